	.target	sm_90a

	.elftype	@"ET_EXEC"


//--------------------- .note.nv.tkinfo           --------------------------
	.section	.note.nv.tkinfo,"",@"SHT_NOTE"
	.sectionflags	@"SHF_NOTE_NV_TKINFO"
	.tkinfo
        /*0018*/ 	.word	0x00000002
        /*0030*/ 	.string	""
        /*0030*/ 	.string	"ptxas"
        /*0030*/ 	.string	"Cuda compilation tools, release 13.0, V13.0.88"
        /*0030*/ 	.string	"Build cuda_13.0.r13.0/compiler.36424714_0"
        /*0030*/ 	.string	"-arch sm_90a -m 64 "



//--------------------- .note.nv.cuinfo           --------------------------
	.section	.note.nv.cuinfo,"",@"SHT_NOTE"
	.sectionflags	@"SHF_NOTE_NV_CUINFO"
        /*0018*/ 	.short	0x0002
        /*001a*/ 	.short	0x005a
        /*001c*/ 	.short	0x0082
	.zero		2


//--------------------- .nv.info                  --------------------------
	.section	.nv.info,"",@"SHT_CUDA_INFO"
	.align	4


	//----- nvinfo : EIATTR_REGCOUNT
	.align		4
        /*0000*/ 	.byte	0x04, 0x2f
        /*0002*/ 	.short	(.L_32 - .L_31)
	.align		4
.L_31:
        /*0004*/ 	.word	index@(_ZN7cutlass13device_kernelIN5flash11enable_sm90INS1_16FlashAttnFwdSm90INS1_25CollectiveMainloopFwdSm90ILi2EN4cute5tupleIJNS5_1CILi1EEES8_S8_EEENS6_IJNS7_ILi128EEENS7_ILi96EEENS7_ILi64EEEEEELi256ENS_6half_tEfNS_4arch4Sm90ELb1ELb0ELb0ELb1ELb1ELb1ELb1ELb1ELb0ELb1ELb0ELb0EEENS1_21CollectiveEpilogueFwdINS6_IJSA_NS7_ILi256EEESB_EEES9_SE_SG_Li256ELb1ELb1ELb0ELb0EEENS1_36VarlenDynamicPersistentTileSchedulerILi128ELi96ELi256ELi128ELb0ELb1ELb1ELb1ELb1ELb1EEEEEEEEEvNT_6ParamsE)
        /*0008*/ 	.word	0x000000a8


	//----- nvinfo : EIATTR_FRAME_SIZE
	.align		4
.L_32:
        /*000c*/ 	.byte	0x04, 0x11
        /*000e*/ 	.short	(.L_34 - .L_33)
	.align		4
.L_33:
        /*0010*/ 	.word	index@(_ZN7cutlass13device_kernelIN5flash11enable_sm90INS1_16FlashAttnFwdSm90INS1_25CollectiveMainloopFwdSm90ILi2EN4cute5tupleIJNS5_1CILi1EEES8_S8_EEENS6_IJNS7_ILi128EEENS7_ILi96EEENS7_ILi64EEEEEELi256ENS_6half_tEfNS_4arch4Sm90ELb1ELb0ELb0ELb1ELb1ELb1ELb1ELb1ELb0ELb1ELb0ELb0EEENS1_21CollectiveEpilogueFwdINS6_IJSA_NS7_ILi256EEESB_EEES9_SE_SG_Li256ELb1ELb1ELb0ELb0EEENS1_36VarlenDynamicPersistentTileSchedulerILi128ELi96ELi256ELi128ELb0ELb1ELb1ELb1ELb1ELb1EEEEEEEEEvNT_6ParamsE)
        /*0014*/ 	.word	0x000000c0


	//----- nvinfo : EIATTR_REGCOUNT
	.align		4
.L_34:
        /*0018*/ 	.byte	0x04, 0x2f
        /*001a*/ 	.short	(.L_36 - .L_35)
	.align		4
.L_35:
        /*001c*/ 	.word	index@(_ZN7cutlass13device_kernelIN5flash11enable_sm90INS1_16FlashAttnFwdSm90INS1_25CollectiveMainloopFwdSm90ILi2EN4cute5tupleIJNS5_1CILi1EEES8_S8_EEENS6_IJNS7_ILi128EEENS7_ILi96EEENS7_ILi64EEEEEELi256ENS_6half_tEfNS_4arch4Sm90ELb1ELb0ELb0ELb1ELb1ELb0ELb1ELb1ELb0ELb1ELb0ELb0EEENS1_21CollectiveEpilogueFwdINS6_IJSA_NS7_ILi256EEESB_EEES9_SE_SG_Li256ELb1ELb1ELb0ELb0EEENS1_36VarlenDynamicPersistentTileSchedulerILi128ELi96ELi256ELi128ELb0ELb1ELb1ELb1ELb1ELb1EEEEEEEEEvNT_6ParamsE)
        /*0020*/ 	.word	0x000000a8


	//----- nvinfo : EIATTR_FRAME_SIZE
	.align		4
.L_36:
        /*0024*/ 	.byte	0x04, 0x11
        /*0026*/ 	.short	(.L_38 - .L_37)
	.align		4
.L_37:
        /*0028*/ 	.word	index@(_ZN7cutlass13device_kernelIN5flash11enable_sm90INS1_16FlashAttnFwdSm90INS1_25CollectiveMainloopFwdSm90ILi2EN4cute5tupleIJNS5_1CILi1EEES8_S8_EEENS6_IJNS7_ILi128EEENS7_ILi96EEENS7_ILi64EEEEEELi256ENS_6half_tEfNS_4arch4Sm90ELb1ELb0ELb0ELb1ELb1ELb0ELb1ELb1ELb0ELb1ELb0ELb0EEENS1_21CollectiveEpilogueFwdINS6_IJSA_NS7_ILi256EEESB_EEES9_SE_SG_Li256ELb1ELb1ELb0ELb0EEENS1_36VarlenDynamicPersistentTileSchedulerILi128ELi96ELi256ELi128ELb0ELb1ELb1ELb1ELb1ELb1EEEEEEEEEvNT_6ParamsE)
        /*002c*/ 	.word	0x00000028


	//----- nvinfo : EIATTR_REGCOUNT
	.align		4
.L_38:
        /*0030*/ 	.byte	0x04, 0x2f
        /*0032*/ 	.short	(.L_40 - .L_39)
	.align		4
.L_39:
        /*0034*/ 	.word	index@(_ZN7cutlass13device_kernelIN5flash11enable_sm90INS1_16FlashAttnFwdSm90INS1_25CollectiveMainloopFwdSm90ILi2EN4cute5tupleIJNS5_1CILi1EEES8_S8_EEENS6_IJNS7_ILi128EEENS7_ILi96EEENS7_ILi64EEEEEELi256ENS_6half_tEfNS_4arch4Sm90ELb1ELb0ELb0ELb1ELb1ELb1ELb0ELb1ELb0ELb1ELb0ELb0EEENS1_21CollectiveEpilogueFwdINS6_IJSA_NS7_ILi256EEESB_EEES9_SE_SG_Li256ELb1ELb1ELb0ELb0EEENS1_36VarlenDynamicPersistentTileSchedulerILi128ELi96ELi256ELi128ELb0ELb1ELb1ELb1ELb1ELb1EEEEEEEEEvNT_6ParamsE)
        /*0038*/ 	.word	0x000000a8


	//----- nvinfo : EIATTR_FRAME_SIZE
	.align		4
.L_40:
        /*003c*/ 	.byte	0x04, 0x11
        /*003e*/ 	.short	(.L_42 - .L_41)
	.align		4
.L_41:
        /*0040*/ 	.word	index@(_ZN7cutlass13device_kernelIN5flash11enable_sm90INS1_16FlashAttnFwdSm90INS1_25CollectiveMainloopFwdSm90ILi2EN4cute5tupleIJNS5_1CILi1EEES8_S8_EEENS6_IJNS7_ILi128EEENS7_ILi96EEENS7_ILi64EEEEEELi256ENS_6half_tEfNS_4arch4Sm90ELb1ELb0ELb0ELb1ELb1ELb1ELb0ELb1ELb0ELb1ELb0ELb0EEENS1_21CollectiveEpilogueFwdINS6_IJSA_NS7_ILi256EEESB_EEES9_SE_SG_Li256ELb1ELb1ELb0ELb0EEENS1_36VarlenDynamicPersistentTileSchedulerILi128ELi96ELi256ELi128ELb0ELb1ELb1ELb1ELb1ELb1EEEEEEEEEvNT_6ParamsE)
        /*0044*/ 	.word	0x00000058


	//----- nvinfo : EIATTR_REGCOUNT
	.align		4
.L_42:
        /*0048*/ 	.byte	0x04, 0x2f
        /*004a*/ 	.short	(.L_44 - .L_43)
	.align		4
.L_43:
        /*004c*/ 	.word	index@(_ZN7cutlass13device_kernelIN5flash11enable_sm90INS1_16FlashAttnFwdSm90INS1_25CollectiveMainloopFwdSm90ILi2EN4cute5tupleIJNS5_1CILi1EEES8_S8_EEENS6_IJNS7_ILi128EEENS7_ILi96EEENS7_ILi64EEEEEELi256ENS_6half_tEfNS_4arch4Sm90ELb1ELb0ELb0ELb1ELb1ELb0ELb0ELb1ELb0ELb1ELb0ELb0EEENS1_21CollectiveEpilogueFwdINS6_IJSA_NS7_ILi256EEESB_EEES9_SE_SG_Li256ELb1ELb1ELb0ELb0EEENS1_36VarlenDynamicPersistentTileSchedulerILi128ELi96ELi256ELi128ELb0ELb1ELb1ELb1ELb1ELb1EEEEEEEEEvNT_6ParamsE)
        /*0050*/ 	.word	0x000000a8


	//----- nvinfo : EIATTR_FRAME_SIZE
	.align		4
.L_44:
        /*0054*/ 	.byte	0x04, 0x11
        /*0056*/ 	.short	(.L_46 - .L_45)
	.align		4
.L_45:
        /*0058*/ 	.word	index@(_ZN7cutlass13device_kernelIN5flash11enable_sm90INS1_16FlashAttnFwdSm90INS1_25CollectiveMainloopFwdSm90ILi2EN4cute5tupleIJNS5_1CILi1EEES8_S8_EEENS6_IJNS7_ILi128EEENS7_ILi96EEENS7_ILi64EEEEEELi256ENS_6half_tEfNS_4arch4Sm90ELb1ELb0ELb0ELb1ELb1ELb0ELb0ELb1ELb0ELb1ELb0ELb0EEENS1_21CollectiveEpilogueFwdINS6_IJSA_NS7_ILi256EEESB_EEES9_SE_SG_Li256ELb1ELb1ELb0ELb0EEENS1_36VarlenDynamicPersistentTileSchedulerILi128ELi96ELi256ELi128ELb0ELb1ELb1ELb1ELb1ELb1EEEEEEEEEvNT_6ParamsE)
        /*005c*/ 	.word	0x00000028


	//----- nvinfo : EIATTR_REGCOUNT
	.align		4
.L_46:
        /*0060*/ 	.byte	0x04, 0x2f
        /*0062*/ 	.short	(.L_48 - .L_47)
	.align		4
.L_47:
        /*0064*/ 	.word	index@(_ZN7cutlass13device_kernelIN5flash11enable_sm90INS1_16FlashAttnFwdSm90INS1_25CollectiveMainloopFwdSm90ILi2EN4cute5tupleIJNS5_1CILi1EEES8_S8_EEENS6_IJNS7_ILi128EEENS7_ILi96EEENS7_ILi64EEEEEELi256ENS_6half_tEfNS_4arch4Sm90ELb1ELb0ELb0ELb0ELb1ELb0ELb1ELb1ELb0ELb1ELb0ELb0EEENS1_21CollectiveEpilogueFwdINS6_IJSA_NS7_ILi256EEESB_EEES9_SE_SG_Li256ELb0ELb1ELb0ELb0EEENS1_30DynamicPersistentTileSchedulerILi256ELi128ELb0ELb1ELb1EEEEEEEEEvNT_6ParamsE)
        /*0068*/ 	.word	0x000000a8


	//----- nvinfo : EIATTR_FRAME_SIZE
	.align		4
.L_48:
        /*006c*/ 	.byte	0x04, 0x11
        /*006e*/ 	.short	(.L_50 - .L_49)
	.align		4
.L_49:
        /*0070*/ 	.word	index@(_ZN7cutlass13device_kernelIN5flash11enable_sm90INS1_16FlashAttnFwdSm90INS1_25CollectiveMainloopFwdSm90ILi2EN4cute5tupleIJNS5_1CILi1EEES8_S8_EEENS6_IJNS7_ILi128EEENS7_ILi96EEENS7_ILi64EEEEEELi256ENS_6half_tEfNS_4arch4Sm90ELb1ELb0ELb0ELb0ELb1ELb0ELb1ELb1ELb0ELb1ELb0ELb0EEENS1_21CollectiveEpilogueFwdINS6_IJSA_NS7_ILi256EEESB_EEES9_SE_SG_Li256ELb0ELb1ELb0ELb0EEENS1_30DynamicPersistentTileSchedulerILi256ELi128ELb0ELb1ELb1EEEEEEEEEvNT_6ParamsE)
        /*0074*/ 	.word	0x00000010


	//----- nvinfo : EIATTR_REGCOUNT
	.align		4
.L_50:
        /*0078*/ 	.byte	0x04, 0x2f
        /*007a*/ 	.short	(.L_52 - .L_51)
	.align		4
.L_51:
        /*007c*/ 	.word	index@(_ZN7cutlass13device_kernelIN5flash11enable_sm90INS1_16FlashAttnFwdSm90INS1_25CollectiveMainloopFwdSm90ILi2EN4cute5tupleIJNS5_1CILi1EEES8_S8_EEENS6_IJNS7_ILi128EEENS7_ILi96EEENS7_ILi64EEEEEELi256ENS_6half_tEfNS_4arch4Sm90ELb1ELb0ELb0ELb0ELb1ELb0ELb0ELb1ELb0ELb1ELb0ELb0EEENS1_21CollectiveEpilogueFwdINS6_IJSA_NS7_ILi256EEESB_EEES9_SE_SG_Li256ELb0ELb1ELb0ELb0EEENS1_30DynamicPersistentTileSchedulerILi256ELi128ELb0ELb1ELb1EEEEEEEEEvNT_6ParamsE)
        /*0080*/ 	.word	0x000000a8


	//----- nvinfo : EIATTR_FRAME_SIZE
	.align		4
.L_52:
        /*0084*/ 	.byte	0x04, 0x11
        /*0086*/ 	.short	(.L_54 - .L_53)
	.align		4
.L_53:
        /*0088*/ 	.word	index@(_ZN7cutlass13device_kernelIN5flash11enable_sm90INS1_16FlashAttnFwdSm90INS1_25CollectiveMainloopFwdSm90ILi2EN4cute5tupleIJNS5_1CILi1EEES8_S8_EEENS6_IJNS7_ILi128EEENS7_ILi96EEENS7_ILi64EEEEEELi256ENS_6half_tEfNS_4arch4Sm90ELb1ELb0ELb0ELb0ELb1ELb0ELb0ELb1ELb0ELb1ELb0ELb0EEENS1_21CollectiveEpilogueFwdINS6_IJSA_NS7_ILi256EEESB_EEES9_SE_SG_Li256ELb0ELb1ELb0ELb0EEENS1_30DynamicPersistentTileSchedulerILi256ELi128ELb0ELb1ELb1EEEEEEEEEvNT_6ParamsE)
        /*008c*/ 	.word	0x00000008


	//----- nvinfo : EIATTR_REGCOUNT
	.align		4
.L_54:
        /*0090*/ 	.byte	0x04, 0x2f
        /*0092*/ 	.short	(.L_56 - .L_55)
	.align		4
.L_55:
        /*0094*/ 	.word	index@(_ZN7cutlass13device_kernelIN5flash11enable_sm90INS1_16FlashAttnFwdSm90INS1_25CollectiveMainloopFwdSm90ILi2EN4cute5tupleIJNS5_1CILi1EEES8_S8_EEENS6_IJNS7_ILi128EEENS7_ILi96EEENS7_ILi64EEEEEELi256ENS_6half_tEfNS_4arch4Sm90ELb0ELb1ELb0ELb1ELb1ELb1ELb1ELb1ELb0ELb1ELb0ELb0EEENS1_21CollectiveEpilogueFwdINS6_IJSA_NS7_ILi256EEESB_EEES9_SE_SG_Li256ELb1ELb1ELb0ELb0EEENS1_36VarlenDynamicPersistentTileSchedulerILi128ELi96ELi256ELi128ELb0ELb1ELb1ELb1ELb0ELb1EEEEEEEEEvNT_6ParamsE)
        /*0098*/ 	.word	0x000000a8


	//----- nvinfo : EIATTR_FRAME_SIZE
	.align		4
.L_56:
        /*009c*/ 	.byte	0x04, 0x11
        /*009e*/ 	.short	(.L_58 - .L_57)
	.align		4
.L_57:
        /*00a0*/ 	.word	index@($_ZN7cutlass13device_kernelIN5flash11enable_sm90INS1_16FlashAttnFwdSm90INS1_25CollectiveMainloopFwdSm90ILi2EN4cute5tupleIJNS5_1CILi1EEES8_S8_EEENS6_IJNS7_ILi128EEENS7_ILi96EEENS7_ILi64EEEEEELi256ENS_6half_tEfNS_4arch4Sm90ELb0ELb1ELb0ELb1ELb1ELb1ELb1ELb1ELb0ELb1ELb0ELb0EEENS1_21CollectiveEpilogueFwdINS6_IJSA_NS7_ILi256EEESB_EEES9_SE_SG_Li256ELb1ELb1ELb0ELb0EEENS1_36VarlenDynamicPersistentTileSchedulerILi128ELi96ELi256ELi128ELb0ELb1ELb1ELb1ELb0ELb1EEEEEEEEEvNT_6ParamsE$_ZZN5flash25CollectiveMainloopFwdSm90ILi2EN4cute5tupleIJNS1_1CILi1EEES4_S4_EEENS2_IJNS3_ILi128EEENS3_ILi96EEENS3_ILi64EEEEEELi256EN7cutlass6half_tEfNSA_4arch4Sm90ELb0ELb1ELb0ELb1ELb1ELb1ELb1ELb1ELb0ELb1ELb0ELb0EE3mmaINS_16FlashAttnFwdSm90ISE_NS_21CollectiveEpilogueFwdINS2_IJS6_NS3_ILi256EEES7_EEES5_SB_SD_Li256ELb1ELb1ELb0ELb0EEENS_36VarlenDynamicPersistentTileSchedulerILi128ELi96ELi256ELi128ELb0ELb1ELb1ELb1ELb0ELb1EEEE13SharedStorageENS1_6TensorINS1_11ArrayEngineIfLm128EEENS1_6LayoutINS2_IJNS2_IJNS3_ILi2EEEST_NS3_ILi32EEEEEES4_S4_EEENS2_IJNS2_IJS4_ST_NS3_ILi4EEEEEENS3_ILi0EEESZ_EEEEEEENS_7SoftmaxILi2ELi0EEEEEbRKNSE_6ParamsENSA_13PipelineAsyncILi2EEES19_RNSA_13PipelineStateILj2EEERT0_RT1_iRiRKNS_16SeqlenInfoQKNewKILb1ELb1EEENS2_IJiiiiEEERT_ENKUliT_T0_T1_E_clIZSF_ISO_S12_S14_EbS17_S19_S19_S1C_S1E_S1G_iS1H_S1L_S1M_S1O_EUlRS1P_iE0_NS3_ILb1EEES1W_EEDaiS1P_S1Q_S1R_)
        /*00a4*/ 	.word	0x000004a0


	//----- nvinfo : EIATTR_FRAME_SIZE
	.align		4
.L_58:
        /*00a8*/ 	.byte	0x04, 0x11
        /*00aa*/ 	.short	(.L_60 - .L_59)
	.align		4
.L_59:
        /*00ac*/ 	.word	index@(_ZN7cutlass13device_kernelIN5flash11enable_sm90INS1_16FlashAttnFwdSm90INS1_25CollectiveMainloopFwdSm90ILi2EN4cute5tupleIJNS5_1CILi1EEES8_S8_EEENS6_IJNS7_ILi128EEENS7_ILi96EEENS7_ILi64EEEEEELi256ENS_6half_tEfNS_4arch4Sm90ELb0ELb1ELb0ELb1ELb1ELb1ELb1ELb1ELb0ELb1ELb0ELb0EEENS1_21CollectiveEpilogueFwdINS6_IJSA_NS7_ILi256EEESB_EEES9_SE_SG_Li256ELb1ELb1ELb0ELb0EEENS1_36VarlenDynamicPersistentTileSchedulerILi128ELi96ELi256ELi128ELb0ELb1ELb1ELb1ELb0ELb1EEEEEEEEEvNT_6ParamsE)
        /*00b0*/ 	.word	0x000004a0


	//----- nvinfo : EIATTR_REGCOUNT
	.align		4
.L_60:
        /*00b4*/ 	.byte	0x04, 0x2f
        /*00b6*/ 	.short	(.L_62 - .L_61)
	.align		4
.L_61:
        /*00b8*/ 	.word	index@(_ZN7cutlass13device_kernelIN5flash11enable_sm90INS1_16FlashAttnFwdSm90INS1_25CollectiveMainloopFwdSm90ILi2EN4cute5tupleIJNS5_1CILi1EEES8_S8_EEENS6_IJNS7_ILi128EEENS7_ILi96EEENS7_ILi64EEEEEELi256ENS_6half_tEfNS_4arch4Sm90ELb0ELb1ELb0ELb1ELb1ELb0ELb1ELb1ELb0ELb1ELb0ELb0EEENS1_21CollectiveEpilogueFwdINS6_IJSA_NS7_ILi256EEESB_EEES9_SE_SG_Li256ELb1ELb1ELb0ELb0EEENS1_36VarlenDynamicPersistentTileSchedulerILi128ELi96ELi256ELi128ELb0ELb1ELb1ELb1ELb0ELb1EEEEEEEEEvNT_6ParamsE)
        /*00bc*/ 	.word	0x000000a8


	//----- nvinfo : EIATTR_FRAME_SIZE
	.align		4
.L_62:
        /*00c0*/ 	.byte	0x04, 0x11
        /*00c2*/ 	.short	(.L_64 - .L_63)
	.align		4
.L_63:
        /*00c4*/ 	.word	index@($_ZN7cutlass13device_kernelIN5flash11enable_sm90INS1_16FlashAttnFwdSm90INS1_25CollectiveMainloopFwdSm90ILi2EN4cute5tupleIJNS5_1CILi1EEES8_S8_EEENS6_IJNS7_ILi128EEENS7_ILi96EEENS7_ILi64EEEEEELi256ENS_6half_tEfNS_4arch4Sm90ELb0ELb1ELb0ELb1ELb1ELb0ELb1ELb1ELb0ELb1ELb0ELb0EEENS1_21CollectiveEpilogueFwdINS6_IJSA_NS7_ILi256EEESB_EEES9_SE_SG_Li256ELb1ELb1ELb0ELb0EEENS1_36VarlenDynamicPersistentTileSchedulerILi128ELi96ELi256ELi128ELb0ELb1ELb1ELb1ELb0ELb1EEEEEEEEEvNT_6ParamsE$_ZZN5flash25CollectiveMainloopFwdSm90ILi2EN4cute5tupleIJNS1_1CILi1EEES4_S4_EEENS2_IJNS3_ILi128EEENS3_ILi96EEENS3_ILi64EEEEEELi256EN7cutlass6half_tEfNSA_4arch4Sm90ELb0ELb1ELb0ELb1ELb1ELb0ELb1ELb1ELb0ELb1ELb0ELb0EE3mmaINS_16FlashAttnFwdSm90ISE_NS_21CollectiveEpilogueFwdINS2_IJS6_NS3_ILi256EEES7_EEES5_SB_SD_Li256ELb1ELb1ELb0ELb0EEENS_36VarlenDynamicPersistentTileSchedulerILi128ELi96ELi256ELi128ELb0ELb1ELb1ELb1ELb0ELb1EEEE13SharedStorageENS1_6TensorINS1_11ArrayEngineIfLm128EEENS1_6LayoutINS2_IJNS2_IJNS3_ILi2EEEST_NS3_ILi32EEEEEES4_S4_EEENS2_IJNS2_IJS4_ST_NS3_ILi4EEEEEENS3_ILi0EEESZ_EEEEEEENS_7SoftmaxILi2ELi0EEEEEbRKNSE_6ParamsENSA_13PipelineAsyncILi2EEES19_RNSA_13PipelineStateILj2EEERT0_RT1_iRiRKNS_16SeqlenInfoQKNewKILb1ELb0EEENS2_IJiiiiEEERT_ENKUliT_T0_T1_E_clIZSF_ISO_S12_S14_EbS17_S19_S19_S1C_S1E_S1G_iS1H_S1L_S1M_S1O_EUlRS1P_iE1_NS3_ILb0EEENS3_ILb1EEEEEDaiS1P_S1Q_S1R_)
        /*00c8*/ 	.word	0x00000480


	//----- nvinfo : EIATTR_FRAME_SIZE
	.align		4
.L_64:
        /*00cc*/ 	.byte	0x04, 0x11
        /*00ce*/ 	.short	(.L_66 - .L_65)
	.align		4
.L_65:
        /*00d0*/ 	.word	index@(_ZN7cutlass13device_kernelIN5flash11enable_sm90INS1_16FlashAttnFwdSm90INS1_25CollectiveMainloopFwdSm90ILi2EN4cute5tupleIJNS5_1CILi1EEES8_S8_EEENS6_IJNS7_ILi128EEENS7_ILi96EEENS7_ILi64EEEEEELi256ENS_6half_tEfNS_4arch4Sm90ELb0ELb1ELb0ELb1ELb1ELb0ELb1ELb1ELb0ELb1ELb0ELb0EEENS1_21CollectiveEpilogueFwdINS6_IJSA_NS7_ILi256EEESB_EEES9_SE_SG_Li256ELb1ELb1ELb0ELb0EEENS1_36VarlenDynamicPersistentTileSchedulerILi128ELi96ELi256ELi128ELb0ELb1ELb1ELb1ELb0ELb1EEEEEEEEEvNT_6ParamsE)
        /*00d4*/ 	.word	0x00000480


	//----- nvinfo : EIATTR_REGCOUNT
	.align		4
.L_66:
        /*00d8*/ 	.byte	0x04, 0x2f
        /*00da*/ 	.short	(.L_68 - .L_67)
	.align		4
.L_67:
        /*00dc*/ 	.word	index@(_ZN7cutlass13device_kernelIN5flash11enable_sm90INS1_16FlashAttnFwdSm90INS1_25CollectiveMainloopFwdSm90ILi2EN4cute5tupleIJNS5_1CILi1EEES8_S8_EEENS6_IJNS7_ILi128EEENS7_ILi96EEENS7_ILi64EEEEEELi256ENS_6half_tEfNS_4arch4Sm90ELb0ELb1ELb0ELb1ELb1ELb1ELb0ELb1ELb0ELb1ELb0ELb0EEENS1_21CollectiveEpilogueFwdINS6_IJSA_NS7_ILi256EEESB_EEES9_SE_SG_Li256ELb1ELb1ELb0ELb0EEENS1_36VarlenDynamicPersistentTileSchedulerILi128ELi96ELi256ELi128ELb0ELb1ELb1ELb1ELb0ELb1EEEEEEEEEvNT_6ParamsE)
        /*00e0*/ 	.word	0x000000a8


	//----- nvinfo : EIATTR_FRAME_SIZE
	.align		4
.L_68:
        /*00e4*/ 	.byte	0x04, 0x11
        /*00e6*/ 	.short	(.L_70 - .L_69)
	.align		4
.L_69:
        /*00e8*/ 	.word	index@($_ZN7cutlass13device_kernelIN5flash11enable_sm90INS1_16FlashAttnFwdSm90INS1_25CollectiveMainloopFwdSm90ILi2EN4cute5tupleIJNS5_1CILi1EEES8_S8_EEENS6_IJNS7_ILi128EEENS7_ILi96EEENS7_ILi64EEEEEELi256ENS_6half_tEfNS_4arch4Sm90ELb0ELb1ELb0ELb1ELb1ELb1ELb0ELb1ELb0ELb1ELb0ELb0EEENS1_21CollectiveEpilogueFwdINS6_IJSA_NS7_ILi256EEESB_EEES9_SE_SG_Li256ELb1ELb1ELb0ELb0EEENS1_36VarlenDynamicPersistentTileSchedulerILi128ELi96ELi256ELi128ELb0ELb1ELb1ELb1ELb0ELb1EEEEEEEEEvNT_6ParamsE$_ZZN5flash25CollectiveMainloopFwdSm90ILi2EN4cute5tupleIJNS1_1CILi1EEES4_S4_EEENS2_IJNS3_ILi128EEENS3_ILi96EEENS3_ILi64EEEEEELi256EN7cutlass6half_tEfNSA_4arch4Sm90ELb0ELb1ELb0ELb1ELb1ELb1ELb0ELb1ELb0ELb1ELb0ELb0EE3mmaINS_16FlashAttnFwdSm90ISE_NS_21CollectiveEpilogueFwdINS2_IJS6_NS3_ILi256EEES7_EEES5_SB_SD_Li256ELb1ELb1ELb0ELb0EEENS_36VarlenDynamicPersistentTileSchedulerILi128ELi96ELi256ELi128ELb0ELb1ELb1ELb1ELb0ELb1EEEE13SharedStorageENS1_6TensorINS1_11ArrayEngineIfLm128EEENS1_6LayoutINS2_IJNS2_IJNS3_ILi2EEEST_NS3_ILi32EEEEEES4_S4_EEENS2_IJNS2_IJS4_ST_NS3_ILi4EEEEEENS3_ILi0EEESZ_EEEEEEENS_7SoftmaxILi2ELi0EEEEEbRKNSE_6ParamsENSA_13PipelineAsyncILi2EEES19_RNSA_13PipelineStateILj2EEERT0_RT1_iRiRKNS_16SeqlenInfoQKNewKILb1ELb1EEENS2_IJiiiiEEERT_ENKUliT_T0_T1_E_clIZSF_ISO_S12_S14_EbS17_S19_S19_S1C_S1E_S1G_iS1H_S1L_S1M_S1O_EUlRS1P_iE0_NS3_ILb1EEES1W_EEDaiS1P_S1Q_S1R_)
        /*00ec*/ 	.word	0x00000440


	//----- nvinfo : EIATTR_FRAME_SIZE
	.align		4
.L_70:
        /*00f0*/ 	.byte	0x04, 0x11
        /*00f2*/ 	.short	(.L_72 - .L_71)
	.align		4
.L_71:
        /*00f4*/ 	.word	index@(_ZN7cutlass13device_kernelIN5flash11enable_sm90INS1_16FlashAttnFwdSm90INS1_25CollectiveMainloopFwdSm90ILi2EN4cute5tupleIJNS5_1CILi1EEES8_S8_EEENS6_IJNS7_ILi128EEENS7_ILi96EEENS7_ILi64EEEEEELi256ENS_6half_tEfNS_4arch4Sm90ELb0ELb1ELb0ELb1ELb1ELb1ELb0ELb1ELb0ELb1ELb0ELb0EEENS1_21CollectiveEpilogueFwdINS6_IJSA_NS7_ILi256EEESB_EEES9_SE_SG_Li256ELb1ELb1ELb0ELb0EEENS1_36VarlenDynamicPersistentTileSchedulerILi128ELi96ELi256ELi128ELb0ELb1ELb1ELb1ELb0ELb1EEEEEEEEEvNT_6ParamsE)
        /*00f8*/ 	.word	0x00000440


	//----- nvinfo : EIATTR_REGCOUNT
	.align		4
.L_72:
        /*00fc*/ 	.byte	0x04, 0x2f
        /*00fe*/ 	.short	(.L_74 - .L_73)
	.align		4
.L_73:
        /*0100*/ 	.word	index@(_ZN7cutlass13device_kernelIN5flash11enable_sm90INS1_16FlashAttnFwdSm90INS1_25CollectiveMainloopFwdSm90ILi2EN4cute5tupleIJNS5_1CILi1EEES8_S8_EEENS6_IJNS7_ILi128EEENS7_ILi96EEENS7_ILi64EEEEEELi256ENS_6half_tEfNS_4arch4Sm90ELb0ELb1ELb0ELb1ELb1ELb0ELb0ELb1ELb0ELb1ELb0ELb0EEENS1_21CollectiveEpilogueFwdINS6_IJSA_NS7_ILi256EEESB_EEES9_SE_SG_Li256ELb1ELb1ELb0ELb0EEENS1_36VarlenDynamicPersistentTileSchedulerILi128ELi96ELi256ELi128ELb0ELb1ELb1ELb1ELb0ELb1EEEEEEEEEvNT_6ParamsE)
        /*0104*/ 	.word	0x000000a8


	//----- nvinfo : EIATTR_FRAME_SIZE
	.align		4
.L_74:
        /*0108*/ 	.byte	0x04, 0x11
        /*010a*/ 	.short	(.L_76 - .L_75)
	.align		4
.L_75:
        /*010c*/ 	.word	index@(_ZN7cutlass13device_kernelIN5flash11enable_sm90INS1_16FlashAttnFwdSm90INS1_25CollectiveMainloopFwdSm90ILi2EN4cute5tupleIJNS5_1CILi1EEES8_S8_EEENS6_IJNS7_ILi128EEENS7_ILi96EEENS7_ILi64EEEEEELi256ENS_6half_tEfNS_4arch4Sm90ELb0ELb1ELb0ELb1ELb1ELb0ELb0ELb1ELb0ELb1ELb0ELb0EEENS1_21CollectiveEpilogueFwdINS6_IJSA_NS7_ILi256EEESB_EEES9_SE_SG_Li256ELb1ELb1ELb0ELb0EEENS1_36VarlenDynamicPersistentTileSchedulerILi128ELi96ELi256ELi128ELb0ELb1ELb1ELb1ELb0ELb1EEEEEEEEEvNT_6ParamsE)
        /*0110*/ 	.word	0x00000018


	//----- nvinfo : EIATTR_REGCOUNT
	.align		4
.L_76:
        /*0114*/ 	.byte	0x04, 0x2f
        /*0116*/ 	.short	(.L_78 - .L_77)
	.align		4
.L_77:
        /*0118*/ 	.word	index@(_ZN7cutlass13device_kernelIN5flash11enable_sm90INS1_16FlashAttnFwdSm90INS1_25CollectiveMainloopFwdSm90ILi2EN4cute5tupleIJNS5_1CILi1EEES8_S8_EEENS6_IJNS7_ILi128EEENS7_ILi96EEENS7_ILi64EEEEEELi256ENS_6half_tEfNS_4arch4Sm90ELb0ELb1ELb0ELb0ELb1ELb0ELb1ELb1ELb0ELb1ELb0ELb0EEENS1_21CollectiveEpilogueFwdINS6_IJSA_NS7_ILi256EEESB_EEES9_SE_SG_Li256ELb0ELb1ELb0ELb0EEENS1_30DynamicPersistentTileSchedulerILi256ELi128ELb0ELb1ELb1EEEEEEEEEvNT_6ParamsE)
        /*011c*/ 	.word	0x000000a8


	//----- nvinfo : EIATTR_FRAME_SIZE
	.align		4
.L_78:
        /*0120*/ 	.byte	0x04, 0x11
        /*0122*/ 	.short	(.L_80 - .L_79)
	.align		4
.L_79:
        /*0124*/ 	.word	index@($_ZN7cutlass13device_kernelIN5flash11enable_sm90INS1_16FlashAttnFwdSm90INS1_25CollectiveMainloopFwdSm90ILi2EN4cute5tupleIJNS5_1CILi1EEES8_S8_EEENS6_IJNS7_ILi128EEENS7_ILi96EEENS7_ILi64EEEEEELi256ENS_6half_tEfNS_4arch4Sm90ELb0ELb1ELb0ELb0ELb1ELb0ELb1ELb1ELb0ELb1ELb0ELb0EEENS1_21CollectiveEpilogueFwdINS6_IJSA_NS7_ILi256EEESB_EEES9_SE_SG_Li256ELb0ELb1ELb0ELb0EEENS1_30DynamicPersistentTileSchedulerILi256ELi128ELb0ELb1ELb1EEEEEEEEEvNT_6ParamsE$_ZZN5flash25CollectiveMainloopFwdSm90ILi2EN4cute5tupleIJNS1_1CILi1EEES4_S4_EEENS2_IJNS3_ILi128EEENS3_ILi96EEENS3_ILi64EEEEEELi256EN7cutlass6half_tEfNSA_4arch4Sm90ELb0ELb1ELb0ELb0ELb1ELb0ELb1ELb1ELb0ELb1ELb0ELb0EE3mmaINS_16FlashAttnFwdSm90ISE_NS_21CollectiveEpilogueFwdINS2_IJS6_NS3_ILi256EEES7_EEES5_SB_SD_Li256ELb0ELb1ELb0ELb0EEENS_30DynamicPersistentTileSchedulerILi256ELi128ELb0ELb1ELb1EEEE13SharedStorageENS1_6TensorINS1_11ArrayEngineIfLm128EEENS1_6LayoutINS2_IJNS2_IJNS3_ILi2EEEST_NS3_ILi32EEEEEES4_S4_EEENS2_IJNS2_IJS4_ST_NS3_ILi4EEEEEENS3_ILi0EEESZ_EEEEEEENS_7SoftmaxILi2ELi0EEEEEbRKNSE_6ParamsENSA_13PipelineAsyncILi2EEES19_RNSA_13PipelineStateILj2EEERT0_RT1_iRiRKNS_16SeqlenInfoQKNewKILb0ELb0EEENS2_IJiiiiEEERT_ENKUliT_T0_T1_E_clIZSF_ISO_S12_S14_EbS17_S19_S19_S1C_S1E_S1G_iS1H_S1L_S1M_S1O_EUlRS1P_iE1_NS3_ILb0EEENS3_ILb1EEEEEDaiS1P_S1Q_S1R_)
        /*0128*/ 	.word	0x00000460


	//----- nvinfo : EIATTR_FRAME_SIZE
	.align		4
.L_80:
        /*012c*/ 	.byte	0x04, 0x11
        /*012e*/ 	.short	(.L_82 - .L_81)
	.align		4
.L_81:
        /*0130*/ 	.word	index@(_ZN7cutlass13device_kernelIN5flash11enable_sm90INS1_16FlashAttnFwdSm90INS1_25CollectiveMainloopFwdSm90ILi2EN4cute5tupleIJNS5_1CILi1EEES8_S8_EEENS6_IJNS7_ILi128EEENS7_ILi96EEENS7_ILi64EEEEEELi256ENS_6half_tEfNS_4arch4Sm90ELb0ELb1ELb0ELb0ELb1ELb0ELb1ELb1ELb0ELb1ELb0ELb0EEENS1_21CollectiveEpilogueFwdINS6_IJSA_NS7_ILi256EEESB_EEES9_SE_SG_Li256ELb0ELb1ELb0ELb0EEENS1_30DynamicPersistentTileSchedulerILi256ELi128ELb0ELb1ELb1EEEEEEEEEvNT_6ParamsE)
        /*0134*/ 	.word	0x00000460


	//----- nvinfo : EIATTR_REGCOUNT
	.align		4
.L_82:
        /*0138*/ 	.byte	0x04, 0x2f
        /*013a*/ 	.short	(.L_84 - .L_83)
	.align		4
.L_83:
        /*013c*/ 	.word	index@(_ZN7cutlass13device_kernelIN5flash11enable_sm90INS1_16FlashAttnFwdSm90INS1_25CollectiveMainloopFwdSm90ILi2EN4cute5tupleIJNS5_1CILi1EEES8_S8_EEENS6_IJNS7_ILi128EEENS7_ILi96EEENS7_ILi64EEEEEELi256ENS_6half_tEfNS_4arch4Sm90ELb0ELb1ELb0ELb0ELb1ELb0ELb0ELb1ELb0ELb1ELb0ELb0EEENS1_21CollectiveEpilogueFwdINS6_IJSA_NS7_ILi256EEESB_EEES9_SE_SG_Li256ELb0ELb1ELb0ELb0EEENS1_30DynamicPersistentTileSchedulerILi256ELi128ELb0ELb1ELb1EEEEEEEEEvNT_6ParamsE)
        /*0140*/ 	.word	0x000000a8


	//----- nvinfo : EIATTR_FRAME_SIZE
	.align		4
.L_84:
        /*0144*/ 	.byte	0x04, 0x11
        /*0146*/ 	.short	(.L_86 - .L_85)
	.align		4
.L_85:
        /*0148*/ 	.word	index@(_ZN7cutlass13device_kernelIN5flash11enable_sm90INS1_16FlashAttnFwdSm90INS1_25CollectiveMainloopFwdSm90ILi2EN4cute5tupleIJNS5_1CILi1EEES8_S8_EEENS6_IJNS7_ILi128EEENS7_ILi96EEENS7_ILi64EEEEEELi256ENS_6half_tEfNS_4arch4Sm90ELb0ELb1ELb0ELb0ELb1ELb0ELb0ELb1ELb0ELb1ELb0ELb0EEENS1_21CollectiveEpilogueFwdINS6_IJSA_NS7_ILi256EEESB_EEES9_SE_SG_Li256ELb0ELb1ELb0ELb0EEENS1_30DynamicPersistentTileSchedulerILi256ELi128ELb0ELb1ELb1EEEEEEEEEvNT_6ParamsE)
        /*014c*/ 	.word	0x00000008


	//----- nvinfo : EIATTR_REGCOUNT
	.align		4
.L_86:
        /*0150*/ 	.byte	0x04, 0x2f
        /*0152*/ 	.short	(.L_88 - .L_87)
	.align		4
.L_87:
        /*0154*/ 	.word	index@(_ZN7cutlass13device_kernelIN5flash11enable_sm90INS1_16FlashAttnFwdSm90INS1_25CollectiveMainloopFwdSm90ILi2EN4cute5tupleIJNS5_1CILi1EEES8_S8_EEENS6_IJNS7_ILi128EEENS7_ILi96EEENS7_ILi64EEEEEELi256ENS_6half_tEfNS_4arch4Sm90ELb0ELb0ELb0ELb1ELb1ELb1ELb1ELb1ELb0ELb1ELb0ELb0EEENS1_21CollectiveEpilogueFwdINS6_IJSA_NS7_ILi256EEESB_EEES9_SE_SG_Li256ELb1ELb1ELb0ELb0EEENS1_36VarlenDynamicPersistentTileSchedulerILi128ELi96ELi256ELi128ELb0ELb1ELb1ELb0ELb1ELb1EEEEEEEEEvNT_6ParamsE)
        /*0158*/ 	.word	0x000000a8


	//----- nvinfo : EIATTR_FRAME_SIZE
	.align		4
.L_88:
        /*015c*/ 	.byte	0x04, 0x11
        /*015e*/ 	.short	(.L_90 - .L_89)
	.align		4
.L_89:
        /*0160*/ 	.word	index@(_ZN7cutlass13device_kernelIN5flash11enable_sm90INS1_16FlashAttnFwdSm90INS1_25CollectiveMainloopFwdSm90ILi2EN4cute5tupleIJNS5_1CILi1EEES8_S8_EEENS6_IJNS7_ILi128EEENS7_ILi96EEENS7_ILi64EEEEEELi256ENS_6half_tEfNS_4arch4Sm90ELb0ELb0ELb0ELb1ELb1ELb1ELb1ELb1ELb0ELb1ELb0ELb0EEENS1_21CollectiveEpilogueFwdINS6_IJSA_NS7_ILi256EEESB_EEES9_SE_SG_Li256ELb1ELb1ELb0ELb0EEENS1_36VarlenDynamicPersistentTileSchedulerILi128ELi96ELi256ELi128ELb0ELb1ELb1ELb0ELb1ELb1EEEEEEEEEvNT_6ParamsE)
        /*0164*/ 	.word	0x00000090


	//----- nvinfo : EIATTR_REGCOUNT
	.align		4
.L_90:
        /*0168*/ 	.byte	0x04, 0x2f
        /*016a*/ 	.short	(.L_92 - .L_91)
	.align		4
.L_91:
        /*016c*/ 	.word	index@(_ZN7cutlass13device_kernelIN5flash11enable_sm90INS1_16FlashAttnFwdSm90INS1_25CollectiveMainloopFwdSm90ILi2EN4cute5tupleIJNS5_1CILi1EEES8_S8_EEENS6_IJNS7_ILi128EEENS7_ILi96EEENS7_ILi64EEEEEELi256ENS_6half_tEfNS_4arch4Sm90ELb0ELb0ELb0ELb1ELb1ELb0ELb1ELb1ELb0ELb1ELb0ELb0EEENS1_21CollectiveEpilogueFwdINS6_IJSA_NS7_ILi256EEESB_EEES9_SE_SG_Li256ELb1ELb1ELb0ELb0EEENS1_36VarlenDynamicPersistentTileSchedulerILi128ELi96ELi256ELi128ELb0ELb1ELb1ELb0ELb1ELb1EEEEEEEEEvNT_6ParamsE)
        /*0170*/ 	.word	0x000000a8


	//----- nvinfo : EIATTR_FRAME_SIZE
	.align		4
.L_92:
        /*0174*/ 	.byte	0x04, 0x11
        /*0176*/ 	.short	(.L_94 - .L_93)
	.align		4
.L_93:
        /*0178*/ 	.word	index@(_ZN7cutlass13device_kernelIN5flash11enable_sm90INS1_16FlashAttnFwdSm90INS1_25CollectiveMainloopFwdSm90ILi2EN4cute5tupleIJNS5_1CILi1EEES8_S8_EEENS6_IJNS7_ILi128EEENS7_ILi96EEENS7_ILi64EEEEEELi256ENS_6half_tEfNS_4arch4Sm90ELb0ELb0ELb0ELb1ELb1ELb0ELb1ELb1ELb0ELb1ELb0ELb0EEENS1_21CollectiveEpilogueFwdINS6_IJSA_NS7_ILi256EEESB_EEES9_SE_SG_Li256ELb1ELb1ELb0ELb0EEENS1_36VarlenDynamicPersistentTileSchedulerILi128ELi96ELi256ELi128ELb0ELb1ELb1ELb0ELb1ELb1EEEEEEEEEvNT_6ParamsE)
        /*017c*/ 	.word	0x00000028


	//----- nvinfo : EIATTR_REGCOUNT
	.align		4
.L_94:
        /*0180*/ 	.byte	0x04, 0x2f
        /*0182*/ 	.short	(.L_96 - .L_95)
	.align		4
.L_95:
        /*0184*/ 	.word	index@(_ZN7cutlass13device_kernelIN5flash11enable_sm90INS1_16FlashAttnFwdSm90INS1_25CollectiveMainloopFwdSm90ILi2EN4cute5tupleIJNS5_1CILi1EEES8_S8_EEENS6_IJNS7_ILi128EEENS7_ILi96EEENS7_ILi64EEEEEELi256ENS_6half_tEfNS_4arch4Sm90ELb0ELb0ELb0ELb1ELb1ELb1ELb0ELb1ELb0ELb1ELb0ELb0EEENS1_21CollectiveEpilogueFwdINS6_IJSA_NS7_ILi256EEESB_EEES9_SE_SG_Li256ELb1ELb1ELb0ELb0EEENS1_36VarlenDynamicPersistentTileSchedulerILi128ELi96ELi256ELi128ELb0ELb1ELb1ELb0ELb1ELb1EEEEEEEEEvNT_6ParamsE)
        /*0188*/ 	.word	0x000000a8


	//----- nvinfo : EIATTR_FRAME_SIZE
	.align		4
.L_96:
        /*018c*/ 	.byte	0x04, 0x11
        /*018e*/ 	.short	(.L_98 - .L_97)
	.align		4
.L_97:
        /*0190*/ 	.word	index@(_ZN7cutlass13device_kernelIN5flash11enable_sm90INS1_16FlashAttnFwdSm90INS1_25CollectiveMainloopFwdSm90ILi2EN4cute5tupleIJNS5_1CILi1EEES8_S8_EEENS6_IJNS7_ILi128EEENS7_ILi96EEENS7_ILi64EEEEEELi256ENS_6half_tEfNS_4arch4Sm90ELb0ELb0ELb0ELb1ELb1ELb1ELb0ELb1ELb0ELb1ELb0ELb0EEENS1_21CollectiveEpilogueFwdINS6_IJSA_NS7_ILi256EEESB_EEES9_SE_SG_Li256ELb1ELb1ELb0ELb0EEENS1_36VarlenDynamicPersistentTileSchedulerILi128ELi96ELi256ELi128ELb0ELb1ELb1ELb0ELb1ELb1EEEEEEEEEvNT_6ParamsE)
        /*0194*/ 	.word	0x00000058


	//----- nvinfo : EIATTR_REGCOUNT
	.align		4
.L_98:
        /*0198*/ 	.byte	0x04, 0x2f
        /*019a*/ 	.short	(.L_100 - .L_99)
	.align		4
.L_99:
        /*019c*/ 	.word	index@(_ZN7cutlass13device_kernelIN5flash11enable_sm90INS1_16FlashAttnFwdSm90INS1_25CollectiveMainloopFwdSm90ILi2EN4cute5tupleIJNS5_1CILi1EEES8_S8_EEENS6_IJNS7_ILi128EEENS7_ILi96EEENS7_ILi64EEEEEELi256ENS_6half_tEfNS_4arch4Sm90ELb0ELb0ELb0ELb1ELb1ELb0ELb0ELb1ELb0ELb1ELb0ELb0EEENS1_21CollectiveEpilogueFwdINS6_IJSA_NS7_ILi256EEESB_EEES9_SE_SG_Li256ELb1ELb1ELb0ELb0EEENS1_36VarlenDynamicPersistentTileSchedulerILi128ELi96ELi256ELi128ELb0ELb1ELb1ELb0ELb1ELb1EEEEEEEEEvNT_6ParamsE)
        /*01a0*/ 	.word	0x000000a8


	//----- nvinfo : EIATTR_FRAME_SIZE
	.align		4
.L_100:
        /*01a4*/ 	.byte	0x04, 0x11
        /*01a6*/ 	.short	(.L_102 - .L_101)
	.align		4
.L_101:
        /*01a8*/ 	.word	index@(_ZN7cutlass13device_kernelIN5flash11enable_sm90INS1_16FlashAttnFwdSm90INS1_25CollectiveMainloopFwdSm90ILi2EN4cute5tupleIJNS5_1CILi1EEES8_S8_EEENS6_IJNS7_ILi128EEENS7_ILi96EEENS7_ILi64EEEEEELi256ENS_6half_tEfNS_4arch4Sm90ELb0ELb0ELb0ELb1ELb1ELb0ELb0ELb1ELb0ELb1ELb0ELb0EEENS1_21CollectiveEpilogueFwdINS6_IJSA_NS7_ILi256EEESB_EEES9_SE_SG_Li256ELb1ELb1ELb0ELb0EEENS1_36VarlenDynamicPersistentTileSchedulerILi128ELi96ELi256ELi128ELb0ELb1ELb1ELb0ELb1ELb1EEEEEEEEEvNT_6ParamsE)
        /*01ac*/ 	.word	0x00000030


	//----- nvinfo : EIATTR_REGCOUNT
	.align		4
.L_102:
        /*01b0*/ 	.byte	0x04, 0x2f
        /*01b2*/ 	.short	(.L_104 - .L_103)
	.align		4
.L_103:
        /*01b4*/ 	.word	index@(_ZN7cutlass13device_kernelIN5flash11enable_sm90INS1_16FlashAttnFwdSm90INS1_25CollectiveMainloopFwdSm90ILi2EN4cute5tupleIJNS5_1CILi1EEES8_S8_EEENS6_IJNS7_ILi128EEENS7_ILi96EEENS7_ILi64EEEEEELi256ENS_6half_tEfNS_4arch4Sm90ELb0ELb0ELb0ELb0ELb1ELb0ELb1ELb1ELb0ELb1ELb0ELb0EEENS1_21CollectiveEpilogueFwdINS6_IJSA_NS7_ILi256EEESB_EEES9_SE_SG_Li256ELb0ELb1ELb0ELb0EEENS1_29StaticPersistentTileSchedulerILb0EEEEEEEEEvNT_6ParamsE)
        /*01b8*/ 	.word	0x000000a8


	//----- nvinfo : EIATTR_FRAME_SIZE
	.align		4
.L_104:
        /*01bc*/ 	.byte	0x04, 0x11
        /*01be*/ 	.short	(.L_106 - .L_105)
	.align		4
.L_105:
        /*01c0*/ 	.word	index@(_ZN7cutlass13device_kernelIN5flash11enable_sm90INS1_16FlashAttnFwdSm90INS1_25CollectiveMainloopFwdSm90ILi2EN4cute5tupleIJNS5_1CILi1EEES8_S8_EEENS6_IJNS7_ILi128EEENS7_ILi96EEENS7_ILi64EEEEEELi256ENS_6half_tEfNS_4arch4Sm90ELb0ELb0ELb0ELb0ELb1ELb0ELb1ELb1ELb0ELb1ELb0ELb0EEENS1_21CollectiveEpilogueFwdINS6_IJSA_NS7_ILi256EEESB_EEES9_SE_SG_Li256ELb0ELb1ELb0ELb0EEENS1_29StaticPersistentTileSchedulerILb0EEEEEEEEEvNT_6ParamsE)
        /*01c4*/ 	.word	0x00000020


	//----- nvinfo : EIATTR_REGCOUNT
	.align		4
.L_106:
        /*01c8*/ 	.byte	0x04, 0x2f
        /*01ca*/ 	.short	(.L_108 - .L_107)
	.align		4
.L_107:
        /*01cc*/ 	.word	index@(_ZN7cutlass13device_kernelIN5flash11enable_sm90INS1_16FlashAttnFwdSm90INS1_25CollectiveMainloopFwdSm90ILi2EN4cute5tupleIJNS5_1CILi1EEES8_S8_EEENS6_IJNS7_ILi128EEENS7_ILi96EEENS7_ILi64EEEEEELi256ENS_6half_tEfNS_4arch4Sm90ELb0ELb0ELb0ELb0ELb1ELb0ELb0ELb1ELb0ELb1ELb0ELb0EEENS1_21CollectiveEpilogueFwdINS6_IJSA_NS7_ILi256EEESB_EEES9_SE_SG_Li256ELb0ELb1ELb0ELb0EEENS1_29StaticPersistentTileSchedulerILb0EEEEEEEEEvNT_6ParamsE)
        /*01d0*/ 	.word	0x000000a8


	//----- nvinfo : EIATTR_FRAME_SIZE
	.align		4
.L_108:
        /*01d4*/ 	.byte	0x04, 0x11
        /*01d6*/ 	.short	(.L_110 - .L_109)
	.align		4
.L_109:
        /*01d8*/ 	.word	index@(_ZN7cutlass13device_kernelIN5flash11enable_sm90INS1_16FlashAttnFwdSm90INS1_25CollectiveMainloopFwdSm90ILi2EN4cute5tupleIJNS5_1CILi1EEES8_S8_EEENS6_IJNS7_ILi128EEENS7_ILi96EEENS7_ILi64EEEEEELi256ENS_6half_tEfNS_4arch4Sm90ELb0ELb0ELb0ELb0ELb1ELb0ELb0ELb1ELb0ELb1ELb0ELb0EEENS1_21CollectiveEpilogueFwdINS6_IJSA_NS7_ILi256EEESB_EEES9_SE_SG_Li256ELb0ELb1ELb0ELb0EEENS1_29StaticPersistentTileSchedulerILb0EEEEEEEEEvNT_6ParamsE)
        /*01dc*/ 	.word	0x00000020


	//----- nvinfo : EIATTR_REGCOUNT
	.align		4
.L_110:
        /*01e0*/ 	.byte	0x04, 0x2f
        /*01e2*/ 	.short	(.L_112 - .L_111)
	.align		4
.L_111:
        /*01e4*/ 	.word	index@(_ZN7cutlass13device_kernelIN5flash11enable_sm90INS1_16FlashAttnFwdSm90INS1_25CollectiveMainloopFwdSm90ILi2EN4cute5tupleIJNS5_1CILi1EEES8_S8_EEENS6_IJNS7_ILi64EEESA_SA_EEELi512ENS_6half_tEfNS_4arch4Sm90ELb1ELb0ELb0ELb1ELb1ELb1ELb1ELb0ELb0ELb1ELb0ELb0EEENS1_21CollectiveEpilogueFwdINS6_IJSA_NS7_ILi512EEESA_EEES9_SC_SE_Li256ELb1ELb1ELb0ELb0EEENS1_36VarlenDynamicPersistentTileSchedulerILi64ELi64ELi256ELi128ELb0ELb1ELb1ELb1ELb1ELb1EEEEEEEEEvNT_6ParamsE)
        /*01e8*/ 	.word	0x000000a8


	//----- nvinfo : EIATTR_FRAME_SIZE
	.align		4
.L_112:
        /*01ec*/ 	.byte	0x04, 0x11
        /*01ee*/ 	.short	(.L_114 - .L_113)
	.align		4
.L_113:
        /*01f0*/ 	.word	index@(_ZN7cutlass13device_kernelIN5flash11enable_sm90INS1_16FlashAttnFwdSm90INS1_25CollectiveMainloopFwdSm90ILi2EN4cute5tupleIJNS5_1CILi1EEES8_S8_EEENS6_IJNS7_ILi64EEESA_SA_EEELi512ENS_6half_tEfNS_4arch4Sm90ELb1ELb0ELb0ELb1ELb1ELb1ELb1ELb0ELb0ELb1ELb0ELb0EEENS1_21CollectiveEpilogueFwdINS6_IJSA_NS7_ILi512EEESA_EEES9_SC_SE_Li256ELb1ELb1ELb0ELb0EEENS1_36VarlenDynamicPersistentTileSchedulerILi64ELi64ELi256ELi128ELb0ELb1ELb1ELb1ELb1ELb1EEEEEEEEEvNT_6ParamsE)
        /*01f4*/ 	.word	0x00000078


	//----- nvinfo : EIATTR_REGCOUNT
	.align		4
.L_114:
        /*01f8*/ 	.byte	0x04, 0x2f
        /*01fa*/ 	.short	(.L_116 - .L_115)
	.align		4
.L_115:
        /*01fc*/ 	.word	index@(_ZN7cutlass13device_kernelIN5flash11enable_sm90INS1_16FlashAttnFwdSm90INS1_25CollectiveMainloopFwdSm90ILi2EN4cute5tupleIJNS5_1CILi1EEES8_S8_EEENS6_IJNS7_ILi64EEESA_SA_EEELi512ENS_6half_tEfNS_4arch4Sm90ELb1ELb0ELb0ELb1ELb1ELb0ELb1ELb0ELb0ELb1ELb0ELb0EEENS1_21CollectiveEpilogueFwdINS6_IJSA_NS7_ILi512EEESA_EEES9_SC_SE_Li256ELb1ELb1ELb0ELb0EEENS1_36VarlenDynamicPersistentTileSchedulerILi64ELi64ELi256ELi128ELb0ELb1ELb1ELb1ELb1ELb1EEEEEEEEEvNT_6ParamsE)
        /*0200*/ 	.word	0x000000a8


	//----- nvinfo : EIATTR_FRAME_SIZE
	.align		4
.L_116:
        /*0204*/ 	.byte	0x04, 0x11
        /*0206*/ 	.short	(.L_118 - .L_117)
	.align		4
.L_117:
        /*0208*/ 	.word	index@(_ZN7cutlass13device_kernelIN5flash11enable_sm90INS1_16FlashAttnFwdSm90INS1_25CollectiveMainloopFwdSm90ILi2EN4cute5tupleIJNS5_1CILi1EEES8_S8_EEENS6_IJNS7_ILi64EEESA_SA_EEELi512ENS_6half_tEfNS_4arch4Sm90ELb1ELb0ELb0ELb1ELb1ELb0ELb1ELb0ELb0ELb1ELb0ELb0EEENS1_21CollectiveEpilogueFwdINS6_IJSA_NS7_ILi512EEESA_EEES9_SC_SE_Li256ELb1ELb1ELb0ELb0EEENS1_36VarlenDynamicPersistentTileSchedulerILi64ELi64ELi256ELi128ELb0ELb1ELb1ELb1ELb1ELb1EEEEEEEEEvNT_6ParamsE)
        /*020c*/ 	.word	0x00000028


	//----- nvinfo : EIATTR_REGCOUNT
	.align		4
.L_118:
        /*0210*/ 	.byte	0x04, 0x2f
        /*0212*/ 	.short	(.L_120 - .L_119)
	.align		4
.L_119:
        /*0214*/ 	.word	index@(_ZN7cutlass13device_kernelIN5flash11enable_sm90INS1_16FlashAttnFwdSm90INS1_25CollectiveMainloopFwdSm90ILi2EN4cute5tupleIJNS5_1CILi1EEES8_S8_EEENS6_IJNS7_ILi64EEESA_SA_EEELi512ENS_6half_tEfNS_4arch4Sm90ELb1ELb0ELb0ELb1ELb1ELb1ELb0ELb0ELb0ELb1ELb0ELb0EEENS1_21CollectiveEpilogueFwdINS6_IJSA_NS7_ILi512EEESA_EEES9_SC_SE_Li256ELb1ELb1ELb0ELb0EEENS1_36VarlenDynamicPersistentTileSchedulerILi64ELi64ELi256ELi128ELb0ELb1ELb1ELb1ELb1ELb1EEEEEEEEEvNT_6ParamsE)
        /*0218*/ 	.word	0x000000a8


	//----- nvinfo : EIATTR_FRAME_SIZE
	.align		4
.L_120:
        /*021c*/ 	.byte	0x04, 0x11
        /*021e*/ 	.short	(.L_122 - .L_121)
	.align		4
.L_121:
        /*0220*/ 	.word	index@(_ZN7cutlass13device_kernelIN5flash11enable_sm90INS1_16FlashAttnFwdSm90INS1_25CollectiveMainloopFwdSm90ILi2EN4cute5tupleIJNS5_1CILi1EEES8_S8_EEENS6_IJNS7_ILi64EEESA_SA_EEELi512ENS_6half_tEfNS_4arch4Sm90ELb1ELb0ELb0ELb1ELb1ELb1ELb0ELb0ELb0ELb1ELb0ELb0EEENS1_21CollectiveEpilogueFwdINS6_IJSA_NS7_ILi512EEESA_EEES9_SC_SE_Li256ELb1ELb1ELb0ELb0EEENS1_36VarlenDynamicPersistentTileSchedulerILi64ELi64ELi256ELi128ELb0ELb1ELb1ELb1ELb1ELb1EEEEEEEEEvNT_6ParamsE)
        /*0224*/ 	.word	0x00000060


	//----- nvinfo : EIATTR_REGCOUNT
	.align		4
.L_122:
        /*0228*/ 	.byte	0x04, 0x2f
        /*022a*/ 	.short	(.L_124 - .L_123)
	.align		4
.L_123:
        /*022c*/ 	.word	index@(_ZN7cutlass13device_kernelIN5flash11enable_sm90INS1_16FlashAttnFwdSm90INS1_25CollectiveMainloopFwdSm90ILi2EN4cute5tupleIJNS5_1CILi1EEES8_S8_EEENS6_IJNS7_ILi64EEESA_SA_EEELi512ENS_6half_tEfNS_4arch4Sm90ELb1ELb0ELb0ELb1ELb1ELb0ELb0ELb0ELb0ELb1ELb0ELb0EEENS1_21CollectiveEpilogueFwdINS6_IJSA_NS7_ILi512EEESA_EEES9_SC_SE_Li256ELb1ELb1ELb0ELb0EEENS1_36VarlenDynamicPersistentTileSchedulerILi64ELi64ELi256ELi128ELb0ELb1ELb1ELb1ELb1ELb1EEEEEEEEEvNT_6ParamsE)
        /*0230*/ 	.word	0x000000a8


	//----- nvinfo : EIATTR_FRAME_SIZE
	.align		4
.L_124:
        /*0234*/ 	.byte	0x04, 0x11
        /*0236*/ 	.short	(.L_126 - .L_125)
	.align		4
.L_125:
        /*0238*/ 	.word	index@(_ZN7cutlass13device_kernelIN5flash11enable_sm90INS1_16FlashAttnFwdSm90INS1_25CollectiveMainloopFwdSm90ILi2EN4cute5tupleIJNS5_1CILi1EEES8_S8_EEENS6_IJNS7_ILi64EEESA_SA_EEELi512ENS_6half_tEfNS_4arch4Sm90ELb1ELb0ELb0ELb1ELb1ELb0ELb0ELb0ELb0ELb1ELb0ELb0EEENS1_21CollectiveEpilogueFwdINS6_IJSA_NS7_ILi512EEESA_EEES9_SC_SE_Li256ELb1ELb1ELb0ELb0EEENS1_36VarlenDynamicPersistentTileSchedulerILi64ELi64ELi256ELi128ELb0ELb1ELb1ELb1ELb1ELb1EEEEEEEEEvNT_6ParamsE)
        /*023c*/ 	.word	0x00000030


	//----- nvinfo : EIATTR_REGCOUNT
	.align		4
.L_126:
        /*0240*/ 	.byte	0x04, 0x2f
        /*0242*/ 	.short	(.L_128 - .L_127)
	.align		4
.L_127:
        /*0244*/ 	.word	index@(_ZN7cutlass13device_kernelIN5flash11enable_sm90INS1_16FlashAttnFwdSm90INS1_25CollectiveMainloopFwdSm90ILi2EN4cute5tupleIJNS5_1CILi1EEES8_S8_EEENS6_IJNS7_ILi64EEESA_SA_EEELi512ENS_6half_tEfNS_4arch4Sm90ELb1ELb0ELb0ELb0ELb1ELb0ELb1ELb0ELb0ELb1ELb0ELb0EEENS1_21CollectiveEpilogueFwdINS6_IJSA_NS7_ILi512EEESA_EEES9_SC_SE_Li256ELb0ELb1ELb0ELb0EEENS1_30DynamicPersistentTileSchedulerILi256ELi128ELb0ELb1ELb1EEEEEEEEEvNT_6ParamsE)
        /*0248*/ 	.word	0x000000a8


	//----- nvinfo : EIATTR_FRAME_SIZE
	.align		4
.L_128:
        /*024c*/ 	.byte	0x04, 0x11
        /*024e*/ 	.short	(.L_130 - .L_129)
	.align		4
.L_129:
        /*0250*/ 	.word	index@(_ZN7cutlass13device_kernelIN5flash11enable_sm90INS1_16FlashAttnFwdSm90INS1_25CollectiveMainloopFwdSm90ILi2EN4cute5tupleIJNS5_1CILi1EEES8_S8_EEENS6_IJNS7_ILi64EEESA_SA_EEELi512ENS_6half_tEfNS_4arch4Sm90ELb1ELb0ELb0ELb0ELb1ELb0ELb1ELb0ELb0ELb1ELb0ELb0EEENS1_21CollectiveEpilogueFwdINS6_IJSA_NS7_ILi512EEESA_EEES9_SC_SE_Li256ELb0ELb1ELb0ELb0EEENS1_30DynamicPersistentTileSchedulerILi256ELi128ELb0ELb1ELb1EEEEEEEEEvNT_6ParamsE)
        /*0254*/ 	.word	0x00000018


	//----- nvinfo : EIATTR_REGCOUNT
	.align		4
.L_130:
        /*0258*/ 	.byte	0x04, 0x2f
        /*025a*/ 	.short	(.L_132 - .L_131)
	.align		4
.L_131:
        /*025c*/ 	.word	index@(_ZN7cutlass13device_kernelIN5flash11enable_sm90INS1_16FlashAttnFwdSm90INS1_25CollectiveMainloopFwdSm90ILi2EN4cute5tupleIJNS5_1CILi1EEES8_S8_EEENS6_IJNS7_ILi64EEESA_SA_EEELi512ENS_6half_tEfNS_4arch4Sm90ELb1ELb0ELb0ELb0ELb1ELb0ELb0ELb0ELb0ELb1ELb0ELb0EEENS1_21CollectiveEpilogueFwdINS6_IJSA_NS7_ILi512EEESA_EEES9_SC_SE_Li256ELb0ELb1ELb0ELb0EEENS1_30DynamicPersistentTileSchedulerILi256ELi128ELb0ELb1ELb1EEEEEEEEEvNT_6ParamsE)
        /*0260*/ 	.word	0x000000a8


	//----- nvinfo : EIATTR_FRAME_SIZE
	.align		4
.L_132:
        /*0264*/ 	.byte	0x04, 0x11
        /*0266*/ 	.short	(.L_134 - .L_133)
	.align		4
.L_133:
        /*0268*/ 	.word	index@(_ZN7cutlass13device_kernelIN5flash11enable_sm90INS1_16FlashAttnFwdSm90INS1_25CollectiveMainloopFwdSm90ILi2EN4cute5tupleIJNS5_1CILi1EEES8_S8_EEENS6_IJNS7_ILi64EEESA_SA_EEELi512ENS_6half_tEfNS_4arch4Sm90ELb1ELb0ELb0ELb0ELb1ELb0ELb0ELb0ELb0ELb1ELb0ELb0EEENS1_21CollectiveEpilogueFwdINS6_IJSA_NS7_ILi512EEESA_EEES9_SC_SE_Li256ELb0ELb1ELb0ELb0EEENS1_30DynamicPersistentTileSchedulerILi256ELi128ELb0ELb1ELb1EEEEEEEEEvNT_6ParamsE)
        /*026c*/ 	.word	0x00000010


	//----- nvinfo : EIATTR_REGCOUNT
	.align		4
.L_134:
        /*0270*/ 	.byte	0x04, 0x2f
        /*0272*/ 	.short	(.L_136 - .L_135)
	.align		4
.L_135:
        /*0274*/ 	.word	index@(_ZN7cutlass13device_kernelIN5flash11enable_sm90INS1_16FlashAttnFwdSm90INS1_25CollectiveMainloopFwdSm90ILi2EN4cute5tupleIJNS5_1CILi1EEES8_S8_EEENS6_IJNS7_ILi64EEESA_SA_EEELi512ENS_6half_tEfNS_4arch4Sm90ELb0ELb1ELb0ELb1ELb1ELb1ELb1ELb0ELb0ELb1ELb0ELb0EEENS1_21CollectiveEpilogueFwdINS6_IJSA_NS7_ILi512EEESA_EEES9_SC_SE_Li256ELb1ELb1ELb0ELb0EEENS1_36VarlenDynamicPersistentTileSchedulerILi64ELi64ELi256ELi128ELb0ELb1ELb1ELb1ELb0ELb1EEEEEEEEEvNT_6ParamsE)
        /*0278*/ 	.word	0x000000a8


	//----- nvinfo : EIATTR_FRAME_SIZE
	.align		4
.L_136:
        /*027c*/ 	.byte	0x04, 0x11
        /*027e*/ 	.short	(.L_138 - .L_137)
	.align		4
.L_137:
        /*0280*/ 	.word	index@($_ZN7cutlass13device_kernelIN5flash11enable_sm90INS1_16FlashAttnFwdSm90INS1_25CollectiveMainloopFwdSm90ILi2EN4cute5tupleIJNS5_1CILi1EEES8_S8_EEENS6_IJNS7_ILi64EEESA_SA_EEELi512ENS_6half_tEfNS_4arch4Sm90ELb0ELb1ELb0ELb1ELb1ELb1ELb1ELb0ELb0ELb1ELb0ELb0EEENS1_21CollectiveEpilogueFwdINS6_IJSA_NS7_ILi512EEESA_EEES9_SC_SE_Li256ELb1ELb1ELb0ELb0EEENS1_36VarlenDynamicPersistentTileSchedulerILi64ELi64ELi256ELi128ELb0ELb1ELb1ELb1ELb0ELb1EEEEEEEEEvNT_6ParamsE$_ZZN5flash25CollectiveMainloopFwdSm90ILi2EN4cute5tupleIJNS1_1CILi1EEES4_S4_EEENS2_IJNS3_ILi64EEES6_S6_EEELi512EN7cutlass6half_tEfNS8_4arch4Sm90ELb0ELb1ELb0ELb1ELb1ELb1ELb1ELb0ELb0ELb1ELb0ELb0EE3mmaINS_16FlashAttnFwdSm90ISC_NS_21CollectiveEpilogueFwdINS2_IJS6_NS3_ILi512EEES6_EEES5_S9_SB_Li256ELb1ELb1ELb0ELb0EEENS_36VarlenDynamicPersistentTileSchedulerILi64ELi64ELi256ELi128ELb0ELb1ELb1ELb1ELb0ELb1EEEE13SharedStorageENS1_6TensorINS1_11ArrayEngineIfLm128EEENS1_6LayoutINS2_IJNS2_IJNS3_ILi2EEESR_NS3_ILi32EEEEEES4_S4_EEENS2_IJNS2_IJS4_SR_NS3_ILi4EEEEEENS3_ILi0EEESX_EEEEEEENS_7SoftmaxILi2ELi0EEEEEbRKNSC_6ParamsENS8_13PipelineAsyncILi2EEES17_RNS8_13PipelineStateILj2EEERT0_RT1_iRiRKNS_16SeqlenInfoQKNewKILb1ELb1EEENS2_IJiiiiEEERT_ENKUliT_T0_T1_E_clIZSD_ISM_S10_S12_EbS15_S17_S17_S1A_S1C_S1E_iS1F_S1J_S1K_S1M_EUlRS1N_iE0_NS3_ILb1EEES1U_EEDaiS1N_S1O_S1P_)
        /*0284*/ 	.word	0x00000460


	//----- nvinfo : EIATTR_FRAME_SIZE
	.align		4
.L_138:
        /*0288*/ 	.byte	0x04, 0x11
        /*028a*/ 	.short	(.L_140 - .L_139)
	.align		4
.L_139:
        /*028c*/ 	.word	index@(_ZN7cutlass13device_kernelIN5flash11enable_sm90INS1_16FlashAttnFwdSm90INS1_25CollectiveMainloopFwdSm90ILi2EN4cute5tupleIJNS5_1CILi1EEES8_S8_EEENS6_IJNS7_ILi64EEESA_SA_EEELi512ENS_6half_tEfNS_4arch4Sm90ELb0ELb1ELb0ELb1ELb1ELb1ELb1ELb0ELb0ELb1ELb0ELb0EEENS1_21CollectiveEpilogueFwdINS6_IJSA_NS7_ILi512EEESA_EEES9_SC_SE_Li256ELb1ELb1ELb0ELb0EEENS1_36VarlenDynamicPersistentTileSchedulerILi64ELi64ELi256ELi128ELb0ELb1ELb1ELb1ELb0ELb1EEEEEEEEEvNT_6ParamsE)
        /*0290*/ 	.word	0x00000460


	//----- nvinfo : EIATTR_REGCOUNT
	.align		4
.L_140:
        /*0294*/ 	.byte	0x04, 0x2f
        /*0296*/ 	.short	(.L_142 - .L_141)
	.align		4
.L_141:
        /*0298*/ 	.word	index@(_ZN7cutlass13device_kernelIN5flash11enable_sm90INS1_16FlashAttnFwdSm90INS1_25CollectiveMainloopFwdSm90ILi2EN4cute5tupleIJNS5_1CILi1EEES8_S8_EEENS6_IJNS7_ILi64EEESA_SA_EEELi512ENS_6half_tEfNS_4arch4Sm90ELb0ELb1ELb0ELb1ELb1ELb0ELb1ELb0ELb0ELb1ELb0ELb0EEENS1_21CollectiveEpilogueFwdINS6_IJSA_NS7_ILi512EEESA_EEES9_SC_SE_Li256ELb1ELb1ELb0ELb0EEENS1_36VarlenDynamicPersistentTileSchedulerILi64ELi64ELi256ELi128ELb0ELb1ELb1ELb1ELb0ELb1EEEEEEEEEvNT_6ParamsE)
        /*029c*/ 	.word	0x000000a8


	//----- nvinfo : EIATTR_FRAME_SIZE
	.align		4
.L_142:
        /*02a0*/ 	.byte	0x04, 0x11
        /*02a2*/ 	.short	(.L_144 - .L_143)
	.align		4
.L_143:
        /*02a4*/ 	.word	index@($_ZN7cutlass13device_kernelIN5flash11enable_sm90INS1_16FlashAttnFwdSm90INS1_25CollectiveMainloopFwdSm90ILi2EN4cute5tupleIJNS5_1CILi1EEES8_S8_EEENS6_IJNS7_ILi64EEESA_SA_EEELi512ENS_6half_tEfNS_4arch4Sm90ELb0ELb1ELb0ELb1ELb1ELb0ELb1ELb0ELb0ELb1ELb0ELb0EEENS1_21CollectiveEpilogueFwdINS6_IJSA_NS7_ILi512EEESA_EEES9_SC_SE_Li256ELb1ELb1ELb0ELb0EEENS1_36VarlenDynamicPersistentTileSchedulerILi64ELi64ELi256ELi128ELb0ELb1ELb1ELb1ELb0ELb1EEEEEEEEEvNT_6ParamsE$_ZZN5flash25CollectiveMainloopFwdSm90ILi2EN4cute5tupleIJNS1_1CILi1EEES4_S4_EEENS2_IJNS3_ILi64EEES6_S6_EEELi512EN7cutlass6half_tEfNS8_4arch4Sm90ELb0ELb1ELb0ELb1ELb1ELb0ELb1ELb0ELb0ELb1ELb0ELb0EE3mmaINS_16FlashAttnFwdSm90ISC_NS_21CollectiveEpilogueFwdINS2_IJS6_NS3_ILi512EEES6_EEES5_S9_SB_Li256ELb1ELb1ELb0ELb0EEENS_36VarlenDynamicPersistentTileSchedulerILi64ELi64ELi256ELi128ELb0ELb1ELb1ELb1ELb0ELb1EEEE13SharedStorageENS1_6TensorINS1_11ArrayEngineIfLm128EEENS1_6LayoutINS2_IJNS2_IJNS3_ILi2EEESR_NS3_ILi32EEEEEES4_S4_EEENS2_IJNS2_IJS4_SR_NS3_ILi4EEEEEENS3_ILi0EEESX_EEEEEEENS_7SoftmaxILi2ELi0EEEEEbRKNSC_6ParamsENS8_13PipelineAsyncILi2EEES17_RNS8_13PipelineStateILj2EEERT0_RT1_iRiRKNS_16SeqlenInfoQKNewKILb1ELb0EEENS2_IJiiiiEEERT_ENKUliT_T0_T1_E_clIZSD_ISM_S10_S12_EbS15_S17_S17_S1A_S1C_S1E_iS1F_S1J_S1K_S1M_EUlRS1N_iE1_NS3_ILb0EEENS3_ILb1EEEEEDaiS1N_S1O_S1P_)
        /*02a8*/ 	.word	0x00000440


	//----- nvinfo : EIATTR_FRAME_SIZE
	.align		4
.L_144:
        /*02ac*/ 	.byte	0x04, 0x11
        /*02ae*/ 	.short	(.L_146 - .L_145)
	.align		4
.L_145:
        /*02b0*/ 	.word	index@(_ZN7cutlass13device_kernelIN5flash11enable_sm90INS1_16FlashAttnFwdSm90INS1_25CollectiveMainloopFwdSm90ILi2EN4cute5tupleIJNS5_1CILi1EEES8_S8_EEENS6_IJNS7_ILi64EEESA_SA_EEELi512ENS_6half_tEfNS_4arch4Sm90ELb0ELb1ELb0ELb1ELb1ELb0ELb1ELb0ELb0ELb1ELb0ELb0EEENS1_21CollectiveEpilogueFwdINS6_IJSA_NS7_ILi512EEESA_EEES9_SC_SE_Li256ELb1ELb1ELb0ELb0EEENS1_36VarlenDynamicPersistentTileSchedulerILi64ELi64ELi256ELi128ELb0ELb1ELb1ELb1ELb0ELb1EEEEEEEEEvNT_6ParamsE)
        /*02b4*/ 	.word	0x00000440


	//----- nvinfo : EIATTR_REGCOUNT
	.align		4
.L_146:
        /*02b8*/ 	.byte	0x04, 0x2f
        /*02ba*/ 	.short	(.L_148 - .L_147)
	.align		4
.L_147:
        /*02bc*/ 	.word	index@(_ZN7cutlass13device_kernelIN5flash11enable_sm90INS1_16FlashAttnFwdSm90INS1_25CollectiveMainloopFwdSm90ILi2EN4cute5tupleIJNS5_1CILi1EEES8_S8_EEENS6_IJNS7_ILi64EEESA_SA_EEELi512ENS_6half_tEfNS_4arch4Sm90ELb0ELb1ELb0ELb1ELb1ELb1ELb0ELb0ELb0ELb1ELb0ELb0EEENS1_21CollectiveEpilogueFwdINS6_IJSA_NS7_ILi512EEESA_EEES9_SC_SE_Li256ELb1ELb1ELb0ELb0EEENS1_36VarlenDynamicPersistentTileSchedulerILi64ELi64ELi256ELi128ELb0ELb1ELb1ELb1ELb0ELb1EEEEEEEEEvNT_6ParamsE)
        /*02c0*/ 	.word	0x000000a8


	//----- nvinfo : EIATTR_FRAME_SIZE
	.align		4
.L_148:
        /*02c4*/ 	.byte	0x04, 0x11
        /*02c6*/ 	.short	(.L_150 - .L_149)
	.align		4
.L_149:
        /*02c8*/ 	.word	index@(_ZN7cutlass13device_kernelIN5flash11enable_sm90INS1_16FlashAttnFwdSm90INS1_25CollectiveMainloopFwdSm90ILi2EN4cute5tupleIJNS5_1CILi1EEES8_S8_EEENS6_IJNS7_ILi64EEESA_SA_EEELi512ENS_6half_tEfNS_4arch4Sm90ELb0ELb1ELb0ELb1ELb1ELb1ELb0ELb0ELb0ELb1ELb0ELb0EEENS1_21CollectiveEpilogueFwdINS6_IJSA_NS7_ILi512EEESA_EEES9_SC_SE_Li256ELb1ELb1ELb0ELb0EEENS1_36VarlenDynamicPersistentTileSchedulerILi64ELi64ELi256ELi128ELb0ELb1ELb1ELb1ELb0ELb1EEEEEEEEEvNT_6ParamsE)
        /*02cc*/ 	.word	0x00000068


	//----- nvinfo : EIATTR_REGCOUNT
	.align		4
.L_150:
        /*02d0*/ 	.byte	0x04, 0x2f
        /*02d2*/ 	.short	(.L_152 - .L_151)
	.align		4
.L_151:
        /*02d4*/ 	.word	index@(_ZN7cutlass13device_kernelIN5flash11enable_sm90INS1_16FlashAttnFwdSm90INS1_25CollectiveMainloopFwdSm90ILi2EN4cute5tupleIJNS5_1CILi1EEES8_S8_EEENS6_IJNS7_ILi64EEESA_SA_EEELi512ENS_6half_tEfNS_4arch4Sm90ELb0ELb1ELb0ELb1ELb1ELb0ELb0ELb0ELb0ELb1ELb0ELb0EEENS1_21CollectiveEpilogueFwdINS6_IJSA_NS7_ILi512EEESA_EEES9_SC_SE_Li256ELb1ELb1ELb0ELb0EEENS1_36VarlenDynamicPersistentTileSchedulerILi64ELi64ELi256ELi128ELb0ELb1ELb1ELb1ELb0ELb1EEEEEEEEEvNT_6ParamsE)
        /*02d8*/ 	.word	0x000000a8


	//----- nvinfo : EIATTR_FRAME_SIZE
	.align		4
.L_152:
        /*02dc*/ 	.byte	0x04, 0x11
        /*02de*/ 	.short	(.L_154 - .L_153)
	.align		4
.L_153:
        /*02e0*/ 	.word	index@(_ZN7cutlass13device_kernelIN5flash11enable_sm90INS1_16FlashAttnFwdSm90INS1_25CollectiveMainloopFwdSm90ILi2EN4cute5tupleIJNS5_1CILi1EEES8_S8_EEENS6_IJNS7_ILi64EEESA_SA_EEELi512ENS_6half_tEfNS_4arch4Sm90ELb0ELb1ELb0ELb1ELb1ELb0ELb0ELb0ELb0ELb1ELb0ELb0EEENS1_21CollectiveEpilogueFwdINS6_IJSA_NS7_ILi512EEESA_EEES9_SC_SE_Li256ELb1ELb1ELb0ELb0EEENS1_36VarlenDynamicPersistentTileSchedulerILi64ELi64ELi256ELi128ELb0ELb1ELb1ELb1ELb0ELb1EEEEEEEEEvNT_6ParamsE)
        /*02e4*/ 	.word	0x00000020


	//----- nvinfo : EIATTR_REGCOUNT
	.align		4
.L_154:
        /*02e8*/ 	.byte	0x04, 0x2f
        /*02ea*/ 	.short	(.L_156 - .L_155)
	.align		4
.L_155:
        /*02ec*/ 	.word	index@(_ZN7cutlass13device_kernelIN5flash11enable_sm90INS1_16FlashAttnFwdSm90INS1_25CollectiveMainloopFwdSm90ILi2EN4cute5tupleIJNS5_1CILi1EEES8_S8_EEENS6_IJNS7_ILi64EEESA_SA_EEELi512ENS_6half_tEfNS_4arch4Sm90ELb0ELb1ELb0ELb0ELb1ELb0ELb1ELb0ELb0ELb1ELb0ELb0EEENS1_21CollectiveEpilogueFwdINS6_IJSA_NS7_ILi512EEESA_EEES9_SC_SE_Li256ELb0ELb1ELb0ELb0EEENS1_30DynamicPersistentTileSchedulerILi256ELi128ELb0ELb1ELb1EEEEEEEEEvNT_6ParamsE)
        /*02f0*/ 	.word	0x000000a8


	//----- nvinfo : EIATTR_FRAME_SIZE
	.align		4
.L_156:
        /*02f4*/ 	.byte	0x04, 0x11
        /*02f6*/ 	.short	(.L_158 - .L_157)
	.align		4
.L_157:
        /*02f8*/ 	.word	index@($_ZN7cutlass13device_kernelIN5flash11enable_sm90INS1_16FlashAttnFwdSm90INS1_25CollectiveMainloopFwdSm90ILi2EN4cute5tupleIJNS5_1CILi1EEES8_S8_EEENS6_IJNS7_ILi64EEESA_SA_EEELi512ENS_6half_tEfNS_4arch4Sm90ELb0ELb1ELb0ELb0ELb1ELb0ELb1ELb0ELb0ELb1ELb0ELb0EEENS1_21CollectiveEpilogueFwdINS6_IJSA_NS7_ILi512EEESA_EEES9_SC_SE_Li256ELb0ELb1ELb0ELb0EEENS1_30DynamicPersistentTileSchedulerILi256ELi128ELb0ELb1ELb1EEEEEEEEEvNT_6ParamsE$_ZZN5flash25CollectiveMainloopFwdSm90ILi2EN4cute5tupleIJNS1_1CILi1EEES4_S4_EEENS2_IJNS3_ILi64EEES6_S6_EEELi512EN7cutlass6half_tEfNS8_4arch4Sm90ELb0ELb1ELb0ELb0ELb1ELb0ELb1ELb0ELb0ELb1ELb0ELb0EE3mmaINS_16FlashAttnFwdSm90ISC_NS_21CollectiveEpilogueFwdINS2_IJS6_NS3_ILi512EEES6_EEES5_S9_SB_Li256ELb0ELb1ELb0ELb0EEENS_30DynamicPersistentTileSchedulerILi256ELi128ELb0ELb1ELb1EEEE13SharedStorageENS1_6TensorINS1_11ArrayEngineIfLm128EEENS1_6LayoutINS2_IJNS2_IJNS3_ILi2EEESR_NS3_ILi32EEEEEES4_S4_EEENS2_IJNS2_IJS4_SR_NS3_ILi4EEEEEENS3_ILi0EEESX_EEEEEEENS_7SoftmaxILi2ELi0EEEEEbRKNSC_6ParamsENS8_13PipelineAsyncILi2EEES17_RNS8_13PipelineStateILj2EEERT0_RT1_iRiRKNS_16SeqlenInfoQKNewKILb0ELb0EEENS2_IJiiiiEEERT_ENKUliT_T0_T1_E_clIZSD_ISM_S10_S12_EbS15_S17_S17_S1A_S1C_S1E_iS1F_S1J_S1K_S1M_EUlRS1N_iE1_NS3_ILb0EEENS3_ILb1EEEEEDaiS1N_S1O_S1P_)
        /*02fc*/ 	.word	0x00000440


	//----- nvinfo : EIATTR_FRAME_SIZE
	.align		4
.L_158:
        /*0300*/ 	.byte	0x04, 0x11
        /*0302*/ 	.short	(.L_160 - .L_159)
	.align		4
.L_159:
        /*0304*/ 	.word	index@(_ZN7cutlass13device_kernelIN5flash11enable_sm90INS1_16FlashAttnFwdSm90INS1_25CollectiveMainloopFwdSm90ILi2EN4cute5tupleIJNS5_1CILi1EEES8_S8_EEENS6_IJNS7_ILi64EEESA_SA_EEELi512ENS_6half_tEfNS_4arch4Sm90ELb0ELb1ELb0ELb0ELb1ELb0ELb1ELb0ELb0ELb1ELb0ELb0EEENS1_21CollectiveEpilogueFwdINS6_IJSA_NS7_ILi512EEESA_EEES9_SC_SE_Li256ELb0ELb1ELb0ELb0EEENS1_30DynamicPersistentTileSchedulerILi256ELi128ELb0ELb1ELb1EEEEEEEEEvNT_6ParamsE)
        /*0308*/ 	.word	0x00000440


	//----- nvinfo : EIATTR_REGCOUNT
	.align		4
.L_160:
        /*030c*/ 	.byte	0x04, 0x2f
        /*030e*/ 	.short	(.L_162 - .L_161)
	.align		4
.L_161:
        /*0310*/ 	.word	index@(_ZN7cutlass13device_kernelIN5flash11enable_sm90INS1_16FlashAttnFwdSm90INS1_25CollectiveMainloopFwdSm90ILi2EN4cute5tupleIJNS5_1CILi1EEES8_S8_EEENS6_IJNS7_ILi64EEESA_SA_EEELi512ENS_6half_tEfNS_4arch4Sm90ELb0ELb1ELb0ELb0ELb1ELb0ELb0ELb0ELb0ELb1ELb0ELb0EEENS1_21CollectiveEpilogueFwdINS6_IJSA_NS7_ILi512EEESA_EEES9_SC_SE_Li256ELb0ELb1ELb0ELb0EEENS1_30DynamicPersistentTileSchedulerILi256ELi128ELb0ELb1ELb1EEEEEEEEEvNT_6ParamsE)
        /*0314*/ 	.word	0x000000a8


	//----- nvinfo : EIATTR_FRAME_SIZE
	.align		4
.L_162:
        /*0318*/ 	.byte	0x04, 0x11
        /*031a*/ 	.short	(.L_164 - .L_163)
	.align		4
.L_163:
        /*031c*/ 	.word	index@(_ZN7cutlass13device_kernelIN5flash11enable_sm90INS1_16FlashAttnFwdSm90INS1_25CollectiveMainloopFwdSm90ILi2EN4cute5tupleIJNS5_1CILi1EEES8_S8_EEENS6_IJNS7_ILi64EEESA_SA_EEELi512ENS_6half_tEfNS_4arch4Sm90ELb0ELb1ELb0ELb0ELb1ELb0ELb0ELb0ELb0ELb1ELb0ELb0EEENS1_21CollectiveEpilogueFwdINS6_IJSA_NS7_ILi512EEESA_EEES9_SC_SE_Li256ELb0ELb1ELb0ELb0EEENS1_30DynamicPersistentTileSchedulerILi256ELi128ELb0ELb1ELb1EEEEEEEEEvNT_6ParamsE)
        /*0320*/ 	.word	0x00000010


	//----- nvinfo : EIATTR_REGCOUNT
	.align		4
.L_164:
        /*0324*/ 	.byte	0x04, 0x2f
        /*0326*/ 	.short	(.L_166 - .L_165)
	.align		4
.L_165:
        /*0328*/ 	.word	index@(_ZN7cutlass13device_kernelIN5flash11enable_sm90INS1_16FlashAttnFwdSm90INS1_25CollectiveMainloopFwdSm90ILi2EN4cute5tupleIJNS5_1CILi1EEES8_S8_EEENS6_IJNS7_ILi64EEESA_SA_EEELi512ENS_6half_tEfNS_4arch4Sm90ELb0ELb0ELb0ELb1ELb1ELb1ELb1ELb0ELb0ELb1ELb0ELb0EEENS1_21CollectiveEpilogueFwdINS6_IJSA_NS7_ILi512EEESA_EEES9_SC_SE_Li256ELb1ELb1ELb0ELb0EEENS1_36VarlenDynamicPersistentTileSchedulerILi64ELi64ELi256ELi128ELb0ELb1ELb1ELb0ELb1ELb1EEEEEEEEEvNT_6ParamsE)
        /*032c*/ 	.word	0x000000a8


	//----- nvinfo : EIATTR_FRAME_SIZE
	.align		4
.L_166:
        /*0330*/ 	.byte	0x04, 0x11
        /*0332*/ 	.short	(.L_168 - .L_167)
	.align		4
.L_167:
        /*0334*/ 	.word	index@(_ZN7cutlass13device_kernelIN5flash11enable_sm90INS1_16FlashAttnFwdSm90INS1_25CollectiveMainloopFwdSm90ILi2EN4cute5tupleIJNS5_1CILi1EEES8_S8_EEENS6_IJNS7_ILi64EEESA_SA_EEELi512ENS_6half_tEfNS_4arch4Sm90ELb0ELb0ELb0ELb1ELb1ELb1ELb1ELb0ELb0ELb1ELb0ELb0EEENS1_21CollectiveEpilogueFwdINS6_IJSA_NS7_ILi512EEESA_EEES9_SC_SE_Li256ELb1ELb1ELb0ELb0EEENS1_36VarlenDynamicPersistentTileSchedulerILi64ELi64ELi256ELi128ELb0ELb1ELb1ELb0ELb1ELb1EEEEEEEEEvNT_6ParamsE)
        /*0338*/ 	.word	0x00000080


	//----- nvinfo : EIATTR_REGCOUNT
	.align		4
.L_168:
        /*033c*/ 	.byte	0x04, 0x2f
        /*033e*/ 	.short	(.L_170 - .L_169)
	.align		4
.L_169:
        /*0340*/ 	.word	index@(_ZN7cutlass13device_kernelIN5flash11enable_sm90INS1_16FlashAttnFwdSm90INS1_25CollectiveMainloopFwdSm90ILi2EN4cute5tupleIJNS5_1CILi1EEES8_S8_EEENS6_IJNS7_ILi64EEESA_SA_EEELi512ENS_6half_tEfNS_4arch4Sm90ELb0ELb0ELb0ELb1ELb1ELb0ELb1ELb0ELb0ELb1ELb0ELb0EEENS1_21CollectiveEpilogueFwdINS6_IJSA_NS7_ILi512EEESA_EEES9_SC_SE_Li256ELb1ELb1ELb0ELb0EEENS1_36VarlenDynamicPersistentTileSchedulerILi64ELi64ELi256ELi128ELb0ELb1ELb1ELb0ELb1ELb1EEEEEEEEEvNT_6ParamsE)
        /*0344*/ 	.word	0x000000a8


	//----- nvinfo : EIATTR_FRAME_SIZE
	.align		4
.L_170:
        /*0348*/ 	.byte	0x04, 0x11
        /*034a*/ 	.short	(.L_172 - .L_171)
	.align		4
.L_171:
        /*034c*/ 	.word	index@(_ZN7cutlass13device_kernelIN5flash11enable_sm90INS1_16FlashAttnFwdSm90INS1_25CollectiveMainloopFwdSm90ILi2EN4cute5tupleIJNS5_1CILi1EEES8_S8_EEENS6_IJNS7_ILi64EEESA_SA_EEELi512ENS_6half_tEfNS_4arch4Sm90ELb0ELb0ELb0ELb1ELb1ELb0ELb1ELb0ELb0ELb1ELb0ELb0EEENS1_21CollectiveEpilogueFwdINS6_IJSA_NS7_ILi512EEESA_EEES9_SC_SE_Li256ELb1ELb1ELb0ELb0EEENS1_36VarlenDynamicPersistentTileSchedulerILi64ELi64ELi256ELi128ELb0ELb1ELb1ELb0ELb1ELb1EEEEEEEEEvNT_6ParamsE)
        /*0350*/ 	.word	0x00000030


	//----- nvinfo : EIATTR_REGCOUNT
	.align		4
.L_172:
        /*0354*/ 	.byte	0x04, 0x2f
        /*0356*/ 	.short	(.L_174 - .L_173)
	.align		4
.L_173:
        /*0358*/ 	.word	index@(_ZN7cutlass13device_kernelIN5flash11enable_sm90INS1_16FlashAttnFwdSm90INS1_25CollectiveMainloopFwdSm90ILi2EN4cute5tupleIJNS5_1CILi1EEES8_S8_EEENS6_IJNS7_ILi64EEESA_SA_EEELi512ENS_6half_tEfNS_4arch4Sm90ELb0ELb0ELb0ELb1ELb1ELb1ELb0ELb0ELb0ELb1ELb0ELb0EEENS1_21CollectiveEpilogueFwdINS6_IJSA_NS7_ILi512EEESA_EEES9_SC_SE_Li256ELb1ELb1ELb0ELb0EEENS1_36VarlenDynamicPersistentTileSchedulerILi64ELi64ELi256ELi128ELb0ELb1ELb1ELb0ELb1ELb1EEEEEEEEEvNT_6ParamsE)
        /*035c*/ 	.word	0x000000a8


	//----- nvinfo : EIATTR_FRAME_SIZE
	.align		4
.L_174:
        /*0360*/ 	.byte	0x04, 0x11
        /*0362*/ 	.short	(.L_176 - .L_175)
	.align		4
.L_175:
        /*0364*/ 	.word	index@(_ZN7cutlass13device_kernelIN5flash11enable_sm90INS1_16FlashAttnFwdSm90INS1_25CollectiveMainloopFwdSm90ILi2EN4cute5tupleIJNS5_1CILi1EEES8_S8_EEENS6_IJNS7_ILi64EEESA_SA_EEELi512ENS_6half_tEfNS_4arch4Sm90ELb0ELb0ELb0ELb1ELb1ELb1ELb0ELb0ELb0ELb1ELb0ELb0EEENS1_21CollectiveEpilogueFwdINS6_IJSA_NS7_ILi512EEESA_EEES9_SC_SE_Li256ELb1ELb1ELb0ELb0EEENS1_36VarlenDynamicPersistentTileSchedulerILi64ELi64ELi256ELi128ELb0ELb1ELb1ELb0ELb1ELb1EEEEEEEEEvNT_6ParamsE)
        /*0368*/ 	.word	0x00000060


	//----- nvinfo : EIATTR_REGCOUNT
	.align		4
.L_176:
        /*036c*/ 	.byte	0x04, 0x2f
        /*036e*/ 	.short	(.L_178 - .L_177)
	.align		4
.L_177:
        /*0370*/ 	.word	index@(_ZN7cutlass13device_kernelIN5flash11enable_sm90INS1_16FlashAttnFwdSm90INS1_25CollectiveMainloopFwdSm90ILi2EN4cute5tupleIJNS5_1CILi1EEES8_S8_EEENS6_IJNS7_ILi64EEESA_SA_EEELi512ENS_6half_tEfNS_4arch4Sm90ELb0ELb0ELb0ELb1ELb1ELb0ELb0ELb0ELb0ELb1ELb0ELb0EEENS1_21CollectiveEpilogueFwdINS6_IJSA_NS7_ILi512EEESA_EEES9_SC_SE_Li256ELb1ELb1ELb0ELb0EEENS1_36VarlenDynamicPersistentTileSchedulerILi64ELi64ELi256ELi128ELb0ELb1ELb1ELb0ELb1ELb1EEEEEEEEEvNT_6ParamsE)
        /*0374*/ 	.word	0x000000a8


	//----- nvinfo : EIATTR_FRAME_SIZE
	.align		4
.L_178:
        /*0378*/ 	.byte	0x04, 0x11
        /*037a*/ 	.short	(.L_180 - .L_179)
	.align		4
.L_179:
        /*037c*/ 	.word	index@(_ZN7cutlass13device_kernelIN5flash11enable_sm90INS1_16FlashAttnFwdSm90INS1_25CollectiveMainloopFwdSm90ILi2EN4cute5tupleIJNS5_1CILi1EEES8_S8_EEENS6_IJNS7_ILi64EEESA_SA_EEELi512ENS_6half_tEfNS_4arch4Sm90ELb0ELb0ELb0ELb1ELb1ELb0ELb0ELb0ELb0ELb1ELb0ELb0EEENS1_21CollectiveEpilogueFwdINS6_IJSA_NS7_ILi512EEESA_EEES9_SC_SE_Li256ELb1ELb1ELb0ELb0EEENS1_36VarlenDynamicPersistentTileSchedulerILi64ELi64ELi256ELi128ELb0ELb1ELb1ELb0ELb1ELb1EEEEEEEEEvNT_6ParamsE)
        /*0380*/ 	.word	0x00000038


	//----- nvinfo : EIATTR_REGCOUNT
	.align		4
.L_180:
        /*0384*/ 	.byte	0x04, 0x2f
        /*0386*/ 	.short	(.L_182 - .L_181)
	.align		4
.L_181:
        /*0388*/ 	.word	index@(_ZN7cutlass13device_kernelIN5flash11enable_sm90INS1_16FlashAttnFwdSm90INS1_25CollectiveMainloopFwdSm90ILi2EN4cute5tupleIJNS5_1CILi1EEES8_S8_EEENS6_IJNS7_ILi64EEESA_SA_EEELi512ENS_6half_tEfNS_4arch4Sm90ELb0ELb0ELb0ELb0ELb1ELb0ELb1ELb0ELb0ELb1ELb0ELb0EEENS1_21CollectiveEpilogueFwdINS6_IJSA_NS7_ILi512EEESA_EEES9_SC_SE_Li256ELb0ELb1ELb0ELb0EEENS1_29StaticPersistentTileSchedulerILb0EEEEEEEEEvNT_6ParamsE)
        /*038c*/ 	.word	0x000000a8


	//----- nvinfo : EIATTR_FRAME_SIZE
	.align		4
.L_182:
        /*0390*/ 	.byte	0x04, 0x11
        /*0392*/ 	.short	(.L_184 - .L_183)
	.align		4
.L_183:
        /*0394*/ 	.word	index@(_ZN7cutlass13device_kernelIN5flash11enable_sm90INS1_16FlashAttnFwdSm90INS1_25CollectiveMainloopFwdSm90ILi2EN4cute5tupleIJNS5_1CILi1EEES8_S8_EEENS6_IJNS7_ILi64EEESA_SA_EEELi512ENS_6half_tEfNS_4arch4Sm90ELb0ELb0ELb0ELb0ELb1ELb0ELb1ELb0ELb0ELb1ELb0ELb0EEENS1_21CollectiveEpilogueFwdINS6_IJSA_NS7_ILi512EEESA_EEES9_SC_SE_Li256ELb0ELb1ELb0ELb0EEENS1_29StaticPersistentTileSchedulerILb0EEEEEEEEEvNT_6ParamsE)
        /*0398*/ 	.word	0x00000030


	//----- nvinfo : EIATTR_REGCOUNT
	.align		4
.L_184:
        /*039c*/ 	.byte	0x04, 0x2f
        /*039e*/ 	.short	(.L_186 - .L_185)
	.align		4
.L_185:
        /*03a0*/ 	.word	index@(_ZN7cutlass13device_kernelIN5flash11enable_sm90INS1_16FlashAttnFwdSm90INS1_25CollectiveMainloopFwdSm90ILi2EN4cute5tupleIJNS5_1CILi1EEES8_S8_EEENS6_IJNS7_ILi64EEESA_SA_EEELi512ENS_6half_tEfNS_4arch4Sm90ELb0ELb0ELb0ELb0ELb1ELb0ELb0ELb0ELb0ELb1ELb0ELb0EEENS1_21CollectiveEpilogueFwdINS6_IJSA_NS7_ILi512EEESA_EEES9_SC_SE_Li256ELb0ELb1ELb0ELb0EEENS1_29StaticPersistentTileSchedulerILb0EEEEEEEEEvNT_6ParamsE)
        /*03a4*/ 	.word	0x000000a8


	//----- nvinfo : EIATTR_FRAME_SIZE
	.align		4
.L_186:
        /*03a8*/ 	.byte	0x04, 0x11
        /*03aa*/ 	.short	(.L_188 - .L_187)
	.align		4
.L_187:
        /*03ac*/ 	.word	index@(_ZN7cutlass13device_kernelIN5flash11enable_sm90INS1_16FlashAttnFwdSm90INS1_25CollectiveMainloopFwdSm90ILi2EN4cute5tupleIJNS5_1CILi1EEES8_S8_EEENS6_IJNS7_ILi64EEESA_SA_EEELi512ENS_6half_tEfNS_4arch4Sm90ELb0ELb0ELb0ELb0ELb1ELb0ELb0ELb0ELb0ELb1ELb0ELb0EEENS1_21CollectiveEpilogueFwdINS6_IJSA_NS7_ILi512EEESA_EEES9_SC_SE_Li256ELb0ELb1ELb0ELb0EEENS1_29StaticPersistentTileSchedulerILb0EEEEEEEEEvNT_6ParamsE)
        /*03b0*/ 	.word	0x00000030


	//----- nvinfo : EIATTR_REGCOUNT
	.align		4
.L_188:
        /*03b4*/ 	.byte	0x04, 0x2f
        /*03b6*/ 	.short	(.L_190 - .L_189)
	.align		4
.L_189:
        /*03b8*/ 	.word	index@(_ZN7cutlass13device_kernelIN5flash11enable_sm90INS1_16FlashAttnFwdSm90INS1_25CollectiveMainloopFwdSm90ILi2EN4cute5tupleIJNS5_1CILi1EEES8_S8_EEENS6_IJNS7_ILi128EEENS7_ILi96EEENS7_ILi192EEEEEELi128ENS_6half_tEfNS_4arch4Sm90ELb1ELb0ELb0ELb1ELb1ELb1ELb0ELb1ELb1ELb1ELb0ELb0EEENS1_21CollectiveEpilogueFwdINS6_IJSA_SA_SB_EEES9_SE_SG_Li256ELb1ELb1ELb0ELb0EEENS1_36VarlenDynamicPersistentTileSchedulerILi128ELi96ELi256ELi128ELb0ELb1ELb1ELb1ELb1ELb1EEEEEEEEEvNT_6ParamsE)
        /*03bc*/ 	.word	0x000000a8


	//----- nvinfo : EIATTR_FRAME_SIZE
	.align		4
.L_190:
        /*03c0*/ 	.byte	0x04, 0x11
        /*03c2*/ 	.short	(.L_192 - .L_191)
	.align		4
.L_191:
        /*03c4*/ 	.word	index@(_ZN7cutlass13device_kernelIN5flash11enable_sm90INS1_16FlashAttnFwdSm90INS1_25CollectiveMainloopFwdSm90ILi2EN4cute5tupleIJNS5_1CILi1EEES8_S8_EEENS6_IJNS7_ILi128EEENS7_ILi96EEENS7_ILi192EEEEEELi128ENS_6half_tEfNS_4arch4Sm90ELb1ELb0ELb0ELb1ELb1ELb1ELb0ELb1ELb1ELb1ELb0ELb0EEENS1_21CollectiveEpilogueFwdINS6_IJSA_SA_SB_EEES9_SE_SG_Li256ELb1ELb1ELb0ELb0EEENS1_36VarlenDynamicPersistentTileSchedulerILi128ELi96ELi256ELi128ELb0ELb1ELb1ELb1ELb1ELb1EEEEEEEEEvNT_6ParamsE)
        /*03c8*/ 	.word	0x00000050


	//----- nvinfo : EIATTR_REGCOUNT
	.align		4
.L_192:
        /*03cc*/ 	.byte	0x04, 0x2f
        /*03ce*/ 	.short	(.L_194 - .L_193)
	.align		4
.L_193:
        /*03d0*/ 	.word	index@(_ZN7cutlass13device_kernelIN5flash11enable_sm90INS1_16FlashAttnFwdSm90INS1_25CollectiveMainloopFwdSm90ILi2EN4cute5tupleIJNS5_1CILi1EEES8_S8_EEENS6_IJNS7_ILi128EEENS7_ILi96EEENS7_ILi192EEEEEELi128ENS_6half_tEfNS_4arch4Sm90ELb1ELb0ELb0ELb1ELb1ELb0ELb0ELb1ELb1ELb1ELb0ELb0EEENS1_21CollectiveEpilogueFwdINS6_IJSA_SA_SB_EEES9_SE_SG_Li256ELb1ELb1ELb0ELb0EEENS1_36VarlenDynamicPersistentTileSchedulerILi128ELi96ELi256ELi128ELb0ELb1ELb1ELb1ELb1ELb1EEEEEEEEEvNT_6ParamsE)
        /*03d4*/ 	.word	0x000000a8


	//----- nvinfo : EIATTR_FRAME_SIZE
	.align		4
.L_194:
        /*03d8*/ 	.byte	0x04, 0x11
        /*03da*/ 	.short	(.L_196 - .L_195)
	.align		4
.L_195:
        /*03dc*/ 	.word	index@(_ZN7cutlass13device_kernelIN5flash11enable_sm90INS1_16FlashAttnFwdSm90INS1_25CollectiveMainloopFwdSm90ILi2EN4cute5tupleIJNS5_1CILi1EEES8_S8_EEENS6_IJNS7_ILi128EEENS7_ILi96EEENS7_ILi192EEEEEELi128ENS_6half_tEfNS_4arch4Sm90ELb1ELb0ELb0ELb1ELb1ELb0ELb0ELb1ELb1ELb1ELb0ELb0EEENS1_21CollectiveEpilogueFwdINS6_IJSA_SA_SB_EEES9_SE_SG_Li256ELb1ELb1ELb0ELb0EEENS1_36VarlenDynamicPersistentTileSchedulerILi128ELi96ELi256ELi128ELb0ELb1ELb1ELb1ELb1ELb1EEEEEEEEEvNT_6ParamsE)
        /*03e0*/ 	.word	0x00000020


	//----- nvinfo : EIATTR_REGCOUNT
	.align		4
.L_196:
        /*03e4*/ 	.byte	0x04, 0x2f
        /*03e6*/ 	.short	(.L_198 - .L_197)
	.align		4
.L_197:
        /*03e8*/ 	.word	index@(_ZN7cutlass13device_kernelIN5flash11enable_sm90INS1_16FlashAttnFwdSm90INS1_25CollectiveMainloopFwdSm90ILi2EN4cute5tupleIJNS5_1CILi1EEES8_S8_EEENS6_IJNS7_ILi128EEENS7_ILi96EEENS7_ILi192EEEEEELi128ENS_6half_tEfNS_4arch4Sm90ELb1ELb0ELb0ELb0ELb1ELb0ELb0ELb1ELb1ELb1ELb0ELb0EEENS1_21CollectiveEpilogueFwdINS6_IJSA_SA_SB_EEES9_SE_SG_Li256ELb0ELb1ELb0ELb0EEENS1_30DynamicPersistentTileSchedulerILi256ELi128ELb0ELb1ELb1EEEEEEEEEvNT_6ParamsE)
        /*03ec*/ 	.word	0x000000a8


	//----- nvinfo : EIATTR_FRAME_SIZE
	.align		4
.L_198:
        /*03f0*/ 	.byte	0x04, 0x11
        /*03f2*/ 	.short	(.L_200 - .L_199)
	.align		4
.L_199:
        /*03f4*/ 	.word	index@(_ZN7cutlass13device_kernelIN5flash11enable_sm90INS1_16FlashAttnFwdSm90INS1_25CollectiveMainloopFwdSm90ILi2EN4cute5tupleIJNS5_1CILi1EEES8_S8_EEENS6_IJNS7_ILi128EEENS7_ILi96EEENS7_ILi192EEEEEELi128ENS_6half_tEfNS_4arch4Sm90ELb1ELb0ELb0ELb0ELb1ELb0ELb0ELb1ELb1ELb1ELb0ELb0EEENS1_21CollectiveEpilogueFwdINS6_IJSA_SA_SB_EEES9_SE_SG_Li256ELb0ELb1ELb0ELb0EEENS1_30DynamicPersistentTileSchedulerILi256ELi128ELb0ELb1ELb1EEEEEEEEEvNT_6ParamsE)
        /*03f8*/ 	.word	0x00000008


	//----- nvinfo : EIATTR_REGCOUNT
	.align		4
.L_200:
        /*03fc*/ 	.byte	0x04, 0x2f
        /*03fe*/ 	.short	(.L_202 - .L_201)
	.align		4
.L_201:
        /*0400*/ 	.word	index@(_ZN7cutlass13device_kernelIN5flash11enable_sm90INS1_16FlashAttnFwdSm90INS1_25CollectiveMainloopFwdSm90ILi2EN4cute5tupleIJNS5_1CILi1EEES8_S8_EEENS6_IJNS7_ILi128EEENS7_ILi96EEENS7_ILi192EEEEEELi128ENS_6half_tEfNS_4arch4Sm90ELb0ELb1ELb0ELb1ELb1ELb1ELb0ELb1ELb1ELb1ELb0ELb0EEENS1_21CollectiveEpilogueFwdINS6_IJSA_SA_SB_EEES9_SE_SG_Li256ELb1ELb1ELb0ELb0EEENS1_36VarlenDynamicPersistentTileSchedulerILi128ELi96ELi256ELi128ELb0ELb1ELb1ELb1ELb0ELb1EEEEEEEEEvNT_6ParamsE)
        /*0404*/ 	.word	0x000000a8


	//----- nvinfo : EIATTR_FRAME_SIZE
	.align		4
.L_202:
        /*0408*/ 	.byte	0x04, 0x11
        /*040a*/ 	.short	(.L_204 - .L_203)
	.align		4
.L_203:
        /*040c*/ 	.word	index@(_ZN7cutlass13device_kernelIN5flash11enable_sm90INS1_16FlashAttnFwdSm90INS1_25CollectiveMainloopFwdSm90ILi2EN4cute5tupleIJNS5_1CILi1EEES8_S8_EEENS6_IJNS7_ILi128EEENS7_ILi96EEENS7_ILi192EEEEEELi128ENS_6half_tEfNS_4arch4Sm90ELb0ELb1ELb0ELb1ELb1ELb1ELb0ELb1ELb1ELb1ELb0ELb0EEENS1_21CollectiveEpilogueFwdINS6_IJSA_SA_SB_EEES9_SE_SG_Li256ELb1ELb1ELb0ELb0EEENS1_36VarlenDynamicPersistentTileSchedulerILi128ELi96ELi256ELi128ELb0ELb1ELb1ELb1ELb0ELb1EEEEEEEEEvNT_6ParamsE)
        /*0410*/ 	.word	0x00000050


	//----- nvinfo : EIATTR_REGCOUNT
	.align		4
.L_204:
        /*0414*/ 	.byte	0x04, 0x2f
        /*0416*/ 	.short	(.L_206 - .L_205)
	.align		4
.L_205:
        /*0418*/ 	.word	index@(_ZN7cutlass13device_kernelIN5flash11enable_sm90INS1_16FlashAttnFwdSm90INS1_25CollectiveMainloopFwdSm90ILi2EN4cute5tupleIJNS5_1CILi1EEES8_S8_EEENS6_IJNS7_ILi128EEENS7_ILi96EEENS7_ILi192EEEEEELi128ENS_6half_tEfNS_4arch4Sm90ELb0ELb1ELb0ELb1ELb1ELb0ELb0ELb1ELb1ELb1ELb0ELb0EEENS1_21CollectiveEpilogueFwdINS6_IJSA_SA_SB_EEES9_SE_SG_Li256ELb1ELb1ELb0ELb0EEENS1_36VarlenDynamicPersistentTileSchedulerILi128ELi96ELi256ELi128ELb0ELb1ELb1ELb1ELb0ELb1EEEEEEEEEvNT_6ParamsE)
        /*041c*/ 	.word	0x000000a8


	//----- nvinfo : EIATTR_FRAME_SIZE
	.align		4
.L_206:
        /*0420*/ 	.byte	0x04, 0x11
        /*0422*/ 	.short	(.L_208 - .L_207)
	.align		4
.L_207:
        /*0424*/ 	.word	index@(_ZN7cutlass13device_kernelIN5flash11enable_sm90INS1_16FlashAttnFwdSm90INS1_25CollectiveMainloopFwdSm90ILi2EN4cute5tupleIJNS5_1CILi1EEES8_S8_EEENS6_IJNS7_ILi128EEENS7_ILi96EEENS7_ILi192EEEEEELi128ENS_6half_tEfNS_4arch4Sm90ELb0ELb1ELb0ELb1ELb1ELb0ELb0ELb1ELb1ELb1ELb0ELb0EEENS1_21CollectiveEpilogueFwdINS6_IJSA_SA_SB_EEES9_SE_SG_Li256ELb1ELb1ELb0ELb0EEENS1_36VarlenDynamicPersistentTileSchedulerILi128ELi96ELi256ELi128ELb0ELb1ELb1ELb1ELb0ELb1EEEEEEEEEvNT_6ParamsE)
        /*0428*/ 	.word	0x00000020


	//----- nvinfo : EIATTR_REGCOUNT
	.align		4
.L_208:
        /*042c*/ 	.byte	0x04, 0x2f
        /*042e*/ 	.short	(.L_210 - .L_209)
	.align		4
.L_209:
        /*0430*/ 	.word	index@(_ZN7cutlass13device_kernelIN5flash11enable_sm90INS1_16FlashAttnFwdSm90INS1_25CollectiveMainloopFwdSm90ILi2EN4cute5tupleIJNS5_1CILi1EEES8_S8_EEENS6_IJNS7_ILi128EEENS7_ILi96EEENS7_ILi192EEEEEELi128ENS_6half_tEfNS_4arch4Sm90ELb0ELb1ELb0ELb0ELb1ELb0ELb0ELb1ELb1ELb1ELb0ELb0EEENS1_21CollectiveEpilogueFwdINS6_IJSA_SA_SB_EEES9_SE_SG_Li256ELb0ELb1ELb0ELb0EEENS1_30DynamicPersistentTileSchedulerILi256ELi128ELb0ELb1ELb1EEEEEEEEEvNT_6ParamsE)
        /*0434*/ 	.word	0x000000a8


	//----- nvinfo : EIATTR_FRAME_SIZE
	.align		4
.L_210:
        /*0438*/ 	.byte	0x04, 0x11
        /*043a*/ 	.short	(.L_212 - .L_211)
	.align		4
.L_211:
        /*043c*/ 	.word	index@(_ZN7cutlass13device_kernelIN5flash11enable_sm90INS1_16FlashAttnFwdSm90INS1_25CollectiveMainloopFwdSm90ILi2EN4cute5tupleIJNS5_1CILi1EEES8_S8_EEENS6_IJNS7_ILi128EEENS7_ILi96EEENS7_ILi192EEEEEELi128ENS_6half_tEfNS_4arch4Sm90ELb0ELb1ELb0ELb0ELb1ELb0ELb0ELb1ELb1ELb1ELb0ELb0EEENS1_21CollectiveEpilogueFwdINS6_IJSA_SA_SB_EEES9_SE_SG_Li256ELb0ELb1ELb0ELb0EEENS1_30DynamicPersistentTileSchedulerILi256ELi128ELb0ELb1ELb1EEEEEEEEEvNT_6ParamsE)
        /*0440*/ 	.word	0x00000008


	//----- nvinfo : EIATTR_REGCOUNT
	.align		4
.L_212:
        /*0444*/ 	.byte	0x04, 0x2f
        /*0446*/ 	.short	(.L_214 - .L_213)
	.align		4
.L_213:
        /*0448*/ 	.word	index@(_ZN7cutlass13device_kernelIN5flash11enable_sm90INS1_16FlashAttnFwdSm90INS1_25CollectiveMainloopFwdSm90ILi2EN4cute5tupleIJNS5_1CILi1EEES8_S8_EEENS6_IJNS7_ILi128EEENS7_ILi96EEENS7_ILi192EEEEEELi128ENS_6half_tEfNS_4arch4Sm90ELb0ELb0ELb0ELb1ELb1ELb1ELb0ELb1ELb1ELb1ELb0ELb0EEENS1_21CollectiveEpilogueFwdINS6_IJSA_SA_SB_EEES9_SE_SG_Li256ELb1ELb1ELb0ELb0EEENS1_36VarlenDynamicPersistentTileSchedulerILi128ELi96ELi256ELi128ELb0ELb1ELb1ELb0ELb1ELb1EEEEEEEEEvNT_6ParamsE)
        /*044c*/ 	.word	0x000000a8


	//----- nvinfo : EIATTR_FRAME_SIZE
	.align		4
.L_214:
        /*0450*/ 	.byte	0x04, 0x11
        /*0452*/ 	.short	(.L_216 - .L_215)
	.align		4
.L_215:
        /*0454*/ 	.word	index@(_ZN7cutlass13device_kernelIN5flash11enable_sm90INS1_16FlashAttnFwdSm90INS1_25CollectiveMainloopFwdSm90ILi2EN4cute5tupleIJNS5_1CILi1EEES8_S8_EEENS6_IJNS7_ILi128EEENS7_ILi96EEENS7_ILi192EEEEEELi128ENS_6half_tEfNS_4arch4Sm90ELb0ELb0ELb0ELb1ELb1ELb1ELb0ELb1ELb1ELb1ELb0ELb0EEENS1_21CollectiveEpilogueFwdINS6_IJSA_SA_SB_EEES9_SE_SG_Li256ELb1ELb1ELb0ELb0EEENS1_36VarlenDynamicPersistentTileSchedulerILi128ELi96ELi256ELi128ELb0ELb1ELb1ELb0ELb1ELb1EEEEEEEEEvNT_6ParamsE)
        /*0458*/ 	.word	0x00000058


	//----- nvinfo : EIATTR_REGCOUNT
	.align		4
.L_216:
        /*045c*/ 	.byte	0x04, 0x2f
        /*045e*/ 	.short	(.L_218 - .L_217)
	.align		4
.L_217:
        /*0460*/ 	.word	index@(_ZN7cutlass13device_kernelIN5flash11enable_sm90INS1_16FlashAttnFwdSm90INS1_25CollectiveMainloopFwdSm90ILi2EN4cute5tupleIJNS5_1CILi1EEES8_S8_EEENS6_IJNS7_ILi128EEENS7_ILi96EEENS7_ILi192EEEEEELi128ENS_6half_tEfNS_4arch4Sm90ELb0ELb0ELb0ELb1ELb1ELb0ELb0ELb1ELb1ELb1ELb0ELb0EEENS1_21CollectiveEpilogueFwdINS6_IJSA_SA_SB_EEES9_SE_SG_Li256ELb1ELb1ELb0ELb0EEENS1_36VarlenDynamicPersistentTileSchedulerILi128ELi96ELi256ELi128ELb0ELb1ELb1ELb0ELb1ELb1EEEEEEEEEvNT_6ParamsE)
        /*0464*/ 	.word	0x000000a8


	//----- nvinfo : EIATTR_FRAME_SIZE
	.align		4
.L_218:
        /*0468*/ 	.byte	0x04, 0x11
        /*046a*/ 	.short	(.L_220 - .L_219)
	.align		4
.L_219:
        /*046c*/ 	.word	index@(_ZN7cutlass13device_kernelIN5flash11enable_sm90INS1_16FlashAttnFwdSm90INS1_25CollectiveMainloopFwdSm90ILi2EN4cute5tupleIJNS5_1CILi1EEES8_S8_EEENS6_IJNS7_ILi128EEENS7_ILi96EEENS7_ILi192EEEEEELi128ENS_6half_tEfNS_4arch4Sm90ELb0ELb0ELb0ELb1ELb1ELb0ELb0ELb1ELb1ELb1ELb0ELb0EEENS1_21CollectiveEpilogueFwdINS6_IJSA_SA_SB_EEES9_SE_SG_Li256ELb1ELb1ELb0ELb0EEENS1_36VarlenDynamicPersistentTileSchedulerILi128ELi96ELi256ELi128ELb0ELb1ELb1ELb0ELb1ELb1EEEEEEEEEvNT_6ParamsE)
        /*0470*/ 	.word	0x00000028


	//----- nvinfo : EIATTR_REGCOUNT
	.align		4
.L_220:
        /*0474*/ 	.byte	0x04, 0x2f
        /*0476*/ 	.short	(.L_222 - .L_221)
	.align		4
.L_221:
        /*0478*/ 	.word	index@(_ZN7cutlass13device_kernelIN5flash11enable_sm90INS1_16FlashAttnFwdSm90INS1_25CollectiveMainloopFwdSm90ILi2EN4cute5tupleIJNS5_1CILi1EEES8_S8_EEENS6_IJNS7_ILi128EEENS7_ILi96EEENS7_ILi192EEEEEELi128ENS_6half_tEfNS_4arch4Sm90ELb0ELb0ELb0ELb0ELb1ELb0ELb0ELb1ELb1ELb1ELb0ELb0EEENS1_21CollectiveEpilogueFwdINS6_IJSA_SA_SB_EEES9_SE_SG_Li256ELb0ELb1ELb0ELb0EEENS1_29StaticPersistentTileSchedulerILb0EEEEEEEEEvNT_6ParamsE)
        /*047c*/ 	.word	0x000000a8


	//----- nvinfo : EIATTR_FRAME_SIZE
	.align		4
.L_222:
        /*0480*/ 	.byte	0x04, 0x11
        /*0482*/ 	.short	(.L_224 - .L_223)
	.align		4
.L_223:
        /*0484*/ 	.word	index@(_ZN7cutlass13device_kernelIN5flash11enable_sm90INS1_16FlashAttnFwdSm90INS1_25CollectiveMainloopFwdSm90ILi2EN4cute5tupleIJNS5_1CILi1EEES8_S8_EEENS6_IJNS7_ILi128EEENS7_ILi96EEENS7_ILi192EEEEEELi128ENS_6half_tEfNS_4arch4Sm90ELb0ELb0ELb0ELb0ELb1ELb0ELb0ELb1ELb1ELb1ELb0ELb0EEENS1_21CollectiveEpilogueFwdINS6_IJSA_SA_SB_EEES9_SE_SG_Li256ELb0ELb1ELb0ELb0EEENS1_29StaticPersistentTileSchedulerILb0EEEEEEEEEvNT_6ParamsE)
        /*0488*/ 	.word	0x00000008


	//----- nvinfo : EIATTR_MIN_STACK_SIZE
	.align		4
.L_224:
        /*048c*/ 	.byte	0x04, 0x12
        /*048e*/ 	.short	(.L_226 - .L_225)
	.align		4
.L_225:
        /*0490*/ 	.word	index@(_ZN7cutlass13device_kernelIN5flash11enable_sm90INS1_16FlashAttnFwdSm90INS1_25CollectiveMainloopFwdSm90ILi2EN4cute5tupleIJNS5_1CILi1EEES8_S8_EEENS6_IJNS7_ILi128EEENS7_ILi96EEENS7_ILi192EEEEEELi128ENS_6half_tEfNS_4arch4Sm90ELb0ELb0ELb0ELb0ELb1ELb0ELb0ELb1ELb1ELb1ELb0ELb0EEENS1_21CollectiveEpilogueFwdINS6_IJSA_SA_SB_EEES9_SE_SG_Li256ELb0ELb1ELb0ELb0EEENS1_29StaticPersistentTileSchedulerILb0EEEEEEEEEvNT_6ParamsE)
        /*0494*/ 	.word	0x00000008


	//----- nvinfo : EIATTR_MIN_STACK_SIZE
	.align		4
.L_226:
        /*0498*/ 	.byte	0x04, 0x12
        /*049a*/ 	.short	(.L_228 - .L_227)
	.align		4
.L_227:
        /*049c*/ 	.word	index@(_ZN7cutlass13device_kernelIN5flash11enable_sm90INS1_16FlashAttnFwdSm90INS1_25CollectiveMainloopFwdSm90ILi2EN4cute5tupleIJNS5_1CILi1EEES8_S8_EEENS6_IJNS7_ILi128EEENS7_ILi96EEENS7_ILi192EEEEEELi128ENS_6half_tEfNS_4arch4Sm90ELb0ELb0ELb0ELb1ELb1ELb0ELb0ELb1ELb1ELb1ELb0ELb0EEENS1_21CollectiveEpilogueFwdINS6_IJSA_SA_SB_EEES9_SE_SG_Li256ELb1ELb1ELb0ELb0EEENS1_36VarlenDynamicPersistentTileSchedulerILi128ELi96ELi256ELi128ELb0ELb1ELb1ELb0ELb1ELb1EEEEEEEEEvNT_6ParamsE)
        /*04a0*/ 	.word	0x00000028


	//----- nvinfo : EIATTR_MIN_STACK_SIZE
	.align		4
.L_228:
        /*04a4*/ 	.byte	0x04, 0x12
        /*04a6*/ 	.short	(.L_230 - .L_229)
	.align		4
.L_229:
        /*04a8*/ 	.word	index@(_ZN7cutlass13device_kernelIN5flash11enable_sm90INS1_16FlashAttnFwdSm90INS1_25CollectiveMainloopFwdSm90ILi2EN4cute5tupleIJNS5_1CILi1EEES8_S8_EEENS6_IJNS7_ILi128EEENS7_ILi96EEENS7_ILi192EEEEEELi128ENS_6half_tEfNS_4arch4Sm90ELb0ELb0ELb0ELb1ELb1ELb1ELb0ELb1ELb1ELb1ELb0ELb0EEENS1_21CollectiveEpilogueFwdINS6_IJSA_SA_SB_EEES9_SE_SG_Li256ELb1ELb1ELb0ELb0EEENS1_36VarlenDynamicPersistentTileSchedulerILi128ELi96ELi256ELi128ELb0ELb1ELb1ELb0ELb1ELb1EEEEEEEEEvNT_6ParamsE)
        /*04ac*/ 	.word	0x00000058


	//----- nvinfo : EIATTR_MIN_STACK_SIZE
	.align		4
.L_230:
        /*04b0*/ 	.byte	0x04, 0x12
        /*04b2*/ 	.short	(.L_232 - .L_231)
	.align		4
.L_231:
        /*04b4*/ 	.word	index@(_ZN7cutlass13device_kernelIN5flash11enable_sm90INS1_16FlashAttnFwdSm90INS1_25CollectiveMainloopFwdSm90ILi2EN4cute5tupleIJNS5_1CILi1EEES8_S8_EEENS6_IJNS7_ILi128EEENS7_ILi96EEENS7_ILi192EEEEEELi128ENS_6half_tEfNS_4arch4Sm90ELb0ELb1ELb0ELb0ELb1ELb0ELb0ELb1ELb1ELb1ELb0ELb0EEENS1_21CollectiveEpilogueFwdINS6_IJSA_SA_SB_EEES9_SE_SG_Li256ELb0ELb1ELb0ELb0EEENS1_30DynamicPersistentTileSchedulerILi256ELi128ELb0ELb1ELb1EEEEEEEEEvNT_6ParamsE)
        /*04b8*/ 	.word	0x00000008


	//----- nvinfo : EIATTR_MIN_STACK_SIZE
	.align		4
.L_232:
        /*04bc*/ 	.byte	0x04, 0x12
        /*04be*/ 	.short	(.L_234 - .L_233)
	.align		4
.L_233:
        /*04c0*/ 	.word	index@(_ZN7cutlass13device_kernelIN5flash11enable_sm90INS1_16FlashAttnFwdSm90INS1_25CollectiveMainloopFwdSm90ILi2EN4cute5tupleIJNS5_1CILi1EEES8_S8_EEENS6_IJNS7_ILi128EEENS7_ILi96EEENS7_ILi192EEEEEELi128ENS_6half_tEfNS_4arch4Sm90ELb0ELb1ELb0ELb1ELb1ELb0ELb0ELb1ELb1ELb1ELb0ELb0EEENS1_21CollectiveEpilogueFwdINS6_IJSA_SA_SB_EEES9_SE_SG_Li256ELb1ELb1ELb0ELb0EEENS1_36VarlenDynamicPersistentTileSchedulerILi128ELi96ELi256ELi128ELb0ELb1ELb1ELb1ELb0ELb1EEEEEEEEEvNT_6ParamsE)
        /*04c4*/ 	.word	0x00000020


	//----- nvinfo : EIATTR_MIN_STACK_SIZE
	.align		4
.L_234:
        /*04c8*/ 	.byte	0x04, 0x12
        /*04ca*/ 	.short	(.L_236 - .L_235)
	.align		4
.L_235:
        /*04cc*/ 	.word	index@(_ZN7cutlass13device_kernelIN5flash11enable_sm90INS1_16FlashAttnFwdSm90INS1_25CollectiveMainloopFwdSm90ILi2EN4cute5tupleIJNS5_1CILi1EEES8_S8_EEENS6_IJNS7_ILi128EEENS7_ILi96EEENS7_ILi192EEEEEELi128ENS_6half_tEfNS_4arch4Sm90ELb0ELb1ELb0ELb1ELb1ELb1ELb0ELb1ELb1ELb1ELb0ELb0EEENS1_21CollectiveEpilogueFwdINS6_IJSA_SA_SB_EEES9_SE_SG_Li256ELb1ELb1ELb0ELb0EEENS1_36VarlenDynamicPersistentTileSchedulerILi128ELi96ELi256ELi128ELb0ELb1ELb1ELb1ELb0ELb1EEEEEEEEEvNT_6ParamsE)
        /*04d0*/ 	.word	0x00000050


	//----- nvinfo : EIATTR_MIN_STACK_SIZE
	.align		4
.L_236:
        /*04d4*/ 	.byte	0x04, 0x12
        /*04d6*/ 	.short	(.L_238 - .L_237)
	.align		4
.L_237:
        /*04d8*/ 	.word	index@(_ZN7cutlass13device_kernelIN5flash11enable_sm90INS1_16FlashAttnFwdSm90INS1_25CollectiveMainloopFwdSm90ILi2EN4cute5tupleIJNS5_1CILi1EEES8_S8_EEENS6_IJNS7_ILi128EEENS7_ILi96EEENS7_ILi192EEEEEELi128ENS_6half_tEfNS_4arch4Sm90ELb1ELb0ELb0ELb0ELb1ELb0ELb0ELb1ELb1ELb1ELb0ELb0EEENS1_21CollectiveEpilogueFwdINS6_IJSA_SA_SB_EEES9_SE_SG_Li256ELb0ELb1ELb0ELb0EEENS1_30DynamicPersistentTileSchedulerILi256ELi128ELb0ELb1ELb1EEEEEEEEEvNT_6ParamsE)
        /*04dc*/ 	.word	0x00000008


	//----- nvinfo : EIATTR_MIN_STACK_SIZE
	.align		4
.L_238:
        /*04e0*/ 	.byte	0x04, 0x12
        /*04e2*/ 	.short	(.L_240 - .L_239)
	.align		4
.L_239:
        /*04e4*/ 	.word	index@(_ZN7cutlass13device_kernelIN5flash11enable_sm90INS1_16FlashAttnFwdSm90INS1_25CollectiveMainloopFwdSm90ILi2EN4cute5tupleIJNS5_1CILi1EEES8_S8_EEENS6_IJNS7_ILi128EEENS7_ILi96EEENS7_ILi192EEEEEELi128ENS_6half_tEfNS_4arch4Sm90ELb1ELb0ELb0ELb1ELb1ELb0ELb0ELb1ELb1ELb1ELb0ELb0EEENS1_21CollectiveEpilogueFwdINS6_IJSA_SA_SB_EEES9_SE_SG_Li256ELb1ELb1ELb0ELb0EEENS1_36VarlenDynamicPersistentTileSchedulerILi128ELi96ELi256ELi128ELb0ELb1ELb1ELb1ELb1ELb1EEEEEEEEEvNT_6ParamsE)
        /*04e8*/ 	.word	0x00000020


	//----- nvinfo : EIATTR_MIN_STACK_SIZE
	.align		4
.L_240:
        /*04ec*/ 	.byte	0x04, 0x12
        /*04ee*/ 	.short	(.L_242 - .L_241)
	.align		4
.L_241:
        /*04f0*/ 	.word	index@(_ZN7cutlass13device_kernelIN5flash11enable_sm90INS1_16FlashAttnFwdSm90INS1_25CollectiveMainloopFwdSm90ILi2EN4cute5tupleIJNS5_1CILi1EEES8_S8_EEENS6_IJNS7_ILi128EEENS7_ILi96EEENS7_ILi192EEEEEELi128ENS_6half_tEfNS_4arch4Sm90ELb1ELb0ELb0ELb1ELb1ELb1ELb0ELb1ELb1ELb1ELb0ELb0EEENS1_21CollectiveEpilogueFwdINS6_IJSA_SA_SB_EEES9_SE_SG_Li256ELb1ELb1ELb0ELb0EEENS1_36VarlenDynamicPersistentTileSchedulerILi128ELi96ELi256ELi128ELb0ELb1ELb1ELb1ELb1ELb1EEEEEEEEEvNT_6ParamsE)
        /*04f4*/ 	.word	0x00000050


	//----- nvinfo : EIATTR_MIN_STACK_SIZE
	.align		4
.L_242:
        /*04f8*/ 	.byte	0x04, 0x12
        /*04fa*/ 	.short	(.L_244 - .L_243)
	.align		4
.L_243:
        /*04fc*/ 	.word	index@(_ZN7cutlass13device_kernelIN5flash11enable_sm90INS1_16FlashAttnFwdSm90INS1_25CollectiveMainloopFwdSm90ILi2EN4cute5tupleIJNS5_1CILi1EEES8_S8_EEENS6_IJNS7_ILi64EEESA_SA_EEELi512ENS_6half_tEfNS_4arch4Sm90ELb0ELb0ELb0ELb0ELb1ELb0ELb0ELb0ELb0ELb1ELb0ELb0EEENS1_21CollectiveEpilogueFwdINS6_IJSA_NS7_ILi512EEESA_EEES9_SC_SE_Li256ELb0ELb1ELb0ELb0EEENS1_29StaticPersistentTileSchedulerILb0EEEEEEEEEvNT_6ParamsE)
        /*0500*/ 	.word	0x00000030


	//----- nvinfo : EIATTR_MIN_STACK_SIZE
	.align		4
.L_244:
        /*0504*/ 	.byte	0x04, 0x12
        /*0506*/ 	.short	(.L_246 - .L_245)
	.align		4
.L_245:
        /*0508*/ 	.word	index@(_ZN7cutlass13device_kernelIN5flash11enable_sm90INS1_16FlashAttnFwdSm90INS1_25CollectiveMainloopFwdSm90ILi2EN4cute5tupleIJNS5_1CILi1EEES8_S8_EEENS6_IJNS7_ILi64EEESA_SA_EEELi512ENS_6half_tEfNS_4arch4Sm90ELb0ELb0ELb0ELb0ELb1ELb0ELb1ELb0ELb0ELb1ELb0ELb0EEENS1_21CollectiveEpilogueFwdINS6_IJSA_NS7_ILi512EEESA_EEES9_SC_SE_Li256ELb0ELb1ELb0ELb0EEENS1_29StaticPersistentTileSchedulerILb0EEEEEEEEEvNT_6ParamsE)
        /*050c*/ 	.word	0x00000030


	//----- nvinfo : EIATTR_MIN_STACK_SIZE
	.align		4
.L_246:
        /*0510*/ 	.byte	0x04, 0x12
        /*0512*/ 	.short	(.L_248 - .L_247)
	.align		4
.L_247:
        /*0514*/ 	.word	index@(_ZN7cutlass13device_kernelIN5flash11enable_sm90INS1_16FlashAttnFwdSm90INS1_25CollectiveMainloopFwdSm90ILi2EN4cute5tupleIJNS5_1CILi1EEES8_S8_EEENS6_IJNS7_ILi64EEESA_SA_EEELi512ENS_6half_tEfNS_4arch4Sm90ELb0ELb0ELb0ELb1ELb1ELb0ELb0ELb0ELb0ELb1ELb0ELb0EEENS1_21CollectiveEpilogueFwdINS6_IJSA_NS7_ILi512EEESA_EEES9_SC_SE_Li256ELb1ELb1ELb0ELb0EEENS1_36VarlenDynamicPersistentTileSchedulerILi64ELi64ELi256ELi128ELb0ELb1ELb1ELb0ELb1ELb1EEEEEEEEEvNT_6ParamsE)
        /*0518*/ 	.word	0x00000038


	//----- nvinfo : EIATTR_MIN_STACK_SIZE
	.align		4
.L_248:
        /*051c*/ 	.byte	0x04, 0x12
        /*051e*/ 	.short	(.L_250 - .L_249)
	.align		4
.L_249:
        /*0520*/ 	.word	index@(_ZN7cutlass13device_kernelIN5flash11enable_sm90INS1_16FlashAttnFwdSm90INS1_25CollectiveMainloopFwdSm90ILi2EN4cute5tupleIJNS5_1CILi1EEES8_S8_EEENS6_IJNS7_ILi64EEESA_SA_EEELi512ENS_6half_tEfNS_4arch4Sm90ELb0ELb0ELb0ELb1ELb1ELb1ELb0ELb0ELb0ELb1ELb0ELb0EEENS1_21CollectiveEpilogueFwdINS6_IJSA_NS7_ILi512EEESA_EEES9_SC_SE_Li256ELb1ELb1ELb0ELb0EEENS1_36VarlenDynamicPersistentTileSchedulerILi64ELi64ELi256ELi128ELb0ELb1ELb1ELb0ELb1ELb1EEEEEEEEEvNT_6ParamsE)
        /*0524*/ 	.word	0x00000060


	//----- nvinfo : EIATTR_MIN_STACK_SIZE
	.align		4
.L_250:
        /*0528*/ 	.byte	0x04, 0x12
        /*052a*/ 	.short	(.L_252 - .L_251)
	.align		4
.L_251:
        /*052c*/ 	.word	index@(_ZN7cutlass13device_kernelIN5flash11enable_sm90INS1_16FlashAttnFwdSm90INS1_25CollectiveMainloopFwdSm90ILi2EN4cute5tupleIJNS5_1CILi1EEES8_S8_EEENS6_IJNS7_ILi64EEESA_SA_EEELi512ENS_6half_tEfNS_4arch4Sm90ELb0ELb0ELb0ELb1ELb1ELb0ELb1ELb0ELb0ELb1ELb0ELb0EEENS1_21CollectiveEpilogueFwdINS6_IJSA_NS7_ILi512EEESA_EEES9_SC_SE_Li256ELb1ELb1ELb0ELb0EEENS1_36VarlenDynamicPersistentTileSchedulerILi64ELi64ELi256ELi128ELb0ELb1ELb1ELb0ELb1ELb1EEEEEEEEEvNT_6ParamsE)
        /*0530*/ 	.word	0x00000030


	//----- nvinfo : EIATTR_MIN_STACK_SIZE
	.align		4
.L_252:
        /*0534*/ 	.byte	0x04, 0x12
        /*0536*/ 	.short	(.L_254 - .L_253)
	.align		4
.L_253:
        /*0538*/ 	.word	index@(_ZN7cutlass13device_kernelIN5flash11enable_sm90INS1_16FlashAttnFwdSm90INS1_25CollectiveMainloopFwdSm90ILi2EN4cute5tupleIJNS5_1CILi1EEES8_S8_EEENS6_IJNS7_ILi64EEESA_SA_EEELi512ENS_6half_tEfNS_4arch4Sm90ELb0ELb0ELb0ELb1ELb1ELb1ELb1ELb0ELb0ELb1ELb0ELb0EEENS1_21CollectiveEpilogueFwdINS6_IJSA_NS7_ILi512EEESA_EEES9_SC_SE_Li256ELb1ELb1ELb0ELb0EEENS1_36VarlenDynamicPersistentTileSchedulerILi64ELi64ELi256ELi128ELb0ELb1ELb1ELb0ELb1ELb1EEEEEEEEEvNT_6ParamsE)
        /*053c*/ 	.word	0x00000080


	//----- nvinfo : EIATTR_MIN_STACK_SIZE
	.align		4
.L_254:
        /*0540*/ 	.byte	0x04, 0x12
        /*0542*/ 	.short	(.L_256 - .L_255)
	.align		4
.L_255:
        /*0544*/ 	.word	index@(_ZN7cutlass13device_kernelIN5flash11enable_sm90INS1_16FlashAttnFwdSm90INS1_25CollectiveMainloopFwdSm90ILi2EN4cute5tupleIJNS5_1CILi1EEES8_S8_EEENS6_IJNS7_ILi64EEESA_SA_EEELi512ENS_6half_tEfNS_4arch4Sm90ELb0ELb1ELb0ELb0ELb1ELb0ELb0ELb0ELb0ELb1ELb0ELb0EEENS1_21CollectiveEpilogueFwdINS6_IJSA_NS7_ILi512EEESA_EEES9_SC_SE_Li256ELb0ELb1ELb0ELb0EEENS1_30DynamicPersistentTileSchedulerILi256ELi128ELb0ELb1ELb1EEEEEEEEEvNT_6ParamsE)
        /*0548*/ 	.word	0x00000010


	//----- nvinfo : EIATTR_MIN_STACK_SIZE
	.align		4
.L_256:
        /*054c*/ 	.byte	0x04, 0x12
        /*054e*/ 	.short	(.L_258 - .L_257)
	.align		4
.L_257:
        /*0550*/ 	.word	index@(_ZN7cutlass13device_kernelIN5flash11enable_sm90INS1_16FlashAttnFwdSm90INS1_25CollectiveMainloopFwdSm90ILi2EN4cute5tupleIJNS5_1CILi1EEES8_S8_EEENS6_IJNS7_ILi64EEESA_SA_EEELi512ENS_6half_tEfNS_4arch4Sm90ELb0ELb1ELb0ELb0ELb1ELb0ELb1ELb0ELb0ELb1ELb0ELb0EEENS1_21CollectiveEpilogueFwdINS6_IJSA_NS7_ILi512EEESA_EEES9_SC_SE_Li256ELb0ELb1ELb0ELb0EEENS1_30DynamicPersistentTileSchedulerILi256ELi128ELb0ELb1ELb1EEEEEEEEEvNT_6ParamsE)
        /*0554*/ 	.word	0x00000440


	//----- nvinfo : EIATTR_MIN_STACK_SIZE
	.align		4
.L_258:
        /*0558*/ 	.byte	0x04, 0x12
        /*055a*/ 	.short	(.L_260 - .L_259)
	.align		4
.L_259:
        /*055c*/ 	.word	index@(_ZN7cutlass13device_kernelIN5flash11enable_sm90INS1_16FlashAttnFwdSm90INS1_25CollectiveMainloopFwdSm90ILi2EN4cute5tupleIJNS5_1CILi1EEES8_S8_EEENS6_IJNS7_ILi64EEESA_SA_EEELi512ENS_6half_tEfNS_4arch4Sm90ELb0ELb1ELb0ELb1ELb1ELb0ELb0ELb0ELb0ELb1ELb0ELb0EEENS1_21CollectiveEpilogueFwdINS6_IJSA_NS7_ILi512EEESA_EEES9_SC_SE_Li256ELb1ELb1ELb0ELb0EEENS1_36VarlenDynamicPersistentTileSchedulerILi64ELi64ELi256ELi128ELb0ELb1ELb1ELb1ELb0ELb1EEEEEEEEEvNT_6ParamsE)
        /*0560*/ 	.word	0x00000020


	//----- nvinfo : EIATTR_MIN_STACK_SIZE
	.align		4
.L_260:
        /*0564*/ 	.byte	0x04, 0x12
        /*0566*/ 	.short	(.L_262 - .L_261)
	.align		4
.L_261:
        /*0568*/ 	.word	index@(_ZN7cutlass13device_kernelIN5flash11enable_sm90INS1_16FlashAttnFwdSm90INS1_25CollectiveMainloopFwdSm90ILi2EN4cute5tupleIJNS5_1CILi1EEES8_S8_EEENS6_IJNS7_ILi64EEESA_SA_EEELi512ENS_6half_tEfNS_4arch4Sm90ELb0ELb1ELb0ELb1ELb1ELb1ELb0ELb0ELb0ELb1ELb0ELb0EEENS1_21CollectiveEpilogueFwdINS6_IJSA_NS7_ILi512EEESA_EEES9_SC_SE_Li256ELb1ELb1ELb0ELb0EEENS1_36VarlenDynamicPersistentTileSchedulerILi64ELi64ELi256ELi128ELb0ELb1ELb1ELb1ELb0ELb1EEEEEEEEEvNT_6ParamsE)
        /*056c*/ 	.word	0x00000068


	//----- nvinfo : EIATTR_MIN_STACK_SIZE
	.align		4
.L_262:
        /*0570*/ 	.byte	0x04, 0x12
        /*0572*/ 	.short	(.L_264 - .L_263)
	.align		4
.L_263:
        /*0574*/ 	.word	index@(_ZN7cutlass13device_kernelIN5flash11enable_sm90INS1_16FlashAttnFwdSm90INS1_25CollectiveMainloopFwdSm90ILi2EN4cute5tupleIJNS5_1CILi1EEES8_S8_EEENS6_IJNS7_ILi64EEESA_SA_EEELi512ENS_6half_tEfNS_4arch4Sm90ELb0ELb1ELb0ELb1ELb1ELb0ELb1ELb0ELb0ELb1ELb0ELb0EEENS1_21CollectiveEpilogueFwdINS6_IJSA_NS7_ILi512EEESA_EEES9_SC_SE_Li256ELb1ELb1ELb0ELb0EEENS1_36VarlenDynamicPersistentTileSchedulerILi64ELi64ELi256ELi128ELb0ELb1ELb1ELb1ELb0ELb1EEEEEEEEEvNT_6ParamsE)
        /*0578*/ 	.word	0x00000440


	//----- nvinfo : EIATTR_MIN_STACK_SIZE
	.align		4
.L_264:
        /*057c*/ 	.byte	0x04, 0x12
        /*057e*/ 	.short	(.L_266 - .L_265)
	.align		4
.L_265:
        /*0580*/ 	.word	index@(_ZN7cutlass13device_kernelIN5flash11enable_sm90INS1_16FlashAttnFwdSm90INS1_25CollectiveMainloopFwdSm90ILi2EN4cute5tupleIJNS5_1CILi1EEES8_S8_EEENS6_IJNS7_ILi64EEESA_SA_EEELi512ENS_6half_tEfNS_4arch4Sm90ELb0ELb1ELb0ELb1ELb1ELb1ELb1ELb0ELb0ELb1ELb0ELb0EEENS1_21CollectiveEpilogueFwdINS6_IJSA_NS7_ILi512EEESA_EEES9_SC_SE_Li256ELb1ELb1ELb0ELb0EEENS1_36VarlenDynamicPersistentTileSchedulerILi64ELi64ELi256ELi128ELb0ELb1ELb1ELb1ELb0ELb1EEEEEEEEEvNT_6ParamsE)
        /*0584*/ 	.word	0x00000460


	//----- nvinfo : EIATTR_MIN_STACK_SIZE
	.align		4
.L_266:
        /*0588*/ 	.byte	0x04, 0x12
        /*058a*/ 	.short	(.L_268 - .L_267)
	.align		4
.L_267:
        /*058c*/ 	.word	index@(_ZN7cutlass13device_kernelIN5flash11enable_sm90INS1_16FlashAttnFwdSm90INS1_25CollectiveMainloopFwdSm90ILi2EN4cute5tupleIJNS5_1CILi1EEES8_S8_EEENS6_IJNS7_ILi64EEESA_SA_EEELi512ENS_6half_tEfNS_4arch4Sm90ELb1ELb0ELb0ELb0ELb1ELb0ELb0ELb0ELb0ELb1ELb0ELb0EEENS1_21CollectiveEpilogueFwdINS6_IJSA_NS7_ILi512EEESA_EEES9_SC_SE_Li256ELb0ELb1ELb0ELb0EEENS1_30DynamicPersistentTileSchedulerILi256ELi128ELb0ELb1ELb1EEEEEEEEEvNT_6ParamsE)
        /*0590*/ 	.word	0x00000010


	//----- nvinfo : EIATTR_MIN_STACK_SIZE
	.align		4
.L_268:
        /*0594*/ 	.byte	0x04, 0x12
        /*0596*/ 	.short	(.L_270 - .L_269)
	.align		4
.L_269:
        /*0598*/ 	.word	index@(_ZN7cutlass13device_kernelIN5flash11enable_sm90INS1_16FlashAttnFwdSm90INS1_25CollectiveMainloopFwdSm90ILi2EN4cute5tupleIJNS5_1CILi1EEES8_S8_EEENS6_IJNS7_ILi64EEESA_SA_EEELi512ENS_6half_tEfNS_4arch4Sm90ELb1ELb0ELb0ELb0ELb1ELb0ELb1ELb0ELb0ELb1ELb0ELb0EEENS1_21CollectiveEpilogueFwdINS6_IJSA_NS7_ILi512EEESA_EEES9_SC_SE_Li256ELb0ELb1ELb0ELb0EEENS1_30DynamicPersistentTileSchedulerILi256ELi128ELb0ELb1ELb1EEEEEEEEEvNT_6ParamsE)
        /*059c*/ 	.word	0x00000018


	//----- nvinfo : EIATTR_MIN_STACK_SIZE
	.align		4
.L_270:
        /*05a0*/ 	.byte	0x04, 0x12
        /*05a2*/ 	.short	(.L_272 - .L_271)
	.align		4
.L_271:
        /*05a4*/ 	.word	index@(_ZN7cutlass13device_kernelIN5flash11enable_sm90INS1_16FlashAttnFwdSm90INS1_25CollectiveMainloopFwdSm90ILi2EN4cute5tupleIJNS5_1CILi1EEES8_S8_EEENS6_IJNS7_ILi64EEESA_SA_EEELi512ENS_6half_tEfNS_4arch4Sm90ELb1ELb0ELb0ELb1ELb1ELb0ELb0ELb0ELb0ELb1ELb0ELb0EEENS1_21CollectiveEpilogueFwdINS6_IJSA_NS7_ILi512EEESA_EEES9_SC_SE_Li256ELb1ELb1ELb0ELb0EEENS1_36VarlenDynamicPersistentTileSchedulerILi64ELi64ELi256ELi128ELb0ELb1ELb1ELb1ELb1ELb1EEEEEEEEEvNT_6ParamsE)
        /*05a8*/ 	.word	0x00000030


	//----- nvinfo : EIATTR_MIN_STACK_SIZE
	.align		4
.L_272:
        /*05ac*/ 	.byte	0x04, 0x12
        /*05ae*/ 	.short	(.L_274 - .L_273)
	.align		4
.L_273:
        /*05b0*/ 	.word	index@(_ZN7cutlass13device_kernelIN5flash11enable_sm90INS1_16FlashAttnFwdSm90INS1_25CollectiveMainloopFwdSm90ILi2EN4cute5tupleIJNS5_1CILi1EEES8_S8_EEENS6_IJNS7_ILi64EEESA_SA_EEELi512ENS_6half_tEfNS_4arch4Sm90ELb1ELb0ELb0ELb1ELb1ELb1ELb0ELb0ELb0ELb1ELb0ELb0EEENS1_21CollectiveEpilogueFwdINS6_IJSA_NS7_ILi512EEESA_EEES9_SC_SE_Li256ELb1ELb1ELb0ELb0EEENS1_36VarlenDynamicPersistentTileSchedulerILi64ELi64ELi256ELi128ELb0ELb1ELb1ELb1ELb1ELb1EEEEEEEEEvNT_6ParamsE)
        /*05b4*/ 	.word	0x00000060


	//----- nvinfo : EIATTR_MIN_STACK_SIZE
	.align		4
.L_274:
        /*05b8*/ 	.byte	0x04, 0x12
        /*05ba*/ 	.short	(.L_276 - .L_275)
	.align		4
.L_275:
        /*05bc*/ 	.word	index@(_ZN7cutlass13device_kernelIN5flash11enable_sm90INS1_16FlashAttnFwdSm90INS1_25CollectiveMainloopFwdSm90ILi2EN4cute5tupleIJNS5_1CILi1EEES8_S8_EEENS6_IJNS7_ILi64EEESA_SA_EEELi512ENS_6half_tEfNS_4arch4Sm90ELb1ELb0ELb0ELb1ELb1ELb0ELb1ELb0ELb0ELb1ELb0ELb0EEENS1_21CollectiveEpilogueFwdINS6_IJSA_NS7_ILi512EEESA_EEES9_SC_SE_Li256ELb1ELb1ELb0ELb0EEENS1_36VarlenDynamicPersistentTileSchedulerILi64ELi64ELi256ELi128ELb0ELb1ELb1ELb1ELb1ELb1EEEEEEEEEvNT_6ParamsE)
        /*05c0*/ 	.word	0x00000028


	//----- nvinfo : EIATTR_MIN_STACK_SIZE
	.align		4
.L_276:
        /*05c4*/ 	.byte	0x04, 0x12
        /*05c6*/ 	.short	(.L_278 - .L_277)
	.align		4
.L_277:
        /*05c8*/ 	.word	index@(_ZN7cutlass13device_kernelIN5flash11enable_sm90INS1_16FlashAttnFwdSm90INS1_25CollectiveMainloopFwdSm90ILi2EN4cute5tupleIJNS5_1CILi1EEES8_S8_EEENS6_IJNS7_ILi64EEESA_SA_EEELi512ENS_6half_tEfNS_4arch4Sm90ELb1ELb0ELb0ELb1ELb1ELb1ELb1ELb0ELb0ELb1ELb0ELb0EEENS1_21CollectiveEpilogueFwdINS6_IJSA_NS7_ILi512EEESA_EEES9_SC_SE_Li256ELb1ELb1ELb0ELb0EEENS1_36VarlenDynamicPersistentTileSchedulerILi64ELi64ELi256ELi128ELb0ELb1ELb1ELb1ELb1ELb1EEEEEEEEEvNT_6ParamsE)
        /*05cc*/ 	.word	0x00000078


	//----- nvinfo : EIATTR_MIN_STACK_SIZE
	.align		4
.L_278:
        /*05d0*/ 	.byte	0x04, 0x12
        /*05d2*/ 	.short	(.L_280 - .L_279)
	.align		4
.L_279:
        /*05d4*/ 	.word	index@(_ZN7cutlass13device_kernelIN5flash11enable_sm90INS1_16FlashAttnFwdSm90INS1_25CollectiveMainloopFwdSm90ILi2EN4cute5tupleIJNS5_1CILi1EEES8_S8_EEENS6_IJNS7_ILi128EEENS7_ILi96EEENS7_ILi64EEEEEELi256ENS_6half_tEfNS_4arch4Sm90ELb0ELb0ELb0ELb0ELb1ELb0ELb0ELb1ELb0ELb1ELb0ELb0EEENS1_21CollectiveEpilogueFwdINS6_IJSA_NS7_ILi256EEESB_EEES9_SE_SG_Li256ELb0ELb1ELb0ELb0EEENS1_29StaticPersistentTileSchedulerILb0EEEEEEEEEvNT_6ParamsE)
        /*05d8*/ 	.word	0x00000020


	//----- nvinfo : EIATTR_MIN_STACK_SIZE
	.align		4
.L_280:
        /*05dc*/ 	.byte	0x04, 0x12
        /*05de*/ 	.short	(.L_282 - .L_281)
	.align		4
.L_281:
        /*05e0*/ 	.word	index@(_ZN7cutlass13device_kernelIN5flash11enable_sm90INS1_16FlashAttnFwdSm90INS1_25CollectiveMainloopFwdSm90ILi2EN4cute5tupleIJNS5_1CILi1EEES8_S8_EEENS6_IJNS7_ILi128EEENS7_ILi96EEENS7_ILi64EEEEEELi256ENS_6half_tEfNS_4arch4Sm90ELb0ELb0ELb0ELb0ELb1ELb0ELb1ELb1ELb0ELb1ELb0ELb0EEENS1_21CollectiveEpilogueFwdINS6_IJSA_NS7_ILi256EEESB_EEES9_SE_SG_Li256ELb0ELb1ELb0ELb0EEENS1_29StaticPersistentTileSchedulerILb0EEEEEEEEEvNT_6ParamsE)
        /*05e4*/ 	.word	0x00000020


	//----- nvinfo : EIATTR_MIN_STACK_SIZE
	.align		4
.L_282:
        /*05e8*/ 	.byte	0x04, 0x12
        /*05ea*/ 	.short	(.L_284 - .L_283)
	.align		4
.L_283:
        /*05ec*/ 	.word	index@(_ZN7cutlass13device_kernelIN5flash11enable_sm90INS1_16FlashAttnFwdSm90INS1_25CollectiveMainloopFwdSm90ILi2EN4cute5tupleIJNS5_1CILi1EEES8_S8_EEENS6_IJNS7_ILi128EEENS7_ILi96EEENS7_ILi64EEEEEELi256ENS_6half_tEfNS_4arch4Sm90ELb0ELb0ELb0ELb1ELb1ELb0ELb0ELb1ELb0ELb1ELb0ELb0EEENS1_21CollectiveEpilogueFwdINS6_IJSA_NS7_ILi256EEESB_EEES9_SE_SG_Li256ELb1ELb1ELb0ELb0EEENS1_36VarlenDynamicPersistentTileSchedulerILi128ELi96ELi256ELi128ELb0ELb1ELb1ELb0ELb1ELb1EEEEEEEEEvNT_6ParamsE)
        /*05f0*/ 	.word	0x00000030


	//----- nvinfo : EIATTR_MIN_STACK_SIZE
	.align		4
.L_284:
        /*05f4*/ 	.byte	0x04, 0x12
        /*05f6*/ 	.short	(.L_286 - .L_285)
	.align		4
.L_285:
        /*05f8*/ 	.word	index@(_ZN7cutlass13device_kernelIN5flash11enable_sm90INS1_16FlashAttnFwdSm90INS1_25CollectiveMainloopFwdSm90ILi2EN4cute5tupleIJNS5_1CILi1EEES8_S8_EEENS6_IJNS7_ILi128EEENS7_ILi96EEENS7_ILi64EEEEEELi256ENS_6half_tEfNS_4arch4Sm90ELb0ELb0ELb0ELb1ELb1ELb1ELb0ELb1ELb0ELb1ELb0ELb0EEENS1_21CollectiveEpilogueFwdINS6_IJSA_NS7_ILi256EEESB_EEES9_SE_SG_Li256ELb1ELb1ELb0ELb0EEENS1_36VarlenDynamicPersistentTileSchedulerILi128ELi96ELi256ELi128ELb0ELb1ELb1ELb0ELb1ELb1EEEEEEEEEvNT_6ParamsE)
        /*05fc*/ 	.word	0x00000058


	//----- nvinfo : EIATTR_MIN_STACK_SIZE
	.align		4
.L_286:
        /*0600*/ 	.byte	0x04, 0x12
        /*0602*/ 	.short	(.L_288 - .L_287)
	.align		4
.L_287:
        /*0604*/ 	.word	index@(_ZN7cutlass13device_kernelIN5flash11enable_sm90INS1_16FlashAttnFwdSm90INS1_25CollectiveMainloopFwdSm90ILi2EN4cute5tupleIJNS5_1CILi1EEES8_S8_EEENS6_IJNS7_ILi128EEENS7_ILi96EEENS7_ILi64EEEEEELi256ENS_6half_tEfNS_4arch4Sm90ELb0ELb0ELb0ELb1ELb1ELb0ELb1ELb1ELb0ELb1ELb0ELb0EEENS1_21CollectiveEpilogueFwdINS6_IJSA_NS7_ILi256EEESB_EEES9_SE_SG_Li256ELb1ELb1ELb0ELb0EEENS1_36VarlenDynamicPersistentTileSchedulerILi128ELi96ELi256ELi128ELb0ELb1ELb1ELb0ELb1ELb1EEEEEEEEEvNT_6ParamsE)
        /*0608*/ 	.word	0x00000028


	//----- nvinfo : EIATTR_MIN_STACK_SIZE
	.align		4
.L_288:
        /*060c*/ 	.byte	0x04, 0x12
        /*060e*/ 	.short	(.L_290 - .L_289)
	.align		4
.L_289:
        /*0610*/ 	.word	index@(_ZN7cutlass13device_kernelIN5flash11enable_sm90INS1_16FlashAttnFwdSm90INS1_25CollectiveMainloopFwdSm90ILi2EN4cute5tupleIJNS5_1CILi1EEES8_S8_EEENS6_IJNS7_ILi128EEENS7_ILi96EEENS7_ILi64EEEEEELi256ENS_6half_tEfNS_4arch4Sm90ELb0ELb0ELb0ELb1ELb1ELb1ELb1ELb1ELb0ELb1ELb0ELb0EEENS1_21CollectiveEpilogueFwdINS6_IJSA_NS7_ILi256EEESB_EEES9_SE_SG_Li256ELb1ELb1ELb0ELb0EEENS1_36VarlenDynamicPersistentTileSchedulerILi128ELi96ELi256ELi128ELb0ELb1ELb1ELb0ELb1ELb1EEEEEEEEEvNT_6ParamsE)
        /*0614*/ 	.word	0x00000090


	//----- nvinfo : EIATTR_MIN_STACK_SIZE
	.align		4
.L_290:
        /*0618*/ 	.byte	0x04, 0x12
        /*061a*/ 	.short	(.L_292 - .L_291)
	.align		4
.L_291:
        /*061c*/ 	.word	index@(_ZN7cutlass13device_kernelIN5flash11enable_sm90INS1_16FlashAttnFwdSm90INS1_25CollectiveMainloopFwdSm90ILi2EN4cute5tupleIJNS5_1CILi1EEES8_S8_EEENS6_IJNS7_ILi128EEENS7_ILi96EEENS7_ILi64EEEEEELi256ENS_6half_tEfNS_4arch4Sm90ELb0ELb1ELb0ELb0ELb1ELb0ELb0ELb1ELb0ELb1ELb0ELb0EEENS1_21CollectiveEpilogueFwdINS6_IJSA_NS7_ILi256EEESB_EEES9_SE_SG_Li256ELb0ELb1ELb0ELb0EEENS1_30DynamicPersistentTileSchedulerILi256ELi128ELb0ELb1ELb1EEEEEEEEEvNT_6ParamsE)
        /*0620*/ 	.word	0x00000008


	//----- nvinfo : EIATTR_MIN_STACK_SIZE
	.align		4
.L_292:
        /*0624*/ 	.byte	0x04, 0x12
        /*0626*/ 	.short	(.L_294 - .L_293)
	.align		4
.L_293:
        /*0628*/ 	.word	index@(_ZN7cutlass13device_kernelIN5flash11enable_sm90INS1_16FlashAttnFwdSm90INS1_25CollectiveMainloopFwdSm90ILi2EN4cute5tupleIJNS5_1CILi1EEES8_S8_EEENS6_IJNS7_ILi128EEENS7_ILi96EEENS7_ILi64EEEEEELi256ENS_6half_tEfNS_4arch4Sm90ELb0ELb1ELb0ELb0ELb1ELb0ELb1ELb1ELb0ELb1ELb0ELb0EEENS1_21CollectiveEpilogueFwdINS6_IJSA_NS7_ILi256EEESB_EEES9_SE_SG_Li256ELb0ELb1ELb0ELb0EEENS1_30DynamicPersistentTileSchedulerILi256ELi128ELb0ELb1ELb1EEEEEEEEEvNT_6ParamsE)
        /*062c*/ 	.word	0x00000460


	//----- nvinfo : EIATTR_MIN_STACK_SIZE
	.align		4
.L_294:
        /*0630*/ 	.byte	0x04, 0x12
        /*0632*/ 	.short	(.L_296 - .L_295)
	.align		4
.L_295:
        /*0634*/ 	.word	index@(_ZN7cutlass13device_kernelIN5flash11enable_sm90INS1_16FlashAttnFwdSm90INS1_25CollectiveMainloopFwdSm90ILi2EN4cute5tupleIJNS5_1CILi1EEES8_S8_EEENS6_IJNS7_ILi128EEENS7_ILi96EEENS7_ILi64EEEEEELi256ENS_6half_tEfNS_4arch4Sm90ELb0ELb1ELb0ELb1ELb1ELb0ELb0ELb1ELb0ELb1ELb0ELb0EEENS1_21CollectiveEpilogueFwdINS6_IJSA_NS7_ILi256EEESB_EEES9_SE_SG_Li256ELb1ELb1ELb0ELb0EEENS1_36VarlenDynamicPersistentTileSchedulerILi128ELi96ELi256ELi128ELb0ELb1ELb1ELb1ELb0ELb1EEEEEEEEEvNT_6ParamsE)
        /*0638*/ 	.word	0x00000018


	//----- nvinfo : EIATTR_MIN_STACK_SIZE
	.align		4
.L_296:
        /*063c*/ 	.byte	0x04, 0x12
        /*063e*/ 	.short	(.L_298 - .L_297)
	.align		4
.L_297:
        /*0640*/ 	.word	index@(_ZN7cutlass13device_kernelIN5flash11enable_sm90INS1_16FlashAttnFwdSm90INS1_25CollectiveMainloopFwdSm90ILi2EN4cute5tupleIJNS5_1CILi1EEES8_S8_EEENS6_IJNS7_ILi128EEENS7_ILi96EEENS7_ILi64EEEEEELi256ENS_6half_tEfNS_4arch4Sm90ELb0ELb1ELb0ELb1ELb1ELb1ELb0ELb1ELb0ELb1ELb0ELb0EEENS1_21CollectiveEpilogueFwdINS6_IJSA_NS7_ILi256EEESB_EEES9_SE_SG_Li256ELb1ELb1ELb0ELb0EEENS1_36VarlenDynamicPersistentTileSchedulerILi128ELi96ELi256ELi128ELb0ELb1ELb1ELb1ELb0ELb1EEEEEEEEEvNT_6ParamsE)
        /*0644*/ 	.word	0x00000440


	//----- nvinfo : EIATTR_MIN_STACK_SIZE
	.align		4
.L_298:
        /*0648*/ 	.byte	0x04, 0x12
        /*064a*/ 	.short	(.L_300 - .L_299)
	.align		4
.L_299:
        /*064c*/ 	.word	index@(_ZN7cutlass13device_kernelIN5flash11enable_sm90INS1_16FlashAttnFwdSm90INS1_25CollectiveMainloopFwdSm90ILi2EN4cute5tupleIJNS5_1CILi1EEES8_S8_EEENS6_IJNS7_ILi128EEENS7_ILi96EEENS7_ILi64EEEEEELi256ENS_6half_tEfNS_4arch4Sm90ELb0ELb1ELb0ELb1ELb1ELb0ELb1ELb1ELb0ELb1ELb0ELb0EEENS1_21CollectiveEpilogueFwdINS6_IJSA_NS7_ILi256EEESB_EEES9_SE_SG_Li256ELb1ELb1ELb0ELb0EEENS1_36VarlenDynamicPersistentTileSchedulerILi128ELi96ELi256ELi128ELb0ELb1ELb1ELb1ELb0ELb1EEEEEEEEEvNT_6ParamsE)
        /*0650*/ 	.word	0x00000480


	//----- nvinfo : EIATTR_MIN_STACK_SIZE
	.align		4
.L_300:
        /*0654*/ 	.byte	0x04, 0x12
        /*0656*/ 	.short	(.L_302 - .L_301)
	.align		4
.L_301:
        /*0658*/ 	.word	index@(_ZN7cutlass13device_kernelIN5flash11enable_sm90INS1_16FlashAttnFwdSm90INS1_25CollectiveMainloopFwdSm90ILi2EN4cute5tupleIJNS5_1CILi1EEES8_S8_EEENS6_IJNS7_ILi128EEENS7_ILi96EEENS7_ILi64EEEEEELi256ENS_6half_tEfNS_4arch4Sm90ELb0ELb1ELb0ELb1ELb1ELb1ELb1ELb1ELb0ELb1ELb0ELb0EEENS1_21CollectiveEpilogueFwdINS6_IJSA_NS7_ILi256EEESB_EEES9_SE_SG_Li256ELb1ELb1ELb0ELb0EEENS1_36VarlenDynamicPersistentTileSchedulerILi128ELi96ELi256ELi128ELb0ELb1ELb1ELb1ELb0ELb1EEEEEEEEEvNT_6ParamsE)
        /*065c*/ 	.word	0x000004a0


	//----- nvinfo : EIATTR_MIN_STACK_SIZE
	.align		4
.L_302:
        /*0660*/ 	.byte	0x04, 0x12
        /*0662*/ 	.short	(.L_304 - .L_303)
	.align		4
.L_303:
        /*0664*/ 	.word	index@(_ZN7cutlass13device_kernelIN5flash11enable_sm90INS1_16FlashAttnFwdSm90INS1_25CollectiveMainloopFwdSm90ILi2EN4cute5tupleIJNS5_1CILi1EEES8_S8_EEENS6_IJNS7_ILi128EEENS7_ILi96EEENS7_ILi64EEEEEELi256ENS_6half_tEfNS_4arch4Sm90ELb1ELb0ELb0ELb0ELb1ELb0ELb0ELb1ELb0ELb1ELb0ELb0EEENS1_21CollectiveEpilogueFwdINS6_IJSA_NS7_ILi256EEESB_EEES9_SE_SG_Li256ELb0ELb1ELb0ELb0EEENS1_30DynamicPersistentTileSchedulerILi256ELi128ELb0ELb1ELb1EEEEEEEEEvNT_6ParamsE)
        /*0668*/ 	.word	0x00000008


	//----- nvinfo : EIATTR_MIN_STACK_SIZE
	.align		4
.L_304:
        /*066c*/ 	.byte	0x04, 0x12
        /*066e*/ 	.short	(.L_306 - .L_305)
	.align		4
.L_305:
        /*0670*/ 	.word	index@(_ZN7cutlass13device_kernelIN5flash11enable_sm90INS1_16FlashAttnFwdSm90INS1_25CollectiveMainloopFwdSm90ILi2EN4cute5tupleIJNS5_1CILi1EEES8_S8_EEENS6_IJNS7_ILi128EEENS7_ILi96EEENS7_ILi64EEEEEELi256ENS_6half_tEfNS_4arch4Sm90ELb1ELb0ELb0ELb0ELb1ELb0ELb1ELb1ELb0ELb1ELb0ELb0EEENS1_21CollectiveEpilogueFwdINS6_IJSA_NS7_ILi256EEESB_EEES9_SE_SG_Li256ELb0ELb1ELb0ELb0EEENS1_30DynamicPersistentTileSchedulerILi256ELi128ELb0ELb1ELb1EEEEEEEEEvNT_6ParamsE)
        /*0674*/ 	.word	0x00000010


	//----- nvinfo : EIATTR_MIN_STACK_SIZE
	.align		4
.L_306:
        /*0678*/ 	.byte	0x04, 0x12
        /*067a*/ 	.short	(.L_308 - .L_307)
	.align		4
.L_307:
        /*067c*/ 	.word	index@(_ZN7cutlass13device_kernelIN5flash11enable_sm90INS1_16FlashAttnFwdSm90INS1_25CollectiveMainloopFwdSm90ILi2EN4cute5tupleIJNS5_1CILi1EEES8_S8_EEENS6_IJNS7_ILi128EEENS7_ILi96EEENS7_ILi64EEEEEELi256ENS_6half_tEfNS_4arch4Sm90ELb1ELb0ELb0ELb1ELb1ELb0ELb0ELb1ELb0ELb1ELb0ELb0EEENS1_21CollectiveEpilogueFwdINS6_IJSA_NS7_ILi256EEESB_EEES9_SE_SG_Li256ELb1ELb1ELb0ELb0EEENS1_36VarlenDynamicPersistentTileSchedulerILi128ELi96ELi256ELi128ELb0ELb1ELb1ELb1ELb1ELb1EEEEEEEEEvNT_6ParamsE)
        /*0680*/ 	.word	0x00000028


	//----- nvinfo : EIATTR_MIN_STACK_SIZE
	.align		4
.L_308:
        /*0684*/ 	.byte	0x04, 0x12
        /*0686*/ 	.short	(.L_310 - .L_309)
	.align		4
.L_309:
        /*0688*/ 	.word	index@(_ZN7cutlass13device_kernelIN5flash11enable_sm90INS1_16FlashAttnFwdSm90INS1_25CollectiveMainloopFwdSm90ILi2EN4cute5tupleIJNS5_1CILi1EEES8_S8_EEENS6_IJNS7_ILi128EEENS7_ILi96EEENS7_ILi64EEEEEELi256ENS_6half_tEfNS_4arch4Sm90ELb1ELb0ELb0ELb1ELb1ELb1ELb0ELb1ELb0ELb1ELb0ELb0EEENS1_21CollectiveEpilogueFwdINS6_IJSA_NS7_ILi256EEESB_EEES9_SE_SG_Li256ELb1ELb1ELb0ELb0EEENS1_36VarlenDynamicPersistentTileSchedulerILi128ELi96ELi256ELi128ELb0ELb1ELb1ELb1ELb1ELb1EEEEEEEEEvNT_6ParamsE)
        /*068c*/ 	.word	0x00000058


	//----- nvinfo : EIATTR_MIN_STACK_SIZE
	.align		4
.L_310:
        /*0690*/ 	.byte	0x04, 0x12
        /*0692*/ 	.short	(.L_312 - .L_311)
	.align		4
.L_311:
        /*0694*/ 	.word	index@(_ZN7cutlass13device_kernelIN5flash11enable_sm90INS1_16FlashAttnFwdSm90INS1_25CollectiveMainloopFwdSm90ILi2EN4cute5tupleIJNS5_1CILi1EEES8_S8_EEENS6_IJNS7_ILi128EEENS7_ILi96EEENS7_ILi64EEEEEELi256ENS_6half_tEfNS_4arch4Sm90ELb1ELb0ELb0ELb1ELb1ELb0ELb1ELb1ELb0ELb1ELb0ELb0EEENS1_21CollectiveEpilogueFwdINS6_IJSA_NS7_ILi256EEESB_EEES9_SE_SG_Li256ELb1ELb1ELb0ELb0EEENS1_36VarlenDynamicPersistentTileSchedulerILi128ELi96ELi256ELi128ELb0ELb1ELb1ELb1ELb1ELb1EEEEEEEEEvNT_6ParamsE)
        /*0698*/ 	.word	0x00000028


	//----- nvinfo : EIATTR_MIN_STACK_SIZE
	.align		4
.L_312:
        /*069c*/ 	.byte	0x04, 0x12
        /*069e*/ 	.short	(.L_314 - .L_313)
	.align		4
.L_313:
        /*06a0*/ 	.word	index@(_ZN7cutlass13device_kernelIN5flash11enable_sm90INS1_16FlashAttnFwdSm90INS1_25CollectiveMainloopFwdSm90ILi2EN4cute5tupleIJNS5_1CILi1EEES8_S8_EEENS6_IJNS7_ILi128EEENS7_ILi96EEENS7_ILi64EEEEEELi256ENS_6half_tEfNS_4arch4Sm90ELb1ELb0ELb0ELb1ELb1ELb1ELb1ELb1ELb0ELb1ELb0ELb0EEENS1_21CollectiveEpilogueFwdINS6_IJSA_NS7_ILi256EEESB_EEES9_SE_SG_Li256ELb1ELb1ELb0ELb0EEENS1_36VarlenDynamicPersistentTileSchedulerILi128ELi96ELi256ELi128ELb0ELb1ELb1ELb1ELb1ELb1EEEEEEEEEvNT_6ParamsE)
        /*06a4*/ 	.word	0x000000c0
.L_314:


//--------------------- .nv.compat                --------------------------
	.section	.nv.compat,"",@"SHT_CUDA_COMPAT_INFO"
	.align	4
        /*0000*/ 	.byte	0x02, 0x09, 0x01, 0x00, 0x02, 0x02, 0x04, 0x00, 0x02, 0x05, 0x05, 0x00, 0x03, 0x07, 0x01, 0x01
        /*0010*/ 	.byte	0x02, 0x03, 0x01, 0x00, 0x02, 0x06, 0x01, 0x00, 0x04, 0x0b, 0x08, 0x00, 0x00, 0x00, 0x00, 0x00
        /*0020*/ 	.byte	0x00, 0x00, 0x00, 0x00


//--------------------- .nv.info._ZN7cutlass13device_kernelIN5flash11enable_sm90INS1_16FlashAttnFwdSm90INS1_25CollectiveMainloopFwdSm90ILi2EN4cute5tupleIJNS5_1CILi1EEES8_S8_EEENS6_IJNS7_ILi128EEENS7_ILi96EEENS7_ILi192EEEEEELi128ENS_6half_tEfNS_4arch4Sm90ELb0ELb0ELb0ELb0ELb1ELb0ELb0ELb1ELb1ELb1ELb0ELb0EEENS1_21CollectiveEpilogueFwdINS6_IJSA_SA_SB_EEES9_SE_SG_Li256ELb0ELb1ELb0ELb0EEENS1_29StaticPersistentTileSchedulerILb0EEEEEEEEEvNT_6ParamsE --------------------------
	.section	.nv.info._ZN7cutlass13device_kernelIN5flash11enable_sm90INS1_16FlashAttnFwdSm90INS1_25CollectiveMainloopFwdSm90ILi2EN4cute5tupleIJNS5_1CILi1EEES8_S8_EEENS6_IJNS7_ILi128EEENS7_ILi96EEENS7_ILi192EEEEEELi128ENS_6half_tEfNS_4arch4Sm90ELb0ELb0ELb0ELb0ELb1ELb0ELb0ELb1ELb1ELb1ELb0ELb0EEENS1_21CollectiveEpilogueFwdINS6_IJSA_SA_SB_EEES9_SE_SG_Li256ELb0ELb1ELb0ELb0EEENS1_29StaticPersistentTileSchedulerILb0EEEEEEEEEvNT_6ParamsE,"",@"SHT_CUDA_INFO"
	.sectionflags	@""
	.align	4


	//----- nvinfo : EIATTR_CUDA_API_VERSION
	.align		4
        /*0000*/ 	.byte	0x04, 0x37
        /*0002*/ 	.short	(.L_316 - .L_315)
.L_315:
        /*0004*/ 	.word	0x00000082


	//----- nvinfo : EIATTR_KPARAM_INFO
	.align		4
.L_316:
        /*0008*/ 	.byte	0x04, 0x17
        /*000a*/ 	.short	(.L_318 - .L_317)
.L_317:
        /*000c*/ 	.word	0x00000000
        /*0010*/ 	.short	0x0000
        /*0012*/ 	.short	0x0070
        /*0014*/ 	.byte	0x00, 0xf0, 0x01, 0x28


	//----- nvinfo : EIATTR_SPARSE_MMA_MASK
	.align		4
.L_318:
        /*0018*/ 	.byte	0x03, 0x50
        /*001a*/ 	.short	0x0000


	//----- nvinfo : EIATTR_MAXREG_COUNT
	.align		4
        /*001c*/ 	.byte	0x03, 0x1b
        /*001e*/ 	.short	0x00a8


	//----- nvinfo : EIATTR_NUM_BARRIERS
	.align		4
        /*0020*/ 	.byte	0x02, 0x4c
        /*0022*/ 	.byte	0x09
	.zero		1


	//----- nvinfo : EIATTR_EXTERNS
	.align		4
        /*0024*/ 	.byte	0x04, 0x0f
        /*0026*/ 	.short	(.L_320 - .L_319)


	//   ....[0]....
	.align		4
.L_319:
        /*0028*/ 	.word	index@(__assertfail)


	//----- nvinfo : EIATTR_ANNOTATIONS
	.align		4
.L_320:
        /*002c*/ 	.byte	0x04, 0x55
        /*002e*/ 	.short	(.L_322 - .L_321)


	//   ....[0]....
.L_321:
        /*0030*/ 	.word	0x00000001
        /*0034*/ 	.byte	0xa0, 0x08, 0x00, 0x00, 0x01, 0x00, 0x00, 0x00, 0x50, 0x09, 0x00, 0x00, 0x01, 0x00, 0x00, 0x00
        /*0044*/ 	.byte	0x80, 0x6f, 0x00, 0x00, 0x01, 0x00, 0x00, 0x00, 0xb0, 0x70, 0x00, 0x00, 0x01, 0x00, 0x00, 0x00
        /*0054*/ 	.byte	0xf0, 0x8c, 0x00, 0x00, 0x01, 0x00, 0x00, 0x00, 0x90, 0xa2, 0x00, 0x00, 0x01, 0x00, 0x00, 0x00
        /*0064*/ 	.byte	0x40, 0xa3, 0x00, 0x00, 0x01, 0x00, 0x00, 0x00, 0xc0, 0xa4, 0x00, 0x00


	//----- nvinfo : EIATTR_MERCURY_ISA_VERSION
	.align		4
.L_322:
        /*0070*/ 	.byte	0x03, 0x5f
        /*0072*/ 	.short	0x0101


	//----- nvinfo : EIATTR_INT_WARP_WIDE_INSTR_OFFSETS
	.align		4
        /*0074*/ 	.byte	0x04, 0x31
        /*0076*/ 	.short	(.L_324 - .L_323)


	//   ....[0]....
.L_323:
        /*0078*/ 	.word	0x000000c0


	//   ....[1]....
        /*007c*/ 	.word	0x000000d0


	//   ....[2]....
        /*0080*/ 	.word	0x00000170


	//----- nvinfo : EIATTR_COOP_GROUP_MASK_REGIDS
	.align		4
.L_324:
        /*0084*/ 	.byte	0x04, 0x29
        /*0086*/ 	.short	(.L_326 - .L_325)


	//   ....[0]....
.L_325:
        /*0088*/ 	.word	0xffffffff


	//   ....[1]....
        /*008c*/ 	.word	0xffffffff


	//   ....[2]....
        /*0090*/ 	.word	0xffffffff


	//   ....[3]....
        /*0094*/ 	.word	0xffffffff


	//   ....[4]....
        /*0098*/ 	.word	0xffffffff


	//   ....[5]....
        /*009c*/ 	.word	0xffffffff


	//   ....[6]....
        /*00a0*/ 	.word	0xffffffff


	//   ....[7]....
        /*00a4*/ 	.word	0xffffffff


	//   ....[8]....
        /*00a8*/ 	.word	0xffffffff


	//   ....[9]....
        /*00ac*/ 	.word	0xffffffff


	//   ....[10]....
        /*00b0*/ 	.word	0xffffffff


	//   ....[11]....
        /*00b4*/ 	.word	0xffffffff


	//   ....[12]....
        /*00b8*/ 	.word	0xffffffff


	//   ....[13]....
        /*00bc*/ 	.word	0xffffffff


	//   ....[14]....
        /*00c0*/ 	.word	0xffffffff


	//   ....[15]....
        /*00c4*/ 	.word	0xffffffff


	//   ....[16]....
        /*00c8*/ 	.word	0xffffffff


	//   ....[17]....
        /*00cc*/ 	.word	0xffffffff


	//   ....[18]....
        /*00d0*/ 	.word	0xffffffff


	//   ....[19]....
        /*00d4*/ 	.word	0xffffffff


	//   ....[20]....
        /*00d8*/ 	.word	0xffffffff


	//   ....[21]....
        /*00dc*/ 	.word	0xffffffff


	//   ....[22]....
        /*00e0*/ 	.word	0xffffffff


	//   ....[23]....
        /*00e4*/ 	.word	0xffffffff


	//   ....[24]....
        /*00e8*/ 	.word	0xffffffff


	//   ....[25]....
        /*00ec*/ 	.word	0xffffffff


	//   ....[26]....
        /*00f0*/ 	.word	0xffffffff


	//   ....[27]....
        /*00f4*/ 	.word	0xffffffff


	//   ....[28]....
        /*00f8*/ 	.word	0xffffffff


	//   ....[29]....
        /*00fc*/ 	.word	0xffffffff


	//   ....[30]....
        /*0100*/ 	.word	0xffffffff


	//   ....[31]....
        /*0104*/ 	.word	0xffffffff


	//   ....[32]....
        /*0108*/ 	.word	0xffffffff


	//   ....[33]....
        /*010c*/ 	.word	0xffffffff


	//   ....[34]....
        /*0110*/ 	.word	0xffffffff


	//   ....[35]....
        /*0114*/ 	.word	0xffffffff


	//   ....[36]....
        /*0118*/ 	.word	0xffffffff


	//   ....[37]....
        /*011c*/ 	.word	0xffffffff


	//   ....[38]....
        /*0120*/ 	.word	0xffffffff


	//   ....[39]....
        /*0124*/ 	.word	0xffffffff


	//   ....[40]....
        /*0128*/ 	.word	0xffffffff


	//   ....[41]....
        /*012c*/ 	.word	0xffffffff


	//   ....[42]....
        /*0130*/ 	.word	0xffffffff


	//   ....[43]....
        /*0134*/ 	.word	0xffffffff


	//   ....[44]....
        /*0138*/ 	.word	0xffffffff


	//   ....[45]....
        /*013c*/ 	.word	0xffffffff


	//   ....[46]....
        /*0140*/ 	.word	0xffffffff


	//   ....[47]....
        /*0144*/ 	.word	0xffffffff


	//   ....[48]....
        /*0148*/ 	.word	0xffffffff


	//   ....[49]....
        /*014c*/ 	.word	0xffffffff


	//   ....[50]....
        /*0150*/ 	.word	0xffffffff


	//   ....[51]....
        /*0154*/ 	.word	0xffffffff


	//   ....[52]....
        /*0158*/ 	.word	0xffffffff


	//   ....[53]....
        /*015c*/ 	.word	0xffffffff


	//   ....[54]....
        /*0160*/ 	.word	0xffffffff


	//   ....[55]....
        /*0164*/ 	.word	0xffffffff


	//   ....[56]....
        /*0168*/ 	.word	0xffffffff


	//   ....[57]....
        /*016c*/ 	.word	0xffffffff


	//   ....[58]....
        /*0170*/ 	.word	0xffffffff


	//   ....[59]....
        /*0174*/ 	.word	0xffffffff


	//   ....[60]....
        /*0178*/ 	.word	0xffffffff


	//   ....[61]....
        /*017c*/ 	.word	0xffffffff


	//   ....[62]....
        /*0180*/ 	.word	0xffffffff


	//   ....[63]....
        /*0184*/ 	.word	0xffffffff


	//   ....[64]....
        /*0188*/ 	.word	0xffffffff


	//   ....[65]....
        /*018c*/ 	.word	0xffffffff


	//   ....[66]....
        /*0190*/ 	.word	0xffffffff


	//   ....[67]....
        /*0194*/ 	.word	0xffffffff


	//   ....[68]....
        /*0198*/ 	.word	0xffffffff


	//   ....[69]....
        /*019c*/ 	.word	0xffffffff


	//   ....[70]....
        /*01a0*/ 	.word	0xffffffff


	//   ....[71]....
        /*01a4*/ 	.word	0xffffffff


	//   ....[72]....
        /*01a8*/ 	.word	0xffffffff


	//   ....[73]....
        /*01ac*/ 	.word	0xffffffff


	//   ....[74]....
        /*01b0*/ 	.word	0xffffffff


	//   ....[75]....
        /*01b4*/ 	.word	0xffffffff


	//   ....[76]....
        /*01b8*/ 	.word	0xffffffff


	//   ....[77]....
        /*01bc*/ 	.word	0xffffffff


	//   ....[78]....
        /*01c0*/ 	.word	0xffffffff


	//   ....[79]....
        /*01c4*/ 	.word	0xffffffff


	//   ....[80]....
        /*01c8*/ 	.word	0xffffffff


	//   ....[81]....
        /*01cc*/ 	.word	0xffffffff


	//   ....[82]....
        /*01d0*/ 	.word	0xffffffff


	//   ....[83]....
        /*01d4*/ 	.word	0xffffffff


	//   ....[84]....
        /*01d8*/ 	.word	0xffffffff


	//   ....[85]....
        /*01dc*/ 	.word	0xffffffff


	//   ....[86]....
        /*01e0*/ 	.word	0xffffffff


	//   ....[87]....
        /*01e4*/ 	.word	0xffffffff


	//   ....[88]....
        /*01e8*/ 	.word	0xffffffff


	//   ....[89]....
        /*01ec*/ 	.word	0xffffffff


	//   ....[90]....
        /*01f0*/ 	.word	0xffffffff


	//   ....[91]....
        /*01f4*/ 	.word	0xffffffff


	//   ....[92]....
        /*01f8*/ 	.word	0xffffffff


	//   ....[93]....
        /*01fc*/ 	.word	0xffffffff


	//   ....[94]....
        /*0200*/ 	.word	0xffffffff


	//   ....[95]....
        /*0204*/ 	.word	0xffffffff


	//   ....[96]....
        /*0208*/ 	.word	0x0500000f


	//   ....[97]....
        /*020c*/ 	.word	0x0500000f


	//   ....[98]....
        /*0210*/ 	.word	0x0500000f


	//   ....[99]....
        /*0214*/ 	.word	0x0500000f


	//   ....[100]....
        /*0218*/ 	.word	0x0500000f


	//   ....[101]....
        /*021c*/ 	.word	0x0500000f


	//   ....[102]....
        /*0220*/ 	.word	0x0500000f


	//   ....[103]....
        /*0224*/ 	.word	0x0500000f


	//   ....[104]....
        /*0228*/ 	.word	0x0500000f


	//   ....[105]....
        /*022c*/ 	.word	0x0500000f


	//   ....[106]....
        /*0230*/ 	.word	0x0500000f


	//   ....[107]....
        /*0234*/ 	.word	0x0500000f


	//   ....[108]....
        /*0238*/ 	.word	0x0500000f


	//   ....[109]....
        /*023c*/ 	.word	0x0500000f


	//   ....[110]....
        /*0240*/ 	.word	0x0500000f


	//   ....[111]....
        /*0244*/ 	.word	0x0500000f


	//   ....[112]....
        /*0248*/ 	.word	0x0500000f


	//   ....[113]....
        /*024c*/ 	.word	0x0500000f


	//   ....[114]....
        /*0250*/ 	.word	0x0500000f


	//   ....[115]....
        /*0254*/ 	.word	0x0500000f


	//   ....[116]....
        /*0258*/ 	.word	0x0500000f


	//   ....[117]....
        /*025c*/ 	.word	0x0500000f


	//   ....[118]....
        /*0260*/ 	.word	0x0500000f


	//   ....[119]....
        /*0264*/ 	.word	0x0500000f


	//   ....[120]....
        /*0268*/ 	.word	0x0500000f


	//   ....[121]....
        /*026c*/ 	.word	0x0500000f


	//   ....[122]....
        /*0270*/ 	.word	0x0500000f


	//   ....[123]....
        /*0274*/ 	.word	0x0500000f


	//   ....[124]....
        /*0278*/ 	.word	0x0500000f


	//   ....[125]....
        /*027c*/ 	.word	0x0500000f


	//   ....[126]....
        /*0280*/ 	.word	0x0500000f


	//   ....[127]....
        /*0284*/ 	.word	0x0500000f


	//   ....[128]....
        /*0288*/ 	.word	0x0500000f


	//   ....[129]....
        /*028c*/ 	.word	0x0500000f


	//   ....[130]....
        /*0290*/ 	.word	0x0500000f


	//   ....[131]....
        /*0294*/ 	.word	0x0500000f


	//   ....[132]....
        /*0298*/ 	.word	0x0500000f


	//   ....[133]....
        /*029c*/ 	.word	0x0500000f


	//   ....[134]....
        /*02a0*/ 	.word	0x0500000f


	//   ....[135]....
        /*02a4*/ 	.word	0x0500000f


	//   ....[136]....
        /*02a8*/ 	.word	0x0500000f


	//   ....[137]....
        /*02ac*/ 	.word	0x0500000f


	//   ....[138]....
        /*02b0*/ 	.word	0x0500000f


	//   ....[139]....
        /*02b4*/ 	.word	0x0500000f


	//   ....[140]....
        /*02b8*/ 	.word	0x0500000f


	//   ....[141]....
        /*02bc*/ 	.word	0x0500000f


	//   ....[142]....
        /*02c0*/ 	.word	0x0500000f


	//   ....[143]....
        /*02c4*/ 	.word	0x0500000f


	//   ....[144]....
        /*02c8*/ 	.word	0x0500000f


	//   ....[145]....
        /*02cc*/ 	.word	0x0500000f


	//   ....[146]....
        /*02d0*/ 	.word	0x0500000f


	//   ....[147]....
        /*02d4*/ 	.word	0x0500000f


	//   ....[148]....
        /*02d8*/ 	.word	0x0500000f


	//   ....[149]....
        /*02dc*/ 	.word	0x0500000f


	//   ....[150]....
        /*02e0*/ 	.word	0x0500000f


	//   ....[151]....
        /*02e4*/ 	.word	0x0500000f


	//   ....[152]....
        /*02e8*/ 	.word	0x0500000f


	//   ....[153]....
        /*02ec*/ 	.word	0x0500000f


	//   ....[154]....
        /*02f0*/ 	.word	0x0500000f


	//   ....[155]....
        /*02f4*/ 	.word	0x0500000f


	//   ....[156]....
        /*02f8*/ 	.word	0x0500000f


	//   ....[157]....
        /*02fc*/ 	.word	0x0500000f


	//   ....[158]....
        /*0300*/ 	.word	0x0500000f


	//   ....[159]....
        /*0304*/ 	.word	0x0500000f


	//   ....[160]....
        /*0308*/ 	.word	0x0500000f


	//   ....[161]....
        /*030c*/ 	.word	0x0500000f


	//----- nvinfo : EIATTR_COOP_GROUP_INSTR_OFFSETS
	.align		4
.L_326:
        /*0310*/ 	.byte	0x04, 0x28
        /*0312*/ 	.short	(.L_328 - .L_327)


	//   ....[0]....
.L_327:
        /*0314*/ 	.word	0x00000070


	//   ....[1]....
        /*0318*/ 	.word	0x000000b0


	//   ....[2]....
        /*031c*/ 	.word	0x000002d0


	//   ....[3]....
        /*0320*/ 	.word	0x00000430


	//   ....[4]....
        /*0324*/ 	.word	0x00000550


	//   ....[5]....
        /*0328*/ 	.word	0x000006b0


	//   ....[6]....
        /*032c*/ 	.word	0x00000cf0


	//   ....[7]....
        /*0330*/ 	.word	0x00001ee0


	//   ....[8]....
        /*0334*/ 	.word	0x00001f80


	//   ....[9]....
        /*0338*/ 	.word	0x00002410


	//   ....[10]....
        /*033c*/ 	.word	0x00002480


	//   ....[11]....
        /*0340*/ 	.word	0x000041b0


	//   ....[12]....
        /*0344*/ 	.word	0x000041c0


	//   ....[13]....
        /*0348*/ 	.word	0x00004200


	//   ....[14]....
        /*034c*/ 	.word	0x00004210


	//   ....[15]....
        /*0350*/ 	.word	0x00005340


	//   ....[16]....
        /*0354*/ 	.word	0x00005370


	//   ....[17]....
        /*0358*/ 	.word	0x00005420


	//   ....[18]....
        /*035c*/ 	.word	0x00005440


	//   ....[19]....
        /*0360*/ 	.word	0x00006420


	//   ....[20]....
        /*0364*/ 	.word	0x00006470


	//   ....[21]....
        /*0368*/ 	.word	0x00006500


	//   ....[22]....
        /*036c*/ 	.word	0x00006570


	//   ....[23]....
        /*0370*/ 	.word	0x00006af0


	//   ....[24]....
        /*0374*/ 	.word	0x00006b30


	//   ....[25]....
        /*0378*/ 	.word	0x00006c00


	//   ....[26]....
        /*037c*/ 	.word	0x00006c20


	//   ....[27]....
        /*0380*/ 	.word	0x00006cd0


	//   ....[28]....
        /*0384*/ 	.word	0x00006cf0


	//   ....[29]....
        /*0388*/ 	.word	0x00006db0


	//   ....[30]....
        /*038c*/ 	.word	0x00006df0


	//   ....[31]....
        /*0390*/ 	.word	0x00007ee0


	//   ....[32]....
        /*0394*/ 	.word	0x00007f00


	//   ....[33]....
        /*0398*/ 	.word	0x00007f10


	//   ....[34]....
        /*039c*/ 	.word	0x00007f60


	//   ....[35]....
        /*03a0*/ 	.word	0x00007fb0


	//   ....[36]....
        /*03a4*/ 	.word	0x00008000


	//   ....[37]....
        /*03a8*/ 	.word	0x000080a0


	//   ....[38]....
        /*03ac*/ 	.word	0x000080c0


	//   ....[39]....
        /*03b0*/ 	.word	0x00008150


	//   ....[40]....
        /*03b4*/ 	.word	0x00008170


	//   ....[41]....
        /*03b8*/ 	.word	0x00008200


	//   ....[42]....
        /*03bc*/ 	.word	0x00008220


	//   ....[43]....
        /*03c0*/ 	.word	0x00008810


	//   ....[44]....
        /*03c4*/ 	.word	0x00008830


	//   ....[45]....
        /*03c8*/ 	.word	0x00008850


	//   ....[46]....
        /*03cc*/ 	.word	0x000088a0


	//   ....[47]....
        /*03d0*/ 	.word	0x00008920


	//   ....[48]....
        /*03d4*/ 	.word	0x00008950


	//   ....[49]....
        /*03d8*/ 	.word	0x000089d0


	//   ....[50]....
        /*03dc*/ 	.word	0x00008a00


	//   ....[51]....
        /*03e0*/ 	.word	0x00008a80


	//   ....[52]....
        /*03e4*/ 	.word	0x00008ab0


	//   ....[53]....
        /*03e8*/ 	.word	0x00008b30


	//   ....[54]....
        /*03ec*/ 	.word	0x00008b60


	//   ....[55]....
        /*03f0*/ 	.word	0x00008be0


	//   ....[56]....
        /*03f4*/ 	.word	0x00008c10


	//   ....[57]....
        /*03f8*/ 	.word	0x00008c90


	//   ....[58]....
        /*03fc*/ 	.word	0x00008cb0


	//   ....[59]....
        /*0400*/ 	.word	0x00009300


	//   ....[60]....
        /*0404*/ 	.word	0x00009330


	//   ....[61]....
        /*0408*/ 	.word	0x00009340


	//   ....[62]....
        /*040c*/ 	.word	0x00009360


	//   ....[63]....
        /*0410*/ 	.word	0x000093b0


	//   ....[64]....
        /*0414*/ 	.word	0x000093d0


	//   ....[65]....
        /*0418*/ 	.word	0x00009430


	//   ....[66]....
        /*041c*/ 	.word	0x00009450


	//   ....[67]....
        /*0420*/ 	.word	0x000094a0


	//   ....[68]....
        /*0424*/ 	.word	0x000094c0


	//   ....[69]....
        /*0428*/ 	.word	0x00009510


	//   ....[70]....
        /*042c*/ 	.word	0x00009530


	//   ....[71]....
        /*0430*/ 	.word	0x000097c0


	//   ....[72]....
        /*0434*/ 	.word	0x000097e0


	//   ....[73]....
        /*0438*/ 	.word	0x00009800


	//   ....[74]....
        /*043c*/ 	.word	0x00009860


	//   ....[75]....
        /*0440*/ 	.word	0x00009880


	//   ....[76]....
        /*0444*/ 	.word	0x000098e0


	//   ....[77]....
        /*0448*/ 	.word	0x00009900


	//   ....[78]....
        /*044c*/ 	.word	0x00009960


	//   ....[79]....
        /*0450*/ 	.word	0x00009980


	//   ....[80]....
        /*0454*/ 	.word	0x000099e0


	//   ....[81]....
        /*0458*/ 	.word	0x00009a00


	//   ....[82]....
        /*045c*/ 	.word	0x00009a10


	//   ....[83]....
        /*0460*/ 	.word	0x00009e80


	//   ....[84]....
        /*0464*/ 	.word	0x00009ea0


	//   ....[85]....
        /*0468*/ 	.word	0x00009ec0


	//   ....[86]....
        /*046c*/ 	.word	0x00009f00


	//   ....[87]....
        /*0470*/ 	.word	0x00009f50


	//   ....[88]....
        /*0474*/ 	.word	0x00009f80


	//   ....[89]....
        /*0478*/ 	.word	0x00009fd0


	//   ....[90]....
        /*047c*/ 	.word	0x0000a000


	//   ....[91]....
        /*0480*/ 	.word	0x0000a050


	//   ....[92]....
        /*0484*/ 	.word	0x0000a080


	//   ....[93]....
        /*0488*/ 	.word	0x0000a0d0


	//   ....[94]....
        /*048c*/ 	.word	0x0000a100


	//   ....[95]....
        /*0490*/ 	.word	0x0000a440


	//   ....[96]....
        /*0494*/ 	.word	0x0000a940


	//   ....[97]....
        /*0498*/ 	.word	0x0000aa30


	//   ....[98]....
        /*049c*/ 	.word	0x0000aad0


	//   ....[99]....
        /*04a0*/ 	.word	0x0000ab60


	//   ....[100]....
        /*04a4*/ 	.word	0x0000ac20


	//   ....[101]....
        /*04a8*/ 	.word	0x0000acb0


	//   ....[102]....
        /*04ac*/ 	.word	0x0000ad80


	//   ....[103]....
        /*04b0*/ 	.word	0x0000ae10


	//   ....[104]....
        /*04b4*/ 	.word	0x0000aee0


	//   ....[105]....
        /*04b8*/ 	.word	0x0000af60


	//   ....[106]....
        /*04bc*/ 	.word	0x0000b040


	//   ....[107]....
        /*04c0*/ 	.word	0x0000b0c0


	//   ....[108]....
        /*04c4*/ 	.word	0x0000b190


	//   ....[109]....
        /*04c8*/ 	.word	0x0000b220


	//   ....[110]....
        /*04cc*/ 	.word	0x0000b290


	//   ....[111]....
        /*04d0*/ 	.word	0x0000b310


	//   ....[112]....
        /*04d4*/ 	.word	0x0000b3d0


	//   ....[113]....
        /*04d8*/ 	.word	0x0000b440


	//   ....[114]....
        /*04dc*/ 	.word	0x0000b530


	//   ....[115]....
        /*04e0*/ 	.word	0x0000b5a0


	//   ....[116]....
        /*04e4*/ 	.word	0x0000b690


	//   ....[117]....
        /*04e8*/ 	.word	0x0000b700


	//   ....[118]....
        /*04ec*/ 	.word	0x0000b7f0


	//   ....[119]....
        /*04f0*/ 	.word	0x0000b860


	//   ....[120]....
        /*04f4*/ 	.word	0x0000b950


	//   ....[121]....
        /*04f8*/ 	.word	0x0000b9c0


	//   ....[122]....
        /*04fc*/ 	.word	0x0000bab0


	//   ....[123]....
        /*0500*/ 	.word	0x0000bb20


	//   ....[124]....
        /*0504*/ 	.word	0x0000bbf0


	//   ....[125]....
        /*0508*/ 	.word	0x0000bd30


	//   ....[126]....
        /*050c*/ 	.word	0x0000bde0


	//   ....[127]....
        /*0510*/ 	.word	0x0000be40


	//   ....[128]....
        /*0514*/ 	.word	0x0000bf00


	//   ....[129]....
        /*0518*/ 	.word	0x0000bf60


	//   ....[130]....
        /*051c*/ 	.word	0x0000c020


	//   ....[131]....
        /*0520*/ 	.word	0x0000c080


	//   ....[132]....
        /*0524*/ 	.word	0x0000c140


	//   ....[133]....
        /*0528*/ 	.word	0x0000c1a0


	//   ....[134]....
        /*052c*/ 	.word	0x0000c260


	//   ....[135]....
        /*0530*/ 	.word	0x0000c2c0


	//   ....[136]....
        /*0534*/ 	.word	0x0000c380


	//   ....[137]....
        /*0538*/ 	.word	0x0000c460


	//   ....[138]....
        /*053c*/ 	.word	0x0000c500


	//   ....[139]....
        /*0540*/ 	.word	0x0000c560


	//   ....[140]....
        /*0544*/ 	.word	0x0000c630


	//   ....[141]....
        /*0548*/ 	.word	0x0000c690


	//   ....[142]....
        /*054c*/ 	.word	0x0000c760


	//   ....[143]....
        /*0550*/ 	.word	0x0000c7c0


	//   ....[144]....
        /*0554*/ 	.word	0x0000c890


	//   ....[145]....
        /*0558*/ 	.word	0x0000c8f0


	//   ....[146]....
        /*055c*/ 	.word	0x0000c9c0


	//   ....[147]....
        /*0560*/ 	.word	0x0000ca20


	//   ....[148]....
        /*0564*/ 	.word	0x0000cae0


	//   ....[149]....
        /*0568*/ 	.word	0x0000cc00


	//   ....[150]....
        /*056c*/ 	.word	0x0000cca0


	//   ....[151]....
        /*0570*/ 	.word	0x0000cd00


	//   ....[152]....
        /*0574*/ 	.word	0x0000cdd0


	//   ....[153]....
        /*0578*/ 	.word	0x0000ce70


	//   ....[154]....
        /*057c*/ 	.word	0x0000cf30


	//   ....[155]....
        /*0580*/ 	.word	0x0000cfd0


	//   ....[156]....
        /*0584*/ 	.word	0x0000d090


	//   ....[157]....
        /*0588*/ 	.word	0x0000d130


	//   ....[158]....
        /*058c*/ 	.word	0x0000d1f0


	//   ....[159]....
        /*0590*/ 	.word	0x0000d290


	//   ....[160]....
        /*0594*/ 	.word	0x0000d350


	//   ....[161]....
        /*0598*/ 	.word	0x0000d4a0


	//----- nvinfo : EIATTR_REG_RECONFIG
	.align		4
.L_328:
        /*059c*/ 	.byte	0x01, 0x54
	.zero		2


	//----- nvinfo : EIATTR_SYSCALL_OFFSETS
	.align		4
        /*05a0*/ 	.byte	0x04, 0x46
        /*05a2*/ 	.short	(.L_330 - .L_329)


	//   ....[0]....
.L_329:
        /*05a4*/ 	.word	0x00001090


	//   ....[1]....
        /*05a8*/ 	.word	0x00007690


	//   ....[2]....
        /*05ac*/ 	.word	0x000077d0


	//   ....[3]....
        /*05b0*/ 	.word	0x000078c0


	//   ....[4]....
        /*05b4*/ 	.word	0x00008520


	//----- nvinfo : EIATTR_MBARRIER_INSTR_OFFSETS
	.align		4
.L_330:
        /*05b8*/ 	.byte	0x04, 0x39
        /*05ba*/ 	.short	(.L_332 - .L_331)


	//   ....[0]....
.L_331:
        /*05bc*/ 	.word	0x00000180
        /*05c0*/ 	.word	0x000000ff
        /*05c4*/ 	.word	0x0002a800
        /*05c8*/ 	.short	0x0100
        /*05ca*/ 	.byte	0x08
	.zero		1


	//   ....[1]....
        /*05cc*/ 	.word	0x00000190
        /*05d0*/ 	.word	0x000000ff
        /*05d4*/ 	.word	0x0002a820
        /*05d8*/ 	.short	0x0100
        /*05da*/ 	.byte	0x08
	.zero		1


	//   ....[2]....
        /*05dc*/ 	.word	0x00000280
        /*05e0*/ 	.word	0x000000ff
        /*05e4*/ 	.word	0x0002a830
        /*05e8*/ 	.short	0x0100
        /*05ea*/ 	.byte	0x08
	.zero		1


	//   ....[3]....
        /*05ec*/ 	.word	0x00000290
        /*05f0*/ 	.word	0x000000ff
        /*05f4*/ 	.word	0x0002a840
        /*05f8*/ 	.short	0x0100
        /*05fa*/ 	.byte	0x08
	.zero		1


	//   ....[4]....
        /*05fc*/ 	.word	0x000002a0
        /*0600*/ 	.word	0x000000ff
        /*0604*/ 	.word	0x0002a838
        /*0608*/ 	.short	0x0100
        /*060a*/ 	.byte	0x08
	.zero		1


	//   ....[5]....
        /*060c*/ 	.word	0x000002b0
        /*0610*/ 	.word	0x000000ff
        /*0614*/ 	.word	0x0002a848
        /*0618*/ 	.short	0x0100
        /*061a*/ 	.byte	0x08
	.zero		1


	//   ....[6]....
        /*061c*/ 	.word	0x000003e0
        /*0620*/ 	.word	0x000000ff
        /*0624*/ 	.word	0x0002a850
        /*0628*/ 	.short	0x0100
        /*062a*/ 	.byte	0x08
	.zero		1


	//   ....[7]....
        /*062c*/ 	.word	0x000003f0
        /*0630*/ 	.word	0x000000ff
        /*0634*/ 	.word	0x0002a860
        /*0638*/ 	.short	0x0100
        /*063a*/ 	.byte	0x08
	.zero		1


	//   ....[8]....
        /*063c*/ 	.word	0x00000400
        /*0640*/ 	.word	0x000000ff
        /*0644*/ 	.word	0x0002a858
        /*0648*/ 	.short	0x0100
        /*064a*/ 	.byte	0x08
	.zero		1


	//   ....[9]....
        /*064c*/ 	.word	0x00000410
        /*0650*/ 	.word	0x000000ff
        /*0654*/ 	.word	0x0002a868
        /*0658*/ 	.short	0x0100
        /*065a*/ 	.byte	0x08
	.zero		1


	//   ....[10]....
        /*065c*/ 	.word	0x00000500
        /*0660*/ 	.word	0x000000ff
        /*0664*/ 	.word	0x0002a870
        /*0668*/ 	.short	0x0100
        /*066a*/ 	.byte	0x06
	.zero		1


	//   ....[11]....
        /*066c*/ 	.word	0x00000510
        /*0670*/ 	.word	0x000000ff
        /*0674*/ 	.word	0x0002a880
        /*0678*/ 	.short	0x0100
        /*067a*/ 	.byte	0x06
	.zero		1


	//   ....[12]....
        /*067c*/ 	.word	0x00000520
        /*0680*/ 	.word	0x000000ff
        /*0684*/ 	.word	0x0002a878
        /*0688*/ 	.short	0x0100
        /*068a*/ 	.byte	0x06
	.zero		1


	//   ....[13]....
        /*068c*/ 	.word	0x00000530
        /*0690*/ 	.word	0x000000ff
        /*0694*/ 	.word	0x0002a888
        /*0698*/ 	.short	0x0100
        /*069a*/ 	.byte	0x06
	.zero		1


	//   ....[14]....
        /*069c*/ 	.word	0x00000660
        /*06a0*/ 	.word	0x000000ff
        /*06a4*/ 	.word	0x0002a890
        /*06a8*/ 	.short	0x0100
        /*06aa*/ 	.byte	0x08
	.zero		1


	//   ....[15]....
        /*06ac*/ 	.word	0x00000670
        /*06b0*/ 	.word	0x000000ff
        /*06b4*/ 	.word	0x0002a8a0
        /*06b8*/ 	.short	0x0100
        /*06ba*/ 	.byte	0x08
	.zero		1


	//   ....[16]....
        /*06bc*/ 	.word	0x00000680
        /*06c0*/ 	.word	0x000000ff
        /*06c4*/ 	.word	0x0002a898
        /*06c8*/ 	.short	0x0100
        /*06ca*/ 	.byte	0x08
	.zero		1


	//   ....[17]....
        /*06cc*/ 	.word	0x00000690
        /*06d0*/ 	.word	0x000000ff
        /*06d4*/ 	.word	0x0002a8a8
        /*06d8*/ 	.short	0x0100
        /*06da*/ 	.byte	0x08
	.zero		1


	//   ....[18]....
        /*06dc*/ 	.word	0x000007d0
        /*06e0*/ 	.word	0x000000ff
        /*06e4*/ 	.word	0x0002a8b0
        /*06e8*/ 	.short	0x0100
        /*06ea*/ 	.byte	0x08
	.zero		1


	//   ....[19]....
        /*06ec*/ 	.word	0x000007e0
        /*06f0*/ 	.word	0x000000ff
        /*06f4*/ 	.word	0x0002a8c0
        /*06f8*/ 	.short	0x0100
        /*06fa*/ 	.byte	0x08
	.zero		1


	//   ....[20]....
        /*06fc*/ 	.word	0x000007f0
        /*0700*/ 	.word	0x000000ff
        /*0704*/ 	.word	0x0002a8b8
        /*0708*/ 	.short	0x0100
        /*070a*/ 	.byte	0x08
	.zero		1


	//   ....[21]....
        /*070c*/ 	.word	0x00000800
        /*0710*/ 	.word	0x000000ff
        /*0714*/ 	.word	0x0002a8c8
        /*0718*/ 	.short	0x0100
        /*071a*/ 	.byte	0x08
	.zero		1


	//   ....[22]....
        /*071c*/ 	.word	0x000010d0
        /*0720*/ 	.word	0x000000ff
        /*0724*/ 	.word	0x0002a800
        /*0728*/ 	.short	0x010a
        /*072a*/ 	.byte	0x29
	.zero		1


	//   ....[23]....
        /*072c*/ 	.word	0x00001170
        /*0730*/ 	.word	0x00000004
        /*0734*/ 	.word	0x0002a830
        /*0738*/ 	.short	0x010a
        /*073a*/ 	.byte	0x3f
	.zero		1


	//   ....[24]....
        /*073c*/ 	.word	0x000011c0
        /*0740*/ 	.word	0x00000004
        /*0744*/ 	.word	0x0002a830
        /*0748*/ 	.short	0x010a
        /*074a*/ 	.byte	0x3f
	.zero		1


	//   ....[25]....
        /*074c*/ 	.word	0x00001f70
        /*0750*/ 	.word	0x000000ff
        /*0754*/ 	.word	0x00000000
        /*0758*/ 	.short	0x0101
        /*075a*/ 	.byte	0x04
	.zero		1


	//   ....[26]....
        /*075c*/ 	.word	0x00003280
        /*0760*/ 	.word	0x000000ff
        /*0764*/ 	.word	0x0002a830
        /*0768*/ 	.short	0x010a
        /*076a*/ 	.byte	0x07
	.zero		1


	//   ....[27]....
        /*076c*/ 	.word	0x000032c0
        /*0770*/ 	.word	0x000000ff
        /*0774*/ 	.word	0x0002a830
        /*0778*/ 	.short	0x010a
        /*077a*/ 	.byte	0x07
	.zero		1


	//   ....[28]....
        /*077c*/ 	.word	0x00003bc0
        /*0780*/ 	.word	0x000000ff
        /*0784*/ 	.word	0x0002a850
        /*0788*/ 	.short	0x010a
        /*078a*/ 	.byte	0x0a
	.zero		1


	//   ....[29]....
        /*078c*/ 	.word	0x00003c00
        /*0790*/ 	.word	0x000000ff
        /*0794*/ 	.word	0x0002a850
        /*0798*/ 	.short	0x010a
        /*079a*/ 	.byte	0x0a
	.zero		1


	//   ....[30]....
        /*079c*/ 	.word	0x00003f20
        /*07a0*/ 	.word	0x000000ff
        /*07a4*/ 	.word	0x00000000
        /*07a8*/ 	.short	0x0101
        /*07aa*/ 	.byte	0x07
	.zero		1


	//   ....[31]....
        /*07ac*/ 	.word	0x00004c90
        /*07b0*/ 	.word	0x000000ff
        /*07b4*/ 	.word	0x00000000
        /*07b8*/ 	.short	0x0101
        /*07ba*/ 	.byte	0x0a
	.zero		1


	//   ....[32]....
        /*07bc*/ 	.word	0x00005290
        /*07c0*/ 	.word	0x000000ff
        /*07c4*/ 	.word	0x0002a850
        /*07c8*/ 	.short	0x010a
        /*07ca*/ 	.byte	0x0a
	.zero		1


	//   ....[33]....
        /*07cc*/ 	.word	0x000052d0
        /*07d0*/ 	.word	0x000000ff
        /*07d4*/ 	.word	0x0002a850
        /*07d8*/ 	.short	0x010a
        /*07da*/ 	.byte	0x0a
	.zero		1


	//   ....[34]....
        /*07dc*/ 	.word	0x00005ca0
        /*07e0*/ 	.word	0x000000ff
        /*07e4*/ 	.word	0x00000000
        /*07e8*/ 	.short	0x0101
        /*07ea*/ 	.byte	0x05
	.zero		1


	//   ....[35]....
        /*07ec*/ 	.word	0x00006b20
        /*07f0*/ 	.word	0x000000ff
        /*07f4*/ 	.word	0x00000000
        /*07f8*/ 	.short	0x0101
        /*07fa*/ 	.byte	0x04
	.zero		1


	//   ....[36]....
        /*07fc*/ 	.word	0x00007d30
        /*0800*/ 	.word	0x00000000
        /*0804*/ 	.word	0x0002a840
        /*0808*/ 	.short	0x010a
        /*080a*/ 	.byte	0x3f
	.zero		1


	//   ....[37]....
        /*080c*/ 	.word	0x00008310
        /*0810*/ 	.word	0x00000000
        /*0814*/ 	.word	0x0002a830
        /*0818*/ 	.short	0x0107
        /*081a*/ 	.byte	0x3f
	.zero		1


	//   ....[38]....
        /*081c*/ 	.word	0x000083c0
        /*0820*/ 	.word	0x00000000
        /*0824*/ 	.word	0x0002a830
        /*0828*/ 	.short	0x0101
        /*082a*/ 	.byte	0x3f
	.zero		1


	//   ....[39]....
        /*082c*/ 	.word	0x00008da0
        /*0830*/ 	.word	0x000000ff
        /*0834*/ 	.word	0x0002a800
        /*0838*/ 	.short	0x0107
        /*083a*/ 	.byte	0x27
	.zero		1


	//   ....[40]....
        /*083c*/ 	.word	0x00008e00
        /*0840*/ 	.word	0x000000ff
        /*0844*/ 	.word	0x0002a800
        /*0848*/ 	.short	0x0101
        /*084a*/ 	.byte	0x27
	.zero		1


	//   ....[41]....
        /*084c*/ 	.word	0x00008e20
        /*0850*/ 	.word	0x000000ff
        /*0854*/ 	.word	0x0002a820
        /*0858*/ 	.short	0x010a
        /*085a*/ 	.byte	0x27
	.zero		1


	//   ....[42]....
        /*085c*/ 	.word	0x00009130
        /*0860*/ 	.word	0x00000006
        /*0864*/ 	.word	0x0002a840
        /*0868*/ 	.short	0x010a
        /*086a*/ 	.byte	0x3f
	.zero		1


	//   ....[43]....
        /*086c*/ 	.word	0x00009600
        /*0870*/ 	.word	0x00000006
        /*0874*/ 	.word	0x0002a830
        /*0878*/ 	.short	0x0107
        /*087a*/ 	.byte	0x3f
	.zero		1


	//   ....[44]....
        /*087c*/ 	.word	0x000096b0
        /*0880*/ 	.word	0x00000006
        /*0884*/ 	.word	0x0002a830
        /*0888*/ 	.short	0x0101
        /*088a*/ 	.byte	0x3f
	.zero		1


	//   ....[45]....
        /*088c*/ 	.word	0x00009730
        /*0890*/ 	.word	0x00000006
        /*0894*/ 	.word	0x0002a860
        /*0898*/ 	.short	0x010a
        /*089a*/ 	.byte	0x3f
	.zero		1


	//   ....[46]....
        /*089c*/ 	.word	0x00009b40
        /*08a0*/ 	.word	0x00000006
        /*08a4*/ 	.word	0x0002a850
        /*08a8*/ 	.short	0x0107
        /*08aa*/ 	.byte	0x3f
	.zero		1


	//   ....[47]....
        /*08ac*/ 	.word	0x00009c80
        /*08b0*/ 	.word	0x00000006
        /*08b4*/ 	.word	0x0002a850
        /*08b8*/ 	.short	0x0101
        /*08ba*/ 	.byte	0x3f
	.zero		1


	//   ....[48]....
        /*08bc*/ 	.word	0x00009df0
        /*08c0*/ 	.word	0x00000004
        /*08c4*/ 	.word	0x0002a860
        /*08c8*/ 	.short	0x010a
        /*08ca*/ 	.byte	0x3f
	.zero		1


	//   ....[49]....
        /*08cc*/ 	.word	0x0000a1e0
        /*08d0*/ 	.word	0x00000004
        /*08d4*/ 	.word	0x0002a850
        /*08d8*/ 	.short	0x0107
        /*08da*/ 	.byte	0x3f
	.zero		1


	//   ....[50]....
        /*08dc*/ 	.word	0x0000a2d0
        /*08e0*/ 	.word	0x00000004
        /*08e4*/ 	.word	0x0002a850
        /*08e8*/ 	.short	0x0101
        /*08ea*/ 	.byte	0x3f
	.zero		1


	//   ....[51]....
        /*08ec*/ 	.word	0x0000a3c0
        /*08f0*/ 	.word	0x00000005
        /*08f4*/ 	.word	0x0002a820
        /*08f8*/ 	.short	0x010a
        /*08fa*/ 	.byte	0x3f
	.zero		1


	//   ....[52]....
        /*08fc*/ 	.word	0x0000a560
        /*0900*/ 	.word	0x00000003
        /*0904*/ 	.word	0x0002a840
        /*0908*/ 	.short	0x010a
        /*090a*/ 	.byte	0x3f
	.zero		1


	//   ....[53]....
        /*090c*/ 	.word	0x0000a600
        /*0910*/ 	.word	0x00000005
        /*0914*/ 	.word	0x0002a840
        /*0918*/ 	.short	0x010a
        /*091a*/ 	.byte	0x3f
	.zero		1


	//   ....[54]....
        /*091c*/ 	.word	0x0000a640
        /*0920*/ 	.word	0x00000003
        /*0924*/ 	.word	0x0002a860
        /*0928*/ 	.short	0x010a
        /*092a*/ 	.byte	0x3f
	.zero		1


	//   ....[55]....
        /*092c*/ 	.word	0x0000a680
        /*0930*/ 	.word	0x00000005
        /*0934*/ 	.word	0x0002a860
        /*0938*/ 	.short	0x010a
        /*093a*/ 	.byte	0x3f
	.zero		1


	//   ....[56]....
        /*093c*/ 	.word	0x0000a6f0
        /*0940*/ 	.word	0x00000003
        /*0944*/ 	.word	0x0002a800
        /*0948*/ 	.short	0x010a
        /*094a*/ 	.byte	0x3f
	.zero		1


	//   ....[57]....
        /*094c*/ 	.word	0x0000a740
        /*0950*/ 	.word	0x00000004
        /*0954*/ 	.word	0x0002a830
        /*0958*/ 	.short	0x010a
        /*095a*/ 	.byte	0x3f
	.zero		1


	//   ....[58]....
        /*095c*/ 	.word	0x0000a7a0
        /*0960*/ 	.word	0x00000003
        /*0964*/ 	.word	0x0002a830
        /*0968*/ 	.short	0x010a
        /*096a*/ 	.byte	0x3f
	.zero		1


	//   ....[59]....
        /*096c*/ 	.word	0x0000a800
        /*0970*/ 	.word	0x00000003
        /*0974*/ 	.word	0x0002a850
        /*0978*/ 	.short	0x010a
        /*097a*/ 	.byte	0x3f
	.zero		1


	//   ....[60]....
        /*097c*/ 	.word	0x0000a860
        /*0980*/ 	.word	0x00000007
        /*0984*/ 	.word	0x0002a850
        /*0988*/ 	.short	0x010a
        /*098a*/ 	.byte	0x3f
	.zero		1


	//   ....[61]....
        /*098c*/ 	.word	0x0000a980
        /*0990*/ 	.word	0x00000000
        /*0994*/ 	.word	0x0002a840
        /*0998*/ 	.short	0x010a
        /*099a*/ 	.byte	0x3f
	.zero		1


	//   ....[62]....
        /*099c*/ 	.word	0x0000bc30
        /*09a0*/ 	.word	0x00000003
        /*09a4*/ 	.word	0x0002a820
        /*09a8*/ 	.short	0x010a
        /*09aa*/ 	.byte	0x3f
	.zero		1


	//   ....[63]....
        /*09ac*/ 	.word	0x0000bc80
        /*09b0*/ 	.word	0x00000006
        /*09b4*/ 	.word	0x0002a840
        /*09b8*/ 	.short	0x010a
        /*09ba*/ 	.byte	0x3f
	.zero		1


	//   ....[64]....
        /*09bc*/ 	.word	0x0000c3b0
        /*09c0*/ 	.word	0x00000006
        /*09c4*/ 	.word	0x0002a860
        /*09c8*/ 	.short	0x010a
        /*09ca*/ 	.byte	0x3f
	.zero		1


	//   ....[65]....
        /*09cc*/ 	.word	0x0000cb50
        /*09d0*/ 	.word	0x00000004
        /*09d4*/ 	.word	0x0002a860
        /*09d8*/ 	.short	0x010a
        /*09da*/ 	.byte	0x3f
	.zero		1


	//   ....[66]....
        /*09dc*/ 	.word	0x0000d3c0
        /*09e0*/ 	.word	0x00000005
        /*09e4*/ 	.word	0x0002a820
        /*09e8*/ 	.short	0x010a
        /*09ea*/ 	.byte	0x3f
	.zero		1


	//   ....[67]....
        /*09ec*/ 	.word	0x0000d560
        /*09f0*/ 	.word	0x00000003
        /*09f4*/ 	.word	0x0002a840
        /*09f8*/ 	.short	0x010a
        /*09fa*/ 	.byte	0x3f
	.zero		1


	//   ....[68]....
        /*09fc*/ 	.word	0x0000d5b0
        /*0a00*/ 	.word	0x00000005
        /*0a04*/ 	.word	0x0002a840
        /*0a08*/ 	.short	0x010a
        /*0a0a*/ 	.byte	0x3f
	.zero		1


	//   ....[69]....
        /*0a0c*/ 	.word	0x0000d600
        /*0a10*/ 	.word	0x00000003
        /*0a14*/ 	.word	0x0002a860
        /*0a18*/ 	.short	0x010a
        /*0a1a*/ 	.byte	0x3f
	.zero		1


	//----- nvinfo : EIATTR_NUM_MBARRIERS
	.align		4
.L_332:
        /*0a1c*/ 	.byte	0x03, 0x38
        /*0a1e*/ 	.short	0x0016


	//----- nvinfo : EIATTR_EXIT_INSTR_OFFSETS
	.align		4
        /*0a20*/ 	.byte	0x04, 0x1c
        /*0a22*/ 	.short	(.L_334 - .L_333)


	//   ....[0]....
.L_333:
        /*0a24*/ 	.word	0x00000940


	//   ....[1]....
        /*0a28*/ 	.word	0x00006ee0


	//   ....[2]....
        /*0a2c*/ 	.word	0x0000a6d0


	//----- nvinfo : EIATTR_MAX_THREADS
	.align		4
.L_334:
        /*0a30*/ 	.byte	0x04, 0x05
        /*0a32*/ 	.short	(.L_336 - .L_335)
.L_335:
        /*0a34*/ 	.word	0x00000180
        /*0a38*/ 	.word	0x00000001
        /*0a3c*/ 	.word	0x00000001


	//----- nvinfo : EIATTR_CRS_STACK_SIZE
	.align		4
.L_336:
        /*0a40*/ 	.byte	0x04, 0x1e
        /*0a42*/ 	.short	(.L_338 - .L_337)
.L_337:
        /*0a44*/ 	.word	0x00000000


	//----- nvinfo : EIATTR_CBANK_PARAM_SIZE
	.align		4
.L_338:
        /*0a48*/ 	.byte	0x03, 0x19
        /*0a4a*/ 	.short	0x0a70


	//----- nvinfo : EIATTR_PARAM_CBANK
	.align		4
        /*0a4c*/ 	.byte	0x04, 0x0a
        /*0a4e*/ 	.short	(.L_340 - .L_339)
	.align		4
.L_339:
        /*0a50*/ 	.word	index@(.nv.constant0._ZN7cutlass13device_kernelIN5flash11enable_sm90INS1_16FlashAttnFwdSm90INS1_25CollectiveMainloopFwdSm90ILi2EN4cute5tupleIJNS5_1CILi1EEES8_S8_EEENS6_IJNS7_ILi128EEENS7_ILi96EEENS7_ILi192EEEEEELi128ENS_6half_tEfNS_4arch4Sm90ELb0ELb0ELb0ELb0ELb1ELb0ELb0ELb1ELb1ELb1ELb0ELb0EEENS1_21CollectiveEpilogueFwdINS6_IJSA_SA_SB_EEES9_SE_SG_Li256ELb0ELb1ELb0ELb0EEENS1_29StaticPersistentTileSchedulerILb0EEEEEEEEEvNT_6ParamsE)
        /*0a54*/ 	.short	0x0210
        /*0a56*/ 	.short	0x0a70


	//----- nvinfo : EIATTR_SW_WAR
	.align		4
.L_340:
        /*0a58*/ 	.byte	0x04, 0x36
        /*0a5a*/ 	.short	(.L_342 - .L_341)
.L_341:
        /*0a5c*/ 	.word	0x00000008
.L_342:


//--------------------- .nv.info._ZN7cutlass13device_kernelIN5flash11enable_sm90INS1_16FlashAttnFwdSm90INS1_25CollectiveMainloopFwdSm90ILi2EN4cute5tupleIJNS5_1CILi1EEES8_S8_EEENS6_IJNS7_ILi128EEENS7_ILi96EEENS7_ILi192EEEEEELi128ENS_6half_tEfNS_4arch4Sm90ELb0ELb0ELb0ELb1ELb1ELb0ELb0ELb1ELb1ELb1ELb0ELb0EEENS1_21CollectiveEpilogueFwdINS6_IJSA_SA_SB_EEES9_SE_SG_Li256ELb1ELb1ELb0ELb0EEENS1_36VarlenDynamicPersistentTileSchedulerILi128ELi96ELi256ELi128ELb0ELb1ELb1ELb0ELb1ELb1EEEEEEEEEvNT_6ParamsE --------------------------
	.section	.nv.info._ZN7cutlass13device_kernelIN5flash11enable_sm90INS1_16FlashAttnFwdSm90INS1_25CollectiveMainloopFwdSm90ILi2EN4cute5tupleIJNS5_1CILi1EEES8_S8_EEENS6_IJNS7_ILi128EEENS7_ILi96EEENS7_ILi192EEEEEELi128ENS_6half_tEfNS_4arch4Sm90ELb0ELb0ELb0ELb1ELb1ELb0ELb0ELb1ELb1ELb1ELb0ELb0EEENS1_21CollectiveEpilogueFwdINS6_IJSA_SA_SB_EEES9_SE_SG_Li256ELb1ELb1ELb0ELb0EEENS1_36VarlenDynamicPersistentTileSchedulerILi128ELi96ELi256ELi128ELb0ELb1ELb1ELb0ELb1ELb1EEEEEEEEEvNT_6ParamsE,"",@"SHT_CUDA_INFO"
	.sectionflags	@""
	.align	4


	//----- nvinfo : EIATTR_CUDA_API_VERSION
	.align		4
        /*0000*/ 	.byte	0x04, 0x37
        /*0002*/ 	.short	(.L_344 - .L_343)
.L_343:
        /*0004*/ 	.word	0x00000082


	//----- nvinfo : EIATTR_KPARAM_INFO
	.align		4
.L_344:
        /*0008*/ 	.byte	0x04, 0x17
        /*000a*/ 	.short	(.L_346 - .L_345)
.L_345:
        /*000c*/ 	.word	0x00000000
        /*0010*/ 	.short	0x0000
        /*0012*/ 	.short	0x0070
        /*0014*/ 	.byte	0x00, 0xf0, 0x01, 0x2a


	//----- nvinfo : EIATTR_SPARSE_MMA_MASK
	.align		4
.L_346:
        /*0018*/ 	.byte	0x03, 0x50
        /*001a*/ 	.short	0x0000


	//----- nvinfo : EIATTR_MAXREG_COUNT
	.align		4
        /*001c*/ 	.byte	0x03, 0x1b
        /*001e*/ 	.short	0x00a8


	//----- nvinfo : EIATTR_NUM_BARRIERS
	.align		4
        /*0020*/ 	.byte	0x02, 0x4c
        /*0022*/ 	.byte	0x09
	.zero		1


	//----- nvinfo : EIATTR_EXTERNS
	.align		4
        /*0024*/ 	.byte	0x04, 0x0f
        /*0026*/ 	.short	(.L_348 - .L_347)


	//   ....[0]....
	.align		4
.L_347:
        /*0028*/ 	.word	index@(__assertfail)


	//----- nvinfo : EIATTR_ANNOTATIONS
	.align		4
.L_348:
        /*002c*/ 	.byte	0x04, 0x55
        /*002e*/ 	.short	(.L_350 - .L_349)


	//   ....[0]....
.L_349:
        /*0030*/ 	.word	0x00000001
        /*0034*/ 	.byte	0x60, 0x08, 0x00, 0x00, 0x01, 0x00, 0x00, 0x00, 0x70, 0x09, 0x00, 0x00, 0x01, 0x00, 0x00, 0x00
        /* <DEDUP_REMOVED lines=14> */
        /*0124*/ 	.byte	0x60, 0xcf, 0x00, 0x00


	//----- nvinfo : EIATTR_MERCURY_ISA_VERSION
	.align		4
.L_350:
        /*0128*/ 	.byte	0x03, 0x5f
        /*012a*/ 	.short	0x0101


	//----- nvinfo : EIATTR_UNUSED_LOAD_BYTE_OFFSET
	.align		4
        /*012c*/ 	.byte	0x04, 0x44
        /*012e*/ 	.short	(.L_352 - .L_351)


	//   ....[0]....
.L_351:
        /*0130*/ 	.word	0x00000920
        /*0134*/ 	.word	0x0000fff0


	//   ....[1]....
        /*0138*/ 	.word	0x00005e30
        /*013c*/ 	.word	0x0000fff0


	//----- nvinfo : EIATTR_INT_WARP_WIDE_INSTR_OFFSETS
	.align		4
.L_352:
        /*0140*/ 	.byte	0x04, 0x31
        /*0142*/ 	.short	(.L_354 - .L_353)


	//   ....[0]....
.L_353:
        /*0144*/ 	.word	0x000000c0


	//   ....[1]....
        /*0148*/ 	.word	0x000000d0


	//   ....[2]....
        /*014c*/ 	.word	0x00000170


	//   ....[3]....
        /*0150*/ 	.word	0x00008d80


	//   ....[4]....
        /*0154*/ 	.word	0x00008e10


	//   ....[5]....
        /*0158*/ 	.word	0x0000bd00


	//   ....[6]....
        /*015c*/ 	.word	0x0000bd90


	//----- nvinfo : EIATTR_COOP_GROUP_MASK_REGIDS
	.align		4
.L_354:
        /*0160*/ 	.byte	0x04, 0x29
        /*0162*/ 	.short	(.L_356 - .L_355)


	//   ....[0]....
.L_355:
        /*0164*/ 	.word	0xffffffff


	//   ....[1]....
        /*0168*/ 	.word	0xffffffff


	//   ....[2]....
        /*016c*/ 	.word	0xffffffff


	//   ....[3]....
        /*0170*/ 	.word	0xffffffff


	//   ....[4]....
        /*0174*/ 	.word	0xffffffff


	//   ....[5]....
        /*0178*/ 	.word	0xffffffff


	//   ....[6]....
        /*017c*/ 	.word	0xffffffff


	//   ....[7]....
        /*0180*/ 	.word	0xffffffff


	//   ....[8]....
        /*0184*/ 	.word	0xffffffff


	//   ....[9]....
        /*0188*/ 	.word	0xffffffff


	//   ....[10]....
        /*018c*/ 	.word	0xffffffff


	//   ....[11]....
        /*0190*/ 	.word	0xffffffff


	//   ....[12]....
        /*0194*/ 	.word	0xffffffff


	//   ....[13]....
        /*0198*/ 	.word	0xffffffff


	//   ....[14]....
        /*019c*/ 	.word	0xffffffff


	//   ....[15]....
        /*01a0*/ 	.word	0xffffffff


	//   ....[16]....
        /*01a4*/ 	.word	0xffffffff


	//   ....[17]....
        /*01a8*/ 	.word	0xffffffff


	//   ....[18]....
        /*01ac*/ 	.word	0xffffffff


	//   ....[19]....
        /*01b0*/ 	.word	0xffffffff


	//   ....[20]....
        /*01b4*/ 	.word	0xffffffff


	//   ....[21]....
        /*01b8*/ 	.word	0xffffffff


	//   ....[22]....
        /*01bc*/ 	.word	0xffffffff


	//   ....[23]....
        /*01c0*/ 	.word	0xffffffff


	//   ....[24]....
        /*01c4*/ 	.word	0xffffffff


	//   ....[25]....
        /*01c8*/ 	.word	0xffffffff


	//   ....[26]....
        /*01cc*/ 	.word	0xffffffff


	//   ....[27]....
        /*01d0*/ 	.word	0xffffffff


	//   ....[28]....
        /*01d4*/ 	.word	0xffffffff


	//   ....[29]....
        /*01d8*/ 	.word	0xffffffff


	//   ....[30]....
        /*01dc*/ 	.word	0xffffffff


	//   ....[31]....
        /*01e0*/ 	.word	0xffffffff


	//   ....[32]....
        /*01e4*/ 	.word	0xffffffff


	//   ....[33]....
        /*01e8*/ 	.word	0xffffffff


	//   ....[34]....
        /*01ec*/ 	.word	0xffffffff


	//   ....[35]....
        /*01f0*/ 	.word	0xffffffff


	//   ....[36]....
        /*01f4*/ 	.word	0xffffffff


	//   ....[37]....
        /*01f8*/ 	.word	0xffffffff


	//   ....[38]....
        /*01fc*/ 	.word	0xffffffff


	//   ....[39]....
        /*0200*/ 	.word	0xffffffff


	//   ....[40]....
        /*0204*/ 	.word	0xffffffff


	//   ....[41]....
        /*0208*/ 	.word	0xffffffff


	//   ....[42]....
        /*020c*/ 	.word	0xffffffff


	//   ....[43]....
        /*0210*/ 	.word	0xffffffff


	//   ....[44]....
        /*0214*/ 	.word	0xffffffff


	//   ....[45]....
        /*0218*/ 	.word	0xffffffff


	//   ....[46]....
        /*021c*/ 	.word	0xffffffff


	//   ....[47]....
        /*0220*/ 	.word	0xffffffff


	//   ....[48]....
        /*0224*/ 	.word	0xffffffff


	//   ....[49]....
        /*0228*/ 	.word	0xffffffff


	//   ....[50]....
        /*022c*/ 	.word	0xffffffff


	//   ....[51]....
        /*0230*/ 	.word	0xffffffff


	//   ....[52]....
        /*0234*/ 	.word	0xffffffff


	//   ....[53]....
        /*0238*/ 	.word	0xffffffff


	//   ....[54]....
        /*023c*/ 	.word	0xffffffff


	//   ....[55]....
        /*0240*/ 	.word	0xffffffff


	//   ....[56]....
        /*0244*/ 	.word	0xffffffff


	//   ....[57]....
        /*0248*/ 	.word	0xffffffff


	//   ....[58]....
        /*024c*/ 	.word	0xffffffff


	//   ....[59]....
        /*0250*/ 	.word	0xffffffff


	//   ....[60]....
        /*0254*/ 	.word	0xffffffff


	//   ....[61]....
        /*0258*/ 	.word	0xffffffff


	//   ....[62]....
        /*025c*/ 	.word	0xffffffff


	//   ....[63]....
        /*0260*/ 	.word	0xffffffff


	//   ....[64]....
        /*0264*/ 	.word	0xffffffff


	//   ....[65]....
        /*0268*/ 	.word	0xffffffff


	//   ....[66]....
        /*026c*/ 	.word	0xffffffff


	//   ....[67]....
        /*0270*/ 	.word	0xffffffff


	//   ....[68]....
        /*0274*/ 	.word	0xffffffff


	//   ....[69]....
        /*0278*/ 	.word	0xffffffff


	//   ....[70]....
        /*027c*/ 	.word	0xffffffff


	//   ....[71]....
        /*0280*/ 	.word	0xffffffff


	//   ....[72]....
        /*0284*/ 	.word	0xffffffff


	//   ....[73]....
        /*0288*/ 	.word	0xffffffff


	//   ....[74]....
        /*028c*/ 	.word	0xffffffff


	//   ....[75]....
        /*0290*/ 	.word	0xffffffff


	//   ....[76]....
        /*0294*/ 	.word	0xffffffff


	//   ....[77]....
        /*0298*/ 	.word	0xffffffff


	//   ....[78]....
        /*029c*/ 	.word	0xffffffff


	//   ....[79]....
        /*02a0*/ 	.word	0xffffffff


	//   ....[80]....
        /*02a4*/ 	.word	0xffffffff


	//   ....[81]....
        /*02a8*/ 	.word	0xffffffff


	//   ....[82]....
        /*02ac*/ 	.word	0xffffffff


	//   ....[83]....
        /*02b0*/ 	.word	0xffffffff


	//   ....[84]....
        /*02b4*/ 	.word	0xffffffff


	//   ....[85]....
        /*02b8*/ 	.word	0xffffffff


	//   ....[86]....
        /*02bc*/ 	.word	0xffffffff


	//   ....[87]....
        /*02c0*/ 	.word	0xffffffff


	//   ....[88]....
        /*02c4*/ 	.word	0xffffffff


	//   ....[89]....
        /*02c8*/ 	.word	0xffffffff


	//   ....[90]....
        /*02cc*/ 	.word	0xffffffff


	//   ....[91]....
        /*02d0*/ 	.word	0xffffffff


	//   ....[92]....
        /*02d4*/ 	.word	0xffffffff


	//   ....[93]....
        /*02d8*/ 	.word	0xffffffff


	//   ....[94]....
        /*02dc*/ 	.word	0xffffffff


	//   ....[95]....
        /*02e0*/ 	.word	0xffffffff


	//   ....[96]....
        /*02e4*/ 	.word	0xffffffff


	//   ....[97]....
        /*02e8*/ 	.word	0xffffffff


	//   ....[98]....
        /*02ec*/ 	.word	0xffffffff


	//   ....[99]....
        /*02f0*/ 	.word	0xffffffff


	//   ....[100]....
        /*02f4*/ 	.word	0xffffffff


	//   ....[101]....
        /*02f8*/ 	.word	0xffffffff


	//   ....[102]....
        /*02fc*/ 	.word	0xffffffff


	//   ....[103]....
        /*0300*/ 	.word	0xffffffff


	//   ....[104]....
        /*0304*/ 	.word	0xffffffff


	//   ....[105]....
        /*0308*/ 	.word	0xffffffff


	//   ....[106]....
        /*030c*/ 	.word	0xffffffff


	//   ....[107]....
        /*0310*/ 	.word	0xffffffff


	//   ....[108]....
        /*0314*/ 	.word	0xffffffff


	//   ....[109]....
        /*0318*/ 	.word	0xffffffff


	//   ....[110]....
        /*031c*/ 	.word	0xffffffff


	//   ....[111]....
        /*0320*/ 	.word	0xffffffff


	//   ....[112]....
        /*0324*/ 	.word	0xffffffff


	//   ....[113]....
        /*0328*/ 	.word	0xffffffff


	//   ....[114]....
        /*032c*/ 	.word	0xffffffff


	//   ....[115]....
        /*0330*/ 	.word	0xffffffff


	//   ....[116]....
        /*0334*/ 	.word	0xffffffff


	//   ....[117]....
        /*0338*/ 	.word	0xffffffff


	//   ....[118]....
        /*033c*/ 	.word	0xffffffff


	//   ....[119]....
        /*0340*/ 	.word	0xffffffff


	//   ....[120]....
        /*0344*/ 	.word	0xffffffff


	//   ....[121]....
        /*0348*/ 	.word	0xffffffff


	//   ....[122]....
        /*034c*/ 	.word	0xffffffff


	//   ....[123]....
        /*0350*/ 	.word	0xffffffff


	//   ....[124]....
        /*0354*/ 	.word	0xffffffff


	//   ....[125]....
        /*0358*/ 	.word	0xffffffff


	//   ....[126]....
        /*035c*/ 	.word	0xffffffff


	//   ....[127]....
        /*0360*/ 	.word	0xffffffff


	//   ....[128]....
        /*0364*/ 	.word	0xffffffff


	//   ....[129]....
        /*0368*/ 	.word	0xffffffff


	//   ....[130]....
        /*036c*/ 	.word	0xffffffff


	//   ....[131]....
        /*0370*/ 	.word	0xffffffff


	//   ....[132]....
        /*0374*/ 	.word	0xffffffff


	//   ....[133]....
        /*0378*/ 	.word	0xffffffff


	//   ....[134]....
        /*037c*/ 	.word	0xffffffff


	//   ....[135]....
        /*0380*/ 	.word	0xffffffff


	//   ....[136]....
        /*0384*/ 	.word	0xffffffff


	//   ....[137]....
        /*0388*/ 	.word	0x0500000f


	//   ....[138]....
        /*038c*/ 	.word	0x0500000f


	//   ....[139]....
        /*0390*/ 	.word	0x0500000f


	//   ....[140]....
        /*0394*/ 	.word	0x0500000f


	//   ....[141]....
        /*0398*/ 	.word	0x0500000f


	//   ....[142]....
        /*039c*/ 	.word	0x0500000f


	//   ....[143]....
        /*03a0*/ 	.word	0x0500000f


	//   ....[144]....
        /*03a4*/ 	.word	0x0500000f


	//   ....[145]....
        /*03a8*/ 	.word	0x0500000f


	//   ....[146]....
        /*03ac*/ 	.word	0x0500000f


	//   ....[147]....
        /*03b0*/ 	.word	0x0500000f


	//   ....[148]....
        /*03b4*/ 	.word	0x0500000f


	//   ....[149]....
        /*03b8*/ 	.word	0x0500000f


	//   ....[150]....
        /*03bc*/ 	.word	0x0500000f


	//   ....[151]....
        /*03c0*/ 	.word	0x0500000f


	//   ....[152]....
        /*03c4*/ 	.word	0x0500000f


	//   ....[153]....
        /*03c8*/ 	.word	0x0500000f


	//   ....[154]....
        /*03cc*/ 	.word	0x0500000f


	//   ....[155]....
        /*03d0*/ 	.word	0x0500000f


	//   ....[156]....
        /*03d4*/ 	.word	0x0500000f


	//   ....[157]....
        /*03d8*/ 	.word	0x0500000f


	//   ....[158]....
        /*03dc*/ 	.word	0x0500000f


	//   ....[159]....
        /*03e0*/ 	.word	0x0500000f


	//   ....[160]....
        /*03e4*/ 	.word	0x0500000f


	//   ....[161]....
        /*03e8*/ 	.word	0x0500000f


	//   ....[162]....
        /*03ec*/ 	.word	0x0500000f


	//   ....[163]....
        /*03f0*/ 	.word	0x0500000f


	//   ....[164]....
        /*03f4*/ 	.word	0x0500000f


	//   ....[165]....
        /*03f8*/ 	.word	0x0500000f


	//   ....[166]....
        /*03fc*/ 	.word	0x0500000f


	//   ....[167]....
        /*0400*/ 	.word	0x0500000f


	//   ....[168]....
        /*0404*/ 	.word	0x0500000f


	//   ....[169]....
        /*0408*/ 	.word	0x0500000f


	//   ....[170]....
        /*040c*/ 	.word	0x0500000f


	//   ....[171]....
        /*0410*/ 	.word	0x0500000f


	//   ....[172]....
        /*0414*/ 	.word	0x0500000f


	//   ....[173]....
        /*0418*/ 	.word	0x0500000f


	//   ....[174]....
        /*041c*/ 	.word	0x0500000f


	//   ....[175]....
        /*0420*/ 	.word	0x0500000f


	//   ....[176]....
        /*0424*/ 	.word	0x0500000f


	//   ....[177]....
        /*0428*/ 	.word	0x0500000f


	//   ....[178]....
        /*042c*/ 	.word	0x0500000f


	//   ....[179]....
        /*0430*/ 	.word	0x0500000f


	//   ....[180]....
        /*0434*/ 	.word	0x0500000f


	//   ....[181]....
        /*0438*/ 	.word	0x0500000f


	//   ....[182]....
        /*043c*/ 	.word	0x0500000f


	//   ....[183]....
        /*0440*/ 	.word	0x0500000f


	//   ....[184]....
        /*0444*/ 	.word	0x0500000f


	//   ....[185]....
        /*0448*/ 	.word	0x0500000f


	//   ....[186]....
        /*044c*/ 	.word	0x0500000f


	//   ....[187]....
        /*0450*/ 	.word	0x0500000f


	//   ....[188]....
        /*0454*/ 	.word	0x0500000f


	//   ....[189]....
        /*0458*/ 	.word	0x0500000f


	//   ....[190]....
        /*045c*/ 	.word	0x0500000f


	//   ....[191]....
        /*0460*/ 	.word	0x0500000f


	//   ....[192]....
        /*0464*/ 	.word	0x0500000f


	//   ....[193]....
        /*0468*/ 	.word	0x0500000f


	//   ....[194]....
        /*046c*/ 	.word	0x0500000f


	//   ....[195]....
        /*0470*/ 	.word	0x0500000f


	//   ....[196]....
        /*0474*/ 	.word	0x0500000f


	//   ....[197]....
        /*0478*/ 	.word	0x0500000f


	//   ....[198]....
        /*047c*/ 	.word	0x0500000f


	//   ....[199]....
        /*0480*/ 	.word	0x0500000f


	//   ....[200]....
        /*0484*/ 	.word	0x0500000f


	//   ....[201]....
        /*0488*/ 	.word	0x0500000f


	//   ....[202]....
        /*048c*/ 	.word	0x0500000f


	//   ....[203]....
        /*0490*/ 	.word	0x0500000f


	//   ....[204]....
        /*0494*/ 	.word	0x0500000f


	//   ....[205]....
        /*0498*/ 	.word	0x0500000f


	//   ....[206]....
        /*049c*/ 	.word	0x0500000f


	//   ....[207]....
        /*04a0*/ 	.word	0x0500000f


	//   ....[208]....
        /*04a4*/ 	.word	0x0500000f


	//   ....[209]....
        /*04a8*/ 	.word	0x0500000f


	//   ....[210]....
        /*04ac*/ 	.word	0x0500000f


	//   ....[211]....
        /*04b0*/ 	.word	0x0500000f


	//   ....[212]....
        /*04b4*/ 	.word	0x0500000f


	//   ....[213]....
        /*04b8*/ 	.word	0x0500000f


	//   ....[214]....
        /*04bc*/ 	.word	0x0500000f


	//   ....[215]....
        /*04c0*/ 	.word	0x0500000f


	//   ....[216]....
        /*04c4*/ 	.word	0x0500000f


	//   ....[217]....
        /*04c8*/ 	.word	0x0500000f


	//   ....[218]....
        /*04cc*/ 	.word	0x0500000f


	//   ....[219]....
        /*04d0*/ 	.word	0x0500000f


	//----- nvinfo : EIATTR_COOP_GROUP_INSTR_OFFSETS
	.align		4
.L_356:
        /*04d4*/ 	.byte	0x04, 0x28
        /*04d6*/ 	.short	(.L_358 - .L_357)


	//   ....[0]....
.L_357:
        /*04d8*/ 	.word	0x00000070


	//   ....[1]....
        /*04dc*/ 	.word	0x000000b0


	//   ....[2]....
        /*04e0*/ 	.word	0x000002d0


	//   ....[3]....
        /*04e4*/ 	.word	0x00000430


	//   ....[4]....
        /*04e8*/ 	.word	0x00000550


	//   ....[5]....
        /*04ec*/ 	.word	0x000006b0


	//   ....[6]....
        /*04f0*/ 	.word	0x00001210


	//   ....[7]....
        /*04f4*/ 	.word	0x00002240


	//   ....[8]....
        /*04f8*/ 	.word	0x000022a0


	//   ....[9]....
        /*04fc*/ 	.word	0x00002730


	//   ....[10]....
        /*0500*/ 	.word	0x000027b0


	//   ....[11]....
        /*0504*/ 	.word	0x000043e0


	//   ....[12]....
        /*0508*/ 	.word	0x000043f0


	//   ....[13]....
        /*050c*/ 	.word	0x00004430


	//   ....[14]....
        /*0510*/ 	.word	0x00004440


	//   ....[15]....
        /*0514*/ 	.word	0x00005550


	//   ....[16]....
        /*0518*/ 	.word	0x00005580


	//   ....[17]....
        /*051c*/ 	.word	0x00005670


	//   ....[18]....
        /*0520*/ 	.word	0x00005680


	//   ....[19]....
        /*0524*/ 	.word	0x00006870


	//   ....[20]....
        /*0528*/ 	.word	0x000068b0


	//   ....[21]....
        /*052c*/ 	.word	0x000068f0


	//   ....[22]....
        /*0530*/ 	.word	0x00006930


	//   ....[23]....
        /*0534*/ 	.word	0x00006eb0


	//   ....[24]....
        /*0538*/ 	.word	0x00006ee0


	//   ....[25]....
        /*053c*/ 	.word	0x00006fa0


	//   ....[26]....
        /*0540*/ 	.word	0x00006fc0


	//   ....[27]....
        /*0544*/ 	.word	0x00007080


	//   ....[28]....
        /*0548*/ 	.word	0x000070a0


	//   ....[29]....
        /*054c*/ 	.word	0x00007170


	//   ....[30]....
        /*0550*/ 	.word	0x00007190


	//   ....[31]....
        /*0554*/ 	.word	0x000079c0


	//   ....[32]....
        /*0558*/ 	.word	0x000079e0


	//   ....[33]....
        /*055c*/ 	.word	0x00007aa0


	//   ....[34]....
        /*0560*/ 	.word	0x00007ac0


	//   ....[35]....
        /*0564*/ 	.word	0x00007b80


	//   ....[36]....
        /*0568*/ 	.word	0x00007ba0


	//   ....[37]....
        /*056c*/ 	.word	0x00007c70


	//   ....[38]....
        /*0570*/ 	.word	0x00007c90


	//   ....[39]....
        /*0574*/ 	.word	0x00007dd0


	//   ....[40]....
        /*0578*/ 	.word	0x00007fa0


	//   ....[41]....
        /*057c*/ 	.word	0x00007fd0


	//   ....[42]....
        /*0580*/ 	.word	0x00008000


	//   ....[43]....
        /*0584*/ 	.word	0x00008030


	//   ....[44]....
        /*0588*/ 	.word	0x00008060


	//   ....[45]....
        /*058c*/ 	.word	0x00008090


	//   ....[46]....
        /*0590*/ 	.word	0x000081e0


	//   ....[47]....
        /*0594*/ 	.word	0x00008210


	//   ....[48]....
        /*0598*/ 	.word	0x00008240


	//   ....[49]....
        /*059c*/ 	.word	0x00008270


	//   ....[50]....
        /*05a0*/ 	.word	0x000082a0


	//   ....[51]....
        /*05a4*/ 	.word	0x000082d0


	//   ....[52]....
        /*05a8*/ 	.word	0x00008360


	//   ....[53]....
        /*05ac*/ 	.word	0x00008390


	//   ....[54]....
        /*05b0*/ 	.word	0x00008410


	//   ....[55]....
        /*05b4*/ 	.word	0x00009a20


	//   ....[56]....
        /*05b8*/ 	.word	0x00009a40


	//   ....[57]....
        /*05bc*/ 	.word	0x00009af0


	//   ....[58]....
        /*05c0*/ 	.word	0x00009b10


	//   ....[59]....
        /*05c4*/ 	.word	0x00009bb0


	//   ....[60]....
        /*05c8*/ 	.word	0x00009bd0


	//   ....[61]....
        /*05cc*/ 	.word	0x00009c70


	//   ....[62]....
        /*05d0*/ 	.word	0x00009c90


	//   ....[63]....
        /*05d4*/ 	.word	0x00009d30


	//   ....[64]....
        /*05d8*/ 	.word	0x00009d50


	//   ....[65]....
        /*05dc*/ 	.word	0x00009d60


	//   ....[66]....
        /*05e0*/ 	.word	0x00009df0


	//   ....[67]....
        /*05e4*/ 	.word	0x0000a580


	//   ....[68]....
        /*05e8*/ 	.word	0x0000a5b0


	//   ....[69]....
        /*05ec*/ 	.word	0x0000a5d0


	//   ....[70]....
        /*05f0*/ 	.word	0x0000a660


	//   ....[71]....
        /*05f4*/ 	.word	0x0000a670


	//   ....[72]....
        /*05f8*/ 	.word	0x0000a710


	//   ....[73]....
        /*05fc*/ 	.word	0x0000a720


	//   ....[74]....
        /*0600*/ 	.word	0x0000a7c0


	//   ....[75]....
        /*0604*/ 	.word	0x0000a7d0


	//   ....[76]....
        /*0608*/ 	.word	0x0000a870


	//   ....[77]....
        /*060c*/ 	.word	0x0000a880


	//   ....[78]....
        /*0610*/ 	.word	0x0000a920


	//   ....[79]....
        /*0614*/ 	.word	0x0000a930


	//   ....[80]....
        /*0618*/ 	.word	0x0000a9d0


	//   ....[81]....
        /*061c*/ 	.word	0x0000a9e0


	//   ....[82]....
        /*0620*/ 	.word	0x0000a9f0


	//   ....[83]....
        /*0624*/ 	.word	0x0000b1d0


	//   ....[84]....
        /*0628*/ 	.word	0x0000b1e0


	//   ....[85]....
        /*062c*/ 	.word	0x0000b200


	//   ....[86]....
        /*0630*/ 	.word	0x0000b280


	//   ....[87]....
        /*0634*/ 	.word	0x0000b290


	//   ....[88]....
        /*0638*/ 	.word	0x0000b2f0


	//   ....[89]....
        /*063c*/ 	.word	0x0000b320


	//   ....[90]....
        /*0640*/ 	.word	0x0000b360


	//   ....[91]....
        /*0644*/ 	.word	0x0000b390


	//   ....[92]....
        /*0648*/ 	.word	0x0000b3d0


	//   ....[93]....
        /*064c*/ 	.word	0x0000b400


	//   ....[94]....
        /*0650*/ 	.word	0x0000b440


	//   ....[95]....
        /*0654*/ 	.word	0x0000b6c0


	//   ....[96]....
        /*0658*/ 	.word	0x0000b6e0


	//   ....[97]....
        /*065c*/ 	.word	0x0000b770


	//   ....[98]....
        /*0660*/ 	.word	0x0000b780


	//   ....[99]....
        /*0664*/ 	.word	0x0000b7f0


	//   ....[100]....
        /*0668*/ 	.word	0x0000b800


	//   ....[101]....
        /*066c*/ 	.word	0x0000b870


	//   ....[102]....
        /*0670*/ 	.word	0x0000b880


	//   ....[103]....
        /*0674*/ 	.word	0x0000b8f0


	//   ....[104]....
        /*0678*/ 	.word	0x0000b900


	//   ....[105]....
        /*067c*/ 	.word	0x0000b910


	//   ....[106]....
        /*0680*/ 	.word	0x0000b980


	//   ....[107]....
        /*0684*/ 	.word	0x0000bf10


	//   ....[108]....
        /*0688*/ 	.word	0x0000bf30


	//   ....[109]....
        /*068c*/ 	.word	0x0000bf40


	//   ....[110]....
        /*0690*/ 	.word	0x0000bf50


	//   ....[111]....
        /*0694*/ 	.word	0x0000bfc0


	//   ....[112]....
        /*0698*/ 	.word	0x0000bfe0


	//   ....[113]....
        /*069c*/ 	.word	0x0000c050


	//   ....[114]....
        /*06a0*/ 	.word	0x0000c070


	//   ....[115]....
        /*06a4*/ 	.word	0x0000c0d0


	//   ....[116]....
        /*06a8*/ 	.word	0x0000c0f0


	//   ....[117]....
        /*06ac*/ 	.word	0x0000c140


	//   ....[118]....
        /*06b0*/ 	.word	0x0000c160


	//   ....[119]....
        /*06b4*/ 	.word	0x0000c560


	//   ....[120]....
        /*06b8*/ 	.word	0x0000c5b0


	//   ....[121]....
        /*06bc*/ 	.word	0x0000c5e0


	//   ....[122]....
        /*06c0*/ 	.word	0x0000c5f0


	//   ....[123]....
        /*06c4*/ 	.word	0x0000c620


	//   ....[124]....
        /*06c8*/ 	.word	0x0000c650


	//   ....[125]....
        /*06cc*/ 	.word	0x0000c680


	//   ....[126]....
        /*06d0*/ 	.word	0x0000c6b0


	//   ....[127]....
        /*06d4*/ 	.word	0x0000c830


	//   ....[128]....
        /*06d8*/ 	.word	0x0000c860


	//   ....[129]....
        /*06dc*/ 	.word	0x0000c890


	//   ....[130]....
        /*06e0*/ 	.word	0x0000c8c0


	//   ....[131]....
        /*06e4*/ 	.word	0x0000c8f0


	//   ....[132]....
        /*06e8*/ 	.word	0x0000c920


	//   ....[133]....
        /*06ec*/ 	.word	0x0000c9e0


	//   ....[134]....
        /*06f0*/ 	.word	0x0000ca00


	//   ....[135]....
        /*06f4*/ 	.word	0x0000ca70


	//   ....[136]....
        /*06f8*/ 	.word	0x0000cee0


	//   ....[137]....
        /*06fc*/ 	.word	0x0000d3c0


	//   ....[138]....
        /*0700*/ 	.word	0x0000d4b0


	//   ....[139]....
        /*0704*/ 	.word	0x0000d550


	//   ....[140]....
        /*0708*/ 	.word	0x0000d5b0


	//   ....[141]....
        /*070c*/ 	.word	0x0000d6d0


	//   ....[142]....
        /*0710*/ 	.word	0x0000d730


	//   ....[143]....
        /*0714*/ 	.word	0x0000d840


	//   ....[144]....
        /*0718*/ 	.word	0x0000d8b0


	//   ....[145]....
        /*071c*/ 	.word	0x0000d9c0


	//   ....[146]....
        /*0720*/ 	.word	0x0000da30


	//   ....[147]....
        /*0724*/ 	.word	0x0000db40


	//   ....[148]....
        /*0728*/ 	.word	0x0000dbb0


	//   ....[149]....
        /*072c*/ 	.word	0x0000dc50


	//   ....[150]....
        /*0730*/ 	.word	0x0000dd60


	//   ....[151]....
        /*0734*/ 	.word	0x0000ddc0


	//   ....[152]....
        /*0738*/ 	.word	0x0000de20


	//   ....[153]....
        /*073c*/ 	.word	0x0000df20


	//   ....[154]....
        /*0740*/ 	.word	0x0000df80


	//   ....[155]....
        /*0744*/ 	.word	0x0000e090


	//   ....[156]....
        /*0748*/ 	.word	0x0000e0f0


	//   ....[157]....
        /*074c*/ 	.word	0x0000e200


	//   ....[158]....
        /*0750*/ 	.word	0x0000e260


	//   ....[159]....
        /*0754*/ 	.word	0x0000e370


	//   ....[160]....
        /*0758*/ 	.word	0x0000e3d0


	//   ....[161]....
        /*075c*/ 	.word	0x0000e4e0


	//   ....[162]....
        /*0760*/ 	.word	0x0000e540


	//   ....[163]....
        /*0764*/ 	.word	0x0000e650


	//   ....[164]....
        /*0768*/ 	.word	0x0000e6b0


	//   ....[165]....
        /*076c*/ 	.word	0x0000e7a0


	//   ....[166]....
        /*0770*/ 	.word	0x0000e8d0


	//   ....[167]....
        /*0774*/ 	.word	0x0000e980


	//   ....[168]....
        /*0778*/ 	.word	0x0000e9f0


	//   ....[169]....
        /*077c*/ 	.word	0x0000eae0


	//   ....[170]....
        /*0780*/ 	.word	0x0000eb40


	//   ....[171]....
        /*0784*/ 	.word	0x0000ec10


	//   ....[172]....
        /*0788*/ 	.word	0x0000ec70


	//   ....[173]....
        /*078c*/ 	.word	0x0000ed40


	//   ....[174]....
        /*0790*/ 	.word	0x0000eda0


	//   ....[175]....
        /*0794*/ 	.word	0x0000ee70


	//   ....[176]....
        /*0798*/ 	.word	0x0000eed0


	//   ....[177]....
        /*079c*/ 	.word	0x0000efa0


	//   ....[178]....
        /*07a0*/ 	.word	0x0000f090


	//   ....[179]....
        /*07a4*/ 	.word	0x0000f130


	//   ....[180]....
        /*07a8*/ 	.word	0x0000f190


	//   ....[181]....
        /*07ac*/ 	.word	0x0000f280


	//   ....[182]....
        /*07b0*/ 	.word	0x0000f2e0


	//   ....[183]....
        /*07b4*/ 	.word	0x0000f3c0


	//   ....[184]....
        /*07b8*/ 	.word	0x0000f420


	//   ....[185]....
        /*07bc*/ 	.word	0x0000f500


	//   ....[186]....
        /*07c0*/ 	.word	0x0000f560


	//   ....[187]....
        /*07c4*/ 	.word	0x0000f640


	//   ....[188]....
        /*07c8*/ 	.word	0x0000f6a0


	//   ....[189]....
        /*07cc*/ 	.word	0x0000f770


	//   ....[190]....
        /*07d0*/ 	.word	0x0000f8a0


	//   ....[191]....
        /*07d4*/ 	.word	0x0000f970


	//   ....[192]....
        /*07d8*/ 	.word	0x0000fa30


	//   ....[193]....
        /*07dc*/ 	.word	0x0000fb00


	//   ....[194]....
        /*07e0*/ 	.word	0x0000fb60


	//   ....[195]....
        /*07e4*/ 	.word	0x0000fc30


	//   ....[196]....
        /*07e8*/ 	.word	0x0000fc90


	//   ....[197]....
        /*07ec*/ 	.word	0x0000fd70


	//   ....[198]....
        /*07f0*/ 	.word	0x0000fdd0


	//   ....[199]....
        /*07f4*/ 	.word	0x0000fea0


	//   ....[200]....
        /*07f8*/ 	.word	0x0000ff00


	//   ....[201]....
        /*07fc*/ 	.word	0x0000ffc0


	//   ....[202]....
        /*0800*/ 	.word	0x00010050


	//   ....[203]....
        /*0804*/ 	.word	0x000100f0


	//   ....[204]....
        /*0808*/ 	.word	0x00010210


	//   ....[205]....
        /*080c*/ 	.word	0x00010280


	//   ....[206]....
        /*0810*/ 	.word	0x000102f0


	//   ....[207]....
        /*0814*/ 	.word	0x00010360


	//   ....[208]....
        /*0818*/ 	.word	0x000103d0


	//   ....[209]....
        /*081c*/ 	.word	0x00010450


	//   ....[210]....
        /*0820*/ 	.word	0x000104e0


	//   ....[211]....
        /*0824*/ 	.word	0x00010570


	//   ....[212]....
        /*0828*/ 	.word	0x000105e0


	//   ....[213]....
        /*082c*/ 	.word	0x00010650


	//   ....[214]....
        /*0830*/ 	.word	0x000106c0


	//   ....[215]....
        /*0834*/ 	.word	0x00010740


	//   ....[216]....
        /*0838*/ 	.word	0x000107b0


	//   ....[217]....
        /*083c*/ 	.word	0x00010850


	//   ....[218]....
        /*0840*/ 	.word	0x000108e0


	//   ....[219]....
        /*0844*/ 	.word	0x00010a00


	//----- nvinfo : EIATTR_REG_RECONFIG
	.align		4
.L_358:
        /*0848*/ 	.byte	0x01, 0x54
	.zero		2


	//----- nvinfo : EIATTR_SYSCALL_OFFSETS
	.align		4
        /*084c*/ 	.byte	0x04, 0x46
        /*084e*/ 	.short	(.L_360 - .L_359)


	//   ....[0]....
.L_359:
        /*0850*/ 	.word	0x000013f0


	//   ....[1]....
        /*0854*/ 	.word	0x00008f70


	//   ....[2]....
        /*0858*/ 	.word	0x000090c0


	//   ....[3]....
        /*085c*/ 	.word	0x000091b0


	//   ....[4]....
        /*0860*/ 	.word	0x0000a190


	//----- nvinfo : EIATTR_MBARRIER_INSTR_OFFSETS
	.align		4
.L_360:
        /*0864*/ 	.byte	0x04, 0x39
        /*0866*/ 	.short	(.L_362 - .L_361)


	//   ....[0]....
.L_361:
        /*0868*/ 	.word	0x00000180
        /*086c*/ 	.word	0x000000ff
        /*0870*/ 	.word	0x0002a800
        /*0874*/ 	.short	0x0100
        /*0876*/ 	.byte	0x08
	.zero		1


	//   ....[1]....
        /*0878*/ 	.word	0x00000190
        /*087c*/ 	.word	0x000000ff
        /*0880*/ 	.word	0x0002a820
        /*0884*/ 	.short	0x0100
        /*0886*/ 	.byte	0x08
	.zero		1


	//   ....[2]....
        /*0888*/ 	.word	0x00000280
        /*088c*/ 	.word	0x000000ff
        /*0890*/ 	.word	0x0002a830
        /*0894*/ 	.short	0x0100
        /*0896*/ 	.byte	0x08
	.zero		1


	//   ....[3]....
        /*0898*/ 	.word	0x00000290
        /*089c*/ 	.word	0x000000ff
        /*08a0*/ 	.word	0x0002a840
        /*08a4*/ 	.short	0x0100
        /*08a6*/ 	.byte	0x08
	.zero		1


	//   ....[4]....
        /*08a8*/ 	.word	0x000002a0
        /*08ac*/ 	.word	0x000000ff
        /*08b0*/ 	.word	0x0002a838
        /*08b4*/ 	.short	0x0100
        /*08b6*/ 	.byte	0x08
	.zero		1


	//   ....[5]....
        /*08b8*/ 	.word	0x000002b0
        /*08bc*/ 	.word	0x000000ff
        /*08c0*/ 	.word	0x0002a848
        /*08c4*/ 	.short	0x0100
        /*08c6*/ 	.byte	0x08
	.zero		1


	//   ....[6]....
        /*08c8*/ 	.word	0x000003e0
        /*08cc*/ 	.word	0x000000ff
        /*08d0*/ 	.word	0x0002a850
        /*08d4*/ 	.short	0x0100
        /*08d6*/ 	.byte	0x08
	.zero		1


	//   ....[7]....
        /*08d8*/ 	.word	0x000003f0
        /*08dc*/ 	.word	0x000000ff
        /*08e0*/ 	.word	0x0002a860
        /*08e4*/ 	.short	0x0100
        /*08e6*/ 	.byte	0x08
	.zero		1


	//   ....[8]....
        /*08e8*/ 	.word	0x00000400
        /*08ec*/ 	.word	0x000000ff
        /*08f0*/ 	.word	0x0002a858
        /*08f4*/ 	.short	0x0100
        /*08f6*/ 	.byte	0x08
	.zero		1


	//   ....[9]....
        /*08f8*/ 	.word	0x00000410
        /*08fc*/ 	.word	0x000000ff
        /*0900*/ 	.word	0x0002a868
        /*0904*/ 	.short	0x0100
        /*0906*/ 	.byte	0x08
	.zero		1


	//   ....[10]....
        /*0908*/ 	.word	0x00000500
        /*090c*/ 	.word	0x000000ff
        /*0910*/ 	.word	0x0002a870
        /*0914*/ 	.short	0x0100
        /*0916*/ 	.byte	0x06
	.zero		1


	//   ....[11]....
        /*0918*/ 	.word	0x00000510
        /*091c*/ 	.word	0x000000ff
        /*0920*/ 	.word	0x0002a880
        /*0924*/ 	.short	0x0100
        /*0926*/ 	.byte	0x06
	.zero		1


	//   ....[12]....
        /*0928*/ 	.word	0x00000520
        /*092c*/ 	.word	0x000000ff
        /*0930*/ 	.word	0x0002a878
        /*0934*/ 	.short	0x0100
        /*0936*/ 	.byte	0x06
	.zero		1


	//   ....[13]....
        /*0938*/ 	.word	0x00000530
        /*093c*/ 	.word	0x000000ff
        /*0940*/ 	.word	0x0002a888
        /*0944*/ 	.short	0x0100
        /*0946*/ 	.byte	0x06
	.zero		1


	//   ....[14]....
        /*0948*/ 	.word	0x00000660
        /*094c*/ 	.word	0x000000ff
        /*0950*/ 	.word	0x0002a890
        /*0954*/ 	.short	0x0100
        /*0956*/ 	.byte	0x08
	.zero		1


	//   ....[15]....
        /*0958*/ 	.word	0x00000670
        /*095c*/ 	.word	0x000000ff
        /*0960*/ 	.word	0x0002a8a0
        /*0964*/ 	.short	0x0100
        /*0966*/ 	.byte	0x08
	.zero		1


	//   ....[16]....
        /*0968*/ 	.word	0x00000680
        /*096c*/ 	.word	0x000000ff
        /*0970*/ 	.word	0x0002a898
        /*0974*/ 	.short	0x0100
        /*0976*/ 	.byte	0x08
	.zero		1


	//   ....[17]....
        /*0978*/ 	.word	0x00000690
        /*097c*/ 	.word	0x000000ff
        /*0980*/ 	.word	0x0002a8a8
        /*0984*/ 	.short	0x0100
        /*0986*/ 	.byte	0x08
	.zero		1


	//   ....[18]....
        /*0988*/ 	.word	0x000007c0
        /*098c*/ 	.word	0x000000ff
        /*0990*/ 	.word	0x0002a8b0
        /*0994*/ 	.short	0x0100
        /*0996*/ 	.byte	0x08
	.zero		1


	//   ....[19]....
        /*0998*/ 	.word	0x000007d0
        /*099c*/ 	.word	0x000000ff
        /*09a0*/ 	.word	0x0002a8c0
        /*09a4*/ 	.short	0x0100
        /*09a6*/ 	.byte	0x08
	.zero		1


	//   ....[20]....
        /*09a8*/ 	.word	0x000007e0
        /*09ac*/ 	.word	0x000000ff
        /*09b0*/ 	.word	0x0002a8b8
        /*09b4*/ 	.short	0x0100
        /*09b6*/ 	.byte	0x08
	.zero		1


	//   ....[21]....
        /*09b8*/ 	.word	0x000007f0
        /*09bc*/ 	.word	0x000000ff
        /*09c0*/ 	.word	0x0002a8c8
        /*09c4*/ 	.short	0x0100
        /*09c6*/ 	.byte	0x08
	.zero		1


	//   ....[22]....
        /*09c8*/ 	.word	0x00001450
        /*09cc*/ 	.word	0x000000ff
        /*09d0*/ 	.word	0x0002a800
        /*09d4*/ 	.short	0x010a
        /*09d6*/ 	.byte	0x26
	.zero		1


	//   ....[23]....
        /*09d8*/ 	.word	0x000014d0
        /*09dc*/ 	.word	0x00000004
        /*09e0*/ 	.word	0x0002a830
        /*09e4*/ 	.short	0x010a
        /*09e6*/ 	.byte	0x3f
	.zero		1


	//   ....[24]....
        /*09e8*/ 	.word	0x00001520
        /*09ec*/ 	.word	0x00000004
        /*09f0*/ 	.word	0x0002a830
        /*09f4*/ 	.short	0x010a
        /*09f6*/ 	.byte	0x3f
	.zero		1


	//   ....[25]....
        /*09f8*/ 	.word	0x00002290
        /*09fc*/ 	.word	0x000000ff
        /*0a00*/ 	.word	0x00000000
        /*0a04*/ 	.short	0x0101
        /*0a06*/ 	.byte	0x06
	.zero		1


	//   ....[26]....
        /*0a08*/ 	.word	0x000035a0
        /*0a0c*/ 	.word	0x000000ff
        /*0a10*/ 	.word	0x0002a830
        /*0a14*/ 	.short	0x010a
        /*0a16*/ 	.byte	0x3b
	.zero		1


	//   ....[27]....
        /*0a18*/ 	.word	0x000035e0
        /*0a1c*/ 	.word	0x000000ff
        /*0a20*/ 	.word	0x0002a830
        /*0a24*/ 	.short	0x010a
        /*0a26*/ 	.byte	0x3b
	.zero		1


	//   ....[28]....
        /*0a28*/ 	.word	0x00003e10
        /*0a2c*/ 	.word	0x000000ff
        /*0a30*/ 	.word	0x0002a850
        /*0a34*/ 	.short	0x010a
        /*0a36*/ 	.byte	0x06
	.zero		1


	//   ....[29]....
        /*0a38*/ 	.word	0x00003e50
        /*0a3c*/ 	.word	0x000000ff
        /*0a40*/ 	.word	0x0002a850
        /*0a44*/ 	.short	0x010a
        /*0a46*/ 	.byte	0x06
	.zero		1


	//   ....[30]....
        /*0a48*/ 	.word	0x00004150
        /*0a4c*/ 	.word	0x000000ff
        /*0a50*/ 	.word	0x00000000
        /*0a54*/ 	.short	0x0101
        /*0a56*/ 	.byte	0x3b
	.zero		1


	//   ....[31]....
        /*0a58*/ 	.word	0x00004ed0
        /*0a5c*/ 	.word	0x000000ff
        /*0a60*/ 	.word	0x00000000
        /*0a64*/ 	.short	0x0101
        /*0a66*/ 	.byte	0x06
	.zero		1


	//   ....[32]....
        /*0a68*/ 	.word	0x000054c0
        /*0a6c*/ 	.word	0x000000ff
        /*0a70*/ 	.word	0x0002a850
        /*0a74*/ 	.short	0x010a
        /*0a76*/ 	.byte	0x05
	.zero		1


	//   ....[33]....
        /*0a78*/ 	.word	0x00005500
        /*0a7c*/ 	.word	0x000000ff
        /*0a80*/ 	.word	0x0002a850
        /*0a84*/ 	.short	0x010a
        /*0a86*/ 	.byte	0x05
	.zero		1


	//   ....[34]....
        /*0a88*/ 	.word	0x00005a10
        /*0a8c*/ 	.word	0x000000ff
        /*0a90*/ 	.word	0x00000000
        /*0a94*/ 	.short	0x0101
        /*0a96*/ 	.byte	0x04
	.zero		1


	//   ....[35]....
        /*0a98*/ 	.word	0x00006ec0
        /*0a9c*/ 	.word	0x00000000
        /*0aa0*/ 	.word	0x00000000
        /*0aa4*/ 	.short	0x0101
        /*0aa6*/ 	.byte	0x3f
	.zero		1


	//   ....[36]....
        /*0aa8*/ 	.word	0x000097e0
        /*0aac*/ 	.word	0x00000007
        /*0ab0*/ 	.word	0x0002a840
        /*0ab4*/ 	.short	0x010a
        /*0ab6*/ 	.byte	0x3f
	.zero		1


	//   ....[37]....
        /*0ab8*/ 	.word	0x00009eb0
        /*0abc*/ 	.word	0x00000007
        /*0ac0*/ 	.word	0x0002a830
        /*0ac4*/ 	.short	0x0107
        /*0ac6*/ 	.byte	0x3f
	.zero		1


	//   ....[38]....
        /*0ac8*/ 	.word	0x00009f90
        /*0acc*/ 	.word	0x00000007
        /*0ad0*/ 	.word	0x0002a830
        /*0ad4*/ 	.short	0x0101
        /*0ad6*/ 	.byte	0x3f
	.zero		1


	//   ....[39]....
        /*0ad8*/ 	.word	0x0000ab40
        /*0adc*/ 	.word	0x00000016
        /*0ae0*/ 	.word	0x0002a800
        /*0ae4*/ 	.short	0x0107
        /*0ae6*/ 	.byte	0x3f
	.zero		1


	//   ....[40]....
        /*0ae8*/ 	.word	0x0000ac40
        /*0aec*/ 	.word	0x00000016
        /*0af0*/ 	.word	0x0002a800
        /*0af4*/ 	.short	0x0101
        /*0af6*/ 	.byte	0x3f
	.zero		1


	//   ....[41]....
        /*0af8*/ 	.word	0x0000ac60
        /*0afc*/ 	.word	0x00000016
        /*0b00*/ 	.word	0x0002a820
        /*0b04*/ 	.short	0x010a
        /*0b06*/ 	.byte	0x3f
	.zero		1


	//   ....[42]....
        /*0b08*/ 	.word	0x0000afe0
        /*0b0c*/ 	.word	0x00000006
        /*0b10*/ 	.word	0x0002a840
        /*0b14*/ 	.short	0x010a
        /*0b16*/ 	.byte	0x3f
	.zero		1


	//   ....[43]....
        /*0b18*/ 	.word	0x0000b4e0
        /*0b1c*/ 	.word	0x00000006
        /*0b20*/ 	.word	0x0002a830
        /*0b24*/ 	.short	0x0107
        /*0b26*/ 	.byte	0x3f
	.zero		1


	//   ....[44]....
        /*0b28*/ 	.word	0x0000b5a0
        /*0b2c*/ 	.word	0x00000006
        /*0b30*/ 	.word	0x0002a830
        /*0b34*/ 	.short	0x0101
        /*0b36*/ 	.byte	0x3f
	.zero		1


	//   ....[45]....
        /*0b38*/ 	.word	0x0000b600
        /*0b3c*/ 	.word	0x00000004
        /*0b40*/ 	.word	0x0002a860
        /*0b44*/ 	.short	0x010a
        /*0b46*/ 	.byte	0x3f
	.zero		1


	//   ....[46]....
        /*0b48*/ 	.word	0x0000ba60
        /*0b4c*/ 	.word	0x00000004
        /*0b50*/ 	.word	0x0002a850
        /*0b54*/ 	.short	0x0107
        /*0b56*/ 	.byte	0x3f
	.zero		1


	//   ....[47]....
        /*0b58*/ 	.word	0x0000bbb0
        /*0b5c*/ 	.word	0x00000004
        /*0b60*/ 	.word	0x0002a850
        /*0b64*/ 	.short	0x0101
        /*0b66*/ 	.byte	0x3f
	.zero		1


	//   ....[48]....
        /*0b68*/ 	.word	0x0000be40
        /*0b6c*/ 	.word	0x00000000
        /*0b70*/ 	.word	0x0002a860
        /*0b74*/ 	.short	0x010a
        /*0b76*/ 	.byte	0x3f
	.zero		1


	//   ....[49]....
        /*0b78*/ 	.word	0x0000c2a0
        /*0b7c*/ 	.word	0x00000000
        /*0b80*/ 	.word	0x0002a850
        /*0b84*/ 	.short	0x0107
        /*0b86*/ 	.byte	0x3f
	.zero		1


	//   ....[50]....
        /*0b88*/ 	.word	0x0000c360
        /*0b8c*/ 	.word	0x00000000
        /*0b90*/ 	.word	0x0002a850
        /*0b94*/ 	.short	0x0101
        /*0b96*/ 	.byte	0x3f
	.zero		1


	//   ....[51]....
        /*0b98*/ 	.word	0x0000ce60
        /*0b9c*/ 	.word	0x00000004
        /*0ba0*/ 	.word	0x0002a820
        /*0ba4*/ 	.short	0x010a
        /*0ba6*/ 	.byte	0x3f
	.zero		1


	//   ....[52]....
        /*0ba8*/ 	.word	0x0000cfe0
        /*0bac*/ 	.word	0x00000005
        /*0bb0*/ 	.word	0x0002a840
        /*0bb4*/ 	.short	0x010a
        /*0bb6*/ 	.byte	0x3f
	.zero		1


	//   ....[53]....
        /*0bb8*/ 	.word	0x0000d080
        /*0bbc*/ 	.word	0x0000001b
        /*0bc0*/ 	.word	0x0002a840
        /*0bc4*/ 	.short	0x010a
        /*0bc6*/ 	.byte	0x3f
	.zero		1


	//   ....[54]....
        /*0bc8*/ 	.word	0x0000d0c0
        /*0bcc*/ 	.word	0x00000005
        /*0bd0*/ 	.word	0x0002a860
        /*0bd4*/ 	.short	0x010a
        /*0bd6*/ 	.byte	0x3f
	.zero		1


	//   ....[55]....
        /*0bd8*/ 	.word	0x0000d100
        /*0bdc*/ 	.word	0x0000001b
        /*0be0*/ 	.word	0x0002a860
        /*0be4*/ 	.short	0x010a
        /*0be6*/ 	.byte	0x3f
	.zero		1


	//   ....[56]....
        /*0be8*/ 	.word	0x0000d170
        /*0bec*/ 	.word	0x00000003
        /*0bf0*/ 	.word	0x0002a800
        /*0bf4*/ 	.short	0x010a
        /*0bf6*/ 	.byte	0x3f
	.zero		1


	//   ....[57]....
        /*0bf8*/ 	.word	0x0000d1c0
        /*0bfc*/ 	.word	0x00000004
        /*0c00*/ 	.word	0x0002a830
        /*0c04*/ 	.short	0x010a
        /*0c06*/ 	.byte	0x3f
	.zero		1


	//   ....[58]....
        /*0c08*/ 	.word	0x0000d220
        /*0c0c*/ 	.word	0x00000003
        /*0c10*/ 	.word	0x0002a830
        /*0c14*/ 	.short	0x010a
        /*0c16*/ 	.byte	0x3f
	.zero		1


	//   ....[59]....
        /*0c18*/ 	.word	0x0000d280
        /*0c1c*/ 	.word	0x00000003
        /*0c20*/ 	.word	0x0002a850
        /*0c24*/ 	.short	0x010a
        /*0c26*/ 	.byte	0x3f
	.zero		1


	//   ....[60]....
        /*0c28*/ 	.word	0x0000d2e0
        /*0c2c*/ 	.word	0x00000008
        /*0c30*/ 	.word	0x0002a850
        /*0c34*/ 	.short	0x010a
        /*0c36*/ 	.byte	0x3f
	.zero		1


	//   ....[61]....
        /*0c38*/ 	.word	0x0000d400
        /*0c3c*/ 	.word	0x00000007
        /*0c40*/ 	.word	0x0002a840
        /*0c44*/ 	.short	0x010a
        /*0c46*/ 	.byte	0x3f
	.zero		1


	//   ....[62]....
        /*0c48*/ 	.word	0x0000e7d0
        /*0c4c*/ 	.word	0x00000016
        /*0c50*/ 	.word	0x0002a820
        /*0c54*/ 	.short	0x010a
        /*0c56*/ 	.byte	0x3f
	.zero		1


	//   ....[63]....
        /*0c58*/ 	.word	0x0000e820
        /*0c5c*/ 	.word	0x00000006
        /*0c60*/ 	.word	0x0002a840
        /*0c64*/ 	.short	0x010a
        /*0c66*/ 	.byte	0x3f
	.zero		1


	//   ....[64]....
        /*0c68*/ 	.word	0x0000efe0
        /*0c6c*/ 	.word	0x00000004
        /*0c70*/ 	.word	0x0002a860
        /*0c74*/ 	.short	0x010a
        /*0c76*/ 	.byte	0x3f
	.zero		1


	//   ....[65]....
        /*0c78*/ 	.word	0x0000f7f0
        /*0c7c*/ 	.word	0x00000000
        /*0c80*/ 	.word	0x0002a860
        /*0c84*/ 	.short	0x010a
        /*0c86*/ 	.byte	0x3f
	.zero		1


	//   ....[66]....
        /*0c88*/ 	.word	0x00010920
        /*0c8c*/ 	.word	0x00000004
        /*0c90*/ 	.word	0x0002a820
        /*0c94*/ 	.short	0x010a
        /*0c96*/ 	.byte	0x3f
	.zero		1


	//   ....[67]....
        /*0c98*/ 	.word	0x00010ac0
        /*0c9c*/ 	.word	0x00000005
        /*0ca0*/ 	.word	0x0002a840
        /*0ca4*/ 	.short	0x010a
        /*0ca6*/ 	.byte	0x3f
	.zero		1


	//   ....[68]....
        /*0ca8*/ 	.word	0x00010b10
        /*0cac*/ 	.word	0x0000001b
        /*0cb0*/ 	.word	0x0002a840
        /*0cb4*/ 	.short	0x010a
        /*0cb6*/ 	.byte	0x3f
	.zero		1


	//   ....[69]....
        /*0cb8*/ 	.word	0x00010b60
        /*0cbc*/ 	.word	0x00000005
        /*0cc0*/ 	.word	0x0002a860
        /*0cc4*/ 	.short	0x010a
        /*0cc6*/ 	.byte	0x3f
	.zero		1


	//----- nvinfo : EIATTR_NUM_MBARRIERS
	.align		4
.L_362:
        /*0cc8*/ 	.byte	0x03, 0x38
        /*0cca*/ 	.short	0x0016


	//----- nvinfo : EIATTR_EXIT_INSTR_OFFSETS
	.align		4
        /*0ccc*/ 	.byte	0x04, 0x1c
        /*0cce*/ 	.short	(.L_364 - .L_363)


	//   ....[0]....
.L_363:
        /*0cd0*/ 	.word	0x00000960


	//   ....[1]....
        /*0cd4*/ 	.word	0x00007d80


	//   ....[2]....
        /*0cd8*/ 	.word	0x0000d150


	//----- nvinfo : EIATTR_MAX_THREADS
	.align		4
.L_364:
        /*0cdc*/ 	.byte	0x04, 0x05
        /*0cde*/ 	.short	(.L_366 - .L_365)
.L_365:
        /*0ce0*/ 	.word	0x00000180
        /*0ce4*/ 	.word	0x00000001
        /*0ce8*/ 	.word	0x00000001


	//----- nvinfo : EIATTR_CRS_STACK_SIZE
	.align		4
.L_366:
        /*0cec*/ 	.byte	0x04, 0x1e
        /*0cee*/ 	.short	(.L_368 - .L_367)
.L_367:
        /*0cf0*/ 	.word	0x00000000


	//----- nvinfo : EIATTR_CBANK_PARAM_SIZE
	.align		4
.L_368:
        /*0cf4*/ 	.byte	0x03, 0x19
        /*0cf6*/ 	.short	0x0af0


	//----- nvinfo : EIATTR_PARAM_CBANK
	.align		4
        /*0cf8*/ 	.byte	0x04, 0x0a
        /*0cfa*/ 	.short	(.L_370 - .L_369)
	.align		4
.L_369:
        /*0cfc*/ 	.word	index@(.nv.constant0._ZN7cutlass13device_kernelIN5flash11enable_sm90INS1_16FlashAttnFwdSm90INS1_25CollectiveMainloopFwdSm90ILi2EN4cute5tupleIJNS5_1CILi1EEES8_S8_EEENS6_IJNS7_ILi128EEENS7_ILi96EEENS7_ILi192EEEEEELi128ENS_6half_tEfNS_4arch4Sm90ELb0ELb0ELb0ELb1ELb1ELb0ELb0ELb1ELb1ELb1ELb0ELb0EEENS1_21CollectiveEpilogueFwdINS6_IJSA_SA_SB_EEES9_SE_SG_Li256ELb1ELb1ELb0ELb0EEENS1_36VarlenDynamicPersistentTileSchedulerILi128ELi96ELi256ELi128ELb0ELb1ELb1ELb0ELb1ELb1EEEEEEEEEvNT_6ParamsE)
        /*0d00*/ 	.short	0x0210
        /*0d02*/ 	.short	0x0af0


	//----- nvinfo : EIATTR_SW_WAR
	.align		4
.L_370:
        /*0d04*/ 	.byte	0x04, 0x36
        /*0d06*/ 	.short	(.L_372 - .L_371)
.L_371:
        /*0d08*/ 	.word	0x00000008
.L_372:


//--------------------- .nv.info._ZN7cutlass13device_kernelIN5flash11enable_sm90INS1_16FlashAttnFwdSm90INS1_25CollectiveMainloopFwdSm90ILi2EN4cute5tupleIJNS5_1CILi1EEES8_S8_EEENS6_IJNS7_ILi128EEENS7_ILi96EEENS7_ILi192EEEEEELi128ENS_6half_tEfNS_4arch4Sm90ELb0ELb0ELb0ELb1ELb1ELb1ELb0ELb1ELb1ELb1ELb0ELb0EEENS1_21CollectiveEpilogueFwdINS6_IJSA_SA_SB_EEES9_SE_SG_Li256ELb1ELb1ELb0ELb0EEENS1_36VarlenDynamicPersistentTileSchedulerILi128ELi96ELi256ELi128ELb0ELb1ELb1ELb0ELb1ELb1EEEEEEEEEvNT_6ParamsE --------------------------
	.section	.nv.info._ZN7cutlass13device_kernelIN5flash11enable_sm90INS1_16FlashAttnFwdSm90INS1_25CollectiveMainloopFwdSm90ILi2EN4cute5tupleIJNS5_1CILi1EEES8_S8_EEENS6_IJNS7_ILi128EEENS7_ILi96EEENS7_ILi192EEEEEELi128ENS_6half_tEfNS_4arch4Sm90ELb0ELb0ELb0ELb1ELb1ELb1ELb0ELb1ELb1ELb1ELb0ELb0EEENS1_21CollectiveEpilogueFwdINS6_IJSA_SA_SB_EEES9_SE_SG_Li256ELb1ELb1ELb0ELb0EEENS1_36VarlenDynamicPersistentTileSchedulerILi128ELi96ELi256ELi128ELb0ELb1ELb1ELb0ELb1ELb1EEEEEEEEEvNT_6ParamsE,"",@"SHT_CUDA_INFO"
	.sectionflags	@""
	.align	4


	//----- nvinfo : EIATTR_CUDA_API_VERSION
	.align		4
        /*0000*/ 	.byte	0x04, 0x37
        /*0002*/ 	.short	(.L_374 - .L_373)
.L_373:
        /*0004*/ 	.word	0x00000082


	//----- nvinfo : EIATTR_KPARAM_INFO
	.align		4
.L_374:
        /*0008*/ 	.byte	0x04, 0x17
        /*000a*/ 	.short	(.L_376 - .L_375)
.L_375:
        /*000c*/ 	.word	0x00000000
        /*0010*/ 	.short	0x0000
        /*0012*/ 	.short	0x0070
        /*0014*/ 	.byte	0x00, 0xf0, 0x01, 0x2a


	//----- nvinfo : EIATTR_SPARSE_MMA_MASK
	.align		4
.L_376:
        /*0018*/ 	.byte	0x03, 0x50
        /*001a*/ 	.short	0x0000


	//----- nvinfo : EIATTR_MAXREG_COUNT
	.align		4
        /*001c*/ 	.byte	0x03, 0x1b
        /*001e*/ 	.short	0x00a8


	//----- nvinfo : EIATTR_NUM_BARRIERS
	.align		4
        /*0020*/ 	.byte	0x02, 0x4c
        /*0022*/ 	.byte	0x10
	.zero		1


	//----- nvinfo : EIATTR_EXTERNS
	.align		4
        /*0024*/ 	.byte	0x04, 0x0f
        /*0026*/ 	.short	(.L_378 - .L_377)


	//   ....[0]....
	.align		4
.L_377:
        /*0028*/ 	.word	index@(__assertfail)


	//----- nvinfo : EIATTR_ANNOTATIONS
	.align		4
.L_378:
        /*002c*/ 	.byte	0x04, 0x55
        /*002e*/ 	.short	(.L_380 - .L_379)


	//   ....[0]....
.L_379:
        /* <DEDUP_REMOVED lines=41> */


	//----- nvinfo : EIATTR_MERCURY_ISA_VERSION
	.align		4
.L_380:
        /*02a8*/ 	.byte	0x03, 0x5f
        /*02aa*/ 	.short	0x0101


	//----- nvinfo : EIATTR_UNUSED_LOAD_BYTE_OFFSET
	.align		4
        /*02ac*/ 	.byte	0x04, 0x44
        /*02ae*/ 	.short	(.L_382 - .L_381)


	//   ....[0]....
.L_381:
        /*02b0*/ 	.word	0x00000a50
        /*02b4*/ 	.word	0x0000fff0


	//   ....[1]....
        /*02b8*/ 	.word	0x00015a60
        /*02bc*/ 	.word	0x0000fff0


	//----- nvinfo : EIATTR_INT_WARP_WIDE_INSTR_OFFSETS
	.align		4
.L_382:
        /*02c0*/ 	.byte	0x04, 0x31
        /*02c2*/ 	.short	(.L_384 - .L_383)


	//   ....[0]....
.L_383:
        /*02c4*/ 	.word	0x00000130


	//   ....[1]....
        /*02c8*/ 	.word	0x00000170


	//   ....[2]....
        /*02cc*/ 	.word	0x000001e0


	//   ....[3]....
        /*02d0*/ 	.word	0x00019e30


	//   ....[4]....
        /*02d4*/ 	.word	0x00019ec0


	//   ....[5]....
        /*02d8*/ 	.word	0x0001cdf0


	//   ....[6]....
        /*02dc*/ 	.word	0x0001ce80


	//----- nvinfo : EIATTR_COOP_GROUP_MASK_REGIDS
	.align		4
.L_384:
        /*02e0*/ 	.byte	0x04, 0x29
        /*02e2*/ 	.short	(.L_386 - .L_385)


	//   ....[0]....
.L_385:
        /*02e4*/ 	.word	0xffffffff


	//   ....[1]....
        /*02e8*/ 	.word	0xffffffff


	//   ....[2]....
        /*02ec*/ 	.word	0xffffffff


	//   ....[3]....
        /*02f0*/ 	.word	0xffffffff


	//   ....[4]....
        /*02f4*/ 	.word	0xffffffff


	//   ....[5]....
        /*02f8*/ 	.word	0xffffffff


	//   ....[6]....
        /*02fc*/ 	.word	0xffffffff


	//   ....[7]....
        /*0300*/ 	.word	0xffffffff


	//   ....[8]....
        /*0304*/ 	.word	0xffffffff


	//   ....[9]....
        /*0308*/ 	.word	0xffffffff


	//   ....[10]....
        /*030c*/ 	.word	0xffffffff


	//   ....[11]....
        /*0310*/ 	.word	0xffffffff


	//   ....[12]....
        /*0314*/ 	.word	0xffffffff


	//   ....[13]....
        /*0318*/ 	.word	0xffffffff


	//   ....[14]....
        /*031c*/ 	.word	0xffffffff


	//   ....[15]....
        /*0320*/ 	.word	0xffffffff


	//   ....[16]....
        /*0324*/ 	.word	0xffffffff


	//   ....[17]....
        /*0328*/ 	.word	0xffffffff


	//   ....[18]....
        /*032c*/ 	.word	0xffffffff


	//   ....[19]....
        /*0330*/ 	.word	0xffffffff


	//   ....[20]....
        /*0334*/ 	.word	0xffffffff


	//   ....[21]....
        /*0338*/ 	.word	0xffffffff


	//   ....[22]....
        /*033c*/ 	.word	0xffffffff


	//   ....[23]....
        /*0340*/ 	.word	0xffffffff


	//   ....[24]....
        /*0344*/ 	.word	0xffffffff


	//   ....[25]....
        /*0348*/ 	.word	0xffffffff


	//   ....[26]....
        /*034c*/ 	.word	0xffffffff


	//   ....[27]....
        /*0350*/ 	.word	0xffffffff


	//   ....[28]....
        /*0354*/ 	.word	0xffffffff


	//   ....[29]....
        /*0358*/ 	.word	0xffffffff


	//   ....[30]....
        /*035c*/ 	.word	0xffffffff


	//   ....[31]....
        /*0360*/ 	.word	0xffffffff


	//   ....[32]....
        /*0364*/ 	.word	0xffffffff


	//   ....[33]....
        /*0368*/ 	.word	0xffffffff


	//   ....[34]....
        /*036c*/ 	.word	0xffffffff


	//   ....[35]....
        /*0370*/ 	.word	0xffffffff


	//   ....[36]....
        /*0374*/ 	.word	0xffffffff


	//   ....[37]....
        /*0378*/ 	.word	0xffffffff


	//   ....[38]....
        /*037c*/ 	.word	0xffffffff


	//   ....[39]....
        /*0380*/ 	.word	0xffffffff


	//   ....[40]....
        /*0384*/ 	.word	0xffffffff


	//   ....[41]....
        /*0388*/ 	.word	0xffffffff


	//   ....[42]....
        /*038c*/ 	.word	0xffffffff


	//   ....[43]....
        /*0390*/ 	.word	0xffffffff


	//   ....[44]....
        /*0394*/ 	.word	0xffffffff


	//   ....[45]....
        /*0398*/ 	.word	0xffffffff


	//   ....[46]....
        /*039c*/ 	.word	0xffffffff


	//   ....[47]....
        /*03a0*/ 	.word	0xffffffff


	//   ....[48]....
        /*03a4*/ 	.word	0xffffffff


	//   ....[49]....
        /*03a8*/ 	.word	0xffffffff


	//   ....[50]....
        /*03ac*/ 	.word	0xffffffff


	//   ....[51]....
        /*03b0*/ 	.word	0xffffffff


	//   ....[52]....
        /*03b4*/ 	.word	0xffffffff


	//   ....[53]....
        /*03b8*/ 	.word	0xffffffff


	//   ....[54]....
        /*03bc*/ 	.word	0xffffffff


	//   ....[55]....
        /*03c0*/ 	.word	0xffffffff


	//   ....[56]....
        /*03c4*/ 	.word	0xffffffff


	//   ....[57]....
        /*03c8*/ 	.word	0xffffffff


	//   ....[58]....
        /*03cc*/ 	.word	0xffffffff


	//   ....[59]....
        /*03d0*/ 	.word	0xffffffff


	//   ....[60]....
        /*03d4*/ 	.word	0xffffffff


	//   ....[61]....
        /*03d8*/ 	.word	0xffffffff


	//   ....[62]....
        /*03dc*/ 	.word	0xffffffff


	//   ....[63]....
        /*03e0*/ 	.word	0xffffffff


	//   ....[64]....
        /*03e4*/ 	.word	0xffffffff


	//   ....[65]....
        /*03e8*/ 	.word	0xffffffff


	//   ....[66]....
        /*03ec*/ 	.word	0xffffffff


	//   ....[67]....
        /*03f0*/ 	.word	0xffffffff


	//   ....[68]....
        /*03f4*/ 	.word	0xffffffff


	//   ....[69]....
        /*03f8*/ 	.word	0xffffffff


	//   ....[70]....
        /*03fc*/ 	.word	0xffffffff


	//   ....[71]....
        /*0400*/ 	.word	0xffffffff


	//   ....[72]....
        /*0404*/ 	.word	0xffffffff


	//   ....[73]....
        /*0408*/ 	.word	0xffffffff


	//   ....[74]....
        /*040c*/ 	.word	0xffffffff


	//   ....[75]....
        /*0410*/ 	.word	0xffffffff


	//   ....[76]....
        /*0414*/ 	.word	0xffffffff


	//   ....[77]....
        /*0418*/ 	.word	0xffffffff


	//   ....[78]....
        /*041c*/ 	.word	0xffffffff


	//   ....[79]....
        /*0420*/ 	.word	0xffffffff


	//   ....[80]....
        /*0424*/ 	.word	0xffffffff


	//   ....[81]....
        /*0428*/ 	.word	0xffffffff


	//   ....[82]....
        /*042c*/ 	.word	0xffffffff


	//   ....[83]....
        /*0430*/ 	.word	0xffffffff


	//   ....[84]....
        /*0434*/ 	.word	0xffffffff


	//   ....[85]....
        /*0438*/ 	.word	0xffffffff


	//   ....[86]....
        /*043c*/ 	.word	0xffffffff


	//   ....[87]....
        /*0440*/ 	.word	0xffffffff


	//   ....[88]....
        /*0444*/ 	.word	0xffffffff


	//   ....[89]....
        /*0448*/ 	.word	0xffffffff


	//   ....[90]....
        /*044c*/ 	.word	0xffffffff


	//   ....[91]....
        /*0450*/ 	.word	0xffffffff


	//   ....[92]....
        /*0454*/ 	.word	0xffffffff


	//   ....[93]....
        /*0458*/ 	.word	0xffffffff


	//   ....[94]....
        /*045c*/ 	.word	0xffffffff


	//   ....[95]....
        /*0460*/ 	.word	0xffffffff


	//   ....[96]....
        /*0464*/ 	.word	0xffffffff


	//   ....[97]....
        /*0468*/ 	.word	0xffffffff


	//   ....[98]....
        /*046c*/ 	.word	0xffffffff


	//   ....[99]....
        /*0470*/ 	.word	0xffffffff


	//   ....[100]....
        /*0474*/ 	.word	0xffffffff


	//   ....[101]....
        /*0478*/ 	.word	0xffffffff


	//   ....[102]....
        /*047c*/ 	.word	0xffffffff


	//   ....[103]....
        /*0480*/ 	.word	0xffffffff


	//   ....[104]....
        /*0484*/ 	.word	0xffffffff


	//   ....[105]....
        /*0488*/ 	.word	0xffffffff


	//   ....[106]....
        /*048c*/ 	.word	0xffffffff


	//   ....[107]....
        /*0490*/ 	.word	0xffffffff


	//   ....[108]....
        /*0494*/ 	.word	0xffffffff


	//   ....[109]....
        /*0498*/ 	.word	0xffffffff


	//   ....[110]....
        /*049c*/ 	.word	0xffffffff


	//   ....[111]....
        /*04a0*/ 	.word	0xffffffff


	//   ....[112]....
        /*04a4*/ 	.word	0xffffffff


	//   ....[113]....
        /*04a8*/ 	.word	0xffffffff


	//   ....[114]....
        /*04ac*/ 	.word	0xffffffff


	//   ....[115]....
        /*04b0*/ 	.word	0xffffffff


	//   ....[116]....
        /*04b4*/ 	.word	0xffffffff


	//   ....[117]....
        /*04b8*/ 	.word	0xffffffff


	//   ....[118]....
        /*04bc*/ 	.word	0xffffffff


	//   ....[119]....
        /*04c0*/ 	.word	0xffffffff


	//   ....[120]....
        /*04c4*/ 	.word	0xffffffff


	//   ....[121]....
        /*04c8*/ 	.word	0xffffffff


	//   ....[122]....
        /*04cc*/ 	.word	0xffffffff


	//   ....[123]....
        /*04d0*/ 	.word	0xffffffff


	//   ....[124]....
        /*04d4*/ 	.word	0xffffffff


	//   ....[125]....
        /*04d8*/ 	.word	0xffffffff


	//   ....[126]....
        /*04dc*/ 	.word	0xffffffff


	//   ....[127]....
        /*04e0*/ 	.word	0xffffffff


	//   ....[128]....
        /*04e4*/ 	.word	0xffffffff


	//   ....[129]....
        /*04e8*/ 	.word	0xffffffff


	//   ....[130]....
        /*04ec*/ 	.word	0xffffffff


	//   ....[131]....
        /*04f0*/ 	.word	0xffffffff


	//   ....[132]....
        /*04f4*/ 	.word	0xffffffff


	//   ....[133]....
        /*04f8*/ 	.word	0xffffffff


	//   ....[134]....
        /*04fc*/ 	.word	0xffffffff


	//   ....[135]....
        /*0500*/ 	.word	0xffffffff


	//   ....[136]....
        /*0504*/ 	.word	0xffffffff


	//   ....[137]....
        /*0508*/ 	.word	0xffffffff


	//   ....[138]....
        /*050c*/ 	.word	0xffffffff


	//   ....[139]....
        /*0510*/ 	.word	0xffffffff


	//   ....[140]....
        /*0514*/ 	.word	0xffffffff


	//   ....[141]....
        /*0518*/ 	.word	0xffffffff


	//   ....[142]....
        /*051c*/ 	.word	0xffffffff


	//   ....[143]....
        /*0520*/ 	.word	0xffffffff


	//   ....[144]....
        /*0524*/ 	.word	0xffffffff


	//   ....[145]....
        /*0528*/ 	.word	0xffffffff


	//   ....[146]....
        /*052c*/ 	.word	0xffffffff


	//   ....[147]....
        /*0530*/ 	.word	0xffffffff


	//   ....[148]....
        /*0534*/ 	.word	0xffffffff


	//   ....[149]....
        /*0538*/ 	.word	0xffffffff


	//   ....[150]....
        /*053c*/ 	.word	0xffffffff


	//   ....[151]....
        /*0540*/ 	.word	0xffffffff


	//   ....[152]....
        /*0544*/ 	.word	0xffffffff


	//   ....[153]....
        /*0548*/ 	.word	0xffffffff


	//   ....[154]....
        /*054c*/ 	.word	0xffffffff


	//   ....[155]....
        /*0550*/ 	.word	0xffffffff


	//   ....[156]....
        /*0554*/ 	.word	0xffffffff


	//   ....[157]....
        /*0558*/ 	.word	0xffffffff


	//   ....[158]....
        /*055c*/ 	.word	0xffffffff


	//   ....[159]....
        /*0560*/ 	.word	0xffffffff


	//   ....[160]....
        /*0564*/ 	.word	0xffffffff


	//   ....[161]....
        /*0568*/ 	.word	0xffffffff


	//   ....[162]....
        /*056c*/ 	.word	0xffffffff


	//   ....[163]....
        /*0570*/ 	.word	0x0500000f


	//   ....[164]....
        /*0574*/ 	.word	0x0500000f


	//   ....[165]....
        /*0578*/ 	.word	0x0500000f


	//   ....[166]....
        /*057c*/ 	.word	0x0500000f


	//   ....[167]....
        /*0580*/ 	.word	0x0500000f


	//   ....[168]....
        /*0584*/ 	.word	0x0500000f


	//   ....[169]....
        /*0588*/ 	.word	0x0500000f


	//   ....[170]....
        /*058c*/ 	.word	0x0500000f


	//   ....[171]....
        /*0590*/ 	.word	0x0500000f


	//   ....[172]....
        /*0594*/ 	.word	0x0500000f


	//   ....[173]....
        /*0598*/ 	.word	0x0500000f


	//   ....[174]....
        /*059c*/ 	.word	0x0500000f


	//   ....[175]....
        /*05a0*/ 	.word	0x0500000f


	//   ....[176]....
        /*05a4*/ 	.word	0x0500000f


	//   ....[177]....
        /*05a8*/ 	.word	0x0500000f


	//   ....[178]....
        /*05ac*/ 	.word	0x0500000f


	//   ....[179]....
        /*05b0*/ 	.word	0x0500000f


	//   ....[180]....
        /*05b4*/ 	.word	0x0500000f


	//   ....[181]....
        /*05b8*/ 	.word	0x0500000f


	//   ....[182]....
        /*05bc*/ 	.word	0x0500000f


	//   ....[183]....
        /*05c0*/ 	.word	0x0500000f


	//   ....[184]....
        /*05c4*/ 	.word	0x0500000f


	//   ....[185]....
        /*05c8*/ 	.word	0x0500000f


	//   ....[186]....
        /*05cc*/ 	.word	0x0500000f


	//   ....[187]....
        /*05d0*/ 	.word	0x0500000f


	//   ....[188]....
        /*05d4*/ 	.word	0x0500000f


	//   ....[189]....
        /*05d8*/ 	.word	0x0500000f


	//   ....[190]....
        /*05dc*/ 	.word	0x0500000f


	//   ....[191]....
        /*05e0*/ 	.word	0x0500000f


	//   ....[192]....
        /*05e4*/ 	.word	0x0500000f


	//   ....[193]....
        /*05e8*/ 	.word	0x0500000f


	//   ....[194]....
        /*05ec*/ 	.word	0x0500000f


	//   ....[195]....
        /*05f0*/ 	.word	0x0500000f


	//   ....[196]....
        /*05f4*/ 	.word	0x0500000f


	//   ....[197]....
        /*05f8*/ 	.word	0x0500000f


	//   ....[198]....
        /*05fc*/ 	.word	0x0500000f


	//   ....[199]....
        /*0600*/ 	.word	0x0500000f


	//   ....[200]....
        /*0604*/ 	.word	0x0500000f


	//   ....[201]....
        /*0608*/ 	.word	0x0500000f


	//   ....[202]....
        /*060c*/ 	.word	0x0500000f


	//   ....[203]....
        /*0610*/ 	.word	0x0500000f


	//   ....[204]....
        /*0614*/ 	.word	0x0500000f


	//   ....[205]....
        /*0618*/ 	.word	0x0500000f


	//   ....[206]....
        /*061c*/ 	.word	0x0500000f


	//   ....[207]....
        /*0620*/ 	.word	0x0500000f


	//   ....[208]....
        /*0624*/ 	.word	0x0500000f


	//   ....[209]....
        /*0628*/ 	.word	0x0500000f


	//   ....[210]....
        /*062c*/ 	.word	0x0500000f


	//   ....[211]....
        /*0630*/ 	.word	0x0500000f


	//   ....[212]....
        /*0634*/ 	.word	0x0500000f


	//   ....[213]....
        /*0638*/ 	.word	0x0500000f


	//   ....[214]....
        /*063c*/ 	.word	0x0500000f


	//   ....[215]....
        /*0640*/ 	.word	0x0500000f


	//   ....[216]....
        /*0644*/ 	.word	0x0500000f


	//   ....[217]....
        /*0648*/ 	.word	0x0500000f


	//   ....[218]....
        /*064c*/ 	.word	0x0500000f


	//   ....[219]....
        /*0650*/ 	.word	0x0500000f


	//   ....[220]....
        /*0654*/ 	.word	0x0500000f


	//   ....[221]....
        /*0658*/ 	.word	0x0500000f


	//   ....[222]....
        /*065c*/ 	.word	0x0500000f


	//   ....[223]....
        /*0660*/ 	.word	0x0500000f


	//   ....[224]....
        /*0664*/ 	.word	0x0500000f


	//   ....[225]....
        /*0668*/ 	.word	0x0500000f


	//   ....[226]....
        /*066c*/ 	.word	0x0500000f


	//   ....[227]....
        /*0670*/ 	.word	0x0500000f


	//   ....[228]....
        /*0674*/ 	.word	0x0500000f


	//   ....[229]....
        /*0678*/ 	.word	0x0500000f


	//   ....[230]....
        /*067c*/ 	.word	0x0500000f


	//   ....[231]....
        /*0680*/ 	.word	0x0500000f


	//   ....[232]....
        /*0684*/ 	.word	0x0500000f


	//   ....[233]....
        /*0688*/ 	.word	0x0500000f


	//   ....[234]....
        /*068c*/ 	.word	0x0500000f


	//   ....[235]....
        /*0690*/ 	.word	0x0500000f


	//   ....[236]....
        /*0694*/ 	.word	0x0500000f


	//   ....[237]....
        /*0698*/ 	.word	0x0500000f


	//   ....[238]....
        /*069c*/ 	.word	0x0500000f


	//   ....[239]....
        /*06a0*/ 	.word	0x0500000f


	//   ....[240]....
        /*06a4*/ 	.word	0x0500000f


	//   ....[241]....
        /*06a8*/ 	.word	0x0500000f


	//   ....[242]....
        /*06ac*/ 	.word	0x0500000f


	//   ....[243]....
        /*06b0*/ 	.word	0x0500000f


	//   ....[244]....
        /*06b4*/ 	.word	0x0500000f


	//   ....[245]....
        /*06b8*/ 	.word	0x0500000f


	//   ....[246]....
        /*06bc*/ 	.word	0x0500000f


	//   ....[247]....
        /*06c0*/ 	.word	0x0500000f


	//   ....[248]....
        /*06c4*/ 	.word	0x0500000f


	//   ....[249]....
        /*06c8*/ 	.word	0x0500000f


	//   ....[250]....
        /*06cc*/ 	.word	0x0500000f


	//   ....[251]....
        /*06d0*/ 	.word	0x0500000f


	//   ....[252]....
        /*06d4*/ 	.word	0x0500000f


	//   ....[253]....
        /*06d8*/ 	.word	0x0500000f


	//   ....[254]....
        /*06dc*/ 	.word	0x0500000f


	//   ....[255]....
        /*06e0*/ 	.word	0x0500000f


	//   ....[0]....
        /*06e4*/ 	.word	0x0500000f


	//   ....[1]....
        /*06e8*/ 	.word	0x0500000f


	//   ....[2]....
        /*06ec*/ 	.word	0x0500000f


	//   ....[3]....
        /*06f0*/ 	.word	0x0500000f


	//   ....[4]....
        /*06f4*/ 	.word	0x0500000f


	//   ....[5]....
        /*06f8*/ 	.word	0x0500000f


	//   ....[6]....
        /*06fc*/ 	.word	0x0500000f


	//   ....[7]....
        /*0700*/ 	.word	0x0500000f


	//   ....[8]....
        /*0704*/ 	.word	0x0500000f


	//   ....[9]....
        /*0708*/ 	.word	0x0500000f


	//   ....[10]....
        /*070c*/ 	.word	0x0500000f


	//----- nvinfo : EIATTR_COOP_GROUP_INSTR_OFFSETS
	.align		4
.L_386:
        /*0710*/ 	.byte	0x04, 0x28
        /*0712*/ 	.short	(.L_388 - .L_387)


	//   ....[0]....
.L_387:
        /*0714*/ 	.word	0x00000060


	//   ....[1]....
        /*0718*/ 	.word	0x00000140


	//   ....[2]....
        /*071c*/ 	.word	0x00000190


	//   ....[3]....
        /*0720*/ 	.word	0x000003c0


	//   ....[4]....
        /*0724*/ 	.word	0x00000520


	//   ....[5]....
        /*0728*/ 	.word	0x00000640


	//   ....[6]....
        /*072c*/ 	.word	0x000007a0


	//   ....[7]....
        /*0730*/ 	.word	0x00003720


	//   ....[8]....
        /*0734*/ 	.word	0x00003730


	//   ....[9]....
        /*0738*/ 	.word	0x00004d20


	//   ....[10]....
        /*073c*/ 	.word	0x00004d30


	//   ....[11]....
        /*0740*/ 	.word	0x00006d30


	//   ....[12]....
        /*0744*/ 	.word	0x00006d40


	//   ....[13]....
        /*0748*/ 	.word	0x00008500


	//   ....[14]....
        /*074c*/ 	.word	0x00008510


	//   ....[15]....
        /*0750*/ 	.word	0x00009d90


	//   ....[16]....
        /*0754*/ 	.word	0x00009da0


	//   ....[17]....
        /*0758*/ 	.word	0x0000a030


	//   ....[18]....
        /*075c*/ 	.word	0x0000a040


	//   ....[19]....
        /*0760*/ 	.word	0x0000a5a0


	//   ....[20]....
        /*0764*/ 	.word	0x0000a5b0


	//   ....[21]....
        /*0768*/ 	.word	0x0000a730


	//   ....[22]....
        /*076c*/ 	.word	0x0000a750


	//   ....[23]....
        /*0770*/ 	.word	0x0000acd0


	//   ....[24]....
        /*0774*/ 	.word	0x0000b270


	//   ....[25]....
        /*0778*/ 	.word	0x0000b280


	//   ....[26]....
        /*077c*/ 	.word	0x0000b290


	//   ....[27]....
        /*0780*/ 	.word	0x0000b2a0


	//   ....[28]....
        /*0784*/ 	.word	0x0000dce0


	//   ....[29]....
        /*0788*/ 	.word	0x0000dcf0


	//   ....[30]....
        /*078c*/ 	.word	0x0000dd00


	//   ....[31]....
        /*0790*/ 	.word	0x0000dd10


	//   ....[32]....
        /*0794*/ 	.word	0x000119b0


	//   ....[33]....
        /*0798*/ 	.word	0x00011a00


	//   ....[34]....
        /*079c*/ 	.word	0x00011e80


	//   ....[35]....
        /*07a0*/ 	.word	0x00011ee0


	//   ....[36]....
        /*07a4*/ 	.word	0x00013f70


	//   ....[37]....
        /*07a8*/ 	.word	0x00013f80


	//   ....[38]....
        /*07ac*/ 	.word	0x00013fc0


	//   ....[39]....
        /*07b0*/ 	.word	0x00013fd0


	//   ....[40]....
        /*07b4*/ 	.word	0x00015150


	//   ....[41]....
        /*07b8*/ 	.word	0x00015360


	//   ....[42]....
        /*07bc*/ 	.word	0x000153e0


	//   ....[43]....
        /*07c0*/ 	.word	0x00015400


	//   ....[44]....
        /*07c4*/ 	.word	0x000164c0


	//   ....[45]....
        /*07c8*/ 	.word	0x00016500


	//   ....[46]....
        /*07cc*/ 	.word	0x00016530


	//   ....[47]....
        /*07d0*/ 	.word	0x00016560


	//   ....[48]....
        /*07d4*/ 	.word	0x00016ae0


	//   ....[49]....
        /*07d8*/ 	.word	0x00016b30


	//   ....[50]....
        /*07dc*/ 	.word	0x00016bf0


	//   ....[51]....
        /*07e0*/ 	.word	0x00016c10


	//   ....[52]....
        /*07e4*/ 	.word	0x00016cd0


	//   ....[53]....
        /*07e8*/ 	.word	0x00016cf0


	//   ....[54]....
        /*07ec*/ 	.word	0x00016dc0


	//   ....[55]....
        /*07f0*/ 	.word	0x00016de0


	//   ....[56]....
        /*07f4*/ 	.word	0x00017640


	//   ....[57]....
        /*07f8*/ 	.word	0x00017650


	//   ....[58]....
        /*07fc*/ 	.word	0x00017710


	//   ....[59]....
        /*0800*/ 	.word	0x00017730


	//   ....[60]....
        /*0804*/ 	.word	0x000177f0


	//   ....[61]....
        /*0808*/ 	.word	0x00017810


	//   ....[62]....
        /*080c*/ 	.word	0x000178e0


	//   ....[63]....
        /*0810*/ 	.word	0x00017900


	//   ....[64]....
        /*0814*/ 	.word	0x00017a50


	//   ....[65]....
        /*0818*/ 	.word	0x00017c00


	//   ....[66]....
        /*081c*/ 	.word	0x00017c30


	//   ....[67]....
        /*0820*/ 	.word	0x00017c60


	//   ....[68]....
        /*0824*/ 	.word	0x00017c90


	//   ....[69]....
        /*0828*/ 	.word	0x00017cc0


	//   ....[70]....
        /*082c*/ 	.word	0x00017cf0


	//   ....[71]....
        /*0830*/ 	.word	0x00017e60


	//   ....[72]....
        /*0834*/ 	.word	0x00017e90


	//   ....[73]....
        /*0838*/ 	.word	0x00017ec0


	//   ....[74]....
        /*083c*/ 	.word	0x00017ef0


	//   ....[75]....
        /*0840*/ 	.word	0x00017f20


	//   ....[76]....
        /*0844*/ 	.word	0x00017f50


	//   ....[77]....
        /*0848*/ 	.word	0x00017fe0


	//   ....[78]....
        /*084c*/ 	.word	0x00018010


	//   ....[79]....
        /*0850*/ 	.word	0x00018090


	//   ....[80]....
        /*0854*/ 	.word	0x00018bb0


	//   ....[81]....
        /*0858*/ 	.word	0x0001aaf0


	//   ....[82]....
        /*085c*/ 	.word	0x0001ab10


	//   ....[83]....
        /*0860*/ 	.word	0x0001abc0


	//   ....[84]....
        /*0864*/ 	.word	0x0001abe0


	//   ....[85]....
        /*0868*/ 	.word	0x0001ac80


	//   ....[86]....
        /*086c*/ 	.word	0x0001aca0


	//   ....[87]....
        /*0870*/ 	.word	0x0001ad40


	//   ....[88]....
        /*0874*/ 	.word	0x0001ad60


	//   ....[89]....
        /*0878*/ 	.word	0x0001ae00


	//   ....[90]....
        /*087c*/ 	.word	0x0001ae20


	//   ....[91]....
        /*0880*/ 	.word	0x0001ae30


	//   ....[92]....
        /*0884*/ 	.word	0x0001aec0


	//   ....[93]....
        /*0888*/ 	.word	0x0001b680


	//   ....[94]....
        /*088c*/ 	.word	0x0001b6b0


	//   ....[95]....
        /*0890*/ 	.word	0x0001b6d0


	//   ....[96]....
        /*0894*/ 	.word	0x0001b760


	//   ....[97]....
        /*0898*/ 	.word	0x0001b770


	//   ....[98]....
        /*089c*/ 	.word	0x0001b810


	//   ....[99]....
        /*08a0*/ 	.word	0x0001b820


	//   ....[100]....
        /*08a4*/ 	.word	0x0001b8c0


	//   ....[101]....
        /*08a8*/ 	.word	0x0001b8d0


	//   ....[102]....
        /*08ac*/ 	.word	0x0001b970


	//   ....[103]....
        /*08b0*/ 	.word	0x0001b980


	//   ....[104]....
        /*08b4*/ 	.word	0x0001ba20


	//   ....[105]....
        /*08b8*/ 	.word	0x0001ba30


	//   ....[106]....
        /*08bc*/ 	.word	0x0001bad0


	//   ....[107]....
        /*08c0*/ 	.word	0x0001bae0


	//   ....[108]....
        /*08c4*/ 	.word	0x0001baf0


	//   ....[109]....
        /*08c8*/ 	.word	0x0001c2d0


	//   ....[110]....
        /*08cc*/ 	.word	0x0001c2e0


	//   ....[111]....
        /*08d0*/ 	.word	0x0001c2f0


	//   ....[112]....
        /*08d4*/ 	.word	0x0001c380


	//   ....[113]....
        /*08d8*/ 	.word	0x0001c390


	//   ....[114]....
        /*08dc*/ 	.word	0x0001c3f0


	//   ....[115]....
        /*08e0*/ 	.word	0x0001c420


	//   ....[116]....
        /*08e4*/ 	.word	0x0001c460


	//   ....[117]....
        /*08e8*/ 	.word	0x0001c490


	//   ....[118]....
        /*08ec*/ 	.word	0x0001c4d0


	//   ....[119]....
        /*08f0*/ 	.word	0x0001c500


	//   ....[120]....
        /*08f4*/ 	.word	0x0001c540


	//   ....[121]....
        /*08f8*/ 	.word	0x0001c7c0


	//   ....[122]....
        /*08fc*/ 	.word	0x0001c7e0


	//   ....[123]....
        /*0900*/ 	.word	0x0001c870


	//   ....[124]....
        /*0904*/ 	.word	0x0001c880


	//   ....[125]....
        /*0908*/ 	.word	0x0001c8f0


	//   ....[126]....
        /*090c*/ 	.word	0x0001c900


	//   ....[127]....
        /*0910*/ 	.word	0x0001c970


	//   ....[128]....
        /*0914*/ 	.word	0x0001c980


	//   ....[129]....
        /*0918*/ 	.word	0x0001c9f0


	//   ....[130]....
        /*091c*/ 	.word	0x0001ca00


	//   ....[131]....
        /*0920*/ 	.word	0x0001ca10


	//   ....[132]....
        /*0924*/ 	.word	0x0001ca80


	//   ....[133]....
        /*0928*/ 	.word	0x0001d010


	//   ....[134]....
        /*092c*/ 	.word	0x0001d040


	//   ....[135]....
        /*0930*/ 	.word	0x0001d060


	//   ....[136]....
        /*0934*/ 	.word	0x0001d070


	//   ....[137]....
        /*0938*/ 	.word	0x0001d0b0


	//   ....[138]....
        /*093c*/ 	.word	0x0001d0d0


	//   ....[139]....
        /*0940*/ 	.word	0x0001d140


	//   ....[140]....
        /*0944*/ 	.word	0x0001d160


	//   ....[141]....
        /*0948*/ 	.word	0x0001d1c0


	//   ....[142]....
        /*094c*/ 	.word	0x0001d1e0


	//   ....[143]....
        /*0950*/ 	.word	0x0001d230


	//   ....[144]....
        /*0954*/ 	.word	0x0001d250


	//   ....[145]....
        /*0958*/ 	.word	0x0001d630


	//   ....[146]....
        /*095c*/ 	.word	0x0001d690


	//   ....[147]....
        /*0960*/ 	.word	0x0001d6c0


	//   ....[148]....
        /*0964*/ 	.word	0x0001d6d0


	//   ....[149]....
        /*0968*/ 	.word	0x0001d700


	//   ....[150]....
        /*096c*/ 	.word	0x0001d730


	//   ....[151]....
        /*0970*/ 	.word	0x0001d760


	//   ....[152]....
        /*0974*/ 	.word	0x0001d790


	//   ....[153]....
        /*0978*/ 	.word	0x0001d910


	//   ....[154]....
        /*097c*/ 	.word	0x0001d940


	//   ....[155]....
        /*0980*/ 	.word	0x0001d970


	//   ....[156]....
        /*0984*/ 	.word	0x0001d9a0


	//   ....[157]....
        /*0988*/ 	.word	0x0001d9d0


	//   ....[158]....
        /*098c*/ 	.word	0x0001da00


	//   ....[159]....
        /*0990*/ 	.word	0x0001dac0


	//   ....[160]....
        /*0994*/ 	.word	0x0001dae0


	//   ....[161]....
        /*0998*/ 	.word	0x0001db50


	//   ....[162]....
        /*099c*/ 	.word	0x0001dfc0


	//   ....[163]....
        /*09a0*/ 	.word	0x0001e300


	//   ....[164]....
        /*09a4*/ 	.word	0x0001e390


	//   ....[165]....
        /*09a8*/ 	.word	0x0001e430


	//   ....[166]....
        /*09ac*/ 	.word	0x0001e4c0


	//   ....[167]....
        /*09b0*/ 	.word	0x0001e5b0


	//   ....[168]....
        /*09b4*/ 	.word	0x0001e640


	//   ....[169]....
        /*09b8*/ 	.word	0x0001e6e0


	//   ....[170]....
        /*09bc*/ 	.word	0x0001e770


	//   ....[171]....
        /*09c0*/ 	.word	0x0001e860


	//   ....[172]....
        /*09c4*/ 	.word	0x0001e8f0


	//   ....[173]....
        /*09c8*/ 	.word	0x0001e990


	//   ....[174]....
        /*09cc*/ 	.word	0x0001ea20


	//   ....[175]....
        /*09d0*/ 	.word	0x0001eb10


	//   ....[176]....
        /*09d4*/ 	.word	0x0001eba0


	//   ....[177]....
        /*09d8*/ 	.word	0x0001ebf0


	//   ....[178]....
        /*09dc*/ 	.word	0x0001ec40


	//   ....[179]....
        /*09e0*/ 	.word	0x0001ed20


	//   ....[180]....
        /*09e4*/ 	.word	0x0001edb0


	//   ....[181]....
        /*09e8*/ 	.word	0x0001ee00


	//   ....[182]....
        /*09ec*/ 	.word	0x0001ee50


	//   ....[183]....
        /*09f0*/ 	.word	0x0001f0b0


	//   ....[184]....
        /*09f4*/ 	.word	0x0001f390


	//   ....[185]....
        /*09f8*/ 	.word	0x0001f480


	//   ....[186]....
        /*09fc*/ 	.word	0x0001f520


	//   ....[187]....
        /*0a00*/ 	.word	0x0001f580


	//   ....[188]....
        /*0a04*/ 	.word	0x0001f690


	//   ....[189]....
        /*0a08*/ 	.word	0x0001f700


	//   ....[190]....
        /*0a0c*/ 	.word	0x0001f810


	//   ....[191]....
        /*0a10*/ 	.word	0x0001f880


	//   ....[192]....
        /*0a14*/ 	.word	0x0001f990


	//   ....[193]....
        /*0a18*/ 	.word	0x0001fa00


	//   ....[194]....
        /*0a1c*/ 	.word	0x0001fb10


	//   ....[195]....
        /*0a20*/ 	.word	0x0001fb80


	//   ....[196]....
        /*0a24*/ 	.word	0x0001fc60


	//   ....[197]....
        /*0a28*/ 	.word	0x0001fd60


	//   ....[198]....
        /*0a2c*/ 	.word	0x0001fdc0


	//   ....[199]....
        /*0a30*/ 	.word	0x0001fe20


	//   ....[200]....
        /*0a34*/ 	.word	0x0001ff20


	//   ....[201]....
        /*0a38*/ 	.word	0x0001ff80


	//   ....[202]....
        /*0a3c*/ 	.word	0x00020090


	//   ....[203]....
        /*0a40*/ 	.word	0x000200f0


	//   ....[204]....
        /*0a44*/ 	.word	0x00020200


	//   ....[205]....
        /*0a48*/ 	.word	0x00020260


	//   ....[206]....
        /*0a4c*/ 	.word	0x00020370


	//   ....[207]....
        /*0a50*/ 	.word	0x000203d0


	//   ....[208]....
        /*0a54*/ 	.word	0x000204e0


	//   ....[209]....
        /*0a58*/ 	.word	0x00020540


	//   ....[210]....
        /*0a5c*/ 	.word	0x00020650


	//   ....[211]....
        /*0a60*/ 	.word	0x000206b0


	//   ....[212]....
        /*0a64*/ 	.word	0x000207a0


	//   ....[213]....
        /*0a68*/ 	.word	0x000208d0


	//   ....[214]....
        /*0a6c*/ 	.word	0x00020980


	//   ....[215]....
        /*0a70*/ 	.word	0x000209f0


	//   ....[216]....
        /*0a74*/ 	.word	0x00020ae0


	//   ....[217]....
        /*0a78*/ 	.word	0x00020b40


	//   ....[218]....
        /*0a7c*/ 	.word	0x00020c10


	//   ....[219]....
        /*0a80*/ 	.word	0x00020c70


	//   ....[220]....
        /*0a84*/ 	.word	0x00020d40


	//   ....[221]....
        /*0a88*/ 	.word	0x00020da0


	//   ....[222]....
        /*0a8c*/ 	.word	0x00020e70


	//   ....[223]....
        /*0a90*/ 	.word	0x00020ed0


	//   ....[224]....
        /*0a94*/ 	.word	0x00020fa0


	//   ....[225]....
        /*0a98*/ 	.word	0x00021090


	//   ....[226]....
        /*0a9c*/ 	.word	0x00021130


	//   ....[227]....
        /*0aa0*/ 	.word	0x00021190


	//   ....[228]....
        /*0aa4*/ 	.word	0x00021280


	//   ....[229]....
        /*0aa8*/ 	.word	0x000212e0


	//   ....[230]....
        /*0aac*/ 	.word	0x000213c0


	//   ....[231]....
        /*0ab0*/ 	.word	0x00021420


	//   ....[232]....
        /*0ab4*/ 	.word	0x00021500


	//   ....[233]....
        /*0ab8*/ 	.word	0x00021560


	//   ....[234]....
        /*0abc*/ 	.word	0x00021640


	//   ....[235]....
        /*0ac0*/ 	.word	0x000216a0


	//   ....[236]....
        /*0ac4*/ 	.word	0x00021770


	//   ....[237]....
        /*0ac8*/ 	.word	0x000218a0


	//   ....[238]....
        /*0acc*/ 	.word	0x00021970


	//   ....[239]....
        /*0ad0*/ 	.word	0x00021a30


	//   ....[240]....
        /*0ad4*/ 	.word	0x00021b00


	//   ....[241]....
        /*0ad8*/ 	.word	0x00021b60


	//   ....[242]....
        /*0adc*/ 	.word	0x00021c30


	//   ....[243]....
        /*0ae0*/ 	.word	0x00021c90


	//   ....[244]....
        /*0ae4*/ 	.word	0x00021d70


	//   ....[245]....
        /*0ae8*/ 	.word	0x00021dd0


	//   ....[246]....
        /*0aec*/ 	.word	0x00021ea0


	//   ....[247]....
        /*0af0*/ 	.word	0x00021f00


	//   ....[248]....
        /*0af4*/ 	.word	0x00021fc0


	//   ....[249]....
        /*0af8*/ 	.word	0x00022050


	//   ....[250]....
        /*0afc*/ 	.word	0x000220f0


	//   ....[251]....
        /*0b00*/ 	.word	0x00022210


	//   ....[252]....
        /*0b04*/ 	.word	0x00022280


	//   ....[253]....
        /*0b08*/ 	.word	0x000222f0


	//   ....[254]....
        /*0b0c*/ 	.word	0x00022360


	//   ....[255]....
        /*0b10*/ 	.word	0x000223d0


	//   ....[0]....
        /*0b14*/ 	.word	0x00022450


	//   ....[1]....
        /*0b18*/ 	.word	0x000224e0


	//   ....[2]....
        /*0b1c*/ 	.word	0x00022570


	//   ....[3]....
        /*0b20*/ 	.word	0x000225e0


	//   ....[4]....
        /*0b24*/ 	.word	0x00022650


	//   ....[5]....
        /*0b28*/ 	.word	0x000226c0


	//   ....[6]....
        /*0b2c*/ 	.word	0x00022740


	//   ....[7]....
        /*0b30*/ 	.word	0x000227b0


	//   ....[8]....
        /*0b34*/ 	.word	0x00022850


	//   ....[9]....
        /*0b38*/ 	.word	0x000228e0


	//   ....[10]....
        /*0b3c*/ 	.word	0x00022a00


	//----- nvinfo : EIATTR_REG_RECONFIG
	.align		4
.L_388:
        /*0b40*/ 	.byte	0x01, 0x54
	.zero		2


	//----- nvinfo : EIATTR_SYSCALL_OFFSETS
	.align		4
        /*0b44*/ 	.byte	0x04, 0x46
        /*0b46*/ 	.short	(.L_390 - .L_389)


	//   ....[0]....
.L_389:
        /*0b48*/ 	.word	0x00001b00


	//   ....[1]....
        /*0b4c*/ 	.word	0x00001c50


	//   ....[2]....
        /*0b50*/ 	.word	0x0000ae70


	//   ....[3]....
        /*0b54*/ 	.word	0x0000b1f0


	//   ....[4]....
        /*0b58*/ 	.word	0x0001a020


	//   ....[5]....
        /*0b5c*/ 	.word	0x0001a170


	//   ....[6]....
        /*0b60*/ 	.word	0x0001a260


	//   ....[7]....
        /*0b64*/ 	.word	0x0001b270


	//----- nvinfo : EIATTR_MBARRIER_INSTR_OFFSETS
	.align		4
.L_390:
        /*0b68*/ 	.byte	0x04, 0x39
        /*0b6a*/ 	.short	(.L_392 - .L_391)


	//   ....[0]....
.L_391:
        /*0b6c*/ 	.word	0x00000270
        /*0b70*/ 	.word	0x000000ff
        /*0b74*/ 	.word	0x0002a800
        /*0b78*/ 	.short	0x0100
        /*0b7a*/ 	.byte	0x08
	.zero		1


	//   ....[1]....
        /*0b7c*/ 	.word	0x00000280
        /*0b80*/ 	.word	0x000000ff
        /*0b84*/ 	.word	0x0002a820
        /*0b88*/ 	.short	0x0100
        /*0b8a*/ 	.byte	0x08
	.zero		1


	//   ....[2]....
        /*0b8c*/ 	.word	0x00000370
        /*0b90*/ 	.word	0x000000ff
        /*0b94*/ 	.word	0x0002a830
        /*0b98*/ 	.short	0x0100
        /*0b9a*/ 	.byte	0x08
	.zero		1


	//   ....[3]....
        /*0b9c*/ 	.word	0x00000380
        /*0ba0*/ 	.word	0x000000ff
        /*0ba4*/ 	.word	0x0002a840
        /*0ba8*/ 	.short	0x0100
        /*0baa*/ 	.byte	0x08
	.zero		1


	//   ....[4]....
        /*0bac*/ 	.word	0x00000390
        /*0bb0*/ 	.word	0x000000ff
        /*0bb4*/ 	.word	0x0002a838
        /*0bb8*/ 	.short	0x0100
        /*0bba*/ 	.byte	0x08
	.zero		1


	//   ....[5]....
        /*0bbc*/ 	.word	0x000003a0
        /*0bc0*/ 	.word	0x000000ff
        /*0bc4*/ 	.word	0x0002a848
        /*0bc8*/ 	.short	0x0100
        /*0bca*/ 	.byte	0x08
	.zero		1


	//   ....[6]....
        /*0bcc*/ 	.word	0x000004d0
        /*0bd0*/ 	.word	0x000000ff
        /*0bd4*/ 	.word	0x0002a850
        /*0bd8*/ 	.short	0x0100
        /*0bda*/ 	.byte	0x08
	.zero		1


	//   ....[7]....
        /*0bdc*/ 	.word	0x000004e0
        /*0be0*/ 	.word	0x000000ff
        /*0be4*/ 	.word	0x0002a860
        /*0be8*/ 	.short	0x0100
        /*0bea*/ 	.byte	0x08
	.zero		1


	//   ....[8]....
        /*0bec*/ 	.word	0x000004f0
        /*0bf0*/ 	.word	0x000000ff
        /*0bf4*/ 	.word	0x0002a858
        /*0bf8*/ 	.short	0x0100
        /*0bfa*/ 	.byte	0x08
	.zero		1


	//   ....[9]....
        /*0bfc*/ 	.word	0x00000500
        /*0c00*/ 	.word	0x000000ff
        /*0c04*/ 	.word	0x0002a868
        /*0c08*/ 	.short	0x0100
        /*0c0a*/ 	.byte	0x08
	.zero		1


	//   ....[10]....
        /*0c0c*/ 	.word	0x000005f0
        /*0c10*/ 	.word	0x000000ff
        /*0c14*/ 	.word	0x0002a870
        /*0c18*/ 	.short	0x0100
        /*0c1a*/ 	.byte	0x06
	.zero		1


	//   ....[11]....
        /*0c1c*/ 	.word	0x00000600
        /*0c20*/ 	.word	0x000000ff
        /*0c24*/ 	.word	0x0002a880
        /*0c28*/ 	.short	0x0100
        /*0c2a*/ 	.byte	0x06
	.zero		1


	//   ....[12]....
        /*0c2c*/ 	.word	0x00000610
        /*0c30*/ 	.word	0x000000ff
        /*0c34*/ 	.word	0x0002a878
        /*0c38*/ 	.short	0x0100
        /*0c3a*/ 	.byte	0x06
	.zero		1


	//   ....[13]....
        /*0c3c*/ 	.word	0x00000620
        /*0c40*/ 	.word	0x000000ff
        /*0c44*/ 	.word	0x0002a888
        /*0c48*/ 	.short	0x0100
        /*0c4a*/ 	.byte	0x06
	.zero		1


	//   ....[14]....
        /*0c4c*/ 	.word	0x00000750
        /*0c50*/ 	.word	0x000000ff
        /*0c54*/ 	.word	0x0002a890
        /*0c58*/ 	.short	0x0100
        /*0c5a*/ 	.byte	0x08
	.zero		1


	//   ....[15]....
        /*0c5c*/ 	.word	0x00000760
        /*0c60*/ 	.word	0x000000ff
        /*0c64*/ 	.word	0x0002a8a0
        /*0c68*/ 	.short	0x0100
        /*0c6a*/ 	.byte	0x08
	.zero		1


	//   ....[16]....
        /*0c6c*/ 	.word	0x00000770
        /*0c70*/ 	.word	0x000000ff
        /*0c74*/ 	.word	0x0002a898
        /*0c78*/ 	.short	0x0100
        /*0c7a*/ 	.byte	0x08
	.zero		1


	//   ....[17]....
        /*0c7c*/ 	.word	0x00000780
        /*0c80*/ 	.word	0x000000ff
        /*0c84*/ 	.word	0x0002a8a8
        /*0c88*/ 	.short	0x0100
        /*0c8a*/ 	.byte	0x08
	.zero		1


	//   ....[18]....
        /*0c8c*/ 	.word	0x000008b0
        /*0c90*/ 	.word	0x000000ff
        /*0c94*/ 	.word	0x0002a8b0
        /*0c98*/ 	.short	0x0100
        /*0c9a*/ 	.byte	0x08
	.zero		1


	//   ....[19]....
        /*0c9c*/ 	.word	0x000008c0
        /*0ca0*/ 	.word	0x000000ff
        /*0ca4*/ 	.word	0x0002a8c0
        /*0ca8*/ 	.short	0x0100
        /*0caa*/ 	.byte	0x08
	.zero		1


	//   ....[20]....
        /*0cac*/ 	.word	0x000008d0
        /*0cb0*/ 	.word	0x000000ff
        /*0cb4*/ 	.word	0x0002a8b8
        /*0cb8*/ 	.short	0x0100
        /*0cba*/ 	.byte	0x08
	.zero		1


	//   ....[21]....
        /*0cbc*/ 	.word	0x000008e0
        /*0cc0*/ 	.word	0x000000ff
        /*0cc4*/ 	.word	0x0002a8c8
        /*0cc8*/ 	.short	0x0100
        /*0cca*/ 	.byte	0x08
	.zero		1


	//   ....[22]....
        /*0ccc*/ 	.word	0x000036d0
        /*0cd0*/ 	.word	0x00000058
        /*0cd4*/ 	.word	0x0002a890
        /*0cd8*/ 	.short	0x010a
        /*0cda*/ 	.byte	0x3f
	.zero		1


	//   ....[23]....
        /*0cdc*/ 	.word	0x00006cd0
        /*0ce0*/ 	.word	0x00000058
        /*0ce4*/ 	.word	0x0002a890
        /*0ce8*/ 	.short	0x010a
        /*0cea*/ 	.byte	0x3f
	.zero		1


	//   ....[24]....
        /*0cec*/ 	.word	0x00009bd0
        /*0cf0*/ 	.word	0x00000058
        /*0cf4*/ 	.word	0x0002a890
        /*0cf8*/ 	.short	0x010a
        /*0cfa*/ 	.byte	0x3f
	.zero		1


	//   ....[25]....
        /*0cfc*/ 	.word	0x0000a390
        /*0d00*/ 	.word	0x0000000b
        /*0d04*/ 	.word	0x00000000
        /*0d08*/ 	.short	0x0101
        /*0d0a*/ 	.byte	0x3f
	.zero		1


	//   ....[26]....
        /*0d0c*/ 	.word	0x0000a3d0
        /*0d10*/ 	.word	0x00000058
        /*0d14*/ 	.word	0x0002a8b0
        /*0d18*/ 	.short	0x010a
        /*0d1a*/ 	.byte	0x3f
	.zero		1


	//   ....[27]....
        /*0d1c*/ 	.word	0x0000a980
        /*0d20*/ 	.word	0x00000058
        /*0d24*/ 	.word	0x00000000
        /*0d28*/ 	.short	0x0101
        /*0d2a*/ 	.byte	0x3f
	.zero		1


	//   ....[28]....
        /*0d2c*/ 	.word	0x0000aef0
        /*0d30*/ 	.word	0x00000002
        /*0d34*/ 	.word	0x0002a800
        /*0d38*/ 	.short	0x010a
        /*0d3a*/ 	.byte	0x3f
	.zero		1


	//   ....[29]....
        /*0d3c*/ 	.word	0x0000af40
        /*0d40*/ 	.word	0x00000002
        /*0d44*/ 	.word	0x0002a800
        /*0d48*/ 	.short	0x010a
        /*0d4a*/ 	.byte	0x3f
	.zero		1


	//   ....[30]....
        /*0d4c*/ 	.word	0x0000b970
        /*0d50*/ 	.word	0x00000002
        /*0d54*/ 	.word	0x0002a800
        /*0d58*/ 	.short	0x010a
        /*0d5a*/ 	.byte	0x3f
	.zero		1


	//   ....[31]....
        /*0d5c*/ 	.word	0x0000e280
        /*0d60*/ 	.word	0x00000002
        /*0d64*/ 	.word	0x0002a800
        /*0d68*/ 	.short	0x010a
        /*0d6a*/ 	.byte	0x3f
	.zero		1


	//   ....[32]....
        /*0d6c*/ 	.word	0x00010950
        /*0d70*/ 	.word	0x00000005
        /*0d74*/ 	.word	0x0002a830
        /*0d78*/ 	.short	0x010a
        /*0d7a*/ 	.byte	0x3f
	.zero		1


	//   ....[33]....
        /*0d7c*/ 	.word	0x000109a0
        /*0d80*/ 	.word	0x00000005
        /*0d84*/ 	.word	0x0002a830
        /*0d88*/ 	.short	0x010a
        /*0d8a*/ 	.byte	0x3f
	.zero		1


	//   ....[34]....
        /*0d8c*/ 	.word	0x00012420
        /*0d90*/ 	.word	0x00000018
        /*0d94*/ 	.word	0x00000000
        /*0d98*/ 	.short	0x0101
        /*0d9a*/ 	.byte	0x3f
	.zero		1


	//   ....[35]....
        /*0d9c*/ 	.word	0x00012d00
        /*0da0*/ 	.word	0x00000015
        /*0da4*/ 	.word	0x0002a830
        /*0da8*/ 	.short	0x010a
        /*0daa*/ 	.byte	0x3f
	.zero		1


	//   ....[36]....
        /*0dac*/ 	.word	0x00012d70
        /*0db0*/ 	.word	0x00000015
        /*0db4*/ 	.word	0x0002a830
        /*0db8*/ 	.short	0x010a
        /*0dba*/ 	.byte	0x3f
	.zero		1


	//   ....[37]....
        /*0dbc*/ 	.word	0x000138e0
        /*0dc0*/ 	.word	0x0000000a
        /*0dc4*/ 	.word	0x0002a850
        /*0dc8*/ 	.short	0x010a
        /*0dca*/ 	.byte	0x3f
	.zero		1


	//   ....[38]....
        /*0dcc*/ 	.word	0x00013980
        /*0dd0*/ 	.word	0x0000000a
        /*0dd4*/ 	.word	0x0002a850
        /*0dd8*/ 	.short	0x010a
        /*0dda*/ 	.byte	0x3f
	.zero		1


	//   ....[39]....
        /*0ddc*/ 	.word	0x00014820
        /*0de0*/ 	.word	0x00000006
        /*0de4*/ 	.word	0x00000000
        /*0de8*/ 	.short	0x0101
        /*0dea*/ 	.byte	0x3f
	.zero		1


	//   ....[40]....
        /*0dec*/ 	.word	0x00014a60
        /*0df0*/ 	.word	0x0000000a
        /*0df4*/ 	.word	0x00000000
        /*0df8*/ 	.short	0x0101
        /*0dfa*/ 	.byte	0x3f
	.zero		1


	//   ....[41]....
        /*0dfc*/ 	.word	0x00015050
        /*0e00*/ 	.word	0x0000000a
        /*0e04*/ 	.word	0x0002a850
        /*0e08*/ 	.short	0x010a
        /*0e0a*/ 	.byte	0x3f
	.zero		1


	//   ....[42]....
        /*0e0c*/ 	.word	0x000150f0
        /*0e10*/ 	.word	0x0000000a
        /*0e14*/ 	.word	0x0002a850
        /*0e18*/ 	.short	0x010a
        /*0e1a*/ 	.byte	0x3f
	.zero		1


	//   ....[43]....
        /*0e1c*/ 	.word	0x000155e0
        /*0e20*/ 	.word	0x000000b5
        /*0e24*/ 	.word	0x00000000
        /*0e28*/ 	.short	0x0101
        /*0e2a*/ 	.byte	0x3f
	.zero		1


	//   ....[44]....
        /*0e2c*/ 	.word	0x00016af0
        /*0e30*/ 	.word	0x00000000
        /*0e34*/ 	.word	0x00000000
        /*0e38*/ 	.short	0x0101
        /*0e3a*/ 	.byte	0x3f
	.zero		1


	//   ....[45]....
        /*0e3c*/ 	.word	0x00018c90
        /*0e40*/ 	.word	0x00000016
        /*0e44*/ 	.word	0x0002a820
        /*0e48*/ 	.short	0x010a
        /*0e4a*/ 	.byte	0x3f
	.zero		1


	//   ....[46]....
        /*0e4c*/ 	.word	0x00018d20
        /*0e50*/ 	.word	0x00000009
        /*0e54*/ 	.word	0x0002a8a0
        /*0e58*/ 	.short	0x010a
        /*0e5a*/ 	.byte	0x3f
	.zero		1


	//   ....[47]....
        /*0e5c*/ 	.word	0x00019160
        /*0e60*/ 	.word	0x00000009
        /*0e64*/ 	.word	0x0002a8c0
        /*0e68*/ 	.short	0x010a
        /*0e6a*/ 	.byte	0x3f
	.zero		1


	//   ....[48]....
        /*0e6c*/ 	.word	0x00019590
        /*0e70*/ 	.word	0x00000006
        /*0e74*/ 	.word	0x0002a8a0
        /*0e78*/ 	.short	0x010a
        /*0e7a*/ 	.byte	0x3f
	.zero		1


	//   ....[49]....
        /*0e7c*/ 	.word	0x000199c0
        /*0e80*/ 	.word	0x00000006
        /*0e84*/ 	.word	0x0002a8c0
        /*0e88*/ 	.short	0x010a
        /*0e8a*/ 	.byte	0x3f
	.zero		1


	//   ....[50]....
        /*0e8c*/ 	.word	0x0001a8a0
        /*0e90*/ 	.word	0x00000007
        /*0e94*/ 	.word	0x0002a840
        /*0e98*/ 	.short	0x010a
        /*0e9a*/ 	.byte	0x3f
	.zero		1


	//   ....[51]....
        /*0e9c*/ 	.word	0x0001af80
        /*0ea0*/ 	.word	0x00000007
        /*0ea4*/ 	.word	0x0002a830
        /*0ea8*/ 	.short	0x0107
        /*0eaa*/ 	.byte	0x3f
	.zero		1


	//   ....[52]....
        /*0eac*/ 	.word	0x0001b040
        /*0eb0*/ 	.word	0x00000007
        /*0eb4*/ 	.word	0x0002a830
        /*0eb8*/ 	.short	0x0101
        /*0eba*/ 	.byte	0x3f
	.zero		1


	//   ....[53]....
        /*0ebc*/ 	.word	0x0001bc40
        /*0ec0*/ 	.word	0x00000016
        /*0ec4*/ 	.word	0x0002a800
        /*0ec8*/ 	.short	0x0107
        /*0eca*/ 	.byte	0x3f
	.zero		1


	//   ....[54]....
        /*0ecc*/ 	.word	0x0001bd40
        /*0ed0*/ 	.word	0x00000016
        /*0ed4*/ 	.word	0x0002a800
        /*0ed8*/ 	.short	0x0101
        /*0eda*/ 	.byte	0x3f
	.zero		1


	//   ....[55]....
        /*0edc*/ 	.word	0x0001bd60
        /*0ee0*/ 	.word	0x00000016
        /*0ee4*/ 	.word	0x0002a820
        /*0ee8*/ 	.short	0x010a
        /*0eea*/ 	.byte	0x3f
	.zero		1


	//   ....[56]....
        /*0eec*/ 	.word	0x0001c0e0
        /*0ef0*/ 	.word	0x00000005
        /*0ef4*/ 	.word	0x0002a840
        /*0ef8*/ 	.short	0x010a
        /*0efa*/ 	.byte	0x3f
	.zero		1


	//   ....[57]....
        /*0efc*/ 	.word	0x0001c5e0
        /*0f00*/ 	.word	0x00000005
        /*0f04*/ 	.word	0x0002a830
        /*0f08*/ 	.short	0x0107
        /*0f0a*/ 	.byte	0x3f
	.zero		1


	//   ....[58]....
        /*0f0c*/ 	.word	0x0001c690
        /*0f10*/ 	.word	0x00000005
        /*0f14*/ 	.word	0x0002a830
        /*0f18*/ 	.short	0x0101
        /*0f1a*/ 	.byte	0x3f
	.zero		1


	//   ....[59]....
        /*0f1c*/ 	.word	0x0001c6f0
        /*0f20*/ 	.word	0x00000005
        /*0f24*/ 	.word	0x0002a860
        /*0f28*/ 	.short	0x010a
        /*0f2a*/ 	.byte	0x3f
	.zero		1


	//   ....[60]....
        /*0f2c*/ 	.word	0x0001cb60
        /*0f30*/ 	.word	0x00000005
        /*0f34*/ 	.word	0x0002a850
        /*0f38*/ 	.short	0x0107
        /*0f3a*/ 	.byte	0x3f
	.zero		1


	//   ....[61]....
        /*0f3c*/ 	.word	0x0001cca0
        /*0f40*/ 	.word	0x00000005
        /*0f44*/ 	.word	0x0002a850
        /*0f48*/ 	.short	0x0101
        /*0f4a*/ 	.byte	0x3f
	.zero		1


	//   ....[62]....
        /*0f4c*/ 	.word	0x0001cf20
        /*0f50*/ 	.word	0x00000000
        /*0f54*/ 	.word	0x0002a860
        /*0f58*/ 	.short	0x010a
        /*0f5a*/ 	.byte	0x3f
	.zero		1


	//   ....[63]....
        /*0f5c*/ 	.word	0x0001d390
        /*0f60*/ 	.word	0x00000000
        /*0f64*/ 	.word	0x0002a850
        /*0f68*/ 	.short	0x0107
        /*0f6a*/ 	.byte	0x3f
	.zero		1


	//   ....[64]....
        /*0f6c*/ 	.word	0x0001d450
        /*0f70*/ 	.word	0x00000000
        /*0f74*/ 	.word	0x0002a850
        /*0f78*/ 	.short	0x0101
        /*0f7a*/ 	.byte	0x3f
	.zero		1


	//   ....[65]....
        /*0f7c*/ 	.word	0x0001df40
        /*0f80*/ 	.word	0x00000005
        /*0f84*/ 	.word	0x0002a820
        /*0f88*/ 	.short	0x010a
        /*0f8a*/ 	.byte	0x3f
	.zero		1


	//   ....[66]....
        /*0f8c*/ 	.word	0x0001e0d0
        /*0f90*/ 	.word	0x00000003
        /*0f94*/ 	.word	0x0002a840
        /*0f98*/ 	.short	0x010a
        /*0f9a*/ 	.byte	0x3f
	.zero		1


	//   ....[67]....
        /*0f9c*/ 	.word	0x0001e170
        /*0fa0*/ 	.word	0x00000005
        /*0fa4*/ 	.word	0x0002a840
        /*0fa8*/ 	.short	0x010a
        /*0faa*/ 	.byte	0x3f
	.zero		1


	//   ....[68]....
        /*0fac*/ 	.word	0x0001e1b0
        /*0fb0*/ 	.word	0x00000003
        /*0fb4*/ 	.word	0x0002a860
        /*0fb8*/ 	.short	0x010a
        /*0fba*/ 	.byte	0x3f
	.zero		1


	//   ....[69]....
        /*0fbc*/ 	.word	0x0001e1f0
        /*0fc0*/ 	.word	0x00000005
        /*0fc4*/ 	.word	0x0002a860
        /*0fc8*/ 	.short	0x010a
        /*0fca*/ 	.byte	0x3f
	.zero		1


	//   ....[70]....
        /*0fcc*/ 	.word	0x0001e250
        /*0fd0*/ 	.word	0x00000058
        /*0fd4*/ 	.word	0x0002a890
        /*0fd8*/ 	.short	0x010a
        /*0fda*/ 	.byte	0x3f
	.zero		1


	//   ....[71]....
        /*0fdc*/ 	.word	0x0001e500
        /*0fe0*/ 	.word	0x00000058
        /*0fe4*/ 	.word	0x0002a890
        /*0fe8*/ 	.short	0x010a
        /*0fea*/ 	.byte	0x3f
	.zero		1


	//   ....[72]....
        /*0fec*/ 	.word	0x0001e7b0
        /*0ff0*/ 	.word	0x00000058
        /*0ff4*/ 	.word	0x0002a890
        /*0ff8*/ 	.short	0x010a
        /*0ffa*/ 	.byte	0x3f
	.zero		1


	//   ....[73]....
        /*0ffc*/ 	.word	0x0001ea60
        /*1000*/ 	.word	0x00000058
        /*1004*/ 	.word	0x0002a8b0
        /*1008*/ 	.short	0x010a
        /*100a*/ 	.byte	0x3f
	.zero		1


	//   ....[74]....
        /*100c*/ 	.word	0x0001ec70
        /*1010*/ 	.word	0x00000002
        /*1014*/ 	.word	0x0002a800
        /*1018*/ 	.short	0x010a
        /*101a*/ 	.byte	0x3f
	.zero		1


	//   ....[75]....
        /*101c*/ 	.word	0x0001ee90
        /*1020*/ 	.word	0x00000002
        /*1024*/ 	.word	0x0002a800
        /*1028*/ 	.short	0x010a
        /*102a*/ 	.byte	0x3f
	.zero		1


	//   ....[76]....
        /*102c*/ 	.word	0x0001eee0
        /*1030*/ 	.word	0x00000005
        /*1034*/ 	.word	0x0002a830
        /*1038*/ 	.short	0x010a
        /*103a*/ 	.byte	0x3f
	.zero		1


	//   ....[77]....
        /*103c*/ 	.word	0x0001ef30
        /*1040*/ 	.word	0x00000015
        /*1044*/ 	.word	0x0002a830
        /*1048*/ 	.short	0x010a
        /*104a*/ 	.byte	0x3f
	.zero		1


	//   ....[78]....
        /*104c*/ 	.word	0x0001ef80
        /*1050*/ 	.word	0x0000000a
        /*1054*/ 	.word	0x0002a850
        /*1058*/ 	.short	0x010a
        /*105a*/ 	.byte	0x3f
	.zero		1


	//   ....[79]....
        /*105c*/ 	.word	0x0001efd0
        /*1060*/ 	.word	0x0000000a
        /*1064*/ 	.word	0x0002a850
        /*1068*/ 	.short	0x010a
        /*106a*/ 	.byte	0x3f
	.zero		1


	//   ....[80]....
        /*106c*/ 	.word	0x0001f170
        /*1070*/ 	.word	0x00000016
        /*1074*/ 	.word	0x0002a820
        /*1078*/ 	.short	0x010a
        /*107a*/ 	.byte	0x3f
	.zero		1


	//   ....[81]....
        /*107c*/ 	.word	0x0001f1c0
        /*1080*/ 	.word	0x00000009
        /*1084*/ 	.word	0x0002a8a0
        /*1088*/ 	.short	0x010a
        /*108a*/ 	.byte	0x3f
	.zero		1


	//   ....[82]....
        /*108c*/ 	.word	0x0001f210
        /*1090*/ 	.word	0x00000009
        /*1094*/ 	.word	0x0002a8c0
        /*1098*/ 	.short	0x010a
        /*109a*/ 	.byte	0x3f
	.zero		1


	//   ....[83]....
        /*109c*/ 	.word	0x0001f260
        /*10a0*/ 	.word	0x00000006
        /*10a4*/ 	.word	0x0002a8a0
        /*10a8*/ 	.short	0x010a
        /*10aa*/ 	.byte	0x3f
	.zero		1


	//   ....[84]....
        /*10ac*/ 	.word	0x0001f2b0
        /*10b0*/ 	.word	0x00000006
        /*10b4*/ 	.word	0x0002a8c0
        /*10b8*/ 	.short	0x010a
        /*10ba*/ 	.byte	0x3f
	.zero		1


	//   ....[85]....
        /*10bc*/ 	.word	0x0001f3d0
        /*10c0*/ 	.word	0x00000007
        /*10c4*/ 	.word	0x0002a840
        /*10c8*/ 	.short	0x010a
        /*10ca*/ 	.byte	0x3f
	.zero		1


	//   ....[86]....
        /*10cc*/ 	.word	0x000207d0
        /*10d0*/ 	.word	0x00000016
        /*10d4*/ 	.word	0x0002a820
        /*10d8*/ 	.short	0x010a
        /*10da*/ 	.byte	0x3f
	.zero		1


	//   ....[87]....
        /*10dc*/ 	.word	0x00020820
        /*10e0*/ 	.word	0x00000005
        /*10e4*/ 	.word	0x0002a840
        /*10e8*/ 	.short	0x010a
        /*10ea*/ 	.byte	0x3f
	.zero		1


	//   ....[88]....
        /*10ec*/ 	.word	0x00020fe0
        /*10f0*/ 	.word	0x00000005
        /*10f4*/ 	.word	0x0002a860
        /*10f8*/ 	.short	0x010a
        /*10fa*/ 	.byte	0x3f
	.zero		1


	//   ....[89]....
        /*10fc*/ 	.word	0x000217f0
        /*1100*/ 	.word	0x00000000
        /*1104*/ 	.word	0x0002a860
        /*1108*/ 	.short	0x010a
        /*110a*/ 	.byte	0x3f
	.zero		1


	//   ....[90]....
        /*110c*/ 	.word	0x00022920
        /*1110*/ 	.word	0x00000005
        /*1114*/ 	.word	0x0002a820
        /*1118*/ 	.short	0x010a
        /*111a*/ 	.byte	0x3f
	.zero		1


	//   ....[91]....
        /*111c*/ 	.word	0x00022ac0
        /*1120*/ 	.word	0x00000003
        /*1124*/ 	.word	0x0002a840
        /*1128*/ 	.short	0x010a
        /*112a*/ 	.byte	0x3f
	.zero		1


	//   ....[92]....
        /*112c*/ 	.word	0x00022b10
        /*1130*/ 	.word	0x00000005
        /*1134*/ 	.word	0x0002a840
        /*1138*/ 	.short	0x010a
        /*113a*/ 	.byte	0x3f
	.zero		1


	//   ....[93]....
        /*113c*/ 	.word	0x00022b60
        /*1140*/ 	.word	0x00000003
        /*1144*/ 	.word	0x0002a860
        /*1148*/ 	.short	0x010a
        /*114a*/ 	.byte	0x3f
	.zero		1


	//----- nvinfo : EIATTR_NUM_MBARRIERS
	.align		4
.L_392:
        /*114c*/ 	.byte	0x03, 0x38
        /*114e*/ 	.short	0x0016


	//----- nvinfo : EIATTR_EXIT_INSTR_OFFSETS
	.align		4
        /*1150*/ 	.byte	0x04, 0x1c
        /*1152*/ 	.short	(.L_394 - .L_393)


	//   ....[0]....
.L_393:
        /*1154*/ 	.word	0x0001e240


	//----- nvinfo : EIATTR_MAX_THREADS
	.align		4
.L_394:
        /*1158*/ 	.byte	0x04, 0x05
        /*115a*/ 	.short	(.L_396 - .L_395)
.L_395:
        /*115c*/ 	.word	0x00000180
        /*1160*/ 	.word	0x00000001
        /*1164*/ 	.word	0x00000001


	//----- nvinfo : EIATTR_CRS_STACK_SIZE
	.align		4
.L_396:
        /*1168*/ 	.byte	0x04, 0x1e
        /*116a*/ 	.short	(.L_398 - .L_397)
.L_397:
        /*116c*/ 	.word	0x00000000


	//----- nvinfo : EIATTR_CBANK_PARAM_SIZE
	.align		4
.L_398:
        /*1170*/ 	.byte	0x03, 0x19
        /*1172*/ 	.short	0x0af0


	//----- nvinfo : EIATTR_PARAM_CBANK
	.align		4
        /*1174*/ 	.byte	0x04, 0x0a
        /*1176*/ 	.short	(.L_400 - .L_399)
	.align		4
.L_399:
        /*1178*/ 	.word	index@(.nv.constant0._ZN7cutlass13device_kernelIN5flash11enable_sm90INS1_16FlashAttnFwdSm90INS1_25CollectiveMainloopFwdSm90ILi2EN4cute5tupleIJNS5_1CILi1EEES8_S8_EEENS6_IJNS7_ILi128EEENS7_ILi96EEENS7_ILi192EEEEEELi128ENS_6half_tEfNS_4arch4Sm90ELb0ELb0ELb0ELb1ELb1ELb1ELb0ELb1ELb1ELb1ELb0ELb0EEENS1_21CollectiveEpilogueFwdINS6_IJSA_SA_SB_EEES9_SE_SG_Li256ELb1ELb1ELb0ELb0EEENS1_36VarlenDynamicPersistentTileSchedulerILi128ELi96ELi256ELi128ELb0ELb1ELb1ELb0ELb1ELb1EEEEEEEEEvNT_6ParamsE)
        /*117c*/ 	.short	0x0210
        /*117e*/ 	.short	0x0af0


	//----- nvinfo : EIATTR_SW_WAR
	.align		4
.L_400:
        /*1180*/ 	.byte	0x04, 0x36
        /*1182*/ 	.short	(.L_402 - .L_401)
.L_401:
        /*1184*/ 	.word	0x00000008
.L_402:


//--------------------- .nv.info._ZN7cutlass13device_kernelIN5flash11enable_sm90INS1_16FlashAttnFwdSm90INS1_25CollectiveMainloopFwdSm90ILi2EN4cute5tupleIJNS5_1CILi1EEES8_S8_EEENS6_IJNS7_ILi128EEENS7_ILi96EEENS7_ILi192EEEEEELi128ENS_6half_tEfNS_4arch4Sm90ELb0ELb1ELb0ELb0ELb1ELb0ELb0ELb1ELb1ELb1ELb0ELb0EEENS1_21CollectiveEpilogueFwdINS6_IJSA_SA_SB_EEES9_SE_SG_Li256ELb0ELb1ELb0ELb0EEENS1_30DynamicPersistentTileSchedulerILi256ELi128ELb0ELb1ELb1EEEEEEEEEvNT_6ParamsE --------------------------
	.section	.nv.info._ZN7cutlass13device_kernelIN5flash11enable_sm90INS1_16FlashAttnFwdSm90INS1_25CollectiveMainloopFwdSm90ILi2EN4cute5tupleIJNS5_1CILi1EEES8_S8_EEENS6_IJNS7_ILi128EEENS7_ILi96EEENS7_ILi192EEEEEELi128ENS_6half_tEfNS_4arch4Sm90ELb0ELb1ELb0ELb0ELb1ELb0ELb0ELb1ELb1ELb1ELb0ELb0EEENS1_21CollectiveEpilogueFwdINS6_IJSA_SA_SB_EEES9_SE_SG_Li256ELb0ELb1ELb0ELb0EEENS1_30DynamicPersistentTileSchedulerILi256ELi128ELb0ELb1ELb1EEEEEEEEEvNT_6ParamsE,"",@"SHT_CUDA_INFO"
	.sectionflags	@""
	.align	4


	//----- nvinfo : EIATTR_CUDA_API_VERSION
	.align		4
        /*0000*/ 	.byte	0x04, 0x37
        /*0002*/ 	.short	(.L_404 - .L_403)
.L_403:
        /*0004*/ 	.word	0x00000082


	//----- nvinfo : EIATTR_KPARAM_INFO
	.align		4
.L_404:
        /*0008*/ 	.byte	0x04, 0x17
        /*000a*/ 	.short	(.L_406 - .L_405)
.L_405:
        /*000c*/ 	.word	0x00000000
        /*0010*/ 	.short	0x0000
        /*0012*/ 	.short	0x0070
        /*0014*/ 	.byte	0x00, 0xf0, 0x01, 0x2a


	//----- nvinfo : EIATTR_SPARSE_MMA_MASK
	.align		4
.L_406:
        /*0018*/ 	.byte	0x03, 0x50
        /*001a*/ 	.short	0x0000


	//----- nvinfo : EIATTR_MAXREG_COUNT
	.align		4
        /*001c*/ 	.byte	0x03, 0x1b
        /*001e*/ 	.short	0x00a8


	//----- nvinfo : EIATTR_NUM_BARRIERS
	.align		4
        /*0020*/ 	.byte	0x02, 0x4c
        /*0022*/ 	.byte	0x09
	.zero		1


	//----- nvinfo : EIATTR_EXTERNS
	.align		4
        /*0024*/ 	.byte	0x04, 0x0f
        /*0026*/ 	.short	(.L_408 - .L_407)


	//   ....[0]....
	.align		4
.L_407:
        /*0028*/ 	.word	index@(__assertfail)


	//----- nvinfo : EIATTR_ANNOTATIONS
	.align		4
.L_408:
        /*002c*/ 	.byte	0x04, 0x55
        /*002e*/ 	.short	(.L_410 - .L_409)


	//   ....[0]....
.L_409:
        /*0030*/ 	.word	0x00000001
        /*0034*/ 	.byte	0xa0, 0x08, 0x00, 0x00, 0x01, 0x00, 0x00, 0x00, 0x60, 0x09, 0x00, 0x00, 0x01, 0x00, 0x00, 0x00
        /*0044*/ 	.byte	0x00, 0xe9, 0x00, 0x00, 0x01, 0x00, 0x00, 0x00, 0xa0, 0xe9, 0x00, 0x00, 0x01, 0x00, 0x00, 0x00
        /*0054*/ 	.byte	0x30, 0xea, 0x00, 0x00, 0x01, 0x00, 0x00, 0x00, 0x00, 0x11, 0x01, 0x00, 0x01, 0x00, 0x00, 0x00
        /*0064*/ 	.byte	0x20, 0x11, 0x01, 0x00, 0x01, 0x00, 0x00, 0x00, 0x70, 0x29, 0x01, 0x00, 0x01, 0x00, 0x00, 0x00
        /*0074*/ 	.byte	0x10, 0x2b, 0x01, 0x00


	//----- nvinfo : EIATTR_MERCURY_ISA_VERSION
	.align		4
.L_410:
        /*0078*/ 	.byte	0x03, 0x5f
        /*007a*/ 	.short	0x0101


	//----- nvinfo : EIATTR_INT_WARP_WIDE_INSTR_OFFSETS
	.align		4
        /*007c*/ 	.byte	0x04, 0x31
        /*007e*/ 	.short	(.L_412 - .L_411)


	//   ....[0]....
.L_411:
        /*0080*/ 	.word	0x000000c0


	//   ....[1]....
        /*0084*/ 	.word	0x000000d0


	//   ....[2]....
        /*0088*/ 	.word	0x00000170


	//   ....[3]....
        /*008c*/ 	.word	0x0000f620


	//   ....[4]....
        /*0090*/ 	.word	0x0000f6b0


	//   ....[5]....
        /*0094*/ 	.word	0x00012190


	//   ....[6]....
        /*0098*/ 	.word	0x00012220


	//----- nvinfo : EIATTR_COOP_GROUP_MASK_REGIDS
	.align		4
.L_412:
        /*009c*/ 	.byte	0x04, 0x29
        /*009e*/ 	.short	(.L_414 - .L_413)


	//   ....[0]....
.L_413:
        /*00a0*/ 	.word	0xffffffff


	//   ....[1]....
        /*00a4*/ 	.word	0xffffffff


	//   ....[2]....
        /*00a8*/ 	.word	0xffffffff


	//   ....[3]....
        /*00ac*/ 	.word	0xffffffff


	//   ....[4]....
        /*00b0*/ 	.word	0xffffffff


	//   ....[5]....
        /*00b4*/ 	.word	0xffffffff


	//   ....[6]....
        /*00b8*/ 	.word	0xffffffff


	//   ....[7]....
        /*00bc*/ 	.word	0xffffffff


	//   ....[8]....
        /*00c0*/ 	.word	0xffffffff


	//   ....[9]....
        /*00c4*/ 	.word	0xffffffff


	//   ....[10]....
        /*00c8*/ 	.word	0xffffffff


	//   ....[11]....
        /*00cc*/ 	.word	0xffffffff


	//   ....[12]....
        /*00d0*/ 	.word	0xffffffff


	//   ....[13]....
        /*00d4*/ 	.word	0xffffffff


	//   ....[14]....
        /*00d8*/ 	.word	0xffffffff


	//   ....[15]....
        /*00dc*/ 	.word	0xffffffff


	//   ....[16]....
        /*00e0*/ 	.word	0xffffffff


	//   ....[17]....
        /*00e4*/ 	.word	0xffffffff


	//   ....[18]....
        /*00e8*/ 	.word	0xffffffff


	//   ....[19]....
        /*00ec*/ 	.word	0xffffffff


	//   ....[20]....
        /*00f0*/ 	.word	0xffffffff


	//   ....[21]....
        /*00f4*/ 	.word	0xffffffff


	//   ....[22]....
        /*00f8*/ 	.word	0xffffffff


	//   ....[23]....
        /*00fc*/ 	.word	0xffffffff


	//   ....[24]....
        /*0100*/ 	.word	0xffffffff


	//   ....[25]....
        /*0104*/ 	.word	0xffffffff


	//   ....[26]....
        /*0108*/ 	.word	0xffffffff


	//   ....[27]....
        /*010c*/ 	.word	0xffffffff


	//   ....[28]....
        /*0110*/ 	.word	0xffffffff


	//   ....[29]....
        /*0114*/ 	.word	0xffffffff


	//   ....[30]....
        /*0118*/ 	.word	0xffffffff


	//   ....[31]....
        /*011c*/ 	.word	0xffffffff


	//   ....[32]....
        /*0120*/ 	.word	0xffffffff


	//   ....[33]....
        /*0124*/ 	.word	0xffffffff


	//   ....[34]....
        /*0128*/ 	.word	0xffffffff


	//   ....[35]....
        /*012c*/ 	.word	0xffffffff


	//   ....[36]....
        /*0130*/ 	.word	0xffffffff


	//   ....[37]....
        /*0134*/ 	.word	0xffffffff


	//   ....[38]....
        /*0138*/ 	.word	0xffffffff


	//   ....[39]....
        /*013c*/ 	.word	0xffffffff


	//   ....[40]....
        /*0140*/ 	.word	0xffffffff


	//   ....[41]....
        /*0144*/ 	.word	0xffffffff


	//   ....[42]....
        /*0148*/ 	.word	0xffffffff


	//   ....[43]....
        /*014c*/ 	.word	0xffffffff


	//   ....[44]....
        /*0150*/ 	.word	0xffffffff


	//   ....[45]....
        /*0154*/ 	.word	0xffffffff


	//   ....[46]....
        /*0158*/ 	.word	0xffffffff


	//   ....[47]....
        /*015c*/ 	.word	0xffffffff


	//   ....[48]....
        /*0160*/ 	.word	0xffffffff


	//   ....[49]....
        /*0164*/ 	.word	0xffffffff


	//   ....[50]....
        /*0168*/ 	.word	0xffffffff


	//   ....[51]....
        /*016c*/ 	.word	0xffffffff


	//   ....[52]....
        /*0170*/ 	.word	0xffffffff


	//   ....[53]....
        /*0174*/ 	.word	0xffffffff


	//   ....[54]....
        /*0178*/ 	.word	0xffffffff


	//   ....[55]....
        /*017c*/ 	.word	0xffffffff


	//   ....[56]....
        /*0180*/ 	.word	0xffffffff


	//   ....[57]....
        /*0184*/ 	.word	0xffffffff


	//   ....[58]....
        /*0188*/ 	.word	0xffffffff


	//   ....[59]....
        /*018c*/ 	.word	0xffffffff


	//   ....[60]....
        /*0190*/ 	.word	0xffffffff


	//   ....[61]....
        /*0194*/ 	.word	0xffffffff


	//   ....[62]....
        /*0198*/ 	.word	0xffffffff


	//   ....[63]....
        /*019c*/ 	.word	0xffffffff


	//   ....[64]....
        /*01a0*/ 	.word	0xffffffff


	//   ....[65]....
        /*01a4*/ 	.word	0xffffffff


	//   ....[66]....
        /*01a8*/ 	.word	0xffffffff


	//   ....[67]....
        /*01ac*/ 	.word	0xffffffff


	//   ....[68]....
        /*01b0*/ 	.word	0xffffffff


	//   ....[69]....
        /*01b4*/ 	.word	0xffffffff


	//   ....[70]....
        /*01b8*/ 	.word	0xffffffff


	//   ....[71]....
        /*01bc*/ 	.word	0xffffffff


	//   ....[72]....
        /*01c0*/ 	.word	0xffffffff


	//   ....[73]....
        /*01c4*/ 	.word	0xffffffff


	//   ....[74]....
        /*01c8*/ 	.word	0xffffffff


	//   ....[75]....
        /*01cc*/ 	.word	0xffffffff


	//   ....[76]....
        /*01d0*/ 	.word	0xffffffff


	//   ....[77]....
        /*01d4*/ 	.word	0xffffffff


	//   ....[78]....
        /*01d8*/ 	.word	0xffffffff


	//   ....[79]....
        /*01dc*/ 	.word	0xffffffff


	//   ....[80]....
        /*01e0*/ 	.word	0xffffffff


	//   ....[81]....
        /*01e4*/ 	.word	0xffffffff


	//   ....[82]....
        /*01e8*/ 	.word	0xffffffff


	//   ....[83]....
        /*01ec*/ 	.word	0xffffffff


	//   ....[84]....
        /*01f0*/ 	.word	0xffffffff


	//   ....[85]....
        /*01f4*/ 	.word	0xffffffff


	//   ....[86]....
        /*01f8*/ 	.word	0xffffffff


	//   ....[87]....
        /*01fc*/ 	.word	0xffffffff


	//   ....[88]....
        /*0200*/ 	.word	0xffffffff


	//   ....[89]....
        /*0204*/ 	.word	0xffffffff


	//   ....[90]....
        /*0208*/ 	.word	0xffffffff


	//   ....[91]....
        /*020c*/ 	.word	0xffffffff


	//   ....[92]....
        /*0210*/ 	.word	0xffffffff


	//   ....[93]....
        /*0214*/ 	.word	0xffffffff


	//   ....[94]....
        /*0218*/ 	.word	0xffffffff


	//   ....[95]....
        /*021c*/ 	.word	0xffffffff


	//   ....[96]....
        /*0220*/ 	.word	0xffffffff


	//   ....[97]....
        /*0224*/ 	.word	0xffffffff


	//   ....[98]....
        /*0228*/ 	.word	0xffffffff


	//   ....[99]....
        /*022c*/ 	.word	0xffffffff


	//   ....[100]....
        /*0230*/ 	.word	0xffffffff


	//   ....[101]....
        /*0234*/ 	.word	0xffffffff


	//   ....[102]....
        /*0238*/ 	.word	0xffffffff


	//   ....[103]....
        /*023c*/ 	.word	0xffffffff


	//   ....[104]....
        /*0240*/ 	.word	0xffffffff


	//   ....[105]....
        /*0244*/ 	.word	0xffffffff


	//   ....[106]....
        /*0248*/ 	.word	0xffffffff


	//   ....[107]....
        /*024c*/ 	.word	0xffffffff


	//   ....[108]....
        /*0250*/ 	.word	0xffffffff


	//   ....[109]....
        /*0254*/ 	.word	0xffffffff


	//   ....[110]....
        /*0258*/ 	.word	0xffffffff


	//   ....[111]....
        /*025c*/ 	.word	0xffffffff


	//   ....[112]....
        /*0260*/ 	.word	0xffffffff


	//   ....[113]....
        /*0264*/ 	.word	0xffffffff


	//   ....[114]....
        /*0268*/ 	.word	0xffffffff


	//   ....[115]....
        /*026c*/ 	.word	0xffffffff


	//   ....[116]....
        /*0270*/ 	.word	0xffffffff


	//   ....[117]....
        /*0274*/ 	.word	0xffffffff


	//   ....[118]....
        /*0278*/ 	.word	0xffffffff


	//   ....[119]....
        /*027c*/ 	.word	0xffffffff


	//   ....[120]....
        /*0280*/ 	.word	0x0500000f


	//   ....[121]....
        /*0284*/ 	.word	0x0500000f


	//   ....[122]....
        /*0288*/ 	.word	0x0500000f


	//   ....[123]....
        /*028c*/ 	.word	0x0500000f


	//   ....[124]....
        /*0290*/ 	.word	0x0500000f


	//   ....[125]....
        /*0294*/ 	.word	0x0500000f


	//   ....[126]....
        /*0298*/ 	.word	0x0500000f


	//   ....[127]....
        /*029c*/ 	.word	0x0500000f


	//   ....[128]....
        /*02a0*/ 	.word	0x0500000f


	//   ....[129]....
        /*02a4*/ 	.word	0x0500000f


	//   ....[130]....
        /*02a8*/ 	.word	0x0500000f


	//   ....[131]....
        /*02ac*/ 	.word	0x0500000f


	//   ....[132]....
        /*02b0*/ 	.word	0x0500000f


	//   ....[133]....
        /*02b4*/ 	.word	0x0500000f


	//   ....[134]....
        /*02b8*/ 	.word	0x0500000f


	//   ....[135]....
        /*02bc*/ 	.word	0x0500000f


	//   ....[136]....
        /*02c0*/ 	.word	0x0500000f


	//   ....[137]....
        /*02c4*/ 	.word	0x0500000f


	//   ....[138]....
        /*02c8*/ 	.word	0x0500000f


	//   ....[139]....
        /*02cc*/ 	.word	0x0500000f


	//   ....[140]....
        /*02d0*/ 	.word	0x0500000f


	//   ....[141]....
        /*02d4*/ 	.word	0x0500000f


	//   ....[142]....
        /*02d8*/ 	.word	0x0500000f


	//   ....[143]....
        /*02dc*/ 	.word	0x0500000f


	//   ....[144]....
        /*02e0*/ 	.word	0x0500000f


	//   ....[145]....
        /*02e4*/ 	.word	0x0500000f


	//   ....[146]....
        /*02e8*/ 	.word	0x0500000f


	//   ....[147]....
        /*02ec*/ 	.word	0x0500000f


	//   ....[148]....
        /*02f0*/ 	.word	0x0500000f


	//   ....[149]....
        /*02f4*/ 	.word	0x0500000f


	//   ....[150]....
        /*02f8*/ 	.word	0x0500000f


	//   ....[151]....
        /*02fc*/ 	.word	0x0500000f


	//   ....[152]....
        /*0300*/ 	.word	0x0500000f


	//   ....[153]....
        /*0304*/ 	.word	0x0500000f


	//   ....[154]....
        /*0308*/ 	.word	0x0500000f


	//   ....[155]....
        /*030c*/ 	.word	0x0500000f


	//   ....[156]....
        /*0310*/ 	.word	0x0500000f


	//   ....[157]....
        /*0314*/ 	.word	0x0500000f


	//   ....[158]....
        /*0318*/ 	.word	0x0500000f


	//   ....[159]....
        /*031c*/ 	.word	0x0500000f


	//   ....[160]....
        /*0320*/ 	.word	0x0500000f


	//   ....[161]....
        /*0324*/ 	.word	0x0500000f


	//   ....[162]....
        /*0328*/ 	.word	0x0500000f


	//   ....[163]....
        /*032c*/ 	.word	0x0500000f


	//   ....[164]....
        /*0330*/ 	.word	0x0500000f


	//   ....[165]....
        /*0334*/ 	.word	0x0500000f


	//   ....[166]....
        /*0338*/ 	.word	0x0500000f


	//   ....[167]....
        /*033c*/ 	.word	0x0500000f


	//   ....[168]....
        /*0340*/ 	.word	0x0500000f


	//   ....[169]....
        /*0344*/ 	.word	0x0500000f


	//   ....[170]....
        /*0348*/ 	.word	0x0500000f


	//   ....[171]....
        /*034c*/ 	.word	0x0500000f


	//   ....[172]....
        /*0350*/ 	.word	0x0500000f


	//   ....[173]....
        /*0354*/ 	.word	0x0500000f


	//   ....[174]....
        /*0358*/ 	.word	0x0500000f


	//   ....[175]....
        /*035c*/ 	.word	0x0500000f


	//   ....[176]....
        /*0360*/ 	.word	0x0500000f


	//   ....[177]....
        /*0364*/ 	.word	0x0500000f


	//   ....[178]....
        /*0368*/ 	.word	0x0500000f


	//   ....[179]....
        /*036c*/ 	.word	0x0500000f


	//   ....[180]....
        /*0370*/ 	.word	0x0500000f


	//   ....[181]....
        /*0374*/ 	.word	0x0500000f


	//   ....[182]....
        /*0378*/ 	.word	0x0500000f


	//   ....[183]....
        /*037c*/ 	.word	0x0500000f


	//   ....[184]....
        /*0380*/ 	.word	0x0500000f


	//   ....[185]....
        /*0384*/ 	.word	0x0500000f


	//   ....[186]....
        /*0388*/ 	.word	0x0500000f


	//----- nvinfo : EIATTR_COOP_GROUP_INSTR_OFFSETS
	.align		4
.L_414:
        /*038c*/ 	.byte	0x04, 0x28
        /*038e*/ 	.short	(.L_416 - .L_415)


	//   ....[0]....
.L_415:
        /*0390*/ 	.word	0x00000070


	//   ....[1]....
        /*0394*/ 	.word	0x000000b0


	//   ....[2]....
        /*0398*/ 	.word	0x000002d0


	//   ....[3]....
        /*039c*/ 	.word	0x00000430


	//   ....[4]....
        /*03a0*/ 	.word	0x00000550


	//   ....[5]....
        /*03a4*/ 	.word	0x000006b0


	//   ....[6]....
        /*03a8*/ 	.word	0x00001720


	//   ....[7]....
        /*03ac*/ 	.word	0x000021a0


	//   ....[8]....
        /*03b0*/ 	.word	0x00002ae0


	//   ....[9]....
        /*03b4*/ 	.word	0x00003140


	//   ....[10]....
        /*03b8*/ 	.word	0x00003250


	//   ....[11]....
        /*03bc*/ 	.word	0x000037a0


	//   ....[12]....
        /*03c0*/ 	.word	0x00003860


	//   ....[13]....
        /*03c4*/ 	.word	0x000052e0


	//   ....[14]....
        /*03c8*/ 	.word	0x000054d0


	//   ....[15]....
        /*03cc*/ 	.word	0x00006220


	//   ....[16]....
        /*03d0*/ 	.word	0x00006470


	//   ....[17]....
        /*03d4*/ 	.word	0x000068b0


	//   ....[18]....
        /*03d8*/ 	.word	0x00006910


	//   ....[19]....
        /*03dc*/ 	.word	0x00008510


	//   ....[20]....
        /*03e0*/ 	.word	0x00008520


	//   ....[21]....
        /*03e4*/ 	.word	0x00008550


	//   ....[22]....
        /*03e8*/ 	.word	0x00008560


	//   ....[23]....
        /*03ec*/ 	.word	0x00009f30


	//   ....[24]....
        /*03f0*/ 	.word	0x0000a120


	//   ....[25]....
        /*03f4*/ 	.word	0x0000ae70


	//   ....[26]....
        /*03f8*/ 	.word	0x0000af90


	//   ....[27]....
        /*03fc*/ 	.word	0x0000b530


	//   ....[28]....
        /*0400*/ 	.word	0x0000b5a0


	//   ....[29]....
        /*0404*/ 	.word	0x0000c430


	//   ....[30]....
        /*0408*/ 	.word	0x0000c460


	//   ....[31]....
        /*040c*/ 	.word	0x0000c520


	//   ....[32]....
        /*0410*/ 	.word	0x0000c530


	//   ....[33]....
        /*0414*/ 	.word	0x0000d630


	//   ....[34]....
        /*0418*/ 	.word	0x0000d670


	//   ....[35]....
        /*041c*/ 	.word	0x0000d6a0


	//   ....[36]....
        /*0420*/ 	.word	0x0000d700


	//   ....[37]....
        /*0424*/ 	.word	0x0000dba0


	//   ....[38]....
        /*0428*/ 	.word	0x0000dbe0


	//   ....[39]....
        /*042c*/ 	.word	0x0000dca0


	//   ....[40]....
        /*0430*/ 	.word	0x0000dcc0


	//   ....[41]....
        /*0434*/ 	.word	0x0000dd80


	//   ....[42]....
        /*0438*/ 	.word	0x0000dda0


	//   ....[43]....
        /*043c*/ 	.word	0x0000de70


	//   ....[44]....
        /*0440*/ 	.word	0x0000de90


	//   ....[45]....
        /*0444*/ 	.word	0x0000e4e0


	//   ....[46]....
        /*0448*/ 	.word	0x0000e500


	//   ....[47]....
        /*044c*/ 	.word	0x0000e5c0


	//   ....[48]....
        /*0450*/ 	.word	0x0000e5e0


	//   ....[49]....
        /*0454*/ 	.word	0x0000e6a0


	//   ....[50]....
        /*0458*/ 	.word	0x0000e6c0


	//   ....[51]....
        /*045c*/ 	.word	0x0000e790


	//   ....[52]....
        /*0460*/ 	.word	0x0000e7b0


	//   ....[53]....
        /*0464*/ 	.word	0x0000e930


	//   ....[54]....
        /*0468*/ 	.word	0x00010190


	//   ....[55]....
        /*046c*/ 	.word	0x000101b0


	//   ....[56]....
        /*0470*/ 	.word	0x000101c0


	//   ....[57]....
        /*0474*/ 	.word	0x00010200


	//   ....[58]....
        /*0478*/ 	.word	0x00010290


	//   ....[59]....
        /*047c*/ 	.word	0x000102b0


	//   ....[60]....
        /*0480*/ 	.word	0x00010340


	//   ....[61]....
        /*0484*/ 	.word	0x00010360


	//   ....[62]....
        /*0488*/ 	.word	0x000103f0


	//   ....[63]....
        /*048c*/ 	.word	0x00010410


	//   ....[64]....
        /*0490*/ 	.word	0x000104a0


	//   ....[65]....
        /*0494*/ 	.word	0x000104c0


	//   ....[66]....
        /*0498*/ 	.word	0x00010b00


	//   ....[67]....
        /*049c*/ 	.word	0x00010b20


	//   ....[68]....
        /*04a0*/ 	.word	0x00010b50


	//   ....[69]....
        /*04a4*/ 	.word	0x00010b90


	//   ....[70]....
        /*04a8*/ 	.word	0x00010c10


	//   ....[71]....
        /*04ac*/ 	.word	0x00010c40


	//   ....[72]....
        /*04b0*/ 	.word	0x00010cc0


	//   ....[73]....
        /*04b4*/ 	.word	0x00010cf0


	//   ....[74]....
        /*04b8*/ 	.word	0x00010d70


	//   ....[75]....
        /*04bc*/ 	.word	0x00010da0


	//   ....[76]....
        /*04c0*/ 	.word	0x00010e20


	//   ....[77]....
        /*04c4*/ 	.word	0x00010e50


	//   ....[78]....
        /*04c8*/ 	.word	0x00010ed0


	//   ....[79]....
        /*04cc*/ 	.word	0x00010f00


	//   ....[80]....
        /*04d0*/ 	.word	0x00010f80


	//   ....[81]....
        /*04d4*/ 	.word	0x00010fa0


	//   ....[82]....
        /*04d8*/ 	.word	0x000116c0


	//   ....[83]....
        /*04dc*/ 	.word	0x000116f0


	//   ....[84]....
        /*04e0*/ 	.word	0x00011700


	//   ....[85]....
        /*04e4*/ 	.word	0x00011720


	//   ....[86]....
        /*04e8*/ 	.word	0x00011770


	//   ....[87]....
        /*04ec*/ 	.word	0x00011790


	//   ....[88]....
        /*04f0*/ 	.word	0x000117f0


	//   ....[89]....
        /*04f4*/ 	.word	0x00011810


	//   ....[90]....
        /*04f8*/ 	.word	0x00011860


	//   ....[91]....
        /*04fc*/ 	.word	0x00011880


	//   ....[92]....
        /*0500*/ 	.word	0x000118d0


	//   ....[93]....
        /*0504*/ 	.word	0x000118f0


	//   ....[94]....
        /*0508*/ 	.word	0x00011b80


	//   ....[95]....
        /*050c*/ 	.word	0x00011ba0


	//   ....[96]....
        /*0510*/ 	.word	0x00011bc0


	//   ....[97]....
        /*0514*/ 	.word	0x00011c20


	//   ....[98]....
        /*0518*/ 	.word	0x00011c40


	//   ....[99]....
        /*051c*/ 	.word	0x00011ca0


	//   ....[100]....
        /*0520*/ 	.word	0x00011cc0


	//   ....[101]....
        /*0524*/ 	.word	0x00011d20


	//   ....[102]....
        /*0528*/ 	.word	0x00011d40


	//   ....[103]....
        /*052c*/ 	.word	0x00011da0


	//   ....[104]....
        /*0530*/ 	.word	0x00011dc0


	//   ....[105]....
        /*0534*/ 	.word	0x00011dd0


	//   ....[106]....
        /*0538*/ 	.word	0x00012360


	//   ....[107]....
        /*053c*/ 	.word	0x00012380


	//   ....[108]....
        /*0540*/ 	.word	0x000123a0


	//   ....[109]....
        /*0544*/ 	.word	0x000123e0


	//   ....[110]....
        /*0548*/ 	.word	0x00012430


	//   ....[111]....
        /*054c*/ 	.word	0x00012460


	//   ....[112]....
        /*0550*/ 	.word	0x000124b0


	//   ....[113]....
        /*0554*/ 	.word	0x000124e0


	//   ....[114]....
        /*0558*/ 	.word	0x00012530


	//   ....[115]....
        /*055c*/ 	.word	0x00012560


	//   ....[116]....
        /*0560*/ 	.word	0x000125b0


	//   ....[117]....
        /*0564*/ 	.word	0x000125e0


	//   ....[118]....
        /*0568*/ 	.word	0x000128b0


	//   ....[119]....
        /*056c*/ 	.word	0x00012a90


	//   ....[120]....
        /*0570*/ 	.word	0x00013100


	//   ....[121]....
        /*0574*/ 	.word	0x000131e0


	//   ....[122]....
        /*0578*/ 	.word	0x00013280


	//   ....[123]....
        /*057c*/ 	.word	0x00013300


	//   ....[124]....
        /*0580*/ 	.word	0x000133c0


	//   ....[125]....
        /*0584*/ 	.word	0x00013440


	//   ....[126]....
        /*0588*/ 	.word	0x00013520


	//   ....[127]....
        /*058c*/ 	.word	0x000135a0


	//   ....[128]....
        /*0590*/ 	.word	0x00013680


	//   ....[129]....
        /*0594*/ 	.word	0x00013700


	//   ....[130]....
        /*0598*/ 	.word	0x000137e0


	//   ....[131]....
        /*059c*/ 	.word	0x00013860


	//   ....[132]....
        /*05a0*/ 	.word	0x00013930


	//   ....[133]....
        /*05a4*/ 	.word	0x000139c0


	//   ....[134]....
        /*05a8*/ 	.word	0x00013a30


	//   ....[135]....
        /*05ac*/ 	.word	0x00013ab0


	//   ....[136]....
        /*05b0*/ 	.word	0x00013b70


	//   ....[137]....
        /*05b4*/ 	.word	0x00013be0


	//   ....[138]....
        /*05b8*/ 	.word	0x00013cd0


	//   ....[139]....
        /*05bc*/ 	.word	0x00013d40


	//   ....[140]....
        /*05c0*/ 	.word	0x00013e30


	//   ....[141]....
        /*05c4*/ 	.word	0x00013ea0


	//   ....[142]....
        /*05c8*/ 	.word	0x00013f90


	//   ....[143]....
        /*05cc*/ 	.word	0x00014000


	//   ....[144]....
        /*05d0*/ 	.word	0x000140f0


	//   ....[145]....
        /*05d4*/ 	.word	0x00014160


	//   ....[146]....
        /*05d8*/ 	.word	0x00014250


	//   ....[147]....
        /*05dc*/ 	.word	0x000142c0


	//   ....[148]....
        /*05e0*/ 	.word	0x00014390


	//   ....[149]....
        /*05e4*/ 	.word	0x000144c0


	//   ....[150]....
        /*05e8*/ 	.word	0x00014560


	//   ....[151]....
        /*05ec*/ 	.word	0x000145d0


	//   ....[152]....
        /*05f0*/ 	.word	0x00014690


	//   ....[153]....
        /*05f4*/ 	.word	0x000146f0


	//   ....[154]....
        /*05f8*/ 	.word	0x000147b0


	//   ....[155]....
        /*05fc*/ 	.word	0x00014810


	//   ....[156]....
        /*0600*/ 	.word	0x000148d0


	//   ....[157]....
        /*0604*/ 	.word	0x00014930


	//   ....[158]....
        /*0608*/ 	.word	0x000149f0


	//   ....[159]....
        /*060c*/ 	.word	0x00014a50


	//   ....[160]....
        /*0610*/ 	.word	0x00014b10


	//   ....[161]....
        /*0614*/ 	.word	0x00014bf0


	//   ....[162]....
        /*0618*/ 	.word	0x00014c90


	//   ....[163]....
        /*061c*/ 	.word	0x00014cf0


	//   ....[164]....
        /*0620*/ 	.word	0x00014dc0


	//   ....[165]....
        /*0624*/ 	.word	0x00014e20


	//   ....[166]....
        /*0628*/ 	.word	0x00014ef0


	//   ....[167]....
        /*062c*/ 	.word	0x00014f50


	//   ....[168]....
        /*0630*/ 	.word	0x00015020


	//   ....[169]....
        /*0634*/ 	.word	0x00015080


	//   ....[170]....
        /*0638*/ 	.word	0x00015150


	//   ....[171]....
        /*063c*/ 	.word	0x000151b0


	//   ....[172]....
        /*0640*/ 	.word	0x00015270


	//   ....[173]....
        /*0644*/ 	.word	0x00015390


	//   ....[174]....
        /*0648*/ 	.word	0x00015430


	//   ....[175]....
        /*064c*/ 	.word	0x00015490


	//   ....[176]....
        /*0650*/ 	.word	0x00015560


	//   ....[177]....
        /*0654*/ 	.word	0x00015600


	//   ....[178]....
        /*0658*/ 	.word	0x000156c0


	//   ....[179]....
        /*065c*/ 	.word	0x00015760


	//   ....[180]....
        /*0660*/ 	.word	0x00015820


	//   ....[181]....
        /*0664*/ 	.word	0x000158c0


	//   ....[182]....
        /*0668*/ 	.word	0x00015980


	//   ....[183]....
        /*066c*/ 	.word	0x00015a20


	//   ....[184]....
        /*0670*/ 	.word	0x00015ae0


	//   ....[185]....
        /*0674*/ 	.word	0x00015bb0


	//   ....[186]....
        /*0678*/ 	.word	0x00015cd0


	//----- nvinfo : EIATTR_REG_RECONFIG
	.align		4
.L_416:
        /*067c*/ 	.byte	0x01, 0x54
	.zero		2


	//----- nvinfo : EIATTR_SYSCALL_OFFSETS
	.align		4
        /*0680*/ 	.byte	0x04, 0x46
        /*0682*/ 	.short	(.L_418 - .L_417)


	//   ....[0]....
.L_417:
        /*0684*/ 	.word	0x00001900


	//   ....[1]....
        /*0688*/ 	.word	0x0000f810


	//   ....[2]....
        /*068c*/ 	.word	0x0000f960


	//   ....[3]....
        /*0690*/ 	.word	0x0000fa50


	//   ....[4]....
        /*0694*/ 	.word	0x000107c0


	//----- nvinfo : EIATTR_MBARRIER_INSTR_OFFSETS
	.align		4
.L_418:
        /*0698*/ 	.byte	0x04, 0x39
        /*069a*/ 	.short	(.L_420 - .L_419)


	//   ....[0]....
.L_419:
        /*069c*/ 	.word	0x00000180
        /*06a0*/ 	.word	0x000000ff
        /*06a4*/ 	.word	0x0002a800
        /*06a8*/ 	.short	0x0100
        /*06aa*/ 	.byte	0x08
	.zero		1


	//   ....[1]....
        /*06ac*/ 	.word	0x00000190
        /*06b0*/ 	.word	0x000000ff
        /*06b4*/ 	.word	0x0002a820
        /*06b8*/ 	.short	0x0100
        /*06ba*/ 	.byte	0x08
	.zero		1


	//   ....[2]....
        /*06bc*/ 	.word	0x00000280
        /*06c0*/ 	.word	0x000000ff
        /*06c4*/ 	.word	0x0002a830
        /*06c8*/ 	.short	0x0100
        /*06ca*/ 	.byte	0x08
	.zero		1


	//   ....[3]....
        /*06cc*/ 	.word	0x00000290
        /*06d0*/ 	.word	0x000000ff
        /*06d4*/ 	.word	0x0002a840
        /*06d8*/ 	.short	0x0100
        /*06da*/ 	.byte	0x08
	.zero		1


	//   ....[4]....
        /*06dc*/ 	.word	0x000002a0
        /*06e0*/ 	.word	0x000000ff
        /*06e4*/ 	.word	0x0002a838
        /*06e8*/ 	.short	0x0100
        /*06ea*/ 	.byte	0x08
	.zero		1


	//   ....[5]....
        /*06ec*/ 	.word	0x000002b0
        /*06f0*/ 	.word	0x000000ff
        /*06f4*/ 	.word	0x0002a848
        /*06f8*/ 	.short	0x0100
        /*06fa*/ 	.byte	0x08
	.zero		1


	//   ....[6]....
        /*06fc*/ 	.word	0x000003e0
        /*0700*/ 	.word	0x000000ff
        /*0704*/ 	.word	0x0002a850
        /*0708*/ 	.short	0x0100
        /*070a*/ 	.byte	0x08
	.zero		1


	//   ....[7]....
        /*070c*/ 	.word	0x000003f0
        /*0710*/ 	.word	0x000000ff
        /*0714*/ 	.word	0x0002a860
        /*0718*/ 	.short	0x0100
        /*071a*/ 	.byte	0x08
	.zero		1


	//   ....[8]....
        /*071c*/ 	.word	0x00000400
        /*0720*/ 	.word	0x000000ff
        /*0724*/ 	.word	0x0002a858
        /*0728*/ 	.short	0x0100
        /*072a*/ 	.byte	0x08
	.zero		1


	//   ....[9]....
        /*072c*/ 	.word	0x00000410
        /*0730*/ 	.word	0x000000ff
        /*0734*/ 	.word	0x0002a868
        /*0738*/ 	.short	0x0100
        /*073a*/ 	.byte	0x08
	.zero		1


	//   ....[10]....
        /*073c*/ 	.word	0x00000500
        /*0740*/ 	.word	0x000000ff
        /*0744*/ 	.word	0x0002a870
        /*0748*/ 	.short	0x0100
        /*074a*/ 	.byte	0x06
	.zero		1


	//   ....[11]....
        /*074c*/ 	.word	0x00000510
        /*0750*/ 	.word	0x000000ff
        /*0754*/ 	.word	0x0002a880
        /*0758*/ 	.short	0x0100
        /*075a*/ 	.byte	0x06
	.zero		1


	//   ....[12]....
        /*075c*/ 	.word	0x00000520
        /*0760*/ 	.word	0x000000ff
        /*0764*/ 	.word	0x0002a878
        /*0768*/ 	.short	0x0100
        /*076a*/ 	.byte	0x06
	.zero		1


	//   ....[13]....
        /*076c*/ 	.word	0x00000530
        /*0770*/ 	.word	0x000000ff
        /*0774*/ 	.word	0x0002a888
        /*0778*/ 	.short	0x0100
        /*077a*/ 	.byte	0x06
	.zero		1


	//   ....[14]....
        /*077c*/ 	.word	0x00000660
        /*0780*/ 	.word	0x000000ff
        /*0784*/ 	.word	0x0002a890
        /*0788*/ 	.short	0x0100
        /*078a*/ 	.byte	0x08
	.zero		1


	//   ....[15]....
        /*078c*/ 	.word	0x00000670
        /*0790*/ 	.word	0x000000ff
        /*0794*/ 	.word	0x0002a8a0
        /*0798*/ 	.short	0x0100
        /*079a*/ 	.byte	0x08
	.zero		1


	//   ....[16]....
        /*079c*/ 	.word	0x00000680
        /*07a0*/ 	.word	0x000000ff
        /*07a4*/ 	.word	0x0002a898
        /*07a8*/ 	.short	0x0100
        /*07aa*/ 	.byte	0x08
	.zero		1


	//   ....[17]....
        /*07ac*/ 	.word	0x00000690
        /*07b0*/ 	.word	0x000000ff
        /*07b4*/ 	.word	0x0002a8a8
        /*07b8*/ 	.short	0x0100
        /*07ba*/ 	.byte	0x08
	.zero		1


	//   ....[18]....
        /*07bc*/ 	.word	0x000007d0
        /*07c0*/ 	.word	0x000000ff
        /*07c4*/ 	.word	0x0002a8b0
        /*07c8*/ 	.short	0x0100
        /*07ca*/ 	.byte	0x08
	.zero		1


	//   ....[19]....
        /*07cc*/ 	.word	0x000007e0
        /*07d0*/ 	.word	0x000000ff
        /*07d4*/ 	.word	0x0002a8c0
        /*07d8*/ 	.short	0x0100
        /*07da*/ 	.byte	0x08
	.zero		1


	//   ....[20]....
        /*07dc*/ 	.word	0x000007f0
        /*07e0*/ 	.word	0x000000ff
        /*07e4*/ 	.word	0x0002a8b8
        /*07e8*/ 	.short	0x0100
        /*07ea*/ 	.byte	0x08
	.zero		1


	//   ....[21]....
        /*07ec*/ 	.word	0x00000800
        /*07f0*/ 	.word	0x000000ff
        /*07f4*/ 	.word	0x0002a8c8
        /*07f8*/ 	.short	0x0100
        /*07fa*/ 	.byte	0x08
	.zero		1


	//   ....[22]....
        /*07fc*/ 	.word	0x00001970
        /*0800*/ 	.word	0x000000ff
        /*0804*/ 	.word	0x0002a800
        /*0808*/ 	.short	0x010a
        /*080a*/ 	.byte	0x28
	.zero		1


	//   ....[23]....
        /*080c*/ 	.word	0x000019f0
        /*0810*/ 	.word	0x00000003
        /*0814*/ 	.word	0x0002a830
        /*0818*/ 	.short	0x010a
        /*081a*/ 	.byte	0x3f
	.zero		1


	//   ....[24]....
        /*081c*/ 	.word	0x00001a30
        /*0820*/ 	.word	0x00000003
        /*0824*/ 	.word	0x0002a830
        /*0828*/ 	.short	0x010a
        /*082a*/ 	.byte	0x3f
	.zero		1


	//   ....[25]....
        /*082c*/ 	.word	0x00002130
        /*0830*/ 	.word	0x000000ff
        /*0834*/ 	.word	0x00000000
        /*0838*/ 	.short	0x0101
        /*083a*/ 	.byte	0x04
	.zero		1


	//   ....[26]....
        /*083c*/ 	.word	0x00004640
        /*0840*/ 	.word	0x000000ff
        /*0844*/ 	.word	0x0002a830
        /*0848*/ 	.short	0x010a
        /*084a*/ 	.byte	0x06
	.zero		1


	//   ....[27]....
        /*084c*/ 	.word	0x00004680
        /*0850*/ 	.word	0x000000ff
        /*0854*/ 	.word	0x0002a830
        /*0858*/ 	.short	0x010a
        /*085a*/ 	.byte	0x06
	.zero		1


	//   ....[28]....
        /*085c*/ 	.word	0x00004f40
        /*0860*/ 	.word	0x000000ff
        /*0864*/ 	.word	0x0002a850
        /*0868*/ 	.short	0x010a
        /*086a*/ 	.byte	0x05
	.zero		1


	//   ....[29]....
        /*086c*/ 	.word	0x00004f80
        /*0870*/ 	.word	0x000000ff
        /*0874*/ 	.word	0x0002a850
        /*0878*/ 	.short	0x010a
        /*087a*/ 	.byte	0x05
	.zero		1


	//   ....[30]....
        /*087c*/ 	.word	0x000052a0
        /*0880*/ 	.word	0x000000ff
        /*0884*/ 	.word	0x00000000
        /*0888*/ 	.short	0x0101
        /*088a*/ 	.byte	0x06
	.zero		1


	//   ....[31]....
        /*088c*/ 	.word	0x00007190
        /*0890*/ 	.word	0x000000ff
        /*0894*/ 	.word	0x00000000
        /*0898*/ 	.short	0x0101
        /*089a*/ 	.byte	0x05
	.zero		1


	//   ....[32]....
        /*089c*/ 	.word	0x00007610
        /*08a0*/ 	.word	0x000000ff
        /*08a4*/ 	.word	0x0002a830
        /*08a8*/ 	.short	0x010a
        /*08aa*/ 	.byte	0x06
	.zero		1


	//   ....[33]....
        /*08ac*/ 	.word	0x00007650
        /*08b0*/ 	.word	0x000000ff
        /*08b4*/ 	.word	0x0002a830
        /*08b8*/ 	.short	0x010a
        /*08ba*/ 	.byte	0x06
	.zero		1


	//   ....[34]....
        /*08bc*/ 	.word	0x00007f10
        /*08c0*/ 	.word	0x000000ff
        /*08c4*/ 	.word	0x0002a850
        /*08c8*/ 	.short	0x010a
        /*08ca*/ 	.byte	0x05
	.zero		1


	//   ....[35]....
        /*08cc*/ 	.word	0x00007f50
        /*08d0*/ 	.word	0x000000ff
        /*08d4*/ 	.word	0x0002a850
        /*08d8*/ 	.short	0x010a
        /*08da*/ 	.byte	0x05
	.zero		1


	//   ....[36]....
        /*08dc*/ 	.word	0x00008290
        /*08e0*/ 	.word	0x000000ff
        /*08e4*/ 	.word	0x00000000
        /*08e8*/ 	.short	0x0101
        /*08ea*/ 	.byte	0x06
	.zero		1


	//   ....[37]....
        /*08ec*/ 	.word	0x00008ff0
        /*08f0*/ 	.word	0x000000ff
        /*08f4*/ 	.word	0x00000000
        /*08f8*/ 	.short	0x0101
        /*08fa*/ 	.byte	0x05
	.zero		1


	//   ....[38]....
        /*08fc*/ 	.word	0x000092a0
        /*0900*/ 	.word	0x000000ff
        /*0904*/ 	.word	0x0002a830
        /*0908*/ 	.short	0x010a
        /*090a*/ 	.byte	0x05
	.zero		1


	//   ....[39]....
        /*090c*/ 	.word	0x000092e0
        /*0910*/ 	.word	0x000000ff
        /*0914*/ 	.word	0x0002a830
        /*0918*/ 	.short	0x010a
        /*091a*/ 	.byte	0x05
	.zero		1


	//   ....[40]....
        /*091c*/ 	.word	0x00009ba0
        /*0920*/ 	.word	0x000000ff
        /*0924*/ 	.word	0x0002a850
        /*0928*/ 	.short	0x010a
        /*092a*/ 	.byte	0x05
	.zero		1


	//   ....[41]....
        /*092c*/ 	.word	0x00009be0
        /*0930*/ 	.word	0x000000ff
        /*0934*/ 	.word	0x0002a850
        /*0938*/ 	.short	0x010a
        /*093a*/ 	.byte	0x05
	.zero		1


	//   ....[42]....
        /*093c*/ 	.word	0x00009ee0
        /*0940*/ 	.word	0x000000ff
        /*0944*/ 	.word	0x00000000
        /*0948*/ 	.short	0x0101
        /*094a*/ 	.byte	0x04
	.zero		1


	//   ....[43]....
        /*094c*/ 	.word	0x0000bdf0
        /*0950*/ 	.word	0x000000ff
        /*0954*/ 	.word	0x00000000
        /*0958*/ 	.short	0x0101
        /*095a*/ 	.byte	0x05
	.zero		1


	//   ....[44]....
        /*095c*/ 	.word	0x0000c3a0
        /*0960*/ 	.word	0x000000ff
        /*0964*/ 	.word	0x0002a850
        /*0968*/ 	.short	0x010a
        /*096a*/ 	.byte	0x05
	.zero		1


	//   ....[45]....
        /*096c*/ 	.word	0x0000c3e0
        /*0970*/ 	.word	0x000000ff
        /*0974*/ 	.word	0x0002a850
        /*0978*/ 	.short	0x010a
        /*097a*/ 	.byte	0x05
	.zero		1


	//   ....[46]....
        /*097c*/ 	.word	0x0000c8b0
        /*0980*/ 	.word	0x000000ff
        /*0984*/ 	.word	0x00000000
        /*0988*/ 	.short	0x0101
        /*098a*/ 	.byte	0x04
	.zero		1


	//   ....[47]....
        /*098c*/ 	.word	0x0000dbd0
        /*0990*/ 	.word	0x00000017
        /*0994*/ 	.word	0x00000000
        /*0998*/ 	.short	0x0101
        /*099a*/ 	.byte	0x3f
	.zero		1


	//   ....[48]....
        /*099c*/ 	.word	0x0000ffa0
        /*09a0*/ 	.word	0x00000000
        /*09a4*/ 	.word	0x0002a840
        /*09a8*/ 	.short	0x010a
        /*09aa*/ 	.byte	0x3f
	.zero		1


	//   ....[49]....
        /*09ac*/ 	.word	0x000105b0
        /*09b0*/ 	.word	0x00000000
        /*09b4*/ 	.word	0x0002a830
        /*09b8*/ 	.short	0x0107
        /*09ba*/ 	.byte	0x3f
	.zero		1


	//   ....[50]....
        /*09bc*/ 	.word	0x00010660
        /*09c0*/ 	.word	0x00000000
        /*09c4*/ 	.word	0x0002a830
        /*09c8*/ 	.short	0x0101
        /*09ca*/ 	.byte	0x3f
	.zero		1


	//   ....[51]....
        /*09cc*/ 	.word	0x00011090
        /*09d0*/ 	.word	0x00000010
        /*09d4*/ 	.word	0x0002a800
        /*09d8*/ 	.short	0x0107
        /*09da*/ 	.byte	0x3f
	.zero		1


	//   ....[52]....
        /*09dc*/ 	.word	0x00011180
        /*09e0*/ 	.word	0x00000010
        /*09e4*/ 	.word	0x0002a800
        /*09e8*/ 	.short	0x0101
        /*09ea*/ 	.byte	0x3f
	.zero		1


	//   ....[53]....
        /*09ec*/ 	.word	0x000111a0
        /*09f0*/ 	.word	0x00000010
        /*09f4*/ 	.word	0x0002a820
        /*09f8*/ 	.short	0x010a
        /*09fa*/ 	.byte	0x3f
	.zero		1


	//   ....[54]....
        /*09fc*/ 	.word	0x000114f0
        /*0a00*/ 	.word	0x00000006
        /*0a04*/ 	.word	0x0002a840
        /*0a08*/ 	.short	0x010a
        /*0a0a*/ 	.byte	0x3f
	.zero		1


	//   ....[55]....
        /*0a0c*/ 	.word	0x000119c0
        /*0a10*/ 	.word	0x00000006
        /*0a14*/ 	.word	0x0002a830
        /*0a18*/ 	.short	0x0107
        /*0a1a*/ 	.byte	0x3f
	.zero		1


	//   ....[56]....
        /*0a1c*/ 	.word	0x00011a70
        /*0a20*/ 	.word	0x00000006
        /*0a24*/ 	.word	0x0002a830
        /*0a28*/ 	.short	0x0101
        /*0a2a*/ 	.byte	0x3f
	.zero		1


	//   ....[57]....
        /*0a2c*/ 	.word	0x00011ad0
        /*0a30*/ 	.word	0x00000006
        /*0a34*/ 	.word	0x0002a860
        /*0a38*/ 	.short	0x010a
        /*0a3a*/ 	.byte	0x3f
	.zero		1


	//   ....[58]....
        /*0a3c*/ 	.word	0x00011f00
        /*0a40*/ 	.word	0x00000006
        /*0a44*/ 	.word	0x0002a850
        /*0a48*/ 	.short	0x0107
        /*0a4a*/ 	.byte	0x3f
	.zero		1


	//   ....[59]....
        /*0a4c*/ 	.word	0x00012040
        /*0a50*/ 	.word	0x00000006
        /*0a54*/ 	.word	0x0002a850
        /*0a58*/ 	.short	0x0101
        /*0a5a*/ 	.byte	0x3f
	.zero		1


	//   ....[60]....
        /*0a5c*/ 	.word	0x000122c0
        /*0a60*/ 	.word	0x00000004
        /*0a64*/ 	.word	0x0002a860
        /*0a68*/ 	.short	0x010a
        /*0a6a*/ 	.byte	0x3f
	.zero		1


	//   ....[61]....
        /*0a6c*/ 	.word	0x000126c0
        /*0a70*/ 	.word	0x00000004
        /*0a74*/ 	.word	0x0002a850
        /*0a78*/ 	.short	0x0107
        /*0a7a*/ 	.byte	0x3f
	.zero		1


	//   ....[62]....
        /*0a7c*/ 	.word	0x00012770
        /*0a80*/ 	.word	0x00000004
        /*0a84*/ 	.word	0x0002a850
        /*0a88*/ 	.short	0x0101
        /*0a8a*/ 	.byte	0x3f
	.zero		1


	//   ....[63]....
        /*0a8c*/ 	.word	0x00012a10
        /*0a90*/ 	.word	0x00000004
        /*0a94*/ 	.word	0x0002a820
        /*0a98*/ 	.short	0x010a
        /*0a9a*/ 	.byte	0x3f
	.zero		1


	//   ....[64]....
        /*0a9c*/ 	.word	0x00012bb0
        /*0aa0*/ 	.word	0x00000005
        /*0aa4*/ 	.word	0x0002a840
        /*0aa8*/ 	.short	0x010a
        /*0aaa*/ 	.byte	0x3f
	.zero		1


	//   ....[65]....
        /*0aac*/ 	.word	0x00012c50
        /*0ab0*/ 	.word	0x00000017
        /*0ab4*/ 	.word	0x0002a840
        /*0ab8*/ 	.short	0x010a
        /*0aba*/ 	.byte	0x3f
	.zero		1


	//   ....[66]....
        /*0abc*/ 	.word	0x00012c90
        /*0ac0*/ 	.word	0x00000005
        /*0ac4*/ 	.word	0x0002a860
        /*0ac8*/ 	.short	0x010a
        /*0aca*/ 	.byte	0x3f
	.zero		1


	//   ....[67]....
        /*0acc*/ 	.word	0x00012cd0
        /*0ad0*/ 	.word	0x00000017
        /*0ad4*/ 	.word	0x0002a860
        /*0ad8*/ 	.short	0x010a
        /*0ada*/ 	.byte	0x3f
	.zero		1


	//   ....[68]....
        /*0adc*/ 	.word	0x00012d40
        /*0ae0*/ 	.word	0x00000003
        /*0ae4*/ 	.word	0x0002a800
        /*0ae8*/ 	.short	0x010a
        /*0aea*/ 	.byte	0x3f
	.zero		1


	//   ....[69]....
        /*0aec*/ 	.word	0x00012d90
        /*0af0*/ 	.word	0x00000003
        /*0af4*/ 	.word	0x0002a830
        /*0af8*/ 	.short	0x010a
        /*0afa*/ 	.byte	0x3f
	.zero		1


	//   ....[70]....
        /*0afc*/ 	.word	0x00012df0
        /*0b00*/ 	.word	0x0000000a
        /*0b04*/ 	.word	0x0002a830
        /*0b08*/ 	.short	0x010a
        /*0b0a*/ 	.byte	0x3f
	.zero		1


	//   ....[71]....
        /*0b0c*/ 	.word	0x00012e50
        /*0b10*/ 	.word	0x00000009
        /*0b14*/ 	.word	0x0002a850
        /*0b18*/ 	.short	0x010a
        /*0b1a*/ 	.byte	0x3f
	.zero		1


	//   ....[72]....
        /*0b1c*/ 	.word	0x00012eb0
        /*0b20*/ 	.word	0x0000000a
        /*0b24*/ 	.word	0x0002a830
        /*0b28*/ 	.short	0x010a
        /*0b2a*/ 	.byte	0x3f
	.zero		1


	//   ....[73]....
        /*0b2c*/ 	.word	0x00012f10
        /*0b30*/ 	.word	0x00000009
        /*0b34*/ 	.word	0x0002a850
        /*0b38*/ 	.short	0x010a
        /*0b3a*/ 	.byte	0x3f
	.zero		1


	//   ....[74]....
        /*0b3c*/ 	.word	0x00012f70
        /*0b40*/ 	.word	0x0000000a
        /*0b44*/ 	.word	0x0002a830
        /*0b48*/ 	.short	0x010a
        /*0b4a*/ 	.byte	0x3f
	.zero		1


	//   ....[75]....
        /*0b4c*/ 	.word	0x00012fd0
        /*0b50*/ 	.word	0x00000009
        /*0b54*/ 	.word	0x0002a850
        /*0b58*/ 	.short	0x010a
        /*0b5a*/ 	.byte	0x3f
	.zero		1


	//   ....[76]....
        /*0b5c*/ 	.word	0x00013030
        /*0b60*/ 	.word	0x00000005
        /*0b64*/ 	.word	0x0002a850
        /*0b68*/ 	.short	0x010a
        /*0b6a*/ 	.byte	0x3f
	.zero		1


	//   ....[77]....
        /*0b6c*/ 	.word	0x00013130
        /*0b70*/ 	.word	0x00000000
        /*0b74*/ 	.word	0x0002a840
        /*0b78*/ 	.short	0x010a
        /*0b7a*/ 	.byte	0x3f
	.zero		1


	//   ....[78]....
        /*0b7c*/ 	.word	0x000143c0
        /*0b80*/ 	.word	0x00000010
        /*0b84*/ 	.word	0x0002a820
        /*0b88*/ 	.short	0x010a
        /*0b8a*/ 	.byte	0x3f
	.zero		1


	//   ....[79]....
        /*0b8c*/ 	.word	0x00014410
        /*0b90*/ 	.word	0x00000006
        /*0b94*/ 	.word	0x0002a840
        /*0b98*/ 	.short	0x010a
        /*0b9a*/ 	.byte	0x3f
	.zero		1


	//   ....[80]....
        /*0b9c*/ 	.word	0x00014b40
        /*0ba0*/ 	.word	0x00000006
        /*0ba4*/ 	.word	0x0002a860
        /*0ba8*/ 	.short	0x010a
        /*0baa*/ 	.byte	0x3f
	.zero		1


	//   ....[81]....
        /*0bac*/ 	.word	0x000152e0
        /*0bb0*/ 	.word	0x00000004
        /*0bb4*/ 	.word	0x0002a860
        /*0bb8*/ 	.short	0x010a
        /*0bba*/ 	.byte	0x3f
	.zero		1


	//   ....[82]....
        /*0bbc*/ 	.word	0x00015bf0
        /*0bc0*/ 	.word	0x00000004
        /*0bc4*/ 	.word	0x0002a820
        /*0bc8*/ 	.short	0x010a
        /*0bca*/ 	.byte	0x3f
	.zero		1


	//   ....[83]....
        /*0bcc*/ 	.word	0x00015d90
        /*0bd0*/ 	.word	0x00000005
        /*0bd4*/ 	.word	0x0002a840
        /*0bd8*/ 	.short	0x010a
        /*0bda*/ 	.byte	0x3f
	.zero		1


	//   ....[84]....
        /*0bdc*/ 	.word	0x00015de0
        /*0be0*/ 	.word	0x00000017
        /*0be4*/ 	.word	0x0002a840
        /*0be8*/ 	.short	0x010a
        /*0bea*/ 	.byte	0x3f
	.zero		1


	//   ....[85]....
        /*0bec*/ 	.word	0x00015e30
        /*0bf0*/ 	.word	0x00000005
        /*0bf4*/ 	.word	0x0002a860
        /*0bf8*/ 	.short	0x010a
        /*0bfa*/ 	.byte	0x3f
	.zero		1


	//----- nvinfo : EIATTR_NUM_MBARRIERS
	.align		4
.L_420:
        /*0bfc*/ 	.byte	0x03, 0x38
        /*0bfe*/ 	.short	0x0016


	//----- nvinfo : EIATTR_EXIT_INSTR_OFFSETS
	.align		4
        /*0c00*/ 	.byte	0x04, 0x1c
        /*0c02*/ 	.short	(.L_422 - .L_421)


	//   ....[0]....
.L_421:
        /*0c04*/ 	.word	0x00000950


	//   ....[1]....
        /*0c08*/ 	.word	0x0000e8a0


	//   ....[2]....
        /*0c0c*/ 	.word	0x00012d20


	//----- nvinfo : EIATTR_MAX_THREADS
	.align		4
.L_422:
        /*0c10*/ 	.byte	0x04, 0x05
        /*0c12*/ 	.short	(.L_424 - .L_423)
.L_423:
        /*0c14*/ 	.word	0x00000180
        /*0c18*/ 	.word	0x00000001
        /*0c1c*/ 	.word	0x00000001


	//----- nvinfo : EIATTR_CRS_STACK_SIZE
	.align		4
.L_424:
        /*0c20*/ 	.byte	0x04, 0x1e
        /*0c22*/ 	.short	(.L_426 - .L_425)
.L_425:
        /*0c24*/ 	.word	0x00000000


	//----- nvinfo : EIATTR_CBANK_PARAM_SIZE
	.align		4
.L_426:
        /*0c28*/ 	.byte	0x03, 0x19
        /*0c2a*/ 	.short	0x0af0


	//----- nvinfo : EIATTR_PARAM_CBANK
	.align		4
        /*0c2c*/ 	.byte	0x04, 0x0a
        /*0c2e*/ 	.short	(.L_428 - .L_427)
	.align		4
.L_427:
        /*0c30*/ 	.word	index@(.nv.constant0._ZN7cutlass13device_kernelIN5flash11enable_sm90INS1_16FlashAttnFwdSm90INS1_25CollectiveMainloopFwdSm90ILi2EN4cute5tupleIJNS5_1CILi1EEES8_S8_EEENS6_IJNS7_ILi128EEENS7_ILi96EEENS7_ILi192EEEEEELi128ENS_6half_tEfNS_4arch4Sm90ELb0ELb1ELb0ELb0ELb1ELb0ELb0ELb1ELb1ELb1ELb0ELb0EEENS1_21CollectiveEpilogueFwdINS6_IJSA_SA_SB_EEES9_SE_SG_Li256ELb0ELb1ELb0ELb0EEENS1_30DynamicPersistentTileSchedulerILi256ELi128ELb0ELb1ELb1EEEEEEEEEvNT_6ParamsE)
        /*0c34*/ 	.short	0x0210
        /*0c36*/ 	.short	0x0af0


	//----- nvinfo : EIATTR_SW_WAR
	.align		4
.L_428:
        /*0c38*/ 	.byte	0x04, 0x36
        /*0c3a*/ 	.short	(.L_430 - .L_429)
.L_429:
        /*0c3c*/ 	.word	0x00000008
.L_430:


//--------------------- .nv.info._ZN7cutlass13device_kernelIN5flash11enable_sm90INS1_16FlashAttnFwdSm90INS1_25CollectiveMainloopFwdSm90ILi2EN4cute5tupleIJNS5_1CILi1EEES8_S8_EEENS6_IJNS7_ILi128EEENS7_ILi96EEENS7_ILi192EEEEEELi128ENS_6half_tEfNS_4arch4Sm90ELb0ELb1ELb0ELb1ELb1ELb0ELb0ELb1ELb1ELb1ELb0ELb0EEENS1_21CollectiveEpilogueFwdINS6_IJSA_SA_SB_EEES9_SE_SG_Li256ELb1ELb1ELb0ELb0EEENS1_36VarlenDynamicPersistentTileSchedulerILi128ELi96ELi256ELi128ELb0ELb1ELb1ELb1ELb0ELb1EEEEEEEEEvNT_6ParamsE --------------------------
	.section	.nv.info._ZN7cutlass13device_kernelIN5flash11enable_sm90INS1_16FlashAttnFwdSm90INS1_25CollectiveMainloopFwdSm90ILi2EN4cute5tupleIJNS5_1CILi1EEES8_S8_EEENS6_IJNS7_ILi128EEENS7_ILi96EEENS7_ILi192EEEEEELi128ENS_6half_tEfNS_4arch4Sm90ELb0ELb1ELb0ELb1ELb1ELb0ELb0ELb1ELb1ELb1ELb0ELb0EEENS1_21CollectiveEpilogueFwdINS6_IJSA_SA_SB_EEES9_SE_SG_Li256ELb1ELb1ELb0ELb0EEENS1_36VarlenDynamicPersistentTileSchedulerILi128ELi96ELi256ELi128ELb0ELb1ELb1ELb1ELb0ELb1EEEEEEEEEvNT_6ParamsE,"",@"SHT_CUDA_INFO"
	.sectionflags	@""
	.align	4


	//----- nvinfo : EIATTR_CUDA_API_VERSION
	.align		4
        /*0000*/ 	.byte	0x04, 0x37
        /*0002*/ 	.short	(.L_432 - .L_431)
.L_431:
        /*0004*/ 	.word	0x00000082


	//----- nvinfo : EIATTR_KPARAM_INFO
	.align		4
.L_432:
        /*0008*/ 	.byte	0x04, 0x17
        /*000a*/ 	.short	(.L_434 - .L_433)
.L_433:
        /*000c*/ 	.word	0x00000000
        /*0010*/ 	.short	0x0000
        /*0012*/ 	.short	0x0070
        /*0014*/ 	.byte	0x00, 0xf0, 0x01, 0x2a


	//----- nvinfo : EIATTR_SPARSE_MMA_MASK
	.align		4
.L_434:
        /*0018*/ 	.byte	0x03, 0x50
        /*001a*/ 	.short	0x0000


	//----- nvinfo : EIATTR_MAXREG_COUNT
	.align		4
        /*001c*/ 	.byte	0x03, 0x1b
        /*001e*/ 	.short	0x00a8


	//----- nvinfo : EIATTR_NUM_BARRIERS
	.align		4
        /*0020*/ 	.byte	0x02, 0x4c
        /*0022*/ 	.byte	0x09
	.zero		1


	//----- nvinfo : EIATTR_EXTERNS
	.align		4
        /*0024*/ 	.byte	0x04, 0x0f
        /*0026*/ 	.short	(.L_436 - .L_435)


	//   ....[0]....
	.align		4
.L_435:
        /*0028*/ 	.word	index@(__assertfail)


	//----- nvinfo : EIATTR_ANNOTATIONS
	.align		4
.L_436:
        /*002c*/ 	.byte	0x04, 0x55
        /*002e*/ 	.short	(.L_438 - .L_437)


	//   ....[0]....
.L_437:
        /* <DEDUP_REMOVED lines=19> */
        /*0154*/ 	.byte	0xc0, 0x45, 0x01, 0x00, 0x01, 0x00, 0x00, 0x00, 0x60, 0x47, 0x01, 0x00


	//----- nvinfo : EIATTR_MERCURY_ISA_VERSION
	.align		4
.L_438:
        /*0160*/ 	.byte	0x03, 0x5f
        /*0162*/ 	.short	0x0101


	//----- nvinfo : EIATTR_UNUSED_LOAD_BYTE_OFFSET
	.align		4
        /*0164*/ 	.byte	0x04, 0x44
        /*0166*/ 	.short	(.L_440 - .L_439)


	//   ....[0]....
.L_439:
        /*0168*/ 	.word	0x00000950
        /*016c*/ 	.word	0x0000fff0


	//   ....[1]....
        /*0170*/ 	.word	0x0000cd50
        /*0174*/ 	.word	0x0000fff0


	//----- nvinfo : EIATTR_INT_WARP_WIDE_INSTR_OFFSETS
	.align		4
.L_440:
        /*0178*/ 	.byte	0x04, 0x31
        /*017a*/ 	.short	(.L_442 - .L_441)


	//   ....[0]....
.L_441:
        /*017c*/ 	.word	0x000000c0


	//   ....[1]....
        /*0180*/ 	.word	0x000000d0


	//   ....[2]....
        /*0184*/ 	.word	0x00000170


	//   ....[3]....
        /*0188*/ 	.word	0x000102c0


	//   ....[4]....
        /*018c*/ 	.word	0x00010350


	//   ....[5]....
        /*0190*/ 	.word	0x000132c0


	//   ....[6]....
        /*0194*/ 	.word	0x00013350


	//----- nvinfo : EIATTR_COOP_GROUP_MASK_REGIDS
	.align		4
.L_442:
        /*0198*/ 	.byte	0x04, 0x29
        /*019a*/ 	.short	(.L_444 - .L_443)


	//   ....[0]....
.L_443:
        /*019c*/ 	.word	0xffffffff


	//   ....[1]....
        /*01a0*/ 	.word	0xffffffff


	//   ....[2]....
        /*01a4*/ 	.word	0xffffffff


	//   ....[3]....
        /*01a8*/ 	.word	0xffffffff


	//   ....[4]....
        /*01ac*/ 	.word	0xffffffff


	//   ....[5]....
        /*01b0*/ 	.word	0xffffffff


	//   ....[6]....
        /*01b4*/ 	.word	0xffffffff


	//   ....[7]....
        /*01b8*/ 	.word	0xffffffff


	//   ....[8]....
        /*01bc*/ 	.word	0xffffffff


	//   ....[9]....
        /*01c0*/ 	.word	0xffffffff


	//   ....[10]....
        /*01c4*/ 	.word	0xffffffff


	//   ....[11]....
        /*01c8*/ 	.word	0xffffffff


	//   ....[12]....
        /*01cc*/ 	.word	0xffffffff


	//   ....[13]....
        /*01d0*/ 	.word	0xffffffff


	//   ....[14]....
        /*01d4*/ 	.word	0xffffffff


	//   ....[15]....
        /*01d8*/ 	.word	0xffffffff


	//   ....[16]....
        /*01dc*/ 	.word	0xffffffff


	//   ....[17]....
        /*01e0*/ 	.word	0xffffffff


	//   ....[18]....
        /*01e4*/ 	.word	0xffffffff


	//   ....[19]....
        /*01e8*/ 	.word	0xffffffff


	//   ....[20]....
        /*01ec*/ 	.word	0xffffffff


	//   ....[21]....
        /*01f0*/ 	.word	0xffffffff


	//   ....[22]....
        /*01f4*/ 	.word	0xffffffff


	//   ....[23]....
        /*01f8*/ 	.word	0xffffffff


	//   ....[24]....
        /*01fc*/ 	.word	0xffffffff


	//   ....[25]....
        /*0200*/ 	.word	0xffffffff


	//   ....[26]....
        /*0204*/ 	.word	0xffffffff


	//   ....[27]....
        /*0208*/ 	.word	0xffffffff


	//   ....[28]....
        /*020c*/ 	.word	0xffffffff


	//   ....[29]....
        /*0210*/ 	.word	0xffffffff


	//   ....[30]....
        /*0214*/ 	.word	0xffffffff


	//   ....[31]....
        /*0218*/ 	.word	0xffffffff


	//   ....[32]....
        /*021c*/ 	.word	0xffffffff


	//   ....[33]....
        /*0220*/ 	.word	0xffffffff


	//   ....[34]....
        /*0224*/ 	.word	0xffffffff


	//   ....[35]....
        /*0228*/ 	.word	0xffffffff


	//   ....[36]....
        /*022c*/ 	.word	0xffffffff


	//   ....[37]....
        /*0230*/ 	.word	0xffffffff


	//   ....[38]....
        /*0234*/ 	.word	0xffffffff


	//   ....[39]....
        /*0238*/ 	.word	0xffffffff


	//   ....[40]....
        /*023c*/ 	.word	0xffffffff


	//   ....[41]....
        /*0240*/ 	.word	0xffffffff


	//   ....[42]....
        /*0244*/ 	.word	0xffffffff


	//   ....[43]....
        /*0248*/ 	.word	0xffffffff


	//   ....[44]....
        /*024c*/ 	.word	0xffffffff


	//   ....[45]....
        /*0250*/ 	.word	0xffffffff


	//   ....[46]....
        /*0254*/ 	.word	0xffffffff


	//   ....[47]....
        /*0258*/ 	.word	0xffffffff


	//   ....[48]....
        /*025c*/ 	.word	0xffffffff


	//   ....[49]....
        /*0260*/ 	.word	0xffffffff


	//   ....[50]....
        /*0264*/ 	.word	0xffffffff


	//   ....[51]....
        /*0268*/ 	.word	0xffffffff


	//   ....[52]....
        /*026c*/ 	.word	0xffffffff


	//   ....[53]....
        /*0270*/ 	.word	0xffffffff


	//   ....[54]....
        /*0274*/ 	.word	0xffffffff


	//   ....[55]....
        /*0278*/ 	.word	0xffffffff


	//   ....[56]....
        /*027c*/ 	.word	0xffffffff


	//   ....[57]....
        /*0280*/ 	.word	0xffffffff


	//   ....[58]....
        /*0284*/ 	.word	0xffffffff


	//   ....[59]....
        /*0288*/ 	.word	0xffffffff


	//   ....[60]....
        /*028c*/ 	.word	0xffffffff


	//   ....[61]....
        /*0290*/ 	.word	0xffffffff


	//   ....[62]....
        /*0294*/ 	.word	0xffffffff


	//   ....[63]....
        /*0298*/ 	.word	0xffffffff


	//   ....[64]....
        /*029c*/ 	.word	0xffffffff


	//   ....[65]....
        /*02a0*/ 	.word	0xffffffff


	//   ....[66]....
        /*02a4*/ 	.word	0xffffffff


	//   ....[67]....
        /*02a8*/ 	.word	0xffffffff


	//   ....[68]....
        /*02ac*/ 	.word	0xffffffff


	//   ....[69]....
        /*02b0*/ 	.word	0xffffffff


	//   ....[70]....
        /*02b4*/ 	.word	0xffffffff


	//   ....[71]....
        /*02b8*/ 	.word	0xffffffff


	//   ....[72]....
        /*02bc*/ 	.word	0xffffffff


	//   ....[73]....
        /*02c0*/ 	.word	0xffffffff


	//   ....[74]....
        /*02c4*/ 	.word	0xffffffff


	//   ....[75]....
        /*02c8*/ 	.word	0xffffffff


	//   ....[76]....
        /*02cc*/ 	.word	0xffffffff


	//   ....[77]....
        /*02d0*/ 	.word	0xffffffff


	//   ....[78]....
        /*02d4*/ 	.word	0xffffffff


	//   ....[79]....
        /*02d8*/ 	.word	0xffffffff


	//   ....[80]....
        /*02dc*/ 	.word	0xffffffff


	//   ....[81]....
        /*02e0*/ 	.word	0xffffffff


	//   ....[82]....
        /*02e4*/ 	.word	0xffffffff


	//   ....[83]....
        /*02e8*/ 	.word	0xffffffff


	//   ....[84]....
        /*02ec*/ 	.word	0xffffffff


	//   ....[85]....
        /*02f0*/ 	.word	0xffffffff


	//   ....[86]....
        /*02f4*/ 	.word	0xffffffff


	//   ....[87]....
        /*02f8*/ 	.word	0xffffffff


	//   ....[88]....
        /*02fc*/ 	.word	0xffffffff


	//   ....[89]....
        /*0300*/ 	.word	0xffffffff


	//   ....[90]....
        /*0304*/ 	.word	0xffffffff


	//   ....[91]....
        /*0308*/ 	.word	0xffffffff


	//   ....[92]....
        /*030c*/ 	.word	0xffffffff


	//   ....[93]....
        /*0310*/ 	.word	0xffffffff


	//   ....[94]....
        /*0314*/ 	.word	0xffffffff


	//   ....[95]....
        /*0318*/ 	.word	0xffffffff


	//   ....[96]....
        /*031c*/ 	.word	0xffffffff


	//   ....[97]....
        /*0320*/ 	.word	0xffffffff


	//   ....[98]....
        /*0324*/ 	.word	0xffffffff


	//   ....[99]....
        /*0328*/ 	.word	0xffffffff


	//   ....[100]....
        /*032c*/ 	.word	0xffffffff


	//   ....[101]....
        /*0330*/ 	.word	0xffffffff


	//   ....[102]....
        /*0334*/ 	.word	0xffffffff


	//   ....[103]....
        /*0338*/ 	.word	0xffffffff


	//   ....[104]....
        /*033c*/ 	.word	0xffffffff


	//   ....[105]....
        /*0340*/ 	.word	0xffffffff


	//   ....[106]....
        /*0344*/ 	.word	0xffffffff


	//   ....[107]....
        /*0348*/ 	.word	0xffffffff


	//   ....[108]....
        /*034c*/ 	.word	0xffffffff


	//   ....[109]....
        /*0350*/ 	.word	0xffffffff


	//   ....[110]....
        /*0354*/ 	.word	0xffffffff


	//   ....[111]....
        /*0358*/ 	.word	0xffffffff


	//   ....[112]....
        /*035c*/ 	.word	0xffffffff


	//   ....[113]....
        /*0360*/ 	.word	0xffffffff


	//   ....[114]....
        /*0364*/ 	.word	0xffffffff


	//   ....[115]....
        /*0368*/ 	.word	0xffffffff


	//   ....[116]....
        /*036c*/ 	.word	0xffffffff


	//   ....[117]....
        /*0370*/ 	.word	0xffffffff


	//   ....[118]....
        /*0374*/ 	.word	0xffffffff


	//   ....[119]....
        /*0378*/ 	.word	0xffffffff


	//   ....[120]....
        /*037c*/ 	.word	0xffffffff


	//   ....[121]....
        /*0380*/ 	.word	0xffffffff


	//   ....[122]....
        /*0384*/ 	.word	0xffffffff


	//   ....[123]....
        /*0388*/ 	.word	0xffffffff


	//   ....[124]....
        /*038c*/ 	.word	0xffffffff


	//   ....[125]....
        /*0390*/ 	.word	0xffffffff


	//   ....[126]....
        /*0394*/ 	.word	0xffffffff


	//   ....[127]....
        /*0398*/ 	.word	0xffffffff


	//   ....[128]....
        /*039c*/ 	.word	0xffffffff


	//   ....[129]....
        /*03a0*/ 	.word	0xffffffff


	//   ....[130]....
        /*03a4*/ 	.word	0xffffffff


	//   ....[131]....
        /*03a8*/ 	.word	0xffffffff


	//   ....[132]....
        /*03ac*/ 	.word	0xffffffff


	//   ....[133]....
        /*03b0*/ 	.word	0xffffffff


	//   ....[134]....
        /*03b4*/ 	.word	0xffffffff


	//   ....[135]....
        /*03b8*/ 	.word	0xffffffff


	//   ....[136]....
        /*03bc*/ 	.word	0xffffffff


	//   ....[137]....
        /*03c0*/ 	.word	0xffffffff


	//   ....[138]....
        /*03c4*/ 	.word	0xffffffff


	//   ....[139]....
        /*03c8*/ 	.word	0xffffffff


	//   ....[140]....
        /*03cc*/ 	.word	0xffffffff


	//   ....[141]....
        /*03d0*/ 	.word	0xffffffff


	//   ....[142]....
        /*03d4*/ 	.word	0xffffffff


	//   ....[143]....
        /*03d8*/ 	.word	0xffffffff


	//   ....[144]....
        /*03dc*/ 	.word	0xffffffff


	//   ....[145]....
        /*03e0*/ 	.word	0xffffffff


	//   ....[146]....
        /*03e4*/ 	.word	0xffffffff


	//   ....[147]....
        /*03e8*/ 	.word	0xffffffff


	//   ....[148]....
        /*03ec*/ 	.word	0xffffffff


	//   ....[149]....
        /*03f0*/ 	.word	0xffffffff


	//   ....[150]....
        /*03f4*/ 	.word	0xffffffff


	//   ....[151]....
        /*03f8*/ 	.word	0x0500000f


	//   ....[152]....
        /*03fc*/ 	.word	0x0500000f


	//   ....[153]....
        /*0400*/ 	.word	0x0500000f


	//   ....[154]....
        /*0404*/ 	.word	0x0500000f


	//   ....[155]....
        /*0408*/ 	.word	0x0500000f


	//   ....[156]....
        /*040c*/ 	.word	0x0500000f


	//   ....[157]....
        /*0410*/ 	.word	0x0500000f


	//   ....[158]....
        /*0414*/ 	.word	0x0500000f


	//   ....[159]....
        /*0418*/ 	.word	0x0500000f


	//   ....[160]....
        /*041c*/ 	.word	0x0500000f


	//   ....[161]....
        /*0420*/ 	.word	0x0500000f


	//   ....[162]....
        /*0424*/ 	.word	0x0500000f


	//   ....[163]....
        /*0428*/ 	.word	0x0500000f


	//   ....[164]....
        /*042c*/ 	.word	0x0500000f


	//   ....[165]....
        /*0430*/ 	.word	0x0500000f


	//   ....[166]....
        /*0434*/ 	.word	0x0500000f


	//   ....[167]....
        /*0438*/ 	.word	0x0500000f


	//   ....[168]....
        /*043c*/ 	.word	0x0500000f


	//   ....[169]....
        /*0440*/ 	.word	0x0500000f


	//   ....[170]....
        /*0444*/ 	.word	0x0500000f


	//   ....[171]....
        /*0448*/ 	.word	0x0500000f


	//   ....[172]....
        /*044c*/ 	.word	0x0500000f


	//   ....[173]....
        /*0450*/ 	.word	0x0500000f


	//   ....[174]....
        /*0454*/ 	.word	0x0500000f


	//   ....[175]....
        /*0458*/ 	.word	0x0500000f


	//   ....[176]....
        /*045c*/ 	.word	0x0500000f


	//   ....[177]....
        /*0460*/ 	.word	0x0500000f


	//   ....[178]....
        /*0464*/ 	.word	0x0500000f


	//   ....[179]....
        /*0468*/ 	.word	0x0500000f


	//   ....[180]....
        /*046c*/ 	.word	0x0500000f


	//   ....[181]....
        /*0470*/ 	.word	0x0500000f


	//   ....[182]....
        /*0474*/ 	.word	0x0500000f


	//   ....[183]....
        /*0478*/ 	.word	0x0500000f


	//   ....[184]....
        /*047c*/ 	.word	0x0500000f


	//   ....[185]....
        /*0480*/ 	.word	0x0500000f


	//   ....[186]....
        /*0484*/ 	.word	0x0500000f


	//   ....[187]....
        /*0488*/ 	.word	0x0500000f


	//   ....[188]....
        /*048c*/ 	.word	0x0500000f


	//   ....[189]....
        /*0490*/ 	.word	0x0500000f


	//   ....[190]....
        /*0494*/ 	.word	0x0500000f


	//   ....[191]....
        /*0498*/ 	.word	0x0500000f


	//   ....[192]....
        /*049c*/ 	.word	0x0500000f


	//   ....[193]....
        /*04a0*/ 	.word	0x0500000f


	//   ....[194]....
        /*04a4*/ 	.word	0x0500000f


	//   ....[195]....
        /*04a8*/ 	.word	0x0500000f


	//   ....[196]....
        /*04ac*/ 	.word	0x0500000f


	//   ....[197]....
        /*04b0*/ 	.word	0x0500000f


	//   ....[198]....
        /*04b4*/ 	.word	0x0500000f


	//   ....[199]....
        /*04b8*/ 	.word	0x0500000f


	//   ....[200]....
        /*04bc*/ 	.word	0x0500000f


	//   ....[201]....
        /*04c0*/ 	.word	0x0500000f


	//   ....[202]....
        /*04c4*/ 	.word	0x0500000f


	//   ....[203]....
        /*04c8*/ 	.word	0x0500000f


	//   ....[204]....
        /*04cc*/ 	.word	0x0500000f


	//   ....[205]....
        /*04d0*/ 	.word	0x0500000f


	//   ....[206]....
        /*04d4*/ 	.word	0x0500000f


	//   ....[207]....
        /*04d8*/ 	.word	0x0500000f


	//   ....[208]....
        /*04dc*/ 	.word	0x0500000f


	//   ....[209]....
        /*04e0*/ 	.word	0x0500000f


	//   ....[210]....
        /*04e4*/ 	.word	0x0500000f


	//   ....[211]....
        /*04e8*/ 	.word	0x0500000f


	//   ....[212]....
        /*04ec*/ 	.word	0x0500000f


	//   ....[213]....
        /*04f0*/ 	.word	0x0500000f


	//   ....[214]....
        /*04f4*/ 	.word	0x0500000f


	//   ....[215]....
        /*04f8*/ 	.word	0x0500000f


	//   ....[216]....
        /*04fc*/ 	.word	0x0500000f


	//   ....[217]....
        /*0500*/ 	.word	0x0500000f


	//   ....[218]....
        /*0504*/ 	.word	0x0500000f


	//   ....[219]....
        /*0508*/ 	.word	0x0500000f


	//   ....[220]....
        /*050c*/ 	.word	0x0500000f


	//   ....[221]....
        /*0510*/ 	.word	0x0500000f


	//   ....[222]....
        /*0514*/ 	.word	0x0500000f


	//   ....[223]....
        /*0518*/ 	.word	0x0500000f


	//   ....[224]....
        /*051c*/ 	.word	0x0500000f


	//   ....[225]....
        /*0520*/ 	.word	0x0500000f


	//   ....[226]....
        /*0524*/ 	.word	0x0500000f


	//   ....[227]....
        /*0528*/ 	.word	0x0500000f


	//   ....[228]....
        /*052c*/ 	.word	0x0500000f


	//   ....[229]....
        /*0530*/ 	.word	0x0500000f


	//   ....[230]....
        /*0534*/ 	.word	0x0500000f


	//   ....[231]....
        /*0538*/ 	.word	0x0500000f


	//   ....[232]....
        /*053c*/ 	.word	0x0500000f


	//   ....[233]....
        /*0540*/ 	.word	0x0500000f


	//----- nvinfo : EIATTR_COOP_GROUP_INSTR_OFFSETS
	.align		4
.L_444:
        /*0544*/ 	.byte	0x04, 0x28
        /*0546*/ 	.short	(.L_446 - .L_445)


	//   ....[0]....
.L_445:
        /*0548*/ 	.word	0x00000070


	//   ....[1]....
        /*054c*/ 	.word	0x000000b0


	//   ....[2]....
        /*0550*/ 	.word	0x000002d0


	//   ....[3]....
        /*0554*/ 	.word	0x00000430


	//   ....[4]....
        /*0558*/ 	.word	0x00000550


	//   ....[5]....
        /*055c*/ 	.word	0x000006b0


	//   ....[6]....
        /*0560*/ 	.word	0x00001780


	//   ....[7]....
        /*0564*/ 	.word	0x00002250


	//   ....[8]....
        /*0568*/ 	.word	0x00002b40


	//   ....[9]....
        /*056c*/ 	.word	0x000031a0


	//   ....[10]....
        /*0570*/ 	.word	0x000032b0


	//   ....[11]....
        /*0574*/ 	.word	0x00003800


	//   ....[12]....
        /*0578*/ 	.word	0x000038b0


	//   ....[13]....
        /*057c*/ 	.word	0x00005330


	//   ....[14]....
        /*0580*/ 	.word	0x00005530


	//   ....[15]....
        /*0584*/ 	.word	0x00006280


	//   ....[16]....
        /*0588*/ 	.word	0x000064d0


	//   ....[17]....
        /*058c*/ 	.word	0x000068f0


	//   ....[18]....
        /*0590*/ 	.word	0x00006960


	//   ....[19]....
        /*0594*/ 	.word	0x00008580


	//   ....[20]....
        /*0598*/ 	.word	0x00008590


	//   ....[21]....
        /*059c*/ 	.word	0x000085c0


	//   ....[22]....
        /*05a0*/ 	.word	0x000085d0


	//   ....[23]....
        /*05a4*/ 	.word	0x00009fa0


	//   ....[24]....
        /*05a8*/ 	.word	0x0000a1a0


	//   ....[25]....
        /*05ac*/ 	.word	0x0000aef0


	//   ....[26]....
        /*05b0*/ 	.word	0x0000b010


	//   ....[27]....
        /*05b4*/ 	.word	0x0000b5b0


	//   ....[28]....
        /*05b8*/ 	.word	0x0000b620


	//   ....[29]....
        /*05bc*/ 	.word	0x0000c4b0


	//   ....[30]....
        /*05c0*/ 	.word	0x0000c4e0


	//   ....[31]....
        /*05c4*/ 	.word	0x0000c590


	//   ....[32]....
        /*05c8*/ 	.word	0x0000c5a0


	//   ....[33]....
        /*05cc*/ 	.word	0x0000d7c0


	//   ....[34]....
        /*05d0*/ 	.word	0x0000d800


	//   ....[35]....
        /*05d4*/ 	.word	0x0000d840


	//   ....[36]....
        /*05d8*/ 	.word	0x0000d870


	//   ....[37]....
        /*05dc*/ 	.word	0x0000ddd0


	//   ....[38]....
        /*05e0*/ 	.word	0x0000de10


	//   ....[39]....
        /*05e4*/ 	.word	0x0000ded0


	//   ....[40]....
        /*05e8*/ 	.word	0x0000def0


	//   ....[41]....
        /*05ec*/ 	.word	0x0000dfb0


	//   ....[42]....
        /*05f0*/ 	.word	0x0000dfd0


	//   ....[43]....
        /*05f4*/ 	.word	0x0000e0a0


	//   ....[44]....
        /*05f8*/ 	.word	0x0000e0c0


	//   ....[45]....
        /*05fc*/ 	.word	0x0000e8d0


	//   ....[46]....
        /*0600*/ 	.word	0x0000e8f0


	//   ....[47]....
        /*0604*/ 	.word	0x0000e9b0


	//   ....[48]....
        /*0608*/ 	.word	0x0000e9d0


	//   ....[49]....
        /*060c*/ 	.word	0x0000ea90


	//   ....[50]....
        /*0610*/ 	.word	0x0000eab0


	//   ....[51]....
        /*0614*/ 	.word	0x0000eb80


	//   ....[52]....
        /*0618*/ 	.word	0x0000eba0


	//   ....[53]....
        /*061c*/ 	.word	0x0000ece0


	//   ....[54]....
        /*0620*/ 	.word	0x0000eed0


	//   ....[55]....
        /*0624*/ 	.word	0x0000ef00


	//   ....[56]....
        /*0628*/ 	.word	0x0000ef30


	//   ....[57]....
        /*062c*/ 	.word	0x0000ef60


	//   ....[58]....
        /*0630*/ 	.word	0x0000ef90


	//   ....[59]....
        /*0634*/ 	.word	0x0000efc0


	//   ....[60]....
        /*0638*/ 	.word	0x0000f110


	//   ....[61]....
        /*063c*/ 	.word	0x0000f140


	//   ....[62]....
        /*0640*/ 	.word	0x0000f170


	//   ....[63]....
        /*0644*/ 	.word	0x0000f1a0


	//   ....[64]....
        /*0648*/ 	.word	0x0000f1d0


	//   ....[65]....
        /*064c*/ 	.word	0x0000f200


	//   ....[66]....
        /*0650*/ 	.word	0x0000f290


	//   ....[67]....
        /*0654*/ 	.word	0x0000f2f0


	//   ....[68]....
        /*0658*/ 	.word	0x0000f380


	//   ....[69]....
        /*065c*/ 	.word	0x00010fd0


	//   ....[70]....
        /*0660*/ 	.word	0x00010ff0


	//   ....[71]....
        /*0664*/ 	.word	0x000110a0


	//   ....[72]....
        /*0668*/ 	.word	0x000110c0


	//   ....[73]....
        /*066c*/ 	.word	0x00011160


	//   ....[74]....
        /*0670*/ 	.word	0x00011180


	//   ....[75]....
        /*0674*/ 	.word	0x00011220


	//   ....[76]....
        /*0678*/ 	.word	0x00011240


	//   ....[77]....
        /*067c*/ 	.word	0x000112e0


	//   ....[78]....
        /*0680*/ 	.word	0x00011300


	//   ....[79]....
        /*0684*/ 	.word	0x00011310


	//   ....[80]....
        /*0688*/ 	.word	0x000113a0


	//   ....[81]....
        /*068c*/ 	.word	0x00011b20


	//   ....[82]....
        /*0690*/ 	.word	0x00011b50


	//   ....[83]....
        /*0694*/ 	.word	0x00011b70


	//   ....[84]....
        /*0698*/ 	.word	0x00011c00


	//   ....[85]....
        /*069c*/ 	.word	0x00011c10


	//   ....[86]....
        /*06a0*/ 	.word	0x00011cb0


	//   ....[87]....
        /*06a4*/ 	.word	0x00011cc0


	//   ....[88]....
        /*06a8*/ 	.word	0x00011d60


	//   ....[89]....
        /*06ac*/ 	.word	0x00011d70


	//   ....[90]....
        /*06b0*/ 	.word	0x00011e10


	//   ....[91]....
        /*06b4*/ 	.word	0x00011e20


	//   ....[92]....
        /*06b8*/ 	.word	0x00011ec0


	//   ....[93]....
        /*06bc*/ 	.word	0x00011ed0


	//   ....[94]....
        /*06c0*/ 	.word	0x00011f70


	//   ....[95]....
        /*06c4*/ 	.word	0x00011f80


	//   ....[96]....
        /*06c8*/ 	.word	0x00011f90


	//   ....[97]....
        /*06cc*/ 	.word	0x00012790


	//   ....[98]....
        /*06d0*/ 	.word	0x000127a0


	//   ....[99]....
        /*06d4*/ 	.word	0x000127c0


	//   ....[100]....
        /*06d8*/ 	.word	0x00012840


	//   ....[101]....
        /*06dc*/ 	.word	0x00012850


	//   ....[102]....
        /*06e0*/ 	.word	0x000128b0


	//   ....[103]....
        /*06e4*/ 	.word	0x000128e0


	//   ....[104]....
        /*06e8*/ 	.word	0x00012920


	//   ....[105]....
        /*06ec*/ 	.word	0x00012950


	//   ....[106]....
        /*06f0*/ 	.word	0x00012990


	//   ....[107]....
        /*06f4*/ 	.word	0x000129c0


	//   ....[108]....
        /*06f8*/ 	.word	0x00012a00


	//   ....[109]....
        /*06fc*/ 	.word	0x00012c80


	//   ....[110]....
        /*0700*/ 	.word	0x00012ca0


	//   ....[111]....
        /*0704*/ 	.word	0x00012d30


	//   ....[112]....
        /*0708*/ 	.word	0x00012d40


	//   ....[113]....
        /*070c*/ 	.word	0x00012db0


	//   ....[114]....
        /*0710*/ 	.word	0x00012dc0


	//   ....[115]....
        /*0714*/ 	.word	0x00012e30


	//   ....[116]....
        /*0718*/ 	.word	0x00012e40


	//   ....[117]....
        /*071c*/ 	.word	0x00012eb0


	//   ....[118]....
        /*0720*/ 	.word	0x00012ec0


	//   ....[119]....
        /*0724*/ 	.word	0x00012ed0


	//   ....[120]....
        /*0728*/ 	.word	0x00012f40


	//   ....[121]....
        /*072c*/ 	.word	0x000134d0


	//   ....[122]....
        /*0730*/ 	.word	0x000134f0


	//   ....[123]....
        /*0734*/ 	.word	0x00013500


	//   ....[124]....
        /*0738*/ 	.word	0x00013510


	//   ....[125]....
        /*073c*/ 	.word	0x00013580


	//   ....[126]....
        /*0740*/ 	.word	0x000135a0


	//   ....[127]....
        /*0744*/ 	.word	0x00013610


	//   ....[128]....
        /*0748*/ 	.word	0x00013630


	//   ....[129]....
        /*074c*/ 	.word	0x00013690


	//   ....[130]....
        /*0750*/ 	.word	0x000136b0


	//   ....[131]....
        /*0754*/ 	.word	0x00013700


	//   ....[132]....
        /*0758*/ 	.word	0x00013720


	//   ....[133]....
        /*075c*/ 	.word	0x00013b30


	//   ....[134]....
        /*0760*/ 	.word	0x00013b60


	//   ....[135]....
        /*0764*/ 	.word	0x00013b90


	//   ....[136]....
        /*0768*/ 	.word	0x00013bc0


	//   ....[137]....
        /*076c*/ 	.word	0x00013bf0


	//   ....[138]....
        /*0770*/ 	.word	0x00013c20


	//   ....[139]....
        /*0774*/ 	.word	0x00013c50


	//   ....[140]....
        /*0778*/ 	.word	0x00013c80


	//   ....[141]....
        /*077c*/ 	.word	0x00013e00


	//   ....[142]....
        /*0780*/ 	.word	0x00013e30


	//   ....[143]....
        /*0784*/ 	.word	0x00013e60


	//   ....[144]....
        /*0788*/ 	.word	0x00013e90


	//   ....[145]....
        /*078c*/ 	.word	0x00013ec0


	//   ....[146]....
        /*0790*/ 	.word	0x00013ef0


	//   ....[147]....
        /*0794*/ 	.word	0x00013fb0


	//   ....[148]....
        /*0798*/ 	.word	0x00013fd0


	//   ....[149]....
        /*079c*/ 	.word	0x00014040


	//   ....[150]....
        /*07a0*/ 	.word	0x000146e0


	//   ....[151]....
        /*07a4*/ 	.word	0x00014d50


	//   ....[152]....
        /*07a8*/ 	.word	0x00014e40


	//   ....[153]....
        /*07ac*/ 	.word	0x00014ee0


	//   ....[154]....
        /*07b0*/ 	.word	0x00014f40


	//   ....[155]....
        /*07b4*/ 	.word	0x00015050


	//   ....[156]....
        /*07b8*/ 	.word	0x000150c0


	//   ....[157]....
        /*07bc*/ 	.word	0x000151d0


	//   ....[158]....
        /*07c0*/ 	.word	0x00015240


	//   ....[159]....
        /*07c4*/ 	.word	0x00015350


	//   ....[160]....
        /*07c8*/ 	.word	0x000153c0


	//   ....[161]....
        /*07cc*/ 	.word	0x000154d0


	//   ....[162]....
        /*07d0*/ 	.word	0x00015540


	//   ....[163]....
        /*07d4*/ 	.word	0x000155e0


	//   ....[164]....
        /*07d8*/ 	.word	0x000156f0


	//   ....[165]....
        /*07dc*/ 	.word	0x00015760


	//   ....[166]....
        /*07e0*/ 	.word	0x000157c0


	//   ....[167]....
        /*07e4*/ 	.word	0x000158b0


	//   ....[168]....
        /*07e8*/ 	.word	0x00015910


	//   ....[169]....
        /*07ec*/ 	.word	0x00015a20


	//   ....[170]....
        /*07f0*/ 	.word	0x00015a80


	//   ....[171]....
        /*07f4*/ 	.word	0x00015b90


	//   ....[172]....
        /*07f8*/ 	.word	0x00015bf0


	//   ....[173]....
        /*07fc*/ 	.word	0x00015d00


	//   ....[174]....
        /*0800*/ 	.word	0x00015d60


	//   ....[175]....
        /*0804*/ 	.word	0x00015e70


	//   ....[176]....
        /*0808*/ 	.word	0x00015ed0


	//   ....[177]....
        /*080c*/ 	.word	0x00015fe0


	//   ....[178]....
        /*0810*/ 	.word	0x00016040


	//   ....[179]....
        /*0814*/ 	.word	0x00016130


	//   ....[180]....
        /*0818*/ 	.word	0x00016260


	//   ....[181]....
        /*081c*/ 	.word	0x00016310


	//   ....[182]....
        /*0820*/ 	.word	0x00016390


	//   ....[183]....
        /*0824*/ 	.word	0x00016470


	//   ....[184]....
        /*0828*/ 	.word	0x000164d0


	//   ....[185]....
        /*082c*/ 	.word	0x000165a0


	//   ....[186]....
        /*0830*/ 	.word	0x00016600


	//   ....[187]....
        /*0834*/ 	.word	0x000166d0


	//   ....[188]....
        /*0838*/ 	.word	0x00016730


	//   ....[189]....
        /*083c*/ 	.word	0x00016800


	//   ....[190]....
        /*0840*/ 	.word	0x00016860


	//   ....[191]....
        /*0844*/ 	.word	0x00016930


	//   ....[192]....
        /*0848*/ 	.word	0x00016a20


	//   ....[193]....
        /*084c*/ 	.word	0x00016ac0


	//   ....[194]....
        /*0850*/ 	.word	0x00016b20


	//   ....[195]....
        /*0854*/ 	.word	0x00016c10


	//   ....[196]....
        /*0858*/ 	.word	0x00016c70


	//   ....[197]....
        /*085c*/ 	.word	0x00016d50


	//   ....[198]....
        /*0860*/ 	.word	0x00016db0


	//   ....[199]....
        /*0864*/ 	.word	0x00016e90


	//   ....[200]....
        /*0868*/ 	.word	0x00016ef0


	//   ....[201]....
        /*086c*/ 	.word	0x00016fd0


	//   ....[202]....
        /*0870*/ 	.word	0x00017030


	//   ....[203]....
        /*0874*/ 	.word	0x00017100


	//   ....[204]....
        /*0878*/ 	.word	0x00017230


	//   ....[205]....
        /*087c*/ 	.word	0x00017320


	//   ....[206]....
        /*0880*/ 	.word	0x000173c0


	//   ....[207]....
        /*0884*/ 	.word	0x00017490


	//   ....[208]....
        /*0888*/ 	.word	0x000174f0


	//   ....[209]....
        /*088c*/ 	.word	0x000175c0


	//   ....[210]....
        /*0890*/ 	.word	0x00017620


	//   ....[211]....
        /*0894*/ 	.word	0x00017700


	//   ....[212]....
        /*0898*/ 	.word	0x00017760


	//   ....[213]....
        /*089c*/ 	.word	0x00017830


	//   ....[214]....
        /*08a0*/ 	.word	0x00017890


	//   ....[215]....
        /*08a4*/ 	.word	0x00017950


	//   ....[216]....
        /*08a8*/ 	.word	0x000179e0


	//   ....[217]....
        /*08ac*/ 	.word	0x00017a80


	//   ....[218]....
        /*08b0*/ 	.word	0x00017ba0


	//   ....[219]....
        /*08b4*/ 	.word	0x00017c10


	//   ....[220]....
        /*08b8*/ 	.word	0x00017c80


	//   ....[221]....
        /*08bc*/ 	.word	0x00017cf0


	//   ....[222]....
        /*08c0*/ 	.word	0x00017d60


	//   ....[223]....
        /*08c4*/ 	.word	0x00017de0


	//   ....[224]....
        /*08c8*/ 	.word	0x00017e70


	//   ....[225]....
        /*08cc*/ 	.word	0x00017f00


	//   ....[226]....
        /*08d0*/ 	.word	0x00017f70


	//   ....[227]....
        /*08d4*/ 	.word	0x00017fe0


	//   ....[228]....
        /*08d8*/ 	.word	0x00018050


	//   ....[229]....
        /*08dc*/ 	.word	0x000180d0


	//   ....[230]....
        /*08e0*/ 	.word	0x00018140


	//   ....[231]....
        /*08e4*/ 	.word	0x000181e0


	//   ....[232]....
        /*08e8*/ 	.word	0x00018270


	//   ....[233]....
        /*08ec*/ 	.word	0x00018390


	//----- nvinfo : EIATTR_REG_RECONFIG
	.align		4
.L_446:
        /*08f0*/ 	.byte	0x01, 0x54
	.zero		2


	//----- nvinfo : EIATTR_SYSCALL_OFFSETS
	.align		4
        /*08f4*/ 	.byte	0x04, 0x46
        /*08f6*/ 	.short	(.L_448 - .L_447)


	//   ....[0]....
.L_447:
        /*08f8*/ 	.word	0x00001960


	//   ....[1]....
        /*08fc*/ 	.word	0x000104b0


	//   ....[2]....
        /*0900*/ 	.word	0x00010600


	//   ....[3]....
        /*0904*/ 	.word	0x000106f0


	//   ....[4]....
        /*0908*/ 	.word	0x000116f0


	//----- nvinfo : EIATTR_MBARRIER_INSTR_OFFSETS
	.align		4
.L_448:
        /*090c*/ 	.byte	0x04, 0x39
        /*090e*/ 	.short	(.L_450 - .L_449)


	//   ....[0]....
.L_449:
        /*0910*/ 	.word	0x00000180
        /*0914*/ 	.word	0x000000ff
        /*0918*/ 	.word	0x0002a800
        /*091c*/ 	.short	0x0100
        /*091e*/ 	.byte	0x08
	.zero		1


	//   ....[1]....
        /*0920*/ 	.word	0x00000190
        /*0924*/ 	.word	0x000000ff
        /*0928*/ 	.word	0x0002a820
        /*092c*/ 	.short	0x0100
        /*092e*/ 	.byte	0x08
	.zero		1


	//   ....[2]....
        /*0930*/ 	.word	0x00000280
        /*0934*/ 	.word	0x000000ff
        /*0938*/ 	.word	0x0002a830
        /*093c*/ 	.short	0x0100
        /*093e*/ 	.byte	0x08
	.zero		1


	//   ....[3]....
        /*0940*/ 	.word	0x00000290
        /*0944*/ 	.word	0x000000ff
        /*0948*/ 	.word	0x0002a840
        /*094c*/ 	.short	0x0100
        /*094e*/ 	.byte	0x08
	.zero		1


	//   ....[4]....
        /*0950*/ 	.word	0x000002a0
        /*0954*/ 	.word	0x000000ff
        /*0958*/ 	.word	0x0002a838
        /*095c*/ 	.short	0x0100
        /*095e*/ 	.byte	0x08
	.zero		1


	//   ....[5]....
        /*0960*/ 	.word	0x000002b0
        /*0964*/ 	.word	0x000000ff
        /*0968*/ 	.word	0x0002a848
        /*096c*/ 	.short	0x0100
        /*096e*/ 	.byte	0x08
	.zero		1


	//   ....[6]....
        /*0970*/ 	.word	0x000003e0
        /*0974*/ 	.word	0x000000ff
        /*0978*/ 	.word	0x0002a850
        /*097c*/ 	.short	0x0100
        /*097e*/ 	.byte	0x08
	.zero		1


	//   ....[7]....
        /*0980*/ 	.word	0x000003f0
        /*0984*/ 	.word	0x000000ff
        /*0988*/ 	.word	0x0002a860
        /*098c*/ 	.short	0x0100
        /*098e*/ 	.byte	0x08
	.zero		1


	//   ....[8]....
        /*0990*/ 	.word	0x00000400
        /*0994*/ 	.word	0x000000ff
        /*0998*/ 	.word	0x0002a858
        /*099c*/ 	.short	0x0100
        /*099e*/ 	.byte	0x08
	.zero		1


	//   ....[9]....
        /*09a0*/ 	.word	0x00000410
        /*09a4*/ 	.word	0x000000ff
        /*09a8*/ 	.word	0x0002a868
        /*09ac*/ 	.short	0x0100
        /*09ae*/ 	.byte	0x08
	.zero		1


	//   ....[10]....
        /*09b0*/ 	.word	0x00000500
        /*09b4*/ 	.word	0x000000ff
        /*09b8*/ 	.word	0x0002a870
        /*09bc*/ 	.short	0x0100
        /*09be*/ 	.byte	0x06
	.zero		1


	//   ....[11]....
        /*09c0*/ 	.word	0x00000510
        /*09c4*/ 	.word	0x000000ff
        /*09c8*/ 	.word	0x0002a880
        /*09cc*/ 	.short	0x0100
        /*09ce*/ 	.byte	0x06
	.zero		1


	//   ....[12]....
        /*09d0*/ 	.word	0x00000520
        /*09d4*/ 	.word	0x000000ff
        /*09d8*/ 	.word	0x0002a878
        /*09dc*/ 	.short	0x0100
        /*09de*/ 	.byte	0x06
	.zero		1


	//   ....[13]....
        /*09e0*/ 	.word	0x00000530
        /*09e4*/ 	.word	0x000000ff
        /*09e8*/ 	.word	0x0002a888
        /*09ec*/ 	.short	0x0100
        /*09ee*/ 	.byte	0x06
	.zero		1


	//   ....[14]....
        /*09f0*/ 	.word	0x00000660
        /*09f4*/ 	.word	0x000000ff
        /*09f8*/ 	.word	0x0002a890
        /*09fc*/ 	.short	0x0100
        /*09fe*/ 	.byte	0x08
	.zero		1


	//   ....[15]....
        /*0a00*/ 	.word	0x00000670
        /*0a04*/ 	.word	0x000000ff
        /*0a08*/ 	.word	0x0002a8a0
        /*0a0c*/ 	.short	0x0100
        /*0a0e*/ 	.byte	0x08
	.zero		1


	//   ....[16]....
        /*0a10*/ 	.word	0x00000680
        /*0a14*/ 	.word	0x000000ff
        /*0a18*/ 	.word	0x0002a898
        /*0a1c*/ 	.short	0x0100
        /*0a1e*/ 	.byte	0x08
	.zero		1


	//   ....[17]....
        /*0a20*/ 	.word	0x00000690
        /*0a24*/ 	.word	0x000000ff
        /*0a28*/ 	.word	0x0002a8a8
        /*0a2c*/ 	.short	0x0100
        /*0a2e*/ 	.byte	0x08
	.zero		1


	//   ....[18]....
        /*0a30*/ 	.word	0x000007d0
        /*0a34*/ 	.word	0x000000ff
        /*0a38*/ 	.word	0x0002a8b0
        /*0a3c*/ 	.short	0x0100
        /*0a3e*/ 	.byte	0x08
	.zero		1


	//   ....[19]....
        /*0a40*/ 	.word	0x000007e0
        /*0a44*/ 	.word	0x000000ff
        /*0a48*/ 	.word	0x0002a8c0
        /*0a4c*/ 	.short	0x0100
        /*0a4e*/ 	.byte	0x08
	.zero		1


	//   ....[20]....
        /*0a50*/ 	.word	0x000007f0
        /*0a54*/ 	.word	0x000000ff
        /*0a58*/ 	.word	0x0002a8b8
        /*0a5c*/ 	.short	0x0100
        /*0a5e*/ 	.byte	0x08
	.zero		1


	//   ....[21]....
        /*0a60*/ 	.word	0x00000800
        /*0a64*/ 	.word	0x000000ff
        /*0a68*/ 	.word	0x0002a8c8
        /*0a6c*/ 	.short	0x0100
        /*0a6e*/ 	.byte	0x08
	.zero		1


	//   ....[22]....
        /*0a70*/ 	.word	0x000019d0
        /*0a74*/ 	.word	0x000000ff
        /*0a78*/ 	.word	0x0002a800
        /*0a7c*/ 	.short	0x010a
        /*0a7e*/ 	.byte	0x28
	.zero		1


	//   ....[23]....
        /*0a80*/ 	.word	0x00001a50
        /*0a84*/ 	.word	0x00000003
        /*0a88*/ 	.word	0x0002a830
        /*0a8c*/ 	.short	0x010a
        /*0a8e*/ 	.byte	0x3f
	.zero		1


	//   ....[24]....
        /*0a90*/ 	.word	0x00001a90
        /*0a94*/ 	.word	0x00000003
        /*0a98*/ 	.word	0x0002a830
        /*0a9c*/ 	.short	0x010a
        /*0a9e*/ 	.byte	0x3f
	.zero		1


	//   ....[25]....
        /*0aa0*/ 	.word	0x000021d0
        /*0aa4*/ 	.word	0x000000ff
        /*0aa8*/ 	.word	0x00000000
        /*0aac*/ 	.short	0x0101
        /*0aae*/ 	.byte	0x04
	.zero		1


	//   ....[26]....
        /*0ab0*/ 	.word	0x000046a0
        /*0ab4*/ 	.word	0x000000ff
        /*0ab8*/ 	.word	0x0002a830
        /*0abc*/ 	.short	0x010a
        /*0abe*/ 	.byte	0x06
	.zero		1


	//   ....[27]....
        /*0ac0*/ 	.word	0x000046e0
        /*0ac4*/ 	.word	0x000000ff
        /*0ac8*/ 	.word	0x0002a830
        /*0acc*/ 	.short	0x010a
        /*0ace*/ 	.byte	0x06
	.zero		1


	//   ....[28]....
        /*0ad0*/ 	.word	0x00004fa0
        /*0ad4*/ 	.word	0x000000ff
        /*0ad8*/ 	.word	0x0002a850
        /*0adc*/ 	.short	0x010a
        /*0ade*/ 	.byte	0x05
	.zero		1


	//   ....[29]....
        /*0ae0*/ 	.word	0x00004fe0
        /*0ae4*/ 	.word	0x000000ff
        /*0ae8*/ 	.word	0x0002a850
        /*0aec*/ 	.short	0x010a
        /*0aee*/ 	.byte	0x05
	.zero		1


	//   ....[30]....
        /*0af0*/ 	.word	0x000052f0
        /*0af4*/ 	.word	0x000000ff
        /*0af8*/ 	.word	0x00000000
        /*0afc*/ 	.short	0x0101
        /*0afe*/ 	.byte	0x06
	.zero		1


	//   ....[31]....
        /*0b00*/ 	.word	0x000071e0
        /*0b04*/ 	.word	0x000000ff
        /*0b08*/ 	.word	0x00000000
        /*0b0c*/ 	.short	0x0101
        /*0b0e*/ 	.byte	0x05
	.zero		1


	//   ....[32]....
        /*0b10*/ 	.word	0x00007680
        /*0b14*/ 	.word	0x000000ff
        /*0b18*/ 	.word	0x0002a830
        /*0b1c*/ 	.short	0x010a
        /*0b1e*/ 	.byte	0x06
	.zero		1


	//   ....[33]....
        /*0b20*/ 	.word	0x000076c0
        /*0b24*/ 	.word	0x000000ff
        /*0b28*/ 	.word	0x0002a830
        /*0b2c*/ 	.short	0x010a
        /*0b2e*/ 	.byte	0x06
	.zero		1


	//   ....[34]....
        /*0b30*/ 	.word	0x00007f80
        /*0b34*/ 	.word	0x000000ff
        /*0b38*/ 	.word	0x0002a850
        /*0b3c*/ 	.short	0x010a
        /*0b3e*/ 	.byte	0x05
	.zero		1


	//   ....[35]....
        /*0b40*/ 	.word	0x00007fc0
        /*0b44*/ 	.word	0x000000ff
        /*0b48*/ 	.word	0x0002a850
        /*0b4c*/ 	.short	0x010a
        /*0b4e*/ 	.byte	0x05
	.zero		1


	//   ....[36]....
        /*0b50*/ 	.word	0x00008300
        /*0b54*/ 	.word	0x000000ff
        /*0b58*/ 	.word	0x00000000
        /*0b5c*/ 	.short	0x0101
        /*0b5e*/ 	.byte	0x06
	.zero		1


	//   ....[37]....
        /*0b60*/ 	.word	0x00009060
        /*0b64*/ 	.word	0x000000ff
        /*0b68*/ 	.word	0x00000000
        /*0b6c*/ 	.short	0x0101
        /*0b6e*/ 	.byte	0x05
	.zero		1


	//   ....[38]....
        /*0b70*/ 	.word	0x00009300
        /*0b74*/ 	.word	0x000000ff
        /*0b78*/ 	.word	0x0002a830
        /*0b7c*/ 	.short	0x010a
        /*0b7e*/ 	.byte	0x05
	.zero		1


	//   ....[39]....
        /*0b80*/ 	.word	0x00009340
        /*0b84*/ 	.word	0x000000ff
        /*0b88*/ 	.word	0x0002a830
        /*0b8c*/ 	.short	0x010a
        /*0b8e*/ 	.byte	0x05
	.zero		1


	//   ....[40]....
        /*0b90*/ 	.word	0x00009c00
        /*0b94*/ 	.word	0x000000ff
        /*0b98*/ 	.word	0x0002a850
        /*0b9c*/ 	.short	0x010a
        /*0b9e*/ 	.byte	0x05
	.zero		1


	//   ....[41]....
        /*0ba0*/ 	.word	0x00009c40
        /*0ba4*/ 	.word	0x000000ff
        /*0ba8*/ 	.word	0x0002a850
        /*0bac*/ 	.short	0x010a
        /*0bae*/ 	.byte	0x05
	.zero		1


	//   ....[42]....
        /*0bb0*/ 	.word	0x00009f50
        /*0bb4*/ 	.word	0x000000ff
        /*0bb8*/ 	.word	0x00000000
        /*0bbc*/ 	.short	0x0101
        /*0bbe*/ 	.byte	0x04
	.zero		1


	//   ....[43]....
        /*0bc0*/ 	.word	0x0000be60
        /*0bc4*/ 	.word	0x000000ff
        /*0bc8*/ 	.word	0x00000000
        /*0bcc*/ 	.short	0x0101
        /*0bce*/ 	.byte	0x05
	.zero		1


	//   ....[44]....
        /*0bd0*/ 	.word	0x0000c420
        /*0bd4*/ 	.word	0x000000ff
        /*0bd8*/ 	.word	0x0002a850
        /*0bdc*/ 	.short	0x010a
        /*0bde*/ 	.byte	0x05
	.zero		1


	//   ....[45]....
        /*0be0*/ 	.word	0x0000c460
        /*0be4*/ 	.word	0x000000ff
        /*0be8*/ 	.word	0x0002a850
        /*0bec*/ 	.short	0x010a
        /*0bee*/ 	.byte	0x05
	.zero		1


	//   ....[46]....
        /*0bf0*/ 	.word	0x0000c930
        /*0bf4*/ 	.word	0x000000ff
        /*0bf8*/ 	.word	0x00000000
        /*0bfc*/ 	.short	0x0101
        /*0bfe*/ 	.byte	0x04
	.zero		1


	//   ....[47]....
        /*0c00*/ 	.word	0x0000de00
        /*0c04*/ 	.word	0x00000003
        /*0c08*/ 	.word	0x00000000
        /*0c0c*/ 	.short	0x0101
        /*0c0e*/ 	.byte	0x3f
	.zero		1


	//   ....[48]....
        /*0c10*/ 	.word	0x00010d80
        /*0c14*/ 	.word	0x00000007
        /*0c18*/ 	.word	0x0002a840
        /*0c1c*/ 	.short	0x010a
        /*0c1e*/ 	.byte	0x3f
	.zero		1


	//   ....[49]....
        /*0c20*/ 	.word	0x00011460
        /*0c24*/ 	.word	0x00000007
        /*0c28*/ 	.word	0x0002a830
        /*0c2c*/ 	.short	0x0107
        /*0c2e*/ 	.byte	0x3f
	.zero		1


	//   ....[50]....
        /*0c30*/ 	.word	0x00011520
        /*0c34*/ 	.word	0x00000007
        /*0c38*/ 	.word	0x0002a830
        /*0c3c*/ 	.short	0x0101
        /*0c3e*/ 	.byte	0x3f
	.zero		1


	//   ....[51]....
        /*0c40*/ 	.word	0x000120e0
        /*0c44*/ 	.word	0x00000016
        /*0c48*/ 	.word	0x0002a800
        /*0c4c*/ 	.short	0x0107
        /*0c4e*/ 	.byte	0x3f
	.zero		1


	//   ....[52]....
        /*0c50*/ 	.word	0x00012200
        /*0c54*/ 	.word	0x00000016
        /*0c58*/ 	.word	0x0002a800
        /*0c5c*/ 	.short	0x0101
        /*0c5e*/ 	.byte	0x3f
	.zero		1


	//   ....[53]....
        /*0c60*/ 	.word	0x00012220
        /*0c64*/ 	.word	0x00000016
        /*0c68*/ 	.word	0x0002a820
        /*0c6c*/ 	.short	0x010a
        /*0c6e*/ 	.byte	0x3f
	.zero		1


	//   ....[54]....
        /*0c70*/ 	.word	0x00012590
        /*0c74*/ 	.word	0x00000006
        /*0c78*/ 	.word	0x0002a840
        /*0c7c*/ 	.short	0x010a
        /*0c7e*/ 	.byte	0x3f
	.zero		1


	//   ....[55]....
        /*0c80*/ 	.word	0x00012aa0
        /*0c84*/ 	.word	0x00000006
        /*0c88*/ 	.word	0x0002a830
        /*0c8c*/ 	.short	0x0107
        /*0c8e*/ 	.byte	0x3f
	.zero		1


	//   ....[56]....
        /*0c90*/ 	.word	0x00012b60
        /*0c94*/ 	.word	0x00000006
        /*0c98*/ 	.word	0x0002a830
        /*0c9c*/ 	.short	0x0101
        /*0c9e*/ 	.byte	0x3f
	.zero		1


	//   ....[57]....
        /*0ca0*/ 	.word	0x00012bc0
        /*0ca4*/ 	.word	0x00000005
        /*0ca8*/ 	.word	0x0002a860
        /*0cac*/ 	.short	0x010a
        /*0cae*/ 	.byte	0x3f
	.zero		1


	//   ....[58]....
        /*0cb0*/ 	.word	0x00013020
        /*0cb4*/ 	.word	0x00000005
        /*0cb8*/ 	.word	0x0002a850
        /*0cbc*/ 	.short	0x0107
        /*0cbe*/ 	.byte	0x3f
	.zero		1


	//   ....[59]....
        /*0cc0*/ 	.word	0x00013170
        /*0cc4*/ 	.word	0x00000005
        /*0cc8*/ 	.word	0x0002a850
        /*0ccc*/ 	.short	0x0101
        /*0cce*/ 	.byte	0x3f
	.zero		1


	//   ....[60]....
        /*0cd0*/ 	.word	0x00013400
        /*0cd4*/ 	.word	0x00000000
        /*0cd8*/ 	.word	0x0002a860
        /*0cdc*/ 	.short	0x010a
        /*0cde*/ 	.byte	0x3f
	.zero		1


	//   ....[61]....
        /*0ce0*/ 	.word	0x00013860
        /*0ce4*/ 	.word	0x00000000
        /*0ce8*/ 	.word	0x0002a850
        /*0cec*/ 	.short	0x0107
        /*0cee*/ 	.byte	0x3f
	.zero		1


	//   ....[62]....
        /*0cf0*/ 	.word	0x00013930
        /*0cf4*/ 	.word	0x00000000
        /*0cf8*/ 	.word	0x0002a850
        /*0cfc*/ 	.short	0x0101
        /*0cfe*/ 	.byte	0x3f
	.zero		1


	//   ....[63]....
        /*0d00*/ 	.word	0x00014660
        /*0d04*/ 	.word	0x00000005
        /*0d08*/ 	.word	0x0002a820
        /*0d0c*/ 	.short	0x010a
        /*0d0e*/ 	.byte	0x3f
	.zero		1


	//   ....[64]....
        /*0d10*/ 	.word	0x00014800
        /*0d14*/ 	.word	0x00000003
        /*0d18*/ 	.word	0x0002a840
        /*0d1c*/ 	.short	0x010a
        /*0d1e*/ 	.byte	0x3f
	.zero		1


	//   ....[65]....
        /*0d20*/ 	.word	0x000148a0
        /*0d24*/ 	.word	0x00000019
        /*0d28*/ 	.word	0x0002a840
        /*0d2c*/ 	.short	0x010a
        /*0d2e*/ 	.byte	0x3f
	.zero		1


	//   ....[66]....
        /*0d30*/ 	.word	0x000148e0
        /*0d34*/ 	.word	0x00000003
        /*0d38*/ 	.word	0x0002a860
        /*0d3c*/ 	.short	0x010a
        /*0d3e*/ 	.byte	0x3f
	.zero		1


	//   ....[67]....
        /*0d40*/ 	.word	0x00014920
        /*0d44*/ 	.word	0x00000019
        /*0d48*/ 	.word	0x0002a860
        /*0d4c*/ 	.short	0x010a
        /*0d4e*/ 	.byte	0x3f
	.zero		1


	//   ....[68]....
        /*0d50*/ 	.word	0x00014990
        /*0d54*/ 	.word	0x00000003
        /*0d58*/ 	.word	0x0002a800
        /*0d5c*/ 	.short	0x010a
        /*0d5e*/ 	.byte	0x3f
	.zero		1


	//   ....[69]....
        /*0d60*/ 	.word	0x000149e0
        /*0d64*/ 	.word	0x00000003
        /*0d68*/ 	.word	0x0002a830
        /*0d6c*/ 	.short	0x010a
        /*0d6e*/ 	.byte	0x3f
	.zero		1


	//   ....[70]....
        /*0d70*/ 	.word	0x00014a40
        /*0d74*/ 	.word	0x0000000a
        /*0d78*/ 	.word	0x0002a830
        /*0d7c*/ 	.short	0x010a
        /*0d7e*/ 	.byte	0x3f
	.zero		1


	//   ....[71]....
        /*0d80*/ 	.word	0x00014aa0
        /*0d84*/ 	.word	0x00000009
        /*0d88*/ 	.word	0x0002a850
        /*0d8c*/ 	.short	0x010a
        /*0d8e*/ 	.byte	0x3f
	.zero		1


	//   ....[72]....
        /*0d90*/ 	.word	0x00014b00
        /*0d94*/ 	.word	0x0000000a
        /*0d98*/ 	.word	0x0002a830
        /*0d9c*/ 	.short	0x010a
        /*0d9e*/ 	.byte	0x3f
	.zero		1


	//   ....[73]....
        /*0da0*/ 	.word	0x00014b60
        /*0da4*/ 	.word	0x00000009
        /*0da8*/ 	.word	0x0002a850
        /*0dac*/ 	.short	0x010a
        /*0dae*/ 	.byte	0x3f
	.zero		1


	//   ....[74]....
        /*0db0*/ 	.word	0x00014bc0
        /*0db4*/ 	.word	0x0000000a
        /*0db8*/ 	.word	0x0002a830
        /*0dbc*/ 	.short	0x010a
        /*0dbe*/ 	.byte	0x3f
	.zero		1


	//   ....[75]....
        /*0dc0*/ 	.word	0x00014c20
        /*0dc4*/ 	.word	0x00000009
        /*0dc8*/ 	.word	0x0002a850
        /*0dcc*/ 	.short	0x010a
        /*0dce*/ 	.byte	0x3f
	.zero		1


	//   ....[76]....
        /*0dd0*/ 	.word	0x00014c80
        /*0dd4*/ 	.word	0x00000005
        /*0dd8*/ 	.word	0x0002a850
        /*0ddc*/ 	.short	0x010a
        /*0dde*/ 	.byte	0x3f
	.zero		1


	//   ....[77]....
        /*0de0*/ 	.word	0x00014d90
        /*0de4*/ 	.word	0x00000007
        /*0de8*/ 	.word	0x0002a840
        /*0dec*/ 	.short	0x010a
        /*0dee*/ 	.byte	0x3f
	.zero		1


	//   ....[78]....
        /*0df0*/ 	.word	0x00016160
        /*0df4*/ 	.word	0x00000016
        /*0df8*/ 	.word	0x0002a820
        /*0dfc*/ 	.short	0x010a
        /*0dfe*/ 	.byte	0x3f
	.zero		1


	//   ....[79]....
        /*0e00*/ 	.word	0x000161b0
        /*0e04*/ 	.word	0x00000006
        /*0e08*/ 	.word	0x0002a840
        /*0e0c*/ 	.short	0x010a
        /*0e0e*/ 	.byte	0x3f
	.zero		1


	//   ....[80]....
        /*0e10*/ 	.word	0x00016970
        /*0e14*/ 	.word	0x00000005
        /*0e18*/ 	.word	0x0002a860
        /*0e1c*/ 	.short	0x010a
        /*0e1e*/ 	.byte	0x3f
	.zero		1


	//   ....[81]....
        /*0e20*/ 	.word	0x00017180
        /*0e24*/ 	.word	0x00000000
        /*0e28*/ 	.word	0x0002a860
        /*0e2c*/ 	.short	0x010a
        /*0e2e*/ 	.byte	0x3f
	.zero		1


	//   ....[82]....
        /*0e30*/ 	.word	0x000182b0
        /*0e34*/ 	.word	0x00000005
        /*0e38*/ 	.word	0x0002a820
        /*0e3c*/ 	.short	0x010a
        /*0e3e*/ 	.byte	0x3f
	.zero		1


	//   ....[83]....
        /*0e40*/ 	.word	0x00018450
        /*0e44*/ 	.word	0x00000003
        /*0e48*/ 	.word	0x0002a840
        /*0e4c*/ 	.short	0x010a
        /*0e4e*/ 	.byte	0x3f
	.zero		1


	//   ....[84]....
        /*0e50*/ 	.word	0x000184a0
        /*0e54*/ 	.word	0x00000019
        /*0e58*/ 	.word	0x0002a840
        /*0e5c*/ 	.short	0x010a
        /*0e5e*/ 	.byte	0x3f
	.zero		1


	//   ....[85]....
        /*0e60*/ 	.word	0x000184f0
        /*0e64*/ 	.word	0x00000003
        /*0e68*/ 	.word	0x0002a860
        /*0e6c*/ 	.short	0x010a
        /*0e6e*/ 	.byte	0x3f
	.zero		1


	//----- nvinfo : EIATTR_NUM_MBARRIERS
	.align		4
.L_450:
        /*0e70*/ 	.byte	0x03, 0x38
        /*0e72*/ 	.short	0x0016


	//----- nvinfo : EIATTR_EXIT_INSTR_OFFSETS
	.align		4
        /*0e74*/ 	.byte	0x04, 0x1c
        /*0e76*/ 	.short	(.L_452 - .L_451)


	//   ....[0]....
.L_451:
        /*0e78*/ 	.word	0x00000990


	//   ....[1]....
        /*0e7c*/ 	.word	0x0000ec90


	//   ....[2]....
        /*0e80*/ 	.word	0x00014970


	//----- nvinfo : EIATTR_MAX_THREADS
	.align		4
.L_452:
        /*0e84*/ 	.byte	0x04, 0x05
        /*0e86*/ 	.short	(.L_454 - .L_453)
.L_453:
        /*0e88*/ 	.word	0x00000180
        /*0e8c*/ 	.word	0x00000001
        /*0e90*/ 	.word	0x00000001


	//----- nvinfo : EIATTR_CRS_STACK_SIZE
	.align		4
.L_454:
        /*0e94*/ 	.byte	0x04, 0x1e
        /*0e96*/ 	.short	(.L_456 - .L_455)
.L_455:
        /*0e98*/ 	.word	0x00000000


	//----- nvinfo : EIATTR_CBANK_PARAM_SIZE
	.align		4
.L_456:
        /*0e9c*/ 	.byte	0x03, 0x19
        /*0e9e*/ 	.short	0x0af0


	//----- nvinfo : EIATTR_PARAM_CBANK
	.align		4
        /*0ea0*/ 	.byte	0x04, 0x0a
        /*0ea2*/ 	.short	(.L_458 - .L_457)
	.align		4
.L_457:
        /*0ea4*/ 	.word	index@(.nv.constant0._ZN7cutlass13device_kernelIN5flash11enable_sm90INS1_16FlashAttnFwdSm90INS1_25CollectiveMainloopFwdSm90ILi2EN4cute5tupleIJNS5_1CILi1EEES8_S8_EEENS6_IJNS7_ILi128EEENS7_ILi96EEENS7_ILi192EEEEEELi128ENS_6half_tEfNS_4arch4Sm90ELb0ELb1ELb0ELb1ELb1ELb0ELb0ELb1ELb1ELb1ELb0ELb0EEENS1_21CollectiveEpilogueFwdINS6_IJSA_SA_SB_EEES9_SE_SG_Li256ELb1ELb1ELb0ELb0EEENS1_36VarlenDynamicPersistentTileSchedulerILi128ELi96ELi256ELi128ELb0ELb1ELb1ELb1ELb0ELb1EEEEEEEEEvNT_6ParamsE)
        /*0ea8*/ 	.short	0x0210
        /*0eaa*/ 	.short	0x0af0


	//----- nvinfo : EIATTR_SW_WAR
	.align		4
.L_458:
        /*0eac*/ 	.byte	0x04, 0x36
        /*0eae*/ 	.short	(.L_460 - .L_459)
.L_459:
        /*0eb0*/ 	.word	0x00000008
.L_460:


//--------------------- .nv.info._ZN7cutlass13device_kernelIN5flash11enable_sm90INS1_16FlashAttnFwdSm90INS1_25CollectiveMainloopFwdSm90ILi2EN4cute5tupleIJNS5_1CILi1EEES8_S8_EEENS6_IJNS7_ILi128EEENS7_ILi96EEENS7_ILi192EEEEEELi128ENS_6half_tEfNS_4arch4Sm90ELb0ELb1ELb0ELb1ELb1ELb1ELb0ELb1ELb1ELb1ELb0ELb0EEENS1_21CollectiveEpilogueFwdINS6_IJSA_SA_SB_EEES9_SE_SG_Li256ELb1ELb1ELb0ELb0EEENS1_36VarlenDynamicPersistentTileSchedulerILi128ELi96ELi256ELi128ELb0ELb1ELb1ELb1ELb0ELb1EEEEEEEEEvNT_6ParamsE --------------------------
	.section	.nv.info._ZN7cutlass13device_kernelIN5flash11enable_sm90INS1_16FlashAttnFwdSm90INS1_25CollectiveMainloopFwdSm90ILi2EN4cute5tupleIJNS5_1CILi1EEES8_S8_EEENS6_IJNS7_ILi128EEENS7_ILi96EEENS7_ILi192EEEEEELi128ENS_6half_tEfNS_4arch4Sm90ELb0ELb1ELb0ELb1ELb1ELb1ELb0ELb1ELb1ELb1ELb0ELb0EEENS1_21CollectiveEpilogueFwdINS6_IJSA_SA_SB_EEES9_SE_SG_Li256ELb1ELb1ELb0ELb0EEENS1_36VarlenDynamicPersistentTileSchedulerILi128ELi96ELi256ELi128ELb0ELb1ELb1ELb1ELb0ELb1EEEEEEEEEvNT_6ParamsE,"",@"SHT_CUDA_INFO"
	.sectionflags	@""
	.align	4


	//----- nvinfo : EIATTR_CUDA_API_VERSION
	.align		4
        /*0000*/ 	.byte	0x04, 0x37
        /*0002*/ 	.short	(.L_462 - .L_461)
.L_461:
        /*0004*/ 	.word	0x00000082


	//----- nvinfo : EIATTR_KPARAM_INFO
	.align		4
.L_462:
        /*0008*/ 	.byte	0x04, 0x17
        /*000a*/ 	.short	(.L_464 - .L_463)
.L_463:
        /*000c*/ 	.word	0x00000000
        /*0010*/ 	.short	0x0000
        /*0012*/ 	.short	0x0070
        /*0014*/ 	.byte	0x00, 0xf0, 0x01, 0x2a


	//----- nvinfo : EIATTR_SPARSE_MMA_MASK
	.align		4
.L_464:
        /*0018*/ 	.byte	0x03, 0x50
        /*001a*/ 	.short	0x0000


	//----- nvinfo : EIATTR_MAXREG_COUNT
	.align		4
        /*001c*/ 	.byte	0x03, 0x1b
        /*001e*/ 	.short	0x00a8


	//----- nvinfo : EIATTR_NUM_BARRIERS
	.align		4
        /*0020*/ 	.byte	0x02, 0x4c
        /*0022*/ 	.byte	0x10
	.zero		1


	//----- nvinfo : EIATTR_EXTERNS
	.align		4
        /*0024*/ 	.byte	0x04, 0x0f
        /*0026*/ 	.short	(.L_466 - .L_465)


	//   ....[0]....
	.align		4
.L_465:
        /*0028*/ 	.word	index@(__assertfail)


	//----- nvinfo : EIATTR_ANNOTATIONS
	.align		4
.L_466:
        /*002c*/ 	.byte	0x04, 0x55
        /*002e*/ 	.short	(.L_468 - .L_467)


	//   ....[0]....
.L_467:
        /* <DEDUP_REMOVED lines=40> */


	//----- nvinfo : EIATTR_MERCURY_ISA_VERSION
	.align		4
.L_468:
        /*0298*/ 	.byte	0x03, 0x5f
        /*029a*/ 	.short	0x0101


	//----- nvinfo : EIATTR_UNUSED_LOAD_BYTE_OFFSET
	.align		4
        /*029c*/ 	.byte	0x04, 0x44
        /*029e*/ 	.short	(.L_470 - .L_469)


	//   ....[0]....
.L_469:
        /*02a0*/ 	.word	0x00000a50
        /*02a4*/ 	.word	0x0000fff0


	//   ....[1]....
        /*02a8*/ 	.word	0x0001e800
        /*02ac*/ 	.word	0x0000fff0


	//----- nvinfo : EIATTR_INT_WARP_WIDE_INSTR_OFFSETS
	.align		4
.L_470:
        /*02b0*/ 	.byte	0x04, 0x31
        /*02b2*/ 	.short	(.L_472 - .L_471)


	//   ....[0]....
.L_471:
        /*02b4*/ 	.word	0x00000130


	//   ....[1]....
        /*02b8*/ 	.word	0x00000170


	//   ....[2]....
        /*02bc*/ 	.word	0x000001e0


	//   ....[3]....
        /*02c0*/ 	.word	0x00023560


	//   ....[4]....
        /*02c4*/ 	.word	0x000235f0


	//   ....[5]....
        /*02c8*/ 	.word	0x000265c0


	//   ....[6]....
        /*02cc*/ 	.word	0x00026650


	//----- nvinfo : EIATTR_COOP_GROUP_MASK_REGIDS
	.align		4
.L_472:
        /*02d0*/ 	.byte	0x04, 0x29
        /*02d2*/ 	.short	(.L_474 - .L_473)


	//   ....[0]....
.L_473:
        /*02d4*/ 	.word	0xffffffff


	//   ....[1]....
        /*02d8*/ 	.word	0xffffffff


	//   ....[2]....
        /*02dc*/ 	.word	0xffffffff


	//   ....[3]....
        /*02e0*/ 	.word	0xffffffff


	//   ....[4]....
        /*02e4*/ 	.word	0xffffffff


	//   ....[5]....
        /*02e8*/ 	.word	0xffffffff


	//   ....[6]....
        /*02ec*/ 	.word	0xffffffff


	//   ....[7]....
        /*02f0*/ 	.word	0xffffffff


	//   ....[8]....
        /*02f4*/ 	.word	0xffffffff


	//   ....[9]....
        /*02f8*/ 	.word	0xffffffff


	//   ....[10]....
        /*02fc*/ 	.word	0xffffffff


	//   ....[11]....
        /*0300*/ 	.word	0xffffffff


	//   ....[12]....
        /*0304*/ 	.word	0xffffffff


	//   ....[13]....
        /*0308*/ 	.word	0xffffffff


	//   ....[14]....
        /*030c*/ 	.word	0xffffffff


	//   ....[15]....
        /*0310*/ 	.word	0xffffffff


	//   ....[16]....
        /*0314*/ 	.word	0xffffffff


	//   ....[17]....
        /*0318*/ 	.word	0xffffffff


	//   ....[18]....
        /*031c*/ 	.word	0xffffffff


	//   ....[19]....
        /*0320*/ 	.word	0xffffffff


	//   ....[20]....
        /*0324*/ 	.word	0xffffffff


	//   ....[21]....
        /*0328*/ 	.word	0xffffffff


	//   ....[22]....
        /*032c*/ 	.word	0xffffffff


	//   ....[23]....
        /*0330*/ 	.word	0xffffffff


	//   ....[24]....
        /*0334*/ 	.word	0xffffffff


	//   ....[25]....
        /*0338*/ 	.word	0xffffffff


	//   ....[26]....
        /*033c*/ 	.word	0xffffffff


	//   ....[27]....
        /*0340*/ 	.word	0xffffffff


	//   ....[28]....
        /*0344*/ 	.word	0xffffffff


	//   ....[29]....
        /*0348*/ 	.word	0xffffffff


	//   ....[30]....
        /*034c*/ 	.word	0xffffffff


	//   ....[31]....
        /*0350*/ 	.word	0xffffffff


	//   ....[32]....
        /*0354*/ 	.word	0xffffffff


	//   ....[33]....
        /*0358*/ 	.word	0xffffffff


	//   ....[34]....
        /*035c*/ 	.word	0xffffffff


	//   ....[35]....
        /*0360*/ 	.word	0xffffffff


	//   ....[36]....
        /*0364*/ 	.word	0xffffffff


	//   ....[37]....
        /*0368*/ 	.word	0xffffffff


	//   ....[38]....
        /*036c*/ 	.word	0xffffffff


	//   ....[39]....
        /*0370*/ 	.word	0xffffffff


	//   ....[40]....
        /*0374*/ 	.word	0xffffffff


	//   ....[41]....
        /*0378*/ 	.word	0xffffffff


	//   ....[42]....
        /*037c*/ 	.word	0xffffffff


	//   ....[43]....
        /*0380*/ 	.word	0xffffffff


	//   ....[44]....
        /*0384*/ 	.word	0xffffffff


	//   ....[45]....
        /*0388*/ 	.word	0xffffffff


	//   ....[46]....
        /*038c*/ 	.word	0xffffffff


	//   ....[47]....
        /*0390*/ 	.word	0xffffffff


	//   ....[48]....
        /*0394*/ 	.word	0xffffffff


	//   ....[49]....
        /*0398*/ 	.word	0xffffffff


	//   ....[50]....
        /*039c*/ 	.word	0xffffffff


	//   ....[51]....
        /*03a0*/ 	.word	0xffffffff


	//   ....[52]....
        /*03a4*/ 	.word	0xffffffff


	//   ....[53]....
        /*03a8*/ 	.word	0xffffffff


	//   ....[54]....
        /*03ac*/ 	.word	0xffffffff


	//   ....[55]....
        /*03b0*/ 	.word	0xffffffff


	//   ....[56]....
        /*03b4*/ 	.word	0xffffffff


	//   ....[57]....
        /*03b8*/ 	.word	0xffffffff


	//   ....[58]....
        /*03bc*/ 	.word	0xffffffff


	//   ....[59]....
        /*03c0*/ 	.word	0xffffffff


	//   ....[60]....
        /*03c4*/ 	.word	0xffffffff


	//   ....[61]....
        /*03c8*/ 	.word	0xffffffff


	//   ....[62]....
        /*03cc*/ 	.word	0xffffffff


	//   ....[63]....
        /*03d0*/ 	.word	0xffffffff


	//   ....[64]....
        /*03d4*/ 	.word	0xffffffff


	//   ....[65]....
        /*03d8*/ 	.word	0xffffffff


	//   ....[66]....
        /*03dc*/ 	.word	0xffffffff


	//   ....[67]....
        /*03e0*/ 	.word	0xffffffff


	//   ....[68]....
        /*03e4*/ 	.word	0xffffffff


	//   ....[69]....
        /*03e8*/ 	.word	0xffffffff


	//   ....[70]....
        /*03ec*/ 	.word	0xffffffff


	//   ....[71]....
        /*03f0*/ 	.word	0xffffffff


	//   ....[72]....
        /*03f4*/ 	.word	0xffffffff


	//   ....[73]....
        /*03f8*/ 	.word	0xffffffff


	//   ....[74]....
        /*03fc*/ 	.word	0xffffffff


	//   ....[75]....
        /*0400*/ 	.word	0xffffffff


	//   ....[76]....
        /*0404*/ 	.word	0xffffffff


	//   ....[77]....
        /*0408*/ 	.word	0xffffffff


	//   ....[78]....
        /*040c*/ 	.word	0xffffffff


	//   ....[79]....
        /*0410*/ 	.word	0xffffffff


	//   ....[80]....
        /*0414*/ 	.word	0xffffffff


	//   ....[81]....
        /*0418*/ 	.word	0xffffffff


	//   ....[82]....
        /*041c*/ 	.word	0xffffffff


	//   ....[83]....
        /*0420*/ 	.word	0xffffffff


	//   ....[84]....
        /*0424*/ 	.word	0xffffffff


	//   ....[85]....
        /*0428*/ 	.word	0xffffffff


	//   ....[86]....
        /*042c*/ 	.word	0xffffffff


	//   ....[87]....
        /*0430*/ 	.word	0xffffffff


	//   ....[88]....
        /*0434*/ 	.word	0xffffffff


	//   ....[89]....
        /*0438*/ 	.word	0xffffffff


	//   ....[90]....
        /*043c*/ 	.word	0xffffffff


	//   ....[91]....
        /*0440*/ 	.word	0xffffffff


	//   ....[92]....
        /*0444*/ 	.word	0xffffffff


	//   ....[93]....
        /*0448*/ 	.word	0xffffffff


	//   ....[94]....
        /*044c*/ 	.word	0xffffffff


	//   ....[95]....
        /*0450*/ 	.word	0xffffffff


	//   ....[96]....
        /*0454*/ 	.word	0xffffffff


	//   ....[97]....
        /*0458*/ 	.word	0xffffffff


	//   ....[98]....
        /*045c*/ 	.word	0xffffffff


	//   ....[99]....
        /*0460*/ 	.word	0xffffffff


	//   ....[100]....
        /*0464*/ 	.word	0xffffffff


	//   ....[101]....
        /*0468*/ 	.word	0xffffffff


	//   ....[102]....
        /*046c*/ 	.word	0xffffffff


	//   ....[103]....
        /*0470*/ 	.word	0xffffffff


	//   ....[104]....
        /*0474*/ 	.word	0xffffffff


	//   ....[105]....
        /*0478*/ 	.word	0xffffffff


	//   ....[106]....
        /*047c*/ 	.word	0xffffffff


	//   ....[107]....
        /*0480*/ 	.word	0xffffffff


	//   ....[108]....
        /*0484*/ 	.word	0xffffffff


	//   ....[109]....
        /*0488*/ 	.word	0xffffffff


	//   ....[110]....
        /*048c*/ 	.word	0xffffffff


	//   ....[111]....
        /*0490*/ 	.word	0xffffffff


	//   ....[112]....
        /*0494*/ 	.word	0xffffffff


	//   ....[113]....
        /*0498*/ 	.word	0xffffffff


	//   ....[114]....
        /*049c*/ 	.word	0xffffffff


	//   ....[115]....
        /*04a0*/ 	.word	0xffffffff


	//   ....[116]....
        /*04a4*/ 	.word	0xffffffff


	//   ....[117]....
        /*04a8*/ 	.word	0xffffffff


	//   ....[118]....
        /*04ac*/ 	.word	0xffffffff


	//   ....[119]....
        /*04b0*/ 	.word	0xffffffff


	//   ....[120]....
        /*04b4*/ 	.word	0xffffffff


	//   ....[121]....
        /*04b8*/ 	.word	0xffffffff


	//   ....[122]....
        /*04bc*/ 	.word	0xffffffff


	//   ....[123]....
        /*04c0*/ 	.word	0xffffffff


	//   ....[124]....
        /*04c4*/ 	.word	0xffffffff


	//   ....[125]....
        /*04c8*/ 	.word	0xffffffff


	//   ....[126]....
        /*04cc*/ 	.word	0xffffffff


	//   ....[127]....
        /*04d0*/ 	.word	0xffffffff


	//   ....[128]....
        /*04d4*/ 	.word	0xffffffff


	//   ....[129]....
        /*04d8*/ 	.word	0xffffffff


	//   ....[130]....
        /*04dc*/ 	.word	0xffffffff


	//   ....[131]....
        /*04e0*/ 	.word	0xffffffff


	//   ....[132]....
        /*04e4*/ 	.word	0xffffffff


	//   ....[133]....
        /*04e8*/ 	.word	0xffffffff


	//   ....[134]....
        /*04ec*/ 	.word	0xffffffff


	//   ....[135]....
        /*04f0*/ 	.word	0xffffffff


	//   ....[136]....
        /*04f4*/ 	.word	0xffffffff


	//   ....[137]....
        /*04f8*/ 	.word	0xffffffff


	//   ....[138]....
        /*04fc*/ 	.word	0xffffffff


	//   ....[139]....
        /*0500*/ 	.word	0xffffffff


	//   ....[140]....
        /*0504*/ 	.word	0xffffffff


	//   ....[141]....
        /*0508*/ 	.word	0xffffffff


	//   ....[142]....
        /*050c*/ 	.word	0xffffffff


	//   ....[143]....
        /*0510*/ 	.word	0xffffffff


	//   ....[144]....
        /*0514*/ 	.word	0xffffffff


	//   ....[145]....
        /*0518*/ 	.word	0xffffffff


	//   ....[146]....
        /*051c*/ 	.word	0xffffffff


	//   ....[147]....
        /*0520*/ 	.word	0xffffffff


	//   ....[148]....
        /*0524*/ 	.word	0xffffffff


	//   ....[149]....
        /*0528*/ 	.word	0xffffffff


	//   ....[150]....
        /*052c*/ 	.word	0xffffffff


	//   ....[151]....
        /*0530*/ 	.word	0xffffffff


	//   ....[152]....
        /*0534*/ 	.word	0xffffffff


	//   ....[153]....
        /*0538*/ 	.word	0xffffffff


	//   ....[154]....
        /*053c*/ 	.word	0xffffffff


	//   ....[155]....
        /*0540*/ 	.word	0xffffffff


	//   ....[156]....
        /*0544*/ 	.word	0xffffffff


	//   ....[157]....
        /*0548*/ 	.word	0xffffffff


	//   ....[158]....
        /*054c*/ 	.word	0xffffffff


	//   ....[159]....
        /*0550*/ 	.word	0xffffffff


	//   ....[160]....
        /*0554*/ 	.word	0xffffffff


	//   ....[161]....
        /*0558*/ 	.word	0xffffffff


	//   ....[162]....
        /*055c*/ 	.word	0xffffffff


	//   ....[163]....
        /*0560*/ 	.word	0xffffffff


	//   ....[164]....
        /*0564*/ 	.word	0xffffffff


	//   ....[165]....
        /*0568*/ 	.word	0xffffffff


	//   ....[166]....
        /*056c*/ 	.word	0xffffffff


	//   ....[167]....
        /*0570*/ 	.word	0xffffffff


	//   ....[168]....
        /*0574*/ 	.word	0xffffffff


	//   ....[169]....
        /*0578*/ 	.word	0xffffffff


	//   ....[170]....
        /*057c*/ 	.word	0xffffffff


	//   ....[171]....
        /*0580*/ 	.word	0xffffffff


	//   ....[172]....
        /*0584*/ 	.word	0xffffffff


	//   ....[173]....
        /*0588*/ 	.word	0xffffffff


	//   ....[174]....
        /*058c*/ 	.word	0xffffffff


	//   ....[175]....
        /*0590*/ 	.word	0xffffffff


	//   ....[176]....
        /*0594*/ 	.word	0xffffffff


	//   ....[177]....
        /*0598*/ 	.word	0xffffffff


	//   ....[178]....
        /*059c*/ 	.word	0xffffffff


	//   ....[179]....
        /*05a0*/ 	.word	0xffffffff


	//   ....[180]....
        /*05a4*/ 	.word	0xffffffff


	//   ....[181]....
        /*05a8*/ 	.word	0xffffffff


	//   ....[182]....
        /*05ac*/ 	.word	0xffffffff


	//   ....[183]....
        /*05b0*/ 	.word	0xffffffff


	//   ....[184]....
        /*05b4*/ 	.word	0xffffffff


	//   ....[185]....
        /*05b8*/ 	.word	0x0500000f


	//   ....[186]....
        /*05bc*/ 	.word	0x0500000f


	//   ....[187]....
        /*05c0*/ 	.word	0x0500000f


	//   ....[188]....
        /*05c4*/ 	.word	0x0500000f


	//   ....[189]....
        /*05c8*/ 	.word	0x0500000f


	//   ....[190]....
        /*05cc*/ 	.word	0x0500000f


	//   ....[191]....
        /*05d0*/ 	.word	0x0500000f


	//   ....[192]....
        /*05d4*/ 	.word	0x0500000f


	//   ....[193]....
        /*05d8*/ 	.word	0x0500000f


	//   ....[194]....
        /*05dc*/ 	.word	0x0500000f


	//   ....[195]....
        /*05e0*/ 	.word	0x0500000f


	//   ....[196]....
        /*05e4*/ 	.word	0x0500000f


	//   ....[197]....
        /*05e8*/ 	.word	0x0500000f


	//   ....[198]....
        /*05ec*/ 	.word	0x0500000f


	//   ....[199]....
        /*05f0*/ 	.word	0x0500000f


	//   ....[200]....
        /*05f4*/ 	.word	0x0500000f


	//   ....[201]....
        /*05f8*/ 	.word	0x0500000f


	//   ....[202]....
        /*05fc*/ 	.word	0x0500000f


	//   ....[203]....
        /*0600*/ 	.word	0x0500000f


	//   ....[204]....
        /*0604*/ 	.word	0x0500000f


	//   ....[205]....
        /*0608*/ 	.word	0x0500000f


	//   ....[206]....
        /*060c*/ 	.word	0x0500000f


	//   ....[207]....
        /*0610*/ 	.word	0x0500000f


	//   ....[208]....
        /*0614*/ 	.word	0x0500000f


	//   ....[209]....
        /*0618*/ 	.word	0x0500000f


	//   ....[210]....
        /*061c*/ 	.word	0x0500000f


	//   ....[211]....
        /*0620*/ 	.word	0x0500000f


	//   ....[212]....
        /*0624*/ 	.word	0x0500000f


	//   ....[213]....
        /*0628*/ 	.word	0x0500000f


	//   ....[214]....
        /*062c*/ 	.word	0x0500000f


	//   ....[215]....
        /*0630*/ 	.word	0x0500000f


	//   ....[216]....
        /*0634*/ 	.word	0x0500000f


	//   ....[217]....
        /*0638*/ 	.word	0x0500000f


	//   ....[218]....
        /*063c*/ 	.word	0x0500000f


	//   ....[219]....
        /*0640*/ 	.word	0x0500000f


	//   ....[220]....
        /*0644*/ 	.word	0x0500000f


	//   ....[221]....
        /*0648*/ 	.word	0x0500000f


	//   ....[222]....
        /*064c*/ 	.word	0x0500000f


	//   ....[223]....
        /*0650*/ 	.word	0x0500000f


	//   ....[224]....
        /*0654*/ 	.word	0x0500000f


	//   ....[225]....
        /*0658*/ 	.word	0x0500000f


	//   ....[226]....
        /*065c*/ 	.word	0x0500000f


	//   ....[227]....
        /*0660*/ 	.word	0x0500000f


	//   ....[228]....
        /*0664*/ 	.word	0x0500000f


	//   ....[229]....
        /*0668*/ 	.word	0x0500000f


	//   ....[230]....
        /*066c*/ 	.word	0x0500000f


	//   ....[231]....
        /*0670*/ 	.word	0x0500000f


	//   ....[232]....
        /*0674*/ 	.word	0x0500000f


	//   ....[233]....
        /*0678*/ 	.word	0x0500000f


	//   ....[234]....
        /*067c*/ 	.word	0x0500000f


	//   ....[235]....
        /*0680*/ 	.word	0x0500000f


	//   ....[236]....
        /*0684*/ 	.word	0x0500000f


	//   ....[237]....
        /*0688*/ 	.word	0x0500000f


	//   ....[238]....
        /*068c*/ 	.word	0x0500000f


	//   ....[239]....
        /*0690*/ 	.word	0x0500000f


	//   ....[240]....
        /*0694*/ 	.word	0x0500000f


	//   ....[241]....
        /*0698*/ 	.word	0x0500000f


	//   ....[242]....
        /*069c*/ 	.word	0x0500000f


	//   ....[243]....
        /*06a0*/ 	.word	0x0500000f


	//   ....[244]....
        /*06a4*/ 	.word	0x0500000f


	//   ....[245]....
        /*06a8*/ 	.word	0x0500000f


	//   ....[246]....
        /*06ac*/ 	.word	0x0500000f


	//   ....[247]....
        /*06b0*/ 	.word	0x0500000f


	//   ....[248]....
        /*06b4*/ 	.word	0x0500000f


	//   ....[249]....
        /*06b8*/ 	.word	0x0500000f


	//   ....[250]....
        /*06bc*/ 	.word	0x0500000f


	//   ....[251]....
        /*06c0*/ 	.word	0x0500000f


	//   ....[252]....
        /*06c4*/ 	.word	0x0500000f


	//   ....[253]....
        /*06c8*/ 	.word	0x0500000f


	//   ....[254]....
        /*06cc*/ 	.word	0x0500000f


	//   ....[255]....
        /*06d0*/ 	.word	0x0500000f


	//   ....[0]....
        /*06d4*/ 	.word	0x0500000f


	//   ....[1]....
        /*06d8*/ 	.word	0x0500000f


	//   ....[2]....
        /*06dc*/ 	.word	0x0500000f


	//   ....[3]....
        /*06e0*/ 	.word	0x0500000f


	//   ....[4]....
        /*06e4*/ 	.word	0x0500000f


	//   ....[5]....
        /*06e8*/ 	.word	0x0500000f


	//   ....[6]....
        /*06ec*/ 	.word	0x0500000f


	//   ....[7]....
        /*06f0*/ 	.word	0x0500000f


	//   ....[8]....
        /*06f4*/ 	.word	0x0500000f


	//   ....[9]....
        /*06f8*/ 	.word	0x0500000f


	//   ....[10]....
        /*06fc*/ 	.word	0x0500000f


	//   ....[11]....
        /*0700*/ 	.word	0x0500000f


	//   ....[12]....
        /*0704*/ 	.word	0x0500000f


	//   ....[13]....
        /*0708*/ 	.word	0x0500000f


	//   ....[14]....
        /*070c*/ 	.word	0x0500000f


	//   ....[15]....
        /*0710*/ 	.word	0x0500000f


	//   ....[16]....
        /*0714*/ 	.word	0x0500000f


	//   ....[17]....
        /*0718*/ 	.word	0x0500000f


	//   ....[18]....
        /*071c*/ 	.word	0x0500000f


	//   ....[19]....
        /*0720*/ 	.word	0x0500000f


	//   ....[20]....
        /*0724*/ 	.word	0x0500000f


	//   ....[21]....
        /*0728*/ 	.word	0x0500000f


	//   ....[22]....
        /*072c*/ 	.word	0x0500000f


	//   ....[23]....
        /*0730*/ 	.word	0x0500000f


	//   ....[24]....
        /*0734*/ 	.word	0x0500000f


	//   ....[25]....
        /*0738*/ 	.word	0x0500000f


	//   ....[26]....
        /*073c*/ 	.word	0x0500000f


	//   ....[27]....
        /*0740*/ 	.word	0x0500000f


	//   ....[28]....
        /*0744*/ 	.word	0x0500000f


	//   ....[29]....
        /*0748*/ 	.word	0x0500000f


	//   ....[30]....
        /*074c*/ 	.word	0x0500000f


	//   ....[31]....
        /*0750*/ 	.word	0x0500000f


	//   ....[32]....
        /*0754*/ 	.word	0x0500000f


	//   ....[33]....
        /*0758*/ 	.word	0x0500000f


	//   ....[34]....
        /*075c*/ 	.word	0x0500000f


	//   ....[35]....
        /*0760*/ 	.word	0x0500000f


	//   ....[36]....
        /*0764*/ 	.word	0x0500000f


	//   ....[37]....
        /*0768*/ 	.word	0x0500000f


	//   ....[38]....
        /*076c*/ 	.word	0x0500000f


	//   ....[39]....
        /*0770*/ 	.word	0x0500000f


	//   ....[40]....
        /*0774*/ 	.word	0x0500000f


	//----- nvinfo : EIATTR_COOP_GROUP_INSTR_OFFSETS
	.align		4
.L_474:
        /*0778*/ 	.byte	0x04, 0x28
        /*077a*/ 	.short	(.L_476 - .L_475)


	//   ....[0]....
.L_475:
        /*077c*/ 	.word	0x00000060


	//   ....[1]....
        /*0780*/ 	.word	0x00000140


	//   ....[2]....
        /*0784*/ 	.word	0x00000190


	//   ....[3]....
        /*0788*/ 	.word	0x000003c0


	//   ....[4]....
        /*078c*/ 	.word	0x00000520


	//   ....[5]....
        /*0790*/ 	.word	0x00000640


	//   ....[6]....
        /*0794*/ 	.word	0x000007a0


	//   ....[7]....
        /*0798*/ 	.word	0x00003a50


	//   ....[8]....
        /*079c*/ 	.word	0x00003a60


	//   ....[9]....
        /*07a0*/ 	.word	0x00005060


	//   ....[10]....
        /*07a4*/ 	.word	0x00005070


	//   ....[11]....
        /*07a8*/ 	.word	0x00007090


	//   ....[12]....
        /*07ac*/ 	.word	0x000070a0


	//   ....[13]....
        /*07b0*/ 	.word	0x00008780


	//   ....[14]....
        /*07b4*/ 	.word	0x00008790


	//   ....[15]....
        /*07b8*/ 	.word	0x0000a010


	//   ....[16]....
        /*07bc*/ 	.word	0x0000a020


	//   ....[17]....
        /*07c0*/ 	.word	0x0000a2b0


	//   ....[18]....
        /*07c4*/ 	.word	0x0000a2c0


	//   ....[19]....
        /*07c8*/ 	.word	0x0000a820


	//   ....[20]....
        /*07cc*/ 	.word	0x0000a830


	//   ....[21]....
        /*07d0*/ 	.word	0x0000a9b0


	//   ....[22]....
        /*07d4*/ 	.word	0x0000a9d0


	//   ....[23]....
        /*07d8*/ 	.word	0x0000b350


	//   ....[24]....
        /*07dc*/ 	.word	0x0000ba50


	//   ....[25]....
        /*07e0*/ 	.word	0x0000ba60


	//   ....[26]....
        /*07e4*/ 	.word	0x0000ba70


	//   ....[27]....
        /*07e8*/ 	.word	0x0000ba80


	//   ....[28]....
        /*07ec*/ 	.word	0x0000c250


	//   ....[29]....
        /*07f0*/ 	.word	0x0000c260


	//   ....[30]....
        /*07f4*/ 	.word	0x0000c270


	//   ....[31]....
        /*07f8*/ 	.word	0x0000c280


	//   ....[32]....
        /*07fc*/ 	.word	0x0000efe0


	//   ....[33]....
        /*0800*/ 	.word	0x0000eff0


	//   ....[34]....
        /*0804*/ 	.word	0x0000f000


	//   ....[35]....
        /*0808*/ 	.word	0x0000f010


	//   ....[36]....
        /*080c*/ 	.word	0x0000f640


	//   ....[37]....
        /*0810*/ 	.word	0x0000f650


	//   ....[38]....
        /*0814*/ 	.word	0x0000f660


	//   ....[39]....
        /*0818*/ 	.word	0x0000f670


	//   ....[40]....
        /*081c*/ 	.word	0x00012d80


	//   ....[41]....
        /*0820*/ 	.word	0x00012fa0


	//   ....[42]....
        /*0824*/ 	.word	0x00013cd0


	//   ....[43]....
        /*0828*/ 	.word	0x00013de0


	//   ....[44]....
        /*082c*/ 	.word	0x00014350


	//   ....[45]....
        /*0830*/ 	.word	0x00014420


	//   ....[46]....
        /*0834*/ 	.word	0x00016230


	//   ....[47]....
        /*0838*/ 	.word	0x00016440


	//   ....[48]....
        /*083c*/ 	.word	0x00017290


	//   ....[49]....
        /*0840*/ 	.word	0x000173b0


	//   ....[50]....
        /*0844*/ 	.word	0x00017970


	//   ....[51]....
        /*0848*/ 	.word	0x000179f0


	//   ....[52]....
        /*084c*/ 	.word	0x00019a30


	//   ....[53]....
        /*0850*/ 	.word	0x00019a40


	//   ....[54]....
        /*0854*/ 	.word	0x00019a80


	//   ....[55]....
        /*0858*/ 	.word	0x00019a90


	//   ....[56]....
        /*085c*/ 	.word	0x0001b880


	//   ....[57]....
        /*0860*/ 	.word	0x0001ba40


	//   ....[58]....
        /*0864*/ 	.word	0x0001c8a0


	//   ....[59]....
        /*0868*/ 	.word	0x0001c9b0


	//   ....[60]....
        /*086c*/ 	.word	0x0001cf70


	//   ....[61]....
        /*0870*/ 	.word	0x0001cfd0


	//   ....[62]....
        /*0874*/ 	.word	0x0001e0f0


	//   ....[63]....
        /*0878*/ 	.word	0x0001e160


	//   ....[64]....
        /*087c*/ 	.word	0x0001e190


	//   ....[65]....
        /*0880*/ 	.word	0x0001e1a0


	//   ....[66]....
        /*0884*/ 	.word	0x0001f230


	//   ....[67]....
        /*0888*/ 	.word	0x0001f270


	//   ....[68]....
        /*088c*/ 	.word	0x0001f2b0


	//   ....[69]....
        /*0890*/ 	.word	0x0001f2e0


	//   ....[70]....
        /*0894*/ 	.word	0x0001f8a0


	//   ....[71]....
        /*0898*/ 	.word	0x0001f8b0


	//   ....[72]....
        /*089c*/ 	.word	0x0001f970


	//   ....[73]....
        /*08a0*/ 	.word	0x0001f990


	//   ....[74]....
        /*08a4*/ 	.word	0x0001fa50


	//   ....[75]....
        /*08a8*/ 	.word	0x0001fa70


	//   ....[76]....
        /*08ac*/ 	.word	0x0001fb40


	//   ....[77]....
        /*08b0*/ 	.word	0x0001fb60


	//   ....[78]....
        /*08b4*/ 	.word	0x00020380


	//   ....[79]....
        /*08b8*/ 	.word	0x000203a0


	//   ....[80]....
        /*08bc*/ 	.word	0x00020460


	//   ....[81]....
        /*08c0*/ 	.word	0x00020480


	//   ....[82]....
        /*08c4*/ 	.word	0x00020540


	//   ....[83]....
        /*08c8*/ 	.word	0x00020560


	//   ....[84]....
        /*08cc*/ 	.word	0x00020630


	//   ....[85]....
        /*08d0*/ 	.word	0x00020650


	//   ....[86]....
        /*08d4*/ 	.word	0x000207a0


	//   ....[87]....
        /*08d8*/ 	.word	0x00020950


	//   ....[88]....
        /*08dc*/ 	.word	0x00020980


	//   ....[89]....
        /*08e0*/ 	.word	0x000209b0


	//   ....[90]....
        /*08e4*/ 	.word	0x000209e0


	//   ....[91]....
        /*08e8*/ 	.word	0x00020a10


	//   ....[92]....
        /*08ec*/ 	.word	0x00020a40


	//   ....[93]....
        /*08f0*/ 	.word	0x00020bb0


	//   ....[94]....
        /*08f4*/ 	.word	0x00020be0


	//   ....[95]....
        /*08f8*/ 	.word	0x00020c10


	//   ....[96]....
        /*08fc*/ 	.word	0x00020c40


	//   ....[97]....
        /*0900*/ 	.word	0x00020c70


	//   ....[98]....
        /*0904*/ 	.word	0x00020ca0


	//   ....[99]....
        /*0908*/ 	.word	0x00020d30


	//   ....[100]....
        /*090c*/ 	.word	0x00020d90


	//   ....[101]....
        /*0910*/ 	.word	0x00020e20


	//   ....[102]....
        /*0914*/ 	.word	0x00021ec0


	//   ....[103]....
        /*0918*/ 	.word	0x00024230


	//   ....[104]....
        /*091c*/ 	.word	0x00024250


	//   ....[105]....
        /*0920*/ 	.word	0x00024300


	//   ....[106]....
        /*0924*/ 	.word	0x00024320


	//   ....[107]....
        /*0928*/ 	.word	0x000243c0


	//   ....[108]....
        /*092c*/ 	.word	0x000243e0


	//   ....[109]....
        /*0930*/ 	.word	0x00024480


	//   ....[110]....
        /*0934*/ 	.word	0x000244a0


	//   ....[111]....
        /*0938*/ 	.word	0x00024540


	//   ....[112]....
        /*093c*/ 	.word	0x00024560


	//   ....[113]....
        /*0940*/ 	.word	0x00024570


	//   ....[114]....
        /*0944*/ 	.word	0x00024600


	//   ....[115]....
        /*0948*/ 	.word	0x00024dc0


	//   ....[116]....
        /*094c*/ 	.word	0x00024df0


	//   ....[117]....
        /*0950*/ 	.word	0x00024e20


	//   ....[118]....
        /*0954*/ 	.word	0x00024ed0


	//   ....[119]....
        /*0958*/ 	.word	0x00024ee0


	//   ....[120]....
        /*095c*/ 	.word	0x00024f90


	//   ....[121]....
        /*0960*/ 	.word	0x00024fa0


	//   ....[122]....
        /*0964*/ 	.word	0x00025050


	//   ....[123]....
        /*0968*/ 	.word	0x00025060


	//   ....[124]....
        /*096c*/ 	.word	0x00025110


	//   ....[125]....
        /*0970*/ 	.word	0x00025120


	//   ....[126]....
        /*0974*/ 	.word	0x000251d0


	//   ....[127]....
        /*0978*/ 	.word	0x000251e0


	//   ....[128]....
        /*097c*/ 	.word	0x00025280


	//   ....[129]....
        /*0980*/ 	.word	0x00025290


	//   ....[130]....
        /*0984*/ 	.word	0x000252a0


	//   ....[131]....
        /*0988*/ 	.word	0x00025a90


	//   ....[132]....
        /*098c*/ 	.word	0x00025aa0


	//   ....[133]....
        /*0990*/ 	.word	0x00025ab0


	//   ....[134]....
        /*0994*/ 	.word	0x00025b40


	//   ....[135]....
        /*0998*/ 	.word	0x00025b50


	//   ....[136]....
        /*099c*/ 	.word	0x00025bb0


	//   ....[137]....
        /*09a0*/ 	.word	0x00025be0


	//   ....[138]....
        /*09a4*/ 	.word	0x00025c20


	//   ....[139]....
        /*09a8*/ 	.word	0x00025c50


	//   ....[140]....
        /*09ac*/ 	.word	0x00025c90


	//   ....[141]....
        /*09b0*/ 	.word	0x00025cc0


	//   ....[142]....
        /*09b4*/ 	.word	0x00025d00


	//   ....[143]....
        /*09b8*/ 	.word	0x00025f80


	//   ....[144]....
        /*09bc*/ 	.word	0x00025fa0


	//   ....[145]....
        /*09c0*/ 	.word	0x00026030


	//   ....[146]....
        /*09c4*/ 	.word	0x00026040


	//   ....[147]....
        /*09c8*/ 	.word	0x000260b0


	//   ....[148]....
        /*09cc*/ 	.word	0x000260c0


	//   ....[149]....
        /*09d0*/ 	.word	0x00026130


	//   ....[150]....
        /*09d4*/ 	.word	0x00026140


	//   ....[151]....
        /*09d8*/ 	.word	0x000261b0


	//   ....[152]....
        /*09dc*/ 	.word	0x000261c0


	//   ....[153]....
        /*09e0*/ 	.word	0x000261d0


	//   ....[154]....
        /*09e4*/ 	.word	0x00026240


	//   ....[155]....
        /*09e8*/ 	.word	0x000267e0


	//   ....[156]....
        /*09ec*/ 	.word	0x00026810


	//   ....[157]....
        /*09f0*/ 	.word	0x00026830


	//   ....[158]....
        /*09f4*/ 	.word	0x00026840


	//   ....[159]....
        /*09f8*/ 	.word	0x00026880


	//   ....[160]....
        /*09fc*/ 	.word	0x000268a0


	//   ....[161]....
        /*0a00*/ 	.word	0x00026910


	//   ....[162]....
        /*0a04*/ 	.word	0x00026930


	//   ....[163]....
        /*0a08*/ 	.word	0x00026990


	//   ....[164]....
        /*0a0c*/ 	.word	0x000269b0


	//   ....[165]....
        /*0a10*/ 	.word	0x00026a00


	//   ....[166]....
        /*0a14*/ 	.word	0x00026a20


	//   ....[167]....
        /*0a18*/ 	.word	0x00026e10


	//   ....[168]....
        /*0a1c*/ 	.word	0x00026e40


	//   ....[169]....
        /*0a20*/ 	.word	0x00026e70


	//   ....[170]....
        /*0a24*/ 	.word	0x00026ea0


	//   ....[171]....
        /*0a28*/ 	.word	0x00026ed0


	//   ....[172]....
        /*0a2c*/ 	.word	0x00026f00


	//   ....[173]....
        /*0a30*/ 	.word	0x00026f30


	//   ....[174]....
        /*0a34*/ 	.word	0x00026f60


	//   ....[175]....
        /*0a38*/ 	.word	0x000270e0


	//   ....[176]....
        /*0a3c*/ 	.word	0x00027110


	//   ....[177]....
        /*0a40*/ 	.word	0x00027140


	//   ....[178]....
        /*0a44*/ 	.word	0x00027170


	//   ....[179]....
        /*0a48*/ 	.word	0x000271a0


	//   ....[180]....
        /*0a4c*/ 	.word	0x000271d0


	//   ....[181]....
        /*0a50*/ 	.word	0x00027290


	//   ....[182]....
        /*0a54*/ 	.word	0x000272b0


	//   ....[183]....
        /*0a58*/ 	.word	0x00027320


	//   ....[184]....
        /*0a5c*/ 	.word	0x000279c0


	//   ....[185]....
        /*0a60*/ 	.word	0x00027d00


	//   ....[186]....
        /*0a64*/ 	.word	0x00027d90


	//   ....[187]....
        /*0a68*/ 	.word	0x00027e30


	//   ....[188]....
        /*0a6c*/ 	.word	0x00027ec0


	//   ....[189]....
        /*0a70*/ 	.word	0x00027fb0


	//   ....[190]....
        /*0a74*/ 	.word	0x00028040


	//   ....[191]....
        /*0a78*/ 	.word	0x000280e0


	//   ....[192]....
        /*0a7c*/ 	.word	0x00028170


	//   ....[193]....
        /*0a80*/ 	.word	0x00028260


	//   ....[194]....
        /*0a84*/ 	.word	0x000282f0


	//   ....[195]....
        /*0a88*/ 	.word	0x00028390


	//   ....[196]....
        /*0a8c*/ 	.word	0x00028420


	//   ....[197]....
        /*0a90*/ 	.word	0x00028510


	//   ....[198]....
        /*0a94*/ 	.word	0x000285a0


	//   ....[199]....
        /*0a98*/ 	.word	0x000285f0


	//   ....[200]....
        /*0a9c*/ 	.word	0x00028640


	//   ....[201]....
        /*0aa0*/ 	.word	0x000286d0


	//   ....[202]....
        /*0aa4*/ 	.word	0x00028760


	//   ....[203]....
        /*0aa8*/ 	.word	0x000287b0


	//   ....[204]....
        /*0aac*/ 	.word	0x00028800


	//   ....[205]....
        /*0ab0*/ 	.word	0x000288f0


	//   ....[206]....
        /*0ab4*/ 	.word	0x00028980


	//   ....[207]....
        /*0ab8*/ 	.word	0x000289d0


	//   ....[208]....
        /*0abc*/ 	.word	0x00028a20


	//   ....[209]....
        /*0ac0*/ 	.word	0x00028ab0


	//   ....[210]....
        /*0ac4*/ 	.word	0x00028b40


	//   ....[211]....
        /*0ac8*/ 	.word	0x00028b90


	//   ....[212]....
        /*0acc*/ 	.word	0x00028be0


	//   ....[213]....
        /*0ad0*/ 	.word	0x00028f80


	//   ....[214]....
        /*0ad4*/ 	.word	0x00029260


	//   ....[215]....
        /*0ad8*/ 	.word	0x00029350


	//   ....[216]....
        /*0adc*/ 	.word	0x000293f0


	//   ....[217]....
        /*0ae0*/ 	.word	0x00029450


	//   ....[218]....
        /*0ae4*/ 	.word	0x00029560


	//   ....[219]....
        /*0ae8*/ 	.word	0x000295d0


	//   ....[220]....
        /*0aec*/ 	.word	0x000296e0


	//   ....[221]....
        /*0af0*/ 	.word	0x00029750


	//   ....[222]....
        /*0af4*/ 	.word	0x00029860


	//   ....[223]....
        /*0af8*/ 	.word	0x000298d0


	//   ....[224]....
        /*0afc*/ 	.word	0x000299e0


	//   ....[225]....
        /*0b00*/ 	.word	0x00029a50


	//   ....[226]....
        /*0b04*/ 	.word	0x00029af0


	//   ....[227]....
        /*0b08*/ 	.word	0x00029c00


	//   ....[228]....
        /*0b0c*/ 	.word	0x00029c70


	//   ....[229]....
        /*0b10*/ 	.word	0x00029cd0


	//   ....[230]....
        /*0b14*/ 	.word	0x00029df0


	//   ....[231]....
        /*0b18*/ 	.word	0x00029e50


	//   ....[232]....
        /*0b1c*/ 	.word	0x00029f70


	//   ....[233]....
        /*0b20*/ 	.word	0x00029fd0


	//   ....[234]....
        /*0b24*/ 	.word	0x0002a0f0


	//   ....[235]....
        /*0b28*/ 	.word	0x0002a150


	//   ....[236]....
        /*0b2c*/ 	.word	0x0002a270


	//   ....[237]....
        /*0b30*/ 	.word	0x0002a2d0


	//   ....[238]....
        /*0b34*/ 	.word	0x0002a3f0


	//   ....[239]....
        /*0b38*/ 	.word	0x0002a450


	//   ....[240]....
        /*0b3c*/ 	.word	0x0002a560


	//   ....[241]....
        /*0b40*/ 	.word	0x0002a5c0


	//   ....[242]....
        /*0b44*/ 	.word	0x0002a6c0


	//   ....[243]....
        /*0b48*/ 	.word	0x0002a7f0


	//   ....[244]....
        /*0b4c*/ 	.word	0x0002a8a0


	//   ....[245]....
        /*0b50*/ 	.word	0x0002a910


	//   ....[246]....
        /*0b54*/ 	.word	0x0002aa00


	//   ....[247]....
        /*0b58*/ 	.word	0x0002aa60


	//   ....[248]....
        /*0b5c*/ 	.word	0x0002ab30


	//   ....[249]....
        /*0b60*/ 	.word	0x0002ab90


	//   ....[250]....
        /*0b64*/ 	.word	0x0002ac60


	//   ....[251]....
        /*0b68*/ 	.word	0x0002acc0


	//   ....[252]....
        /*0b6c*/ 	.word	0x0002ad90


	//   ....[253]....
        /*0b70*/ 	.word	0x0002adf0


	//   ....[254]....
        /*0b74*/ 	.word	0x0002aec0


	//   ....[255]....
        /*0b78*/ 	.word	0x0002afb0


	//   ....[0]....
        /*0b7c*/ 	.word	0x0002b050


	//   ....[1]....
        /*0b80*/ 	.word	0x0002b0b0


	//   ....[2]....
        /*0b84*/ 	.word	0x0002b1a0


	//   ....[3]....
        /*0b88*/ 	.word	0x0002b200


	//   ....[4]....
        /*0b8c*/ 	.word	0x0002b2e0


	//   ....[5]....
        /*0b90*/ 	.word	0x0002b340


	//   ....[6]....
        /*0b94*/ 	.word	0x0002b420


	//   ....[7]....
        /*0b98*/ 	.word	0x0002b480


	//   ....[8]....
        /*0b9c*/ 	.word	0x0002b560


	//   ....[9]....
        /*0ba0*/ 	.word	0x0002b5c0


	//   ....[10]....
        /*0ba4*/ 	.word	0x0002b690


	//   ....[11]....
        /*0ba8*/ 	.word	0x0002b7c0


	//   ....[12]....
        /*0bac*/ 	.word	0x0002b890


	//   ....[13]....
        /*0bb0*/ 	.word	0x0002b950


	//   ....[14]....
        /*0bb4*/ 	.word	0x0002ba20


	//   ....[15]....
        /*0bb8*/ 	.word	0x0002ba80


	//   ....[16]....
        /*0bbc*/ 	.word	0x0002bb50


	//   ....[17]....
        /*0bc0*/ 	.word	0x0002bbb0


	//   ....[18]....
        /*0bc4*/ 	.word	0x0002bc90


	//   ....[19]....
        /*0bc8*/ 	.word	0x0002bcf0


	//   ....[20]....
        /*0bcc*/ 	.word	0x0002bdc0


	//   ....[21]....
        /*0bd0*/ 	.word	0x0002be20


	//   ....[22]....
        /*0bd4*/ 	.word	0x0002bee0


	//   ....[23]....
        /*0bd8*/ 	.word	0x0002bf70


	//   ....[24]....
        /*0bdc*/ 	.word	0x0002c010


	//   ....[25]....
        /*0be0*/ 	.word	0x0002c130


	//   ....[26]....
        /*0be4*/ 	.word	0x0002c1a0


	//   ....[27]....
        /*0be8*/ 	.word	0x0002c210


	//   ....[28]....
        /*0bec*/ 	.word	0x0002c280


	//   ....[29]....
        /*0bf0*/ 	.word	0x0002c2f0


	//   ....[30]....
        /*0bf4*/ 	.word	0x0002c370


	//   ....[31]....
        /*0bf8*/ 	.word	0x0002c400


	//   ....[32]....
        /*0bfc*/ 	.word	0x0002c490


	//   ....[33]....
        /*0c00*/ 	.word	0x0002c500


	//   ....[34]....
        /*0c04*/ 	.word	0x0002c570


	//   ....[35]....
        /*0c08*/ 	.word	0x0002c5e0


	//   ....[36]....
        /*0c0c*/ 	.word	0x0002c660


	//   ....[37]....
        /*0c10*/ 	.word	0x0002c6d0


	//   ....[38]....
        /*0c14*/ 	.word	0x0002c770


	//   ....[39]....
        /*0c18*/ 	.word	0x0002c800


	//   ....[40]....
        /*0c1c*/ 	.word	0x0002c920


	//----- nvinfo : EIATTR_REG_RECONFIG
	.align		4
.L_476:
        /*0c20*/ 	.byte	0x01, 0x54
	.zero		2


	//----- nvinfo : EIATTR_SYSCALL_OFFSETS
	.align		4
        /*0c24*/ 	.byte	0x04, 0x46
        /*0c26*/ 	.short	(.L_478 - .L_477)


	//   ....[0]....
.L_477:
        /*0c28*/ 	.word	0x00001e00


	//   ....[1]....
        /*0c2c*/ 	.word	0x00001f50


	//   ....[2]....
        /*0c30*/ 	.word	0x0000b4f0


	//   ....[3]....
        /*0c34*/ 	.word	0x0000b810


	//   ....[4]....
        /*0c38*/ 	.word	0x00023750


	//   ....[5]....
        /*0c3c*/ 	.word	0x000238a0


	//   ....[6]....
        /*0c40*/ 	.word	0x00023990


	//   ....[7]....
        /*0c44*/ 	.word	0x000249c0


	//----- nvinfo : EIATTR_MBARRIER_INSTR_OFFSETS
	.align		4
.L_478:
        /*0c48*/ 	.byte	0x04, 0x39
        /*0c4a*/ 	.short	(.L_480 - .L_479)


	//   ....[0]....
.L_479:
        /*0c4c*/ 	.word	0x00000270
        /*0c50*/ 	.word	0x000000ff
        /*0c54*/ 	.word	0x0002a800
        /*0c58*/ 	.short	0x0100
        /*0c5a*/ 	.byte	0x08
	.zero		1


	//   ....[1]....
        /*0c5c*/ 	.word	0x00000280
        /*0c60*/ 	.word	0x000000ff
        /*0c64*/ 	.word	0x0002a820
        /*0c68*/ 	.short	0x0100
        /*0c6a*/ 	.byte	0x08
	.zero		1


	//   ....[2]....
        /*0c6c*/ 	.word	0x00000370
        /*0c70*/ 	.word	0x000000ff
        /*0c74*/ 	.word	0x0002a830
        /*0c78*/ 	.short	0x0100
        /*0c7a*/ 	.byte	0x08
	.zero		1


	//   ....[3]....
        /*0c7c*/ 	.word	0x00000380
        /*0c80*/ 	.word	0x000000ff
        /*0c84*/ 	.word	0x0002a840
        /*0c88*/ 	.short	0x0100
        /*0c8a*/ 	.byte	0x08
	.zero		1


	//   ....[4]....
        /*0c8c*/ 	.word	0x00000390
        /*0c90*/ 	.word	0x000000ff
        /*0c94*/ 	.word	0x0002a838
        /*0c98*/ 	.short	0x0100
        /*0c9a*/ 	.byte	0x08
	.zero		1


	//   ....[5]....
        /*0c9c*/ 	.word	0x000003a0
        /*0ca0*/ 	.word	0x000000ff
        /*0ca4*/ 	.word	0x0002a848
        /*0ca8*/ 	.short	0x0100
        /*0caa*/ 	.byte	0x08
	.zero		1


	//   ....[6]....
        /*0cac*/ 	.word	0x000004d0
        /*0cb0*/ 	.word	0x000000ff
        /*0cb4*/ 	.word	0x0002a850
        /*0cb8*/ 	.short	0x0100
        /*0cba*/ 	.byte	0x08
	.zero		1


	//   ....[7]....
        /*0cbc*/ 	.word	0x000004e0
        /*0cc0*/ 	.word	0x000000ff
        /*0cc4*/ 	.word	0x0002a860
        /*0cc8*/ 	.short	0x0100
        /*0cca*/ 	.byte	0x08
	.zero		1


	//   ....[8]....
        /*0ccc*/ 	.word	0x000004f0
        /*0cd0*/ 	.word	0x000000ff
        /*0cd4*/ 	.word	0x0002a858
        /*0cd8*/ 	.short	0x0100
        /*0cda*/ 	.byte	0x08
	.zero		1


	//   ....[9]....
        /*0cdc*/ 	.word	0x00000500
        /*0ce0*/ 	.word	0x000000ff
        /*0ce4*/ 	.word	0x0002a868
        /*0ce8*/ 	.short	0x0100
        /*0cea*/ 	.byte	0x08
	.zero		1


	//   ....[10]....
        /*0cec*/ 	.word	0x000005f0
        /*0cf0*/ 	.word	0x000000ff
        /*0cf4*/ 	.word	0x0002a870
        /*0cf8*/ 	.short	0x0100
        /*0cfa*/ 	.byte	0x06
	.zero		1


	//   ....[11]....
        /*0cfc*/ 	.word	0x00000600
        /*0d00*/ 	.word	0x000000ff
        /*0d04*/ 	.word	0x0002a880
        /*0d08*/ 	.short	0x0100
        /*0d0a*/ 	.byte	0x06
	.zero		1


	//   ....[12]....
        /*0d0c*/ 	.word	0x00000610
        /*0d10*/ 	.word	0x000000ff
        /*0d14*/ 	.word	0x0002a878
        /*0d18*/ 	.short	0x0100
        /*0d1a*/ 	.byte	0x06
	.zero		1


	//   ....[13]....
        /*0d1c*/ 	.word	0x00000620
        /*0d20*/ 	.word	0x000000ff
        /*0d24*/ 	.word	0x0002a888
        /*0d28*/ 	.short	0x0100
        /*0d2a*/ 	.byte	0x06
	.zero		1


	//   ....[14]....
        /*0d2c*/ 	.word	0x00000750
        /*0d30*/ 	.word	0x000000ff
        /*0d34*/ 	.word	0x0002a890
        /*0d38*/ 	.short	0x0100
        /*0d3a*/ 	.byte	0x08
	.zero		1


	//   ....[15]....
        /*0d3c*/ 	.word	0x00000760
        /*0d40*/ 	.word	0x000000ff
        /*0d44*/ 	.word	0x0002a8a0
        /*0d48*/ 	.short	0x0100
        /*0d4a*/ 	.byte	0x08
	.zero		1


	//   ....[16]....
        /*0d4c*/ 	.word	0x00000770
        /*0d50*/ 	.word	0x000000ff
        /*0d54*/ 	.word	0x0002a898
        /*0d58*/ 	.short	0x0100
        /*0d5a*/ 	.byte	0x08
	.zero		1


	//   ....[17]....
        /*0d5c*/ 	.word	0x00000780
        /*0d60*/ 	.word	0x000000ff
        /*0d64*/ 	.word	0x0002a8a8
        /*0d68*/ 	.short	0x0100
        /*0d6a*/ 	.byte	0x08
	.zero		1


	//   ....[18]....
        /*0d6c*/ 	.word	0x000008b0
        /*0d70*/ 	.word	0x000000ff
        /*0d74*/ 	.word	0x0002a8b0
        /*0d78*/ 	.short	0x0100
        /*0d7a*/ 	.byte	0x08
	.zero		1


	//   ....[19]....
        /*0d7c*/ 	.word	0x000008c0
        /*0d80*/ 	.word	0x000000ff
        /*0d84*/ 	.word	0x0002a8c0
        /*0d88*/ 	.short	0x0100
        /*0d8a*/ 	.byte	0x08
	.zero		1


	//   ....[20]....
        /*0d8c*/ 	.word	0x000008d0
        /*0d90*/ 	.word	0x000000ff
        /*0d94*/ 	.word	0x0002a8b8
        /*0d98*/ 	.short	0x0100
        /*0d9a*/ 	.byte	0x08
	.zero		1


	//   ....[21]....
        /*0d9c*/ 	.word	0x000008e0
        /*0da0*/ 	.word	0x000000ff
        /*0da4*/ 	.word	0x0002a8c8
        /*0da8*/ 	.short	0x0100
        /*0daa*/ 	.byte	0x08
	.zero		1


	//   ....[22]....
        /*0dac*/ 	.word	0x00003a00
        /*0db0*/ 	.word	0x00000056
        /*0db4*/ 	.word	0x0002a890
        /*0db8*/ 	.short	0x010a
        /*0dba*/ 	.byte	0x3f
	.zero		1


	//   ....[23]....
        /*0dbc*/ 	.word	0x00007030
        /*0dc0*/ 	.word	0x00000056
        /*0dc4*/ 	.word	0x0002a890
        /*0dc8*/ 	.short	0x010a
        /*0dca*/ 	.byte	0x3f
	.zero		1


	//   ....[24]....
        /*0dcc*/ 	.word	0x00009e50
        /*0dd0*/ 	.word	0x00000056
        /*0dd4*/ 	.word	0x0002a890
        /*0dd8*/ 	.short	0x010a
        /*0dda*/ 	.byte	0x3f
	.zero		1


	//   ....[25]....
        /*0ddc*/ 	.word	0x0000a610
        /*0de0*/ 	.word	0x0000000b
        /*0de4*/ 	.word	0x00000000
        /*0de8*/ 	.short	0x0101
        /*0dea*/ 	.byte	0x3f
	.zero		1


	//   ....[26]....
        /*0dec*/ 	.word	0x0000a650
        /*0df0*/ 	.word	0x00000056
        /*0df4*/ 	.word	0x0002a8b0
        /*0df8*/ 	.short	0x010a
        /*0dfa*/ 	.byte	0x3f
	.zero		1


	//   ....[27]....
        /*0dfc*/ 	.word	0x0000ac00
        /*0e00*/ 	.word	0x00000056
        /*0e04*/ 	.word	0x00000000
        /*0e08*/ 	.short	0x0101
        /*0e0a*/ 	.byte	0x3f
	.zero		1


	//   ....[28]....
        /*0e0c*/ 	.word	0x0000b570
        /*0e10*/ 	.word	0x00000012
        /*0e14*/ 	.word	0x0002a800
        /*0e18*/ 	.short	0x010a
        /*0e1a*/ 	.byte	0x3f
	.zero		1


	//   ....[29]....
        /*0e1c*/ 	.word	0x0000b5c0
        /*0e20*/ 	.word	0x00000012
        /*0e24*/ 	.word	0x0002a800
        /*0e28*/ 	.short	0x010a
        /*0e2a*/ 	.byte	0x3f
	.zero		1


	//   ....[30]....
        /*0e2c*/ 	.word	0x0000c940
        /*0e30*/ 	.word	0x00000012
        /*0e34*/ 	.word	0x0002a800
        /*0e38*/ 	.short	0x010a
        /*0e3a*/ 	.byte	0x3f
	.zero		1


	//   ....[31]....
        /*0e3c*/ 	.word	0x0000fb00
        /*0e40*/ 	.word	0x00000012
        /*0e44*/ 	.word	0x0002a800
        /*0e48*/ 	.short	0x010a
        /*0e4a*/ 	.byte	0x3f
	.zero		1


	//   ....[32]....
        /*0e4c*/ 	.word	0x00012310
        /*0e50*/ 	.word	0x00000009
        /*0e54*/ 	.word	0x0002a830
        /*0e58*/ 	.short	0x010a
        /*0e5a*/ 	.byte	0x3f
	.zero		1


	//   ....[33]....
        /*0e5c*/ 	.word	0x00012350
        /*0e60*/ 	.word	0x00000009
        /*0e64*/ 	.word	0x0002a830
        /*0e68*/ 	.short	0x010a
        /*0e6a*/ 	.byte	0x3f
	.zero		1


	//   ....[34]....
        /*0e6c*/ 	.word	0x00012db0
        /*0e70*/ 	.word	0x00000003
        /*0e74*/ 	.word	0x00000000
        /*0e78*/ 	.short	0x0101
        /*0e7a*/ 	.byte	0x3f
	.zero		1


	//   ....[35]....
        /*0e7c*/ 	.word	0x000151e0
        /*0e80*/ 	.word	0x00000005
        /*0e84*/ 	.word	0x0002a830
        /*0e88*/ 	.short	0x010a
        /*0e8a*/ 	.byte	0x3f
	.zero		1


	//   ....[36]....
        /*0e8c*/ 	.word	0x00015250
        /*0e90*/ 	.word	0x00000005
        /*0e94*/ 	.word	0x0002a830
        /*0e98*/ 	.short	0x010a
        /*0e9a*/ 	.byte	0x3f
	.zero		1


	//   ....[37]....
        /*0e9c*/ 	.word	0x00015de0
        /*0ea0*/ 	.word	0x0000000e
        /*0ea4*/ 	.word	0x0002a850
        /*0ea8*/ 	.short	0x010a
        /*0eaa*/ 	.byte	0x3f
	.zero		1


	//   ....[38]....
        /*0eac*/ 	.word	0x00015e80
        /*0eb0*/ 	.word	0x0000000e
        /*0eb4*/ 	.word	0x0002a850
        /*0eb8*/ 	.short	0x010a
        /*0eba*/ 	.byte	0x3f
	.zero		1


	//   ....[39]....
        /*0ebc*/ 	.word	0x000161f0
        /*0ec0*/ 	.word	0x00000005
        /*0ec4*/ 	.word	0x00000000
        /*0ec8*/ 	.short	0x0101
        /*0eca*/ 	.byte	0x3f
	.zero		1


	//   ....[40]....
        /*0ecc*/ 	.word	0x00018200
        /*0ed0*/ 	.word	0x00000003
        /*0ed4*/ 	.word	0x00000000
        /*0ed8*/ 	.short	0x0101
        /*0eda*/ 	.byte	0x3f
	.zero		1


	//   ....[41]....
        /*0edc*/ 	.word	0x000187a0
        /*0ee0*/ 	.word	0x0000000f
        /*0ee4*/ 	.word	0x0002a830
        /*0ee8*/ 	.short	0x010a
        /*0eea*/ 	.byte	0x3f
	.zero		1


	//   ....[42]....
        /*0eec*/ 	.word	0x00018810
        /*0ef0*/ 	.word	0x0000000f
        /*0ef4*/ 	.word	0x0002a830
        /*0ef8*/ 	.short	0x010a
        /*0efa*/ 	.byte	0x3f
	.zero		1


	//   ....[43]....
        /*0efc*/ 	.word	0x000193a0
        /*0f00*/ 	.word	0x0000000a
        /*0f04*/ 	.word	0x0002a850
        /*0f08*/ 	.short	0x010a
        /*0f0a*/ 	.byte	0x3f
	.zero		1


	//   ....[44]....
        /*0f0c*/ 	.word	0x00019440
        /*0f10*/ 	.word	0x0000000a
        /*0f14*/ 	.word	0x0002a850
        /*0f18*/ 	.short	0x010a
        /*0f1a*/ 	.byte	0x3f
	.zero		1


	//   ....[45]....
        /*0f1c*/ 	.word	0x0001a2a0
        /*0f20*/ 	.word	0x00000007
        /*0f24*/ 	.word	0x00000000
        /*0f28*/ 	.short	0x0101
        /*0f2a*/ 	.byte	0x3f
	.zero		1


	//   ....[46]....
        /*0f2c*/ 	.word	0x0001a500
        /*0f30*/ 	.word	0x0000006b
        /*0f34*/ 	.word	0x00000000
        /*0f38*/ 	.short	0x0101
        /*0f3a*/ 	.byte	0x3f
	.zero		1


	//   ....[47]....
        /*0f3c*/ 	.word	0x0001a7f0
        /*0f40*/ 	.word	0x0000000e
        /*0f44*/ 	.word	0x0002a830
        /*0f48*/ 	.short	0x010a
        /*0f4a*/ 	.byte	0x3f
	.zero		1


	//   ....[48]....
        /*0f4c*/ 	.word	0x0001a860
        /*0f50*/ 	.word	0x0000000e
        /*0f54*/ 	.word	0x0002a830
        /*0f58*/ 	.short	0x010a
        /*0f5a*/ 	.byte	0x3f
	.zero		1


	//   ....[49]....
        /*0f5c*/ 	.word	0x0001b3f0
        /*0f60*/ 	.word	0x0000000c
        /*0f64*/ 	.word	0x0002a850
        /*0f68*/ 	.short	0x010a
        /*0f6a*/ 	.byte	0x3f
	.zero		1


	//   ....[50]....
        /*0f6c*/ 	.word	0x0001b490
        /*0f70*/ 	.word	0x0000000c
        /*0f74*/ 	.word	0x0002a850
        /*0f78*/ 	.short	0x010a
        /*0f7a*/ 	.byte	0x3f
	.zero		1


	//   ....[51]....
        /*0f7c*/ 	.word	0x0001b8a0
        /*0f80*/ 	.word	0x00000003
        /*0f84*/ 	.word	0x00000000
        /*0f88*/ 	.short	0x0101
        /*0f8a*/ 	.byte	0x3f
	.zero		1


	//   ....[52]....
        /*0f8c*/ 	.word	0x0001d7f0
        /*0f90*/ 	.word	0x0000000b
        /*0f94*/ 	.word	0x00000000
        /*0f98*/ 	.short	0x0101
        /*0f9a*/ 	.byte	0x3f
	.zero		1


	//   ....[53]....
        /*0f9c*/ 	.word	0x0001ddf0
        /*0fa0*/ 	.word	0x0000000d
        /*0fa4*/ 	.word	0x0002a850
        /*0fa8*/ 	.short	0x010a
        /*0faa*/ 	.byte	0x3f
	.zero		1


	//   ....[54]....
        /*0fac*/ 	.word	0x0001de90
        /*0fb0*/ 	.word	0x0000000d
        /*0fb4*/ 	.word	0x0002a850
        /*0fb8*/ 	.short	0x010a
        /*0fba*/ 	.byte	0x3f
	.zero		1


	//   ....[55]....
        /*0fbc*/ 	.word	0x0001e390
        /*0fc0*/ 	.word	0x00000003
        /*0fc4*/ 	.word	0x00000000
        /*0fc8*/ 	.short	0x0101
        /*0fca*/ 	.byte	0x3f
	.zero		1


	//   ....[56]....
        /*0fcc*/ 	.word	0x0001f890
        /*0fd0*/ 	.word	0x00000000
        /*0fd4*/ 	.word	0x00000000
        /*0fd8*/ 	.short	0x0101
        /*0fda*/ 	.byte	0x3f
	.zero		1


	//   ....[57]....
        /*0fdc*/ 	.word	0x00021fa0
        /*0fe0*/ 	.word	0x00000017
        /*0fe4*/ 	.word	0x0002a820
        /*0fe8*/ 	.short	0x010a
        /*0fea*/ 	.byte	0x3f
	.zero		1


	//   ....[58]....
        /*0fec*/ 	.word	0x00022030
        /*0ff0*/ 	.word	0x00000003
        /*0ff4*/ 	.word	0x0002a8a0
        /*0ff8*/ 	.short	0x010a
        /*0ffa*/ 	.byte	0x3f
	.zero		1


	//   ....[59]....
        /*0ffc*/ 	.word	0x00022470
        /*1000*/ 	.word	0x00000003
        /*1004*/ 	.word	0x0002a8c0
        /*1008*/ 	.short	0x010a
        /*100a*/ 	.byte	0x3f
	.zero		1


	//   ....[60]....
        /*100c*/ 	.word	0x000228a0
        /*1010*/ 	.word	0x0000000b
        /*1014*/ 	.word	0x0002a8a0
        /*1018*/ 	.short	0x010a
        /*101a*/ 	.byte	0x3f
	.zero		1


	//   ....[61]....
        /*101c*/ 	.word	0x00022cd0
        /*1020*/ 	.word	0x0000000b
        /*1024*/ 	.word	0x0002a8c0
        /*1028*/ 	.short	0x010a
        /*102a*/ 	.byte	0x3f
	.zero		1


	//   ....[62]....
        /*102c*/ 	.word	0x00023fe0
        /*1030*/ 	.word	0x00000007
        /*1034*/ 	.word	0x0002a840
        /*1038*/ 	.short	0x010a
        /*103a*/ 	.byte	0x3f
	.zero		1


	//   ....[63]....
        /*103c*/ 	.word	0x000246c0
        /*1040*/ 	.word	0x00000007
        /*1044*/ 	.word	0x0002a830
        /*1048*/ 	.short	0x0107
        /*104a*/ 	.byte	0x3f
	.zero		1


	//   ....[64]....
        /*104c*/ 	.word	0x00024770
        /*1050*/ 	.word	0x00000007
        /*1054*/ 	.word	0x0002a830
        /*1058*/ 	.short	0x0101
        /*105a*/ 	.byte	0x3f
	.zero		1


	//   ....[65]....
        /*105c*/ 	.word	0x00025400
        /*1060*/ 	.word	0x00000017
        /*1064*/ 	.word	0x0002a800
        /*1068*/ 	.short	0x0107
        /*106a*/ 	.byte	0x3f
	.zero		1


	//   ....[66]....
        /*106c*/ 	.word	0x00025510
        /*1070*/ 	.word	0x00000017
        /*1074*/ 	.word	0x0002a800
        /*1078*/ 	.short	0x0101
        /*107a*/ 	.byte	0x3f
	.zero		1


	//   ....[67]....
        /*107c*/ 	.word	0x00025530
        /*1080*/ 	.word	0x00000017
        /*1084*/ 	.word	0x0002a820
        /*1088*/ 	.short	0x010a
        /*108a*/ 	.byte	0x3f
	.zero		1


	//   ....[68]....
        /*108c*/ 	.word	0x000258a0
        /*1090*/ 	.word	0x00000005
        /*1094*/ 	.word	0x0002a840
        /*1098*/ 	.short	0x010a
        /*109a*/ 	.byte	0x3f
	.zero		1


	//   ....[69]....
        /*109c*/ 	.word	0x00025da0
        /*10a0*/ 	.word	0x00000005
        /*10a4*/ 	.word	0x0002a830
        /*10a8*/ 	.short	0x0107
        /*10aa*/ 	.byte	0x3f
	.zero		1


	//   ....[70]....
        /*10ac*/ 	.word	0x00025e50
        /*10b0*/ 	.word	0x00000005
        /*10b4*/ 	.word	0x0002a830
        /*10b8*/ 	.short	0x0101
        /*10ba*/ 	.byte	0x3f
	.zero		1


	//   ....[71]....
        /*10bc*/ 	.word	0x00025eb0
        /*10c0*/ 	.word	0x00000005
        /*10c4*/ 	.word	0x0002a860
        /*10c8*/ 	.short	0x010a
        /*10ca*/ 	.byte	0x3f
	.zero		1


	//   ....[72]....
        /*10cc*/ 	.word	0x00026320
        /*10d0*/ 	.word	0x00000005
        /*10d4*/ 	.word	0x0002a850
        /*10d8*/ 	.short	0x0107
        /*10da*/ 	.byte	0x3f
	.zero		1


	//   ....[73]....
        /*10dc*/ 	.word	0x00026460
        /*10e0*/ 	.word	0x00000005
        /*10e4*/ 	.word	0x0002a850
        /*10e8*/ 	.short	0x0101
        /*10ea*/ 	.byte	0x3f
	.zero		1


	//   ....[74]....
        /*10ec*/ 	.word	0x000266f0
        /*10f0*/ 	.word	0x00000000
        /*10f4*/ 	.word	0x0002a860
        /*10f8*/ 	.short	0x010a
        /*10fa*/ 	.byte	0x3f
	.zero		1


	//   ....[75]....
        /*10fc*/ 	.word	0x00026b60
        /*1100*/ 	.word	0x00000000
        /*1104*/ 	.word	0x0002a850
        /*1108*/ 	.short	0x0107
        /*110a*/ 	.byte	0x3f
	.zero		1


	//   ....[76]....
        /*110c*/ 	.word	0x00026c20
        /*1110*/ 	.word	0x00000000
        /*1114*/ 	.word	0x0002a850
        /*1118*/ 	.short	0x0101
        /*111a*/ 	.byte	0x3f
	.zero		1


	//   ....[77]....
        /*111c*/ 	.word	0x00027940
        /*1120*/ 	.word	0x00000005
        /*1124*/ 	.word	0x0002a820
        /*1128*/ 	.short	0x010a
        /*112a*/ 	.byte	0x3f
	.zero		1


	//   ....[78]....
        /*112c*/ 	.word	0x00027ad0
        /*1130*/ 	.word	0x00000003
        /*1134*/ 	.word	0x0002a840
        /*1138*/ 	.short	0x010a
        /*113a*/ 	.byte	0x3f
	.zero		1


	//   ....[79]....
        /*113c*/ 	.word	0x00027b70
        /*1140*/ 	.word	0x0000001b
        /*1144*/ 	.word	0x0002a840
        /*1148*/ 	.short	0x010a
        /*114a*/ 	.byte	0x3f
	.zero		1


	//   ....[80]....
        /*114c*/ 	.word	0x00027bb0
        /*1150*/ 	.word	0x00000003
        /*1154*/ 	.word	0x0002a860
        /*1158*/ 	.short	0x010a
        /*115a*/ 	.byte	0x3f
	.zero		1


	//   ....[81]....
        /*115c*/ 	.word	0x00027bf0
        /*1160*/ 	.word	0x0000001b
        /*1164*/ 	.word	0x0002a860
        /*1168*/ 	.short	0x010a
        /*116a*/ 	.byte	0x3f
	.zero		1


	//   ....[82]....
        /*116c*/ 	.word	0x00027c50
        /*1170*/ 	.word	0x00000056
        /*1174*/ 	.word	0x0002a890
        /*1178*/ 	.short	0x010a
        /*117a*/ 	.byte	0x3f
	.zero		1


	//   ....[83]....
        /*117c*/ 	.word	0x00027f00
        /*1180*/ 	.word	0x00000056
        /*1184*/ 	.word	0x0002a890
        /*1188*/ 	.short	0x010a
        /*118a*/ 	.byte	0x3f
	.zero		1


	//   ....[84]....
        /*118c*/ 	.word	0x000281b0
        /*1190*/ 	.word	0x00000056
        /*1194*/ 	.word	0x0002a890
        /*1198*/ 	.short	0x010a
        /*119a*/ 	.byte	0x3f
	.zero		1


	//   ....[85]....
        /*119c*/ 	.word	0x00028460
        /*11a0*/ 	.word	0x00000056
        /*11a4*/ 	.word	0x0002a8b0
        /*11a8*/ 	.short	0x010a
        /*11aa*/ 	.byte	0x3f
	.zero		1


	//   ....[86]....
        /*11ac*/ 	.word	0x00028840
        /*11b0*/ 	.word	0x00000012
        /*11b4*/ 	.word	0x0002a800
        /*11b8*/ 	.short	0x010a
        /*11ba*/ 	.byte	0x3f
	.zero		1


	//   ....[87]....
        /*11bc*/ 	.word	0x00028c20
        /*11c0*/ 	.word	0x00000012
        /*11c4*/ 	.word	0x0002a800
        /*11c8*/ 	.short	0x010a
        /*11ca*/ 	.byte	0x3f
	.zero		1


	//   ....[88]....
        /*11cc*/ 	.word	0x00028c70
        /*11d0*/ 	.word	0x00000009
        /*11d4*/ 	.word	0x0002a830
        /*11d8*/ 	.short	0x010a
        /*11da*/ 	.byte	0x3f
	.zero		1


	//   ....[89]....
        /*11dc*/ 	.word	0x00028cc0
        /*11e0*/ 	.word	0x00000005
        /*11e4*/ 	.word	0x0002a830
        /*11e8*/ 	.short	0x010a
        /*11ea*/ 	.byte	0x3f
	.zero		1


	//   ....[90]....
        /*11ec*/ 	.word	0x00028d10
        /*11f0*/ 	.word	0x0000000e
        /*11f4*/ 	.word	0x0002a850
        /*11f8*/ 	.short	0x010a
        /*11fa*/ 	.byte	0x3f
	.zero		1


	//   ....[91]....
        /*11fc*/ 	.word	0x00028d60
        /*1200*/ 	.word	0x0000000f
        /*1204*/ 	.word	0x0002a830
        /*1208*/ 	.short	0x010a
        /*120a*/ 	.byte	0x3f
	.zero		1


	//   ....[92]....
        /*120c*/ 	.word	0x00028db0
        /*1210*/ 	.word	0x0000000a
        /*1214*/ 	.word	0x0002a850
        /*1218*/ 	.short	0x010a
        /*121a*/ 	.byte	0x3f
	.zero		1


	//   ....[93]....
        /*121c*/ 	.word	0x00028e00
        /*1220*/ 	.word	0x0000000e
        /*1224*/ 	.word	0x0002a830
        /*1228*/ 	.short	0x010a
        /*122a*/ 	.byte	0x3f
	.zero		1


	//   ....[94]....
        /*122c*/ 	.word	0x00028e50
        /*1230*/ 	.word	0x0000000c
        /*1234*/ 	.word	0x0002a850
        /*1238*/ 	.short	0x010a
        /*123a*/ 	.byte	0x3f
	.zero		1


	//   ....[95]....
        /*123c*/ 	.word	0x00028ea0
        /*1240*/ 	.word	0x0000000d
        /*1244*/ 	.word	0x0002a850
        /*1248*/ 	.short	0x010a
        /*124a*/ 	.byte	0x3f
	.zero		1


	//   ....[96]....
        /*124c*/ 	.word	0x00029040
        /*1250*/ 	.word	0x00000017
        /*1254*/ 	.word	0x0002a820
        /*1258*/ 	.short	0x010a
        /*125a*/ 	.byte	0x3f
	.zero		1


	//   ....[97]....
        /*125c*/ 	.word	0x00029090
        /*1260*/ 	.word	0x00000003
        /*1264*/ 	.word	0x0002a8a0
        /*1268*/ 	.short	0x010a
        /*126a*/ 	.byte	0x3f
	.zero		1


	//   ....[98]....
        /*126c*/ 	.word	0x000290e0
        /*1270*/ 	.word	0x00000003
        /*1274*/ 	.word	0x0002a8c0
        /*1278*/ 	.short	0x010a
        /*127a*/ 	.byte	0x3f
	.zero		1


	//   ....[99]....
        /*127c*/ 	.word	0x00029130
        /*1280*/ 	.word	0x0000000b
        /*1284*/ 	.word	0x0002a8a0
        /*1288*/ 	.short	0x010a
        /*128a*/ 	.byte	0x3f
	.zero		1


	//   ....[100]....
        /*128c*/ 	.word	0x00029180
        /*1290*/ 	.word	0x0000000b
        /*1294*/ 	.word	0x0002a8c0
        /*1298*/ 	.short	0x010a
        /*129a*/ 	.byte	0x3f
	.zero		1


	//   ....[101]....
        /*129c*/ 	.word	0x000292a0
        /*12a0*/ 	.word	0x00000007
        /*12a4*/ 	.word	0x0002a840
        /*12a8*/ 	.short	0x010a
        /*12aa*/ 	.byte	0x3f
	.zero		1


	//   ....[102]....
        /*12ac*/ 	.word	0x0002a6f0
        /*12b0*/ 	.word	0x00000017
        /*12b4*/ 	.word	0x0002a820
        /*12b8*/ 	.short	0x010a
        /*12ba*/ 	.byte	0x3f
	.zero		1


	//   ....[103]....
        /*12bc*/ 	.word	0x0002a740
        /*12c0*/ 	.word	0x00000005
        /*12c4*/ 	.word	0x0002a840
        /*12c8*/ 	.short	0x010a
        /*12ca*/ 	.byte	0x3f
	.zero		1


	//   ....[104]....
        /*12cc*/ 	.word	0x0002af00
        /*12d0*/ 	.word	0x00000005
        /*12d4*/ 	.word	0x0002a860
        /*12d8*/ 	.short	0x010a
        /*12da*/ 	.byte	0x3f
	.zero		1


	//   ....[105]....
        /*12dc*/ 	.word	0x0002b710
        /*12e0*/ 	.word	0x00000000
        /*12e4*/ 	.word	0x0002a860
        /*12e8*/ 	.short	0x010a
        /*12ea*/ 	.byte	0x3f
	.zero		1


	//   ....[106]....
        /*12ec*/ 	.word	0x0002c840
        /*12f0*/ 	.word	0x00000005
        /*12f4*/ 	.word	0x0002a820
        /*12f8*/ 	.short	0x010a
        /*12fa*/ 	.byte	0x3f
	.zero		1


	//   ....[107]....
        /*12fc*/ 	.word	0x0002c9e0
        /*1300*/ 	.word	0x00000003
        /*1304*/ 	.word	0x0002a840
        /*1308*/ 	.short	0x010a
        /*130a*/ 	.byte	0x3f
	.zero		1


	//   ....[108]....
        /*130c*/ 	.word	0x0002ca30
        /*1310*/ 	.word	0x0000001b
        /*1314*/ 	.word	0x0002a840
        /*1318*/ 	.short	0x010a
        /*131a*/ 	.byte	0x3f
	.zero		1


	//   ....[109]....
        /*131c*/ 	.word	0x0002ca80
        /*1320*/ 	.word	0x00000003
        /*1324*/ 	.word	0x0002a860
        /*1328*/ 	.short	0x010a
        /*132a*/ 	.byte	0x3f
	.zero		1


	//----- nvinfo : EIATTR_NUM_MBARRIERS
	.align		4
.L_480:
        /*132c*/ 	.byte	0x03, 0x38
        /*132e*/ 	.short	0x0016


	//----- nvinfo : EIATTR_EXIT_INSTR_OFFSETS
	.align		4
        /*1330*/ 	.byte	0x04, 0x1c
        /*1332*/ 	.short	(.L_482 - .L_481)


	//   ....[0]....
.L_481:
        /*1334*/ 	.word	0x00027c40


	//----- nvinfo : EIATTR_MAX_THREADS
	.align		4
.L_482:
        /*1338*/ 	.byte	0x04, 0x05
        /*133a*/ 	.short	(.L_484 - .L_483)
.L_483:
        /*133c*/ 	.word	0x00000180
        /*1340*/ 	.word	0x00000001
        /*1344*/ 	.word	0x00000001


	//----- nvinfo : EIATTR_CRS_STACK_SIZE
	.align		4
.L_484:
        /*1348*/ 	.byte	0x04, 0x1e
        /*134a*/ 	.short	(.L_486 - .L_485)
.L_485:
        /*134c*/ 	.word	0x00000000


	//----- nvinfo : EIATTR_CBANK_PARAM_SIZE
	.align		4
.L_486:
        /*1350*/ 	.byte	0x03, 0x19
        /*1352*/ 	.short	0x0af0


	//----- nvinfo : EIATTR_PARAM_CBANK
	.align		4
        /*1354*/ 	.byte	0x04, 0x0a
        /*1356*/ 	.short	(.L_488 - .L_487)
	.align		4
.L_487:
        /*1358*/ 	.word	index@(.nv.constant0._ZN7cutlass13device_kernelIN5flash11enable_sm90INS1_16FlashAttnFwdSm90INS1_25CollectiveMainloopFwdSm90ILi2EN4cute5tupleIJNS5_1CILi1EEES8_S8_EEENS6_IJNS7_ILi128EEENS7_ILi96EEENS7_ILi192EEEEEELi128ENS_6half_tEfNS_4arch4Sm90ELb0ELb1ELb0ELb1ELb1ELb1ELb0ELb1ELb1ELb1ELb0ELb0EEENS1_21CollectiveEpilogueFwdINS6_IJSA_SA_SB_EEES9_SE_SG_Li256ELb1ELb1ELb0ELb0EEENS1_36VarlenDynamicPersistentTileSchedulerILi128ELi96ELi256ELi128ELb0ELb1ELb1ELb1ELb0ELb1EEEEEEEEEvNT_6ParamsE)
        /*135c*/ 	.short	0x0210
        /*135e*/ 	.short	0x0af0


	//----- nvinfo : EIATTR_SW_WAR
	.align		4
.L_488:
        /*1360*/ 	.byte	0x04, 0x36
        /*1362*/ 	.short	(.L_490 - .L_489)
.L_489:
        /*1364*/ 	.word	0x00000008
.L_490:


//--------------------- .nv.info._ZN7cutlass13device_kernelIN5flash11enable_sm90INS1_16FlashAttnFwdSm90INS1_25CollectiveMainloopFwdSm90ILi2EN4cute5tupleIJNS5_1CILi1EEES8_S8_EEENS6_IJNS7_ILi128EEENS7_ILi96EEENS7_ILi192EEEEEELi128ENS_6half_tEfNS_4arch4Sm90ELb1ELb0ELb0ELb0ELb1ELb0ELb0ELb1ELb1ELb1ELb0ELb0EEENS1_21CollectiveEpilogueFwdINS6_IJSA_SA_SB_EEES9_SE_SG_Li256ELb0ELb1ELb0ELb0EEENS1_30DynamicPersistentTileSchedulerILi256ELi128ELb0ELb1ELb1EEEEEEEEEvNT_6ParamsE --------------------------
	.section	.nv.info._ZN7cutlass13device_kernelIN5flash11enable_sm90INS1_16FlashAttnFwdSm90INS1_25CollectiveMainloopFwdSm90ILi2EN4cute5tupleIJNS5_1CILi1EEES8_S8_EEENS6_IJNS7_ILi128EEENS7_ILi96EEENS7_ILi192EEEEEELi128ENS_6half_tEfNS_4arch4Sm90ELb1ELb0ELb0ELb0ELb1ELb0ELb0ELb1ELb1ELb1ELb0ELb0EEENS1_21CollectiveEpilogueFwdINS6_IJSA_SA_SB_EEES9_SE_SG_Li256ELb0ELb1ELb0ELb0EEENS1_30DynamicPersistentTileSchedulerILi256ELi128ELb0ELb1ELb1EEEEEEEEEvNT_6ParamsE,"",@"SHT_CUDA_INFO"
	.sectionflags	@""
	.align	4


	//----- nvinfo : EIATTR_CUDA_API_VERSION
	.align		4
        /*0000*/ 	.byte	0x04, 0x37
        /*0002*/ 	.short	(.L_492 - .L_491)
.L_491:
        /*0004*/ 	.word	0x00000082


	//----- nvinfo : EIATTR_KPARAM_INFO
	.align		4
.L_492:
        /*0008*/ 	.byte	0x04, 0x17
        /*000a*/ 	.short	(.L_494 - .L_493)
.L_493:
        /*000c*/ 	.word	0x00000000
        /*0010*/ 	.short	0x0000
        /*0012*/ 	.short	0x0070
        /*0014*/ 	.byte	0x00, 0xf0, 0x01, 0x2a


	//----- nvinfo : EIATTR_SPARSE_MMA_MASK
	.align		4
.L_494:
        /*0018*/ 	.byte	0x03, 0x50
        /*001a*/ 	.short	0x0000


	//----- nvinfo : EIATTR_MAXREG_COUNT
	.align		4
        /*001c*/ 	.byte	0x03, 0x1b
        /*001e*/ 	.short	0x00a8


	//----- nvinfo : EIATTR_NUM_BARRIERS
	.align		4
        /*0020*/ 	.byte	0x02, 0x4c
        /*0022*/ 	.byte	0x09
	.zero		1


	//----- nvinfo : EIATTR_EXTERNS
	.align		4
        /*0024*/ 	.byte	0x04, 0x0f
        /*0026*/ 	.short	(.L_496 - .L_495)


	//   ....[0]....
	.align		4
.L_495:
        /*0028*/ 	.word	index@(__assertfail)


	//----- nvinfo : EIATTR_ANNOTATIONS
	.align		4
.L_496:
        /*002c*/ 	.byte	0x04, 0x55
        /*002e*/ 	.short	(.L_498 - .L_497)


	//   ....[0]....
.L_497:
        /*0030*/ 	.word	0x00000001
        /*0034*/ 	.byte	0xa0, 0x08, 0x00, 0x00, 0x01, 0x00, 0x00, 0x00, 0x60, 0x09, 0x00, 0x00, 0x01, 0x00, 0x00, 0x00
        /*0044*/ 	.byte	0xf0, 0x9f, 0x00, 0x00, 0x01, 0x00, 0x00, 0x00, 0x90, 0xa0, 0x00, 0x00, 0x01, 0x00, 0x00, 0x00
        /*0054*/ 	.byte	0x20, 0xa1, 0x00, 0x00, 0x01, 0x00, 0x00, 0x00, 0x60, 0xc4, 0x00, 0x00, 0x01, 0x00, 0x00, 0x00
        /*0064*/ 	.byte	0x80, 0xc4, 0x00, 0x00, 0x01, 0x00, 0x00, 0x00, 0xd0, 0xdc, 0x00, 0x00, 0x01, 0x00, 0x00, 0x00
        /*0074*/ 	.byte	0x70, 0xde, 0x00, 0x00


	//----- nvinfo : EIATTR_MERCURY_ISA_VERSION
	.align		4
.L_498:
        /*0078*/ 	.byte	0x03, 0x5f
        /*007a*/ 	.short	0x0101


	//----- nvinfo : EIATTR_INT_WARP_WIDE_INSTR_OFFSETS
	.align		4
        /*007c*/ 	.byte	0x04, 0x31
        /*007e*/ 	.short	(.L_500 - .L_499)


	//   ....[0]....
.L_499:
        /*0080*/ 	.word	0x000000c0


	//   ....[1]....
        /*0084*/ 	.word	0x000000d0


	//   ....[2]....
        /*0088*/ 	.word	0x00000170


	//   ....[3]....
        /*008c*/ 	.word	0x0000a960


	//   ....[4]....
        /*0090*/ 	.word	0x0000a9f0


	//   ....[5]....
        /*0094*/ 	.word	0x0000d4f0


	//   ....[6]....
        /*0098*/ 	.word	0x0000d580


	//----- nvinfo : EIATTR_COOP_GROUP_MASK_REGIDS
	.align		4
.L_500:
        /*009c*/ 	.byte	0x04, 0x29
        /*009e*/ 	.short	(.L_502 - .L_501)


	//   ....[0]....
.L_501:
        /*00a0*/ 	.word	0xffffffff


	//   ....[1]....
        /*00a4*/ 	.word	0xffffffff


	//   ....[2]....
        /*00a8*/ 	.word	0xffffffff


	//   ....[3]....
        /*00ac*/ 	.word	0xffffffff


	//   ....[4]....
        /*00b0*/ 	.word	0xffffffff


	//   ....[5]....
        /*00b4*/ 	.word	0xffffffff


	//   ....[6]....
        /*00b8*/ 	.word	0xffffffff


	//   ....[7]....
        /*00bc*/ 	.word	0xffffffff


	//   ....[8]....
        /*00c0*/ 	.word	0xffffffff


	//   ....[9]....
        /*00c4*/ 	.word	0xffffffff


	//   ....[10]....
        /*00c8*/ 	.word	0xffffffff


	//   ....[11]....
        /*00cc*/ 	.word	0xffffffff


	//   ....[12]....
        /*00d0*/ 	.word	0xffffffff


	//   ....[13]....
        /*00d4*/ 	.word	0xffffffff


	//   ....[14]....
        /*00d8*/ 	.word	0xffffffff


	//   ....[15]....
        /*00dc*/ 	.word	0xffffffff


	//   ....[16]....
        /*00e0*/ 	.word	0xffffffff


	//   ....[17]....
        /*00e4*/ 	.word	0xffffffff


	//   ....[18]....
        /*00e8*/ 	.word	0xffffffff


	//   ....[19]....
        /*00ec*/ 	.word	0xffffffff


	//   ....[20]....
        /*00f0*/ 	.word	0xffffffff


	//   ....[21]....
        /*00f4*/ 	.word	0xffffffff


	//   ....[22]....
        /*00f8*/ 	.word	0xffffffff


	//   ....[23]....
        /*00fc*/ 	.word	0xffffffff


	//   ....[24]....
        /*0100*/ 	.word	0xffffffff


	//   ....[25]....
        /*0104*/ 	.word	0xffffffff


	//   ....[26]....
        /*0108*/ 	.word	0xffffffff


	//   ....[27]....
        /*010c*/ 	.word	0xffffffff


	//   ....[28]....
        /*0110*/ 	.word	0xffffffff


	//   ....[29]....
        /*0114*/ 	.word	0xffffffff


	//   ....[30]....
        /*0118*/ 	.word	0xffffffff


	//   ....[31]....
        /*011c*/ 	.word	0xffffffff


	//   ....[32]....
        /*0120*/ 	.word	0xffffffff


	//   ....[33]....
        /*0124*/ 	.word	0xffffffff


	//   ....[34]....
        /*0128*/ 	.word	0xffffffff


	//   ....[35]....
        /*012c*/ 	.word	0xffffffff


	//   ....[36]....
        /*0130*/ 	.word	0xffffffff


	//   ....[37]....
        /*0134*/ 	.word	0xffffffff


	//   ....[38]....
        /*0138*/ 	.word	0xffffffff


	//   ....[39]....
        /*013c*/ 	.word	0xffffffff


	//   ....[40]....
        /*0140*/ 	.word	0xffffffff


	//   ....[41]....
        /*0144*/ 	.word	0xffffffff


	//   ....[42]....
        /*0148*/ 	.word	0xffffffff


	//   ....[43]....
        /*014c*/ 	.word	0xffffffff


	//   ....[44]....
        /*0150*/ 	.word	0xffffffff


	//   ....[45]....
        /*0154*/ 	.word	0xffffffff


	//   ....[46]....
        /*0158*/ 	.word	0xffffffff


	//   ....[47]....
        /*015c*/ 	.word	0xffffffff


	//   ....[48]....
        /*0160*/ 	.word	0xffffffff


	//   ....[49]....
        /*0164*/ 	.word	0xffffffff


	//   ....[50]....
        /*0168*/ 	.word	0xffffffff


	//   ....[51]....
        /*016c*/ 	.word	0xffffffff


	//   ....[52]....
        /*0170*/ 	.word	0xffffffff


	//   ....[53]....
        /*0174*/ 	.word	0xffffffff


	//   ....[54]....
        /*0178*/ 	.word	0xffffffff


	//   ....[55]....
        /*017c*/ 	.word	0xffffffff


	//   ....[56]....
        /*0180*/ 	.word	0xffffffff


	//   ....[57]....
        /*0184*/ 	.word	0xffffffff


	//   ....[58]....
        /*0188*/ 	.word	0xffffffff


	//   ....[59]....
        /*018c*/ 	.word	0xffffffff


	//   ....[60]....
        /*0190*/ 	.word	0xffffffff


	//   ....[61]....
        /*0194*/ 	.word	0xffffffff


	//   ....[62]....
        /*0198*/ 	.word	0xffffffff


	//   ....[63]....
        /*019c*/ 	.word	0xffffffff


	//   ....[64]....
        /*01a0*/ 	.word	0xffffffff


	//   ....[65]....
        /*01a4*/ 	.word	0xffffffff


	//   ....[66]....
        /*01a8*/ 	.word	0xffffffff


	//   ....[67]....
        /*01ac*/ 	.word	0xffffffff


	//   ....[68]....
        /*01b0*/ 	.word	0xffffffff


	//   ....[69]....
        /*01b4*/ 	.word	0xffffffff


	//   ....[70]....
        /*01b8*/ 	.word	0xffffffff


	//   ....[71]....
        /*01bc*/ 	.word	0xffffffff


	//   ....[72]....
        /*01c0*/ 	.word	0xffffffff


	//   ....[73]....
        /*01c4*/ 	.word	0xffffffff


	//   ....[74]....
        /*01c8*/ 	.word	0xffffffff


	//   ....[75]....
        /*01cc*/ 	.word	0xffffffff


	//   ....[76]....
        /*01d0*/ 	.word	0xffffffff


	//   ....[77]....
        /*01d4*/ 	.word	0xffffffff


	//   ....[78]....
        /*01d8*/ 	.word	0xffffffff


	//   ....[79]....
        /*01dc*/ 	.word	0xffffffff


	//   ....[80]....
        /*01e0*/ 	.word	0xffffffff


	//   ....[81]....
        /*01e4*/ 	.word	0xffffffff


	//   ....[82]....
        /*01e8*/ 	.word	0xffffffff


	//   ....[83]....
        /*01ec*/ 	.word	0xffffffff


	//   ....[84]....
        /*01f0*/ 	.word	0xffffffff


	//   ....[85]....
        /*01f4*/ 	.word	0xffffffff


	//   ....[86]....
        /*01f8*/ 	.word	0xffffffff


	//   ....[87]....
        /*01fc*/ 	.word	0xffffffff


	//   ....[88]....
        /*0200*/ 	.word	0xffffffff


	//   ....[89]....
        /*0204*/ 	.word	0xffffffff


	//   ....[90]....
        /*0208*/ 	.word	0xffffffff


	//   ....[91]....
        /*020c*/ 	.word	0xffffffff


	//   ....[92]....
        /*0210*/ 	.word	0xffffffff


	//   ....[93]....
        /*0214*/ 	.word	0xffffffff


	//   ....[94]....
        /*0218*/ 	.word	0xffffffff


	//   ....[95]....
        /*021c*/ 	.word	0xffffffff


	//   ....[96]....
        /*0220*/ 	.word	0xffffffff


	//   ....[97]....
        /*0224*/ 	.word	0xffffffff


	//   ....[98]....
        /*0228*/ 	.word	0xffffffff


	//   ....[99]....
        /*022c*/ 	.word	0xffffffff


	//   ....[100]....
        /*0230*/ 	.word	0xffffffff


	//   ....[101]....
        /*0234*/ 	.word	0xffffffff


	//   ....[102]....
        /*0238*/ 	.word	0xffffffff


	//   ....[103]....
        /*023c*/ 	.word	0xffffffff


	//   ....[104]....
        /*0240*/ 	.word	0xffffffff


	//   ....[105]....
        /*0244*/ 	.word	0xffffffff


	//   ....[106]....
        /*0248*/ 	.word	0xffffffff


	//   ....[107]....
        /*024c*/ 	.word	0xffffffff


	//   ....[108]....
        /*0250*/ 	.word	0xffffffff


	//   ....[109]....
        /*0254*/ 	.word	0xffffffff


	//   ....[110]....
        /*0258*/ 	.word	0xffffffff


	//   ....[111]....
        /*025c*/ 	.word	0xffffffff


	//   ....[112]....
        /*0260*/ 	.word	0xffffffff


	//   ....[113]....
        /*0264*/ 	.word	0xffffffff


	//   ....[114]....
        /*0268*/ 	.word	0x0500000f


	//   ....[115]....
        /*026c*/ 	.word	0x0500000f


	//   ....[116]....
        /*0270*/ 	.word	0x0500000f


	//   ....[117]....
        /*0274*/ 	.word	0x0500000f


	//   ....[118]....
        /*0278*/ 	.word	0x0500000f


	//   ....[119]....
        /*027c*/ 	.word	0x0500000f


	//   ....[120]....
        /*0280*/ 	.word	0x0500000f


	//   ....[121]....
        /*0284*/ 	.word	0x0500000f


	//   ....[122]....
        /*0288*/ 	.word	0x0500000f


	//   ....[123]....
        /*028c*/ 	.word	0x0500000f


	//   ....[124]....
        /*0290*/ 	.word	0x0500000f


	//   ....[125]....
        /*0294*/ 	.word	0x0500000f


	//   ....[126]....
        /*0298*/ 	.word	0x0500000f


	//   ....[127]....
        /*029c*/ 	.word	0x0500000f


	//   ....[128]....
        /*02a0*/ 	.word	0x0500000f


	//   ....[129]....
        /*02a4*/ 	.word	0x0500000f


	//   ....[130]....
        /*02a8*/ 	.word	0x0500000f


	//   ....[131]....
        /*02ac*/ 	.word	0x0500000f


	//   ....[132]....
        /*02b0*/ 	.word	0x0500000f


	//   ....[133]....
        /*02b4*/ 	.word	0x0500000f


	//   ....[134]....
        /*02b8*/ 	.word	0x0500000f


	//   ....[135]....
        /*02bc*/ 	.word	0x0500000f


	//   ....[136]....
        /*02c0*/ 	.word	0x0500000f


	//   ....[137]....
        /*02c4*/ 	.word	0x0500000f


	//   ....[138]....
        /*02c8*/ 	.word	0x0500000f


	//   ....[139]....
        /*02cc*/ 	.word	0x0500000f


	//   ....[140]....
        /*02d0*/ 	.word	0x0500000f


	//   ....[141]....
        /*02d4*/ 	.word	0x0500000f


	//   ....[142]....
        /*02d8*/ 	.word	0x0500000f


	//   ....[143]....
        /*02dc*/ 	.word	0x0500000f


	//   ....[144]....
        /*02e0*/ 	.word	0x0500000f


	//   ....[145]....
        /*02e4*/ 	.word	0x0500000f


	//   ....[146]....
        /*02e8*/ 	.word	0x0500000f


	//   ....[147]....
        /*02ec*/ 	.word	0x0500000f


	//   ....[148]....
        /*02f0*/ 	.word	0x0500000f


	//   ....[149]....
        /*02f4*/ 	.word	0x0500000f


	//   ....[150]....
        /*02f8*/ 	.word	0x0500000f


	//   ....[151]....
        /*02fc*/ 	.word	0x0500000f


	//   ....[152]....
        /*0300*/ 	.word	0x0500000f


	//   ....[153]....
        /*0304*/ 	.word	0x0500000f


	//   ....[154]....
        /*0308*/ 	.word	0x0500000f


	//   ....[155]....
        /*030c*/ 	.word	0x0500000f


	//   ....[156]....
        /*0310*/ 	.word	0x0500000f


	//   ....[157]....
        /*0314*/ 	.word	0x0500000f


	//   ....[158]....
        /*0318*/ 	.word	0x0500000f


	//   ....[159]....
        /*031c*/ 	.word	0x0500000f


	//   ....[160]....
        /*0320*/ 	.word	0x0500000f


	//   ....[161]....
        /*0324*/ 	.word	0x0500000f


	//   ....[162]....
        /*0328*/ 	.word	0x0500000f


	//   ....[163]....
        /*032c*/ 	.word	0x0500000f


	//   ....[164]....
        /*0330*/ 	.word	0x0500000f


	//   ....[165]....
        /*0334*/ 	.word	0x0500000f


	//   ....[166]....
        /*0338*/ 	.word	0x0500000f


	//   ....[167]....
        /*033c*/ 	.word	0x0500000f


	//   ....[168]....
        /*0340*/ 	.word	0x0500000f


	//   ....[169]....
        /*0344*/ 	.word	0x0500000f


	//   ....[170]....
        /*0348*/ 	.word	0x0500000f


	//   ....[171]....
        /*034c*/ 	.word	0x0500000f


	//   ....[172]....
        /*0350*/ 	.word	0x0500000f


	//   ....[173]....
        /*0354*/ 	.word	0x0500000f


	//   ....[174]....
        /*0358*/ 	.word	0x0500000f


	//   ....[175]....
        /*035c*/ 	.word	0x0500000f


	//   ....[176]....
        /*0360*/ 	.word	0x0500000f


	//   ....[177]....
        /*0364*/ 	.word	0x0500000f


	//   ....[178]....
        /*0368*/ 	.word	0x0500000f


	//   ....[179]....
        /*036c*/ 	.word	0x0500000f


	//   ....[180]....
        /*0370*/ 	.word	0x0500000f


	//----- nvinfo : EIATTR_COOP_GROUP_INSTR_OFFSETS
	.align		4
.L_502:
        /*0374*/ 	.byte	0x04, 0x28
        /*0376*/ 	.short	(.L_504 - .L_503)


	//   ....[0]....
.L_503:
        /*0378*/ 	.word	0x00000070


	//   ....[1]....
        /*037c*/ 	.word	0x000000b0


	//   ....[2]....
        /*0380*/ 	.word	0x000002d0


	//   ....[3]....
        /*0384*/ 	.word	0x00000430


	//   ....[4]....
        /*0388*/ 	.word	0x00000550


	//   ....[5]....
        /*038c*/ 	.word	0x000006b0


	//   ....[6]....
        /*0390*/ 	.word	0x000013e0


	//   ....[7]....
        /*0394*/ 	.word	0x00001dc0


	//   ....[8]....
        /*0398*/ 	.word	0x00001df0


	//   ....[9]....
        /*039c*/ 	.word	0x000022f0


	//   ....[10]....
        /*03a0*/ 	.word	0x00002340


	//   ....[11]....
        /*03a4*/ 	.word	0x00002b40


	//   ....[12]....
        /*03a8*/ 	.word	0x00002bc0


	//   ....[13]....
        /*03ac*/ 	.word	0x00004350


	//   ....[14]....
        /*03b0*/ 	.word	0x00004370


	//   ....[15]....
        /*03b4*/ 	.word	0x00004870


	//   ....[16]....
        /*03b8*/ 	.word	0x00004940


	//   ....[17]....
        /*03bc*/ 	.word	0x00004f70


	//   ....[18]....
        /*03c0*/ 	.word	0x00004fd0


	//   ....[19]....
        /*03c4*/ 	.word	0x000069c0


	//   ....[20]....
        /*03c8*/ 	.word	0x000069d0


	//   ....[21]....
        /*03cc*/ 	.word	0x00006a00


	//   ....[22]....
        /*03d0*/ 	.word	0x00006a20


	//   ....[23]....
        /*03d4*/ 	.word	0x00007b10


	//   ....[24]....
        /*03d8*/ 	.word	0x00007b40


	//   ....[25]....
        /*03dc*/ 	.word	0x00007bf0


	//   ....[26]....
        /*03e0*/ 	.word	0x00007c00


	//   ....[27]....
        /*03e4*/ 	.word	0x00008d20


	//   ....[28]....
        /*03e8*/ 	.word	0x00008d60


	//   ....[29]....
        /*03ec*/ 	.word	0x00008d90


	//   ....[30]....
        /*03f0*/ 	.word	0x00008df0


	//   ....[31]....
        /*03f4*/ 	.word	0x00009290


	//   ....[32]....
        /*03f8*/ 	.word	0x000092d0


	//   ....[33]....
        /*03fc*/ 	.word	0x00009390


	//   ....[34]....
        /*0400*/ 	.word	0x000093b0


	//   ....[35]....
        /*0404*/ 	.word	0x00009470


	//   ....[36]....
        /*0408*/ 	.word	0x00009490


	//   ....[37]....
        /*040c*/ 	.word	0x00009560


	//   ....[38]....
        /*0410*/ 	.word	0x00009580


	//   ....[39]....
        /*0414*/ 	.word	0x00009bd0


	//   ....[40]....
        /*0418*/ 	.word	0x00009bf0


	//   ....[41]....
        /*041c*/ 	.word	0x00009cb0


	//   ....[42]....
        /*0420*/ 	.word	0x00009cd0


	//   ....[43]....
        /*0424*/ 	.word	0x00009d90


	//   ....[44]....
        /*0428*/ 	.word	0x00009db0


	//   ....[45]....
        /*042c*/ 	.word	0x00009e80


	//   ....[46]....
        /*0430*/ 	.word	0x00009ea0


	//   ....[47]....
        /*0434*/ 	.word	0x0000a020


	//   ....[48]....
        /*0438*/ 	.word	0x0000b4d0


	//   ....[49]....
        /*043c*/ 	.word	0x0000b4f0


	//   ....[50]....
        /*0440*/ 	.word	0x0000b500


	//   ....[51]....
        /*0444*/ 	.word	0x0000b540


	//   ....[52]....
        /*0448*/ 	.word	0x0000b5d0


	//   ....[53]....
        /*044c*/ 	.word	0x0000b5f0


	//   ....[54]....
        /*0450*/ 	.word	0x0000b680


	//   ....[55]....
        /*0454*/ 	.word	0x0000b6a0


	//   ....[56]....
        /*0458*/ 	.word	0x0000b730


	//   ....[57]....
        /*045c*/ 	.word	0x0000b750


	//   ....[58]....
        /*0460*/ 	.word	0x0000b7e0


	//   ....[59]....
        /*0464*/ 	.word	0x0000b800


	//   ....[60]....
        /*0468*/ 	.word	0x0000be50


	//   ....[61]....
        /*046c*/ 	.word	0x0000be70


	//   ....[62]....
        /*0470*/ 	.word	0x0000be90


	//   ....[63]....
        /*0474*/ 	.word	0x0000bef0


	//   ....[64]....
        /*0478*/ 	.word	0x0000bf70


	//   ....[65]....
        /*047c*/ 	.word	0x0000bfa0


	//   ....[66]....
        /*0480*/ 	.word	0x0000c020


	//   ....[67]....
        /*0484*/ 	.word	0x0000c050


	//   ....[68]....
        /*0488*/ 	.word	0x0000c0d0


	//   ....[69]....
        /*048c*/ 	.word	0x0000c0f0


	//   ....[70]....
        /*0490*/ 	.word	0x0000c180


	//   ....[71]....
        /*0494*/ 	.word	0x0000c1b0


	//   ....[72]....
        /*0498*/ 	.word	0x0000c230


	//   ....[73]....
        /*049c*/ 	.word	0x0000c250


	//   ....[74]....
        /*04a0*/ 	.word	0x0000c2e0


	//   ....[75]....
        /*04a4*/ 	.word	0x0000c300


	//   ....[76]....
        /*04a8*/ 	.word	0x0000ca20


	//   ....[77]....
        /*04ac*/ 	.word	0x0000ca50


	//   ....[78]....
        /*04b0*/ 	.word	0x0000ca60


	//   ....[79]....
        /*04b4*/ 	.word	0x0000ca80


	//   ....[80]....
        /*04b8*/ 	.word	0x0000cad0


	//   ....[81]....
        /*04bc*/ 	.word	0x0000caf0


	//   ....[82]....
        /*04c0*/ 	.word	0x0000cb50


	//   ....[83]....
        /*04c4*/ 	.word	0x0000cb70


	//   ....[84]....
        /*04c8*/ 	.word	0x0000cbc0


	//   ....[85]....
        /*04cc*/ 	.word	0x0000cbe0


	//   ....[86]....
        /*04d0*/ 	.word	0x0000cc30


	//   ....[87]....
        /*04d4*/ 	.word	0x0000cc50


	//   ....[88]....
        /*04d8*/ 	.word	0x0000cee0


	//   ....[89]....
        /*04dc*/ 	.word	0x0000cf00


	//   ....[90]....
        /*04e0*/ 	.word	0x0000cf20


	//   ....[91]....
        /*04e4*/ 	.word	0x0000cf80


	//   ....[92]....
        /*04e8*/ 	.word	0x0000cfa0


	//   ....[93]....
        /*04ec*/ 	.word	0x0000d000


	//   ....[94]....
        /*04f0*/ 	.word	0x0000d020


	//   ....[95]....
        /*04f4*/ 	.word	0x0000d080


	//   ....[96]....
        /*04f8*/ 	.word	0x0000d0a0


	//   ....[97]....
        /*04fc*/ 	.word	0x0000d100


	//   ....[98]....
        /*0500*/ 	.word	0x0000d120


	//   ....[99]....
        /*0504*/ 	.word	0x0000d130


	//   ....[100]....
        /*0508*/ 	.word	0x0000d6c0


	//   ....[101]....
        /*050c*/ 	.word	0x0000d6e0


	//   ....[102]....
        /*0510*/ 	.word	0x0000d6f0


	//   ....[103]....
        /*0514*/ 	.word	0x0000d710


	//   ....[104]....
        /*0518*/ 	.word	0x0000d790


	//   ....[105]....
        /*051c*/ 	.word	0x0000d7c0


	//   ....[106]....
        /*0520*/ 	.word	0x0000d810


	//   ....[107]....
        /*0524*/ 	.word	0x0000d840


	//   ....[108]....
        /*0528*/ 	.word	0x0000d890


	//   ....[109]....
        /*052c*/ 	.word	0x0000d8c0


	//   ....[110]....
        /*0530*/ 	.word	0x0000d910


	//   ....[111]....
        /*0534*/ 	.word	0x0000d940


	//   ....[112]....
        /*0538*/ 	.word	0x0000dc10


	//   ....[113]....
        /*053c*/ 	.word	0x0000ddf0


	//   ....[114]....
        /*0540*/ 	.word	0x0000e3a0


	//   ....[115]....
        /*0544*/ 	.word	0x0000e480


	//   ....[116]....
        /*0548*/ 	.word	0x0000e520


	//   ....[117]....
        /*054c*/ 	.word	0x0000e5a0


	//   ....[118]....
        /*0550*/ 	.word	0x0000e660


	//   ....[119]....
        /*0554*/ 	.word	0x0000e6e0


	//   ....[120]....
        /*0558*/ 	.word	0x0000e7c0


	//   ....[121]....
        /*055c*/ 	.word	0x0000e840


	//   ....[122]....
        /*0560*/ 	.word	0x0000e920


	//   ....[123]....
        /*0564*/ 	.word	0x0000e9a0


	//   ....[124]....
        /*0568*/ 	.word	0x0000ea80


	//   ....[125]....
        /*056c*/ 	.word	0x0000eb00


	//   ....[126]....
        /*0570*/ 	.word	0x0000ebd0


	//   ....[127]....
        /*0574*/ 	.word	0x0000ec60


	//   ....[128]....
        /*0578*/ 	.word	0x0000ece0


	//   ....[129]....
        /*057c*/ 	.word	0x0000ed60


	//   ....[130]....
        /*0580*/ 	.word	0x0000ee20


	//   ....[131]....
        /*0584*/ 	.word	0x0000ee90


	//   ....[132]....
        /*0588*/ 	.word	0x0000ef80


	//   ....[133]....
        /*058c*/ 	.word	0x0000f000


	//   ....[134]....
        /*0590*/ 	.word	0x0000f0e0


	//   ....[135]....
        /*0594*/ 	.word	0x0000f150


	//   ....[136]....
        /*0598*/ 	.word	0x0000f240


	//   ....[137]....
        /*059c*/ 	.word	0x0000f2b0


	//   ....[138]....
        /*05a0*/ 	.word	0x0000f3a0


	//   ....[139]....
        /*05a4*/ 	.word	0x0000f420


	//   ....[140]....
        /*05a8*/ 	.word	0x0000f500


	//   ....[141]....
        /*05ac*/ 	.word	0x0000f570


	//   ....[142]....
        /*05b0*/ 	.word	0x0000f640


	//   ....[143]....
        /*05b4*/ 	.word	0x0000f770


	//   ....[144]....
        /*05b8*/ 	.word	0x0000f820


	//   ....[145]....
        /*05bc*/ 	.word	0x0000f880


	//   ....[146]....
        /*05c0*/ 	.word	0x0000f940


	//   ....[147]....
        /*05c4*/ 	.word	0x0000f9a0


	//   ....[148]....
        /*05c8*/ 	.word	0x0000fa60


	//   ....[149]....
        /*05cc*/ 	.word	0x0000fac0


	//   ....[150]....
        /*05d0*/ 	.word	0x0000fb80


	//   ....[151]....
        /*05d4*/ 	.word	0x0000fbe0


	//   ....[152]....
        /*05d8*/ 	.word	0x0000fca0


	//   ....[153]....
        /*05dc*/ 	.word	0x0000fd00


	//   ....[154]....
        /*05e0*/ 	.word	0x0000fdc0


	//   ....[155]....
        /*05e4*/ 	.word	0x0000fea0


	//   ....[156]....
        /*05e8*/ 	.word	0x0000ff40


	//   ....[157]....
        /*05ec*/ 	.word	0x0000ffa0


	//   ....[158]....
        /*05f0*/ 	.word	0x00010070


	//   ....[159]....
        /*05f4*/ 	.word	0x000100d0


	//   ....[160]....
        /*05f8*/ 	.word	0x000101a0


	//   ....[161]....
        /*05fc*/ 	.word	0x00010200


	//   ....[162]....
        /*0600*/ 	.word	0x000102d0


	//   ....[163]....
        /*0604*/ 	.word	0x00010330


	//   ....[164]....
        /*0608*/ 	.word	0x00010400


	//   ....[165]....
        /*060c*/ 	.word	0x00010460


	//   ....[166]....
        /*0610*/ 	.word	0x00010520


	//   ....[167]....
        /*0614*/ 	.word	0x00010640


	//   ....[168]....
        /*0618*/ 	.word	0x000106e0


	//   ....[169]....
        /*061c*/ 	.word	0x00010740


	//   ....[170]....
        /*0620*/ 	.word	0x00010810


	//   ....[171]....
        /*0624*/ 	.word	0x000108b0


	//   ....[172]....
        /*0628*/ 	.word	0x00010970


	//   ....[173]....
        /*062c*/ 	.word	0x00010a10


	//   ....[174]....
        /*0630*/ 	.word	0x00010ad0


	//   ....[175]....
        /*0634*/ 	.word	0x00010b70


	//   ....[176]....
        /*0638*/ 	.word	0x00010c30


	//   ....[177]....
        /*063c*/ 	.word	0x00010cd0


	//   ....[178]....
        /*0640*/ 	.word	0x00010d90


	//   ....[179]....
        /*0644*/ 	.word	0x00010e60


	//   ....[180]....
        /*0648*/ 	.word	0x00010f80


	//----- nvinfo : EIATTR_REG_RECONFIG
	.align		4
.L_504:
        /*064c*/ 	.byte	0x01, 0x54
	.zero		2


	//----- nvinfo : EIATTR_SYSCALL_OFFSETS
	.align		4
        /*0650*/ 	.byte	0x04, 0x46
        /*0652*/ 	.short	(.L_506 - .L_505)


	//   ....[0]....
.L_505:
        /*0654*/ 	.word	0x000015c0


	//   ....[1]....
        /*0658*/ 	.word	0x0000ab50


	//   ....[2]....
        /*065c*/ 	.word	0x0000aca0


	//   ....[3]....
        /*0660*/ 	.word	0x0000ad90


	//   ....[4]....
        /*0664*/ 	.word	0x0000bb00


	//----- nvinfo : EIATTR_MBARRIER_INSTR_OFFSETS
	.align		4
.L_506:
        /*0668*/ 	.byte	0x04, 0x39
        /*066a*/ 	.short	(.L_508 - .L_507)


	//   ....[0]....
.L_507:
        /*066c*/ 	.word	0x00000180
        /*0670*/ 	.word	0x000000ff
        /*0674*/ 	.word	0x0002a800
        /*0678*/ 	.short	0x0100
        /*067a*/ 	.byte	0x08
	.zero		1


	//   ....[1]....
        /*067c*/ 	.word	0x00000190
        /*0680*/ 	.word	0x000000ff
        /*0684*/ 	.word	0x0002a820
        /*0688*/ 	.short	0x0100
        /*068a*/ 	.byte	0x08
	.zero		1


	//   ....[2]....
        /*068c*/ 	.word	0x00000280
        /*0690*/ 	.word	0x000000ff
        /*0694*/ 	.word	0x0002a830
        /*0698*/ 	.short	0x0100
        /*069a*/ 	.byte	0x08
	.zero		1


	//   ....[3]....
        /*069c*/ 	.word	0x00000290
        /*06a0*/ 	.word	0x000000ff
        /*06a4*/ 	.word	0x0002a840
        /*06a8*/ 	.short	0x0100
        /*06aa*/ 	.byte	0x08
	.zero		1


	//   ....[4]....
        /*06ac*/ 	.word	0x000002a0
        /*06b0*/ 	.word	0x000000ff
        /*06b4*/ 	.word	0x0002a838
        /*06b8*/ 	.short	0x0100
        /*06ba*/ 	.byte	0x08
	.zero		1


	//   ....[5]....
        /*06bc*/ 	.word	0x000002b0
        /*06c0*/ 	.word	0x000000ff
        /*06c4*/ 	.word	0x0002a848
        /*06c8*/ 	.short	0x0100
        /*06ca*/ 	.byte	0x08
	.zero		1


	//   ....[6]....
        /*06cc*/ 	.word	0x000003e0
        /*06d0*/ 	.word	0x000000ff
        /*06d4*/ 	.word	0x0002a850
        /*06d8*/ 	.short	0x0100
        /*06da*/ 	.byte	0x08
	.zero		1


	//   ....[7]....
        /*06dc*/ 	.word	0x000003f0
        /*06e0*/ 	.word	0x000000ff
        /*06e4*/ 	.word	0x0002a860
        /*06e8*/ 	.short	0x0100
        /*06ea*/ 	.byte	0x08
	.zero		1


	//   ....[8]....
        /*06ec*/ 	.word	0x00000400
        /*06f0*/ 	.word	0x000000ff
        /*06f4*/ 	.word	0x0002a858
        /*06f8*/ 	.short	0x0100
        /*06fa*/ 	.byte	0x08
	.zero		1


	//   ....[9]....
        /*06fc*/ 	.word	0x00000410
        /*0700*/ 	.word	0x000000ff
        /*0704*/ 	.word	0x0002a868
        /*0708*/ 	.short	0x0100
        /*070a*/ 	.byte	0x08
	.zero		1


	//   ....[10]....
        /*070c*/ 	.word	0x00000500
        /*0710*/ 	.word	0x000000ff
        /*0714*/ 	.word	0x0002a870
        /*0718*/ 	.short	0x0100
        /*071a*/ 	.byte	0x06
	.zero		1


	//   ....[11]....
        /*071c*/ 	.word	0x00000510
        /*0720*/ 	.word	0x000000ff
        /*0724*/ 	.word	0x0002a880
        /*0728*/ 	.short	0x0100
        /*072a*/ 	.byte	0x06
	.zero		1


	//   ....[12]....
        /*072c*/ 	.word	0x00000520
        /*0730*/ 	.word	0x000000ff
        /*0734*/ 	.word	0x0002a878
        /*0738*/ 	.short	0x0100
        /*073a*/ 	.byte	0x06
	.zero		1


	//   ....[13]....
        /*073c*/ 	.word	0x00000530
        /*0740*/ 	.word	0x000000ff
        /*0744*/ 	.word	0x0002a888
        /*0748*/ 	.short	0x0100
        /*074a*/ 	.byte	0x06
	.zero		1


	//   ....[14]....
        /*074c*/ 	.word	0x00000660
        /*0750*/ 	.word	0x000000ff
        /*0754*/ 	.word	0x0002a890
        /*0758*/ 	.short	0x0100
        /*075a*/ 	.byte	0x08
	.zero		1


	//   ....[15]....
        /*075c*/ 	.word	0x00000670
        /*0760*/ 	.word	0x000000ff
        /*0764*/ 	.word	0x0002a8a0
        /*0768*/ 	.short	0x0100
        /*076a*/ 	.byte	0x08
	.zero		1


	//   ....[16]....
        /*076c*/ 	.word	0x00000680
        /*0770*/ 	.word	0x000000ff
        /*0774*/ 	.word	0x0002a898
        /*0778*/ 	.short	0x0100
        /*077a*/ 	.byte	0x08
	.zero		1


	//   ....[17]....
        /*077c*/ 	.word	0x00000690
        /*0780*/ 	.word	0x000000ff
        /*0784*/ 	.word	0x0002a8a8
        /*0788*/ 	.short	0x0100
        /*078a*/ 	.byte	0x08
	.zero		1


	//   ....[18]....
        /*078c*/ 	.word	0x000007d0
        /*0790*/ 	.word	0x000000ff
        /*0794*/ 	.word	0x0002a8b0
        /*0798*/ 	.short	0x0100
        /*079a*/ 	.byte	0x08
	.zero		1


	//   ....[19]....
        /*079c*/ 	.word	0x000007e0
        /*07a0*/ 	.word	0x000000ff
        /*07a4*/ 	.word	0x0002a8c0
        /*07a8*/ 	.short	0x0100
        /*07aa*/ 	.byte	0x08
	.zero		1


	//   ....[20]....
        /*07ac*/ 	.word	0x000007f0
        /*07b0*/ 	.word	0x000000ff
        /*07b4*/ 	.word	0x0002a8b8
        /*07b8*/ 	.short	0x0100
        /*07ba*/ 	.byte	0x08
	.zero		1


	//   ....[21]....
        /*07bc*/ 	.word	0x00000800
        /*07c0*/ 	.word	0x000000ff
        /*07c4*/ 	.word	0x0002a8c8
        /*07c8*/ 	.short	0x0100
        /*07ca*/ 	.byte	0x08
	.zero		1


	//   ....[22]....
        /*07cc*/ 	.word	0x00001630
        /*07d0*/ 	.word	0x000000ff
        /*07d4*/ 	.word	0x0002a800
        /*07d8*/ 	.short	0x010a
        /*07da*/ 	.byte	0x27
	.zero		1


	//   ....[23]....
        /*07dc*/ 	.word	0x000016c0
        /*07e0*/ 	.word	0x00000000
        /*07e4*/ 	.word	0x0002a830
        /*07e8*/ 	.short	0x010a
        /*07ea*/ 	.byte	0x3f
	.zero		1


	//   ....[24]....
        /*07ec*/ 	.word	0x00001700
        /*07f0*/ 	.word	0x00000000
        /*07f4*/ 	.word	0x0002a830
        /*07f8*/ 	.short	0x010a
        /*07fa*/ 	.byte	0x3f
	.zero		1


	//   ....[25]....
        /*07fc*/ 	.word	0x00002aa0
        /*0800*/ 	.word	0x000000ff
        /*0804*/ 	.word	0x00000000
        /*0808*/ 	.short	0x0101
        /*080a*/ 	.byte	0x04
	.zero		1


	//   ....[26]....
        /*080c*/ 	.word	0x00003720
        /*0810*/ 	.word	0x000000ff
        /*0814*/ 	.word	0x0002a830
        /*0818*/ 	.short	0x010a
        /*081a*/ 	.byte	0x06
	.zero		1


	//   ....[27]....
        /*081c*/ 	.word	0x00003760
        /*0820*/ 	.word	0x000000ff
        /*0824*/ 	.word	0x0002a830
        /*0828*/ 	.short	0x010a
        /*082a*/ 	.byte	0x06
	.zero		1


	//   ....[28]....
        /*082c*/ 	.word	0x00003fe0
        /*0830*/ 	.word	0x000000ff
        /*0834*/ 	.word	0x0002a850
        /*0838*/ 	.short	0x010a
        /*083a*/ 	.byte	0x05
	.zero		1


	//   ....[29]....
        /*083c*/ 	.word	0x00004020
        /*0840*/ 	.word	0x000000ff
        /*0844*/ 	.word	0x0002a850
        /*0848*/ 	.short	0x010a
        /*084a*/ 	.byte	0x05
	.zero		1


	//   ....[30]....
        /*084c*/ 	.word	0x00004430
        /*0850*/ 	.word	0x000000ff
        /*0854*/ 	.word	0x00000000
        /*0858*/ 	.short	0x0101
        /*085a*/ 	.byte	0x06
	.zero		1


	//   ....[31]....
        /*085c*/ 	.word	0x000058e0
        /*0860*/ 	.word	0x000000ff
        /*0864*/ 	.word	0x00000000
        /*0868*/ 	.short	0x0101
        /*086a*/ 	.byte	0x05
	.zero		1


	//   ....[32]....
        /*086c*/ 	.word	0x00005ab0
        /*0870*/ 	.word	0x000000ff
        /*0874*/ 	.word	0x0002a830
        /*0878*/ 	.short	0x010a
        /*087a*/ 	.byte	0x05
	.zero		1


	//   ....[33]....
        /*087c*/ 	.word	0x00005af0
        /*0880*/ 	.word	0x000000ff
        /*0884*/ 	.word	0x0002a830
        /*0888*/ 	.short	0x010a
        /*088a*/ 	.byte	0x05
	.zero		1


	//   ....[34]....
        /*088c*/ 	.word	0x00006370
        /*0890*/ 	.word	0x000000ff
        /*0894*/ 	.word	0x0002a850
        /*0898*/ 	.short	0x010a
        /*089a*/ 	.byte	0x05
	.zero		1


	//   ....[35]....
        /*089c*/ 	.word	0x000063b0
        /*08a0*/ 	.word	0x000000ff
        /*08a4*/ 	.word	0x0002a850
        /*08a8*/ 	.short	0x010a
        /*08aa*/ 	.byte	0x05
	.zero		1


	//   ....[36]....
        /*08ac*/ 	.word	0x000067d0
        /*08b0*/ 	.word	0x000000ff
        /*08b4*/ 	.word	0x00000000
        /*08b8*/ 	.short	0x0101
        /*08ba*/ 	.byte	0x04
	.zero		1


	//   ....[37]....
        /*08bc*/ 	.word	0x00007560
        /*08c0*/ 	.word	0x000000ff
        /*08c4*/ 	.word	0x00000000
        /*08c8*/ 	.short	0x0101
        /*08ca*/ 	.byte	0x05
	.zero		1


	//   ....[38]....
        /*08cc*/ 	.word	0x00007a80
        /*08d0*/ 	.word	0x000000ff
        /*08d4*/ 	.word	0x0002a850
        /*08d8*/ 	.short	0x010a
        /*08da*/ 	.byte	0x05
	.zero		1


	//   ....[39]....
        /*08dc*/ 	.word	0x00007ac0
        /*08e0*/ 	.word	0x000000ff
        /*08e4*/ 	.word	0x0002a850
        /*08e8*/ 	.short	0x010a
        /*08ea*/ 	.byte	0x05
	.zero		1


	//   ....[40]....
        /*08ec*/ 	.word	0x000080d0
        /*08f0*/ 	.word	0x000000ff
        /*08f4*/ 	.word	0x00000000
        /*08f8*/ 	.short	0x0101
        /*08fa*/ 	.byte	0x04
	.zero		1


	//   ....[41]....
        /*08fc*/ 	.word	0x000092c0
        /*0900*/ 	.word	0x00000025
        /*0904*/ 	.word	0x00000000
        /*0908*/ 	.short	0x0101
        /*090a*/ 	.byte	0x3f
	.zero		1


	//   ....[42]....
        /*090c*/ 	.word	0x0000b2e0
        /*0910*/ 	.word	0x00000000
        /*0914*/ 	.word	0x0002a840
        /*0918*/ 	.short	0x010a
        /*091a*/ 	.byte	0x3f
	.zero		1


	//   ....[43]....
        /*091c*/ 	.word	0x0000b8f0
        /*0920*/ 	.word	0x00000000
        /*0924*/ 	.word	0x0002a830
        /*0928*/ 	.short	0x0107
        /*092a*/ 	.byte	0x3f
	.zero		1


	//   ....[44]....
        /*092c*/ 	.word	0x0000b9a0
        /*0930*/ 	.word	0x00000000
        /*0934*/ 	.word	0x0002a830
        /*0938*/ 	.short	0x0101
        /*093a*/ 	.byte	0x3f
	.zero		1


	//   ....[45]....
        /*093c*/ 	.word	0x0000c3f0
        /*0940*/ 	.word	0x00000011
        /*0944*/ 	.word	0x0002a800
        /*0948*/ 	.short	0x0107
        /*094a*/ 	.byte	0x3f
	.zero		1


	//   ....[46]....
        /*094c*/ 	.word	0x0000c4e0
        /*0950*/ 	.word	0x00000011
        /*0954*/ 	.word	0x0002a800
        /*0958*/ 	.short	0x0101
        /*095a*/ 	.byte	0x3f
	.zero		1


	//   ....[47]....
        /*095c*/ 	.word	0x0000c500
        /*0960*/ 	.word	0x00000011
        /*0964*/ 	.word	0x0002a820
        /*0968*/ 	.short	0x010a
        /*096a*/ 	.byte	0x3f
	.zero		1


	//   ....[48]....
        /*096c*/ 	.word	0x0000c850
        /*0970*/ 	.word	0x00000006
        /*0974*/ 	.word	0x0002a840
        /*0978*/ 	.short	0x010a
        /*097a*/ 	.byte	0x3f
	.zero		1


	//   ....[49]....
        /*097c*/ 	.word	0x0000cd20
        /*0980*/ 	.word	0x00000006
        /*0984*/ 	.word	0x0002a830
        /*0988*/ 	.short	0x0107
        /*098a*/ 	.byte	0x3f
	.zero		1


	//   ....[50]....
        /*098c*/ 	.word	0x0000cdd0
        /*0990*/ 	.word	0x00000006
        /*0994*/ 	.word	0x0002a830
        /*0998*/ 	.short	0x0101
        /*099a*/ 	.byte	0x3f
	.zero		1


	//   ....[51]....
        /*099c*/ 	.word	0x0000ce30
        /*09a0*/ 	.word	0x00000006
        /*09a4*/ 	.word	0x0002a860
        /*09a8*/ 	.short	0x010a
        /*09aa*/ 	.byte	0x3f
	.zero		1


	//   ....[52]....
        /*09ac*/ 	.word	0x0000d260
        /*09b0*/ 	.word	0x00000006
        /*09b4*/ 	.word	0x0002a850
        /*09b8*/ 	.short	0x0107
        /*09ba*/ 	.byte	0x3f
	.zero		1


	//   ....[53]....
        /*09bc*/ 	.word	0x0000d3a0
        /*09c0*/ 	.word	0x00000006
        /*09c4*/ 	.word	0x0002a850
        /*09c8*/ 	.short	0x0101
        /*09ca*/ 	.byte	0x3f
	.zero		1


	//   ....[54]....
        /*09cc*/ 	.word	0x0000d620
        /*09d0*/ 	.word	0x00000004
        /*09d4*/ 	.word	0x0002a860
        /*09d8*/ 	.short	0x010a
        /*09da*/ 	.byte	0x3f
	.zero		1


	//   ....[55]....
        /*09dc*/ 	.word	0x0000da20
        /*09e0*/ 	.word	0x00000004
        /*09e4*/ 	.word	0x0002a850
        /*09e8*/ 	.short	0x0107
        /*09ea*/ 	.byte	0x3f
	.zero		1


	//   ....[56]....
        /*09ec*/ 	.word	0x0000dad0
        /*09f0*/ 	.word	0x00000004
        /*09f4*/ 	.word	0x0002a850
        /*09f8*/ 	.short	0x0101
        /*09fa*/ 	.byte	0x3f
	.zero		1


	//   ....[57]....
        /*09fc*/ 	.word	0x0000dd70
        /*0a00*/ 	.word	0x00000004
        /*0a04*/ 	.word	0x0002a820
        /*0a08*/ 	.short	0x010a
        /*0a0a*/ 	.byte	0x3f
	.zero		1


	//   ....[58]....
        /*0a0c*/ 	.word	0x0000df10
        /*0a10*/ 	.word	0x00000005
        /*0a14*/ 	.word	0x0002a840
        /*0a18*/ 	.short	0x010a
        /*0a1a*/ 	.byte	0x3f
	.zero		1


	//   ....[59]....
        /*0a1c*/ 	.word	0x0000dfb0
        /*0a20*/ 	.word	0x00000017
        /*0a24*/ 	.word	0x0002a840
        /*0a28*/ 	.short	0x010a
        /*0a2a*/ 	.byte	0x3f
	.zero		1


	//   ....[60]....
        /*0a2c*/ 	.word	0x0000dff0
        /*0a30*/ 	.word	0x00000005
        /*0a34*/ 	.word	0x0002a860
        /*0a38*/ 	.short	0x010a
        /*0a3a*/ 	.byte	0x3f
	.zero		1


	//   ....[61]....
        /*0a3c*/ 	.word	0x0000e030
        /*0a40*/ 	.word	0x00000017
        /*0a44*/ 	.word	0x0002a860
        /*0a48*/ 	.short	0x010a
        /*0a4a*/ 	.byte	0x3f
	.zero		1


	//   ....[62]....
        /*0a4c*/ 	.word	0x0000e0a0
        /*0a50*/ 	.word	0x00000003
        /*0a54*/ 	.word	0x0002a800
        /*0a58*/ 	.short	0x010a
        /*0a5a*/ 	.byte	0x3f
	.zero		1


	//   ....[63]....
        /*0a5c*/ 	.word	0x0000e0f0
        /*0a60*/ 	.word	0x00000000
        /*0a64*/ 	.word	0x0002a830
        /*0a68*/ 	.short	0x010a
        /*0a6a*/ 	.byte	0x3f
	.zero		1


	//   ....[64]....
        /*0a6c*/ 	.word	0x0000e150
        /*0a70*/ 	.word	0x00000003
        /*0a74*/ 	.word	0x0002a830
        /*0a78*/ 	.short	0x010a
        /*0a7a*/ 	.byte	0x3f
	.zero		1


	//   ....[65]....
        /*0a7c*/ 	.word	0x0000e1b0
        /*0a80*/ 	.word	0x00000003
        /*0a84*/ 	.word	0x0002a850
        /*0a88*/ 	.short	0x010a
        /*0a8a*/ 	.byte	0x3f
	.zero		1


	//   ....[66]....
        /*0a8c*/ 	.word	0x0000e210
        /*0a90*/ 	.word	0x00000003
        /*0a94*/ 	.word	0x0002a830
        /*0a98*/ 	.short	0x010a
        /*0a9a*/ 	.byte	0x3f
	.zero		1


	//   ....[67]....
        /*0a9c*/ 	.word	0x0000e270
        /*0aa0*/ 	.word	0x00000003
        /*0aa4*/ 	.word	0x0002a850
        /*0aa8*/ 	.short	0x010a
        /*0aaa*/ 	.byte	0x3f
	.zero		1


	//   ....[68]....
        /*0aac*/ 	.word	0x0000e2d0
        /*0ab0*/ 	.word	0x00000007
        /*0ab4*/ 	.word	0x0002a850
        /*0ab8*/ 	.short	0x010a
        /*0aba*/ 	.byte	0x3f
	.zero		1


	//   ....[69]....
        /*0abc*/ 	.word	0x0000e3d0
        /*0ac0*/ 	.word	0x00000000
        /*0ac4*/ 	.word	0x0002a840
        /*0ac8*/ 	.short	0x010a
        /*0aca*/ 	.byte	0x3f
	.zero		1


	//   ....[70]....
        /*0acc*/ 	.word	0x0000f670
        /*0ad0*/ 	.word	0x00000011
        /*0ad4*/ 	.word	0x0002a820
        /*0ad8*/ 	.short	0x010a
        /*0ada*/ 	.byte	0x3f
	.zero		1


	//   ....[71]....
        /*0adc*/ 	.word	0x0000f6c0
        /*0ae0*/ 	.word	0x00000006
        /*0ae4*/ 	.word	0x0002a840
        /*0ae8*/ 	.short	0x010a
        /*0aea*/ 	.byte	0x3f
	.zero		1


	//   ....[72]....
        /*0aec*/ 	.word	0x0000fdf0
        /*0af0*/ 	.word	0x00000006
        /*0af4*/ 	.word	0x0002a860
        /*0af8*/ 	.short	0x010a
        /*0afa*/ 	.byte	0x3f
	.zero		1


	//   ....[73]....
        /*0afc*/ 	.word	0x00010590
        /*0b00*/ 	.word	0x00000004
        /*0b04*/ 	.word	0x0002a860
        /*0b08*/ 	.short	0x010a
        /*0b0a*/ 	.byte	0x3f
	.zero		1


	//   ....[74]....
        /*0b0c*/ 	.word	0x00010ea0
        /*0b10*/ 	.word	0x00000004
        /*0b14*/ 	.word	0x0002a820
        /*0b18*/ 	.short	0x010a
        /*0b1a*/ 	.byte	0x3f
	.zero		1


	//   ....[75]....
        /*0b1c*/ 	.word	0x00011040
        /*0b20*/ 	.word	0x00000005
        /*0b24*/ 	.word	0x0002a840
        /*0b28*/ 	.short	0x010a
        /*0b2a*/ 	.byte	0x3f
	.zero		1


	//   ....[76]....
        /*0b2c*/ 	.word	0x00011090
        /*0b30*/ 	.word	0x00000017
        /*0b34*/ 	.word	0x0002a840
        /*0b38*/ 	.short	0x010a
        /*0b3a*/ 	.byte	0x3f
	.zero		1


	//   ....[77]....
        /*0b3c*/ 	.word	0x000110e0
        /*0b40*/ 	.word	0x00000005
        /*0b44*/ 	.word	0x0002a860
        /*0b48*/ 	.short	0x010a
        /*0b4a*/ 	.byte	0x3f
	.zero		1


	//----- nvinfo : EIATTR_NUM_MBARRIERS
	.align		4
.L_508:
        /*0b4c*/ 	.byte	0x03, 0x38
        /*0b4e*/ 	.short	0x0016


	//----- nvinfo : EIATTR_EXIT_INSTR_OFFSETS
	.align		4
        /*0b50*/ 	.byte	0x04, 0x1c
        /*0b52*/ 	.short	(.L_510 - .L_509)


	//   ....[0]....
.L_509:
        /*0b54*/ 	.word	0x00000950


	//   ....[1]....
        /*0b58*/ 	.word	0x00009f90


	//   ....[2]....
        /*0b5c*/ 	.word	0x0000e080


	//----- nvinfo : EIATTR_MAX_THREADS
	.align		4
.L_510:
        /*0b60*/ 	.byte	0x04, 0x05
        /*0b62*/ 	.short	(.L_512 - .L_511)
.L_511:
        /*0b64*/ 	.word	0x00000180
        /*0b68*/ 	.word	0x00000001
        /*0b6c*/ 	.word	0x00000001


	//----- nvinfo : EIATTR_CRS_STACK_SIZE
	.align		4
.L_512:
        /*0b70*/ 	.byte	0x04, 0x1e
        /*0b72*/ 	.short	(.L_514 - .L_513)
.L_513:
        /*0b74*/ 	.word	0x00000000


	//----- nvinfo : EIATTR_CBANK_PARAM_SIZE
	.align		4
.L_514:
        /*0b78*/ 	.byte	0x03, 0x19
        /*0b7a*/ 	.short	0x0af0


	//----- nvinfo : EIATTR_PARAM_CBANK
	.align		4
        /*0b7c*/ 	.byte	0x04, 0x0a
        /*0b7e*/ 	.short	(.L_516 - .L_515)
	.align		4
.L_515:
        /*0b80*/ 	.word	index@(.nv.constant0._ZN7cutlass13device_kernelIN5flash11enable_sm90INS1_16FlashAttnFwdSm90INS1_25CollectiveMainloopFwdSm90ILi2EN4cute5tupleIJNS5_1CILi1EEES8_S8_EEENS6_IJNS7_ILi128EEENS7_ILi96EEENS7_ILi192EEEEEELi128ENS_6half_tEfNS_4arch4Sm90ELb1ELb0ELb0ELb0ELb1ELb0ELb0ELb1ELb1ELb1ELb0ELb0EEENS1_21CollectiveEpilogueFwdINS6_IJSA_SA_SB_EEES9_SE_SG_Li256ELb0ELb1ELb0ELb0EEENS1_30DynamicPersistentTileSchedulerILi256ELi128ELb0ELb1ELb1EEEEEEEEEvNT_6ParamsE)
        /*0b84*/ 	.short	0x0210
        /*0b86*/ 	.short	0x0af0


	//----- nvinfo : EIATTR_SW_WAR
	.align		4
.L_516:
        /*0b88*/ 	.byte	0x04, 0x36
        /*0b8a*/ 	.short	(.L_518 - .L_517)
.L_517:
        /*0b8c*/ 	.word	0x00000008
.L_518:


//--------------------- .nv.info._ZN7cutlass13device_kernelIN5flash11enable_sm90INS1_16FlashAttnFwdSm90INS1_25CollectiveMainloopFwdSm90ILi2EN4cute5tupleIJNS5_1CILi1EEES8_S8_EEENS6_IJNS7_ILi128EEENS7_ILi96EEENS7_ILi192EEEEEELi128ENS_6half_tEfNS_4arch4Sm90ELb1ELb0ELb0ELb1ELb1ELb0ELb0ELb1ELb1ELb1ELb0ELb0EEENS1_21CollectiveEpilogueFwdINS6_IJSA_SA_SB_EEES9_SE_SG_Li256ELb1ELb1ELb0ELb0EEENS1_36VarlenDynamicPersistentTileSchedulerILi128ELi96ELi256ELi128ELb0ELb1ELb1ELb1ELb1ELb1EEEEEEEEEvNT_6ParamsE --------------------------
	.section	.nv.info._ZN7cutlass13device_kernelIN5flash11enable_sm90INS1_16FlashAttnFwdSm90INS1_25CollectiveMainloopFwdSm90ILi2EN4cute5tupleIJNS5_1CILi1EEES8_S8_EEENS6_IJNS7_ILi128EEENS7_ILi96EEENS7_ILi192EEEEEELi128ENS_6half_tEfNS_4arch4Sm90ELb1ELb0ELb0ELb1ELb1ELb0ELb0ELb1ELb1ELb1ELb0ELb0EEENS1_21CollectiveEpilogueFwdINS6_IJSA_SA_SB_EEES9_SE_SG_Li256ELb1ELb1ELb0ELb0EEENS1_36VarlenDynamicPersistentTileSchedulerILi128ELi96ELi256ELi128ELb0ELb1ELb1ELb1ELb1ELb1EEEEEEEEEvNT_6ParamsE,"",@"SHT_CUDA_INFO"
	.sectionflags	@""
	.align	4


	//----- nvinfo : EIATTR_CUDA_API_VERSION
	.align		4
        /*0000*/ 	.byte	0x04, 0x37
        /*0002*/ 	.short	(.L_520 - .L_519)
.L_519:
        /*0004*/ 	.word	0x00000082


	//----- nvinfo : EIATTR_KPARAM_INFO
	.align		4
.L_520:
        /*0008*/ 	.byte	0x04, 0x17
        /*000a*/ 	.short	(.L_522 - .L_521)
.L_521:
        /*000c*/ 	.word	0x00000000
        /*0010*/ 	.short	0x0000
        /*0012*/ 	.short	0x0070
        /*0014*/ 	.byte	0x00, 0xf0, 0x01, 0x2a


	//----- nvinfo : EIATTR_SPARSE_MMA_MASK
	.align		4
.L_522:
        /*0018*/ 	.byte	0x03, 0x50
        /*001a*/ 	.short	0x0000


	//----- nvinfo : EIATTR_MAXREG_COUNT
	.align		4
        /*001c*/ 	.byte	0x03, 0x1b
        /*001e*/ 	.short	0x00a8


	//----- nvinfo : EIATTR_NUM_BARRIERS
	.align		4
        /*0020*/ 	.byte	0x02, 0x4c
        /*0022*/ 	.byte	0x09
	.zero		1


	//----- nvinfo : EIATTR_EXTERNS
	.align		4
        /*0024*/ 	.byte	0x04, 0x0f
        /*0026*/ 	.short	(.L_524 - .L_523)


	//   ....[0]....
	.align		4
.L_523:
        /*0028*/ 	.word	index@(__assertfail)


	//----- nvinfo : EIATTR_ANNOTATIONS
	.align		4
.L_524:
        /*002c*/ 	.byte	0x04, 0x55
        /*002e*/ 	.short	(.L_526 - .L_525)


	//   ....[0]....
.L_525:
        /* <DEDUP_REMOVED lines=13> */


	//----- nvinfo : EIATTR_MERCURY_ISA_VERSION
	.align		4
.L_526:
        /*00f0*/ 	.byte	0x03, 0x5f
        /*00f2*/ 	.short	0x0101


	//----- nvinfo : EIATTR_UNUSED_LOAD_BYTE_OFFSET
	.align		4
        /*00f4*/ 	.byte	0x04, 0x44
        /*00f6*/ 	.short	(.L_528 - .L_527)


	//   ....[0]....
.L_527:
        /*00f8*/ 	.word	0x00000950
        /*00fc*/ 	.word	0x0000fff0


	//   ....[1]....
        /*0100*/ 	.word	0x000083a0
        /*0104*/ 	.word	0x0000fff0


	//----- nvinfo : EIATTR_INT_WARP_WIDE_INSTR_OFFSETS
	.align		4
.L_528:
        /*0108*/ 	.byte	0x04, 0x31
        /*010a*/ 	.short	(.L_530 - .L_529)


	//   ....[0]....
.L_529:
        /*010c*/ 	.word	0x000000c0


	//   ....[1]....
        /*0110*/ 	.word	0x000000d0


	//   ....[2]....
        /*0114*/ 	.word	0x00000170


	//   ....[3]....
        /*0118*/ 	.word	0x0000b610


	//   ....[4]....
        /*011c*/ 	.word	0x0000b6a0


	//   ....[5]....
        /*0120*/ 	.word	0x0000e580


	//   ....[6]....
        /*0124*/ 	.word	0x0000e610


	//----- nvinfo : EIATTR_COOP_GROUP_MASK_REGIDS
	.align		4
.L_530:
        /*0128*/ 	.byte	0x04, 0x29
        /*012a*/ 	.short	(.L_532 - .L_531)


	//   ....[0]....
.L_531:
        /*012c*/ 	.word	0xffffffff


	//   ....[1]....
        /*0130*/ 	.word	0xffffffff


	//   ....[2]....
        /*0134*/ 	.word	0xffffffff


	//   ....[3]....
        /*0138*/ 	.word	0xffffffff


	//   ....[4]....
        /*013c*/ 	.word	0xffffffff


	//   ....[5]....
        /*0140*/ 	.word	0xffffffff


	//   ....[6]....
        /*0144*/ 	.word	0xffffffff


	//   ....[7]....
        /*0148*/ 	.word	0xffffffff


	//   ....[8]....
        /*014c*/ 	.word	0xffffffff


	//   ....[9]....
        /*0150*/ 	.word	0xffffffff


	//   ....[10]....
        /*0154*/ 	.word	0xffffffff


	//   ....[11]....
        /*0158*/ 	.word	0xffffffff


	//   ....[12]....
        /*015c*/ 	.word	0xffffffff


	//   ....[13]....
        /*0160*/ 	.word	0xffffffff


	//   ....[14]....
        /*0164*/ 	.word	0xffffffff


	//   ....[15]....
        /*0168*/ 	.word	0xffffffff


	//   ....[16]....
        /*016c*/ 	.word	0xffffffff


	//   ....[17]....
        /*0170*/ 	.word	0xffffffff


	//   ....[18]....
        /*0174*/ 	.word	0xffffffff


	//   ....[19]....
        /*0178*/ 	.word	0xffffffff


	//   ....[20]....
        /*017c*/ 	.word	0xffffffff


	//   ....[21]....
        /*0180*/ 	.word	0xffffffff


	//   ....[22]....
        /*0184*/ 	.word	0xffffffff


	//   ....[23]....
        /*0188*/ 	.word	0xffffffff


	//   ....[24]....
        /*018c*/ 	.word	0xffffffff


	//   ....[25]....
        /*0190*/ 	.word	0xffffffff


	//   ....[26]....
        /*0194*/ 	.word	0xffffffff


	//   ....[27]....
        /*0198*/ 	.word	0xffffffff


	//   ....[28]....
        /*019c*/ 	.word	0xffffffff


	//   ....[29]....
        /*01a0*/ 	.word	0xffffffff


	//   ....[30]....
        /*01a4*/ 	.word	0xffffffff


	//   ....[31]....
        /*01a8*/ 	.word	0xffffffff


	//   ....[32]....
        /*01ac*/ 	.word	0xffffffff


	//   ....[33]....
        /*01b0*/ 	.word	0xffffffff


	//   ....[34]....
        /*01b4*/ 	.word	0xffffffff


	//   ....[35]....
        /*01b8*/ 	.word	0xffffffff


	//   ....[36]....
        /*01bc*/ 	.word	0xffffffff


	//   ....[37]....
        /*01c0*/ 	.word	0xffffffff


	//   ....[38]....
        /*01c4*/ 	.word	0xffffffff


	//   ....[39]....
        /*01c8*/ 	.word	0xffffffff


	//   ....[40]....
        /*01cc*/ 	.word	0xffffffff


	//   ....[41]....
        /*01d0*/ 	.word	0xffffffff


	//   ....[42]....
        /*01d4*/ 	.word	0xffffffff


	//   ....[43]....
        /*01d8*/ 	.word	0xffffffff


	//   ....[44]....
        /*01dc*/ 	.word	0xffffffff


	//   ....[45]....
        /*01e0*/ 	.word	0xffffffff


	//   ....[46]....
        /*01e4*/ 	.word	0xffffffff


	//   ....[47]....
        /*01e8*/ 	.word	0xffffffff


	//   ....[48]....
        /*01ec*/ 	.word	0xffffffff


	//   ....[49]....
        /*01f0*/ 	.word	0xffffffff


	//   ....[50]....
        /*01f4*/ 	.word	0xffffffff


	//   ....[51]....
        /*01f8*/ 	.word	0xffffffff


	//   ....[52]....
        /*01fc*/ 	.word	0xffffffff


	//   ....[53]....
        /*0200*/ 	.word	0xffffffff


	//   ....[54]....
        /*0204*/ 	.word	0xffffffff


	//   ....[55]....
        /*0208*/ 	.word	0xffffffff


	//   ....[56]....
        /*020c*/ 	.word	0xffffffff


	//   ....[57]....
        /*0210*/ 	.word	0xffffffff


	//   ....[58]....
        /*0214*/ 	.word	0xffffffff


	//   ....[59]....
        /*0218*/ 	.word	0xffffffff


	//   ....[60]....
        /*021c*/ 	.word	0xffffffff


	//   ....[61]....
        /*0220*/ 	.word	0xffffffff


	//   ....[62]....
        /*0224*/ 	.word	0xffffffff


	//   ....[63]....
        /*0228*/ 	.word	0xffffffff


	//   ....[64]....
        /*022c*/ 	.word	0xffffffff


	//   ....[65]....
        /*0230*/ 	.word	0xffffffff


	//   ....[66]....
        /*0234*/ 	.word	0xffffffff


	//   ....[67]....
        /*0238*/ 	.word	0xffffffff


	//   ....[68]....
        /*023c*/ 	.word	0xffffffff


	//   ....[69]....
        /*0240*/ 	.word	0xffffffff


	//   ....[70]....
        /*0244*/ 	.word	0xffffffff


	//   ....[71]....
        /*0248*/ 	.word	0xffffffff


	//   ....[72]....
        /*024c*/ 	.word	0xffffffff


	//   ....[73]....
        /*0250*/ 	.word	0xffffffff


	//   ....[74]....
        /*0254*/ 	.word	0xffffffff


	//   ....[75]....
        /*0258*/ 	.word	0xffffffff


	//   ....[76]....
        /*025c*/ 	.word	0xffffffff


	//   ....[77]....
        /*0260*/ 	.word	0xffffffff


	//   ....[78]....
        /*0264*/ 	.word	0xffffffff


	//   ....[79]....
        /*0268*/ 	.word	0xffffffff


	//   ....[80]....
        /*026c*/ 	.word	0xffffffff


	//   ....[81]....
        /*0270*/ 	.word	0xffffffff


	//   ....[82]....
        /*0274*/ 	.word	0xffffffff


	//   ....[83]....
        /*0278*/ 	.word	0xffffffff


	//   ....[84]....
        /*027c*/ 	.word	0xffffffff


	//   ....[85]....
        /*0280*/ 	.word	0xffffffff


	//   ....[86]....
        /*0284*/ 	.word	0xffffffff


	//   ....[87]....
        /*0288*/ 	.word	0xffffffff


	//   ....[88]....
        /*028c*/ 	.word	0xffffffff


	//   ....[89]....
        /*0290*/ 	.word	0xffffffff


	//   ....[90]....
        /*0294*/ 	.word	0xffffffff


	//   ....[91]....
        /*0298*/ 	.word	0xffffffff


	//   ....[92]....
        /*029c*/ 	.word	0xffffffff


	//   ....[93]....
        /*02a0*/ 	.word	0xffffffff


	//   ....[94]....
        /*02a4*/ 	.word	0xffffffff


	//   ....[95]....
        /*02a8*/ 	.word	0xffffffff


	//   ....[96]....
        /*02ac*/ 	.word	0xffffffff


	//   ....[97]....
        /*02b0*/ 	.word	0xffffffff


	//   ....[98]....
        /*02b4*/ 	.word	0xffffffff


	//   ....[99]....
        /*02b8*/ 	.word	0xffffffff


	//   ....[100]....
        /*02bc*/ 	.word	0xffffffff


	//   ....[101]....
        /*02c0*/ 	.word	0xffffffff


	//   ....[102]....
        /*02c4*/ 	.word	0xffffffff


	//   ....[103]....
        /*02c8*/ 	.word	0xffffffff


	//   ....[104]....
        /*02cc*/ 	.word	0xffffffff


	//   ....[105]....
        /*02d0*/ 	.word	0xffffffff


	//   ....[106]....
        /*02d4*/ 	.word	0xffffffff


	//   ....[107]....
        /*02d8*/ 	.word	0xffffffff


	//   ....[108]....
        /*02dc*/ 	.word	0xffffffff


	//   ....[109]....
        /*02e0*/ 	.word	0xffffffff


	//   ....[110]....
        /*02e4*/ 	.word	0xffffffff


	//   ....[111]....
        /*02e8*/ 	.word	0xffffffff


	//   ....[112]....
        /*02ec*/ 	.word	0xffffffff


	//   ....[113]....
        /*02f0*/ 	.word	0xffffffff


	//   ....[114]....
        /*02f4*/ 	.word	0xffffffff


	//   ....[115]....
        /*02f8*/ 	.word	0xffffffff


	//   ....[116]....
        /*02fc*/ 	.word	0xffffffff


	//   ....[117]....
        /*0300*/ 	.word	0xffffffff


	//   ....[118]....
        /*0304*/ 	.word	0xffffffff


	//   ....[119]....
        /*0308*/ 	.word	0xffffffff


	//   ....[120]....
        /*030c*/ 	.word	0xffffffff


	//   ....[121]....
        /*0310*/ 	.word	0xffffffff


	//   ....[122]....
        /*0314*/ 	.word	0xffffffff


	//   ....[123]....
        /*0318*/ 	.word	0xffffffff


	//   ....[124]....
        /*031c*/ 	.word	0xffffffff


	//   ....[125]....
        /*0320*/ 	.word	0xffffffff


	//   ....[126]....
        /*0324*/ 	.word	0xffffffff


	//   ....[127]....
        /*0328*/ 	.word	0xffffffff


	//   ....[128]....
        /*032c*/ 	.word	0xffffffff


	//   ....[129]....
        /*0330*/ 	.word	0xffffffff


	//   ....[130]....
        /*0334*/ 	.word	0xffffffff


	//   ....[131]....
        /*0338*/ 	.word	0xffffffff


	//   ....[132]....
        /*033c*/ 	.word	0xffffffff


	//   ....[133]....
        /*0340*/ 	.word	0xffffffff


	//   ....[134]....
        /*0344*/ 	.word	0xffffffff


	//   ....[135]....
        /*0348*/ 	.word	0xffffffff


	//   ....[136]....
        /*034c*/ 	.word	0xffffffff


	//   ....[137]....
        /*0350*/ 	.word	0xffffffff


	//   ....[138]....
        /*0354*/ 	.word	0xffffffff


	//   ....[139]....
        /*0358*/ 	.word	0xffffffff


	//   ....[140]....
        /*035c*/ 	.word	0xffffffff


	//   ....[141]....
        /*0360*/ 	.word	0xffffffff


	//   ....[142]....
        /*0364*/ 	.word	0xffffffff


	//   ....[143]....
        /*0368*/ 	.word	0xffffffff


	//   ....[144]....
        /*036c*/ 	.word	0xffffffff


	//   ....[145]....
        /*0370*/ 	.word	0x0500000f


	//   ....[146]....
        /*0374*/ 	.word	0x0500000f


	//   ....[147]....
        /*0378*/ 	.word	0x0500000f


	//   ....[148]....
        /*037c*/ 	.word	0x0500000f


	//   ....[149]....
        /*0380*/ 	.word	0x0500000f


	//   ....[150]....
        /*0384*/ 	.word	0x0500000f


	//   ....[151]....
        /*0388*/ 	.word	0x0500000f


	//   ....[152]....
        /*038c*/ 	.word	0x0500000f


	//   ....[153]....
        /*0390*/ 	.word	0x0500000f


	//   ....[154]....
        /*0394*/ 	.word	0x0500000f


	//   ....[155]....
        /*0398*/ 	.word	0x0500000f


	//   ....[156]....
        /*039c*/ 	.word	0x0500000f


	//   ....[157]....
        /*03a0*/ 	.word	0x0500000f


	//   ....[158]....
        /*03a4*/ 	.word	0x0500000f


	//   ....[159]....
        /*03a8*/ 	.word	0x0500000f


	//   ....[160]....
        /*03ac*/ 	.word	0x0500000f


	//   ....[161]....
        /*03b0*/ 	.word	0x0500000f


	//   ....[162]....
        /*03b4*/ 	.word	0x0500000f


	//   ....[163]....
        /*03b8*/ 	.word	0x0500000f


	//   ....[164]....
        /*03bc*/ 	.word	0x0500000f


	//   ....[165]....
        /*03c0*/ 	.word	0x0500000f


	//   ....[166]....
        /*03c4*/ 	.word	0x0500000f


	//   ....[167]....
        /*03c8*/ 	.word	0x0500000f


	//   ....[168]....
        /*03cc*/ 	.word	0x0500000f


	//   ....[169]....
        /*03d0*/ 	.word	0x0500000f


	//   ....[170]....
        /*03d4*/ 	.word	0x0500000f


	//   ....[171]....
        /*03d8*/ 	.word	0x0500000f


	//   ....[172]....
        /*03dc*/ 	.word	0x0500000f


	//   ....[173]....
        /*03e0*/ 	.word	0x0500000f


	//   ....[174]....
        /*03e4*/ 	.word	0x0500000f


	//   ....[175]....
        /*03e8*/ 	.word	0x0500000f


	//   ....[176]....
        /*03ec*/ 	.word	0x0500000f


	//   ....[177]....
        /*03f0*/ 	.word	0x0500000f


	//   ....[178]....
        /*03f4*/ 	.word	0x0500000f


	//   ....[179]....
        /*03f8*/ 	.word	0x0500000f


	//   ....[180]....
        /*03fc*/ 	.word	0x0500000f


	//   ....[181]....
        /*0400*/ 	.word	0x0500000f


	//   ....[182]....
        /*0404*/ 	.word	0x0500000f


	//   ....[183]....
        /*0408*/ 	.word	0x0500000f


	//   ....[184]....
        /*040c*/ 	.word	0x0500000f


	//   ....[185]....
        /*0410*/ 	.word	0x0500000f


	//   ....[186]....
        /*0414*/ 	.word	0x0500000f


	//   ....[187]....
        /*0418*/ 	.word	0x0500000f


	//   ....[188]....
        /*041c*/ 	.word	0x0500000f


	//   ....[189]....
        /*0420*/ 	.word	0x0500000f


	//   ....[190]....
        /*0424*/ 	.word	0x0500000f


	//   ....[191]....
        /*0428*/ 	.word	0x0500000f


	//   ....[192]....
        /*042c*/ 	.word	0x0500000f


	//   ....[193]....
        /*0430*/ 	.word	0x0500000f


	//   ....[194]....
        /*0434*/ 	.word	0x0500000f


	//   ....[195]....
        /*0438*/ 	.word	0x0500000f


	//   ....[196]....
        /*043c*/ 	.word	0x0500000f


	//   ....[197]....
        /*0440*/ 	.word	0x0500000f


	//   ....[198]....
        /*0444*/ 	.word	0x0500000f


	//   ....[199]....
        /*0448*/ 	.word	0x0500000f


	//   ....[200]....
        /*044c*/ 	.word	0x0500000f


	//   ....[201]....
        /*0450*/ 	.word	0x0500000f


	//   ....[202]....
        /*0454*/ 	.word	0x0500000f


	//   ....[203]....
        /*0458*/ 	.word	0x0500000f


	//   ....[204]....
        /*045c*/ 	.word	0x0500000f


	//   ....[205]....
        /*0460*/ 	.word	0x0500000f


	//   ....[206]....
        /*0464*/ 	.word	0x0500000f


	//   ....[207]....
        /*0468*/ 	.word	0x0500000f


	//   ....[208]....
        /*046c*/ 	.word	0x0500000f


	//   ....[209]....
        /*0470*/ 	.word	0x0500000f


	//   ....[210]....
        /*0474*/ 	.word	0x0500000f


	//   ....[211]....
        /*0478*/ 	.word	0x0500000f


	//   ....[212]....
        /*047c*/ 	.word	0x0500000f


	//   ....[213]....
        /*0480*/ 	.word	0x0500000f


	//   ....[214]....
        /*0484*/ 	.word	0x0500000f


	//   ....[215]....
        /*0488*/ 	.word	0x0500000f


	//   ....[216]....
        /*048c*/ 	.word	0x0500000f


	//   ....[217]....
        /*0490*/ 	.word	0x0500000f


	//   ....[218]....
        /*0494*/ 	.word	0x0500000f


	//   ....[219]....
        /*0498*/ 	.word	0x0500000f


	//   ....[220]....
        /*049c*/ 	.word	0x0500000f


	//   ....[221]....
        /*04a0*/ 	.word	0x0500000f


	//   ....[222]....
        /*04a4*/ 	.word	0x0500000f


	//   ....[223]....
        /*04a8*/ 	.word	0x0500000f


	//   ....[224]....
        /*04ac*/ 	.word	0x0500000f


	//   ....[225]....
        /*04b0*/ 	.word	0x0500000f


	//   ....[226]....
        /*04b4*/ 	.word	0x0500000f


	//   ....[227]....
        /*04b8*/ 	.word	0x0500000f


	//----- nvinfo : EIATTR_COOP_GROUP_INSTR_OFFSETS
	.align		4
.L_532:
        /*04bc*/ 	.byte	0x04, 0x28
        /*04be*/ 	.short	(.L_534 - .L_533)


	//   ....[0]....
.L_533:
        /*04c0*/ 	.word	0x00000070


	//   ....[1]....
        /*04c4*/ 	.word	0x000000b0


	//   ....[2]....
        /*04c8*/ 	.word	0x000002d0


	//   ....[3]....
        /*04cc*/ 	.word	0x00000430


	//   ....[4]....
        /*04d0*/ 	.word	0x00000550


	//   ....[5]....
        /*04d4*/ 	.word	0x000006b0


	//   ....[6]....
        /*04d8*/ 	.word	0x00001450


	//   ....[7]....
        /*04dc*/ 	.word	0x00001e20


	//   ....[8]....
        /*04e0*/ 	.word	0x00001e50


	//   ....[9]....
        /*04e4*/ 	.word	0x00002350


	//   ....[10]....
        /*04e8*/ 	.word	0x00002400


	//   ....[11]....
        /*04ec*/ 	.word	0x00002b10


	//   ....[12]....
        /*04f0*/ 	.word	0x00002ba0


	//   ....[13]....
        /*04f4*/ 	.word	0x00004360


	//   ....[14]....
        /*04f8*/ 	.word	0x00004380


	//   ....[15]....
        /*04fc*/ 	.word	0x00004850


	//   ....[16]....
        /*0500*/ 	.word	0x00004920


	//   ....[17]....
        /*0504*/ 	.word	0x00004f50


	//   ....[18]....
        /*0508*/ 	.word	0x00004fb0


	//   ....[19]....
        /*050c*/ 	.word	0x000069a0


	//   ....[20]....
        /*0510*/ 	.word	0x000069b0


	//   ....[21]....
        /*0514*/ 	.word	0x000069e0


	//   ....[22]....
        /*0518*/ 	.word	0x00006a00


	//   ....[23]....
        /*051c*/ 	.word	0x00007af0


	//   ....[24]....
        /*0520*/ 	.word	0x00007b20


	//   ....[25]....
        /*0524*/ 	.word	0x00007bd0


	//   ....[26]....
        /*0528*/ 	.word	0x00007be0


	//   ....[27]....
        /*052c*/ 	.word	0x00008df0


	//   ....[28]....
        /*0530*/ 	.word	0x00008e30


	//   ....[29]....
        /*0534*/ 	.word	0x00008e70


	//   ....[30]....
        /*0538*/ 	.word	0x00008ea0


	//   ....[31]....
        /*053c*/ 	.word	0x00009400


	//   ....[32]....
        /*0540*/ 	.word	0x00009440


	//   ....[33]....
        /*0544*/ 	.word	0x00009500


	//   ....[34]....
        /*0548*/ 	.word	0x00009520


	//   ....[35]....
        /*054c*/ 	.word	0x000095e0


	//   ....[36]....
        /*0550*/ 	.word	0x00009600


	//   ....[37]....
        /*0554*/ 	.word	0x000096d0


	//   ....[38]....
        /*0558*/ 	.word	0x000096f0


	//   ....[39]....
        /*055c*/ 	.word	0x00009f20


	//   ....[40]....
        /*0560*/ 	.word	0x00009f30


	//   ....[41]....
        /*0564*/ 	.word	0x00009ff0


	//   ....[42]....
        /*0568*/ 	.word	0x0000a010


	//   ....[43]....
        /*056c*/ 	.word	0x0000a0d0


	//   ....[44]....
        /*0570*/ 	.word	0x0000a0f0


	//   ....[45]....
        /*0574*/ 	.word	0x0000a1c0


	//   ....[46]....
        /*0578*/ 	.word	0x0000a1e0


	//   ....[47]....
        /*057c*/ 	.word	0x0000a320


	//   ....[48]....
        /*0580*/ 	.word	0x0000a4f0


	//   ....[49]....
        /*0584*/ 	.word	0x0000a520


	//   ....[50]....
        /*0588*/ 	.word	0x0000a550


	//   ....[51]....
        /*058c*/ 	.word	0x0000a580


	//   ....[52]....
        /*0590*/ 	.word	0x0000a5b0


	//   ....[53]....
        /*0594*/ 	.word	0x0000a5e0


	//   ....[54]....
        /*0598*/ 	.word	0x0000a730


	//   ....[55]....
        /*059c*/ 	.word	0x0000a760


	//   ....[56]....
        /*05a0*/ 	.word	0x0000a790


	//   ....[57]....
        /*05a4*/ 	.word	0x0000a7c0


	//   ....[58]....
        /*05a8*/ 	.word	0x0000a7f0


	//   ....[59]....
        /*05ac*/ 	.word	0x0000a820


	//   ....[60]....
        /*05b0*/ 	.word	0x0000a8b0


	//   ....[61]....
        /*05b4*/ 	.word	0x0000a910


	//   ....[62]....
        /*05b8*/ 	.word	0x0000a9a0


	//   ....[63]....
        /*05bc*/ 	.word	0x0000c2c0


	//   ....[64]....
        /*05c0*/ 	.word	0x0000c2e0


	//   ....[65]....
        /*05c4*/ 	.word	0x0000c390


	//   ....[66]....
        /*05c8*/ 	.word	0x0000c3b0


	//   ....[67]....
        /*05cc*/ 	.word	0x0000c450


	//   ....[68]....
        /*05d0*/ 	.word	0x0000c470


	//   ....[69]....
        /*05d4*/ 	.word	0x0000c510


	//   ....[70]....
        /*05d8*/ 	.word	0x0000c530


	//   ....[71]....
        /*05dc*/ 	.word	0x0000c5d0


	//   ....[72]....
        /*05e0*/ 	.word	0x0000c5f0


	//   ....[73]....
        /*05e4*/ 	.word	0x0000c600


	//   ....[74]....
        /*05e8*/ 	.word	0x0000c690


	//   ....[75]....
        /*05ec*/ 	.word	0x0000ce30


	//   ....[76]....
        /*05f0*/ 	.word	0x0000ce60


	//   ....[77]....
        /*05f4*/ 	.word	0x0000cec0


	//   ....[78]....
        /*05f8*/ 	.word	0x0000cf20


	//   ....[79]....
        /*05fc*/ 	.word	0x0000cf70


	//   ....[80]....
        /*0600*/ 	.word	0x0000cfd0


	//   ....[81]....
        /*0604*/ 	.word	0x0000d010


	//   ....[82]....
        /*0608*/ 	.word	0x0000d080


	//   ....[83]....
        /*060c*/ 	.word	0x0000d0d0


	//   ....[84]....
        /*0610*/ 	.word	0x0000d130


	//   ....[85]....
        /*0614*/ 	.word	0x0000d170


	//   ....[86]....
        /*0618*/ 	.word	0x0000d1e0


	//   ....[87]....
        /*061c*/ 	.word	0x0000d230


	//   ....[88]....
        /*0620*/ 	.word	0x0000d280


	//   ....[89]....
        /*0624*/ 	.word	0x0000d2a0


	//   ....[90]....
        /*0628*/ 	.word	0x0000d2d0


	//   ....[91]....
        /*062c*/ 	.word	0x0000da80


	//   ....[92]....
        /*0630*/ 	.word	0x0000da90


	//   ....[93]....
        /*0634*/ 	.word	0x0000dab0


	//   ....[94]....
        /*0638*/ 	.word	0x0000db30


	//   ....[95]....
        /*063c*/ 	.word	0x0000db40


	//   ....[96]....
        /*0640*/ 	.word	0x0000dba0


	//   ....[97]....
        /*0644*/ 	.word	0x0000dbd0


	//   ....[98]....
        /*0648*/ 	.word	0x0000dc10


	//   ....[99]....
        /*064c*/ 	.word	0x0000dc40


	//   ....[100]....
        /*0650*/ 	.word	0x0000dc80


	//   ....[101]....
        /*0654*/ 	.word	0x0000dcb0


	//   ....[102]....
        /*0658*/ 	.word	0x0000dcf0


	//   ....[103]....
        /*065c*/ 	.word	0x0000df60


	//   ....[104]....
        /*0660*/ 	.word	0x0000df80


	//   ....[105]....
        /*0664*/ 	.word	0x0000df90


	//   ....[106]....
        /*0668*/ 	.word	0x0000e010


	//   ....[107]....
        /*066c*/ 	.word	0x0000e020


	//   ....[108]....
        /*0670*/ 	.word	0x0000e090


	//   ....[109]....
        /*0674*/ 	.word	0x0000e0a0


	//   ....[110]....
        /*0678*/ 	.word	0x0000e110


	//   ....[111]....
        /*067c*/ 	.word	0x0000e120


	//   ....[112]....
        /*0680*/ 	.word	0x0000e190


	//   ....[113]....
        /*0684*/ 	.word	0x0000e1a0


	//   ....[114]....
        /*0688*/ 	.word	0x0000e1b0


	//   ....[115]....
        /*068c*/ 	.word	0x0000e780


	//   ....[116]....
        /*0690*/ 	.word	0x0000e7a0


	//   ....[117]....
        /*0694*/ 	.word	0x0000e7b0


	//   ....[118]....
        /*0698*/ 	.word	0x0000e7c0


	//   ....[119]....
        /*069c*/ 	.word	0x0000e830


	//   ....[120]....
        /*06a0*/ 	.word	0x0000e850


	//   ....[121]....
        /*06a4*/ 	.word	0x0000e8c0


	//   ....[122]....
        /*06a8*/ 	.word	0x0000e8e0


	//   ....[123]....
        /*06ac*/ 	.word	0x0000e940


	//   ....[124]....
        /*06b0*/ 	.word	0x0000e960


	//   ....[125]....
        /*06b4*/ 	.word	0x0000e9b0


	//   ....[126]....
        /*06b8*/ 	.word	0x0000e9d0


	//   ....[127]....
        /*06bc*/ 	.word	0x0000edc0


	//   ....[128]....
        /*06c0*/ 	.word	0x0000edf0


	//   ....[129]....
        /*06c4*/ 	.word	0x0000ee20


	//   ....[130]....
        /*06c8*/ 	.word	0x0000ee50


	//   ....[131]....
        /*06cc*/ 	.word	0x0000ee80


	//   ....[132]....
        /*06d0*/ 	.word	0x0000eeb0


	//   ....[133]....
        /*06d4*/ 	.word	0x0000eee0


	//   ....[134]....
        /*06d8*/ 	.word	0x0000ef10


	//   ....[135]....
        /*06dc*/ 	.word	0x0000f090


	//   ....[136]....
        /*06e0*/ 	.word	0x0000f0c0


	//   ....[137]....
        /*06e4*/ 	.word	0x0000f0f0


	//   ....[138]....
        /*06e8*/ 	.word	0x0000f120


	//   ....[139]....
        /*06ec*/ 	.word	0x0000f150


	//   ....[140]....
        /*06f0*/ 	.word	0x0000f180


	//   ....[141]....
        /*06f4*/ 	.word	0x0000f240


	//   ....[142]....
        /*06f8*/ 	.word	0x0000f260


	//   ....[143]....
        /*06fc*/ 	.word	0x0000f2d0


	//   ....[144]....
        /*0700*/ 	.word	0x0000f970


	//   ....[145]....
        /*0704*/ 	.word	0x0000ff20


	//   ....[146]....
        /*0708*/ 	.word	0x00010010


	//   ....[147]....
        /*070c*/ 	.word	0x000100b0


	//   ....[148]....
        /*0710*/ 	.word	0x00010110


	//   ....[149]....
        /*0714*/ 	.word	0x00010220


	//   ....[150]....
        /*0718*/ 	.word	0x00010290


	//   ....[151]....
        /*071c*/ 	.word	0x000103a0


	//   ....[152]....
        /*0720*/ 	.word	0x00010410


	//   ....[153]....
        /*0724*/ 	.word	0x00010520


	//   ....[154]....
        /*0728*/ 	.word	0x00010590


	//   ....[155]....
        /*072c*/ 	.word	0x000106a0


	//   ....[156]....
        /*0730*/ 	.word	0x00010710


	//   ....[157]....
        /*0734*/ 	.word	0x000107b0


	//   ....[158]....
        /*0738*/ 	.word	0x000108c0


	//   ....[159]....
        /*073c*/ 	.word	0x00010930


	//   ....[160]....
        /*0740*/ 	.word	0x000109b0


	//   ....[161]....
        /*0744*/ 	.word	0x00010a80


	//   ....[162]....
        /*0748*/ 	.word	0x00010b00


	//   ....[163]....
        /*074c*/ 	.word	0x00010be0


	//   ....[164]....
        /*0750*/ 	.word	0x00010c60


	//   ....[165]....
        /*0754*/ 	.word	0x00010d40


	//   ....[166]....
        /*0758*/ 	.word	0x00010dc0


	//   ....[167]....
        /*075c*/ 	.word	0x00010ea0


	//   ....[168]....
        /*0760*/ 	.word	0x00010f20


	//   ....[169]....
        /*0764*/ 	.word	0x00011000


	//   ....[170]....
        /*0768*/ 	.word	0x00011080


	//   ....[171]....
        /*076c*/ 	.word	0x00011150


	//   ....[172]....
        /*0770*/ 	.word	0x000111d0


	//   ....[173]....
        /*0774*/ 	.word	0x00011290


	//   ....[174]....
        /*0778*/ 	.word	0x000113c0


	//   ....[175]....
        /*077c*/ 	.word	0x00011470


	//   ....[176]....
        /*0780*/ 	.word	0x000114e0


	//   ....[177]....
        /*0784*/ 	.word	0x000115d0


	//   ....[178]....
        /*0788*/ 	.word	0x00011630


	//   ....[179]....
        /*078c*/ 	.word	0x00011700


	//   ....[180]....
        /*0790*/ 	.word	0x00011760


	//   ....[181]....
        /*0794*/ 	.word	0x00011830


	//   ....[182]....
        /*0798*/ 	.word	0x00011890


	//   ....[183]....
        /*079c*/ 	.word	0x00011960


	//   ....[184]....
        /*07a0*/ 	.word	0x000119c0


	//   ....[185]....
        /*07a4*/ 	.word	0x00011a90


	//   ....[186]....
        /*07a8*/ 	.word	0x00011b80


	//   ....[187]....
        /*07ac*/ 	.word	0x00011c20


	//   ....[188]....
        /*07b0*/ 	.word	0x00011c80


	//   ....[189]....
        /*07b4*/ 	.word	0x00011d70


	//   ....[190]....
        /*07b8*/ 	.word	0x00011dd0


	//   ....[191]....
        /*07bc*/ 	.word	0x00011eb0


	//   ....[192]....
        /*07c0*/ 	.word	0x00011f10


	//   ....[193]....
        /*07c4*/ 	.word	0x00011ff0


	//   ....[194]....
        /*07c8*/ 	.word	0x00012050


	//   ....[195]....
        /*07cc*/ 	.word	0x00012130


	//   ....[196]....
        /*07d0*/ 	.word	0x00012190


	//   ....[197]....
        /*07d4*/ 	.word	0x00012260


	//   ....[198]....
        /*07d8*/ 	.word	0x00012380


	//   ....[199]....
        /*07dc*/ 	.word	0x00012470


	//   ....[200]....
        /*07e0*/ 	.word	0x00012510


	//   ....[201]....
        /*07e4*/ 	.word	0x000125e0


	//   ....[202]....
        /*07e8*/ 	.word	0x00012640


	//   ....[203]....
        /*07ec*/ 	.word	0x00012710


	//   ....[204]....
        /*07f0*/ 	.word	0x00012770


	//   ....[205]....
        /*07f4*/ 	.word	0x00012850


	//   ....[206]....
        /*07f8*/ 	.word	0x000128b0


	//   ....[207]....
        /*07fc*/ 	.word	0x00012980


	//   ....[208]....
        /*0800*/ 	.word	0x000129e0


	//   ....[209]....
        /*0804*/ 	.word	0x00012aa0


	//   ....[210]....
        /*0808*/ 	.word	0x00012b30


	//   ....[211]....
        /*080c*/ 	.word	0x00012bd0


	//   ....[212]....
        /*0810*/ 	.word	0x00012cf0


	//   ....[213]....
        /*0814*/ 	.word	0x00012d60


	//   ....[214]....
        /*0818*/ 	.word	0x00012dd0


	//   ....[215]....
        /*081c*/ 	.word	0x00012e40


	//   ....[216]....
        /*0820*/ 	.word	0x00012eb0


	//   ....[217]....
        /*0824*/ 	.word	0x00012f30


	//   ....[218]....
        /*0828*/ 	.word	0x00012fc0


	//   ....[219]....
        /*082c*/ 	.word	0x00013050


	//   ....[220]....
        /*0830*/ 	.word	0x000130c0


	//   ....[221]....
        /*0834*/ 	.word	0x00013130


	//   ....[222]....
        /*0838*/ 	.word	0x000131a0


	//   ....[223]....
        /*083c*/ 	.word	0x00013220


	//   ....[224]....
        /*0840*/ 	.word	0x00013290


	//   ....[225]....
        /*0844*/ 	.word	0x00013330


	//   ....[226]....
        /*0848*/ 	.word	0x000133c0


	//   ....[227]....
        /*084c*/ 	.word	0x000134e0


	//----- nvinfo : EIATTR_REG_RECONFIG
	.align		4
.L_534:
        /*0850*/ 	.byte	0x01, 0x54
	.zero		2


	//----- nvinfo : EIATTR_SYSCALL_OFFSETS
	.align		4
        /*0854*/ 	.byte	0x04, 0x46
        /*0856*/ 	.short	(.L_536 - .L_535)


	//   ....[0]....
.L_535:
        /*0858*/ 	.word	0x00001630


	//   ....[1]....
        /*085c*/ 	.word	0x0000b800


	//   ....[2]....
        /*0860*/ 	.word	0x0000b950


	//   ....[3]....
        /*0864*/ 	.word	0x0000ba40


	//   ....[4]....
        /*0868*/ 	.word	0x0000ca20


	//----- nvinfo : EIATTR_MBARRIER_INSTR_OFFSETS
	.align		4
.L_536:
        /*086c*/ 	.byte	0x04, 0x39
        /*086e*/ 	.short	(.L_538 - .L_537)


	//   ....[0]....
.L_537:
        /*0870*/ 	.word	0x00000180
        /*0874*/ 	.word	0x000000ff
        /*0878*/ 	.word	0x0002a800
        /*087c*/ 	.short	0x0100
        /*087e*/ 	.byte	0x08
	.zero		1


	//   ....[1]....
        /*0880*/ 	.word	0x00000190
        /*0884*/ 	.word	0x000000ff
        /*0888*/ 	.word	0x0002a820
        /*088c*/ 	.short	0x0100
        /*088e*/ 	.byte	0x08
	.zero		1


	//   ....[2]....
        /*0890*/ 	.word	0x00000280
        /*0894*/ 	.word	0x000000ff
        /*0898*/ 	.word	0x0002a830
        /*089c*/ 	.short	0x0100
        /*089e*/ 	.byte	0x08
	.zero		1


	//   ....[3]....
        /*08a0*/ 	.word	0x00000290
        /*08a4*/ 	.word	0x000000ff
        /*08a8*/ 	.word	0x0002a840
        /*08ac*/ 	.short	0x0100
        /*08ae*/ 	.byte	0x08
	.zero		1


	//   ....[4]....
        /*08b0*/ 	.word	0x000002a0
        /*08b4*/ 	.word	0x000000ff
        /*08b8*/ 	.word	0x0002a838
        /*08bc*/ 	.short	0x0100
        /*08be*/ 	.byte	0x08
	.zero		1


	//   ....[5]....
        /*08c0*/ 	.word	0x000002b0
        /*08c4*/ 	.word	0x000000ff
        /*08c8*/ 	.word	0x0002a848
        /*08cc*/ 	.short	0x0100
        /*08ce*/ 	.byte	0x08
	.zero		1


	//   ....[6]....
        /*08d0*/ 	.word	0x000003e0
        /*08d4*/ 	.word	0x000000ff
        /*08d8*/ 	.word	0x0002a850
        /*08dc*/ 	.short	0x0100
        /*08de*/ 	.byte	0x08
	.zero		1


	//   ....[7]....
        /*08e0*/ 	.word	0x000003f0
        /*08e4*/ 	.word	0x000000ff
        /*08e8*/ 	.word	0x0002a860
        /*08ec*/ 	.short	0x0100
        /*08ee*/ 	.byte	0x08
	.zero		1


	//   ....[8]....
        /*08f0*/ 	.word	0x00000400
        /*08f4*/ 	.word	0x000000ff
        /*08f8*/ 	.word	0x0002a858
        /*08fc*/ 	.short	0x0100
        /*08fe*/ 	.byte	0x08
	.zero		1


	//   ....[9]....
        /*0900*/ 	.word	0x00000410
        /*0904*/ 	.word	0x000000ff
        /*0908*/ 	.word	0x0002a868
        /*090c*/ 	.short	0x0100
        /*090e*/ 	.byte	0x08
	.zero		1


	//   ....[10]....
        /*0910*/ 	.word	0x00000500
        /*0914*/ 	.word	0x000000ff
        /*0918*/ 	.word	0x0002a870
        /*091c*/ 	.short	0x0100
        /*091e*/ 	.byte	0x06
	.zero		1


	//   ....[11]....
        /*0920*/ 	.word	0x00000510
        /*0924*/ 	.word	0x000000ff
        /*0928*/ 	.word	0x0002a880
        /*092c*/ 	.short	0x0100
        /*092e*/ 	.byte	0x06
	.zero		1


	//   ....[12]....
        /*0930*/ 	.word	0x00000520
        /*0934*/ 	.word	0x000000ff
        /*0938*/ 	.word	0x0002a878
        /*093c*/ 	.short	0x0100
        /*093e*/ 	.byte	0x06
	.zero		1


	//   ....[13]....
        /*0940*/ 	.word	0x00000530
        /*0944*/ 	.word	0x000000ff
        /*0948*/ 	.word	0x0002a888
        /*094c*/ 	.short	0x0100
        /*094e*/ 	.byte	0x06
	.zero		1


	//   ....[14]....
        /*0950*/ 	.word	0x00000660
        /*0954*/ 	.word	0x000000ff
        /*0958*/ 	.word	0x0002a890
        /*095c*/ 	.short	0x0100
        /*095e*/ 	.byte	0x08
	.zero		1


	//   ....[15]....
        /*0960*/ 	.word	0x00000670
        /*0964*/ 	.word	0x000000ff
        /*0968*/ 	.word	0x0002a8a0
        /*096c*/ 	.short	0x0100
        /*096e*/ 	.byte	0x08
	.zero		1


	//   ....[16]....
        /*0970*/ 	.word	0x00000680
        /*0974*/ 	.word	0x000000ff
        /*0978*/ 	.word	0x0002a898
        /*097c*/ 	.short	0x0100
        /*097e*/ 	.byte	0x08
	.zero		1


	//   ....[17]....
        /*0980*/ 	.word	0x00000690
        /*0984*/ 	.word	0x000000ff
        /*0988*/ 	.word	0x0002a8a8
        /*098c*/ 	.short	0x0100
        /*098e*/ 	.byte	0x08
	.zero		1


	//   ....[18]....
        /*0990*/ 	.word	0x000007d0
        /*0994*/ 	.word	0x000000ff
        /*0998*/ 	.word	0x0002a8b0
        /*099c*/ 	.short	0x0100
        /*099e*/ 	.byte	0x08
	.zero		1


	//   ....[19]....
        /*09a0*/ 	.word	0x000007e0
        /*09a4*/ 	.word	0x000000ff
        /*09a8*/ 	.word	0x0002a8c0
        /*09ac*/ 	.short	0x0100
        /*09ae*/ 	.byte	0x08
	.zero		1


	//   ....[20]....
        /*09b0*/ 	.word	0x000007f0
        /*09b4*/ 	.word	0x000000ff
        /*09b8*/ 	.word	0x0002a8b8
        /*09bc*/ 	.short	0x0100
        /*09be*/ 	.byte	0x08
	.zero		1


	//   ....[21]....
        /*09c0*/ 	.word	0x00000800
        /*09c4*/ 	.word	0x000000ff
        /*09c8*/ 	.word	0x0002a8c8
        /*09cc*/ 	.short	0x0100
        /*09ce*/ 	.byte	0x08
	.zero		1


	//   ....[22]....
        /*09d0*/ 	.word	0x000016a0
        /*09d4*/ 	.word	0x000000ff
        /*09d8*/ 	.word	0x0002a800
        /*09dc*/ 	.short	0x010a
        /*09de*/ 	.byte	0x27
	.zero		1


	//   ....[23]....
        /*09e0*/ 	.word	0x00001730
        /*09e4*/ 	.word	0x00000000
        /*09e8*/ 	.word	0x0002a830
        /*09ec*/ 	.short	0x010a
        /*09ee*/ 	.byte	0x3f
	.zero		1


	//   ....[24]....
        /*09f0*/ 	.word	0x00001770
        /*09f4*/ 	.word	0x00000000
        /*09f8*/ 	.word	0x0002a830
        /*09fc*/ 	.short	0x010a
        /*09fe*/ 	.byte	0x3f
	.zero		1


	//   ....[25]....
        /*0a00*/ 	.word	0x00002420
        /*0a04*/ 	.word	0x000000ff
        /*0a08*/ 	.word	0x00000000
        /*0a0c*/ 	.short	0x0101
        /*0a0e*/ 	.byte	0x04
	.zero		1


	//   ....[26]....
        /*0a10*/ 	.word	0x00003720
        /*0a14*/ 	.word	0x000000ff
        /*0a18*/ 	.word	0x0002a830
        /*0a1c*/ 	.short	0x010a
        /*0a1e*/ 	.byte	0x06
	.zero		1


	//   ....[27]....
        /*0a20*/ 	.word	0x00003760
        /*0a24*/ 	.word	0x000000ff
        /*0a28*/ 	.word	0x0002a830
        /*0a2c*/ 	.short	0x010a
        /*0a2e*/ 	.byte	0x06
	.zero		1


	//   ....[28]....
        /*0a30*/ 	.word	0x00003fe0
        /*0a34*/ 	.word	0x000000ff
        /*0a38*/ 	.word	0x0002a850
        /*0a3c*/ 	.short	0x010a
        /*0a3e*/ 	.byte	0x05
	.zero		1


	//   ....[29]....
        /*0a40*/ 	.word	0x00004020
        /*0a44*/ 	.word	0x000000ff
        /*0a48*/ 	.word	0x0002a850
        /*0a4c*/ 	.short	0x010a
        /*0a4e*/ 	.byte	0x05
	.zero		1


	//   ....[30]....
        /*0a50*/ 	.word	0x00004310
        /*0a54*/ 	.word	0x000000ff
        /*0a58*/ 	.word	0x00000000
        /*0a5c*/ 	.short	0x0101
        /*0a5e*/ 	.byte	0x06
	.zero		1


	//   ....[31]....
        /*0a60*/ 	.word	0x000058c0
        /*0a64*/ 	.word	0x000000ff
        /*0a68*/ 	.word	0x00000000
        /*0a6c*/ 	.short	0x0101
        /*0a6e*/ 	.byte	0x05
	.zero		1


	//   ....[32]....
        /*0a70*/ 	.word	0x00005a90
        /*0a74*/ 	.word	0x000000ff
        /*0a78*/ 	.word	0x0002a830
        /*0a7c*/ 	.short	0x010a
        /*0a7e*/ 	.byte	0x05
	.zero		1


	//   ....[33]....
        /*0a80*/ 	.word	0x00005ad0
        /*0a84*/ 	.word	0x000000ff
        /*0a88*/ 	.word	0x0002a830
        /*0a8c*/ 	.short	0x010a
        /*0a8e*/ 	.byte	0x05
	.zero		1


	//   ....[34]....
        /*0a90*/ 	.word	0x00006350
        /*0a94*/ 	.word	0x000000ff
        /*0a98*/ 	.word	0x0002a850
        /*0a9c*/ 	.short	0x010a
        /*0a9e*/ 	.byte	0x05
	.zero		1


	//   ....[35]....
        /*0aa0*/ 	.word	0x00006390
        /*0aa4*/ 	.word	0x000000ff
        /*0aa8*/ 	.word	0x0002a850
        /*0aac*/ 	.short	0x010a
        /*0aae*/ 	.byte	0x05
	.zero		1


	//   ....[36]....
        /*0ab0*/ 	.word	0x000067b0
        /*0ab4*/ 	.word	0x000000ff
        /*0ab8*/ 	.word	0x00000000
        /*0abc*/ 	.short	0x0101
        /*0abe*/ 	.byte	0x04
	.zero		1


	//   ....[37]....
        /*0ac0*/ 	.word	0x00007540
        /*0ac4*/ 	.word	0x000000ff
        /*0ac8*/ 	.word	0x00000000
        /*0acc*/ 	.short	0x0101
        /*0ace*/ 	.byte	0x05
	.zero		1


	//   ....[38]....
        /*0ad0*/ 	.word	0x00007a60
        /*0ad4*/ 	.word	0x000000ff
        /*0ad8*/ 	.word	0x0002a850
        /*0adc*/ 	.short	0x010a
        /*0ade*/ 	.byte	0x05
	.zero		1


	//   ....[39]....
        /*0ae0*/ 	.word	0x00007aa0
        /*0ae4*/ 	.word	0x000000ff
        /*0ae8*/ 	.word	0x0002a850
        /*0aec*/ 	.short	0x010a
        /*0aee*/ 	.byte	0x05
	.zero		1


	//   ....[40]....
        /*0af0*/ 	.word	0x000080b0
        /*0af4*/ 	.word	0x000000ff
        /*0af8*/ 	.word	0x00000000
        /*0afc*/ 	.short	0x0101
        /*0afe*/ 	.byte	0x04
	.zero		1


	//   ....[41]....
        /*0b00*/ 	.word	0x00009420
        /*0b04*/ 	.word	0x00000015
        /*0b08*/ 	.word	0x00000000
        /*0b0c*/ 	.short	0x0101
        /*0b0e*/ 	.byte	0x3f
	.zero		1


	//   ....[42]....
        /*0b10*/ 	.word	0x0000c080
        /*0b14*/ 	.word	0x00000007
        /*0b18*/ 	.word	0x0002a840
        /*0b1c*/ 	.short	0x010a
        /*0b1e*/ 	.byte	0x3f
	.zero		1


	//   ....[43]....
        /*0b20*/ 	.word	0x0000c750
        /*0b24*/ 	.word	0x00000007
        /*0b28*/ 	.word	0x0002a830
        /*0b2c*/ 	.short	0x0107
        /*0b2e*/ 	.byte	0x3f
	.zero		1


	//   ....[44]....
        /*0b30*/ 	.word	0x0000c820
        /*0b34*/ 	.word	0x00000007
        /*0b38*/ 	.word	0x0002a830
        /*0b3c*/ 	.short	0x0101
        /*0b3e*/ 	.byte	0x3f
	.zero		1


	//   ....[45]....
        /*0b40*/ 	.word	0x0000d3f0
        /*0b44*/ 	.word	0x00000016
        /*0b48*/ 	.word	0x0002a800
        /*0b4c*/ 	.short	0x0107
        /*0b4e*/ 	.byte	0x3f
	.zero		1


	//   ....[46]....
        /*0b50*/ 	.word	0x0000d4f0
        /*0b54*/ 	.word	0x00000016
        /*0b58*/ 	.word	0x0002a800
        /*0b5c*/ 	.short	0x0101
        /*0b5e*/ 	.byte	0x3f
	.zero		1


	//   ....[47]....
        /*0b60*/ 	.word	0x0000d510
        /*0b64*/ 	.word	0x00000016
        /*0b68*/ 	.word	0x0002a820
        /*0b6c*/ 	.short	0x010a
        /*0b6e*/ 	.byte	0x3f
	.zero		1


	//   ....[48]....
        /*0b70*/ 	.word	0x0000d890
        /*0b74*/ 	.word	0x00000005
        /*0b78*/ 	.word	0x0002a840
        /*0b7c*/ 	.short	0x010a
        /*0b7e*/ 	.byte	0x3f
	.zero		1


	//   ....[49]....
        /*0b80*/ 	.word	0x0000dd90
        /*0b84*/ 	.word	0x00000005
        /*0b88*/ 	.word	0x0002a830
        /*0b8c*/ 	.short	0x0107
        /*0b8e*/ 	.byte	0x3f
	.zero		1


	//   ....[50]....
        /*0b90*/ 	.word	0x0000de40
        /*0b94*/ 	.word	0x00000005
        /*0b98*/ 	.word	0x0002a830
        /*0b9c*/ 	.short	0x0101
        /*0b9e*/ 	.byte	0x3f
	.zero		1


	//   ....[51]....
        /*0ba0*/ 	.word	0x0000dea0
        /*0ba4*/ 	.word	0x00000005
        /*0ba8*/ 	.word	0x0002a860
        /*0bac*/ 	.short	0x010a
        /*0bae*/ 	.byte	0x3f
	.zero		1


	//   ....[52]....
        /*0bb0*/ 	.word	0x0000e2f0
        /*0bb4*/ 	.word	0x00000005
        /*0bb8*/ 	.word	0x0002a850
        /*0bbc*/ 	.short	0x0107
        /*0bbe*/ 	.byte	0x3f
	.zero		1


	//   ....[53]....
        /*0bc0*/ 	.word	0x0000e430
        /*0bc4*/ 	.word	0x00000005
        /*0bc8*/ 	.word	0x0002a850
        /*0bcc*/ 	.short	0x0101
        /*0bce*/ 	.byte	0x3f
	.zero		1


	//   ....[54]....
        /*0bd0*/ 	.word	0x0000e6b0
        /*0bd4*/ 	.word	0x00000000
        /*0bd8*/ 	.word	0x0002a860
        /*0bdc*/ 	.short	0x010a
        /*0bde*/ 	.byte	0x3f
	.zero		1


	//   ....[55]....
        /*0be0*/ 	.word	0x0000eb10
        /*0be4*/ 	.word	0x00000000
        /*0be8*/ 	.word	0x0002a850
        /*0bec*/ 	.short	0x0107
        /*0bee*/ 	.byte	0x3f
	.zero		1


	//   ....[56]....
        /*0bf0*/ 	.word	0x0000ebc0
        /*0bf4*/ 	.word	0x00000000
        /*0bf8*/ 	.word	0x0002a850
        /*0bfc*/ 	.short	0x0101
        /*0bfe*/ 	.byte	0x3f
	.zero		1


	//   ....[57]....
        /*0c00*/ 	.word	0x0000f8f0
        /*0c04*/ 	.word	0x00000004
        /*0c08*/ 	.word	0x0002a820
        /*0c0c*/ 	.short	0x010a
        /*0c0e*/ 	.byte	0x3f
	.zero		1


	//   ....[58]....
        /*0c10*/ 	.word	0x0000fa90
        /*0c14*/ 	.word	0x00000005
        /*0c18*/ 	.word	0x0002a840
        /*0c1c*/ 	.short	0x010a
        /*0c1e*/ 	.byte	0x3f
	.zero		1


	//   ....[59]....
        /*0c20*/ 	.word	0x0000fb30
        /*0c24*/ 	.word	0x0000001b
        /*0c28*/ 	.word	0x0002a840
        /*0c2c*/ 	.short	0x010a
        /*0c2e*/ 	.byte	0x3f
	.zero		1


	//   ....[60]....
        /*0c30*/ 	.word	0x0000fb70
        /*0c34*/ 	.word	0x00000005
        /*0c38*/ 	.word	0x0002a860
        /*0c3c*/ 	.short	0x010a
        /*0c3e*/ 	.byte	0x3f
	.zero		1


	//   ....[61]....
        /*0c40*/ 	.word	0x0000fbb0
        /*0c44*/ 	.word	0x0000001b
        /*0c48*/ 	.word	0x0002a860
        /*0c4c*/ 	.short	0x010a
        /*0c4e*/ 	.byte	0x3f
	.zero		1


	//   ....[62]....
        /*0c50*/ 	.word	0x0000fc20
        /*0c54*/ 	.word	0x00000003
        /*0c58*/ 	.word	0x0002a800
        /*0c5c*/ 	.short	0x010a
        /*0c5e*/ 	.byte	0x3f
	.zero		1


	//   ....[63]....
        /*0c60*/ 	.word	0x0000fc70
        /*0c64*/ 	.word	0x00000000
        /*0c68*/ 	.word	0x0002a830
        /*0c6c*/ 	.short	0x010a
        /*0c6e*/ 	.byte	0x3f
	.zero		1


	//   ....[64]....
        /*0c70*/ 	.word	0x0000fcd0
        /*0c74*/ 	.word	0x00000003
        /*0c78*/ 	.word	0x0002a830
        /*0c7c*/ 	.short	0x010a
        /*0c7e*/ 	.byte	0x3f
	.zero		1


	//   ....[65]....
        /*0c80*/ 	.word	0x0000fd30
        /*0c84*/ 	.word	0x00000003
        /*0c88*/ 	.word	0x0002a850
        /*0c8c*/ 	.short	0x010a
        /*0c8e*/ 	.byte	0x3f
	.zero		1


	//   ....[66]....
        /*0c90*/ 	.word	0x0000fd90
        /*0c94*/ 	.word	0x00000003
        /*0c98*/ 	.word	0x0002a830
        /*0c9c*/ 	.short	0x010a
        /*0c9e*/ 	.byte	0x3f
	.zero		1


	//   ....[67]....
        /*0ca0*/ 	.word	0x0000fdf0
        /*0ca4*/ 	.word	0x00000003
        /*0ca8*/ 	.word	0x0002a850
        /*0cac*/ 	.short	0x010a
        /*0cae*/ 	.byte	0x3f
	.zero		1


	//   ....[68]....
        /*0cb0*/ 	.word	0x0000fe50
        /*0cb4*/ 	.word	0x00000007
        /*0cb8*/ 	.word	0x0002a850
        /*0cbc*/ 	.short	0x010a
        /*0cbe*/ 	.byte	0x3f
	.zero		1


	//   ....[69]....
        /*0cc0*/ 	.word	0x0000ff60
        /*0cc4*/ 	.word	0x00000007
        /*0cc8*/ 	.word	0x0002a840
        /*0ccc*/ 	.short	0x010a
        /*0cce*/ 	.byte	0x3f
	.zero		1


	//   ....[70]....
        /*0cd0*/ 	.word	0x000112c0
        /*0cd4*/ 	.word	0x00000016
        /*0cd8*/ 	.word	0x0002a820
        /*0cdc*/ 	.short	0x010a
        /*0cde*/ 	.byte	0x3f
	.zero		1


	//   ....[71]....
        /*0ce0*/ 	.word	0x00011310
        /*0ce4*/ 	.word	0x00000005
        /*0ce8*/ 	.word	0x0002a840
        /*0cec*/ 	.short	0x010a
        /*0cee*/ 	.byte	0x3f
	.zero		1


	//   ....[72]....
        /*0cf0*/ 	.word	0x00011ad0
        /*0cf4*/ 	.word	0x00000005
        /*0cf8*/ 	.word	0x0002a860
        /*0cfc*/ 	.short	0x010a
        /*0cfe*/ 	.byte	0x3f
	.zero		1


	//   ....[73]....
        /*0d00*/ 	.word	0x000122d0
        /*0d04*/ 	.word	0x00000000
        /*0d08*/ 	.word	0x0002a860
        /*0d0c*/ 	.short	0x010a
        /*0d0e*/ 	.byte	0x3f
	.zero		1


	//   ....[74]....
        /*0d10*/ 	.word	0x00013400
        /*0d14*/ 	.word	0x00000004
        /*0d18*/ 	.word	0x0002a820
        /*0d1c*/ 	.short	0x010a
        /*0d1e*/ 	.byte	0x3f
	.zero		1


	//   ....[75]....
        /*0d20*/ 	.word	0x000135a0
        /*0d24*/ 	.word	0x00000005
        /*0d28*/ 	.word	0x0002a840
        /*0d2c*/ 	.short	0x010a
        /*0d2e*/ 	.byte	0x3f
	.zero		1


	//   ....[76]....
        /*0d30*/ 	.word	0x000135f0
        /*0d34*/ 	.word	0x0000001b
        /*0d38*/ 	.word	0x0002a840
        /*0d3c*/ 	.short	0x010a
        /*0d3e*/ 	.byte	0x3f
	.zero		1


	//   ....[77]....
        /*0d40*/ 	.word	0x00013640
        /*0d44*/ 	.word	0x00000005
        /*0d48*/ 	.word	0x0002a860
        /*0d4c*/ 	.short	0x010a
        /*0d4e*/ 	.byte	0x3f
	.zero		1


	//----- nvinfo : EIATTR_NUM_MBARRIERS
	.align		4
.L_538:
        /*0d50*/ 	.byte	0x03, 0x38
        /*0d52*/ 	.short	0x0016


	//----- nvinfo : EIATTR_EXIT_INSTR_OFFSETS
	.align		4
        /*0d54*/ 	.byte	0x04, 0x1c
        /*0d56*/ 	.short	(.L_540 - .L_539)


	//   ....[0]....
.L_539:
        /*0d58*/ 	.word	0x00000990


	//   ....[1]....
        /*0d5c*/ 	.word	0x0000a2d0


	//   ....[2]....
        /*0d60*/ 	.word	0x0000fc00


	//----- nvinfo : EIATTR_MAX_THREADS
	.align		4
.L_540:
        /*0d64*/ 	.byte	0x04, 0x05
        /*0d66*/ 	.short	(.L_542 - .L_541)
.L_541:
        /*0d68*/ 	.word	0x00000180
        /*0d6c*/ 	.word	0x00000001
        /*0d70*/ 	.word	0x00000001


	//----- nvinfo : EIATTR_CRS_STACK_SIZE
	.align		4
.L_542:
        /*0d74*/ 	.byte	0x04, 0x1e
        /*0d76*/ 	.short	(.L_544 - .L_543)
.L_543:
        /*0d78*/ 	.word	0x00000000


	//----- nvinfo : EIATTR_CBANK_PARAM_SIZE
	.align		4
.L_544:
        /*0d7c*/ 	.byte	0x03, 0x19
        /*0d7e*/ 	.short	0x0af0


	//----- nvinfo : EIATTR_PARAM_CBANK
	.align		4
        /*0d80*/ 	.byte	0x04, 0x0a
        /*0d82*/ 	.short	(.L_546 - .L_545)
	.align		4
.L_545:
        /*0d84*/ 	.word	index@(.nv.constant0._ZN7cutlass13device_kernelIN5flash11enable_sm90INS1_16FlashAttnFwdSm90INS1_25CollectiveMainloopFwdSm90ILi2EN4cute5tupleIJNS5_1CILi1EEES8_S8_EEENS6_IJNS7_ILi128EEENS7_ILi96EEENS7_ILi192EEEEEELi128ENS_6half_tEfNS_4arch4Sm90ELb1ELb0ELb0ELb1ELb1ELb0ELb0ELb1ELb1ELb1ELb0ELb0EEENS1_21CollectiveEpilogueFwdINS6_IJSA_SA_SB_EEES9_SE_SG_Li256ELb1ELb1ELb0ELb0EEENS1_36VarlenDynamicPersistentTileSchedulerILi128ELi96ELi256ELi128ELb0ELb1ELb1ELb1ELb1ELb1EEEEEEEEEvNT_6ParamsE)
        /*0d88*/ 	.short	0x0210
        /*0d8a*/ 	.short	0x0af0


	//----- nvinfo : EIATTR_SW_WAR
	.align		4
.L_546:
        /*0d8c*/ 	.byte	0x04, 0x36
        /*0d8e*/ 	.short	(.L_548 - .L_547)
.L_547:
        /*0d90*/ 	.word	0x00000008
.L_548:


//--------------------- .nv.info._ZN7cutlass13device_kernelIN5flash11enable_sm90INS1_16FlashAttnFwdSm90INS1_25CollectiveMainloopFwdSm90ILi2EN4cute5tupleIJNS5_1CILi1EEES8_S8_EEENS6_IJNS7_ILi128EEENS7_ILi96EEENS7_ILi192EEEEEELi128ENS_6half_tEfNS_4arch4Sm90ELb1ELb0ELb0ELb1ELb1ELb1ELb0ELb1ELb1ELb1ELb0ELb0EEENS1_21CollectiveEpilogueFwdINS6_IJSA_SA_SB_EEES9_SE_SG_Li256ELb1ELb1ELb0ELb0EEENS1_36VarlenDynamicPersistentTileSchedulerILi128ELi96ELi256ELi128ELb0ELb1ELb1ELb1ELb1ELb1EEEEEEEEEvNT_6ParamsE --------------------------
	.section	.nv.info._ZN7cutlass13device_kernelIN5flash11enable_sm90INS1_16FlashAttnFwdSm90INS1_25CollectiveMainloopFwdSm90ILi2EN4cute5tupleIJNS5_1CILi1EEES8_S8_EEENS6_IJNS7_ILi128EEENS7_ILi96EEENS7_ILi192EEEEEELi128ENS_6half_tEfNS_4arch4Sm90ELb1ELb0ELb0ELb1ELb1ELb1ELb0ELb1ELb1ELb1ELb0ELb0EEENS1_21CollectiveEpilogueFwdINS6_IJSA_SA_SB_EEES9_SE_SG_Li256ELb1ELb1ELb0ELb0EEENS1_36VarlenDynamicPersistentTileSchedulerILi128ELi96ELi256ELi128ELb0ELb1ELb1ELb1ELb1ELb1EEEEEEEEEvNT_6ParamsE,"",@"SHT_CUDA_INFO"
	.sectionflags	@""
	.align	4


	//----- nvinfo : EIATTR_CUDA_API_VERSION
	.align		4
        /*0000*/ 	.byte	0x04, 0x37
        /*0002*/ 	.short	(.L_550 - .L_549)
.L_549:
        /*0004*/ 	.word	0x00000082


	//----- nvinfo : EIATTR_KPARAM_INFO
	.align		4
.L_550:
        /*0008*/ 	.byte	0x04, 0x17
        /*000a*/ 	.short	(.L_552 - .L_551)
.L_551:
        /*000c*/ 	.word	0x00000000
        /*0010*/ 	.short	0x0000
        /*0012*/ 	.short	0x0070
        /*0014*/ 	.byte	0x00, 0xf0, 0x01, 0x2a


	//----- nvinfo : EIATTR_SPARSE_MMA_MASK
	.align		4
.L_552:
        /*0018*/ 	.byte	0x03, 0x50
        /*001a*/ 	.short	0x0000


	//----- nvinfo : EIATTR_MAXREG_COUNT
	.align		4
        /*001c*/ 	.byte	0x03, 0x1b
        /*001e*/ 	.short	0x00a8


	//----- nvinfo : EIATTR_NUM_BARRIERS
	.align		4
        /*0020*/ 	.byte	0x02, 0x4c
        /*0022*/ 	.byte	0x10
	.zero		1


	//----- nvinfo : EIATTR_EXTERNS
	.align		4
        /*0024*/ 	.byte	0x04, 0x0f
        /*0026*/ 	.short	(.L_554 - .L_553)


	//   ....[0]....
	.align		4
.L_553:
        /*0028*/ 	.word	index@(__assertfail)


	//----- nvinfo : EIATTR_ANNOTATIONS
	.align		4
.L_554:
        /*002c*/ 	.byte	0x04, 0x55
        /*002e*/ 	.short	(.L_556 - .L_555)


	//   ....[0]....
.L_555:
        /* <DEDUP_REMOVED lines=38> */


	//----- nvinfo : EIATTR_MERCURY_ISA_VERSION
	.align		4
.L_556:
        /*0278*/ 	.byte	0x03, 0x5f
        /*027a*/ 	.short	0x0101


	//----- nvinfo : EIATTR_UNUSED_LOAD_BYTE_OFFSET
	.align		4
        /*027c*/ 	.byte	0x04, 0x44
        /*027e*/ 	.short	(.L_558 - .L_557)


	//   ....[0]....
.L_557:
        /*0280*/ 	.word	0x00000a50
        /*0284*/ 	.word	0x0000fff0


	//   ....[1]....
        /*0288*/ 	.word	0x00019410
        /*028c*/ 	.word	0x0000fff0


	//----- nvinfo : EIATTR_INT_WARP_WIDE_INSTR_OFFSETS
	.align		4
.L_558:
        /*0290*/ 	.byte	0x04, 0x31
        /*0292*/ 	.short	(.L_560 - .L_559)


	//   ....[0]....
.L_559:
        /*0294*/ 	.word	0x00000130


	//   ....[1]....
        /*0298*/ 	.word	0x00000170


	//   ....[2]....
        /*029c*/ 	.word	0x000001e0


	//   ....[3]....
        /*02a0*/ 	.word	0x0001db40


	//   ....[4]....
        /*02a4*/ 	.word	0x0001dbd0


	//   ....[5]....
        /*02a8*/ 	.word	0x00020ae0


	//   ....[6]....
        /*02ac*/ 	.word	0x00020b70


	//----- nvinfo : EIATTR_COOP_GROUP_MASK_REGIDS
	.align		4
.L_560:
        /*02b0*/ 	.byte	0x04, 0x29
        /*02b2*/ 	.short	(.L_562 - .L_561)


	//   ....[0]....
.L_561:
        /*02b4*/ 	.word	0xffffffff


	//   ....[1]....
        /*02b8*/ 	.word	0xffffffff


	//   ....[2]....
        /*02bc*/ 	.word	0xffffffff


	//   ....[3]....
        /*02c0*/ 	.word	0xffffffff


	//   ....[4]....
        /*02c4*/ 	.word	0xffffffff


	//   ....[5]....
        /*02c8*/ 	.word	0xffffffff


	//   ....[6]....
        /*02cc*/ 	.word	0xffffffff


	//   ....[7]....
        /*02d0*/ 	.word	0xffffffff


	//   ....[8]....
        /*02d4*/ 	.word	0xffffffff


	//   ....[9]....
        /*02d8*/ 	.word	0xffffffff


	//   ....[10]....
        /*02dc*/ 	.word	0xffffffff


	//   ....[11]....
        /*02e0*/ 	.word	0xffffffff


	//   ....[12]....
        /*02e4*/ 	.word	0xffffffff


	//   ....[13]....
        /*02e8*/ 	.word	0xffffffff


	//   ....[14]....
        /*02ec*/ 	.word	0xffffffff


	//   ....[15]....
        /*02f0*/ 	.word	0xffffffff


	//   ....[16]....
        /*02f4*/ 	.word	0xffffffff


	//   ....[17]....
        /*02f8*/ 	.word	0xffffffff


	//   ....[18]....
        /*02fc*/ 	.word	0xffffffff


	//   ....[19]....
        /*0300*/ 	.word	0xffffffff


	//   ....[20]....
        /*0304*/ 	.word	0xffffffff


	//   ....[21]....
        /*0308*/ 	.word	0xffffffff


	//   ....[22]....
        /*030c*/ 	.word	0xffffffff


	//   ....[23]....
        /*0310*/ 	.word	0xffffffff


	//   ....[24]....
        /*0314*/ 	.word	0xffffffff


	//   ....[25]....
        /*0318*/ 	.word	0xffffffff


	//   ....[26]....
        /*031c*/ 	.word	0xffffffff


	//   ....[27]....
        /*0320*/ 	.word	0xffffffff


	//   ....[28]....
        /*0324*/ 	.word	0xffffffff


	//   ....[29]....
        /*0328*/ 	.word	0xffffffff


	//   ....[30]....
        /*032c*/ 	.word	0xffffffff


	//   ....[31]....
        /*0330*/ 	.word	0xffffffff


	//   ....[32]....
        /*0334*/ 	.word	0xffffffff


	//   ....[33]....
        /*0338*/ 	.word	0xffffffff


	//   ....[34]....
        /*033c*/ 	.word	0xffffffff


	//   ....[35]....
        /*0340*/ 	.word	0xffffffff


	//   ....[36]....
        /*0344*/ 	.word	0xffffffff


	//   ....[37]....
        /*0348*/ 	.word	0xffffffff


	//   ....[38]....
        /*034c*/ 	.word	0xffffffff


	//   ....[39]....
        /*0350*/ 	.word	0xffffffff


	//   ....[40]....
        /*0354*/ 	.word	0xffffffff


	//   ....[41]....
        /*0358*/ 	.word	0xffffffff


	//   ....[42]....
        /*035c*/ 	.word	0xffffffff


	//   ....[43]....
        /*0360*/ 	.word	0xffffffff


	//   ....[44]....
        /*0364*/ 	.word	0xffffffff


	//   ....[45]....
        /*0368*/ 	.word	0xffffffff


	//   ....[46]....
        /*036c*/ 	.word	0xffffffff


	//   ....[47]....
        /*0370*/ 	.word	0xffffffff


	//   ....[48]....
        /*0374*/ 	.word	0xffffffff


	//   ....[49]....
        /*0378*/ 	.word	0xffffffff


	//   ....[50]....
        /*037c*/ 	.word	0xffffffff


	//   ....[51]....
        /*0380*/ 	.word	0xffffffff


	//   ....[52]....
        /*0384*/ 	.word	0xffffffff


	//   ....[53]....
        /*0388*/ 	.word	0xffffffff


	//   ....[54]....
        /*038c*/ 	.word	0xffffffff


	//   ....[55]....
        /*0390*/ 	.word	0xffffffff


	//   ....[56]....
        /*0394*/ 	.word	0xffffffff


	//   ....[57]....
        /*0398*/ 	.word	0xffffffff


	//   ....[58]....
        /*039c*/ 	.word	0xffffffff


	//   ....[59]....
        /*03a0*/ 	.word	0xffffffff


	//   ....[60]....
        /*03a4*/ 	.word	0xffffffff


	//   ....[61]....
        /*03a8*/ 	.word	0xffffffff


	//   ....[62]....
        /*03ac*/ 	.word	0xffffffff


	//   ....[63]....
        /*03b0*/ 	.word	0xffffffff


	//   ....[64]....
        /*03b4*/ 	.word	0xffffffff


	//   ....[65]....
        /*03b8*/ 	.word	0xffffffff


	//   ....[66]....
        /*03bc*/ 	.word	0xffffffff


	//   ....[67]....
        /*03c0*/ 	.word	0xffffffff


	//   ....[68]....
        /*03c4*/ 	.word	0xffffffff


	//   ....[69]....
        /*03c8*/ 	.word	0xffffffff


	//   ....[70]....
        /*03cc*/ 	.word	0xffffffff


	//   ....[71]....
        /*03d0*/ 	.word	0xffffffff


	//   ....[72]....
        /*03d4*/ 	.word	0xffffffff


	//   ....[73]....
        /*03d8*/ 	.word	0xffffffff


	//   ....[74]....
        /*03dc*/ 	.word	0xffffffff


	//   ....[75]....
        /*03e0*/ 	.word	0xffffffff


	//   ....[76]....
        /*03e4*/ 	.word	0xffffffff


	//   ....[77]....
        /*03e8*/ 	.word	0xffffffff


	//   ....[78]....
        /*03ec*/ 	.word	0xffffffff


	//   ....[79]....
        /*03f0*/ 	.word	0xffffffff


	//   ....[80]....
        /*03f4*/ 	.word	0xffffffff


	//   ....[81]....
        /*03f8*/ 	.word	0xffffffff


	//   ....[82]....
        /*03fc*/ 	.word	0xffffffff


	//   ....[83]....
        /*0400*/ 	.word	0xffffffff


	//   ....[84]....
        /*0404*/ 	.word	0xffffffff


	//   ....[85]....
        /*0408*/ 	.word	0xffffffff


	//   ....[86]....
        /*040c*/ 	.word	0xffffffff


	//   ....[87]....
        /*0410*/ 	.word	0xffffffff


	//   ....[88]....
        /*0414*/ 	.word	0xffffffff


	//   ....[89]....
        /*0418*/ 	.word	0xffffffff


	//   ....[90]....
        /*041c*/ 	.word	0xffffffff


	//   ....[91]....
        /*0420*/ 	.word	0xffffffff


	//   ....[92]....
        /*0424*/ 	.word	0xffffffff


	//   ....[93]....
        /*0428*/ 	.word	0xffffffff


	//   ....[94]....
        /*042c*/ 	.word	0xffffffff


	//   ....[95]....
        /*0430*/ 	.word	0xffffffff


	//   ....[96]....
        /*0434*/ 	.word	0xffffffff


	//   ....[97]....
        /*0438*/ 	.word	0xffffffff


	//   ....[98]....
        /*043c*/ 	.word	0xffffffff


	//   ....[99]....
        /*0440*/ 	.word	0xffffffff


	//   ....[100]....
        /*0444*/ 	.word	0xffffffff


	//   ....[101]....
        /*0448*/ 	.word	0xffffffff


	//   ....[102]....
        /*044c*/ 	.word	0xffffffff


	//   ....[103]....
        /*0450*/ 	.word	0xffffffff


	//   ....[104]....
        /*0454*/ 	.word	0xffffffff


	//   ....[105]....
        /*0458*/ 	.word	0xffffffff


	//   ....[106]....
        /*045c*/ 	.word	0xffffffff


	//   ....[107]....
        /*0460*/ 	.word	0xffffffff


	//   ....[108]....
        /*0464*/ 	.word	0xffffffff


	//   ....[109]....
        /*0468*/ 	.word	0xffffffff


	//   ....[110]....
        /*046c*/ 	.word	0xffffffff


	//   ....[111]....
        /*0470*/ 	.word	0xffffffff


	//   ....[112]....
        /*0474*/ 	.word	0xffffffff


	//   ....[113]....
        /*0478*/ 	.word	0xffffffff


	//   ....[114]....
        /*047c*/ 	.word	0xffffffff


	//   ....[115]....
        /*0480*/ 	.word	0xffffffff


	//   ....[116]....
        /*0484*/ 	.word	0xffffffff


	//   ....[117]....
        /*0488*/ 	.word	0xffffffff


	//   ....[118]....
        /*048c*/ 	.word	0xffffffff


	//   ....[119]....
        /*0490*/ 	.word	0xffffffff


	//   ....[120]....
        /*0494*/ 	.word	0xffffffff


	//   ....[121]....
        /*0498*/ 	.word	0xffffffff


	//   ....[122]....
        /*049c*/ 	.word	0xffffffff


	//   ....[123]....
        /*04a0*/ 	.word	0xffffffff


	//   ....[124]....
        /*04a4*/ 	.word	0xffffffff


	//   ....[125]....
        /*04a8*/ 	.word	0xffffffff


	//   ....[126]....
        /*04ac*/ 	.word	0xffffffff


	//   ....[127]....
        /*04b0*/ 	.word	0xffffffff


	//   ....[128]....
        /*04b4*/ 	.word	0xffffffff


	//   ....[129]....
        /*04b8*/ 	.word	0xffffffff


	//   ....[130]....
        /*04bc*/ 	.word	0xffffffff


	//   ....[131]....
        /*04c0*/ 	.word	0xffffffff


	//   ....[132]....
        /*04c4*/ 	.word	0xffffffff


	//   ....[133]....
        /*04c8*/ 	.word	0xffffffff


	//   ....[134]....
        /*04cc*/ 	.word	0xffffffff


	//   ....[135]....
        /*04d0*/ 	.word	0xffffffff


	//   ....[136]....
        /*04d4*/ 	.word	0xffffffff


	//   ....[137]....
        /*04d8*/ 	.word	0xffffffff


	//   ....[138]....
        /*04dc*/ 	.word	0xffffffff


	//   ....[139]....
        /*04e0*/ 	.word	0xffffffff


	//   ....[140]....
        /*04e4*/ 	.word	0xffffffff


	//   ....[141]....
        /*04e8*/ 	.word	0xffffffff


	//   ....[142]....
        /*04ec*/ 	.word	0xffffffff


	//   ....[143]....
        /*04f0*/ 	.word	0xffffffff


	//   ....[144]....
        /*04f4*/ 	.word	0xffffffff


	//   ....[145]....
        /*04f8*/ 	.word	0xffffffff


	//   ....[146]....
        /*04fc*/ 	.word	0xffffffff


	//   ....[147]....
        /*0500*/ 	.word	0xffffffff


	//   ....[148]....
        /*0504*/ 	.word	0xffffffff


	//   ....[149]....
        /*0508*/ 	.word	0xffffffff


	//   ....[150]....
        /*050c*/ 	.word	0xffffffff


	//   ....[151]....
        /*0510*/ 	.word	0xffffffff


	//   ....[152]....
        /*0514*/ 	.word	0xffffffff


	//   ....[153]....
        /*0518*/ 	.word	0xffffffff


	//   ....[154]....
        /*051c*/ 	.word	0xffffffff


	//   ....[155]....
        /*0520*/ 	.word	0xffffffff


	//   ....[156]....
        /*0524*/ 	.word	0xffffffff


	//   ....[157]....
        /*0528*/ 	.word	0xffffffff


	//   ....[158]....
        /*052c*/ 	.word	0xffffffff


	//   ....[159]....
        /*0530*/ 	.word	0xffffffff


	//   ....[160]....
        /*0534*/ 	.word	0xffffffff


	//   ....[161]....
        /*0538*/ 	.word	0xffffffff


	//   ....[162]....
        /*053c*/ 	.word	0xffffffff


	//   ....[163]....
        /*0540*/ 	.word	0xffffffff


	//   ....[164]....
        /*0544*/ 	.word	0xffffffff


	//   ....[165]....
        /*0548*/ 	.word	0xffffffff


	//   ....[166]....
        /*054c*/ 	.word	0xffffffff


	//   ....[167]....
        /*0550*/ 	.word	0xffffffff


	//   ....[168]....
        /*0554*/ 	.word	0xffffffff


	//   ....[169]....
        /*0558*/ 	.word	0xffffffff


	//   ....[170]....
        /*055c*/ 	.word	0xffffffff


	//   ....[171]....
        /*0560*/ 	.word	0xffffffff


	//   ....[172]....
        /*0564*/ 	.word	0xffffffff


	//   ....[173]....
        /*0568*/ 	.word	0xffffffff


	//   ....[174]....
        /*056c*/ 	.word	0xffffffff


	//   ....[175]....
        /*0570*/ 	.word	0xffffffff


	//   ....[176]....
        /*0574*/ 	.word	0xffffffff


	//   ....[177]....
        /*0578*/ 	.word	0xffffffff


	//   ....[178]....
        /*057c*/ 	.word	0xffffffff


	//   ....[179]....
        /*0580*/ 	.word	0x0500000f


	//   ....[180]....
        /*0584*/ 	.word	0x0500000f


	//   ....[181]....
        /*0588*/ 	.word	0x0500000f


	//   ....[182]....
        /*058c*/ 	.word	0x0500000f


	//   ....[183]....
        /*0590*/ 	.word	0x0500000f


	//   ....[184]....
        /*0594*/ 	.word	0x0500000f


	//   ....[185]....
        /*0598*/ 	.word	0x0500000f


	//   ....[186]....
        /*059c*/ 	.word	0x0500000f


	//   ....[187]....
        /*05a0*/ 	.word	0x0500000f


	//   ....[188]....
        /*05a4*/ 	.word	0x0500000f


	//   ....[189]....
        /*05a8*/ 	.word	0x0500000f


	//   ....[190]....
        /*05ac*/ 	.word	0x0500000f


	//   ....[191]....
        /*05b0*/ 	.word	0x0500000f


	//   ....[192]....
        /*05b4*/ 	.word	0x0500000f


	//   ....[193]....
        /*05b8*/ 	.word	0x0500000f


	//   ....[194]....
        /*05bc*/ 	.word	0x0500000f


	//   ....[195]....
        /*05c0*/ 	.word	0x0500000f


	//   ....[196]....
        /*05c4*/ 	.word	0x0500000f


	//   ....[197]....
        /*05c8*/ 	.word	0x0500000f


	//   ....[198]....
        /*05cc*/ 	.word	0x0500000f


	//   ....[199]....
        /*05d0*/ 	.word	0x0500000f


	//   ....[200]....
        /*05d4*/ 	.word	0x0500000f


	//   ....[201]....
        /*05d8*/ 	.word	0x0500000f


	//   ....[202]....
        /*05dc*/ 	.word	0x0500000f


	//   ....[203]....
        /*05e0*/ 	.word	0x0500000f


	//   ....[204]....
        /*05e4*/ 	.word	0x0500000f


	//   ....[205]....
        /*05e8*/ 	.word	0x0500000f


	//   ....[206]....
        /*05ec*/ 	.word	0x0500000f


	//   ....[207]....
        /*05f0*/ 	.word	0x0500000f


	//   ....[208]....
        /*05f4*/ 	.word	0x0500000f


	//   ....[209]....
        /*05f8*/ 	.word	0x0500000f


	//   ....[210]....
        /*05fc*/ 	.word	0x0500000f


	//   ....[211]....
        /*0600*/ 	.word	0x0500000f


	//   ....[212]....
        /*0604*/ 	.word	0x0500000f


	//   ....[213]....
        /*0608*/ 	.word	0x0500000f


	//   ....[214]....
        /*060c*/ 	.word	0x0500000f


	//   ....[215]....
        /*0610*/ 	.word	0x0500000f


	//   ....[216]....
        /*0614*/ 	.word	0x0500000f


	//   ....[217]....
        /*0618*/ 	.word	0x0500000f


	//   ....[218]....
        /*061c*/ 	.word	0x0500000f


	//   ....[219]....
        /*0620*/ 	.word	0x0500000f


	//   ....[220]....
        /*0624*/ 	.word	0x0500000f


	//   ....[221]....
        /*0628*/ 	.word	0x0500000f


	//   ....[222]....
        /*062c*/ 	.word	0x0500000f


	//   ....[223]....
        /*0630*/ 	.word	0x0500000f


	//   ....[224]....
        /*0634*/ 	.word	0x0500000f


	//   ....[225]....
        /*0638*/ 	.word	0x0500000f


	//   ....[226]....
        /*063c*/ 	.word	0x0500000f


	//   ....[227]....
        /*0640*/ 	.word	0x0500000f


	//   ....[228]....
        /*0644*/ 	.word	0x0500000f


	//   ....[229]....
        /*0648*/ 	.word	0x0500000f


	//   ....[230]....
        /*064c*/ 	.word	0x0500000f


	//   ....[231]....
        /*0650*/ 	.word	0x0500000f


	//   ....[232]....
        /*0654*/ 	.word	0x0500000f


	//   ....[233]....
        /*0658*/ 	.word	0x0500000f


	//   ....[234]....
        /*065c*/ 	.word	0x0500000f


	//   ....[235]....
        /*0660*/ 	.word	0x0500000f


	//   ....[236]....
        /*0664*/ 	.word	0x0500000f


	//   ....[237]....
        /*0668*/ 	.word	0x0500000f


	//   ....[238]....
        /*066c*/ 	.word	0x0500000f


	//   ....[239]....
        /*0670*/ 	.word	0x0500000f


	//   ....[240]....
        /*0674*/ 	.word	0x0500000f


	//   ....[241]....
        /*0678*/ 	.word	0x0500000f


	//   ....[242]....
        /*067c*/ 	.word	0x0500000f


	//   ....[243]....
        /*0680*/ 	.word	0x0500000f


	//   ....[244]....
        /*0684*/ 	.word	0x0500000f


	//   ....[245]....
        /*0688*/ 	.word	0x0500000f


	//   ....[246]....
        /*068c*/ 	.word	0x0500000f


	//   ....[247]....
        /*0690*/ 	.word	0x0500000f


	//   ....[248]....
        /*0694*/ 	.word	0x0500000f


	//   ....[249]....
        /*0698*/ 	.word	0x0500000f


	//   ....[250]....
        /*069c*/ 	.word	0x0500000f


	//   ....[251]....
        /*06a0*/ 	.word	0x0500000f


	//   ....[252]....
        /*06a4*/ 	.word	0x0500000f


	//   ....[253]....
        /*06a8*/ 	.word	0x0500000f


	//   ....[254]....
        /*06ac*/ 	.word	0x0500000f


	//   ....[255]....
        /*06b0*/ 	.word	0x0500000f


	//   ....[0]....
        /*06b4*/ 	.word	0x0500000f


	//   ....[1]....
        /*06b8*/ 	.word	0x0500000f


	//   ....[2]....
        /*06bc*/ 	.word	0x0500000f


	//   ....[3]....
        /*06c0*/ 	.word	0x0500000f


	//   ....[4]....
        /*06c4*/ 	.word	0x0500000f


	//   ....[5]....
        /*06c8*/ 	.word	0x0500000f


	//   ....[6]....
        /*06cc*/ 	.word	0x0500000f


	//   ....[7]....
        /*06d0*/ 	.word	0x0500000f


	//   ....[8]....
        /*06d4*/ 	.word	0x0500000f


	//   ....[9]....
        /*06d8*/ 	.word	0x0500000f


	//   ....[10]....
        /*06dc*/ 	.word	0x0500000f


	//   ....[11]....
        /*06e0*/ 	.word	0x0500000f


	//   ....[12]....
        /*06e4*/ 	.word	0x0500000f


	//   ....[13]....
        /*06e8*/ 	.word	0x0500000f


	//   ....[14]....
        /*06ec*/ 	.word	0x0500000f


	//   ....[15]....
        /*06f0*/ 	.word	0x0500000f


	//   ....[16]....
        /*06f4*/ 	.word	0x0500000f


	//   ....[17]....
        /*06f8*/ 	.word	0x0500000f


	//   ....[18]....
        /*06fc*/ 	.word	0x0500000f


	//   ....[19]....
        /*0700*/ 	.word	0x0500000f


	//   ....[20]....
        /*0704*/ 	.word	0x0500000f


	//   ....[21]....
        /*0708*/ 	.word	0x0500000f


	//   ....[22]....
        /*070c*/ 	.word	0x0500000f


	//   ....[23]....
        /*0710*/ 	.word	0x0500000f


	//   ....[24]....
        /*0714*/ 	.word	0x0500000f


	//   ....[25]....
        /*0718*/ 	.word	0x0500000f


	//   ....[26]....
        /*071c*/ 	.word	0x0500000f


	//   ....[27]....
        /*0720*/ 	.word	0x0500000f


	//   ....[28]....
        /*0724*/ 	.word	0x0500000f


	//   ....[29]....
        /*0728*/ 	.word	0x0500000f


	//   ....[30]....
        /*072c*/ 	.word	0x0500000f


	//   ....[31]....
        /*0730*/ 	.word	0x0500000f


	//   ....[32]....
        /*0734*/ 	.word	0x0500000f


	//   ....[33]....
        /*0738*/ 	.word	0x0500000f


	//   ....[34]....
        /*073c*/ 	.word	0x0500000f


	//----- nvinfo : EIATTR_COOP_GROUP_INSTR_OFFSETS
	.align		4
.L_562:
        /*0740*/ 	.byte	0x04, 0x28
        /*0742*/ 	.short	(.L_564 - .L_563)


	//   ....[0]....
.L_563:
        /*0744*/ 	.word	0x00000060


	//   ....[1]....
        /*0748*/ 	.word	0x00000140


	//   ....[2]....
        /*074c*/ 	.word	0x00000190


	//   ....[3]....
        /*0750*/ 	.word	0x000003c0


	//   ....[4]....
        /*0754*/ 	.word	0x00000520


	//   ....[5]....
        /*0758*/ 	.word	0x00000640


	//   ....[6]....
        /*075c*/ 	.word	0x000007a0


	//   ....[7]....
        /*0760*/ 	.word	0x00003730


	//   ....[8]....
        /*0764*/ 	.word	0x00003740


	//   ....[9]....
        /*0768*/ 	.word	0x00004d40


	//   ....[10]....
        /*076c*/ 	.word	0x00004d50


	//   ....[11]....
        /*0770*/ 	.word	0x00006d00


	//   ....[12]....
        /*0774*/ 	.word	0x00006d10


	//   ....[13]....
        /*0778*/ 	.word	0x00008450


	//   ....[14]....
        /*077c*/ 	.word	0x00008460


	//   ....[15]....
        /*0780*/ 	.word	0x00009cc0


	//   ....[16]....
        /*0784*/ 	.word	0x00009cd0


	//   ....[17]....
        /*0788*/ 	.word	0x00009f60


	//   ....[18]....
        /*078c*/ 	.word	0x00009f70


	//   ....[19]....
        /*0790*/ 	.word	0x0000a4d0


	//   ....[20]....
        /*0794*/ 	.word	0x0000a4e0


	//   ....[21]....
        /*0798*/ 	.word	0x0000a660


	//   ....[22]....
        /*079c*/ 	.word	0x0000a680


	//   ....[23]....
        /*07a0*/ 	.word	0x0000acb0


	//   ....[24]....
        /*07a4*/ 	.word	0x0000b3b0


	//   ....[25]....
        /*07a8*/ 	.word	0x0000b3c0


	//   ....[26]....
        /*07ac*/ 	.word	0x0000b3d0


	//   ....[27]....
        /*07b0*/ 	.word	0x0000b3e0


	//   ....[28]....
        /*07b4*/ 	.word	0x0000bbb0


	//   ....[29]....
        /*07b8*/ 	.word	0x0000bbc0


	//   ....[30]....
        /*07bc*/ 	.word	0x0000bbd0


	//   ....[31]....
        /*07c0*/ 	.word	0x0000bbe0


	//   ....[32]....
        /*07c4*/ 	.word	0x0000e940


	//   ....[33]....
        /*07c8*/ 	.word	0x0000e950


	//   ....[34]....
        /*07cc*/ 	.word	0x0000e960


	//   ....[35]....
        /*07d0*/ 	.word	0x0000e970


	//   ....[36]....
        /*07d4*/ 	.word	0x0000efa0


	//   ....[37]....
        /*07d8*/ 	.word	0x0000efb0


	//   ....[38]....
        /*07dc*/ 	.word	0x0000efc0


	//   ....[39]....
        /*07e0*/ 	.word	0x0000efd0


	//   ....[40]....
        /*07e4*/ 	.word	0x000126a0


	//   ....[41]....
        /*07e8*/ 	.word	0x000126c0


	//   ....[42]....
        /*07ec*/ 	.word	0x00012ba0


	//   ....[43]....
        /*07f0*/ 	.word	0x00012ca0


	//   ....[44]....
        /*07f4*/ 	.word	0x000132d0


	//   ....[45]....
        /*07f8*/ 	.word	0x00013360


	//   ....[46]....
        /*07fc*/ 	.word	0x00014f60


	//   ....[47]....
        /*0800*/ 	.word	0x00014f80


	//   ....[48]....
        /*0804*/ 	.word	0x00015480


	//   ....[49]....
        /*0808*/ 	.word	0x00015570


	//   ....[50]....
        /*080c*/ 	.word	0x00015a70


	//   ....[51]....
        /*0810*/ 	.word	0x00015b20


	//   ....[52]....
        /*0814*/ 	.word	0x00017910


	//   ....[53]....
        /*0818*/ 	.word	0x00017920


	//   ....[54]....
        /*081c*/ 	.word	0x00017950


	//   ....[55]....
        /*0820*/ 	.word	0x00017970


	//   ....[56]....
        /*0824*/ 	.word	0x00018b00


	//   ....[57]....
        /*0828*/ 	.word	0x00018d00


	//   ....[58]....
        /*082c*/ 	.word	0x00018d80


	//   ....[59]....
        /*0830*/ 	.word	0x00018da0


	//   ....[60]....
        /*0834*/ 	.word	0x00019e40


	//   ....[61]....
        /*0838*/ 	.word	0x00019e80


	//   ....[62]....
        /*083c*/ 	.word	0x00019ec0


	//   ....[63]....
        /*0840*/ 	.word	0x00019ef0


	//   ....[64]....
        /*0844*/ 	.word	0x0001a4a0


	//   ....[65]....
        /*0848*/ 	.word	0x0001a4b0


	//   ....[66]....
        /*084c*/ 	.word	0x0001a570


	//   ....[67]....
        /*0850*/ 	.word	0x0001a590


	//   ....[68]....
        /*0854*/ 	.word	0x0001a650


	//   ....[69]....
        /*0858*/ 	.word	0x0001a670


	//   ....[70]....
        /*085c*/ 	.word	0x0001a740


	//   ....[71]....
        /*0860*/ 	.word	0x0001a760


	//   ....[72]....
        /*0864*/ 	.word	0x0001af80


	//   ....[73]....
        /*0868*/ 	.word	0x0001af90


	//   ....[74]....
        /*086c*/ 	.word	0x0001b050


	//   ....[75]....
        /*0870*/ 	.word	0x0001b070


	//   ....[76]....
        /*0874*/ 	.word	0x0001b130


	//   ....[77]....
        /*0878*/ 	.word	0x0001b150


	//   ....[78]....
        /*087c*/ 	.word	0x0001b220


	//   ....[79]....
        /*0880*/ 	.word	0x0001b240


	//   ....[80]....
        /*0884*/ 	.word	0x0001b390


	//   ....[81]....
        /*0888*/ 	.word	0x0001b540


	//   ....[82]....
        /*088c*/ 	.word	0x0001b570


	//   ....[83]....
        /*0890*/ 	.word	0x0001b5a0


	//   ....[84]....
        /*0894*/ 	.word	0x0001b5d0


	//   ....[85]....
        /*0898*/ 	.word	0x0001b600


	//   ....[86]....
        /*089c*/ 	.word	0x0001b630


	//   ....[87]....
        /*08a0*/ 	.word	0x0001b7a0


	//   ....[88]....
        /*08a4*/ 	.word	0x0001b7d0


	//   ....[89]....
        /*08a8*/ 	.word	0x0001b800


	//   ....[90]....
        /*08ac*/ 	.word	0x0001b830


	//   ....[91]....
        /*08b0*/ 	.word	0x0001b860


	//   ....[92]....
        /*08b4*/ 	.word	0x0001b890


	//   ....[93]....
        /*08b8*/ 	.word	0x0001b920


	//   ....[94]....
        /*08bc*/ 	.word	0x0001b980


	//   ....[95]....
        /*08c0*/ 	.word	0x0001ba10


	//   ....[96]....
        /*08c4*/ 	.word	0x0001c800


	//   ....[97]....
        /*08c8*/ 	.word	0x0001e800


	//   ....[98]....
        /*08cc*/ 	.word	0x0001e820


	//   ....[99]....
        /*08d0*/ 	.word	0x0001e8d0


	//   ....[100]....
        /*08d4*/ 	.word	0x0001e8f0


	//   ....[101]....
        /*08d8*/ 	.word	0x0001e990


	//   ....[102]....
        /*08dc*/ 	.word	0x0001e9b0


	//   ....[103]....
        /*08e0*/ 	.word	0x0001ea50


	//   ....[104]....
        /*08e4*/ 	.word	0x0001ea70


	//   ....[105]....
        /*08e8*/ 	.word	0x0001eb10


	//   ....[106]....
        /*08ec*/ 	.word	0x0001eb30


	//   ....[107]....
        /*08f0*/ 	.word	0x0001eb40


	//   ....[108]....
        /*08f4*/ 	.word	0x0001ebd0


	//   ....[109]....
        /*08f8*/ 	.word	0x0001f380


	//   ....[110]....
        /*08fc*/ 	.word	0x0001f3b0


	//   ....[111]....
        /*0900*/ 	.word	0x0001f3d0


	//   ....[112]....
        /*0904*/ 	.word	0x0001f460


	//   ....[113]....
        /*0908*/ 	.word	0x0001f470


	//   ....[114]....
        /*090c*/ 	.word	0x0001f510


	//   ....[115]....
        /*0910*/ 	.word	0x0001f520


	//   ....[116]....
        /*0914*/ 	.word	0x0001f5c0


	//   ....[117]....
        /*0918*/ 	.word	0x0001f5d0


	//   ....[118]....
        /*091c*/ 	.word	0x0001f670


	//   ....[119]....
        /*0920*/ 	.word	0x0001f680


	//   ....[120]....
        /*0924*/ 	.word	0x0001f720


	//   ....[121]....
        /*0928*/ 	.word	0x0001f730


	//   ....[122]....
        /*092c*/ 	.word	0x0001f7d0


	//   ....[123]....
        /*0930*/ 	.word	0x0001f7e0


	//   ....[124]....
        /*0934*/ 	.word	0x0001f7f0


	//   ....[125]....
        /*0938*/ 	.word	0x0001ffc0


	//   ....[126]....
        /*093c*/ 	.word	0x0001ffd0


	//   ....[127]....
        /*0940*/ 	.word	0x0001ffe0


	//   ....[128]....
        /*0944*/ 	.word	0x00020070


	//   ....[129]....
        /*0948*/ 	.word	0x00020080


	//   ....[130]....
        /*094c*/ 	.word	0x000200e0


	//   ....[131]....
        /*0950*/ 	.word	0x00020110


	//   ....[132]....
        /*0954*/ 	.word	0x00020150


	//   ....[133]....
        /*0958*/ 	.word	0x00020180


	//   ....[134]....
        /*095c*/ 	.word	0x000201c0


	//   ....[135]....
        /*0960*/ 	.word	0x000201f0


	//   ....[136]....
        /*0964*/ 	.word	0x00020230


	//   ....[137]....
        /*0968*/ 	.word	0x000204b0


	//   ....[138]....
        /*096c*/ 	.word	0x000204d0


	//   ....[139]....
        /*0970*/ 	.word	0x00020560


	//   ....[140]....
        /*0974*/ 	.word	0x00020570


	//   ....[141]....
        /*0978*/ 	.word	0x000205e0


	//   ....[142]....
        /*097c*/ 	.word	0x000205f0


	//   ....[143]....
        /*0980*/ 	.word	0x00020660


	//   ....[144]....
        /*0984*/ 	.word	0x00020670


	//   ....[145]....
        /*0988*/ 	.word	0x000206e0


	//   ....[146]....
        /*098c*/ 	.word	0x000206f0


	//   ....[147]....
        /*0990*/ 	.word	0x00020700


	//   ....[148]....
        /*0994*/ 	.word	0x00020770


	//   ....[149]....
        /*0998*/ 	.word	0x00020d00


	//   ....[150]....
        /*099c*/ 	.word	0x00020d30


	//   ....[151]....
        /*09a0*/ 	.word	0x00020d50


	//   ....[152]....
        /*09a4*/ 	.word	0x00020d60


	//   ....[153]....
        /*09a8*/ 	.word	0x00020da0


	//   ....[154]....
        /*09ac*/ 	.word	0x00020dc0


	//   ....[155]....
        /*09b0*/ 	.word	0x00020e30


	//   ....[156]....
        /*09b4*/ 	.word	0x00020e50


	//   ....[157]....
        /*09b8*/ 	.word	0x00020eb0


	//   ....[158]....
        /*09bc*/ 	.word	0x00020ed0


	//   ....[159]....
        /*09c0*/ 	.word	0x00020f20


	//   ....[160]....
        /*09c4*/ 	.word	0x00020f40


	//   ....[161]....
        /*09c8*/ 	.word	0x00021330


	//   ....[162]....
        /*09cc*/ 	.word	0x00021360


	//   ....[163]....
        /*09d0*/ 	.word	0x00021390


	//   ....[164]....
        /*09d4*/ 	.word	0x000213c0


	//   ....[165]....
        /*09d8*/ 	.word	0x000213f0


	//   ....[166]....
        /*09dc*/ 	.word	0x00021420


	//   ....[167]....
        /*09e0*/ 	.word	0x00021450


	//   ....[168]....
        /*09e4*/ 	.word	0x00021480


	//   ....[169]....
        /*09e8*/ 	.word	0x00021600


	//   ....[170]....
        /*09ec*/ 	.word	0x00021630


	//   ....[171]....
        /*09f0*/ 	.word	0x00021660


	//   ....[172]....
        /*09f4*/ 	.word	0x00021690


	//   ....[173]....
        /*09f8*/ 	.word	0x000216c0


	//   ....[174]....
        /*09fc*/ 	.word	0x000216f0


	//   ....[175]....
        /*0a00*/ 	.word	0x000217b0


	//   ....[176]....
        /*0a04*/ 	.word	0x000217d0


	//   ....[177]....
        /*0a08*/ 	.word	0x00021840


	//   ....[178]....
        /*0a0c*/ 	.word	0x00021ee0


	//   ....[179]....
        /*0a10*/ 	.word	0x00022220


	//   ....[180]....
        /*0a14*/ 	.word	0x000222b0


	//   ....[181]....
        /*0a18*/ 	.word	0x00022350


	//   ....[182]....
        /*0a1c*/ 	.word	0x000223e0


	//   ....[183]....
        /*0a20*/ 	.word	0x000224d0


	//   ....[184]....
        /*0a24*/ 	.word	0x00022560


	//   ....[185]....
        /*0a28*/ 	.word	0x00022600


	//   ....[186]....
        /*0a2c*/ 	.word	0x00022690


	//   ....[187]....
        /*0a30*/ 	.word	0x00022780


	//   ....[188]....
        /*0a34*/ 	.word	0x00022810


	//   ....[189]....
        /*0a38*/ 	.word	0x000228b0


	//   ....[190]....
        /*0a3c*/ 	.word	0x00022940


	//   ....[191]....
        /*0a40*/ 	.word	0x00022a30


	//   ....[192]....
        /*0a44*/ 	.word	0x00022ac0


	//   ....[193]....
        /*0a48*/ 	.word	0x00022b10


	//   ....[194]....
        /*0a4c*/ 	.word	0x00022b60


	//   ....[195]....
        /*0a50*/ 	.word	0x00022bf0


	//   ....[196]....
        /*0a54*/ 	.word	0x00022c80


	//   ....[197]....
        /*0a58*/ 	.word	0x00022cd0


	//   ....[198]....
        /*0a5c*/ 	.word	0x00022d20


	//   ....[199]....
        /*0a60*/ 	.word	0x00022e10


	//   ....[200]....
        /*0a64*/ 	.word	0x00022ea0


	//   ....[201]....
        /*0a68*/ 	.word	0x00022ef0


	//   ....[202]....
        /*0a6c*/ 	.word	0x00022f40


	//   ....[203]....
        /*0a70*/ 	.word	0x00022fd0


	//   ....[204]....
        /*0a74*/ 	.word	0x00023060


	//   ....[205]....
        /*0a78*/ 	.word	0x000230b0


	//   ....[206]....
        /*0a7c*/ 	.word	0x00023100


	//   ....[207]....
        /*0a80*/ 	.word	0x00023400


	//   ....[208]....
        /*0a84*/ 	.word	0x000236e0


	//   ....[209]....
        /*0a88*/ 	.word	0x000237d0


	//   ....[210]....
        /*0a8c*/ 	.word	0x00023870


	//   ....[211]....
        /*0a90*/ 	.word	0x000238d0


	//   ....[212]....
        /*0a94*/ 	.word	0x000239e0


	//   ....[213]....
        /*0a98*/ 	.word	0x00023a50


	//   ....[214]....
        /*0a9c*/ 	.word	0x00023b60


	//   ....[215]....
        /*0aa0*/ 	.word	0x00023bd0


	//   ....[216]....
        /*0aa4*/ 	.word	0x00023ce0


	//   ....[217]....
        /*0aa8*/ 	.word	0x00023d50


	//   ....[218]....
        /*0aac*/ 	.word	0x00023e60


	//   ....[219]....
        /*0ab0*/ 	.word	0x00023ed0


	//   ....[220]....
        /*0ab4*/ 	.word	0x00023fb0


	//   ....[221]....
        /*0ab8*/ 	.word	0x000240b0


	//   ....[222]....
        /*0abc*/ 	.word	0x00024110


	//   ....[223]....
        /*0ac0*/ 	.word	0x00024170


	//   ....[224]....
        /*0ac4*/ 	.word	0x00024270


	//   ....[225]....
        /*0ac8*/ 	.word	0x000242d0


	//   ....[226]....
        /*0acc*/ 	.word	0x000243e0


	//   ....[227]....
        /*0ad0*/ 	.word	0x00024440


	//   ....[228]....
        /*0ad4*/ 	.word	0x00024550


	//   ....[229]....
        /*0ad8*/ 	.word	0x000245b0


	//   ....[230]....
        /*0adc*/ 	.word	0x000246c0


	//   ....[231]....
        /*0ae0*/ 	.word	0x00024720


	//   ....[232]....
        /*0ae4*/ 	.word	0x00024830


	//   ....[233]....
        /*0ae8*/ 	.word	0x00024890


	//   ....[234]....
        /*0aec*/ 	.word	0x000249a0


	//   ....[235]....
        /*0af0*/ 	.word	0x00024a00


	//   ....[236]....
        /*0af4*/ 	.word	0x00024af0


	//   ....[237]....
        /*0af8*/ 	.word	0x00024c20


	//   ....[238]....
        /*0afc*/ 	.word	0x00024cd0


	//   ....[239]....
        /*0b00*/ 	.word	0x00024d50


	//   ....[240]....
        /*0b04*/ 	.word	0x00024e30


	//   ....[241]....
        /*0b08*/ 	.word	0x00024e90


	//   ....[242]....
        /*0b0c*/ 	.word	0x00024f60


	//   ....[243]....
        /*0b10*/ 	.word	0x00024fc0


	//   ....[244]....
        /*0b14*/ 	.word	0x00025090


	//   ....[245]....
        /*0b18*/ 	.word	0x000250f0


	//   ....[246]....
        /*0b1c*/ 	.word	0x000251c0


	//   ....[247]....
        /*0b20*/ 	.word	0x00025220


	//   ....[248]....
        /*0b24*/ 	.word	0x000252f0


	//   ....[249]....
        /*0b28*/ 	.word	0x000253e0


	//   ....[250]....
        /*0b2c*/ 	.word	0x00025480


	//   ....[251]....
        /*0b30*/ 	.word	0x000254e0


	//   ....[252]....
        /*0b34*/ 	.word	0x000255d0


	//   ....[253]....
        /*0b38*/ 	.word	0x00025630


	//   ....[254]....
        /*0b3c*/ 	.word	0x00025710


	//   ....[255]....
        /*0b40*/ 	.word	0x00025770


	//   ....[0]....
        /*0b44*/ 	.word	0x00025850


	//   ....[1]....
        /*0b48*/ 	.word	0x000258b0


	//   ....[2]....
        /*0b4c*/ 	.word	0x00025990


	//   ....[3]....
        /*0b50*/ 	.word	0x000259f0


	//   ....[4]....
        /*0b54*/ 	.word	0x00025ac0


	//   ....[5]....
        /*0b58*/ 	.word	0x00025bf0


	//   ....[6]....
        /*0b5c*/ 	.word	0x00025cc0


	//   ....[7]....
        /*0b60*/ 	.word	0x00025d80


	//   ....[8]....
        /*0b64*/ 	.word	0x00025e50


	//   ....[9]....
        /*0b68*/ 	.word	0x00025eb0


	//   ....[10]....
        /*0b6c*/ 	.word	0x00025f80


	//   ....[11]....
        /*0b70*/ 	.word	0x00025fe0


	//   ....[12]....
        /*0b74*/ 	.word	0x000260c0


	//   ....[13]....
        /*0b78*/ 	.word	0x00026120


	//   ....[14]....
        /*0b7c*/ 	.word	0x000261f0


	//   ....[15]....
        /*0b80*/ 	.word	0x00026250


	//   ....[16]....
        /*0b84*/ 	.word	0x00026310


	//   ....[17]....
        /*0b88*/ 	.word	0x000263a0


	//   ....[18]....
        /*0b8c*/ 	.word	0x00026440


	//   ....[19]....
        /*0b90*/ 	.word	0x00026560


	//   ....[20]....
        /*0b94*/ 	.word	0x000265d0


	//   ....[21]....
        /*0b98*/ 	.word	0x00026640


	//   ....[22]....
        /*0b9c*/ 	.word	0x000266b0


	//   ....[23]....
        /*0ba0*/ 	.word	0x00026720


	//   ....[24]....
        /*0ba4*/ 	.word	0x000267a0


	//   ....[25]....
        /*0ba8*/ 	.word	0x00026830


	//   ....[26]....
        /*0bac*/ 	.word	0x000268c0


	//   ....[27]....
        /*0bb0*/ 	.word	0x00026930


	//   ....[28]....
        /*0bb4*/ 	.word	0x000269a0


	//   ....[29]....
        /*0bb8*/ 	.word	0x00026a10


	//   ....[30]....
        /*0bbc*/ 	.word	0x00026a90


	//   ....[31]....
        /*0bc0*/ 	.word	0x00026b00


	//   ....[32]....
        /*0bc4*/ 	.word	0x00026ba0


	//   ....[33]....
        /*0bc8*/ 	.word	0x00026c30


	//   ....[34]....
        /*0bcc*/ 	.word	0x00026d50


	//----- nvinfo : EIATTR_REG_RECONFIG
	.align		4
.L_564:
        /*0bd0*/ 	.byte	0x01, 0x54
	.zero		2


	//----- nvinfo : EIATTR_SYSCALL_OFFSETS
	.align		4
        /*0bd4*/ 	.byte	0x04, 0x46
        /*0bd6*/ 	.short	(.L_566 - .L_565)


	//   ....[0]....
.L_565:
        /*0bd8*/ 	.word	0x00001b00


	//   ....[1]....
        /*0bdc*/ 	.word	0x00001c50


	//   ....[2]....
        /*0be0*/ 	.word	0x0000ae50


	//   ....[3]....
        /*0be4*/ 	.word	0x0000b170


	//   ....[4]....
        /*0be8*/ 	.word	0x0001dd30


	//   ....[5]....
        /*0bec*/ 	.word	0x0001de80


	//   ....[6]....
        /*0bf0*/ 	.word	0x0001df70


	//   ....[7]....
        /*0bf4*/ 	.word	0x0001ef80


	//----- nvinfo : EIATTR_MBARRIER_INSTR_OFFSETS
	.align		4
.L_566:
        /*0bf8*/ 	.byte	0x04, 0x39
        /*0bfa*/ 	.short	(.L_568 - .L_567)


	//   ....[0]....
.L_567:
        /*0bfc*/ 	.word	0x00000270
        /*0c00*/ 	.word	0x000000ff
        /*0c04*/ 	.word	0x0002a800
        /*0c08*/ 	.short	0x0100
        /*0c0a*/ 	.byte	0x08
	.zero		1


	//   ....[1]....
        /*0c0c*/ 	.word	0x00000280
        /*0c10*/ 	.word	0x000000ff
        /*0c14*/ 	.word	0x0002a820
        /*0c18*/ 	.short	0x0100
        /*0c1a*/ 	.byte	0x08
	.zero		1


	//   ....[2]....
        /*0c1c*/ 	.word	0x00000370
        /*0c20*/ 	.word	0x000000ff
        /*0c24*/ 	.word	0x0002a830
        /*0c28*/ 	.short	0x0100
        /*0c2a*/ 	.byte	0x08
	.zero		1


	//   ....[3]....
        /*0c2c*/ 	.word	0x00000380
        /*0c30*/ 	.word	0x000000ff
        /*0c34*/ 	.word	0x0002a840
        /*0c38*/ 	.short	0x0100
        /*0c3a*/ 	.byte	0x08
	.zero		1


	//   ....[4]....
        /*0c3c*/ 	.word	0x00000390
        /*0c40*/ 	.word	0x000000ff
        /*0c44*/ 	.word	0x0002a838
        /*0c48*/ 	.short	0x0100
        /*0c4a*/ 	.byte	0x08
	.zero		1


	//   ....[5]....
        /*0c4c*/ 	.word	0x000003a0
        /*0c50*/ 	.word	0x000000ff
        /*0c54*/ 	.word	0x0002a848
        /*0c58*/ 	.short	0x0100
        /*0c5a*/ 	.byte	0x08
	.zero		1


	//   ....[6]....
        /*0c5c*/ 	.word	0x000004d0
        /*0c60*/ 	.word	0x000000ff
        /*0c64*/ 	.word	0x0002a850
        /*0c68*/ 	.short	0x0100
        /*0c6a*/ 	.byte	0x08
	.zero		1


	//   ....[7]....
        /*0c6c*/ 	.word	0x000004e0
        /*0c70*/ 	.word	0x000000ff
        /*0c74*/ 	.word	0x0002a860
        /*0c78*/ 	.short	0x0100
        /*0c7a*/ 	.byte	0x08
	.zero		1


	//   ....[8]....
        /*0c7c*/ 	.word	0x000004f0
        /*0c80*/ 	.word	0x000000ff
        /*0c84*/ 	.word	0x0002a858
        /*0c88*/ 	.short	0x0100
        /*0c8a*/ 	.byte	0x08
	.zero		1


	//   ....[9]....
        /*0c8c*/ 	.word	0x00000500
        /*0c90*/ 	.word	0x000000ff
        /*0c94*/ 	.word	0x0002a868
        /*0c98*/ 	.short	0x0100
        /*0c9a*/ 	.byte	0x08
	.zero		1


	//   ....[10]....
        /*0c9c*/ 	.word	0x000005f0
        /*0ca0*/ 	.word	0x000000ff
        /*0ca4*/ 	.word	0x0002a870
        /*0ca8*/ 	.short	0x0100
        /*0caa*/ 	.byte	0x06
	.zero		1


	//   ....[11]....
        /*0cac*/ 	.word	0x00000600
        /*0cb0*/ 	.word	0x000000ff
        /*0cb4*/ 	.word	0x0002a880
        /*0cb8*/ 	.short	0x0100
        /*0cba*/ 	.byte	0x06
	.zero		1


	//   ....[12]....
        /*0cbc*/ 	.word	0x00000610
        /*0cc0*/ 	.word	0x000000ff
        /*0cc4*/ 	.word	0x0002a878
        /*0cc8*/ 	.short	0x0100
        /*0cca*/ 	.byte	0x06
	.zero		1


	//   ....[13]....
        /*0ccc*/ 	.word	0x00000620
        /*0cd0*/ 	.word	0x000000ff
        /*0cd4*/ 	.word	0x0002a888
        /*0cd8*/ 	.short	0x0100
        /*0cda*/ 	.byte	0x06
	.zero		1


	//   ....[14]....
        /*0cdc*/ 	.word	0x00000750
        /*0ce0*/ 	.word	0x000000ff
        /*0ce4*/ 	.word	0x0002a890
        /*0ce8*/ 	.short	0x0100
        /*0cea*/ 	.byte	0x08
	.zero		1


	//   ....[15]....
        /*0cec*/ 	.word	0x00000760
        /*0cf0*/ 	.word	0x000000ff
        /*0cf4*/ 	.word	0x0002a8a0
        /*0cf8*/ 	.short	0x0100
        /*0cfa*/ 	.byte	0x08
	.zero		1


	//   ....[16]....
        /*0cfc*/ 	.word	0x00000770
        /*0d00*/ 	.word	0x000000ff
        /*0d04*/ 	.word	0x0002a898
        /*0d08*/ 	.short	0x0100
        /*0d0a*/ 	.byte	0x08
	.zero		1


	//   ....[17]....
        /*0d0c*/ 	.word	0x00000780
        /*0d10*/ 	.word	0x000000ff
        /*0d14*/ 	.word	0x0002a8a8
        /*0d18*/ 	.short	0x0100
        /*0d1a*/ 	.byte	0x08
	.zero		1


	//   ....[18]....
        /*0d1c*/ 	.word	0x000008b0
        /*0d20*/ 	.word	0x000000ff
        /*0d24*/ 	.word	0x0002a8b0
        /*0d28*/ 	.short	0x0100
        /*0d2a*/ 	.byte	0x08
	.zero		1


	//   ....[19]....
        /*0d2c*/ 	.word	0x000008c0
        /*0d30*/ 	.word	0x000000ff
        /*0d34*/ 	.word	0x0002a8c0
        /*0d38*/ 	.short	0x0100
        /*0d3a*/ 	.byte	0x08
	.zero		1


	//   ....[20]....
        /*0d3c*/ 	.word	0x000008d0
        /*0d40*/ 	.word	0x000000ff
        /*0d44*/ 	.word	0x0002a8b8
        /*0d48*/ 	.short	0x0100
        /*0d4a*/ 	.byte	0x08
	.zero		1


	//   ....[21]....
        /*0d4c*/ 	.word	0x000008e0
        /*0d50*/ 	.word	0x000000ff
        /*0d54*/ 	.word	0x0002a8c8
        /*0d58*/ 	.short	0x0100
        /*0d5a*/ 	.byte	0x08
	.zero		1


	//   ....[22]....
        /*0d5c*/ 	.word	0x000036e0
        /*0d60*/ 	.word	0x00000055
        /*0d64*/ 	.word	0x0002a890
        /*0d68*/ 	.short	0x010a
        /*0d6a*/ 	.byte	0x3f
	.zero		1


	//   ....[23]....
        /*0d6c*/ 	.word	0x00006ca0
        /*0d70*/ 	.word	0x00000055
        /*0d74*/ 	.word	0x0002a890
        /*0d78*/ 	.short	0x010a
        /*0d7a*/ 	.byte	0x3f
	.zero		1


	//   ....[24]....
        /*0d7c*/ 	.word	0x00009b00
        /*0d80*/ 	.word	0x00000055
        /*0d84*/ 	.word	0x0002a890
        /*0d88*/ 	.short	0x010a
        /*0d8a*/ 	.byte	0x3f
	.zero		1


	//   ....[25]....
        /*0d8c*/ 	.word	0x0000a2c0
        /*0d90*/ 	.word	0x0000000b
        /*0d94*/ 	.word	0x00000000
        /*0d98*/ 	.short	0x0101
        /*0d9a*/ 	.byte	0x3f
	.zero		1


	//   ....[26]....
        /*0d9c*/ 	.word	0x0000a300
        /*0da0*/ 	.word	0x00000055
        /*0da4*/ 	.word	0x0002a8b0
        /*0da8*/ 	.short	0x010a
        /*0daa*/ 	.byte	0x3f
	.zero		1


	//   ....[27]....
        /*0dac*/ 	.word	0x0000a8b0
        /*0db0*/ 	.word	0x00000055
        /*0db4*/ 	.word	0x00000000
        /*0db8*/ 	.short	0x0101
        /*0dba*/ 	.byte	0x3f
	.zero		1


	//   ....[28]....
        /*0dbc*/ 	.word	0x0000aed0
        /*0dc0*/ 	.word	0x00000012
        /*0dc4*/ 	.word	0x0002a800
        /*0dc8*/ 	.short	0x010a
        /*0dca*/ 	.byte	0x3f
	.zero		1


	//   ....[29]....
        /*0dcc*/ 	.word	0x0000af20
        /*0dd0*/ 	.word	0x00000012
        /*0dd4*/ 	.word	0x0002a800
        /*0dd8*/ 	.short	0x010a
        /*0dda*/ 	.byte	0x3f
	.zero		1


	//   ....[30]....
        /*0ddc*/ 	.word	0x0000c290
        /*0de0*/ 	.word	0x00000012
        /*0de4*/ 	.word	0x0002a800
        /*0de8*/ 	.short	0x010a
        /*0dea*/ 	.byte	0x3f
	.zero		1


	//   ....[31]....
        /*0dec*/ 	.word	0x0000f450
        /*0df0*/ 	.word	0x00000012
        /*0df4*/ 	.word	0x0002a800
        /*0df8*/ 	.short	0x010a
        /*0dfa*/ 	.byte	0x3f
	.zero		1


	//   ....[32]....
        /*0dfc*/ 	.word	0x00011c70
        /*0e00*/ 	.word	0x00000000
        /*0e04*/ 	.word	0x0002a830
        /*0e08*/ 	.short	0x010a
        /*0e0a*/ 	.byte	0x3f
	.zero		1


	//   ....[33]....
        /*0e0c*/ 	.word	0x00011cb0
        /*0e10*/ 	.word	0x00000000
        /*0e14*/ 	.word	0x0002a830
        /*0e18*/ 	.short	0x010a
        /*0e1a*/ 	.byte	0x3f
	.zero		1


	//   ....[34]....
        /*0e1c*/ 	.word	0x000133e0
        /*0e20*/ 	.word	0x00000007
        /*0e24*/ 	.word	0x00000000
        /*0e28*/ 	.short	0x0101
        /*0e2a*/ 	.byte	0x3f
	.zero		1


	//   ....[35]....
        /*0e2c*/ 	.word	0x00013f50
        /*0e30*/ 	.word	0x0000000f
        /*0e34*/ 	.word	0x0002a830
        /*0e38*/ 	.short	0x010a
        /*0e3a*/ 	.byte	0x3f
	.zero		1


	//   ....[36]....
        /*0e3c*/ 	.word	0x00013fc0
        /*0e40*/ 	.word	0x0000000f
        /*0e44*/ 	.word	0x0002a830
        /*0e48*/ 	.short	0x010a
        /*0e4a*/ 	.byte	0x3f
	.zero		1


	//   ....[37]....
        /*0e4c*/ 	.word	0x00014b30
        /*0e50*/ 	.word	0x0000000a
        /*0e54*/ 	.word	0x0002a850
        /*0e58*/ 	.short	0x010a
        /*0e5a*/ 	.byte	0x3f
	.zero		1


	//   ....[38]....
        /*0e5c*/ 	.word	0x00014bd0
        /*0e60*/ 	.word	0x0000000a
        /*0e64*/ 	.word	0x0002a850
        /*0e68*/ 	.short	0x010a
        /*0e6a*/ 	.byte	0x3f
	.zero		1


	//   ....[39]....
        /*0e6c*/ 	.word	0x00014f20
        /*0e70*/ 	.word	0x0000000f
        /*0e74*/ 	.word	0x00000000
        /*0e78*/ 	.short	0x0101
        /*0e7a*/ 	.byte	0x3f
	.zero		1


	//   ....[40]....
        /*0e7c*/ 	.word	0x000163d0
        /*0e80*/ 	.word	0x0000000d
        /*0e84*/ 	.word	0x00000000
        /*0e88*/ 	.short	0x0101
        /*0e8a*/ 	.byte	0x3f
	.zero		1


	//   ....[41]....
        /*0e8c*/ 	.word	0x000166a0
        /*0e90*/ 	.word	0x00000004
        /*0e94*/ 	.word	0x0002a830
        /*0e98*/ 	.short	0x010a
        /*0e9a*/ 	.byte	0x3f
	.zero		1


	//   ....[42]....
        /*0e9c*/ 	.word	0x00016710
        /*0ea0*/ 	.word	0x00000004
        /*0ea4*/ 	.word	0x0002a830
        /*0ea8*/ 	.short	0x010a
        /*0eaa*/ 	.byte	0x3f
	.zero		1


	//   ....[43]....
        /*0eac*/ 	.word	0x00017280
        /*0eb0*/ 	.word	0x0000000a
        /*0eb4*/ 	.word	0x0002a850
        /*0eb8*/ 	.short	0x010a
        /*0eba*/ 	.byte	0x3f
	.zero		1


	//   ....[44]....
        /*0ebc*/ 	.word	0x00017320
        /*0ec0*/ 	.word	0x0000000a
        /*0ec4*/ 	.word	0x0002a850
        /*0ec8*/ 	.short	0x010a
        /*0eca*/ 	.byte	0x3f
	.zero		1


	//   ....[45]....
        /*0ecc*/ 	.word	0x000181d0
        /*0ed0*/ 	.word	0x00000007
        /*0ed4*/ 	.word	0x00000000
        /*0ed8*/ 	.short	0x0101
        /*0eda*/ 	.byte	0x3f
	.zero		1


	//   ....[46]....
        /*0edc*/ 	.word	0x000183e0
        /*0ee0*/ 	.word	0x00000067
        /*0ee4*/ 	.word	0x00000000
        /*0ee8*/ 	.short	0x0101
        /*0eea*/ 	.byte	0x3f
	.zero		1


	//   ....[47]....
        /*0eec*/ 	.word	0x00018a00
        /*0ef0*/ 	.word	0x0000000c
        /*0ef4*/ 	.word	0x0002a850
        /*0ef8*/ 	.short	0x010a
        /*0efa*/ 	.byte	0x3f
	.zero		1


	//   ....[48]....
        /*0efc*/ 	.word	0x00018aa0
        /*0f00*/ 	.word	0x0000000c
        /*0f04*/ 	.word	0x0002a850
        /*0f08*/ 	.short	0x010a
        /*0f0a*/ 	.byte	0x3f
	.zero		1


	//   ....[49]....
        /*0f0c*/ 	.word	0x00018f90
        /*0f10*/ 	.word	0x00000003
        /*0f14*/ 	.word	0x00000000
        /*0f18*/ 	.short	0x0101
        /*0f1a*/ 	.byte	0x3f
	.zero		1


	//   ....[50]....
        /*0f1c*/ 	.word	0x0001a490
        /*0f20*/ 	.word	0x00000000
        /*0f24*/ 	.word	0x00000000
        /*0f28*/ 	.short	0x0101
        /*0f2a*/ 	.byte	0x3f
	.zero		1


	//   ....[51]....
        /*0f2c*/ 	.word	0x0001c8e0
        /*0f30*/ 	.word	0x00000016
        /*0f34*/ 	.word	0x0002a820
        /*0f38*/ 	.short	0x010a
        /*0f3a*/ 	.byte	0x3f
	.zero		1


	//   ....[52]....
        /*0f3c*/ 	.word	0x0001c970
        /*0f40*/ 	.word	0x0000000b
        /*0f44*/ 	.word	0x0002a8a0
        /*0f48*/ 	.short	0x010a
        /*0f4a*/ 	.byte	0x3f
	.zero		1


	//   ....[53]....
        /*0f4c*/ 	.word	0x0001cdb0
        /*0f50*/ 	.word	0x0000000b
        /*0f54*/ 	.word	0x0002a8c0
        /*0f58*/ 	.short	0x010a
        /*0f5a*/ 	.byte	0x3f
	.zero		1


	//   ....[54]....
        /*0f5c*/ 	.word	0x0001d1e0
        /*0f60*/ 	.word	0x0000000a
        /*0f64*/ 	.word	0x0002a8a0
        /*0f68*/ 	.short	0x010a
        /*0f6a*/ 	.byte	0x3f
	.zero		1


	//   ....[55]....
        /*0f6c*/ 	.word	0x0001d610
        /*0f70*/ 	.word	0x0000000a
        /*0f74*/ 	.word	0x0002a8c0
        /*0f78*/ 	.short	0x010a
        /*0f7a*/ 	.byte	0x3f
	.zero		1


	//   ....[56]....
        /*0f7c*/ 	.word	0x0001e5b0
        /*0f80*/ 	.word	0x00000007
        /*0f84*/ 	.word	0x0002a840
        /*0f88*/ 	.short	0x010a
        /*0f8a*/ 	.byte	0x3f
	.zero		1


	//   ....[57]....
        /*0f8c*/ 	.word	0x0001ec90
        /*0f90*/ 	.word	0x00000007
        /*0f94*/ 	.word	0x0002a830
        /*0f98*/ 	.short	0x0107
        /*0f9a*/ 	.byte	0x3f
	.zero		1


	//   ....[58]....
        /*0f9c*/ 	.word	0x0001ed50
        /*0fa0*/ 	.word	0x00000007
        /*0fa4*/ 	.word	0x0002a830
        /*0fa8*/ 	.short	0x0101
        /*0faa*/ 	.byte	0x3f
	.zero		1


	//   ....[59]....
        /*0fac*/ 	.word	0x0001f940
        /*0fb0*/ 	.word	0x00000016
        /*0fb4*/ 	.word	0x0002a800
        /*0fb8*/ 	.short	0x0107
        /*0fba*/ 	.byte	0x3f
	.zero		1


	//   ....[60]....
        /*0fbc*/ 	.word	0x0001fa40
        /*0fc0*/ 	.word	0x00000016
        /*0fc4*/ 	.word	0x0002a800
        /*0fc8*/ 	.short	0x0101
        /*0fca*/ 	.byte	0x3f
	.zero		1


	//   ....[61]....
        /*0fcc*/ 	.word	0x0001fa60
        /*0fd0*/ 	.word	0x00000016
        /*0fd4*/ 	.word	0x0002a820
        /*0fd8*/ 	.short	0x010a
        /*0fda*/ 	.byte	0x3f
	.zero		1


	//   ....[62]....
        /*0fdc*/ 	.word	0x0001fdd0
        /*0fe0*/ 	.word	0x00000005
        /*0fe4*/ 	.word	0x0002a840
        /*0fe8*/ 	.short	0x010a
        /*0fea*/ 	.byte	0x3f
	.zero		1


	//   ....[63]....
        /*0fec*/ 	.word	0x000202d0
        /*0ff0*/ 	.word	0x00000005
        /*0ff4*/ 	.word	0x0002a830
        /*0ff8*/ 	.short	0x0107
        /*0ffa*/ 	.byte	0x3f
	.zero		1


	//   ....[64]....
        /*0ffc*/ 	.word	0x00020380
        /*1000*/ 	.word	0x00000005
        /*1004*/ 	.word	0x0002a830
        /*1008*/ 	.short	0x0101
        /*100a*/ 	.byte	0x3f
	.zero		1


	//   ....[65]....
        /*100c*/ 	.word	0x000203e0
        /*1010*/ 	.word	0x00000005
        /*1014*/ 	.word	0x0002a860
        /*1018*/ 	.short	0x010a
        /*101a*/ 	.byte	0x3f
	.zero		1


	//   ....[66]....
        /*101c*/ 	.word	0x00020850
        /*1020*/ 	.word	0x00000005
        /*1024*/ 	.word	0x0002a850
        /*1028*/ 	.short	0x0107
        /*102a*/ 	.byte	0x3f
	.zero		1


	//   ....[67]....
        /*102c*/ 	.word	0x00020980
        /*1030*/ 	.word	0x00000005
        /*1034*/ 	.word	0x0002a850
        /*1038*/ 	.short	0x0101
        /*103a*/ 	.byte	0x3f
	.zero		1


	//   ....[68]....
        /*103c*/ 	.word	0x00020c10
        /*1040*/ 	.word	0x00000000
        /*1044*/ 	.word	0x0002a860
        /*1048*/ 	.short	0x010a
        /*104a*/ 	.byte	0x3f
	.zero		1


	//   ....[69]....
        /*104c*/ 	.word	0x00021080
        /*1050*/ 	.word	0x00000000
        /*1054*/ 	.word	0x0002a850
        /*1058*/ 	.short	0x0107
        /*105a*/ 	.byte	0x3f
	.zero		1


	//   ....[70]....
        /*105c*/ 	.word	0x00021140
        /*1060*/ 	.word	0x00000000
        /*1064*/ 	.word	0x0002a850
        /*1068*/ 	.short	0x0101
        /*106a*/ 	.byte	0x3f
	.zero		1


	//   ....[71]....
        /*106c*/ 	.word	0x00021e60
        /*1070*/ 	.word	0x00000005
        /*1074*/ 	.word	0x0002a820
        /*1078*/ 	.short	0x010a
        /*107a*/ 	.byte	0x3f
	.zero		1


	//   ....[72]....
        /*107c*/ 	.word	0x00021ff0
        /*1080*/ 	.word	0x00000003
        /*1084*/ 	.word	0x0002a840
        /*1088*/ 	.short	0x010a
        /*108a*/ 	.byte	0x3f
	.zero		1


	//   ....[73]....
        /*108c*/ 	.word	0x00022090
        /*1090*/ 	.word	0x00000005
        /*1094*/ 	.word	0x0002a840
        /*1098*/ 	.short	0x010a
        /*109a*/ 	.byte	0x3f
	.zero		1


	//   ....[74]....
        /*109c*/ 	.word	0x000220d0
        /*10a0*/ 	.word	0x00000003
        /*10a4*/ 	.word	0x0002a860
        /*10a8*/ 	.short	0x010a
        /*10aa*/ 	.byte	0x3f
	.zero		1


	//   ....[75]....
        /*10ac*/ 	.word	0x00022110
        /*10b0*/ 	.word	0x00000005
        /*10b4*/ 	.word	0x0002a860
        /*10b8*/ 	.short	0x010a
        /*10ba*/ 	.byte	0x3f
	.zero		1


	//   ....[76]....
        /*10bc*/ 	.word	0x00022170
        /*10c0*/ 	.word	0x00000055
        /*10c4*/ 	.word	0x0002a890
        /*10c8*/ 	.short	0x010a
        /*10ca*/ 	.byte	0x3f
	.zero		1


	//   ....[77]....
        /*10cc*/ 	.word	0x00022420
        /*10d0*/ 	.word	0x00000055
        /*10d4*/ 	.word	0x0002a890
        /*10d8*/ 	.short	0x010a
        /*10da*/ 	.byte	0x3f
	.zero		1


	//   ....[78]....
        /*10dc*/ 	.word	0x000226d0
        /*10e0*/ 	.word	0x00000055
        /*10e4*/ 	.word	0x0002a890
        /*10e8*/ 	.short	0x010a
        /*10ea*/ 	.byte	0x3f
	.zero		1


	//   ....[79]....
        /*10ec*/ 	.word	0x00022980
        /*10f0*/ 	.word	0x00000055
        /*10f4*/ 	.word	0x0002a8b0
        /*10f8*/ 	.short	0x010a
        /*10fa*/ 	.byte	0x3f
	.zero		1


	//   ....[80]....
        /*10fc*/ 	.word	0x00022d60
        /*1100*/ 	.word	0x00000012
        /*1104*/ 	.word	0x0002a800
        /*1108*/ 	.short	0x010a
        /*110a*/ 	.byte	0x3f
	.zero		1


	//   ....[81]....
        /*110c*/ 	.word	0x00023140
        /*1110*/ 	.word	0x00000012
        /*1114*/ 	.word	0x0002a800
        /*1118*/ 	.short	0x010a
        /*111a*/ 	.byte	0x3f
	.zero		1


	//   ....[82]....
        /*111c*/ 	.word	0x00023190
        /*1120*/ 	.word	0x00000000
        /*1124*/ 	.word	0x0002a830
        /*1128*/ 	.short	0x010a
        /*112a*/ 	.byte	0x3f
	.zero		1


	//   ....[83]....
        /*112c*/ 	.word	0x000231e0
        /*1130*/ 	.word	0x0000000f
        /*1134*/ 	.word	0x0002a830
        /*1138*/ 	.short	0x010a
        /*113a*/ 	.byte	0x3f
	.zero		1


	//   ....[84]....
        /*113c*/ 	.word	0x00023230
        /*1140*/ 	.word	0x0000000a
        /*1144*/ 	.word	0x0002a850
        /*1148*/ 	.short	0x010a
        /*114a*/ 	.byte	0x3f
	.zero		1


	//   ....[85]....
        /*114c*/ 	.word	0x00023280
        /*1150*/ 	.word	0x00000004
        /*1154*/ 	.word	0x0002a830
        /*1158*/ 	.short	0x010a
        /*115a*/ 	.byte	0x3f
	.zero		1


	//   ....[86]....
        /*115c*/ 	.word	0x000232d0
        /*1160*/ 	.word	0x0000000a
        /*1164*/ 	.word	0x0002a850
        /*1168*/ 	.short	0x010a
        /*116a*/ 	.byte	0x3f
	.zero		1


	//   ....[87]....
        /*116c*/ 	.word	0x00023320
        /*1170*/ 	.word	0x0000000c
        /*1174*/ 	.word	0x0002a850
        /*1178*/ 	.short	0x010a
        /*117a*/ 	.byte	0x3f
	.zero		1


	//   ....[88]....
        /*117c*/ 	.word	0x000234c0
        /*1180*/ 	.word	0x00000016
        /*1184*/ 	.word	0x0002a820
        /*1188*/ 	.short	0x010a
        /*118a*/ 	.byte	0x3f
	.zero		1


	//   ....[89]....
        /*118c*/ 	.word	0x00023510
        /*1190*/ 	.word	0x0000000b
        /*1194*/ 	.word	0x0002a8a0
        /*1198*/ 	.short	0x010a
        /*119a*/ 	.byte	0x3f
	.zero		1


	//   ....[90]....
        /*119c*/ 	.word	0x00023560
        /*11a0*/ 	.word	0x0000000b
        /*11a4*/ 	.word	0x0002a8c0
        /*11a8*/ 	.short	0x010a
        /*11aa*/ 	.byte	0x3f
	.zero		1


	//   ....[91]....
        /*11ac*/ 	.word	0x000235b0
        /*11b0*/ 	.word	0x0000000a
        /*11b4*/ 	.word	0x0002a8a0
        /*11b8*/ 	.short	0x010a
        /*11ba*/ 	.byte	0x3f
	.zero		1


	//   ....[92]....
        /*11bc*/ 	.word	0x00023600
        /*11c0*/ 	.word	0x0000000a
        /*11c4*/ 	.word	0x0002a8c0
        /*11c8*/ 	.short	0x010a
        /*11ca*/ 	.byte	0x3f
	.zero		1


	//   ....[93]....
        /*11cc*/ 	.word	0x00023720
        /*11d0*/ 	.word	0x00000007
        /*11d4*/ 	.word	0x0002a840
        /*11d8*/ 	.short	0x010a
        /*11da*/ 	.byte	0x3f
	.zero		1


	//   ....[94]....
        /*11dc*/ 	.word	0x00024b20
        /*11e0*/ 	.word	0x00000016
        /*11e4*/ 	.word	0x0002a820
        /*11e8*/ 	.short	0x010a
        /*11ea*/ 	.byte	0x3f
	.zero		1


	//   ....[95]....
        /*11ec*/ 	.word	0x00024b70
        /*11f0*/ 	.word	0x00000005
        /*11f4*/ 	.word	0x0002a840
        /*11f8*/ 	.short	0x010a
        /*11fa*/ 	.byte	0x3f
	.zero		1


	//   ....[96]....
        /*11fc*/ 	.word	0x00025330
        /*1200*/ 	.word	0x00000005
        /*1204*/ 	.word	0x0002a860
        /*1208*/ 	.short	0x010a
        /*120a*/ 	.byte	0x3f
	.zero		1


	//   ....[97]....
        /*120c*/ 	.word	0x00025b40
        /*1210*/ 	.word	0x00000000
        /*1214*/ 	.word	0x0002a860
        /*1218*/ 	.short	0x010a
        /*121a*/ 	.byte	0x3f
	.zero		1


	//   ....[98]....
        /*121c*/ 	.word	0x00026c70
        /*1220*/ 	.word	0x00000005
        /*1224*/ 	.word	0x0002a820
        /*1228*/ 	.short	0x010a
        /*122a*/ 	.byte	0x3f
	.zero		1


	//   ....[99]....
        /*122c*/ 	.word	0x00026e10
        /*1230*/ 	.word	0x00000003
        /*1234*/ 	.word	0x0002a840
        /*1238*/ 	.short	0x010a
        /*123a*/ 	.byte	0x3f
	.zero		1


	//   ....[100]....
        /*123c*/ 	.word	0x00026e60
        /*1240*/ 	.word	0x00000005
        /*1244*/ 	.word	0x0002a840
        /*1248*/ 	.short	0x010a
        /*124a*/ 	.byte	0x3f
	.zero		1


	//   ....[101]....
        /*124c*/ 	.word	0x00026eb0
        /*1250*/ 	.word	0x00000003
        /*1254*/ 	.word	0x0002a860
        /*1258*/ 	.short	0x010a
        /*125a*/ 	.byte	0x3f
	.zero		1


	//----- nvinfo : EIATTR_NUM_MBARRIERS
	.align		4
.L_568:
        /*125c*/ 	.byte	0x03, 0x38
        /*125e*/ 	.short	0x0016


	//----- nvinfo : EIATTR_EXIT_INSTR_OFFSETS
	.align		4
        /*1260*/ 	.byte	0x04, 0x1c
        /*1262*/ 	.short	(.L_570 - .L_569)


	//   ....[0]....
.L_569:
        /*1264*/ 	.word	0x00022160


	//----- nvinfo : EIATTR_MAX_THREADS
	.align		4
.L_570:
        /*1268*/ 	.byte	0x04, 0x05
        /*126a*/ 	.short	(.L_572 - .L_571)
.L_571:
        /*126c*/ 	.word	0x00000180
        /*1270*/ 	.word	0x00000001
        /*1274*/ 	.word	0x00000001


	//----- nvinfo : EIATTR_CRS_STACK_SIZE
	.align		4
.L_572:
        /*1278*/ 	.byte	0x04, 0x1e
        /*127a*/ 	.short	(.L_574 - .L_573)
.L_573:
        /*127c*/ 	.word	0x00000000


	//----- nvinfo : EIATTR_CBANK_PARAM_SIZE
	.align		4
.L_574:
        /*1280*/ 	.byte	0x03, 0x19
        /*1282*/ 	.short	0x0af0


	//----- nvinfo : EIATTR_PARAM_CBANK
	.align		4
        /*1284*/ 	.byte	0x04, 0x0a
        /*1286*/ 	.short	(.L_576 - .L_575)
	.align		4
.L_575:
        /*1288*/ 	.word	index@(.nv.constant0._ZN7cutlass13device_kernelIN5flash11enable_sm90INS1_16FlashAttnFwdSm90INS1_25CollectiveMainloopFwdSm90ILi2EN4cute5tupleIJNS5_1CILi1EEES8_S8_EEENS6_IJNS7_ILi128EEENS7_ILi96EEENS7_ILi192EEEEEELi128ENS_6half_tEfNS_4arch4Sm90ELb1ELb0ELb0ELb1ELb1ELb1ELb0ELb1ELb1ELb1ELb0ELb0EEENS1_21CollectiveEpilogueFwdINS6_IJSA_SA_SB_EEES9_SE_SG_Li256ELb1ELb1ELb0ELb0EEENS1_36VarlenDynamicPersistentTileSchedulerILi128ELi96ELi256ELi128ELb0ELb1ELb1ELb1ELb1ELb1EEEEEEEEEvNT_6ParamsE)
        /*128c*/ 	.short	0x0210
        /*128e*/ 	.short	0x0af0


	//----- nvinfo : EIATTR_SW_WAR
	.align		4
.L_576:
        /*1290*/ 	.byte	0x04, 0x36
        /*1292*/ 	.short	(.L_578 - .L_577)
.L_577:
        /*1294*/ 	.word	0x00000008
.L_578:


//--------------------- .nv.info._ZN7cutlass13device_kernelIN5flash11enable_sm90INS1_16FlashAttnFwdSm90INS1_25CollectiveMainloopFwdSm90ILi2EN4cute5tupleIJNS5_1CILi1EEES8_S8_EEENS6_IJNS7_ILi64EEESA_SA_EEELi512ENS_6half_tEfNS_4arch4Sm90ELb0ELb0ELb0ELb0ELb1ELb0ELb0ELb0ELb0ELb1ELb0ELb0EEENS1_21CollectiveEpilogueFwdINS6_IJSA_NS7_ILi512EEESA_EEES9_SC_SE_Li256ELb0ELb1ELb0ELb0EEENS1_29StaticPersistentTileSchedulerILb0EEEEEEEEEvNT_6ParamsE --------------------------
	.section	.nv.info._ZN7cutlass13device_kernelIN5flash11enable_sm90INS1_16FlashAttnFwdSm90INS1_25CollectiveMainloopFwdSm90ILi2EN4cute5tupleIJNS5_1CILi1EEES8_S8_EEENS6_IJNS7_ILi64EEESA_SA_EEELi512ENS_6half_tEfNS_4arch4Sm90ELb0ELb0ELb0ELb0ELb1ELb0ELb0ELb0ELb0ELb1ELb0ELb0EEENS1_21CollectiveEpilogueFwdINS6_IJSA_NS7_ILi512EEESA_EEES9_SC_SE_Li256ELb0ELb1ELb0ELb0EEENS1_29StaticPersistentTileSchedulerILb0EEEEEEEEEvNT_6ParamsE,"",@"SHT_CUDA_INFO"
	.sectionflags	@""
	.align	4


	//----- nvinfo : EIATTR_CUDA_API_VERSION
	.align		4
        /*0000*/ 	.byte	0x04, 0x37
        /*0002*/ 	.short	(.L_580 - .L_579)
.L_579:
        /*0004*/ 	.word	0x00000082


	//----- nvinfo : EIATTR_KPARAM_INFO
	.align		4
.L_580:
        /*0008*/ 	.byte	0x04, 0x17
        /*000a*/ 	.short	(.L_582 - .L_581)
.L_581:
        /*000c*/ 	.word	0x00000000
        /*0010*/ 	.short	0x0000
        /*0012*/ 	.short	0x0070
        /*0014*/ 	.byte	0x00, 0xf0, 0x01, 0x28


	//----- nvinfo : EIATTR_SPARSE_MMA_MASK
	.align		4
.L_582:
        /*0018*/ 	.byte	0x03, 0x50
        /*001a*/ 	.short	0x0000


	//----- nvinfo : EIATTR_MAXREG_COUNT
	.align		4
        /*001c*/ 	.byte	0x03, 0x1b
        /*001e*/ 	.short	0x00a8


	//----- nvinfo : EIATTR_NUM_BARRIERS
	.align		4
        /*0020*/ 	.byte	0x02, 0x4c
        /*0022*/ 	.byte	0x10
	.zero		1


	//----- nvinfo : EIATTR_EXTERNS
	.align		4
        /*0024*/ 	.byte	0x04, 0x0f
        /*0026*/ 	.short	(.L_584 - .L_583)


	//   ....[0]....
	.align		4
.L_583:
        /*0028*/ 	.word	index@(__assertfail)


	//----- nvinfo : EIATTR_ANNOTATIONS
	.align		4
.L_584:
        /*002c*/ 	.byte	0x04, 0x55
        /*002e*/ 	.short	(.L_586 - .L_585)


	//   ....[0]....
.L_585:
        /* <DEDUP_REMOVED lines=15> */


	//----- nvinfo : EIATTR_MERCURY_ISA_VERSION
	.align		4
.L_586:
        /*0108*/ 	.byte	0x03, 0x5f
        /*010a*/ 	.short	0x0101


	//----- nvinfo : EIATTR_INT_WARP_WIDE_INSTR_OFFSETS
	.align		4
        /*010c*/ 	.byte	0x04, 0x31
        /*010e*/ 	.short	(.L_588 - .L_587)


	//   ....[0]....
.L_587:
        /*0110*/ 	.word	0x000000c0


	//   ....[1]....
        /*0114*/ 	.word	0x000000d0


	//   ....[2]....
        /*0118*/ 	.word	0x00000170


	//----- nvinfo : EIATTR_COOP_GROUP_MASK_REGIDS
	.align		4
.L_588:
        /*011c*/ 	.byte	0x04, 0x29
        /*011e*/ 	.short	(.L_590 - .L_589)


	//   ....[0]....
.L_589:
        /*0120*/ 	.word	0xffffffff


	//   ....[1]....
        /*0124*/ 	.word	0xffffffff


	//   ....[2]....
        /*0128*/ 	.word	0xffffffff


	//   ....[3]....
        /*012c*/ 	.word	0xffffffff


	//   ....[4]....
        /*0130*/ 	.word	0xffffffff


	//   ....[5]....
        /*0134*/ 	.word	0xffffffff


	//   ....[6]....
        /*0138*/ 	.word	0xffffffff


	//   ....[7]....
        /*013c*/ 	.word	0xffffffff


	//   ....[8]....
        /*0140*/ 	.word	0xffffffff


	//   ....[9]....
        /*0144*/ 	.word	0xffffffff


	//   ....[10]....
        /*0148*/ 	.word	0xffffffff


	//   ....[11]....
        /*014c*/ 	.word	0xffffffff


	//   ....[12]....
        /*0150*/ 	.word	0xffffffff


	//   ....[13]....
        /*0154*/ 	.word	0xffffffff


	//   ....[14]....
        /*0158*/ 	.word	0xffffffff


	//   ....[15]....
        /*015c*/ 	.word	0xffffffff


	//   ....[16]....
        /*0160*/ 	.word	0xffffffff


	//   ....[17]....
        /*0164*/ 	.word	0xffffffff


	//   ....[18]....
        /*0168*/ 	.word	0xffffffff


	//   ....[19]....
        /*016c*/ 	.word	0xffffffff


	//   ....[20]....
        /*0170*/ 	.word	0xffffffff


	//   ....[21]....
        /*0174*/ 	.word	0xffffffff


	//   ....[22]....
        /*0178*/ 	.word	0xffffffff


	//   ....[23]....
        /*017c*/ 	.word	0xffffffff


	//   ....[24]....
        /*0180*/ 	.word	0xffffffff


	//   ....[25]....
        /*0184*/ 	.word	0xffffffff


	//   ....[26]....
        /*0188*/ 	.word	0xffffffff


	//   ....[27]....
        /*018c*/ 	.word	0xffffffff


	//   ....[28]....
        /*0190*/ 	.word	0xffffffff


	//   ....[29]....
        /*0194*/ 	.word	0xffffffff


	//   ....[30]....
        /*0198*/ 	.word	0xffffffff


	//   ....[31]....
        /*019c*/ 	.word	0xffffffff


	//   ....[32]....
        /*01a0*/ 	.word	0xffffffff


	//   ....[33]....
        /*01a4*/ 	.word	0xffffffff


	//   ....[34]....
        /*01a8*/ 	.word	0xffffffff


	//   ....[35]....
        /*01ac*/ 	.word	0xffffffff


	//   ....[36]....
        /*01b0*/ 	.word	0xffffffff


	//   ....[37]....
        /*01b4*/ 	.word	0xffffffff


	//   ....[38]....
        /*01b8*/ 	.word	0xffffffff


	//   ....[39]....
        /*01bc*/ 	.word	0xffffffff


	//   ....[40]....
        /*01c0*/ 	.word	0xffffffff


	//   ....[41]....
        /*01c4*/ 	.word	0xffffffff


	//   ....[42]....
        /*01c8*/ 	.word	0xffffffff


	//   ....[43]....
        /*01cc*/ 	.word	0xffffffff


	//   ....[44]....
        /*01d0*/ 	.word	0xffffffff


	//   ....[45]....
        /*01d4*/ 	.word	0xffffffff


	//   ....[46]....
        /*01d8*/ 	.word	0xffffffff


	//   ....[47]....
        /*01dc*/ 	.word	0xffffffff


	//   ....[48]....
        /*01e0*/ 	.word	0xffffffff


	//   ....[49]....
        /*01e4*/ 	.word	0xffffffff


	//   ....[50]....
        /*01e8*/ 	.word	0xffffffff


	//   ....[51]....
        /*01ec*/ 	.word	0xffffffff


	//   ....[52]....
        /*01f0*/ 	.word	0xffffffff


	//   ....[53]....
        /*01f4*/ 	.word	0xffffffff


	//   ....[54]....
        /*01f8*/ 	.word	0xffffffff


	//   ....[55]....
        /*01fc*/ 	.word	0xffffffff


	//   ....[56]....
        /*0200*/ 	.word	0xffffffff


	//   ....[57]....
        /*0204*/ 	.word	0xffffffff


	//   ....[58]....
        /*0208*/ 	.word	0xffffffff


	//   ....[59]....
        /*020c*/ 	.word	0xffffffff


	//   ....[60]....
        /*0210*/ 	.word	0xffffffff


	//   ....[61]....
        /*0214*/ 	.word	0xffffffff


	//   ....[62]....
        /*0218*/ 	.word	0xffffffff


	//   ....[63]....
        /*021c*/ 	.word	0xffffffff


	//   ....[64]....
        /*0220*/ 	.word	0xffffffff


	//   ....[65]....
        /*0224*/ 	.word	0xffffffff


	//   ....[66]....
        /*0228*/ 	.word	0xffffffff


	//   ....[67]....
        /*022c*/ 	.word	0xffffffff


	//   ....[68]....
        /*0230*/ 	.word	0xffffffff


	//   ....[69]....
        /*0234*/ 	.word	0xffffffff


	//   ....[70]....
        /*0238*/ 	.word	0xffffffff


	//   ....[71]....
        /*023c*/ 	.word	0xffffffff


	//   ....[72]....
        /*0240*/ 	.word	0x0500000f


	//   ....[73]....
        /*0244*/ 	.word	0x0500000f


	//   ....[74]....
        /*0248*/ 	.word	0x0500000f


	//   ....[75]....
        /*024c*/ 	.word	0x0500000f


	//   ....[76]....
        /*0250*/ 	.word	0x0500000f


	//   ....[77]....
        /*0254*/ 	.word	0x0500000f


	//   ....[78]....
        /*0258*/ 	.word	0x0500000f


	//   ....[79]....
        /*025c*/ 	.word	0x0500000f


	//   ....[80]....
        /*0260*/ 	.word	0x0500000f


	//   ....[81]....
        /*0264*/ 	.word	0x0500000f


	//   ....[82]....
        /*0268*/ 	.word	0x0500000f


	//   ....[83]....
        /*026c*/ 	.word	0x0500000f


	//   ....[84]....
        /*0270*/ 	.word	0x0500000f


	//   ....[85]....
        /*0274*/ 	.word	0x0500000f


	//   ....[86]....
        /*0278*/ 	.word	0x0500000f


	//   ....[87]....
        /*027c*/ 	.word	0x0500000f


	//   ....[88]....
        /*0280*/ 	.word	0x0500000f


	//   ....[89]....
        /*0284*/ 	.word	0x0500000f


	//   ....[90]....
        /*0288*/ 	.word	0x0500000f


	//   ....[91]....
        /*028c*/ 	.word	0x0500000f


	//   ....[92]....
        /*0290*/ 	.word	0x0500000f


	//   ....[93]....
        /*0294*/ 	.word	0x0500000f


	//   ....[94]....
        /*0298*/ 	.word	0x0500000f


	//   ....[95]....
        /*029c*/ 	.word	0x0500000f


	//   ....[96]....
        /*02a0*/ 	.word	0x0500000f


	//   ....[97]....
        /*02a4*/ 	.word	0x0500000f


	//   ....[98]....
        /*02a8*/ 	.word	0x0500000f


	//   ....[99]....
        /*02ac*/ 	.word	0x0500000f


	//   ....[100]....
        /*02b0*/ 	.word	0x0500000f


	//   ....[101]....
        /*02b4*/ 	.word	0x0500000f


	//   ....[102]....
        /*02b8*/ 	.word	0x0500000f


	//   ....[103]....
        /*02bc*/ 	.word	0x0500000f


	//   ....[104]....
        /*02c0*/ 	.word	0x0500000f


	//   ....[105]....
        /*02c4*/ 	.word	0x0500000f


	//   ....[106]....
        /*02c8*/ 	.word	0x0500000f


	//   ....[107]....
        /*02cc*/ 	.word	0x0500000f


	//   ....[108]....
        /*02d0*/ 	.word	0x0500000f


	//   ....[109]....
        /*02d4*/ 	.word	0x0500000f


	//   ....[110]....
        /*02d8*/ 	.word	0x0500000f


	//   ....[111]....
        /*02dc*/ 	.word	0x0500000f


	//   ....[112]....
        /*02e0*/ 	.word	0x0500000f


	//   ....[113]....
        /*02e4*/ 	.word	0x0500000f


	//----- nvinfo : EIATTR_COOP_GROUP_INSTR_OFFSETS
	.align		4
.L_590:
        /*02e8*/ 	.byte	0x04, 0x28
        /*02ea*/ 	.short	(.L_592 - .L_591)


	//   ....[0]....
.L_591:
        /*02ec*/ 	.word	0x00000070


	//   ....[1]....
        /*02f0*/ 	.word	0x000000b0


	//   ....[2]....
        /*02f4*/ 	.word	0x00000290


	//   ....[3]....
        /*02f8*/ 	.word	0x000003f0


	//   ....[4]....
        /*02fc*/ 	.word	0x00000510


	//   ....[5]....
        /*0300*/ 	.word	0x00000670


	//   ....[6]....
        /*0304*/ 	.word	0x000010e0


	//   ....[7]....
        /*0308*/ 	.word	0x000029b0


	//   ....[8]....
        /*030c*/ 	.word	0x000033b0


	//   ....[9]....
        /*0310*/ 	.word	0x00003420


	//   ....[10]....
        /*0314*/ 	.word	0x00003600


	//   ....[11]....
        /*0318*/ 	.word	0x000036e0


	//   ....[12]....
        /*031c*/ 	.word	0x00003f50


	//   ....[13]....
        /*0320*/ 	.word	0x00004470


	//   ....[14]....
        /*0324*/ 	.word	0x000044a0


	//   ....[15]....
        /*0328*/ 	.word	0x000046e0


	//   ....[16]....
        /*032c*/ 	.word	0x00004880


	//   ....[17]....
        /*0330*/ 	.word	0x00005890


	//   ....[18]....
        /*0334*/ 	.word	0x00005940


	//   ....[19]....
        /*0338*/ 	.word	0x00005980


	//   ....[20]....
        /*033c*/ 	.word	0x00005a10


	//   ....[21]....
        /*0340*/ 	.word	0x00005a40


	//   ....[22]....
        /*0344*/ 	.word	0x00006470


	//   ....[23]....
        /*0348*/ 	.word	0x00007770


	//   ....[24]....
        /*034c*/ 	.word	0x000077a0


	//   ....[25]....
        /*0350*/ 	.word	0x000077d0


	//   ....[26]....
        /*0354*/ 	.word	0x000077e0


	//   ....[27]....
        /*0358*/ 	.word	0x00007e00


	//   ....[28]....
        /*035c*/ 	.word	0x00007e20


	//   ....[29]....
        /*0360*/ 	.word	0x00008070


	//   ....[30]....
        /*0364*/ 	.word	0x000080a0


	//   ....[31]....
        /*0368*/ 	.word	0x00009ad0


	//   ....[32]....
        /*036c*/ 	.word	0x00009b00


	//   ....[33]....
        /*0370*/ 	.word	0x00009b20


	//   ....[34]....
        /*0374*/ 	.word	0x00009b60


	//   ....[35]....
        /*0378*/ 	.word	0x00009bd0


	//   ....[36]....
        /*037c*/ 	.word	0x00009bf0


	//   ....[37]....
        /*0380*/ 	.word	0x00009c10


	//   ....[38]....
        /*0384*/ 	.word	0x00009c30


	//   ....[39]....
        /*0388*/ 	.word	0x0000a260


	//   ....[40]....
        /*038c*/ 	.word	0x0000a280


	//   ....[41]....
        /*0390*/ 	.word	0x0000a2b0


	//   ....[42]....
        /*0394*/ 	.word	0x0000a2f0


	//   ....[43]....
        /*0398*/ 	.word	0x0000a340


	//   ....[44]....
        /*039c*/ 	.word	0x0000a360


	//   ....[45]....
        /*03a0*/ 	.word	0x0000a390


	//   ....[46]....
        /*03a4*/ 	.word	0x0000a3b0


	//   ....[47]....
        /*03a8*/ 	.word	0x0000a880


	//   ....[48]....
        /*03ac*/ 	.word	0x0000a8b0


	//   ....[49]....
        /*03b0*/ 	.word	0x0000a990


	//   ....[50]....
        /*03b4*/ 	.word	0x0000a9d0


	//   ....[51]....
        /*03b8*/ 	.word	0x0000aa70


	//   ....[52]....
        /*03bc*/ 	.word	0x0000aaa0


	//   ....[53]....
        /*03c0*/ 	.word	0x0000adb0


	//   ....[54]....
        /*03c4*/ 	.word	0x0000ae20


	//   ....[55]....
        /*03c8*/ 	.word	0x0000b4d0


	//   ....[56]....
        /*03cc*/ 	.word	0x0000b4f0


	//   ....[57]....
        /*03d0*/ 	.word	0x0000b500


	//   ....[58]....
        /*03d4*/ 	.word	0x0000b510


	//   ....[59]....
        /*03d8*/ 	.word	0x0000b530


	//   ....[60]....
        /*03dc*/ 	.word	0x0000b590


	//   ....[61]....
        /*03e0*/ 	.word	0x0000b5a0


	//   ....[62]....
        /*03e4*/ 	.word	0x0000b5b0


	//   ....[63]....
        /*03e8*/ 	.word	0x0000b910


	//   ....[64]....
        /*03ec*/ 	.word	0x0000b940


	//   ....[65]....
        /*03f0*/ 	.word	0x0000b990


	//   ....[66]....
        /*03f4*/ 	.word	0x0000b9b0


	//   ....[67]....
        /*03f8*/ 	.word	0x0000ba40


	//   ....[68]....
        /*03fc*/ 	.word	0x0000ba60


	//   ....[69]....
        /*0400*/ 	.word	0x0000ba80


	//   ....[70]....
        /*0404*/ 	.word	0x0000baa0


	//   ....[71]....
        /*0408*/ 	.word	0x0000c040


	//   ....[72]....
        /*040c*/ 	.word	0x0000c5d0


	//   ....[73]....
        /*0410*/ 	.word	0x0000c6c0


	//   ....[74]....
        /*0414*/ 	.word	0x0000c760


	//   ....[75]....
        /*0418*/ 	.word	0x0000c7d0


	//   ....[76]....
        /*041c*/ 	.word	0x0000c8b0


	//   ....[77]....
        /*0420*/ 	.word	0x0000c920


	//   ....[78]....
        /*0424*/ 	.word	0x0000c9f0


	//   ....[79]....
        /*0428*/ 	.word	0x0000ca60


	//   ....[80]....
        /*042c*/ 	.word	0x0000cb20


	//   ....[81]....
        /*0430*/ 	.word	0x0000cbd0


	//   ....[82]....
        /*0434*/ 	.word	0x0000cc20


	//   ....[83]....
        /*0438*/ 	.word	0x0000cca0


	//   ....[84]....
        /*043c*/ 	.word	0x0000cd40


	//   ....[85]....
        /*0440*/ 	.word	0x0000cda0


	//   ....[86]....
        /*0444*/ 	.word	0x0000ce60


	//   ....[87]....
        /*0448*/ 	.word	0x0000cec0


	//   ....[88]....
        /*044c*/ 	.word	0x0000cf60


	//   ....[89]....
        /*0450*/ 	.word	0x0000d0a0


	//   ....[90]....
        /*0454*/ 	.word	0x0000d170


	//   ....[91]....
        /*0458*/ 	.word	0x0000d300


	//   ....[92]....
        /*045c*/ 	.word	0x0000d440


	//   ....[93]....
        /*0460*/ 	.word	0x0000d550


	//   ....[94]....
        /*0464*/ 	.word	0x0000d690


	//   ....[95]....
        /*0468*/ 	.word	0x0000d7a0


	//   ....[96]....
        /*046c*/ 	.word	0x0000d870


	//   ....[97]....
        /*0470*/ 	.word	0x0000d950


	//   ....[98]....
        /*0474*/ 	.word	0x0000d9f0


	//   ....[99]....
        /*0478*/ 	.word	0x0000da50


	//   ....[100]....
        /*047c*/ 	.word	0x0000daf0


	//   ....[101]....
        /*0480*/ 	.word	0x0000db50


	//   ....[102]....
        /*0484*/ 	.word	0x0000dc00


	//   ....[103]....
        /*0488*/ 	.word	0x0000dc60


	//   ....[104]....
        /*048c*/ 	.word	0x0000dd10


	//   ....[105]....
        /*0490*/ 	.word	0x0000ddf0


	//   ....[106]....
        /*0494*/ 	.word	0x0000dec0


	//   ....[107]....
        /*0498*/ 	.word	0x0000df90


	//   ....[108]....
        /*049c*/ 	.word	0x0000e0a0


	//   ....[109]....
        /*04a0*/ 	.word	0x0000e1b0


	//   ....[110]....
        /*04a4*/ 	.word	0x0000e290


	//   ....[111]....
        /*04a8*/ 	.word	0x0000e390


	//   ....[112]....
        /*04ac*/ 	.word	0x0000e460


	//   ....[113]....
        /*04b0*/ 	.word	0x0000e570


	//----- nvinfo : EIATTR_REG_RECONFIG
	.align		4
.L_592:
        /*04b4*/ 	.byte	0x01, 0x54
	.zero		2


	//----- nvinfo : EIATTR_SYSCALL_OFFSETS
	.align		4
        /*04b8*/ 	.byte	0x04, 0x46
        /*04ba*/ 	.short	(.L_594 - .L_593)


	//   ....[0]....
.L_593:
        /*04bc*/ 	.word	0x00002b70


	//   ....[1]....
        /*04c0*/ 	.word	0x00009380


	//   ....[2]....
        /*04c4*/ 	.word	0x000094c0


	//   ....[3]....
        /*04c8*/ 	.word	0x000095b0


	//   ....[4]....
        /*04cc*/ 	.word	0x00009f60


	//----- nvinfo : EIATTR_MBARRIER_INSTR_OFFSETS
	.align		4
.L_594:
        /*04d0*/ 	.byte	0x04, 0x39
        /*04d2*/ 	.short	(.L_596 - .L_595)


	//   ....[0]....
.L_595:
        /*04d4*/ 	.word	0x00000180
        /*04d8*/ 	.word	0x000000ff
        /*04dc*/ 	.word	0x00028c00
        /*04e0*/ 	.short	0x0100
        /*04e2*/ 	.byte	0x08
	.zero		1


	//   ....[1]....
        /*04e4*/ 	.word	0x00000190
        /*04e8*/ 	.word	0x000000ff
        /*04ec*/ 	.word	0x00028c20
        /*04f0*/ 	.short	0x0100
        /*04f2*/ 	.byte	0x08
	.zero		1


	//   ....[2]....
        /*04f4*/ 	.word	0x00000240
        /*04f8*/ 	.word	0x000000ff
        /*04fc*/ 	.word	0x00028c30
        /*0500*/ 	.short	0x0100
        /*0502*/ 	.byte	0x06
	.zero		1


	//   ....[3]....
        /*0504*/ 	.word	0x00000250
        /*0508*/ 	.word	0x000000ff
        /*050c*/ 	.word	0x00028c40
        /*0510*/ 	.short	0x0100
        /*0512*/ 	.byte	0x06
	.zero		1


	//   ....[4]....
        /*0514*/ 	.word	0x00000260
        /*0518*/ 	.word	0x000000ff
        /*051c*/ 	.word	0x00028c38
        /*0520*/ 	.short	0x0100
        /*0522*/ 	.byte	0x06
	.zero		1


	//   ....[5]....
        /*0524*/ 	.word	0x00000270
        /*0528*/ 	.word	0x000000ff
        /*052c*/ 	.word	0x00028c48
        /*0530*/ 	.short	0x0100
        /*0532*/ 	.byte	0x06
	.zero		1


	//   ....[6]....
        /*0534*/ 	.word	0x000003a0
        /*0538*/ 	.word	0x000000ff
        /*053c*/ 	.word	0x00028c50
        /*0540*/ 	.short	0x0100
        /*0542*/ 	.byte	0x08
	.zero		1


	//   ....[7]....
        /*0544*/ 	.word	0x000003b0
        /*0548*/ 	.word	0x000000ff
        /*054c*/ 	.word	0x00028c60
        /*0550*/ 	.short	0x0100
        /*0552*/ 	.byte	0x08
	.zero		1


	//   ....[8]....
        /*0554*/ 	.word	0x000003c0
        /*0558*/ 	.word	0x000000ff
        /*055c*/ 	.word	0x00028c58
        /*0560*/ 	.short	0x0100
        /*0562*/ 	.byte	0x08
	.zero		1


	//   ....[9]....
        /*0564*/ 	.word	0x000003d0
        /*0568*/ 	.word	0x000000ff
        /*056c*/ 	.word	0x00028c68
        /*0570*/ 	.short	0x0100
        /*0572*/ 	.byte	0x08
	.zero		1


	//   ....[10]....
        /*0574*/ 	.word	0x000004c0
        /*0578*/ 	.word	0x000000ff
        /*057c*/ 	.word	0x00028c70
        /*0580*/ 	.short	0x0100
        /*0582*/ 	.byte	0x06
	.zero		1


	//   ....[11]....
        /*0584*/ 	.word	0x000004d0
        /*0588*/ 	.word	0x000000ff
        /*058c*/ 	.word	0x00028c80
        /*0590*/ 	.short	0x0100
        /*0592*/ 	.byte	0x06
	.zero		1


	//   ....[12]....
        /*0594*/ 	.word	0x000004e0
        /*0598*/ 	.word	0x000000ff
        /*059c*/ 	.word	0x00028c78
        /*05a0*/ 	.short	0x0100
        /*05a2*/ 	.byte	0x06
	.zero		1


	//   ....[13]....
        /*05a4*/ 	.word	0x000004f0
        /*05a8*/ 	.word	0x000000ff
        /*05ac*/ 	.word	0x00028c88
        /*05b0*/ 	.short	0x0100
        /*05b2*/ 	.byte	0x06
	.zero		1


	//   ....[14]....
        /*05b4*/ 	.word	0x00000620
        /*05b8*/ 	.word	0x000000ff
        /*05bc*/ 	.word	0x00028c90
        /*05c0*/ 	.short	0x0100
        /*05c2*/ 	.byte	0x08
	.zero		1


	//   ....[15]....
        /*05c4*/ 	.word	0x00000630
        /*05c8*/ 	.word	0x000000ff
        /*05cc*/ 	.word	0x00028ca0
        /*05d0*/ 	.short	0x0100
        /*05d2*/ 	.byte	0x08
	.zero		1


	//   ....[16]....
        /*05d4*/ 	.word	0x00000640
        /*05d8*/ 	.word	0x000000ff
        /*05dc*/ 	.word	0x00028c98
        /*05e0*/ 	.short	0x0100
        /*05e2*/ 	.byte	0x08
	.zero		1


	//   ....[17]....
        /*05e4*/ 	.word	0x00000650
        /*05e8*/ 	.word	0x000000ff
        /*05ec*/ 	.word	0x00028ca8
        /*05f0*/ 	.short	0x0100
        /*05f2*/ 	.byte	0x08
	.zero		1


	//   ....[18]....
        /*05f4*/ 	.word	0x00000790
        /*05f8*/ 	.word	0x000000ff
        /*05fc*/ 	.word	0x00028cb0
        /*0600*/ 	.short	0x0100
        /*0602*/ 	.byte	0x08
	.zero		1


	//   ....[19]....
        /*0604*/ 	.word	0x000007a0
        /*0608*/ 	.word	0x000000ff
        /*060c*/ 	.word	0x00028cc0
        /*0610*/ 	.short	0x0100
        /*0612*/ 	.byte	0x08
	.zero		1


	//   ....[20]....
        /*0614*/ 	.word	0x000007b0
        /*0618*/ 	.word	0x000000ff
        /*061c*/ 	.word	0x00028cb8
        /*0620*/ 	.short	0x0100
        /*0622*/ 	.byte	0x08
	.zero		1


	//   ....[21]....
        /*0624*/ 	.word	0x000007c0
        /*0628*/ 	.word	0x000000ff
        /*062c*/ 	.word	0x00028cc8
        /*0630*/ 	.short	0x0100
        /*0632*/ 	.byte	0x08
	.zero		1


	//   ....[22]....
        /*0634*/ 	.word	0x000011f0
        /*0638*/ 	.word	0x000000ff
        /*063c*/ 	.word	0x00028c50
        /*0640*/ 	.short	0x010a
        /*0642*/ 	.byte	0x10
	.zero		1


	//   ....[23]....
        /*0644*/ 	.word	0x000014d0
        /*0648*/ 	.word	0x000000ff
        /*064c*/ 	.word	0x00000000
        /*0650*/ 	.short	0x0101
        /*0652*/ 	.byte	0x06
	.zero		1


	//   ....[24]....
        /*0654*/ 	.word	0x00001e10
        /*0658*/ 	.word	0x000000ff
        /*065c*/ 	.word	0x00028c50
        /*0660*/ 	.short	0x010a
        /*0662*/ 	.byte	0x06
	.zero		1


	//   ....[25]....
        /*0664*/ 	.word	0x00001e50
        /*0668*/ 	.word	0x000000ff
        /*066c*/ 	.word	0x00028c50
        /*0670*/ 	.short	0x010a
        /*0672*/ 	.byte	0x06
	.zero		1


	//   ....[26]....
        /*0674*/ 	.word	0x000020b0
        /*0678*/ 	.word	0x000000ff
        /*067c*/ 	.word	0x00000000
        /*0680*/ 	.short	0x0101
        /*0682*/ 	.byte	0x06
	.zero		1


	//   ....[27]....
        /*0684*/ 	.word	0x00002bf0
        /*0688*/ 	.word	0x000000ff
        /*068c*/ 	.word	0x00028c00
        /*0690*/ 	.short	0x010a
        /*0692*/ 	.byte	0x2a
	.zero		1


	//   ....[28]....
        /*0694*/ 	.word	0x00002c70
        /*0698*/ 	.word	0x00000007
        /*069c*/ 	.word	0x00028c30
        /*06a0*/ 	.short	0x010a
        /*06a2*/ 	.byte	0x3f
	.zero		1


	//   ....[29]....
        /*06a4*/ 	.word	0x00002cb0
        /*06a8*/ 	.word	0x00000007
        /*06ac*/ 	.word	0x00028c30
        /*06b0*/ 	.short	0x010a
        /*06b2*/ 	.byte	0x3f
	.zero		1


	//   ....[30]....
        /*06b4*/ 	.word	0x00003080
        /*06b8*/ 	.word	0x000000ff
        /*06bc*/ 	.word	0x00000000
        /*06c0*/ 	.short	0x0101
        /*06c2*/ 	.byte	0x06
	.zero		1


	//   ....[31]....
        /*06c4*/ 	.word	0x00003d00
        /*06c8*/ 	.word	0x00000007
        /*06cc*/ 	.word	0x00028c50
        /*06d0*/ 	.short	0x010a
        /*06d2*/ 	.byte	0x3f
	.zero		1


	//   ....[32]....
        /*06d4*/ 	.word	0x00003d50
        /*06d8*/ 	.word	0x00000007
        /*06dc*/ 	.word	0x00028c50
        /*06e0*/ 	.short	0x010a
        /*06e2*/ 	.byte	0x3f
	.zero		1


	//   ....[33]....
        /*06e4*/ 	.word	0x00003fe0
        /*06e8*/ 	.word	0x000000ff
        /*06ec*/ 	.word	0x00000000
        /*06f0*/ 	.short	0x0101
        /*06f2*/ 	.byte	0x06
	.zero		1


	//   ....[34]....
        /*06f4*/ 	.word	0x00004120
        /*06f8*/ 	.word	0x000000ff
        /*06fc*/ 	.word	0x00028c30
        /*0700*/ 	.short	0x010a
        /*0702*/ 	.byte	0x15
	.zero		1


	//   ....[35]....
        /*0704*/ 	.word	0x00004160
        /*0708*/ 	.word	0x000000ff
        /*070c*/ 	.word	0x00028c30
        /*0710*/ 	.short	0x010a
        /*0712*/ 	.byte	0x15
	.zero		1


	//   ....[36]....
        /*0714*/ 	.word	0x000043a0
        /*0718*/ 	.word	0x000000ff
        /*071c*/ 	.word	0x00000000
        /*0720*/ 	.short	0x0101
        /*0722*/ 	.byte	0x06
	.zero		1


	//   ....[37]....
        /*0724*/ 	.word	0x00005650
        /*0728*/ 	.word	0x000000ff
        /*072c*/ 	.word	0x00028c50
        /*0730*/ 	.short	0x010a
        /*0732*/ 	.byte	0x15
	.zero		1


	//   ....[38]....
        /*0734*/ 	.word	0x00005690
        /*0738*/ 	.word	0x000000ff
        /*073c*/ 	.word	0x00028c50
        /*0740*/ 	.short	0x010a
        /*0742*/ 	.byte	0x15
	.zero		1


	//   ....[39]....
        /*0744*/ 	.word	0x00005920
        /*0748*/ 	.word	0x000000ff
        /*074c*/ 	.word	0x00000000
        /*0750*/ 	.short	0x0101
        /*0752*/ 	.byte	0x15
	.zero		1


	//   ....[40]....
        /*0754*/ 	.word	0x00007e30
        /*0758*/ 	.word	0x000000ff
        /*075c*/ 	.word	0x00000000
        /*0760*/ 	.short	0x0101
        /*0762*/ 	.byte	0x04
	.zero		1


	//   ....[41]....
        /*0764*/ 	.word	0x000098d0
        /*0768*/ 	.word	0x00000013
        /*076c*/ 	.word	0x00028c40
        /*0770*/ 	.short	0x010a
        /*0772*/ 	.byte	0x3f
	.zero		1


	//   ....[42]....
        /*0774*/ 	.word	0x00009d40
        /*0778*/ 	.word	0x00000013
        /*077c*/ 	.word	0x00028c30
        /*0780*/ 	.short	0x0107
        /*0782*/ 	.byte	0x3f
	.zero		1


	//   ....[43]....
        /*0784*/ 	.word	0x00009e00
        /*0788*/ 	.word	0x00000013
        /*078c*/ 	.word	0x00028c30
        /*0790*/ 	.short	0x0101
        /*0792*/ 	.byte	0x3f
	.zero		1


	//   ....[44]....
        /*0794*/ 	.word	0x0000a470
        /*0798*/ 	.word	0x000000ff
        /*079c*/ 	.word	0x00028c00
        /*07a0*/ 	.short	0x0107
        /*07a2*/ 	.byte	0x27
	.zero		1


	//   ....[45]....
        /*07a4*/ 	.word	0x0000a4d0
        /*07a8*/ 	.word	0x000000ff
        /*07ac*/ 	.word	0x00028c00
        /*07b0*/ 	.short	0x0101
        /*07b2*/ 	.byte	0x27
	.zero		1


	//   ....[46]....
        /*07b4*/ 	.word	0x0000a4f0
        /*07b8*/ 	.word	0x000000ff
        /*07bc*/ 	.word	0x00028c20
        /*07c0*/ 	.short	0x010a
        /*07c2*/ 	.byte	0x27
	.zero		1


	//   ....[47]....
        /*07c4*/ 	.word	0x0000a580
        /*07c8*/ 	.word	0x00000013
        /*07cc*/ 	.word	0x00028c60
        /*07d0*/ 	.short	0x010a
        /*07d2*/ 	.byte	0x3f
	.zero		1


	//   ....[48]....
        /*07d4*/ 	.word	0x0000afb0
        /*07d8*/ 	.word	0x00000013
        /*07dc*/ 	.word	0x00028c50
        /*07e0*/ 	.short	0x0107
        /*07e2*/ 	.byte	0x3f
	.zero		1


	//   ....[49]....
        /*07e4*/ 	.word	0x0000b090
        /*07e8*/ 	.word	0x00000013
        /*07ec*/ 	.word	0x00028c50
        /*07f0*/ 	.short	0x0101
        /*07f2*/ 	.byte	0x3f
	.zero		1


	//   ....[50]....
        /*07f4*/ 	.word	0x0000b330
        /*07f8*/ 	.word	0x00000009
        /*07fc*/ 	.word	0x00028c40
        /*0800*/ 	.short	0x010a
        /*0802*/ 	.byte	0x3f
	.zero		1


	//   ....[51]....
        /*0804*/ 	.word	0x0000b660
        /*0808*/ 	.word	0x00000009
        /*080c*/ 	.word	0x00028c30
        /*0810*/ 	.short	0x0107
        /*0812*/ 	.byte	0x3f
	.zero		1


	//   ....[52]....
        /*0814*/ 	.word	0x0000b720
        /*0818*/ 	.word	0x00000009
        /*081c*/ 	.word	0x00028c30
        /*0820*/ 	.short	0x0101
        /*0822*/ 	.byte	0x3f
	.zero		1


	//   ....[53]....
        /*0824*/ 	.word	0x0000b750
        /*0828*/ 	.word	0x00000009
        /*082c*/ 	.word	0x00028c60
        /*0830*/ 	.short	0x010a
        /*0832*/ 	.byte	0x3f
	.zero		1


	//   ....[54]....
        /*0834*/ 	.word	0x0000bd60
        /*0838*/ 	.word	0x00000009
        /*083c*/ 	.word	0x00028c50
        /*0840*/ 	.short	0x0107
        /*0842*/ 	.byte	0x3f
	.zero		1


	//   ....[55]....
        /*0844*/ 	.word	0x0000be30
        /*0848*/ 	.word	0x00000009
        /*084c*/ 	.word	0x00028c50
        /*0850*/ 	.short	0x0101
        /*0852*/ 	.byte	0x3f
	.zero		1


	//   ....[56]....
        /*0854*/ 	.word	0x0000bfc0
        /*0858*/ 	.word	0x00000004
        /*085c*/ 	.word	0x00028c20
        /*0860*/ 	.short	0x010a
        /*0862*/ 	.byte	0x3f
	.zero		1


	//   ....[57]....
        /*0864*/ 	.word	0x0000c140
        /*0868*/ 	.word	0x00000005
        /*086c*/ 	.word	0x00028c40
        /*0870*/ 	.short	0x010a
        /*0872*/ 	.byte	0x3f
	.zero		1


	//   ....[58]....
        /*0874*/ 	.word	0x0000c1e0
        /*0878*/ 	.word	0x00000011
        /*087c*/ 	.word	0x00028c40
        /*0880*/ 	.short	0x010a
        /*0882*/ 	.byte	0x3f
	.zero		1


	//   ....[59]....
        /*0884*/ 	.word	0x0000c220
        /*0888*/ 	.word	0x00000005
        /*088c*/ 	.word	0x00028c60
        /*0890*/ 	.short	0x010a
        /*0892*/ 	.byte	0x3f
	.zero		1


	//   ....[60]....
        /*0894*/ 	.word	0x0000c260
        /*0898*/ 	.word	0x00000011
        /*089c*/ 	.word	0x00028c60
        /*08a0*/ 	.short	0x010a
        /*08a2*/ 	.byte	0x3f
	.zero		1


	//   ....[61]....
        /*08a4*/ 	.word	0x0000c2d0
        /*08a8*/ 	.word	0x00000003
        /*08ac*/ 	.word	0x00028c50
        /*08b0*/ 	.short	0x010a
        /*08b2*/ 	.byte	0x3f
	.zero		1


	//   ....[62]....
        /*08b4*/ 	.word	0x0000c330
        /*08b8*/ 	.word	0x00000004
        /*08bc*/ 	.word	0x00028c50
        /*08c0*/ 	.short	0x010a
        /*08c2*/ 	.byte	0x3f
	.zero		1


	//   ....[63]....
        /*08c4*/ 	.word	0x0000c390
        /*08c8*/ 	.word	0x00000003
        /*08cc*/ 	.word	0x00028c00
        /*08d0*/ 	.short	0x010a
        /*08d2*/ 	.byte	0x3f
	.zero		1


	//   ....[64]....
        /*08d4*/ 	.word	0x0000c3e0
        /*08d8*/ 	.word	0x00000007
        /*08dc*/ 	.word	0x00028c30
        /*08e0*/ 	.short	0x010a
        /*08e2*/ 	.byte	0x3f
	.zero		1


	//   ....[65]....
        /*08e4*/ 	.word	0x0000c430
        /*08e8*/ 	.word	0x00000007
        /*08ec*/ 	.word	0x00028c50
        /*08f0*/ 	.short	0x010a
        /*08f2*/ 	.byte	0x3f
	.zero		1


	//   ....[66]....
        /*08f4*/ 	.word	0x0000c490
        /*08f8*/ 	.word	0x00000003
        /*08fc*/ 	.word	0x00028c30
        /*0900*/ 	.short	0x010a
        /*0902*/ 	.byte	0x3f
	.zero		1


	//   ....[67]....
        /*0904*/ 	.word	0x0000c4f0
        /*0908*/ 	.word	0x00000007
        /*090c*/ 	.word	0x00028c50
        /*0910*/ 	.short	0x010a
        /*0912*/ 	.byte	0x3f
	.zero		1


	//   ....[68]....
        /*0914*/ 	.word	0x0000c610
        /*0918*/ 	.word	0x00000013
        /*091c*/ 	.word	0x00028c40
        /*0920*/ 	.short	0x010a
        /*0922*/ 	.byte	0x3f
	.zero		1


	//   ....[69]....
        /*0924*/ 	.word	0x0000cfa0
        /*0928*/ 	.word	0x00000003
        /*092c*/ 	.word	0x00028c20
        /*0930*/ 	.short	0x010a
        /*0932*/ 	.byte	0x3f
	.zero		1


	//   ....[70]....
        /*0934*/ 	.word	0x0000cff0
        /*0938*/ 	.word	0x00000013
        /*093c*/ 	.word	0x00028c60
        /*0940*/ 	.short	0x010a
        /*0942*/ 	.byte	0x3f
	.zero		1


	//   ....[71]....
        /*0944*/ 	.word	0x0000d8a0
        /*0948*/ 	.word	0x00000009
        /*094c*/ 	.word	0x00028c40
        /*0950*/ 	.short	0x010a
        /*0952*/ 	.byte	0x3f
	.zero		1


	//   ....[72]....
        /*0954*/ 	.word	0x0000dd40
        /*0958*/ 	.word	0x00000009
        /*095c*/ 	.word	0x00028c60
        /*0960*/ 	.short	0x010a
        /*0962*/ 	.byte	0x3f
	.zero		1


	//   ....[73]....
        /*0964*/ 	.word	0x0000e490
        /*0968*/ 	.word	0x00000004
        /*096c*/ 	.word	0x00028c20
        /*0970*/ 	.short	0x010a
        /*0972*/ 	.byte	0x3f
	.zero		1


	//   ....[74]....
        /*0974*/ 	.word	0x0000e630
        /*0978*/ 	.word	0x00000005
        /*097c*/ 	.word	0x00028c40
        /*0980*/ 	.short	0x010a
        /*0982*/ 	.byte	0x3f
	.zero		1


	//   ....[75]....
        /*0984*/ 	.word	0x0000e680
        /*0988*/ 	.word	0x00000011
        /*098c*/ 	.word	0x00028c40
        /*0990*/ 	.short	0x010a
        /*0992*/ 	.byte	0x3f
	.zero		1


	//   ....[76]....
        /*0994*/ 	.word	0x0000e6d0
        /*0998*/ 	.word	0x00000005
        /*099c*/ 	.word	0x00028c60
        /*09a0*/ 	.short	0x010a
        /*09a2*/ 	.byte	0x3f
	.zero		1


	//----- nvinfo : EIATTR_NUM_MBARRIERS
	.align		4
.L_596:
        /*09a4*/ 	.byte	0x03, 0x38
        /*09a6*/ 	.short	0x0016


	//----- nvinfo : EIATTR_EXIT_INSTR_OFFSETS
	.align		4
        /*09a8*/ 	.byte	0x04, 0x1c
        /*09aa*/ 	.short	(.L_598 - .L_597)


	//   ....[0]....
.L_597:
        /*09ac*/ 	.word	0x00000920


	//   ....[1]....
        /*09b0*/ 	.word	0x000082f0


	//   ....[2]....
        /*09b4*/ 	.word	0x0000c2b0


	//----- nvinfo : EIATTR_MAX_THREADS
	.align		4
.L_598:
        /*09b8*/ 	.byte	0x04, 0x05
        /*09ba*/ 	.short	(.L_600 - .L_599)
.L_599:
        /*09bc*/ 	.word	0x00000180
        /*09c0*/ 	.word	0x00000001
        /*09c4*/ 	.word	0x00000001


	//----- nvinfo : EIATTR_CRS_STACK_SIZE
	.align		4
.L_600:
        /*09c8*/ 	.byte	0x04, 0x1e
        /*09ca*/ 	.short	(.L_602 - .L_601)
.L_601:
        /*09cc*/ 	.word	0x00000000


	//----- nvinfo : EIATTR_CBANK_PARAM_SIZE
	.align		4
.L_602:
        /*09d0*/ 	.byte	0x03, 0x19
        /*09d2*/ 	.short	0x0a70


	//----- nvinfo : EIATTR_PARAM_CBANK
	.align		4
        /*09d4*/ 	.byte	0x04, 0x0a
        /*09d6*/ 	.short	(.L_604 - .L_603)
	.align		4
.L_603:
        /*09d8*/ 	.word	index@(.nv.constant0._ZN7cutlass13device_kernelIN5flash11enable_sm90INS1_16FlashAttnFwdSm90INS1_25CollectiveMainloopFwdSm90ILi2EN4cute5tupleIJNS5_1CILi1EEES8_S8_EEENS6_IJNS7_ILi64EEESA_SA_EEELi512ENS_6half_tEfNS_4arch4Sm90ELb0ELb0ELb0ELb0ELb1ELb0ELb0ELb0ELb0ELb1ELb0ELb0EEENS1_21CollectiveEpilogueFwdINS6_IJSA_NS7_ILi512EEESA_EEES9_SC_SE_Li256ELb0ELb1ELb0ELb0EEENS1_29StaticPersistentTileSchedulerILb0EEEEEEEEEvNT_6ParamsE)
        /*09dc*/ 	.short	0x0210
        /*09de*/ 	.short	0x0a70


	//----- nvinfo : EIATTR_SW_WAR
	.align		4
.L_604:
        /*09e0*/ 	.byte	0x04, 0x36
        /*09e2*/ 	.short	(.L_606 - .L_605)
.L_605:
        /*09e4*/ 	.word	0x00000008
.L_606:


//--------------------- .nv.info._ZN7cutlass13device_kernelIN5flash11enable_sm90INS1_16FlashAttnFwdSm90INS1_25CollectiveMainloopFwdSm90ILi2EN4cute5tupleIJNS5_1CILi1EEES8_S8_EEENS6_IJNS7_ILi64EEESA_SA_EEELi512ENS_6half_tEfNS_4arch4Sm90ELb0ELb0ELb0ELb0ELb1ELb0ELb1ELb0ELb0ELb1ELb0ELb0EEENS1_21CollectiveEpilogueFwdINS6_IJSA_NS7_ILi512EEESA_EEES9_SC_SE_Li256ELb0ELb1ELb0ELb0EEENS1_29StaticPersistentTileSchedulerILb0EEEEEEEEEvNT_6ParamsE --------------------------
	.section	.nv.info._ZN7cutlass13device_kernelIN5flash11enable_sm90INS1_16FlashAttnFwdSm90INS1_25CollectiveMainloopFwdSm90ILi2EN4cute5tupleIJNS5_1CILi1EEES8_S8_EEENS6_IJNS7_ILi64EEESA_SA_EEELi512ENS_6half_tEfNS_4arch4Sm90ELb0ELb0ELb0ELb0ELb1ELb0ELb1ELb0ELb0ELb1ELb0ELb0EEENS1_21CollectiveEpilogueFwdINS6_IJSA_NS7_ILi512EEESA_EEES9_SC_SE_Li256ELb0ELb1ELb0ELb0EEENS1_29StaticPersistentTileSchedulerILb0EEEEEEEEEvNT_6ParamsE,"",@"SHT_CUDA_INFO"
	.sectionflags	@""
	.align	4


	//----- nvinfo : EIATTR_CUDA_API_VERSION
	.align		4
        /*0000*/ 	.byte	0x04, 0x37
        /*0002*/ 	.short	(.L_608 - .L_607)
.L_607:
        /*0004*/ 	.word	0x00000082


	//----- nvinfo : EIATTR_KPARAM_INFO
	.align		4
.L_608:
        /*0008*/ 	.byte	0x04, 0x17
        /*000a*/ 	.short	(.L_610 - .L_609)
.L_609:
        /*000c*/ 	.word	0x00000000
        /*0010*/ 	.short	0x0000
        /*0012*/ 	.short	0x0070
        /*0014*/ 	.byte	0x00, 0xf0, 0x01, 0x2c


	//----- nvinfo : EIATTR_SPARSE_MMA_MASK
	.align		4
.L_610:
        /*0018*/ 	.byte	0x03, 0x50
        /*001a*/ 	.short	0x0000


	//----- nvinfo : EIATTR_MAXREG_COUNT
	.align		4
        /*001c*/ 	.byte	0x03, 0x1b
        /*001e*/ 	.short	0x00a8


	//----- nvinfo : EIATTR_NUM_BARRIERS
	.align		4
        /*0020*/ 	.byte	0x02, 0x4c
        /*0022*/ 	.byte	0x10
	.zero		1


	//----- nvinfo : EIATTR_EXTERNS
	.align		4
        /*0024*/ 	.byte	0x04, 0x0f
        /*0026*/ 	.short	(.L_612 - .L_611)


	//   ....[0]....
	.align		4
.L_611:
        /*0028*/ 	.word	index@(__assertfail)


	//----- nvinfo : EIATTR_ANNOTATIONS
	.align		4
.L_612:
        /*002c*/ 	.byte	0x04, 0x55
        /*002e*/ 	.short	(.L_614 - .L_613)


	//   ....[0]....
.L_613:
        /* <DEDUP_REMOVED lines=17> */


	//----- nvinfo : EIATTR_MERCURY_ISA_VERSION
	.align		4
.L_614:
        /*0128*/ 	.byte	0x03, 0x5f
        /*012a*/ 	.short	0x0101


	//----- nvinfo : EIATTR_INT_WARP_WIDE_INSTR_OFFSETS
	.align		4
        /*012c*/ 	.byte	0x04, 0x31
        /*012e*/ 	.short	(.L_616 - .L_615)


	//   ....[0]....
.L_615:
        /*0130*/ 	.word	0x000000d0


	//   ....[1]....
        /*0134*/ 	.word	0x000000e0


	//   ....[2]....
        /*0138*/ 	.word	0x000000f0


	//   ....[3]....
        /*013c*/ 	.word	0x00000190


	//----- nvinfo : EIATTR_COOP_GROUP_MASK_REGIDS
	.align		4
.L_616:
        /*0140*/ 	.byte	0x04, 0x29
        /*0142*/ 	.short	(.L_618 - .L_617)


	//   ....[0]....
.L_617:
        /*0144*/ 	.word	0xffffffff


	//   ....[1]....
        /*0148*/ 	.word	0xffffffff


	//   ....[2]....
        /*014c*/ 	.word	0xffffffff


	//   ....[3]....
        /*0150*/ 	.word	0xffffffff


	//   ....[4]....
        /*0154*/ 	.word	0xffffffff


	//   ....[5]....
        /*0158*/ 	.word	0xffffffff


	//   ....[6]....
        /*015c*/ 	.word	0xffffffff


	//   ....[7]....
        /*0160*/ 	.word	0xffffffff


	//   ....[8]....
        /*0164*/ 	.word	0xffffffff


	//   ....[9]....
        /*0168*/ 	.word	0xffffffff


	//   ....[10]....
        /*016c*/ 	.word	0xffffffff


	//   ....[11]....
        /*0170*/ 	.word	0xffffffff


	//   ....[12]....
        /*0174*/ 	.word	0xffffffff


	//   ....[13]....
        /*0178*/ 	.word	0xffffffff


	//   ....[14]....
        /*017c*/ 	.word	0xffffffff


	//   ....[15]....
        /*0180*/ 	.word	0xffffffff


	//   ....[16]....
        /*0184*/ 	.word	0xffffffff


	//   ....[17]....
        /*0188*/ 	.word	0xffffffff


	//   ....[18]....
        /*018c*/ 	.word	0xffffffff


	//   ....[19]....
        /*0190*/ 	.word	0xffffffff


	//   ....[20]....
        /*0194*/ 	.word	0xffffffff


	//   ....[21]....
        /*0198*/ 	.word	0xffffffff


	//   ....[22]....
        /*019c*/ 	.word	0xffffffff


	//   ....[23]....
        /*01a0*/ 	.word	0xffffffff


	//   ....[24]....
        /*01a4*/ 	.word	0xffffffff


	//   ....[25]....
        /*01a8*/ 	.word	0xffffffff


	//   ....[26]....
        /*01ac*/ 	.word	0xffffffff


	//   ....[27]....
        /*01b0*/ 	.word	0xffffffff


	//   ....[28]....
        /*01b4*/ 	.word	0xffffffff


	//   ....[29]....
        /*01b8*/ 	.word	0xffffffff


	//   ....[30]....
        /*01bc*/ 	.word	0xffffffff


	//   ....[31]....
        /*01c0*/ 	.word	0xffffffff


	//   ....[32]....
        /*01c4*/ 	.word	0xffffffff


	//   ....[33]....
        /*01c8*/ 	.word	0xffffffff


	//   ....[34]....
        /*01cc*/ 	.word	0xffffffff


	//   ....[35]....
        /*01d0*/ 	.word	0xffffffff


	//   ....[36]....
        /*01d4*/ 	.word	0xffffffff


	//   ....[37]....
        /*01d8*/ 	.word	0xffffffff


	//   ....[38]....
        /*01dc*/ 	.word	0xffffffff


	//   ....[39]....
        /*01e0*/ 	.word	0xffffffff


	//   ....[40]....
        /*01e4*/ 	.word	0xffffffff


	//   ....[41]....
        /*01e8*/ 	.word	0xffffffff


	//   ....[42]....
        /*01ec*/ 	.word	0xffffffff


	//   ....[43]....
        /*01f0*/ 	.word	0xffffffff


	//   ....[44]....
        /*01f4*/ 	.word	0xffffffff


	//   ....[45]....
        /*01f8*/ 	.word	0xffffffff


	//   ....[46]....
        /*01fc*/ 	.word	0xffffffff


	//   ....[47]....
        /*0200*/ 	.word	0xffffffff


	//   ....[48]....
        /*0204*/ 	.word	0xffffffff


	//   ....[49]....
        /*0208*/ 	.word	0xffffffff


	//   ....[50]....
        /*020c*/ 	.word	0xffffffff


	//   ....[51]....
        /*0210*/ 	.word	0xffffffff


	//   ....[52]....
        /*0214*/ 	.word	0xffffffff


	//   ....[53]....
        /*0218*/ 	.word	0xffffffff


	//   ....[54]....
        /*021c*/ 	.word	0xffffffff


	//   ....[55]....
        /*0220*/ 	.word	0xffffffff


	//   ....[56]....
        /*0224*/ 	.word	0xffffffff


	//   ....[57]....
        /*0228*/ 	.word	0xffffffff


	//   ....[58]....
        /*022c*/ 	.word	0xffffffff


	//   ....[59]....
        /*0230*/ 	.word	0xffffffff


	//   ....[60]....
        /*0234*/ 	.word	0xffffffff


	//   ....[61]....
        /*0238*/ 	.word	0xffffffff


	//   ....[62]....
        /*023c*/ 	.word	0xffffffff


	//   ....[63]....
        /*0240*/ 	.word	0xffffffff


	//   ....[64]....
        /*0244*/ 	.word	0xffffffff


	//   ....[65]....
        /*0248*/ 	.word	0xffffffff


	//   ....[66]....
        /*024c*/ 	.word	0xffffffff


	//   ....[67]....
        /*0250*/ 	.word	0xffffffff


	//   ....[68]....
        /*0254*/ 	.word	0xffffffff


	//   ....[69]....
        /*0258*/ 	.word	0xffffffff


	//   ....[70]....
        /*025c*/ 	.word	0xffffffff


	//   ....[71]....
        /*0260*/ 	.word	0xffffffff


	//   ....[72]....
        /*0264*/ 	.word	0xffffffff


	//   ....[73]....
        /*0268*/ 	.word	0xffffffff


	//   ....[74]....
        /*026c*/ 	.word	0xffffffff


	//   ....[75]....
        /*0270*/ 	.word	0xffffffff


	//   ....[76]....
        /*0274*/ 	.word	0xffffffff


	//   ....[77]....
        /*0278*/ 	.word	0xffffffff


	//   ....[78]....
        /*027c*/ 	.word	0xffffffff


	//   ....[79]....
        /*0280*/ 	.word	0xffffffff


	//   ....[80]....
        /*0284*/ 	.word	0xffffffff


	//   ....[81]....
        /*0288*/ 	.word	0xffffffff


	//   ....[82]....
        /*028c*/ 	.word	0x0500000f


	//   ....[83]....
        /*0290*/ 	.word	0x0500000f


	//   ....[84]....
        /*0294*/ 	.word	0x0500000f


	//   ....[85]....
        /*0298*/ 	.word	0x0500000f


	//   ....[86]....
        /*029c*/ 	.word	0x0500000f


	//   ....[87]....
        /*02a0*/ 	.word	0x0500000f


	//   ....[88]....
        /*02a4*/ 	.word	0x0500000f


	//   ....[89]....
        /*02a8*/ 	.word	0x0500000f


	//   ....[90]....
        /*02ac*/ 	.word	0x0500000f


	//   ....[91]....
        /*02b0*/ 	.word	0x0500000f


	//   ....[92]....
        /*02b4*/ 	.word	0x0500000f


	//   ....[93]....
        /*02b8*/ 	.word	0x0500000f


	//   ....[94]....
        /*02bc*/ 	.word	0x0500000f


	//   ....[95]....
        /*02c0*/ 	.word	0x0500000f


	//   ....[96]....
        /*02c4*/ 	.word	0x0500000f


	//   ....[97]....
        /*02c8*/ 	.word	0x0500000f


	//   ....[98]....
        /*02cc*/ 	.word	0x0500000f


	//   ....[99]....
        /*02d0*/ 	.word	0x0500000f


	//   ....[100]....
        /*02d4*/ 	.word	0x0500000f


	//   ....[101]....
        /*02d8*/ 	.word	0x0500000f


	//   ....[102]....
        /*02dc*/ 	.word	0x0500000f


	//   ....[103]....
        /*02e0*/ 	.word	0x0500000f


	//   ....[104]....
        /*02e4*/ 	.word	0x0500000f


	//   ....[105]....
        /*02e8*/ 	.word	0x0500000f


	//   ....[106]....
        /*02ec*/ 	.word	0x0500000f


	//   ....[107]....
        /*02f0*/ 	.word	0x0500000f


	//   ....[108]....
        /*02f4*/ 	.word	0x0500000f


	//   ....[109]....
        /*02f8*/ 	.word	0x0500000f


	//   ....[110]....
        /*02fc*/ 	.word	0x0500000f


	//   ....[111]....
        /*0300*/ 	.word	0x0500000f


	//   ....[112]....
        /*0304*/ 	.word	0x0500000f


	//   ....[113]....
        /*0308*/ 	.word	0x0500000f


	//   ....[114]....
        /*030c*/ 	.word	0x0500000f


	//   ....[115]....
        /*0310*/ 	.word	0x0500000f


	//   ....[116]....
        /*0314*/ 	.word	0x0500000f


	//   ....[117]....
        /*0318*/ 	.word	0x0500000f


	//   ....[118]....
        /*031c*/ 	.word	0x0500000f


	//   ....[119]....
        /*0320*/ 	.word	0x0500000f


	//   ....[120]....
        /*0324*/ 	.word	0x0500000f


	//   ....[121]....
        /*0328*/ 	.word	0x0500000f


	//   ....[122]....
        /*032c*/ 	.word	0x0500000f


	//   ....[123]....
        /*0330*/ 	.word	0x0500000f


	//   ....[124]....
        /*0334*/ 	.word	0x0500000f


	//   ....[125]....
        /*0338*/ 	.word	0x0500000f


	//   ....[126]....
        /*033c*/ 	.word	0x0500000f


	//   ....[127]....
        /*0340*/ 	.word	0x0500000f


	//   ....[128]....
        /*0344*/ 	.word	0x0500000f


	//   ....[129]....
        /*0348*/ 	.word	0x0500000f


	//   ....[130]....
        /*034c*/ 	.word	0x0500000f


	//   ....[131]....
        /*0350*/ 	.word	0x0500000f


	//----- nvinfo : EIATTR_COOP_GROUP_INSTR_OFFSETS
	.align		4
.L_618:
        /*0354*/ 	.byte	0x04, 0x28
        /*0356*/ 	.short	(.L_620 - .L_619)


	//   ....[0]....
.L_619:
        /*0358*/ 	.word	0x00000080


	//   ....[1]....
        /*035c*/ 	.word	0x00000090


	//   ....[2]....
        /*0360*/ 	.word	0x000002c0


	//   ....[3]....
        /*0364*/ 	.word	0x00000420


	//   ....[4]....
        /*0368*/ 	.word	0x00000540


	//   ....[5]....
        /*036c*/ 	.word	0x000006a0


	//   ....[6]....
        /*0370*/ 	.word	0x000010b0


	//   ....[7]....
        /*0374*/ 	.word	0x00002810


	//   ....[8]....
        /*0378*/ 	.word	0x00002fb0


	//   ....[9]....
        /*037c*/ 	.word	0x000043e0


	//   ....[10]....
        /*0380*/ 	.word	0x00004500


	//   ....[11]....
        /*0384*/ 	.word	0x00004690


	//   ....[12]....
        /*0388*/ 	.word	0x00004740


	//   ....[13]....
        /*038c*/ 	.word	0x00004e90


	//   ....[14]....
        /*0390*/ 	.word	0x00005430


	//   ....[15]....
        /*0394*/ 	.word	0x000065f0


	//   ....[16]....
        /*0398*/ 	.word	0x00006640


	//   ....[17]....
        /*039c*/ 	.word	0x000068f0


	//   ....[18]....
        /*03a0*/ 	.word	0x00006ac0


	//   ....[19]....
        /*03a4*/ 	.word	0x00007940


	//   ....[20]....
        /*03a8*/ 	.word	0x000079f0


	//   ....[21]....
        /*03ac*/ 	.word	0x00007a20


	//   ....[22]....
        /*03b0*/ 	.word	0x00007a90


	//   ....[23]....
        /*03b4*/ 	.word	0x00007ac0


	//   ....[24]....
        /*03b8*/ 	.word	0x00008af0


	//   ....[25]....
        /*03bc*/ 	.word	0x000097b0


	//   ....[26]....
        /*03c0*/ 	.word	0x000097f0


	//   ....[27]....
        /*03c4*/ 	.word	0x00009820


	//   ....[28]....
        /*03c8*/ 	.word	0x00009840


	//   ....[29]....
        /*03cc*/ 	.word	0x00009e70


	//   ....[30]....
        /*03d0*/ 	.word	0x00009e90


	//   ....[31]....
        /*03d4*/ 	.word	0x0000a0d0


	//   ....[32]....
        /*03d8*/ 	.word	0x0000a100


	//   ....[33]....
        /*03dc*/ 	.word	0x0000bde0


	//   ....[34]....
        /*03e0*/ 	.word	0x0000be10


	//   ....[35]....
        /*03e4*/ 	.word	0x0000beb0


	//   ....[36]....
        /*03e8*/ 	.word	0x0000bed0


	//   ....[37]....
        /*03ec*/ 	.word	0x0000bf40


	//   ....[38]....
        /*03f0*/ 	.word	0x0000bf60


	//   ....[39]....
        /*03f4*/ 	.word	0x0000bf70


	//   ....[40]....
        /*03f8*/ 	.word	0x0000bf80


	//   ....[41]....
        /*03fc*/ 	.word	0x0000c620


	//   ....[42]....
        /*0400*/ 	.word	0x0000c650


	//   ....[43]....
        /*0404*/ 	.word	0x0000c710


	//   ....[44]....
        /*0408*/ 	.word	0x0000c720


	//   ....[45]....
        /*040c*/ 	.word	0x0000c7b0


	//   ....[46]....
        /*0410*/ 	.word	0x0000c7c0


	//   ....[47]....
        /*0414*/ 	.word	0x0000c7e0


	//   ....[48]....
        /*0418*/ 	.word	0x0000c820


	//   ....[49]....
        /*041c*/ 	.word	0x0000cd80


	//   ....[50]....
        /*0420*/ 	.word	0x0000cdb0


	//   ....[51]....
        /*0424*/ 	.word	0x0000cdc0


	//   ....[52]....
        /*0428*/ 	.word	0x0000cde0


	//   ....[53]....
        /*042c*/ 	.word	0x0000cf50


	//   ....[54]....
        /*0430*/ 	.word	0x0000cf90


	//   ....[55]....
        /*0434*/ 	.word	0x0000cfb0


	//   ....[56]....
        /*0438*/ 	.word	0x0000d080


	//   ....[57]....
        /*043c*/ 	.word	0x0000d5a0


	//   ....[58]....
        /*0440*/ 	.word	0x0000d5d0


	//   ....[59]....
        /*0444*/ 	.word	0x0000d600


	//   ....[60]....
        /*0448*/ 	.word	0x0000d6c0


	//   ....[61]....
        /*044c*/ 	.word	0x0000d700


	//   ....[62]....
        /*0450*/ 	.word	0x0000d720


	//   ....[63]....
        /*0454*/ 	.word	0x0000d740


	//   ....[64]....
        /*0458*/ 	.word	0x0000dad0


	//   ....[65]....
        /*045c*/ 	.word	0x0000e330


	//   ....[66]....
        /*0460*/ 	.word	0x0000e350


	//   ....[67]....
        /*0464*/ 	.word	0x0000e3a0


	//   ....[68]....
        /*0468*/ 	.word	0x0000e3b0


	//   ....[69]....
        /*046c*/ 	.word	0x0000e3f0


	//   ....[70]....
        /*0470*/ 	.word	0x0000e400


	//   ....[71]....
        /*0474*/ 	.word	0x0000e410


	//   ....[72]....
        /*0478*/ 	.word	0x0000e450


	//   ....[73]....
        /*047c*/ 	.word	0x0000e780


	//   ....[74]....
        /*0480*/ 	.word	0x0000e7b0


	//   ....[75]....
        /*0484*/ 	.word	0x0000e7e0


	//   ....[76]....
        /*0488*/ 	.word	0x0000e820


	//   ....[77]....
        /*048c*/ 	.word	0x0000e840


	//   ....[78]....
        /*0490*/ 	.word	0x0000e900


	//   ....[79]....
        /*0494*/ 	.word	0x0000e920


	//   ....[80]....
        /*0498*/ 	.word	0x0000e9a0


	//   ....[81]....
        /*049c*/ 	.word	0x0000eee0


	//   ....[82]....
        /*04a0*/ 	.word	0x0000f400


	//   ....[83]....
        /*04a4*/ 	.word	0x0000f4f0


	//   ....[84]....
        /*04a8*/ 	.word	0x0000f590


	//   ....[85]....
        /*04ac*/ 	.word	0x0000f600


	//   ....[86]....
        /*04b0*/ 	.word	0x0000f6f0


	//   ....[87]....
        /*04b4*/ 	.word	0x0000f760


	//   ....[88]....
        /*04b8*/ 	.word	0x0000f850


	//   ....[89]....
        /*04bc*/ 	.word	0x0000f8c0


	//   ....[90]....
        /*04c0*/ 	.word	0x0000f960


	//   ....[91]....
        /*04c4*/ 	.word	0x0000fa50


	//   ....[92]....
        /*04c8*/ 	.word	0x0000fad0


	//   ....[93]....
        /*04cc*/ 	.word	0x0000fb30


	//   ....[94]....
        /*04d0*/ 	.word	0x0000fc20


	//   ....[95]....
        /*04d4*/ 	.word	0x0000fca0


	//   ....[96]....
        /*04d8*/ 	.word	0x0000fd80


	//   ....[97]....
        /*04dc*/ 	.word	0x0000fdf0


	//   ....[98]....
        /*04e0*/ 	.word	0x0000feb0


	//   ....[99]....
        /*04e4*/ 	.word	0x0000ff50


	//   ....[100]....
        /*04e8*/ 	.word	0x00010010


	//   ....[101]....
        /*04ec*/ 	.word	0x00010140


	//   ....[102]....
        /*04f0*/ 	.word	0x00010230


	//   ....[103]....
        /*04f4*/ 	.word	0x000103e0


	//   ....[104]....
        /*04f8*/ 	.word	0x00010430


	//   ....[105]....
        /*04fc*/ 	.word	0x00010540


	//   ....[106]....
        /*0500*/ 	.word	0x00010620


	//   ....[107]....
        /*0504*/ 	.word	0x000107a0


	//   ....[108]....
        /*0508*/ 	.word	0x00010890


	//   ....[109]....
        /*050c*/ 	.word	0x000109f0


	//   ....[110]....
        /*0510*/ 	.word	0x00010b30


	//   ....[111]....
        /*0514*/ 	.word	0x00010c40


	//   ....[112]....
        /*0518*/ 	.word	0x00010d80


	//   ....[113]....
        /*051c*/ 	.word	0x00010e80


	//   ....[114]....
        /*0520*/ 	.word	0x00010f50


	//   ....[115]....
        /*0524*/ 	.word	0x00011030


	//   ....[116]....
        /*0528*/ 	.word	0x000110d0


	//   ....[117]....
        /*052c*/ 	.word	0x00011130


	//   ....[118]....
        /*0530*/ 	.word	0x000111e0


	//   ....[119]....
        /*0534*/ 	.word	0x00011240


	//   ....[120]....
        /*0538*/ 	.word	0x000112f0


	//   ....[121]....
        /*053c*/ 	.word	0x00011350


	//   ....[122]....
        /*0540*/ 	.word	0x00011400


	//   ....[123]....
        /*0544*/ 	.word	0x000114f0


	//   ....[124]....
        /*0548*/ 	.word	0x000115c0


	//   ....[125]....
        /*054c*/ 	.word	0x00011690


	//   ....[126]....
        /*0550*/ 	.word	0x000117a0


	//   ....[127]....
        /*0554*/ 	.word	0x000118c0


	//   ....[128]....
        /*0558*/ 	.word	0x000119a0


	//   ....[129]....
        /*055c*/ 	.word	0x00011aa0


	//   ....[130]....
        /*0560*/ 	.word	0x00011b70


	//   ....[131]....
        /*0564*/ 	.word	0x00011c80


	//----- nvinfo : EIATTR_REG_RECONFIG
	.align		4
.L_620:
        /*0568*/ 	.byte	0x01, 0x54
	.zero		2


	//----- nvinfo : EIATTR_SYSCALL_OFFSETS
	.align		4
        /*056c*/ 	.byte	0x04, 0x46
        /*056e*/ 	.short	(.L_622 - .L_621)


	//   ....[0]....
.L_621:
        /*0570*/ 	.word	0x00002a10


	//   ....[1]....
        /*0574*/ 	.word	0x0000b680


	//   ....[2]....
        /*0578*/ 	.word	0x0000b7c0


	//   ....[3]....
        /*057c*/ 	.word	0x0000b8b0


	//   ....[4]....
        /*0580*/ 	.word	0x0000c2c0


	//   ....[5]....
        /*0584*/ 	.word	0x0000ca60


	//----- nvinfo : EIATTR_MBARRIER_INSTR_OFFSETS
	.align		4
.L_622:
        /*0588*/ 	.byte	0x04, 0x39
        /*058a*/ 	.short	(.L_624 - .L_623)


	//   ....[0]....
.L_623:
        /*058c*/ 	.word	0x000001a0
        /*0590*/ 	.word	0x000000ff
        /*0594*/ 	.word	0x00038800
        /*0598*/ 	.short	0x0100
        /*059a*/ 	.byte	0x08
	.zero		1


	//   ....[1]....
        /*059c*/ 	.word	0x000001b0
        /*05a0*/ 	.word	0x000000ff
        /*05a4*/ 	.word	0x00038810
        /*05a8*/ 	.short	0x0100
        /*05aa*/ 	.byte	0x08
	.zero		1


	//   ....[2]....
        /*05ac*/ 	.word	0x000001c0
        /*05b0*/ 	.word	0x000000ff
        /*05b4*/ 	.word	0x00038820
        /*05b8*/ 	.short	0x0100
        /*05ba*/ 	.byte	0x08
	.zero		1


	//   ....[3]....
        /*05bc*/ 	.word	0x00000270
        /*05c0*/ 	.word	0x000000ff
        /*05c4*/ 	.word	0x00038830
        /*05c8*/ 	.short	0x0100
        /*05ca*/ 	.byte	0x06
	.zero		1


	//   ....[4]....
        /*05cc*/ 	.word	0x00000280
        /*05d0*/ 	.word	0x000000ff
        /*05d4*/ 	.word	0x00038840
        /*05d8*/ 	.short	0x0100
        /*05da*/ 	.byte	0x06
	.zero		1


	//   ....[5]....
        /*05dc*/ 	.word	0x00000290
        /*05e0*/ 	.word	0x000000ff
        /*05e4*/ 	.word	0x00038838
        /*05e8*/ 	.short	0x0100
        /*05ea*/ 	.byte	0x06
	.zero		1


	//   ....[6]....
        /*05ec*/ 	.word	0x000002a0
        /*05f0*/ 	.word	0x000000ff
        /*05f4*/ 	.word	0x00038848
        /*05f8*/ 	.short	0x0100
        /*05fa*/ 	.byte	0x06
	.zero		1


	//   ....[7]....
        /*05fc*/ 	.word	0x000003d0
        /*0600*/ 	.word	0x000000ff
        /*0604*/ 	.word	0x00038850
        /*0608*/ 	.short	0x0100
        /*060a*/ 	.byte	0x08
	.zero		1


	//   ....[8]....
        /*060c*/ 	.word	0x000003e0
        /*0610*/ 	.word	0x000000ff
        /*0614*/ 	.word	0x00038860
        /*0618*/ 	.short	0x0100
        /*061a*/ 	.byte	0x08
	.zero		1


	//   ....[9]....
        /*061c*/ 	.word	0x000003f0
        /*0620*/ 	.word	0x000000ff
        /*0624*/ 	.word	0x00038858
        /*0628*/ 	.short	0x0100
        /*062a*/ 	.byte	0x08
	.zero		1


	//   ....[10]....
        /*062c*/ 	.word	0x00000400
        /*0630*/ 	.word	0x000000ff
        /*0634*/ 	.word	0x00038868
        /*0638*/ 	.short	0x0100
        /*063a*/ 	.byte	0x08
	.zero		1


	//   ....[11]....
        /*063c*/ 	.word	0x000004f0
        /*0640*/ 	.word	0x000000ff
        /*0644*/ 	.word	0x00038870
        /*0648*/ 	.short	0x0100
        /*064a*/ 	.byte	0x06
	.zero		1


	//   ....[12]....
        /*064c*/ 	.word	0x00000500
        /*0650*/ 	.word	0x000000ff
        /*0654*/ 	.word	0x00038880
        /*0658*/ 	.short	0x0100
        /*065a*/ 	.byte	0x06
	.zero		1


	//   ....[13]....
        /*065c*/ 	.word	0x00000510
        /*0660*/ 	.word	0x000000ff
        /*0664*/ 	.word	0x00038878
        /*0668*/ 	.short	0x0100
        /*066a*/ 	.byte	0x06
	.zero		1


	//   ....[14]....
        /*066c*/ 	.word	0x00000520
        /*0670*/ 	.word	0x000000ff
        /*0674*/ 	.word	0x00038888
        /*0678*/ 	.short	0x0100
        /*067a*/ 	.byte	0x06
	.zero		1


	//   ....[15]....
        /*067c*/ 	.word	0x00000650
        /*0680*/ 	.word	0x000000ff
        /*0684*/ 	.word	0x00038890
        /*0688*/ 	.short	0x0100
        /*068a*/ 	.byte	0x08
	.zero		1


	//   ....[16]....
        /*068c*/ 	.word	0x00000660
        /*0690*/ 	.word	0x000000ff
        /*0694*/ 	.word	0x000388a0
        /*0698*/ 	.short	0x0100
        /*069a*/ 	.byte	0x08
	.zero		1


	//   ....[17]....
        /*069c*/ 	.word	0x00000670
        /*06a0*/ 	.word	0x000000ff
        /*06a4*/ 	.word	0x00038898
        /*06a8*/ 	.short	0x0100
        /*06aa*/ 	.byte	0x08
	.zero		1


	//   ....[18]....
        /*06ac*/ 	.word	0x00000680
        /*06b0*/ 	.word	0x000000ff
        /*06b4*/ 	.word	0x000388a8
        /*06b8*/ 	.short	0x0100
        /*06ba*/ 	.byte	0x08
	.zero		1


	//   ....[19]....
        /*06bc*/ 	.word	0x000007b0
        /*06c0*/ 	.word	0x000000ff
        /*06c4*/ 	.word	0x000388b0
        /*06c8*/ 	.short	0x0100
        /*06ca*/ 	.byte	0x08
	.zero		1


	//   ....[20]....
        /*06cc*/ 	.word	0x000007c0
        /*06d0*/ 	.word	0x000000ff
        /*06d4*/ 	.word	0x000388c0
        /*06d8*/ 	.short	0x0100
        /*06da*/ 	.byte	0x08
	.zero		1


	//   ....[21]....
        /*06dc*/ 	.word	0x000007d0
        /*06e0*/ 	.word	0x000000ff
        /*06e4*/ 	.word	0x000388b8
        /*06e8*/ 	.short	0x0100
        /*06ea*/ 	.byte	0x08
	.zero		1


	//   ....[22]....
        /*06ec*/ 	.word	0x000007e0
        /*06f0*/ 	.word	0x000000ff
        /*06f4*/ 	.word	0x000388c8
        /*06f8*/ 	.short	0x0100
        /*06fa*/ 	.byte	0x08
	.zero		1


	//   ....[23]....
        /*06fc*/ 	.word	0x00001400
        /*0700*/ 	.word	0x000000ff
        /*0704*/ 	.word	0x00000000
        /*0708*/ 	.short	0x0101
        /*070a*/ 	.byte	0x06
	.zero		1


	//   ....[24]....
        /*070c*/ 	.word	0x00001f00
        /*0710*/ 	.word	0x000000ff
        /*0714*/ 	.word	0x00000000
        /*0718*/ 	.short	0x0101
        /*071a*/ 	.byte	0x06
	.zero		1


	//   ....[25]....
        /*071c*/ 	.word	0x00002a70
        /*0720*/ 	.word	0x000000ff
        /*0724*/ 	.word	0x00038800
        /*0728*/ 	.short	0x010a
        /*072a*/ 	.byte	0x26
	.zero		1


	//   ....[26]....
        /*072c*/ 	.word	0x00002ae0
        /*0730*/ 	.word	0x00000008
        /*0734*/ 	.word	0x00038830
        /*0738*/ 	.short	0x010a
        /*073a*/ 	.byte	0x3f
	.zero		1


	//   ....[27]....
        /*073c*/ 	.word	0x00002b20
        /*0740*/ 	.word	0x00000008
        /*0744*/ 	.word	0x00038830
        /*0748*/ 	.short	0x010a
        /*074a*/ 	.byte	0x3f
	.zero		1


	//   ....[28]....
        /*074c*/ 	.word	0x00002da0
        /*0750*/ 	.word	0x000000ff
        /*0754*/ 	.word	0x00038810
        /*0758*/ 	.short	0x010a
        /*075a*/ 	.byte	0x26
	.zero		1


	//   ....[29]....
        /*075c*/ 	.word	0x00002de0
        /*0760*/ 	.word	0x00000008
        /*0764*/ 	.word	0x00038850
        /*0768*/ 	.short	0x010a
        /*076a*/ 	.byte	0x3f
	.zero		1


	//   ....[30]....
        /*076c*/ 	.word	0x00002e20
        /*0770*/ 	.word	0x00000008
        /*0774*/ 	.word	0x00038850
        /*0778*/ 	.short	0x010a
        /*077a*/ 	.byte	0x3f
	.zero		1


	//   ....[31]....
        /*077c*/ 	.word	0x000040b0
        /*0780*/ 	.word	0x000000ff
        /*0784*/ 	.word	0x00000000
        /*0788*/ 	.short	0x0101
        /*078a*/ 	.byte	0x07
	.zero		1


	//   ....[32]....
        /*078c*/ 	.word	0x00004f10
        /*0790*/ 	.word	0x000000ff
        /*0794*/ 	.word	0x00000000
        /*0798*/ 	.short	0x0101
        /*079a*/ 	.byte	0x07
	.zero		1


	//   ....[33]....
        /*079c*/ 	.word	0x00005020
        /*07a0*/ 	.word	0x000000ff
        /*07a4*/ 	.word	0x00038830
        /*07a8*/ 	.short	0x010a
        /*07aa*/ 	.byte	0x07
	.zero		1


	//   ....[34]....
        /*07ac*/ 	.word	0x00005060
        /*07b0*/ 	.word	0x000000ff
        /*07b4*/ 	.word	0x00038830
        /*07b8*/ 	.short	0x010a
        /*07ba*/ 	.byte	0x07
	.zero		1


	//   ....[35]....
        /*07bc*/ 	.word	0x00005270
        /*07c0*/ 	.word	0x000000ff
        /*07c4*/ 	.word	0x00038850
        /*07c8*/ 	.short	0x010a
        /*07ca*/ 	.byte	0x07
	.zero		1


	//   ....[36]....
        /*07cc*/ 	.word	0x000052b0
        /*07d0*/ 	.word	0x000000ff
        /*07d4*/ 	.word	0x00038850
        /*07d8*/ 	.short	0x010a
        /*07da*/ 	.byte	0x07
	.zero		1


	//   ....[37]....
        /*07dc*/ 	.word	0x000064f0
        /*07e0*/ 	.word	0x000000ff
        /*07e4*/ 	.word	0x00000000
        /*07e8*/ 	.short	0x0101
        /*07ea*/ 	.byte	0x0b
	.zero		1


	//   ....[38]....
        /*07ec*/ 	.word	0x000079d0
        /*07f0*/ 	.word	0x000000ff
        /*07f4*/ 	.word	0x00000000
        /*07f8*/ 	.short	0x0101
        /*07fa*/ 	.byte	0x07
	.zero		1


	//   ....[39]....
        /*07fc*/ 	.word	0x00009e80
        /*0800*/ 	.word	0x000000ff
        /*0804*/ 	.word	0x00000000
        /*0808*/ 	.short	0x0101
        /*080a*/ 	.byte	0x04
	.zero		1


	//   ....[40]....
        /*080c*/ 	.word	0x0000bbd0
        /*0810*/ 	.word	0x00000019
        /*0814*/ 	.word	0x00038840
        /*0818*/ 	.short	0x010a
        /*081a*/ 	.byte	0x3f
	.zero		1


	//   ....[41]....
        /*081c*/ 	.word	0x0000c080
        /*0820*/ 	.word	0x00000019
        /*0824*/ 	.word	0x00038830
        /*0828*/ 	.short	0x0107
        /*082a*/ 	.byte	0x3f
	.zero		1


	//   ....[42]....
        /*082c*/ 	.word	0x0000c140
        /*0830*/ 	.word	0x00000019
        /*0834*/ 	.word	0x00038830
        /*0838*/ 	.short	0x0101
        /*083a*/ 	.byte	0x3f
	.zero		1


	//   ....[43]....
        /*083c*/ 	.word	0x0000c8e0
        /*0840*/ 	.word	0x000000ff
        /*0844*/ 	.word	0x00038800
        /*0848*/ 	.short	0x0107
        /*084a*/ 	.byte	0x25
	.zero		1


	//   ....[44]....
        /*084c*/ 	.word	0x0000c930
        /*0850*/ 	.word	0x000000ff
        /*0854*/ 	.word	0x00038800
        /*0858*/ 	.short	0x0101
        /*085a*/ 	.byte	0x25
	.zero		1


	//   ....[45]....
        /*085c*/ 	.word	0x0000d2a0
        /*0860*/ 	.word	0x000000ff
        /*0864*/ 	.word	0x00038810
        /*0868*/ 	.short	0x0107
        /*086a*/ 	.byte	0x25
	.zero		1


	//   ....[46]....
        /*086c*/ 	.word	0x0000d300
        /*0870*/ 	.word	0x000000ff
        /*0874*/ 	.word	0x00038810
        /*0878*/ 	.short	0x0101
        /*087a*/ 	.byte	0x25
	.zero		1


	//   ....[47]....
        /*087c*/ 	.word	0x0000d320
        /*0880*/ 	.word	0x000000ff
        /*0884*/ 	.word	0x00038820
        /*0888*/ 	.short	0x010a
        /*088a*/ 	.byte	0x25
	.zero		1


	//   ....[48]....
        /*088c*/ 	.word	0x0000d3b0
        /*0890*/ 	.word	0x00000019
        /*0894*/ 	.word	0x00038860
        /*0898*/ 	.short	0x010a
        /*089a*/ 	.byte	0x3f
	.zero		1


	//   ....[49]....
        /*089c*/ 	.word	0x0000de10
        /*08a0*/ 	.word	0x00000019
        /*08a4*/ 	.word	0x00038850
        /*08a8*/ 	.short	0x0107
        /*08aa*/ 	.byte	0x3f
	.zero		1


	//   ....[50]....
        /*08ac*/ 	.word	0x0000def0
        /*08b0*/ 	.word	0x00000019
        /*08b4*/ 	.word	0x00038850
        /*08b8*/ 	.short	0x0101
        /*08ba*/ 	.byte	0x3f
	.zero		1


	//   ....[51]....
        /*08bc*/ 	.word	0x0000e190
        /*08c0*/ 	.word	0x00000008
        /*08c4*/ 	.word	0x00038840
        /*08c8*/ 	.short	0x010a
        /*08ca*/ 	.byte	0x3f
	.zero		1


	//   ....[52]....
        /*08cc*/ 	.word	0x0000e4d0
        /*08d0*/ 	.word	0x00000008
        /*08d4*/ 	.word	0x00038830
        /*08d8*/ 	.short	0x0107
        /*08da*/ 	.byte	0x3f
	.zero		1


	//   ....[53]....
        /*08dc*/ 	.word	0x0000e590
        /*08e0*/ 	.word	0x00000008
        /*08e4*/ 	.word	0x00038830
        /*08e8*/ 	.short	0x0101
        /*08ea*/ 	.byte	0x3f
	.zero		1


	//   ....[54]....
        /*08ec*/ 	.word	0x0000e5c0
        /*08f0*/ 	.word	0x00000008
        /*08f4*/ 	.word	0x00038860
        /*08f8*/ 	.short	0x010a
        /*08fa*/ 	.byte	0x3f
	.zero		1


	//   ....[55]....
        /*08fc*/ 	.word	0x0000ec00
        /*0900*/ 	.word	0x00000008
        /*0904*/ 	.word	0x00038850
        /*0908*/ 	.short	0x0107
        /*090a*/ 	.byte	0x3f
	.zero		1


	//   ....[56]....
        /*090c*/ 	.word	0x0000ecd0
        /*0910*/ 	.word	0x00000008
        /*0914*/ 	.word	0x00038850
        /*0918*/ 	.short	0x0101
        /*091a*/ 	.byte	0x3f
	.zero		1


	//   ....[57]....
        /*091c*/ 	.word	0x0000ee60
        /*0920*/ 	.word	0x00000005
        /*0924*/ 	.word	0x00038820
        /*0928*/ 	.short	0x010a
        /*092a*/ 	.byte	0x3f
	.zero		1


	//   ....[58]....
        /*092c*/ 	.word	0x0000efd0
        /*0930*/ 	.word	0x00000003
        /*0934*/ 	.word	0x00038840
        /*0938*/ 	.short	0x010a
        /*093a*/ 	.byte	0x3f
	.zero		1


	//   ....[59]....
        /*093c*/ 	.word	0x0000f070
        /*0940*/ 	.word	0x00000005
        /*0944*/ 	.word	0x00038840
        /*0948*/ 	.short	0x010a
        /*094a*/ 	.byte	0x3f
	.zero		1


	//   ....[60]....
        /*094c*/ 	.word	0x0000f0b0
        /*0950*/ 	.word	0x00000003
        /*0954*/ 	.word	0x00038860
        /*0958*/ 	.short	0x010a
        /*095a*/ 	.byte	0x3f
	.zero		1


	//   ....[61]....
        /*095c*/ 	.word	0x0000f0f0
        /*0960*/ 	.word	0x00000005
        /*0964*/ 	.word	0x00038860
        /*0968*/ 	.short	0x010a
        /*096a*/ 	.byte	0x3f
	.zero		1


	//   ....[62]....
        /*096c*/ 	.word	0x0000f160
        /*0970*/ 	.word	0x00000000
        /*0974*/ 	.word	0x00038800
        /*0978*/ 	.short	0x010a
        /*097a*/ 	.byte	0x3f
	.zero		1


	//   ....[63]....
        /*097c*/ 	.word	0x0000f1b0
        /*0980*/ 	.word	0x00000008
        /*0984*/ 	.word	0x00038830
        /*0988*/ 	.short	0x010a
        /*098a*/ 	.byte	0x3f
	.zero		1


	//   ....[64]....
        /*098c*/ 	.word	0x0000f210
        /*0990*/ 	.word	0x00000004
        /*0994*/ 	.word	0x00038810
        /*0998*/ 	.short	0x010a
        /*099a*/ 	.byte	0x3f
	.zero		1


	//   ....[65]....
        /*099c*/ 	.word	0x0000f260
        /*09a0*/ 	.word	0x00000008
        /*09a4*/ 	.word	0x00038850
        /*09a8*/ 	.short	0x010a
        /*09aa*/ 	.byte	0x3f
	.zero		1


	//   ....[66]....
        /*09ac*/ 	.word	0x0000f2c0
        /*09b0*/ 	.word	0x00000004
        /*09b4*/ 	.word	0x00038830
        /*09b8*/ 	.short	0x010a
        /*09ba*/ 	.byte	0x3f
	.zero		1


	//   ....[67]....
        /*09bc*/ 	.word	0x0000f320
        /*09c0*/ 	.word	0x00000004
        /*09c4*/ 	.word	0x00038850
        /*09c8*/ 	.short	0x010a
        /*09ca*/ 	.byte	0x3f
	.zero		1


	//   ....[68]....
        /*09cc*/ 	.word	0x0000f440
        /*09d0*/ 	.word	0x00000019
        /*09d4*/ 	.word	0x00038840
        /*09d8*/ 	.short	0x010a
        /*09da*/ 	.byte	0x3f
	.zero		1


	//   ....[69]....
        /*09dc*/ 	.word	0x000106a0
        /*09e0*/ 	.word	0x00000003
        /*09e4*/ 	.word	0x00038820
        /*09e8*/ 	.short	0x010a
        /*09ea*/ 	.byte	0x3f
	.zero		1


	//   ....[70]....
        /*09ec*/ 	.word	0x000106f0
        /*09f0*/ 	.word	0x00000019
        /*09f4*/ 	.word	0x00038860
        /*09f8*/ 	.short	0x010a
        /*09fa*/ 	.byte	0x3f
	.zero		1


	//   ....[71]....
        /*09fc*/ 	.word	0x00010f80
        /*0a00*/ 	.word	0x00000008
        /*0a04*/ 	.word	0x00038840
        /*0a08*/ 	.short	0x010a
        /*0a0a*/ 	.byte	0x3f
	.zero		1


	//   ....[72]....
        /*0a0c*/ 	.word	0x00011440
        /*0a10*/ 	.word	0x00000008
        /*0a14*/ 	.word	0x00038860
        /*0a18*/ 	.short	0x010a
        /*0a1a*/ 	.byte	0x3f
	.zero		1


	//   ....[73]....
        /*0a1c*/ 	.word	0x00011ba0
        /*0a20*/ 	.word	0x00000005
        /*0a24*/ 	.word	0x00038820
        /*0a28*/ 	.short	0x010a
        /*0a2a*/ 	.byte	0x3f
	.zero		1


	//   ....[74]....
        /*0a2c*/ 	.word	0x00011d40
        /*0a30*/ 	.word	0x00000003
        /*0a34*/ 	.word	0x00038840
        /*0a38*/ 	.short	0x010a
        /*0a3a*/ 	.byte	0x3f
	.zero		1


	//   ....[75]....
        /*0a3c*/ 	.word	0x00011d90
        /*0a40*/ 	.word	0x00000005
        /*0a44*/ 	.word	0x00038840
        /*0a48*/ 	.short	0x010a
        /*0a4a*/ 	.byte	0x3f
	.zero		1


	//   ....[76]....
        /*0a4c*/ 	.word	0x00011de0
        /*0a50*/ 	.word	0x00000003
        /*0a54*/ 	.word	0x00038860
        /*0a58*/ 	.short	0x010a
        /*0a5a*/ 	.byte	0x3f
	.zero		1


	//----- nvinfo : EIATTR_NUM_MBARRIERS
	.align		4
.L_624:
        /*0a5c*/ 	.byte	0x03, 0x38
        /*0a5e*/ 	.short	0x0017


	//----- nvinfo : EIATTR_EXIT_INSTR_OFFSETS
	.align		4
        /*0a60*/ 	.byte	0x04, 0x1c
        /*0a62*/ 	.short	(.L_626 - .L_625)


	//   ....[0]....
.L_625:
        /*0a64*/ 	.word	0x00000930


	//   ....[1]....
        /*0a68*/ 	.word	0x0000a350


	//   ....[2]....
        /*0a6c*/ 	.word	0x0000f140


	//----- nvinfo : EIATTR_MAX_THREADS
	.align		4
.L_626:
        /*0a70*/ 	.byte	0x04, 0x05
        /*0a72*/ 	.short	(.L_628 - .L_627)
.L_627:
        /*0a74*/ 	.word	0x00000180
        /*0a78*/ 	.word	0x00000001
        /*0a7c*/ 	.word	0x00000001


	//----- nvinfo : EIATTR_CRS_STACK_SIZE
	.align		4
.L_628:
        /*0a80*/ 	.byte	0x04, 0x1e
        /*0a82*/ 	.short	(.L_630 - .L_629)
.L_629:
        /*0a84*/ 	.word	0x00000000


	//----- nvinfo : EIATTR_CBANK_PARAM_SIZE
	.align		4
.L_630:
        /*0a88*/ 	.byte	0x03, 0x19
        /*0a8a*/ 	.short	0x0b70


	//----- nvinfo : EIATTR_PARAM_CBANK
	.align		4
        /*0a8c*/ 	.byte	0x04, 0x0a
        /*0a8e*/ 	.short	(.L_632 - .L_631)
	.align		4
.L_631:
        /*0a90*/ 	.word	index@(.nv.constant0._ZN7cutlass13device_kernelIN5flash11enable_sm90INS1_16FlashAttnFwdSm90INS1_25CollectiveMainloopFwdSm90ILi2EN4cute5tupleIJNS5_1CILi1EEES8_S8_EEENS6_IJNS7_ILi64EEESA_SA_EEELi512ENS_6half_tEfNS_4arch4Sm90ELb0ELb0ELb0ELb0ELb1ELb0ELb1ELb0ELb0ELb1ELb0ELb0EEENS1_21CollectiveEpilogueFwdINS6_IJSA_NS7_ILi512EEESA_EEES9_SC_SE_Li256ELb0ELb1ELb0ELb0EEENS1_29StaticPersistentTileSchedulerILb0EEEEEEEEEvNT_6ParamsE)
        /*0a94*/ 	.short	0x0210
        /*0a96*/ 	.short	0x0b70


	//----- nvinfo : EIATTR_SW_WAR
	.align		4
.L_632:
        /*0a98*/ 	.byte	0x04, 0x36
        /*0a9a*/ 	.short	(.L_634 - .L_633)
.L_633:
        /*0a9c*/ 	.word	0x00000008
.L_634:


//--------------------- .nv.info._ZN7cutlass13device_kernelIN5flash11enable_sm90INS1_16FlashAttnFwdSm90INS1_25CollectiveMainloopFwdSm90ILi2EN4cute5tupleIJNS5_1CILi1EEES8_S8_EEENS6_IJNS7_ILi64EEESA_SA_EEELi512ENS_6half_tEfNS_4arch4Sm90ELb0ELb0ELb0ELb1ELb1ELb0ELb0ELb0ELb0ELb1ELb0ELb0EEENS1_21CollectiveEpilogueFwdINS6_IJSA_NS7_ILi512EEESA_EEES9_SC_SE_Li256ELb1ELb1ELb0ELb0EEENS1_36VarlenDynamicPersistentTileSchedulerILi64ELi64ELi256ELi128ELb0ELb1ELb1ELb0ELb1ELb1EEEEEEEEEvNT_6ParamsE --------------------------
	.section	.nv.info._ZN7cutlass13device_kernelIN5flash11enable_sm90INS1_16FlashAttnFwdSm90INS1_25CollectiveMainloopFwdSm90ILi2EN4cute5tupleIJNS5_1CILi1EEES8_S8_EEENS6_IJNS7_ILi64EEESA_SA_EEELi512ENS_6half_tEfNS_4arch4Sm90ELb0ELb0ELb0ELb1ELb1ELb0ELb0ELb0ELb0ELb1ELb0ELb0EEENS1_21CollectiveEpilogueFwdINS6_IJSA_NS7_ILi512EEESA_EEES9_SC_SE_Li256ELb1ELb1ELb0ELb0EEENS1_36VarlenDynamicPersistentTileSchedulerILi64ELi64ELi256ELi128ELb0ELb1ELb1ELb0ELb1ELb1EEEEEEEEEvNT_6ParamsE,"",@"SHT_CUDA_INFO"
	.sectionflags	@""
	.align	4


	//----- nvinfo : EIATTR_CUDA_API_VERSION
	.align		4
        /*0000*/ 	.byte	0x04, 0x37
        /*0002*/ 	.short	(.L_636 - .L_635)
.L_635:
        /*0004*/ 	.word	0x00000082


	//----- nvinfo : EIATTR_KPARAM_INFO
	.align		4
.L_636:
        /*0008*/ 	.byte	0x04, 0x17
        /*000a*/ 	.short	(.L_638 - .L_637)
.L_637:
        /*000c*/ 	.word	0x00000000
        /*0010*/ 	.short	0x0000
        /*0012*/ 	.short	0x0070
        /*0014*/ 	.byte	0x00, 0xf0, 0x01, 0x2a


	//----- nvinfo : EIATTR_SPARSE_MMA_MASK
	.align		4
.L_638:
        /*0018*/ 	.byte	0x03, 0x50
        /*001a*/ 	.short	0x0000


	//----- nvinfo : EIATTR_MAXREG_COUNT
	.align		4
        /*001c*/ 	.byte	0x03, 0x1b
        /*001e*/ 	.short	0x00a8


	//----- nvinfo : EIATTR_NUM_BARRIERS
	.align		4
        /*0020*/ 	.byte	0x02, 0x4c
        /*0022*/ 	.byte	0x10
	.zero		1


	//----- nvinfo : EIATTR_EXTERNS
	.align		4
        /*0024*/ 	.byte	0x04, 0x0f
        /*0026*/ 	.short	(.L_640 - .L_639)


	//   ....[0]....
	.align		4
.L_639:
        /*0028*/ 	.word	index@(__assertfail)


	//----- nvinfo : EIATTR_ANNOTATIONS
	.align		4
.L_640:
        /*002c*/ 	.byte	0x04, 0x55
        /*002e*/ 	.short	(.L_642 - .L_641)


	//   ....[0]....
.L_641:
        /* <DEDUP_REMOVED lines=19> */


	//----- nvinfo : EIATTR_MERCURY_ISA_VERSION
	.align		4
.L_642:
        /*0150*/ 	.byte	0x03, 0x5f
        /*0152*/ 	.short	0x0101


	//----- nvinfo : EIATTR_UNUSED_LOAD_BYTE_OFFSET
	.align		4
        /*0154*/ 	.byte	0x04, 0x44
        /*0156*/ 	.short	(.L_644 - .L_643)


	//   ....[0]....
.L_643:
        /*0158*/ 	.word	0x00000950
        /*015c*/ 	.word	0x0000fff0


	//   ....[1]....
        /*0160*/ 	.word	0x00006b60
        /*0164*/ 	.word	0x0000fff0


	//----- nvinfo : EIATTR_INT_WARP_WIDE_INSTR_OFFSETS
	.align		4
.L_644:
        /*0168*/ 	.byte	0x04, 0x31
        /*016a*/ 	.short	(.L_646 - .L_645)


	//   ....[0]....
.L_645:
        /*016c*/ 	.word	0x000000c0


	//   ....[1]....
        /*0170*/ 	.word	0x000000d0


	//   ....[2]....
        /*0174*/ 	.word	0x00000170


	//   ....[3]....
        /*0178*/ 	.word	0x0000ab70


	//   ....[4]....
        /*017c*/ 	.word	0x0000ac00


	//   ....[5]....
        /*0180*/ 	.word	0x0000e090


	//   ....[6]....
        /*0184*/ 	.word	0x0000e120


	//----- nvinfo : EIATTR_COOP_GROUP_MASK_REGIDS
	.align		4
.L_646:
        /*0188*/ 	.byte	0x04, 0x29
        /*018a*/ 	.short	(.L_648 - .L_647)


	//   ....[0]....
.L_647:
        /*018c*/ 	.word	0xffffffff


	//   ....[1]....
        /*0190*/ 	.word	0xffffffff


	//   ....[2]....
        /*0194*/ 	.word	0xffffffff


	//   ....[3]....
        /*0198*/ 	.word	0xffffffff


	//   ....[4]....
        /*019c*/ 	.word	0xffffffff


	//   ....[5]....
        /*01a0*/ 	.word	0xffffffff


	//   ....[6]....
        /*01a4*/ 	.word	0xffffffff


	//   ....[7]....
        /*01a8*/ 	.word	0xffffffff


	//   ....[8]....
        /*01ac*/ 	.word	0xffffffff


	//   ....[9]....
        /*01b0*/ 	.word	0xffffffff


	//   ....[10]....
        /*01b4*/ 	.word	0xffffffff


	//   ....[11]....
        /*01b8*/ 	.word	0xffffffff


	//   ....[12]....
        /*01bc*/ 	.word	0xffffffff


	//   ....[13]....
        /*01c0*/ 	.word	0xffffffff


	//   ....[14]....
        /*01c4*/ 	.word	0xffffffff


	//   ....[15]....
        /*01c8*/ 	.word	0xffffffff


	//   ....[16]....
        /*01cc*/ 	.word	0xffffffff


	//   ....[17]....
        /*01d0*/ 	.word	0xffffffff


	//   ....[18]....
        /*01d4*/ 	.word	0xffffffff


	//   ....[19]....
        /*01d8*/ 	.word	0xffffffff


	//   ....[20]....
        /*01dc*/ 	.word	0xffffffff


	//   ....[21]....
        /*01e0*/ 	.word	0xffffffff


	//   ....[22]....
        /*01e4*/ 	.word	0xffffffff


	//   ....[23]....
        /*01e8*/ 	.word	0xffffffff


	//   ....[24]....
        /*01ec*/ 	.word	0xffffffff


	//   ....[25]....
        /*01f0*/ 	.word	0xffffffff


	//   ....[26]....
        /*01f4*/ 	.word	0xffffffff


	//   ....[27]....
        /*01f8*/ 	.word	0xffffffff


	//   ....[28]....
        /*01fc*/ 	.word	0xffffffff


	//   ....[29]....
        /*0200*/ 	.word	0xffffffff


	//   ....[30]....
        /*0204*/ 	.word	0xffffffff


	//   ....[31]....
        /*0208*/ 	.word	0xffffffff


	//   ....[32]....
        /*020c*/ 	.word	0xffffffff


	//   ....[33]....
        /*0210*/ 	.word	0xffffffff


	//   ....[34]....
        /*0214*/ 	.word	0xffffffff


	//   ....[35]....
        /*0218*/ 	.word	0xffffffff


	//   ....[36]....
        /*021c*/ 	.word	0xffffffff


	//   ....[37]....
        /*0220*/ 	.word	0xffffffff


	//   ....[38]....
        /*0224*/ 	.word	0xffffffff


	//   ....[39]....
        /*0228*/ 	.word	0xffffffff


	//   ....[40]....
        /*022c*/ 	.word	0xffffffff


	//   ....[41]....
        /*0230*/ 	.word	0xffffffff


	//   ....[42]....
        /*0234*/ 	.word	0xffffffff


	//   ....[43]....
        /*0238*/ 	.word	0xffffffff


	//   ....[44]....
        /*023c*/ 	.word	0xffffffff


	//   ....[45]....
        /*0240*/ 	.word	0xffffffff


	//   ....[46]....
        /*0244*/ 	.word	0xffffffff


	//   ....[47]....
        /*0248*/ 	.word	0xffffffff


	//   ....[48]....
        /*024c*/ 	.word	0xffffffff


	//   ....[49]....
        /*0250*/ 	.word	0xffffffff


	//   ....[50]....
        /*0254*/ 	.word	0xffffffff


	//   ....[51]....
        /*0258*/ 	.word	0xffffffff


	//   ....[52]....
        /*025c*/ 	.word	0xffffffff


	//   ....[53]....
        /*0260*/ 	.word	0xffffffff


	//   ....[54]....
        /*0264*/ 	.word	0xffffffff


	//   ....[55]....
        /*0268*/ 	.word	0xffffffff


	//   ....[56]....
        /*026c*/ 	.word	0xffffffff


	//   ....[57]....
        /*0270*/ 	.word	0xffffffff


	//   ....[58]....
        /*0274*/ 	.word	0xffffffff


	//   ....[59]....
        /*0278*/ 	.word	0xffffffff


	//   ....[60]....
        /*027c*/ 	.word	0xffffffff


	//   ....[61]....
        /*0280*/ 	.word	0xffffffff


	//   ....[62]....
        /*0284*/ 	.word	0xffffffff


	//   ....[63]....
        /*0288*/ 	.word	0xffffffff


	//   ....[64]....
        /*028c*/ 	.word	0xffffffff


	//   ....[65]....
        /*0290*/ 	.word	0xffffffff


	//   ....[66]....
        /*0294*/ 	.word	0xffffffff


	//   ....[67]....
        /*0298*/ 	.word	0xffffffff


	//   ....[68]....
        /*029c*/ 	.word	0xffffffff


	//   ....[69]....
        /*02a0*/ 	.word	0xffffffff


	//   ....[70]....
        /*02a4*/ 	.word	0xffffffff


	//   ....[71]....
        /*02a8*/ 	.word	0xffffffff


	//   ....[72]....
        /*02ac*/ 	.word	0xffffffff


	//   ....[73]....
        /*02b0*/ 	.word	0xffffffff


	//   ....[74]....
        /*02b4*/ 	.word	0xffffffff


	//   ....[75]....
        /*02b8*/ 	.word	0xffffffff


	//   ....[76]....
        /*02bc*/ 	.word	0xffffffff


	//   ....[77]....
        /*02c0*/ 	.word	0xffffffff


	//   ....[78]....
        /*02c4*/ 	.word	0xffffffff


	//   ....[79]....
        /*02c8*/ 	.word	0xffffffff


	//   ....[80]....
        /*02cc*/ 	.word	0xffffffff


	//   ....[81]....
        /*02d0*/ 	.word	0xffffffff


	//   ....[82]....
        /*02d4*/ 	.word	0xffffffff


	//   ....[83]....
        /*02d8*/ 	.word	0xffffffff


	//   ....[84]....
        /*02dc*/ 	.word	0xffffffff


	//   ....[85]....
        /*02e0*/ 	.word	0xffffffff


	//   ....[86]....
        /*02e4*/ 	.word	0xffffffff


	//   ....[87]....
        /*02e8*/ 	.word	0xffffffff


	//   ....[88]....
        /*02ec*/ 	.word	0xffffffff


	//   ....[89]....
        /*02f0*/ 	.word	0xffffffff


	//   ....[90]....
        /*02f4*/ 	.word	0xffffffff


	//   ....[91]....
        /*02f8*/ 	.word	0xffffffff


	//   ....[92]....
        /*02fc*/ 	.word	0xffffffff


	//   ....[93]....
        /*0300*/ 	.word	0xffffffff


	//   ....[94]....
        /*0304*/ 	.word	0xffffffff


	//   ....[95]....
        /*0308*/ 	.word	0xffffffff


	//   ....[96]....
        /*030c*/ 	.word	0xffffffff


	//   ....[97]....
        /*0310*/ 	.word	0xffffffff


	//   ....[98]....
        /*0314*/ 	.word	0xffffffff


	//   ....[99]....
        /*0318*/ 	.word	0xffffffff


	//   ....[100]....
        /*031c*/ 	.word	0xffffffff


	//   ....[101]....
        /*0320*/ 	.word	0xffffffff


	//   ....[102]....
        /*0324*/ 	.word	0xffffffff


	//   ....[103]....
        /*0328*/ 	.word	0xffffffff


	//   ....[104]....
        /*032c*/ 	.word	0xffffffff


	//   ....[105]....
        /*0330*/ 	.word	0xffffffff


	//   ....[106]....
        /*0334*/ 	.word	0xffffffff


	//   ....[107]....
        /*0338*/ 	.word	0xffffffff


	//   ....[108]....
        /*033c*/ 	.word	0xffffffff


	//   ....[109]....
        /*0340*/ 	.word	0x0500000f


	//   ....[110]....
        /*0344*/ 	.word	0x0500000f


	//   ....[111]....
        /*0348*/ 	.word	0x0500000f


	//   ....[112]....
        /*034c*/ 	.word	0x0500000f


	//   ....[113]....
        /*0350*/ 	.word	0x0500000f


	//   ....[114]....
        /*0354*/ 	.word	0x0500000f


	//   ....[115]....
        /*0358*/ 	.word	0x0500000f


	//   ....[116]....
        /*035c*/ 	.word	0x0500000f


	//   ....[117]....
        /*0360*/ 	.word	0x0500000f


	//   ....[118]....
        /*0364*/ 	.word	0x0500000f


	//   ....[119]....
        /*0368*/ 	.word	0x0500000f


	//   ....[120]....
        /*036c*/ 	.word	0x0500000f


	//   ....[121]....
        /*0370*/ 	.word	0x0500000f


	//   ....[122]....
        /*0374*/ 	.word	0x0500000f


	//   ....[123]....
        /*0378*/ 	.word	0x0500000f


	//   ....[124]....
        /*037c*/ 	.word	0x0500000f


	//   ....[125]....
        /*0380*/ 	.word	0x0500000f


	//   ....[126]....
        /*0384*/ 	.word	0x0500000f


	//   ....[127]....
        /*0388*/ 	.word	0x0500000f


	//   ....[128]....
        /*038c*/ 	.word	0x0500000f


	//   ....[129]....
        /*0390*/ 	.word	0x0500000f


	//   ....[130]....
        /*0394*/ 	.word	0x0500000f


	//   ....[131]....
        /*0398*/ 	.word	0x0500000f


	//   ....[132]....
        /*039c*/ 	.word	0x0500000f


	//   ....[133]....
        /*03a0*/ 	.word	0x0500000f


	//   ....[134]....
        /*03a4*/ 	.word	0x0500000f


	//   ....[135]....
        /*03a8*/ 	.word	0x0500000f


	//   ....[136]....
        /*03ac*/ 	.word	0x0500000f


	//   ....[137]....
        /*03b0*/ 	.word	0x0500000f


	//   ....[138]....
        /*03b4*/ 	.word	0x0500000f


	//   ....[139]....
        /*03b8*/ 	.word	0x0500000f


	//   ....[140]....
        /*03bc*/ 	.word	0x0500000f


	//   ....[141]....
        /*03c0*/ 	.word	0x0500000f


	//   ....[142]....
        /*03c4*/ 	.word	0x0500000f


	//   ....[143]....
        /*03c8*/ 	.word	0x0500000f


	//   ....[144]....
        /*03cc*/ 	.word	0x0500000f


	//   ....[145]....
        /*03d0*/ 	.word	0x0500000f


	//   ....[146]....
        /*03d4*/ 	.word	0x0500000f


	//   ....[147]....
        /*03d8*/ 	.word	0x0500000f


	//   ....[148]....
        /*03dc*/ 	.word	0x0500000f


	//   ....[149]....
        /*03e0*/ 	.word	0x0500000f


	//   ....[150]....
        /*03e4*/ 	.word	0x0500000f


	//   ....[151]....
        /*03e8*/ 	.word	0x0500000f


	//   ....[152]....
        /*03ec*/ 	.word	0x0500000f


	//   ....[153]....
        /*03f0*/ 	.word	0x0500000f


	//   ....[154]....
        /*03f4*/ 	.word	0x0500000f


	//   ....[155]....
        /*03f8*/ 	.word	0x0500000f


	//   ....[156]....
        /*03fc*/ 	.word	0x0500000f


	//   ....[157]....
        /*0400*/ 	.word	0x0500000f


	//   ....[158]....
        /*0404*/ 	.word	0x0500000f


	//   ....[159]....
        /*0408*/ 	.word	0x0500000f


	//   ....[160]....
        /*040c*/ 	.word	0x0500000f


	//   ....[161]....
        /*0410*/ 	.word	0x0500000f


	//   ....[162]....
        /*0414*/ 	.word	0x0500000f


	//   ....[163]....
        /*0418*/ 	.word	0x0500000f


	//   ....[164]....
        /*041c*/ 	.word	0x0500000f


	//   ....[165]....
        /*0420*/ 	.word	0x0500000f


	//   ....[166]....
        /*0424*/ 	.word	0x0500000f


	//   ....[167]....
        /*0428*/ 	.word	0x0500000f


	//----- nvinfo : EIATTR_COOP_GROUP_INSTR_OFFSETS
	.align		4
.L_648:
        /*042c*/ 	.byte	0x04, 0x28
        /*042e*/ 	.short	(.L_650 - .L_649)


	//   ....[0]....
.L_649:
        /*0430*/ 	.word	0x00000070


	//   ....[1]....
        /*0434*/ 	.word	0x000000b0


	//   ....[2]....
        /*0438*/ 	.word	0x00000290


	//   ....[3]....
        /*043c*/ 	.word	0x000003f0


	//   ....[4]....
        /*0440*/ 	.word	0x00000510


	//   ....[5]....
        /*0444*/ 	.word	0x00000670


	//   ....[6]....
        /*0448*/ 	.word	0x000017c0


	//   ....[7]....
        /*044c*/ 	.word	0x000030d0


	//   ....[8]....
        /*0450*/ 	.word	0x00003ae0


	//   ....[9]....
        /*0454*/ 	.word	0x00003b40


	//   ....[10]....
        /*0458*/ 	.word	0x00003d50


	//   ....[11]....
        /*045c*/ 	.word	0x00003e10


	//   ....[12]....
        /*0460*/ 	.word	0x00004670


	//   ....[13]....
        /*0464*/ 	.word	0x00004ba0


	//   ....[14]....
        /*0468*/ 	.word	0x00004bd0


	//   ....[15]....
        /*046c*/ 	.word	0x00004ea0


	//   ....[16]....
        /*0470*/ 	.word	0x00005070


	//   ....[17]....
        /*0474*/ 	.word	0x00005fb0


	//   ....[18]....
        /*0478*/ 	.word	0x00006060


	//   ....[19]....
        /*047c*/ 	.word	0x000060a0


	//   ....[20]....
        /*0480*/ 	.word	0x00006120


	//   ....[21]....
        /*0484*/ 	.word	0x00006140


	//   ....[22]....
        /*0488*/ 	.word	0x00007a80


	//   ....[23]....
        /*048c*/ 	.word	0x000080c0


	//   ....[24]....
        /*0490*/ 	.word	0x00008100


	//   ....[25]....
        /*0494*/ 	.word	0x00008120


	//   ....[26]....
        /*0498*/ 	.word	0x00008140


	//   ....[27]....
        /*049c*/ 	.word	0x000087f0


	//   ....[28]....
        /*04a0*/ 	.word	0x00008800


	//   ....[29]....
        /*04a4*/ 	.word	0x00008a30


	//   ....[30]....
        /*04a8*/ 	.word	0x00008a50


	//   ....[31]....
        /*04ac*/ 	.word	0x00009640


	//   ....[32]....
        /*04b0*/ 	.word	0x00009660


	//   ....[33]....
        /*04b4*/ 	.word	0x000098a0


	//   ....[34]....
        /*04b8*/ 	.word	0x000098c0


	//   ....[35]....
        /*04bc*/ 	.word	0x00009b70


	//   ....[36]....
        /*04c0*/ 	.word	0x00009d40


	//   ....[37]....
        /*04c4*/ 	.word	0x00009d70


	//   ....[38]....
        /*04c8*/ 	.word	0x00009da0


	//   ....[39]....
        /*04cc*/ 	.word	0x00009dd0


	//   ....[40]....
        /*04d0*/ 	.word	0x00009e00


	//   ....[41]....
        /*04d4*/ 	.word	0x00009e30


	//   ....[42]....
        /*04d8*/ 	.word	0x00009f80


	//   ....[43]....
        /*04dc*/ 	.word	0x00009fb0


	//   ....[44]....
        /*04e0*/ 	.word	0x00009fe0


	//   ....[45]....
        /*04e4*/ 	.word	0x0000a010


	//   ....[46]....
        /*04e8*/ 	.word	0x0000a040


	//   ....[47]....
        /*04ec*/ 	.word	0x0000a070


	//   ....[48]....
        /*04f0*/ 	.word	0x0000a100


	//   ....[49]....
        /*04f4*/ 	.word	0x0000a130


	//   ....[50]....
        /*04f8*/ 	.word	0x0000a1b0


	//   ....[51]....
        /*04fc*/ 	.word	0x0000b900


	//   ....[52]....
        /*0500*/ 	.word	0x0000b920


	//   ....[53]....
        /*0504*/ 	.word	0x0000b9b0


	//   ....[54]....
        /*0508*/ 	.word	0x0000b9d0


	//   ....[55]....
        /*050c*/ 	.word	0x0000ba50


	//   ....[56]....
        /*0510*/ 	.word	0x0000ba70


	//   ....[57]....
        /*0514*/ 	.word	0x0000ba80


	//   ....[58]....
        /*0518*/ 	.word	0x0000ba90


	//   ....[59]....
        /*051c*/ 	.word	0x0000c230


	//   ....[60]....
        /*0520*/ 	.word	0x0000c260


	//   ....[61]....
        /*0524*/ 	.word	0x0000c300


	//   ....[62]....
        /*0528*/ 	.word	0x0000c320


	//   ....[63]....
        /*052c*/ 	.word	0x0000c3a0


	//   ....[64]....
        /*0530*/ 	.word	0x0000c3c0


	//   ....[65]....
        /*0534*/ 	.word	0x0000c3d0


	//   ....[66]....
        /*0538*/ 	.word	0x0000c3e0


	//   ....[67]....
        /*053c*/ 	.word	0x0000c880


	//   ....[68]....
        /*0540*/ 	.word	0x0000c940


	//   ....[69]....
        /*0544*/ 	.word	0x0000ca90


	//   ....[70]....
        /*0548*/ 	.word	0x0000cad0


	//   ....[71]....
        /*054c*/ 	.word	0x0000cae0


	//   ....[72]....
        /*0550*/ 	.word	0x0000caf0


	//   ....[73]....
        /*0554*/ 	.word	0x0000cc40


	//   ....[74]....
        /*0558*/ 	.word	0x0000cd90


	//   ....[75]....
        /*055c*/ 	.word	0x0000d5a0


	//   ....[76]....
        /*0560*/ 	.word	0x0000d5c0


	//   ....[77]....
        /*0564*/ 	.word	0x0000d610


	//   ....[78]....
        /*0568*/ 	.word	0x0000d620


	//   ....[79]....
        /*056c*/ 	.word	0x0000d660


	//   ....[80]....
        /*0570*/ 	.word	0x0000d670


	//   ....[81]....
        /*0574*/ 	.word	0x0000d680


	//   ....[82]....
        /*0578*/ 	.word	0x0000d6c0


	//   ....[83]....
        /*057c*/ 	.word	0x0000d9e0


	//   ....[84]....
        /*0580*/ 	.word	0x0000da20


	//   ....[85]....
        /*0584*/ 	.word	0x0000da40


	//   ....[86]....
        /*0588*/ 	.word	0x0000da60


	//   ....[87]....
        /*058c*/ 	.word	0x0000da90


	//   ....[88]....
        /*0590*/ 	.word	0x0000dab0


	//   ....[89]....
        /*0594*/ 	.word	0x0000dbb0


	//   ....[90]....
        /*0598*/ 	.word	0x0000dd00


	//   ....[91]....
        /*059c*/ 	.word	0x0000e300


	//   ....[92]....
        /*05a0*/ 	.word	0x0000e330


	//   ....[93]....
        /*05a4*/ 	.word	0x0000e360


	//   ....[94]....
        /*05a8*/ 	.word	0x0000e390


	//   ....[95]....
        /*05ac*/ 	.word	0x0000e3c0


	//   ....[96]....
        /*05b0*/ 	.word	0x0000e3f0


	//   ....[97]....
        /*05b4*/ 	.word	0x0000e420


	//   ....[98]....
        /*05b8*/ 	.word	0x0000e450


	//   ....[99]....
        /*05bc*/ 	.word	0x0000e5d0


	//   ....[100]....
        /*05c0*/ 	.word	0x0000e600


	//   ....[101]....
        /*05c4*/ 	.word	0x0000e630


	//   ....[102]....
        /*05c8*/ 	.word	0x0000e660


	//   ....[103]....
        /*05cc*/ 	.word	0x0000e690


	//   ....[104]....
        /*05d0*/ 	.word	0x0000e6c0


	//   ....[105]....
        /*05d4*/ 	.word	0x0000e780


	//   ....[106]....
        /*05d8*/ 	.word	0x0000e7a0


	//   ....[107]....
        /*05dc*/ 	.word	0x0000e810


	//   ....[108]....
        /*05e0*/ 	.word	0x0000ec80


	//   ....[109]....
        /*05e4*/ 	.word	0x0000f200


	//   ....[110]....
        /*05e8*/ 	.word	0x0000f2f0


	//   ....[111]....
        /*05ec*/ 	.word	0x0000f390


	//   ....[112]....
        /*05f0*/ 	.word	0x0000f3f0


	//   ....[113]....
        /*05f4*/ 	.word	0x0000f4e0


	//   ....[114]....
        /*05f8*/ 	.word	0x0000f550


	//   ....[115]....
        /*05fc*/ 	.word	0x0000f640


	//   ....[116]....
        /*0600*/ 	.word	0x0000f6b0


	//   ....[117]....
        /*0604*/ 	.word	0x0000f790


	//   ....[118]....
        /*0608*/ 	.word	0x0000f840


	//   ....[119]....
        /*060c*/ 	.word	0x0000f8b0


	//   ....[120]....
        /*0610*/ 	.word	0x0000f910


	//   ....[121]....
        /*0614*/ 	.word	0x0000fa00


	//   ....[122]....
        /*0618*/ 	.word	0x0000fa60


	//   ....[123]....
        /*061c*/ 	.word	0x0000fb60


	//   ....[124]....
        /*0620*/ 	.word	0x0000fbc0


	//   ....[125]....
        /*0624*/ 	.word	0x0000fc60


	//   ....[126]....
        /*0628*/ 	.word	0x0000fde0


	//   ....[127]....
        /*062c*/ 	.word	0x0000fee0


	//   ....[128]....
        /*0630*/ 	.word	0x00010160


	//   ....[129]....
        /*0634*/ 	.word	0x000101b0


	//   ....[130]....
        /*0638*/ 	.word	0x00010380


	//   ....[131]....
        /*063c*/ 	.word	0x000103d0


	//   ....[132]....
        /*0640*/ 	.word	0x000105a0


	//   ....[133]....
        /*0644*/ 	.word	0x000105f0


	//   ....[134]....
        /*0648*/ 	.word	0x000106e0


	//   ....[135]....
        /*064c*/ 	.word	0x00010780


	//   ....[136]....
        /*0650*/ 	.word	0x000107e0


	//   ....[137]....
        /*0654*/ 	.word	0x00010890


	//   ....[138]....
        /*0658*/ 	.word	0x000108f0


	//   ....[139]....
        /*065c*/ 	.word	0x000109a0


	//   ....[140]....
        /*0660*/ 	.word	0x00010a00


	//   ....[141]....
        /*0664*/ 	.word	0x00010ab0


	//   ....[142]....
        /*0668*/ 	.word	0x00010ba0


	//   ....[143]....
        /*066c*/ 	.word	0x00010c70


	//   ....[144]....
        /*0670*/ 	.word	0x00010d90


	//   ....[145]....
        /*0674*/ 	.word	0x00010e90


	//   ....[146]....
        /*0678*/ 	.word	0x00010fc0


	//   ....[147]....
        /*067c*/ 	.word	0x000110a0


	//   ....[148]....
        /*0680*/ 	.word	0x000111a0


	//   ....[149]....
        /*0684*/ 	.word	0x00011280


	//   ....[150]....
        /*0688*/ 	.word	0x00011310


	//   ....[151]....
        /*068c*/ 	.word	0x000113b0


	//   ....[152]....
        /*0690*/ 	.word	0x000114d0


	//   ....[153]....
        /*0694*/ 	.word	0x00011540


	//   ....[154]....
        /*0698*/ 	.word	0x000115b0


	//   ....[155]....
        /*069c*/ 	.word	0x00011620


	//   ....[156]....
        /*06a0*/ 	.word	0x00011690


	//   ....[157]....
        /*06a4*/ 	.word	0x00011710


	//   ....[158]....
        /*06a8*/ 	.word	0x000117a0


	//   ....[159]....
        /*06ac*/ 	.word	0x00011830


	//   ....[160]....
        /*06b0*/ 	.word	0x000118a0


	//   ....[161]....
        /*06b4*/ 	.word	0x00011910


	//   ....[162]....
        /*06b8*/ 	.word	0x00011980


	//   ....[163]....
        /*06bc*/ 	.word	0x00011a00


	//   ....[164]....
        /*06c0*/ 	.word	0x00011a70


	//   ....[165]....
        /*06c4*/ 	.word	0x00011b10


	//   ....[166]....
        /*06c8*/ 	.word	0x00011ba0


	//   ....[167]....
        /*06cc*/ 	.word	0x00011cc0


	//----- nvinfo : EIATTR_REG_RECONFIG
	.align		4
.L_650:
        /*06d0*/ 	.byte	0x01, 0x54
	.zero		2


	//----- nvinfo : EIATTR_SYSCALL_OFFSETS
	.align		4
        /*06d4*/ 	.byte	0x04, 0x46
        /*06d6*/ 	.short	(.L_652 - .L_651)


	//   ....[0]....
.L_651:
        /*06d8*/ 	.word	0x00003290


	//   ....[1]....
        /*06dc*/ 	.word	0x0000ad60


	//   ....[2]....
        /*06e0*/ 	.word	0x0000aeb0


	//   ....[3]....
        /*06e4*/ 	.word	0x0000afa0


	//   ....[4]....
        /*06e8*/ 	.word	0x0000bed0


	//----- nvinfo : EIATTR_MBARRIER_INSTR_OFFSETS
	.align		4
.L_652:
        /*06ec*/ 	.byte	0x04, 0x39
        /*06ee*/ 	.short	(.L_654 - .L_653)


	//   ....[0]....
.L_653:
        /*06f0*/ 	.word	0x00000180
        /*06f4*/ 	.word	0x000000ff
        /*06f8*/ 	.word	0x00028c00
        /*06fc*/ 	.short	0x0100
        /*06fe*/ 	.byte	0x08
	.zero		1


	//   ....[1]....
        /*0700*/ 	.word	0x00000190
        /*0704*/ 	.word	0x000000ff
        /*0708*/ 	.word	0x00028c20
        /*070c*/ 	.short	0x0100
        /*070e*/ 	.byte	0x08
	.zero		1


	//   ....[2]....
        /*0710*/ 	.word	0x00000240
        /*0714*/ 	.word	0x000000ff
        /*0718*/ 	.word	0x00028c30
        /*071c*/ 	.short	0x0100
        /*071e*/ 	.byte	0x06
	.zero		1


	//   ....[3]....
        /*0720*/ 	.word	0x00000250
        /*0724*/ 	.word	0x000000ff
        /*0728*/ 	.word	0x00028c40
        /*072c*/ 	.short	0x0100
        /*072e*/ 	.byte	0x06
	.zero		1


	//   ....[4]....
        /*0730*/ 	.word	0x00000260
        /*0734*/ 	.word	0x000000ff
        /*0738*/ 	.word	0x00028c38
        /*073c*/ 	.short	0x0100
        /*073e*/ 	.byte	0x06
	.zero		1


	//   ....[5]....
        /*0740*/ 	.word	0x00000270
        /*0744*/ 	.word	0x000000ff
        /*0748*/ 	.word	0x00028c48
        /*074c*/ 	.short	0x0100
        /*074e*/ 	.byte	0x06
	.zero		1


	//   ....[6]....
        /*0750*/ 	.word	0x000003a0
        /*0754*/ 	.word	0x000000ff
        /*0758*/ 	.word	0x00028c50
        /*075c*/ 	.short	0x0100
        /*075e*/ 	.byte	0x08
	.zero		1


	//   ....[7]....
        /*0760*/ 	.word	0x000003b0
        /*0764*/ 	.word	0x000000ff
        /*0768*/ 	.word	0x00028c60
        /*076c*/ 	.short	0x0100
        /*076e*/ 	.byte	0x08
	.zero		1


	//   ....[8]....
        /*0770*/ 	.word	0x000003c0
        /*0774*/ 	.word	0x000000ff
        /*0778*/ 	.word	0x00028c58
        /*077c*/ 	.short	0x0100
        /*077e*/ 	.byte	0x08
	.zero		1


	//   ....[9]....
        /*0780*/ 	.word	0x000003d0
        /*0784*/ 	.word	0x000000ff
        /*0788*/ 	.word	0x00028c68
        /*078c*/ 	.short	0x0100
        /*078e*/ 	.byte	0x08
	.zero		1


	//   ....[10]....
        /*0790*/ 	.word	0x000004c0
        /*0794*/ 	.word	0x000000ff
        /*0798*/ 	.word	0x00028c70
        /*079c*/ 	.short	0x0100
        /*079e*/ 	.byte	0x06
	.zero		1


	//   ....[11]....
        /*07a0*/ 	.word	0x000004d0
        /*07a4*/ 	.word	0x000000ff
        /*07a8*/ 	.word	0x00028c80
        /*07ac*/ 	.short	0x0100
        /*07ae*/ 	.byte	0x06
	.zero		1


	//   ....[12]....
        /*07b0*/ 	.word	0x000004e0
        /*07b4*/ 	.word	0x000000ff
        /*07b8*/ 	.word	0x00028c78
        /*07bc*/ 	.short	0x0100
        /*07be*/ 	.byte	0x06
	.zero		1


	//   ....[13]....
        /*07c0*/ 	.word	0x000004f0
        /*07c4*/ 	.word	0x000000ff
        /*07c8*/ 	.word	0x00028c88
        /*07cc*/ 	.short	0x0100
        /*07ce*/ 	.byte	0x06
	.zero		1


	//   ....[14]....
        /*07d0*/ 	.word	0x00000620
        /*07d4*/ 	.word	0x000000ff
        /*07d8*/ 	.word	0x00028c90
        /*07dc*/ 	.short	0x0100
        /*07de*/ 	.byte	0x08
	.zero		1


	//   ....[15]....
        /*07e0*/ 	.word	0x00000630
        /*07e4*/ 	.word	0x000000ff
        /*07e8*/ 	.word	0x00028ca0
        /*07ec*/ 	.short	0x0100
        /*07ee*/ 	.byte	0x08
	.zero		1


	//   ....[16]....
        /*07f0*/ 	.word	0x00000640
        /*07f4*/ 	.word	0x000000ff
        /*07f8*/ 	.word	0x00028c98
        /*07fc*/ 	.short	0x0100
        /*07fe*/ 	.byte	0x08
	.zero		1


	//   ....[17]....
        /*0800*/ 	.word	0x00000650
        /*0804*/ 	.word	0x000000ff
        /*0808*/ 	.word	0x00028ca8
        /*080c*/ 	.short	0x0100
        /*080e*/ 	.byte	0x08
	.zero		1


	//   ....[18]....
        /*0810*/ 	.word	0x00000790
        /*0814*/ 	.word	0x000000ff
        /*0818*/ 	.word	0x00028cb0
        /*081c*/ 	.short	0x0100
        /*081e*/ 	.byte	0x08
	.zero		1


	//   ....[19]....
        /*0820*/ 	.word	0x000007a0
        /*0824*/ 	.word	0x000000ff
        /*0828*/ 	.word	0x00028cc0
        /*082c*/ 	.short	0x0100
        /*082e*/ 	.byte	0x08
	.zero		1


	//   ....[20]....
        /*0830*/ 	.word	0x000007b0
        /*0834*/ 	.word	0x000000ff
        /*0838*/ 	.word	0x00028cb8
        /*083c*/ 	.short	0x0100
        /*083e*/ 	.byte	0x08
	.zero		1


	//   ....[21]....
        /*0840*/ 	.word	0x000007c0
        /*0844*/ 	.word	0x000000ff
        /*0848*/ 	.word	0x00028cc8
        /*084c*/ 	.short	0x0100
        /*084e*/ 	.byte	0x08
	.zero		1


	//   ....[22]....
        /*0850*/ 	.word	0x000018d0
        /*0854*/ 	.word	0x000000ff
        /*0858*/ 	.word	0x00028c50
        /*085c*/ 	.short	0x010a
        /*085e*/ 	.byte	0x10
	.zero		1


	//   ....[23]....
        /*0860*/ 	.word	0x00001bb0
        /*0864*/ 	.word	0x000000ff
        /*0868*/ 	.word	0x00000000
        /*086c*/ 	.short	0x0101
        /*086e*/ 	.byte	0x06
	.zero		1


	//   ....[24]....
        /*0870*/ 	.word	0x00002510
        /*0874*/ 	.word	0x000000ff
        /*0878*/ 	.word	0x00028c50
        /*087c*/ 	.short	0x010a
        /*087e*/ 	.byte	0x15
	.zero		1


	//   ....[25]....
        /*0880*/ 	.word	0x00002550
        /*0884*/ 	.word	0x000000ff
        /*0888*/ 	.word	0x00028c50
        /*088c*/ 	.short	0x010a
        /*088e*/ 	.byte	0x15
	.zero		1


	//   ....[26]....
        /*0890*/ 	.word	0x00002780
        /*0894*/ 	.word	0x000000ff
        /*0898*/ 	.word	0x00000000
        /*089c*/ 	.short	0x0101
        /*089e*/ 	.byte	0x06
	.zero		1


	//   ....[27]....
        /*08a0*/ 	.word	0x00003310
        /*08a4*/ 	.word	0x000000ff
        /*08a8*/ 	.word	0x00028c00
        /*08ac*/ 	.short	0x010a
        /*08ae*/ 	.byte	0x29
	.zero		1


	//   ....[28]....
        /*08b0*/ 	.word	0x00003390
        /*08b4*/ 	.word	0x00000007
        /*08b8*/ 	.word	0x00028c30
        /*08bc*/ 	.short	0x010a
        /*08be*/ 	.byte	0x3f
	.zero		1


	//   ....[29]....
        /*08c0*/ 	.word	0x000033d0
        /*08c4*/ 	.word	0x00000007
        /*08c8*/ 	.word	0x00028c30
        /*08cc*/ 	.short	0x010a
        /*08ce*/ 	.byte	0x3f
	.zero		1


	//   ....[30]....
        /*08d0*/ 	.word	0x000037a0
        /*08d4*/ 	.word	0x000000ff
        /*08d8*/ 	.word	0x00000000
        /*08dc*/ 	.short	0x0101
        /*08de*/ 	.byte	0x06
	.zero		1


	//   ....[31]....
        /*08e0*/ 	.word	0x00004420
        /*08e4*/ 	.word	0x00000007
        /*08e8*/ 	.word	0x00028c50
        /*08ec*/ 	.short	0x010a
        /*08ee*/ 	.byte	0x3f
	.zero		1


	//   ....[32]....
        /*08f0*/ 	.word	0x00004470
        /*08f4*/ 	.word	0x00000007
        /*08f8*/ 	.word	0x00028c50
        /*08fc*/ 	.short	0x010a
        /*08fe*/ 	.byte	0x3f
	.zero		1


	//   ....[33]....
        /*0900*/ 	.word	0x00004700
        /*0904*/ 	.word	0x000000ff
        /*0908*/ 	.word	0x00000000
        /*090c*/ 	.short	0x0101
        /*090e*/ 	.byte	0x06
	.zero		1


	//   ....[34]....
        /*0910*/ 	.word	0x00004840
        /*0914*/ 	.word	0x000000ff
        /*0918*/ 	.word	0x00028c30
        /*091c*/ 	.short	0x010a
        /*091e*/ 	.byte	0x15
	.zero		1


	//   ....[35]....
        /*0920*/ 	.word	0x00004880
        /*0924*/ 	.word	0x000000ff
        /*0928*/ 	.word	0x00028c30
        /*092c*/ 	.short	0x010a
        /*092e*/ 	.byte	0x15
	.zero		1


	//   ....[36]....
        /*0930*/ 	.word	0x00004ac0
        /*0934*/ 	.word	0x000000ff
        /*0938*/ 	.word	0x00000000
        /*093c*/ 	.short	0x0101
        /*093e*/ 	.byte	0x06
	.zero		1


	//   ....[37]....
        /*0940*/ 	.word	0x00005d70
        /*0944*/ 	.word	0x000000ff
        /*0948*/ 	.word	0x00028c50
        /*094c*/ 	.short	0x010a
        /*094e*/ 	.byte	0x15
	.zero		1


	//   ....[38]....
        /*0950*/ 	.word	0x00005db0
        /*0954*/ 	.word	0x000000ff
        /*0958*/ 	.word	0x00028c50
        /*095c*/ 	.short	0x010a
        /*095e*/ 	.byte	0x15
	.zero		1


	//   ....[39]....
        /*0960*/ 	.word	0x00006040
        /*0964*/ 	.word	0x000000ff
        /*0968*/ 	.word	0x00000000
        /*096c*/ 	.short	0x0101
        /*096e*/ 	.byte	0x15
	.zero		1


	//   ....[40]....
        /*0970*/ 	.word	0x000087e0
        /*0974*/ 	.word	0x000000ff
        /*0978*/ 	.word	0x00000000
        /*097c*/ 	.short	0x0101
        /*097e*/ 	.byte	0x04
	.zero		1


	//   ....[41]....
        /*0980*/ 	.word	0x0000b6b0
        /*0984*/ 	.word	0x0000001b
        /*0988*/ 	.word	0x00028c40
        /*098c*/ 	.short	0x010a
        /*098e*/ 	.byte	0x3f
	.zero		1


	//   ....[42]....
        /*0990*/ 	.word	0x0000bb90
        /*0994*/ 	.word	0x0000001b
        /*0998*/ 	.word	0x00028c30
        /*099c*/ 	.short	0x0107
        /*099e*/ 	.byte	0x3f
	.zero		1


	//   ....[43]....
        /*09a0*/ 	.word	0x0000bc70
        /*09a4*/ 	.word	0x0000001b
        /*09a8*/ 	.word	0x00028c30
        /*09ac*/ 	.short	0x0101
        /*09ae*/ 	.byte	0x3f
	.zero		1


	//   ....[44]....
        /*09b0*/ 	.word	0x0000c4e0
        /*09b4*/ 	.word	0x00000017
        /*09b8*/ 	.word	0x00028c00
        /*09bc*/ 	.short	0x0107
        /*09be*/ 	.byte	0x3f
	.zero		1


	//   ....[45]....
        /*09c0*/ 	.word	0x0000c5d0
        /*09c4*/ 	.word	0x00000017
        /*09c8*/ 	.word	0x00028c00
        /*09cc*/ 	.short	0x0101
        /*09ce*/ 	.byte	0x3f
	.zero		1


	//   ....[46]....
        /*09d0*/ 	.word	0x0000c5f0
        /*09d4*/ 	.word	0x00000017
        /*09d8*/ 	.word	0x00028c20
        /*09dc*/ 	.short	0x010a
        /*09de*/ 	.byte	0x3f
	.zero		1


	//   ....[47]....
        /*09e0*/ 	.word	0x0000c680
        /*09e4*/ 	.word	0x0000001b
        /*09e8*/ 	.word	0x00028c60
        /*09ec*/ 	.short	0x010a
        /*09ee*/ 	.byte	0x3f
	.zero		1


	//   ....[48]....
        /*09f0*/ 	.word	0x0000cfb0
        /*09f4*/ 	.word	0x0000001b
        /*09f8*/ 	.word	0x00028c50
        /*09fc*/ 	.short	0x0107
        /*09fe*/ 	.byte	0x3f
	.zero		1


	//   ....[49]....
        /*0a00*/ 	.word	0x0000d080
        /*0a04*/ 	.word	0x0000001b
        /*0a08*/ 	.word	0x00028c50
        /*0a0c*/ 	.short	0x0101
        /*0a0e*/ 	.byte	0x3f
	.zero		1


	//   ....[50]....
        /*0a10*/ 	.word	0x0000d400
        /*0a14*/ 	.word	0x00000006
        /*0a18*/ 	.word	0x00028c40
        /*0a1c*/ 	.short	0x010a
        /*0a1e*/ 	.byte	0x3f
	.zero		1


	//   ....[51]....
        /*0a20*/ 	.word	0x0000d740
        /*0a24*/ 	.word	0x00000006
        /*0a28*/ 	.word	0x00028c30
        /*0a2c*/ 	.short	0x0107
        /*0a2e*/ 	.byte	0x3f
	.zero		1


	//   ....[52]....
        /*0a30*/ 	.word	0x0000d800
        /*0a34*/ 	.word	0x00000006
        /*0a38*/ 	.word	0x00028c30
        /*0a3c*/ 	.short	0x0101
        /*0a3e*/ 	.byte	0x3f
	.zero		1


	//   ....[53]....
        /*0a40*/ 	.word	0x0000d830
        /*0a44*/ 	.word	0x00000006
        /*0a48*/ 	.word	0x00028c60
        /*0a4c*/ 	.short	0x010a
        /*0a4e*/ 	.byte	0x3f
	.zero		1


	//   ....[54]....
        /*0a50*/ 	.word	0x0000df00
        /*0a54*/ 	.word	0x00000006
        /*0a58*/ 	.word	0x00028c50
        /*0a5c*/ 	.short	0x0107
        /*0a5e*/ 	.byte	0x3f
	.zero		1


	//   ....[55]....
        /*0a60*/ 	.word	0x0000dfc0
        /*0a64*/ 	.word	0x00000006
        /*0a68*/ 	.word	0x00028c50
        /*0a6c*/ 	.short	0x0101
        /*0a6e*/ 	.byte	0x3f
	.zero		1


	//   ....[56]....
        /*0a70*/ 	.word	0x0000ec00
        /*0a74*/ 	.word	0x00000005
        /*0a78*/ 	.word	0x00028c20
        /*0a7c*/ 	.short	0x010a
        /*0a7e*/ 	.byte	0x3f
	.zero		1


	//   ....[57]....
        /*0a80*/ 	.word	0x0000ed80
        /*0a84*/ 	.word	0x00000003
        /*0a88*/ 	.word	0x00028c40
        /*0a8c*/ 	.short	0x010a
        /*0a8e*/ 	.byte	0x3f
	.zero		1


	//   ....[58]....
        /*0a90*/ 	.word	0x0000ee20
        /*0a94*/ 	.word	0x00000005
        /*0a98*/ 	.word	0x00028c40
        /*0a9c*/ 	.short	0x010a
        /*0a9e*/ 	.byte	0x3f
	.zero		1


	//   ....[59]....
        /*0aa0*/ 	.word	0x0000ee60
        /*0aa4*/ 	.word	0x00000003
        /*0aa8*/ 	.word	0x00028c60
        /*0aac*/ 	.short	0x010a
        /*0aae*/ 	.byte	0x3f
	.zero		1


	//   ....[60]....
        /*0ab0*/ 	.word	0x0000eea0
        /*0ab4*/ 	.word	0x00000005
        /*0ab8*/ 	.word	0x00028c60
        /*0abc*/ 	.short	0x010a
        /*0abe*/ 	.byte	0x3f
	.zero		1


	//   ....[61]....
        /*0ac0*/ 	.word	0x0000ef10
        /*0ac4*/ 	.word	0x00000003
        /*0ac8*/ 	.word	0x00028c50
        /*0acc*/ 	.short	0x010a
        /*0ace*/ 	.byte	0x3f
	.zero		1


	//   ....[62]....
        /*0ad0*/ 	.word	0x0000ef70
        /*0ad4*/ 	.word	0x00000004
        /*0ad8*/ 	.word	0x00028c50
        /*0adc*/ 	.short	0x010a
        /*0ade*/ 	.byte	0x3f
	.zero		1


	//   ....[63]....
        /*0ae0*/ 	.word	0x0000efd0
        /*0ae4*/ 	.word	0x00000003
        /*0ae8*/ 	.word	0x00028c00
        /*0aec*/ 	.short	0x010a
        /*0aee*/ 	.byte	0x3f
	.zero		1


	//   ....[64]....
        /*0af0*/ 	.word	0x0000f020
        /*0af4*/ 	.word	0x00000007
        /*0af8*/ 	.word	0x00028c30
        /*0afc*/ 	.short	0x010a
        /*0afe*/ 	.byte	0x3f
	.zero		1


	//   ....[65]....
        /*0b00*/ 	.word	0x0000f070
        /*0b04*/ 	.word	0x00000007
        /*0b08*/ 	.word	0x00028c50
        /*0b0c*/ 	.short	0x010a
        /*0b0e*/ 	.byte	0x3f
	.zero		1


	//   ....[66]....
        /*0b10*/ 	.word	0x0000f0d0
        /*0b14*/ 	.word	0x00000004
        /*0b18*/ 	.word	0x00028c30
        /*0b1c*/ 	.short	0x010a
        /*0b1e*/ 	.byte	0x3f
	.zero		1


	//   ....[67]....
        /*0b20*/ 	.word	0x0000f130
        /*0b24*/ 	.word	0x00000008
        /*0b28*/ 	.word	0x00028c50
        /*0b2c*/ 	.short	0x010a
        /*0b2e*/ 	.byte	0x3f
	.zero		1


	//   ....[68]....
        /*0b30*/ 	.word	0x0000f240
        /*0b34*/ 	.word	0x0000001b
        /*0b38*/ 	.word	0x00028c40
        /*0b3c*/ 	.short	0x010a
        /*0b3e*/ 	.byte	0x3f
	.zero		1


	//   ....[69]....
        /*0b40*/ 	.word	0x0000fce0
        /*0b44*/ 	.word	0x00000017
        /*0b48*/ 	.word	0x00028c20
        /*0b4c*/ 	.short	0x010a
        /*0b4e*/ 	.byte	0x3f
	.zero		1


	//   ....[70]....
        /*0b50*/ 	.word	0x0000fd30
        /*0b54*/ 	.word	0x0000001b
        /*0b58*/ 	.word	0x00028c60
        /*0b5c*/ 	.short	0x010a
        /*0b5e*/ 	.byte	0x3f
	.zero		1


	//   ....[71]....
        /*0b60*/ 	.word	0x00010630
        /*0b64*/ 	.word	0x00000006
        /*0b68*/ 	.word	0x00028c40
        /*0b6c*/ 	.short	0x010a
        /*0b6e*/ 	.byte	0x3f
	.zero		1


	//   ....[72]....
        /*0b70*/ 	.word	0x00010af0
        /*0b74*/ 	.word	0x00000006
        /*0b78*/ 	.word	0x00028c60
        /*0b7c*/ 	.short	0x010a
        /*0b7e*/ 	.byte	0x3f
	.zero		1


	//   ....[73]....
        /*0b80*/ 	.word	0x00011be0
        /*0b84*/ 	.word	0x00000005
        /*0b88*/ 	.word	0x00028c20
        /*0b8c*/ 	.short	0x010a
        /*0b8e*/ 	.byte	0x3f
	.zero		1


	//   ....[74]....
        /*0b90*/ 	.word	0x00011d80
        /*0b94*/ 	.word	0x00000003
        /*0b98*/ 	.word	0x00028c40
        /*0b9c*/ 	.short	0x010a
        /*0b9e*/ 	.byte	0x3f
	.zero		1


	//   ....[75]....
        /*0ba0*/ 	.word	0x00011dd0
        /*0ba4*/ 	.word	0x00000005
        /*0ba8*/ 	.word	0x00028c40
        /*0bac*/ 	.short	0x010a
        /*0bae*/ 	.byte	0x3f
	.zero		1


	//   ....[76]....
        /*0bb0*/ 	.word	0x00011e20
        /*0bb4*/ 	.word	0x00000003
        /*0bb8*/ 	.word	0x00028c60
        /*0bbc*/ 	.short	0x010a
        /*0bbe*/ 	.byte	0x3f
	.zero		1


	//----- nvinfo : EIATTR_NUM_MBARRIERS
	.align		4
.L_654:
        /*0bc0*/ 	.byte	0x03, 0x38
        /*0bc2*/ 	.short	0x0016


	//----- nvinfo : EIATTR_EXIT_INSTR_OFFSETS
	.align		4
        /*0bc4*/ 	.byte	0x04, 0x1c
        /*0bc6*/ 	.short	(.L_656 - .L_655)


	//   ....[0]....
.L_655:
        /*0bc8*/ 	.word	0x00000980


	//   ....[1]....
        /*0bcc*/ 	.word	0x00009b20


	//   ....[2]....
        /*0bd0*/ 	.word	0x0000eef0


	//----- nvinfo : EIATTR_MAX_THREADS
	.align		4
.L_656:
        /*0bd4*/ 	.byte	0x04, 0x05
        /*0bd6*/ 	.short	(.L_658 - .L_657)
.L_657:
        /*0bd8*/ 	.word	0x00000180
        /*0bdc*/ 	.word	0x00000001
        /*0be0*/ 	.word	0x00000001


	//----- nvinfo : EIATTR_CRS_STACK_SIZE
	.align		4
.L_658:
        /*0be4*/ 	.byte	0x04, 0x1e
        /*0be6*/ 	.short	(.L_660 - .L_659)
.L_659:
        /*0be8*/ 	.word	0x00000000


	//----- nvinfo : EIATTR_CBANK_PARAM_SIZE
	.align		4
.L_660:
        /*0bec*/ 	.byte	0x03, 0x19
        /*0bee*/ 	.short	0x0af0


	//----- nvinfo : EIATTR_PARAM_CBANK
	.align		4
        /*0bf0*/ 	.byte	0x04, 0x0a
        /*0bf2*/ 	.short	(.L_662 - .L_661)
	.align		4
.L_661:
        /*0bf4*/ 	.word	index@(.nv.constant0._ZN7cutlass13device_kernelIN5flash11enable_sm90INS1_16FlashAttnFwdSm90INS1_25CollectiveMainloopFwdSm90ILi2EN4cute5tupleIJNS5_1CILi1EEES8_S8_EEENS6_IJNS7_ILi64EEESA_SA_EEELi512ENS_6half_tEfNS_4arch4Sm90ELb0ELb0ELb0ELb1ELb1ELb0ELb0ELb0ELb0ELb1ELb0ELb0EEENS1_21CollectiveEpilogueFwdINS6_IJSA_NS7_ILi512EEESA_EEES9_SC_SE_Li256ELb1ELb1ELb0ELb0EEENS1_36VarlenDynamicPersistentTileSchedulerILi64ELi64ELi256ELi128ELb0ELb1ELb1ELb0ELb1ELb1EEEEEEEEEvNT_6ParamsE)
        /*0bf8*/ 	.short	0x0210
        /*0bfa*/ 	.short	0x0af0


	//----- nvinfo : EIATTR_SW_WAR
	.align		4
.L_662:
        /*0bfc*/ 	.byte	0x04, 0x36
        /*0bfe*/ 	.short	(.L_664 - .L_663)
.L_663:
        /*0c00*/ 	.word	0x00000008
.L_664:


//--------------------- .nv.info._ZN7cutlass13device_kernelIN5flash11enable_sm90INS1_16FlashAttnFwdSm90INS1_25CollectiveMainloopFwdSm90ILi2EN4cute5tupleIJNS5_1CILi1EEES8_S8_EEENS6_IJNS7_ILi64EEESA_SA_EEELi512ENS_6half_tEfNS_4arch4Sm90ELb0ELb0ELb0ELb1ELb1ELb1ELb0ELb0ELb0ELb1ELb0ELb0EEENS1_21CollectiveEpilogueFwdINS6_IJSA_NS7_ILi512EEESA_EEES9_SC_SE_Li256ELb1ELb1ELb0ELb0EEENS1_36VarlenDynamicPersistentTileSchedulerILi64ELi64ELi256ELi128ELb0ELb1ELb1ELb0ELb1ELb1EEEEEEEEEvNT_6ParamsE --------------------------
	.section	.nv.info._ZN7cutlass13device_kernelIN5flash11enable_sm90INS1_16FlashAttnFwdSm90INS1_25CollectiveMainloopFwdSm90ILi2EN4cute5tupleIJNS5_1CILi1EEES8_S8_EEENS6_IJNS7_ILi64EEESA_SA_EEELi512ENS_6half_tEfNS_4arch4Sm90ELb0ELb0ELb0ELb1ELb1ELb1ELb0ELb0ELb0ELb1ELb0ELb0EEENS1_21CollectiveEpilogueFwdINS6_IJSA_NS7_ILi512EEESA_EEES9_SC_SE_Li256ELb1ELb1ELb0ELb0EEENS1_36VarlenDynamicPersistentTileSchedulerILi64ELi64ELi256ELi128ELb0ELb1ELb1ELb0ELb1ELb1EEEEEEEEEvNT_6ParamsE,"",@"SHT_CUDA_INFO"
	.sectionflags	@""
	.align	4


	//----- nvinfo : EIATTR_CUDA_API_VERSION
	.align		4
        /*0000*/ 	.byte	0x04, 0x37
        /*0002*/ 	.short	(.L_666 - .L_665)
.L_665:
        /*0004*/ 	.word	0x00000082


	//----- nvinfo : EIATTR_KPARAM_INFO
	.align		4
.L_666:
        /*0008*/ 	.byte	0x04, 0x17
        /*000a*/ 	.short	(.L_668 - .L_667)
.L_667:
        /*000c*/ 	.word	0x00000000
        /*0010*/ 	.short	0x0000
        /*0012*/ 	.short	0x0070
        /*0014*/ 	.byte	0x00, 0xf0, 0x01, 0x2a


	//----- nvinfo : EIATTR_SPARSE_MMA_MASK
	.align		4
.L_668:
        /*0018*/ 	.byte	0x03, 0x50
        /*001a*/ 	.short	0x0000


	//----- nvinfo : EIATTR_MAXREG_COUNT
	.align		4
        /*001c*/ 	.byte	0x03, 0x1b
        /*001e*/ 	.short	0x00a8


	//----- nvinfo : EIATTR_NUM_BARRIERS
	.align		4
        /*0020*/ 	.byte	0x02, 0x4c
        /*0022*/ 	.byte	0x10
	.zero		1


	//----- nvinfo : EIATTR_EXTERNS
	.align		4
        /*0024*/ 	.byte	0x04, 0x0f
        /*0026*/ 	.short	(.L_670 - .L_669)


	//   ....[0]....
	.align		4
.L_669:
        /*0028*/ 	.word	index@(__assertfail)


	//----- nvinfo : EIATTR_ANNOTATIONS
	.align		4
.L_670:
        /*002c*/ 	.byte	0x04, 0x55
        /*002e*/ 	.short	(.L_672 - .L_671)


	//   ....[0]....
.L_671:
        /* <DEDUP_REMOVED lines=47> */


	//----- nvinfo : EIATTR_MERCURY_ISA_VERSION
	.align		4
.L_672:
        /*0310*/ 	.byte	0x03, 0x5f
        /*0312*/ 	.short	0x0101


	//----- nvinfo : EIATTR_UNUSED_LOAD_BYTE_OFFSET
	.align		4
        /*0314*/ 	.byte	0x04, 0x44
        /*0316*/ 	.short	(.L_674 - .L_673)


	//   ....[0]....
.L_673:
        /*0318*/ 	.word	0x00000a20
        /*031c*/ 	.word	0x0000fff0


	//   ....[1]....
        /*0320*/ 	.word	0x0000ca20
        /*0324*/ 	.word	0x0000fff0


	//----- nvinfo : EIATTR_INT_WARP_WIDE_INSTR_OFFSETS
	.align		4
.L_674:
        /*0328*/ 	.byte	0x04, 0x31
        /*032a*/ 	.short	(.L_676 - .L_675)


	//   ....[0]....
.L_675:
        /*032c*/ 	.word	0x00000130


	//   ....[1]....
        /*0330*/ 	.word	0x00000170


	//   ....[2]....
        /*0334*/ 	.word	0x00000240


	//   ....[3]....
        /*0338*/ 	.word	0x00012850


	//   ....[4]....
        /*033c*/ 	.word	0x000128e0


	//   ....[5]....
        /*0340*/ 	.word	0x00015ec0


	//   ....[6]....
        /*0344*/ 	.word	0x00015f50


	//----- nvinfo : EIATTR_COOP_GROUP_MASK_REGIDS
	.align		4
.L_676:
        /*0348*/ 	.byte	0x04, 0x29
        /*034a*/ 	.short	(.L_678 - .L_677)


	//   ....[0]....
.L_677:
        /*034c*/ 	.word	0xffffffff


	//   ....[1]....
        /*0350*/ 	.word	0xffffffff


	//   ....[2]....
        /*0354*/ 	.word	0xffffffff


	//   ....[3]....
        /*0358*/ 	.word	0xffffffff


	//   ....[4]....
        /*035c*/ 	.word	0xffffffff


	//   ....[5]....
        /*0360*/ 	.word	0xffffffff


	//   ....[6]....
        /*0364*/ 	.word	0xffffffff


	//   ....[7]....
        /*0368*/ 	.word	0xffffffff


	//   ....[8]....
        /*036c*/ 	.word	0xffffffff


	//   ....[9]....
        /*0370*/ 	.word	0xffffffff


	//   ....[10]....
        /*0374*/ 	.word	0xffffffff


	//   ....[11]....
        /*0378*/ 	.word	0xffffffff


	//   ....[12]....
        /*037c*/ 	.word	0xffffffff


	//   ....[13]....
        /*0380*/ 	.word	0xffffffff


	//   ....[14]....
        /*0384*/ 	.word	0xffffffff


	//   ....[15]....
        /*0388*/ 	.word	0xffffffff


	//   ....[16]....
        /*038c*/ 	.word	0xffffffff


	//   ....[17]....
        /*0390*/ 	.word	0xffffffff


	//   ....[18]....
        /*0394*/ 	.word	0xffffffff


	//   ....[19]....
        /*0398*/ 	.word	0xffffffff


	//   ....[20]....
        /*039c*/ 	.word	0xffffffff


	//   ....[21]....
        /*03a0*/ 	.word	0xffffffff


	//   ....[22]....
        /*03a4*/ 	.word	0xffffffff


	//   ....[23]....
        /*03a8*/ 	.word	0xffffffff


	//   ....[24]....
        /*03ac*/ 	.word	0xffffffff


	//   ....[25]....
        /*03b0*/ 	.word	0xffffffff


	//   ....[26]....
        /*03b4*/ 	.word	0xffffffff


	//   ....[27]....
        /*03b8*/ 	.word	0xffffffff


	//   ....[28]....
        /*03bc*/ 	.word	0xffffffff


	//   ....[29]....
        /*03c0*/ 	.word	0xffffffff


	//   ....[30]....
        /*03c4*/ 	.word	0xffffffff


	//   ....[31]....
        /*03c8*/ 	.word	0xffffffff


	//   ....[32]....
        /*03cc*/ 	.word	0xffffffff


	//   ....[33]....
        /*03d0*/ 	.word	0xffffffff


	//   ....[34]....
        /*03d4*/ 	.word	0xffffffff


	//   ....[35]....
        /*03d8*/ 	.word	0xffffffff


	//   ....[36]....
        /*03dc*/ 	.word	0xffffffff


	//   ....[37]....
        /*03e0*/ 	.word	0xffffffff


	//   ....[38]....
        /*03e4*/ 	.word	0xffffffff


	//   ....[39]....
        /*03e8*/ 	.word	0xffffffff


	//   ....[40]....
        /*03ec*/ 	.word	0xffffffff


	//   ....[41]....
        /*03f0*/ 	.word	0xffffffff


	//   ....[42]....
        /*03f4*/ 	.word	0xffffffff


	//   ....[43]....
        /*03f8*/ 	.word	0xffffffff


	//   ....[44]....
        /*03fc*/ 	.word	0xffffffff


	//   ....[45]....
        /*0400*/ 	.word	0xffffffff


	//   ....[46]....
        /*0404*/ 	.word	0xffffffff


	//   ....[47]....
        /*0408*/ 	.word	0xffffffff


	//   ....[48]....
        /*040c*/ 	.word	0xffffffff


	//   ....[49]....
        /*0410*/ 	.word	0xffffffff


	//   ....[50]....
        /*0414*/ 	.word	0xffffffff


	//   ....[51]....
        /*0418*/ 	.word	0xffffffff


	//   ....[52]....
        /*041c*/ 	.word	0xffffffff


	//   ....[53]....
        /*0420*/ 	.word	0xffffffff


	//   ....[54]....
        /*0424*/ 	.word	0xffffffff


	//   ....[55]....
        /*0428*/ 	.word	0xffffffff


	//   ....[56]....
        /*042c*/ 	.word	0xffffffff


	//   ....[57]....
        /*0430*/ 	.word	0xffffffff


	//   ....[58]....
        /*0434*/ 	.word	0xffffffff


	//   ....[59]....
        /*0438*/ 	.word	0xffffffff


	//   ....[60]....
        /*043c*/ 	.word	0xffffffff


	//   ....[61]....
        /*0440*/ 	.word	0xffffffff


	//   ....[62]....
        /*0444*/ 	.word	0xffffffff


	//   ....[63]....
        /*0448*/ 	.word	0xffffffff


	//   ....[64]....
        /*044c*/ 	.word	0xffffffff


	//   ....[65]....
        /*0450*/ 	.word	0xffffffff


	//   ....[66]....
        /*0454*/ 	.word	0xffffffff


	//   ....[67]....
        /*0458*/ 	.word	0xffffffff


	//   ....[68]....
        /*045c*/ 	.word	0xffffffff


	//   ....[69]....
        /*0460*/ 	.word	0xffffffff


	//   ....[70]....
        /*0464*/ 	.word	0xffffffff


	//   ....[71]....
        /*0468*/ 	.word	0xffffffff


	//   ....[72]....
        /*046c*/ 	.word	0xffffffff


	//   ....[73]....
        /*0470*/ 	.word	0xffffffff


	//   ....[74]....
        /*0474*/ 	.word	0xffffffff


	//   ....[75]....
        /*0478*/ 	.word	0xffffffff


	//   ....[76]....
        /*047c*/ 	.word	0xffffffff


	//   ....[77]....
        /*0480*/ 	.word	0xffffffff


	//   ....[78]....
        /*0484*/ 	.word	0xffffffff


	//   ....[79]....
        /*0488*/ 	.word	0xffffffff


	//   ....[80]....
        /*048c*/ 	.word	0xffffffff


	//   ....[81]....
        /*0490*/ 	.word	0xffffffff


	//   ....[82]....
        /*0494*/ 	.word	0xffffffff


	//   ....[83]....
        /*0498*/ 	.word	0xffffffff


	//   ....[84]....
        /*049c*/ 	.word	0xffffffff


	//   ....[85]....
        /*04a0*/ 	.word	0xffffffff


	//   ....[86]....
        /*04a4*/ 	.word	0xffffffff


	//   ....[87]....
        /*04a8*/ 	.word	0xffffffff


	//   ....[88]....
        /*04ac*/ 	.word	0xffffffff


	//   ....[89]....
        /*04b0*/ 	.word	0xffffffff


	//   ....[90]....
        /*04b4*/ 	.word	0xffffffff


	//   ....[91]....
        /*04b8*/ 	.word	0xffffffff


	//   ....[92]....
        /*04bc*/ 	.word	0xffffffff


	//   ....[93]....
        /*04c0*/ 	.word	0xffffffff


	//   ....[94]....
        /*04c4*/ 	.word	0xffffffff


	//   ....[95]....
        /*04c8*/ 	.word	0xffffffff


	//   ....[96]....
        /*04cc*/ 	.word	0xffffffff


	//   ....[97]....
        /*04d0*/ 	.word	0xffffffff


	//   ....[98]....
        /*04d4*/ 	.word	0xffffffff


	//   ....[99]....
        /*04d8*/ 	.word	0xffffffff


	//   ....[100]....
        /*04dc*/ 	.word	0xffffffff


	//   ....[101]....
        /*04e0*/ 	.word	0xffffffff


	//   ....[102]....
        /*04e4*/ 	.word	0xffffffff


	//   ....[103]....
        /*04e8*/ 	.word	0xffffffff


	//   ....[104]....
        /*04ec*/ 	.word	0xffffffff


	//   ....[105]....
        /*04f0*/ 	.word	0xffffffff


	//   ....[106]....
        /*04f4*/ 	.word	0xffffffff


	//   ....[107]....
        /*04f8*/ 	.word	0xffffffff


	//   ....[108]....
        /*04fc*/ 	.word	0xffffffff


	//   ....[109]....
        /*0500*/ 	.word	0xffffffff


	//   ....[110]....
        /*0504*/ 	.word	0xffffffff


	//   ....[111]....
        /*0508*/ 	.word	0xffffffff


	//   ....[112]....
        /*050c*/ 	.word	0xffffffff


	//   ....[113]....
        /*0510*/ 	.word	0xffffffff


	//   ....[114]....
        /*0514*/ 	.word	0xffffffff


	//   ....[115]....
        /*0518*/ 	.word	0xffffffff


	//   ....[116]....
        /*051c*/ 	.word	0xffffffff


	//   ....[117]....
        /*0520*/ 	.word	0xffffffff


	//   ....[118]....
        /*0524*/ 	.word	0xffffffff


	//   ....[119]....
        /*0528*/ 	.word	0xffffffff


	//   ....[120]....
        /*052c*/ 	.word	0xffffffff


	//   ....[121]....
        /*0530*/ 	.word	0xffffffff


	//   ....[122]....
        /*0534*/ 	.word	0xffffffff


	//   ....[123]....
        /*0538*/ 	.word	0xffffffff


	//   ....[124]....
        /*053c*/ 	.word	0xffffffff


	//   ....[125]....
        /*0540*/ 	.word	0xffffffff


	//   ....[126]....
        /*0544*/ 	.word	0xffffffff


	//   ....[127]....
        /*0548*/ 	.word	0x0500000f


	//   ....[128]....
        /*054c*/ 	.word	0x0500000f


	//   ....[129]....
        /*0550*/ 	.word	0x0500000f


	//   ....[130]....
        /*0554*/ 	.word	0x0500000f


	//   ....[131]....
        /*0558*/ 	.word	0x0500000f


	//   ....[132]....
        /*055c*/ 	.word	0x0500000f


	//   ....[133]....
        /*0560*/ 	.word	0x0500000f


	//   ....[134]....
        /*0564*/ 	.word	0x0500000f


	//   ....[135]....
        /*0568*/ 	.word	0x0500000f


	//   ....[136]....
        /*056c*/ 	.word	0x0500000f


	//   ....[137]....
        /*0570*/ 	.word	0x0500000f


	//   ....[138]....
        /*0574*/ 	.word	0x0500000f


	//   ....[139]....
        /*0578*/ 	.word	0x0500000f


	//   ....[140]....
        /*057c*/ 	.word	0x0500000f


	//   ....[141]....
        /*0580*/ 	.word	0x0500000f


	//   ....[142]....
        /*0584*/ 	.word	0x0500000f


	//   ....[143]....
        /*0588*/ 	.word	0x0500000f


	//   ....[144]....
        /*058c*/ 	.word	0x0500000f


	//   ....[145]....
        /*0590*/ 	.word	0x0500000f


	//   ....[146]....
        /*0594*/ 	.word	0x0500000f


	//   ....[147]....
        /*0598*/ 	.word	0x0500000f


	//   ....[148]....
        /*059c*/ 	.word	0x0500000f


	//   ....[149]....
        /*05a0*/ 	.word	0x0500000f


	//   ....[150]....
        /*05a4*/ 	.word	0x0500000f


	//   ....[151]....
        /*05a8*/ 	.word	0x0500000f


	//   ....[152]....
        /*05ac*/ 	.word	0x0500000f


	//   ....[153]....
        /*05b0*/ 	.word	0x0500000f


	//   ....[154]....
        /*05b4*/ 	.word	0x0500000f


	//   ....[155]....
        /*05b8*/ 	.word	0x0500000f


	//   ....[156]....
        /*05bc*/ 	.word	0x0500000f


	//   ....[157]....
        /*05c0*/ 	.word	0x0500000f


	//   ....[158]....
        /*05c4*/ 	.word	0x0500000f


	//   ....[159]....
        /*05c8*/ 	.word	0x0500000f


	//   ....[160]....
        /*05cc*/ 	.word	0x0500000f


	//   ....[161]....
        /*05d0*/ 	.word	0x0500000f


	//   ....[162]....
        /*05d4*/ 	.word	0x0500000f


	//   ....[163]....
        /*05d8*/ 	.word	0x0500000f


	//   ....[164]....
        /*05dc*/ 	.word	0x0500000f


	//   ....[165]....
        /*05e0*/ 	.word	0x0500000f


	//   ....[166]....
        /*05e4*/ 	.word	0x0500000f


	//   ....[167]....
        /*05e8*/ 	.word	0x0500000f


	//   ....[168]....
        /*05ec*/ 	.word	0x0500000f


	//   ....[169]....
        /*05f0*/ 	.word	0x0500000f


	//   ....[170]....
        /*05f4*/ 	.word	0x0500000f


	//   ....[171]....
        /*05f8*/ 	.word	0x0500000f


	//   ....[172]....
        /*05fc*/ 	.word	0x0500000f


	//   ....[173]....
        /*0600*/ 	.word	0x0500000f


	//   ....[174]....
        /*0604*/ 	.word	0x0500000f


	//   ....[175]....
        /*0608*/ 	.word	0x0500000f


	//   ....[176]....
        /*060c*/ 	.word	0x0500000f


	//   ....[177]....
        /*0610*/ 	.word	0x0500000f


	//   ....[178]....
        /*0614*/ 	.word	0x0500000f


	//   ....[179]....
        /*0618*/ 	.word	0x0500000f


	//   ....[180]....
        /*061c*/ 	.word	0x0500000f


	//   ....[181]....
        /*0620*/ 	.word	0x0500000f


	//   ....[182]....
        /*0624*/ 	.word	0x0500000f


	//   ....[183]....
        /*0628*/ 	.word	0x0500000f


	//   ....[184]....
        /*062c*/ 	.word	0x0500000f


	//   ....[185]....
        /*0630*/ 	.word	0x0500000f


	//   ....[186]....
        /*0634*/ 	.word	0x0500000f


	//   ....[187]....
        /*0638*/ 	.word	0x0500000f


	//   ....[188]....
        /*063c*/ 	.word	0x0500000f


	//   ....[189]....
        /*0640*/ 	.word	0x0500000f


	//   ....[190]....
        /*0644*/ 	.word	0x0500000f


	//   ....[191]....
        /*0648*/ 	.word	0x0500000f


	//   ....[192]....
        /*064c*/ 	.word	0x0500000f


	//   ....[193]....
        /*0650*/ 	.word	0x0500000f


	//   ....[194]....
        /*0654*/ 	.word	0x0500000f


	//   ....[195]....
        /*0658*/ 	.word	0x0500000f


	//   ....[196]....
        /*065c*/ 	.word	0x0500000f


	//   ....[197]....
        /*0660*/ 	.word	0x0500000f


	//   ....[198]....
        /*0664*/ 	.word	0x0500000f


	//   ....[199]....
        /*0668*/ 	.word	0x0500000f


	//   ....[200]....
        /*066c*/ 	.word	0x0500000f


	//----- nvinfo : EIATTR_COOP_GROUP_INSTR_OFFSETS
	.align		4
.L_678:
        /*0670*/ 	.byte	0x04, 0x28
        /*0672*/ 	.short	(.L_680 - .L_679)


	//   ....[0]....
.L_679:
        /*0674*/ 	.word	0x00000060


	//   ....[1]....
        /*0678*/ 	.word	0x00000140


	//   ....[2]....
        /*067c*/ 	.word	0x00000180


	//   ....[3]....
        /*0680*/ 	.word	0x00000370


	//   ....[4]....
        /*0684*/ 	.word	0x000004d0


	//   ....[5]....
        /*0688*/ 	.word	0x000005f0


	//   ....[6]....
        /*068c*/ 	.word	0x00000750


	//   ....[7]....
        /*0690*/ 	.word	0x00002a00


	//   ....[8]....
        /*0694*/ 	.word	0x00002a10


	//   ....[9]....
        /*0698*/ 	.word	0x00003440


	//   ....[10]....
        /*069c*/ 	.word	0x00003450


	//   ....[11]....
        /*06a0*/ 	.word	0x00003da0


	//   ....[12]....
        /*06a4*/ 	.word	0x00003db0


	//   ....[13]....
        /*06a8*/ 	.word	0x00004190


	//   ....[14]....
        /*06ac*/ 	.word	0x000041a0


	//   ....[15]....
        /*06b0*/ 	.word	0x00004ea0


	//   ....[16]....
        /*06b4*/ 	.word	0x00006980


	//   ....[17]....
        /*06b8*/ 	.word	0x00006f40


	//   ....[18]....
        /*06bc*/ 	.word	0x00006f50


	//   ....[19]....
        /*06c0*/ 	.word	0x00006f60


	//   ....[20]....
        /*06c4*/ 	.word	0x00006f70


	//   ....[21]....
        /*06c8*/ 	.word	0x00007f40


	//   ....[22]....
        /*06cc*/ 	.word	0x00007f50


	//   ....[23]....
        /*06d0*/ 	.word	0x00007f60


	//   ....[24]....
        /*06d4*/ 	.word	0x00007f70


	//   ....[25]....
        /*06d8*/ 	.word	0x00009730


	//   ....[26]....
        /*06dc*/ 	.word	0x00009810


	//   ....[27]....
        /*06e0*/ 	.word	0x000099b0


	//   ....[28]....
        /*06e4*/ 	.word	0x00009a80


	//   ....[29]....
        /*06e8*/ 	.word	0x0000a3b0


	//   ....[30]....
        /*06ec*/ 	.word	0x0000a970


	//   ....[31]....
        /*06f0*/ 	.word	0x0000a990


	//   ....[32]....
        /*06f4*/ 	.word	0x0000af60


	//   ....[33]....
        /*06f8*/ 	.word	0x0000b130


	//   ....[34]....
        /*06fc*/ 	.word	0x0000be50


	//   ....[35]....
        /*0700*/ 	.word	0x0000bf30


	//   ....[36]....
        /*0704*/ 	.word	0x0000bf40


	//   ....[37]....
        /*0708*/ 	.word	0x0000bf70


	//   ....[38]....
        /*070c*/ 	.word	0x0000bf80


	//   ....[39]....
        /*0710*/ 	.word	0x0000db10


	//   ....[40]....
        /*0714*/ 	.word	0x0000dff0


	//   ....[41]....
        /*0718*/ 	.word	0x0000e010


	//   ....[42]....
        /*071c*/ 	.word	0x0000e040


	//   ....[43]....
        /*0720*/ 	.word	0x0000e050


	//   ....[44]....
        /*0724*/ 	.word	0x0000e7a0


	//   ....[45]....
        /*0728*/ 	.word	0x0000e7e0


	//   ....[46]....
        /*072c*/ 	.word	0x0000ea80


	//   ....[47]....
        /*0730*/ 	.word	0x0000eaa0


	//   ....[48]....
        /*0734*/ 	.word	0x0000f770


	//   ....[49]....
        /*0738*/ 	.word	0x0000f7a0


	//   ....[50]....
        /*073c*/ 	.word	0x0000fa30


	//   ....[51]....
        /*0740*/ 	.word	0x0000fa50


	//   ....[52]....
        /*0744*/ 	.word	0x0000fd00


	//   ....[53]....
        /*0748*/ 	.word	0x0000feb0


	//   ....[54]....
        /*074c*/ 	.word	0x0000fee0


	//   ....[55]....
        /*0750*/ 	.word	0x0000ff10


	//   ....[56]....
        /*0754*/ 	.word	0x0000ff40


	//   ....[57]....
        /*0758*/ 	.word	0x0000ff70


	//   ....[58]....
        /*075c*/ 	.word	0x0000ffa0


	//   ....[59]....
        /*0760*/ 	.word	0x00010110


	//   ....[60]....
        /*0764*/ 	.word	0x00010140


	//   ....[61]....
        /*0768*/ 	.word	0x00010170


	//   ....[62]....
        /*076c*/ 	.word	0x000101a0


	//   ....[63]....
        /*0770*/ 	.word	0x000101d0


	//   ....[64]....
        /*0774*/ 	.word	0x00010200


	//   ....[65]....
        /*0778*/ 	.word	0x00010290


	//   ....[66]....
        /*077c*/ 	.word	0x000102c0


	//   ....[67]....
        /*0780*/ 	.word	0x00010340


	//   ....[68]....
        /*0784*/ 	.word	0x00010e70


	//   ....[69]....
        /*0788*/ 	.word	0x00013680


	//   ....[70]....
        /*078c*/ 	.word	0x000136a0


	//   ....[71]....
        /*0790*/ 	.word	0x00013730


	//   ....[72]....
        /*0794*/ 	.word	0x00013750


	//   ....[73]....
        /*0798*/ 	.word	0x000137d0


	//   ....[74]....
        /*079c*/ 	.word	0x000137f0


	//   ....[75]....
        /*07a0*/ 	.word	0x00013800


	//   ....[76]....
        /*07a4*/ 	.word	0x00013810


	//   ....[77]....
        /*07a8*/ 	.word	0x00014030


	//   ....[78]....
        /*07ac*/ 	.word	0x00014060


	//   ....[79]....
        /*07b0*/ 	.word	0x00014100


	//   ....[80]....
        /*07b4*/ 	.word	0x00014120


	//   ....[81]....
        /*07b8*/ 	.word	0x000141a0


	//   ....[82]....
        /*07bc*/ 	.word	0x000141c0


	//   ....[83]....
        /*07c0*/ 	.word	0x000141d0


	//   ....[84]....
        /*07c4*/ 	.word	0x00014240


	//   ....[85]....
        /*07c8*/ 	.word	0x00014690


	//   ....[86]....
        /*07cc*/ 	.word	0x00014750


	//   ....[87]....
        /*07d0*/ 	.word	0x000148a0


	//   ....[88]....
        /*07d4*/ 	.word	0x000148e0


	//   ....[89]....
        /*07d8*/ 	.word	0x000148f0


	//   ....[90]....
        /*07dc*/ 	.word	0x00014900


	//   ....[91]....
        /*07e0*/ 	.word	0x00014a50


	//   ....[92]....
        /*07e4*/ 	.word	0x00014ba0


	//   ....[93]....
        /*07e8*/ 	.word	0x000153d0


	//   ....[94]....
        /*07ec*/ 	.word	0x000153f0


	//   ....[95]....
        /*07f0*/ 	.word	0x00015440


	//   ....[96]....
        /*07f4*/ 	.word	0x00015450


	//   ....[97]....
        /*07f8*/ 	.word	0x00015490


	//   ....[98]....
        /*07fc*/ 	.word	0x000154a0


	//   ....[99]....
        /*0800*/ 	.word	0x000154b0


	//   ....[100]....
        /*0804*/ 	.word	0x000154f0


	//   ....[101]....
        /*0808*/ 	.word	0x00015810


	//   ....[102]....
        /*080c*/ 	.word	0x00015850


	//   ....[103]....
        /*0810*/ 	.word	0x00015870


	//   ....[104]....
        /*0814*/ 	.word	0x00015890


	//   ....[105]....
        /*0818*/ 	.word	0x000158c0


	//   ....[106]....
        /*081c*/ 	.word	0x000158e0


	//   ....[107]....
        /*0820*/ 	.word	0x000159e0


	//   ....[108]....
        /*0824*/ 	.word	0x00015b30


	//   ....[109]....
        /*0828*/ 	.word	0x00016120


	//   ....[110]....
        /*082c*/ 	.word	0x00016150


	//   ....[111]....
        /*0830*/ 	.word	0x00016190


	//   ....[112]....
        /*0834*/ 	.word	0x000161c0


	//   ....[113]....
        /*0838*/ 	.word	0x000161f0


	//   ....[114]....
        /*083c*/ 	.word	0x00016220


	//   ....[115]....
        /*0840*/ 	.word	0x00016250


	//   ....[116]....
        /*0844*/ 	.word	0x00016280


	//   ....[117]....
        /*0848*/ 	.word	0x00016400


	//   ....[118]....
        /*084c*/ 	.word	0x00016430


	//   ....[119]....
        /*0850*/ 	.word	0x00016460


	//   ....[120]....
        /*0854*/ 	.word	0x00016490


	//   ....[121]....
        /*0858*/ 	.word	0x000164c0


	//   ....[122]....
        /*085c*/ 	.word	0x000164f0


	//   ....[123]....
        /*0860*/ 	.word	0x000165b0


	//   ....[124]....
        /*0864*/ 	.word	0x000165d0


	//   ....[125]....
        /*0868*/ 	.word	0x00016640


	//   ....[126]....
        /*086c*/ 	.word	0x00016ab0


	//   ....[127]....
        /*0870*/ 	.word	0x00016dc0


	//   ....[128]....
        /*0874*/ 	.word	0x00016e50


	//   ....[129]....
        /*0878*/ 	.word	0x00016f30


	//   ....[130]....
        /*087c*/ 	.word	0x00016fc0


	//   ....[131]....
        /*0880*/ 	.word	0x000170a0


	//   ....[132]....
        /*0884*/ 	.word	0x00017130


	//   ....[133]....
        /*0888*/ 	.word	0x000172b0


	//   ....[134]....
        /*088c*/ 	.word	0x00017340


	//   ....[135]....
        /*0890*/ 	.word	0x00017390


	//   ....[136]....
        /*0894*/ 	.word	0x000173e0


	//   ....[137]....
        /*0898*/ 	.word	0x000174c0


	//   ....[138]....
        /*089c*/ 	.word	0x00017550


	//   ....[139]....
        /*08a0*/ 	.word	0x000175a0


	//   ....[140]....
        /*08a4*/ 	.word	0x000175f0


	//   ....[141]....
        /*08a8*/ 	.word	0x00017840


	//   ....[142]....
        /*08ac*/ 	.word	0x00017b20


	//   ....[143]....
        /*08b0*/ 	.word	0x00017c10


	//   ....[144]....
        /*08b4*/ 	.word	0x00017cb0


	//   ....[145]....
        /*08b8*/ 	.word	0x00017d10


	//   ....[146]....
        /*08bc*/ 	.word	0x00017e00


	//   ....[147]....
        /*08c0*/ 	.word	0x00017e70


	//   ....[148]....
        /*08c4*/ 	.word	0x00017f60


	//   ....[149]....
        /*08c8*/ 	.word	0x00017fd0


	//   ....[150]....
        /*08cc*/ 	.word	0x00018070


	//   ....[151]....
        /*08d0*/ 	.word	0x00018160


	//   ....[152]....
        /*08d4*/ 	.word	0x000181d0


	//   ....[153]....
        /*08d8*/ 	.word	0x00018230


	//   ....[154]....
        /*08dc*/ 	.word	0x00018320


	//   ....[155]....
        /*08e0*/ 	.word	0x00018380


	//   ....[156]....
        /*08e4*/ 	.word	0x00018480


	//   ....[157]....
        /*08e8*/ 	.word	0x000184e0


	//   ....[158]....
        /*08ec*/ 	.word	0x000185c0


	//   ....[159]....
        /*08f0*/ 	.word	0x00018700


	//   ....[160]....
        /*08f4*/ 	.word	0x00018800


	//   ....[161]....
        /*08f8*/ 	.word	0x00018a80


	//   ....[162]....
        /*08fc*/ 	.word	0x00018ad0


	//   ....[163]....
        /*0900*/ 	.word	0x00018ca0


	//   ....[164]....
        /*0904*/ 	.word	0x00018cf0


	//   ....[165]....
        /*0908*/ 	.word	0x00018ec0


	//   ....[166]....
        /*090c*/ 	.word	0x00018f10


	//   ....[167]....
        /*0910*/ 	.word	0x00019000


	//   ....[168]....
        /*0914*/ 	.word	0x000190a0


	//   ....[169]....
        /*0918*/ 	.word	0x00019100


	//   ....[170]....
        /*091c*/ 	.word	0x000191b0


	//   ....[171]....
        /*0920*/ 	.word	0x00019210


	//   ....[172]....
        /*0924*/ 	.word	0x000192c0


	//   ....[173]....
        /*0928*/ 	.word	0x00019320


	//   ....[174]....
        /*092c*/ 	.word	0x000193d0


	//   ....[175]....
        /*0930*/ 	.word	0x000194c0


	//   ....[176]....
        /*0934*/ 	.word	0x00019590


	//   ....[177]....
        /*0938*/ 	.word	0x000196b0


	//   ....[178]....
        /*093c*/ 	.word	0x000197b0


	//   ....[179]....
        /*0940*/ 	.word	0x000198e0


	//   ....[180]....
        /*0944*/ 	.word	0x000199c0


	//   ....[181]....
        /*0948*/ 	.word	0x00019ac0


	//   ....[182]....
        /*094c*/ 	.word	0x00019ba0


	//   ....[183]....
        /*0950*/ 	.word	0x00019c30


	//   ....[184]....
        /*0954*/ 	.word	0x00019cd0


	//   ....[185]....
        /*0958*/ 	.word	0x00019df0


	//   ....[186]....
        /*095c*/ 	.word	0x00019e60


	//   ....[187]....
        /*0960*/ 	.word	0x00019ed0


	//   ....[188]....
        /*0964*/ 	.word	0x00019f40


	//   ....[189]....
        /*0968*/ 	.word	0x00019fb0


	//   ....[190]....
        /*096c*/ 	.word	0x0001a030


	//   ....[191]....
        /*0970*/ 	.word	0x0001a0c0


	//   ....[192]....
        /*0974*/ 	.word	0x0001a150


	//   ....[193]....
        /*0978*/ 	.word	0x0001a1c0


	//   ....[194]....
        /*097c*/ 	.word	0x0001a230


	//   ....[195]....
        /*0980*/ 	.word	0x0001a2a0


	//   ....[196]....
        /*0984*/ 	.word	0x0001a320


	//   ....[197]....
        /*0988*/ 	.word	0x0001a390


	//   ....[198]....
        /*098c*/ 	.word	0x0001a430


	//   ....[199]....
        /*0990*/ 	.word	0x0001a4c0


	//   ....[200]....
        /*0994*/ 	.word	0x0001a5e0


	//----- nvinfo : EIATTR_REG_RECONFIG
	.align		4
.L_680:
        /*0998*/ 	.byte	0x01, 0x54
	.zero		2


	//----- nvinfo : EIATTR_SYSCALL_OFFSETS
	.align		4
        /*099c*/ 	.byte	0x04, 0x46
        /*099e*/ 	.short	(.L_682 - .L_681)


	//   ....[0]....
.L_681:
        /*09a0*/ 	.word	0x00001ca0


	//   ....[1]....
        /*09a4*/ 	.word	0x00001df0


	//   ....[2]....
        /*09a8*/ 	.word	0x00006b20


	//   ....[3]....
        /*09ac*/ 	.word	0x00006eb0


	//   ....[4]....
        /*09b0*/ 	.word	0x00012a40


	//   ....[5]....
        /*09b4*/ 	.word	0x00012b90


	//   ....[6]....
        /*09b8*/ 	.word	0x00012c80


	//   ....[7]....
        /*09bc*/ 	.word	0x00013c70


	//----- nvinfo : EIATTR_MBARRIER_INSTR_OFFSETS
	.align		4
.L_682:
        /*09c0*/ 	.byte	0x04, 0x39
        /*09c2*/ 	.short	(.L_684 - .L_683)


	//   ....[0]....
.L_683:
        /*09c4*/ 	.word	0x00000260
        /*09c8*/ 	.word	0x000000ff
        /*09cc*/ 	.word	0x00028c00
        /*09d0*/ 	.short	0x0100
        /*09d2*/ 	.byte	0x08
	.zero		1


	//   ....[1]....
        /*09d4*/ 	.word	0x00000270
        /*09d8*/ 	.word	0x000000ff
        /*09dc*/ 	.word	0x00028c20
        /*09e0*/ 	.short	0x0100
        /*09e2*/ 	.byte	0x08
	.zero		1


	//   ....[2]....
        /*09e4*/ 	.word	0x00000320
        /*09e8*/ 	.word	0x000000ff
        /*09ec*/ 	.word	0x00028c30
        /*09f0*/ 	.short	0x0100
        /*09f2*/ 	.byte	0x06
	.zero		1


	//   ....[3]....
        /*09f4*/ 	.word	0x00000330
        /*09f8*/ 	.word	0x000000ff
        /*09fc*/ 	.word	0x00028c40
        /*0a00*/ 	.short	0x0100
        /*0a02*/ 	.byte	0x06
	.zero		1


	//   ....[4]....
        /*0a04*/ 	.word	0x00000340
        /*0a08*/ 	.word	0x000000ff
        /*0a0c*/ 	.word	0x00028c38
        /*0a10*/ 	.short	0x0100
        /*0a12*/ 	.byte	0x06
	.zero		1


	//   ....[5]....
        /*0a14*/ 	.word	0x00000350
        /*0a18*/ 	.word	0x000000ff
        /*0a1c*/ 	.word	0x00028c48
        /*0a20*/ 	.short	0x0100
        /*0a22*/ 	.byte	0x06
	.zero		1


	//   ....[6]....
        /*0a24*/ 	.word	0x00000480
        /*0a28*/ 	.word	0x000000ff
        /*0a2c*/ 	.word	0x00028c50
        /*0a30*/ 	.short	0x0100
        /*0a32*/ 	.byte	0x08
	.zero		1


	//   ....[7]....
        /*0a34*/ 	.word	0x00000490
        /*0a38*/ 	.word	0x000000ff
        /*0a3c*/ 	.word	0x00028c60
        /*0a40*/ 	.short	0x0100
        /*0a42*/ 	.byte	0x08
	.zero		1


	//   ....[8]....
        /*0a44*/ 	.word	0x000004a0
        /*0a48*/ 	.word	0x000000ff
        /*0a4c*/ 	.word	0x00028c58
        /*0a50*/ 	.short	0x0100
        /*0a52*/ 	.byte	0x08
	.zero		1


	//   ....[9]....
        /*0a54*/ 	.word	0x000004b0
        /*0a58*/ 	.word	0x000000ff
        /*0a5c*/ 	.word	0x00028c68
        /*0a60*/ 	.short	0x0100
        /*0a62*/ 	.byte	0x08
	.zero		1


	//   ....[10]....
        /*0a64*/ 	.word	0x000005a0
        /*0a68*/ 	.word	0x000000ff
        /*0a6c*/ 	.word	0x00028c70
        /*0a70*/ 	.short	0x0100
        /*0a72*/ 	.byte	0x06
	.zero		1


	//   ....[11]....
        /*0a74*/ 	.word	0x000005b0
        /*0a78*/ 	.word	0x000000ff
        /*0a7c*/ 	.word	0x00028c80
        /*0a80*/ 	.short	0x0100
        /*0a82*/ 	.byte	0x06
	.zero		1


	//   ....[12]....
        /*0a84*/ 	.word	0x000005c0
        /*0a88*/ 	.word	0x000000ff
        /*0a8c*/ 	.word	0x00028c78
        /*0a90*/ 	.short	0x0100
        /*0a92*/ 	.byte	0x06
	.zero		1


	//   ....[13]....
        /*0a94*/ 	.word	0x000005d0
        /*0a98*/ 	.word	0x000000ff
        /*0a9c*/ 	.word	0x00028c88
        /*0aa0*/ 	.short	0x0100
        /*0aa2*/ 	.byte	0x06
	.zero		1


	//   ....[14]....
        /*0aa4*/ 	.word	0x00000700
        /*0aa8*/ 	.word	0x000000ff
        /*0aac*/ 	.word	0x00028c90
        /*0ab0*/ 	.short	0x0100
        /*0ab2*/ 	.byte	0x08
	.zero		1


	//   ....[15]....
        /*0ab4*/ 	.word	0x00000710
        /*0ab8*/ 	.word	0x000000ff
        /*0abc*/ 	.word	0x00028ca0
        /*0ac0*/ 	.short	0x0100
        /*0ac2*/ 	.byte	0x08
	.zero		1


	//   ....[16]....
        /*0ac4*/ 	.word	0x00000720
        /*0ac8*/ 	.word	0x000000ff
        /*0acc*/ 	.word	0x00028c98
        /*0ad0*/ 	.short	0x0100
        /*0ad2*/ 	.byte	0x08
	.zero		1


	//   ....[17]....
        /*0ad4*/ 	.word	0x00000730
        /*0ad8*/ 	.word	0x000000ff
        /*0adc*/ 	.word	0x00028ca8
        /*0ae0*/ 	.short	0x0100
        /*0ae2*/ 	.byte	0x08
	.zero		1


	//   ....[18]....
        /*0ae4*/ 	.word	0x00000860
        /*0ae8*/ 	.word	0x000000ff
        /*0aec*/ 	.word	0x00028cb0
        /*0af0*/ 	.short	0x0100
        /*0af2*/ 	.byte	0x08
	.zero		1


	//   ....[19]....
        /*0af4*/ 	.word	0x00000870
        /*0af8*/ 	.word	0x000000ff
        /*0afc*/ 	.word	0x00028cc0
        /*0b00*/ 	.short	0x0100
        /*0b02*/ 	.byte	0x08
	.zero		1


	//   ....[20]....
        /*0b04*/ 	.word	0x00000880
        /*0b08*/ 	.word	0x000000ff
        /*0b0c*/ 	.word	0x00028cb8
        /*0b10*/ 	.short	0x0100
        /*0b12*/ 	.byte	0x08
	.zero		1


	//   ....[21]....
        /*0b14*/ 	.word	0x00000890
        /*0b18*/ 	.word	0x000000ff
        /*0b1c*/ 	.word	0x00028cc8
        /*0b20*/ 	.short	0x0100
        /*0b22*/ 	.byte	0x08
	.zero		1


	//   ....[22]....
        /*0b24*/ 	.word	0x000029b0
        /*0b28*/ 	.word	0x00000040
        /*0b2c*/ 	.word	0x00028c90
        /*0b30*/ 	.short	0x010a
        /*0b32*/ 	.byte	0x3f
	.zero		1


	//   ....[23]....
        /*0b34*/ 	.word	0x000033f0
        /*0b38*/ 	.word	0x00000040
        /*0b3c*/ 	.word	0x00028c90
        /*0b40*/ 	.short	0x010a
        /*0b42*/ 	.byte	0x3f
	.zero		1


	//   ....[24]....
        /*0b44*/ 	.word	0x00003bf0
        /*0b48*/ 	.word	0x00000040
        /*0b4c*/ 	.word	0x00028c90
        /*0b50*/ 	.short	0x010a
        /*0b52*/ 	.byte	0x3f
	.zero		1


	//   ....[25]....
        /*0b54*/ 	.word	0x00003fd0
        /*0b58*/ 	.word	0x00000004
        /*0b5c*/ 	.word	0x00000000
        /*0b60*/ 	.short	0x0101
        /*0b62*/ 	.byte	0x3f
	.zero		1


	//   ....[26]....
        /*0b64*/ 	.word	0x00004010
        /*0b68*/ 	.word	0x00000040
        /*0b6c*/ 	.word	0x00028cb0
        /*0b70*/ 	.short	0x010a
        /*0b72*/ 	.byte	0x3f
	.zero		1


	//   ....[27]....
        /*0b74*/ 	.word	0x00004840
        /*0b78*/ 	.word	0x00000040
        /*0b7c*/ 	.word	0x00000000
        /*0b80*/ 	.short	0x0101
        /*0b82*/ 	.byte	0x3f
	.zero		1


	//   ....[28]....
        /*0b84*/ 	.word	0x00004f90
        /*0b88*/ 	.word	0x00000003
        /*0b8c*/ 	.word	0x00028c50
        /*0b90*/ 	.short	0x010a
        /*0b92*/ 	.byte	0x3f
	.zero		1


	//   ....[29]....
        /*0b94*/ 	.word	0x00005340
        /*0b98*/ 	.word	0x0000000a
        /*0b9c*/ 	.word	0x00000000
        /*0ba0*/ 	.short	0x0101
        /*0ba2*/ 	.byte	0x3f
	.zero		1


	//   ....[30]....
        /*0ba4*/ 	.word	0x00005c70
        /*0ba8*/ 	.word	0x00000003
        /*0bac*/ 	.word	0x00028c50
        /*0bb0*/ 	.short	0x010a
        /*0bb2*/ 	.byte	0x3f
	.zero		1


	//   ....[31]....
        /*0bb4*/ 	.word	0x00005cc0
        /*0bb8*/ 	.word	0x00000003
        /*0bbc*/ 	.word	0x00028c50
        /*0bc0*/ 	.short	0x010a
        /*0bc2*/ 	.byte	0x3f
	.zero		1


	//   ....[32]....
        /*0bc4*/ 	.word	0x00005fd0
        /*0bc8*/ 	.word	0x0000000a
        /*0bcc*/ 	.word	0x00000000
        /*0bd0*/ 	.short	0x0101
        /*0bd2*/ 	.byte	0x3f
	.zero		1


	//   ....[33]....
        /*0bd4*/ 	.word	0x00006bc0
        /*0bd8*/ 	.word	0x00000002
        /*0bdc*/ 	.word	0x00028c00
        /*0be0*/ 	.short	0x010a
        /*0be2*/ 	.byte	0x3f
	.zero		1


	//   ....[34]....
        /*0be4*/ 	.word	0x00006c10
        /*0be8*/ 	.word	0x00000002
        /*0bec*/ 	.word	0x00028c00
        /*0bf0*/ 	.short	0x010a
        /*0bf2*/ 	.byte	0x3f
	.zero		1


	//   ....[35]....
        /*0bf4*/ 	.word	0x00007240
        /*0bf8*/ 	.word	0x00000002
        /*0bfc*/ 	.word	0x00028c00
        /*0c00*/ 	.short	0x010a
        /*0c02*/ 	.byte	0x3f
	.zero		1


	//   ....[36]....
        /*0c04*/ 	.word	0x00008140
        /*0c08*/ 	.word	0x00000002
        /*0c0c*/ 	.word	0x00028c00
        /*0c10*/ 	.short	0x010a
        /*0c12*/ 	.byte	0x3f
	.zero		1


	//   ....[37]....
        /*0c14*/ 	.word	0x00008f80
        /*0c18*/ 	.word	0x0000000e
        /*0c1c*/ 	.word	0x00028c30
        /*0c20*/ 	.short	0x010a
        /*0c22*/ 	.byte	0x3f
	.zero		1


	//   ....[38]....
        /*0c24*/ 	.word	0x00009030
        /*0c28*/ 	.word	0x0000000e
        /*0c2c*/ 	.word	0x00028c30
        /*0c30*/ 	.short	0x010a
        /*0c32*/ 	.byte	0x3f
	.zero		1


	//   ....[39]....
        /*0c34*/ 	.word	0x00009ce0
        /*0c38*/ 	.word	0x0000000a
        /*0c3c*/ 	.word	0x00000000
        /*0c40*/ 	.short	0x0101
        /*0c42*/ 	.byte	0x3f
	.zero		1


	//   ....[40]....
        /*0c44*/ 	.word	0x0000a0c0
        /*0c48*/ 	.word	0x0000000e
        /*0c4c*/ 	.word	0x00028c50
        /*0c50*/ 	.short	0x010a
        /*0c52*/ 	.byte	0x3f
	.zero		1


	//   ....[41]....
        /*0c54*/ 	.word	0x0000a150
        /*0c58*/ 	.word	0x0000000e
        /*0c5c*/ 	.word	0x00028c50
        /*0c60*/ 	.short	0x010a
        /*0c62*/ 	.byte	0x3f
	.zero		1


	//   ....[42]....
        /*0c64*/ 	.word	0x0000a430
        /*0c68*/ 	.word	0x0000000e
        /*0c6c*/ 	.word	0x00000000
        /*0c70*/ 	.short	0x0101
        /*0c72*/ 	.byte	0x3f
	.zero		1


	//   ....[43]....
        /*0c74*/ 	.word	0x0000a550
        /*0c78*/ 	.word	0x00000015
        /*0c7c*/ 	.word	0x00028c30
        /*0c80*/ 	.short	0x010a
        /*0c82*/ 	.byte	0x3f
	.zero		1


	//   ....[44]....
        /*0c84*/ 	.word	0x0000a600
        /*0c88*/ 	.word	0x00000015
        /*0c8c*/ 	.word	0x00028c30
        /*0c90*/ 	.short	0x010a
        /*0c92*/ 	.byte	0x3f
	.zero		1


	//   ....[45]....
        /*0c94*/ 	.word	0x0000ab50
        /*0c98*/ 	.word	0x00000014
        /*0c9c*/ 	.word	0x00000000
        /*0ca0*/ 	.short	0x0101
        /*0ca2*/ 	.byte	0x3f
	.zero		1


	//   ....[46]....
        /*0ca4*/ 	.word	0x0000bb80
        /*0ca8*/ 	.word	0x00000015
        /*0cac*/ 	.word	0x00028c50
        /*0cb0*/ 	.short	0x010a
        /*0cb2*/ 	.byte	0x3f
	.zero		1


	//   ....[47]....
        /*0cb4*/ 	.word	0x0000bbd0
        /*0cb8*/ 	.word	0x00000015
        /*0cbc*/ 	.word	0x00028c50
        /*0cc0*/ 	.short	0x010a
        /*0cc2*/ 	.byte	0x3f
	.zero		1


	//   ....[48]....
        /*0cc4*/ 	.word	0x0000bee0
        /*0cc8*/ 	.word	0x00000015
        /*0ccc*/ 	.word	0x00000000
        /*0cd0*/ 	.short	0x0101
        /*0cd2*/ 	.byte	0x3f
	.zero		1


	//   ....[49]....
        /*0cd4*/ 	.word	0x0000e780
        /*0cd8*/ 	.word	0x00000000
        /*0cdc*/ 	.word	0x00000000
        /*0ce0*/ 	.short	0x0101
        /*0ce2*/ 	.byte	0x3f
	.zero		1


	//   ....[50]....
        /*0ce4*/ 	.word	0x00010f50
        /*0ce8*/ 	.word	0x00000017
        /*0cec*/ 	.word	0x00028c20
        /*0cf0*/ 	.short	0x010a
        /*0cf2*/ 	.byte	0x3f
	.zero		1


	//   ....[51]....
        /*0cf4*/ 	.word	0x00010fe0
        /*0cf8*/ 	.word	0x00000003
        /*0cfc*/ 	.word	0x00028ca0
        /*0d00*/ 	.short	0x010a
        /*0d02*/ 	.byte	0x3f
	.zero		1


	//   ....[52]....
        /*0d04*/ 	.word	0x00011230
        /*0d08*/ 	.word	0x00000003
        /*0d0c*/ 	.word	0x00028cc0
        /*0d10*/ 	.short	0x010a
        /*0d12*/ 	.byte	0x3f
	.zero		1


	//   ....[53]....
        /*0d14*/ 	.word	0x00011c00
        /*0d18*/ 	.word	0x00000006
        /*0d1c*/ 	.word	0x00028ca0
        /*0d20*/ 	.short	0x010a
        /*0d22*/ 	.byte	0x3f
	.zero		1


	//   ....[54]....
        /*0d24*/ 	.word	0x00011e40
        /*0d28*/ 	.word	0x00000006
        /*0d2c*/ 	.word	0x00028cc0
        /*0d30*/ 	.short	0x010a
        /*0d32*/ 	.byte	0x3f
	.zero		1


	//   ....[55]....
        /*0d34*/ 	.word	0x00013410
        /*0d38*/ 	.word	0x0000001b
        /*0d3c*/ 	.word	0x00028c40
        /*0d40*/ 	.short	0x010a
        /*0d42*/ 	.byte	0x3f
	.zero		1


	//   ....[56]....
        /*0d44*/ 	.word	0x00013910
        /*0d48*/ 	.word	0x0000001b
        /*0d4c*/ 	.word	0x00028c30
        /*0d50*/ 	.short	0x0107
        /*0d52*/ 	.byte	0x3f
	.zero		1


	//   ....[57]....
        /*0d54*/ 	.word	0x000139e0
        /*0d58*/ 	.word	0x0000001b
        /*0d5c*/ 	.word	0x00028c30
        /*0d60*/ 	.short	0x0101
        /*0d62*/ 	.byte	0x3f
	.zero		1


	//   ....[58]....
        /*0d64*/ 	.word	0x000142e0
        /*0d68*/ 	.word	0x00000017
        /*0d6c*/ 	.word	0x00028c00
        /*0d70*/ 	.short	0x0107
        /*0d72*/ 	.byte	0x3f
	.zero		1


	//   ....[59]....
        /*0d74*/ 	.word	0x000143d0
        /*0d78*/ 	.word	0x00000017
        /*0d7c*/ 	.word	0x00028c00
        /*0d80*/ 	.short	0x0101
        /*0d82*/ 	.byte	0x3f
	.zero		1


	//   ....[60]....
        /*0d84*/ 	.word	0x000143f0
        /*0d88*/ 	.word	0x00000017
        /*0d8c*/ 	.word	0x00028c20
        /*0d90*/ 	.short	0x010a
        /*0d92*/ 	.byte	0x3f
	.zero		1


	//   ....[61]....
        /*0d94*/ 	.word	0x00014480
        /*0d98*/ 	.word	0x0000001b
        /*0d9c*/ 	.word	0x00028c60
        /*0da0*/ 	.short	0x010a
        /*0da2*/ 	.byte	0x3f
	.zero		1


	//   ....[62]....
        /*0da4*/ 	.word	0x00014dc0
        /*0da8*/ 	.word	0x0000001b
        /*0dac*/ 	.word	0x00028c50
        /*0db0*/ 	.short	0x0107
        /*0db2*/ 	.byte	0x3f
	.zero		1


	//   ....[63]....
        /*0db4*/ 	.word	0x00014e90
        /*0db8*/ 	.word	0x0000001b
        /*0dbc*/ 	.word	0x00028c50
        /*0dc0*/ 	.short	0x0101
        /*0dc2*/ 	.byte	0x3f
	.zero		1


	//   ....[64]....
        /*0dc4*/ 	.word	0x00015230
        /*0dc8*/ 	.word	0x00000006
        /*0dcc*/ 	.word	0x00028c40
        /*0dd0*/ 	.short	0x010a
        /*0dd2*/ 	.byte	0x3f
	.zero		1


	//   ....[65]....
        /*0dd4*/ 	.word	0x00015570
        /*0dd8*/ 	.word	0x00000006
        /*0ddc*/ 	.word	0x00028c30
        /*0de0*/ 	.short	0x0107
        /*0de2*/ 	.byte	0x3f
	.zero		1


	//   ....[66]....
        /*0de4*/ 	.word	0x00015630
        /*0de8*/ 	.word	0x00000006
        /*0dec*/ 	.word	0x00028c30
        /*0df0*/ 	.short	0x0101
        /*0df2*/ 	.byte	0x3f
	.zero		1


	//   ....[67]....
        /*0df4*/ 	.word	0x00015660
        /*0df8*/ 	.word	0x00000006
        /*0dfc*/ 	.word	0x00028c60
        /*0e00*/ 	.short	0x010a
        /*0e02*/ 	.byte	0x3f
	.zero		1


	//   ....[68]....
        /*0e04*/ 	.word	0x00015d30
        /*0e08*/ 	.word	0x00000006
        /*0e0c*/ 	.word	0x00028c50
        /*0e10*/ 	.short	0x0107
        /*0e12*/ 	.byte	0x3f
	.zero		1


	//   ....[69]....
        /*0e14*/ 	.word	0x00015df0
        /*0e18*/ 	.word	0x00000006
        /*0e1c*/ 	.word	0x00028c50
        /*0e20*/ 	.short	0x0101
        /*0e22*/ 	.byte	0x3f
	.zero		1


	//   ....[70]....
        /*0e24*/ 	.word	0x00016a30
        /*0e28*/ 	.word	0x00000004
        /*0e2c*/ 	.word	0x00028c20
        /*0e30*/ 	.short	0x010a
        /*0e32*/ 	.byte	0x3f
	.zero		1


	//   ....[71]....
        /*0e34*/ 	.word	0x00016b90
        /*0e38*/ 	.word	0x00000005
        /*0e3c*/ 	.word	0x00028c40
        /*0e40*/ 	.short	0x010a
        /*0e42*/ 	.byte	0x3f
	.zero		1


	//   ....[72]....
        /*0e44*/ 	.word	0x00016c30
        /*0e48*/ 	.word	0x00000019
        /*0e4c*/ 	.word	0x00028c40
        /*0e50*/ 	.short	0x010a
        /*0e52*/ 	.byte	0x3f
	.zero		1


	//   ....[73]....
        /*0e54*/ 	.word	0x00016c70
        /*0e58*/ 	.word	0x00000005
        /*0e5c*/ 	.word	0x00028c60
        /*0e60*/ 	.short	0x010a
        /*0e62*/ 	.byte	0x3f
	.zero		1


	//   ....[74]....
        /*0e64*/ 	.word	0x00016cb0
        /*0e68*/ 	.word	0x00000019
        /*0e6c*/ 	.word	0x00028c60
        /*0e70*/ 	.short	0x010a
        /*0e72*/ 	.byte	0x3f
	.zero		1


	//   ....[75]....
        /*0e74*/ 	.word	0x00016d10
        /*0e78*/ 	.word	0x00000040
        /*0e7c*/ 	.word	0x00028c90
        /*0e80*/ 	.short	0x010a
        /*0e82*/ 	.byte	0x3f
	.zero		1


	//   ....[76]....
        /*0e84*/ 	.word	0x00016e80
        /*0e88*/ 	.word	0x00000040
        /*0e8c*/ 	.word	0x00028c90
        /*0e90*/ 	.short	0x010a
        /*0e92*/ 	.byte	0x3f
	.zero		1


	//   ....[77]....
        /*0e94*/ 	.word	0x00017000
        /*0e98*/ 	.word	0x00000040
        /*0e9c*/ 	.word	0x00028c90
        /*0ea0*/ 	.short	0x010a
        /*0ea2*/ 	.byte	0x3f
	.zero		1


	//   ....[78]....
        /*0ea4*/ 	.word	0x00017160
        /*0ea8*/ 	.word	0x00000040
        /*0eac*/ 	.word	0x00028cb0
        /*0eb0*/ 	.short	0x010a
        /*0eb2*/ 	.byte	0x3f
	.zero		1


	//   ....[79]....
        /*0eb4*/ 	.word	0x000171b0
        /*0eb8*/ 	.word	0x00000003
        /*0ebc*/ 	.word	0x00028c50
        /*0ec0*/ 	.short	0x010a
        /*0ec2*/ 	.byte	0x3f
	.zero		1


	//   ....[80]....
        /*0ec4*/ 	.word	0x00017200
        /*0ec8*/ 	.word	0x00000003
        /*0ecc*/ 	.word	0x00028c50
        /*0ed0*/ 	.short	0x010a
        /*0ed2*/ 	.byte	0x3f
	.zero		1


	//   ....[81]....
        /*0ed4*/ 	.word	0x00017410
        /*0ed8*/ 	.word	0x00000002
        /*0edc*/ 	.word	0x00028c00
        /*0ee0*/ 	.short	0x010a
        /*0ee2*/ 	.byte	0x3f
	.zero		1


	//   ....[82]....
        /*0ee4*/ 	.word	0x00017620
        /*0ee8*/ 	.word	0x00000002
        /*0eec*/ 	.word	0x00028c00
        /*0ef0*/ 	.short	0x010a
        /*0ef2*/ 	.byte	0x3f
	.zero		1


	//   ....[83]....
        /*0ef4*/ 	.word	0x00017670
        /*0ef8*/ 	.word	0x0000000e
        /*0efc*/ 	.word	0x00028c30
        /*0f00*/ 	.short	0x010a
        /*0f02*/ 	.byte	0x3f
	.zero		1


	//   ....[84]....
        /*0f04*/ 	.word	0x000176c0
        /*0f08*/ 	.word	0x0000000e
        /*0f0c*/ 	.word	0x00028c50
        /*0f10*/ 	.short	0x010a
        /*0f12*/ 	.byte	0x3f
	.zero		1


	//   ....[85]....
        /*0f14*/ 	.word	0x00017710
        /*0f18*/ 	.word	0x00000015
        /*0f1c*/ 	.word	0x00028c30
        /*0f20*/ 	.short	0x010a
        /*0f22*/ 	.byte	0x3f
	.zero		1


	//   ....[86]....
        /*0f24*/ 	.word	0x00017760
        /*0f28*/ 	.word	0x00000015
        /*0f2c*/ 	.word	0x00028c50
        /*0f30*/ 	.short	0x010a
        /*0f32*/ 	.byte	0x3f
	.zero		1


	//   ....[87]....
        /*0f34*/ 	.word	0x00017900
        /*0f38*/ 	.word	0x00000017
        /*0f3c*/ 	.word	0x00028c20
        /*0f40*/ 	.short	0x010a
        /*0f42*/ 	.byte	0x3f
	.zero		1


	//   ....[88]....
        /*0f44*/ 	.word	0x00017950
        /*0f48*/ 	.word	0x00000003
        /*0f4c*/ 	.word	0x00028ca0
        /*0f50*/ 	.short	0x010a
        /*0f52*/ 	.byte	0x3f
	.zero		1


	//   ....[89]....
        /*0f54*/ 	.word	0x000179a0
        /*0f58*/ 	.word	0x00000003
        /*0f5c*/ 	.word	0x00028cc0
        /*0f60*/ 	.short	0x010a
        /*0f62*/ 	.byte	0x3f
	.zero		1


	//   ....[90]....
        /*0f64*/ 	.word	0x000179f0
        /*0f68*/ 	.word	0x00000006
        /*0f6c*/ 	.word	0x00028ca0
        /*0f70*/ 	.short	0x010a
        /*0f72*/ 	.byte	0x3f
	.zero		1


	//   ....[91]....
        /*0f74*/ 	.word	0x00017a40
        /*0f78*/ 	.word	0x00000006
        /*0f7c*/ 	.word	0x00028cc0
        /*0f80*/ 	.short	0x010a
        /*0f82*/ 	.byte	0x3f
	.zero		1


	//   ....[92]....
        /*0f84*/ 	.word	0x00017b60
        /*0f88*/ 	.word	0x0000001b
        /*0f8c*/ 	.word	0x00028c40
        /*0f90*/ 	.short	0x010a
        /*0f92*/ 	.byte	0x3f
	.zero		1


	//   ....[93]....
        /*0f94*/ 	.word	0x00018600
        /*0f98*/ 	.word	0x00000017
        /*0f9c*/ 	.word	0x00028c20
        /*0fa0*/ 	.short	0x010a
        /*0fa2*/ 	.byte	0x3f
	.zero		1


	//   ....[94]....
        /*0fa4*/ 	.word	0x00018650
        /*0fa8*/ 	.word	0x0000001b
        /*0fac*/ 	.word	0x00028c60
        /*0fb0*/ 	.short	0x010a
        /*0fb2*/ 	.byte	0x3f
	.zero		1


	//   ....[95]....
        /*0fb4*/ 	.word	0x00018f50
        /*0fb8*/ 	.word	0x00000006
        /*0fbc*/ 	.word	0x00028c40
        /*0fc0*/ 	.short	0x010a
        /*0fc2*/ 	.byte	0x3f
	.zero		1


	//   ....[96]....
        /*0fc4*/ 	.word	0x00019410
        /*0fc8*/ 	.word	0x00000006
        /*0fcc*/ 	.word	0x00028c60
        /*0fd0*/ 	.short	0x010a
        /*0fd2*/ 	.byte	0x3f
	.zero		1


	//   ....[97]....
        /*0fd4*/ 	.word	0x0001a500
        /*0fd8*/ 	.word	0x00000004
        /*0fdc*/ 	.word	0x00028c20
        /*0fe0*/ 	.short	0x010a
        /*0fe2*/ 	.byte	0x3f
	.zero		1


	//   ....[98]....
        /*0fe4*/ 	.word	0x0001a6a0
        /*0fe8*/ 	.word	0x00000005
        /*0fec*/ 	.word	0x00028c40
        /*0ff0*/ 	.short	0x010a
        /*0ff2*/ 	.byte	0x3f
	.zero		1


	//   ....[99]....
        /*0ff4*/ 	.word	0x0001a6f0
        /*0ff8*/ 	.word	0x00000019
        /*0ffc*/ 	.word	0x00028c40
        /*1000*/ 	.short	0x010a
        /*1002*/ 	.byte	0x3f
	.zero		1


	//   ....[100]....
        /*1004*/ 	.word	0x0001a740
        /*1008*/ 	.word	0x00000005
        /*100c*/ 	.word	0x00028c60
        /*1010*/ 	.short	0x010a
        /*1012*/ 	.byte	0x3f
	.zero		1


	//----- nvinfo : EIATTR_NUM_MBARRIERS
	.align		4
.L_684:
        /*1014*/ 	.byte	0x03, 0x38
        /*1016*/ 	.short	0x0016


	//----- nvinfo : EIATTR_EXIT_INSTR_OFFSETS
	.align		4
        /*1018*/ 	.byte	0x04, 0x1c
        /*101a*/ 	.short	(.L_686 - .L_685)


	//   ....[0]....
.L_685:
        /*101c*/ 	.word	0x00016d00


	//----- nvinfo : EIATTR_MAX_THREADS
	.align		4
.L_686:
        /*1020*/ 	.byte	0x04, 0x05
        /*1022*/ 	.short	(.L_688 - .L_687)
.L_687:
        /*1024*/ 	.word	0x00000180
        /*1028*/ 	.word	0x00000001
        /*102c*/ 	.word	0x00000001


	//----- nvinfo : EIATTR_CRS_STACK_SIZE
	.align		4
.L_688:
        /*1030*/ 	.byte	0x04, 0x1e
        /*1032*/ 	.short	(.L_690 - .L_689)
.L_689:
        /*1034*/ 	.word	0x00000000


	//----- nvinfo : EIATTR_CBANK_PARAM_SIZE
	.align		4
.L_690:
        /*1038*/ 	.byte	0x03, 0x19
        /*103a*/ 	.short	0x0af0


	//----- nvinfo : EIATTR_PARAM_CBANK
	.align		4
        /*103c*/ 	.byte	0x04, 0x0a
        /*103e*/ 	.short	(.L_692 - .L_691)
	.align		4
.L_691:
        /*1040*/ 	.word	index@(.nv.constant0._ZN7cutlass13device_kernelIN5flash11enable_sm90INS1_16FlashAttnFwdSm90INS1_25CollectiveMainloopFwdSm90ILi2EN4cute5tupleIJNS5_1CILi1EEES8_S8_EEENS6_IJNS7_ILi64EEESA_SA_EEELi512ENS_6half_tEfNS_4arch4Sm90ELb0ELb0ELb0ELb1ELb1ELb1ELb0ELb0ELb0ELb1ELb0ELb0EEENS1_21CollectiveEpilogueFwdINS6_IJSA_NS7_ILi512EEESA_EEES9_SC_SE_Li256ELb1ELb1ELb0ELb0EEENS1_36VarlenDynamicPersistentTileSchedulerILi64ELi64ELi256ELi128ELb0ELb1ELb1ELb0ELb1ELb1EEEEEEEEEvNT_6ParamsE)
        /*1044*/ 	.short	0x0210
        /*1046*/ 	.short	0x0af0


	//----- nvinfo : EIATTR_SW_WAR
	.align		4
.L_692:
        /*1048*/ 	.byte	0x04, 0x36
        /*104a*/ 	.short	(.L_694 - .L_693)
.L_693:
        /*104c*/ 	.word	0x00000008
.L_694:


//--------------------- .nv.info._ZN7cutlass13device_kernelIN5flash11enable_sm90INS1_16FlashAttnFwdSm90INS1_25CollectiveMainloopFwdSm90ILi2EN4cute5tupleIJNS5_1CILi1EEES8_S8_EEENS6_IJNS7_ILi64EEESA_SA_EEELi512ENS_6half_tEfNS_4arch4Sm90ELb0ELb0ELb0ELb1ELb1ELb0ELb1ELb0ELb0ELb1ELb0ELb0EEENS1_21CollectiveEpilogueFwdINS6_IJSA_NS7_ILi512EEESA_EEES9_SC_SE_Li256ELb1ELb1ELb0ELb0EEENS1_36VarlenDynamicPersistentTileSchedulerILi64ELi64ELi256ELi128ELb0ELb1ELb1ELb0ELb1ELb1EEEEEEEEEvNT_6ParamsE --------------------------
	.section	.nv.info._ZN7cutlass13device_kernelIN5flash11enable_sm90INS1_16FlashAttnFwdSm90INS1_25CollectiveMainloopFwdSm90ILi2EN4cute5tupleIJNS5_1CILi1EEES8_S8_EEENS6_IJNS7_ILi64EEESA_SA_EEELi512ENS_6half_tEfNS_4arch4Sm90ELb0ELb0ELb0ELb1ELb1ELb0ELb1ELb0ELb0ELb1ELb0ELb0EEENS1_21CollectiveEpilogueFwdINS6_IJSA_NS7_ILi512EEESA_EEES9_SC_SE_Li256ELb1ELb1ELb0ELb0EEENS1_36VarlenDynamicPersistentTileSchedulerILi64ELi64ELi256ELi128ELb0ELb1ELb1ELb0ELb1ELb1EEEEEEEEEvNT_6ParamsE,"",@"SHT_CUDA_INFO"
	.sectionflags	@""
	.align	4


	//----- nvinfo : EIATTR_CUDA_API_VERSION
	.align		4
        /*0000*/ 	.byte	0x04, 0x37
        /*0002*/ 	.short	(.L_696 - .L_695)
.L_695:
        /*0004*/ 	.word	0x00000082


	//----- nvinfo : EIATTR_KPARAM_INFO
	.align		4
.L_696:
        /*0008*/ 	.byte	0x04, 0x17
        /*000a*/ 	.short	(.L_698 - .L_697)
.L_697:
        /*000c*/ 	.word	0x00000000
        /*0010*/ 	.short	0x0000
        /*0012*/ 	.short	0x0070
        /*0014*/ 	.byte	0x00, 0xf0, 0x01, 0x2e


	//----- nvinfo : EIATTR_SPARSE_MMA_MASK
	.align		4
.L_698:
        /*0018*/ 	.byte	0x03, 0x50
        /*001a*/ 	.short	0x0000


	//----- nvinfo : EIATTR_MAXREG_COUNT
	.align		4
        /*001c*/ 	.byte	0x03, 0x1b
        /*001e*/ 	.short	0x00a8


	//----- nvinfo : EIATTR_NUM_BARRIERS
	.align		4
        /*0020*/ 	.byte	0x02, 0x4c
        /*0022*/ 	.byte	0x10
	.zero		1


	//----- nvinfo : EIATTR_EXTERNS
	.align		4
        /*0024*/ 	.byte	0x04, 0x0f
        /*0026*/ 	.short	(.L_700 - .L_699)


	//   ....[0]....
	.align		4
.L_699:
        /*0028*/ 	.word	index@(__assertfail)


	//----- nvinfo : EIATTR_ANNOTATIONS
	.align		4
.L_700:
        /*002c*/ 	.byte	0x04, 0x55
        /*002e*/ 	.short	(.L_702 - .L_701)


	//   ....[0]....
.L_701:
        /* <DEDUP_REMOVED lines=18> */


	//----- nvinfo : EIATTR_MERCURY_ISA_VERSION
	.align		4
.L_702:
        /*0140*/ 	.byte	0x03, 0x5f
        /*0142*/ 	.short	0x0101


	//----- nvinfo : EIATTR_UNUSED_LOAD_BYTE_OFFSET
	.align		4
        /*0144*/ 	.byte	0x04, 0x44
        /*0146*/ 	.short	(.L_704 - .L_703)


	//   ....[0]....
.L_703:
        /*0148*/ 	.word	0x00000970
        /*014c*/ 	.word	0x0000fff0


	//   ....[1]....
        /*0150*/ 	.word	0x00008a60
        /*0154*/ 	.word	0x0000fff0


	//----- nvinfo : EIATTR_INT_WARP_WIDE_INSTR_OFFSETS
	.align		4
.L_704:
        /*0158*/ 	.byte	0x04, 0x31
        /*015a*/ 	.short	(.L_706 - .L_705)


	//   ....[0]....
.L_705:
        /*015c*/ 	.word	0x000000c0


	//   ....[1]....
        /*0160*/ 	.word	0x000000d0


	//   ....[2]....
        /*0164*/ 	.word	0x000000e0


	//   ....[3]....
        /*0168*/ 	.word	0x00000180


	//   ....[4]....
        /*016c*/ 	.word	0x0000c8e0


	//   ....[5]....
        /*0170*/ 	.word	0x0000c970


	//   ....[6]....
        /*0174*/ 	.word	0x00010cd0


	//   ....[7]....
        /*0178*/ 	.word	0x00010d60


	//----- nvinfo : EIATTR_COOP_GROUP_MASK_REGIDS
	.align		4
.L_706:
        /*017c*/ 	.byte	0x04, 0x29
        /*017e*/ 	.short	(.L_708 - .L_707)


	//   ....[0]....
.L_707:
        /*0180*/ 	.word	0xffffffff


	//   ....[1]....
        /*0184*/ 	.word	0xffffffff


	//   ....[2]....
        /*0188*/ 	.word	0xffffffff


	//   ....[3]....
        /*018c*/ 	.word	0xffffffff


	//   ....[4]....
        /*0190*/ 	.word	0xffffffff


	//   ....[5]....
        /*0194*/ 	.word	0xffffffff


	//   ....[6]....
        /*0198*/ 	.word	0xffffffff


	//   ....[7]....
        /*019c*/ 	.word	0xffffffff


	//   ....[8]....
        /*01a0*/ 	.word	0xffffffff


	//   ....[9]....
        /*01a4*/ 	.word	0xffffffff


	//   ....[10]....
        /*01a8*/ 	.word	0xffffffff


	//   ....[11]....
        /*01ac*/ 	.word	0xffffffff


	//   ....[12]....
        /*01b0*/ 	.word	0xffffffff


	//   ....[13]....
        /*01b4*/ 	.word	0xffffffff


	//   ....[14]....
        /*01b8*/ 	.word	0xffffffff


	//   ....[15]....
        /*01bc*/ 	.word	0xffffffff


	//   ....[16]....
        /*01c0*/ 	.word	0xffffffff


	//   ....[17]....
        /*01c4*/ 	.word	0xffffffff


	//   ....[18]....
        /*01c8*/ 	.word	0xffffffff


	//   ....[19]....
        /*01cc*/ 	.word	0xffffffff


	//   ....[20]....
        /*01d0*/ 	.word	0xffffffff


	//   ....[21]....
        /*01d4*/ 	.word	0xffffffff


	//   ....[22]....
        /*01d8*/ 	.word	0xffffffff


	//   ....[23]....
        /*01dc*/ 	.word	0xffffffff


	//   ....[24]....
        /*01e0*/ 	.word	0xffffffff


	//   ....[25]....
        /*01e4*/ 	.word	0xffffffff


	//   ....[26]....
        /*01e8*/ 	.word	0xffffffff


	//   ....[27]....
        /*01ec*/ 	.word	0xffffffff


	//   ....[28]....
        /*01f0*/ 	.word	0xffffffff


	//   ....[29]....
        /*01f4*/ 	.word	0xffffffff


	//   ....[30]....
        /*01f8*/ 	.word	0xffffffff


	//   ....[31]....
        /*01fc*/ 	.word	0xffffffff


	//   ....[32]....
        /*0200*/ 	.word	0xffffffff


	//   ....[33]....
        /*0204*/ 	.word	0xffffffff


	//   ....[34]....
        /*0208*/ 	.word	0xffffffff


	//   ....[35]....
        /*020c*/ 	.word	0xffffffff


	//   ....[36]....
        /*0210*/ 	.word	0xffffffff


	//   ....[37]....
        /*0214*/ 	.word	0xffffffff


	//   ....[38]....
        /*0218*/ 	.word	0xffffffff


	//   ....[39]....
        /*021c*/ 	.word	0xffffffff


	//   ....[40]....
        /*0220*/ 	.word	0xffffffff


	//   ....[41]....
        /*0224*/ 	.word	0xffffffff


	//   ....[42]....
        /*0228*/ 	.word	0xffffffff


	//   ....[43]....
        /*022c*/ 	.word	0xffffffff


	//   ....[44]....
        /*0230*/ 	.word	0xffffffff


	//   ....[45]....
        /*0234*/ 	.word	0xffffffff


	//   ....[46]....
        /*0238*/ 	.word	0xffffffff


	//   ....[47]....
        /*023c*/ 	.word	0xffffffff


	//   ....[48]....
        /*0240*/ 	.word	0xffffffff


	//   ....[49]....
        /*0244*/ 	.word	0xffffffff


	//   ....[50]....
        /*0248*/ 	.word	0xffffffff


	//   ....[51]....
        /*024c*/ 	.word	0xffffffff


	//   ....[52]....
        /*0250*/ 	.word	0xffffffff


	//   ....[53]....
        /*0254*/ 	.word	0xffffffff


	//   ....[54]....
        /*0258*/ 	.word	0xffffffff


	//   ....[55]....
        /*025c*/ 	.word	0xffffffff


	//   ....[56]....
        /*0260*/ 	.word	0xffffffff


	//   ....[57]....
        /*0264*/ 	.word	0xffffffff


	//   ....[58]....
        /*0268*/ 	.word	0xffffffff


	//   ....[59]....
        /*026c*/ 	.word	0xffffffff


	//   ....[60]....
        /*0270*/ 	.word	0xffffffff


	//   ....[61]....
        /*0274*/ 	.word	0xffffffff


	//   ....[62]....
        /*0278*/ 	.word	0xffffffff


	//   ....[63]....
        /*027c*/ 	.word	0xffffffff


	//   ....[64]....
        /*0280*/ 	.word	0xffffffff


	//   ....[65]....
        /*0284*/ 	.word	0xffffffff


	//   ....[66]....
        /*0288*/ 	.word	0xffffffff


	//   ....[67]....
        /*028c*/ 	.word	0xffffffff


	//   ....[68]....
        /*0290*/ 	.word	0xffffffff


	//   ....[69]....
        /*0294*/ 	.word	0xffffffff


	//   ....[70]....
        /*0298*/ 	.word	0xffffffff


	//   ....[71]....
        /*029c*/ 	.word	0xffffffff


	//   ....[72]....
        /*02a0*/ 	.word	0xffffffff


	//   ....[73]....
        /*02a4*/ 	.word	0xffffffff


	//   ....[74]....
        /*02a8*/ 	.word	0xffffffff


	//   ....[75]....
        /*02ac*/ 	.word	0xffffffff


	//   ....[76]....
        /*02b0*/ 	.word	0xffffffff


	//   ....[77]....
        /*02b4*/ 	.word	0xffffffff


	//   ....[78]....
        /*02b8*/ 	.word	0xffffffff


	//   ....[79]....
        /*02bc*/ 	.word	0xffffffff


	//   ....[80]....
        /*02c0*/ 	.word	0xffffffff


	//   ....[81]....
        /*02c4*/ 	.word	0xffffffff


	//   ....[82]....
        /*02c8*/ 	.word	0xffffffff


	//   ....[83]....
        /*02cc*/ 	.word	0xffffffff


	//   ....[84]....
        /*02d0*/ 	.word	0xffffffff


	//   ....[85]....
        /*02d4*/ 	.word	0xffffffff


	//   ....[86]....
        /*02d8*/ 	.word	0xffffffff


	//   ....[87]....
        /*02dc*/ 	.word	0xffffffff


	//   ....[88]....
        /*02e0*/ 	.word	0xffffffff


	//   ....[89]....
        /*02e4*/ 	.word	0xffffffff


	//   ....[90]....
        /*02e8*/ 	.word	0xffffffff


	//   ....[91]....
        /*02ec*/ 	.word	0xffffffff


	//   ....[92]....
        /*02f0*/ 	.word	0xffffffff


	//   ....[93]....
        /*02f4*/ 	.word	0xffffffff


	//   ....[94]....
        /*02f8*/ 	.word	0xffffffff


	//   ....[95]....
        /*02fc*/ 	.word	0xffffffff


	//   ....[96]....
        /*0300*/ 	.word	0xffffffff


	//   ....[97]....
        /*0304*/ 	.word	0xffffffff


	//   ....[98]....
        /*0308*/ 	.word	0xffffffff


	//   ....[99]....
        /*030c*/ 	.word	0xffffffff


	//   ....[100]....
        /*0310*/ 	.word	0xffffffff


	//   ....[101]....
        /*0314*/ 	.word	0xffffffff


	//   ....[102]....
        /*0318*/ 	.word	0xffffffff


	//   ....[103]....
        /*031c*/ 	.word	0xffffffff


	//   ....[104]....
        /*0320*/ 	.word	0xffffffff


	//   ....[105]....
        /*0324*/ 	.word	0xffffffff


	//   ....[106]....
        /*0328*/ 	.word	0xffffffff


	//   ....[107]....
        /*032c*/ 	.word	0xffffffff


	//   ....[108]....
        /*0330*/ 	.word	0xffffffff


	//   ....[109]....
        /*0334*/ 	.word	0xffffffff


	//   ....[110]....
        /*0338*/ 	.word	0xffffffff


	//   ....[111]....
        /*033c*/ 	.word	0xffffffff


	//   ....[112]....
        /*0340*/ 	.word	0xffffffff


	//   ....[113]....
        /*0344*/ 	.word	0xffffffff


	//   ....[114]....
        /*0348*/ 	.word	0xffffffff


	//   ....[115]....
        /*034c*/ 	.word	0xffffffff


	//   ....[116]....
        /*0350*/ 	.word	0xffffffff


	//   ....[117]....
        /*0354*/ 	.word	0xffffffff


	//   ....[118]....
        /*0358*/ 	.word	0xffffffff


	//   ....[119]....
        /*035c*/ 	.word	0x0500000f


	//   ....[120]....
        /*0360*/ 	.word	0x0500000f


	//   ....[121]....
        /*0364*/ 	.word	0x0500000f


	//   ....[122]....
        /*0368*/ 	.word	0x0500000f


	//   ....[123]....
        /*036c*/ 	.word	0x0500000f


	//   ....[124]....
        /*0370*/ 	.word	0x0500000f


	//   ....[125]....
        /*0374*/ 	.word	0x0500000f


	//   ....[126]....
        /*0378*/ 	.word	0x0500000f


	//   ....[127]....
        /*037c*/ 	.word	0x0500000f


	//   ....[128]....
        /*0380*/ 	.word	0x0500000f


	//   ....[129]....
        /*0384*/ 	.word	0x0500000f


	//   ....[130]....
        /*0388*/ 	.word	0x0500000f


	//   ....[131]....
        /*038c*/ 	.word	0x0500000f


	//   ....[132]....
        /*0390*/ 	.word	0x0500000f


	//   ....[133]....
        /*0394*/ 	.word	0x0500000f


	//   ....[134]....
        /*0398*/ 	.word	0x0500000f


	//   ....[135]....
        /*039c*/ 	.word	0x0500000f


	//   ....[136]....
        /*03a0*/ 	.word	0x0500000f


	//   ....[137]....
        /*03a4*/ 	.word	0x0500000f


	//   ....[138]....
        /*03a8*/ 	.word	0x0500000f


	//   ....[139]....
        /*03ac*/ 	.word	0x0500000f


	//   ....[140]....
        /*03b0*/ 	.word	0x0500000f


	//   ....[141]....
        /*03b4*/ 	.word	0x0500000f


	//   ....[142]....
        /*03b8*/ 	.word	0x0500000f


	//   ....[143]....
        /*03bc*/ 	.word	0x0500000f


	//   ....[144]....
        /*03c0*/ 	.word	0x0500000f


	//   ....[145]....
        /*03c4*/ 	.word	0x0500000f


	//   ....[146]....
        /*03c8*/ 	.word	0x0500000f


	//   ....[147]....
        /*03cc*/ 	.word	0x0500000f


	//   ....[148]....
        /*03d0*/ 	.word	0x0500000f


	//   ....[149]....
        /*03d4*/ 	.word	0x0500000f


	//   ....[150]....
        /*03d8*/ 	.word	0x0500000f


	//   ....[151]....
        /*03dc*/ 	.word	0x0500000f


	//   ....[152]....
        /*03e0*/ 	.word	0x0500000f


	//   ....[153]....
        /*03e4*/ 	.word	0x0500000f


	//   ....[154]....
        /*03e8*/ 	.word	0x0500000f


	//   ....[155]....
        /*03ec*/ 	.word	0x0500000f


	//   ....[156]....
        /*03f0*/ 	.word	0x0500000f


	//   ....[157]....
        /*03f4*/ 	.word	0x0500000f


	//   ....[158]....
        /*03f8*/ 	.word	0x0500000f


	//   ....[159]....
        /*03fc*/ 	.word	0x0500000f


	//   ....[160]....
        /*0400*/ 	.word	0x0500000f


	//   ....[161]....
        /*0404*/ 	.word	0x0500000f


	//   ....[162]....
        /*0408*/ 	.word	0x0500000f


	//   ....[163]....
        /*040c*/ 	.word	0x0500000f


	//   ....[164]....
        /*0410*/ 	.word	0x0500000f


	//   ....[165]....
        /*0414*/ 	.word	0x0500000f


	//   ....[166]....
        /*0418*/ 	.word	0x0500000f


	//   ....[167]....
        /*041c*/ 	.word	0x0500000f


	//   ....[168]....
        /*0420*/ 	.word	0x0500000f


	//   ....[169]....
        /*0424*/ 	.word	0x0500000f


	//   ....[170]....
        /*0428*/ 	.word	0x0500000f


	//   ....[171]....
        /*042c*/ 	.word	0x0500000f


	//   ....[172]....
        /*0430*/ 	.word	0x0500000f


	//   ....[173]....
        /*0434*/ 	.word	0x0500000f


	//   ....[174]....
        /*0438*/ 	.word	0x0500000f


	//   ....[175]....
        /*043c*/ 	.word	0x0500000f


	//   ....[176]....
        /*0440*/ 	.word	0x0500000f


	//   ....[177]....
        /*0444*/ 	.word	0x0500000f


	//   ....[178]....
        /*0448*/ 	.word	0x0500000f


	//   ....[179]....
        /*044c*/ 	.word	0x0500000f


	//   ....[180]....
        /*0450*/ 	.word	0x0500000f


	//   ....[181]....
        /*0454*/ 	.word	0x0500000f


	//   ....[182]....
        /*0458*/ 	.word	0x0500000f


	//   ....[183]....
        /*045c*/ 	.word	0x0500000f


	//   ....[184]....
        /*0460*/ 	.word	0x0500000f


	//   ....[185]....
        /*0464*/ 	.word	0x0500000f


	//----- nvinfo : EIATTR_COOP_GROUP_INSTR_OFFSETS
	.align		4
.L_708:
        /*0468*/ 	.byte	0x04, 0x28
        /*046a*/ 	.short	(.L_710 - .L_709)


	//   ....[0]....
.L_709:
        /*046c*/ 	.word	0x00000080


	//   ....[1]....
        /*0470*/ 	.word	0x00000090


	//   ....[2]....
        /*0474*/ 	.word	0x000002b0


	//   ....[3]....
        /*0478*/ 	.word	0x00000410


	//   ....[4]....
        /*047c*/ 	.word	0x00000530


	//   ....[5]....
        /*0480*/ 	.word	0x00000690


	//   ....[6]....
        /*0484*/ 	.word	0x000016f0


	//   ....[7]....
        /*0488*/ 	.word	0x00002e50


	//   ....[8]....
        /*048c*/ 	.word	0x000035c0


	//   ....[9]....
        /*0490*/ 	.word	0x00004a20


	//   ....[10]....
        /*0494*/ 	.word	0x00004a80


	//   ....[11]....
        /*0498*/ 	.word	0x00004cb0


	//   ....[12]....
        /*049c*/ 	.word	0x00004d30


	//   ....[13]....
        /*04a0*/ 	.word	0x00005490


	//   ....[14]....
        /*04a4*/ 	.word	0x00005a10


	//   ....[15]....
        /*04a8*/ 	.word	0x00006b70


	//   ....[16]....
        /*04ac*/ 	.word	0x00006ba0


	//   ....[17]....
        /*04b0*/ 	.word	0x00006de0


	//   ....[18]....
        /*04b4*/ 	.word	0x00006f30


	//   ....[19]....
        /*04b8*/ 	.word	0x00007eb0


	//   ....[20]....
        /*04bc*/ 	.word	0x00007f60


	//   ....[21]....
        /*04c0*/ 	.word	0x00007f90


	//   ....[22]....
        /*04c4*/ 	.word	0x00008010


	//   ....[23]....
        /*04c8*/ 	.word	0x00008040


	//   ....[24]....
        /*04cc*/ 	.word	0x00009a60


	//   ....[25]....
        /*04d0*/ 	.word	0x00009f10


	//   ....[26]....
        /*04d4*/ 	.word	0x00009f40


	//   ....[27]....
        /*04d8*/ 	.word	0x00009f60


	//   ....[28]....
        /*04dc*/ 	.word	0x00009f90


	//   ....[29]....
        /*04e0*/ 	.word	0x0000a610


	//   ....[30]....
        /*04e4*/ 	.word	0x0000a630


	//   ....[31]....
        /*04e8*/ 	.word	0x0000a860


	//   ....[32]....
        /*04ec*/ 	.word	0x0000a880


	//   ....[33]....
        /*04f0*/ 	.word	0x0000b3b0


	//   ....[34]....
        /*04f4*/ 	.word	0x0000b3e0


	//   ....[35]....
        /*04f8*/ 	.word	0x0000b620


	//   ....[36]....
        /*04fc*/ 	.word	0x0000b640


	//   ....[37]....
        /*0500*/ 	.word	0x0000b8f0


	//   ....[38]....
        /*0504*/ 	.word	0x0000bac0


	//   ....[39]....
        /*0508*/ 	.word	0x0000baf0


	//   ....[40]....
        /*050c*/ 	.word	0x0000bb20


	//   ....[41]....
        /*0510*/ 	.word	0x0000bb50


	//   ....[42]....
        /*0514*/ 	.word	0x0000bb80


	//   ....[43]....
        /*0518*/ 	.word	0x0000bbb0


	//   ....[44]....
        /*051c*/ 	.word	0x0000bd00


	//   ....[45]....
        /*0520*/ 	.word	0x0000bd30


	//   ....[46]....
        /*0524*/ 	.word	0x0000bd60


	//   ....[47]....
        /*0528*/ 	.word	0x0000bd90


	//   ....[48]....
        /*052c*/ 	.word	0x0000bdc0


	//   ....[49]....
        /*0530*/ 	.word	0x0000bdf0


	//   ....[50]....
        /*0534*/ 	.word	0x0000be80


	//   ....[51]....
        /*0538*/ 	.word	0x0000beb0


	//   ....[52]....
        /*053c*/ 	.word	0x0000bf30


	//   ....[53]....
        /*0540*/ 	.word	0x0000d700


	//   ....[54]....
        /*0544*/ 	.word	0x0000d720


	//   ....[55]....
        /*0548*/ 	.word	0x0000d7b0


	//   ....[56]....
        /*054c*/ 	.word	0x0000d7d0


	//   ....[57]....
        /*0550*/ 	.word	0x0000d850


	//   ....[58]....
        /*0554*/ 	.word	0x0000d870


	//   ....[59]....
        /*0558*/ 	.word	0x0000d880


	//   ....[60]....
        /*055c*/ 	.word	0x0000d890


	//   ....[61]....
        /*0560*/ 	.word	0x0000e020


	//   ....[62]....
        /*0564*/ 	.word	0x0000e060


	//   ....[63]....
        /*0568*/ 	.word	0x0000e120


	//   ....[64]....
        /*056c*/ 	.word	0x0000e140


	//   ....[65]....
        /*0570*/ 	.word	0x0000e1e0


	//   ....[66]....
        /*0574*/ 	.word	0x0000e200


	//   ....[67]....
        /*0578*/ 	.word	0x0000e210


	//   ....[68]....
        /*057c*/ 	.word	0x0000e290


	//   ....[69]....
        /*0580*/ 	.word	0x0000eb00


	//   ....[70]....
        /*0584*/ 	.word	0x0000eb20


	//   ....[71]....
        /*0588*/ 	.word	0x0000ecc0


	//   ....[72]....
        /*058c*/ 	.word	0x0000ecf0


	//   ....[73]....
        /*0590*/ 	.word	0x0000ee00


	//   ....[74]....
        /*0594*/ 	.word	0x0000ee10


	//   ....[75]....
        /*0598*/ 	.word	0x0000ee40


	//   ....[76]....
        /*059c*/ 	.word	0x0000ee50


	//   ....[77]....
        /*05a0*/ 	.word	0x0000f480


	//   ....[78]....
        /*05a4*/ 	.word	0x0000f4e0


	//   ....[79]....
        /*05a8*/ 	.word	0x0000f6a0


	//   ....[80]....
        /*05ac*/ 	.word	0x0000f6e0


	//   ....[81]....
        /*05b0*/ 	.word	0x0000f6f0


	//   ....[82]....
        /*05b4*/ 	.word	0x0000f700


	//   ....[83]....
        /*05b8*/ 	.word	0x0000f850


	//   ....[84]....
        /*05bc*/ 	.word	0x0000f9a0


	//   ....[85]....
        /*05c0*/ 	.word	0x000101e0


	//   ....[86]....
        /*05c4*/ 	.word	0x00010200


	//   ....[87]....
        /*05c8*/ 	.word	0x00010250


	//   ....[88]....
        /*05cc*/ 	.word	0x00010260


	//   ....[89]....
        /*05d0*/ 	.word	0x000102a0


	//   ....[90]....
        /*05d4*/ 	.word	0x000102b0


	//   ....[91]....
        /*05d8*/ 	.word	0x000102c0


	//   ....[92]....
        /*05dc*/ 	.word	0x00010300


	//   ....[93]....
        /*05e0*/ 	.word	0x00010620


	//   ....[94]....
        /*05e4*/ 	.word	0x00010660


	//   ....[95]....
        /*05e8*/ 	.word	0x00010680


	//   ....[96]....
        /*05ec*/ 	.word	0x000106a0


	//   ....[97]....
        /*05f0*/ 	.word	0x000106d0


	//   ....[98]....
        /*05f4*/ 	.word	0x000106f0


	//   ....[99]....
        /*05f8*/ 	.word	0x000107f0


	//   ....[100]....
        /*05fc*/ 	.word	0x00010940


	//   ....[101]....
        /*0600*/ 	.word	0x00010f40


	//   ....[102]....
        /*0604*/ 	.word	0x00010f70


	//   ....[103]....
        /*0608*/ 	.word	0x00010fa0


	//   ....[104]....
        /*060c*/ 	.word	0x00010fd0


	//   ....[105]....
        /*0610*/ 	.word	0x00011000


	//   ....[106]....
        /*0614*/ 	.word	0x00011030


	//   ....[107]....
        /*0618*/ 	.word	0x00011060


	//   ....[108]....
        /*061c*/ 	.word	0x00011090


	//   ....[109]....
        /*0620*/ 	.word	0x00011210


	//   ....[110]....
        /*0624*/ 	.word	0x00011240


	//   ....[111]....
        /*0628*/ 	.word	0x00011270


	//   ....[112]....
        /*062c*/ 	.word	0x000112a0


	//   ....[113]....
        /*0630*/ 	.word	0x000112d0


	//   ....[114]....
        /*0634*/ 	.word	0x00011300


	//   ....[115]....
        /*0638*/ 	.word	0x000113c0


	//   ....[116]....
        /*063c*/ 	.word	0x000113e0


	//   ....[117]....
        /*0640*/ 	.word	0x00011450


	//   ....[118]....
        /*0644*/ 	.word	0x000118c0


	//   ....[119]....
        /*0648*/ 	.word	0x00011de0


	//   ....[120]....
        /*064c*/ 	.word	0x00011ed0


	//   ....[121]....
        /*0650*/ 	.word	0x00011f70


	//   ....[122]....
        /*0654*/ 	.word	0x00011fd0


	//   ....[123]....
        /*0658*/ 	.word	0x000120c0


	//   ....[124]....
        /*065c*/ 	.word	0x00012130


	//   ....[125]....
        /*0660*/ 	.word	0x00012220


	//   ....[126]....
        /*0664*/ 	.word	0x00012290


	//   ....[127]....
        /*0668*/ 	.word	0x00012330


	//   ....[128]....
        /*066c*/ 	.word	0x00012430


	//   ....[129]....
        /*0670*/ 	.word	0x000124c0


	//   ....[130]....
        /*0674*/ 	.word	0x00012520


	//   ....[131]....
        /*0678*/ 	.word	0x00012610


	//   ....[132]....
        /*067c*/ 	.word	0x00012690


	//   ....[133]....
        /*0680*/ 	.word	0x00012790


	//   ....[134]....
        /*0684*/ 	.word	0x00012800


	//   ....[135]....
        /*0688*/ 	.word	0x000128e0


	//   ....[136]....
        /*068c*/ 	.word	0x00012bf0


	//   ....[137]....
        /*0690*/ 	.word	0x00012cb0


	//   ....[138]....
        /*0694*/ 	.word	0x00012f20


	//   ....[139]....
        /*0698*/ 	.word	0x00012f70


	//   ....[140]....
        /*069c*/ 	.word	0x00013180


	//   ....[141]....
        /*06a0*/ 	.word	0x000131d0


	//   ....[142]....
        /*06a4*/ 	.word	0x00013380


	//   ....[143]....
        /*06a8*/ 	.word	0x000133d0


	//   ....[144]....
        /*06ac*/ 	.word	0x00013510


	//   ....[145]....
        /*06b0*/ 	.word	0x00013610


	//   ....[146]....
        /*06b4*/ 	.word	0x00013880


	//   ....[147]....
        /*06b8*/ 	.word	0x000138d0


	//   ....[148]....
        /*06bc*/ 	.word	0x00013aa0


	//   ....[149]....
        /*06c0*/ 	.word	0x00013af0


	//   ....[150]....
        /*06c4*/ 	.word	0x00013cc0


	//   ....[151]....
        /*06c8*/ 	.word	0x00013d10


	//   ....[152]....
        /*06cc*/ 	.word	0x00013e00


	//   ....[153]....
        /*06d0*/ 	.word	0x00013ea0


	//   ....[154]....
        /*06d4*/ 	.word	0x00013f00


	//   ....[155]....
        /*06d8*/ 	.word	0x00013fb0


	//   ....[156]....
        /*06dc*/ 	.word	0x00014010


	//   ....[157]....
        /*06e0*/ 	.word	0x000140c0


	//   ....[158]....
        /*06e4*/ 	.word	0x00014120


	//   ....[159]....
        /*06e8*/ 	.word	0x000141d0


	//   ....[160]....
        /*06ec*/ 	.word	0x000142c0


	//   ....[161]....
        /*06f0*/ 	.word	0x000143a0


	//   ....[162]....
        /*06f4*/ 	.word	0x000144b0


	//   ....[163]....
        /*06f8*/ 	.word	0x000145b0


	//   ....[164]....
        /*06fc*/ 	.word	0x000146e0


	//   ....[165]....
        /*0700*/ 	.word	0x000147c0


	//   ....[166]....
        /*0704*/ 	.word	0x000148c0


	//   ....[167]....
        /*0708*/ 	.word	0x000149a0


	//   ....[168]....
        /*070c*/ 	.word	0x00014a30


	//   ....[169]....
        /*0710*/ 	.word	0x00014ad0


	//   ....[170]....
        /*0714*/ 	.word	0x00014bf0


	//   ....[171]....
        /*0718*/ 	.word	0x00014c60


	//   ....[172]....
        /*071c*/ 	.word	0x00014cd0


	//   ....[173]....
        /*0720*/ 	.word	0x00014d40


	//   ....[174]....
        /*0724*/ 	.word	0x00014db0


	//   ....[175]....
        /*0728*/ 	.word	0x00014e30


	//   ....[176]....
        /*072c*/ 	.word	0x00014ec0


	//   ....[177]....
        /*0730*/ 	.word	0x00014f50


	//   ....[178]....
        /*0734*/ 	.word	0x00014fc0


	//   ....[179]....
        /*0738*/ 	.word	0x00015030


	//   ....[180]....
        /*073c*/ 	.word	0x000150a0


	//   ....[181]....
        /*0740*/ 	.word	0x00015120


	//   ....[182]....
        /*0744*/ 	.word	0x00015190


	//   ....[183]....
        /*0748*/ 	.word	0x00015230


	//   ....[184]....
        /*074c*/ 	.word	0x000152c0


	//   ....[185]....
        /*0750*/ 	.word	0x000153e0


	//----- nvinfo : EIATTR_REG_RECONFIG
	.align		4
.L_710:
        /*0754*/ 	.byte	0x01, 0x54
	.zero		2


	//----- nvinfo : EIATTR_SYSCALL_OFFSETS
	.align		4
        /*0758*/ 	.byte	0x04, 0x46
        /*075a*/ 	.short	(.L_712 - .L_711)


	//   ....[0]....
.L_711:
        /*075c*/ 	.word	0x00003010


	//   ....[1]....
        /*0760*/ 	.word	0x0000cad0


	//   ....[2]....
        /*0764*/ 	.word	0x0000cc20


	//   ....[3]....
        /*0768*/ 	.word	0x0000cd10


	//   ....[4]....
        /*076c*/ 	.word	0x0000dc30


	//   ....[5]....
        /*0770*/ 	.word	0x0000e510


	//----- nvinfo : EIATTR_MBARRIER_INSTR_OFFSETS
	.align		4
.L_712:
        /*0774*/ 	.byte	0x04, 0x39
        /*0776*/ 	.short	(.L_714 - .L_713)


	//   ....[0]....
.L_713:
        /*0778*/ 	.word	0x00000190
        /*077c*/ 	.word	0x000000ff
        /*0780*/ 	.word	0x00038800
        /*0784*/ 	.short	0x0100
        /*0786*/ 	.byte	0x08
	.zero		1


	//   ....[1]....
        /*0788*/ 	.word	0x000001a0
        /*078c*/ 	.word	0x000000ff
        /*0790*/ 	.word	0x00038810
        /*0794*/ 	.short	0x0100
        /*0796*/ 	.byte	0x08
	.zero		1


	//   ....[2]....
        /*0798*/ 	.word	0x000001b0
        /*079c*/ 	.word	0x000000ff
        /*07a0*/ 	.word	0x00038820
        /*07a4*/ 	.short	0x0100
        /*07a6*/ 	.byte	0x08
	.zero		1


	//   ....[3]....
        /*07a8*/ 	.word	0x00000260
        /*07ac*/ 	.word	0x000000ff
        /*07b0*/ 	.word	0x00038830
        /*07b4*/ 	.short	0x0100
        /*07b6*/ 	.byte	0x06
	.zero		1


	//   ....[4]....
        /*07b8*/ 	.word	0x00000270
        /*07bc*/ 	.word	0x000000ff
        /*07c0*/ 	.word	0x00038840
        /*07c4*/ 	.short	0x0100
        /*07c6*/ 	.byte	0x06
	.zero		1


	//   ....[5]....
        /*07c8*/ 	.word	0x00000280
        /*07cc*/ 	.word	0x000000ff
        /*07d0*/ 	.word	0x00038838
        /*07d4*/ 	.short	0x0100
        /*07d6*/ 	.byte	0x06
	.zero		1


	//   ....[6]....
        /*07d8*/ 	.word	0x00000290
        /*07dc*/ 	.word	0x000000ff
        /*07e0*/ 	.word	0x00038848
        /*07e4*/ 	.short	0x0100
        /*07e6*/ 	.byte	0x06
	.zero		1


	//   ....[7]....
        /*07e8*/ 	.word	0x000003c0
        /*07ec*/ 	.word	0x000000ff
        /*07f0*/ 	.word	0x00038850
        /*07f4*/ 	.short	0x0100
        /*07f6*/ 	.byte	0x08
	.zero		1


	//   ....[8]....
        /*07f8*/ 	.word	0x000003d0
        /*07fc*/ 	.word	0x000000ff
        /*0800*/ 	.word	0x00038860
        /*0804*/ 	.short	0x0100
        /*0806*/ 	.byte	0x08
	.zero		1


	//   ....[9]....
        /*0808*/ 	.word	0x000003e0
        /*080c*/ 	.word	0x000000ff
        /*0810*/ 	.word	0x00038858
        /*0814*/ 	.short	0x0100
        /*0816*/ 	.byte	0x08
	.zero		1


	//   ....[10]....
        /*0818*/ 	.word	0x000003f0
        /*081c*/ 	.word	0x000000ff
        /*0820*/ 	.word	0x00038868
        /*0824*/ 	.short	0x0100
        /*0826*/ 	.byte	0x08
	.zero		1


	//   ....[11]....
        /*0828*/ 	.word	0x000004e0
        /*082c*/ 	.word	0x000000ff
        /*0830*/ 	.word	0x00038870
        /*0834*/ 	.short	0x0100
        /*0836*/ 	.byte	0x06
	.zero		1


	//   ....[12]....
        /*0838*/ 	.word	0x000004f0
        /*083c*/ 	.word	0x000000ff
        /*0840*/ 	.word	0x00038880
        /*0844*/ 	.short	0x0100
        /*0846*/ 	.byte	0x06
	.zero		1


	//   ....[13]....
        /*0848*/ 	.word	0x00000500
        /*084c*/ 	.word	0x000000ff
        /*0850*/ 	.word	0x00038878
        /*0854*/ 	.short	0x0100
        /*0856*/ 	.byte	0x06
	.zero		1


	//   ....[14]....
        /*0858*/ 	.word	0x00000510
        /*085c*/ 	.word	0x000000ff
        /*0860*/ 	.word	0x00038888
        /*0864*/ 	.short	0x0100
        /*0866*/ 	.byte	0x06
	.zero		1


	//   ....[15]....
        /*0868*/ 	.word	0x00000640
        /*086c*/ 	.word	0x000000ff
        /*0870*/ 	.word	0x00038890
        /*0874*/ 	.short	0x0100
        /*0876*/ 	.byte	0x08
	.zero		1


	//   ....[16]....
        /*0878*/ 	.word	0x00000650
        /*087c*/ 	.word	0x000000ff
        /*0880*/ 	.word	0x000388a0
        /*0884*/ 	.short	0x0100
        /*0886*/ 	.byte	0x08
	.zero		1


	//   ....[17]....
        /*0888*/ 	.word	0x00000660
        /*088c*/ 	.word	0x000000ff
        /*0890*/ 	.word	0x00038898
        /*0894*/ 	.short	0x0100
        /*0896*/ 	.byte	0x08
	.zero		1


	//   ....[18]....
        /*0898*/ 	.word	0x00000670
        /*089c*/ 	.word	0x000000ff
        /*08a0*/ 	.word	0x000388a8
        /*08a4*/ 	.short	0x0100
        /*08a6*/ 	.byte	0x08
	.zero		1


	//   ....[19]....
        /*08a8*/ 	.word	0x000007b0
        /*08ac*/ 	.word	0x000000ff
        /*08b0*/ 	.word	0x000388b0
        /*08b4*/ 	.short	0x0100
        /*08b6*/ 	.byte	0x08
	.zero		1


	//   ....[20]....
        /*08b8*/ 	.word	0x000007c0
        /*08bc*/ 	.word	0x000000ff
        /*08c0*/ 	.word	0x000388c0
        /*08c4*/ 	.short	0x0100
        /*08c6*/ 	.byte	0x08
	.zero		1


	//   ....[21]....
        /*08c8*/ 	.word	0x000007d0
        /*08cc*/ 	.word	0x000000ff
        /*08d0*/ 	.word	0x000388b8
        /*08d4*/ 	.short	0x0100
        /*08d6*/ 	.byte	0x08
	.zero		1


	//   ....[22]....
        /*08d8*/ 	.word	0x000007e0
        /*08dc*/ 	.word	0x000000ff
        /*08e0*/ 	.word	0x000388c8
        /*08e4*/ 	.short	0x0100
        /*08e6*/ 	.byte	0x08
	.zero		1


	//   ....[23]....
        /*08e8*/ 	.word	0x00001a50
        /*08ec*/ 	.word	0x000000ff
        /*08f0*/ 	.word	0x00000000
        /*08f4*/ 	.short	0x0101
        /*08f6*/ 	.byte	0x06
	.zero		1


	//   ....[24]....
        /*08f8*/ 	.word	0x00002520
        /*08fc*/ 	.word	0x000000ff
        /*0900*/ 	.word	0x00000000
        /*0904*/ 	.short	0x0101
        /*0906*/ 	.byte	0x06
	.zero		1


	//   ....[25]....
        /*0908*/ 	.word	0x00003080
        /*090c*/ 	.word	0x000000ff
        /*0910*/ 	.word	0x00038800
        /*0914*/ 	.short	0x010a
        /*0916*/ 	.byte	0x28
	.zero		1


	//   ....[26]....
        /*0918*/ 	.word	0x000030f0
        /*091c*/ 	.word	0x00000007
        /*0920*/ 	.word	0x00038830
        /*0924*/ 	.short	0x010a
        /*0926*/ 	.byte	0x3f
	.zero		1


	//   ....[27]....
        /*0928*/ 	.word	0x00003130
        /*092c*/ 	.word	0x00000007
        /*0930*/ 	.word	0x00038830
        /*0934*/ 	.short	0x010a
        /*0936*/ 	.byte	0x3f
	.zero		1


	//   ....[28]....
        /*0938*/ 	.word	0x000033b0
        /*093c*/ 	.word	0x000000ff
        /*0940*/ 	.word	0x00038810
        /*0944*/ 	.short	0x010a
        /*0946*/ 	.byte	0x28
	.zero		1


	//   ....[29]....
        /*0948*/ 	.word	0x000033f0
        /*094c*/ 	.word	0x00000007
        /*0950*/ 	.word	0x00038850
        /*0954*/ 	.short	0x010a
        /*0956*/ 	.byte	0x3f
	.zero		1


	//   ....[30]....
        /*0958*/ 	.word	0x00003430
        /*095c*/ 	.word	0x00000007
        /*0960*/ 	.word	0x00038850
        /*0964*/ 	.short	0x010a
        /*0966*/ 	.byte	0x3f
	.zero		1


	//   ....[31]....
        /*0968*/ 	.word	0x000046f0
        /*096c*/ 	.word	0x000000ff
        /*0970*/ 	.word	0x00000000
        /*0974*/ 	.short	0x0101
        /*0976*/ 	.byte	0x05
	.zero		1


	//   ....[32]....
        /*0978*/ 	.word	0x00005510
        /*097c*/ 	.word	0x000000ff
        /*0980*/ 	.word	0x00000000
        /*0984*/ 	.short	0x0101
        /*0986*/ 	.byte	0x05
	.zero		1


	//   ....[33]....
        /*0988*/ 	.word	0x00005620
        /*098c*/ 	.word	0x000000ff
        /*0990*/ 	.word	0x00038830
        /*0994*/ 	.short	0x010a
        /*0996*/ 	.byte	0x05
	.zero		1


	//   ....[34]....
        /*0998*/ 	.word	0x00005660
        /*099c*/ 	.word	0x000000ff
        /*09a0*/ 	.word	0x00038830
        /*09a4*/ 	.short	0x010a
        /*09a6*/ 	.byte	0x05
	.zero		1


	//   ....[35]....
        /*09a8*/ 	.word	0x00005840
        /*09ac*/ 	.word	0x000000ff
        /*09b0*/ 	.word	0x00038850
        /*09b4*/ 	.short	0x010a
        /*09b6*/ 	.byte	0x05
	.zero		1


	//   ....[36]....
        /*09b8*/ 	.word	0x00005880
        /*09bc*/ 	.word	0x000000ff
        /*09c0*/ 	.word	0x00038850
        /*09c4*/ 	.short	0x010a
        /*09c6*/ 	.byte	0x05
	.zero		1


	//   ....[37]....
        /*09c8*/ 	.word	0x00006a90
        /*09cc*/ 	.word	0x000000ff
        /*09d0*/ 	.word	0x00000000
        /*09d4*/ 	.short	0x0101
        /*09d6*/ 	.byte	0x0a
	.zero		1


	//   ....[38]....
        /*09d8*/ 	.word	0x00007f40
        /*09dc*/ 	.word	0x000000ff
        /*09e0*/ 	.word	0x00000000
        /*09e4*/ 	.short	0x0101
        /*09e6*/ 	.byte	0x05
	.zero		1


	//   ....[39]....
        /*09e8*/ 	.word	0x0000a620
        /*09ec*/ 	.word	0x000000ff
        /*09f0*/ 	.word	0x00000000
        /*09f4*/ 	.short	0x0101
        /*09f6*/ 	.byte	0x06
	.zero		1


	//   ....[40]....
        /*09f8*/ 	.word	0x0000d460
        /*09fc*/ 	.word	0x0000001e
        /*0a00*/ 	.word	0x00038840
        /*0a04*/ 	.short	0x010a
        /*0a06*/ 	.byte	0x3f
	.zero		1


	//   ....[41]....
        /*0a08*/ 	.word	0x0000d990
        /*0a0c*/ 	.word	0x0000001e
        /*0a10*/ 	.word	0x00038830
        /*0a14*/ 	.short	0x0107
        /*0a16*/ 	.byte	0x3f
	.zero		1


	//   ....[42]....
        /*0a18*/ 	.word	0x0000da70
        /*0a1c*/ 	.word	0x0000001e
        /*0a20*/ 	.word	0x00038830
        /*0a24*/ 	.short	0x0101
        /*0a26*/ 	.byte	0x3f
	.zero		1


	//   ....[43]....
        /*0a28*/ 	.word	0x0000e350
        /*0a2c*/ 	.word	0x00000017
        /*0a30*/ 	.word	0x00038800
        /*0a34*/ 	.short	0x0107
        /*0a36*/ 	.byte	0x3f
	.zero		1


	//   ....[44]....
        /*0a38*/ 	.word	0x0000e3e0
        /*0a3c*/ 	.word	0x00000017
        /*0a40*/ 	.word	0x00038800
        /*0a44*/ 	.short	0x0101
        /*0a46*/ 	.byte	0x3f
	.zero		1


	//   ....[45]....
        /*0a48*/ 	.word	0x0000f0f0
        /*0a4c*/ 	.word	0x00000017
        /*0a50*/ 	.word	0x00038810
        /*0a54*/ 	.short	0x0107
        /*0a56*/ 	.byte	0x3f
	.zero		1


	//   ....[46]....
        /*0a58*/ 	.word	0x0000f1f0
        /*0a5c*/ 	.word	0x00000017
        /*0a60*/ 	.word	0x00038810
        /*0a64*/ 	.short	0x0101
        /*0a66*/ 	.byte	0x3f
	.zero		1


	//   ....[47]....
        /*0a68*/ 	.word	0x0000f210
        /*0a6c*/ 	.word	0x00000017
        /*0a70*/ 	.word	0x00038820
        /*0a74*/ 	.short	0x010a
        /*0a76*/ 	.byte	0x3f
	.zero		1


	//   ....[48]....
        /*0a78*/ 	.word	0x0000f2a0
        /*0a7c*/ 	.word	0x0000001e
        /*0a80*/ 	.word	0x00038860
        /*0a84*/ 	.short	0x010a
        /*0a86*/ 	.byte	0x3f
	.zero		1


	//   ....[49]....
        /*0a88*/ 	.word	0x0000fbc0
        /*0a8c*/ 	.word	0x0000001e
        /*0a90*/ 	.word	0x00038850
        /*0a94*/ 	.short	0x0107
        /*0a96*/ 	.byte	0x3f
	.zero		1


	//   ....[50]....
        /*0a98*/ 	.word	0x0000fc90
        /*0a9c*/ 	.word	0x0000001e
        /*0aa0*/ 	.word	0x00038850
        /*0aa4*/ 	.short	0x0101
        /*0aa6*/ 	.byte	0x3f
	.zero		1


	//   ....[51]....
        /*0aa8*/ 	.word	0x00010040
        /*0aac*/ 	.word	0x00000006
        /*0ab0*/ 	.word	0x00038840
        /*0ab4*/ 	.short	0x010a
        /*0ab6*/ 	.byte	0x3f
	.zero		1


	//   ....[52]....
        /*0ab8*/ 	.word	0x00010380
        /*0abc*/ 	.word	0x00000006
        /*0ac0*/ 	.word	0x00038830
        /*0ac4*/ 	.short	0x0107
        /*0ac6*/ 	.byte	0x3f
	.zero		1


	//   ....[53]....
        /*0ac8*/ 	.word	0x00010440
        /*0acc*/ 	.word	0x00000006
        /*0ad0*/ 	.word	0x00038830
        /*0ad4*/ 	.short	0x0101
        /*0ad6*/ 	.byte	0x3f
	.zero		1


	//   ....[54]....
        /*0ad8*/ 	.word	0x00010470
        /*0adc*/ 	.word	0x00000006
        /*0ae0*/ 	.word	0x00038860
        /*0ae4*/ 	.short	0x010a
        /*0ae6*/ 	.byte	0x3f
	.zero		1


	//   ....[55]....
        /*0ae8*/ 	.word	0x00010b40
        /*0aec*/ 	.word	0x00000006
        /*0af0*/ 	.word	0x00038850
        /*0af4*/ 	.short	0x0107
        /*0af6*/ 	.byte	0x3f
	.zero		1


	//   ....[56]....
        /*0af8*/ 	.word	0x00010c00
        /*0afc*/ 	.word	0x00000006
        /*0b00*/ 	.word	0x00038850
        /*0b04*/ 	.short	0x0101
        /*0b06*/ 	.byte	0x3f
	.zero		1


	//   ....[57]....
        /*0b08*/ 	.word	0x00011840
        /*0b0c*/ 	.word	0x00000007
        /*0b10*/ 	.word	0x00038820
        /*0b14*/ 	.short	0x010a
        /*0b16*/ 	.byte	0x3f
	.zero		1


	//   ....[58]....
        /*0b18*/ 	.word	0x000119c0
        /*0b1c*/ 	.word	0x00000005
        /*0b20*/ 	.word	0x00038840
        /*0b24*/ 	.short	0x010a
        /*0b26*/ 	.byte	0x3f
	.zero		1


	//   ....[59]....
        /*0b28*/ 	.word	0x00011a60
        /*0b2c*/ 	.word	0x00000003
        /*0b30*/ 	.word	0x00038840
        /*0b34*/ 	.short	0x010a
        /*0b36*/ 	.byte	0x3f
	.zero		1


	//   ....[60]....
        /*0b38*/ 	.word	0x00011aa0
        /*0b3c*/ 	.word	0x00000005
        /*0b40*/ 	.word	0x00038860
        /*0b44*/ 	.short	0x010a
        /*0b46*/ 	.byte	0x3f
	.zero		1


	//   ....[61]....
        /*0b48*/ 	.word	0x00011ae0
        /*0b4c*/ 	.word	0x00000003
        /*0b50*/ 	.word	0x00038860
        /*0b54*/ 	.short	0x010a
        /*0b56*/ 	.byte	0x3f
	.zero		1


	//   ....[62]....
        /*0b58*/ 	.word	0x00011b50
        /*0b5c*/ 	.word	0x00000000
        /*0b60*/ 	.word	0x00038800
        /*0b64*/ 	.short	0x010a
        /*0b66*/ 	.byte	0x3f
	.zero		1


	//   ....[63]....
        /*0b68*/ 	.word	0x00011ba0
        /*0b6c*/ 	.word	0x00000007
        /*0b70*/ 	.word	0x00038830
        /*0b74*/ 	.short	0x010a
        /*0b76*/ 	.byte	0x3f
	.zero		1


	//   ....[64]....
        /*0b78*/ 	.word	0x00011c00
        /*0b7c*/ 	.word	0x00000006
        /*0b80*/ 	.word	0x00038810
        /*0b84*/ 	.short	0x010a
        /*0b86*/ 	.byte	0x3f
	.zero		1


	//   ....[65]....
        /*0b88*/ 	.word	0x00011c50
        /*0b8c*/ 	.word	0x00000007
        /*0b90*/ 	.word	0x00038850
        /*0b94*/ 	.short	0x010a
        /*0b96*/ 	.byte	0x3f
	.zero		1


	//   ....[66]....
        /*0b98*/ 	.word	0x00011cb0
        /*0b9c*/ 	.word	0x00000004
        /*0ba0*/ 	.word	0x00038830
        /*0ba4*/ 	.short	0x010a
        /*0ba6*/ 	.byte	0x3f
	.zero		1


	//   ....[67]....
        /*0ba8*/ 	.word	0x00011d10
        /*0bac*/ 	.word	0x00000004
        /*0bb0*/ 	.word	0x00038850
        /*0bb4*/ 	.short	0x010a
        /*0bb6*/ 	.byte	0x3f
	.zero		1


	//   ....[68]....
        /*0bb8*/ 	.word	0x00011e20
        /*0bbc*/ 	.word	0x0000001e
        /*0bc0*/ 	.word	0x00038840
        /*0bc4*/ 	.short	0x010a
        /*0bc6*/ 	.byte	0x3f
	.zero		1


	//   ....[69]....
        /*0bc8*/ 	.word	0x00013410
        /*0bcc*/ 	.word	0x00000017
        /*0bd0*/ 	.word	0x00038820
        /*0bd4*/ 	.short	0x010a
        /*0bd6*/ 	.byte	0x3f
	.zero		1


	//   ....[70]....
        /*0bd8*/ 	.word	0x00013460
        /*0bdc*/ 	.word	0x0000001e
        /*0be0*/ 	.word	0x00038860
        /*0be4*/ 	.short	0x010a
        /*0be6*/ 	.byte	0x3f
	.zero		1


	//   ....[71]....
        /*0be8*/ 	.word	0x00013d50
        /*0bec*/ 	.word	0x00000006
        /*0bf0*/ 	.word	0x00038840
        /*0bf4*/ 	.short	0x010a
        /*0bf6*/ 	.byte	0x3f
	.zero		1


	//   ....[72]....
        /*0bf8*/ 	.word	0x00014210
        /*0bfc*/ 	.word	0x00000006
        /*0c00*/ 	.word	0x00038860
        /*0c04*/ 	.short	0x010a
        /*0c06*/ 	.byte	0x3f
	.zero		1


	//   ....[73]....
        /*0c08*/ 	.word	0x00015300
        /*0c0c*/ 	.word	0x00000007
        /*0c10*/ 	.word	0x00038820
        /*0c14*/ 	.short	0x010a
        /*0c16*/ 	.byte	0x3f
	.zero		1


	//   ....[74]....
        /*0c18*/ 	.word	0x000154a0
        /*0c1c*/ 	.word	0x00000005
        /*0c20*/ 	.word	0x00038840
        /*0c24*/ 	.short	0x010a
        /*0c26*/ 	.byte	0x3f
	.zero		1


	//   ....[75]....
        /*0c28*/ 	.word	0x000154f0
        /*0c2c*/ 	.word	0x00000003
        /*0c30*/ 	.word	0x00038840
        /*0c34*/ 	.short	0x010a
        /*0c36*/ 	.byte	0x3f
	.zero		1


	//   ....[76]....
        /*0c38*/ 	.word	0x00015540
        /*0c3c*/ 	.word	0x00000005
        /*0c40*/ 	.word	0x00038860
        /*0c44*/ 	.short	0x010a
        /*0c46*/ 	.byte	0x3f
	.zero		1


	//----- nvinfo : EIATTR_NUM_MBARRIERS
	.align		4
.L_714:
        /*0c48*/ 	.byte	0x03, 0x38
        /*0c4a*/ 	.short	0x0017


	//----- nvinfo : EIATTR_EXIT_INSTR_OFFSETS
	.align		4
        /*0c4c*/ 	.byte	0x04, 0x1c
        /*0c4e*/ 	.short	(.L_716 - .L_715)


	//   ....[0]....
.L_715:
        /*0c50*/ 	.word	0x000009a0


	//   ....[1]....
        /*0c54*/ 	.word	0x0000b8a0


	//   ....[2]....
        /*0c58*/ 	.word	0x00011b30


	//----- nvinfo : EIATTR_MAX_THREADS
	.align		4
.L_716:
        /*0c5c*/ 	.byte	0x04, 0x05
        /*0c5e*/ 	.short	(.L_718 - .L_717)
.L_717:
        /*0c60*/ 	.word	0x00000180
        /*0c64*/ 	.word	0x00000001
        /*0c68*/ 	.word	0x00000001


	//----- nvinfo : EIATTR_CRS_STACK_SIZE
	.align		4
.L_718:
        /*0c6c*/ 	.byte	0x04, 0x1e
        /*0c6e*/ 	.short	(.L_720 - .L_719)
.L_719:
        /*0c70*/ 	.word	0x00000000


	//----- nvinfo : EIATTR_CBANK_PARAM_SIZE
	.align		4
.L_720:
        /*0c74*/ 	.byte	0x03, 0x19
        /*0c76*/ 	.short	0x0bf0


	//----- nvinfo : EIATTR_PARAM_CBANK
	.align		4
        /*0c78*/ 	.byte	0x04, 0x0a
        /*0c7a*/ 	.short	(.L_722 - .L_721)
	.align		4
.L_721:
        /*0c7c*/ 	.word	index@(.nv.constant0._ZN7cutlass13device_kernelIN5flash11enable_sm90INS1_16FlashAttnFwdSm90INS1_25CollectiveMainloopFwdSm90ILi2EN4cute5tupleIJNS5_1CILi1EEES8_S8_EEENS6_IJNS7_ILi64EEESA_SA_EEELi512ENS_6half_tEfNS_4arch4Sm90ELb0ELb0ELb0ELb1ELb1ELb0ELb1ELb0ELb0ELb1ELb0ELb0EEENS1_21CollectiveEpilogueFwdINS6_IJSA_NS7_ILi512EEESA_EEES9_SC_SE_Li256ELb1ELb1ELb0ELb0EEENS1_36VarlenDynamicPersistentTileSchedulerILi64ELi64ELi256ELi128ELb0ELb1ELb1ELb0ELb1ELb1EEEEEEEEEvNT_6ParamsE)
        /*0c80*/ 	.short	0x0210
        /*0c82*/ 	.short	0x0bf0


	//----- nvinfo : EIATTR_SW_WAR
	.align		4
.L_722:
        /*0c84*/ 	.byte	0x04, 0x36
        /*0c86*/ 	.short	(.L_724 - .L_723)
.L_723:
        /*0c88*/ 	.word	0x00000008
.L_724:


//--------------------- .nv.info._ZN7cutlass13device_kernelIN5flash11enable_sm90INS1_16FlashAttnFwdSm90INS1_25CollectiveMainloopFwdSm90ILi2EN4cute5tupleIJNS5_1CILi1EEES8_S8_EEENS6_IJNS7_ILi64EEESA_SA_EEELi512ENS_6half_tEfNS_4arch4Sm90ELb0ELb0ELb0ELb1ELb1ELb1ELb1ELb0ELb0ELb1ELb0ELb0EEENS1_21CollectiveEpilogueFwdINS6_IJSA_NS7_ILi512EEESA_EEES9_SC_SE_Li256ELb1ELb1ELb0ELb0EEENS1_36VarlenDynamicPersistentTileSchedulerILi64ELi64ELi256ELi128ELb0ELb1ELb1ELb0ELb1ELb1EEEEEEEEEvNT_6ParamsE --------------------------
	.section	.nv.info._ZN7cutlass13device_kernelIN5flash11enable_sm90INS1_16FlashAttnFwdSm90INS1_25CollectiveMainloopFwdSm90ILi2EN4cute5tupleIJNS5_1CILi1EEES8_S8_EEENS6_IJNS7_ILi64EEESA_SA_EEELi512ENS_6half_tEfNS_4arch4Sm90ELb0ELb0ELb0ELb1ELb1ELb1ELb1ELb0ELb0ELb1ELb0ELb0EEENS1_21CollectiveEpilogueFwdINS6_IJSA_NS7_ILi512EEESA_EEES9_SC_SE_Li256ELb1ELb1ELb0ELb0EEENS1_36VarlenDynamicPersistentTileSchedulerILi64ELi64ELi256ELi128ELb0ELb1ELb1ELb0ELb1ELb1EEEEEEEEEvNT_6ParamsE,"",@"SHT_CUDA_INFO"
	.sectionflags	@""
	.align	4


	//----- nvinfo : EIATTR_CUDA_API_VERSION
	.align		4
        /*0000*/ 	.byte	0x04, 0x37
        /*0002*/ 	.short	(.L_726 - .L_725)
.L_725:
        /*0004*/ 	.word	0x00000082


	//----- nvinfo : EIATTR_KPARAM_INFO
	.align		4
.L_726:
        /*0008*/ 	.byte	0x04, 0x17
        /*000a*/ 	.short	(.L_728 - .L_727)
.L_727:
        /*000c*/ 	.word	0x00000000
        /*0010*/ 	.short	0x0000
        /*0012*/ 	.short	0x0070
        /*0014*/ 	.byte	0x00, 0xf0, 0x01, 0x2e


	//----- nvinfo : EIATTR_SPARSE_MMA_MASK
	.align		4
.L_728:
        /*0018*/ 	.byte	0x03, 0x50
        /*001a*/ 	.short	0x0000


	//----- nvinfo : EIATTR_MAXREG_COUNT
	.align		4
        /*001c*/ 	.byte	0x03, 0x1b
        /*001e*/ 	.short	0x00a8


	//----- nvinfo : EIATTR_NUM_BARRIERS
	.align		4
        /*0020*/ 	.byte	0x02, 0x4c
        /*0022*/ 	.byte	0x10
	.zero		1


	//----- nvinfo : EIATTR_EXTERNS
	.align		4
        /*0024*/ 	.byte	0x04, 0x0f
        /*0026*/ 	.short	(.L_730 - .L_729)


	//   ....[0]....
	.align		4
.L_729:
        /*0028*/ 	.word	index@(__assertfail)


	//----- nvinfo : EIATTR_ANNOTATIONS
	.align		4
.L_730:
        /*002c*/ 	.byte	0x04, 0x55
        /*002e*/ 	.short	(.L_732 - .L_731)


	//   ....[0]....
.L_731:
        /* <DEDUP_REMOVED lines=66> */


	//----- nvinfo : EIATTR_MERCURY_ISA_VERSION
	.align		4
.L_732:
        /*0440*/ 	.byte	0x03, 0x5f
        /*0442*/ 	.short	0x0101


	//----- nvinfo : EIATTR_UNUSED_LOAD_BYTE_OFFSET
	.align		4
        /*0444*/ 	.byte	0x04, 0x44
        /*0446*/ 	.short	(.L_734 - .L_733)


	//   ....[0]....
.L_733:
        /*0448*/ 	.word	0x00000a50
        /*044c*/ 	.word	0x0000fff0


	//   ....[1]....
        /*0450*/ 	.word	0x0000fbe0
        /*0454*/ 	.word	0x0000fff0


	//----- nvinfo : EIATTR_INT_WARP_WIDE_INSTR_OFFSETS
	.align		4
.L_734:
        /*0458*/ 	.byte	0x04, 0x31
        /*045a*/ 	.short	(.L_736 - .L_735)


	//   ....[0]....
.L_735:
        /*045c*/ 	.word	0x00000130


	//   ....[1]....
        /*0460*/ 	.word	0x00000170


	//   ....[2]....
        /*0464*/ 	.word	0x000001e0


	//   ....[3]....
        /*0468*/ 	.word	0x00000250


	//   ....[4]....
        /*046c*/ 	.word	0x00015a20


	//   ....[5]....
        /*0470*/ 	.word	0x00015ab0


	//   ....[6]....
        /*0474*/ 	.word	0x00019fd0


	//   ....[7]....
        /*0478*/ 	.word	0x0001a060


	//----- nvinfo : EIATTR_COOP_GROUP_MASK_REGIDS
	.align		4
.L_736:
        /*047c*/ 	.byte	0x04, 0x29
        /*047e*/ 	.short	(.L_738 - .L_737)


	//   ....[0]....
.L_737:
        /*0480*/ 	.word	0xffffffff


	//   ....[1]....
        /*0484*/ 	.word	0xffffffff


	//   ....[2]....
        /*0488*/ 	.word	0xffffffff


	//   ....[3]....
        /*048c*/ 	.word	0xffffffff


	//   ....[4]....
        /*0490*/ 	.word	0xffffffff


	//   ....[5]....
        /*0494*/ 	.word	0xffffffff


	//   ....[6]....
        /*0498*/ 	.word	0xffffffff


	//   ....[7]....
        /*049c*/ 	.word	0xffffffff


	//   ....[8]....
        /*04a0*/ 	.word	0xffffffff


	//   ....[9]....
        /*04a4*/ 	.word	0xffffffff


	//   ....[10]....
        /*04a8*/ 	.word	0xffffffff


	//   ....[11]....
        /*04ac*/ 	.word	0xffffffff


	//   ....[12]....
        /*04b0*/ 	.word	0xffffffff


	//   ....[13]....
        /*04b4*/ 	.word	0xffffffff


	//   ....[14]....
        /*04b8*/ 	.word	0xffffffff


	//   ....[15]....
        /*04bc*/ 	.word	0xffffffff


	//   ....[16]....
        /*04c0*/ 	.word	0xffffffff


	//   ....[17]....
        /*04c4*/ 	.word	0xffffffff


	//   ....[18]....
        /*04c8*/ 	.word	0xffffffff


	//   ....[19]....
        /*04cc*/ 	.word	0xffffffff


	//   ....[20]....
        /*04d0*/ 	.word	0xffffffff


	//   ....[21]....
        /*04d4*/ 	.word	0xffffffff


	//   ....[22]....
        /*04d8*/ 	.word	0xffffffff


	//   ....[23]....
        /*04dc*/ 	.word	0xffffffff


	//   ....[24]....
        /*04e0*/ 	.word	0xffffffff


	//   ....[25]....
        /*04e4*/ 	.word	0xffffffff


	//   ....[26]....
        /*04e8*/ 	.word	0xffffffff


	//   ....[27]....
        /*04ec*/ 	.word	0xffffffff


	//   ....[28]....
        /*04f0*/ 	.word	0xffffffff


	//   ....[29]....
        /*04f4*/ 	.word	0xffffffff


	//   ....[30]....
        /*04f8*/ 	.word	0xffffffff


	//   ....[31]....
        /*04fc*/ 	.word	0xffffffff


	//   ....[32]....
        /*0500*/ 	.word	0xffffffff


	//   ....[33]....
        /*0504*/ 	.word	0xffffffff


	//   ....[34]....
        /*0508*/ 	.word	0xffffffff


	//   ....[35]....
        /*050c*/ 	.word	0xffffffff


	//   ....[36]....
        /*0510*/ 	.word	0xffffffff


	//   ....[37]....
        /*0514*/ 	.word	0xffffffff


	//   ....[38]....
        /*0518*/ 	.word	0xffffffff


	//   ....[39]....
        /*051c*/ 	.word	0xffffffff


	//   ....[40]....
        /*0520*/ 	.word	0xffffffff


	//   ....[41]....
        /*0524*/ 	.word	0xffffffff


	//   ....[42]....
        /*0528*/ 	.word	0xffffffff


	//   ....[43]....
        /*052c*/ 	.word	0xffffffff


	//   ....[44]....
        /*0530*/ 	.word	0xffffffff


	//   ....[45]....
        /*0534*/ 	.word	0xffffffff


	//   ....[46]....
        /*0538*/ 	.word	0xffffffff


	//   ....[47]....
        /*053c*/ 	.word	0xffffffff


	//   ....[48]....
        /*0540*/ 	.word	0xffffffff


	//   ....[49]....
        /*0544*/ 	.word	0xffffffff


	//   ....[50]....
        /*0548*/ 	.word	0xffffffff


	//   ....[51]....
        /*054c*/ 	.word	0xffffffff


	//   ....[52]....
        /*0550*/ 	.word	0xffffffff


	//   ....[53]....
        /*0554*/ 	.word	0xffffffff


	//   ....[54]....
        /*0558*/ 	.word	0xffffffff


	//   ....[55]....
        /*055c*/ 	.word	0xffffffff


	//   ....[56]....
        /*0560*/ 	.word	0xffffffff


	//   ....[57]....
        /*0564*/ 	.word	0xffffffff


	//   ....[58]....
        /*0568*/ 	.word	0xffffffff


	//   ....[59]....
        /*056c*/ 	.word	0xffffffff


	//   ....[60]....
        /*0570*/ 	.word	0xffffffff


	//   ....[61]....
        /*0574*/ 	.word	0xffffffff


	//   ....[62]....
        /*0578*/ 	.word	0xffffffff


	//   ....[63]....
        /*057c*/ 	.word	0xffffffff


	//   ....[64]....
        /*0580*/ 	.word	0xffffffff


	//   ....[65]....
        /*0584*/ 	.word	0xffffffff


	//   ....[66]....
        /*0588*/ 	.word	0xffffffff


	//   ....[67]....
        /*058c*/ 	.word	0xffffffff


	//   ....[68]....
        /*0590*/ 	.word	0xffffffff


	//   ....[69]....
        /*0594*/ 	.word	0xffffffff


	//   ....[70]....
        /*0598*/ 	.word	0xffffffff


	//   ....[71]....
        /*059c*/ 	.word	0xffffffff


	//   ....[72]....
        /*05a0*/ 	.word	0xffffffff


	//   ....[73]....
        /*05a4*/ 	.word	0xffffffff


	//   ....[74]....
        /*05a8*/ 	.word	0xffffffff


	//   ....[75]....
        /*05ac*/ 	.word	0xffffffff


	//   ....[76]....
        /*05b0*/ 	.word	0xffffffff


	//   ....[77]....
        /*05b4*/ 	.word	0xffffffff


	//   ....[78]....
        /*05b8*/ 	.word	0xffffffff


	//   ....[79]....
        /*05bc*/ 	.word	0xffffffff


	//   ....[80]....
        /*05c0*/ 	.word	0xffffffff


	//   ....[81]....
        /*05c4*/ 	.word	0xffffffff


	//   ....[82]....
        /*05c8*/ 	.word	0xffffffff


	//   ....[83]....
        /*05cc*/ 	.word	0xffffffff


	//   ....[84]....
        /*05d0*/ 	.word	0xffffffff


	//   ....[85]....
        /*05d4*/ 	.word	0xffffffff


	//   ....[86]....
        /*05d8*/ 	.word	0xffffffff


	//   ....[87]....
        /*05dc*/ 	.word	0xffffffff


	//   ....[88]....
        /*05e0*/ 	.word	0xffffffff


	//   ....[89]....
        /*05e4*/ 	.word	0xffffffff


	//   ....[90]....
        /*05e8*/ 	.word	0xffffffff


	//   ....[91]....
        /*05ec*/ 	.word	0xffffffff


	//   ....[92]....
        /*05f0*/ 	.word	0xffffffff


	//   ....[93]....
        /*05f4*/ 	.word	0xffffffff


	//   ....[94]....
        /*05f8*/ 	.word	0xffffffff


	//   ....[95]....
        /*05fc*/ 	.word	0xffffffff


	//   ....[96]....
        /*0600*/ 	.word	0xffffffff


	//   ....[97]....
        /*0604*/ 	.word	0xffffffff


	//   ....[98]....
        /*0608*/ 	.word	0xffffffff


	//   ....[99]....
        /*060c*/ 	.word	0xffffffff


	//   ....[100]....
        /*0610*/ 	.word	0xffffffff


	//   ....[101]....
        /*0614*/ 	.word	0xffffffff


	//   ....[102]....
        /*0618*/ 	.word	0xffffffff


	//   ....[103]....
        /*061c*/ 	.word	0xffffffff


	//   ....[104]....
        /*0620*/ 	.word	0xffffffff


	//   ....[105]....
        /*0624*/ 	.word	0xffffffff


	//   ....[106]....
        /*0628*/ 	.word	0xffffffff


	//   ....[107]....
        /*062c*/ 	.word	0xffffffff


	//   ....[108]....
        /*0630*/ 	.word	0xffffffff


	//   ....[109]....
        /*0634*/ 	.word	0xffffffff


	//   ....[110]....
        /*0638*/ 	.word	0xffffffff


	//   ....[111]....
        /*063c*/ 	.word	0xffffffff


	//   ....[112]....
        /*0640*/ 	.word	0xffffffff


	//   ....[113]....
        /*0644*/ 	.word	0xffffffff


	//   ....[114]....
        /*0648*/ 	.word	0xffffffff


	//   ....[115]....
        /*064c*/ 	.word	0xffffffff


	//   ....[116]....
        /*0650*/ 	.word	0xffffffff


	//   ....[117]....
        /*0654*/ 	.word	0xffffffff


	//   ....[118]....
        /*0658*/ 	.word	0xffffffff


	//   ....[119]....
        /*065c*/ 	.word	0xffffffff


	//   ....[120]....
        /*0660*/ 	.word	0xffffffff


	//   ....[121]....
        /*0664*/ 	.word	0xffffffff


	//   ....[122]....
        /*0668*/ 	.word	0xffffffff


	//   ....[123]....
        /*066c*/ 	.word	0xffffffff


	//   ....[124]....
        /*0670*/ 	.word	0xffffffff


	//   ....[125]....
        /*0674*/ 	.word	0xffffffff


	//   ....[126]....
        /*0678*/ 	.word	0xffffffff


	//   ....[127]....
        /*067c*/ 	.word	0xffffffff


	//   ....[128]....
        /*0680*/ 	.word	0xffffffff


	//   ....[129]....
        /*0684*/ 	.word	0xffffffff


	//   ....[130]....
        /*0688*/ 	.word	0xffffffff


	//   ....[131]....
        /*068c*/ 	.word	0xffffffff


	//   ....[132]....
        /*0690*/ 	.word	0xffffffff


	//   ....[133]....
        /*0694*/ 	.word	0xffffffff


	//   ....[134]....
        /*0698*/ 	.word	0xffffffff


	//   ....[135]....
        /*069c*/ 	.word	0xffffffff


	//   ....[136]....
        /*06a0*/ 	.word	0xffffffff


	//   ....[137]....
        /*06a4*/ 	.word	0x0500000f


	//   ....[138]....
        /*06a8*/ 	.word	0x0500000f


	//   ....[139]....
        /*06ac*/ 	.word	0x0500000f


	//   ....[140]....
        /*06b0*/ 	.word	0x0500000f


	//   ....[141]....
        /*06b4*/ 	.word	0x0500000f


	//   ....[142]....
        /*06b8*/ 	.word	0x0500000f


	//   ....[143]....
        /*06bc*/ 	.word	0x0500000f


	//   ....[144]....
        /*06c0*/ 	.word	0x0500000f


	//   ....[145]....
        /*06c4*/ 	.word	0x0500000f


	//   ....[146]....
        /*06c8*/ 	.word	0x0500000f


	//   ....[147]....
        /*06cc*/ 	.word	0x0500000f


	//   ....[148]....
        /*06d0*/ 	.word	0x0500000f


	//   ....[149]....
        /*06d4*/ 	.word	0x0500000f


	//   ....[150]....
        /*06d8*/ 	.word	0x0500000f


	//   ....[151]....
        /*06dc*/ 	.word	0x0500000f


	//   ....[152]....
        /*06e0*/ 	.word	0x0500000f


	//   ....[153]....
        /*06e4*/ 	.word	0x0500000f


	//   ....[154]....
        /*06e8*/ 	.word	0x0500000f


	//   ....[155]....
        /*06ec*/ 	.word	0x0500000f


	//   ....[156]....
        /*06f0*/ 	.word	0x0500000f


	//   ....[157]....
        /*06f4*/ 	.word	0x0500000f


	//   ....[158]....
        /*06f8*/ 	.word	0x0500000f


	//   ....[159]....
        /*06fc*/ 	.word	0x0500000f


	//   ....[160]....
        /*0700*/ 	.word	0x0500000f


	//   ....[161]....
        /*0704*/ 	.word	0x0500000f


	//   ....[162]....
        /*0708*/ 	.word	0x0500000f


	//   ....[163]....
        /*070c*/ 	.word	0x0500000f


	//   ....[164]....
        /*0710*/ 	.word	0x0500000f


	//   ....[165]....
        /*0714*/ 	.word	0x0500000f


	//   ....[166]....
        /*0718*/ 	.word	0x0500000f


	//   ....[167]....
        /*071c*/ 	.word	0x0500000f


	//   ....[168]....
        /*0720*/ 	.word	0x0500000f


	//   ....[169]....
        /*0724*/ 	.word	0x0500000f


	//   ....[170]....
        /*0728*/ 	.word	0x0500000f


	//   ....[171]....
        /*072c*/ 	.word	0x0500000f


	//   ....[172]....
        /*0730*/ 	.word	0x0500000f


	//   ....[173]....
        /*0734*/ 	.word	0x0500000f


	//   ....[174]....
        /*0738*/ 	.word	0x0500000f


	//   ....[175]....
        /*073c*/ 	.word	0x0500000f


	//   ....[176]....
        /*0740*/ 	.word	0x0500000f


	//   ....[177]....
        /*0744*/ 	.word	0x0500000f


	//   ....[178]....
        /*0748*/ 	.word	0x0500000f


	//   ....[179]....
        /*074c*/ 	.word	0x0500000f


	//   ....[180]....
        /*0750*/ 	.word	0x0500000f


	//   ....[181]....
        /*0754*/ 	.word	0x0500000f


	//   ....[182]....
        /*0758*/ 	.word	0x0500000f


	//   ....[183]....
        /*075c*/ 	.word	0x0500000f


	//   ....[184]....
        /*0760*/ 	.word	0x0500000f


	//   ....[185]....
        /*0764*/ 	.word	0x0500000f


	//   ....[186]....
        /*0768*/ 	.word	0x0500000f


	//   ....[187]....
        /*076c*/ 	.word	0x0500000f


	//   ....[188]....
        /*0770*/ 	.word	0x0500000f


	//   ....[189]....
        /*0774*/ 	.word	0x0500000f


	//   ....[190]....
        /*0778*/ 	.word	0x0500000f


	//   ....[191]....
        /*077c*/ 	.word	0x0500000f


	//   ....[192]....
        /*0780*/ 	.word	0x0500000f


	//   ....[193]....
        /*0784*/ 	.word	0x0500000f


	//   ....[194]....
        /*0788*/ 	.word	0x0500000f


	//   ....[195]....
        /*078c*/ 	.word	0x0500000f


	//   ....[196]....
        /*0790*/ 	.word	0x0500000f


	//   ....[197]....
        /*0794*/ 	.word	0x0500000f


	//   ....[198]....
        /*0798*/ 	.word	0x0500000f


	//   ....[199]....
        /*079c*/ 	.word	0x0500000f


	//   ....[200]....
        /*07a0*/ 	.word	0x0500000f


	//   ....[201]....
        /*07a4*/ 	.word	0x0500000f


	//   ....[202]....
        /*07a8*/ 	.word	0x0500000f


	//   ....[203]....
        /*07ac*/ 	.word	0x0500000f


	//   ....[204]....
        /*07b0*/ 	.word	0x0500000f


	//   ....[205]....
        /*07b4*/ 	.word	0x0500000f


	//   ....[206]....
        /*07b8*/ 	.word	0x0500000f


	//   ....[207]....
        /*07bc*/ 	.word	0x0500000f


	//   ....[208]....
        /*07c0*/ 	.word	0x0500000f


	//   ....[209]....
        /*07c4*/ 	.word	0x0500000f


	//   ....[210]....
        /*07c8*/ 	.word	0x0500000f


	//   ....[211]....
        /*07cc*/ 	.word	0x0500000f


	//   ....[212]....
        /*07d0*/ 	.word	0x0500000f


	//   ....[213]....
        /*07d4*/ 	.word	0x0500000f


	//   ....[214]....
        /*07d8*/ 	.word	0x0500000f


	//   ....[215]....
        /*07dc*/ 	.word	0x0500000f


	//   ....[216]....
        /*07e0*/ 	.word	0x0500000f


	//   ....[217]....
        /*07e4*/ 	.word	0x0500000f


	//   ....[218]....
        /*07e8*/ 	.word	0x0500000f


	//----- nvinfo : EIATTR_COOP_GROUP_INSTR_OFFSETS
	.align		4
.L_738:
        /*07ec*/ 	.byte	0x04, 0x28
        /*07ee*/ 	.short	(.L_740 - .L_739)


	//   ....[0]....
.L_739:
        /*07f0*/ 	.word	0x00000060


	//   ....[1]....
        /*07f4*/ 	.word	0x00000140


	//   ....[2]....
        /*07f8*/ 	.word	0x00000180


	//   ....[3]....
        /*07fc*/ 	.word	0x00000390


	//   ....[4]....
        /*0800*/ 	.word	0x000004f0


	//   ....[5]....
        /*0804*/ 	.word	0x00000610


	//   ....[6]....
        /*0808*/ 	.word	0x00000770


	//   ....[7]....
        /*080c*/ 	.word	0x00002ac0


	//   ....[8]....
        /*0810*/ 	.word	0x00002ad0


	//   ....[9]....
        /*0814*/ 	.word	0x00003500


	//   ....[10]....
        /*0818*/ 	.word	0x00003510


	//   ....[11]....
        /*081c*/ 	.word	0x00003e60


	//   ....[12]....
        /*0820*/ 	.word	0x00003e70


	//   ....[13]....
        /*0824*/ 	.word	0x00004250


	//   ....[14]....
        /*0828*/ 	.word	0x00004260


	//   ....[15]....
        /*082c*/ 	.word	0x000050b0


	//   ....[16]....
        /*0830*/ 	.word	0x00006960


	//   ....[17]....
        /*0834*/ 	.word	0x00006f20


	//   ....[18]....
        /*0838*/ 	.word	0x00006f30


	//   ....[19]....
        /*083c*/ 	.word	0x00006f40


	//   ....[20]....
        /*0840*/ 	.word	0x00006f50


	//   ....[21]....
        /*0844*/ 	.word	0x00007f20


	//   ....[22]....
        /*0848*/ 	.word	0x00007f30


	//   ....[23]....
        /*084c*/ 	.word	0x00007f40


	//   ....[24]....
        /*0850*/ 	.word	0x00007f50


	//   ....[25]....
        /*0854*/ 	.word	0x00009600


	//   ....[26]....
        /*0858*/ 	.word	0x0000b100


	//   ....[27]....
        /*085c*/ 	.word	0x0000b1d0


	//   ....[28]....
        /*0860*/ 	.word	0x0000b380


	//   ....[29]....
        /*0864*/ 	.word	0x0000b420


	//   ....[30]....
        /*0868*/ 	.word	0x0000bcb0


	//   ....[31]....
        /*086c*/ 	.word	0x0000c3e0


	//   ....[32]....
        /*0870*/ 	.word	0x0000dbe0


	//   ....[33]....
        /*0874*/ 	.word	0x0000dc00


	//   ....[34]....
        /*0878*/ 	.word	0x0000e3c0


	//   ....[35]....
        /*087c*/ 	.word	0x0000e4f0


	//   ....[36]....
        /*0880*/ 	.word	0x0000f010


	//   ....[37]....
        /*0884*/ 	.word	0x0000f100


	//   ....[38]....
        /*0888*/ 	.word	0x0000f110


	//   ....[39]....
        /*088c*/ 	.word	0x0000f140


	//   ....[40]....
        /*0890*/ 	.word	0x0000f150


	//   ....[41]....
        /*0894*/ 	.word	0x00010ce0


	//   ....[42]....
        /*0898*/ 	.word	0x000111a0


	//   ....[43]....
        /*089c*/ 	.word	0x000111d0


	//   ....[44]....
        /*08a0*/ 	.word	0x00011200


	//   ....[45]....
        /*08a4*/ 	.word	0x00011210


	//   ....[46]....
        /*08a8*/ 	.word	0x00011980


	//   ....[47]....
        /*08ac*/ 	.word	0x000119b0


	//   ....[48]....
        /*08b0*/ 	.word	0x00011c40


	//   ....[49]....
        /*08b4*/ 	.word	0x00011c60


	//   ....[50]....
        /*08b8*/ 	.word	0x00012900


	//   ....[51]....
        /*08bc*/ 	.word	0x00012940


	//   ....[52]....
        /*08c0*/ 	.word	0x00012bf0


	//   ....[53]....
        /*08c4*/ 	.word	0x00012c10


	//   ....[54]....
        /*08c8*/ 	.word	0x00012ec0


	//   ....[55]....
        /*08cc*/ 	.word	0x00013070


	//   ....[56]....
        /*08d0*/ 	.word	0x000130a0


	//   ....[57]....
        /*08d4*/ 	.word	0x000130d0


	//   ....[58]....
        /*08d8*/ 	.word	0x00013100


	//   ....[59]....
        /*08dc*/ 	.word	0x00013130


	//   ....[60]....
        /*08e0*/ 	.word	0x00013160


	//   ....[61]....
        /*08e4*/ 	.word	0x000132d0


	//   ....[62]....
        /*08e8*/ 	.word	0x00013300


	//   ....[63]....
        /*08ec*/ 	.word	0x00013330


	//   ....[64]....
        /*08f0*/ 	.word	0x00013360


	//   ....[65]....
        /*08f4*/ 	.word	0x00013390


	//   ....[66]....
        /*08f8*/ 	.word	0x000133c0


	//   ....[67]....
        /*08fc*/ 	.word	0x00013450


	//   ....[68]....
        /*0900*/ 	.word	0x00013480


	//   ....[69]....
        /*0904*/ 	.word	0x00013500


	//   ....[70]....
        /*0908*/ 	.word	0x00014040


	//   ....[71]....
        /*090c*/ 	.word	0x00016850


	//   ....[72]....
        /*0910*/ 	.word	0x00016870


	//   ....[73]....
        /*0914*/ 	.word	0x00016900


	//   ....[74]....
        /*0918*/ 	.word	0x00016920


	//   ....[75]....
        /*091c*/ 	.word	0x000169a0


	//   ....[76]....
        /*0920*/ 	.word	0x000169c0


	//   ....[77]....
        /*0924*/ 	.word	0x000169d0


	//   ....[78]....
        /*0928*/ 	.word	0x000169e0


	//   ....[79]....
        /*092c*/ 	.word	0x000171b0


	//   ....[80]....
        /*0930*/ 	.word	0x000171e0


	//   ....[81]....
        /*0934*/ 	.word	0x00017290


	//   ....[82]....
        /*0938*/ 	.word	0x000172a0


	//   ....[83]....
        /*093c*/ 	.word	0x000172b0


	//   ....[84]....
        /*0940*/ 	.word	0x000172c0


	//   ....[85]....
        /*0944*/ 	.word	0x00017340


	//   ....[86]....
        /*0948*/ 	.word	0x00017350


	//   ....[87]....
        /*094c*/ 	.word	0x00017cc0


	//   ....[88]....
        /*0950*/ 	.word	0x00017d50


	//   ....[89]....
        /*0954*/ 	.word	0x00017dd0


	//   ....[90]....
        /*0958*/ 	.word	0x00017f20


	//   ....[91]....
        /*095c*/ 	.word	0x00017f80


	//   ....[92]....
        /*0960*/ 	.word	0x00017fa0


	//   ....[93]....
        /*0964*/ 	.word	0x00017fb0


	//   ....[94]....
        /*0968*/ 	.word	0x00018240


	//   ....[95]....
        /*096c*/ 	.word	0x000187a0


	//   ....[96]....
        /*0970*/ 	.word	0x000187d0


	//   ....[97]....
        /*0974*/ 	.word	0x000189c0


	//   ....[98]....
        /*0978*/ 	.word	0x00018a00


	//   ....[99]....
        /*097c*/ 	.word	0x00018a10


	//   ....[100]....
        /*0980*/ 	.word	0x00018a20


	//   ....[101]....
        /*0984*/ 	.word	0x00018b70


	//   ....[102]....
        /*0988*/ 	.word	0x00018cc0


	//   ....[103]....
        /*098c*/ 	.word	0x000194e0


	//   ....[104]....
        /*0990*/ 	.word	0x00019500


	//   ....[105]....
        /*0994*/ 	.word	0x00019550


	//   ....[106]....
        /*0998*/ 	.word	0x00019560


	//   ....[107]....
        /*099c*/ 	.word	0x000195a0


	//   ....[108]....
        /*09a0*/ 	.word	0x000195b0


	//   ....[109]....
        /*09a4*/ 	.word	0x000195c0


	//   ....[110]....
        /*09a8*/ 	.word	0x00019600


	//   ....[111]....
        /*09ac*/ 	.word	0x00019920


	//   ....[112]....
        /*09b0*/ 	.word	0x00019960


	//   ....[113]....
        /*09b4*/ 	.word	0x00019980


	//   ....[114]....
        /*09b8*/ 	.word	0x000199a0


	//   ....[115]....
        /*09bc*/ 	.word	0x000199d0


	//   ....[116]....
        /*09c0*/ 	.word	0x000199f0


	//   ....[117]....
        /*09c4*/ 	.word	0x00019af0


	//   ....[118]....
        /*09c8*/ 	.word	0x00019c40


	//   ....[119]....
        /*09cc*/ 	.word	0x0001a230


	//   ....[120]....
        /*09d0*/ 	.word	0x0001a260


	//   ....[121]....
        /*09d4*/ 	.word	0x0001a2a0


	//   ....[122]....
        /*09d8*/ 	.word	0x0001a2d0


	//   ....[123]....
        /*09dc*/ 	.word	0x0001a300


	//   ....[124]....
        /*09e0*/ 	.word	0x0001a330


	//   ....[125]....
        /*09e4*/ 	.word	0x0001a360


	//   ....[126]....
        /*09e8*/ 	.word	0x0001a390


	//   ....[127]....
        /*09ec*/ 	.word	0x0001a510


	//   ....[128]....
        /*09f0*/ 	.word	0x0001a540


	//   ....[129]....
        /*09f4*/ 	.word	0x0001a570


	//   ....[130]....
        /*09f8*/ 	.word	0x0001a5a0


	//   ....[131]....
        /*09fc*/ 	.word	0x0001a5d0


	//   ....[132]....
        /*0a00*/ 	.word	0x0001a600


	//   ....[133]....
        /*0a04*/ 	.word	0x0001a6c0


	//   ....[134]....
        /*0a08*/ 	.word	0x0001a6e0


	//   ....[135]....
        /*0a0c*/ 	.word	0x0001a750


	//   ....[136]....
        /*0a10*/ 	.word	0x0001abc0


	//   ....[137]....
        /*0a14*/ 	.word	0x0001aee0


	//   ....[138]....
        /*0a18*/ 	.word	0x0001af70


	//   ....[139]....
        /*0a1c*/ 	.word	0x0001b050


	//   ....[140]....
        /*0a20*/ 	.word	0x0001b0e0


	//   ....[141]....
        /*0a24*/ 	.word	0x0001b1c0


	//   ....[142]....
        /*0a28*/ 	.word	0x0001b250


	//   ....[143]....
        /*0a2c*/ 	.word	0x0001b330


	//   ....[144]....
        /*0a30*/ 	.word	0x0001b3c0


	//   ....[145]....
        /*0a34*/ 	.word	0x0001b410


	//   ....[146]....
        /*0a38*/ 	.word	0x0001b460


	//   ....[147]....
        /*0a3c*/ 	.word	0x0001b540


	//   ....[148]....
        /*0a40*/ 	.word	0x0001b5d0


	//   ....[149]....
        /*0a44*/ 	.word	0x0001b620


	//   ....[150]....
        /*0a48*/ 	.word	0x0001b670


	//   ....[151]....
        /*0a4c*/ 	.word	0x0001b910


	//   ....[152]....
        /*0a50*/ 	.word	0x0001bbf0


	//   ....[153]....
        /*0a54*/ 	.word	0x0001bce0


	//   ....[154]....
        /*0a58*/ 	.word	0x0001bd80


	//   ....[155]....
        /*0a5c*/ 	.word	0x0001bde0


	//   ....[156]....
        /*0a60*/ 	.word	0x0001bed0


	//   ....[157]....
        /*0a64*/ 	.word	0x0001bf40


	//   ....[158]....
        /*0a68*/ 	.word	0x0001c030


	//   ....[159]....
        /*0a6c*/ 	.word	0x0001c0a0


	//   ....[160]....
        /*0a70*/ 	.word	0x0001c140


	//   ....[161]....
        /*0a74*/ 	.word	0x0001c230


	//   ....[162]....
        /*0a78*/ 	.word	0x0001c2d0


	//   ....[163]....
        /*0a7c*/ 	.word	0x0001c330


	//   ....[164]....
        /*0a80*/ 	.word	0x0001c3f0


	//   ....[165]....
        /*0a84*/ 	.word	0x0001c450


	//   ....[166]....
        /*0a88*/ 	.word	0x0001c4f0


	//   ....[167]....
        /*0a8c*/ 	.word	0x0001c5a0


	//   ....[168]....
        /*0a90*/ 	.word	0x0001c680


	//   ....[169]....
        /*0a94*/ 	.word	0x0001c970


	//   ....[170]....
        /*0a98*/ 	.word	0x0001ca30


	//   ....[171]....
        /*0a9c*/ 	.word	0x0001cca0


	//   ....[172]....
        /*0aa0*/ 	.word	0x0001cd20


	//   ....[173]....
        /*0aa4*/ 	.word	0x0001cf30


	//   ....[174]....
        /*0aa8*/ 	.word	0x0001cf80


	//   ....[175]....
        /*0aac*/ 	.word	0x0001d0f0


	//   ....[176]....
        /*0ab0*/ 	.word	0x0001d180


	//   ....[177]....
        /*0ab4*/ 	.word	0x0001d2c0


	//   ....[178]....
        /*0ab8*/ 	.word	0x0001d3c0


	//   ....[179]....
        /*0abc*/ 	.word	0x0001d630


	//   ....[180]....
        /*0ac0*/ 	.word	0x0001d680


	//   ....[181]....
        /*0ac4*/ 	.word	0x0001d850


	//   ....[182]....
        /*0ac8*/ 	.word	0x0001d8a0


	//   ....[183]....
        /*0acc*/ 	.word	0x0001da70


	//   ....[184]....
        /*0ad0*/ 	.word	0x0001dac0


	//   ....[185]....
        /*0ad4*/ 	.word	0x0001dbb0


	//   ....[186]....
        /*0ad8*/ 	.word	0x0001dc50


	//   ....[187]....
        /*0adc*/ 	.word	0x0001dcb0


	//   ....[188]....
        /*0ae0*/ 	.word	0x0001dd60


	//   ....[189]....
        /*0ae4*/ 	.word	0x0001ddc0


	//   ....[190]....
        /*0ae8*/ 	.word	0x0001de70


	//   ....[191]....
        /*0aec*/ 	.word	0x0001ded0


	//   ....[192]....
        /*0af0*/ 	.word	0x0001df80


	//   ....[193]....
        /*0af4*/ 	.word	0x0001e070


	//   ....[194]....
        /*0af8*/ 	.word	0x0001e150


	//   ....[195]....
        /*0afc*/ 	.word	0x0001e260


	//   ....[196]....
        /*0b00*/ 	.word	0x0001e360


	//   ....[197]....
        /*0b04*/ 	.word	0x0001e490


	//   ....[198]....
        /*0b08*/ 	.word	0x0001e570


	//   ....[199]....
        /*0b0c*/ 	.word	0x0001e670


	//   ....[200]....
        /*0b10*/ 	.word	0x0001e750


	//   ....[201]....
        /*0b14*/ 	.word	0x0001e7e0


	//   ....[202]....
        /*0b18*/ 	.word	0x0001e880


	//   ....[203]....
        /*0b1c*/ 	.word	0x0001e9a0


	//   ....[204]....
        /*0b20*/ 	.word	0x0001ea10


	//   ....[205]....
        /*0b24*/ 	.word	0x0001ea80


	//   ....[206]....
        /*0b28*/ 	.word	0x0001eaf0


	//   ....[207]....
        /*0b2c*/ 	.word	0x0001eb60


	//   ....[208]....
        /*0b30*/ 	.word	0x0001ebe0


	//   ....[209]....
        /*0b34*/ 	.word	0x0001ec70


	//   ....[210]....
        /*0b38*/ 	.word	0x0001ed00


	//   ....[211]....
        /*0b3c*/ 	.word	0x0001ed70


	//   ....[212]....
        /*0b40*/ 	.word	0x0001ede0


	//   ....[213]....
        /*0b44*/ 	.word	0x0001ee50


	//   ....[214]....
        /*0b48*/ 	.word	0x0001eed0


	//   ....[215]....
        /*0b4c*/ 	.word	0x0001ef40


	//   ....[216]....
        /*0b50*/ 	.word	0x0001efe0


	//   ....[217]....
        /*0b54*/ 	.word	0x0001f070


	//   ....[218]....
        /*0b58*/ 	.word	0x0001f190


	//----- nvinfo : EIATTR_REG_RECONFIG
	.align		4
.L_740:
        /*0b5c*/ 	.byte	0x01, 0x54
	.zero		2


	//----- nvinfo : EIATTR_SYSCALL_OFFSETS
	.align		4
        /*0b60*/ 	.byte	0x04, 0x46
        /*0b62*/ 	.short	(.L_742 - .L_741)


	//   ....[0]....
.L_741:
        /*0b64*/ 	.word	0x00001d60


	//   ....[1]....
        /*0b68*/ 	.word	0x00001eb0


	//   ....[2]....
        /*0b6c*/ 	.word	0x00006b00


	//   ....[3]....
        /*0b70*/ 	.word	0x00006e90


	//   ....[4]....
        /*0b74*/ 	.word	0x00015c10


	//   ....[5]....
        /*0b78*/ 	.word	0x00015d60


	//   ....[6]....
        /*0b7c*/ 	.word	0x00015e50


	//   ....[7]....
        /*0b80*/ 	.word	0x00016db0


	//   ....[8]....
        /*0b84*/ 	.word	0x00017620


	//----- nvinfo : EIATTR_MBARRIER_INSTR_OFFSETS
	.align		4
.L_742:
        /*0b88*/ 	.byte	0x04, 0x39
        /*0b8a*/ 	.short	(.L_744 - .L_743)


	//   ....[0]....
.L_743:
        /*0b8c*/ 	.word	0x00000270
        /*0b90*/ 	.word	0x000000ff
        /*0b94*/ 	.word	0x00038800
        /*0b98*/ 	.short	0x0100
        /*0b9a*/ 	.byte	0x08
	.zero		1


	//   ....[1]....
        /*0b9c*/ 	.word	0x00000280
        /*0ba0*/ 	.word	0x000000ff
        /*0ba4*/ 	.word	0x00038810
        /*0ba8*/ 	.short	0x0100
        /*0baa*/ 	.byte	0x08
	.zero		1


	//   ....[2]....
        /*0bac*/ 	.word	0x00000290
        /*0bb0*/ 	.word	0x000000ff
        /*0bb4*/ 	.word	0x00038820
        /*0bb8*/ 	.short	0x0100
        /*0bba*/ 	.byte	0x08
	.zero		1


	//   ....[3]....
        /*0bbc*/ 	.word	0x00000340
        /*0bc0*/ 	.word	0x000000ff
        /*0bc4*/ 	.word	0x00038830
        /*0bc8*/ 	.short	0x0100
        /*0bca*/ 	.byte	0x06
	.zero		1


	//   ....[4]....
        /*0bcc*/ 	.word	0x00000350
        /*0bd0*/ 	.word	0x000000ff
        /*0bd4*/ 	.word	0x00038840
        /*0bd8*/ 	.short	0x0100
        /*0bda*/ 	.byte	0x06
	.zero		1


	//   ....[5]....
        /*0bdc*/ 	.word	0x00000360
        /*0be0*/ 	.word	0x000000ff
        /*0be4*/ 	.word	0x00038838
        /*0be8*/ 	.short	0x0100
        /*0bea*/ 	.byte	0x06
	.zero		1


	//   ....[6]....
        /*0bec*/ 	.word	0x00000370
        /*0bf0*/ 	.word	0x000000ff
        /*0bf4*/ 	.word	0x00038848
        /*0bf8*/ 	.short	0x0100
        /*0bfa*/ 	.byte	0x06
	.zero		1


	//   ....[7]....
        /*0bfc*/ 	.word	0x000004a0
        /*0c00*/ 	.word	0x000000ff
        /*0c04*/ 	.word	0x00038850
        /*0c08*/ 	.short	0x0100
        /*0c0a*/ 	.byte	0x08
	.zero		1


	//   ....[8]....
        /*0c0c*/ 	.word	0x000004b0
        /*0c10*/ 	.word	0x000000ff
        /*0c14*/ 	.word	0x00038860
        /*0c18*/ 	.short	0x0100
        /*0c1a*/ 	.byte	0x08
	.zero		1


	//   ....[9]....
        /*0c1c*/ 	.word	0x000004c0
        /*0c20*/ 	.word	0x000000ff
        /*0c24*/ 	.word	0x00038858
        /*0c28*/ 	.short	0x0100
        /*0c2a*/ 	.byte	0x08
	.zero		1


	//   ....[10]....
        /*0c2c*/ 	.word	0x000004d0
        /*0c30*/ 	.word	0x000000ff
        /*0c34*/ 	.word	0x00038868
        /*0c38*/ 	.short	0x0100
        /*0c3a*/ 	.byte	0x08
	.zero		1


	//   ....[11]....
        /*0c3c*/ 	.word	0x000005c0
        /*0c40*/ 	.word	0x000000ff
        /*0c44*/ 	.word	0x00038870
        /*0c48*/ 	.short	0x0100
        /*0c4a*/ 	.byte	0x06
	.zero		1


	//   ....[12]....
        /*0c4c*/ 	.word	0x000005d0
        /*0c50*/ 	.word	0x000000ff
        /*0c54*/ 	.word	0x00038880
        /*0c58*/ 	.short	0x0100
        /*0c5a*/ 	.byte	0x06
	.zero		1


	//   ....[13]....
        /*0c5c*/ 	.word	0x000005e0
        /*0c60*/ 	.word	0x000000ff
        /*0c64*/ 	.word	0x00038878
        /*0c68*/ 	.short	0x0100
        /*0c6a*/ 	.byte	0x06
	.zero		1


	//   ....[14]....
        /*0c6c*/ 	.word	0x000005f0
        /*0c70*/ 	.word	0x000000ff
        /*0c74*/ 	.word	0x00038888
        /*0c78*/ 	.short	0x0100
        /*0c7a*/ 	.byte	0x06
	.zero		1


	//   ....[15]....
        /*0c7c*/ 	.word	0x00000720
        /*0c80*/ 	.word	0x000000ff
        /*0c84*/ 	.word	0x00038890
        /*0c88*/ 	.short	0x0100
        /*0c8a*/ 	.byte	0x08
	.zero		1


	//   ....[16]....
        /*0c8c*/ 	.word	0x00000730
        /*0c90*/ 	.word	0x000000ff
        /*0c94*/ 	.word	0x000388a0
        /*0c98*/ 	.short	0x0100
        /*0c9a*/ 	.byte	0x08
	.zero		1


	//   ....[17]....
        /*0c9c*/ 	.word	0x00000740
        /*0ca0*/ 	.word	0x000000ff
        /*0ca4*/ 	.word	0x00038898
        /*0ca8*/ 	.short	0x0100
        /*0caa*/ 	.byte	0x08
	.zero		1


	//   ....[18]....
        /*0cac*/ 	.word	0x00000750
        /*0cb0*/ 	.word	0x000000ff
        /*0cb4*/ 	.word	0x000388a8
        /*0cb8*/ 	.short	0x0100
        /*0cba*/ 	.byte	0x08
	.zero		1


	//   ....[19]....
        /*0cbc*/ 	.word	0x00000880
        /*0cc0*/ 	.word	0x000000ff
        /*0cc4*/ 	.word	0x000388b0
        /*0cc8*/ 	.short	0x0100
        /*0cca*/ 	.byte	0x08
	.zero		1


	//   ....[20]....
        /*0ccc*/ 	.word	0x00000890
        /*0cd0*/ 	.word	0x000000ff
        /*0cd4*/ 	.word	0x000388c0
        /*0cd8*/ 	.short	0x0100
        /*0cda*/ 	.byte	0x08
	.zero		1


	//   ....[21]....
        /*0cdc*/ 	.word	0x000008a0
        /*0ce0*/ 	.word	0x000000ff
        /*0ce4*/ 	.word	0x000388b8
        /*0ce8*/ 	.short	0x0100
        /*0cea*/ 	.byte	0x08
	.zero		1


	//   ....[22]....
        /*0cec*/ 	.word	0x000008b0
        /*0cf0*/ 	.word	0x000000ff
        /*0cf4*/ 	.word	0x000388c8
        /*0cf8*/ 	.short	0x0100
        /*0cfa*/ 	.byte	0x08
	.zero		1


	//   ....[23]....
        /*0cfc*/ 	.word	0x00002a70
        /*0d00*/ 	.word	0x00000040
        /*0d04*/ 	.word	0x00038890
        /*0d08*/ 	.short	0x010a
        /*0d0a*/ 	.byte	0x3f
	.zero		1


	//   ....[24]....
        /*0d0c*/ 	.word	0x000034b0
        /*0d10*/ 	.word	0x00000040
        /*0d14*/ 	.word	0x00038890
        /*0d18*/ 	.short	0x010a
        /*0d1a*/ 	.byte	0x3f
	.zero		1


	//   ....[25]....
        /*0d1c*/ 	.word	0x00003cb0
        /*0d20*/ 	.word	0x00000040
        /*0d24*/ 	.word	0x00038890
        /*0d28*/ 	.short	0x010a
        /*0d2a*/ 	.byte	0x3f
	.zero		1


	//   ....[26]....
        /*0d2c*/ 	.word	0x00004090
        /*0d30*/ 	.word	0x00000004
        /*0d34*/ 	.word	0x00000000
        /*0d38*/ 	.short	0x0101
        /*0d3a*/ 	.byte	0x3f
	.zero		1


	//   ....[27]....
        /*0d3c*/ 	.word	0x000040d0
        /*0d40*/ 	.word	0x00000040
        /*0d44*/ 	.word	0x000388b0
        /*0d48*/ 	.short	0x010a
        /*0d4a*/ 	.byte	0x3f
	.zero		1


	//   ....[28]....
        /*0d4c*/ 	.word	0x00004980
        /*0d50*/ 	.word	0x00000040
        /*0d54*/ 	.word	0x00000000
        /*0d58*/ 	.short	0x0101
        /*0d5a*/ 	.byte	0x3f
	.zero		1


	//   ....[29]....
        /*0d5c*/ 	.word	0x00005400
        /*0d60*/ 	.word	0x00000003
        /*0d64*/ 	.word	0x00000000
        /*0d68*/ 	.short	0x0101
        /*0d6a*/ 	.byte	0x3f
	.zero		1


	//   ....[30]....
        /*0d6c*/ 	.word	0x00005fd0
        /*0d70*/ 	.word	0x00000003
        /*0d74*/ 	.word	0x00000000
        /*0d78*/ 	.short	0x0101
        /*0d7a*/ 	.byte	0x3f
	.zero		1


	//   ....[31]....
        /*0d7c*/ 	.word	0x00006ba0
        /*0d80*/ 	.word	0x00000002
        /*0d84*/ 	.word	0x00038800
        /*0d88*/ 	.short	0x010a
        /*0d8a*/ 	.byte	0x3f
	.zero		1


	//   ....[32]....
        /*0d8c*/ 	.word	0x00006bf0
        /*0d90*/ 	.word	0x00000002
        /*0d94*/ 	.word	0x00038800
        /*0d98*/ 	.short	0x010a
        /*0d9a*/ 	.byte	0x3f
	.zero		1


	//   ....[33]....
        /*0d9c*/ 	.word	0x00007220
        /*0da0*/ 	.word	0x00000002
        /*0da4*/ 	.word	0x00038800
        /*0da8*/ 	.short	0x010a
        /*0daa*/ 	.byte	0x3f
	.zero		1


	//   ....[34]....
        /*0dac*/ 	.word	0x00008120
        /*0db0*/ 	.word	0x00000002
        /*0db4*/ 	.word	0x00038800
        /*0db8*/ 	.short	0x010a
        /*0dba*/ 	.byte	0x3f
	.zero		1


	//   ....[35]....
        /*0dbc*/ 	.word	0x00008f60
        /*0dc0*/ 	.word	0x0000000d
        /*0dc4*/ 	.word	0x00038830
        /*0dc8*/ 	.short	0x010a
        /*0dca*/ 	.byte	0x3f
	.zero		1


	//   ....[36]....
        /*0dcc*/ 	.word	0x00009010
        /*0dd0*/ 	.word	0x0000000d
        /*0dd4*/ 	.word	0x00038830
        /*0dd8*/ 	.short	0x010a
        /*0dda*/ 	.byte	0x3f
	.zero		1


	//   ....[37]....
        /*0ddc*/ 	.word	0x00009320
        /*0de0*/ 	.word	0x00000002
        /*0de4*/ 	.word	0x00038810
        /*0de8*/ 	.short	0x010a
        /*0dea*/ 	.byte	0x3f
	.zero		1


	//   ....[38]....
        /*0dec*/ 	.word	0x00009370
        /*0df0*/ 	.word	0x0000000d
        /*0df4*/ 	.word	0x00038850
        /*0df8*/ 	.short	0x010a
        /*0dfa*/ 	.byte	0x3f
	.zero		1


	//   ....[39]....
        /*0dfc*/ 	.word	0x00009420
        /*0e00*/ 	.word	0x0000000d
        /*0e04*/ 	.word	0x00038850
        /*0e08*/ 	.short	0x010a
        /*0e0a*/ 	.byte	0x3f
	.zero		1


	//   ....[40]....
        /*0e0c*/ 	.word	0x0000b5b0
        /*0e10*/ 	.word	0x0000000c
        /*0e14*/ 	.word	0x00000000
        /*0e18*/ 	.short	0x0101
        /*0e1a*/ 	.byte	0x3f
	.zero		1


	//   ....[41]....
        /*0e1c*/ 	.word	0x0000bd40
        /*0e20*/ 	.word	0x0000000d
        /*0e24*/ 	.word	0x00000000
        /*0e28*/ 	.short	0x0101
        /*0e2a*/ 	.byte	0x3f
	.zero		1


	//   ....[42]....
        /*0e2c*/ 	.word	0x0000be60
        /*0e30*/ 	.word	0x0000000e
        /*0e34*/ 	.word	0x00038830
        /*0e38*/ 	.short	0x010a
        /*0e3a*/ 	.byte	0x3f
	.zero		1


	//   ....[43]....
        /*0e3c*/ 	.word	0x0000bf10
        /*0e40*/ 	.word	0x0000000e
        /*0e44*/ 	.word	0x00038830
        /*0e48*/ 	.short	0x010a
        /*0e4a*/ 	.byte	0x3f
	.zero		1


	//   ....[44]....
        /*0e4c*/ 	.word	0x0000c180
        /*0e50*/ 	.word	0x0000000e
        /*0e54*/ 	.word	0x00038850
        /*0e58*/ 	.short	0x010a
        /*0e5a*/ 	.byte	0x3f
	.zero		1


	//   ....[45]....
        /*0e5c*/ 	.word	0x0000c1f0
        /*0e60*/ 	.word	0x0000000e
        /*0e64*/ 	.word	0x00038850
        /*0e68*/ 	.short	0x010a
        /*0e6a*/ 	.byte	0x3f
	.zero		1


	//   ....[46]....
        /*0e6c*/ 	.word	0x0000df30
        /*0e70*/ 	.word	0x00000099
        /*0e74*/ 	.word	0x00000000
        /*0e78*/ 	.short	0x0101
        /*0e7a*/ 	.byte	0x3f
	.zero		1


	//   ....[47]....
        /*0e7c*/ 	.word	0x0000f0a0
        /*0e80*/ 	.word	0x0000000e
        /*0e84*/ 	.word	0x00000000
        /*0e88*/ 	.short	0x0101
        /*0e8a*/ 	.byte	0x3f
	.zero		1


	//   ....[48]....
        /*0e8c*/ 	.word	0x00011960
        /*0e90*/ 	.word	0x00000000
        /*0e94*/ 	.word	0x00000000
        /*0e98*/ 	.short	0x0101
        /*0e9a*/ 	.byte	0x3f
	.zero		1


	//   ....[49]....
        /*0e9c*/ 	.word	0x00014120
        /*0ea0*/ 	.word	0x00000017
        /*0ea4*/ 	.word	0x00038820
        /*0ea8*/ 	.short	0x010a
        /*0eaa*/ 	.byte	0x3f
	.zero		1


	//   ....[50]....
        /*0eac*/ 	.word	0x000141b0
        /*0eb0*/ 	.word	0x00000003
        /*0eb4*/ 	.word	0x000388a0
        /*0eb8*/ 	.short	0x010a
        /*0eba*/ 	.byte	0x3f
	.zero		1


	//   ....[51]....
        /*0ebc*/ 	.word	0x00014400
        /*0ec0*/ 	.word	0x00000003
        /*0ec4*/ 	.word	0x000388c0
        /*0ec8*/ 	.short	0x010a
        /*0eca*/ 	.byte	0x3f
	.zero		1


	//   ....[52]....
        /*0ecc*/ 	.word	0x00014dd0
        /*0ed0*/ 	.word	0x00000006
        /*0ed4*/ 	.word	0x000388a0
        /*0ed8*/ 	.short	0x010a
        /*0eda*/ 	.byte	0x3f
	.zero		1


	//   ....[53]....
        /*0edc*/ 	.word	0x00015010
        /*0ee0*/ 	.word	0x00000006
        /*0ee4*/ 	.word	0x000388c0
        /*0ee8*/ 	.short	0x010a
        /*0eea*/ 	.byte	0x3f
	.zero		1


	//   ....[54]....
        /*0eec*/ 	.word	0x000165d0
        /*0ef0*/ 	.word	0x0000001b
        /*0ef4*/ 	.word	0x00038840
        /*0ef8*/ 	.short	0x010a
        /*0efa*/ 	.byte	0x3f
	.zero		1


	//   ....[55]....
        /*0efc*/ 	.word	0x00016ae0
        /*0f00*/ 	.word	0x0000001b
        /*0f04*/ 	.word	0x00038830
        /*0f08*/ 	.short	0x0107
        /*0f0a*/ 	.byte	0x3f
	.zero		1


	//   ....[56]....
        /*0f0c*/ 	.word	0x00016bb0
        /*0f10*/ 	.word	0x0000001b
        /*0f14*/ 	.word	0x00038830
        /*0f18*/ 	.short	0x0101
        /*0f1a*/ 	.byte	0x3f
	.zero		1


	//   ....[57]....
        /*0f1c*/ 	.word	0x00017460
        /*0f20*/ 	.word	0x00000017
        /*0f24*/ 	.word	0x00038800
        /*0f28*/ 	.short	0x0107
        /*0f2a*/ 	.byte	0x3f
	.zero		1


	//   ....[58]....
        /*0f2c*/ 	.word	0x000174f0
        /*0f30*/ 	.word	0x00000017
        /*0f34*/ 	.word	0x00038800
        /*0f38*/ 	.short	0x0101
        /*0f3a*/ 	.byte	0x3f
	.zero		1


	//   ....[59]....
        /*0f3c*/ 	.word	0x00018400
        /*0f40*/ 	.word	0x00000017
        /*0f44*/ 	.word	0x00038810
        /*0f48*/ 	.short	0x0107
        /*0f4a*/ 	.byte	0x3f
	.zero		1


	//   ....[60]....
        /*0f4c*/ 	.word	0x00018500
        /*0f50*/ 	.word	0x00000017
        /*0f54*/ 	.word	0x00038810
        /*0f58*/ 	.short	0x0101
        /*0f5a*/ 	.byte	0x3f
	.zero		1


	//   ....[61]....
        /*0f5c*/ 	.word	0x00018520
        /*0f60*/ 	.word	0x00000017
        /*0f64*/ 	.word	0x00038820
        /*0f68*/ 	.short	0x010a
        /*0f6a*/ 	.byte	0x3f
	.zero		1


	//   ....[62]....
        /*0f6c*/ 	.word	0x000185b0
        /*0f70*/ 	.word	0x0000001b
        /*0f74*/ 	.word	0x00038860
        /*0f78*/ 	.short	0x010a
        /*0f7a*/ 	.byte	0x3f
	.zero		1


	//   ....[63]....
        /*0f7c*/ 	.word	0x00018ee0
        /*0f80*/ 	.word	0x0000001b
        /*0f84*/ 	.word	0x00038850
        /*0f88*/ 	.short	0x0107
        /*0f8a*/ 	.byte	0x3f
	.zero		1


	//   ....[64]....
        /*0f8c*/ 	.word	0x00018fb0
        /*0f90*/ 	.word	0x0000001b
        /*0f94*/ 	.word	0x00038850
        /*0f98*/ 	.short	0x0101
        /*0f9a*/ 	.byte	0x3f
	.zero		1


	//   ....[65]....
        /*0f9c*/ 	.word	0x00019340
        /*0fa0*/ 	.word	0x00000006
        /*0fa4*/ 	.word	0x00038840
        /*0fa8*/ 	.short	0x010a
        /*0faa*/ 	.byte	0x3f
	.zero		1


	//   ....[66]....
        /*0fac*/ 	.word	0x00019680
        /*0fb0*/ 	.word	0x00000006
        /*0fb4*/ 	.word	0x00038830
        /*0fb8*/ 	.short	0x0107
        /*0fba*/ 	.byte	0x3f
	.zero		1


	//   ....[67]....
        /*0fbc*/ 	.word	0x00019740
        /*0fc0*/ 	.word	0x00000006
        /*0fc4*/ 	.word	0x00038830
        /*0fc8*/ 	.short	0x0101
        /*0fca*/ 	.byte	0x3f
	.zero		1


	//   ....[68]....
        /*0fcc*/ 	.word	0x00019770
        /*0fd0*/ 	.word	0x00000006
        /*0fd4*/ 	.word	0x00038860
        /*0fd8*/ 	.short	0x010a
        /*0fda*/ 	.byte	0x3f
	.zero		1


	//   ....[69]....
        /*0fdc*/ 	.word	0x00019e40
        /*0fe0*/ 	.word	0x00000006
        /*0fe4*/ 	.word	0x00038850
        /*0fe8*/ 	.short	0x0107
        /*0fea*/ 	.byte	0x3f
	.zero		1


	//   ....[70]....
        /*0fec*/ 	.word	0x00019f00
        /*0ff0*/ 	.word	0x00000006
        /*0ff4*/ 	.word	0x00038850
        /*0ff8*/ 	.short	0x0101
        /*0ffa*/ 	.byte	0x3f
	.zero		1


	//   ....[71]....
        /*0ffc*/ 	.word	0x0001ab40
        /*1000*/ 	.word	0x00000004
        /*1004*/ 	.word	0x00038820
        /*1008*/ 	.short	0x010a
        /*100a*/ 	.byte	0x3f
	.zero		1


	//   ....[72]....
        /*100c*/ 	.word	0x0001acb0
        /*1010*/ 	.word	0x00000005
        /*1014*/ 	.word	0x00038840
        /*1018*/ 	.short	0x010a
        /*101a*/ 	.byte	0x3f
	.zero		1


	//   ....[73]....
        /*101c*/ 	.word	0x0001ad50
        /*1020*/ 	.word	0x00000019
        /*1024*/ 	.word	0x00038840
        /*1028*/ 	.short	0x010a
        /*102a*/ 	.byte	0x3f
	.zero		1


	//   ....[74]....
        /*102c*/ 	.word	0x0001ad90
        /*1030*/ 	.word	0x00000005
        /*1034*/ 	.word	0x00038860
        /*1038*/ 	.short	0x010a
        /*103a*/ 	.byte	0x3f
	.zero		1


	//   ....[75]....
        /*103c*/ 	.word	0x0001add0
        /*1040*/ 	.word	0x00000019
        /*1044*/ 	.word	0x00038860
        /*1048*/ 	.short	0x010a
        /*104a*/ 	.byte	0x3f
	.zero		1


	//   ....[76]....
        /*104c*/ 	.word	0x0001ae30
        /*1050*/ 	.word	0x00000040
        /*1054*/ 	.word	0x00038890
        /*1058*/ 	.short	0x010a
        /*105a*/ 	.byte	0x3f
	.zero		1


	//   ....[77]....
        /*105c*/ 	.word	0x0001afa0
        /*1060*/ 	.word	0x00000040
        /*1064*/ 	.word	0x00038890
        /*1068*/ 	.short	0x010a
        /*106a*/ 	.byte	0x3f
	.zero		1


	//   ....[78]....
        /*106c*/ 	.word	0x0001b120
        /*1070*/ 	.word	0x00000040
        /*1074*/ 	.word	0x00038890
        /*1078*/ 	.short	0x010a
        /*107a*/ 	.byte	0x3f
	.zero		1


	//   ....[79]....
        /*107c*/ 	.word	0x0001b280
        /*1080*/ 	.word	0x00000040
        /*1084*/ 	.word	0x000388b0
        /*1088*/ 	.short	0x010a
        /*108a*/ 	.byte	0x3f
	.zero		1


	//   ....[80]....
        /*108c*/ 	.word	0x0001b490
        /*1090*/ 	.word	0x00000002
        /*1094*/ 	.word	0x00038800
        /*1098*/ 	.short	0x010a
        /*109a*/ 	.byte	0x3f
	.zero		1


	//   ....[81]....
        /*109c*/ 	.word	0x0001b6a0
        /*10a0*/ 	.word	0x00000002
        /*10a4*/ 	.word	0x00038800
        /*10a8*/ 	.short	0x010a
        /*10aa*/ 	.byte	0x3f
	.zero		1


	//   ....[82]....
        /*10ac*/ 	.word	0x0001b6f0
        /*10b0*/ 	.word	0x0000000d
        /*10b4*/ 	.word	0x00038830
        /*10b8*/ 	.short	0x010a
        /*10ba*/ 	.byte	0x3f
	.zero		1


	//   ....[83]....
        /*10bc*/ 	.word	0x0001b740
        /*10c0*/ 	.word	0x00000002
        /*10c4*/ 	.word	0x00038810
        /*10c8*/ 	.short	0x010a
        /*10ca*/ 	.byte	0x3f
	.zero		1


	//   ....[84]....
        /*10cc*/ 	.word	0x0001b790
        /*10d0*/ 	.word	0x0000000d
        /*10d4*/ 	.word	0x00038850
        /*10d8*/ 	.short	0x010a
        /*10da*/ 	.byte	0x3f
	.zero		1


	//   ....[85]....
        /*10dc*/ 	.word	0x0001b7e0
        /*10e0*/ 	.word	0x0000000e
        /*10e4*/ 	.word	0x00038830
        /*10e8*/ 	.short	0x010a
        /*10ea*/ 	.byte	0x3f
	.zero		1


	//   ....[86]....
        /*10ec*/ 	.word	0x0001b830
        /*10f0*/ 	.word	0x0000000e
        /*10f4*/ 	.word	0x00038850
        /*10f8*/ 	.short	0x010a
        /*10fa*/ 	.byte	0x3f
	.zero		1


	//   ....[87]....
        /*10fc*/ 	.word	0x0001b9d0
        /*1100*/ 	.word	0x00000017
        /*1104*/ 	.word	0x00038820
        /*1108*/ 	.short	0x010a
        /*110a*/ 	.byte	0x3f
	.zero		1


	//   ....[88]....
        /*110c*/ 	.word	0x0001ba20
        /*1110*/ 	.word	0x00000003
        /*1114*/ 	.word	0x000388a0
        /*1118*/ 	.short	0x010a
        /*111a*/ 	.byte	0x3f
	.zero		1


	//   ....[89]....
        /*111c*/ 	.word	0x0001ba70
        /*1120*/ 	.word	0x00000003
        /*1124*/ 	.word	0x000388c0
        /*1128*/ 	.short	0x010a
        /*112a*/ 	.byte	0x3f
	.zero		1


	//   ....[90]....
        /*112c*/ 	.word	0x0001bac0
        /*1130*/ 	.word	0x00000006
        /*1134*/ 	.word	0x000388a0
        /*1138*/ 	.short	0x010a
        /*113a*/ 	.byte	0x3f
	.zero		1


	//   ....[91]....
        /*113c*/ 	.word	0x0001bb10
        /*1140*/ 	.word	0x00000006
        /*1144*/ 	.word	0x000388c0
        /*1148*/ 	.short	0x010a
        /*114a*/ 	.byte	0x3f
	.zero		1


	//   ....[92]....
        /*114c*/ 	.word	0x0001bc30
        /*1150*/ 	.word	0x0000001b
        /*1154*/ 	.word	0x00038840
        /*1158*/ 	.short	0x010a
        /*115a*/ 	.byte	0x3f
	.zero		1


	//   ....[93]....
        /*115c*/ 	.word	0x0001d1c0
        /*1160*/ 	.word	0x00000017
        /*1164*/ 	.word	0x00038820
        /*1168*/ 	.short	0x010a
        /*116a*/ 	.byte	0x3f
	.zero		1


	//   ....[94]....
        /*116c*/ 	.word	0x0001d210
        /*1170*/ 	.word	0x0000001b
        /*1174*/ 	.word	0x00038860
        /*1178*/ 	.short	0x010a
        /*117a*/ 	.byte	0x3f
	.zero		1


	//   ....[95]....
        /*117c*/ 	.word	0x0001db00
        /*1180*/ 	.word	0x00000006
        /*1184*/ 	.word	0x00038840
        /*1188*/ 	.short	0x010a
        /*118a*/ 	.byte	0x3f
	.zero		1


	//   ....[96]....
        /*118c*/ 	.word	0x0001dfc0
        /*1190*/ 	.word	0x00000006
        /*1194*/ 	.word	0x00038860
        /*1198*/ 	.short	0x010a
        /*119a*/ 	.byte	0x3f
	.zero		1


	//   ....[97]....
        /*119c*/ 	.word	0x0001f0b0
        /*11a0*/ 	.word	0x00000004
        /*11a4*/ 	.word	0x00038820
        /*11a8*/ 	.short	0x010a
        /*11aa*/ 	.byte	0x3f
	.zero		1


	//   ....[98]....
        /*11ac*/ 	.word	0x0001f250
        /*11b0*/ 	.word	0x00000005
        /*11b4*/ 	.word	0x00038840
        /*11b8*/ 	.short	0x010a
        /*11ba*/ 	.byte	0x3f
	.zero		1


	//   ....[99]....
        /*11bc*/ 	.word	0x0001f2a0
        /*11c0*/ 	.word	0x00000019
        /*11c4*/ 	.word	0x00038840
        /*11c8*/ 	.short	0x010a
        /*11ca*/ 	.byte	0x3f
	.zero		1


	//   ....[100]....
        /*11cc*/ 	.word	0x0001f2f0
        /*11d0*/ 	.word	0x00000005
        /*11d4*/ 	.word	0x00038860
        /*11d8*/ 	.short	0x010a
        /*11da*/ 	.byte	0x3f
	.zero		1


	//----- nvinfo : EIATTR_NUM_MBARRIERS
	.align		4
.L_744:
        /*11dc*/ 	.byte	0x03, 0x38
        /*11de*/ 	.short	0x0017


	//----- nvinfo : EIATTR_EXIT_INSTR_OFFSETS
	.align		4
        /*11e0*/ 	.byte	0x04, 0x1c
        /*11e2*/ 	.short	(.L_746 - .L_745)


	//   ....[0]....
.L_745:
        /*11e4*/ 	.word	0x0001ae20


	//----- nvinfo : EIATTR_MAX_THREADS
	.align		4
.L_746:
        /*11e8*/ 	.byte	0x04, 0x05
        /*11ea*/ 	.short	(.L_748 - .L_747)
.L_747:
        /*11ec*/ 	.word	0x00000180
        /*11f0*/ 	.word	0x00000001
        /*11f4*/ 	.word	0x00000001


	//----- nvinfo : EIATTR_CRS_STACK_SIZE
	.align		4
.L_748:
        /*11f8*/ 	.byte	0x04, 0x1e
        /*11fa*/ 	.short	(.L_750 - .L_749)
.L_749:
        /*11fc*/ 	.word	0x00000000


	//----- nvinfo : EIATTR_CBANK_PARAM_SIZE
	.align		4
.L_750:
        /*1200*/ 	.byte	0x03, 0x19
        /*1202*/ 	.short	0x0bf0


	//----- nvinfo : EIATTR_PARAM_CBANK
	.align		4
        /*1204*/ 	.byte	0x04, 0x0a
        /*1206*/ 	.short	(.L_752 - .L_751)
	.align		4
.L_751:
        /*1208*/ 	.word	index@(.nv.constant0._ZN7cutlass13device_kernelIN5flash11enable_sm90INS1_16FlashAttnFwdSm90INS1_25CollectiveMainloopFwdSm90ILi2EN4cute5tupleIJNS5_1CILi1EEES8_S8_EEENS6_IJNS7_ILi64EEESA_SA_EEELi512ENS_6half_tEfNS_4arch4Sm90ELb0ELb0ELb0ELb1ELb1ELb1ELb1ELb0ELb0ELb1ELb0ELb0EEENS1_21CollectiveEpilogueFwdINS6_IJSA_NS7_ILi512EEESA_EEES9_SC_SE_Li256ELb1ELb1ELb0ELb0EEENS1_36VarlenDynamicPersistentTileSchedulerILi64ELi64ELi256ELi128ELb0ELb1ELb1ELb0ELb1ELb1EEEEEEEEEvNT_6ParamsE)
        /*120c*/ 	.short	0x0210
        /*120e*/ 	.short	0x0bf0


	//----- nvinfo : EIATTR_SW_WAR
	.align		4
.L_752:
        /*1210*/ 	.byte	0x04, 0x36
        /*1212*/ 	.short	(.L_754 - .L_753)
.L_753:
        /*1214*/ 	.word	0x00000008
.L_754:


//--------------------- .nv.info._ZN7cutlass13device_kernelIN5flash11enable_sm90INS1_16FlashAttnFwdSm90INS1_25CollectiveMainloopFwdSm90ILi2EN4cute5tupleIJNS5_1CILi1EEES8_S8_EEENS6_IJNS7_ILi64EEESA_SA_EEELi512ENS_6half_tEfNS_4arch4Sm90ELb0ELb1ELb0ELb0ELb1ELb0ELb0ELb0ELb0ELb1ELb0ELb0EEENS1_21CollectiveEpilogueFwdINS6_IJSA_NS7_ILi512EEESA_EEES9_SC_SE_Li256ELb0ELb1ELb0ELb0EEENS1_30DynamicPersistentTileSchedulerILi256ELi128ELb0ELb1ELb1EEEEEEEEEvNT_6ParamsE --------------------------
	.section	.nv.info._ZN7cutlass13device_kernelIN5flash11enable_sm90INS1_16FlashAttnFwdSm90INS1_25CollectiveMainloopFwdSm90ILi2EN4cute5tupleIJNS5_1CILi1EEES8_S8_EEENS6_IJNS7_ILi64EEESA_SA_EEELi512ENS_6half_tEfNS_4arch4Sm90ELb0ELb1ELb0ELb0ELb1ELb0ELb0ELb0ELb0ELb1ELb0ELb0EEENS1_21CollectiveEpilogueFwdINS6_IJSA_NS7_ILi512EEESA_EEES9_SC_SE_Li256ELb0ELb1ELb0ELb0EEENS1_30DynamicPersistentTileSchedulerILi256ELi128ELb0ELb1ELb1EEEEEEEEEvNT_6ParamsE,"",@"SHT_CUDA_INFO"
	.sectionflags	@""
	.align	4


	//----- nvinfo : EIATTR_CUDA_API_VERSION
	.align		4
        /*0000*/ 	.byte	0x04, 0x37
        /*0002*/ 	.short	(.L_756 - .L_755)
.L_755:
        /*0004*/ 	.word	0x00000082


	//----- nvinfo : EIATTR_KPARAM_INFO
	.align		4
.L_756:
        /*0008*/ 	.byte	0x04, 0x17
        /*000a*/ 	.short	(.L_758 - .L_757)
.L_757:
        /*000c*/ 	.word	0x00000000
        /*0010*/ 	.short	0x0000
        /*0012*/ 	.short	0x0070
        /*0014*/ 	.byte	0x00, 0xf0, 0x01, 0x2a


	//----- nvinfo : EIATTR_SPARSE_MMA_MASK
	.align		4
.L_758:
        /*0018*/ 	.byte	0x03, 0x50
        /*001a*/ 	.short	0x0000


	//----- nvinfo : EIATTR_MAXREG_COUNT
	.align		4
        /*001c*/ 	.byte	0x03, 0x1b
        /*001e*/ 	.short	0x00a8


	//----- nvinfo : EIATTR_NUM_BARRIERS
	.align		4
        /*0020*/ 	.byte	0x02, 0x4c
        /*0022*/ 	.byte	0x10
	.zero		1


	//----- nvinfo : EIATTR_EXTERNS
	.align		4
        /*0024*/ 	.byte	0x04, 0x0f
        /*0026*/ 	.short	(.L_760 - .L_759)


	//   ....[0]....
	.align		4
.L_759:
        /*0028*/ 	.word	index@(__assertfail)


	//----- nvinfo : EIATTR_ANNOTATIONS
	.align		4
.L_760:
        /*002c*/ 	.byte	0x04, 0x55
        /*002e*/ 	.short	(.L_762 - .L_761)


	//   ....[0]....
.L_761:
        /*0030*/ 	.word	0x00000001
        /*0034*/ 	.byte	0xd0, 0xf9, 0x00, 0x00, 0x01, 0x00, 0x00, 0x00, 0xe0, 0xfa, 0x00, 0x00, 0x01, 0x00, 0x00, 0x00
        /*0044*/ 	.byte	0xe0, 0xfe, 0x00, 0x00, 0x01, 0x00, 0x00, 0x00, 0x30, 0x11, 0x01, 0x00, 0x01, 0x00, 0x00, 0x00
        /*0054*/ 	.byte	0xf0, 0x16, 0x01, 0x00, 0x01, 0x00, 0x00, 0x00, 0xd0, 0x1c, 0x01, 0x00, 0x01, 0x00, 0x00, 0x00
        /*0064*/ 	.byte	0xf0, 0x1c, 0x01, 0x00, 0x01, 0x00, 0x00, 0x00, 0x30, 0x1e, 0x01, 0x00, 0x01, 0x00, 0x00, 0x00
        /*0074*/ 	.byte	0xe0, 0x38, 0x01, 0x00


	//----- nvinfo : EIATTR_MERCURY_ISA_VERSION
	.align		4
.L_762:
        /*0078*/ 	.byte	0x03, 0x5f
        /*007a*/ 	.short	0x0101


	//----- nvinfo : EIATTR_INT_WARP_WIDE_INSTR_OFFSETS
	.align		4
        /*007c*/ 	.byte	0x04, 0x31
        /*007e*/ 	.short	(.L_764 - .L_763)


	//   ....[0]....
.L_763:
        /*0080*/ 	.word	0x000000c0


	//   ....[1]....
        /*0084*/ 	.word	0x000000d0


	//   ....[2]....
        /*0088*/ 	.word	0x00000170


	//   ....[3]....
        /*008c*/ 	.word	0x00010850


	//   ....[4]....
        /*0090*/ 	.word	0x000108e0


	//   ....[5]....
        /*0094*/ 	.word	0x00013670


	//   ....[6]....
        /*0098*/ 	.word	0x00013700


	//----- nvinfo : EIATTR_COOP_GROUP_MASK_REGIDS
	.align		4
.L_764:
        /*009c*/ 	.byte	0x04, 0x29
        /*009e*/ 	.short	(.L_766 - .L_765)


	//   ....[0]....
.L_765:
        /*00a0*/ 	.word	0xffffffff


	//   ....[1]....
        /*00a4*/ 	.word	0xffffffff


	//   ....[2]....
        /*00a8*/ 	.word	0xffffffff


	//   ....[3]....
        /*00ac*/ 	.word	0xffffffff


	//   ....[4]....
        /*00b0*/ 	.word	0xffffffff


	//   ....[5]....
        /*00b4*/ 	.word	0xffffffff


	//   ....[6]....
        /*00b8*/ 	.word	0xffffffff


	//   ....[7]....
        /*00bc*/ 	.word	0xffffffff


	//   ....[8]....
        /*00c0*/ 	.word	0xffffffff


	//   ....[9]....
        /*00c4*/ 	.word	0xffffffff


	//   ....[10]....
        /*00c8*/ 	.word	0xffffffff


	//   ....[11]....
        /*00cc*/ 	.word	0xffffffff


	//   ....[12]....
        /*00d0*/ 	.word	0xffffffff


	//   ....[13]....
        /*00d4*/ 	.word	0xffffffff


	//   ....[14]....
        /*00d8*/ 	.word	0xffffffff


	//   ....[15]....
        /*00dc*/ 	.word	0xffffffff


	//   ....[16]....
        /*00e0*/ 	.word	0xffffffff


	//   ....[17]....
        /*00e4*/ 	.word	0xffffffff


	//   ....[18]....
        /*00e8*/ 	.word	0xffffffff


	//   ....[19]....
        /*00ec*/ 	.word	0xffffffff


	//   ....[20]....
        /*00f0*/ 	.word	0xffffffff


	//   ....[21]....
        /*00f4*/ 	.word	0xffffffff


	//   ....[22]....
        /*00f8*/ 	.word	0xffffffff


	//   ....[23]....
        /*00fc*/ 	.word	0xffffffff


	//   ....[24]....
        /*0100*/ 	.word	0xffffffff


	//   ....[25]....
        /*0104*/ 	.word	0xffffffff


	//   ....[26]....
        /*0108*/ 	.word	0xffffffff


	//   ....[27]....
        /*010c*/ 	.word	0xffffffff


	//   ....[28]....
        /*0110*/ 	.word	0xffffffff


	//   ....[29]....
        /*0114*/ 	.word	0xffffffff


	//   ....[30]....
        /*0118*/ 	.word	0xffffffff


	//   ....[31]....
        /*011c*/ 	.word	0xffffffff


	//   ....[32]....
        /*0120*/ 	.word	0xffffffff


	//   ....[33]....
        /*0124*/ 	.word	0xffffffff


	//   ....[34]....
        /*0128*/ 	.word	0xffffffff


	//   ....[35]....
        /*012c*/ 	.word	0xffffffff


	//   ....[36]....
        /*0130*/ 	.word	0xffffffff


	//   ....[37]....
        /*0134*/ 	.word	0xffffffff


	//   ....[38]....
        /*0138*/ 	.word	0xffffffff


	//   ....[39]....
        /*013c*/ 	.word	0xffffffff


	//   ....[40]....
        /*0140*/ 	.word	0xffffffff


	//   ....[41]....
        /*0144*/ 	.word	0xffffffff


	//   ....[42]....
        /*0148*/ 	.word	0xffffffff


	//   ....[43]....
        /*014c*/ 	.word	0xffffffff


	//   ....[44]....
        /*0150*/ 	.word	0xffffffff


	//   ....[45]....
        /*0154*/ 	.word	0xffffffff


	//   ....[46]....
        /*0158*/ 	.word	0xffffffff


	//   ....[47]....
        /*015c*/ 	.word	0xffffffff


	//   ....[48]....
        /*0160*/ 	.word	0xffffffff


	//   ....[49]....
        /*0164*/ 	.word	0xffffffff


	//   ....[50]....
        /*0168*/ 	.word	0xffffffff


	//   ....[51]....
        /*016c*/ 	.word	0xffffffff


	//   ....[52]....
        /*0170*/ 	.word	0xffffffff


	//   ....[53]....
        /*0174*/ 	.word	0xffffffff


	//   ....[54]....
        /*0178*/ 	.word	0xffffffff


	//   ....[55]....
        /*017c*/ 	.word	0xffffffff


	//   ....[56]....
        /*0180*/ 	.word	0xffffffff


	//   ....[57]....
        /*0184*/ 	.word	0xffffffff


	//   ....[58]....
        /*0188*/ 	.word	0xffffffff


	//   ....[59]....
        /*018c*/ 	.word	0xffffffff


	//   ....[60]....
        /*0190*/ 	.word	0xffffffff


	//   ....[61]....
        /*0194*/ 	.word	0xffffffff


	//   ....[62]....
        /*0198*/ 	.word	0xffffffff


	//   ....[63]....
        /*019c*/ 	.word	0xffffffff


	//   ....[64]....
        /*01a0*/ 	.word	0xffffffff


	//   ....[65]....
        /*01a4*/ 	.word	0xffffffff


	//   ....[66]....
        /*01a8*/ 	.word	0xffffffff


	//   ....[67]....
        /*01ac*/ 	.word	0xffffffff


	//   ....[68]....
        /*01b0*/ 	.word	0xffffffff


	//   ....[69]....
        /*01b4*/ 	.word	0xffffffff


	//   ....[70]....
        /*01b8*/ 	.word	0xffffffff


	//   ....[71]....
        /*01bc*/ 	.word	0xffffffff


	//   ....[72]....
        /*01c0*/ 	.word	0xffffffff


	//   ....[73]....
        /*01c4*/ 	.word	0xffffffff


	//   ....[74]....
        /*01c8*/ 	.word	0xffffffff


	//   ....[75]....
        /*01cc*/ 	.word	0xffffffff


	//   ....[76]....
        /*01d0*/ 	.word	0xffffffff


	//   ....[77]....
        /*01d4*/ 	.word	0xffffffff


	//   ....[78]....
        /*01d8*/ 	.word	0xffffffff


	//   ....[79]....
        /*01dc*/ 	.word	0xffffffff


	//   ....[80]....
        /*01e0*/ 	.word	0xffffffff


	//   ....[81]....
        /*01e4*/ 	.word	0xffffffff


	//   ....[82]....
        /*01e8*/ 	.word	0xffffffff


	//   ....[83]....
        /*01ec*/ 	.word	0xffffffff


	//   ....[84]....
        /*01f0*/ 	.word	0xffffffff


	//   ....[85]....
        /*01f4*/ 	.word	0xffffffff


	//   ....[86]....
        /*01f8*/ 	.word	0xffffffff


	//   ....[87]....
        /*01fc*/ 	.word	0xffffffff


	//   ....[88]....
        /*0200*/ 	.word	0xffffffff


	//   ....[89]....
        /*0204*/ 	.word	0xffffffff


	//   ....[90]....
        /*0208*/ 	.word	0xffffffff


	//   ....[91]....
        /*020c*/ 	.word	0xffffffff


	//   ....[92]....
        /*0210*/ 	.word	0xffffffff


	//   ....[93]....
        /*0214*/ 	.word	0xffffffff


	//   ....[94]....
        /*0218*/ 	.word	0x0500000f


	//   ....[95]....
        /*021c*/ 	.word	0x0500000f


	//   ....[96]....
        /*0220*/ 	.word	0x0500000f


	//   ....[97]....
        /*0224*/ 	.word	0x0500000f


	//   ....[98]....
        /*0228*/ 	.word	0x0500000f


	//   ....[99]....
        /*022c*/ 	.word	0x0500000f


	//   ....[100]....
        /*0230*/ 	.word	0x0500000f


	//   ....[101]....
        /*0234*/ 	.word	0x0500000f


	//   ....[102]....
        /*0238*/ 	.word	0x0500000f


	//   ....[103]....
        /*023c*/ 	.word	0x0500000f


	//   ....[104]....
        /*0240*/ 	.word	0x0500000f


	//   ....[105]....
        /*0244*/ 	.word	0x0500000f


	//   ....[106]....
        /*0248*/ 	.word	0x0500000f


	//   ....[107]....
        /*024c*/ 	.word	0x0500000f


	//   ....[108]....
        /*0250*/ 	.word	0x0500000f


	//   ....[109]....
        /*0254*/ 	.word	0x0500000f


	//   ....[110]....
        /*0258*/ 	.word	0x0500000f


	//   ....[111]....
        /*025c*/ 	.word	0x0500000f


	//   ....[112]....
        /*0260*/ 	.word	0x0500000f


	//   ....[113]....
        /*0264*/ 	.word	0x0500000f


	//   ....[114]....
        /*0268*/ 	.word	0x0500000f


	//   ....[115]....
        /*026c*/ 	.word	0x0500000f


	//   ....[116]....
        /*0270*/ 	.word	0x0500000f


	//   ....[117]....
        /*0274*/ 	.word	0x0500000f


	//   ....[118]....
        /*0278*/ 	.word	0x0500000f


	//   ....[119]....
        /*027c*/ 	.word	0x0500000f


	//   ....[120]....
        /*0280*/ 	.word	0x0500000f


	//   ....[121]....
        /*0284*/ 	.word	0x0500000f


	//   ....[122]....
        /*0288*/ 	.word	0x0500000f


	//   ....[123]....
        /*028c*/ 	.word	0x0500000f


	//   ....[124]....
        /*0290*/ 	.word	0x0500000f


	//   ....[125]....
        /*0294*/ 	.word	0x0500000f


	//   ....[126]....
        /*0298*/ 	.word	0x0500000f


	//   ....[127]....
        /*029c*/ 	.word	0x0500000f


	//   ....[128]....
        /*02a0*/ 	.word	0x0500000f


	//   ....[129]....
        /*02a4*/ 	.word	0x0500000f


	//   ....[130]....
        /*02a8*/ 	.word	0x0500000f


	//   ....[131]....
        /*02ac*/ 	.word	0x0500000f


	//   ....[132]....
        /*02b0*/ 	.word	0x0500000f


	//   ....[133]....
        /*02b4*/ 	.word	0x0500000f


	//   ....[134]....
        /*02b8*/ 	.word	0x0500000f


	//   ....[135]....
        /*02bc*/ 	.word	0x0500000f


	//   ....[136]....
        /*02c0*/ 	.word	0x0500000f


	//----- nvinfo : EIATTR_COOP_GROUP_INSTR_OFFSETS
	.align		4
.L_766:
        /*02c4*/ 	.byte	0x04, 0x28
        /*02c6*/ 	.short	(.L_768 - .L_767)


	//   ....[0]....
.L_767:
        /*02c8*/ 	.word	0x00000070


	//   ....[1]....
        /*02cc*/ 	.word	0x000000b0


	//   ....[2]....
        /*02d0*/ 	.word	0x00000290


	//   ....[3]....
        /*02d4*/ 	.word	0x000003f0


	//   ....[4]....
        /*02d8*/ 	.word	0x00000510


	//   ....[5]....
        /*02dc*/ 	.word	0x00000670


	//   ....[6]....
        /*02e0*/ 	.word	0x00001b50


	//   ....[7]....
        /*02e4*/ 	.word	0x00003cc0


	//   ....[8]....
        /*02e8*/ 	.word	0x000043c0


	//   ....[9]....
        /*02ec*/ 	.word	0x00004630


	//   ....[10]....
        /*02f0*/ 	.word	0x00004f70


	//   ....[11]....
        /*02f4*/ 	.word	0x00005070


	//   ....[12]....
        /*02f8*/ 	.word	0x000053c0


	//   ....[13]....
        /*02fc*/ 	.word	0x00005490


	//   ....[14]....
        /*0300*/ 	.word	0x00005cd0


	//   ....[15]....
        /*0304*/ 	.word	0x000063c0


	//   ....[16]....
        /*0308*/ 	.word	0x00006600


	//   ....[17]....
        /*030c*/ 	.word	0x00006cf0


	//   ....[18]....
        /*0310*/ 	.word	0x00006df0


	//   ....[19]....
        /*0314*/ 	.word	0x000071a0


	//   ....[20]....
        /*0318*/ 	.word	0x000072b0


	//   ....[21]....
        /*031c*/ 	.word	0x00008360


	//   ....[22]....
        /*0320*/ 	.word	0x00008aa0


	//   ....[23]....
        /*0324*/ 	.word	0x00008ad0


	//   ....[24]....
        /*0328*/ 	.word	0x00008d70


	//   ....[25]....
        /*032c*/ 	.word	0x00008f40


	//   ....[26]....
        /*0330*/ 	.word	0x00009eb0


	//   ....[27]....
        /*0334*/ 	.word	0x0000a350


	//   ....[28]....
        /*0338*/ 	.word	0x0000a580


	//   ....[29]....
        /*033c*/ 	.word	0x0000ac70


	//   ....[30]....
        /*0340*/ 	.word	0x0000ad70


	//   ....[31]....
        /*0344*/ 	.word	0x0000b160


	//   ....[32]....
        /*0348*/ 	.word	0x0000b2f0


	//   ....[33]....
        /*034c*/ 	.word	0x0000c2e0


	//   ....[34]....
        /*0350*/ 	.word	0x0000c3b0


	//   ....[35]....
        /*0354*/ 	.word	0x0000c3f0


	//   ....[36]....
        /*0358*/ 	.word	0x0000c480


	//   ....[37]....
        /*035c*/ 	.word	0x0000c4c0


	//   ....[38]....
        /*0360*/ 	.word	0x0000d760


	//   ....[39]....
        /*0364*/ 	.word	0x0000e1d0


	//   ....[40]....
        /*0368*/ 	.word	0x0000e200


	//   ....[41]....
        /*036c*/ 	.word	0x0000e230


	//   ....[42]....
        /*0370*/ 	.word	0x0000e250


	//   ....[43]....
        /*0374*/ 	.word	0x0000e8a0


	//   ....[44]....
        /*0378*/ 	.word	0x0000e8b0


	//   ....[45]....
        /*037c*/ 	.word	0x0000eae0


	//   ....[46]....
        /*0380*/ 	.word	0x0000eb00


	//   ....[47]....
        /*0384*/ 	.word	0x0000f470


	//   ....[48]....
        /*0388*/ 	.word	0x0000f4b0


	//   ....[49]....
        /*038c*/ 	.word	0x0000f6f0


	//   ....[50]....
        /*0390*/ 	.word	0x0000f710


	//   ....[51]....
        /*0394*/ 	.word	0x0000fa00


	//   ....[52]....
        /*0398*/ 	.word	0x00011290


	//   ....[53]....
        /*039c*/ 	.word	0x000112b0


	//   ....[54]....
        /*03a0*/ 	.word	0x000112f0


	//   ....[55]....
        /*03a4*/ 	.word	0x00011320


	//   ....[56]....
        /*03a8*/ 	.word	0x00011370


	//   ....[57]....
        /*03ac*/ 	.word	0x000113a0


	//   ....[58]....
        /*03b0*/ 	.word	0x000113c0


	//   ....[59]....
        /*03b4*/ 	.word	0x00011400


	//   ....[60]....
        /*03b8*/ 	.word	0x00011a30


	//   ....[61]....
        /*03bc*/ 	.word	0x00011a50


	//   ....[62]....
        /*03c0*/ 	.word	0x00011ab0


	//   ....[63]....
        /*03c4*/ 	.word	0x00011af0


	//   ....[64]....
        /*03c8*/ 	.word	0x00011b30


	//   ....[65]....
        /*03cc*/ 	.word	0x00011b60


	//   ....[66]....
        /*03d0*/ 	.word	0x00011b70


	//   ....[67]....
        /*03d4*/ 	.word	0x00011bb0


	//   ....[68]....
        /*03d8*/ 	.word	0x00012010


	//   ....[69]....
        /*03dc*/ 	.word	0x00012040


	//   ....[70]....
        /*03e0*/ 	.word	0x00012070


	//   ....[71]....
        /*03e4*/ 	.word	0x000120d0


	//   ....[72]....
        /*03e8*/ 	.word	0x00012220


	//   ....[73]....
        /*03ec*/ 	.word	0x00012240


	//   ....[74]....
        /*03f0*/ 	.word	0x00012250


	//   ....[75]....
        /*03f4*/ 	.word	0x000123a0


	//   ....[76]....
        /*03f8*/ 	.word	0x00012c00


	//   ....[77]....
        /*03fc*/ 	.word	0x00012c20


	//   ....[78]....
        /*0400*/ 	.word	0x00012c40


	//   ....[79]....
        /*0404*/ 	.word	0x00012c70


	//   ....[80]....
        /*0408*/ 	.word	0x00012c90


	//   ....[81]....
        /*040c*/ 	.word	0x00012cc0


	//   ....[82]....
        /*0410*/ 	.word	0x00012ce0


	//   ....[83]....
        /*0414*/ 	.word	0x00012cf0


	//   ....[84]....
        /*0418*/ 	.word	0x00013030


	//   ....[85]....
        /*041c*/ 	.word	0x00013070


	//   ....[86]....
        /*0420*/ 	.word	0x000130a0


	//   ....[87]....
        /*0424*/ 	.word	0x000130e0


	//   ....[88]....
        /*0428*/ 	.word	0x00013100


	//   ....[89]....
        /*042c*/ 	.word	0x000131b0


	//   ....[90]....
        /*0430*/ 	.word	0x000131d0


	//   ....[91]....
        /*0434*/ 	.word	0x000131e0


	//   ....[92]....
        /*0438*/ 	.word	0x00013820


	//   ....[93]....
        /*043c*/ 	.word	0x00013a00


	//   ....[94]....
        /*0440*/ 	.word	0x00014100


	//   ....[95]....
        /*0444*/ 	.word	0x000141e0


	//   ....[96]....
        /*0448*/ 	.word	0x00014280


	//   ....[97]....
        /*044c*/ 	.word	0x00014300


	//   ....[98]....
        /*0450*/ 	.word	0x000143b0


	//   ....[99]....
        /*0454*/ 	.word	0x00014430


	//   ....[100]....
        /*0458*/ 	.word	0x000144e0


	//   ....[101]....
        /*045c*/ 	.word	0x00014560


	//   ....[102]....
        /*0460*/ 	.word	0x000145f0


	//   ....[103]....
        /*0464*/ 	.word	0x00014680


	//   ....[104]....
        /*0468*/ 	.word	0x000146f0


	//   ....[105]....
        /*046c*/ 	.word	0x00014770


	//   ....[106]....
        /*0470*/ 	.word	0x00014820


	//   ....[107]....
        /*0474*/ 	.word	0x000148a0


	//   ....[108]....
        /*0478*/ 	.word	0x00014940


	//   ....[109]....
        /*047c*/ 	.word	0x000149c0


	//   ....[110]....
        /*0480*/ 	.word	0x00014a50


	//   ....[111]....
        /*0484*/ 	.word	0x00014b80


	//   ....[112]....
        /*0488*/ 	.word	0x00014c80


	//   ....[113]....
        /*048c*/ 	.word	0x00014ea0


	//   ....[114]....
        /*0490*/ 	.word	0x00014ef0


	//   ....[115]....
        /*0494*/ 	.word	0x000150b0


	//   ....[116]....
        /*0498*/ 	.word	0x00015100


	//   ....[117]....
        /*049c*/ 	.word	0x000152c0


	//   ....[118]....
        /*04a0*/ 	.word	0x00015310


	//   ....[119]....
        /*04a4*/ 	.word	0x000153f0


	//   ....[120]....
        /*04a8*/ 	.word	0x00015490


	//   ....[121]....
        /*04ac*/ 	.word	0x000154f0


	//   ....[122]....
        /*04b0*/ 	.word	0x00015590


	//   ....[123]....
        /*04b4*/ 	.word	0x000155f0


	//   ....[124]....
        /*04b8*/ 	.word	0x00015690


	//   ....[125]....
        /*04bc*/ 	.word	0x000156f0


	//   ....[126]....
        /*04c0*/ 	.word	0x00015790


	//   ....[127]....
        /*04c4*/ 	.word	0x00015870


	//   ....[128]....
        /*04c8*/ 	.word	0x00015940


	//   ....[129]....
        /*04cc*/ 	.word	0x00015a30


	//   ....[130]....
        /*04d0*/ 	.word	0x00015b40


	//   ....[131]....
        /*04d4*/ 	.word	0x00015c50


	//   ....[132]....
        /*04d8*/ 	.word	0x00015d30


	//   ....[133]....
        /*04dc*/ 	.word	0x00015e40


	//   ....[134]....
        /*04e0*/ 	.word	0x00015f20


	//   ....[135]....
        /*04e4*/ 	.word	0x00015fb0


	//   ....[136]....
        /*04e8*/ 	.word	0x000160d0


	//----- nvinfo : EIATTR_REG_RECONFIG
	.align		4
.L_768:
        /*04ec*/ 	.byte	0x01, 0x54
	.zero		2


	//----- nvinfo : EIATTR_SYSCALL_OFFSETS
	.align		4
        /*04f0*/ 	.byte	0x04, 0x46
        /*04f2*/ 	.short	(.L_770 - .L_769)


	//   ....[0]....
.L_769:
        /*04f4*/ 	.word	0x00003e90


	//   ....[1]....
        /*04f8*/ 	.word	0x00010a40


	//   ....[2]....
        /*04fc*/ 	.word	0x00010b90


	//   ....[3]....
        /*0500*/ 	.word	0x00010c80


	//   ....[4]....
        /*0504*/ 	.word	0x000116d0


	//----- nvinfo : EIATTR_MBARRIER_INSTR_OFFSETS
	.align		4
.L_770:
        /*0508*/ 	.byte	0x04, 0x39
        /*050a*/ 	.short	(.L_772 - .L_771)


	//   ....[0]....
.L_771:
        /*050c*/ 	.word	0x00000180
        /*0510*/ 	.word	0x000000ff
        /*0514*/ 	.word	0x00028c00
        /*0518*/ 	.short	0x0100
        /*051a*/ 	.byte	0x08
	.zero		1


	//   ....[1]....
        /*051c*/ 	.word	0x00000190
        /*0520*/ 	.word	0x000000ff
        /*0524*/ 	.word	0x00028c20
        /*0528*/ 	.short	0x0100
        /*052a*/ 	.byte	0x08
	.zero		1


	//   ....[2]....
        /*052c*/ 	.word	0x00000240
        /*0530*/ 	.word	0x000000ff
        /*0534*/ 	.word	0x00028c30
        /*0538*/ 	.short	0x0100
        /*053a*/ 	.byte	0x06
	.zero		1


	//   ....[3]....
        /*053c*/ 	.word	0x00000250
        /*0540*/ 	.word	0x000000ff
        /*0544*/ 	.word	0x00028c40
        /*0548*/ 	.short	0x0100
        /*054a*/ 	.byte	0x06
	.zero		1


	//   ....[4]....
        /*054c*/ 	.word	0x00000260
        /*0550*/ 	.word	0x000000ff
        /*0554*/ 	.word	0x00028c38
        /*0558*/ 	.short	0x0100
        /*055a*/ 	.byte	0x06
	.zero		1


	//   ....[5]....
        /*055c*/ 	.word	0x00000270
        /*0560*/ 	.word	0x000000ff
        /*0564*/ 	.word	0x00028c48
        /*0568*/ 	.short	0x0100
        /*056a*/ 	.byte	0x06
	.zero		1


	//   ....[6]....
        /*056c*/ 	.word	0x000003a0
        /*0570*/ 	.word	0x000000ff
        /*0574*/ 	.word	0x00028c50
        /*0578*/ 	.short	0x0100
        /*057a*/ 	.byte	0x08
	.zero		1


	//   ....[7]....
        /*057c*/ 	.word	0x000003b0
        /*0580*/ 	.word	0x000000ff
        /*0584*/ 	.word	0x00028c60
        /*0588*/ 	.short	0x0100
        /*058a*/ 	.byte	0x08
	.zero		1


	//   ....[8]....
        /*058c*/ 	.word	0x000003c0
        /*0590*/ 	.word	0x000000ff
        /*0594*/ 	.word	0x00028c58
        /*0598*/ 	.short	0x0100
        /*059a*/ 	.byte	0x08
	.zero		1


	//   ....[9]....
        /*059c*/ 	.word	0x000003d0
        /*05a0*/ 	.word	0x000000ff
        /*05a4*/ 	.word	0x00028c68
        /*05a8*/ 	.short	0x0100
        /*05aa*/ 	.byte	0x08
	.zero		1


	//   ....[10]....
        /*05ac*/ 	.word	0x000004c0
        /*05b0*/ 	.word	0x000000ff
        /*05b4*/ 	.word	0x00028c70
        /*05b8*/ 	.short	0x0100
        /*05ba*/ 	.byte	0x06
	.zero		1


	//   ....[11]....
        /*05bc*/ 	.word	0x000004d0
        /*05c0*/ 	.word	0x000000ff
        /*05c4*/ 	.word	0x00028c80
        /*05c8*/ 	.short	0x0100
        /*05ca*/ 	.byte	0x06
	.zero		1


	//   ....[12]....
        /*05cc*/ 	.word	0x000004e0
        /*05d0*/ 	.word	0x000000ff
        /*05d4*/ 	.word	0x00028c78
        /*05d8*/ 	.short	0x0100
        /*05da*/ 	.byte	0x06
	.zero		1


	//   ....[13]....
        /*05dc*/ 	.word	0x000004f0
        /*05e0*/ 	.word	0x000000ff
        /*05e4*/ 	.word	0x00028c88
        /*05e8*/ 	.short	0x0100
        /*05ea*/ 	.byte	0x06
	.zero		1


	//   ....[14]....
        /*05ec*/ 	.word	0x00000620
        /*05f0*/ 	.word	0x000000ff
        /*05f4*/ 	.word	0x00028c90
        /*05f8*/ 	.short	0x0100
        /*05fa*/ 	.byte	0x08
	.zero		1


	//   ....[15]....
        /*05fc*/ 	.word	0x00000630
        /*0600*/ 	.word	0x000000ff
        /*0604*/ 	.word	0x00028ca0
        /*0608*/ 	.short	0x0100
        /*060a*/ 	.byte	0x08
	.zero		1


	//   ....[16]....
        /*060c*/ 	.word	0x00000640
        /*0610*/ 	.word	0x000000ff
        /*0614*/ 	.word	0x00028c98
        /*0618*/ 	.short	0x0100
        /*061a*/ 	.byte	0x08
	.zero		1


	//   ....[17]....
        /*061c*/ 	.word	0x00000650
        /*0620*/ 	.word	0x000000ff
        /*0624*/ 	.word	0x00028ca8
        /*0628*/ 	.short	0x0100
        /*062a*/ 	.byte	0x08
	.zero		1


	//   ....[18]....
        /*062c*/ 	.word	0x00000790
        /*0630*/ 	.word	0x000000ff
        /*0634*/ 	.word	0x00028cb0
        /*0638*/ 	.short	0x0100
        /*063a*/ 	.byte	0x08
	.zero		1


	//   ....[19]....
        /*063c*/ 	.word	0x000007a0
        /*0640*/ 	.word	0x000000ff
        /*0644*/ 	.word	0x00028cc0
        /*0648*/ 	.short	0x0100
        /*064a*/ 	.byte	0x08
	.zero		1


	//   ....[20]....
        /*064c*/ 	.word	0x000007b0
        /*0650*/ 	.word	0x000000ff
        /*0654*/ 	.word	0x00028cb8
        /*0658*/ 	.short	0x0100
        /*065a*/ 	.byte	0x08
	.zero		1


	//   ....[21]....
        /*065c*/ 	.word	0x000007c0
        /*0660*/ 	.word	0x000000ff
        /*0664*/ 	.word	0x00028cc8
        /*0668*/ 	.short	0x0100
        /*066a*/ 	.byte	0x08
	.zero		1


	//   ....[22]....
        /*066c*/ 	.word	0x00001c60
        /*0670*/ 	.word	0x000000ff
        /*0674*/ 	.word	0x00028c50
        /*0678*/ 	.short	0x010a
        /*067a*/ 	.byte	0x15
	.zero		1


	//   ....[23]....
        /*067c*/ 	.word	0x00001f20
        /*0680*/ 	.word	0x000000ff
        /*0684*/ 	.word	0x00000000
        /*0688*/ 	.short	0x0101
        /*068a*/ 	.byte	0x06
	.zero		1


	//   ....[24]....
        /*068c*/ 	.word	0x00002860
        /*0690*/ 	.word	0x000000ff
        /*0694*/ 	.word	0x00028c50
        /*0698*/ 	.short	0x010a
        /*069a*/ 	.byte	0x15
	.zero		1


	//   ....[25]....
        /*069c*/ 	.word	0x000028a0
        /*06a0*/ 	.word	0x000000ff
        /*06a4*/ 	.word	0x00028c50
        /*06a8*/ 	.short	0x010a
        /*06aa*/ 	.byte	0x15
	.zero		1


	//   ....[26]....
        /*06ac*/ 	.word	0x00002a80
        /*06b0*/ 	.word	0x000000ff
        /*06b4*/ 	.word	0x00000000
        /*06b8*/ 	.short	0x0101
        /*06ba*/ 	.byte	0x06
	.zero		1


	//   ....[27]....
        /*06bc*/ 	.word	0x00003f10
        /*06c0*/ 	.word	0x000000ff
        /*06c4*/ 	.word	0x00028c00
        /*06c8*/ 	.short	0x010a
        /*06ca*/ 	.byte	0x2a
	.zero		1


	//   ....[28]....
        /*06cc*/ 	.word	0x00003f90
        /*06d0*/ 	.word	0x00000009
        /*06d4*/ 	.word	0x00028c30
        /*06d8*/ 	.short	0x010a
        /*06da*/ 	.byte	0x3f
	.zero		1


	//   ....[29]....
        /*06dc*/ 	.word	0x00003fd0
        /*06e0*/ 	.word	0x00000009
        /*06e4*/ 	.word	0x00028c30
        /*06e8*/ 	.short	0x010a
        /*06ea*/ 	.byte	0x3f
	.zero		1


	//   ....[30]....
        /*06ec*/ 	.word	0x000043d0
        /*06f0*/ 	.word	0x000000ff
        /*06f4*/ 	.word	0x00000000
        /*06f8*/ 	.short	0x0101
        /*06fa*/ 	.byte	0x06
	.zero		1


	//   ....[31]....
        /*06fc*/ 	.word	0x00005a90
        /*0700*/ 	.word	0x00000009
        /*0704*/ 	.word	0x00028c50
        /*0708*/ 	.short	0x010a
        /*070a*/ 	.byte	0x3f
	.zero		1


	//   ....[32]....
        /*070c*/ 	.word	0x00005ad0
        /*0710*/ 	.word	0x00000009
        /*0714*/ 	.word	0x00028c50
        /*0718*/ 	.short	0x010a
        /*071a*/ 	.byte	0x3f
	.zero		1


	//   ....[33]....
        /*071c*/ 	.word	0x00005e00
        /*0720*/ 	.word	0x000000ff
        /*0724*/ 	.word	0x00000000
        /*0728*/ 	.short	0x0101
        /*072a*/ 	.byte	0x0e
	.zero		1


	//   ....[34]....
        /*072c*/ 	.word	0x00006100
        /*0730*/ 	.word	0x000000ff
        /*0734*/ 	.word	0x00028c30
        /*0738*/ 	.short	0x010a
        /*073a*/ 	.byte	0x15
	.zero		1


	//   ....[35]....
        /*073c*/ 	.word	0x00006140
        /*0740*/ 	.word	0x000000ff
        /*0744*/ 	.word	0x00028c30
        /*0748*/ 	.short	0x010a
        /*074a*/ 	.byte	0x15
	.zero		1


	//   ....[36]....
        /*074c*/ 	.word	0x00006400
        /*0750*/ 	.word	0x000000ff
        /*0754*/ 	.word	0x00000000
        /*0758*/ 	.short	0x0101
        /*075a*/ 	.byte	0x06
	.zero		1


	//   ....[37]....
        /*075c*/ 	.word	0x00008120
        /*0760*/ 	.word	0x000000ff
        /*0764*/ 	.word	0x00028c50
        /*0768*/ 	.short	0x010a
        /*076a*/ 	.byte	0x15
	.zero		1


	//   ....[38]....
        /*076c*/ 	.word	0x00008160
        /*0770*/ 	.word	0x000000ff
        /*0774*/ 	.word	0x00028c50
        /*0778*/ 	.short	0x010a
        /*077a*/ 	.byte	0x15
	.zero		1


	//   ....[39]....
        /*077c*/ 	.word	0x00008410
        /*0780*/ 	.word	0x000000ff
        /*0784*/ 	.word	0x00000000
        /*0788*/ 	.short	0x0101
        /*078a*/ 	.byte	0x15
	.zero		1


	//   ....[40]....
        /*078c*/ 	.word	0x00008780
        /*0790*/ 	.word	0x000000ff
        /*0794*/ 	.word	0x00028c30
        /*0798*/ 	.short	0x010a
        /*079a*/ 	.byte	0x15
	.zero		1


	//   ....[41]....
        /*079c*/ 	.word	0x000087c0
        /*07a0*/ 	.word	0x000000ff
        /*07a4*/ 	.word	0x00028c30
        /*07a8*/ 	.short	0x010a
        /*07aa*/ 	.byte	0x15
	.zero		1


	//   ....[42]....
        /*07ac*/ 	.word	0x000089c0
        /*07b0*/ 	.word	0x000000ff
        /*07b4*/ 	.word	0x00000000
        /*07b8*/ 	.short	0x0101
        /*07ba*/ 	.byte	0x06
	.zero		1


	//   ....[43]....
        /*07bc*/ 	.word	0x00009c70
        /*07c0*/ 	.word	0x000000ff
        /*07c4*/ 	.word	0x00028c50
        /*07c8*/ 	.short	0x010a
        /*07ca*/ 	.byte	0x15
	.zero		1


	//   ....[44]....
        /*07cc*/ 	.word	0x00009cb0
        /*07d0*/ 	.word	0x000000ff
        /*07d4*/ 	.word	0x00028c50
        /*07d8*/ 	.short	0x010a
        /*07da*/ 	.byte	0x15
	.zero		1


	//   ....[45]....
        /*07dc*/ 	.word	0x00009f40
        /*07e0*/ 	.word	0x000000ff
        /*07e4*/ 	.word	0x00000000
        /*07e8*/ 	.short	0x0101
        /*07ea*/ 	.byte	0x15
	.zero		1


	//   ....[46]....
        /*07ec*/ 	.word	0x0000a0a0
        /*07f0*/ 	.word	0x000000ff
        /*07f4*/ 	.word	0x00028c30
        /*07f8*/ 	.short	0x010a
        /*07fa*/ 	.byte	0x15
	.zero		1


	//   ....[47]....
        /*07fc*/ 	.word	0x0000a0e0
        /*0800*/ 	.word	0x000000ff
        /*0804*/ 	.word	0x00028c30
        /*0808*/ 	.short	0x010a
        /*080a*/ 	.byte	0x15
	.zero		1


	//   ....[48]....
        /*080c*/ 	.word	0x0000a380
        /*0810*/ 	.word	0x000000ff
        /*0814*/ 	.word	0x00000000
        /*0818*/ 	.short	0x0101
        /*081a*/ 	.byte	0x06
	.zero		1


	//   ....[49]....
        /*081c*/ 	.word	0x0000c0a0
        /*0820*/ 	.word	0x000000ff
        /*0824*/ 	.word	0x00028c50
        /*0828*/ 	.short	0x010a
        /*082a*/ 	.byte	0x15
	.zero		1


	//   ....[50]....
        /*082c*/ 	.word	0x0000c0e0
        /*0830*/ 	.word	0x000000ff
        /*0834*/ 	.word	0x00028c50
        /*0838*/ 	.short	0x010a
        /*083a*/ 	.byte	0x15
	.zero		1


	//   ....[51]....
        /*083c*/ 	.word	0x0000c390
        /*0840*/ 	.word	0x000000ff
        /*0844*/ 	.word	0x00000000
        /*0848*/ 	.short	0x0101
        /*084a*/ 	.byte	0x15
	.zero		1


	//   ....[52]....
        /*084c*/ 	.word	0x0000e870
        /*0850*/ 	.word	0x000000ff
        /*0854*/ 	.word	0x00000000
        /*0858*/ 	.short	0x0101
        /*085a*/ 	.byte	0x05
	.zero		1


	//   ....[53]....
        /*085c*/ 	.word	0x00011080
        /*0860*/ 	.word	0x00000019
        /*0864*/ 	.word	0x00028c40
        /*0868*/ 	.short	0x010a
        /*086a*/ 	.byte	0x3f
	.zero		1


	//   ....[54]....
        /*086c*/ 	.word	0x000114b0
        /*0870*/ 	.word	0x00000019
        /*0874*/ 	.word	0x00028c30
        /*0878*/ 	.short	0x0107
        /*087a*/ 	.byte	0x3f
	.zero		1


	//   ....[55]....
        /*087c*/ 	.word	0x00011580
        /*0880*/ 	.word	0x00000019
        /*0884*/ 	.word	0x00028c30
        /*0888*/ 	.short	0x0101
        /*088a*/ 	.byte	0x3f
	.zero		1


	//   ....[56]....
        /*088c*/ 	.word	0x00011c60
        /*0890*/ 	.word	0x00000011
        /*0894*/ 	.word	0x00028c00
        /*0898*/ 	.short	0x0107
        /*089a*/ 	.byte	0x3f
	.zero		1


	//   ....[57]....
        /*089c*/ 	.word	0x00011d50
        /*08a0*/ 	.word	0x00000011
        /*08a4*/ 	.word	0x00028c00
        /*08a8*/ 	.short	0x0101
        /*08aa*/ 	.byte	0x3f
	.zero		1


	//   ....[58]....
        /*08ac*/ 	.word	0x00011d70
        /*08b0*/ 	.word	0x00000011
        /*08b4*/ 	.word	0x00028c20
        /*08b8*/ 	.short	0x010a
        /*08ba*/ 	.byte	0x3f
	.zero		1


	//   ....[59]....
        /*08bc*/ 	.word	0x00011e00
        /*08c0*/ 	.word	0x00000019
        /*08c4*/ 	.word	0x00028c60
        /*08c8*/ 	.short	0x010a
        /*08ca*/ 	.byte	0x3f
	.zero		1


	//   ....[60]....
        /*08cc*/ 	.word	0x00012660
        /*08d0*/ 	.word	0x00000019
        /*08d4*/ 	.word	0x00028c50
        /*08d8*/ 	.short	0x0107
        /*08da*/ 	.byte	0x3f
	.zero		1


	//   ....[61]....
        /*08dc*/ 	.word	0x00012730
        /*08e0*/ 	.word	0x00000019
        /*08e4*/ 	.word	0x00028c50
        /*08e8*/ 	.short	0x0101
        /*08ea*/ 	.byte	0x3f
	.zero		1


	//   ....[62]....
        /*08ec*/ 	.word	0x00012a60
        /*08f0*/ 	.word	0x00000008
        /*08f4*/ 	.word	0x00028c40
        /*08f8*/ 	.short	0x010a
        /*08fa*/ 	.byte	0x3f
	.zero		1


	//   ....[63]....
        /*08fc*/ 	.word	0x00012d90
        /*0900*/ 	.word	0x00000008
        /*0904*/ 	.word	0x00028c30
        /*0908*/ 	.short	0x0107
        /*090a*/ 	.byte	0x3f
	.zero		1


	//   ....[64]....
        /*090c*/ 	.word	0x00012e50
        /*0910*/ 	.word	0x00000008
        /*0914*/ 	.word	0x00028c30
        /*0918*/ 	.short	0x0101
        /*091a*/ 	.byte	0x3f
	.zero		1


	//   ....[65]....
        /*091c*/ 	.word	0x00012e80
        /*0920*/ 	.word	0x00000008
        /*0924*/ 	.word	0x00028c60
        /*0928*/ 	.short	0x010a
        /*092a*/ 	.byte	0x3f
	.zero		1


	//   ....[66]....
        /*092c*/ 	.word	0x000134e0
        /*0930*/ 	.word	0x00000008
        /*0934*/ 	.word	0x00028c50
        /*0938*/ 	.short	0x0107
        /*093a*/ 	.byte	0x3f
	.zero		1


	//   ....[67]....
        /*093c*/ 	.word	0x000135a0
        /*0940*/ 	.word	0x00000008
        /*0944*/ 	.word	0x00028c50
        /*0948*/ 	.short	0x0101
        /*094a*/ 	.byte	0x3f
	.zero		1


	//   ....[68]....
        /*094c*/ 	.word	0x00013980
        /*0950*/ 	.word	0x00000007
        /*0954*/ 	.word	0x00028c20
        /*0958*/ 	.short	0x010a
        /*095a*/ 	.byte	0x3f
	.zero		1


	//   ....[69]....
        /*095c*/ 	.word	0x00013b00
        /*0960*/ 	.word	0x00000005
        /*0964*/ 	.word	0x00028c40
        /*0968*/ 	.short	0x010a
        /*096a*/ 	.byte	0x3f
	.zero		1


	//   ....[70]....
        /*096c*/ 	.word	0x00013ba0
        /*0970*/ 	.word	0x00000003
        /*0974*/ 	.word	0x00028c40
        /*0978*/ 	.short	0x010a
        /*097a*/ 	.byte	0x3f
	.zero		1


	//   ....[71]....
        /*097c*/ 	.word	0x00013be0
        /*0980*/ 	.word	0x00000005
        /*0984*/ 	.word	0x00028c60
        /*0988*/ 	.short	0x010a
        /*098a*/ 	.byte	0x3f
	.zero		1


	//   ....[72]....
        /*098c*/ 	.word	0x00013c20
        /*0990*/ 	.word	0x00000003
        /*0994*/ 	.word	0x00028c60
        /*0998*/ 	.short	0x010a
        /*099a*/ 	.byte	0x3f
	.zero		1


	//   ....[73]....
        /*099c*/ 	.word	0x00013c90
        /*09a0*/ 	.word	0x00000003
        /*09a4*/ 	.word	0x00028c50
        /*09a8*/ 	.short	0x010a
        /*09aa*/ 	.byte	0x3f
	.zero		1


	//   ....[74]....
        /*09ac*/ 	.word	0x00013cf0
        /*09b0*/ 	.word	0x00000003
        /*09b4*/ 	.word	0x00028c50
        /*09b8*/ 	.short	0x010a
        /*09ba*/ 	.byte	0x3f
	.zero		1


	//   ....[75]....
        /*09bc*/ 	.word	0x00013d50
        /*09c0*/ 	.word	0x00000003
        /*09c4*/ 	.word	0x00028c00
        /*09c8*/ 	.short	0x010a
        /*09ca*/ 	.byte	0x3f
	.zero		1


	//   ....[76]....
        /*09cc*/ 	.word	0x00013da0
        /*09d0*/ 	.word	0x00000009
        /*09d4*/ 	.word	0x00028c30
        /*09d8*/ 	.short	0x010a
        /*09da*/ 	.byte	0x3f
	.zero		1


	//   ....[77]....
        /*09dc*/ 	.word	0x00013df0
        /*09e0*/ 	.word	0x00000009
        /*09e4*/ 	.word	0x00028c50
        /*09e8*/ 	.short	0x010a
        /*09ea*/ 	.byte	0x3f
	.zero		1


	//   ....[78]....
        /*09ec*/ 	.word	0x00013e50
        /*09f0*/ 	.word	0x00000006
        /*09f4*/ 	.word	0x00028c30
        /*09f8*/ 	.short	0x010a
        /*09fa*/ 	.byte	0x3f
	.zero		1


	//   ....[79]....
        /*09fc*/ 	.word	0x00013eb0
        /*0a00*/ 	.word	0x0000000a
        /*0a04*/ 	.word	0x00028c50
        /*0a08*/ 	.short	0x010a
        /*0a0a*/ 	.byte	0x3f
	.zero		1


	//   ....[80]....
        /*0a0c*/ 	.word	0x00013f10
        /*0a10*/ 	.word	0x00000006
        /*0a14*/ 	.word	0x00028c30
        /*0a18*/ 	.short	0x010a
        /*0a1a*/ 	.byte	0x3f
	.zero		1


	//   ....[81]....
        /*0a1c*/ 	.word	0x00013f70
        /*0a20*/ 	.word	0x00000008
        /*0a24*/ 	.word	0x00028c50
        /*0a28*/ 	.short	0x010a
        /*0a2a*/ 	.byte	0x3f
	.zero		1


	//   ....[82]....
        /*0a2c*/ 	.word	0x00013fd0
        /*0a30*/ 	.word	0x00000005
        /*0a34*/ 	.word	0x00028c30
        /*0a38*/ 	.short	0x010a
        /*0a3a*/ 	.byte	0x3f
	.zero		1


	//   ....[83]....
        /*0a3c*/ 	.word	0x00014030
        /*0a40*/ 	.word	0x00000007
        /*0a44*/ 	.word	0x00028c50
        /*0a48*/ 	.short	0x010a
        /*0a4a*/ 	.byte	0x3f
	.zero		1


	//   ....[84]....
        /*0a4c*/ 	.word	0x00014130
        /*0a50*/ 	.word	0x00000019
        /*0a54*/ 	.word	0x00028c40
        /*0a58*/ 	.short	0x010a
        /*0a5a*/ 	.byte	0x3f
	.zero		1


	//   ....[85]....
        /*0a5c*/ 	.word	0x00014a80
        /*0a60*/ 	.word	0x00000011
        /*0a64*/ 	.word	0x00028c20
        /*0a68*/ 	.short	0x010a
        /*0a6a*/ 	.byte	0x3f
	.zero		1


	//   ....[86]....
        /*0a6c*/ 	.word	0x00014ad0
        /*0a70*/ 	.word	0x00000019
        /*0a74*/ 	.word	0x00028c60
        /*0a78*/ 	.short	0x010a
        /*0a7a*/ 	.byte	0x3f
	.zero		1


	//   ....[87]....
        /*0a7c*/ 	.word	0x00015340
        /*0a80*/ 	.word	0x00000008
        /*0a84*/ 	.word	0x00028c40
        /*0a88*/ 	.short	0x010a
        /*0a8a*/ 	.byte	0x3f
	.zero		1


	//   ....[88]....
        /*0a8c*/ 	.word	0x000157c0
        /*0a90*/ 	.word	0x00000008
        /*0a94*/ 	.word	0x00028c60
        /*0a98*/ 	.short	0x010a
        /*0a9a*/ 	.byte	0x3f
	.zero		1


	//   ....[89]....
        /*0a9c*/ 	.word	0x00015ff0
        /*0aa0*/ 	.word	0x00000007
        /*0aa4*/ 	.word	0x00028c20
        /*0aa8*/ 	.short	0x010a
        /*0aaa*/ 	.byte	0x3f
	.zero		1


	//   ....[90]....
        /*0aac*/ 	.word	0x00016190
        /*0ab0*/ 	.word	0x00000005
        /*0ab4*/ 	.word	0x00028c40
        /*0ab8*/ 	.short	0x010a
        /*0aba*/ 	.byte	0x3f
	.zero		1


	//   ....[91]....
        /*0abc*/ 	.word	0x000161e0
        /*0ac0*/ 	.word	0x00000003
        /*0ac4*/ 	.word	0x00028c40
        /*0ac8*/ 	.short	0x010a
        /*0aca*/ 	.byte	0x3f
	.zero		1


	//   ....[92]....
        /*0acc*/ 	.word	0x00016230
        /*0ad0*/ 	.word	0x00000005
        /*0ad4*/ 	.word	0x00028c60
        /*0ad8*/ 	.short	0x010a
        /*0ada*/ 	.byte	0x3f
	.zero		1


	//----- nvinfo : EIATTR_NUM_MBARRIERS
	.align		4
.L_772:
        /*0adc*/ 	.byte	0x03, 0x38
        /*0ade*/ 	.short	0x0016


	//----- nvinfo : EIATTR_EXIT_INSTR_OFFSETS
	.align		4
        /*0ae0*/ 	.byte	0x04, 0x1c
        /*0ae2*/ 	.short	(.L_774 - .L_773)


	//   ....[0]....
.L_773:
        /*0ae4*/ 	.word	0x00000930


	//   ....[1]....
        /*0ae8*/ 	.word	0x0000f970


	//   ....[2]....
        /*0aec*/ 	.word	0x00013c70


	//----- nvinfo : EIATTR_MAX_THREADS
	.align		4
.L_774:
        /*0af0*/ 	.byte	0x04, 0x05
        /*0af2*/ 	.short	(.L_776 - .L_775)
.L_775:
        /*0af4*/ 	.word	0x00000180
        /*0af8*/ 	.word	0x00000001
        /*0afc*/ 	.word	0x00000001


	//----- nvinfo : EIATTR_CRS_STACK_SIZE
	.align		4
.L_776:
        /*0b00*/ 	.byte	0x04, 0x1e
        /*0b02*/ 	.short	(.L_778 - .L_777)
.L_777:
        /*0b04*/ 	.word	0x00000000


	//----- nvinfo : EIATTR_CBANK_PARAM_SIZE
	.align		4
.L_778:
        /*0b08*/ 	.byte	0x03, 0x19
        /*0b0a*/ 	.short	0x0af0


	//----- nvinfo : EIATTR_PARAM_CBANK
	.align		4
        /*0b0c*/ 	.byte	0x04, 0x0a
        /*0b0e*/ 	.short	(.L_780 - .L_779)
	.align		4
.L_779:
        /*0b10*/ 	.word	index@(.nv.constant0._ZN7cutlass13device_kernelIN5flash11enable_sm90INS1_16FlashAttnFwdSm90INS1_25CollectiveMainloopFwdSm90ILi2EN4cute5tupleIJNS5_1CILi1EEES8_S8_EEENS6_IJNS7_ILi64EEESA_SA_EEELi512ENS_6half_tEfNS_4arch4Sm90ELb0ELb1ELb0ELb0ELb1ELb0ELb0ELb0ELb0ELb1ELb0ELb0EEENS1_21CollectiveEpilogueFwdINS6_IJSA_NS7_ILi512EEESA_EEES9_SC_SE_Li256ELb0ELb1ELb0ELb0EEENS1_30DynamicPersistentTileSchedulerILi256ELi128ELb0ELb1ELb1EEEEEEEEEvNT_6ParamsE)
        /*0b14*/ 	.short	0x0210
        /*0b16*/ 	.short	0x0af0


	//----- nvinfo : EIATTR_SW_WAR
	.align		4
.L_780:
        /*0b18*/ 	.byte	0x04, 0x36
        /*0b1a*/ 	.short	(.L_782 - .L_781)
.L_781:
        /*0b1c*/ 	.word	0x00000008
.L_782:


//--------------------- .nv.info._ZN7cutlass13device_kernelIN5flash11enable_sm90INS1_16FlashAttnFwdSm90INS1_25CollectiveMainloopFwdSm90ILi2EN4cute5tupleIJNS5_1CILi1EEES8_S8_EEENS6_IJNS7_ILi64EEESA_SA_EEELi512ENS_6half_tEfNS_4arch4Sm90ELb0ELb1ELb0ELb0ELb1ELb0ELb1ELb0ELb0ELb1ELb0ELb0EEENS1_21CollectiveEpilogueFwdINS6_IJSA_NS7_ILi512EEESA_EEES9_SC_SE_Li256ELb0ELb1ELb0ELb0EEENS1_30DynamicPersistentTileSchedulerILi256ELi128ELb0ELb1ELb1EEEEEEEEEvNT_6ParamsE --------------------------
	.section	.nv.info._ZN7cutlass13device_kernelIN5flash11enable_sm90INS1_16FlashAttnFwdSm90INS1_25CollectiveMainloopFwdSm90ILi2EN4cute5tupleIJNS5_1CILi1EEES8_S8_EEENS6_IJNS7_ILi64EEESA_SA_EEELi512ENS_6half_tEfNS_4arch4Sm90ELb0ELb1ELb0ELb0ELb1ELb0ELb1ELb0ELb0ELb1ELb0ELb0EEENS1_21CollectiveEpilogueFwdINS6_IJSA_NS7_ILi512EEESA_EEES9_SC_SE_Li256ELb0ELb1ELb0ELb0EEENS1_30DynamicPersistentTileSchedulerILi256ELi128ELb0ELb1ELb1EEEEEEEEEvNT_6ParamsE,"",@"SHT_CUDA_INFO"
	.sectionflags	@""
	.align	4


	//----- nvinfo : EIATTR_CUDA_API_VERSION
	.align		4
        /*0000*/ 	.byte	0x04, 0x37
        /*0002*/ 	.short	(.L_784 - .L_783)
.L_783:
        /*0004*/ 	.word	0x00000082


	//----- nvinfo : EIATTR_KPARAM_INFO
	.align		4
.L_784:
        /*0008*/ 	.byte	0x04, 0x17
        /*000a*/ 	.short	(.L_786 - .L_785)
.L_785:
        /*000c*/ 	.word	0x00000000
        /*0010*/ 	.short	0x0000
        /*0012*/ 	.short	0x0070
        /*0014*/ 	.byte	0x00, 0xf0, 0x01, 0x2e


	//----- nvinfo : EIATTR_SPARSE_MMA_MASK
	.align		4
.L_786:
        /*0018*/ 	.byte	0x03, 0x50
        /*001a*/ 	.short	0x0000


	//----- nvinfo : EIATTR_MAXREG_COUNT
	.align		4
        /*001c*/ 	.byte	0x03, 0x1b
        /*001e*/ 	.short	0x00a8


	//----- nvinfo : EIATTR_NUM_BARRIERS
	.align		4
        /*0020*/ 	.byte	0x02, 0x4c
        /*0022*/ 	.byte	0x10
	.zero		1


	//----- nvinfo : EIATTR_EXTERNS
	.align		4
        /*0024*/ 	.byte	0x04, 0x0f
        /*0026*/ 	.short	(.L_788 - .L_787)


	//   ....[0]....
	.align		4
.L_787:
        /*0028*/ 	.word	index@(__assertfail)


	//----- nvinfo : EIATTR_ANNOTATIONS
	.align		4
.L_788:
        /*002c*/ 	.byte	0x04, 0x55
        /*002e*/ 	.short	(.L_790 - .L_789)


	//   ....[0]....
.L_789:
        /* <DEDUP_REMOVED lines=12> */


	//----- nvinfo : EIATTR_MERCURY_ISA_VERSION
	.align		4
.L_790:
        /*00d8*/ 	.byte	0x03, 0x5f
        /*00da*/ 	.short	0x0101


	//----- nvinfo : EIATTR_INT_WARP_WIDE_INSTR_OFFSETS
	.align		4
        /*00dc*/ 	.byte	0x04, 0x31
        /*00de*/ 	.short	(.L_792 - .L_791)


	//   ....[0]....
.L_791:
        /*00e0*/ 	.word	0x000000c0


	//   ....[1]....
        /*00e4*/ 	.word	0x000000d0


	//   ....[2]....
        /*00e8*/ 	.word	0x000000e0


	//   ....[3]....
        /*00ec*/ 	.word	0x00000180


	//   ....[4]....
        /*00f0*/ 	.word	0x00025390


	//   ....[5]....
        /*00f4*/ 	.word	0x00025420


	//   ....[6]....
        /*00f8*/ 	.word	0x00028d30


	//   ....[7]....
        /*00fc*/ 	.word	0x00028dc0


	//----- nvinfo : EIATTR_COOP_GROUP_MASK_REGIDS
	.align		4
.L_792:
        /*0100*/ 	.byte	0x04, 0x29
        /*0102*/ 	.short	(.L_794 - .L_793)


	//   ....[0]....
.L_793:
        /*0104*/ 	.word	0xffffffff


	//   ....[1]....
        /*0108*/ 	.word	0xffffffff


	//   ....[2]....
        /*010c*/ 	.word	0xffffffff


	//   ....[3]....
        /*0110*/ 	.word	0xffffffff


	//   ....[4]....
        /*0114*/ 	.word	0xffffffff


	//   ....[5]....
        /*0118*/ 	.word	0xffffffff


	//   ....[6]....
        /*011c*/ 	.word	0xffffffff


	//   ....[7]....
        /*0120*/ 	.word	0xffffffff


	//   ....[8]....
        /*0124*/ 	.word	0xffffffff


	//   ....[9]....
        /*0128*/ 	.word	0xffffffff


	//   ....[10]....
        /*012c*/ 	.word	0xffffffff


	//   ....[11]....
        /*0130*/ 	.word	0xffffffff


	//   ....[12]....
        /*0134*/ 	.word	0xffffffff


	//   ....[13]....
        /*0138*/ 	.word	0xffffffff


	//   ....[14]....
        /*013c*/ 	.word	0xffffffff


	//   ....[15]....
        /*0140*/ 	.word	0xffffffff


	//   ....[16]....
        /*0144*/ 	.word	0xffffffff


	//   ....[17]....
        /*0148*/ 	.word	0xffffffff


	//   ....[18]....
        /*014c*/ 	.word	0xffffffff


	//   ....[19]....
        /*0150*/ 	.word	0xffffffff


	//   ....[20]....
        /*0154*/ 	.word	0xffffffff


	//   ....[21]....
        /*0158*/ 	.word	0xffffffff


	//   ....[22]....
        /*015c*/ 	.word	0xffffffff


	//   ....[23]....
        /*0160*/ 	.word	0xffffffff


	//   ....[24]....
        /*0164*/ 	.word	0xffffffff


	//   ....[25]....
        /*0168*/ 	.word	0xffffffff


	//   ....[26]....
        /*016c*/ 	.word	0xffffffff


	//   ....[27]....
        /*0170*/ 	.word	0xffffffff


	//   ....[28]....
        /*0174*/ 	.word	0xffffffff


	//   ....[29]....
        /*0178*/ 	.word	0xffffffff


	//   ....[30]....
        /*017c*/ 	.word	0xffffffff


	//   ....[31]....
        /*0180*/ 	.word	0xffffffff


	//   ....[32]....
        /*0184*/ 	.word	0xffffffff


	//   ....[33]....
        /*0188*/ 	.word	0xffffffff


	//   ....[34]....
        /*018c*/ 	.word	0xffffffff


	//   ....[35]....
        /*0190*/ 	.word	0xffffffff


	//   ....[36]....
        /*0194*/ 	.word	0xffffffff


	//   ....[37]....
        /*0198*/ 	.word	0xffffffff


	//   ....[38]....
        /*019c*/ 	.word	0xffffffff


	//   ....[39]....
        /*01a0*/ 	.word	0xffffffff


	//   ....[40]....
        /*01a4*/ 	.word	0xffffffff


	//   ....[41]....
        /*01a8*/ 	.word	0xffffffff


	//   ....[42]....
        /*01ac*/ 	.word	0xffffffff


	//   ....[43]....
        /*01b0*/ 	.word	0xffffffff


	//   ....[44]....
        /*01b4*/ 	.word	0xffffffff


	//   ....[45]....
        /*01b8*/ 	.word	0xffffffff


	//   ....[46]....
        /*01bc*/ 	.word	0xffffffff


	//   ....[47]....
        /*01c0*/ 	.word	0xffffffff


	//   ....[48]....
        /*01c4*/ 	.word	0xffffffff


	//   ....[49]....
        /*01c8*/ 	.word	0xffffffff


	//   ....[50]....
        /*01cc*/ 	.word	0xffffffff


	//   ....[51]....
        /*01d0*/ 	.word	0xffffffff


	//   ....[52]....
        /*01d4*/ 	.word	0xffffffff


	//   ....[53]....
        /*01d8*/ 	.word	0xffffffff


	//   ....[54]....
        /*01dc*/ 	.word	0xffffffff


	//   ....[55]....
        /*01e0*/ 	.word	0xffffffff


	//   ....[56]....
        /*01e4*/ 	.word	0xffffffff


	//   ....[57]....
        /*01e8*/ 	.word	0xffffffff


	//   ....[58]....
        /*01ec*/ 	.word	0xffffffff


	//   ....[59]....
        /*01f0*/ 	.word	0xffffffff


	//   ....[60]....
        /*01f4*/ 	.word	0xffffffff


	//   ....[61]....
        /*01f8*/ 	.word	0xffffffff


	//   ....[62]....
        /*01fc*/ 	.word	0xffffffff


	//   ....[63]....
        /*0200*/ 	.word	0xffffffff


	//   ....[64]....
        /*0204*/ 	.word	0xffffffff


	//   ....[65]....
        /*0208*/ 	.word	0xffffffff


	//   ....[66]....
        /*020c*/ 	.word	0xffffffff


	//   ....[67]....
        /*0210*/ 	.word	0xffffffff


	//   ....[68]....
        /*0214*/ 	.word	0xffffffff


	//   ....[69]....
        /*0218*/ 	.word	0xffffffff


	//   ....[70]....
        /*021c*/ 	.word	0xffffffff


	//   ....[71]....
        /*0220*/ 	.word	0xffffffff


	//   ....[72]....
        /*0224*/ 	.word	0xffffffff


	//   ....[73]....
        /*0228*/ 	.word	0xffffffff


	//   ....[74]....
        /*022c*/ 	.word	0xffffffff


	//   ....[75]....
        /*0230*/ 	.word	0xffffffff


	//   ....[76]....
        /*0234*/ 	.word	0xffffffff


	//   ....[77]....
        /*0238*/ 	.word	0xffffffff


	//   ....[78]....
        /*023c*/ 	.word	0xffffffff


	//   ....[79]....
        /*0240*/ 	.word	0xffffffff


	//   ....[80]....
        /*0244*/ 	.word	0xffffffff


	//   ....[81]....
        /*0248*/ 	.word	0xffffffff


	//   ....[82]....
        /*024c*/ 	.word	0xffffffff


	//   ....[83]....
        /*0250*/ 	.word	0xffffffff


	//   ....[84]....
        /*0254*/ 	.word	0xffffffff


	//   ....[85]....
        /*0258*/ 	.word	0xffffffff


	//   ....[86]....
        /*025c*/ 	.word	0xffffffff


	//   ....[87]....
        /*0260*/ 	.word	0xffffffff


	//   ....[88]....
        /*0264*/ 	.word	0xffffffff


	//   ....[89]....
        /*0268*/ 	.word	0xffffffff


	//   ....[90]....
        /*026c*/ 	.word	0xffffffff


	//   ....[91]....
        /*0270*/ 	.word	0xffffffff


	//   ....[92]....
        /*0274*/ 	.word	0xffffffff


	//   ....[93]....
        /*0278*/ 	.word	0xffffffff


	//   ....[94]....
        /*027c*/ 	.word	0xffffffff


	//   ....[95]....
        /*0280*/ 	.word	0xffffffff


	//   ....[96]....
        /*0284*/ 	.word	0xffffffff


	//   ....[97]....
        /*0288*/ 	.word	0xffffffff


	//   ....[98]....
        /*028c*/ 	.word	0x0500000f


	//   ....[99]....
        /*0290*/ 	.word	0x0500000f


	//   ....[100]....
        /*0294*/ 	.word	0x0500000f


	//   ....[101]....
        /*0298*/ 	.word	0x0500000f


	//   ....[102]....
        /*029c*/ 	.word	0x0500000f


	//   ....[103]....
        /*02a0*/ 	.word	0x0500000f


	//   ....[104]....
        /*02a4*/ 	.word	0x0500000f


	//   ....[105]....
        /*02a8*/ 	.word	0x0500000f


	//   ....[106]....
        /*02ac*/ 	.word	0x0500000f


	//   ....[107]....
        /*02b0*/ 	.word	0x0500000f


	//   ....[108]....
        /*02b4*/ 	.word	0x0500000f


	//   ....[109]....
        /*02b8*/ 	.word	0x0500000f


	//   ....[110]....
        /*02bc*/ 	.word	0x0500000f


	//   ....[111]....
        /*02c0*/ 	.word	0x0500000f


	//   ....[112]....
        /*02c4*/ 	.word	0x0500000f


	//   ....[113]....
        /*02c8*/ 	.word	0x0500000f


	//   ....[114]....
        /*02cc*/ 	.word	0x0500000f


	//   ....[115]....
        /*02d0*/ 	.word	0x0500000f


	//   ....[116]....
        /*02d4*/ 	.word	0x0500000f


	//   ....[117]....
        /*02d8*/ 	.word	0x0500000f


	//   ....[118]....
        /*02dc*/ 	.word	0x0500000f


	//   ....[119]....
        /*02e0*/ 	.word	0x0500000f


	//   ....[120]....
        /*02e4*/ 	.word	0x0500000f


	//   ....[121]....
        /*02e8*/ 	.word	0x0500000f


	//   ....[122]....
        /*02ec*/ 	.word	0x0500000f


	//   ....[123]....
        /*02f0*/ 	.word	0x0500000f


	//   ....[124]....
        /*02f4*/ 	.word	0x0500000f


	//   ....[125]....
        /*02f8*/ 	.word	0x0500000f


	//   ....[126]....
        /*02fc*/ 	.word	0x0500000f


	//   ....[127]....
        /*0300*/ 	.word	0x0500000f


	//   ....[128]....
        /*0304*/ 	.word	0x0500000f


	//   ....[129]....
        /*0308*/ 	.word	0x0500000f


	//   ....[130]....
        /*030c*/ 	.word	0x0500000f


	//   ....[131]....
        /*0310*/ 	.word	0x0500000f


	//   ....[132]....
        /*0314*/ 	.word	0x0500000f


	//   ....[133]....
        /*0318*/ 	.word	0x0500000f


	//   ....[134]....
        /*031c*/ 	.word	0x0500000f


	//   ....[135]....
        /*0320*/ 	.word	0x0500000f


	//   ....[136]....
        /*0324*/ 	.word	0x0500000f


	//   ....[137]....
        /*0328*/ 	.word	0x0500000f


	//   ....[138]....
        /*032c*/ 	.word	0x0500000f


	//   ....[139]....
        /*0330*/ 	.word	0x0500000f


	//   ....[140]....
        /*0334*/ 	.word	0x0500000f


	//   ....[141]....
        /*0338*/ 	.word	0x0500000f


	//   ....[142]....
        /*033c*/ 	.word	0x0500000f


	//   ....[143]....
        /*0340*/ 	.word	0x0500000f


	//   ....[144]....
        /*0344*/ 	.word	0x0500000f


	//   ....[145]....
        /*0348*/ 	.word	0x0500000f


	//   ....[146]....
        /*034c*/ 	.word	0x0500000f


	//   ....[147]....
        /*0350*/ 	.word	0x0500000f


	//   ....[148]....
        /*0354*/ 	.word	0x0500000f


	//   ....[149]....
        /*0358*/ 	.word	0xffffffff


	//   ....[150]....
        /*035c*/ 	.word	0xffffffff


	//   ....[151]....
        /*0360*/ 	.word	0xffffffff


	//   ....[152]....
        /*0364*/ 	.word	0xffffffff


	//   ....[153]....
        /*0368*/ 	.word	0xffffffff


	//   ....[154]....
        /*036c*/ 	.word	0xffffffff


	//   ....[155]....
        /*0370*/ 	.word	0xffffffff


	//   ....[156]....
        /*0374*/ 	.word	0xffffffff


	//----- nvinfo : EIATTR_COOP_GROUP_INSTR_OFFSETS
	.align		4
.L_794:
        /*0378*/ 	.byte	0x04, 0x28
        /*037a*/ 	.short	(.L_796 - .L_795)


	//   ....[0]....
.L_795:
        /*037c*/ 	.word	0x00000080


	//   ....[1]....
        /*0380*/ 	.word	0x00000090


	//   ....[2]....
        /*0384*/ 	.word	0x000002b0


	//   ....[3]....
        /*0388*/ 	.word	0x00000410


	//   ....[4]....
        /*038c*/ 	.word	0x00000530


	//   ....[5]....
        /*0390*/ 	.word	0x00000690


	//   ....[6]....
        /*0394*/ 	.word	0x000021c0


	//   ....[7]....
        /*0398*/ 	.word	0x00009c50


	//   ....[8]....
        /*039c*/ 	.word	0x0000bd00


	//   ....[9]....
        /*03a0*/ 	.word	0x0000cf10


	//   ....[10]....
        /*03a4*/ 	.word	0x0000d150


	//   ....[11]....
        /*03a8*/ 	.word	0x0000dc00


	//   ....[12]....
        /*03ac*/ 	.word	0x0000dea0


	//   ....[13]....
        /*03b0*/ 	.word	0x0000e350


	//   ....[14]....
        /*03b4*/ 	.word	0x0000e450


	//   ....[15]....
        /*03b8*/ 	.word	0x00011000


	//   ....[16]....
        /*03bc*/ 	.word	0x00012960


	//   ....[17]....
        /*03c0*/ 	.word	0x00013be0


	//   ....[18]....
        /*03c4*/ 	.word	0x00013c20


	//   ....[19]....
        /*03c8*/ 	.word	0x00013c60


	//   ....[20]....
        /*03cc*/ 	.word	0x00013c80


	//   ....[21]....
        /*03d0*/ 	.word	0x00018300


	//   ....[22]....
        /*03d4*/ 	.word	0x000196c0


	//   ....[23]....
        /*03d8*/ 	.word	0x0001a920


	//   ....[24]....
        /*03dc*/ 	.word	0x0001ab30


	//   ....[25]....
        /*03e0*/ 	.word	0x0001b710


	//   ....[26]....
        /*03e4*/ 	.word	0x0001b770


	//   ....[27]....
        /*03e8*/ 	.word	0x0001b7b0


	//   ....[28]....
        /*03ec*/ 	.word	0x0001b7d0


	//   ....[29]....
        /*03f0*/ 	.word	0x0001fed0


	//   ....[30]....
        /*03f4*/ 	.word	0x00020060


	//   ....[31]....
        /*03f8*/ 	.word	0x00020080


	//   ....[32]....
        /*03fc*/ 	.word	0x000200c0


	//   ....[33]....
        /*0400*/ 	.word	0x000200e0


	//   ....[34]....
        /*0404*/ 	.word	0x00021a80


	//   ....[35]....
        /*0408*/ 	.word	0x00022a50


	//   ....[36]....
        /*040c*/ 	.word	0x00022a80


	//   ....[37]....
        /*0410*/ 	.word	0x00022ac0


	//   ....[38]....
        /*0414*/ 	.word	0x00022ad0


	//   ....[39]....
        /*0418*/ 	.word	0x00023130


	//   ....[40]....
        /*041c*/ 	.word	0x00023140


	//   ....[41]....
        /*0420*/ 	.word	0x00023370


	//   ....[42]....
        /*0424*/ 	.word	0x00023390


	//   ....[43]....
        /*0428*/ 	.word	0x00023d40


	//   ....[44]....
        /*042c*/ 	.word	0x00023d60


	//   ....[45]....
        /*0430*/ 	.word	0x00023fa0


	//   ....[46]....
        /*0434*/ 	.word	0x00023fc0


	//   ....[47]....
        /*0438*/ 	.word	0x000242b0


	//   ....[48]....
        /*043c*/ 	.word	0x00025e30


	//   ....[49]....
        /*0440*/ 	.word	0x00025e50


	//   ....[50]....
        /*0444*/ 	.word	0x00025e70


	//   ....[51]....
        /*0448*/ 	.word	0x00025ec0


	//   ....[52]....
        /*044c*/ 	.word	0x00025ef0


	//   ....[53]....
        /*0450*/ 	.word	0x00025f40


	//   ....[54]....
        /*0454*/ 	.word	0x00025f70


	//   ....[55]....
        /*0458*/ 	.word	0x00025f80


	//   ....[56]....
        /*045c*/ 	.word	0x00026620


	//   ....[57]....
        /*0460*/ 	.word	0x00026650


	//   ....[58]....
        /*0464*/ 	.word	0x000266a0


	//   ....[59]....
        /*0468*/ 	.word	0x00026700


	//   ....[60]....
        /*046c*/ 	.word	0x00026720


	//   ....[61]....
        /*0470*/ 	.word	0x000267a0


	//   ....[62]....
        /*0474*/ 	.word	0x000267c0


	//   ....[63]....
        /*0478*/ 	.word	0x000267e0


	//   ....[64]....
        /*047c*/ 	.word	0x00026e30


	//   ....[65]....
        /*0480*/ 	.word	0x00026e60


	//   ....[66]....
        /*0484*/ 	.word	0x00026e70


	//   ....[67]....
        /*0488*/ 	.word	0x00026f10


	//   ....[68]....
        /*048c*/ 	.word	0x00027020


	//   ....[69]....
        /*0490*/ 	.word	0x00027030


	//   ....[70]....
        /*0494*/ 	.word	0x00027040


	//   ....[71]....
        /*0498*/ 	.word	0x00027150


	//   ....[72]....
        /*049c*/ 	.word	0x000276e0


	//   ....[73]....
        /*04a0*/ 	.word	0x00027710


	//   ....[74]....
        /*04a4*/ 	.word	0x00027740


	//   ....[75]....
        /*04a8*/ 	.word	0x000277a0


	//   ....[76]....
        /*04ac*/ 	.word	0x000278f0


	//   ....[77]....
        /*04b0*/ 	.word	0x00027910


	//   ....[78]....
        /*04b4*/ 	.word	0x00027920


	//   ....[79]....
        /*04b8*/ 	.word	0x00027a70


	//   ....[80]....
        /*04bc*/ 	.word	0x000282c0


	//   ....[81]....
        /*04c0*/ 	.word	0x000282e0


	//   ....[82]....
        /*04c4*/ 	.word	0x00028300


	//   ....[83]....
        /*04c8*/ 	.word	0x00028330


	//   ....[84]....
        /*04cc*/ 	.word	0x00028340


	//   ....[85]....
        /*04d0*/ 	.word	0x00028380


	//   ....[86]....
        /*04d4*/ 	.word	0x00028390


	//   ....[87]....
        /*04d8*/ 	.word	0x000283a0


	//   ....[88]....
        /*04dc*/ 	.word	0x000286e0


	//   ....[89]....
        /*04e0*/ 	.word	0x00028720


	//   ....[90]....
        /*04e4*/ 	.word	0x00028740


	//   ....[91]....
        /*04e8*/ 	.word	0x000287a0


	//   ....[92]....
        /*04ec*/ 	.word	0x000287d0


	//   ....[93]....
        /*04f0*/ 	.word	0x00028880


	//   ....[94]....
        /*04f4*/ 	.word	0x000288a0


	//   ....[95]....
        /*04f8*/ 	.word	0x000288b0


	//   ....[96]....
        /*04fc*/ 	.word	0x00028ee0


	//   ....[97]....
        /*0500*/ 	.word	0x000290c0


	//   ....[98]....
        /*0504*/ 	.word	0x00029660


	//   ....[99]....
        /*0508*/ 	.word	0x00029740


	//   ....[100]....
        /*050c*/ 	.word	0x000297e0


	//   ....[101]....
        /*0510*/ 	.word	0x00029840


	//   ....[102]....
        /*0514*/ 	.word	0x00029900


	//   ....[103]....
        /*0518*/ 	.word	0x00029970


	//   ....[104]....
        /*051c*/ 	.word	0x00029a30


	//   ....[105]....
        /*0520*/ 	.word	0x00029aa0


	//   ....[106]....
        /*0524*/ 	.word	0x00029b50


	//   ....[107]....
        /*0528*/ 	.word	0x00029bf0


	//   ....[108]....
        /*052c*/ 	.word	0x00029c70


	//   ....[109]....
        /*0530*/ 	.word	0x00029cd0


	//   ....[110]....
        /*0534*/ 	.word	0x00029db0


	//   ....[111]....
        /*0538*/ 	.word	0x00029e20


	//   ....[112]....
        /*053c*/ 	.word	0x00029f00


	//   ....[113]....
        /*0540*/ 	.word	0x00029f60


	//   ....[114]....
        /*0544*/ 	.word	0x0002a010


	//   ....[115]....
        /*0548*/ 	.word	0x0002a0a0


	//   ....[116]....
        /*054c*/ 	.word	0x0002a140


	//   ....[117]....
        /*0550*/ 	.word	0x0002a260


	//   ....[118]....
        /*0554*/ 	.word	0x0002a350


	//   ....[119]....
        /*0558*/ 	.word	0x0002a500


	//   ....[120]....
        /*055c*/ 	.word	0x0002a550


	//   ....[121]....
        /*0560*/ 	.word	0x0002a660


	//   ....[122]....
        /*0564*/ 	.word	0x0002a740


	//   ....[123]....
        /*0568*/ 	.word	0x0002a8b0


	//   ....[124]....
        /*056c*/ 	.word	0x0002a9b0


	//   ....[125]....
        /*0570*/ 	.word	0x0002abd0


	//   ....[126]....
        /*0574*/ 	.word	0x0002ac20


	//   ....[127]....
        /*0578*/ 	.word	0x0002ade0


	//   ....[128]....
        /*057c*/ 	.word	0x0002ae30


	//   ....[129]....
        /*0580*/ 	.word	0x0002aff0


	//   ....[130]....
        /*0584*/ 	.word	0x0002b040


	//   ....[131]....
        /*0588*/ 	.word	0x0002b120


	//   ....[132]....
        /*058c*/ 	.word	0x0002b1c0


	//   ....[133]....
        /*0590*/ 	.word	0x0002b220


	//   ....[134]....
        /*0594*/ 	.word	0x0002b2c0


	//   ....[135]....
        /*0598*/ 	.word	0x0002b320


	//   ....[136]....
        /*059c*/ 	.word	0x0002b3d0


	//   ....[137]....
        /*05a0*/ 	.word	0x0002b430


	//   ....[138]....
        /*05a4*/ 	.word	0x0002b4e0


	//   ....[139]....
        /*05a8*/ 	.word	0x0002b5c0


	//   ....[140]....
        /*05ac*/ 	.word	0x0002b6a0


	//   ....[141]....
        /*05b0*/ 	.word	0x0002b780


	//   ....[142]....
        /*05b4*/ 	.word	0x0002b890


	//   ....[143]....
        /*05b8*/ 	.word	0x0002b9a0


	//   ....[144]....
        /*05bc*/ 	.word	0x0002ba80


	//   ....[145]....
        /*05c0*/ 	.word	0x0002bb90


	//   ....[146]....
        /*05c4*/ 	.word	0x0002bc70


	//   ....[147]....
        /*05c8*/ 	.word	0x0002bd00


	//   ....[148]....
        /*05cc*/ 	.word	0x0002be20


	//   ....[149]....
        /*05d0*/ 	.word	0x0002de20


	//   ....[150]....
        /*05d4*/ 	.word	0x0002f520


	//   ....[151]....
        /*05d8*/ 	.word	0x0002f7d0


	//   ....[152]....
        /*05dc*/ 	.word	0x00030510


	//   ....[153]....
        /*05e0*/ 	.word	0x00030550


	//   ....[154]....
        /*05e4*/ 	.word	0x000305c0


	//   ....[155]....
        /*05e8*/ 	.word	0x000305e0


	//   ....[156]....
        /*05ec*/ 	.word	0x0003d700


	//----- nvinfo : EIATTR_REG_RECONFIG
	.align		4
.L_796:
        /*05f0*/ 	.byte	0x01, 0x54
	.zero		2


	//----- nvinfo : EIATTR_SYSCALL_OFFSETS
	.align		4
        /*05f4*/ 	.byte	0x04, 0x46
        /*05f6*/ 	.short	(.L_798 - .L_797)


	//   ....[0]....
.L_797:
        /*05f8*/ 	.word	0x0000a200


	//   ....[1]....
        /*05fc*/ 	.word	0x00025580


	//   ....[2]....
        /*0600*/ 	.word	0x000256d0


	//   ....[3]....
        /*0604*/ 	.word	0x000257c0


	//   ....[4]....
        /*0608*/ 	.word	0x00026270


	//   ....[5]....
        /*060c*/ 	.word	0x00026b00


	//----- nvinfo : EIATTR_MBARRIER_INSTR_OFFSETS
	.align		4
.L_798:
        /*0610*/ 	.byte	0x04, 0x39
        /*0612*/ 	.short	(.L_800 - .L_799)


	//   ....[0]....
.L_799:
        /*0614*/ 	.word	0x00000190
        /*0618*/ 	.word	0x000000ff
        /*061c*/ 	.word	0x00038800
        /*0620*/ 	.short	0x0100
        /*0622*/ 	.byte	0x08
	.zero		1


	//   ....[1]....
        /*0624*/ 	.word	0x000001a0
        /*0628*/ 	.word	0x000000ff
        /*062c*/ 	.word	0x00038810
        /*0630*/ 	.short	0x0100
        /*0632*/ 	.byte	0x08
	.zero		1


	//   ....[2]....
        /*0634*/ 	.word	0x000001b0
        /*0638*/ 	.word	0x000000ff
        /*063c*/ 	.word	0x00038820
        /*0640*/ 	.short	0x0100
        /*0642*/ 	.byte	0x08
	.zero		1


	//   ....[3]....
        /*0644*/ 	.word	0x00000260
        /*0648*/ 	.word	0x000000ff
        /*064c*/ 	.word	0x00038830
        /*0650*/ 	.short	0x0100
        /*0652*/ 	.byte	0x06
	.zero		1


	//   ....[4]....
        /*0654*/ 	.word	0x00000270
        /*0658*/ 	.word	0x000000ff
        /*065c*/ 	.word	0x00038840
        /*0660*/ 	.short	0x0100
        /*0662*/ 	.byte	0x06
	.zero		1


	//   ....[5]....
        /*0664*/ 	.word	0x00000280
        /*0668*/ 	.word	0x000000ff
        /*066c*/ 	.word	0x00038838
        /*0670*/ 	.short	0x0100
        /*0672*/ 	.byte	0x06
	.zero		1


	//   ....[6]....
        /*0674*/ 	.word	0x00000290
        /*0678*/ 	.word	0x000000ff
        /*067c*/ 	.word	0x00038848
        /*0680*/ 	.short	0x0100
        /*0682*/ 	.byte	0x06
	.zero		1


	//   ....[7]....
        /*0684*/ 	.word	0x000003c0
        /*0688*/ 	.word	0x000000ff
        /*068c*/ 	.word	0x00038850
        /*0690*/ 	.short	0x0100
        /*0692*/ 	.byte	0x08
	.zero		1


	//   ....[8]....
        /*0694*/ 	.word	0x000003d0
        /*0698*/ 	.word	0x000000ff
        /*069c*/ 	.word	0x00038860
        /*06a0*/ 	.short	0x0100
        /*06a2*/ 	.byte	0x08
	.zero		1


	//   ....[9]....
        /*06a4*/ 	.word	0x000003e0
        /*06a8*/ 	.word	0x000000ff
        /*06ac*/ 	.word	0x00038858
        /*06b0*/ 	.short	0x0100
        /*06b2*/ 	.byte	0x08
	.zero		1


	//   ....[10]....
        /*06b4*/ 	.word	0x000003f0
        /*06b8*/ 	.word	0x000000ff
        /*06bc*/ 	.word	0x00038868
        /*06c0*/ 	.short	0x0100
        /*06c2*/ 	.byte	0x08
	.zero		1


	//   ....[11]....
        /*06c4*/ 	.word	0x000004e0
        /*06c8*/ 	.word	0x000000ff
        /*06cc*/ 	.word	0x00038870
        /*06d0*/ 	.short	0x0100
        /*06d2*/ 	.byte	0x06
	.zero		1


	//   ....[12]....
        /*06d4*/ 	.word	0x000004f0
        /*06d8*/ 	.word	0x000000ff
        /*06dc*/ 	.word	0x00038880
        /*06e0*/ 	.short	0x0100
        /*06e2*/ 	.byte	0x06
	.zero		1


	//   ....[13]....
        /*06e4*/ 	.word	0x00000500
        /*06e8*/ 	.word	0x000000ff
        /*06ec*/ 	.word	0x00038878
        /*06f0*/ 	.short	0x0100
        /*06f2*/ 	.byte	0x06
	.zero		1


	//   ....[14]....
        /*06f4*/ 	.word	0x00000510
        /*06f8*/ 	.word	0x000000ff
        /*06fc*/ 	.word	0x00038888
        /*0700*/ 	.short	0x0100
        /*0702*/ 	.byte	0x06
	.zero		1


	//   ....[15]....
        /*0704*/ 	.word	0x00000640
        /*0708*/ 	.word	0x000000ff
        /*070c*/ 	.word	0x00038890
        /*0710*/ 	.short	0x0100
        /*0712*/ 	.byte	0x08
	.zero		1


	//   ....[16]....
        /*0714*/ 	.word	0x00000650
        /*0718*/ 	.word	0x000000ff
        /*071c*/ 	.word	0x000388a0
        /*0720*/ 	.short	0x0100
        /*0722*/ 	.byte	0x08
	.zero		1


	//   ....[17]....
        /*0724*/ 	.word	0x00000660
        /*0728*/ 	.word	0x000000ff
        /*072c*/ 	.word	0x00038898
        /*0730*/ 	.short	0x0100
        /*0732*/ 	.byte	0x08
	.zero		1


	//   ....[18]....
        /*0734*/ 	.word	0x00000670
        /*0738*/ 	.word	0x000000ff
        /*073c*/ 	.word	0x000388a8
        /*0740*/ 	.short	0x0100
        /*0742*/ 	.byte	0x08
	.zero		1


	//   ....[19]....
        /*0744*/ 	.word	0x000007d0
        /*0748*/ 	.word	0x000000ff
        /*074c*/ 	.word	0x000388b0
        /*0750*/ 	.short	0x0100
        /*0752*/ 	.byte	0x08
	.zero		1


	//   ....[20]....
        /*0754*/ 	.word	0x000007e0
        /*0758*/ 	.word	0x000000ff
        /*075c*/ 	.word	0x000388c0
        /*0760*/ 	.short	0x0100
        /*0762*/ 	.byte	0x08
	.zero		1


	//   ....[21]....
        /*0764*/ 	.word	0x000007f0
        /*0768*/ 	.word	0x000000ff
        /*076c*/ 	.word	0x000388b8
        /*0770*/ 	.short	0x0100
        /*0772*/ 	.byte	0x08
	.zero		1


	//   ....[22]....
        /*0774*/ 	.word	0x00000800
        /*0778*/ 	.word	0x000000ff
        /*077c*/ 	.word	0x000388c8
        /*0780*/ 	.short	0x0100
        /*0782*/ 	.byte	0x08
	.zero		1


	//   ....[23]....
        /*0784*/ 	.word	0x00004570
        /*0788*/ 	.word	0x00000004
        /*078c*/ 	.word	0x00000000
        /*0790*/ 	.short	0x0101
        /*0792*/ 	.byte	0x3f
	.zero		1


	//   ....[24]....
        /*0794*/ 	.word	0x00008300
        /*0798*/ 	.word	0x00000006
        /*079c*/ 	.word	0x00000000
        /*07a0*/ 	.short	0x0101
        /*07a2*/ 	.byte	0x3f
	.zero		1


	//   ....[25]....
        /*07a4*/ 	.word	0x0000a6f0
        /*07a8*/ 	.word	0x000000ff
        /*07ac*/ 	.word	0x00038800
        /*07b0*/ 	.short	0x010a
        /*07b2*/ 	.byte	0x2c
	.zero		1


	//   ....[26]....
        /*07b4*/ 	.word	0x0000ab70
        /*07b8*/ 	.word	0x0000000a
        /*07bc*/ 	.word	0x00000000
        /*07c0*/ 	.short	0x010a
        /*07c2*/ 	.byte	0x3f
	.zero		1


	//   ....[27]....
        /*07c4*/ 	.word	0x0000abd0
        /*07c8*/ 	.word	0x0000000a
        /*07cc*/ 	.word	0x00000000
        /*07d0*/ 	.short	0x010a
        /*07d2*/ 	.byte	0x3f
	.zero		1


	//   ....[28]....
        /*07d4*/ 	.word	0x0000af80
        /*07d8*/ 	.word	0x000000ff
        /*07dc*/ 	.word	0x00038810
        /*07e0*/ 	.short	0x010a
        /*07e2*/ 	.byte	0x2c
	.zero		1


	//   ....[29]....
        /*07e4*/ 	.word	0x0000b080
        /*07e8*/ 	.word	0x0000000a
        /*07ec*/ 	.word	0x00000000
        /*07f0*/ 	.short	0x010a
        /*07f2*/ 	.byte	0x3f
	.zero		1


	//   ....[30]....
        /*07f4*/ 	.word	0x0000b0e0
        /*07f8*/ 	.word	0x0000000a
        /*07fc*/ 	.word	0x00000000
        /*0800*/ 	.short	0x010a
        /*0802*/ 	.byte	0x3f
	.zero		1


	//   ....[31]....
        /*0804*/ 	.word	0x0000ccd0
        /*0808*/ 	.word	0x00000003
        /*080c*/ 	.word	0x00000000
        /*0810*/ 	.short	0x0101
        /*0812*/ 	.byte	0x3f
	.zero		1


	//   ....[32]....
        /*0814*/ 	.word	0x00011110
        /*0818*/ 	.word	0x00000000
        /*081c*/ 	.word	0x00000000
        /*0820*/ 	.short	0x0101
        /*0822*/ 	.byte	0x3f
	.zero		1


	//   ....[33]....
        /*0824*/ 	.word	0x00011880
        /*0828*/ 	.word	0x00000006
        /*082c*/ 	.word	0x00000000
        /*0830*/ 	.short	0x010a
        /*0832*/ 	.byte	0x3f
	.zero		1


	//   ....[34]....
        /*0834*/ 	.word	0x00011920
        /*0838*/ 	.word	0x00000008
        /*083c*/ 	.word	0x00000000
        /*0840*/ 	.short	0x010a
        /*0842*/ 	.byte	0x3f
	.zero		1


	//   ....[35]....
        /*0844*/ 	.word	0x00011d40
        /*0848*/ 	.word	0x0000000e
        /*084c*/ 	.word	0x00000000
        /*0850*/ 	.short	0x010a
        /*0852*/ 	.byte	0x3f
	.zero		1


	//   ....[36]....
        /*0854*/ 	.word	0x00011da0
        /*0858*/ 	.word	0x0000000e
        /*085c*/ 	.word	0x00000000
        /*0860*/ 	.short	0x010a
        /*0862*/ 	.byte	0x3f
	.zero		1


	//   ....[37]....
        /*0864*/ 	.word	0x00013990
        /*0868*/ 	.word	0x00000003
        /*086c*/ 	.word	0x00000000
        /*0870*/ 	.short	0x0101
        /*0872*/ 	.byte	0x3f
	.zero		1


	//   ....[38]....
        /*0874*/ 	.word	0x00018410
        /*0878*/ 	.word	0x00000003
        /*087c*/ 	.word	0x00000000
        /*0880*/ 	.short	0x0101
        /*0882*/ 	.byte	0x3f
	.zero		1


	//   ....[39]....
        /*0884*/ 	.word	0x000185e0
        /*0888*/ 	.word	0x00000006
        /*088c*/ 	.word	0x00000000
        /*0890*/ 	.short	0x010a
        /*0892*/ 	.byte	0x3f
	.zero		1


	//   ....[40]....
        /*0894*/ 	.word	0x00018680
        /*0898*/ 	.word	0x00000008
        /*089c*/ 	.word	0x00000000
        /*08a0*/ 	.short	0x010a
        /*08a2*/ 	.byte	0x3f
	.zero		1


	//   ....[41]....
        /*08a4*/ 	.word	0x00018aa0
        /*08a8*/ 	.word	0x0000000e
        /*08ac*/ 	.word	0x00000000
        /*08b0*/ 	.short	0x010a
        /*08b2*/ 	.byte	0x3f
	.zero		1


	//   ....[42]....
        /*08b4*/ 	.word	0x00018b00
        /*08b8*/ 	.word	0x0000000e
        /*08bc*/ 	.word	0x00000000
        /*08c0*/ 	.short	0x010a
        /*08c2*/ 	.byte	0x3f
	.zero		1


	//   ....[43]....
        /*08c4*/ 	.word	0x0001a6f0
        /*08c8*/ 	.word	0x00000003
        /*08cc*/ 	.word	0x00000000
        /*08d0*/ 	.short	0x0101
        /*08d2*/ 	.byte	0x3f
	.zero		1


	//   ....[44]....
        /*08d4*/ 	.word	0x0001ffe0
        /*08d8*/ 	.word	0x00000003
        /*08dc*/ 	.word	0x00000000
        /*08e0*/ 	.short	0x0101
        /*08e2*/ 	.byte	0x3f
	.zero		1


	//   ....[45]....
        /*08e4*/ 	.word	0x00023110
        /*08e8*/ 	.word	0x000000ff
        /*08ec*/ 	.word	0x00000000
        /*08f0*/ 	.short	0x0101
        /*08f2*/ 	.byte	0x05
	.zero		1


	//   ....[46]....
        /*08f4*/ 	.word	0x00025be0
        /*08f8*/ 	.word	0x0000001b
        /*08fc*/ 	.word	0x00038840
        /*0900*/ 	.short	0x010a
        /*0902*/ 	.byte	0x3f
	.zero		1


	//   ....[47]....
        /*0904*/ 	.word	0x00026050
        /*0908*/ 	.word	0x0000001b
        /*090c*/ 	.word	0x00038830
        /*0910*/ 	.short	0x0107
        /*0912*/ 	.byte	0x3f
	.zero		1


	//   ....[48]....
        /*0914*/ 	.word	0x00026100
        /*0918*/ 	.word	0x0000001b
        /*091c*/ 	.word	0x00038830
        /*0920*/ 	.short	0x0101
        /*0922*/ 	.byte	0x3f
	.zero		1


	//   ....[49]....
        /*0924*/ 	.word	0x000268d0
        /*0928*/ 	.word	0x00000011
        /*092c*/ 	.word	0x00038800
        /*0930*/ 	.short	0x0107
        /*0932*/ 	.byte	0x3f
	.zero		1


	//   ....[50]....
        /*0934*/ 	.word	0x00026970
        /*0938*/ 	.word	0x00000011
        /*093c*/ 	.word	0x00038800
        /*0940*/ 	.short	0x0101
        /*0942*/ 	.byte	0x3f
	.zero		1


	//   ....[51]....
        /*0944*/ 	.word	0x00027330
        /*0948*/ 	.word	0x00000011
        /*094c*/ 	.word	0x00038810
        /*0950*/ 	.short	0x0107
        /*0952*/ 	.byte	0x3f
	.zero		1


	//   ....[52]....
        /*0954*/ 	.word	0x00027420
        /*0958*/ 	.word	0x00000011
        /*095c*/ 	.word	0x00038810
        /*0960*/ 	.short	0x0101
        /*0962*/ 	.byte	0x3f
	.zero		1


	//   ....[53]....
        /*0964*/ 	.word	0x00027440
        /*0968*/ 	.word	0x00000011
        /*096c*/ 	.word	0x00038820
        /*0970*/ 	.short	0x010a
        /*0972*/ 	.byte	0x3f
	.zero		1


	//   ....[54]....
        /*0974*/ 	.word	0x000274c0
        /*0978*/ 	.word	0x0000001b
        /*097c*/ 	.word	0x00038860
        /*0980*/ 	.short	0x010a
        /*0982*/ 	.byte	0x3f
	.zero		1


	//   ....[55]....
        /*0984*/ 	.word	0x00027d30
        /*0988*/ 	.word	0x0000001b
        /*098c*/ 	.word	0x00038850
        /*0990*/ 	.short	0x0107
        /*0992*/ 	.byte	0x3f
	.zero		1


	//   ....[56]....
        /*0994*/ 	.word	0x00027df0
        /*0998*/ 	.word	0x0000001b
        /*099c*/ 	.word	0x00038850
        /*09a0*/ 	.short	0x0101
        /*09a2*/ 	.byte	0x3f
	.zero		1


	//   ....[57]....
        /*09a4*/ 	.word	0x00028120
        /*09a8*/ 	.word	0x00000008
        /*09ac*/ 	.word	0x00038840
        /*09b0*/ 	.short	0x010a
        /*09b2*/ 	.byte	0x3f
	.zero		1


	//   ....[58]....
        /*09b4*/ 	.word	0x00028450
        /*09b8*/ 	.word	0x00000008
        /*09bc*/ 	.word	0x00038830
        /*09c0*/ 	.short	0x0107
        /*09c2*/ 	.byte	0x3f
	.zero		1


	//   ....[59]....
        /*09c4*/ 	.word	0x00028500
        /*09c8*/ 	.word	0x00000008
        /*09cc*/ 	.word	0x00038830
        /*09d0*/ 	.short	0x0101
        /*09d2*/ 	.byte	0x3f
	.zero		1


	//   ....[60]....
        /*09d4*/ 	.word	0x00028530
        /*09d8*/ 	.word	0x00000008
        /*09dc*/ 	.word	0x00038860
        /*09e0*/ 	.short	0x010a
        /*09e2*/ 	.byte	0x3f
	.zero		1


	//   ....[61]....
        /*09e4*/ 	.word	0x00028bb0
        /*09e8*/ 	.word	0x00000008
        /*09ec*/ 	.word	0x00038850
        /*09f0*/ 	.short	0x0107
        /*09f2*/ 	.byte	0x3f
	.zero		1


	//   ....[62]....
        /*09f4*/ 	.word	0x00028c60
        /*09f8*/ 	.word	0x00000008
        /*09fc*/ 	.word	0x00038850
        /*0a00*/ 	.short	0x0101
        /*0a02*/ 	.byte	0x3f
	.zero		1


	//   ....[63]....
        /*0a04*/ 	.word	0x00029040
        /*0a08*/ 	.word	0x00000005
        /*0a0c*/ 	.word	0x00038820
        /*0a10*/ 	.short	0x010a
        /*0a12*/ 	.byte	0x3f
	.zero		1


	//   ....[64]....
        /*0a14*/ 	.word	0x000291c0
        /*0a18*/ 	.word	0x00000003
        /*0a1c*/ 	.word	0x00038840
        /*0a20*/ 	.short	0x010a
        /*0a22*/ 	.byte	0x3f
	.zero		1


	//   ....[65]....
        /*0a24*/ 	.word	0x00029260
        /*0a28*/ 	.word	0x00000005
        /*0a2c*/ 	.word	0x00038840
        /*0a30*/ 	.short	0x010a
        /*0a32*/ 	.byte	0x3f
	.zero		1


	//   ....[66]....
        /*0a34*/ 	.word	0x000292a0
        /*0a38*/ 	.word	0x00000003
        /*0a3c*/ 	.word	0x00038860
        /*0a40*/ 	.short	0x010a
        /*0a42*/ 	.byte	0x3f
	.zero		1


	//   ....[67]....
        /*0a44*/ 	.word	0x000292e0
        /*0a48*/ 	.word	0x00000005
        /*0a4c*/ 	.word	0x00038860
        /*0a50*/ 	.short	0x010a
        /*0a52*/ 	.byte	0x3f
	.zero		1


	//   ....[68]....
        /*0a54*/ 	.word	0x00029350
        /*0a58*/ 	.word	0x00000003
        /*0a5c*/ 	.word	0x00038800
        /*0a60*/ 	.short	0x010a
        /*0a62*/ 	.byte	0x3f
	.zero		1


	//   ....[69]....
        /*0a64*/ 	.word	0x000293a0
        /*0a68*/ 	.word	0x0000000a
        /*0a6c*/ 	.word	0x00000000
        /*0a70*/ 	.short	0x010a
        /*0a72*/ 	.byte	0x3f
	.zero		1


	//   ....[70]....
        /*0a74*/ 	.word	0x00029400
        /*0a78*/ 	.word	0x00000008
        /*0a7c*/ 	.word	0x00038810
        /*0a80*/ 	.short	0x010a
        /*0a82*/ 	.byte	0x3f
	.zero		1


	//   ....[71]....
        /*0a84*/ 	.word	0x00029450
        /*0a88*/ 	.word	0x0000000a
        /*0a8c*/ 	.word	0x00000000
        /*0a90*/ 	.short	0x010a
        /*0a92*/ 	.byte	0x3f
	.zero		1


	//   ....[72]....
        /*0a94*/ 	.word	0x000294a0
        /*0a98*/ 	.word	0x00000008
        /*0a9c*/ 	.word	0x00000000
        /*0aa0*/ 	.short	0x010a
        /*0aa2*/ 	.byte	0x3f
	.zero		1


	//   ....[73]....
        /*0aa4*/ 	.word	0x000294f0
        /*0aa8*/ 	.word	0x0000000e
        /*0aac*/ 	.word	0x00000000
        /*0ab0*/ 	.short	0x010a
        /*0ab2*/ 	.byte	0x3f
	.zero		1


	//   ....[74]....
        /*0ab4*/ 	.word	0x00029540
        /*0ab8*/ 	.word	0x00000008
        /*0abc*/ 	.word	0x00000000
        /*0ac0*/ 	.short	0x010a
        /*0ac2*/ 	.byte	0x3f
	.zero		1


	//   ....[75]....
        /*0ac4*/ 	.word	0x00029590
        /*0ac8*/ 	.word	0x0000000e
        /*0acc*/ 	.word	0x00000000
        /*0ad0*/ 	.short	0x010a
        /*0ad2*/ 	.byte	0x3f
	.zero		1


	//   ....[76]....
        /*0ad4*/ 	.word	0x00029690
        /*0ad8*/ 	.word	0x0000001b
        /*0adc*/ 	.word	0x00038840
        /*0ae0*/ 	.short	0x010a
        /*0ae2*/ 	.byte	0x3f
	.zero		1


	//   ....[77]....
        /*0ae4*/ 	.word	0x0002a7b0
        /*0ae8*/ 	.word	0x00000011
        /*0aec*/ 	.word	0x00038820
        /*0af0*/ 	.short	0x010a
        /*0af2*/ 	.byte	0x3f
	.zero		1


	//   ....[78]....
        /*0af4*/ 	.word	0x0002a800
        /*0af8*/ 	.word	0x0000001b
        /*0afc*/ 	.word	0x00038860
        /*0b00*/ 	.short	0x010a
        /*0b02*/ 	.byte	0x3f
	.zero		1


	//   ....[79]....
        /*0b04*/ 	.word	0x0002b070
        /*0b08*/ 	.word	0x00000008
        /*0b0c*/ 	.word	0x00038840
        /*0b10*/ 	.short	0x010a
        /*0b12*/ 	.byte	0x3f
	.zero		1


	//   ....[80]....
        /*0b14*/ 	.word	0x0002b510
        /*0b18*/ 	.word	0x00000008
        /*0b1c*/ 	.word	0x00038860
        /*0b20*/ 	.short	0x010a
        /*0b22*/ 	.byte	0x3f
	.zero		1


	//   ....[81]....
        /*0b24*/ 	.word	0x0002bd40
        /*0b28*/ 	.word	0x00000005
        /*0b2c*/ 	.word	0x00038820
        /*0b30*/ 	.short	0x010a
        /*0b32*/ 	.byte	0x3f
	.zero		1


	//   ....[82]....
        /*0b34*/ 	.word	0x0002bee0
        /*0b38*/ 	.word	0x00000003
        /*0b3c*/ 	.word	0x00038840
        /*0b40*/ 	.short	0x010a
        /*0b42*/ 	.byte	0x3f
	.zero		1


	//   ....[83]....
        /*0b44*/ 	.word	0x0002bf30
        /*0b48*/ 	.word	0x00000005
        /*0b4c*/ 	.word	0x00038840
        /*0b50*/ 	.short	0x010a
        /*0b52*/ 	.byte	0x3f
	.zero		1


	//   ....[84]....
        /*0b54*/ 	.word	0x0002bf80
        /*0b58*/ 	.word	0x00000003
        /*0b5c*/ 	.word	0x00038860
        /*0b60*/ 	.short	0x010a
        /*0b62*/ 	.byte	0x3f
	.zero		1


	//   ....[85]....
        /*0b64*/ 	.word	0x0002c340
        /*0b68*/ 	.word	0x0000001a
        /*0b6c*/ 	.word	0x00000000
        /*0b70*/ 	.short	0x010a
        /*0b72*/ 	.byte	0x3f
	.zero		1


	//   ....[86]....
        /*0b74*/ 	.word	0x0002c480
        /*0b78*/ 	.word	0x00000009
        /*0b7c*/ 	.word	0x00000000
        /*0b80*/ 	.short	0x010a
        /*0b82*/ 	.byte	0x3f
	.zero		1


	//   ....[87]....
        /*0b84*/ 	.word	0x0002cae0
        /*0b88*/ 	.word	0x0000003a
        /*0b8c*/ 	.word	0x00000000
        /*0b90*/ 	.short	0x010a
        /*0b92*/ 	.byte	0x3f
	.zero		1


	//   ....[88]....
        /*0b94*/ 	.word	0x0002cc20
        /*0b98*/ 	.word	0x00000038
        /*0b9c*/ 	.word	0x00000000
        /*0ba0*/ 	.short	0x010a
        /*0ba2*/ 	.byte	0x3f
	.zero		1


	//   ....[89]....
        /*0ba4*/ 	.word	0x0002f140
        /*0ba8*/ 	.word	0x00000009
        /*0bac*/ 	.word	0x00000000
        /*0bb0*/ 	.short	0x0101
        /*0bb2*/ 	.byte	0x3f
	.zero		1


	//   ....[90]....
        /*0bb4*/ 	.word	0x0003d8a0
        /*0bb8*/ 	.word	0x00000005
        /*0bbc*/ 	.word	0x00000000
        /*0bc0*/ 	.short	0x0101
        /*0bc2*/ 	.byte	0x3f
	.zero		1


	//   ....[91]....
        /*0bc4*/ 	.word	0x0003d8d0
        /*0bc8*/ 	.word	0x00000009
        /*0bcc*/ 	.word	0x00000000
        /*0bd0*/ 	.short	0x010a
        /*0bd2*/ 	.byte	0x3f
	.zero		1


	//   ....[92]....
        /*0bd4*/ 	.word	0x0003d920
        /*0bd8*/ 	.word	0x00000038
        /*0bdc*/ 	.word	0x00000000
        /*0be0*/ 	.short	0x010a
        /*0be2*/ 	.byte	0x3f
	.zero		1


	//----- nvinfo : EIATTR_NUM_MBARRIERS
	.align		4
.L_800:
        /*0be4*/ 	.byte	0x03, 0x38
        /*0be6*/ 	.short	0x0017


	//----- nvinfo : EIATTR_EXIT_INSTR_OFFSETS
	.align		4
        /*0be8*/ 	.byte	0x04, 0x1c
        /*0bea*/ 	.short	(.L_802 - .L_801)


	//   ....[0]....
.L_801:
        /*0bec*/ 	.word	0x00000a40


	//   ....[1]....
        /*0bf0*/ 	.word	0x00024220


	//   ....[2]....
        /*0bf4*/ 	.word	0x00029330


	//----- nvinfo : EIATTR_MAX_THREADS
	.align		4
.L_802:
        /*0bf8*/ 	.byte	0x04, 0x05
        /*0bfa*/ 	.short	(.L_804 - .L_803)
.L_803:
        /*0bfc*/ 	.word	0x00000180
        /*0c00*/ 	.word	0x00000001
        /*0c04*/ 	.word	0x00000001


	//----- nvinfo : EIATTR_CRS_STACK_SIZE
	.align		4
.L_804:
        /*0c08*/ 	.byte	0x04, 0x1e
        /*0c0a*/ 	.short	(.L_806 - .L_805)
.L_805:
        /*0c0c*/ 	.word	0x00000000


	//----- nvinfo : EIATTR_CBANK_PARAM_SIZE
	.align		4
.L_806:
        /*0c10*/ 	.byte	0x03, 0x19
        /*0c12*/ 	.short	0x0bf0


	//----- nvinfo : EIATTR_PARAM_CBANK
	.align		4
        /*0c14*/ 	.byte	0x04, 0x0a
        /*0c16*/ 	.short	(.L_808 - .L_807)
	.align		4
.L_807:
        /*0c18*/ 	.word	index@(.nv.constant0._ZN7cutlass13device_kernelIN5flash11enable_sm90INS1_16FlashAttnFwdSm90INS1_25CollectiveMainloopFwdSm90ILi2EN4cute5tupleIJNS5_1CILi1EEES8_S8_EEENS6_IJNS7_ILi64EEESA_SA_EEELi512ENS_6half_tEfNS_4arch4Sm90ELb0ELb1ELb0ELb0ELb1ELb0ELb1ELb0ELb0ELb1ELb0ELb0EEENS1_21CollectiveEpilogueFwdINS6_IJSA_NS7_ILi512EEESA_EEES9_SC_SE_Li256ELb0ELb1ELb0ELb0EEENS1_30DynamicPersistentTileSchedulerILi256ELi128ELb0ELb1ELb1EEEEEEEEEvNT_6ParamsE)
        /*0c1c*/ 	.short	0x0210
        /*0c1e*/ 	.short	0x0bf0


	//----- nvinfo : EIATTR_SW_WAR
	.align		4
.L_808:
        /*0c20*/ 	.byte	0x04, 0x36
        /*0c22*/ 	.short	(.L_810 - .L_809)
.L_809:
        /*0c24*/ 	.word	0x00000008
.L_810:


//--------------------- .nv.info._ZN7cutlass13device_kernelIN5flash11enable_sm90INS1_16FlashAttnFwdSm90INS1_25CollectiveMainloopFwdSm90ILi2EN4cute5tupleIJNS5_1CILi1EEES8_S8_EEENS6_IJNS7_ILi64EEESA_SA_EEELi512ENS_6half_tEfNS_4arch4Sm90ELb0ELb1ELb0ELb1ELb1ELb0ELb0ELb0ELb0ELb1ELb0ELb0EEENS1_21CollectiveEpilogueFwdINS6_IJSA_NS7_ILi512EEESA_EEES9_SC_SE_Li256ELb1ELb1ELb0ELb0EEENS1_36VarlenDynamicPersistentTileSchedulerILi64ELi64ELi256ELi128ELb0ELb1ELb1ELb1ELb0ELb1EEEEEEEEEvNT_6ParamsE --------------------------
	.section	.nv.info._ZN7cutlass13device_kernelIN5flash11enable_sm90INS1_16FlashAttnFwdSm90INS1_25CollectiveMainloopFwdSm90ILi2EN4cute5tupleIJNS5_1CILi1EEES8_S8_EEENS6_IJNS7_ILi64EEESA_SA_EEELi512ENS_6half_tEfNS_4arch4Sm90ELb0ELb1ELb0ELb1ELb1ELb0ELb0ELb0ELb0ELb1ELb0ELb0EEENS1_21CollectiveEpilogueFwdINS6_IJSA_NS7_ILi512EEESA_EEES9_SC_SE_Li256ELb1ELb1ELb0ELb0EEENS1_36VarlenDynamicPersistentTileSchedulerILi64ELi64ELi256ELi128ELb0ELb1ELb1ELb1ELb0ELb1EEEEEEEEEvNT_6ParamsE,"",@"SHT_CUDA_INFO"
	.sectionflags	@""
	.align	4


	//----- nvinfo : EIATTR_CUDA_API_VERSION
	.align		4
        /*0000*/ 	.byte	0x04, 0x37
        /*0002*/ 	.short	(.L_812 - .L_811)
.L_811:
        /*0004*/ 	.word	0x00000082


	//----- nvinfo : EIATTR_KPARAM_INFO
	.align		4
.L_812:
        /*0008*/ 	.byte	0x04, 0x17
        /*000a*/ 	.short	(.L_814 - .L_813)
.L_813:
        /*000c*/ 	.word	0x00000000
        /*0010*/ 	.short	0x0000
        /*0012*/ 	.short	0x0070
        /*0014*/ 	.byte	0x00, 0xf0, 0x01, 0x2a


	//----- nvinfo : EIATTR_SPARSE_MMA_MASK
	.align		4
.L_814:
        /*0018*/ 	.byte	0x03, 0x50
        /*001a*/ 	.short	0x0000


	//----- nvinfo : EIATTR_MAXREG_COUNT
	.align		4
        /*001c*/ 	.byte	0x03, 0x1b
        /*001e*/ 	.short	0x00a8


	//----- nvinfo : EIATTR_NUM_BARRIERS
	.align		4
        /*0020*/ 	.byte	0x02, 0x4c
        /*0022*/ 	.byte	0x10
	.zero		1


	//----- nvinfo : EIATTR_EXTERNS
	.align		4
        /*0024*/ 	.byte	0x04, 0x0f
        /*0026*/ 	.short	(.L_816 - .L_815)


	//   ....[0]....
	.align		4
.L_815:
        /*0028*/ 	.word	index@(__assertfail)


	//----- nvinfo : EIATTR_ANNOTATIONS
	.align		4
.L_816:
        /*002c*/ 	.byte	0x04, 0x55
        /*002e*/ 	.short	(.L_818 - .L_817)


	//   ....[0]....
.L_817:
        /* <DEDUP_REMOVED lines=10> */


	//----- nvinfo : EIATTR_MERCURY_ISA_VERSION
	.align		4
.L_818:
        /*00b8*/ 	.byte	0x03, 0x5f
        /*00ba*/ 	.short	0x0101


	//----- nvinfo : EIATTR_UNUSED_LOAD_BYTE_OFFSET
	.align		4
        /*00bc*/ 	.byte	0x04, 0x44
        /*00be*/ 	.short	(.L_820 - .L_819)


	//   ....[0]....
.L_819:
        /*00c0*/ 	.word	0x00000940
        /*00c4*/ 	.word	0x0000fff0


	//   ....[1]....
        /*00c8*/ 	.word	0x0000cf30
        /*00cc*/ 	.word	0x0000fff0


	//----- nvinfo : EIATTR_INT_WARP_WIDE_INSTR_OFFSETS
	.align		4
.L_820:
        /*00d0*/ 	.byte	0x04, 0x31
        /*00d2*/ 	.short	(.L_822 - .L_821)


	//   ....[0]....
.L_821:
        /*00d4*/ 	.word	0x000000c0


	//   ....[1]....
        /*00d8*/ 	.word	0x000000d0


	//   ....[2]....
        /*00dc*/ 	.word	0x00000170


	//   ....[3]....
        /*00e0*/ 	.word	0x00011480


	//   ....[4]....
        /*00e4*/ 	.word	0x00011510


	//   ....[5]....
        /*00e8*/ 	.word	0x000149d0


	//   ....[6]....
        /*00ec*/ 	.word	0x00014a60


	//----- nvinfo : EIATTR_COOP_GROUP_MASK_REGIDS
	.align		4
.L_822:
        /*00f0*/ 	.byte	0x04, 0x29
        /*00f2*/ 	.short	(.L_824 - .L_823)


	//   ....[0]....
.L_823:
        /*00f4*/ 	.word	0xffffffff


	//   ....[1]....
        /*00f8*/ 	.word	0xffffffff


	//   ....[2]....
        /*00fc*/ 	.word	0xffffffff


	//   ....[3]....
        /*0100*/ 	.word	0xffffffff


	//   ....[4]....
        /*0104*/ 	.word	0xffffffff


	//   ....[5]....
        /*0108*/ 	.word	0xffffffff


	//   ....[6]....
        /*010c*/ 	.word	0xffffffff


	//   ....[7]....
        /*0110*/ 	.word	0xffffffff


	//   ....[8]....
        /*0114*/ 	.word	0xffffffff


	//   ....[9]....
        /*0118*/ 	.word	0xffffffff


	//   ....[10]....
        /*011c*/ 	.word	0xffffffff


	//   ....[11]....
        /*0120*/ 	.word	0xffffffff


	//   ....[12]....
        /*0124*/ 	.word	0xffffffff


	//   ....[13]....
        /*0128*/ 	.word	0xffffffff


	//   ....[14]....
        /*012c*/ 	.word	0xffffffff


	//   ....[15]....
        /*0130*/ 	.word	0xffffffff


	//   ....[16]....
        /*0134*/ 	.word	0xffffffff


	//   ....[17]....
        /*0138*/ 	.word	0xffffffff


	//   ....[18]....
        /*013c*/ 	.word	0xffffffff


	//   ....[19]....
        /*0140*/ 	.word	0xffffffff


	//   ....[20]....
        /*0144*/ 	.word	0xffffffff


	//   ....[21]....
        /*0148*/ 	.word	0xffffffff


	//   ....[22]....
        /*014c*/ 	.word	0xffffffff


	//   ....[23]....
        /*0150*/ 	.word	0xffffffff


	//   ....[24]....
        /*0154*/ 	.word	0xffffffff


	//   ....[25]....
        /*0158*/ 	.word	0xffffffff


	//   ....[26]....
        /*015c*/ 	.word	0xffffffff


	//   ....[27]....
        /*0160*/ 	.word	0xffffffff


	//   ....[28]....
        /*0164*/ 	.word	0xffffffff


	//   ....[29]....
        /*0168*/ 	.word	0xffffffff


	//   ....[30]....
        /*016c*/ 	.word	0xffffffff


	//   ....[31]....
        /*0170*/ 	.word	0xffffffff


	//   ....[32]....
        /*0174*/ 	.word	0xffffffff


	//   ....[33]....
        /*0178*/ 	.word	0xffffffff


	//   ....[34]....
        /*017c*/ 	.word	0xffffffff


	//   ....[35]....
        /*0180*/ 	.word	0xffffffff


	//   ....[36]....
        /*0184*/ 	.word	0xffffffff


	//   ....[37]....
        /*0188*/ 	.word	0xffffffff


	//   ....[38]....
        /*018c*/ 	.word	0xffffffff


	//   ....[39]....
        /*0190*/ 	.word	0xffffffff


	//   ....[40]....
        /*0194*/ 	.word	0xffffffff


	//   ....[41]....
        /*0198*/ 	.word	0xffffffff


	//   ....[42]....
        /*019c*/ 	.word	0xffffffff


	//   ....[43]....
        /*01a0*/ 	.word	0xffffffff


	//   ....[44]....
        /*01a4*/ 	.word	0xffffffff


	//   ....[45]....
        /*01a8*/ 	.word	0xffffffff


	//   ....[46]....
        /*01ac*/ 	.word	0xffffffff


	//   ....[47]....
        /*01b0*/ 	.word	0xffffffff


	//   ....[48]....
        /*01b4*/ 	.word	0xffffffff


	//   ....[49]....
        /*01b8*/ 	.word	0xffffffff


	//   ....[50]....
        /*01bc*/ 	.word	0xffffffff


	//   ....[51]....
        /*01c0*/ 	.word	0xffffffff


	//   ....[52]....
        /*01c4*/ 	.word	0xffffffff


	//   ....[53]....
        /*01c8*/ 	.word	0xffffffff


	//   ....[54]....
        /*01cc*/ 	.word	0xffffffff


	//   ....[55]....
        /*01d0*/ 	.word	0xffffffff


	//   ....[56]....
        /*01d4*/ 	.word	0xffffffff


	//   ....[57]....
        /*01d8*/ 	.word	0xffffffff


	//   ....[58]....
        /*01dc*/ 	.word	0xffffffff


	//   ....[59]....
        /*01e0*/ 	.word	0xffffffff


	//   ....[60]....
        /*01e4*/ 	.word	0xffffffff


	//   ....[61]....
        /*01e8*/ 	.word	0xffffffff


	//   ....[62]....
        /*01ec*/ 	.word	0xffffffff


	//   ....[63]....
        /*01f0*/ 	.word	0xffffffff


	//   ....[64]....
        /*01f4*/ 	.word	0xffffffff


	//   ....[65]....
        /*01f8*/ 	.word	0xffffffff


	//   ....[66]....
        /*01fc*/ 	.word	0xffffffff


	//   ....[67]....
        /*0200*/ 	.word	0xffffffff


	//   ....[68]....
        /*0204*/ 	.word	0xffffffff


	//   ....[69]....
        /*0208*/ 	.word	0xffffffff


	//   ....[70]....
        /*020c*/ 	.word	0xffffffff


	//   ....[71]....
        /*0210*/ 	.word	0xffffffff


	//   ....[72]....
        /*0214*/ 	.word	0xffffffff


	//   ....[73]....
        /*0218*/ 	.word	0xffffffff


	//   ....[74]....
        /*021c*/ 	.word	0xffffffff


	//   ....[75]....
        /*0220*/ 	.word	0xffffffff


	//   ....[76]....
        /*0224*/ 	.word	0xffffffff


	//   ....[77]....
        /*0228*/ 	.word	0xffffffff


	//   ....[78]....
        /*022c*/ 	.word	0xffffffff


	//   ....[79]....
        /*0230*/ 	.word	0xffffffff


	//   ....[80]....
        /*0234*/ 	.word	0xffffffff


	//   ....[81]....
        /*0238*/ 	.word	0xffffffff


	//   ....[82]....
        /*023c*/ 	.word	0xffffffff


	//   ....[83]....
        /*0240*/ 	.word	0xffffffff


	//   ....[84]....
        /*0244*/ 	.word	0xffffffff


	//   ....[85]....
        /*0248*/ 	.word	0xffffffff


	//   ....[86]....
        /*024c*/ 	.word	0xffffffff


	//   ....[87]....
        /*0250*/ 	.word	0xffffffff


	//   ....[88]....
        /*0254*/ 	.word	0xffffffff


	//   ....[89]....
        /*0258*/ 	.word	0xffffffff


	//   ....[90]....
        /*025c*/ 	.word	0xffffffff


	//   ....[91]....
        /*0260*/ 	.word	0xffffffff


	//   ....[92]....
        /*0264*/ 	.word	0xffffffff


	//   ....[93]....
        /*0268*/ 	.word	0xffffffff


	//   ....[94]....
        /*026c*/ 	.word	0xffffffff


	//   ....[95]....
        /*0270*/ 	.word	0xffffffff


	//   ....[96]....
        /*0274*/ 	.word	0xffffffff


	//   ....[97]....
        /*0278*/ 	.word	0xffffffff


	//   ....[98]....
        /*027c*/ 	.word	0xffffffff


	//   ....[99]....
        /*0280*/ 	.word	0xffffffff


	//   ....[100]....
        /*0284*/ 	.word	0xffffffff


	//   ....[101]....
        /*0288*/ 	.word	0xffffffff


	//   ....[102]....
        /*028c*/ 	.word	0xffffffff


	//   ....[103]....
        /*0290*/ 	.word	0xffffffff


	//   ....[104]....
        /*0294*/ 	.word	0xffffffff


	//   ....[105]....
        /*0298*/ 	.word	0xffffffff


	//   ....[106]....
        /*029c*/ 	.word	0xffffffff


	//   ....[107]....
        /*02a0*/ 	.word	0xffffffff


	//   ....[108]....
        /*02a4*/ 	.word	0xffffffff


	//   ....[109]....
        /*02a8*/ 	.word	0xffffffff


	//   ....[110]....
        /*02ac*/ 	.word	0xffffffff


	//   ....[111]....
        /*02b0*/ 	.word	0xffffffff


	//   ....[112]....
        /*02b4*/ 	.word	0xffffffff


	//   ....[113]....
        /*02b8*/ 	.word	0xffffffff


	//   ....[114]....
        /*02bc*/ 	.word	0xffffffff


	//   ....[115]....
        /*02c0*/ 	.word	0xffffffff


	//   ....[116]....
        /*02c4*/ 	.word	0xffffffff


	//   ....[117]....
        /*02c8*/ 	.word	0xffffffff


	//   ....[118]....
        /*02cc*/ 	.word	0xffffffff


	//   ....[119]....
        /*02d0*/ 	.word	0xffffffff


	//   ....[120]....
        /*02d4*/ 	.word	0xffffffff


	//   ....[121]....
        /*02d8*/ 	.word	0xffffffff


	//   ....[122]....
        /*02dc*/ 	.word	0xffffffff


	//   ....[123]....
        /*02e0*/ 	.word	0xffffffff


	//   ....[124]....
        /*02e4*/ 	.word	0xffffffff


	//   ....[125]....
        /*02e8*/ 	.word	0x0500000f


	//   ....[126]....
        /*02ec*/ 	.word	0x0500000f


	//   ....[127]....
        /*02f0*/ 	.word	0x0500000f


	//   ....[128]....
        /*02f4*/ 	.word	0x0500000f


	//   ....[129]....
        /*02f8*/ 	.word	0x0500000f


	//   ....[130]....
        /*02fc*/ 	.word	0x0500000f


	//   ....[131]....
        /*0300*/ 	.word	0x0500000f


	//   ....[132]....
        /*0304*/ 	.word	0x0500000f


	//   ....[133]....
        /*0308*/ 	.word	0x0500000f


	//   ....[134]....
        /*030c*/ 	.word	0x0500000f


	//   ....[135]....
        /*0310*/ 	.word	0x0500000f


	//   ....[136]....
        /*0314*/ 	.word	0x0500000f


	//   ....[137]....
        /*0318*/ 	.word	0x0500000f


	//   ....[138]....
        /*031c*/ 	.word	0x0500000f


	//   ....[139]....
        /*0320*/ 	.word	0x0500000f


	//   ....[140]....
        /*0324*/ 	.word	0x0500000f


	//   ....[141]....
        /*0328*/ 	.word	0x0500000f


	//   ....[142]....
        /*032c*/ 	.word	0x0500000f


	//   ....[143]....
        /*0330*/ 	.word	0x0500000f


	//   ....[144]....
        /*0334*/ 	.word	0x0500000f


	//   ....[145]....
        /*0338*/ 	.word	0x0500000f


	//   ....[146]....
        /*033c*/ 	.word	0x0500000f


	//   ....[147]....
        /*0340*/ 	.word	0x0500000f


	//   ....[148]....
        /*0344*/ 	.word	0x0500000f


	//   ....[149]....
        /*0348*/ 	.word	0x0500000f


	//   ....[150]....
        /*034c*/ 	.word	0x0500000f


	//   ....[151]....
        /*0350*/ 	.word	0x0500000f


	//   ....[152]....
        /*0354*/ 	.word	0x0500000f


	//   ....[153]....
        /*0358*/ 	.word	0x0500000f


	//   ....[154]....
        /*035c*/ 	.word	0x0500000f


	//   ....[155]....
        /*0360*/ 	.word	0x0500000f


	//   ....[156]....
        /*0364*/ 	.word	0x0500000f


	//   ....[157]....
        /*0368*/ 	.word	0x0500000f


	//   ....[158]....
        /*036c*/ 	.word	0x0500000f


	//   ....[159]....
        /*0370*/ 	.word	0x0500000f


	//   ....[160]....
        /*0374*/ 	.word	0x0500000f


	//   ....[161]....
        /*0378*/ 	.word	0x0500000f


	//   ....[162]....
        /*037c*/ 	.word	0x0500000f


	//   ....[163]....
        /*0380*/ 	.word	0x0500000f


	//   ....[164]....
        /*0384*/ 	.word	0x0500000f


	//   ....[165]....
        /*0388*/ 	.word	0x0500000f


	//   ....[166]....
        /*038c*/ 	.word	0x0500000f


	//   ....[167]....
        /*0390*/ 	.word	0x0500000f


	//   ....[168]....
        /*0394*/ 	.word	0x0500000f


	//   ....[169]....
        /*0398*/ 	.word	0x0500000f


	//   ....[170]....
        /*039c*/ 	.word	0x0500000f


	//   ....[171]....
        /*03a0*/ 	.word	0x0500000f


	//   ....[172]....
        /*03a4*/ 	.word	0x0500000f


	//   ....[173]....
        /*03a8*/ 	.word	0x0500000f


	//   ....[174]....
        /*03ac*/ 	.word	0x0500000f


	//   ....[175]....
        /*03b0*/ 	.word	0x0500000f


	//   ....[176]....
        /*03b4*/ 	.word	0x0500000f


	//   ....[177]....
        /*03b8*/ 	.word	0x0500000f


	//   ....[178]....
        /*03bc*/ 	.word	0x0500000f


	//   ....[179]....
        /*03c0*/ 	.word	0x0500000f


	//   ....[180]....
        /*03c4*/ 	.word	0x0500000f


	//   ....[181]....
        /*03c8*/ 	.word	0x0500000f


	//   ....[182]....
        /*03cc*/ 	.word	0x0500000f


	//   ....[183]....
        /*03d0*/ 	.word	0x0500000f


	//----- nvinfo : EIATTR_COOP_GROUP_INSTR_OFFSETS
	.align		4
.L_824:
        /*03d4*/ 	.byte	0x04, 0x28
        /*03d6*/ 	.short	(.L_826 - .L_825)


	//   ....[0]....
.L_825:
        /*03d8*/ 	.word	0x00000070


	//   ....[1]....
        /*03dc*/ 	.word	0x000000b0


	//   ....[2]....
        /*03e0*/ 	.word	0x00000290


	//   ....[3]....
        /*03e4*/ 	.word	0x000003f0


	//   ....[4]....
        /*03e8*/ 	.word	0x00000510


	//   ....[5]....
        /*03ec*/ 	.word	0x00000670


	//   ....[6]....
        /*03f0*/ 	.word	0x00001cc0


	//   ....[7]....
        /*03f4*/ 	.word	0x00003df0


	//   ....[8]....
        /*03f8*/ 	.word	0x00004510


	//   ....[9]....
        /*03fc*/ 	.word	0x00004b90


	//   ....[10]....
        /*0400*/ 	.word	0x00005060


	//   ....[11]....
        /*0404*/ 	.word	0x00005160


	//   ....[12]....
        /*0408*/ 	.word	0x000054f0


	//   ....[13]....
        /*040c*/ 	.word	0x00005560


	//   ....[14]....
        /*0410*/ 	.word	0x00005dc0


	//   ....[15]....
        /*0414*/ 	.word	0x00006460


	//   ....[16]....
        /*0418*/ 	.word	0x00006680


	//   ....[17]....
        /*041c*/ 	.word	0x00006d70


	//   ....[18]....
        /*0420*/ 	.word	0x00006e70


	//   ....[19]....
        /*0424*/ 	.word	0x00007240


	//   ....[20]....
        /*0428*/ 	.word	0x000072c0


	//   ....[21]....
        /*042c*/ 	.word	0x000083e0


	//   ....[22]....
        /*0430*/ 	.word	0x00008b40


	//   ....[23]....
        /*0434*/ 	.word	0x00008b70


	//   ....[24]....
        /*0438*/ 	.word	0x00008dd0


	//   ....[25]....
        /*043c*/ 	.word	0x00008fa0


	//   ....[26]....
        /*0440*/ 	.word	0x00009f50


	//   ....[27]....
        /*0444*/ 	.word	0x0000a3e0


	//   ....[28]....
        /*0448*/ 	.word	0x0000a600


	//   ....[29]....
        /*044c*/ 	.word	0x0000acf0


	//   ....[30]....
        /*0450*/ 	.word	0x0000adf0


	//   ....[31]....
        /*0454*/ 	.word	0x0000b1c0


	//   ....[32]....
        /*0458*/ 	.word	0x0000b240


	//   ....[33]....
        /*045c*/ 	.word	0x0000c360


	//   ....[34]....
        /*0460*/ 	.word	0x0000c430


	//   ....[35]....
        /*0464*/ 	.word	0x0000c470


	//   ....[36]....
        /*0468*/ 	.word	0x0000c510


	//   ....[37]....
        /*046c*/ 	.word	0x0000c540


	//   ....[38]....
        /*0470*/ 	.word	0x0000de50


	//   ....[39]....
        /*0474*/ 	.word	0x0000e490


	//   ....[40]....
        /*0478*/ 	.word	0x0000e4c0


	//   ....[41]....
        /*047c*/ 	.word	0x0000e4e0


	//   ....[42]....
        /*0480*/ 	.word	0x0000e500


	//   ....[43]....
        /*0484*/ 	.word	0x0000eb90


	//   ....[44]....
        /*0488*/ 	.word	0x0000eba0


	//   ....[45]....
        /*048c*/ 	.word	0x0000edd0


	//   ....[46]....
        /*0490*/ 	.word	0x0000edf0


	//   ....[47]....
        /*0494*/ 	.word	0x0000f990


	//   ....[48]....
        /*0498*/ 	.word	0x0000f9c0


	//   ....[49]....
        /*049c*/ 	.word	0x0000fc00


	//   ....[50]....
        /*04a0*/ 	.word	0x0000fc20


	//   ....[51]....
        /*04a4*/ 	.word	0x0000fee0


	//   ....[52]....
        /*04a8*/ 	.word	0x00010090


	//   ....[53]....
        /*04ac*/ 	.word	0x000100c0


	//   ....[54]....
        /*04b0*/ 	.word	0x000100f0


	//   ....[55]....
        /*04b4*/ 	.word	0x00010120


	//   ....[56]....
        /*04b8*/ 	.word	0x00010150


	//   ....[57]....
        /*04bc*/ 	.word	0x00010180


	//   ....[58]....
        /*04c0*/ 	.word	0x000102d0


	//   ....[59]....
        /*04c4*/ 	.word	0x00010300


	//   ....[60]....
        /*04c8*/ 	.word	0x00010330


	//   ....[61]....
        /*04cc*/ 	.word	0x00010360


	//   ....[62]....
        /*04d0*/ 	.word	0x00010390


	//   ....[63]....
        /*04d4*/ 	.word	0x000103c0


	//   ....[64]....
        /*04d8*/ 	.word	0x00010450


	//   ....[65]....
        /*04dc*/ 	.word	0x000104b0


	//   ....[66]....
        /*04e0*/ 	.word	0x00010540


	//   ....[67]....
        /*04e4*/ 	.word	0x000122a0


	//   ....[68]....
        /*04e8*/ 	.word	0x000122c0


	//   ....[69]....
        /*04ec*/ 	.word	0x00012350


	//   ....[70]....
        /*04f0*/ 	.word	0x00012370


	//   ....[71]....
        /*04f4*/ 	.word	0x000123f0


	//   ....[72]....
        /*04f8*/ 	.word	0x00012410


	//   ....[73]....
        /*04fc*/ 	.word	0x00012420


	//   ....[74]....
        /*0500*/ 	.word	0x00012430


	//   ....[75]....
        /*0504*/ 	.word	0x00012b70


	//   ....[76]....
        /*0508*/ 	.word	0x00012ba0


	//   ....[77]....
        /*050c*/ 	.word	0x00012c40


	//   ....[78]....
        /*0510*/ 	.word	0x00012c60


	//   ....[79]....
        /*0514*/ 	.word	0x00012ce0


	//   ....[80]....
        /*0518*/ 	.word	0x00012d00


	//   ....[81]....
        /*051c*/ 	.word	0x00012d10


	//   ....[82]....
        /*0520*/ 	.word	0x00012d20


	//   ....[83]....
        /*0524*/ 	.word	0x00013190


	//   ....[84]....
        /*0528*/ 	.word	0x000131c0


	//   ....[85]....
        /*052c*/ 	.word	0x000133b0


	//   ....[86]....
        /*0530*/ 	.word	0x000133f0


	//   ....[87]....
        /*0534*/ 	.word	0x00013400


	//   ....[88]....
        /*0538*/ 	.word	0x00013410


	//   ....[89]....
        /*053c*/ 	.word	0x00013560


	//   ....[90]....
        /*0540*/ 	.word	0x000136b0


	//   ....[91]....
        /*0544*/ 	.word	0x00013ee0


	//   ....[92]....
        /*0548*/ 	.word	0x00013f00


	//   ....[93]....
        /*054c*/ 	.word	0x00013f50


	//   ....[94]....
        /*0550*/ 	.word	0x00013f60


	//   ....[95]....
        /*0554*/ 	.word	0x00013fa0


	//   ....[96]....
        /*0558*/ 	.word	0x00013fb0


	//   ....[97]....
        /*055c*/ 	.word	0x00013fc0


	//   ....[98]....
        /*0560*/ 	.word	0x00014000


	//   ....[99]....
        /*0564*/ 	.word	0x00014320


	//   ....[100]....
        /*0568*/ 	.word	0x00014360


	//   ....[101]....
        /*056c*/ 	.word	0x00014380


	//   ....[102]....
        /*0570*/ 	.word	0x000143a0


	//   ....[103]....
        /*0574*/ 	.word	0x000143d0


	//   ....[104]....
        /*0578*/ 	.word	0x000143f0


	//   ....[105]....
        /*057c*/ 	.word	0x000144f0


	//   ....[106]....
        /*0580*/ 	.word	0x00014640


	//   ....[107]....
        /*0584*/ 	.word	0x00014c40


	//   ....[108]....
        /*0588*/ 	.word	0x00014c90


	//   ....[109]....
        /*058c*/ 	.word	0x00014cc0


	//   ....[110]....
        /*0590*/ 	.word	0x00014cf0


	//   ....[111]....
        /*0594*/ 	.word	0x00014d00


	//   ....[112]....
        /*0598*/ 	.word	0x00014d30


	//   ....[113]....
        /*059c*/ 	.word	0x00014d60


	//   ....[114]....
        /*05a0*/ 	.word	0x00014d90


	//   ....[115]....
        /*05a4*/ 	.word	0x00014f10


	//   ....[116]....
        /*05a8*/ 	.word	0x00014f40


	//   ....[117]....
        /*05ac*/ 	.word	0x00014f70


	//   ....[118]....
        /*05b0*/ 	.word	0x00014fa0


	//   ....[119]....
        /*05b4*/ 	.word	0x00014fd0


	//   ....[120]....
        /*05b8*/ 	.word	0x00015000


	//   ....[121]....
        /*05bc*/ 	.word	0x000150c0


	//   ....[122]....
        /*05c0*/ 	.word	0x000150e0


	//   ....[123]....
        /*05c4*/ 	.word	0x00015150


	//   ....[124]....
        /*05c8*/ 	.word	0x000157f0


	//   ....[125]....
        /*05cc*/ 	.word	0x00015f00


	//   ....[126]....
        /*05d0*/ 	.word	0x00015ff0


	//   ....[127]....
        /*05d4*/ 	.word	0x00016090


	//   ....[128]....
        /*05d8*/ 	.word	0x000160f0


	//   ....[129]....
        /*05dc*/ 	.word	0x000161e0


	//   ....[130]....
        /*05e0*/ 	.word	0x00016250


	//   ....[131]....
        /*05e4*/ 	.word	0x00016340


	//   ....[132]....
        /*05e8*/ 	.word	0x000163b0


	//   ....[133]....
        /*05ec*/ 	.word	0x00016450


	//   ....[134]....
        /*05f0*/ 	.word	0x00016540


	//   ....[135]....
        /*05f4*/ 	.word	0x000165b0


	//   ....[136]....
        /*05f8*/ 	.word	0x00016610


	//   ....[137]....
        /*05fc*/ 	.word	0x00016700


	//   ....[138]....
        /*0600*/ 	.word	0x00016760


	//   ....[139]....
        /*0604*/ 	.word	0x00016860


	//   ....[140]....
        /*0608*/ 	.word	0x000168c0


	//   ....[141]....
        /*060c*/ 	.word	0x00016960


	//   ....[142]....
        /*0610*/ 	.word	0x00016ae0


	//   ....[143]....
        /*0614*/ 	.word	0x00016be0


	//   ....[144]....
        /*0618*/ 	.word	0x00016e50


	//   ....[145]....
        /*061c*/ 	.word	0x00016ea0


	//   ....[146]....
        /*0620*/ 	.word	0x00017070


	//   ....[147]....
        /*0624*/ 	.word	0x000170c0


	//   ....[148]....
        /*0628*/ 	.word	0x00017290


	//   ....[149]....
        /*062c*/ 	.word	0x000172e0


	//   ....[150]....
        /*0630*/ 	.word	0x000173d0


	//   ....[151]....
        /*0634*/ 	.word	0x00017470


	//   ....[152]....
        /*0638*/ 	.word	0x000174d0


	//   ....[153]....
        /*063c*/ 	.word	0x00017580


	//   ....[154]....
        /*0640*/ 	.word	0x000175e0


	//   ....[155]....
        /*0644*/ 	.word	0x00017690


	//   ....[156]....
        /*0648*/ 	.word	0x000176f0


	//   ....[157]....
        /*064c*/ 	.word	0x000177a0


	//   ....[158]....
        /*0650*/ 	.word	0x00017890


	//   ....[159]....
        /*0654*/ 	.word	0x00017970


	//   ....[160]....
        /*0658*/ 	.word	0x00017a80


	//   ....[161]....
        /*065c*/ 	.word	0x00017b80


	//   ....[162]....
        /*0660*/ 	.word	0x00017cb0


	//   ....[163]....
        /*0664*/ 	.word	0x00017d90


	//   ....[164]....
        /*0668*/ 	.word	0x00017e90


	//   ....[165]....
        /*066c*/ 	.word	0x00017f70


	//   ....[166]....
        /*0670*/ 	.word	0x00018000


	//   ....[167]....
        /*0674*/ 	.word	0x000180a0


	//   ....[168]....
        /*0678*/ 	.word	0x000181c0


	//   ....[169]....
        /*067c*/ 	.word	0x00018230


	//   ....[170]....
        /*0680*/ 	.word	0x000182a0


	//   ....[171]....
        /*0684*/ 	.word	0x00018310


	//   ....[172]....
        /*0688*/ 	.word	0x00018380


	//   ....[173]....
        /*068c*/ 	.word	0x00018400


	//   ....[174]....
        /*0690*/ 	.word	0x00018490


	//   ....[175]....
        /*0694*/ 	.word	0x00018520


	//   ....[176]....
        /*0698*/ 	.word	0x00018590


	//   ....[177]....
        /*069c*/ 	.word	0x00018600


	//   ....[178]....
        /*06a0*/ 	.word	0x00018670


	//   ....[179]....
        /*06a4*/ 	.word	0x000186f0


	//   ....[180]....
        /*06a8*/ 	.word	0x00018760


	//   ....[181]....
        /*06ac*/ 	.word	0x00018800


	//   ....[182]....
        /*06b0*/ 	.word	0x00018890


	//   ....[183]....
        /*06b4*/ 	.word	0x000189b0


	//----- nvinfo : EIATTR_REG_RECONFIG
	.align		4
.L_826:
        /*06b8*/ 	.byte	0x01, 0x54
	.zero		2


	//----- nvinfo : EIATTR_SYSCALL_OFFSETS
	.align		4
        /*06bc*/ 	.byte	0x04, 0x46
        /*06be*/ 	.short	(.L_828 - .L_827)


	//   ....[0]....
.L_827:
        /*06c0*/ 	.word	0x00003fc0


	//   ....[1]....
        /*06c4*/ 	.word	0x00011670


	//   ....[2]....
        /*06c8*/ 	.word	0x000117c0


	//   ....[3]....
        /*06cc*/ 	.word	0x000118b0


	//   ....[4]....
        /*06d0*/ 	.word	0x00012750


	//----- nvinfo : EIATTR_MBARRIER_INSTR_OFFSETS
	.align		4
.L_828:
        /*06d4*/ 	.byte	0x04, 0x39
        /*06d6*/ 	.short	(.L_830 - .L_829)


	//   ....[0]....
.L_829:
        /*06d8*/ 	.word	0x00000180
        /*06dc*/ 	.word	0x000000ff
        /*06e0*/ 	.word	0x00028c00
        /*06e4*/ 	.short	0x0100
        /*06e6*/ 	.byte	0x08
	.zero		1


	//   ....[1]....
        /*06e8*/ 	.word	0x00000190
        /*06ec*/ 	.word	0x000000ff
        /*06f0*/ 	.word	0x00028c20
        /*06f4*/ 	.short	0x0100
        /*06f6*/ 	.byte	0x08
	.zero		1


	//   ....[2]....
        /*06f8*/ 	.word	0x00000240
        /*06fc*/ 	.word	0x000000ff
        /*0700*/ 	.word	0x00028c30
        /*0704*/ 	.short	0x0100
        /*0706*/ 	.byte	0x06
	.zero		1


	//   ....[3]....
        /*0708*/ 	.word	0x00000250
        /*070c*/ 	.word	0x000000ff
        /*0710*/ 	.word	0x00028c40
        /*0714*/ 	.short	0x0100
        /*0716*/ 	.byte	0x06
	.zero		1


	//   ....[4]....
        /*0718*/ 	.word	0x00000260
        /*071c*/ 	.word	0x000000ff
        /*0720*/ 	.word	0x00028c38
        /*0724*/ 	.short	0x0100
        /*0726*/ 	.byte	0x06
	.zero		1


	//   ....[5]....
        /*0728*/ 	.word	0x00000270
        /*072c*/ 	.word	0x000000ff
        /*0730*/ 	.word	0x00028c48
        /*0734*/ 	.short	0x0100
        /*0736*/ 	.byte	0x06
	.zero		1


	//   ....[6]....
        /*0738*/ 	.word	0x000003a0
        /*073c*/ 	.word	0x000000ff
        /*0740*/ 	.word	0x00028c50
        /*0744*/ 	.short	0x0100
        /*0746*/ 	.byte	0x08
	.zero		1


	//   ....[7]....
        /*0748*/ 	.word	0x000003b0
        /*074c*/ 	.word	0x000000ff
        /*0750*/ 	.word	0x00028c60
        /*0754*/ 	.short	0x0100
        /*0756*/ 	.byte	0x08
	.zero		1


	//   ....[8]....
        /*0758*/ 	.word	0x000003c0
        /*075c*/ 	.word	0x000000ff
        /*0760*/ 	.word	0x00028c58
        /*0764*/ 	.short	0x0100
        /*0766*/ 	.byte	0x08
	.zero		1


	//   ....[9]....
        /*0768*/ 	.word	0x000003d0
        /*076c*/ 	.word	0x000000ff
        /*0770*/ 	.word	0x00028c68
        /*0774*/ 	.short	0x0100
        /*0776*/ 	.byte	0x08
	.zero		1


	//   ....[10]....
        /*0778*/ 	.word	0x000004c0
        /*077c*/ 	.word	0x000000ff
        /*0780*/ 	.word	0x00028c70
        /*0784*/ 	.short	0x0100
        /*0786*/ 	.byte	0x06
	.zero		1


	//   ....[11]....
        /*0788*/ 	.word	0x000004d0
        /*078c*/ 	.word	0x000000ff
        /*0790*/ 	.word	0x00028c80
        /*0794*/ 	.short	0x0100
        /*0796*/ 	.byte	0x06
	.zero		1


	//   ....[12]....
        /*0798*/ 	.word	0x000004e0
        /*079c*/ 	.word	0x000000ff
        /*07a0*/ 	.word	0x00028c78
        /*07a4*/ 	.short	0x0100
        /*07a6*/ 	.byte	0x06
	.zero		1


	//   ....[13]....
        /*07a8*/ 	.word	0x000004f0
        /*07ac*/ 	.word	0x000000ff
        /*07b0*/ 	.word	0x00028c88
        /*07b4*/ 	.short	0x0100
        /*07b6*/ 	.byte	0x06
	.zero		1


	//   ....[14]....
        /*07b8*/ 	.word	0x00000620
        /*07bc*/ 	.word	0x000000ff
        /*07c0*/ 	.word	0x00028c90
        /*07c4*/ 	.short	0x0100
        /*07c6*/ 	.byte	0x08
	.zero		1


	//   ....[15]....
        /*07c8*/ 	.word	0x00000630
        /*07cc*/ 	.word	0x000000ff
        /*07d0*/ 	.word	0x00028ca0
        /*07d4*/ 	.short	0x0100
        /*07d6*/ 	.byte	0x08
	.zero		1


	//   ....[16]....
        /*07d8*/ 	.word	0x00000640
        /*07dc*/ 	.word	0x000000ff
        /*07e0*/ 	.word	0x00028c98
        /*07e4*/ 	.short	0x0100
        /*07e6*/ 	.byte	0x08
	.zero		1


	//   ....[17]....
        /*07e8*/ 	.word	0x00000650
        /*07ec*/ 	.word	0x000000ff
        /*07f0*/ 	.word	0x00028ca8
        /*07f4*/ 	.short	0x0100
        /*07f6*/ 	.byte	0x08
	.zero		1


	//   ....[18]....
        /*07f8*/ 	.word	0x00000790
        /*07fc*/ 	.word	0x000000ff
        /*0800*/ 	.word	0x00028cb0
        /*0804*/ 	.short	0x0100
        /*0806*/ 	.byte	0x08
	.zero		1


	//   ....[19]....
        /*0808*/ 	.word	0x000007a0
        /*080c*/ 	.word	0x000000ff
        /*0810*/ 	.word	0x00028cc0
        /*0814*/ 	.short	0x0100
        /*0816*/ 	.byte	0x08
	.zero		1


	//   ....[20]....
        /*0818*/ 	.word	0x000007b0
        /*081c*/ 	.word	0x000000ff
        /*0820*/ 	.word	0x00028cb8
        /*0824*/ 	.short	0x0100
        /*0826*/ 	.byte	0x08
	.zero		1


	//   ....[21]....
        /*0828*/ 	.word	0x000007c0
        /*082c*/ 	.word	0x000000ff
        /*0830*/ 	.word	0x00028cc8
        /*0834*/ 	.short	0x0100
        /*0836*/ 	.byte	0x08
	.zero		1


	//   ....[22]....
        /*0838*/ 	.word	0x00001dd0
        /*083c*/ 	.word	0x000000ff
        /*0840*/ 	.word	0x00028c50
        /*0844*/ 	.short	0x010a
        /*0846*/ 	.byte	0x15
	.zero		1


	//   ....[23]....
        /*0848*/ 	.word	0x00002090
        /*084c*/ 	.word	0x000000ff
        /*0850*/ 	.word	0x00000000
        /*0854*/ 	.short	0x0101
        /*0856*/ 	.byte	0x06
	.zero		1


	//   ....[24]....
        /*0858*/ 	.word	0x000029d0
        /*085c*/ 	.word	0x000000ff
        /*0860*/ 	.word	0x00028c50
        /*0864*/ 	.short	0x010a
        /*0866*/ 	.byte	0x15
	.zero		1


	//   ....[25]....
        /*0868*/ 	.word	0x00002a10
        /*086c*/ 	.word	0x000000ff
        /*0870*/ 	.word	0x00028c50
        /*0874*/ 	.short	0x010a
        /*0876*/ 	.byte	0x15
	.zero		1


	//   ....[26]....
        /*0878*/ 	.word	0x00002bf0
        /*087c*/ 	.word	0x000000ff
        /*0880*/ 	.word	0x00000000
        /*0884*/ 	.short	0x0101
        /*0886*/ 	.byte	0x06
	.zero		1


	//   ....[27]....
        /*0888*/ 	.word	0x00004040
        /*088c*/ 	.word	0x000000ff
        /*0890*/ 	.word	0x00028c00
        /*0894*/ 	.short	0x010a
        /*0896*/ 	.byte	0x29
	.zero		1


	//   ....[28]....
        /*0898*/ 	.word	0x000040c0
        /*089c*/ 	.word	0x00000007
        /*08a0*/ 	.word	0x00028c30
        /*08a4*/ 	.short	0x010a
        /*08a6*/ 	.byte	0x3f
	.zero		1


	//   ....[29]....
        /*08a8*/ 	.word	0x00004100
        /*08ac*/ 	.word	0x00000007
        /*08b0*/ 	.word	0x00028c30
        /*08b4*/ 	.short	0x010a
        /*08b6*/ 	.byte	0x3f
	.zero		1


	//   ....[30]....
        /*08b8*/ 	.word	0x000044f0
        /*08bc*/ 	.word	0x000000ff
        /*08c0*/ 	.word	0x00000000
        /*08c4*/ 	.short	0x0101
        /*08c6*/ 	.byte	0x06
	.zero		1


	//   ....[31]....
        /*08c8*/ 	.word	0x00005b80
        /*08cc*/ 	.word	0x00000007
        /*08d0*/ 	.word	0x00028c50
        /*08d4*/ 	.short	0x010a
        /*08d6*/ 	.byte	0x3f
	.zero		1


	//   ....[32]....
        /*08d8*/ 	.word	0x00005bc0
        /*08dc*/ 	.word	0x00000007
        /*08e0*/ 	.word	0x00028c50
        /*08e4*/ 	.short	0x010a
        /*08e6*/ 	.byte	0x3f
	.zero		1


	//   ....[33]....
        /*08e8*/ 	.word	0x00005ea0
        /*08ec*/ 	.word	0x000000ff
        /*08f0*/ 	.word	0x00000000
        /*08f4*/ 	.short	0x0101
        /*08f6*/ 	.byte	0x0b
	.zero		1


	//   ....[34]....
        /*08f8*/ 	.word	0x000061b0
        /*08fc*/ 	.word	0x000000ff
        /*0900*/ 	.word	0x00028c30
        /*0904*/ 	.short	0x010a
        /*0906*/ 	.byte	0x15
	.zero		1


	//   ....[35]....
        /*0908*/ 	.word	0x000061f0
        /*090c*/ 	.word	0x000000ff
        /*0910*/ 	.word	0x00028c30
        /*0914*/ 	.short	0x010a
        /*0916*/ 	.byte	0x15
	.zero		1


	//   ....[36]....
        /*0918*/ 	.word	0x00006480
        /*091c*/ 	.word	0x000000ff
        /*0920*/ 	.word	0x00000000
        /*0924*/ 	.short	0x0101
        /*0926*/ 	.byte	0x06
	.zero		1


	//   ....[37]....
        /*0928*/ 	.word	0x000081a0
        /*092c*/ 	.word	0x000000ff
        /*0930*/ 	.word	0x00028c50
        /*0934*/ 	.short	0x010a
        /*0936*/ 	.byte	0x15
	.zero		1


	//   ....[38]....
        /*0938*/ 	.word	0x000081e0
        /*093c*/ 	.word	0x000000ff
        /*0940*/ 	.word	0x00028c50
        /*0944*/ 	.short	0x010a
        /*0946*/ 	.byte	0x15
	.zero		1


	//   ....[39]....
        /*0948*/ 	.word	0x00008490
        /*094c*/ 	.word	0x000000ff
        /*0950*/ 	.word	0x00000000
        /*0954*/ 	.short	0x0101
        /*0956*/ 	.byte	0x15
	.zero		1


	//   ....[40]....
        /*0958*/ 	.word	0x00008820
        /*095c*/ 	.word	0x000000ff
        /*0960*/ 	.word	0x00028c30
        /*0964*/ 	.short	0x010a
        /*0966*/ 	.byte	0x16
	.zero		1


	//   ....[41]....
        /*0968*/ 	.word	0x00008860
        /*096c*/ 	.word	0x000000ff
        /*0970*/ 	.word	0x00028c30
        /*0974*/ 	.short	0x010a
        /*0976*/ 	.byte	0x16
	.zero		1


	//   ....[42]....
        /*0978*/ 	.word	0x00008a60
        /*097c*/ 	.word	0x000000ff
        /*0980*/ 	.word	0x00000000
        /*0984*/ 	.short	0x0101
        /*0986*/ 	.byte	0x06
	.zero		1


	//   ....[43]....
        /*0988*/ 	.word	0x00009d10
        /*098c*/ 	.word	0x000000ff
        /*0990*/ 	.word	0x00028c50
        /*0994*/ 	.short	0x010a
        /*0996*/ 	.byte	0x16
	.zero		1


	//   ....[44]....
        /*0998*/ 	.word	0x00009d50
        /*099c*/ 	.word	0x000000ff
        /*09a0*/ 	.word	0x00028c50
        /*09a4*/ 	.short	0x010a
        /*09a6*/ 	.byte	0x16
	.zero		1


	//   ....[45]....
        /*09a8*/ 	.word	0x00009fe0
        /*09ac*/ 	.word	0x000000ff
        /*09b0*/ 	.word	0x00000000
        /*09b4*/ 	.short	0x0101
        /*09b6*/ 	.byte	0x16
	.zero		1


	//   ....[46]....
        /*09b8*/ 	.word	0x0000a130
        /*09bc*/ 	.word	0x000000ff
        /*09c0*/ 	.word	0x00028c30
        /*09c4*/ 	.short	0x010a
        /*09c6*/ 	.byte	0x15
	.zero		1


	//   ....[47]....
        /*09c8*/ 	.word	0x0000a170
        /*09cc*/ 	.word	0x000000ff
        /*09d0*/ 	.word	0x00028c30
        /*09d4*/ 	.short	0x010a
        /*09d6*/ 	.byte	0x15
	.zero		1


	//   ....[48]....
        /*09d8*/ 	.word	0x0000a400
        /*09dc*/ 	.word	0x000000ff
        /*09e0*/ 	.word	0x00000000
        /*09e4*/ 	.short	0x0101
        /*09e6*/ 	.byte	0x06
	.zero		1


	//   ....[49]....
        /*09e8*/ 	.word	0x0000c120
        /*09ec*/ 	.word	0x000000ff
        /*09f0*/ 	.word	0x00028c50
        /*09f4*/ 	.short	0x010a
        /*09f6*/ 	.byte	0x15
	.zero		1


	//   ....[50]....
        /*09f8*/ 	.word	0x0000c160
        /*09fc*/ 	.word	0x000000ff
        /*0a00*/ 	.word	0x00028c50
        /*0a04*/ 	.short	0x010a
        /*0a06*/ 	.byte	0x15
	.zero		1


	//   ....[51]....
        /*0a08*/ 	.word	0x0000c410
        /*0a0c*/ 	.word	0x000000ff
        /*0a10*/ 	.word	0x00000000
        /*0a14*/ 	.short	0x0101
        /*0a16*/ 	.byte	0x15
	.zero		1


	//   ....[52]....
        /*0a18*/ 	.word	0x0000eb70
        /*0a1c*/ 	.word	0x000000ff
        /*0a20*/ 	.word	0x00000000
        /*0a24*/ 	.short	0x0101
        /*0a26*/ 	.byte	0x04
	.zero		1


	//   ....[53]....
        /*0a28*/ 	.word	0x00012060
        /*0a2c*/ 	.word	0x0000001b
        /*0a30*/ 	.word	0x00028c40
        /*0a34*/ 	.short	0x010a
        /*0a36*/ 	.byte	0x3f
	.zero		1


	//   ....[54]....
        /*0a38*/ 	.word	0x00012530
        /*0a3c*/ 	.word	0x0000001b
        /*0a40*/ 	.word	0x00028c30
        /*0a44*/ 	.short	0x0107
        /*0a46*/ 	.byte	0x3f
	.zero		1


	//   ....[55]....
        /*0a48*/ 	.word	0x00012600
        /*0a4c*/ 	.word	0x0000001b
        /*0a50*/ 	.word	0x00028c30
        /*0a54*/ 	.short	0x0101
        /*0a56*/ 	.byte	0x3f
	.zero		1


	//   ....[56]....
        /*0a58*/ 	.word	0x00012e20
        /*0a5c*/ 	.word	0x00000017
        /*0a60*/ 	.word	0x00028c00
        /*0a64*/ 	.short	0x0107
        /*0a66*/ 	.byte	0x3f
	.zero		1


	//   ....[57]....
        /*0a68*/ 	.word	0x00012f10
        /*0a6c*/ 	.word	0x00000017
        /*0a70*/ 	.word	0x00028c00
        /*0a74*/ 	.short	0x0101
        /*0a76*/ 	.byte	0x3f
	.zero		1


	//   ....[58]....
        /*0a78*/ 	.word	0x00012f30
        /*0a7c*/ 	.word	0x00000017
        /*0a80*/ 	.word	0x00028c20
        /*0a84*/ 	.short	0x010a
        /*0a86*/ 	.byte	0x3f
	.zero		1


	//   ....[59]....
        /*0a88*/ 	.word	0x00012fc0
        /*0a8c*/ 	.word	0x0000001b
        /*0a90*/ 	.word	0x00028c60
        /*0a94*/ 	.short	0x010a
        /*0a96*/ 	.byte	0x3f
	.zero		1


	//   ....[60]....
        /*0a98*/ 	.word	0x000138d0
        /*0a9c*/ 	.word	0x0000001b
        /*0aa0*/ 	.word	0x00028c50
        /*0aa4*/ 	.short	0x0107
        /*0aa6*/ 	.byte	0x3f
	.zero		1


	//   ....[61]....
        /*0aa8*/ 	.word	0x000139a0
        /*0aac*/ 	.word	0x0000001b
        /*0ab0*/ 	.word	0x00028c50
        /*0ab4*/ 	.short	0x0101
        /*0ab6*/ 	.byte	0x3f
	.zero		1


	//   ....[62]....
        /*0ab8*/ 	.word	0x00013d40
        /*0abc*/ 	.word	0x00000006
        /*0ac0*/ 	.word	0x00028c40
        /*0ac4*/ 	.short	0x010a
        /*0ac6*/ 	.byte	0x3f
	.zero		1


	//   ....[63]....
        /*0ac8*/ 	.word	0x00014080
        /*0acc*/ 	.word	0x00000006
        /*0ad0*/ 	.word	0x00028c30
        /*0ad4*/ 	.short	0x0107
        /*0ad6*/ 	.byte	0x3f
	.zero		1


	//   ....[64]....
        /*0ad8*/ 	.word	0x00014140
        /*0adc*/ 	.word	0x00000006
        /*0ae0*/ 	.word	0x00028c30
        /*0ae4*/ 	.short	0x0101
        /*0ae6*/ 	.byte	0x3f
	.zero		1


	//   ....[65]....
        /*0ae8*/ 	.word	0x00014170
        /*0aec*/ 	.word	0x00000006
        /*0af0*/ 	.word	0x00028c60
        /*0af4*/ 	.short	0x010a
        /*0af6*/ 	.byte	0x3f
	.zero		1


	//   ....[66]....
        /*0af8*/ 	.word	0x00014840
        /*0afc*/ 	.word	0x00000006
        /*0b00*/ 	.word	0x00028c50
        /*0b04*/ 	.short	0x0107
        /*0b06*/ 	.byte	0x3f
	.zero		1


	//   ....[67]....
        /*0b08*/ 	.word	0x00014900
        /*0b0c*/ 	.word	0x00000006
        /*0b10*/ 	.word	0x00028c50
        /*0b14*/ 	.short	0x0101
        /*0b16*/ 	.byte	0x3f
	.zero		1


	//   ....[68]....
        /*0b18*/ 	.word	0x00015770
        /*0b1c*/ 	.word	0x00000005
        /*0b20*/ 	.word	0x00028c20
        /*0b24*/ 	.short	0x010a
        /*0b26*/ 	.byte	0x3f
	.zero		1


	//   ....[69]....
        /*0b28*/ 	.word	0x000158f0
        /*0b2c*/ 	.word	0x00000003
        /*0b30*/ 	.word	0x00028c40
        /*0b34*/ 	.short	0x010a
        /*0b36*/ 	.byte	0x3f
	.zero		1


	//   ....[70]....
        /*0b38*/ 	.word	0x00015990
        /*0b3c*/ 	.word	0x00000005
        /*0b40*/ 	.word	0x00028c40
        /*0b44*/ 	.short	0x010a
        /*0b46*/ 	.byte	0x3f
	.zero		1


	//   ....[71]....
        /*0b48*/ 	.word	0x000159d0
        /*0b4c*/ 	.word	0x00000003
        /*0b50*/ 	.word	0x00028c60
        /*0b54*/ 	.short	0x010a
        /*0b56*/ 	.byte	0x3f
	.zero		1


	//   ....[72]....
        /*0b58*/ 	.word	0x00015a10
        /*0b5c*/ 	.word	0x00000005
        /*0b60*/ 	.word	0x00028c60
        /*0b64*/ 	.short	0x010a
        /*0b66*/ 	.byte	0x3f
	.zero		1


	//   ....[73]....
        /*0b68*/ 	.word	0x00015a80
        /*0b6c*/ 	.word	0x00000006
        /*0b70*/ 	.word	0x00028c50
        /*0b74*/ 	.short	0x010a
        /*0b76*/ 	.byte	0x3f
	.zero		1


	//   ....[74]....
        /*0b78*/ 	.word	0x00015ae0
        /*0b7c*/ 	.word	0x00000005
        /*0b80*/ 	.word	0x00028c50
        /*0b84*/ 	.short	0x010a
        /*0b86*/ 	.byte	0x3f
	.zero		1


	//   ....[75]....
        /*0b88*/ 	.word	0x00015b40
        /*0b8c*/ 	.word	0x00000003
        /*0b90*/ 	.word	0x00028c00
        /*0b94*/ 	.short	0x010a
        /*0b96*/ 	.byte	0x3f
	.zero		1


	//   ....[76]....
        /*0b98*/ 	.word	0x00015b90
        /*0b9c*/ 	.word	0x00000007
        /*0ba0*/ 	.word	0x00028c30
        /*0ba4*/ 	.short	0x010a
        /*0ba6*/ 	.byte	0x3f
	.zero		1


	//   ....[77]....
        /*0ba8*/ 	.word	0x00015be0
        /*0bac*/ 	.word	0x00000007
        /*0bb0*/ 	.word	0x00028c50
        /*0bb4*/ 	.short	0x010a
        /*0bb6*/ 	.byte	0x3f
	.zero		1


	//   ....[78]....
        /*0bb8*/ 	.word	0x00015c40
        /*0bbc*/ 	.word	0x00000005
        /*0bc0*/ 	.word	0x00028c30
        /*0bc4*/ 	.short	0x010a
        /*0bc6*/ 	.byte	0x3f
	.zero		1


	//   ....[79]....
        /*0bc8*/ 	.word	0x00015ca0
        /*0bcc*/ 	.word	0x00000007
        /*0bd0*/ 	.word	0x00028c50
        /*0bd4*/ 	.short	0x010a
        /*0bd6*/ 	.byte	0x3f
	.zero		1


	//   ....[80]....
        /*0bd8*/ 	.word	0x00015d00
        /*0bdc*/ 	.word	0x00000006
        /*0be0*/ 	.word	0x00028c30
        /*0be4*/ 	.short	0x010a
        /*0be6*/ 	.byte	0x3f
	.zero		1


	//   ....[81]....
        /*0be8*/ 	.word	0x00015d60
        /*0bec*/ 	.word	0x00000008
        /*0bf0*/ 	.word	0x00028c50
        /*0bf4*/ 	.short	0x010a
        /*0bf6*/ 	.byte	0x3f
	.zero		1


	//   ....[82]....
        /*0bf8*/ 	.word	0x00015dc0
        /*0bfc*/ 	.word	0x00000005
        /*0c00*/ 	.word	0x00028c30
        /*0c04*/ 	.short	0x010a
        /*0c06*/ 	.byte	0x3f
	.zero		1


	//   ....[83]....
        /*0c08*/ 	.word	0x00015e20
        /*0c0c*/ 	.word	0x00000007
        /*0c10*/ 	.word	0x00028c50
        /*0c14*/ 	.short	0x010a
        /*0c16*/ 	.byte	0x3f
	.zero		1


	//   ....[84]....
        /*0c18*/ 	.word	0x00015f40
        /*0c1c*/ 	.word	0x0000001b
        /*0c20*/ 	.word	0x00028c40
        /*0c24*/ 	.short	0x010a
        /*0c26*/ 	.byte	0x3f
	.zero		1


	//   ....[85]....
        /*0c28*/ 	.word	0x000169e0
        /*0c2c*/ 	.word	0x00000017
        /*0c30*/ 	.word	0x00028c20
        /*0c34*/ 	.short	0x010a
        /*0c36*/ 	.byte	0x3f
	.zero		1


	//   ....[86]....
        /*0c38*/ 	.word	0x00016a30
        /*0c3c*/ 	.word	0x0000001b
        /*0c40*/ 	.word	0x00028c60
        /*0c44*/ 	.short	0x010a
        /*0c46*/ 	.byte	0x3f
	.zero		1


	//   ....[87]....
        /*0c48*/ 	.word	0x00017320
        /*0c4c*/ 	.word	0x00000006
        /*0c50*/ 	.word	0x00028c40
        /*0c54*/ 	.short	0x010a
        /*0c56*/ 	.byte	0x3f
	.zero		1


	//   ....[88]....
        /*0c58*/ 	.word	0x000177e0
        /*0c5c*/ 	.word	0x00000006
        /*0c60*/ 	.word	0x00028c60
        /*0c64*/ 	.short	0x010a
        /*0c66*/ 	.byte	0x3f
	.zero		1


	//   ....[89]....
        /*0c68*/ 	.word	0x000188d0
        /*0c6c*/ 	.word	0x00000005
        /*0c70*/ 	.word	0x00028c20
        /*0c74*/ 	.short	0x010a
        /*0c76*/ 	.byte	0x3f
	.zero		1


	//   ....[90]....
        /*0c78*/ 	.word	0x00018a70
        /*0c7c*/ 	.word	0x00000003
        /*0c80*/ 	.word	0x00028c40
        /*0c84*/ 	.short	0x010a
        /*0c86*/ 	.byte	0x3f
	.zero		1


	//   ....[91]....
        /*0c88*/ 	.word	0x00018ac0
        /*0c8c*/ 	.word	0x00000005
        /*0c90*/ 	.word	0x00028c40
        /*0c94*/ 	.short	0x010a
        /*0c96*/ 	.byte	0x3f
	.zero		1


	//   ....[92]....
        /*0c98*/ 	.word	0x00018b10
        /*0c9c*/ 	.word	0x00000003
        /*0ca0*/ 	.word	0x00028c60
        /*0ca4*/ 	.short	0x010a
        /*0ca6*/ 	.byte	0x3f
	.zero		1


	//----- nvinfo : EIATTR_NUM_MBARRIERS
	.align		4
.L_830:
        /*0ca8*/ 	.byte	0x03, 0x38
        /*0caa*/ 	.short	0x0016


	//----- nvinfo : EIATTR_EXIT_INSTR_OFFSETS
	.align		4
        /*0cac*/ 	.byte	0x04, 0x1c
        /*0cae*/ 	.short	(.L_832 - .L_831)


	//   ....[0]....
.L_831:
        /*0cb0*/ 	.word	0x00000970


	//   ....[1]....
        /*0cb4*/ 	.word	0x0000fe80


	//   ....[2]....
        /*0cb8*/ 	.word	0x00015a60


	//----- nvinfo : EIATTR_MAX_THREADS
	.align		4
.L_832:
        /*0cbc*/ 	.byte	0x04, 0x05
        /*0cbe*/ 	.short	(.L_834 - .L_833)
.L_833:
        /*0cc0*/ 	.word	0x00000180
        /*0cc4*/ 	.word	0x00000001
        /*0cc8*/ 	.word	0x00000001


	//----- nvinfo : EIATTR_CRS_STACK_SIZE
	.align		4
.L_834:
        /*0ccc*/ 	.byte	0x04, 0x1e
        /*0cce*/ 	.short	(.L_836 - .L_835)
.L_835:
        /*0cd0*/ 	.word	0x00000000


	//----- nvinfo : EIATTR_CBANK_PARAM_SIZE
	.align		4
.L_836:
        /*0cd4*/ 	.byte	0x03, 0x19
        /*0cd6*/ 	.short	0x0af0


	//----- nvinfo : EIATTR_PARAM_CBANK
	.align		4
        /*0cd8*/ 	.byte	0x04, 0x0a
        /*0cda*/ 	.short	(.L_838 - .L_837)
	.align		4
.L_837:
        /*0cdc*/ 	.word	index@(.nv.constant0._ZN7cutlass13device_kernelIN5flash11enable_sm90INS1_16FlashAttnFwdSm90INS1_25CollectiveMainloopFwdSm90ILi2EN4cute5tupleIJNS5_1CILi1EEES8_S8_EEENS6_IJNS7_ILi64EEESA_SA_EEELi512ENS_6half_tEfNS_4arch4Sm90ELb0ELb1ELb0ELb1ELb1ELb0ELb0ELb0ELb0ELb1ELb0ELb0EEENS1_21CollectiveEpilogueFwdINS6_IJSA_NS7_ILi512EEESA_EEES9_SC_SE_Li256ELb1ELb1ELb0ELb0EEENS1_36VarlenDynamicPersistentTileSchedulerILi64ELi64ELi256ELi128ELb0ELb1ELb1ELb1ELb0ELb1EEEEEEEEEvNT_6ParamsE)
        /*0ce0*/ 	.short	0x0210
        /*0ce2*/ 	.short	0x0af0


	//----- nvinfo : EIATTR_SW_WAR
	.align		4
.L_838:
        /*0ce4*/ 	.byte	0x04, 0x36
        /*0ce6*/ 	.short	(.L_840 - .L_839)
.L_839:
        /*0ce8*/ 	.word	0x00000008
.L_840:


//--------------------- .nv.info._ZN7cutlass13device_kernelIN5flash11enable_sm90INS1_16FlashAttnFwdSm90INS1_25CollectiveMainloopFwdSm90ILi2EN4cute5tupleIJNS5_1CILi1EEES8_S8_EEENS6_IJNS7_ILi64EEESA_SA_EEELi512ENS_6half_tEfNS_4arch4Sm90ELb0ELb1ELb0ELb1ELb1ELb1ELb0ELb0ELb0ELb1ELb0ELb0EEENS1_21CollectiveEpilogueFwdINS6_IJSA_NS7_ILi512EEESA_EEES9_SC_SE_Li256ELb1ELb1ELb0ELb0EEENS1_36VarlenDynamicPersistentTileSchedulerILi64ELi64ELi256ELi128ELb0ELb1ELb1ELb1ELb0ELb1EEEEEEEEEvNT_6ParamsE --------------------------
	.section	.nv.info._ZN7cutlass13device_kernelIN5flash11enable_sm90INS1_16FlashAttnFwdSm90INS1_25CollectiveMainloopFwdSm90ILi2EN4cute5tupleIJNS5_1CILi1EEES8_S8_EEENS6_IJNS7_ILi64EEESA_SA_EEELi512ENS_6half_tEfNS_4arch4Sm90ELb0ELb1ELb0ELb1ELb1ELb1ELb0ELb0ELb0ELb1ELb0ELb0EEENS1_21CollectiveEpilogueFwdINS6_IJSA_NS7_ILi512EEESA_EEES9_SC_SE_Li256ELb1ELb1ELb0ELb0EEENS1_36VarlenDynamicPersistentTileSchedulerILi64ELi64ELi256ELi128ELb0ELb1ELb1ELb1ELb0ELb1EEEEEEEEEvNT_6ParamsE,"",@"SHT_CUDA_INFO"
	.sectionflags	@""
	.align	4


	//----- nvinfo : EIATTR_CUDA_API_VERSION
	.align		4
        /*0000*/ 	.byte	0x04, 0x37
        /*0002*/ 	.short	(.L_842 - .L_841)
.L_841:
        /*0004*/ 	.word	0x00000082


	//----- nvinfo : EIATTR_KPARAM_INFO
	.align		4
.L_842:
        /*0008*/ 	.byte	0x04, 0x17
        /*000a*/ 	.short	(.L_844 - .L_843)
.L_843:
        /*000c*/ 	.word	0x00000000
        /*0010*/ 	.short	0x0000
        /*0012*/ 	.short	0x0070
        /*0014*/ 	.byte	0x00, 0xf0, 0x01, 0x2a


	//----- nvinfo : EIATTR_SPARSE_MMA_MASK
	.align		4
.L_844:
        /*0018*/ 	.byte	0x03, 0x50
        /*001a*/ 	.short	0x0000


	//----- nvinfo : EIATTR_MAXREG_COUNT
	.align		4
        /*001c*/ 	.byte	0x03, 0x1b
        /*001e*/ 	.short	0x00a8


	//----- nvinfo : EIATTR_NUM_BARRIERS
	.align		4
        /*0020*/ 	.byte	0x02, 0x4c
        /*0022*/ 	.byte	0x10
	.zero		1


	//----- nvinfo : EIATTR_EXTERNS
	.align		4
        /*0024*/ 	.byte	0x04, 0x0f
        /*0026*/ 	.short	(.L_846 - .L_845)


	//   ....[0]....
	.align		4
.L_845:
        /*0028*/ 	.word	index@(__assertfail)


	//----- nvinfo : EIATTR_ANNOTATIONS
	.align		4
.L_846:
        /*002c*/ 	.byte	0x04, 0x55
        /*002e*/ 	.short	(.L_848 - .L_847)


	//   ....[0]....
.L_847:
        /* <DEDUP_REMOVED lines=50> */


	//----- nvinfo : EIATTR_MERCURY_ISA_VERSION
	.align		4
.L_848:
        /*0340*/ 	.byte	0x03, 0x5f
        /*0342*/ 	.short	0x0101


	//----- nvinfo : EIATTR_UNUSED_LOAD_BYTE_OFFSET
	.align		4
        /*0344*/ 	.byte	0x04, 0x44
        /*0346*/ 	.short	(.L_850 - .L_849)


	//   ....[0]....
.L_849:
        /*0348*/ 	.word	0x00000a20
        /*034c*/ 	.word	0x0000fff0


	//   ....[1]....
        /*0350*/ 	.word	0x000143a0
        /*0354*/ 	.word	0x0000fff0


	//----- nvinfo : EIATTR_INT_WARP_WIDE_INSTR_OFFSETS
	.align		4
.L_850:
        /*0358*/ 	.byte	0x04, 0x31
        /*035a*/ 	.short	(.L_852 - .L_851)


	//   ....[0]....
.L_851:
        /*035c*/ 	.word	0x00000130


	//   ....[1]....
        /*0360*/ 	.word	0x00000170


	//   ....[2]....
        /*0364*/ 	.word	0x000001e0


	//   ....[3]....
        /*0368*/ 	.word	0x0001ab30


	//   ....[4]....
        /*036c*/ 	.word	0x0001abc0


	//   ....[5]....
        /*0370*/ 	.word	0x0001e170


	//   ....[6]....
        /*0374*/ 	.word	0x0001e200


	//----- nvinfo : EIATTR_COOP_GROUP_MASK_REGIDS
	.align		4
.L_852:
        /*0378*/ 	.byte	0x04, 0x29
        /*037a*/ 	.short	(.L_854 - .L_853)


	//   ....[0]....
.L_853:
        /*037c*/ 	.word	0xffffffff


	//   ....[1]....
        /*0380*/ 	.word	0xffffffff


	//   ....[2]....
        /*0384*/ 	.word	0xffffffff


	//   ....[3]....
        /*0388*/ 	.word	0xffffffff


	//   ....[4]....
        /*038c*/ 	.word	0xffffffff


	//   ....[5]....
        /*0390*/ 	.word	0xffffffff


	//   ....[6]....
        /*0394*/ 	.word	0xffffffff


	//   ....[7]....
        /*0398*/ 	.word	0xffffffff


	//   ....[8]....
        /*039c*/ 	.word	0xffffffff


	//   ....[9]....
        /*03a0*/ 	.word	0xffffffff


	//   ....[10]....
        /*03a4*/ 	.word	0xffffffff


	//   ....[11]....
        /*03a8*/ 	.word	0xffffffff


	//   ....[12]....
        /*03ac*/ 	.word	0xffffffff


	//   ....[13]....
        /*03b0*/ 	.word	0xffffffff


	//   ....[14]....
        /*03b4*/ 	.word	0xffffffff


	//   ....[15]....
        /*03b8*/ 	.word	0xffffffff


	//   ....[16]....
        /*03bc*/ 	.word	0xffffffff


	//   ....[17]....
        /*03c0*/ 	.word	0xffffffff


	//   ....[18]....
        /*03c4*/ 	.word	0xffffffff


	//   ....[19]....
        /*03c8*/ 	.word	0xffffffff


	//   ....[20]....
        /*03cc*/ 	.word	0xffffffff


	//   ....[21]....
        /*03d0*/ 	.word	0xffffffff


	//   ....[22]....
        /*03d4*/ 	.word	0xffffffff


	//   ....[23]....
        /*03d8*/ 	.word	0xffffffff


	//   ....[24]....
        /*03dc*/ 	.word	0xffffffff


	//   ....[25]....
        /*03e0*/ 	.word	0xffffffff


	//   ....[26]....
        /*03e4*/ 	.word	0xffffffff


	//   ....[27]....
        /*03e8*/ 	.word	0xffffffff


	//   ....[28]....
        /*03ec*/ 	.word	0xffffffff


	//   ....[29]....
        /*03f0*/ 	.word	0xffffffff


	//   ....[30]....
        /*03f4*/ 	.word	0xffffffff


	//   ....[31]....
        /*03f8*/ 	.word	0xffffffff


	//   ....[32]....
        /*03fc*/ 	.word	0xffffffff


	//   ....[33]....
        /*0400*/ 	.word	0xffffffff


	//   ....[34]....
        /*0404*/ 	.word	0xffffffff


	//   ....[35]....
        /*0408*/ 	.word	0xffffffff


	//   ....[36]....
        /*040c*/ 	.word	0xffffffff


	//   ....[37]....
        /*0410*/ 	.word	0xffffffff


	//   ....[38]....
        /*0414*/ 	.word	0xffffffff


	//   ....[39]....
        /*0418*/ 	.word	0xffffffff


	//   ....[40]....
        /*041c*/ 	.word	0xffffffff


	//   ....[41]....
        /*0420*/ 	.word	0xffffffff


	//   ....[42]....
        /*0424*/ 	.word	0xffffffff


	//   ....[43]....
        /*0428*/ 	.word	0xffffffff


	//   ....[44]....
        /*042c*/ 	.word	0xffffffff


	//   ....[45]....
        /*0430*/ 	.word	0xffffffff


	//   ....[46]....
        /*0434*/ 	.word	0xffffffff


	//   ....[47]....
        /*0438*/ 	.word	0xffffffff


	//   ....[48]....
        /*043c*/ 	.word	0xffffffff


	//   ....[49]....
        /*0440*/ 	.word	0xffffffff


	//   ....[50]....
        /*0444*/ 	.word	0xffffffff


	//   ....[51]....
        /*0448*/ 	.word	0xffffffff


	//   ....[52]....
        /*044c*/ 	.word	0xffffffff


	//   ....[53]....
        /*0450*/ 	.word	0xffffffff


	//   ....[54]....
        /*0454*/ 	.word	0xffffffff


	//   ....[55]....
        /*0458*/ 	.word	0xffffffff


	//   ....[56]....
        /*045c*/ 	.word	0xffffffff


	//   ....[57]....
        /*0460*/ 	.word	0xffffffff


	//   ....[58]....
        /*0464*/ 	.word	0xffffffff


	//   ....[59]....
        /*0468*/ 	.word	0xffffffff


	//   ....[60]....
        /*046c*/ 	.word	0xffffffff


	//   ....[61]....
        /*0470*/ 	.word	0xffffffff


	//   ....[62]....
        /*0474*/ 	.word	0xffffffff


	//   ....[63]....
        /*0478*/ 	.word	0xffffffff


	//   ....[64]....
        /*047c*/ 	.word	0xffffffff


	//   ....[65]....
        /*0480*/ 	.word	0xffffffff


	//   ....[66]....
        /*0484*/ 	.word	0xffffffff


	//   ....[67]....
        /*0488*/ 	.word	0xffffffff


	//   ....[68]....
        /*048c*/ 	.word	0xffffffff


	//   ....[69]....
        /*0490*/ 	.word	0xffffffff


	//   ....[70]....
        /*0494*/ 	.word	0xffffffff


	//   ....[71]....
        /*0498*/ 	.word	0xffffffff


	//   ....[72]....
        /*049c*/ 	.word	0xffffffff


	//   ....[73]....
        /*04a0*/ 	.word	0xffffffff


	//   ....[74]....
        /*04a4*/ 	.word	0xffffffff


	//   ....[75]....
        /*04a8*/ 	.word	0xffffffff


	//   ....[76]....
        /*04ac*/ 	.word	0xffffffff


	//   ....[77]....
        /*04b0*/ 	.word	0xffffffff


	//   ....[78]....
        /*04b4*/ 	.word	0xffffffff


	//   ....[79]....
        /*04b8*/ 	.word	0xffffffff


	//   ....[80]....
        /*04bc*/ 	.word	0xffffffff


	//   ....[81]....
        /*04c0*/ 	.word	0xffffffff


	//   ....[82]....
        /*04c4*/ 	.word	0xffffffff


	//   ....[83]....
        /*04c8*/ 	.word	0xffffffff


	//   ....[84]....
        /*04cc*/ 	.word	0xffffffff


	//   ....[85]....
        /*04d0*/ 	.word	0xffffffff


	//   ....[86]....
        /*04d4*/ 	.word	0xffffffff


	//   ....[87]....
        /*04d8*/ 	.word	0xffffffff


	//   ....[88]....
        /*04dc*/ 	.word	0xffffffff


	//   ....[89]....
        /*04e0*/ 	.word	0xffffffff


	//   ....[90]....
        /*04e4*/ 	.word	0xffffffff


	//   ....[91]....
        /*04e8*/ 	.word	0xffffffff


	//   ....[92]....
        /*04ec*/ 	.word	0xffffffff


	//   ....[93]....
        /*04f0*/ 	.word	0xffffffff


	//   ....[94]....
        /*04f4*/ 	.word	0xffffffff


	//   ....[95]....
        /*04f8*/ 	.word	0xffffffff


	//   ....[96]....
        /*04fc*/ 	.word	0xffffffff


	//   ....[97]....
        /*0500*/ 	.word	0xffffffff


	//   ....[98]....
        /*0504*/ 	.word	0xffffffff


	//   ....[99]....
        /*0508*/ 	.word	0xffffffff


	//   ....[100]....
        /*050c*/ 	.word	0xffffffff


	//   ....[101]....
        /*0510*/ 	.word	0xffffffff


	//   ....[102]....
        /*0514*/ 	.word	0xffffffff


	//   ....[103]....
        /*0518*/ 	.word	0xffffffff


	//   ....[104]....
        /*051c*/ 	.word	0xffffffff


	//   ....[105]....
        /*0520*/ 	.word	0xffffffff


	//   ....[106]....
        /*0524*/ 	.word	0xffffffff


	//   ....[107]....
        /*0528*/ 	.word	0xffffffff


	//   ....[108]....
        /*052c*/ 	.word	0xffffffff


	//   ....[109]....
        /*0530*/ 	.word	0xffffffff


	//   ....[110]....
        /*0534*/ 	.word	0xffffffff


	//   ....[111]....
        /*0538*/ 	.word	0xffffffff


	//   ....[112]....
        /*053c*/ 	.word	0xffffffff


	//   ....[113]....
        /*0540*/ 	.word	0xffffffff


	//   ....[114]....
        /*0544*/ 	.word	0xffffffff


	//   ....[115]....
        /*0548*/ 	.word	0xffffffff


	//   ....[116]....
        /*054c*/ 	.word	0xffffffff


	//   ....[117]....
        /*0550*/ 	.word	0xffffffff


	//   ....[118]....
        /*0554*/ 	.word	0xffffffff


	//   ....[119]....
        /*0558*/ 	.word	0xffffffff


	//   ....[120]....
        /*055c*/ 	.word	0xffffffff


	//   ....[121]....
        /*0560*/ 	.word	0xffffffff


	//   ....[122]....
        /*0564*/ 	.word	0xffffffff


	//   ....[123]....
        /*0568*/ 	.word	0xffffffff


	//   ....[124]....
        /*056c*/ 	.word	0xffffffff


	//   ....[125]....
        /*0570*/ 	.word	0xffffffff


	//   ....[126]....
        /*0574*/ 	.word	0xffffffff


	//   ....[127]....
        /*0578*/ 	.word	0xffffffff


	//   ....[128]....
        /*057c*/ 	.word	0xffffffff


	//   ....[129]....
        /*0580*/ 	.word	0xffffffff


	//   ....[130]....
        /*0584*/ 	.word	0xffffffff


	//   ....[131]....
        /*0588*/ 	.word	0xffffffff


	//   ....[132]....
        /*058c*/ 	.word	0xffffffff


	//   ....[133]....
        /*0590*/ 	.word	0xffffffff


	//   ....[134]....
        /*0594*/ 	.word	0xffffffff


	//   ....[135]....
        /*0598*/ 	.word	0xffffffff


	//   ....[136]....
        /*059c*/ 	.word	0xffffffff


	//   ....[137]....
        /*05a0*/ 	.word	0xffffffff


	//   ....[138]....
        /*05a4*/ 	.word	0xffffffff


	//   ....[139]....
        /*05a8*/ 	.word	0xffffffff


	//   ....[140]....
        /*05ac*/ 	.word	0xffffffff


	//   ....[141]....
        /*05b0*/ 	.word	0xffffffff


	//   ....[142]....
        /*05b4*/ 	.word	0xffffffff


	//   ....[143]....
        /*05b8*/ 	.word	0xffffffff


	//   ....[144]....
        /*05bc*/ 	.word	0xffffffff


	//   ....[145]....
        /*05c0*/ 	.word	0xffffffff


	//   ....[146]....
        /*05c4*/ 	.word	0xffffffff


	//   ....[147]....
        /*05c8*/ 	.word	0xffffffff


	//   ....[148]....
        /*05cc*/ 	.word	0xffffffff


	//   ....[149]....
        /*05d0*/ 	.word	0xffffffff


	//   ....[150]....
        /*05d4*/ 	.word	0xffffffff


	//   ....[151]....
        /*05d8*/ 	.word	0x0500000f


	//   ....[152]....
        /*05dc*/ 	.word	0x0500000f


	//   ....[153]....
        /*05e0*/ 	.word	0x0500000f


	//   ....[154]....
        /*05e4*/ 	.word	0x0500000f


	//   ....[155]....
        /*05e8*/ 	.word	0x0500000f


	//   ....[156]....
        /*05ec*/ 	.word	0x0500000f


	//   ....[157]....
        /*05f0*/ 	.word	0x0500000f


	//   ....[158]....
        /*05f4*/ 	.word	0x0500000f


	//   ....[159]....
        /*05f8*/ 	.word	0x0500000f


	//   ....[160]....
        /*05fc*/ 	.word	0x0500000f


	//   ....[161]....
        /*0600*/ 	.word	0x0500000f


	//   ....[162]....
        /*0604*/ 	.word	0x0500000f


	//   ....[163]....
        /*0608*/ 	.word	0x0500000f


	//   ....[164]....
        /*060c*/ 	.word	0x0500000f


	//   ....[165]....
        /*0610*/ 	.word	0x0500000f


	//   ....[166]....
        /*0614*/ 	.word	0x0500000f


	//   ....[167]....
        /*0618*/ 	.word	0x0500000f


	//   ....[168]....
        /*061c*/ 	.word	0x0500000f


	//   ....[169]....
        /*0620*/ 	.word	0x0500000f


	//   ....[170]....
        /*0624*/ 	.word	0x0500000f


	//   ....[171]....
        /*0628*/ 	.word	0x0500000f


	//   ....[172]....
        /*062c*/ 	.word	0x0500000f


	//   ....[173]....
        /*0630*/ 	.word	0x0500000f


	//   ....[174]....
        /*0634*/ 	.word	0x0500000f


	//   ....[175]....
        /*0638*/ 	.word	0x0500000f


	//   ....[176]....
        /*063c*/ 	.word	0x0500000f


	//   ....[177]....
        /*0640*/ 	.word	0x0500000f


	//   ....[178]....
        /*0644*/ 	.word	0x0500000f


	//   ....[179]....
        /*0648*/ 	.word	0x0500000f


	//   ....[180]....
        /*064c*/ 	.word	0x0500000f


	//   ....[181]....
        /*0650*/ 	.word	0x0500000f


	//   ....[182]....
        /*0654*/ 	.word	0x0500000f


	//   ....[183]....
        /*0658*/ 	.word	0x0500000f


	//   ....[184]....
        /*065c*/ 	.word	0x0500000f


	//   ....[185]....
        /*0660*/ 	.word	0x0500000f


	//   ....[186]....
        /*0664*/ 	.word	0x0500000f


	//   ....[187]....
        /*0668*/ 	.word	0x0500000f


	//   ....[188]....
        /*066c*/ 	.word	0x0500000f


	//   ....[189]....
        /*0670*/ 	.word	0x0500000f


	//   ....[190]....
        /*0674*/ 	.word	0x0500000f


	//   ....[191]....
        /*0678*/ 	.word	0x0500000f


	//   ....[192]....
        /*067c*/ 	.word	0x0500000f


	//   ....[193]....
        /*0680*/ 	.word	0x0500000f


	//   ....[194]....
        /*0684*/ 	.word	0x0500000f


	//   ....[195]....
        /*0688*/ 	.word	0x0500000f


	//   ....[196]....
        /*068c*/ 	.word	0x0500000f


	//   ....[197]....
        /*0690*/ 	.word	0x0500000f


	//   ....[198]....
        /*0694*/ 	.word	0x0500000f


	//   ....[199]....
        /*0698*/ 	.word	0x0500000f


	//   ....[200]....
        /*069c*/ 	.word	0x0500000f


	//   ....[201]....
        /*06a0*/ 	.word	0x0500000f


	//   ....[202]....
        /*06a4*/ 	.word	0x0500000f


	//   ....[203]....
        /*06a8*/ 	.word	0x0500000f


	//   ....[204]....
        /*06ac*/ 	.word	0x0500000f


	//   ....[205]....
        /*06b0*/ 	.word	0x0500000f


	//   ....[206]....
        /*06b4*/ 	.word	0x0500000f


	//   ....[207]....
        /*06b8*/ 	.word	0x0500000f


	//   ....[208]....
        /*06bc*/ 	.word	0x0500000f


	//   ....[209]....
        /*06c0*/ 	.word	0x0500000f


	//   ....[210]....
        /*06c4*/ 	.word	0x0500000f


	//   ....[211]....
        /*06c8*/ 	.word	0x0500000f


	//   ....[212]....
        /*06cc*/ 	.word	0x0500000f


	//   ....[213]....
        /*06d0*/ 	.word	0x0500000f


	//   ....[214]....
        /*06d4*/ 	.word	0x0500000f


	//   ....[215]....
        /*06d8*/ 	.word	0x0500000f


	//   ....[216]....
        /*06dc*/ 	.word	0x0500000f


	//   ....[217]....
        /*06e0*/ 	.word	0x0500000f


	//   ....[218]....
        /*06e4*/ 	.word	0x0500000f


	//   ....[219]....
        /*06e8*/ 	.word	0x0500000f


	//   ....[220]....
        /*06ec*/ 	.word	0x0500000f


	//   ....[221]....
        /*06f0*/ 	.word	0x0500000f


	//   ....[222]....
        /*06f4*/ 	.word	0x0500000f


	//   ....[223]....
        /*06f8*/ 	.word	0x0500000f


	//   ....[224]....
        /*06fc*/ 	.word	0x0500000f


	//   ....[225]....
        /*0700*/ 	.word	0x0500000f


	//   ....[226]....
        /*0704*/ 	.word	0x0500000f


	//   ....[227]....
        /*0708*/ 	.word	0x0500000f


	//   ....[228]....
        /*070c*/ 	.word	0x0500000f


	//   ....[229]....
        /*0710*/ 	.word	0x0500000f


	//   ....[230]....
        /*0714*/ 	.word	0x0500000f


	//   ....[231]....
        /*0718*/ 	.word	0x0500000f


	//   ....[232]....
        /*071c*/ 	.word	0x0500000f


	//----- nvinfo : EIATTR_COOP_GROUP_INSTR_OFFSETS
	.align		4
.L_854:
        /*0720*/ 	.byte	0x04, 0x28
        /*0722*/ 	.short	(.L_856 - .L_855)


	//   ....[0]....
.L_855:
        /*0724*/ 	.word	0x00000060


	//   ....[1]....
        /*0728*/ 	.word	0x00000140


	//   ....[2]....
        /*072c*/ 	.word	0x00000190


	//   ....[3]....
        /*0730*/ 	.word	0x00000380


	//   ....[4]....
        /*0734*/ 	.word	0x000004e0


	//   ....[5]....
        /*0738*/ 	.word	0x00000600


	//   ....[6]....
        /*073c*/ 	.word	0x00000760


	//   ....[7]....
        /*0740*/ 	.word	0x00002e70


	//   ....[8]....
        /*0744*/ 	.word	0x00002e80


	//   ....[9]....
        /*0748*/ 	.word	0x000038c0


	//   ....[10]....
        /*074c*/ 	.word	0x000038d0


	//   ....[11]....
        /*0750*/ 	.word	0x000042b0


	//   ....[12]....
        /*0754*/ 	.word	0x000042c0


	//   ....[13]....
        /*0758*/ 	.word	0x00004690


	//   ....[14]....
        /*075c*/ 	.word	0x000046b0


	//   ....[15]....
        /*0760*/ 	.word	0x00005820


	//   ....[16]....
        /*0764*/ 	.word	0x00007bd0


	//   ....[17]....
        /*0768*/ 	.word	0x00008360


	//   ....[18]....
        /*076c*/ 	.word	0x00008370


	//   ....[19]....
        /*0770*/ 	.word	0x00008380


	//   ....[20]....
        /*0774*/ 	.word	0x00008390


	//   ....[21]....
        /*0778*/ 	.word	0x00008690


	//   ....[22]....
        /*077c*/ 	.word	0x000086a0


	//   ....[23]....
        /*0780*/ 	.word	0x000086b0


	//   ....[24]....
        /*0784*/ 	.word	0x000086c0


	//   ....[25]....
        /*0788*/ 	.word	0x00009970


	//   ....[26]....
        /*078c*/ 	.word	0x00009990


	//   ....[27]....
        /*0790*/ 	.word	0x000099a0


	//   ....[28]....
        /*0794*/ 	.word	0x000099b0


	//   ....[29]....
        /*0798*/ 	.word	0x00009aa0


	//   ....[30]....
        /*079c*/ 	.word	0x00009ac0


	//   ....[31]....
        /*07a0*/ 	.word	0x00009b60


	//   ....[32]....
        /*07a4*/ 	.word	0x00009b90


	//   ....[33]....
        /*07a8*/ 	.word	0x0000b1e0


	//   ....[34]....
        /*07ac*/ 	.word	0x0000b8c0


	//   ....[35]....
        /*07b0*/ 	.word	0x0000bdc0


	//   ....[36]....
        /*07b4*/ 	.word	0x0000bec0


	//   ....[37]....
        /*07b8*/ 	.word	0x0000c1c0


	//   ....[38]....
        /*07bc*/ 	.word	0x0000c280


	//   ....[39]....
        /*07c0*/ 	.word	0x0000cb90


	//   ....[40]....
        /*07c4*/ 	.word	0x0000d2c0


	//   ....[41]....
        /*07c8*/ 	.word	0x0000d510


	//   ....[42]....
        /*07cc*/ 	.word	0x0000dc50


	//   ....[43]....
        /*07d0*/ 	.word	0x0000dd70


	//   ....[44]....
        /*07d4*/ 	.word	0x0000e2e0


	//   ....[45]....
        /*07d8*/ 	.word	0x0000e340


	//   ....[46]....
        /*07dc*/ 	.word	0x0000f4b0


	//   ....[47]....
        /*07e0*/ 	.word	0x0000fd50


	//   ....[48]....
        /*07e4*/ 	.word	0x0000fd70


	//   ....[49]....
        /*07e8*/ 	.word	0x00010340


	//   ....[50]....
        /*07ec*/ 	.word	0x00010510


	//   ....[51]....
        /*07f0*/ 	.word	0x00011230


	//   ....[52]....
        /*07f4*/ 	.word	0x000117c0


	//   ....[53]....
        /*07f8*/ 	.word	0x000119d0


	//   ....[54]....
        /*07fc*/ 	.word	0x000120b0


	//   ....[55]....
        /*0800*/ 	.word	0x00012160


	//   ....[56]....
        /*0804*/ 	.word	0x00012780


	//   ....[57]....
        /*0808*/ 	.word	0x00012950


	//   ....[58]....
        /*080c*/ 	.word	0x000137a0


	//   ....[59]....
        /*0810*/ 	.word	0x000138a0


	//   ....[60]....
        /*0814*/ 	.word	0x000138b0


	//   ....[61]....
        /*0818*/ 	.word	0x000138f0


	//   ....[62]....
        /*081c*/ 	.word	0x00013900


	//   ....[63]....
        /*0820*/ 	.word	0x00015420


	//   ....[64]....
        /*0824*/ 	.word	0x00015920


	//   ....[65]....
        /*0828*/ 	.word	0x00015940


	//   ....[66]....
        /*082c*/ 	.word	0x00015970


	//   ....[67]....
        /*0830*/ 	.word	0x00015980


	//   ....[68]....
        /*0834*/ 	.word	0x000160e0


	//   ....[69]....
        /*0838*/ 	.word	0x00016110


	//   ....[70]....
        /*083c*/ 	.word	0x000163b0


	//   ....[71]....
        /*0840*/ 	.word	0x000163d0


	//   ....[72]....
        /*0844*/ 	.word	0x00017060


	//   ....[73]....
        /*0848*/ 	.word	0x00017090


	//   ....[74]....
        /*084c*/ 	.word	0x00017320


	//   ....[75]....
        /*0850*/ 	.word	0x00017340


	//   ....[76]....
        /*0854*/ 	.word	0x000175f0


	//   ....[77]....
        /*0858*/ 	.word	0x000177a0


	//   ....[78]....
        /*085c*/ 	.word	0x000177d0


	//   ....[79]....
        /*0860*/ 	.word	0x00017800


	//   ....[80]....
        /*0864*/ 	.word	0x00017830


	//   ....[81]....
        /*0868*/ 	.word	0x00017860


	//   ....[82]....
        /*086c*/ 	.word	0x00017890


	//   ....[83]....
        /*0870*/ 	.word	0x00017a00


	//   ....[84]....
        /*0874*/ 	.word	0x00017a30


	//   ....[85]....
        /*0878*/ 	.word	0x00017a60


	//   ....[86]....
        /*087c*/ 	.word	0x00017a90


	//   ....[87]....
        /*0880*/ 	.word	0x00017ac0


	//   ....[88]....
        /*0884*/ 	.word	0x00017af0


	//   ....[89]....
        /*0888*/ 	.word	0x00017b80


	//   ....[90]....
        /*088c*/ 	.word	0x00017be0


	//   ....[91]....
        /*0890*/ 	.word	0x00017c70


	//   ....[92]....
        /*0894*/ 	.word	0x00018d40


	//   ....[93]....
        /*0898*/ 	.word	0x0001b950


	//   ....[94]....
        /*089c*/ 	.word	0x0001b970


	//   ....[95]....
        /*08a0*/ 	.word	0x0001ba00


	//   ....[96]....
        /*08a4*/ 	.word	0x0001ba20


	//   ....[97]....
        /*08a8*/ 	.word	0x0001baa0


	//   ....[98]....
        /*08ac*/ 	.word	0x0001bac0


	//   ....[99]....
        /*08b0*/ 	.word	0x0001bad0


	//   ....[100]....
        /*08b4*/ 	.word	0x0001bae0


	//   ....[101]....
        /*08b8*/ 	.word	0x0001c2f0


	//   ....[102]....
        /*08bc*/ 	.word	0x0001c320


	//   ....[103]....
        /*08c0*/ 	.word	0x0001c3c0


	//   ....[104]....
        /*08c4*/ 	.word	0x0001c3e0


	//   ....[105]....
        /*08c8*/ 	.word	0x0001c460


	//   ....[106]....
        /*08cc*/ 	.word	0x0001c480


	//   ....[107]....
        /*08d0*/ 	.word	0x0001c490


	//   ....[108]....
        /*08d4*/ 	.word	0x0001c500


	//   ....[109]....
        /*08d8*/ 	.word	0x0001c950


	//   ....[110]....
        /*08dc*/ 	.word	0x0001ca10


	//   ....[111]....
        /*08e0*/ 	.word	0x0001cb60


	//   ....[112]....
        /*08e4*/ 	.word	0x0001cba0


	//   ....[113]....
        /*08e8*/ 	.word	0x0001cbb0


	//   ....[114]....
        /*08ec*/ 	.word	0x0001cbc0


	//   ....[115]....
        /*08f0*/ 	.word	0x0001cd10


	//   ....[116]....
        /*08f4*/ 	.word	0x0001ce60


	//   ....[117]....
        /*08f8*/ 	.word	0x0001d680


	//   ....[118]....
        /*08fc*/ 	.word	0x0001d6a0


	//   ....[119]....
        /*0900*/ 	.word	0x0001d6f0


	//   ....[120]....
        /*0904*/ 	.word	0x0001d700


	//   ....[121]....
        /*0908*/ 	.word	0x0001d740


	//   ....[122]....
        /*090c*/ 	.word	0x0001d750


	//   ....[123]....
        /*0910*/ 	.word	0x0001d760


	//   ....[124]....
        /*0914*/ 	.word	0x0001d7a0


	//   ....[125]....
        /*0918*/ 	.word	0x0001dac0


	//   ....[126]....
        /*091c*/ 	.word	0x0001db00


	//   ....[127]....
        /*0920*/ 	.word	0x0001db20


	//   ....[128]....
        /*0924*/ 	.word	0x0001db40


	//   ....[129]....
        /*0928*/ 	.word	0x0001db70


	//   ....[130]....
        /*092c*/ 	.word	0x0001db90


	//   ....[131]....
        /*0930*/ 	.word	0x0001dc90


	//   ....[132]....
        /*0934*/ 	.word	0x0001dde0


	//   ....[133]....
        /*0938*/ 	.word	0x0001e3e0


	//   ....[134]....
        /*093c*/ 	.word	0x0001e430


	//   ....[135]....
        /*0940*/ 	.word	0x0001e460


	//   ....[136]....
        /*0944*/ 	.word	0x0001e490


	//   ....[137]....
        /*0948*/ 	.word	0x0001e4a0


	//   ....[138]....
        /*094c*/ 	.word	0x0001e4d0


	//   ....[139]....
        /*0950*/ 	.word	0x0001e500


	//   ....[140]....
        /*0954*/ 	.word	0x0001e530


	//   ....[141]....
        /*0958*/ 	.word	0x0001e6b0


	//   ....[142]....
        /*095c*/ 	.word	0x0001e6e0


	//   ....[143]....
        /*0960*/ 	.word	0x0001e710


	//   ....[144]....
        /*0964*/ 	.word	0x0001e740


	//   ....[145]....
        /*0968*/ 	.word	0x0001e770


	//   ....[146]....
        /*096c*/ 	.word	0x0001e7a0


	//   ....[147]....
        /*0970*/ 	.word	0x0001e860


	//   ....[148]....
        /*0974*/ 	.word	0x0001e880


	//   ....[149]....
        /*0978*/ 	.word	0x0001e8f0


	//   ....[150]....
        /*097c*/ 	.word	0x0001ef90


	//   ....[151]....
        /*0980*/ 	.word	0x0001f2b0


	//   ....[152]....
        /*0984*/ 	.word	0x0001f340


	//   ....[153]....
        /*0988*/ 	.word	0x0001f420


	//   ....[154]....
        /*098c*/ 	.word	0x0001f4b0


	//   ....[155]....
        /*0990*/ 	.word	0x0001f590


	//   ....[156]....
        /*0994*/ 	.word	0x0001f620


	//   ....[157]....
        /*0998*/ 	.word	0x0001f7a0


	//   ....[158]....
        /*099c*/ 	.word	0x0001f830


	//   ....[159]....
        /*09a0*/ 	.word	0x0001f880


	//   ....[160]....
        /*09a4*/ 	.word	0x0001f8d0


	//   ....[161]....
        /*09a8*/ 	.word	0x0001f960


	//   ....[162]....
        /*09ac*/ 	.word	0x0001f9f0


	//   ....[163]....
        /*09b0*/ 	.word	0x0001fa40


	//   ....[164]....
        /*09b4*/ 	.word	0x0001fa90


	//   ....[165]....
        /*09b8*/ 	.word	0x0001fb80


	//   ....[166]....
        /*09bc*/ 	.word	0x0001fc30


	//   ....[167]....
        /*09c0*/ 	.word	0x0001fcb0


	//   ....[168]....
        /*09c4*/ 	.word	0x0001fd20


	//   ....[169]....
        /*09c8*/ 	.word	0x0001fe50


	//   ....[170]....
        /*09cc*/ 	.word	0x0001ff60


	//   ....[171]....
        /*09d0*/ 	.word	0x00020030


	//   ....[172]....
        /*09d4*/ 	.word	0x00020080


	//   ....[173]....
        /*09d8*/ 	.word	0x00020410


	//   ....[174]....
        /*09dc*/ 	.word	0x000206f0


	//   ....[175]....
        /*09e0*/ 	.word	0x000207e0


	//   ....[176]....
        /*09e4*/ 	.word	0x00020880


	//   ....[177]....
        /*09e8*/ 	.word	0x000208e0


	//   ....[178]....
        /*09ec*/ 	.word	0x000209d0


	//   ....[179]....
        /*09f0*/ 	.word	0x00020a40


	//   ....[180]....
        /*09f4*/ 	.word	0x00020b30


	//   ....[181]....
        /*09f8*/ 	.word	0x00020ba0


	//   ....[182]....
        /*09fc*/ 	.word	0x00020c40


	//   ....[183]....
        /*0a00*/ 	.word	0x00020d30


	//   ....[184]....
        /*0a04*/ 	.word	0x00020da0


	//   ....[185]....
        /*0a08*/ 	.word	0x00020e00


	//   ....[186]....
        /*0a0c*/ 	.word	0x00020ef0


	//   ....[187]....
        /*0a10*/ 	.word	0x00020f50


	//   ....[188]....
        /*0a14*/ 	.word	0x00021050


	//   ....[189]....
        /*0a18*/ 	.word	0x000210b0


	//   ....[190]....
        /*0a1c*/ 	.word	0x00021190


	//   ....[191]....
        /*0a20*/ 	.word	0x000212d0


	//   ....[192]....
        /*0a24*/ 	.word	0x000213c0


	//   ....[193]....
        /*0a28*/ 	.word	0x00021650


	//   ....[194]....
        /*0a2c*/ 	.word	0x000216a0


	//   ....[195]....
        /*0a30*/ 	.word	0x00021870


	//   ....[196]....
        /*0a34*/ 	.word	0x000218c0


	//   ....[197]....
        /*0a38*/ 	.word	0x00021a90


	//   ....[198]....
        /*0a3c*/ 	.word	0x00021ae0


	//   ....[199]....
        /*0a40*/ 	.word	0x00021bd0


	//   ....[200]....
        /*0a44*/ 	.word	0x00021c70


	//   ....[201]....
        /*0a48*/ 	.word	0x00021cd0


	//   ....[202]....
        /*0a4c*/ 	.word	0x00021d80


	//   ....[203]....
        /*0a50*/ 	.word	0x00021de0


	//   ....[204]....
        /*0a54*/ 	.word	0x00021e90


	//   ....[205]....
        /*0a58*/ 	.word	0x00021ef0


	//   ....[206]....
        /*0a5c*/ 	.word	0x00021fa0


	//   ....[207]....
        /*0a60*/ 	.word	0x00022090


	//   ....[208]....
        /*0a64*/ 	.word	0x00022160


	//   ....[209]....
        /*0a68*/ 	.word	0x00022280


	//   ....[210]....
        /*0a6c*/ 	.word	0x00022380


	//   ....[211]....
        /*0a70*/ 	.word	0x000224b0


	//   ....[212]....
        /*0a74*/ 	.word	0x00022590


	//   ....[213]....
        /*0a78*/ 	.word	0x00022690


	//   ....[214]....
        /*0a7c*/ 	.word	0x00022770


	//   ....[215]....
        /*0a80*/ 	.word	0x00022800


	//   ....[216]....
        /*0a84*/ 	.word	0x000228a0


	//   ....[217]....
        /*0a88*/ 	.word	0x000229c0


	//   ....[218]....
        /*0a8c*/ 	.word	0x00022a30


	//   ....[219]....
        /*0a90*/ 	.word	0x00022aa0


	//   ....[220]....
        /*0a94*/ 	.word	0x00022b10


	//   ....[221]....
        /*0a98*/ 	.word	0x00022b80


	//   ....[222]....
        /*0a9c*/ 	.word	0x00022c00


	//   ....[223]....
        /*0aa0*/ 	.word	0x00022c90


	//   ....[224]....
        /*0aa4*/ 	.word	0x00022d20


	//   ....[225]....
        /*0aa8*/ 	.word	0x00022d90


	//   ....[226]....
        /*0aac*/ 	.word	0x00022e00


	//   ....[227]....
        /*0ab0*/ 	.word	0x00022e70


	//   ....[228]....
        /*0ab4*/ 	.word	0x00022ef0


	//   ....[229]....
        /*0ab8*/ 	.word	0x00022f60


	//   ....[230]....
        /*0abc*/ 	.word	0x00023000


	//   ....[231]....
        /*0ac0*/ 	.word	0x00023090


	//   ....[232]....
        /*0ac4*/ 	.word	0x000231b0


	//----- nvinfo : EIATTR_REG_RECONFIG
	.align		4
.L_856:
        /*0ac8*/ 	.byte	0x01, 0x54
	.zero		2


	//----- nvinfo : EIATTR_SYSCALL_OFFSETS
	.align		4
        /*0acc*/ 	.byte	0x04, 0x46
        /*0ace*/ 	.short	(.L_858 - .L_857)


	//   ....[0]....
.L_857:
        /*0ad0*/ 	.word	0x000020b0


	//   ....[1]....
        /*0ad4*/ 	.word	0x00002200


	//   ....[2]....
        /*0ad8*/ 	.word	0x00007d80


	//   ....[3]....
        /*0adc*/ 	.word	0x000080b0


	//   ....[4]....
        /*0ae0*/ 	.word	0x0001ad20


	//   ....[5]....
        /*0ae4*/ 	.word	0x0001ae70


	//   ....[6]....
        /*0ae8*/ 	.word	0x0001af60


	//   ....[7]....
        /*0aec*/ 	.word	0x0001bf30


	//----- nvinfo : EIATTR_MBARRIER_INSTR_OFFSETS
	.align		4
.L_858:
        /*0af0*/ 	.byte	0x04, 0x39
        /*0af2*/ 	.short	(.L_860 - .L_859)


	//   ....[0]....
.L_859:
        /*0af4*/ 	.word	0x00000270
        /*0af8*/ 	.word	0x000000ff
        /*0afc*/ 	.word	0x00028c00
        /*0b00*/ 	.short	0x0100
        /*0b02*/ 	.byte	0x08
	.zero		1


	//   ....[1]....
        /*0b04*/ 	.word	0x00000280
        /*0b08*/ 	.word	0x000000ff
        /*0b0c*/ 	.word	0x00028c20
        /*0b10*/ 	.short	0x0100
        /*0b12*/ 	.byte	0x08
	.zero		1


	//   ....[2]....
        /*0b14*/ 	.word	0x00000330
        /*0b18*/ 	.word	0x000000ff
        /*0b1c*/ 	.word	0x00028c30
        /*0b20*/ 	.short	0x0100
        /*0b22*/ 	.byte	0x06
	.zero		1


	//   ....[3]....
        /*0b24*/ 	.word	0x00000340
        /*0b28*/ 	.word	0x000000ff
        /*0b2c*/ 	.word	0x00028c40
        /*0b30*/ 	.short	0x0100
        /*0b32*/ 	.byte	0x06
	.zero		1


	//   ....[4]....
        /*0b34*/ 	.word	0x00000350
        /*0b38*/ 	.word	0x000000ff
        /*0b3c*/ 	.word	0x00028c38
        /*0b40*/ 	.short	0x0100
        /*0b42*/ 	.byte	0x06
	.zero		1


	//   ....[5]....
        /*0b44*/ 	.word	0x00000360
        /*0b48*/ 	.word	0x000000ff
        /*0b4c*/ 	.word	0x00028c48
        /*0b50*/ 	.short	0x0100
        /*0b52*/ 	.byte	0x06
	.zero		1


	//   ....[6]....
        /*0b54*/ 	.word	0x00000490
        /*0b58*/ 	.word	0x000000ff
        /*0b5c*/ 	.word	0x00028c50
        /*0b60*/ 	.short	0x0100
        /*0b62*/ 	.byte	0x08
	.zero		1


	//   ....[7]....
        /*0b64*/ 	.word	0x000004a0
        /*0b68*/ 	.word	0x000000ff
        /*0b6c*/ 	.word	0x00028c60
        /*0b70*/ 	.short	0x0100
        /*0b72*/ 	.byte	0x08
	.zero		1


	//   ....[8]....
        /*0b74*/ 	.word	0x000004b0
        /*0b78*/ 	.word	0x000000ff
        /*0b7c*/ 	.word	0x00028c58
        /*0b80*/ 	.short	0x0100
        /*0b82*/ 	.byte	0x08
	.zero		1


	//   ....[9]....
        /*0b84*/ 	.word	0x000004c0
        /*0b88*/ 	.word	0x000000ff
        /*0b8c*/ 	.word	0x00028c68
        /*0b90*/ 	.short	0x0100
        /*0b92*/ 	.byte	0x08
	.zero		1


	//   ....[10]....
        /*0b94*/ 	.word	0x000005b0
        /*0b98*/ 	.word	0x000000ff
        /*0b9c*/ 	.word	0x00028c70
        /*0ba0*/ 	.short	0x0100
        /*0ba2*/ 	.byte	0x06
	.zero		1


	//   ....[11]....
        /*0ba4*/ 	.word	0x000005c0
        /*0ba8*/ 	.word	0x000000ff
        /*0bac*/ 	.word	0x00028c80
        /*0bb0*/ 	.short	0x0100
        /*0bb2*/ 	.byte	0x06
	.zero		1


	//   ....[12]....
        /*0bb4*/ 	.word	0x000005d0
        /*0bb8*/ 	.word	0x000000ff
        /*0bbc*/ 	.word	0x00028c78
        /*0bc0*/ 	.short	0x0100
        /*0bc2*/ 	.byte	0x06
	.zero		1


	//   ....[13]....
        /*0bc4*/ 	.word	0x000005e0
        /*0bc8*/ 	.word	0x000000ff
        /*0bcc*/ 	.word	0x00028c88
        /*0bd0*/ 	.short	0x0100
        /*0bd2*/ 	.byte	0x06
	.zero		1


	//   ....[14]....
        /*0bd4*/ 	.word	0x00000710
        /*0bd8*/ 	.word	0x000000ff
        /*0bdc*/ 	.word	0x00028c90
        /*0be0*/ 	.short	0x0100
        /*0be2*/ 	.byte	0x08
	.zero		1


	//   ....[15]....
        /*0be4*/ 	.word	0x00000720
        /*0be8*/ 	.word	0x000000ff
        /*0bec*/ 	.word	0x00028ca0
        /*0bf0*/ 	.short	0x0100
        /*0bf2*/ 	.byte	0x08
	.zero		1


	//   ....[16]....
        /*0bf4*/ 	.word	0x00000730
        /*0bf8*/ 	.word	0x000000ff
        /*0bfc*/ 	.word	0x00028c98
        /*0c00*/ 	.short	0x0100
        /*0c02*/ 	.byte	0x08
	.zero		1


	//   ....[17]....
        /*0c04*/ 	.word	0x00000740
        /*0c08*/ 	.word	0x000000ff
        /*0c0c*/ 	.word	0x00028ca8
        /*0c10*/ 	.short	0x0100
        /*0c12*/ 	.byte	0x08
	.zero		1


	//   ....[18]....
        /*0c14*/ 	.word	0x00000870
        /*0c18*/ 	.word	0x000000ff
        /*0c1c*/ 	.word	0x00028cb0
        /*0c20*/ 	.short	0x0100
        /*0c22*/ 	.byte	0x08
	.zero		1


	//   ....[19]....
        /*0c24*/ 	.word	0x00000880
        /*0c28*/ 	.word	0x000000ff
        /*0c2c*/ 	.word	0x00028cc0
        /*0c30*/ 	.short	0x0100
        /*0c32*/ 	.byte	0x08
	.zero		1


	//   ....[20]....
        /*0c34*/ 	.word	0x00000890
        /*0c38*/ 	.word	0x000000ff
        /*0c3c*/ 	.word	0x00028cb8
        /*0c40*/ 	.short	0x0100
        /*0c42*/ 	.byte	0x08
	.zero		1


	//   ....[21]....
        /*0c44*/ 	.word	0x000008a0
        /*0c48*/ 	.word	0x000000ff
        /*0c4c*/ 	.word	0x00028cc8
        /*0c50*/ 	.short	0x0100
        /*0c52*/ 	.byte	0x08
	.zero		1


	//   ....[22]....
        /*0c54*/ 	.word	0x00002e20
        /*0c58*/ 	.word	0x0000003f
        /*0c5c*/ 	.word	0x00028c90
        /*0c60*/ 	.short	0x010a
        /*0c62*/ 	.byte	0x3f
	.zero		1


	//   ....[23]....
        /*0c64*/ 	.word	0x00003870
        /*0c68*/ 	.word	0x0000003f
        /*0c6c*/ 	.word	0x00028c90
        /*0c70*/ 	.short	0x010a
        /*0c72*/ 	.byte	0x3f
	.zero		1


	//   ....[24]....
        /*0c74*/ 	.word	0x00004100
        /*0c78*/ 	.word	0x0000003f
        /*0c7c*/ 	.word	0x00028c90
        /*0c80*/ 	.short	0x010a
        /*0c82*/ 	.byte	0x3f
	.zero		1


	//   ....[25]....
        /*0c84*/ 	.word	0x000044e0
        /*0c88*/ 	.word	0x00000004
        /*0c8c*/ 	.word	0x00000000
        /*0c90*/ 	.short	0x0101
        /*0c92*/ 	.byte	0x3f
	.zero		1


	//   ....[26]....
        /*0c94*/ 	.word	0x00004520
        /*0c98*/ 	.word	0x0000003f
        /*0c9c*/ 	.word	0x00028cb0
        /*0ca0*/ 	.short	0x010a
        /*0ca2*/ 	.byte	0x3f
	.zero		1


	//   ....[27]....
        /*0ca4*/ 	.word	0x00004e00
        /*0ca8*/ 	.word	0x0000003f
        /*0cac*/ 	.word	0x00000000
        /*0cb0*/ 	.short	0x0101
        /*0cb2*/ 	.byte	0x3f
	.zero		1


	//   ....[28]....
        /*0cb4*/ 	.word	0x00005940
        /*0cb8*/ 	.word	0x00000003
        /*0cbc*/ 	.word	0x00028c50
        /*0cc0*/ 	.short	0x010a
        /*0cc2*/ 	.byte	0x3f
	.zero		1


	//   ....[29]....
        /*0cc4*/ 	.word	0x00005d00
        /*0cc8*/ 	.word	0x0000000e
        /*0ccc*/ 	.word	0x00000000
        /*0cd0*/ 	.short	0x0101
        /*0cd2*/ 	.byte	0x3f
	.zero		1


	//   ....[30]....
        /*0cd4*/ 	.word	0x00006620
        /*0cd8*/ 	.word	0x00000007
        /*0cdc*/ 	.word	0x00028c50
        /*0ce0*/ 	.short	0x010a
        /*0ce2*/ 	.byte	0x3f
	.zero		1


	//   ....[31]....
        /*0ce4*/ 	.word	0x00006670
        /*0ce8*/ 	.word	0x00000007
        /*0cec*/ 	.word	0x00028c50
        /*0cf0*/ 	.short	0x010a
        /*0cf2*/ 	.byte	0x3f
	.zero		1


	//   ....[32]....
        /*0cf4*/ 	.word	0x00006960
        /*0cf8*/ 	.word	0x0000000e
        /*0cfc*/ 	.word	0x00000000
        /*0d00*/ 	.short	0x0101
        /*0d02*/ 	.byte	0x3f
	.zero		1


	//   ....[33]....
        /*0d04*/ 	.word	0x00007e20
        /*0d08*/ 	.word	0x00000002
        /*0d0c*/ 	.word	0x00028c00
        /*0d10*/ 	.short	0x010a
        /*0d12*/ 	.byte	0x3f
	.zero		1


	//   ....[34]....
        /*0d14*/ 	.word	0x00007e70
        /*0d18*/ 	.word	0x00000002
        /*0d1c*/ 	.word	0x00028c00
        /*0d20*/ 	.short	0x010a
        /*0d22*/ 	.byte	0x3f
	.zero		1


	//   ....[35]....
        /*0d24*/ 	.word	0x00008930
        /*0d28*/ 	.word	0x00000002
        /*0d2c*/ 	.word	0x00028c00
        /*0d30*/ 	.short	0x010a
        /*0d32*/ 	.byte	0x3f
	.zero		1


	//   ....[36]....
        /*0d34*/ 	.word	0x00009df0
        /*0d38*/ 	.word	0x00000002
        /*0d3c*/ 	.word	0x00028c00
        /*0d40*/ 	.short	0x010a
        /*0d42*/ 	.byte	0x3f
	.zero		1


	//   ....[37]....
        /*0d44*/ 	.word	0x0000acd0
        /*0d48*/ 	.word	0x0000000f
        /*0d4c*/ 	.word	0x00028c30
        /*0d50*/ 	.short	0x010a
        /*0d52*/ 	.byte	0x3f
	.zero		1


	//   ....[38]....
        /*0d54*/ 	.word	0x0000ad80
        /*0d58*/ 	.word	0x0000000f
        /*0d5c*/ 	.word	0x00028c30
        /*0d60*/ 	.short	0x010a
        /*0d62*/ 	.byte	0x3f
	.zero		1


	//   ....[39]....
        /*0d64*/ 	.word	0x0000b220
        /*0d68*/ 	.word	0x00000000
        /*0d6c*/ 	.word	0x00000000
        /*0d70*/ 	.short	0x0101
        /*0d72*/ 	.byte	0x3f
	.zero		1


	//   ....[40]....
        /*0d74*/ 	.word	0x0000c880
        /*0d78*/ 	.word	0x0000000f
        /*0d7c*/ 	.word	0x00028c50
        /*0d80*/ 	.short	0x010a
        /*0d82*/ 	.byte	0x3f
	.zero		1


	//   ....[41]....
        /*0d84*/ 	.word	0x0000c930
        /*0d88*/ 	.word	0x0000000f
        /*0d8c*/ 	.word	0x00028c50
        /*0d90*/ 	.short	0x010a
        /*0d92*/ 	.byte	0x3f
	.zero		1


	//   ....[42]....
        /*0d94*/ 	.word	0x0000cc20
        /*0d98*/ 	.word	0x0000000f
        /*0d9c*/ 	.word	0x00000000
        /*0da0*/ 	.short	0x0101
        /*0da2*/ 	.byte	0x3f
	.zero		1


	//   ....[43]....
        /*0da4*/ 	.word	0x0000cf40
        /*0da8*/ 	.word	0x000000d1
        /*0dac*/ 	.word	0x00028c30
        /*0db0*/ 	.short	0x010a
        /*0db2*/ 	.byte	0x3f
	.zero		1


	//   ....[44]....
        /*0db4*/ 	.word	0x0000cfb0
        /*0db8*/ 	.word	0x000000d1
        /*0dbc*/ 	.word	0x00028c30
        /*0dc0*/ 	.short	0x010a
        /*0dc2*/ 	.byte	0x3f
	.zero		1


	//   ....[45]....
        /*0dc4*/ 	.word	0x0000d2e0
        /*0dc8*/ 	.word	0x00000007
        /*0dcc*/ 	.word	0x00000000
        /*0dd0*/ 	.short	0x0101
        /*0dd2*/ 	.byte	0x3f
	.zero		1


	//   ....[46]....
        /*0dd4*/ 	.word	0x0000f1f0
        /*0dd8*/ 	.word	0x000000d1
        /*0ddc*/ 	.word	0x00028c50
        /*0de0*/ 	.short	0x010a
        /*0de2*/ 	.byte	0x3f
	.zero		1


	//   ....[47]....
        /*0de4*/ 	.word	0x0000f240
        /*0de8*/ 	.word	0x000000d1
        /*0dec*/ 	.word	0x00028c50
        /*0df0*/ 	.short	0x010a
        /*0df2*/ 	.byte	0x3f
	.zero		1


	//   ....[48]....
        /*0df4*/ 	.word	0x0000f560
        /*0df8*/ 	.word	0x000000d1
        /*0dfc*/ 	.word	0x00000000
        /*0e00*/ 	.short	0x0101
        /*0e02*/ 	.byte	0x3f
	.zero		1


	//   ....[49]....
        /*0e04*/ 	.word	0x0000f960
        /*0e08*/ 	.word	0x0000000f
        /*0e0c*/ 	.word	0x00028c30
        /*0e10*/ 	.short	0x010a
        /*0e12*/ 	.byte	0x3f
	.zero		1


	//   ....[50]....
        /*0e14*/ 	.word	0x0000f9d0
        /*0e18*/ 	.word	0x0000000f
        /*0e1c*/ 	.word	0x00028c30
        /*0e20*/ 	.short	0x010a
        /*0e22*/ 	.byte	0x3f
	.zero		1


	//   ....[51]....
        /*0e24*/ 	.word	0x0000ff30
        /*0e28*/ 	.word	0x0000000e
        /*0e2c*/ 	.word	0x00000000
        /*0e30*/ 	.short	0x0101
        /*0e32*/ 	.byte	0x3f
	.zero		1


	//   ....[52]....
        /*0e34*/ 	.word	0x00010f60
        /*0e38*/ 	.word	0x0000000f
        /*0e3c*/ 	.word	0x00028c50
        /*0e40*/ 	.short	0x010a
        /*0e42*/ 	.byte	0x3f
	.zero		1


	//   ....[53]....
        /*0e44*/ 	.word	0x00010fb0
        /*0e48*/ 	.word	0x0000000f
        /*0e4c*/ 	.word	0x00028c50
        /*0e50*/ 	.short	0x010a
        /*0e52*/ 	.byte	0x3f
	.zero		1


	//   ....[54]....
        /*0e54*/ 	.word	0x000112c0
        /*0e58*/ 	.word	0x0000000f
        /*0e5c*/ 	.word	0x00000000
        /*0e60*/ 	.short	0x0101
        /*0e62*/ 	.byte	0x3f
	.zero		1


	//   ....[55]....
        /*0e64*/ 	.word	0x00011410
        /*0e68*/ 	.word	0x00000014
        /*0e6c*/ 	.word	0x00028c30
        /*0e70*/ 	.short	0x010a
        /*0e72*/ 	.byte	0x3f
	.zero		1


	//   ....[56]....
        /*0e74*/ 	.word	0x00011480
        /*0e78*/ 	.word	0x00000014
        /*0e7c*/ 	.word	0x00028c30
        /*0e80*/ 	.short	0x010a
        /*0e82*/ 	.byte	0x3f
	.zero		1


	//   ....[57]....
        /*0e84*/ 	.word	0x00011800
        /*0e88*/ 	.word	0x00000006
        /*0e8c*/ 	.word	0x00000000
        /*0e90*/ 	.short	0x0101
        /*0e92*/ 	.byte	0x3f
	.zero		1


	//   ....[58]....
        /*0e94*/ 	.word	0x000134e0
        /*0e98*/ 	.word	0x00000014
        /*0e9c*/ 	.word	0x00028c50
        /*0ea0*/ 	.short	0x010a
        /*0ea2*/ 	.byte	0x3f
	.zero		1


	//   ....[59]....
        /*0ea4*/ 	.word	0x00013530
        /*0ea8*/ 	.word	0x00000014
        /*0eac*/ 	.word	0x00028c50
        /*0eb0*/ 	.short	0x010a
        /*0eb2*/ 	.byte	0x3f
	.zero		1


	//   ....[60]....
        /*0eb4*/ 	.word	0x00013840
        /*0eb8*/ 	.word	0x00000014
        /*0ebc*/ 	.word	0x00000000
        /*0ec0*/ 	.short	0x0101
        /*0ec2*/ 	.byte	0x3f
	.zero		1


	//   ....[61]....
        /*0ec4*/ 	.word	0x000160c0
        /*0ec8*/ 	.word	0x00000000
        /*0ecc*/ 	.word	0x00000000
        /*0ed0*/ 	.short	0x0101
        /*0ed2*/ 	.byte	0x3f
	.zero		1


	//   ....[62]....
        /*0ed4*/ 	.word	0x00018e20
        /*0ed8*/ 	.word	0x00000017
        /*0edc*/ 	.word	0x00028c20
        /*0ee0*/ 	.short	0x010a
        /*0ee2*/ 	.byte	0x3f
	.zero		1


	//   ....[63]....
        /*0ee4*/ 	.word	0x00018eb0
        /*0ee8*/ 	.word	0x0000000c
        /*0eec*/ 	.word	0x00028ca0
        /*0ef0*/ 	.short	0x010a
        /*0ef2*/ 	.byte	0x3f
	.zero		1


	//   ....[64]....
        /*0ef4*/ 	.word	0x00019100
        /*0ef8*/ 	.word	0x0000000c
        /*0efc*/ 	.word	0x00028cc0
        /*0f00*/ 	.short	0x010a
        /*0f02*/ 	.byte	0x3f
	.zero		1


	//   ....[65]....
        /*0f04*/ 	.word	0x00019ad0
        /*0f08*/ 	.word	0x0000000a
        /*0f0c*/ 	.word	0x00028ca0
        /*0f10*/ 	.short	0x010a
        /*0f12*/ 	.byte	0x3f
	.zero		1


	//   ....[66]....
        /*0f14*/ 	.word	0x00019d10
        /*0f18*/ 	.word	0x0000000a
        /*0f1c*/ 	.word	0x00028cc0
        /*0f20*/ 	.short	0x010a
        /*0f22*/ 	.byte	0x3f
	.zero		1


	//   ....[67]....
        /*0f24*/ 	.word	0x0001b730
        /*0f28*/ 	.word	0x0000001b
        /*0f2c*/ 	.word	0x00028c40
        /*0f30*/ 	.short	0x010a
        /*0f32*/ 	.byte	0x3f
	.zero		1


	//   ....[68]....
        /*0f34*/ 	.word	0x0001bbe0
        /*0f38*/ 	.word	0x0000001b
        /*0f3c*/ 	.word	0x00028c30
        /*0f40*/ 	.short	0x0107
        /*0f42*/ 	.byte	0x3f
	.zero		1


	//   ....[69]....
        /*0f44*/ 	.word	0x0001bcb0
        /*0f48*/ 	.word	0x0000001b
        /*0f4c*/ 	.word	0x00028c30
        /*0f50*/ 	.short	0x0101
        /*0f52*/ 	.byte	0x3f
	.zero		1


	//   ....[70]....
        /*0f54*/ 	.word	0x0001c5a0
        /*0f58*/ 	.word	0x00000017
        /*0f5c*/ 	.word	0x00028c00
        /*0f60*/ 	.short	0x0107
        /*0f62*/ 	.byte	0x3f
	.zero		1


	//   ....[71]....
        /*0f64*/ 	.word	0x0001c690
        /*0f68*/ 	.word	0x00000017
        /*0f6c*/ 	.word	0x00028c00
        /*0f70*/ 	.short	0x0101
        /*0f72*/ 	.byte	0x3f
	.zero		1


	//   ....[72]....
        /*0f74*/ 	.word	0x0001c6b0
        /*0f78*/ 	.word	0x00000017
        /*0f7c*/ 	.word	0x00028c20
        /*0f80*/ 	.short	0x010a
        /*0f82*/ 	.byte	0x3f
	.zero		1


	//   ....[73]....
        /*0f84*/ 	.word	0x0001c740
        /*0f88*/ 	.word	0x0000001b
        /*0f8c*/ 	.word	0x00028c60
        /*0f90*/ 	.short	0x010a
        /*0f92*/ 	.byte	0x3f
	.zero		1


	//   ....[74]....
        /*0f94*/ 	.word	0x0001d080
        /*0f98*/ 	.word	0x0000001b
        /*0f9c*/ 	.word	0x00028c50
        /*0fa0*/ 	.short	0x0107
        /*0fa2*/ 	.byte	0x3f
	.zero		1


	//   ....[75]....
        /*0fa4*/ 	.word	0x0001d150
        /*0fa8*/ 	.word	0x0000001b
        /*0fac*/ 	.word	0x00028c50
        /*0fb0*/ 	.short	0x0101
        /*0fb2*/ 	.byte	0x3f
	.zero		1


	//   ....[76]....
        /*0fb4*/ 	.word	0x0001d4e0
        /*0fb8*/ 	.word	0x00000006
        /*0fbc*/ 	.word	0x00028c40
        /*0fc0*/ 	.short	0x010a
        /*0fc2*/ 	.byte	0x3f
	.zero		1


	//   ....[77]....
        /*0fc4*/ 	.word	0x0001d820
        /*0fc8*/ 	.word	0x00000006
        /*0fcc*/ 	.word	0x00028c30
        /*0fd0*/ 	.short	0x0107
        /*0fd2*/ 	.byte	0x3f
	.zero		1


	//   ....[78]....
        /*0fd4*/ 	.word	0x0001d8e0
        /*0fd8*/ 	.word	0x00000006
        /*0fdc*/ 	.word	0x00028c30
        /*0fe0*/ 	.short	0x0101
        /*0fe2*/ 	.byte	0x3f
	.zero		1


	//   ....[79]....
        /*0fe4*/ 	.word	0x0001d910
        /*0fe8*/ 	.word	0x00000006
        /*0fec*/ 	.word	0x00028c60
        /*0ff0*/ 	.short	0x010a
        /*0ff2*/ 	.byte	0x3f
	.zero		1


	//   ....[80]....
        /*0ff4*/ 	.word	0x0001dfe0
        /*0ff8*/ 	.word	0x00000006
        /*0ffc*/ 	.word	0x00028c50
        /*1000*/ 	.short	0x0107
        /*1002*/ 	.byte	0x3f
	.zero		1


	//   ....[81]....
        /*1004*/ 	.word	0x0001e0a0
        /*1008*/ 	.word	0x00000006
        /*100c*/ 	.word	0x00028c50
        /*1010*/ 	.short	0x0101
        /*1012*/ 	.byte	0x3f
	.zero		1


	//   ....[82]....
        /*1014*/ 	.word	0x0001ef10
        /*1018*/ 	.word	0x00000004
        /*101c*/ 	.word	0x00028c20
        /*1020*/ 	.short	0x010a
        /*1022*/ 	.byte	0x3f
	.zero		1


	//   ....[83]....
        /*1024*/ 	.word	0x0001f080
        /*1028*/ 	.word	0x00000005
        /*102c*/ 	.word	0x00028c40
        /*1030*/ 	.short	0x010a
        /*1032*/ 	.byte	0x3f
	.zero		1


	//   ....[84]....
        /*1034*/ 	.word	0x0001f120
        /*1038*/ 	.word	0x00000019
        /*103c*/ 	.word	0x00028c40
        /*1040*/ 	.short	0x010a
        /*1042*/ 	.byte	0x3f
	.zero		1


	//   ....[85]....
        /*1044*/ 	.word	0x0001f160
        /*1048*/ 	.word	0x00000005
        /*104c*/ 	.word	0x00028c60
        /*1050*/ 	.short	0x010a
        /*1052*/ 	.byte	0x3f
	.zero		1


	//   ....[86]....
        /*1054*/ 	.word	0x0001f1a0
        /*1058*/ 	.word	0x00000019
        /*105c*/ 	.word	0x00028c60
        /*1060*/ 	.short	0x010a
        /*1062*/ 	.byte	0x3f
	.zero		1


	//   ....[87]....
        /*1064*/ 	.word	0x0001f200
        /*1068*/ 	.word	0x0000003f
        /*106c*/ 	.word	0x00028c90
        /*1070*/ 	.short	0x010a
        /*1072*/ 	.byte	0x3f
	.zero		1


	//   ....[88]....
        /*1074*/ 	.word	0x0001f370
        /*1078*/ 	.word	0x0000003f
        /*107c*/ 	.word	0x00028c90
        /*1080*/ 	.short	0x010a
        /*1082*/ 	.byte	0x3f
	.zero		1


	//   ....[89]....
        /*1084*/ 	.word	0x0001f4f0
        /*1088*/ 	.word	0x0000003f
        /*108c*/ 	.word	0x00028c90
        /*1090*/ 	.short	0x010a
        /*1092*/ 	.byte	0x3f
	.zero		1


	//   ....[90]....
        /*1094*/ 	.word	0x0001f650
        /*1098*/ 	.word	0x0000003f
        /*109c*/ 	.word	0x00028cb0
        /*10a0*/ 	.short	0x010a
        /*10a2*/ 	.byte	0x3f
	.zero		1


	//   ....[91]....
        /*10a4*/ 	.word	0x0001f6a0
        /*10a8*/ 	.word	0x00000003
        /*10ac*/ 	.word	0x00028c50
        /*10b0*/ 	.short	0x010a
        /*10b2*/ 	.byte	0x3f
	.zero		1


	//   ....[92]....
        /*10b4*/ 	.word	0x0001f6f0
        /*10b8*/ 	.word	0x00000007
        /*10bc*/ 	.word	0x00028c50
        /*10c0*/ 	.short	0x010a
        /*10c2*/ 	.byte	0x3f
	.zero		1


	//   ....[93]....
        /*10c4*/ 	.word	0x0001fac0
        /*10c8*/ 	.word	0x00000002
        /*10cc*/ 	.word	0x00028c00
        /*10d0*/ 	.short	0x010a
        /*10d2*/ 	.byte	0x3f
	.zero		1


	//   ....[94]....
        /*10d4*/ 	.word	0x000200b0
        /*10d8*/ 	.word	0x00000002
        /*10dc*/ 	.word	0x00028c00
        /*10e0*/ 	.short	0x010a
        /*10e2*/ 	.byte	0x3f
	.zero		1


	//   ....[95]....
        /*10e4*/ 	.word	0x00020100
        /*10e8*/ 	.word	0x0000000f
        /*10ec*/ 	.word	0x00028c30
        /*10f0*/ 	.short	0x010a
        /*10f2*/ 	.byte	0x3f
	.zero		1


	//   ....[96]....
        /*10f4*/ 	.word	0x00020150
        /*10f8*/ 	.word	0x0000000f
        /*10fc*/ 	.word	0x00028c50
        /*1100*/ 	.short	0x010a
        /*1102*/ 	.byte	0x3f
	.zero		1


	//   ....[97]....
        /*1104*/ 	.word	0x000201a0
        /*1108*/ 	.word	0x000000d1
        /*110c*/ 	.word	0x00028c30
        /*1110*/ 	.short	0x010a
        /*1112*/ 	.byte	0x3f
	.zero		1


	//   ....[98]....
        /*1114*/ 	.word	0x000201f0
        /*1118*/ 	.word	0x000000d1
        /*111c*/ 	.word	0x00028c50
        /*1120*/ 	.short	0x010a
        /*1122*/ 	.byte	0x3f
	.zero		1


	//   ....[99]....
        /*1124*/ 	.word	0x00020240
        /*1128*/ 	.word	0x0000000f
        /*112c*/ 	.word	0x00028c30
        /*1130*/ 	.short	0x010a
        /*1132*/ 	.byte	0x3f
	.zero		1


	//   ....[100]....
        /*1134*/ 	.word	0x00020290
        /*1138*/ 	.word	0x0000000f
        /*113c*/ 	.word	0x00028c50
        /*1140*/ 	.short	0x010a
        /*1142*/ 	.byte	0x3f
	.zero		1


	//   ....[101]....
        /*1144*/ 	.word	0x000202e0
        /*1148*/ 	.word	0x00000014
        /*114c*/ 	.word	0x00028c30
        /*1150*/ 	.short	0x010a
        /*1152*/ 	.byte	0x3f
	.zero		1


	//   ....[102]....
        /*1154*/ 	.word	0x00020330
        /*1158*/ 	.word	0x00000014
        /*115c*/ 	.word	0x00028c50
        /*1160*/ 	.short	0x010a
        /*1162*/ 	.byte	0x3f
	.zero		1


	//   ....[103]....
        /*1164*/ 	.word	0x000204d0
        /*1168*/ 	.word	0x00000017
        /*116c*/ 	.word	0x00028c20
        /*1170*/ 	.short	0x010a
        /*1172*/ 	.byte	0x3f
	.zero		1


	//   ....[104]....
        /*1174*/ 	.word	0x00020520
        /*1178*/ 	.word	0x0000000c
        /*117c*/ 	.word	0x00028ca0
        /*1180*/ 	.short	0x010a
        /*1182*/ 	.byte	0x3f
	.zero		1


	//   ....[105]....
        /*1184*/ 	.word	0x00020570
        /*1188*/ 	.word	0x0000000c
        /*118c*/ 	.word	0x00028cc0
        /*1190*/ 	.short	0x010a
        /*1192*/ 	.byte	0x3f
	.zero		1


	//   ....[106]....
        /*1194*/ 	.word	0x000205c0
        /*1198*/ 	.word	0x0000000a
        /*119c*/ 	.word	0x00028ca0
        /*11a0*/ 	.short	0x010a
        /*11a2*/ 	.byte	0x3f
	.zero		1


	//   ....[107]....
        /*11a4*/ 	.word	0x00020610
        /*11a8*/ 	.word	0x0000000a
        /*11ac*/ 	.word	0x00028cc0
        /*11b0*/ 	.short	0x010a
        /*11b2*/ 	.byte	0x3f
	.zero		1


	//   ....[108]....
        /*11b4*/ 	.word	0x00020730
        /*11b8*/ 	.word	0x0000001b
        /*11bc*/ 	.word	0x00028c40
        /*11c0*/ 	.short	0x010a
        /*11c2*/ 	.byte	0x3f
	.zero		1


	//   ....[109]....
        /*11c4*/ 	.word	0x000211d0
        /*11c8*/ 	.word	0x00000017
        /*11cc*/ 	.word	0x00028c20
        /*11d0*/ 	.short	0x010a
        /*11d2*/ 	.byte	0x3f
	.zero		1


	//   ....[110]....
        /*11d4*/ 	.word	0x00021220
        /*11d8*/ 	.word	0x0000001b
        /*11dc*/ 	.word	0x00028c60
        /*11e0*/ 	.short	0x010a
        /*11e2*/ 	.byte	0x3f
	.zero		1


	//   ....[111]....
        /*11e4*/ 	.word	0x00021b20
        /*11e8*/ 	.word	0x00000006
        /*11ec*/ 	.word	0x00028c40
        /*11f0*/ 	.short	0x010a
        /*11f2*/ 	.byte	0x3f
	.zero		1


	//   ....[112]....
        /*11f4*/ 	.word	0x00021fe0
        /*11f8*/ 	.word	0x00000006
        /*11fc*/ 	.word	0x00028c60
        /*1200*/ 	.short	0x010a
        /*1202*/ 	.byte	0x3f
	.zero		1


	//   ....[113]....
        /*1204*/ 	.word	0x000230d0
        /*1208*/ 	.word	0x00000004
        /*120c*/ 	.word	0x00028c20
        /*1210*/ 	.short	0x010a
        /*1212*/ 	.byte	0x3f
	.zero		1


	//   ....[114]....
        /*1214*/ 	.word	0x00023270
        /*1218*/ 	.word	0x00000005
        /*121c*/ 	.word	0x00028c40
        /*1220*/ 	.short	0x010a
        /*1222*/ 	.byte	0x3f
	.zero		1


	//   ....[115]....
        /*1224*/ 	.word	0x000232c0
        /*1228*/ 	.word	0x00000019
        /*122c*/ 	.word	0x00028c40
        /*1230*/ 	.short	0x010a
        /*1232*/ 	.byte	0x3f
	.zero		1


	//   ....[116]....
        /*1234*/ 	.word	0x00023310
        /*1238*/ 	.word	0x00000005
        /*123c*/ 	.word	0x00028c60
        /*1240*/ 	.short	0x010a
        /*1242*/ 	.byte	0x3f
	.zero		1


	//----- nvinfo : EIATTR_NUM_MBARRIERS
	.align		4
.L_860:
        /*1244*/ 	.byte	0x03, 0x38
        /*1246*/ 	.short	0x0016


	//----- nvinfo : EIATTR_EXIT_INSTR_OFFSETS
	.align		4
        /*1248*/ 	.byte	0x04, 0x1c
        /*124a*/ 	.short	(.L_862 - .L_861)


	//   ....[0]....
.L_861:
        /*124c*/ 	.word	0x0001f1f0


	//----- nvinfo : EIATTR_MAX_THREADS
	.align		4
.L_862:
        /*1250*/ 	.byte	0x04, 0x05
        /*1252*/ 	.short	(.L_864 - .L_863)
.L_863:
        /*1254*/ 	.word	0x00000180
        /*1258*/ 	.word	0x00000001
        /*125c*/ 	.word	0x00000001


	//----- nvinfo : EIATTR_CRS_STACK_SIZE
	.align		4
.L_864:
        /*1260*/ 	.byte	0x04, 0x1e
        /*1262*/ 	.short	(.L_866 - .L_865)
.L_865:
        /*1264*/ 	.word	0x00000000


	//----- nvinfo : EIATTR_CBANK_PARAM_SIZE
	.align		4
.L_866:
        /*1268*/ 	.byte	0x03, 0x19
        /*126a*/ 	.short	0x0af0


	//----- nvinfo : EIATTR_PARAM_CBANK
	.align		4
        /*126c*/ 	.byte	0x04, 0x0a
        /*126e*/ 	.short	(.L_868 - .L_867)
	.align		4
.L_867:
        /*1270*/ 	.word	index@(.nv.constant0._ZN7cutlass13device_kernelIN5flash11enable_sm90INS1_16FlashAttnFwdSm90INS1_25CollectiveMainloopFwdSm90ILi2EN4cute5tupleIJNS5_1CILi1EEES8_S8_EEENS6_IJNS7_ILi64EEESA_SA_EEELi512ENS_6half_tEfNS_4arch4Sm90ELb0ELb1ELb0ELb1ELb1ELb1ELb0ELb0ELb0ELb1ELb0ELb0EEENS1_21CollectiveEpilogueFwdINS6_IJSA_NS7_ILi512EEESA_EEES9_SC_SE_Li256ELb1ELb1ELb0ELb0EEENS1_36VarlenDynamicPersistentTileSchedulerILi64ELi64ELi256ELi128ELb0ELb1ELb1ELb1ELb0ELb1EEEEEEEEEvNT_6ParamsE)
        /*1274*/ 	.short	0x0210
        /*1276*/ 	.short	0x0af0


	//----- nvinfo : EIATTR_SW_WAR
	.align		4
.L_868:
        /*1278*/ 	.byte	0x04, 0x36
        /*127a*/ 	.short	(.L_870 - .L_869)
.L_869:
        /*127c*/ 	.word	0x00000008
.L_870:


//--------------------- .nv.info._ZN7cutlass13device_kernelIN5flash11enable_sm90INS1_16FlashAttnFwdSm90INS1_25CollectiveMainloopFwdSm90ILi2EN4cute5tupleIJNS5_1CILi1EEES8_S8_EEENS6_IJNS7_ILi64EEESA_SA_EEELi512ENS_6half_tEfNS_4arch4Sm90ELb0ELb1ELb0ELb1ELb1ELb0ELb1ELb0ELb0ELb1ELb0ELb0EEENS1_21CollectiveEpilogueFwdINS6_IJSA_NS7_ILi512EEESA_EEES9_SC_SE_Li256ELb1ELb1ELb0ELb0EEENS1_36VarlenDynamicPersistentTileSchedulerILi64ELi64ELi256ELi128ELb0ELb1ELb1ELb1ELb0ELb1EEEEEEEEEvNT_6ParamsE --------------------------
	.section	.nv.info._ZN7cutlass13device_kernelIN5flash11enable_sm90INS1_16FlashAttnFwdSm90INS1_25CollectiveMainloopFwdSm90ILi2EN4cute5tupleIJNS5_1CILi1EEES8_S8_EEENS6_IJNS7_ILi64EEESA_SA_EEELi512ENS_6half_tEfNS_4arch4Sm90ELb0ELb1ELb0ELb1ELb1ELb0ELb1ELb0ELb0ELb1ELb0ELb0EEENS1_21CollectiveEpilogueFwdINS6_IJSA_NS7_ILi512EEESA_EEES9_SC_SE_Li256ELb1ELb1ELb0ELb0EEENS1_36VarlenDynamicPersistentTileSchedulerILi64ELi64ELi256ELi128ELb0ELb1ELb1ELb1ELb0ELb1EEEEEEEEEvNT_6ParamsE,"",@"SHT_CUDA_INFO"
	.sectionflags	@""
	.align	4


	//----- nvinfo : EIATTR_CUDA_API_VERSION
	.align		4
        /*0000*/ 	.byte	0x04, 0x37
        /*0002*/ 	.short	(.L_872 - .L_871)
.L_871:
        /*0004*/ 	.word	0x00000082


	//----- nvinfo : EIATTR_KPARAM_INFO
	.align		4
.L_872:
        /*0008*/ 	.byte	0x04, 0x17
        /*000a*/ 	.short	(.L_874 - .L_873)
.L_873:
        /*000c*/ 	.word	0x00000000
        /*0010*/ 	.short	0x0000
        /*0012*/ 	.short	0x0070
        /*0014*/ 	.byte	0x00, 0xf0, 0x01, 0x2e


	//----- nvinfo : EIATTR_SPARSE_MMA_MASK
	.align		4
.L_874:
        /*0018*/ 	.byte	0x03, 0x50
        /*001a*/ 	.short	0x0000


	//----- nvinfo : EIATTR_MAXREG_COUNT
	.align		4
        /*001c*/ 	.byte	0x03, 0x1b
        /*001e*/ 	.short	0x00a8


	//----- nvinfo : EIATTR_NUM_BARRIERS
	.align		4
        /*0020*/ 	.byte	0x02, 0x4c
        /*0022*/ 	.byte	0x10
	.zero		1


	//----- nvinfo : EIATTR_EXTERNS
	.align		4
        /*0024*/ 	.byte	0x04, 0x0f
        /*0026*/ 	.short	(.L_876 - .L_875)


	//   ....[0]....
	.align		4
.L_875:
        /*0028*/ 	.word	index@(__assertfail)


	//----- nvinfo : EIATTR_ANNOTATIONS
	.align		4
.L_876:
        /*002c*/ 	.byte	0x04, 0x55
        /*002e*/ 	.short	(.L_878 - .L_877)


	//   ....[0]....
.L_877:
        /* <DEDUP_REMOVED lines=19> */


	//----- nvinfo : EIATTR_MERCURY_ISA_VERSION
	.align		4
.L_878:
        /*0148*/ 	.byte	0x03, 0x5f
        /*014a*/ 	.short	0x0101


	//----- nvinfo : EIATTR_UNUSED_LOAD_BYTE_OFFSET
	.align		4
        /*014c*/ 	.byte	0x04, 0x44
        /*014e*/ 	.short	(.L_880 - .L_879)


	//   ....[0]....
.L_879:
        /*0150*/ 	.word	0x00000a70
        /*0154*/ 	.word	0x0000fff0


	//   ....[1]....
        /*0158*/ 	.word	0x00021640
        /*015c*/ 	.word	0x0000fff0


	//----- nvinfo : EIATTR_INT_WARP_WIDE_INSTR_OFFSETS
	.align		4
.L_880:
        /*0160*/ 	.byte	0x04, 0x31
        /*0162*/ 	.short	(.L_882 - .L_881)


	//   ....[0]....
.L_881:
        /*0164*/ 	.word	0x000000c0


	//   ....[1]....
        /*0168*/ 	.word	0x000000d0


	//   ....[2]....
        /*016c*/ 	.word	0x000000e0


	//   ....[3]....
        /*0170*/ 	.word	0x00000180


	//   ....[4]....
        /*0174*/ 	.word	0x00025e30


	//   ....[5]....
        /*0178*/ 	.word	0x00025ec0


	//   ....[6]....
        /*017c*/ 	.word	0x0002a190


	//   ....[7]....
        /*0180*/ 	.word	0x0002a220


	//----- nvinfo : EIATTR_COOP_GROUP_MASK_REGIDS
	.align		4
.L_882:
        /*0184*/ 	.byte	0x04, 0x29
        /*0186*/ 	.short	(.L_884 - .L_883)


	//   ....[0]....
.L_883:
        /*0188*/ 	.word	0xffffffff


	//   ....[1]....
        /*018c*/ 	.word	0xffffffff


	//   ....[2]....
        /*0190*/ 	.word	0xffffffff


	//   ....[3]....
        /*0194*/ 	.word	0xffffffff


	//   ....[4]....
        /*0198*/ 	.word	0xffffffff


	//   ....[5]....
        /*019c*/ 	.word	0xffffffff


	//   ....[6]....
        /*01a0*/ 	.word	0xffffffff


	//   ....[7]....
        /*01a4*/ 	.word	0xffffffff


	//   ....[8]....
        /*01a8*/ 	.word	0xffffffff


	//   ....[9]....
        /*01ac*/ 	.word	0xffffffff


	//   ....[10]....
        /*01b0*/ 	.word	0xffffffff


	//   ....[11]....
        /*01b4*/ 	.word	0xffffffff


	//   ....[12]....
        /*01b8*/ 	.word	0xffffffff


	//   ....[13]....
        /*01bc*/ 	.word	0xffffffff


	//   ....[14]....
        /*01c0*/ 	.word	0xffffffff


	//   ....[15]....
        /*01c4*/ 	.word	0xffffffff


	//   ....[16]....
        /*01c8*/ 	.word	0xffffffff


	//   ....[17]....
        /*01cc*/ 	.word	0xffffffff


	//   ....[18]....
        /*01d0*/ 	.word	0xffffffff


	//   ....[19]....
        /*01d4*/ 	.word	0xffffffff


	//   ....[20]....
        /*01d8*/ 	.word	0xffffffff


	//   ....[21]....
        /*01dc*/ 	.word	0xffffffff


	//   ....[22]....
        /*01e0*/ 	.word	0xffffffff


	//   ....[23]....
        /*01e4*/ 	.word	0xffffffff


	//   ....[24]....
        /*01e8*/ 	.word	0xffffffff


	//   ....[25]....
        /*01ec*/ 	.word	0xffffffff


	//   ....[26]....
        /*01f0*/ 	.word	0xffffffff


	//   ....[27]....
        /*01f4*/ 	.word	0xffffffff


	//   ....[28]....
        /*01f8*/ 	.word	0xffffffff


	//   ....[29]....
        /*01fc*/ 	.word	0xffffffff


	//   ....[30]....
        /*0200*/ 	.word	0xffffffff


	//   ....[31]....
        /*0204*/ 	.word	0xffffffff


	//   ....[32]....
        /*0208*/ 	.word	0xffffffff


	//   ....[33]....
        /*020c*/ 	.word	0xffffffff


	//   ....[34]....
        /*0210*/ 	.word	0xffffffff


	//   ....[35]....
        /*0214*/ 	.word	0xffffffff


	//   ....[36]....
        /*0218*/ 	.word	0xffffffff


	//   ....[37]....
        /*021c*/ 	.word	0xffffffff


	//   ....[38]....
        /*0220*/ 	.word	0xffffffff


	//   ....[39]....
        /*0224*/ 	.word	0xffffffff


	//   ....[40]....
        /*0228*/ 	.word	0xffffffff


	//   ....[41]....
        /*022c*/ 	.word	0xffffffff


	//   ....[42]....
        /*0230*/ 	.word	0xffffffff


	//   ....[43]....
        /*0234*/ 	.word	0xffffffff


	//   ....[44]....
        /*0238*/ 	.word	0xffffffff


	//   ....[45]....
        /*023c*/ 	.word	0xffffffff


	//   ....[46]....
        /*0240*/ 	.word	0xffffffff


	//   ....[47]....
        /*0244*/ 	.word	0xffffffff


	//   ....[48]....
        /*0248*/ 	.word	0xffffffff


	//   ....[49]....
        /*024c*/ 	.word	0xffffffff


	//   ....[50]....
        /*0250*/ 	.word	0xffffffff


	//   ....[51]....
        /*0254*/ 	.word	0xffffffff


	//   ....[52]....
        /*0258*/ 	.word	0xffffffff


	//   ....[53]....
        /*025c*/ 	.word	0xffffffff


	//   ....[54]....
        /*0260*/ 	.word	0xffffffff


	//   ....[55]....
        /*0264*/ 	.word	0xffffffff


	//   ....[56]....
        /*0268*/ 	.word	0xffffffff


	//   ....[57]....
        /*026c*/ 	.word	0xffffffff


	//   ....[58]....
        /*0270*/ 	.word	0xffffffff


	//   ....[59]....
        /*0274*/ 	.word	0xffffffff


	//   ....[60]....
        /*0278*/ 	.word	0xffffffff


	//   ....[61]....
        /*027c*/ 	.word	0xffffffff


	//   ....[62]....
        /*0280*/ 	.word	0xffffffff


	//   ....[63]....
        /*0284*/ 	.word	0xffffffff


	//   ....[64]....
        /*0288*/ 	.word	0xffffffff


	//   ....[65]....
        /*028c*/ 	.word	0xffffffff


	//   ....[66]....
        /*0290*/ 	.word	0xffffffff


	//   ....[67]....
        /*0294*/ 	.word	0xffffffff


	//   ....[68]....
        /*0298*/ 	.word	0xffffffff


	//   ....[69]....
        /*029c*/ 	.word	0xffffffff


	//   ....[70]....
        /*02a0*/ 	.word	0xffffffff


	//   ....[71]....
        /*02a4*/ 	.word	0xffffffff


	//   ....[72]....
        /*02a8*/ 	.word	0xffffffff


	//   ....[73]....
        /*02ac*/ 	.word	0xffffffff


	//   ....[74]....
        /*02b0*/ 	.word	0xffffffff


	//   ....[75]....
        /*02b4*/ 	.word	0xffffffff


	//   ....[76]....
        /*02b8*/ 	.word	0xffffffff


	//   ....[77]....
        /*02bc*/ 	.word	0xffffffff


	//   ....[78]....
        /*02c0*/ 	.word	0xffffffff


	//   ....[79]....
        /*02c4*/ 	.word	0xffffffff


	//   ....[80]....
        /*02c8*/ 	.word	0xffffffff


	//   ....[81]....
        /*02cc*/ 	.word	0xffffffff


	//   ....[82]....
        /*02d0*/ 	.word	0xffffffff


	//   ....[83]....
        /*02d4*/ 	.word	0xffffffff


	//   ....[84]....
        /*02d8*/ 	.word	0xffffffff


	//   ....[85]....
        /*02dc*/ 	.word	0xffffffff


	//   ....[86]....
        /*02e0*/ 	.word	0xffffffff


	//   ....[87]....
        /*02e4*/ 	.word	0xffffffff


	//   ....[88]....
        /*02e8*/ 	.word	0xffffffff


	//   ....[89]....
        /*02ec*/ 	.word	0xffffffff


	//   ....[90]....
        /*02f0*/ 	.word	0xffffffff


	//   ....[91]....
        /*02f4*/ 	.word	0xffffffff


	//   ....[92]....
        /*02f8*/ 	.word	0xffffffff


	//   ....[93]....
        /*02fc*/ 	.word	0xffffffff


	//   ....[94]....
        /*0300*/ 	.word	0xffffffff


	//   ....[95]....
        /*0304*/ 	.word	0xffffffff


	//   ....[96]....
        /*0308*/ 	.word	0xffffffff


	//   ....[97]....
        /*030c*/ 	.word	0xffffffff


	//   ....[98]....
        /*0310*/ 	.word	0xffffffff


	//   ....[99]....
        /*0314*/ 	.word	0xffffffff


	//   ....[100]....
        /*0318*/ 	.word	0xffffffff


	//   ....[101]....
        /*031c*/ 	.word	0xffffffff


	//   ....[102]....
        /*0320*/ 	.word	0xffffffff


	//   ....[103]....
        /*0324*/ 	.word	0xffffffff


	//   ....[104]....
        /*0328*/ 	.word	0xffffffff


	//   ....[105]....
        /*032c*/ 	.word	0xffffffff


	//   ....[106]....
        /*0330*/ 	.word	0xffffffff


	//   ....[107]....
        /*0334*/ 	.word	0xffffffff


	//   ....[108]....
        /*0338*/ 	.word	0xffffffff


	//   ....[109]....
        /*033c*/ 	.word	0xffffffff


	//   ....[110]....
        /*0340*/ 	.word	0xffffffff


	//   ....[111]....
        /*0344*/ 	.word	0xffffffff


	//   ....[112]....
        /*0348*/ 	.word	0xffffffff


	//   ....[113]....
        /*034c*/ 	.word	0xffffffff


	//   ....[114]....
        /*0350*/ 	.word	0xffffffff


	//   ....[115]....
        /*0354*/ 	.word	0xffffffff


	//   ....[116]....
        /*0358*/ 	.word	0xffffffff


	//   ....[117]....
        /*035c*/ 	.word	0xffffffff


	//   ....[118]....
        /*0360*/ 	.word	0xffffffff


	//   ....[119]....
        /*0364*/ 	.word	0xffffffff


	//   ....[120]....
        /*0368*/ 	.word	0xffffffff


	//   ....[121]....
        /*036c*/ 	.word	0xffffffff


	//   ....[122]....
        /*0370*/ 	.word	0xffffffff


	//   ....[123]....
        /*0374*/ 	.word	0xffffffff


	//   ....[124]....
        /*0378*/ 	.word	0xffffffff


	//   ....[125]....
        /*037c*/ 	.word	0xffffffff


	//   ....[126]....
        /*0380*/ 	.word	0xffffffff


	//   ....[127]....
        /*0384*/ 	.word	0xffffffff


	//   ....[128]....
        /*0388*/ 	.word	0xffffffff


	//   ....[129]....
        /*038c*/ 	.word	0x0500000f


	//   ....[130]....
        /*0390*/ 	.word	0x0500000f


	//   ....[131]....
        /*0394*/ 	.word	0x0500000f


	//   ....[132]....
        /*0398*/ 	.word	0x0500000f


	//   ....[133]....
        /*039c*/ 	.word	0x0500000f


	//   ....[134]....
        /*03a0*/ 	.word	0x0500000f


	//   ....[135]....
        /*03a4*/ 	.word	0x0500000f


	//   ....[136]....
        /*03a8*/ 	.word	0x0500000f


	//   ....[137]....
        /*03ac*/ 	.word	0x0500000f


	//   ....[138]....
        /*03b0*/ 	.word	0x0500000f


	//   ....[139]....
        /*03b4*/ 	.word	0x0500000f


	//   ....[140]....
        /*03b8*/ 	.word	0x0500000f


	//   ....[141]....
        /*03bc*/ 	.word	0x0500000f


	//   ....[142]....
        /*03c0*/ 	.word	0x0500000f


	//   ....[143]....
        /*03c4*/ 	.word	0x0500000f


	//   ....[144]....
        /*03c8*/ 	.word	0x0500000f


	//   ....[145]....
        /*03cc*/ 	.word	0x0500000f


	//   ....[146]....
        /*03d0*/ 	.word	0x0500000f


	//   ....[147]....
        /*03d4*/ 	.word	0x0500000f


	//   ....[148]....
        /*03d8*/ 	.word	0x0500000f


	//   ....[149]....
        /*03dc*/ 	.word	0x0500000f


	//   ....[150]....
        /*03e0*/ 	.word	0x0500000f


	//   ....[151]....
        /*03e4*/ 	.word	0x0500000f


	//   ....[152]....
        /*03e8*/ 	.word	0x0500000f


	//   ....[153]....
        /*03ec*/ 	.word	0x0500000f


	//   ....[154]....
        /*03f0*/ 	.word	0x0500000f


	//   ....[155]....
        /*03f4*/ 	.word	0x0500000f


	//   ....[156]....
        /*03f8*/ 	.word	0x0500000f


	//   ....[157]....
        /*03fc*/ 	.word	0x0500000f


	//   ....[158]....
        /*0400*/ 	.word	0x0500000f


	//   ....[159]....
        /*0404*/ 	.word	0x0500000f


	//   ....[160]....
        /*0408*/ 	.word	0x0500000f


	//   ....[161]....
        /*040c*/ 	.word	0x0500000f


	//   ....[162]....
        /*0410*/ 	.word	0x0500000f


	//   ....[163]....
        /*0414*/ 	.word	0x0500000f


	//   ....[164]....
        /*0418*/ 	.word	0x0500000f


	//   ....[165]....
        /*041c*/ 	.word	0x0500000f


	//   ....[166]....
        /*0420*/ 	.word	0x0500000f


	//   ....[167]....
        /*0424*/ 	.word	0x0500000f


	//   ....[168]....
        /*0428*/ 	.word	0x0500000f


	//   ....[169]....
        /*042c*/ 	.word	0x0500000f


	//   ....[170]....
        /*0430*/ 	.word	0x0500000f


	//   ....[171]....
        /*0434*/ 	.word	0x0500000f


	//   ....[172]....
        /*0438*/ 	.word	0x0500000f


	//   ....[173]....
        /*043c*/ 	.word	0x0500000f


	//   ....[174]....
        /*0440*/ 	.word	0x0500000f


	//   ....[175]....
        /*0444*/ 	.word	0x0500000f


	//   ....[176]....
        /*0448*/ 	.word	0x0500000f


	//   ....[177]....
        /*044c*/ 	.word	0x0500000f


	//   ....[178]....
        /*0450*/ 	.word	0x0500000f


	//   ....[179]....
        /*0454*/ 	.word	0x0500000f


	//   ....[180]....
        /*0458*/ 	.word	0x0500000f


	//   ....[181]....
        /*045c*/ 	.word	0x0500000f


	//   ....[182]....
        /*0460*/ 	.word	0x0500000f


	//   ....[183]....
        /*0464*/ 	.word	0x0500000f


	//   ....[184]....
        /*0468*/ 	.word	0x0500000f


	//   ....[185]....
        /*046c*/ 	.word	0x0500000f


	//   ....[186]....
        /*0470*/ 	.word	0x0500000f


	//   ....[187]....
        /*0474*/ 	.word	0x0500000f


	//   ....[188]....
        /*0478*/ 	.word	0x0500000f


	//   ....[189]....
        /*047c*/ 	.word	0x0500000f


	//   ....[190]....
        /*0480*/ 	.word	0x0500000f


	//   ....[191]....
        /*0484*/ 	.word	0x0500000f


	//   ....[192]....
        /*0488*/ 	.word	0x0500000f


	//   ....[193]....
        /*048c*/ 	.word	0x0500000f


	//   ....[194]....
        /*0490*/ 	.word	0x0500000f


	//   ....[195]....
        /*0494*/ 	.word	0x0500000f


	//   ....[196]....
        /*0498*/ 	.word	0xffffffff


	//   ....[197]....
        /*049c*/ 	.word	0xffffffff


	//   ....[198]....
        /*04a0*/ 	.word	0xffffffff


	//   ....[199]....
        /*04a4*/ 	.word	0xffffffff


	//   ....[200]....
        /*04a8*/ 	.word	0xffffffff


	//   ....[201]....
        /*04ac*/ 	.word	0xffffffff


	//   ....[202]....
        /*04b0*/ 	.word	0xffffffff


	//   ....[203]....
        /*04b4*/ 	.word	0xffffffff


	//----- nvinfo : EIATTR_COOP_GROUP_INSTR_OFFSETS
	.align		4
.L_884:
        /*04b8*/ 	.byte	0x04, 0x28
        /*04ba*/ 	.short	(.L_886 - .L_885)


	//   ....[0]....
.L_885:
        /*04bc*/ 	.word	0x00000080


	//   ....[1]....
        /*04c0*/ 	.word	0x00000090


	//   ....[2]....
        /*04c4*/ 	.word	0x000002b0


	//   ....[3]....
        /*04c8*/ 	.word	0x00000410


	//   ....[4]....
        /*04cc*/ 	.word	0x00000530


	//   ....[5]....
        /*04d0*/ 	.word	0x00000690


	//   ....[6]....
        /*04d4*/ 	.word	0x00002320


	//   ....[7]....
        /*04d8*/ 	.word	0x00009d50


	//   ....[8]....
        /*04dc*/ 	.word	0x0000bdf0


	//   ....[9]....
        /*04e0*/ 	.word	0x0000d000


	//   ....[10]....
        /*04e4*/ 	.word	0x0000d240


	//   ....[11]....
        /*04e8*/ 	.word	0x0000dcf0


	//   ....[12]....
        /*04ec*/ 	.word	0x0000df90


	//   ....[13]....
        /*04f0*/ 	.word	0x0000e430


	//   ....[14]....
        /*04f4*/ 	.word	0x0000e530


	//   ....[15]....
        /*04f8*/ 	.word	0x000110e0


	//   ....[16]....
        /*04fc*/ 	.word	0x00012a40


	//   ....[17]....
        /*0500*/ 	.word	0x00013cc0


	//   ....[18]....
        /*0504*/ 	.word	0x00013d00


	//   ....[19]....
        /*0508*/ 	.word	0x00013d40


	//   ....[20]....
        /*050c*/ 	.word	0x00013d60


	//   ....[21]....
        /*0510*/ 	.word	0x000183e0


	//   ....[22]....
        /*0514*/ 	.word	0x000197c0


	//   ....[23]....
        /*0518*/ 	.word	0x0001aa20


	//   ....[24]....
        /*051c*/ 	.word	0x0001ac30


	//   ....[25]....
        /*0520*/ 	.word	0x0001b810


	//   ....[26]....
        /*0524*/ 	.word	0x0001b870


	//   ....[27]....
        /*0528*/ 	.word	0x0001b8b0


	//   ....[28]....
        /*052c*/ 	.word	0x0001b8d0


	//   ....[29]....
        /*0530*/ 	.word	0x0001ffd0


	//   ....[30]....
        /*0534*/ 	.word	0x00020180


	//   ....[31]....
        /*0538*/ 	.word	0x000201a0


	//   ....[32]....
        /*053c*/ 	.word	0x000201e0


	//   ....[33]....
        /*0540*/ 	.word	0x00020200


	//   ....[34]....
        /*0544*/ 	.word	0x00022760


	//   ....[35]....
        /*0548*/ 	.word	0x00022dc0


	//   ....[36]....
        /*054c*/ 	.word	0x00022de0


	//   ....[37]....
        /*0550*/ 	.word	0x00022e10


	//   ....[38]....
        /*0554*/ 	.word	0x00022e20


	//   ....[39]....
        /*0558*/ 	.word	0x000234c0


	//   ....[40]....
        /*055c*/ 	.word	0x000234d0


	//   ....[41]....
        /*0560*/ 	.word	0x00023700


	//   ....[42]....
        /*0564*/ 	.word	0x00023720


	//   ....[43]....
        /*0568*/ 	.word	0x000242e0


	//   ....[44]....
        /*056c*/ 	.word	0x00024320


	//   ....[45]....
        /*0570*/ 	.word	0x00024560


	//   ....[46]....
        /*0574*/ 	.word	0x00024580


	//   ....[47]....
        /*0578*/ 	.word	0x00024830


	//   ....[48]....
        /*057c*/ 	.word	0x00024a00


	//   ....[49]....
        /*0580*/ 	.word	0x00024a30


	//   ....[50]....
        /*0584*/ 	.word	0x00024a60


	//   ....[51]....
        /*0588*/ 	.word	0x00024a90


	//   ....[52]....
        /*058c*/ 	.word	0x00024ac0


	//   ....[53]....
        /*0590*/ 	.word	0x00024af0


	//   ....[54]....
        /*0594*/ 	.word	0x00024c40


	//   ....[55]....
        /*0598*/ 	.word	0x00024c70


	//   ....[56]....
        /*059c*/ 	.word	0x00024ca0


	//   ....[57]....
        /*05a0*/ 	.word	0x00024cd0


	//   ....[58]....
        /*05a4*/ 	.word	0x00024d00


	//   ....[59]....
        /*05a8*/ 	.word	0x00024d30


	//   ....[60]....
        /*05ac*/ 	.word	0x00024dc0


	//   ....[61]....
        /*05b0*/ 	.word	0x00024e20


	//   ....[62]....
        /*05b4*/ 	.word	0x00024eb0


	//   ....[63]....
        /*05b8*/ 	.word	0x00026c20


	//   ....[64]....
        /*05bc*/ 	.word	0x00026c40


	//   ....[65]....
        /*05c0*/ 	.word	0x00026cd0


	//   ....[66]....
        /*05c4*/ 	.word	0x00026cf0


	//   ....[67]....
        /*05c8*/ 	.word	0x00026d70


	//   ....[68]....
        /*05cc*/ 	.word	0x00026d90


	//   ....[69]....
        /*05d0*/ 	.word	0x00026da0


	//   ....[70]....
        /*05d4*/ 	.word	0x00026db0


	//   ....[71]....
        /*05d8*/ 	.word	0x00027550


	//   ....[72]....
        /*05dc*/ 	.word	0x00027590


	//   ....[73]....
        /*05e0*/ 	.word	0x00027640


	//   ....[74]....
        /*05e4*/ 	.word	0x00027650


	//   ....[75]....
        /*05e8*/ 	.word	0x000276e0


	//   ....[76]....
        /*05ec*/ 	.word	0x000276f0


	//   ....[77]....
        /*05f0*/ 	.word	0x00027710


	//   ....[78]....
        /*05f4*/ 	.word	0x00027750


	//   ....[79]....
        /*05f8*/ 	.word	0x00027fd0


	//   ....[80]....
        /*05fc*/ 	.word	0x00027ff0


	//   ....[81]....
        /*0600*/ 	.word	0x00028190


	//   ....[82]....
        /*0604*/ 	.word	0x000281c0


	//   ....[83]....
        /*0608*/ 	.word	0x000282d0


	//   ....[84]....
        /*060c*/ 	.word	0x000282e0


	//   ....[85]....
        /*0610*/ 	.word	0x00028310


	//   ....[86]....
        /*0614*/ 	.word	0x00028320


	//   ....[87]....
        /*0618*/ 	.word	0x00028950


	//   ....[88]....
        /*061c*/ 	.word	0x000289b0


	//   ....[89]....
        /*0620*/ 	.word	0x00028b70


	//   ....[90]....
        /*0624*/ 	.word	0x00028bb0


	//   ....[91]....
        /*0628*/ 	.word	0x00028bc0


	//   ....[92]....
        /*062c*/ 	.word	0x00028bd0


	//   ....[93]....
        /*0630*/ 	.word	0x00028d20


	//   ....[94]....
        /*0634*/ 	.word	0x00028e70


	//   ....[95]....
        /*0638*/ 	.word	0x000296a0


	//   ....[96]....
        /*063c*/ 	.word	0x000296c0


	//   ....[97]....
        /*0640*/ 	.word	0x00029710


	//   ....[98]....
        /*0644*/ 	.word	0x00029720


	//   ....[99]....
        /*0648*/ 	.word	0x00029760


	//   ....[100]....
        /*064c*/ 	.word	0x00029770


	//   ....[101]....
        /*0650*/ 	.word	0x00029780


	//   ....[102]....
        /*0654*/ 	.word	0x000297c0


	//   ....[103]....
        /*0658*/ 	.word	0x00029ae0


	//   ....[104]....
        /*065c*/ 	.word	0x00029b20


	//   ....[105]....
        /*0660*/ 	.word	0x00029b40


	//   ....[106]....
        /*0664*/ 	.word	0x00029b60


	//   ....[107]....
        /*0668*/ 	.word	0x00029b90


	//   ....[108]....
        /*066c*/ 	.word	0x00029bb0


	//   ....[109]....
        /*0670*/ 	.word	0x00029cb0


	//   ....[110]....
        /*0674*/ 	.word	0x00029e00


	//   ....[111]....
        /*0678*/ 	.word	0x0002a400


	//   ....[112]....
        /*067c*/ 	.word	0x0002a450


	//   ....[113]....
        /*0680*/ 	.word	0x0002a480


	//   ....[114]....
        /*0684*/ 	.word	0x0002a4b0


	//   ....[115]....
        /*0688*/ 	.word	0x0002a4c0


	//   ....[116]....
        /*068c*/ 	.word	0x0002a4f0


	//   ....[117]....
        /*0690*/ 	.word	0x0002a520


	//   ....[118]....
        /*0694*/ 	.word	0x0002a550


	//   ....[119]....
        /*0698*/ 	.word	0x0002a6d0


	//   ....[120]....
        /*069c*/ 	.word	0x0002a700


	//   ....[121]....
        /*06a0*/ 	.word	0x0002a730


	//   ....[122]....
        /*06a4*/ 	.word	0x0002a760


	//   ....[123]....
        /*06a8*/ 	.word	0x0002a790


	//   ....[124]....
        /*06ac*/ 	.word	0x0002a7c0


	//   ....[125]....
        /*06b0*/ 	.word	0x0002a880


	//   ....[126]....
        /*06b4*/ 	.word	0x0002a8a0


	//   ....[127]....
        /*06b8*/ 	.word	0x0002a910


	//   ....[128]....
        /*06bc*/ 	.word	0x0002afb0


	//   ....[129]....
        /*06c0*/ 	.word	0x0002b550


	//   ....[130]....
        /*06c4*/ 	.word	0x0002b640


	//   ....[131]....
        /*06c8*/ 	.word	0x0002b6e0


	//   ....[132]....
        /*06cc*/ 	.word	0x0002b740


	//   ....[133]....
        /*06d0*/ 	.word	0x0002b830


	//   ....[134]....
        /*06d4*/ 	.word	0x0002b8a0


	//   ....[135]....
        /*06d8*/ 	.word	0x0002b990


	//   ....[136]....
        /*06dc*/ 	.word	0x0002ba00


	//   ....[137]....
        /*06e0*/ 	.word	0x0002baa0


	//   ....[138]....
        /*06e4*/ 	.word	0x0002bba0


	//   ....[139]....
        /*06e8*/ 	.word	0x0002bc30


	//   ....[140]....
        /*06ec*/ 	.word	0x0002bc90


	//   ....[141]....
        /*06f0*/ 	.word	0x0002bd60


	//   ....[142]....
        /*06f4*/ 	.word	0x0002bde0


	//   ....[143]....
        /*06f8*/ 	.word	0x0002bec0


	//   ....[144]....
        /*06fc*/ 	.word	0x0002bf30


	//   ....[145]....
        /*0700*/ 	.word	0x0002bff0


	//   ....[146]....
        /*0704*/ 	.word	0x0002c300


	//   ....[147]....
        /*0708*/ 	.word	0x0002c3c0


	//   ....[148]....
        /*070c*/ 	.word	0x0002c630


	//   ....[149]....
        /*0710*/ 	.word	0x0002c680


	//   ....[150]....
        /*0714*/ 	.word	0x0002c890


	//   ....[151]....
        /*0718*/ 	.word	0x0002c8e0


	//   ....[152]....
        /*071c*/ 	.word	0x0002ca90


	//   ....[153]....
        /*0720*/ 	.word	0x0002cae0


	//   ....[154]....
        /*0724*/ 	.word	0x0002cc20


	//   ....[155]....
        /*0728*/ 	.word	0x0002cd20


	//   ....[156]....
        /*072c*/ 	.word	0x0002cf90


	//   ....[157]....
        /*0730*/ 	.word	0x0002cfe0


	//   ....[158]....
        /*0734*/ 	.word	0x0002d1b0


	//   ....[159]....
        /*0738*/ 	.word	0x0002d200


	//   ....[160]....
        /*073c*/ 	.word	0x0002d3d0


	//   ....[161]....
        /*0740*/ 	.word	0x0002d420


	//   ....[162]....
        /*0744*/ 	.word	0x0002d510


	//   ....[163]....
        /*0748*/ 	.word	0x0002d5b0


	//   ....[164]....
        /*074c*/ 	.word	0x0002d610


	//   ....[165]....
        /*0750*/ 	.word	0x0002d6c0


	//   ....[166]....
        /*0754*/ 	.word	0x0002d720


	//   ....[167]....
        /*0758*/ 	.word	0x0002d7d0


	//   ....[168]....
        /*075c*/ 	.word	0x0002d830


	//   ....[169]....
        /*0760*/ 	.word	0x0002d8e0


	//   ....[170]....
        /*0764*/ 	.word	0x0002d9d0


	//   ....[171]....
        /*0768*/ 	.word	0x0002dab0


	//   ....[172]....
        /*076c*/ 	.word	0x0002dbc0


	//   ....[173]....
        /*0770*/ 	.word	0x0002dcc0


	//   ....[174]....
        /*0774*/ 	.word	0x0002ddf0


	//   ....[175]....
        /*0778*/ 	.word	0x0002ded0


	//   ....[176]....
        /*077c*/ 	.word	0x0002dfd0


	//   ....[177]....
        /*0780*/ 	.word	0x0002e0b0


	//   ....[178]....
        /*0784*/ 	.word	0x0002e140


	//   ....[179]....
        /*0788*/ 	.word	0x0002e1e0


	//   ....[180]....
        /*078c*/ 	.word	0x0002e300


	//   ....[181]....
        /*0790*/ 	.word	0x0002e370


	//   ....[182]....
        /*0794*/ 	.word	0x0002e3e0


	//   ....[183]....
        /*0798*/ 	.word	0x0002e450


	//   ....[184]....
        /*079c*/ 	.word	0x0002e4c0


	//   ....[185]....
        /*07a0*/ 	.word	0x0002e540


	//   ....[186]....
        /*07a4*/ 	.word	0x0002e5d0


	//   ....[187]....
        /*07a8*/ 	.word	0x0002e660


	//   ....[188]....
        /*07ac*/ 	.word	0x0002e6d0


	//   ....[189]....
        /*07b0*/ 	.word	0x0002e740


	//   ....[190]....
        /*07b4*/ 	.word	0x0002e7b0


	//   ....[191]....
        /*07b8*/ 	.word	0x0002e830


	//   ....[192]....
        /*07bc*/ 	.word	0x0002e8a0


	//   ....[193]....
        /*07c0*/ 	.word	0x0002e940


	//   ....[194]....
        /*07c4*/ 	.word	0x0002e9d0


	//   ....[195]....
        /*07c8*/ 	.word	0x0002eaf0


	//   ....[196]....
        /*07cc*/ 	.word	0x00030af0


	//   ....[197]....
        /*07d0*/ 	.word	0x000321f0


	//   ....[198]....
        /*07d4*/ 	.word	0x000324a0


	//   ....[199]....
        /*07d8*/ 	.word	0x000331e0


	//   ....[200]....
        /*07dc*/ 	.word	0x00033220


	//   ....[201]....
        /*07e0*/ 	.word	0x00033290


	//   ....[202]....
        /*07e4*/ 	.word	0x000332b0


	//   ....[203]....
        /*07e8*/ 	.word	0x000403b0


	//----- nvinfo : EIATTR_REG_RECONFIG
	.align		4
.L_886:
        /*07ec*/ 	.byte	0x01, 0x54
	.zero		2


	//----- nvinfo : EIATTR_SYSCALL_OFFSETS
	.align		4
        /*07f0*/ 	.byte	0x04, 0x46
        /*07f2*/ 	.short	(.L_888 - .L_887)


	//   ....[0]....
.L_887:
        /*07f4*/ 	.word	0x0000a300


	//   ....[1]....
        /*07f8*/ 	.word	0x00026020


	//   ....[2]....
        /*07fc*/ 	.word	0x00026170


	//   ....[3]....
        /*0800*/ 	.word	0x00026260


	//   ....[4]....
        /*0804*/ 	.word	0x00027150


	//   ....[5]....
        /*0808*/ 	.word	0x000279e0


	//----- nvinfo : EIATTR_MBARRIER_INSTR_OFFSETS
	.align		4
.L_888:
        /*080c*/ 	.byte	0x04, 0x39
        /*080e*/ 	.short	(.L_890 - .L_889)


	//   ....[0]....
.L_889:
        /*0810*/ 	.word	0x00000190
        /*0814*/ 	.word	0x000000ff
        /*0818*/ 	.word	0x00038800
        /*081c*/ 	.short	0x0100
        /*081e*/ 	.byte	0x08
	.zero		1


	//   ....[1]....
        /*0820*/ 	.word	0x000001a0
        /*0824*/ 	.word	0x000000ff
        /*0828*/ 	.word	0x00038810
        /*082c*/ 	.short	0x0100
        /*082e*/ 	.byte	0x08
	.zero		1


	//   ....[2]....
        /*0830*/ 	.word	0x000001b0
        /*0834*/ 	.word	0x000000ff
        /*0838*/ 	.word	0x00038820
        /*083c*/ 	.short	0x0100
        /*083e*/ 	.byte	0x08
	.zero		1


	//   ....[3]....
        /*0840*/ 	.word	0x00000260
        /*0844*/ 	.word	0x000000ff
        /*0848*/ 	.word	0x00038830
        /*084c*/ 	.short	0x0100
        /*084e*/ 	.byte	0x06
	.zero		1


	//   ....[4]....
        /*0850*/ 	.word	0x00000270
        /*0854*/ 	.word	0x000000ff
        /*0858*/ 	.word	0x00038840
        /*085c*/ 	.short	0x0100
        /*085e*/ 	.byte	0x06
	.zero		1


	//   ....[5]....
        /*0860*/ 	.word	0x00000280
        /*0864*/ 	.word	0x000000ff
        /*0868*/ 	.word	0x00038838
        /*086c*/ 	.short	0x0100
        /*086e*/ 	.byte	0x06
	.zero		1


	//   ....[6]....
        /*0870*/ 	.word	0x00000290
        /*0874*/ 	.word	0x000000ff
        /*0878*/ 	.word	0x00038848
        /*087c*/ 	.short	0x0100
        /*087e*/ 	.byte	0x06
	.zero		1


	//   ....[7]....
        /*0880*/ 	.word	0x000003c0
        /*0884*/ 	.word	0x000000ff
        /*0888*/ 	.word	0x00038850
        /*088c*/ 	.short	0x0100
        /*088e*/ 	.byte	0x08
	.zero		1


	//   ....[8]....
        /*0890*/ 	.word	0x000003d0
        /*0894*/ 	.word	0x000000ff
        /*0898*/ 	.word	0x00038860
        /*089c*/ 	.short	0x0100
        /*089e*/ 	.byte	0x08
	.zero		1


	//   ....[9]....
        /*08a0*/ 	.word	0x000003e0
        /*08a4*/ 	.word	0x000000ff
        /*08a8*/ 	.word	0x00038858
        /*08ac*/ 	.short	0x0100
        /*08ae*/ 	.byte	0x08
	.zero		1


	//   ....[10]....
        /*08b0*/ 	.word	0x000003f0
        /*08b4*/ 	.word	0x000000ff
        /*08b8*/ 	.word	0x00038868
        /*08bc*/ 	.short	0x0100
        /*08be*/ 	.byte	0x08
	.zero		1


	//   ....[11]....
        /*08c0*/ 	.word	0x000004e0
        /*08c4*/ 	.word	0x000000ff
        /*08c8*/ 	.word	0x00038870
        /*08cc*/ 	.short	0x0100
        /*08ce*/ 	.byte	0x06
	.zero		1


	//   ....[12]....
        /*08d0*/ 	.word	0x000004f0
        /*08d4*/ 	.word	0x000000ff
        /*08d8*/ 	.word	0x00038880
        /*08dc*/ 	.short	0x0100
        /*08de*/ 	.byte	0x06
	.zero		1


	//   ....[13]....
        /*08e0*/ 	.word	0x00000500
        /*08e4*/ 	.word	0x000000ff
        /*08e8*/ 	.word	0x00038878
        /*08ec*/ 	.short	0x0100
        /*08ee*/ 	.byte	0x06
	.zero		1


	//   ....[14]....
        /*08f0*/ 	.word	0x00000510
        /*08f4*/ 	.word	0x000000ff
        /*08f8*/ 	.word	0x00038888
        /*08fc*/ 	.short	0x0100
        /*08fe*/ 	.byte	0x06
	.zero		1


	//   ....[15]....
        /*0900*/ 	.word	0x00000640
        /*0904*/ 	.word	0x000000ff
        /*0908*/ 	.word	0x00038890
        /*090c*/ 	.short	0x0100
        /*090e*/ 	.byte	0x08
	.zero		1


	//   ....[16]....
        /*0910*/ 	.word	0x00000650
        /*0914*/ 	.word	0x000000ff
        /*0918*/ 	.word	0x000388a0
        /*091c*/ 	.short	0x0100
        /*091e*/ 	.byte	0x08
	.zero		1


	//   ....[17]....
        /*0920*/ 	.word	0x00000660
        /*0924*/ 	.word	0x000000ff
        /*0928*/ 	.word	0x00038898
        /*092c*/ 	.short	0x0100
        /*092e*/ 	.byte	0x08
	.zero		1


	//   ....[18]....
        /*0930*/ 	.word	0x00000670
        /*0934*/ 	.word	0x000000ff
        /*0938*/ 	.word	0x000388a8
        /*093c*/ 	.short	0x0100
        /*093e*/ 	.byte	0x08
	.zero		1


	//   ....[19]....
        /*0940*/ 	.word	0x000007b0
        /*0944*/ 	.word	0x000000ff
        /*0948*/ 	.word	0x000388b0
        /*094c*/ 	.short	0x0100
        /*094e*/ 	.byte	0x08
	.zero		1


	//   ....[20]....
        /*0950*/ 	.word	0x000007c0
        /*0954*/ 	.word	0x000000ff
        /*0958*/ 	.word	0x000388c0
        /*095c*/ 	.short	0x0100
        /*095e*/ 	.byte	0x08
	.zero		1


	//   ....[21]....
        /*0960*/ 	.word	0x000007d0
        /*0964*/ 	.word	0x000000ff
        /*0968*/ 	.word	0x000388b8
        /*096c*/ 	.short	0x0100
        /*096e*/ 	.byte	0x08
	.zero		1


	//   ....[22]....
        /*0970*/ 	.word	0x000007e0
        /*0974*/ 	.word	0x000000ff
        /*0978*/ 	.word	0x000388c8
        /*097c*/ 	.short	0x0100
        /*097e*/ 	.byte	0x08
	.zero		1


	//   ....[23]....
        /*0980*/ 	.word	0x000046d0
        /*0984*/ 	.word	0x00000004
        /*0988*/ 	.word	0x00000000
        /*098c*/ 	.short	0x0101
        /*098e*/ 	.byte	0x3f
	.zero		1


	//   ....[24]....
        /*0990*/ 	.word	0x00008460
        /*0994*/ 	.word	0x00000006
        /*0998*/ 	.word	0x00000000
        /*099c*/ 	.short	0x0101
        /*099e*/ 	.byte	0x3f
	.zero		1


	//   ....[25]....
        /*09a0*/ 	.word	0x0000a7f0
        /*09a4*/ 	.word	0x000000ff
        /*09a8*/ 	.word	0x00038800
        /*09ac*/ 	.short	0x010a
        /*09ae*/ 	.byte	0x2e
	.zero		1


	//   ....[26]....
        /*09b0*/ 	.word	0x0000ac60
        /*09b4*/ 	.word	0x0000000a
        /*09b8*/ 	.word	0x00000000
        /*09bc*/ 	.short	0x010a
        /*09be*/ 	.byte	0x3f
	.zero		1


	//   ....[27]....
        /*09c0*/ 	.word	0x0000acc0
        /*09c4*/ 	.word	0x0000000a
        /*09c8*/ 	.word	0x00000000
        /*09cc*/ 	.short	0x010a
        /*09ce*/ 	.byte	0x3f
	.zero		1


	//   ....[28]....
        /*09d0*/ 	.word	0x0000b070
        /*09d4*/ 	.word	0x000000ff
        /*09d8*/ 	.word	0x00038810
        /*09dc*/ 	.short	0x010a
        /*09de*/ 	.byte	0x2e
	.zero		1


	//   ....[29]....
        /*09e0*/ 	.word	0x0000b170
        /*09e4*/ 	.word	0x0000000a
        /*09e8*/ 	.word	0x00000000
        /*09ec*/ 	.short	0x010a
        /*09ee*/ 	.byte	0x3f
	.zero		1


	//   ....[30]....
        /*09f0*/ 	.word	0x0000b1d0
        /*09f4*/ 	.word	0x0000000a
        /*09f8*/ 	.word	0x00000000
        /*09fc*/ 	.short	0x010a
        /*09fe*/ 	.byte	0x3f
	.zero		1


	//   ....[31]....
        /*0a00*/ 	.word	0x0000cdc0
        /*0a04*/ 	.word	0x00000003
        /*0a08*/ 	.word	0x00000000
        /*0a0c*/ 	.short	0x0101
        /*0a0e*/ 	.byte	0x3f
	.zero		1


	//   ....[32]....
        /*0a10*/ 	.word	0x000111f0
        /*0a14*/ 	.word	0x00000000
        /*0a18*/ 	.word	0x00000000
        /*0a1c*/ 	.short	0x0101
        /*0a1e*/ 	.byte	0x3f
	.zero		1


	//   ....[33]....
        /*0a20*/ 	.word	0x00011960
        /*0a24*/ 	.word	0x00000006
        /*0a28*/ 	.word	0x00000000
        /*0a2c*/ 	.short	0x010a
        /*0a2e*/ 	.byte	0x3f
	.zero		1


	//   ....[34]....
        /*0a30*/ 	.word	0x00011a00
        /*0a34*/ 	.word	0x00000008
        /*0a38*/ 	.word	0x00000000
        /*0a3c*/ 	.short	0x010a
        /*0a3e*/ 	.byte	0x3f
	.zero		1


	//   ....[35]....
        /*0a40*/ 	.word	0x00011e20
        /*0a44*/ 	.word	0x0000000e
        /*0a48*/ 	.word	0x00000000
        /*0a4c*/ 	.short	0x010a
        /*0a4e*/ 	.byte	0x3f
	.zero		1


	//   ....[36]....
        /*0a50*/ 	.word	0x00011e80
        /*0a54*/ 	.word	0x0000000e
        /*0a58*/ 	.word	0x00000000
        /*0a5c*/ 	.short	0x010a
        /*0a5e*/ 	.byte	0x3f
	.zero		1


	//   ....[37]....
        /*0a60*/ 	.word	0x00013a70
        /*0a64*/ 	.word	0x00000003
        /*0a68*/ 	.word	0x00000000
        /*0a6c*/ 	.short	0x0101
        /*0a6e*/ 	.byte	0x3f
	.zero		1


	//   ....[38]....
        /*0a70*/ 	.word	0x000184f0
        /*0a74*/ 	.word	0x00000003
        /*0a78*/ 	.word	0x00000000
        /*0a7c*/ 	.short	0x0101
        /*0a7e*/ 	.byte	0x3f
	.zero		1


	//   ....[39]....
        /*0a80*/ 	.word	0x000186e0
        /*0a84*/ 	.word	0x00000006
        /*0a88*/ 	.word	0x00000000
        /*0a8c*/ 	.short	0x010a
        /*0a8e*/ 	.byte	0x3f
	.zero		1


	//   ....[40]....
        /*0a90*/ 	.word	0x00018780
        /*0a94*/ 	.word	0x00000008
        /*0a98*/ 	.word	0x00000000
        /*0a9c*/ 	.short	0x010a
        /*0a9e*/ 	.byte	0x3f
	.zero		1


	//   ....[41]....
        /*0aa0*/ 	.word	0x00018ba0
        /*0aa4*/ 	.word	0x0000000e
        /*0aa8*/ 	.word	0x00000000
        /*0aac*/ 	.short	0x010a
        /*0aae*/ 	.byte	0x3f
	.zero		1


	//   ....[42]....
        /*0ab0*/ 	.word	0x00018c00
        /*0ab4*/ 	.word	0x0000000e
        /*0ab8*/ 	.word	0x00000000
        /*0abc*/ 	.short	0x010a
        /*0abe*/ 	.byte	0x3f
	.zero		1


	//   ....[43]....
        /*0ac0*/ 	.word	0x0001a7f0
        /*0ac4*/ 	.word	0x00000003
        /*0ac8*/ 	.word	0x00000000
        /*0acc*/ 	.short	0x0101
        /*0ace*/ 	.byte	0x3f
	.zero		1


	//   ....[44]....
        /*0ad0*/ 	.word	0x00020100
        /*0ad4*/ 	.word	0x00000003
        /*0ad8*/ 	.word	0x00000000
        /*0adc*/ 	.short	0x0101
        /*0ade*/ 	.byte	0x3f
	.zero		1


	//   ....[45]....
        /*0ae0*/ 	.word	0x00023470
        /*0ae4*/ 	.word	0x000000ff
        /*0ae8*/ 	.word	0x00000000
        /*0aec*/ 	.short	0x0101
        /*0aee*/ 	.byte	0x04
	.zero		1


	//   ....[46]....
        /*0af0*/ 	.word	0x000269d0
        /*0af4*/ 	.word	0x00000011
        /*0af8*/ 	.word	0x00038840
        /*0afc*/ 	.short	0x010a
        /*0afe*/ 	.byte	0x3f
	.zero		1


	//   ....[47]....
        /*0b00*/ 	.word	0x00026eb0
        /*0b04*/ 	.word	0x00000011
        /*0b08*/ 	.word	0x00038830
        /*0b0c*/ 	.short	0x0107
        /*0b0e*/ 	.byte	0x3f
	.zero		1


	//   ....[48]....
        /*0b10*/ 	.word	0x00026f90
        /*0b14*/ 	.word	0x00000011
        /*0b18*/ 	.word	0x00038830
        /*0b1c*/ 	.short	0x0101
        /*0b1e*/ 	.byte	0x3f
	.zero		1


	//   ....[49]....
        /*0b20*/ 	.word	0x00027820
        /*0b24*/ 	.word	0x00000017
        /*0b28*/ 	.word	0x00038800
        /*0b2c*/ 	.short	0x0107
        /*0b2e*/ 	.byte	0x3f
	.zero		1


	//   ....[50]....
        /*0b30*/ 	.word	0x000278b0
        /*0b34*/ 	.word	0x00000017
        /*0b38*/ 	.word	0x00038800
        /*0b3c*/ 	.short	0x0101
        /*0b3e*/ 	.byte	0x3f
	.zero		1


	//   ....[51]....
        /*0b40*/ 	.word	0x000285c0
        /*0b44*/ 	.word	0x00000017
        /*0b48*/ 	.word	0x00038810
        /*0b4c*/ 	.short	0x0107
        /*0b4e*/ 	.byte	0x3f
	.zero		1


	//   ....[52]....
        /*0b50*/ 	.word	0x000286c0
        /*0b54*/ 	.word	0x00000017
        /*0b58*/ 	.word	0x00038810
        /*0b5c*/ 	.short	0x0101
        /*0b5e*/ 	.byte	0x3f
	.zero		1


	//   ....[53]....
        /*0b60*/ 	.word	0x000286e0
        /*0b64*/ 	.word	0x00000017
        /*0b68*/ 	.word	0x00038820
        /*0b6c*/ 	.short	0x010a
        /*0b6e*/ 	.byte	0x3f
	.zero		1


	//   ....[54]....
        /*0b70*/ 	.word	0x00028770
        /*0b74*/ 	.word	0x00000011
        /*0b78*/ 	.word	0x00038860
        /*0b7c*/ 	.short	0x010a
        /*0b7e*/ 	.byte	0x3f
	.zero		1


	//   ....[55]....
        /*0b80*/ 	.word	0x00029090
        /*0b84*/ 	.word	0x00000011
        /*0b88*/ 	.word	0x00038850
        /*0b8c*/ 	.short	0x0107
        /*0b8e*/ 	.byte	0x3f
	.zero		1


	//   ....[56]....
        /*0b90*/ 	.word	0x00029160
        /*0b94*/ 	.word	0x00000011
        /*0b98*/ 	.word	0x00038850
        /*0b9c*/ 	.short	0x0101
        /*0b9e*/ 	.byte	0x3f
	.zero		1


	//   ....[57]....
        /*0ba0*/ 	.word	0x00029500
        /*0ba4*/ 	.word	0x00000006
        /*0ba8*/ 	.word	0x00038840
        /*0bac*/ 	.short	0x010a
        /*0bae*/ 	.byte	0x3f
	.zero		1


	//   ....[58]....
        /*0bb0*/ 	.word	0x00029840
        /*0bb4*/ 	.word	0x00000006
        /*0bb8*/ 	.word	0x00038830
        /*0bbc*/ 	.short	0x0107
        /*0bbe*/ 	.byte	0x3f
	.zero		1


	//   ....[59]....
        /*0bc0*/ 	.word	0x00029900
        /*0bc4*/ 	.word	0x00000006
        /*0bc8*/ 	.word	0x00038830
        /*0bcc*/ 	.short	0x0101
        /*0bce*/ 	.byte	0x3f
	.zero		1


	//   ....[60]....
        /*0bd0*/ 	.word	0x00029930
        /*0bd4*/ 	.word	0x00000006
        /*0bd8*/ 	.word	0x00038860
        /*0bdc*/ 	.short	0x010a
        /*0bde*/ 	.byte	0x3f
	.zero		1


	//   ....[61]....
        /*0be0*/ 	.word	0x0002a000
        /*0be4*/ 	.word	0x00000006
        /*0be8*/ 	.word	0x00038850
        /*0bec*/ 	.short	0x0107
        /*0bee*/ 	.byte	0x3f
	.zero		1


	//   ....[62]....
        /*0bf0*/ 	.word	0x0002a0c0
        /*0bf4*/ 	.word	0x00000006
        /*0bf8*/ 	.word	0x00038850
        /*0bfc*/ 	.short	0x0101
        /*0bfe*/ 	.byte	0x3f
	.zero		1


	//   ....[63]....
        /*0c00*/ 	.word	0x0002af30
        /*0c04*/ 	.word	0x00000007
        /*0c08*/ 	.word	0x00038820
        /*0c0c*/ 	.short	0x010a
        /*0c0e*/ 	.byte	0x3f
	.zero		1


	//   ....[64]....
        /*0c10*/ 	.word	0x0002b0b0
        /*0c14*/ 	.word	0x00000005
        /*0c18*/ 	.word	0x00038840
        /*0c1c*/ 	.short	0x010a
        /*0c1e*/ 	.byte	0x3f
	.zero		1


	//   ....[65]....
        /*0c20*/ 	.word	0x0002b150
        /*0c24*/ 	.word	0x00000003
        /*0c28*/ 	.word	0x00038840
        /*0c2c*/ 	.short	0x010a
        /*0c2e*/ 	.byte	0x3f
	.zero		1


	//   ....[66]....
        /*0c30*/ 	.word	0x0002b190
        /*0c34*/ 	.word	0x00000005
        /*0c38*/ 	.word	0x00038860
        /*0c3c*/ 	.short	0x010a
        /*0c3e*/ 	.byte	0x3f
	.zero		1


	//   ....[67]....
        /*0c40*/ 	.word	0x0002b1d0
        /*0c44*/ 	.word	0x00000003
        /*0c48*/ 	.word	0x00038860
        /*0c4c*/ 	.short	0x010a
        /*0c4e*/ 	.byte	0x3f
	.zero		1


	//   ....[68]....
        /*0c50*/ 	.word	0x0002b240
        /*0c54*/ 	.word	0x00000003
        /*0c58*/ 	.word	0x00038800
        /*0c5c*/ 	.short	0x010a
        /*0c5e*/ 	.byte	0x3f
	.zero		1


	//   ....[69]....
        /*0c60*/ 	.word	0x0002b290
        /*0c64*/ 	.word	0x0000000a
        /*0c68*/ 	.word	0x00000000
        /*0c6c*/ 	.short	0x010a
        /*0c6e*/ 	.byte	0x3f
	.zero		1


	//   ....[70]....
        /*0c70*/ 	.word	0x0002b2f0
        /*0c74*/ 	.word	0x00000008
        /*0c78*/ 	.word	0x00038810
        /*0c7c*/ 	.short	0x010a
        /*0c7e*/ 	.byte	0x3f
	.zero		1


	//   ....[71]....
        /*0c80*/ 	.word	0x0002b340
        /*0c84*/ 	.word	0x0000000a
        /*0c88*/ 	.word	0x00000000
        /*0c8c*/ 	.short	0x010a
        /*0c8e*/ 	.byte	0x3f
	.zero		1


	//   ....[72]....
        /*0c90*/ 	.word	0x0002b390
        /*0c94*/ 	.word	0x00000008
        /*0c98*/ 	.word	0x00000000
        /*0c9c*/ 	.short	0x010a
        /*0c9e*/ 	.byte	0x3f
	.zero		1


	//   ....[73]....
        /*0ca0*/ 	.word	0x0002b3e0
        /*0ca4*/ 	.word	0x0000000e
        /*0ca8*/ 	.word	0x00000000
        /*0cac*/ 	.short	0x010a
        /*0cae*/ 	.byte	0x3f
	.zero		1


	//   ....[74]....
        /*0cb0*/ 	.word	0x0002b430
        /*0cb4*/ 	.word	0x00000008
        /*0cb8*/ 	.word	0x00000000
        /*0cbc*/ 	.short	0x010a
        /*0cbe*/ 	.byte	0x3f
	.zero		1


	//   ....[75]....
        /*0cc0*/ 	.word	0x0002b480
        /*0cc4*/ 	.word	0x0000000e
        /*0cc8*/ 	.word	0x00000000
        /*0ccc*/ 	.short	0x010a
        /*0cce*/ 	.byte	0x3f
	.zero		1


	//   ....[76]....
        /*0cd0*/ 	.word	0x0002b590
        /*0cd4*/ 	.word	0x00000011
        /*0cd8*/ 	.word	0x00038840
        /*0cdc*/ 	.short	0x010a
        /*0cde*/ 	.byte	0x3f
	.zero		1


	//   ....[77]....
        /*0ce0*/ 	.word	0x0002cb20
        /*0ce4*/ 	.word	0x00000017
        /*0ce8*/ 	.word	0x00038820
        /*0cec*/ 	.short	0x010a
        /*0cee*/ 	.byte	0x3f
	.zero		1


	//   ....[78]....
        /*0cf0*/ 	.word	0x0002cb70
        /*0cf4*/ 	.word	0x00000011
        /*0cf8*/ 	.word	0x00038860
        /*0cfc*/ 	.short	0x010a
        /*0cfe*/ 	.byte	0x3f
	.zero		1


	//   ....[79]....
        /*0d00*/ 	.word	0x0002d460
        /*0d04*/ 	.word	0x00000006
        /*0d08*/ 	.word	0x00038840
        /*0d0c*/ 	.short	0x010a
        /*0d0e*/ 	.byte	0x3f
	.zero		1


	//   ....[80]....
        /*0d10*/ 	.word	0x0002d920
        /*0d14*/ 	.word	0x00000006
        /*0d18*/ 	.word	0x00038860
        /*0d1c*/ 	.short	0x010a
        /*0d1e*/ 	.byte	0x3f
	.zero		1


	//   ....[81]....
        /*0d20*/ 	.word	0x0002ea10
        /*0d24*/ 	.word	0x00000007
        /*0d28*/ 	.word	0x00038820
        /*0d2c*/ 	.short	0x010a
        /*0d2e*/ 	.byte	0x3f
	.zero		1


	//   ....[82]....
        /*0d30*/ 	.word	0x0002ebb0
        /*0d34*/ 	.word	0x00000005
        /*0d38*/ 	.word	0x00038840
        /*0d3c*/ 	.short	0x010a
        /*0d3e*/ 	.byte	0x3f
	.zero		1


	//   ....[83]....
        /*0d40*/ 	.word	0x0002ec00
        /*0d44*/ 	.word	0x00000003
        /*0d48*/ 	.word	0x00038840
        /*0d4c*/ 	.short	0x010a
        /*0d4e*/ 	.byte	0x3f
	.zero		1


	//   ....[84]....
        /*0d50*/ 	.word	0x0002ec50
        /*0d54*/ 	.word	0x00000005
        /*0d58*/ 	.word	0x00038860
        /*0d5c*/ 	.short	0x010a
        /*0d5e*/ 	.byte	0x3f
	.zero		1


	//   ....[85]....
        /*0d60*/ 	.word	0x0002f010
        /*0d64*/ 	.word	0x0000001a
        /*0d68*/ 	.word	0x00000000
        /*0d6c*/ 	.short	0x010a
        /*0d6e*/ 	.byte	0x3f
	.zero		1


	//   ....[86]....
        /*0d70*/ 	.word	0x0002f150
        /*0d74*/ 	.word	0x00000009
        /*0d78*/ 	.word	0x00000000
        /*0d7c*/ 	.short	0x010a
        /*0d7e*/ 	.byte	0x3f
	.zero		1


	//   ....[87]....
        /*0d80*/ 	.word	0x0002f7b0
        /*0d84*/ 	.word	0x0000003a
        /*0d88*/ 	.word	0x00000000
        /*0d8c*/ 	.short	0x010a
        /*0d8e*/ 	.byte	0x3f
	.zero		1


	//   ....[88]....
        /*0d90*/ 	.word	0x0002f8f0
        /*0d94*/ 	.word	0x00000038
        /*0d98*/ 	.word	0x00000000
        /*0d9c*/ 	.short	0x010a
        /*0d9e*/ 	.byte	0x3f
	.zero		1


	//   ....[89]....
        /*0da0*/ 	.word	0x00031e10
        /*0da4*/ 	.word	0x00000009
        /*0da8*/ 	.word	0x00000000
        /*0dac*/ 	.short	0x0101
        /*0dae*/ 	.byte	0x3f
	.zero		1


	//   ....[90]....
        /*0db0*/ 	.word	0x00040550
        /*0db4*/ 	.word	0x00000005
        /*0db8*/ 	.word	0x00000000
        /*0dbc*/ 	.short	0x0101
        /*0dbe*/ 	.byte	0x3f
	.zero		1


	//   ....[91]....
        /*0dc0*/ 	.word	0x00040580
        /*0dc4*/ 	.word	0x00000009
        /*0dc8*/ 	.word	0x00000000
        /*0dcc*/ 	.short	0x010a
        /*0dce*/ 	.byte	0x3f
	.zero		1


	//   ....[92]....
        /*0dd0*/ 	.word	0x000405d0
        /*0dd4*/ 	.word	0x00000038
        /*0dd8*/ 	.word	0x00000000
        /*0ddc*/ 	.short	0x010a
        /*0dde*/ 	.byte	0x3f
	.zero		1


	//----- nvinfo : EIATTR_NUM_MBARRIERS
	.align		4
.L_890:
        /*0de0*/ 	.byte	0x03, 0x38
        /*0de2*/ 	.short	0x0017


	//----- nvinfo : EIATTR_EXIT_INSTR_OFFSETS
	.align		4
        /*0de4*/ 	.byte	0x04, 0x1c
        /*0de6*/ 	.short	(.L_892 - .L_891)


	//   ....[0]....
.L_891:
        /*0de8*/ 	.word	0x00000aa0


	//   ....[1]....
        /*0dec*/ 	.word	0x000247e0


	//   ....[2]....
        /*0df0*/ 	.word	0x0002b220


	//----- nvinfo : EIATTR_MAX_THREADS
	.align		4
.L_892:
        /*0df4*/ 	.byte	0x04, 0x05
        /*0df6*/ 	.short	(.L_894 - .L_893)
.L_893:
        /*0df8*/ 	.word	0x00000180
        /*0dfc*/ 	.word	0x00000001
        /*0e00*/ 	.word	0x00000001


	//----- nvinfo : EIATTR_CRS_STACK_SIZE
	.align		4
.L_894:
        /*0e04*/ 	.byte	0x04, 0x1e
        /*0e06*/ 	.short	(.L_896 - .L_895)
.L_895:
        /*0e08*/ 	.word	0x00000000


	//----- nvinfo : EIATTR_CBANK_PARAM_SIZE
	.align		4
.L_896:
        /*0e0c*/ 	.byte	0x03, 0x19
        /*0e0e*/ 	.short	0x0bf0


	//----- nvinfo : EIATTR_PARAM_CBANK
	.align		4
        /*0e10*/ 	.byte	0x04, 0x0a
        /*0e12*/ 	.short	(.L_898 - .L_897)
	.align		4
.L_897:
        /*0e14*/ 	.word	index@(.nv.constant0._ZN7cutlass13device_kernelIN5flash11enable_sm90INS1_16FlashAttnFwdSm90INS1_25CollectiveMainloopFwdSm90ILi2EN4cute5tupleIJNS5_1CILi1EEES8_S8_EEENS6_IJNS7_ILi64EEESA_SA_EEELi512ENS_6half_tEfNS_4arch4Sm90ELb0ELb1ELb0ELb1ELb1ELb0ELb1ELb0ELb0ELb1ELb0ELb0EEENS1_21CollectiveEpilogueFwdINS6_IJSA_NS7_ILi512EEESA_EEES9_SC_SE_Li256ELb1ELb1ELb0ELb0EEENS1_36VarlenDynamicPersistentTileSchedulerILi64ELi64ELi256ELi128ELb0ELb1ELb1ELb1ELb0ELb1EEEEEEEEEvNT_6ParamsE)
        /*0e18*/ 	.short	0x0210
        /*0e1a*/ 	.short	0x0bf0


	//----- nvinfo : EIATTR_SW_WAR
	.align		4
.L_898:
        /*0e1c*/ 	.byte	0x04, 0x36
        /*0e1e*/ 	.short	(.L_900 - .L_899)
.L_899:
        /*0e20*/ 	.word	0x00000008
.L_900:


//--------------------- .nv.info._ZN7cutlass13device_kernelIN5flash11enable_sm90INS1_16FlashAttnFwdSm90INS1_25CollectiveMainloopFwdSm90ILi2EN4cute5tupleIJNS5_1CILi1EEES8_S8_EEENS6_IJNS7_ILi64EEESA_SA_EEELi512ENS_6half_tEfNS_4arch4Sm90ELb0ELb1ELb0ELb1ELb1ELb1ELb1ELb0ELb0ELb1ELb0ELb0EEENS1_21CollectiveEpilogueFwdINS6_IJSA_NS7_ILi512EEESA_EEES9_SC_SE_Li256ELb1ELb1ELb0ELb0EEENS1_36VarlenDynamicPersistentTileSchedulerILi64ELi64ELi256ELi128ELb0ELb1ELb1ELb1ELb0ELb1EEEEEEEEEvNT_6ParamsE --------------------------
	.section	.nv.info._ZN7cutlass13device_kernelIN5flash11enable_sm90INS1_16FlashAttnFwdSm90INS1_25CollectiveMainloopFwdSm90ILi2EN4cute5tupleIJNS5_1CILi1EEES8_S8_EEENS6_IJNS7_ILi64EEESA_SA_EEELi512ENS_6half_tEfNS_4arch4Sm90ELb0ELb1ELb0ELb1ELb1ELb1ELb1ELb0ELb0ELb1ELb0ELb0EEENS1_21CollectiveEpilogueFwdINS6_IJSA_NS7_ILi512EEESA_EEES9_SC_SE_Li256ELb1ELb1ELb0ELb0EEENS1_36VarlenDynamicPersistentTileSchedulerILi64ELi64ELi256ELi128ELb0ELb1ELb1ELb1ELb0ELb1EEEEEEEEEvNT_6ParamsE,"",@"SHT_CUDA_INFO"
	.sectionflags	@""
	.align	4


	//----- nvinfo : EIATTR_CUDA_API_VERSION
	.align		4
        /*0000*/ 	.byte	0x04, 0x37
        /*0002*/ 	.short	(.L_902 - .L_901)
.L_901:
        /*0004*/ 	.word	0x00000082


	//----- nvinfo : EIATTR_KPARAM_INFO
	.align		4
.L_902:
        /*0008*/ 	.byte	0x04, 0x17
        /*000a*/ 	.short	(.L_904 - .L_903)
.L_903:
        /*000c*/ 	.word	0x00000000
        /*0010*/ 	.short	0x0000
        /*0012*/ 	.short	0x0070
        /*0014*/ 	.byte	0x00, 0xf0, 0x01, 0x2e


	//----- nvinfo : EIATTR_SPARSE_MMA_MASK
	.align		4
.L_904:
        /*0018*/ 	.byte	0x03, 0x50
        /*001a*/ 	.short	0x0000


	//----- nvinfo : EIATTR_MAXREG_COUNT
	.align		4
        /*001c*/ 	.byte	0x03, 0x1b
        /*001e*/ 	.short	0x00a8


	//----- nvinfo : EIATTR_NUM_BARRIERS
	.align		4
        /*0020*/ 	.byte	0x02, 0x4c
        /*0022*/ 	.byte	0x10
	.zero		1


	//----- nvinfo : EIATTR_EXTERNS
	.align		4
        /*0024*/ 	.byte	0x04, 0x0f
        /*0026*/ 	.short	(.L_906 - .L_905)


	//   ....[0]....
	.align		4
.L_905:
        /*0028*/ 	.word	index@(__assertfail)


	//----- nvinfo : EIATTR_ANNOTATIONS
	.align		4
.L_906:
        /*002c*/ 	.byte	0x04, 0x55
        /*002e*/ 	.short	(.L_908 - .L_907)


	//   ....[0]....
.L_907:
        /* <DEDUP_REMOVED lines=47> */


	//----- nvinfo : EIATTR_MERCURY_ISA_VERSION
	.align		4
.L_908:
        /*0308*/ 	.byte	0x03, 0x5f
        /*030a*/ 	.short	0x0101


	//----- nvinfo : EIATTR_UNUSED_LOAD_BYTE_OFFSET
	.align		4
        /*030c*/ 	.byte	0x04, 0x44
        /*030e*/ 	.short	(.L_910 - .L_909)


	//   ....[0]....
.L_909:
        /*0310*/ 	.word	0x00000ae0
        /*0314*/ 	.word	0x0000fff0


	//   ....[1]....
        /*0318*/ 	.word	0x00029170
        /*031c*/ 	.word	0x0000fff0


	//----- nvinfo : EIATTR_INT_WARP_WIDE_INSTR_OFFSETS
	.align		4
.L_910:
        /*0320*/ 	.byte	0x04, 0x31
        /*0322*/ 	.short	(.L_912 - .L_911)


	//   ....[0]....
.L_911:
        /*0324*/ 	.word	0x00000180


	//   ....[1]....
        /*0328*/ 	.word	0x000001c0


	//   ....[2]....
        /*032c*/ 	.word	0x00000230


	//   ....[3]....
        /*0330*/ 	.word	0x000002a0


	//   ....[4]....
        /*0334*/ 	.word	0x0002f780


	//   ....[5]....
        /*0338*/ 	.word	0x0002f810


	//   ....[6]....
        /*033c*/ 	.word	0x00033d00


	//   ....[7]....
        /*0340*/ 	.word	0x00033d90


	//----- nvinfo : EIATTR_COOP_GROUP_MASK_REGIDS
	.align		4
.L_912:
        /*0344*/ 	.byte	0x04, 0x29
        /*0346*/ 	.short	(.L_914 - .L_913)


	//   ....[0]....
.L_913:
        /*0348*/ 	.word	0xffffffff


	//   ....[1]....
        /*034c*/ 	.word	0xffffffff


	//   ....[2]....
        /*0350*/ 	.word	0xffffffff


	//   ....[3]....
        /*0354*/ 	.word	0xffffffff


	//   ....[4]....
        /*0358*/ 	.word	0xffffffff


	//   ....[5]....
        /*035c*/ 	.word	0xffffffff


	//   ....[6]....
        /*0360*/ 	.word	0xffffffff


	//   ....[7]....
        /*0364*/ 	.word	0xffffffff


	//   ....[8]....
        /*0368*/ 	.word	0xffffffff


	//   ....[9]....
        /*036c*/ 	.word	0xffffffff


	//   ....[10]....
        /*0370*/ 	.word	0xffffffff


	//   ....[11]....
        /*0374*/ 	.word	0xffffffff


	//   ....[12]....
        /*0378*/ 	.word	0xffffffff


	//   ....[13]....
        /*037c*/ 	.word	0xffffffff


	//   ....[14]....
        /*0380*/ 	.word	0xffffffff


	//   ....[15]....
        /*0384*/ 	.word	0xffffffff


	//   ....[16]....
        /*0388*/ 	.word	0xffffffff


	//   ....[17]....
        /*038c*/ 	.word	0xffffffff


	//   ....[18]....
        /*0390*/ 	.word	0xffffffff


	//   ....[19]....
        /*0394*/ 	.word	0xffffffff


	//   ....[20]....
        /*0398*/ 	.word	0xffffffff


	//   ....[21]....
        /*039c*/ 	.word	0xffffffff


	//   ....[22]....
        /*03a0*/ 	.word	0xffffffff


	//   ....[23]....
        /*03a4*/ 	.word	0xffffffff


	//   ....[24]....
        /*03a8*/ 	.word	0xffffffff


	//   ....[25]....
        /*03ac*/ 	.word	0xffffffff


	//   ....[26]....
        /*03b0*/ 	.word	0xffffffff


	//   ....[27]....
        /*03b4*/ 	.word	0xffffffff


	//   ....[28]....
        /*03b8*/ 	.word	0xffffffff


	//   ....[29]....
        /*03bc*/ 	.word	0xffffffff


	//   ....[30]....
        /*03c0*/ 	.word	0xffffffff


	//   ....[31]....
        /*03c4*/ 	.word	0xffffffff


	//   ....[32]....
        /*03c8*/ 	.word	0xffffffff


	//   ....[33]....
        /*03cc*/ 	.word	0xffffffff


	//   ....[34]....
        /*03d0*/ 	.word	0xffffffff


	//   ....[35]....
        /*03d4*/ 	.word	0xffffffff


	//   ....[36]....
        /*03d8*/ 	.word	0xffffffff


	//   ....[37]....
        /*03dc*/ 	.word	0xffffffff


	//   ....[38]....
        /*03e0*/ 	.word	0xffffffff


	//   ....[39]....
        /*03e4*/ 	.word	0xffffffff


	//   ....[40]....
        /*03e8*/ 	.word	0xffffffff


	//   ....[41]....
        /*03ec*/ 	.word	0xffffffff


	//   ....[42]....
        /*03f0*/ 	.word	0xffffffff


	//   ....[43]....
        /*03f4*/ 	.word	0xffffffff


	//   ....[44]....
        /*03f8*/ 	.word	0xffffffff


	//   ....[45]....
        /*03fc*/ 	.word	0xffffffff


	//   ....[46]....
        /*0400*/ 	.word	0xffffffff


	//   ....[47]....
        /*0404*/ 	.word	0xffffffff


	//   ....[48]....
        /*0408*/ 	.word	0xffffffff


	//   ....[49]....
        /*040c*/ 	.word	0xffffffff


	//   ....[50]....
        /*0410*/ 	.word	0xffffffff


	//   ....[51]....
        /*0414*/ 	.word	0xffffffff


	//   ....[52]....
        /*0418*/ 	.word	0xffffffff


	//   ....[53]....
        /*041c*/ 	.word	0xffffffff


	//   ....[54]....
        /*0420*/ 	.word	0xffffffff


	//   ....[55]....
        /*0424*/ 	.word	0xffffffff


	//   ....[56]....
        /*0428*/ 	.word	0xffffffff


	//   ....[57]....
        /*042c*/ 	.word	0xffffffff


	//   ....[58]....
        /*0430*/ 	.word	0xffffffff


	//   ....[59]....
        /*0434*/ 	.word	0xffffffff


	//   ....[60]....
        /*0438*/ 	.word	0xffffffff


	//   ....[61]....
        /*043c*/ 	.word	0xffffffff


	//   ....[62]....
        /*0440*/ 	.word	0xffffffff


	//   ....[63]....
        /*0444*/ 	.word	0xffffffff


	//   ....[64]....
        /*0448*/ 	.word	0xffffffff


	//   ....[65]....
        /*044c*/ 	.word	0xffffffff


	//   ....[66]....
        /*0450*/ 	.word	0xffffffff


	//   ....[67]....
        /*0454*/ 	.word	0xffffffff


	//   ....[68]....
        /*0458*/ 	.word	0xffffffff


	//   ....[69]....
        /*045c*/ 	.word	0xffffffff


	//   ....[70]....
        /*0460*/ 	.word	0xffffffff


	//   ....[71]....
        /*0464*/ 	.word	0xffffffff


	//   ....[72]....
        /*0468*/ 	.word	0xffffffff


	//   ....[73]....
        /*046c*/ 	.word	0xffffffff


	//   ....[74]....
        /*0470*/ 	.word	0xffffffff


	//   ....[75]....
        /*0474*/ 	.word	0xffffffff


	//   ....[76]....
        /*0478*/ 	.word	0xffffffff


	//   ....[77]....
        /*047c*/ 	.word	0xffffffff


	//   ....[78]....
        /*0480*/ 	.word	0xffffffff


	//   ....[79]....
        /*0484*/ 	.word	0xffffffff


	//   ....[80]....
        /*0488*/ 	.word	0xffffffff


	//   ....[81]....
        /*048c*/ 	.word	0xffffffff


	//   ....[82]....
        /*0490*/ 	.word	0xffffffff


	//   ....[83]....
        /*0494*/ 	.word	0xffffffff


	//   ....[84]....
        /*0498*/ 	.word	0xffffffff


	//   ....[85]....
        /*049c*/ 	.word	0xffffffff


	//   ....[86]....
        /*04a0*/ 	.word	0xffffffff


	//   ....[87]....
        /*04a4*/ 	.word	0xffffffff


	//   ....[88]....
        /*04a8*/ 	.word	0xffffffff


	//   ....[89]....
        /*04ac*/ 	.word	0xffffffff


	//   ....[90]....
        /*04b0*/ 	.word	0xffffffff


	//   ....[91]....
        /*04b4*/ 	.word	0xffffffff


	//   ....[92]....
        /*04b8*/ 	.word	0xffffffff


	//   ....[93]....
        /*04bc*/ 	.word	0xffffffff


	//   ....[94]....
        /*04c0*/ 	.word	0xffffffff


	//   ....[95]....
        /*04c4*/ 	.word	0xffffffff


	//   ....[96]....
        /*04c8*/ 	.word	0xffffffff


	//   ....[97]....
        /*04cc*/ 	.word	0xffffffff


	//   ....[98]....
        /*04d0*/ 	.word	0xffffffff


	//   ....[99]....
        /*04d4*/ 	.word	0xffffffff


	//   ....[100]....
        /*04d8*/ 	.word	0xffffffff


	//   ....[101]....
        /*04dc*/ 	.word	0xffffffff


	//   ....[102]....
        /*04e0*/ 	.word	0xffffffff


	//   ....[103]....
        /*04e4*/ 	.word	0xffffffff


	//   ....[104]....
        /*04e8*/ 	.word	0xffffffff


	//   ....[105]....
        /*04ec*/ 	.word	0xffffffff


	//   ....[106]....
        /*04f0*/ 	.word	0xffffffff


	//   ....[107]....
        /*04f4*/ 	.word	0xffffffff


	//   ....[108]....
        /*04f8*/ 	.word	0xffffffff


	//   ....[109]....
        /*04fc*/ 	.word	0xffffffff


	//   ....[110]....
        /*0500*/ 	.word	0xffffffff


	//   ....[111]....
        /*0504*/ 	.word	0xffffffff


	//   ....[112]....
        /*0508*/ 	.word	0xffffffff


	//   ....[113]....
        /*050c*/ 	.word	0xffffffff


	//   ....[114]....
        /*0510*/ 	.word	0xffffffff


	//   ....[115]....
        /*0514*/ 	.word	0xffffffff


	//   ....[116]....
        /*0518*/ 	.word	0xffffffff


	//   ....[117]....
        /*051c*/ 	.word	0xffffffff


	//   ....[118]....
        /*0520*/ 	.word	0xffffffff


	//   ....[119]....
        /*0524*/ 	.word	0xffffffff


	//   ....[120]....
        /*0528*/ 	.word	0xffffffff


	//   ....[121]....
        /*052c*/ 	.word	0xffffffff


	//   ....[122]....
        /*0530*/ 	.word	0xffffffff


	//   ....[123]....
        /*0534*/ 	.word	0xffffffff


	//   ....[124]....
        /*0538*/ 	.word	0xffffffff


	//   ....[125]....
        /*053c*/ 	.word	0xffffffff


	//   ....[126]....
        /*0540*/ 	.word	0xffffffff


	//   ....[127]....
        /*0544*/ 	.word	0xffffffff


	//   ....[128]....
        /*0548*/ 	.word	0xffffffff


	//   ....[129]....
        /*054c*/ 	.word	0xffffffff


	//   ....[130]....
        /*0550*/ 	.word	0xffffffff


	//   ....[131]....
        /*0554*/ 	.word	0xffffffff


	//   ....[132]....
        /*0558*/ 	.word	0xffffffff


	//   ....[133]....
        /*055c*/ 	.word	0xffffffff


	//   ....[134]....
        /*0560*/ 	.word	0xffffffff


	//   ....[135]....
        /*0564*/ 	.word	0xffffffff


	//   ....[136]....
        /*0568*/ 	.word	0xffffffff


	//   ....[137]....
        /*056c*/ 	.word	0xffffffff


	//   ....[138]....
        /*0570*/ 	.word	0xffffffff


	//   ....[139]....
        /*0574*/ 	.word	0xffffffff


	//   ....[140]....
        /*0578*/ 	.word	0xffffffff


	//   ....[141]....
        /*057c*/ 	.word	0xffffffff


	//   ....[142]....
        /*0580*/ 	.word	0xffffffff


	//   ....[143]....
        /*0584*/ 	.word	0xffffffff


	//   ....[144]....
        /*0588*/ 	.word	0xffffffff


	//   ....[145]....
        /*058c*/ 	.word	0xffffffff


	//   ....[146]....
        /*0590*/ 	.word	0xffffffff


	//   ....[147]....
        /*0594*/ 	.word	0xffffffff


	//   ....[148]....
        /*0598*/ 	.word	0xffffffff


	//   ....[149]....
        /*059c*/ 	.word	0xffffffff


	//   ....[150]....
        /*05a0*/ 	.word	0xffffffff


	//   ....[151]....
        /*05a4*/ 	.word	0xffffffff


	//   ....[152]....
        /*05a8*/ 	.word	0xffffffff


	//   ....[153]....
        /*05ac*/ 	.word	0xffffffff


	//   ....[154]....
        /*05b0*/ 	.word	0xffffffff


	//   ....[155]....
        /*05b4*/ 	.word	0x0500000f


	//   ....[156]....
        /*05b8*/ 	.word	0x0500000f


	//   ....[157]....
        /*05bc*/ 	.word	0x0500000f


	//   ....[158]....
        /*05c0*/ 	.word	0x0500000f


	//   ....[159]....
        /*05c4*/ 	.word	0x0500000f


	//   ....[160]....
        /*05c8*/ 	.word	0x0500000f


	//   ....[161]....
        /*05cc*/ 	.word	0x0500000f


	//   ....[162]....
        /*05d0*/ 	.word	0x0500000f


	//   ....[163]....
        /*05d4*/ 	.word	0x0500000f


	//   ....[164]....
        /*05d8*/ 	.word	0x0500000f


	//   ....[165]....
        /*05dc*/ 	.word	0x0500000f


	//   ....[166]....
        /*05e0*/ 	.word	0x0500000f


	//   ....[167]....
        /*05e4*/ 	.word	0x0500000f


	//   ....[168]....
        /*05e8*/ 	.word	0x0500000f


	//   ....[169]....
        /*05ec*/ 	.word	0x0500000f


	//   ....[170]....
        /*05f0*/ 	.word	0x0500000f


	//   ....[171]....
        /*05f4*/ 	.word	0x0500000f


	//   ....[172]....
        /*05f8*/ 	.word	0x0500000f


	//   ....[173]....
        /*05fc*/ 	.word	0x0500000f


	//   ....[174]....
        /*0600*/ 	.word	0x0500000f


	//   ....[175]....
        /*0604*/ 	.word	0x0500000f


	//   ....[176]....
        /*0608*/ 	.word	0x0500000f


	//   ....[177]....
        /*060c*/ 	.word	0x0500000f


	//   ....[178]....
        /*0610*/ 	.word	0x0500000f


	//   ....[179]....
        /*0614*/ 	.word	0x0500000f


	//   ....[180]....
        /*0618*/ 	.word	0x0500000f


	//   ....[181]....
        /*061c*/ 	.word	0x0500000f


	//   ....[182]....
        /*0620*/ 	.word	0x0500000f


	//   ....[183]....
        /*0624*/ 	.word	0x0500000f


	//   ....[184]....
        /*0628*/ 	.word	0x0500000f


	//   ....[185]....
        /*062c*/ 	.word	0x0500000f


	//   ....[186]....
        /*0630*/ 	.word	0x0500000f


	//   ....[187]....
        /*0634*/ 	.word	0x0500000f


	//   ....[188]....
        /*0638*/ 	.word	0x0500000f


	//   ....[189]....
        /*063c*/ 	.word	0x0500000f


	//   ....[190]....
        /*0640*/ 	.word	0x0500000f


	//   ....[191]....
        /*0644*/ 	.word	0x0500000f


	//   ....[192]....
        /*0648*/ 	.word	0x0500000f


	//   ....[193]....
        /*064c*/ 	.word	0x0500000f


	//   ....[194]....
        /*0650*/ 	.word	0x0500000f


	//   ....[195]....
        /*0654*/ 	.word	0x0500000f


	//   ....[196]....
        /*0658*/ 	.word	0x0500000f


	//   ....[197]....
        /*065c*/ 	.word	0x0500000f


	//   ....[198]....
        /*0660*/ 	.word	0x0500000f


	//   ....[199]....
        /*0664*/ 	.word	0x0500000f


	//   ....[200]....
        /*0668*/ 	.word	0x0500000f


	//   ....[201]....
        /*066c*/ 	.word	0x0500000f


	//   ....[202]....
        /*0670*/ 	.word	0x0500000f


	//   ....[203]....
        /*0674*/ 	.word	0x0500000f


	//   ....[204]....
        /*0678*/ 	.word	0x0500000f


	//   ....[205]....
        /*067c*/ 	.word	0x0500000f


	//   ....[206]....
        /*0680*/ 	.word	0x0500000f


	//   ....[207]....
        /*0684*/ 	.word	0x0500000f


	//   ....[208]....
        /*0688*/ 	.word	0x0500000f


	//   ....[209]....
        /*068c*/ 	.word	0x0500000f


	//   ....[210]....
        /*0690*/ 	.word	0x0500000f


	//   ....[211]....
        /*0694*/ 	.word	0x0500000f


	//   ....[212]....
        /*0698*/ 	.word	0x0500000f


	//   ....[213]....
        /*069c*/ 	.word	0x0500000f


	//   ....[214]....
        /*06a0*/ 	.word	0x0500000f


	//   ....[215]....
        /*06a4*/ 	.word	0x0500000f


	//   ....[216]....
        /*06a8*/ 	.word	0x0500000f


	//   ....[217]....
        /*06ac*/ 	.word	0x0500000f


	//   ....[218]....
        /*06b0*/ 	.word	0x0500000f


	//   ....[219]....
        /*06b4*/ 	.word	0x0500000f


	//   ....[220]....
        /*06b8*/ 	.word	0x0500000f


	//   ....[221]....
        /*06bc*/ 	.word	0x0500000f


	//   ....[222]....
        /*06c0*/ 	.word	0x0500000f


	//   ....[223]....
        /*06c4*/ 	.word	0x0500000f


	//   ....[224]....
        /*06c8*/ 	.word	0x0500000f


	//   ....[225]....
        /*06cc*/ 	.word	0x0500000f


	//   ....[226]....
        /*06d0*/ 	.word	0x0500000f


	//   ....[227]....
        /*06d4*/ 	.word	0x0500000f


	//   ....[228]....
        /*06d8*/ 	.word	0x0500000f


	//   ....[229]....
        /*06dc*/ 	.word	0x0500000f


	//   ....[230]....
        /*06e0*/ 	.word	0x0500000f


	//   ....[231]....
        /*06e4*/ 	.word	0x0500000f


	//   ....[232]....
        /*06e8*/ 	.word	0x0500000f


	//   ....[233]....
        /*06ec*/ 	.word	0x0500000f


	//   ....[234]....
        /*06f0*/ 	.word	0x0500000f


	//   ....[235]....
        /*06f4*/ 	.word	0x0500000f


	//   ....[236]....
        /*06f8*/ 	.word	0x0500000f


	//   ....[237]....
        /*06fc*/ 	.word	0x0500000f


	//   ....[238]....
        /*0700*/ 	.word	0x0500000f


	//   ....[239]....
        /*0704*/ 	.word	0x0500000f


	//   ....[240]....
        /*0708*/ 	.word	0x0500000f


	//   ....[241]....
        /*070c*/ 	.word	0x0500000f


	//   ....[242]....
        /*0710*/ 	.word	0x0500000f


	//   ....[243]....
        /*0714*/ 	.word	0x0500000f


	//   ....[244]....
        /*0718*/ 	.word	0x0500000f


	//   ....[245]....
        /*071c*/ 	.word	0xffffffff


	//   ....[246]....
        /*0720*/ 	.word	0xffffffff


	//   ....[247]....
        /*0724*/ 	.word	0xffffffff


	//   ....[248]....
        /*0728*/ 	.word	0xffffffff


	//   ....[249]....
        /*072c*/ 	.word	0xffffffff


	//   ....[250]....
        /*0730*/ 	.word	0xffffffff


	//   ....[251]....
        /*0734*/ 	.word	0xffffffff


	//   ....[252]....
        /*0738*/ 	.word	0xffffffff


	//----- nvinfo : EIATTR_COOP_GROUP_INSTR_OFFSETS
	.align		4
.L_914:
        /*073c*/ 	.byte	0x04, 0x28
        /*073e*/ 	.short	(.L_916 - .L_915)


	//   ....[0]....
.L_915:
        /*0740*/ 	.word	0x000000c0


	//   ....[1]....
        /*0744*/ 	.word	0x00000190


	//   ....[2]....
        /*0748*/ 	.word	0x000001e0


	//   ....[3]....
        /*074c*/ 	.word	0x00000400


	//   ....[4]....
        /*0750*/ 	.word	0x00000560


	//   ....[5]....
        /*0754*/ 	.word	0x00000680


	//   ....[6]....
        /*0758*/ 	.word	0x000007e0


	//   ....[7]....
        /*075c*/ 	.word	0x00002d60


	//   ....[8]....
        /*0760*/ 	.word	0x00002d70


	//   ....[9]....
        /*0764*/ 	.word	0x00003790


	//   ....[10]....
        /*0768*/ 	.word	0x000037a0


	//   ....[11]....
        /*076c*/ 	.word	0x00004110


	//   ....[12]....
        /*0770*/ 	.word	0x00004120


	//   ....[13]....
        /*0774*/ 	.word	0x000044e0


	//   ....[14]....
        /*0778*/ 	.word	0x00004500


	//   ....[15]....
        /*077c*/ 	.word	0x00005b50


	//   ....[16]....
        /*0780*/ 	.word	0x0000d7b0


	//   ....[17]....
        /*0784*/ 	.word	0x0000e750


	//   ....[18]....
        /*0788*/ 	.word	0x0000e760


	//   ....[19]....
        /*078c*/ 	.word	0x0000e770


	//   ....[20]....
        /*0790*/ 	.word	0x0000e780


	//   ....[21]....
        /*0794*/ 	.word	0x0000eac0


	//   ....[22]....
        /*0798*/ 	.word	0x0000ead0


	//   ....[23]....
        /*079c*/ 	.word	0x0000eae0


	//   ....[24]....
        /*07a0*/ 	.word	0x0000eaf0


	//   ....[25]....
        /*07a4*/ 	.word	0x0000fd20


	//   ....[26]....
        /*07a8*/ 	.word	0x0000fd40


	//   ....[27]....
        /*07ac*/ 	.word	0x0000fd50


	//   ....[28]....
        /*07b0*/ 	.word	0x0000fd60


	//   ....[29]....
        /*07b4*/ 	.word	0x0000fe40


	//   ....[30]....
        /*07b8*/ 	.word	0x0000fe60


	//   ....[31]....
        /*07bc*/ 	.word	0x0000fe70


	//   ....[32]....
        /*07c0*/ 	.word	0x0000ff00


	//   ....[33]....
        /*07c4*/ 	.word	0x00012860


	//   ....[34]....
        /*07c8*/ 	.word	0x00013a70


	//   ....[35]....
        /*07cc*/ 	.word	0x00013c80


	//   ....[36]....
        /*07d0*/ 	.word	0x00014870


	//   ....[37]....
        /*07d4*/ 	.word	0x000148b0


	//   ....[38]....
        /*07d8*/ 	.word	0x00014900


	//   ....[39]....
        /*07dc*/ 	.word	0x00014920


	//   ....[40]....
        /*07e0*/ 	.word	0x00019030


	//   ....[41]....
        /*07e4*/ 	.word	0x0001a640


	//   ....[42]....
        /*07e8*/ 	.word	0x0001b850


	//   ....[43]....
        /*07ec*/ 	.word	0x0001b890


	//   ....[44]....
        /*07f0*/ 	.word	0x0001b8e0


	//   ....[45]....
        /*07f4*/ 	.word	0x0001b900


	//   ....[46]....
        /*07f8*/ 	.word	0x0001ff90


	//   ....[47]....
        /*07fc*/ 	.word	0x00021350


	//   ....[48]....
        /*0800*/ 	.word	0x00022550


	//   ....[49]....
        /*0804*/ 	.word	0x00022760


	//   ....[50]....
        /*0808*/ 	.word	0x00023350


	//   ....[51]....
        /*080c*/ 	.word	0x00023390


	//   ....[52]....
        /*0810*/ 	.word	0x000233e0


	//   ....[53]....
        /*0814*/ 	.word	0x00023400


	//   ....[54]....
        /*0818*/ 	.word	0x00027b10


	//   ....[55]....
        /*081c*/ 	.word	0x00027cb0


	//   ....[56]....
        /*0820*/ 	.word	0x00027cd0


	//   ....[57]....
        /*0824*/ 	.word	0x00027d10


	//   ....[58]....
        /*0828*/ 	.word	0x00027d30


	//   ....[59]....
        /*082c*/ 	.word	0x0002a520


	//   ....[60]....
        /*0830*/ 	.word	0x0002a860


	//   ....[61]....
        /*0834*/ 	.word	0x0002a880


	//   ....[62]....
        /*0838*/ 	.word	0x0002a8b0


	//   ....[63]....
        /*083c*/ 	.word	0x0002a8c0


	//   ....[64]....
        /*0840*/ 	.word	0x0002af20


	//   ....[65]....
        /*0844*/ 	.word	0x0002af40


	//   ....[66]....
        /*0848*/ 	.word	0x0002b170


	//   ....[67]....
        /*084c*/ 	.word	0x0002b190


	//   ....[68]....
        /*0850*/ 	.word	0x0002bcd0


	//   ....[69]....
        /*0854*/ 	.word	0x0002bcf0


	//   ....[70]....
        /*0858*/ 	.word	0x0002bf20


	//   ....[71]....
        /*085c*/ 	.word	0x0002bf40


	//   ....[72]....
        /*0860*/ 	.word	0x0002c1e0


	//   ....[73]....
        /*0864*/ 	.word	0x0002c3b0


	//   ....[74]....
        /*0868*/ 	.word	0x0002c3e0


	//   ....[75]....
        /*086c*/ 	.word	0x0002c410


	//   ....[76]....
        /*0870*/ 	.word	0x0002c440


	//   ....[77]....
        /*0874*/ 	.word	0x0002c470


	//   ....[78]....
        /*0878*/ 	.word	0x0002c4a0


	//   ....[79]....
        /*087c*/ 	.word	0x0002c610


	//   ....[80]....
        /*0880*/ 	.word	0x0002c640


	//   ....[81]....
        /*0884*/ 	.word	0x0002c670


	//   ....[82]....
        /*0888*/ 	.word	0x0002c6a0


	//   ....[83]....
        /*088c*/ 	.word	0x0002c6d0


	//   ....[84]....
        /*0890*/ 	.word	0x0002c700


	//   ....[85]....
        /*0894*/ 	.word	0x0002c790


	//   ....[86]....
        /*0898*/ 	.word	0x0002c7f0


	//   ....[87]....
        /*089c*/ 	.word	0x0002c880


	//   ....[88]....
        /*08a0*/ 	.word	0x0002d990


	//   ....[89]....
        /*08a4*/ 	.word	0x00030590


	//   ....[90]....
        /*08a8*/ 	.word	0x000305b0


	//   ....[91]....
        /*08ac*/ 	.word	0x00030640


	//   ....[92]....
        /*08b0*/ 	.word	0x00030660


	//   ....[93]....
        /*08b4*/ 	.word	0x000306e0


	//   ....[94]....
        /*08b8*/ 	.word	0x00030700


	//   ....[95]....
        /*08bc*/ 	.word	0x00030710


	//   ....[96]....
        /*08c0*/ 	.word	0x00030720


	//   ....[97]....
        /*08c4*/ 	.word	0x00030f00


	//   ....[98]....
        /*08c8*/ 	.word	0x00030f30


	//   ....[99]....
        /*08cc*/ 	.word	0x00030fe0


	//   ....[100]....
        /*08d0*/ 	.word	0x00030ff0


	//   ....[101]....
        /*08d4*/ 	.word	0x00031000


	//   ....[102]....
        /*08d8*/ 	.word	0x00031010


	//   ....[103]....
        /*08dc*/ 	.word	0x00031090


	//   ....[104]....
        /*08e0*/ 	.word	0x000310a0


	//   ....[105]....
        /*08e4*/ 	.word	0x00031a00


	//   ....[106]....
        /*08e8*/ 	.word	0x00031a90


	//   ....[107]....
        /*08ec*/ 	.word	0x00031b10


	//   ....[108]....
        /*08f0*/ 	.word	0x00031c60


	//   ....[109]....
        /*08f4*/ 	.word	0x00031cc0


	//   ....[110]....
        /*08f8*/ 	.word	0x00031ce0


	//   ....[111]....
        /*08fc*/ 	.word	0x00031cf0


	//   ....[112]....
        /*0900*/ 	.word	0x00031f80


	//   ....[113]....
        /*0904*/ 	.word	0x000324e0


	//   ....[114]....
        /*0908*/ 	.word	0x00032540


	//   ....[115]....
        /*090c*/ 	.word	0x00032730


	//   ....[116]....
        /*0910*/ 	.word	0x00032740


	//   ....[117]....
        /*0914*/ 	.word	0x00032760


	//   ....[118]....
        /*0918*/ 	.word	0x00032790


	//   ....[119]....
        /*091c*/ 	.word	0x000327b0


	//   ....[120]....
        /*0920*/ 	.word	0x00032a00


	//   ....[121]....
        /*0924*/ 	.word	0x00033210


	//   ....[122]....
        /*0928*/ 	.word	0x00033230


	//   ....[123]....
        /*092c*/ 	.word	0x00033280


	//   ....[124]....
        /*0930*/ 	.word	0x00033290


	//   ....[125]....
        /*0934*/ 	.word	0x000332d0


	//   ....[126]....
        /*0938*/ 	.word	0x000332e0


	//   ....[127]....
        /*093c*/ 	.word	0x000332f0


	//   ....[128]....
        /*0940*/ 	.word	0x00033330


	//   ....[129]....
        /*0944*/ 	.word	0x00033650


	//   ....[130]....
        /*0948*/ 	.word	0x00033690


	//   ....[131]....
        /*094c*/ 	.word	0x000336b0


	//   ....[132]....
        /*0950*/ 	.word	0x000336d0


	//   ....[133]....
        /*0954*/ 	.word	0x00033700


	//   ....[134]....
        /*0958*/ 	.word	0x00033720


	//   ....[135]....
        /*095c*/ 	.word	0x00033820


	//   ....[136]....
        /*0960*/ 	.word	0x00033970


	//   ....[137]....
        /*0964*/ 	.word	0x00033f70


	//   ....[138]....
        /*0968*/ 	.word	0x00033fc0


	//   ....[139]....
        /*096c*/ 	.word	0x00033ff0


	//   ....[140]....
        /*0970*/ 	.word	0x00034020


	//   ....[141]....
        /*0974*/ 	.word	0x00034030


	//   ....[142]....
        /*0978*/ 	.word	0x00034060


	//   ....[143]....
        /*097c*/ 	.word	0x00034090


	//   ....[144]....
        /*0980*/ 	.word	0x000340c0


	//   ....[145]....
        /*0984*/ 	.word	0x00034240


	//   ....[146]....
        /*0988*/ 	.word	0x00034270


	//   ....[147]....
        /*098c*/ 	.word	0x000342a0


	//   ....[148]....
        /*0990*/ 	.word	0x000342d0


	//   ....[149]....
        /*0994*/ 	.word	0x00034300


	//   ....[150]....
        /*0998*/ 	.word	0x00034330


	//   ....[151]....
        /*099c*/ 	.word	0x000343f0


	//   ....[152]....
        /*09a0*/ 	.word	0x00034410


	//   ....[153]....
        /*09a4*/ 	.word	0x00034480


	//   ....[154]....
        /*09a8*/ 	.word	0x00034b20


	//   ....[155]....
        /*09ac*/ 	.word	0x00034e40


	//   ....[156]....
        /*09b0*/ 	.word	0x00034ed0


	//   ....[157]....
        /*09b4*/ 	.word	0x00034fb0


	//   ....[158]....
        /*09b8*/ 	.word	0x00035040


	//   ....[159]....
        /*09bc*/ 	.word	0x00035120


	//   ....[160]....
        /*09c0*/ 	.word	0x000351b0


	//   ....[161]....
        /*09c4*/ 	.word	0x00035290


	//   ....[162]....
        /*09c8*/ 	.word	0x00035320


	//   ....[163]....
        /*09cc*/ 	.word	0x00035370


	//   ....[164]....
        /*09d0*/ 	.word	0x000353c0


	//   ....[165]....
        /*09d4*/ 	.word	0x00035460


	//   ....[166]....
        /*09d8*/ 	.word	0x000354f0


	//   ....[167]....
        /*09dc*/ 	.word	0x00035540


	//   ....[168]....
        /*09e0*/ 	.word	0x00035590


	//   ....[169]....
        /*09e4*/ 	.word	0x00035680


	//   ....[170]....
        /*09e8*/ 	.word	0x00035730


	//   ....[171]....
        /*09ec*/ 	.word	0x000357b0


	//   ....[172]....
        /*09f0*/ 	.word	0x00035820


	//   ....[173]....
        /*09f4*/ 	.word	0x00035930


	//   ....[174]....
        /*09f8*/ 	.word	0x00035a40


	//   ....[175]....
        /*09fc*/ 	.word	0x00035b10


	//   ....[176]....
        /*0a00*/ 	.word	0x00035b60


	//   ....[177]....
        /*0a04*/ 	.word	0x00035e50


	//   ....[178]....
        /*0a08*/ 	.word	0x00036120


	//   ....[179]....
        /*0a0c*/ 	.word	0x00036210


	//   ....[180]....
        /*0a10*/ 	.word	0x000362b0


	//   ....[181]....
        /*0a14*/ 	.word	0x00036310


	//   ....[182]....
        /*0a18*/ 	.word	0x00036400


	//   ....[183]....
        /*0a1c*/ 	.word	0x00036470


	//   ....[184]....
        /*0a20*/ 	.word	0x00036560


	//   ....[185]....
        /*0a24*/ 	.word	0x000365d0


	//   ....[186]....
        /*0a28*/ 	.word	0x00036670


	//   ....[187]....
        /*0a2c*/ 	.word	0x00036760


	//   ....[188]....
        /*0a30*/ 	.word	0x00036800


	//   ....[189]....
        /*0a34*/ 	.word	0x00036860


	//   ....[190]....
        /*0a38*/ 	.word	0x00036920


	//   ....[191]....
        /*0a3c*/ 	.word	0x00036980


	//   ....[192]....
        /*0a40*/ 	.word	0x00036a20


	//   ....[193]....
        /*0a44*/ 	.word	0x00036ad0


	//   ....[194]....
        /*0a48*/ 	.word	0x00036b70


	//   ....[195]....
        /*0a4c*/ 	.word	0x00036ea0


	//   ....[196]....
        /*0a50*/ 	.word	0x00036f60


	//   ....[197]....
        /*0a54*/ 	.word	0x000371d0


	//   ....[198]....
        /*0a58*/ 	.word	0x00037250


	//   ....[199]....
        /*0a5c*/ 	.word	0x00037460


	//   ....[200]....
        /*0a60*/ 	.word	0x000374b0


	//   ....[201]....
        /*0a64*/ 	.word	0x00037620


	//   ....[202]....
        /*0a68*/ 	.word	0x000376b0


	//   ....[203]....
        /*0a6c*/ 	.word	0x000377f0


	//   ....[204]....
        /*0a70*/ 	.word	0x000378f0


	//   ....[205]....
        /*0a74*/ 	.word	0x00037b60


	//   ....[206]....
        /*0a78*/ 	.word	0x00037bb0


	//   ....[207]....
        /*0a7c*/ 	.word	0x00037d80


	//   ....[208]....
        /*0a80*/ 	.word	0x00037dd0


	//   ....[209]....
        /*0a84*/ 	.word	0x00037fa0


	//   ....[210]....
        /*0a88*/ 	.word	0x00037ff0


	//   ....[211]....
        /*0a8c*/ 	.word	0x000380e0


	//   ....[212]....
        /*0a90*/ 	.word	0x00038180


	//   ....[213]....
        /*0a94*/ 	.word	0x000381e0


	//   ....[214]....
        /*0a98*/ 	.word	0x00038290


	//   ....[215]....
        /*0a9c*/ 	.word	0x000382f0


	//   ....[216]....
        /*0aa0*/ 	.word	0x000383a0


	//   ....[217]....
        /*0aa4*/ 	.word	0x00038400


	//   ....[218]....
        /*0aa8*/ 	.word	0x000384b0


	//   ....[219]....
        /*0aac*/ 	.word	0x000385a0


	//   ....[220]....
        /*0ab0*/ 	.word	0x00038680


	//   ....[221]....
        /*0ab4*/ 	.word	0x00038790


	//   ....[222]....
        /*0ab8*/ 	.word	0x00038890


	//   ....[223]....
        /*0abc*/ 	.word	0x000389c0


	//   ....[224]....
        /*0ac0*/ 	.word	0x00038aa0


	//   ....[225]....
        /*0ac4*/ 	.word	0x00038ba0


	//   ....[226]....
        /*0ac8*/ 	.word	0x00038c80


	//   ....[227]....
        /*0acc*/ 	.word	0x00038d10


	//   ....[228]....
        /*0ad0*/ 	.word	0x00038db0


	//   ....[229]....
        /*0ad4*/ 	.word	0x00038ed0


	//   ....[230]....
        /*0ad8*/ 	.word	0x00038f40


	//   ....[231]....
        /*0adc*/ 	.word	0x00038fb0


	//   ....[232]....
        /*0ae0*/ 	.word	0x00039020


	//   ....[233]....
        /*0ae4*/ 	.word	0x00039090


	//   ....[234]....
        /*0ae8*/ 	.word	0x00039110


	//   ....[235]....
        /*0aec*/ 	.word	0x000391a0


	//   ....[236]....
        /*0af0*/ 	.word	0x00039230


	//   ....[237]....
        /*0af4*/ 	.word	0x000392a0


	//   ....[238]....
        /*0af8*/ 	.word	0x00039310


	//   ....[239]....
        /*0afc*/ 	.word	0x00039380


	//   ....[240]....
        /*0b00*/ 	.word	0x00039400


	//   ....[241]....
        /*0b04*/ 	.word	0x00039470


	//   ....[242]....
        /*0b08*/ 	.word	0x00039510


	//   ....[243]....
        /*0b0c*/ 	.word	0x000395a0


	//   ....[244]....
        /*0b10*/ 	.word	0x000396c0


	//   ....[245]....
        /*0b14*/ 	.word	0x0003b600


	//   ....[246]....
        /*0b18*/ 	.word	0x0003cc80


	//   ....[247]....
        /*0b1c*/ 	.word	0x0003cf80


	//   ....[248]....
        /*0b20*/ 	.word	0x0003dc90


	//   ....[249]....
        /*0b24*/ 	.word	0x0003dce0


	//   ....[250]....
        /*0b28*/ 	.word	0x0003dd00


	//   ....[251]....
        /*0b2c*/ 	.word	0x0003dd10


	//   ....[252]....
        /*0b30*/ 	.word	0x00048960


	//----- nvinfo : EIATTR_REG_RECONFIG
	.align		4
.L_916:
        /*0b34*/ 	.byte	0x01, 0x54
	.zero		2


	//----- nvinfo : EIATTR_SYSCALL_OFFSETS
	.align		4
        /*0b38*/ 	.byte	0x04, 0x46
        /*0b3a*/ 	.short	(.L_918 - .L_917)


	//   ....[0]....
.L_917:
        /*0b3c*/ 	.word	0x00002050


	//   ....[1]....
        /*0b40*/ 	.word	0x000021a0


	//   ....[2]....
        /*0b44*/ 	.word	0x0000dbf0


	//   ....[3]....
        /*0b48*/ 	.word	0x0000e500


	//   ....[4]....
        /*0b4c*/ 	.word	0x0002f970


	//   ....[5]....
        /*0b50*/ 	.word	0x0002fac0


	//   ....[6]....
        /*0b54*/ 	.word	0x0002fbb0


	//   ....[7]....
        /*0b58*/ 	.word	0x00030af0


	//   ....[8]....
        /*0b5c*/ 	.word	0x00031370


	//----- nvinfo : EIATTR_MBARRIER_INSTR_OFFSETS
	.align		4
.L_918:
        /*0b60*/ 	.byte	0x04, 0x39
        /*0b62*/ 	.short	(.L_920 - .L_919)


	//   ....[0]....
.L_919:
        /*0b64*/ 	.word	0x000002d0
        /*0b68*/ 	.word	0x000000ff
        /*0b6c*/ 	.word	0x00038800
        /*0b70*/ 	.short	0x0100
        /*0b72*/ 	.byte	0x08
	.zero		1


	//   ....[1]....
        /*0b74*/ 	.word	0x000002f0
        /*0b78*/ 	.word	0x000000ff
        /*0b7c*/ 	.word	0x00038810
        /*0b80*/ 	.short	0x0100
        /*0b82*/ 	.byte	0x08
	.zero		1


	//   ....[2]....
        /*0b84*/ 	.word	0x00000300
        /*0b88*/ 	.word	0x000000ff
        /*0b8c*/ 	.word	0x00038820
        /*0b90*/ 	.short	0x0100
        /*0b92*/ 	.byte	0x08
	.zero		1


	//   ....[3]....
        /*0b94*/ 	.word	0x000003b0
        /*0b98*/ 	.word	0x000000ff
        /*0b9c*/ 	.word	0x00038830
        /*0ba0*/ 	.short	0x0100
        /*0ba2*/ 	.byte	0x06
	.zero		1


	//   ....[4]....
        /*0ba4*/ 	.word	0x000003c0
        /*0ba8*/ 	.word	0x000000ff
        /*0bac*/ 	.word	0x00038840
        /*0bb0*/ 	.short	0x0100
        /*0bb2*/ 	.byte	0x06
	.zero		1


	//   ....[5]....
        /*0bb4*/ 	.word	0x000003d0
        /*0bb8*/ 	.word	0x000000ff
        /*0bbc*/ 	.word	0x00038838
        /*0bc0*/ 	.short	0x0100
        /*0bc2*/ 	.byte	0x06
	.zero		1


	//   ....[6]....
        /*0bc4*/ 	.word	0x000003e0
        /*0bc8*/ 	.word	0x000000ff
        /*0bcc*/ 	.word	0x00038848
        /*0bd0*/ 	.short	0x0100
        /*0bd2*/ 	.byte	0x06
	.zero		1


	//   ....[7]....
        /*0bd4*/ 	.word	0x00000510
        /*0bd8*/ 	.word	0x000000ff
        /*0bdc*/ 	.word	0x00038850
        /*0be0*/ 	.short	0x0100
        /*0be2*/ 	.byte	0x08
	.zero		1


	//   ....[8]....
        /*0be4*/ 	.word	0x00000520
        /*0be8*/ 	.word	0x000000ff
        /*0bec*/ 	.word	0x00038860
        /*0bf0*/ 	.short	0x0100
        /*0bf2*/ 	.byte	0x08
	.zero		1


	//   ....[9]....
        /*0bf4*/ 	.word	0x00000530
        /*0bf8*/ 	.word	0x000000ff
        /*0bfc*/ 	.word	0x00038858
        /*0c00*/ 	.short	0x0100
        /*0c02*/ 	.byte	0x08
	.zero		1


	//   ....[10]....
        /*0c04*/ 	.word	0x00000540
        /*0c08*/ 	.word	0x000000ff
        /*0c0c*/ 	.word	0x00038868
        /*0c10*/ 	.short	0x0100
        /*0c12*/ 	.byte	0x08
	.zero		1


	//   ....[11]....
        /*0c14*/ 	.word	0x00000630
        /*0c18*/ 	.word	0x000000ff
        /*0c1c*/ 	.word	0x00038870
        /*0c20*/ 	.short	0x0100
        /*0c22*/ 	.byte	0x06
	.zero		1


	//   ....[12]....
        /*0c24*/ 	.word	0x00000640
        /*0c28*/ 	.word	0x000000ff
        /*0c2c*/ 	.word	0x00038880
        /*0c30*/ 	.short	0x0100
        /*0c32*/ 	.byte	0x06
	.zero		1


	//   ....[13]....
        /*0c34*/ 	.word	0x00000650
        /*0c38*/ 	.word	0x000000ff
        /*0c3c*/ 	.word	0x00038878
        /*0c40*/ 	.short	0x0100
        /*0c42*/ 	.byte	0x06
	.zero		1


	//   ....[14]....
        /*0c44*/ 	.word	0x00000660
        /*0c48*/ 	.word	0x000000ff
        /*0c4c*/ 	.word	0x00038888
        /*0c50*/ 	.short	0x0100
        /*0c52*/ 	.byte	0x06
	.zero		1


	//   ....[15]....
        /*0c54*/ 	.word	0x00000790
        /*0c58*/ 	.word	0x000000ff
        /*0c5c*/ 	.word	0x00038890
        /*0c60*/ 	.short	0x0100
        /*0c62*/ 	.byte	0x08
	.zero		1


	//   ....[16]....
        /*0c64*/ 	.word	0x000007a0
        /*0c68*/ 	.word	0x000000ff
        /*0c6c*/ 	.word	0x000388a0
        /*0c70*/ 	.short	0x0100
        /*0c72*/ 	.byte	0x08
	.zero		1


	//   ....[17]....
        /*0c74*/ 	.word	0x000007b0
        /*0c78*/ 	.word	0x000000ff
        /*0c7c*/ 	.word	0x00038898
        /*0c80*/ 	.short	0x0100
        /*0c82*/ 	.byte	0x08
	.zero		1


	//   ....[18]....
        /*0c84*/ 	.word	0x000007c0
        /*0c88*/ 	.word	0x000000ff
        /*0c8c*/ 	.word	0x000388a8
        /*0c90*/ 	.short	0x0100
        /*0c92*/ 	.byte	0x08
	.zero		1


	//   ....[19]....
        /*0c94*/ 	.word	0x000008f0
        /*0c98*/ 	.word	0x000000ff
        /*0c9c*/ 	.word	0x000388b0
        /*0ca0*/ 	.short	0x0100
        /*0ca2*/ 	.byte	0x08
	.zero		1


	//   ....[20]....
        /*0ca4*/ 	.word	0x00000900
        /*0ca8*/ 	.word	0x000000ff
        /*0cac*/ 	.word	0x000388c0
        /*0cb0*/ 	.short	0x0100
        /*0cb2*/ 	.byte	0x08
	.zero		1


	//   ....[21]....
        /*0cb4*/ 	.word	0x00000910
        /*0cb8*/ 	.word	0x000000ff
        /*0cbc*/ 	.word	0x000388b8
        /*0cc0*/ 	.short	0x0100
        /*0cc2*/ 	.byte	0x08
	.zero		1


	//   ....[22]....
        /*0cc4*/ 	.word	0x00000920
        /*0cc8*/ 	.word	0x000000ff
        /*0ccc*/ 	.word	0x000388c8
        /*0cd0*/ 	.short	0x0100
        /*0cd2*/ 	.byte	0x08
	.zero		1


	//   ....[23]....
        /*0cd4*/ 	.word	0x00002d10
        /*0cd8*/ 	.word	0x0000003d
        /*0cdc*/ 	.word	0x00038890
        /*0ce0*/ 	.short	0x010a
        /*0ce2*/ 	.byte	0x3f
	.zero		1


	//   ....[24]....
        /*0ce4*/ 	.word	0x00003740
        /*0ce8*/ 	.word	0x0000003d
        /*0cec*/ 	.word	0x00038890
        /*0cf0*/ 	.short	0x010a
        /*0cf2*/ 	.byte	0x3f
	.zero		1


	//   ....[25]....
        /*0cf4*/ 	.word	0x00003f60
        /*0cf8*/ 	.word	0x0000003d
        /*0cfc*/ 	.word	0x00038890
        /*0d00*/ 	.short	0x010a
        /*0d02*/ 	.byte	0x3f
	.zero		1


	//   ....[26]....
        /*0d04*/ 	.word	0x00004340
        /*0d08*/ 	.word	0x00000004
        /*0d0c*/ 	.word	0x00000000
        /*0d10*/ 	.short	0x0101
        /*0d12*/ 	.byte	0x3f
	.zero		1


	//   ....[27]....
        /*0d14*/ 	.word	0x00004370
        /*0d18*/ 	.word	0x0000003d
        /*0d1c*/ 	.word	0x000388b0
        /*0d20*/ 	.short	0x010a
        /*0d22*/ 	.byte	0x3f
	.zero		1


	//   ....[28]....
        /*0d24*/ 	.word	0x00004b80
        /*0d28*/ 	.word	0x0000003d
        /*0d2c*/ 	.word	0x00000000
        /*0d30*/ 	.short	0x0101
        /*0d32*/ 	.byte	0x3f
	.zero		1


	//   ....[29]....
        /*0d34*/ 	.word	0x00007f80
        /*0d38*/ 	.word	0x0000000c
        /*0d3c*/ 	.word	0x00000000
        /*0d40*/ 	.short	0x0101
        /*0d42*/ 	.byte	0x3f
	.zero		1


	//   ....[30]....
        /*0d44*/ 	.word	0x0000bd90
        /*0d48*/ 	.word	0x0000000c
        /*0d4c*/ 	.word	0x00000000
        /*0d50*/ 	.short	0x0101
        /*0d52*/ 	.byte	0x3f
	.zero		1


	//   ....[31]....
        /*0d54*/ 	.word	0x0000e280
        /*0d58*/ 	.word	0x00000002
        /*0d5c*/ 	.word	0x00038800
        /*0d60*/ 	.short	0x010a
        /*0d62*/ 	.byte	0x3f
	.zero		1


	//   ....[32]....
        /*0d64*/ 	.word	0x0000e2d0
        /*0d68*/ 	.word	0x00000002
        /*0d6c*/ 	.word	0x00038800
        /*0d70*/ 	.short	0x010a
        /*0d72*/ 	.byte	0x3f
	.zero		1


	//   ....[33]....
        /*0d74*/ 	.word	0x0000ed50
        /*0d78*/ 	.word	0x00000002
        /*0d7c*/ 	.word	0x00038800
        /*0d80*/ 	.short	0x010a
        /*0d82*/ 	.byte	0x3f
	.zero		1


	//   ....[34]....
        /*0d84*/ 	.word	0x00010190
        /*0d88*/ 	.word	0x00000002
        /*0d8c*/ 	.word	0x00038800
        /*0d90*/ 	.short	0x010a
        /*0d92*/ 	.byte	0x3f
	.zero		1


	//   ....[35]....
        /*0d94*/ 	.word	0x00011780
        /*0d98*/ 	.word	0x00000004
        /*0d9c*/ 	.word	0x00000000
        /*0da0*/ 	.short	0x010a
        /*0da2*/ 	.byte	0x3f
	.zero		1


	//   ....[36]....
        /*0da4*/ 	.word	0x00011820
        /*0da8*/ 	.word	0x00000006
        /*0dac*/ 	.word	0x00000000
        /*0db0*/ 	.short	0x010a
        /*0db2*/ 	.byte	0x3f
	.zero		1


	//   ....[37]....
        /*0db4*/ 	.word	0x00011c40
        /*0db8*/ 	.word	0x00000002
        /*0dbc*/ 	.word	0x00000000
        /*0dc0*/ 	.short	0x010a
        /*0dc2*/ 	.byte	0x3f
	.zero		1


	//   ....[38]....
        /*0dc4*/ 	.word	0x00011ca0
        /*0dc8*/ 	.word	0x00000002
        /*0dcc*/ 	.word	0x00000000
        /*0dd0*/ 	.short	0x010a
        /*0dd2*/ 	.byte	0x3f
	.zero		1


	//   ....[39]....
        /*0dd4*/ 	.word	0x00013840
        /*0dd8*/ 	.word	0x0000000e
        /*0ddc*/ 	.word	0x00000000
        /*0de0*/ 	.short	0x0101
        /*0de2*/ 	.byte	0x3f
	.zero		1


	//   ....[40]....
        /*0de4*/ 	.word	0x00019140
        /*0de8*/ 	.word	0x00000002
        /*0dec*/ 	.word	0x00000000
        /*0df0*/ 	.short	0x0101
        /*0df2*/ 	.byte	0x3f
	.zero		1


	//   ....[41]....
        /*0df4*/ 	.word	0x00019560
        /*0df8*/ 	.word	0x00000004
        /*0dfc*/ 	.word	0x00000000
        /*0e00*/ 	.short	0x010a
        /*0e02*/ 	.byte	0x3f
	.zero		1


	//   ....[42]....
        /*0e04*/ 	.word	0x00019600
        /*0e08*/ 	.word	0x00000006
        /*0e0c*/ 	.word	0x00000000
        /*0e10*/ 	.short	0x010a
        /*0e12*/ 	.byte	0x3f
	.zero		1


	//   ....[43]....
        /*0e14*/ 	.word	0x00019a20
        /*0e18*/ 	.word	0x0000000c
        /*0e1c*/ 	.word	0x00000000
        /*0e20*/ 	.short	0x010a
        /*0e22*/ 	.byte	0x3f
	.zero		1


	//   ....[44]....
        /*0e24*/ 	.word	0x00019a80
        /*0e28*/ 	.word	0x0000000c
        /*0e2c*/ 	.word	0x00000000
        /*0e30*/ 	.short	0x010a
        /*0e32*/ 	.byte	0x3f
	.zero		1


	//   ....[45]....
        /*0e34*/ 	.word	0x0001b610
        /*0e38*/ 	.word	0x0000000c
        /*0e3c*/ 	.word	0x00000000
        /*0e40*/ 	.short	0x0101
        /*0e42*/ 	.byte	0x3f
	.zero		1


	//   ....[46]....
        /*0e44*/ 	.word	0x000200a0
        /*0e48*/ 	.word	0x00000002
        /*0e4c*/ 	.word	0x00000000
        /*0e50*/ 	.short	0x0101
        /*0e52*/ 	.byte	0x3f
	.zero		1


	//   ....[47]....
        /*0e54*/ 	.word	0x00020270
        /*0e58*/ 	.word	0x00000004
        /*0e5c*/ 	.word	0x00000000
        /*0e60*/ 	.short	0x010a
        /*0e62*/ 	.byte	0x3f
	.zero		1


	//   ....[48]....
        /*0e64*/ 	.word	0x00020310
        /*0e68*/ 	.word	0x00000006
        /*0e6c*/ 	.word	0x00000000
        /*0e70*/ 	.short	0x010a
        /*0e72*/ 	.byte	0x3f
	.zero		1


	//   ....[49]....
        /*0e74*/ 	.word	0x00020730
        /*0e78*/ 	.word	0x0000000c
        /*0e7c*/ 	.word	0x00000000
        /*0e80*/ 	.short	0x010a
        /*0e82*/ 	.byte	0x3f
	.zero		1


	//   ....[50]....
        /*0e84*/ 	.word	0x00020790
        /*0e88*/ 	.word	0x0000000c
        /*0e8c*/ 	.word	0x00000000
        /*0e90*/ 	.short	0x010a
        /*0e92*/ 	.byte	0x3f
	.zero		1


	//   ....[51]....
        /*0e94*/ 	.word	0x00022320
        /*0e98*/ 	.word	0x0000000c
        /*0e9c*/ 	.word	0x00000000
        /*0ea0*/ 	.short	0x0101
        /*0ea2*/ 	.byte	0x3f
	.zero		1


	//   ....[52]....
        /*0ea4*/ 	.word	0x00027c20
        /*0ea8*/ 	.word	0x00000002
        /*0eac*/ 	.word	0x00000000
        /*0eb0*/ 	.short	0x0101
        /*0eb2*/ 	.byte	0x3f
	.zero		1


	//   ....[53]....
        /*0eb4*/ 	.word	0x0002af10
        /*0eb8*/ 	.word	0x00000003
        /*0ebc*/ 	.word	0x00000000
        /*0ec0*/ 	.short	0x0101
        /*0ec2*/ 	.byte	0x3f
	.zero		1


	//   ....[54]....
        /*0ec4*/ 	.word	0x0002da70
        /*0ec8*/ 	.word	0x00000017
        /*0ecc*/ 	.word	0x00038820
        /*0ed0*/ 	.short	0x010a
        /*0ed2*/ 	.byte	0x3f
	.zero		1


	//   ....[55]....
        /*0ed4*/ 	.word	0x0002db20
        /*0ed8*/ 	.word	0x00000003
        /*0edc*/ 	.word	0x000388a0
        /*0ee0*/ 	.short	0x010a
        /*0ee2*/ 	.byte	0x3f
	.zero		1


	//   ....[56]....
        /*0ee4*/ 	.word	0x0002dd50
        /*0ee8*/ 	.word	0x00000003
        /*0eec*/ 	.word	0x000388c0
        /*0ef0*/ 	.short	0x010a
        /*0ef2*/ 	.byte	0x3f
	.zero		1


	//   ....[57]....
        /*0ef4*/ 	.word	0x0002e740
        /*0ef8*/ 	.word	0x0000000a
        /*0efc*/ 	.word	0x000388a0
        /*0f00*/ 	.short	0x010a
        /*0f02*/ 	.byte	0x3f
	.zero		1


	//   ....[58]....
        /*0f04*/ 	.word	0x0002e960
        /*0f08*/ 	.word	0x0000000a
        /*0f0c*/ 	.word	0x000388c0
        /*0f10*/ 	.short	0x010a
        /*0f12*/ 	.byte	0x3f
	.zero		1


	//   ....[59]....
        /*0f14*/ 	.word	0x00030360
        /*0f18*/ 	.word	0x00000011
        /*0f1c*/ 	.word	0x00038840
        /*0f20*/ 	.short	0x010a
        /*0f22*/ 	.byte	0x3f
	.zero		1


	//   ....[60]....
        /*0f24*/ 	.word	0x00030820
        /*0f28*/ 	.word	0x00000011
        /*0f2c*/ 	.word	0x00038830
        /*0f30*/ 	.short	0x0107
        /*0f32*/ 	.byte	0x3f
	.zero		1


	//   ....[61]....
        /*0f34*/ 	.word	0x000308f0
        /*0f38*/ 	.word	0x00000011
        /*0f3c*/ 	.word	0x00038830
        /*0f40*/ 	.short	0x0101
        /*0f42*/ 	.byte	0x3f
	.zero		1


	//   ....[62]....
        /*0f44*/ 	.word	0x000311b0
        /*0f48*/ 	.word	0x00000017
        /*0f4c*/ 	.word	0x00038800
        /*0f50*/ 	.short	0x0107
        /*0f52*/ 	.byte	0x3f
	.zero		1


	//   ....[63]....
        /*0f54*/ 	.word	0x00031240
        /*0f58*/ 	.word	0x00000017
        /*0f5c*/ 	.word	0x00038800
        /*0f60*/ 	.short	0x0101
        /*0f62*/ 	.byte	0x3f
	.zero		1


	//   ....[64]....
        /*0f64*/ 	.word	0x00032140
        /*0f68*/ 	.word	0x00000017
        /*0f6c*/ 	.word	0x00038810
        /*0f70*/ 	.short	0x0107
        /*0f72*/ 	.byte	0x3f
	.zero		1


	//   ....[65]....
        /*0f74*/ 	.word	0x00032240
        /*0f78*/ 	.word	0x00000017
        /*0f7c*/ 	.word	0x00038810
        /*0f80*/ 	.short	0x0101
        /*0f82*/ 	.byte	0x3f
	.zero		1


	//   ....[66]....
        /*0f84*/ 	.word	0x00032260
        /*0f88*/ 	.word	0x00000017
        /*0f8c*/ 	.word	0x00038820
        /*0f90*/ 	.short	0x010a
        /*0f92*/ 	.byte	0x3f
	.zero		1


	//   ....[67]....
        /*0f94*/ 	.word	0x000322f0
        /*0f98*/ 	.word	0x00000011
        /*0f9c*/ 	.word	0x00038860
        /*0fa0*/ 	.short	0x010a
        /*0fa2*/ 	.byte	0x3f
	.zero		1


	//   ....[68]....
        /*0fa4*/ 	.word	0x00032c20
        /*0fa8*/ 	.word	0x00000011
        /*0fac*/ 	.word	0x00038850
        /*0fb0*/ 	.short	0x0107
        /*0fb2*/ 	.byte	0x3f
	.zero		1


	//   ....[69]....
        /*0fb4*/ 	.word	0x00032cf0
        /*0fb8*/ 	.word	0x00000011
        /*0fbc*/ 	.word	0x00038850
        /*0fc0*/ 	.short	0x0101
        /*0fc2*/ 	.byte	0x3f
	.zero		1


	//   ....[70]....
        /*0fc4*/ 	.word	0x00033070
        /*0fc8*/ 	.word	0x00000006
        /*0fcc*/ 	.word	0x00038840
        /*0fd0*/ 	.short	0x010a
        /*0fd2*/ 	.byte	0x3f
	.zero		1


	//   ....[71]....
        /*0fd4*/ 	.word	0x000333b0
        /*0fd8*/ 	.word	0x00000006
        /*0fdc*/ 	.word	0x00038830
        /*0fe0*/ 	.short	0x0107
        /*0fe2*/ 	.byte	0x3f
	.zero		1


	//   ....[72]....
        /*0fe4*/ 	.word	0x00033470
        /*0fe8*/ 	.word	0x00000006
        /*0fec*/ 	.word	0x00038830
        /*0ff0*/ 	.short	0x0101
        /*0ff2*/ 	.byte	0x3f
	.zero		1


	//   ....[73]....
        /*0ff4*/ 	.word	0x000334a0
        /*0ff8*/ 	.word	0x00000006
        /*0ffc*/ 	.word	0x00038860
        /*1000*/ 	.short	0x010a
        /*1002*/ 	.byte	0x3f
	.zero		1


	//   ....[74]....
        /*1004*/ 	.word	0x00033b70
        /*1008*/ 	.word	0x00000006
        /*100c*/ 	.word	0x00038850
        /*1010*/ 	.short	0x0107
        /*1012*/ 	.byte	0x3f
	.zero		1


	//   ....[75]....
        /*1014*/ 	.word	0x00033c30
        /*1018*/ 	.word	0x00000006
        /*101c*/ 	.word	0x00038850
        /*1020*/ 	.short	0x0101
        /*1022*/ 	.byte	0x3f
	.zero		1


	//   ....[76]....
        /*1024*/ 	.word	0x00034aa0
        /*1028*/ 	.word	0x00000004
        /*102c*/ 	.word	0x00038820
        /*1030*/ 	.short	0x010a
        /*1032*/ 	.byte	0x3f
	.zero		1


	//   ....[77]....
        /*1034*/ 	.word	0x00034c10
        /*1038*/ 	.word	0x00000005
        /*103c*/ 	.word	0x00038840
        /*1040*/ 	.short	0x010a
        /*1042*/ 	.byte	0x3f
	.zero		1


	//   ....[78]....
        /*1044*/ 	.word	0x00034cb0
        /*1048*/ 	.word	0x00000019
        /*104c*/ 	.word	0x00038840
        /*1050*/ 	.short	0x010a
        /*1052*/ 	.byte	0x3f
	.zero		1


	//   ....[79]....
        /*1054*/ 	.word	0x00034cf0
        /*1058*/ 	.word	0x00000005
        /*105c*/ 	.word	0x00038860
        /*1060*/ 	.short	0x010a
        /*1062*/ 	.byte	0x3f
	.zero		1


	//   ....[80]....
        /*1064*/ 	.word	0x00034d30
        /*1068*/ 	.word	0x00000019
        /*106c*/ 	.word	0x00038860
        /*1070*/ 	.short	0x010a
        /*1072*/ 	.byte	0x3f
	.zero		1


	//   ....[81]....
        /*1074*/ 	.word	0x00034d90
        /*1078*/ 	.word	0x0000003d
        /*107c*/ 	.word	0x00038890
        /*1080*/ 	.short	0x010a
        /*1082*/ 	.byte	0x3f
	.zero		1


	//   ....[82]....
        /*1084*/ 	.word	0x00034f00
        /*1088*/ 	.word	0x0000003d
        /*108c*/ 	.word	0x00038890
        /*1090*/ 	.short	0x010a
        /*1092*/ 	.byte	0x3f
	.zero		1


	//   ....[83]....
        /*1094*/ 	.word	0x00035080
        /*1098*/ 	.word	0x0000003d
        /*109c*/ 	.word	0x00038890
        /*10a0*/ 	.short	0x010a
        /*10a2*/ 	.byte	0x3f
	.zero		1


	//   ....[84]....
        /*10a4*/ 	.word	0x000351e0
        /*10a8*/ 	.word	0x0000003d
        /*10ac*/ 	.word	0x000388b0
        /*10b0*/ 	.short	0x010a
        /*10b2*/ 	.byte	0x3f
	.zero		1


	//   ....[85]....
        /*10b4*/ 	.word	0x000355c0
        /*10b8*/ 	.word	0x00000002
        /*10bc*/ 	.word	0x00038800
        /*10c0*/ 	.short	0x010a
        /*10c2*/ 	.byte	0x3f
	.zero		1


	//   ....[86]....
        /*10c4*/ 	.word	0x00035b90
        /*10c8*/ 	.word	0x00000002
        /*10cc*/ 	.word	0x00038800
        /*10d0*/ 	.short	0x010a
        /*10d2*/ 	.byte	0x3f
	.zero		1


	//   ....[87]....
        /*10d4*/ 	.word	0x00035be0
        /*10d8*/ 	.word	0x00000006
        /*10dc*/ 	.word	0x00000000
        /*10e0*/ 	.short	0x010a
        /*10e2*/ 	.byte	0x3f
	.zero		1


	//   ....[88]....
        /*10e4*/ 	.word	0x00035c30
        /*10e8*/ 	.word	0x00000002
        /*10ec*/ 	.word	0x00000000
        /*10f0*/ 	.short	0x010a
        /*10f2*/ 	.byte	0x3f
	.zero		1


	//   ....[89]....
        /*10f4*/ 	.word	0x00035c80
        /*10f8*/ 	.word	0x00000006
        /*10fc*/ 	.word	0x00000000
        /*1100*/ 	.short	0x010a
        /*1102*/ 	.byte	0x3f
	.zero		1


	//   ....[90]....
        /*1104*/ 	.word	0x00035cd0
        /*1108*/ 	.word	0x0000000c
        /*110c*/ 	.word	0x00000000
        /*1110*/ 	.short	0x010a
        /*1112*/ 	.byte	0x3f
	.zero		1


	//   ....[91]....
        /*1114*/ 	.word	0x00035d20
        /*1118*/ 	.word	0x00000006
        /*111c*/ 	.word	0x00000000
        /*1120*/ 	.short	0x010a
        /*1122*/ 	.byte	0x3f
	.zero		1


	//   ....[92]....
        /*1124*/ 	.word	0x00035d70
        /*1128*/ 	.word	0x0000000c
        /*112c*/ 	.word	0x00000000
        /*1130*/ 	.short	0x010a
        /*1132*/ 	.byte	0x3f
	.zero		1


	//   ....[93]....
        /*1134*/ 	.word	0x00035f10
        /*1138*/ 	.word	0x00000017
        /*113c*/ 	.word	0x00038820
        /*1140*/ 	.short	0x010a
        /*1142*/ 	.byte	0x3f
	.zero		1


	//   ....[94]....
        /*1144*/ 	.word	0x00035f60
        /*1148*/ 	.word	0x00000003
        /*114c*/ 	.word	0x000388a0
        /*1150*/ 	.short	0x010a
        /*1152*/ 	.byte	0x3f
	.zero		1


	//   ....[95]....
        /*1154*/ 	.word	0x00035fb0
        /*1158*/ 	.word	0x00000003
        /*115c*/ 	.word	0x000388c0
        /*1160*/ 	.short	0x010a
        /*1162*/ 	.byte	0x3f
	.zero		1


	//   ....[96]....
        /*1164*/ 	.word	0x00036000
        /*1168*/ 	.word	0x0000000a
        /*116c*/ 	.word	0x000388a0
        /*1170*/ 	.short	0x010a
        /*1172*/ 	.byte	0x3f
	.zero		1


	//   ....[97]....
        /*1174*/ 	.word	0x00036050
        /*1178*/ 	.word	0x0000000a
        /*117c*/ 	.word	0x000388c0
        /*1180*/ 	.short	0x010a
        /*1182*/ 	.byte	0x3f
	.zero		1


	//   ....[98]....
        /*1184*/ 	.word	0x00036160
        /*1188*/ 	.word	0x00000011
        /*118c*/ 	.word	0x00038840
        /*1190*/ 	.short	0x010a
        /*1192*/ 	.byte	0x3f
	.zero		1


	//   ....[99]....
        /*1194*/ 	.word	0x000376f0
        /*1198*/ 	.word	0x00000017
        /*119c*/ 	.word	0x00038820
        /*11a0*/ 	.short	0x010a
        /*11a2*/ 	.byte	0x3f
	.zero		1


	//   ....[100]....
        /*11a4*/ 	.word	0x00037740
        /*11a8*/ 	.word	0x00000011
        /*11ac*/ 	.word	0x00038860
        /*11b0*/ 	.short	0x010a
        /*11b2*/ 	.byte	0x3f
	.zero		1


	//   ....[101]....
        /*11b4*/ 	.word	0x00038030
        /*11b8*/ 	.word	0x00000006
        /*11bc*/ 	.word	0x00038840
        /*11c0*/ 	.short	0x010a
        /*11c2*/ 	.byte	0x3f
	.zero		1


	//   ....[102]....
        /*11c4*/ 	.word	0x000384f0
        /*11c8*/ 	.word	0x00000006
        /*11cc*/ 	.word	0x00038860
        /*11d0*/ 	.short	0x010a
        /*11d2*/ 	.byte	0x3f
	.zero		1


	//   ....[103]....
        /*11d4*/ 	.word	0x000395e0
        /*11d8*/ 	.word	0x00000004
        /*11dc*/ 	.word	0x00038820
        /*11e0*/ 	.short	0x010a
        /*11e2*/ 	.byte	0x3f
	.zero		1


	//   ....[104]....
        /*11e4*/ 	.word	0x00039780
        /*11e8*/ 	.word	0x00000005
        /*11ec*/ 	.word	0x00038840
        /*11f0*/ 	.short	0x010a
        /*11f2*/ 	.byte	0x3f
	.zero		1


	//   ....[105]....
        /*11f4*/ 	.word	0x000397d0
        /*11f8*/ 	.word	0x00000019
        /*11fc*/ 	.word	0x00038840
        /*1200*/ 	.short	0x010a
        /*1202*/ 	.byte	0x3f
	.zero		1


	//   ....[106]....
        /*1204*/ 	.word	0x00039820
        /*1208*/ 	.word	0x00000005
        /*120c*/ 	.word	0x00038860
        /*1210*/ 	.short	0x010a
        /*1212*/ 	.byte	0x3f
	.zero		1


	//   ....[107]....
        /*1214*/ 	.word	0x00039a40
        /*1218*/ 	.word	0x0000000d
        /*121c*/ 	.word	0x00000000
        /*1220*/ 	.short	0x010a
        /*1222*/ 	.byte	0x3f
	.zero		1


	//   ....[108]....
        /*1224*/ 	.word	0x00039b80
        /*1228*/ 	.word	0x0000000a
        /*122c*/ 	.word	0x00000000
        /*1230*/ 	.short	0x010a
        /*1232*/ 	.byte	0x3f
	.zero		1


	//   ....[109]....
        /*1234*/ 	.word	0x0003a140
        /*1238*/ 	.word	0x0000000a
        /*123c*/ 	.word	0x00038810
        /*1240*/ 	.short	0x010a
        /*1242*/ 	.byte	0x3f
	.zero		1


	//   ....[110]....
        /*1244*/ 	.word	0x0003a2c0
        /*1248*/ 	.word	0x0000000e
        /*124c*/ 	.word	0x00000000
        /*1250*/ 	.short	0x010a
        /*1252*/ 	.byte	0x3f
	.zero		1


	//   ....[111]....
        /*1254*/ 	.word	0x0003a400
        /*1258*/ 	.word	0x0000000a
        /*125c*/ 	.word	0x00000000
        /*1260*/ 	.short	0x010a
        /*1262*/ 	.byte	0x3f
	.zero		1


	//   ....[112]....
        /*1264*/ 	.word	0x0003c8d0
        /*1268*/ 	.word	0x00000008
        /*126c*/ 	.word	0x00000000
        /*1270*/ 	.short	0x0101
        /*1272*/ 	.byte	0x3f
	.zero		1


	//   ....[113]....
        /*1274*/ 	.word	0x00048b10
        /*1278*/ 	.word	0x00000000
        /*127c*/ 	.word	0x00000000
        /*1280*/ 	.short	0x0101
        /*1282*/ 	.byte	0x3f
	.zero		1


	//   ....[114]....
        /*1284*/ 	.word	0x00048b30
        /*1288*/ 	.word	0x0000000a
        /*128c*/ 	.word	0x00000000
        /*1290*/ 	.short	0x010a
        /*1292*/ 	.byte	0x3f
	.zero		1


	//   ....[115]....
        /*1294*/ 	.word	0x00048b80
        /*1298*/ 	.word	0x0000000a
        /*129c*/ 	.word	0x00038810
        /*12a0*/ 	.short	0x010a
        /*12a2*/ 	.byte	0x3f
	.zero		1


	//   ....[116]....
        /*12a4*/ 	.word	0x00048bd0
        /*12a8*/ 	.word	0x0000000a
        /*12ac*/ 	.word	0x00000000
        /*12b0*/ 	.short	0x010a
        /*12b2*/ 	.byte	0x3f
	.zero		1


	//----- nvinfo : EIATTR_NUM_MBARRIERS
	.align		4
.L_920:
        /*12b4*/ 	.byte	0x03, 0x38
        /*12b6*/ 	.short	0x0017


	//----- nvinfo : EIATTR_EXIT_INSTR_OFFSETS
	.align		4
        /*12b8*/ 	.byte	0x04, 0x1c
        /*12ba*/ 	.short	(.L_922 - .L_921)


	//   ....[0]....
.L_921:
        /*12bc*/ 	.word	0x00034d80


	//----- nvinfo : EIATTR_MAX_THREADS
	.align		4
.L_922:
        /*12c0*/ 	.byte	0x04, 0x05
        /*12c2*/ 	.short	(.L_924 - .L_923)
.L_923:
        /*12c4*/ 	.word	0x00000180
        /*12c8*/ 	.word	0x00000001
        /*12cc*/ 	.word	0x00000001


	//----- nvinfo : EIATTR_CRS_STACK_SIZE
	.align		4
.L_924:
        /*12d0*/ 	.byte	0x04, 0x1e
        /*12d2*/ 	.short	(.L_926 - .L_925)
.L_925:
        /*12d4*/ 	.word	0x00000000


	//----- nvinfo : EIATTR_CBANK_PARAM_SIZE
	.align		4
.L_926:
        /*12d8*/ 	.byte	0x03, 0x19
        /*12da*/ 	.short	0x0bf0


	//----- nvinfo : EIATTR_PARAM_CBANK
	.align		4
        /*12dc*/ 	.byte	0x04, 0x0a
        /*12de*/ 	.short	(.L_928 - .L_927)
	.align		4
.L_927:
        /*12e0*/ 	.word	index@(.nv.constant0._ZN7cutlass13device_kernelIN5flash11enable_sm90INS1_16FlashAttnFwdSm90INS1_25CollectiveMainloopFwdSm90ILi2EN4cute5tupleIJNS5_1CILi1EEES8_S8_EEENS6_IJNS7_ILi64EEESA_SA_EEELi512ENS_6half_tEfNS_4arch4Sm90ELb0ELb1ELb0ELb1ELb1ELb1ELb1ELb0ELb0ELb1ELb0ELb0EEENS1_21CollectiveEpilogueFwdINS6_IJSA_NS7_ILi512EEESA_EEES9_SC_SE_Li256ELb1ELb1ELb0ELb0EEENS1_36VarlenDynamicPersistentTileSchedulerILi64ELi64ELi256ELi128ELb0ELb1ELb1ELb1ELb0ELb1EEEEEEEEEvNT_6ParamsE)
        /*12e4*/ 	.short	0x0210
        /*12e6*/ 	.short	0x0bf0


	//----- nvinfo : EIATTR_SW_WAR
	.align		4
.L_928:
        /*12e8*/ 	.byte	0x04, 0x36
        /*12ea*/ 	.short	(.L_930 - .L_929)
.L_929:
        /*12ec*/ 	.word	0x00000008
.L_930:


//--------------------- .nv.info._ZN7cutlass13device_kernelIN5flash11enable_sm90INS1_16FlashAttnFwdSm90INS1_25CollectiveMainloopFwdSm90ILi2EN4cute5tupleIJNS5_1CILi1EEES8_S8_EEENS6_IJNS7_ILi64EEESA_SA_EEELi512ENS_6half_tEfNS_4arch4Sm90ELb1ELb0ELb0ELb0ELb1ELb0ELb0ELb0ELb0ELb1ELb0ELb0EEENS1_21CollectiveEpilogueFwdINS6_IJSA_NS7_ILi512EEESA_EEES9_SC_SE_Li256ELb0ELb1ELb0ELb0EEENS1_30DynamicPersistentTileSchedulerILi256ELi128ELb0ELb1ELb1EEEEEEEEEvNT_6ParamsE --------------------------
	.section	.nv.info._ZN7cutlass13device_kernelIN5flash11enable_sm90INS1_16FlashAttnFwdSm90INS1_25CollectiveMainloopFwdSm90ILi2EN4cute5tupleIJNS5_1CILi1EEES8_S8_EEENS6_IJNS7_ILi64EEESA_SA_EEELi512ENS_6half_tEfNS_4arch4Sm90ELb1ELb0ELb0ELb0ELb1ELb0ELb0ELb0ELb0ELb1ELb0ELb0EEENS1_21CollectiveEpilogueFwdINS6_IJSA_NS7_ILi512EEESA_EEES9_SC_SE_Li256ELb0ELb1ELb0ELb0EEENS1_30DynamicPersistentTileSchedulerILi256ELi128ELb0ELb1ELb1EEEEEEEEEvNT_6ParamsE,"",@"SHT_CUDA_INFO"
	.sectionflags	@""
	.align	4


	//----- nvinfo : EIATTR_CUDA_API_VERSION
	.align		4
        /*0000*/ 	.byte	0x04, 0x37
        /*0002*/ 	.short	(.L_932 - .L_931)
.L_931:
        /*0004*/ 	.word	0x00000082


	//----- nvinfo : EIATTR_KPARAM_INFO
	.align		4
.L_932:
        /*0008*/ 	.byte	0x04, 0x17
        /*000a*/ 	.short	(.L_934 - .L_933)
.L_933:
        /*000c*/ 	.word	0x00000000
        /*0010*/ 	.short	0x0000
        /*0012*/ 	.short	0x0070
        /*0014*/ 	.byte	0x00, 0xf0, 0x01, 0x2a


	//----- nvinfo : EIATTR_SPARSE_MMA_MASK
	.align		4
.L_934:
        /*0018*/ 	.byte	0x03, 0x50
        /*001a*/ 	.short	0x0000


	//----- nvinfo : EIATTR_MAXREG_COUNT
	.align		4
        /*001c*/ 	.byte	0x03, 0x1b
        /*001e*/ 	.short	0x00a8


	//----- nvinfo : EIATTR_NUM_BARRIERS
	.align		4
        /*0020*/ 	.byte	0x02, 0x4c
        /*0022*/ 	.byte	0x10
	.zero		1


	//----- nvinfo : EIATTR_EXTERNS
	.align		4
        /*0024*/ 	.byte	0x04, 0x0f
        /*0026*/ 	.short	(.L_936 - .L_935)


	//   ....[0]....
	.align		4
.L_935:
        /*0028*/ 	.word	index@(__assertfail)


	//----- nvinfo : EIATTR_ANNOTATIONS
	.align		4
.L_936:
        /*002c*/ 	.byte	0x04, 0x55
        /*002e*/ 	.short	(.L_938 - .L_937)


	//   ....[0]....
.L_937:
        /*0030*/ 	.word	0x00000001
        /*0034*/ 	.byte	0xd0, 0xbc, 0x00, 0x00, 0x01, 0x00, 0x00, 0x00, 0xe0, 0xbd, 0x00, 0x00, 0x01, 0x00, 0x00, 0x00
        /*0044*/ 	.byte	0xd0, 0xc1, 0x00, 0x00, 0x01, 0x00, 0x00, 0x00, 0x90, 0xd0, 0x00, 0x00, 0x01, 0x00, 0x00, 0x00
        /*0054*/ 	.byte	0x50, 0xd6, 0x00, 0x00, 0x01, 0x00, 0x00, 0x00, 0x50, 0xdc, 0x00, 0x00, 0x01, 0x00, 0x00, 0x00
        /*0064*/ 	.byte	0x70, 0xdc, 0x00, 0x00, 0x01, 0x00, 0x00, 0x00, 0xb0, 0xdd, 0x00, 0x00, 0x01, 0x00, 0x00, 0x00
        /*0074*/ 	.byte	0x60, 0xf8, 0x00, 0x00


	//----- nvinfo : EIATTR_MERCURY_ISA_VERSION
	.align		4
.L_938:
        /*0078*/ 	.byte	0x03, 0x5f
        /*007a*/ 	.short	0x0101


	//----- nvinfo : EIATTR_INT_WARP_WIDE_INSTR_OFFSETS
	.align		4
        /*007c*/ 	.byte	0x04, 0x31
        /*007e*/ 	.short	(.L_940 - .L_939)


	//   ....[0]....
.L_939:
        /*0080*/ 	.word	0x000000c0


	//   ....[1]....
        /*0084*/ 	.word	0x000000d0


	//   ....[2]....
        /*0088*/ 	.word	0x00000170


	//   ....[3]....
        /*008c*/ 	.word	0x0000c7b0


	//   ....[4]....
        /*0090*/ 	.word	0x0000c840


	//   ....[5]....
        /*0094*/ 	.word	0x0000f5f0


	//   ....[6]....
        /*0098*/ 	.word	0x0000f680


	//----- nvinfo : EIATTR_COOP_GROUP_MASK_REGIDS
	.align		4
.L_940:
        /*009c*/ 	.byte	0x04, 0x29
        /*009e*/ 	.short	(.L_942 - .L_941)


	//   ....[0]....
.L_941:
        /*00a0*/ 	.word	0xffffffff


	//   ....[1]....
        /*00a4*/ 	.word	0xffffffff


	//   ....[2]....
        /*00a8*/ 	.word	0xffffffff


	//   ....[3]....
        /*00ac*/ 	.word	0xffffffff


	//   ....[4]....
        /*00b0*/ 	.word	0xffffffff


	//   ....[5]....
        /*00b4*/ 	.word	0xffffffff


	//   ....[6]....
        /*00b8*/ 	.word	0xffffffff


	//   ....[7]....
        /*00bc*/ 	.word	0xffffffff


	//   ....[8]....
        /*00c0*/ 	.word	0xffffffff


	//   ....[9]....
        /*00c4*/ 	.word	0xffffffff


	//   ....[10]....
        /*00c8*/ 	.word	0xffffffff


	//   ....[11]....
        /*00cc*/ 	.word	0xffffffff


	//   ....[12]....
        /*00d0*/ 	.word	0xffffffff


	//   ....[13]....
        /*00d4*/ 	.word	0xffffffff


	//   ....[14]....
        /*00d8*/ 	.word	0xffffffff


	//   ....[15]....
        /*00dc*/ 	.word	0xffffffff


	//   ....[16]....
        /*00e0*/ 	.word	0xffffffff


	//   ....[17]....
        /*00e4*/ 	.word	0xffffffff


	//   ....[18]....
        /*00e8*/ 	.word	0xffffffff


	//   ....[19]....
        /*00ec*/ 	.word	0xffffffff


	//   ....[20]....
        /*00f0*/ 	.word	0xffffffff


	//   ....[21]....
        /*00f4*/ 	.word	0xffffffff


	//   ....[22]....
        /*00f8*/ 	.word	0xffffffff


	//   ....[23]....
        /*00fc*/ 	.word	0xffffffff


	//   ....[24]....
        /*0100*/ 	.word	0xffffffff


	//   ....[25]....
        /*0104*/ 	.word	0xffffffff


	//   ....[26]....
        /*0108*/ 	.word	0xffffffff


	//   ....[27]....
        /*010c*/ 	.word	0xffffffff


	//   ....[28]....
        /*0110*/ 	.word	0xffffffff


	//   ....[29]....
        /*0114*/ 	.word	0xffffffff


	//   ....[30]....
        /*0118*/ 	.word	0xffffffff


	//   ....[31]....
        /*011c*/ 	.word	0xffffffff


	//   ....[32]....
        /*0120*/ 	.word	0xffffffff


	//   ....[33]....
        /*0124*/ 	.word	0xffffffff


	//   ....[34]....
        /*0128*/ 	.word	0xffffffff


	//   ....[35]....
        /*012c*/ 	.word	0xffffffff


	//   ....[36]....
        /*0130*/ 	.word	0xffffffff


	//   ....[37]....
        /*0134*/ 	.word	0xffffffff


	//   ....[38]....
        /*0138*/ 	.word	0xffffffff


	//   ....[39]....
        /*013c*/ 	.word	0xffffffff


	//   ....[40]....
        /*0140*/ 	.word	0xffffffff


	//   ....[41]....
        /*0144*/ 	.word	0xffffffff


	//   ....[42]....
        /*0148*/ 	.word	0xffffffff


	//   ....[43]....
        /*014c*/ 	.word	0xffffffff


	//   ....[44]....
        /*0150*/ 	.word	0xffffffff


	//   ....[45]....
        /*0154*/ 	.word	0xffffffff


	//   ....[46]....
        /*0158*/ 	.word	0xffffffff


	//   ....[47]....
        /*015c*/ 	.word	0xffffffff


	//   ....[48]....
        /*0160*/ 	.word	0xffffffff


	//   ....[49]....
        /*0164*/ 	.word	0xffffffff


	//   ....[50]....
        /*0168*/ 	.word	0xffffffff


	//   ....[51]....
        /*016c*/ 	.word	0xffffffff


	//   ....[52]....
        /*0170*/ 	.word	0xffffffff


	//   ....[53]....
        /*0174*/ 	.word	0xffffffff


	//   ....[54]....
        /*0178*/ 	.word	0xffffffff


	//   ....[55]....
        /*017c*/ 	.word	0xffffffff


	//   ....[56]....
        /*0180*/ 	.word	0xffffffff


	//   ....[57]....
        /*0184*/ 	.word	0xffffffff


	//   ....[58]....
        /*0188*/ 	.word	0xffffffff


	//   ....[59]....
        /*018c*/ 	.word	0xffffffff


	//   ....[60]....
        /*0190*/ 	.word	0xffffffff


	//   ....[61]....
        /*0194*/ 	.word	0xffffffff


	//   ....[62]....
        /*0198*/ 	.word	0xffffffff


	//   ....[63]....
        /*019c*/ 	.word	0xffffffff


	//   ....[64]....
        /*01a0*/ 	.word	0xffffffff


	//   ....[65]....
        /*01a4*/ 	.word	0xffffffff


	//   ....[66]....
        /*01a8*/ 	.word	0xffffffff


	//   ....[67]....
        /*01ac*/ 	.word	0xffffffff


	//   ....[68]....
        /*01b0*/ 	.word	0xffffffff


	//   ....[69]....
        /*01b4*/ 	.word	0xffffffff


	//   ....[70]....
        /*01b8*/ 	.word	0xffffffff


	//   ....[71]....
        /*01bc*/ 	.word	0xffffffff


	//   ....[72]....
        /*01c0*/ 	.word	0xffffffff


	//   ....[73]....
        /*01c4*/ 	.word	0xffffffff


	//   ....[74]....
        /*01c8*/ 	.word	0xffffffff


	//   ....[75]....
        /*01cc*/ 	.word	0xffffffff


	//   ....[76]....
        /*01d0*/ 	.word	0xffffffff


	//   ....[77]....
        /*01d4*/ 	.word	0xffffffff


	//   ....[78]....
        /*01d8*/ 	.word	0xffffffff


	//   ....[79]....
        /*01dc*/ 	.word	0xffffffff


	//   ....[80]....
        /*01e0*/ 	.word	0xffffffff


	//   ....[81]....
        /*01e4*/ 	.word	0xffffffff


	//   ....[82]....
        /*01e8*/ 	.word	0xffffffff


	//   ....[83]....
        /*01ec*/ 	.word	0xffffffff


	//   ....[84]....
        /*01f0*/ 	.word	0xffffffff


	//   ....[85]....
        /*01f4*/ 	.word	0xffffffff


	//   ....[86]....
        /*01f8*/ 	.word	0xffffffff


	//   ....[87]....
        /*01fc*/ 	.word	0x0500000f


	//   ....[88]....
        /*0200*/ 	.word	0x0500000f


	//   ....[89]....
        /*0204*/ 	.word	0x0500000f


	//   ....[90]....
        /*0208*/ 	.word	0x0500000f


	//   ....[91]....
        /*020c*/ 	.word	0x0500000f


	//   ....[92]....
        /*0210*/ 	.word	0x0500000f


	//   ....[93]....
        /*0214*/ 	.word	0x0500000f


	//   ....[94]....
        /*0218*/ 	.word	0x0500000f


	//   ....[95]....
        /*021c*/ 	.word	0x0500000f


	//   ....[96]....
        /*0220*/ 	.word	0x0500000f


	//   ....[97]....
        /*0224*/ 	.word	0x0500000f


	//   ....[98]....
        /*0228*/ 	.word	0x0500000f


	//   ....[99]....
        /*022c*/ 	.word	0x0500000f


	//   ....[100]....
        /*0230*/ 	.word	0x0500000f


	//   ....[101]....
        /*0234*/ 	.word	0x0500000f


	//   ....[102]....
        /*0238*/ 	.word	0x0500000f


	//   ....[103]....
        /*023c*/ 	.word	0x0500000f


	//   ....[104]....
        /*0240*/ 	.word	0x0500000f


	//   ....[105]....
        /*0244*/ 	.word	0x0500000f


	//   ....[106]....
        /*0248*/ 	.word	0x0500000f


	//   ....[107]....
        /*024c*/ 	.word	0x0500000f


	//   ....[108]....
        /*0250*/ 	.word	0x0500000f


	//   ....[109]....
        /*0254*/ 	.word	0x0500000f


	//   ....[110]....
        /*0258*/ 	.word	0x0500000f


	//   ....[111]....
        /*025c*/ 	.word	0x0500000f


	//   ....[112]....
        /*0260*/ 	.word	0x0500000f


	//   ....[113]....
        /*0264*/ 	.word	0x0500000f


	//   ....[114]....
        /*0268*/ 	.word	0x0500000f


	//   ....[115]....
        /*026c*/ 	.word	0x0500000f


	//   ....[116]....
        /*0270*/ 	.word	0x0500000f


	//   ....[117]....
        /*0274*/ 	.word	0x0500000f


	//   ....[118]....
        /*0278*/ 	.word	0x0500000f


	//   ....[119]....
        /*027c*/ 	.word	0x0500000f


	//   ....[120]....
        /*0280*/ 	.word	0x0500000f


	//   ....[121]....
        /*0284*/ 	.word	0x0500000f


	//   ....[122]....
        /*0288*/ 	.word	0x0500000f


	//   ....[123]....
        /*028c*/ 	.word	0x0500000f


	//   ....[124]....
        /*0290*/ 	.word	0x0500000f


	//   ....[125]....
        /*0294*/ 	.word	0x0500000f


	//   ....[126]....
        /*0298*/ 	.word	0x0500000f


	//   ....[127]....
        /*029c*/ 	.word	0x0500000f


	//   ....[128]....
        /*02a0*/ 	.word	0x0500000f


	//   ....[129]....
        /*02a4*/ 	.word	0x0500000f


	//----- nvinfo : EIATTR_COOP_GROUP_INSTR_OFFSETS
	.align		4
.L_942:
        /*02a8*/ 	.byte	0x04, 0x28
        /*02aa*/ 	.short	(.L_944 - .L_943)


	//   ....[0]....
.L_943:
        /*02ac*/ 	.word	0x00000070


	//   ....[1]....
        /*02b0*/ 	.word	0x000000b0


	//   ....[2]....
        /*02b4*/ 	.word	0x00000290


	//   ....[3]....
        /*02b8*/ 	.word	0x000003f0


	//   ....[4]....
        /*02bc*/ 	.word	0x00000510


	//   ....[5]....
        /*02c0*/ 	.word	0x00000670


	//   ....[6]....
        /*02c4*/ 	.word	0x00001830


	//   ....[7]....
        /*02c8*/ 	.word	0x00003610


	//   ....[8]....
        /*02cc*/ 	.word	0x00003c90


	//   ....[9]....
        /*02d0*/ 	.word	0x00003cc0


	//   ....[10]....
        /*02d4*/ 	.word	0x00004090


	//   ....[11]....
        /*02d8*/ 	.word	0x00004190


	//   ....[12]....
        /*02dc*/ 	.word	0x000043c0


	//   ....[13]....
        /*02e0*/ 	.word	0x00004510


	//   ....[14]....
        /*02e4*/ 	.word	0x00004dc0


	//   ....[15]....
        /*02e8*/ 	.word	0x000052d0


	//   ....[16]....
        /*02ec*/ 	.word	0x000052f0


	//   ....[17]....
        /*02f0*/ 	.word	0x00005680


	//   ....[18]....
        /*02f4*/ 	.word	0x00005780


	//   ....[19]....
        /*02f8*/ 	.word	0x000059d0


	//   ....[20]....
        /*02fc*/ 	.word	0x00005b30


	//   ....[21]....
        /*0300*/ 	.word	0x00006ce0


	//   ....[22]....
        /*0304*/ 	.word	0x000071e0


	//   ....[23]....
        /*0308*/ 	.word	0x00007210


	//   ....[24]....
        /*030c*/ 	.word	0x00007460


	//   ....[25]....
        /*0310*/ 	.word	0x00007630


	//   ....[26]....
        /*0314*/ 	.word	0x000085f0


	//   ....[27]....
        /*0318*/ 	.word	0x000086c0


	//   ....[28]....
        /*031c*/ 	.word	0x00008700


	//   ....[29]....
        /*0320*/ 	.word	0x00008790


	//   ....[30]....
        /*0324*/ 	.word	0x000087d0


	//   ....[31]....
        /*0328*/ 	.word	0x00009210


	//   ....[32]....
        /*032c*/ 	.word	0x0000a4e0


	//   ....[33]....
        /*0330*/ 	.word	0x0000a510


	//   ....[34]....
        /*0334*/ 	.word	0x0000a540


	//   ....[35]....
        /*0338*/ 	.word	0x0000a560


	//   ....[36]....
        /*033c*/ 	.word	0x0000abb0


	//   ....[37]....
        /*0340*/ 	.word	0x0000abc0


	//   ....[38]....
        /*0344*/ 	.word	0x0000adf0


	//   ....[39]....
        /*0348*/ 	.word	0x0000ae10


	//   ....[40]....
        /*034c*/ 	.word	0x0000b7a0


	//   ....[41]....
        /*0350*/ 	.word	0x0000b7c0


	//   ....[42]....
        /*0354*/ 	.word	0x0000b9f0


	//   ....[43]....
        /*0358*/ 	.word	0x0000ba10


	//   ....[44]....
        /*035c*/ 	.word	0x0000bd00


	//   ....[45]....
        /*0360*/ 	.word	0x0000d1f0


	//   ....[46]....
        /*0364*/ 	.word	0x0000d210


	//   ....[47]....
        /*0368*/ 	.word	0x0000d250


	//   ....[48]....
        /*036c*/ 	.word	0x0000d280


	//   ....[49]....
        /*0370*/ 	.word	0x0000d2d0


	//   ....[50]....
        /*0374*/ 	.word	0x0000d300


	//   ....[51]....
        /*0378*/ 	.word	0x0000d320


	//   ....[52]....
        /*037c*/ 	.word	0x0000d360


	//   ....[53]....
        /*0380*/ 	.word	0x0000d9a0


	//   ....[54]....
        /*0384*/ 	.word	0x0000d9c0


	//   ....[55]....
        /*0388*/ 	.word	0x0000da30


	//   ....[56]....
        /*038c*/ 	.word	0x0000da70


	//   ....[57]....
        /*0390*/ 	.word	0x0000dab0


	//   ....[58]....
        /*0394*/ 	.word	0x0000dae0


	//   ....[59]....
        /*0398*/ 	.word	0x0000daf0


	//   ....[60]....
        /*039c*/ 	.word	0x0000db30


	//   ....[61]....
        /*03a0*/ 	.word	0x0000df90


	//   ....[62]....
        /*03a4*/ 	.word	0x0000dfc0


	//   ....[63]....
        /*03a8*/ 	.word	0x0000dff0


	//   ....[64]....
        /*03ac*/ 	.word	0x0000e050


	//   ....[65]....
        /*03b0*/ 	.word	0x0000e1a0


	//   ....[66]....
        /*03b4*/ 	.word	0x0000e1c0


	//   ....[67]....
        /*03b8*/ 	.word	0x0000e1d0


	//   ....[68]....
        /*03bc*/ 	.word	0x0000e320


	//   ....[69]....
        /*03c0*/ 	.word	0x0000eb80


	//   ....[70]....
        /*03c4*/ 	.word	0x0000eba0


	//   ....[71]....
        /*03c8*/ 	.word	0x0000ebc0


	//   ....[72]....
        /*03cc*/ 	.word	0x0000ebf0


	//   ....[73]....
        /*03d0*/ 	.word	0x0000ec10


	//   ....[74]....
        /*03d4*/ 	.word	0x0000ec40


	//   ....[75]....
        /*03d8*/ 	.word	0x0000ec60


	//   ....[76]....
        /*03dc*/ 	.word	0x0000ec70


	//   ....[77]....
        /*03e0*/ 	.word	0x0000efb0


	//   ....[78]....
        /*03e4*/ 	.word	0x0000eff0


	//   ....[79]....
        /*03e8*/ 	.word	0x0000f020


	//   ....[80]....
        /*03ec*/ 	.word	0x0000f060


	//   ....[81]....
        /*03f0*/ 	.word	0x0000f080


	//   ....[82]....
        /*03f4*/ 	.word	0x0000f130


	//   ....[83]....
        /*03f8*/ 	.word	0x0000f150


	//   ....[84]....
        /*03fc*/ 	.word	0x0000f160


	//   ....[85]....
        /*0400*/ 	.word	0x0000f7a0


	//   ....[86]....
        /*0404*/ 	.word	0x0000f980


	//   ....[87]....
        /*0408*/ 	.word	0x0000ffc0


	//   ....[88]....
        /*040c*/ 	.word	0x000100a0


	//   ....[89]....
        /*0410*/ 	.word	0x00010140


	//   ....[90]....
        /*0414*/ 	.word	0x000101c0


	//   ....[91]....
        /*0418*/ 	.word	0x00010270


	//   ....[92]....
        /*041c*/ 	.word	0x000102f0


	//   ....[93]....
        /*0420*/ 	.word	0x000103a0


	//   ....[94]....
        /*0424*/ 	.word	0x00010420


	//   ....[95]....
        /*0428*/ 	.word	0x000104b0


	//   ....[96]....
        /*042c*/ 	.word	0x00010540


	//   ....[97]....
        /*0430*/ 	.word	0x000105c0


	//   ....[98]....
        /*0434*/ 	.word	0x00010640


	//   ....[99]....
        /*0438*/ 	.word	0x000106f0


	//   ....[100]....
        /*043c*/ 	.word	0x00010770


	//   ....[101]....
        /*0440*/ 	.word	0x00010810


	//   ....[102]....
        /*0444*/ 	.word	0x00010890


	//   ....[103]....
        /*0448*/ 	.word	0x00010920


	//   ....[104]....
        /*044c*/ 	.word	0x00010a50


	//   ....[105]....
        /*0450*/ 	.word	0x00010b40


	//   ....[106]....
        /*0454*/ 	.word	0x00010d70


	//   ....[107]....
        /*0458*/ 	.word	0x00010dc0


	//   ....[108]....
        /*045c*/ 	.word	0x00010f80


	//   ....[109]....
        /*0460*/ 	.word	0x00010fd0


	//   ....[110]....
        /*0464*/ 	.word	0x00011190


	//   ....[111]....
        /*0468*/ 	.word	0x000111e0


	//   ....[112]....
        /*046c*/ 	.word	0x000112c0


	//   ....[113]....
        /*0470*/ 	.word	0x00011360


	//   ....[114]....
        /*0474*/ 	.word	0x000113c0


	//   ....[115]....
        /*0478*/ 	.word	0x00011460


	//   ....[116]....
        /*047c*/ 	.word	0x000114c0


	//   ....[117]....
        /*0480*/ 	.word	0x00011560


	//   ....[118]....
        /*0484*/ 	.word	0x000115c0


	//   ....[119]....
        /*0488*/ 	.word	0x00011660


	//   ....[120]....
        /*048c*/ 	.word	0x00011740


	//   ....[121]....
        /*0490*/ 	.word	0x00011810


	//   ....[122]....
        /*0494*/ 	.word	0x00011900


	//   ....[123]....
        /*0498*/ 	.word	0x00011a10


	//   ....[124]....
        /*049c*/ 	.word	0x00011b20


	//   ....[125]....
        /*04a0*/ 	.word	0x00011c00


	//   ....[126]....
        /*04a4*/ 	.word	0x00011d10


	//   ....[127]....
        /*04a8*/ 	.word	0x00011df0


	//   ....[128]....
        /*04ac*/ 	.word	0x00011e80


	//   ....[129]....
        /*04b0*/ 	.word	0x00011fa0


	//----- nvinfo : EIATTR_REG_RECONFIG
	.align		4
.L_944:
        /*04b4*/ 	.byte	0x01, 0x54
	.zero		2


	//----- nvinfo : EIATTR_SYSCALL_OFFSETS
	.align		4
        /*04b8*/ 	.byte	0x04, 0x46
        /*04ba*/ 	.short	(.L_946 - .L_945)


	//   ....[0]....
.L_945:
        /*04bc*/ 	.word	0x000037e0


	//   ....[1]....
        /*04c0*/ 	.word	0x0000c9a0


	//   ....[2]....
        /*04c4*/ 	.word	0x0000caf0


	//   ....[3]....
        /*04c8*/ 	.word	0x0000cbe0


	//   ....[4]....
        /*04cc*/ 	.word	0x0000d630


	//----- nvinfo : EIATTR_MBARRIER_INSTR_OFFSETS
	.align		4
.L_946:
        /*04d0*/ 	.byte	0x04, 0x39
        /*04d2*/ 	.short	(.L_948 - .L_947)


	//   ....[0]....
.L_947:
        /*04d4*/ 	.word	0x00000180
        /*04d8*/ 	.word	0x000000ff
        /*04dc*/ 	.word	0x00028c00
        /*04e0*/ 	.short	0x0100
        /*04e2*/ 	.byte	0x08
	.zero		1


	//   ....[1]....
        /*04e4*/ 	.word	0x00000190
        /*04e8*/ 	.word	0x000000ff
        /*04ec*/ 	.word	0x00028c20
        /*04f0*/ 	.short	0x0100
        /*04f2*/ 	.byte	0x08
	.zero		1


	//   ....[2]....
        /*04f4*/ 	.word	0x00000240
        /*04f8*/ 	.word	0x000000ff
        /*04fc*/ 	.word	0x00028c30
        /*0500*/ 	.short	0x0100
        /*0502*/ 	.byte	0x06
	.zero		1


	//   ....[3]....
        /*0504*/ 	.word	0x00000250
        /*0508*/ 	.word	0x000000ff
        /*050c*/ 	.word	0x00028c40
        /*0510*/ 	.short	0x0100
        /*0512*/ 	.byte	0x06
	.zero		1


	//   ....[4]....
        /*0514*/ 	.word	0x00000260
        /*0518*/ 	.word	0x000000ff
        /*051c*/ 	.word	0x00028c38
        /*0520*/ 	.short	0x0100
        /*0522*/ 	.byte	0x06
	.zero		1


	//   ....[5]....
        /*0524*/ 	.word	0x00000270
        /*0528*/ 	.word	0x000000ff
        /*052c*/ 	.word	0x00028c48
        /*0530*/ 	.short	0x0100
        /*0532*/ 	.byte	0x06
	.zero		1


	//   ....[6]....
        /*0534*/ 	.word	0x000003a0
        /*0538*/ 	.word	0x000000ff
        /*053c*/ 	.word	0x00028c50
        /*0540*/ 	.short	0x0100
        /*0542*/ 	.byte	0x08
	.zero		1


	//   ....[7]....
        /*0544*/ 	.word	0x000003b0
        /*0548*/ 	.word	0x000000ff
        /*054c*/ 	.word	0x00028c60
        /*0550*/ 	.short	0x0100
        /*0552*/ 	.byte	0x08
	.zero		1


	//   ....[8]....
        /*0554*/ 	.word	0x000003c0
        /*0558*/ 	.word	0x000000ff
        /*055c*/ 	.word	0x00028c58
        /*0560*/ 	.short	0x0100
        /*0562*/ 	.byte	0x08
	.zero		1


	//   ....[9]....
        /*0564*/ 	.word	0x000003d0
        /*0568*/ 	.word	0x000000ff
        /*056c*/ 	.word	0x00028c68
        /*0570*/ 	.short	0x0100
        /*0572*/ 	.byte	0x08
	.zero		1


	//   ....[10]....
        /*0574*/ 	.word	0x000004c0
        /*0578*/ 	.word	0x000000ff
        /*057c*/ 	.word	0x00028c70
        /*0580*/ 	.short	0x0100
        /*0582*/ 	.byte	0x06
	.zero		1


	//   ....[11]....
        /*0584*/ 	.word	0x000004d0
        /*0588*/ 	.word	0x000000ff
        /*058c*/ 	.word	0x00028c80
        /*0590*/ 	.short	0x0100
        /*0592*/ 	.byte	0x06
	.zero		1


	//   ....[12]....
        /*0594*/ 	.word	0x000004e0
        /*0598*/ 	.word	0x000000ff
        /*059c*/ 	.word	0x00028c78
        /*05a0*/ 	.short	0x0100
        /*05a2*/ 	.byte	0x06
	.zero		1


	//   ....[13]....
        /*05a4*/ 	.word	0x000004f0
        /*05a8*/ 	.word	0x000000ff
        /*05ac*/ 	.word	0x00028c88
        /*05b0*/ 	.short	0x0100
        /*05b2*/ 	.byte	0x06
	.zero		1


	//   ....[14]....
        /*05b4*/ 	.word	0x00000620
        /*05b8*/ 	.word	0x000000ff
        /*05bc*/ 	.word	0x00028c90
        /*05c0*/ 	.short	0x0100
        /*05c2*/ 	.byte	0x08
	.zero		1


	//   ....[15]....
        /*05c4*/ 	.word	0x00000630
        /*05c8*/ 	.word	0x000000ff
        /*05cc*/ 	.word	0x00028ca0
        /*05d0*/ 	.short	0x0100
        /*05d2*/ 	.byte	0x08
	.zero		1


	//   ....[16]....
        /*05d4*/ 	.word	0x00000640
        /*05d8*/ 	.word	0x000000ff
        /*05dc*/ 	.word	0x00028c98
        /*05e0*/ 	.short	0x0100
        /*05e2*/ 	.byte	0x08
	.zero		1


	//   ....[17]....
        /*05e4*/ 	.word	0x00000650
        /*05e8*/ 	.word	0x000000ff
        /*05ec*/ 	.word	0x00028ca8
        /*05f0*/ 	.short	0x0100
        /*05f2*/ 	.byte	0x08
	.zero		1


	//   ....[18]....
        /*05f4*/ 	.word	0x00000790
        /*05f8*/ 	.word	0x000000ff
        /*05fc*/ 	.word	0x00028cb0
        /*0600*/ 	.short	0x0100
        /*0602*/ 	.byte	0x08
	.zero		1


	//   ....[19]....
        /*0604*/ 	.word	0x000007a0
        /*0608*/ 	.word	0x000000ff
        /*060c*/ 	.word	0x00028cc0
        /*0610*/ 	.short	0x0100
        /*0612*/ 	.byte	0x08
	.zero		1


	//   ....[20]....
        /*0614*/ 	.word	0x000007b0
        /*0618*/ 	.word	0x000000ff
        /*061c*/ 	.word	0x00028cb8
        /*0620*/ 	.short	0x0100
        /*0622*/ 	.byte	0x08
	.zero		1


	//   ....[21]....
        /*0624*/ 	.word	0x000007c0
        /*0628*/ 	.word	0x000000ff
        /*062c*/ 	.word	0x00028cc8
        /*0630*/ 	.short	0x0100
        /*0632*/ 	.byte	0x08
	.zero		1


	//   ....[22]....
        /*0634*/ 	.word	0x00001940
        /*0638*/ 	.word	0x000000ff
        /*063c*/ 	.word	0x00028c50
        /*0640*/ 	.short	0x010a
        /*0642*/ 	.byte	0x15
	.zero		1


	//   ....[23]....
        /*0644*/ 	.word	0x00001bf0
        /*0648*/ 	.word	0x000000ff
        /*064c*/ 	.word	0x00000000
        /*0650*/ 	.short	0x0101
        /*0652*/ 	.byte	0x06
	.zero		1


	//   ....[24]....
        /*0654*/ 	.word	0x00002540
        /*0658*/ 	.word	0x000000ff
        /*065c*/ 	.word	0x00028c50
        /*0660*/ 	.short	0x010a
        /*0662*/ 	.byte	0x15
	.zero		1


	//   ....[25]....
        /*0664*/ 	.word	0x00002580
        /*0668*/ 	.word	0x000000ff
        /*066c*/ 	.word	0x00028c50
        /*0670*/ 	.short	0x010a
        /*0672*/ 	.byte	0x15
	.zero		1


	//   ....[26]....
        /*0674*/ 	.word	0x00002760
        /*0678*/ 	.word	0x000000ff
        /*067c*/ 	.word	0x00000000
        /*0680*/ 	.short	0x0101
        /*0682*/ 	.byte	0x06
	.zero		1


	//   ....[27]....
        /*0684*/ 	.word	0x00003860
        /*0688*/ 	.word	0x000000ff
        /*068c*/ 	.word	0x00028c00
        /*0690*/ 	.short	0x010a
        /*0692*/ 	.byte	0x2a
	.zero		1


	//   ....[28]....
        /*0694*/ 	.word	0x000038e0
        /*0698*/ 	.word	0x00000007
        /*069c*/ 	.word	0x00028c30
        /*06a0*/ 	.short	0x010a
        /*06a2*/ 	.byte	0x3f
	.zero		1


	//   ....[29]....
        /*06a4*/ 	.word	0x00003920
        /*06a8*/ 	.word	0x00000007
        /*06ac*/ 	.word	0x00028c30
        /*06b0*/ 	.short	0x010a
        /*06b2*/ 	.byte	0x3f
	.zero		1


	//   ....[30]....
        /*06b4*/ 	.word	0x00003dc0
        /*06b8*/ 	.word	0x000000ff
        /*06bc*/ 	.word	0x00000000
        /*06c0*/ 	.short	0x0101
        /*06c2*/ 	.byte	0x06
	.zero		1


	//   ....[31]....
        /*06c4*/ 	.word	0x00004b80
        /*06c8*/ 	.word	0x00000007
        /*06cc*/ 	.word	0x00028c50
        /*06d0*/ 	.short	0x010a
        /*06d2*/ 	.byte	0x3f
	.zero		1


	//   ....[32]....
        /*06d4*/ 	.word	0x00004bc0
        /*06d8*/ 	.word	0x00000007
        /*06dc*/ 	.word	0x00028c50
        /*06e0*/ 	.short	0x010a
        /*06e2*/ 	.byte	0x3f
	.zero		1


	//   ....[33]....
        /*06e4*/ 	.word	0x00004ed0
        /*06e8*/ 	.word	0x000000ff
        /*06ec*/ 	.word	0x00000000
        /*06f0*/ 	.short	0x0101
        /*06f2*/ 	.byte	0x06
	.zero		1


	//   ....[34]....
        /*06f4*/ 	.word	0x00005040
        /*06f8*/ 	.word	0x000000ff
        /*06fc*/ 	.word	0x00028c30
        /*0700*/ 	.short	0x010a
        /*0702*/ 	.byte	0x17
	.zero		1


	//   ....[35]....
        /*0704*/ 	.word	0x00005080
        /*0708*/ 	.word	0x000000ff
        /*070c*/ 	.word	0x00028c30
        /*0710*/ 	.short	0x010a
        /*0712*/ 	.byte	0x17
	.zero		1


	//   ....[36]....
        /*0714*/ 	.word	0x00005330
        /*0718*/ 	.word	0x000000ff
        /*071c*/ 	.word	0x00000000
        /*0720*/ 	.short	0x0101
        /*0722*/ 	.byte	0x06
	.zero		1


	//   ....[37]....
        /*0724*/ 	.word	0x00006aa0
        /*0728*/ 	.word	0x000000ff
        /*072c*/ 	.word	0x00028c50
        /*0730*/ 	.short	0x010a
        /*0732*/ 	.byte	0x17
	.zero		1


	//   ....[38]....
        /*0734*/ 	.word	0x00006ae0
        /*0738*/ 	.word	0x000000ff
        /*073c*/ 	.word	0x00028c50
        /*0740*/ 	.short	0x010a
        /*0742*/ 	.byte	0x17
	.zero		1


	//   ....[39]....
        /*0744*/ 	.word	0x00006da0
        /*0748*/ 	.word	0x000000ff
        /*074c*/ 	.word	0x00000000
        /*0750*/ 	.short	0x0101
        /*0752*/ 	.byte	0x17
	.zero		1


	//   ....[40]....
        /*0754*/ 	.word	0x00006ec0
        /*0758*/ 	.word	0x000000ff
        /*075c*/ 	.word	0x00028c30
        /*0760*/ 	.short	0x010a
        /*0762*/ 	.byte	0x16
	.zero		1


	//   ....[41]....
        /*0764*/ 	.word	0x00006f00
        /*0768*/ 	.word	0x000000ff
        /*076c*/ 	.word	0x00028c30
        /*0770*/ 	.short	0x010a
        /*0772*/ 	.byte	0x16
	.zero		1


	//   ....[42]....
        /*0774*/ 	.word	0x00007100
        /*0778*/ 	.word	0x000000ff
        /*077c*/ 	.word	0x00000000
        /*0780*/ 	.short	0x0101
        /*0782*/ 	.byte	0x06
	.zero		1


	//   ....[43]....
        /*0784*/ 	.word	0x000083b0
        /*0788*/ 	.word	0x000000ff
        /*078c*/ 	.word	0x00028c50
        /*0790*/ 	.short	0x010a
        /*0792*/ 	.byte	0x16
	.zero		1


	//   ....[44]....
        /*0794*/ 	.word	0x000083f0
        /*0798*/ 	.word	0x000000ff
        /*079c*/ 	.word	0x00028c50
        /*07a0*/ 	.short	0x010a
        /*07a2*/ 	.byte	0x16
	.zero		1


	//   ....[45]....
        /*07a4*/ 	.word	0x000086a0
        /*07a8*/ 	.word	0x000000ff
        /*07ac*/ 	.word	0x00000000
        /*07b0*/ 	.short	0x0101
        /*07b2*/ 	.byte	0x16
	.zero		1


	//   ....[46]....
        /*07b4*/ 	.word	0x0000ab80
        /*07b8*/ 	.word	0x000000ff
        /*07bc*/ 	.word	0x00000000
        /*07c0*/ 	.short	0x0101
        /*07c2*/ 	.byte	0x05
	.zero		1


	//   ....[47]....
        /*07c4*/ 	.word	0x0000cfe0
        /*07c8*/ 	.word	0x00000019
        /*07cc*/ 	.word	0x00028c40
        /*07d0*/ 	.short	0x010a
        /*07d2*/ 	.byte	0x3f
	.zero		1


	//   ....[48]....
        /*07d4*/ 	.word	0x0000d410
        /*07d8*/ 	.word	0x00000019
        /*07dc*/ 	.word	0x00028c30
        /*07e0*/ 	.short	0x0107
        /*07e2*/ 	.byte	0x3f
	.zero		1


	//   ....[49]....
        /*07e4*/ 	.word	0x0000d4e0
        /*07e8*/ 	.word	0x00000019
        /*07ec*/ 	.word	0x00028c30
        /*07f0*/ 	.short	0x0101
        /*07f2*/ 	.byte	0x3f
	.zero		1


	//   ....[50]....
        /*07f4*/ 	.word	0x0000dbe0
        /*07f8*/ 	.word	0x00000011
        /*07fc*/ 	.word	0x00028c00
        /*0800*/ 	.short	0x0107
        /*0802*/ 	.byte	0x3f
	.zero		1


	//   ....[51]....
        /*0804*/ 	.word	0x0000dcd0
        /*0808*/ 	.word	0x00000011
        /*080c*/ 	.word	0x00028c00
        /*0810*/ 	.short	0x0101
        /*0812*/ 	.byte	0x3f
	.zero		1


	//   ....[52]....
        /*0814*/ 	.word	0x0000dcf0
        /*0818*/ 	.word	0x00000011
        /*081c*/ 	.word	0x00028c20
        /*0820*/ 	.short	0x010a
        /*0822*/ 	.byte	0x3f
	.zero		1


	//   ....[53]....
        /*0824*/ 	.word	0x0000dd80
        /*0828*/ 	.word	0x00000019
        /*082c*/ 	.word	0x00028c60
        /*0830*/ 	.short	0x010a
        /*0832*/ 	.byte	0x3f
	.zero		1


	//   ....[54]....
        /*0834*/ 	.word	0x0000e5e0
        /*0838*/ 	.word	0x00000019
        /*083c*/ 	.word	0x00028c50
        /*0840*/ 	.short	0x0107
        /*0842*/ 	.byte	0x3f
	.zero		1


	//   ....[55]....
        /*0844*/ 	.word	0x0000e6b0
        /*0848*/ 	.word	0x00000019
        /*084c*/ 	.word	0x00028c50
        /*0850*/ 	.short	0x0101
        /*0852*/ 	.byte	0x3f
	.zero		1


	//   ....[56]....
        /*0854*/ 	.word	0x0000e9e0
        /*0858*/ 	.word	0x00000008
        /*085c*/ 	.word	0x00028c40
        /*0860*/ 	.short	0x010a
        /*0862*/ 	.byte	0x3f
	.zero		1


	//   ....[57]....
        /*0864*/ 	.word	0x0000ed10
        /*0868*/ 	.word	0x00000008
        /*086c*/ 	.word	0x00028c30
        /*0870*/ 	.short	0x0107
        /*0872*/ 	.byte	0x3f
	.zero		1


	//   ....[58]....
        /*0874*/ 	.word	0x0000edd0
        /*0878*/ 	.word	0x00000008
        /*087c*/ 	.word	0x00028c30
        /*0880*/ 	.short	0x0101
        /*0882*/ 	.byte	0x3f
	.zero		1


	//   ....[59]....
        /*0884*/ 	.word	0x0000ee00
        /*0888*/ 	.word	0x00000008
        /*088c*/ 	.word	0x00028c60
        /*0890*/ 	.short	0x010a
        /*0892*/ 	.byte	0x3f
	.zero		1


	//   ....[60]....
        /*0894*/ 	.word	0x0000f460
        /*0898*/ 	.word	0x00000008
        /*089c*/ 	.word	0x00028c50
        /*08a0*/ 	.short	0x0107
        /*08a2*/ 	.byte	0x3f
	.zero		1


	//   ....[61]....
        /*08a4*/ 	.word	0x0000f520
        /*08a8*/ 	.word	0x00000008
        /*08ac*/ 	.word	0x00028c50
        /*08b0*/ 	.short	0x0101
        /*08b2*/ 	.byte	0x3f
	.zero		1


	//   ....[62]....
        /*08b4*/ 	.word	0x0000f900
        /*08b8*/ 	.word	0x00000007
        /*08bc*/ 	.word	0x00028c20
        /*08c0*/ 	.short	0x010a
        /*08c2*/ 	.byte	0x3f
	.zero		1


	//   ....[63]....
        /*08c4*/ 	.word	0x0000fa80
        /*08c8*/ 	.word	0x00000005
        /*08cc*/ 	.word	0x00028c40
        /*08d0*/ 	.short	0x010a
        /*08d2*/ 	.byte	0x3f
	.zero		1


	//   ....[64]....
        /*08d4*/ 	.word	0x0000fb20
        /*08d8*/ 	.word	0x00000003
        /*08dc*/ 	.word	0x00028c40
        /*08e0*/ 	.short	0x010a
        /*08e2*/ 	.byte	0x3f
	.zero		1


	//   ....[65]....
        /*08e4*/ 	.word	0x0000fb60
        /*08e8*/ 	.word	0x00000005
        /*08ec*/ 	.word	0x00028c60
        /*08f0*/ 	.short	0x010a
        /*08f2*/ 	.byte	0x3f
	.zero		1


	//   ....[66]....
        /*08f4*/ 	.word	0x0000fba0
        /*08f8*/ 	.word	0x00000003
        /*08fc*/ 	.word	0x00028c60
        /*0900*/ 	.short	0x010a
        /*0902*/ 	.byte	0x3f
	.zero		1


	//   ....[67]....
        /*0904*/ 	.word	0x0000fc10
        /*0908*/ 	.word	0x00000003
        /*090c*/ 	.word	0x00028c50
        /*0910*/ 	.short	0x010a
        /*0912*/ 	.byte	0x3f
	.zero		1


	//   ....[68]....
        /*0914*/ 	.word	0x0000fc70
        /*0918*/ 	.word	0x00000003
        /*091c*/ 	.word	0x00028c50
        /*0920*/ 	.short	0x010a
        /*0922*/ 	.byte	0x3f
	.zero		1


	//   ....[69]....
        /*0924*/ 	.word	0x0000fcd0
        /*0928*/ 	.word	0x00000003
        /*092c*/ 	.word	0x00028c00
        /*0930*/ 	.short	0x010a
        /*0932*/ 	.byte	0x3f
	.zero		1


	//   ....[70]....
        /*0934*/ 	.word	0x0000fd20
        /*0938*/ 	.word	0x00000007
        /*093c*/ 	.word	0x00028c30
        /*0940*/ 	.short	0x010a
        /*0942*/ 	.byte	0x3f
	.zero		1


	//   ....[71]....
        /*0944*/ 	.word	0x0000fd70
        /*0948*/ 	.word	0x00000007
        /*094c*/ 	.word	0x00028c50
        /*0950*/ 	.short	0x010a
        /*0952*/ 	.byte	0x3f
	.zero		1


	//   ....[72]....
        /*0954*/ 	.word	0x0000fdd0
        /*0958*/ 	.word	0x00000006
        /*095c*/ 	.word	0x00028c30
        /*0960*/ 	.short	0x010a
        /*0962*/ 	.byte	0x3f
	.zero		1


	//   ....[73]....
        /*0964*/ 	.word	0x0000fe30
        /*0968*/ 	.word	0x00000008
        /*096c*/ 	.word	0x00028c50
        /*0970*/ 	.short	0x010a
        /*0972*/ 	.byte	0x3f
	.zero		1


	//   ....[74]....
        /*0974*/ 	.word	0x0000fe90
        /*0978*/ 	.word	0x00000006
        /*097c*/ 	.word	0x00028c30
        /*0980*/ 	.short	0x010a
        /*0982*/ 	.byte	0x3f
	.zero		1


	//   ....[75]....
        /*0984*/ 	.word	0x0000fef0
        /*0988*/ 	.word	0x00000008
        /*098c*/ 	.word	0x00028c50
        /*0990*/ 	.short	0x010a
        /*0992*/ 	.byte	0x3f
	.zero		1


	//   ....[76]....
        /*0994*/ 	.word	0x0000fff0
        /*0998*/ 	.word	0x00000019
        /*099c*/ 	.word	0x00028c40
        /*09a0*/ 	.short	0x010a
        /*09a2*/ 	.byte	0x3f
	.zero		1


	//   ....[77]....
        /*09a4*/ 	.word	0x00010950
        /*09a8*/ 	.word	0x00000011
        /*09ac*/ 	.word	0x00028c20
        /*09b0*/ 	.short	0x010a
        /*09b2*/ 	.byte	0x3f
	.zero		1


	//   ....[78]....
        /*09b4*/ 	.word	0x000109a0
        /*09b8*/ 	.word	0x00000019
        /*09bc*/ 	.word	0x00028c60
        /*09c0*/ 	.short	0x010a
        /*09c2*/ 	.byte	0x3f
	.zero		1


	//   ....[79]....
        /*09c4*/ 	.word	0x00011210
        /*09c8*/ 	.word	0x00000008
        /*09cc*/ 	.word	0x00028c40
        /*09d0*/ 	.short	0x010a
        /*09d2*/ 	.byte	0x3f
	.zero		1


	//   ....[80]....
        /*09d4*/ 	.word	0x00011690
        /*09d8*/ 	.word	0x00000008
        /*09dc*/ 	.word	0x00028c60
        /*09e0*/ 	.short	0x010a
        /*09e2*/ 	.byte	0x3f
	.zero		1


	//   ....[81]....
        /*09e4*/ 	.word	0x00011ec0
        /*09e8*/ 	.word	0x00000007
        /*09ec*/ 	.word	0x00028c20
        /*09f0*/ 	.short	0x010a
        /*09f2*/ 	.byte	0x3f
	.zero		1


	//   ....[82]....
        /*09f4*/ 	.word	0x00012060
        /*09f8*/ 	.word	0x00000005
        /*09fc*/ 	.word	0x00028c40
        /*0a00*/ 	.short	0x010a
        /*0a02*/ 	.byte	0x3f
	.zero		1


	//   ....[83]....
        /*0a04*/ 	.word	0x000120b0
        /*0a08*/ 	.word	0x00000003
        /*0a0c*/ 	.word	0x00028c40
        /*0a10*/ 	.short	0x010a
        /*0a12*/ 	.byte	0x3f
	.zero		1


	//   ....[84]....
        /*0a14*/ 	.word	0x00012100
        /*0a18*/ 	.word	0x00000005
        /*0a1c*/ 	.word	0x00028c60
        /*0a20*/ 	.short	0x010a
        /*0a22*/ 	.byte	0x3f
	.zero		1


	//----- nvinfo : EIATTR_NUM_MBARRIERS
	.align		4
.L_948:
        /*0a24*/ 	.byte	0x03, 0x38
        /*0a26*/ 	.short	0x0016


	//----- nvinfo : EIATTR_EXIT_INSTR_OFFSETS
	.align		4
        /*0a28*/ 	.byte	0x04, 0x1c
        /*0a2a*/ 	.short	(.L_950 - .L_949)


	//   ....[0]....
.L_949:
        /*0a2c*/ 	.word	0x00000930


	//   ....[1]....
        /*0a30*/ 	.word	0x0000bc70


	//   ....[2]....
        /*0a34*/ 	.word	0x0000fbf0


	//----- nvinfo : EIATTR_MAX_THREADS
	.align		4
.L_950:
        /*0a38*/ 	.byte	0x04, 0x05
        /*0a3a*/ 	.short	(.L_952 - .L_951)
.L_951:
        /*0a3c*/ 	.word	0x00000180
        /*0a40*/ 	.word	0x00000001
        /*0a44*/ 	.word	0x00000001


	//----- nvinfo : EIATTR_CRS_STACK_SIZE
	.align		4
.L_952:
        /*0a48*/ 	.byte	0x04, 0x1e
        /*0a4a*/ 	.short	(.L_954 - .L_953)
.L_953:
        /*0a4c*/ 	.word	0x00000000


	//----- nvinfo : EIATTR_CBANK_PARAM_SIZE
	.align		4
.L_954:
        /*0a50*/ 	.byte	0x03, 0x19
        /*0a52*/ 	.short	0x0af0


	//----- nvinfo : EIATTR_PARAM_CBANK
	.align		4
        /*0a54*/ 	.byte	0x04, 0x0a
        /*0a56*/ 	.short	(.L_956 - .L_955)
	.align		4
.L_955:
        /*0a58*/ 	.word	index@(.nv.constant0._ZN7cutlass13device_kernelIN5flash11enable_sm90INS1_16FlashAttnFwdSm90INS1_25CollectiveMainloopFwdSm90ILi2EN4cute5tupleIJNS5_1CILi1EEES8_S8_EEENS6_IJNS7_ILi64EEESA_SA_EEELi512ENS_6half_tEfNS_4arch4Sm90ELb1ELb0ELb0ELb0ELb1ELb0ELb0ELb0ELb0ELb1ELb0ELb0EEENS1_21CollectiveEpilogueFwdINS6_IJSA_NS7_ILi512EEESA_EEES9_SC_SE_Li256ELb0ELb1ELb0ELb0EEENS1_30DynamicPersistentTileSchedulerILi256ELi128ELb0ELb1ELb1EEEEEEEEEvNT_6ParamsE)
        /*0a5c*/ 	.short	0x0210
        /*0a5e*/ 	.short	0x0af0


	//----- nvinfo : EIATTR_SW_WAR
	.align		4
.L_956:
        /*0a60*/ 	.byte	0x04, 0x36
        /*0a62*/ 	.short	(.L_958 - .L_957)
.L_957:
        /*0a64*/ 	.word	0x00000008
.L_958:


//--------------------- .nv.info._ZN7cutlass13device_kernelIN5flash11enable_sm90INS1_16FlashAttnFwdSm90INS1_25CollectiveMainloopFwdSm90ILi2EN4cute5tupleIJNS5_1CILi1EEES8_S8_EEENS6_IJNS7_ILi64EEESA_SA_EEELi512ENS_6half_tEfNS_4arch4Sm90ELb1ELb0ELb0ELb0ELb1ELb0ELb1ELb0ELb0ELb1ELb0ELb0EEENS1_21CollectiveEpilogueFwdINS6_IJSA_NS7_ILi512EEESA_EEES9_SC_SE_Li256ELb0ELb1ELb0ELb0EEENS1_30DynamicPersistentTileSchedulerILi256ELi128ELb0ELb1ELb1EEEEEEEEEvNT_6ParamsE --------------------------
	.section	.nv.info._ZN7cutlass13device_kernelIN5flash11enable_sm90INS1_16FlashAttnFwdSm90INS1_25CollectiveMainloopFwdSm90ILi2EN4cute5tupleIJNS5_1CILi1EEES8_S8_EEENS6_IJNS7_ILi64EEESA_SA_EEELi512ENS_6half_tEfNS_4arch4Sm90ELb1ELb0ELb0ELb0ELb1ELb0ELb1ELb0ELb0ELb1ELb0ELb0EEENS1_21CollectiveEpilogueFwdINS6_IJSA_NS7_ILi512EEESA_EEES9_SC_SE_Li256ELb0ELb1ELb0ELb0EEENS1_30DynamicPersistentTileSchedulerILi256ELi128ELb0ELb1ELb1EEEEEEEEEvNT_6ParamsE,"",@"SHT_CUDA_INFO"
	.sectionflags	@""
	.align	4


	//----- nvinfo : EIATTR_CUDA_API_VERSION
	.align		4
        /*0000*/ 	.byte	0x04, 0x37
        /*0002*/ 	.short	(.L_960 - .L_959)
.L_959:
        /*0004*/ 	.word	0x00000082


	//----- nvinfo : EIATTR_KPARAM_INFO
	.align		4
.L_960:
        /*0008*/ 	.byte	0x04, 0x17
        /*000a*/ 	.short	(.L_962 - .L_961)
.L_961:
        /*000c*/ 	.word	0x00000000
        /*0010*/ 	.short	0x0000
        /*0012*/ 	.short	0x0070
        /*0014*/ 	.byte	0x00, 0xf0, 0x01, 0x2e


	//----- nvinfo : EIATTR_SPARSE_MMA_MASK
	.align		4
.L_962:
        /*0018*/ 	.byte	0x03, 0x50
        /*001a*/ 	.short	0x0000


	//----- nvinfo : EIATTR_MAXREG_COUNT
	.align		4
        /*001c*/ 	.byte	0x03, 0x1b
        /*001e*/ 	.short	0x00a8


	//----- nvinfo : EIATTR_NUM_BARRIERS
	.align		4
        /*0020*/ 	.byte	0x02, 0x4c
        /*0022*/ 	.byte	0x10
	.zero		1


	//----- nvinfo : EIATTR_EXTERNS
	.align		4
        /*0024*/ 	.byte	0x04, 0x0f
        /*0026*/ 	.short	(.L_964 - .L_963)


	//   ....[0]....
	.align		4
.L_963:
        /*0028*/ 	.word	index@(__assertfail)


	//----- nvinfo : EIATTR_ANNOTATIONS
	.align		4
.L_964:
        /*002c*/ 	.byte	0x04, 0x55
        /*002e*/ 	.short	(.L_966 - .L_965)


	//   ....[0]....
.L_965:
        /*0030*/ 	.word	0x00000001
        /*0034*/ 	.byte	0xb0, 0xf9, 0x00, 0x00, 0x01, 0x00, 0x00, 0x00, 0xb0, 0xfa, 0x00, 0x00, 0x01, 0x00, 0x00, 0x00
        /*0044*/ 	.byte	0xf0, 0x01, 0x01, 0x00, 0x01, 0x00, 0x00, 0x00, 0x20, 0x02, 0x01, 0x00, 0x01, 0x00, 0x00, 0x00
        /*0054*/ 	.byte	0x10, 0x10, 0x01, 0x00, 0x01, 0x00, 0x00, 0x00, 0x20, 0x10, 0x01, 0x00, 0x01, 0x00, 0x00, 0x00
        /*0064*/ 	.byte	0x80, 0x1e, 0x01, 0x00, 0x01, 0x00, 0x00, 0x00, 0x90, 0x1e, 0x01, 0x00, 0x01, 0x00, 0x00, 0x00
        /*0074*/ 	.byte	0x10, 0x27, 0x01, 0x00, 0x01, 0x00, 0x00, 0x00, 0x30, 0x27, 0x01, 0x00, 0x01, 0x00, 0x00, 0x00
        /*0084*/ 	.byte	0x70, 0x28, 0x01, 0x00, 0x01, 0x00, 0x00, 0x00, 0x90, 0x28, 0x01, 0x00, 0x01, 0x00, 0x00, 0x00
        /*0094*/ 	.byte	0x80, 0x43, 0x01, 0x00


	//----- nvinfo : EIATTR_MERCURY_ISA_VERSION
	.align		4
.L_966:
        /*0098*/ 	.byte	0x03, 0x5f
        /*009a*/ 	.short	0x0101


	//----- nvinfo : EIATTR_INT_WARP_WIDE_INSTR_OFFSETS
	.align		4
        /*009c*/ 	.byte	0x04, 0x31
        /*009e*/ 	.short	(.L_968 - .L_967)


	//   ....[0]....
.L_967:
        /*00a0*/ 	.word	0x000000c0


	//   ....[1]....
        /*00a4*/ 	.word	0x000000d0


	//   ....[2]....
        /*00a8*/ 	.word	0x000000e0


	//   ....[3]....
        /*00ac*/ 	.word	0x00000180


	//   ....[4]....
        /*00b0*/ 	.word	0x00010730


	//   ....[5]....
        /*00b4*/ 	.word	0x000107c0


	//   ....[6]....
        /*00b8*/ 	.word	0x00014110


	//   ....[7]....
        /*00bc*/ 	.word	0x000141a0


	//----- nvinfo : EIATTR_COOP_GROUP_MASK_REGIDS
	.align		4
.L_968:
        /*00c0*/ 	.byte	0x04, 0x29
        /*00c2*/ 	.short	(.L_970 - .L_969)


	//   ....[0]....
.L_969:
        /*00c4*/ 	.word	0xffffffff


	//   ....[1]....
        /*00c8*/ 	.word	0xffffffff


	//   ....[2]....
        /*00cc*/ 	.word	0xffffffff


	//   ....[3]....
        /*00d0*/ 	.word	0xffffffff


	//   ....[4]....
        /*00d4*/ 	.word	0xffffffff


	//   ....[5]....
        /*00d8*/ 	.word	0xffffffff


	//   ....[6]....
        /*00dc*/ 	.word	0xffffffff


	//   ....[7]....
        /*00e0*/ 	.word	0xffffffff


	//   ....[8]....
        /*00e4*/ 	.word	0xffffffff


	//   ....[9]....
        /*00e8*/ 	.word	0xffffffff


	//   ....[10]....
        /*00ec*/ 	.word	0xffffffff


	//   ....[11]....
        /*00f0*/ 	.word	0xffffffff


	//   ....[12]....
        /*00f4*/ 	.word	0xffffffff


	//   ....[13]....
        /*00f8*/ 	.word	0xffffffff


	//   ....[14]....
        /*00fc*/ 	.word	0xffffffff


	//   ....[15]....
        /*0100*/ 	.word	0xffffffff


	//   ....[16]....
        /*0104*/ 	.word	0xffffffff


	//   ....[17]....
        /*0108*/ 	.word	0xffffffff


	//   ....[18]....
        /*010c*/ 	.word	0xffffffff


	//   ....[19]....
        /*0110*/ 	.word	0xffffffff


	//   ....[20]....
        /*0114*/ 	.word	0xffffffff


	//   ....[21]....
        /*0118*/ 	.word	0xffffffff


	//   ....[22]....
        /*011c*/ 	.word	0xffffffff


	//   ....[23]....
        /*0120*/ 	.word	0xffffffff


	//   ....[24]....
        /*0124*/ 	.word	0xffffffff


	//   ....[25]....
        /*0128*/ 	.word	0xffffffff


	//   ....[26]....
        /*012c*/ 	.word	0xffffffff


	//   ....[27]....
        /*0130*/ 	.word	0xffffffff


	//   ....[28]....
        /*0134*/ 	.word	0xffffffff


	//   ....[29]....
        /*0138*/ 	.word	0xffffffff


	//   ....[30]....
        /*013c*/ 	.word	0xffffffff


	//   ....[31]....
        /*0140*/ 	.word	0xffffffff


	//   ....[32]....
        /*0144*/ 	.word	0xffffffff


	//   ....[33]....
        /*0148*/ 	.word	0xffffffff


	//   ....[34]....
        /*014c*/ 	.word	0xffffffff


	//   ....[35]....
        /*0150*/ 	.word	0xffffffff


	//   ....[36]....
        /*0154*/ 	.word	0xffffffff


	//   ....[37]....
        /*0158*/ 	.word	0xffffffff


	//   ....[38]....
        /*015c*/ 	.word	0xffffffff


	//   ....[39]....
        /*0160*/ 	.word	0xffffffff


	//   ....[40]....
        /*0164*/ 	.word	0xffffffff


	//   ....[41]....
        /*0168*/ 	.word	0xffffffff


	//   ....[42]....
        /*016c*/ 	.word	0xffffffff


	//   ....[43]....
        /*0170*/ 	.word	0xffffffff


	//   ....[44]....
        /*0174*/ 	.word	0xffffffff


	//   ....[45]....
        /*0178*/ 	.word	0xffffffff


	//   ....[46]....
        /*017c*/ 	.word	0xffffffff


	//   ....[47]....
        /*0180*/ 	.word	0xffffffff


	//   ....[48]....
        /*0184*/ 	.word	0xffffffff


	//   ....[49]....
        /*0188*/ 	.word	0xffffffff


	//   ....[50]....
        /*018c*/ 	.word	0xffffffff


	//   ....[51]....
        /*0190*/ 	.word	0xffffffff


	//   ....[52]....
        /*0194*/ 	.word	0xffffffff


	//   ....[53]....
        /*0198*/ 	.word	0xffffffff


	//   ....[54]....
        /*019c*/ 	.word	0xffffffff


	//   ....[55]....
        /*01a0*/ 	.word	0xffffffff


	//   ....[56]....
        /*01a4*/ 	.word	0xffffffff


	//   ....[57]....
        /*01a8*/ 	.word	0xffffffff


	//   ....[58]....
        /*01ac*/ 	.word	0xffffffff


	//   ....[59]....
        /*01b0*/ 	.word	0xffffffff


	//   ....[60]....
        /*01b4*/ 	.word	0xffffffff


	//   ....[61]....
        /*01b8*/ 	.word	0xffffffff


	//   ....[62]....
        /*01bc*/ 	.word	0xffffffff


	//   ....[63]....
        /*01c0*/ 	.word	0xffffffff


	//   ....[64]....
        /*01c4*/ 	.word	0xffffffff


	//   ....[65]....
        /*01c8*/ 	.word	0xffffffff


	//   ....[66]....
        /*01cc*/ 	.word	0xffffffff


	//   ....[67]....
        /*01d0*/ 	.word	0xffffffff


	//   ....[68]....
        /*01d4*/ 	.word	0xffffffff


	//   ....[69]....
        /*01d8*/ 	.word	0xffffffff


	//   ....[70]....
        /*01dc*/ 	.word	0xffffffff


	//   ....[71]....
        /*01e0*/ 	.word	0xffffffff


	//   ....[72]....
        /*01e4*/ 	.word	0xffffffff


	//   ....[73]....
        /*01e8*/ 	.word	0xffffffff


	//   ....[74]....
        /*01ec*/ 	.word	0xffffffff


	//   ....[75]....
        /*01f0*/ 	.word	0xffffffff


	//   ....[76]....
        /*01f4*/ 	.word	0xffffffff


	//   ....[77]....
        /*01f8*/ 	.word	0xffffffff


	//   ....[78]....
        /*01fc*/ 	.word	0xffffffff


	//   ....[79]....
        /*0200*/ 	.word	0xffffffff


	//   ....[80]....
        /*0204*/ 	.word	0xffffffff


	//   ....[81]....
        /*0208*/ 	.word	0xffffffff


	//   ....[82]....
        /*020c*/ 	.word	0xffffffff


	//   ....[83]....
        /*0210*/ 	.word	0xffffffff


	//   ....[84]....
        /*0214*/ 	.word	0xffffffff


	//   ....[85]....
        /*0218*/ 	.word	0xffffffff


	//   ....[86]....
        /*021c*/ 	.word	0xffffffff


	//   ....[87]....
        /*0220*/ 	.word	0xffffffff


	//   ....[88]....
        /*0224*/ 	.word	0xffffffff


	//   ....[89]....
        /*0228*/ 	.word	0xffffffff


	//   ....[90]....
        /*022c*/ 	.word	0xffffffff


	//   ....[91]....
        /*0230*/ 	.word	0xffffffff


	//   ....[92]....
        /*0234*/ 	.word	0xffffffff


	//   ....[93]....
        /*0238*/ 	.word	0xffffffff


	//   ....[94]....
        /*023c*/ 	.word	0xffffffff


	//   ....[95]....
        /*0240*/ 	.word	0xffffffff


	//   ....[96]....
        /*0244*/ 	.word	0xffffffff


	//   ....[97]....
        /*0248*/ 	.word	0xffffffff


	//   ....[98]....
        /*024c*/ 	.word	0x0500000f


	//   ....[99]....
        /*0250*/ 	.word	0x0500000f


	//   ....[100]....
        /*0254*/ 	.word	0x0500000f


	//   ....[101]....
        /*0258*/ 	.word	0x0500000f


	//   ....[102]....
        /*025c*/ 	.word	0x0500000f


	//   ....[103]....
        /*0260*/ 	.word	0x0500000f


	//   ....[104]....
        /*0264*/ 	.word	0x0500000f


	//   ....[105]....
        /*0268*/ 	.word	0x0500000f


	//   ....[106]....
        /*026c*/ 	.word	0x0500000f


	//   ....[107]....
        /*0270*/ 	.word	0x0500000f


	//   ....[108]....
        /*0274*/ 	.word	0x0500000f


	//   ....[109]....
        /*0278*/ 	.word	0x0500000f


	//   ....[110]....
        /*027c*/ 	.word	0x0500000f


	//   ....[111]....
        /*0280*/ 	.word	0x0500000f


	//   ....[112]....
        /*0284*/ 	.word	0x0500000f


	//   ....[113]....
        /*0288*/ 	.word	0x0500000f


	//   ....[114]....
        /*028c*/ 	.word	0x0500000f


	//   ....[115]....
        /*0290*/ 	.word	0x0500000f


	//   ....[116]....
        /*0294*/ 	.word	0x0500000f


	//   ....[117]....
        /*0298*/ 	.word	0x0500000f


	//   ....[118]....
        /*029c*/ 	.word	0x0500000f


	//   ....[119]....
        /*02a0*/ 	.word	0x0500000f


	//   ....[120]....
        /*02a4*/ 	.word	0x0500000f


	//   ....[121]....
        /*02a8*/ 	.word	0x0500000f


	//   ....[122]....
        /*02ac*/ 	.word	0x0500000f


	//   ....[123]....
        /*02b0*/ 	.word	0x0500000f


	//   ....[124]....
        /*02b4*/ 	.word	0x0500000f


	//   ....[125]....
        /*02b8*/ 	.word	0x0500000f


	//   ....[126]....
        /*02bc*/ 	.word	0x0500000f


	//   ....[127]....
        /*02c0*/ 	.word	0x0500000f


	//   ....[128]....
        /*02c4*/ 	.word	0x0500000f


	//   ....[129]....
        /*02c8*/ 	.word	0x0500000f


	//   ....[130]....
        /*02cc*/ 	.word	0x0500000f


	//   ....[131]....
        /*02d0*/ 	.word	0x0500000f


	//   ....[132]....
        /*02d4*/ 	.word	0x0500000f


	//   ....[133]....
        /*02d8*/ 	.word	0x0500000f


	//   ....[134]....
        /*02dc*/ 	.word	0x0500000f


	//   ....[135]....
        /*02e0*/ 	.word	0x0500000f


	//   ....[136]....
        /*02e4*/ 	.word	0x0500000f


	//   ....[137]....
        /*02e8*/ 	.word	0x0500000f


	//   ....[138]....
        /*02ec*/ 	.word	0x0500000f


	//   ....[139]....
        /*02f0*/ 	.word	0x0500000f


	//   ....[140]....
        /*02f4*/ 	.word	0x0500000f


	//   ....[141]....
        /*02f8*/ 	.word	0x0500000f


	//   ....[142]....
        /*02fc*/ 	.word	0x0500000f


	//   ....[143]....
        /*0300*/ 	.word	0x0500000f


	//   ....[144]....
        /*0304*/ 	.word	0x0500000f


	//   ....[145]....
        /*0308*/ 	.word	0x0500000f


	//   ....[146]....
        /*030c*/ 	.word	0x0500000f


	//   ....[147]....
        /*0310*/ 	.word	0x0500000f


	//   ....[148]....
        /*0314*/ 	.word	0x0500000f


	//----- nvinfo : EIATTR_COOP_GROUP_INSTR_OFFSETS
	.align		4
.L_970:
        /*0318*/ 	.byte	0x04, 0x28
        /*031a*/ 	.short	(.L_972 - .L_971)


	//   ....[0]....
.L_971:
        /*031c*/ 	.word	0x00000080


	//   ....[1]....
        /*0320*/ 	.word	0x00000090


	//   ....[2]....
        /*0324*/ 	.word	0x000002b0


	//   ....[3]....
        /*0328*/ 	.word	0x00000410


	//   ....[4]....
        /*032c*/ 	.word	0x00000530


	//   ....[5]....
        /*0330*/ 	.word	0x00000690


	//   ....[6]....
        /*0334*/ 	.word	0x00001860


	//   ....[7]....
        /*0338*/ 	.word	0x000035b0


	//   ....[8]....
        /*033c*/ 	.word	0x00004540


	//   ....[9]....
        /*0340*/ 	.word	0x00005200


	//   ....[10]....
        /*0344*/ 	.word	0x00005220


	//   ....[11]....
        /*0348*/ 	.word	0x00005570


	//   ....[12]....
        /*034c*/ 	.word	0x000056a0


	//   ....[13]....
        /*0350*/ 	.word	0x000058d0


	//   ....[14]....
        /*0354*/ 	.word	0x00005a00


	//   ....[15]....
        /*0358*/ 	.word	0x00006250


	//   ....[16]....
        /*035c*/ 	.word	0x00006fd0


	//   ....[17]....
        /*0360*/ 	.word	0x00007c10


	//   ....[18]....
        /*0364*/ 	.word	0x00007c30


	//   ....[19]....
        /*0368*/ 	.word	0x00007f60


	//   ....[20]....
        /*036c*/ 	.word	0x00008060


	//   ....[21]....
        /*0370*/ 	.word	0x000083d0


	//   ....[22]....
        /*0374*/ 	.word	0x00008440


	//   ....[23]....
        /*0378*/ 	.word	0x00009590


	//   ....[24]....
        /*037c*/ 	.word	0x0000a260


	//   ....[25]....
        /*0380*/ 	.word	0x0000af50


	//   ....[26]....
        /*0384*/ 	.word	0x0000af80


	//   ....[27]....
        /*0388*/ 	.word	0x0000b1c0


	//   ....[28]....
        /*038c*/ 	.word	0x0000b390


	//   ....[29]....
        /*0390*/ 	.word	0x0000c300


	//   ....[30]....
        /*0394*/ 	.word	0x0000c3d0


	//   ....[31]....
        /*0398*/ 	.word	0x0000c400


	//   ....[32]....
        /*039c*/ 	.word	0x0000c460


	//   ....[33]....
        /*03a0*/ 	.word	0x0000c480


	//   ....[34]....
        /*03a4*/ 	.word	0x0000d680


	//   ....[35]....
        /*03a8*/ 	.word	0x0000e1c0


	//   ....[36]....
        /*03ac*/ 	.word	0x0000e1f0


	//   ....[37]....
        /*03b0*/ 	.word	0x0000e220


	//   ....[38]....
        /*03b4*/ 	.word	0x0000e240


	//   ....[39]....
        /*03b8*/ 	.word	0x0000e880


	//   ....[40]....
        /*03bc*/ 	.word	0x0000e8a0


	//   ....[41]....
        /*03c0*/ 	.word	0x0000ead0


	//   ....[42]....
        /*03c4*/ 	.word	0x0000eaf0


	//   ....[43]....
        /*03c8*/ 	.word	0x0000f470


	//   ....[44]....
        /*03cc*/ 	.word	0x0000f490


	//   ....[45]....
        /*03d0*/ 	.word	0x0000f6d0


	//   ....[46]....
        /*03d4*/ 	.word	0x0000f6f0


	//   ....[47]....
        /*03d8*/ 	.word	0x0000f9e0


	//   ....[48]....
        /*03dc*/ 	.word	0x000111d0


	//   ....[49]....
        /*03e0*/ 	.word	0x000111f0


	//   ....[50]....
        /*03e4*/ 	.word	0x00011210


	//   ....[51]....
        /*03e8*/ 	.word	0x00011260


	//   ....[52]....
        /*03ec*/ 	.word	0x00011290


	//   ....[53]....
        /*03f0*/ 	.word	0x000112e0


	//   ....[54]....
        /*03f4*/ 	.word	0x00011310


	//   ....[55]....
        /*03f8*/ 	.word	0x00011320


	//   ....[56]....
        /*03fc*/ 	.word	0x000119e0


	//   ....[57]....
        /*0400*/ 	.word	0x00011a10


	//   ....[58]....
        /*0404*/ 	.word	0x00011a60


	//   ....[59]....
        /*0408*/ 	.word	0x00011ad0


	//   ....[60]....
        /*040c*/ 	.word	0x00011af0


	//   ....[61]....
        /*0410*/ 	.word	0x00011b70


	//   ....[62]....
        /*0414*/ 	.word	0x00011b90


	//   ....[63]....
        /*0418*/ 	.word	0x00011bb0


	//   ....[64]....
        /*041c*/ 	.word	0x000121b0


	//   ....[65]....
        /*0420*/ 	.word	0x000121e0


	//   ....[66]....
        /*0424*/ 	.word	0x00012240


	//   ....[67]....
        /*0428*/ 	.word	0x00012330


	//   ....[68]....
        /*042c*/ 	.word	0x00012350


	//   ....[69]....
        /*0430*/ 	.word	0x00012450


	//   ....[70]....
        /*0434*/ 	.word	0x00012460


	//   ....[71]....
        /*0438*/ 	.word	0x00012490


	//   ....[72]....
        /*043c*/ 	.word	0x00012a60


	//   ....[73]....
        /*0440*/ 	.word	0x00012a90


	//   ....[74]....
        /*0444*/ 	.word	0x00012ac0


	//   ....[75]....
        /*0448*/ 	.word	0x00012b20


	//   ....[76]....
        /*044c*/ 	.word	0x00012c70


	//   ....[77]....
        /*0450*/ 	.word	0x00012c90


	//   ....[78]....
        /*0454*/ 	.word	0x00012ca0


	//   ....[79]....
        /*0458*/ 	.word	0x00012df0


	//   ....[80]....
        /*045c*/ 	.word	0x00013670


	//   ....[81]....
        /*0460*/ 	.word	0x00013690


	//   ....[82]....
        /*0464*/ 	.word	0x000136e0


	//   ....[83]....
        /*0468*/ 	.word	0x000136f0


	//   ....[84]....
        /*046c*/ 	.word	0x00013730


	//   ....[85]....
        /*0470*/ 	.word	0x00013740


	//   ....[86]....
        /*0474*/ 	.word	0x00013750


	//   ....[87]....
        /*0478*/ 	.word	0x00013790


	//   ....[88]....
        /*047c*/ 	.word	0x00013ab0


	//   ....[89]....
        /*0480*/ 	.word	0x00013af0


	//   ....[90]....
        /*0484*/ 	.word	0x00013b10


	//   ....[91]....
        /*0488*/ 	.word	0x00013b80


	//   ....[92]....
        /*048c*/ 	.word	0x00013ba0


	//   ....[93]....
        /*0490*/ 	.word	0x00013bc0


	//   ....[94]....
        /*0494*/ 	.word	0x00013c60


	//   ....[95]....
        /*0498*/ 	.word	0x00013c80


	//   ....[96]....
        /*049c*/ 	.word	0x000142c0


	//   ....[97]....
        /*04a0*/ 	.word	0x000144a0


	//   ....[98]....
        /*04a4*/ 	.word	0x00014a20


	//   ....[99]....
        /*04a8*/ 	.word	0x00014b00


	//   ....[100]....
        /*04ac*/ 	.word	0x00014ba0


	//   ....[101]....
        /*04b0*/ 	.word	0x00014c00


	//   ....[102]....
        /*04b4*/ 	.word	0x00014cc0


	//   ....[103]....
        /*04b8*/ 	.word	0x00014d30


	//   ....[104]....
        /*04bc*/ 	.word	0x00014df0


	//   ....[105]....
        /*04c0*/ 	.word	0x00014e60


	//   ....[106]....
        /*04c4*/ 	.word	0x00014f10


	//   ....[107]....
        /*04c8*/ 	.word	0x00014fb0


	//   ....[108]....
        /*04cc*/ 	.word	0x00015040


	//   ....[109]....
        /*04d0*/ 	.word	0x000150a0


	//   ....[110]....
        /*04d4*/ 	.word	0x00015180


	//   ....[111]....
        /*04d8*/ 	.word	0x000151f0


	//   ....[112]....
        /*04dc*/ 	.word	0x000152d0


	//   ....[113]....
        /*04e0*/ 	.word	0x00015330


	//   ....[114]....
        /*04e4*/ 	.word	0x000153e0


	//   ....[115]....
        /*04e8*/ 	.word	0x00015470


	//   ....[116]....
        /*04ec*/ 	.word	0x00015520


	//   ....[117]....
        /*04f0*/ 	.word	0x00015620


	//   ....[118]....
        /*04f4*/ 	.word	0x00015710


	//   ....[119]....
        /*04f8*/ 	.word	0x000158c0


	//   ....[120]....
        /*04fc*/ 	.word	0x00015910


	//   ....[121]....
        /*0500*/ 	.word	0x00015a20


	//   ....[122]....
        /*0504*/ 	.word	0x00015b00


	//   ....[123]....
        /*0508*/ 	.word	0x00015c70


	//   ....[124]....
        /*050c*/ 	.word	0x00015d70


	//   ....[125]....
        /*0510*/ 	.word	0x00015f90


	//   ....[126]....
        /*0514*/ 	.word	0x00015fe0


	//   ....[127]....
        /*0518*/ 	.word	0x000161a0


	//   ....[128]....
        /*051c*/ 	.word	0x000161f0


	//   ....[129]....
        /*0520*/ 	.word	0x000163b0


	//   ....[130]....
        /*0524*/ 	.word	0x00016400


	//   ....[131]....
        /*0528*/ 	.word	0x000164e0


	//   ....[132]....
        /*052c*/ 	.word	0x00016580


	//   ....[133]....
        /*0530*/ 	.word	0x000165e0


	//   ....[134]....
        /*0534*/ 	.word	0x00016690


	//   ....[135]....
        /*0538*/ 	.word	0x000166f0


	//   ....[136]....
        /*053c*/ 	.word	0x000167a0


	//   ....[137]....
        /*0540*/ 	.word	0x00016800


	//   ....[138]....
        /*0544*/ 	.word	0x000168b0


	//   ....[139]....
        /*0548*/ 	.word	0x000169a0


	//   ....[140]....
        /*054c*/ 	.word	0x00016a80


	//   ....[141]....
        /*0550*/ 	.word	0x00016b60


	//   ....[142]....
        /*0554*/ 	.word	0x00016c70


	//   ....[143]....
        /*0558*/ 	.word	0x00016d90


	//   ....[144]....
        /*055c*/ 	.word	0x00016e70


	//   ....[145]....
        /*0560*/ 	.word	0x00016f80


	//   ....[146]....
        /*0564*/ 	.word	0x00017060


	//   ....[147]....
        /*0568*/ 	.word	0x000170f0


	//   ....[148]....
        /*056c*/ 	.word	0x00017210


	//----- nvinfo : EIATTR_REG_RECONFIG
	.align		4
.L_972:
        /*0570*/ 	.byte	0x01, 0x54
	.zero		2


	//----- nvinfo : EIATTR_SYSCALL_OFFSETS
	.align		4
        /*0574*/ 	.byte	0x04, 0x46
        /*0576*/ 	.short	(.L_974 - .L_973)


	//   ....[0]....
.L_973:
        /*0578*/ 	.word	0x00003760


	//   ....[1]....
        /*057c*/ 	.word	0x00010920


	//   ....[2]....
        /*0580*/ 	.word	0x00010a70


	//   ....[3]....
        /*0584*/ 	.word	0x00010b60


	//   ....[4]....
        /*0588*/ 	.word	0x00011620


	//   ....[5]....
        /*058c*/ 	.word	0x00011e60


	//----- nvinfo : EIATTR_MBARRIER_INSTR_OFFSETS
	.align		4
.L_974:
        /*0590*/ 	.byte	0x04, 0x39
        /*0592*/ 	.short	(.L_976 - .L_975)


	//   ....[0]....
.L_975:
        /*0594*/ 	.word	0x00000190
        /*0598*/ 	.word	0x000000ff
        /*059c*/ 	.word	0x00038800
        /*05a0*/ 	.short	0x0100
        /*05a2*/ 	.byte	0x08
	.zero		1


	//   ....[1]....
        /*05a4*/ 	.word	0x000001a0
        /*05a8*/ 	.word	0x000000ff
        /*05ac*/ 	.word	0x00038810
        /*05b0*/ 	.short	0x0100
        /*05b2*/ 	.byte	0x08
	.zero		1


	//   ....[2]....
        /*05b4*/ 	.word	0x000001b0
        /*05b8*/ 	.word	0x000000ff
        /*05bc*/ 	.word	0x00038820
        /*05c0*/ 	.short	0x0100
        /*05c2*/ 	.byte	0x08
	.zero		1


	//   ....[3]....
        /*05c4*/ 	.word	0x00000260
        /*05c8*/ 	.word	0x000000ff
        /*05cc*/ 	.word	0x00038830
        /*05d0*/ 	.short	0x0100
        /*05d2*/ 	.byte	0x06
	.zero		1


	//   ....[4]....
        /*05d4*/ 	.word	0x00000270
        /*05d8*/ 	.word	0x000000ff
        /*05dc*/ 	.word	0x00038840
        /*05e0*/ 	.short	0x0100
        /*05e2*/ 	.byte	0x06
	.zero		1


	//   ....[5]....
        /*05e4*/ 	.word	0x00000280
        /*05e8*/ 	.word	0x000000ff
        /*05ec*/ 	.word	0x00038838
        /*05f0*/ 	.short	0x0100
        /*05f2*/ 	.byte	0x06
	.zero		1


	//   ....[6]....
        /*05f4*/ 	.word	0x00000290
        /*05f8*/ 	.word	0x000000ff
        /*05fc*/ 	.word	0x00038848
        /*0600*/ 	.short	0x0100
        /*0602*/ 	.byte	0x06
	.zero		1


	//   ....[7]....
        /*0604*/ 	.word	0x000003c0
        /*0608*/ 	.word	0x000000ff
        /*060c*/ 	.word	0x00038850
        /*0610*/ 	.short	0x0100
        /*0612*/ 	.byte	0x08
	.zero		1


	//   ....[8]....
        /*0614*/ 	.word	0x000003d0
        /*0618*/ 	.word	0x000000ff
        /*061c*/ 	.word	0x00038860
        /*0620*/ 	.short	0x0100
        /*0622*/ 	.byte	0x08
	.zero		1


	//   ....[9]....
        /*0624*/ 	.word	0x000003e0
        /*0628*/ 	.word	0x000000ff
        /*062c*/ 	.word	0x00038858
        /*0630*/ 	.short	0x0100
        /*0632*/ 	.byte	0x08
	.zero		1


	//   ....[10]....
        /*0634*/ 	.word	0x000003f0
        /*0638*/ 	.word	0x000000ff
        /*063c*/ 	.word	0x00038868
        /*0640*/ 	.short	0x0100
        /*0642*/ 	.byte	0x08
	.zero		1


	//   ....[11]....
        /*0644*/ 	.word	0x000004e0
        /*0648*/ 	.word	0x000000ff
        /*064c*/ 	.word	0x00038870
        /*0650*/ 	.short	0x0100
        /*0652*/ 	.byte	0x06
	.zero		1


	//   ....[12]....
        /*0654*/ 	.word	0x000004f0
        /*0658*/ 	.word	0x000000ff
        /*065c*/ 	.word	0x00038880
        /*0660*/ 	.short	0x0100
        /*0662*/ 	.byte	0x06
	.zero		1


	//   ....[13]....
        /*0664*/ 	.word	0x00000500
        /*0668*/ 	.word	0x000000ff
        /*066c*/ 	.word	0x00038878
        /*0670*/ 	.short	0x0100
        /*0672*/ 	.byte	0x06
	.zero		1


	//   ....[14]....
        /*0674*/ 	.word	0x00000510
        /*0678*/ 	.word	0x000000ff
        /*067c*/ 	.word	0x00038888
        /*0680*/ 	.short	0x0100
        /*0682*/ 	.byte	0x06
	.zero		1


	//   ....[15]....
        /*0684*/ 	.word	0x00000640
        /*0688*/ 	.word	0x000000ff
        /*068c*/ 	.word	0x00038890
        /*0690*/ 	.short	0x0100
        /*0692*/ 	.byte	0x08
	.zero		1


	//   ....[16]....
        /*0694*/ 	.word	0x00000650
        /*0698*/ 	.word	0x000000ff
        /*069c*/ 	.word	0x000388a0
        /*06a0*/ 	.short	0x0100
        /*06a2*/ 	.byte	0x08
	.zero		1


	//   ....[17]....
        /*06a4*/ 	.word	0x00000660
        /*06a8*/ 	.word	0x000000ff
        /*06ac*/ 	.word	0x00038898
        /*06b0*/ 	.short	0x0100
        /*06b2*/ 	.byte	0x08
	.zero		1


	//   ....[18]....
        /*06b4*/ 	.word	0x00000670
        /*06b8*/ 	.word	0x000000ff
        /*06bc*/ 	.word	0x000388a8
        /*06c0*/ 	.short	0x0100
        /*06c2*/ 	.byte	0x08
	.zero		1


	//   ....[19]....
        /*06c4*/ 	.word	0x000007b0
        /*06c8*/ 	.word	0x000000ff
        /*06cc*/ 	.word	0x000388b0
        /*06d0*/ 	.short	0x0100
        /*06d2*/ 	.byte	0x08
	.zero		1


	//   ....[20]....
        /*06d4*/ 	.word	0x000007c0
        /*06d8*/ 	.word	0x000000ff
        /*06dc*/ 	.word	0x000388c0
        /*06e0*/ 	.short	0x0100
        /*06e2*/ 	.byte	0x08
	.zero		1


	//   ....[21]....
        /*06e4*/ 	.word	0x000007d0
        /*06e8*/ 	.word	0x000000ff
        /*06ec*/ 	.word	0x000388b8
        /*06f0*/ 	.short	0x0100
        /*06f2*/ 	.byte	0x08
	.zero		1


	//   ....[22]....
        /*06f4*/ 	.word	0x000007e0
        /*06f8*/ 	.word	0x000000ff
        /*06fc*/ 	.word	0x000388c8
        /*0700*/ 	.short	0x0100
        /*0702*/ 	.byte	0x08
	.zero		1


	//   ....[23]....
        /*0704*/ 	.word	0x00001c30
        /*0708*/ 	.word	0x00000000
        /*070c*/ 	.word	0x00000000
        /*0710*/ 	.short	0x0101
        /*0712*/ 	.byte	0x3f
	.zero		1


	//   ....[24]....
        /*0714*/ 	.word	0x00002730
        /*0718*/ 	.word	0x00000000
        /*071c*/ 	.word	0x00000000
        /*0720*/ 	.short	0x0101
        /*0722*/ 	.byte	0x3f
	.zero		1


	//   ....[25]....
        /*0724*/ 	.word	0x000037e0
        /*0728*/ 	.word	0x00000011
        /*072c*/ 	.word	0x00038800
        /*0730*/ 	.short	0x010a
        /*0732*/ 	.byte	0x3f
	.zero		1


	//   ....[26]....
        /*0734*/ 	.word	0x00003840
        /*0738*/ 	.word	0x00000009
        /*073c*/ 	.word	0x00038830
        /*0740*/ 	.short	0x010a
        /*0742*/ 	.byte	0x3f
	.zero		1


	//   ....[27]....
        /*0744*/ 	.word	0x000038b0
        /*0748*/ 	.word	0x00000009
        /*074c*/ 	.word	0x00038830
        /*0750*/ 	.short	0x010a
        /*0752*/ 	.byte	0x3f
	.zero		1


	//   ....[28]....
        /*0754*/ 	.word	0x00003b30
        /*0758*/ 	.word	0x00000011
        /*075c*/ 	.word	0x00038810
        /*0760*/ 	.short	0x010a
        /*0762*/ 	.byte	0x3f
	.zero		1


	//   ....[29]....
        /*0764*/ 	.word	0x00003b70
        /*0768*/ 	.word	0x00000009
        /*076c*/ 	.word	0x00038850
        /*0770*/ 	.short	0x010a
        /*0772*/ 	.byte	0x3f
	.zero		1


	//   ....[30]....
        /*0774*/ 	.word	0x00003c40
        /*0778*/ 	.word	0x00000009
        /*077c*/ 	.word	0x00038850
        /*0780*/ 	.short	0x010a
        /*0782*/ 	.byte	0x3f
	.zero		1


	//   ....[31]....
        /*0784*/ 	.word	0x00005c20
        /*0788*/ 	.word	0x00000018
        /*078c*/ 	.word	0x00000000
        /*0790*/ 	.short	0x0101
        /*0792*/ 	.byte	0x3f
	.zero		1


	//   ....[32]....
        /*0794*/ 	.word	0x00006380
        /*0798*/ 	.word	0x0000000a
        /*079c*/ 	.word	0x00000000
        /*07a0*/ 	.short	0x0101
        /*07a2*/ 	.byte	0x3f
	.zero		1


	//   ....[33]....
        /*07a4*/ 	.word	0x000064d0
        /*07a8*/ 	.word	0x00000009
        /*07ac*/ 	.word	0x00038830
        /*07b0*/ 	.short	0x010a
        /*07b2*/ 	.byte	0x3f
	.zero		1


	//   ....[34]....
        /*07b4*/ 	.word	0x00006520
        /*07b8*/ 	.word	0x00000009
        /*07bc*/ 	.word	0x00038830
        /*07c0*/ 	.short	0x010a
        /*07c2*/ 	.byte	0x3f
	.zero		1


	//   ....[35]....
        /*07c4*/ 	.word	0x000066a0
        /*07c8*/ 	.word	0x00000009
        /*07cc*/ 	.word	0x00038850
        /*07d0*/ 	.short	0x010a
        /*07d2*/ 	.byte	0x3f
	.zero		1


	//   ....[36]....
        /*07d4*/ 	.word	0x000066f0
        /*07d8*/ 	.word	0x00000009
        /*07dc*/ 	.word	0x00038850
        /*07e0*/ 	.short	0x010a
        /*07e2*/ 	.byte	0x3f
	.zero		1


	//   ....[37]....
        /*07e4*/ 	.word	0x00008680
        /*07e8*/ 	.word	0x00000098
        /*07ec*/ 	.word	0x00000000
        /*07f0*/ 	.short	0x0101
        /*07f2*/ 	.byte	0x3f
	.zero		1


	//   ....[38]....
        /*07f4*/ 	.word	0x00009640
        /*07f8*/ 	.word	0x0000000a
        /*07fc*/ 	.word	0x00000000
        /*0800*/ 	.short	0x0101
        /*0802*/ 	.byte	0x3f
	.zero		1


	//   ....[39]....
        /*0804*/ 	.word	0x00009760
        /*0808*/ 	.word	0x00000009
        /*080c*/ 	.word	0x00038830
        /*0810*/ 	.short	0x010a
        /*0812*/ 	.byte	0x3f
	.zero		1


	//   ....[40]....
        /*0814*/ 	.word	0x000097b0
        /*0818*/ 	.word	0x00000009
        /*081c*/ 	.word	0x00038830
        /*0820*/ 	.short	0x010a
        /*0822*/ 	.byte	0x3f
	.zero		1


	//   ....[41]....
        /*0824*/ 	.word	0x00009930
        /*0828*/ 	.word	0x00000009
        /*082c*/ 	.word	0x00038850
        /*0830*/ 	.short	0x010a
        /*0832*/ 	.byte	0x3f
	.zero		1


	//   ....[42]....
        /*0834*/ 	.word	0x00009980
        /*0838*/ 	.word	0x00000009
        /*083c*/ 	.word	0x00038850
        /*0840*/ 	.short	0x010a
        /*0842*/ 	.byte	0x3f
	.zero		1


	//   ....[43]....
        /*0844*/ 	.word	0x0000b710
        /*0848*/ 	.word	0x0000009a
        /*084c*/ 	.word	0x00000000
        /*0850*/ 	.short	0x0101
        /*0852*/ 	.byte	0x3f
	.zero		1


	//   ....[44]....
        /*0854*/ 	.word	0x0000c3a0
        /*0858*/ 	.word	0x0000000a
        /*085c*/ 	.word	0x00000000
        /*0860*/ 	.short	0x0101
        /*0862*/ 	.byte	0x3f
	.zero		1


	//   ....[45]....
        /*0864*/ 	.word	0x0000e870
        /*0868*/ 	.word	0x00000000
        /*086c*/ 	.word	0x00000000
        /*0870*/ 	.short	0x0101
        /*0872*/ 	.byte	0x3f
	.zero		1


	//   ....[46]....
        /*0874*/ 	.word	0x00010f80
        /*0878*/ 	.word	0x0000001b
        /*087c*/ 	.word	0x00038840
        /*0880*/ 	.short	0x010a
        /*0882*/ 	.byte	0x3f
	.zero		1


	//   ....[47]....
        /*0884*/ 	.word	0x000113f0
        /*0888*/ 	.word	0x0000001b
        /*088c*/ 	.word	0x00038830
        /*0890*/ 	.short	0x0107
        /*0892*/ 	.byte	0x3f
	.zero		1


	//   ....[48]....
        /*0894*/ 	.word	0x000114b0
        /*0898*/ 	.word	0x0000001b
        /*089c*/ 	.word	0x00038830
        /*08a0*/ 	.short	0x0101
        /*08a2*/ 	.byte	0x3f
	.zero		1


	//   ....[49]....
        /*08a4*/ 	.word	0x00011ca0
        /*08a8*/ 	.word	0x00000011
        /*08ac*/ 	.word	0x00038800
        /*08b0*/ 	.short	0x0107
        /*08b2*/ 	.byte	0x3f
	.zero		1


	//   ....[50]....
        /*08b4*/ 	.word	0x00011d30
        /*08b8*/ 	.word	0x00000011
        /*08bc*/ 	.word	0x00038800
        /*08c0*/ 	.short	0x0101
        /*08c2*/ 	.byte	0x3f
	.zero		1


	//   ....[51]....
        /*08c4*/ 	.word	0x000126a0
        /*08c8*/ 	.word	0x00000011
        /*08cc*/ 	.word	0x00038810
        /*08d0*/ 	.short	0x0107
        /*08d2*/ 	.byte	0x3f
	.zero		1


	//   ....[52]....
        /*08d4*/ 	.word	0x00012790
        /*08d8*/ 	.word	0x00000011
        /*08dc*/ 	.word	0x00038810
        /*08e0*/ 	.short	0x0101
        /*08e2*/ 	.byte	0x3f
	.zero		1


	//   ....[53]....
        /*08e4*/ 	.word	0x000127b0
        /*08e8*/ 	.word	0x00000011
        /*08ec*/ 	.word	0x00038820
        /*08f0*/ 	.short	0x010a
        /*08f2*/ 	.byte	0x3f
	.zero		1


	//   ....[54]....
        /*08f4*/ 	.word	0x00012840
        /*08f8*/ 	.word	0x0000001b
        /*08fc*/ 	.word	0x00038860
        /*0900*/ 	.short	0x010a
        /*0902*/ 	.byte	0x3f
	.zero		1


	//   ....[55]....
        /*0904*/ 	.word	0x000130b0
        /*0908*/ 	.word	0x0000001b
        /*090c*/ 	.word	0x00038850
        /*0910*/ 	.short	0x0107
        /*0912*/ 	.byte	0x3f
	.zero		1


	//   ....[56]....
        /*0914*/ 	.word	0x00013180
        /*0918*/ 	.word	0x0000001b
        /*091c*/ 	.word	0x00038850
        /*0920*/ 	.short	0x0101
        /*0922*/ 	.byte	0x3f
	.zero		1


	//   ....[57]....
        /*0924*/ 	.word	0x000134d0
        /*0928*/ 	.word	0x00000008
        /*092c*/ 	.word	0x00038840
        /*0930*/ 	.short	0x010a
        /*0932*/ 	.byte	0x3f
	.zero		1


	//   ....[58]....
        /*0934*/ 	.word	0x00013810
        /*0938*/ 	.word	0x00000008
        /*093c*/ 	.word	0x00038830
        /*0940*/ 	.short	0x0107
        /*0942*/ 	.byte	0x3f
	.zero		1


	//   ....[59]....
        /*0944*/ 	.word	0x000138d0
        /*0948*/ 	.word	0x00000008
        /*094c*/ 	.word	0x00038830
        /*0950*/ 	.short	0x0101
        /*0952*/ 	.byte	0x3f
	.zero		1


	//   ....[60]....
        /*0954*/ 	.word	0x00013900
        /*0958*/ 	.word	0x00000008
        /*095c*/ 	.word	0x00038860
        /*0960*/ 	.short	0x010a
        /*0962*/ 	.byte	0x3f
	.zero		1


	//   ....[61]....
        /*0964*/ 	.word	0x00013f80
        /*0968*/ 	.word	0x00000008
        /*096c*/ 	.word	0x00038850
        /*0970*/ 	.short	0x0107
        /*0972*/ 	.byte	0x3f
	.zero		1


	//   ....[62]....
        /*0974*/ 	.word	0x00014040
        /*0978*/ 	.word	0x00000008
        /*097c*/ 	.word	0x00038850
        /*0980*/ 	.short	0x0101
        /*0982*/ 	.byte	0x3f
	.zero		1


	//   ....[63]....
        /*0984*/ 	.word	0x00014420
        /*0988*/ 	.word	0x00000005
        /*098c*/ 	.word	0x00038820
        /*0990*/ 	.short	0x010a
        /*0992*/ 	.byte	0x3f
	.zero		1


	//   ....[64]....
        /*0994*/ 	.word	0x000145a0
        /*0998*/ 	.word	0x00000003
        /*099c*/ 	.word	0x00038840
        /*09a0*/ 	.short	0x010a
        /*09a2*/ 	.byte	0x3f
	.zero		1


	//   ....[65]....
        /*09a4*/ 	.word	0x00014640
        /*09a8*/ 	.word	0x00000005
        /*09ac*/ 	.word	0x00038840
        /*09b0*/ 	.short	0x010a
        /*09b2*/ 	.byte	0x3f
	.zero		1


	//   ....[66]....
        /*09b4*/ 	.word	0x00014680
        /*09b8*/ 	.word	0x00000003
        /*09bc*/ 	.word	0x00038860
        /*09c0*/ 	.short	0x010a
        /*09c2*/ 	.byte	0x3f
	.zero		1


	//   ....[67]....
        /*09c4*/ 	.word	0x000146c0
        /*09c8*/ 	.word	0x00000005
        /*09cc*/ 	.word	0x00038860
        /*09d0*/ 	.short	0x010a
        /*09d2*/ 	.byte	0x3f
	.zero		1


	//   ....[68]....
        /*09d4*/ 	.word	0x00014720
        /*09d8*/ 	.word	0x00000011
        /*09dc*/ 	.word	0x00038800
        /*09e0*/ 	.short	0x010a
        /*09e2*/ 	.byte	0x3f
	.zero		1


	//   ....[69]....
        /*09e4*/ 	.word	0x00014770
        /*09e8*/ 	.word	0x00000009
        /*09ec*/ 	.word	0x00038830
        /*09f0*/ 	.short	0x010a
        /*09f2*/ 	.byte	0x3f
	.zero		1


	//   ....[70]....
        /*09f4*/ 	.word	0x000147c0
        /*09f8*/ 	.word	0x00000011
        /*09fc*/ 	.word	0x00038810
        /*0a00*/ 	.short	0x010a
        /*0a02*/ 	.byte	0x3f
	.zero		1


	//   ....[71]....
        /*0a04*/ 	.word	0x00014810
        /*0a08*/ 	.word	0x00000009
        /*0a0c*/ 	.word	0x00038850
        /*0a10*/ 	.short	0x010a
        /*0a12*/ 	.byte	0x3f
	.zero		1


	//   ....[72]....
        /*0a14*/ 	.word	0x00014860
        /*0a18*/ 	.word	0x00000009
        /*0a1c*/ 	.word	0x00038830
        /*0a20*/ 	.short	0x010a
        /*0a22*/ 	.byte	0x3f
	.zero		1


	//   ....[73]....
        /*0a24*/ 	.word	0x000148b0
        /*0a28*/ 	.word	0x00000009
        /*0a2c*/ 	.word	0x00038850
        /*0a30*/ 	.short	0x010a
        /*0a32*/ 	.byte	0x3f
	.zero		1


	//   ....[74]....
        /*0a34*/ 	.word	0x00014900
        /*0a38*/ 	.word	0x00000009
        /*0a3c*/ 	.word	0x00038830
        /*0a40*/ 	.short	0x010a
        /*0a42*/ 	.byte	0x3f
	.zero		1


	//   ....[75]....
        /*0a44*/ 	.word	0x00014950
        /*0a48*/ 	.word	0x00000009
        /*0a4c*/ 	.word	0x00038850
        /*0a50*/ 	.short	0x010a
        /*0a52*/ 	.byte	0x3f
	.zero		1


	//   ....[76]....
        /*0a54*/ 	.word	0x00014a50
        /*0a58*/ 	.word	0x0000001b
        /*0a5c*/ 	.word	0x00038840
        /*0a60*/ 	.short	0x010a
        /*0a62*/ 	.byte	0x3f
	.zero		1


	//   ....[77]....
        /*0a64*/ 	.word	0x00015b70
        /*0a68*/ 	.word	0x00000011
        /*0a6c*/ 	.word	0x00038820
        /*0a70*/ 	.short	0x010a
        /*0a72*/ 	.byte	0x3f
	.zero		1


	//   ....[78]....
        /*0a74*/ 	.word	0x00015bc0
        /*0a78*/ 	.word	0x0000001b
        /*0a7c*/ 	.word	0x00038860
        /*0a80*/ 	.short	0x010a
        /*0a82*/ 	.byte	0x3f
	.zero		1


	//   ....[79]....
        /*0a84*/ 	.word	0x00016430
        /*0a88*/ 	.word	0x00000008
        /*0a8c*/ 	.word	0x00038840
        /*0a90*/ 	.short	0x010a
        /*0a92*/ 	.byte	0x3f
	.zero		1


	//   ....[80]....
        /*0a94*/ 	.word	0x000168f0
        /*0a98*/ 	.word	0x00000008
        /*0a9c*/ 	.word	0x00038860
        /*0aa0*/ 	.short	0x010a
        /*0aa2*/ 	.byte	0x3f
	.zero		1


	//   ....[81]....
        /*0aa4*/ 	.word	0x00017130
        /*0aa8*/ 	.word	0x00000005
        /*0aac*/ 	.word	0x00038820
        /*0ab0*/ 	.short	0x010a
        /*0ab2*/ 	.byte	0x3f
	.zero		1


	//   ....[82]....
        /*0ab4*/ 	.word	0x000172d0
        /*0ab8*/ 	.word	0x00000003
        /*0abc*/ 	.word	0x00038840
        /*0ac0*/ 	.short	0x010a
        /*0ac2*/ 	.byte	0x3f
	.zero		1


	//   ....[83]....
        /*0ac4*/ 	.word	0x00017320
        /*0ac8*/ 	.word	0x00000005
        /*0acc*/ 	.word	0x00038840
        /*0ad0*/ 	.short	0x010a
        /*0ad2*/ 	.byte	0x3f
	.zero		1


	//   ....[84]....
        /*0ad4*/ 	.word	0x00017370
        /*0ad8*/ 	.word	0x00000003
        /*0adc*/ 	.word	0x00038860
        /*0ae0*/ 	.short	0x010a
        /*0ae2*/ 	.byte	0x3f
	.zero		1


	//----- nvinfo : EIATTR_NUM_MBARRIERS
	.align		4
.L_976:
        /*0ae4*/ 	.byte	0x03, 0x38
        /*0ae6*/ 	.short	0x0017


	//----- nvinfo : EIATTR_EXIT_INSTR_OFFSETS
	.align		4
        /*0ae8*/ 	.byte	0x04, 0x1c
        /*0aea*/ 	.short	(.L_978 - .L_977)


	//   ....[0]....
.L_977:
        /*0aec*/ 	.word	0x00000960


	//   ....[1]....
        /*0af0*/ 	.word	0x0000f950


	//   ....[2]....
        /*0af4*/ 	.word	0x00014710


	//----- nvinfo : EIATTR_MAX_THREADS
	.align		4
.L_978:
        /*0af8*/ 	.byte	0x04, 0x05
        /*0afa*/ 	.short	(.L_980 - .L_979)
.L_979:
        /*0afc*/ 	.word	0x00000180
        /*0b00*/ 	.word	0x00000001
        /*0b04*/ 	.word	0x00000001


	//----- nvinfo : EIATTR_CRS_STACK_SIZE
	.align		4
.L_980:
        /*0b08*/ 	.byte	0x04, 0x1e
        /*0b0a*/ 	.short	(.L_982 - .L_981)
.L_981:
        /*0b0c*/ 	.word	0x00000000


	//----- nvinfo : EIATTR_CBANK_PARAM_SIZE
	.align		4
.L_982:
        /*0b10*/ 	.byte	0x03, 0x19
        /*0b12*/ 	.short	0x0bf0


	//----- nvinfo : EIATTR_PARAM_CBANK
	.align		4
        /*0b14*/ 	.byte	0x04, 0x0a
        /*0b16*/ 	.short	(.L_984 - .L_983)
	.align		4
.L_983:
        /*0b18*/ 	.word	index@(.nv.constant0._ZN7cutlass13device_kernelIN5flash11enable_sm90INS1_16FlashAttnFwdSm90INS1_25CollectiveMainloopFwdSm90ILi2EN4cute5tupleIJNS5_1CILi1EEES8_S8_EEENS6_IJNS7_ILi64EEESA_SA_EEELi512ENS_6half_tEfNS_4arch4Sm90ELb1ELb0ELb0ELb0ELb1ELb0ELb1ELb0ELb0ELb1ELb0ELb0EEENS1_21CollectiveEpilogueFwdINS6_IJSA_NS7_ILi512EEESA_EEES9_SC_SE_Li256ELb0ELb1ELb0ELb0EEENS1_30DynamicPersistentTileSchedulerILi256ELi128ELb0ELb1ELb1EEEEEEEEEvNT_6ParamsE)
        /*0b1c*/ 	.short	0x0210
        /*0b1e*/ 	.short	0x0bf0


	//----- nvinfo : EIATTR_SW_WAR
	.align		4
.L_984:
        /*0b20*/ 	.byte	0x04, 0x36
        /*0b22*/ 	.short	(.L_986 - .L_985)
.L_985:
        /*0b24*/ 	.word	0x00000008
.L_986:


//--------------------- .nv.info._ZN7cutlass13device_kernelIN5flash11enable_sm90INS1_16FlashAttnFwdSm90INS1_25CollectiveMainloopFwdSm90ILi2EN4cute5tupleIJNS5_1CILi1EEES8_S8_EEENS6_IJNS7_ILi64EEESA_SA_EEELi512ENS_6half_tEfNS_4arch4Sm90ELb1ELb0ELb0ELb1ELb1ELb0ELb0ELb0ELb0ELb1ELb0ELb0EEENS1_21CollectiveEpilogueFwdINS6_IJSA_NS7_ILi512EEESA_EEES9_SC_SE_Li256ELb1ELb1ELb0ELb0EEENS1_36VarlenDynamicPersistentTileSchedulerILi64ELi64ELi256ELi128ELb0ELb1ELb1ELb1ELb1ELb1EEEEEEEEEvNT_6ParamsE --------------------------
	.section	.nv.info._ZN7cutlass13device_kernelIN5flash11enable_sm90INS1_16FlashAttnFwdSm90INS1_25CollectiveMainloopFwdSm90ILi2EN4cute5tupleIJNS5_1CILi1EEES8_S8_EEENS6_IJNS7_ILi64EEESA_SA_EEELi512ENS_6half_tEfNS_4arch4Sm90ELb1ELb0ELb0ELb1ELb1ELb0ELb0ELb0ELb0ELb1ELb0ELb0EEENS1_21CollectiveEpilogueFwdINS6_IJSA_NS7_ILi512EEESA_EEES9_SC_SE_Li256ELb1ELb1ELb0ELb0EEENS1_36VarlenDynamicPersistentTileSchedulerILi64ELi64ELi256ELi128ELb0ELb1ELb1ELb1ELb1ELb1EEEEEEEEEvNT_6ParamsE,"",@"SHT_CUDA_INFO"
	.sectionflags	@""
	.align	4


	//----- nvinfo : EIATTR_CUDA_API_VERSION
	.align		4
        /*0000*/ 	.byte	0x04, 0x37
        /*0002*/ 	.short	(.L_988 - .L_987)
.L_987:
        /*0004*/ 	.word	0x00000082


	//----- nvinfo : EIATTR_KPARAM_INFO
	.align		4
.L_988:
        /*0008*/ 	.byte	0x04, 0x17
        /*000a*/ 	.short	(.L_990 - .L_989)
.L_989:
        /*000c*/ 	.word	0x00000000
        /*0010*/ 	.short	0x0000
        /*0012*/ 	.short	0x0070
        /*0014*/ 	.byte	0x00, 0xf0, 0x01, 0x2a


	//----- nvinfo : EIATTR_SPARSE_MMA_MASK
	.align		4
.L_990:
        /*0018*/ 	.byte	0x03, 0x50
        /*001a*/ 	.short	0x0000


	//----- nvinfo : EIATTR_MAXREG_COUNT
	.align		4
        /*001c*/ 	.byte	0x03, 0x1b
        /*001e*/ 	.short	0x00a8


	//----- nvinfo : EIATTR_NUM_BARRIERS
	.align		4
        /*0020*/ 	.byte	0x02, 0x4c
        /*0022*/ 	.byte	0x10
	.zero		1


	//----- nvinfo : EIATTR_EXTERNS
	.align		4
        /*0024*/ 	.byte	0x04, 0x0f
        /*0026*/ 	.short	(.L_992 - .L_991)


	//   ....[0]....
	.align		4
.L_991:
        /*0028*/ 	.word	index@(__assertfail)


	//----- nvinfo : EIATTR_ANNOTATIONS
	.align		4
.L_992:
        /*002c*/ 	.byte	0x04, 0x55
        /*002e*/ 	.short	(.L_994 - .L_993)


	//   ....[0]....
.L_993:
        /* <DEDUP_REMOVED lines=18> */


	//----- nvinfo : EIATTR_MERCURY_ISA_VERSION
	.align		4
.L_994:
        /*0138*/ 	.byte	0x03, 0x5f
        /*013a*/ 	.short	0x0101


	//----- nvinfo : EIATTR_UNUSED_LOAD_BYTE_OFFSET
	.align		4
        /*013c*/ 	.byte	0x04, 0x44
        /*013e*/ 	.short	(.L_996 - .L_995)


	//   ....[0]....
.L_995:
        /*0140*/ 	.word	0x00000940
        /*0144*/ 	.word	0x0000fff0


	//   ....[1]....
        /*0148*/ 	.word	0x000092e0
        /*014c*/ 	.word	0x0000fff0


	//----- nvinfo : EIATTR_INT_WARP_WIDE_INSTR_OFFSETS
	.align		4
.L_996:
        /*0150*/ 	.byte	0x04, 0x31
        /*0152*/ 	.short	(.L_998 - .L_997)


	//   ....[0]....
.L_997:
        /*0154*/ 	.word	0x000000c0


	//   ....[1]....
        /*0158*/ 	.word	0x000000d0


	//   ....[2]....
        /*015c*/ 	.word	0x00000170


	//   ....[3]....
        /*0160*/ 	.word	0x0000d590


	//   ....[4]....
        /*0164*/ 	.word	0x0000d620


	//   ....[5]....
        /*0168*/ 	.word	0x00010a90


	//   ....[6]....
        /*016c*/ 	.word	0x00010b20


	//----- nvinfo : EIATTR_COOP_GROUP_MASK_REGIDS
	.align		4
.L_998:
        /*0170*/ 	.byte	0x04, 0x29
        /*0172*/ 	.short	(.L_1000 - .L_999)


	//   ....[0]....
.L_999:
        /*0174*/ 	.word	0xffffffff


	//   ....[1]....
        /*0178*/ 	.word	0xffffffff


	//   ....[2]....
        /*017c*/ 	.word	0xffffffff


	//   ....[3]....
        /*0180*/ 	.word	0xffffffff


	//   ....[4]....
        /*0184*/ 	.word	0xffffffff


	//   ....[5]....
        /*0188*/ 	.word	0xffffffff


	//   ....[6]....
        /*018c*/ 	.word	0xffffffff


	//   ....[7]....
        /*0190*/ 	.word	0xffffffff


	//   ....[8]....
        /*0194*/ 	.word	0xffffffff


	//   ....[9]....
        /*0198*/ 	.word	0xffffffff


	//   ....[10]....
        /*019c*/ 	.word	0xffffffff


	//   ....[11]....
        /*01a0*/ 	.word	0xffffffff


	//   ....[12]....
        /*01a4*/ 	.word	0xffffffff


	//   ....[13]....
        /*01a8*/ 	.word	0xffffffff


	//   ....[14]....
        /*01ac*/ 	.word	0xffffffff


	//   ....[15]....
        /*01b0*/ 	.word	0xffffffff


	//   ....[16]....
        /*01b4*/ 	.word	0xffffffff


	//   ....[17]....
        /*01b8*/ 	.word	0xffffffff


	//   ....[18]....
        /*01bc*/ 	.word	0xffffffff


	//   ....[19]....
        /*01c0*/ 	.word	0xffffffff


	//   ....[20]....
        /*01c4*/ 	.word	0xffffffff


	//   ....[21]....
        /*01c8*/ 	.word	0xffffffff


	//   ....[22]....
        /*01cc*/ 	.word	0xffffffff


	//   ....[23]....
        /*01d0*/ 	.word	0xffffffff


	//   ....[24]....
        /*01d4*/ 	.word	0xffffffff


	//   ....[25]....
        /*01d8*/ 	.word	0xffffffff


	//   ....[26]....
        /*01dc*/ 	.word	0xffffffff


	//   ....[27]....
        /*01e0*/ 	.word	0xffffffff


	//   ....[28]....
        /*01e4*/ 	.word	0xffffffff


	//   ....[29]....
        /*01e8*/ 	.word	0xffffffff


	//   ....[30]....
        /*01ec*/ 	.word	0xffffffff


	//   ....[31]....
        /*01f0*/ 	.word	0xffffffff


	//   ....[32]....
        /*01f4*/ 	.word	0xffffffff


	//   ....[33]....
        /*01f8*/ 	.word	0xffffffff


	//   ....[34]....
        /*01fc*/ 	.word	0xffffffff


	//   ....[35]....
        /*0200*/ 	.word	0xffffffff


	//   ....[36]....
        /*0204*/ 	.word	0xffffffff


	//   ....[37]....
        /*0208*/ 	.word	0xffffffff


	//   ....[38]....
        /*020c*/ 	.word	0xffffffff


	//   ....[39]....
        /*0210*/ 	.word	0xffffffff


	//   ....[40]....
        /*0214*/ 	.word	0xffffffff


	//   ....[41]....
        /*0218*/ 	.word	0xffffffff


	//   ....[42]....
        /*021c*/ 	.word	0xffffffff


	//   ....[43]....
        /*0220*/ 	.word	0xffffffff


	//   ....[44]....
        /*0224*/ 	.word	0xffffffff


	//   ....[45]....
        /*0228*/ 	.word	0xffffffff


	//   ....[46]....
        /*022c*/ 	.word	0xffffffff


	//   ....[47]....
        /*0230*/ 	.word	0xffffffff


	//   ....[48]....
        /*0234*/ 	.word	0xffffffff


	//   ....[49]....
        /*0238*/ 	.word	0xffffffff


	//   ....[50]....
        /*023c*/ 	.word	0xffffffff


	//   ....[51]....
        /*0240*/ 	.word	0xffffffff


	//   ....[52]....
        /*0244*/ 	.word	0xffffffff


	//   ....[53]....
        /*0248*/ 	.word	0xffffffff


	//   ....[54]....
        /*024c*/ 	.word	0xffffffff


	//   ....[55]....
        /*0250*/ 	.word	0xffffffff


	//   ....[56]....
        /*0254*/ 	.word	0xffffffff


	//   ....[57]....
        /*0258*/ 	.word	0xffffffff


	//   ....[58]....
        /*025c*/ 	.word	0xffffffff


	//   ....[59]....
        /*0260*/ 	.word	0xffffffff


	//   ....[60]....
        /*0264*/ 	.word	0xffffffff


	//   ....[61]....
        /*0268*/ 	.word	0xffffffff


	//   ....[62]....
        /*026c*/ 	.word	0xffffffff


	//   ....[63]....
        /*0270*/ 	.word	0xffffffff


	//   ....[64]....
        /*0274*/ 	.word	0xffffffff


	//   ....[65]....
        /*0278*/ 	.word	0xffffffff


	//   ....[66]....
        /*027c*/ 	.word	0xffffffff


	//   ....[67]....
        /*0280*/ 	.word	0xffffffff


	//   ....[68]....
        /*0284*/ 	.word	0xffffffff


	//   ....[69]....
        /*0288*/ 	.word	0xffffffff


	//   ....[70]....
        /*028c*/ 	.word	0xffffffff


	//   ....[71]....
        /*0290*/ 	.word	0xffffffff


	//   ....[72]....
        /*0294*/ 	.word	0xffffffff


	//   ....[73]....
        /*0298*/ 	.word	0xffffffff


	//   ....[74]....
        /*029c*/ 	.word	0xffffffff


	//   ....[75]....
        /*02a0*/ 	.word	0xffffffff


	//   ....[76]....
        /*02a4*/ 	.word	0xffffffff


	//   ....[77]....
        /*02a8*/ 	.word	0xffffffff


	//   ....[78]....
        /*02ac*/ 	.word	0xffffffff


	//   ....[79]....
        /*02b0*/ 	.word	0xffffffff


	//   ....[80]....
        /*02b4*/ 	.word	0xffffffff


	//   ....[81]....
        /*02b8*/ 	.word	0xffffffff


	//   ....[82]....
        /*02bc*/ 	.word	0xffffffff


	//   ....[83]....
        /*02c0*/ 	.word	0xffffffff


	//   ....[84]....
        /*02c4*/ 	.word	0xffffffff


	//   ....[85]....
        /*02c8*/ 	.word	0xffffffff


	//   ....[86]....
        /*02cc*/ 	.word	0xffffffff


	//   ....[87]....
        /*02d0*/ 	.word	0xffffffff


	//   ....[88]....
        /*02d4*/ 	.word	0xffffffff


	//   ....[89]....
        /*02d8*/ 	.word	0xffffffff


	//   ....[90]....
        /*02dc*/ 	.word	0xffffffff


	//   ....[91]....
        /*02e0*/ 	.word	0xffffffff


	//   ....[92]....
        /*02e4*/ 	.word	0xffffffff


	//   ....[93]....
        /*02e8*/ 	.word	0xffffffff


	//   ....[94]....
        /*02ec*/ 	.word	0xffffffff


	//   ....[95]....
        /*02f0*/ 	.word	0xffffffff


	//   ....[96]....
        /*02f4*/ 	.word	0xffffffff


	//   ....[97]....
        /*02f8*/ 	.word	0xffffffff


	//   ....[98]....
        /*02fc*/ 	.word	0xffffffff


	//   ....[99]....
        /*0300*/ 	.word	0xffffffff


	//   ....[100]....
        /*0304*/ 	.word	0xffffffff


	//   ....[101]....
        /*0308*/ 	.word	0xffffffff


	//   ....[102]....
        /*030c*/ 	.word	0xffffffff


	//   ....[103]....
        /*0310*/ 	.word	0xffffffff


	//   ....[104]....
        /*0314*/ 	.word	0xffffffff


	//   ....[105]....
        /*0318*/ 	.word	0xffffffff


	//   ....[106]....
        /*031c*/ 	.word	0xffffffff


	//   ....[107]....
        /*0320*/ 	.word	0xffffffff


	//   ....[108]....
        /*0324*/ 	.word	0xffffffff


	//   ....[109]....
        /*0328*/ 	.word	0xffffffff


	//   ....[110]....
        /*032c*/ 	.word	0xffffffff


	//   ....[111]....
        /*0330*/ 	.word	0xffffffff


	//   ....[112]....
        /*0334*/ 	.word	0xffffffff


	//   ....[113]....
        /*0338*/ 	.word	0xffffffff


	//   ....[114]....
        /*033c*/ 	.word	0xffffffff


	//   ....[115]....
        /*0340*/ 	.word	0xffffffff


	//   ....[116]....
        /*0344*/ 	.word	0xffffffff


	//   ....[117]....
        /*0348*/ 	.word	0xffffffff


	//   ....[118]....
        /*034c*/ 	.word	0x0500000f


	//   ....[119]....
        /*0350*/ 	.word	0x0500000f


	//   ....[120]....
        /*0354*/ 	.word	0x0500000f


	//   ....[121]....
        /*0358*/ 	.word	0x0500000f


	//   ....[122]....
        /*035c*/ 	.word	0x0500000f


	//   ....[123]....
        /*0360*/ 	.word	0x0500000f


	//   ....[124]....
        /*0364*/ 	.word	0x0500000f


	//   ....[125]....
        /*0368*/ 	.word	0x0500000f


	//   ....[126]....
        /*036c*/ 	.word	0x0500000f


	//   ....[127]....
        /*0370*/ 	.word	0x0500000f


	//   ....[128]....
        /*0374*/ 	.word	0x0500000f


	//   ....[129]....
        /*0378*/ 	.word	0x0500000f


	//   ....[130]....
        /*037c*/ 	.word	0x0500000f


	//   ....[131]....
        /*0380*/ 	.word	0x0500000f


	//   ....[132]....
        /*0384*/ 	.word	0x0500000f


	//   ....[133]....
        /*0388*/ 	.word	0x0500000f


	//   ....[134]....
        /*038c*/ 	.word	0x0500000f


	//   ....[135]....
        /*0390*/ 	.word	0x0500000f


	//   ....[136]....
        /*0394*/ 	.word	0x0500000f


	//   ....[137]....
        /*0398*/ 	.word	0x0500000f


	//   ....[138]....
        /*039c*/ 	.word	0x0500000f


	//   ....[139]....
        /*03a0*/ 	.word	0x0500000f


	//   ....[140]....
        /*03a4*/ 	.word	0x0500000f


	//   ....[141]....
        /*03a8*/ 	.word	0x0500000f


	//   ....[142]....
        /*03ac*/ 	.word	0x0500000f


	//   ....[143]....
        /*03b0*/ 	.word	0x0500000f


	//   ....[144]....
        /*03b4*/ 	.word	0x0500000f


	//   ....[145]....
        /*03b8*/ 	.word	0x0500000f


	//   ....[146]....
        /*03bc*/ 	.word	0x0500000f


	//   ....[147]....
        /*03c0*/ 	.word	0x0500000f


	//   ....[148]....
        /*03c4*/ 	.word	0x0500000f


	//   ....[149]....
        /*03c8*/ 	.word	0x0500000f


	//   ....[150]....
        /*03cc*/ 	.word	0x0500000f


	//   ....[151]....
        /*03d0*/ 	.word	0x0500000f


	//   ....[152]....
        /*03d4*/ 	.word	0x0500000f


	//   ....[153]....
        /*03d8*/ 	.word	0x0500000f


	//   ....[154]....
        /*03dc*/ 	.word	0x0500000f


	//   ....[155]....
        /*03e0*/ 	.word	0x0500000f


	//   ....[156]....
        /*03e4*/ 	.word	0x0500000f


	//   ....[157]....
        /*03e8*/ 	.word	0x0500000f


	//   ....[158]....
        /*03ec*/ 	.word	0x0500000f


	//   ....[159]....
        /*03f0*/ 	.word	0x0500000f


	//   ....[160]....
        /*03f4*/ 	.word	0x0500000f


	//   ....[161]....
        /*03f8*/ 	.word	0x0500000f


	//   ....[162]....
        /*03fc*/ 	.word	0x0500000f


	//   ....[163]....
        /*0400*/ 	.word	0x0500000f


	//   ....[164]....
        /*0404*/ 	.word	0x0500000f


	//   ....[165]....
        /*0408*/ 	.word	0x0500000f


	//   ....[166]....
        /*040c*/ 	.word	0x0500000f


	//   ....[167]....
        /*0410*/ 	.word	0x0500000f


	//   ....[168]....
        /*0414*/ 	.word	0x0500000f


	//   ....[169]....
        /*0418*/ 	.word	0x0500000f


	//   ....[170]....
        /*041c*/ 	.word	0x0500000f


	//   ....[171]....
        /*0420*/ 	.word	0x0500000f


	//   ....[172]....
        /*0424*/ 	.word	0x0500000f


	//   ....[173]....
        /*0428*/ 	.word	0x0500000f


	//   ....[174]....
        /*042c*/ 	.word	0x0500000f


	//   ....[175]....
        /*0430*/ 	.word	0x0500000f


	//   ....[176]....
        /*0434*/ 	.word	0x0500000f


	//----- nvinfo : EIATTR_COOP_GROUP_INSTR_OFFSETS
	.align		4
.L_1000:
        /*0438*/ 	.byte	0x04, 0x28
        /*043a*/ 	.short	(.L_1002 - .L_1001)


	//   ....[0]....
.L_1001:
        /*043c*/ 	.word	0x00000070


	//   ....[1]....
        /*0440*/ 	.word	0x000000b0


	//   ....[2]....
        /*0444*/ 	.word	0x00000290


	//   ....[3]....
        /*0448*/ 	.word	0x000003f0


	//   ....[4]....
        /*044c*/ 	.word	0x00000510


	//   ....[5]....
        /*0450*/ 	.word	0x00000670


	//   ....[6]....
        /*0454*/ 	.word	0x000019e0


	//   ....[7]....
        /*0458*/ 	.word	0x00003780


	//   ....[8]....
        /*045c*/ 	.word	0x00003de0


	//   ....[9]....
        /*0460*/ 	.word	0x00003e10


	//   ....[10]....
        /*0464*/ 	.word	0x000041d0


	//   ....[11]....
        /*0468*/ 	.word	0x000042d0


	//   ....[12]....
        /*046c*/ 	.word	0x00004500


	//   ....[13]....
        /*0470*/ 	.word	0x00004650


	//   ....[14]....
        /*0474*/ 	.word	0x00004f00


	//   ....[15]....
        /*0478*/ 	.word	0x000053f0


	//   ....[16]....
        /*047c*/ 	.word	0x00005410


	//   ....[17]....
        /*0480*/ 	.word	0x000057b0


	//   ....[18]....
        /*0484*/ 	.word	0x000058b0


	//   ....[19]....
        /*0488*/ 	.word	0x00005af0


	//   ....[20]....
        /*048c*/ 	.word	0x00005c50


	//   ....[21]....
        /*0490*/ 	.word	0x00006e00


	//   ....[22]....
        /*0494*/ 	.word	0x00007300


	//   ....[23]....
        /*0498*/ 	.word	0x00007330


	//   ....[24]....
        /*049c*/ 	.word	0x00007580


	//   ....[25]....
        /*04a0*/ 	.word	0x00007750


	//   ....[26]....
        /*04a4*/ 	.word	0x00008710


	//   ....[27]....
        /*04a8*/ 	.word	0x000087e0


	//   ....[28]....
        /*04ac*/ 	.word	0x00008820


	//   ....[29]....
        /*04b0*/ 	.word	0x000088c0


	//   ....[30]....
        /*04b4*/ 	.word	0x000088f0


	//   ....[31]....
        /*04b8*/ 	.word	0x0000a200


	//   ....[32]....
        /*04bc*/ 	.word	0x0000a830


	//   ....[33]....
        /*04c0*/ 	.word	0x0000a860


	//   ....[34]....
        /*04c4*/ 	.word	0x0000a880


	//   ....[35]....
        /*04c8*/ 	.word	0x0000a8a0


	//   ....[36]....
        /*04cc*/ 	.word	0x0000af30


	//   ....[37]....
        /*04d0*/ 	.word	0x0000af40


	//   ....[38]....
        /*04d4*/ 	.word	0x0000b170


	//   ....[39]....
        /*04d8*/ 	.word	0x0000b190


	//   ....[40]....
        /*04dc*/ 	.word	0x0000bd40


	//   ....[41]....
        /*04e0*/ 	.word	0x0000bd70


	//   ....[42]....
        /*04e4*/ 	.word	0x0000bfb0


	//   ....[43]....
        /*04e8*/ 	.word	0x0000bfd0


	//   ....[44]....
        /*04ec*/ 	.word	0x0000c290


	//   ....[45]....
        /*04f0*/ 	.word	0x0000c440


	//   ....[46]....
        /*04f4*/ 	.word	0x0000c470


	//   ....[47]....
        /*04f8*/ 	.word	0x0000c4a0


	//   ....[48]....
        /*04fc*/ 	.word	0x0000c4d0


	//   ....[49]....
        /*0500*/ 	.word	0x0000c500


	//   ....[50]....
        /*0504*/ 	.word	0x0000c530


	//   ....[51]....
        /*0508*/ 	.word	0x0000c680


	//   ....[52]....
        /*050c*/ 	.word	0x0000c6b0


	//   ....[53]....
        /*0510*/ 	.word	0x0000c6e0


	//   ....[54]....
        /*0514*/ 	.word	0x0000c710


	//   ....[55]....
        /*0518*/ 	.word	0x0000c740


	//   ....[56]....
        /*051c*/ 	.word	0x0000c770


	//   ....[57]....
        /*0520*/ 	.word	0x0000c800


	//   ....[58]....
        /*0524*/ 	.word	0x0000c860


	//   ....[59]....
        /*0528*/ 	.word	0x0000c8f0


	//   ....[60]....
        /*052c*/ 	.word	0x0000e320


	//   ....[61]....
        /*0530*/ 	.word	0x0000e340


	//   ....[62]....
        /*0534*/ 	.word	0x0000e3d0


	//   ....[63]....
        /*0538*/ 	.word	0x0000e3f0


	//   ....[64]....
        /*053c*/ 	.word	0x0000e470


	//   ....[65]....
        /*0540*/ 	.word	0x0000e490


	//   ....[66]....
        /*0544*/ 	.word	0x0000e4a0


	//   ....[67]....
        /*0548*/ 	.word	0x0000e4b0


	//   ....[68]....
        /*054c*/ 	.word	0x0000ec30


	//   ....[69]....
        /*0550*/ 	.word	0x0000ec60


	//   ....[70]....
        /*0554*/ 	.word	0x0000ed00


	//   ....[71]....
        /*0558*/ 	.word	0x0000ed20


	//   ....[72]....
        /*055c*/ 	.word	0x0000eda0


	//   ....[73]....
        /*0560*/ 	.word	0x0000edc0


	//   ....[74]....
        /*0564*/ 	.word	0x0000edd0


	//   ....[75]....
        /*0568*/ 	.word	0x0000ede0


	//   ....[76]....
        /*056c*/ 	.word	0x0000f280


	//   ....[77]....
        /*0570*/ 	.word	0x0000f340


	//   ....[78]....
        /*0574*/ 	.word	0x0000f490


	//   ....[79]....
        /*0578*/ 	.word	0x0000f4d0


	//   ....[80]....
        /*057c*/ 	.word	0x0000f4e0


	//   ....[81]....
        /*0580*/ 	.word	0x0000f4f0


	//   ....[82]....
        /*0584*/ 	.word	0x0000f640


	//   ....[83]....
        /*0588*/ 	.word	0x0000f790


	//   ....[84]....
        /*058c*/ 	.word	0x0000ffa0


	//   ....[85]....
        /*0590*/ 	.word	0x0000ffc0


	//   ....[86]....
        /*0594*/ 	.word	0x00010010


	//   ....[87]....
        /*0598*/ 	.word	0x00010020


	//   ....[88]....
        /*059c*/ 	.word	0x00010060


	//   ....[89]....
        /*05a0*/ 	.word	0x00010070


	//   ....[90]....
        /*05a4*/ 	.word	0x00010080


	//   ....[91]....
        /*05a8*/ 	.word	0x000100c0


	//   ....[92]....
        /*05ac*/ 	.word	0x000103e0


	//   ....[93]....
        /*05b0*/ 	.word	0x00010420


	//   ....[94]....
        /*05b4*/ 	.word	0x00010440


	//   ....[95]....
        /*05b8*/ 	.word	0x00010460


	//   ....[96]....
        /*05bc*/ 	.word	0x00010490


	//   ....[97]....
        /*05c0*/ 	.word	0x000104b0


	//   ....[98]....
        /*05c4*/ 	.word	0x000105b0


	//   ....[99]....
        /*05c8*/ 	.word	0x00010700


	//   ....[100]....
        /*05cc*/ 	.word	0x00010d00


	//   ....[101]....
        /*05d0*/ 	.word	0x00010d50


	//   ....[102]....
        /*05d4*/ 	.word	0x00010d80


	//   ....[103]....
        /*05d8*/ 	.word	0x00010db0


	//   ....[104]....
        /*05dc*/ 	.word	0x00010dc0


	//   ....[105]....
        /*05e0*/ 	.word	0x00010df0


	//   ....[106]....
        /*05e4*/ 	.word	0x00010e20


	//   ....[107]....
        /*05e8*/ 	.word	0x00010e50


	//   ....[108]....
        /*05ec*/ 	.word	0x00010fd0


	//   ....[109]....
        /*05f0*/ 	.word	0x00011000


	//   ....[110]....
        /*05f4*/ 	.word	0x00011030


	//   ....[111]....
        /*05f8*/ 	.word	0x00011060


	//   ....[112]....
        /*05fc*/ 	.word	0x00011090


	//   ....[113]....
        /*0600*/ 	.word	0x000110c0


	//   ....[114]....
        /*0604*/ 	.word	0x00011180


	//   ....[115]....
        /*0608*/ 	.word	0x000111a0


	//   ....[116]....
        /*060c*/ 	.word	0x00011210


	//   ....[117]....
        /*0610*/ 	.word	0x000118b0


	//   ....[118]....
        /*0614*/ 	.word	0x00011f00


	//   ....[119]....
        /*0618*/ 	.word	0x00011ff0


	//   ....[120]....
        /*061c*/ 	.word	0x00012090


	//   ....[121]....
        /*0620*/ 	.word	0x000120f0


	//   ....[122]....
        /*0624*/ 	.word	0x000121e0


	//   ....[123]....
        /*0628*/ 	.word	0x00012250


	//   ....[124]....
        /*062c*/ 	.word	0x00012340


	//   ....[125]....
        /*0630*/ 	.word	0x000123b0


	//   ....[126]....
        /*0634*/ 	.word	0x00012490


	//   ....[127]....
        /*0638*/ 	.word	0x00012540


	//   ....[128]....
        /*063c*/ 	.word	0x000125b0


	//   ....[129]....
        /*0640*/ 	.word	0x00012610


	//   ....[130]....
        /*0644*/ 	.word	0x00012700


	//   ....[131]....
        /*0648*/ 	.word	0x00012760


	//   ....[132]....
        /*064c*/ 	.word	0x00012860


	//   ....[133]....
        /*0650*/ 	.word	0x000128c0


	//   ....[134]....
        /*0654*/ 	.word	0x000129a0


	//   ....[135]....
        /*0658*/ 	.word	0x00012ae0


	//   ....[136]....
        /*065c*/ 	.word	0x00012bd0


	//   ....[137]....
        /*0660*/ 	.word	0x00012e60


	//   ....[138]....
        /*0664*/ 	.word	0x00012eb0


	//   ....[139]....
        /*0668*/ 	.word	0x00013080


	//   ....[140]....
        /*066c*/ 	.word	0x000130d0


	//   ....[141]....
        /*0670*/ 	.word	0x000132a0


	//   ....[142]....
        /*0674*/ 	.word	0x000132f0


	//   ....[143]....
        /*0678*/ 	.word	0x000133e0


	//   ....[144]....
        /*067c*/ 	.word	0x00013480


	//   ....[145]....
        /*0680*/ 	.word	0x000134e0


	//   ....[146]....
        /*0684*/ 	.word	0x00013590


	//   ....[147]....
        /*0688*/ 	.word	0x000135f0


	//   ....[148]....
        /*068c*/ 	.word	0x000136a0


	//   ....[149]....
        /*0690*/ 	.word	0x00013700


	//   ....[150]....
        /*0694*/ 	.word	0x000137b0


	//   ....[151]....
        /*0698*/ 	.word	0x000138a0


	//   ....[152]....
        /*069c*/ 	.word	0x00013970


	//   ....[153]....
        /*06a0*/ 	.word	0x00013a90


	//   ....[154]....
        /*06a4*/ 	.word	0x00013b90


	//   ....[155]....
        /*06a8*/ 	.word	0x00013cc0


	//   ....[156]....
        /*06ac*/ 	.word	0x00013da0


	//   ....[157]....
        /*06b0*/ 	.word	0x00013ea0


	//   ....[158]....
        /*06b4*/ 	.word	0x00013f80


	//   ....[159]....
        /*06b8*/ 	.word	0x00014010


	//   ....[160]....
        /*06bc*/ 	.word	0x000140b0


	//   ....[161]....
        /*06c0*/ 	.word	0x000141d0


	//   ....[162]....
        /*06c4*/ 	.word	0x00014240


	//   ....[163]....
        /*06c8*/ 	.word	0x000142b0


	//   ....[164]....
        /*06cc*/ 	.word	0x00014320


	//   ....[165]....
        /*06d0*/ 	.word	0x00014390


	//   ....[166]....
        /*06d4*/ 	.word	0x00014410


	//   ....[167]....
        /*06d8*/ 	.word	0x000144a0


	//   ....[168]....
        /*06dc*/ 	.word	0x00014530


	//   ....[169]....
        /*06e0*/ 	.word	0x000145a0


	//   ....[170]....
        /*06e4*/ 	.word	0x00014610


	//   ....[171]....
        /*06e8*/ 	.word	0x00014680


	//   ....[172]....
        /*06ec*/ 	.word	0x00014700


	//   ....[173]....
        /*06f0*/ 	.word	0x00014770


	//   ....[174]....
        /*06f4*/ 	.word	0x00014810


	//   ....[175]....
        /*06f8*/ 	.word	0x000148a0


	//   ....[176]....
        /*06fc*/ 	.word	0x000149c0


	//----- nvinfo : EIATTR_REG_RECONFIG
	.align		4
.L_1002:
        /*0700*/ 	.byte	0x01, 0x54
	.zero		2


	//----- nvinfo : EIATTR_SYSCALL_OFFSETS
	.align		4
        /*0704*/ 	.byte	0x04, 0x46
        /*0706*/ 	.short	(.L_1004 - .L_1003)


	//   ....[0]....
.L_1003:
        /*0708*/ 	.word	0x00003950


	//   ....[1]....
        /*070c*/ 	.word	0x0000d780


	//   ....[2]....
        /*0710*/ 	.word	0x0000d8d0


	//   ....[3]....
        /*0714*/ 	.word	0x0000d9c0


	//   ....[4]....
        /*0718*/ 	.word	0x0000e8d0


	//----- nvinfo : EIATTR_MBARRIER_INSTR_OFFSETS
	.align		4
.L_1004:
        /*071c*/ 	.byte	0x04, 0x39
        /*071e*/ 	.short	(.L_1006 - .L_1005)


	//   ....[0]....
.L_1005:
        /*0720*/ 	.word	0x00000180
        /*0724*/ 	.word	0x000000ff
        /*0728*/ 	.word	0x00028c00
        /*072c*/ 	.short	0x0100
        /*072e*/ 	.byte	0x08
	.zero		1


	//   ....[1]....
        /*0730*/ 	.word	0x00000190
        /*0734*/ 	.word	0x000000ff
        /*0738*/ 	.word	0x00028c20
        /*073c*/ 	.short	0x0100
        /*073e*/ 	.byte	0x08
	.zero		1


	//   ....[2]....
        /*0740*/ 	.word	0x00000240
        /*0744*/ 	.word	0x000000ff
        /*0748*/ 	.word	0x00028c30
        /*074c*/ 	.short	0x0100
        /*074e*/ 	.byte	0x06
	.zero		1


	//   ....[3]....
        /*0750*/ 	.word	0x00000250
        /*0754*/ 	.word	0x000000ff
        /*0758*/ 	.word	0x00028c40
        /*075c*/ 	.short	0x0100
        /*075e*/ 	.byte	0x06
	.zero		1


	//   ....[4]....
        /*0760*/ 	.word	0x00000260
        /*0764*/ 	.word	0x000000ff
        /*0768*/ 	.word	0x00028c38
        /*076c*/ 	.short	0x0100
        /*076e*/ 	.byte	0x06
	.zero		1


	//   ....[5]....
        /*0770*/ 	.word	0x00000270
        /*0774*/ 	.word	0x000000ff
        /*0778*/ 	.word	0x00028c48
        /*077c*/ 	.short	0x0100
        /*077e*/ 	.byte	0x06
	.zero		1


	//   ....[6]....
        /*0780*/ 	.word	0x000003a0
        /*0784*/ 	.word	0x000000ff
        /*0788*/ 	.word	0x00028c50
        /*078c*/ 	.short	0x0100
        /*078e*/ 	.byte	0x08
	.zero		1


	//   ....[7]....
        /*0790*/ 	.word	0x000003b0
        /*0794*/ 	.word	0x000000ff
        /*0798*/ 	.word	0x00028c60
        /*079c*/ 	.short	0x0100
        /*079e*/ 	.byte	0x08
	.zero		1


	//   ....[8]....
        /*07a0*/ 	.word	0x000003c0
        /*07a4*/ 	.word	0x000000ff
        /*07a8*/ 	.word	0x00028c58
        /*07ac*/ 	.short	0x0100
        /*07ae*/ 	.byte	0x08
	.zero		1


	//   ....[9]....
        /*07b0*/ 	.word	0x000003d0
        /*07b4*/ 	.word	0x000000ff
        /*07b8*/ 	.word	0x00028c68
        /*07bc*/ 	.short	0x0100
        /*07be*/ 	.byte	0x08
	.zero		1


	//   ....[10]....
        /*07c0*/ 	.word	0x000004c0
        /*07c4*/ 	.word	0x000000ff
        /*07c8*/ 	.word	0x00028c70
        /*07cc*/ 	.short	0x0100
        /*07ce*/ 	.byte	0x06
	.zero		1


	//   ....[11]....
        /*07d0*/ 	.word	0x000004d0
        /*07d4*/ 	.word	0x000000ff
        /*07d8*/ 	.word	0x00028c80
        /*07dc*/ 	.short	0x0100
        /*07de*/ 	.byte	0x06
	.zero		1


	//   ....[12]....
        /*07e0*/ 	.word	0x000004e0
        /*07e4*/ 	.word	0x000000ff
        /*07e8*/ 	.word	0x00028c78
        /*07ec*/ 	.short	0x0100
        /*07ee*/ 	.byte	0x06
	.zero		1


	//   ....[13]....
        /*07f0*/ 	.word	0x000004f0
        /*07f4*/ 	.word	0x000000ff
        /*07f8*/ 	.word	0x00028c88
        /*07fc*/ 	.short	0x0100
        /*07fe*/ 	.byte	0x06
	.zero		1


	//   ....[14]....
        /*0800*/ 	.word	0x00000620
        /*0804*/ 	.word	0x000000ff
        /*0808*/ 	.word	0x00028c90
        /*080c*/ 	.short	0x0100
        /*080e*/ 	.byte	0x08
	.zero		1


	//   ....[15]....
        /*0810*/ 	.word	0x00000630
        /*0814*/ 	.word	0x000000ff
        /*0818*/ 	.word	0x00028ca0
        /*081c*/ 	.short	0x0100
        /*081e*/ 	.byte	0x08
	.zero		1


	//   ....[16]....
        /*0820*/ 	.word	0x00000640
        /*0824*/ 	.word	0x000000ff
        /*0828*/ 	.word	0x00028c98
        /*082c*/ 	.short	0x0100
        /*082e*/ 	.byte	0x08
	.zero		1


	//   ....[17]....
        /*0830*/ 	.word	0x00000650
        /*0834*/ 	.word	0x000000ff
        /*0838*/ 	.word	0x00028ca8
        /*083c*/ 	.short	0x0100
        /*083e*/ 	.byte	0x08
	.zero		1


	//   ....[18]....
        /*0840*/ 	.word	0x00000790
        /*0844*/ 	.word	0x000000ff
        /*0848*/ 	.word	0x00028cb0
        /*084c*/ 	.short	0x0100
        /*084e*/ 	.byte	0x08
	.zero		1


	//   ....[19]....
        /*0850*/ 	.word	0x000007a0
        /*0854*/ 	.word	0x000000ff
        /*0858*/ 	.word	0x00028cc0
        /*085c*/ 	.short	0x0100
        /*085e*/ 	.byte	0x08
	.zero		1


	//   ....[20]....
        /*0860*/ 	.word	0x000007b0
        /*0864*/ 	.word	0x000000ff
        /*0868*/ 	.word	0x00028cb8
        /*086c*/ 	.short	0x0100
        /*086e*/ 	.byte	0x08
	.zero		1


	//   ....[21]....
        /*0870*/ 	.word	0x000007c0
        /*0874*/ 	.word	0x000000ff
        /*0878*/ 	.word	0x00028cc8
        /*087c*/ 	.short	0x0100
        /*087e*/ 	.byte	0x08
	.zero		1


	//   ....[22]....
        /*0880*/ 	.word	0x00001af0
        /*0884*/ 	.word	0x000000ff
        /*0888*/ 	.word	0x00028c50
        /*088c*/ 	.short	0x010a
        /*088e*/ 	.byte	0x15
	.zero		1


	//   ....[23]....
        /*0890*/ 	.word	0x00001da0
        /*0894*/ 	.word	0x000000ff
        /*0898*/ 	.word	0x00000000
        /*089c*/ 	.short	0x0101
        /*089e*/ 	.byte	0x06
	.zero		1


	//   ....[24]....
        /*08a0*/ 	.word	0x000026f0
        /*08a4*/ 	.word	0x000000ff
        /*08a8*/ 	.word	0x00028c50
        /*08ac*/ 	.short	0x010a
        /*08ae*/ 	.byte	0x15
	.zero		1


	//   ....[25]....
        /*08b0*/ 	.word	0x00002730
        /*08b4*/ 	.word	0x000000ff
        /*08b8*/ 	.word	0x00028c50
        /*08bc*/ 	.short	0x010a
        /*08be*/ 	.byte	0x15
	.zero		1


	//   ....[26]....
        /*08c0*/ 	.word	0x00002910
        /*08c4*/ 	.word	0x000000ff
        /*08c8*/ 	.word	0x00000000
        /*08cc*/ 	.short	0x0101
        /*08ce*/ 	.byte	0x06
	.zero		1


	//   ....[27]....
        /*08d0*/ 	.word	0x000039d0
        /*08d4*/ 	.word	0x000000ff
        /*08d8*/ 	.word	0x00028c00
        /*08dc*/ 	.short	0x010a
        /*08de*/ 	.byte	0x29
	.zero		1


	//   ....[28]....
        /*08e0*/ 	.word	0x00003a50
        /*08e4*/ 	.word	0x00000007
        /*08e8*/ 	.word	0x00028c30
        /*08ec*/ 	.short	0x010a
        /*08ee*/ 	.byte	0x3f
	.zero		1


	//   ....[29]....
        /*08f0*/ 	.word	0x00003a90
        /*08f4*/ 	.word	0x00000007
        /*08f8*/ 	.word	0x00028c30
        /*08fc*/ 	.short	0x010a
        /*08fe*/ 	.byte	0x3f
	.zero		1


	//   ....[30]....
        /*0900*/ 	.word	0x00003ec0
        /*0904*/ 	.word	0x000000ff
        /*0908*/ 	.word	0x00000000
        /*090c*/ 	.short	0x0101
        /*090e*/ 	.byte	0x06
	.zero		1


	//   ....[31]....
        /*0910*/ 	.word	0x00004cc0
        /*0914*/ 	.word	0x00000007
        /*0918*/ 	.word	0x00028c50
        /*091c*/ 	.short	0x010a
        /*091e*/ 	.byte	0x3f
	.zero		1


	//   ....[32]....
        /*0920*/ 	.word	0x00004d00
        /*0924*/ 	.word	0x00000007
        /*0928*/ 	.word	0x00028c50
        /*092c*/ 	.short	0x010a
        /*092e*/ 	.byte	0x3f
	.zero		1


	//   ....[33]....
        /*0930*/ 	.word	0x00005000
        /*0934*/ 	.word	0x000000ff
        /*0938*/ 	.word	0x00000000
        /*093c*/ 	.short	0x0101
        /*093e*/ 	.byte	0x06
	.zero		1


	//   ....[34]....
        /*0940*/ 	.word	0x00005160
        /*0944*/ 	.word	0x000000ff
        /*0948*/ 	.word	0x00028c30
        /*094c*/ 	.short	0x010a
        /*094e*/ 	.byte	0x17
	.zero		1


	//   ....[35]....
        /*0950*/ 	.word	0x000051a0
        /*0954*/ 	.word	0x000000ff
        /*0958*/ 	.word	0x00028c30
        /*095c*/ 	.short	0x010a
        /*095e*/ 	.byte	0x17
	.zero		1


	//   ....[36]....
        /*0960*/ 	.word	0x00005450
        /*0964*/ 	.word	0x000000ff
        /*0968*/ 	.word	0x00000000
        /*096c*/ 	.short	0x0101
        /*096e*/ 	.byte	0x06
	.zero		1


	//   ....[37]....
        /*0970*/ 	.word	0x00006bc0
        /*0974*/ 	.word	0x000000ff
        /*0978*/ 	.word	0x00028c50
        /*097c*/ 	.short	0x010a
        /*097e*/ 	.byte	0x17
	.zero		1


	//   ....[38]....
        /*0980*/ 	.word	0x00006c00
        /*0984*/ 	.word	0x000000ff
        /*0988*/ 	.word	0x00028c50
        /*098c*/ 	.short	0x010a
        /*098e*/ 	.byte	0x17
	.zero		1


	//   ....[39]....
        /*0990*/ 	.word	0x00006ec0
        /*0994*/ 	.word	0x000000ff
        /*0998*/ 	.word	0x00000000
        /*099c*/ 	.short	0x0101
        /*099e*/ 	.byte	0x17
	.zero		1


	//   ....[40]....
        /*09a0*/ 	.word	0x00006fe0
        /*09a4*/ 	.word	0x000000ff
        /*09a8*/ 	.word	0x00028c30
        /*09ac*/ 	.short	0x010a
        /*09ae*/ 	.byte	0x16
	.zero		1


	//   ....[41]....
        /*09b0*/ 	.word	0x00007020
        /*09b4*/ 	.word	0x000000ff
        /*09b8*/ 	.word	0x00028c30
        /*09bc*/ 	.short	0x010a
        /*09be*/ 	.byte	0x16
	.zero		1


	//   ....[42]....
        /*09c0*/ 	.word	0x00007220
        /*09c4*/ 	.word	0x000000ff
        /*09c8*/ 	.word	0x00000000
        /*09cc*/ 	.short	0x0101
        /*09ce*/ 	.byte	0x06
	.zero		1


	//   ....[43]....
        /*09d0*/ 	.word	0x000084d0
        /*09d4*/ 	.word	0x000000ff
        /*09d8*/ 	.word	0x00028c50
        /*09dc*/ 	.short	0x010a
        /*09de*/ 	.byte	0x16
	.zero		1


	//   ....[44]....
        /*09e0*/ 	.word	0x00008510
        /*09e4*/ 	.word	0x000000ff
        /*09e8*/ 	.word	0x00028c50
        /*09ec*/ 	.short	0x010a
        /*09ee*/ 	.byte	0x16
	.zero		1


	//   ....[45]....
        /*09f0*/ 	.word	0x000087c0
        /*09f4*/ 	.word	0x000000ff
        /*09f8*/ 	.word	0x00000000
        /*09fc*/ 	.short	0x0101
        /*09fe*/ 	.byte	0x16
	.zero		1


	//   ....[46]....
        /*0a00*/ 	.word	0x0000af00
        /*0a04*/ 	.word	0x000000ff
        /*0a08*/ 	.word	0x00000000
        /*0a0c*/ 	.short	0x0101
        /*0a0e*/ 	.byte	0x04
	.zero		1


	//   ....[47]....
        /*0a10*/ 	.word	0x0000e0e0
        /*0a14*/ 	.word	0x0000001b
        /*0a18*/ 	.word	0x00028c40
        /*0a1c*/ 	.short	0x010a
        /*0a1e*/ 	.byte	0x3f
	.zero		1


	//   ....[48]....
        /*0a20*/ 	.word	0x0000e5b0
        /*0a24*/ 	.word	0x0000001b
        /*0a28*/ 	.word	0x00028c30
        /*0a2c*/ 	.short	0x0107
        /*0a2e*/ 	.byte	0x3f
	.zero		1


	//   ....[49]....
        /*0a30*/ 	.word	0x0000e690
        /*0a34*/ 	.word	0x0000001b
        /*0a38*/ 	.word	0x00028c30
        /*0a3c*/ 	.short	0x0101
        /*0a3e*/ 	.byte	0x3f
	.zero		1


	//   ....[50]....
        /*0a40*/ 	.word	0x0000eee0
        /*0a44*/ 	.word	0x00000017
        /*0a48*/ 	.word	0x00028c00
        /*0a4c*/ 	.short	0x0107
        /*0a4e*/ 	.byte	0x3f
	.zero		1


	//   ....[51]....
        /*0a50*/ 	.word	0x0000efd0
        /*0a54*/ 	.word	0x00000017
        /*0a58*/ 	.word	0x00028c00
        /*0a5c*/ 	.short	0x0101
        /*0a5e*/ 	.byte	0x3f
	.zero		1


	//   ....[52]....
        /*0a60*/ 	.word	0x0000eff0
        /*0a64*/ 	.word	0x00000017
        /*0a68*/ 	.word	0x00028c20
        /*0a6c*/ 	.short	0x010a
        /*0a6e*/ 	.byte	0x3f
	.zero		1


	//   ....[53]....
        /*0a70*/ 	.word	0x0000f080
        /*0a74*/ 	.word	0x0000001b
        /*0a78*/ 	.word	0x00028c60
        /*0a7c*/ 	.short	0x010a
        /*0a7e*/ 	.byte	0x3f
	.zero		1


	//   ....[54]....
        /*0a80*/ 	.word	0x0000f9b0
        /*0a84*/ 	.word	0x0000001b
        /*0a88*/ 	.word	0x00028c50
        /*0a8c*/ 	.short	0x0107
        /*0a8e*/ 	.byte	0x3f
	.zero		1


	//   ....[55]....
        /*0a90*/ 	.word	0x0000fa80
        /*0a94*/ 	.word	0x0000001b
        /*0a98*/ 	.word	0x00028c50
        /*0a9c*/ 	.short	0x0101
        /*0a9e*/ 	.byte	0x3f
	.zero		1


	//   ....[56]....
        /*0aa0*/ 	.word	0x0000fe00
        /*0aa4*/ 	.word	0x00000006
        /*0aa8*/ 	.word	0x00028c40
        /*0aac*/ 	.short	0x010a
        /*0aae*/ 	.byte	0x3f
	.zero		1


	//   ....[57]....
        /*0ab0*/ 	.word	0x00010140
        /*0ab4*/ 	.word	0x00000006
        /*0ab8*/ 	.word	0x00028c30
        /*0abc*/ 	.short	0x0107
        /*0abe*/ 	.byte	0x3f
	.zero		1


	//   ....[58]....
        /*0ac0*/ 	.word	0x00010200
        /*0ac4*/ 	.word	0x00000006
        /*0ac8*/ 	.word	0x00028c30
        /*0acc*/ 	.short	0x0101
        /*0ace*/ 	.byte	0x3f
	.zero		1


	//   ....[59]....
        /*0ad0*/ 	.word	0x00010230
        /*0ad4*/ 	.word	0x00000006
        /*0ad8*/ 	.word	0x00028c60
        /*0adc*/ 	.short	0x010a
        /*0ade*/ 	.byte	0x3f
	.zero		1


	//   ....[60]....
        /*0ae0*/ 	.word	0x00010900
        /*0ae4*/ 	.word	0x00000006
        /*0ae8*/ 	.word	0x00028c50
        /*0aec*/ 	.short	0x0107
        /*0aee*/ 	.byte	0x3f
	.zero		1


	//   ....[61]....
        /*0af0*/ 	.word	0x000109c0
        /*0af4*/ 	.word	0x00000006
        /*0af8*/ 	.word	0x00028c50
        /*0afc*/ 	.short	0x0101
        /*0afe*/ 	.byte	0x3f
	.zero		1


	//   ....[62]....
        /*0b00*/ 	.word	0x00011830
        /*0b04*/ 	.word	0x00000005
        /*0b08*/ 	.word	0x00028c20
        /*0b0c*/ 	.short	0x010a
        /*0b0e*/ 	.byte	0x3f
	.zero		1


	//   ....[63]....
        /*0b10*/ 	.word	0x000119b0
        /*0b14*/ 	.word	0x00000003
        /*0b18*/ 	.word	0x00028c40
        /*0b1c*/ 	.short	0x010a
        /*0b1e*/ 	.byte	0x3f
	.zero		1


	//   ....[64]....
        /*0b20*/ 	.word	0x00011a50
        /*0b24*/ 	.word	0x00000005
        /*0b28*/ 	.word	0x00028c40
        /*0b2c*/ 	.short	0x010a
        /*0b2e*/ 	.byte	0x3f
	.zero		1


	//   ....[65]....
        /*0b30*/ 	.word	0x00011a90
        /*0b34*/ 	.word	0x00000003
        /*0b38*/ 	.word	0x00028c60
        /*0b3c*/ 	.short	0x010a
        /*0b3e*/ 	.byte	0x3f
	.zero		1


	//   ....[66]....
        /*0b40*/ 	.word	0x00011ad0
        /*0b44*/ 	.word	0x00000005
        /*0b48*/ 	.word	0x00028c60
        /*0b4c*/ 	.short	0x010a
        /*0b4e*/ 	.byte	0x3f
	.zero		1


	//   ....[67]....
        /*0b50*/ 	.word	0x00011b40
        /*0b54*/ 	.word	0x00000004
        /*0b58*/ 	.word	0x00028c50
        /*0b5c*/ 	.short	0x010a
        /*0b5e*/ 	.byte	0x3f
	.zero		1


	//   ....[68]....
        /*0b60*/ 	.word	0x00011ba0
        /*0b64*/ 	.word	0x00000004
        /*0b68*/ 	.word	0x00028c50
        /*0b6c*/ 	.short	0x010a
        /*0b6e*/ 	.byte	0x3f
	.zero		1


	//   ....[69]....
        /*0b70*/ 	.word	0x00011c00
        /*0b74*/ 	.word	0x00000003
        /*0b78*/ 	.word	0x00028c00
        /*0b7c*/ 	.short	0x010a
        /*0b7e*/ 	.byte	0x3f
	.zero		1


	//   ....[70]....
        /*0b80*/ 	.word	0x00011c50
        /*0b84*/ 	.word	0x00000007
        /*0b88*/ 	.word	0x00028c30
        /*0b8c*/ 	.short	0x010a
        /*0b8e*/ 	.byte	0x3f
	.zero		1


	//   ....[71]....
        /*0b90*/ 	.word	0x00011ca0
        /*0b94*/ 	.word	0x00000007
        /*0b98*/ 	.word	0x00028c50
        /*0b9c*/ 	.short	0x010a
        /*0b9e*/ 	.byte	0x3f
	.zero		1


	//   ....[72]....
        /*0ba0*/ 	.word	0x00011d00
        /*0ba4*/ 	.word	0x00000006
        /*0ba8*/ 	.word	0x00028c30
        /*0bac*/ 	.short	0x010a
        /*0bae*/ 	.byte	0x3f
	.zero		1


	//   ....[73]....
        /*0bb0*/ 	.word	0x00011d60
        /*0bb4*/ 	.word	0x00000008
        /*0bb8*/ 	.word	0x00028c50
        /*0bbc*/ 	.short	0x010a
        /*0bbe*/ 	.byte	0x3f
	.zero		1


	//   ....[74]....
        /*0bc0*/ 	.word	0x00011dc0
        /*0bc4*/ 	.word	0x00000006
        /*0bc8*/ 	.word	0x00028c30
        /*0bcc*/ 	.short	0x010a
        /*0bce*/ 	.byte	0x3f
	.zero		1


	//   ....[75]....
        /*0bd0*/ 	.word	0x00011e20
        /*0bd4*/ 	.word	0x00000008
        /*0bd8*/ 	.word	0x00028c50
        /*0bdc*/ 	.short	0x010a
        /*0bde*/ 	.byte	0x3f
	.zero		1


	//   ....[76]....
        /*0be0*/ 	.word	0x00011f40
        /*0be4*/ 	.word	0x0000001b
        /*0be8*/ 	.word	0x00028c40
        /*0bec*/ 	.short	0x010a
        /*0bee*/ 	.byte	0x3f
	.zero		1


	//   ....[77]....
        /*0bf0*/ 	.word	0x000129e0
        /*0bf4*/ 	.word	0x00000017
        /*0bf8*/ 	.word	0x00028c20
        /*0bfc*/ 	.short	0x010a
        /*0bfe*/ 	.byte	0x3f
	.zero		1


	//   ....[78]....
        /*0c00*/ 	.word	0x00012a30
        /*0c04*/ 	.word	0x0000001b
        /*0c08*/ 	.word	0x00028c60
        /*0c0c*/ 	.short	0x010a
        /*0c0e*/ 	.byte	0x3f
	.zero		1


	//   ....[79]....
        /*0c10*/ 	.word	0x00013330
        /*0c14*/ 	.word	0x00000006
        /*0c18*/ 	.word	0x00028c40
        /*0c1c*/ 	.short	0x010a
        /*0c1e*/ 	.byte	0x3f
	.zero		1


	//   ....[80]....
        /*0c20*/ 	.word	0x000137f0
        /*0c24*/ 	.word	0x00000006
        /*0c28*/ 	.word	0x00028c60
        /*0c2c*/ 	.short	0x010a
        /*0c2e*/ 	.byte	0x3f
	.zero		1


	//   ....[81]....
        /*0c30*/ 	.word	0x000148e0
        /*0c34*/ 	.word	0x00000005
        /*0c38*/ 	.word	0x00028c20
        /*0c3c*/ 	.short	0x010a
        /*0c3e*/ 	.byte	0x3f
	.zero		1


	//   ....[82]....
        /*0c40*/ 	.word	0x00014a80
        /*0c44*/ 	.word	0x00000003
        /*0c48*/ 	.word	0x00028c40
        /*0c4c*/ 	.short	0x010a
        /*0c4e*/ 	.byte	0x3f
	.zero		1


	//   ....[83]....
        /*0c50*/ 	.word	0x00014ad0
        /*0c54*/ 	.word	0x00000005
        /*0c58*/ 	.word	0x00028c40
        /*0c5c*/ 	.short	0x010a
        /*0c5e*/ 	.byte	0x3f
	.zero		1


	//   ....[84]....
        /*0c60*/ 	.word	0x00014b20
        /*0c64*/ 	.word	0x00000003
        /*0c68*/ 	.word	0x00028c60
        /*0c6c*/ 	.short	0x010a
        /*0c6e*/ 	.byte	0x3f
	.zero		1


	//----- nvinfo : EIATTR_NUM_MBARRIERS
	.align		4
.L_1006:
        /*0c70*/ 	.byte	0x03, 0x38
        /*0c72*/ 	.short	0x0016


	//----- nvinfo : EIATTR_EXIT_INSTR_OFFSETS
	.align		4
        /*0c74*/ 	.byte	0x04, 0x1c
        /*0c76*/ 	.short	(.L_1008 - .L_1007)


	//   ....[0]....
.L_1007:
        /*0c78*/ 	.word	0x00000970


	//   ....[1]....
        /*0c7c*/ 	.word	0x0000c230


	//   ....[2]....
        /*0c80*/ 	.word	0x00011b20


	//----- nvinfo : EIATTR_MAX_THREADS
	.align		4
.L_1008:
        /*0c84*/ 	.byte	0x04, 0x05
        /*0c86*/ 	.short	(.L_1010 - .L_1009)
.L_1009:
        /*0c88*/ 	.word	0x00000180
        /*0c8c*/ 	.word	0x00000001
        /*0c90*/ 	.word	0x00000001


	//----- nvinfo : EIATTR_CRS_STACK_SIZE
	.align		4
.L_1010:
        /*0c94*/ 	.byte	0x04, 0x1e
        /*0c96*/ 	.short	(.L_1012 - .L_1011)
.L_1011:
        /*0c98*/ 	.word	0x00000000


	//----- nvinfo : EIATTR_CBANK_PARAM_SIZE
	.align		4
.L_1012:
        /*0c9c*/ 	.byte	0x03, 0x19
        /*0c9e*/ 	.short	0x0af0


	//----- nvinfo : EIATTR_PARAM_CBANK
	.align		4
        /*0ca0*/ 	.byte	0x04, 0x0a
        /*0ca2*/ 	.short	(.L_1014 - .L_1013)
	.align		4
.L_1013:
        /*0ca4*/ 	.word	index@(.nv.constant0._ZN7cutlass13device_kernelIN5flash11enable_sm90INS1_16FlashAttnFwdSm90INS1_25CollectiveMainloopFwdSm90ILi2EN4cute5tupleIJNS5_1CILi1EEES8_S8_EEENS6_IJNS7_ILi64EEESA_SA_EEELi512ENS_6half_tEfNS_4arch4Sm90ELb1ELb0ELb0ELb1ELb1ELb0ELb0ELb0ELb0ELb1ELb0ELb0EEENS1_21CollectiveEpilogueFwdINS6_IJSA_NS7_ILi512EEESA_EEES9_SC_SE_Li256ELb1ELb1ELb0ELb0EEENS1_36VarlenDynamicPersistentTileSchedulerILi64ELi64ELi256ELi128ELb0ELb1ELb1ELb1ELb1ELb1EEEEEEEEEvNT_6ParamsE)
        /*0ca8*/ 	.short	0x0210
        /*0caa*/ 	.short	0x0af0


	//----- nvinfo : EIATTR_SW_WAR
	.align		4
.L_1014:
        /*0cac*/ 	.byte	0x04, 0x36
        /*0cae*/ 	.short	(.L_1016 - .L_1015)
.L_1015:
        /*0cb0*/ 	.word	0x00000008
.L_1016:


//--------------------- .nv.info._ZN7cutlass13device_kernelIN5flash11enable_sm90INS1_16FlashAttnFwdSm90INS1_25CollectiveMainloopFwdSm90ILi2EN4cute5tupleIJNS5_1CILi1EEES8_S8_EEENS6_IJNS7_ILi64EEESA_SA_EEELi512ENS_6half_tEfNS_4arch4Sm90ELb1ELb0ELb0ELb1ELb1ELb1ELb0ELb0ELb0ELb1ELb0ELb0EEENS1_21CollectiveEpilogueFwdINS6_IJSA_NS7_ILi512EEESA_EEES9_SC_SE_Li256ELb1ELb1ELb0ELb0EEENS1_36VarlenDynamicPersistentTileSchedulerILi64ELi64ELi256ELi128ELb0ELb1ELb1ELb1ELb1ELb1EEEEEEEEEvNT_6ParamsE --------------------------
	.section	.nv.info._ZN7cutlass13device_kernelIN5flash11enable_sm90INS1_16FlashAttnFwdSm90INS1_25CollectiveMainloopFwdSm90ILi2EN4cute5tupleIJNS5_1CILi1EEES8_S8_EEENS6_IJNS7_ILi64EEESA_SA_EEELi512ENS_6half_tEfNS_4arch4Sm90ELb1ELb0ELb0ELb1ELb1ELb1ELb0ELb0ELb0ELb1ELb0ELb0EEENS1_21CollectiveEpilogueFwdINS6_IJSA_NS7_ILi512EEESA_EEES9_SC_SE_Li256ELb1ELb1ELb0ELb0EEENS1_36VarlenDynamicPersistentTileSchedulerILi64ELi64ELi256ELi128ELb0ELb1ELb1ELb1ELb1ELb1EEEEEEEEEvNT_6ParamsE,"",@"SHT_CUDA_INFO"
	.sectionflags	@""
	.align	4


	//----- nvinfo : EIATTR_CUDA_API_VERSION
	.align		4
        /*0000*/ 	.byte	0x04, 0x37
        /*0002*/ 	.short	(.L_1018 - .L_1017)
.L_1017:
        /*0004*/ 	.word	0x00000082


	//----- nvinfo : EIATTR_KPARAM_INFO
	.align		4
.L_1018:
        /*0008*/ 	.byte	0x04, 0x17
        /*000a*/ 	.short	(.L_1020 - .L_1019)
.L_1019:
        /*000c*/ 	.word	0x00000000
        /*0010*/ 	.short	0x0000
        /*0012*/ 	.short	0x0070
        /*0014*/ 	.byte	0x00, 0xf0, 0x01, 0x2a


	//----- nvinfo : EIATTR_SPARSE_MMA_MASK
	.align		4
.L_1020:
        /*0018*/ 	.byte	0x03, 0x50
        /*001a*/ 	.short	0x0000


	//----- nvinfo : EIATTR_MAXREG_COUNT
	.align		4
        /*001c*/ 	.byte	0x03, 0x1b
        /*001e*/ 	.short	0x00a8


	//----- nvinfo : EIATTR_NUM_BARRIERS
	.align		4
        /*0020*/ 	.byte	0x02, 0x4c
        /*0022*/ 	.byte	0x10
	.zero		1


	//----- nvinfo : EIATTR_EXTERNS
	.align		4
        /*0024*/ 	.byte	0x04, 0x0f
        /*0026*/ 	.short	(.L_1022 - .L_1021)


	//   ....[0]....
	.align		4
.L_1021:
        /*0028*/ 	.word	index@(__assertfail)


	//----- nvinfo : EIATTR_ANNOTATIONS
	.align		4
.L_1022:
        /*002c*/ 	.byte	0x04, 0x55
        /*002e*/ 	.short	(.L_1024 - .L_1023)


	//   ....[0]....
.L_1023:
        /* <DEDUP_REMOVED lines=50> */


	//----- nvinfo : EIATTR_MERCURY_ISA_VERSION
	.align		4
.L_1024:
        /*0340*/ 	.byte	0x03, 0x5f
        /*0342*/ 	.short	0x0101


	//----- nvinfo : EIATTR_UNUSED_LOAD_BYTE_OFFSET
	.align		4
        /*0344*/ 	.byte	0x04, 0x44
        /*0346*/ 	.short	(.L_1026 - .L_1025)


	//   ....[0]....
.L_1025:
        /*0348*/ 	.word	0x00000a10
        /*034c*/ 	.word	0x0000fff0


	//   ....[1]....
        /*0350*/ 	.word	0x0000fe70
        /*0354*/ 	.word	0x0000fff0


	//----- nvinfo : EIATTR_INT_WARP_WIDE_INSTR_OFFSETS
	.align		4
.L_1026:
        /*0358*/ 	.byte	0x04, 0x31
        /*035a*/ 	.short	(.L_1028 - .L_1027)


	//   ....[0]....
.L_1027:
        /*035c*/ 	.word	0x00000130


	//   ....[1]....
        /*0360*/ 	.word	0x00000160


	//   ....[2]....
        /*0364*/ 	.word	0x00000230


	//   ....[3]....
        /*0368*/ 	.word	0x00016030


	//   ....[4]....
        /*036c*/ 	.word	0x000160c0


	//   ....[5]....
        /*0370*/ 	.word	0x00019680


	//   ....[6]....
        /*0374*/ 	.word	0x00019710


	//----- nvinfo : EIATTR_COOP_GROUP_MASK_REGIDS
	.align		4
.L_1028:
        /*0378*/ 	.byte	0x04, 0x29
        /*037a*/ 	.short	(.L_1030 - .L_1029)


	//   ....[0]....
.L_1029:
        /*037c*/ 	.word	0xffffffff


	//   ....[1]....
        /*0380*/ 	.word	0xffffffff


	//   ....[2]....
        /*0384*/ 	.word	0xffffffff


	//   ....[3]....
        /*0388*/ 	.word	0xffffffff


	//   ....[4]....
        /*038c*/ 	.word	0xffffffff


	//   ....[5]....
        /*0390*/ 	.word	0xffffffff


	//   ....[6]....
        /*0394*/ 	.word	0xffffffff


	//   ....[7]....
        /*0398*/ 	.word	0xffffffff


	//   ....[8]....
        /*039c*/ 	.word	0xffffffff


	//   ....[9]....
        /*03a0*/ 	.word	0xffffffff


	//   ....[10]....
        /*03a4*/ 	.word	0xffffffff


	//   ....[11]....
        /*03a8*/ 	.word	0xffffffff


	//   ....[12]....
        /*03ac*/ 	.word	0xffffffff


	//   ....[13]....
        /*03b0*/ 	.word	0xffffffff


	//   ....[14]....
        /*03b4*/ 	.word	0xffffffff


	//   ....[15]....
        /*03b8*/ 	.word	0xffffffff


	//   ....[16]....
        /*03bc*/ 	.word	0xffffffff


	//   ....[17]....
        /*03c0*/ 	.word	0xffffffff


	//   ....[18]....
        /*03c4*/ 	.word	0xffffffff


	//   ....[19]....
        /*03c8*/ 	.word	0xffffffff


	//   ....[20]....
        /*03cc*/ 	.word	0xffffffff


	//   ....[21]....
        /*03d0*/ 	.word	0xffffffff


	//   ....[22]....
        /*03d4*/ 	.word	0xffffffff


	//   ....[23]....
        /*03d8*/ 	.word	0xffffffff


	//   ....[24]....
        /*03dc*/ 	.word	0xffffffff


	//   ....[25]....
        /*03e0*/ 	.word	0xffffffff


	//   ....[26]....
        /*03e4*/ 	.word	0xffffffff


	//   ....[27]....
        /*03e8*/ 	.word	0xffffffff


	//   ....[28]....
        /*03ec*/ 	.word	0xffffffff


	//   ....[29]....
        /*03f0*/ 	.word	0xffffffff


	//   ....[30]....
        /*03f4*/ 	.word	0xffffffff


	//   ....[31]....
        /*03f8*/ 	.word	0xffffffff


	//   ....[32]....
        /*03fc*/ 	.word	0xffffffff


	//   ....[33]....
        /*0400*/ 	.word	0xffffffff


	//   ....[34]....
        /*0404*/ 	.word	0xffffffff


	//   ....[35]....
        /*0408*/ 	.word	0xffffffff


	//   ....[36]....
        /*040c*/ 	.word	0xffffffff


	//   ....[37]....
        /*0410*/ 	.word	0xffffffff


	//   ....[38]....
        /*0414*/ 	.word	0xffffffff


	//   ....[39]....
        /*0418*/ 	.word	0xffffffff


	//   ....[40]....
        /*041c*/ 	.word	0xffffffff


	//   ....[41]....
        /*0420*/ 	.word	0xffffffff


	//   ....[42]....
        /*0424*/ 	.word	0xffffffff


	//   ....[43]....
        /*0428*/ 	.word	0xffffffff


	//   ....[44]....
        /*042c*/ 	.word	0xffffffff


	//   ....[45]....
        /*0430*/ 	.word	0xffffffff


	//   ....[46]....
        /*0434*/ 	.word	0xffffffff


	//   ....[47]....
        /*0438*/ 	.word	0xffffffff


	//   ....[48]....
        /*043c*/ 	.word	0xffffffff


	//   ....[49]....
        /*0440*/ 	.word	0xffffffff


	//   ....[50]....
        /*0444*/ 	.word	0xffffffff


	//   ....[51]....
        /*0448*/ 	.word	0xffffffff


	//   ....[52]....
        /*044c*/ 	.word	0xffffffff


	//   ....[53]....
        /*0450*/ 	.word	0xffffffff


	//   ....[54]....
        /*0454*/ 	.word	0xffffffff


	//   ....[55]....
        /*0458*/ 	.word	0xffffffff


	//   ....[56]....
        /*045c*/ 	.word	0xffffffff


	//   ....[57]....
        /*0460*/ 	.word	0xffffffff


	//   ....[58]....
        /*0464*/ 	.word	0xffffffff


	//   ....[59]....
        /*0468*/ 	.word	0xffffffff


	//   ....[60]....
        /*046c*/ 	.word	0xffffffff


	//   ....[61]....
        /*0470*/ 	.word	0xffffffff


	//   ....[62]....
        /*0474*/ 	.word	0xffffffff


	//   ....[63]....
        /*0478*/ 	.word	0xffffffff


	//   ....[64]....
        /*047c*/ 	.word	0xffffffff


	//   ....[65]....
        /*0480*/ 	.word	0xffffffff


	//   ....[66]....
        /*0484*/ 	.word	0xffffffff


	//   ....[67]....
        /*0488*/ 	.word	0xffffffff


	//   ....[68]....
        /*048c*/ 	.word	0xffffffff


	//   ....[69]....
        /*0490*/ 	.word	0xffffffff


	//   ....[70]....
        /*0494*/ 	.word	0xffffffff


	//   ....[71]....
        /*0498*/ 	.word	0xffffffff


	//   ....[72]....
        /*049c*/ 	.word	0xffffffff


	//   ....[73]....
        /*04a0*/ 	.word	0xffffffff


	//   ....[74]....
        /*04a4*/ 	.word	0xffffffff


	//   ....[75]....
        /*04a8*/ 	.word	0xffffffff


	//   ....[76]....
        /*04ac*/ 	.word	0xffffffff


	//   ....[77]....
        /*04b0*/ 	.word	0xffffffff


	//   ....[78]....
        /*04b4*/ 	.word	0xffffffff


	//   ....[79]....
        /*04b8*/ 	.word	0xffffffff


	//   ....[80]....
        /*04bc*/ 	.word	0xffffffff


	//   ....[81]....
        /*04c0*/ 	.word	0xffffffff


	//   ....[82]....
        /*04c4*/ 	.word	0xffffffff


	//   ....[83]....
        /*04c8*/ 	.word	0xffffffff


	//   ....[84]....
        /*04cc*/ 	.word	0xffffffff


	//   ....[85]....
        /*04d0*/ 	.word	0xffffffff


	//   ....[86]....
        /*04d4*/ 	.word	0xffffffff


	//   ....[87]....
        /*04d8*/ 	.word	0xffffffff


	//   ....[88]....
        /*04dc*/ 	.word	0xffffffff


	//   ....[89]....
        /*04e0*/ 	.word	0xffffffff


	//   ....[90]....
        /*04e4*/ 	.word	0xffffffff


	//   ....[91]....
        /*04e8*/ 	.word	0xffffffff


	//   ....[92]....
        /*04ec*/ 	.word	0xffffffff


	//   ....[93]....
        /*04f0*/ 	.word	0xffffffff


	//   ....[94]....
        /*04f4*/ 	.word	0xffffffff


	//   ....[95]....
        /*04f8*/ 	.word	0xffffffff


	//   ....[96]....
        /*04fc*/ 	.word	0xffffffff


	//   ....[97]....
        /*0500*/ 	.word	0xffffffff


	//   ....[98]....
        /*0504*/ 	.word	0xffffffff


	//   ....[99]....
        /*0508*/ 	.word	0xffffffff


	//   ....[100]....
        /*050c*/ 	.word	0xffffffff


	//   ....[101]....
        /*0510*/ 	.word	0xffffffff


	//   ....[102]....
        /*0514*/ 	.word	0xffffffff


	//   ....[103]....
        /*0518*/ 	.word	0xffffffff


	//   ....[104]....
        /*051c*/ 	.word	0xffffffff


	//   ....[105]....
        /*0520*/ 	.word	0xffffffff


	//   ....[106]....
        /*0524*/ 	.word	0xffffffff


	//   ....[107]....
        /*0528*/ 	.word	0xffffffff


	//   ....[108]....
        /*052c*/ 	.word	0xffffffff


	//   ....[109]....
        /*0530*/ 	.word	0xffffffff


	//   ....[110]....
        /*0534*/ 	.word	0xffffffff


	//   ....[111]....
        /*0538*/ 	.word	0xffffffff


	//   ....[112]....
        /*053c*/ 	.word	0xffffffff


	//   ....[113]....
        /*0540*/ 	.word	0xffffffff


	//   ....[114]....
        /*0544*/ 	.word	0xffffffff


	//   ....[115]....
        /*0548*/ 	.word	0xffffffff


	//   ....[116]....
        /*054c*/ 	.word	0xffffffff


	//   ....[117]....
        /*0550*/ 	.word	0xffffffff


	//   ....[118]....
        /*0554*/ 	.word	0xffffffff


	//   ....[119]....
        /*0558*/ 	.word	0xffffffff


	//   ....[120]....
        /*055c*/ 	.word	0xffffffff


	//   ....[121]....
        /*0560*/ 	.word	0xffffffff


	//   ....[122]....
        /*0564*/ 	.word	0xffffffff


	//   ....[123]....
        /*0568*/ 	.word	0xffffffff


	//   ....[124]....
        /*056c*/ 	.word	0xffffffff


	//   ....[125]....
        /*0570*/ 	.word	0xffffffff


	//   ....[126]....
        /*0574*/ 	.word	0xffffffff


	//   ....[127]....
        /*0578*/ 	.word	0xffffffff


	//   ....[128]....
        /*057c*/ 	.word	0xffffffff


	//   ....[129]....
        /*0580*/ 	.word	0xffffffff


	//   ....[130]....
        /*0584*/ 	.word	0xffffffff


	//   ....[131]....
        /*0588*/ 	.word	0xffffffff


	//   ....[132]....
        /*058c*/ 	.word	0xffffffff


	//   ....[133]....
        /*0590*/ 	.word	0xffffffff


	//   ....[134]....
        /*0594*/ 	.word	0xffffffff


	//   ....[135]....
        /*0598*/ 	.word	0xffffffff


	//   ....[136]....
        /*059c*/ 	.word	0xffffffff


	//   ....[137]....
        /*05a0*/ 	.word	0xffffffff


	//   ....[138]....
        /*05a4*/ 	.word	0xffffffff


	//   ....[139]....
        /*05a8*/ 	.word	0xffffffff


	//   ....[140]....
        /*05ac*/ 	.word	0xffffffff


	//   ....[141]....
        /*05b0*/ 	.word	0xffffffff


	//   ....[142]....
        /*05b4*/ 	.word	0xffffffff


	//   ....[143]....
        /*05b8*/ 	.word	0xffffffff


	//   ....[144]....
        /*05bc*/ 	.word	0x0500000f


	//   ....[145]....
        /*05c0*/ 	.word	0x0500000f


	//   ....[146]....
        /*05c4*/ 	.word	0x0500000f


	//   ....[147]....
        /*05c8*/ 	.word	0x0500000f


	//   ....[148]....
        /*05cc*/ 	.word	0x0500000f


	//   ....[149]....
        /*05d0*/ 	.word	0x0500000f


	//   ....[150]....
        /*05d4*/ 	.word	0x0500000f


	//   ....[151]....
        /*05d8*/ 	.word	0x0500000f


	//   ....[152]....
        /*05dc*/ 	.word	0x0500000f


	//   ....[153]....
        /*05e0*/ 	.word	0x0500000f


	//   ....[154]....
        /*05e4*/ 	.word	0x0500000f


	//   ....[155]....
        /*05e8*/ 	.word	0x0500000f


	//   ....[156]....
        /*05ec*/ 	.word	0x0500000f


	//   ....[157]....
        /*05f0*/ 	.word	0x0500000f


	//   ....[158]....
        /*05f4*/ 	.word	0x0500000f


	//   ....[159]....
        /*05f8*/ 	.word	0x0500000f


	//   ....[160]....
        /*05fc*/ 	.word	0x0500000f


	//   ....[161]....
        /*0600*/ 	.word	0x0500000f


	//   ....[162]....
        /*0604*/ 	.word	0x0500000f


	//   ....[163]....
        /*0608*/ 	.word	0x0500000f


	//   ....[164]....
        /*060c*/ 	.word	0x0500000f


	//   ....[165]....
        /*0610*/ 	.word	0x0500000f


	//   ....[166]....
        /*0614*/ 	.word	0x0500000f


	//   ....[167]....
        /*0618*/ 	.word	0x0500000f


	//   ....[168]....
        /*061c*/ 	.word	0x0500000f


	//   ....[169]....
        /*0620*/ 	.word	0x0500000f


	//   ....[170]....
        /*0624*/ 	.word	0x0500000f


	//   ....[171]....
        /*0628*/ 	.word	0x0500000f


	//   ....[172]....
        /*062c*/ 	.word	0x0500000f


	//   ....[173]....
        /*0630*/ 	.word	0x0500000f


	//   ....[174]....
        /*0634*/ 	.word	0x0500000f


	//   ....[175]....
        /*0638*/ 	.word	0x0500000f


	//   ....[176]....
        /*063c*/ 	.word	0x0500000f


	//   ....[177]....
        /*0640*/ 	.word	0x0500000f


	//   ....[178]....
        /*0644*/ 	.word	0x0500000f


	//   ....[179]....
        /*0648*/ 	.word	0x0500000f


	//   ....[180]....
        /*064c*/ 	.word	0x0500000f


	//   ....[181]....
        /*0650*/ 	.word	0x0500000f


	//   ....[182]....
        /*0654*/ 	.word	0x0500000f


	//   ....[183]....
        /*0658*/ 	.word	0x0500000f


	//   ....[184]....
        /*065c*/ 	.word	0x0500000f


	//   ....[185]....
        /*0660*/ 	.word	0x0500000f


	//   ....[186]....
        /*0664*/ 	.word	0x0500000f


	//   ....[187]....
        /*0668*/ 	.word	0x0500000f


	//   ....[188]....
        /*066c*/ 	.word	0x0500000f


	//   ....[189]....
        /*0670*/ 	.word	0x0500000f


	//   ....[190]....
        /*0674*/ 	.word	0x0500000f


	//   ....[191]....
        /*0678*/ 	.word	0x0500000f


	//   ....[192]....
        /*067c*/ 	.word	0x0500000f


	//   ....[193]....
        /*0680*/ 	.word	0x0500000f


	//   ....[194]....
        /*0684*/ 	.word	0x0500000f


	//   ....[195]....
        /*0688*/ 	.word	0x0500000f


	//   ....[196]....
        /*068c*/ 	.word	0x0500000f


	//   ....[197]....
        /*0690*/ 	.word	0x0500000f


	//   ....[198]....
        /*0694*/ 	.word	0x0500000f


	//   ....[199]....
        /*0698*/ 	.word	0x0500000f


	//   ....[200]....
        /*069c*/ 	.word	0x0500000f


	//   ....[201]....
        /*06a0*/ 	.word	0x0500000f


	//   ....[202]....
        /*06a4*/ 	.word	0x0500000f


	//   ....[203]....
        /*06a8*/ 	.word	0x0500000f


	//   ....[204]....
        /*06ac*/ 	.word	0x0500000f


	//   ....[205]....
        /*06b0*/ 	.word	0x0500000f


	//   ....[206]....
        /*06b4*/ 	.word	0x0500000f


	//   ....[207]....
        /*06b8*/ 	.word	0x0500000f


	//   ....[208]....
        /*06bc*/ 	.word	0x0500000f


	//   ....[209]....
        /*06c0*/ 	.word	0x0500000f


	//   ....[210]....
        /*06c4*/ 	.word	0x0500000f


	//   ....[211]....
        /*06c8*/ 	.word	0x0500000f


	//   ....[212]....
        /*06cc*/ 	.word	0x0500000f


	//   ....[213]....
        /*06d0*/ 	.word	0x0500000f


	//   ....[214]....
        /*06d4*/ 	.word	0x0500000f


	//   ....[215]....
        /*06d8*/ 	.word	0x0500000f


	//   ....[216]....
        /*06dc*/ 	.word	0x0500000f


	//   ....[217]....
        /*06e0*/ 	.word	0x0500000f


	//   ....[218]....
        /*06e4*/ 	.word	0x0500000f


	//   ....[219]....
        /*06e8*/ 	.word	0x0500000f


	//   ....[220]....
        /*06ec*/ 	.word	0x0500000f


	//   ....[221]....
        /*06f0*/ 	.word	0x0500000f


	//   ....[222]....
        /*06f4*/ 	.word	0x0500000f


	//   ....[223]....
        /*06f8*/ 	.word	0x0500000f


	//   ....[224]....
        /*06fc*/ 	.word	0x0500000f


	//   ....[225]....
        /*0700*/ 	.word	0x0500000f


	//----- nvinfo : EIATTR_COOP_GROUP_INSTR_OFFSETS
	.align		4
.L_1030:
        /*0704*/ 	.byte	0x04, 0x28
        /*0706*/ 	.short	(.L_1032 - .L_1031)


	//   ....[0]....
.L_1031:
        /*0708*/ 	.word	0x00000060


	//   ....[1]....
        /*070c*/ 	.word	0x00000120


	//   ....[2]....
        /*0710*/ 	.word	0x000001f0


	//   ....[3]....
        /*0714*/ 	.word	0x00000370


	//   ....[4]....
        /*0718*/ 	.word	0x000004d0


	//   ....[5]....
        /*071c*/ 	.word	0x000005f0


	//   ....[6]....
        /*0720*/ 	.word	0x00000750


	//   ....[7]....
        /*0724*/ 	.word	0x00002af0


	//   ....[8]....
        /*0728*/ 	.word	0x00002b00


	//   ....[9]....
        /*072c*/ 	.word	0x00003530


	//   ....[10]....
        /*0730*/ 	.word	0x00003540


	//   ....[11]....
        /*0734*/ 	.word	0x00003e90


	//   ....[12]....
        /*0738*/ 	.word	0x00003ea0


	//   ....[13]....
        /*073c*/ 	.word	0x00004280


	//   ....[14]....
        /*0740*/ 	.word	0x00004290


	//   ....[15]....
        /*0744*/ 	.word	0x00005070


	//   ....[16]....
        /*0748*/ 	.word	0x00007070


	//   ....[17]....
        /*074c*/ 	.word	0x000077f0


	//   ....[18]....
        /*0750*/ 	.word	0x00007800


	//   ....[19]....
        /*0754*/ 	.word	0x00007810


	//   ....[20]....
        /*0758*/ 	.word	0x00007820


	//   ....[21]....
        /*075c*/ 	.word	0x00007b40


	//   ....[22]....
        /*0760*/ 	.word	0x00007b50


	//   ....[23]....
        /*0764*/ 	.word	0x00007b60


	//   ....[24]....
        /*0768*/ 	.word	0x00007b70


	//   ....[25]....
        /*076c*/ 	.word	0x00008de0


	//   ....[26]....
        /*0770*/ 	.word	0x00008e00


	//   ....[27]....
        /*0774*/ 	.word	0x00008e10


	//   ....[28]....
        /*0778*/ 	.word	0x00008e20


	//   ....[29]....
        /*077c*/ 	.word	0x00008f10


	//   ....[30]....
        /*0780*/ 	.word	0x00008f30


	//   ....[31]....
        /*0784*/ 	.word	0x00008fd0


	//   ....[32]....
        /*0788*/ 	.word	0x00009000


	//   ....[33]....
        /*078c*/ 	.word	0x0000a530


	//   ....[34]....
        /*0790*/ 	.word	0x0000a550


	//   ....[35]....
        /*0794*/ 	.word	0x0000aac0


	//   ....[36]....
        /*0798*/ 	.word	0x0000abb0


	//   ....[37]....
        /*079c*/ 	.word	0x0000abc0


	//   ....[38]....
        /*07a0*/ 	.word	0x0000ac20


	//   ....[39]....
        /*07a4*/ 	.word	0x0000b700


	//   ....[40]....
        /*07a8*/ 	.word	0x0000bce0


	//   ....[41]....
        /*07ac*/ 	.word	0x0000bd00


	//   ....[42]....
        /*07b0*/ 	.word	0x0000c250


	//   ....[43]....
        /*07b4*/ 	.word	0x0000c2a0


	//   ....[44]....
        /*07b8*/ 	.word	0x0000c7d0


	//   ....[45]....
        /*07bc*/ 	.word	0x0000c9a0


	//   ....[46]....
        /*07c0*/ 	.word	0x0000d7e0


	//   ....[47]....
        /*07c4*/ 	.word	0x0000ddb0


	//   ....[48]....
        /*07c8*/ 	.word	0x0000dde0


	//   ....[49]....
        /*07cc*/ 	.word	0x0000e3a0


	//   ....[50]....
        /*07d0*/ 	.word	0x0000e570


	//   ....[51]....
        /*07d4*/ 	.word	0x0000f290


	//   ....[52]....
        /*07d8*/ 	.word	0x0000f380


	//   ....[53]....
        /*07dc*/ 	.word	0x0000f390


	//   ....[54]....
        /*07e0*/ 	.word	0x0000f3d0


	//   ....[55]....
        /*07e4*/ 	.word	0x0000f3e0


	//   ....[56]....
        /*07e8*/ 	.word	0x00010f50


	//   ....[57]....
        /*07ec*/ 	.word	0x00011420


	//   ....[58]....
        /*07f0*/ 	.word	0x00011440


	//   ....[59]....
        /*07f4*/ 	.word	0x00011470


	//   ....[60]....
        /*07f8*/ 	.word	0x00011480


	//   ....[61]....
        /*07fc*/ 	.word	0x00011bd0


	//   ....[62]....
        /*0800*/ 	.word	0x00011c30


	//   ....[63]....
        /*0804*/ 	.word	0x00011eb0


	//   ....[64]....
        /*0808*/ 	.word	0x00011ed0


	//   ....[65]....
        /*080c*/ 	.word	0x00012b50


	//   ....[66]....
        /*0810*/ 	.word	0x00012b90


	//   ....[67]....
        /*0814*/ 	.word	0x00012e40


	//   ....[68]....
        /*0818*/ 	.word	0x00012e60


	//   ....[69]....
        /*081c*/ 	.word	0x00013110


	//   ....[70]....
        /*0820*/ 	.word	0x000132c0


	//   ....[71]....
        /*0824*/ 	.word	0x000132f0


	//   ....[72]....
        /*0828*/ 	.word	0x00013320


	//   ....[73]....
        /*082c*/ 	.word	0x00013350


	//   ....[74]....
        /*0830*/ 	.word	0x00013380


	//   ....[75]....
        /*0834*/ 	.word	0x000133b0


	//   ....[76]....
        /*0838*/ 	.word	0x00013520


	//   ....[77]....
        /*083c*/ 	.word	0x00013550


	//   ....[78]....
        /*0840*/ 	.word	0x00013580


	//   ....[79]....
        /*0844*/ 	.word	0x000135b0


	//   ....[80]....
        /*0848*/ 	.word	0x000135e0


	//   ....[81]....
        /*084c*/ 	.word	0x00013610


	//   ....[82]....
        /*0850*/ 	.word	0x000136a0


	//   ....[83]....
        /*0854*/ 	.word	0x00013700


	//   ....[84]....
        /*0858*/ 	.word	0x00013790


	//   ....[85]....
        /*085c*/ 	.word	0x00014590


	//   ....[86]....
        /*0860*/ 	.word	0x00016e50


	//   ....[87]....
        /*0864*/ 	.word	0x00016e70


	//   ....[88]....
        /*0868*/ 	.word	0x00016f00


	//   ....[89]....
        /*086c*/ 	.word	0x00016f20


	//   ....[90]....
        /*0870*/ 	.word	0x00016fa0


	//   ....[91]....
        /*0874*/ 	.word	0x00016fc0


	//   ....[92]....
        /*0878*/ 	.word	0x00016fd0


	//   ....[93]....
        /*087c*/ 	.word	0x00016fe0


	//   ....[94]....
        /*0880*/ 	.word	0x00017800


	//   ....[95]....
        /*0884*/ 	.word	0x00017830


	//   ....[96]....
        /*0888*/ 	.word	0x000178d0


	//   ....[97]....
        /*088c*/ 	.word	0x000178f0


	//   ....[98]....
        /*0890*/ 	.word	0x00017970


	//   ....[99]....
        /*0894*/ 	.word	0x00017990


	//   ....[100]....
        /*0898*/ 	.word	0x000179a0


	//   ....[101]....
        /*089c*/ 	.word	0x00017a10


	//   ....[102]....
        /*08a0*/ 	.word	0x00017e60


	//   ....[103]....
        /*08a4*/ 	.word	0x00017f20


	//   ....[104]....
        /*08a8*/ 	.word	0x00018070


	//   ....[105]....
        /*08ac*/ 	.word	0x000180b0


	//   ....[106]....
        /*08b0*/ 	.word	0x000180c0


	//   ....[107]....
        /*08b4*/ 	.word	0x000180d0


	//   ....[108]....
        /*08b8*/ 	.word	0x00018220


	//   ....[109]....
        /*08bc*/ 	.word	0x00018370


	//   ....[110]....
        /*08c0*/ 	.word	0x00018b90


	//   ....[111]....
        /*08c4*/ 	.word	0x00018bb0


	//   ....[112]....
        /*08c8*/ 	.word	0x00018c00


	//   ....[113]....
        /*08cc*/ 	.word	0x00018c10


	//   ....[114]....
        /*08d0*/ 	.word	0x00018c50


	//   ....[115]....
        /*08d4*/ 	.word	0x00018c60


	//   ....[116]....
        /*08d8*/ 	.word	0x00018c70


	//   ....[117]....
        /*08dc*/ 	.word	0x00018cb0


	//   ....[118]....
        /*08e0*/ 	.word	0x00018fd0


	//   ....[119]....
        /*08e4*/ 	.word	0x00019010


	//   ....[120]....
        /*08e8*/ 	.word	0x00019030


	//   ....[121]....
        /*08ec*/ 	.word	0x00019050


	//   ....[122]....
        /*08f0*/ 	.word	0x00019080


	//   ....[123]....
        /*08f4*/ 	.word	0x000190a0


	//   ....[124]....
        /*08f8*/ 	.word	0x000191b0


	//   ....[125]....
        /*08fc*/ 	.word	0x000192f0


	//   ....[126]....
        /*0900*/ 	.word	0x000198e0


	//   ....[127]....
        /*0904*/ 	.word	0x00019910


	//   ....[128]....
        /*0908*/ 	.word	0x00019950


	//   ....[129]....
        /*090c*/ 	.word	0x00019980


	//   ....[130]....
        /*0910*/ 	.word	0x000199b0


	//   ....[131]....
        /*0914*/ 	.word	0x000199e0


	//   ....[132]....
        /*0918*/ 	.word	0x00019a10


	//   ....[133]....
        /*091c*/ 	.word	0x00019a40


	//   ....[134]....
        /*0920*/ 	.word	0x00019bc0


	//   ....[135]....
        /*0924*/ 	.word	0x00019bf0


	//   ....[136]....
        /*0928*/ 	.word	0x00019c20


	//   ....[137]....
        /*092c*/ 	.word	0x00019c50


	//   ....[138]....
        /*0930*/ 	.word	0x00019c80


	//   ....[139]....
        /*0934*/ 	.word	0x00019cb0


	//   ....[140]....
        /*0938*/ 	.word	0x00019d70


	//   ....[141]....
        /*093c*/ 	.word	0x00019d90


	//   ....[142]....
        /*0940*/ 	.word	0x00019e00


	//   ....[143]....
        /*0944*/ 	.word	0x0001a4a0


	//   ....[144]....
        /*0948*/ 	.word	0x0001a7b0


	//   ....[145]....
        /*094c*/ 	.word	0x0001a840


	//   ....[146]....
        /*0950*/ 	.word	0x0001a920


	//   ....[147]....
        /*0954*/ 	.word	0x0001a9b0


	//   ....[148]....
        /*0958*/ 	.word	0x0001aa90


	//   ....[149]....
        /*095c*/ 	.word	0x0001ab20


	//   ....[150]....
        /*0960*/ 	.word	0x0001aca0


	//   ....[151]....
        /*0964*/ 	.word	0x0001ad30


	//   ....[152]....
        /*0968*/ 	.word	0x0001ad80


	//   ....[153]....
        /*096c*/ 	.word	0x0001add0


	//   ....[154]....
        /*0970*/ 	.word	0x0001ae60


	//   ....[155]....
        /*0974*/ 	.word	0x0001aef0


	//   ....[156]....
        /*0978*/ 	.word	0x0001af40


	//   ....[157]....
        /*097c*/ 	.word	0x0001af90


	//   ....[158]....
        /*0980*/ 	.word	0x0001b080


	//   ....[159]....
        /*0984*/ 	.word	0x0001b130


	//   ....[160]....
        /*0988*/ 	.word	0x0001b1b0


	//   ....[161]....
        /*098c*/ 	.word	0x0001b220


	//   ....[162]....
        /*0990*/ 	.word	0x0001b350


	//   ....[163]....
        /*0994*/ 	.word	0x0001b460


	//   ....[164]....
        /*0998*/ 	.word	0x0001b530


	//   ....[165]....
        /*099c*/ 	.word	0x0001b580


	//   ....[166]....
        /*09a0*/ 	.word	0x0001b870


	//   ....[167]....
        /*09a4*/ 	.word	0x0001bb50


	//   ....[168]....
        /*09a8*/ 	.word	0x0001bc40


	//   ....[169]....
        /*09ac*/ 	.word	0x0001bce0


	//   ....[170]....
        /*09b0*/ 	.word	0x0001bd40


	//   ....[171]....
        /*09b4*/ 	.word	0x0001be30


	//   ....[172]....
        /*09b8*/ 	.word	0x0001bea0


	//   ....[173]....
        /*09bc*/ 	.word	0x0001bf90


	//   ....[174]....
        /*09c0*/ 	.word	0x0001c000


	//   ....[175]....
        /*09c4*/ 	.word	0x0001c0a0


	//   ....[176]....
        /*09c8*/ 	.word	0x0001c190


	//   ....[177]....
        /*09cc*/ 	.word	0x0001c200


	//   ....[178]....
        /*09d0*/ 	.word	0x0001c260


	//   ....[179]....
        /*09d4*/ 	.word	0x0001c350


	//   ....[180]....
        /*09d8*/ 	.word	0x0001c3b0


	//   ....[181]....
        /*09dc*/ 	.word	0x0001c4b0


	//   ....[182]....
        /*09e0*/ 	.word	0x0001c510


	//   ....[183]....
        /*09e4*/ 	.word	0x0001c5f0


	//   ....[184]....
        /*09e8*/ 	.word	0x0001c730


	//   ....[185]....
        /*09ec*/ 	.word	0x0001c830


	//   ....[186]....
        /*09f0*/ 	.word	0x0001cab0


	//   ....[187]....
        /*09f4*/ 	.word	0x0001cb00


	//   ....[188]....
        /*09f8*/ 	.word	0x0001ccd0


	//   ....[189]....
        /*09fc*/ 	.word	0x0001cd20


	//   ....[190]....
        /*0a00*/ 	.word	0x0001cef0


	//   ....[191]....
        /*0a04*/ 	.word	0x0001cf40


	//   ....[192]....
        /*0a08*/ 	.word	0x0001d030


	//   ....[193]....
        /*0a0c*/ 	.word	0x0001d0d0


	//   ....[194]....
        /*0a10*/ 	.word	0x0001d130


	//   ....[195]....
        /*0a14*/ 	.word	0x0001d1e0


	//   ....[196]....
        /*0a18*/ 	.word	0x0001d240


	//   ....[197]....
        /*0a1c*/ 	.word	0x0001d2f0


	//   ....[198]....
        /*0a20*/ 	.word	0x0001d350


	//   ....[199]....
        /*0a24*/ 	.word	0x0001d400


	//   ....[200]....
        /*0a28*/ 	.word	0x0001d4f0


	//   ....[201]....
        /*0a2c*/ 	.word	0x0001d5c0


	//   ....[202]....
        /*0a30*/ 	.word	0x0001d6e0


	//   ....[203]....
        /*0a34*/ 	.word	0x0001d7e0


	//   ....[204]....
        /*0a38*/ 	.word	0x0001d910


	//   ....[205]....
        /*0a3c*/ 	.word	0x0001d9f0


	//   ....[206]....
        /*0a40*/ 	.word	0x0001daf0


	//   ....[207]....
        /*0a44*/ 	.word	0x0001dbd0


	//   ....[208]....
        /*0a48*/ 	.word	0x0001dc60


	//   ....[209]....
        /*0a4c*/ 	.word	0x0001dd00


	//   ....[210]....
        /*0a50*/ 	.word	0x0001de20


	//   ....[211]....
        /*0a54*/ 	.word	0x0001de90


	//   ....[212]....
        /*0a58*/ 	.word	0x0001df00


	//   ....[213]....
        /*0a5c*/ 	.word	0x0001df70


	//   ....[214]....
        /*0a60*/ 	.word	0x0001dfe0


	//   ....[215]....
        /*0a64*/ 	.word	0x0001e060


	//   ....[216]....
        /*0a68*/ 	.word	0x0001e0f0


	//   ....[217]....
        /*0a6c*/ 	.word	0x0001e180


	//   ....[218]....
        /*0a70*/ 	.word	0x0001e1f0


	//   ....[219]....
        /*0a74*/ 	.word	0x0001e260


	//   ....[220]....
        /*0a78*/ 	.word	0x0001e2d0


	//   ....[221]....
        /*0a7c*/ 	.word	0x0001e350


	//   ....[222]....
        /*0a80*/ 	.word	0x0001e3c0


	//   ....[223]....
        /*0a84*/ 	.word	0x0001e460


	//   ....[224]....
        /*0a88*/ 	.word	0x0001e4f0


	//   ....[225]....
        /*0a8c*/ 	.word	0x0001e620


	//----- nvinfo : EIATTR_REG_RECONFIG
	.align		4
.L_1032:
        /*0a90*/ 	.byte	0x01, 0x54
	.zero		2


	//----- nvinfo : EIATTR_SYSCALL_OFFSETS
	.align		4
        /*0a94*/ 	.byte	0x04, 0x46
        /*0a96*/ 	.short	(.L_1034 - .L_1033)


	//   ....[0]....
.L_1033:
        /*0a98*/ 	.word	0x00001da0


	//   ....[1]....
        /*0a9c*/ 	.word	0x00001ef0


	//   ....[2]....
        /*0aa0*/ 	.word	0x00007210


	//   ....[3]....
        /*0aa4*/ 	.word	0x00007540


	//   ....[4]....
        /*0aa8*/ 	.word	0x00016220


	//   ....[5]....
        /*0aac*/ 	.word	0x00016370


	//   ....[6]....
        /*0ab0*/ 	.word	0x00016460


	//   ....[7]....
        /*0ab4*/ 	.word	0x00017440


	//----- nvinfo : EIATTR_MBARRIER_INSTR_OFFSETS
	.align		4
.L_1034:
        /*0ab8*/ 	.byte	0x04, 0x39
        /*0aba*/ 	.short	(.L_1036 - .L_1035)


	//   ....[0]....
.L_1035:
        /*0abc*/ 	.word	0x00000250
        /*0ac0*/ 	.word	0x000000ff
        /*0ac4*/ 	.word	0x00028c00
        /*0ac8*/ 	.short	0x0100
        /*0aca*/ 	.byte	0x08
	.zero		1


	//   ....[1]....
        /*0acc*/ 	.word	0x00000270
        /*0ad0*/ 	.word	0x000000ff
        /*0ad4*/ 	.word	0x00028c20
        /*0ad8*/ 	.short	0x0100
        /*0ada*/ 	.byte	0x08
	.zero		1


	//   ....[2]....
        /*0adc*/ 	.word	0x00000320
        /*0ae0*/ 	.word	0x000000ff
        /*0ae4*/ 	.word	0x00028c30
        /*0ae8*/ 	.short	0x0100
        /*0aea*/ 	.byte	0x06
	.zero		1


	//   ....[3]....
        /*0aec*/ 	.word	0x00000330
        /*0af0*/ 	.word	0x000000ff
        /*0af4*/ 	.word	0x00028c40
        /*0af8*/ 	.short	0x0100
        /*0afa*/ 	.byte	0x06
	.zero		1


	//   ....[4]....
        /*0afc*/ 	.word	0x00000340
        /*0b00*/ 	.word	0x000000ff
        /*0b04*/ 	.word	0x00028c38
        /*0b08*/ 	.short	0x0100
        /*0b0a*/ 	.byte	0x06
	.zero		1


	//   ....[5]....
        /*0b0c*/ 	.word	0x00000350
        /*0b10*/ 	.word	0x000000ff
        /*0b14*/ 	.word	0x00028c48
        /*0b18*/ 	.short	0x0100
        /*0b1a*/ 	.byte	0x06
	.zero		1


	//   ....[6]....
        /*0b1c*/ 	.word	0x00000480
        /*0b20*/ 	.word	0x000000ff
        /*0b24*/ 	.word	0x00028c50
        /*0b28*/ 	.short	0x0100
        /*0b2a*/ 	.byte	0x08
	.zero		1


	//   ....[7]....
        /*0b2c*/ 	.word	0x00000490
        /*0b30*/ 	.word	0x000000ff
        /*0b34*/ 	.word	0x00028c60
        /*0b38*/ 	.short	0x0100
        /*0b3a*/ 	.byte	0x08
	.zero		1


	//   ....[8]....
        /*0b3c*/ 	.word	0x000004a0
        /*0b40*/ 	.word	0x000000ff
        /*0b44*/ 	.word	0x00028c58
        /*0b48*/ 	.short	0x0100
        /*0b4a*/ 	.byte	0x08
	.zero		1


	//   ....[9]....
        /*0b4c*/ 	.word	0x000004b0
        /*0b50*/ 	.word	0x000000ff
        /*0b54*/ 	.word	0x00028c68
        /*0b58*/ 	.short	0x0100
        /*0b5a*/ 	.byte	0x08
	.zero		1


	//   ....[10]....
        /*0b5c*/ 	.word	0x000005a0
        /*0b60*/ 	.word	0x000000ff
        /*0b64*/ 	.word	0x00028c70
        /*0b68*/ 	.short	0x0100
        /*0b6a*/ 	.byte	0x06
	.zero		1


	//   ....[11]....
        /*0b6c*/ 	.word	0x000005b0
        /*0b70*/ 	.word	0x000000ff
        /*0b74*/ 	.word	0x00028c80
        /*0b78*/ 	.short	0x0100
        /*0b7a*/ 	.byte	0x06
	.zero		1


	//   ....[12]....
        /*0b7c*/ 	.word	0x000005c0
        /*0b80*/ 	.word	0x000000ff
        /*0b84*/ 	.word	0x00028c78
        /*0b88*/ 	.short	0x0100
        /*0b8a*/ 	.byte	0x06
	.zero		1


	//   ....[13]....
        /*0b8c*/ 	.word	0x000005d0
        /*0b90*/ 	.word	0x000000ff
        /*0b94*/ 	.word	0x00028c88
        /*0b98*/ 	.short	0x0100
        /*0b9a*/ 	.byte	0x06
	.zero		1


	//   ....[14]....
        /*0b9c*/ 	.word	0x00000700
        /*0ba0*/ 	.word	0x000000ff
        /*0ba4*/ 	.word	0x00028c90
        /*0ba8*/ 	.short	0x0100
        /*0baa*/ 	.byte	0x08
	.zero		1


	//   ....[15]....
        /*0bac*/ 	.word	0x00000710
        /*0bb0*/ 	.word	0x000000ff
        /*0bb4*/ 	.word	0x00028ca0
        /*0bb8*/ 	.short	0x0100
        /*0bba*/ 	.byte	0x08
	.zero		1


	//   ....[16]....
        /*0bbc*/ 	.word	0x00000720
        /*0bc0*/ 	.word	0x000000ff
        /*0bc4*/ 	.word	0x00028c98
        /*0bc8*/ 	.short	0x0100
        /*0bca*/ 	.byte	0x08
	.zero		1


	//   ....[17]....
        /*0bcc*/ 	.word	0x00000730
        /*0bd0*/ 	.word	0x000000ff
        /*0bd4*/ 	.word	0x00028ca8
        /*0bd8*/ 	.short	0x0100
        /*0bda*/ 	.byte	0x08
	.zero		1


	//   ....[18]....
        /*0bdc*/ 	.word	0x00000860
        /*0be0*/ 	.word	0x000000ff
        /*0be4*/ 	.word	0x00028cb0
        /*0be8*/ 	.short	0x0100
        /*0bea*/ 	.byte	0x08
	.zero		1


	//   ....[19]....
        /*0bec*/ 	.word	0x00000870
        /*0bf0*/ 	.word	0x000000ff
        /*0bf4*/ 	.word	0x00028cc0
        /*0bf8*/ 	.short	0x0100
        /*0bfa*/ 	.byte	0x08
	.zero		1


	//   ....[20]....
        /*0bfc*/ 	.word	0x00000880
        /*0c00*/ 	.word	0x000000ff
        /*0c04*/ 	.word	0x00028cb8
        /*0c08*/ 	.short	0x0100
        /*0c0a*/ 	.byte	0x08
	.zero		1


	//   ....[21]....
        /*0c0c*/ 	.word	0x00000890
        /*0c10*/ 	.word	0x000000ff
        /*0c14*/ 	.word	0x00028cc8
        /*0c18*/ 	.short	0x0100
        /*0c1a*/ 	.byte	0x08
	.zero		1


	//   ....[22]....
        /*0c1c*/ 	.word	0x00002aa0
        /*0c20*/ 	.word	0x0000003f
        /*0c24*/ 	.word	0x00028c90
        /*0c28*/ 	.short	0x010a
        /*0c2a*/ 	.byte	0x3f
	.zero		1


	//   ....[23]....
        /*0c2c*/ 	.word	0x000034e0
        /*0c30*/ 	.word	0x0000003f
        /*0c34*/ 	.word	0x00028c90
        /*0c38*/ 	.short	0x010a
        /*0c3a*/ 	.byte	0x3f
	.zero		1


	//   ....[24]....
        /*0c3c*/ 	.word	0x00003ce0
        /*0c40*/ 	.word	0x0000003f
        /*0c44*/ 	.word	0x00028c90
        /*0c48*/ 	.short	0x010a
        /*0c4a*/ 	.byte	0x3f
	.zero		1


	//   ....[25]....
        /*0c4c*/ 	.word	0x000040c0
        /*0c50*/ 	.word	0x00000004
        /*0c54*/ 	.word	0x00000000
        /*0c58*/ 	.short	0x0101
        /*0c5a*/ 	.byte	0x3f
	.zero		1


	//   ....[26]....
        /*0c5c*/ 	.word	0x00004100
        /*0c60*/ 	.word	0x0000003f
        /*0c64*/ 	.word	0x00028cb0
        /*0c68*/ 	.short	0x010a
        /*0c6a*/ 	.byte	0x3f
	.zero		1


	//   ....[27]....
        /*0c6c*/ 	.word	0x000049b0
        /*0c70*/ 	.word	0x0000003f
        /*0c74*/ 	.word	0x00000000
        /*0c78*/ 	.short	0x0101
        /*0c7a*/ 	.byte	0x3f
	.zero		1


	//   ....[28]....
        /*0c7c*/ 	.word	0x00005170
        /*0c80*/ 	.word	0x00000003
        /*0c84*/ 	.word	0x00028c50
        /*0c88*/ 	.short	0x010a
        /*0c8a*/ 	.byte	0x3f
	.zero		1


	//   ....[29]....
        /*0c8c*/ 	.word	0x00005510
        /*0c90*/ 	.word	0x00000003
        /*0c94*/ 	.word	0x00000000
        /*0c98*/ 	.short	0x0101
        /*0c9a*/ 	.byte	0x3f
	.zero		1


	//   ....[30]....
        /*0c9c*/ 	.word	0x00005e40
        /*0ca0*/ 	.word	0x00000014
        /*0ca4*/ 	.word	0x00028c50
        /*0ca8*/ 	.short	0x010a
        /*0caa*/ 	.byte	0x3f
	.zero		1


	//   ....[31]....
        /*0cac*/ 	.word	0x00005e90
        /*0cb0*/ 	.word	0x00000014
        /*0cb4*/ 	.word	0x00028c50
        /*0cb8*/ 	.short	0x010a
        /*0cba*/ 	.byte	0x3f
	.zero		1


	//   ....[32]....
        /*0cbc*/ 	.word	0x00006180
        /*0cc0*/ 	.word	0x0000000d
        /*0cc4*/ 	.word	0x00000000
        /*0cc8*/ 	.short	0x0101
        /*0cca*/ 	.byte	0x3f
	.zero		1


	//   ....[33]....
        /*0ccc*/ 	.word	0x000072b0
        /*0cd0*/ 	.word	0x00000002
        /*0cd4*/ 	.word	0x00028c00
        /*0cd8*/ 	.short	0x010a
        /*0cda*/ 	.byte	0x3f
	.zero		1


	//   ....[34]....
        /*0cdc*/ 	.word	0x00007300
        /*0ce0*/ 	.word	0x00000002
        /*0ce4*/ 	.word	0x00028c00
        /*0ce8*/ 	.short	0x010a
        /*0cea*/ 	.byte	0x3f
	.zero		1


	//   ....[35]....
        /*0cec*/ 	.word	0x00007dd0
        /*0cf0*/ 	.word	0x00000002
        /*0cf4*/ 	.word	0x00028c00
        /*0cf8*/ 	.short	0x010a
        /*0cfa*/ 	.byte	0x3f
	.zero		1


	//   ....[36]....
        /*0cfc*/ 	.word	0x00009260
        /*0d00*/ 	.word	0x00000002
        /*0d04*/ 	.word	0x00028c00
        /*0d08*/ 	.short	0x010a
        /*0d0a*/ 	.byte	0x3f
	.zero		1


	//   ....[37]....
        /*0d0c*/ 	.word	0x0000a0c0
        /*0d10*/ 	.word	0x00000015
        /*0d14*/ 	.word	0x00028c30
        /*0d18*/ 	.short	0x010a
        /*0d1a*/ 	.byte	0x3f
	.zero		1


	//   ....[38]....
        /*0d1c*/ 	.word	0x0000a170
        /*0d20*/ 	.word	0x00000015
        /*0d24*/ 	.word	0x00028c30
        /*0d28*/ 	.short	0x010a
        /*0d2a*/ 	.byte	0x3f
	.zero		1


	//   ....[39]....
        /*0d2c*/ 	.word	0x0000ade0
        /*0d30*/ 	.word	0x00000003
        /*0d34*/ 	.word	0x00000000
        /*0d38*/ 	.short	0x0101
        /*0d3a*/ 	.byte	0x3f
	.zero		1


	//   ....[40]....
        /*0d3c*/ 	.word	0x0000b400
        /*0d40*/ 	.word	0x00000015
        /*0d44*/ 	.word	0x00028c50
        /*0d48*/ 	.short	0x010a
        /*0d4a*/ 	.byte	0x3f
	.zero		1


	//   ....[41]....
        /*0d4c*/ 	.word	0x0000b4a0
        /*0d50*/ 	.word	0x00000015
        /*0d54*/ 	.word	0x00028c50
        /*0d58*/ 	.short	0x010a
        /*0d5a*/ 	.byte	0x3f
	.zero		1


	//   ....[42]....
        /*0d5c*/ 	.word	0x0000b7a0
        /*0d60*/ 	.word	0x00000015
        /*0d64*/ 	.word	0x00000000
        /*0d68*/ 	.short	0x0101
        /*0d6a*/ 	.byte	0x3f
	.zero		1


	//   ....[43]....
        /*0d6c*/ 	.word	0x0000b950
        /*0d70*/ 	.word	0x000000bb
        /*0d74*/ 	.word	0x00028c30
        /*0d78*/ 	.short	0x010a
        /*0d7a*/ 	.byte	0x3f
	.zero		1


	//   ....[44]....
        /*0d7c*/ 	.word	0x0000b9c0
        /*0d80*/ 	.word	0x000000bb
        /*0d84*/ 	.word	0x00028c30
        /*0d88*/ 	.short	0x010a
        /*0d8a*/ 	.byte	0x3f
	.zero		1


	//   ....[45]....
        /*0d8c*/ 	.word	0x0000c3c0
        /*0d90*/ 	.word	0x0000000f
        /*0d94*/ 	.word	0x00000000
        /*0d98*/ 	.short	0x0101
        /*0d9a*/ 	.byte	0x3f
	.zero		1


	//   ....[46]....
        /*0d9c*/ 	.word	0x0000d520
        /*0da0*/ 	.word	0x000000bb
        /*0da4*/ 	.word	0x00028c50
        /*0da8*/ 	.short	0x010a
        /*0daa*/ 	.byte	0x3f
	.zero		1


	//   ....[47]....
        /*0dac*/ 	.word	0x0000d570
        /*0db0*/ 	.word	0x000000bb
        /*0db4*/ 	.word	0x00028c50
        /*0db8*/ 	.short	0x010a
        /*0dba*/ 	.byte	0x3f
	.zero		1


	//   ....[48]....
        /*0dbc*/ 	.word	0x0000d890
        /*0dc0*/ 	.word	0x000000bb
        /*0dc4*/ 	.word	0x00000000
        /*0dc8*/ 	.short	0x0101
        /*0dca*/ 	.byte	0x3f
	.zero		1


	//   ....[49]....
        /*0dcc*/ 	.word	0x0000d9d0
        /*0dd0*/ 	.word	0x00000015
        /*0dd4*/ 	.word	0x00028c30
        /*0dd8*/ 	.short	0x010a
        /*0dda*/ 	.byte	0x3f
	.zero		1


	//   ....[50]....
        /*0ddc*/ 	.word	0x0000da40
        /*0de0*/ 	.word	0x00000015
        /*0de4*/ 	.word	0x00028c30
        /*0de8*/ 	.short	0x010a
        /*0dea*/ 	.byte	0x3f
	.zero		1


	//   ....[51]....
        /*0dec*/ 	.word	0x0000df90
        /*0df0*/ 	.word	0x0000000d
        /*0df4*/ 	.word	0x00000000
        /*0df8*/ 	.short	0x0101
        /*0dfa*/ 	.byte	0x3f
	.zero		1


	//   ....[52]....
        /*0dfc*/ 	.word	0x0000efc0
        /*0e00*/ 	.word	0x00000015
        /*0e04*/ 	.word	0x00028c50
        /*0e08*/ 	.short	0x010a
        /*0e0a*/ 	.byte	0x3f
	.zero		1


	//   ....[53]....
        /*0e0c*/ 	.word	0x0000f010
        /*0e10*/ 	.word	0x00000015
        /*0e14*/ 	.word	0x00028c50
        /*0e18*/ 	.short	0x010a
        /*0e1a*/ 	.byte	0x3f
	.zero		1


	//   ....[54]....
        /*0e1c*/ 	.word	0x0000f340
        /*0e20*/ 	.word	0x00000015
        /*0e24*/ 	.word	0x00000000
        /*0e28*/ 	.short	0x0101
        /*0e2a*/ 	.byte	0x3f
	.zero		1


	//   ....[55]....
        /*0e2c*/ 	.word	0x00011bb0
        /*0e30*/ 	.word	0x00000000
        /*0e34*/ 	.word	0x00000000
        /*0e38*/ 	.short	0x0101
        /*0e3a*/ 	.byte	0x3f
	.zero		1


	//   ....[56]....
        /*0e3c*/ 	.word	0x00014670
        /*0e40*/ 	.word	0x00000017
        /*0e44*/ 	.word	0x00028c20
        /*0e48*/ 	.short	0x010a
        /*0e4a*/ 	.byte	0x3f
	.zero		1


	//   ....[57]....
        /*0e4c*/ 	.word	0x00014700
        /*0e50*/ 	.word	0x00000003
        /*0e54*/ 	.word	0x00028ca0
        /*0e58*/ 	.short	0x010a
        /*0e5a*/ 	.byte	0x3f
	.zero		1


	//   ....[58]....
        /*0e5c*/ 	.word	0x00014950
        /*0e60*/ 	.word	0x00000003
        /*0e64*/ 	.word	0x00028cc0
        /*0e68*/ 	.short	0x010a
        /*0e6a*/ 	.byte	0x3f
	.zero		1


	//   ....[59]....
        /*0e6c*/ 	.word	0x00015320
        /*0e70*/ 	.word	0x00000008
        /*0e74*/ 	.word	0x00028ca0
        /*0e78*/ 	.short	0x010a
        /*0e7a*/ 	.byte	0x3f
	.zero		1


	//   ....[60]....
        /*0e7c*/ 	.word	0x00015560
        /*0e80*/ 	.word	0x00000008
        /*0e84*/ 	.word	0x00028cc0
        /*0e88*/ 	.short	0x010a
        /*0e8a*/ 	.byte	0x3f
	.zero		1


	//   ....[61]....
        /*0e8c*/ 	.word	0x00016c30
        /*0e90*/ 	.word	0x0000001f
        /*0e94*/ 	.word	0x00028c40
        /*0e98*/ 	.short	0x010a
        /*0e9a*/ 	.byte	0x3f
	.zero		1


	//   ....[62]....
        /*0e9c*/ 	.word	0x000170e0
        /*0ea0*/ 	.word	0x0000001f
        /*0ea4*/ 	.word	0x00028c30
        /*0ea8*/ 	.short	0x0107
        /*0eaa*/ 	.byte	0x3f
	.zero		1


	//   ....[63]....
        /*0eac*/ 	.word	0x000171b0
        /*0eb0*/ 	.word	0x0000001f
        /*0eb4*/ 	.word	0x00028c30
        /*0eb8*/ 	.short	0x0101
        /*0eba*/ 	.byte	0x3f
	.zero		1


	//   ....[64]....
        /*0ebc*/ 	.word	0x00017ab0
        /*0ec0*/ 	.word	0x00000017
        /*0ec4*/ 	.word	0x00028c00
        /*0ec8*/ 	.short	0x0107
        /*0eca*/ 	.byte	0x3f
	.zero		1


	//   ....[65]....
        /*0ecc*/ 	.word	0x00017ba0
        /*0ed0*/ 	.word	0x00000017
        /*0ed4*/ 	.word	0x00028c00
        /*0ed8*/ 	.short	0x0101
        /*0eda*/ 	.byte	0x3f
	.zero		1


	//   ....[66]....
        /*0edc*/ 	.word	0x00017bc0
        /*0ee0*/ 	.word	0x00000017
        /*0ee4*/ 	.word	0x00028c20
        /*0ee8*/ 	.short	0x010a
        /*0eea*/ 	.byte	0x3f
	.zero		1


	//   ....[67]....
        /*0eec*/ 	.word	0x00017c50
        /*0ef0*/ 	.word	0x0000001f
        /*0ef4*/ 	.word	0x00028c60
        /*0ef8*/ 	.short	0x010a
        /*0efa*/ 	.byte	0x3f
	.zero		1


	//   ....[68]....
        /*0efc*/ 	.word	0x00018590
        /*0f00*/ 	.word	0x0000001f
        /*0f04*/ 	.word	0x00028c50
        /*0f08*/ 	.short	0x0107
        /*0f0a*/ 	.byte	0x3f
	.zero		1


	//   ....[69]....
        /*0f0c*/ 	.word	0x00018660
        /*0f10*/ 	.word	0x0000001f
        /*0f14*/ 	.word	0x00028c50
        /*0f18*/ 	.short	0x0101
        /*0f1a*/ 	.byte	0x3f
	.zero		1


	//   ....[70]....
        /*0f1c*/ 	.word	0x000189f0
        /*0f20*/ 	.word	0x00000006
        /*0f24*/ 	.word	0x00028c40
        /*0f28*/ 	.short	0x010a
        /*0f2a*/ 	.byte	0x3f
	.zero		1


	//   ....[71]....
        /*0f2c*/ 	.word	0x00018d30
        /*0f30*/ 	.word	0x00000006
        /*0f34*/ 	.word	0x00028c30
        /*0f38*/ 	.short	0x0107
        /*0f3a*/ 	.byte	0x3f
	.zero		1


	//   ....[72]....
        /*0f3c*/ 	.word	0x00018df0
        /*0f40*/ 	.word	0x00000006
        /*0f44*/ 	.word	0x00028c30
        /*0f48*/ 	.short	0x0101
        /*0f4a*/ 	.byte	0x3f
	.zero		1


	//   ....[73]....
        /*0f4c*/ 	.word	0x00018e20
        /*0f50*/ 	.word	0x00000006
        /*0f54*/ 	.word	0x00028c60
        /*0f58*/ 	.short	0x010a
        /*0f5a*/ 	.byte	0x3f
	.zero		1


	//   ....[74]....
        /*0f5c*/ 	.word	0x000194f0
        /*0f60*/ 	.word	0x00000006
        /*0f64*/ 	.word	0x00028c50
        /*0f68*/ 	.short	0x0107
        /*0f6a*/ 	.byte	0x3f
	.zero		1


	//   ....[75]....
        /*0f6c*/ 	.word	0x000195b0
        /*0f70*/ 	.word	0x00000006
        /*0f74*/ 	.word	0x00028c50
        /*0f78*/ 	.short	0x0101
        /*0f7a*/ 	.byte	0x3f
	.zero		1


	//   ....[76]....
        /*0f7c*/ 	.word	0x0001a420
        /*0f80*/ 	.word	0x00000004
        /*0f84*/ 	.word	0x00028c20
        /*0f88*/ 	.short	0x010a
        /*0f8a*/ 	.byte	0x3f
	.zero		1


	//   ....[77]....
        /*0f8c*/ 	.word	0x0001a580
        /*0f90*/ 	.word	0x00000005
        /*0f94*/ 	.word	0x00028c40
        /*0f98*/ 	.short	0x010a
        /*0f9a*/ 	.byte	0x3f
	.zero		1


	//   ....[78]....
        /*0f9c*/ 	.word	0x0001a620
        /*0fa0*/ 	.word	0x00000019
        /*0fa4*/ 	.word	0x00028c40
        /*0fa8*/ 	.short	0x010a
        /*0faa*/ 	.byte	0x3f
	.zero		1


	//   ....[79]....
        /*0fac*/ 	.word	0x0001a660
        /*0fb0*/ 	.word	0x00000005
        /*0fb4*/ 	.word	0x00028c60
        /*0fb8*/ 	.short	0x010a
        /*0fba*/ 	.byte	0x3f
	.zero		1


	//   ....[80]....
        /*0fbc*/ 	.word	0x0001a6a0
        /*0fc0*/ 	.word	0x00000019
        /*0fc4*/ 	.word	0x00028c60
        /*0fc8*/ 	.short	0x010a
        /*0fca*/ 	.byte	0x3f
	.zero		1


	//   ....[81]....
        /*0fcc*/ 	.word	0x0001a700
        /*0fd0*/ 	.word	0x0000003f
        /*0fd4*/ 	.word	0x00028c90
        /*0fd8*/ 	.short	0x010a
        /*0fda*/ 	.byte	0x3f
	.zero		1


	//   ....[82]....
        /*0fdc*/ 	.word	0x0001a870
        /*0fe0*/ 	.word	0x0000003f
        /*0fe4*/ 	.word	0x00028c90
        /*0fe8*/ 	.short	0x010a
        /*0fea*/ 	.byte	0x3f
	.zero		1


	//   ....[83]....
        /*0fec*/ 	.word	0x0001a9f0
        /*0ff0*/ 	.word	0x0000003f
        /*0ff4*/ 	.word	0x00028c90
        /*0ff8*/ 	.short	0x010a
        /*0ffa*/ 	.byte	0x3f
	.zero		1


	//   ....[84]....
        /*0ffc*/ 	.word	0x0001ab50
        /*1000*/ 	.word	0x0000003f
        /*1004*/ 	.word	0x00028cb0
        /*1008*/ 	.short	0x010a
        /*100a*/ 	.byte	0x3f
	.zero		1


	//   ....[85]....
        /*100c*/ 	.word	0x0001aba0
        /*1010*/ 	.word	0x00000003
        /*1014*/ 	.word	0x00028c50
        /*1018*/ 	.short	0x010a
        /*101a*/ 	.byte	0x3f
	.zero		1


	//   ....[86]....
        /*101c*/ 	.word	0x0001abf0
        /*1020*/ 	.word	0x00000014
        /*1024*/ 	.word	0x00028c50
        /*1028*/ 	.short	0x010a
        /*102a*/ 	.byte	0x3f
	.zero		1


	//   ....[87]....
        /*102c*/ 	.word	0x0001afc0
        /*1030*/ 	.word	0x00000002
        /*1034*/ 	.word	0x00028c00
        /*1038*/ 	.short	0x010a
        /*103a*/ 	.byte	0x3f
	.zero		1


	//   ....[88]....
        /*103c*/ 	.word	0x0001b5b0
        /*1040*/ 	.word	0x00000002
        /*1044*/ 	.word	0x00028c00
        /*1048*/ 	.short	0x010a
        /*104a*/ 	.byte	0x3f
	.zero		1


	//   ....[89]....
        /*104c*/ 	.word	0x0001b600
        /*1050*/ 	.word	0x00000015
        /*1054*/ 	.word	0x00028c30
        /*1058*/ 	.short	0x010a
        /*105a*/ 	.byte	0x3f
	.zero		1


	//   ....[90]....
        /*105c*/ 	.word	0x0001b650
        /*1060*/ 	.word	0x00000015
        /*1064*/ 	.word	0x00028c50
        /*1068*/ 	.short	0x010a
        /*106a*/ 	.byte	0x3f
	.zero		1


	//   ....[91]....
        /*106c*/ 	.word	0x0001b6a0
        /*1070*/ 	.word	0x000000bb
        /*1074*/ 	.word	0x00028c30
        /*1078*/ 	.short	0x010a
        /*107a*/ 	.byte	0x3f
	.zero		1


	//   ....[92]....
        /*107c*/ 	.word	0x0001b6f0
        /*1080*/ 	.word	0x000000bb
        /*1084*/ 	.word	0x00028c50
        /*1088*/ 	.short	0x010a
        /*108a*/ 	.byte	0x3f
	.zero		1


	//   ....[93]....
        /*108c*/ 	.word	0x0001b740
        /*1090*/ 	.word	0x00000015
        /*1094*/ 	.word	0x00028c30
        /*1098*/ 	.short	0x010a
        /*109a*/ 	.byte	0x3f
	.zero		1


	//   ....[94]....
        /*109c*/ 	.word	0x0001b790
        /*10a0*/ 	.word	0x00000015
        /*10a4*/ 	.word	0x00028c50
        /*10a8*/ 	.short	0x010a
        /*10aa*/ 	.byte	0x3f
	.zero		1


	//   ....[95]....
        /*10ac*/ 	.word	0x0001b930
        /*10b0*/ 	.word	0x00000017
        /*10b4*/ 	.word	0x00028c20
        /*10b8*/ 	.short	0x010a
        /*10ba*/ 	.byte	0x3f
	.zero		1


	//   ....[96]....
        /*10bc*/ 	.word	0x0001b980
        /*10c0*/ 	.word	0x00000003
        /*10c4*/ 	.word	0x00028ca0
        /*10c8*/ 	.short	0x010a
        /*10ca*/ 	.byte	0x3f
	.zero		1


	//   ....[97]....
        /*10cc*/ 	.word	0x0001b9d0
        /*10d0*/ 	.word	0x00000003
        /*10d4*/ 	.word	0x00028cc0
        /*10d8*/ 	.short	0x010a
        /*10da*/ 	.byte	0x3f
	.zero		1


	//   ....[98]....
        /*10dc*/ 	.word	0x0001ba20
        /*10e0*/ 	.word	0x00000008
        /*10e4*/ 	.word	0x00028ca0
        /*10e8*/ 	.short	0x010a
        /*10ea*/ 	.byte	0x3f
	.zero		1


	//   ....[99]....
        /*10ec*/ 	.word	0x0001ba70
        /*10f0*/ 	.word	0x00000008
        /*10f4*/ 	.word	0x00028cc0
        /*10f8*/ 	.short	0x010a
        /*10fa*/ 	.byte	0x3f
	.zero		1


	//   ....[100]....
        /*10fc*/ 	.word	0x0001bb90
        /*1100*/ 	.word	0x0000001f
        /*1104*/ 	.word	0x00028c40
        /*1108*/ 	.short	0x010a
        /*110a*/ 	.byte	0x3f
	.zero		1


	//   ....[101]....
        /*110c*/ 	.word	0x0001c630
        /*1110*/ 	.word	0x00000017
        /*1114*/ 	.word	0x00028c20
        /*1118*/ 	.short	0x010a
        /*111a*/ 	.byte	0x3f
	.zero		1


	//   ....[102]....
        /*111c*/ 	.word	0x0001c680
        /*1120*/ 	.word	0x0000001f
        /*1124*/ 	.word	0x00028c60
        /*1128*/ 	.short	0x010a
        /*112a*/ 	.byte	0x3f
	.zero		1


	//   ....[103]....
        /*112c*/ 	.word	0x0001cf80
        /*1130*/ 	.word	0x00000006
        /*1134*/ 	.word	0x00028c40
        /*1138*/ 	.short	0x010a
        /*113a*/ 	.byte	0x3f
	.zero		1


	//   ....[104]....
        /*113c*/ 	.word	0x0001d440
        /*1140*/ 	.word	0x00000006
        /*1144*/ 	.word	0x00028c60
        /*1148*/ 	.short	0x010a
        /*114a*/ 	.byte	0x3f
	.zero		1


	//   ....[105]....
        /*114c*/ 	.word	0x0001e540
        /*1150*/ 	.word	0x00000004
        /*1154*/ 	.word	0x00028c20
        /*1158*/ 	.short	0x010a
        /*115a*/ 	.byte	0x3f
	.zero		1


	//   ....[106]....
        /*115c*/ 	.word	0x0001e6e0
        /*1160*/ 	.word	0x00000005
        /*1164*/ 	.word	0x00028c40
        /*1168*/ 	.short	0x010a
        /*116a*/ 	.byte	0x3f
	.zero		1


	//   ....[107]....
        /*116c*/ 	.word	0x0001e730
        /*1170*/ 	.word	0x00000019
        /*1174*/ 	.word	0x00028c40
        /*1178*/ 	.short	0x010a
        /*117a*/ 	.byte	0x3f
	.zero		1


	//   ....[108]....
        /*117c*/ 	.word	0x0001e780
        /*1180*/ 	.word	0x00000005
        /*1184*/ 	.word	0x00028c60
        /*1188*/ 	.short	0x010a
        /*118a*/ 	.byte	0x3f
	.zero		1


	//----- nvinfo : EIATTR_NUM_MBARRIERS
	.align		4
.L_1036:
        /*118c*/ 	.byte	0x03, 0x38
        /*118e*/ 	.short	0x0016


	//----- nvinfo : EIATTR_EXIT_INSTR_OFFSETS
	.align		4
        /*1190*/ 	.byte	0x04, 0x1c
        /*1192*/ 	.short	(.L_1038 - .L_1037)


	//   ....[0]....
.L_1037:
        /*1194*/ 	.word	0x0001a6f0


	//----- nvinfo : EIATTR_MAX_THREADS
	.align		4
.L_1038:
        /*1198*/ 	.byte	0x04, 0x05
        /*119a*/ 	.short	(.L_1040 - .L_1039)
.L_1039:
        /*119c*/ 	.word	0x00000180
        /*11a0*/ 	.word	0x00000001
        /*11a4*/ 	.word	0x00000001


	//----- nvinfo : EIATTR_CRS_STACK_SIZE
	.align		4
.L_1040:
        /*11a8*/ 	.byte	0x04, 0x1e
        /*11aa*/ 	.short	(.L_1042 - .L_1041)
.L_1041:
        /*11ac*/ 	.word	0x00000000


	//----- nvinfo : EIATTR_CBANK_PARAM_SIZE
	.align		4
.L_1042:
        /*11b0*/ 	.byte	0x03, 0x19
        /*11b2*/ 	.short	0x0af0


	//----- nvinfo : EIATTR_PARAM_CBANK
	.align		4
        /*11b4*/ 	.byte	0x04, 0x0a
        /*11b6*/ 	.short	(.L_1044 - .L_1043)
	.align		4
.L_1043:
        /*11b8*/ 	.word	index@(.nv.constant0._ZN7cutlass13device_kernelIN5flash11enable_sm90INS1_16FlashAttnFwdSm90INS1_25CollectiveMainloopFwdSm90ILi2EN4cute5tupleIJNS5_1CILi1EEES8_S8_EEENS6_IJNS7_ILi64EEESA_SA_EEELi512ENS_6half_tEfNS_4arch4Sm90ELb1ELb0ELb0ELb1ELb1ELb1ELb0ELb0ELb0ELb1ELb0ELb0EEENS1_21CollectiveEpilogueFwdINS6_IJSA_NS7_ILi512EEESA_EEES9_SC_SE_Li256ELb1ELb1ELb0ELb0EEENS1_36VarlenDynamicPersistentTileSchedulerILi64ELi64ELi256ELi128ELb0ELb1ELb1ELb1ELb1ELb1EEEEEEEEEvNT_6ParamsE)
        /*11bc*/ 	.short	0x0210
        /*11be*/ 	.short	0x0af0


	//----- nvinfo : EIATTR_SW_WAR
	.align		4
.L_1044:
        /*11c0*/ 	.byte	0x04, 0x36
        /*11c2*/ 	.short	(.L_1046 - .L_1045)
.L_1045:
        /*11c4*/ 	.word	0x00000008
.L_1046:


//--------------------- .nv.info._ZN7cutlass13device_kernelIN5flash11enable_sm90INS1_16FlashAttnFwdSm90INS1_25CollectiveMainloopFwdSm90ILi2EN4cute5tupleIJNS5_1CILi1EEES8_S8_EEENS6_IJNS7_ILi64EEESA_SA_EEELi512ENS_6half_tEfNS_4arch4Sm90ELb1ELb0ELb0ELb1ELb1ELb0ELb1ELb0ELb0ELb1ELb0ELb0EEENS1_21CollectiveEpilogueFwdINS6_IJSA_NS7_ILi512EEESA_EEES9_SC_SE_Li256ELb1ELb1ELb0ELb0EEENS1_36VarlenDynamicPersistentTileSchedulerILi64ELi64ELi256ELi128ELb0ELb1ELb1ELb1ELb1ELb1EEEEEEEEEvNT_6ParamsE --------------------------
	.section	.nv.info._ZN7cutlass13device_kernelIN5flash11enable_sm90INS1_16FlashAttnFwdSm90INS1_25CollectiveMainloopFwdSm90ILi2EN4cute5tupleIJNS5_1CILi1EEES8_S8_EEENS6_IJNS7_ILi64EEESA_SA_EEELi512ENS_6half_tEfNS_4arch4Sm90ELb1ELb0ELb0ELb1ELb1ELb0ELb1ELb0ELb0ELb1ELb0ELb0EEENS1_21CollectiveEpilogueFwdINS6_IJSA_NS7_ILi512EEESA_EEES9_SC_SE_Li256ELb1ELb1ELb0ELb0EEENS1_36VarlenDynamicPersistentTileSchedulerILi64ELi64ELi256ELi128ELb0ELb1ELb1ELb1ELb1ELb1EEEEEEEEEvNT_6ParamsE,"",@"SHT_CUDA_INFO"
	.sectionflags	@""
	.align	4


	//----- nvinfo : EIATTR_CUDA_API_VERSION
	.align		4
        /*0000*/ 	.byte	0x04, 0x37
        /*0002*/ 	.short	(.L_1048 - .L_1047)
.L_1047:
        /*0004*/ 	.word	0x00000082


	//----- nvinfo : EIATTR_KPARAM_INFO
	.align		4
.L_1048:
        /*0008*/ 	.byte	0x04, 0x17
        /*000a*/ 	.short	(.L_1050 - .L_1049)
.L_1049:
        /*000c*/ 	.word	0x00000000
        /*0010*/ 	.short	0x0000
        /*0012*/ 	.short	0x0070
        /*0014*/ 	.byte	0x00, 0xf0, 0x01, 0x2e


	//----- nvinfo : EIATTR_SPARSE_MMA_MASK
	.align		4
.L_1050:
        /*0018*/ 	.byte	0x03, 0x50
        /*001a*/ 	.short	0x0000


	//----- nvinfo : EIATTR_MAXREG_COUNT
	.align		4
        /*001c*/ 	.byte	0x03, 0x1b
        /*001e*/ 	.short	0x00a8


	//----- nvinfo : EIATTR_NUM_BARRIERS
	.align		4
        /*0020*/ 	.byte	0x02, 0x4c
        /*0022*/ 	.byte	0x10
	.zero		1


	//----- nvinfo : EIATTR_EXTERNS
	.align		4
        /*0024*/ 	.byte	0x04, 0x0f
        /*0026*/ 	.short	(.L_1052 - .L_1051)


	//   ....[0]....
	.align		4
.L_1051:
        /*0028*/ 	.word	index@(__assertfail)


	//----- nvinfo : EIATTR_ANNOTATIONS
	.align		4
.L_1052:
        /*002c*/ 	.byte	0x04, 0x55
        /*002e*/ 	.short	(.L_1054 - .L_1053)


	//   ....[0]....
.L_1053:
        /* <DEDUP_REMOVED lines=17> */


	//----- nvinfo : EIATTR_MERCURY_ISA_VERSION
	.align		4
.L_1054:
        /*0130*/ 	.byte	0x03, 0x5f
        /*0132*/ 	.short	0x0101


	//----- nvinfo : EIATTR_UNUSED_LOAD_BYTE_OFFSET
	.align		4
        /*0134*/ 	.byte	0x04, 0x44
        /*0136*/ 	.short	(.L_1056 - .L_1055)


	//   ....[0]....
.L_1055:
        /*0138*/ 	.word	0x00000970
        /*013c*/ 	.word	0x0000fff0


	//   ....[1]....
        /*0140*/ 	.word	0x0000cf90
        /*0144*/ 	.word	0x0000fff0


	//----- nvinfo : EIATTR_INT_WARP_WIDE_INSTR_OFFSETS
	.align		4
.L_1056:
        /*0148*/ 	.byte	0x04, 0x31
        /*014a*/ 	.short	(.L_1058 - .L_1057)


	//   ....[0]....
.L_1057:
        /*014c*/ 	.word	0x000000c0


	//   ....[1]....
        /*0150*/ 	.word	0x000000d0


	//   ....[2]....
        /*0154*/ 	.word	0x000000e0


	//   ....[3]....
        /*0158*/ 	.word	0x00000180


	//   ....[4]....
        /*015c*/ 	.word	0x00011220


	//   ....[5]....
        /*0160*/ 	.word	0x000112b0


	//   ....[6]....
        /*0164*/ 	.word	0x000155c0


	//   ....[7]....
        /*0168*/ 	.word	0x00015650


	//----- nvinfo : EIATTR_COOP_GROUP_MASK_REGIDS
	.align		4
.L_1058:
        /*016c*/ 	.byte	0x04, 0x29
        /*016e*/ 	.short	(.L_1060 - .L_1059)


	//   ....[0]....
.L_1059:
        /*0170*/ 	.word	0xffffffff


	//   ....[1]....
        /*0174*/ 	.word	0xffffffff


	//   ....[2]....
        /*0178*/ 	.word	0xffffffff


	//   ....[3]....
        /*017c*/ 	.word	0xffffffff


	//   ....[4]....
        /*0180*/ 	.word	0xffffffff


	//   ....[5]....
        /*0184*/ 	.word	0xffffffff


	//   ....[6]....
        /*0188*/ 	.word	0xffffffff


	//   ....[7]....
        /*018c*/ 	.word	0xffffffff


	//   ....[8]....
        /*0190*/ 	.word	0xffffffff


	//   ....[9]....
        /*0194*/ 	.word	0xffffffff


	//   ....[10]....
        /*0198*/ 	.word	0xffffffff


	//   ....[11]....
        /*019c*/ 	.word	0xffffffff


	//   ....[12]....
        /*01a0*/ 	.word	0xffffffff


	//   ....[13]....
        /*01a4*/ 	.word	0xffffffff


	//   ....[14]....
        /*01a8*/ 	.word	0xffffffff


	//   ....[15]....
        /*01ac*/ 	.word	0xffffffff


	//   ....[16]....
        /*01b0*/ 	.word	0xffffffff


	//   ....[17]....
        /*01b4*/ 	.word	0xffffffff


	//   ....[18]....
        /*01b8*/ 	.word	0xffffffff


	//   ....[19]....
        /*01bc*/ 	.word	0xffffffff


	//   ....[20]....
        /*01c0*/ 	.word	0xffffffff


	//   ....[21]....
        /*01c4*/ 	.word	0xffffffff


	//   ....[22]....
        /*01c8*/ 	.word	0xffffffff


	//   ....[23]....
        /*01cc*/ 	.word	0xffffffff


	//   ....[24]....
        /*01d0*/ 	.word	0xffffffff


	//   ....[25]....
        /*01d4*/ 	.word	0xffffffff


	//   ....[26]....
        /*01d8*/ 	.word	0xffffffff


	//   ....[27]....
        /*01dc*/ 	.word	0xffffffff


	//   ....[28]....
        /*01e0*/ 	.word	0xffffffff


	//   ....[29]....
        /*01e4*/ 	.word	0xffffffff


	//   ....[30]....
        /*01e8*/ 	.word	0xffffffff


	//   ....[31]....
        /*01ec*/ 	.word	0xffffffff


	//   ....[32]....
        /*01f0*/ 	.word	0xffffffff


	//   ....[33]....
        /*01f4*/ 	.word	0xffffffff


	//   ....[34]....
        /*01f8*/ 	.word	0xffffffff


	//   ....[35]....
        /*01fc*/ 	.word	0xffffffff


	//   ....[36]....
        /*0200*/ 	.word	0xffffffff


	//   ....[37]....
        /*0204*/ 	.word	0xffffffff


	//   ....[38]....
        /*0208*/ 	.word	0xffffffff


	//   ....[39]....
        /*020c*/ 	.word	0xffffffff


	//   ....[40]....
        /*0210*/ 	.word	0xffffffff


	//   ....[41]....
        /*0214*/ 	.word	0xffffffff


	//   ....[42]....
        /*0218*/ 	.word	0xffffffff


	//   ....[43]....
        /*021c*/ 	.word	0xffffffff


	//   ....[44]....
        /*0220*/ 	.word	0xffffffff


	//   ....[45]....
        /*0224*/ 	.word	0xffffffff


	//   ....[46]....
        /*0228*/ 	.word	0xffffffff


	//   ....[47]....
        /*022c*/ 	.word	0xffffffff


	//   ....[48]....
        /*0230*/ 	.word	0xffffffff


	//   ....[49]....
        /*0234*/ 	.word	0xffffffff


	//   ....[50]....
        /*0238*/ 	.word	0xffffffff


	//   ....[51]....
        /*023c*/ 	.word	0xffffffff


	//   ....[52]....
        /*0240*/ 	.word	0xffffffff


	//   ....[53]....
        /*0244*/ 	.word	0xffffffff


	//   ....[54]....
        /*0248*/ 	.word	0xffffffff


	//   ....[55]....
        /*024c*/ 	.word	0xffffffff


	//   ....[56]....
        /*0250*/ 	.word	0xffffffff


	//   ....[57]....
        /*0254*/ 	.word	0xffffffff


	//   ....[58]....
        /*0258*/ 	.word	0xffffffff


	//   ....[59]....
        /*025c*/ 	.word	0xffffffff


	//   ....[60]....
        /*0260*/ 	.word	0xffffffff


	//   ....[61]....
        /*0264*/ 	.word	0xffffffff


	//   ....[62]....
        /*0268*/ 	.word	0xffffffff


	//   ....[63]....
        /*026c*/ 	.word	0xffffffff


	//   ....[64]....
        /*0270*/ 	.word	0xffffffff


	//   ....[65]....
        /*0274*/ 	.word	0xffffffff


	//   ....[66]....
        /*0278*/ 	.word	0xffffffff


	//   ....[67]....
        /*027c*/ 	.word	0xffffffff


	//   ....[68]....
        /*0280*/ 	.word	0xffffffff


	//   ....[69]....
        /*0284*/ 	.word	0xffffffff


	//   ....[70]....
        /*0288*/ 	.word	0xffffffff


	//   ....[71]....
        /*028c*/ 	.word	0xffffffff


	//   ....[72]....
        /*0290*/ 	.word	0xffffffff


	//   ....[73]....
        /*0294*/ 	.word	0xffffffff


	//   ....[74]....
        /*0298*/ 	.word	0xffffffff


	//   ....[75]....
        /*029c*/ 	.word	0xffffffff


	//   ....[76]....
        /*02a0*/ 	.word	0xffffffff


	//   ....[77]....
        /*02a4*/ 	.word	0xffffffff


	//   ....[78]....
        /*02a8*/ 	.word	0xffffffff


	//   ....[79]....
        /*02ac*/ 	.word	0xffffffff


	//   ....[80]....
        /*02b0*/ 	.word	0xffffffff


	//   ....[81]....
        /*02b4*/ 	.word	0xffffffff


	//   ....[82]....
        /*02b8*/ 	.word	0xffffffff


	//   ....[83]....
        /*02bc*/ 	.word	0xffffffff


	//   ....[84]....
        /*02c0*/ 	.word	0xffffffff


	//   ....[85]....
        /*02c4*/ 	.word	0xffffffff


	//   ....[86]....
        /*02c8*/ 	.word	0xffffffff


	//   ....[87]....
        /*02cc*/ 	.word	0xffffffff


	//   ....[88]....
        /*02d0*/ 	.word	0xffffffff


	//   ....[89]....
        /*02d4*/ 	.word	0xffffffff


	//   ....[90]....
        /*02d8*/ 	.word	0xffffffff


	//   ....[91]....
        /*02dc*/ 	.word	0xffffffff


	//   ....[92]....
        /*02e0*/ 	.word	0xffffffff


	//   ....[93]....
        /*02e4*/ 	.word	0xffffffff


	//   ....[94]....
        /*02e8*/ 	.word	0xffffffff


	//   ....[95]....
        /*02ec*/ 	.word	0xffffffff


	//   ....[96]....
        /*02f0*/ 	.word	0xffffffff


	//   ....[97]....
        /*02f4*/ 	.word	0xffffffff


	//   ....[98]....
        /*02f8*/ 	.word	0xffffffff


	//   ....[99]....
        /*02fc*/ 	.word	0xffffffff


	//   ....[100]....
        /*0300*/ 	.word	0xffffffff


	//   ....[101]....
        /*0304*/ 	.word	0xffffffff


	//   ....[102]....
        /*0308*/ 	.word	0xffffffff


	//   ....[103]....
        /*030c*/ 	.word	0xffffffff


	//   ....[104]....
        /*0310*/ 	.word	0xffffffff


	//   ....[105]....
        /*0314*/ 	.word	0xffffffff


	//   ....[106]....
        /*0318*/ 	.word	0xffffffff


	//   ....[107]....
        /*031c*/ 	.word	0xffffffff


	//   ....[108]....
        /*0320*/ 	.word	0xffffffff


	//   ....[109]....
        /*0324*/ 	.word	0xffffffff


	//   ....[110]....
        /*0328*/ 	.word	0xffffffff


	//   ....[111]....
        /*032c*/ 	.word	0xffffffff


	//   ....[112]....
        /*0330*/ 	.word	0xffffffff


	//   ....[113]....
        /*0334*/ 	.word	0xffffffff


	//   ....[114]....
        /*0338*/ 	.word	0xffffffff


	//   ....[115]....
        /*033c*/ 	.word	0xffffffff


	//   ....[116]....
        /*0340*/ 	.word	0xffffffff


	//   ....[117]....
        /*0344*/ 	.word	0xffffffff


	//   ....[118]....
        /*0348*/ 	.word	0xffffffff


	//   ....[119]....
        /*034c*/ 	.word	0xffffffff


	//   ....[120]....
        /*0350*/ 	.word	0xffffffff


	//   ....[121]....
        /*0354*/ 	.word	0xffffffff


	//   ....[122]....
        /*0358*/ 	.word	0xffffffff


	//   ....[123]....
        /*035c*/ 	.word	0xffffffff


	//   ....[124]....
        /*0360*/ 	.word	0xffffffff


	//   ....[125]....
        /*0364*/ 	.word	0xffffffff


	//   ....[126]....
        /*0368*/ 	.word	0xffffffff


	//   ....[127]....
        /*036c*/ 	.word	0xffffffff


	//   ....[128]....
        /*0370*/ 	.word	0xffffffff


	//   ....[129]....
        /*0374*/ 	.word	0x0500000f


	//   ....[130]....
        /*0378*/ 	.word	0x0500000f


	//   ....[131]....
        /*037c*/ 	.word	0x0500000f


	//   ....[132]....
        /*0380*/ 	.word	0x0500000f


	//   ....[133]....
        /*0384*/ 	.word	0x0500000f


	//   ....[134]....
        /*0388*/ 	.word	0x0500000f


	//   ....[135]....
        /*038c*/ 	.word	0x0500000f


	//   ....[136]....
        /*0390*/ 	.word	0x0500000f


	//   ....[137]....
        /*0394*/ 	.word	0x0500000f


	//   ....[138]....
        /*0398*/ 	.word	0x0500000f


	//   ....[139]....
        /*039c*/ 	.word	0x0500000f


	//   ....[140]....
        /*03a0*/ 	.word	0x0500000f


	//   ....[141]....
        /*03a4*/ 	.word	0x0500000f


	//   ....[142]....
        /*03a8*/ 	.word	0x0500000f


	//   ....[143]....
        /*03ac*/ 	.word	0x0500000f


	//   ....[144]....
        /*03b0*/ 	.word	0x0500000f


	//   ....[145]....
        /*03b4*/ 	.word	0x0500000f


	//   ....[146]....
        /*03b8*/ 	.word	0x0500000f


	//   ....[147]....
        /*03bc*/ 	.word	0x0500000f


	//   ....[148]....
        /*03c0*/ 	.word	0x0500000f


	//   ....[149]....
        /*03c4*/ 	.word	0x0500000f


	//   ....[150]....
        /*03c8*/ 	.word	0x0500000f


	//   ....[151]....
        /*03cc*/ 	.word	0x0500000f


	//   ....[152]....
        /*03d0*/ 	.word	0x0500000f


	//   ....[153]....
        /*03d4*/ 	.word	0x0500000f


	//   ....[154]....
        /*03d8*/ 	.word	0x0500000f


	//   ....[155]....
        /*03dc*/ 	.word	0x0500000f


	//   ....[156]....
        /*03e0*/ 	.word	0x0500000f


	//   ....[157]....
        /*03e4*/ 	.word	0x0500000f


	//   ....[158]....
        /*03e8*/ 	.word	0x0500000f


	//   ....[159]....
        /*03ec*/ 	.word	0x0500000f


	//   ....[160]....
        /*03f0*/ 	.word	0x0500000f


	//   ....[161]....
        /*03f4*/ 	.word	0x0500000f


	//   ....[162]....
        /*03f8*/ 	.word	0x0500000f


	//   ....[163]....
        /*03fc*/ 	.word	0x0500000f


	//   ....[164]....
        /*0400*/ 	.word	0x0500000f


	//   ....[165]....
        /*0404*/ 	.word	0x0500000f


	//   ....[166]....
        /*0408*/ 	.word	0x0500000f


	//   ....[167]....
        /*040c*/ 	.word	0x0500000f


	//   ....[168]....
        /*0410*/ 	.word	0x0500000f


	//   ....[169]....
        /*0414*/ 	.word	0x0500000f


	//   ....[170]....
        /*0418*/ 	.word	0x0500000f


	//   ....[171]....
        /*041c*/ 	.word	0x0500000f


	//   ....[172]....
        /*0420*/ 	.word	0x0500000f


	//   ....[173]....
        /*0424*/ 	.word	0x0500000f


	//   ....[174]....
        /*0428*/ 	.word	0x0500000f


	//   ....[175]....
        /*042c*/ 	.word	0x0500000f


	//   ....[176]....
        /*0430*/ 	.word	0x0500000f


	//   ....[177]....
        /*0434*/ 	.word	0x0500000f


	//   ....[178]....
        /*0438*/ 	.word	0x0500000f


	//   ....[179]....
        /*043c*/ 	.word	0x0500000f


	//   ....[180]....
        /*0440*/ 	.word	0x0500000f


	//   ....[181]....
        /*0444*/ 	.word	0x0500000f


	//   ....[182]....
        /*0448*/ 	.word	0x0500000f


	//   ....[183]....
        /*044c*/ 	.word	0x0500000f


	//   ....[184]....
        /*0450*/ 	.word	0x0500000f


	//   ....[185]....
        /*0454*/ 	.word	0x0500000f


	//   ....[186]....
        /*0458*/ 	.word	0x0500000f


	//   ....[187]....
        /*045c*/ 	.word	0x0500000f


	//   ....[188]....
        /*0460*/ 	.word	0x0500000f


	//   ....[189]....
        /*0464*/ 	.word	0x0500000f


	//   ....[190]....
        /*0468*/ 	.word	0x0500000f


	//   ....[191]....
        /*046c*/ 	.word	0x0500000f


	//   ....[192]....
        /*0470*/ 	.word	0x0500000f


	//   ....[193]....
        /*0474*/ 	.word	0x0500000f


	//   ....[194]....
        /*0478*/ 	.word	0x0500000f


	//   ....[195]....
        /*047c*/ 	.word	0x0500000f


	//----- nvinfo : EIATTR_COOP_GROUP_INSTR_OFFSETS
	.align		4
.L_1060:
        /*0480*/ 	.byte	0x04, 0x28
        /*0482*/ 	.short	(.L_1062 - .L_1061)


	//   ....[0]....
.L_1061:
        /*0484*/ 	.word	0x00000080


	//   ....[1]....
        /*0488*/ 	.word	0x00000090


	//   ....[2]....
        /*048c*/ 	.word	0x000002b0


	//   ....[3]....
        /*0490*/ 	.word	0x00000410


	//   ....[4]....
        /*0494*/ 	.word	0x00000530


	//   ....[5]....
        /*0498*/ 	.word	0x00000690


	//   ....[6]....
        /*049c*/ 	.word	0x000019c0


	//   ....[7]....
        /*04a0*/ 	.word	0x00003710


	//   ....[8]....
        /*04a4*/ 	.word	0x00004690


	//   ....[9]....
        /*04a8*/ 	.word	0x00005300


	//   ....[10]....
        /*04ac*/ 	.word	0x00005330


	//   ....[11]....
        /*04b0*/ 	.word	0x00005680


	//   ....[12]....
        /*04b4*/ 	.word	0x00005780


	//   ....[13]....
        /*04b8*/ 	.word	0x000059c0


	//   ....[14]....
        /*04bc*/ 	.word	0x00005b00


	//   ....[15]....
        /*04c0*/ 	.word	0x00006360


	//   ....[16]....
        /*04c4*/ 	.word	0x000070b0


	//   ....[17]....
        /*04c8*/ 	.word	0x00007cf0


	//   ....[18]....
        /*04cc*/ 	.word	0x00007d10


	//   ....[19]....
        /*04d0*/ 	.word	0x00008040


	//   ....[20]....
        /*04d4*/ 	.word	0x00008140


	//   ....[21]....
        /*04d8*/ 	.word	0x000084b0


	//   ....[22]....
        /*04dc*/ 	.word	0x00008510


	//   ....[23]....
        /*04e0*/ 	.word	0x00009670


	//   ....[24]....
        /*04e4*/ 	.word	0x0000a340


	//   ....[25]....
        /*04e8*/ 	.word	0x0000b020


	//   ....[26]....
        /*04ec*/ 	.word	0x0000b050


	//   ....[27]....
        /*04f0*/ 	.word	0x0000b290


	//   ....[28]....
        /*04f4*/ 	.word	0x0000b460


	//   ....[29]....
        /*04f8*/ 	.word	0x0000c3d0


	//   ....[30]....
        /*04fc*/ 	.word	0x0000c4a0


	//   ....[31]....
        /*0500*/ 	.word	0x0000c4c0


	//   ....[32]....
        /*0504*/ 	.word	0x0000c520


	//   ....[33]....
        /*0508*/ 	.word	0x0000c540


	//   ....[34]....
        /*050c*/ 	.word	0x0000de80


	//   ....[35]....
        /*0510*/ 	.word	0x0000e4a0


	//   ....[36]....
        /*0514*/ 	.word	0x0000e4d0


	//   ....[37]....
        /*0518*/ 	.word	0x0000e4f0


	//   ....[38]....
        /*051c*/ 	.word	0x0000e520


	//   ....[39]....
        /*0520*/ 	.word	0x0000eba0


	//   ....[40]....
        /*0524*/ 	.word	0x0000ebc0


	//   ....[41]....
        /*0528*/ 	.word	0x0000ee00


	//   ....[42]....
        /*052c*/ 	.word	0x0000ee20


	//   ....[43]....
        /*0530*/ 	.word	0x0000f9d0


	//   ....[44]....
        /*0534*/ 	.word	0x0000fa00


	//   ....[45]....
        /*0538*/ 	.word	0x0000fc40


	//   ....[46]....
        /*053c*/ 	.word	0x0000fc60


	//   ....[47]....
        /*0540*/ 	.word	0x0000ff00


	//   ....[48]....
        /*0544*/ 	.word	0x000100d0


	//   ....[49]....
        /*0548*/ 	.word	0x00010100


	//   ....[50]....
        /*054c*/ 	.word	0x00010130


	//   ....[51]....
        /*0550*/ 	.word	0x00010160


	//   ....[52]....
        /*0554*/ 	.word	0x00010190


	//   ....[53]....
        /*0558*/ 	.word	0x000101c0


	//   ....[54]....
        /*055c*/ 	.word	0x00010310


	//   ....[55]....
        /*0560*/ 	.word	0x00010340


	//   ....[56]....
        /*0564*/ 	.word	0x00010370


	//   ....[57]....
        /*0568*/ 	.word	0x000103a0


	//   ....[58]....
        /*056c*/ 	.word	0x000103d0


	//   ....[59]....
        /*0570*/ 	.word	0x00010400


	//   ....[60]....
        /*0574*/ 	.word	0x00010490


	//   ....[61]....
        /*0578*/ 	.word	0x000104f0


	//   ....[62]....
        /*057c*/ 	.word	0x00010580


	//   ....[63]....
        /*0580*/ 	.word	0x00012010


	//   ....[64]....
        /*0584*/ 	.word	0x00012030


	//   ....[65]....
        /*0588*/ 	.word	0x000120c0


	//   ....[66]....
        /*058c*/ 	.word	0x000120e0


	//   ....[67]....
        /*0590*/ 	.word	0x00012160


	//   ....[68]....
        /*0594*/ 	.word	0x00012180


	//   ....[69]....
        /*0598*/ 	.word	0x00012190


	//   ....[70]....
        /*059c*/ 	.word	0x000121a0


	//   ....[71]....
        /*05a0*/ 	.word	0x00012930


	//   ....[72]....
        /*05a4*/ 	.word	0x00012960


	//   ....[73]....
        /*05a8*/ 	.word	0x00012a20


	//   ....[74]....
        /*05ac*/ 	.word	0x00012a40


	//   ....[75]....
        /*05b0*/ 	.word	0x00012ae0


	//   ....[76]....
        /*05b4*/ 	.word	0x00012b00


	//   ....[77]....
        /*05b8*/ 	.word	0x00012b10


	//   ....[78]....
        /*05bc*/ 	.word	0x00012b90


	//   ....[79]....
        /*05c0*/ 	.word	0x00013400


	//   ....[80]....
        /*05c4*/ 	.word	0x00013420


	//   ....[81]....
        /*05c8*/ 	.word	0x000135c0


	//   ....[82]....
        /*05cc*/ 	.word	0x000135f0


	//   ....[83]....
        /*05d0*/ 	.word	0x00013700


	//   ....[84]....
        /*05d4*/ 	.word	0x00013710


	//   ....[85]....
        /*05d8*/ 	.word	0x00013740


	//   ....[86]....
        /*05dc*/ 	.word	0x00013750


	//   ....[87]....
        /*05e0*/ 	.word	0x00013d80


	//   ....[88]....
        /*05e4*/ 	.word	0x00013de0


	//   ....[89]....
        /*05e8*/ 	.word	0x00013fa0


	//   ....[90]....
        /*05ec*/ 	.word	0x00013fe0


	//   ....[91]....
        /*05f0*/ 	.word	0x00013ff0


	//   ....[92]....
        /*05f4*/ 	.word	0x00014000


	//   ....[93]....
        /*05f8*/ 	.word	0x00014150


	//   ....[94]....
        /*05fc*/ 	.word	0x000142a0


	//   ....[95]....
        /*0600*/ 	.word	0x00014ad0


	//   ....[96]....
        /*0604*/ 	.word	0x00014af0


	//   ....[97]....
        /*0608*/ 	.word	0x00014b40


	//   ....[98]....
        /*060c*/ 	.word	0x00014b50


	//   ....[99]....
        /*0610*/ 	.word	0x00014b90


	//   ....[100]....
        /*0614*/ 	.word	0x00014ba0


	//   ....[101]....
        /*0618*/ 	.word	0x00014bb0


	//   ....[102]....
        /*061c*/ 	.word	0x00014bf0


	//   ....[103]....
        /*0620*/ 	.word	0x00014f10


	//   ....[104]....
        /*0624*/ 	.word	0x00014f50


	//   ....[105]....
        /*0628*/ 	.word	0x00014f70


	//   ....[106]....
        /*062c*/ 	.word	0x00014f90


	//   ....[107]....
        /*0630*/ 	.word	0x00014fc0


	//   ....[108]....
        /*0634*/ 	.word	0x00014fe0


	//   ....[109]....
        /*0638*/ 	.word	0x000150e0


	//   ....[110]....
        /*063c*/ 	.word	0x00015230


	//   ....[111]....
        /*0640*/ 	.word	0x00015830


	//   ....[112]....
        /*0644*/ 	.word	0x00015880


	//   ....[113]....
        /*0648*/ 	.word	0x000158b0


	//   ....[114]....
        /*064c*/ 	.word	0x000158e0


	//   ....[115]....
        /*0650*/ 	.word	0x000158f0


	//   ....[116]....
        /*0654*/ 	.word	0x00015920


	//   ....[117]....
        /*0658*/ 	.word	0x00015950


	//   ....[118]....
        /*065c*/ 	.word	0x00015980


	//   ....[119]....
        /*0660*/ 	.word	0x00015b00


	//   ....[120]....
        /*0664*/ 	.word	0x00015b30


	//   ....[121]....
        /*0668*/ 	.word	0x00015b60


	//   ....[122]....
        /*066c*/ 	.word	0x00015b90


	//   ....[123]....
        /*0670*/ 	.word	0x00015bc0


	//   ....[124]....
        /*0674*/ 	.word	0x00015bf0


	//   ....[125]....
        /*0678*/ 	.word	0x00015cb0


	//   ....[126]....
        /*067c*/ 	.word	0x00015cd0


	//   ....[127]....
        /*0680*/ 	.word	0x00015d40


	//   ....[128]....
        /*0684*/ 	.word	0x000163e0


	//   ....[129]....
        /*0688*/ 	.word	0x00016960


	//   ....[130]....
        /*068c*/ 	.word	0x00016a50


	//   ....[131]....
        /*0690*/ 	.word	0x00016af0


	//   ....[132]....
        /*0694*/ 	.word	0x00016b50


	//   ....[133]....
        /*0698*/ 	.word	0x00016c40


	//   ....[134]....
        /*069c*/ 	.word	0x00016cb0


	//   ....[135]....
        /*06a0*/ 	.word	0x00016da0


	//   ....[136]....
        /*06a4*/ 	.word	0x00016e10


	//   ....[137]....
        /*06a8*/ 	.word	0x00016eb0


	//   ....[138]....
        /*06ac*/ 	.word	0x00016fb0


	//   ....[139]....
        /*06b0*/ 	.word	0x00017040


	//   ....[140]....
        /*06b4*/ 	.word	0x000170a0


	//   ....[141]....
        /*06b8*/ 	.word	0x00017190


	//   ....[142]....
        /*06bc*/ 	.word	0x00017210


	//   ....[143]....
        /*06c0*/ 	.word	0x00017310


	//   ....[144]....
        /*06c4*/ 	.word	0x00017380


	//   ....[145]....
        /*06c8*/ 	.word	0x00017460


	//   ....[146]....
        /*06cc*/ 	.word	0x00017770


	//   ....[147]....
        /*06d0*/ 	.word	0x00017830


	//   ....[148]....
        /*06d4*/ 	.word	0x00017aa0


	//   ....[149]....
        /*06d8*/ 	.word	0x00017af0


	//   ....[150]....
        /*06dc*/ 	.word	0x00017d00


	//   ....[151]....
        /*06e0*/ 	.word	0x00017d50


	//   ....[152]....
        /*06e4*/ 	.word	0x00017f00


	//   ....[153]....
        /*06e8*/ 	.word	0x00017f50


	//   ....[154]....
        /*06ec*/ 	.word	0x00018090


	//   ....[155]....
        /*06f0*/ 	.word	0x00018190


	//   ....[156]....
        /*06f4*/ 	.word	0x00018400


	//   ....[157]....
        /*06f8*/ 	.word	0x00018450


	//   ....[158]....
        /*06fc*/ 	.word	0x00018620


	//   ....[159]....
        /*0700*/ 	.word	0x00018670


	//   ....[160]....
        /*0704*/ 	.word	0x00018840


	//   ....[161]....
        /*0708*/ 	.word	0x00018890


	//   ....[162]....
        /*070c*/ 	.word	0x00018980


	//   ....[163]....
        /*0710*/ 	.word	0x00018a20


	//   ....[164]....
        /*0714*/ 	.word	0x00018a80


	//   ....[165]....
        /*0718*/ 	.word	0x00018b30


	//   ....[166]....
        /*071c*/ 	.word	0x00018b90


	//   ....[167]....
        /*0720*/ 	.word	0x00018c40


	//   ....[168]....
        /*0724*/ 	.word	0x00018ca0


	//   ....[169]....
        /*0728*/ 	.word	0x00018d50


	//   ....[170]....
        /*072c*/ 	.word	0x00018e40


	//   ....[171]....
        /*0730*/ 	.word	0x00018f20


	//   ....[172]....
        /*0734*/ 	.word	0x00019030


	//   ....[173]....
        /*0738*/ 	.word	0x00019130


	//   ....[174]....
        /*073c*/ 	.word	0x00019260


	//   ....[175]....
        /*0740*/ 	.word	0x00019340


	//   ....[176]....
        /*0744*/ 	.word	0x00019440


	//   ....[177]....
        /*0748*/ 	.word	0x00019520


	//   ....[178]....
        /*074c*/ 	.word	0x000195b0


	//   ....[179]....
        /*0750*/ 	.word	0x00019650


	//   ....[180]....
        /*0754*/ 	.word	0x00019770


	//   ....[181]....
        /*0758*/ 	.word	0x000197e0


	//   ....[182]....
        /*075c*/ 	.word	0x00019850


	//   ....[183]....
        /*0760*/ 	.word	0x000198c0


	//   ....[184]....
        /*0764*/ 	.word	0x00019930


	//   ....[185]....
        /*0768*/ 	.word	0x000199b0


	//   ....[186]....
        /*076c*/ 	.word	0x00019a40


	//   ....[187]....
        /*0770*/ 	.word	0x00019ad0


	//   ....[188]....
        /*0774*/ 	.word	0x00019b40


	//   ....[189]....
        /*0778*/ 	.word	0x00019bb0


	//   ....[190]....
        /*077c*/ 	.word	0x00019c20


	//   ....[191]....
        /*0780*/ 	.word	0x00019ca0


	//   ....[192]....
        /*0784*/ 	.word	0x00019d10


	//   ....[193]....
        /*0788*/ 	.word	0x00019db0


	//   ....[194]....
        /*078c*/ 	.word	0x00019e40


	//   ....[195]....
        /*0790*/ 	.word	0x00019f60


	//----- nvinfo : EIATTR_REG_RECONFIG
	.align		4
.L_1062:
        /*0794*/ 	.byte	0x01, 0x54
	.zero		2


	//----- nvinfo : EIATTR_SYSCALL_OFFSETS
	.align		4
        /*0798*/ 	.byte	0x04, 0x46
        /*079a*/ 	.short	(.L_1064 - .L_1063)


	//   ....[0]....
.L_1063:
        /*079c*/ 	.word	0x000038c0


	//   ....[1]....
        /*07a0*/ 	.word	0x00011410


	//   ....[2]....
        /*07a4*/ 	.word	0x00011560


	//   ....[3]....
        /*07a8*/ 	.word	0x00011650


	//   ....[4]....
        /*07ac*/ 	.word	0x00012540


	//   ....[5]....
        /*07b0*/ 	.word	0x00012e10


	//----- nvinfo : EIATTR_MBARRIER_INSTR_OFFSETS
	.align		4
.L_1064:
        /*07b4*/ 	.byte	0x04, 0x39
        /*07b6*/ 	.short	(.L_1066 - .L_1065)


	//   ....[0]....
.L_1065:
        /*07b8*/ 	.word	0x00000190
        /*07bc*/ 	.word	0x000000ff
        /*07c0*/ 	.word	0x00038800
        /*07c4*/ 	.short	0x0100
        /*07c6*/ 	.byte	0x08
	.zero		1


	//   ....[1]....
        /*07c8*/ 	.word	0x000001a0
        /*07cc*/ 	.word	0x000000ff
        /*07d0*/ 	.word	0x00038810
        /*07d4*/ 	.short	0x0100
        /*07d6*/ 	.byte	0x08
	.zero		1


	//   ....[2]....
        /*07d8*/ 	.word	0x000001b0
        /*07dc*/ 	.word	0x000000ff
        /*07e0*/ 	.word	0x00038820
        /*07e4*/ 	.short	0x0100
        /*07e6*/ 	.byte	0x08
	.zero		1


	//   ....[3]....
        /*07e8*/ 	.word	0x00000260
        /*07ec*/ 	.word	0x000000ff
        /*07f0*/ 	.word	0x00038830
        /*07f4*/ 	.short	0x0100
        /*07f6*/ 	.byte	0x06
	.zero		1


	//   ....[4]....
        /*07f8*/ 	.word	0x00000270
        /*07fc*/ 	.word	0x000000ff
        /*0800*/ 	.word	0x00038840
        /*0804*/ 	.short	0x0100
        /*0806*/ 	.byte	0x06
	.zero		1


	//   ....[5]....
        /*0808*/ 	.word	0x00000280
        /*080c*/ 	.word	0x000000ff
        /*0810*/ 	.word	0x00038838
        /*0814*/ 	.short	0x0100
        /*0816*/ 	.byte	0x06
	.zero		1


	//   ....[6]....
        /*0818*/ 	.word	0x00000290
        /*081c*/ 	.word	0x000000ff
        /*0820*/ 	.word	0x00038848
        /*0824*/ 	.short	0x0100
        /*0826*/ 	.byte	0x06
	.zero		1


	//   ....[7]....
        /*0828*/ 	.word	0x000003c0
        /*082c*/ 	.word	0x000000ff
        /*0830*/ 	.word	0x00038850
        /*0834*/ 	.short	0x0100
        /*0836*/ 	.byte	0x08
	.zero		1


	//   ....[8]....
        /*0838*/ 	.word	0x000003d0
        /*083c*/ 	.word	0x000000ff
        /*0840*/ 	.word	0x00038860
        /*0844*/ 	.short	0x0100
        /*0846*/ 	.byte	0x08
	.zero		1


	//   ....[9]....
        /*0848*/ 	.word	0x000003e0
        /*084c*/ 	.word	0x000000ff
        /*0850*/ 	.word	0x00038858
        /*0854*/ 	.short	0x0100
        /*0856*/ 	.byte	0x08
	.zero		1


	//   ....[10]....
        /*0858*/ 	.word	0x000003f0
        /*085c*/ 	.word	0x000000ff
        /*0860*/ 	.word	0x00038868
        /*0864*/ 	.short	0x0100
        /*0866*/ 	.byte	0x08
	.zero		1


	//   ....[11]....
        /*0868*/ 	.word	0x000004e0
        /*086c*/ 	.word	0x000000ff
        /*0870*/ 	.word	0x00038870
        /*0874*/ 	.short	0x0100
        /*0876*/ 	.byte	0x06
	.zero		1


	//   ....[12]....
        /*0878*/ 	.word	0x000004f0
        /*087c*/ 	.word	0x000000ff
        /*0880*/ 	.word	0x00038880
        /*0884*/ 	.short	0x0100
        /*0886*/ 	.byte	0x06
	.zero		1


	//   ....[13]....
        /*0888*/ 	.word	0x00000500
        /*088c*/ 	.word	0x000000ff
        /*0890*/ 	.word	0x00038878
        /*0894*/ 	.short	0x0100
        /*0896*/ 	.byte	0x06
	.zero		1


	//   ....[14]....
        /*0898*/ 	.word	0x00000510
        /*089c*/ 	.word	0x000000ff
        /*08a0*/ 	.word	0x00038888
        /*08a4*/ 	.short	0x0100
        /*08a6*/ 	.byte	0x06
	.zero		1


	//   ....[15]....
        /*08a8*/ 	.word	0x00000640
        /*08ac*/ 	.word	0x000000ff
        /*08b0*/ 	.word	0x00038890
        /*08b4*/ 	.short	0x0100
        /*08b6*/ 	.byte	0x08
	.zero		1


	//   ....[16]....
        /*08b8*/ 	.word	0x00000650
        /*08bc*/ 	.word	0x000000ff
        /*08c0*/ 	.word	0x000388a0
        /*08c4*/ 	.short	0x0100
        /*08c6*/ 	.byte	0x08
	.zero		1


	//   ....[17]....
        /*08c8*/ 	.word	0x00000660
        /*08cc*/ 	.word	0x000000ff
        /*08d0*/ 	.word	0x00038898
        /*08d4*/ 	.short	0x0100
        /*08d6*/ 	.byte	0x08
	.zero		1


	//   ....[18]....
        /*08d8*/ 	.word	0x00000670
        /*08dc*/ 	.word	0x000000ff
        /*08e0*/ 	.word	0x000388a8
        /*08e4*/ 	.short	0x0100
        /*08e6*/ 	.byte	0x08
	.zero		1


	//   ....[19]....
        /*08e8*/ 	.word	0x000007b0
        /*08ec*/ 	.word	0x000000ff
        /*08f0*/ 	.word	0x000388b0
        /*08f4*/ 	.short	0x0100
        /*08f6*/ 	.byte	0x08
	.zero		1


	//   ....[20]....
        /*08f8*/ 	.word	0x000007c0
        /*08fc*/ 	.word	0x000000ff
        /*0900*/ 	.word	0x000388c0
        /*0904*/ 	.short	0x0100
        /*0906*/ 	.byte	0x08
	.zero		1


	//   ....[21]....
        /*0908*/ 	.word	0x000007d0
        /*090c*/ 	.word	0x000000ff
        /*0910*/ 	.word	0x000388b8
        /*0914*/ 	.short	0x0100
        /*0916*/ 	.byte	0x08
	.zero		1


	//   ....[22]....
        /*0918*/ 	.word	0x000007e0
        /*091c*/ 	.word	0x000000ff
        /*0920*/ 	.word	0x000388c8
        /*0924*/ 	.short	0x0100
        /*0926*/ 	.byte	0x08
	.zero		1


	//   ....[23]....
        /*0928*/ 	.word	0x00001d90
        /*092c*/ 	.word	0x00000003
        /*0930*/ 	.word	0x00000000
        /*0934*/ 	.short	0x0101
        /*0936*/ 	.byte	0x3f
	.zero		1


	//   ....[24]....
        /*0938*/ 	.word	0x00002890
        /*093c*/ 	.word	0x00000003
        /*0940*/ 	.word	0x00000000
        /*0944*/ 	.short	0x0101
        /*0946*/ 	.byte	0x3f
	.zero		1


	//   ....[25]....
        /*0948*/ 	.word	0x00003940
        /*094c*/ 	.word	0x00000011
        /*0950*/ 	.word	0x00038800
        /*0954*/ 	.short	0x010a
        /*0956*/ 	.byte	0x3f
	.zero		1


	//   ....[26]....
        /*0958*/ 	.word	0x000039a0
        /*095c*/ 	.word	0x00000009
        /*0960*/ 	.word	0x00038830
        /*0964*/ 	.short	0x010a
        /*0966*/ 	.byte	0x3f
	.zero		1


	//   ....[27]....
        /*0968*/ 	.word	0x00003a10
        /*096c*/ 	.word	0x00000009
        /*0970*/ 	.word	0x00038830
        /*0974*/ 	.short	0x010a
        /*0976*/ 	.byte	0x3f
	.zero		1


	//   ....[28]....
        /*0978*/ 	.word	0x00003c90
        /*097c*/ 	.word	0x00000011
        /*0980*/ 	.word	0x00038810
        /*0984*/ 	.short	0x010a
        /*0986*/ 	.byte	0x3f
	.zero		1


	//   ....[29]....
        /*0988*/ 	.word	0x00003cd0
        /*098c*/ 	.word	0x00000009
        /*0990*/ 	.word	0x00038850
        /*0994*/ 	.short	0x010a
        /*0996*/ 	.byte	0x3f
	.zero		1


	//   ....[30]....
        /*0998*/ 	.word	0x00003da0
        /*099c*/ 	.word	0x00000009
        /*09a0*/ 	.word	0x00038850
        /*09a4*/ 	.short	0x010a
        /*09a6*/ 	.byte	0x3f
	.zero		1


	//   ....[31]....
        /*09a8*/ 	.word	0x00005bf0
        /*09ac*/ 	.word	0x00000019
        /*09b0*/ 	.word	0x00000000
        /*09b4*/ 	.short	0x0101
        /*09b6*/ 	.byte	0x3f
	.zero		1


	//   ....[32]....
        /*09b8*/ 	.word	0x00006410
        /*09bc*/ 	.word	0x00000009
        /*09c0*/ 	.word	0x00000000
        /*09c4*/ 	.short	0x0101
        /*09c6*/ 	.byte	0x3f
	.zero		1


	//   ....[33]....
        /*09c8*/ 	.word	0x000065b0
        /*09cc*/ 	.word	0x00000009
        /*09d0*/ 	.word	0x00038830
        /*09d4*/ 	.short	0x010a
        /*09d6*/ 	.byte	0x3f
	.zero		1


	//   ....[34]....
        /*09d8*/ 	.word	0x00006600
        /*09dc*/ 	.word	0x00000009
        /*09e0*/ 	.word	0x00038830
        /*09e4*/ 	.short	0x010a
        /*09e6*/ 	.byte	0x3f
	.zero		1


	//   ....[35]....
        /*09e8*/ 	.word	0x00006780
        /*09ec*/ 	.word	0x00000009
        /*09f0*/ 	.word	0x00038850
        /*09f4*/ 	.short	0x010a
        /*09f6*/ 	.byte	0x3f
	.zero		1


	//   ....[36]....
        /*09f8*/ 	.word	0x000067d0
        /*09fc*/ 	.word	0x00000009
        /*0a00*/ 	.word	0x00038850
        /*0a04*/ 	.short	0x010a
        /*0a06*/ 	.byte	0x3f
	.zero		1


	//   ....[37]....
        /*0a08*/ 	.word	0x00008770
        /*0a0c*/ 	.word	0x00000099
        /*0a10*/ 	.word	0x00000000
        /*0a14*/ 	.short	0x0101
        /*0a16*/ 	.byte	0x3f
	.zero		1


	//   ....[38]....
        /*0a18*/ 	.word	0x00009730
        /*0a1c*/ 	.word	0x00000009
        /*0a20*/ 	.word	0x00000000
        /*0a24*/ 	.short	0x0101
        /*0a26*/ 	.byte	0x3f
	.zero		1


	//   ....[39]....
        /*0a28*/ 	.word	0x00009840
        /*0a2c*/ 	.word	0x00000009
        /*0a30*/ 	.word	0x00038830
        /*0a34*/ 	.short	0x010a
        /*0a36*/ 	.byte	0x3f
	.zero		1


	//   ....[40]....
        /*0a38*/ 	.word	0x00009890
        /*0a3c*/ 	.word	0x00000009
        /*0a40*/ 	.word	0x00038830
        /*0a44*/ 	.short	0x010a
        /*0a46*/ 	.byte	0x3f
	.zero		1


	//   ....[41]....
        /*0a48*/ 	.word	0x00009a10
        /*0a4c*/ 	.word	0x00000009
        /*0a50*/ 	.word	0x00038850
        /*0a54*/ 	.short	0x010a
        /*0a56*/ 	.byte	0x3f
	.zero		1


	//   ....[42]....
        /*0a58*/ 	.word	0x00009a60
        /*0a5c*/ 	.word	0x00000009
        /*0a60*/ 	.word	0x00038850
        /*0a64*/ 	.short	0x010a
        /*0a66*/ 	.byte	0x3f
	.zero		1


	//   ....[43]....
        /*0a68*/ 	.word	0x0000b800
        /*0a6c*/ 	.word	0x00000099
        /*0a70*/ 	.word	0x00000000
        /*0a74*/ 	.short	0x0101
        /*0a76*/ 	.byte	0x3f
	.zero		1


	//   ....[44]....
        /*0a78*/ 	.word	0x0000c480
        /*0a7c*/ 	.word	0x00000009
        /*0a80*/ 	.word	0x00000000
        /*0a84*/ 	.short	0x0101
        /*0a86*/ 	.byte	0x3f
	.zero		1


	//   ....[45]....
        /*0a88*/ 	.word	0x0000ebd0
        /*0a8c*/ 	.word	0x00000000
        /*0a90*/ 	.word	0x00000000
        /*0a94*/ 	.short	0x0101
        /*0a96*/ 	.byte	0x3f
	.zero		1


	//   ....[46]....
        /*0a98*/ 	.word	0x00011dc0
        /*0a9c*/ 	.word	0x0000001b
        /*0aa0*/ 	.word	0x00038840
        /*0aa4*/ 	.short	0x010a
        /*0aa6*/ 	.byte	0x3f
	.zero		1


	//   ....[47]....
        /*0aa8*/ 	.word	0x000122a0
        /*0aac*/ 	.word	0x0000001b
        /*0ab0*/ 	.word	0x00038830
        /*0ab4*/ 	.short	0x0107
        /*0ab6*/ 	.byte	0x3f
	.zero		1


	//   ....[48]....
        /*0ab8*/ 	.word	0x00012380
        /*0abc*/ 	.word	0x0000001b
        /*0ac0*/ 	.word	0x00038830
        /*0ac4*/ 	.short	0x0101
        /*0ac6*/ 	.byte	0x3f
	.zero		1


	//   ....[49]....
        /*0ac8*/ 	.word	0x00012c50
        /*0acc*/ 	.word	0x00000017
        /*0ad0*/ 	.word	0x00038800
        /*0ad4*/ 	.short	0x0107
        /*0ad6*/ 	.byte	0x3f
	.zero		1


	//   ....[50]....
        /*0ad8*/ 	.word	0x00012ce0
        /*0adc*/ 	.word	0x00000017
        /*0ae0*/ 	.word	0x00038800
        /*0ae4*/ 	.short	0x0101
        /*0ae6*/ 	.byte	0x3f
	.zero		1


	//   ....[51]....
        /*0ae8*/ 	.word	0x000139f0
        /*0aec*/ 	.word	0x00000017
        /*0af0*/ 	.word	0x00038810
        /*0af4*/ 	.short	0x0107
        /*0af6*/ 	.byte	0x3f
	.zero		1


	//   ....[52]....
        /*0af8*/ 	.word	0x00013af0
        /*0afc*/ 	.word	0x00000017
        /*0b00*/ 	.word	0x00038810
        /*0b04*/ 	.short	0x0101
        /*0b06*/ 	.byte	0x3f
	.zero		1


	//   ....[53]....
        /*0b08*/ 	.word	0x00013b10
        /*0b0c*/ 	.word	0x00000017
        /*0b10*/ 	.word	0x00038820
        /*0b14*/ 	.short	0x010a
        /*0b16*/ 	.byte	0x3f
	.zero		1


	//   ....[54]....
        /*0b18*/ 	.word	0x00013ba0
        /*0b1c*/ 	.word	0x0000001b
        /*0b20*/ 	.word	0x00038860
        /*0b24*/ 	.short	0x010a
        /*0b26*/ 	.byte	0x3f
	.zero		1


	//   ....[55]....
        /*0b28*/ 	.word	0x000144c0
        /*0b2c*/ 	.word	0x0000001b
        /*0b30*/ 	.word	0x00038850
        /*0b34*/ 	.short	0x0107
        /*0b36*/ 	.byte	0x3f
	.zero		1


	//   ....[56]....
        /*0b38*/ 	.word	0x00014590
        /*0b3c*/ 	.word	0x0000001b
        /*0b40*/ 	.word	0x00038850
        /*0b44*/ 	.short	0x0101
        /*0b46*/ 	.byte	0x3f
	.zero		1


	//   ....[57]....
        /*0b48*/ 	.word	0x00014930
        /*0b4c*/ 	.word	0x00000006
        /*0b50*/ 	.word	0x00038840
        /*0b54*/ 	.short	0x010a
        /*0b56*/ 	.byte	0x3f
	.zero		1


	//   ....[58]....
        /*0b58*/ 	.word	0x00014c70
        /*0b5c*/ 	.word	0x00000006
        /*0b60*/ 	.word	0x00038830
        /*0b64*/ 	.short	0x0107
        /*0b66*/ 	.byte	0x3f
	.zero		1


	//   ....[59]....
        /*0b68*/ 	.word	0x00014d30
        /*0b6c*/ 	.word	0x00000006
        /*0b70*/ 	.word	0x00038830
        /*0b74*/ 	.short	0x0101
        /*0b76*/ 	.byte	0x3f
	.zero		1


	//   ....[60]....
        /*0b78*/ 	.word	0x00014d60
        /*0b7c*/ 	.word	0x00000006
        /*0b80*/ 	.word	0x00038860
        /*0b84*/ 	.short	0x010a
        /*0b86*/ 	.byte	0x3f
	.zero		1


	//   ....[61]....
        /*0b88*/ 	.word	0x00015430
        /*0b8c*/ 	.word	0x00000006
        /*0b90*/ 	.word	0x00038850
        /*0b94*/ 	.short	0x0107
        /*0b96*/ 	.byte	0x3f
	.zero		1


	//   ....[62]....
        /*0b98*/ 	.word	0x000154f0
        /*0b9c*/ 	.word	0x00000006
        /*0ba0*/ 	.word	0x00038850
        /*0ba4*/ 	.short	0x0101
        /*0ba6*/ 	.byte	0x3f
	.zero		1


	//   ....[63]....
        /*0ba8*/ 	.word	0x00016360
        /*0bac*/ 	.word	0x00000007
        /*0bb0*/ 	.word	0x00038820
        /*0bb4*/ 	.short	0x010a
        /*0bb6*/ 	.byte	0x3f
	.zero		1


	//   ....[64]....
        /*0bb8*/ 	.word	0x000164e0
        /*0bbc*/ 	.word	0x00000005
        /*0bc0*/ 	.word	0x00038840
        /*0bc4*/ 	.short	0x010a
        /*0bc6*/ 	.byte	0x3f
	.zero		1


	//   ....[65]....
        /*0bc8*/ 	.word	0x00016580
        /*0bcc*/ 	.word	0x00000003
        /*0bd0*/ 	.word	0x00038840
        /*0bd4*/ 	.short	0x010a
        /*0bd6*/ 	.byte	0x3f
	.zero		1


	//   ....[66]....
        /*0bd8*/ 	.word	0x000165c0
        /*0bdc*/ 	.word	0x00000005
        /*0be0*/ 	.word	0x00038860
        /*0be4*/ 	.short	0x010a
        /*0be6*/ 	.byte	0x3f
	.zero		1


	//   ....[67]....
        /*0be8*/ 	.word	0x00016600
        /*0bec*/ 	.word	0x00000003
        /*0bf0*/ 	.word	0x00038860
        /*0bf4*/ 	.short	0x010a
        /*0bf6*/ 	.byte	0x3f
	.zero		1


	//   ....[68]....
        /*0bf8*/ 	.word	0x00016660
        /*0bfc*/ 	.word	0x00000011
        /*0c00*/ 	.word	0x00038800
        /*0c04*/ 	.short	0x010a
        /*0c06*/ 	.byte	0x3f
	.zero		1


	//   ....[69]....
        /*0c08*/ 	.word	0x000166b0
        /*0c0c*/ 	.word	0x00000009
        /*0c10*/ 	.word	0x00038830
        /*0c14*/ 	.short	0x010a
        /*0c16*/ 	.byte	0x3f
	.zero		1


	//   ....[70]....
        /*0c18*/ 	.word	0x00016700
        /*0c1c*/ 	.word	0x00000011
        /*0c20*/ 	.word	0x00038810
        /*0c24*/ 	.short	0x010a
        /*0c26*/ 	.byte	0x3f
	.zero		1


	//   ....[71]....
        /*0c28*/ 	.word	0x00016750
        /*0c2c*/ 	.word	0x00000009
        /*0c30*/ 	.word	0x00038850
        /*0c34*/ 	.short	0x010a
        /*0c36*/ 	.byte	0x3f
	.zero		1


	//   ....[72]....
        /*0c38*/ 	.word	0x000167a0
        /*0c3c*/ 	.word	0x00000009
        /*0c40*/ 	.word	0x00038830
        /*0c44*/ 	.short	0x010a
        /*0c46*/ 	.byte	0x3f
	.zero		1


	//   ....[73]....
        /*0c48*/ 	.word	0x000167f0
        /*0c4c*/ 	.word	0x00000009
        /*0c50*/ 	.word	0x00038850
        /*0c54*/ 	.short	0x010a
        /*0c56*/ 	.byte	0x3f
	.zero		1


	//   ....[74]....
        /*0c58*/ 	.word	0x00016840
        /*0c5c*/ 	.word	0x00000009
        /*0c60*/ 	.word	0x00038830
        /*0c64*/ 	.short	0x010a
        /*0c66*/ 	.byte	0x3f
	.zero		1


	//   ....[75]....
        /*0c68*/ 	.word	0x00016890
        /*0c6c*/ 	.word	0x00000009
        /*0c70*/ 	.word	0x00038850
        /*0c74*/ 	.short	0x010a
        /*0c76*/ 	.byte	0x3f
	.zero		1


	//   ....[76]....
        /*0c78*/ 	.word	0x000169a0
        /*0c7c*/ 	.word	0x0000001b
        /*0c80*/ 	.word	0x00038840
        /*0c84*/ 	.short	0x010a
        /*0c86*/ 	.byte	0x3f
	.zero		1


	//   ....[77]....
        /*0c88*/ 	.word	0x00017f90
        /*0c8c*/ 	.word	0x00000017
        /*0c90*/ 	.word	0x00038820
        /*0c94*/ 	.short	0x010a
        /*0c96*/ 	.byte	0x3f
	.zero		1


	//   ....[78]....
        /*0c98*/ 	.word	0x00017fe0
        /*0c9c*/ 	.word	0x0000001b
        /*0ca0*/ 	.word	0x00038860
        /*0ca4*/ 	.short	0x010a
        /*0ca6*/ 	.byte	0x3f
	.zero		1


	//   ....[79]....
        /*0ca8*/ 	.word	0x000188d0
        /*0cac*/ 	.word	0x00000006
        /*0cb0*/ 	.word	0x00038840
        /*0cb4*/ 	.short	0x010a
        /*0cb6*/ 	.byte	0x3f
	.zero		1


	//   ....[80]....
        /*0cb8*/ 	.word	0x00018d90
        /*0cbc*/ 	.word	0x00000006
        /*0cc0*/ 	.word	0x00038860
        /*0cc4*/ 	.short	0x010a
        /*0cc6*/ 	.byte	0x3f
	.zero		1


	//   ....[81]....
        /*0cc8*/ 	.word	0x00019e80
        /*0ccc*/ 	.word	0x00000007
        /*0cd0*/ 	.word	0x00038820
        /*0cd4*/ 	.short	0x010a
        /*0cd6*/ 	.byte	0x3f
	.zero		1


	//   ....[82]....
        /*0cd8*/ 	.word	0x0001a020
        /*0cdc*/ 	.word	0x00000005
        /*0ce0*/ 	.word	0x00038840
        /*0ce4*/ 	.short	0x010a
        /*0ce6*/ 	.byte	0x3f
	.zero		1


	//   ....[83]....
        /*0ce8*/ 	.word	0x0001a070
        /*0cec*/ 	.word	0x00000003
        /*0cf0*/ 	.word	0x00038840
        /*0cf4*/ 	.short	0x010a
        /*0cf6*/ 	.byte	0x3f
	.zero		1


	//   ....[84]....
        /*0cf8*/ 	.word	0x0001a0c0
        /*0cfc*/ 	.word	0x00000005
        /*0d00*/ 	.word	0x00038860
        /*0d04*/ 	.short	0x010a
        /*0d06*/ 	.byte	0x3f
	.zero		1


	//----- nvinfo : EIATTR_NUM_MBARRIERS
	.align		4
.L_1066:
        /*0d08*/ 	.byte	0x03, 0x38
        /*0d0a*/ 	.short	0x0017


	//----- nvinfo : EIATTR_EXIT_INSTR_OFFSETS
	.align		4
        /*0d0c*/ 	.byte	0x04, 0x1c
        /*0d0e*/ 	.short	(.L_1068 - .L_1067)


	//   ....[0]....
.L_1067:
        /*0d10*/ 	.word	0x000009a0


	//   ....[1]....
        /*0d14*/ 	.word	0x0000feb0


	//   ....[2]....
        /*0d18*/ 	.word	0x00016650


	//----- nvinfo : EIATTR_MAX_THREADS
	.align		4
.L_1068:
        /*0d1c*/ 	.byte	0x04, 0x05
        /*0d1e*/ 	.short	(.L_1070 - .L_1069)
.L_1069:
        /*0d20*/ 	.word	0x00000180
        /*0d24*/ 	.word	0x00000001
        /*0d28*/ 	.word	0x00000001


	//----- nvinfo : EIATTR_CRS_STACK_SIZE
	.align		4
.L_1070:
        /*0d2c*/ 	.byte	0x04, 0x1e
        /*0d2e*/ 	.short	(.L_1072 - .L_1071)
.L_1071:
        /*0d30*/ 	.word	0x00000000


	//----- nvinfo : EIATTR_CBANK_PARAM_SIZE
	.align		4
.L_1072:
        /*0d34*/ 	.byte	0x03, 0x19
        /*0d36*/ 	.short	0x0bf0


	//----- nvinfo : EIATTR_PARAM_CBANK
	.align		4
        /*0d38*/ 	.byte	0x04, 0x0a
        /*0d3a*/ 	.short	(.L_1074 - .L_1073)
	.align		4
.L_1073:
        /*0d3c*/ 	.word	index@(.nv.constant0._ZN7cutlass13device_kernelIN5flash11enable_sm90INS1_16FlashAttnFwdSm90INS1_25CollectiveMainloopFwdSm90ILi2EN4cute5tupleIJNS5_1CILi1EEES8_S8_EEENS6_IJNS7_ILi64EEESA_SA_EEELi512ENS_6half_tEfNS_4arch4Sm90ELb1ELb0ELb0ELb1ELb1ELb0ELb1ELb0ELb0ELb1ELb0ELb0EEENS1_21CollectiveEpilogueFwdINS6_IJSA_NS7_ILi512EEESA_EEES9_SC_SE_Li256ELb1ELb1ELb0ELb0EEENS1_36VarlenDynamicPersistentTileSchedulerILi64ELi64ELi256ELi128ELb0ELb1ELb1ELb1ELb1ELb1EEEEEEEEEvNT_6ParamsE)
        /*0d40*/ 	.short	0x0210
        /*0d42*/ 	.short	0x0bf0


	//----- nvinfo : EIATTR_SW_WAR
	.align		4
.L_1074:
        /*0d44*/ 	.byte	0x04, 0x36
        /*0d46*/ 	.short	(.L_1076 - .L_1075)
.L_1075:
        /*0d48*/ 	.word	0x00000008
.L_1076:


//--------------------- .nv.info._ZN7cutlass13device_kernelIN5flash11enable_sm90INS1_16FlashAttnFwdSm90INS1_25CollectiveMainloopFwdSm90ILi2EN4cute5tupleIJNS5_1CILi1EEES8_S8_EEENS6_IJNS7_ILi64EEESA_SA_EEELi512ENS_6half_tEfNS_4arch4Sm90ELb1ELb0ELb0ELb1ELb1ELb1ELb1ELb0ELb0ELb1ELb0ELb0EEENS1_21CollectiveEpilogueFwdINS6_IJSA_NS7_ILi512EEESA_EEES9_SC_SE_Li256ELb1ELb1ELb0ELb0EEENS1_36VarlenDynamicPersistentTileSchedulerILi64ELi64ELi256ELi128ELb0ELb1ELb1ELb1ELb1ELb1EEEEEEEEEvNT_6ParamsE --------------------------
	.section	.nv.info._ZN7cutlass13device_kernelIN5flash11enable_sm90INS1_16FlashAttnFwdSm90INS1_25CollectiveMainloopFwdSm90ILi2EN4cute5tupleIJNS5_1CILi1EEES8_S8_EEENS6_IJNS7_ILi64EEESA_SA_EEELi512ENS_6half_tEfNS_4arch4Sm90ELb1ELb0ELb0ELb1ELb1ELb1ELb1ELb0ELb0ELb1ELb0ELb0EEENS1_21CollectiveEpilogueFwdINS6_IJSA_NS7_ILi512EEESA_EEES9_SC_SE_Li256ELb1ELb1ELb0ELb0EEENS1_36VarlenDynamicPersistentTileSchedulerILi64ELi64ELi256ELi128ELb0ELb1ELb1ELb1ELb1ELb1EEEEEEEEEvNT_6ParamsE,"",@"SHT_CUDA_INFO"
	.sectionflags	@""
	.align	4


	//----- nvinfo : EIATTR_CUDA_API_VERSION
	.align		4
        /*0000*/ 	.byte	0x04, 0x37
        /*0002*/ 	.short	(.L_1078 - .L_1077)
.L_1077:
        /*0004*/ 	.word	0x00000082


	//----- nvinfo : EIATTR_KPARAM_INFO
	.align		4
.L_1078:
        /*0008*/ 	.byte	0x04, 0x17
        /*000a*/ 	.short	(.L_1080 - .L_1079)
.L_1079:
        /*000c*/ 	.word	0x00000000
        /*0010*/ 	.short	0x0000
        /*0012*/ 	.short	0x0070
        /*0014*/ 	.byte	0x00, 0xf0, 0x01, 0x2e


	//----- nvinfo : EIATTR_SPARSE_MMA_MASK
	.align		4
.L_1080:
        /*0018*/ 	.byte	0x03, 0x50
        /*001a*/ 	.short	0x0000


	//----- nvinfo : EIATTR_MAXREG_COUNT
	.align		4
        /*001c*/ 	.byte	0x03, 0x1b
        /*001e*/ 	.short	0x00a8


	//----- nvinfo : EIATTR_NUM_BARRIERS
	.align		4
        /*0020*/ 	.byte	0x02, 0x4c
        /*0022*/ 	.byte	0x10
	.zero		1


	//----- nvinfo : EIATTR_EXTERNS
	.align		4
        /*0024*/ 	.byte	0x04, 0x0f
        /*0026*/ 	.short	(.L_1082 - .L_1081)


	//   ....[0]....
	.align		4
.L_1081:
        /*0028*/ 	.word	index@(__assertfail)


	//----- nvinfo : EIATTR_ANNOTATIONS
	.align		4
.L_1082:
        /*002c*/ 	.byte	0x04, 0x55
        /*002e*/ 	.short	(.L_1084 - .L_1083)


	//   ....[0]....
.L_1083:
        /* <DEDUP_REMOVED lines=68> */


	//----- nvinfo : EIATTR_MERCURY_ISA_VERSION
	.align		4
.L_1084:
        /*0460*/ 	.byte	0x03, 0x5f
        /*0462*/ 	.short	0x0101


	//----- nvinfo : EIATTR_UNUSED_LOAD_BYTE_OFFSET
	.align		4
        /*0464*/ 	.byte	0x04, 0x44
        /*0466*/ 	.short	(.L_1086 - .L_1085)


	//   ....[0]....
.L_1085:
        /*0468*/ 	.word	0x00000a50
        /*046c*/ 	.word	0x0000fff0


	//   ....[1]....
        /*0470*/ 	.word	0x00014920
        /*0474*/ 	.word	0x0000fff0


	//----- nvinfo : EIATTR_INT_WARP_WIDE_INSTR_OFFSETS
	.align		4
.L_1086:
        /*0478*/ 	.byte	0x04, 0x31
        /*047a*/ 	.short	(.L_1088 - .L_1087)


	//   ....[0]....
.L_1087:
        /*047c*/ 	.word	0x00000130


	//   ....[1]....
        /*0480*/ 	.word	0x00000170


	//   ....[2]....
        /*0484*/ 	.word	0x000001e0


	//   ....[3]....
        /*0488*/ 	.word	0x00000250


	//   ....[4]....
        /*048c*/ 	.word	0x0001ab00


	//   ....[5]....
        /*0490*/ 	.word	0x0001ab90


	//   ....[6]....
        /*0494*/ 	.word	0x0001f090


	//   ....[7]....
        /*0498*/ 	.word	0x0001f120


	//----- nvinfo : EIATTR_COOP_GROUP_MASK_REGIDS
	.align		4
.L_1088:
        /*049c*/ 	.byte	0x04, 0x29
        /*049e*/ 	.short	(.L_1090 - .L_1089)


	//   ....[0]....
.L_1089:
        /*04a0*/ 	.word	0xffffffff


	//   ....[1]....
        /*04a4*/ 	.word	0xffffffff


	//   ....[2]....
        /*04a8*/ 	.word	0xffffffff


	//   ....[3]....
        /*04ac*/ 	.word	0xffffffff


	//   ....[4]....
        /*04b0*/ 	.word	0xffffffff


	//   ....[5]....
        /*04b4*/ 	.word	0xffffffff


	//   ....[6]....
        /*04b8*/ 	.word	0xffffffff


	//   ....[7]....
        /*04bc*/ 	.word	0xffffffff


	//   ....[8]....
        /*04c0*/ 	.word	0xffffffff


	//   ....[9]....
        /*04c4*/ 	.word	0xffffffff


	//   ....[10]....
        /*04c8*/ 	.word	0xffffffff


	//   ....[11]....
        /*04cc*/ 	.word	0xffffffff


	//   ....[12]....
        /*04d0*/ 	.word	0xffffffff


	//   ....[13]....
        /*04d4*/ 	.word	0xffffffff


	//   ....[14]....
        /*04d8*/ 	.word	0xffffffff


	//   ....[15]....
        /*04dc*/ 	.word	0xffffffff


	//   ....[16]....
        /*04e0*/ 	.word	0xffffffff


	//   ....[17]....
        /*04e4*/ 	.word	0xffffffff


	//   ....[18]....
        /*04e8*/ 	.word	0xffffffff


	//   ....[19]....
        /*04ec*/ 	.word	0xffffffff


	//   ....[20]....
        /*04f0*/ 	.word	0xffffffff


	//   ....[21]....
        /*04f4*/ 	.word	0xffffffff


	//   ....[22]....
        /*04f8*/ 	.word	0xffffffff


	//   ....[23]....
        /*04fc*/ 	.word	0xffffffff


	//   ....[24]....
        /*0500*/ 	.word	0xffffffff


	//   ....[25]....
        /*0504*/ 	.word	0xffffffff


	//   ....[26]....
        /*0508*/ 	.word	0xffffffff


	//   ....[27]....
        /*050c*/ 	.word	0xffffffff


	//   ....[28]....
        /*0510*/ 	.word	0xffffffff


	//   ....[29]....
        /*0514*/ 	.word	0xffffffff


	//   ....[30]....
        /*0518*/ 	.word	0xffffffff


	//   ....[31]....
        /*051c*/ 	.word	0xffffffff


	//   ....[32]....
        /*0520*/ 	.word	0xffffffff


	//   ....[33]....
        /*0524*/ 	.word	0xffffffff


	//   ....[34]....
        /*0528*/ 	.word	0xffffffff


	//   ....[35]....
        /*052c*/ 	.word	0xffffffff


	//   ....[36]....
        /*0530*/ 	.word	0xffffffff


	//   ....[37]....
        /*0534*/ 	.word	0xffffffff


	//   ....[38]....
        /*0538*/ 	.word	0xffffffff


	//   ....[39]....
        /*053c*/ 	.word	0xffffffff


	//   ....[40]....
        /*0540*/ 	.word	0xffffffff


	//   ....[41]....
        /*0544*/ 	.word	0xffffffff


	//   ....[42]....
        /*0548*/ 	.word	0xffffffff


	//   ....[43]....
        /*054c*/ 	.word	0xffffffff


	//   ....[44]....
        /*0550*/ 	.word	0xffffffff


	//   ....[45]....
        /*0554*/ 	.word	0xffffffff


	//   ....[46]....
        /*0558*/ 	.word	0xffffffff


	//   ....[47]....
        /*055c*/ 	.word	0xffffffff


	//   ....[48]....
        /*0560*/ 	.word	0xffffffff


	//   ....[49]....
        /*0564*/ 	.word	0xffffffff


	//   ....[50]....
        /*0568*/ 	.word	0xffffffff


	//   ....[51]....
        /*056c*/ 	.word	0xffffffff


	//   ....[52]....
        /*0570*/ 	.word	0xffffffff


	//   ....[53]....
        /*0574*/ 	.word	0xffffffff


	//   ....[54]....
        /*0578*/ 	.word	0xffffffff


	//   ....[55]....
        /*057c*/ 	.word	0xffffffff


	//   ....[56]....
        /*0580*/ 	.word	0xffffffff


	//   ....[57]....
        /*0584*/ 	.word	0xffffffff


	//   ....[58]....
        /*0588*/ 	.word	0xffffffff


	//   ....[59]....
        /*058c*/ 	.word	0xffffffff


	//   ....[60]....
        /*0590*/ 	.word	0xffffffff


	//   ....[61]....
        /*0594*/ 	.word	0xffffffff


	//   ....[62]....
        /*0598*/ 	.word	0xffffffff


	//   ....[63]....
        /*059c*/ 	.word	0xffffffff


	//   ....[64]....
        /*05a0*/ 	.word	0xffffffff


	//   ....[65]....
        /*05a4*/ 	.word	0xffffffff


	//   ....[66]....
        /*05a8*/ 	.word	0xffffffff


	//   ....[67]....
        /*05ac*/ 	.word	0xffffffff


	//   ....[68]....
        /*05b0*/ 	.word	0xffffffff


	//   ....[69]....
        /*05b4*/ 	.word	0xffffffff


	//   ....[70]....
        /*05b8*/ 	.word	0xffffffff


	//   ....[71]....
        /*05bc*/ 	.word	0xffffffff


	//   ....[72]....
        /*05c0*/ 	.word	0xffffffff


	//   ....[73]....
        /*05c4*/ 	.word	0xffffffff


	//   ....[74]....
        /*05c8*/ 	.word	0xffffffff


	//   ....[75]....
        /*05cc*/ 	.word	0xffffffff


	//   ....[76]....
        /*05d0*/ 	.word	0xffffffff


	//   ....[77]....
        /*05d4*/ 	.word	0xffffffff


	//   ....[78]....
        /*05d8*/ 	.word	0xffffffff


	//   ....[79]....
        /*05dc*/ 	.word	0xffffffff


	//   ....[80]....
        /*05e0*/ 	.word	0xffffffff


	//   ....[81]....
        /*05e4*/ 	.word	0xffffffff


	//   ....[82]....
        /*05e8*/ 	.word	0xffffffff


	//   ....[83]....
        /*05ec*/ 	.word	0xffffffff


	//   ....[84]....
        /*05f0*/ 	.word	0xffffffff


	//   ....[85]....
        /*05f4*/ 	.word	0xffffffff


	//   ....[86]....
        /*05f8*/ 	.word	0xffffffff


	//   ....[87]....
        /*05fc*/ 	.word	0xffffffff


	//   ....[88]....
        /*0600*/ 	.word	0xffffffff


	//   ....[89]....
        /*0604*/ 	.word	0xffffffff


	//   ....[90]....
        /*0608*/ 	.word	0xffffffff


	//   ....[91]....
        /*060c*/ 	.word	0xffffffff


	//   ....[92]....
        /*0610*/ 	.word	0xffffffff


	//   ....[93]....
        /*0614*/ 	.word	0xffffffff


	//   ....[94]....
        /*0618*/ 	.word	0xffffffff


	//   ....[95]....
        /*061c*/ 	.word	0xffffffff


	//   ....[96]....
        /*0620*/ 	.word	0xffffffff


	//   ....[97]....
        /*0624*/ 	.word	0xffffffff


	//   ....[98]....
        /*0628*/ 	.word	0xffffffff


	//   ....[99]....
        /*062c*/ 	.word	0xffffffff


	//   ....[100]....
        /*0630*/ 	.word	0xffffffff


	//   ....[101]....
        /*0634*/ 	.word	0xffffffff


	//   ....[102]....
        /*0638*/ 	.word	0xffffffff


	//   ....[103]....
        /*063c*/ 	.word	0xffffffff


	//   ....[104]....
        /*0640*/ 	.word	0xffffffff


	//   ....[105]....
        /*0644*/ 	.word	0xffffffff


	//   ....[106]....
        /*0648*/ 	.word	0xffffffff


	//   ....[107]....
        /*064c*/ 	.word	0xffffffff


	//   ....[108]....
        /*0650*/ 	.word	0xffffffff


	//   ....[109]....
        /*0654*/ 	.word	0xffffffff


	//   ....[110]....
        /*0658*/ 	.word	0xffffffff


	//   ....[111]....
        /*065c*/ 	.word	0xffffffff


	//   ....[112]....
        /*0660*/ 	.word	0xffffffff


	//   ....[113]....
        /*0664*/ 	.word	0xffffffff


	//   ....[114]....
        /*0668*/ 	.word	0xffffffff


	//   ....[115]....
        /*066c*/ 	.word	0xffffffff


	//   ....[116]....
        /*0670*/ 	.word	0xffffffff


	//   ....[117]....
        /*0674*/ 	.word	0xffffffff


	//   ....[118]....
        /*0678*/ 	.word	0xffffffff


	//   ....[119]....
        /*067c*/ 	.word	0xffffffff


	//   ....[120]....
        /*0680*/ 	.word	0xffffffff


	//   ....[121]....
        /*0684*/ 	.word	0xffffffff


	//   ....[122]....
        /*0688*/ 	.word	0xffffffff


	//   ....[123]....
        /*068c*/ 	.word	0xffffffff


	//   ....[124]....
        /*0690*/ 	.word	0xffffffff


	//   ....[125]....
        /*0694*/ 	.word	0xffffffff


	//   ....[126]....
        /*0698*/ 	.word	0xffffffff


	//   ....[127]....
        /*069c*/ 	.word	0xffffffff


	//   ....[128]....
        /*06a0*/ 	.word	0xffffffff


	//   ....[129]....
        /*06a4*/ 	.word	0xffffffff


	//   ....[130]....
        /*06a8*/ 	.word	0xffffffff


	//   ....[131]....
        /*06ac*/ 	.word	0xffffffff


	//   ....[132]....
        /*06b0*/ 	.word	0xffffffff


	//   ....[133]....
        /*06b4*/ 	.word	0xffffffff


	//   ....[134]....
        /*06b8*/ 	.word	0xffffffff


	//   ....[135]....
        /*06bc*/ 	.word	0xffffffff


	//   ....[136]....
        /*06c0*/ 	.word	0xffffffff


	//   ....[137]....
        /*06c4*/ 	.word	0xffffffff


	//   ....[138]....
        /*06c8*/ 	.word	0xffffffff


	//   ....[139]....
        /*06cc*/ 	.word	0xffffffff


	//   ....[140]....
        /*06d0*/ 	.word	0xffffffff


	//   ....[141]....
        /*06d4*/ 	.word	0xffffffff


	//   ....[142]....
        /*06d8*/ 	.word	0xffffffff


	//   ....[143]....
        /*06dc*/ 	.word	0xffffffff


	//   ....[144]....
        /*06e0*/ 	.word	0xffffffff


	//   ....[145]....
        /*06e4*/ 	.word	0xffffffff


	//   ....[146]....
        /*06e8*/ 	.word	0xffffffff


	//   ....[147]....
        /*06ec*/ 	.word	0xffffffff


	//   ....[148]....
        /*06f0*/ 	.word	0xffffffff


	//   ....[149]....
        /*06f4*/ 	.word	0xffffffff


	//   ....[150]....
        /*06f8*/ 	.word	0xffffffff


	//   ....[151]....
        /*06fc*/ 	.word	0xffffffff


	//   ....[152]....
        /*0700*/ 	.word	0xffffffff


	//   ....[153]....
        /*0704*/ 	.word	0xffffffff


	//   ....[154]....
        /*0708*/ 	.word	0xffffffff


	//   ....[155]....
        /*070c*/ 	.word	0x0500000f


	//   ....[156]....
        /*0710*/ 	.word	0x0500000f


	//   ....[157]....
        /*0714*/ 	.word	0x0500000f


	//   ....[158]....
        /*0718*/ 	.word	0x0500000f


	//   ....[159]....
        /*071c*/ 	.word	0x0500000f


	//   ....[160]....
        /*0720*/ 	.word	0x0500000f


	//   ....[161]....
        /*0724*/ 	.word	0x0500000f


	//   ....[162]....
        /*0728*/ 	.word	0x0500000f


	//   ....[163]....
        /*072c*/ 	.word	0x0500000f


	//   ....[164]....
        /*0730*/ 	.word	0x0500000f


	//   ....[165]....
        /*0734*/ 	.word	0x0500000f


	//   ....[166]....
        /*0738*/ 	.word	0x0500000f


	//   ....[167]....
        /*073c*/ 	.word	0x0500000f


	//   ....[168]....
        /*0740*/ 	.word	0x0500000f


	//   ....[169]....
        /*0744*/ 	.word	0x0500000f


	//   ....[170]....
        /*0748*/ 	.word	0x0500000f


	//   ....[171]....
        /*074c*/ 	.word	0x0500000f


	//   ....[172]....
        /*0750*/ 	.word	0x0500000f


	//   ....[173]....
        /*0754*/ 	.word	0x0500000f


	//   ....[174]....
        /*0758*/ 	.word	0x0500000f


	//   ....[175]....
        /*075c*/ 	.word	0x0500000f


	//   ....[176]....
        /*0760*/ 	.word	0x0500000f


	//   ....[177]....
        /*0764*/ 	.word	0x0500000f


	//   ....[178]....
        /*0768*/ 	.word	0x0500000f


	//   ....[179]....
        /*076c*/ 	.word	0x0500000f


	//   ....[180]....
        /*0770*/ 	.word	0x0500000f


	//   ....[181]....
        /*0774*/ 	.word	0x0500000f


	//   ....[182]....
        /*0778*/ 	.word	0x0500000f


	//   ....[183]....
        /*077c*/ 	.word	0x0500000f


	//   ....[184]....
        /*0780*/ 	.word	0x0500000f


	//   ....[185]....
        /*0784*/ 	.word	0x0500000f


	//   ....[186]....
        /*0788*/ 	.word	0x0500000f


	//   ....[187]....
        /*078c*/ 	.word	0x0500000f


	//   ....[188]....
        /*0790*/ 	.word	0x0500000f


	//   ....[189]....
        /*0794*/ 	.word	0x0500000f


	//   ....[190]....
        /*0798*/ 	.word	0x0500000f


	//   ....[191]....
        /*079c*/ 	.word	0x0500000f


	//   ....[192]....
        /*07a0*/ 	.word	0x0500000f


	//   ....[193]....
        /*07a4*/ 	.word	0x0500000f


	//   ....[194]....
        /*07a8*/ 	.word	0x0500000f


	//   ....[195]....
        /*07ac*/ 	.word	0x0500000f


	//   ....[196]....
        /*07b0*/ 	.word	0x0500000f


	//   ....[197]....
        /*07b4*/ 	.word	0x0500000f


	//   ....[198]....
        /*07b8*/ 	.word	0x0500000f


	//   ....[199]....
        /*07bc*/ 	.word	0x0500000f


	//   ....[200]....
        /*07c0*/ 	.word	0x0500000f


	//   ....[201]....
        /*07c4*/ 	.word	0x0500000f


	//   ....[202]....
        /*07c8*/ 	.word	0x0500000f


	//   ....[203]....
        /*07cc*/ 	.word	0x0500000f


	//   ....[204]....
        /*07d0*/ 	.word	0x0500000f


	//   ....[205]....
        /*07d4*/ 	.word	0x0500000f


	//   ....[206]....
        /*07d8*/ 	.word	0x0500000f


	//   ....[207]....
        /*07dc*/ 	.word	0x0500000f


	//   ....[208]....
        /*07e0*/ 	.word	0x0500000f


	//   ....[209]....
        /*07e4*/ 	.word	0x0500000f


	//   ....[210]....
        /*07e8*/ 	.word	0x0500000f


	//   ....[211]....
        /*07ec*/ 	.word	0x0500000f


	//   ....[212]....
        /*07f0*/ 	.word	0x0500000f


	//   ....[213]....
        /*07f4*/ 	.word	0x0500000f


	//   ....[214]....
        /*07f8*/ 	.word	0x0500000f


	//   ....[215]....
        /*07fc*/ 	.word	0x0500000f


	//   ....[216]....
        /*0800*/ 	.word	0x0500000f


	//   ....[217]....
        /*0804*/ 	.word	0x0500000f


	//   ....[218]....
        /*0808*/ 	.word	0x0500000f


	//   ....[219]....
        /*080c*/ 	.word	0x0500000f


	//   ....[220]....
        /*0810*/ 	.word	0x0500000f


	//   ....[221]....
        /*0814*/ 	.word	0x0500000f


	//   ....[222]....
        /*0818*/ 	.word	0x0500000f


	//   ....[223]....
        /*081c*/ 	.word	0x0500000f


	//   ....[224]....
        /*0820*/ 	.word	0x0500000f


	//   ....[225]....
        /*0824*/ 	.word	0x0500000f


	//   ....[226]....
        /*0828*/ 	.word	0x0500000f


	//   ....[227]....
        /*082c*/ 	.word	0x0500000f


	//   ....[228]....
        /*0830*/ 	.word	0x0500000f


	//   ....[229]....
        /*0834*/ 	.word	0x0500000f


	//   ....[230]....
        /*0838*/ 	.word	0x0500000f


	//   ....[231]....
        /*083c*/ 	.word	0x0500000f


	//   ....[232]....
        /*0840*/ 	.word	0x0500000f


	//   ....[233]....
        /*0844*/ 	.word	0x0500000f


	//   ....[234]....
        /*0848*/ 	.word	0x0500000f


	//   ....[235]....
        /*084c*/ 	.word	0x0500000f


	//   ....[236]....
        /*0850*/ 	.word	0x0500000f


	//   ....[237]....
        /*0854*/ 	.word	0x0500000f


	//   ....[238]....
        /*0858*/ 	.word	0x0500000f


	//   ....[239]....
        /*085c*/ 	.word	0x0500000f


	//   ....[240]....
        /*0860*/ 	.word	0x0500000f


	//   ....[241]....
        /*0864*/ 	.word	0x0500000f


	//   ....[242]....
        /*0868*/ 	.word	0x0500000f


	//   ....[243]....
        /*086c*/ 	.word	0x0500000f


	//   ....[244]....
        /*0870*/ 	.word	0x0500000f


	//----- nvinfo : EIATTR_COOP_GROUP_INSTR_OFFSETS
	.align		4
.L_1090:
        /*0874*/ 	.byte	0x04, 0x28
        /*0876*/ 	.short	(.L_1092 - .L_1091)


	//   ....[0]....
.L_1091:
        /*0878*/ 	.word	0x00000060


	//   ....[1]....
        /*087c*/ 	.word	0x00000140


	//   ....[2]....
        /*0880*/ 	.word	0x00000180


	//   ....[3]....
        /*0884*/ 	.word	0x00000390


	//   ....[4]....
        /*0888*/ 	.word	0x000004f0


	//   ....[5]....
        /*088c*/ 	.word	0x00000610


	//   ....[6]....
        /*0890*/ 	.word	0x00000770


	//   ....[7]....
        /*0894*/ 	.word	0x00002c10


	//   ....[8]....
        /*0898*/ 	.word	0x00002c20


	//   ....[9]....
        /*089c*/ 	.word	0x00003650


	//   ....[10]....
        /*08a0*/ 	.word	0x00003660


	//   ....[11]....
        /*08a4*/ 	.word	0x00004000


	//   ....[12]....
        /*08a8*/ 	.word	0x00004010


	//   ....[13]....
        /*08ac*/ 	.word	0x000043f0


	//   ....[14]....
        /*08b0*/ 	.word	0x00004400


	//   ....[15]....
        /*08b4*/ 	.word	0x00005270


	//   ....[16]....
        /*08b8*/ 	.word	0x000070c0


	//   ....[17]....
        /*08bc*/ 	.word	0x00007840


	//   ....[18]....
        /*08c0*/ 	.word	0x00007850


	//   ....[19]....
        /*08c4*/ 	.word	0x00007860


	//   ....[20]....
        /*08c8*/ 	.word	0x00007870


	//   ....[21]....
        /*08cc*/ 	.word	0x00007b70


	//   ....[22]....
        /*08d0*/ 	.word	0x00007b80


	//   ....[23]....
        /*08d4*/ 	.word	0x00007b90


	//   ....[24]....
        /*08d8*/ 	.word	0x00007ba0


	//   ....[25]....
        /*08dc*/ 	.word	0x00008e30


	//   ....[26]....
        /*08e0*/ 	.word	0x00008e50


	//   ....[27]....
        /*08e4*/ 	.word	0x00008e60


	//   ....[28]....
        /*08e8*/ 	.word	0x00008e70


	//   ....[29]....
        /*08ec*/ 	.word	0x00008f80


	//   ....[30]....
        /*08f0*/ 	.word	0x00008f90


	//   ....[31]....
        /*08f4*/ 	.word	0x00008fa0


	//   ....[32]....
        /*08f8*/ 	.word	0x00008fb0


	//   ....[33]....
        /*08fc*/ 	.word	0x0000a840


	//   ....[34]....
        /*0900*/ 	.word	0x0000bff0


	//   ....[35]....
        /*0904*/ 	.word	0x0000c330


	//   ....[36]....
        /*0908*/ 	.word	0x0000c350


	//   ....[37]....
        /*090c*/ 	.word	0x0000c4c0


	//   ....[38]....
        /*0910*/ 	.word	0x0000c6f0


	//   ....[39]....
        /*0914*/ 	.word	0x0000c710


	//   ....[40]....
        /*0918*/ 	.word	0x0000d100


	//   ....[41]....
        /*091c*/ 	.word	0x0000e1a0


	//   ....[42]....
        /*0920*/ 	.word	0x0000efb0


	//   ....[43]....
        /*0924*/ 	.word	0x0000efc0


	//   ....[44]....
        /*0928*/ 	.word	0x0000f330


	//   ....[45]....
        /*092c*/ 	.word	0x0000f350


	//   ....[46]....
        /*0930*/ 	.word	0x0000f930


	//   ....[47]....
        /*0934*/ 	.word	0x0000f950


	//   ....[48]....
        /*0938*/ 	.word	0x00010a30


	//   ....[49]....
        /*093c*/ 	.word	0x00011a70


	//   ....[50]....
        /*0940*/ 	.word	0x00012900


	//   ....[51]....
        /*0944*/ 	.word	0x00012920


	//   ....[52]....
        /*0948*/ 	.word	0x00012ef0


	//   ....[53]....
        /*094c*/ 	.word	0x000130c0


	//   ....[54]....
        /*0950*/ 	.word	0x00013d30


	//   ....[55]....
        /*0954*/ 	.word	0x00013e20


	//   ....[56]....
        /*0958*/ 	.word	0x00013e30


	//   ....[57]....
        /*095c*/ 	.word	0x00013e70


	//   ....[58]....
        /*0960*/ 	.word	0x00013e80


	//   ....[59]....
        /*0964*/ 	.word	0x00015a00


	//   ....[60]....
        /*0968*/ 	.word	0x00015ed0


	//   ....[61]....
        /*096c*/ 	.word	0x00015f00


	//   ....[62]....
        /*0970*/ 	.word	0x00015f30


	//   ....[63]....
        /*0974*/ 	.word	0x00015f40


	//   ....[64]....
        /*0978*/ 	.word	0x000166a0


	//   ....[65]....
        /*097c*/ 	.word	0x00016700


	//   ....[66]....
        /*0980*/ 	.word	0x00016970


	//   ....[67]....
        /*0984*/ 	.word	0x00016990


	//   ....[68]....
        /*0988*/ 	.word	0x00017660


	//   ....[69]....
        /*098c*/ 	.word	0x00017690


	//   ....[70]....
        /*0990*/ 	.word	0x00017900


	//   ....[71]....
        /*0994*/ 	.word	0x00017920


	//   ....[72]....
        /*0998*/ 	.word	0x00017bd0


	//   ....[73]....
        /*099c*/ 	.word	0x00017d80


	//   ....[74]....
        /*09a0*/ 	.word	0x00017db0


	//   ....[75]....
        /*09a4*/ 	.word	0x00017de0


	//   ....[76]....
        /*09a8*/ 	.word	0x00017e10


	//   ....[77]....
        /*09ac*/ 	.word	0x00017e40


	//   ....[78]....
        /*09b0*/ 	.word	0x00017e70


	//   ....[79]....
        /*09b4*/ 	.word	0x00017fe0


	//   ....[80]....
        /*09b8*/ 	.word	0x00018010


	//   ....[81]....
        /*09bc*/ 	.word	0x00018040


	//   ....[82]....
        /*09c0*/ 	.word	0x00018070


	//   ....[83]....
        /*09c4*/ 	.word	0x000180a0


	//   ....[84]....
        /*09c8*/ 	.word	0x000180d0


	//   ....[85]....
        /*09cc*/ 	.word	0x00018160


	//   ....[86]....
        /*09d0*/ 	.word	0x000181c0


	//   ....[87]....
        /*09d4*/ 	.word	0x00018250


	//   ....[88]....
        /*09d8*/ 	.word	0x00019060


	//   ....[89]....
        /*09dc*/ 	.word	0x0001b920


	//   ....[90]....
        /*09e0*/ 	.word	0x0001b940


	//   ....[91]....
        /*09e4*/ 	.word	0x0001b9d0


	//   ....[92]....
        /*09e8*/ 	.word	0x0001b9f0


	//   ....[93]....
        /*09ec*/ 	.word	0x0001ba70


	//   ....[94]....
        /*09f0*/ 	.word	0x0001ba90


	//   ....[95]....
        /*09f4*/ 	.word	0x0001baa0


	//   ....[96]....
        /*09f8*/ 	.word	0x0001bab0


	//   ....[97]....
        /*09fc*/ 	.word	0x0001c280


	//   ....[98]....
        /*0a00*/ 	.word	0x0001c2b0


	//   ....[99]....
        /*0a04*/ 	.word	0x0001c360


	//   ....[100]....
        /*0a08*/ 	.word	0x0001c370


	//   ....[101]....
        /*0a0c*/ 	.word	0x0001c380


	//   ....[102]....
        /*0a10*/ 	.word	0x0001c390


	//   ....[103]....
        /*0a14*/ 	.word	0x0001c410


	//   ....[104]....
        /*0a18*/ 	.word	0x0001c420


	//   ....[105]....
        /*0a1c*/ 	.word	0x0001cd90


	//   ....[106]....
        /*0a20*/ 	.word	0x0001ce20


	//   ....[107]....
        /*0a24*/ 	.word	0x0001cea0


	//   ....[108]....
        /*0a28*/ 	.word	0x0001cff0


	//   ....[109]....
        /*0a2c*/ 	.word	0x0001d050


	//   ....[110]....
        /*0a30*/ 	.word	0x0001d070


	//   ....[111]....
        /*0a34*/ 	.word	0x0001d080


	//   ....[112]....
        /*0a38*/ 	.word	0x0001d310


	//   ....[113]....
        /*0a3c*/ 	.word	0x0001d870


	//   ....[114]....
        /*0a40*/ 	.word	0x0001d8a0


	//   ....[115]....
        /*0a44*/ 	.word	0x0001da90


	//   ....[116]....
        /*0a48*/ 	.word	0x0001dad0


	//   ....[117]....
        /*0a4c*/ 	.word	0x0001dae0


	//   ....[118]....
        /*0a50*/ 	.word	0x0001daf0


	//   ....[119]....
        /*0a54*/ 	.word	0x0001dc40


	//   ....[120]....
        /*0a58*/ 	.word	0x0001dd90


	//   ....[121]....
        /*0a5c*/ 	.word	0x0001e5a0


	//   ....[122]....
        /*0a60*/ 	.word	0x0001e5c0


	//   ....[123]....
        /*0a64*/ 	.word	0x0001e610


	//   ....[124]....
        /*0a68*/ 	.word	0x0001e620


	//   ....[125]....
        /*0a6c*/ 	.word	0x0001e660


	//   ....[126]....
        /*0a70*/ 	.word	0x0001e670


	//   ....[127]....
        /*0a74*/ 	.word	0x0001e680


	//   ....[128]....
        /*0a78*/ 	.word	0x0001e6c0


	//   ....[129]....
        /*0a7c*/ 	.word	0x0001e9e0


	//   ....[130]....
        /*0a80*/ 	.word	0x0001ea20


	//   ....[131]....
        /*0a84*/ 	.word	0x0001ea40


	//   ....[132]....
        /*0a88*/ 	.word	0x0001ea60


	//   ....[133]....
        /*0a8c*/ 	.word	0x0001ea90


	//   ....[134]....
        /*0a90*/ 	.word	0x0001eab0


	//   ....[135]....
        /*0a94*/ 	.word	0x0001ebb0


	//   ....[136]....
        /*0a98*/ 	.word	0x0001ed00


	//   ....[137]....
        /*0a9c*/ 	.word	0x0001f2f0


	//   ....[138]....
        /*0aa0*/ 	.word	0x0001f320


	//   ....[139]....
        /*0aa4*/ 	.word	0x0001f360


	//   ....[140]....
        /*0aa8*/ 	.word	0x0001f390


	//   ....[141]....
        /*0aac*/ 	.word	0x0001f3c0


	//   ....[142]....
        /*0ab0*/ 	.word	0x0001f3f0


	//   ....[143]....
        /*0ab4*/ 	.word	0x0001f420


	//   ....[144]....
        /*0ab8*/ 	.word	0x0001f450


	//   ....[145]....
        /*0abc*/ 	.word	0x0001f5d0


	//   ....[146]....
        /*0ac0*/ 	.word	0x0001f600


	//   ....[147]....
        /*0ac4*/ 	.word	0x0001f630


	//   ....[148]....
        /*0ac8*/ 	.word	0x0001f660


	//   ....[149]....
        /*0acc*/ 	.word	0x0001f690


	//   ....[150]....
        /*0ad0*/ 	.word	0x0001f6c0


	//   ....[151]....
        /*0ad4*/ 	.word	0x0001f780


	//   ....[152]....
        /*0ad8*/ 	.word	0x0001f7a0


	//   ....[153]....
        /*0adc*/ 	.word	0x0001f810


	//   ....[154]....
        /*0ae0*/ 	.word	0x0001feb0


	//   ....[155]....
        /*0ae4*/ 	.word	0x000201d0


	//   ....[156]....
        /*0ae8*/ 	.word	0x00020260


	//   ....[157]....
        /*0aec*/ 	.word	0x00020340


	//   ....[158]....
        /*0af0*/ 	.word	0x000203d0


	//   ....[159]....
        /*0af4*/ 	.word	0x000204b0


	//   ....[160]....
        /*0af8*/ 	.word	0x00020540


	//   ....[161]....
        /*0afc*/ 	.word	0x00020620


	//   ....[162]....
        /*0b00*/ 	.word	0x000206b0


	//   ....[163]....
        /*0b04*/ 	.word	0x00020700


	//   ....[164]....
        /*0b08*/ 	.word	0x00020750


	//   ....[165]....
        /*0b0c*/ 	.word	0x000207e0


	//   ....[166]....
        /*0b10*/ 	.word	0x00020870


	//   ....[167]....
        /*0b14*/ 	.word	0x000208c0


	//   ....[168]....
        /*0b18*/ 	.word	0x00020910


	//   ....[169]....
        /*0b1c*/ 	.word	0x00020a10


	//   ....[170]....
        /*0b20*/ 	.word	0x00020ac0


	//   ....[171]....
        /*0b24*/ 	.word	0x00020b40


	//   ....[172]....
        /*0b28*/ 	.word	0x00020bd0


	//   ....[173]....
        /*0b2c*/ 	.word	0x00020cf0


	//   ....[174]....
        /*0b30*/ 	.word	0x00020e10


	//   ....[175]....
        /*0b34*/ 	.word	0x00020ee0


	//   ....[176]....
        /*0b38*/ 	.word	0x00020f30


	//   ....[177]....
        /*0b3c*/ 	.word	0x00021270


	//   ....[178]....
        /*0b40*/ 	.word	0x00021550


	//   ....[179]....
        /*0b44*/ 	.word	0x00021640


	//   ....[180]....
        /*0b48*/ 	.word	0x000216e0


	//   ....[181]....
        /*0b4c*/ 	.word	0x00021740


	//   ....[182]....
        /*0b50*/ 	.word	0x00021830


	//   ....[183]....
        /*0b54*/ 	.word	0x000218a0


	//   ....[184]....
        /*0b58*/ 	.word	0x00021990


	//   ....[185]....
        /*0b5c*/ 	.word	0x00021a00


	//   ....[186]....
        /*0b60*/ 	.word	0x00021aa0


	//   ....[187]....
        /*0b64*/ 	.word	0x00021b90


	//   ....[188]....
        /*0b68*/ 	.word	0x00021c30


	//   ....[189]....
        /*0b6c*/ 	.word	0x00021c90


	//   ....[190]....
        /*0b70*/ 	.word	0x00021d50


	//   ....[191]....
        /*0b74*/ 	.word	0x00021db0


	//   ....[192]....
        /*0b78*/ 	.word	0x00021e50


	//   ....[193]....
        /*0b7c*/ 	.word	0x00021f00


	//   ....[194]....
        /*0b80*/ 	.word	0x00021fa0


	//   ....[195]....
        /*0b84*/ 	.word	0x000222d0


	//   ....[196]....
        /*0b88*/ 	.word	0x00022390


	//   ....[197]....
        /*0b8c*/ 	.word	0x00022600


	//   ....[198]....
        /*0b90*/ 	.word	0x00022680


	//   ....[199]....
        /*0b94*/ 	.word	0x00022890


	//   ....[200]....
        /*0b98*/ 	.word	0x000228e0


	//   ....[201]....
        /*0b9c*/ 	.word	0x00022a50


	//   ....[202]....
        /*0ba0*/ 	.word	0x00022ae0


	//   ....[203]....
        /*0ba4*/ 	.word	0x00022c20


	//   ....[204]....
        /*0ba8*/ 	.word	0x00022d20


	//   ....[205]....
        /*0bac*/ 	.word	0x00022f90


	//   ....[206]....
        /*0bb0*/ 	.word	0x00022fe0


	//   ....[207]....
        /*0bb4*/ 	.word	0x000231b0


	//   ....[208]....
        /*0bb8*/ 	.word	0x00023200


	//   ....[209]....
        /*0bbc*/ 	.word	0x000233d0


	//   ....[210]....
        /*0bc0*/ 	.word	0x00023420


	//   ....[211]....
        /*0bc4*/ 	.word	0x00023510


	//   ....[212]....
        /*0bc8*/ 	.word	0x000235b0


	//   ....[213]....
        /*0bcc*/ 	.word	0x00023610


	//   ....[214]....
        /*0bd0*/ 	.word	0x000236c0


	//   ....[215]....
        /*0bd4*/ 	.word	0x00023720


	//   ....[216]....
        /*0bd8*/ 	.word	0x000237d0


	//   ....[217]....
        /*0bdc*/ 	.word	0x00023830


	//   ....[218]....
        /*0be0*/ 	.word	0x000238e0


	//   ....[219]....
        /*0be4*/ 	.word	0x000239d0


	//   ....[220]....
        /*0be8*/ 	.word	0x00023ab0


	//   ....[221]....
        /*0bec*/ 	.word	0x00023bc0


	//   ....[222]....
        /*0bf0*/ 	.word	0x00023cc0


	//   ....[223]....
        /*0bf4*/ 	.word	0x00023df0


	//   ....[224]....
        /*0bf8*/ 	.word	0x00023ed0


	//   ....[225]....
        /*0bfc*/ 	.word	0x00023fd0


	//   ....[226]....
        /*0c00*/ 	.word	0x000240b0


	//   ....[227]....
        /*0c04*/ 	.word	0x00024140


	//   ....[228]....
        /*0c08*/ 	.word	0x000241e0


	//   ....[229]....
        /*0c0c*/ 	.word	0x00024300


	//   ....[230]....
        /*0c10*/ 	.word	0x00024370


	//   ....[231]....
        /*0c14*/ 	.word	0x000243e0


	//   ....[232]....
        /*0c18*/ 	.word	0x00024450


	//   ....[233]....
        /*0c1c*/ 	.word	0x000244c0


	//   ....[234]....
        /*0c20*/ 	.word	0x00024540


	//   ....[235]....
        /*0c24*/ 	.word	0x000245d0


	//   ....[236]....
        /*0c28*/ 	.word	0x00024660


	//   ....[237]....
        /*0c2c*/ 	.word	0x000246d0


	//   ....[238]....
        /*0c30*/ 	.word	0x00024740


	//   ....[239]....
        /*0c34*/ 	.word	0x000247b0


	//   ....[240]....
        /*0c38*/ 	.word	0x00024830


	//   ....[241]....
        /*0c3c*/ 	.word	0x000248a0


	//   ....[242]....
        /*0c40*/ 	.word	0x00024940


	//   ....[243]....
        /*0c44*/ 	.word	0x000249d0


	//   ....[244]....
        /*0c48*/ 	.word	0x00024b00


	//----- nvinfo : EIATTR_REG_RECONFIG
	.align		4
.L_1092:
        /*0c4c*/ 	.byte	0x01, 0x54
	.zero		2


	//----- nvinfo : EIATTR_SYSCALL_OFFSETS
	.align		4
        /*0c50*/ 	.byte	0x04, 0x46
        /*0c52*/ 	.short	(.L_1094 - .L_1093)


	//   ....[0]....
.L_1093:
        /*0c54*/ 	.word	0x00001e50


	//   ....[1]....
        /*0c58*/ 	.word	0x00001fa0


	//   ....[2]....
        /*0c5c*/ 	.word	0x00007260


	//   ....[3]....
        /*0c60*/ 	.word	0x00007590


	//   ....[4]....
        /*0c64*/ 	.word	0x0001acf0


	//   ....[5]....
        /*0c68*/ 	.word	0x0001ae40


	//   ....[6]....
        /*0c6c*/ 	.word	0x0001af30


	//   ....[7]....
        /*0c70*/ 	.word	0x0001be80


	//   ....[8]....
        /*0c74*/ 	.word	0x0001c6f0


	//----- nvinfo : EIATTR_MBARRIER_INSTR_OFFSETS
	.align		4
.L_1094:
        /*0c78*/ 	.byte	0x04, 0x39
        /*0c7a*/ 	.short	(.L_1096 - .L_1095)


	//   ....[0]....
.L_1095:
        /*0c7c*/ 	.word	0x00000270
        /*0c80*/ 	.word	0x000000ff
        /*0c84*/ 	.word	0x00038800
        /*0c88*/ 	.short	0x0100
        /*0c8a*/ 	.byte	0x08
	.zero		1


	//   ....[1]....
        /*0c8c*/ 	.word	0x00000280
        /*0c90*/ 	.word	0x000000ff
        /*0c94*/ 	.word	0x00038810
        /*0c98*/ 	.short	0x0100
        /*0c9a*/ 	.byte	0x08
	.zero		1


	//   ....[2]....
        /*0c9c*/ 	.word	0x00000290
        /*0ca0*/ 	.word	0x000000ff
        /*0ca4*/ 	.word	0x00038820
        /*0ca8*/ 	.short	0x0100
        /*0caa*/ 	.byte	0x08
	.zero		1


	//   ....[3]....
        /*0cac*/ 	.word	0x00000340
        /*0cb0*/ 	.word	0x000000ff
        /*0cb4*/ 	.word	0x00038830
        /*0cb8*/ 	.short	0x0100
        /*0cba*/ 	.byte	0x06
	.zero		1


	//   ....[4]....
        /*0cbc*/ 	.word	0x00000350
        /*0cc0*/ 	.word	0x000000ff
        /*0cc4*/ 	.word	0x00038840
        /*0cc8*/ 	.short	0x0100
        /*0cca*/ 	.byte	0x06
	.zero		1


	//   ....[5]....
        /*0ccc*/ 	.word	0x00000360
        /*0cd0*/ 	.word	0x000000ff
        /*0cd4*/ 	.word	0x00038838
        /*0cd8*/ 	.short	0x0100
        /*0cda*/ 	.byte	0x06
	.zero		1


	//   ....[6]....
        /*0cdc*/ 	.word	0x00000370
        /*0ce0*/ 	.word	0x000000ff
        /*0ce4*/ 	.word	0x00038848
        /*0ce8*/ 	.short	0x0100
        /*0cea*/ 	.byte	0x06
	.zero		1


	//   ....[7]....
        /*0cec*/ 	.word	0x000004a0
        /*0cf0*/ 	.word	0x000000ff
        /*0cf4*/ 	.word	0x00038850
        /*0cf8*/ 	.short	0x0100
        /*0cfa*/ 	.byte	0x08
	.zero		1


	//   ....[8]....
        /*0cfc*/ 	.word	0x000004b0
        /*0d00*/ 	.word	0x000000ff
        /*0d04*/ 	.word	0x00038860
        /*0d08*/ 	.short	0x0100
        /*0d0a*/ 	.byte	0x08
	.zero		1


	//   ....[9]....
        /*0d0c*/ 	.word	0x000004c0
        /*0d10*/ 	.word	0x000000ff
        /*0d14*/ 	.word	0x00038858
        /*0d18*/ 	.short	0x0100
        /*0d1a*/ 	.byte	0x08
	.zero		1


	//   ....[10]....
        /*0d1c*/ 	.word	0x000004d0
        /*0d20*/ 	.word	0x000000ff
        /*0d24*/ 	.word	0x00038868
        /*0d28*/ 	.short	0x0100
        /*0d2a*/ 	.byte	0x08
	.zero		1


	//   ....[11]....
        /*0d2c*/ 	.word	0x000005c0
        /*0d30*/ 	.word	0x000000ff
        /*0d34*/ 	.word	0x00038870
        /*0d38*/ 	.short	0x0100
        /*0d3a*/ 	.byte	0x06
	.zero		1


	//   ....[12]....
        /*0d3c*/ 	.word	0x000005d0
        /*0d40*/ 	.word	0x000000ff
        /*0d44*/ 	.word	0x00038880
        /*0d48*/ 	.short	0x0100
        /*0d4a*/ 	.byte	0x06
	.zero		1


	//   ....[13]....
        /*0d4c*/ 	.word	0x000005e0
        /*0d50*/ 	.word	0x000000ff
        /*0d54*/ 	.word	0x00038878
        /*0d58*/ 	.short	0x0100
        /*0d5a*/ 	.byte	0x06
	.zero		1


	//   ....[14]....
        /*0d5c*/ 	.word	0x000005f0
        /*0d60*/ 	.word	0x000000ff
        /*0d64*/ 	.word	0x00038888
        /*0d68*/ 	.short	0x0100
        /*0d6a*/ 	.byte	0x06
	.zero		1


	//   ....[15]....
        /*0d6c*/ 	.word	0x00000720
        /*0d70*/ 	.word	0x000000ff
        /*0d74*/ 	.word	0x00038890
        /*0d78*/ 	.short	0x0100
        /*0d7a*/ 	.byte	0x08
	.zero		1


	//   ....[16]....
        /*0d7c*/ 	.word	0x00000730
        /*0d80*/ 	.word	0x000000ff
        /*0d84*/ 	.word	0x000388a0
        /*0d88*/ 	.short	0x0100
        /*0d8a*/ 	.byte	0x08
	.zero		1


	//   ....[17]....
        /*0d8c*/ 	.word	0x00000740
        /*0d90*/ 	.word	0x000000ff
        /*0d94*/ 	.word	0x00038898
        /*0d98*/ 	.short	0x0100
        /*0d9a*/ 	.byte	0x08
	.zero		1


	//   ....[18]....
        /*0d9c*/ 	.word	0x00000750
        /*0da0*/ 	.word	0x000000ff
        /*0da4*/ 	.word	0x000388a8
        /*0da8*/ 	.short	0x0100
        /*0daa*/ 	.byte	0x08
	.zero		1


	//   ....[19]....
        /*0dac*/ 	.word	0x00000880
        /*0db0*/ 	.word	0x000000ff
        /*0db4*/ 	.word	0x000388b0
        /*0db8*/ 	.short	0x0100
        /*0dba*/ 	.byte	0x08
	.zero		1


	//   ....[20]....
        /*0dbc*/ 	.word	0x00000890
        /*0dc0*/ 	.word	0x000000ff
        /*0dc4*/ 	.word	0x000388c0
        /*0dc8*/ 	.short	0x0100
        /*0dca*/ 	.byte	0x08
	.zero		1


	//   ....[21]....
        /*0dcc*/ 	.word	0x000008a0
        /*0dd0*/ 	.word	0x000000ff
        /*0dd4*/ 	.word	0x000388b8
        /*0dd8*/ 	.short	0x0100
        /*0dda*/ 	.byte	0x08
	.zero		1


	//   ....[22]....
        /*0ddc*/ 	.word	0x000008b0
        /*0de0*/ 	.word	0x000000ff
        /*0de4*/ 	.word	0x000388c8
        /*0de8*/ 	.short	0x0100
        /*0dea*/ 	.byte	0x08
	.zero		1


	//   ....[23]....
        /*0dec*/ 	.word	0x00002bc0
        /*0df0*/ 	.word	0x0000003e
        /*0df4*/ 	.word	0x00038890
        /*0df8*/ 	.short	0x010a
        /*0dfa*/ 	.byte	0x3f
	.zero		1


	//   ....[24]....
        /*0dfc*/ 	.word	0x00003600
        /*0e00*/ 	.word	0x0000003e
        /*0e04*/ 	.word	0x00038890
        /*0e08*/ 	.short	0x010a
        /*0e0a*/ 	.byte	0x3f
	.zero		1


	//   ....[25]....
        /*0e0c*/ 	.word	0x00003e50
        /*0e10*/ 	.word	0x0000003e
        /*0e14*/ 	.word	0x00038890
        /*0e18*/ 	.short	0x010a
        /*0e1a*/ 	.byte	0x3f
	.zero		1


	//   ....[26]....
        /*0e1c*/ 	.word	0x00004230
        /*0e20*/ 	.word	0x00000004
        /*0e24*/ 	.word	0x00000000
        /*0e28*/ 	.short	0x0101
        /*0e2a*/ 	.byte	0x3f
	.zero		1


	//   ....[27]....
        /*0e2c*/ 	.word	0x00004270
        /*0e30*/ 	.word	0x0000003e
        /*0e34*/ 	.word	0x000388b0
        /*0e38*/ 	.short	0x010a
        /*0e3a*/ 	.byte	0x3f
	.zero		1


	//   ....[28]....
        /*0e3c*/ 	.word	0x00004b50
        /*0e40*/ 	.word	0x0000003e
        /*0e44*/ 	.word	0x00000000
        /*0e48*/ 	.short	0x0101
        /*0e4a*/ 	.byte	0x3f
	.zero		1


	//   ....[29]....
        /*0e4c*/ 	.word	0x00005630
        /*0e50*/ 	.word	0x00000005
        /*0e54*/ 	.word	0x00000000
        /*0e58*/ 	.short	0x0101
        /*0e5a*/ 	.byte	0x3f
	.zero		1


	//   ....[30]....
        /*0e5c*/ 	.word	0x000061e0
        /*0e60*/ 	.word	0x00000004
        /*0e64*/ 	.word	0x00000000
        /*0e68*/ 	.short	0x0101
        /*0e6a*/ 	.byte	0x3f
	.zero		1


	//   ....[31]....
        /*0e6c*/ 	.word	0x00007300
        /*0e70*/ 	.word	0x00000012
        /*0e74*/ 	.word	0x00038800
        /*0e78*/ 	.short	0x010a
        /*0e7a*/ 	.byte	0x3f
	.zero		1


	//   ....[32]....
        /*0e7c*/ 	.word	0x00007350
        /*0e80*/ 	.word	0x00000012
        /*0e84*/ 	.word	0x00038800
        /*0e88*/ 	.short	0x010a
        /*0e8a*/ 	.byte	0x3f
	.zero		1


	//   ....[33]....
        /*0e8c*/ 	.word	0x00007de0
        /*0e90*/ 	.word	0x00000012
        /*0e94*/ 	.word	0x00038800
        /*0e98*/ 	.short	0x010a
        /*0e9a*/ 	.byte	0x3f
	.zero		1


	//   ....[34]....
        /*0e9c*/ 	.word	0x000092d0
        /*0ea0*/ 	.word	0x00000012
        /*0ea4*/ 	.word	0x00038800
        /*0ea8*/ 	.short	0x010a
        /*0eaa*/ 	.byte	0x3f
	.zero		1


	//   ....[35]....
        /*0eac*/ 	.word	0x0000a1a0
        /*0eb0*/ 	.word	0x00000015
        /*0eb4*/ 	.word	0x00038830
        /*0eb8*/ 	.short	0x010a
        /*0eba*/ 	.byte	0x3f
	.zero		1


	//   ....[36]....
        /*0ebc*/ 	.word	0x0000a250
        /*0ec0*/ 	.word	0x00000015
        /*0ec4*/ 	.word	0x00038830
        /*0ec8*/ 	.short	0x010a
        /*0eca*/ 	.byte	0x3f
	.zero		1


	//   ....[37]....
        /*0ecc*/ 	.word	0x0000a560
        /*0ed0*/ 	.word	0x00000012
        /*0ed4*/ 	.word	0x00038810
        /*0ed8*/ 	.short	0x010a
        /*0eda*/ 	.byte	0x3f
	.zero		1


	//   ....[38]....
        /*0edc*/ 	.word	0x0000a5b0
        /*0ee0*/ 	.word	0x00000015
        /*0ee4*/ 	.word	0x00038850
        /*0ee8*/ 	.short	0x010a
        /*0eea*/ 	.byte	0x3f
	.zero		1


	//   ....[39]....
        /*0eec*/ 	.word	0x0000a620
        /*0ef0*/ 	.word	0x00000015
        /*0ef4*/ 	.word	0x00038850
        /*0ef8*/ 	.short	0x010a
        /*0efa*/ 	.byte	0x3f
	.zero		1


	//   ....[40]....
        /*0efc*/ 	.word	0x0000cb90
        /*0f00*/ 	.word	0x00000000
        /*0f04*/ 	.word	0x00000000
        /*0f08*/ 	.short	0x0101
        /*0f0a*/ 	.byte	0x3f
	.zero		1


	//   ....[41]....
        /*0f0c*/ 	.word	0x0000d1b0
        /*0f10*/ 	.word	0x00000015
        /*0f14*/ 	.word	0x00000000
        /*0f18*/ 	.short	0x0101
        /*0f1a*/ 	.byte	0x3f
	.zero		1


	//   ....[42]....
        /*0f1c*/ 	.word	0x0000d340
        /*0f20*/ 	.word	0x000000c4
        /*0f24*/ 	.word	0x00038830
        /*0f28*/ 	.short	0x010a
        /*0f2a*/ 	.byte	0x3f
	.zero		1


	//   ....[43]....
        /*0f2c*/ 	.word	0x0000d3b0
        /*0f30*/ 	.word	0x000000c4
        /*0f34*/ 	.word	0x00038830
        /*0f38*/ 	.short	0x010a
        /*0f3a*/ 	.byte	0x3f
	.zero		1


	//   ....[44]....
        /*0f3c*/ 	.word	0x0000d620
        /*0f40*/ 	.word	0x000000c4
        /*0f44*/ 	.word	0x00038850
        /*0f48*/ 	.short	0x010a
        /*0f4a*/ 	.byte	0x3f
	.zero		1


	//   ....[45]....
        /*0f4c*/ 	.word	0x0000d670
        /*0f50*/ 	.word	0x000000c4
        /*0f54*/ 	.word	0x00038850
        /*0f58*/ 	.short	0x010a
        /*0f5a*/ 	.byte	0x3f
	.zero		1


	//   ....[46]....
        /*0f5c*/ 	.word	0x0000f770
        /*0f60*/ 	.word	0x0000000d
        /*0f64*/ 	.word	0x00000000
        /*0f68*/ 	.short	0x0101
        /*0f6a*/ 	.byte	0x3f
	.zero		1


	//   ....[47]....
        /*0f6c*/ 	.word	0x00010ae0
        /*0f70*/ 	.word	0x000000c4
        /*0f74*/ 	.word	0x00000000
        /*0f78*/ 	.short	0x0101
        /*0f7a*/ 	.byte	0x3f
	.zero		1


	//   ....[48]....
        /*0f7c*/ 	.word	0x00010c10
        /*0f80*/ 	.word	0x000000c4
        /*0f84*/ 	.word	0x00038830
        /*0f88*/ 	.short	0x010a
        /*0f8a*/ 	.byte	0x3f
	.zero		1


	//   ....[49]....
        /*0f8c*/ 	.word	0x00010c80
        /*0f90*/ 	.word	0x000000c4
        /*0f94*/ 	.word	0x00038830
        /*0f98*/ 	.short	0x010a
        /*0f9a*/ 	.byte	0x3f
	.zero		1


	//   ....[50]....
        /*0f9c*/ 	.word	0x00010ef0
        /*0fa0*/ 	.word	0x000000c4
        /*0fa4*/ 	.word	0x00038850
        /*0fa8*/ 	.short	0x010a
        /*0faa*/ 	.byte	0x3f
	.zero		1


	//   ....[51]....
        /*0fac*/ 	.word	0x00010f40
        /*0fb0*/ 	.word	0x000000c4
        /*0fb4*/ 	.word	0x00038850
        /*0fb8*/ 	.short	0x010a
        /*0fba*/ 	.byte	0x3f
	.zero		1


	//   ....[52]....
        /*0fbc*/ 	.word	0x00012ae0
        /*0fc0*/ 	.word	0x00000014
        /*0fc4*/ 	.word	0x00000000
        /*0fc8*/ 	.short	0x0101
        /*0fca*/ 	.byte	0x3f
	.zero		1


	//   ....[53]....
        /*0fcc*/ 	.word	0x00013de0
        /*0fd0*/ 	.word	0x000000c4
        /*0fd4*/ 	.word	0x00000000
        /*0fd8*/ 	.short	0x0101
        /*0fda*/ 	.byte	0x3f
	.zero		1


	//   ....[54]....
        /*0fdc*/ 	.word	0x00016680
        /*0fe0*/ 	.word	0x00000000
        /*0fe4*/ 	.word	0x00000000
        /*0fe8*/ 	.short	0x0101
        /*0fea*/ 	.byte	0x3f
	.zero		1


	//   ....[55]....
        /*0fec*/ 	.word	0x00019140
        /*0ff0*/ 	.word	0x00000017
        /*0ff4*/ 	.word	0x00038820
        /*0ff8*/ 	.short	0x010a
        /*0ffa*/ 	.byte	0x3f
	.zero		1


	//   ....[56]....
        /*0ffc*/ 	.word	0x000191d0
        /*1000*/ 	.word	0x00000003
        /*1004*/ 	.word	0x000388a0
        /*1008*/ 	.short	0x010a
        /*100a*/ 	.byte	0x3f
	.zero		1


	//   ....[57]....
        /*100c*/ 	.word	0x00019420
        /*1010*/ 	.word	0x00000003
        /*1014*/ 	.word	0x000388c0
        /*1018*/ 	.short	0x010a
        /*101a*/ 	.byte	0x3f
	.zero		1


	//   ....[58]....
        /*101c*/ 	.word	0x00019df0
        /*1020*/ 	.word	0x00000008
        /*1024*/ 	.word	0x000388a0
        /*1028*/ 	.short	0x010a
        /*102a*/ 	.byte	0x3f
	.zero		1


	//   ....[59]....
        /*102c*/ 	.word	0x0001a030
        /*1030*/ 	.word	0x00000008
        /*1034*/ 	.word	0x000388c0
        /*1038*/ 	.short	0x010a
        /*103a*/ 	.byte	0x3f
	.zero		1


	//   ....[60]....
        /*103c*/ 	.word	0x0001b6f0
        /*1040*/ 	.word	0x0000001f
        /*1044*/ 	.word	0x00038840
        /*1048*/ 	.short	0x010a
        /*104a*/ 	.byte	0x3f
	.zero		1


	//   ....[61]....
        /*104c*/ 	.word	0x0001bbb0
        /*1050*/ 	.word	0x0000001f
        /*1054*/ 	.word	0x00038830
        /*1058*/ 	.short	0x0107
        /*105a*/ 	.byte	0x3f
	.zero		1


	//   ....[62]....
        /*105c*/ 	.word	0x0001bc80
        /*1060*/ 	.word	0x0000001f
        /*1064*/ 	.word	0x00038830
        /*1068*/ 	.short	0x0101
        /*106a*/ 	.byte	0x3f
	.zero		1


	//   ....[63]....
        /*106c*/ 	.word	0x0001c530
        /*1070*/ 	.word	0x00000017
        /*1074*/ 	.word	0x00038800
        /*1078*/ 	.short	0x0107
        /*107a*/ 	.byte	0x3f
	.zero		1


	//   ....[64]....
        /*107c*/ 	.word	0x0001c5c0
        /*1080*/ 	.word	0x00000017
        /*1084*/ 	.word	0x00038800
        /*1088*/ 	.short	0x0101
        /*108a*/ 	.byte	0x3f
	.zero		1


	//   ....[65]....
        /*108c*/ 	.word	0x0001d4d0
        /*1090*/ 	.word	0x00000017
        /*1094*/ 	.word	0x00038810
        /*1098*/ 	.short	0x0107
        /*109a*/ 	.byte	0x3f
	.zero		1


	//   ....[66]....
        /*109c*/ 	.word	0x0001d5d0
        /*10a0*/ 	.word	0x00000017
        /*10a4*/ 	.word	0x00038810
        /*10a8*/ 	.short	0x0101
        /*10aa*/ 	.byte	0x3f
	.zero		1


	//   ....[67]....
        /*10ac*/ 	.word	0x0001d5f0
        /*10b0*/ 	.word	0x00000017
        /*10b4*/ 	.word	0x00038820
        /*10b8*/ 	.short	0x010a
        /*10ba*/ 	.byte	0x3f
	.zero		1


	//   ....[68]....
        /*10bc*/ 	.word	0x0001d680
        /*10c0*/ 	.word	0x0000001f
        /*10c4*/ 	.word	0x00038860
        /*10c8*/ 	.short	0x010a
        /*10ca*/ 	.byte	0x3f
	.zero		1


	//   ....[69]....
        /*10cc*/ 	.word	0x0001dfb0
        /*10d0*/ 	.word	0x0000001f
        /*10d4*/ 	.word	0x00038850
        /*10d8*/ 	.short	0x0107
        /*10da*/ 	.byte	0x3f
	.zero		1


	//   ....[70]....
        /*10dc*/ 	.word	0x0001e080
        /*10e0*/ 	.word	0x0000001f
        /*10e4*/ 	.word	0x00038850
        /*10e8*/ 	.short	0x0101
        /*10ea*/ 	.byte	0x3f
	.zero		1


	//   ....[71]....
        /*10ec*/ 	.word	0x0001e400
        /*10f0*/ 	.word	0x00000006
        /*10f4*/ 	.word	0x00038840
        /*10f8*/ 	.short	0x010a
        /*10fa*/ 	.byte	0x3f
	.zero		1


	//   ....[72]....
        /*10fc*/ 	.word	0x0001e740
        /*1100*/ 	.word	0x00000006
        /*1104*/ 	.word	0x00038830
        /*1108*/ 	.short	0x0107
        /*110a*/ 	.byte	0x3f
	.zero		1


	//   ....[73]....
        /*110c*/ 	.word	0x0001e800
        /*1110*/ 	.word	0x00000006
        /*1114*/ 	.word	0x00038830
        /*1118*/ 	.short	0x0101
        /*111a*/ 	.byte	0x3f
	.zero		1


	//   ....[74]....
        /*111c*/ 	.word	0x0001e830
        /*1120*/ 	.word	0x00000006
        /*1124*/ 	.word	0x00038860
        /*1128*/ 	.short	0x010a
        /*112a*/ 	.byte	0x3f
	.zero		1


	//   ....[75]....
        /*112c*/ 	.word	0x0001ef00
        /*1130*/ 	.word	0x00000006
        /*1134*/ 	.word	0x00038850
        /*1138*/ 	.short	0x0107
        /*113a*/ 	.byte	0x3f
	.zero		1


	//   ....[76]....
        /*113c*/ 	.word	0x0001efc0
        /*1140*/ 	.word	0x00000006
        /*1144*/ 	.word	0x00038850
        /*1148*/ 	.short	0x0101
        /*114a*/ 	.byte	0x3f
	.zero		1


	//   ....[77]....
        /*114c*/ 	.word	0x0001fe30
        /*1150*/ 	.word	0x00000004
        /*1154*/ 	.word	0x00038820
        /*1158*/ 	.short	0x010a
        /*115a*/ 	.byte	0x3f
	.zero		1


	//   ....[78]....
        /*115c*/ 	.word	0x0001ffa0
        /*1160*/ 	.word	0x00000005
        /*1164*/ 	.word	0x00038840
        /*1168*/ 	.short	0x010a
        /*116a*/ 	.byte	0x3f
	.zero		1


	//   ....[79]....
        /*116c*/ 	.word	0x00020040
        /*1170*/ 	.word	0x00000019
        /*1174*/ 	.word	0x00038840
        /*1178*/ 	.short	0x010a
        /*117a*/ 	.byte	0x3f
	.zero		1


	//   ....[80]....
        /*117c*/ 	.word	0x00020080
        /*1180*/ 	.word	0x00000005
        /*1184*/ 	.word	0x00038860
        /*1188*/ 	.short	0x010a
        /*118a*/ 	.byte	0x3f
	.zero		1


	//   ....[81]....
        /*118c*/ 	.word	0x000200c0
        /*1190*/ 	.word	0x00000019
        /*1194*/ 	.word	0x00038860
        /*1198*/ 	.short	0x010a
        /*119a*/ 	.byte	0x3f
	.zero		1


	//   ....[82]....
        /*119c*/ 	.word	0x00020120
        /*11a0*/ 	.word	0x0000003e
        /*11a4*/ 	.word	0x00038890
        /*11a8*/ 	.short	0x010a
        /*11aa*/ 	.byte	0x3f
	.zero		1


	//   ....[83]....
        /*11ac*/ 	.word	0x00020290
        /*11b0*/ 	.word	0x0000003e
        /*11b4*/ 	.word	0x00038890
        /*11b8*/ 	.short	0x010a
        /*11ba*/ 	.byte	0x3f
	.zero		1


	//   ....[84]....
        /*11bc*/ 	.word	0x00020410
        /*11c0*/ 	.word	0x0000003e
        /*11c4*/ 	.word	0x00038890
        /*11c8*/ 	.short	0x010a
        /*11ca*/ 	.byte	0x3f
	.zero		1


	//   ....[85]....
        /*11cc*/ 	.word	0x00020570
        /*11d0*/ 	.word	0x0000003e
        /*11d4*/ 	.word	0x000388b0
        /*11d8*/ 	.short	0x010a
        /*11da*/ 	.byte	0x3f
	.zero		1


	//   ....[86]....
        /*11dc*/ 	.word	0x00020950
        /*11e0*/ 	.word	0x00000012
        /*11e4*/ 	.word	0x00038800
        /*11e8*/ 	.short	0x010a
        /*11ea*/ 	.byte	0x3f
	.zero		1


	//   ....[87]....
        /*11ec*/ 	.word	0x00020f60
        /*11f0*/ 	.word	0x00000012
        /*11f4*/ 	.word	0x00038800
        /*11f8*/ 	.short	0x010a
        /*11fa*/ 	.byte	0x3f
	.zero		1


	//   ....[88]....
        /*11fc*/ 	.word	0x00020fb0
        /*1200*/ 	.word	0x00000015
        /*1204*/ 	.word	0x00038830
        /*1208*/ 	.short	0x010a
        /*120a*/ 	.byte	0x3f
	.zero		1


	//   ....[89]....
        /*120c*/ 	.word	0x00021000
        /*1210*/ 	.word	0x00000012
        /*1214*/ 	.word	0x00038810
        /*1218*/ 	.short	0x010a
        /*121a*/ 	.byte	0x3f
	.zero		1


	//   ....[90]....
        /*121c*/ 	.word	0x00021050
        /*1220*/ 	.word	0x00000015
        /*1224*/ 	.word	0x00038850
        /*1228*/ 	.short	0x010a
        /*122a*/ 	.byte	0x3f
	.zero		1


	//   ....[91]....
        /*122c*/ 	.word	0x000210a0
        /*1230*/ 	.word	0x000000c4
        /*1234*/ 	.word	0x00038830
        /*1238*/ 	.short	0x010a
        /*123a*/ 	.byte	0x3f
	.zero		1


	//   ....[92]....
        /*123c*/ 	.word	0x000210f0
        /*1240*/ 	.word	0x000000c4
        /*1244*/ 	.word	0x00038850
        /*1248*/ 	.short	0x010a
        /*124a*/ 	.byte	0x3f
	.zero		1


	//   ....[93]....
        /*124c*/ 	.word	0x00021140
        /*1250*/ 	.word	0x000000c4
        /*1254*/ 	.word	0x00038830
        /*1258*/ 	.short	0x010a
        /*125a*/ 	.byte	0x3f
	.zero		1


	//   ....[94]....
        /*125c*/ 	.word	0x00021190
        /*1260*/ 	.word	0x000000c4
        /*1264*/ 	.word	0x00038850
        /*1268*/ 	.short	0x010a
        /*126a*/ 	.byte	0x3f
	.zero		1


	//   ....[95]....
        /*126c*/ 	.word	0x00021330
        /*1270*/ 	.word	0x00000017
        /*1274*/ 	.word	0x00038820
        /*1278*/ 	.short	0x010a
        /*127a*/ 	.byte	0x3f
	.zero		1


	//   ....[96]....
        /*127c*/ 	.word	0x00021380
        /*1280*/ 	.word	0x00000003
        /*1284*/ 	.word	0x000388a0
        /*1288*/ 	.short	0x010a
        /*128a*/ 	.byte	0x3f
	.zero		1


	//   ....[97]....
        /*128c*/ 	.word	0x000213d0
        /*1290*/ 	.word	0x00000003
        /*1294*/ 	.word	0x000388c0
        /*1298*/ 	.short	0x010a
        /*129a*/ 	.byte	0x3f
	.zero		1


	//   ....[98]....
        /*129c*/ 	.word	0x00021420
        /*12a0*/ 	.word	0x00000008
        /*12a4*/ 	.word	0x000388a0
        /*12a8*/ 	.short	0x010a
        /*12aa*/ 	.byte	0x3f
	.zero		1


	//   ....[99]....
        /*12ac*/ 	.word	0x00021470
        /*12b0*/ 	.word	0x00000008
        /*12b4*/ 	.word	0x000388c0
        /*12b8*/ 	.short	0x010a
        /*12ba*/ 	.byte	0x3f
	.zero		1


	//   ....[100]....
        /*12bc*/ 	.word	0x00021590
        /*12c0*/ 	.word	0x0000001f
        /*12c4*/ 	.word	0x00038840
        /*12c8*/ 	.short	0x010a
        /*12ca*/ 	.byte	0x3f
	.zero		1


	//   ....[101]....
        /*12cc*/ 	.word	0x00022b20
        /*12d0*/ 	.word	0x00000017
        /*12d4*/ 	.word	0x00038820
        /*12d8*/ 	.short	0x010a
        /*12da*/ 	.byte	0x3f
	.zero		1


	//   ....[102]....
        /*12dc*/ 	.word	0x00022b70
        /*12e0*/ 	.word	0x0000001f
        /*12e4*/ 	.word	0x00038860
        /*12e8*/ 	.short	0x010a
        /*12ea*/ 	.byte	0x3f
	.zero		1


	//   ....[103]....
        /*12ec*/ 	.word	0x00023460
        /*12f0*/ 	.word	0x00000006
        /*12f4*/ 	.word	0x00038840
        /*12f8*/ 	.short	0x010a
        /*12fa*/ 	.byte	0x3f
	.zero		1


	//   ....[104]....
        /*12fc*/ 	.word	0x00023920
        /*1300*/ 	.word	0x00000006
        /*1304*/ 	.word	0x00038860
        /*1308*/ 	.short	0x010a
        /*130a*/ 	.byte	0x3f
	.zero		1


	//   ....[105]....
        /*130c*/ 	.word	0x00024a20
        /*1310*/ 	.word	0x00000004
        /*1314*/ 	.word	0x00038820
        /*1318*/ 	.short	0x010a
        /*131a*/ 	.byte	0x3f
	.zero		1


	//   ....[106]....
        /*131c*/ 	.word	0x00024bc0
        /*1320*/ 	.word	0x00000005
        /*1324*/ 	.word	0x00038840
        /*1328*/ 	.short	0x010a
        /*132a*/ 	.byte	0x3f
	.zero		1


	//   ....[107]....
        /*132c*/ 	.word	0x00024c10
        /*1330*/ 	.word	0x00000019
        /*1334*/ 	.word	0x00038840
        /*1338*/ 	.short	0x010a
        /*133a*/ 	.byte	0x3f
	.zero		1


	//   ....[108]....
        /*133c*/ 	.word	0x00024c60
        /*1340*/ 	.word	0x00000005
        /*1344*/ 	.word	0x00038860
        /*1348*/ 	.short	0x010a
        /*134a*/ 	.byte	0x3f
	.zero		1


	//----- nvinfo : EIATTR_NUM_MBARRIERS
	.align		4
.L_1096:
        /*134c*/ 	.byte	0x03, 0x38
        /*134e*/ 	.short	0x0017


	//----- nvinfo : EIATTR_EXIT_INSTR_OFFSETS
	.align		4
        /*1350*/ 	.byte	0x04, 0x1c
        /*1352*/ 	.short	(.L_1098 - .L_1097)


	//   ....[0]....
.L_1097:
        /*1354*/ 	.word	0x00020110


	//----- nvinfo : EIATTR_MAX_THREADS
	.align		4
.L_1098:
        /*1358*/ 	.byte	0x04, 0x05
        /*135a*/ 	.short	(.L_1100 - .L_1099)
.L_1099:
        /*135c*/ 	.word	0x00000180
        /*1360*/ 	.word	0x00000001
        /*1364*/ 	.word	0x00000001


	//----- nvinfo : EIATTR_CRS_STACK_SIZE
	.align		4
.L_1100:
        /*1368*/ 	.byte	0x04, 0x1e
        /*136a*/ 	.short	(.L_1102 - .L_1101)
.L_1101:
        /*136c*/ 	.word	0x00000000


	//----- nvinfo : EIATTR_CBANK_PARAM_SIZE
	.align		4
.L_1102:
        /*1370*/ 	.byte	0x03, 0x19
        /*1372*/ 	.short	0x0bf0


	//----- nvinfo : EIATTR_PARAM_CBANK
	.align		4
        /*1374*/ 	.byte	0x04, 0x0a
        /*1376*/ 	.short	(.L_1104 - .L_1103)
	.align		4
.L_1103:
        /*1378*/ 	.word	index@(.nv.constant0._ZN7cutlass13device_kernelIN5flash11enable_sm90INS1_16FlashAttnFwdSm90INS1_25CollectiveMainloopFwdSm90ILi2EN4cute5tupleIJNS5_1CILi1EEES8_S8_EEENS6_IJNS7_ILi64EEESA_SA_EEELi512ENS_6half_tEfNS_4arch4Sm90ELb1ELb0ELb0ELb1ELb1ELb1ELb1ELb0ELb0ELb1ELb0ELb0EEENS1_21CollectiveEpilogueFwdINS6_IJSA_NS7_ILi512EEESA_EEES9_SC_SE_Li256ELb1ELb1ELb0ELb0EEENS1_36VarlenDynamicPersistentTileSchedulerILi64ELi64ELi256ELi128ELb0ELb1ELb1ELb1ELb1ELb1EEEEEEEEEvNT_6ParamsE)
        /*137c*/ 	.short	0x0210
        /*137e*/ 	.short	0x0bf0


	//----- nvinfo : EIATTR_SW_WAR
	.align		4
.L_1104:
        /*1380*/ 	.byte	0x04, 0x36
        /*1382*/ 	.short	(.L_1106 - .L_1105)
.L_1105:
        /*1384*/ 	.word	0x00000008
.L_1106:


//--------------------- .nv.info._ZN7cutlass13device_kernelIN5flash11enable_sm90INS1_16FlashAttnFwdSm90INS1_25CollectiveMainloopFwdSm90ILi2EN4cute5tupleIJNS5_1CILi1EEES8_S8_EEENS6_IJNS7_ILi128EEENS7_ILi96EEENS7_ILi64EEEEEELi256ENS_6half_tEfNS_4arch4Sm90ELb0ELb0ELb0ELb0ELb1ELb0ELb0ELb1ELb0ELb1ELb0ELb0EEENS1_21CollectiveEpilogueFwdINS6_IJSA_NS7_ILi256EEESB_EEES9_SE_SG_Li256ELb0ELb1ELb0ELb0EEENS1_29StaticPersistentTileSchedulerILb0EEEEEEEEEvNT_6ParamsE --------------------------
	.section	.nv.info._ZN7cutlass13device_kernelIN5flash11enable_sm90INS1_16FlashAttnFwdSm90INS1_25CollectiveMainloopFwdSm90ILi2EN4cute5tupleIJNS5_1CILi1EEES8_S8_EEENS6_IJNS7_ILi128EEENS7_ILi96EEENS7_ILi64EEEEEELi256ENS_6half_tEfNS_4arch4Sm90ELb0ELb0ELb0ELb0ELb1ELb0ELb0ELb1ELb0ELb1ELb0ELb0EEENS1_21CollectiveEpilogueFwdINS6_IJSA_NS7_ILi256EEESB_EEES9_SE_SG_Li256ELb0ELb1ELb0ELb0EEENS1_29StaticPersistentTileSchedulerILb0EEEEEEEEEvNT_6ParamsE,"",@"SHT_CUDA_INFO"
	.sectionflags	@""
	.align	4


	//----- nvinfo : EIATTR_CUDA_API_VERSION
	.align		4
        /*0000*/ 	.byte	0x04, 0x37
        /*0002*/ 	.short	(.L_1108 - .L_1107)
.L_1107:
        /*0004*/ 	.word	0x00000082


	//----- nvinfo : EIATTR_KPARAM_INFO
	.align		4
.L_1108:
        /*0008*/ 	.byte	0x04, 0x17
        /*000a*/ 	.short	(.L_1110 - .L_1109)
.L_1109:
        /*000c*/ 	.word	0x00000000
        /*0010*/ 	.short	0x0000
        /*0012*/ 	.short	0x0070
        /*0014*/ 	.byte	0x00, 0xf0, 0x01, 0x28


	//----- nvinfo : EIATTR_SPARSE_MMA_MASK
	.align		4
.L_1110:
        /*0018*/ 	.byte	0x03, 0x50
        /*001a*/ 	.short	0x0000


	//----- nvinfo : EIATTR_MAXREG_COUNT
	.align		4
        /*001c*/ 	.byte	0x03, 0x1b
        /*001e*/ 	.short	0x00a8


	//----- nvinfo : EIATTR_NUM_BARRIERS
	.align		4
        /*0020*/ 	.byte	0x02, 0x4c
        /*0022*/ 	.byte	0x10
	.zero		1


	//----- nvinfo : EIATTR_EXTERNS
	.align		4
        /*0024*/ 	.byte	0x04, 0x0f
        /*0026*/ 	.short	(.L_1112 - .L_1111)


	//   ....[0]....
	.align		4
.L_1111:
        /*0028*/ 	.word	index@(__assertfail)


	//----- nvinfo : EIATTR_ANNOTATIONS
	.align		4
.L_1112:
        /*002c*/ 	.byte	0x04, 0x55
        /*002e*/ 	.short	(.L_1114 - .L_1113)


	//   ....[0]....
.L_1113:
        /* <DEDUP_REMOVED lines=10> */


	//----- nvinfo : EIATTR_MERCURY_ISA_VERSION
	.align		4
.L_1114:
        /*00c0*/ 	.byte	0x03, 0x5f
        /*00c2*/ 	.short	0x0101


	//----- nvinfo : EIATTR_INT_WARP_WIDE_INSTR_OFFSETS
	.align		4
        /*00c4*/ 	.byte	0x04, 0x31
        /*00c6*/ 	.short	(.L_1116 - .L_1115)


	//   ....[0]....
.L_1115:
        /*00c8*/ 	.word	0x000000c0


	//   ....[1]....
        /*00cc*/ 	.word	0x000000d0


	//   ....[2]....
        /*00d0*/ 	.word	0x00000170


	//----- nvinfo : EIATTR_COOP_GROUP_MASK_REGIDS
	.align		4
.L_1116:
        /*00d4*/ 	.byte	0x04, 0x29
        /*00d6*/ 	.short	(.L_1118 - .L_1117)


	//   ....[0]....
.L_1117:
        /*00d8*/ 	.word	0xffffffff


	//   ....[1]....
        /*00dc*/ 	.word	0xffffffff


	//   ....[2]....
        /*00e0*/ 	.word	0xffffffff


	//   ....[3]....
        /*00e4*/ 	.word	0xffffffff


	//   ....[4]....
        /*00e8*/ 	.word	0xffffffff


	//   ....[5]....
        /*00ec*/ 	.word	0xffffffff


	//   ....[6]....
        /*00f0*/ 	.word	0xffffffff


	//   ....[7]....
        /*00f4*/ 	.word	0xffffffff


	//   ....[8]....
        /*00f8*/ 	.word	0xffffffff


	//   ....[9]....
        /*00fc*/ 	.word	0xffffffff


	//   ....[10]....
        /*0100*/ 	.word	0xffffffff


	//   ....[11]....
        /*0104*/ 	.word	0xffffffff


	//   ....[12]....
        /*0108*/ 	.word	0xffffffff


	//   ....[13]....
        /*010c*/ 	.word	0xffffffff


	//   ....[14]....
        /*0110*/ 	.word	0xffffffff


	//   ....[15]....
        /*0114*/ 	.word	0xffffffff


	//   ....[16]....
        /*0118*/ 	.word	0xffffffff


	//   ....[17]....
        /*011c*/ 	.word	0xffffffff


	//   ....[18]....
        /*0120*/ 	.word	0xffffffff


	//   ....[19]....
        /*0124*/ 	.word	0xffffffff


	//   ....[20]....
        /*0128*/ 	.word	0xffffffff


	//   ....[21]....
        /*012c*/ 	.word	0xffffffff


	//   ....[22]....
        /*0130*/ 	.word	0xffffffff


	//   ....[23]....
        /*0134*/ 	.word	0xffffffff


	//   ....[24]....
        /*0138*/ 	.word	0xffffffff


	//   ....[25]....
        /*013c*/ 	.word	0xffffffff


	//   ....[26]....
        /*0140*/ 	.word	0xffffffff


	//   ....[27]....
        /*0144*/ 	.word	0xffffffff


	//   ....[28]....
        /*0148*/ 	.word	0xffffffff


	//   ....[29]....
        /*014c*/ 	.word	0xffffffff


	//   ....[30]....
        /*0150*/ 	.word	0xffffffff


	//   ....[31]....
        /*0154*/ 	.word	0xffffffff


	//   ....[32]....
        /*0158*/ 	.word	0xffffffff


	//   ....[33]....
        /*015c*/ 	.word	0xffffffff


	//   ....[34]....
        /*0160*/ 	.word	0xffffffff


	//   ....[35]....
        /*0164*/ 	.word	0xffffffff


	//   ....[36]....
        /*0168*/ 	.word	0xffffffff


	//   ....[37]....
        /*016c*/ 	.word	0xffffffff


	//   ....[38]....
        /*0170*/ 	.word	0xffffffff


	//   ....[39]....
        /*0174*/ 	.word	0xffffffff


	//   ....[40]....
        /*0178*/ 	.word	0xffffffff


	//   ....[41]....
        /*017c*/ 	.word	0xffffffff


	//   ....[42]....
        /*0180*/ 	.word	0xffffffff


	//   ....[43]....
        /*0184*/ 	.word	0xffffffff


	//   ....[44]....
        /*0188*/ 	.word	0xffffffff


	//   ....[45]....
        /*018c*/ 	.word	0xffffffff


	//   ....[46]....
        /*0190*/ 	.word	0xffffffff


	//   ....[47]....
        /*0194*/ 	.word	0xffffffff


	//   ....[48]....
        /*0198*/ 	.word	0xffffffff


	//   ....[49]....
        /*019c*/ 	.word	0xffffffff


	//   ....[50]....
        /*01a0*/ 	.word	0xffffffff


	//   ....[51]....
        /*01a4*/ 	.word	0xffffffff


	//   ....[52]....
        /*01a8*/ 	.word	0xffffffff


	//   ....[53]....
        /*01ac*/ 	.word	0xffffffff


	//   ....[54]....
        /*01b0*/ 	.word	0xffffffff


	//   ....[55]....
        /*01b4*/ 	.word	0xffffffff


	//   ....[56]....
        /*01b8*/ 	.word	0xffffffff


	//   ....[57]....
        /*01bc*/ 	.word	0xffffffff


	//   ....[58]....
        /*01c0*/ 	.word	0xffffffff


	//   ....[59]....
        /*01c4*/ 	.word	0xffffffff


	//   ....[60]....
        /*01c8*/ 	.word	0xffffffff


	//   ....[61]....
        /*01cc*/ 	.word	0xffffffff


	//   ....[62]....
        /*01d0*/ 	.word	0xffffffff


	//   ....[63]....
        /*01d4*/ 	.word	0xffffffff


	//   ....[64]....
        /*01d8*/ 	.word	0xffffffff


	//   ....[65]....
        /*01dc*/ 	.word	0xffffffff


	//   ....[66]....
        /*01e0*/ 	.word	0xffffffff


	//   ....[67]....
        /*01e4*/ 	.word	0xffffffff


	//   ....[68]....
        /*01e8*/ 	.word	0xffffffff


	//   ....[69]....
        /*01ec*/ 	.word	0xffffffff


	//   ....[70]....
        /*01f0*/ 	.word	0xffffffff


	//   ....[71]....
        /*01f4*/ 	.word	0xffffffff


	//   ....[72]....
        /*01f8*/ 	.word	0xffffffff


	//   ....[73]....
        /*01fc*/ 	.word	0xffffffff


	//   ....[74]....
        /*0200*/ 	.word	0xffffffff


	//   ....[75]....
        /*0204*/ 	.word	0xffffffff


	//   ....[76]....
        /*0208*/ 	.word	0xffffffff


	//   ....[77]....
        /*020c*/ 	.word	0xffffffff


	//   ....[78]....
        /*0210*/ 	.word	0xffffffff


	//   ....[79]....
        /*0214*/ 	.word	0xffffffff


	//   ....[80]....
        /*0218*/ 	.word	0xffffffff


	//   ....[81]....
        /*021c*/ 	.word	0xffffffff


	//   ....[82]....
        /*0220*/ 	.word	0xffffffff


	//   ....[83]....
        /*0224*/ 	.word	0xffffffff


	//   ....[84]....
        /*0228*/ 	.word	0xffffffff


	//   ....[85]....
        /*022c*/ 	.word	0xffffffff


	//   ....[86]....
        /*0230*/ 	.word	0xffffffff


	//   ....[87]....
        /*0234*/ 	.word	0xffffffff


	//   ....[88]....
        /*0238*/ 	.word	0xffffffff


	//   ....[89]....
        /*023c*/ 	.word	0xffffffff


	//   ....[90]....
        /*0240*/ 	.word	0xffffffff


	//   ....[91]....
        /*0244*/ 	.word	0xffffffff


	//   ....[92]....
        /*0248*/ 	.word	0xffffffff


	//   ....[93]....
        /*024c*/ 	.word	0xffffffff


	//   ....[94]....
        /*0250*/ 	.word	0xffffffff


	//   ....[95]....
        /*0254*/ 	.word	0xffffffff


	//   ....[96]....
        /*0258*/ 	.word	0x0500000f


	//   ....[97]....
        /*025c*/ 	.word	0x0500000f


	//   ....[98]....
        /*0260*/ 	.word	0x0500000f


	//   ....[99]....
        /*0264*/ 	.word	0x0500000f


	//   ....[100]....
        /*0268*/ 	.word	0x0500000f


	//   ....[101]....
        /*026c*/ 	.word	0x0500000f


	//   ....[102]....
        /*0270*/ 	.word	0x0500000f


	//   ....[103]....
        /*0274*/ 	.word	0x0500000f


	//   ....[104]....
        /*0278*/ 	.word	0x0500000f


	//   ....[105]....
        /*027c*/ 	.word	0x0500000f


	//   ....[106]....
        /*0280*/ 	.word	0x0500000f


	//   ....[107]....
        /*0284*/ 	.word	0x0500000f


	//   ....[108]....
        /*0288*/ 	.word	0x0500000f


	//   ....[109]....
        /*028c*/ 	.word	0x0500000f


	//   ....[110]....
        /*0290*/ 	.word	0x0500000f


	//   ....[111]....
        /*0294*/ 	.word	0x0500000f


	//   ....[112]....
        /*0298*/ 	.word	0x0500000f


	//   ....[113]....
        /*029c*/ 	.word	0x0500000f


	//   ....[114]....
        /*02a0*/ 	.word	0x0500000f


	//   ....[115]....
        /*02a4*/ 	.word	0x0500000f


	//   ....[116]....
        /*02a8*/ 	.word	0x0500000f


	//   ....[117]....
        /*02ac*/ 	.word	0x0500000f


	//   ....[118]....
        /*02b0*/ 	.word	0x0500000f


	//   ....[119]....
        /*02b4*/ 	.word	0x0500000f


	//   ....[120]....
        /*02b8*/ 	.word	0x0500000f


	//   ....[121]....
        /*02bc*/ 	.word	0x0500000f


	//   ....[122]....
        /*02c0*/ 	.word	0x0500000f


	//   ....[123]....
        /*02c4*/ 	.word	0x0500000f


	//   ....[124]....
        /*02c8*/ 	.word	0x0500000f


	//   ....[125]....
        /*02cc*/ 	.word	0x0500000f


	//   ....[126]....
        /*02d0*/ 	.word	0x0500000f


	//   ....[127]....
        /*02d4*/ 	.word	0x0500000f


	//   ....[128]....
        /*02d8*/ 	.word	0x0500000f


	//   ....[129]....
        /*02dc*/ 	.word	0x0500000f


	//   ....[130]....
        /*02e0*/ 	.word	0x0500000f


	//   ....[131]....
        /*02e4*/ 	.word	0x0500000f


	//   ....[132]....
        /*02e8*/ 	.word	0x0500000f


	//   ....[133]....
        /*02ec*/ 	.word	0x0500000f


	//   ....[134]....
        /*02f0*/ 	.word	0x0500000f


	//   ....[135]....
        /*02f4*/ 	.word	0x0500000f


	//   ....[136]....
        /*02f8*/ 	.word	0x0500000f


	//   ....[137]....
        /*02fc*/ 	.word	0x0500000f


	//   ....[138]....
        /*0300*/ 	.word	0x0500000f


	//   ....[139]....
        /*0304*/ 	.word	0x0500000f


	//   ....[140]....
        /*0308*/ 	.word	0x0500000f


	//   ....[141]....
        /*030c*/ 	.word	0x0500000f


	//   ....[142]....
        /*0310*/ 	.word	0x0500000f


	//   ....[143]....
        /*0314*/ 	.word	0x0500000f


	//   ....[144]....
        /*0318*/ 	.word	0x0500000f


	//   ....[145]....
        /*031c*/ 	.word	0x0500000f


	//   ....[146]....
        /*0320*/ 	.word	0x0500000f


	//   ....[147]....
        /*0324*/ 	.word	0x0500000f


	//   ....[148]....
        /*0328*/ 	.word	0x0500000f


	//   ....[149]....
        /*032c*/ 	.word	0x0500000f


	//   ....[150]....
        /*0330*/ 	.word	0x0500000f


	//   ....[151]....
        /*0334*/ 	.word	0x0500000f


	//   ....[152]....
        /*0338*/ 	.word	0x0500000f


	//   ....[153]....
        /*033c*/ 	.word	0x0500000f


	//   ....[154]....
        /*0340*/ 	.word	0x0500000f


	//   ....[155]....
        /*0344*/ 	.word	0x0500000f


	//   ....[156]....
        /*0348*/ 	.word	0x0500000f


	//   ....[157]....
        /*034c*/ 	.word	0x0500000f


	//   ....[158]....
        /*0350*/ 	.word	0x0500000f


	//   ....[159]....
        /*0354*/ 	.word	0x0500000f


	//   ....[160]....
        /*0358*/ 	.word	0x0500000f


	//   ....[161]....
        /*035c*/ 	.word	0x0500000f


	//----- nvinfo : EIATTR_COOP_GROUP_INSTR_OFFSETS
	.align		4
.L_1118:
        /*0360*/ 	.byte	0x04, 0x28
        /*0362*/ 	.short	(.L_1120 - .L_1119)


	//   ....[0]....
.L_1119:
        /*0364*/ 	.word	0x00000080


	//   ....[1]....
        /*0368*/ 	.word	0x00000090


	//   ....[2]....
        /*036c*/ 	.word	0x000002d0


	//   ....[3]....
        /*0370*/ 	.word	0x00000430


	//   ....[4]....
        /*0374*/ 	.word	0x00000550


	//   ....[5]....
        /*0378*/ 	.word	0x000006b0


	//   ....[6]....
        /*037c*/ 	.word	0x00000ce0


	//   ....[7]....
        /*0380*/ 	.word	0x00001a70


	//   ....[8]....
        /*0384*/ 	.word	0x00001ad0


	//   ....[9]....
        /*0388*/ 	.word	0x00001f00


	//   ....[10]....
        /*038c*/ 	.word	0x00001f80


	//   ....[11]....
        /*0390*/ 	.word	0x00003050


	//   ....[12]....
        /*0394*/ 	.word	0x00003070


	//   ....[13]....
        /*0398*/ 	.word	0x00003630


	//   ....[14]....
        /*039c*/ 	.word	0x00003800


	//   ....[15]....
        /*03a0*/ 	.word	0x000048d0


	//   ....[16]....
        /*03a4*/ 	.word	0x00004910


	//   ....[17]....
        /*03a8*/ 	.word	0x000049d0


	//   ....[18]....
        /*03ac*/ 	.word	0x00004a00


	//   ....[19]....
        /*03b0*/ 	.word	0x00006430


	//   ....[20]....
        /*03b4*/ 	.word	0x00006460


	//   ....[21]....
        /*03b8*/ 	.word	0x000065a0


	//   ....[22]....
        /*03bc*/ 	.word	0x00006630


	//   ....[23]....
        /*03c0*/ 	.word	0x00006ab0


	//   ....[24]....
        /*03c4*/ 	.word	0x00006af0


	//   ....[25]....
        /*03c8*/ 	.word	0x00006c40


	//   ....[26]....
        /*03cc*/ 	.word	0x00006c60


	//   ....[27]....
        /*03d0*/ 	.word	0x00006d90


	//   ....[28]....
        /*03d4*/ 	.word	0x00006db0


	//   ....[29]....
        /*03d8*/ 	.word	0x00006ef0


	//   ....[30]....
        /*03dc*/ 	.word	0x00006f30


	//   ....[31]....
        /*03e0*/ 	.word	0x00008560


	//   ....[32]....
        /*03e4*/ 	.word	0x00008590


	//   ....[33]....
        /*03e8*/ 	.word	0x000085c0


	//   ....[34]....
        /*03ec*/ 	.word	0x000085d0


	//   ....[35]....
        /*03f0*/ 	.word	0x00008610


	//   ....[36]....
        /*03f4*/ 	.word	0x00008650


	//   ....[37]....
        /*03f8*/ 	.word	0x00008670


	//   ....[38]....
        /*03fc*/ 	.word	0x000086d0


	//   ....[39]....
        /*0400*/ 	.word	0x000086f0


	//   ....[40]....
        /*0404*/ 	.word	0x00008710


	//   ....[41]....
        /*0408*/ 	.word	0x00008750


	//   ....[42]....
        /*040c*/ 	.word	0x00008780


	//   ....[43]....
        /*0410*/ 	.word	0x00008de0


	//   ....[44]....
        /*0414*/ 	.word	0x00008e00


	//   ....[45]....
        /*0418*/ 	.word	0x00008e30


	//   ....[46]....
        /*041c*/ 	.word	0x00008e70


	//   ....[47]....
        /*0420*/ 	.word	0x00008ec0


	//   ....[48]....
        /*0424*/ 	.word	0x00008ee0


	//   ....[49]....
        /*0428*/ 	.word	0x00008f30


	//   ....[50]....
        /*042c*/ 	.word	0x00008f50


	//   ....[51]....
        /*0430*/ 	.word	0x00008fa0


	//   ....[52]....
        /*0434*/ 	.word	0x00008fc0


	//   ....[53]....
        /*0438*/ 	.word	0x00009010


	//   ....[54]....
        /*043c*/ 	.word	0x00009030


	//   ....[55]....
        /*0440*/ 	.word	0x00009080


	//   ....[56]....
        /*0444*/ 	.word	0x000090a0


	//   ....[57]....
        /*0448*/ 	.word	0x000090e0


	//   ....[58]....
        /*044c*/ 	.word	0x00009100


	//   ....[59]....
        /*0450*/ 	.word	0x00009490


	//   ....[60]....
        /*0454*/ 	.word	0x00009580


	//   ....[61]....
        /*0458*/ 	.word	0x00009710


	//   ....[62]....
        /*045c*/ 	.word	0x00009740


	//   ....[63]....
        /*0460*/ 	.word	0x00009790


	//   ....[64]....
        /*0464*/ 	.word	0x000097e0


	//   ....[65]....
        /*0468*/ 	.word	0x00009830


	//   ....[66]....
        /*046c*/ 	.word	0x000098a0


	//   ....[67]....
        /*0470*/ 	.word	0x000098b0


	//   ....[68]....
        /*0474*/ 	.word	0x000098e0


	//   ....[69]....
        /*0478*/ 	.word	0x00009900


	//   ....[70]....
        /*047c*/ 	.word	0x00009930


	//   ....[71]....
        /*0480*/ 	.word	0x0000a0c0


	//   ....[72]....
        /*0484*/ 	.word	0x0000a0e0


	//   ....[73]....
        /*0488*/ 	.word	0x0000a0f0


	//   ....[74]....
        /*048c*/ 	.word	0x0000a100


	//   ....[75]....
        /*0490*/ 	.word	0x0000a120


	//   ....[76]....
        /*0494*/ 	.word	0x0000a150


	//   ....[77]....
        /*0498*/ 	.word	0x0000a170


	//   ....[78]....
        /*049c*/ 	.word	0x0000a1a0


	//   ....[79]....
        /*04a0*/ 	.word	0x0000a1c0


	//   ....[80]....
        /*04a4*/ 	.word	0x0000a1f0


	//   ....[81]....
        /*04a8*/ 	.word	0x0000a220


	//   ....[82]....
        /*04ac*/ 	.word	0x0000a240


	//   ....[83]....
        /*04b0*/ 	.word	0x0000a5b0


	//   ....[84]....
        /*04b4*/ 	.word	0x0000a5d0


	//   ....[85]....
        /*04b8*/ 	.word	0x0000a5e0


	//   ....[86]....
        /*04bc*/ 	.word	0x0000a600


	//   ....[87]....
        /*04c0*/ 	.word	0x0000a620


	//   ....[88]....
        /*04c4*/ 	.word	0x0000a680


	//   ....[89]....
        /*04c8*/ 	.word	0x0000a6a0


	//   ....[90]....
        /*04cc*/ 	.word	0x0000a700


	//   ....[91]....
        /*04d0*/ 	.word	0x0000a720


	//   ....[92]....
        /*04d4*/ 	.word	0x0000a780


	//   ....[93]....
        /*04d8*/ 	.word	0x0000a7a0


	//   ....[94]....
        /*04dc*/ 	.word	0x0000a800


	//   ....[95]....
        /*04e0*/ 	.word	0x0000abc0


	//   ....[96]....
        /*04e4*/ 	.word	0x0000b0d0


	//   ....[97]....
        /*04e8*/ 	.word	0x0000b1c0


	//   ....[98]....
        /*04ec*/ 	.word	0x0000b260


	//   ....[99]....
        /*04f0*/ 	.word	0x0000b2d0


	//   ....[100]....
        /*04f4*/ 	.word	0x0000b380


	//   ....[101]....
        /*04f8*/ 	.word	0x0000b480


	//   ....[102]....
        /*04fc*/ 	.word	0x0000b4d0


	//   ....[103]....
        /*0500*/ 	.word	0x0000b5d0


	//   ....[104]....
        /*0504*/ 	.word	0x0000b620


	//   ....[105]....
        /*0508*/ 	.word	0x0000b680


	//   ....[106]....
        /*050c*/ 	.word	0x0000b750


	//   ....[107]....
        /*0510*/ 	.word	0x0000b840


	//   ....[108]....
        /*0514*/ 	.word	0x0000b890


	//   ....[109]....
        /*0518*/ 	.word	0x0000b920


	//   ....[110]....
        /*051c*/ 	.word	0x0000b990


	//   ....[111]....
        /*0520*/ 	.word	0x0000ba10


	//   ....[112]....
        /*0524*/ 	.word	0x0000bab0


	//   ....[113]....
        /*0528*/ 	.word	0x0000bb10


	//   ....[114]....
        /*052c*/ 	.word	0x0000bbd0


	//   ....[115]....
        /*0530*/ 	.word	0x0000bc30


	//   ....[116]....
        /*0534*/ 	.word	0x0000bcf0


	//   ....[117]....
        /*0538*/ 	.word	0x0000bd50


	//   ....[118]....
        /*053c*/ 	.word	0x0000be10


	//   ....[119]....
        /*0540*/ 	.word	0x0000be70


	//   ....[120]....
        /*0544*/ 	.word	0x0000bf30


	//   ....[121]....
        /*0548*/ 	.word	0x0000bf90


	//   ....[122]....
        /*054c*/ 	.word	0x0000c050


	//   ....[123]....
        /*0550*/ 	.word	0x0000c0b0


	//   ....[124]....
        /*0554*/ 	.word	0x0000c150


	//   ....[125]....
        /*0558*/ 	.word	0x0000c290


	//   ....[126]....
        /*055c*/ 	.word	0x0000c380


	//   ....[127]....
        /*0560*/ 	.word	0x0000c410


	//   ....[128]....
        /*0564*/ 	.word	0x0000c540


	//   ....[129]....
        /*0568*/ 	.word	0x0000c5a0


	//   ....[130]....
        /*056c*/ 	.word	0x0000c6c0


	//   ....[131]....
        /*0570*/ 	.word	0x0000c720


	//   ....[132]....
        /*0574*/ 	.word	0x0000c840


	//   ....[133]....
        /*0578*/ 	.word	0x0000c8a0


	//   ....[134]....
        /*057c*/ 	.word	0x0000c9b0


	//   ....[135]....
        /*0580*/ 	.word	0x0000ca10


	//   ....[136]....
        /*0584*/ 	.word	0x0000caf0


	//   ....[137]....
        /*0588*/ 	.word	0x0000cbd0


	//   ....[138]....
        /*058c*/ 	.word	0x0000cc70


	//   ....[139]....
        /*0590*/ 	.word	0x0000ccd0


	//   ....[140]....
        /*0594*/ 	.word	0x0000cd70


	//   ....[141]....
        /*0598*/ 	.word	0x0000cdd0


	//   ....[142]....
        /*059c*/ 	.word	0x0000ce70


	//   ....[143]....
        /*05a0*/ 	.word	0x0000ced0


	//   ....[144]....
        /*05a4*/ 	.word	0x0000cf80


	//   ....[145]....
        /*05a8*/ 	.word	0x0000cfe0


	//   ....[146]....
        /*05ac*/ 	.word	0x0000d090


	//   ....[147]....
        /*05b0*/ 	.word	0x0000d0f0


	//   ....[148]....
        /*05b4*/ 	.word	0x0000d1a0


	//   ....[149]....
        /*05b8*/ 	.word	0x0000d280


	//   ....[150]....
        /*05bc*/ 	.word	0x0000d320


	//   ....[151]....
        /*05c0*/ 	.word	0x0000d380


	//   ....[152]....
        /*05c4*/ 	.word	0x0000d450


	//   ....[153]....
        /*05c8*/ 	.word	0x0000d4b0


	//   ....[154]....
        /*05cc*/ 	.word	0x0000d580


	//   ....[155]....
        /*05d0*/ 	.word	0x0000d5e0


	//   ....[156]....
        /*05d4*/ 	.word	0x0000d6b0


	//   ....[157]....
        /*05d8*/ 	.word	0x0000d710


	//   ....[158]....
        /*05dc*/ 	.word	0x0000d7e0


	//   ....[159]....
        /*05e0*/ 	.word	0x0000d840


	//   ....[160]....
        /*05e4*/ 	.word	0x0000d920


	//   ....[161]....
        /*05e8*/ 	.word	0x0000da30


	//----- nvinfo : EIATTR_REG_RECONFIG
	.align		4
.L_1120:
        /*05ec*/ 	.byte	0x01, 0x54
	.zero		2


	//----- nvinfo : EIATTR_SYSCALL_OFFSETS
	.align		4
        /*05f0*/ 	.byte	0x04, 0x46
        /*05f2*/ 	.short	(.L_1122 - .L_1121)


	//   ....[0]....
.L_1121:
        /*05f4*/ 	.word	0x00001040


	//   ....[1]....
        /*05f8*/ 	.word	0x00007e20


	//   ....[2]....
        /*05fc*/ 	.word	0x00007f60


	//   ....[3]....
        /*0600*/ 	.word	0x00008050


	//   ....[4]....
        /*0604*/ 	.word	0x00008ae0


	//----- nvinfo : EIATTR_MBARRIER_INSTR_OFFSETS
	.align		4
.L_1122:
        /*0608*/ 	.byte	0x04, 0x39
        /*060a*/ 	.short	(.L_1124 - .L_1123)


	//   ....[0]....
.L_1123:
        /*060c*/ 	.word	0x00000180
        /*0610*/ 	.word	0x000000ff
        /*0614*/ 	.word	0x00022800
        /*0618*/ 	.short	0x0100
        /*061a*/ 	.byte	0x08
	.zero		1


	//   ....[1]....
        /*061c*/ 	.word	0x00000190
        /*0620*/ 	.word	0x000000ff
        /*0624*/ 	.word	0x00022820
        /*0628*/ 	.short	0x0100
        /*062a*/ 	.byte	0x08
	.zero		1


	//   ....[2]....
        /*062c*/ 	.word	0x00000280
        /*0630*/ 	.word	0x000000ff
        /*0634*/ 	.word	0x00022830
        /*0638*/ 	.short	0x0100
        /*063a*/ 	.byte	0x08
	.zero		1


	//   ....[3]....
        /*063c*/ 	.word	0x00000290
        /*0640*/ 	.word	0x000000ff
        /*0644*/ 	.word	0x00022840
        /*0648*/ 	.short	0x0100
        /*064a*/ 	.byte	0x08
	.zero		1


	//   ....[4]....
        /*064c*/ 	.word	0x000002a0
        /*0650*/ 	.word	0x000000ff
        /*0654*/ 	.word	0x00022838
        /*0658*/ 	.short	0x0100
        /*065a*/ 	.byte	0x08
	.zero		1


	//   ....[5]....
        /*065c*/ 	.word	0x000002b0
        /*0660*/ 	.word	0x000000ff
        /*0664*/ 	.word	0x00022848
        /*0668*/ 	.short	0x0100
        /*066a*/ 	.byte	0x08
	.zero		1


	//   ....[6]....
        /*066c*/ 	.word	0x000003e0
        /*0670*/ 	.word	0x000000ff
        /*0674*/ 	.word	0x00022850
        /*0678*/ 	.short	0x0100
        /*067a*/ 	.byte	0x08
	.zero		1


	//   ....[7]....
        /*067c*/ 	.word	0x000003f0
        /*0680*/ 	.word	0x000000ff
        /*0684*/ 	.word	0x00022860
        /*0688*/ 	.short	0x0100
        /*068a*/ 	.byte	0x08
	.zero		1


	//   ....[8]....
        /*068c*/ 	.word	0x00000400
        /*0690*/ 	.word	0x000000ff
        /*0694*/ 	.word	0x00022858
        /*0698*/ 	.short	0x0100
        /*069a*/ 	.byte	0x08
	.zero		1


	//   ....[9]....
        /*069c*/ 	.word	0x00000410
        /*06a0*/ 	.word	0x000000ff
        /*06a4*/ 	.word	0x00022868
        /*06a8*/ 	.short	0x0100
        /*06aa*/ 	.byte	0x08
	.zero		1


	//   ....[10]....
        /*06ac*/ 	.word	0x00000500
        /*06b0*/ 	.word	0x000000ff
        /*06b4*/ 	.word	0x00022870
        /*06b8*/ 	.short	0x0100
        /*06ba*/ 	.byte	0x06
	.zero		1


	//   ....[11]....
        /*06bc*/ 	.word	0x00000510
        /*06c0*/ 	.word	0x000000ff
        /*06c4*/ 	.word	0x00022880
        /*06c8*/ 	.short	0x0100
        /*06ca*/ 	.byte	0x06
	.zero		1


	//   ....[12]....
        /*06cc*/ 	.word	0x00000520
        /*06d0*/ 	.word	0x000000ff
        /*06d4*/ 	.word	0x00022878
        /*06d8*/ 	.short	0x0100
        /*06da*/ 	.byte	0x06
	.zero		1


	//   ....[13]....
        /*06dc*/ 	.word	0x00000530
        /*06e0*/ 	.word	0x000000ff
        /*06e4*/ 	.word	0x00022888
        /*06e8*/ 	.short	0x0100
        /*06ea*/ 	.byte	0x06
	.zero		1


	//   ....[14]....
        /*06ec*/ 	.word	0x00000660
        /*06f0*/ 	.word	0x000000ff
        /*06f4*/ 	.word	0x00022890
        /*06f8*/ 	.short	0x0100
        /*06fa*/ 	.byte	0x08
	.zero		1


	//   ....[15]....
        /*06fc*/ 	.word	0x00000670
        /*0700*/ 	.word	0x000000ff
        /*0704*/ 	.word	0x000228a0
        /*0708*/ 	.short	0x0100
        /*070a*/ 	.byte	0x08
	.zero		1


	//   ....[16]....
        /*070c*/ 	.word	0x00000680
        /*0710*/ 	.word	0x000000ff
        /*0714*/ 	.word	0x00022898
        /*0718*/ 	.short	0x0100
        /*071a*/ 	.byte	0x08
	.zero		1


	//   ....[17]....
        /*071c*/ 	.word	0x00000690
        /*0720*/ 	.word	0x000000ff
        /*0724*/ 	.word	0x000228a8
        /*0728*/ 	.short	0x0100
        /*072a*/ 	.byte	0x08
	.zero		1


	//   ....[18]....
        /*072c*/ 	.word	0x000007d0
        /*0730*/ 	.word	0x000000ff
        /*0734*/ 	.word	0x000228b0
        /*0738*/ 	.short	0x0100
        /*073a*/ 	.byte	0x08
	.zero		1


	//   ....[19]....
        /*073c*/ 	.word	0x000007e0
        /*0740*/ 	.word	0x000000ff
        /*0744*/ 	.word	0x000228c0
        /*0748*/ 	.short	0x0100
        /*074a*/ 	.byte	0x08
	.zero		1


	//   ....[20]....
        /*074c*/ 	.word	0x000007f0
        /*0750*/ 	.word	0x000000ff
        /*0754*/ 	.word	0x000228b8
        /*0758*/ 	.short	0x0100
        /*075a*/ 	.byte	0x08
	.zero		1


	//   ....[21]....
        /*075c*/ 	.word	0x00000800
        /*0760*/ 	.word	0x000000ff
        /*0764*/ 	.word	0x000228c8
        /*0768*/ 	.short	0x0100
        /*076a*/ 	.byte	0x08
	.zero		1


	//   ....[22]....
        /*076c*/ 	.word	0x00001090
        /*0770*/ 	.word	0x000000ff
        /*0774*/ 	.word	0x00022800
        /*0778*/ 	.short	0x010a
        /*077a*/ 	.byte	0x29
	.zero		1


	//   ....[23]....
        /*077c*/ 	.word	0x00001160
        /*0780*/ 	.word	0x000000ff
        /*0784*/ 	.word	0x00022830
        /*0788*/ 	.short	0x010a
        /*078a*/ 	.byte	0x16
	.zero		1


	//   ....[24]....
        /*078c*/ 	.word	0x000011a0
        /*0790*/ 	.word	0x000000ff
        /*0794*/ 	.word	0x00022830
        /*0798*/ 	.short	0x010a
        /*079a*/ 	.byte	0x16
	.zero		1


	//   ....[25]....
        /*079c*/ 	.word	0x000014d0
        /*07a0*/ 	.word	0x000000ff
        /*07a4*/ 	.word	0x00000000
        /*07a8*/ 	.short	0x0101
        /*07aa*/ 	.byte	0x06
	.zero		1


	//   ....[26]....
        /*07ac*/ 	.word	0x00002780
        /*07b0*/ 	.word	0x000000ff
        /*07b4*/ 	.word	0x00022850
        /*07b8*/ 	.short	0x010a
        /*07ba*/ 	.byte	0x16
	.zero		1


	//   ....[27]....
        /*07bc*/ 	.word	0x000027c0
        /*07c0*/ 	.word	0x000000ff
        /*07c4*/ 	.word	0x00022850
        /*07c8*/ 	.short	0x010a
        /*07ca*/ 	.byte	0x16
	.zero		1


	//   ....[28]....
        /*07cc*/ 	.word	0x00002ae0
        /*07d0*/ 	.word	0x000000ff
        /*07d4*/ 	.word	0x00000000
        /*07d8*/ 	.short	0x0101
        /*07da*/ 	.byte	0x16
	.zero		1


	//   ....[29]....
        /*07dc*/ 	.word	0x00002c80
        /*07e0*/ 	.word	0x000000ff
        /*07e4*/ 	.word	0x00022830
        /*07e8*/ 	.short	0x010a
        /*07ea*/ 	.byte	0x19
	.zero		1


	//   ....[30]....
        /*07ec*/ 	.word	0x00002cd0
        /*07f0*/ 	.word	0x000000ff
        /*07f4*/ 	.word	0x00022830
        /*07f8*/ 	.short	0x010a
        /*07fa*/ 	.byte	0x19
	.zero		1


	//   ....[31]....
        /*07fc*/ 	.word	0x00002f00
        /*0800*/ 	.word	0x000000ff
        /*0804*/ 	.word	0x00000000
        /*0808*/ 	.short	0x0101
        /*080a*/ 	.byte	0x06
	.zero		1


	//   ....[32]....
        /*080c*/ 	.word	0x00004580
        /*0810*/ 	.word	0x000000ff
        /*0814*/ 	.word	0x00022850
        /*0818*/ 	.short	0x010a
        /*081a*/ 	.byte	0x19
	.zero		1


	//   ....[33]....
        /*081c*/ 	.word	0x000045e0
        /*0820*/ 	.word	0x000000ff
        /*0824*/ 	.word	0x00022850
        /*0828*/ 	.short	0x010a
        /*082a*/ 	.byte	0x19
	.zero		1


	//   ....[34]....
        /*082c*/ 	.word	0x000048b0
        /*0830*/ 	.word	0x000000ff
        /*0834*/ 	.word	0x00000000
        /*0838*/ 	.short	0x0101
        /*083a*/ 	.byte	0x19
	.zero		1


	//   ....[35]....
        /*083c*/ 	.word	0x00006ad0
        /*0840*/ 	.word	0x000000ff
        /*0844*/ 	.word	0x00000000
        /*0848*/ 	.short	0x0101
        /*084a*/ 	.byte	0x16
	.zero		1


	//   ....[36]....
        /*084c*/ 	.word	0x00008370
        /*0850*/ 	.word	0x00000016
        /*0854*/ 	.word	0x00022840
        /*0858*/ 	.short	0x010a
        /*085a*/ 	.byte	0x3f
	.zero		1


	//   ....[37]....
        /*085c*/ 	.word	0x000088c0
        /*0860*/ 	.word	0x00000016
        /*0864*/ 	.word	0x00022830
        /*0868*/ 	.short	0x0107
        /*086a*/ 	.byte	0x3f
	.zero		1


	//   ....[38]....
        /*086c*/ 	.word	0x00008980
        /*0870*/ 	.word	0x00000016
        /*0874*/ 	.word	0x00022830
        /*0878*/ 	.short	0x0101
        /*087a*/ 	.byte	0x3f
	.zero		1


	//   ....[39]....
        /*087c*/ 	.word	0x000091b0
        /*0880*/ 	.word	0x000000ff
        /*0884*/ 	.word	0x00022800
        /*0888*/ 	.short	0x0107
        /*088a*/ 	.byte	0x25
	.zero		1


	//   ....[40]....
        /*088c*/ 	.word	0x00009210
        /*0890*/ 	.word	0x000000ff
        /*0894*/ 	.word	0x00022800
        /*0898*/ 	.short	0x0101
        /*089a*/ 	.byte	0x25
	.zero		1


	//   ....[41]....
        /*089c*/ 	.word	0x00009230
        /*08a0*/ 	.word	0x000000ff
        /*08a4*/ 	.word	0x00022820
        /*08a8*/ 	.short	0x010a
        /*08aa*/ 	.byte	0x25
	.zero		1


	//   ....[42]....
        /*08ac*/ 	.word	0x000092c0
        /*08b0*/ 	.word	0x00000016
        /*08b4*/ 	.word	0x00022860
        /*08b8*/ 	.short	0x010a
        /*08ba*/ 	.byte	0x3f
	.zero		1


	//   ....[43]....
        /*08bc*/ 	.word	0x00009ba0
        /*08c0*/ 	.word	0x00000016
        /*08c4*/ 	.word	0x00022850
        /*08c8*/ 	.short	0x0107
        /*08ca*/ 	.byte	0x3f
	.zero		1


	//   ....[44]....
        /*08cc*/ 	.word	0x00009c80
        /*08d0*/ 	.word	0x00000016
        /*08d4*/ 	.word	0x00022850
        /*08d8*/ 	.short	0x0101
        /*08da*/ 	.byte	0x3f
	.zero		1


	//   ....[45]....
        /*08dc*/ 	.word	0x00009f20
        /*08e0*/ 	.word	0x00000012
        /*08e4*/ 	.word	0x00022840
        /*08e8*/ 	.short	0x010a
        /*08ea*/ 	.byte	0x3f
	.zero		1


	//   ....[46]....
        /*08ec*/ 	.word	0x0000a2f0
        /*08f0*/ 	.word	0x00000012
        /*08f4*/ 	.word	0x00022830
        /*08f8*/ 	.short	0x0107
        /*08fa*/ 	.byte	0x3f
	.zero		1


	//   ....[47]....
        /*08fc*/ 	.word	0x0000a3b0
        /*0900*/ 	.word	0x00000012
        /*0904*/ 	.word	0x00022830
        /*0908*/ 	.short	0x0101
        /*090a*/ 	.byte	0x3f
	.zero		1


	//   ....[48]....
        /*090c*/ 	.word	0x0000a3e0
        /*0910*/ 	.word	0x00000012
        /*0914*/ 	.word	0x00022860
        /*0918*/ 	.short	0x010a
        /*091a*/ 	.byte	0x3f
	.zero		1


	//   ....[49]....
        /*091c*/ 	.word	0x0000a900
        /*0920*/ 	.word	0x00000012
        /*0924*/ 	.word	0x00022850
        /*0928*/ 	.short	0x0107
        /*092a*/ 	.byte	0x3f
	.zero		1


	//   ....[50]....
        /*092c*/ 	.word	0x0000a9d0
        /*0930*/ 	.word	0x00000012
        /*0934*/ 	.word	0x00022850
        /*0938*/ 	.short	0x0101
        /*093a*/ 	.byte	0x3f
	.zero		1


	//   ....[51]....
        /*093c*/ 	.word	0x0000ab40
        /*0940*/ 	.word	0x00000004
        /*0944*/ 	.word	0x00022820
        /*0948*/ 	.short	0x010a
        /*094a*/ 	.byte	0x3f
	.zero		1


	//   ....[52]....
        /*094c*/ 	.word	0x0000acc0
        /*0950*/ 	.word	0x00000003
        /*0954*/ 	.word	0x00022840
        /*0958*/ 	.short	0x010a
        /*095a*/ 	.byte	0x3f
	.zero		1


	//   ....[53]....
        /*095c*/ 	.word	0x0000ad60
        /*0960*/ 	.word	0x00000011
        /*0964*/ 	.word	0x00022840
        /*0968*/ 	.short	0x010a
        /*096a*/ 	.byte	0x3f
	.zero		1


	//   ....[54]....
        /*096c*/ 	.word	0x0000ada0
        /*0970*/ 	.word	0x00000003
        /*0974*/ 	.word	0x00022860
        /*0978*/ 	.short	0x010a
        /*097a*/ 	.byte	0x3f
	.zero		1


	//   ....[55]....
        /*097c*/ 	.word	0x0000ade0
        /*0980*/ 	.word	0x00000011
        /*0984*/ 	.word	0x00022860
        /*0988*/ 	.short	0x010a
        /*098a*/ 	.byte	0x3f
	.zero		1


	//   ....[56]....
        /*098c*/ 	.word	0x0000ae50
        /*0990*/ 	.word	0x00000003
        /*0994*/ 	.word	0x00022800
        /*0998*/ 	.short	0x010a
        /*099a*/ 	.byte	0x3f
	.zero		1


	//   ....[57]....
        /*099c*/ 	.word	0x0000aeb0
        /*09a0*/ 	.word	0x00000003
        /*09a4*/ 	.word	0x00022830
        /*09a8*/ 	.short	0x010a
        /*09aa*/ 	.byte	0x3f
	.zero		1


	//   ....[58]....
        /*09ac*/ 	.word	0x0000af10
        /*09b0*/ 	.word	0x00000009
        /*09b4*/ 	.word	0x00022850
        /*09b8*/ 	.short	0x010a
        /*09ba*/ 	.byte	0x3f
	.zero		1


	//   ....[59]....
        /*09bc*/ 	.word	0x0000af80
        /*09c0*/ 	.word	0x00000000
        /*09c4*/ 	.word	0x00022830
        /*09c8*/ 	.short	0x010a
        /*09ca*/ 	.byte	0x3f
	.zero		1


	//   ....[60]....
        /*09cc*/ 	.word	0x0000aff0
        /*09d0*/ 	.word	0x00000008
        /*09d4*/ 	.word	0x00022850
        /*09d8*/ 	.short	0x010a
        /*09da*/ 	.byte	0x3f
	.zero		1


	//   ....[61]....
        /*09dc*/ 	.word	0x0000b110
        /*09e0*/ 	.word	0x00000016
        /*09e4*/ 	.word	0x00022840
        /*09e8*/ 	.short	0x010a
        /*09ea*/ 	.byte	0x3f
	.zero		1


	//   ....[62]....
        /*09ec*/ 	.word	0x0000c190
        /*09f0*/ 	.word	0x00000003
        /*09f4*/ 	.word	0x00022820
        /*09f8*/ 	.short	0x010a
        /*09fa*/ 	.byte	0x3f
	.zero		1


	//   ....[63]....
        /*09fc*/ 	.word	0x0000c1e0
        /*0a00*/ 	.word	0x00000016
        /*0a04*/ 	.word	0x00022860
        /*0a08*/ 	.short	0x010a
        /*0a0a*/ 	.byte	0x3f
	.zero		1


	//   ....[64]....
        /*0a0c*/ 	.word	0x0000cb20
        /*0a10*/ 	.word	0x00000012
        /*0a14*/ 	.word	0x00022840
        /*0a18*/ 	.short	0x010a
        /*0a1a*/ 	.byte	0x3f
	.zero		1


	//   ....[65]....
        /*0a1c*/ 	.word	0x0000d1d0
        /*0a20*/ 	.word	0x00000012
        /*0a24*/ 	.word	0x00022860
        /*0a28*/ 	.short	0x010a
        /*0a2a*/ 	.byte	0x3f
	.zero		1


	//   ....[66]....
        /*0a2c*/ 	.word	0x0000d950
        /*0a30*/ 	.word	0x00000004
        /*0a34*/ 	.word	0x00022820
        /*0a38*/ 	.short	0x010a
        /*0a3a*/ 	.byte	0x3f
	.zero		1


	//   ....[67]....
        /*0a3c*/ 	.word	0x0000daf0
        /*0a40*/ 	.word	0x00000003
        /*0a44*/ 	.word	0x00022840
        /*0a48*/ 	.short	0x010a
        /*0a4a*/ 	.byte	0x3f
	.zero		1


	//   ....[68]....
        /*0a4c*/ 	.word	0x0000db40
        /*0a50*/ 	.word	0x00000011
        /*0a54*/ 	.word	0x00022840
        /*0a58*/ 	.short	0x010a
        /*0a5a*/ 	.byte	0x3f
	.zero		1


	//   ....[69]....
        /*0a5c*/ 	.word	0x0000db90
        /*0a60*/ 	.word	0x00000003
        /*0a64*/ 	.word	0x00022860
        /*0a68*/ 	.short	0x010a
        /*0a6a*/ 	.byte	0x3f
	.zero		1


	//----- nvinfo : EIATTR_NUM_MBARRIERS
	.align		4
.L_1124:
        /*0a6c*/ 	.byte	0x03, 0x38
        /*0a6e*/ 	.short	0x0016


	//----- nvinfo : EIATTR_EXIT_INSTR_OFFSETS
	.align		4
        /*0a70*/ 	.byte	0x04, 0x1c
        /*0a72*/ 	.short	(.L_1126 - .L_1125)


	//   ....[0]....
.L_1125:
        /*0a74*/ 	.word	0x00000950


	//   ....[1]....
        /*0a78*/ 	.word	0x00007090


	//   ....[2]....
        /*0a7c*/ 	.word	0x0000ae30


	//----- nvinfo : EIATTR_MAX_THREADS
	.align		4
.L_1126:
        /*0a80*/ 	.byte	0x04, 0x05
        /*0a82*/ 	.short	(.L_1128 - .L_1127)
.L_1127:
        /*0a84*/ 	.word	0x00000180
        /*0a88*/ 	.word	0x00000001
        /*0a8c*/ 	.word	0x00000001


	//----- nvinfo : EIATTR_CRS_STACK_SIZE
	.align		4
.L_1128:
        /*0a90*/ 	.byte	0x04, 0x1e
        /*0a92*/ 	.short	(.L_1130 - .L_1129)
.L_1129:
        /*0a94*/ 	.word	0x00000000


	//----- nvinfo : EIATTR_CBANK_PARAM_SIZE
	.align		4
.L_1130:
        /*0a98*/ 	.byte	0x03, 0x19
        /*0a9a*/ 	.short	0x0a70


	//----- nvinfo : EIATTR_PARAM_CBANK
	.align		4
        /*0a9c*/ 	.byte	0x04, 0x0a
        /*0a9e*/ 	.short	(.L_1132 - .L_1131)
	.align		4
.L_1131:
        /*0aa0*/ 	.word	index@(.nv.constant0._ZN7cutlass13device_kernelIN5flash11enable_sm90INS1_16FlashAttnFwdSm90INS1_25CollectiveMainloopFwdSm90ILi2EN4cute5tupleIJNS5_1CILi1EEES8_S8_EEENS6_IJNS7_ILi128EEENS7_ILi96EEENS7_ILi64EEEEEELi256ENS_6half_tEfNS_4arch4Sm90ELb0ELb0ELb0ELb0ELb1ELb0ELb0ELb1ELb0ELb1ELb0ELb0EEENS1_21CollectiveEpilogueFwdINS6_IJSA_NS7_ILi256EEESB_EEES9_SE_SG_Li256ELb0ELb1ELb0ELb0EEENS1_29StaticPersistentTileSchedulerILb0EEEEEEEEEvNT_6ParamsE)
        /*0aa4*/ 	.short	0x0210
        /*0aa6*/ 	.short	0x0a70


	//----- nvinfo : EIATTR_SW_WAR
	.align		4
.L_1132:
        /*0aa8*/ 	.byte	0x04, 0x36
        /*0aaa*/ 	.short	(.L_1134 - .L_1133)
.L_1133:
        /*0aac*/ 	.word	0x00000008
.L_1134:


//--------------------- .nv.info._ZN7cutlass13device_kernelIN5flash11enable_sm90INS1_16FlashAttnFwdSm90INS1_25CollectiveMainloopFwdSm90ILi2EN4cute5tupleIJNS5_1CILi1EEES8_S8_EEENS6_IJNS7_ILi128EEENS7_ILi96EEENS7_ILi64EEEEEELi256ENS_6half_tEfNS_4arch4Sm90ELb0ELb0ELb0ELb0ELb1ELb0ELb1ELb1ELb0ELb1ELb0ELb0EEENS1_21CollectiveEpilogueFwdINS6_IJSA_NS7_ILi256EEESB_EEES9_SE_SG_Li256ELb0ELb1ELb0ELb0EEENS1_29StaticPersistentTileSchedulerILb0EEEEEEEEEvNT_6ParamsE --------------------------
	.section	.nv.info._ZN7cutlass13device_kernelIN5flash11enable_sm90INS1_16FlashAttnFwdSm90INS1_25CollectiveMainloopFwdSm90ILi2EN4cute5tupleIJNS5_1CILi1EEES8_S8_EEENS6_IJNS7_ILi128EEENS7_ILi96EEENS7_ILi64EEEEEELi256ENS_6half_tEfNS_4arch4Sm90ELb0ELb0ELb0ELb0ELb1ELb0ELb1ELb1ELb0ELb1ELb0ELb0EEENS1_21CollectiveEpilogueFwdINS6_IJSA_NS7_ILi256EEESB_EEES9_SE_SG_Li256ELb0ELb1ELb0ELb0EEENS1_29StaticPersistentTileSchedulerILb0EEEEEEEEEvNT_6ParamsE,"",@"SHT_CUDA_INFO"
	.sectionflags	@""
	.align	4


	//----- nvinfo : EIATTR_CUDA_API_VERSION
	.align		4
        /*0000*/ 	.byte	0x04, 0x37
        /*0002*/ 	.short	(.L_1136 - .L_1135)
.L_1135:
        /*0004*/ 	.word	0x00000082


	//----- nvinfo : EIATTR_KPARAM_INFO
	.align		4
.L_1136:
        /*0008*/ 	.byte	0x04, 0x17
        /*000a*/ 	.short	(.L_1138 - .L_1137)
.L_1137:
        /*000c*/ 	.word	0x00000000
        /*0010*/ 	.short	0x0000
        /*0012*/ 	.short	0x0070
        /*0014*/ 	.byte	0x00, 0xf0, 0x01, 0x2c


	//----- nvinfo : EIATTR_SPARSE_MMA_MASK
	.align		4
.L_1138:
        /*0018*/ 	.byte	0x03, 0x50
        /*001a*/ 	.short	0x0000


	//----- nvinfo : EIATTR_MAXREG_COUNT
	.align		4
        /*001c*/ 	.byte	0x03, 0x1b
        /*001e*/ 	.short	0x00a8


	//----- nvinfo : EIATTR_NUM_BARRIERS
	.align		4
        /*0020*/ 	.byte	0x02, 0x4c
        /*0022*/ 	.byte	0x10
	.zero		1


	//----- nvinfo : EIATTR_EXTERNS
	.align		4
        /*0024*/ 	.byte	0x04, 0x0f
        /*0026*/ 	.short	(.L_1140 - .L_1139)


	//   ....[0]....
	.align		4
.L_1139:
        /*0028*/ 	.word	index@(__assertfail)


	//----- nvinfo : EIATTR_ANNOTATIONS
	.align		4
.L_1140:
        /*002c*/ 	.byte	0x04, 0x55
        /*002e*/ 	.short	(.L_1142 - .L_1141)


	//   ....[0]....
.L_1141:
        /* <DEDUP_REMOVED lines=12> */


	//----- nvinfo : EIATTR_MERCURY_ISA_VERSION
	.align		4
.L_1142:
        /*00e0*/ 	.byte	0x03, 0x5f
        /*00e2*/ 	.short	0x0101


	//----- nvinfo : EIATTR_INT_WARP_WIDE_INSTR_OFFSETS
	.align		4
        /*00e4*/ 	.byte	0x04, 0x31
        /*00e6*/ 	.short	(.L_1144 - .L_1143)


	//   ....[0]....
.L_1143:
        /*00e8*/ 	.word	0x000000c0


	//   ....[1]....
        /*00ec*/ 	.word	0x000000d0


	//   ....[2]....
        /*00f0*/ 	.word	0x000000e0


	//   ....[3]....
        /*00f4*/ 	.word	0x00000180


	//----- nvinfo : EIATTR_COOP_GROUP_MASK_REGIDS
	.align		4
.L_1144:
        /*00f8*/ 	.byte	0x04, 0x29
        /*00fa*/ 	.short	(.L_1146 - .L_1145)


	//   ....[0]....
.L_1145:
        /*00fc*/ 	.word	0xffffffff


	//   ....[1]....
        /*0100*/ 	.word	0xffffffff


	//   ....[2]....
        /*0104*/ 	.word	0xffffffff


	//   ....[3]....
        /*0108*/ 	.word	0xffffffff


	//   ....[4]....
        /*010c*/ 	.word	0xffffffff


	//   ....[5]....
        /*0110*/ 	.word	0xffffffff


	//   ....[6]....
        /*0114*/ 	.word	0xffffffff


	//   ....[7]....
        /*0118*/ 	.word	0xffffffff


	//   ....[8]....
        /*011c*/ 	.word	0xffffffff


	//   ....[9]....
        /*0120*/ 	.word	0xffffffff


	//   ....[10]....
        /*0124*/ 	.word	0xffffffff


	//   ....[11]....
        /*0128*/ 	.word	0xffffffff


	//   ....[12]....
        /*012c*/ 	.word	0xffffffff


	//   ....[13]....
        /*0130*/ 	.word	0xffffffff


	//   ....[14]....
        /*0134*/ 	.word	0xffffffff


	//   ....[15]....
        /*0138*/ 	.word	0xffffffff


	//   ....[16]....
        /*013c*/ 	.word	0xffffffff


	//   ....[17]....
        /*0140*/ 	.word	0xffffffff


	//   ....[18]....
        /*0144*/ 	.word	0xffffffff


	//   ....[19]....
        /*0148*/ 	.word	0xffffffff


	//   ....[20]....
        /*014c*/ 	.word	0xffffffff


	//   ....[21]....
        /*0150*/ 	.word	0xffffffff


	//   ....[22]....
        /*0154*/ 	.word	0xffffffff


	//   ....[23]....
        /*0158*/ 	.word	0xffffffff


	//   ....[24]....
        /*015c*/ 	.word	0xffffffff


	//   ....[25]....
        /*0160*/ 	.word	0xffffffff


	//   ....[26]....
        /*0164*/ 	.word	0xffffffff


	//   ....[27]....
        /*0168*/ 	.word	0xffffffff


	//   ....[28]....
        /*016c*/ 	.word	0xffffffff


	//   ....[29]....
        /*0170*/ 	.word	0xffffffff


	//   ....[30]....
        /*0174*/ 	.word	0xffffffff


	//   ....[31]....
        /*0178*/ 	.word	0xffffffff


	//   ....[32]....
        /*017c*/ 	.word	0xffffffff


	//   ....[33]....
        /*0180*/ 	.word	0xffffffff


	//   ....[34]....
        /*0184*/ 	.word	0xffffffff


	//   ....[35]....
        /*0188*/ 	.word	0xffffffff


	//   ....[36]....
        /*018c*/ 	.word	0xffffffff


	//   ....[37]....
        /*0190*/ 	.word	0xffffffff


	//   ....[38]....
        /*0194*/ 	.word	0xffffffff


	//   ....[39]....
        /*0198*/ 	.word	0xffffffff


	//   ....[40]....
        /*019c*/ 	.word	0xffffffff


	//   ....[41]....
        /*01a0*/ 	.word	0xffffffff


	//   ....[42]....
        /*01a4*/ 	.word	0xffffffff


	//   ....[43]....
        /*01a8*/ 	.word	0xffffffff


	//   ....[44]....
        /*01ac*/ 	.word	0xffffffff


	//   ....[45]....
        /*01b0*/ 	.word	0xffffffff


	//   ....[46]....
        /*01b4*/ 	.word	0xffffffff


	//   ....[47]....
        /*01b8*/ 	.word	0xffffffff


	//   ....[48]....
        /*01bc*/ 	.word	0xffffffff


	//   ....[49]....
        /*01c0*/ 	.word	0xffffffff


	//   ....[50]....
        /*01c4*/ 	.word	0xffffffff


	//   ....[51]....
        /*01c8*/ 	.word	0xffffffff


	//   ....[52]....
        /*01cc*/ 	.word	0xffffffff


	//   ....[53]....
        /*01d0*/ 	.word	0xffffffff


	//   ....[54]....
        /*01d4*/ 	.word	0xffffffff


	//   ....[55]....
        /*01d8*/ 	.word	0xffffffff


	//   ....[56]....
        /*01dc*/ 	.word	0xffffffff


	//   ....[57]....
        /*01e0*/ 	.word	0xffffffff


	//   ....[58]....
        /*01e4*/ 	.word	0xffffffff


	//   ....[59]....
        /*01e8*/ 	.word	0xffffffff


	//   ....[60]....
        /*01ec*/ 	.word	0xffffffff


	//   ....[61]....
        /*01f0*/ 	.word	0xffffffff


	//   ....[62]....
        /*01f4*/ 	.word	0xffffffff


	//   ....[63]....
        /*01f8*/ 	.word	0xffffffff


	//   ....[64]....
        /*01fc*/ 	.word	0xffffffff


	//   ....[65]....
        /*0200*/ 	.word	0xffffffff


	//   ....[66]....
        /*0204*/ 	.word	0xffffffff


	//   ....[67]....
        /*0208*/ 	.word	0xffffffff


	//   ....[68]....
        /*020c*/ 	.word	0xffffffff


	//   ....[69]....
        /*0210*/ 	.word	0xffffffff


	//   ....[70]....
        /*0214*/ 	.word	0xffffffff


	//   ....[71]....
        /*0218*/ 	.word	0xffffffff


	//   ....[72]....
        /*021c*/ 	.word	0xffffffff


	//   ....[73]....
        /*0220*/ 	.word	0xffffffff


	//   ....[74]....
        /*0224*/ 	.word	0xffffffff


	//   ....[75]....
        /*0228*/ 	.word	0xffffffff


	//   ....[76]....
        /*022c*/ 	.word	0xffffffff


	//   ....[77]....
        /*0230*/ 	.word	0xffffffff


	//   ....[78]....
        /*0234*/ 	.word	0xffffffff


	//   ....[79]....
        /*0238*/ 	.word	0xffffffff


	//   ....[80]....
        /*023c*/ 	.word	0xffffffff


	//   ....[81]....
        /*0240*/ 	.word	0xffffffff


	//   ....[82]....
        /*0244*/ 	.word	0xffffffff


	//   ....[83]....
        /*0248*/ 	.word	0xffffffff


	//   ....[84]....
        /*024c*/ 	.word	0xffffffff


	//   ....[85]....
        /*0250*/ 	.word	0xffffffff


	//   ....[86]....
        /*0254*/ 	.word	0xffffffff


	//   ....[87]....
        /*0258*/ 	.word	0xffffffff


	//   ....[88]....
        /*025c*/ 	.word	0xffffffff


	//   ....[89]....
        /*0260*/ 	.word	0xffffffff


	//   ....[90]....
        /*0264*/ 	.word	0xffffffff


	//   ....[91]....
        /*0268*/ 	.word	0xffffffff


	//   ....[92]....
        /*026c*/ 	.word	0xffffffff


	//   ....[93]....
        /*0270*/ 	.word	0xffffffff


	//   ....[94]....
        /*0274*/ 	.word	0xffffffff


	//   ....[95]....
        /*0278*/ 	.word	0xffffffff


	//   ....[96]....
        /*027c*/ 	.word	0xffffffff


	//   ....[97]....
        /*0280*/ 	.word	0xffffffff


	//   ....[98]....
        /*0284*/ 	.word	0xffffffff


	//   ....[99]....
        /*0288*/ 	.word	0xffffffff


	//   ....[100]....
        /*028c*/ 	.word	0xffffffff


	//   ....[101]....
        /*0290*/ 	.word	0xffffffff


	//   ....[102]....
        /*0294*/ 	.word	0xffffffff


	//   ....[103]....
        /*0298*/ 	.word	0xffffffff


	//   ....[104]....
        /*029c*/ 	.word	0xffffffff


	//   ....[105]....
        /*02a0*/ 	.word	0xffffffff


	//   ....[106]....
        /*02a4*/ 	.word	0xffffffff


	//   ....[107]....
        /*02a8*/ 	.word	0xffffffff


	//   ....[108]....
        /*02ac*/ 	.word	0xffffffff


	//   ....[109]....
        /*02b0*/ 	.word	0xffffffff


	//   ....[110]....
        /*02b4*/ 	.word	0xffffffff


	//   ....[111]....
        /*02b8*/ 	.word	0xffffffff


	//   ....[112]....
        /*02bc*/ 	.word	0x0500000f


	//   ....[113]....
        /*02c0*/ 	.word	0x0500000f


	//   ....[114]....
        /*02c4*/ 	.word	0x0500000f


	//   ....[115]....
        /*02c8*/ 	.word	0x0500000f


	//   ....[116]....
        /*02cc*/ 	.word	0x0500000f


	//   ....[117]....
        /*02d0*/ 	.word	0x0500000f


	//   ....[118]....
        /*02d4*/ 	.word	0x0500000f


	//   ....[119]....
        /*02d8*/ 	.word	0x0500000f


	//   ....[120]....
        /*02dc*/ 	.word	0x0500000f


	//   ....[121]....
        /*02e0*/ 	.word	0x0500000f


	//   ....[122]....
        /*02e4*/ 	.word	0x0500000f


	//   ....[123]....
        /*02e8*/ 	.word	0x0500000f


	//   ....[124]....
        /*02ec*/ 	.word	0x0500000f


	//   ....[125]....
        /*02f0*/ 	.word	0x0500000f


	//   ....[126]....
        /*02f4*/ 	.word	0x0500000f


	//   ....[127]....
        /*02f8*/ 	.word	0x0500000f


	//   ....[128]....
        /*02fc*/ 	.word	0x0500000f


	//   ....[129]....
        /*0300*/ 	.word	0x0500000f


	//   ....[130]....
        /*0304*/ 	.word	0x0500000f


	//   ....[131]....
        /*0308*/ 	.word	0x0500000f


	//   ....[132]....
        /*030c*/ 	.word	0x0500000f


	//   ....[133]....
        /*0310*/ 	.word	0x0500000f


	//   ....[134]....
        /*0314*/ 	.word	0x0500000f


	//   ....[135]....
        /*0318*/ 	.word	0x0500000f


	//   ....[136]....
        /*031c*/ 	.word	0x0500000f


	//   ....[137]....
        /*0320*/ 	.word	0x0500000f


	//   ....[138]....
        /*0324*/ 	.word	0x0500000f


	//   ....[139]....
        /*0328*/ 	.word	0x0500000f


	//   ....[140]....
        /*032c*/ 	.word	0x0500000f


	//   ....[141]....
        /*0330*/ 	.word	0x0500000f


	//   ....[142]....
        /*0334*/ 	.word	0x0500000f


	//   ....[143]....
        /*0338*/ 	.word	0x0500000f


	//   ....[144]....
        /*033c*/ 	.word	0x0500000f


	//   ....[145]....
        /*0340*/ 	.word	0x0500000f


	//   ....[146]....
        /*0344*/ 	.word	0x0500000f


	//   ....[147]....
        /*0348*/ 	.word	0x0500000f


	//   ....[148]....
        /*034c*/ 	.word	0x0500000f


	//   ....[149]....
        /*0350*/ 	.word	0x0500000f


	//   ....[150]....
        /*0354*/ 	.word	0x0500000f


	//   ....[151]....
        /*0358*/ 	.word	0x0500000f


	//   ....[152]....
        /*035c*/ 	.word	0x0500000f


	//   ....[153]....
        /*0360*/ 	.word	0x0500000f


	//   ....[154]....
        /*0364*/ 	.word	0x0500000f


	//   ....[155]....
        /*0368*/ 	.word	0x0500000f


	//   ....[156]....
        /*036c*/ 	.word	0x0500000f


	//   ....[157]....
        /*0370*/ 	.word	0x0500000f


	//   ....[158]....
        /*0374*/ 	.word	0x0500000f


	//   ....[159]....
        /*0378*/ 	.word	0x0500000f


	//   ....[160]....
        /*037c*/ 	.word	0x0500000f


	//   ....[161]....
        /*0380*/ 	.word	0x0500000f


	//   ....[162]....
        /*0384*/ 	.word	0x0500000f


	//   ....[163]....
        /*0388*/ 	.word	0x0500000f


	//   ....[164]....
        /*038c*/ 	.word	0x0500000f


	//   ....[165]....
        /*0390*/ 	.word	0x0500000f


	//   ....[166]....
        /*0394*/ 	.word	0x0500000f


	//   ....[167]....
        /*0398*/ 	.word	0x0500000f


	//   ....[168]....
        /*039c*/ 	.word	0x0500000f


	//   ....[169]....
        /*03a0*/ 	.word	0x0500000f


	//   ....[170]....
        /*03a4*/ 	.word	0x0500000f


	//   ....[171]....
        /*03a8*/ 	.word	0x0500000f


	//   ....[172]....
        /*03ac*/ 	.word	0x0500000f


	//   ....[173]....
        /*03b0*/ 	.word	0x0500000f


	//   ....[174]....
        /*03b4*/ 	.word	0x0500000f


	//   ....[175]....
        /*03b8*/ 	.word	0x0500000f


	//   ....[176]....
        /*03bc*/ 	.word	0x0500000f


	//   ....[177]....
        /*03c0*/ 	.word	0x0500000f


	//   ....[178]....
        /*03c4*/ 	.word	0x0500000f


	//   ....[179]....
        /*03c8*/ 	.word	0x0500000f


	//   ....[180]....
        /*03cc*/ 	.word	0x0500000f


	//   ....[181]....
        /*03d0*/ 	.word	0x0500000f


	//   ....[182]....
        /*03d4*/ 	.word	0x0500000f


	//   ....[183]....
        /*03d8*/ 	.word	0x0500000f


	//   ....[184]....
        /*03dc*/ 	.word	0x0500000f


	//   ....[185]....
        /*03e0*/ 	.word	0x0500000f


	//   ....[186]....
        /*03e4*/ 	.word	0x0500000f


	//   ....[187]....
        /*03e8*/ 	.word	0x0500000f


	//   ....[188]....
        /*03ec*/ 	.word	0x0500000f


	//   ....[189]....
        /*03f0*/ 	.word	0x0500000f


	//   ....[190]....
        /*03f4*/ 	.word	0x0500000f


	//   ....[191]....
        /*03f8*/ 	.word	0x0500000f


	//   ....[192]....
        /*03fc*/ 	.word	0x0500000f


	//   ....[193]....
        /*0400*/ 	.word	0x0500000f


	//----- nvinfo : EIATTR_COOP_GROUP_INSTR_OFFSETS
	.align		4
.L_1146:
        /*0404*/ 	.byte	0x04, 0x28
        /*0406*/ 	.short	(.L_1148 - .L_1147)


	//   ....[0]....
.L_1147:
        /*0408*/ 	.word	0x00000080


	//   ....[1]....
        /*040c*/ 	.word	0x00000090


	//   ....[2]....
        /*0410*/ 	.word	0x000002f0


	//   ....[3]....
        /*0414*/ 	.word	0x00000450


	//   ....[4]....
        /*0418*/ 	.word	0x00000570


	//   ....[5]....
        /*041c*/ 	.word	0x000006d0


	//   ....[6]....
        /*0420*/ 	.word	0x00000d00


	//   ....[7]....
        /*0424*/ 	.word	0x000024b0


	//   ....[8]....
        /*0428*/ 	.word	0x000024d0


	//   ....[9]....
        /*042c*/ 	.word	0x000024f0


	//   ....[10]....
        /*0430*/ 	.word	0x00002510


	//   ....[11]....
        /*0434*/ 	.word	0x00004090


	//   ....[12]....
        /*0438*/ 	.word	0x00004100


	//   ....[13]....
        /*043c*/ 	.word	0x00004110


	//   ....[14]....
        /*0440*/ 	.word	0x00004140


	//   ....[15]....
        /*0444*/ 	.word	0x000056b0


	//   ....[16]....
        /*0448*/ 	.word	0x000056f0


	//   ....[17]....
        /*044c*/ 	.word	0x000057b0


	//   ....[18]....
        /*0450*/ 	.word	0x000057d0


	//   ....[19]....
        /*0454*/ 	.word	0x00007160


	//   ....[20]....
        /*0458*/ 	.word	0x00007190


	//   ....[21]....
        /*045c*/ 	.word	0x00007250


	//   ....[22]....
        /*0460*/ 	.word	0x00007280


	//   ....[23]....
        /*0464*/ 	.word	0x000078b0


	//   ....[24]....
        /*0468*/ 	.word	0x000078f0


	//   ....[25]....
        /*046c*/ 	.word	0x00007a30


	//   ....[26]....
        /*0470*/ 	.word	0x00007a50


	//   ....[27]....
        /*0474*/ 	.word	0x00007b80


	//   ....[28]....
        /*0478*/ 	.word	0x00007ba0


	//   ....[29]....
        /*047c*/ 	.word	0x00007ce0


	//   ....[30]....
        /*0480*/ 	.word	0x00007d20


	//   ....[31]....
        /*0484*/ 	.word	0x00009430


	//   ....[32]....
        /*0488*/ 	.word	0x00009460


	//   ....[33]....
        /*048c*/ 	.word	0x00009490


	//   ....[34]....
        /*0490*/ 	.word	0x000094a0


	//   ....[35]....
        /*0494*/ 	.word	0x000094e0


	//   ....[36]....
        /*0498*/ 	.word	0x00009520


	//   ....[37]....
        /*049c*/ 	.word	0x00009540


	//   ....[38]....
        /*04a0*/ 	.word	0x000095a0


	//   ....[39]....
        /*04a4*/ 	.word	0x000095c0


	//   ....[40]....
        /*04a8*/ 	.word	0x000095e0


	//   ....[41]....
        /*04ac*/ 	.word	0x00009620


	//   ....[42]....
        /*04b0*/ 	.word	0x00009650


	//   ....[43]....
        /*04b4*/ 	.word	0x00009cc0


	//   ....[44]....
        /*04b8*/ 	.word	0x00009cf0


	//   ....[45]....
        /*04bc*/ 	.word	0x00009d40


	//   ....[46]....
        /*04c0*/ 	.word	0x00009d60


	//   ....[47]....
        /*04c4*/ 	.word	0x00009d80


	//   ....[48]....
        /*04c8*/ 	.word	0x00009d90


	//   ....[49]....
        /*04cc*/ 	.word	0x00009da0


	//   ....[50]....
        /*04d0*/ 	.word	0x00009db0


	//   ....[51]....
        /*04d4*/ 	.word	0x00009dc0


	//   ....[52]....
        /*04d8*/ 	.word	0x00009e00


	//   ....[53]....
        /*04dc*/ 	.word	0x00009e30


	//   ....[54]....
        /*04e0*/ 	.word	0x00009ec0


	//   ....[55]....
        /*04e4*/ 	.word	0x00009ff0


	//   ....[56]....
        /*04e8*/ 	.word	0x0000a060


	//   ....[57]....
        /*04ec*/ 	.word	0x0000a1f0


	//   ....[58]....
        /*04f0*/ 	.word	0x0000a210


	//   ....[59]....
        /*04f4*/ 	.word	0x0000a760


	//   ....[60]....
        /*04f8*/ 	.word	0x0000a790


	//   ....[61]....
        /*04fc*/ 	.word	0x0000a7a0


	//   ....[62]....
        /*0500*/ 	.word	0x0000a7e0


	//   ....[63]....
        /*0504*/ 	.word	0x0000a8a0


	//   ....[64]....
        /*0508*/ 	.word	0x0000a900


	//   ....[65]....
        /*050c*/ 	.word	0x0000a980


	//   ....[66]....
        /*0510*/ 	.word	0x0000a9a0


	//   ....[67]....
        /*0514*/ 	.word	0x0000aa30


	//   ....[68]....
        /*0518*/ 	.word	0x0000aa50


	//   ....[69]....
        /*051c*/ 	.word	0x0000aae0


	//   ....[70]....
        /*0520*/ 	.word	0x0000ab00


	//   ....[71]....
        /*0524*/ 	.word	0x0000ab90


	//   ....[72]....
        /*0528*/ 	.word	0x0000abb0


	//   ....[73]....
        /*052c*/ 	.word	0x0000ac40


	//   ....[74]....
        /*0530*/ 	.word	0x0000ac90


	//   ....[75]....
        /*0534*/ 	.word	0x0000b040


	//   ....[76]....
        /*0538*/ 	.word	0x0000b130


	//   ....[77]....
        /*053c*/ 	.word	0x0000b2c0


	//   ....[78]....
        /*0540*/ 	.word	0x0000b2f0


	//   ....[79]....
        /*0544*/ 	.word	0x0000b340


	//   ....[80]....
        /*0548*/ 	.word	0x0000b390


	//   ....[81]....
        /*054c*/ 	.word	0x0000b3e0


	//   ....[82]....
        /*0550*/ 	.word	0x0000b450


	//   ....[83]....
        /*0554*/ 	.word	0x0000b460


	//   ....[84]....
        /*0558*/ 	.word	0x0000b490


	//   ....[85]....
        /*055c*/ 	.word	0x0000b4b0


	//   ....[86]....
        /*0560*/ 	.word	0x0000b4e0


	//   ....[87]....
        /*0564*/ 	.word	0x0000bc70


	//   ....[88]....
        /*0568*/ 	.word	0x0000bc90


	//   ....[89]....
        /*056c*/ 	.word	0x0000bca0


	//   ....[90]....
        /*0570*/ 	.word	0x0000bcb0


	//   ....[91]....
        /*0574*/ 	.word	0x0000bcd0


	//   ....[92]....
        /*0578*/ 	.word	0x0000bd00


	//   ....[93]....
        /*057c*/ 	.word	0x0000bd20


	//   ....[94]....
        /*0580*/ 	.word	0x0000bd50


	//   ....[95]....
        /*0584*/ 	.word	0x0000bd70


	//   ....[96]....
        /*0588*/ 	.word	0x0000bda0


	//   ....[97]....
        /*058c*/ 	.word	0x0000bdd0


	//   ....[98]....
        /*0590*/ 	.word	0x0000bdf0


	//   ....[99]....
        /*0594*/ 	.word	0x0000c160


	//   ....[100]....
        /*0598*/ 	.word	0x0000c180


	//   ....[101]....
        /*059c*/ 	.word	0x0000c190


	//   ....[102]....
        /*05a0*/ 	.word	0x0000c1b0


	//   ....[103]....
        /*05a4*/ 	.word	0x0000c1d0


	//   ....[104]....
        /*05a8*/ 	.word	0x0000c230


	//   ....[105]....
        /*05ac*/ 	.word	0x0000c250


	//   ....[106]....
        /*05b0*/ 	.word	0x0000c2b0


	//   ....[107]....
        /*05b4*/ 	.word	0x0000c2d0


	//   ....[108]....
        /*05b8*/ 	.word	0x0000c330


	//   ....[109]....
        /*05bc*/ 	.word	0x0000c360


	//   ....[110]....
        /*05c0*/ 	.word	0x0000c3b0


	//   ....[111]....
        /*05c4*/ 	.word	0x0000c770


	//   ....[112]....
        /*05c8*/ 	.word	0x0000ccc0


	//   ....[113]....
        /*05cc*/ 	.word	0x0000cdb0


	//   ....[114]....
        /*05d0*/ 	.word	0x0000ce50


	//   ....[115]....
        /*05d4*/ 	.word	0x0000cec0


	//   ....[116]....
        /*05d8*/ 	.word	0x0000cf70


	//   ....[117]....
        /*05dc*/ 	.word	0x0000d070


	//   ....[118]....
        /*05e0*/ 	.word	0x0000d0c0


	//   ....[119]....
        /*05e4*/ 	.word	0x0000d1c0


	//   ....[120]....
        /*05e8*/ 	.word	0x0000d210


	//   ....[121]....
        /*05ec*/ 	.word	0x0000d270


	//   ....[122]....
        /*05f0*/ 	.word	0x0000d340


	//   ....[123]....
        /*05f4*/ 	.word	0x0000d430


	//   ....[124]....
        /*05f8*/ 	.word	0x0000d480


	//   ....[125]....
        /*05fc*/ 	.word	0x0000d540


	//   ....[126]....
        /*0600*/ 	.word	0x0000d5d0


	//   ....[127]....
        /*0604*/ 	.word	0x0000d670


	//   ....[128]....
        /*0608*/ 	.word	0x0000d740


	//   ....[129]....
        /*060c*/ 	.word	0x0000d860


	//   ....[130]....
        /*0610*/ 	.word	0x0000d8d0


	//   ....[131]....
        /*0614*/ 	.word	0x0000d930


	//   ....[132]....
        /*0618*/ 	.word	0x0000da20


	//   ....[133]....
        /*061c*/ 	.word	0x0000dac0


	//   ....[134]....
        /*0620*/ 	.word	0x0000dbc0


	//   ....[135]....
        /*0624*/ 	.word	0x0000dcc0


	//   ....[136]....
        /*0628*/ 	.word	0x0000dd30


	//   ....[137]....
        /*062c*/ 	.word	0x0000dd90


	//   ....[138]....
        /*0630*/ 	.word	0x0000de70


	//   ....[139]....
        /*0634*/ 	.word	0x0000df80


	//   ....[140]....
        /*0638*/ 	.word	0x0000dfd0


	//   ....[141]....
        /*063c*/ 	.word	0x0000e060


	//   ....[142]....
        /*0640*/ 	.word	0x0000e100


	//   ....[143]....
        /*0644*/ 	.word	0x0000e180


	//   ....[144]....
        /*0648*/ 	.word	0x0000e250


	//   ....[145]....
        /*064c*/ 	.word	0x0000e360


	//   ....[146]....
        /*0650*/ 	.word	0x0000e3b0


	//   ....[147]....
        /*0654*/ 	.word	0x0000e420


	//   ....[148]....
        /*0658*/ 	.word	0x0000e510


	//   ....[149]....
        /*065c*/ 	.word	0x0000e620


	//   ....[150]....
        /*0660*/ 	.word	0x0000e670


	//   ....[151]....
        /*0664*/ 	.word	0x0000e6f0


	//   ....[152]....
        /*0668*/ 	.word	0x0000e7d0


	//   ....[153]....
        /*066c*/ 	.word	0x0000e8e0


	//   ....[154]....
        /*0670*/ 	.word	0x0000e930


	//   ....[155]....
        /*0674*/ 	.word	0x0000e9b0


	//   ....[156]....
        /*0678*/ 	.word	0x0000ea80


	//   ....[157]....
        /*067c*/ 	.word	0x0000ebc0


	//   ....[158]....
        /*0680*/ 	.word	0x0000ec90


	//   ....[159]....
        /*0684*/ 	.word	0x0000ed30


	//   ....[160]....
        /*0688*/ 	.word	0x0000ee70


	//   ....[161]....
        /*068c*/ 	.word	0x0000eed0


	//   ....[162]....
        /*0690*/ 	.word	0x0000eff0


	//   ....[163]....
        /*0694*/ 	.word	0x0000f050


	//   ....[164]....
        /*0698*/ 	.word	0x0000f170


	//   ....[165]....
        /*069c*/ 	.word	0x0000f1d0


	//   ....[166]....
        /*06a0*/ 	.word	0x0000f2e0


	//   ....[167]....
        /*06a4*/ 	.word	0x0000f340


	//   ....[168]....
        /*06a8*/ 	.word	0x0000f420


	//   ....[169]....
        /*06ac*/ 	.word	0x0000f500


	//   ....[170]....
        /*06b0*/ 	.word	0x0000f5a0


	//   ....[171]....
        /*06b4*/ 	.word	0x0000f600


	//   ....[172]....
        /*06b8*/ 	.word	0x0000f6a0


	//   ....[173]....
        /*06bc*/ 	.word	0x0000f700


	//   ....[174]....
        /*06c0*/ 	.word	0x0000f7a0


	//   ....[175]....
        /*06c4*/ 	.word	0x0000f800


	//   ....[176]....
        /*06c8*/ 	.word	0x0000f8b0


	//   ....[177]....
        /*06cc*/ 	.word	0x0000f910


	//   ....[178]....
        /*06d0*/ 	.word	0x0000f9c0


	//   ....[179]....
        /*06d4*/ 	.word	0x0000fa20


	//   ....[180]....
        /*06d8*/ 	.word	0x0000fad0


	//   ....[181]....
        /*06dc*/ 	.word	0x0000fbb0


	//   ....[182]....
        /*06e0*/ 	.word	0x0000fc50


	//   ....[183]....
        /*06e4*/ 	.word	0x0000fcb0


	//   ....[184]....
        /*06e8*/ 	.word	0x0000fd80


	//   ....[185]....
        /*06ec*/ 	.word	0x0000fde0


	//   ....[186]....
        /*06f0*/ 	.word	0x0000feb0


	//   ....[187]....
        /*06f4*/ 	.word	0x0000ff10


	//   ....[188]....
        /*06f8*/ 	.word	0x0000ffe0


	//   ....[189]....
        /*06fc*/ 	.word	0x00010040


	//   ....[190]....
        /*0700*/ 	.word	0x00010110


	//   ....[191]....
        /*0704*/ 	.word	0x00010170


	//   ....[192]....
        /*0708*/ 	.word	0x00010250


	//   ....[193]....
        /*070c*/ 	.word	0x00010360


	//----- nvinfo : EIATTR_REG_RECONFIG
	.align		4
.L_1148:
        /*0710*/ 	.byte	0x01, 0x54
	.zero		2


	//----- nvinfo : EIATTR_SYSCALL_OFFSETS
	.align		4
        /*0714*/ 	.byte	0x04, 0x46
        /*0716*/ 	.short	(.L_1150 - .L_1149)


	//   ....[0]....
.L_1149:
        /*0718*/ 	.word	0x00001070


	//   ....[1]....
        /*071c*/ 	.word	0x00008ce0


	//   ....[2]....
        /*0720*/ 	.word	0x00008e20


	//   ....[3]....
        /*0724*/ 	.word	0x00008f10


	//   ....[4]....
        /*0728*/ 	.word	0x000099c0


	//   ....[5]....
        /*072c*/ 	.word	0x0000a480


	//----- nvinfo : EIATTR_MBARRIER_INSTR_OFFSETS
	.align		4
.L_1150:
        /*0730*/ 	.byte	0x04, 0x39
        /*0732*/ 	.short	(.L_1152 - .L_1151)


	//   ....[0]....
.L_1151:
        /*0734*/ 	.word	0x00000190
        /*0738*/ 	.word	0x000000ff
        /*073c*/ 	.word	0x00032400
        /*0740*/ 	.short	0x0100
        /*0742*/ 	.byte	0x08
	.zero		1


	//   ....[1]....
        /*0744*/ 	.word	0x000001a0
        /*0748*/ 	.word	0x000000ff
        /*074c*/ 	.word	0x00032410
        /*0750*/ 	.short	0x0100
        /*0752*/ 	.byte	0x08
	.zero		1


	//   ....[2]....
        /*0754*/ 	.word	0x000001b0
        /*0758*/ 	.word	0x000000ff
        /*075c*/ 	.word	0x00032420
        /*0760*/ 	.short	0x0100
        /*0762*/ 	.byte	0x08
	.zero		1


	//   ....[3]....
        /*0764*/ 	.word	0x000002a0
        /*0768*/ 	.word	0x000000ff
        /*076c*/ 	.word	0x00032430
        /*0770*/ 	.short	0x0100
        /*0772*/ 	.byte	0x08
	.zero		1


	//   ....[4]....
        /*0774*/ 	.word	0x000002b0
        /*0778*/ 	.word	0x000000ff
        /*077c*/ 	.word	0x00032440
        /*0780*/ 	.short	0x0100
        /*0782*/ 	.byte	0x08
	.zero		1


	//   ....[5]....
        /*0784*/ 	.word	0x000002c0
        /*0788*/ 	.word	0x000000ff
        /*078c*/ 	.word	0x00032438
        /*0790*/ 	.short	0x0100
        /*0792*/ 	.byte	0x08
	.zero		1


	//   ....[6]....
        /*0794*/ 	.word	0x000002d0
        /*0798*/ 	.word	0x000000ff
        /*079c*/ 	.word	0x00032448
        /*07a0*/ 	.short	0x0100
        /*07a2*/ 	.byte	0x08
	.zero		1


	//   ....[7]....
        /*07a4*/ 	.word	0x00000400
        /*07a8*/ 	.word	0x000000ff
        /*07ac*/ 	.word	0x00032450
        /*07b0*/ 	.short	0x0100
        /*07b2*/ 	.byte	0x08
	.zero		1


	//   ....[8]....
        /*07b4*/ 	.word	0x00000410
        /*07b8*/ 	.word	0x000000ff
        /*07bc*/ 	.word	0x00032460
        /*07c0*/ 	.short	0x0100
        /*07c2*/ 	.byte	0x08
	.zero		1


	//   ....[9]....
        /*07c4*/ 	.word	0x00000420
        /*07c8*/ 	.word	0x000000ff
        /*07cc*/ 	.word	0x00032458
        /*07d0*/ 	.short	0x0100
        /*07d2*/ 	.byte	0x08
	.zero		1


	//   ....[10]....
        /*07d4*/ 	.word	0x00000430
        /*07d8*/ 	.word	0x000000ff
        /*07dc*/ 	.word	0x00032468
        /*07e0*/ 	.short	0x0100
        /*07e2*/ 	.byte	0x08
	.zero		1


	//   ....[11]....
        /*07e4*/ 	.word	0x00000520
        /*07e8*/ 	.word	0x000000ff
        /*07ec*/ 	.word	0x00032470
        /*07f0*/ 	.short	0x0100
        /*07f2*/ 	.byte	0x06
	.zero		1


	//   ....[12]....
        /*07f4*/ 	.word	0x00000530
        /*07f8*/ 	.word	0x000000ff
        /*07fc*/ 	.word	0x00032480
        /*0800*/ 	.short	0x0100
        /*0802*/ 	.byte	0x06
	.zero		1


	//   ....[13]....
        /*0804*/ 	.word	0x00000540
        /*0808*/ 	.word	0x000000ff
        /*080c*/ 	.word	0x00032478
        /*0810*/ 	.short	0x0100
        /*0812*/ 	.byte	0x06
	.zero		1


	//   ....[14]....
        /*0814*/ 	.word	0x00000550
        /*0818*/ 	.word	0x000000ff
        /*081c*/ 	.word	0x00032488
        /*0820*/ 	.short	0x0100
        /*0822*/ 	.byte	0x06
	.zero		1


	//   ....[15]....
        /*0824*/ 	.word	0x00000680
        /*0828*/ 	.word	0x000000ff
        /*082c*/ 	.word	0x00032490
        /*0830*/ 	.short	0x0100
        /*0832*/ 	.byte	0x08
	.zero		1


	//   ....[16]....
        /*0834*/ 	.word	0x00000690
        /*0838*/ 	.word	0x000000ff
        /*083c*/ 	.word	0x000324a0
        /*0840*/ 	.short	0x0100
        /*0842*/ 	.byte	0x08
	.zero		1


	//   ....[17]....
        /*0844*/ 	.word	0x000006a0
        /*0848*/ 	.word	0x000000ff
        /*084c*/ 	.word	0x00032498
        /*0850*/ 	.short	0x0100
        /*0852*/ 	.byte	0x08
	.zero		1


	//   ....[18]....
        /*0854*/ 	.word	0x000006b0
        /*0858*/ 	.word	0x000000ff
        /*085c*/ 	.word	0x000324a8
        /*0860*/ 	.short	0x0100
        /*0862*/ 	.byte	0x08
	.zero		1


	//   ....[19]....
        /*0864*/ 	.word	0x000007f0
        /*0868*/ 	.word	0x000000ff
        /*086c*/ 	.word	0x000324b0
        /*0870*/ 	.short	0x0100
        /*0872*/ 	.byte	0x08
	.zero		1


	//   ....[20]....
        /*0874*/ 	.word	0x00000800
        /*0878*/ 	.word	0x000000ff
        /*087c*/ 	.word	0x000324c0
        /*0880*/ 	.short	0x0100
        /*0882*/ 	.byte	0x08
	.zero		1


	//   ....[21]....
        /*0884*/ 	.word	0x00000810
        /*0888*/ 	.word	0x000000ff
        /*088c*/ 	.word	0x000324b8
        /*0890*/ 	.short	0x0100
        /*0892*/ 	.byte	0x08
	.zero		1


	//   ....[22]....
        /*0894*/ 	.word	0x00000820
        /*0898*/ 	.word	0x000000ff
        /*089c*/ 	.word	0x000324c8
        /*08a0*/ 	.short	0x0100
        /*08a2*/ 	.byte	0x08
	.zero		1


	//   ....[23]....
        /*08a4*/ 	.word	0x000010c0
        /*08a8*/ 	.word	0x000000ff
        /*08ac*/ 	.word	0x00032400
        /*08b0*/ 	.short	0x010a
        /*08b2*/ 	.byte	0x33
	.zero		1


	//   ....[24]....
        /*08b4*/ 	.word	0x00001190
        /*08b8*/ 	.word	0x000000ff
        /*08bc*/ 	.word	0x00032430
        /*08c0*/ 	.short	0x010a
        /*08c2*/ 	.byte	0x1b
	.zero		1


	//   ....[25]....
        /*08c4*/ 	.word	0x000011d0
        /*08c8*/ 	.word	0x000000ff
        /*08cc*/ 	.word	0x00032430
        /*08d0*/ 	.short	0x010a
        /*08d2*/ 	.byte	0x1b
	.zero		1


	//   ....[26]....
        /*08d4*/ 	.word	0x00001430
        /*08d8*/ 	.word	0x000000ff
        /*08dc*/ 	.word	0x00032410
        /*08e0*/ 	.short	0x010a
        /*08e2*/ 	.byte	0x33
	.zero		1


	//   ....[27]....
        /*08e4*/ 	.word	0x00001470
        /*08e8*/ 	.word	0x000000ff
        /*08ec*/ 	.word	0x00032450
        /*08f0*/ 	.short	0x010a
        /*08f2*/ 	.byte	0x1b
	.zero		1


	//   ....[28]....
        /*08f4*/ 	.word	0x000014b0
        /*08f8*/ 	.word	0x000000ff
        /*08fc*/ 	.word	0x00032450
        /*0900*/ 	.short	0x010a
        /*0902*/ 	.byte	0x1b
	.zero		1


	//   ....[29]....
        /*0904*/ 	.word	0x00001d60
        /*0908*/ 	.word	0x000000ff
        /*090c*/ 	.word	0x00000000
        /*0910*/ 	.short	0x0101
        /*0912*/ 	.byte	0x06
	.zero		1


	//   ....[30]....
        /*0914*/ 	.word	0x00003220
        /*0918*/ 	.word	0x000000ff
        /*091c*/ 	.word	0x00000000
        /*0920*/ 	.short	0x0101
        /*0922*/ 	.byte	0x1b
	.zero		1


	//   ....[31]....
        /*0924*/ 	.word	0x00003380
        /*0928*/ 	.word	0x000000ff
        /*092c*/ 	.word	0x00032430
        /*0930*/ 	.short	0x010a
        /*0932*/ 	.byte	0x1c
	.zero		1


	//   ....[32]....
        /*0934*/ 	.word	0x000033c0
        /*0938*/ 	.word	0x000000ff
        /*093c*/ 	.word	0x00032430
        /*0940*/ 	.short	0x010a
        /*0942*/ 	.byte	0x1c
	.zero		1


	//   ....[33]....
        /*0944*/ 	.word	0x00003540
        /*0948*/ 	.word	0x000000ff
        /*094c*/ 	.word	0x00032450
        /*0950*/ 	.short	0x010a
        /*0952*/ 	.byte	0x1c
	.zero		1


	//   ....[34]....
        /*0954*/ 	.word	0x00003580
        /*0958*/ 	.word	0x000000ff
        /*095c*/ 	.word	0x00032450
        /*0960*/ 	.short	0x010a
        /*0962*/ 	.byte	0x1c
	.zero		1


	//   ....[35]....
        /*0964*/ 	.word	0x00003e00
        /*0968*/ 	.word	0x000000ff
        /*096c*/ 	.word	0x00000000
        /*0970*/ 	.short	0x0101
        /*0972*/ 	.byte	0x06
	.zero		1


	//   ....[36]....
        /*0974*/ 	.word	0x00005690
        /*0978*/ 	.word	0x000000ff
        /*097c*/ 	.word	0x00000000
        /*0980*/ 	.short	0x0101
        /*0982*/ 	.byte	0x1c
	.zero		1


	//   ....[37]....
        /*0984*/ 	.word	0x000078d0
        /*0988*/ 	.word	0x000000cf
        /*098c*/ 	.word	0x00000000
        /*0990*/ 	.short	0x0101
        /*0992*/ 	.byte	0x3f
	.zero		1


	//   ....[38]....
        /*0994*/ 	.word	0x00009230
        /*0998*/ 	.word	0x00000011
        /*099c*/ 	.word	0x00032440
        /*09a0*/ 	.short	0x010a
        /*09a2*/ 	.byte	0x3f
	.zero		1


	//   ....[39]....
        /*09a4*/ 	.word	0x00009790
        /*09a8*/ 	.word	0x00000011
        /*09ac*/ 	.word	0x00032430
        /*09b0*/ 	.short	0x0107
        /*09b2*/ 	.byte	0x3f
	.zero		1


	//   ....[40]....
        /*09b4*/ 	.word	0x00009850
        /*09b8*/ 	.word	0x00000011
        /*09bc*/ 	.word	0x00032430
        /*09c0*/ 	.short	0x0101
        /*09c2*/ 	.byte	0x3f
	.zero		1


	//   ....[41]....
        /*09c4*/ 	.word	0x0000a300
        /*09c8*/ 	.word	0x000000ff
        /*09cc*/ 	.word	0x00032400
        /*09d0*/ 	.short	0x0107
        /*09d2*/ 	.byte	0x25
	.zero		1


	//   ....[42]....
        /*09d4*/ 	.word	0x0000a350
        /*09d8*/ 	.word	0x000000ff
        /*09dc*/ 	.word	0x00032400
        /*09e0*/ 	.short	0x0101
        /*09e2*/ 	.byte	0x25
	.zero		1


	//   ....[43]....
        /*09e4*/ 	.word	0x0000ad50
        /*09e8*/ 	.word	0x000000ff
        /*09ec*/ 	.word	0x00032410
        /*09f0*/ 	.short	0x0107
        /*09f2*/ 	.byte	0x25
	.zero		1


	//   ....[44]....
        /*09f4*/ 	.word	0x0000adb0
        /*09f8*/ 	.word	0x000000ff
        /*09fc*/ 	.word	0x00032410
        /*0a00*/ 	.short	0x0101
        /*0a02*/ 	.byte	0x25
	.zero		1


	//   ....[45]....
        /*0a04*/ 	.word	0x0000add0
        /*0a08*/ 	.word	0x000000ff
        /*0a0c*/ 	.word	0x00032420
        /*0a10*/ 	.short	0x010a
        /*0a12*/ 	.byte	0x25
	.zero		1


	//   ....[46]....
        /*0a14*/ 	.word	0x0000ae60
        /*0a18*/ 	.word	0x00000011
        /*0a1c*/ 	.word	0x00032460
        /*0a20*/ 	.short	0x010a
        /*0a22*/ 	.byte	0x3f
	.zero		1


	//   ....[47]....
        /*0a24*/ 	.word	0x0000b750
        /*0a28*/ 	.word	0x00000011
        /*0a2c*/ 	.word	0x00032450
        /*0a30*/ 	.short	0x0107
        /*0a32*/ 	.byte	0x3f
	.zero		1


	//   ....[48]....
        /*0a34*/ 	.word	0x0000b830
        /*0a38*/ 	.word	0x00000011
        /*0a3c*/ 	.word	0x00032450
        /*0a40*/ 	.short	0x0101
        /*0a42*/ 	.byte	0x3f
	.zero		1


	//   ....[49]....
        /*0a44*/ 	.word	0x0000bad0
        /*0a48*/ 	.word	0x00000011
        /*0a4c*/ 	.word	0x00032440
        /*0a50*/ 	.short	0x010a
        /*0a52*/ 	.byte	0x3f
	.zero		1


	//   ....[50]....
        /*0a54*/ 	.word	0x0000bea0
        /*0a58*/ 	.word	0x00000011
        /*0a5c*/ 	.word	0x00032430
        /*0a60*/ 	.short	0x0107
        /*0a62*/ 	.byte	0x3f
	.zero		1


	//   ....[51]....
        /*0a64*/ 	.word	0x0000bf60
        /*0a68*/ 	.word	0x00000011
        /*0a6c*/ 	.word	0x00032430
        /*0a70*/ 	.short	0x0101
        /*0a72*/ 	.byte	0x3f
	.zero		1


	//   ....[52]....
        /*0a74*/ 	.word	0x0000bf90
        /*0a78*/ 	.word	0x00000011
        /*0a7c*/ 	.word	0x00032460
        /*0a80*/ 	.short	0x010a
        /*0a82*/ 	.byte	0x3f
	.zero		1


	//   ....[53]....
        /*0a84*/ 	.word	0x0000c4b0
        /*0a88*/ 	.word	0x00000011
        /*0a8c*/ 	.word	0x00032450
        /*0a90*/ 	.short	0x0107
        /*0a92*/ 	.byte	0x3f
	.zero		1


	//   ....[54]....
        /*0a94*/ 	.word	0x0000c580
        /*0a98*/ 	.word	0x00000011
        /*0a9c*/ 	.word	0x00032450
        /*0aa0*/ 	.short	0x0101
        /*0aa2*/ 	.byte	0x3f
	.zero		1


	//   ....[55]....
        /*0aa4*/ 	.word	0x0000c6f0
        /*0aa8*/ 	.word	0x00000007
        /*0aac*/ 	.word	0x00032420
        /*0ab0*/ 	.short	0x010a
        /*0ab2*/ 	.byte	0x3f
	.zero		1


	//   ....[56]....
        /*0ab4*/ 	.word	0x0000c870
        /*0ab8*/ 	.word	0x00000005
        /*0abc*/ 	.word	0x00032440
        /*0ac0*/ 	.short	0x010a
        /*0ac2*/ 	.byte	0x3f
	.zero		1


	//   ....[57]....
        /*0ac4*/ 	.word	0x0000c910
        /*0ac8*/ 	.word	0x00000003
        /*0acc*/ 	.word	0x00032440
        /*0ad0*/ 	.short	0x010a
        /*0ad2*/ 	.byte	0x3f
	.zero		1


	//   ....[58]....
        /*0ad4*/ 	.word	0x0000c950
        /*0ad8*/ 	.word	0x00000005
        /*0adc*/ 	.word	0x00032460
        /*0ae0*/ 	.short	0x010a
        /*0ae2*/ 	.byte	0x3f
	.zero		1


	//   ....[59]....
        /*0ae4*/ 	.word	0x0000c990
        /*0ae8*/ 	.word	0x00000003
        /*0aec*/ 	.word	0x00032460
        /*0af0*/ 	.short	0x010a
        /*0af2*/ 	.byte	0x3f
	.zero		1


	//   ....[60]....
        /*0af4*/ 	.word	0x0000ca00
        /*0af8*/ 	.word	0x00000003
        /*0afc*/ 	.word	0x00032400
        /*0b00*/ 	.short	0x010a
        /*0b02*/ 	.byte	0x3f
	.zero		1


	//   ....[61]....
        /*0b04*/ 	.word	0x0000ca60
        /*0b08*/ 	.word	0x00000004
        /*0b0c*/ 	.word	0x00032430
        /*0b10*/ 	.short	0x010a
        /*0b12*/ 	.byte	0x3f
	.zero		1


	//   ....[62]....
        /*0b14*/ 	.word	0x0000cac0
        /*0b18*/ 	.word	0x00000005
        /*0b1c*/ 	.word	0x00032410
        /*0b20*/ 	.short	0x010a
        /*0b22*/ 	.byte	0x3f
	.zero		1


	//   ....[63]....
        /*0b24*/ 	.word	0x0000cb20
        /*0b28*/ 	.word	0x00000000
        /*0b2c*/ 	.word	0x00032450
        /*0b30*/ 	.short	0x010a
        /*0b32*/ 	.byte	0x3f
	.zero		1


	//   ....[64]....
        /*0b34*/ 	.word	0x0000cb80
        /*0b38*/ 	.word	0x00000003
        /*0b3c*/ 	.word	0x00032430
        /*0b40*/ 	.short	0x010a
        /*0b42*/ 	.byte	0x3f
	.zero		1


	//   ....[65]....
        /*0b44*/ 	.word	0x0000cbe0
        /*0b48*/ 	.word	0x00000003
        /*0b4c*/ 	.word	0x00032450
        /*0b50*/ 	.short	0x010a
        /*0b52*/ 	.byte	0x3f
	.zero		1


	//   ....[66]....
        /*0b54*/ 	.word	0x0000cd00
        /*0b58*/ 	.word	0x00000011
        /*0b5c*/ 	.word	0x00032440
        /*0b60*/ 	.short	0x010a
        /*0b62*/ 	.byte	0x3f
	.zero		1


	//   ....[67]....
        /*0b64*/ 	.word	0x0000eac0
        /*0b68*/ 	.word	0x00000003
        /*0b6c*/ 	.word	0x00032420
        /*0b70*/ 	.short	0x010a
        /*0b72*/ 	.byte	0x3f
	.zero		1


	//   ....[68]....
        /*0b74*/ 	.word	0x0000eb10
        /*0b78*/ 	.word	0x00000011
        /*0b7c*/ 	.word	0x00032460
        /*0b80*/ 	.short	0x010a
        /*0b82*/ 	.byte	0x3f
	.zero		1


	//   ....[69]....
        /*0b84*/ 	.word	0x0000f450
        /*0b88*/ 	.word	0x00000011
        /*0b8c*/ 	.word	0x00032440
        /*0b90*/ 	.short	0x010a
        /*0b92*/ 	.byte	0x3f
	.zero		1


	//   ....[70]....
        /*0b94*/ 	.word	0x0000fb00
        /*0b98*/ 	.word	0x00000011
        /*0b9c*/ 	.word	0x00032460
        /*0ba0*/ 	.short	0x010a
        /*0ba2*/ 	.byte	0x3f
	.zero		1


	//   ....[71]....
        /*0ba4*/ 	.word	0x00010280
        /*0ba8*/ 	.word	0x00000007
        /*0bac*/ 	.word	0x00032420
        /*0bb0*/ 	.short	0x010a
        /*0bb2*/ 	.byte	0x3f
	.zero		1


	//   ....[72]....
        /*0bb4*/ 	.word	0x00010420
        /*0bb8*/ 	.word	0x00000005
        /*0bbc*/ 	.word	0x00032440
        /*0bc0*/ 	.short	0x010a
        /*0bc2*/ 	.byte	0x3f
	.zero		1


	//   ....[73]....
        /*0bc4*/ 	.word	0x00010470
        /*0bc8*/ 	.word	0x00000003
        /*0bcc*/ 	.word	0x00032440
        /*0bd0*/ 	.short	0x010a
        /*0bd2*/ 	.byte	0x3f
	.zero		1


	//   ....[74]....
        /*0bd4*/ 	.word	0x000104c0
        /*0bd8*/ 	.word	0x00000005
        /*0bdc*/ 	.word	0x00032460
        /*0be0*/ 	.short	0x010a
        /*0be2*/ 	.byte	0x3f
	.zero		1


	//----- nvinfo : EIATTR_NUM_MBARRIERS
	.align		4
.L_1152:
        /*0be4*/ 	.byte	0x03, 0x38
        /*0be6*/ 	.short	0x0017


	//----- nvinfo : EIATTR_EXIT_INSTR_OFFSETS
	.align		4
        /*0be8*/ 	.byte	0x04, 0x1c
        /*0bea*/ 	.short	(.L_1154 - .L_1153)


	//   ....[0]....
.L_1153:
        /*0bec*/ 	.word	0x00000970


	//   ....[1]....
        /*0bf0*/ 	.word	0x00007e80


	//   ....[2]....
        /*0bf4*/ 	.word	0x0000c9e0


	//----- nvinfo : EIATTR_MAX_THREADS
	.align		4
.L_1154:
        /*0bf8*/ 	.byte	0x04, 0x05
        /*0bfa*/ 	.short	(.L_1156 - .L_1155)
.L_1155:
        /*0bfc*/ 	.word	0x00000180
        /*0c00*/ 	.word	0x00000001
        /*0c04*/ 	.word	0x00000001


	//----- nvinfo : EIATTR_CRS_STACK_SIZE
	.align		4
.L_1156:
        /*0c08*/ 	.byte	0x04, 0x1e
        /*0c0a*/ 	.short	(.L_1158 - .L_1157)
.L_1157:
        /*0c0c*/ 	.word	0x00000000


	//----- nvinfo : EIATTR_CBANK_PARAM_SIZE
	.align		4
.L_1158:
        /*0c10*/ 	.byte	0x03, 0x19
        /*0c12*/ 	.short	0x0b70


	//----- nvinfo : EIATTR_PARAM_CBANK
	.align		4
        /*0c14*/ 	.byte	0x04, 0x0a
        /*0c16*/ 	.short	(.L_1160 - .L_1159)
	.align		4
.L_1159:
        /*0c18*/ 	.word	index@(.nv.constant0._ZN7cutlass13device_kernelIN5flash11enable_sm90INS1_16FlashAttnFwdSm90INS1_25CollectiveMainloopFwdSm90ILi2EN4cute5tupleIJNS5_1CILi1EEES8_S8_EEENS6_IJNS7_ILi128EEENS7_ILi96EEENS7_ILi64EEEEEELi256ENS_6half_tEfNS_4arch4Sm90ELb0ELb0ELb0ELb0ELb1ELb0ELb1ELb1ELb0ELb1ELb0ELb0EEENS1_21CollectiveEpilogueFwdINS6_IJSA_NS7_ILi256EEESB_EEES9_SE_SG_Li256ELb0ELb1ELb0ELb0EEENS1_29StaticPersistentTileSchedulerILb0EEEEEEEEEvNT_6ParamsE)
        /*0c1c*/ 	.short	0x0210
        /*0c1e*/ 	.short	0x0b70


	//----- nvinfo : EIATTR_SW_WAR
	.align		4
.L_1160:
        /*0c20*/ 	.byte	0x04, 0x36
        /*0c22*/ 	.short	(.L_1162 - .L_1161)
.L_1161:
        /*0c24*/ 	.word	0x00000008
.L_1162:


//--------------------- .nv.info._ZN7cutlass13device_kernelIN5flash11enable_sm90INS1_16FlashAttnFwdSm90INS1_25CollectiveMainloopFwdSm90ILi2EN4cute5tupleIJNS5_1CILi1EEES8_S8_EEENS6_IJNS7_ILi128EEENS7_ILi96EEENS7_ILi64EEEEEELi256ENS_6half_tEfNS_4arch4Sm90ELb0ELb0ELb0ELb1ELb1ELb0ELb0ELb1ELb0ELb1ELb0ELb0EEENS1_21CollectiveEpilogueFwdINS6_IJSA_NS7_ILi256EEESB_EEES9_SE_SG_Li256ELb1ELb1ELb0ELb0EEENS1_36VarlenDynamicPersistentTileSchedulerILi128ELi96ELi256ELi128ELb0ELb1ELb1ELb0ELb1ELb1EEEEEEEEEvNT_6ParamsE --------------------------
	.section	.nv.info._ZN7cutlass13device_kernelIN5flash11enable_sm90INS1_16FlashAttnFwdSm90INS1_25CollectiveMainloopFwdSm90ILi2EN4cute5tupleIJNS5_1CILi1EEES8_S8_EEENS6_IJNS7_ILi128EEENS7_ILi96EEENS7_ILi64EEEEEELi256ENS_6half_tEfNS_4arch4Sm90ELb0ELb0ELb0ELb1ELb1ELb0ELb0ELb1ELb0ELb1ELb0ELb0EEENS1_21CollectiveEpilogueFwdINS6_IJSA_NS7_ILi256EEESB_EEES9_SE_SG_Li256ELb1ELb1ELb0ELb0EEENS1_36VarlenDynamicPersistentTileSchedulerILi128ELi96ELi256ELi128ELb0ELb1ELb1ELb0ELb1ELb1EEEEEEEEEvNT_6ParamsE,"",@"SHT_CUDA_INFO"
	.sectionflags	@""
	.align	4


	//----- nvinfo : EIATTR_CUDA_API_VERSION
	.align		4
        /*0000*/ 	.byte	0x04, 0x37
        /*0002*/ 	.short	(.L_1164 - .L_1163)
.L_1163:
        /*0004*/ 	.word	0x00000082


	//----- nvinfo : EIATTR_KPARAM_INFO
	.align		4
.L_1164:
        /*0008*/ 	.byte	0x04, 0x17
        /*000a*/ 	.short	(.L_1166 - .L_1165)
.L_1165:
        /*000c*/ 	.word	0x00000000
        /*0010*/ 	.short	0x0000
        /*0012*/ 	.short	0x0070
        /*0014*/ 	.byte	0x00, 0xf0, 0x01, 0x2a


	//----- nvinfo : EIATTR_SPARSE_MMA_MASK
	.align		4
.L_1166:
        /*0018*/ 	.byte	0x03, 0x50
        /*001a*/ 	.short	0x0000


	//----- nvinfo : EIATTR_MAXREG_COUNT
	.align		4
        /*001c*/ 	.byte	0x03, 0x1b
        /*001e*/ 	.short	0x00a8


	//----- nvinfo : EIATTR_NUM_BARRIERS
	.align		4
        /*0020*/ 	.byte	0x02, 0x4c
        /*0022*/ 	.byte	0x10
	.zero		1


	//----- nvinfo : EIATTR_EXTERNS
	.align		4
        /*0024*/ 	.byte	0x04, 0x0f
        /*0026*/ 	.short	(.L_1168 - .L_1167)


	//   ....[0]....
	.align		4
.L_1167:
        /*0028*/ 	.word	index@(__assertfail)


	//----- nvinfo : EIATTR_ANNOTATIONS
	.align		4
.L_1168:
        /*002c*/ 	.byte	0x04, 0x55
        /*002e*/ 	.short	(.L_1170 - .L_1169)


	//   ....[0]....
.L_1169:
        /* <DEDUP_REMOVED lines=15> */


	//----- nvinfo : EIATTR_MERCURY_ISA_VERSION
	.align		4
.L_1170:
        /*0108*/ 	.byte	0x03, 0x5f
        /*010a*/ 	.short	0x0101


	//----- nvinfo : EIATTR_UNUSED_LOAD_BYTE_OFFSET
	.align		4
        /*010c*/ 	.byte	0x04, 0x44
        /*010e*/ 	.short	(.L_1172 - .L_1171)


	//   ....[0]....
.L_1171:
        /*0110*/ 	.word	0x00000970
        /*0114*/ 	.word	0x0000fff0


	//   ....[1]....
        /*0118*/ 	.word	0x00005a30
        /*011c*/ 	.word	0x0000fff0


	//----- nvinfo : EIATTR_INT_WARP_WIDE_INSTR_OFFSETS
	.align		4
.L_1172:
        /*0120*/ 	.byte	0x04, 0x31
        /*0122*/ 	.short	(.L_1174 - .L_1173)


	//   ....[0]....
.L_1173:
        /*0124*/ 	.word	0x000000c0


	//   ....[1]....
        /*0128*/ 	.word	0x000000d0


	//   ....[2]....
        /*012c*/ 	.word	0x00000170


	//   ....[3]....
        /*0130*/ 	.word	0x000097f0


	//   ....[4]....
        /*0134*/ 	.word	0x00009880


	//   ....[5]....
        /*0138*/ 	.word	0x0000cbd0


	//   ....[6]....
        /*013c*/ 	.word	0x0000cc60


	//----- nvinfo : EIATTR_COOP_GROUP_MASK_REGIDS
	.align		4
.L_1174:
        /*0140*/ 	.byte	0x04, 0x29
        /*0142*/ 	.short	(.L_1176 - .L_1175)


	//   ....[0]....
.L_1175:
        /*0144*/ 	.word	0xffffffff


	//   ....[1]....
        /*0148*/ 	.word	0xffffffff


	//   ....[2]....
        /*014c*/ 	.word	0xffffffff


	//   ....[3]....
        /*0150*/ 	.word	0xffffffff


	//   ....[4]....
        /*0154*/ 	.word	0xffffffff


	//   ....[5]....
        /*0158*/ 	.word	0xffffffff


	//   ....[6]....
        /*015c*/ 	.word	0xffffffff


	//   ....[7]....
        /*0160*/ 	.word	0xffffffff


	//   ....[8]....
        /*0164*/ 	.word	0xffffffff


	//   ....[9]....
        /*0168*/ 	.word	0xffffffff


	//   ....[10]....
        /*016c*/ 	.word	0xffffffff


	//   ....[11]....
        /*0170*/ 	.word	0xffffffff


	//   ....[12]....
        /*0174*/ 	.word	0xffffffff


	//   ....[13]....
        /*0178*/ 	.word	0xffffffff


	//   ....[14]....
        /*017c*/ 	.word	0xffffffff


	//   ....[15]....
        /*0180*/ 	.word	0xffffffff


	//   ....[16]....
        /*0184*/ 	.word	0xffffffff


	//   ....[17]....
        /*0188*/ 	.word	0xffffffff


	//   ....[18]....
        /*018c*/ 	.word	0xffffffff


	//   ....[19]....
        /*0190*/ 	.word	0xffffffff


	//   ....[20]....
        /*0194*/ 	.word	0xffffffff


	//   ....[21]....
        /*0198*/ 	.word	0xffffffff


	//   ....[22]....
        /*019c*/ 	.word	0xffffffff


	//   ....[23]....
        /*01a0*/ 	.word	0xffffffff


	//   ....[24]....
        /*01a4*/ 	.word	0xffffffff


	//   ....[25]....
        /*01a8*/ 	.word	0xffffffff


	//   ....[26]....
        /*01ac*/ 	.word	0xffffffff


	//   ....[27]....
        /*01b0*/ 	.word	0xffffffff


	//   ....[28]....
        /*01b4*/ 	.word	0xffffffff


	//   ....[29]....
        /*01b8*/ 	.word	0xffffffff


	//   ....[30]....
        /*01bc*/ 	.word	0xffffffff


	//   ....[31]....
        /*01c0*/ 	.word	0xffffffff


	//   ....[32]....
        /*01c4*/ 	.word	0xffffffff


	//   ....[33]....
        /*01c8*/ 	.word	0xffffffff


	//   ....[34]....
        /*01cc*/ 	.word	0xffffffff


	//   ....[35]....
        /*01d0*/ 	.word	0xffffffff


	//   ....[36]....
        /*01d4*/ 	.word	0xffffffff


	//   ....[37]....
        /*01d8*/ 	.word	0xffffffff


	//   ....[38]....
        /*01dc*/ 	.word	0xffffffff


	//   ....[39]....
        /*01e0*/ 	.word	0xffffffff


	//   ....[40]....
        /*01e4*/ 	.word	0xffffffff


	//   ....[41]....
        /*01e8*/ 	.word	0xffffffff


	//   ....[42]....
        /*01ec*/ 	.word	0xffffffff


	//   ....[43]....
        /*01f0*/ 	.word	0xffffffff


	//   ....[44]....
        /*01f4*/ 	.word	0xffffffff


	//   ....[45]....
        /*01f8*/ 	.word	0xffffffff


	//   ....[46]....
        /*01fc*/ 	.word	0xffffffff


	//   ....[47]....
        /*0200*/ 	.word	0xffffffff


	//   ....[48]....
        /*0204*/ 	.word	0xffffffff


	//   ....[49]....
        /*0208*/ 	.word	0xffffffff


	//   ....[50]....
        /*020c*/ 	.word	0xffffffff


	//   ....[51]....
        /*0210*/ 	.word	0xffffffff


	//   ....[52]....
        /*0214*/ 	.word	0xffffffff


	//   ....[53]....
        /*0218*/ 	.word	0xffffffff


	//   ....[54]....
        /*021c*/ 	.word	0xffffffff


	//   ....[55]....
        /*0220*/ 	.word	0xffffffff


	//   ....[56]....
        /*0224*/ 	.word	0xffffffff


	//   ....[57]....
        /*0228*/ 	.word	0xffffffff


	//   ....[58]....
        /*022c*/ 	.word	0xffffffff


	//   ....[59]....
        /*0230*/ 	.word	0xffffffff


	//   ....[60]....
        /*0234*/ 	.word	0xffffffff


	//   ....[61]....
        /*0238*/ 	.word	0xffffffff


	//   ....[62]....
        /*023c*/ 	.word	0xffffffff


	//   ....[63]....
        /*0240*/ 	.word	0xffffffff


	//   ....[64]....
        /*0244*/ 	.word	0xffffffff


	//   ....[65]....
        /*0248*/ 	.word	0xffffffff


	//   ....[66]....
        /*024c*/ 	.word	0xffffffff


	//   ....[67]....
        /*0250*/ 	.word	0xffffffff


	//   ....[68]....
        /*0254*/ 	.word	0xffffffff


	//   ....[69]....
        /*0258*/ 	.word	0xffffffff


	//   ....[70]....
        /*025c*/ 	.word	0xffffffff


	//   ....[71]....
        /*0260*/ 	.word	0xffffffff


	//   ....[72]....
        /*0264*/ 	.word	0xffffffff


	//   ....[73]....
        /*0268*/ 	.word	0xffffffff


	//   ....[74]....
        /*026c*/ 	.word	0xffffffff


	//   ....[75]....
        /*0270*/ 	.word	0xffffffff


	//   ....[76]....
        /*0274*/ 	.word	0xffffffff


	//   ....[77]....
        /*0278*/ 	.word	0xffffffff


	//   ....[78]....
        /*027c*/ 	.word	0xffffffff


	//   ....[79]....
        /*0280*/ 	.word	0xffffffff


	//   ....[80]....
        /*0284*/ 	.word	0xffffffff


	//   ....[81]....
        /*0288*/ 	.word	0xffffffff


	//   ....[82]....
        /*028c*/ 	.word	0xffffffff


	//   ....[83]....
        /*0290*/ 	.word	0xffffffff


	//   ....[84]....
        /*0294*/ 	.word	0xffffffff


	//   ....[85]....
        /*0298*/ 	.word	0xffffffff


	//   ....[86]....
        /*029c*/ 	.word	0xffffffff


	//   ....[87]....
        /*02a0*/ 	.word	0xffffffff


	//   ....[88]....
        /*02a4*/ 	.word	0xffffffff


	//   ....[89]....
        /*02a8*/ 	.word	0xffffffff


	//   ....[90]....
        /*02ac*/ 	.word	0xffffffff


	//   ....[91]....
        /*02b0*/ 	.word	0xffffffff


	//   ....[92]....
        /*02b4*/ 	.word	0xffffffff


	//   ....[93]....
        /*02b8*/ 	.word	0xffffffff


	//   ....[94]....
        /*02bc*/ 	.word	0xffffffff


	//   ....[95]....
        /*02c0*/ 	.word	0xffffffff


	//   ....[96]....
        /*02c4*/ 	.word	0xffffffff


	//   ....[97]....
        /*02c8*/ 	.word	0xffffffff


	//   ....[98]....
        /*02cc*/ 	.word	0xffffffff


	//   ....[99]....
        /*02d0*/ 	.word	0xffffffff


	//   ....[100]....
        /*02d4*/ 	.word	0xffffffff


	//   ....[101]....
        /*02d8*/ 	.word	0xffffffff


	//   ....[102]....
        /*02dc*/ 	.word	0xffffffff


	//   ....[103]....
        /*02e0*/ 	.word	0xffffffff


	//   ....[104]....
        /*02e4*/ 	.word	0xffffffff


	//   ....[105]....
        /*02e8*/ 	.word	0xffffffff


	//   ....[106]....
        /*02ec*/ 	.word	0xffffffff


	//   ....[107]....
        /*02f0*/ 	.word	0xffffffff


	//   ....[108]....
        /*02f4*/ 	.word	0xffffffff


	//   ....[109]....
        /*02f8*/ 	.word	0xffffffff


	//   ....[110]....
        /*02fc*/ 	.word	0xffffffff


	//   ....[111]....
        /*0300*/ 	.word	0xffffffff


	//   ....[112]....
        /*0304*/ 	.word	0xffffffff


	//   ....[113]....
        /*0308*/ 	.word	0xffffffff


	//   ....[114]....
        /*030c*/ 	.word	0xffffffff


	//   ....[115]....
        /*0310*/ 	.word	0xffffffff


	//   ....[116]....
        /*0314*/ 	.word	0xffffffff


	//   ....[117]....
        /*0318*/ 	.word	0xffffffff


	//   ....[118]....
        /*031c*/ 	.word	0xffffffff


	//   ....[119]....
        /*0320*/ 	.word	0xffffffff


	//   ....[120]....
        /*0324*/ 	.word	0xffffffff


	//   ....[121]....
        /*0328*/ 	.word	0xffffffff


	//   ....[122]....
        /*032c*/ 	.word	0xffffffff


	//   ....[123]....
        /*0330*/ 	.word	0xffffffff


	//   ....[124]....
        /*0334*/ 	.word	0xffffffff


	//   ....[125]....
        /*0338*/ 	.word	0xffffffff


	//   ....[126]....
        /*033c*/ 	.word	0xffffffff


	//   ....[127]....
        /*0340*/ 	.word	0xffffffff


	//   ....[128]....
        /*0344*/ 	.word	0xffffffff


	//   ....[129]....
        /*0348*/ 	.word	0xffffffff


	//   ....[130]....
        /*034c*/ 	.word	0xffffffff


	//   ....[131]....
        /*0350*/ 	.word	0xffffffff


	//   ....[132]....
        /*0354*/ 	.word	0xffffffff


	//   ....[133]....
        /*0358*/ 	.word	0xffffffff


	//   ....[134]....
        /*035c*/ 	.word	0xffffffff


	//   ....[135]....
        /*0360*/ 	.word	0xffffffff


	//   ....[136]....
        /*0364*/ 	.word	0xffffffff


	//   ....[137]....
        /*0368*/ 	.word	0x0500000f


	//   ....[138]....
        /*036c*/ 	.word	0x0500000f


	//   ....[139]....
        /*0370*/ 	.word	0x0500000f


	//   ....[140]....
        /*0374*/ 	.word	0x0500000f


	//   ....[141]....
        /*0378*/ 	.word	0x0500000f


	//   ....[142]....
        /*037c*/ 	.word	0x0500000f


	//   ....[143]....
        /*0380*/ 	.word	0x0500000f


	//   ....[144]....
        /*0384*/ 	.word	0x0500000f


	//   ....[145]....
        /*0388*/ 	.word	0x0500000f


	//   ....[146]....
        /*038c*/ 	.word	0x0500000f


	//   ....[147]....
        /*0390*/ 	.word	0x0500000f


	//   ....[148]....
        /*0394*/ 	.word	0x0500000f


	//   ....[149]....
        /*0398*/ 	.word	0x0500000f


	//   ....[150]....
        /*039c*/ 	.word	0x0500000f


	//   ....[151]....
        /*03a0*/ 	.word	0x0500000f


	//   ....[152]....
        /*03a4*/ 	.word	0x0500000f


	//   ....[153]....
        /*03a8*/ 	.word	0x0500000f


	//   ....[154]....
        /*03ac*/ 	.word	0x0500000f


	//   ....[155]....
        /*03b0*/ 	.word	0x0500000f


	//   ....[156]....
        /*03b4*/ 	.word	0x0500000f


	//   ....[157]....
        /*03b8*/ 	.word	0x0500000f


	//   ....[158]....
        /*03bc*/ 	.word	0x0500000f


	//   ....[159]....
        /*03c0*/ 	.word	0x0500000f


	//   ....[160]....
        /*03c4*/ 	.word	0x0500000f


	//   ....[161]....
        /*03c8*/ 	.word	0x0500000f


	//   ....[162]....
        /*03cc*/ 	.word	0x0500000f


	//   ....[163]....
        /*03d0*/ 	.word	0x0500000f


	//   ....[164]....
        /*03d4*/ 	.word	0x0500000f


	//   ....[165]....
        /*03d8*/ 	.word	0x0500000f


	//   ....[166]....
        /*03dc*/ 	.word	0x0500000f


	//   ....[167]....
        /*03e0*/ 	.word	0x0500000f


	//   ....[168]....
        /*03e4*/ 	.word	0x0500000f


	//   ....[169]....
        /*03e8*/ 	.word	0x0500000f


	//   ....[170]....
        /*03ec*/ 	.word	0x0500000f


	//   ....[171]....
        /*03f0*/ 	.word	0x0500000f


	//   ....[172]....
        /*03f4*/ 	.word	0x0500000f


	//   ....[173]....
        /*03f8*/ 	.word	0x0500000f


	//   ....[174]....
        /*03fc*/ 	.word	0x0500000f


	//   ....[175]....
        /*0400*/ 	.word	0x0500000f


	//   ....[176]....
        /*0404*/ 	.word	0x0500000f


	//   ....[177]....
        /*0408*/ 	.word	0x0500000f


	//   ....[178]....
        /*040c*/ 	.word	0x0500000f


	//   ....[179]....
        /*0410*/ 	.word	0x0500000f


	//   ....[180]....
        /*0414*/ 	.word	0x0500000f


	//   ....[181]....
        /*0418*/ 	.word	0x0500000f


	//   ....[182]....
        /*041c*/ 	.word	0x0500000f


	//   ....[183]....
        /*0420*/ 	.word	0x0500000f


	//   ....[184]....
        /*0424*/ 	.word	0x0500000f


	//   ....[185]....
        /*0428*/ 	.word	0x0500000f


	//   ....[186]....
        /*042c*/ 	.word	0x0500000f


	//   ....[187]....
        /*0430*/ 	.word	0x0500000f


	//   ....[188]....
        /*0434*/ 	.word	0x0500000f


	//   ....[189]....
        /*0438*/ 	.word	0x0500000f


	//   ....[190]....
        /*043c*/ 	.word	0x0500000f


	//   ....[191]....
        /*0440*/ 	.word	0x0500000f


	//   ....[192]....
        /*0444*/ 	.word	0x0500000f


	//   ....[193]....
        /*0448*/ 	.word	0x0500000f


	//   ....[194]....
        /*044c*/ 	.word	0x0500000f


	//   ....[195]....
        /*0450*/ 	.word	0x0500000f


	//   ....[196]....
        /*0454*/ 	.word	0x0500000f


	//   ....[197]....
        /*0458*/ 	.word	0x0500000f


	//   ....[198]....
        /*045c*/ 	.word	0x0500000f


	//   ....[199]....
        /*0460*/ 	.word	0x0500000f


	//   ....[200]....
        /*0464*/ 	.word	0x0500000f


	//   ....[201]....
        /*0468*/ 	.word	0x0500000f


	//   ....[202]....
        /*046c*/ 	.word	0x0500000f


	//   ....[203]....
        /*0470*/ 	.word	0x0500000f


	//   ....[204]....
        /*0474*/ 	.word	0x0500000f


	//   ....[205]....
        /*0478*/ 	.word	0x0500000f


	//   ....[206]....
        /*047c*/ 	.word	0x0500000f


	//   ....[207]....
        /*0480*/ 	.word	0x0500000f


	//   ....[208]....
        /*0484*/ 	.word	0x0500000f


	//   ....[209]....
        /*0488*/ 	.word	0x0500000f


	//   ....[210]....
        /*048c*/ 	.word	0x0500000f


	//   ....[211]....
        /*0490*/ 	.word	0x0500000f


	//   ....[212]....
        /*0494*/ 	.word	0x0500000f


	//   ....[213]....
        /*0498*/ 	.word	0x0500000f


	//   ....[214]....
        /*049c*/ 	.word	0x0500000f


	//   ....[215]....
        /*04a0*/ 	.word	0x0500000f


	//   ....[216]....
        /*04a4*/ 	.word	0x0500000f


	//   ....[217]....
        /*04a8*/ 	.word	0x0500000f


	//   ....[218]....
        /*04ac*/ 	.word	0x0500000f


	//   ....[219]....
        /*04b0*/ 	.word	0x0500000f


	//----- nvinfo : EIATTR_COOP_GROUP_INSTR_OFFSETS
	.align		4
.L_1176:
        /*04b4*/ 	.byte	0x04, 0x28
        /*04b6*/ 	.short	(.L_1178 - .L_1177)


	//   ....[0]....
.L_1177:
        /*04b8*/ 	.word	0x00000080


	//   ....[1]....
        /*04bc*/ 	.word	0x00000090


	//   ....[2]....
        /*04c0*/ 	.word	0x000002d0


	//   ....[3]....
        /*04c4*/ 	.word	0x00000430


	//   ....[4]....
        /*04c8*/ 	.word	0x00000550


	//   ....[5]....
        /*04cc*/ 	.word	0x000006b0


	//   ....[6]....
        /*04d0*/ 	.word	0x00001590


	//   ....[7]....
        /*04d4*/ 	.word	0x000021c0


	//   ....[8]....
        /*04d8*/ 	.word	0x00002220


	//   ....[9]....
        /*04dc*/ 	.word	0x00002650


	//   ....[10]....
        /*04e0*/ 	.word	0x000026d0


	//   ....[11]....
        /*04e4*/ 	.word	0x00003750


	//   ....[12]....
        /*04e8*/ 	.word	0x00003770


	//   ....[13]....
        /*04ec*/ 	.word	0x00003d40


	//   ....[14]....
        /*04f0*/ 	.word	0x00003f10


	//   ....[15]....
        /*04f4*/ 	.word	0x00004fb0


	//   ....[16]....
        /*04f8*/ 	.word	0x00005030


	//   ....[17]....
        /*04fc*/ 	.word	0x000050a0


	//   ....[18]....
        /*0500*/ 	.word	0x000050c0


	//   ....[19]....
        /*0504*/ 	.word	0x00006b00


	//   ....[20]....
        /*0508*/ 	.word	0x00006b30


	//   ....[21]....
        /*050c*/ 	.word	0x00006c00


	//   ....[22]....
        /*0510*/ 	.word	0x00006c30


	//   ....[23]....
        /*0514*/ 	.word	0x00007440


	//   ....[24]....
        /*0518*/ 	.word	0x00007470


	//   ....[25]....
        /*051c*/ 	.word	0x000075b0


	//   ....[26]....
        /*0520*/ 	.word	0x000075d0


	//   ....[27]....
        /*0524*/ 	.word	0x00007710


	//   ....[28]....
        /*0528*/ 	.word	0x00007730


	//   ....[29]....
        /*052c*/ 	.word	0x00007880


	//   ....[30]....
        /*0530*/ 	.word	0x000078a0


	//   ....[31]....
        /*0534*/ 	.word	0x00008210


	//   ....[32]....
        /*0538*/ 	.word	0x00008240


	//   ....[33]....
        /*053c*/ 	.word	0x00008390


	//   ....[34]....
        /*0540*/ 	.word	0x000083b0


	//   ....[35]....
        /*0544*/ 	.word	0x000084f0


	//   ....[36]....
        /*0548*/ 	.word	0x00008510


	//   ....[37]....
        /*054c*/ 	.word	0x00008660


	//   ....[38]....
        /*0550*/ 	.word	0x00008680


	//   ....[39]....
        /*0554*/ 	.word	0x00008840


	//   ....[40]....
        /*0558*/ 	.word	0x00008a10


	//   ....[41]....
        /*055c*/ 	.word	0x00008a40


	//   ....[42]....
        /*0560*/ 	.word	0x00008a70


	//   ....[43]....
        /*0564*/ 	.word	0x00008aa0


	//   ....[44]....
        /*0568*/ 	.word	0x00008ad0


	//   ....[45]....
        /*056c*/ 	.word	0x00008b00


	//   ....[46]....
        /*0570*/ 	.word	0x00008c50


	//   ....[47]....
        /*0574*/ 	.word	0x00008c80


	//   ....[48]....
        /*0578*/ 	.word	0x00008cb0


	//   ....[49]....
        /*057c*/ 	.word	0x00008ce0


	//   ....[50]....
        /*0580*/ 	.word	0x00008d10


	//   ....[51]....
        /*0584*/ 	.word	0x00008d40


	//   ....[52]....
        /*0588*/ 	.word	0x00008dd0


	//   ....[53]....
        /*058c*/ 	.word	0x00008e00


	//   ....[54]....
        /*0590*/ 	.word	0x00008e80


	//   ....[55]....
        /*0594*/ 	.word	0x0000a390


	//   ....[56]....
        /*0598*/ 	.word	0x0000a3b0


	//   ....[57]....
        /*059c*/ 	.word	0x0000a440


	//   ....[58]....
        /*05a0*/ 	.word	0x0000a460


	//   ....[59]....
        /*05a4*/ 	.word	0x0000a4e0


	//   ....[60]....
        /*05a8*/ 	.word	0x0000a500


	//   ....[61]....
        /*05ac*/ 	.word	0x0000a580


	//   ....[62]....
        /*05b0*/ 	.word	0x0000a5a0


	//   ....[63]....
        /*05b4*/ 	.word	0x0000a620


	//   ....[64]....
        /*05b8*/ 	.word	0x0000a640


	//   ....[65]....
        /*05bc*/ 	.word	0x0000a650


	//   ....[66]....
        /*05c0*/ 	.word	0x0000a660


	//   ....[67]....
        /*05c4*/ 	.word	0x0000ae90


	//   ....[68]....
        /*05c8*/ 	.word	0x0000aec0


	//   ....[69]....
        /*05cc*/ 	.word	0x0000af80


	//   ....[70]....
        /*05d0*/ 	.word	0x0000af90


	//   ....[71]....
        /*05d4*/ 	.word	0x0000b020


	//   ....[72]....
        /*05d8*/ 	.word	0x0000b030


	//   ....[73]....
        /*05dc*/ 	.word	0x0000b0c0


	//   ....[74]....
        /*05e0*/ 	.word	0x0000b0d0


	//   ....[75]....
        /*05e4*/ 	.word	0x0000b160


	//   ....[76]....
        /*05e8*/ 	.word	0x0000b170


	//   ....[77]....
        /*05ec*/ 	.word	0x0000b200


	//   ....[78]....
        /*05f0*/ 	.word	0x0000b210


	//   ....[79]....
        /*05f4*/ 	.word	0x0000b290


	//   ....[80]....
        /*05f8*/ 	.word	0x0000b2a0


	//   ....[81]....
        /*05fc*/ 	.word	0x0000b2b0


	//   ....[82]....
        /*0600*/ 	.word	0x0000b2c0


	//   ....[83]....
        /*0604*/ 	.word	0x0000b740


	//   ....[84]....
        /*0608*/ 	.word	0x0000b770


	//   ....[85]....
        /*060c*/ 	.word	0x0000b7c0


	//   ....[86]....
        /*0610*/ 	.word	0x0000b870


	//   ....[87]....
        /*0614*/ 	.word	0x0000b890


	//   ....[88]....
        /*0618*/ 	.word	0x0000b940


	//   ....[89]....
        /*061c*/ 	.word	0x0000b950


	//   ....[90]....
        /*0620*/ 	.word	0x0000b980


	//   ....[91]....
        /*0624*/ 	.word	0x0000ba10


	//   ....[92]....
        /*0628*/ 	.word	0x0000bab0


	//   ....[93]....
        /*062c*/ 	.word	0x0000bad0


	//   ....[94]....
        /*0630*/ 	.word	0x0000bae0


	//   ....[95]....
        /*0634*/ 	.word	0x0000c210


	//   ....[96]....
        /*0638*/ 	.word	0x0000c230


	//   ....[97]....
        /*063c*/ 	.word	0x0000c240


	//   ....[98]....
        /*0640*/ 	.word	0x0000c280


	//   ....[99]....
        /*0644*/ 	.word	0x0000c290


	//   ....[100]....
        /*0648*/ 	.word	0x0000c2d0


	//   ....[101]....
        /*064c*/ 	.word	0x0000c2e0


	//   ....[102]....
        /*0650*/ 	.word	0x0000c320


	//   ....[103]....
        /*0654*/ 	.word	0x0000c330


	//   ....[104]....
        /*0658*/ 	.word	0x0000c370


	//   ....[105]....
        /*065c*/ 	.word	0x0000c380


	//   ....[106]....
        /*0660*/ 	.word	0x0000c390


	//   ....[107]....
        /*0664*/ 	.word	0x0000c700


	//   ....[108]....
        /*0668*/ 	.word	0x0000c720


	//   ....[109]....
        /*066c*/ 	.word	0x0000c730


	//   ....[110]....
        /*0670*/ 	.word	0x0000c740


	//   ....[111]....
        /*0674*/ 	.word	0x0000c750


	//   ....[112]....
        /*0678*/ 	.word	0x0000c770


	//   ....[113]....
        /*067c*/ 	.word	0x0000c7e0


	//   ....[114]....
        /*0680*/ 	.word	0x0000c810


	//   ....[115]....
        /*0684*/ 	.word	0x0000c820


	//   ....[116]....
        /*0688*/ 	.word	0x0000c890


	//   ....[117]....
        /*068c*/ 	.word	0x0000c8a0


	//   ....[118]....
        /*0690*/ 	.word	0x0000c9a0


	//   ....[119]....
        /*0694*/ 	.word	0x0000ce50


	//   ....[120]....
        /*0698*/ 	.word	0x0000cea0


	//   ....[121]....
        /*069c*/ 	.word	0x0000ced0


	//   ....[122]....
        /*06a0*/ 	.word	0x0000cee0


	//   ....[123]....
        /*06a4*/ 	.word	0x0000cf10


	//   ....[124]....
        /*06a8*/ 	.word	0x0000cf40


	//   ....[125]....
        /*06ac*/ 	.word	0x0000cf70


	//   ....[126]....
        /*06b0*/ 	.word	0x0000cfa0


	//   ....[127]....
        /*06b4*/ 	.word	0x0000d120


	//   ....[128]....
        /*06b8*/ 	.word	0x0000d150


	//   ....[129]....
        /*06bc*/ 	.word	0x0000d180


	//   ....[130]....
        /*06c0*/ 	.word	0x0000d1b0


	//   ....[131]....
        /*06c4*/ 	.word	0x0000d1e0


	//   ....[132]....
        /*06c8*/ 	.word	0x0000d210


	//   ....[133]....
        /*06cc*/ 	.word	0x0000d2d0


	//   ....[134]....
        /*06d0*/ 	.word	0x0000d2f0


	//   ....[135]....
        /*06d4*/ 	.word	0x0000d360


	//   ....[136]....
        /*06d8*/ 	.word	0x0000d7d0


	//   ....[137]....
        /*06dc*/ 	.word	0x0000dcb0


	//   ....[138]....
        /*06e0*/ 	.word	0x0000dda0


	//   ....[139]....
        /*06e4*/ 	.word	0x0000de40


	//   ....[140]....
        /*06e8*/ 	.word	0x0000dea0


	//   ....[141]....
        /*06ec*/ 	.word	0x0000df90


	//   ....[142]....
        /*06f0*/ 	.word	0x0000e000


	//   ....[143]....
        /*06f4*/ 	.word	0x0000e0f0


	//   ....[144]....
        /*06f8*/ 	.word	0x0000e160


	//   ....[145]....
        /*06fc*/ 	.word	0x0000e250


	//   ....[146]....
        /*0700*/ 	.word	0x0000e2c0


	//   ....[147]....
        /*0704*/ 	.word	0x0000e3b0


	//   ....[148]....
        /*0708*/ 	.word	0x0000e420


	//   ....[149]....
        /*070c*/ 	.word	0x0000e4c0


	//   ....[150]....
        /*0710*/ 	.word	0x0000e5b0


	//   ....[151]....
        /*0714*/ 	.word	0x0000e620


	//   ....[152]....
        /*0718*/ 	.word	0x0000e680


	//   ....[153]....
        /*071c*/ 	.word	0x0000e770


	//   ....[154]....
        /*0720*/ 	.word	0x0000e7d0


	//   ....[155]....
        /*0724*/ 	.word	0x0000e8d0


	//   ....[156]....
        /*0728*/ 	.word	0x0000e930


	//   ....[157]....
        /*072c*/ 	.word	0x0000ea30


	//   ....[158]....
        /*0730*/ 	.word	0x0000ea90


	//   ....[159]....
        /*0734*/ 	.word	0x0000eb90


	//   ....[160]....
        /*0738*/ 	.word	0x0000ebf0


	//   ....[161]....
        /*073c*/ 	.word	0x0000ecf0


	//   ....[162]....
        /*0740*/ 	.word	0x0000ed50


	//   ....[163]....
        /*0744*/ 	.word	0x0000ee50


	//   ....[164]....
        /*0748*/ 	.word	0x0000eeb0


	//   ....[165]....
        /*074c*/ 	.word	0x0000ef50


	//   ....[166]....
        /*0750*/ 	.word	0x0000f0d0


	//   ....[167]....
        /*0754*/ 	.word	0x0000f1b0


	//   ....[168]....
        /*0758*/ 	.word	0x0000f260


	//   ....[169]....
        /*075c*/ 	.word	0x0000f370


	//   ....[170]....
        /*0760*/ 	.word	0x0000f3d0


	//   ....[171]....
        /*0764*/ 	.word	0x0000f4e0


	//   ....[172]....
        /*0768*/ 	.word	0x0000f540


	//   ....[173]....
        /*076c*/ 	.word	0x0000f650


	//   ....[174]....
        /*0770*/ 	.word	0x0000f6b0


	//   ....[175]....
        /*0774*/ 	.word	0x0000f7c0


	//   ....[176]....
        /*0778*/ 	.word	0x0000f820


	//   ....[177]....
        /*077c*/ 	.word	0x0000f8e0


	//   ....[178]....
        /*0780*/ 	.word	0x0000fa40


	//   ....[179]....
        /*0784*/ 	.word	0x0000fae0


	//   ....[180]....
        /*0788*/ 	.word	0x0000fb40


	//   ....[181]....
        /*078c*/ 	.word	0x0000fbf0


	//   ....[182]....
        /*0790*/ 	.word	0x0000fc50


	//   ....[183]....
        /*0794*/ 	.word	0x0000fd00


	//   ....[184]....
        /*0798*/ 	.word	0x0000fd60


	//   ....[185]....
        /*079c*/ 	.word	0x0000fe10


	//   ....[186]....
        /*07a0*/ 	.word	0x0000fe70


	//   ....[187]....
        /*07a4*/ 	.word	0x0000ff20


	//   ....[188]....
        /*07a8*/ 	.word	0x0000ff80


	//   ....[189]....
        /*07ac*/ 	.word	0x00010030


	//   ....[190]....
        /*07b0*/ 	.word	0x00010110


	//   ....[191]....
        /*07b4*/ 	.word	0x000101b0


	//   ....[192]....
        /*07b8*/ 	.word	0x00010210


	//   ....[193]....
        /*07bc*/ 	.word	0x000102e0


	//   ....[194]....
        /*07c0*/ 	.word	0x00010340


	//   ....[195]....
        /*07c4*/ 	.word	0x00010410


	//   ....[196]....
        /*07c8*/ 	.word	0x00010470


	//   ....[197]....
        /*07cc*/ 	.word	0x00010550


	//   ....[198]....
        /*07d0*/ 	.word	0x000105b0


	//   ....[199]....
        /*07d4*/ 	.word	0x00010680


	//   ....[200]....
        /*07d8*/ 	.word	0x000106e0


	//   ....[201]....
        /*07dc*/ 	.word	0x000107b0


	//   ....[202]....
        /*07e0*/ 	.word	0x00010840


	//   ....[203]....
        /*07e4*/ 	.word	0x000108e0


	//   ....[204]....
        /*07e8*/ 	.word	0x00010a00


	//   ....[205]....
        /*07ec*/ 	.word	0x00010a70


	//   ....[206]....
        /*07f0*/ 	.word	0x00010ae0


	//   ....[207]....
        /*07f4*/ 	.word	0x00010b50


	//   ....[208]....
        /*07f8*/ 	.word	0x00010bc0


	//   ....[209]....
        /*07fc*/ 	.word	0x00010c40


	//   ....[210]....
        /*0800*/ 	.word	0x00010cd0


	//   ....[211]....
        /*0804*/ 	.word	0x00010d60


	//   ....[212]....
        /*0808*/ 	.word	0x00010dd0


	//   ....[213]....
        /*080c*/ 	.word	0x00010e40


	//   ....[214]....
        /*0810*/ 	.word	0x00010eb0


	//   ....[215]....
        /*0814*/ 	.word	0x00010f30


	//   ....[216]....
        /*0818*/ 	.word	0x00010fa0


	//   ....[217]....
        /*081c*/ 	.word	0x00011040


	//   ....[218]....
        /*0820*/ 	.word	0x000110d0


	//   ....[219]....
        /*0824*/ 	.word	0x000111f0


	//----- nvinfo : EIATTR_REG_RECONFIG
	.align		4
.L_1178:
        /*0828*/ 	.byte	0x01, 0x54
	.zero		2


	//----- nvinfo : EIATTR_SYSCALL_OFFSETS
	.align		4
        /*082c*/ 	.byte	0x04, 0x46
        /*082e*/ 	.short	(.L_1180 - .L_1179)


	//   ....[0]....
.L_1179:
        /*0830*/ 	.word	0x00001770


	//   ....[1]....
        /*0834*/ 	.word	0x000099e0


	//   ....[2]....
        /*0838*/ 	.word	0x00009b30


	//   ....[3]....
        /*083c*/ 	.word	0x00009c20


	//   ....[4]....
        /*0840*/ 	.word	0x0000aaf0


	//----- nvinfo : EIATTR_MBARRIER_INSTR_OFFSETS
	.align		4
.L_1180:
        /*0844*/ 	.byte	0x04, 0x39
        /*0846*/ 	.short	(.L_1182 - .L_1181)


	//   ....[0]....
.L_1181:
        /*0848*/ 	.word	0x00000180
        /*084c*/ 	.word	0x000000ff
        /*0850*/ 	.word	0x00022800
        /*0854*/ 	.short	0x0100
        /*0856*/ 	.byte	0x08
	.zero		1


	//   ....[1]....
        /*0858*/ 	.word	0x00000190
        /*085c*/ 	.word	0x000000ff
        /*0860*/ 	.word	0x00022820
        /*0864*/ 	.short	0x0100
        /*0866*/ 	.byte	0x08
	.zero		1


	//   ....[2]....
        /*0868*/ 	.word	0x00000280
        /*086c*/ 	.word	0x000000ff
        /*0870*/ 	.word	0x00022830
        /*0874*/ 	.short	0x0100
        /*0876*/ 	.byte	0x08
	.zero		1


	//   ....[3]....
        /*0878*/ 	.word	0x00000290
        /*087c*/ 	.word	0x000000ff
        /*0880*/ 	.word	0x00022840
        /*0884*/ 	.short	0x0100
        /*0886*/ 	.byte	0x08
	.zero		1


	//   ....[4]....
        /*0888*/ 	.word	0x000002a0
        /*088c*/ 	.word	0x000000ff
        /*0890*/ 	.word	0x00022838
        /*0894*/ 	.short	0x0100
        /*0896*/ 	.byte	0x08
	.zero		1


	//   ....[5]....
        /*0898*/ 	.word	0x000002b0
        /*089c*/ 	.word	0x000000ff
        /*08a0*/ 	.word	0x00022848
        /*08a4*/ 	.short	0x0100
        /*08a6*/ 	.byte	0x08
	.zero		1


	//   ....[6]....
        /*08a8*/ 	.word	0x000003e0
        /*08ac*/ 	.word	0x000000ff
        /*08b0*/ 	.word	0x00022850
        /*08b4*/ 	.short	0x0100
        /*08b6*/ 	.byte	0x08
	.zero		1


	//   ....[7]....
        /*08b8*/ 	.word	0x000003f0
        /*08bc*/ 	.word	0x000000ff
        /*08c0*/ 	.word	0x00022860
        /*08c4*/ 	.short	0x0100
        /*08c6*/ 	.byte	0x08
	.zero		1


	//   ....[8]....
        /*08c8*/ 	.word	0x00000400
        /*08cc*/ 	.word	0x000000ff
        /*08d0*/ 	.word	0x00022858
        /*08d4*/ 	.short	0x0100
        /*08d6*/ 	.byte	0x08
	.zero		1


	//   ....[9]....
        /*08d8*/ 	.word	0x00000410
        /*08dc*/ 	.word	0x000000ff
        /*08e0*/ 	.word	0x00022868
        /*08e4*/ 	.short	0x0100
        /*08e6*/ 	.byte	0x08
	.zero		1


	//   ....[10]....
        /*08e8*/ 	.word	0x00000500
        /*08ec*/ 	.word	0x000000ff
        /*08f0*/ 	.word	0x00022870
        /*08f4*/ 	.short	0x0100
        /*08f6*/ 	.byte	0x06
	.zero		1


	//   ....[11]....
        /*08f8*/ 	.word	0x00000510
        /*08fc*/ 	.word	0x000000ff
        /*0900*/ 	.word	0x00022880
        /*0904*/ 	.short	0x0100
        /*0906*/ 	.byte	0x06
	.zero		1


	//   ....[12]....
        /*0908*/ 	.word	0x00000520
        /*090c*/ 	.word	0x000000ff
        /*0910*/ 	.word	0x00022878
        /*0914*/ 	.short	0x0100
        /*0916*/ 	.byte	0x06
	.zero		1


	//   ....[13]....
        /*0918*/ 	.word	0x00000530
        /*091c*/ 	.word	0x000000ff
        /*0920*/ 	.word	0x00022888
        /*0924*/ 	.short	0x0100
        /*0926*/ 	.byte	0x06
	.zero		1


	//   ....[14]....
        /*0928*/ 	.word	0x00000660
        /*092c*/ 	.word	0x000000ff
        /*0930*/ 	.word	0x00022890
        /*0934*/ 	.short	0x0100
        /*0936*/ 	.byte	0x08
	.zero		1


	//   ....[15]....
        /*0938*/ 	.word	0x00000670
        /*093c*/ 	.word	0x000000ff
        /*0940*/ 	.word	0x000228a0
        /*0944*/ 	.short	0x0100
        /*0946*/ 	.byte	0x08
	.zero		1


	//   ....[16]....
        /*0948*/ 	.word	0x00000680
        /*094c*/ 	.word	0x000000ff
        /*0950*/ 	.word	0x00022898
        /*0954*/ 	.short	0x0100
        /*0956*/ 	.byte	0x08
	.zero		1


	//   ....[17]....
        /*0958*/ 	.word	0x00000690
        /*095c*/ 	.word	0x000000ff
        /*0960*/ 	.word	0x000228a8
        /*0964*/ 	.short	0x0100
        /*0966*/ 	.byte	0x08
	.zero		1


	//   ....[18]....
        /*0968*/ 	.word	0x000007d0
        /*096c*/ 	.word	0x000000ff
        /*0970*/ 	.word	0x000228b0
        /*0974*/ 	.short	0x0100
        /*0976*/ 	.byte	0x08
	.zero		1


	//   ....[19]....
        /*0978*/ 	.word	0x000007e0
        /*097c*/ 	.word	0x000000ff
        /*0980*/ 	.word	0x000228c0
        /*0984*/ 	.short	0x0100
        /*0986*/ 	.byte	0x08
	.zero		1


	//   ....[20]....
        /*0988*/ 	.word	0x000007f0
        /*098c*/ 	.word	0x000000ff
        /*0990*/ 	.word	0x000228b8
        /*0994*/ 	.short	0x0100
        /*0996*/ 	.byte	0x08
	.zero		1


	//   ....[21]....
        /*0998*/ 	.word	0x00000800
        /*099c*/ 	.word	0x000000ff
        /*09a0*/ 	.word	0x000228c8
        /*09a4*/ 	.short	0x0100
        /*09a6*/ 	.byte	0x08
	.zero		1


	//   ....[22]....
        /*09a8*/ 	.word	0x000017e0
        /*09ac*/ 	.word	0x000000ff
        /*09b0*/ 	.word	0x00022800
        /*09b4*/ 	.short	0x010a
        /*09b6*/ 	.byte	0x2d
	.zero		1


	//   ....[23]....
        /*09b8*/ 	.word	0x000018b0
        /*09bc*/ 	.word	0x000000ff
        /*09c0*/ 	.word	0x00022830
        /*09c4*/ 	.short	0x010a
        /*09c6*/ 	.byte	0x16
	.zero		1


	//   ....[24]....
        /*09c8*/ 	.word	0x000018f0
        /*09cc*/ 	.word	0x000000ff
        /*09d0*/ 	.word	0x00022830
        /*09d4*/ 	.short	0x010a
        /*09d6*/ 	.byte	0x16
	.zero		1


	//   ....[25]....
        /*09d8*/ 	.word	0x00001c20
        /*09dc*/ 	.word	0x000000ff
        /*09e0*/ 	.word	0x00000000
        /*09e4*/ 	.short	0x0101
        /*09e6*/ 	.byte	0x06
	.zero		1


	//   ....[26]....
        /*09e8*/ 	.word	0x00002ed0
        /*09ec*/ 	.word	0x000000ff
        /*09f0*/ 	.word	0x00022850
        /*09f4*/ 	.short	0x010a
        /*09f6*/ 	.byte	0x16
	.zero		1


	//   ....[27]....
        /*09f8*/ 	.word	0x00002f10
        /*09fc*/ 	.word	0x000000ff
        /*0a00*/ 	.word	0x00022850
        /*0a04*/ 	.short	0x010a
        /*0a06*/ 	.byte	0x16
	.zero		1


	//   ....[28]....
        /*0a08*/ 	.word	0x00003230
        /*0a0c*/ 	.word	0x000000ff
        /*0a10*/ 	.word	0x00000000
        /*0a14*/ 	.short	0x0101
        /*0a16*/ 	.byte	0x16
	.zero		1


	//   ....[29]....
        /*0a18*/ 	.word	0x00003390
        /*0a1c*/ 	.word	0x000000ff
        /*0a20*/ 	.word	0x00022830
        /*0a24*/ 	.short	0x010a
        /*0a26*/ 	.byte	0x18
	.zero		1


	//   ....[30]....
        /*0a28*/ 	.word	0x000033d0
        /*0a2c*/ 	.word	0x000000ff
        /*0a30*/ 	.word	0x00022830
        /*0a34*/ 	.short	0x010a
        /*0a36*/ 	.byte	0x18
	.zero		1


	//   ....[31]....
        /*0a38*/ 	.word	0x00003600
        /*0a3c*/ 	.word	0x000000ff
        /*0a40*/ 	.word	0x00000000
        /*0a44*/ 	.short	0x0101
        /*0a46*/ 	.byte	0x06
	.zero		1


	//   ....[32]....
        /*0a48*/ 	.word	0x00004c70
        /*0a4c*/ 	.word	0x000000ff
        /*0a50*/ 	.word	0x00022850
        /*0a54*/ 	.short	0x010a
        /*0a56*/ 	.byte	0x18
	.zero		1


	//   ....[33]....
        /*0a58*/ 	.word	0x00004cc0
        /*0a5c*/ 	.word	0x000000ff
        /*0a60*/ 	.word	0x00022850
        /*0a64*/ 	.short	0x010a
        /*0a66*/ 	.byte	0x18
	.zero		1


	//   ....[34]....
        /*0a68*/ 	.word	0x00004f90
        /*0a6c*/ 	.word	0x000000ff
        /*0a70*/ 	.word	0x00000000
        /*0a74*/ 	.short	0x0101
        /*0a76*/ 	.byte	0x18
	.zero		1


	//   ....[35]....
        /*0a78*/ 	.word	0x00007430
        /*0a7c*/ 	.word	0x00000003
        /*0a80*/ 	.word	0x00000000
        /*0a84*/ 	.short	0x0101
        /*0a86*/ 	.byte	0x3f
	.zero		1


	//   ....[36]....
        /*0a88*/ 	.word	0x0000a100
        /*0a8c*/ 	.word	0x00000021
        /*0a90*/ 	.word	0x00022840
        /*0a94*/ 	.short	0x010a
        /*0a96*/ 	.byte	0x3f
	.zero		1


	//   ....[37]....
        /*0a98*/ 	.word	0x0000a760
        /*0a9c*/ 	.word	0x00000021
        /*0aa0*/ 	.word	0x00022830
        /*0aa4*/ 	.short	0x0107
        /*0aa6*/ 	.byte	0x3f
	.zero		1


	//   ....[38]....
        /*0aa8*/ 	.word	0x0000a840
        /*0aac*/ 	.word	0x00000021
        /*0ab0*/ 	.word	0x00022830
        /*0ab4*/ 	.short	0x0101
        /*0ab6*/ 	.byte	0x3f
	.zero		1


	//   ....[39]....
        /*0ab8*/ 	.word	0x0000b3c0
        /*0abc*/ 	.word	0x00000016
        /*0ac0*/ 	.word	0x00022800
        /*0ac4*/ 	.short	0x0107
        /*0ac6*/ 	.byte	0x3f
	.zero		1


	//   ....[40]....
        /*0ac8*/ 	.word	0x0000b4b0
        /*0acc*/ 	.word	0x00000016
        /*0ad0*/ 	.word	0x00022800
        /*0ad4*/ 	.short	0x0101
        /*0ad6*/ 	.byte	0x3f
	.zero		1


	//   ....[41]....
        /*0ad8*/ 	.word	0x0000b4d0
        /*0adc*/ 	.word	0x00000016
        /*0ae0*/ 	.word	0x00022820
        /*0ae4*/ 	.short	0x010a
        /*0ae6*/ 	.byte	0x3f
	.zero		1


	//   ....[42]....
        /*0ae8*/ 	.word	0x0000b560
        /*0aec*/ 	.word	0x00000021
        /*0af0*/ 	.word	0x00022860
        /*0af4*/ 	.short	0x010a
        /*0af6*/ 	.byte	0x3f
	.zero		1


	//   ....[43]....
        /*0af8*/ 	.word	0x0000bc60
        /*0afc*/ 	.word	0x00000021
        /*0b00*/ 	.word	0x00022850
        /*0b04*/ 	.short	0x0107
        /*0b06*/ 	.byte	0x3f
	.zero		1


	//   ....[44]....
        /*0b08*/ 	.word	0x0000bd30
        /*0b0c*/ 	.word	0x00000021
        /*0b10*/ 	.word	0x00022850
        /*0b14*/ 	.short	0x0101
        /*0b16*/ 	.byte	0x3f
	.zero		1


	//   ....[45]....
        /*0b18*/ 	.word	0x0000c070
        /*0b1c*/ 	.word	0x0000000a
        /*0b20*/ 	.word	0x00022840
        /*0b24*/ 	.short	0x010a
        /*0b26*/ 	.byte	0x3f
	.zero		1


	//   ....[46]....
        /*0b28*/ 	.word	0x0000c440
        /*0b2c*/ 	.word	0x0000000a
        /*0b30*/ 	.word	0x00022830
        /*0b34*/ 	.short	0x0107
        /*0b36*/ 	.byte	0x3f
	.zero		1


	//   ....[47]....
        /*0b38*/ 	.word	0x0000c500
        /*0b3c*/ 	.word	0x0000000a
        /*0b40*/ 	.word	0x00022830
        /*0b44*/ 	.short	0x0101
        /*0b46*/ 	.byte	0x3f
	.zero		1


	//   ....[48]....
        /*0b48*/ 	.word	0x0000c530
        /*0b4c*/ 	.word	0x0000000a
        /*0b50*/ 	.word	0x00022860
        /*0b54*/ 	.short	0x010a
        /*0b56*/ 	.byte	0x3f
	.zero		1


	//   ....[49]....
        /*0b58*/ 	.word	0x0000ca50
        /*0b5c*/ 	.word	0x0000000a
        /*0b60*/ 	.word	0x00022850
        /*0b64*/ 	.short	0x0107
        /*0b66*/ 	.byte	0x3f
	.zero		1


	//   ....[50]....
        /*0b68*/ 	.word	0x0000cb10
        /*0b6c*/ 	.word	0x0000000a
        /*0b70*/ 	.word	0x00022850
        /*0b74*/ 	.short	0x0101
        /*0b76*/ 	.byte	0x3f
	.zero		1


	//   ....[51]....
        /*0b78*/ 	.word	0x0000d750
        /*0b7c*/ 	.word	0x00000007
        /*0b80*/ 	.word	0x00022820
        /*0b84*/ 	.short	0x010a
        /*0b86*/ 	.byte	0x3f
	.zero		1


	//   ....[52]....
        /*0b88*/ 	.word	0x0000d8d0
        /*0b8c*/ 	.word	0x00000005
        /*0b90*/ 	.word	0x00022840
        /*0b94*/ 	.short	0x010a
        /*0b96*/ 	.byte	0x3f
	.zero		1


	//   ....[53]....
        /*0b98*/ 	.word	0x0000d970
        /*0b9c*/ 	.word	0x00000003
        /*0ba0*/ 	.word	0x00022840
        /*0ba4*/ 	.short	0x010a
        /*0ba6*/ 	.byte	0x3f
	.zero		1


	//   ....[54]....
        /*0ba8*/ 	.word	0x0000d9b0
        /*0bac*/ 	.word	0x00000005
        /*0bb0*/ 	.word	0x00022860
        /*0bb4*/ 	.short	0x010a
        /*0bb6*/ 	.byte	0x3f
	.zero		1


	//   ....[55]....
        /*0bb8*/ 	.word	0x0000d9f0
        /*0bbc*/ 	.word	0x00000003
        /*0bc0*/ 	.word	0x00022860
        /*0bc4*/ 	.short	0x010a
        /*0bc6*/ 	.byte	0x3f
	.zero		1


	//   ....[56]....
        /*0bc8*/ 	.word	0x0000da60
        /*0bcc*/ 	.word	0x00000003
        /*0bd0*/ 	.word	0x00022800
        /*0bd4*/ 	.short	0x010a
        /*0bd6*/ 	.byte	0x3f
	.zero		1


	//   ....[57]....
        /*0bd8*/ 	.word	0x0000dac0
        /*0bdc*/ 	.word	0x00000003
        /*0be0*/ 	.word	0x00022830
        /*0be4*/ 	.short	0x010a
        /*0be6*/ 	.byte	0x3f
	.zero		1


	//   ....[58]....
        /*0be8*/ 	.word	0x0000db20
        /*0bec*/ 	.word	0x00000009
        /*0bf0*/ 	.word	0x00022850
        /*0bf4*/ 	.short	0x010a
        /*0bf6*/ 	.byte	0x3f
	.zero		1


	//   ....[59]....
        /*0bf8*/ 	.word	0x0000db80
        /*0bfc*/ 	.word	0x00000003
        /*0c00*/ 	.word	0x00022830
        /*0c04*/ 	.short	0x010a
        /*0c06*/ 	.byte	0x3f
	.zero		1


	//   ....[60]....
        /*0c08*/ 	.word	0x0000dbe0
        /*0c0c*/ 	.word	0x00000009
        /*0c10*/ 	.word	0x00022850
        /*0c14*/ 	.short	0x010a
        /*0c16*/ 	.byte	0x3f
	.zero		1


	//   ....[61]....
        /*0c18*/ 	.word	0x0000dcf0
        /*0c1c*/ 	.word	0x00000021
        /*0c20*/ 	.word	0x00022840
        /*0c24*/ 	.short	0x010a
        /*0c26*/ 	.byte	0x3f
	.zero		1


	//   ....[62]....
        /*0c28*/ 	.word	0x0000efd0
        /*0c2c*/ 	.word	0x00000016
        /*0c30*/ 	.word	0x00022820
        /*0c34*/ 	.short	0x010a
        /*0c36*/ 	.byte	0x3f
	.zero		1


	//   ....[63]....
        /*0c38*/ 	.word	0x0000f020
        /*0c3c*/ 	.word	0x00000021
        /*0c40*/ 	.word	0x00022860
        /*0c44*/ 	.short	0x010a
        /*0c46*/ 	.byte	0x3f
	.zero		1


	//   ....[64]....
        /*0c48*/ 	.word	0x0000f990
        /*0c4c*/ 	.word	0x0000000a
        /*0c50*/ 	.word	0x00022840
        /*0c54*/ 	.short	0x010a
        /*0c56*/ 	.byte	0x3f
	.zero		1


	//   ....[65]....
        /*0c58*/ 	.word	0x00010060
        /*0c5c*/ 	.word	0x0000000a
        /*0c60*/ 	.word	0x00022860
        /*0c64*/ 	.short	0x010a
        /*0c66*/ 	.byte	0x3f
	.zero		1


	//   ....[66]....
        /*0c68*/ 	.word	0x00011110
        /*0c6c*/ 	.word	0x00000007
        /*0c70*/ 	.word	0x00022820
        /*0c74*/ 	.short	0x010a
        /*0c76*/ 	.byte	0x3f
	.zero		1


	//   ....[67]....
        /*0c78*/ 	.word	0x000112b0
        /*0c7c*/ 	.word	0x00000005
        /*0c80*/ 	.word	0x00022840
        /*0c84*/ 	.short	0x010a
        /*0c86*/ 	.byte	0x3f
	.zero		1


	//   ....[68]....
        /*0c88*/ 	.word	0x00011300
        /*0c8c*/ 	.word	0x00000003
        /*0c90*/ 	.word	0x00022840
        /*0c94*/ 	.short	0x010a
        /*0c96*/ 	.byte	0x3f
	.zero		1


	//   ....[69]....
        /*0c98*/ 	.word	0x00011350
        /*0c9c*/ 	.word	0x00000005
        /*0ca0*/ 	.word	0x00022860
        /*0ca4*/ 	.short	0x010a
        /*0ca6*/ 	.byte	0x3f
	.zero		1


	//----- nvinfo : EIATTR_NUM_MBARRIERS
	.align		4
.L_1182:
        /*0ca8*/ 	.byte	0x03, 0x38
        /*0caa*/ 	.short	0x0016


	//----- nvinfo : EIATTR_EXIT_INSTR_OFFSETS
	.align		4
        /*0cac*/ 	.byte	0x04, 0x1c
        /*0cae*/ 	.short	(.L_1184 - .L_1183)


	//   ....[0]....
.L_1183:
        /*0cb0*/ 	.word	0x000009b0


	//   ....[1]....
        /*0cb4*/ 	.word	0x000087f0


	//   ....[2]....
        /*0cb8*/ 	.word	0x0000da40


	//----- nvinfo : EIATTR_MAX_THREADS
	.align		4
.L_1184:
        /*0cbc*/ 	.byte	0x04, 0x05
        /*0cbe*/ 	.short	(.L_1186 - .L_1185)
.L_1185:
        /*0cc0*/ 	.word	0x00000180
        /*0cc4*/ 	.word	0x00000001
        /*0cc8*/ 	.word	0x00000001


	//----- nvinfo : EIATTR_CRS_STACK_SIZE
	.align		4
.L_1186:
        /*0ccc*/ 	.byte	0x04, 0x1e
        /*0cce*/ 	.short	(.L_1188 - .L_1187)
.L_1187:
        /*0cd0*/ 	.word	0x00000000


	//----- nvinfo : EIATTR_CBANK_PARAM_SIZE
	.align		4
.L_1188:
        /*0cd4*/ 	.byte	0x03, 0x19
        /*0cd6*/ 	.short	0x0af0


	//----- nvinfo : EIATTR_PARAM_CBANK
	.align		4
        /*0cd8*/ 	.byte	0x04, 0x0a
        /*0cda*/ 	.short	(.L_1190 - .L_1189)
	.align		4
.L_1189:
        /*0cdc*/ 	.word	index@(.nv.constant0._ZN7cutlass13device_kernelIN5flash11enable_sm90INS1_16FlashAttnFwdSm90INS1_25CollectiveMainloopFwdSm90ILi2EN4cute5tupleIJNS5_1CILi1EEES8_S8_EEENS6_IJNS7_ILi128EEENS7_ILi96EEENS7_ILi64EEEEEELi256ENS_6half_tEfNS_4arch4Sm90ELb0ELb0ELb0ELb1ELb1ELb0ELb0ELb1ELb0ELb1ELb0ELb0EEENS1_21CollectiveEpilogueFwdINS6_IJSA_NS7_ILi256EEESB_EEES9_SE_SG_Li256ELb1ELb1ELb0ELb0EEENS1_36VarlenDynamicPersistentTileSchedulerILi128ELi96ELi256ELi128ELb0ELb1ELb1ELb0ELb1ELb1EEEEEEEEEvNT_6ParamsE)
        /*0ce0*/ 	.short	0x0210
        /*0ce2*/ 	.short	0x0af0


	//----- nvinfo : EIATTR_SW_WAR
	.align		4
.L_1190:
        /*0ce4*/ 	.byte	0x04, 0x36
        /*0ce6*/ 	.short	(.L_1192 - .L_1191)
.L_1191:
        /*0ce8*/ 	.word	0x00000008
.L_1192:


//--------------------- .nv.info._ZN7cutlass13device_kernelIN5flash11enable_sm90INS1_16FlashAttnFwdSm90INS1_25CollectiveMainloopFwdSm90ILi2EN4cute5tupleIJNS5_1CILi1EEES8_S8_EEENS6_IJNS7_ILi128EEENS7_ILi96EEENS7_ILi64EEEEEELi256ENS_6half_tEfNS_4arch4Sm90ELb0ELb0ELb0ELb1ELb1ELb1ELb0ELb1ELb0ELb1ELb0ELb0EEENS1_21CollectiveEpilogueFwdINS6_IJSA_NS7_ILi256EEESB_EEES9_SE_SG_Li256ELb1ELb1ELb0ELb0EEENS1_36VarlenDynamicPersistentTileSchedulerILi128ELi96ELi256ELi128ELb0ELb1ELb1ELb0ELb1ELb1EEEEEEEEEvNT_6ParamsE --------------------------
	.section	.nv.info._ZN7cutlass13device_kernelIN5flash11enable_sm90INS1_16FlashAttnFwdSm90INS1_25CollectiveMainloopFwdSm90ILi2EN4cute5tupleIJNS5_1CILi1EEES8_S8_EEENS6_IJNS7_ILi128EEENS7_ILi96EEENS7_ILi64EEEEEELi256ENS_6half_tEfNS_4arch4Sm90ELb0ELb0ELb0ELb1ELb1ELb1ELb0ELb1ELb0ELb1ELb0ELb0EEENS1_21CollectiveEpilogueFwdINS6_IJSA_NS7_ILi256EEESB_EEES9_SE_SG_Li256ELb1ELb1ELb0ELb0EEENS1_36VarlenDynamicPersistentTileSchedulerILi128ELi96ELi256ELi128ELb0ELb1ELb1ELb0ELb1ELb1EEEEEEEEEvNT_6ParamsE,"",@"SHT_CUDA_INFO"
	.sectionflags	@""
	.align	4


	//----- nvinfo : EIATTR_CUDA_API_VERSION
	.align		4
        /*0000*/ 	.byte	0x04, 0x37
        /*0002*/ 	.short	(.L_1194 - .L_1193)
.L_1193:
        /*0004*/ 	.word	0x00000082


	//----- nvinfo : EIATTR_KPARAM_INFO
	.align		4
.L_1194:
        /*0008*/ 	.byte	0x04, 0x17
        /*000a*/ 	.short	(.L_1196 - .L_1195)
.L_1195:
        /*000c*/ 	.word	0x00000000
        /*0010*/ 	.short	0x0000
        /*0012*/ 	.short	0x0070
        /*0014*/ 	.byte	0x00, 0xf0, 0x01, 0x2a


	//----- nvinfo : EIATTR_SPARSE_MMA_MASK
	.align		4
.L_1196:
        /*0018*/ 	.byte	0x03, 0x50
        /*001a*/ 	.short	0x0000


	//----- nvinfo : EIATTR_MAXREG_COUNT
	.align		4
        /*001c*/ 	.byte	0x03, 0x1b
        /*001e*/ 	.short	0x00a8


	//----- nvinfo : EIATTR_NUM_BARRIERS
	.align		4
        /*0020*/ 	.byte	0x02, 0x4c
        /*0022*/ 	.byte	0x10
	.zero		1


	//----- nvinfo : EIATTR_EXTERNS
	.align		4
        /*0024*/ 	.byte	0x04, 0x0f
        /*0026*/ 	.short	(.L_1198 - .L_1197)


	//   ....[0]....
	.align		4
.L_1197:
        /*0028*/ 	.word	index@(__assertfail)


	//----- nvinfo : EIATTR_ANNOTATIONS
	.align		4
.L_1198:
        /*002c*/ 	.byte	0x04, 0x55
        /*002e*/ 	.short	(.L_1200 - .L_1199)


	//   ....[0]....
.L_1199:
        /* <DEDUP_REMOVED lines=49> */


	//----- nvinfo : EIATTR_MERCURY_ISA_VERSION
	.align		4
.L_1200:
        /*0328*/ 	.byte	0x03, 0x5f
        /*032a*/ 	.short	0x0101


	//----- nvinfo : EIATTR_UNUSED_LOAD_BYTE_OFFSET
	.align		4
        /*032c*/ 	.byte	0x04, 0x44
        /*032e*/ 	.short	(.L_1202 - .L_1201)


	//   ....[0]....
.L_1201:
        /*0330*/ 	.word	0x00000a40
        /*0334*/ 	.word	0x0000fff0


	//   ....[1]....
        /*0338*/ 	.word	0x0000cc30
        /*033c*/ 	.word	0x0000fff0


	//----- nvinfo : EIATTR_INT_WARP_WIDE_INSTR_OFFSETS
	.align		4
.L_1202:
        /*0340*/ 	.byte	0x04, 0x31
        /*0342*/ 	.short	(.L_1204 - .L_1203)


	//   ....[0]....
.L_1203:
        /*0344*/ 	.word	0x00000120


	//   ....[1]....
        /*0348*/ 	.word	0x000001c0


	//   ....[2]....
        /*034c*/ 	.word	0x00000230


	//   ....[3]....
        /*0350*/ 	.word	0x00012230


	//   ....[4]....
        /*0354*/ 	.word	0x000122c0


	//   ....[5]....
        /*0358*/ 	.word	0x000156d0


	//   ....[6]....
        /*035c*/ 	.word	0x00015760


	//----- nvinfo : EIATTR_COOP_GROUP_MASK_REGIDS
	.align		4
.L_1204:
        /*0360*/ 	.byte	0x04, 0x29
        /*0362*/ 	.short	(.L_1206 - .L_1205)


	//   ....[0]....
.L_1205:
        /*0364*/ 	.word	0xffffffff


	//   ....[1]....
        /*0368*/ 	.word	0xffffffff


	//   ....[2]....
        /*036c*/ 	.word	0xffffffff


	//   ....[3]....
        /*0370*/ 	.word	0xffffffff


	//   ....[4]....
        /*0374*/ 	.word	0xffffffff


	//   ....[5]....
        /*0378*/ 	.word	0xffffffff


	//   ....[6]....
        /*037c*/ 	.word	0xffffffff


	//   ....[7]....
        /*0380*/ 	.word	0xffffffff


	//   ....[8]....
        /*0384*/ 	.word	0xffffffff


	//   ....[9]....
        /*0388*/ 	.word	0xffffffff


	//   ....[10]....
        /*038c*/ 	.word	0xffffffff


	//   ....[11]....
        /*0390*/ 	.word	0xffffffff


	//   ....[12]....
        /*0394*/ 	.word	0xffffffff


	//   ....[13]....
        /*0398*/ 	.word	0xffffffff


	//   ....[14]....
        /*039c*/ 	.word	0xffffffff


	//   ....[15]....
        /*03a0*/ 	.word	0xffffffff


	//   ....[16]....
        /*03a4*/ 	.word	0xffffffff


	//   ....[17]....
        /*03a8*/ 	.word	0xffffffff


	//   ....[18]....
        /*03ac*/ 	.word	0xffffffff


	//   ....[19]....
        /*03b0*/ 	.word	0xffffffff


	//   ....[20]....
        /*03b4*/ 	.word	0xffffffff


	//   ....[21]....
        /*03b8*/ 	.word	0xffffffff


	//   ....[22]....
        /*03bc*/ 	.word	0xffffffff


	//   ....[23]....
        /*03c0*/ 	.word	0xffffffff


	//   ....[24]....
        /*03c4*/ 	.word	0xffffffff


	//   ....[25]....
        /*03c8*/ 	.word	0xffffffff


	//   ....[26]....
        /*03cc*/ 	.word	0xffffffff


	//   ....[27]....
        /*03d0*/ 	.word	0xffffffff


	//   ....[28]....
        /*03d4*/ 	.word	0xffffffff


	//   ....[29]....
        /*03d8*/ 	.word	0xffffffff


	//   ....[30]....
        /*03dc*/ 	.word	0xffffffff


	//   ....[31]....
        /*03e0*/ 	.word	0xffffffff


	//   ....[32]....
        /*03e4*/ 	.word	0xffffffff


	//   ....[33]....
        /*03e8*/ 	.word	0xffffffff


	//   ....[34]....
        /*03ec*/ 	.word	0xffffffff


	//   ....[35]....
        /*03f0*/ 	.word	0xffffffff


	//   ....[36]....
        /*03f4*/ 	.word	0xffffffff


	//   ....[37]....
        /*03f8*/ 	.word	0xffffffff


	//   ....[38]....
        /*03fc*/ 	.word	0xffffffff


	//   ....[39]....
        /*0400*/ 	.word	0xffffffff


	//   ....[40]....
        /*0404*/ 	.word	0xffffffff


	//   ....[41]....
        /*0408*/ 	.word	0xffffffff


	//   ....[42]....
        /*040c*/ 	.word	0xffffffff


	//   ....[43]....
        /*0410*/ 	.word	0xffffffff


	//   ....[44]....
        /*0414*/ 	.word	0xffffffff


	//   ....[45]....
        /*0418*/ 	.word	0xffffffff


	//   ....[46]....
        /*041c*/ 	.word	0xffffffff


	//   ....[47]....
        /*0420*/ 	.word	0xffffffff


	//   ....[48]....
        /*0424*/ 	.word	0xffffffff


	//   ....[49]....
        /*0428*/ 	.word	0xffffffff


	//   ....[50]....
        /*042c*/ 	.word	0xffffffff


	//   ....[51]....
        /*0430*/ 	.word	0xffffffff


	//   ....[52]....
        /*0434*/ 	.word	0xffffffff


	//   ....[53]....
        /*0438*/ 	.word	0xffffffff


	//   ....[54]....
        /*043c*/ 	.word	0xffffffff


	//   ....[55]....
        /*0440*/ 	.word	0xffffffff


	//   ....[56]....
        /*0444*/ 	.word	0xffffffff


	//   ....[57]....
        /*0448*/ 	.word	0xffffffff


	//   ....[58]....
        /*044c*/ 	.word	0xffffffff


	//   ....[59]....
        /*0450*/ 	.word	0xffffffff


	//   ....[60]....
        /*0454*/ 	.word	0xffffffff


	//   ....[61]....
        /*0458*/ 	.word	0xffffffff


	//   ....[62]....
        /*045c*/ 	.word	0xffffffff


	//   ....[63]....
        /*0460*/ 	.word	0xffffffff


	//   ....[64]....
        /*0464*/ 	.word	0xffffffff


	//   ....[65]....
        /*0468*/ 	.word	0xffffffff


	//   ....[66]....
        /*046c*/ 	.word	0xffffffff


	//   ....[67]....
        /*0470*/ 	.word	0xffffffff


	//   ....[68]....
        /*0474*/ 	.word	0xffffffff


	//   ....[69]....
        /*0478*/ 	.word	0xffffffff


	//   ....[70]....
        /*047c*/ 	.word	0xffffffff


	//   ....[71]....
        /*0480*/ 	.word	0xffffffff


	//   ....[72]....
        /*0484*/ 	.word	0xffffffff


	//   ....[73]....
        /*0488*/ 	.word	0xffffffff


	//   ....[74]....
        /*048c*/ 	.word	0xffffffff


	//   ....[75]....
        /*0490*/ 	.word	0xffffffff


	//   ....[76]....
        /*0494*/ 	.word	0xffffffff


	//   ....[77]....
        /*0498*/ 	.word	0xffffffff


	//   ....[78]....
        /*049c*/ 	.word	0xffffffff


	//   ....[79]....
        /*04a0*/ 	.word	0xffffffff


	//   ....[80]....
        /*04a4*/ 	.word	0xffffffff


	//   ....[81]....
        /*04a8*/ 	.word	0xffffffff


	//   ....[82]....
        /*04ac*/ 	.word	0xffffffff


	//   ....[83]....
        /*04b0*/ 	.word	0xffffffff


	//   ....[84]....
        /*04b4*/ 	.word	0xffffffff


	//   ....[85]....
        /*04b8*/ 	.word	0xffffffff


	//   ....[86]....
        /*04bc*/ 	.word	0xffffffff


	//   ....[87]....
        /*04c0*/ 	.word	0xffffffff


	//   ....[88]....
        /*04c4*/ 	.word	0xffffffff


	//   ....[89]....
        /*04c8*/ 	.word	0xffffffff


	//   ....[90]....
        /*04cc*/ 	.word	0xffffffff


	//   ....[91]....
        /*04d0*/ 	.word	0xffffffff


	//   ....[92]....
        /*04d4*/ 	.word	0xffffffff


	//   ....[93]....
        /*04d8*/ 	.word	0xffffffff


	//   ....[94]....
        /*04dc*/ 	.word	0xffffffff


	//   ....[95]....
        /*04e0*/ 	.word	0xffffffff


	//   ....[96]....
        /*04e4*/ 	.word	0xffffffff


	//   ....[97]....
        /*04e8*/ 	.word	0xffffffff


	//   ....[98]....
        /*04ec*/ 	.word	0xffffffff


	//   ....[99]....
        /*04f0*/ 	.word	0xffffffff


	//   ....[100]....
        /*04f4*/ 	.word	0xffffffff


	//   ....[101]....
        /*04f8*/ 	.word	0xffffffff


	//   ....[102]....
        /*04fc*/ 	.word	0xffffffff


	//   ....[103]....
        /*0500*/ 	.word	0xffffffff


	//   ....[104]....
        /*0504*/ 	.word	0xffffffff


	//   ....[105]....
        /*0508*/ 	.word	0xffffffff


	//   ....[106]....
        /*050c*/ 	.word	0xffffffff


	//   ....[107]....
        /*0510*/ 	.word	0xffffffff


	//   ....[108]....
        /*0514*/ 	.word	0xffffffff


	//   ....[109]....
        /*0518*/ 	.word	0xffffffff


	//   ....[110]....
        /*051c*/ 	.word	0xffffffff


	//   ....[111]....
        /*0520*/ 	.word	0xffffffff


	//   ....[112]....
        /*0524*/ 	.word	0xffffffff


	//   ....[113]....
        /*0528*/ 	.word	0xffffffff


	//   ....[114]....
        /*052c*/ 	.word	0xffffffff


	//   ....[115]....
        /*0530*/ 	.word	0xffffffff


	//   ....[116]....
        /*0534*/ 	.word	0xffffffff


	//   ....[117]....
        /*0538*/ 	.word	0xffffffff


	//   ....[118]....
        /*053c*/ 	.word	0xffffffff


	//   ....[119]....
        /*0540*/ 	.word	0xffffffff


	//   ....[120]....
        /*0544*/ 	.word	0xffffffff


	//   ....[121]....
        /*0548*/ 	.word	0xffffffff


	//   ....[122]....
        /*054c*/ 	.word	0xffffffff


	//   ....[123]....
        /*0550*/ 	.word	0xffffffff


	//   ....[124]....
        /*0554*/ 	.word	0xffffffff


	//   ....[125]....
        /*0558*/ 	.word	0xffffffff


	//   ....[126]....
        /*055c*/ 	.word	0xffffffff


	//   ....[127]....
        /*0560*/ 	.word	0xffffffff


	//   ....[128]....
        /*0564*/ 	.word	0xffffffff


	//   ....[129]....
        /*0568*/ 	.word	0xffffffff


	//   ....[130]....
        /*056c*/ 	.word	0xffffffff


	//   ....[131]....
        /*0570*/ 	.word	0xffffffff


	//   ....[132]....
        /*0574*/ 	.word	0xffffffff


	//   ....[133]....
        /*0578*/ 	.word	0xffffffff


	//   ....[134]....
        /*057c*/ 	.word	0xffffffff


	//   ....[135]....
        /*0580*/ 	.word	0xffffffff


	//   ....[136]....
        /*0584*/ 	.word	0xffffffff


	//   ....[137]....
        /*0588*/ 	.word	0xffffffff


	//   ....[138]....
        /*058c*/ 	.word	0xffffffff


	//   ....[139]....
        /*0590*/ 	.word	0xffffffff


	//   ....[140]....
        /*0594*/ 	.word	0xffffffff


	//   ....[141]....
        /*0598*/ 	.word	0xffffffff


	//   ....[142]....
        /*059c*/ 	.word	0xffffffff


	//   ....[143]....
        /*05a0*/ 	.word	0xffffffff


	//   ....[144]....
        /*05a4*/ 	.word	0xffffffff


	//   ....[145]....
        /*05a8*/ 	.word	0xffffffff


	//   ....[146]....
        /*05ac*/ 	.word	0xffffffff


	//   ....[147]....
        /*05b0*/ 	.word	0xffffffff


	//   ....[148]....
        /*05b4*/ 	.word	0xffffffff


	//   ....[149]....
        /*05b8*/ 	.word	0xffffffff


	//   ....[150]....
        /*05bc*/ 	.word	0xffffffff


	//   ....[151]....
        /*05c0*/ 	.word	0xffffffff


	//   ....[152]....
        /*05c4*/ 	.word	0xffffffff


	//   ....[153]....
        /*05c8*/ 	.word	0xffffffff


	//   ....[154]....
        /*05cc*/ 	.word	0xffffffff


	//   ....[155]....
        /*05d0*/ 	.word	0xffffffff


	//   ....[156]....
        /*05d4*/ 	.word	0xffffffff


	//   ....[157]....
        /*05d8*/ 	.word	0xffffffff


	//   ....[158]....
        /*05dc*/ 	.word	0xffffffff


	//   ....[159]....
        /*05e0*/ 	.word	0xffffffff


	//   ....[160]....
        /*05e4*/ 	.word	0xffffffff


	//   ....[161]....
        /*05e8*/ 	.word	0xffffffff


	//   ....[162]....
        /*05ec*/ 	.word	0xffffffff


	//   ....[163]....
        /*05f0*/ 	.word	0x0500000f


	//   ....[164]....
        /*05f4*/ 	.word	0x0500000f


	//   ....[165]....
        /*05f8*/ 	.word	0x0500000f


	//   ....[166]....
        /*05fc*/ 	.word	0x0500000f


	//   ....[167]....
        /*0600*/ 	.word	0x0500000f


	//   ....[168]....
        /*0604*/ 	.word	0x0500000f


	//   ....[169]....
        /*0608*/ 	.word	0x0500000f


	//   ....[170]....
        /*060c*/ 	.word	0x0500000f


	//   ....[171]....
        /*0610*/ 	.word	0x0500000f


	//   ....[172]....
        /*0614*/ 	.word	0x0500000f


	//   ....[173]....
        /*0618*/ 	.word	0x0500000f


	//   ....[174]....
        /*061c*/ 	.word	0x0500000f


	//   ....[175]....
        /*0620*/ 	.word	0x0500000f


	//   ....[176]....
        /*0624*/ 	.word	0x0500000f


	//   ....[177]....
        /*0628*/ 	.word	0x0500000f


	//   ....[178]....
        /*062c*/ 	.word	0x0500000f


	//   ....[179]....
        /*0630*/ 	.word	0x0500000f


	//   ....[180]....
        /*0634*/ 	.word	0x0500000f


	//   ....[181]....
        /*0638*/ 	.word	0x0500000f


	//   ....[182]....
        /*063c*/ 	.word	0x0500000f


	//   ....[183]....
        /*0640*/ 	.word	0x0500000f


	//   ....[184]....
        /*0644*/ 	.word	0x0500000f


	//   ....[185]....
        /*0648*/ 	.word	0x0500000f


	//   ....[186]....
        /*064c*/ 	.word	0x0500000f


	//   ....[187]....
        /*0650*/ 	.word	0x0500000f


	//   ....[188]....
        /*0654*/ 	.word	0x0500000f


	//   ....[189]....
        /*0658*/ 	.word	0x0500000f


	//   ....[190]....
        /*065c*/ 	.word	0x0500000f


	//   ....[191]....
        /*0660*/ 	.word	0x0500000f


	//   ....[192]....
        /*0664*/ 	.word	0x0500000f


	//   ....[193]....
        /*0668*/ 	.word	0x0500000f


	//   ....[194]....
        /*066c*/ 	.word	0x0500000f


	//   ....[195]....
        /*0670*/ 	.word	0x0500000f


	//   ....[196]....
        /*0674*/ 	.word	0x0500000f


	//   ....[197]....
        /*0678*/ 	.word	0x0500000f


	//   ....[198]....
        /*067c*/ 	.word	0x0500000f


	//   ....[199]....
        /*0680*/ 	.word	0x0500000f


	//   ....[200]....
        /*0684*/ 	.word	0x0500000f


	//   ....[201]....
        /*0688*/ 	.word	0x0500000f


	//   ....[202]....
        /*068c*/ 	.word	0x0500000f


	//   ....[203]....
        /*0690*/ 	.word	0x0500000f


	//   ....[204]....
        /*0694*/ 	.word	0x0500000f


	//   ....[205]....
        /*0698*/ 	.word	0x0500000f


	//   ....[206]....
        /*069c*/ 	.word	0x0500000f


	//   ....[207]....
        /*06a0*/ 	.word	0x0500000f


	//   ....[208]....
        /*06a4*/ 	.word	0x0500000f


	//   ....[209]....
        /*06a8*/ 	.word	0x0500000f


	//   ....[210]....
        /*06ac*/ 	.word	0x0500000f


	//   ....[211]....
        /*06b0*/ 	.word	0x0500000f


	//   ....[212]....
        /*06b4*/ 	.word	0x0500000f


	//   ....[213]....
        /*06b8*/ 	.word	0x0500000f


	//   ....[214]....
        /*06bc*/ 	.word	0x0500000f


	//   ....[215]....
        /*06c0*/ 	.word	0x0500000f


	//   ....[216]....
        /*06c4*/ 	.word	0x0500000f


	//   ....[217]....
        /*06c8*/ 	.word	0x0500000f


	//   ....[218]....
        /*06cc*/ 	.word	0x0500000f


	//   ....[219]....
        /*06d0*/ 	.word	0x0500000f


	//   ....[220]....
        /*06d4*/ 	.word	0x0500000f


	//   ....[221]....
        /*06d8*/ 	.word	0x0500000f


	//   ....[222]....
        /*06dc*/ 	.word	0x0500000f


	//   ....[223]....
        /*06e0*/ 	.word	0x0500000f


	//   ....[224]....
        /*06e4*/ 	.word	0x0500000f


	//   ....[225]....
        /*06e8*/ 	.word	0x0500000f


	//   ....[226]....
        /*06ec*/ 	.word	0x0500000f


	//   ....[227]....
        /*06f0*/ 	.word	0x0500000f


	//   ....[228]....
        /*06f4*/ 	.word	0x0500000f


	//   ....[229]....
        /*06f8*/ 	.word	0x0500000f


	//   ....[230]....
        /*06fc*/ 	.word	0x0500000f


	//   ....[231]....
        /*0700*/ 	.word	0x0500000f


	//   ....[232]....
        /*0704*/ 	.word	0x0500000f


	//   ....[233]....
        /*0708*/ 	.word	0x0500000f


	//   ....[234]....
        /*070c*/ 	.word	0x0500000f


	//   ....[235]....
        /*0710*/ 	.word	0x0500000f


	//   ....[236]....
        /*0714*/ 	.word	0x0500000f


	//   ....[237]....
        /*0718*/ 	.word	0x0500000f


	//   ....[238]....
        /*071c*/ 	.word	0x0500000f


	//   ....[239]....
        /*0720*/ 	.word	0x0500000f


	//   ....[240]....
        /*0724*/ 	.word	0x0500000f


	//   ....[241]....
        /*0728*/ 	.word	0x0500000f


	//   ....[242]....
        /*072c*/ 	.word	0x0500000f


	//   ....[243]....
        /*0730*/ 	.word	0x0500000f


	//   ....[244]....
        /*0734*/ 	.word	0x0500000f


	//   ....[245]....
        /*0738*/ 	.word	0x0500000f


	//   ....[246]....
        /*073c*/ 	.word	0x0500000f


	//   ....[247]....
        /*0740*/ 	.word	0x0500000f


	//   ....[248]....
        /*0744*/ 	.word	0x0500000f


	//   ....[249]....
        /*0748*/ 	.word	0x0500000f


	//   ....[250]....
        /*074c*/ 	.word	0x0500000f


	//   ....[251]....
        /*0750*/ 	.word	0x0500000f


	//   ....[252]....
        /*0754*/ 	.word	0x0500000f


	//   ....[253]....
        /*0758*/ 	.word	0x0500000f


	//   ....[254]....
        /*075c*/ 	.word	0x0500000f


	//   ....[255]....
        /*0760*/ 	.word	0x0500000f


	//   ....[0]....
        /*0764*/ 	.word	0x0500000f


	//   ....[1]....
        /*0768*/ 	.word	0x0500000f


	//   ....[2]....
        /*076c*/ 	.word	0x0500000f


	//   ....[3]....
        /*0770*/ 	.word	0x0500000f


	//   ....[4]....
        /*0774*/ 	.word	0x0500000f


	//   ....[5]....
        /*0778*/ 	.word	0x0500000f


	//   ....[6]....
        /*077c*/ 	.word	0x0500000f


	//   ....[7]....
        /*0780*/ 	.word	0x0500000f


	//   ....[8]....
        /*0784*/ 	.word	0x0500000f


	//   ....[9]....
        /*0788*/ 	.word	0x0500000f


	//   ....[10]....
        /*078c*/ 	.word	0x0500000f


	//   ....[11]....
        /*0790*/ 	.word	0x0500000f


	//   ....[12]....
        /*0794*/ 	.word	0x0500000f


	//   ....[13]....
        /*0798*/ 	.word	0x0500000f


	//   ....[14]....
        /*079c*/ 	.word	0x0500000f


	//   ....[15]....
        /*07a0*/ 	.word	0x0500000f


	//   ....[16]....
        /*07a4*/ 	.word	0x0500000f


	//   ....[17]....
        /*07a8*/ 	.word	0x0500000f


	//   ....[18]....
        /*07ac*/ 	.word	0x0500000f


	//   ....[19]....
        /*07b0*/ 	.word	0x0500000f


	//----- nvinfo : EIATTR_COOP_GROUP_INSTR_OFFSETS
	.align		4
.L_1206:
        /*07b4*/ 	.byte	0x04, 0x28
        /*07b6*/ 	.short	(.L_1208 - .L_1207)


	//   ....[0]....
.L_1207:
        /*07b8*/ 	.word	0x00000060


	//   ....[1]....
        /*07bc*/ 	.word	0x00000130


	//   ....[2]....
        /*07c0*/ 	.word	0x000001e0


	//   ....[3]....
        /*07c4*/ 	.word	0x000003a0


	//   ....[4]....
        /*07c8*/ 	.word	0x00000500


	//   ....[5]....
        /*07cc*/ 	.word	0x00000620


	//   ....[6]....
        /*07d0*/ 	.word	0x00000780


	//   ....[7]....
        /*07d4*/ 	.word	0x00002c50


	//   ....[8]....
        /*07d8*/ 	.word	0x00002c60


	//   ....[9]....
        /*07dc*/ 	.word	0x00003310


	//   ....[10]....
        /*07e0*/ 	.word	0x00003320


	//   ....[11]....
        /*07e4*/ 	.word	0x00003e90


	//   ....[12]....
        /*07e8*/ 	.word	0x00003ea0


	//   ....[13]....
        /*07ec*/ 	.word	0x000045d0


	//   ....[14]....
        /*07f0*/ 	.word	0x000045e0


	//   ....[15]....
        /*07f4*/ 	.word	0x00004f80


	//   ....[16]....
        /*07f8*/ 	.word	0x00004f90


	//   ....[17]....
        /*07fc*/ 	.word	0x000050a0


	//   ....[18]....
        /*0800*/ 	.word	0x000050b0


	//   ....[19]....
        /*0804*/ 	.word	0x00005470


	//   ....[20]....
        /*0808*/ 	.word	0x000054a0


	//   ....[21]....
        /*080c*/ 	.word	0x00005770


	//   ....[22]....
        /*0810*/ 	.word	0x00005790


	//   ....[23]....
        /*0814*/ 	.word	0x000060d0


	//   ....[24]....
        /*0818*/ 	.word	0x00006680


	//   ....[25]....
        /*081c*/ 	.word	0x00006690


	//   ....[26]....
        /*0820*/ 	.word	0x000066a0


	//   ....[27]....
        /*0824*/ 	.word	0x000066b0


	//   ....[28]....
        /*0828*/ 	.word	0x00007690


	//   ....[29]....
        /*082c*/ 	.word	0x000076a0


	//   ....[30]....
        /*0830*/ 	.word	0x000076b0


	//   ....[31]....
        /*0834*/ 	.word	0x000076c0


	//   ....[32]....
        /*0838*/ 	.word	0x000090d0


	//   ....[33]....
        /*083c*/ 	.word	0x000090f0


	//   ....[34]....
        /*0840*/ 	.word	0x00009510


	//   ....[35]....
        /*0844*/ 	.word	0x00009580


	//   ....[36]....
        /*0848*/ 	.word	0x0000a7e0


	//   ....[37]....
        /*084c*/ 	.word	0x0000a800


	//   ....[38]....
        /*0850*/ 	.word	0x0000b0f0


	//   ....[39]....
        /*0854*/ 	.word	0x0000b220


	//   ....[40]....
        /*0858*/ 	.word	0x0000c1b0


	//   ....[41]....
        /*085c*/ 	.word	0x0000c1f0


	//   ....[42]....
        /*0860*/ 	.word	0x0000c280


	//   ....[43]....
        /*0864*/ 	.word	0x0000c2a0


	//   ....[44]....
        /*0868*/ 	.word	0x0000dd10


	//   ....[45]....
        /*086c*/ 	.word	0x0000dd50


	//   ....[46]....
        /*0870*/ 	.word	0x0000de30


	//   ....[47]....
        /*0874*/ 	.word	0x0000de80


	//   ....[48]....
        /*0878*/ 	.word	0x0000e740


	//   ....[49]....
        /*087c*/ 	.word	0x0000e760


	//   ....[50]....
        /*0880*/ 	.word	0x0000e8d0


	//   ....[51]....
        /*0884*/ 	.word	0x0000e8f0


	//   ....[52]....
        /*0888*/ 	.word	0x0000ea30


	//   ....[53]....
        /*088c*/ 	.word	0x0000ea50


	//   ....[54]....
        /*0890*/ 	.word	0x0000eba0


	//   ....[55]....
        /*0894*/ 	.word	0x0000ebc0


	//   ....[56]....
        /*0898*/ 	.word	0x0000f4f0


	//   ....[57]....
        /*089c*/ 	.word	0x0000f500


	//   ....[58]....
        /*08a0*/ 	.word	0x0000f740


	//   ....[59]....
        /*08a4*/ 	.word	0x0000f750


	//   ....[60]....
        /*08a8*/ 	.word	0x0000f980


	//   ....[61]....
        /*08ac*/ 	.word	0x0000f990


	//   ....[62]....
        /*08b0*/ 	.word	0x0000fbc0


	//   ....[63]....
        /*08b4*/ 	.word	0x0000fbd0


	//   ....[64]....
        /*08b8*/ 	.word	0x0000fe60


	//   ....[65]....
        /*08bc*/ 	.word	0x00010010


	//   ....[66]....
        /*08c0*/ 	.word	0x00010040


	//   ....[67]....
        /*08c4*/ 	.word	0x00010070


	//   ....[68]....
        /*08c8*/ 	.word	0x000100a0


	//   ....[69]....
        /*08cc*/ 	.word	0x000100d0


	//   ....[70]....
        /*08d0*/ 	.word	0x00010100


	//   ....[71]....
        /*08d4*/ 	.word	0x00010270


	//   ....[72]....
        /*08d8*/ 	.word	0x000102a0


	//   ....[73]....
        /*08dc*/ 	.word	0x000102d0


	//   ....[74]....
        /*08e0*/ 	.word	0x00010300


	//   ....[75]....
        /*08e4*/ 	.word	0x00010330


	//   ....[76]....
        /*08e8*/ 	.word	0x00010360


	//   ....[77]....
        /*08ec*/ 	.word	0x000103f0


	//   ....[78]....
        /*08f0*/ 	.word	0x00010420


	//   ....[79]....
        /*08f4*/ 	.word	0x000104a0


	//   ....[80]....
        /*08f8*/ 	.word	0x00010fd0


	//   ....[81]....
        /*08fc*/ 	.word	0x00012e10


	//   ....[82]....
        /*0900*/ 	.word	0x00012e30


	//   ....[83]....
        /*0904*/ 	.word	0x00012ec0


	//   ....[84]....
        /*0908*/ 	.word	0x00012ee0


	//   ....[85]....
        /*090c*/ 	.word	0x00012f60


	//   ....[86]....
        /*0910*/ 	.word	0x00012f80


	//   ....[87]....
        /*0914*/ 	.word	0x00013000


	//   ....[88]....
        /*0918*/ 	.word	0x00013020


	//   ....[89]....
        /*091c*/ 	.word	0x000130a0


	//   ....[90]....
        /*0920*/ 	.word	0x000130c0


	//   ....[91]....
        /*0924*/ 	.word	0x000130d0


	//   ....[92]....
        /*0928*/ 	.word	0x000130e0


	//   ....[93]....
        /*092c*/ 	.word	0x00013960


	//   ....[94]....
        /*0930*/ 	.word	0x00013990


	//   ....[95]....
        /*0934*/ 	.word	0x00013a50


	//   ....[96]....
        /*0938*/ 	.word	0x00013a60


	//   ....[97]....
        /*093c*/ 	.word	0x00013af0


	//   ....[98]....
        /*0940*/ 	.word	0x00013b00


	//   ....[99]....
        /*0944*/ 	.word	0x00013b90


	//   ....[100]....
        /*0948*/ 	.word	0x00013ba0


	//   ....[101]....
        /*094c*/ 	.word	0x00013c30


	//   ....[102]....
        /*0950*/ 	.word	0x00013c40


	//   ....[103]....
        /*0954*/ 	.word	0x00013cd0


	//   ....[104]....
        /*0958*/ 	.word	0x00013ce0


	//   ....[105]....
        /*095c*/ 	.word	0x00013d60


	//   ....[106]....
        /*0960*/ 	.word	0x00013d70


	//   ....[107]....
        /*0964*/ 	.word	0x00013d80


	//   ....[108]....
        /*0968*/ 	.word	0x00013df0


	//   ....[109]....
        /*096c*/ 	.word	0x00014200


	//   ....[110]....
        /*0970*/ 	.word	0x00014220


	//   ....[111]....
        /*0974*/ 	.word	0x00014240


	//   ....[112]....
        /*0978*/ 	.word	0x00014350


	//   ....[113]....
        /*097c*/ 	.word	0x00014360


	//   ....[114]....
        /*0980*/ 	.word	0x00014390


	//   ....[115]....
        /*0984*/ 	.word	0x00014420


	//   ....[116]....
        /*0988*/ 	.word	0x000144d0


	//   ....[117]....
        /*098c*/ 	.word	0x000144e0


	//   ....[118]....
        /*0990*/ 	.word	0x00014510


	//   ....[119]....
        /*0994*/ 	.word	0x00014520


	//   ....[120]....
        /*0998*/ 	.word	0x000145b0


	//   ....[121]....
        /*099c*/ 	.word	0x00014cf0


	//   ....[122]....
        /*09a0*/ 	.word	0x00014d10


	//   ....[123]....
        /*09a4*/ 	.word	0x00014d60


	//   ....[124]....
        /*09a8*/ 	.word	0x00014d70


	//   ....[125]....
        /*09ac*/ 	.word	0x00014db0


	//   ....[126]....
        /*09b0*/ 	.word	0x00014dc0


	//   ....[127]....
        /*09b4*/ 	.word	0x00014e00


	//   ....[128]....
        /*09b8*/ 	.word	0x00014e10


	//   ....[129]....
        /*09bc*/ 	.word	0x00014e50


	//   ....[130]....
        /*09c0*/ 	.word	0x00014e60


	//   ....[131]....
        /*09c4*/ 	.word	0x00014e70


	//   ....[132]....
        /*09c8*/ 	.word	0x00014eb0


	//   ....[133]....
        /*09cc*/ 	.word	0x000151f0


	//   ....[134]....
        /*09d0*/ 	.word	0x00015210


	//   ....[135]....
        /*09d4*/ 	.word	0x00015220


	//   ....[136]....
        /*09d8*/ 	.word	0x00015240


	//   ....[137]....
        /*09dc*/ 	.word	0x000152b0


	//   ....[138]....
        /*09e0*/ 	.word	0x000152d0


	//   ....[139]....
        /*09e4*/ 	.word	0x00015330


	//   ....[140]....
        /*09e8*/ 	.word	0x00015350


	//   ....[141]....
        /*09ec*/ 	.word	0x000153b0


	//   ....[142]....
        /*09f0*/ 	.word	0x000153d0


	//   ....[143]....
        /*09f4*/ 	.word	0x00015430


	//   ....[144]....
        /*09f8*/ 	.word	0x00015450


	//   ....[145]....
        /*09fc*/ 	.word	0x00015940


	//   ....[146]....
        /*0a00*/ 	.word	0x00015970


	//   ....[147]....
        /*0a04*/ 	.word	0x000159a0


	//   ....[148]....
        /*0a08*/ 	.word	0x000159d0


	//   ....[149]....
        /*0a0c*/ 	.word	0x00015a00


	//   ....[150]....
        /*0a10*/ 	.word	0x00015a30


	//   ....[151]....
        /*0a14*/ 	.word	0x00015a60


	//   ....[152]....
        /*0a18*/ 	.word	0x00015a90


	//   ....[153]....
        /*0a1c*/ 	.word	0x00015c10


	//   ....[154]....
        /*0a20*/ 	.word	0x00015c40


	//   ....[155]....
        /*0a24*/ 	.word	0x00015c70


	//   ....[156]....
        /*0a28*/ 	.word	0x00015ca0


	//   ....[157]....
        /*0a2c*/ 	.word	0x00015cd0


	//   ....[158]....
        /*0a30*/ 	.word	0x00015d00


	//   ....[159]....
        /*0a34*/ 	.word	0x00015dc0


	//   ....[160]....
        /*0a38*/ 	.word	0x00015de0


	//   ....[161]....
        /*0a3c*/ 	.word	0x00015e50


	//   ....[162]....
        /*0a40*/ 	.word	0x000162c0


	//   ....[163]....
        /*0a44*/ 	.word	0x000165e0


	//   ....[164]....
        /*0a48*/ 	.word	0x00016670


	//   ....[165]....
        /*0a4c*/ 	.word	0x00016710


	//   ....[166]....
        /*0a50*/ 	.word	0x000167a0


	//   ....[167]....
        /*0a54*/ 	.word	0x00016890


	//   ....[168]....
        /*0a58*/ 	.word	0x00016920


	//   ....[169]....
        /*0a5c*/ 	.word	0x000169c0


	//   ....[170]....
        /*0a60*/ 	.word	0x00016a50


	//   ....[171]....
        /*0a64*/ 	.word	0x00016b40


	//   ....[172]....
        /*0a68*/ 	.word	0x00016bd0


	//   ....[173]....
        /*0a6c*/ 	.word	0x00016c60


	//   ....[174]....
        /*0a70*/ 	.word	0x00016cf0


	//   ....[175]....
        /*0a74*/ 	.word	0x00016e20


	//   ....[176]....
        /*0a78*/ 	.word	0x00016ec0


	//   ....[177]....
        /*0a7c*/ 	.word	0x00016f50


	//   ....[178]....
        /*0a80*/ 	.word	0x00016fa0


	//   ....[179]....
        /*0a84*/ 	.word	0x00016ff0


	//   ....[180]....
        /*0a88*/ 	.word	0x000170d0


	//   ....[181]....
        /*0a8c*/ 	.word	0x00017160


	//   ....[182]....
        /*0a90*/ 	.word	0x000171b0


	//   ....[183]....
        /*0a94*/ 	.word	0x00017200


	//   ....[184]....
        /*0a98*/ 	.word	0x00017410


	//   ....[185]....
        /*0a9c*/ 	.word	0x00017460


	//   ....[186]....
        /*0aa0*/ 	.word	0x000174f0


	//   ....[187]....
        /*0aa4*/ 	.word	0x00017580


	//   ....[188]....
        /*0aa8*/ 	.word	0x00017610


	//   ....[189]....
        /*0aac*/ 	.word	0x000176a0


	//   ....[190]....
        /*0ab0*/ 	.word	0x00017730


	//   ....[191]....
        /*0ab4*/ 	.word	0x000177c0


	//   ....[192]....
        /*0ab8*/ 	.word	0x00017880


	//   ....[193]....
        /*0abc*/ 	.word	0x00017b60


	//   ....[194]....
        /*0ac0*/ 	.word	0x00017c50


	//   ....[195]....
        /*0ac4*/ 	.word	0x00017cf0


	//   ....[196]....
        /*0ac8*/ 	.word	0x00017d50


	//   ....[197]....
        /*0acc*/ 	.word	0x00017e40


	//   ....[198]....
        /*0ad0*/ 	.word	0x00017eb0


	//   ....[199]....
        /*0ad4*/ 	.word	0x00017fa0


	//   ....[200]....
        /*0ad8*/ 	.word	0x00018010


	//   ....[201]....
        /*0adc*/ 	.word	0x00018100


	//   ....[202]....
        /*0ae0*/ 	.word	0x00018170


	//   ....[203]....
        /*0ae4*/ 	.word	0x00018260


	//   ....[204]....
        /*0ae8*/ 	.word	0x000182d0


	//   ....[205]....
        /*0aec*/ 	.word	0x000183b0


	//   ....[206]....
        /*0af0*/ 	.word	0x00018470


	//   ....[207]....
        /*0af4*/ 	.word	0x000184d0


	//   ....[208]....
        /*0af8*/ 	.word	0x00018530


	//   ....[209]....
        /*0afc*/ 	.word	0x00018620


	//   ....[210]....
        /*0b00*/ 	.word	0x00018680


	//   ....[211]....
        /*0b04*/ 	.word	0x00018780


	//   ....[212]....
        /*0b08*/ 	.word	0x000187e0


	//   ....[213]....
        /*0b0c*/ 	.word	0x000188e0


	//   ....[214]....
        /*0b10*/ 	.word	0x00018940


	//   ....[215]....
        /*0b14*/ 	.word	0x00018a40


	//   ....[216]....
        /*0b18*/ 	.word	0x00018aa0


	//   ....[217]....
        /*0b1c*/ 	.word	0x00018ba0


	//   ....[218]....
        /*0b20*/ 	.word	0x00018c00


	//   ....[219]....
        /*0b24*/ 	.word	0x00018d00


	//   ....[220]....
        /*0b28*/ 	.word	0x00018d60


	//   ....[221]....
        /*0b2c*/ 	.word	0x00018e40


	//   ....[222]....
        /*0b30*/ 	.word	0x00018f80


	//   ....[223]....
        /*0b34*/ 	.word	0x00019050


	//   ....[224]....
        /*0b38*/ 	.word	0x000190d0


	//   ....[225]....
        /*0b3c*/ 	.word	0x00019230


	//   ....[226]....
        /*0b40*/ 	.word	0x00019290


	//   ....[227]....
        /*0b44*/ 	.word	0x000193a0


	//   ....[228]....
        /*0b48*/ 	.word	0x00019400


	//   ....[229]....
        /*0b4c*/ 	.word	0x00019510


	//   ....[230]....
        /*0b50*/ 	.word	0x00019570


	//   ....[231]....
        /*0b54*/ 	.word	0x00019680


	//   ....[232]....
        /*0b58*/ 	.word	0x000196e0


	//   ....[233]....
        /*0b5c*/ 	.word	0x000197a0


	//   ....[234]....
        /*0b60*/ 	.word	0x00019900


	//   ....[235]....
        /*0b64*/ 	.word	0x000199a0


	//   ....[236]....
        /*0b68*/ 	.word	0x00019a00


	//   ....[237]....
        /*0b6c*/ 	.word	0x00019ab0


	//   ....[238]....
        /*0b70*/ 	.word	0x00019b10


	//   ....[239]....
        /*0b74*/ 	.word	0x00019bc0


	//   ....[240]....
        /*0b78*/ 	.word	0x00019c20


	//   ....[241]....
        /*0b7c*/ 	.word	0x00019cd0


	//   ....[242]....
        /*0b80*/ 	.word	0x00019d30


	//   ....[243]....
        /*0b84*/ 	.word	0x00019de0


	//   ....[244]....
        /*0b88*/ 	.word	0x00019e40


	//   ....[245]....
        /*0b8c*/ 	.word	0x00019ef0


	//   ....[246]....
        /*0b90*/ 	.word	0x00019fe0


	//   ....[247]....
        /*0b94*/ 	.word	0x0001a080


	//   ....[248]....
        /*0b98*/ 	.word	0x0001a0e0


	//   ....[249]....
        /*0b9c*/ 	.word	0x0001a1b0


	//   ....[250]....
        /*0ba0*/ 	.word	0x0001a210


	//   ....[251]....
        /*0ba4*/ 	.word	0x0001a2e0


	//   ....[252]....
        /*0ba8*/ 	.word	0x0001a340


	//   ....[253]....
        /*0bac*/ 	.word	0x0001a410


	//   ....[254]....
        /*0bb0*/ 	.word	0x0001a470


	//   ....[255]....
        /*0bb4*/ 	.word	0x0001a540


	//   ....[0]....
        /*0bb8*/ 	.word	0x0001a5a0


	//   ....[1]....
        /*0bbc*/ 	.word	0x0001a670


	//   ....[2]....
        /*0bc0*/ 	.word	0x0001a700


	//   ....[3]....
        /*0bc4*/ 	.word	0x0001a7a0


	//   ....[4]....
        /*0bc8*/ 	.word	0x0001a8c0


	//   ....[5]....
        /*0bcc*/ 	.word	0x0001a930


	//   ....[6]....
        /*0bd0*/ 	.word	0x0001a9a0


	//   ....[7]....
        /*0bd4*/ 	.word	0x0001aa10


	//   ....[8]....
        /*0bd8*/ 	.word	0x0001aa80


	//   ....[9]....
        /*0bdc*/ 	.word	0x0001ab00


	//   ....[10]....
        /*0be0*/ 	.word	0x0001ab90


	//   ....[11]....
        /*0be4*/ 	.word	0x0001ac20


	//   ....[12]....
        /*0be8*/ 	.word	0x0001ac90


	//   ....[13]....
        /*0bec*/ 	.word	0x0001ad00


	//   ....[14]....
        /*0bf0*/ 	.word	0x0001ad70


	//   ....[15]....
        /*0bf4*/ 	.word	0x0001adf0


	//   ....[16]....
        /*0bf8*/ 	.word	0x0001ae60


	//   ....[17]....
        /*0bfc*/ 	.word	0x0001af00


	//   ....[18]....
        /*0c00*/ 	.word	0x0001af90


	//   ....[19]....
        /*0c04*/ 	.word	0x0001b0b0


	//----- nvinfo : EIATTR_REG_RECONFIG
	.align		4
.L_1208:
        /*0c08*/ 	.byte	0x01, 0x54
	.zero		2


	//----- nvinfo : EIATTR_SYSCALL_OFFSETS
	.align		4
        /*0c0c*/ 	.byte	0x04, 0x46
        /*0c0e*/ 	.short	(.L_1210 - .L_1209)


	//   ....[0]....
.L_1209:
        /*0c10*/ 	.word	0x000018c0


	//   ....[1]....
        /*0c14*/ 	.word	0x00001a10


	//   ....[2]....
        /*0c18*/ 	.word	0x00006270


	//   ....[3]....
        /*0c1c*/ 	.word	0x000065f0


	//   ....[4]....
        /*0c20*/ 	.word	0x00012420


	//   ....[5]....
        /*0c24*/ 	.word	0x00012570


	//   ....[6]....
        /*0c28*/ 	.word	0x00012660


	//   ....[7]....
        /*0c2c*/ 	.word	0x00013590


	//----- nvinfo : EIATTR_MBARRIER_INSTR_OFFSETS
	.align		4
.L_1210:
        /*0c30*/ 	.byte	0x04, 0x39
        /*0c32*/ 	.short	(.L_1212 - .L_1211)


	//   ....[0]....
.L_1211:
        /*0c34*/ 	.word	0x00000250
        /*0c38*/ 	.word	0x000000ff
        /*0c3c*/ 	.word	0x00022800
        /*0c40*/ 	.short	0x0100
        /*0c42*/ 	.byte	0x08
	.zero		1


	//   ....[1]....
        /*0c44*/ 	.word	0x00000260
        /*0c48*/ 	.word	0x000000ff
        /*0c4c*/ 	.word	0x00022820
        /*0c50*/ 	.short	0x0100
        /*0c52*/ 	.byte	0x08
	.zero		1


	//   ....[2]....
        /*0c54*/ 	.word	0x00000350
        /*0c58*/ 	.word	0x000000ff
        /*0c5c*/ 	.word	0x00022830
        /*0c60*/ 	.short	0x0100
        /*0c62*/ 	.byte	0x08
	.zero		1


	//   ....[3]....
        /*0c64*/ 	.word	0x00000360
        /*0c68*/ 	.word	0x000000ff
        /*0c6c*/ 	.word	0x00022840
        /*0c70*/ 	.short	0x0100
        /*0c72*/ 	.byte	0x08
	.zero		1


	//   ....[4]....
        /*0c74*/ 	.word	0x00000370
        /*0c78*/ 	.word	0x000000ff
        /*0c7c*/ 	.word	0x00022838
        /*0c80*/ 	.short	0x0100
        /*0c82*/ 	.byte	0x08
	.zero		1


	//   ....[5]....
        /*0c84*/ 	.word	0x00000380
        /*0c88*/ 	.word	0x000000ff
        /*0c8c*/ 	.word	0x00022848
        /*0c90*/ 	.short	0x0100
        /*0c92*/ 	.byte	0x08
	.zero		1


	//   ....[6]....
        /*0c94*/ 	.word	0x000004b0
        /*0c98*/ 	.word	0x000000ff
        /*0c9c*/ 	.word	0x00022850
        /*0ca0*/ 	.short	0x0100
        /*0ca2*/ 	.byte	0x08
	.zero		1


	//   ....[7]....
        /*0ca4*/ 	.word	0x000004c0
        /*0ca8*/ 	.word	0x000000ff
        /*0cac*/ 	.word	0x00022860
        /*0cb0*/ 	.short	0x0100
        /*0cb2*/ 	.byte	0x08
	.zero		1


	//   ....[8]....
        /*0cb4*/ 	.word	0x000004d0
        /*0cb8*/ 	.word	0x000000ff
        /*0cbc*/ 	.word	0x00022858
        /*0cc0*/ 	.short	0x0100
        /*0cc2*/ 	.byte	0x08
	.zero		1


	//   ....[9]....
        /*0cc4*/ 	.word	0x000004e0
        /*0cc8*/ 	.word	0x000000ff
        /*0ccc*/ 	.word	0x00022868
        /*0cd0*/ 	.short	0x0100
        /*0cd2*/ 	.byte	0x08
	.zero		1


	//   ....[10]....
        /*0cd4*/ 	.word	0x000005d0
        /*0cd8*/ 	.word	0x000000ff
        /*0cdc*/ 	.word	0x00022870
        /*0ce0*/ 	.short	0x0100
        /*0ce2*/ 	.byte	0x06
	.zero		1


	//   ....[11]....
        /*0ce4*/ 	.word	0x000005e0
        /*0ce8*/ 	.word	0x000000ff
        /*0cec*/ 	.word	0x00022880
        /*0cf0*/ 	.short	0x0100
        /*0cf2*/ 	.byte	0x06
	.zero		1


	//   ....[12]....
        /*0cf4*/ 	.word	0x000005f0
        /*0cf8*/ 	.word	0x000000ff
        /*0cfc*/ 	.word	0x00022878
        /*0d00*/ 	.short	0x0100
        /*0d02*/ 	.byte	0x06
	.zero		1


	//   ....[13]....
        /*0d04*/ 	.word	0x00000600
        /*0d08*/ 	.word	0x000000ff
        /*0d0c*/ 	.word	0x00022888
        /*0d10*/ 	.short	0x0100
        /*0d12*/ 	.byte	0x06
	.zero		1


	//   ....[14]....
        /*0d14*/ 	.word	0x00000730
        /*0d18*/ 	.word	0x000000ff
        /*0d1c*/ 	.word	0x00022890
        /*0d20*/ 	.short	0x0100
        /*0d22*/ 	.byte	0x08
	.zero		1


	//   ....[15]....
        /*0d24*/ 	.word	0x00000740
        /*0d28*/ 	.word	0x000000ff
        /*0d2c*/ 	.word	0x000228a0
        /*0d30*/ 	.short	0x0100
        /*0d32*/ 	.byte	0x08
	.zero		1


	//   ....[16]....
        /*0d34*/ 	.word	0x00000750
        /*0d38*/ 	.word	0x000000ff
        /*0d3c*/ 	.word	0x00022898
        /*0d40*/ 	.short	0x0100
        /*0d42*/ 	.byte	0x08
	.zero		1


	//   ....[17]....
        /*0d44*/ 	.word	0x00000760
        /*0d48*/ 	.word	0x000000ff
        /*0d4c*/ 	.word	0x000228a8
        /*0d50*/ 	.short	0x0100
        /*0d52*/ 	.byte	0x08
	.zero		1


	//   ....[18]....
        /*0d54*/ 	.word	0x00000890
        /*0d58*/ 	.word	0x000000ff
        /*0d5c*/ 	.word	0x000228b0
        /*0d60*/ 	.short	0x0100
        /*0d62*/ 	.byte	0x08
	.zero		1


	//   ....[19]....
        /*0d64*/ 	.word	0x000008a0
        /*0d68*/ 	.word	0x000000ff
        /*0d6c*/ 	.word	0x000228c0
        /*0d70*/ 	.short	0x0100
        /*0d72*/ 	.byte	0x08
	.zero		1


	//   ....[20]....
        /*0d74*/ 	.word	0x000008b0
        /*0d78*/ 	.word	0x000000ff
        /*0d7c*/ 	.word	0x000228b8
        /*0d80*/ 	.short	0x0100
        /*0d82*/ 	.byte	0x08
	.zero		1


	//   ....[21]....
        /*0d84*/ 	.word	0x000008c0
        /*0d88*/ 	.word	0x000000ff
        /*0d8c*/ 	.word	0x000228c8
        /*0d90*/ 	.short	0x0100
        /*0d92*/ 	.byte	0x08
	.zero		1


	//   ....[22]....
        /*0d94*/ 	.word	0x00002c00
        /*0d98*/ 	.word	0x00000059
        /*0d9c*/ 	.word	0x00022890
        /*0da0*/ 	.short	0x010a
        /*0da2*/ 	.byte	0x3f
	.zero		1


	//   ....[23]....
        /*0da4*/ 	.word	0x00003e30
        /*0da8*/ 	.word	0x00000059
        /*0dac*/ 	.word	0x00022890
        /*0db0*/ 	.short	0x010a
        /*0db2*/ 	.byte	0x3f
	.zero		1


	//   ....[24]....
        /*0db4*/ 	.word	0x00004dc0
        /*0db8*/ 	.word	0x00000059
        /*0dbc*/ 	.word	0x00022890
        /*0dc0*/ 	.short	0x010a
        /*0dc2*/ 	.byte	0x3f
	.zero		1


	//   ....[25]....
        /*0dc4*/ 	.word	0x00005280
        /*0dc8*/ 	.word	0x0000000b
        /*0dcc*/ 	.word	0x00000000
        /*0dd0*/ 	.short	0x0101
        /*0dd2*/ 	.byte	0x3f
	.zero		1


	//   ....[26]....
        /*0dd4*/ 	.word	0x000052c0
        /*0dd8*/ 	.word	0x00000059
        /*0ddc*/ 	.word	0x000228b0
        /*0de0*/ 	.short	0x010a
        /*0de2*/ 	.byte	0x3f
	.zero		1


	//   ....[27]....
        /*0de4*/ 	.word	0x00005b00
        /*0de8*/ 	.word	0x00000059
        /*0dec*/ 	.word	0x00000000
        /*0df0*/ 	.short	0x0101
        /*0df2*/ 	.byte	0x3f
	.zero		1


	//   ....[28]....
        /*0df4*/ 	.word	0x00006310
        /*0df8*/ 	.word	0x00000013
        /*0dfc*/ 	.word	0x00022800
        /*0e00*/ 	.short	0x010a
        /*0e02*/ 	.byte	0x3f
	.zero		1


	//   ....[29]....
        /*0e04*/ 	.word	0x00006360
        /*0e08*/ 	.word	0x00000013
        /*0e0c*/ 	.word	0x00022800
        /*0e10*/ 	.short	0x010a
        /*0e12*/ 	.byte	0x3f
	.zero		1


	//   ....[30]....
        /*0e14*/ 	.word	0x00006990
        /*0e18*/ 	.word	0x00000013
        /*0e1c*/ 	.word	0x00022800
        /*0e20*/ 	.short	0x010a
        /*0e22*/ 	.byte	0x3f
	.zero		1


	//   ....[31]....
        /*0e24*/ 	.word	0x00007890
        /*0e28*/ 	.word	0x00000013
        /*0e2c*/ 	.word	0x00022800
        /*0e30*/ 	.short	0x010a
        /*0e32*/ 	.byte	0x3f
	.zero		1


	//   ....[32]....
        /*0e34*/ 	.word	0x000086d0
        /*0e38*/ 	.word	0x00000008
        /*0e3c*/ 	.word	0x00022830
        /*0e40*/ 	.short	0x010a
        /*0e42*/ 	.byte	0x3f
	.zero		1


	//   ....[33]....
        /*0e44*/ 	.word	0x00008780
        /*0e48*/ 	.word	0x00000008
        /*0e4c*/ 	.word	0x00022830
        /*0e50*/ 	.short	0x010a
        /*0e52*/ 	.byte	0x3f
	.zero		1


	//   ....[34]....
        /*0e54*/ 	.word	0x000099e0
        /*0e58*/ 	.word	0x00000006
        /*0e5c*/ 	.word	0x00000000
        /*0e60*/ 	.short	0x0101
        /*0e62*/ 	.byte	0x3f
	.zero		1


	//   ....[35]....
        /*0e64*/ 	.word	0x00009e20
        /*0e68*/ 	.word	0x00000008
        /*0e6c*/ 	.word	0x00022850
        /*0e70*/ 	.short	0x010a
        /*0e72*/ 	.byte	0x3f
	.zero		1


	//   ....[36]....
        /*0e74*/ 	.word	0x00009e70
        /*0e78*/ 	.word	0x00000008
        /*0e7c*/ 	.word	0x00022850
        /*0e80*/ 	.short	0x010a
        /*0e82*/ 	.byte	0x3f
	.zero		1


	//   ....[37]....
        /*0e84*/ 	.word	0x0000a230
        /*0e88*/ 	.word	0x00000008
        /*0e8c*/ 	.word	0x00000000
        /*0e90*/ 	.short	0x0101
        /*0e92*/ 	.byte	0x3f
	.zero		1


	//   ....[38]....
        /*0e94*/ 	.word	0x0000a340
        /*0e98*/ 	.word	0x00000009
        /*0e9c*/ 	.word	0x00022830
        /*0ea0*/ 	.short	0x010a
        /*0ea2*/ 	.byte	0x3f
	.zero		1


	//   ....[39]....
        /*0ea4*/ 	.word	0x0000a3b0
        /*0ea8*/ 	.word	0x00000009
        /*0eac*/ 	.word	0x00022830
        /*0eb0*/ 	.short	0x010a
        /*0eb2*/ 	.byte	0x3f
	.zero		1


	//   ....[40]....
        /*0eb4*/ 	.word	0x0000b560
        /*0eb8*/ 	.word	0x0000009d
        /*0ebc*/ 	.word	0x00000000
        /*0ec0*/ 	.short	0x0101
        /*0ec2*/ 	.byte	0x3f
	.zero		1


	//   ....[41]....
        /*0ec4*/ 	.word	0x0000bd50
        /*0ec8*/ 	.word	0x00000009
        /*0ecc*/ 	.word	0x00022850
        /*0ed0*/ 	.short	0x010a
        /*0ed2*/ 	.byte	0x3f
	.zero		1


	//   ....[42]....
        /*0ed4*/ 	.word	0x0000bda0
        /*0ed8*/ 	.word	0x00000009
        /*0edc*/ 	.word	0x00022850
        /*0ee0*/ 	.short	0x010a
        /*0ee2*/ 	.byte	0x3f
	.zero		1


	//   ....[43]....
        /*0ee4*/ 	.word	0x0000c170
        /*0ee8*/ 	.word	0x00000009
        /*0eec*/ 	.word	0x00000000
        /*0ef0*/ 	.short	0x0101
        /*0ef2*/ 	.byte	0x3f
	.zero		1


	//   ....[44]....
        /*0ef4*/ 	.word	0x0000e750
        /*0ef8*/ 	.word	0x00000003
        /*0efc*/ 	.word	0x00000000
        /*0f00*/ 	.short	0x0101
        /*0f02*/ 	.byte	0x3f
	.zero		1


	//   ....[45]....
        /*0f04*/ 	.word	0x000110b0
        /*0f08*/ 	.word	0x00000016
        /*0f0c*/ 	.word	0x00022820
        /*0f10*/ 	.short	0x010a
        /*0f12*/ 	.byte	0x3f
	.zero		1


	//   ....[46]....
        /*0f14*/ 	.word	0x00011140
        /*0f18*/ 	.word	0x00000003
        /*0f1c*/ 	.word	0x000228a0
        /*0f20*/ 	.short	0x010a
        /*0f22*/ 	.byte	0x3f
	.zero		1


	//   ....[47]....
        /*0f24*/ 	.word	0x00011390
        /*0f28*/ 	.word	0x00000003
        /*0f2c*/ 	.word	0x000228c0
        /*0f30*/ 	.short	0x010a
        /*0f32*/ 	.byte	0x3f
	.zero		1


	//   ....[48]....
        /*0f34*/ 	.word	0x000119a0
        /*0f38*/ 	.word	0x00000006
        /*0f3c*/ 	.word	0x000228a0
        /*0f40*/ 	.short	0x010a
        /*0f42*/ 	.byte	0x3f
	.zero		1


	//   ....[49]....
        /*0f44*/ 	.word	0x00011be0
        /*0f48*/ 	.word	0x00000006
        /*0f4c*/ 	.word	0x000228c0
        /*0f50*/ 	.short	0x010a
        /*0f52*/ 	.byte	0x3f
	.zero		1


	//   ....[50]....
        /*0f54*/ 	.word	0x00012ba0
        /*0f58*/ 	.word	0x00000020
        /*0f5c*/ 	.word	0x00022840
        /*0f60*/ 	.short	0x010a
        /*0f62*/ 	.byte	0x3f
	.zero		1


	//   ....[51]....
        /*0f64*/ 	.word	0x000131e0
        /*0f68*/ 	.word	0x00000020
        /*0f6c*/ 	.word	0x00022830
        /*0f70*/ 	.short	0x0107
        /*0f72*/ 	.byte	0x3f
	.zero		1


	//   ....[52]....
        /*0f74*/ 	.word	0x000132c0
        /*0f78*/ 	.word	0x00000020
        /*0f7c*/ 	.word	0x00022830
        /*0f80*/ 	.short	0x0101
        /*0f82*/ 	.byte	0x3f
	.zero		1


	//   ....[53]....
        /*0f84*/ 	.word	0x00013e90
        /*0f88*/ 	.word	0x00000016
        /*0f8c*/ 	.word	0x00022800
        /*0f90*/ 	.short	0x0107
        /*0f92*/ 	.byte	0x3f
	.zero		1


	//   ....[54]....
        /*0f94*/ 	.word	0x00013f80
        /*0f98*/ 	.word	0x00000016
        /*0f9c*/ 	.word	0x00022800
        /*0fa0*/ 	.short	0x0101
        /*0fa2*/ 	.byte	0x3f
	.zero		1


	//   ....[55]....
        /*0fa4*/ 	.word	0x00013fa0
        /*0fa8*/ 	.word	0x00000016
        /*0fac*/ 	.word	0x00022820
        /*0fb0*/ 	.short	0x010a
        /*0fb2*/ 	.byte	0x3f
	.zero		1


	//   ....[56]....
        /*0fb4*/ 	.word	0x00014030
        /*0fb8*/ 	.word	0x00000020
        /*0fbc*/ 	.word	0x00022860
        /*0fc0*/ 	.short	0x010a
        /*0fc2*/ 	.byte	0x3f
	.zero		1


	//   ....[57]....
        /*0fc4*/ 	.word	0x00014730
        /*0fc8*/ 	.word	0x00000020
        /*0fcc*/ 	.word	0x00022850
        /*0fd0*/ 	.short	0x0107
        /*0fd2*/ 	.byte	0x3f
	.zero		1


	//   ....[58]....
        /*0fd4*/ 	.word	0x00014800
        /*0fd8*/ 	.word	0x00000020
        /*0fdc*/ 	.word	0x00022850
        /*0fe0*/ 	.short	0x0101
        /*0fe2*/ 	.byte	0x3f
	.zero		1


	//   ....[59]....
        /*0fe4*/ 	.word	0x00014b50
        /*0fe8*/ 	.word	0x00000004
        /*0fec*/ 	.word	0x00022840
        /*0ff0*/ 	.short	0x010a
        /*0ff2*/ 	.byte	0x3f
	.zero		1


	//   ....[60]....
        /*0ff4*/ 	.word	0x00014f30
        /*0ff8*/ 	.word	0x00000004
        /*0ffc*/ 	.word	0x00022830
        /*1000*/ 	.short	0x0107
        /*1002*/ 	.byte	0x3f
	.zero		1


	//   ....[61]....
        /*1004*/ 	.word	0x00014ff0
        /*1008*/ 	.word	0x00000004
        /*100c*/ 	.word	0x00022830
        /*1010*/ 	.short	0x0101
        /*1012*/ 	.byte	0x3f
	.zero		1


	//   ....[62]....
        /*1014*/ 	.word	0x00015020
        /*1018*/ 	.word	0x00000004
        /*101c*/ 	.word	0x00022860
        /*1020*/ 	.short	0x010a
        /*1022*/ 	.byte	0x3f
	.zero		1


	//   ....[63]....
        /*1024*/ 	.word	0x00015540
        /*1028*/ 	.word	0x00000004
        /*102c*/ 	.word	0x00022850
        /*1030*/ 	.short	0x0107
        /*1032*/ 	.byte	0x3f
	.zero		1


	//   ....[64]....
        /*1034*/ 	.word	0x00015600
        /*1038*/ 	.word	0x00000004
        /*103c*/ 	.word	0x00022850
        /*1040*/ 	.short	0x0101
        /*1042*/ 	.byte	0x3f
	.zero		1


	//   ....[65]....
        /*1044*/ 	.word	0x00016240
        /*1048*/ 	.word	0x00000004
        /*104c*/ 	.word	0x00022820
        /*1050*/ 	.short	0x010a
        /*1052*/ 	.byte	0x3f
	.zero		1


	//   ....[66]....
        /*1054*/ 	.word	0x000163b0
        /*1058*/ 	.word	0x00000005
        /*105c*/ 	.word	0x00022840
        /*1060*/ 	.short	0x010a
        /*1062*/ 	.byte	0x3f
	.zero		1


	//   ....[67]....
        /*1064*/ 	.word	0x00016450
        /*1068*/ 	.word	0x00000019
        /*106c*/ 	.word	0x00022840
        /*1070*/ 	.short	0x010a
        /*1072*/ 	.byte	0x3f
	.zero		1


	//   ....[68]....
        /*1074*/ 	.word	0x00016490
        /*1078*/ 	.word	0x00000005
        /*107c*/ 	.word	0x00022860
        /*1080*/ 	.short	0x010a
        /*1082*/ 	.byte	0x3f
	.zero		1


	//   ....[69]....
        /*1084*/ 	.word	0x000164d0
        /*1088*/ 	.word	0x00000019
        /*108c*/ 	.word	0x00022860
        /*1090*/ 	.short	0x010a
        /*1092*/ 	.byte	0x3f
	.zero		1


	//   ....[70]....
        /*1094*/ 	.word	0x00016530
        /*1098*/ 	.word	0x00000059
        /*109c*/ 	.word	0x00022890
        /*10a0*/ 	.short	0x010a
        /*10a2*/ 	.byte	0x3f
	.zero		1


	//   ....[71]....
        /*10a4*/ 	.word	0x000167e0
        /*10a8*/ 	.word	0x00000059
        /*10ac*/ 	.word	0x00022890
        /*10b0*/ 	.short	0x010a
        /*10b2*/ 	.byte	0x3f
	.zero		1


	//   ....[72]....
        /*10b4*/ 	.word	0x00016a90
        /*10b8*/ 	.word	0x00000059
        /*10bc*/ 	.word	0x00022890
        /*10c0*/ 	.short	0x010a
        /*10c2*/ 	.byte	0x3f
	.zero		1


	//   ....[73]....
        /*10c4*/ 	.word	0x00016d20
        /*10c8*/ 	.word	0x00000059
        /*10cc*/ 	.word	0x000228b0
        /*10d0*/ 	.short	0x010a
        /*10d2*/ 	.byte	0x3f
	.zero		1


	//   ....[74]....
        /*10d4*/ 	.word	0x00017020
        /*10d8*/ 	.word	0x00000013
        /*10dc*/ 	.word	0x00022800
        /*10e0*/ 	.short	0x010a
        /*10e2*/ 	.byte	0x3f
	.zero		1


	//   ....[75]....
        /*10e4*/ 	.word	0x00017230
        /*10e8*/ 	.word	0x00000013
        /*10ec*/ 	.word	0x00022800
        /*10f0*/ 	.short	0x010a
        /*10f2*/ 	.byte	0x3f
	.zero		1


	//   ....[76]....
        /*10f4*/ 	.word	0x00017280
        /*10f8*/ 	.word	0x00000008
        /*10fc*/ 	.word	0x00022830
        /*1100*/ 	.short	0x010a
        /*1102*/ 	.byte	0x3f
	.zero		1


	//   ....[77]....
        /*1104*/ 	.word	0x000172d0
        /*1108*/ 	.word	0x00000008
        /*110c*/ 	.word	0x00022850
        /*1110*/ 	.short	0x010a
        /*1112*/ 	.byte	0x3f
	.zero		1


	//   ....[78]....
        /*1114*/ 	.word	0x00017320
        /*1118*/ 	.word	0x00000009
        /*111c*/ 	.word	0x00022830
        /*1120*/ 	.short	0x010a
        /*1122*/ 	.byte	0x3f
	.zero		1


	//   ....[79]....
        /*1124*/ 	.word	0x00017370
        /*1128*/ 	.word	0x00000009
        /*112c*/ 	.word	0x00022850
        /*1130*/ 	.short	0x010a
        /*1132*/ 	.byte	0x3f
	.zero		1


	//   ....[80]....
        /*1134*/ 	.word	0x00017940
        /*1138*/ 	.word	0x00000016
        /*113c*/ 	.word	0x00022820
        /*1140*/ 	.short	0x010a
        /*1142*/ 	.byte	0x3f
	.zero		1


	//   ....[81]....
        /*1144*/ 	.word	0x00017990
        /*1148*/ 	.word	0x00000003
        /*114c*/ 	.word	0x000228a0
        /*1150*/ 	.short	0x010a
        /*1152*/ 	.byte	0x3f
	.zero		1


	//   ....[82]....
        /*1154*/ 	.word	0x000179e0
        /*1158*/ 	.word	0x00000003
        /*115c*/ 	.word	0x000228c0
        /*1160*/ 	.short	0x010a
        /*1162*/ 	.byte	0x3f
	.zero		1


	//   ....[83]....
        /*1164*/ 	.word	0x00017a30
        /*1168*/ 	.word	0x00000006
        /*116c*/ 	.word	0x000228a0
        /*1170*/ 	.short	0x010a
        /*1172*/ 	.byte	0x3f
	.zero		1


	//   ....[84]....
        /*1174*/ 	.word	0x00017a80
        /*1178*/ 	.word	0x00000006
        /*117c*/ 	.word	0x000228c0
        /*1180*/ 	.short	0x010a
        /*1182*/ 	.byte	0x3f
	.zero		1


	//   ....[85]....
        /*1184*/ 	.word	0x00017ba0
        /*1188*/ 	.word	0x00000020
        /*118c*/ 	.word	0x00022840
        /*1190*/ 	.short	0x010a
        /*1192*/ 	.byte	0x3f
	.zero		1


	//   ....[86]....
        /*1194*/ 	.word	0x00018e80
        /*1198*/ 	.word	0x00000016
        /*119c*/ 	.word	0x00022820
        /*11a0*/ 	.short	0x010a
        /*11a2*/ 	.byte	0x3f
	.zero		1


	//   ....[87]....
        /*11a4*/ 	.word	0x00018ed0
        /*11a8*/ 	.word	0x00000020
        /*11ac*/ 	.word	0x00022860
        /*11b0*/ 	.short	0x010a
        /*11b2*/ 	.byte	0x3f
	.zero		1


	//   ....[88]....
        /*11b4*/ 	.word	0x00019850
        /*11b8*/ 	.word	0x00000004
        /*11bc*/ 	.word	0x00022840
        /*11c0*/ 	.short	0x010a
        /*11c2*/ 	.byte	0x3f
	.zero		1


	//   ....[89]....
        /*11c4*/ 	.word	0x00019f30
        /*11c8*/ 	.word	0x00000004
        /*11cc*/ 	.word	0x00022860
        /*11d0*/ 	.short	0x010a
        /*11d2*/ 	.byte	0x3f
	.zero		1


	//   ....[90]....
        /*11d4*/ 	.word	0x0001afd0
        /*11d8*/ 	.word	0x00000004
        /*11dc*/ 	.word	0x00022820
        /*11e0*/ 	.short	0x010a
        /*11e2*/ 	.byte	0x3f
	.zero		1


	//   ....[91]....
        /*11e4*/ 	.word	0x0001b170
        /*11e8*/ 	.word	0x00000005
        /*11ec*/ 	.word	0x00022840
        /*11f0*/ 	.short	0x010a
        /*11f2*/ 	.byte	0x3f
	.zero		1


	//   ....[92]....
        /*11f4*/ 	.word	0x0001b1c0
        /*11f8*/ 	.word	0x00000019
        /*11fc*/ 	.word	0x00022840
        /*1200*/ 	.short	0x010a
        /*1202*/ 	.byte	0x3f
	.zero		1


	//   ....[93]....
        /*1204*/ 	.word	0x0001b210
        /*1208*/ 	.word	0x00000005
        /*120c*/ 	.word	0x00022860
        /*1210*/ 	.short	0x010a
        /*1212*/ 	.byte	0x3f
	.zero		1


	//----- nvinfo : EIATTR_NUM_MBARRIERS
	.align		4
.L_1212:
        /*1214*/ 	.byte	0x03, 0x38
        /*1216*/ 	.short	0x0016


	//----- nvinfo : EIATTR_EXIT_INSTR_OFFSETS
	.align		4
        /*1218*/ 	.byte	0x04, 0x1c
        /*121a*/ 	.short	(.L_1214 - .L_1213)


	//   ....[0]....
.L_1213:
        /*121c*/ 	.word	0x00016520


	//----- nvinfo : EIATTR_MAX_THREADS
	.align		4
.L_1214:
        /*1220*/ 	.byte	0x04, 0x05
        /*1222*/ 	.short	(.L_1216 - .L_1215)
.L_1215:
        /*1224*/ 	.word	0x00000180
        /*1228*/ 	.word	0x00000001
        /*122c*/ 	.word	0x00000001


	//----- nvinfo : EIATTR_CRS_STACK_SIZE
	.align		4
.L_1216:
        /*1230*/ 	.byte	0x04, 0x1e
        /*1232*/ 	.short	(.L_1218 - .L_1217)
.L_1217:
        /*1234*/ 	.word	0x00000000


	//----- nvinfo : EIATTR_CBANK_PARAM_SIZE
	.align		4
.L_1218:
        /*1238*/ 	.byte	0x03, 0x19
        /*123a*/ 	.short	0x0af0


	//----- nvinfo : EIATTR_PARAM_CBANK
	.align		4
        /*123c*/ 	.byte	0x04, 0x0a
        /*123e*/ 	.short	(.L_1220 - .L_1219)
	.align		4
.L_1219:
        /*1240*/ 	.word	index@(.nv.constant0._ZN7cutlass13device_kernelIN5flash11enable_sm90INS1_16FlashAttnFwdSm90INS1_25CollectiveMainloopFwdSm90ILi2EN4cute5tupleIJNS5_1CILi1EEES8_S8_EEENS6_IJNS7_ILi128EEENS7_ILi96EEENS7_ILi64EEEEEELi256ENS_6half_tEfNS_4arch4Sm90ELb0ELb0ELb0ELb1ELb1ELb1ELb0ELb1ELb0ELb1ELb0ELb0EEENS1_21CollectiveEpilogueFwdINS6_IJSA_NS7_ILi256EEESB_EEES9_SE_SG_Li256ELb1ELb1ELb0ELb0EEENS1_36VarlenDynamicPersistentTileSchedulerILi128ELi96ELi256ELi128ELb0ELb1ELb1ELb0ELb1ELb1EEEEEEEEEvNT_6ParamsE)
        /*1244*/ 	.short	0x0210
        /*1246*/ 	.short	0x0af0


	//----- nvinfo : EIATTR_SW_WAR
	.align		4
.L_1220:
        /*1248*/ 	.byte	0x04, 0x36
        /*124a*/ 	.short	(.L_1222 - .L_1221)
.L_1221:
        /*124c*/ 	.word	0x00000008
.L_1222:


//--------------------- .nv.info._ZN7cutlass13device_kernelIN5flash11enable_sm90INS1_16FlashAttnFwdSm90INS1_25CollectiveMainloopFwdSm90ILi2EN4cute5tupleIJNS5_1CILi1EEES8_S8_EEENS6_IJNS7_ILi128EEENS7_ILi96EEENS7_ILi64EEEEEELi256ENS_6half_tEfNS_4arch4Sm90ELb0ELb0ELb0ELb1ELb1ELb0ELb1ELb1ELb0ELb1ELb0ELb0EEENS1_21CollectiveEpilogueFwdINS6_IJSA_NS7_ILi256EEESB_EEES9_SE_SG_Li256ELb1ELb1ELb0ELb0EEENS1_36VarlenDynamicPersistentTileSchedulerILi128ELi96ELi256ELi128ELb0ELb1ELb1ELb0ELb1ELb1EEEEEEEEEvNT_6ParamsE --------------------------
	.section	.nv.info._ZN7cutlass13device_kernelIN5flash11enable_sm90INS1_16FlashAttnFwdSm90INS1_25CollectiveMainloopFwdSm90ILi2EN4cute5tupleIJNS5_1CILi1EEES8_S8_EEENS6_IJNS7_ILi128EEENS7_ILi96EEENS7_ILi64EEEEEELi256ENS_6half_tEfNS_4arch4Sm90ELb0ELb0ELb0ELb1ELb1ELb0ELb1ELb1ELb0ELb1ELb0ELb0EEENS1_21CollectiveEpilogueFwdINS6_IJSA_NS7_ILi256EEESB_EEES9_SE_SG_Li256ELb1ELb1ELb0ELb0EEENS1_36VarlenDynamicPersistentTileSchedulerILi128ELi96ELi256ELi128ELb0ELb1ELb1ELb0ELb1ELb1EEEEEEEEEvNT_6ParamsE,"",@"SHT_CUDA_INFO"
	.sectionflags	@""
	.align	4


	//----- nvinfo : EIATTR_CUDA_API_VERSION
	.align		4
        /*0000*/ 	.byte	0x04, 0x37
        /*0002*/ 	.short	(.L_1224 - .L_1223)
.L_1223:
        /*0004*/ 	.word	0x00000082


	//----- nvinfo : EIATTR_KPARAM_INFO
	.align		4
.L_1224:
        /*0008*/ 	.byte	0x04, 0x17
        /*000a*/ 	.short	(.L_1226 - .L_1225)
.L_1225:
        /*000c*/ 	.word	0x00000000
        /*0010*/ 	.short	0x0000
        /*0012*/ 	.short	0x0070
        /*0014*/ 	.byte	0x00, 0xf0, 0x01, 0x2e


	//----- nvinfo : EIATTR_SPARSE_MMA_MASK
	.align		4
.L_1226:
        /*0018*/ 	.byte	0x03, 0x50
        /*001a*/ 	.short	0x0000


	//----- nvinfo : EIATTR_MAXREG_COUNT
	.align		4
        /*001c*/ 	.byte	0x03, 0x1b
        /*001e*/ 	.short	0x00a8


	//----- nvinfo : EIATTR_NUM_BARRIERS
	.align		4
        /*0020*/ 	.byte	0x02, 0x4c
        /*0022*/ 	.byte	0x10
	.zero		1


	//----- nvinfo : EIATTR_EXTERNS
	.align		4
        /*0024*/ 	.byte	0x04, 0x0f
        /*0026*/ 	.short	(.L_1228 - .L_1227)


	//   ....[0]....
	.align		4
.L_1227:
        /*0028*/ 	.word	index@(__assertfail)


	//----- nvinfo : EIATTR_ANNOTATIONS
	.align		4
.L_1228:
        /*002c*/ 	.byte	0x04, 0x55
        /*002e*/ 	.short	(.L_1230 - .L_1229)


	//   ....[0]....
.L_1229:
        /* <DEDUP_REMOVED lines=18> */


	//----- nvinfo : EIATTR_MERCURY_ISA_VERSION
	.align		4
.L_1230:
        /*0140*/ 	.byte	0x03, 0x5f
        /*0142*/ 	.short	0x0101


	//----- nvinfo : EIATTR_UNUSED_LOAD_BYTE_OFFSET
	.align		4
        /*0144*/ 	.byte	0x04, 0x44
        /*0146*/ 	.short	(.L_1232 - .L_1231)


	//   ....[0]....
.L_1231:
        /*0148*/ 	.word	0x000009b0
        /*014c*/ 	.word	0x0000fff0


	//   ....[1]....
        /*0150*/ 	.word	0x000069b0
        /*0154*/ 	.word	0x0000fff0


	//----- nvinfo : EIATTR_INT_WARP_WIDE_INSTR_OFFSETS
	.align		4
.L_1232:
        /*0158*/ 	.byte	0x04, 0x31
        /*015a*/ 	.short	(.L_1234 - .L_1233)


	//   ....[0]....
.L_1233:
        /*015c*/ 	.word	0x000000c0


	//   ....[1]....
        /*0160*/ 	.word	0x000000d0


	//   ....[2]....
        /*0164*/ 	.word	0x000000e0


	//   ....[3]....
        /*0168*/ 	.word	0x00000180


	//   ....[4]....
        /*016c*/ 	.word	0x0000a890


	//   ....[5]....
        /*0170*/ 	.word	0x0000a920


	//   ....[6]....
        /*0174*/ 	.word	0x0000e7c0


	//   ....[7]....
        /*0178*/ 	.word	0x0000e850


	//----- nvinfo : EIATTR_COOP_GROUP_MASK_REGIDS
	.align		4
.L_1234:
        /*017c*/ 	.byte	0x04, 0x29
        /*017e*/ 	.short	(.L_1236 - .L_1235)


	//   ....[0]....
.L_1235:
        /*0180*/ 	.word	0xffffffff


	//   ....[1]....
        /*0184*/ 	.word	0xffffffff


	//   ....[2]....
        /*0188*/ 	.word	0xffffffff


	//   ....[3]....
        /*018c*/ 	.word	0xffffffff


	//   ....[4]....
        /*0190*/ 	.word	0xffffffff


	//   ....[5]....
        /*0194*/ 	.word	0xffffffff


	//   ....[6]....
        /*0198*/ 	.word	0xffffffff


	//   ....[7]....
        /*019c*/ 	.word	0xffffffff


	//   ....[8]....
        /*01a0*/ 	.word	0xffffffff


	//   ....[9]....
        /*01a4*/ 	.word	0xffffffff


	//   ....[10]....
        /*01a8*/ 	.word	0xffffffff


	//   ....[11]....
        /*01ac*/ 	.word	0xffffffff


	//   ....[12]....
        /*01b0*/ 	.word	0xffffffff


	//   ....[13]....
        /*01b4*/ 	.word	0xffffffff


	//   ....[14]....
        /*01b8*/ 	.word	0xffffffff


	//   ....[15]....
        /*01bc*/ 	.word	0xffffffff


	//   ....[16]....
        /*01c0*/ 	.word	0xffffffff


	//   ....[17]....
        /*01c4*/ 	.word	0xffffffff


	//   ....[18]....
        /*01c8*/ 	.word	0xffffffff


	//   ....[19]....
        /*01cc*/ 	.word	0xffffffff


	//   ....[20]....
        /*01d0*/ 	.word	0xffffffff


	//   ....[21]....
        /*01d4*/ 	.word	0xffffffff


	//   ....[22]....
        /*01d8*/ 	.word	0xffffffff


	//   ....[23]....
        /*01dc*/ 	.word	0xffffffff


	//   ....[24]....
        /*01e0*/ 	.word	0xffffffff


	//   ....[25]....
        /*01e4*/ 	.word	0xffffffff


	//   ....[26]....
        /*01e8*/ 	.word	0xffffffff


	//   ....[27]....
        /*01ec*/ 	.word	0xffffffff


	//   ....[28]....
        /*01f0*/ 	.word	0xffffffff


	//   ....[29]....
        /*01f4*/ 	.word	0xffffffff


	//   ....[30]....
        /*01f8*/ 	.word	0xffffffff


	//   ....[31]....
        /*01fc*/ 	.word	0xffffffff


	//   ....[32]....
        /*0200*/ 	.word	0xffffffff


	//   ....[33]....
        /*0204*/ 	.word	0xffffffff


	//   ....[34]....
        /*0208*/ 	.word	0xffffffff


	//   ....[35]....
        /*020c*/ 	.word	0xffffffff


	//   ....[36]....
        /*0210*/ 	.word	0xffffffff


	//   ....[37]....
        /*0214*/ 	.word	0xffffffff


	//   ....[38]....
        /*0218*/ 	.word	0xffffffff


	//   ....[39]....
        /*021c*/ 	.word	0xffffffff


	//   ....[40]....
        /*0220*/ 	.word	0xffffffff


	//   ....[41]....
        /*0224*/ 	.word	0xffffffff


	//   ....[42]....
        /*0228*/ 	.word	0xffffffff


	//   ....[43]....
        /*022c*/ 	.word	0xffffffff


	//   ....[44]....
        /*0230*/ 	.word	0xffffffff


	//   ....[45]....
        /*0234*/ 	.word	0xffffffff


	//   ....[46]....
        /*0238*/ 	.word	0xffffffff


	//   ....[47]....
        /*023c*/ 	.word	0xffffffff


	//   ....[48]....
        /*0240*/ 	.word	0xffffffff


	//   ....[49]....
        /*0244*/ 	.word	0xffffffff


	//   ....[50]....
        /*0248*/ 	.word	0xffffffff


	//   ....[51]....
        /*024c*/ 	.word	0xffffffff


	//   ....[52]....
        /*0250*/ 	.word	0xffffffff


	//   ....[53]....
        /*0254*/ 	.word	0xffffffff


	//   ....[54]....
        /*0258*/ 	.word	0xffffffff


	//   ....[55]....
        /*025c*/ 	.word	0xffffffff


	//   ....[56]....
        /*0260*/ 	.word	0xffffffff


	//   ....[57]....
        /*0264*/ 	.word	0xffffffff


	//   ....[58]....
        /*0268*/ 	.word	0xffffffff


	//   ....[59]....
        /*026c*/ 	.word	0xffffffff


	//   ....[60]....
        /*0270*/ 	.word	0xffffffff


	//   ....[61]....
        /*0274*/ 	.word	0xffffffff


	//   ....[62]....
        /*0278*/ 	.word	0xffffffff


	//   ....[63]....
        /*027c*/ 	.word	0xffffffff


	//   ....[64]....
        /*0280*/ 	.word	0xffffffff


	//   ....[65]....
        /*0284*/ 	.word	0xffffffff


	//   ....[66]....
        /*0288*/ 	.word	0xffffffff


	//   ....[67]....
        /*028c*/ 	.word	0xffffffff


	//   ....[68]....
        /*0290*/ 	.word	0xffffffff


	//   ....[69]....
        /*0294*/ 	.word	0xffffffff


	//   ....[70]....
        /*0298*/ 	.word	0xffffffff


	//   ....[71]....
        /*029c*/ 	.word	0xffffffff


	//   ....[72]....
        /*02a0*/ 	.word	0xffffffff


	//   ....[73]....
        /*02a4*/ 	.word	0xffffffff


	//   ....[74]....
        /*02a8*/ 	.word	0xffffffff


	//   ....[75]....
        /*02ac*/ 	.word	0xffffffff


	//   ....[76]....
        /*02b0*/ 	.word	0xffffffff


	//   ....[77]....
        /*02b4*/ 	.word	0xffffffff


	//   ....[78]....
        /*02b8*/ 	.word	0xffffffff


	//   ....[79]....
        /*02bc*/ 	.word	0xffffffff


	//   ....[80]....
        /*02c0*/ 	.word	0xffffffff


	//   ....[81]....
        /*02c4*/ 	.word	0xffffffff


	//   ....[82]....
        /*02c8*/ 	.word	0xffffffff


	//   ....[83]....
        /*02cc*/ 	.word	0xffffffff


	//   ....[84]....
        /*02d0*/ 	.word	0xffffffff


	//   ....[85]....
        /*02d4*/ 	.word	0xffffffff


	//   ....[86]....
        /*02d8*/ 	.word	0xffffffff


	//   ....[87]....
        /*02dc*/ 	.word	0xffffffff


	//   ....[88]....
        /*02e0*/ 	.word	0xffffffff


	//   ....[89]....
        /*02e4*/ 	.word	0xffffffff


	//   ....[90]....
        /*02e8*/ 	.word	0xffffffff


	//   ....[91]....
        /*02ec*/ 	.word	0xffffffff


	//   ....[92]....
        /*02f0*/ 	.word	0xffffffff


	//   ....[93]....
        /*02f4*/ 	.word	0xffffffff


	//   ....[94]....
        /*02f8*/ 	.word	0xffffffff


	//   ....[95]....
        /*02fc*/ 	.word	0xffffffff


	//   ....[96]....
        /*0300*/ 	.word	0xffffffff


	//   ....[97]....
        /*0304*/ 	.word	0xffffffff


	//   ....[98]....
        /*0308*/ 	.word	0xffffffff


	//   ....[99]....
        /*030c*/ 	.word	0xffffffff


	//   ....[100]....
        /*0310*/ 	.word	0xffffffff


	//   ....[101]....
        /*0314*/ 	.word	0xffffffff


	//   ....[102]....
        /*0318*/ 	.word	0xffffffff


	//   ....[103]....
        /*031c*/ 	.word	0xffffffff


	//   ....[104]....
        /*0320*/ 	.word	0xffffffff


	//   ....[105]....
        /*0324*/ 	.word	0xffffffff


	//   ....[106]....
        /*0328*/ 	.word	0xffffffff


	//   ....[107]....
        /*032c*/ 	.word	0xffffffff


	//   ....[108]....
        /*0330*/ 	.word	0xffffffff


	//   ....[109]....
        /*0334*/ 	.word	0xffffffff


	//   ....[110]....
        /*0338*/ 	.word	0xffffffff


	//   ....[111]....
        /*033c*/ 	.word	0xffffffff


	//   ....[112]....
        /*0340*/ 	.word	0xffffffff


	//   ....[113]....
        /*0344*/ 	.word	0xffffffff


	//   ....[114]....
        /*0348*/ 	.word	0xffffffff


	//   ....[115]....
        /*034c*/ 	.word	0xffffffff


	//   ....[116]....
        /*0350*/ 	.word	0xffffffff


	//   ....[117]....
        /*0354*/ 	.word	0xffffffff


	//   ....[118]....
        /*0358*/ 	.word	0xffffffff


	//   ....[119]....
        /*035c*/ 	.word	0xffffffff


	//   ....[120]....
        /*0360*/ 	.word	0xffffffff


	//   ....[121]....
        /*0364*/ 	.word	0xffffffff


	//   ....[122]....
        /*0368*/ 	.word	0xffffffff


	//   ....[123]....
        /*036c*/ 	.word	0xffffffff


	//   ....[124]....
        /*0370*/ 	.word	0xffffffff


	//   ....[125]....
        /*0374*/ 	.word	0xffffffff


	//   ....[126]....
        /*0378*/ 	.word	0xffffffff


	//   ....[127]....
        /*037c*/ 	.word	0xffffffff


	//   ....[128]....
        /*0380*/ 	.word	0xffffffff


	//   ....[129]....
        /*0384*/ 	.word	0xffffffff


	//   ....[130]....
        /*0388*/ 	.word	0xffffffff


	//   ....[131]....
        /*038c*/ 	.word	0xffffffff


	//   ....[132]....
        /*0390*/ 	.word	0xffffffff


	//   ....[133]....
        /*0394*/ 	.word	0xffffffff


	//   ....[134]....
        /*0398*/ 	.word	0xffffffff


	//   ....[135]....
        /*039c*/ 	.word	0xffffffff


	//   ....[136]....
        /*03a0*/ 	.word	0xffffffff


	//   ....[137]....
        /*03a4*/ 	.word	0xffffffff


	//   ....[138]....
        /*03a8*/ 	.word	0xffffffff


	//   ....[139]....
        /*03ac*/ 	.word	0xffffffff


	//   ....[140]....
        /*03b0*/ 	.word	0xffffffff


	//   ....[141]....
        /*03b4*/ 	.word	0xffffffff


	//   ....[142]....
        /*03b8*/ 	.word	0xffffffff


	//   ....[143]....
        /*03bc*/ 	.word	0xffffffff


	//   ....[144]....
        /*03c0*/ 	.word	0xffffffff


	//   ....[145]....
        /*03c4*/ 	.word	0xffffffff


	//   ....[146]....
        /*03c8*/ 	.word	0xffffffff


	//   ....[147]....
        /*03cc*/ 	.word	0xffffffff


	//   ....[148]....
        /*03d0*/ 	.word	0xffffffff


	//   ....[149]....
        /*03d4*/ 	.word	0xffffffff


	//   ....[150]....
        /*03d8*/ 	.word	0xffffffff


	//   ....[151]....
        /*03dc*/ 	.word	0xffffffff


	//   ....[152]....
        /*03e0*/ 	.word	0xffffffff


	//   ....[153]....
        /*03e4*/ 	.word	0x0500000f


	//   ....[154]....
        /*03e8*/ 	.word	0x0500000f


	//   ....[155]....
        /*03ec*/ 	.word	0x0500000f


	//   ....[156]....
        /*03f0*/ 	.word	0x0500000f


	//   ....[157]....
        /*03f4*/ 	.word	0x0500000f


	//   ....[158]....
        /*03f8*/ 	.word	0x0500000f


	//   ....[159]....
        /*03fc*/ 	.word	0x0500000f


	//   ....[160]....
        /*0400*/ 	.word	0x0500000f


	//   ....[161]....
        /*0404*/ 	.word	0x0500000f


	//   ....[162]....
        /*0408*/ 	.word	0x0500000f


	//   ....[163]....
        /*040c*/ 	.word	0x0500000f


	//   ....[164]....
        /*0410*/ 	.word	0x0500000f


	//   ....[165]....
        /*0414*/ 	.word	0x0500000f


	//   ....[166]....
        /*0418*/ 	.word	0x0500000f


	//   ....[167]....
        /*041c*/ 	.word	0x0500000f


	//   ....[168]....
        /*0420*/ 	.word	0x0500000f


	//   ....[169]....
        /*0424*/ 	.word	0x0500000f


	//   ....[170]....
        /*0428*/ 	.word	0x0500000f


	//   ....[171]....
        /*042c*/ 	.word	0x0500000f


	//   ....[172]....
        /*0430*/ 	.word	0x0500000f


	//   ....[173]....
        /*0434*/ 	.word	0x0500000f


	//   ....[174]....
        /*0438*/ 	.word	0x0500000f


	//   ....[175]....
        /*043c*/ 	.word	0x0500000f


	//   ....[176]....
        /*0440*/ 	.word	0x0500000f


	//   ....[177]....
        /*0444*/ 	.word	0x0500000f


	//   ....[178]....
        /*0448*/ 	.word	0x0500000f


	//   ....[179]....
        /*044c*/ 	.word	0x0500000f


	//   ....[180]....
        /*0450*/ 	.word	0x0500000f


	//   ....[181]....
        /*0454*/ 	.word	0x0500000f


	//   ....[182]....
        /*0458*/ 	.word	0x0500000f


	//   ....[183]....
        /*045c*/ 	.word	0x0500000f


	//   ....[184]....
        /*0460*/ 	.word	0x0500000f


	//   ....[185]....
        /*0464*/ 	.word	0x0500000f


	//   ....[186]....
        /*0468*/ 	.word	0x0500000f


	//   ....[187]....
        /*046c*/ 	.word	0x0500000f


	//   ....[188]....
        /*0470*/ 	.word	0x0500000f


	//   ....[189]....
        /*0474*/ 	.word	0x0500000f


	//   ....[190]....
        /*0478*/ 	.word	0x0500000f


	//   ....[191]....
        /*047c*/ 	.word	0x0500000f


	//   ....[192]....
        /*0480*/ 	.word	0x0500000f


	//   ....[193]....
        /*0484*/ 	.word	0x0500000f


	//   ....[194]....
        /*0488*/ 	.word	0x0500000f


	//   ....[195]....
        /*048c*/ 	.word	0x0500000f


	//   ....[196]....
        /*0490*/ 	.word	0x0500000f


	//   ....[197]....
        /*0494*/ 	.word	0x0500000f


	//   ....[198]....
        /*0498*/ 	.word	0x0500000f


	//   ....[199]....
        /*049c*/ 	.word	0x0500000f


	//   ....[200]....
        /*04a0*/ 	.word	0x0500000f


	//   ....[201]....
        /*04a4*/ 	.word	0x0500000f


	//   ....[202]....
        /*04a8*/ 	.word	0x0500000f


	//   ....[203]....
        /*04ac*/ 	.word	0x0500000f


	//   ....[204]....
        /*04b0*/ 	.word	0x0500000f


	//   ....[205]....
        /*04b4*/ 	.word	0x0500000f


	//   ....[206]....
        /*04b8*/ 	.word	0x0500000f


	//   ....[207]....
        /*04bc*/ 	.word	0x0500000f


	//   ....[208]....
        /*04c0*/ 	.word	0x0500000f


	//   ....[209]....
        /*04c4*/ 	.word	0x0500000f


	//   ....[210]....
        /*04c8*/ 	.word	0x0500000f


	//   ....[211]....
        /*04cc*/ 	.word	0x0500000f


	//   ....[212]....
        /*04d0*/ 	.word	0x0500000f


	//   ....[213]....
        /*04d4*/ 	.word	0x0500000f


	//   ....[214]....
        /*04d8*/ 	.word	0x0500000f


	//   ....[215]....
        /*04dc*/ 	.word	0x0500000f


	//   ....[216]....
        /*04e0*/ 	.word	0x0500000f


	//   ....[217]....
        /*04e4*/ 	.word	0x0500000f


	//   ....[218]....
        /*04e8*/ 	.word	0x0500000f


	//   ....[219]....
        /*04ec*/ 	.word	0x0500000f


	//   ....[220]....
        /*04f0*/ 	.word	0x0500000f


	//   ....[221]....
        /*04f4*/ 	.word	0x0500000f


	//   ....[222]....
        /*04f8*/ 	.word	0x0500000f


	//   ....[223]....
        /*04fc*/ 	.word	0x0500000f


	//   ....[224]....
        /*0500*/ 	.word	0x0500000f


	//   ....[225]....
        /*0504*/ 	.word	0x0500000f


	//   ....[226]....
        /*0508*/ 	.word	0x0500000f


	//   ....[227]....
        /*050c*/ 	.word	0x0500000f


	//   ....[228]....
        /*0510*/ 	.word	0x0500000f


	//   ....[229]....
        /*0514*/ 	.word	0x0500000f


	//   ....[230]....
        /*0518*/ 	.word	0x0500000f


	//   ....[231]....
        /*051c*/ 	.word	0x0500000f


	//   ....[232]....
        /*0520*/ 	.word	0x0500000f


	//   ....[233]....
        /*0524*/ 	.word	0x0500000f


	//   ....[234]....
        /*0528*/ 	.word	0x0500000f


	//   ....[235]....
        /*052c*/ 	.word	0x0500000f


	//   ....[236]....
        /*0530*/ 	.word	0x0500000f


	//   ....[237]....
        /*0534*/ 	.word	0x0500000f


	//   ....[238]....
        /*0538*/ 	.word	0x0500000f


	//   ....[239]....
        /*053c*/ 	.word	0x0500000f


	//   ....[240]....
        /*0540*/ 	.word	0x0500000f


	//   ....[241]....
        /*0544*/ 	.word	0x0500000f


	//   ....[242]....
        /*0548*/ 	.word	0x0500000f


	//   ....[243]....
        /*054c*/ 	.word	0x0500000f


	//   ....[244]....
        /*0550*/ 	.word	0x0500000f


	//   ....[245]....
        /*0554*/ 	.word	0x0500000f


	//   ....[246]....
        /*0558*/ 	.word	0x0500000f


	//   ....[247]....
        /*055c*/ 	.word	0x0500000f


	//   ....[248]....
        /*0560*/ 	.word	0x0500000f


	//   ....[249]....
        /*0564*/ 	.word	0x0500000f


	//   ....[250]....
        /*0568*/ 	.word	0x0500000f


	//   ....[251]....
        /*056c*/ 	.word	0x0500000f


	//----- nvinfo : EIATTR_COOP_GROUP_INSTR_OFFSETS
	.align		4
.L_1236:
        /*0570*/ 	.byte	0x04, 0x28
        /*0572*/ 	.short	(.L_1238 - .L_1237)


	//   ....[0]....
.L_1237:
        /*0574*/ 	.word	0x00000080


	//   ....[1]....
        /*0578*/ 	.word	0x00000090


	//   ....[2]....
        /*057c*/ 	.word	0x000002f0


	//   ....[3]....
        /*0580*/ 	.word	0x00000450


	//   ....[4]....
        /*0584*/ 	.word	0x00000570


	//   ....[5]....
        /*0588*/ 	.word	0x000006d0


	//   ....[6]....
        /*058c*/ 	.word	0x000015d0


	//   ....[7]....
        /*0590*/ 	.word	0x00002e10


	//   ....[8]....
        /*0594*/ 	.word	0x00002e50


	//   ....[9]....
        /*0598*/ 	.word	0x00002e80


	//   ....[10]....
        /*059c*/ 	.word	0x00002ea0


	//   ....[11]....
        /*05a0*/ 	.word	0x000048d0


	//   ....[12]....
        /*05a4*/ 	.word	0x00004930


	//   ....[13]....
        /*05a8*/ 	.word	0x00004960


	//   ....[14]....
        /*05ac*/ 	.word	0x00004980


	//   ....[15]....
        /*05b0*/ 	.word	0x00005f30


	//   ....[16]....
        /*05b4*/ 	.word	0x00005f70


	//   ....[17]....
        /*05b8*/ 	.word	0x00006010


	//   ....[18]....
        /*05bc*/ 	.word	0x00006040


	//   ....[19]....
        /*05c0*/ 	.word	0x00007ad0


	//   ....[20]....
        /*05c4*/ 	.word	0x00007b00


	//   ....[21]....
        /*05c8*/ 	.word	0x00007b70


	//   ....[22]....
        /*05cc*/ 	.word	0x00007bd0


	//   ....[23]....
        /*05d0*/ 	.word	0x00008400


	//   ....[24]....
        /*05d4*/ 	.word	0x00008440


	//   ....[25]....
        /*05d8*/ 	.word	0x00008590


	//   ....[26]....
        /*05dc*/ 	.word	0x000085b0


	//   ....[27]....
        /*05e0*/ 	.word	0x000086f0


	//   ....[28]....
        /*05e4*/ 	.word	0x00008710


	//   ....[29]....
        /*05e8*/ 	.word	0x00008860


	//   ....[30]....
        /*05ec*/ 	.word	0x00008880


	//   ....[31]....
        /*05f0*/ 	.word	0x000092b0


	//   ....[32]....
        /*05f4*/ 	.word	0x000092d0


	//   ....[33]....
        /*05f8*/ 	.word	0x00009410


	//   ....[34]....
        /*05fc*/ 	.word	0x00009430


	//   ....[35]....
        /*0600*/ 	.word	0x00009570


	//   ....[36]....
        /*0604*/ 	.word	0x00009590


	//   ....[37]....
        /*0608*/ 	.word	0x000096e0


	//   ....[38]....
        /*060c*/ 	.word	0x00009700


	//   ....[39]....
        /*0610*/ 	.word	0x000098c0


	//   ....[40]....
        /*0614*/ 	.word	0x00009a90


	//   ....[41]....
        /*0618*/ 	.word	0x00009ac0


	//   ....[42]....
        /*061c*/ 	.word	0x00009af0


	//   ....[43]....
        /*0620*/ 	.word	0x00009b20


	//   ....[44]....
        /*0624*/ 	.word	0x00009b50


	//   ....[45]....
        /*0628*/ 	.word	0x00009b80


	//   ....[46]....
        /*062c*/ 	.word	0x00009cd0


	//   ....[47]....
        /*0630*/ 	.word	0x00009d00


	//   ....[48]....
        /*0634*/ 	.word	0x00009d30


	//   ....[49]....
        /*0638*/ 	.word	0x00009d60


	//   ....[50]....
        /*063c*/ 	.word	0x00009d90


	//   ....[51]....
        /*0640*/ 	.word	0x00009dc0


	//   ....[52]....
        /*0644*/ 	.word	0x00009e50


	//   ....[53]....
        /*0648*/ 	.word	0x00009e80


	//   ....[54]....
        /*064c*/ 	.word	0x00009f00


	//   ....[55]....
        /*0650*/ 	.word	0x0000b460


	//   ....[56]....
        /*0654*/ 	.word	0x0000b480


	//   ....[57]....
        /*0658*/ 	.word	0x0000b510


	//   ....[58]....
        /*065c*/ 	.word	0x0000b530


	//   ....[59]....
        /*0660*/ 	.word	0x0000b5b0


	//   ....[60]....
        /*0664*/ 	.word	0x0000b5d0


	//   ....[61]....
        /*0668*/ 	.word	0x0000b650


	//   ....[62]....
        /*066c*/ 	.word	0x0000b670


	//   ....[63]....
        /*0670*/ 	.word	0x0000b6f0


	//   ....[64]....
        /*0674*/ 	.word	0x0000b710


	//   ....[65]....
        /*0678*/ 	.word	0x0000b720


	//   ....[66]....
        /*067c*/ 	.word	0x0000b730


	//   ....[67]....
        /*0680*/ 	.word	0x0000beb0


	//   ....[68]....
        /*0684*/ 	.word	0x0000bed0


	//   ....[69]....
        /*0688*/ 	.word	0x0000bef0


	//   ....[70]....
        /*068c*/ 	.word	0x0000bf00


	//   ....[71]....
        /*0690*/ 	.word	0x0000bf30


	//   ....[72]....
        /*0694*/ 	.word	0x0000bf50


	//   ....[73]....
        /*0698*/ 	.word	0x0000bfc0


	//   ....[74]....
        /*069c*/ 	.word	0x0000c040


	//   ....[75]....
        /*06a0*/ 	.word	0x0000c060


	//   ....[76]....
        /*06a4*/ 	.word	0x0000c080


	//   ....[77]....
        /*06a8*/ 	.word	0x0000c140


	//   ....[78]....
        /*06ac*/ 	.word	0x0000c190


	//   ....[79]....
        /*06b0*/ 	.word	0x0000c1b0


	//   ....[80]....
        /*06b4*/ 	.word	0x0000c220


	//   ....[81]....
        /*06b8*/ 	.word	0x0000c300


	//   ....[82]....
        /*06bc*/ 	.word	0x0000c330


	//   ....[83]....
        /*06c0*/ 	.word	0x0000c9c0


	//   ....[84]....
        /*06c4*/ 	.word	0x0000c9f0


	//   ....[85]....
        /*06c8*/ 	.word	0x0000ca00


	//   ....[86]....
        /*06cc*/ 	.word	0x0000ca10


	//   ....[87]....
        /*06d0*/ 	.word	0x0000cad0


	//   ....[88]....
        /*06d4*/ 	.word	0x0000cb20


	//   ....[89]....
        /*06d8*/ 	.word	0x0000cb90


	//   ....[90]....
        /*06dc*/ 	.word	0x0000cc10


	//   ....[91]....
        /*06e0*/ 	.word	0x0000cc70


	//   ....[92]....
        /*06e4*/ 	.word	0x0000cca0


	//   ....[93]....
        /*06e8*/ 	.word	0x0000cd00


	//   ....[94]....
        /*06ec*/ 	.word	0x0000cd30


	//   ....[95]....
        /*06f0*/ 	.word	0x0000cd90


	//   ....[96]....
        /*06f4*/ 	.word	0x0000cdc0


	//   ....[97]....
        /*06f8*/ 	.word	0x0000ce10


	//   ....[98]....
        /*06fc*/ 	.word	0x0000ce40


	//   ....[99]....
        /*0700*/ 	.word	0x0000d370


	//   ....[100]....
        /*0704*/ 	.word	0x0000d390


	//   ....[101]....
        /*0708*/ 	.word	0x0000d3e0


	//   ....[102]....
        /*070c*/ 	.word	0x0000d4a0


	//   ....[103]....
        /*0710*/ 	.word	0x0000d4b0


	//   ....[104]....
        /*0714*/ 	.word	0x0000d4e0


	//   ....[105]....
        /*0718*/ 	.word	0x0000d570


	//   ....[106]....
        /*071c*/ 	.word	0x0000d620


	//   ....[107]....
        /*0720*/ 	.word	0x0000d630


	//   ....[108]....
        /*0724*/ 	.word	0x0000d660


	//   ....[109]....
        /*0728*/ 	.word	0x0000d670


	//   ....[110]....
        /*072c*/ 	.word	0x0000d700


	//   ....[111]....
        /*0730*/ 	.word	0x0000de20


	//   ....[112]....
        /*0734*/ 	.word	0x0000de40


	//   ....[113]....
        /*0738*/ 	.word	0x0000de50


	//   ....[114]....
        /*073c*/ 	.word	0x0000de90


	//   ....[115]....
        /*0740*/ 	.word	0x0000dea0


	//   ....[116]....
        /*0744*/ 	.word	0x0000dee0


	//   ....[117]....
        /*0748*/ 	.word	0x0000def0


	//   ....[118]....
        /*074c*/ 	.word	0x0000df30


	//   ....[119]....
        /*0750*/ 	.word	0x0000df40


	//   ....[120]....
        /*0754*/ 	.word	0x0000df80


	//   ....[121]....
        /*0758*/ 	.word	0x0000df90


	//   ....[122]....
        /*075c*/ 	.word	0x0000dfa0


	//   ....[123]....
        /*0760*/ 	.word	0x0000e300


	//   ....[124]....
        /*0764*/ 	.word	0x0000e320


	//   ....[125]....
        /*0768*/ 	.word	0x0000e330


	//   ....[126]....
        /*076c*/ 	.word	0x0000e340


	//   ....[127]....
        /*0770*/ 	.word	0x0000e350


	//   ....[128]....
        /*0774*/ 	.word	0x0000e370


	//   ....[129]....
        /*0778*/ 	.word	0x0000e3e0


	//   ....[130]....
        /*077c*/ 	.word	0x0000e410


	//   ....[131]....
        /*0780*/ 	.word	0x0000e420


	//   ....[132]....
        /*0784*/ 	.word	0x0000e490


	//   ....[133]....
        /*0788*/ 	.word	0x0000e4a0


	//   ....[134]....
        /*078c*/ 	.word	0x0000e5a0


	//   ....[135]....
        /*0790*/ 	.word	0x0000ea40


	//   ....[136]....
        /*0794*/ 	.word	0x0000ea90


	//   ....[137]....
        /*0798*/ 	.word	0x0000eac0


	//   ....[138]....
        /*079c*/ 	.word	0x0000ead0


	//   ....[139]....
        /*07a0*/ 	.word	0x0000eb00


	//   ....[140]....
        /*07a4*/ 	.word	0x0000eb30


	//   ....[141]....
        /*07a8*/ 	.word	0x0000eb60


	//   ....[142]....
        /*07ac*/ 	.word	0x0000eb90


	//   ....[143]....
        /*07b0*/ 	.word	0x0000ed10


	//   ....[144]....
        /*07b4*/ 	.word	0x0000ed40


	//   ....[145]....
        /*07b8*/ 	.word	0x0000ed70


	//   ....[146]....
        /*07bc*/ 	.word	0x0000eda0


	//   ....[147]....
        /*07c0*/ 	.word	0x0000edd0


	//   ....[148]....
        /*07c4*/ 	.word	0x0000ee00


	//   ....[149]....
        /*07c8*/ 	.word	0x0000eec0


	//   ....[150]....
        /*07cc*/ 	.word	0x0000eee0


	//   ....[151]....
        /*07d0*/ 	.word	0x0000ef50


	//   ....[152]....
        /*07d4*/ 	.word	0x0000f3c0


	//   ....[153]....
        /*07d8*/ 	.word	0x0000f920


	//   ....[154]....
        /*07dc*/ 	.word	0x0000fa10


	//   ....[155]....
        /*07e0*/ 	.word	0x0000fab0


	//   ....[156]....
        /*07e4*/ 	.word	0x0000fb10


	//   ....[157]....
        /*07e8*/ 	.word	0x0000fc00


	//   ....[158]....
        /*07ec*/ 	.word	0x0000fc70


	//   ....[159]....
        /*07f0*/ 	.word	0x0000fd60


	//   ....[160]....
        /*07f4*/ 	.word	0x0000fdd0


	//   ....[161]....
        /*07f8*/ 	.word	0x0000fec0


	//   ....[162]....
        /*07fc*/ 	.word	0x0000ff30


	//   ....[163]....
        /*0800*/ 	.word	0x00010020


	//   ....[164]....
        /*0804*/ 	.word	0x00010090


	//   ....[165]....
        /*0808*/ 	.word	0x00010130


	//   ....[166]....
        /*080c*/ 	.word	0x00010230


	//   ....[167]....
        /*0810*/ 	.word	0x00010280


	//   ....[168]....
        /*0814*/ 	.word	0x000102e0


	//   ....[169]....
        /*0818*/ 	.word	0x00010400


	//   ....[170]....
        /*081c*/ 	.word	0x00010480


	//   ....[171]....
        /*0820*/ 	.word	0x00010570


	//   ....[172]....
        /*0824*/ 	.word	0x00010640


	//   ....[173]....
        /*0828*/ 	.word	0x000106f0


	//   ....[174]....
        /*082c*/ 	.word	0x000107f0


	//   ....[175]....
        /*0830*/ 	.word	0x00010860


	//   ....[176]....
        /*0834*/ 	.word	0x00010970


	//   ....[177]....
        /*0838*/ 	.word	0x000109e0


	//   ....[178]....
        /*083c*/ 	.word	0x00010a60


	//   ....[179]....
        /*0840*/ 	.word	0x00010b30


	//   ....[180]....
        /*0844*/ 	.word	0x00010bc0


	//   ....[181]....
        /*0848*/ 	.word	0x00010c90


	//   ....[182]....
        /*084c*/ 	.word	0x00010d30


	//   ....[183]....
        /*0850*/ 	.word	0x00010dd0


	//   ....[184]....
        /*0854*/ 	.word	0x00010e30


	//   ....[185]....
        /*0858*/ 	.word	0x00010ed0


	//   ....[186]....
        /*085c*/ 	.word	0x00011020


	//   ....[187]....
        /*0860*/ 	.word	0x00011070


	//   ....[188]....
        /*0864*/ 	.word	0x000110d0


	//   ....[189]....
        /*0868*/ 	.word	0x000111c0


	//   ....[190]....
        /*086c*/ 	.word	0x000112c0


	//   ....[191]....
        /*0870*/ 	.word	0x00011310


	//   ....[192]....
        /*0874*/ 	.word	0x00011370


	//   ....[193]....
        /*0878*/ 	.word	0x00011460


	//   ....[194]....
        /*087c*/ 	.word	0x00011560


	//   ....[195]....
        /*0880*/ 	.word	0x000115b0


	//   ....[196]....
        /*0884*/ 	.word	0x00011610


	//   ....[197]....
        /*0888*/ 	.word	0x000116f0


	//   ....[198]....
        /*088c*/ 	.word	0x00011820


	//   ....[199]....
        /*0890*/ 	.word	0x00011900


	//   ....[200]....
        /*0894*/ 	.word	0x00011990


	//   ....[201]....
        /*0898*/ 	.word	0x00011aa0


	//   ....[202]....
        /*089c*/ 	.word	0x00011b00


	//   ....[203]....
        /*08a0*/ 	.word	0x00011c10


	//   ....[204]....
        /*08a4*/ 	.word	0x00011c70


	//   ....[205]....
        /*08a8*/ 	.word	0x00011d80


	//   ....[206]....
        /*08ac*/ 	.word	0x00011de0


	//   ....[207]....
        /*08b0*/ 	.word	0x00011ef0


	//   ....[208]....
        /*08b4*/ 	.word	0x00011f50


	//   ....[209]....
        /*08b8*/ 	.word	0x00012010


	//   ....[210]....
        /*08bc*/ 	.word	0x00012170


	//   ....[211]....
        /*08c0*/ 	.word	0x00012210


	//   ....[212]....
        /*08c4*/ 	.word	0x00012270


	//   ....[213]....
        /*08c8*/ 	.word	0x00012320


	//   ....[214]....
        /*08cc*/ 	.word	0x00012380


	//   ....[215]....
        /*08d0*/ 	.word	0x00012430


	//   ....[216]....
        /*08d4*/ 	.word	0x00012490


	//   ....[217]....
        /*08d8*/ 	.word	0x00012540


	//   ....[218]....
        /*08dc*/ 	.word	0x000125a0


	//   ....[219]....
        /*08e0*/ 	.word	0x00012650


	//   ....[220]....
        /*08e4*/ 	.word	0x000126b0


	//   ....[221]....
        /*08e8*/ 	.word	0x00012760


	//   ....[222]....
        /*08ec*/ 	.word	0x00012840


	//   ....[223]....
        /*08f0*/ 	.word	0x000128e0


	//   ....[224]....
        /*08f4*/ 	.word	0x00012940


	//   ....[225]....
        /*08f8*/ 	.word	0x00012a10


	//   ....[226]....
        /*08fc*/ 	.word	0x00012a70


	//   ....[227]....
        /*0900*/ 	.word	0x00012b40


	//   ....[228]....
        /*0904*/ 	.word	0x00012ba0


	//   ....[229]....
        /*0908*/ 	.word	0x00012c80


	//   ....[230]....
        /*090c*/ 	.word	0x00012ce0


	//   ....[231]....
        /*0910*/ 	.word	0x00012db0


	//   ....[232]....
        /*0914*/ 	.word	0x00012e10


	//   ....[233]....
        /*0918*/ 	.word	0x00012ee0


	//   ....[234]....
        /*091c*/ 	.word	0x00012f70


	//   ....[235]....
        /*0920*/ 	.word	0x00013010


	//   ....[236]....
        /*0924*/ 	.word	0x00013130


	//   ....[237]....
        /*0928*/ 	.word	0x000131a0


	//   ....[238]....
        /*092c*/ 	.word	0x00013210


	//   ....[239]....
        /*0930*/ 	.word	0x00013280


	//   ....[240]....
        /*0934*/ 	.word	0x000132f0


	//   ....[241]....
        /*0938*/ 	.word	0x00013370


	//   ....[242]....
        /*093c*/ 	.word	0x00013400


	//   ....[243]....
        /*0940*/ 	.word	0x00013490


	//   ....[244]....
        /*0944*/ 	.word	0x00013500


	//   ....[245]....
        /*0948*/ 	.word	0x00013570


	//   ....[246]....
        /*094c*/ 	.word	0x000135e0


	//   ....[247]....
        /*0950*/ 	.word	0x00013660


	//   ....[248]....
        /*0954*/ 	.word	0x000136d0


	//   ....[249]....
        /*0958*/ 	.word	0x00013770


	//   ....[250]....
        /*095c*/ 	.word	0x00013800


	//   ....[251]....
        /*0960*/ 	.word	0x00013920


	//----- nvinfo : EIATTR_REG_RECONFIG
	.align		4
.L_1238:
        /*0964*/ 	.byte	0x01, 0x54
	.zero		2


	//----- nvinfo : EIATTR_SYSCALL_OFFSETS
	.align		4
        /*0968*/ 	.byte	0x04, 0x46
        /*096a*/ 	.short	(.L_1240 - .L_1239)


	//   ....[0]....
.L_1239:
        /*096c*/ 	.word	0x00001770


	//   ....[1]....
        /*0970*/ 	.word	0x0000aa80


	//   ....[2]....
        /*0974*/ 	.word	0x0000abd0


	//   ....[3]....
        /*0978*/ 	.word	0x0000acc0


	//   ....[4]....
        /*097c*/ 	.word	0x0000bab0


	//   ....[5]....
        /*0980*/ 	.word	0x0000c610


	//----- nvinfo : EIATTR_MBARRIER_INSTR_OFFSETS
	.align		4
.L_1240:
        /*0984*/ 	.byte	0x04, 0x39
        /*0986*/ 	.short	(.L_1242 - .L_1241)


	//   ....[0]....
.L_1241:
        /*0988*/ 	.word	0x00000190
        /*098c*/ 	.word	0x000000ff
        /*0990*/ 	.word	0x00032400
        /*0994*/ 	.short	0x0100
        /*0996*/ 	.byte	0x08
	.zero		1


	//   ....[1]....
        /*0998*/ 	.word	0x000001a0
        /*099c*/ 	.word	0x000000ff
        /*09a0*/ 	.word	0x00032410
        /*09a4*/ 	.short	0x0100
        /*09a6*/ 	.byte	0x08
	.zero		1


	//   ....[2]....
        /*09a8*/ 	.word	0x000001b0
        /*09ac*/ 	.word	0x000000ff
        /*09b0*/ 	.word	0x00032420
        /*09b4*/ 	.short	0x0100
        /*09b6*/ 	.byte	0x08
	.zero		1


	//   ....[3]....
        /*09b8*/ 	.word	0x000002a0
        /*09bc*/ 	.word	0x000000ff
        /*09c0*/ 	.word	0x00032430
        /*09c4*/ 	.short	0x0100
        /*09c6*/ 	.byte	0x08
	.zero		1


	//   ....[4]....
        /*09c8*/ 	.word	0x000002b0
        /*09cc*/ 	.word	0x000000ff
        /*09d0*/ 	.word	0x00032440
        /*09d4*/ 	.short	0x0100
        /*09d6*/ 	.byte	0x08
	.zero		1


	//   ....[5]....
        /*09d8*/ 	.word	0x000002c0
        /*09dc*/ 	.word	0x000000ff
        /*09e0*/ 	.word	0x00032438
        /*09e4*/ 	.short	0x0100
        /*09e6*/ 	.byte	0x08
	.zero		1


	//   ....[6]....
        /*09e8*/ 	.word	0x000002d0
        /*09ec*/ 	.word	0x000000ff
        /*09f0*/ 	.word	0x00032448
        /*09f4*/ 	.short	0x0100
        /*09f6*/ 	.byte	0x08
	.zero		1


	//   ....[7]....
        /*09f8*/ 	.word	0x00000400
        /*09fc*/ 	.word	0x000000ff
        /*0a00*/ 	.word	0x00032450
        /*0a04*/ 	.short	0x0100
        /*0a06*/ 	.byte	0x08
	.zero		1


	//   ....[8]....
        /*0a08*/ 	.word	0x00000410
        /*0a0c*/ 	.word	0x000000ff
        /*0a10*/ 	.word	0x00032460
        /*0a14*/ 	.short	0x0100
        /*0a16*/ 	.byte	0x08
	.zero		1


	//   ....[9]....
        /*0a18*/ 	.word	0x00000420
        /*0a1c*/ 	.word	0x000000ff
        /*0a20*/ 	.word	0x00032458
        /*0a24*/ 	.short	0x0100
        /*0a26*/ 	.byte	0x08
	.zero		1


	//   ....[10]....
        /*0a28*/ 	.word	0x00000430
        /*0a2c*/ 	.word	0x000000ff
        /*0a30*/ 	.word	0x00032468
        /*0a34*/ 	.short	0x0100
        /*0a36*/ 	.byte	0x08
	.zero		1


	//   ....[11]....
        /*0a38*/ 	.word	0x00000520
        /*0a3c*/ 	.word	0x000000ff
        /*0a40*/ 	.word	0x00032470
        /*0a44*/ 	.short	0x0100
        /*0a46*/ 	.byte	0x06
	.zero		1


	//   ....[12]....
        /*0a48*/ 	.word	0x00000530
        /*0a4c*/ 	.word	0x000000ff
        /*0a50*/ 	.word	0x00032480
        /*0a54*/ 	.short	0x0100
        /*0a56*/ 	.byte	0x06
	.zero		1


	//   ....[13]....
        /*0a58*/ 	.word	0x00000540
        /*0a5c*/ 	.word	0x000000ff
        /*0a60*/ 	.word	0x00032478
        /*0a64*/ 	.short	0x0100
        /*0a66*/ 	.byte	0x06
	.zero		1


	//   ....[14]....
        /*0a68*/ 	.word	0x00000550
        /*0a6c*/ 	.word	0x000000ff
        /*0a70*/ 	.word	0x00032488
        /*0a74*/ 	.short	0x0100
        /*0a76*/ 	.byte	0x06
	.zero		1


	//   ....[15]....
        /*0a78*/ 	.word	0x00000680
        /*0a7c*/ 	.word	0x000000ff
        /*0a80*/ 	.word	0x00032490
        /*0a84*/ 	.short	0x0100
        /*0a86*/ 	.byte	0x08
	.zero		1


	//   ....[16]....
        /*0a88*/ 	.word	0x00000690
        /*0a8c*/ 	.word	0x000000ff
        /*0a90*/ 	.word	0x000324a0
        /*0a94*/ 	.short	0x0100
        /*0a96*/ 	.byte	0x08
	.zero		1


	//   ....[17]....
        /*0a98*/ 	.word	0x000006a0
        /*0a9c*/ 	.word	0x000000ff
        /*0aa0*/ 	.word	0x00032498
        /*0aa4*/ 	.short	0x0100
        /*0aa6*/ 	.byte	0x08
	.zero		1


	//   ....[18]....
        /*0aa8*/ 	.word	0x000006b0
        /*0aac*/ 	.word	0x000000ff
        /*0ab0*/ 	.word	0x000324a8
        /*0ab4*/ 	.short	0x0100
        /*0ab6*/ 	.byte	0x08
	.zero		1


	//   ....[19]....
        /*0ab8*/ 	.word	0x000007f0
        /*0abc*/ 	.word	0x000000ff
        /*0ac0*/ 	.word	0x000324b0
        /*0ac4*/ 	.short	0x0100
        /*0ac6*/ 	.byte	0x08
	.zero		1


	//   ....[20]....
        /*0ac8*/ 	.word	0x00000800
        /*0acc*/ 	.word	0x000000ff
        /*0ad0*/ 	.word	0x000324c0
        /*0ad4*/ 	.short	0x0100
        /*0ad6*/ 	.byte	0x08
	.zero		1


	//   ....[21]....
        /*0ad8*/ 	.word	0x00000810
        /*0adc*/ 	.word	0x000000ff
        /*0ae0*/ 	.word	0x000324b8
        /*0ae4*/ 	.short	0x0100
        /*0ae6*/ 	.byte	0x08
	.zero		1


	//   ....[22]....
        /*0ae8*/ 	.word	0x00000820
        /*0aec*/ 	.word	0x000000ff
        /*0af0*/ 	.word	0x000324c8
        /*0af4*/ 	.short	0x0100
        /*0af6*/ 	.byte	0x08
	.zero		1


	//   ....[23]....
        /*0af8*/ 	.word	0x00001800
        /*0afc*/ 	.word	0x000000ff
        /*0b00*/ 	.word	0x00032400
        /*0b04*/ 	.short	0x010a
        /*0b06*/ 	.byte	0x28
	.zero		1


	//   ....[24]....
        /*0b08*/ 	.word	0x000018d0
        /*0b0c*/ 	.word	0x000000ff
        /*0b10*/ 	.word	0x00032430
        /*0b14*/ 	.short	0x010a
        /*0b16*/ 	.byte	0x34
	.zero		1


	//   ....[25]....
        /*0b18*/ 	.word	0x00001910
        /*0b1c*/ 	.word	0x000000ff
        /*0b20*/ 	.word	0x00032430
        /*0b24*/ 	.short	0x010a
        /*0b26*/ 	.byte	0x34
	.zero		1


	//   ....[26]....
        /*0b28*/ 	.word	0x00001c70
        /*0b2c*/ 	.word	0x000000ff
        /*0b30*/ 	.word	0x00032410
        /*0b34*/ 	.short	0x010a
        /*0b36*/ 	.byte	0x28
	.zero		1


	//   ....[27]....
        /*0b38*/ 	.word	0x00001cb0
        /*0b3c*/ 	.word	0x000000ff
        /*0b40*/ 	.word	0x00032450
        /*0b44*/ 	.short	0x010a
        /*0b46*/ 	.byte	0x34
	.zero		1


	//   ....[28]....
        /*0b48*/ 	.word	0x00001cf0
        /*0b4c*/ 	.word	0x000000ff
        /*0b50*/ 	.word	0x00032450
        /*0b54*/ 	.short	0x010a
        /*0b56*/ 	.byte	0x34
	.zero		1


	//   ....[29]....
        /*0b58*/ 	.word	0x000026c0
        /*0b5c*/ 	.word	0x000000ff
        /*0b60*/ 	.word	0x00000000
        /*0b64*/ 	.short	0x0101
        /*0b66*/ 	.byte	0x05
	.zero		1


	//   ....[30]....
        /*0b68*/ 	.word	0x00003ba0
        /*0b6c*/ 	.word	0x000000ff
        /*0b70*/ 	.word	0x00000000
        /*0b74*/ 	.short	0x0101
        /*0b76*/ 	.byte	0x34
	.zero		1


	//   ....[31]....
        /*0b78*/ 	.word	0x00003ce0
        /*0b7c*/ 	.word	0x000000ff
        /*0b80*/ 	.word	0x00032430
        /*0b84*/ 	.short	0x010a
        /*0b86*/ 	.byte	0x04
	.zero		1


	//   ....[32]....
        /*0b88*/ 	.word	0x00003d20
        /*0b8c*/ 	.word	0x000000ff
        /*0b90*/ 	.word	0x00032430
        /*0b94*/ 	.short	0x010a
        /*0b96*/ 	.byte	0x04
	.zero		1


	//   ....[33]....
        /*0b98*/ 	.word	0x00003f30
        /*0b9c*/ 	.word	0x000000ff
        /*0ba0*/ 	.word	0x00032450
        /*0ba4*/ 	.short	0x010a
        /*0ba6*/ 	.byte	0x04
	.zero		1


	//   ....[34]....
        /*0ba8*/ 	.word	0x00003f70
        /*0bac*/ 	.word	0x000000ff
        /*0bb0*/ 	.word	0x00032450
        /*0bb4*/ 	.short	0x010a
        /*0bb6*/ 	.byte	0x04
	.zero		1


	//   ....[35]....
        /*0bb8*/ 	.word	0x00004630
        /*0bbc*/ 	.word	0x000000ff
        /*0bc0*/ 	.word	0x00000000
        /*0bc4*/ 	.short	0x0101
        /*0bc6*/ 	.byte	0x05
	.zero		1


	//   ....[36]....
        /*0bc8*/ 	.word	0x00005f10
        /*0bcc*/ 	.word	0x000000ff
        /*0bd0*/ 	.word	0x00000000
        /*0bd4*/ 	.short	0x0101
        /*0bd6*/ 	.byte	0x04
	.zero		1


	//   ....[37]....
        /*0bd8*/ 	.word	0x00008430
        /*0bdc*/ 	.word	0x0000009c
        /*0be0*/ 	.word	0x00000000
        /*0be4*/ 	.short	0x0101
        /*0be6*/ 	.byte	0x3f
	.zero		1


	//   ....[38]....
        /*0be8*/ 	.word	0x0000b1c0
        /*0bec*/ 	.word	0x00000019
        /*0bf0*/ 	.word	0x00032440
        /*0bf4*/ 	.short	0x010a
        /*0bf6*/ 	.byte	0x3f
	.zero		1


	//   ....[39]....
        /*0bf8*/ 	.word	0x0000b830
        /*0bfc*/ 	.word	0x00000019
        /*0c00*/ 	.word	0x00032430
        /*0c04*/ 	.short	0x0107
        /*0c06*/ 	.byte	0x3f
	.zero		1


	//   ....[40]....
        /*0c08*/ 	.word	0x0000b900
        /*0c0c*/ 	.word	0x00000019
        /*0c10*/ 	.word	0x00032430
        /*0c14*/ 	.short	0x0101
        /*0c16*/ 	.byte	0x3f
	.zero		1


	//   ....[41]....
        /*0c18*/ 	.word	0x0000c450
        /*0c1c*/ 	.word	0x00000016
        /*0c20*/ 	.word	0x00032400
        /*0c24*/ 	.short	0x0107
        /*0c26*/ 	.byte	0x3f
	.zero		1


	//   ....[42]....
        /*0c28*/ 	.word	0x0000c4e0
        /*0c2c*/ 	.word	0x00000016
        /*0c30*/ 	.word	0x00032400
        /*0c34*/ 	.short	0x0101
        /*0c36*/ 	.byte	0x3f
	.zero		1


	//   ....[43]....
        /*0c38*/ 	.word	0x0000cf60
        /*0c3c*/ 	.word	0x00000016
        /*0c40*/ 	.word	0x00032410
        /*0c44*/ 	.short	0x0107
        /*0c46*/ 	.byte	0x3f
	.zero		1


	//   ....[44]....
        /*0c48*/ 	.word	0x0000d060
        /*0c4c*/ 	.word	0x00000016
        /*0c50*/ 	.word	0x00032410
        /*0c54*/ 	.short	0x0101
        /*0c56*/ 	.byte	0x3f
	.zero		1


	//   ....[45]....
        /*0c58*/ 	.word	0x0000d080
        /*0c5c*/ 	.word	0x00000016
        /*0c60*/ 	.word	0x00032420
        /*0c64*/ 	.short	0x010a
        /*0c66*/ 	.byte	0x3f
	.zero		1


	//   ....[46]....
        /*0c68*/ 	.word	0x0000d100
        /*0c6c*/ 	.word	0x00000019
        /*0c70*/ 	.word	0x00032460
        /*0c74*/ 	.short	0x010a
        /*0c76*/ 	.byte	0x3f
	.zero		1


	//   ....[47]....
        /*0c78*/ 	.word	0x0000d880
        /*0c7c*/ 	.word	0x00000019
        /*0c80*/ 	.word	0x00032450
        /*0c84*/ 	.short	0x0107
        /*0c86*/ 	.byte	0x3f
	.zero		1


	//   ....[48]....
        /*0c88*/ 	.word	0x0000d940
        /*0c8c*/ 	.word	0x00000019
        /*0c90*/ 	.word	0x00032450
        /*0c94*/ 	.short	0x0101
        /*0c96*/ 	.byte	0x3f
	.zero		1


	//   ....[49]....
        /*0c98*/ 	.word	0x0000dc80
        /*0c9c*/ 	.word	0x0000000a
        /*0ca0*/ 	.word	0x00032440
        /*0ca4*/ 	.short	0x010a
        /*0ca6*/ 	.byte	0x3f
	.zero		1


	//   ....[50]....
        /*0ca8*/ 	.word	0x0000e050
        /*0cac*/ 	.word	0x0000000a
        /*0cb0*/ 	.word	0x00032430
        /*0cb4*/ 	.short	0x0107
        /*0cb6*/ 	.byte	0x3f
	.zero		1


	//   ....[51]....
        /*0cb8*/ 	.word	0x0000e100
        /*0cbc*/ 	.word	0x0000000a
        /*0cc0*/ 	.word	0x00032430
        /*0cc4*/ 	.short	0x0101
        /*0cc6*/ 	.byte	0x3f
	.zero		1


	//   ....[52]....
        /*0cc8*/ 	.word	0x0000e130
        /*0ccc*/ 	.word	0x0000000a
        /*0cd0*/ 	.word	0x00032460
        /*0cd4*/ 	.short	0x010a
        /*0cd6*/ 	.byte	0x3f
	.zero		1


	//   ....[53]....
        /*0cd8*/ 	.word	0x0000e650
        /*0cdc*/ 	.word	0x0000000a
        /*0ce0*/ 	.word	0x00032450
        /*0ce4*/ 	.short	0x0107
        /*0ce6*/ 	.byte	0x3f
	.zero		1


	//   ....[54]....
        /*0ce8*/ 	.word	0x0000e700
        /*0cec*/ 	.word	0x0000000a
        /*0cf0*/ 	.word	0x00032450
        /*0cf4*/ 	.short	0x0101
        /*0cf6*/ 	.byte	0x3f
	.zero		1


	//   ....[55]....
        /*0cf8*/ 	.word	0x0000f340
        /*0cfc*/ 	.word	0x00000005
        /*0d00*/ 	.word	0x00032420
        /*0d04*/ 	.short	0x010a
        /*0d06*/ 	.byte	0x3f
	.zero		1


	//   ....[56]....
        /*0d08*/ 	.word	0x0000f4e0
        /*0d0c*/ 	.word	0x00000003
        /*0d10*/ 	.word	0x00032440
        /*0d14*/ 	.short	0x010a
        /*0d16*/ 	.byte	0x3f
	.zero		1


	//   ....[57]....
        /*0d18*/ 	.word	0x0000f580
        /*0d1c*/ 	.word	0x00000005
        /*0d20*/ 	.word	0x00032440
        /*0d24*/ 	.short	0x010a
        /*0d26*/ 	.byte	0x3f
	.zero		1


	//   ....[58]....
        /*0d28*/ 	.word	0x0000f5c0
        /*0d2c*/ 	.word	0x00000003
        /*0d30*/ 	.word	0x00032460
        /*0d34*/ 	.short	0x010a
        /*0d36*/ 	.byte	0x3f
	.zero		1


	//   ....[59]....
        /*0d38*/ 	.word	0x0000f600
        /*0d3c*/ 	.word	0x00000005
        /*0d40*/ 	.word	0x00032460
        /*0d44*/ 	.short	0x010a
        /*0d46*/ 	.byte	0x3f
	.zero		1


	//   ....[60]....
        /*0d48*/ 	.word	0x0000f670
        /*0d4c*/ 	.word	0x00000003
        /*0d50*/ 	.word	0x00032400
        /*0d54*/ 	.short	0x010a
        /*0d56*/ 	.byte	0x3f
	.zero		1


	//   ....[61]....
        /*0d58*/ 	.word	0x0000f6d0
        /*0d5c*/ 	.word	0x00000004
        /*0d60*/ 	.word	0x00032430
        /*0d64*/ 	.short	0x010a
        /*0d66*/ 	.byte	0x3f
	.zero		1


	//   ....[62]....
        /*0d68*/ 	.word	0x0000f730
        /*0d6c*/ 	.word	0x00000005
        /*0d70*/ 	.word	0x00032410
        /*0d74*/ 	.short	0x010a
        /*0d76*/ 	.byte	0x3f
	.zero		1


	//   ....[63]....
        /*0d78*/ 	.word	0x0000f790
        /*0d7c*/ 	.word	0x00000000
        /*0d80*/ 	.word	0x00032450
        /*0d84*/ 	.short	0x010a
        /*0d86*/ 	.byte	0x3f
	.zero		1


	//   ....[64]....
        /*0d88*/ 	.word	0x0000f7f0
        /*0d8c*/ 	.word	0x00000003
        /*0d90*/ 	.word	0x00032430
        /*0d94*/ 	.short	0x010a
        /*0d96*/ 	.byte	0x3f
	.zero		1


	//   ....[65]....
        /*0d98*/ 	.word	0x0000f850
        /*0d9c*/ 	.word	0x00000003
        /*0da0*/ 	.word	0x00032450
        /*0da4*/ 	.short	0x010a
        /*0da6*/ 	.byte	0x3f
	.zero		1


	//   ....[66]....
        /*0da8*/ 	.word	0x0000f960
        /*0dac*/ 	.word	0x00000019
        /*0db0*/ 	.word	0x00032440
        /*0db4*/ 	.short	0x010a
        /*0db6*/ 	.byte	0x3f
	.zero		1


	//   ....[67]....
        /*0db8*/ 	.word	0x00011720
        /*0dbc*/ 	.word	0x00000016
        /*0dc0*/ 	.word	0x00032420
        /*0dc4*/ 	.short	0x010a
        /*0dc6*/ 	.byte	0x3f
	.zero		1


	//   ....[68]....
        /*0dc8*/ 	.word	0x00011770
        /*0dcc*/ 	.word	0x00000019
        /*0dd0*/ 	.word	0x00032460
        /*0dd4*/ 	.short	0x010a
        /*0dd6*/ 	.byte	0x3f
	.zero		1


	//   ....[69]....
        /*0dd8*/ 	.word	0x000120c0
        /*0ddc*/ 	.word	0x0000000a
        /*0de0*/ 	.word	0x00032440
        /*0de4*/ 	.short	0x010a
        /*0de6*/ 	.byte	0x3f
	.zero		1


	//   ....[70]....
        /*0de8*/ 	.word	0x00012790
        /*0dec*/ 	.word	0x0000000a
        /*0df0*/ 	.word	0x00032460
        /*0df4*/ 	.short	0x010a
        /*0df6*/ 	.byte	0x3f
	.zero		1


	//   ....[71]....
        /*0df8*/ 	.word	0x00013840
        /*0dfc*/ 	.word	0x00000005
        /*0e00*/ 	.word	0x00032420
        /*0e04*/ 	.short	0x010a
        /*0e06*/ 	.byte	0x3f
	.zero		1


	//   ....[72]....
        /*0e08*/ 	.word	0x000139e0
        /*0e0c*/ 	.word	0x00000003
        /*0e10*/ 	.word	0x00032440
        /*0e14*/ 	.short	0x010a
        /*0e16*/ 	.byte	0x3f
	.zero		1


	//   ....[73]....
        /*0e18*/ 	.word	0x00013a30
        /*0e1c*/ 	.word	0x00000005
        /*0e20*/ 	.word	0x00032440
        /*0e24*/ 	.short	0x010a
        /*0e26*/ 	.byte	0x3f
	.zero		1


	//   ....[74]....
        /*0e28*/ 	.word	0x00013a80
        /*0e2c*/ 	.word	0x00000003
        /*0e30*/ 	.word	0x00032460
        /*0e34*/ 	.short	0x010a
        /*0e36*/ 	.byte	0x3f
	.zero		1


	//----- nvinfo : EIATTR_NUM_MBARRIERS
	.align		4
.L_1242:
        /*0e38*/ 	.byte	0x03, 0x38
        /*0e3a*/ 	.short	0x0017


	//----- nvinfo : EIATTR_EXIT_INSTR_OFFSETS
	.align		4
        /*0e3c*/ 	.byte	0x04, 0x1c
        /*0e3e*/ 	.short	(.L_1244 - .L_1243)


	//   ....[0]....
.L_1243:
        /*0e40*/ 	.word	0x000009f0


	//   ....[1]....
        /*0e44*/ 	.word	0x00009870


	//   ....[2]....
        /*0e48*/ 	.word	0x0000f650


	//----- nvinfo : EIATTR_MAX_THREADS
	.align		4
.L_1244:
        /*0e4c*/ 	.byte	0x04, 0x05
        /*0e4e*/ 	.short	(.L_1246 - .L_1245)
.L_1245:
        /*0e50*/ 	.word	0x00000180
        /*0e54*/ 	.word	0x00000001
        /*0e58*/ 	.word	0x00000001


	//----- nvinfo : EIATTR_CRS_STACK_SIZE
	.align		4
.L_1246:
        /*0e5c*/ 	.byte	0x04, 0x1e
        /*0e5e*/ 	.short	(.L_1248 - .L_1247)
.L_1247:
        /*0e60*/ 	.word	0x00000000


	//----- nvinfo : EIATTR_CBANK_PARAM_SIZE
	.align		4
.L_1248:
        /*0e64*/ 	.byte	0x03, 0x19
        /*0e66*/ 	.short	0x0bf0


	//----- nvinfo : EIATTR_PARAM_CBANK
	.align		4
        /*0e68*/ 	.byte	0x04, 0x0a
        /*0e6a*/ 	.short	(.L_1250 - .L_1249)
	.align		4
.L_1249:
        /*0e6c*/ 	.word	index@(.nv.constant0._ZN7cutlass13device_kernelIN5flash11enable_sm90INS1_16FlashAttnFwdSm90INS1_25CollectiveMainloopFwdSm90ILi2EN4cute5tupleIJNS5_1CILi1EEES8_S8_EEENS6_IJNS7_ILi128EEENS7_ILi96EEENS7_ILi64EEEEEELi256ENS_6half_tEfNS_4arch4Sm90ELb0ELb0ELb0ELb1ELb1ELb0ELb1ELb1ELb0ELb1ELb0ELb0EEENS1_21CollectiveEpilogueFwdINS6_IJSA_NS7_ILi256EEESB_EEES9_SE_SG_Li256ELb1ELb1ELb0ELb0EEENS1_36VarlenDynamicPersistentTileSchedulerILi128ELi96ELi256ELi128ELb0ELb1ELb1ELb0ELb1ELb1EEEEEEEEEvNT_6ParamsE)
        /*0e70*/ 	.short	0x0210
        /*0e72*/ 	.short	0x0bf0


	//----- nvinfo : EIATTR_SW_WAR
	.align		4
.L_1250:
        /*0e74*/ 	.byte	0x04, 0x36
        /*0e76*/ 	.short	(.L_1252 - .L_1251)
.L_1251:
        /*0e78*/ 	.word	0x00000008
.L_1252:


//--------------------- .nv.info._ZN7cutlass13device_kernelIN5flash11enable_sm90INS1_16FlashAttnFwdSm90INS1_25CollectiveMainloopFwdSm90ILi2EN4cute5tupleIJNS5_1CILi1EEES8_S8_EEENS6_IJNS7_ILi128EEENS7_ILi96EEENS7_ILi64EEEEEELi256ENS_6half_tEfNS_4arch4Sm90ELb0ELb0ELb0ELb1ELb1ELb1ELb1ELb1ELb0ELb1ELb0ELb0EEENS1_21CollectiveEpilogueFwdINS6_IJSA_NS7_ILi256EEESB_EEES9_SE_SG_Li256ELb1ELb1ELb0ELb0EEENS1_36VarlenDynamicPersistentTileSchedulerILi128ELi96ELi256ELi128ELb0ELb1ELb1ELb0ELb1ELb1EEEEEEEEEvNT_6ParamsE --------------------------
	.section	.nv.info._ZN7cutlass13device_kernelIN5flash11enable_sm90INS1_16FlashAttnFwdSm90INS1_25CollectiveMainloopFwdSm90ILi2EN4cute5tupleIJNS5_1CILi1EEES8_S8_EEENS6_IJNS7_ILi128EEENS7_ILi96EEENS7_ILi64EEEEEELi256ENS_6half_tEfNS_4arch4Sm90ELb0ELb0ELb0ELb1ELb1ELb1ELb1ELb1ELb0ELb1ELb0ELb0EEENS1_21CollectiveEpilogueFwdINS6_IJSA_NS7_ILi256EEESB_EEES9_SE_SG_Li256ELb1ELb1ELb0ELb0EEENS1_36VarlenDynamicPersistentTileSchedulerILi128ELi96ELi256ELi128ELb0ELb1ELb1ELb0ELb1ELb1EEEEEEEEEvNT_6ParamsE,"",@"SHT_CUDA_INFO"
	.sectionflags	@""
	.align	4


	//----- nvinfo : EIATTR_CUDA_API_VERSION
	.align		4
        /*0000*/ 	.byte	0x04, 0x37
        /*0002*/ 	.short	(.L_1254 - .L_1253)
.L_1253:
        /*0004*/ 	.word	0x00000082


	//----- nvinfo : EIATTR_KPARAM_INFO
	.align		4
.L_1254:
        /*0008*/ 	.byte	0x04, 0x17
        /*000a*/ 	.short	(.L_1256 - .L_1255)
.L_1255:
        /*000c*/ 	.word	0x00000000
        /*0010*/ 	.short	0x0000
        /*0012*/ 	.short	0x0070
        /*0014*/ 	.byte	0x00, 0xf0, 0x01, 0x2e


	//----- nvinfo : EIATTR_SPARSE_MMA_MASK
	.align		4
.L_1256:
        /*0018*/ 	.byte	0x03, 0x50
        /*001a*/ 	.short	0x0000


	//----- nvinfo : EIATTR_MAXREG_COUNT
	.align		4
        /*001c*/ 	.byte	0x03, 0x1b
        /*001e*/ 	.short	0x00a8


	//----- nvinfo : EIATTR_NUM_BARRIERS
	.align		4
        /*0020*/ 	.byte	0x02, 0x4c
        /*0022*/ 	.byte	0x10
	.zero		1


	//----- nvinfo : EIATTR_EXTERNS
	.align		4
        /*0024*/ 	.byte	0x04, 0x0f
        /*0026*/ 	.short	(.L_1258 - .L_1257)


	//   ....[0]....
	.align		4
.L_1257:
        /*0028*/ 	.word	index@(__assertfail)


	//----- nvinfo : EIATTR_ANNOTATIONS
	.align		4
.L_1258:
        /*002c*/ 	.byte	0x04, 0x55
        /*002e*/ 	.short	(.L_1260 - .L_1259)


	//   ....[0]....
.L_1259:
        /* <DEDUP_REMOVED lines=69> */


	//----- nvinfo : EIATTR_MERCURY_ISA_VERSION
	.align		4
.L_1260:
        /*0470*/ 	.byte	0x03, 0x5f
        /*0472*/ 	.short	0x0101


	//----- nvinfo : EIATTR_UNUSED_LOAD_BYTE_OFFSET
	.align		4
        /*0474*/ 	.byte	0x04, 0x44
        /*0476*/ 	.short	(.L_1262 - .L_1261)


	//   ....[0]....
.L_1261:
        /*0478*/ 	.word	0x00000a70
        /*047c*/ 	.word	0x0000fff0


	//   ....[1]....
        /*0480*/ 	.word	0x0000e260
        /*0484*/ 	.word	0x0000fff0


	//----- nvinfo : EIATTR_INT_WARP_WIDE_INSTR_OFFSETS
	.align		4
.L_1262:
        /*0488*/ 	.byte	0x04, 0x31
        /*048a*/ 	.short	(.L_1264 - .L_1263)


	//   ....[0]....
.L_1263:
        /*048c*/ 	.word	0x00000120


	//   ....[1]....
        /*0490*/ 	.word	0x00000160


	//   ....[2]....
        /*0494*/ 	.word	0x000001d0


	//   ....[3]....
        /*0498*/ 	.word	0x00000240


	//   ....[4]....
        /*049c*/ 	.word	0x00013610


	//   ....[5]....
        /*04a0*/ 	.word	0x000136a0


	//   ....[6]....
        /*04a4*/ 	.word	0x00017660


	//   ....[7]....
        /*04a8*/ 	.word	0x000176f0


	//----- nvinfo : EIATTR_COOP_GROUP_MASK_REGIDS
	.align		4
.L_1264:
        /*04ac*/ 	.byte	0x04, 0x29
        /*04ae*/ 	.short	(.L_1266 - .L_1265)


	//   ....[0]....
.L_1265:
        /*04b0*/ 	.word	0xffffffff


	//   ....[1]....
        /*04b4*/ 	.word	0xffffffff


	//   ....[2]....
        /*04b8*/ 	.word	0xffffffff


	//   ....[3]....
        /*04bc*/ 	.word	0xffffffff


	//   ....[4]....
        /*04c0*/ 	.word	0xffffffff


	//   ....[5]....
        /*04c4*/ 	.word	0xffffffff


	//   ....[6]....
        /*04c8*/ 	.word	0xffffffff


	//   ....[7]....
        /*04cc*/ 	.word	0xffffffff


	//   ....[8]....
        /*04d0*/ 	.word	0xffffffff


	//   ....[9]....
        /*04d4*/ 	.word	0xffffffff


	//   ....[10]....
        /*04d8*/ 	.word	0xffffffff


	//   ....[11]....
        /*04dc*/ 	.word	0xffffffff


	//   ....[12]....
        /*04e0*/ 	.word	0xffffffff


	//   ....[13]....
        /*04e4*/ 	.word	0xffffffff


	//   ....[14]....
        /*04e8*/ 	.word	0xffffffff


	//   ....[15]....
        /*04ec*/ 	.word	0xffffffff


	//   ....[16]....
        /*04f0*/ 	.word	0xffffffff


	//   ....[17]....
        /*04f4*/ 	.word	0xffffffff


	//   ....[18]....
        /*04f8*/ 	.word	0xffffffff


	//   ....[19]....
        /*04fc*/ 	.word	0xffffffff


	//   ....[20]....
        /*0500*/ 	.word	0xffffffff


	//   ....[21]....
        /*0504*/ 	.word	0xffffffff


	//   ....[22]....
        /*0508*/ 	.word	0xffffffff


	//   ....[23]....
        /*050c*/ 	.word	0xffffffff


	//   ....[24]....
        /*0510*/ 	.word	0xffffffff


	//   ....[25]....
        /*0514*/ 	.word	0xffffffff


	//   ....[26]....
        /*0518*/ 	.word	0xffffffff


	//   ....[27]....
        /*051c*/ 	.word	0xffffffff


	//   ....[28]....
        /*0520*/ 	.word	0xffffffff


	//   ....[29]....
        /*0524*/ 	.word	0xffffffff


	//   ....[30]....
        /*0528*/ 	.word	0xffffffff


	//   ....[31]....
        /*052c*/ 	.word	0xffffffff


	//   ....[32]....
        /*0530*/ 	.word	0xffffffff


	//   ....[33]....
        /*0534*/ 	.word	0xffffffff


	//   ....[34]....
        /*0538*/ 	.word	0xffffffff


	//   ....[35]....
        /*053c*/ 	.word	0xffffffff


	//   ....[36]....
        /*0540*/ 	.word	0xffffffff


	//   ....[37]....
        /*0544*/ 	.word	0xffffffff


	//   ....[38]....
        /*0548*/ 	.word	0xffffffff


	//   ....[39]....
        /*054c*/ 	.word	0xffffffff


	//   ....[40]....
        /*0550*/ 	.word	0xffffffff


	//   ....[41]....
        /*0554*/ 	.word	0xffffffff


	//   ....[42]....
        /*0558*/ 	.word	0xffffffff


	//   ....[43]....
        /*055c*/ 	.word	0xffffffff


	//   ....[44]....
        /*0560*/ 	.word	0xffffffff


	//   ....[45]....
        /*0564*/ 	.word	0xffffffff


	//   ....[46]....
        /*0568*/ 	.word	0xffffffff


	//   ....[47]....
        /*056c*/ 	.word	0xffffffff


	//   ....[48]....
        /*0570*/ 	.word	0xffffffff


	//   ....[49]....
        /*0574*/ 	.word	0xffffffff


	//   ....[50]....
        /*0578*/ 	.word	0xffffffff


	//   ....[51]....
        /*057c*/ 	.word	0xffffffff


	//   ....[52]....
        /*0580*/ 	.word	0xffffffff


	//   ....[53]....
        /*0584*/ 	.word	0xffffffff


	//   ....[54]....
        /*0588*/ 	.word	0xffffffff


	//   ....[55]....
        /*058c*/ 	.word	0xffffffff


	//   ....[56]....
        /*0590*/ 	.word	0xffffffff


	//   ....[57]....
        /*0594*/ 	.word	0xffffffff


	//   ....[58]....
        /*0598*/ 	.word	0xffffffff


	//   ....[59]....
        /*059c*/ 	.word	0xffffffff


	//   ....[60]....
        /*05a0*/ 	.word	0xffffffff


	//   ....[61]....
        /*05a4*/ 	.word	0xffffffff


	//   ....[62]....
        /*05a8*/ 	.word	0xffffffff


	//   ....[63]....
        /*05ac*/ 	.word	0xffffffff


	//   ....[64]....
        /*05b0*/ 	.word	0xffffffff


	//   ....[65]....
        /*05b4*/ 	.word	0xffffffff


	//   ....[66]....
        /*05b8*/ 	.word	0xffffffff


	//   ....[67]....
        /*05bc*/ 	.word	0xffffffff


	//   ....[68]....
        /*05c0*/ 	.word	0xffffffff


	//   ....[69]....
        /*05c4*/ 	.word	0xffffffff


	//   ....[70]....
        /*05c8*/ 	.word	0xffffffff


	//   ....[71]....
        /*05cc*/ 	.word	0xffffffff


	//   ....[72]....
        /*05d0*/ 	.word	0xffffffff


	//   ....[73]....
        /*05d4*/ 	.word	0xffffffff


	//   ....[74]....
        /*05d8*/ 	.word	0xffffffff


	//   ....[75]....
        /*05dc*/ 	.word	0xffffffff


	//   ....[76]....
        /*05e0*/ 	.word	0xffffffff


	//   ....[77]....
        /*05e4*/ 	.word	0xffffffff


	//   ....[78]....
        /*05e8*/ 	.word	0xffffffff


	//   ....[79]....
        /*05ec*/ 	.word	0xffffffff


	//   ....[80]....
        /*05f0*/ 	.word	0xffffffff


	//   ....[81]....
        /*05f4*/ 	.word	0xffffffff


	//   ....[82]....
        /*05f8*/ 	.word	0xffffffff


	//   ....[83]....
        /*05fc*/ 	.word	0xffffffff


	//   ....[84]....
        /*0600*/ 	.word	0xffffffff


	//   ....[85]....
        /*0604*/ 	.word	0xffffffff


	//   ....[86]....
        /*0608*/ 	.word	0xffffffff


	//   ....[87]....
        /*060c*/ 	.word	0xffffffff


	//   ....[88]....
        /*0610*/ 	.word	0xffffffff


	//   ....[89]....
        /*0614*/ 	.word	0xffffffff


	//   ....[90]....
        /*0618*/ 	.word	0xffffffff


	//   ....[91]....
        /*061c*/ 	.word	0xffffffff


	//   ....[92]....
        /*0620*/ 	.word	0xffffffff


	//   ....[93]....
        /*0624*/ 	.word	0xffffffff


	//   ....[94]....
        /*0628*/ 	.word	0xffffffff


	//   ....[95]....
        /*062c*/ 	.word	0xffffffff


	//   ....[96]....
        /*0630*/ 	.word	0xffffffff


	//   ....[97]....
        /*0634*/ 	.word	0xffffffff


	//   ....[98]....
        /*0638*/ 	.word	0xffffffff


	//   ....[99]....
        /*063c*/ 	.word	0xffffffff


	//   ....[100]....
        /*0640*/ 	.word	0xffffffff


	//   ....[101]....
        /*0644*/ 	.word	0xffffffff


	//   ....[102]....
        /*0648*/ 	.word	0xffffffff


	//   ....[103]....
        /*064c*/ 	.word	0xffffffff


	//   ....[104]....
        /*0650*/ 	.word	0xffffffff


	//   ....[105]....
        /*0654*/ 	.word	0xffffffff


	//   ....[106]....
        /*0658*/ 	.word	0xffffffff


	//   ....[107]....
        /*065c*/ 	.word	0xffffffff


	//   ....[108]....
        /*0660*/ 	.word	0xffffffff


	//   ....[109]....
        /*0664*/ 	.word	0xffffffff


	//   ....[110]....
        /*0668*/ 	.word	0xffffffff


	//   ....[111]....
        /*066c*/ 	.word	0xffffffff


	//   ....[112]....
        /*0670*/ 	.word	0xffffffff


	//   ....[113]....
        /*0674*/ 	.word	0xffffffff


	//   ....[114]....
        /*0678*/ 	.word	0xffffffff


	//   ....[115]....
        /*067c*/ 	.word	0xffffffff


	//   ....[116]....
        /*0680*/ 	.word	0xffffffff


	//   ....[117]....
        /*0684*/ 	.word	0xffffffff


	//   ....[118]....
        /*0688*/ 	.word	0xffffffff


	//   ....[119]....
        /*068c*/ 	.word	0xffffffff


	//   ....[120]....
        /*0690*/ 	.word	0xffffffff


	//   ....[121]....
        /*0694*/ 	.word	0xffffffff


	//   ....[122]....
        /*0698*/ 	.word	0xffffffff


	//   ....[123]....
        /*069c*/ 	.word	0xffffffff


	//   ....[124]....
        /*06a0*/ 	.word	0xffffffff


	//   ....[125]....
        /*06a4*/ 	.word	0xffffffff


	//   ....[126]....
        /*06a8*/ 	.word	0xffffffff


	//   ....[127]....
        /*06ac*/ 	.word	0xffffffff


	//   ....[128]....
        /*06b0*/ 	.word	0xffffffff


	//   ....[129]....
        /*06b4*/ 	.word	0xffffffff


	//   ....[130]....
        /*06b8*/ 	.word	0xffffffff


	//   ....[131]....
        /*06bc*/ 	.word	0xffffffff


	//   ....[132]....
        /*06c0*/ 	.word	0xffffffff


	//   ....[133]....
        /*06c4*/ 	.word	0xffffffff


	//   ....[134]....
        /*06c8*/ 	.word	0xffffffff


	//   ....[135]....
        /*06cc*/ 	.word	0xffffffff


	//   ....[136]....
        /*06d0*/ 	.word	0xffffffff


	//   ....[137]....
        /*06d4*/ 	.word	0xffffffff


	//   ....[138]....
        /*06d8*/ 	.word	0xffffffff


	//   ....[139]....
        /*06dc*/ 	.word	0xffffffff


	//   ....[140]....
        /*06e0*/ 	.word	0xffffffff


	//   ....[141]....
        /*06e4*/ 	.word	0xffffffff


	//   ....[142]....
        /*06e8*/ 	.word	0xffffffff


	//   ....[143]....
        /*06ec*/ 	.word	0xffffffff


	//   ....[144]....
        /*06f0*/ 	.word	0xffffffff


	//   ....[145]....
        /*06f4*/ 	.word	0xffffffff


	//   ....[146]....
        /*06f8*/ 	.word	0xffffffff


	//   ....[147]....
        /*06fc*/ 	.word	0xffffffff


	//   ....[148]....
        /*0700*/ 	.word	0xffffffff


	//   ....[149]....
        /*0704*/ 	.word	0xffffffff


	//   ....[150]....
        /*0708*/ 	.word	0xffffffff


	//   ....[151]....
        /*070c*/ 	.word	0xffffffff


	//   ....[152]....
        /*0710*/ 	.word	0xffffffff


	//   ....[153]....
        /*0714*/ 	.word	0xffffffff


	//   ....[154]....
        /*0718*/ 	.word	0xffffffff


	//   ....[155]....
        /*071c*/ 	.word	0xffffffff


	//   ....[156]....
        /*0720*/ 	.word	0xffffffff


	//   ....[157]....
        /*0724*/ 	.word	0xffffffff


	//   ....[158]....
        /*0728*/ 	.word	0xffffffff


	//   ....[159]....
        /*072c*/ 	.word	0xffffffff


	//   ....[160]....
        /*0730*/ 	.word	0xffffffff


	//   ....[161]....
        /*0734*/ 	.word	0xffffffff


	//   ....[162]....
        /*0738*/ 	.word	0xffffffff


	//   ....[163]....
        /*073c*/ 	.word	0xffffffff


	//   ....[164]....
        /*0740*/ 	.word	0xffffffff


	//   ....[165]....
        /*0744*/ 	.word	0xffffffff


	//   ....[166]....
        /*0748*/ 	.word	0xffffffff


	//   ....[167]....
        /*074c*/ 	.word	0xffffffff


	//   ....[168]....
        /*0750*/ 	.word	0xffffffff


	//   ....[169]....
        /*0754*/ 	.word	0xffffffff


	//   ....[170]....
        /*0758*/ 	.word	0xffffffff


	//   ....[171]....
        /*075c*/ 	.word	0xffffffff


	//   ....[172]....
        /*0760*/ 	.word	0xffffffff


	//   ....[173]....
        /*0764*/ 	.word	0xffffffff


	//   ....[174]....
        /*0768*/ 	.word	0xffffffff


	//   ....[175]....
        /*076c*/ 	.word	0xffffffff


	//   ....[176]....
        /*0770*/ 	.word	0xffffffff


	//   ....[177]....
        /*0774*/ 	.word	0xffffffff


	//   ....[178]....
        /*0778*/ 	.word	0xffffffff


	//   ....[179]....
        /*077c*/ 	.word	0x0500000f


	//   ....[180]....
        /*0780*/ 	.word	0x0500000f


	//   ....[181]....
        /*0784*/ 	.word	0x0500000f


	//   ....[182]....
        /*0788*/ 	.word	0x0500000f


	//   ....[183]....
        /*078c*/ 	.word	0x0500000f


	//   ....[184]....
        /*0790*/ 	.word	0x0500000f


	//   ....[185]....
        /*0794*/ 	.word	0x0500000f


	//   ....[186]....
        /*0798*/ 	.word	0x0500000f


	//   ....[187]....
        /*079c*/ 	.word	0x0500000f


	//   ....[188]....
        /*07a0*/ 	.word	0x0500000f


	//   ....[189]....
        /*07a4*/ 	.word	0x0500000f


	//   ....[190]....
        /*07a8*/ 	.word	0x0500000f


	//   ....[191]....
        /*07ac*/ 	.word	0x0500000f


	//   ....[192]....
        /*07b0*/ 	.word	0x0500000f


	//   ....[193]....
        /*07b4*/ 	.word	0x0500000f


	//   ....[194]....
        /*07b8*/ 	.word	0x0500000f


	//   ....[195]....
        /*07bc*/ 	.word	0x0500000f


	//   ....[196]....
        /*07c0*/ 	.word	0x0500000f


	//   ....[197]....
        /*07c4*/ 	.word	0x0500000f


	//   ....[198]....
        /*07c8*/ 	.word	0x0500000f


	//   ....[199]....
        /*07cc*/ 	.word	0x0500000f


	//   ....[200]....
        /*07d0*/ 	.word	0x0500000f


	//   ....[201]....
        /*07d4*/ 	.word	0x0500000f


	//   ....[202]....
        /*07d8*/ 	.word	0x0500000f


	//   ....[203]....
        /*07dc*/ 	.word	0x0500000f


	//   ....[204]....
        /*07e0*/ 	.word	0x0500000f


	//   ....[205]....
        /*07e4*/ 	.word	0x0500000f


	//   ....[206]....
        /*07e8*/ 	.word	0x0500000f


	//   ....[207]....
        /*07ec*/ 	.word	0x0500000f


	//   ....[208]....
        /*07f0*/ 	.word	0x0500000f


	//   ....[209]....
        /*07f4*/ 	.word	0x0500000f


	//   ....[210]....
        /*07f8*/ 	.word	0x0500000f


	//   ....[211]....
        /*07fc*/ 	.word	0x0500000f


	//   ....[212]....
        /*0800*/ 	.word	0x0500000f


	//   ....[213]....
        /*0804*/ 	.word	0x0500000f


	//   ....[214]....
        /*0808*/ 	.word	0x0500000f


	//   ....[215]....
        /*080c*/ 	.word	0x0500000f


	//   ....[216]....
        /*0810*/ 	.word	0x0500000f


	//   ....[217]....
        /*0814*/ 	.word	0x0500000f


	//   ....[218]....
        /*0818*/ 	.word	0x0500000f


	//   ....[219]....
        /*081c*/ 	.word	0x0500000f


	//   ....[220]....
        /*0820*/ 	.word	0x0500000f


	//   ....[221]....
        /*0824*/ 	.word	0x0500000f


	//   ....[222]....
        /*0828*/ 	.word	0x0500000f


	//   ....[223]....
        /*082c*/ 	.word	0x0500000f


	//   ....[224]....
        /*0830*/ 	.word	0x0500000f


	//   ....[225]....
        /*0834*/ 	.word	0x0500000f


	//   ....[226]....
        /*0838*/ 	.word	0x0500000f


	//   ....[227]....
        /*083c*/ 	.word	0x0500000f


	//   ....[228]....
        /*0840*/ 	.word	0x0500000f


	//   ....[229]....
        /*0844*/ 	.word	0x0500000f


	//   ....[230]....
        /*0848*/ 	.word	0x0500000f


	//   ....[231]....
        /*084c*/ 	.word	0x0500000f


	//   ....[232]....
        /*0850*/ 	.word	0x0500000f


	//   ....[233]....
        /*0854*/ 	.word	0x0500000f


	//   ....[234]....
        /*0858*/ 	.word	0x0500000f


	//   ....[235]....
        /*085c*/ 	.word	0x0500000f


	//   ....[236]....
        /*0860*/ 	.word	0x0500000f


	//   ....[237]....
        /*0864*/ 	.word	0x0500000f


	//   ....[238]....
        /*0868*/ 	.word	0x0500000f


	//   ....[239]....
        /*086c*/ 	.word	0x0500000f


	//   ....[240]....
        /*0870*/ 	.word	0x0500000f


	//   ....[241]....
        /*0874*/ 	.word	0x0500000f


	//   ....[242]....
        /*0878*/ 	.word	0x0500000f


	//   ....[243]....
        /*087c*/ 	.word	0x0500000f


	//   ....[244]....
        /*0880*/ 	.word	0x0500000f


	//   ....[245]....
        /*0884*/ 	.word	0x0500000f


	//   ....[246]....
        /*0888*/ 	.word	0x0500000f


	//   ....[247]....
        /*088c*/ 	.word	0x0500000f


	//   ....[248]....
        /*0890*/ 	.word	0x0500000f


	//   ....[249]....
        /*0894*/ 	.word	0x0500000f


	//   ....[250]....
        /*0898*/ 	.word	0x0500000f


	//   ....[251]....
        /*089c*/ 	.word	0x0500000f


	//   ....[252]....
        /*08a0*/ 	.word	0x0500000f


	//   ....[253]....
        /*08a4*/ 	.word	0x0500000f


	//   ....[254]....
        /*08a8*/ 	.word	0x0500000f


	//   ....[255]....
        /*08ac*/ 	.word	0x0500000f


	//   ....[0]....
        /*08b0*/ 	.word	0x0500000f


	//   ....[1]....
        /*08b4*/ 	.word	0x0500000f


	//   ....[2]....
        /*08b8*/ 	.word	0x0500000f


	//   ....[3]....
        /*08bc*/ 	.word	0x0500000f


	//   ....[4]....
        /*08c0*/ 	.word	0x0500000f


	//   ....[5]....
        /*08c4*/ 	.word	0x0500000f


	//   ....[6]....
        /*08c8*/ 	.word	0x0500000f


	//   ....[7]....
        /*08cc*/ 	.word	0x0500000f


	//   ....[8]....
        /*08d0*/ 	.word	0x0500000f


	//   ....[9]....
        /*08d4*/ 	.word	0x0500000f


	//   ....[10]....
        /*08d8*/ 	.word	0x0500000f


	//   ....[11]....
        /*08dc*/ 	.word	0x0500000f


	//   ....[12]....
        /*08e0*/ 	.word	0x0500000f


	//   ....[13]....
        /*08e4*/ 	.word	0x0500000f


	//   ....[14]....
        /*08e8*/ 	.word	0x0500000f


	//   ....[15]....
        /*08ec*/ 	.word	0x0500000f


	//   ....[16]....
        /*08f0*/ 	.word	0x0500000f


	//   ....[17]....
        /*08f4*/ 	.word	0x0500000f


	//   ....[18]....
        /*08f8*/ 	.word	0x0500000f


	//   ....[19]....
        /*08fc*/ 	.word	0x0500000f


	//   ....[20]....
        /*0900*/ 	.word	0x0500000f


	//   ....[21]....
        /*0904*/ 	.word	0x0500000f


	//   ....[22]....
        /*0908*/ 	.word	0x0500000f


	//   ....[23]....
        /*090c*/ 	.word	0x0500000f


	//   ....[24]....
        /*0910*/ 	.word	0x0500000f


	//   ....[25]....
        /*0914*/ 	.word	0x0500000f


	//   ....[26]....
        /*0918*/ 	.word	0x0500000f


	//   ....[27]....
        /*091c*/ 	.word	0x0500000f


	//   ....[28]....
        /*0920*/ 	.word	0x0500000f


	//   ....[29]....
        /*0924*/ 	.word	0x0500000f


	//   ....[30]....
        /*0928*/ 	.word	0x0500000f


	//   ....[31]....
        /*092c*/ 	.word	0x0500000f


	//   ....[32]....
        /*0930*/ 	.word	0x0500000f


	//   ....[33]....
        /*0934*/ 	.word	0x0500000f


	//   ....[34]....
        /*0938*/ 	.word	0x0500000f


	//   ....[35]....
        /*093c*/ 	.word	0x0500000f


	//   ....[36]....
        /*0940*/ 	.word	0x0500000f


	//   ....[37]....
        /*0944*/ 	.word	0x0500000f


	//   ....[38]....
        /*0948*/ 	.word	0x0500000f


	//   ....[39]....
        /*094c*/ 	.word	0x0500000f


	//   ....[40]....
        /*0950*/ 	.word	0x0500000f


	//   ....[41]....
        /*0954*/ 	.word	0x0500000f


	//   ....[42]....
        /*0958*/ 	.word	0x0500000f


	//   ....[43]....
        /*095c*/ 	.word	0x0500000f


	//   ....[44]....
        /*0960*/ 	.word	0x0500000f


	//   ....[45]....
        /*0964*/ 	.word	0x0500000f


	//   ....[46]....
        /*0968*/ 	.word	0x0500000f


	//   ....[47]....
        /*096c*/ 	.word	0x0500000f


	//   ....[48]....
        /*0970*/ 	.word	0x0500000f


	//   ....[49]....
        /*0974*/ 	.word	0x0500000f


	//   ....[50]....
        /*0978*/ 	.word	0x0500000f


	//   ....[51]....
        /*097c*/ 	.word	0x0500000f


	//----- nvinfo : EIATTR_COOP_GROUP_INSTR_OFFSETS
	.align		4
.L_1266:
        /*0980*/ 	.byte	0x04, 0x28
        /*0982*/ 	.short	(.L_1268 - .L_1267)


	//   ....[0]....
.L_1267:
        /*0984*/ 	.word	0x00000060


	//   ....[1]....
        /*0988*/ 	.word	0x00000130


	//   ....[2]....
        /*098c*/ 	.word	0x000001f0


	//   ....[3]....
        /*0990*/ 	.word	0x000003c0


	//   ....[4]....
        /*0994*/ 	.word	0x00000520


	//   ....[5]....
        /*0998*/ 	.word	0x00000640


	//   ....[6]....
        /*099c*/ 	.word	0x000007a0


	//   ....[7]....
        /*09a0*/ 	.word	0x00002c30


	//   ....[8]....
        /*09a4*/ 	.word	0x00002c40


	//   ....[9]....
        /*09a8*/ 	.word	0x000032f0


	//   ....[10]....
        /*09ac*/ 	.word	0x00003300


	//   ....[11]....
        /*09b0*/ 	.word	0x00003e70


	//   ....[12]....
        /*09b4*/ 	.word	0x00003e80


	//   ....[13]....
        /*09b8*/ 	.word	0x00004600


	//   ....[14]....
        /*09bc*/ 	.word	0x00004610


	//   ....[15]....
        /*09c0*/ 	.word	0x00005000


	//   ....[16]....
        /*09c4*/ 	.word	0x00005010


	//   ....[17]....
        /*09c8*/ 	.word	0x00005120


	//   ....[18]....
        /*09cc*/ 	.word	0x00005130


	//   ....[19]....
        /*09d0*/ 	.word	0x000054e0


	//   ....[20]....
        /*09d4*/ 	.word	0x00005510


	//   ....[21]....
        /*09d8*/ 	.word	0x000057e0


	//   ....[22]....
        /*09dc*/ 	.word	0x00005800


	//   ....[23]....
        /*09e0*/ 	.word	0x000061a0


	//   ....[24]....
        /*09e4*/ 	.word	0x00006720


	//   ....[25]....
        /*09e8*/ 	.word	0x00006730


	//   ....[26]....
        /*09ec*/ 	.word	0x00006740


	//   ....[27]....
        /*09f0*/ 	.word	0x00006750


	//   ....[28]....
        /*09f4*/ 	.word	0x00007790


	//   ....[29]....
        /*09f8*/ 	.word	0x000077a0


	//   ....[30]....
        /*09fc*/ 	.word	0x000077b0


	//   ....[31]....
        /*0a00*/ 	.word	0x000077c0


	//   ....[32]....
        /*0a04*/ 	.word	0x0000a0e0


	//   ....[33]....
        /*0a08*/ 	.word	0x0000a1c0


	//   ....[34]....
        /*0a0c*/ 	.word	0x0000a1d0


	//   ....[35]....
        /*0a10*/ 	.word	0x0000a220


	//   ....[36]....
        /*0a14*/ 	.word	0x0000c0c0


	//   ....[37]....
        /*0a18*/ 	.word	0x0000c0d0


	//   ....[38]....
        /*0a1c*/ 	.word	0x0000c100


	//   ....[39]....
        /*0a20*/ 	.word	0x0000c110


	//   ....[40]....
        /*0a24*/ 	.word	0x0000d7e0


	//   ....[41]....
        /*0a28*/ 	.word	0x0000d830


	//   ....[42]....
        /*0a2c*/ 	.word	0x0000d890


	//   ....[43]....
        /*0a30*/ 	.word	0x0000d8c0


	//   ....[44]....
        /*0a34*/ 	.word	0x0000f390


	//   ....[45]....
        /*0a38*/ 	.word	0x0000f4b0


	//   ....[46]....
        /*0a3c*/ 	.word	0x0000f7b0


	//   ....[47]....
        /*0a40*/ 	.word	0x0000f7f0


	//   ....[48]....
        /*0a44*/ 	.word	0x0000fd30


	//   ....[49]....
        /*0a48*/ 	.word	0x0000fd80


	//   ....[50]....
        /*0a4c*/ 	.word	0x0000fec0


	//   ....[51]....
        /*0a50*/ 	.word	0x0000fee0


	//   ....[52]....
        /*0a54*/ 	.word	0x00010020


	//   ....[53]....
        /*0a58*/ 	.word	0x00010040


	//   ....[54]....
        /*0a5c*/ 	.word	0x00010190


	//   ....[55]....
        /*0a60*/ 	.word	0x000101b0


	//   ....[56]....
        /*0a64*/ 	.word	0x00010b50


	//   ....[57]....
        /*0a68*/ 	.word	0x00010b60


	//   ....[58]....
        /*0a6c*/ 	.word	0x00010d00


	//   ....[59]....
        /*0a70*/ 	.word	0x00010d10


	//   ....[60]....
        /*0a74*/ 	.word	0x00010ea0


	//   ....[61]....
        /*0a78*/ 	.word	0x00010eb0


	//   ....[62]....
        /*0a7c*/ 	.word	0x00011040


	//   ....[63]....
        /*0a80*/ 	.word	0x00011050


	//   ....[64]....
        /*0a84*/ 	.word	0x00011230


	//   ....[65]....
        /*0a88*/ 	.word	0x00011400


	//   ....[66]....
        /*0a8c*/ 	.word	0x00011430


	//   ....[67]....
        /*0a90*/ 	.word	0x00011460


	//   ....[68]....
        /*0a94*/ 	.word	0x00011490


	//   ....[69]....
        /*0a98*/ 	.word	0x000114c0


	//   ....[70]....
        /*0a9c*/ 	.word	0x000114f0


	//   ....[71]....
        /*0aa0*/ 	.word	0x00011660


	//   ....[72]....
        /*0aa4*/ 	.word	0x00011690


	//   ....[73]....
        /*0aa8*/ 	.word	0x000116c0


	//   ....[74]....
        /*0aac*/ 	.word	0x000116f0


	//   ....[75]....
        /*0ab0*/ 	.word	0x00011720


	//   ....[76]....
        /*0ab4*/ 	.word	0x00011750


	//   ....[77]....
        /*0ab8*/ 	.word	0x000117e0


	//   ....[78]....
        /*0abc*/ 	.word	0x00011810


	//   ....[79]....
        /*0ac0*/ 	.word	0x00011890


	//   ....[80]....
        /*0ac4*/ 	.word	0x000123b0


	//   ....[81]....
        /*0ac8*/ 	.word	0x00014220


	//   ....[82]....
        /*0acc*/ 	.word	0x00014240


	//   ....[83]....
        /*0ad0*/ 	.word	0x000142d0


	//   ....[84]....
        /*0ad4*/ 	.word	0x000142f0


	//   ....[85]....
        /*0ad8*/ 	.word	0x00014370


	//   ....[86]....
        /*0adc*/ 	.word	0x00014390


	//   ....[87]....
        /*0ae0*/ 	.word	0x00014410


	//   ....[88]....
        /*0ae4*/ 	.word	0x00014430


	//   ....[89]....
        /*0ae8*/ 	.word	0x000144b0


	//   ....[90]....
        /*0aec*/ 	.word	0x000144d0


	//   ....[91]....
        /*0af0*/ 	.word	0x000144e0


	//   ....[92]....
        /*0af4*/ 	.word	0x000144f0


	//   ....[93]....
        /*0af8*/ 	.word	0x00014ca0


	//   ....[94]....
        /*0afc*/ 	.word	0x00014cd0


	//   ....[95]....
        /*0b00*/ 	.word	0x00014dd0


	//   ....[96]....
        /*0b04*/ 	.word	0x00014de0


	//   ....[97]....
        /*0b08*/ 	.word	0x00014e60


	//   ....[98]....
        /*0b0c*/ 	.word	0x00014e70


	//   ....[99]....
        /*0b10*/ 	.word	0x00014e80


	//   ....[100]....
        /*0b14*/ 	.word	0x00014f20


	//   ....[101]....
        /*0b18*/ 	.word	0x00014f50


	//   ....[102]....
        /*0b1c*/ 	.word	0x00014fd0


	//   ....[103]....
        /*0b20*/ 	.word	0x00015000


	//   ....[104]....
        /*0b24*/ 	.word	0x00015080


	//   ....[105]....
        /*0b28*/ 	.word	0x000150b0


	//   ....[106]....
        /*0b2c*/ 	.word	0x000150d0


	//   ....[107]....
        /*0b30*/ 	.word	0x00015120


	//   ....[108]....
        /*0b34*/ 	.word	0x00015130


	//   ....[109]....
        /*0b38*/ 	.word	0x00015800


	//   ....[110]....
        /*0b3c*/ 	.word	0x00015830


	//   ....[111]....
        /*0b40*/ 	.word	0x00015850


	//   ....[112]....
        /*0b44*/ 	.word	0x00015920


	//   ....[113]....
        /*0b48*/ 	.word	0x00015950


	//   ....[114]....
        /*0b4c*/ 	.word	0x000159c0


	//   ....[115]....
        /*0b50*/ 	.word	0x00015a30


	//   ....[116]....
        /*0b54*/ 	.word	0x00015a40


	//   ....[117]....
        /*0b58*/ 	.word	0x00015ac0


	//   ....[118]....
        /*0b5c*/ 	.word	0x00015ad0


	//   ....[119]....
        /*0b60*/ 	.word	0x00015b50


	//   ....[120]....
        /*0b64*/ 	.word	0x00015b60


	//   ....[121]....
        /*0b68*/ 	.word	0x00015be0


	//   ....[122]....
        /*0b6c*/ 	.word	0x00015bf0


	//   ....[123]....
        /*0b70*/ 	.word	0x00015c70


	//   ....[124]....
        /*0b74*/ 	.word	0x00015c80


	//   ....[125]....
        /*0b78*/ 	.word	0x000161b0


	//   ....[126]....
        /*0b7c*/ 	.word	0x000161d0


	//   ....[127]....
        /*0b80*/ 	.word	0x00016200


	//   ....[128]....
        /*0b84*/ 	.word	0x000162e0


	//   ....[129]....
        /*0b88*/ 	.word	0x000162f0


	//   ....[130]....
        /*0b8c*/ 	.word	0x00016320


	//   ....[131]....
        /*0b90*/ 	.word	0x000163b0


	//   ....[132]....
        /*0b94*/ 	.word	0x00016460


	//   ....[133]....
        /*0b98*/ 	.word	0x00016470


	//   ....[134]....
        /*0b9c*/ 	.word	0x000164a0


	//   ....[135]....
        /*0ba0*/ 	.word	0x000164b0


	//   ....[136]....
        /*0ba4*/ 	.word	0x00016540


	//   ....[137]....
        /*0ba8*/ 	.word	0x00016c80


	//   ....[138]....
        /*0bac*/ 	.word	0x00016ca0


	//   ....[139]....
        /*0bb0*/ 	.word	0x00016cf0


	//   ....[140]....
        /*0bb4*/ 	.word	0x00016d00


	//   ....[141]....
        /*0bb8*/ 	.word	0x00016d40


	//   ....[142]....
        /*0bbc*/ 	.word	0x00016d50


	//   ....[143]....
        /*0bc0*/ 	.word	0x00016d90


	//   ....[144]....
        /*0bc4*/ 	.word	0x00016da0


	//   ....[145]....
        /*0bc8*/ 	.word	0x00016de0


	//   ....[146]....
        /*0bcc*/ 	.word	0x00016df0


	//   ....[147]....
        /*0bd0*/ 	.word	0x00016e00


	//   ....[148]....
        /*0bd4*/ 	.word	0x00016e40


	//   ....[149]....
        /*0bd8*/ 	.word	0x00017180


	//   ....[150]....
        /*0bdc*/ 	.word	0x000171a0


	//   ....[151]....
        /*0be0*/ 	.word	0x000171b0


	//   ....[152]....
        /*0be4*/ 	.word	0x000171d0


	//   ....[153]....
        /*0be8*/ 	.word	0x00017240


	//   ....[154]....
        /*0bec*/ 	.word	0x00017260


	//   ....[155]....
        /*0bf0*/ 	.word	0x000172c0


	//   ....[156]....
        /*0bf4*/ 	.word	0x000172e0


	//   ....[157]....
        /*0bf8*/ 	.word	0x00017340


	//   ....[158]....
        /*0bfc*/ 	.word	0x00017360


	//   ....[159]....
        /*0c00*/ 	.word	0x000173c0


	//   ....[160]....
        /*0c04*/ 	.word	0x000173e0


	//   ....[161]....
        /*0c08*/ 	.word	0x000178c0


	//   ....[162]....
        /*0c0c*/ 	.word	0x000178f0


	//   ....[163]....
        /*0c10*/ 	.word	0x00017930


	//   ....[164]....
        /*0c14*/ 	.word	0x00017960


	//   ....[165]....
        /*0c18*/ 	.word	0x00017990


	//   ....[166]....
        /*0c1c*/ 	.word	0x000179c0


	//   ....[167]....
        /*0c20*/ 	.word	0x000179f0


	//   ....[168]....
        /*0c24*/ 	.word	0x00017a20


	//   ....[169]....
        /*0c28*/ 	.word	0x00017ba0


	//   ....[170]....
        /*0c2c*/ 	.word	0x00017bd0


	//   ....[171]....
        /*0c30*/ 	.word	0x00017c00


	//   ....[172]....
        /*0c34*/ 	.word	0x00017c30


	//   ....[173]....
        /*0c38*/ 	.word	0x00017c60


	//   ....[174]....
        /*0c3c*/ 	.word	0x00017c90


	//   ....[175]....
        /*0c40*/ 	.word	0x00017d50


	//   ....[176]....
        /*0c44*/ 	.word	0x00017d70


	//   ....[177]....
        /*0c48*/ 	.word	0x00017de0


	//   ....[178]....
        /*0c4c*/ 	.word	0x00018250


	//   ....[179]....
        /*0c50*/ 	.word	0x00018570


	//   ....[180]....
        /*0c54*/ 	.word	0x00018600


	//   ....[181]....
        /*0c58*/ 	.word	0x000186a0


	//   ....[182]....
        /*0c5c*/ 	.word	0x00018730


	//   ....[183]....
        /*0c60*/ 	.word	0x00018820


	//   ....[184]....
        /*0c64*/ 	.word	0x000188b0


	//   ....[185]....
        /*0c68*/ 	.word	0x00018950


	//   ....[186]....
        /*0c6c*/ 	.word	0x000189e0


	//   ....[187]....
        /*0c70*/ 	.word	0x00018ad0


	//   ....[188]....
        /*0c74*/ 	.word	0x00018b60


	//   ....[189]....
        /*0c78*/ 	.word	0x00018bf0


	//   ....[190]....
        /*0c7c*/ 	.word	0x00018c80


	//   ....[191]....
        /*0c80*/ 	.word	0x00018db0


	//   ....[192]....
        /*0c84*/ 	.word	0x00018e50


	//   ....[193]....
        /*0c88*/ 	.word	0x00018ee0


	//   ....[194]....
        /*0c8c*/ 	.word	0x00018f30


	//   ....[195]....
        /*0c90*/ 	.word	0x00018f80


	//   ....[196]....
        /*0c94*/ 	.word	0x00019060


	//   ....[197]....
        /*0c98*/ 	.word	0x000190f0


	//   ....[198]....
        /*0c9c*/ 	.word	0x00019140


	//   ....[199]....
        /*0ca0*/ 	.word	0x00019190


	//   ....[200]....
        /*0ca4*/ 	.word	0x000193f0


	//   ....[201]....
        /*0ca8*/ 	.word	0x00019440


	//   ....[202]....
        /*0cac*/ 	.word	0x000194d0


	//   ....[203]....
        /*0cb0*/ 	.word	0x00019560


	//   ....[204]....
        /*0cb4*/ 	.word	0x000195f0


	//   ....[205]....
        /*0cb8*/ 	.word	0x00019680


	//   ....[206]....
        /*0cbc*/ 	.word	0x00019710


	//   ....[207]....
        /*0cc0*/ 	.word	0x000197a0


	//   ....[208]....
        /*0cc4*/ 	.word	0x00019860


	//   ....[209]....
        /*0cc8*/ 	.word	0x00019b40


	//   ....[210]....
        /*0ccc*/ 	.word	0x00019c30


	//   ....[211]....
        /*0cd0*/ 	.word	0x00019cd0


	//   ....[212]....
        /*0cd4*/ 	.word	0x00019d30


	//   ....[213]....
        /*0cd8*/ 	.word	0x00019e20


	//   ....[214]....
        /*0cdc*/ 	.word	0x00019e90


	//   ....[215]....
        /*0ce0*/ 	.word	0x00019f80


	//   ....[216]....
        /*0ce4*/ 	.word	0x00019ff0


	//   ....[217]....
        /*0ce8*/ 	.word	0x0001a0e0


	//   ....[218]....
        /*0cec*/ 	.word	0x0001a150


	//   ....[219]....
        /*0cf0*/ 	.word	0x0001a240


	//   ....[220]....
        /*0cf4*/ 	.word	0x0001a2b0


	//   ....[221]....
        /*0cf8*/ 	.word	0x0001a350


	//   ....[222]....
        /*0cfc*/ 	.word	0x0001a440


	//   ....[223]....
        /*0d00*/ 	.word	0x0001a500


	//   ....[224]....
        /*0d04*/ 	.word	0x0001a560


	//   ....[225]....
        /*0d08*/ 	.word	0x0001a650


	//   ....[226]....
        /*0d0c*/ 	.word	0x0001a6b0


	//   ....[227]....
        /*0d10*/ 	.word	0x0001a7a0


	//   ....[228]....
        /*0d14*/ 	.word	0x0001a800


	//   ....[229]....
        /*0d18*/ 	.word	0x0001a8a0


	//   ....[230]....
        /*0d1c*/ 	.word	0x0001a970


	//   ....[231]....
        /*0d20*/ 	.word	0x0001aa10


	//   ....[232]....
        /*0d24*/ 	.word	0x0001aae0


	//   ....[233]....
        /*0d28*/ 	.word	0x0001ab80


	//   ....[234]....
        /*0d2c*/ 	.word	0x0001ac50


	//   ....[235]....
        /*0d30*/ 	.word	0x0001acf0


	//   ....[236]....
        /*0d34*/ 	.word	0x0001ada0


	//   ....[237]....
        /*0d38*/ 	.word	0x0001ae40


	//   ....[238]....
        /*0d3c*/ 	.word	0x0001b0b0


	//   ....[239]....
        /*0d40*/ 	.word	0x0001b170


	//   ....[240]....
        /*0d44*/ 	.word	0x0001b230


	//   ....[241]....
        /*0d48*/ 	.word	0x0001b320


	//   ....[242]....
        /*0d4c*/ 	.word	0x0001b3e0


	//   ....[243]....
        /*0d50*/ 	.word	0x0001b4a0


	//   ....[244]....
        /*0d54*/ 	.word	0x0001b560


	//   ....[245]....
        /*0d58*/ 	.word	0x0001b620


	//   ....[246]....
        /*0d5c*/ 	.word	0x0001b6e0


	//   ....[247]....
        /*0d60*/ 	.word	0x0001b7a0


	//   ....[248]....
        /*0d64*/ 	.word	0x0001b860


	//   ....[249]....
        /*0d68*/ 	.word	0x0001b920


	//   ....[250]....
        /*0d6c*/ 	.word	0x0001b9e0


	//   ....[251]....
        /*0d70*/ 	.word	0x0001ba90


	//   ....[252]....
        /*0d74*/ 	.word	0x0001baf0


	//   ....[253]....
        /*0d78*/ 	.word	0x0001bbd0


	//   ....[254]....
        /*0d7c*/ 	.word	0x0001bd10


	//   ....[255]....
        /*0d80*/ 	.word	0x0001bde0


	//   ....[0]....
        /*0d84*/ 	.word	0x0001be60


	//   ....[1]....
        /*0d88*/ 	.word	0x0001bfa0


	//   ....[2]....
        /*0d8c*/ 	.word	0x0001c000


	//   ....[3]....
        /*0d90*/ 	.word	0x0001c110


	//   ....[4]....
        /*0d94*/ 	.word	0x0001c170


	//   ....[5]....
        /*0d98*/ 	.word	0x0001c280


	//   ....[6]....
        /*0d9c*/ 	.word	0x0001c2e0


	//   ....[7]....
        /*0da0*/ 	.word	0x0001c3f0


	//   ....[8]....
        /*0da4*/ 	.word	0x0001c450


	//   ....[9]....
        /*0da8*/ 	.word	0x0001c510


	//   ....[10]....
        /*0dac*/ 	.word	0x0001c670


	//   ....[11]....
        /*0db0*/ 	.word	0x0001c710


	//   ....[12]....
        /*0db4*/ 	.word	0x0001c770


	//   ....[13]....
        /*0db8*/ 	.word	0x0001c820


	//   ....[14]....
        /*0dbc*/ 	.word	0x0001c880


	//   ....[15]....
        /*0dc0*/ 	.word	0x0001c930


	//   ....[16]....
        /*0dc4*/ 	.word	0x0001c990


	//   ....[17]....
        /*0dc8*/ 	.word	0x0001ca40


	//   ....[18]....
        /*0dcc*/ 	.word	0x0001caa0


	//   ....[19]....
        /*0dd0*/ 	.word	0x0001cb50


	//   ....[20]....
        /*0dd4*/ 	.word	0x0001cbb0


	//   ....[21]....
        /*0dd8*/ 	.word	0x0001cc60


	//   ....[22]....
        /*0ddc*/ 	.word	0x0001cd50


	//   ....[23]....
        /*0de0*/ 	.word	0x0001cdf0


	//   ....[24]....
        /*0de4*/ 	.word	0x0001ce50


	//   ....[25]....
        /*0de8*/ 	.word	0x0001cf20


	//   ....[26]....
        /*0dec*/ 	.word	0x0001cf80


	//   ....[27]....
        /*0df0*/ 	.word	0x0001d050


	//   ....[28]....
        /*0df4*/ 	.word	0x0001d0b0


	//   ....[29]....
        /*0df8*/ 	.word	0x0001d180


	//   ....[30]....
        /*0dfc*/ 	.word	0x0001d1e0


	//   ....[31]....
        /*0e00*/ 	.word	0x0001d2b0


	//   ....[32]....
        /*0e04*/ 	.word	0x0001d310


	//   ....[33]....
        /*0e08*/ 	.word	0x0001d3e0


	//   ....[34]....
        /*0e0c*/ 	.word	0x0001d470


	//   ....[35]....
        /*0e10*/ 	.word	0x0001d510


	//   ....[36]....
        /*0e14*/ 	.word	0x0001d630


	//   ....[37]....
        /*0e18*/ 	.word	0x0001d6a0


	//   ....[38]....
        /*0e1c*/ 	.word	0x0001d710


	//   ....[39]....
        /*0e20*/ 	.word	0x0001d780


	//   ....[40]....
        /*0e24*/ 	.word	0x0001d7f0


	//   ....[41]....
        /*0e28*/ 	.word	0x0001d870


	//   ....[42]....
        /*0e2c*/ 	.word	0x0001d900


	//   ....[43]....
        /*0e30*/ 	.word	0x0001d990


	//   ....[44]....
        /*0e34*/ 	.word	0x0001da00


	//   ....[45]....
        /*0e38*/ 	.word	0x0001da70


	//   ....[46]....
        /*0e3c*/ 	.word	0x0001dae0


	//   ....[47]....
        /*0e40*/ 	.word	0x0001db60


	//   ....[48]....
        /*0e44*/ 	.word	0x0001dbd0


	//   ....[49]....
        /*0e48*/ 	.word	0x0001dc70


	//   ....[50]....
        /*0e4c*/ 	.word	0x0001dd00


	//   ....[51]....
        /*0e50*/ 	.word	0x0001de20


	//----- nvinfo : EIATTR_REG_RECONFIG
	.align		4
.L_1268:
        /*0e54*/ 	.byte	0x01, 0x54
	.zero		2


	//----- nvinfo : EIATTR_SYSCALL_OFFSETS
	.align		4
        /*0e58*/ 	.byte	0x04, 0x46
        /*0e5a*/ 	.short	(.L_1270 - .L_1269)


	//   ....[0]....
.L_1269:
        /*0e5c*/ 	.word	0x00001810


	//   ....[1]....
        /*0e60*/ 	.word	0x00001960


	//   ....[2]....
        /*0e64*/ 	.word	0x00006310


	//   ....[3]....
        /*0e68*/ 	.word	0x00006690


	//   ....[4]....
        /*0e6c*/ 	.word	0x00013800


	//   ....[5]....
        /*0e70*/ 	.word	0x00013950


	//   ....[6]....
        /*0e74*/ 	.word	0x00013a40


	//   ....[7]....
        /*0e78*/ 	.word	0x000148b0


	//   ....[8]....
        /*0e7c*/ 	.word	0x00015400


	//----- nvinfo : EIATTR_MBARRIER_INSTR_OFFSETS
	.align		4
.L_1270:
        /*0e80*/ 	.byte	0x04, 0x39
        /*0e82*/ 	.short	(.L_1272 - .L_1271)


	//   ....[0]....
.L_1271:
        /*0e84*/ 	.word	0x00000260
        /*0e88*/ 	.word	0x000000ff
        /*0e8c*/ 	.word	0x00032400
        /*0e90*/ 	.short	0x0100
        /*0e92*/ 	.byte	0x08
	.zero		1


	//   ....[1]....
        /*0e94*/ 	.word	0x00000270
        /*0e98*/ 	.word	0x000000ff
        /*0e9c*/ 	.word	0x00032410
        /*0ea0*/ 	.short	0x0100
        /*0ea2*/ 	.byte	0x08
	.zero		1


	//   ....[2]....
        /*0ea4*/ 	.word	0x00000280
        /*0ea8*/ 	.word	0x000000ff
        /*0eac*/ 	.word	0x00032420
        /*0eb0*/ 	.short	0x0100
        /*0eb2*/ 	.byte	0x08
	.zero		1


	//   ....[3]....
        /*0eb4*/ 	.word	0x00000370
        /*0eb8*/ 	.word	0x000000ff
        /*0ebc*/ 	.word	0x00032430
        /*0ec0*/ 	.short	0x0100
        /*0ec2*/ 	.byte	0x08
	.zero		1


	//   ....[4]....
        /*0ec4*/ 	.word	0x00000380
        /*0ec8*/ 	.word	0x000000ff
        /*0ecc*/ 	.word	0x00032440
        /*0ed0*/ 	.short	0x0100
        /*0ed2*/ 	.byte	0x08
	.zero		1


	//   ....[5]....
        /*0ed4*/ 	.word	0x00000390
        /*0ed8*/ 	.word	0x000000ff
        /*0edc*/ 	.word	0x00032438
        /*0ee0*/ 	.short	0x0100
        /*0ee2*/ 	.byte	0x08
	.zero		1


	//   ....[6]....
        /*0ee4*/ 	.word	0x000003a0
        /*0ee8*/ 	.word	0x000000ff
        /*0eec*/ 	.word	0x00032448
        /*0ef0*/ 	.short	0x0100
        /*0ef2*/ 	.byte	0x08
	.zero		1


	//   ....[7]....
        /*0ef4*/ 	.word	0x000004d0
        /*0ef8*/ 	.word	0x000000ff
        /*0efc*/ 	.word	0x00032450
        /*0f00*/ 	.short	0x0100
        /*0f02*/ 	.byte	0x08
	.zero		1


	//   ....[8]....
        /*0f04*/ 	.word	0x000004e0
        /*0f08*/ 	.word	0x000000ff
        /*0f0c*/ 	.word	0x00032460
        /*0f10*/ 	.short	0x0100
        /*0f12*/ 	.byte	0x08
	.zero		1


	//   ....[9]....
        /*0f14*/ 	.word	0x000004f0
        /*0f18*/ 	.word	0x000000ff
        /*0f1c*/ 	.word	0x00032458
        /*0f20*/ 	.short	0x0100
        /*0f22*/ 	.byte	0x08
	.zero		1


	//   ....[10]....
        /*0f24*/ 	.word	0x00000500
        /*0f28*/ 	.word	0x000000ff
        /*0f2c*/ 	.word	0x00032468
        /*0f30*/ 	.short	0x0100
        /*0f32*/ 	.byte	0x08
	.zero		1


	//   ....[11]....
        /*0f34*/ 	.word	0x000005f0
        /*0f38*/ 	.word	0x000000ff
        /*0f3c*/ 	.word	0x00032470
        /*0f40*/ 	.short	0x0100
        /*0f42*/ 	.byte	0x06
	.zero		1


	//   ....[12]....
        /*0f44*/ 	.word	0x00000600
        /*0f48*/ 	.word	0x000000ff
        /*0f4c*/ 	.word	0x00032480
        /*0f50*/ 	.short	0x0100
        /*0f52*/ 	.byte	0x06
	.zero		1


	//   ....[13]....
        /*0f54*/ 	.word	0x00000610
        /*0f58*/ 	.word	0x000000ff
        /*0f5c*/ 	.word	0x00032478
        /*0f60*/ 	.short	0x0100
        /*0f62*/ 	.byte	0x06
	.zero		1


	//   ....[14]....
        /*0f64*/ 	.word	0x00000620
        /*0f68*/ 	.word	0x000000ff
        /*0f6c*/ 	.word	0x00032488
        /*0f70*/ 	.short	0x0100
        /*0f72*/ 	.byte	0x06
	.zero		1


	//   ....[15]....
        /*0f74*/ 	.word	0x00000750
        /*0f78*/ 	.word	0x000000ff
        /*0f7c*/ 	.word	0x00032490
        /*0f80*/ 	.short	0x0100
        /*0f82*/ 	.byte	0x08
	.zero		1


	//   ....[16]....
        /*0f84*/ 	.word	0x00000760
        /*0f88*/ 	.word	0x000000ff
        /*0f8c*/ 	.word	0x000324a0
        /*0f90*/ 	.short	0x0100
        /*0f92*/ 	.byte	0x08
	.zero		1


	//   ....[17]....
        /*0f94*/ 	.word	0x00000770
        /*0f98*/ 	.word	0x000000ff
        /*0f9c*/ 	.word	0x00032498
        /*0fa0*/ 	.short	0x0100
        /*0fa2*/ 	.byte	0x08
	.zero		1


	//   ....[18]....
        /*0fa4*/ 	.word	0x00000780
        /*0fa8*/ 	.word	0x000000ff
        /*0fac*/ 	.word	0x000324a8
        /*0fb0*/ 	.short	0x0100
        /*0fb2*/ 	.byte	0x08
	.zero		1


	//   ....[19]....
        /*0fb4*/ 	.word	0x000008b0
        /*0fb8*/ 	.word	0x000000ff
        /*0fbc*/ 	.word	0x000324b0
        /*0fc0*/ 	.short	0x0100
        /*0fc2*/ 	.byte	0x08
	.zero		1


	//   ....[20]....
        /*0fc4*/ 	.word	0x000008c0
        /*0fc8*/ 	.word	0x000000ff
        /*0fcc*/ 	.word	0x000324c0
        /*0fd0*/ 	.short	0x0100
        /*0fd2*/ 	.byte	0x08
	.zero		1


	//   ....[21]....
        /*0fd4*/ 	.word	0x000008d0
        /*0fd8*/ 	.word	0x000000ff
        /*0fdc*/ 	.word	0x000324b8
        /*0fe0*/ 	.short	0x0100
        /*0fe2*/ 	.byte	0x08
	.zero		1


	//   ....[22]....
        /*0fe4*/ 	.word	0x000008e0
        /*0fe8*/ 	.word	0x000000ff
        /*0fec*/ 	.word	0x000324c8
        /*0ff0*/ 	.short	0x0100
        /*0ff2*/ 	.byte	0x08
	.zero		1


	//   ....[23]....
        /*0ff4*/ 	.word	0x00002be0
        /*0ff8*/ 	.word	0x00000004
        /*0ffc*/ 	.word	0x00032490
        /*1000*/ 	.short	0x010a
        /*1002*/ 	.byte	0x3f
	.zero		1


	//   ....[24]....
        /*1004*/ 	.word	0x00003e10
        /*1008*/ 	.word	0x00000004
        /*100c*/ 	.word	0x00032490
        /*1010*/ 	.short	0x010a
        /*1012*/ 	.byte	0x3f
	.zero		1


	//   ....[25]....
        /*1014*/ 	.word	0x00004e40
        /*1018*/ 	.word	0x00000004
        /*101c*/ 	.word	0x00032490
        /*1020*/ 	.short	0x010a
        /*1022*/ 	.byte	0x3f
	.zero		1


	//   ....[26]....
        /*1024*/ 	.word	0x000052f0
        /*1028*/ 	.word	0x0000000b
        /*102c*/ 	.word	0x00000000
        /*1030*/ 	.short	0x0101
        /*1032*/ 	.byte	0x3f
	.zero		1


	//   ....[27]....
        /*1034*/ 	.word	0x00005330
        /*1038*/ 	.word	0x00000004
        /*103c*/ 	.word	0x000324b0
        /*1040*/ 	.short	0x010a
        /*1042*/ 	.byte	0x3f
	.zero		1


	//   ....[28]....
        /*1044*/ 	.word	0x00005b70
        /*1048*/ 	.word	0x00000004
        /*104c*/ 	.word	0x00000000
        /*1050*/ 	.short	0x0101
        /*1052*/ 	.byte	0x3f
	.zero		1


	//   ....[29]....
        /*1054*/ 	.word	0x000063b0
        /*1058*/ 	.word	0x00000013
        /*105c*/ 	.word	0x00032400
        /*1060*/ 	.short	0x010a
        /*1062*/ 	.byte	0x3f
	.zero		1


	//   ....[30]....
        /*1064*/ 	.word	0x00006400
        /*1068*/ 	.word	0x00000013
        /*106c*/ 	.word	0x00032400
        /*1070*/ 	.short	0x010a
        /*1072*/ 	.byte	0x3f
	.zero		1


	//   ....[31]....
        /*1074*/ 	.word	0x00006a50
        /*1078*/ 	.word	0x00000013
        /*107c*/ 	.word	0x00032400
        /*1080*/ 	.short	0x010a
        /*1082*/ 	.byte	0x3f
	.zero		1


	//   ....[32]....
        /*1084*/ 	.word	0x00007990
        /*1088*/ 	.word	0x00000013
        /*108c*/ 	.word	0x00032400
        /*1090*/ 	.short	0x010a
        /*1092*/ 	.byte	0x3f
	.zero		1


	//   ....[33]....
        /*1094*/ 	.word	0x00008880
        /*1098*/ 	.word	0x00000003
        /*109c*/ 	.word	0x00032430
        /*10a0*/ 	.short	0x010a
        /*10a2*/ 	.byte	0x3f
	.zero		1


	//   ....[34]....
        /*10a4*/ 	.word	0x000088f0
        /*10a8*/ 	.word	0x00000003
        /*10ac*/ 	.word	0x00032430
        /*10b0*/ 	.short	0x010a
        /*10b2*/ 	.byte	0x3f
	.zero		1


	//   ....[35]....
        /*10b4*/ 	.word	0x00008ce0
        /*10b8*/ 	.word	0x00000013
        /*10bc*/ 	.word	0x00032410
        /*10c0*/ 	.short	0x010a
        /*10c2*/ 	.byte	0x3f
	.zero		1


	//   ....[36]....
        /*10c4*/ 	.word	0x00008d30
        /*10c8*/ 	.word	0x00000003
        /*10cc*/ 	.word	0x00032450
        /*10d0*/ 	.short	0x010a
        /*10d2*/ 	.byte	0x3f
	.zero		1


	//   ....[37]....
        /*10d4*/ 	.word	0x00008d70
        /*10d8*/ 	.word	0x00000003
        /*10dc*/ 	.word	0x00032450
        /*10e0*/ 	.short	0x010a
        /*10e2*/ 	.byte	0x3f
	.zero		1


	//   ....[38]....
        /*10e4*/ 	.word	0x0000a480
        /*10e8*/ 	.word	0x00000009
        /*10ec*/ 	.word	0x00000000
        /*10f0*/ 	.short	0x0101
        /*10f2*/ 	.byte	0x3f
	.zero		1


	//   ....[39]....
        /*10f4*/ 	.word	0x0000aff0
        /*10f8*/ 	.word	0x00000003
        /*10fc*/ 	.word	0x00000000
        /*1100*/ 	.short	0x0101
        /*1102*/ 	.byte	0x3f
	.zero		1


	//   ....[40]....
        /*1104*/ 	.word	0x0000b100
        /*1108*/ 	.word	0x00000003
        /*110c*/ 	.word	0x00032430
        /*1110*/ 	.short	0x010a
        /*1112*/ 	.byte	0x3f
	.zero		1


	//   ....[41]....
        /*1114*/ 	.word	0x0000b160
        /*1118*/ 	.word	0x00000003
        /*111c*/ 	.word	0x00032430
        /*1120*/ 	.short	0x010a
        /*1122*/ 	.byte	0x3f
	.zero		1


	//   ....[42]....
        /*1124*/ 	.word	0x0000b410
        /*1128*/ 	.word	0x00000003
        /*112c*/ 	.word	0x00032450
        /*1130*/ 	.short	0x010a
        /*1132*/ 	.byte	0x3f
	.zero		1


	//   ....[43]....
        /*1134*/ 	.word	0x0000b450
        /*1138*/ 	.word	0x00000003
        /*113c*/ 	.word	0x00032450
        /*1140*/ 	.short	0x010a
        /*1142*/ 	.byte	0x3f
	.zero		1


	//   ....[44]....
        /*1144*/ 	.word	0x0000c580
        /*1148*/ 	.word	0x00000009
        /*114c*/ 	.word	0x00000000
        /*1150*/ 	.short	0x0101
        /*1152*/ 	.byte	0x3f
	.zero		1


	//   ....[45]....
        /*1154*/ 	.word	0x0000d7a0
        /*1158*/ 	.word	0x00000003
        /*115c*/ 	.word	0x00000000
        /*1160*/ 	.short	0x0101
        /*1162*/ 	.byte	0x3f
	.zero		1


	//   ....[46]....
        /*1164*/ 	.word	0x0000fd40
        /*1168*/ 	.word	0x00000000
        /*116c*/ 	.word	0x00000000
        /*1170*/ 	.short	0x0101
        /*1172*/ 	.byte	0x3f
	.zero		1


	//   ....[47]....
        /*1174*/ 	.word	0x00012490
        /*1178*/ 	.word	0x00000017
        /*117c*/ 	.word	0x00032420
        /*1180*/ 	.short	0x010a
        /*1182*/ 	.byte	0x3f
	.zero		1


	//   ....[48]....
        /*1184*/ 	.word	0x00012540
        /*1188*/ 	.word	0x00000003
        /*118c*/ 	.word	0x000324a0
        /*1190*/ 	.short	0x010a
        /*1192*/ 	.byte	0x3f
	.zero		1


	//   ....[49]....
        /*1194*/ 	.word	0x00012770
        /*1198*/ 	.word	0x00000003
        /*119c*/ 	.word	0x000324c0
        /*11a0*/ 	.short	0x010a
        /*11a2*/ 	.byte	0x3f
	.zero		1


	//   ....[50]....
        /*11a4*/ 	.word	0x00012da0
        /*11a8*/ 	.word	0x00000006
        /*11ac*/ 	.word	0x000324a0
        /*11b0*/ 	.short	0x010a
        /*11b2*/ 	.byte	0x3f
	.zero		1


	//   ....[51]....
        /*11b4*/ 	.word	0x00012fc0
        /*11b8*/ 	.word	0x00000006
        /*11bc*/ 	.word	0x000324c0
        /*11c0*/ 	.short	0x010a
        /*11c2*/ 	.byte	0x3f
	.zero		1


	//   ....[52]....
        /*11c4*/ 	.word	0x00013f90
        /*11c8*/ 	.word	0x0000001e
        /*11cc*/ 	.word	0x00032440
        /*11d0*/ 	.short	0x010a
        /*11d2*/ 	.byte	0x3f
	.zero		1


	//   ....[53]....
        /*11d4*/ 	.word	0x000145f0
        /*11d8*/ 	.word	0x0000001e
        /*11dc*/ 	.word	0x00032430
        /*11e0*/ 	.short	0x0107
        /*11e2*/ 	.byte	0x3f
	.zero		1


	//   ....[54]....
        /*11e4*/ 	.word	0x000146c0
        /*11e8*/ 	.word	0x0000001e
        /*11ec*/ 	.word	0x00032430
        /*11f0*/ 	.short	0x0101
        /*11f2*/ 	.byte	0x3f
	.zero		1


	//   ....[55]....
        /*11f4*/ 	.word	0x00015240
        /*11f8*/ 	.word	0x00000017
        /*11fc*/ 	.word	0x00032400
        /*1200*/ 	.short	0x0107
        /*1202*/ 	.byte	0x3f
	.zero		1


	//   ....[56]....
        /*1204*/ 	.word	0x000152d0
        /*1208*/ 	.word	0x00000017
        /*120c*/ 	.word	0x00032400
        /*1210*/ 	.short	0x0101
        /*1212*/ 	.byte	0x3f
	.zero		1


	//   ....[57]....
        /*1214*/ 	.word	0x00015d70
        /*1218*/ 	.word	0x00000017
        /*121c*/ 	.word	0x00032410
        /*1220*/ 	.short	0x0107
        /*1222*/ 	.byte	0x3f
	.zero		1


	//   ....[58]....
        /*1224*/ 	.word	0x00015e70
        /*1228*/ 	.word	0x00000017
        /*122c*/ 	.word	0x00032410
        /*1230*/ 	.short	0x0101
        /*1232*/ 	.byte	0x3f
	.zero		1


	//   ....[59]....
        /*1234*/ 	.word	0x00015e90
        /*1238*/ 	.word	0x00000017
        /*123c*/ 	.word	0x00032420
        /*1240*/ 	.short	0x010a
        /*1242*/ 	.byte	0x3f
	.zero		1


	//   ....[60]....
        /*1244*/ 	.word	0x00015f70
        /*1248*/ 	.word	0x0000001e
        /*124c*/ 	.word	0x00032460
        /*1250*/ 	.short	0x010a
        /*1252*/ 	.byte	0x3f
	.zero		1


	//   ....[61]....
        /*1254*/ 	.word	0x000166c0
        /*1258*/ 	.word	0x0000001e
        /*125c*/ 	.word	0x00032450
        /*1260*/ 	.short	0x0107
        /*1262*/ 	.byte	0x3f
	.zero		1


	//   ....[62]....
        /*1264*/ 	.word	0x00016790
        /*1268*/ 	.word	0x0000001e
        /*126c*/ 	.word	0x00032450
        /*1270*/ 	.short	0x0101
        /*1272*/ 	.byte	0x3f
	.zero		1


	//   ....[63]....
        /*1274*/ 	.word	0x00016ae0
        /*1278*/ 	.word	0x00000004
        /*127c*/ 	.word	0x00032440
        /*1280*/ 	.short	0x010a
        /*1282*/ 	.byte	0x3f
	.zero		1


	//   ....[64]....
        /*1284*/ 	.word	0x00016ec0
        /*1288*/ 	.word	0x00000004
        /*128c*/ 	.word	0x00032430
        /*1290*/ 	.short	0x0107
        /*1292*/ 	.byte	0x3f
	.zero		1


	//   ....[65]....
        /*1294*/ 	.word	0x00016f80
        /*1298*/ 	.word	0x00000004
        /*129c*/ 	.word	0x00032430
        /*12a0*/ 	.short	0x0101
        /*12a2*/ 	.byte	0x3f
	.zero		1


	//   ....[66]....
        /*12a4*/ 	.word	0x00016fb0
        /*12a8*/ 	.word	0x00000004
        /*12ac*/ 	.word	0x00032460
        /*12b0*/ 	.short	0x010a
        /*12b2*/ 	.byte	0x3f
	.zero		1


	//   ....[67]....
        /*12b4*/ 	.word	0x000174d0
        /*12b8*/ 	.word	0x00000004
        /*12bc*/ 	.word	0x00032450
        /*12c0*/ 	.short	0x0107
        /*12c2*/ 	.byte	0x3f
	.zero		1


	//   ....[68]....
        /*12c4*/ 	.word	0x00017590
        /*12c8*/ 	.word	0x00000004
        /*12cc*/ 	.word	0x00032450
        /*12d0*/ 	.short	0x0101
        /*12d2*/ 	.byte	0x3f
	.zero		1


	//   ....[69]....
        /*12d4*/ 	.word	0x000181d0
        /*12d8*/ 	.word	0x00000005
        /*12dc*/ 	.word	0x00032420
        /*12e0*/ 	.short	0x010a
        /*12e2*/ 	.byte	0x3f
	.zero		1


	//   ....[70]....
        /*12e4*/ 	.word	0x00018340
        /*12e8*/ 	.word	0x00000003
        /*12ec*/ 	.word	0x00032440
        /*12f0*/ 	.short	0x010a
        /*12f2*/ 	.byte	0x3f
	.zero		1


	//   ....[71]....
        /*12f4*/ 	.word	0x000183e0
        /*12f8*/ 	.word	0x00000019
        /*12fc*/ 	.word	0x00032440
        /*1300*/ 	.short	0x010a
        /*1302*/ 	.byte	0x3f
	.zero		1


	//   ....[72]....
        /*1304*/ 	.word	0x00018420
        /*1308*/ 	.word	0x00000003
        /*130c*/ 	.word	0x00032460
        /*1310*/ 	.short	0x010a
        /*1312*/ 	.byte	0x3f
	.zero		1


	//   ....[73]....
        /*1314*/ 	.word	0x00018460
        /*1318*/ 	.word	0x00000019
        /*131c*/ 	.word	0x00032460
        /*1320*/ 	.short	0x010a
        /*1322*/ 	.byte	0x3f
	.zero		1


	//   ....[74]....
        /*1324*/ 	.word	0x000184c0
        /*1328*/ 	.word	0x00000004
        /*132c*/ 	.word	0x00032490
        /*1330*/ 	.short	0x010a
        /*1332*/ 	.byte	0x3f
	.zero		1


	//   ....[75]....
        /*1334*/ 	.word	0x00018770
        /*1338*/ 	.word	0x00000004
        /*133c*/ 	.word	0x00032490
        /*1340*/ 	.short	0x010a
        /*1342*/ 	.byte	0x3f
	.zero		1


	//   ....[76]....
        /*1344*/ 	.word	0x00018a20
        /*1348*/ 	.word	0x00000004
        /*134c*/ 	.word	0x00032490
        /*1350*/ 	.short	0x010a
        /*1352*/ 	.byte	0x3f
	.zero		1


	//   ....[77]....
        /*1354*/ 	.word	0x00018cb0
        /*1358*/ 	.word	0x00000004
        /*135c*/ 	.word	0x000324b0
        /*1360*/ 	.short	0x010a
        /*1362*/ 	.byte	0x3f
	.zero		1


	//   ....[78]....
        /*1364*/ 	.word	0x00018fb0
        /*1368*/ 	.word	0x00000013
        /*136c*/ 	.word	0x00032400
        /*1370*/ 	.short	0x010a
        /*1372*/ 	.byte	0x3f
	.zero		1


	//   ....[79]....
        /*1374*/ 	.word	0x000191c0
        /*1378*/ 	.word	0x00000013
        /*137c*/ 	.word	0x00032400
        /*1380*/ 	.short	0x010a
        /*1382*/ 	.byte	0x3f
	.zero		1


	//   ....[80]....
        /*1384*/ 	.word	0x00019210
        /*1388*/ 	.word	0x00000003
        /*138c*/ 	.word	0x00032430
        /*1390*/ 	.short	0x010a
        /*1392*/ 	.byte	0x3f
	.zero		1


	//   ....[81]....
        /*1394*/ 	.word	0x00019260
        /*1398*/ 	.word	0x00000013
        /*139c*/ 	.word	0x00032410
        /*13a0*/ 	.short	0x010a
        /*13a2*/ 	.byte	0x3f
	.zero		1


	//   ....[82]....
        /*13a4*/ 	.word	0x000192b0
        /*13a8*/ 	.word	0x00000003
        /*13ac*/ 	.word	0x00032450
        /*13b0*/ 	.short	0x010a
        /*13b2*/ 	.byte	0x3f
	.zero		1


	//   ....[83]....
        /*13b4*/ 	.word	0x00019300
        /*13b8*/ 	.word	0x00000003
        /*13bc*/ 	.word	0x00032430
        /*13c0*/ 	.short	0x010a
        /*13c2*/ 	.byte	0x3f
	.zero		1


	//   ....[84]....
        /*13c4*/ 	.word	0x00019350
        /*13c8*/ 	.word	0x00000003
        /*13cc*/ 	.word	0x00032450
        /*13d0*/ 	.short	0x010a
        /*13d2*/ 	.byte	0x3f
	.zero		1


	//   ....[85]....
        /*13d4*/ 	.word	0x00019920
        /*13d8*/ 	.word	0x00000017
        /*13dc*/ 	.word	0x00032420
        /*13e0*/ 	.short	0x010a
        /*13e2*/ 	.byte	0x3f
	.zero		1


	//   ....[86]....
        /*13e4*/ 	.word	0x00019970
        /*13e8*/ 	.word	0x00000003
        /*13ec*/ 	.word	0x000324a0
        /*13f0*/ 	.short	0x010a
        /*13f2*/ 	.byte	0x3f
	.zero		1


	//   ....[87]....
        /*13f4*/ 	.word	0x000199c0
        /*13f8*/ 	.word	0x00000003
        /*13fc*/ 	.word	0x000324c0
        /*1400*/ 	.short	0x010a
        /*1402*/ 	.byte	0x3f
	.zero		1


	//   ....[88]....
        /*1404*/ 	.word	0x00019a10
        /*1408*/ 	.word	0x00000006
        /*140c*/ 	.word	0x000324a0
        /*1410*/ 	.short	0x010a
        /*1412*/ 	.byte	0x3f
	.zero		1


	//   ....[89]....
        /*1414*/ 	.word	0x00019a60
        /*1418*/ 	.word	0x00000006
        /*141c*/ 	.word	0x000324c0
        /*1420*/ 	.short	0x010a
        /*1422*/ 	.byte	0x3f
	.zero		1


	//   ....[90]....
        /*1424*/ 	.word	0x00019b80
        /*1428*/ 	.word	0x0000001e
        /*142c*/ 	.word	0x00032440
        /*1430*/ 	.short	0x010a
        /*1432*/ 	.byte	0x3f
	.zero		1


	//   ....[91]....
        /*1434*/ 	.word	0x0001bc10
        /*1438*/ 	.word	0x00000017
        /*143c*/ 	.word	0x00032420
        /*1440*/ 	.short	0x010a
        /*1442*/ 	.byte	0x3f
	.zero		1


	//   ....[92]....
        /*1444*/ 	.word	0x0001bc60
        /*1448*/ 	.word	0x0000001e
        /*144c*/ 	.word	0x00032460
        /*1450*/ 	.short	0x010a
        /*1452*/ 	.byte	0x3f
	.zero		1


	//   ....[93]....
        /*1454*/ 	.word	0x0001c5c0
        /*1458*/ 	.word	0x00000004
        /*145c*/ 	.word	0x00032440
        /*1460*/ 	.short	0x010a
        /*1462*/ 	.byte	0x3f
	.zero		1


	//   ....[94]....
        /*1464*/ 	.word	0x0001cca0
        /*1468*/ 	.word	0x00000004
        /*146c*/ 	.word	0x00032460
        /*1470*/ 	.short	0x010a
        /*1472*/ 	.byte	0x3f
	.zero		1


	//   ....[95]....
        /*1474*/ 	.word	0x0001dd40
        /*1478*/ 	.word	0x00000005
        /*147c*/ 	.word	0x00032420
        /*1480*/ 	.short	0x010a
        /*1482*/ 	.byte	0x3f
	.zero		1


	//   ....[96]....
        /*1484*/ 	.word	0x0001dee0
        /*1488*/ 	.word	0x00000003
        /*148c*/ 	.word	0x00032440
        /*1490*/ 	.short	0x010a
        /*1492*/ 	.byte	0x3f
	.zero		1


	//   ....[97]....
        /*1494*/ 	.word	0x0001df30
        /*1498*/ 	.word	0x00000019
        /*149c*/ 	.word	0x00032440
        /*14a0*/ 	.short	0x010a
        /*14a2*/ 	.byte	0x3f
	.zero		1


	//   ....[98]....
        /*14a4*/ 	.word	0x0001df80
        /*14a8*/ 	.word	0x00000003
        /*14ac*/ 	.word	0x00032460
        /*14b0*/ 	.short	0x010a
        /*14b2*/ 	.byte	0x3f
	.zero		1


	//----- nvinfo : EIATTR_NUM_MBARRIERS
	.align		4
.L_1272:
        /*14b4*/ 	.byte	0x03, 0x38
        /*14b6*/ 	.short	0x0017


	//----- nvinfo : EIATTR_EXIT_INSTR_OFFSETS
	.align		4
        /*14b8*/ 	.byte	0x04, 0x1c
        /*14ba*/ 	.short	(.L_1274 - .L_1273)


	//   ....[0]....
.L_1273:
        /*14bc*/ 	.word	0x000184b0


	//----- nvinfo : EIATTR_MAX_THREADS
	.align		4
.L_1274:
        /*14c0*/ 	.byte	0x04, 0x05
        /*14c2*/ 	.short	(.L_1276 - .L_1275)
.L_1275:
        /*14c4*/ 	.word	0x00000180
        /*14c8*/ 	.word	0x00000001
        /*14cc*/ 	.word	0x00000001


	//----- nvinfo : EIATTR_CRS_STACK_SIZE
	.align		4
.L_1276:
        /*14d0*/ 	.byte	0x04, 0x1e
        /*14d2*/ 	.short	(.L_1278 - .L_1277)
.L_1277:
        /*14d4*/ 	.word	0x00000000


	//----- nvinfo : EIATTR_CBANK_PARAM_SIZE
	.align		4
.L_1278:
        /*14d8*/ 	.byte	0x03, 0x19
        /*14da*/ 	.short	0x0bf0


	//----- nvinfo : EIATTR_PARAM_CBANK
	.align		4
        /*14dc*/ 	.byte	0x04, 0x0a
        /*14de*/ 	.short	(.L_1280 - .L_1279)
	.align		4
.L_1279:
        /*14e0*/ 	.word	index@(.nv.constant0._ZN7cutlass13device_kernelIN5flash11enable_sm90INS1_16FlashAttnFwdSm90INS1_25CollectiveMainloopFwdSm90ILi2EN4cute5tupleIJNS5_1CILi1EEES8_S8_EEENS6_IJNS7_ILi128EEENS7_ILi96EEENS7_ILi64EEEEEELi256ENS_6half_tEfNS_4arch4Sm90ELb0ELb0ELb0ELb1ELb1ELb1ELb1ELb1ELb0ELb1ELb0ELb0EEENS1_21CollectiveEpilogueFwdINS6_IJSA_NS7_ILi256EEESB_EEES9_SE_SG_Li256ELb1ELb1ELb0ELb0EEENS1_36VarlenDynamicPersistentTileSchedulerILi128ELi96ELi256ELi128ELb0ELb1ELb1ELb0ELb1ELb1EEEEEEEEEvNT_6ParamsE)
        /*14e4*/ 	.short	0x0210
        /*14e6*/ 	.short	0x0bf0


	//----- nvinfo : EIATTR_SW_WAR
	.align		4
.L_1280:
        /*14e8*/ 	.byte	0x04, 0x36
        /*14ea*/ 	.short	(.L_1282 - .L_1281)
.L_1281:
        /*14ec*/ 	.word	0x00000008
.L_1282:


//--------------------- .nv.info._ZN7cutlass13device_kernelIN5flash11enable_sm90INS1_16FlashAttnFwdSm90INS1_25CollectiveMainloopFwdSm90ILi2EN4cute5tupleIJNS5_1CILi1EEES8_S8_EEENS6_IJNS7_ILi128EEENS7_ILi96EEENS7_ILi64EEEEEELi256ENS_6half_tEfNS_4arch4Sm90ELb0ELb1ELb0ELb0ELb1ELb0ELb0ELb1ELb0ELb1ELb0ELb0EEENS1_21CollectiveEpilogueFwdINS6_IJSA_NS7_ILi256EEESB_EEES9_SE_SG_Li256ELb0ELb1ELb0ELb0EEENS1_30DynamicPersistentTileSchedulerILi256ELi128ELb0ELb1ELb1EEEEEEEEEvNT_6ParamsE --------------------------
	.section	.nv.info._ZN7cutlass13device_kernelIN5flash11enable_sm90INS1_16FlashAttnFwdSm90INS1_25CollectiveMainloopFwdSm90ILi2EN4cute5tupleIJNS5_1CILi1EEES8_S8_EEENS6_IJNS7_ILi128EEENS7_ILi96EEENS7_ILi64EEEEEELi256ENS_6half_tEfNS_4arch4Sm90ELb0ELb1ELb0ELb0ELb1ELb0ELb0ELb1ELb0ELb1ELb0ELb0EEENS1_21CollectiveEpilogueFwdINS6_IJSA_NS7_ILi256EEESB_EEES9_SE_SG_Li256ELb0ELb1ELb0ELb0EEENS1_30DynamicPersistentTileSchedulerILi256ELi128ELb0ELb1ELb1EEEEEEEEEvNT_6ParamsE,"",@"SHT_CUDA_INFO"
	.sectionflags	@""
	.align	4


	//----- nvinfo : EIATTR_CUDA_API_VERSION
	.align		4
        /*0000*/ 	.byte	0x04, 0x37
        /*0002*/ 	.short	(.L_1284 - .L_1283)
.L_1283:
        /*0004*/ 	.word	0x00000082


	//----- nvinfo : EIATTR_KPARAM_INFO
	.align		4
.L_1284:
        /*0008*/ 	.byte	0x04, 0x17
        /*000a*/ 	.short	(.L_1286 - .L_1285)
.L_1285:
        /*000c*/ 	.word	0x00000000
        /*0010*/ 	.short	0x0000
        /*0012*/ 	.short	0x0070
        /*0014*/ 	.byte	0x00, 0xf0, 0x01, 0x2a


	//----- nvinfo : EIATTR_SPARSE_MMA_MASK
	.align		4
.L_1286:
        /*0018*/ 	.byte	0x03, 0x50
        /*001a*/ 	.short	0x0000


	//----- nvinfo : EIATTR_MAXREG_COUNT
	.align		4
        /*001c*/ 	.byte	0x03, 0x1b
        /*001e*/ 	.short	0x00a8


	//----- nvinfo : EIATTR_NUM_BARRIERS
	.align		4
        /*0020*/ 	.byte	0x02, 0x4c
        /*0022*/ 	.byte	0x10
	.zero		1


	//----- nvinfo : EIATTR_EXTERNS
	.align		4
        /*0024*/ 	.byte	0x04, 0x0f
        /*0026*/ 	.short	(.L_1288 - .L_1287)


	//   ....[0]....
	.align		4
.L_1287:
        /*0028*/ 	.word	index@(__assertfail)


	//----- nvinfo : EIATTR_ANNOTATIONS
	.align		4
.L_1288:
        /*002c*/ 	.byte	0x04, 0x55
        /*002e*/ 	.short	(.L_1290 - .L_1289)


	//   ....[0]....
.L_1289:
        /*0030*/ 	.word	0x00000001
        /*0034*/ 	.byte	0xd0, 0xf9, 0x00, 0x00, 0x01, 0x00, 0x00, 0x00, 0x40, 0xfd, 0x00, 0x00, 0x01, 0x00, 0x00, 0x00
        /*0044*/ 	.byte	0x80, 0xfd, 0x00, 0x00, 0x01, 0x00, 0x00, 0x00, 0xe0, 0x1d, 0x01, 0x00, 0x01, 0x00, 0x00, 0x00
        /*0054*/ 	.byte	0x00, 0x1e, 0x01, 0x00, 0x01, 0x00, 0x00, 0x00, 0xa0, 0x20, 0x01, 0x00, 0x01, 0x00, 0x00, 0x00
        /*0064*/ 	.byte	0xe0, 0x37, 0x01, 0x00, 0x01, 0x00, 0x00, 0x00, 0x80, 0x50, 0x01, 0x00


	//----- nvinfo : EIATTR_MERCURY_ISA_VERSION
	.align		4
.L_1290:
        /*0070*/ 	.byte	0x03, 0x5f
        /*0072*/ 	.short	0x0101


	//----- nvinfo : EIATTR_INT_WARP_WIDE_INSTR_OFFSETS
	.align		4
        /*0074*/ 	.byte	0x04, 0x31
        /*0076*/ 	.short	(.L_1292 - .L_1291)


	//   ....[0]....
.L_1291:
        /*0078*/ 	.word	0x000000c0


	//   ....[1]....
        /*007c*/ 	.word	0x000000d0


	//   ....[2]....
        /*0080*/ 	.word	0x00000170


	//   ....[3]....
        /*0084*/ 	.word	0x00010700


	//   ....[4]....
        /*0088*/ 	.word	0x00010790


	//   ....[5]....
        /*008c*/ 	.word	0x00013570


	//   ....[6]....
        /*0090*/ 	.word	0x00013600


	//----- nvinfo : EIATTR_COOP_GROUP_MASK_REGIDS
	.align		4
.L_1292:
        /*0094*/ 	.byte	0x04, 0x29
        /*0096*/ 	.short	(.L_1294 - .L_1293)


	//   ....[0]....
.L_1293:
        /*0098*/ 	.word	0xffffffff


	//   ....[1]....
        /*009c*/ 	.word	0xffffffff


	//   ....[2]....
        /*00a0*/ 	.word	0xffffffff


	//   ....[3]....
        /*00a4*/ 	.word	0xffffffff


	//   ....[4]....
        /*00a8*/ 	.word	0xffffffff


	//   ....[5]....
        /*00ac*/ 	.word	0xffffffff


	//   ....[6]....
        /*00b0*/ 	.word	0xffffffff


	//   ....[7]....
        /*00b4*/ 	.word	0xffffffff


	//   ....[8]....
        /*00b8*/ 	.word	0xffffffff


	//   ....[9]....
        /*00bc*/ 	.word	0xffffffff


	//   ....[10]....
        /*00c0*/ 	.word	0xffffffff


	//   ....[11]....
        /*00c4*/ 	.word	0xffffffff


	//   ....[12]....
        /*00c8*/ 	.word	0xffffffff


	//   ....[13]....
        /*00cc*/ 	.word	0xffffffff


	//   ....[14]....
        /*00d0*/ 	.word	0xffffffff


	//   ....[15]....
        /*00d4*/ 	.word	0xffffffff


	//   ....[16]....
        /*00d8*/ 	.word	0xffffffff


	//   ....[17]....
        /*00dc*/ 	.word	0xffffffff


	//   ....[18]....
        /*00e0*/ 	.word	0xffffffff


	//   ....[19]....
        /*00e4*/ 	.word	0xffffffff


	//   ....[20]....
        /*00e8*/ 	.word	0xffffffff


	//   ....[21]....
        /*00ec*/ 	.word	0xffffffff


	//   ....[22]....
        /*00f0*/ 	.word	0xffffffff


	//   ....[23]....
        /*00f4*/ 	.word	0xffffffff


	//   ....[24]....
        /*00f8*/ 	.word	0xffffffff


	//   ....[25]....
        /*00fc*/ 	.word	0xffffffff


	//   ....[26]....
        /*0100*/ 	.word	0xffffffff


	//   ....[27]....
        /*0104*/ 	.word	0xffffffff


	//   ....[28]....
        /*0108*/ 	.word	0xffffffff


	//   ....[29]....
        /*010c*/ 	.word	0xffffffff


	//   ....[30]....
        /*0110*/ 	.word	0xffffffff


	//   ....[31]....
        /*0114*/ 	.word	0xffffffff


	//   ....[32]....
        /*0118*/ 	.word	0xffffffff


	//   ....[33]....
        /*011c*/ 	.word	0xffffffff


	//   ....[34]....
        /*0120*/ 	.word	0xffffffff


	//   ....[35]....
        /*0124*/ 	.word	0xffffffff


	//   ....[36]....
        /*0128*/ 	.word	0xffffffff


	//   ....[37]....
        /*012c*/ 	.word	0xffffffff


	//   ....[38]....
        /*0130*/ 	.word	0xffffffff


	//   ....[39]....
        /*0134*/ 	.word	0xffffffff


	//   ....[40]....
        /*0138*/ 	.word	0xffffffff


	//   ....[41]....
        /*013c*/ 	.word	0xffffffff


	//   ....[42]....
        /*0140*/ 	.word	0xffffffff


	//   ....[43]....
        /*0144*/ 	.word	0xffffffff


	//   ....[44]....
        /*0148*/ 	.word	0xffffffff


	//   ....[45]....
        /*014c*/ 	.word	0xffffffff


	//   ....[46]....
        /*0150*/ 	.word	0xffffffff


	//   ....[47]....
        /*0154*/ 	.word	0xffffffff


	//   ....[48]....
        /*0158*/ 	.word	0xffffffff


	//   ....[49]....
        /*015c*/ 	.word	0xffffffff


	//   ....[50]....
        /*0160*/ 	.word	0xffffffff


	//   ....[51]....
        /*0164*/ 	.word	0xffffffff


	//   ....[52]....
        /*0168*/ 	.word	0xffffffff


	//   ....[53]....
        /*016c*/ 	.word	0xffffffff


	//   ....[54]....
        /*0170*/ 	.word	0xffffffff


	//   ....[55]....
        /*0174*/ 	.word	0xffffffff


	//   ....[56]....
        /*0178*/ 	.word	0xffffffff


	//   ....[57]....
        /*017c*/ 	.word	0xffffffff


	//   ....[58]....
        /*0180*/ 	.word	0xffffffff


	//   ....[59]....
        /*0184*/ 	.word	0xffffffff


	//   ....[60]....
        /*0188*/ 	.word	0xffffffff


	//   ....[61]....
        /*018c*/ 	.word	0xffffffff


	//   ....[62]....
        /*0190*/ 	.word	0xffffffff


	//   ....[63]....
        /*0194*/ 	.word	0xffffffff


	//   ....[64]....
        /*0198*/ 	.word	0xffffffff


	//   ....[65]....
        /*019c*/ 	.word	0xffffffff


	//   ....[66]....
        /*01a0*/ 	.word	0xffffffff


	//   ....[67]....
        /*01a4*/ 	.word	0xffffffff


	//   ....[68]....
        /*01a8*/ 	.word	0xffffffff


	//   ....[69]....
        /*01ac*/ 	.word	0xffffffff


	//   ....[70]....
        /*01b0*/ 	.word	0xffffffff


	//   ....[71]....
        /*01b4*/ 	.word	0xffffffff


	//   ....[72]....
        /*01b8*/ 	.word	0xffffffff


	//   ....[73]....
        /*01bc*/ 	.word	0xffffffff


	//   ....[74]....
        /*01c0*/ 	.word	0xffffffff


	//   ....[75]....
        /*01c4*/ 	.word	0xffffffff


	//   ....[76]....
        /*01c8*/ 	.word	0xffffffff


	//   ....[77]....
        /*01cc*/ 	.word	0xffffffff


	//   ....[78]....
        /*01d0*/ 	.word	0xffffffff


	//   ....[79]....
        /*01d4*/ 	.word	0xffffffff


	//   ....[80]....
        /*01d8*/ 	.word	0xffffffff


	//   ....[81]....
        /*01dc*/ 	.word	0xffffffff


	//   ....[82]....
        /*01e0*/ 	.word	0xffffffff


	//   ....[83]....
        /*01e4*/ 	.word	0xffffffff


	//   ....[84]....
        /*01e8*/ 	.word	0xffffffff


	//   ....[85]....
        /*01ec*/ 	.word	0xffffffff


	//   ....[86]....
        /*01f0*/ 	.word	0xffffffff


	//   ....[87]....
        /*01f4*/ 	.word	0xffffffff


	//   ....[88]....
        /*01f8*/ 	.word	0xffffffff


	//   ....[89]....
        /*01fc*/ 	.word	0xffffffff


	//   ....[90]....
        /*0200*/ 	.word	0xffffffff


	//   ....[91]....
        /*0204*/ 	.word	0xffffffff


	//   ....[92]....
        /*0208*/ 	.word	0xffffffff


	//   ....[93]....
        /*020c*/ 	.word	0xffffffff


	//   ....[94]....
        /*0210*/ 	.word	0xffffffff


	//   ....[95]....
        /*0214*/ 	.word	0xffffffff


	//   ....[96]....
        /*0218*/ 	.word	0xffffffff


	//   ....[97]....
        /*021c*/ 	.word	0xffffffff


	//   ....[98]....
        /*0220*/ 	.word	0xffffffff


	//   ....[99]....
        /*0224*/ 	.word	0xffffffff


	//   ....[100]....
        /*0228*/ 	.word	0xffffffff


	//   ....[101]....
        /*022c*/ 	.word	0xffffffff


	//   ....[102]....
        /*0230*/ 	.word	0xffffffff


	//   ....[103]....
        /*0234*/ 	.word	0xffffffff


	//   ....[104]....
        /*0238*/ 	.word	0xffffffff


	//   ....[105]....
        /*023c*/ 	.word	0xffffffff


	//   ....[106]....
        /*0240*/ 	.word	0xffffffff


	//   ....[107]....
        /*0244*/ 	.word	0xffffffff


	//   ....[108]....
        /*0248*/ 	.word	0xffffffff


	//   ....[109]....
        /*024c*/ 	.word	0xffffffff


	//   ....[110]....
        /*0250*/ 	.word	0xffffffff


	//   ....[111]....
        /*0254*/ 	.word	0xffffffff


	//   ....[112]....
        /*0258*/ 	.word	0xffffffff


	//   ....[113]....
        /*025c*/ 	.word	0xffffffff


	//   ....[114]....
        /*0260*/ 	.word	0xffffffff


	//   ....[115]....
        /*0264*/ 	.word	0xffffffff


	//   ....[116]....
        /*0268*/ 	.word	0xffffffff


	//   ....[117]....
        /*026c*/ 	.word	0xffffffff


	//   ....[118]....
        /*0270*/ 	.word	0xffffffff


	//   ....[119]....
        /*0274*/ 	.word	0xffffffff


	//   ....[120]....
        /*0278*/ 	.word	0x0500000f


	//   ....[121]....
        /*027c*/ 	.word	0x0500000f


	//   ....[122]....
        /*0280*/ 	.word	0x0500000f


	//   ....[123]....
        /*0284*/ 	.word	0x0500000f


	//   ....[124]....
        /*0288*/ 	.word	0x0500000f


	//   ....[125]....
        /*028c*/ 	.word	0x0500000f


	//   ....[126]....
        /*0290*/ 	.word	0x0500000f


	//   ....[127]....
        /*0294*/ 	.word	0x0500000f


	//   ....[128]....
        /*0298*/ 	.word	0x0500000f


	//   ....[129]....
        /*029c*/ 	.word	0x0500000f


	//   ....[130]....
        /*02a0*/ 	.word	0x0500000f


	//   ....[131]....
        /*02a4*/ 	.word	0x0500000f


	//   ....[132]....
        /*02a8*/ 	.word	0x0500000f


	//   ....[133]....
        /*02ac*/ 	.word	0x0500000f


	//   ....[134]....
        /*02b0*/ 	.word	0x0500000f


	//   ....[135]....
        /*02b4*/ 	.word	0x0500000f


	//   ....[136]....
        /*02b8*/ 	.word	0x0500000f


	//   ....[137]....
        /*02bc*/ 	.word	0x0500000f


	//   ....[138]....
        /*02c0*/ 	.word	0x0500000f


	//   ....[139]....
        /*02c4*/ 	.word	0x0500000f


	//   ....[140]....
        /*02c8*/ 	.word	0x0500000f


	//   ....[141]....
        /*02cc*/ 	.word	0x0500000f


	//   ....[142]....
        /*02d0*/ 	.word	0x0500000f


	//   ....[143]....
        /*02d4*/ 	.word	0x0500000f


	//   ....[144]....
        /*02d8*/ 	.word	0x0500000f


	//   ....[145]....
        /*02dc*/ 	.word	0x0500000f


	//   ....[146]....
        /*02e0*/ 	.word	0x0500000f


	//   ....[147]....
        /*02e4*/ 	.word	0x0500000f


	//   ....[148]....
        /*02e8*/ 	.word	0x0500000f


	//   ....[149]....
        /*02ec*/ 	.word	0x0500000f


	//   ....[150]....
        /*02f0*/ 	.word	0x0500000f


	//   ....[151]....
        /*02f4*/ 	.word	0x0500000f


	//   ....[152]....
        /*02f8*/ 	.word	0x0500000f


	//   ....[153]....
        /*02fc*/ 	.word	0x0500000f


	//   ....[154]....
        /*0300*/ 	.word	0x0500000f


	//   ....[155]....
        /*0304*/ 	.word	0x0500000f


	//   ....[156]....
        /*0308*/ 	.word	0x0500000f


	//   ....[157]....
        /*030c*/ 	.word	0x0500000f


	//   ....[158]....
        /*0310*/ 	.word	0x0500000f


	//   ....[159]....
        /*0314*/ 	.word	0x0500000f


	//   ....[160]....
        /*0318*/ 	.word	0x0500000f


	//   ....[161]....
        /*031c*/ 	.word	0x0500000f


	//   ....[162]....
        /*0320*/ 	.word	0x0500000f


	//   ....[163]....
        /*0324*/ 	.word	0x0500000f


	//   ....[164]....
        /*0328*/ 	.word	0x0500000f


	//   ....[165]....
        /*032c*/ 	.word	0x0500000f


	//   ....[166]....
        /*0330*/ 	.word	0x0500000f


	//   ....[167]....
        /*0334*/ 	.word	0x0500000f


	//   ....[168]....
        /*0338*/ 	.word	0x0500000f


	//   ....[169]....
        /*033c*/ 	.word	0x0500000f


	//   ....[170]....
        /*0340*/ 	.word	0x0500000f


	//   ....[171]....
        /*0344*/ 	.word	0x0500000f


	//   ....[172]....
        /*0348*/ 	.word	0x0500000f


	//   ....[173]....
        /*034c*/ 	.word	0x0500000f


	//   ....[174]....
        /*0350*/ 	.word	0x0500000f


	//   ....[175]....
        /*0354*/ 	.word	0x0500000f


	//   ....[176]....
        /*0358*/ 	.word	0x0500000f


	//   ....[177]....
        /*035c*/ 	.word	0x0500000f


	//   ....[178]....
        /*0360*/ 	.word	0x0500000f


	//   ....[179]....
        /*0364*/ 	.word	0x0500000f


	//   ....[180]....
        /*0368*/ 	.word	0x0500000f


	//   ....[181]....
        /*036c*/ 	.word	0x0500000f


	//   ....[182]....
        /*0370*/ 	.word	0x0500000f


	//   ....[183]....
        /*0374*/ 	.word	0x0500000f


	//   ....[184]....
        /*0378*/ 	.word	0x0500000f


	//   ....[185]....
        /*037c*/ 	.word	0x0500000f


	//   ....[186]....
        /*0380*/ 	.word	0x0500000f


	//----- nvinfo : EIATTR_COOP_GROUP_INSTR_OFFSETS
	.align		4
.L_1294:
        /*0384*/ 	.byte	0x04, 0x28
        /*0386*/ 	.short	(.L_1296 - .L_1295)


	//   ....[0]....
.L_1295:
        /*0388*/ 	.word	0x00000080


	//   ....[1]....
        /*038c*/ 	.word	0x00000090


	//   ....[2]....
        /*0390*/ 	.word	0x000002d0


	//   ....[3]....
        /*0394*/ 	.word	0x00000430


	//   ....[4]....
        /*0398*/ 	.word	0x00000550


	//   ....[5]....
        /*039c*/ 	.word	0x000006b0


	//   ....[6]....
        /*03a0*/ 	.word	0x00001960


	//   ....[7]....
        /*03a4*/ 	.word	0x000020e0


	//   ....[8]....
        /*03a8*/ 	.word	0x00002300


	//   ....[9]....
        /*03ac*/ 	.word	0x00003030


	//   ....[10]....
        /*03b0*/ 	.word	0x00003140


	//   ....[11]....
        /*03b4*/ 	.word	0x00003770


	//   ....[12]....
        /*03b8*/ 	.word	0x000037d0


	//   ....[13]....
        /*03bc*/ 	.word	0x000049d0


	//   ....[14]....
        /*03c0*/ 	.word	0x00005400


	//   ....[15]....
        /*03c4*/ 	.word	0x00005980


	//   ....[16]....
        /*03c8*/ 	.word	0x00005aa0


	//   ....[17]....
        /*03cc*/ 	.word	0x000060c0


	//   ....[18]....
        /*03d0*/ 	.word	0x00006170


	//   ....[19]....
        /*03d4*/ 	.word	0x00007d50


	//   ....[20]....
        /*03d8*/ 	.word	0x00007d80


	//   ....[21]....
        /*03dc*/ 	.word	0x000081e0


	//   ....[22]....
        /*03e0*/ 	.word	0x000083b0


	//   ....[23]....
        /*03e4*/ 	.word	0x000099e0


	//   ....[24]....
        /*03e8*/ 	.word	0x00009bd0


	//   ....[25]....
        /*03ec*/ 	.word	0x0000a990


	//   ....[26]....
        /*03f0*/ 	.word	0x0000aab0


	//   ....[27]....
        /*03f4*/ 	.word	0x0000b120


	//   ....[28]....
        /*03f8*/ 	.word	0x0000b240


	//   ....[29]....
        /*03fc*/ 	.word	0x0000c5e0


	//   ....[30]....
        /*0400*/ 	.word	0x0000c660


	//   ....[31]....
        /*0404*/ 	.word	0x0000c6d0


	//   ....[32]....
        /*0408*/ 	.word	0x0000c720


	//   ....[33]....
        /*040c*/ 	.word	0x0000e250


	//   ....[34]....
        /*0410*/ 	.word	0x0000e280


	//   ....[35]....
        /*0414*/ 	.word	0x0000e2b0


	//   ....[36]....
        /*0418*/ 	.word	0x0000e310


	//   ....[37]....
        /*041c*/ 	.word	0x0000e820


	//   ....[38]....
        /*0420*/ 	.word	0x0000e850


	//   ....[39]....
        /*0424*/ 	.word	0x0000e990


	//   ....[40]....
        /*0428*/ 	.word	0x0000e9b0


	//   ....[41]....
        /*042c*/ 	.word	0x0000eaf0


	//   ....[42]....
        /*0430*/ 	.word	0x0000eb10


	//   ....[43]....
        /*0434*/ 	.word	0x0000ec60


	//   ....[44]....
        /*0438*/ 	.word	0x0000ec80


	//   ....[45]....
        /*043c*/ 	.word	0x0000f3a0


	//   ....[46]....
        /*0440*/ 	.word	0x0000f3c0


	//   ....[47]....
        /*0444*/ 	.word	0x0000f500


	//   ....[48]....
        /*0448*/ 	.word	0x0000f520


	//   ....[49]....
        /*044c*/ 	.word	0x0000f660


	//   ....[50]....
        /*0450*/ 	.word	0x0000f680


	//   ....[51]....
        /*0454*/ 	.word	0x0000f7d0


	//   ....[52]....
        /*0458*/ 	.word	0x0000f7f0


	//   ....[53]....
        /*045c*/ 	.word	0x0000fa00


	//   ....[54]....
        /*0460*/ 	.word	0x00011150


	//   ....[55]....
        /*0464*/ 	.word	0x00011170


	//   ....[56]....
        /*0468*/ 	.word	0x00011180


	//   ....[57]....
        /*046c*/ 	.word	0x000111c0


	//   ....[58]....
        /*0470*/ 	.word	0x00011210


	//   ....[59]....
        /*0474*/ 	.word	0x00011230


	//   ....[60]....
        /*0478*/ 	.word	0x00011280


	//   ....[61]....
        /*047c*/ 	.word	0x000112a0


	//   ....[62]....
        /*0480*/ 	.word	0x000112f0


	//   ....[63]....
        /*0484*/ 	.word	0x00011310


	//   ....[64]....
        /*0488*/ 	.word	0x00011340


	//   ....[65]....
        /*048c*/ 	.word	0x00011370


	//   ....[66]....
        /*0490*/ 	.word	0x000119a0


	//   ....[67]....
        /*0494*/ 	.word	0x000119c0


	//   ....[68]....
        /*0498*/ 	.word	0x000119f0


	//   ....[69]....
        /*049c*/ 	.word	0x00011a30


	//   ....[70]....
        /*04a0*/ 	.word	0x00011a80


	//   ....[71]....
        /*04a4*/ 	.word	0x00011aa0


	//   ....[72]....
        /*04a8*/ 	.word	0x00011af0


	//   ....[73]....
        /*04ac*/ 	.word	0x00011b10


	//   ....[74]....
        /*04b0*/ 	.word	0x00011b60


	//   ....[75]....
        /*04b4*/ 	.word	0x00011b80


	//   ....[76]....
        /*04b8*/ 	.word	0x00011bd0


	//   ....[77]....
        /*04bc*/ 	.word	0x00011bf0


	//   ....[78]....
        /*04c0*/ 	.word	0x00011c40


	//   ....[79]....
        /*04c4*/ 	.word	0x00011c60


	//   ....[80]....
        /*04c8*/ 	.word	0x00011c90


	//   ....[81]....
        /*04cc*/ 	.word	0x00011cb0


	//   ....[82]....
        /*04d0*/ 	.word	0x000120e0


	//   ....[83]....
        /*04d4*/ 	.word	0x00012130


	//   ....[84]....
        /*04d8*/ 	.word	0x00012150


	//   ....[85]....
        /*04dc*/ 	.word	0x00012220


	//   ....[86]....
        /*04e0*/ 	.word	0x00012230


	//   ....[87]....
        /*04e4*/ 	.word	0x00012260


	//   ....[88]....
        /*04e8*/ 	.word	0x000122f0


	//   ....[89]....
        /*04ec*/ 	.word	0x00012390


	//   ....[90]....
        /*04f0*/ 	.word	0x000123b0


	//   ....[91]....
        /*04f4*/ 	.word	0x00012450


	//   ....[92]....
        /*04f8*/ 	.word	0x00012470


	//   ....[93]....
        /*04fc*/ 	.word	0x00012480


	//   ....[94]....
        /*0500*/ 	.word	0x00012ba0


	//   ....[95]....
        /*0504*/ 	.word	0x00012bc0


	//   ....[96]....
        /*0508*/ 	.word	0x00012bd0


	//   ....[97]....
        /*050c*/ 	.word	0x00012be0


	//   ....[98]....
        /*0510*/ 	.word	0x00012c00


	//   ....[99]....
        /*0514*/ 	.word	0x00012c60


	//   ....[100]....
        /*0518*/ 	.word	0x00012c80


	//   ....[101]....
        /*051c*/ 	.word	0x00012c90


	//   ....[102]....
        /*0520*/ 	.word	0x00012cd0


	//   ....[103]....
        /*0524*/ 	.word	0x00012d00


	//   ....[104]....
        /*0528*/ 	.word	0x00012d10


	//   ....[105]....
        /*052c*/ 	.word	0x00012d30


	//   ....[106]....
        /*0530*/ 	.word	0x00013090


	//   ....[107]....
        /*0534*/ 	.word	0x000130b0


	//   ....[108]....
        /*0538*/ 	.word	0x000130c0


	//   ....[109]....
        /*053c*/ 	.word	0x000130d0


	//   ....[110]....
        /*0540*/ 	.word	0x000130e0


	//   ....[111]....
        /*0544*/ 	.word	0x00013100


	//   ....[112]....
        /*0548*/ 	.word	0x00013170


	//   ....[113]....
        /*054c*/ 	.word	0x00013190


	//   ....[114]....
        /*0550*/ 	.word	0x000131f0


	//   ....[115]....
        /*0554*/ 	.word	0x00013200


	//   ....[116]....
        /*0558*/ 	.word	0x00013270


	//   ....[117]....
        /*055c*/ 	.word	0x000132e0


	//   ....[118]....
        /*0560*/ 	.word	0x00013720


	//   ....[119]....
        /*0564*/ 	.word	0x00013900


	//   ....[120]....
        /*0568*/ 	.word	0x00013f50


	//   ....[121]....
        /*056c*/ 	.word	0x00014030


	//   ....[122]....
        /*0570*/ 	.word	0x000140d0


	//   ....[123]....
        /*0574*/ 	.word	0x00014150


	//   ....[124]....
        /*0578*/ 	.word	0x00014200


	//   ....[125]....
        /*057c*/ 	.word	0x00014260


	//   ....[126]....
        /*0580*/ 	.word	0x00014320


	//   ....[127]....
        /*0584*/ 	.word	0x00014380


	//   ....[128]....
        /*0588*/ 	.word	0x00014440


	//   ....[129]....
        /*058c*/ 	.word	0x000144a0


	//   ....[130]....
        /*0590*/ 	.word	0x00014560


	//   ....[131]....
        /*0594*/ 	.word	0x000145c0


	//   ....[132]....
        /*0598*/ 	.word	0x00014660


	//   ....[133]....
        /*059c*/ 	.word	0x000146f0


	//   ....[134]....
        /*05a0*/ 	.word	0x00014760


	//   ....[135]....
        /*05a4*/ 	.word	0x000147e0


	//   ....[136]....
        /*05a8*/ 	.word	0x00014880


	//   ....[137]....
        /*05ac*/ 	.word	0x000148e0


	//   ....[138]....
        /*05b0*/ 	.word	0x000149a0


	//   ....[139]....
        /*05b4*/ 	.word	0x00014a00


	//   ....[140]....
        /*05b8*/ 	.word	0x00014ac0


	//   ....[141]....
        /*05bc*/ 	.word	0x00014b20


	//   ....[142]....
        /*05c0*/ 	.word	0x00014be0


	//   ....[143]....
        /*05c4*/ 	.word	0x00014c40


	//   ....[144]....
        /*05c8*/ 	.word	0x00014d00


	//   ....[145]....
        /*05cc*/ 	.word	0x00014d60


	//   ....[146]....
        /*05d0*/ 	.word	0x00014e20


	//   ....[147]....
        /*05d4*/ 	.word	0x00014e80


	//   ....[148]....
        /*05d8*/ 	.word	0x00014f20


	//   ....[149]....
        /*05dc*/ 	.word	0x00015050


	//   ....[150]....
        /*05e0*/ 	.word	0x00015120


	//   ....[151]....
        /*05e4*/ 	.word	0x000151b0


	//   ....[152]....
        /*05e8*/ 	.word	0x000152e0


	//   ....[153]....
        /*05ec*/ 	.word	0x00015340


	//   ....[154]....
        /*05f0*/ 	.word	0x00015450


	//   ....[155]....
        /*05f4*/ 	.word	0x000154b0


	//   ....[156]....
        /*05f8*/ 	.word	0x000155c0


	//   ....[157]....
        /*05fc*/ 	.word	0x00015620


	//   ....[158]....
        /*0600*/ 	.word	0x00015730


	//   ....[159]....
        /*0604*/ 	.word	0x00015790


	//   ....[160]....
        /*0608*/ 	.word	0x00015850


	//   ....[161]....
        /*060c*/ 	.word	0x000159b0


	//   ....[162]....
        /*0610*/ 	.word	0x00015a50


	//   ....[163]....
        /*0614*/ 	.word	0x00015ab0


	//   ....[164]....
        /*0618*/ 	.word	0x00015b50


	//   ....[165]....
        /*061c*/ 	.word	0x00015bb0


	//   ....[166]....
        /*0620*/ 	.word	0x00015c60


	//   ....[167]....
        /*0624*/ 	.word	0x00015cc0


	//   ....[168]....
        /*0628*/ 	.word	0x00015d60


	//   ....[169]....
        /*062c*/ 	.word	0x00015dc0


	//   ....[170]....
        /*0630*/ 	.word	0x00015e60


	//   ....[171]....
        /*0634*/ 	.word	0x00015ec0


	//   ....[172]....
        /*0638*/ 	.word	0x00015f60


	//   ....[173]....
        /*063c*/ 	.word	0x00016040


	//   ....[174]....
        /*0640*/ 	.word	0x000160e0


	//   ....[175]....
        /*0644*/ 	.word	0x00016140


	//   ....[176]....
        /*0648*/ 	.word	0x00016210


	//   ....[177]....
        /*064c*/ 	.word	0x00016270


	//   ....[178]....
        /*0650*/ 	.word	0x00016340


	//   ....[179]....
        /*0654*/ 	.word	0x000163a0


	//   ....[180]....
        /*0658*/ 	.word	0x00016470


	//   ....[181]....
        /*065c*/ 	.word	0x000164d0


	//   ....[182]....
        /*0660*/ 	.word	0x000165a0


	//   ....[183]....
        /*0664*/ 	.word	0x00016600


	//   ....[184]....
        /*0668*/ 	.word	0x000166d0


	//   ....[185]....
        /*066c*/ 	.word	0x00016760


	//   ....[186]....
        /*0670*/ 	.word	0x00016880


	//----- nvinfo : EIATTR_REG_RECONFIG
	.align		4
.L_1296:
        /*0674*/ 	.byte	0x01, 0x54
	.zero		2


	//----- nvinfo : EIATTR_SYSCALL_OFFSETS
	.align		4
        /*0678*/ 	.byte	0x04, 0x46
        /*067a*/ 	.short	(.L_1298 - .L_1297)


	//   ....[0]....
.L_1297:
        /*067c*/ 	.word	0x00001b40


	//   ....[1]....
        /*0680*/ 	.word	0x000108f0


	//   ....[2]....
        /*0684*/ 	.word	0x00010a40


	//   ....[3]....
        /*0688*/ 	.word	0x00010b30


	//   ....[4]....
        /*068c*/ 	.word	0x00011650


	//----- nvinfo : EIATTR_MBARRIER_INSTR_OFFSETS
	.align		4
.L_1298:
        /*0690*/ 	.byte	0x04, 0x39
        /*0692*/ 	.short	(.L_1300 - .L_1299)


	//   ....[0]....
.L_1299:
        /*0694*/ 	.word	0x00000180
        /*0698*/ 	.word	0x000000ff
        /*069c*/ 	.word	0x00022800
        /*06a0*/ 	.short	0x0100
        /*06a2*/ 	.byte	0x08
	.zero		1


	//   ....[1]....
        /*06a4*/ 	.word	0x00000190
        /*06a8*/ 	.word	0x000000ff
        /*06ac*/ 	.word	0x00022820
        /*06b0*/ 	.short	0x0100
        /*06b2*/ 	.byte	0x08
	.zero		1


	//   ....[2]....
        /*06b4*/ 	.word	0x00000280
        /*06b8*/ 	.word	0x000000ff
        /*06bc*/ 	.word	0x00022830
        /*06c0*/ 	.short	0x0100
        /*06c2*/ 	.byte	0x08
	.zero		1


	//   ....[3]....
        /*06c4*/ 	.word	0x00000290
        /*06c8*/ 	.word	0x000000ff
        /*06cc*/ 	.word	0x00022840
        /*06d0*/ 	.short	0x0100
        /*06d2*/ 	.byte	0x08
	.zero		1


	//   ....[4]....
        /*06d4*/ 	.word	0x000002a0
        /*06d8*/ 	.word	0x000000ff
        /*06dc*/ 	.word	0x00022838
        /*06e0*/ 	.short	0x0100
        /*06e2*/ 	.byte	0x08
	.zero		1


	//   ....[5]....
        /*06e4*/ 	.word	0x000002b0
        /*06e8*/ 	.word	0x000000ff
        /*06ec*/ 	.word	0x00022848
        /*06f0*/ 	.short	0x0100
        /*06f2*/ 	.byte	0x08
	.zero		1


	//   ....[6]....
        /*06f4*/ 	.word	0x000003e0
        /*06f8*/ 	.word	0x000000ff
        /*06fc*/ 	.word	0x00022850
        /*0700*/ 	.short	0x0100
        /*0702*/ 	.byte	0x08
	.zero		1


	//   ....[7]....
        /*0704*/ 	.word	0x000003f0
        /*0708*/ 	.word	0x000000ff
        /*070c*/ 	.word	0x00022860
        /*0710*/ 	.short	0x0100
        /*0712*/ 	.byte	0x08
	.zero		1


	//   ....[8]....
        /*0714*/ 	.word	0x00000400
        /*0718*/ 	.word	0x000000ff
        /*071c*/ 	.word	0x00022858
        /*0720*/ 	.short	0x0100
        /*0722*/ 	.byte	0x08
	.zero		1


	//   ....[9]....
        /*0724*/ 	.word	0x00000410
        /*0728*/ 	.word	0x000000ff
        /*072c*/ 	.word	0x00022868
        /*0730*/ 	.short	0x0100
        /*0732*/ 	.byte	0x08
	.zero		1


	//   ....[10]....
        /*0734*/ 	.word	0x00000500
        /*0738*/ 	.word	0x000000ff
        /*073c*/ 	.word	0x00022870
        /*0740*/ 	.short	0x0100
        /*0742*/ 	.byte	0x06
	.zero		1


	//   ....[11]....
        /*0744*/ 	.word	0x00000510
        /*0748*/ 	.word	0x000000ff
        /*074c*/ 	.word	0x00022880
        /*0750*/ 	.short	0x0100
        /*0752*/ 	.byte	0x06
	.zero		1


	//   ....[12]....
        /*0754*/ 	.word	0x00000520
        /*0758*/ 	.word	0x000000ff
        /*075c*/ 	.word	0x00022878
        /*0760*/ 	.short	0x0100
        /*0762*/ 	.byte	0x06
	.zero		1


	//   ....[13]....
        /*0764*/ 	.word	0x00000530
        /*0768*/ 	.word	0x000000ff
        /*076c*/ 	.word	0x00022888
        /*0770*/ 	.short	0x0100
        /*0772*/ 	.byte	0x06
	.zero		1


	//   ....[14]....
        /*0774*/ 	.word	0x00000660
        /*0778*/ 	.word	0x000000ff
        /*077c*/ 	.word	0x00022890
        /*0780*/ 	.short	0x0100
        /*0782*/ 	.byte	0x08
	.zero		1


	//   ....[15]....
        /*0784*/ 	.word	0x00000670
        /*0788*/ 	.word	0x000000ff
        /*078c*/ 	.word	0x000228a0
        /*0790*/ 	.short	0x0100
        /*0792*/ 	.byte	0x08
	.zero		1


	//   ....[16]....
        /*0794*/ 	.word	0x00000680
        /*0798*/ 	.word	0x000000ff
        /*079c*/ 	.word	0x00022898
        /*07a0*/ 	.short	0x0100
        /*07a2*/ 	.byte	0x08
	.zero		1


	//   ....[17]....
        /*07a4*/ 	.word	0x00000690
        /*07a8*/ 	.word	0x000000ff
        /*07ac*/ 	.word	0x000228a8
        /*07b0*/ 	.short	0x0100
        /*07b2*/ 	.byte	0x08
	.zero		1


	//   ....[18]....
        /*07b4*/ 	.word	0x000007d0
        /*07b8*/ 	.word	0x000000ff
        /*07bc*/ 	.word	0x000228b0
        /*07c0*/ 	.short	0x0100
        /*07c2*/ 	.byte	0x08
	.zero		1


	//   ....[19]....
        /*07c4*/ 	.word	0x000007e0
        /*07c8*/ 	.word	0x000000ff
        /*07cc*/ 	.word	0x000228c0
        /*07d0*/ 	.short	0x0100
        /*07d2*/ 	.byte	0x08
	.zero		1


	//   ....[20]....
        /*07d4*/ 	.word	0x000007f0
        /*07d8*/ 	.word	0x000000ff
        /*07dc*/ 	.word	0x000228b8
        /*07e0*/ 	.short	0x0100
        /*07e2*/ 	.byte	0x08
	.zero		1


	//   ....[21]....
        /*07e4*/ 	.word	0x00000800
        /*07e8*/ 	.word	0x000000ff
        /*07ec*/ 	.word	0x000228c8
        /*07f0*/ 	.short	0x0100
        /*07f2*/ 	.byte	0x08
	.zero		1


	//   ....[22]....
        /*07f4*/ 	.word	0x00001bf0
        /*07f8*/ 	.word	0x00000007
        /*07fc*/ 	.word	0x00022800
        /*0800*/ 	.short	0x010a
        /*0802*/ 	.byte	0x3f
	.zero		1


	//   ....[23]....
        /*0804*/ 	.word	0x00001cc0
        /*0808*/ 	.word	0x000000ff
        /*080c*/ 	.word	0x00022830
        /*0810*/ 	.short	0x010a
        /*0812*/ 	.byte	0x18
	.zero		1


	//   ....[24]....
        /*0814*/ 	.word	0x00001d00
        /*0818*/ 	.word	0x000000ff
        /*081c*/ 	.word	0x00022830
        /*0820*/ 	.short	0x010a
        /*0822*/ 	.byte	0x18
	.zero		1


	//   ....[25]....
        /*0824*/ 	.word	0x00002080
        /*0828*/ 	.word	0x000000ff
        /*082c*/ 	.word	0x00000000
        /*0830*/ 	.short	0x0101
        /*0832*/ 	.byte	0x05
	.zero		1


	//   ....[26]....
        /*0834*/ 	.word	0x00003fe0
        /*0838*/ 	.word	0x000000ff
        /*083c*/ 	.word	0x00022850
        /*0840*/ 	.short	0x010a
        /*0842*/ 	.byte	0x18
	.zero		1


	//   ....[27]....
        /*0844*/ 	.word	0x00004020
        /*0848*/ 	.word	0x000000ff
        /*084c*/ 	.word	0x00022850
        /*0850*/ 	.short	0x010a
        /*0852*/ 	.byte	0x18
	.zero		1


	//   ....[28]....
        /*0854*/ 	.word	0x00004370
        /*0858*/ 	.word	0x000000ff
        /*085c*/ 	.word	0x00000000
        /*0860*/ 	.short	0x0101
        /*0862*/ 	.byte	0x18
	.zero		1


	//   ....[29]....
        /*0864*/ 	.word	0x000046f0
        /*0868*/ 	.word	0x000000ff
        /*086c*/ 	.word	0x00022830
        /*0870*/ 	.short	0x010a
        /*0872*/ 	.byte	0x19
	.zero		1


	//   ....[30]....
        /*0874*/ 	.word	0x00004730
        /*0878*/ 	.word	0x000000ff
        /*087c*/ 	.word	0x00022830
        /*0880*/ 	.short	0x010a
        /*0882*/ 	.byte	0x19
	.zero		1


	//   ....[31]....
        /*0884*/ 	.word	0x00004980
        /*0888*/ 	.word	0x000000ff
        /*088c*/ 	.word	0x00000000
        /*0890*/ 	.short	0x0101
        /*0892*/ 	.byte	0x0a
	.zero		1


	//   ....[32]....
        /*0894*/ 	.word	0x00007270
        /*0898*/ 	.word	0x000000ff
        /*089c*/ 	.word	0x00022850
        /*08a0*/ 	.short	0x010a
        /*08a2*/ 	.byte	0x19
	.zero		1


	//   ....[33]....
        /*08a4*/ 	.word	0x000072c0
        /*08a8*/ 	.word	0x000000ff
        /*08ac*/ 	.word	0x00022850
        /*08b0*/ 	.short	0x010a
        /*08b2*/ 	.byte	0x19
	.zero		1


	//   ....[34]....
        /*08b4*/ 	.word	0x000075b0
        /*08b8*/ 	.word	0x000000ff
        /*08bc*/ 	.word	0x00000000
        /*08c0*/ 	.short	0x0101
        /*08c2*/ 	.byte	0x19
	.zero		1


	//   ....[35]....
        /*08c4*/ 	.word	0x00007990
        /*08c8*/ 	.word	0x000000ff
        /*08cc*/ 	.word	0x00022830
        /*08d0*/ 	.short	0x010a
        /*08d2*/ 	.byte	0x19
	.zero		1


	//   ....[36]....
        /*08d4*/ 	.word	0x000079d0
        /*08d8*/ 	.word	0x000000ff
        /*08dc*/ 	.word	0x00022830
        /*08e0*/ 	.short	0x010a
        /*08e2*/ 	.byte	0x19
	.zero		1


	//   ....[37]....
        /*08e4*/ 	.word	0x00007c00
        /*08e8*/ 	.word	0x000000ff
        /*08ec*/ 	.word	0x00000000
        /*08f0*/ 	.short	0x0101
        /*08f2*/ 	.byte	0x0a
	.zero		1


	//   ....[38]....
        /*08f4*/ 	.word	0x00009260
        /*08f8*/ 	.word	0x000000ff
        /*08fc*/ 	.word	0x00022850
        /*0900*/ 	.short	0x010a
        /*0902*/ 	.byte	0x19
	.zero		1


	//   ....[39]....
        /*0904*/ 	.word	0x000092b0
        /*0908*/ 	.word	0x000000ff
        /*090c*/ 	.word	0x00022850
        /*0910*/ 	.short	0x010a
        /*0912*/ 	.byte	0x19
	.zero		1


	//   ....[40]....
        /*0914*/ 	.word	0x00009580
        /*0918*/ 	.word	0x000000ff
        /*091c*/ 	.word	0x00000000
        /*0920*/ 	.short	0x0101
        /*0922*/ 	.byte	0x19
	.zero		1


	//   ....[41]....
        /*0924*/ 	.word	0x00009710
        /*0928*/ 	.word	0x000000ff
        /*092c*/ 	.word	0x00022830
        /*0930*/ 	.short	0x010a
        /*0932*/ 	.byte	0x18
	.zero		1


	//   ....[42]....
        /*0934*/ 	.word	0x00009750
        /*0938*/ 	.word	0x000000ff
        /*093c*/ 	.word	0x00022830
        /*0940*/ 	.short	0x010a
        /*0942*/ 	.byte	0x18
	.zero		1


	//   ....[43]....
        /*0944*/ 	.word	0x00009990
        /*0948*/ 	.word	0x000000ff
        /*094c*/ 	.word	0x00000000
        /*0950*/ 	.short	0x0101
        /*0952*/ 	.byte	0x0a
	.zero		1


	//   ....[44]....
        /*0954*/ 	.word	0x0000c280
        /*0958*/ 	.word	0x000000ff
        /*095c*/ 	.word	0x00022850
        /*0960*/ 	.short	0x010a
        /*0962*/ 	.byte	0x18
	.zero		1


	//   ....[45]....
        /*0964*/ 	.word	0x0000c2d0
        /*0968*/ 	.word	0x000000ff
        /*096c*/ 	.word	0x00022850
        /*0970*/ 	.short	0x010a
        /*0972*/ 	.byte	0x18
	.zero		1


	//   ....[46]....
        /*0974*/ 	.word	0x0000c5c0
        /*0978*/ 	.word	0x000000ff
        /*097c*/ 	.word	0x00000000
        /*0980*/ 	.short	0x0101
        /*0982*/ 	.byte	0x18
	.zero		1


	//   ....[47]....
        /*0984*/ 	.word	0x0000e840
        /*0988*/ 	.word	0x000000b0
        /*098c*/ 	.word	0x00000000
        /*0990*/ 	.short	0x0101
        /*0992*/ 	.byte	0x3f
	.zero		1


	//   ....[48]....
        /*0994*/ 	.word	0x00010f30
        /*0998*/ 	.word	0x00000016
        /*099c*/ 	.word	0x00022840
        /*09a0*/ 	.short	0x010a
        /*09a2*/ 	.byte	0x3f
	.zero		1


	//   ....[49]....
        /*09a4*/ 	.word	0x00011430
        /*09a8*/ 	.word	0x00000016
        /*09ac*/ 	.word	0x00022830
        /*09b0*/ 	.short	0x0107
        /*09b2*/ 	.byte	0x3f
	.zero		1


	//   ....[50]....
        /*09b4*/ 	.word	0x00011500
        /*09b8*/ 	.word	0x00000016
        /*09bc*/ 	.word	0x00022830
        /*09c0*/ 	.short	0x0101
        /*09c2*/ 	.byte	0x3f
	.zero		1


	//   ....[51]....
        /*09c4*/ 	.word	0x00011d70
        /*09c8*/ 	.word	0x00000011
        /*09cc*/ 	.word	0x00022800
        /*09d0*/ 	.short	0x0107
        /*09d2*/ 	.byte	0x3f
	.zero		1


	//   ....[52]....
        /*09d4*/ 	.word	0x00011e60
        /*09d8*/ 	.word	0x00000011
        /*09dc*/ 	.word	0x00022800
        /*09e0*/ 	.short	0x0101
        /*09e2*/ 	.byte	0x3f
	.zero		1


	//   ....[53]....
        /*09e4*/ 	.word	0x00011e80
        /*09e8*/ 	.word	0x00000011
        /*09ec*/ 	.word	0x00022820
        /*09f0*/ 	.short	0x010a
        /*09f2*/ 	.byte	0x3f
	.zero		1


	//   ....[54]....
        /*09f4*/ 	.word	0x00011f10
        /*09f8*/ 	.word	0x00000016
        /*09fc*/ 	.word	0x00022860
        /*0a00*/ 	.short	0x010a
        /*0a02*/ 	.byte	0x3f
	.zero		1


	//   ....[55]....
        /*0a04*/ 	.word	0x00012600
        /*0a08*/ 	.word	0x00000016
        /*0a0c*/ 	.word	0x00022850
        /*0a10*/ 	.short	0x0107
        /*0a12*/ 	.byte	0x3f
	.zero		1


	//   ....[56]....
        /*0a14*/ 	.word	0x000126d0
        /*0a18*/ 	.word	0x00000016
        /*0a1c*/ 	.word	0x00022850
        /*0a20*/ 	.short	0x0101
        /*0a22*/ 	.byte	0x3f
	.zero		1


	//   ....[57]....
        /*0a24*/ 	.word	0x00012a00
        /*0a28*/ 	.word	0x0000000a
        /*0a2c*/ 	.word	0x00022840
        /*0a30*/ 	.short	0x010a
        /*0a32*/ 	.byte	0x3f
	.zero		1


	//   ....[58]....
        /*0a34*/ 	.word	0x00012dd0
        /*0a38*/ 	.word	0x0000000a
        /*0a3c*/ 	.word	0x00022830
        /*0a40*/ 	.short	0x0107
        /*0a42*/ 	.byte	0x3f
	.zero		1


	//   ....[59]....
        /*0a44*/ 	.word	0x00012e90
        /*0a48*/ 	.word	0x0000000a
        /*0a4c*/ 	.word	0x00022830
        /*0a50*/ 	.short	0x0101
        /*0a52*/ 	.byte	0x3f
	.zero		1


	//   ....[60]....
        /*0a54*/ 	.word	0x00012ec0
        /*0a58*/ 	.word	0x0000000a
        /*0a5c*/ 	.word	0x00022860
        /*0a60*/ 	.short	0x010a
        /*0a62*/ 	.byte	0x3f
	.zero		1


	//   ....[61]....
        /*0a64*/ 	.word	0x000133e0
        /*0a68*/ 	.word	0x0000000a
        /*0a6c*/ 	.word	0x00022850
        /*0a70*/ 	.short	0x0107
        /*0a72*/ 	.byte	0x3f
	.zero		1


	//   ....[62]....
        /*0a74*/ 	.word	0x000134a0
        /*0a78*/ 	.word	0x0000000a
        /*0a7c*/ 	.word	0x00022850
        /*0a80*/ 	.short	0x0101
        /*0a82*/ 	.byte	0x3f
	.zero		1


	//   ....[63]....
        /*0a84*/ 	.word	0x00013880
        /*0a88*/ 	.word	0x00000005
        /*0a8c*/ 	.word	0x00022820
        /*0a90*/ 	.short	0x010a
        /*0a92*/ 	.byte	0x3f
	.zero		1


	//   ....[64]....
        /*0a94*/ 	.word	0x00013a00
        /*0a98*/ 	.word	0x00000003
        /*0a9c*/ 	.word	0x00022840
        /*0aa0*/ 	.short	0x010a
        /*0aa2*/ 	.byte	0x3f
	.zero		1


	//   ....[65]....
        /*0aa4*/ 	.word	0x00013aa0
        /*0aa8*/ 	.word	0x00000005
        /*0aac*/ 	.word	0x00022840
        /*0ab0*/ 	.short	0x010a
        /*0ab2*/ 	.byte	0x3f
	.zero		1


	//   ....[66]....
        /*0ab4*/ 	.word	0x00013ae0
        /*0ab8*/ 	.word	0x00000003
        /*0abc*/ 	.word	0x00022860
        /*0ac0*/ 	.short	0x010a
        /*0ac2*/ 	.byte	0x3f
	.zero		1


	//   ....[67]....
        /*0ac4*/ 	.word	0x00013b20
        /*0ac8*/ 	.word	0x00000005
        /*0acc*/ 	.word	0x00022860
        /*0ad0*/ 	.short	0x010a
        /*0ad2*/ 	.byte	0x3f
	.zero		1


	//   ....[68]....
        /*0ad4*/ 	.word	0x00013b80
        /*0ad8*/ 	.word	0x00000007
        /*0adc*/ 	.word	0x00022800
        /*0ae0*/ 	.short	0x010a
        /*0ae2*/ 	.byte	0x3f
	.zero		1


	//   ....[69]....
        /*0ae4*/ 	.word	0x00013be0
        /*0ae8*/ 	.word	0x00000000
        /*0aec*/ 	.word	0x00022830
        /*0af0*/ 	.short	0x010a
        /*0af2*/ 	.byte	0x3f
	.zero		1


	//   ....[70]....
        /*0af4*/ 	.word	0x00013c40
        /*0af8*/ 	.word	0x0000000a
        /*0afc*/ 	.word	0x00022850
        /*0b00*/ 	.short	0x010a
        /*0b02*/ 	.byte	0x3f
	.zero		1


	//   ....[71]....
        /*0b04*/ 	.word	0x00013ca0
        /*0b08*/ 	.word	0x00000003
        /*0b0c*/ 	.word	0x00022830
        /*0b10*/ 	.short	0x010a
        /*0b12*/ 	.byte	0x3f
	.zero		1


	//   ....[72]....
        /*0b14*/ 	.word	0x00013d00
        /*0b18*/ 	.word	0x0000000b
        /*0b1c*/ 	.word	0x00022850
        /*0b20*/ 	.short	0x010a
        /*0b22*/ 	.byte	0x3f
	.zero		1


	//   ....[73]....
        /*0b24*/ 	.word	0x00013d60
        /*0b28*/ 	.word	0x00000003
        /*0b2c*/ 	.word	0x00022830
        /*0b30*/ 	.short	0x010a
        /*0b32*/ 	.byte	0x3f
	.zero		1


	//   ....[74]....
        /*0b34*/ 	.word	0x00013dc0
        /*0b38*/ 	.word	0x00000009
        /*0b3c*/ 	.word	0x00022850
        /*0b40*/ 	.short	0x010a
        /*0b42*/ 	.byte	0x3f
	.zero		1


	//   ....[75]....
        /*0b44*/ 	.word	0x00013e20
        /*0b48*/ 	.word	0x00000003
        /*0b4c*/ 	.word	0x00022830
        /*0b50*/ 	.short	0x010a
        /*0b52*/ 	.byte	0x3f
	.zero		1


	//   ....[76]....
        /*0b54*/ 	.word	0x00013e80
        /*0b58*/ 	.word	0x00000009
        /*0b5c*/ 	.word	0x00022850
        /*0b60*/ 	.short	0x010a
        /*0b62*/ 	.byte	0x3f
	.zero		1


	//   ....[77]....
        /*0b64*/ 	.word	0x00013f80
        /*0b68*/ 	.word	0x00000016
        /*0b6c*/ 	.word	0x00022840
        /*0b70*/ 	.short	0x010a
        /*0b72*/ 	.byte	0x3f
	.zero		1


	//   ....[78]....
        /*0b74*/ 	.word	0x00014f50
        /*0b78*/ 	.word	0x00000011
        /*0b7c*/ 	.word	0x00022820
        /*0b80*/ 	.short	0x010a
        /*0b82*/ 	.byte	0x3f
	.zero		1


	//   ....[79]....
        /*0b84*/ 	.word	0x00014fa0
        /*0b88*/ 	.word	0x00000016
        /*0b8c*/ 	.word	0x00022860
        /*0b90*/ 	.short	0x010a
        /*0b92*/ 	.byte	0x3f
	.zero		1


	//   ....[80]....
        /*0b94*/ 	.word	0x00015900
        /*0b98*/ 	.word	0x0000000a
        /*0b9c*/ 	.word	0x00022840
        /*0ba0*/ 	.short	0x010a
        /*0ba2*/ 	.byte	0x3f
	.zero		1


	//   ....[81]....
        /*0ba4*/ 	.word	0x00015f90
        /*0ba8*/ 	.word	0x0000000a
        /*0bac*/ 	.word	0x00022860
        /*0bb0*/ 	.short	0x010a
        /*0bb2*/ 	.byte	0x3f
	.zero		1


	//   ....[82]....
        /*0bb4*/ 	.word	0x000167a0
        /*0bb8*/ 	.word	0x00000005
        /*0bbc*/ 	.word	0x00022820
        /*0bc0*/ 	.short	0x010a
        /*0bc2*/ 	.byte	0x3f
	.zero		1


	//   ....[83]....
        /*0bc4*/ 	.word	0x00016940
        /*0bc8*/ 	.word	0x00000003
        /*0bcc*/ 	.word	0x00022840
        /*0bd0*/ 	.short	0x010a
        /*0bd2*/ 	.byte	0x3f
	.zero		1


	//   ....[84]....
        /*0bd4*/ 	.word	0x00016990
        /*0bd8*/ 	.word	0x00000005
        /*0bdc*/ 	.word	0x00022840
        /*0be0*/ 	.short	0x010a
        /*0be2*/ 	.byte	0x3f
	.zero		1


	//   ....[85]....
        /*0be4*/ 	.word	0x000169e0
        /*0be8*/ 	.word	0x00000003
        /*0bec*/ 	.word	0x00022860
        /*0bf0*/ 	.short	0x010a
        /*0bf2*/ 	.byte	0x3f
	.zero		1


	//----- nvinfo : EIATTR_NUM_MBARRIERS
	.align		4
.L_1300:
        /*0bf4*/ 	.byte	0x03, 0x38
        /*0bf6*/ 	.short	0x0016


	//----- nvinfo : EIATTR_EXIT_INSTR_OFFSETS
	.align		4
        /*0bf8*/ 	.byte	0x04, 0x1c
        /*0bfa*/ 	.short	(.L_1302 - .L_1301)


	//   ....[0]....
.L_1301:
        /*0bfc*/ 	.word	0x00000960


	//   ....[1]....
        /*0c00*/ 	.word	0x0000f970


	//   ....[2]....
        /*0c04*/ 	.word	0x00013b70


	//----- nvinfo : EIATTR_MAX_THREADS
	.align		4
.L_1302:
        /*0c08*/ 	.byte	0x04, 0x05
        /*0c0a*/ 	.short	(.L_1304 - .L_1303)
.L_1303:
        /*0c0c*/ 	.word	0x00000180
        /*0c10*/ 	.word	0x00000001
        /*0c14*/ 	.word	0x00000001


	//----- nvinfo : EIATTR_CRS_STACK_SIZE
	.align		4
.L_1304:
        /*0c18*/ 	.byte	0x04, 0x1e
        /*0c1a*/ 	.short	(.L_1306 - .L_1305)
.L_1305:
        /*0c1c*/ 	.word	0x00000000


	//----- nvinfo : EIATTR_CBANK_PARAM_SIZE
	.align		4
.L_1306:
        /*0c20*/ 	.byte	0x03, 0x19
        /*0c22*/ 	.short	0x0af0


	//----- nvinfo : EIATTR_PARAM_CBANK
	.align		4
        /*0c24*/ 	.byte	0x04, 0x0a
        /*0c26*/ 	.short	(.L_1308 - .L_1307)
	.align		4
.L_1307:
        /*0c28*/ 	.word	index@(.nv.constant0._ZN7cutlass13device_kernelIN5flash11enable_sm90INS1_16FlashAttnFwdSm90INS1_25CollectiveMainloopFwdSm90ILi2EN4cute5tupleIJNS5_1CILi1EEES8_S8_EEENS6_IJNS7_ILi128EEENS7_ILi96EEENS7_ILi64EEEEEELi256ENS_6half_tEfNS_4arch4Sm90ELb0ELb1ELb0ELb0ELb1ELb0ELb0ELb1ELb0ELb1ELb0ELb0EEENS1_21CollectiveEpilogueFwdINS6_IJSA_NS7_ILi256EEESB_EEES9_SE_SG_Li256ELb0ELb1ELb0ELb0EEENS1_30DynamicPersistentTileSchedulerILi256ELi128ELb0ELb1ELb1EEEEEEEEEvNT_6ParamsE)
        /*0c2c*/ 	.short	0x0210
        /*0c2e*/ 	.short	0x0af0


	//----- nvinfo : EIATTR_SW_WAR
	.align		4
.L_1308:
        /*0c30*/ 	.byte	0x04, 0x36
        /*0c32*/ 	.short	(.L_1310 - .L_1309)
.L_1309:
        /*0c34*/ 	.word	0x00000008
.L_1310:


//--------------------- .nv.info._ZN7cutlass13device_kernelIN5flash11enable_sm90INS1_16FlashAttnFwdSm90INS1_25CollectiveMainloopFwdSm90ILi2EN4cute5tupleIJNS5_1CILi1EEES8_S8_EEENS6_IJNS7_ILi128EEENS7_ILi96EEENS7_ILi64EEEEEELi256ENS_6half_tEfNS_4arch4Sm90ELb0ELb1ELb0ELb0ELb1ELb0ELb1ELb1ELb0ELb1ELb0ELb0EEENS1_21CollectiveEpilogueFwdINS6_IJSA_NS7_ILi256EEESB_EEES9_SE_SG_Li256ELb0ELb1ELb0ELb0EEENS1_30DynamicPersistentTileSchedulerILi256ELi128ELb0ELb1ELb1EEEEEEEEEvNT_6ParamsE --------------------------
	.section	.nv.info._ZN7cutlass13device_kernelIN5flash11enable_sm90INS1_16FlashAttnFwdSm90INS1_25CollectiveMainloopFwdSm90ILi2EN4cute5tupleIJNS5_1CILi1EEES8_S8_EEENS6_IJNS7_ILi128EEENS7_ILi96EEENS7_ILi64EEEEEELi256ENS_6half_tEfNS_4arch4Sm90ELb0ELb1ELb0ELb0ELb1ELb0ELb1ELb1ELb0ELb1ELb0ELb0EEENS1_21CollectiveEpilogueFwdINS6_IJSA_NS7_ILi256EEESB_EEES9_SE_SG_Li256ELb0ELb1ELb0ELb0EEENS1_30DynamicPersistentTileSchedulerILi256ELi128ELb0ELb1ELb1EEEEEEEEEvNT_6ParamsE,"",@"SHT_CUDA_INFO"
	.sectionflags	@""
	.align	4


	//----- nvinfo : EIATTR_CUDA_API_VERSION
	.align		4
        /*0000*/ 	.byte	0x04, 0x37
        /*0002*/ 	.short	(.L_1312 - .L_1311)
.L_1311:
        /*0004*/ 	.word	0x00000082


	//----- nvinfo : EIATTR_KPARAM_INFO
	.align		4
.L_1312:
        /*0008*/ 	.byte	0x04, 0x17
        /*000a*/ 	.short	(.L_1314 - .L_1313)
.L_1313:
        /*000c*/ 	.word	0x00000000
        /*0010*/ 	.short	0x0000
        /*0012*/ 	.short	0x0070
        /*0014*/ 	.byte	0x00, 0xf0, 0x01, 0x2e


	//----- nvinfo : EIATTR_SPARSE_MMA_MASK
	.align		4
.L_1314:
        /*0018*/ 	.byte	0x03, 0x50
        /*001a*/ 	.short	0x0000


	//----- nvinfo : EIATTR_MAXREG_COUNT
	.align		4
        /*001c*/ 	.byte	0x03, 0x1b
        /*001e*/ 	.short	0x00a8


	//----- nvinfo : EIATTR_NUM_BARRIERS
	.align		4
        /*0020*/ 	.byte	0x02, 0x4c
        /*0022*/ 	.byte	0x10
	.zero		1


	//----- nvinfo : EIATTR_EXTERNS
	.align		4
        /*0024*/ 	.byte	0x04, 0x0f
        /*0026*/ 	.short	(.L_1316 - .L_1315)


	//   ....[0]....
	.align		4
.L_1315:
        /*0028*/ 	.word	index@(__assertfail)


	//----- nvinfo : EIATTR_ANNOTATIONS
	.align		4
.L_1316:
        /*002c*/ 	.byte	0x04, 0x55
        /*002e*/ 	.short	(.L_1318 - .L_1317)


	//   ....[0]....
.L_1317:
        /* <DEDUP_REMOVED lines=14> */


	//----- nvinfo : EIATTR_MERCURY_ISA_VERSION
	.align		4
.L_1318:
        /*0100*/ 	.byte	0x03, 0x5f
        /*0102*/ 	.short	0x0101


	//----- nvinfo : EIATTR_INT_WARP_WIDE_INSTR_OFFSETS
	.align		4
        /*0104*/ 	.byte	0x04, 0x31
        /*0106*/ 	.short	(.L_1320 - .L_1319)


	//   ....[0]....
.L_1319:
        /*0108*/ 	.word	0x000000c0


	//   ....[1]....
        /*010c*/ 	.word	0x000000d0


	//   ....[2]....
        /*0110*/ 	.word	0x000000e0


	//   ....[3]....
        /*0114*/ 	.word	0x00000180


	//   ....[4]....
        /*0118*/ 	.word	0x00022720


	//   ....[5]....
        /*011c*/ 	.word	0x000227b0


	//   ....[6]....
        /*0120*/ 	.word	0x000262d0


	//   ....[7]....
        /*0124*/ 	.word	0x00026360


	//----- nvinfo : EIATTR_COOP_GROUP_MASK_REGIDS
	.align		4
.L_1320:
        /*0128*/ 	.byte	0x04, 0x29
        /*012a*/ 	.short	(.L_1322 - .L_1321)


	//   ....[0]....
.L_1321:
        /*012c*/ 	.word	0xffffffff


	//   ....[1]....
        /*0130*/ 	.word	0xffffffff


	//   ....[2]....
        /*0134*/ 	.word	0xffffffff


	//   ....[3]....
        /*0138*/ 	.word	0xffffffff


	//   ....[4]....
        /*013c*/ 	.word	0xffffffff


	//   ....[5]....
        /*0140*/ 	.word	0xffffffff


	//   ....[6]....
        /*0144*/ 	.word	0xffffffff


	//   ....[7]....
        /*0148*/ 	.word	0xffffffff


	//   ....[8]....
        /*014c*/ 	.word	0xffffffff


	//   ....[9]....
        /*0150*/ 	.word	0xffffffff


	//   ....[10]....
        /*0154*/ 	.word	0xffffffff


	//   ....[11]....
        /*0158*/ 	.word	0xffffffff


	//   ....[12]....
        /*015c*/ 	.word	0xffffffff


	//   ....[13]....
        /*0160*/ 	.word	0xffffffff


	//   ....[14]....
        /*0164*/ 	.word	0xffffffff


	//   ....[15]....
        /*0168*/ 	.word	0xffffffff


	//   ....[16]....
        /*016c*/ 	.word	0xffffffff


	//   ....[17]....
        /*0170*/ 	.word	0xffffffff


	//   ....[18]....
        /*0174*/ 	.word	0xffffffff


	//   ....[19]....
        /*0178*/ 	.word	0xffffffff


	//   ....[20]....
        /*017c*/ 	.word	0xffffffff


	//   ....[21]....
        /*0180*/ 	.word	0xffffffff


	//   ....[22]....
        /*0184*/ 	.word	0xffffffff


	//   ....[23]....
        /*0188*/ 	.word	0xffffffff


	//   ....[24]....
        /*018c*/ 	.word	0xffffffff


	//   ....[25]....
        /*0190*/ 	.word	0xffffffff


	//   ....[26]....
        /*0194*/ 	.word	0xffffffff


	//   ....[27]....
        /*0198*/ 	.word	0xffffffff


	//   ....[28]....
        /*019c*/ 	.word	0xffffffff


	//   ....[29]....
        /*01a0*/ 	.word	0xffffffff


	//   ....[30]....
        /*01a4*/ 	.word	0xffffffff


	//   ....[31]....
        /*01a8*/ 	.word	0xffffffff


	//   ....[32]....
        /*01ac*/ 	.word	0xffffffff


	//   ....[33]....
        /*01b0*/ 	.word	0xffffffff


	//   ....[34]....
        /*01b4*/ 	.word	0xffffffff


	//   ....[35]....
        /*01b8*/ 	.word	0xffffffff


	//   ....[36]....
        /*01bc*/ 	.word	0xffffffff


	//   ....[37]....
        /*01c0*/ 	.word	0xffffffff


	//   ....[38]....
        /*01c4*/ 	.word	0xffffffff


	//   ....[39]....
        /*01c8*/ 	.word	0xffffffff


	//   ....[40]....
        /*01cc*/ 	.word	0xffffffff


	//   ....[41]....
        /*01d0*/ 	.word	0xffffffff


	//   ....[42]....
        /*01d4*/ 	.word	0xffffffff


	//   ....[43]....
        /*01d8*/ 	.word	0xffffffff


	//   ....[44]....
        /*01dc*/ 	.word	0xffffffff


	//   ....[45]....
        /*01e0*/ 	.word	0xffffffff


	//   ....[46]....
        /*01e4*/ 	.word	0xffffffff


	//   ....[47]....
        /*01e8*/ 	.word	0xffffffff


	//   ....[48]....
        /*01ec*/ 	.word	0xffffffff


	//   ....[49]....
        /*01f0*/ 	.word	0xffffffff


	//   ....[50]....
        /*01f4*/ 	.word	0xffffffff


	//   ....[51]....
        /*01f8*/ 	.word	0xffffffff


	//   ....[52]....
        /*01fc*/ 	.word	0xffffffff


	//   ....[53]....
        /*0200*/ 	.word	0xffffffff


	//   ....[54]....
        /*0204*/ 	.word	0xffffffff


	//   ....[55]....
        /*0208*/ 	.word	0xffffffff


	//   ....[56]....
        /*020c*/ 	.word	0xffffffff


	//   ....[57]....
        /*0210*/ 	.word	0xffffffff


	//   ....[58]....
        /*0214*/ 	.word	0xffffffff


	//   ....[59]....
        /*0218*/ 	.word	0xffffffff


	//   ....[60]....
        /*021c*/ 	.word	0xffffffff


	//   ....[61]....
        /*0220*/ 	.word	0xffffffff


	//   ....[62]....
        /*0224*/ 	.word	0xffffffff


	//   ....[63]....
        /*0228*/ 	.word	0xffffffff


	//   ....[64]....
        /*022c*/ 	.word	0xffffffff


	//   ....[65]....
        /*0230*/ 	.word	0xffffffff


	//   ....[66]....
        /*0234*/ 	.word	0xffffffff


	//   ....[67]....
        /*0238*/ 	.word	0xffffffff


	//   ....[68]....
        /*023c*/ 	.word	0xffffffff


	//   ....[69]....
        /*0240*/ 	.word	0xffffffff


	//   ....[70]....
        /*0244*/ 	.word	0xffffffff


	//   ....[71]....
        /*0248*/ 	.word	0xffffffff


	//   ....[72]....
        /*024c*/ 	.word	0xffffffff


	//   ....[73]....
        /*0250*/ 	.word	0xffffffff


	//   ....[74]....
        /*0254*/ 	.word	0xffffffff


	//   ....[75]....
        /*0258*/ 	.word	0xffffffff


	//   ....[76]....
        /*025c*/ 	.word	0xffffffff


	//   ....[77]....
        /*0260*/ 	.word	0xffffffff


	//   ....[78]....
        /*0264*/ 	.word	0xffffffff


	//   ....[79]....
        /*0268*/ 	.word	0xffffffff


	//   ....[80]....
        /*026c*/ 	.word	0xffffffff


	//   ....[81]....
        /*0270*/ 	.word	0xffffffff


	//   ....[82]....
        /*0274*/ 	.word	0xffffffff


	//   ....[83]....
        /*0278*/ 	.word	0xffffffff


	//   ....[84]....
        /*027c*/ 	.word	0xffffffff


	//   ....[85]....
        /*0280*/ 	.word	0xffffffff


	//   ....[86]....
        /*0284*/ 	.word	0xffffffff


	//   ....[87]....
        /*0288*/ 	.word	0xffffffff


	//   ....[88]....
        /*028c*/ 	.word	0xffffffff


	//   ....[89]....
        /*0290*/ 	.word	0xffffffff


	//   ....[90]....
        /*0294*/ 	.word	0xffffffff


	//   ....[91]....
        /*0298*/ 	.word	0xffffffff


	//   ....[92]....
        /*029c*/ 	.word	0xffffffff


	//   ....[93]....
        /*02a0*/ 	.word	0xffffffff


	//   ....[94]....
        /*02a4*/ 	.word	0xffffffff


	//   ....[95]....
        /*02a8*/ 	.word	0xffffffff


	//   ....[96]....
        /*02ac*/ 	.word	0xffffffff


	//   ....[97]....
        /*02b0*/ 	.word	0xffffffff


	//   ....[98]....
        /*02b4*/ 	.word	0xffffffff


	//   ....[99]....
        /*02b8*/ 	.word	0xffffffff


	//   ....[100]....
        /*02bc*/ 	.word	0xffffffff


	//   ....[101]....
        /*02c0*/ 	.word	0xffffffff


	//   ....[102]....
        /*02c4*/ 	.word	0xffffffff


	//   ....[103]....
        /*02c8*/ 	.word	0xffffffff


	//   ....[104]....
        /*02cc*/ 	.word	0xffffffff


	//   ....[105]....
        /*02d0*/ 	.word	0xffffffff


	//   ....[106]....
        /*02d4*/ 	.word	0xffffffff


	//   ....[107]....
        /*02d8*/ 	.word	0xffffffff


	//   ....[108]....
        /*02dc*/ 	.word	0xffffffff


	//   ....[109]....
        /*02e0*/ 	.word	0xffffffff


	//   ....[110]....
        /*02e4*/ 	.word	0xffffffff


	//   ....[111]....
        /*02e8*/ 	.word	0xffffffff


	//   ....[112]....
        /*02ec*/ 	.word	0xffffffff


	//   ....[113]....
        /*02f0*/ 	.word	0xffffffff


	//   ....[114]....
        /*02f4*/ 	.word	0xffffffff


	//   ....[115]....
        /*02f8*/ 	.word	0xffffffff


	//   ....[116]....
        /*02fc*/ 	.word	0xffffffff


	//   ....[117]....
        /*0300*/ 	.word	0xffffffff


	//   ....[118]....
        /*0304*/ 	.word	0xffffffff


	//   ....[119]....
        /*0308*/ 	.word	0xffffffff


	//   ....[120]....
        /*030c*/ 	.word	0xffffffff


	//   ....[121]....
        /*0310*/ 	.word	0xffffffff


	//   ....[122]....
        /*0314*/ 	.word	0xffffffff


	//   ....[123]....
        /*0318*/ 	.word	0xffffffff


	//   ....[124]....
        /*031c*/ 	.word	0xffffffff


	//   ....[125]....
        /*0320*/ 	.word	0xffffffff


	//   ....[126]....
        /*0324*/ 	.word	0xffffffff


	//   ....[127]....
        /*0328*/ 	.word	0xffffffff


	//   ....[128]....
        /*032c*/ 	.word	0xffffffff


	//   ....[129]....
        /*0330*/ 	.word	0xffffffff


	//   ....[130]....
        /*0334*/ 	.word	0x0500000f


	//   ....[131]....
        /*0338*/ 	.word	0x0500000f


	//   ....[132]....
        /*033c*/ 	.word	0x0500000f


	//   ....[133]....
        /*0340*/ 	.word	0x0500000f


	//   ....[134]....
        /*0344*/ 	.word	0x0500000f


	//   ....[135]....
        /*0348*/ 	.word	0x0500000f


	//   ....[136]....
        /*034c*/ 	.word	0x0500000f


	//   ....[137]....
        /*0350*/ 	.word	0x0500000f


	//   ....[138]....
        /*0354*/ 	.word	0x0500000f


	//   ....[139]....
        /*0358*/ 	.word	0x0500000f


	//   ....[140]....
        /*035c*/ 	.word	0x0500000f


	//   ....[141]....
        /*0360*/ 	.word	0x0500000f


	//   ....[142]....
        /*0364*/ 	.word	0x0500000f


	//   ....[143]....
        /*0368*/ 	.word	0x0500000f


	//   ....[144]....
        /*036c*/ 	.word	0x0500000f


	//   ....[145]....
        /*0370*/ 	.word	0x0500000f


	//   ....[146]....
        /*0374*/ 	.word	0x0500000f


	//   ....[147]....
        /*0378*/ 	.word	0x0500000f


	//   ....[148]....
        /*037c*/ 	.word	0x0500000f


	//   ....[149]....
        /*0380*/ 	.word	0x0500000f


	//   ....[150]....
        /*0384*/ 	.word	0x0500000f


	//   ....[151]....
        /*0388*/ 	.word	0x0500000f


	//   ....[152]....
        /*038c*/ 	.word	0x0500000f


	//   ....[153]....
        /*0390*/ 	.word	0x0500000f


	//   ....[154]....
        /*0394*/ 	.word	0x0500000f


	//   ....[155]....
        /*0398*/ 	.word	0x0500000f


	//   ....[156]....
        /*039c*/ 	.word	0x0500000f


	//   ....[157]....
        /*03a0*/ 	.word	0x0500000f


	//   ....[158]....
        /*03a4*/ 	.word	0x0500000f


	//   ....[159]....
        /*03a8*/ 	.word	0x0500000f


	//   ....[160]....
        /*03ac*/ 	.word	0x0500000f


	//   ....[161]....
        /*03b0*/ 	.word	0x0500000f


	//   ....[162]....
        /*03b4*/ 	.word	0x0500000f


	//   ....[163]....
        /*03b8*/ 	.word	0x0500000f


	//   ....[164]....
        /*03bc*/ 	.word	0x0500000f


	//   ....[165]....
        /*03c0*/ 	.word	0x0500000f


	//   ....[166]....
        /*03c4*/ 	.word	0x0500000f


	//   ....[167]....
        /*03c8*/ 	.word	0x0500000f


	//   ....[168]....
        /*03cc*/ 	.word	0x0500000f


	//   ....[169]....
        /*03d0*/ 	.word	0x0500000f


	//   ....[170]....
        /*03d4*/ 	.word	0x0500000f


	//   ....[171]....
        /*03d8*/ 	.word	0x0500000f


	//   ....[172]....
        /*03dc*/ 	.word	0x0500000f


	//   ....[173]....
        /*03e0*/ 	.word	0x0500000f


	//   ....[174]....
        /*03e4*/ 	.word	0x0500000f


	//   ....[175]....
        /*03e8*/ 	.word	0x0500000f


	//   ....[176]....
        /*03ec*/ 	.word	0x0500000f


	//   ....[177]....
        /*03f0*/ 	.word	0x0500000f


	//   ....[178]....
        /*03f4*/ 	.word	0x0500000f


	//   ....[179]....
        /*03f8*/ 	.word	0x0500000f


	//   ....[180]....
        /*03fc*/ 	.word	0x0500000f


	//   ....[181]....
        /*0400*/ 	.word	0x0500000f


	//   ....[182]....
        /*0404*/ 	.word	0x0500000f


	//   ....[183]....
        /*0408*/ 	.word	0x0500000f


	//   ....[184]....
        /*040c*/ 	.word	0x0500000f


	//   ....[185]....
        /*0410*/ 	.word	0x0500000f


	//   ....[186]....
        /*0414*/ 	.word	0x0500000f


	//   ....[187]....
        /*0418*/ 	.word	0x0500000f


	//   ....[188]....
        /*041c*/ 	.word	0x0500000f


	//   ....[189]....
        /*0420*/ 	.word	0x0500000f


	//   ....[190]....
        /*0424*/ 	.word	0x0500000f


	//   ....[191]....
        /*0428*/ 	.word	0x0500000f


	//   ....[192]....
        /*042c*/ 	.word	0x0500000f


	//   ....[193]....
        /*0430*/ 	.word	0x0500000f


	//   ....[194]....
        /*0434*/ 	.word	0x0500000f


	//   ....[195]....
        /*0438*/ 	.word	0x0500000f


	//   ....[196]....
        /*043c*/ 	.word	0x0500000f


	//   ....[197]....
        /*0440*/ 	.word	0x0500000f


	//   ....[198]....
        /*0444*/ 	.word	0x0500000f


	//   ....[199]....
        /*0448*/ 	.word	0x0500000f


	//   ....[200]....
        /*044c*/ 	.word	0x0500000f


	//   ....[201]....
        /*0450*/ 	.word	0x0500000f


	//   ....[202]....
        /*0454*/ 	.word	0x0500000f


	//   ....[203]....
        /*0458*/ 	.word	0x0500000f


	//   ....[204]....
        /*045c*/ 	.word	0x0500000f


	//   ....[205]....
        /*0460*/ 	.word	0x0500000f


	//   ....[206]....
        /*0464*/ 	.word	0x0500000f


	//   ....[207]....
        /*0468*/ 	.word	0x0500000f


	//   ....[208]....
        /*046c*/ 	.word	0x0500000f


	//   ....[209]....
        /*0470*/ 	.word	0x0500000f


	//   ....[210]....
        /*0474*/ 	.word	0x0500000f


	//   ....[211]....
        /*0478*/ 	.word	0x0500000f


	//   ....[212]....
        /*047c*/ 	.word	0x0500000f


	//   ....[213]....
        /*0480*/ 	.word	0xffffffff


	//   ....[214]....
        /*0484*/ 	.word	0xffffffff


	//   ....[215]....
        /*0488*/ 	.word	0xffffffff


	//   ....[216]....
        /*048c*/ 	.word	0xffffffff


	//   ....[217]....
        /*0490*/ 	.word	0xffffffff


	//   ....[218]....
        /*0494*/ 	.word	0xffffffff


	//----- nvinfo : EIATTR_COOP_GROUP_INSTR_OFFSETS
	.align		4
.L_1322:
        /*0498*/ 	.byte	0x04, 0x28
        /*049a*/ 	.short	(.L_1324 - .L_1323)


	//   ....[0]....
.L_1323:
        /*049c*/ 	.word	0x00000080


	//   ....[1]....
        /*04a0*/ 	.word	0x00000090


	//   ....[2]....
        /*04a4*/ 	.word	0x000002f0


	//   ....[3]....
        /*04a8*/ 	.word	0x00000450


	//   ....[4]....
        /*04ac*/ 	.word	0x00000570


	//   ....[5]....
        /*04b0*/ 	.word	0x000006d0


	//   ....[6]....
        /*04b4*/ 	.word	0x00002010


	//   ....[7]....
        /*04b8*/ 	.word	0x00004270


	//   ....[8]....
        /*04bc*/ 	.word	0x000044d0


	//   ....[9]....
        /*04c0*/ 	.word	0x00005b10


	//   ....[10]....
        /*04c4*/ 	.word	0x00005ba0


	//   ....[11]....
        /*04c8*/ 	.word	0x00005ed0


	//   ....[12]....
        /*04cc*/ 	.word	0x00005f00


	//   ....[13]....
        /*04d0*/ 	.word	0x0000aea0


	//   ....[14]....
        /*04d4*/ 	.word	0x0000af40


	//   ....[15]....
        /*04d8*/ 	.word	0x0000b020


	//   ....[16]....
        /*04dc*/ 	.word	0x0000b040


	//   ....[17]....
        /*04e0*/ 	.word	0x00014840


	//   ....[18]....
        /*04e4*/ 	.word	0x00014a30


	//   ....[19]....
        /*04e8*/ 	.word	0x00015b70


	//   ....[20]....
        /*04ec*/ 	.word	0x00015c10


	//   ....[21]....
        /*04f0*/ 	.word	0x00015ca0


	//   ....[22]....
        /*04f4*/ 	.word	0x00015d00


	//   ....[23]....
        /*04f8*/ 	.word	0x0001e0e0


	//   ....[24]....
        /*04fc*/ 	.word	0x0001e100


	//   ....[25]....
        /*0500*/ 	.word	0x0001e160


	//   ....[26]....
        /*0504*/ 	.word	0x0001e1a0


	//   ....[27]....
        /*0508*/ 	.word	0x0001fd50


	//   ....[28]....
        /*050c*/ 	.word	0x0001fd60


	//   ....[29]....
        /*0510*/ 	.word	0x0001fe70


	//   ....[30]....
        /*0514*/ 	.word	0x0001fea0


	//   ....[31]....
        /*0518*/ 	.word	0x00020730


	//   ....[32]....
        /*051c*/ 	.word	0x00020740


	//   ....[33]....
        /*0520*/ 	.word	0x00020890


	//   ....[34]....
        /*0524*/ 	.word	0x000208b0


	//   ....[35]....
        /*0528*/ 	.word	0x000209f0


	//   ....[36]....
        /*052c*/ 	.word	0x00020a10


	//   ....[37]....
        /*0530*/ 	.word	0x00020b60


	//   ....[38]....
        /*0534*/ 	.word	0x00020b80


	//   ....[39]....
        /*0538*/ 	.word	0x000212c0


	//   ....[40]....
        /*053c*/ 	.word	0x000212e0


	//   ....[41]....
        /*0540*/ 	.word	0x00021420


	//   ....[42]....
        /*0544*/ 	.word	0x00021440


	//   ....[43]....
        /*0548*/ 	.word	0x00021580


	//   ....[44]....
        /*054c*/ 	.word	0x000215a0


	//   ....[45]....
        /*0550*/ 	.word	0x000216f0


	//   ....[46]....
        /*0554*/ 	.word	0x00021710


	//   ....[47]....
        /*0558*/ 	.word	0x00021920


	//   ....[48]....
        /*055c*/ 	.word	0x00023180


	//   ....[49]....
        /*0560*/ 	.word	0x000231a0


	//   ....[50]....
        /*0564*/ 	.word	0x000231b0


	//   ....[51]....
        /*0568*/ 	.word	0x000231f0


	//   ....[52]....
        /*056c*/ 	.word	0x00023240


	//   ....[53]....
        /*0570*/ 	.word	0x00023260


	//   ....[54]....
        /*0574*/ 	.word	0x000232b0


	//   ....[55]....
        /*0578*/ 	.word	0x000232d0


	//   ....[56]....
        /*057c*/ 	.word	0x00023320


	//   ....[57]....
        /*0580*/ 	.word	0x00023340


	//   ....[58]....
        /*0584*/ 	.word	0x00023370


	//   ....[59]....
        /*0588*/ 	.word	0x000233a0


	//   ....[60]....
        /*058c*/ 	.word	0x000239f0


	//   ....[61]....
        /*0590*/ 	.word	0x00023a30


	//   ....[62]....
        /*0594*/ 	.word	0x00023a40


	//   ....[63]....
        /*0598*/ 	.word	0x00023a60


	//   ....[64]....
        /*059c*/ 	.word	0x00023a80


	//   ....[65]....
        /*05a0*/ 	.word	0x00023aa0


	//   ....[66]....
        /*05a4*/ 	.word	0x00023ab0


	//   ....[67]....
        /*05a8*/ 	.word	0x00023ad0


	//   ....[68]....
        /*05ac*/ 	.word	0x00023b00


	//   ....[69]....
        /*05b0*/ 	.word	0x00023b30


	//   ....[70]....
        /*05b4*/ 	.word	0x00023b70


	//   ....[71]....
        /*05b8*/ 	.word	0x00023bd0


	//   ....[72]....
        /*05bc*/ 	.word	0x00023cf0


	//   ....[73]....
        /*05c0*/ 	.word	0x00023d80


	//   ....[74]....
        /*05c4*/ 	.word	0x00023d90


	//   ....[75]....
        /*05c8*/ 	.word	0x00023ea0


	//   ....[76]....
        /*05cc*/ 	.word	0x00024520


	//   ....[77]....
        /*05d0*/ 	.word	0x00024550


	//   ....[78]....
        /*05d4*/ 	.word	0x00024560


	//   ....[79]....
        /*05d8*/ 	.word	0x000245a0


	//   ....[80]....
        /*05dc*/ 	.word	0x00024660


	//   ....[81]....
        /*05e0*/ 	.word	0x000246c0


	//   ....[82]....
        /*05e4*/ 	.word	0x00024740


	//   ....[83]....
        /*05e8*/ 	.word	0x00024760


	//   ....[84]....
        /*05ec*/ 	.word	0x000247f0


	//   ....[85]....
        /*05f0*/ 	.word	0x00024810


	//   ....[86]....
        /*05f4*/ 	.word	0x000248a0


	//   ....[87]....
        /*05f8*/ 	.word	0x000248c0


	//   ....[88]....
        /*05fc*/ 	.word	0x00024950


	//   ....[89]....
        /*0600*/ 	.word	0x00024970


	//   ....[90]....
        /*0604*/ 	.word	0x00024a00


	//   ....[91]....
        /*0608*/ 	.word	0x00024a50


	//   ....[92]....
        /*060c*/ 	.word	0x00024e80


	//   ....[93]....
        /*0610*/ 	.word	0x00024ed0


	//   ....[94]....
        /*0614*/ 	.word	0x00024ef0


	//   ....[95]....
        /*0618*/ 	.word	0x00024fb0


	//   ....[96]....
        /*061c*/ 	.word	0x00024fd0


	//   ....[97]....
        /*0620*/ 	.word	0x00025080


	//   ....[98]....
        /*0624*/ 	.word	0x00025090


	//   ....[99]....
        /*0628*/ 	.word	0x000250c0


	//   ....[100]....
        /*062c*/ 	.word	0x00025150


	//   ....[101]....
        /*0630*/ 	.word	0x000251f0


	//   ....[102]....
        /*0634*/ 	.word	0x00025210


	//   ....[103]....
        /*0638*/ 	.word	0x00025220


	//   ....[104]....
        /*063c*/ 	.word	0x00025920


	//   ....[105]....
        /*0640*/ 	.word	0x00025940


	//   ....[106]....
        /*0644*/ 	.word	0x00025950


	//   ....[107]....
        /*0648*/ 	.word	0x00025960


	//   ....[108]....
        /*064c*/ 	.word	0x00025980


	//   ....[109]....
        /*0650*/ 	.word	0x000259e0


	//   ....[110]....
        /*0654*/ 	.word	0x00025a00


	//   ....[111]....
        /*0658*/ 	.word	0x00025a10


	//   ....[112]....
        /*065c*/ 	.word	0x00025a50


	//   ....[113]....
        /*0660*/ 	.word	0x00025a80


	//   ....[114]....
        /*0664*/ 	.word	0x00025a90


	//   ....[115]....
        /*0668*/ 	.word	0x00025ab0


	//   ....[116]....
        /*066c*/ 	.word	0x00025e00


	//   ....[117]....
        /*0670*/ 	.word	0x00025e20


	//   ....[118]....
        /*0674*/ 	.word	0x00025e30


	//   ....[119]....
        /*0678*/ 	.word	0x00025e40


	//   ....[120]....
        /*067c*/ 	.word	0x00025e50


	//   ....[121]....
        /*0680*/ 	.word	0x00025e70


	//   ....[122]....
        /*0684*/ 	.word	0x00025ee0


	//   ....[123]....
        /*0688*/ 	.word	0x00025f00


	//   ....[124]....
        /*068c*/ 	.word	0x00025f60


	//   ....[125]....
        /*0690*/ 	.word	0x00025f70


	//   ....[126]....
        /*0694*/ 	.word	0x00025fe0


	//   ....[127]....
        /*0698*/ 	.word	0x00026050


	//   ....[128]....
        /*069c*/ 	.word	0x00026480


	//   ....[129]....
        /*06a0*/ 	.word	0x00026660


	//   ....[130]....
        /*06a4*/ 	.word	0x00026c20


	//   ....[131]....
        /*06a8*/ 	.word	0x00026d00


	//   ....[132]....
        /*06ac*/ 	.word	0x00026da0


	//   ....[133]....
        /*06b0*/ 	.word	0x00026e20


	//   ....[134]....
        /*06b4*/ 	.word	0x00026ed0


	//   ....[135]....
        /*06b8*/ 	.word	0x00026f30


	//   ....[136]....
        /*06bc*/ 	.word	0x00026ff0


	//   ....[137]....
        /*06c0*/ 	.word	0x00027050


	//   ....[138]....
        /*06c4*/ 	.word	0x00027110


	//   ....[139]....
        /*06c8*/ 	.word	0x00027170


	//   ....[140]....
        /*06cc*/ 	.word	0x00027230


	//   ....[141]....
        /*06d0*/ 	.word	0x00027290


	//   ....[142]....
        /*06d4*/ 	.word	0x00027330


	//   ....[143]....
        /*06d8*/ 	.word	0x000273e0


	//   ....[144]....
        /*06dc*/ 	.word	0x00027480


	//   ....[145]....
        /*06e0*/ 	.word	0x00027510


	//   ....[146]....
        /*06e4*/ 	.word	0x000275e0


	//   ....[147]....
        /*06e8*/ 	.word	0x000276f0


	//   ....[148]....
        /*06ec*/ 	.word	0x00027770


	//   ....[149]....
        /*06f0*/ 	.word	0x000277d0


	//   ....[150]....
        /*06f4*/ 	.word	0x000278b0


	//   ....[151]....
        /*06f8*/ 	.word	0x00027930


	//   ....[152]....
        /*06fc*/ 	.word	0x00027a30


	//   ....[153]....
        /*0700*/ 	.word	0x00027b30


	//   ....[154]....
        /*0704*/ 	.word	0x00027ba0


	//   ....[155]....
        /*0708*/ 	.word	0x00027c00


	//   ....[156]....
        /*070c*/ 	.word	0x00027cd0


	//   ....[157]....
        /*0710*/ 	.word	0x00027df0


	//   ....[158]....
        /*0714*/ 	.word	0x00027e40


	//   ....[159]....
        /*0718*/ 	.word	0x00027ed0


	//   ....[160]....
        /*071c*/ 	.word	0x00027f70


	//   ....[161]....
        /*0720*/ 	.word	0x00027ff0


	//   ....[162]....
        /*0724*/ 	.word	0x000280c0


	//   ....[163]....
        /*0728*/ 	.word	0x000281d0


	//   ....[164]....
        /*072c*/ 	.word	0x00028220


	//   ....[165]....
        /*0730*/ 	.word	0x00028290


	//   ....[166]....
        /*0734*/ 	.word	0x00028380


	//   ....[167]....
        /*0738*/ 	.word	0x00028490


	//   ....[168]....
        /*073c*/ 	.word	0x000284e0


	//   ....[169]....
        /*0740*/ 	.word	0x00028550


	//   ....[170]....
        /*0744*/ 	.word	0x00028640


	//   ....[171]....
        /*0748*/ 	.word	0x00028750


	//   ....[172]....
        /*074c*/ 	.word	0x000287a0


	//   ....[173]....
        /*0750*/ 	.word	0x00028810


	//   ....[174]....
        /*0754*/ 	.word	0x000288f0


	//   ....[175]....
        /*0758*/ 	.word	0x00028a20


	//   ....[176]....
        /*075c*/ 	.word	0x00028af0


	//   ....[177]....
        /*0760*/ 	.word	0x00028b80


	//   ....[178]....
        /*0764*/ 	.word	0x00028cb0


	//   ....[179]....
        /*0768*/ 	.word	0x00028d10


	//   ....[180]....
        /*076c*/ 	.word	0x00028e20


	//   ....[181]....
        /*0770*/ 	.word	0x00028e80


	//   ....[182]....
        /*0774*/ 	.word	0x00028f90


	//   ....[183]....
        /*0778*/ 	.word	0x00028ff0


	//   ....[184]....
        /*077c*/ 	.word	0x00029100


	//   ....[185]....
        /*0780*/ 	.word	0x00029160


	//   ....[186]....
        /*0784*/ 	.word	0x00029220


	//   ....[187]....
        /*0788*/ 	.word	0x00029380


	//   ....[188]....
        /*078c*/ 	.word	0x00029420


	//   ....[189]....
        /*0790*/ 	.word	0x00029480


	//   ....[190]....
        /*0794*/ 	.word	0x00029520


	//   ....[191]....
        /*0798*/ 	.word	0x00029580


	//   ....[192]....
        /*079c*/ 	.word	0x00029630


	//   ....[193]....
        /*07a0*/ 	.word	0x00029690


	//   ....[194]....
        /*07a4*/ 	.word	0x00029730


	//   ....[195]....
        /*07a8*/ 	.word	0x00029790


	//   ....[196]....
        /*07ac*/ 	.word	0x00029830


	//   ....[197]....
        /*07b0*/ 	.word	0x00029890


	//   ....[198]....
        /*07b4*/ 	.word	0x00029930


	//   ....[199]....
        /*07b8*/ 	.word	0x00029a10


	//   ....[200]....
        /*07bc*/ 	.word	0x00029ab0


	//   ....[201]....
        /*07c0*/ 	.word	0x00029b10


	//   ....[202]....
        /*07c4*/ 	.word	0x00029be0


	//   ....[203]....
        /*07c8*/ 	.word	0x00029c40


	//   ....[204]....
        /*07cc*/ 	.word	0x00029d10


	//   ....[205]....
        /*07d0*/ 	.word	0x00029d70


	//   ....[206]....
        /*07d4*/ 	.word	0x00029e40


	//   ....[207]....
        /*07d8*/ 	.word	0x00029ea0


	//   ....[208]....
        /*07dc*/ 	.word	0x00029f70


	//   ....[209]....
        /*07e0*/ 	.word	0x00029fd0


	//   ....[210]....
        /*07e4*/ 	.word	0x0002a0a0


	//   ....[211]....
        /*07e8*/ 	.word	0x0002a130


	//   ....[212]....
        /*07ec*/ 	.word	0x0002a250


	//   ....[213]....
        /*07f0*/ 	.word	0x0002c730


	//   ....[214]....
        /*07f4*/ 	.word	0x0002d110


	//   ....[215]....
        /*07f8*/ 	.word	0x0002dcb0


	//   ....[216]....
        /*07fc*/ 	.word	0x0002dd10


	//   ....[217]....
        /*0800*/ 	.word	0x0002dd70


	//   ....[218]....
        /*0804*/ 	.word	0x0002dd90


	//----- nvinfo : EIATTR_REG_RECONFIG
	.align		4
.L_1324:
        /*0808*/ 	.byte	0x01, 0x54
	.zero		2


	//----- nvinfo : EIATTR_SYSCALL_OFFSETS
	.align		4
        /*080c*/ 	.byte	0x04, 0x46
        /*080e*/ 	.short	(.L_1326 - .L_1325)


	//   ....[0]....
.L_1325:
        /*0810*/ 	.word	0x00002580


	//   ....[1]....
        /*0814*/ 	.word	0x00022910


	//   ....[2]....
        /*0818*/ 	.word	0x00022a60


	//   ....[3]....
        /*081c*/ 	.word	0x00022b50


	//   ....[4]....
        /*0820*/ 	.word	0x00023680


	//   ....[5]....
        /*0824*/ 	.word	0x000241f0


	//----- nvinfo : EIATTR_MBARRIER_INSTR_OFFSETS
	.align		4
.L_1326:
        /*0828*/ 	.byte	0x04, 0x39
        /*082a*/ 	.short	(.L_1328 - .L_1327)


	//   ....[0]....
.L_1327:
        /*082c*/ 	.word	0x00000190
        /*0830*/ 	.word	0x000000ff
        /*0834*/ 	.word	0x00032400
        /*0838*/ 	.short	0x0100
        /*083a*/ 	.byte	0x08
	.zero		1


	//   ....[1]....
        /*083c*/ 	.word	0x000001a0
        /*0840*/ 	.word	0x000000ff
        /*0844*/ 	.word	0x00032410
        /*0848*/ 	.short	0x0100
        /*084a*/ 	.byte	0x08
	.zero		1


	//   ....[2]....
        /*084c*/ 	.word	0x000001b0
        /*0850*/ 	.word	0x000000ff
        /*0854*/ 	.word	0x00032420
        /*0858*/ 	.short	0x0100
        /*085a*/ 	.byte	0x08
	.zero		1


	//   ....[3]....
        /*085c*/ 	.word	0x000002a0
        /*0860*/ 	.word	0x000000ff
        /*0864*/ 	.word	0x00032430
        /*0868*/ 	.short	0x0100
        /*086a*/ 	.byte	0x08
	.zero		1


	//   ....[4]....
        /*086c*/ 	.word	0x000002b0
        /*0870*/ 	.word	0x000000ff
        /*0874*/ 	.word	0x00032440
        /*0878*/ 	.short	0x0100
        /*087a*/ 	.byte	0x08
	.zero		1


	//   ....[5]....
        /*087c*/ 	.word	0x000002c0
        /*0880*/ 	.word	0x000000ff
        /*0884*/ 	.word	0x00032438
        /*0888*/ 	.short	0x0100
        /*088a*/ 	.byte	0x08
	.zero		1


	//   ....[6]....
        /*088c*/ 	.word	0x000002d0
        /*0890*/ 	.word	0x000000ff
        /*0894*/ 	.word	0x00032448
        /*0898*/ 	.short	0x0100
        /*089a*/ 	.byte	0x08
	.zero		1


	//   ....[7]....
        /*089c*/ 	.word	0x00000400
        /*08a0*/ 	.word	0x000000ff
        /*08a4*/ 	.word	0x00032450
        /*08a8*/ 	.short	0x0100
        /*08aa*/ 	.byte	0x08
	.zero		1


	//   ....[8]....
        /*08ac*/ 	.word	0x00000410
        /*08b0*/ 	.word	0x000000ff
        /*08b4*/ 	.word	0x00032460
        /*08b8*/ 	.short	0x0100
        /*08ba*/ 	.byte	0x08
	.zero		1


	//   ....[9]....
        /*08bc*/ 	.word	0x00000420
        /*08c0*/ 	.word	0x000000ff
        /*08c4*/ 	.word	0x00032458
        /*08c8*/ 	.short	0x0100
        /*08ca*/ 	.byte	0x08
	.zero		1


	//   ....[10]....
        /*08cc*/ 	.word	0x00000430
        /*08d0*/ 	.word	0x000000ff
        /*08d4*/ 	.word	0x00032468
        /*08d8*/ 	.short	0x0100
        /*08da*/ 	.byte	0x08
	.zero		1


	//   ....[11]....
        /*08dc*/ 	.word	0x00000520
        /*08e0*/ 	.word	0x000000ff
        /*08e4*/ 	.word	0x00032470
        /*08e8*/ 	.short	0x0100
        /*08ea*/ 	.byte	0x06
	.zero		1


	//   ....[12]....
        /*08ec*/ 	.word	0x00000530
        /*08f0*/ 	.word	0x000000ff
        /*08f4*/ 	.word	0x00032480
        /*08f8*/ 	.short	0x0100
        /*08fa*/ 	.byte	0x06
	.zero		1


	//   ....[13]....
        /*08fc*/ 	.word	0x00000540
        /*0900*/ 	.word	0x000000ff
        /*0904*/ 	.word	0x00032478
        /*0908*/ 	.short	0x0100
        /*090a*/ 	.byte	0x06
	.zero		1


	//   ....[14]....
        /*090c*/ 	.word	0x00000550
        /*0910*/ 	.word	0x000000ff
        /*0914*/ 	.word	0x00032488
        /*0918*/ 	.short	0x0100
        /*091a*/ 	.byte	0x06
	.zero		1


	//   ....[15]....
        /*091c*/ 	.word	0x00000680
        /*0920*/ 	.word	0x000000ff
        /*0924*/ 	.word	0x00032490
        /*0928*/ 	.short	0x0100
        /*092a*/ 	.byte	0x08
	.zero		1


	//   ....[16]....
        /*092c*/ 	.word	0x00000690
        /*0930*/ 	.word	0x000000ff
        /*0934*/ 	.word	0x000324a0
        /*0938*/ 	.short	0x0100
        /*093a*/ 	.byte	0x08
	.zero		1


	//   ....[17]....
        /*093c*/ 	.word	0x000006a0
        /*0940*/ 	.word	0x000000ff
        /*0944*/ 	.word	0x00032498
        /*0948*/ 	.short	0x0100
        /*094a*/ 	.byte	0x08
	.zero		1


	//   ....[18]....
        /*094c*/ 	.word	0x000006b0
        /*0950*/ 	.word	0x000000ff
        /*0954*/ 	.word	0x000324a8
        /*0958*/ 	.short	0x0100
        /*095a*/ 	.byte	0x08
	.zero		1


	//   ....[19]....
        /*095c*/ 	.word	0x000007f0
        /*0960*/ 	.word	0x000000ff
        /*0964*/ 	.word	0x000324b0
        /*0968*/ 	.short	0x0100
        /*096a*/ 	.byte	0x08
	.zero		1


	//   ....[20]....
        /*096c*/ 	.word	0x00000800
        /*0970*/ 	.word	0x000000ff
        /*0974*/ 	.word	0x000324c0
        /*0978*/ 	.short	0x0100
        /*097a*/ 	.byte	0x08
	.zero		1


	//   ....[21]....
        /*097c*/ 	.word	0x00000810
        /*0980*/ 	.word	0x000000ff
        /*0984*/ 	.word	0x000324b8
        /*0988*/ 	.short	0x0100
        /*098a*/ 	.byte	0x08
	.zero		1


	//   ....[22]....
        /*098c*/ 	.word	0x00000820
        /*0990*/ 	.word	0x000000ff
        /*0994*/ 	.word	0x000324c8
        /*0998*/ 	.short	0x0100
        /*099a*/ 	.byte	0x08
	.zero		1


	//   ....[23]....
        /*099c*/ 	.word	0x000027d0
        /*09a0*/ 	.word	0x000000ff
        /*09a4*/ 	.word	0x00032400
        /*09a8*/ 	.short	0x010a
        /*09aa*/ 	.byte	0x2a
	.zero		1


	//   ....[24]....
        /*09ac*/ 	.word	0x00002c60
        /*09b0*/ 	.word	0x00000018
        /*09b4*/ 	.word	0x00000000
        /*09b8*/ 	.short	0x010a
        /*09ba*/ 	.byte	0x3f
	.zero		1


	//   ....[25]....
        /*09bc*/ 	.word	0x00002cc0
        /*09c0*/ 	.word	0x00000018
        /*09c4*/ 	.word	0x00000000
        /*09c8*/ 	.short	0x010a
        /*09ca*/ 	.byte	0x3f
	.zero		1


	//   ....[26]....
        /*09cc*/ 	.word	0x00003070
        /*09d0*/ 	.word	0x000000ff
        /*09d4*/ 	.word	0x00032410
        /*09d8*/ 	.short	0x010a
        /*09da*/ 	.byte	0x2a
	.zero		1


	//   ....[27]....
        /*09dc*/ 	.word	0x00003170
        /*09e0*/ 	.word	0x00000008
        /*09e4*/ 	.word	0x00000000
        /*09e8*/ 	.short	0x010a
        /*09ea*/ 	.byte	0x3f
	.zero		1


	//   ....[28]....
        /*09ec*/ 	.word	0x000031d0
        /*09f0*/ 	.word	0x00000008
        /*09f4*/ 	.word	0x00000000
        /*09f8*/ 	.short	0x010a
        /*09fa*/ 	.byte	0x3f
	.zero		1


	//   ....[29]....
        /*09fc*/ 	.word	0x00003f10
        /*0a00*/ 	.word	0x0000000c
        /*0a04*/ 	.word	0x00000000
        /*0a08*/ 	.short	0x0101
        /*0a0a*/ 	.byte	0x3f
	.zero		1


	//   ....[30]....
        /*0a0c*/ 	.word	0x00009240
        /*0a10*/ 	.word	0x00000006
        /*0a14*/ 	.word	0x00000000
        /*0a18*/ 	.short	0x0101
        /*0a1a*/ 	.byte	0x3f
	.zero		1


	//   ....[31]....
        /*0a1c*/ 	.word	0x00009990
        /*0a20*/ 	.word	0x00000002
        /*0a24*/ 	.word	0x00000000
        /*0a28*/ 	.short	0x010a
        /*0a2a*/ 	.byte	0x3f
	.zero		1


	//   ....[32]....
        /*0a2c*/ 	.word	0x00009a30
        /*0a30*/ 	.word	0x00000006
        /*0a34*/ 	.word	0x00000000
        /*0a38*/ 	.short	0x010a
        /*0a3a*/ 	.byte	0x3f
	.zero		1


	//   ....[33]....
        /*0a3c*/ 	.word	0x00009e40
        /*0a40*/ 	.word	0x00000002
        /*0a44*/ 	.word	0x00000000
        /*0a48*/ 	.short	0x010a
        /*0a4a*/ 	.byte	0x3f
	.zero		1


	//   ....[34]....
        /*0a4c*/ 	.word	0x00009f10
        /*0a50*/ 	.word	0x00000014
        /*0a54*/ 	.word	0x00000000
        /*0a58*/ 	.short	0x010a
        /*0a5a*/ 	.byte	0x3f
	.zero		1


	//   ....[35]....
        /*0a5c*/ 	.word	0x0000ac50
        /*0a60*/ 	.word	0x00000005
        /*0a64*/ 	.word	0x00000000
        /*0a68*/ 	.short	0x0101
        /*0a6a*/ 	.byte	0x3f
	.zero		1


	//   ....[36]....
        /*0a6c*/ 	.word	0x00013000
        /*0a70*/ 	.word	0x00000000
        /*0a74*/ 	.word	0x00000000
        /*0a78*/ 	.short	0x0101
        /*0a7a*/ 	.byte	0x3f
	.zero		1


	//   ....[37]....
        /*0a7c*/ 	.word	0x000131f0
        /*0a80*/ 	.word	0x00000002
        /*0a84*/ 	.word	0x00000000
        /*0a88*/ 	.short	0x010a
        /*0a8a*/ 	.byte	0x3f
	.zero		1


	//   ....[38]....
        /*0a8c*/ 	.word	0x00013290
        /*0a90*/ 	.word	0x00000006
        /*0a94*/ 	.word	0x00000000
        /*0a98*/ 	.short	0x010a
        /*0a9a*/ 	.byte	0x3f
	.zero		1


	//   ....[39]....
        /*0a9c*/ 	.word	0x000136a0
        /*0aa0*/ 	.word	0x00000002
        /*0aa4*/ 	.word	0x00000000
        /*0aa8*/ 	.short	0x010a
        /*0aaa*/ 	.byte	0x3f
	.zero		1


	//   ....[40]....
        /*0aac*/ 	.word	0x00013770
        /*0ab0*/ 	.word	0x0000000e
        /*0ab4*/ 	.word	0x00000000
        /*0ab8*/ 	.short	0x010a
        /*0aba*/ 	.byte	0x3f
	.zero		1


	//   ....[41]....
        /*0abc*/ 	.word	0x000144b0
        /*0ac0*/ 	.word	0x00000006
        /*0ac4*/ 	.word	0x00000000
        /*0ac8*/ 	.short	0x0101
        /*0aca*/ 	.byte	0x3f
	.zero		1


	//   ....[42]....
        /*0acc*/ 	.word	0x0001dca0
        /*0ad0*/ 	.word	0x00000003
        /*0ad4*/ 	.word	0x00000000
        /*0ad8*/ 	.short	0x0101
        /*0ada*/ 	.byte	0x3f
	.zero		1


	//   ....[43]....
        /*0adc*/ 	.word	0x00020750
        /*0ae0*/ 	.word	0x000000ff
        /*0ae4*/ 	.word	0x00000000
        /*0ae8*/ 	.short	0x0101
        /*0aea*/ 	.byte	0x05
	.zero		1


	//   ....[44]....
        /*0aec*/ 	.word	0x00022f50
        /*0af0*/ 	.word	0x00000018
        /*0af4*/ 	.word	0x00032440
        /*0af8*/ 	.short	0x010a
        /*0afa*/ 	.byte	0x3f
	.zero		1


	//   ....[45]....
        /*0afc*/ 	.word	0x00023460
        /*0b00*/ 	.word	0x00000018
        /*0b04*/ 	.word	0x00032430
        /*0b08*/ 	.short	0x0107
        /*0b0a*/ 	.byte	0x3f
	.zero		1


	//   ....[46]....
        /*0b0c*/ 	.word	0x00023510
        /*0b10*/ 	.word	0x00000018
        /*0b14*/ 	.word	0x00032430
        /*0b18*/ 	.short	0x0101
        /*0b1a*/ 	.byte	0x3f
	.zero		1


	//   ....[47]....
        /*0b1c*/ 	.word	0x00024030
        /*0b20*/ 	.word	0x00000011
        /*0b24*/ 	.word	0x00032400
        /*0b28*/ 	.short	0x0107
        /*0b2a*/ 	.byte	0x3f
	.zero		1


	//   ....[48]....
        /*0b2c*/ 	.word	0x000240c0
        /*0b30*/ 	.word	0x00000011
        /*0b34*/ 	.word	0x00032400
        /*0b38*/ 	.short	0x0101
        /*0b3a*/ 	.byte	0x3f
	.zero		1


	//   ....[49]....
        /*0b3c*/ 	.word	0x00024b10
        /*0b40*/ 	.word	0x00000011
        /*0b44*/ 	.word	0x00032410
        /*0b48*/ 	.short	0x0107
        /*0b4a*/ 	.byte	0x3f
	.zero		1


	//   ....[50]....
        /*0b4c*/ 	.word	0x00024c00
        /*0b50*/ 	.word	0x00000011
        /*0b54*/ 	.word	0x00032410
        /*0b58*/ 	.short	0x0101
        /*0b5a*/ 	.byte	0x3f
	.zero		1


	//   ....[51]....
        /*0b5c*/ 	.word	0x00024c20
        /*0b60*/ 	.word	0x00000011
        /*0b64*/ 	.word	0x00032420
        /*0b68*/ 	.short	0x010a
        /*0b6a*/ 	.byte	0x3f
	.zero		1


	//   ....[52]....
        /*0b6c*/ 	.word	0x00024ca0
        /*0b70*/ 	.word	0x00000018
        /*0b74*/ 	.word	0x00032460
        /*0b78*/ 	.short	0x010a
        /*0b7a*/ 	.byte	0x3f
	.zero		1


	//   ....[53]....
        /*0b7c*/ 	.word	0x000253a0
        /*0b80*/ 	.word	0x00000018
        /*0b84*/ 	.word	0x00032450
        /*0b88*/ 	.short	0x0107
        /*0b8a*/ 	.byte	0x3f
	.zero		1


	//   ....[54]....
        /*0b8c*/ 	.word	0x00025460
        /*0b90*/ 	.word	0x00000018
        /*0b94*/ 	.word	0x00032450
        /*0b98*/ 	.short	0x0101
        /*0b9a*/ 	.byte	0x3f
	.zero		1


	//   ....[55]....
        /*0b9c*/ 	.word	0x00025780
        /*0ba0*/ 	.word	0x0000000a
        /*0ba4*/ 	.word	0x00032440
        /*0ba8*/ 	.short	0x010a
        /*0baa*/ 	.byte	0x3f
	.zero		1


	//   ....[56]....
        /*0bac*/ 	.word	0x00025b50
        /*0bb0*/ 	.word	0x0000000a
        /*0bb4*/ 	.word	0x00032430
        /*0bb8*/ 	.short	0x0107
        /*0bba*/ 	.byte	0x3f
	.zero		1


	//   ....[57]....
        /*0bbc*/ 	.word	0x00025c00
        /*0bc0*/ 	.word	0x0000000a
        /*0bc4*/ 	.word	0x00032430
        /*0bc8*/ 	.short	0x0101
        /*0bca*/ 	.byte	0x3f
	.zero		1


	//   ....[58]....
        /*0bcc*/ 	.word	0x00025c30
        /*0bd0*/ 	.word	0x0000000a
        /*0bd4*/ 	.word	0x00032460
        /*0bd8*/ 	.short	0x010a
        /*0bda*/ 	.byte	0x3f
	.zero		1


	//   ....[59]....
        /*0bdc*/ 	.word	0x00026150
        /*0be0*/ 	.word	0x0000000a
        /*0be4*/ 	.word	0x00032450
        /*0be8*/ 	.short	0x0107
        /*0bea*/ 	.byte	0x3f
	.zero		1


	//   ....[60]....
        /*0bec*/ 	.word	0x00026200
        /*0bf0*/ 	.word	0x0000000a
        /*0bf4*/ 	.word	0x00032450
        /*0bf8*/ 	.short	0x0101
        /*0bfa*/ 	.byte	0x3f
	.zero		1


	//   ....[61]....
        /*0bfc*/ 	.word	0x000265e0
        /*0c00*/ 	.word	0x00000007
        /*0c04*/ 	.word	0x00032420
        /*0c08*/ 	.short	0x010a
        /*0c0a*/ 	.byte	0x3f
	.zero		1


	//   ....[62]....
        /*0c0c*/ 	.word	0x00026780
        /*0c10*/ 	.word	0x00000005
        /*0c14*/ 	.word	0x00032440
        /*0c18*/ 	.short	0x010a
        /*0c1a*/ 	.byte	0x3f
	.zero		1


	//   ....[63]....
        /*0c1c*/ 	.word	0x00026820
        /*0c20*/ 	.word	0x00000003
        /*0c24*/ 	.word	0x00032440
        /*0c28*/ 	.short	0x010a
        /*0c2a*/ 	.byte	0x3f
	.zero		1


	//   ....[64]....
        /*0c2c*/ 	.word	0x00026860
        /*0c30*/ 	.word	0x00000005
        /*0c34*/ 	.word	0x00032460
        /*0c38*/ 	.short	0x010a
        /*0c3a*/ 	.byte	0x3f
	.zero		1


	//   ....[65]....
        /*0c3c*/ 	.word	0x000268a0
        /*0c40*/ 	.word	0x00000003
        /*0c44*/ 	.word	0x00032460
        /*0c48*/ 	.short	0x010a
        /*0c4a*/ 	.byte	0x3f
	.zero		1


	//   ....[66]....
        /*0c4c*/ 	.word	0x00026910
        /*0c50*/ 	.word	0x00000009
        /*0c54*/ 	.word	0x00032400
        /*0c58*/ 	.short	0x010a
        /*0c5a*/ 	.byte	0x3f
	.zero		1


	//   ....[67]....
        /*0c5c*/ 	.word	0x00026960
        /*0c60*/ 	.word	0x00000018
        /*0c64*/ 	.word	0x00000000
        /*0c68*/ 	.short	0x010a
        /*0c6a*/ 	.byte	0x3f
	.zero		1


	//   ....[68]....
        /*0c6c*/ 	.word	0x000269c0
        /*0c70*/ 	.word	0x00000009
        /*0c74*/ 	.word	0x00032410
        /*0c78*/ 	.short	0x010a
        /*0c7a*/ 	.byte	0x3f
	.zero		1


	//   ....[69]....
        /*0c7c*/ 	.word	0x00026a10
        /*0c80*/ 	.word	0x00000008
        /*0c84*/ 	.word	0x00000000
        /*0c88*/ 	.short	0x010a
        /*0c8a*/ 	.byte	0x3f
	.zero		1


	//   ....[70]....
        /*0c8c*/ 	.word	0x00026a60
        /*0c90*/ 	.word	0x00000006
        /*0c94*/ 	.word	0x00000000
        /*0c98*/ 	.short	0x010a
        /*0c9a*/ 	.byte	0x3f
	.zero		1


	//   ....[71]....
        /*0c9c*/ 	.word	0x00026ab0
        /*0ca0*/ 	.word	0x00000014
        /*0ca4*/ 	.word	0x00000000
        /*0ca8*/ 	.short	0x010a
        /*0caa*/ 	.byte	0x3f
	.zero		1


	//   ....[72]....
        /*0cac*/ 	.word	0x00026b00
        /*0cb0*/ 	.word	0x00000006
        /*0cb4*/ 	.word	0x00000000
        /*0cb8*/ 	.short	0x010a
        /*0cba*/ 	.byte	0x3f
	.zero		1


	//   ....[73]....
        /*0cbc*/ 	.word	0x00026b50
        /*0cc0*/ 	.word	0x0000000e
        /*0cc4*/ 	.word	0x00000000
        /*0cc8*/ 	.short	0x010a
        /*0cca*/ 	.byte	0x3f
	.zero		1


	//   ....[74]....
        /*0ccc*/ 	.word	0x00026c50
        /*0cd0*/ 	.word	0x00000018
        /*0cd4*/ 	.word	0x00032440
        /*0cd8*/ 	.short	0x010a
        /*0cda*/ 	.byte	0x3f
	.zero		1


	//   ....[75]....
        /*0cdc*/ 	.word	0x00028920
        /*0ce0*/ 	.word	0x00000011
        /*0ce4*/ 	.word	0x00032420
        /*0ce8*/ 	.short	0x010a
        /*0cea*/ 	.byte	0x3f
	.zero		1


	//   ....[76]....
        /*0cec*/ 	.word	0x00028970
        /*0cf0*/ 	.word	0x00000018
        /*0cf4*/ 	.word	0x00032460
        /*0cf8*/ 	.short	0x010a
        /*0cfa*/ 	.byte	0x3f
	.zero		1


	//   ....[77]....
        /*0cfc*/ 	.word	0x000292d0
        /*0d00*/ 	.word	0x0000000a
        /*0d04*/ 	.word	0x00032440
        /*0d08*/ 	.short	0x010a
        /*0d0a*/ 	.byte	0x3f
	.zero		1


	//   ....[78]....
        /*0d0c*/ 	.word	0x00029960
        /*0d10*/ 	.word	0x0000000a
        /*0d14*/ 	.word	0x00032460
        /*0d18*/ 	.short	0x010a
        /*0d1a*/ 	.byte	0x3f
	.zero		1


	//   ....[79]....
        /*0d1c*/ 	.word	0x0002a170
        /*0d20*/ 	.word	0x00000007
        /*0d24*/ 	.word	0x00032420
        /*0d28*/ 	.short	0x010a
        /*0d2a*/ 	.byte	0x3f
	.zero		1


	//   ....[80]....
        /*0d2c*/ 	.word	0x0002a310
        /*0d30*/ 	.word	0x00000005
        /*0d34*/ 	.word	0x00032440
        /*0d38*/ 	.short	0x010a
        /*0d3a*/ 	.byte	0x3f
	.zero		1


	//   ....[81]....
        /*0d3c*/ 	.word	0x0002a360
        /*0d40*/ 	.word	0x00000003
        /*0d44*/ 	.word	0x00032440
        /*0d48*/ 	.short	0x010a
        /*0d4a*/ 	.byte	0x3f
	.zero		1


	//   ....[82]....
        /*0d4c*/ 	.word	0x0002a3b0
        /*0d50*/ 	.word	0x00000005
        /*0d54*/ 	.word	0x00032460
        /*0d58*/ 	.short	0x010a
        /*0d5a*/ 	.byte	0x3f
	.zero		1


	//   ....[83]....
        /*0d5c*/ 	.word	0x0002a760
        /*0d60*/ 	.word	0x0000000a
        /*0d64*/ 	.word	0x00000000
        /*0d68*/ 	.short	0x010a
        /*0d6a*/ 	.byte	0x3f
	.zero		1


	//   ....[84]....
        /*0d6c*/ 	.word	0x0002a8a0
        /*0d70*/ 	.word	0x00000002
        /*0d74*/ 	.word	0x00000000
        /*0d78*/ 	.short	0x010a
        /*0d7a*/ 	.byte	0x3f
	.zero		1


	//   ....[85]....
        /*0d7c*/ 	.word	0x0002af00
        /*0d80*/ 	.word	0x0000000a
        /*0d84*/ 	.word	0x00000000
        /*0d88*/ 	.short	0x010a
        /*0d8a*/ 	.byte	0x3f
	.zero		1


	//   ....[86]....
        /*0d8c*/ 	.word	0x0002b040
        /*0d90*/ 	.word	0x00000008
        /*0d94*/ 	.word	0x00000000
        /*0d98*/ 	.short	0x010a
        /*0d9a*/ 	.byte	0x3f
	.zero		1


	//   ....[87]....
        /*0d9c*/ 	.word	0x0002c310
        /*0da0*/ 	.word	0x00000006
        /*0da4*/ 	.word	0x00000000
        /*0da8*/ 	.short	0x0101
        /*0daa*/ 	.byte	0x3f
	.zero		1


	//   ....[88]....
        /*0dac*/ 	.word	0x00045a80
        /*0db0*/ 	.word	0x00000000
        /*0db4*/ 	.word	0x00000000
        /*0db8*/ 	.short	0x0101
        /*0dba*/ 	.byte	0x3f
	.zero		1


	//   ....[89]....
        /*0dbc*/ 	.word	0x00045aa0
        /*0dc0*/ 	.word	0x00000002
        /*0dc4*/ 	.word	0x00000000
        /*0dc8*/ 	.short	0x010a
        /*0dca*/ 	.byte	0x3f
	.zero		1


	//   ....[90]....
        /*0dcc*/ 	.word	0x00045af0
        /*0dd0*/ 	.word	0x00000008
        /*0dd4*/ 	.word	0x00000000
        /*0dd8*/ 	.short	0x010a
        /*0dda*/ 	.byte	0x3f
	.zero		1


	//----- nvinfo : EIATTR_NUM_MBARRIERS
	.align		4
.L_1328:
        /*0ddc*/ 	.byte	0x03, 0x38
        /*0dde*/ 	.short	0x0017


	//----- nvinfo : EIATTR_EXIT_INSTR_OFFSETS
	.align		4
        /*0de0*/ 	.byte	0x04, 0x1c
        /*0de2*/ 	.short	(.L_1330 - .L_1329)


	//   ....[0]....
.L_1329:
        /*0de4*/ 	.word	0x00000a60


	//   ....[1]....
        /*0de8*/ 	.word	0x00021890


	//   ....[2]....
        /*0dec*/ 	.word	0x000268f0


	//----- nvinfo : EIATTR_MAX_THREADS
	.align		4
.L_1330:
        /*0df0*/ 	.byte	0x04, 0x05
        /*0df2*/ 	.short	(.L_1332 - .L_1331)
.L_1331:
        /*0df4*/ 	.word	0x00000180
        /*0df8*/ 	.word	0x00000001
        /*0dfc*/ 	.word	0x00000001


	//----- nvinfo : EIATTR_CRS_STACK_SIZE
	.align		4
.L_1332:
        /*0e00*/ 	.byte	0x04, 0x1e
        /*0e02*/ 	.short	(.L_1334 - .L_1333)
.L_1333:
        /*0e04*/ 	.word	0x00000000


	//----- nvinfo : EIATTR_CBANK_PARAM_SIZE
	.align		4
.L_1334:
        /*0e08*/ 	.byte	0x03, 0x19
        /*0e0a*/ 	.short	0x0bf0


	//----- nvinfo : EIATTR_PARAM_CBANK
	.align		4
        /*0e0c*/ 	.byte	0x04, 0x0a
        /*0e0e*/ 	.short	(.L_1336 - .L_1335)
	.align		4
.L_1335:
        /*0e10*/ 	.word	index@(.nv.constant0._ZN7cutlass13device_kernelIN5flash11enable_sm90INS1_16FlashAttnFwdSm90INS1_25CollectiveMainloopFwdSm90ILi2EN4cute5tupleIJNS5_1CILi1EEES8_S8_EEENS6_IJNS7_ILi128EEENS7_ILi96EEENS7_ILi64EEEEEELi256ENS_6half_tEfNS_4arch4Sm90ELb0ELb1ELb0ELb0ELb1ELb0ELb1ELb1ELb0ELb1ELb0ELb0EEENS1_21CollectiveEpilogueFwdINS6_IJSA_NS7_ILi256EEESB_EEES9_SE_SG_Li256ELb0ELb1ELb0ELb0EEENS1_30DynamicPersistentTileSchedulerILi256ELi128ELb0ELb1ELb1EEEEEEEEEvNT_6ParamsE)
        /*0e14*/ 	.short	0x0210
        /*0e16*/ 	.short	0x0bf0


	//----- nvinfo : EIATTR_SW_WAR
	.align		4
.L_1336:
        /*0e18*/ 	.byte	0x04, 0x36
        /*0e1a*/ 	.short	(.L_1338 - .L_1337)
.L_1337:
        /*0e1c*/ 	.word	0x00000008
.L_1338:


//--------------------- .nv.info._ZN7cutlass13device_kernelIN5flash11enable_sm90INS1_16FlashAttnFwdSm90INS1_25CollectiveMainloopFwdSm90ILi2EN4cute5tupleIJNS5_1CILi1EEES8_S8_EEENS6_IJNS7_ILi128EEENS7_ILi96EEENS7_ILi64EEEEEELi256ENS_6half_tEfNS_4arch4Sm90ELb0ELb1ELb0ELb1ELb1ELb0ELb0ELb1ELb0ELb1ELb0ELb0EEENS1_21CollectiveEpilogueFwdINS6_IJSA_NS7_ILi256EEESB_EEES9_SE_SG_Li256ELb1ELb1ELb0ELb0EEENS1_36VarlenDynamicPersistentTileSchedulerILi128ELi96ELi256ELi128ELb0ELb1ELb1ELb1ELb0ELb1EEEEEEEEEvNT_6ParamsE --------------------------
	.section	.nv.info._ZN7cutlass13device_kernelIN5flash11enable_sm90INS1_16FlashAttnFwdSm90INS1_25CollectiveMainloopFwdSm90ILi2EN4cute5tupleIJNS5_1CILi1EEES8_S8_EEENS6_IJNS7_ILi128EEENS7_ILi96EEENS7_ILi64EEEEEELi256ENS_6half_tEfNS_4arch4Sm90ELb0ELb1ELb0ELb1ELb1ELb0ELb0ELb1ELb0ELb1ELb0ELb0EEENS1_21CollectiveEpilogueFwdINS6_IJSA_NS7_ILi256EEESB_EEES9_SE_SG_Li256ELb1ELb1ELb0ELb0EEENS1_36VarlenDynamicPersistentTileSchedulerILi128ELi96ELi256ELi128ELb0ELb1ELb1ELb1ELb0ELb1EEEEEEEEEvNT_6ParamsE,"",@"SHT_CUDA_INFO"
	.sectionflags	@""
	.align	4


	//----- nvinfo : EIATTR_CUDA_API_VERSION
	.align		4
        /*0000*/ 	.byte	0x04, 0x37
        /*0002*/ 	.short	(.L_1340 - .L_1339)
.L_1339:
        /*0004*/ 	.word	0x00000082


	//----- nvinfo : EIATTR_KPARAM_INFO
	.align		4
.L_1340:
        /*0008*/ 	.byte	0x04, 0x17
        /*000a*/ 	.short	(.L_1342 - .L_1341)
.L_1341:
        /*000c*/ 	.word	0x00000000
        /*0010*/ 	.short	0x0000
        /*0012*/ 	.short	0x0070
        /*0014*/ 	.byte	0x00, 0xf0, 0x01, 0x2a


	//----- nvinfo : EIATTR_SPARSE_MMA_MASK
	.align		4
.L_1342:
        /*0018*/ 	.byte	0x03, 0x50
        /*001a*/ 	.short	0x0000


	//----- nvinfo : EIATTR_MAXREG_COUNT
	.align		4
        /*001c*/ 	.byte	0x03, 0x1b
        /*001e*/ 	.short	0x00a8


	//----- nvinfo : EIATTR_NUM_BARRIERS
	.align		4
        /*0020*/ 	.byte	0x02, 0x4c
        /*0022*/ 	.byte	0x10
	.zero		1


	//----- nvinfo : EIATTR_EXTERNS
	.align		4
        /*0024*/ 	.byte	0x04, 0x0f
        /*0026*/ 	.short	(.L_1344 - .L_1343)


	//   ....[0]....
	.align		4
.L_1343:
        /*0028*/ 	.word	index@(__assertfail)


	//----- nvinfo : EIATTR_ANNOTATIONS
	.align		4
.L_1344:
        /*002c*/ 	.byte	0x04, 0x55
        /*002e*/ 	.short	(.L_1346 - .L_1345)


	//   ....[0]....
.L_1345:
        /* <DEDUP_REMOVED lines=9> */


	//----- nvinfo : EIATTR_MERCURY_ISA_VERSION
	.align		4
.L_1346:
        /*00a8*/ 	.byte	0x03, 0x5f
        /*00aa*/ 	.short	0x0101


	//----- nvinfo : EIATTR_UNUSED_LOAD_BYTE_OFFSET
	.align		4
        /*00ac*/ 	.byte	0x04, 0x44
        /*00ae*/ 	.short	(.L_1348 - .L_1347)


	//   ....[0]....
.L_1347:
        /*00b0*/ 	.word	0x00000960
        /*00b4*/ 	.word	0x0000fff0


	//   ....[1]....
        /*00b8*/ 	.word	0x0000d150
        /*00bc*/ 	.word	0x0000fff0


	//----- nvinfo : EIATTR_INT_WARP_WIDE_INSTR_OFFSETS
	.align		4
.L_1348:
        /*00c0*/ 	.byte	0x04, 0x31
        /*00c2*/ 	.short	(.L_1350 - .L_1349)


	//   ....[0]....
.L_1349:
        /*00c4*/ 	.word	0x000000c0


	//   ....[1]....
        /*00c8*/ 	.word	0x000000d0


	//   ....[2]....
        /*00cc*/ 	.word	0x00000170


	//   ....[3]....
        /*00d0*/ 	.word	0x00011470


	//   ....[4]....
        /*00d4*/ 	.word	0x00011500


	//   ....[5]....
        /*00d8*/ 	.word	0x00014800


	//   ....[6]....
        /*00dc*/ 	.word	0x00014890


	//----- nvinfo : EIATTR_COOP_GROUP_MASK_REGIDS
	.align		4
.L_1350:
        /*00e0*/ 	.byte	0x04, 0x29
        /*00e2*/ 	.short	(.L_1352 - .L_1351)


	//   ....[0]....
.L_1351:
        /*00e4*/ 	.word	0xffffffff


	//   ....[1]....
        /*00e8*/ 	.word	0xffffffff


	//   ....[2]....
        /*00ec*/ 	.word	0xffffffff


	//   ....[3]....
        /*00f0*/ 	.word	0xffffffff


	//   ....[4]....
        /*00f4*/ 	.word	0xffffffff


	//   ....[5]....
        /*00f8*/ 	.word	0xffffffff


	//   ....[6]....
        /*00fc*/ 	.word	0xffffffff


	//   ....[7]....
        /*0100*/ 	.word	0xffffffff


	//   ....[8]....
        /*0104*/ 	.word	0xffffffff


	//   ....[9]....
        /*0108*/ 	.word	0xffffffff


	//   ....[10]....
        /*010c*/ 	.word	0xffffffff


	//   ....[11]....
        /*0110*/ 	.word	0xffffffff


	//   ....[12]....
        /*0114*/ 	.word	0xffffffff


	//   ....[13]....
        /*0118*/ 	.word	0xffffffff


	//   ....[14]....
        /*011c*/ 	.word	0xffffffff


	//   ....[15]....
        /*0120*/ 	.word	0xffffffff


	//   ....[16]....
        /*0124*/ 	.word	0xffffffff


	//   ....[17]....
        /*0128*/ 	.word	0xffffffff


	//   ....[18]....
        /*012c*/ 	.word	0xffffffff


	//   ....[19]....
        /*0130*/ 	.word	0xffffffff


	//   ....[20]....
        /*0134*/ 	.word	0xffffffff


	//   ....[21]....
        /*0138*/ 	.word	0xffffffff


	//   ....[22]....
        /*013c*/ 	.word	0xffffffff


	//   ....[23]....
        /*0140*/ 	.word	0xffffffff


	//   ....[24]....
        /*0144*/ 	.word	0xffffffff


	//   ....[25]....
        /*0148*/ 	.word	0xffffffff


	//   ....[26]....
        /*014c*/ 	.word	0xffffffff


	//   ....[27]....
        /*0150*/ 	.word	0xffffffff


	//   ....[28]....
        /*0154*/ 	.word	0xffffffff


	//   ....[29]....
        /*0158*/ 	.word	0xffffffff


	//   ....[30]....
        /*015c*/ 	.word	0xffffffff


	//   ....[31]....
        /*0160*/ 	.word	0xffffffff


	//   ....[32]....
        /*0164*/ 	.word	0xffffffff


	//   ....[33]....
        /*0168*/ 	.word	0xffffffff


	//   ....[34]....
        /*016c*/ 	.word	0xffffffff


	//   ....[35]....
        /*0170*/ 	.word	0xffffffff


	//   ....[36]....
        /*0174*/ 	.word	0xffffffff


	//   ....[37]....
        /*0178*/ 	.word	0xffffffff


	//   ....[38]....
        /*017c*/ 	.word	0xffffffff


	//   ....[39]....
        /*0180*/ 	.word	0xffffffff


	//   ....[40]....
        /*0184*/ 	.word	0xffffffff


	//   ....[41]....
        /*0188*/ 	.word	0xffffffff


	//   ....[42]....
        /*018c*/ 	.word	0xffffffff


	//   ....[43]....
        /*0190*/ 	.word	0xffffffff


	//   ....[44]....
        /*0194*/ 	.word	0xffffffff


	//   ....[45]....
        /*0198*/ 	.word	0xffffffff


	//   ....[46]....
        /*019c*/ 	.word	0xffffffff


	//   ....[47]....
        /*01a0*/ 	.word	0xffffffff


	//   ....[48]....
        /*01a4*/ 	.word	0xffffffff


	//   ....[49]....
        /*01a8*/ 	.word	0xffffffff


	//   ....[50]....
        /*01ac*/ 	.word	0xffffffff


	//   ....[51]....
        /*01b0*/ 	.word	0xffffffff


	//   ....[52]....
        /*01b4*/ 	.word	0xffffffff


	//   ....[53]....
        /*01b8*/ 	.word	0xffffffff


	//   ....[54]....
        /*01bc*/ 	.word	0xffffffff


	//   ....[55]....
        /*01c0*/ 	.word	0xffffffff


	//   ....[56]....
        /*01c4*/ 	.word	0xffffffff


	//   ....[57]....
        /*01c8*/ 	.word	0xffffffff


	//   ....[58]....
        /*01cc*/ 	.word	0xffffffff


	//   ....[59]....
        /*01d0*/ 	.word	0xffffffff


	//   ....[60]....
        /*01d4*/ 	.word	0xffffffff


	//   ....[61]....
        /*01d8*/ 	.word	0xffffffff


	//   ....[62]....
        /*01dc*/ 	.word	0xffffffff


	//   ....[63]....
        /*01e0*/ 	.word	0xffffffff


	//   ....[64]....
        /*01e4*/ 	.word	0xffffffff


	//   ....[65]....
        /*01e8*/ 	.word	0xffffffff


	//   ....[66]....
        /*01ec*/ 	.word	0xffffffff


	//   ....[67]....
        /*01f0*/ 	.word	0xffffffff


	//   ....[68]....
        /*01f4*/ 	.word	0xffffffff


	//   ....[69]....
        /*01f8*/ 	.word	0xffffffff


	//   ....[70]....
        /*01fc*/ 	.word	0xffffffff


	//   ....[71]....
        /*0200*/ 	.word	0xffffffff


	//   ....[72]....
        /*0204*/ 	.word	0xffffffff


	//   ....[73]....
        /*0208*/ 	.word	0xffffffff


	//   ....[74]....
        /*020c*/ 	.word	0xffffffff


	//   ....[75]....
        /*0210*/ 	.word	0xffffffff


	//   ....[76]....
        /*0214*/ 	.word	0xffffffff


	//   ....[77]....
        /*0218*/ 	.word	0xffffffff


	//   ....[78]....
        /*021c*/ 	.word	0xffffffff


	//   ....[79]....
        /*0220*/ 	.word	0xffffffff


	//   ....[80]....
        /*0224*/ 	.word	0xffffffff


	//   ....[81]....
        /*0228*/ 	.word	0xffffffff


	//   ....[82]....
        /*022c*/ 	.word	0xffffffff


	//   ....[83]....
        /*0230*/ 	.word	0xffffffff


	//   ....[84]....
        /*0234*/ 	.word	0xffffffff


	//   ....[85]....
        /*0238*/ 	.word	0xffffffff


	//   ....[86]....
        /*023c*/ 	.word	0xffffffff


	//   ....[87]....
        /*0240*/ 	.word	0xffffffff


	//   ....[88]....
        /*0244*/ 	.word	0xffffffff


	//   ....[89]....
        /*0248*/ 	.word	0xffffffff


	//   ....[90]....
        /*024c*/ 	.word	0xffffffff


	//   ....[91]....
        /*0250*/ 	.word	0xffffffff


	//   ....[92]....
        /*0254*/ 	.word	0xffffffff


	//   ....[93]....
        /*0258*/ 	.word	0xffffffff


	//   ....[94]....
        /*025c*/ 	.word	0xffffffff


	//   ....[95]....
        /*0260*/ 	.word	0xffffffff


	//   ....[96]....
        /*0264*/ 	.word	0xffffffff


	//   ....[97]....
        /*0268*/ 	.word	0xffffffff


	//   ....[98]....
        /*026c*/ 	.word	0xffffffff


	//   ....[99]....
        /*0270*/ 	.word	0xffffffff


	//   ....[100]....
        /*0274*/ 	.word	0xffffffff


	//   ....[101]....
        /*0278*/ 	.word	0xffffffff


	//   ....[102]....
        /*027c*/ 	.word	0xffffffff


	//   ....[103]....
        /*0280*/ 	.word	0xffffffff


	//   ....[104]....
        /*0284*/ 	.word	0xffffffff


	//   ....[105]....
        /*0288*/ 	.word	0xffffffff


	//   ....[106]....
        /*028c*/ 	.word	0xffffffff


	//   ....[107]....
        /*0290*/ 	.word	0xffffffff


	//   ....[108]....
        /*0294*/ 	.word	0xffffffff


	//   ....[109]....
        /*0298*/ 	.word	0xffffffff


	//   ....[110]....
        /*029c*/ 	.word	0xffffffff


	//   ....[111]....
        /*02a0*/ 	.word	0xffffffff


	//   ....[112]....
        /*02a4*/ 	.word	0xffffffff


	//   ....[113]....
        /*02a8*/ 	.word	0xffffffff


	//   ....[114]....
        /*02ac*/ 	.word	0xffffffff


	//   ....[115]....
        /*02b0*/ 	.word	0xffffffff


	//   ....[116]....
        /*02b4*/ 	.word	0xffffffff


	//   ....[117]....
        /*02b8*/ 	.word	0xffffffff


	//   ....[118]....
        /*02bc*/ 	.word	0xffffffff


	//   ....[119]....
        /*02c0*/ 	.word	0xffffffff


	//   ....[120]....
        /*02c4*/ 	.word	0xffffffff


	//   ....[121]....
        /*02c8*/ 	.word	0xffffffff


	//   ....[122]....
        /*02cc*/ 	.word	0xffffffff


	//   ....[123]....
        /*02d0*/ 	.word	0xffffffff


	//   ....[124]....
        /*02d4*/ 	.word	0xffffffff


	//   ....[125]....
        /*02d8*/ 	.word	0xffffffff


	//   ....[126]....
        /*02dc*/ 	.word	0xffffffff


	//   ....[127]....
        /*02e0*/ 	.word	0xffffffff


	//   ....[128]....
        /*02e4*/ 	.word	0xffffffff


	//   ....[129]....
        /*02e8*/ 	.word	0xffffffff


	//   ....[130]....
        /*02ec*/ 	.word	0xffffffff


	//   ....[131]....
        /*02f0*/ 	.word	0xffffffff


	//   ....[132]....
        /*02f4*/ 	.word	0xffffffff


	//   ....[133]....
        /*02f8*/ 	.word	0xffffffff


	//   ....[134]....
        /*02fc*/ 	.word	0xffffffff


	//   ....[135]....
        /*0300*/ 	.word	0xffffffff


	//   ....[136]....
        /*0304*/ 	.word	0xffffffff


	//   ....[137]....
        /*0308*/ 	.word	0xffffffff


	//   ....[138]....
        /*030c*/ 	.word	0xffffffff


	//   ....[139]....
        /*0310*/ 	.word	0xffffffff


	//   ....[140]....
        /*0314*/ 	.word	0xffffffff


	//   ....[141]....
        /*0318*/ 	.word	0xffffffff


	//   ....[142]....
        /*031c*/ 	.word	0xffffffff


	//   ....[143]....
        /*0320*/ 	.word	0xffffffff


	//   ....[144]....
        /*0324*/ 	.word	0xffffffff


	//   ....[145]....
        /*0328*/ 	.word	0xffffffff


	//   ....[146]....
        /*032c*/ 	.word	0xffffffff


	//   ....[147]....
        /*0330*/ 	.word	0xffffffff


	//   ....[148]....
        /*0334*/ 	.word	0xffffffff


	//   ....[149]....
        /*0338*/ 	.word	0xffffffff


	//   ....[150]....
        /*033c*/ 	.word	0xffffffff


	//   ....[151]....
        /*0340*/ 	.word	0x0500000f


	//   ....[152]....
        /*0344*/ 	.word	0x0500000f


	//   ....[153]....
        /*0348*/ 	.word	0x0500000f


	//   ....[154]....
        /*034c*/ 	.word	0x0500000f


	//   ....[155]....
        /*0350*/ 	.word	0x0500000f


	//   ....[156]....
        /*0354*/ 	.word	0x0500000f


	//   ....[157]....
        /*0358*/ 	.word	0x0500000f


	//   ....[158]....
        /*035c*/ 	.word	0x0500000f


	//   ....[159]....
        /*0360*/ 	.word	0x0500000f


	//   ....[160]....
        /*0364*/ 	.word	0x0500000f


	//   ....[161]....
        /*0368*/ 	.word	0x0500000f


	//   ....[162]....
        /*036c*/ 	.word	0x0500000f


	//   ....[163]....
        /*0370*/ 	.word	0x0500000f


	//   ....[164]....
        /*0374*/ 	.word	0x0500000f


	//   ....[165]....
        /*0378*/ 	.word	0x0500000f


	//   ....[166]....
        /*037c*/ 	.word	0x0500000f


	//   ....[167]....
        /*0380*/ 	.word	0x0500000f


	//   ....[168]....
        /*0384*/ 	.word	0x0500000f


	//   ....[169]....
        /*0388*/ 	.word	0x0500000f


	//   ....[170]....
        /*038c*/ 	.word	0x0500000f


	//   ....[171]....
        /*0390*/ 	.word	0x0500000f


	//   ....[172]....
        /*0394*/ 	.word	0x0500000f


	//   ....[173]....
        /*0398*/ 	.word	0x0500000f


	//   ....[174]....
        /*039c*/ 	.word	0x0500000f


	//   ....[175]....
        /*03a0*/ 	.word	0x0500000f


	//   ....[176]....
        /*03a4*/ 	.word	0x0500000f


	//   ....[177]....
        /*03a8*/ 	.word	0x0500000f


	//   ....[178]....
        /*03ac*/ 	.word	0x0500000f


	//   ....[179]....
        /*03b0*/ 	.word	0x0500000f


	//   ....[180]....
        /*03b4*/ 	.word	0x0500000f


	//   ....[181]....
        /*03b8*/ 	.word	0x0500000f


	//   ....[182]....
        /*03bc*/ 	.word	0x0500000f


	//   ....[183]....
        /*03c0*/ 	.word	0x0500000f


	//   ....[184]....
        /*03c4*/ 	.word	0x0500000f


	//   ....[185]....
        /*03c8*/ 	.word	0x0500000f


	//   ....[186]....
        /*03cc*/ 	.word	0x0500000f


	//   ....[187]....
        /*03d0*/ 	.word	0x0500000f


	//   ....[188]....
        /*03d4*/ 	.word	0x0500000f


	//   ....[189]....
        /*03d8*/ 	.word	0x0500000f


	//   ....[190]....
        /*03dc*/ 	.word	0x0500000f


	//   ....[191]....
        /*03e0*/ 	.word	0x0500000f


	//   ....[192]....
        /*03e4*/ 	.word	0x0500000f


	//   ....[193]....
        /*03e8*/ 	.word	0x0500000f


	//   ....[194]....
        /*03ec*/ 	.word	0x0500000f


	//   ....[195]....
        /*03f0*/ 	.word	0x0500000f


	//   ....[196]....
        /*03f4*/ 	.word	0x0500000f


	//   ....[197]....
        /*03f8*/ 	.word	0x0500000f


	//   ....[198]....
        /*03fc*/ 	.word	0x0500000f


	//   ....[199]....
        /*0400*/ 	.word	0x0500000f


	//   ....[200]....
        /*0404*/ 	.word	0x0500000f


	//   ....[201]....
        /*0408*/ 	.word	0x0500000f


	//   ....[202]....
        /*040c*/ 	.word	0x0500000f


	//   ....[203]....
        /*0410*/ 	.word	0x0500000f


	//   ....[204]....
        /*0414*/ 	.word	0x0500000f


	//   ....[205]....
        /*0418*/ 	.word	0x0500000f


	//   ....[206]....
        /*041c*/ 	.word	0x0500000f


	//   ....[207]....
        /*0420*/ 	.word	0x0500000f


	//   ....[208]....
        /*0424*/ 	.word	0x0500000f


	//   ....[209]....
        /*0428*/ 	.word	0x0500000f


	//   ....[210]....
        /*042c*/ 	.word	0x0500000f


	//   ....[211]....
        /*0430*/ 	.word	0x0500000f


	//   ....[212]....
        /*0434*/ 	.word	0x0500000f


	//   ....[213]....
        /*0438*/ 	.word	0x0500000f


	//   ....[214]....
        /*043c*/ 	.word	0x0500000f


	//   ....[215]....
        /*0440*/ 	.word	0x0500000f


	//   ....[216]....
        /*0444*/ 	.word	0x0500000f


	//   ....[217]....
        /*0448*/ 	.word	0x0500000f


	//   ....[218]....
        /*044c*/ 	.word	0x0500000f


	//   ....[219]....
        /*0450*/ 	.word	0x0500000f


	//   ....[220]....
        /*0454*/ 	.word	0x0500000f


	//   ....[221]....
        /*0458*/ 	.word	0x0500000f


	//   ....[222]....
        /*045c*/ 	.word	0x0500000f


	//   ....[223]....
        /*0460*/ 	.word	0x0500000f


	//   ....[224]....
        /*0464*/ 	.word	0x0500000f


	//   ....[225]....
        /*0468*/ 	.word	0x0500000f


	//   ....[226]....
        /*046c*/ 	.word	0x0500000f


	//   ....[227]....
        /*0470*/ 	.word	0x0500000f


	//   ....[228]....
        /*0474*/ 	.word	0x0500000f


	//   ....[229]....
        /*0478*/ 	.word	0x0500000f


	//   ....[230]....
        /*047c*/ 	.word	0x0500000f


	//   ....[231]....
        /*0480*/ 	.word	0x0500000f


	//   ....[232]....
        /*0484*/ 	.word	0x0500000f


	//   ....[233]....
        /*0488*/ 	.word	0x0500000f


	//----- nvinfo : EIATTR_COOP_GROUP_INSTR_OFFSETS
	.align		4
.L_1352:
        /*048c*/ 	.byte	0x04, 0x28
        /*048e*/ 	.short	(.L_1354 - .L_1353)


	//   ....[0]....
.L_1353:
        /*0490*/ 	.word	0x00000080


	//   ....[1]....
        /*0494*/ 	.word	0x00000090


	//   ....[2]....
        /*0498*/ 	.word	0x000002d0


	//   ....[3]....
        /*049c*/ 	.word	0x00000430


	//   ....[4]....
        /*04a0*/ 	.word	0x00000550


	//   ....[5]....
        /*04a4*/ 	.word	0x000006b0


	//   ....[6]....
        /*04a8*/ 	.word	0x00001a80


	//   ....[7]....
        /*04ac*/ 	.word	0x000021e0


	//   ....[8]....
        /*04b0*/ 	.word	0x00002410


	//   ....[9]....
        /*04b4*/ 	.word	0x00003140


	//   ....[10]....
        /*04b8*/ 	.word	0x00003250


	//   ....[11]....
        /*04bc*/ 	.word	0x00003880


	//   ....[12]....
        /*04c0*/ 	.word	0x000038e0


	//   ....[13]....
        /*04c4*/ 	.word	0x00004ad0


	//   ....[14]....
        /*04c8*/ 	.word	0x00005500


	//   ....[15]....
        /*04cc*/ 	.word	0x00005a80


	//   ....[16]....
        /*04d0*/ 	.word	0x00005ba0


	//   ....[17]....
        /*04d4*/ 	.word	0x00006210


	//   ....[18]....
        /*04d8*/ 	.word	0x00006330


	//   ....[19]....
        /*04dc*/ 	.word	0x00007e50


	//   ....[20]....
        /*04e0*/ 	.word	0x00007e80


	//   ....[21]....
        /*04e4*/ 	.word	0x000082c0


	//   ....[22]....
        /*04e8*/ 	.word	0x00008490


	//   ....[23]....
        /*04ec*/ 	.word	0x00009ad0


	//   ....[24]....
        /*04f0*/ 	.word	0x0000a500


	//   ....[25]....
        /*04f4*/ 	.word	0x0000aa80


	//   ....[26]....
        /*04f8*/ 	.word	0x0000aba0


	//   ....[27]....
        /*04fc*/ 	.word	0x0000b210


	//   ....[28]....
        /*0500*/ 	.word	0x0000b330


	//   ....[29]....
        /*0504*/ 	.word	0x0000c6d0


	//   ....[30]....
        /*0508*/ 	.word	0x0000c710


	//   ....[31]....
        /*050c*/ 	.word	0x0000c7c0


	//   ....[32]....
        /*0510*/ 	.word	0x0000c820


	//   ....[33]....
        /*0514*/ 	.word	0x0000e1f0


	//   ....[34]....
        /*0518*/ 	.word	0x0000e230


	//   ....[35]....
        /*051c*/ 	.word	0x0000e270


	//   ....[36]....
        /*0520*/ 	.word	0x0000e2a0


	//   ....[37]....
        /*0524*/ 	.word	0x0000eb40


	//   ....[38]....
        /*0528*/ 	.word	0x0000eb70


	//   ....[39]....
        /*052c*/ 	.word	0x0000ecb0


	//   ....[40]....
        /*0530*/ 	.word	0x0000ecd0


	//   ....[41]....
        /*0534*/ 	.word	0x0000ee10


	//   ....[42]....
        /*0538*/ 	.word	0x0000ee30


	//   ....[43]....
        /*053c*/ 	.word	0x0000ef80


	//   ....[44]....
        /*0540*/ 	.word	0x0000efa0


	//   ....[45]....
        /*0544*/ 	.word	0x0000f8d0


	//   ....[46]....
        /*0548*/ 	.word	0x0000f900


	//   ....[47]....
        /*054c*/ 	.word	0x0000fa50


	//   ....[48]....
        /*0550*/ 	.word	0x0000fa70


	//   ....[49]....
        /*0554*/ 	.word	0x0000fbb0


	//   ....[50]....
        /*0558*/ 	.word	0x0000fbd0


	//   ....[51]....
        /*055c*/ 	.word	0x0000fd20


	//   ....[52]....
        /*0560*/ 	.word	0x0000fd40


	//   ....[53]....
        /*0564*/ 	.word	0x0000ff20


	//   ....[54]....
        /*0568*/ 	.word	0x000100d0


	//   ....[55]....
        /*056c*/ 	.word	0x00010100


	//   ....[56]....
        /*0570*/ 	.word	0x00010130


	//   ....[57]....
        /*0574*/ 	.word	0x00010160


	//   ....[58]....
        /*0578*/ 	.word	0x00010190


	//   ....[59]....
        /*057c*/ 	.word	0x000101c0


	//   ....[60]....
        /*0580*/ 	.word	0x00010310


	//   ....[61]....
        /*0584*/ 	.word	0x00010340


	//   ....[62]....
        /*0588*/ 	.word	0x00010370


	//   ....[63]....
        /*058c*/ 	.word	0x000103a0


	//   ....[64]....
        /*0590*/ 	.word	0x000103d0


	//   ....[65]....
        /*0594*/ 	.word	0x00010400


	//   ....[66]....
        /*0598*/ 	.word	0x00010490


	//   ....[67]....
        /*059c*/ 	.word	0x000104f0


	//   ....[68]....
        /*05a0*/ 	.word	0x00010580


	//   ....[69]....
        /*05a4*/ 	.word	0x00012020


	//   ....[70]....
        /*05a8*/ 	.word	0x00012040


	//   ....[71]....
        /*05ac*/ 	.word	0x000120d0


	//   ....[72]....
        /*05b0*/ 	.word	0x000120f0


	//   ....[73]....
        /*05b4*/ 	.word	0x00012170


	//   ....[74]....
        /*05b8*/ 	.word	0x00012190


	//   ....[75]....
        /*05bc*/ 	.word	0x00012210


	//   ....[76]....
        /*05c0*/ 	.word	0x00012230


	//   ....[77]....
        /*05c4*/ 	.word	0x000122b0


	//   ....[78]....
        /*05c8*/ 	.word	0x000122d0


	//   ....[79]....
        /*05cc*/ 	.word	0x000122e0


	//   ....[80]....
        /*05d0*/ 	.word	0x000122f0


	//   ....[81]....
        /*05d4*/ 	.word	0x00012a20


	//   ....[82]....
        /*05d8*/ 	.word	0x00012a50


	//   ....[83]....
        /*05dc*/ 	.word	0x00012b10


	//   ....[84]....
        /*05e0*/ 	.word	0x00012b20


	//   ....[85]....
        /*05e4*/ 	.word	0x00012bb0


	//   ....[86]....
        /*05e8*/ 	.word	0x00012bc0


	//   ....[87]....
        /*05ec*/ 	.word	0x00012c50


	//   ....[88]....
        /*05f0*/ 	.word	0x00012c60


	//   ....[89]....
        /*05f4*/ 	.word	0x00012cf0


	//   ....[90]....
        /*05f8*/ 	.word	0x00012d00


	//   ....[91]....
        /*05fc*/ 	.word	0x00012d90


	//   ....[92]....
        /*0600*/ 	.word	0x00012da0


	//   ....[93]....
        /*0604*/ 	.word	0x00012e20


	//   ....[94]....
        /*0608*/ 	.word	0x00012e30


	//   ....[95]....
        /*060c*/ 	.word	0x00012e40


	//   ....[96]....
        /*0610*/ 	.word	0x00012e50


	//   ....[97]....
        /*0614*/ 	.word	0x00013360


	//   ....[98]....
        /*0618*/ 	.word	0x00013380


	//   ....[99]....
        /*061c*/ 	.word	0x000133d0


	//   ....[100]....
        /*0620*/ 	.word	0x00013490


	//   ....[101]....
        /*0624*/ 	.word	0x000134a0


	//   ....[102]....
        /*0628*/ 	.word	0x000134d0


	//   ....[103]....
        /*062c*/ 	.word	0x00013560


	//   ....[104]....
        /*0630*/ 	.word	0x00013610


	//   ....[105]....
        /*0634*/ 	.word	0x00013620


	//   ....[106]....
        /*0638*/ 	.word	0x00013650


	//   ....[107]....
        /*063c*/ 	.word	0x00013660


	//   ....[108]....
        /*0640*/ 	.word	0x000136f0


	//   ....[109]....
        /*0644*/ 	.word	0x00013e30


	//   ....[110]....
        /*0648*/ 	.word	0x00013e50


	//   ....[111]....
        /*064c*/ 	.word	0x00013ea0


	//   ....[112]....
        /*0650*/ 	.word	0x00013eb0


	//   ....[113]....
        /*0654*/ 	.word	0x00013ef0


	//   ....[114]....
        /*0658*/ 	.word	0x00013f00


	//   ....[115]....
        /*065c*/ 	.word	0x00013f40


	//   ....[116]....
        /*0660*/ 	.word	0x00013f50


	//   ....[117]....
        /*0664*/ 	.word	0x00013f90


	//   ....[118]....
        /*0668*/ 	.word	0x00013fa0


	//   ....[119]....
        /*066c*/ 	.word	0x00013fb0


	//   ....[120]....
        /*0670*/ 	.word	0x00013ff0


	//   ....[121]....
        /*0674*/ 	.word	0x00014330


	//   ....[122]....
        /*0678*/ 	.word	0x00014350


	//   ....[123]....
        /*067c*/ 	.word	0x00014360


	//   ....[124]....
        /*0680*/ 	.word	0x00014370


	//   ....[125]....
        /*0684*/ 	.word	0x00014390


	//   ....[126]....
        /*0688*/ 	.word	0x00014400


	//   ....[127]....
        /*068c*/ 	.word	0x00014470


	//   ....[128]....
        /*0690*/ 	.word	0x00014490


	//   ....[129]....
        /*0694*/ 	.word	0x000144a0


	//   ....[130]....
        /*0698*/ 	.word	0x00014500


	//   ....[131]....
        /*069c*/ 	.word	0x00014520


	//   ....[132]....
        /*06a0*/ 	.word	0x00014580


	//   ....[133]....
        /*06a4*/ 	.word	0x00014a80


	//   ....[134]....
        /*06a8*/ 	.word	0x00014ab0


	//   ....[135]....
        /*06ac*/ 	.word	0x00014ae0


	//   ....[136]....
        /*06b0*/ 	.word	0x00014b10


	//   ....[137]....
        /*06b4*/ 	.word	0x00014b40


	//   ....[138]....
        /*06b8*/ 	.word	0x00014b70


	//   ....[139]....
        /*06bc*/ 	.word	0x00014ba0


	//   ....[140]....
        /*06c0*/ 	.word	0x00014bd0


	//   ....[141]....
        /*06c4*/ 	.word	0x00014d50


	//   ....[142]....
        /*06c8*/ 	.word	0x00014d80


	//   ....[143]....
        /*06cc*/ 	.word	0x00014db0


	//   ....[144]....
        /*06d0*/ 	.word	0x00014de0


	//   ....[145]....
        /*06d4*/ 	.word	0x00014e10


	//   ....[146]....
        /*06d8*/ 	.word	0x00014e40


	//   ....[147]....
        /*06dc*/ 	.word	0x00014f00


	//   ....[148]....
        /*06e0*/ 	.word	0x00014f20


	//   ....[149]....
        /*06e4*/ 	.word	0x00014f90


	//   ....[150]....
        /*06e8*/ 	.word	0x00015630


	//   ....[151]....
        /*06ec*/ 	.word	0x00015c90


	//   ....[152]....
        /*06f0*/ 	.word	0x00015d80


	//   ....[153]....
        /*06f4*/ 	.word	0x00015e20


	//   ....[154]....
        /*06f8*/ 	.word	0x00015e80


	//   ....[155]....
        /*06fc*/ 	.word	0x00015f70


	//   ....[156]....
        /*0700*/ 	.word	0x00015fe0


	//   ....[157]....
        /*0704*/ 	.word	0x000160d0


	//   ....[158]....
        /*0708*/ 	.word	0x00016140


	//   ....[159]....
        /*070c*/ 	.word	0x00016230


	//   ....[160]....
        /*0710*/ 	.word	0x000162a0


	//   ....[161]....
        /*0714*/ 	.word	0x00016390


	//   ....[162]....
        /*0718*/ 	.word	0x00016400


	//   ....[163]....
        /*071c*/ 	.word	0x000164a0


	//   ....[164]....
        /*0720*/ 	.word	0x00016590


	//   ....[165]....
        /*0724*/ 	.word	0x00016600


	//   ....[166]....
        /*0728*/ 	.word	0x00016660


	//   ....[167]....
        /*072c*/ 	.word	0x00016750


	//   ....[168]....
        /*0730*/ 	.word	0x000167b0


	//   ....[169]....
        /*0734*/ 	.word	0x000168b0


	//   ....[170]....
        /*0738*/ 	.word	0x00016910


	//   ....[171]....
        /*073c*/ 	.word	0x00016a10


	//   ....[172]....
        /*0740*/ 	.word	0x00016a70


	//   ....[173]....
        /*0744*/ 	.word	0x00016b70


	//   ....[174]....
        /*0748*/ 	.word	0x00016bd0


	//   ....[175]....
        /*074c*/ 	.word	0x00016cd0


	//   ....[176]....
        /*0750*/ 	.word	0x00016d30


	//   ....[177]....
        /*0754*/ 	.word	0x00016e30


	//   ....[178]....
        /*0758*/ 	.word	0x00016e90


	//   ....[179]....
        /*075c*/ 	.word	0x00016f30


	//   ....[180]....
        /*0760*/ 	.word	0x000170b0


	//   ....[181]....
        /*0764*/ 	.word	0x00017190


	//   ....[182]....
        /*0768*/ 	.word	0x00017220


	//   ....[183]....
        /*076c*/ 	.word	0x00017330


	//   ....[184]....
        /*0770*/ 	.word	0x00017390


	//   ....[185]....
        /*0774*/ 	.word	0x000174a0


	//   ....[186]....
        /*0778*/ 	.word	0x00017500


	//   ....[187]....
        /*077c*/ 	.word	0x00017610


	//   ....[188]....
        /*0780*/ 	.word	0x00017670


	//   ....[189]....
        /*0784*/ 	.word	0x00017780


	//   ....[190]....
        /*0788*/ 	.word	0x000177e0


	//   ....[191]....
        /*078c*/ 	.word	0x000178a0


	//   ....[192]....
        /*0790*/ 	.word	0x00017a00


	//   ....[193]....
        /*0794*/ 	.word	0x00017aa0


	//   ....[194]....
        /*0798*/ 	.word	0x00017b00


	//   ....[195]....
        /*079c*/ 	.word	0x00017bb0


	//   ....[196]....
        /*07a0*/ 	.word	0x00017c10


	//   ....[197]....
        /*07a4*/ 	.word	0x00017cc0


	//   ....[198]....
        /*07a8*/ 	.word	0x00017d20


	//   ....[199]....
        /*07ac*/ 	.word	0x00017dd0


	//   ....[200]....
        /*07b0*/ 	.word	0x00017e30


	//   ....[201]....
        /*07b4*/ 	.word	0x00017ee0


	//   ....[202]....
        /*07b8*/ 	.word	0x00017f40


	//   ....[203]....
        /*07bc*/ 	.word	0x00017ff0


	//   ....[204]....
        /*07c0*/ 	.word	0x000180e0


	//   ....[205]....
        /*07c4*/ 	.word	0x00018180


	//   ....[206]....
        /*07c8*/ 	.word	0x000181e0


	//   ....[207]....
        /*07cc*/ 	.word	0x000182b0


	//   ....[208]....
        /*07d0*/ 	.word	0x00018310


	//   ....[209]....
        /*07d4*/ 	.word	0x000183e0


	//   ....[210]....
        /*07d8*/ 	.word	0x00018440


	//   ....[211]....
        /*07dc*/ 	.word	0x00018510


	//   ....[212]....
        /*07e0*/ 	.word	0x00018570


	//   ....[213]....
        /*07e4*/ 	.word	0x00018640


	//   ....[214]....
        /*07e8*/ 	.word	0x000186a0


	//   ....[215]....
        /*07ec*/ 	.word	0x00018770


	//   ....[216]....
        /*07f0*/ 	.word	0x00018800


	//   ....[217]....
        /*07f4*/ 	.word	0x000188a0


	//   ....[218]....
        /*07f8*/ 	.word	0x000189c0


	//   ....[219]....
        /*07fc*/ 	.word	0x00018a30


	//   ....[220]....
        /*0800*/ 	.word	0x00018aa0


	//   ....[221]....
        /*0804*/ 	.word	0x00018b10


	//   ....[222]....
        /*0808*/ 	.word	0x00018b80


	//   ....[223]....
        /*080c*/ 	.word	0x00018c00


	//   ....[224]....
        /*0810*/ 	.word	0x00018c90


	//   ....[225]....
        /*0814*/ 	.word	0x00018d20


	//   ....[226]....
        /*0818*/ 	.word	0x00018d90


	//   ....[227]....
        /*081c*/ 	.word	0x00018e00


	//   ....[228]....
        /*0820*/ 	.word	0x00018e70


	//   ....[229]....
        /*0824*/ 	.word	0x00018ef0


	//   ....[230]....
        /*0828*/ 	.word	0x00018f60


	//   ....[231]....
        /*082c*/ 	.word	0x00019000


	//   ....[232]....
        /*0830*/ 	.word	0x00019090


	//   ....[233]....
        /*0834*/ 	.word	0x000191b0


	//----- nvinfo : EIATTR_REG_RECONFIG
	.align		4
.L_1354:
        /*0838*/ 	.byte	0x01, 0x54
	.zero		2


	//----- nvinfo : EIATTR_SYSCALL_OFFSETS
	.align		4
        /*083c*/ 	.byte	0x04, 0x46
        /*083e*/ 	.short	(.L_1356 - .L_1355)


	//   ....[0]....
.L_1355:
        /*0840*/ 	.word	0x00001c60


	//   ....[1]....
        /*0844*/ 	.word	0x00011660


	//   ....[2]....
        /*0848*/ 	.word	0x000117b0


	//   ....[3]....
        /*084c*/ 	.word	0x000118a0


	//   ....[4]....
        /*0850*/ 	.word	0x00012610


	//----- nvinfo : EIATTR_MBARRIER_INSTR_OFFSETS
	.align		4
.L_1356:
        /*0854*/ 	.byte	0x04, 0x39
        /*0856*/ 	.short	(.L_1358 - .L_1357)


	//   ....[0]....
.L_1357:
        /*0858*/ 	.word	0x00000180
        /*085c*/ 	.word	0x000000ff
        /*0860*/ 	.word	0x00022800
        /*0864*/ 	.short	0x0100
        /*0866*/ 	.byte	0x08
	.zero		1


	//   ....[1]....
        /*0868*/ 	.word	0x00000190
        /*086c*/ 	.word	0x000000ff
        /*0870*/ 	.word	0x00022820
        /*0874*/ 	.short	0x0100
        /*0876*/ 	.byte	0x08
	.zero		1


	//   ....[2]....
        /*0878*/ 	.word	0x00000280
        /*087c*/ 	.word	0x000000ff
        /*0880*/ 	.word	0x00022830
        /*0884*/ 	.short	0x0100
        /*0886*/ 	.byte	0x08
	.zero		1


	//   ....[3]....
        /*0888*/ 	.word	0x00000290
        /*088c*/ 	.word	0x000000ff
        /*0890*/ 	.word	0x00022840
        /*0894*/ 	.short	0x0100
        /*0896*/ 	.byte	0x08
	.zero		1


	//   ....[4]....
        /*0898*/ 	.word	0x000002a0
        /*089c*/ 	.word	0x000000ff
        /*08a0*/ 	.word	0x00022838
        /*08a4*/ 	.short	0x0100
        /*08a6*/ 	.byte	0x08
	.zero		1


	//   ....[5]....
        /*08a8*/ 	.word	0x000002b0
        /*08ac*/ 	.word	0x000000ff
        /*08b0*/ 	.word	0x00022848
        /*08b4*/ 	.short	0x0100
        /*08b6*/ 	.byte	0x08
	.zero		1


	//   ....[6]....
        /*08b8*/ 	.word	0x000003e0
        /*08bc*/ 	.word	0x000000ff
        /*08c0*/ 	.word	0x00022850
        /*08c4*/ 	.short	0x0100
        /*08c6*/ 	.byte	0x08
	.zero		1


	//   ....[7]....
        /*08c8*/ 	.word	0x000003f0
        /*08cc*/ 	.word	0x000000ff
        /*08d0*/ 	.word	0x00022860
        /*08d4*/ 	.short	0x0100
        /*08d6*/ 	.byte	0x08
	.zero		1


	//   ....[8]....
        /*08d8*/ 	.word	0x00000400
        /*08dc*/ 	.word	0x000000ff
        /*08e0*/ 	.word	0x00022858
        /*08e4*/ 	.short	0x0100
        /*08e6*/ 	.byte	0x08
	.zero		1


	//   ....[9]....
        /*08e8*/ 	.word	0x00000410
        /*08ec*/ 	.word	0x000000ff
        /*08f0*/ 	.word	0x00022868
        /*08f4*/ 	.short	0x0100
        /*08f6*/ 	.byte	0x08
	.zero		1


	//   ....[10]....
        /*08f8*/ 	.word	0x00000500
        /*08fc*/ 	.word	0x000000ff
        /*0900*/ 	.word	0x00022870
        /*0904*/ 	.short	0x0100
        /*0906*/ 	.byte	0x06
	.zero		1


	//   ....[11]....
        /*0908*/ 	.word	0x00000510
        /*090c*/ 	.word	0x000000ff
        /*0910*/ 	.word	0x00022880
        /*0914*/ 	.short	0x0100
        /*0916*/ 	.byte	0x06
	.zero		1


	//   ....[12]....
        /*0918*/ 	.word	0x00000520
        /*091c*/ 	.word	0x000000ff
        /*0920*/ 	.word	0x00022878
        /*0924*/ 	.short	0x0100
        /*0926*/ 	.byte	0x06
	.zero		1


	//   ....[13]....
        /*0928*/ 	.word	0x00000530
        /*092c*/ 	.word	0x000000ff
        /*0930*/ 	.word	0x00022888
        /*0934*/ 	.short	0x0100
        /*0936*/ 	.byte	0x06
	.zero		1


	//   ....[14]....
        /*0938*/ 	.word	0x00000660
        /*093c*/ 	.word	0x000000ff
        /*0940*/ 	.word	0x00022890
        /*0944*/ 	.short	0x0100
        /*0946*/ 	.byte	0x08
	.zero		1


	//   ....[15]....
        /*0948*/ 	.word	0x00000670
        /*094c*/ 	.word	0x000000ff
        /*0950*/ 	.word	0x000228a0
        /*0954*/ 	.short	0x0100
        /*0956*/ 	.byte	0x08
	.zero		1


	//   ....[16]....
        /*0958*/ 	.word	0x00000680
        /*095c*/ 	.word	0x000000ff
        /*0960*/ 	.word	0x00022898
        /*0964*/ 	.short	0x0100
        /*0966*/ 	.byte	0x08
	.zero		1


	//   ....[17]....
        /*0968*/ 	.word	0x00000690
        /*096c*/ 	.word	0x000000ff
        /*0970*/ 	.word	0x000228a8
        /*0974*/ 	.short	0x0100
        /*0976*/ 	.byte	0x08
	.zero		1


	//   ....[18]....
        /*0978*/ 	.word	0x000007d0
        /*097c*/ 	.word	0x000000ff
        /*0980*/ 	.word	0x000228b0
        /*0984*/ 	.short	0x0100
        /*0986*/ 	.byte	0x08
	.zero		1


	//   ....[19]....
        /*0988*/ 	.word	0x000007e0
        /*098c*/ 	.word	0x000000ff
        /*0990*/ 	.word	0x000228c0
        /*0994*/ 	.short	0x0100
        /*0996*/ 	.byte	0x08
	.zero		1


	//   ....[20]....
        /*0998*/ 	.word	0x000007f0
        /*099c*/ 	.word	0x000000ff
        /*09a0*/ 	.word	0x000228b8
        /*09a4*/ 	.short	0x0100
        /*09a6*/ 	.byte	0x08
	.zero		1


	//   ....[21]....
        /*09a8*/ 	.word	0x00000800
        /*09ac*/ 	.word	0x000000ff
        /*09b0*/ 	.word	0x000228c8
        /*09b4*/ 	.short	0x0100
        /*09b6*/ 	.byte	0x08
	.zero		1


	//   ....[22]....
        /*09b8*/ 	.word	0x00001d10
        /*09bc*/ 	.word	0x00000006
        /*09c0*/ 	.word	0x00022800
        /*09c4*/ 	.short	0x010a
        /*09c6*/ 	.byte	0x3f
	.zero		1


	//   ....[23]....
        /*09c8*/ 	.word	0x00001de0
        /*09cc*/ 	.word	0x000000ff
        /*09d0*/ 	.word	0x00022830
        /*09d4*/ 	.short	0x010a
        /*09d6*/ 	.byte	0x18
	.zero		1


	//   ....[24]....
        /*09d8*/ 	.word	0x00001e20
        /*09dc*/ 	.word	0x000000ff
        /*09e0*/ 	.word	0x00022830
        /*09e4*/ 	.short	0x010a
        /*09e6*/ 	.byte	0x18
	.zero		1


	//   ....[25]....
        /*09e8*/ 	.word	0x00002160
        /*09ec*/ 	.word	0x000000ff
        /*09f0*/ 	.word	0x00000000
        /*09f4*/ 	.short	0x0101
        /*09f6*/ 	.byte	0x05
	.zero		1


	//   ....[26]....
        /*09f8*/ 	.word	0x000040f0
        /*09fc*/ 	.word	0x000000ff
        /*0a00*/ 	.word	0x00022850
        /*0a04*/ 	.short	0x010a
        /*0a06*/ 	.byte	0x18
	.zero		1


	//   ....[27]....
        /*0a08*/ 	.word	0x00004130
        /*0a0c*/ 	.word	0x000000ff
        /*0a10*/ 	.word	0x00022850
        /*0a14*/ 	.short	0x010a
        /*0a16*/ 	.byte	0x18
	.zero		1


	//   ....[28]....
        /*0a18*/ 	.word	0x00004480
        /*0a1c*/ 	.word	0x000000ff
        /*0a20*/ 	.word	0x00000000
        /*0a24*/ 	.short	0x0101
        /*0a26*/ 	.byte	0x18
	.zero		1


	//   ....[29]....
        /*0a28*/ 	.word	0x00004800
        /*0a2c*/ 	.word	0x000000ff
        /*0a30*/ 	.word	0x00022830
        /*0a34*/ 	.short	0x010a
        /*0a36*/ 	.byte	0x19
	.zero		1


	//   ....[30]....
        /*0a38*/ 	.word	0x00004840
        /*0a3c*/ 	.word	0x000000ff
        /*0a40*/ 	.word	0x00022830
        /*0a44*/ 	.short	0x010a
        /*0a46*/ 	.byte	0x19
	.zero		1


	//   ....[31]....
        /*0a48*/ 	.word	0x00004a80
        /*0a4c*/ 	.word	0x000000ff
        /*0a50*/ 	.word	0x00000000
        /*0a54*/ 	.short	0x0101
        /*0a56*/ 	.byte	0x0a
	.zero		1


	//   ....[32]....
        /*0a58*/ 	.word	0x00007370
        /*0a5c*/ 	.word	0x000000ff
        /*0a60*/ 	.word	0x00022850
        /*0a64*/ 	.short	0x010a
        /*0a66*/ 	.byte	0x19
	.zero		1


	//   ....[33]....
        /*0a68*/ 	.word	0x000073c0
        /*0a6c*/ 	.word	0x000000ff
        /*0a70*/ 	.word	0x00022850
        /*0a74*/ 	.short	0x010a
        /*0a76*/ 	.byte	0x19
	.zero		1


	//   ....[34]....
        /*0a78*/ 	.word	0x000076b0
        /*0a7c*/ 	.word	0x000000ff
        /*0a80*/ 	.word	0x00000000
        /*0a84*/ 	.short	0x0101
        /*0a86*/ 	.byte	0x19
	.zero		1


	//   ....[35]....
        /*0a88*/ 	.word	0x00007a90
        /*0a8c*/ 	.word	0x000000ff
        /*0a90*/ 	.word	0x00022830
        /*0a94*/ 	.short	0x010a
        /*0a96*/ 	.byte	0x19
	.zero		1


	//   ....[36]....
        /*0a98*/ 	.word	0x00007ad0
        /*0a9c*/ 	.word	0x000000ff
        /*0aa0*/ 	.word	0x00022830
        /*0aa4*/ 	.short	0x010a
        /*0aa6*/ 	.byte	0x19
	.zero		1


	//   ....[37]....
        /*0aa8*/ 	.word	0x00007d00
        /*0aac*/ 	.word	0x000000ff
        /*0ab0*/ 	.word	0x00000000
        /*0ab4*/ 	.short	0x0101
        /*0ab6*/ 	.byte	0x0a
	.zero		1


	//   ....[38]....
        /*0ab8*/ 	.word	0x00009360
        /*0abc*/ 	.word	0x000000ff
        /*0ac0*/ 	.word	0x00022850
        /*0ac4*/ 	.short	0x010a
        /*0ac6*/ 	.byte	0x19
	.zero		1


	//   ....[39]....
        /*0ac8*/ 	.word	0x000093b0
        /*0acc*/ 	.word	0x000000ff
        /*0ad0*/ 	.word	0x00022850
        /*0ad4*/ 	.short	0x010a
        /*0ad6*/ 	.byte	0x19
	.zero		1


	//   ....[40]....
        /*0ad8*/ 	.word	0x00009680
        /*0adc*/ 	.word	0x000000ff
        /*0ae0*/ 	.word	0x00000000
        /*0ae4*/ 	.short	0x0101
        /*0ae6*/ 	.byte	0x19
	.zero		1


	//   ....[41]....
        /*0ae8*/ 	.word	0x00009800
        /*0aec*/ 	.word	0x000000ff
        /*0af0*/ 	.word	0x00022830
        /*0af4*/ 	.short	0x010a
        /*0af6*/ 	.byte	0x18
	.zero		1


	//   ....[42]....
        /*0af8*/ 	.word	0x00009840
        /*0afc*/ 	.word	0x000000ff
        /*0b00*/ 	.word	0x00022830
        /*0b04*/ 	.short	0x010a
        /*0b06*/ 	.byte	0x18
	.zero		1


	//   ....[43]....
        /*0b08*/ 	.word	0x00009a80
        /*0b0c*/ 	.word	0x000000ff
        /*0b10*/ 	.word	0x00000000
        /*0b14*/ 	.short	0x0101
        /*0b16*/ 	.byte	0x0a
	.zero		1


	//   ....[44]....
        /*0b18*/ 	.word	0x0000c370
        /*0b1c*/ 	.word	0x000000ff
        /*0b20*/ 	.word	0x00022850
        /*0b24*/ 	.short	0x010a
        /*0b26*/ 	.byte	0x18
	.zero		1


	//   ....[45]....
        /*0b28*/ 	.word	0x0000c3c0
        /*0b2c*/ 	.word	0x000000ff
        /*0b30*/ 	.word	0x00022850
        /*0b34*/ 	.short	0x010a
        /*0b36*/ 	.byte	0x18
	.zero		1


	//   ....[46]....
        /*0b38*/ 	.word	0x0000c6b0
        /*0b3c*/ 	.word	0x000000ff
        /*0b40*/ 	.word	0x00000000
        /*0b44*/ 	.short	0x0101
        /*0b46*/ 	.byte	0x18
	.zero		1


	//   ....[47]....
        /*0b48*/ 	.word	0x0000eb30
        /*0b4c*/ 	.word	0x00000011
        /*0b50*/ 	.word	0x00000000
        /*0b54*/ 	.short	0x0101
        /*0b56*/ 	.byte	0x3f
	.zero		1


	//   ....[48]....
        /*0b58*/ 	.word	0x00011da0
        /*0b5c*/ 	.word	0x00000013
        /*0b60*/ 	.word	0x00022840
        /*0b64*/ 	.short	0x010a
        /*0b66*/ 	.byte	0x3f
	.zero		1


	//   ....[49]....
        /*0b68*/ 	.word	0x000123f0
        /*0b6c*/ 	.word	0x00000013
        /*0b70*/ 	.word	0x00022830
        /*0b74*/ 	.short	0x0107
        /*0b76*/ 	.byte	0x3f
	.zero		1


	//   ....[50]....
        /*0b78*/ 	.word	0x000124c0
        /*0b7c*/ 	.word	0x00000013
        /*0b80*/ 	.word	0x00022830
        /*0b84*/ 	.short	0x0101
        /*0b86*/ 	.byte	0x3f
	.zero		1


	//   ....[51]....
        /*0b88*/ 	.word	0x00012f50
        /*0b8c*/ 	.word	0x00000011
        /*0b90*/ 	.word	0x00022800
        /*0b94*/ 	.short	0x0107
        /*0b96*/ 	.byte	0x3f
	.zero		1


	//   ....[52]....
        /*0b98*/ 	.word	0x00013040
        /*0b9c*/ 	.word	0x00000011
        /*0ba0*/ 	.word	0x00022800
        /*0ba4*/ 	.short	0x0101
        /*0ba6*/ 	.byte	0x3f
	.zero		1


	//   ....[53]....
        /*0ba8*/ 	.word	0x00013060
        /*0bac*/ 	.word	0x00000011
        /*0bb0*/ 	.word	0x00022820
        /*0bb4*/ 	.short	0x010a
        /*0bb6*/ 	.byte	0x3f
	.zero		1


	//   ....[54]....
        /*0bb8*/ 	.word	0x000130f0
        /*0bbc*/ 	.word	0x00000013
        /*0bc0*/ 	.word	0x00022860
        /*0bc4*/ 	.short	0x010a
        /*0bc6*/ 	.byte	0x3f
	.zero		1


	//   ....[55]....
        /*0bc8*/ 	.word	0x00013870
        /*0bcc*/ 	.word	0x00000013
        /*0bd0*/ 	.word	0x00022850
        /*0bd4*/ 	.short	0x0107
        /*0bd6*/ 	.byte	0x3f
	.zero		1


	//   ....[56]....
        /*0bd8*/ 	.word	0x00013940
        /*0bdc*/ 	.word	0x00000013
        /*0be0*/ 	.word	0x00022850
        /*0be4*/ 	.short	0x0101
        /*0be6*/ 	.byte	0x3f
	.zero		1


	//   ....[57]....
        /*0be8*/ 	.word	0x00013c90
        /*0bec*/ 	.word	0x00000006
        /*0bf0*/ 	.word	0x00022840
        /*0bf4*/ 	.short	0x010a
        /*0bf6*/ 	.byte	0x3f
	.zero		1


	//   ....[58]....
        /*0bf8*/ 	.word	0x00014070
        /*0bfc*/ 	.word	0x00000006
        /*0c00*/ 	.word	0x00022830
        /*0c04*/ 	.short	0x0107
        /*0c06*/ 	.byte	0x3f
	.zero		1


	//   ....[59]....
        /*0c08*/ 	.word	0x00014130
        /*0c0c*/ 	.word	0x00000006
        /*0c10*/ 	.word	0x00022830
        /*0c14*/ 	.short	0x0101
        /*0c16*/ 	.byte	0x3f
	.zero		1


	//   ....[60]....
        /*0c18*/ 	.word	0x00014160
        /*0c1c*/ 	.word	0x00000006
        /*0c20*/ 	.word	0x00022860
        /*0c24*/ 	.short	0x010a
        /*0c26*/ 	.byte	0x3f
	.zero		1


	//   ....[61]....
        /*0c28*/ 	.word	0x00014680
        /*0c2c*/ 	.word	0x00000006
        /*0c30*/ 	.word	0x00022850
        /*0c34*/ 	.short	0x0107
        /*0c36*/ 	.byte	0x3f
	.zero		1


	//   ....[62]....
        /*0c38*/ 	.word	0x00014740
        /*0c3c*/ 	.word	0x00000006
        /*0c40*/ 	.word	0x00022850
        /*0c44*/ 	.short	0x0101
        /*0c46*/ 	.byte	0x3f
	.zero		1


	//   ....[63]....
        /*0c48*/ 	.word	0x000155b0
        /*0c4c*/ 	.word	0x00000007
        /*0c50*/ 	.word	0x00022820
        /*0c54*/ 	.short	0x010a
        /*0c56*/ 	.byte	0x3f
	.zero		1


	//   ....[64]....
        /*0c58*/ 	.word	0x00015730
        /*0c5c*/ 	.word	0x00000005
        /*0c60*/ 	.word	0x00022840
        /*0c64*/ 	.short	0x010a
        /*0c66*/ 	.byte	0x3f
	.zero		1


	//   ....[65]....
        /*0c68*/ 	.word	0x000157d0
        /*0c6c*/ 	.word	0x00000003
        /*0c70*/ 	.word	0x00022840
        /*0c74*/ 	.short	0x010a
        /*0c76*/ 	.byte	0x3f
	.zero		1


	//   ....[66]....
        /*0c78*/ 	.word	0x00015810
        /*0c7c*/ 	.word	0x00000005
        /*0c80*/ 	.word	0x00022860
        /*0c84*/ 	.short	0x010a
        /*0c86*/ 	.byte	0x3f
	.zero		1


	//   ....[67]....
        /*0c88*/ 	.word	0x00015850
        /*0c8c*/ 	.word	0x00000003
        /*0c90*/ 	.word	0x00022860
        /*0c94*/ 	.short	0x010a
        /*0c96*/ 	.byte	0x3f
	.zero		1


	//   ....[68]....
        /*0c98*/ 	.word	0x000158b0
        /*0c9c*/ 	.word	0x00000006
        /*0ca0*/ 	.word	0x00022800
        /*0ca4*/ 	.short	0x010a
        /*0ca6*/ 	.byte	0x3f
	.zero		1


	//   ....[69]....
        /*0ca8*/ 	.word	0x00015910
        /*0cac*/ 	.word	0x00000003
        /*0cb0*/ 	.word	0x00022830
        /*0cb4*/ 	.short	0x010a
        /*0cb6*/ 	.byte	0x3f
	.zero		1


	//   ....[70]....
        /*0cb8*/ 	.word	0x00015970
        /*0cbc*/ 	.word	0x00000009
        /*0cc0*/ 	.word	0x00022850
        /*0cc4*/ 	.short	0x010a
        /*0cc6*/ 	.byte	0x3f
	.zero		1


	//   ....[71]....
        /*0cc8*/ 	.word	0x000159d0
        /*0ccc*/ 	.word	0x00000004
        /*0cd0*/ 	.word	0x00022830
        /*0cd4*/ 	.short	0x010a
        /*0cd6*/ 	.byte	0x3f
	.zero		1


	//   ....[72]....
        /*0cd8*/ 	.word	0x00015a30
        /*0cdc*/ 	.word	0x0000000a
        /*0ce0*/ 	.word	0x00022850
        /*0ce4*/ 	.short	0x010a
        /*0ce6*/ 	.byte	0x3f
	.zero		1


	//   ....[73]....
        /*0ce8*/ 	.word	0x00015a90
        /*0cec*/ 	.word	0x00000003
        /*0cf0*/ 	.word	0x00022830
        /*0cf4*/ 	.short	0x010a
        /*0cf6*/ 	.byte	0x3f
	.zero		1


	//   ....[74]....
        /*0cf8*/ 	.word	0x00015af0
        /*0cfc*/ 	.word	0x00000009
        /*0d00*/ 	.word	0x00022850
        /*0d04*/ 	.short	0x010a
        /*0d06*/ 	.byte	0x3f
	.zero		1


	//   ....[75]....
        /*0d08*/ 	.word	0x00015b50
        /*0d0c*/ 	.word	0x00000004
        /*0d10*/ 	.word	0x00022830
        /*0d14*/ 	.short	0x010a
        /*0d16*/ 	.byte	0x3f
	.zero		1


	//   ....[76]....
        /*0d18*/ 	.word	0x00015bb0
        /*0d1c*/ 	.word	0x0000000a
        /*0d20*/ 	.word	0x00022850
        /*0d24*/ 	.short	0x010a
        /*0d26*/ 	.byte	0x3f
	.zero		1


	//   ....[77]....
        /*0d28*/ 	.word	0x00015cd0
        /*0d2c*/ 	.word	0x00000013
        /*0d30*/ 	.word	0x00022840
        /*0d34*/ 	.short	0x010a
        /*0d36*/ 	.byte	0x3f
	.zero		1


	//   ....[78]....
        /*0d38*/ 	.word	0x00016fb0
        /*0d3c*/ 	.word	0x00000011
        /*0d40*/ 	.word	0x00022820
        /*0d44*/ 	.short	0x010a
        /*0d46*/ 	.byte	0x3f
	.zero		1


	//   ....[79]....
        /*0d48*/ 	.word	0x00017000
        /*0d4c*/ 	.word	0x00000013
        /*0d50*/ 	.word	0x00022860
        /*0d54*/ 	.short	0x010a
        /*0d56*/ 	.byte	0x3f
	.zero		1


	//   ....[80]....
        /*0d58*/ 	.word	0x00017950
        /*0d5c*/ 	.word	0x00000006
        /*0d60*/ 	.word	0x00022840
        /*0d64*/ 	.short	0x010a
        /*0d66*/ 	.byte	0x3f
	.zero		1


	//   ....[81]....
        /*0d68*/ 	.word	0x00018030
        /*0d6c*/ 	.word	0x00000006
        /*0d70*/ 	.word	0x00022860
        /*0d74*/ 	.short	0x010a
        /*0d76*/ 	.byte	0x3f
	.zero		1


	//   ....[82]....
        /*0d78*/ 	.word	0x000190d0
        /*0d7c*/ 	.word	0x00000007
        /*0d80*/ 	.word	0x00022820
        /*0d84*/ 	.short	0x010a
        /*0d86*/ 	.byte	0x3f
	.zero		1


	//   ....[83]....
        /*0d88*/ 	.word	0x00019270
        /*0d8c*/ 	.word	0x00000005
        /*0d90*/ 	.word	0x00022840
        /*0d94*/ 	.short	0x010a
        /*0d96*/ 	.byte	0x3f
	.zero		1


	//   ....[84]....
        /*0d98*/ 	.word	0x000192c0
        /*0d9c*/ 	.word	0x00000003
        /*0da0*/ 	.word	0x00022840
        /*0da4*/ 	.short	0x010a
        /*0da6*/ 	.byte	0x3f
	.zero		1


	//   ....[85]....
        /*0da8*/ 	.word	0x00019310
        /*0dac*/ 	.word	0x00000005
        /*0db0*/ 	.word	0x00022860
        /*0db4*/ 	.short	0x010a
        /*0db6*/ 	.byte	0x3f
	.zero		1


	//----- nvinfo : EIATTR_NUM_MBARRIERS
	.align		4
.L_1358:
        /*0db8*/ 	.byte	0x03, 0x38
        /*0dba*/ 	.short	0x0016


	//----- nvinfo : EIATTR_EXIT_INSTR_OFFSETS
	.align		4
        /*0dbc*/ 	.byte	0x04, 0x1c
        /*0dbe*/ 	.short	(.L_1360 - .L_1359)


	//   ....[0]....
.L_1359:
        /*0dc0*/ 	.word	0x000009a0


	//   ....[1]....
        /*0dc4*/ 	.word	0x0000fec0


	//   ....[2]....
        /*0dc8*/ 	.word	0x000158a0


	//----- nvinfo : EIATTR_MAX_THREADS
	.align		4
.L_1360:
        /*0dcc*/ 	.byte	0x04, 0x05
        /*0dce*/ 	.short	(.L_1362 - .L_1361)
.L_1361:
        /*0dd0*/ 	.word	0x00000180
        /*0dd4*/ 	.word	0x00000001
        /*0dd8*/ 	.word	0x00000001


	//----- nvinfo : EIATTR_CRS_STACK_SIZE
	.align		4
.L_1362:
        /*0ddc*/ 	.byte	0x04, 0x1e
        /*0dde*/ 	.short	(.L_1364 - .L_1363)
.L_1363:
        /*0de0*/ 	.word	0x00000000


	//----- nvinfo : EIATTR_CBANK_PARAM_SIZE
	.align		4
.L_1364:
        /*0de4*/ 	.byte	0x03, 0x19
        /*0de6*/ 	.short	0x0af0


	//----- nvinfo : EIATTR_PARAM_CBANK
	.align		4
        /*0de8*/ 	.byte	0x04, 0x0a
        /*0dea*/ 	.short	(.L_1366 - .L_1365)
	.align		4
.L_1365:
        /*0dec*/ 	.word	index@(.nv.constant0._ZN7cutlass13device_kernelIN5flash11enable_sm90INS1_16FlashAttnFwdSm90INS1_25CollectiveMainloopFwdSm90ILi2EN4cute5tupleIJNS5_1CILi1EEES8_S8_EEENS6_IJNS7_ILi128EEENS7_ILi96EEENS7_ILi64EEEEEELi256ENS_6half_tEfNS_4arch4Sm90ELb0ELb1ELb0ELb1ELb1ELb0ELb0ELb1ELb0ELb1ELb0ELb0EEENS1_21CollectiveEpilogueFwdINS6_IJSA_NS7_ILi256EEESB_EEES9_SE_SG_Li256ELb1ELb1ELb0ELb0EEENS1_36VarlenDynamicPersistentTileSchedulerILi128ELi96ELi256ELi128ELb0ELb1ELb1ELb1ELb0ELb1EEEEEEEEEvNT_6ParamsE)
        /*0df0*/ 	.short	0x0210
        /*0df2*/ 	.short	0x0af0


	//----- nvinfo : EIATTR_SW_WAR
	.align		4
.L_1366:
        /*0df4*/ 	.byte	0x04, 0x36
        /*0df6*/ 	.short	(.L_1368 - .L_1367)
.L_1367:
        /*0df8*/ 	.word	0x00000008
.L_1368:


//--------------------- .nv.info._ZN7cutlass13device_kernelIN5flash11enable_sm90INS1_16FlashAttnFwdSm90INS1_25CollectiveMainloopFwdSm90ILi2EN4cute5tupleIJNS5_1CILi1EEES8_S8_EEENS6_IJNS7_ILi128EEENS7_ILi96EEENS7_ILi64EEEEEELi256ENS_6half_tEfNS_4arch4Sm90ELb0ELb1ELb0ELb1ELb1ELb1ELb0ELb1ELb0ELb1ELb0ELb0EEENS1_21CollectiveEpilogueFwdINS6_IJSA_NS7_ILi256EEESB_EEES9_SE_SG_Li256ELb1ELb1ELb0ELb0EEENS1_36VarlenDynamicPersistentTileSchedulerILi128ELi96ELi256ELi128ELb0ELb1ELb1ELb1ELb0ELb1EEEEEEEEEvNT_6ParamsE --------------------------
	.section	.nv.info._ZN7cutlass13device_kernelIN5flash11enable_sm90INS1_16FlashAttnFwdSm90INS1_25CollectiveMainloopFwdSm90ILi2EN4cute5tupleIJNS5_1CILi1EEES8_S8_EEENS6_IJNS7_ILi128EEENS7_ILi96EEENS7_ILi64EEEEEELi256ENS_6half_tEfNS_4arch4Sm90ELb0ELb1ELb0ELb1ELb1ELb1ELb0ELb1ELb0ELb1ELb0ELb0EEENS1_21CollectiveEpilogueFwdINS6_IJSA_NS7_ILi256EEESB_EEES9_SE_SG_Li256ELb1ELb1ELb0ELb0EEENS1_36VarlenDynamicPersistentTileSchedulerILi128ELi96ELi256ELi128ELb0ELb1ELb1ELb1ELb0ELb1EEEEEEEEEvNT_6ParamsE,"",@"SHT_CUDA_INFO"
	.sectionflags	@""
	.align	4


	//----- nvinfo : EIATTR_CUDA_API_VERSION
	.align		4
        /*0000*/ 	.byte	0x04, 0x37
        /*0002*/ 	.short	(.L_1370 - .L_1369)
.L_1369:
        /*0004*/ 	.word	0x00000082


	//----- nvinfo : EIATTR_KPARAM_INFO
	.align		4
.L_1370:
        /*0008*/ 	.byte	0x04, 0x17
        /*000a*/ 	.short	(.L_1372 - .L_1371)
.L_1371:
        /*000c*/ 	.word	0x00000000
        /*0010*/ 	.short	0x0000
        /*0012*/ 	.short	0x0070
        /*0014*/ 	.byte	0x00, 0xf0, 0x01, 0x2a


	//----- nvinfo : EIATTR_SPARSE_MMA_MASK
	.align		4
.L_1372:
        /*0018*/ 	.byte	0x03, 0x50
        /*001a*/ 	.short	0x0000


	//----- nvinfo : EIATTR_MAXREG_COUNT
	.align		4
        /*001c*/ 	.byte	0x03, 0x1b
        /*001e*/ 	.short	0x00a8


	//----- nvinfo : EIATTR_NUM_BARRIERS
	.align		4
        /*0020*/ 	.byte	0x02, 0x4c
        /*0022*/ 	.byte	0x10
	.zero		1


	//----- nvinfo : EIATTR_EXTERNS
	.align		4
        /*0024*/ 	.byte	0x04, 0x0f
        /*0026*/ 	.short	(.L_1374 - .L_1373)


	//   ....[0]....
	.align		4
.L_1373:
        /*0028*/ 	.word	index@(__assertfail)


	//----- nvinfo : EIATTR_ANNOTATIONS
	.align		4
.L_1374:
        /*002c*/ 	.byte	0x04, 0x55
        /*002e*/ 	.short	(.L_1376 - .L_1375)


	//   ....[0]....
.L_1375:
        /* <DEDUP_REMOVED lines=23> */


	//----- nvinfo : EIATTR_MERCURY_ISA_VERSION
	.align		4
.L_1376:
        /*0188*/ 	.byte	0x03, 0x5f
        /*018a*/ 	.short	0x0101


	//----- nvinfo : EIATTR_UNUSED_LOAD_BYTE_OFFSET
	.align		4
        /*018c*/ 	.byte	0x04, 0x44
        /*018e*/ 	.short	(.L_1378 - .L_1377)


	//   ....[0]....
.L_1377:
        /*0190*/ 	.word	0x00000ad0
        /*0194*/ 	.word	0x0000fff0


	//   ....[1]....
        /*0198*/ 	.word	0x0001f0e0
        /*019c*/ 	.word	0x0000fff0


	//----- nvinfo : EIATTR_INT_WARP_WIDE_INSTR_OFFSETS
	.align		4
.L_1378:
        /*01a0*/ 	.byte	0x04, 0x31
        /*01a2*/ 	.short	(.L_1380 - .L_1379)


	//   ....[0]....
.L_1379:
        /*01a4*/ 	.word	0x00000180


	//   ....[1]....
        /*01a8*/ 	.word	0x000001c0


	//   ....[2]....
        /*01ac*/ 	.word	0x00000230


	//   ....[3]....
        /*01b0*/ 	.word	0x00024da0


	//   ....[4]....
        /*01b4*/ 	.word	0x00024e30


	//   ....[5]....
        /*01b8*/ 	.word	0x00028260


	//   ....[6]....
        /*01bc*/ 	.word	0x000282f0


	//----- nvinfo : EIATTR_COOP_GROUP_MASK_REGIDS
	.align		4
.L_1380:
        /*01c0*/ 	.byte	0x04, 0x29
        /*01c2*/ 	.short	(.L_1382 - .L_1381)


	//   ....[0]....
.L_1381:
        /*01c4*/ 	.word	0xffffffff


	//   ....[1]....
        /*01c8*/ 	.word	0xffffffff


	//   ....[2]....
        /*01cc*/ 	.word	0xffffffff


	//   ....[3]....
        /*01d0*/ 	.word	0xffffffff


	//   ....[4]....
        /*01d4*/ 	.word	0xffffffff


	//   ....[5]....
        /*01d8*/ 	.word	0xffffffff


	//   ....[6]....
        /*01dc*/ 	.word	0xffffffff


	//   ....[7]....
        /*01e0*/ 	.word	0xffffffff


	//   ....[8]....
        /*01e4*/ 	.word	0xffffffff


	//   ....[9]....
        /*01e8*/ 	.word	0xffffffff


	//   ....[10]....
        /*01ec*/ 	.word	0xffffffff


	//   ....[11]....
        /*01f0*/ 	.word	0xffffffff


	//   ....[12]....
        /*01f4*/ 	.word	0xffffffff


	//   ....[13]....
        /*01f8*/ 	.word	0xffffffff


	//   ....[14]....
        /*01fc*/ 	.word	0xffffffff


	//   ....[15]....
        /*0200*/ 	.word	0xffffffff


	//   ....[16]....
        /*0204*/ 	.word	0xffffffff


	//   ....[17]....
        /*0208*/ 	.word	0xffffffff


	//   ....[18]....
        /*020c*/ 	.word	0xffffffff


	//   ....[19]....
        /*0210*/ 	.word	0xffffffff


	//   ....[20]....
        /*0214*/ 	.word	0xffffffff


	//   ....[21]....
        /*0218*/ 	.word	0xffffffff


	//   ....[22]....
        /*021c*/ 	.word	0xffffffff


	//   ....[23]....
        /*0220*/ 	.word	0xffffffff


	//   ....[24]....
        /*0224*/ 	.word	0xffffffff


	//   ....[25]....
        /*0228*/ 	.word	0xffffffff


	//   ....[26]....
        /*022c*/ 	.word	0xffffffff


	//   ....[27]....
        /*0230*/ 	.word	0xffffffff


	//   ....[28]....
        /*0234*/ 	.word	0xffffffff


	//   ....[29]....
        /*0238*/ 	.word	0xffffffff


	//   ....[30]....
        /*023c*/ 	.word	0xffffffff


	//   ....[31]....
        /*0240*/ 	.word	0xffffffff


	//   ....[32]....
        /*0244*/ 	.word	0xffffffff


	//   ....[33]....
        /*0248*/ 	.word	0xffffffff


	//   ....[34]....
        /*024c*/ 	.word	0xffffffff


	//   ....[35]....
        /*0250*/ 	.word	0xffffffff


	//   ....[36]....
        /*0254*/ 	.word	0xffffffff


	//   ....[37]....
        /*0258*/ 	.word	0xffffffff


	//   ....[38]....
        /*025c*/ 	.word	0xffffffff


	//   ....[39]....
        /*0260*/ 	.word	0xffffffff


	//   ....[40]....
        /*0264*/ 	.word	0xffffffff


	//   ....[41]....
        /*0268*/ 	.word	0xffffffff


	//   ....[42]....
        /*026c*/ 	.word	0xffffffff


	//   ....[43]....
        /*0270*/ 	.word	0xffffffff


	//   ....[44]....
        /*0274*/ 	.word	0xffffffff


	//   ....[45]....
        /*0278*/ 	.word	0xffffffff


	//   ....[46]....
        /*027c*/ 	.word	0xffffffff


	//   ....[47]....
        /*0280*/ 	.word	0xffffffff


	//   ....[48]....
        /*0284*/ 	.word	0xffffffff


	//   ....[49]....
        /*0288*/ 	.word	0xffffffff


	//   ....[50]....
        /*028c*/ 	.word	0xffffffff


	//   ....[51]....
        /*0290*/ 	.word	0xffffffff


	//   ....[52]....
        /*0294*/ 	.word	0xffffffff


	//   ....[53]....
        /*0298*/ 	.word	0xffffffff


	//   ....[54]....
        /*029c*/ 	.word	0xffffffff


	//   ....[55]....
        /*02a0*/ 	.word	0xffffffff


	//   ....[56]....
        /*02a4*/ 	.word	0xffffffff


	//   ....[57]....
        /*02a8*/ 	.word	0xffffffff


	//   ....[58]....
        /*02ac*/ 	.word	0xffffffff


	//   ....[59]....
        /*02b0*/ 	.word	0xffffffff


	//   ....[60]....
        /*02b4*/ 	.word	0xffffffff


	//   ....[61]....
        /*02b8*/ 	.word	0xffffffff


	//   ....[62]....
        /*02bc*/ 	.word	0xffffffff


	//   ....[63]....
        /*02c0*/ 	.word	0xffffffff


	//   ....[64]....
        /*02c4*/ 	.word	0xffffffff


	//   ....[65]....
        /*02c8*/ 	.word	0xffffffff


	//   ....[66]....
        /*02cc*/ 	.word	0xffffffff


	//   ....[67]....
        /*02d0*/ 	.word	0xffffffff


	//   ....[68]....
        /*02d4*/ 	.word	0xffffffff


	//   ....[69]....
        /*02d8*/ 	.word	0xffffffff


	//   ....[70]....
        /*02dc*/ 	.word	0xffffffff


	//   ....[71]....
        /*02e0*/ 	.word	0xffffffff


	//   ....[72]....
        /*02e4*/ 	.word	0xffffffff


	//   ....[73]....
        /*02e8*/ 	.word	0xffffffff


	//   ....[74]....
        /*02ec*/ 	.word	0xffffffff


	//   ....[75]....
        /*02f0*/ 	.word	0xffffffff


	//   ....[76]....
        /*02f4*/ 	.word	0xffffffff


	//   ....[77]....
        /*02f8*/ 	.word	0xffffffff


	//   ....[78]....
        /*02fc*/ 	.word	0xffffffff


	//   ....[79]....
        /*0300*/ 	.word	0xffffffff


	//   ....[80]....
        /*0304*/ 	.word	0xffffffff


	//   ....[81]....
        /*0308*/ 	.word	0xffffffff


	//   ....[82]....
        /*030c*/ 	.word	0xffffffff


	//   ....[83]....
        /*0310*/ 	.word	0xffffffff


	//   ....[84]....
        /*0314*/ 	.word	0xffffffff


	//   ....[85]....
        /*0318*/ 	.word	0xffffffff


	//   ....[86]....
        /*031c*/ 	.word	0xffffffff


	//   ....[87]....
        /*0320*/ 	.word	0xffffffff


	//   ....[88]....
        /*0324*/ 	.word	0xffffffff


	//   ....[89]....
        /*0328*/ 	.word	0xffffffff


	//   ....[90]....
        /*032c*/ 	.word	0xffffffff


	//   ....[91]....
        /*0330*/ 	.word	0xffffffff


	//   ....[92]....
        /*0334*/ 	.word	0xffffffff


	//   ....[93]....
        /*0338*/ 	.word	0xffffffff


	//   ....[94]....
        /*033c*/ 	.word	0xffffffff


	//   ....[95]....
        /*0340*/ 	.word	0xffffffff


	//   ....[96]....
        /*0344*/ 	.word	0xffffffff


	//   ....[97]....
        /*0348*/ 	.word	0xffffffff


	//   ....[98]....
        /*034c*/ 	.word	0xffffffff


	//   ....[99]....
        /*0350*/ 	.word	0xffffffff


	//   ....[100]....
        /*0354*/ 	.word	0xffffffff


	//   ....[101]....
        /*0358*/ 	.word	0xffffffff


	//   ....[102]....
        /*035c*/ 	.word	0xffffffff


	//   ....[103]....
        /*0360*/ 	.word	0xffffffff


	//   ....[104]....
        /*0364*/ 	.word	0xffffffff


	//   ....[105]....
        /*0368*/ 	.word	0xffffffff


	//   ....[106]....
        /*036c*/ 	.word	0xffffffff


	//   ....[107]....
        /*0370*/ 	.word	0xffffffff


	//   ....[108]....
        /*0374*/ 	.word	0xffffffff


	//   ....[109]....
        /*0378*/ 	.word	0xffffffff


	//   ....[110]....
        /*037c*/ 	.word	0xffffffff


	//   ....[111]....
        /*0380*/ 	.word	0xffffffff


	//   ....[112]....
        /*0384*/ 	.word	0xffffffff


	//   ....[113]....
        /*0388*/ 	.word	0xffffffff


	//   ....[114]....
        /*038c*/ 	.word	0xffffffff


	//   ....[115]....
        /*0390*/ 	.word	0xffffffff


	//   ....[116]....
        /*0394*/ 	.word	0xffffffff


	//   ....[117]....
        /*0398*/ 	.word	0xffffffff


	//   ....[118]....
        /*039c*/ 	.word	0xffffffff


	//   ....[119]....
        /*03a0*/ 	.word	0xffffffff


	//   ....[120]....
        /*03a4*/ 	.word	0xffffffff


	//   ....[121]....
        /*03a8*/ 	.word	0xffffffff


	//   ....[122]....
        /*03ac*/ 	.word	0xffffffff


	//   ....[123]....
        /*03b0*/ 	.word	0xffffffff


	//   ....[124]....
        /*03b4*/ 	.word	0xffffffff


	//   ....[125]....
        /*03b8*/ 	.word	0xffffffff


	//   ....[126]....
        /*03bc*/ 	.word	0xffffffff


	//   ....[127]....
        /*03c0*/ 	.word	0xffffffff


	//   ....[128]....
        /*03c4*/ 	.word	0xffffffff


	//   ....[129]....
        /*03c8*/ 	.word	0xffffffff


	//   ....[130]....
        /*03cc*/ 	.word	0xffffffff


	//   ....[131]....
        /*03d0*/ 	.word	0xffffffff


	//   ....[132]....
        /*03d4*/ 	.word	0xffffffff


	//   ....[133]....
        /*03d8*/ 	.word	0xffffffff


	//   ....[134]....
        /*03dc*/ 	.word	0xffffffff


	//   ....[135]....
        /*03e0*/ 	.word	0xffffffff


	//   ....[136]....
        /*03e4*/ 	.word	0xffffffff


	//   ....[137]....
        /*03e8*/ 	.word	0xffffffff


	//   ....[138]....
        /*03ec*/ 	.word	0xffffffff


	//   ....[139]....
        /*03f0*/ 	.word	0xffffffff


	//   ....[140]....
        /*03f4*/ 	.word	0xffffffff


	//   ....[141]....
        /*03f8*/ 	.word	0xffffffff


	//   ....[142]....
        /*03fc*/ 	.word	0xffffffff


	//   ....[143]....
        /*0400*/ 	.word	0xffffffff


	//   ....[144]....
        /*0404*/ 	.word	0xffffffff


	//   ....[145]....
        /*0408*/ 	.word	0xffffffff


	//   ....[146]....
        /*040c*/ 	.word	0xffffffff


	//   ....[147]....
        /*0410*/ 	.word	0xffffffff


	//   ....[148]....
        /*0414*/ 	.word	0xffffffff


	//   ....[149]....
        /*0418*/ 	.word	0xffffffff


	//   ....[150]....
        /*041c*/ 	.word	0xffffffff


	//   ....[151]....
        /*0420*/ 	.word	0xffffffff


	//   ....[152]....
        /*0424*/ 	.word	0xffffffff


	//   ....[153]....
        /*0428*/ 	.word	0xffffffff


	//   ....[154]....
        /*042c*/ 	.word	0xffffffff


	//   ....[155]....
        /*0430*/ 	.word	0xffffffff


	//   ....[156]....
        /*0434*/ 	.word	0xffffffff


	//   ....[157]....
        /*0438*/ 	.word	0xffffffff


	//   ....[158]....
        /*043c*/ 	.word	0xffffffff


	//   ....[159]....
        /*0440*/ 	.word	0xffffffff


	//   ....[160]....
        /*0444*/ 	.word	0xffffffff


	//   ....[161]....
        /*0448*/ 	.word	0xffffffff


	//   ....[162]....
        /*044c*/ 	.word	0xffffffff


	//   ....[163]....
        /*0450*/ 	.word	0xffffffff


	//   ....[164]....
        /*0454*/ 	.word	0xffffffff


	//   ....[165]....
        /*0458*/ 	.word	0xffffffff


	//   ....[166]....
        /*045c*/ 	.word	0xffffffff


	//   ....[167]....
        /*0460*/ 	.word	0xffffffff


	//   ....[168]....
        /*0464*/ 	.word	0xffffffff


	//   ....[169]....
        /*0468*/ 	.word	0xffffffff


	//   ....[170]....
        /*046c*/ 	.word	0xffffffff


	//   ....[171]....
        /*0470*/ 	.word	0xffffffff


	//   ....[172]....
        /*0474*/ 	.word	0xffffffff


	//   ....[173]....
        /*0478*/ 	.word	0xffffffff


	//   ....[174]....
        /*047c*/ 	.word	0xffffffff


	//   ....[175]....
        /*0480*/ 	.word	0xffffffff


	//   ....[176]....
        /*0484*/ 	.word	0xffffffff


	//   ....[177]....
        /*0488*/ 	.word	0xffffffff


	//   ....[178]....
        /*048c*/ 	.word	0xffffffff


	//   ....[179]....
        /*0490*/ 	.word	0x0500000f


	//   ....[180]....
        /*0494*/ 	.word	0x0500000f


	//   ....[181]....
        /*0498*/ 	.word	0x0500000f


	//   ....[182]....
        /*049c*/ 	.word	0x0500000f


	//   ....[183]....
        /*04a0*/ 	.word	0x0500000f


	//   ....[184]....
        /*04a4*/ 	.word	0x0500000f


	//   ....[185]....
        /*04a8*/ 	.word	0x0500000f


	//   ....[186]....
        /*04ac*/ 	.word	0x0500000f


	//   ....[187]....
        /*04b0*/ 	.word	0x0500000f


	//   ....[188]....
        /*04b4*/ 	.word	0x0500000f


	//   ....[189]....
        /*04b8*/ 	.word	0x0500000f


	//   ....[190]....
        /*04bc*/ 	.word	0x0500000f


	//   ....[191]....
        /*04c0*/ 	.word	0x0500000f


	//   ....[192]....
        /*04c4*/ 	.word	0x0500000f


	//   ....[193]....
        /*04c8*/ 	.word	0x0500000f


	//   ....[194]....
        /*04cc*/ 	.word	0x0500000f


	//   ....[195]....
        /*04d0*/ 	.word	0x0500000f


	//   ....[196]....
        /*04d4*/ 	.word	0x0500000f


	//   ....[197]....
        /*04d8*/ 	.word	0x0500000f


	//   ....[198]....
        /*04dc*/ 	.word	0x0500000f


	//   ....[199]....
        /*04e0*/ 	.word	0x0500000f


	//   ....[200]....
        /*04e4*/ 	.word	0x0500000f


	//   ....[201]....
        /*04e8*/ 	.word	0x0500000f


	//   ....[202]....
        /*04ec*/ 	.word	0x0500000f


	//   ....[203]....
        /*04f0*/ 	.word	0x0500000f


	//   ....[204]....
        /*04f4*/ 	.word	0x0500000f


	//   ....[205]....
        /*04f8*/ 	.word	0x0500000f


	//   ....[206]....
        /*04fc*/ 	.word	0x0500000f


	//   ....[207]....
        /*0500*/ 	.word	0x0500000f


	//   ....[208]....
        /*0504*/ 	.word	0x0500000f


	//   ....[209]....
        /*0508*/ 	.word	0x0500000f


	//   ....[210]....
        /*050c*/ 	.word	0x0500000f


	//   ....[211]....
        /*0510*/ 	.word	0x0500000f


	//   ....[212]....
        /*0514*/ 	.word	0x0500000f


	//   ....[213]....
        /*0518*/ 	.word	0x0500000f


	//   ....[214]....
        /*051c*/ 	.word	0x0500000f


	//   ....[215]....
        /*0520*/ 	.word	0x0500000f


	//   ....[216]....
        /*0524*/ 	.word	0x0500000f


	//   ....[217]....
        /*0528*/ 	.word	0x0500000f


	//   ....[218]....
        /*052c*/ 	.word	0x0500000f


	//   ....[219]....
        /*0530*/ 	.word	0x0500000f


	//   ....[220]....
        /*0534*/ 	.word	0x0500000f


	//   ....[221]....
        /*0538*/ 	.word	0x0500000f


	//   ....[222]....
        /*053c*/ 	.word	0x0500000f


	//   ....[223]....
        /*0540*/ 	.word	0x0500000f


	//   ....[224]....
        /*0544*/ 	.word	0x0500000f


	//   ....[225]....
        /*0548*/ 	.word	0x0500000f


	//   ....[226]....
        /*054c*/ 	.word	0x0500000f


	//   ....[227]....
        /*0550*/ 	.word	0x0500000f


	//   ....[228]....
        /*0554*/ 	.word	0x0500000f


	//   ....[229]....
        /*0558*/ 	.word	0x0500000f


	//   ....[230]....
        /*055c*/ 	.word	0x0500000f


	//   ....[231]....
        /*0560*/ 	.word	0x0500000f


	//   ....[232]....
        /*0564*/ 	.word	0x0500000f


	//   ....[233]....
        /*0568*/ 	.word	0x0500000f


	//   ....[234]....
        /*056c*/ 	.word	0x0500000f


	//   ....[235]....
        /*0570*/ 	.word	0x0500000f


	//   ....[236]....
        /*0574*/ 	.word	0x0500000f


	//   ....[237]....
        /*0578*/ 	.word	0x0500000f


	//   ....[238]....
        /*057c*/ 	.word	0x0500000f


	//   ....[239]....
        /*0580*/ 	.word	0x0500000f


	//   ....[240]....
        /*0584*/ 	.word	0x0500000f


	//   ....[241]....
        /*0588*/ 	.word	0x0500000f


	//   ....[242]....
        /*058c*/ 	.word	0x0500000f


	//   ....[243]....
        /*0590*/ 	.word	0x0500000f


	//   ....[244]....
        /*0594*/ 	.word	0x0500000f


	//   ....[245]....
        /*0598*/ 	.word	0x0500000f


	//   ....[246]....
        /*059c*/ 	.word	0x0500000f


	//   ....[247]....
        /*05a0*/ 	.word	0x0500000f


	//   ....[248]....
        /*05a4*/ 	.word	0x0500000f


	//   ....[249]....
        /*05a8*/ 	.word	0x0500000f


	//   ....[250]....
        /*05ac*/ 	.word	0x0500000f


	//   ....[251]....
        /*05b0*/ 	.word	0x0500000f


	//   ....[252]....
        /*05b4*/ 	.word	0x0500000f


	//   ....[253]....
        /*05b8*/ 	.word	0x0500000f


	//   ....[254]....
        /*05bc*/ 	.word	0x0500000f


	//   ....[255]....
        /*05c0*/ 	.word	0x0500000f


	//   ....[0]....
        /*05c4*/ 	.word	0x0500000f


	//   ....[1]....
        /*05c8*/ 	.word	0x0500000f


	//   ....[2]....
        /*05cc*/ 	.word	0x0500000f


	//   ....[3]....
        /*05d0*/ 	.word	0x0500000f


	//   ....[4]....
        /*05d4*/ 	.word	0x0500000f


	//   ....[5]....
        /*05d8*/ 	.word	0x0500000f


	//   ....[6]....
        /*05dc*/ 	.word	0x0500000f


	//   ....[7]....
        /*05e0*/ 	.word	0x0500000f


	//   ....[8]....
        /*05e4*/ 	.word	0x0500000f


	//   ....[9]....
        /*05e8*/ 	.word	0x0500000f


	//   ....[10]....
        /*05ec*/ 	.word	0x0500000f


	//   ....[11]....
        /*05f0*/ 	.word	0x0500000f


	//   ....[12]....
        /*05f4*/ 	.word	0x0500000f


	//   ....[13]....
        /*05f8*/ 	.word	0x0500000f


	//   ....[14]....
        /*05fc*/ 	.word	0x0500000f


	//   ....[15]....
        /*0600*/ 	.word	0x0500000f


	//   ....[16]....
        /*0604*/ 	.word	0x0500000f


	//   ....[17]....
        /*0608*/ 	.word	0x0500000f


	//   ....[18]....
        /*060c*/ 	.word	0x0500000f


	//   ....[19]....
        /*0610*/ 	.word	0x0500000f


	//   ....[20]....
        /*0614*/ 	.word	0x0500000f


	//   ....[21]....
        /*0618*/ 	.word	0x0500000f


	//   ....[22]....
        /*061c*/ 	.word	0x0500000f


	//   ....[23]....
        /*0620*/ 	.word	0x0500000f


	//   ....[24]....
        /*0624*/ 	.word	0x0500000f


	//   ....[25]....
        /*0628*/ 	.word	0x0500000f


	//   ....[26]....
        /*062c*/ 	.word	0x0500000f


	//   ....[27]....
        /*0630*/ 	.word	0x0500000f


	//   ....[28]....
        /*0634*/ 	.word	0x0500000f


	//   ....[29]....
        /*0638*/ 	.word	0x0500000f


	//   ....[30]....
        /*063c*/ 	.word	0x0500000f


	//   ....[31]....
        /*0640*/ 	.word	0x0500000f


	//   ....[32]....
        /*0644*/ 	.word	0x0500000f


	//   ....[33]....
        /*0648*/ 	.word	0x0500000f


	//   ....[34]....
        /*064c*/ 	.word	0x0500000f


	//   ....[35]....
        /*0650*/ 	.word	0x0500000f


	//   ....[36]....
        /*0654*/ 	.word	0x0500000f


	//   ....[37]....
        /*0658*/ 	.word	0x0500000f


	//   ....[38]....
        /*065c*/ 	.word	0x0500000f


	//   ....[39]....
        /*0660*/ 	.word	0x0500000f


	//   ....[40]....
        /*0664*/ 	.word	0x0500000f


	//   ....[41]....
        /*0668*/ 	.word	0x0500000f


	//   ....[42]....
        /*066c*/ 	.word	0x0500000f


	//   ....[43]....
        /*0670*/ 	.word	0x0500000f


	//   ....[44]....
        /*0674*/ 	.word	0xffffffff


	//   ....[45]....
        /*0678*/ 	.word	0xffffffff


	//   ....[46]....
        /*067c*/ 	.word	0xffffffff


	//   ....[47]....
        /*0680*/ 	.word	0xffffffff


	//   ....[48]....
        /*0684*/ 	.word	0xffffffff


	//   ....[49]....
        /*0688*/ 	.word	0xffffffff


	//----- nvinfo : EIATTR_COOP_GROUP_INSTR_OFFSETS
	.align		4
.L_1382:
        /*068c*/ 	.byte	0x04, 0x28
        /*068e*/ 	.short	(.L_1384 - .L_1383)


	//   ....[0]....
.L_1383:
        /*0690*/ 	.word	0x000000c0


	//   ....[1]....
        /*0694*/ 	.word	0x00000190


	//   ....[2]....
        /*0698*/ 	.word	0x000001e0


	//   ....[3]....
        /*069c*/ 	.word	0x00000410


	//   ....[4]....
        /*06a0*/ 	.word	0x00000570


	//   ....[5]....
        /*06a4*/ 	.word	0x00000690


	//   ....[6]....
        /*06a8*/ 	.word	0x000007f0


	//   ....[7]....
        /*06ac*/ 	.word	0x00003020


	//   ....[8]....
        /*06b0*/ 	.word	0x00003030


	//   ....[9]....
        /*06b4*/ 	.word	0x00003700


	//   ....[10]....
        /*06b8*/ 	.word	0x00003710


	//   ....[11]....
        /*06bc*/ 	.word	0x000044d0


	//   ....[12]....
        /*06c0*/ 	.word	0x000044e0


	//   ....[13]....
        /*06c4*/ 	.word	0x00004c10


	//   ....[14]....
        /*06c8*/ 	.word	0x00004c20


	//   ....[15]....
        /*06cc*/ 	.word	0x00005590


	//   ....[16]....
        /*06d0*/ 	.word	0x000055a0


	//   ....[17]....
        /*06d4*/ 	.word	0x000056b0


	//   ....[18]....
        /*06d8*/ 	.word	0x000056c0


	//   ....[19]....
        /*06dc*/ 	.word	0x00005a70


	//   ....[20]....
        /*06e0*/ 	.word	0x00005aa0


	//   ....[21]....
        /*06e4*/ 	.word	0x00005d70


	//   ....[22]....
        /*06e8*/ 	.word	0x00005d90


	//   ....[23]....
        /*06ec*/ 	.word	0x00006c10


	//   ....[24]....
        /*06f0*/ 	.word	0x00007770


	//   ....[25]....
        /*06f4*/ 	.word	0x00007780


	//   ....[26]....
        /*06f8*/ 	.word	0x00007790


	//   ....[27]....
        /*06fc*/ 	.word	0x000077a0


	//   ....[28]....
        /*0700*/ 	.word	0x00007a90


	//   ....[29]....
        /*0704*/ 	.word	0x00007aa0


	//   ....[30]....
        /*0708*/ 	.word	0x00007ab0


	//   ....[31]....
        /*070c*/ 	.word	0x00007ac0


	//   ....[32]....
        /*0710*/ 	.word	0x00008c30


	//   ....[33]....
        /*0714*/ 	.word	0x00008c50


	//   ....[34]....
        /*0718*/ 	.word	0x00008c60


	//   ....[35]....
        /*071c*/ 	.word	0x00008c70


	//   ....[36]....
        /*0720*/ 	.word	0x00008d80


	//   ....[37]....
        /*0724*/ 	.word	0x00008d90


	//   ....[38]....
        /*0728*/ 	.word	0x00008da0


	//   ....[39]....
        /*072c*/ 	.word	0x00008e40


	//   ....[40]....
        /*0730*/ 	.word	0x0000ae30


	//   ....[41]....
        /*0734*/ 	.word	0x0000b040


	//   ....[42]....
        /*0738*/ 	.word	0x0000c120


	//   ....[43]....
        /*073c*/ 	.word	0x0000c1b0


	//   ....[44]....
        /*0740*/ 	.word	0x0000c400


	//   ....[45]....
        /*0744*/ 	.word	0x0000c420


	//   ....[46]....
        /*0748*/ 	.word	0x00011fa0


	//   ....[47]....
        /*074c*/ 	.word	0x00012030


	//   ....[48]....
        /*0750*/ 	.word	0x00012150


	//   ....[49]....
        /*0754*/ 	.word	0x00012170


	//   ....[50]....
        /*0758*/ 	.word	0x00017950


	//   ....[51]....
        /*075c*/ 	.word	0x00017b60


	//   ....[52]....
        /*0760*/ 	.word	0x00018c20


	//   ....[53]....
        /*0764*/ 	.word	0x00018cb0


	//   ....[54]....
        /*0768*/ 	.word	0x00018f20


	//   ....[55]....
        /*076c*/ 	.word	0x00018f50


	//   ....[56]....
        /*0770*/ 	.word	0x0001e0f0


	//   ....[57]....
        /*0774*/ 	.word	0x0001e110


	//   ....[58]....
        /*0778*/ 	.word	0x0001e160


	//   ....[59]....
        /*077c*/ 	.word	0x0001e190


	//   ....[60]....
        /*0780*/ 	.word	0x00020260


	//   ....[61]....
        /*0784*/ 	.word	0x00020290


	//   ....[62]....
        /*0788*/ 	.word	0x000202e0


	//   ....[63]....
        /*078c*/ 	.word	0x00020300


	//   ....[64]....
        /*0790*/ 	.word	0x00020bf0


	//   ....[65]....
        /*0794*/ 	.word	0x00020c50


	//   ....[66]....
        /*0798*/ 	.word	0x00020d90


	//   ....[67]....
        /*079c*/ 	.word	0x00020db0


	//   ....[68]....
        /*07a0*/ 	.word	0x00020ef0


	//   ....[69]....
        /*07a4*/ 	.word	0x00020f10


	//   ....[70]....
        /*07a8*/ 	.word	0x00021060


	//   ....[71]....
        /*07ac*/ 	.word	0x00021080


	//   ....[72]....
        /*07b0*/ 	.word	0x000218c0


	//   ....[73]....
        /*07b4*/ 	.word	0x000218d0


	//   ....[74]....
        /*07b8*/ 	.word	0x00021a70


	//   ....[75]....
        /*07bc*/ 	.word	0x00021a80


	//   ....[76]....
        /*07c0*/ 	.word	0x00021c10


	//   ....[77]....
        /*07c4*/ 	.word	0x00021c20


	//   ....[78]....
        /*07c8*/ 	.word	0x00021db0


	//   ....[79]....
        /*07cc*/ 	.word	0x00021dc0


	//   ....[80]....
        /*07d0*/ 	.word	0x00021fa0


	//   ....[81]....
        /*07d4*/ 	.word	0x00022190


	//   ....[82]....
        /*07d8*/ 	.word	0x000221c0


	//   ....[83]....
        /*07dc*/ 	.word	0x000221f0


	//   ....[84]....
        /*07e0*/ 	.word	0x00022220


	//   ....[85]....
        /*07e4*/ 	.word	0x00022250


	//   ....[86]....
        /*07e8*/ 	.word	0x00022280


	//   ....[87]....
        /*07ec*/ 	.word	0x000223f0


	//   ....[88]....
        /*07f0*/ 	.word	0x00022420


	//   ....[89]....
        /*07f4*/ 	.word	0x00022450


	//   ....[90]....
        /*07f8*/ 	.word	0x00022480


	//   ....[91]....
        /*07fc*/ 	.word	0x000224b0


	//   ....[92]....
        /*0800*/ 	.word	0x000224e0


	//   ....[93]....
        /*0804*/ 	.word	0x00022570


	//   ....[94]....
        /*0808*/ 	.word	0x000225d0


	//   ....[95]....
        /*080c*/ 	.word	0x00022660


	//   ....[96]....
        /*0810*/ 	.word	0x00023730


	//   ....[97]....
        /*0814*/ 	.word	0x000259b0


	//   ....[98]....
        /*0818*/ 	.word	0x000259d0


	//   ....[99]....
        /*081c*/ 	.word	0x00025a60


	//   ....[100]....
        /*0820*/ 	.word	0x00025a80


	//   ....[101]....
        /*0824*/ 	.word	0x00025b00


	//   ....[102]....
        /*0828*/ 	.word	0x00025b20


	//   ....[103]....
        /*082c*/ 	.word	0x00025ba0


	//   ....[104]....
        /*0830*/ 	.word	0x00025bc0


	//   ....[105]....
        /*0834*/ 	.word	0x00025c40


	//   ....[106]....
        /*0838*/ 	.word	0x00025c60


	//   ....[107]....
        /*083c*/ 	.word	0x00025c70


	//   ....[108]....
        /*0840*/ 	.word	0x00025c80


	//   ....[109]....
        /*0844*/ 	.word	0x000264f0


	//   ....[110]....
        /*0848*/ 	.word	0x00026520


	//   ....[111]....
        /*084c*/ 	.word	0x000265e0


	//   ....[112]....
        /*0850*/ 	.word	0x000265f0


	//   ....[113]....
        /*0854*/ 	.word	0x00026680


	//   ....[114]....
        /*0858*/ 	.word	0x00026690


	//   ....[115]....
        /*085c*/ 	.word	0x00026720


	//   ....[116]....
        /*0860*/ 	.word	0x00026730


	//   ....[117]....
        /*0864*/ 	.word	0x000267c0


	//   ....[118]....
        /*0868*/ 	.word	0x000267d0


	//   ....[119]....
        /*086c*/ 	.word	0x00026860


	//   ....[120]....
        /*0870*/ 	.word	0x00026870


	//   ....[121]....
        /*0874*/ 	.word	0x000268f0


	//   ....[122]....
        /*0878*/ 	.word	0x00026900


	//   ....[123]....
        /*087c*/ 	.word	0x00026910


	//   ....[124]....
        /*0880*/ 	.word	0x00026920


	//   ....[125]....
        /*0884*/ 	.word	0x00026da0


	//   ....[126]....
        /*0888*/ 	.word	0x00026dd0


	//   ....[127]....
        /*088c*/ 	.word	0x00026e30


	//   ....[128]....
        /*0890*/ 	.word	0x00026ee0


	//   ....[129]....
        /*0894*/ 	.word	0x00026ef0


	//   ....[130]....
        /*0898*/ 	.word	0x00026f20


	//   ....[131]....
        /*089c*/ 	.word	0x00026fb0


	//   ....[132]....
        /*08a0*/ 	.word	0x00027060


	//   ....[133]....
        /*08a4*/ 	.word	0x00027070


	//   ....[134]....
        /*08a8*/ 	.word	0x000270a0


	//   ....[135]....
        /*08ac*/ 	.word	0x000270b0


	//   ....[136]....
        /*08b0*/ 	.word	0x00027140


	//   ....[137]....
        /*08b4*/ 	.word	0x00027880


	//   ....[138]....
        /*08b8*/ 	.word	0x000278a0


	//   ....[139]....
        /*08bc*/ 	.word	0x000278f0


	//   ....[140]....
        /*08c0*/ 	.word	0x00027900


	//   ....[141]....
        /*08c4*/ 	.word	0x00027940


	//   ....[142]....
        /*08c8*/ 	.word	0x00027950


	//   ....[143]....
        /*08cc*/ 	.word	0x00027990


	//   ....[144]....
        /*08d0*/ 	.word	0x000279a0


	//   ....[145]....
        /*08d4*/ 	.word	0x000279e0


	//   ....[146]....
        /*08d8*/ 	.word	0x000279f0


	//   ....[147]....
        /*08dc*/ 	.word	0x00027a00


	//   ....[148]....
        /*08e0*/ 	.word	0x00027a40


	//   ....[149]....
        /*08e4*/ 	.word	0x00027d90


	//   ....[150]....
        /*08e8*/ 	.word	0x00027db0


	//   ....[151]....
        /*08ec*/ 	.word	0x00027dc0


	//   ....[152]....
        /*08f0*/ 	.word	0x00027de0


	//   ....[153]....
        /*08f4*/ 	.word	0x00027e50


	//   ....[154]....
        /*08f8*/ 	.word	0x00027e70


	//   ....[155]....
        /*08fc*/ 	.word	0x00027ed0


	//   ....[156]....
        /*0900*/ 	.word	0x00027ef0


	//   ....[157]....
        /*0904*/ 	.word	0x00027f50


	//   ....[158]....
        /*0908*/ 	.word	0x00027f70


	//   ....[159]....
        /*090c*/ 	.word	0x00027fd0


	//   ....[160]....
        /*0910*/ 	.word	0x00027ff0


	//   ....[161]....
        /*0914*/ 	.word	0x000284f0


	//   ....[162]....
        /*0918*/ 	.word	0x00028520


	//   ....[163]....
        /*091c*/ 	.word	0x00028550


	//   ....[164]....
        /*0920*/ 	.word	0x00028580


	//   ....[165]....
        /*0924*/ 	.word	0x000285b0


	//   ....[166]....
        /*0928*/ 	.word	0x000285e0


	//   ....[167]....
        /*092c*/ 	.word	0x00028610


	//   ....[168]....
        /*0930*/ 	.word	0x00028640


	//   ....[169]....
        /*0934*/ 	.word	0x000287c0


	//   ....[170]....
        /*0938*/ 	.word	0x000287f0


	//   ....[171]....
        /*093c*/ 	.word	0x00028820


	//   ....[172]....
        /*0940*/ 	.word	0x00028850


	//   ....[173]....
        /*0944*/ 	.word	0x00028880


	//   ....[174]....
        /*0948*/ 	.word	0x000288b0


	//   ....[175]....
        /*094c*/ 	.word	0x00028970


	//   ....[176]....
        /*0950*/ 	.word	0x00028990


	//   ....[177]....
        /*0954*/ 	.word	0x00028a00


	//   ....[178]....
        /*0958*/ 	.word	0x000290a0


	//   ....[179]....
        /*095c*/ 	.word	0x000293c0


	//   ....[180]....
        /*0960*/ 	.word	0x00029450


	//   ....[181]....
        /*0964*/ 	.word	0x000294e0


	//   ....[182]....
        /*0968*/ 	.word	0x00029570


	//   ....[183]....
        /*096c*/ 	.word	0x00029650


	//   ....[184]....
        /*0970*/ 	.word	0x000296e0


	//   ....[185]....
        /*0974*/ 	.word	0x00029780


	//   ....[186]....
        /*0978*/ 	.word	0x00029810


	//   ....[187]....
        /*097c*/ 	.word	0x000298f0


	//   ....[188]....
        /*0980*/ 	.word	0x00029980


	//   ....[189]....
        /*0984*/ 	.word	0x00029a10


	//   ....[190]....
        /*0988*/ 	.word	0x00029aa0


	//   ....[191]....
        /*098c*/ 	.word	0x00029b80


	//   ....[192]....
        /*0990*/ 	.word	0x00029c20


	//   ....[193]....
        /*0994*/ 	.word	0x00029cb0


	//   ....[194]....
        /*0998*/ 	.word	0x00029d00


	//   ....[195]....
        /*099c*/ 	.word	0x00029d50


	//   ....[196]....
        /*09a0*/ 	.word	0x00029de0


	//   ....[197]....
        /*09a4*/ 	.word	0x00029e70


	//   ....[198]....
        /*09a8*/ 	.word	0x00029ec0


	//   ....[199]....
        /*09ac*/ 	.word	0x00029f10


	//   ....[200]....
        /*09b0*/ 	.word	0x0002a000


	//   ....[201]....
        /*09b4*/ 	.word	0x0002a0b0


	//   ....[202]....
        /*09b8*/ 	.word	0x0002a130


	//   ....[203]....
        /*09bc*/ 	.word	0x0002a1c0


	//   ....[204]....
        /*09c0*/ 	.word	0x0002a2f0


	//   ....[205]....
        /*09c4*/ 	.word	0x0002a3f0


	//   ....[206]....
        /*09c8*/ 	.word	0x0002a4c0


	//   ....[207]....
        /*09cc*/ 	.word	0x0002a510


	//   ....[208]....
        /*09d0*/ 	.word	0x0002a7c0


	//   ....[209]....
        /*09d4*/ 	.word	0x0002a810


	//   ....[210]....
        /*09d8*/ 	.word	0x0002a8a0


	//   ....[211]....
        /*09dc*/ 	.word	0x0002a930


	//   ....[212]....
        /*09e0*/ 	.word	0x0002a9c0


	//   ....[213]....
        /*09e4*/ 	.word	0x0002aa50


	//   ....[214]....
        /*09e8*/ 	.word	0x0002aae0


	//   ....[215]....
        /*09ec*/ 	.word	0x0002ab70


	//   ....[216]....
        /*09f0*/ 	.word	0x0002ac30


	//   ....[217]....
        /*09f4*/ 	.word	0x0002af00


	//   ....[218]....
        /*09f8*/ 	.word	0x0002aff0


	//   ....[219]....
        /*09fc*/ 	.word	0x0002b090


	//   ....[220]....
        /*0a00*/ 	.word	0x0002b0f0


	//   ....[221]....
        /*0a04*/ 	.word	0x0002b1e0


	//   ....[222]....
        /*0a08*/ 	.word	0x0002b250


	//   ....[223]....
        /*0a0c*/ 	.word	0x0002b340


	//   ....[224]....
        /*0a10*/ 	.word	0x0002b3b0


	//   ....[225]....
        /*0a14*/ 	.word	0x0002b4a0


	//   ....[226]....
        /*0a18*/ 	.word	0x0002b510


	//   ....[227]....
        /*0a1c*/ 	.word	0x0002b600


	//   ....[228]....
        /*0a20*/ 	.word	0x0002b670


	//   ....[229]....
        /*0a24*/ 	.word	0x0002b710


	//   ....[230]....
        /*0a28*/ 	.word	0x0002b800


	//   ....[231]....
        /*0a2c*/ 	.word	0x0002b870


	//   ....[232]....
        /*0a30*/ 	.word	0x0002b8d0


	//   ....[233]....
        /*0a34*/ 	.word	0x0002b9c0


	//   ....[234]....
        /*0a38*/ 	.word	0x0002ba20


	//   ....[235]....
        /*0a3c*/ 	.word	0x0002bb20


	//   ....[236]....
        /*0a40*/ 	.word	0x0002bb80


	//   ....[237]....
        /*0a44*/ 	.word	0x0002bc80


	//   ....[238]....
        /*0a48*/ 	.word	0x0002bce0


	//   ....[239]....
        /*0a4c*/ 	.word	0x0002bde0


	//   ....[240]....
        /*0a50*/ 	.word	0x0002be40


	//   ....[241]....
        /*0a54*/ 	.word	0x0002bf40


	//   ....[242]....
        /*0a58*/ 	.word	0x0002bfa0


	//   ....[243]....
        /*0a5c*/ 	.word	0x0002c0a0


	//   ....[244]....
        /*0a60*/ 	.word	0x0002c100


	//   ....[245]....
        /*0a64*/ 	.word	0x0002c1a0


	//   ....[246]....
        /*0a68*/ 	.word	0x0002c320


	//   ....[247]....
        /*0a6c*/ 	.word	0x0002c400


	//   ....[248]....
        /*0a70*/ 	.word	0x0002c4b0


	//   ....[249]....
        /*0a74*/ 	.word	0x0002c5c0


	//   ....[250]....
        /*0a78*/ 	.word	0x0002c620


	//   ....[251]....
        /*0a7c*/ 	.word	0x0002c730


	//   ....[252]....
        /*0a80*/ 	.word	0x0002c790


	//   ....[253]....
        /*0a84*/ 	.word	0x0002c8a0


	//   ....[254]....
        /*0a88*/ 	.word	0x0002c900


	//   ....[255]....
        /*0a8c*/ 	.word	0x0002ca10


	//   ....[0]....
        /*0a90*/ 	.word	0x0002ca70


	//   ....[1]....
        /*0a94*/ 	.word	0x0002cb30


	//   ....[2]....
        /*0a98*/ 	.word	0x0002cc90


	//   ....[3]....
        /*0a9c*/ 	.word	0x0002cd30


	//   ....[4]....
        /*0aa0*/ 	.word	0x0002cd90


	//   ....[5]....
        /*0aa4*/ 	.word	0x0002ce40


	//   ....[6]....
        /*0aa8*/ 	.word	0x0002cea0


	//   ....[7]....
        /*0aac*/ 	.word	0x0002cf50


	//   ....[8]....
        /*0ab0*/ 	.word	0x0002cfb0


	//   ....[9]....
        /*0ab4*/ 	.word	0x0002d060


	//   ....[10]....
        /*0ab8*/ 	.word	0x0002d0c0


	//   ....[11]....
        /*0abc*/ 	.word	0x0002d170


	//   ....[12]....
        /*0ac0*/ 	.word	0x0002d1d0


	//   ....[13]....
        /*0ac4*/ 	.word	0x0002d280


	//   ....[14]....
        /*0ac8*/ 	.word	0x0002d370


	//   ....[15]....
        /*0acc*/ 	.word	0x0002d410


	//   ....[16]....
        /*0ad0*/ 	.word	0x0002d470


	//   ....[17]....
        /*0ad4*/ 	.word	0x0002d540


	//   ....[18]....
        /*0ad8*/ 	.word	0x0002d5a0


	//   ....[19]....
        /*0adc*/ 	.word	0x0002d670


	//   ....[20]....
        /*0ae0*/ 	.word	0x0002d6d0


	//   ....[21]....
        /*0ae4*/ 	.word	0x0002d7a0


	//   ....[22]....
        /*0ae8*/ 	.word	0x0002d800


	//   ....[23]....
        /*0aec*/ 	.word	0x0002d8d0


	//   ....[24]....
        /*0af0*/ 	.word	0x0002d930


	//   ....[25]....
        /*0af4*/ 	.word	0x0002da00


	//   ....[26]....
        /*0af8*/ 	.word	0x0002da90


	//   ....[27]....
        /*0afc*/ 	.word	0x0002db30


	//   ....[28]....
        /*0b00*/ 	.word	0x0002dc50


	//   ....[29]....
        /*0b04*/ 	.word	0x0002dcc0


	//   ....[30]....
        /*0b08*/ 	.word	0x0002dd30


	//   ....[31]....
        /*0b0c*/ 	.word	0x0002dda0


	//   ....[32]....
        /*0b10*/ 	.word	0x0002de10


	//   ....[33]....
        /*0b14*/ 	.word	0x0002de90


	//   ....[34]....
        /*0b18*/ 	.word	0x0002df20


	//   ....[35]....
        /*0b1c*/ 	.word	0x0002dfb0


	//   ....[36]....
        /*0b20*/ 	.word	0x0002e020


	//   ....[37]....
        /*0b24*/ 	.word	0x0002e090


	//   ....[38]....
        /*0b28*/ 	.word	0x0002e100


	//   ....[39]....
        /*0b2c*/ 	.word	0x0002e180


	//   ....[40]....
        /*0b30*/ 	.word	0x0002e1f0


	//   ....[41]....
        /*0b34*/ 	.word	0x0002e290


	//   ....[42]....
        /*0b38*/ 	.word	0x0002e320


	//   ....[43]....
        /*0b3c*/ 	.word	0x0002e440


	//   ....[44]....
        /*0b40*/ 	.word	0x0002f080


	//   ....[45]....
        /*0b44*/ 	.word	0x0002f280


	//   ....[46]....
        /*0b48*/ 	.word	0x00030440


	//   ....[47]....
        /*0b4c*/ 	.word	0x00030460


	//   ....[48]....
        /*0b50*/ 	.word	0x000304a0


	//   ....[49]....
        /*0b54*/ 	.word	0x000304c0


	//----- nvinfo : EIATTR_REG_RECONFIG
	.align		4
.L_1384:
        /*0b58*/ 	.byte	0x01, 0x54
	.zero		2


	//----- nvinfo : EIATTR_SYSCALL_OFFSETS
	.align		4
        /*0b5c*/ 	.byte	0x04, 0x46
        /*0b5e*/ 	.short	(.L_1386 - .L_1385)


	//   ....[0]....
.L_1385:
        /*0b60*/ 	.word	0x00001d80


	//   ....[1]....
        /*0b64*/ 	.word	0x00001ed0


	//   ....[2]....
        /*0b68*/ 	.word	0x00006f90


	//   ....[3]....
        /*0b6c*/ 	.word	0x00007510


	//   ....[4]....
        /*0b70*/ 	.word	0x00024f90


	//   ....[5]....
        /*0b74*/ 	.word	0x000250e0


	//   ....[6]....
        /*0b78*/ 	.word	0x000251d0


	//   ....[7]....
        /*0b7c*/ 	.word	0x00026140


	//----- nvinfo : EIATTR_MBARRIER_INSTR_OFFSETS
	.align		4
.L_1386:
        /*0b80*/ 	.byte	0x04, 0x39
        /*0b82*/ 	.short	(.L_1388 - .L_1387)


	//   ....[0]....
.L_1387:
        /*0b84*/ 	.word	0x000002c0
        /*0b88*/ 	.word	0x000000ff
        /*0b8c*/ 	.word	0x00022800
        /*0b90*/ 	.short	0x0100
        /*0b92*/ 	.byte	0x08
	.zero		1


	//   ....[1]....
        /*0b94*/ 	.word	0x000002d0
        /*0b98*/ 	.word	0x000000ff
        /*0b9c*/ 	.word	0x00022820
        /*0ba0*/ 	.short	0x0100
        /*0ba2*/ 	.byte	0x08
	.zero		1


	//   ....[2]....
        /*0ba4*/ 	.word	0x000003c0
        /*0ba8*/ 	.word	0x000000ff
        /*0bac*/ 	.word	0x00022830
        /*0bb0*/ 	.short	0x0100
        /*0bb2*/ 	.byte	0x08
	.zero		1


	//   ....[3]....
        /*0bb4*/ 	.word	0x000003d0
        /*0bb8*/ 	.word	0x000000ff
        /*0bbc*/ 	.word	0x00022840
        /*0bc0*/ 	.short	0x0100
        /*0bc2*/ 	.byte	0x08
	.zero		1


	//   ....[4]....
        /*0bc4*/ 	.word	0x000003e0
        /*0bc8*/ 	.word	0x000000ff
        /*0bcc*/ 	.word	0x00022838
        /*0bd0*/ 	.short	0x0100
        /*0bd2*/ 	.byte	0x08
	.zero		1


	//   ....[5]....
        /*0bd4*/ 	.word	0x000003f0
        /*0bd8*/ 	.word	0x000000ff
        /*0bdc*/ 	.word	0x00022848
        /*0be0*/ 	.short	0x0100
        /*0be2*/ 	.byte	0x08
	.zero		1


	//   ....[6]....
        /*0be4*/ 	.word	0x00000520
        /*0be8*/ 	.word	0x000000ff
        /*0bec*/ 	.word	0x00022850
        /*0bf0*/ 	.short	0x0100
        /*0bf2*/ 	.byte	0x08
	.zero		1


	//   ....[7]....
        /*0bf4*/ 	.word	0x00000530
        /*0bf8*/ 	.word	0x000000ff
        /*0bfc*/ 	.word	0x00022860
        /*0c00*/ 	.short	0x0100
        /*0c02*/ 	.byte	0x08
	.zero		1


	//   ....[8]....
        /*0c04*/ 	.word	0x00000540
        /*0c08*/ 	.word	0x000000ff
        /*0c0c*/ 	.word	0x00022858
        /*0c10*/ 	.short	0x0100
        /*0c12*/ 	.byte	0x08
	.zero		1


	//   ....[9]....
        /*0c14*/ 	.word	0x00000550
        /*0c18*/ 	.word	0x000000ff
        /*0c1c*/ 	.word	0x00022868
        /*0c20*/ 	.short	0x0100
        /*0c22*/ 	.byte	0x08
	.zero		1


	//   ....[10]....
        /*0c24*/ 	.word	0x00000640
        /*0c28*/ 	.word	0x000000ff
        /*0c2c*/ 	.word	0x00022870
        /*0c30*/ 	.short	0x0100
        /*0c32*/ 	.byte	0x06
	.zero		1


	//   ....[11]....
        /*0c34*/ 	.word	0x00000650
        /*0c38*/ 	.word	0x000000ff
        /*0c3c*/ 	.word	0x00022880
        /*0c40*/ 	.short	0x0100
        /*0c42*/ 	.byte	0x06
	.zero		1


	//   ....[12]....
        /*0c44*/ 	.word	0x00000660
        /*0c48*/ 	.word	0x000000ff
        /*0c4c*/ 	.word	0x00022878
        /*0c50*/ 	.short	0x0100
        /*0c52*/ 	.byte	0x06
	.zero		1


	//   ....[13]....
        /*0c54*/ 	.word	0x00000670
        /*0c58*/ 	.word	0x000000ff
        /*0c5c*/ 	.word	0x00022888
        /*0c60*/ 	.short	0x0100
        /*0c62*/ 	.byte	0x06
	.zero		1


	//   ....[14]....
        /*0c64*/ 	.word	0x000007a0
        /*0c68*/ 	.word	0x000000ff
        /*0c6c*/ 	.word	0x00022890
        /*0c70*/ 	.short	0x0100
        /*0c72*/ 	.byte	0x08
	.zero		1


	//   ....[15]....
        /*0c74*/ 	.word	0x000007b0
        /*0c78*/ 	.word	0x000000ff
        /*0c7c*/ 	.word	0x000228a0
        /*0c80*/ 	.short	0x0100
        /*0c82*/ 	.byte	0x08
	.zero		1


	//   ....[16]....
        /*0c84*/ 	.word	0x000007c0
        /*0c88*/ 	.word	0x000000ff
        /*0c8c*/ 	.word	0x00022898
        /*0c90*/ 	.short	0x0100
        /*0c92*/ 	.byte	0x08
	.zero		1


	//   ....[17]....
        /*0c94*/ 	.word	0x000007d0
        /*0c98*/ 	.word	0x000000ff
        /*0c9c*/ 	.word	0x000228a8
        /*0ca0*/ 	.short	0x0100
        /*0ca2*/ 	.byte	0x08
	.zero		1


	//   ....[18]....
        /*0ca4*/ 	.word	0x00000900
        /*0ca8*/ 	.word	0x000000ff
        /*0cac*/ 	.word	0x000228b0
        /*0cb0*/ 	.short	0x0100
        /*0cb2*/ 	.byte	0x08
	.zero		1


	//   ....[19]....
        /*0cb4*/ 	.word	0x00000910
        /*0cb8*/ 	.word	0x000000ff
        /*0cbc*/ 	.word	0x000228c0
        /*0cc0*/ 	.short	0x0100
        /*0cc2*/ 	.byte	0x08
	.zero		1


	//   ....[20]....
        /*0cc4*/ 	.word	0x00000920
        /*0cc8*/ 	.word	0x000000ff
        /*0ccc*/ 	.word	0x000228b8
        /*0cd0*/ 	.short	0x0100
        /*0cd2*/ 	.byte	0x08
	.zero		1


	//   ....[21]....
        /*0cd4*/ 	.word	0x00000930
        /*0cd8*/ 	.word	0x000000ff
        /*0cdc*/ 	.word	0x000228c8
        /*0ce0*/ 	.short	0x0100
        /*0ce2*/ 	.byte	0x08
	.zero		1


	//   ....[22]....
        /*0ce4*/ 	.word	0x00002fd0
        /*0ce8*/ 	.word	0x00000048
        /*0cec*/ 	.word	0x00022890
        /*0cf0*/ 	.short	0x010a
        /*0cf2*/ 	.byte	0x3f
	.zero		1


	//   ....[23]....
        /*0cf4*/ 	.word	0x00004480
        /*0cf8*/ 	.word	0x00000048
        /*0cfc*/ 	.word	0x00022890
        /*0d00*/ 	.short	0x010a
        /*0d02*/ 	.byte	0x3f
	.zero		1


	//   ....[24]....
        /*0d04*/ 	.word	0x000053d0
        /*0d08*/ 	.word	0x00000048
        /*0d0c*/ 	.word	0x00022890
        /*0d10*/ 	.short	0x010a
        /*0d12*/ 	.byte	0x3f
	.zero		1


	//   ....[25]....
        /*0d14*/ 	.word	0x00005880
        /*0d18*/ 	.word	0x00000004
        /*0d1c*/ 	.word	0x00000000
        /*0d20*/ 	.short	0x0101
        /*0d22*/ 	.byte	0x3f
	.zero		1


	//   ....[26]....
        /*0d24*/ 	.word	0x000058c0
        /*0d28*/ 	.word	0x00000048
        /*0d2c*/ 	.word	0x000228b0
        /*0d30*/ 	.short	0x010a
        /*0d32*/ 	.byte	0x3f
	.zero		1


	//   ....[27]....
        /*0d34*/ 	.word	0x00006100
        /*0d38*/ 	.word	0x00000048
        /*0d3c*/ 	.word	0x00000000
        /*0d40*/ 	.short	0x0101
        /*0d42*/ 	.byte	0x3f
	.zero		1


	//   ....[28]....
        /*0d44*/ 	.word	0x00007290
        /*0d48*/ 	.word	0x00000094
        /*0d4c*/ 	.word	0x00022800
        /*0d50*/ 	.short	0x010a
        /*0d52*/ 	.byte	0x3f
	.zero		1


	//   ....[29]....
        /*0d54*/ 	.word	0x000072e0
        /*0d58*/ 	.word	0x00000094
        /*0d5c*/ 	.word	0x00022800
        /*0d60*/ 	.short	0x010a
        /*0d62*/ 	.byte	0x3f
	.zero		1


	//   ....[30]....
        /*0d64*/ 	.word	0x00007cf0
        /*0d68*/ 	.word	0x00000094
        /*0d6c*/ 	.word	0x00022800
        /*0d70*/ 	.short	0x010a
        /*0d72*/ 	.byte	0x3f
	.zero		1


	//   ....[31]....
        /*0d74*/ 	.word	0x000090d0
        /*0d78*/ 	.word	0x00000094
        /*0d7c*/ 	.word	0x00022800
        /*0d80*/ 	.short	0x010a
        /*0d82*/ 	.byte	0x3f
	.zero		1


	//   ....[32]....
        /*0d84*/ 	.word	0x0000a5e0
        /*0d88*/ 	.word	0x00000004
        /*0d8c*/ 	.word	0x00000000
        /*0d90*/ 	.short	0x010a
        /*0d92*/ 	.byte	0x3f
	.zero		1


	//   ....[33]....
        /*0d94*/ 	.word	0x0000a6f0
        /*0d98*/ 	.word	0x00000004
        /*0d9c*/ 	.word	0x00000000
        /*0da0*/ 	.short	0x010a
        /*0da2*/ 	.byte	0x3f
	.zero		1


	//   ....[34]....
        /*0da4*/ 	.word	0x0000abb0
        /*0da8*/ 	.word	0x00000003
        /*0dac*/ 	.word	0x00000000
        /*0db0*/ 	.short	0x0101
        /*0db2*/ 	.byte	0x3f
	.zero		1


	//   ....[35]....
        /*0db4*/ 	.word	0x0000deb0
        /*0db8*/ 	.word	0x00000002
        /*0dbc*/ 	.word	0x00000000
        /*0dc0*/ 	.short	0x010a
        /*0dc2*/ 	.byte	0x3f
	.zero		1


	//   ....[36]....
        /*0dc4*/ 	.word	0x0000df10
        /*0dc8*/ 	.word	0x00000002
        /*0dcc*/ 	.word	0x00000000
        /*0dd0*/ 	.short	0x010a
        /*0dd2*/ 	.byte	0x3f
	.zero		1


	//   ....[37]....
        /*0dd4*/ 	.word	0x000111a0
        /*0dd8*/ 	.word	0x00000002
        /*0ddc*/ 	.word	0x00000000
        /*0de0*/ 	.short	0x0101
        /*0de2*/ 	.byte	0x3f
	.zero		1


	//   ....[38]....
        /*0de4*/ 	.word	0x00011620
        /*0de8*/ 	.word	0x00000004
        /*0dec*/ 	.word	0x00000000
        /*0df0*/ 	.short	0x010a
        /*0df2*/ 	.byte	0x3f
	.zero		1


	//   ....[39]....
        /*0df4*/ 	.word	0x00011730
        /*0df8*/ 	.word	0x00000004
        /*0dfc*/ 	.word	0x00000000
        /*0e00*/ 	.short	0x010a
        /*0e02*/ 	.byte	0x3f
	.zero		1


	//   ....[40]....
        /*0e04*/ 	.word	0x00011bf0
        /*0e08*/ 	.word	0x00000003
        /*0e0c*/ 	.word	0x00000000
        /*0e10*/ 	.short	0x0101
        /*0e12*/ 	.byte	0x3f
	.zero		1


	//   ....[41]....
        /*0e14*/ 	.word	0x00013be0
        /*0e18*/ 	.word	0x00000002
        /*0e1c*/ 	.word	0x00000000
        /*0e20*/ 	.short	0x010a
        /*0e22*/ 	.byte	0x3f
	.zero		1


	//   ....[42]....
        /*0e24*/ 	.word	0x00013c40
        /*0e28*/ 	.word	0x00000002
        /*0e2c*/ 	.word	0x00000000
        /*0e30*/ 	.short	0x010a
        /*0e32*/ 	.byte	0x3f
	.zero		1


	//   ....[43]....
        /*0e34*/ 	.word	0x00016ed0
        /*0e38*/ 	.word	0x00000002
        /*0e3c*/ 	.word	0x00000000
        /*0e40*/ 	.short	0x0101
        /*0e42*/ 	.byte	0x3f
	.zero		1


	//   ....[44]....
        /*0e44*/ 	.word	0x00017100
        /*0e48*/ 	.word	0x00000004
        /*0e4c*/ 	.word	0x00000000
        /*0e50*/ 	.short	0x010a
        /*0e52*/ 	.byte	0x3f
	.zero		1


	//   ....[45]....
        /*0e54*/ 	.word	0x00017210
        /*0e58*/ 	.word	0x00000004
        /*0e5c*/ 	.word	0x00000000
        /*0e60*/ 	.short	0x010a
        /*0e62*/ 	.byte	0x3f
	.zero		1


	//   ....[46]....
        /*0e64*/ 	.word	0x000176d0
        /*0e68*/ 	.word	0x00000003
        /*0e6c*/ 	.word	0x00000000
        /*0e70*/ 	.short	0x0101
        /*0e72*/ 	.byte	0x3f
	.zero		1


	//   ....[47]....
        /*0e74*/ 	.word	0x0001a9d0
        /*0e78*/ 	.word	0x00000002
        /*0e7c*/ 	.word	0x00000000
        /*0e80*/ 	.short	0x010a
        /*0e82*/ 	.byte	0x3f
	.zero		1


	//   ....[48]....
        /*0e84*/ 	.word	0x0001aa30
        /*0e88*/ 	.word	0x00000002
        /*0e8c*/ 	.word	0x00000000
        /*0e90*/ 	.short	0x010a
        /*0e92*/ 	.byte	0x3f
	.zero		1


	//   ....[49]....
        /*0e94*/ 	.word	0x0001dcc0
        /*0e98*/ 	.word	0x00000002
        /*0e9c*/ 	.word	0x00000000
        /*0ea0*/ 	.short	0x0101
        /*0ea2*/ 	.byte	0x3f
	.zero		1


	//   ....[50]....
        /*0ea4*/ 	.word	0x00020c30
        /*0ea8*/ 	.word	0x00000000
        /*0eac*/ 	.word	0x00000000
        /*0eb0*/ 	.short	0x0101
        /*0eb2*/ 	.byte	0x3f
	.zero		1


	//   ....[51]....
        /*0eb4*/ 	.word	0x00023810
        /*0eb8*/ 	.word	0x00000016
        /*0ebc*/ 	.word	0x00022820
        /*0ec0*/ 	.short	0x010a
        /*0ec2*/ 	.byte	0x3f
	.zero		1


	//   ....[52]....
        /*0ec4*/ 	.word	0x000238c0
        /*0ec8*/ 	.word	0x0000000c
        /*0ecc*/ 	.word	0x000228a0
        /*0ed0*/ 	.short	0x010a
        /*0ed2*/ 	.byte	0x3f
	.zero		1


	//   ....[53]....
        /*0ed4*/ 	.word	0x00023af0
        /*0ed8*/ 	.word	0x0000000c
        /*0edc*/ 	.word	0x000228c0
        /*0ee0*/ 	.short	0x010a
        /*0ee2*/ 	.byte	0x3f
	.zero		1


	//   ....[54]....
        /*0ee4*/ 	.word	0x00024120
        /*0ee8*/ 	.word	0x0000000a
        /*0eec*/ 	.word	0x000228a0
        /*0ef0*/ 	.short	0x010a
        /*0ef2*/ 	.byte	0x3f
	.zero		1


	//   ....[55]....
        /*0ef4*/ 	.word	0x00024340
        /*0ef8*/ 	.word	0x0000000a
        /*0efc*/ 	.word	0x000228c0
        /*0f00*/ 	.short	0x010a
        /*0f02*/ 	.byte	0x3f
	.zero		1


	//   ....[56]....
        /*0f04*/ 	.word	0x00025750
        /*0f08*/ 	.word	0x00000011
        /*0f0c*/ 	.word	0x00022840
        /*0f10*/ 	.short	0x010a
        /*0f12*/ 	.byte	0x3f
	.zero		1


	//   ....[57]....
        /*0f14*/ 	.word	0x00025d80
        /*0f18*/ 	.word	0x00000011
        /*0f1c*/ 	.word	0x00022830
        /*0f20*/ 	.short	0x0107
        /*0f22*/ 	.byte	0x3f
	.zero		1


	//   ....[58]....
        /*0f24*/ 	.word	0x00025e50
        /*0f28*/ 	.word	0x00000011
        /*0f2c*/ 	.word	0x00022830
        /*0f30*/ 	.short	0x0101
        /*0f32*/ 	.byte	0x3f
	.zero		1


	//   ....[59]....
        /*0f34*/ 	.word	0x00026a20
        /*0f38*/ 	.word	0x00000016
        /*0f3c*/ 	.word	0x00022800
        /*0f40*/ 	.short	0x0107
        /*0f42*/ 	.byte	0x3f
	.zero		1


	//   ....[60]....
        /*0f44*/ 	.word	0x00026b10
        /*0f48*/ 	.word	0x00000016
        /*0f4c*/ 	.word	0x00022800
        /*0f50*/ 	.short	0x0101
        /*0f52*/ 	.byte	0x3f
	.zero		1


	//   ....[61]....
        /*0f54*/ 	.word	0x00026b30
        /*0f58*/ 	.word	0x00000016
        /*0f5c*/ 	.word	0x00022820
        /*0f60*/ 	.short	0x010a
        /*0f62*/ 	.byte	0x3f
	.zero		1


	//   ....[62]....
        /*0f64*/ 	.word	0x00026bc0
        /*0f68*/ 	.word	0x00000011
        /*0f6c*/ 	.word	0x00022860
        /*0f70*/ 	.short	0x010a
        /*0f72*/ 	.byte	0x3f
	.zero		1


	//   ....[63]....
        /*0f74*/ 	.word	0x000272c0
        /*0f78*/ 	.word	0x00000011
        /*0f7c*/ 	.word	0x00022850
        /*0f80*/ 	.short	0x0107
        /*0f82*/ 	.byte	0x3f
	.zero		1


	//   ....[64]....
        /*0f84*/ 	.word	0x00027390
        /*0f88*/ 	.word	0x00000011
        /*0f8c*/ 	.word	0x00022850
        /*0f90*/ 	.short	0x0101
        /*0f92*/ 	.byte	0x3f
	.zero		1


	//   ....[65]....
        /*0f94*/ 	.word	0x000276d0
        /*0f98*/ 	.word	0x00000004
        /*0f9c*/ 	.word	0x00022840
        /*0fa0*/ 	.short	0x010a
        /*0fa2*/ 	.byte	0x3f
	.zero		1


	//   ....[66]....
        /*0fa4*/ 	.word	0x00027ac0
        /*0fa8*/ 	.word	0x00000004
        /*0fac*/ 	.word	0x00022830
        /*0fb0*/ 	.short	0x0107
        /*0fb2*/ 	.byte	0x3f
	.zero		1


	//   ....[67]....
        /*0fb4*/ 	.word	0x00027b80
        /*0fb8*/ 	.word	0x00000004
        /*0fbc*/ 	.word	0x00022830
        /*0fc0*/ 	.short	0x0101
        /*0fc2*/ 	.byte	0x3f
	.zero		1


	//   ....[68]....
        /*0fc4*/ 	.word	0x00027bb0
        /*0fc8*/ 	.word	0x00000004
        /*0fcc*/ 	.word	0x00022860
        /*0fd0*/ 	.short	0x010a
        /*0fd2*/ 	.byte	0x3f
	.zero		1


	//   ....[69]....
        /*0fd4*/ 	.word	0x000280e0
        /*0fd8*/ 	.word	0x00000004
        /*0fdc*/ 	.word	0x00022850
        /*0fe0*/ 	.short	0x0107
        /*0fe2*/ 	.byte	0x3f
	.zero		1


	//   ....[70]....
        /*0fe4*/ 	.word	0x000281a0
        /*0fe8*/ 	.word	0x00000004
        /*0fec*/ 	.word	0x00022850
        /*0ff0*/ 	.short	0x0101
        /*0ff2*/ 	.byte	0x3f
	.zero		1


	//   ....[71]....
        /*0ff4*/ 	.word	0x00029020
        /*0ff8*/ 	.word	0x00000005
        /*0ffc*/ 	.word	0x00022820
        /*1000*/ 	.short	0x010a
        /*1002*/ 	.byte	0x3f
	.zero		1


	//   ....[72]....
        /*1004*/ 	.word	0x00029190
        /*1008*/ 	.word	0x00000003
        /*100c*/ 	.word	0x00022840
        /*1010*/ 	.short	0x010a
        /*1012*/ 	.byte	0x3f
	.zero		1


	//   ....[73]....
        /*1014*/ 	.word	0x00029230
        /*1018*/ 	.word	0x00000005
        /*101c*/ 	.word	0x00022840
        /*1020*/ 	.short	0x010a
        /*1022*/ 	.byte	0x3f
	.zero		1


	//   ....[74]....
        /*1024*/ 	.word	0x00029270
        /*1028*/ 	.word	0x00000003
        /*102c*/ 	.word	0x00022860
        /*1030*/ 	.short	0x010a
        /*1032*/ 	.byte	0x3f
	.zero		1


	//   ....[75]....
        /*1034*/ 	.word	0x000292b0
        /*1038*/ 	.word	0x00000005
        /*103c*/ 	.word	0x00022860
        /*1040*/ 	.short	0x010a
        /*1042*/ 	.byte	0x3f
	.zero		1


	//   ....[76]....
        /*1044*/ 	.word	0x00029310
        /*1048*/ 	.word	0x00000048
        /*104c*/ 	.word	0x00022890
        /*1050*/ 	.short	0x010a
        /*1052*/ 	.byte	0x3f
	.zero		1


	//   ....[77]....
        /*1054*/ 	.word	0x000295a0
        /*1058*/ 	.word	0x00000048
        /*105c*/ 	.word	0x00022890
        /*1060*/ 	.short	0x010a
        /*1062*/ 	.byte	0x3f
	.zero		1


	//   ....[78]....
        /*1064*/ 	.word	0x00029840
        /*1068*/ 	.word	0x00000048
        /*106c*/ 	.word	0x00022890
        /*1070*/ 	.short	0x010a
        /*1072*/ 	.byte	0x3f
	.zero		1


	//   ....[79]....
        /*1074*/ 	.word	0x00029ad0
        /*1078*/ 	.word	0x00000048
        /*107c*/ 	.word	0x000228b0
        /*1080*/ 	.short	0x010a
        /*1082*/ 	.byte	0x3f
	.zero		1


	//   ....[80]....
        /*1084*/ 	.word	0x00029f40
        /*1088*/ 	.word	0x00000094
        /*108c*/ 	.word	0x00022800
        /*1090*/ 	.short	0x010a
        /*1092*/ 	.byte	0x3f
	.zero		1


	//   ....[81]....
        /*1094*/ 	.word	0x0002a540
        /*1098*/ 	.word	0x00000094
        /*109c*/ 	.word	0x00022800
        /*10a0*/ 	.short	0x010a
        /*10a2*/ 	.byte	0x3f
	.zero		1


	//   ....[82]....
        /*10a4*/ 	.word	0x0002a590
        /*10a8*/ 	.word	0x00000004
        /*10ac*/ 	.word	0x00000000
        /*10b0*/ 	.short	0x010a
        /*10b2*/ 	.byte	0x3f
	.zero		1


	//   ....[83]....
        /*10b4*/ 	.word	0x0002a5e0
        /*10b8*/ 	.word	0x00000002
        /*10bc*/ 	.word	0x00000000
        /*10c0*/ 	.short	0x010a
        /*10c2*/ 	.byte	0x3f
	.zero		1


	//   ....[84]....
        /*10c4*/ 	.word	0x0002a630
        /*10c8*/ 	.word	0x00000004
        /*10cc*/ 	.word	0x00000000
        /*10d0*/ 	.short	0x010a
        /*10d2*/ 	.byte	0x3f
	.zero		1


	//   ....[85]....
        /*10d4*/ 	.word	0x0002a680
        /*10d8*/ 	.word	0x00000002
        /*10dc*/ 	.word	0x00000000
        /*10e0*/ 	.short	0x010a
        /*10e2*/ 	.byte	0x3f
	.zero		1


	//   ....[86]....
        /*10e4*/ 	.word	0x0002a6d0
        /*10e8*/ 	.word	0x00000004
        /*10ec*/ 	.word	0x00000000
        /*10f0*/ 	.short	0x010a
        /*10f2*/ 	.byte	0x3f
	.zero		1


	//   ....[87]....
        /*10f4*/ 	.word	0x0002a720
        /*10f8*/ 	.word	0x00000002
        /*10fc*/ 	.word	0x00000000
        /*1100*/ 	.short	0x010a
        /*1102*/ 	.byte	0x3f
	.zero		1


	//   ....[88]....
        /*1104*/ 	.word	0x0002acf0
        /*1108*/ 	.word	0x00000016
        /*110c*/ 	.word	0x00022820
        /*1110*/ 	.short	0x010a
        /*1112*/ 	.byte	0x3f
	.zero		1


	//   ....[89]....
        /*1114*/ 	.word	0x0002ad40
        /*1118*/ 	.word	0x0000000c
        /*111c*/ 	.word	0x000228a0
        /*1120*/ 	.short	0x010a
        /*1122*/ 	.byte	0x3f
	.zero		1


	//   ....[90]....
        /*1124*/ 	.word	0x0002ad90
        /*1128*/ 	.word	0x0000000c
        /*112c*/ 	.word	0x000228c0
        /*1130*/ 	.short	0x010a
        /*1132*/ 	.byte	0x3f
	.zero		1


	//   ....[91]....
        /*1134*/ 	.word	0x0002ade0
        /*1138*/ 	.word	0x0000000a
        /*113c*/ 	.word	0x000228a0
        /*1140*/ 	.short	0x010a
        /*1142*/ 	.byte	0x3f
	.zero		1


	//   ....[92]....
        /*1144*/ 	.word	0x0002ae30
        /*1148*/ 	.word	0x0000000a
        /*114c*/ 	.word	0x000228c0
        /*1150*/ 	.short	0x010a
        /*1152*/ 	.byte	0x3f
	.zero		1


	//   ....[93]....
        /*1154*/ 	.word	0x0002af40
        /*1158*/ 	.word	0x00000011
        /*115c*/ 	.word	0x00022840
        /*1160*/ 	.short	0x010a
        /*1162*/ 	.byte	0x3f
	.zero		1


	//   ....[94]....
        /*1164*/ 	.word	0x0002c220
        /*1168*/ 	.word	0x00000016
        /*116c*/ 	.word	0x00022820
        /*1170*/ 	.short	0x010a
        /*1172*/ 	.byte	0x3f
	.zero		1


	//   ....[95]....
        /*1174*/ 	.word	0x0002c270
        /*1178*/ 	.word	0x00000011
        /*117c*/ 	.word	0x00022860
        /*1180*/ 	.short	0x010a
        /*1182*/ 	.byte	0x3f
	.zero		1


	//   ....[96]....
        /*1184*/ 	.word	0x0002cbe0
        /*1188*/ 	.word	0x00000004
        /*118c*/ 	.word	0x00022840
        /*1190*/ 	.short	0x010a
        /*1192*/ 	.byte	0x3f
	.zero		1


	//   ....[97]....
        /*1194*/ 	.word	0x0002d2c0
        /*1198*/ 	.word	0x00000004
        /*119c*/ 	.word	0x00022860
        /*11a0*/ 	.short	0x010a
        /*11a2*/ 	.byte	0x3f
	.zero		1


	//   ....[98]....
        /*11a4*/ 	.word	0x0002e360
        /*11a8*/ 	.word	0x00000005
        /*11ac*/ 	.word	0x00022820
        /*11b0*/ 	.short	0x010a
        /*11b2*/ 	.byte	0x3f
	.zero		1


	//   ....[99]....
        /*11b4*/ 	.word	0x0002e500
        /*11b8*/ 	.word	0x00000003
        /*11bc*/ 	.word	0x00022840
        /*11c0*/ 	.short	0x010a
        /*11c2*/ 	.byte	0x3f
	.zero		1


	//   ....[100]....
        /*11c4*/ 	.word	0x0002e550
        /*11c8*/ 	.word	0x00000005
        /*11cc*/ 	.word	0x00022840
        /*11d0*/ 	.short	0x010a
        /*11d2*/ 	.byte	0x3f
	.zero		1


	//   ....[101]....
        /*11d4*/ 	.word	0x0002e5a0
        /*11d8*/ 	.word	0x00000003
        /*11dc*/ 	.word	0x00022860
        /*11e0*/ 	.short	0x010a
        /*11e2*/ 	.byte	0x3f
	.zero		1


	//   ....[102]....
        /*11e4*/ 	.word	0x0002e740
        /*11e8*/ 	.word	0x00000000
        /*11ec*/ 	.word	0x00000000
        /*11f0*/ 	.short	0x010a
        /*11f2*/ 	.byte	0x3f
	.zero		1


	//   ....[103]....
        /*11f4*/ 	.word	0x0002e840
        /*11f8*/ 	.word	0x00000003
        /*11fc*/ 	.word	0x00000000
        /*1200*/ 	.short	0x010a
        /*1202*/ 	.byte	0x3f
	.zero		1


	//   ....[104]....
        /*1204*/ 	.word	0x0002ed00
        /*1208*/ 	.word	0x00000003
        /*120c*/ 	.word	0x00000000
        /*1210*/ 	.short	0x0101
        /*1212*/ 	.byte	0x3f
	.zero		1


	//   ....[105]....
        /*1214*/ 	.word	0x00031100
        /*1218*/ 	.word	0x0000000e
        /*121c*/ 	.word	0x00000000
        /*1220*/ 	.short	0x010a
        /*1222*/ 	.byte	0x3f
	.zero		1


	//   ....[106]....
        /*1224*/ 	.word	0x00031200
        /*1228*/ 	.word	0x00000002
        /*122c*/ 	.word	0x00000000
        /*1230*/ 	.short	0x010a
        /*1232*/ 	.byte	0x3f
	.zero		1


	//   ....[107]....
        /*1234*/ 	.word	0x00038eb0
        /*1238*/ 	.word	0x00000000
        /*123c*/ 	.word	0x00000000
        /*1240*/ 	.short	0x0101
        /*1242*/ 	.byte	0x3f
	.zero		1


	//   ....[108]....
        /*1244*/ 	.word	0x00038ed0
        /*1248*/ 	.word	0x00000003
        /*124c*/ 	.word	0x00000000
        /*1250*/ 	.short	0x010a
        /*1252*/ 	.byte	0x3f
	.zero		1


	//   ....[109]....
        /*1254*/ 	.word	0x00038f20
        /*1258*/ 	.word	0x00000002
        /*125c*/ 	.word	0x00000000
        /*1260*/ 	.short	0x010a
        /*1262*/ 	.byte	0x3f
	.zero		1


	//----- nvinfo : EIATTR_NUM_MBARRIERS
	.align		4
.L_1388:
        /*1264*/ 	.byte	0x03, 0x38
        /*1266*/ 	.short	0x0016


	//----- nvinfo : EIATTR_EXIT_INSTR_OFFSETS
	.align		4
        /*1268*/ 	.byte	0x04, 0x1c
        /*126a*/ 	.short	(.L_1390 - .L_1389)


	//   ....[0]....
.L_1389:
        /*126c*/ 	.word	0x00029300


	//----- nvinfo : EIATTR_MAX_THREADS
	.align		4
.L_1390:
        /*1270*/ 	.byte	0x04, 0x05
        /*1272*/ 	.short	(.L_1392 - .L_1391)
.L_1391:
        /*1274*/ 	.word	0x00000180
        /*1278*/ 	.word	0x00000001
        /*127c*/ 	.word	0x00000001


	//----- nvinfo : EIATTR_CRS_STACK_SIZE
	.align		4
.L_1392:
        /*1280*/ 	.byte	0x04, 0x1e
        /*1282*/ 	.short	(.L_1394 - .L_1393)
.L_1393:
        /*1284*/ 	.word	0x00000000


	//----- nvinfo : EIATTR_CBANK_PARAM_SIZE
	.align		4
.L_1394:
        /*1288*/ 	.byte	0x03, 0x19
        /*128a*/ 	.short	0x0af0


	//----- nvinfo : EIATTR_PARAM_CBANK
	.align		4
        /*128c*/ 	.byte	0x04, 0x0a
        /*128e*/ 	.short	(.L_1396 - .L_1395)
	.align		4
.L_1395:
        /*1290*/ 	.word	index@(.nv.constant0._ZN7cutlass13device_kernelIN5flash11enable_sm90INS1_16FlashAttnFwdSm90INS1_25CollectiveMainloopFwdSm90ILi2EN4cute5tupleIJNS5_1CILi1EEES8_S8_EEENS6_IJNS7_ILi128EEENS7_ILi96EEENS7_ILi64EEEEEELi256ENS_6half_tEfNS_4arch4Sm90ELb0ELb1ELb0ELb1ELb1ELb1ELb0ELb1ELb0ELb1ELb0ELb0EEENS1_21CollectiveEpilogueFwdINS6_IJSA_NS7_ILi256EEESB_EEES9_SE_SG_Li256ELb1ELb1ELb0ELb0EEENS1_36VarlenDynamicPersistentTileSchedulerILi128ELi96ELi256ELi128ELb0ELb1ELb1ELb1ELb0ELb1EEEEEEEEEvNT_6ParamsE)
        /*1294*/ 	.short	0x0210
        /*1296*/ 	.short	0x0af0


	//----- nvinfo : EIATTR_SW_WAR
	.align		4
.L_1396:
        /*1298*/ 	.byte	0x04, 0x36
        /*129a*/ 	.short	(.L_1398 - .L_1397)
.L_1397:
        /*129c*/ 	.word	0x00000008
.L_1398:


//--------------------- .nv.info._ZN7cutlass13device_kernelIN5flash11enable_sm90INS1_16FlashAttnFwdSm90INS1_25CollectiveMainloopFwdSm90ILi2EN4cute5tupleIJNS5_1CILi1EEES8_S8_EEENS6_IJNS7_ILi128EEENS7_ILi96EEENS7_ILi64EEEEEELi256ENS_6half_tEfNS_4arch4Sm90ELb0ELb1ELb0ELb1ELb1ELb0ELb1ELb1ELb0ELb1ELb0ELb0EEENS1_21CollectiveEpilogueFwdINS6_IJSA_NS7_ILi256EEESB_EEES9_SE_SG_Li256ELb1ELb1ELb0ELb0EEENS1_36VarlenDynamicPersistentTileSchedulerILi128ELi96ELi256ELi128ELb0ELb1ELb1ELb1ELb0ELb1EEEEEEEEEvNT_6ParamsE --------------------------
	.section	.nv.info._ZN7cutlass13device_kernelIN5flash11enable_sm90INS1_16FlashAttnFwdSm90INS1_25CollectiveMainloopFwdSm90ILi2EN4cute5tupleIJNS5_1CILi1EEES8_S8_EEENS6_IJNS7_ILi128EEENS7_ILi96EEENS7_ILi64EEEEEELi256ENS_6half_tEfNS_4arch4Sm90ELb0ELb1ELb0ELb1ELb1ELb0ELb1ELb1ELb0ELb1ELb0ELb0EEENS1_21CollectiveEpilogueFwdINS6_IJSA_NS7_ILi256EEESB_EEES9_SE_SG_Li256ELb1ELb1ELb0ELb0EEENS1_36VarlenDynamicPersistentTileSchedulerILi128ELi96ELi256ELi128ELb0ELb1ELb1ELb1ELb0ELb1EEEEEEEEEvNT_6ParamsE,"",@"SHT_CUDA_INFO"
	.sectionflags	@""
	.align	4


	//----- nvinfo : EIATTR_CUDA_API_VERSION
	.align		4
        /*0000*/ 	.byte	0x04, 0x37
        /*0002*/ 	.short	(.L_1400 - .L_1399)
.L_1399:
        /*0004*/ 	.word	0x00000082


	//----- nvinfo : EIATTR_KPARAM_INFO
	.align		4
.L_1400:
        /*0008*/ 	.byte	0x04, 0x17
        /*000a*/ 	.short	(.L_1402 - .L_1401)
.L_1401:
        /*000c*/ 	.word	0x00000000
        /*0010*/ 	.short	0x0000
        /*0012*/ 	.short	0x0070
        /*0014*/ 	.byte	0x00, 0xf0, 0x01, 0x2e


	//----- nvinfo : EIATTR_SPARSE_MMA_MASK
	.align		4
.L_1402:
        /*0018*/ 	.byte	0x03, 0x50
        /*001a*/ 	.short	0x0000


	//----- nvinfo : EIATTR_MAXREG_COUNT
	.align		4
        /*001c*/ 	.byte	0x03, 0x1b
        /*001e*/ 	.short	0x00a8


	//----- nvinfo : EIATTR_NUM_BARRIERS
	.align		4
        /*0020*/ 	.byte	0x02, 0x4c
        /*0022*/ 	.byte	0x10
	.zero		1


	//----- nvinfo : EIATTR_EXTERNS
	.align		4
        /*0024*/ 	.byte	0x04, 0x0f
        /*0026*/ 	.short	(.L_1404 - .L_1403)


	//   ....[0]....
	.align		4
.L_1403:
        /*0028*/ 	.word	index@(__assertfail)


	//----- nvinfo : EIATTR_ANNOTATIONS
	.align		4
.L_1404:
        /*002c*/ 	.byte	0x04, 0x55
        /*002e*/ 	.short	(.L_1406 - .L_1405)


	//   ....[0]....
.L_1405:
        /* <DEDUP_REMOVED lines=25> */


	//----- nvinfo : EIATTR_MERCURY_ISA_VERSION
	.align		4
.L_1406:
        /*01b0*/ 	.byte	0x03, 0x5f
        /*01b2*/ 	.short	0x0101


	//----- nvinfo : EIATTR_UNUSED_LOAD_BYTE_OFFSET
	.align		4
        /*01b4*/ 	.byte	0x04, 0x44
        /*01b6*/ 	.short	(.L_1408 - .L_1407)


	//   ....[0]....
.L_1407:
        /*01b8*/ 	.word	0x00000a70
        /*01bc*/ 	.word	0x0000fff0


	//   ....[1]....
        /*01c0*/ 	.word	0x0001f2d0
        /*01c4*/ 	.word	0x0000fff0


	//----- nvinfo : EIATTR_INT_WARP_WIDE_INSTR_OFFSETS
	.align		4
.L_1408:
        /*01c8*/ 	.byte	0x04, 0x31
        /*01ca*/ 	.short	(.L_1410 - .L_1409)


	//   ....[0]....
.L_1409:
        /*01cc*/ 	.word	0x000000c0


	//   ....[1]....
        /*01d0*/ 	.word	0x000000d0


	//   ....[2]....
        /*01d4*/ 	.word	0x000000e0


	//   ....[3]....
        /*01d8*/ 	.word	0x00000180


	//   ....[4]....
        /*01dc*/ 	.word	0x00023470


	//   ....[5]....
        /*01e0*/ 	.word	0x00023500


	//   ....[6]....
        /*01e4*/ 	.word	0x000273d0


	//   ....[7]....
        /*01e8*/ 	.word	0x00027460


	//----- nvinfo : EIATTR_COOP_GROUP_MASK_REGIDS
	.align		4
.L_1410:
        /*01ec*/ 	.byte	0x04, 0x29
        /*01ee*/ 	.short	(.L_1412 - .L_1411)


	//   ....[0]....
.L_1411:
        /*01f0*/ 	.word	0xffffffff


	//   ....[1]....
        /*01f4*/ 	.word	0xffffffff


	//   ....[2]....
        /*01f8*/ 	.word	0xffffffff


	//   ....[3]....
        /*01fc*/ 	.word	0xffffffff


	//   ....[4]....
        /*0200*/ 	.word	0xffffffff


	//   ....[5]....
        /*0204*/ 	.word	0xffffffff


	//   ....[6]....
        /*0208*/ 	.word	0xffffffff


	//   ....[7]....
        /*020c*/ 	.word	0xffffffff


	//   ....[8]....
        /*0210*/ 	.word	0xffffffff


	//   ....[9]....
        /*0214*/ 	.word	0xffffffff


	//   ....[10]....
        /*0218*/ 	.word	0xffffffff


	//   ....[11]....
        /*021c*/ 	.word	0xffffffff


	//   ....[12]....
        /*0220*/ 	.word	0xffffffff


	//   ....[13]....
        /*0224*/ 	.word	0xffffffff


	//   ....[14]....
        /*0228*/ 	.word	0xffffffff


	//   ....[15]....
        /*022c*/ 	.word	0xffffffff


	//   ....[16]....
        /*0230*/ 	.word	0xffffffff


	//   ....[17]....
        /*0234*/ 	.word	0xffffffff


	//   ....[18]....
        /*0238*/ 	.word	0xffffffff


	//   ....[19]....
        /*023c*/ 	.word	0xffffffff


	//   ....[20]....
        /*0240*/ 	.word	0xffffffff


	//   ....[21]....
        /*0244*/ 	.word	0xffffffff


	//   ....[22]....
        /*0248*/ 	.word	0xffffffff


	//   ....[23]....
        /*024c*/ 	.word	0xffffffff


	//   ....[24]....
        /*0250*/ 	.word	0xffffffff


	//   ....[25]....
        /*0254*/ 	.word	0xffffffff


	//   ....[26]....
        /*0258*/ 	.word	0xffffffff


	//   ....[27]....
        /*025c*/ 	.word	0xffffffff


	//   ....[28]....
        /*0260*/ 	.word	0xffffffff


	//   ....[29]....
        /*0264*/ 	.word	0xffffffff


	//   ....[30]....
        /*0268*/ 	.word	0xffffffff


	//   ....[31]....
        /*026c*/ 	.word	0xffffffff


	//   ....[32]....
        /*0270*/ 	.word	0xffffffff


	//   ....[33]....
        /*0274*/ 	.word	0xffffffff


	//   ....[34]....
        /*0278*/ 	.word	0xffffffff


	//   ....[35]....
        /*027c*/ 	.word	0xffffffff


	//   ....[36]....
        /*0280*/ 	.word	0xffffffff


	//   ....[37]....
        /*0284*/ 	.word	0xffffffff


	//   ....[38]....
        /*0288*/ 	.word	0xffffffff


	//   ....[39]....
        /*028c*/ 	.word	0xffffffff


	//   ....[40]....
        /*0290*/ 	.word	0xffffffff


	//   ....[41]....
        /*0294*/ 	.word	0xffffffff


	//   ....[42]....
        /*0298*/ 	.word	0xffffffff


	//   ....[43]....
        /*029c*/ 	.word	0xffffffff


	//   ....[44]....
        /*02a0*/ 	.word	0xffffffff


	//   ....[45]....
        /*02a4*/ 	.word	0xffffffff


	//   ....[46]....
        /*02a8*/ 	.word	0xffffffff


	//   ....[47]....
        /*02ac*/ 	.word	0xffffffff


	//   ....[48]....
        /*02b0*/ 	.word	0xffffffff


	//   ....[49]....
        /*02b4*/ 	.word	0xffffffff


	//   ....[50]....
        /*02b8*/ 	.word	0xffffffff


	//   ....[51]....
        /*02bc*/ 	.word	0xffffffff


	//   ....[52]....
        /*02c0*/ 	.word	0xffffffff


	//   ....[53]....
        /*02c4*/ 	.word	0xffffffff


	//   ....[54]....
        /*02c8*/ 	.word	0xffffffff


	//   ....[55]....
        /*02cc*/ 	.word	0xffffffff


	//   ....[56]....
        /*02d0*/ 	.word	0xffffffff


	//   ....[57]....
        /*02d4*/ 	.word	0xffffffff


	//   ....[58]....
        /*02d8*/ 	.word	0xffffffff


	//   ....[59]....
        /*02dc*/ 	.word	0xffffffff


	//   ....[60]....
        /*02e0*/ 	.word	0xffffffff


	//   ....[61]....
        /*02e4*/ 	.word	0xffffffff


	//   ....[62]....
        /*02e8*/ 	.word	0xffffffff


	//   ....[63]....
        /*02ec*/ 	.word	0xffffffff


	//   ....[64]....
        /*02f0*/ 	.word	0xffffffff


	//   ....[65]....
        /*02f4*/ 	.word	0xffffffff


	//   ....[66]....
        /*02f8*/ 	.word	0xffffffff


	//   ....[67]....
        /*02fc*/ 	.word	0xffffffff


	//   ....[68]....
        /*0300*/ 	.word	0xffffffff


	//   ....[69]....
        /*0304*/ 	.word	0xffffffff


	//   ....[70]....
        /*0308*/ 	.word	0xffffffff


	//   ....[71]....
        /*030c*/ 	.word	0xffffffff


	//   ....[72]....
        /*0310*/ 	.word	0xffffffff


	//   ....[73]....
        /*0314*/ 	.word	0xffffffff


	//   ....[74]....
        /*0318*/ 	.word	0xffffffff


	//   ....[75]....
        /*031c*/ 	.word	0xffffffff


	//   ....[76]....
        /*0320*/ 	.word	0xffffffff


	//   ....[77]....
        /*0324*/ 	.word	0xffffffff


	//   ....[78]....
        /*0328*/ 	.word	0xffffffff


	//   ....[79]....
        /*032c*/ 	.word	0xffffffff


	//   ....[80]....
        /*0330*/ 	.word	0xffffffff


	//   ....[81]....
        /*0334*/ 	.word	0xffffffff


	//   ....[82]....
        /*0338*/ 	.word	0xffffffff


	//   ....[83]....
        /*033c*/ 	.word	0xffffffff


	//   ....[84]....
        /*0340*/ 	.word	0xffffffff


	//   ....[85]....
        /*0344*/ 	.word	0xffffffff


	//   ....[86]....
        /*0348*/ 	.word	0xffffffff


	//   ....[87]....
        /*034c*/ 	.word	0xffffffff


	//   ....[88]....
        /*0350*/ 	.word	0xffffffff


	//   ....[89]....
        /*0354*/ 	.word	0xffffffff


	//   ....[90]....
        /*0358*/ 	.word	0xffffffff


	//   ....[91]....
        /*035c*/ 	.word	0xffffffff


	//   ....[92]....
        /*0360*/ 	.word	0xffffffff


	//   ....[93]....
        /*0364*/ 	.word	0xffffffff


	//   ....[94]....
        /*0368*/ 	.word	0xffffffff


	//   ....[95]....
        /*036c*/ 	.word	0xffffffff


	//   ....[96]....
        /*0370*/ 	.word	0xffffffff


	//   ....[97]....
        /*0374*/ 	.word	0xffffffff


	//   ....[98]....
        /*0378*/ 	.word	0xffffffff


	//   ....[99]....
        /*037c*/ 	.word	0xffffffff


	//   ....[100]....
        /*0380*/ 	.word	0xffffffff


	//   ....[101]....
        /*0384*/ 	.word	0xffffffff


	//   ....[102]....
        /*0388*/ 	.word	0xffffffff


	//   ....[103]....
        /*038c*/ 	.word	0xffffffff


	//   ....[104]....
        /*0390*/ 	.word	0xffffffff


	//   ....[105]....
        /*0394*/ 	.word	0xffffffff


	//   ....[106]....
        /*0398*/ 	.word	0xffffffff


	//   ....[107]....
        /*039c*/ 	.word	0xffffffff


	//   ....[108]....
        /*03a0*/ 	.word	0xffffffff


	//   ....[109]....
        /*03a4*/ 	.word	0xffffffff


	//   ....[110]....
        /*03a8*/ 	.word	0xffffffff


	//   ....[111]....
        /*03ac*/ 	.word	0xffffffff


	//   ....[112]....
        /*03b0*/ 	.word	0xffffffff


	//   ....[113]....
        /*03b4*/ 	.word	0xffffffff


	//   ....[114]....
        /*03b8*/ 	.word	0xffffffff


	//   ....[115]....
        /*03bc*/ 	.word	0xffffffff


	//   ....[116]....
        /*03c0*/ 	.word	0xffffffff


	//   ....[117]....
        /*03c4*/ 	.word	0xffffffff


	//   ....[118]....
        /*03c8*/ 	.word	0xffffffff


	//   ....[119]....
        /*03cc*/ 	.word	0xffffffff


	//   ....[120]....
        /*03d0*/ 	.word	0xffffffff


	//   ....[121]....
        /*03d4*/ 	.word	0xffffffff


	//   ....[122]....
        /*03d8*/ 	.word	0xffffffff


	//   ....[123]....
        /*03dc*/ 	.word	0xffffffff


	//   ....[124]....
        /*03e0*/ 	.word	0xffffffff


	//   ....[125]....
        /*03e4*/ 	.word	0xffffffff


	//   ....[126]....
        /*03e8*/ 	.word	0xffffffff


	//   ....[127]....
        /*03ec*/ 	.word	0xffffffff


	//   ....[128]....
        /*03f0*/ 	.word	0xffffffff


	//   ....[129]....
        /*03f4*/ 	.word	0xffffffff


	//   ....[130]....
        /*03f8*/ 	.word	0xffffffff


	//   ....[131]....
        /*03fc*/ 	.word	0xffffffff


	//   ....[132]....
        /*0400*/ 	.word	0xffffffff


	//   ....[133]....
        /*0404*/ 	.word	0xffffffff


	//   ....[134]....
        /*0408*/ 	.word	0xffffffff


	//   ....[135]....
        /*040c*/ 	.word	0xffffffff


	//   ....[136]....
        /*0410*/ 	.word	0xffffffff


	//   ....[137]....
        /*0414*/ 	.word	0xffffffff


	//   ....[138]....
        /*0418*/ 	.word	0xffffffff


	//   ....[139]....
        /*041c*/ 	.word	0xffffffff


	//   ....[140]....
        /*0420*/ 	.word	0xffffffff


	//   ....[141]....
        /*0424*/ 	.word	0xffffffff


	//   ....[142]....
        /*0428*/ 	.word	0xffffffff


	//   ....[143]....
        /*042c*/ 	.word	0xffffffff


	//   ....[144]....
        /*0430*/ 	.word	0xffffffff


	//   ....[145]....
        /*0434*/ 	.word	0xffffffff


	//   ....[146]....
        /*0438*/ 	.word	0xffffffff


	//   ....[147]....
        /*043c*/ 	.word	0xffffffff


	//   ....[148]....
        /*0440*/ 	.word	0xffffffff


	//   ....[149]....
        /*0444*/ 	.word	0xffffffff


	//   ....[150]....
        /*0448*/ 	.word	0xffffffff


	//   ....[151]....
        /*044c*/ 	.word	0xffffffff


	//   ....[152]....
        /*0450*/ 	.word	0xffffffff


	//   ....[153]....
        /*0454*/ 	.word	0xffffffff


	//   ....[154]....
        /*0458*/ 	.word	0xffffffff


	//   ....[155]....
        /*045c*/ 	.word	0xffffffff


	//   ....[156]....
        /*0460*/ 	.word	0xffffffff


	//   ....[157]....
        /*0464*/ 	.word	0xffffffff


	//   ....[158]....
        /*0468*/ 	.word	0xffffffff


	//   ....[159]....
        /*046c*/ 	.word	0xffffffff


	//   ....[160]....
        /*0470*/ 	.word	0xffffffff


	//   ....[161]....
        /*0474*/ 	.word	0x0500000f


	//   ....[162]....
        /*0478*/ 	.word	0x0500000f


	//   ....[163]....
        /*047c*/ 	.word	0x0500000f


	//   ....[164]....
        /*0480*/ 	.word	0x0500000f


	//   ....[165]....
        /*0484*/ 	.word	0x0500000f


	//   ....[166]....
        /*0488*/ 	.word	0x0500000f


	//   ....[167]....
        /*048c*/ 	.word	0x0500000f


	//   ....[168]....
        /*0490*/ 	.word	0x0500000f


	//   ....[169]....
        /*0494*/ 	.word	0x0500000f


	//   ....[170]....
        /*0498*/ 	.word	0x0500000f


	//   ....[171]....
        /*049c*/ 	.word	0x0500000f


	//   ....[172]....
        /*04a0*/ 	.word	0x0500000f


	//   ....[173]....
        /*04a4*/ 	.word	0x0500000f


	//   ....[174]....
        /*04a8*/ 	.word	0x0500000f


	//   ....[175]....
        /*04ac*/ 	.word	0x0500000f


	//   ....[176]....
        /*04b0*/ 	.word	0x0500000f


	//   ....[177]....
        /*04b4*/ 	.word	0x0500000f


	//   ....[178]....
        /*04b8*/ 	.word	0x0500000f


	//   ....[179]....
        /*04bc*/ 	.word	0x0500000f


	//   ....[180]....
        /*04c0*/ 	.word	0x0500000f


	//   ....[181]....
        /*04c4*/ 	.word	0x0500000f


	//   ....[182]....
        /*04c8*/ 	.word	0x0500000f


	//   ....[183]....
        /*04cc*/ 	.word	0x0500000f


	//   ....[184]....
        /*04d0*/ 	.word	0x0500000f


	//   ....[185]....
        /*04d4*/ 	.word	0x0500000f


	//   ....[186]....
        /*04d8*/ 	.word	0x0500000f


	//   ....[187]....
        /*04dc*/ 	.word	0x0500000f


	//   ....[188]....
        /*04e0*/ 	.word	0x0500000f


	//   ....[189]....
        /*04e4*/ 	.word	0x0500000f


	//   ....[190]....
        /*04e8*/ 	.word	0x0500000f


	//   ....[191]....
        /*04ec*/ 	.word	0x0500000f


	//   ....[192]....
        /*04f0*/ 	.word	0x0500000f


	//   ....[193]....
        /*04f4*/ 	.word	0x0500000f


	//   ....[194]....
        /*04f8*/ 	.word	0x0500000f


	//   ....[195]....
        /*04fc*/ 	.word	0x0500000f


	//   ....[196]....
        /*0500*/ 	.word	0x0500000f


	//   ....[197]....
        /*0504*/ 	.word	0x0500000f


	//   ....[198]....
        /*0508*/ 	.word	0x0500000f


	//   ....[199]....
        /*050c*/ 	.word	0x0500000f


	//   ....[200]....
        /*0510*/ 	.word	0x0500000f


	//   ....[201]....
        /*0514*/ 	.word	0x0500000f


	//   ....[202]....
        /*0518*/ 	.word	0x0500000f


	//   ....[203]....
        /*051c*/ 	.word	0x0500000f


	//   ....[204]....
        /*0520*/ 	.word	0x0500000f


	//   ....[205]....
        /*0524*/ 	.word	0x0500000f


	//   ....[206]....
        /*0528*/ 	.word	0x0500000f


	//   ....[207]....
        /*052c*/ 	.word	0x0500000f


	//   ....[208]....
        /*0530*/ 	.word	0x0500000f


	//   ....[209]....
        /*0534*/ 	.word	0x0500000f


	//   ....[210]....
        /*0538*/ 	.word	0x0500000f


	//   ....[211]....
        /*053c*/ 	.word	0x0500000f


	//   ....[212]....
        /*0540*/ 	.word	0x0500000f


	//   ....[213]....
        /*0544*/ 	.word	0x0500000f


	//   ....[214]....
        /*0548*/ 	.word	0x0500000f


	//   ....[215]....
        /*054c*/ 	.word	0x0500000f


	//   ....[216]....
        /*0550*/ 	.word	0x0500000f


	//   ....[217]....
        /*0554*/ 	.word	0x0500000f


	//   ....[218]....
        /*0558*/ 	.word	0x0500000f


	//   ....[219]....
        /*055c*/ 	.word	0x0500000f


	//   ....[220]....
        /*0560*/ 	.word	0x0500000f


	//   ....[221]....
        /*0564*/ 	.word	0x0500000f


	//   ....[222]....
        /*0568*/ 	.word	0x0500000f


	//   ....[223]....
        /*056c*/ 	.word	0x0500000f


	//   ....[224]....
        /*0570*/ 	.word	0x0500000f


	//   ....[225]....
        /*0574*/ 	.word	0x0500000f


	//   ....[226]....
        /*0578*/ 	.word	0x0500000f


	//   ....[227]....
        /*057c*/ 	.word	0x0500000f


	//   ....[228]....
        /*0580*/ 	.word	0x0500000f


	//   ....[229]....
        /*0584*/ 	.word	0x0500000f


	//   ....[230]....
        /*0588*/ 	.word	0x0500000f


	//   ....[231]....
        /*058c*/ 	.word	0x0500000f


	//   ....[232]....
        /*0590*/ 	.word	0x0500000f


	//   ....[233]....
        /*0594*/ 	.word	0x0500000f


	//   ....[234]....
        /*0598*/ 	.word	0x0500000f


	//   ....[235]....
        /*059c*/ 	.word	0x0500000f


	//   ....[236]....
        /*05a0*/ 	.word	0x0500000f


	//   ....[237]....
        /*05a4*/ 	.word	0x0500000f


	//   ....[238]....
        /*05a8*/ 	.word	0x0500000f


	//   ....[239]....
        /*05ac*/ 	.word	0x0500000f


	//   ....[240]....
        /*05b0*/ 	.word	0x0500000f


	//   ....[241]....
        /*05b4*/ 	.word	0x0500000f


	//   ....[242]....
        /*05b8*/ 	.word	0x0500000f


	//   ....[243]....
        /*05bc*/ 	.word	0x0500000f


	//   ....[244]....
        /*05c0*/ 	.word	0x0500000f


	//   ....[245]....
        /*05c4*/ 	.word	0x0500000f


	//   ....[246]....
        /*05c8*/ 	.word	0x0500000f


	//   ....[247]....
        /*05cc*/ 	.word	0x0500000f


	//   ....[248]....
        /*05d0*/ 	.word	0x0500000f


	//   ....[249]....
        /*05d4*/ 	.word	0x0500000f


	//   ....[250]....
        /*05d8*/ 	.word	0x0500000f


	//   ....[251]....
        /*05dc*/ 	.word	0x0500000f


	//   ....[252]....
        /*05e0*/ 	.word	0x0500000f


	//   ....[253]....
        /*05e4*/ 	.word	0x0500000f


	//   ....[254]....
        /*05e8*/ 	.word	0x0500000f


	//   ....[255]....
        /*05ec*/ 	.word	0x0500000f


	//   ....[0]....
        /*05f0*/ 	.word	0x0500000f


	//   ....[1]....
        /*05f4*/ 	.word	0x0500000f


	//   ....[2]....
        /*05f8*/ 	.word	0x0500000f


	//   ....[3]....
        /*05fc*/ 	.word	0x0500000f


	//   ....[4]....
        /*0600*/ 	.word	0xffffffff


	//   ....[5]....
        /*0604*/ 	.word	0xffffffff


	//   ....[6]....
        /*0608*/ 	.word	0xffffffff


	//   ....[7]....
        /*060c*/ 	.word	0xffffffff


	//   ....[8]....
        /*0610*/ 	.word	0xffffffff


	//   ....[9]....
        /*0614*/ 	.word	0xffffffff


	//----- nvinfo : EIATTR_COOP_GROUP_INSTR_OFFSETS
	.align		4
.L_1412:
        /*0618*/ 	.byte	0x04, 0x28
        /*061a*/ 	.short	(.L_1414 - .L_1413)


	//   ....[0]....
.L_1413:
        /*061c*/ 	.word	0x00000080


	//   ....[1]....
        /*0620*/ 	.word	0x00000090


	//   ....[2]....
        /*0624*/ 	.word	0x000002f0


	//   ....[3]....
        /*0628*/ 	.word	0x00000450


	//   ....[4]....
        /*062c*/ 	.word	0x00000570


	//   ....[5]....
        /*0630*/ 	.word	0x000006d0


	//   ....[6]....
        /*0634*/ 	.word	0x00002280


	//   ....[7]....
        /*0638*/ 	.word	0x000044d0


	//   ....[8]....
        /*063c*/ 	.word	0x00004740


	//   ....[9]....
        /*0640*/ 	.word	0x000059f0


	//   ....[10]....
        /*0644*/ 	.word	0x00005d60


	//   ....[11]....
        /*0648*/ 	.word	0x000060d0


	//   ....[12]....
        /*064c*/ 	.word	0x00006120


	//   ....[13]....
        /*0650*/ 	.word	0x0000b110


	//   ....[14]....
        /*0654*/ 	.word	0x0000b1b0


	//   ....[15]....
        /*0658*/ 	.word	0x0000b290


	//   ....[16]....
        /*065c*/ 	.word	0x0000b2b0


	//   ....[17]....
        /*0660*/ 	.word	0x00014ab0


	//   ....[18]....
        /*0664*/ 	.word	0x00014ca0


	//   ....[19]....
        /*0668*/ 	.word	0x00015e40


	//   ....[20]....
        /*066c*/ 	.word	0x00015ed0


	//   ....[21]....
        /*0670*/ 	.word	0x00015f10


	//   ....[22]....
        /*0674*/ 	.word	0x00015f30


	//   ....[23]....
        /*0678*/ 	.word	0x0001e350


	//   ....[24]....
        /*067c*/ 	.word	0x0001e370


	//   ....[25]....
        /*0680*/ 	.word	0x0001e3d0


	//   ....[26]....
        /*0684*/ 	.word	0x0001e410


	//   ....[27]....
        /*0688*/ 	.word	0x000200e0


	//   ....[28]....
        /*068c*/ 	.word	0x00020100


	//   ....[29]....
        /*0690*/ 	.word	0x00020150


	//   ....[30]....
        /*0694*/ 	.word	0x00020170


	//   ....[31]....
        /*0698*/ 	.word	0x00020ac0


	//   ....[32]....
        /*069c*/ 	.word	0x00020ae0


	//   ....[33]....
        /*06a0*/ 	.word	0x00020c30


	//   ....[34]....
        /*06a4*/ 	.word	0x00020c50


	//   ....[35]....
        /*06a8*/ 	.word	0x00020d90


	//   ....[36]....
        /*06ac*/ 	.word	0x00020db0


	//   ....[37]....
        /*06b0*/ 	.word	0x00020f00


	//   ....[38]....
        /*06b4*/ 	.word	0x00020f20


	//   ....[39]....
        /*06b8*/ 	.word	0x00021880


	//   ....[40]....
        /*06bc*/ 	.word	0x000218a0


	//   ....[41]....
        /*06c0*/ 	.word	0x000219e0


	//   ....[42]....
        /*06c4*/ 	.word	0x00021a00


	//   ....[43]....
        /*06c8*/ 	.word	0x00021b40


	//   ....[44]....
        /*06cc*/ 	.word	0x00021b60


	//   ....[45]....
        /*06d0*/ 	.word	0x00021cb0


	//   ....[46]....
        /*06d4*/ 	.word	0x00021cd0


	//   ....[47]....
        /*06d8*/ 	.word	0x00021ea0


	//   ....[48]....
        /*06dc*/ 	.word	0x00022070


	//   ....[49]....
        /*06e0*/ 	.word	0x000220a0


	//   ....[50]....
        /*06e4*/ 	.word	0x000220d0


	//   ....[51]....
        /*06e8*/ 	.word	0x00022100


	//   ....[52]....
        /*06ec*/ 	.word	0x00022130


	//   ....[53]....
        /*06f0*/ 	.word	0x00022160


	//   ....[54]....
        /*06f4*/ 	.word	0x000222b0


	//   ....[55]....
        /*06f8*/ 	.word	0x000222e0


	//   ....[56]....
        /*06fc*/ 	.word	0x00022310


	//   ....[57]....
        /*0700*/ 	.word	0x00022340


	//   ....[58]....
        /*0704*/ 	.word	0x00022370


	//   ....[59]....
        /*0708*/ 	.word	0x000223a0


	//   ....[60]....
        /*070c*/ 	.word	0x00022430


	//   ....[61]....
        /*0710*/ 	.word	0x00022490


	//   ....[62]....
        /*0714*/ 	.word	0x00022520


	//   ....[63]....
        /*0718*/ 	.word	0x00024040


	//   ....[64]....
        /*071c*/ 	.word	0x00024060


	//   ....[65]....
        /*0720*/ 	.word	0x000240f0


	//   ....[66]....
        /*0724*/ 	.word	0x00024110


	//   ....[67]....
        /*0728*/ 	.word	0x00024190


	//   ....[68]....
        /*072c*/ 	.word	0x000241b0


	//   ....[69]....
        /*0730*/ 	.word	0x00024230


	//   ....[70]....
        /*0734*/ 	.word	0x00024250


	//   ....[71]....
        /*0738*/ 	.word	0x000242d0


	//   ....[72]....
        /*073c*/ 	.word	0x000242f0


	//   ....[73]....
        /*0740*/ 	.word	0x00024300


	//   ....[74]....
        /*0744*/ 	.word	0x00024310


	//   ....[75]....
        /*0748*/ 	.word	0x00024ab0


	//   ....[76]....
        /*074c*/ 	.word	0x00024ad0


	//   ....[77]....
        /*0750*/ 	.word	0x00024ae0


	//   ....[78]....
        /*0754*/ 	.word	0x00024af0


	//   ....[79]....
        /*0758*/ 	.word	0x00024b10


	//   ....[80]....
        /*075c*/ 	.word	0x00024bb0


	//   ....[81]....
        /*0760*/ 	.word	0x00024c20


	//   ....[82]....
        /*0764*/ 	.word	0x00024c80


	//   ....[83]....
        /*0768*/ 	.word	0x00024ca0


	//   ....[84]....
        /*076c*/ 	.word	0x00024d00


	//   ....[85]....
        /*0770*/ 	.word	0x00024d20


	//   ....[86]....
        /*0774*/ 	.word	0x00024d60


	//   ....[87]....
        /*0778*/ 	.word	0x00024da0


	//   ....[88]....
        /*077c*/ 	.word	0x00024dc0


	//   ....[89]....
        /*0780*/ 	.word	0x00024df0


	//   ....[90]....
        /*0784*/ 	.word	0x00024e10


	//   ....[91]....
        /*0788*/ 	.word	0x000255c0


	//   ....[92]....
        /*078c*/ 	.word	0x000255f0


	//   ....[93]....
        /*0790*/ 	.word	0x00025600


	//   ....[94]....
        /*0794*/ 	.word	0x00025610


	//   ....[95]....
        /*0798*/ 	.word	0x000256d0


	//   ....[96]....
        /*079c*/ 	.word	0x00025720


	//   ....[97]....
        /*07a0*/ 	.word	0x00025790


	//   ....[98]....
        /*07a4*/ 	.word	0x00025810


	//   ....[99]....
        /*07a8*/ 	.word	0x00025870


	//   ....[100]....
        /*07ac*/ 	.word	0x000258a0


	//   ....[101]....
        /*07b0*/ 	.word	0x00025900


	//   ....[102]....
        /*07b4*/ 	.word	0x00025930


	//   ....[103]....
        /*07b8*/ 	.word	0x00025990


	//   ....[104]....
        /*07bc*/ 	.word	0x000259c0


	//   ....[105]....
        /*07c0*/ 	.word	0x00025a10


	//   ....[106]....
        /*07c4*/ 	.word	0x00025a40


	//   ....[107]....
        /*07c8*/ 	.word	0x00025f80


	//   ....[108]....
        /*07cc*/ 	.word	0x00025fa0


	//   ....[109]....
        /*07d0*/ 	.word	0x00025ff0


	//   ....[110]....
        /*07d4*/ 	.word	0x000260b0


	//   ....[111]....
        /*07d8*/ 	.word	0x000260c0


	//   ....[112]....
        /*07dc*/ 	.word	0x000260f0


	//   ....[113]....
        /*07e0*/ 	.word	0x00026180


	//   ....[114]....
        /*07e4*/ 	.word	0x00026230


	//   ....[115]....
        /*07e8*/ 	.word	0x00026240


	//   ....[116]....
        /*07ec*/ 	.word	0x00026270


	//   ....[117]....
        /*07f0*/ 	.word	0x00026280


	//   ....[118]....
        /*07f4*/ 	.word	0x00026310


	//   ....[119]....
        /*07f8*/ 	.word	0x00026a20


	//   ....[120]....
        /*07fc*/ 	.word	0x00026a40


	//   ....[121]....
        /*0800*/ 	.word	0x00026a90


	//   ....[122]....
        /*0804*/ 	.word	0x00026aa0


	//   ....[123]....
        /*0808*/ 	.word	0x00026ae0


	//   ....[124]....
        /*080c*/ 	.word	0x00026af0


	//   ....[125]....
        /*0810*/ 	.word	0x00026b30


	//   ....[126]....
        /*0814*/ 	.word	0x00026b40


	//   ....[127]....
        /*0818*/ 	.word	0x00026b80


	//   ....[128]....
        /*081c*/ 	.word	0x00026b90


	//   ....[129]....
        /*0820*/ 	.word	0x00026ba0


	//   ....[130]....
        /*0824*/ 	.word	0x00026be0


	//   ....[131]....
        /*0828*/ 	.word	0x00026f10


	//   ....[132]....
        /*082c*/ 	.word	0x00026f30


	//   ....[133]....
        /*0830*/ 	.word	0x00026f40


	//   ....[134]....
        /*0834*/ 	.word	0x00026f50


	//   ....[135]....
        /*0838*/ 	.word	0x00026f70


	//   ....[136]....
        /*083c*/ 	.word	0x00026fe0


	//   ....[137]....
        /*0840*/ 	.word	0x00027050


	//   ....[138]....
        /*0844*/ 	.word	0x00027070


	//   ....[139]....
        /*0848*/ 	.word	0x00027080


	//   ....[140]....
        /*084c*/ 	.word	0x000270e0


	//   ....[141]....
        /*0850*/ 	.word	0x00027100


	//   ....[142]....
        /*0854*/ 	.word	0x00027160


	//   ....[143]....
        /*0858*/ 	.word	0x00027650


	//   ....[144]....
        /*085c*/ 	.word	0x00027680


	//   ....[145]....
        /*0860*/ 	.word	0x000276b0


	//   ....[146]....
        /*0864*/ 	.word	0x000276e0


	//   ....[147]....
        /*0868*/ 	.word	0x00027710


	//   ....[148]....
        /*086c*/ 	.word	0x00027740


	//   ....[149]....
        /*0870*/ 	.word	0x00027770


	//   ....[150]....
        /*0874*/ 	.word	0x000277a0


	//   ....[151]....
        /*0878*/ 	.word	0x00027920


	//   ....[152]....
        /*087c*/ 	.word	0x00027950


	//   ....[153]....
        /*0880*/ 	.word	0x00027980


	//   ....[154]....
        /*0884*/ 	.word	0x000279b0


	//   ....[155]....
        /*0888*/ 	.word	0x000279e0


	//   ....[156]....
        /*088c*/ 	.word	0x00027a10


	//   ....[157]....
        /*0890*/ 	.word	0x00027ad0


	//   ....[158]....
        /*0894*/ 	.word	0x00027af0


	//   ....[159]....
        /*0898*/ 	.word	0x00027b60


	//   ....[160]....
        /*089c*/ 	.word	0x00028200


	//   ....[161]....
        /*08a0*/ 	.word	0x000287d0


	//   ....[162]....
        /*08a4*/ 	.word	0x000288c0


	//   ....[163]....
        /*08a8*/ 	.word	0x00028960


	//   ....[164]....
        /*08ac*/ 	.word	0x000289c0


	//   ....[165]....
        /*08b0*/ 	.word	0x00028ab0


	//   ....[166]....
        /*08b4*/ 	.word	0x00028b20


	//   ....[167]....
        /*08b8*/ 	.word	0x00028c10


	//   ....[168]....
        /*08bc*/ 	.word	0x00028c80


	//   ....[169]....
        /*08c0*/ 	.word	0x00028d70


	//   ....[170]....
        /*08c4*/ 	.word	0x00028de0


	//   ....[171]....
        /*08c8*/ 	.word	0x00028ed0


	//   ....[172]....
        /*08cc*/ 	.word	0x00028f40


	//   ....[173]....
        /*08d0*/ 	.word	0x00028fe0


	//   ....[174]....
        /*08d4*/ 	.word	0x000290e0


	//   ....[175]....
        /*08d8*/ 	.word	0x00029130


	//   ....[176]....
        /*08dc*/ 	.word	0x00029190


	//   ....[177]....
        /*08e0*/ 	.word	0x000292c0


	//   ....[178]....
        /*08e4*/ 	.word	0x00029380


	//   ....[179]....
        /*08e8*/ 	.word	0x00029430


	//   ....[180]....
        /*08ec*/ 	.word	0x000294b0


	//   ....[181]....
        /*08f0*/ 	.word	0x000295a0


	//   ....[182]....
        /*08f4*/ 	.word	0x000296b0


	//   ....[183]....
        /*08f8*/ 	.word	0x00029720


	//   ....[184]....
        /*08fc*/ 	.word	0x000297f0


	//   ....[185]....
        /*0900*/ 	.word	0x000298a0


	//   ....[186]....
        /*0904*/ 	.word	0x00029920


	//   ....[187]....
        /*0908*/ 	.word	0x000299f0


	//   ....[188]....
        /*090c*/ 	.word	0x00029a80


	//   ....[189]....
        /*0910*/ 	.word	0x00029b50


	//   ....[190]....
        /*0914*/ 	.word	0x00029bf0


	//   ....[191]....
        /*0918*/ 	.word	0x00029c90


	//   ....[192]....
        /*091c*/ 	.word	0x00029cf0


	//   ....[193]....
        /*0920*/ 	.word	0x00029d90


	//   ....[194]....
        /*0924*/ 	.word	0x00029ee0


	//   ....[195]....
        /*0928*/ 	.word	0x00029f30


	//   ....[196]....
        /*092c*/ 	.word	0x00029f90


	//   ....[197]....
        /*0930*/ 	.word	0x0002a080


	//   ....[198]....
        /*0934*/ 	.word	0x0002a180


	//   ....[199]....
        /*0938*/ 	.word	0x0002a1d0


	//   ....[200]....
        /*093c*/ 	.word	0x0002a230


	//   ....[201]....
        /*0940*/ 	.word	0x0002a320


	//   ....[202]....
        /*0944*/ 	.word	0x0002a420


	//   ....[203]....
        /*0948*/ 	.word	0x0002a470


	//   ....[204]....
        /*094c*/ 	.word	0x0002a4d0


	//   ....[205]....
        /*0950*/ 	.word	0x0002a5b0


	//   ....[206]....
        /*0954*/ 	.word	0x0002a6e0


	//   ....[207]....
        /*0958*/ 	.word	0x0002a7c0


	//   ....[208]....
        /*095c*/ 	.word	0x0002a850


	//   ....[209]....
        /*0960*/ 	.word	0x0002a960


	//   ....[210]....
        /*0964*/ 	.word	0x0002a9c0


	//   ....[211]....
        /*0968*/ 	.word	0x0002aad0


	//   ....[212]....
        /*096c*/ 	.word	0x0002ab30


	//   ....[213]....
        /*0970*/ 	.word	0x0002ac40


	//   ....[214]....
        /*0974*/ 	.word	0x0002aca0


	//   ....[215]....
        /*0978*/ 	.word	0x0002adb0


	//   ....[216]....
        /*097c*/ 	.word	0x0002ae10


	//   ....[217]....
        /*0980*/ 	.word	0x0002aed0


	//   ....[218]....
        /*0984*/ 	.word	0x0002b030


	//   ....[219]....
        /*0988*/ 	.word	0x0002b0d0


	//   ....[220]....
        /*098c*/ 	.word	0x0002b130


	//   ....[221]....
        /*0990*/ 	.word	0x0002b1e0


	//   ....[222]....
        /*0994*/ 	.word	0x0002b240


	//   ....[223]....
        /*0998*/ 	.word	0x0002b2f0


	//   ....[224]....
        /*099c*/ 	.word	0x0002b350


	//   ....[225]....
        /*09a0*/ 	.word	0x0002b400


	//   ....[226]....
        /*09a4*/ 	.word	0x0002b460


	//   ....[227]....
        /*09a8*/ 	.word	0x0002b510


	//   ....[228]....
        /*09ac*/ 	.word	0x0002b570


	//   ....[229]....
        /*09b0*/ 	.word	0x0002b620


	//   ....[230]....
        /*09b4*/ 	.word	0x0002b710


	//   ....[231]....
        /*09b8*/ 	.word	0x0002b7b0


	//   ....[232]....
        /*09bc*/ 	.word	0x0002b810


	//   ....[233]....
        /*09c0*/ 	.word	0x0002b8e0


	//   ....[234]....
        /*09c4*/ 	.word	0x0002b940


	//   ....[235]....
        /*09c8*/ 	.word	0x0002ba10


	//   ....[236]....
        /*09cc*/ 	.word	0x0002ba70


	//   ....[237]....
        /*09d0*/ 	.word	0x0002bb40


	//   ....[238]....
        /*09d4*/ 	.word	0x0002bba0


	//   ....[239]....
        /*09d8*/ 	.word	0x0002bc70


	//   ....[240]....
        /*09dc*/ 	.word	0x0002bcd0


	//   ....[241]....
        /*09e0*/ 	.word	0x0002bda0


	//   ....[242]....
        /*09e4*/ 	.word	0x0002be30


	//   ....[243]....
        /*09e8*/ 	.word	0x0002bed0


	//   ....[244]....
        /*09ec*/ 	.word	0x0002bff0


	//   ....[245]....
        /*09f0*/ 	.word	0x0002c060


	//   ....[246]....
        /*09f4*/ 	.word	0x0002c0d0


	//   ....[247]....
        /*09f8*/ 	.word	0x0002c140


	//   ....[248]....
        /*09fc*/ 	.word	0x0002c1b0


	//   ....[249]....
        /*0a00*/ 	.word	0x0002c230


	//   ....[250]....
        /*0a04*/ 	.word	0x0002c2c0


	//   ....[251]....
        /*0a08*/ 	.word	0x0002c350


	//   ....[252]....
        /*0a0c*/ 	.word	0x0002c3c0


	//   ....[253]....
        /*0a10*/ 	.word	0x0002c430


	//   ....[254]....
        /*0a14*/ 	.word	0x0002c4a0


	//   ....[255]....
        /*0a18*/ 	.word	0x0002c520


	//   ....[0]....
        /*0a1c*/ 	.word	0x0002c590


	//   ....[1]....
        /*0a20*/ 	.word	0x0002c630


	//   ....[2]....
        /*0a24*/ 	.word	0x0002c6c0


	//   ....[3]....
        /*0a28*/ 	.word	0x0002c7e0


	//   ....[4]....
        /*0a2c*/ 	.word	0x0002ecc0


	//   ....[5]....
        /*0a30*/ 	.word	0x0002f6a0


	//   ....[6]....
        /*0a34*/ 	.word	0x00030240


	//   ....[7]....
        /*0a38*/ 	.word	0x000302a0


	//   ....[8]....
        /*0a3c*/ 	.word	0x00030300


	//   ....[9]....
        /*0a40*/ 	.word	0x00030320


	//----- nvinfo : EIATTR_REG_RECONFIG
	.align		4
.L_1414:
        /*0a44*/ 	.byte	0x01, 0x54
	.zero		2


	//----- nvinfo : EIATTR_SYSCALL_OFFSETS
	.align		4
        /*0a48*/ 	.byte	0x04, 0x46
        /*0a4a*/ 	.short	(.L_1416 - .L_1415)


	//   ....[0]....
.L_1415:
        /*0a4c*/ 	.word	0x000027f0


	//   ....[1]....
        /*0a50*/ 	.word	0x00023660


	//   ....[2]....
        /*0a54*/ 	.word	0x000237b0


	//   ....[3]....
        /*0a58*/ 	.word	0x000238a0


	//   ....[4]....
        /*0a5c*/ 	.word	0x000246a0


	//   ....[5]....
        /*0a60*/ 	.word	0x00025200


	//----- nvinfo : EIATTR_MBARRIER_INSTR_OFFSETS
	.align		4
.L_1416:
        /*0a64*/ 	.byte	0x04, 0x39
        /*0a66*/ 	.short	(.L_1418 - .L_1417)


	//   ....[0]....
.L_1417:
        /*0a68*/ 	.word	0x00000190
        /*0a6c*/ 	.word	0x000000ff
        /*0a70*/ 	.word	0x00032400
        /*0a74*/ 	.short	0x0100
        /*0a76*/ 	.byte	0x08
	.zero		1


	//   ....[1]....
        /*0a78*/ 	.word	0x000001a0
        /*0a7c*/ 	.word	0x000000ff
        /*0a80*/ 	.word	0x00032410
        /*0a84*/ 	.short	0x0100
        /*0a86*/ 	.byte	0x08
	.zero		1


	//   ....[2]....
        /*0a88*/ 	.word	0x000001b0
        /*0a8c*/ 	.word	0x000000ff
        /*0a90*/ 	.word	0x00032420
        /*0a94*/ 	.short	0x0100
        /*0a96*/ 	.byte	0x08
	.zero		1


	//   ....[3]....
        /*0a98*/ 	.word	0x000002a0
        /*0a9c*/ 	.word	0x000000ff
        /*0aa0*/ 	.word	0x00032430
        /*0aa4*/ 	.short	0x0100
        /*0aa6*/ 	.byte	0x08
	.zero		1


	//   ....[4]....
        /*0aa8*/ 	.word	0x000002b0
        /*0aac*/ 	.word	0x000000ff
        /*0ab0*/ 	.word	0x00032440
        /*0ab4*/ 	.short	0x0100
        /*0ab6*/ 	.byte	0x08
	.zero		1


	//   ....[5]....
        /*0ab8*/ 	.word	0x000002c0
        /*0abc*/ 	.word	0x000000ff
        /*0ac0*/ 	.word	0x00032438
        /*0ac4*/ 	.short	0x0100
        /*0ac6*/ 	.byte	0x08
	.zero		1


	//   ....[6]....
        /*0ac8*/ 	.word	0x000002d0
        /*0acc*/ 	.word	0x000000ff
        /*0ad0*/ 	.word	0x00032448
        /*0ad4*/ 	.short	0x0100
        /*0ad6*/ 	.byte	0x08
	.zero		1


	//   ....[7]....
        /*0ad8*/ 	.word	0x00000400
        /*0adc*/ 	.word	0x000000ff
        /*0ae0*/ 	.word	0x00032450
        /*0ae4*/ 	.short	0x0100
        /*0ae6*/ 	.byte	0x08
	.zero		1


	//   ....[8]....
        /*0ae8*/ 	.word	0x00000410
        /*0aec*/ 	.word	0x000000ff
        /*0af0*/ 	.word	0x00032460
        /*0af4*/ 	.short	0x0100
        /*0af6*/ 	.byte	0x08
	.zero		1


	//   ....[9]....
        /*0af8*/ 	.word	0x00000420
        /*0afc*/ 	.word	0x000000ff
        /*0b00*/ 	.word	0x00032458
        /*0b04*/ 	.short	0x0100
        /*0b06*/ 	.byte	0x08
	.zero		1


	//   ....[10]....
        /*0b08*/ 	.word	0x00000430
        /*0b0c*/ 	.word	0x000000ff
        /*0b10*/ 	.word	0x00032468
        /*0b14*/ 	.short	0x0100
        /*0b16*/ 	.byte	0x08
	.zero		1


	//   ....[11]....
        /*0b18*/ 	.word	0x00000520
        /*0b1c*/ 	.word	0x000000ff
        /*0b20*/ 	.word	0x00032470
        /*0b24*/ 	.short	0x0100
        /*0b26*/ 	.byte	0x06
	.zero		1


	//   ....[12]....
        /*0b28*/ 	.word	0x00000530
        /*0b2c*/ 	.word	0x000000ff
        /*0b30*/ 	.word	0x00032480
        /*0b34*/ 	.short	0x0100
        /*0b36*/ 	.byte	0x06
	.zero		1


	//   ....[13]....
        /*0b38*/ 	.word	0x00000540
        /*0b3c*/ 	.word	0x000000ff
        /*0b40*/ 	.word	0x00032478
        /*0b44*/ 	.short	0x0100
        /*0b46*/ 	.byte	0x06
	.zero		1


	//   ....[14]....
        /*0b48*/ 	.word	0x00000550
        /*0b4c*/ 	.word	0x000000ff
        /*0b50*/ 	.word	0x00032488
        /*0b54*/ 	.short	0x0100
        /*0b56*/ 	.byte	0x06
	.zero		1


	//   ....[15]....
        /*0b58*/ 	.word	0x00000680
        /*0b5c*/ 	.word	0x000000ff
        /*0b60*/ 	.word	0x00032490
        /*0b64*/ 	.short	0x0100
        /*0b66*/ 	.byte	0x08
	.zero		1


	//   ....[16]....
        /*0b68*/ 	.word	0x00000690
        /*0b6c*/ 	.word	0x000000ff
        /*0b70*/ 	.word	0x000324a0
        /*0b74*/ 	.short	0x0100
        /*0b76*/ 	.byte	0x08
	.zero		1


	//   ....[17]....
        /*0b78*/ 	.word	0x000006a0
        /*0b7c*/ 	.word	0x000000ff
        /*0b80*/ 	.word	0x00032498
        /*0b84*/ 	.short	0x0100
        /*0b86*/ 	.byte	0x08
	.zero		1


	//   ....[18]....
        /*0b88*/ 	.word	0x000006b0
        /*0b8c*/ 	.word	0x000000ff
        /*0b90*/ 	.word	0x000324a8
        /*0b94*/ 	.short	0x0100
        /*0b96*/ 	.byte	0x08
	.zero		1


	//   ....[19]....
        /*0b98*/ 	.word	0x000007f0
        /*0b9c*/ 	.word	0x000000ff
        /*0ba0*/ 	.word	0x000324b0
        /*0ba4*/ 	.short	0x0100
        /*0ba6*/ 	.byte	0x08
	.zero		1


	//   ....[20]....
        /*0ba8*/ 	.word	0x00000800
        /*0bac*/ 	.word	0x000000ff
        /*0bb0*/ 	.word	0x000324c0
        /*0bb4*/ 	.short	0x0100
        /*0bb6*/ 	.byte	0x08
	.zero		1


	//   ....[21]....
        /*0bb8*/ 	.word	0x00000810
        /*0bbc*/ 	.word	0x000000ff
        /*0bc0*/ 	.word	0x000324b8
        /*0bc4*/ 	.short	0x0100
        /*0bc6*/ 	.byte	0x08
	.zero		1


	//   ....[22]....
        /*0bc8*/ 	.word	0x00000820
        /*0bcc*/ 	.word	0x000000ff
        /*0bd0*/ 	.word	0x000324c8
        /*0bd4*/ 	.short	0x0100
        /*0bd6*/ 	.byte	0x08
	.zero		1


	//   ....[23]....
        /*0bd8*/ 	.word	0x00002a40
        /*0bdc*/ 	.word	0x000000ff
        /*0be0*/ 	.word	0x00032400
        /*0be4*/ 	.short	0x010a
        /*0be6*/ 	.byte	0x2a
	.zero		1


	//   ....[24]....
        /*0be8*/ 	.word	0x00002ed0
        /*0bec*/ 	.word	0x00000018
        /*0bf0*/ 	.word	0x00000000
        /*0bf4*/ 	.short	0x010a
        /*0bf6*/ 	.byte	0x3f
	.zero		1


	//   ....[25]....
        /*0bf8*/ 	.word	0x00002f30
        /*0bfc*/ 	.word	0x00000018
        /*0c00*/ 	.word	0x00000000
        /*0c04*/ 	.short	0x010a
        /*0c06*/ 	.byte	0x3f
	.zero		1


	//   ....[26]....
        /*0c08*/ 	.word	0x000032e0
        /*0c0c*/ 	.word	0x000000ff
        /*0c10*/ 	.word	0x00032410
        /*0c14*/ 	.short	0x010a
        /*0c16*/ 	.byte	0x2a
	.zero		1


	//   ....[27]....
        /*0c18*/ 	.word	0x000033e0
        /*0c1c*/ 	.word	0x00000008
        /*0c20*/ 	.word	0x00000000
        /*0c24*/ 	.short	0x010a
        /*0c26*/ 	.byte	0x3f
	.zero		1


	//   ....[28]....
        /*0c28*/ 	.word	0x00003440
        /*0c2c*/ 	.word	0x00000008
        /*0c30*/ 	.word	0x00000000
        /*0c34*/ 	.short	0x010a
        /*0c36*/ 	.byte	0x3f
	.zero		1


	//   ....[29]....
        /*0c38*/ 	.word	0x00004180
        /*0c3c*/ 	.word	0x0000000c
        /*0c40*/ 	.word	0x00000000
        /*0c44*/ 	.short	0x0101
        /*0c46*/ 	.byte	0x3f
	.zero		1


	//   ....[30]....
        /*0c48*/ 	.word	0x000094b0
        /*0c4c*/ 	.word	0x00000006
        /*0c50*/ 	.word	0x00000000
        /*0c54*/ 	.short	0x0101
        /*0c56*/ 	.byte	0x3f
	.zero		1


	//   ....[31]....
        /*0c58*/ 	.word	0x00009c00
        /*0c5c*/ 	.word	0x00000004
        /*0c60*/ 	.word	0x00000000
        /*0c64*/ 	.short	0x010a
        /*0c66*/ 	.byte	0x3f
	.zero		1


	//   ....[32]....
        /*0c68*/ 	.word	0x00009ca0
        /*0c6c*/ 	.word	0x00000006
        /*0c70*/ 	.word	0x00000000
        /*0c74*/ 	.short	0x010a
        /*0c76*/ 	.byte	0x3f
	.zero		1


	//   ....[33]....
        /*0c78*/ 	.word	0x0000a0b0
        /*0c7c*/ 	.word	0x00000003
        /*0c80*/ 	.word	0x00000000
        /*0c84*/ 	.short	0x010a
        /*0c86*/ 	.byte	0x3f
	.zero		1


	//   ....[34]....
        /*0c88*/ 	.word	0x0000a180
        /*0c8c*/ 	.word	0x00000014
        /*0c90*/ 	.word	0x00000000
        /*0c94*/ 	.short	0x010a
        /*0c96*/ 	.byte	0x3f
	.zero		1


	//   ....[35]....
        /*0c98*/ 	.word	0x0000aec0
        /*0c9c*/ 	.word	0x00000003
        /*0ca0*/ 	.word	0x00000000
        /*0ca4*/ 	.short	0x0101
        /*0ca6*/ 	.byte	0x3f
	.zero		1


	//   ....[36]....
        /*0ca8*/ 	.word	0x00013270
        /*0cac*/ 	.word	0x00000000
        /*0cb0*/ 	.word	0x00000000
        /*0cb4*/ 	.short	0x0101
        /*0cb6*/ 	.byte	0x3f
	.zero		1


	//   ....[37]....
        /*0cb8*/ 	.word	0x00013460
        /*0cbc*/ 	.word	0x00000002
        /*0cc0*/ 	.word	0x00000000
        /*0cc4*/ 	.short	0x010a
        /*0cc6*/ 	.byte	0x3f
	.zero		1


	//   ....[38]....
        /*0cc8*/ 	.word	0x00013500
        /*0ccc*/ 	.word	0x00000006
        /*0cd0*/ 	.word	0x00000000
        /*0cd4*/ 	.short	0x010a
        /*0cd6*/ 	.byte	0x3f
	.zero		1


	//   ....[39]....
        /*0cd8*/ 	.word	0x00013910
        /*0cdc*/ 	.word	0x00000002
        /*0ce0*/ 	.word	0x00000000
        /*0ce4*/ 	.short	0x010a
        /*0ce6*/ 	.byte	0x3f
	.zero		1


	//   ....[40]....
        /*0ce8*/ 	.word	0x000139e0
        /*0cec*/ 	.word	0x0000000e
        /*0cf0*/ 	.word	0x00000000
        /*0cf4*/ 	.short	0x010a
        /*0cf6*/ 	.byte	0x3f
	.zero		1


	//   ....[41]....
        /*0cf8*/ 	.word	0x00014720
        /*0cfc*/ 	.word	0x00000006
        /*0d00*/ 	.word	0x00000000
        /*0d04*/ 	.short	0x0101
        /*0d06*/ 	.byte	0x3f
	.zero		1


	//   ....[42]....
        /*0d08*/ 	.word	0x0001df10
        /*0d0c*/ 	.word	0x00000003
        /*0d10*/ 	.word	0x00000000
        /*0d14*/ 	.short	0x0101
        /*0d16*/ 	.byte	0x3f
	.zero		1


	//   ....[43]....
        /*0d18*/ 	.word	0x00020af0
        /*0d1c*/ 	.word	0x000000ff
        /*0d20*/ 	.word	0x00000000
        /*0d24*/ 	.short	0x0101
        /*0d26*/ 	.byte	0x04
	.zero		1


	//   ....[44]....
        /*0d28*/ 	.word	0x00023db0
        /*0d2c*/ 	.word	0x00000011
        /*0d30*/ 	.word	0x00032440
        /*0d34*/ 	.short	0x010a
        /*0d36*/ 	.byte	0x3f
	.zero		1


	//   ....[45]....
        /*0d38*/ 	.word	0x00024410
        /*0d3c*/ 	.word	0x00000011
        /*0d40*/ 	.word	0x00032430
        /*0d44*/ 	.short	0x0107
        /*0d46*/ 	.byte	0x3f
	.zero		1


	//   ....[46]....
        /*0d48*/ 	.word	0x000244e0
        /*0d4c*/ 	.word	0x00000011
        /*0d50*/ 	.word	0x00032430
        /*0d54*/ 	.short	0x0101
        /*0d56*/ 	.byte	0x3f
	.zero		1


	//   ....[47]....
        /*0d58*/ 	.word	0x00025040
        /*0d5c*/ 	.word	0x00000016
        /*0d60*/ 	.word	0x00032400
        /*0d64*/ 	.short	0x0107
        /*0d66*/ 	.byte	0x3f
	.zero		1


	//   ....[48]....
        /*0d68*/ 	.word	0x000250d0
        /*0d6c*/ 	.word	0x00000016
        /*0d70*/ 	.word	0x00032400
        /*0d74*/ 	.short	0x0101
        /*0d76*/ 	.byte	0x3f
	.zero		1


	//   ....[49]....
        /*0d78*/ 	.word	0x00025b60
        /*0d7c*/ 	.word	0x00000016
        /*0d80*/ 	.word	0x00032410
        /*0d84*/ 	.short	0x0107
        /*0d86*/ 	.byte	0x3f
	.zero		1


	//   ....[50]....
        /*0d88*/ 	.word	0x00025c60
        /*0d8c*/ 	.word	0x00000016
        /*0d90*/ 	.word	0x00032410
        /*0d94*/ 	.short	0x0101
        /*0d96*/ 	.byte	0x3f
	.zero		1


	//   ....[51]....
        /*0d98*/ 	.word	0x00025c80
        /*0d9c*/ 	.word	0x00000016
        /*0da0*/ 	.word	0x00032420
        /*0da4*/ 	.short	0x010a
        /*0da6*/ 	.byte	0x3f
	.zero		1


	//   ....[52]....
        /*0da8*/ 	.word	0x00025d00
        /*0dac*/ 	.word	0x00000011
        /*0db0*/ 	.word	0x00032460
        /*0db4*/ 	.short	0x010a
        /*0db6*/ 	.byte	0x3f
	.zero		1


	//   ....[53]....
        /*0db8*/ 	.word	0x00026490
        /*0dbc*/ 	.word	0x00000011
        /*0dc0*/ 	.word	0x00032450
        /*0dc4*/ 	.short	0x0107
        /*0dc6*/ 	.byte	0x3f
	.zero		1


	//   ....[54]....
        /*0dc8*/ 	.word	0x00026550
        /*0dcc*/ 	.word	0x00000011
        /*0dd0*/ 	.word	0x00032450
        /*0dd4*/ 	.short	0x0101
        /*0dd6*/ 	.byte	0x3f
	.zero		1


	//   ....[55]....
        /*0dd8*/ 	.word	0x00026880
        /*0ddc*/ 	.word	0x00000006
        /*0de0*/ 	.word	0x00032440
        /*0de4*/ 	.short	0x010a
        /*0de6*/ 	.byte	0x3f
	.zero		1


	//   ....[56]....
        /*0de8*/ 	.word	0x00026c60
        /*0dec*/ 	.word	0x00000006
        /*0df0*/ 	.word	0x00032430
        /*0df4*/ 	.short	0x0107
        /*0df6*/ 	.byte	0x3f
	.zero		1


	//   ....[57]....
        /*0df8*/ 	.word	0x00026d10
        /*0dfc*/ 	.word	0x00000006
        /*0e00*/ 	.word	0x00032430
        /*0e04*/ 	.short	0x0101
        /*0e06*/ 	.byte	0x3f
	.zero		1


	//   ....[58]....
        /*0e08*/ 	.word	0x00026d40
        /*0e0c*/ 	.word	0x00000006
        /*0e10*/ 	.word	0x00032460
        /*0e14*/ 	.short	0x010a
        /*0e16*/ 	.byte	0x3f
	.zero		1


	//   ....[59]....
        /*0e18*/ 	.word	0x00027260
        /*0e1c*/ 	.word	0x00000006
        /*0e20*/ 	.word	0x00032450
        /*0e24*/ 	.short	0x0107
        /*0e26*/ 	.byte	0x3f
	.zero		1


	//   ....[60]....
        /*0e28*/ 	.word	0x00027310
        /*0e2c*/ 	.word	0x00000006
        /*0e30*/ 	.word	0x00032450
        /*0e34*/ 	.short	0x0101
        /*0e36*/ 	.byte	0x3f
	.zero		1


	//   ....[61]....
        /*0e38*/ 	.word	0x00028180
        /*0e3c*/ 	.word	0x00000007
        /*0e40*/ 	.word	0x00032420
        /*0e44*/ 	.short	0x010a
        /*0e46*/ 	.byte	0x3f
	.zero		1


	//   ....[62]....
        /*0e48*/ 	.word	0x00028320
        /*0e4c*/ 	.word	0x00000005
        /*0e50*/ 	.word	0x00032440
        /*0e54*/ 	.short	0x010a
        /*0e56*/ 	.byte	0x3f
	.zero		1


	//   ....[63]....
        /*0e58*/ 	.word	0x000283c0
        /*0e5c*/ 	.word	0x00000003
        /*0e60*/ 	.word	0x00032440
        /*0e64*/ 	.short	0x010a
        /*0e66*/ 	.byte	0x3f
	.zero		1


	//   ....[64]....
        /*0e68*/ 	.word	0x00028400
        /*0e6c*/ 	.word	0x00000005
        /*0e70*/ 	.word	0x00032460
        /*0e74*/ 	.short	0x010a
        /*0e76*/ 	.byte	0x3f
	.zero		1


	//   ....[65]....
        /*0e78*/ 	.word	0x00028440
        /*0e7c*/ 	.word	0x00000003
        /*0e80*/ 	.word	0x00032460
        /*0e84*/ 	.short	0x010a
        /*0e86*/ 	.byte	0x3f
	.zero		1


	//   ....[66]....
        /*0e88*/ 	.word	0x000284b0
        /*0e8c*/ 	.word	0x00000009
        /*0e90*/ 	.word	0x00032400
        /*0e94*/ 	.short	0x010a
        /*0e96*/ 	.byte	0x3f
	.zero		1


	//   ....[67]....
        /*0e98*/ 	.word	0x00028500
        /*0e9c*/ 	.word	0x00000018
        /*0ea0*/ 	.word	0x00000000
        /*0ea4*/ 	.short	0x010a
        /*0ea6*/ 	.byte	0x3f
	.zero		1


	//   ....[68]....
        /*0ea8*/ 	.word	0x00028560
        /*0eac*/ 	.word	0x00000009
        /*0eb0*/ 	.word	0x00032410
        /*0eb4*/ 	.short	0x010a
        /*0eb6*/ 	.byte	0x3f
	.zero		1


	//   ....[69]....
        /*0eb8*/ 	.word	0x000285b0
        /*0ebc*/ 	.word	0x00000008
        /*0ec0*/ 	.word	0x00000000
        /*0ec4*/ 	.short	0x010a
        /*0ec6*/ 	.byte	0x3f
	.zero		1


	//   ....[70]....
        /*0ec8*/ 	.word	0x00028600
        /*0ecc*/ 	.word	0x00000006
        /*0ed0*/ 	.word	0x00000000
        /*0ed4*/ 	.short	0x010a
        /*0ed6*/ 	.byte	0x3f
	.zero		1


	//   ....[71]....
        /*0ed8*/ 	.word	0x00028650
        /*0edc*/ 	.word	0x00000014
        /*0ee0*/ 	.word	0x00000000
        /*0ee4*/ 	.short	0x010a
        /*0ee6*/ 	.byte	0x3f
	.zero		1


	//   ....[72]....
        /*0ee8*/ 	.word	0x000286a0
        /*0eec*/ 	.word	0x00000006
        /*0ef0*/ 	.word	0x00000000
        /*0ef4*/ 	.short	0x010a
        /*0ef6*/ 	.byte	0x3f
	.zero		1


	//   ....[73]....
        /*0ef8*/ 	.word	0x000286f0
        /*0efc*/ 	.word	0x0000000e
        /*0f00*/ 	.word	0x00000000
        /*0f04*/ 	.short	0x010a
        /*0f06*/ 	.byte	0x3f
	.zero		1


	//   ....[74]....
        /*0f08*/ 	.word	0x00028810
        /*0f0c*/ 	.word	0x00000011
        /*0f10*/ 	.word	0x00032440
        /*0f14*/ 	.short	0x010a
        /*0f16*/ 	.byte	0x3f
	.zero		1


	//   ....[75]....
        /*0f18*/ 	.word	0x0002a5e0
        /*0f1c*/ 	.word	0x00000016
        /*0f20*/ 	.word	0x00032420
        /*0f24*/ 	.short	0x010a
        /*0f26*/ 	.byte	0x3f
	.zero		1


	//   ....[76]....
        /*0f28*/ 	.word	0x0002a630
        /*0f2c*/ 	.word	0x00000011
        /*0f30*/ 	.word	0x00032460
        /*0f34*/ 	.short	0x010a
        /*0f36*/ 	.byte	0x3f
	.zero		1


	//   ....[77]....
        /*0f38*/ 	.word	0x0002af80
        /*0f3c*/ 	.word	0x00000006
        /*0f40*/ 	.word	0x00032440
        /*0f44*/ 	.short	0x010a
        /*0f46*/ 	.byte	0x3f
	.zero		1


	//   ....[78]....
        /*0f48*/ 	.word	0x0002b660
        /*0f4c*/ 	.word	0x00000006
        /*0f50*/ 	.word	0x00032460
        /*0f54*/ 	.short	0x010a
        /*0f56*/ 	.byte	0x3f
	.zero		1


	//   ....[79]....
        /*0f58*/ 	.word	0x0002c700
        /*0f5c*/ 	.word	0x00000007
        /*0f60*/ 	.word	0x00032420
        /*0f64*/ 	.short	0x010a
        /*0f66*/ 	.byte	0x3f
	.zero		1


	//   ....[80]....
        /*0f68*/ 	.word	0x0002c8a0
        /*0f6c*/ 	.word	0x00000005
        /*0f70*/ 	.word	0x00032440
        /*0f74*/ 	.short	0x010a
        /*0f76*/ 	.byte	0x3f
	.zero		1


	//   ....[81]....
        /*0f78*/ 	.word	0x0002c8f0
        /*0f7c*/ 	.word	0x00000003
        /*0f80*/ 	.word	0x00032440
        /*0f84*/ 	.short	0x010a
        /*0f86*/ 	.byte	0x3f
	.zero		1


	//   ....[82]....
        /*0f88*/ 	.word	0x0002c940
        /*0f8c*/ 	.word	0x00000005
        /*0f90*/ 	.word	0x00032460
        /*0f94*/ 	.short	0x010a
        /*0f96*/ 	.byte	0x3f
	.zero		1


	//   ....[83]....
        /*0f98*/ 	.word	0x0002ccf0
        /*0f9c*/ 	.word	0x0000000a
        /*0fa0*/ 	.word	0x00000000
        /*0fa4*/ 	.short	0x010a
        /*0fa6*/ 	.byte	0x3f
	.zero		1


	//   ....[84]....
        /*0fa8*/ 	.word	0x0002ce30
        /*0fac*/ 	.word	0x00000002
        /*0fb0*/ 	.word	0x00000000
        /*0fb4*/ 	.short	0x010a
        /*0fb6*/ 	.byte	0x3f
	.zero		1


	//   ....[85]....
        /*0fb8*/ 	.word	0x0002d490
        /*0fbc*/ 	.word	0x0000000a
        /*0fc0*/ 	.word	0x00000000
        /*0fc4*/ 	.short	0x010a
        /*0fc6*/ 	.byte	0x3f
	.zero		1


	//   ....[86]....
        /*0fc8*/ 	.word	0x0002d5d0
        /*0fcc*/ 	.word	0x00000008
        /*0fd0*/ 	.word	0x00000000
        /*0fd4*/ 	.short	0x010a
        /*0fd6*/ 	.byte	0x3f
	.zero		1


	//   ....[87]....
        /*0fd8*/ 	.word	0x0002e8a0
        /*0fdc*/ 	.word	0x00000006
        /*0fe0*/ 	.word	0x00000000
        /*0fe4*/ 	.short	0x0101
        /*0fe6*/ 	.byte	0x3f
	.zero		1


	//   ....[88]....
        /*0fe8*/ 	.word	0x00048020
        /*0fec*/ 	.word	0x00000000
        /*0ff0*/ 	.word	0x00000000
        /*0ff4*/ 	.short	0x0101
        /*0ff6*/ 	.byte	0x3f
	.zero		1


	//   ....[89]....
        /*0ff8*/ 	.word	0x00048040
        /*0ffc*/ 	.word	0x00000002
        /*1000*/ 	.word	0x00000000
        /*1004*/ 	.short	0x010a
        /*1006*/ 	.byte	0x3f
	.zero		1


	//   ....[90]....
        /*1008*/ 	.word	0x00048090
        /*100c*/ 	.word	0x00000008
        /*1010*/ 	.word	0x00000000
        /*1014*/ 	.short	0x010a
        /*1016*/ 	.byte	0x3f
	.zero		1


	//----- nvinfo : EIATTR_NUM_MBARRIERS
	.align		4
.L_1418:
        /*1018*/ 	.byte	0x03, 0x38
        /*101a*/ 	.short	0x0017


	//----- nvinfo : EIATTR_EXIT_INSTR_OFFSETS
	.align		4
        /*101c*/ 	.byte	0x04, 0x1c
        /*101e*/ 	.short	(.L_1420 - .L_1419)


	//   ....[0]....
.L_1419:
        /*1020*/ 	.word	0x00000aa0


	//   ....[1]....
        /*1024*/ 	.word	0x00021e50


	//   ....[2]....
        /*1028*/ 	.word	0x00028490


	//----- nvinfo : EIATTR_MAX_THREADS
	.align		4
.L_1420:
        /*102c*/ 	.byte	0x04, 0x05
        /*102e*/ 	.short	(.L_1422 - .L_1421)
.L_1421:
        /*1030*/ 	.word	0x00000180
        /*1034*/ 	.word	0x00000001
        /*1038*/ 	.word	0x00000001


	//----- nvinfo : EIATTR_CRS_STACK_SIZE
	.align		4
.L_1422:
        /*103c*/ 	.byte	0x04, 0x1e
        /*103e*/ 	.short	(.L_1424 - .L_1423)
.L_1423:
        /*1040*/ 	.word	0x00000000


	//----- nvinfo : EIATTR_CBANK_PARAM_SIZE
	.align		4
.L_1424:
        /*1044*/ 	.byte	0x03, 0x19
        /*1046*/ 	.short	0x0bf0


	//----- nvinfo : EIATTR_PARAM_CBANK
	.align		4
        /*1048*/ 	.byte	0x04, 0x0a
        /*104a*/ 	.short	(.L_1426 - .L_1425)
	.align		4
.L_1425:
        /*104c*/ 	.word	index@(.nv.constant0._ZN7cutlass13device_kernelIN5flash11enable_sm90INS1_16FlashAttnFwdSm90INS1_25CollectiveMainloopFwdSm90ILi2EN4cute5tupleIJNS5_1CILi1EEES8_S8_EEENS6_IJNS7_ILi128EEENS7_ILi96EEENS7_ILi64EEEEEELi256ENS_6half_tEfNS_4arch4Sm90ELb0ELb1ELb0ELb1ELb1ELb0ELb1ELb1ELb0ELb1ELb0ELb0EEENS1_21CollectiveEpilogueFwdINS6_IJSA_NS7_ILi256EEESB_EEES9_SE_SG_Li256ELb1ELb1ELb0ELb0EEENS1_36VarlenDynamicPersistentTileSchedulerILi128ELi96ELi256ELi128ELb0ELb1ELb1ELb1ELb0ELb1EEEEEEEEEvNT_6ParamsE)
        /*1050*/ 	.short	0x0210
        /*1052*/ 	.short	0x0bf0


	//----- nvinfo : EIATTR_SW_WAR
	.align		4
.L_1426:
        /*1054*/ 	.byte	0x04, 0x36
        /*1056*/ 	.short	(.L_1428 - .L_1427)
.L_1427:
        /*1058*/ 	.word	0x00000008
.L_1428:


//--------------------- .nv.info._ZN7cutlass13device_kernelIN5flash11enable_sm90INS1_16FlashAttnFwdSm90INS1_25CollectiveMainloopFwdSm90ILi2EN4cute5tupleIJNS5_1CILi1EEES8_S8_EEENS6_IJNS7_ILi128EEENS7_ILi96EEENS7_ILi64EEEEEELi256ENS_6half_tEfNS_4arch4Sm90ELb0ELb1ELb0ELb1ELb1ELb1ELb1ELb1ELb0ELb1ELb0ELb0EEENS1_21CollectiveEpilogueFwdINS6_IJSA_NS7_ILi256EEESB_EEES9_SE_SG_Li256ELb1ELb1ELb0ELb0EEENS1_36VarlenDynamicPersistentTileSchedulerILi128ELi96ELi256ELi128ELb0ELb1ELb1ELb1ELb0ELb1EEEEEEEEEvNT_6ParamsE --------------------------
	.section	.nv.info._ZN7cutlass13device_kernelIN5flash11enable_sm90INS1_16FlashAttnFwdSm90INS1_25CollectiveMainloopFwdSm90ILi2EN4cute5tupleIJNS5_1CILi1EEES8_S8_EEENS6_IJNS7_ILi128EEENS7_ILi96EEENS7_ILi64EEEEEELi256ENS_6half_tEfNS_4arch4Sm90ELb0ELb1ELb0ELb1ELb1ELb1ELb1ELb1ELb0ELb1ELb0ELb0EEENS1_21CollectiveEpilogueFwdINS6_IJSA_NS7_ILi256EEESB_EEES9_SE_SG_Li256ELb1ELb1ELb0ELb0EEENS1_36VarlenDynamicPersistentTileSchedulerILi128ELi96ELi256ELi128ELb0ELb1ELb1ELb1ELb0ELb1EEEEEEEEEvNT_6ParamsE,"",@"SHT_CUDA_INFO"
	.sectionflags	@""
	.align	4


	//----- nvinfo : EIATTR_CUDA_API_VERSION
	.align		4
        /*0000*/ 	.byte	0x04, 0x37
        /*0002*/ 	.short	(.L_1430 - .L_1429)
.L_1429:
        /*0004*/ 	.word	0x00000082


	//----- nvinfo : EIATTR_KPARAM_INFO
	.align		4
.L_1430:
        /*0008*/ 	.byte	0x04, 0x17
        /*000a*/ 	.short	(.L_1432 - .L_1431)
.L_1431:
        /*000c*/ 	.word	0x00000000
        /*0010*/ 	.short	0x0000
        /*0012*/ 	.short	0x0070
        /*0014*/ 	.byte	0x00, 0xf0, 0x01, 0x2e


	//----- nvinfo : EIATTR_SPARSE_MMA_MASK
	.align		4
.L_1432:
        /*0018*/ 	.byte	0x03, 0x50
        /*001a*/ 	.short	0x0000


	//----- nvinfo : EIATTR_MAXREG_COUNT
	.align		4
        /*001c*/ 	.byte	0x03, 0x1b
        /*001e*/ 	.short	0x00a8


	//----- nvinfo : EIATTR_NUM_BARRIERS
	.align		4
        /*0020*/ 	.byte	0x02, 0x4c
        /*0022*/ 	.byte	0x10
	.zero		1


	//----- nvinfo : EIATTR_EXTERNS
	.align		4
        /*0024*/ 	.byte	0x04, 0x0f
        /*0026*/ 	.short	(.L_1434 - .L_1433)


	//   ....[0]....
	.align		4
.L_1433:
        /*0028*/ 	.word	index@(__assertfail)


	//----- nvinfo : EIATTR_ANNOTATIONS
	.align		4
.L_1434:
        /*002c*/ 	.byte	0x04, 0x55
        /*002e*/ 	.short	(.L_1436 - .L_1435)


	//   ....[0]....
.L_1435:
        /* <DEDUP_REMOVED lines=45> */


	//----- nvinfo : EIATTR_MERCURY_ISA_VERSION
	.align		4
.L_1436:
        /*02f0*/ 	.byte	0x03, 0x5f
        /*02f2*/ 	.short	0x0101


	//----- nvinfo : EIATTR_UNUSED_LOAD_BYTE_OFFSET
	.align		4
        /*02f4*/ 	.byte	0x04, 0x44
        /*02f6*/ 	.short	(.L_1438 - .L_1437)


	//   ....[0]....
.L_1437:
        /*02f8*/ 	.word	0x00000b70
        /*02fc*/ 	.word	0x0000fff0


	//   ....[1]....
        /*0300*/ 	.word	0x0002b040
        /*0304*/ 	.word	0x0000fff0


	//----- nvinfo : EIATTR_INT_WARP_WIDE_INSTR_OFFSETS
	.align		4
.L_1438:
        /*0308*/ 	.byte	0x04, 0x31
        /*030a*/ 	.short	(.L_1440 - .L_1439)


	//   ....[0]....
.L_1439:
        /*030c*/ 	.word	0x00000180


	//   ....[1]....
        /*0310*/ 	.word	0x000001c0


	//   ....[2]....
        /*0314*/ 	.word	0x00000230


	//   ....[3]....
        /*0318*/ 	.word	0x00000240


	//   ....[4]....
        /*031c*/ 	.word	0x00030d00


	//   ....[5]....
        /*0320*/ 	.word	0x00030d90


	//   ....[6]....
        /*0324*/ 	.word	0x00034d70


	//   ....[7]....
        /*0328*/ 	.word	0x00034e00


	//----- nvinfo : EIATTR_COOP_GROUP_MASK_REGIDS
	.align		4
.L_1440:
        /*032c*/ 	.byte	0x04, 0x29
        /*032e*/ 	.short	(.L_1442 - .L_1441)


	//   ....[0]....
.L_1441:
        /*0330*/ 	.word	0xffffffff


	//   ....[1]....
        /*0334*/ 	.word	0xffffffff


	//   ....[2]....
        /*0338*/ 	.word	0xffffffff


	//   ....[3]....
        /*033c*/ 	.word	0xffffffff


	//   ....[4]....
        /*0340*/ 	.word	0xffffffff


	//   ....[5]....
        /*0344*/ 	.word	0xffffffff


	//   ....[6]....
        /*0348*/ 	.word	0xffffffff


	//   ....[7]....
        /*034c*/ 	.word	0xffffffff


	//   ....[8]....
        /*0350*/ 	.word	0xffffffff


	//   ....[9]....
        /*0354*/ 	.word	0xffffffff


	//   ....[10]....
        /*0358*/ 	.word	0xffffffff


	//   ....[11]....
        /*035c*/ 	.word	0xffffffff


	//   ....[12]....
        /*0360*/ 	.word	0xffffffff


	//   ....[13]....
        /*0364*/ 	.word	0xffffffff


	//   ....[14]....
        /*0368*/ 	.word	0xffffffff


	//   ....[15]....
        /*036c*/ 	.word	0xffffffff


	//   ....[16]....
        /*0370*/ 	.word	0xffffffff


	//   ....[17]....
        /*0374*/ 	.word	0xffffffff


	//   ....[18]....
        /*0378*/ 	.word	0xffffffff


	//   ....[19]....
        /*037c*/ 	.word	0xffffffff


	//   ....[20]....
        /*0380*/ 	.word	0xffffffff


	//   ....[21]....
        /*0384*/ 	.word	0xffffffff


	//   ....[22]....
        /*0388*/ 	.word	0xffffffff


	//   ....[23]....
        /*038c*/ 	.word	0xffffffff


	//   ....[24]....
        /*0390*/ 	.word	0xffffffff


	//   ....[25]....
        /*0394*/ 	.word	0xffffffff


	//   ....[26]....
        /*0398*/ 	.word	0xffffffff


	//   ....[27]....
        /*039c*/ 	.word	0xffffffff


	//   ....[28]....
        /*03a0*/ 	.word	0xffffffff


	//   ....[29]....
        /*03a4*/ 	.word	0xffffffff


	//   ....[30]....
        /*03a8*/ 	.word	0xffffffff


	//   ....[31]....
        /*03ac*/ 	.word	0xffffffff


	//   ....[32]....
        /*03b0*/ 	.word	0xffffffff


	//   ....[33]....
        /*03b4*/ 	.word	0xffffffff


	//   ....[34]....
        /*03b8*/ 	.word	0xffffffff


	//   ....[35]....
        /*03bc*/ 	.word	0xffffffff


	//   ....[36]....
        /*03c0*/ 	.word	0xffffffff


	//   ....[37]....
        /*03c4*/ 	.word	0xffffffff


	//   ....[38]....
        /*03c8*/ 	.word	0xffffffff


	//   ....[39]....
        /*03cc*/ 	.word	0xffffffff


	//   ....[40]....
        /*03d0*/ 	.word	0xffffffff


	//   ....[41]....
        /*03d4*/ 	.word	0xffffffff


	//   ....[42]....
        /*03d8*/ 	.word	0xffffffff


	//   ....[43]....
        /*03dc*/ 	.word	0xffffffff


	//   ....[44]....
        /*03e0*/ 	.word	0xffffffff


	//   ....[45]....
        /*03e4*/ 	.word	0xffffffff


	//   ....[46]....
        /*03e8*/ 	.word	0xffffffff


	//   ....[47]....
        /*03ec*/ 	.word	0xffffffff


	//   ....[48]....
        /*03f0*/ 	.word	0xffffffff


	//   ....[49]....
        /*03f4*/ 	.word	0xffffffff


	//   ....[50]....
        /*03f8*/ 	.word	0xffffffff


	//   ....[51]....
        /*03fc*/ 	.word	0xffffffff


	//   ....[52]....
        /*0400*/ 	.word	0xffffffff


	//   ....[53]....
        /*0404*/ 	.word	0xffffffff


	//   ....[54]....
        /*0408*/ 	.word	0xffffffff


	//   ....[55]....
        /*040c*/ 	.word	0xffffffff


	//   ....[56]....
        /*0410*/ 	.word	0xffffffff


	//   ....[57]....
        /*0414*/ 	.word	0xffffffff


	//   ....[58]....
        /*0418*/ 	.word	0xffffffff


	//   ....[59]....
        /*041c*/ 	.word	0xffffffff


	//   ....[60]....
        /*0420*/ 	.word	0xffffffff


	//   ....[61]....
        /*0424*/ 	.word	0xffffffff


	//   ....[62]....
        /*0428*/ 	.word	0xffffffff


	//   ....[63]....
        /*042c*/ 	.word	0xffffffff


	//   ....[64]....
        /*0430*/ 	.word	0xffffffff


	//   ....[65]....
        /*0434*/ 	.word	0xffffffff


	//   ....[66]....
        /*0438*/ 	.word	0xffffffff


	//   ....[67]....
        /*043c*/ 	.word	0xffffffff


	//   ....[68]....
        /*0440*/ 	.word	0xffffffff


	//   ....[69]....
        /*0444*/ 	.word	0xffffffff


	//   ....[70]....
        /*0448*/ 	.word	0xffffffff


	//   ....[71]....
        /*044c*/ 	.word	0xffffffff


	//   ....[72]....
        /*0450*/ 	.word	0xffffffff


	//   ....[73]....
        /*0454*/ 	.word	0xffffffff


	//   ....[74]....
        /*0458*/ 	.word	0xffffffff


	//   ....[75]....
        /*045c*/ 	.word	0xffffffff


	//   ....[76]....
        /*0460*/ 	.word	0xffffffff


	//   ....[77]....
        /*0464*/ 	.word	0xffffffff


	//   ....[78]....
        /*0468*/ 	.word	0xffffffff


	//   ....[79]....
        /*046c*/ 	.word	0xffffffff


	//   ....[80]....
        /*0470*/ 	.word	0xffffffff


	//   ....[81]....
        /*0474*/ 	.word	0xffffffff


	//   ....[82]....
        /*0478*/ 	.word	0xffffffff


	//   ....[83]....
        /*047c*/ 	.word	0xffffffff


	//   ....[84]....
        /*0480*/ 	.word	0xffffffff


	//   ....[85]....
        /*0484*/ 	.word	0xffffffff


	//   ....[86]....
        /*0488*/ 	.word	0xffffffff


	//   ....[87]....
        /*048c*/ 	.word	0xffffffff


	//   ....[88]....
        /*0490*/ 	.word	0xffffffff


	//   ....[89]....
        /*0494*/ 	.word	0xffffffff


	//   ....[90]....
        /*0498*/ 	.word	0xffffffff


	//   ....[91]....
        /*049c*/ 	.word	0xffffffff


	//   ....[92]....
        /*04a0*/ 	.word	0xffffffff


	//   ....[93]....
        /*04a4*/ 	.word	0xffffffff


	//   ....[94]....
        /*04a8*/ 	.word	0xffffffff


	//   ....[95]....
        /*04ac*/ 	.word	0xffffffff


	//   ....[96]....
        /*04b0*/ 	.word	0xffffffff


	//   ....[97]....
        /*04b4*/ 	.word	0xffffffff


	//   ....[98]....
        /*04b8*/ 	.word	0xffffffff


	//   ....[99]....
        /*04bc*/ 	.word	0xffffffff


	//   ....[100]....
        /*04c0*/ 	.word	0xffffffff


	//   ....[101]....
        /*04c4*/ 	.word	0xffffffff


	//   ....[102]....
        /*04c8*/ 	.word	0xffffffff


	//   ....[103]....
        /*04cc*/ 	.word	0xffffffff


	//   ....[104]....
        /*04d0*/ 	.word	0xffffffff


	//   ....[105]....
        /*04d4*/ 	.word	0xffffffff


	//   ....[106]....
        /*04d8*/ 	.word	0xffffffff


	//   ....[107]....
        /*04dc*/ 	.word	0xffffffff


	//   ....[108]....
        /*04e0*/ 	.word	0xffffffff


	//   ....[109]....
        /*04e4*/ 	.word	0xffffffff


	//   ....[110]....
        /*04e8*/ 	.word	0xffffffff


	//   ....[111]....
        /*04ec*/ 	.word	0xffffffff


	//   ....[112]....
        /*04f0*/ 	.word	0xffffffff


	//   ....[113]....
        /*04f4*/ 	.word	0xffffffff


	//   ....[114]....
        /*04f8*/ 	.word	0xffffffff


	//   ....[115]....
        /*04fc*/ 	.word	0xffffffff


	//   ....[116]....
        /*0500*/ 	.word	0xffffffff


	//   ....[117]....
        /*0504*/ 	.word	0xffffffff


	//   ....[118]....
        /*0508*/ 	.word	0xffffffff


	//   ....[119]....
        /*050c*/ 	.word	0xffffffff


	//   ....[120]....
        /*0510*/ 	.word	0xffffffff


	//   ....[121]....
        /*0514*/ 	.word	0xffffffff


	//   ....[122]....
        /*0518*/ 	.word	0xffffffff


	//   ....[123]....
        /*051c*/ 	.word	0xffffffff


	//   ....[124]....
        /*0520*/ 	.word	0xffffffff


	//   ....[125]....
        /*0524*/ 	.word	0xffffffff


	//   ....[126]....
        /*0528*/ 	.word	0xffffffff


	//   ....[127]....
        /*052c*/ 	.word	0xffffffff


	//   ....[128]....
        /*0530*/ 	.word	0xffffffff


	//   ....[129]....
        /*0534*/ 	.word	0xffffffff


	//   ....[130]....
        /*0538*/ 	.word	0xffffffff


	//   ....[131]....
        /*053c*/ 	.word	0xffffffff


	//   ....[132]....
        /*0540*/ 	.word	0xffffffff


	//   ....[133]....
        /*0544*/ 	.word	0xffffffff


	//   ....[134]....
        /*0548*/ 	.word	0xffffffff


	//   ....[135]....
        /*054c*/ 	.word	0xffffffff


	//   ....[136]....
        /*0550*/ 	.word	0xffffffff


	//   ....[137]....
        /*0554*/ 	.word	0xffffffff


	//   ....[138]....
        /*0558*/ 	.word	0xffffffff


	//   ....[139]....
        /*055c*/ 	.word	0xffffffff


	//   ....[140]....
        /*0560*/ 	.word	0xffffffff


	//   ....[141]....
        /*0564*/ 	.word	0xffffffff


	//   ....[142]....
        /*0568*/ 	.word	0xffffffff


	//   ....[143]....
        /*056c*/ 	.word	0xffffffff


	//   ....[144]....
        /*0570*/ 	.word	0xffffffff


	//   ....[145]....
        /*0574*/ 	.word	0xffffffff


	//   ....[146]....
        /*0578*/ 	.word	0xffffffff


	//   ....[147]....
        /*057c*/ 	.word	0xffffffff


	//   ....[148]....
        /*0580*/ 	.word	0xffffffff


	//   ....[149]....
        /*0584*/ 	.word	0xffffffff


	//   ....[150]....
        /*0588*/ 	.word	0xffffffff


	//   ....[151]....
        /*058c*/ 	.word	0xffffffff


	//   ....[152]....
        /*0590*/ 	.word	0xffffffff


	//   ....[153]....
        /*0594*/ 	.word	0xffffffff


	//   ....[154]....
        /*0598*/ 	.word	0xffffffff


	//   ....[155]....
        /*059c*/ 	.word	0xffffffff


	//   ....[156]....
        /*05a0*/ 	.word	0xffffffff


	//   ....[157]....
        /*05a4*/ 	.word	0xffffffff


	//   ....[158]....
        /*05a8*/ 	.word	0xffffffff


	//   ....[159]....
        /*05ac*/ 	.word	0xffffffff


	//   ....[160]....
        /*05b0*/ 	.word	0xffffffff


	//   ....[161]....
        /*05b4*/ 	.word	0xffffffff


	//   ....[162]....
        /*05b8*/ 	.word	0xffffffff


	//   ....[163]....
        /*05bc*/ 	.word	0xffffffff


	//   ....[164]....
        /*05c0*/ 	.word	0xffffffff


	//   ....[165]....
        /*05c4*/ 	.word	0xffffffff


	//   ....[166]....
        /*05c8*/ 	.word	0xffffffff


	//   ....[167]....
        /*05cc*/ 	.word	0xffffffff


	//   ....[168]....
        /*05d0*/ 	.word	0xffffffff


	//   ....[169]....
        /*05d4*/ 	.word	0xffffffff


	//   ....[170]....
        /*05d8*/ 	.word	0xffffffff


	//   ....[171]....
        /*05dc*/ 	.word	0xffffffff


	//   ....[172]....
        /*05e0*/ 	.word	0xffffffff


	//   ....[173]....
        /*05e4*/ 	.word	0xffffffff


	//   ....[174]....
        /*05e8*/ 	.word	0xffffffff


	//   ....[175]....
        /*05ec*/ 	.word	0xffffffff


	//   ....[176]....
        /*05f0*/ 	.word	0xffffffff


	//   ....[177]....
        /*05f4*/ 	.word	0xffffffff


	//   ....[178]....
        /*05f8*/ 	.word	0xffffffff


	//   ....[179]....
        /*05fc*/ 	.word	0xffffffff


	//   ....[180]....
        /*0600*/ 	.word	0xffffffff


	//   ....[181]....
        /*0604*/ 	.word	0xffffffff


	//   ....[182]....
        /*0608*/ 	.word	0xffffffff


	//   ....[183]....
        /*060c*/ 	.word	0xffffffff


	//   ....[184]....
        /*0610*/ 	.word	0xffffffff


	//   ....[185]....
        /*0614*/ 	.word	0xffffffff


	//   ....[186]....
        /*0618*/ 	.word	0xffffffff


	//   ....[187]....
        /*061c*/ 	.word	0xffffffff


	//   ....[188]....
        /*0620*/ 	.word	0xffffffff


	//   ....[189]....
        /*0624*/ 	.word	0xffffffff


	//   ....[190]....
        /*0628*/ 	.word	0xffffffff


	//   ....[191]....
        /*062c*/ 	.word	0xffffffff


	//   ....[192]....
        /*0630*/ 	.word	0xffffffff


	//   ....[193]....
        /*0634*/ 	.word	0xffffffff


	//   ....[194]....
        /*0638*/ 	.word	0xffffffff


	//   ....[195]....
        /*063c*/ 	.word	0x0500000f


	//   ....[196]....
        /*0640*/ 	.word	0x0500000f


	//   ....[197]....
        /*0644*/ 	.word	0x0500000f


	//   ....[198]....
        /*0648*/ 	.word	0x0500000f


	//   ....[199]....
        /*064c*/ 	.word	0x0500000f


	//   ....[200]....
        /*0650*/ 	.word	0x0500000f


	//   ....[201]....
        /*0654*/ 	.word	0x0500000f


	//   ....[202]....
        /*0658*/ 	.word	0x0500000f


	//   ....[203]....
        /*065c*/ 	.word	0x0500000f


	//   ....[204]....
        /*0660*/ 	.word	0x0500000f


	//   ....[205]....
        /*0664*/ 	.word	0x0500000f


	//   ....[206]....
        /*0668*/ 	.word	0x0500000f


	//   ....[207]....
        /*066c*/ 	.word	0x0500000f


	//   ....[208]....
        /*0670*/ 	.word	0x0500000f


	//   ....[209]....
        /*0674*/ 	.word	0x0500000f


	//   ....[210]....
        /*0678*/ 	.word	0x0500000f


	//   ....[211]....
        /*067c*/ 	.word	0x0500000f


	//   ....[212]....
        /*0680*/ 	.word	0x0500000f


	//   ....[213]....
        /*0684*/ 	.word	0x0500000f


	//   ....[214]....
        /*0688*/ 	.word	0x0500000f


	//   ....[215]....
        /*068c*/ 	.word	0x0500000f


	//   ....[216]....
        /*0690*/ 	.word	0x0500000f


	//   ....[217]....
        /*0694*/ 	.word	0x0500000f


	//   ....[218]....
        /*0698*/ 	.word	0x0500000f


	//   ....[219]....
        /*069c*/ 	.word	0x0500000f


	//   ....[220]....
        /*06a0*/ 	.word	0x0500000f


	//   ....[221]....
        /*06a4*/ 	.word	0x0500000f


	//   ....[222]....
        /*06a8*/ 	.word	0x0500000f


	//   ....[223]....
        /*06ac*/ 	.word	0x0500000f


	//   ....[224]....
        /*06b0*/ 	.word	0x0500000f


	//   ....[225]....
        /*06b4*/ 	.word	0x0500000f


	//   ....[226]....
        /*06b8*/ 	.word	0x0500000f


	//   ....[227]....
        /*06bc*/ 	.word	0x0500000f


	//   ....[228]....
        /*06c0*/ 	.word	0x0500000f


	//   ....[229]....
        /*06c4*/ 	.word	0x0500000f


	//   ....[230]....
        /*06c8*/ 	.word	0x0500000f


	//   ....[231]....
        /*06cc*/ 	.word	0x0500000f


	//   ....[232]....
        /*06d0*/ 	.word	0x0500000f


	//   ....[233]....
        /*06d4*/ 	.word	0x0500000f


	//   ....[234]....
        /*06d8*/ 	.word	0x0500000f


	//   ....[235]....
        /*06dc*/ 	.word	0x0500000f


	//   ....[236]....
        /*06e0*/ 	.word	0x0500000f


	//   ....[237]....
        /*06e4*/ 	.word	0x0500000f


	//   ....[238]....
        /*06e8*/ 	.word	0x0500000f


	//   ....[239]....
        /*06ec*/ 	.word	0x0500000f


	//   ....[240]....
        /*06f0*/ 	.word	0x0500000f


	//   ....[241]....
        /*06f4*/ 	.word	0x0500000f


	//   ....[242]....
        /*06f8*/ 	.word	0x0500000f


	//   ....[243]....
        /*06fc*/ 	.word	0x0500000f


	//   ....[244]....
        /*0700*/ 	.word	0x0500000f


	//   ....[245]....
        /*0704*/ 	.word	0x0500000f


	//   ....[246]....
        /*0708*/ 	.word	0x0500000f


	//   ....[247]....
        /*070c*/ 	.word	0x0500000f


	//   ....[248]....
        /*0710*/ 	.word	0x0500000f


	//   ....[249]....
        /*0714*/ 	.word	0x0500000f


	//   ....[250]....
        /*0718*/ 	.word	0x0500000f


	//   ....[251]....
        /*071c*/ 	.word	0x0500000f


	//   ....[252]....
        /*0720*/ 	.word	0x0500000f


	//   ....[253]....
        /*0724*/ 	.word	0x0500000f


	//   ....[254]....
        /*0728*/ 	.word	0x0500000f


	//   ....[255]....
        /*072c*/ 	.word	0x0500000f


	//   ....[0]....
        /*0730*/ 	.word	0x0500000f


	//   ....[1]....
        /*0734*/ 	.word	0x0500000f


	//   ....[2]....
        /*0738*/ 	.word	0x0500000f


	//   ....[3]....
        /*073c*/ 	.word	0x0500000f


	//   ....[4]....
        /*0740*/ 	.word	0x0500000f


	//   ....[5]....
        /*0744*/ 	.word	0x0500000f


	//   ....[6]....
        /*0748*/ 	.word	0x0500000f


	//   ....[7]....
        /*074c*/ 	.word	0x0500000f


	//   ....[8]....
        /*0750*/ 	.word	0x0500000f


	//   ....[9]....
        /*0754*/ 	.word	0x0500000f


	//   ....[10]....
        /*0758*/ 	.word	0x0500000f


	//   ....[11]....
        /*075c*/ 	.word	0x0500000f


	//   ....[12]....
        /*0760*/ 	.word	0x0500000f


	//   ....[13]....
        /*0764*/ 	.word	0x0500000f


	//   ....[14]....
        /*0768*/ 	.word	0x0500000f


	//   ....[15]....
        /*076c*/ 	.word	0x0500000f


	//   ....[16]....
        /*0770*/ 	.word	0x0500000f


	//   ....[17]....
        /*0774*/ 	.word	0x0500000f


	//   ....[18]....
        /*0778*/ 	.word	0x0500000f


	//   ....[19]....
        /*077c*/ 	.word	0x0500000f


	//   ....[20]....
        /*0780*/ 	.word	0x0500000f


	//   ....[21]....
        /*0784*/ 	.word	0x0500000f


	//   ....[22]....
        /*0788*/ 	.word	0x0500000f


	//   ....[23]....
        /*078c*/ 	.word	0x0500000f


	//   ....[24]....
        /*0790*/ 	.word	0x0500000f


	//   ....[25]....
        /*0794*/ 	.word	0x0500000f


	//   ....[26]....
        /*0798*/ 	.word	0x0500000f


	//   ....[27]....
        /*079c*/ 	.word	0x0500000f


	//   ....[28]....
        /*07a0*/ 	.word	0x0500000f


	//   ....[29]....
        /*07a4*/ 	.word	0x0500000f


	//   ....[30]....
        /*07a8*/ 	.word	0x0500000f


	//   ....[31]....
        /*07ac*/ 	.word	0x0500000f


	//   ....[32]....
        /*07b0*/ 	.word	0x0500000f


	//   ....[33]....
        /*07b4*/ 	.word	0x0500000f


	//   ....[34]....
        /*07b8*/ 	.word	0x0500000f


	//   ....[35]....
        /*07bc*/ 	.word	0x0500000f


	//   ....[36]....
        /*07c0*/ 	.word	0x0500000f


	//   ....[37]....
        /*07c4*/ 	.word	0x0500000f


	//   ....[38]....
        /*07c8*/ 	.word	0x0500000f


	//   ....[39]....
        /*07cc*/ 	.word	0x0500000f


	//   ....[40]....
        /*07d0*/ 	.word	0x0500000f


	//   ....[41]....
        /*07d4*/ 	.word	0x0500000f


	//   ....[42]....
        /*07d8*/ 	.word	0x0500000f


	//   ....[43]....
        /*07dc*/ 	.word	0x0500000f


	//   ....[44]....
        /*07e0*/ 	.word	0x0500000f


	//   ....[45]....
        /*07e4*/ 	.word	0x0500000f


	//   ....[46]....
        /*07e8*/ 	.word	0x0500000f


	//   ....[47]....
        /*07ec*/ 	.word	0x0500000f


	//   ....[48]....
        /*07f0*/ 	.word	0x0500000f


	//   ....[49]....
        /*07f4*/ 	.word	0x0500000f


	//   ....[50]....
        /*07f8*/ 	.word	0x0500000f


	//   ....[51]....
        /*07fc*/ 	.word	0x0500000f


	//   ....[52]....
        /*0800*/ 	.word	0x0500000f


	//   ....[53]....
        /*0804*/ 	.word	0x0500000f


	//   ....[54]....
        /*0808*/ 	.word	0x0500000f


	//   ....[55]....
        /*080c*/ 	.word	0x0500000f


	//   ....[56]....
        /*0810*/ 	.word	0x0500000f


	//   ....[57]....
        /*0814*/ 	.word	0x0500000f


	//   ....[58]....
        /*0818*/ 	.word	0x0500000f


	//   ....[59]....
        /*081c*/ 	.word	0x0500000f


	//   ....[60]....
        /*0820*/ 	.word	0x0500000f


	//   ....[61]....
        /*0824*/ 	.word	0x0500000f


	//   ....[62]....
        /*0828*/ 	.word	0x0500000f


	//   ....[63]....
        /*082c*/ 	.word	0x0500000f


	//   ....[64]....
        /*0830*/ 	.word	0x0500000f


	//   ....[65]....
        /*0834*/ 	.word	0x0500000f


	//   ....[66]....
        /*0838*/ 	.word	0x0500000f


	//   ....[67]....
        /*083c*/ 	.word	0x0500000f


	//   ....[68]....
        /*0840*/ 	.word	0x0500000f


	//   ....[69]....
        /*0844*/ 	.word	0x0500000f


	//   ....[70]....
        /*0848*/ 	.word	0x0500000f


	//   ....[71]....
        /*084c*/ 	.word	0x0500000f


	//   ....[72]....
        /*0850*/ 	.word	0x0500000f


	//   ....[73]....
        /*0854*/ 	.word	0x0500000f


	//   ....[74]....
        /*0858*/ 	.word	0x0500000f


	//   ....[75]....
        /*085c*/ 	.word	0x0500000f


	//   ....[76]....
        /*0860*/ 	.word	0xffffffff


	//   ....[77]....
        /*0864*/ 	.word	0xffffffff


	//   ....[78]....
        /*0868*/ 	.word	0xffffffff


	//   ....[79]....
        /*086c*/ 	.word	0xffffffff


	//   ....[80]....
        /*0870*/ 	.word	0xffffffff


	//   ....[81]....
        /*0874*/ 	.word	0xffffffff


	//----- nvinfo : EIATTR_COOP_GROUP_INSTR_OFFSETS
	.align		4
.L_1442:
        /*0878*/ 	.byte	0x04, 0x28
        /*087a*/ 	.short	(.L_1444 - .L_1443)


	//   ....[0]....
.L_1443:
        /*087c*/ 	.word	0x000000c0


	//   ....[1]....
        /*0880*/ 	.word	0x00000190


	//   ....[2]....
        /*0884*/ 	.word	0x000001e0


	//   ....[3]....
        /*0888*/ 	.word	0x00000430


	//   ....[4]....
        /*088c*/ 	.word	0x00000590


	//   ....[5]....
        /*0890*/ 	.word	0x000006b0


	//   ....[6]....
        /*0894*/ 	.word	0x00000810


	//   ....[7]....
        /*0898*/ 	.word	0x00003080


	//   ....[8]....
        /*089c*/ 	.word	0x00003090


	//   ....[9]....
        /*08a0*/ 	.word	0x00003760


	//   ....[10]....
        /*08a4*/ 	.word	0x00003770


	//   ....[11]....
        /*08a8*/ 	.word	0x00004560


	//   ....[12]....
        /*08ac*/ 	.word	0x00004570


	//   ....[13]....
        /*08b0*/ 	.word	0x00004c70


	//   ....[14]....
        /*08b4*/ 	.word	0x00004c80


	//   ....[15]....
        /*08b8*/ 	.word	0x00005620


	//   ....[16]....
        /*08bc*/ 	.word	0x00005630


	//   ....[17]....
        /*08c0*/ 	.word	0x00005740


	//   ....[18]....
        /*08c4*/ 	.word	0x00005750


	//   ....[19]....
        /*08c8*/ 	.word	0x00005b20


	//   ....[20]....
        /*08cc*/ 	.word	0x00005b50


	//   ....[21]....
        /*08d0*/ 	.word	0x00005e20


	//   ....[22]....
        /*08d4*/ 	.word	0x00005e40


	//   ....[23]....
        /*08d8*/ 	.word	0x00006c40


	//   ....[24]....
        /*08dc*/ 	.word	0x00007930


	//   ....[25]....
        /*08e0*/ 	.word	0x00007940


	//   ....[26]....
        /*08e4*/ 	.word	0x00007950


	//   ....[27]....
        /*08e8*/ 	.word	0x00007960


	//   ....[28]....
        /*08ec*/ 	.word	0x00007c60


	//   ....[29]....
        /*08f0*/ 	.word	0x00007c70


	//   ....[30]....
        /*08f4*/ 	.word	0x00007c80


	//   ....[31]....
        /*08f8*/ 	.word	0x00007c90


	//   ....[32]....
        /*08fc*/ 	.word	0x00008e50


	//   ....[33]....
        /*0900*/ 	.word	0x00008e70


	//   ....[34]....
        /*0904*/ 	.word	0x00008e80


	//   ....[35]....
        /*0908*/ 	.word	0x00008e90


	//   ....[36]....
        /*090c*/ 	.word	0x00008f80


	//   ....[37]....
        /*0910*/ 	.word	0x00008f90


	//   ....[38]....
        /*0914*/ 	.word	0x00008fa0


	//   ....[39]....
        /*0918*/ 	.word	0x00008fb0


	//   ....[40]....
        /*091c*/ 	.word	0x0000be60


	//   ....[41]....
        /*0920*/ 	.word	0x0000c070


	//   ....[42]....
        /*0924*/ 	.word	0x0000d020


	//   ....[43]....
        /*0928*/ 	.word	0x0000d0d0


	//   ....[44]....
        /*092c*/ 	.word	0x0000d250


	//   ....[45]....
        /*0930*/ 	.word	0x0000d2c0


	//   ....[46]....
        /*0934*/ 	.word	0x00016d60


	//   ....[47]....
        /*0938*/ 	.word	0x00016df0


	//   ....[48]....
        /*093c*/ 	.word	0x00016ec0


	//   ....[49]....
        /*0940*/ 	.word	0x00016ef0


	//   ....[50]....
        /*0944*/ 	.word	0x00020760


	//   ....[51]....
        /*0948*/ 	.word	0x00020970


	//   ....[52]....
        /*094c*/ 	.word	0x000219f0


	//   ....[53]....
        /*0950*/ 	.word	0x00021a80


	//   ....[54]....
        /*0954*/ 	.word	0x00021ba0


	//   ....[55]....
        /*0958*/ 	.word	0x00021bc0


	//   ....[56]....
        /*095c*/ 	.word	0x0002a070


	//   ....[57]....
        /*0960*/ 	.word	0x0002a090


	//   ....[58]....
        /*0964*/ 	.word	0x0002a0f0


	//   ....[59]....
        /*0968*/ 	.word	0x0002a130


	//   ....[60]....
        /*096c*/ 	.word	0x0002c1f0


	//   ....[61]....
        /*0970*/ 	.word	0x0002c210


	//   ....[62]....
        /*0974*/ 	.word	0x0002c4f0


	//   ....[63]....
        /*0978*/ 	.word	0x0002c510


	//   ....[64]....
        /*097c*/ 	.word	0x0002cbc0


	//   ....[65]....
        /*0980*/ 	.word	0x0002cbe0


	//   ....[66]....
        /*0984*/ 	.word	0x0002cd20


	//   ....[67]....
        /*0988*/ 	.word	0x0002cd40


	//   ....[68]....
        /*098c*/ 	.word	0x0002ce80


	//   ....[69]....
        /*0990*/ 	.word	0x0002cea0


	//   ....[70]....
        /*0994*/ 	.word	0x0002cff0


	//   ....[71]....
        /*0998*/ 	.word	0x0002d010


	//   ....[72]....
        /*099c*/ 	.word	0x0002d860


	//   ....[73]....
        /*09a0*/ 	.word	0x0002d870


	//   ....[74]....
        /*09a4*/ 	.word	0x0002da10


	//   ....[75]....
        /*09a8*/ 	.word	0x0002da20


	//   ....[76]....
        /*09ac*/ 	.word	0x0002dbb0


	//   ....[77]....
        /*09b0*/ 	.word	0x0002dbc0


	//   ....[78]....
        /*09b4*/ 	.word	0x0002dd50


	//   ....[79]....
        /*09b8*/ 	.word	0x0002dd60


	//   ....[80]....
        /*09bc*/ 	.word	0x0002df40


	//   ....[81]....
        /*09c0*/ 	.word	0x0002e110


	//   ....[82]....
        /*09c4*/ 	.word	0x0002e140


	//   ....[83]....
        /*09c8*/ 	.word	0x0002e170


	//   ....[84]....
        /*09cc*/ 	.word	0x0002e1a0


	//   ....[85]....
        /*09d0*/ 	.word	0x0002e1d0


	//   ....[86]....
        /*09d4*/ 	.word	0x0002e200


	//   ....[87]....
        /*09d8*/ 	.word	0x0002e370


	//   ....[88]....
        /*09dc*/ 	.word	0x0002e3a0


	//   ....[89]....
        /*09e0*/ 	.word	0x0002e3d0


	//   ....[90]....
        /*09e4*/ 	.word	0x0002e400


	//   ....[91]....
        /*09e8*/ 	.word	0x0002e430


	//   ....[92]....
        /*09ec*/ 	.word	0x0002e460


	//   ....[93]....
        /*09f0*/ 	.word	0x0002e4f0


	//   ....[94]....
        /*09f4*/ 	.word	0x0002e550


	//   ....[95]....
        /*09f8*/ 	.word	0x0002e5e0


	//   ....[96]....
        /*09fc*/ 	.word	0x0002f690


	//   ....[97]....
        /*0a00*/ 	.word	0x00031910


	//   ....[98]....
        /*0a04*/ 	.word	0x00031930


	//   ....[99]....
        /*0a08*/ 	.word	0x000319c0


	//   ....[100]....
        /*0a0c*/ 	.word	0x000319e0


	//   ....[101]....
        /*0a10*/ 	.word	0x00031a60


	//   ....[102]....
        /*0a14*/ 	.word	0x00031a80


	//   ....[103]....
        /*0a18*/ 	.word	0x00031b00


	//   ....[104]....
        /*0a1c*/ 	.word	0x00031b20


	//   ....[105]....
        /*0a20*/ 	.word	0x00031ba0


	//   ....[106]....
        /*0a24*/ 	.word	0x00031bc0


	//   ....[107]....
        /*0a28*/ 	.word	0x00031bd0


	//   ....[108]....
        /*0a2c*/ 	.word	0x00031be0


	//   ....[109]....
        /*0a30*/ 	.word	0x000323c0


	//   ....[110]....
        /*0a34*/ 	.word	0x000323f0


	//   ....[111]....
        /*0a38*/ 	.word	0x000324f0


	//   ....[112]....
        /*0a3c*/ 	.word	0x00032500


	//   ....[113]....
        /*0a40*/ 	.word	0x00032580


	//   ....[114]....
        /*0a44*/ 	.word	0x00032590


	//   ....[115]....
        /*0a48*/ 	.word	0x000325a0


	//   ....[116]....
        /*0a4c*/ 	.word	0x00032640


	//   ....[117]....
        /*0a50*/ 	.word	0x00032670


	//   ....[118]....
        /*0a54*/ 	.word	0x000326f0


	//   ....[119]....
        /*0a58*/ 	.word	0x00032720


	//   ....[120]....
        /*0a5c*/ 	.word	0x000327a0


	//   ....[121]....
        /*0a60*/ 	.word	0x000327d0


	//   ....[122]....
        /*0a64*/ 	.word	0x000327f0


	//   ....[123]....
        /*0a68*/ 	.word	0x00032840


	//   ....[124]....
        /*0a6c*/ 	.word	0x00032850


	//   ....[125]....
        /*0a70*/ 	.word	0x00032f20


	//   ....[126]....
        /*0a74*/ 	.word	0x00032f40


	//   ....[127]....
        /*0a78*/ 	.word	0x00033040


	//   ....[128]....
        /*0a7c*/ 	.word	0x00033050


	//   ....[129]....
        /*0a80*/ 	.word	0x000330e0


	//   ....[130]....
        /*0a84*/ 	.word	0x000330f0


	//   ....[131]....
        /*0a88*/ 	.word	0x00033160


	//   ....[132]....
        /*0a8c*/ 	.word	0x00033170


	//   ....[133]....
        /*0a90*/ 	.word	0x000331f0


	//   ....[134]....
        /*0a94*/ 	.word	0x00033200


	//   ....[135]....
        /*0a98*/ 	.word	0x00033280


	//   ....[136]....
        /*0a9c*/ 	.word	0x00033290


	//   ....[137]....
        /*0aa0*/ 	.word	0x00033310


	//   ....[138]....
        /*0aa4*/ 	.word	0x00033320


	//   ....[139]....
        /*0aa8*/ 	.word	0x000333a0


	//   ....[140]....
        /*0aac*/ 	.word	0x000333b0


	//   ....[141]....
        /*0ab0*/ 	.word	0x000338e0


	//   ....[142]....
        /*0ab4*/ 	.word	0x00033900


	//   ....[143]....
        /*0ab8*/ 	.word	0x00033960


	//   ....[144]....
        /*0abc*/ 	.word	0x00033a10


	//   ....[145]....
        /*0ac0*/ 	.word	0x00033a20


	//   ....[146]....
        /*0ac4*/ 	.word	0x00033a50


	//   ....[147]....
        /*0ac8*/ 	.word	0x00033ae0


	//   ....[148]....
        /*0acc*/ 	.word	0x00033b90


	//   ....[149]....
        /*0ad0*/ 	.word	0x00033ba0


	//   ....[150]....
        /*0ad4*/ 	.word	0x00033bd0


	//   ....[151]....
        /*0ad8*/ 	.word	0x00033be0


	//   ....[152]....
        /*0adc*/ 	.word	0x00033c70


	//   ....[153]....
        /*0ae0*/ 	.word	0x000343a0


	//   ....[154]....
        /*0ae4*/ 	.word	0x000343c0


	//   ....[155]....
        /*0ae8*/ 	.word	0x00034410


	//   ....[156]....
        /*0aec*/ 	.word	0x00034420


	//   ....[157]....
        /*0af0*/ 	.word	0x00034460


	//   ....[158]....
        /*0af4*/ 	.word	0x00034470


	//   ....[159]....
        /*0af8*/ 	.word	0x000344b0


	//   ....[160]....
        /*0afc*/ 	.word	0x000344c0


	//   ....[161]....
        /*0b00*/ 	.word	0x00034500


	//   ....[162]....
        /*0b04*/ 	.word	0x00034510


	//   ....[163]....
        /*0b08*/ 	.word	0x00034520


	//   ....[164]....
        /*0b0c*/ 	.word	0x00034560


	//   ....[165]....
        /*0b10*/ 	.word	0x000348a0


	//   ....[166]....
        /*0b14*/ 	.word	0x000348c0


	//   ....[167]....
        /*0b18*/ 	.word	0x000348d0


	//   ....[168]....
        /*0b1c*/ 	.word	0x000348f0


	//   ....[169]....
        /*0b20*/ 	.word	0x00034960


	//   ....[170]....
        /*0b24*/ 	.word	0x00034980


	//   ....[171]....
        /*0b28*/ 	.word	0x000349e0


	//   ....[172]....
        /*0b2c*/ 	.word	0x00034a00


	//   ....[173]....
        /*0b30*/ 	.word	0x00034a60


	//   ....[174]....
        /*0b34*/ 	.word	0x00034a80


	//   ....[175]....
        /*0b38*/ 	.word	0x00034ae0


	//   ....[176]....
        /*0b3c*/ 	.word	0x00034b00


	//   ....[177]....
        /*0b40*/ 	.word	0x00034ff0


	//   ....[178]....
        /*0b44*/ 	.word	0x00035020


	//   ....[179]....
        /*0b48*/ 	.word	0x00035050


	//   ....[180]....
        /*0b4c*/ 	.word	0x00035080


	//   ....[181]....
        /*0b50*/ 	.word	0x000350b0


	//   ....[182]....
        /*0b54*/ 	.word	0x000350e0


	//   ....[183]....
        /*0b58*/ 	.word	0x00035110


	//   ....[184]....
        /*0b5c*/ 	.word	0x00035140


	//   ....[185]....
        /*0b60*/ 	.word	0x000352c0


	//   ....[186]....
        /*0b64*/ 	.word	0x000352f0


	//   ....[187]....
        /*0b68*/ 	.word	0x00035320


	//   ....[188]....
        /*0b6c*/ 	.word	0x00035350


	//   ....[189]....
        /*0b70*/ 	.word	0x00035380


	//   ....[190]....
        /*0b74*/ 	.word	0x000353b0


	//   ....[191]....
        /*0b78*/ 	.word	0x00035470


	//   ....[192]....
        /*0b7c*/ 	.word	0x00035490


	//   ....[193]....
        /*0b80*/ 	.word	0x00035500


	//   ....[194]....
        /*0b84*/ 	.word	0x00035ba0


	//   ....[195]....
        /*0b88*/ 	.word	0x00035ec0


	//   ....[196]....
        /*0b8c*/ 	.word	0x00035f50


	//   ....[197]....
        /*0b90*/ 	.word	0x00035fe0


	//   ....[198]....
        /*0b94*/ 	.word	0x00036070


	//   ....[199]....
        /*0b98*/ 	.word	0x00036150


	//   ....[200]....
        /*0b9c*/ 	.word	0x000361e0


	//   ....[201]....
        /*0ba0*/ 	.word	0x00036280


	//   ....[202]....
        /*0ba4*/ 	.word	0x00036310


	//   ....[203]....
        /*0ba8*/ 	.word	0x000363f0


	//   ....[204]....
        /*0bac*/ 	.word	0x00036480


	//   ....[205]....
        /*0bb0*/ 	.word	0x00036510


	//   ....[206]....
        /*0bb4*/ 	.word	0x000365a0


	//   ....[207]....
        /*0bb8*/ 	.word	0x00036680


	//   ....[208]....
        /*0bbc*/ 	.word	0x00036720


	//   ....[209]....
        /*0bc0*/ 	.word	0x000367b0


	//   ....[210]....
        /*0bc4*/ 	.word	0x00036800


	//   ....[211]....
        /*0bc8*/ 	.word	0x00036850


	//   ....[212]....
        /*0bcc*/ 	.word	0x000368e0


	//   ....[213]....
        /*0bd0*/ 	.word	0x00036970


	//   ....[214]....
        /*0bd4*/ 	.word	0x000369c0


	//   ....[215]....
        /*0bd8*/ 	.word	0x00036a10


	//   ....[216]....
        /*0bdc*/ 	.word	0x00036b00


	//   ....[217]....
        /*0be0*/ 	.word	0x00036bb0


	//   ....[218]....
        /*0be4*/ 	.word	0x00036c30


	//   ....[219]....
        /*0be8*/ 	.word	0x00036ca0


	//   ....[220]....
        /*0bec*/ 	.word	0x00036dc0


	//   ....[221]....
        /*0bf0*/ 	.word	0x00036ee0


	//   ....[222]....
        /*0bf4*/ 	.word	0x00036fb0


	//   ....[223]....
        /*0bf8*/ 	.word	0x00037000


	//   ....[224]....
        /*0bfc*/ 	.word	0x000372b0


	//   ....[225]....
        /*0c00*/ 	.word	0x00037300


	//   ....[226]....
        /*0c04*/ 	.word	0x00037390


	//   ....[227]....
        /*0c08*/ 	.word	0x00037420


	//   ....[228]....
        /*0c0c*/ 	.word	0x000374b0


	//   ....[229]....
        /*0c10*/ 	.word	0x00037540


	//   ....[230]....
        /*0c14*/ 	.word	0x000375d0


	//   ....[231]....
        /*0c18*/ 	.word	0x00037660


	//   ....[232]....
        /*0c1c*/ 	.word	0x00037720


	//   ....[233]....
        /*0c20*/ 	.word	0x000379f0


	//   ....[234]....
        /*0c24*/ 	.word	0x00037ae0


	//   ....[235]....
        /*0c28*/ 	.word	0x00037b80


	//   ....[236]....
        /*0c2c*/ 	.word	0x00037be0


	//   ....[237]....
        /*0c30*/ 	.word	0x00037cd0


	//   ....[238]....
        /*0c34*/ 	.word	0x00037d40


	//   ....[239]....
        /*0c38*/ 	.word	0x00037e30


	//   ....[240]....
        /*0c3c*/ 	.word	0x00037ea0


	//   ....[241]....
        /*0c40*/ 	.word	0x00037f90


	//   ....[242]....
        /*0c44*/ 	.word	0x00038000


	//   ....[243]....
        /*0c48*/ 	.word	0x000380f0


	//   ....[244]....
        /*0c4c*/ 	.word	0x00038160


	//   ....[245]....
        /*0c50*/ 	.word	0x00038200


	//   ....[246]....
        /*0c54*/ 	.word	0x000382f0


	//   ....[247]....
        /*0c58*/ 	.word	0x000383b0


	//   ....[248]....
        /*0c5c*/ 	.word	0x00038410


	//   ....[249]....
        /*0c60*/ 	.word	0x00038500


	//   ....[250]....
        /*0c64*/ 	.word	0x00038560


	//   ....[251]....
        /*0c68*/ 	.word	0x00038650


	//   ....[252]....
        /*0c6c*/ 	.word	0x000386b0


	//   ....[253]....
        /*0c70*/ 	.word	0x00038750


	//   ....[254]....
        /*0c74*/ 	.word	0x00038820


	//   ....[255]....
        /*0c78*/ 	.word	0x000388c0


	//   ....[0]....
        /*0c7c*/ 	.word	0x00038990


	//   ....[1]....
        /*0c80*/ 	.word	0x00038a90


	//   ....[2]....
        /*0c84*/ 	.word	0x00038b00


	//   ....[3]....
        /*0c88*/ 	.word	0x00038ba0


	//   ....[4]....
        /*0c8c*/ 	.word	0x00038c50


	//   ....[5]....
        /*0c90*/ 	.word	0x00038cf0


	//   ....[6]....
        /*0c94*/ 	.word	0x00038f60


	//   ....[7]....
        /*0c98*/ 	.word	0x00039010


	//   ....[8]....
        /*0c9c*/ 	.word	0x000390e0


	//   ....[9]....
        /*0ca0*/ 	.word	0x000391d0


	//   ....[10]....
        /*0ca4*/ 	.word	0x00039290


	//   ....[11]....
        /*0ca8*/ 	.word	0x00039350


	//   ....[12]....
        /*0cac*/ 	.word	0x00039410


	//   ....[13]....
        /*0cb0*/ 	.word	0x000394d0


	//   ....[14]....
        /*0cb4*/ 	.word	0x00039590


	//   ....[15]....
        /*0cb8*/ 	.word	0x00039650


	//   ....[16]....
        /*0cbc*/ 	.word	0x00039710


	//   ....[17]....
        /*0cc0*/ 	.word	0x000397d0


	//   ....[18]....
        /*0cc4*/ 	.word	0x00039890


	//   ....[19]....
        /*0cc8*/ 	.word	0x00039940


	//   ....[20]....
        /*0ccc*/ 	.word	0x000399a0


	//   ....[21]....
        /*0cd0*/ 	.word	0x00039a80


	//   ....[22]....
        /*0cd4*/ 	.word	0x00039bc0


	//   ....[23]....
        /*0cd8*/ 	.word	0x00039c90


	//   ....[24]....
        /*0cdc*/ 	.word	0x00039d30


	//   ....[25]....
        /*0ce0*/ 	.word	0x00039e40


	//   ....[26]....
        /*0ce4*/ 	.word	0x00039ea0


	//   ....[27]....
        /*0ce8*/ 	.word	0x00039fb0


	//   ....[28]....
        /*0cec*/ 	.word	0x0003a010


	//   ....[29]....
        /*0cf0*/ 	.word	0x0003a120


	//   ....[30]....
        /*0cf4*/ 	.word	0x0003a180


	//   ....[31]....
        /*0cf8*/ 	.word	0x0003a290


	//   ....[32]....
        /*0cfc*/ 	.word	0x0003a2f0


	//   ....[33]....
        /*0d00*/ 	.word	0x0003a3b0


	//   ....[34]....
        /*0d04*/ 	.word	0x0003a510


	//   ....[35]....
        /*0d08*/ 	.word	0x0003a5b0


	//   ....[36]....
        /*0d0c*/ 	.word	0x0003a610


	//   ....[37]....
        /*0d10*/ 	.word	0x0003a6c0


	//   ....[38]....
        /*0d14*/ 	.word	0x0003a720


	//   ....[39]....
        /*0d18*/ 	.word	0x0003a7d0


	//   ....[40]....
        /*0d1c*/ 	.word	0x0003a830


	//   ....[41]....
        /*0d20*/ 	.word	0x0003a8e0


	//   ....[42]....
        /*0d24*/ 	.word	0x0003a940


	//   ....[43]....
        /*0d28*/ 	.word	0x0003a9f0


	//   ....[44]....
        /*0d2c*/ 	.word	0x0003aa50


	//   ....[45]....
        /*0d30*/ 	.word	0x0003ab00


	//   ....[46]....
        /*0d34*/ 	.word	0x0003abf0


	//   ....[47]....
        /*0d38*/ 	.word	0x0003ac90


	//   ....[48]....
        /*0d3c*/ 	.word	0x0003acf0


	//   ....[49]....
        /*0d40*/ 	.word	0x0003adc0


	//   ....[50]....
        /*0d44*/ 	.word	0x0003ae20


	//   ....[51]....
        /*0d48*/ 	.word	0x0003aef0


	//   ....[52]....
        /*0d4c*/ 	.word	0x0003af50


	//   ....[53]....
        /*0d50*/ 	.word	0x0003b020


	//   ....[54]....
        /*0d54*/ 	.word	0x0003b080


	//   ....[55]....
        /*0d58*/ 	.word	0x0003b150


	//   ....[56]....
        /*0d5c*/ 	.word	0x0003b1b0


	//   ....[57]....
        /*0d60*/ 	.word	0x0003b280


	//   ....[58]....
        /*0d64*/ 	.word	0x0003b310


	//   ....[59]....
        /*0d68*/ 	.word	0x0003b3b0


	//   ....[60]....
        /*0d6c*/ 	.word	0x0003b4d0


	//   ....[61]....
        /*0d70*/ 	.word	0x0003b540


	//   ....[62]....
        /*0d74*/ 	.word	0x0003b5b0


	//   ....[63]....
        /*0d78*/ 	.word	0x0003b620


	//   ....[64]....
        /*0d7c*/ 	.word	0x0003b690


	//   ....[65]....
        /*0d80*/ 	.word	0x0003b710


	//   ....[66]....
        /*0d84*/ 	.word	0x0003b7a0


	//   ....[67]....
        /*0d88*/ 	.word	0x0003b830


	//   ....[68]....
        /*0d8c*/ 	.word	0x0003b8a0


	//   ....[69]....
        /*0d90*/ 	.word	0x0003b910


	//   ....[70]....
        /*0d94*/ 	.word	0x0003b980


	//   ....[71]....
        /*0d98*/ 	.word	0x0003ba00


	//   ....[72]....
        /*0d9c*/ 	.word	0x0003ba70


	//   ....[73]....
        /*0da0*/ 	.word	0x0003bb10


	//   ....[74]....
        /*0da4*/ 	.word	0x0003bba0


	//   ....[75]....
        /*0da8*/ 	.word	0x0003bcc0


	//   ....[76]....
        /*0dac*/ 	.word	0x0003d870


	//   ....[77]....
        /*0db0*/ 	.word	0x0003da70


	//   ....[78]....
        /*0db4*/ 	.word	0x0003ec40


	//   ....[79]....
        /*0db8*/ 	.word	0x0003ec70


	//   ....[80]....
        /*0dbc*/ 	.word	0x0003ec90


	//   ....[81]....
        /*0dc0*/ 	.word	0x0003eca0


	//----- nvinfo : EIATTR_REG_RECONFIG
	.align		4
.L_1444:
        /*0dc4*/ 	.byte	0x01, 0x54
	.zero		2


	//----- nvinfo : EIATTR_SYSCALL_OFFSETS
	.align		4
        /*0dc8*/ 	.byte	0x04, 0x46
        /*0dca*/ 	.short	(.L_1446 - .L_1445)


	//   ....[0]....
.L_1445:
        /*0dcc*/ 	.word	0x00001dc0


	//   ....[1]....
        /*0dd0*/ 	.word	0x00001f10


	//   ....[2]....
        /*0dd4*/ 	.word	0x00007150


	//   ....[3]....
        /*0dd8*/ 	.word	0x000076d0


	//   ....[4]....
        /*0ddc*/ 	.word	0x00030ef0


	//   ....[5]....
        /*0de0*/ 	.word	0x00031040


	//   ....[6]....
        /*0de4*/ 	.word	0x00031130


	//   ....[7]....
        /*0de8*/ 	.word	0x00031fb0


	//   ....[8]....
        /*0dec*/ 	.word	0x00032b20


	//----- nvinfo : EIATTR_MBARRIER_INSTR_OFFSETS
	.align		4
.L_1446:
        /*0df0*/ 	.byte	0x04, 0x39
        /*0df2*/ 	.short	(.L_1448 - .L_1447)


	//   ....[0]....
.L_1447:
        /*0df4*/ 	.word	0x000002d0
        /*0df8*/ 	.word	0x000000ff
        /*0dfc*/ 	.word	0x00032400
        /*0e00*/ 	.short	0x0100
        /*0e02*/ 	.byte	0x08
	.zero		1


	//   ....[1]....
        /*0e04*/ 	.word	0x000002e0
        /*0e08*/ 	.word	0x000000ff
        /*0e0c*/ 	.word	0x00032410
        /*0e10*/ 	.short	0x0100
        /*0e12*/ 	.byte	0x08
	.zero		1


	//   ....[2]....
        /*0e14*/ 	.word	0x000002f0
        /*0e18*/ 	.word	0x000000ff
        /*0e1c*/ 	.word	0x00032420
        /*0e20*/ 	.short	0x0100
        /*0e22*/ 	.byte	0x08
	.zero		1


	//   ....[3]....
        /*0e24*/ 	.word	0x000003e0
        /*0e28*/ 	.word	0x000000ff
        /*0e2c*/ 	.word	0x00032430
        /*0e30*/ 	.short	0x0100
        /*0e32*/ 	.byte	0x08
	.zero		1


	//   ....[4]....
        /*0e34*/ 	.word	0x000003f0
        /*0e38*/ 	.word	0x000000ff
        /*0e3c*/ 	.word	0x00032440
        /*0e40*/ 	.short	0x0100
        /*0e42*/ 	.byte	0x08
	.zero		1


	//   ....[5]....
        /*0e44*/ 	.word	0x00000400
        /*0e48*/ 	.word	0x000000ff
        /*0e4c*/ 	.word	0x00032438
        /*0e50*/ 	.short	0x0100
        /*0e52*/ 	.byte	0x08
	.zero		1


	//   ....[6]....
        /*0e54*/ 	.word	0x00000410
        /*0e58*/ 	.word	0x000000ff
        /*0e5c*/ 	.word	0x00032448
        /*0e60*/ 	.short	0x0100
        /*0e62*/ 	.byte	0x08
	.zero		1


	//   ....[7]....
        /*0e64*/ 	.word	0x00000540
        /*0e68*/ 	.word	0x000000ff
        /*0e6c*/ 	.word	0x00032450
        /*0e70*/ 	.short	0x0100
        /*0e72*/ 	.byte	0x08
	.zero		1


	//   ....[8]....
        /*0e74*/ 	.word	0x00000550
        /*0e78*/ 	.word	0x000000ff
        /*0e7c*/ 	.word	0x00032460
        /*0e80*/ 	.short	0x0100
        /*0e82*/ 	.byte	0x08
	.zero		1


	//   ....[9]....
        /*0e84*/ 	.word	0x00000560
        /*0e88*/ 	.word	0x000000ff
        /*0e8c*/ 	.word	0x00032458
        /*0e90*/ 	.short	0x0100
        /*0e92*/ 	.byte	0x08
	.zero		1


	//   ....[10]....
        /*0e94*/ 	.word	0x00000570
        /*0e98*/ 	.word	0x000000ff
        /*0e9c*/ 	.word	0x00032468
        /*0ea0*/ 	.short	0x0100
        /*0ea2*/ 	.byte	0x08
	.zero		1


	//   ....[11]....
        /*0ea4*/ 	.word	0x00000660
        /*0ea8*/ 	.word	0x000000ff
        /*0eac*/ 	.word	0x00032470
        /*0eb0*/ 	.short	0x0100
        /*0eb2*/ 	.byte	0x06
	.zero		1


	//   ....[12]....
        /*0eb4*/ 	.word	0x00000670
        /*0eb8*/ 	.word	0x000000ff
        /*0ebc*/ 	.word	0x00032480
        /*0ec0*/ 	.short	0x0100
        /*0ec2*/ 	.byte	0x06
	.zero		1


	//   ....[13]....
        /*0ec4*/ 	.word	0x00000680
        /*0ec8*/ 	.word	0x000000ff
        /*0ecc*/ 	.word	0x00032478
        /*0ed0*/ 	.short	0x0100
        /*0ed2*/ 	.byte	0x06
	.zero		1


	//   ....[14]....
        /*0ed4*/ 	.word	0x00000690
        /*0ed8*/ 	.word	0x000000ff
        /*0edc*/ 	.word	0x00032488
        /*0ee0*/ 	.short	0x0100
        /*0ee2*/ 	.byte	0x06
	.zero		1


	//   ....[15]....
        /*0ee4*/ 	.word	0x000007c0
        /*0ee8*/ 	.word	0x000000ff
        /*0eec*/ 	.word	0x00032490
        /*0ef0*/ 	.short	0x0100
        /*0ef2*/ 	.byte	0x08
	.zero		1


	//   ....[16]....
        /*0ef4*/ 	.word	0x000007d0
        /*0ef8*/ 	.word	0x000000ff
        /*0efc*/ 	.word	0x000324a0
        /*0f00*/ 	.short	0x0100
        /*0f02*/ 	.byte	0x08
	.zero		1


	//   ....[17]....
        /*0f04*/ 	.word	0x000007e0
        /*0f08*/ 	.word	0x000000ff
        /*0f0c*/ 	.word	0x00032498
        /*0f10*/ 	.short	0x0100
        /*0f12*/ 	.byte	0x08
	.zero		1


	//   ....[18]....
        /*0f14*/ 	.word	0x000007f0
        /*0f18*/ 	.word	0x000000ff
        /*0f1c*/ 	.word	0x000324a8
        /*0f20*/ 	.short	0x0100
        /*0f22*/ 	.byte	0x08
	.zero		1


	//   ....[19]....
        /*0f24*/ 	.word	0x00000920
        /*0f28*/ 	.word	0x000000ff
        /*0f2c*/ 	.word	0x000324b0
        /*0f30*/ 	.short	0x0100
        /*0f32*/ 	.byte	0x08
	.zero		1


	//   ....[20]....
        /*0f34*/ 	.word	0x00000930
        /*0f38*/ 	.word	0x000000ff
        /*0f3c*/ 	.word	0x000324c0
        /*0f40*/ 	.short	0x0100
        /*0f42*/ 	.byte	0x08
	.zero		1


	//   ....[21]....
        /*0f44*/ 	.word	0x00000940
        /*0f48*/ 	.word	0x000000ff
        /*0f4c*/ 	.word	0x000324b8
        /*0f50*/ 	.short	0x0100
        /*0f52*/ 	.byte	0x08
	.zero		1


	//   ....[22]....
        /*0f54*/ 	.word	0x00000950
        /*0f58*/ 	.word	0x000000ff
        /*0f5c*/ 	.word	0x000324c8
        /*0f60*/ 	.short	0x0100
        /*0f62*/ 	.byte	0x08
	.zero		1


	//   ....[23]....
        /*0f64*/ 	.word	0x00003030
        /*0f68*/ 	.word	0x00000047
        /*0f6c*/ 	.word	0x00032490
        /*0f70*/ 	.short	0x010a
        /*0f72*/ 	.byte	0x3f
	.zero		1


	//   ....[24]....
        /*0f74*/ 	.word	0x00004500
        /*0f78*/ 	.word	0x00000047
        /*0f7c*/ 	.word	0x00032490
        /*0f80*/ 	.short	0x010a
        /*0f82*/ 	.byte	0x3f
	.zero		1


	//   ....[25]....
        /*0f84*/ 	.word	0x00005460
        /*0f88*/ 	.word	0x00000047
        /*0f8c*/ 	.word	0x00032490
        /*0f90*/ 	.short	0x010a
        /*0f92*/ 	.byte	0x3f
	.zero		1


	//   ....[26]....
        /*0f94*/ 	.word	0x00005930
        /*0f98*/ 	.word	0x00000004
        /*0f9c*/ 	.word	0x00000000
        /*0fa0*/ 	.short	0x0101
        /*0fa2*/ 	.byte	0x3f
	.zero		1


	//   ....[27]....
        /*0fa4*/ 	.word	0x00005970
        /*0fa8*/ 	.word	0x00000047
        /*0fac*/ 	.word	0x000324b0
        /*0fb0*/ 	.short	0x010a
        /*0fb2*/ 	.byte	0x3f
	.zero		1


	//   ....[28]....
        /*0fb4*/ 	.word	0x000061b0
        /*0fb8*/ 	.word	0x00000047
        /*0fbc*/ 	.word	0x00000000
        /*0fc0*/ 	.short	0x0101
        /*0fc2*/ 	.byte	0x3f
	.zero		1


	//   ....[29]....
        /*0fc4*/ 	.word	0x00007450
        /*0fc8*/ 	.word	0x00000094
        /*0fcc*/ 	.word	0x00032400
        /*0fd0*/ 	.short	0x010a
        /*0fd2*/ 	.byte	0x3f
	.zero		1


	//   ....[30]....
        /*0fd4*/ 	.word	0x000074a0
        /*0fd8*/ 	.word	0x00000094
        /*0fdc*/ 	.word	0x00032400
        /*0fe0*/ 	.short	0x010a
        /*0fe2*/ 	.byte	0x3f
	.zero		1


	//   ....[31]....
        /*0fe4*/ 	.word	0x00007ec0
        /*0fe8*/ 	.word	0x00000094
        /*0fec*/ 	.word	0x00032400
        /*0ff0*/ 	.short	0x010a
        /*0ff2*/ 	.byte	0x3f
	.zero		1


	//   ....[32]....
        /*0ff4*/ 	.word	0x000092d0
        /*0ff8*/ 	.word	0x00000094
        /*0ffc*/ 	.word	0x00032400
        /*1000*/ 	.short	0x010a
        /*1002*/ 	.byte	0x3f
	.zero		1


	//   ....[33]....
        /*1004*/ 	.word	0x0000a8a0
        /*1008*/ 	.word	0x00000004
        /*100c*/ 	.word	0x00000000
        /*1010*/ 	.short	0x010a
        /*1012*/ 	.byte	0x3f
	.zero		1


	//   ....[34]....
        /*1014*/ 	.word	0x0000a990
        /*1018*/ 	.word	0x00000002
        /*101c*/ 	.word	0x00000000
        /*1020*/ 	.short	0x010a
        /*1022*/ 	.byte	0x3f
	.zero		1


	//   ....[35]....
        /*1024*/ 	.word	0x0000ada0
        /*1028*/ 	.word	0x00000004
        /*102c*/ 	.word	0x00000000
        /*1030*/ 	.short	0x010a
        /*1032*/ 	.byte	0x3f
	.zero		1


	//   ....[36]....
        /*1034*/ 	.word	0x0000ae70
        /*1038*/ 	.word	0x0000000e
        /*103c*/ 	.word	0x00000000
        /*1040*/ 	.short	0x010a
        /*1042*/ 	.byte	0x3f
	.zero		1


	//   ....[37]....
        /*1044*/ 	.word	0x0000bbe0
        /*1048*/ 	.word	0x00000004
        /*104c*/ 	.word	0x00000000
        /*1050*/ 	.short	0x0101
        /*1052*/ 	.byte	0x3f
	.zero		1


	//   ....[38]....
        /*1054*/ 	.word	0x00015320
        /*1058*/ 	.word	0x00000002
        /*105c*/ 	.word	0x00000000
        /*1060*/ 	.short	0x0101
        /*1062*/ 	.byte	0x3f
	.zero		1


	//   ....[39]....
        /*1064*/ 	.word	0x000157a0
        /*1068*/ 	.word	0x00000005
        /*106c*/ 	.word	0x00000000
        /*1070*/ 	.short	0x010a
        /*1072*/ 	.byte	0x3f
	.zero		1


	//   ....[40]....
        /*1074*/ 	.word	0x000158a0
        /*1078*/ 	.word	0x0000000a
        /*107c*/ 	.word	0x00000000
        /*1080*/ 	.short	0x010a
        /*1082*/ 	.byte	0x3f
	.zero		1


	//   ....[41]....
        /*1084*/ 	.word	0x00015ce0
        /*1088*/ 	.word	0x0000000b
        /*108c*/ 	.word	0x00000000
        /*1090*/ 	.short	0x010a
        /*1092*/ 	.byte	0x3f
	.zero		1


	//   ....[42]....
        /*1094*/ 	.word	0x00015de0
        /*1098*/ 	.word	0x00000008
        /*109c*/ 	.word	0x00000000
        /*10a0*/ 	.short	0x010a
        /*10a2*/ 	.byte	0x3f
	.zero		1


	//   ....[43]....
        /*10a4*/ 	.word	0x00016b00
        /*10a8*/ 	.word	0x00000006
        /*10ac*/ 	.word	0x00000000
        /*10b0*/ 	.short	0x0101
        /*10b2*/ 	.byte	0x3f
	.zero		1


	//   ....[44]....
        /*10b4*/ 	.word	0x0001ef40
        /*10b8*/ 	.word	0x00000005
        /*10bc*/ 	.word	0x00000000
        /*10c0*/ 	.short	0x0101
        /*10c2*/ 	.byte	0x3f
	.zero		1


	//   ....[45]....
        /*10c4*/ 	.word	0x0001f130
        /*10c8*/ 	.word	0x00000005
        /*10cc*/ 	.word	0x00000000
        /*10d0*/ 	.short	0x010a
        /*10d2*/ 	.byte	0x3f
	.zero		1


	//   ....[46]....
        /*10d4*/ 	.word	0x0001f230
        /*10d8*/ 	.word	0x00000008
        /*10dc*/ 	.word	0x00000000
        /*10e0*/ 	.short	0x010a
        /*10e2*/ 	.byte	0x3f
	.zero		1


	//   ....[47]....
        /*10e4*/ 	.word	0x0001f670
        /*10e8*/ 	.word	0x00000005
        /*10ec*/ 	.word	0x00000000
        /*10f0*/ 	.short	0x010a
        /*10f2*/ 	.byte	0x3f
	.zero		1


	//   ....[48]....
        /*10f4*/ 	.word	0x0001f770
        /*10f8*/ 	.word	0x00000008
        /*10fc*/ 	.word	0x00000000
        /*1100*/ 	.short	0x010a
        /*1102*/ 	.byte	0x3f
	.zero		1


	//   ....[49]....
        /*1104*/ 	.word	0x000204e0
        /*1108*/ 	.word	0x00000005
        /*110c*/ 	.word	0x00000000
        /*1110*/ 	.short	0x0101
        /*1112*/ 	.byte	0x3f
	.zero		1


	//   ....[50]....
        /*1114*/ 	.word	0x00029c30
        /*1118*/ 	.word	0x00000004
        /*111c*/ 	.word	0x00000000
        /*1120*/ 	.short	0x0101
        /*1122*/ 	.byte	0x3f
	.zero		1


	//   ....[51]....
        /*1124*/ 	.word	0x0002cbb0
        /*1128*/ 	.word	0x00000000
        /*112c*/ 	.word	0x00000000
        /*1130*/ 	.short	0x0101
        /*1132*/ 	.byte	0x3f
	.zero		1


	//   ....[52]....
        /*1134*/ 	.word	0x0002f770
        /*1138*/ 	.word	0x00000017
        /*113c*/ 	.word	0x00032420
        /*1140*/ 	.short	0x010a
        /*1142*/ 	.byte	0x3f
	.zero		1


	//   ....[53]....
        /*1144*/ 	.word	0x0002f820
        /*1148*/ 	.word	0x00000003
        /*114c*/ 	.word	0x000324a0
        /*1150*/ 	.short	0x010a
        /*1152*/ 	.byte	0x3f
	.zero		1


	//   ....[54]....
        /*1154*/ 	.word	0x0002fa50
        /*1158*/ 	.word	0x00000003
        /*115c*/ 	.word	0x000324c0
        /*1160*/ 	.short	0x010a
        /*1162*/ 	.byte	0x3f
	.zero		1


	//   ....[55]....
        /*1164*/ 	.word	0x00030080
        /*1168*/ 	.word	0x0000000a
        /*116c*/ 	.word	0x000324a0
        /*1170*/ 	.short	0x010a
        /*1172*/ 	.byte	0x3f
	.zero		1


	//   ....[56]....
        /*1174*/ 	.word	0x000302a0
        /*1178*/ 	.word	0x0000000a
        /*117c*/ 	.word	0x000324c0
        /*1180*/ 	.short	0x010a
        /*1182*/ 	.byte	0x3f
	.zero		1


	//   ....[57]....
        /*1184*/ 	.word	0x000316a0
        /*1188*/ 	.word	0x00000011
        /*118c*/ 	.word	0x00032440
        /*1190*/ 	.short	0x010a
        /*1192*/ 	.byte	0x3f
	.zero		1


	//   ....[58]....
        /*1194*/ 	.word	0x00031ce0
        /*1198*/ 	.word	0x00000011
        /*119c*/ 	.word	0x00032430
        /*11a0*/ 	.short	0x0107
        /*11a2*/ 	.byte	0x3f
	.zero		1


	//   ....[59]....
        /*11a4*/ 	.word	0x00031db0
        /*11a8*/ 	.word	0x00000011
        /*11ac*/ 	.word	0x00032430
        /*11b0*/ 	.short	0x0101
        /*11b2*/ 	.byte	0x3f
	.zero		1


	//   ....[60]....
        /*11b4*/ 	.word	0x00032960
        /*11b8*/ 	.word	0x00000017
        /*11bc*/ 	.word	0x00032400
        /*11c0*/ 	.short	0x0107
        /*11c2*/ 	.byte	0x3f
	.zero		1


	//   ....[61]....
        /*11c4*/ 	.word	0x000329f0
        /*11c8*/ 	.word	0x00000017
        /*11cc*/ 	.word	0x00032400
        /*11d0*/ 	.short	0x0101
        /*11d2*/ 	.byte	0x3f
	.zero		1


	//   ....[62]....
        /*11d4*/ 	.word	0x000334a0
        /*11d8*/ 	.word	0x00000017
        /*11dc*/ 	.word	0x00032410
        /*11e0*/ 	.short	0x0107
        /*11e2*/ 	.byte	0x3f
	.zero		1


	//   ....[63]....
        /*11e4*/ 	.word	0x000335a0
        /*11e8*/ 	.word	0x00000017
        /*11ec*/ 	.word	0x00032410
        /*11f0*/ 	.short	0x0101
        /*11f2*/ 	.byte	0x3f
	.zero		1


	//   ....[64]....
        /*11f4*/ 	.word	0x000335c0
        /*11f8*/ 	.word	0x00000017
        /*11fc*/ 	.word	0x00032420
        /*1200*/ 	.short	0x010a
        /*1202*/ 	.byte	0x3f
	.zero		1


	//   ....[65]....
        /*1204*/ 	.word	0x00033650
        /*1208*/ 	.word	0x00000011
        /*120c*/ 	.word	0x00032460
        /*1210*/ 	.short	0x010a
        /*1212*/ 	.byte	0x3f
	.zero		1


	//   ....[66]....
        /*1214*/ 	.word	0x00033df0
        /*1218*/ 	.word	0x00000011
        /*121c*/ 	.word	0x00032450
        /*1220*/ 	.short	0x0107
        /*1222*/ 	.byte	0x3f
	.zero		1


	//   ....[67]....
        /*1224*/ 	.word	0x00033ec0
        /*1228*/ 	.word	0x00000011
        /*122c*/ 	.word	0x00032450
        /*1230*/ 	.short	0x0101
        /*1232*/ 	.byte	0x3f
	.zero		1


	//   ....[68]....
        /*1234*/ 	.word	0x00034200
        /*1238*/ 	.word	0x00000004
        /*123c*/ 	.word	0x00032440
        /*1240*/ 	.short	0x010a
        /*1242*/ 	.byte	0x3f
	.zero		1


	//   ....[69]....
        /*1244*/ 	.word	0x000345e0
        /*1248*/ 	.word	0x00000004
        /*124c*/ 	.word	0x00032430
        /*1250*/ 	.short	0x0107
        /*1252*/ 	.byte	0x3f
	.zero		1


	//   ....[70]....
        /*1254*/ 	.word	0x000346a0
        /*1258*/ 	.word	0x00000004
        /*125c*/ 	.word	0x00032430
        /*1260*/ 	.short	0x0101
        /*1262*/ 	.byte	0x3f
	.zero		1


	//   ....[71]....
        /*1264*/ 	.word	0x000346d0
        /*1268*/ 	.word	0x00000004
        /*126c*/ 	.word	0x00032460
        /*1270*/ 	.short	0x010a
        /*1272*/ 	.byte	0x3f
	.zero		1


	//   ....[72]....
        /*1274*/ 	.word	0x00034bf0
        /*1278*/ 	.word	0x00000004
        /*127c*/ 	.word	0x00032450
        /*1280*/ 	.short	0x0107
        /*1282*/ 	.byte	0x3f
	.zero		1


	//   ....[73]....
        /*1284*/ 	.word	0x00034cb0
        /*1288*/ 	.word	0x00000004
        /*128c*/ 	.word	0x00032450
        /*1290*/ 	.short	0x0101
        /*1292*/ 	.byte	0x3f
	.zero		1


	//   ....[74]....
        /*1294*/ 	.word	0x00035b20
        /*1298*/ 	.word	0x00000005
        /*129c*/ 	.word	0x00032420
        /*12a0*/ 	.short	0x010a
        /*12a2*/ 	.byte	0x3f
	.zero		1


	//   ....[75]....
        /*12a4*/ 	.word	0x00035c90
        /*12a8*/ 	.word	0x00000003
        /*12ac*/ 	.word	0x00032440
        /*12b0*/ 	.short	0x010a
        /*12b2*/ 	.byte	0x3f
	.zero		1


	//   ....[76]....
        /*12b4*/ 	.word	0x00035d30
        /*12b8*/ 	.word	0x00000019
        /*12bc*/ 	.word	0x00032440
        /*12c0*/ 	.short	0x010a
        /*12c2*/ 	.byte	0x3f
	.zero		1


	//   ....[77]....
        /*12c4*/ 	.word	0x00035d70
        /*12c8*/ 	.word	0x00000003
        /*12cc*/ 	.word	0x00032460
        /*12d0*/ 	.short	0x010a
        /*12d2*/ 	.byte	0x3f
	.zero		1


	//   ....[78]....
        /*12d4*/ 	.word	0x00035db0
        /*12d8*/ 	.word	0x00000019
        /*12dc*/ 	.word	0x00032460
        /*12e0*/ 	.short	0x010a
        /*12e2*/ 	.byte	0x3f
	.zero		1


	//   ....[79]....
        /*12e4*/ 	.word	0x00035e10
        /*12e8*/ 	.word	0x00000047
        /*12ec*/ 	.word	0x00032490
        /*12f0*/ 	.short	0x010a
        /*12f2*/ 	.byte	0x3f
	.zero		1


	//   ....[80]....
        /*12f4*/ 	.word	0x000360a0
        /*12f8*/ 	.word	0x00000047
        /*12fc*/ 	.word	0x00032490
        /*1300*/ 	.short	0x010a
        /*1302*/ 	.byte	0x3f
	.zero		1


	//   ....[81]....
        /*1304*/ 	.word	0x00036340
        /*1308*/ 	.word	0x00000047
        /*130c*/ 	.word	0x00032490
        /*1310*/ 	.short	0x010a
        /*1312*/ 	.byte	0x3f
	.zero		1


	//   ....[82]....
        /*1314*/ 	.word	0x000365d0
        /*1318*/ 	.word	0x00000047
        /*131c*/ 	.word	0x000324b0
        /*1320*/ 	.short	0x010a
        /*1322*/ 	.byte	0x3f
	.zero		1


	//   ....[83]....
        /*1324*/ 	.word	0x00036a40
        /*1328*/ 	.word	0x00000094
        /*132c*/ 	.word	0x00032400
        /*1330*/ 	.short	0x010a
        /*1332*/ 	.byte	0x3f
	.zero		1


	//   ....[84]....
        /*1334*/ 	.word	0x00037030
        /*1338*/ 	.word	0x00000094
        /*133c*/ 	.word	0x00032400
        /*1340*/ 	.short	0x010a
        /*1342*/ 	.byte	0x3f
	.zero		1


	//   ....[85]....
        /*1344*/ 	.word	0x00037080
        /*1348*/ 	.word	0x00000002
        /*134c*/ 	.word	0x00000000
        /*1350*/ 	.short	0x010a
        /*1352*/ 	.byte	0x3f
	.zero		1


	//   ....[86]....
        /*1354*/ 	.word	0x000370d0
        /*1358*/ 	.word	0x0000000e
        /*135c*/ 	.word	0x00000000
        /*1360*/ 	.short	0x010a
        /*1362*/ 	.byte	0x3f
	.zero		1


	//   ....[87]....
        /*1364*/ 	.word	0x00037120
        /*1368*/ 	.word	0x0000000a
        /*136c*/ 	.word	0x00000000
        /*1370*/ 	.short	0x010a
        /*1372*/ 	.byte	0x3f
	.zero		1


	//   ....[88]....
        /*1374*/ 	.word	0x00037170
        /*1378*/ 	.word	0x00000008
        /*137c*/ 	.word	0x00000000
        /*1380*/ 	.short	0x010a
        /*1382*/ 	.byte	0x3f
	.zero		1


	//   ....[89]....
        /*1384*/ 	.word	0x000371c0
        /*1388*/ 	.word	0x00000008
        /*138c*/ 	.word	0x00000000
        /*1390*/ 	.short	0x010a
        /*1392*/ 	.byte	0x3f
	.zero		1


	//   ....[90]....
        /*1394*/ 	.word	0x00037210
        /*1398*/ 	.word	0x00000008
        /*139c*/ 	.word	0x00000000
        /*13a0*/ 	.short	0x010a
        /*13a2*/ 	.byte	0x3f
	.zero		1


	//   ....[91]....
        /*13a4*/ 	.word	0x000377e0
        /*13a8*/ 	.word	0x00000017
        /*13ac*/ 	.word	0x00032420
        /*13b0*/ 	.short	0x010a
        /*13b2*/ 	.byte	0x3f
	.zero		1


	//   ....[92]....
        /*13b4*/ 	.word	0x00037830
        /*13b8*/ 	.word	0x00000003
        /*13bc*/ 	.word	0x000324a0
        /*13c0*/ 	.short	0x010a
        /*13c2*/ 	.byte	0x3f
	.zero		1


	//   ....[93]....
        /*13c4*/ 	.word	0x00037880
        /*13c8*/ 	.word	0x00000003
        /*13cc*/ 	.word	0x000324c0
        /*13d0*/ 	.short	0x010a
        /*13d2*/ 	.byte	0x3f
	.zero		1


	//   ....[94]....
        /*13d4*/ 	.word	0x000378d0
        /*13d8*/ 	.word	0x0000000a
        /*13dc*/ 	.word	0x000324a0
        /*13e0*/ 	.short	0x010a
        /*13e2*/ 	.byte	0x3f
	.zero		1


	//   ....[95]....
        /*13e4*/ 	.word	0x00037920
        /*13e8*/ 	.word	0x0000000a
        /*13ec*/ 	.word	0x000324c0
        /*13f0*/ 	.short	0x010a
        /*13f2*/ 	.byte	0x3f
	.zero		1


	//   ....[96]....
        /*13f4*/ 	.word	0x00037a30
        /*13f8*/ 	.word	0x00000011
        /*13fc*/ 	.word	0x00032440
        /*1400*/ 	.short	0x010a
        /*1402*/ 	.byte	0x3f
	.zero		1


	//   ....[97]....
        /*1404*/ 	.word	0x00039ac0
        /*1408*/ 	.word	0x00000017
        /*140c*/ 	.word	0x00032420
        /*1410*/ 	.short	0x010a
        /*1412*/ 	.byte	0x3f
	.zero		1


	//   ....[98]....
        /*1414*/ 	.word	0x00039b10
        /*1418*/ 	.word	0x00000011
        /*141c*/ 	.word	0x00032460
        /*1420*/ 	.short	0x010a
        /*1422*/ 	.byte	0x3f
	.zero		1


	//   ....[99]....
        /*1424*/ 	.word	0x0003a460
        /*1428*/ 	.word	0x00000004
        /*142c*/ 	.word	0x00032440
        /*1430*/ 	.short	0x010a
        /*1432*/ 	.byte	0x3f
	.zero		1


	//   ....[100]....
        /*1434*/ 	.word	0x0003ab40
        /*1438*/ 	.word	0x00000004
        /*143c*/ 	.word	0x00032460
        /*1440*/ 	.short	0x010a
        /*1442*/ 	.byte	0x3f
	.zero		1


	//   ....[101]....
        /*1444*/ 	.word	0x0003bbe0
        /*1448*/ 	.word	0x00000005
        /*144c*/ 	.word	0x00032420
        /*1450*/ 	.short	0x010a
        /*1452*/ 	.byte	0x3f
	.zero		1


	//   ....[102]....
        /*1454*/ 	.word	0x0003bd80
        /*1458*/ 	.word	0x00000003
        /*145c*/ 	.word	0x00032440
        /*1460*/ 	.short	0x010a
        /*1462*/ 	.byte	0x3f
	.zero		1


	//   ....[103]....
        /*1464*/ 	.word	0x0003bdd0
        /*1468*/ 	.word	0x00000019
        /*146c*/ 	.word	0x00032440
        /*1470*/ 	.short	0x010a
        /*1472*/ 	.byte	0x3f
	.zero		1


	//   ....[104]....
        /*1474*/ 	.word	0x0003be20
        /*1478*/ 	.word	0x00000003
        /*147c*/ 	.word	0x00032460
        /*1480*/ 	.short	0x010a
        /*1482*/ 	.byte	0x3f
	.zero		1


	//   ....[105]....
        /*1484*/ 	.word	0x0003bfb0
        /*1488*/ 	.word	0x0000000a
        /*148c*/ 	.word	0x00000000
        /*1490*/ 	.short	0x010a
        /*1492*/ 	.byte	0x3f
	.zero		1


	//   ....[106]....
        /*1494*/ 	.word	0x0003c0b0
        /*1498*/ 	.word	0x00000008
        /*149c*/ 	.word	0x00000000
        /*14a0*/ 	.short	0x010a
        /*14a2*/ 	.byte	0x3f
	.zero		1


	//   ....[107]....
        /*14a4*/ 	.word	0x0003c4d0
        /*14a8*/ 	.word	0x00000004
        /*14ac*/ 	.word	0x00032410
        /*14b0*/ 	.short	0x010a
        /*14b2*/ 	.byte	0x3f
	.zero		1


	//   ....[108]....
        /*14b4*/ 	.word	0x0003c5f0
        /*14b8*/ 	.word	0x0000000a
        /*14bc*/ 	.word	0x00000000
        /*14c0*/ 	.short	0x010a
        /*14c2*/ 	.byte	0x3f
	.zero		1


	//   ....[109]....
        /*14c4*/ 	.word	0x0003c6f0
        /*14c8*/ 	.word	0x00000008
        /*14cc*/ 	.word	0x00000000
        /*14d0*/ 	.short	0x010a
        /*14d2*/ 	.byte	0x3f
	.zero		1


	//   ....[110]....
        /*14d4*/ 	.word	0x0003d4f0
        /*14d8*/ 	.word	0x00000005
        /*14dc*/ 	.word	0x00000000
        /*14e0*/ 	.short	0x0101
        /*14e2*/ 	.byte	0x3f
	.zero		1


	//   ....[111]....
        /*14e4*/ 	.word	0x000474e0
        /*14e8*/ 	.word	0x00000000
        /*14ec*/ 	.word	0x00000000
        /*14f0*/ 	.short	0x0101
        /*14f2*/ 	.byte	0x3f
	.zero		1


	//   ....[112]....
        /*14f4*/ 	.word	0x00047500
        /*14f8*/ 	.word	0x00000008
        /*14fc*/ 	.word	0x00000000
        /*1500*/ 	.short	0x010a
        /*1502*/ 	.byte	0x3f
	.zero		1


	//   ....[113]....
        /*1504*/ 	.word	0x00047550
        /*1508*/ 	.word	0x00000004
        /*150c*/ 	.word	0x00032410
        /*1510*/ 	.short	0x010a
        /*1512*/ 	.byte	0x3f
	.zero		1


	//   ....[114]....
        /*1514*/ 	.word	0x000475a0
        /*1518*/ 	.word	0x00000008
        /*151c*/ 	.word	0x00000000
        /*1520*/ 	.short	0x010a
        /*1522*/ 	.byte	0x3f
	.zero		1


	//----- nvinfo : EIATTR_NUM_MBARRIERS
	.align		4
.L_1448:
        /*1524*/ 	.byte	0x03, 0x38
        /*1526*/ 	.short	0x0017


	//----- nvinfo : EIATTR_EXIT_INSTR_OFFSETS
	.align		4
        /*1528*/ 	.byte	0x04, 0x1c
        /*152a*/ 	.short	(.L_1450 - .L_1449)


	//   ....[0]....
.L_1449:
        /*152c*/ 	.word	0x00035e00


	//----- nvinfo : EIATTR_MAX_THREADS
	.align		4
.L_1450:
        /*1530*/ 	.byte	0x04, 0x05
        /*1532*/ 	.short	(.L_1452 - .L_1451)
.L_1451:
        /*1534*/ 	.word	0x00000180
        /*1538*/ 	.word	0x00000001
        /*153c*/ 	.word	0x00000001


	//----- nvinfo : EIATTR_CRS_STACK_SIZE
	.align		4
.L_1452:
        /*1540*/ 	.byte	0x04, 0x1e
        /*1542*/ 	.short	(.L_1454 - .L_1453)
.L_1453:
        /*1544*/ 	.word	0x00000000


	//----- nvinfo : EIATTR_CBANK_PARAM_SIZE
	.align		4
.L_1454:
        /*1548*/ 	.byte	0x03, 0x19
        /*154a*/ 	.short	0x0bf0


	//----- nvinfo : EIATTR_PARAM_CBANK
	.align		4
        /*154c*/ 	.byte	0x04, 0x0a
        /*154e*/ 	.short	(.L_1456 - .L_1455)
	.align		4
.L_1455:
        /*1550*/ 	.word	index@(.nv.constant0._ZN7cutlass13device_kernelIN5flash11enable_sm90INS1_16FlashAttnFwdSm90INS1_25CollectiveMainloopFwdSm90ILi2EN4cute5tupleIJNS5_1CILi1EEES8_S8_EEENS6_IJNS7_ILi128EEENS7_ILi96EEENS7_ILi64EEEEEELi256ENS_6half_tEfNS_4arch4Sm90ELb0ELb1ELb0ELb1ELb1ELb1ELb1ELb1ELb0ELb1ELb0ELb0EEENS1_21CollectiveEpilogueFwdINS6_IJSA_NS7_ILi256EEESB_EEES9_SE_SG_Li256ELb1ELb1ELb0ELb0EEENS1_36VarlenDynamicPersistentTileSchedulerILi128ELi96ELi256ELi128ELb0ELb1ELb1ELb1ELb0ELb1EEEEEEEEEvNT_6ParamsE)
        /*1554*/ 	.short	0x0210
        /*1556*/ 	.short	0x0bf0


	//----- nvinfo : EIATTR_SW_WAR
	.align		4
.L_1456:
        /*1558*/ 	.byte	0x04, 0x36
        /*155a*/ 	.short	(.L_1458 - .L_1457)
.L_1457:
        /*155c*/ 	.word	0x00000008
.L_1458:


//--------------------- .nv.info._ZN7cutlass13device_kernelIN5flash11enable_sm90INS1_16FlashAttnFwdSm90INS1_25CollectiveMainloopFwdSm90ILi2EN4cute5tupleIJNS5_1CILi1EEES8_S8_EEENS6_IJNS7_ILi128EEENS7_ILi96EEENS7_ILi64EEEEEELi256ENS_6half_tEfNS_4arch4Sm90ELb1ELb0ELb0ELb0ELb1ELb0ELb0ELb1ELb0ELb1ELb0ELb0EEENS1_21CollectiveEpilogueFwdINS6_IJSA_NS7_ILi256EEESB_EEES9_SE_SG_Li256ELb0ELb1ELb0ELb0EEENS1_30DynamicPersistentTileSchedulerILi256ELi128ELb0ELb1ELb1EEEEEEEEEvNT_6ParamsE --------------------------
	.section	.nv.info._ZN7cutlass13device_kernelIN5flash11enable_sm90INS1_16FlashAttnFwdSm90INS1_25CollectiveMainloopFwdSm90ILi2EN4cute5tupleIJNS5_1CILi1EEES8_S8_EEENS6_IJNS7_ILi128EEENS7_ILi96EEENS7_ILi64EEEEEELi256ENS_6half_tEfNS_4arch4Sm90ELb1ELb0ELb0ELb0ELb1ELb0ELb0ELb1ELb0ELb1ELb0ELb0EEENS1_21CollectiveEpilogueFwdINS6_IJSA_NS7_ILi256EEESB_EEES9_SE_SG_Li256ELb0ELb1ELb0ELb0EEENS1_30DynamicPersistentTileSchedulerILi256ELi128ELb0ELb1ELb1EEEEEEEEEvNT_6ParamsE,"",@"SHT_CUDA_INFO"
	.sectionflags	@""
	.align	4


	//----- nvinfo : EIATTR_CUDA_API_VERSION
	.align		4
        /*0000*/ 	.byte	0x04, 0x37
        /*0002*/ 	.short	(.L_1460 - .L_1459)
.L_1459:
        /*0004*/ 	.word	0x00000082


	//----- nvinfo : EIATTR_KPARAM_INFO
	.align		4
.L_1460:
        /*0008*/ 	.byte	0x04, 0x17
        /*000a*/ 	.short	(.L_1462 - .L_1461)
.L_1461:
        /*000c*/ 	.word	0x00000000
        /*0010*/ 	.short	0x0000
        /*0012*/ 	.short	0x0070
        /*0014*/ 	.byte	0x00, 0xf0, 0x01, 0x2a


	//----- nvinfo : EIATTR_SPARSE_MMA_MASK
	.align		4
.L_1462:
        /*0018*/ 	.byte	0x03, 0x50
        /*001a*/ 	.short	0x0000


	//----- nvinfo : EIATTR_MAXREG_COUNT
	.align		4
        /*001c*/ 	.byte	0x03, 0x1b
        /*001e*/ 	.short	0x00a8


	//----- nvinfo : EIATTR_NUM_BARRIERS
	.align		4
        /*0020*/ 	.byte	0x02, 0x4c
        /*0022*/ 	.byte	0x10
	.zero		1


	//----- nvinfo : EIATTR_EXTERNS
	.align		4
        /*0024*/ 	.byte	0x04, 0x0f
        /*0026*/ 	.short	(.L_1464 - .L_1463)


	//   ....[0]....
	.align		4
.L_1463:
        /*0028*/ 	.word	index@(__assertfail)


	//----- nvinfo : EIATTR_ANNOTATIONS
	.align		4
.L_1464:
        /*002c*/ 	.byte	0x04, 0x55
        /*002e*/ 	.short	(.L_1466 - .L_1465)


	//   ....[0]....
.L_1465:
        /*0030*/ 	.word	0x00000001
        /*0034*/ 	.byte	0x60, 0xac, 0x00, 0x00, 0x01, 0x00, 0x00, 0x00, 0x50, 0xb0, 0x00, 0x00, 0x01, 0x00, 0x00, 0x00
        /*0044*/ 	.byte	0x90, 0xb0, 0x00, 0x00, 0x01, 0x00, 0x00, 0x00, 0xf0, 0xcc, 0x00, 0x00, 0x01, 0x00, 0x00, 0x00
        /*0054*/ 	.byte	0x10, 0xcd, 0x00, 0x00, 0x01, 0x00, 0x00, 0x00, 0xb0, 0xcf, 0x00, 0x00, 0x01, 0x00, 0x00, 0x00
        /*0064*/ 	.byte	0xf0, 0xe6, 0x00, 0x00, 0x01, 0x00, 0x00, 0x00, 0xf0, 0xfe, 0x00, 0x00


	//----- nvinfo : EIATTR_MERCURY_ISA_VERSION
	.align		4
.L_1466:
        /*0070*/ 	.byte	0x03, 0x5f
        /*0072*/ 	.short	0x0101


	//----- nvinfo : EIATTR_INT_WARP_WIDE_INSTR_OFFSETS
	.align		4
        /*0074*/ 	.byte	0x04, 0x31
        /*0076*/ 	.short	(.L_1468 - .L_1467)


	//   ....[0]....
.L_1467:
        /*0078*/ 	.word	0x000000c0


	//   ....[1]....
        /*007c*/ 	.word	0x000000d0


	//   ....[2]....
        /*0080*/ 	.word	0x00000170


	//   ....[3]....
        /*0084*/ 	.word	0x0000b5f0


	//   ....[4]....
        /*0088*/ 	.word	0x0000b680


	//   ....[5]....
        /*008c*/ 	.word	0x0000e480


	//   ....[6]....
        /*0090*/ 	.word	0x0000e510


	//----- nvinfo : EIATTR_COOP_GROUP_MASK_REGIDS
	.align		4
.L_1468:
        /*0094*/ 	.byte	0x04, 0x29
        /*0096*/ 	.short	(.L_1470 - .L_1469)


	//   ....[0]....
.L_1469:
        /*0098*/ 	.word	0xffffffff


	//   ....[1]....
        /*009c*/ 	.word	0xffffffff


	//   ....[2]....
        /*00a0*/ 	.word	0xffffffff


	//   ....[3]....
        /*00a4*/ 	.word	0xffffffff


	//   ....[4]....
        /*00a8*/ 	.word	0xffffffff


	//   ....[5]....
        /*00ac*/ 	.word	0xffffffff


	//   ....[6]....
        /*00b0*/ 	.word	0xffffffff


	//   ....[7]....
        /*00b4*/ 	.word	0xffffffff


	//   ....[8]....
        /*00b8*/ 	.word	0xffffffff


	//   ....[9]....
        /*00bc*/ 	.word	0xffffffff


	//   ....[10]....
        /*00c0*/ 	.word	0xffffffff


	//   ....[11]....
        /*00c4*/ 	.word	0xffffffff


	//   ....[12]....
        /*00c8*/ 	.word	0xffffffff


	//   ....[13]....
        /*00cc*/ 	.word	0xffffffff


	//   ....[14]....
        /*00d0*/ 	.word	0xffffffff


	//   ....[15]....
        /*00d4*/ 	.word	0xffffffff


	//   ....[16]....
        /*00d8*/ 	.word	0xffffffff


	//   ....[17]....
        /*00dc*/ 	.word	0xffffffff


	//   ....[18]....
        /*00e0*/ 	.word	0xffffffff


	//   ....[19]....
        /*00e4*/ 	.word	0xffffffff


	//   ....[20]....
        /*00e8*/ 	.word	0xffffffff


	//   ....[21]....
        /*00ec*/ 	.word	0xffffffff


	//   ....[22]....
        /*00f0*/ 	.word	0xffffffff


	//   ....[23]....
        /*00f4*/ 	.word	0xffffffff


	//   ....[24]....
        /*00f8*/ 	.word	0xffffffff


	//   ....[25]....
        /*00fc*/ 	.word	0xffffffff


	//   ....[26]....
        /*0100*/ 	.word	0xffffffff


	//   ....[27]....
        /*0104*/ 	.word	0xffffffff


	//   ....[28]....
        /*0108*/ 	.word	0xffffffff


	//   ....[29]....
        /*010c*/ 	.word	0xffffffff


	//   ....[30]....
        /*0110*/ 	.word	0xffffffff


	//   ....[31]....
        /*0114*/ 	.word	0xffffffff


	//   ....[32]....
        /*0118*/ 	.word	0xffffffff


	//   ....[33]....
        /*011c*/ 	.word	0xffffffff


	//   ....[34]....
        /*0120*/ 	.word	0xffffffff


	//   ....[35]....
        /*0124*/ 	.word	0xffffffff


	//   ....[36]....
        /*0128*/ 	.word	0xffffffff


	//   ....[37]....
        /*012c*/ 	.word	0xffffffff


	//   ....[38]....
        /*0130*/ 	.word	0xffffffff


	//   ....[39]....
        /*0134*/ 	.word	0xffffffff


	//   ....[40]....
        /*0138*/ 	.word	0xffffffff


	//   ....[41]....
        /*013c*/ 	.word	0xffffffff


	//   ....[42]....
        /*0140*/ 	.word	0xffffffff


	//   ....[43]....
        /*0144*/ 	.word	0xffffffff


	//   ....[44]....
        /*0148*/ 	.word	0xffffffff


	//   ....[45]....
        /*014c*/ 	.word	0xffffffff


	//   ....[46]....
        /*0150*/ 	.word	0xffffffff


	//   ....[47]....
        /*0154*/ 	.word	0xffffffff


	//   ....[48]....
        /*0158*/ 	.word	0xffffffff


	//   ....[49]....
        /*015c*/ 	.word	0xffffffff


	//   ....[50]....
        /*0160*/ 	.word	0xffffffff


	//   ....[51]....
        /*0164*/ 	.word	0xffffffff


	//   ....[52]....
        /*0168*/ 	.word	0xffffffff


	//   ....[53]....
        /*016c*/ 	.word	0xffffffff


	//   ....[54]....
        /*0170*/ 	.word	0xffffffff


	//   ....[55]....
        /*0174*/ 	.word	0xffffffff


	//   ....[56]....
        /*0178*/ 	.word	0xffffffff


	//   ....[57]....
        /*017c*/ 	.word	0xffffffff


	//   ....[58]....
        /*0180*/ 	.word	0xffffffff


	//   ....[59]....
        /*0184*/ 	.word	0xffffffff


	//   ....[60]....
        /*0188*/ 	.word	0xffffffff


	//   ....[61]....
        /*018c*/ 	.word	0xffffffff


	//   ....[62]....
        /*0190*/ 	.word	0xffffffff


	//   ....[63]....
        /*0194*/ 	.word	0xffffffff


	//   ....[64]....
        /*0198*/ 	.word	0xffffffff


	//   ....[65]....
        /*019c*/ 	.word	0xffffffff


	//   ....[66]....
        /*01a0*/ 	.word	0xffffffff


	//   ....[67]....
        /*01a4*/ 	.word	0xffffffff


	//   ....[68]....
        /*01a8*/ 	.word	0xffffffff


	//   ....[69]....
        /*01ac*/ 	.word	0xffffffff


	//   ....[70]....
        /*01b0*/ 	.word	0xffffffff


	//   ....[71]....
        /*01b4*/ 	.word	0xffffffff


	//   ....[72]....
        /*01b8*/ 	.word	0xffffffff


	//   ....[73]....
        /*01bc*/ 	.word	0xffffffff


	//   ....[74]....
        /*01c0*/ 	.word	0xffffffff


	//   ....[75]....
        /*01c4*/ 	.word	0xffffffff


	//   ....[76]....
        /*01c8*/ 	.word	0xffffffff


	//   ....[77]....
        /*01cc*/ 	.word	0xffffffff


	//   ....[78]....
        /*01d0*/ 	.word	0xffffffff


	//   ....[79]....
        /*01d4*/ 	.word	0xffffffff


	//   ....[80]....
        /*01d8*/ 	.word	0xffffffff


	//   ....[81]....
        /*01dc*/ 	.word	0xffffffff


	//   ....[82]....
        /*01e0*/ 	.word	0xffffffff


	//   ....[83]....
        /*01e4*/ 	.word	0xffffffff


	//   ....[84]....
        /*01e8*/ 	.word	0xffffffff


	//   ....[85]....
        /*01ec*/ 	.word	0xffffffff


	//   ....[86]....
        /*01f0*/ 	.word	0xffffffff


	//   ....[87]....
        /*01f4*/ 	.word	0xffffffff


	//   ....[88]....
        /*01f8*/ 	.word	0xffffffff


	//   ....[89]....
        /*01fc*/ 	.word	0xffffffff


	//   ....[90]....
        /*0200*/ 	.word	0xffffffff


	//   ....[91]....
        /*0204*/ 	.word	0xffffffff


	//   ....[92]....
        /*0208*/ 	.word	0xffffffff


	//   ....[93]....
        /*020c*/ 	.word	0xffffffff


	//   ....[94]....
        /*0210*/ 	.word	0xffffffff


	//   ....[95]....
        /*0214*/ 	.word	0xffffffff


	//   ....[96]....
        /*0218*/ 	.word	0xffffffff


	//   ....[97]....
        /*021c*/ 	.word	0xffffffff


	//   ....[98]....
        /*0220*/ 	.word	0xffffffff


	//   ....[99]....
        /*0224*/ 	.word	0xffffffff


	//   ....[100]....
        /*0228*/ 	.word	0xffffffff


	//   ....[101]....
        /*022c*/ 	.word	0xffffffff


	//   ....[102]....
        /*0230*/ 	.word	0xffffffff


	//   ....[103]....
        /*0234*/ 	.word	0xffffffff


	//   ....[104]....
        /*0238*/ 	.word	0xffffffff


	//   ....[105]....
        /*023c*/ 	.word	0xffffffff


	//   ....[106]....
        /*0240*/ 	.word	0xffffffff


	//   ....[107]....
        /*0244*/ 	.word	0xffffffff


	//   ....[108]....
        /*0248*/ 	.word	0xffffffff


	//   ....[109]....
        /*024c*/ 	.word	0xffffffff


	//   ....[110]....
        /*0250*/ 	.word	0xffffffff


	//   ....[111]....
        /*0254*/ 	.word	0xffffffff


	//   ....[112]....
        /*0258*/ 	.word	0xffffffff


	//   ....[113]....
        /*025c*/ 	.word	0xffffffff


	//   ....[114]....
        /*0260*/ 	.word	0x0500000f


	//   ....[115]....
        /*0264*/ 	.word	0x0500000f


	//   ....[116]....
        /*0268*/ 	.word	0x0500000f


	//   ....[117]....
        /*026c*/ 	.word	0x0500000f


	//   ....[118]....
        /*0270*/ 	.word	0x0500000f


	//   ....[119]....
        /*0274*/ 	.word	0x0500000f


	//   ....[120]....
        /*0278*/ 	.word	0x0500000f


	//   ....[121]....
        /*027c*/ 	.word	0x0500000f


	//   ....[122]....
        /*0280*/ 	.word	0x0500000f


	//   ....[123]....
        /*0284*/ 	.word	0x0500000f


	//   ....[124]....
        /*0288*/ 	.word	0x0500000f


	//   ....[125]....
        /*028c*/ 	.word	0x0500000f


	//   ....[126]....
        /*0290*/ 	.word	0x0500000f


	//   ....[127]....
        /*0294*/ 	.word	0x0500000f


	//   ....[128]....
        /*0298*/ 	.word	0x0500000f


	//   ....[129]....
        /*029c*/ 	.word	0x0500000f


	//   ....[130]....
        /*02a0*/ 	.word	0x0500000f


	//   ....[131]....
        /*02a4*/ 	.word	0x0500000f


	//   ....[132]....
        /*02a8*/ 	.word	0x0500000f


	//   ....[133]....
        /*02ac*/ 	.word	0x0500000f


	//   ....[134]....
        /*02b0*/ 	.word	0x0500000f


	//   ....[135]....
        /*02b4*/ 	.word	0x0500000f


	//   ....[136]....
        /*02b8*/ 	.word	0x0500000f


	//   ....[137]....
        /*02bc*/ 	.word	0x0500000f


	//   ....[138]....
        /*02c0*/ 	.word	0x0500000f


	//   ....[139]....
        /*02c4*/ 	.word	0x0500000f


	//   ....[140]....
        /*02c8*/ 	.word	0x0500000f


	//   ....[141]....
        /*02cc*/ 	.word	0x0500000f


	//   ....[142]....
        /*02d0*/ 	.word	0x0500000f


	//   ....[143]....
        /*02d4*/ 	.word	0x0500000f


	//   ....[144]....
        /*02d8*/ 	.word	0x0500000f


	//   ....[145]....
        /*02dc*/ 	.word	0x0500000f


	//   ....[146]....
        /*02e0*/ 	.word	0x0500000f


	//   ....[147]....
        /*02e4*/ 	.word	0x0500000f


	//   ....[148]....
        /*02e8*/ 	.word	0x0500000f


	//   ....[149]....
        /*02ec*/ 	.word	0x0500000f


	//   ....[150]....
        /*02f0*/ 	.word	0x0500000f


	//   ....[151]....
        /*02f4*/ 	.word	0x0500000f


	//   ....[152]....
        /*02f8*/ 	.word	0x0500000f


	//   ....[153]....
        /*02fc*/ 	.word	0x0500000f


	//   ....[154]....
        /*0300*/ 	.word	0x0500000f


	//   ....[155]....
        /*0304*/ 	.word	0x0500000f


	//   ....[156]....
        /*0308*/ 	.word	0x0500000f


	//   ....[157]....
        /*030c*/ 	.word	0x0500000f


	//   ....[158]....
        /*0310*/ 	.word	0x0500000f


	//   ....[159]....
        /*0314*/ 	.word	0x0500000f


	//   ....[160]....
        /*0318*/ 	.word	0x0500000f


	//   ....[161]....
        /*031c*/ 	.word	0x0500000f


	//   ....[162]....
        /*0320*/ 	.word	0x0500000f


	//   ....[163]....
        /*0324*/ 	.word	0x0500000f


	//   ....[164]....
        /*0328*/ 	.word	0x0500000f


	//   ....[165]....
        /*032c*/ 	.word	0x0500000f


	//   ....[166]....
        /*0330*/ 	.word	0x0500000f


	//   ....[167]....
        /*0334*/ 	.word	0x0500000f


	//   ....[168]....
        /*0338*/ 	.word	0x0500000f


	//   ....[169]....
        /*033c*/ 	.word	0x0500000f


	//   ....[170]....
        /*0340*/ 	.word	0x0500000f


	//   ....[171]....
        /*0344*/ 	.word	0x0500000f


	//   ....[172]....
        /*0348*/ 	.word	0x0500000f


	//   ....[173]....
        /*034c*/ 	.word	0x0500000f


	//   ....[174]....
        /*0350*/ 	.word	0x0500000f


	//   ....[175]....
        /*0354*/ 	.word	0x0500000f


	//   ....[176]....
        /*0358*/ 	.word	0x0500000f


	//   ....[177]....
        /*035c*/ 	.word	0x0500000f


	//   ....[178]....
        /*0360*/ 	.word	0x0500000f


	//   ....[179]....
        /*0364*/ 	.word	0x0500000f


	//   ....[180]....
        /*0368*/ 	.word	0x0500000f


	//----- nvinfo : EIATTR_COOP_GROUP_INSTR_OFFSETS
	.align		4
.L_1470:
        /*036c*/ 	.byte	0x04, 0x28
        /*036e*/ 	.short	(.L_1472 - .L_1471)


	//   ....[0]....
.L_1471:
        /*0370*/ 	.word	0x00000080


	//   ....[1]....
        /*0374*/ 	.word	0x00000090


	//   ....[2]....
        /*0378*/ 	.word	0x000002d0


	//   ....[3]....
        /*037c*/ 	.word	0x00000430


	//   ....[4]....
        /*0380*/ 	.word	0x00000550


	//   ....[5]....
        /*0384*/ 	.word	0x000006b0


	//   ....[6]....
        /*0388*/ 	.word	0x00001610


	//   ....[7]....
        /*038c*/ 	.word	0x00001cd0


	//   ....[8]....
        /*0390*/ 	.word	0x00001cf0


	//   ....[9]....
        /*0394*/ 	.word	0x00002210


	//   ....[10]....
        /*0398*/ 	.word	0x00002310


	//   ....[11]....
        /*039c*/ 	.word	0x00002940


	//   ....[12]....
        /*03a0*/ 	.word	0x000029b0


	//   ....[13]....
        /*03a4*/ 	.word	0x00003a00


	//   ....[14]....
        /*03a8*/ 	.word	0x00003ee0


	//   ....[15]....
        /*03ac*/ 	.word	0x00003f00


	//   ....[16]....
        /*03b0*/ 	.word	0x00003f80


	//   ....[17]....
        /*03b4*/ 	.word	0x00004560


	//   ....[18]....
        /*03b8*/ 	.word	0x00004620


	//   ....[19]....
        /*03bc*/ 	.word	0x00005ff0


	//   ....[20]....
        /*03c0*/ 	.word	0x00006020


	//   ....[21]....
        /*03c4*/ 	.word	0x00006480


	//   ....[22]....
        /*03c8*/ 	.word	0x00006650


	//   ....[23]....
        /*03cc*/ 	.word	0x00007860


	//   ....[24]....
        /*03d0*/ 	.word	0x000078e0


	//   ....[25]....
        /*03d4*/ 	.word	0x00007950


	//   ....[26]....
        /*03d8*/ 	.word	0x00007980


	//   ....[27]....
        /*03dc*/ 	.word	0x00009380


	//   ....[28]....
        /*03e0*/ 	.word	0x000093b0


	//   ....[29]....
        /*03e4*/ 	.word	0x00009420


	//   ....[30]....
        /*03e8*/ 	.word	0x00009450


	//   ....[31]....
        /*03ec*/ 	.word	0x00009aa0


	//   ....[32]....
        /*03f0*/ 	.word	0x00009ad0


	//   ....[33]....
        /*03f4*/ 	.word	0x00009c20


	//   ....[34]....
        /*03f8*/ 	.word	0x00009c40


	//   ....[35]....
        /*03fc*/ 	.word	0x00009d80


	//   ....[36]....
        /*0400*/ 	.word	0x00009da0


	//   ....[37]....
        /*0404*/ 	.word	0x00009ef0


	//   ....[38]....
        /*0408*/ 	.word	0x00009f10


	//   ....[39]....
        /*040c*/ 	.word	0x0000a610


	//   ....[40]....
        /*0410*/ 	.word	0x0000a640


	//   ....[41]....
        /*0414*/ 	.word	0x0000a790


	//   ....[42]....
        /*0418*/ 	.word	0x0000a7b0


	//   ....[43]....
        /*041c*/ 	.word	0x0000a8f0


	//   ....[44]....
        /*0420*/ 	.word	0x0000a910


	//   ....[45]....
        /*0424*/ 	.word	0x0000aa60


	//   ....[46]....
        /*0428*/ 	.word	0x0000aa80


	//   ....[47]....
        /*042c*/ 	.word	0x0000ac90


	//   ....[48]....
        /*0430*/ 	.word	0x0000c040


	//   ....[49]....
        /*0434*/ 	.word	0x0000c060


	//   ....[50]....
        /*0438*/ 	.word	0x0000c070


	//   ....[51]....
        /*043c*/ 	.word	0x0000c0b0


	//   ....[52]....
        /*0440*/ 	.word	0x0000c100


	//   ....[53]....
        /*0444*/ 	.word	0x0000c120


	//   ....[54]....
        /*0448*/ 	.word	0x0000c170


	//   ....[55]....
        /*044c*/ 	.word	0x0000c190


	//   ....[56]....
        /*0450*/ 	.word	0x0000c1e0


	//   ....[57]....
        /*0454*/ 	.word	0x0000c200


	//   ....[58]....
        /*0458*/ 	.word	0x0000c230


	//   ....[59]....
        /*045c*/ 	.word	0x0000c260


	//   ....[60]....
        /*0460*/ 	.word	0x0000c8a0


	//   ....[61]....
        /*0464*/ 	.word	0x0000c8c0


	//   ....[62]....
        /*0468*/ 	.word	0x0000c8e0


	//   ....[63]....
        /*046c*/ 	.word	0x0000c940


	//   ....[64]....
        /*0470*/ 	.word	0x0000c990


	//   ....[65]....
        /*0474*/ 	.word	0x0000c9b0


	//   ....[66]....
        /*0478*/ 	.word	0x0000ca00


	//   ....[67]....
        /*047c*/ 	.word	0x0000ca20


	//   ....[68]....
        /*0480*/ 	.word	0x0000ca70


	//   ....[69]....
        /*0484*/ 	.word	0x0000ca90


	//   ....[70]....
        /*0488*/ 	.word	0x0000cae0


	//   ....[71]....
        /*048c*/ 	.word	0x0000cb00


	//   ....[72]....
        /*0490*/ 	.word	0x0000cb50


	//   ....[73]....
        /*0494*/ 	.word	0x0000cb70


	//   ....[74]....
        /*0498*/ 	.word	0x0000cba0


	//   ....[75]....
        /*049c*/ 	.word	0x0000cbc0


	//   ....[76]....
        /*04a0*/ 	.word	0x0000cff0


	//   ....[77]....
        /*04a4*/ 	.word	0x0000d040


	//   ....[78]....
        /*04a8*/ 	.word	0x0000d060


	//   ....[79]....
        /*04ac*/ 	.word	0x0000d130


	//   ....[80]....
        /*04b0*/ 	.word	0x0000d140


	//   ....[81]....
        /*04b4*/ 	.word	0x0000d170


	//   ....[82]....
        /*04b8*/ 	.word	0x0000d200


	//   ....[83]....
        /*04bc*/ 	.word	0x0000d2a0


	//   ....[84]....
        /*04c0*/ 	.word	0x0000d2c0


	//   ....[85]....
        /*04c4*/ 	.word	0x0000d360


	//   ....[86]....
        /*04c8*/ 	.word	0x0000d380


	//   ....[87]....
        /*04cc*/ 	.word	0x0000d390


	//   ....[88]....
        /*04d0*/ 	.word	0x0000dab0


	//   ....[89]....
        /*04d4*/ 	.word	0x0000dad0


	//   ....[90]....
        /*04d8*/ 	.word	0x0000dae0


	//   ....[91]....
        /*04dc*/ 	.word	0x0000daf0


	//   ....[92]....
        /*04e0*/ 	.word	0x0000db10


	//   ....[93]....
        /*04e4*/ 	.word	0x0000db70


	//   ....[94]....
        /*04e8*/ 	.word	0x0000db90


	//   ....[95]....
        /*04ec*/ 	.word	0x0000dba0


	//   ....[96]....
        /*04f0*/ 	.word	0x0000dbe0


	//   ....[97]....
        /*04f4*/ 	.word	0x0000dc10


	//   ....[98]....
        /*04f8*/ 	.word	0x0000dc20


	//   ....[99]....
        /*04fc*/ 	.word	0x0000dc40


	//   ....[100]....
        /*0500*/ 	.word	0x0000dfa0


	//   ....[101]....
        /*0504*/ 	.word	0x0000dfc0


	//   ....[102]....
        /*0508*/ 	.word	0x0000dfd0


	//   ....[103]....
        /*050c*/ 	.word	0x0000dfe0


	//   ....[104]....
        /*0510*/ 	.word	0x0000dff0


	//   ....[105]....
        /*0514*/ 	.word	0x0000e010


	//   ....[106]....
        /*0518*/ 	.word	0x0000e080


	//   ....[107]....
        /*051c*/ 	.word	0x0000e0a0


	//   ....[108]....
        /*0520*/ 	.word	0x0000e100


	//   ....[109]....
        /*0524*/ 	.word	0x0000e110


	//   ....[110]....
        /*0528*/ 	.word	0x0000e180


	//   ....[111]....
        /*052c*/ 	.word	0x0000e1f0


	//   ....[112]....
        /*0530*/ 	.word	0x0000e630


	//   ....[113]....
        /*0534*/ 	.word	0x0000e810


	//   ....[114]....
        /*0538*/ 	.word	0x0000edb0


	//   ....[115]....
        /*053c*/ 	.word	0x0000ee90


	//   ....[116]....
        /*0540*/ 	.word	0x0000ef30


	//   ....[117]....
        /*0544*/ 	.word	0x0000efb0


	//   ....[118]....
        /*0548*/ 	.word	0x0000f060


	//   ....[119]....
        /*054c*/ 	.word	0x0000f0c0


	//   ....[120]....
        /*0550*/ 	.word	0x0000f180


	//   ....[121]....
        /*0554*/ 	.word	0x0000f1e0


	//   ....[122]....
        /*0558*/ 	.word	0x0000f2a0


	//   ....[123]....
        /*055c*/ 	.word	0x0000f300


	//   ....[124]....
        /*0560*/ 	.word	0x0000f3c0


	//   ....[125]....
        /*0564*/ 	.word	0x0000f420


	//   ....[126]....
        /*0568*/ 	.word	0x0000f4c0


	//   ....[127]....
        /*056c*/ 	.word	0x0000f550


	//   ....[128]....
        /*0570*/ 	.word	0x0000f5d0


	//   ....[129]....
        /*0574*/ 	.word	0x0000f650


	//   ....[130]....
        /*0578*/ 	.word	0x0000f6f0


	//   ....[131]....
        /*057c*/ 	.word	0x0000f750


	//   ....[132]....
        /*0580*/ 	.word	0x0000f810


	//   ....[133]....
        /*0584*/ 	.word	0x0000f870


	//   ....[134]....
        /*0588*/ 	.word	0x0000f930


	//   ....[135]....
        /*058c*/ 	.word	0x0000f990


	//   ....[136]....
        /*0590*/ 	.word	0x0000fa50


	//   ....[137]....
        /*0594*/ 	.word	0x0000fab0


	//   ....[138]....
        /*0598*/ 	.word	0x0000fb70


	//   ....[139]....
        /*059c*/ 	.word	0x0000fbd0


	//   ....[140]....
        /*05a0*/ 	.word	0x0000fc90


	//   ....[141]....
        /*05a4*/ 	.word	0x0000fcf0


	//   ....[142]....
        /*05a8*/ 	.word	0x0000fd90


	//   ....[143]....
        /*05ac*/ 	.word	0x0000fec0


	//   ....[144]....
        /*05b0*/ 	.word	0x0000ff90


	//   ....[145]....
        /*05b4*/ 	.word	0x00010020


	//   ....[146]....
        /*05b8*/ 	.word	0x00010150


	//   ....[147]....
        /*05bc*/ 	.word	0x000101b0


	//   ....[148]....
        /*05c0*/ 	.word	0x000102c0


	//   ....[149]....
        /*05c4*/ 	.word	0x00010320


	//   ....[150]....
        /*05c8*/ 	.word	0x00010430


	//   ....[151]....
        /*05cc*/ 	.word	0x00010490


	//   ....[152]....
        /*05d0*/ 	.word	0x000105a0


	//   ....[153]....
        /*05d4*/ 	.word	0x00010600


	//   ....[154]....
        /*05d8*/ 	.word	0x000106c0


	//   ....[155]....
        /*05dc*/ 	.word	0x00010820


	//   ....[156]....
        /*05e0*/ 	.word	0x000108c0


	//   ....[157]....
        /*05e4*/ 	.word	0x00010920


	//   ....[158]....
        /*05e8*/ 	.word	0x000109c0


	//   ....[159]....
        /*05ec*/ 	.word	0x00010a20


	//   ....[160]....
        /*05f0*/ 	.word	0x00010ad0


	//   ....[161]....
        /*05f4*/ 	.word	0x00010b30


	//   ....[162]....
        /*05f8*/ 	.word	0x00010bd0


	//   ....[163]....
        /*05fc*/ 	.word	0x00010c30


	//   ....[164]....
        /*0600*/ 	.word	0x00010cd0


	//   ....[165]....
        /*0604*/ 	.word	0x00010d30


	//   ....[166]....
        /*0608*/ 	.word	0x00010dd0


	//   ....[167]....
        /*060c*/ 	.word	0x00010eb0


	//   ....[168]....
        /*0610*/ 	.word	0x00010f50


	//   ....[169]....
        /*0614*/ 	.word	0x00010fb0


	//   ....[170]....
        /*0618*/ 	.word	0x00011080


	//   ....[171]....
        /*061c*/ 	.word	0x000110e0


	//   ....[172]....
        /*0620*/ 	.word	0x000111b0


	//   ....[173]....
        /*0624*/ 	.word	0x00011210


	//   ....[174]....
        /*0628*/ 	.word	0x000112e0


	//   ....[175]....
        /*062c*/ 	.word	0x00011340


	//   ....[176]....
        /*0630*/ 	.word	0x00011410


	//   ....[177]....
        /*0634*/ 	.word	0x00011470


	//   ....[178]....
        /*0638*/ 	.word	0x00011540


	//   ....[179]....
        /*063c*/ 	.word	0x000115d0


	//   ....[180]....
        /*0640*/ 	.word	0x000116f0


	//----- nvinfo : EIATTR_REG_RECONFIG
	.align		4
.L_1472:
        /*0644*/ 	.byte	0x01, 0x54
	.zero		2


	//----- nvinfo : EIATTR_SYSCALL_OFFSETS
	.align		4
        /*0648*/ 	.byte	0x04, 0x46
        /*064a*/ 	.short	(.L_1474 - .L_1473)


	//   ....[0]....
.L_1473:
        /*064c*/ 	.word	0x000017f0


	//   ....[1]....
        /*0650*/ 	.word	0x0000b7e0


	//   ....[2]....
        /*0654*/ 	.word	0x0000b930


	//   ....[3]....
        /*0658*/ 	.word	0x0000ba20


	//   ....[4]....
        /*065c*/ 	.word	0x0000c540


	//----- nvinfo : EIATTR_MBARRIER_INSTR_OFFSETS
	.align		4
.L_1474:
        /*0660*/ 	.byte	0x04, 0x39
        /*0662*/ 	.short	(.L_1476 - .L_1475)


	//   ....[0]....
.L_1475:
        /*0664*/ 	.word	0x00000180
        /*0668*/ 	.word	0x000000ff
        /*066c*/ 	.word	0x00022800
        /*0670*/ 	.short	0x0100
        /*0672*/ 	.byte	0x08
	.zero		1


	//   ....[1]....
        /*0674*/ 	.word	0x00000190
        /*0678*/ 	.word	0x000000ff
        /*067c*/ 	.word	0x00022820
        /*0680*/ 	.short	0x0100
        /*0682*/ 	.byte	0x08
	.zero		1


	//   ....[2]....
        /*0684*/ 	.word	0x00000280
        /*0688*/ 	.word	0x000000ff
        /*068c*/ 	.word	0x00022830
        /*0690*/ 	.short	0x0100
        /*0692*/ 	.byte	0x08
	.zero		1


	//   ....[3]....
        /*0694*/ 	.word	0x00000290
        /*0698*/ 	.word	0x000000ff
        /*069c*/ 	.word	0x00022840
        /*06a0*/ 	.short	0x0100
        /*06a2*/ 	.byte	0x08
	.zero		1


	//   ....[4]....
        /*06a4*/ 	.word	0x000002a0
        /*06a8*/ 	.word	0x000000ff
        /*06ac*/ 	.word	0x00022838
        /*06b0*/ 	.short	0x0100
        /*06b2*/ 	.byte	0x08
	.zero		1


	//   ....[5]....
        /*06b4*/ 	.word	0x000002b0
        /*06b8*/ 	.word	0x000000ff
        /*06bc*/ 	.word	0x00022848
        /*06c0*/ 	.short	0x0100
        /*06c2*/ 	.byte	0x08
	.zero		1


	//   ....[6]....
        /*06c4*/ 	.word	0x000003e0
        /*06c8*/ 	.word	0x000000ff
        /*06cc*/ 	.word	0x00022850
        /*06d0*/ 	.short	0x0100
        /*06d2*/ 	.byte	0x08
	.zero		1


	//   ....[7]....
        /*06d4*/ 	.word	0x000003f0
        /*06d8*/ 	.word	0x000000ff
        /*06dc*/ 	.word	0x00022860
        /*06e0*/ 	.short	0x0100
        /*06e2*/ 	.byte	0x08
	.zero		1


	//   ....[8]....
        /*06e4*/ 	.word	0x00000400
        /*06e8*/ 	.word	0x000000ff
        /*06ec*/ 	.word	0x00022858
        /*06f0*/ 	.short	0x0100
        /*06f2*/ 	.byte	0x08
	.zero		1


	//   ....[9]....
        /*06f4*/ 	.word	0x00000410
        /*06f8*/ 	.word	0x000000ff
        /*06fc*/ 	.word	0x00022868
        /*0700*/ 	.short	0x0100
        /*0702*/ 	.byte	0x08
	.zero		1


	//   ....[10]....
        /*0704*/ 	.word	0x00000500
        /*0708*/ 	.word	0x000000ff
        /*070c*/ 	.word	0x00022870
        /*0710*/ 	.short	0x0100
        /*0712*/ 	.byte	0x06
	.zero		1


	//   ....[11]....
        /*0714*/ 	.word	0x00000510
        /*0718*/ 	.word	0x000000ff
        /*071c*/ 	.word	0x00022880
        /*0720*/ 	.short	0x0100
        /*0722*/ 	.byte	0x06
	.zero		1


	//   ....[12]....
        /*0724*/ 	.word	0x00000520
        /*0728*/ 	.word	0x000000ff
        /*072c*/ 	.word	0x00022878
        /*0730*/ 	.short	0x0100
        /*0732*/ 	.byte	0x06
	.zero		1


	//   ....[13]....
        /*0734*/ 	.word	0x00000530
        /*0738*/ 	.word	0x000000ff
        /*073c*/ 	.word	0x00022888
        /*0740*/ 	.short	0x0100
        /*0742*/ 	.byte	0x06
	.zero		1


	//   ....[14]....
        /*0744*/ 	.word	0x00000660
        /*0748*/ 	.word	0x000000ff
        /*074c*/ 	.word	0x00022890
        /*0750*/ 	.short	0x0100
        /*0752*/ 	.byte	0x08
	.zero		1


	//   ....[15]....
        /*0754*/ 	.word	0x00000670
        /*0758*/ 	.word	0x000000ff
        /*075c*/ 	.word	0x000228a0
        /*0760*/ 	.short	0x0100
        /*0762*/ 	.byte	0x08
	.zero		1


	//   ....[16]....
        /*0764*/ 	.word	0x00000680
        /*0768*/ 	.word	0x000000ff
        /*076c*/ 	.word	0x00022898
        /*0770*/ 	.short	0x0100
        /*0772*/ 	.byte	0x08
	.zero		1


	//   ....[17]....
        /*0774*/ 	.word	0x00000690
        /*0778*/ 	.word	0x000000ff
        /*077c*/ 	.word	0x000228a8
        /*0780*/ 	.short	0x0100
        /*0782*/ 	.byte	0x08
	.zero		1


	//   ....[18]....
        /*0784*/ 	.word	0x000007d0
        /*0788*/ 	.word	0x000000ff
        /*078c*/ 	.word	0x000228b0
        /*0790*/ 	.short	0x0100
        /*0792*/ 	.byte	0x08
	.zero		1


	//   ....[19]....
        /*0794*/ 	.word	0x000007e0
        /*0798*/ 	.word	0x000000ff
        /*079c*/ 	.word	0x000228c0
        /*07a0*/ 	.short	0x0100
        /*07a2*/ 	.byte	0x08
	.zero		1


	//   ....[20]....
        /*07a4*/ 	.word	0x000007f0
        /*07a8*/ 	.word	0x000000ff
        /*07ac*/ 	.word	0x000228b8
        /*07b0*/ 	.short	0x0100
        /*07b2*/ 	.byte	0x08
	.zero		1


	//   ....[21]....
        /*07b4*/ 	.word	0x00000800
        /*07b8*/ 	.word	0x000000ff
        /*07bc*/ 	.word	0x000228c8
        /*07c0*/ 	.short	0x0100
        /*07c2*/ 	.byte	0x08
	.zero		1


	//   ....[22]....
        /*07c4*/ 	.word	0x00001860
        /*07c8*/ 	.word	0x000000ff
        /*07cc*/ 	.word	0x00022800
        /*07d0*/ 	.short	0x010a
        /*07d2*/ 	.byte	0x2f
	.zero		1


	//   ....[23]....
        /*07d4*/ 	.word	0x00001930
        /*07d8*/ 	.word	0x000000ff
        /*07dc*/ 	.word	0x00022830
        /*07e0*/ 	.short	0x010a
        /*07e2*/ 	.byte	0x16
	.zero		1


	//   ....[24]....
        /*07e4*/ 	.word	0x00001970
        /*07e8*/ 	.word	0x000000ff
        /*07ec*/ 	.word	0x00022830
        /*07f0*/ 	.short	0x010a
        /*07f2*/ 	.byte	0x16
	.zero		1


	//   ....[25]....
        /*07f4*/ 	.word	0x00001d50
        /*07f8*/ 	.word	0x000000ff
        /*07fc*/ 	.word	0x00000000
        /*0800*/ 	.short	0x0101
        /*0802*/ 	.byte	0x06
	.zero		1


	//   ....[26]....
        /*0804*/ 	.word	0x000031c0
        /*0808*/ 	.word	0x000000ff
        /*080c*/ 	.word	0x00022850
        /*0810*/ 	.short	0x010a
        /*0812*/ 	.byte	0x16
	.zero		1


	//   ....[27]....
        /*0814*/ 	.word	0x00003200
        /*0818*/ 	.word	0x000000ff
        /*081c*/ 	.word	0x00022850
        /*0820*/ 	.short	0x010a
        /*0822*/ 	.byte	0x16
	.zero		1


	//   ....[28]....
        /*0824*/ 	.word	0x000035c0
        /*0828*/ 	.word	0x000000ff
        /*082c*/ 	.word	0x00000000
        /*0830*/ 	.short	0x0101
        /*0832*/ 	.byte	0x16
	.zero		1


	//   ....[29]....
        /*0834*/ 	.word	0x00003730
        /*0838*/ 	.word	0x000000ff
        /*083c*/ 	.word	0x00022830
        /*0840*/ 	.short	0x010a
        /*0842*/ 	.byte	0x1a
	.zero		1


	//   ....[30]....
        /*0844*/ 	.word	0x00003770
        /*0848*/ 	.word	0x000000ff
        /*084c*/ 	.word	0x00022830
        /*0850*/ 	.short	0x010a
        /*0852*/ 	.byte	0x1a
	.zero		1


	//   ....[31]....
        /*0854*/ 	.word	0x00003a50
        /*0858*/ 	.word	0x000000ff
        /*085c*/ 	.word	0x00000000
        /*0860*/ 	.short	0x0101
        /*0862*/ 	.byte	0x06
	.zero		1


	//   ....[32]....
        /*0864*/ 	.word	0x00005790
        /*0868*/ 	.word	0x000000ff
        /*086c*/ 	.word	0x00022850
        /*0870*/ 	.short	0x010a
        /*0872*/ 	.byte	0x1a
	.zero		1


	//   ....[33]....
        /*0874*/ 	.word	0x000057e0
        /*0878*/ 	.word	0x000000ff
        /*087c*/ 	.word	0x00022850
        /*0880*/ 	.short	0x010a
        /*0882*/ 	.byte	0x1a
	.zero		1


	//   ....[34]....
        /*0884*/ 	.word	0x00005ae0
        /*0888*/ 	.word	0x000000ff
        /*088c*/ 	.word	0x00000000
        /*0890*/ 	.short	0x0101
        /*0892*/ 	.byte	0x1a
	.zero		1


	//   ....[35]....
        /*0894*/ 	.word	0x00005c20
        /*0898*/ 	.word	0x000000ff
        /*089c*/ 	.word	0x00022830
        /*08a0*/ 	.short	0x010a
        /*08a2*/ 	.byte	0x19
	.zero		1


	//   ....[36]....
        /*08a4*/ 	.word	0x00005c60
        /*08a8*/ 	.word	0x000000ff
        /*08ac*/ 	.word	0x00022830
        /*08b0*/ 	.short	0x010a
        /*08b2*/ 	.byte	0x19
	.zero		1


	//   ....[37]....
        /*08b4*/ 	.word	0x00005eb0
        /*08b8*/ 	.word	0x000000ff
        /*08bc*/ 	.word	0x00000000
        /*08c0*/ 	.short	0x0101
        /*08c2*/ 	.byte	0x06
	.zero		1


	//   ....[38]....
        /*08c4*/ 	.word	0x00007500
        /*08c8*/ 	.word	0x000000ff
        /*08cc*/ 	.word	0x00022850
        /*08d0*/ 	.short	0x010a
        /*08d2*/ 	.byte	0x19
	.zero		1


	//   ....[39]....
        /*08d4*/ 	.word	0x00007550
        /*08d8*/ 	.word	0x000000ff
        /*08dc*/ 	.word	0x00022850
        /*08e0*/ 	.short	0x010a
        /*08e2*/ 	.byte	0x19
	.zero		1


	//   ....[40]....
        /*08e4*/ 	.word	0x00007840
        /*08e8*/ 	.word	0x000000ff
        /*08ec*/ 	.word	0x00000000
        /*08f0*/ 	.short	0x0101
        /*08f2*/ 	.byte	0x19
	.zero		1


	//   ....[41]....
        /*08f4*/ 	.word	0x00009ae0
        /*08f8*/ 	.word	0x000000ff
        /*08fc*/ 	.word	0x00000000
        /*0900*/ 	.short	0x0101
        /*0902*/ 	.byte	0x05
	.zero		1


	//   ....[42]....
        /*0904*/ 	.word	0x0000be20
        /*0908*/ 	.word	0x00000016
        /*090c*/ 	.word	0x00022840
        /*0910*/ 	.short	0x010a
        /*0912*/ 	.byte	0x3f
	.zero		1


	//   ....[43]....
        /*0914*/ 	.word	0x0000c320
        /*0918*/ 	.word	0x00000016
        /*091c*/ 	.word	0x00022830
        /*0920*/ 	.short	0x0107
        /*0922*/ 	.byte	0x3f
	.zero		1


	//   ....[44]....
        /*0924*/ 	.word	0x0000c3f0
        /*0928*/ 	.word	0x00000016
        /*092c*/ 	.word	0x00022830
        /*0930*/ 	.short	0x0101
        /*0932*/ 	.byte	0x3f
	.zero		1


	//   ....[45]....
        /*0934*/ 	.word	0x0000cc80
        /*0938*/ 	.word	0x00000010
        /*093c*/ 	.word	0x00022800
        /*0940*/ 	.short	0x0107
        /*0942*/ 	.byte	0x3f
	.zero		1


	//   ....[46]....
        /*0944*/ 	.word	0x0000cd70
        /*0948*/ 	.word	0x00000010
        /*094c*/ 	.word	0x00022800
        /*0950*/ 	.short	0x0101
        /*0952*/ 	.byte	0x3f
	.zero		1


	//   ....[47]....
        /*0954*/ 	.word	0x0000cd90
        /*0958*/ 	.word	0x00000010
        /*095c*/ 	.word	0x00022820
        /*0960*/ 	.short	0x010a
        /*0962*/ 	.byte	0x3f
	.zero		1


	//   ....[48]....
        /*0964*/ 	.word	0x0000ce20
        /*0968*/ 	.word	0x00000016
        /*096c*/ 	.word	0x00022860
        /*0970*/ 	.short	0x010a
        /*0972*/ 	.byte	0x3f
	.zero		1


	//   ....[49]....
        /*0974*/ 	.word	0x0000d510
        /*0978*/ 	.word	0x00000016
        /*097c*/ 	.word	0x00022850
        /*0980*/ 	.short	0x0107
        /*0982*/ 	.byte	0x3f
	.zero		1


	//   ....[50]....
        /*0984*/ 	.word	0x0000d5e0
        /*0988*/ 	.word	0x00000016
        /*098c*/ 	.word	0x00022850
        /*0990*/ 	.short	0x0101
        /*0992*/ 	.byte	0x3f
	.zero		1


	//   ....[51]....
        /*0994*/ 	.word	0x0000d910
        /*0998*/ 	.word	0x0000000a
        /*099c*/ 	.word	0x00022840
        /*09a0*/ 	.short	0x010a
        /*09a2*/ 	.byte	0x3f
	.zero		1


	//   ....[52]....
        /*09a4*/ 	.word	0x0000dce0
        /*09a8*/ 	.word	0x0000000a
        /*09ac*/ 	.word	0x00022830
        /*09b0*/ 	.short	0x0107
        /*09b2*/ 	.byte	0x3f
	.zero		1


	//   ....[53]....
        /*09b4*/ 	.word	0x0000dda0
        /*09b8*/ 	.word	0x0000000a
        /*09bc*/ 	.word	0x00022830
        /*09c0*/ 	.short	0x0101
        /*09c2*/ 	.byte	0x3f
	.zero		1


	//   ....[54]....
        /*09c4*/ 	.word	0x0000ddd0
        /*09c8*/ 	.word	0x0000000a
        /*09cc*/ 	.word	0x00022860
        /*09d0*/ 	.short	0x010a
        /*09d2*/ 	.byte	0x3f
	.zero		1


	//   ....[55]....
        /*09d4*/ 	.word	0x0000e2f0
        /*09d8*/ 	.word	0x0000000a
        /*09dc*/ 	.word	0x00022850
        /*09e0*/ 	.short	0x0107
        /*09e2*/ 	.byte	0x3f
	.zero		1


	//   ....[56]....
        /*09e4*/ 	.word	0x0000e3b0
        /*09e8*/ 	.word	0x0000000a
        /*09ec*/ 	.word	0x00022850
        /*09f0*/ 	.short	0x0101
        /*09f2*/ 	.byte	0x3f
	.zero		1


	//   ....[57]....
        /*09f4*/ 	.word	0x0000e790
        /*09f8*/ 	.word	0x00000005
        /*09fc*/ 	.word	0x00022820
        /*0a00*/ 	.short	0x010a
        /*0a02*/ 	.byte	0x3f
	.zero		1


	//   ....[58]....
        /*0a04*/ 	.word	0x0000e910
        /*0a08*/ 	.word	0x00000003
        /*0a0c*/ 	.word	0x00022840
        /*0a10*/ 	.short	0x010a
        /*0a12*/ 	.byte	0x3f
	.zero		1


	//   ....[59]....
        /*0a14*/ 	.word	0x0000e9b0
        /*0a18*/ 	.word	0x00000005
        /*0a1c*/ 	.word	0x00022840
        /*0a20*/ 	.short	0x010a
        /*0a22*/ 	.byte	0x3f
	.zero		1


	//   ....[60]....
        /*0a24*/ 	.word	0x0000e9f0
        /*0a28*/ 	.word	0x00000003
        /*0a2c*/ 	.word	0x00022860
        /*0a30*/ 	.short	0x010a
        /*0a32*/ 	.byte	0x3f
	.zero		1


	//   ....[61]....
        /*0a34*/ 	.word	0x0000ea30
        /*0a38*/ 	.word	0x00000005
        /*0a3c*/ 	.word	0x00022860
        /*0a40*/ 	.short	0x010a
        /*0a42*/ 	.byte	0x3f
	.zero		1


	//   ....[62]....
        /*0a44*/ 	.word	0x0000eaa0
        /*0a48*/ 	.word	0x00000003
        /*0a4c*/ 	.word	0x00022800
        /*0a50*/ 	.short	0x010a
        /*0a52*/ 	.byte	0x3f
	.zero		1


	//   ....[63]....
        /*0a54*/ 	.word	0x0000eb00
        /*0a58*/ 	.word	0x00000003
        /*0a5c*/ 	.word	0x00022830
        /*0a60*/ 	.short	0x010a
        /*0a62*/ 	.byte	0x3f
	.zero		1


	//   ....[64]....
        /*0a64*/ 	.word	0x0000eb60
        /*0a68*/ 	.word	0x00000009
        /*0a6c*/ 	.word	0x00022850
        /*0a70*/ 	.short	0x010a
        /*0a72*/ 	.byte	0x3f
	.zero		1


	//   ....[65]....
        /*0a74*/ 	.word	0x0000ebc0
        /*0a78*/ 	.word	0x00000000
        /*0a7c*/ 	.word	0x00022830
        /*0a80*/ 	.short	0x010a
        /*0a82*/ 	.byte	0x3f
	.zero		1


	//   ....[66]....
        /*0a84*/ 	.word	0x0000ec20
        /*0a88*/ 	.word	0x0000000a
        /*0a8c*/ 	.word	0x00022850
        /*0a90*/ 	.short	0x010a
        /*0a92*/ 	.byte	0x3f
	.zero		1


	//   ....[67]....
        /*0a94*/ 	.word	0x0000ec80
        /*0a98*/ 	.word	0x00000000
        /*0a9c*/ 	.word	0x00022830
        /*0aa0*/ 	.short	0x010a
        /*0aa2*/ 	.byte	0x3f
	.zero		1


	//   ....[68]....
        /*0aa4*/ 	.word	0x0000ece0
        /*0aa8*/ 	.word	0x0000000a
        /*0aac*/ 	.word	0x00022850
        /*0ab0*/ 	.short	0x010a
        /*0ab2*/ 	.byte	0x3f
	.zero		1


	//   ....[69]....
        /*0ab4*/ 	.word	0x0000ede0
        /*0ab8*/ 	.word	0x00000016
        /*0abc*/ 	.word	0x00022840
        /*0ac0*/ 	.short	0x010a
        /*0ac2*/ 	.byte	0x3f
	.zero		1


	//   ....[70]....
        /*0ac4*/ 	.word	0x0000fdc0
        /*0ac8*/ 	.word	0x00000010
        /*0acc*/ 	.word	0x00022820
        /*0ad0*/ 	.short	0x010a
        /*0ad2*/ 	.byte	0x3f
	.zero		1


	//   ....[71]....
        /*0ad4*/ 	.word	0x0000fe10
        /*0ad8*/ 	.word	0x00000016
        /*0adc*/ 	.word	0x00022860
        /*0ae0*/ 	.short	0x010a
        /*0ae2*/ 	.byte	0x3f
	.zero		1


	//   ....[72]....
        /*0ae4*/ 	.word	0x00010770
        /*0ae8*/ 	.word	0x0000000a
        /*0aec*/ 	.word	0x00022840
        /*0af0*/ 	.short	0x010a
        /*0af2*/ 	.byte	0x3f
	.zero		1


	//   ....[73]....
        /*0af4*/ 	.word	0x00010e00
        /*0af8*/ 	.word	0x0000000a
        /*0afc*/ 	.word	0x00022860
        /*0b00*/ 	.short	0x010a
        /*0b02*/ 	.byte	0x3f
	.zero		1


	//   ....[74]....
        /*0b04*/ 	.word	0x00011610
        /*0b08*/ 	.word	0x00000005
        /*0b0c*/ 	.word	0x00022820
        /*0b10*/ 	.short	0x010a
        /*0b12*/ 	.byte	0x3f
	.zero		1


	//   ....[75]....
        /*0b14*/ 	.word	0x000117b0
        /*0b18*/ 	.word	0x00000003
        /*0b1c*/ 	.word	0x00022840
        /*0b20*/ 	.short	0x010a
        /*0b22*/ 	.byte	0x3f
	.zero		1


	//   ....[76]....
        /*0b24*/ 	.word	0x00011800
        /*0b28*/ 	.word	0x00000005
        /*0b2c*/ 	.word	0x00022840
        /*0b30*/ 	.short	0x010a
        /*0b32*/ 	.byte	0x3f
	.zero		1


	//   ....[77]....
        /*0b34*/ 	.word	0x00011850
        /*0b38*/ 	.word	0x00000003
        /*0b3c*/ 	.word	0x00022860
        /*0b40*/ 	.short	0x010a
        /*0b42*/ 	.byte	0x3f
	.zero		1


	//----- nvinfo : EIATTR_NUM_MBARRIERS
	.align		4
.L_1476:
        /*0b44*/ 	.byte	0x03, 0x38
        /*0b46*/ 	.short	0x0016


	//----- nvinfo : EIATTR_EXIT_INSTR_OFFSETS
	.align		4
        /*0b48*/ 	.byte	0x04, 0x1c
        /*0b4a*/ 	.short	(.L_1478 - .L_1477)


	//   ....[0]....
.L_1477:
        /*0b4c*/ 	.word	0x00000970


	//   ....[1]....
        /*0b50*/ 	.word	0x0000ac00


	//   ....[2]....
        /*0b54*/ 	.word	0x0000ea80


	//----- nvinfo : EIATTR_MAX_THREADS
	.align		4
.L_1478:
        /*0b58*/ 	.byte	0x04, 0x05
        /*0b5a*/ 	.short	(.L_1480 - .L_1479)
.L_1479:
        /*0b5c*/ 	.word	0x00000180
        /*0b60*/ 	.word	0x00000001
        /*0b64*/ 	.word	0x00000001


	//----- nvinfo : EIATTR_CRS_STACK_SIZE
	.align		4
.L_1480:
        /*0b68*/ 	.byte	0x04, 0x1e
        /*0b6a*/ 	.short	(.L_1482 - .L_1481)
.L_1481:
        /*0b6c*/ 	.word	0x00000000


	//----- nvinfo : EIATTR_CBANK_PARAM_SIZE
	.align		4
.L_1482:
        /*0b70*/ 	.byte	0x03, 0x19
        /*0b72*/ 	.short	0x0af0


	//----- nvinfo : EIATTR_PARAM_CBANK
	.align		4
        /*0b74*/ 	.byte	0x04, 0x0a
        /*0b76*/ 	.short	(.L_1484 - .L_1483)
	.align		4
.L_1483:
        /*0b78*/ 	.word	index@(.nv.constant0._ZN7cutlass13device_kernelIN5flash11enable_sm90INS1_16FlashAttnFwdSm90INS1_25CollectiveMainloopFwdSm90ILi2EN4cute5tupleIJNS5_1CILi1EEES8_S8_EEENS6_IJNS7_ILi128EEENS7_ILi96EEENS7_ILi64EEEEEELi256ENS_6half_tEfNS_4arch4Sm90ELb1ELb0ELb0ELb0ELb1ELb0ELb0ELb1ELb0ELb1ELb0ELb0EEENS1_21CollectiveEpilogueFwdINS6_IJSA_NS7_ILi256EEESB_EEES9_SE_SG_Li256ELb0ELb1ELb0ELb0EEENS1_30DynamicPersistentTileSchedulerILi256ELi128ELb0ELb1ELb1EEEEEEEEEvNT_6ParamsE)
        /*0b7c*/ 	.short	0x0210
        /*0b7e*/ 	.short	0x0af0


	//----- nvinfo : EIATTR_SW_WAR
	.align		4
.L_1484:
        /*0b80*/ 	.byte	0x04, 0x36
        /*0b82*/ 	.short	(.L_1486 - .L_1485)
.L_1485:
        /*0b84*/ 	.word	0x00000008
.L_1486:


//--------------------- .nv.info._ZN7cutlass13device_kernelIN5flash11enable_sm90INS1_16FlashAttnFwdSm90INS1_25CollectiveMainloopFwdSm90ILi2EN4cute5tupleIJNS5_1CILi1EEES8_S8_EEENS6_IJNS7_ILi128EEENS7_ILi96EEENS7_ILi64EEEEEELi256ENS_6half_tEfNS_4arch4Sm90ELb1ELb0ELb0ELb0ELb1ELb0ELb1ELb1ELb0ELb1ELb0ELb0EEENS1_21CollectiveEpilogueFwdINS6_IJSA_NS7_ILi256EEESB_EEES9_SE_SG_Li256ELb0ELb1ELb0ELb0EEENS1_30DynamicPersistentTileSchedulerILi256ELi128ELb0ELb1ELb1EEEEEEEEEvNT_6ParamsE --------------------------
	.section	.nv.info._ZN7cutlass13device_kernelIN5flash11enable_sm90INS1_16FlashAttnFwdSm90INS1_25CollectiveMainloopFwdSm90ILi2EN4cute5tupleIJNS5_1CILi1EEES8_S8_EEENS6_IJNS7_ILi128EEENS7_ILi96EEENS7_ILi64EEEEEELi256ENS_6half_tEfNS_4arch4Sm90ELb1ELb0ELb0ELb0ELb1ELb0ELb1ELb1ELb0ELb1ELb0ELb0EEENS1_21CollectiveEpilogueFwdINS6_IJSA_NS7_ILi256EEESB_EEES9_SE_SG_Li256ELb0ELb1ELb0ELb0EEENS1_30DynamicPersistentTileSchedulerILi256ELi128ELb0ELb1ELb1EEEEEEEEEvNT_6ParamsE,"",@"SHT_CUDA_INFO"
	.sectionflags	@""
	.align	4


	//----- nvinfo : EIATTR_CUDA_API_VERSION
	.align		4
        /*0000*/ 	.byte	0x04, 0x37
        /*0002*/ 	.short	(.L_1488 - .L_1487)
.L_1487:
        /*0004*/ 	.word	0x00000082


	//----- nvinfo : EIATTR_KPARAM_INFO
	.align		4
.L_1488:
        /*0008*/ 	.byte	0x04, 0x17
        /*000a*/ 	.short	(.L_1490 - .L_1489)
.L_1489:
        /*000c*/ 	.word	0x00000000
        /*0010*/ 	.short	0x0000
        /*0012*/ 	.short	0x0070
        /*0014*/ 	.byte	0x00, 0xf0, 0x01, 0x2e


	//----- nvinfo : EIATTR_SPARSE_MMA_MASK
	.align		4
.L_1490:
        /*0018*/ 	.byte	0x03, 0x50
        /*001a*/ 	.short	0x0000


	//----- nvinfo : EIATTR_MAXREG_COUNT
	.align		4
        /*001c*/ 	.byte	0x03, 0x1b
        /*001e*/ 	.short	0x00a8


	//----- nvinfo : EIATTR_NUM_BARRIERS
	.align		4
        /*0020*/ 	.byte	0x02, 0x4c
        /*0022*/ 	.byte	0x10
	.zero		1


	//----- nvinfo : EIATTR_EXTERNS
	.align		4
        /*0024*/ 	.byte	0x04, 0x0f
        /*0026*/ 	.short	(.L_1492 - .L_1491)


	//   ....[0]....
	.align		4
.L_1491:
        /*0028*/ 	.word	index@(__assertfail)


	//----- nvinfo : EIATTR_ANNOTATIONS
	.align		4
.L_1492:
        /*002c*/ 	.byte	0x04, 0x55
        /*002e*/ 	.short	(.L_1494 - .L_1493)


	//   ....[0]....
.L_1493:
        /*0030*/ 	.word	0x00000001
        /*0034*/ 	.byte	0xc0, 0x08, 0x00, 0x00, 0x01, 0x00, 0x00, 0x00, 0xc0, 0x09, 0x00, 0x00, 0x01, 0x00, 0x00, 0x00
        /*0044*/ 	.byte	0x20, 0xc3, 0x00, 0x00, 0x01, 0x00, 0x00, 0x00, 0xc0, 0xc3, 0x00, 0x00, 0x01, 0x00, 0x00, 0x00
        /*0054*/ 	.byte	0xb0, 0xc7, 0x00, 0x00, 0x01, 0x00, 0x00, 0x00, 0xe0, 0xc7, 0x00, 0x00, 0x01, 0x00, 0x00, 0x00
        /*0064*/ 	.byte	0x60, 0xd6, 0x00, 0x00, 0x01, 0x00, 0x00, 0x00, 0x20, 0xf2, 0x00, 0x00, 0x01, 0x00, 0x00, 0x00
        /*0074*/ 	.byte	0x40, 0xf2, 0x00, 0x00, 0x01, 0x00, 0x00, 0x00, 0x70, 0xf3, 0x00, 0x00, 0x01, 0x00, 0x00, 0x00
        /*0084*/ 	.byte	0xe0, 0xf4, 0x00, 0x00, 0x01, 0x00, 0x00, 0x00, 0xe0, 0x0b, 0x01, 0x00, 0x01, 0x00, 0x00, 0x00
        /*0094*/ 	.byte	0x80, 0x0d, 0x01, 0x00, 0x01, 0x00, 0x00, 0x00, 0x60, 0x31, 0x01, 0x00


	//----- nvinfo : EIATTR_MERCURY_ISA_VERSION
	.align		4
.L_1494:
        /*00a0*/ 	.byte	0x03, 0x5f
        /*00a2*/ 	.short	0x0101


	//----- nvinfo : EIATTR_INT_WARP_WIDE_INSTR_OFFSETS
	.align		4
        /*00a4*/ 	.byte	0x04, 0x31
        /*00a6*/ 	.short	(.L_1496 - .L_1495)


	//   ....[0]....
.L_1495:
        /*00a8*/ 	.word	0x000000c0


	//   ....[1]....
        /*00ac*/ 	.word	0x000000d0


	//   ....[2]....
        /*00b0*/ 	.word	0x000000e0


	//   ....[3]....
        /*00b4*/ 	.word	0x00000180


	//   ....[4]....
        /*00b8*/ 	.word	0x0000cda0


	//   ....[5]....
        /*00bc*/ 	.word	0x0000ce30


	//   ....[6]....
        /*00c0*/ 	.word	0x00010970


	//   ....[7]....
        /*00c4*/ 	.word	0x00010a00


	//----- nvinfo : EIATTR_COOP_GROUP_MASK_REGIDS
	.align		4
.L_1496:
        /*00c8*/ 	.byte	0x04, 0x29
        /*00ca*/ 	.short	(.L_1498 - .L_1497)


	//   ....[0]....
.L_1497:
        /*00cc*/ 	.word	0xffffffff


	//   ....[1]....
        /*00d0*/ 	.word	0xffffffff


	//   ....[2]....
        /*00d4*/ 	.word	0xffffffff


	//   ....[3]....
        /*00d8*/ 	.word	0xffffffff


	//   ....[4]....
        /*00dc*/ 	.word	0xffffffff


	//   ....[5]....
        /*00e0*/ 	.word	0xffffffff


	//   ....[6]....
        /*00e4*/ 	.word	0xffffffff


	//   ....[7]....
        /*00e8*/ 	.word	0xffffffff


	//   ....[8]....
        /*00ec*/ 	.word	0xffffffff


	//   ....[9]....
        /*00f0*/ 	.word	0xffffffff


	//   ....[10]....
        /*00f4*/ 	.word	0xffffffff


	//   ....[11]....
        /*00f8*/ 	.word	0xffffffff


	//   ....[12]....
        /*00fc*/ 	.word	0xffffffff


	//   ....[13]....
        /*0100*/ 	.word	0xffffffff


	//   ....[14]....
        /*0104*/ 	.word	0xffffffff


	//   ....[15]....
        /*0108*/ 	.word	0xffffffff


	//   ....[16]....
        /*010c*/ 	.word	0xffffffff


	//   ....[17]....
        /*0110*/ 	.word	0xffffffff


	//   ....[18]....
        /*0114*/ 	.word	0xffffffff


	//   ....[19]....
        /*0118*/ 	.word	0xffffffff


	//   ....[20]....
        /*011c*/ 	.word	0xffffffff


	//   ....[21]....
        /*0120*/ 	.word	0xffffffff


	//   ....[22]....
        /*0124*/ 	.word	0xffffffff


	//   ....[23]....
        /*0128*/ 	.word	0xffffffff


	//   ....[24]....
        /*012c*/ 	.word	0xffffffff


	//   ....[25]....
        /*0130*/ 	.word	0xffffffff


	//   ....[26]....
        /*0134*/ 	.word	0xffffffff


	//   ....[27]....
        /*0138*/ 	.word	0xffffffff


	//   ....[28]....
        /*013c*/ 	.word	0xffffffff


	//   ....[29]....
        /*0140*/ 	.word	0xffffffff


	//   ....[30]....
        /*0144*/ 	.word	0xffffffff


	//   ....[31]....
        /*0148*/ 	.word	0xffffffff


	//   ....[32]....
        /*014c*/ 	.word	0xffffffff


	//   ....[33]....
        /*0150*/ 	.word	0xffffffff


	//   ....[34]....
        /*0154*/ 	.word	0xffffffff


	//   ....[35]....
        /*0158*/ 	.word	0xffffffff


	//   ....[36]....
        /*015c*/ 	.word	0xffffffff


	//   ....[37]....
        /*0160*/ 	.word	0xffffffff


	//   ....[38]....
        /*0164*/ 	.word	0xffffffff


	//   ....[39]....
        /*0168*/ 	.word	0xffffffff


	//   ....[40]....
        /*016c*/ 	.word	0xffffffff


	//   ....[41]....
        /*0170*/ 	.word	0xffffffff


	//   ....[42]....
        /*0174*/ 	.word	0xffffffff


	//   ....[43]....
        /*0178*/ 	.word	0xffffffff


	//   ....[44]....
        /*017c*/ 	.word	0xffffffff


	//   ....[45]....
        /*0180*/ 	.word	0xffffffff


	//   ....[46]....
        /*0184*/ 	.word	0xffffffff


	//   ....[47]....
        /*0188*/ 	.word	0xffffffff


	//   ....[48]....
        /*018c*/ 	.word	0xffffffff


	//   ....[49]....
        /*0190*/ 	.word	0xffffffff


	//   ....[50]....
        /*0194*/ 	.word	0xffffffff


	//   ....[51]....
        /*0198*/ 	.word	0xffffffff


	//   ....[52]....
        /*019c*/ 	.word	0xffffffff


	//   ....[53]....
        /*01a0*/ 	.word	0xffffffff


	//   ....[54]....
        /*01a4*/ 	.word	0xffffffff


	//   ....[55]....
        /*01a8*/ 	.word	0xffffffff


	//   ....[56]....
        /*01ac*/ 	.word	0xffffffff


	//   ....[57]....
        /*01b0*/ 	.word	0xffffffff


	//   ....[58]....
        /*01b4*/ 	.word	0xffffffff


	//   ....[59]....
        /*01b8*/ 	.word	0xffffffff


	//   ....[60]....
        /*01bc*/ 	.word	0xffffffff


	//   ....[61]....
        /*01c0*/ 	.word	0xffffffff


	//   ....[62]....
        /*01c4*/ 	.word	0xffffffff


	//   ....[63]....
        /*01c8*/ 	.word	0xffffffff


	//   ....[64]....
        /*01cc*/ 	.word	0xffffffff


	//   ....[65]....
        /*01d0*/ 	.word	0xffffffff


	//   ....[66]....
        /*01d4*/ 	.word	0xffffffff


	//   ....[67]....
        /*01d8*/ 	.word	0xffffffff


	//   ....[68]....
        /*01dc*/ 	.word	0xffffffff


	//   ....[69]....
        /*01e0*/ 	.word	0xffffffff


	//   ....[70]....
        /*01e4*/ 	.word	0xffffffff


	//   ....[71]....
        /*01e8*/ 	.word	0xffffffff


	//   ....[72]....
        /*01ec*/ 	.word	0xffffffff


	//   ....[73]....
        /*01f0*/ 	.word	0xffffffff


	//   ....[74]....
        /*01f4*/ 	.word	0xffffffff


	//   ....[75]....
        /*01f8*/ 	.word	0xffffffff


	//   ....[76]....
        /*01fc*/ 	.word	0xffffffff


	//   ....[77]....
        /*0200*/ 	.word	0xffffffff


	//   ....[78]....
        /*0204*/ 	.word	0xffffffff


	//   ....[79]....
        /*0208*/ 	.word	0xffffffff


	//   ....[80]....
        /*020c*/ 	.word	0xffffffff


	//   ....[81]....
        /*0210*/ 	.word	0xffffffff


	//   ....[82]....
        /*0214*/ 	.word	0xffffffff


	//   ....[83]....
        /*0218*/ 	.word	0xffffffff


	//   ....[84]....
        /*021c*/ 	.word	0xffffffff


	//   ....[85]....
        /*0220*/ 	.word	0xffffffff


	//   ....[86]....
        /*0224*/ 	.word	0xffffffff


	//   ....[87]....
        /*0228*/ 	.word	0xffffffff


	//   ....[88]....
        /*022c*/ 	.word	0xffffffff


	//   ....[89]....
        /*0230*/ 	.word	0xffffffff


	//   ....[90]....
        /*0234*/ 	.word	0xffffffff


	//   ....[91]....
        /*0238*/ 	.word	0xffffffff


	//   ....[92]....
        /*023c*/ 	.word	0xffffffff


	//   ....[93]....
        /*0240*/ 	.word	0xffffffff


	//   ....[94]....
        /*0244*/ 	.word	0xffffffff


	//   ....[95]....
        /*0248*/ 	.word	0xffffffff


	//   ....[96]....
        /*024c*/ 	.word	0xffffffff


	//   ....[97]....
        /*0250*/ 	.word	0xffffffff


	//   ....[98]....
        /*0254*/ 	.word	0xffffffff


	//   ....[99]....
        /*0258*/ 	.word	0xffffffff


	//   ....[100]....
        /*025c*/ 	.word	0xffffffff


	//   ....[101]....
        /*0260*/ 	.word	0xffffffff


	//   ....[102]....
        /*0264*/ 	.word	0xffffffff


	//   ....[103]....
        /*0268*/ 	.word	0xffffffff


	//   ....[104]....
        /*026c*/ 	.word	0xffffffff


	//   ....[105]....
        /*0270*/ 	.word	0xffffffff


	//   ....[106]....
        /*0274*/ 	.word	0xffffffff


	//   ....[107]....
        /*0278*/ 	.word	0xffffffff


	//   ....[108]....
        /*027c*/ 	.word	0xffffffff


	//   ....[109]....
        /*0280*/ 	.word	0xffffffff


	//   ....[110]....
        /*0284*/ 	.word	0xffffffff


	//   ....[111]....
        /*0288*/ 	.word	0xffffffff


	//   ....[112]....
        /*028c*/ 	.word	0xffffffff


	//   ....[113]....
        /*0290*/ 	.word	0xffffffff


	//   ....[114]....
        /*0294*/ 	.word	0xffffffff


	//   ....[115]....
        /*0298*/ 	.word	0xffffffff


	//   ....[116]....
        /*029c*/ 	.word	0xffffffff


	//   ....[117]....
        /*02a0*/ 	.word	0xffffffff


	//   ....[118]....
        /*02a4*/ 	.word	0xffffffff


	//   ....[119]....
        /*02a8*/ 	.word	0xffffffff


	//   ....[120]....
        /*02ac*/ 	.word	0xffffffff


	//   ....[121]....
        /*02b0*/ 	.word	0xffffffff


	//   ....[122]....
        /*02b4*/ 	.word	0xffffffff


	//   ....[123]....
        /*02b8*/ 	.word	0xffffffff


	//   ....[124]....
        /*02bc*/ 	.word	0xffffffff


	//   ....[125]....
        /*02c0*/ 	.word	0xffffffff


	//   ....[126]....
        /*02c4*/ 	.word	0xffffffff


	//   ....[127]....
        /*02c8*/ 	.word	0xffffffff


	//   ....[128]....
        /*02cc*/ 	.word	0xffffffff


	//   ....[129]....
        /*02d0*/ 	.word	0xffffffff


	//   ....[130]....
        /*02d4*/ 	.word	0x0500000f


	//   ....[131]....
        /*02d8*/ 	.word	0x0500000f


	//   ....[132]....
        /*02dc*/ 	.word	0x0500000f


	//   ....[133]....
        /*02e0*/ 	.word	0x0500000f


	//   ....[134]....
        /*02e4*/ 	.word	0x0500000f


	//   ....[135]....
        /*02e8*/ 	.word	0x0500000f


	//   ....[136]....
        /*02ec*/ 	.word	0x0500000f


	//   ....[137]....
        /*02f0*/ 	.word	0x0500000f


	//   ....[138]....
        /*02f4*/ 	.word	0x0500000f


	//   ....[139]....
        /*02f8*/ 	.word	0x0500000f


	//   ....[140]....
        /*02fc*/ 	.word	0x0500000f


	//   ....[141]....
        /*0300*/ 	.word	0x0500000f


	//   ....[142]....
        /*0304*/ 	.word	0x0500000f


	//   ....[143]....
        /*0308*/ 	.word	0x0500000f


	//   ....[144]....
        /*030c*/ 	.word	0x0500000f


	//   ....[145]....
        /*0310*/ 	.word	0x0500000f


	//   ....[146]....
        /*0314*/ 	.word	0x0500000f


	//   ....[147]....
        /*0318*/ 	.word	0x0500000f


	//   ....[148]....
        /*031c*/ 	.word	0x0500000f


	//   ....[149]....
        /*0320*/ 	.word	0x0500000f


	//   ....[150]....
        /*0324*/ 	.word	0x0500000f


	//   ....[151]....
        /*0328*/ 	.word	0x0500000f


	//   ....[152]....
        /*032c*/ 	.word	0x0500000f


	//   ....[153]....
        /*0330*/ 	.word	0x0500000f


	//   ....[154]....
        /*0334*/ 	.word	0x0500000f


	//   ....[155]....
        /*0338*/ 	.word	0x0500000f


	//   ....[156]....
        /*033c*/ 	.word	0x0500000f


	//   ....[157]....
        /*0340*/ 	.word	0x0500000f


	//   ....[158]....
        /*0344*/ 	.word	0x0500000f


	//   ....[159]....
        /*0348*/ 	.word	0x0500000f


	//   ....[160]....
        /*034c*/ 	.word	0x0500000f


	//   ....[161]....
        /*0350*/ 	.word	0x0500000f


	//   ....[162]....
        /*0354*/ 	.word	0x0500000f


	//   ....[163]....
        /*0358*/ 	.word	0x0500000f


	//   ....[164]....
        /*035c*/ 	.word	0x0500000f


	//   ....[165]....
        /*0360*/ 	.word	0x0500000f


	//   ....[166]....
        /*0364*/ 	.word	0x0500000f


	//   ....[167]....
        /*0368*/ 	.word	0x0500000f


	//   ....[168]....
        /*036c*/ 	.word	0x0500000f


	//   ....[169]....
        /*0370*/ 	.word	0x0500000f


	//   ....[170]....
        /*0374*/ 	.word	0x0500000f


	//   ....[171]....
        /*0378*/ 	.word	0x0500000f


	//   ....[172]....
        /*037c*/ 	.word	0x0500000f


	//   ....[173]....
        /*0380*/ 	.word	0x0500000f


	//   ....[174]....
        /*0384*/ 	.word	0x0500000f


	//   ....[175]....
        /*0388*/ 	.word	0x0500000f


	//   ....[176]....
        /*038c*/ 	.word	0x0500000f


	//   ....[177]....
        /*0390*/ 	.word	0x0500000f


	//   ....[178]....
        /*0394*/ 	.word	0x0500000f


	//   ....[179]....
        /*0398*/ 	.word	0x0500000f


	//   ....[180]....
        /*039c*/ 	.word	0x0500000f


	//   ....[181]....
        /*03a0*/ 	.word	0x0500000f


	//   ....[182]....
        /*03a4*/ 	.word	0x0500000f


	//   ....[183]....
        /*03a8*/ 	.word	0x0500000f


	//   ....[184]....
        /*03ac*/ 	.word	0x0500000f


	//   ....[185]....
        /*03b0*/ 	.word	0x0500000f


	//   ....[186]....
        /*03b4*/ 	.word	0x0500000f


	//   ....[187]....
        /*03b8*/ 	.word	0x0500000f


	//   ....[188]....
        /*03bc*/ 	.word	0x0500000f


	//   ....[189]....
        /*03c0*/ 	.word	0x0500000f


	//   ....[190]....
        /*03c4*/ 	.word	0x0500000f


	//   ....[191]....
        /*03c8*/ 	.word	0x0500000f


	//   ....[192]....
        /*03cc*/ 	.word	0x0500000f


	//   ....[193]....
        /*03d0*/ 	.word	0x0500000f


	//   ....[194]....
        /*03d4*/ 	.word	0x0500000f


	//   ....[195]....
        /*03d8*/ 	.word	0x0500000f


	//   ....[196]....
        /*03dc*/ 	.word	0x0500000f


	//   ....[197]....
        /*03e0*/ 	.word	0x0500000f


	//   ....[198]....
        /*03e4*/ 	.word	0x0500000f


	//   ....[199]....
        /*03e8*/ 	.word	0x0500000f


	//   ....[200]....
        /*03ec*/ 	.word	0x0500000f


	//   ....[201]....
        /*03f0*/ 	.word	0x0500000f


	//   ....[202]....
        /*03f4*/ 	.word	0x0500000f


	//   ....[203]....
        /*03f8*/ 	.word	0x0500000f


	//   ....[204]....
        /*03fc*/ 	.word	0x0500000f


	//   ....[205]....
        /*0400*/ 	.word	0x0500000f


	//   ....[206]....
        /*0404*/ 	.word	0x0500000f


	//   ....[207]....
        /*0408*/ 	.word	0x0500000f


	//   ....[208]....
        /*040c*/ 	.word	0x0500000f


	//   ....[209]....
        /*0410*/ 	.word	0x0500000f


	//   ....[210]....
        /*0414*/ 	.word	0x0500000f


	//   ....[211]....
        /*0418*/ 	.word	0x0500000f


	//   ....[212]....
        /*041c*/ 	.word	0x0500000f


	//----- nvinfo : EIATTR_COOP_GROUP_INSTR_OFFSETS
	.align		4
.L_1498:
        /*0420*/ 	.byte	0x04, 0x28
        /*0422*/ 	.short	(.L_1500 - .L_1499)


	//   ....[0]....
.L_1499:
        /*0424*/ 	.word	0x00000080


	//   ....[1]....
        /*0428*/ 	.word	0x00000090


	//   ....[2]....
        /*042c*/ 	.word	0x000002f0


	//   ....[3]....
        /*0430*/ 	.word	0x00000450


	//   ....[4]....
        /*0434*/ 	.word	0x00000570


	//   ....[5]....
        /*0438*/ 	.word	0x000006d0


	//   ....[6]....
        /*043c*/ 	.word	0x00001670


	//   ....[7]....
        /*0440*/ 	.word	0x000027d0


	//   ....[8]....
        /*0444*/ 	.word	0x000027f0


	//   ....[9]....
        /*0448*/ 	.word	0x00003120


	//   ....[10]....
        /*044c*/ 	.word	0x00003170


	//   ....[11]....
        /*0450*/ 	.word	0x00003190


	//   ....[12]....
        /*0454*/ 	.word	0x000031b0


	//   ....[13]....
        /*0458*/ 	.word	0x00004aa0


	//   ....[14]....
        /*045c*/ 	.word	0x00004ac0


	//   ....[15]....
        /*0460*/ 	.word	0x00005390


	//   ....[16]....
        /*0464*/ 	.word	0x00005450


	//   ....[17]....
        /*0468*/ 	.word	0x00005460


	//   ....[18]....
        /*046c*/ 	.word	0x00005490


	//   ....[19]....
        /*0470*/ 	.word	0x00007800


	//   ....[20]....
        /*0474*/ 	.word	0x00007860


	//   ....[21]....
        /*0478*/ 	.word	0x00007880


	//   ....[22]....
        /*047c*/ 	.word	0x000078b0


	//   ....[23]....
        /*0480*/ 	.word	0x00008e30


	//   ....[24]....
        /*0484*/ 	.word	0x00008eb0


	//   ....[25]....
        /*0488*/ 	.word	0x00008f20


	//   ....[26]....
        /*048c*/ 	.word	0x00008f40


	//   ....[27]....
        /*0490*/ 	.word	0x0000aa60


	//   ....[28]....
        /*0494*/ 	.word	0x0000aa90


	//   ....[29]....
        /*0498*/ 	.word	0x0000aac0


	//   ....[30]....
        /*049c*/ 	.word	0x0000ab20


	//   ....[31]....
        /*04a0*/ 	.word	0x0000b0b0


	//   ....[32]....
        /*04a4*/ 	.word	0x0000b0e0


	//   ....[33]....
        /*04a8*/ 	.word	0x0000b230


	//   ....[34]....
        /*04ac*/ 	.word	0x0000b250


	//   ....[35]....
        /*04b0*/ 	.word	0x0000b390


	//   ....[36]....
        /*04b4*/ 	.word	0x0000b3b0


	//   ....[37]....
        /*04b8*/ 	.word	0x0000b500


	//   ....[38]....
        /*04bc*/ 	.word	0x0000b520


	//   ....[39]....
        /*04c0*/ 	.word	0x0000bcf0


	//   ....[40]....
        /*04c4*/ 	.word	0x0000bd10


	//   ....[41]....
        /*04c8*/ 	.word	0x0000be50


	//   ....[42]....
        /*04cc*/ 	.word	0x0000be70


	//   ....[43]....
        /*04d0*/ 	.word	0x0000bfb0


	//   ....[44]....
        /*04d4*/ 	.word	0x0000bfd0


	//   ....[45]....
        /*04d8*/ 	.word	0x0000c120


	//   ....[46]....
        /*04dc*/ 	.word	0x0000c140


	//   ....[47]....
        /*04e0*/ 	.word	0x0000c350


	//   ....[48]....
        /*04e4*/ 	.word	0x0000d800


	//   ....[49]....
        /*04e8*/ 	.word	0x0000d820


	//   ....[50]....
        /*04ec*/ 	.word	0x0000d830


	//   ....[51]....
        /*04f0*/ 	.word	0x0000d870


	//   ....[52]....
        /*04f4*/ 	.word	0x0000d8c0


	//   ....[53]....
        /*04f8*/ 	.word	0x0000d8e0


	//   ....[54]....
        /*04fc*/ 	.word	0x0000d930


	//   ....[55]....
        /*0500*/ 	.word	0x0000d950


	//   ....[56]....
        /*0504*/ 	.word	0x0000d9a0


	//   ....[57]....
        /*0508*/ 	.word	0x0000d9c0


	//   ....[58]....
        /*050c*/ 	.word	0x0000d9f0


	//   ....[59]....
        /*0510*/ 	.word	0x0000da20


	//   ....[60]....
        /*0514*/ 	.word	0x0000e080


	//   ....[61]....
        /*0518*/ 	.word	0x0000e0a0


	//   ....[62]....
        /*051c*/ 	.word	0x0000e0d0


	//   ....[63]....
        /*0520*/ 	.word	0x0000e0f0


	//   ....[64]....
        /*0524*/ 	.word	0x0000e110


	//   ....[65]....
        /*0528*/ 	.word	0x0000e130


	//   ....[66]....
        /*052c*/ 	.word	0x0000e150


	//   ....[67]....
        /*0530*/ 	.word	0x0000e170


	//   ....[68]....
        /*0534*/ 	.word	0x0000e1a0


	//   ....[69]....
        /*0538*/ 	.word	0x0000e1d0


	//   ....[70]....
        /*053c*/ 	.word	0x0000e210


	//   ....[71]....
        /*0540*/ 	.word	0x0000e270


	//   ....[72]....
        /*0544*/ 	.word	0x0000e390


	//   ....[73]....
        /*0548*/ 	.word	0x0000e420


	//   ....[74]....
        /*054c*/ 	.word	0x0000e430


	//   ....[75]....
        /*0550*/ 	.word	0x0000e540


	//   ....[76]....
        /*0554*/ 	.word	0x0000ebc0


	//   ....[77]....
        /*0558*/ 	.word	0x0000ebf0


	//   ....[78]....
        /*055c*/ 	.word	0x0000ec00


	//   ....[79]....
        /*0560*/ 	.word	0x0000ec40


	//   ....[80]....
        /*0564*/ 	.word	0x0000ecf0


	//   ....[81]....
        /*0568*/ 	.word	0x0000ed10


	//   ....[82]....
        /*056c*/ 	.word	0x0000ede0


	//   ....[83]....
        /*0570*/ 	.word	0x0000ee00


	//   ....[84]....
        /*0574*/ 	.word	0x0000ee90


	//   ....[85]....
        /*0578*/ 	.word	0x0000eeb0


	//   ....[86]....
        /*057c*/ 	.word	0x0000ef40


	//   ....[87]....
        /*0580*/ 	.word	0x0000ef60


	//   ....[88]....
        /*0584*/ 	.word	0x0000eff0


	//   ....[89]....
        /*0588*/ 	.word	0x0000f010


	//   ....[90]....
        /*058c*/ 	.word	0x0000f0a0


	//   ....[91]....
        /*0590*/ 	.word	0x0000f0f0


	//   ....[92]....
        /*0594*/ 	.word	0x0000f520


	//   ....[93]....
        /*0598*/ 	.word	0x0000f570


	//   ....[94]....
        /*059c*/ 	.word	0x0000f590


	//   ....[95]....
        /*05a0*/ 	.word	0x0000f650


	//   ....[96]....
        /*05a4*/ 	.word	0x0000f670


	//   ....[97]....
        /*05a8*/ 	.word	0x0000f720


	//   ....[98]....
        /*05ac*/ 	.word	0x0000f730


	//   ....[99]....
        /*05b0*/ 	.word	0x0000f760


	//   ....[100]....
        /*05b4*/ 	.word	0x0000f7f0


	//   ....[101]....
        /*05b8*/ 	.word	0x0000f890


	//   ....[102]....
        /*05bc*/ 	.word	0x0000f8b0


	//   ....[103]....
        /*05c0*/ 	.word	0x0000f8c0


	//   ....[104]....
        /*05c4*/ 	.word	0x0000ffc0


	//   ....[105]....
        /*05c8*/ 	.word	0x0000ffe0


	//   ....[106]....
        /*05cc*/ 	.word	0x0000fff0


	//   ....[107]....
        /*05d0*/ 	.word	0x00010000


	//   ....[108]....
        /*05d4*/ 	.word	0x00010020


	//   ....[109]....
        /*05d8*/ 	.word	0x00010080


	//   ....[110]....
        /*05dc*/ 	.word	0x000100a0


	//   ....[111]....
        /*05e0*/ 	.word	0x000100b0


	//   ....[112]....
        /*05e4*/ 	.word	0x000100f0


	//   ....[113]....
        /*05e8*/ 	.word	0x00010120


	//   ....[114]....
        /*05ec*/ 	.word	0x00010130


	//   ....[115]....
        /*05f0*/ 	.word	0x00010150


	//   ....[116]....
        /*05f4*/ 	.word	0x000104a0


	//   ....[117]....
        /*05f8*/ 	.word	0x000104c0


	//   ....[118]....
        /*05fc*/ 	.word	0x000104d0


	//   ....[119]....
        /*0600*/ 	.word	0x000104e0


	//   ....[120]....
        /*0604*/ 	.word	0x000104f0


	//   ....[121]....
        /*0608*/ 	.word	0x00010510


	//   ....[122]....
        /*060c*/ 	.word	0x00010580


	//   ....[123]....
        /*0610*/ 	.word	0x000105a0


	//   ....[124]....
        /*0614*/ 	.word	0x00010600


	//   ....[125]....
        /*0618*/ 	.word	0x00010610


	//   ....[126]....
        /*061c*/ 	.word	0x00010680


	//   ....[127]....
        /*0620*/ 	.word	0x000106f0


	//   ....[128]....
        /*0624*/ 	.word	0x00010b20


	//   ....[129]....
        /*0628*/ 	.word	0x00010d00


	//   ....[130]....
        /*062c*/ 	.word	0x00011320


	//   ....[131]....
        /*0630*/ 	.word	0x00011400


	//   ....[132]....
        /*0634*/ 	.word	0x000114a0


	//   ....[133]....
        /*0638*/ 	.word	0x00011520


	//   ....[134]....
        /*063c*/ 	.word	0x000115d0


	//   ....[135]....
        /*0640*/ 	.word	0x00011630


	//   ....[136]....
        /*0644*/ 	.word	0x000116f0


	//   ....[137]....
        /*0648*/ 	.word	0x00011750


	//   ....[138]....
        /*064c*/ 	.word	0x00011810


	//   ....[139]....
        /*0650*/ 	.word	0x00011870


	//   ....[140]....
        /*0654*/ 	.word	0x00011930


	//   ....[141]....
        /*0658*/ 	.word	0x00011990


	//   ....[142]....
        /*065c*/ 	.word	0x00011a30


	//   ....[143]....
        /*0660*/ 	.word	0x00011ae0


	//   ....[144]....
        /*0664*/ 	.word	0x00011b80


	//   ....[145]....
        /*0668*/ 	.word	0x00011c20


	//   ....[146]....
        /*066c*/ 	.word	0x00011cf0


	//   ....[147]....
        /*0670*/ 	.word	0x00011e10


	//   ....[148]....
        /*0674*/ 	.word	0x00011e80


	//   ....[149]....
        /*0678*/ 	.word	0x00011ee0


	//   ....[150]....
        /*067c*/ 	.word	0x00011fc0


	//   ....[151]....
        /*0680*/ 	.word	0x00012040


	//   ....[152]....
        /*0684*/ 	.word	0x00012140


	//   ....[153]....
        /*0688*/ 	.word	0x00012240


	//   ....[154]....
        /*068c*/ 	.word	0x000122b0


	//   ....[155]....
        /*0690*/ 	.word	0x00012310


	//   ....[156]....
        /*0694*/ 	.word	0x000123e0


	//   ....[157]....
        /*0698*/ 	.word	0x00012500


	//   ....[158]....
        /*069c*/ 	.word	0x00012550


	//   ....[159]....
        /*06a0*/ 	.word	0x000125e0


	//   ....[160]....
        /*06a4*/ 	.word	0x00012680


	//   ....[161]....
        /*06a8*/ 	.word	0x00012700


	//   ....[162]....
        /*06ac*/ 	.word	0x000127d0


	//   ....[163]....
        /*06b0*/ 	.word	0x000128e0


	//   ....[164]....
        /*06b4*/ 	.word	0x00012930


	//   ....[165]....
        /*06b8*/ 	.word	0x000129a0


	//   ....[166]....
        /*06bc*/ 	.word	0x00012a90


	//   ....[167]....
        /*06c0*/ 	.word	0x00012ba0


	//   ....[168]....
        /*06c4*/ 	.word	0x00012bf0


	//   ....[169]....
        /*06c8*/ 	.word	0x00012c60


	//   ....[170]....
        /*06cc*/ 	.word	0x00012d50


	//   ....[171]....
        /*06d0*/ 	.word	0x00012e60


	//   ....[172]....
        /*06d4*/ 	.word	0x00012eb0


	//   ....[173]....
        /*06d8*/ 	.word	0x00012f20


	//   ....[174]....
        /*06dc*/ 	.word	0x00013000


	//   ....[175]....
        /*06e0*/ 	.word	0x00013130


	//   ....[176]....
        /*06e4*/ 	.word	0x00013200


	//   ....[177]....
        /*06e8*/ 	.word	0x00013290


	//   ....[178]....
        /*06ec*/ 	.word	0x000133c0


	//   ....[179]....
        /*06f0*/ 	.word	0x00013420


	//   ....[180]....
        /*06f4*/ 	.word	0x00013530


	//   ....[181]....
        /*06f8*/ 	.word	0x00013590


	//   ....[182]....
        /*06fc*/ 	.word	0x000136a0


	//   ....[183]....
        /*0700*/ 	.word	0x00013700


	//   ....[184]....
        /*0704*/ 	.word	0x00013810


	//   ....[185]....
        /*0708*/ 	.word	0x00013870


	//   ....[186]....
        /*070c*/ 	.word	0x00013930


	//   ....[187]....
        /*0710*/ 	.word	0x00013a90


	//   ....[188]....
        /*0714*/ 	.word	0x00013b30


	//   ....[189]....
        /*0718*/ 	.word	0x00013b90


	//   ....[190]....
        /*071c*/ 	.word	0x00013c30


	//   ....[191]....
        /*0720*/ 	.word	0x00013c90


	//   ....[192]....
        /*0724*/ 	.word	0x00013d40


	//   ....[193]....
        /*0728*/ 	.word	0x00013da0


	//   ....[194]....
        /*072c*/ 	.word	0x00013e40


	//   ....[195]....
        /*0730*/ 	.word	0x00013ea0


	//   ....[196]....
        /*0734*/ 	.word	0x00013f40


	//   ....[197]....
        /*0738*/ 	.word	0x00013fa0


	//   ....[198]....
        /*073c*/ 	.word	0x00014040


	//   ....[199]....
        /*0740*/ 	.word	0x00014120


	//   ....[200]....
        /*0744*/ 	.word	0x000141c0


	//   ....[201]....
        /*0748*/ 	.word	0x00014220


	//   ....[202]....
        /*074c*/ 	.word	0x000142f0


	//   ....[203]....
        /*0750*/ 	.word	0x00014350


	//   ....[204]....
        /*0754*/ 	.word	0x00014420


	//   ....[205]....
        /*0758*/ 	.word	0x00014480


	//   ....[206]....
        /*075c*/ 	.word	0x00014550


	//   ....[207]....
        /*0760*/ 	.word	0x000145b0


	//   ....[208]....
        /*0764*/ 	.word	0x00014680


	//   ....[209]....
        /*0768*/ 	.word	0x000146e0


	//   ....[210]....
        /*076c*/ 	.word	0x000147b0


	//   ....[211]....
        /*0770*/ 	.word	0x00014840


	//   ....[212]....
        /*0774*/ 	.word	0x00014960


	//----- nvinfo : EIATTR_REG_RECONFIG
	.align		4
.L_1500:
        /*0778*/ 	.byte	0x01, 0x54
	.zero		2


	//----- nvinfo : EIATTR_SYSCALL_OFFSETS
	.align		4
        /*077c*/ 	.byte	0x04, 0x46
        /*077e*/ 	.short	(.L_1502 - .L_1501)


	//   ....[0]....
.L_1501:
        /*0780*/ 	.word	0x000018d0


	//   ....[1]....
        /*0784*/ 	.word	0x0000cf90


	//   ....[2]....
        /*0788*/ 	.word	0x0000d0e0


	//   ....[3]....
        /*078c*/ 	.word	0x0000d1d0


	//   ....[4]....
        /*0790*/ 	.word	0x0000dd00


	//   ....[5]....
        /*0794*/ 	.word	0x0000e890


	//----- nvinfo : EIATTR_MBARRIER_INSTR_OFFSETS
	.align		4
.L_1502:
        /*0798*/ 	.byte	0x04, 0x39
        /*079a*/ 	.short	(.L_1504 - .L_1503)


	//   ....[0]....
.L_1503:
        /*079c*/ 	.word	0x00000190
        /*07a0*/ 	.word	0x000000ff
        /*07a4*/ 	.word	0x00032400
        /*07a8*/ 	.short	0x0100
        /*07aa*/ 	.byte	0x08
	.zero		1


	//   ....[1]....
        /*07ac*/ 	.word	0x000001a0
        /*07b0*/ 	.word	0x000000ff
        /*07b4*/ 	.word	0x00032410
        /*07b8*/ 	.short	0x0100
        /*07ba*/ 	.byte	0x08
	.zero		1


	//   ....[2]....
        /*07bc*/ 	.word	0x000001b0
        /*07c0*/ 	.word	0x000000ff
        /*07c4*/ 	.word	0x00032420
        /*07c8*/ 	.short	0x0100
        /*07ca*/ 	.byte	0x08
	.zero		1


	//   ....[3]....
        /*07cc*/ 	.word	0x000002a0
        /*07d0*/ 	.word	0x000000ff
        /*07d4*/ 	.word	0x00032430
        /*07d8*/ 	.short	0x0100
        /*07da*/ 	.byte	0x08
	.zero		1


	//   ....[4]....
        /*07dc*/ 	.word	0x000002b0
        /*07e0*/ 	.word	0x000000ff
        /*07e4*/ 	.word	0x00032440
        /*07e8*/ 	.short	0x0100
        /*07ea*/ 	.byte	0x08
	.zero		1


	//   ....[5]....
        /*07ec*/ 	.word	0x000002c0
        /*07f0*/ 	.word	0x000000ff
        /*07f4*/ 	.word	0x00032438
        /*07f8*/ 	.short	0x0100
        /*07fa*/ 	.byte	0x08
	.zero		1


	//   ....[6]....
        /*07fc*/ 	.word	0x000002d0
        /*0800*/ 	.word	0x000000ff
        /*0804*/ 	.word	0x00032448
        /*0808*/ 	.short	0x0100
        /*080a*/ 	.byte	0x08
	.zero		1


	//   ....[7]....
        /*080c*/ 	.word	0x00000400
        /*0810*/ 	.word	0x000000ff
        /*0814*/ 	.word	0x00032450
        /*0818*/ 	.short	0x0100
        /*081a*/ 	.byte	0x08
	.zero		1


	//   ....[8]....
        /*081c*/ 	.word	0x00000410
        /*0820*/ 	.word	0x000000ff
        /*0824*/ 	.word	0x00032460
        /*0828*/ 	.short	0x0100
        /*082a*/ 	.byte	0x08
	.zero		1


	//   ....[9]....
        /*082c*/ 	.word	0x00000420
        /*0830*/ 	.word	0x000000ff
        /*0834*/ 	.word	0x00032458
        /*0838*/ 	.short	0x0100
        /*083a*/ 	.byte	0x08
	.zero		1


	//   ....[10]....
        /*083c*/ 	.word	0x00000430
        /*0840*/ 	.word	0x000000ff
        /*0844*/ 	.word	0x00032468
        /*0848*/ 	.short	0x0100
        /*084a*/ 	.byte	0x08
	.zero		1


	//   ....[11]....
        /*084c*/ 	.word	0x00000520
        /*0850*/ 	.word	0x000000ff
        /*0854*/ 	.word	0x00032470
        /*0858*/ 	.short	0x0100
        /*085a*/ 	.byte	0x06
	.zero		1


	//   ....[12]....
        /*085c*/ 	.word	0x00000530
        /*0860*/ 	.word	0x000000ff
        /*0864*/ 	.word	0x00032480
        /*0868*/ 	.short	0x0100
        /*086a*/ 	.byte	0x06
	.zero		1


	//   ....[13]....
        /*086c*/ 	.word	0x00000540
        /*0870*/ 	.word	0x000000ff
        /*0874*/ 	.word	0x00032478
        /*0878*/ 	.short	0x0100
        /*087a*/ 	.byte	0x06
	.zero		1


	//   ....[14]....
        /*087c*/ 	.word	0x00000550
        /*0880*/ 	.word	0x000000ff
        /*0884*/ 	.word	0x00032488
        /*0888*/ 	.short	0x0100
        /*088a*/ 	.byte	0x06
	.zero		1


	//   ....[15]....
        /*088c*/ 	.word	0x00000680
        /*0890*/ 	.word	0x000000ff
        /*0894*/ 	.word	0x00032490
        /*0898*/ 	.short	0x0100
        /*089a*/ 	.byte	0x08
	.zero		1


	//   ....[16]....
        /*089c*/ 	.word	0x00000690
        /*08a0*/ 	.word	0x000000ff
        /*08a4*/ 	.word	0x000324a0
        /*08a8*/ 	.short	0x0100
        /*08aa*/ 	.byte	0x08
	.zero		1


	//   ....[17]....
        /*08ac*/ 	.word	0x000006a0
        /*08b0*/ 	.word	0x000000ff
        /*08b4*/ 	.word	0x00032498
        /*08b8*/ 	.short	0x0100
        /*08ba*/ 	.byte	0x08
	.zero		1


	//   ....[18]....
        /*08bc*/ 	.word	0x000006b0
        /*08c0*/ 	.word	0x000000ff
        /*08c4*/ 	.word	0x000324a8
        /*08c8*/ 	.short	0x0100
        /*08ca*/ 	.byte	0x08
	.zero		1


	//   ....[19]....
        /*08cc*/ 	.word	0x000007f0
        /*08d0*/ 	.word	0x000000ff
        /*08d4*/ 	.word	0x000324b0
        /*08d8*/ 	.short	0x0100
        /*08da*/ 	.byte	0x08
	.zero		1


	//   ....[20]....
        /*08dc*/ 	.word	0x00000800
        /*08e0*/ 	.word	0x000000ff
        /*08e4*/ 	.word	0x000324c0
        /*08e8*/ 	.short	0x0100
        /*08ea*/ 	.byte	0x08
	.zero		1


	//   ....[21]....
        /*08ec*/ 	.word	0x00000810
        /*08f0*/ 	.word	0x000000ff
        /*08f4*/ 	.word	0x000324b8
        /*08f8*/ 	.short	0x0100
        /*08fa*/ 	.byte	0x08
	.zero		1


	//   ....[22]....
        /*08fc*/ 	.word	0x00000820
        /*0900*/ 	.word	0x000000ff
        /*0904*/ 	.word	0x000324c8
        /*0908*/ 	.short	0x0100
        /*090a*/ 	.byte	0x08
	.zero		1


	//   ....[23]....
        /*090c*/ 	.word	0x00001930
        /*0910*/ 	.word	0x000000ff
        /*0914*/ 	.word	0x00032400
        /*0918*/ 	.short	0x010a
        /*091a*/ 	.byte	0x28
	.zero		1


	//   ....[24]....
        /*091c*/ 	.word	0x00001a10
        /*0920*/ 	.word	0x000000ff
        /*0924*/ 	.word	0x00032430
        /*0928*/ 	.short	0x010a
        /*092a*/ 	.byte	0x06
	.zero		1


	//   ....[25]....
        /*092c*/ 	.word	0x00001a50
        /*0930*/ 	.word	0x000000ff
        /*0934*/ 	.word	0x00032430
        /*0938*/ 	.short	0x010a
        /*093a*/ 	.byte	0x06
	.zero		1


	//   ....[26]....
        /*093c*/ 	.word	0x00001d50
        /*0940*/ 	.word	0x000000ff
        /*0944*/ 	.word	0x00032410
        /*0948*/ 	.short	0x010a
        /*094a*/ 	.byte	0x28
	.zero		1


	//   ....[27]....
        /*094c*/ 	.word	0x00001d90
        /*0950*/ 	.word	0x000000ff
        /*0954*/ 	.word	0x00032450
        /*0958*/ 	.short	0x010a
        /*095a*/ 	.byte	0x06
	.zero		1


	//   ....[28]....
        /*095c*/ 	.word	0x00001dd0
        /*0960*/ 	.word	0x000000ff
        /*0964*/ 	.word	0x00032450
        /*0968*/ 	.short	0x010a
        /*096a*/ 	.byte	0x06
	.zero		1


	//   ....[29]....
        /*096c*/ 	.word	0x00002790
        /*0970*/ 	.word	0x000000ff
        /*0974*/ 	.word	0x00000000
        /*0978*/ 	.short	0x0101
        /*097a*/ 	.byte	0x0a
	.zero		1


	//   ....[30]....
        /*097c*/ 	.word	0x00003f00
        /*0980*/ 	.word	0x000000ff
        /*0984*/ 	.word	0x00000000
        /*0988*/ 	.short	0x0101
        /*098a*/ 	.byte	0x06
	.zero		1


	//   ....[31]....
        /*098c*/ 	.word	0x000040a0
        /*0990*/ 	.word	0x000000ff
        /*0994*/ 	.word	0x00032430
        /*0998*/ 	.short	0x010a
        /*099a*/ 	.byte	0x04
	.zero		1


	//   ....[32]....
        /*099c*/ 	.word	0x000040e0
        /*09a0*/ 	.word	0x000000ff
        /*09a4*/ 	.word	0x00032430
        /*09a8*/ 	.short	0x010a
        /*09aa*/ 	.byte	0x04
	.zero		1


	//   ....[33]....
        /*09ac*/ 	.word	0x00004300
        /*09b0*/ 	.word	0x000000ff
        /*09b4*/ 	.word	0x00032450
        /*09b8*/ 	.short	0x010a
        /*09ba*/ 	.byte	0x04
	.zero		1


	//   ....[34]....
        /*09bc*/ 	.word	0x00004340
        /*09c0*/ 	.word	0x000000ff
        /*09c4*/ 	.word	0x00032450
        /*09c8*/ 	.short	0x010a
        /*09ca*/ 	.byte	0x04
	.zero		1


	//   ....[35]....
        /*09cc*/ 	.word	0x00004a50
        /*09d0*/ 	.word	0x000000ff
        /*09d4*/ 	.word	0x00000000
        /*09d8*/ 	.short	0x0101
        /*09da*/ 	.byte	0x0a
	.zero		1


	//   ....[36]....
        /*09dc*/ 	.word	0x00006a90
        /*09e0*/ 	.word	0x000000ff
        /*09e4*/ 	.word	0x00000000
        /*09e8*/ 	.short	0x0101
        /*09ea*/ 	.byte	0x04
	.zero		1


	//   ....[37]....
        /*09ec*/ 	.word	0x00006bc0
        /*09f0*/ 	.word	0x000000ff
        /*09f4*/ 	.word	0x00032430
        /*09f8*/ 	.short	0x010a
        /*09fa*/ 	.byte	0x04
	.zero		1


	//   ....[38]....
        /*09fc*/ 	.word	0x00006c00
        /*0a00*/ 	.word	0x000000ff
        /*0a04*/ 	.word	0x00032430
        /*0a08*/ 	.short	0x010a
        /*0a0a*/ 	.byte	0x04
	.zero		1


	//   ....[39]....
        /*0a0c*/ 	.word	0x00006e20
        /*0a10*/ 	.word	0x000000ff
        /*0a14*/ 	.word	0x00032450
        /*0a18*/ 	.short	0x010a
        /*0a1a*/ 	.byte	0x04
	.zero		1


	//   ....[40]....
        /*0a1c*/ 	.word	0x00006e60
        /*0a20*/ 	.word	0x000000ff
        /*0a24*/ 	.word	0x00032450
        /*0a28*/ 	.short	0x010a
        /*0a2a*/ 	.byte	0x04
	.zero		1


	//   ....[41]....
        /*0a2c*/ 	.word	0x00007570
        /*0a30*/ 	.word	0x000000ff
        /*0a34*/ 	.word	0x00000000
        /*0a38*/ 	.short	0x0101
        /*0a3a*/ 	.byte	0x0b
	.zero		1


	//   ....[42]....
        /*0a3c*/ 	.word	0x00008e10
        /*0a40*/ 	.word	0x000000ff
        /*0a44*/ 	.word	0x00000000
        /*0a48*/ 	.short	0x0101
        /*0a4a*/ 	.byte	0x04
	.zero		1


	//   ....[43]....
        /*0a4c*/ 	.word	0x0000b0f0
        /*0a50*/ 	.word	0x000000c3
        /*0a54*/ 	.word	0x00000000
        /*0a58*/ 	.short	0x0101
        /*0a5a*/ 	.byte	0x3f
	.zero		1


	//   ....[44]....
        /*0a5c*/ 	.word	0x0000d5d0
        /*0a60*/ 	.word	0x00000018
        /*0a64*/ 	.word	0x00032440
        /*0a68*/ 	.short	0x010a
        /*0a6a*/ 	.byte	0x3f
	.zero		1


	//   ....[45]....
        /*0a6c*/ 	.word	0x0000dae0
        /*0a70*/ 	.word	0x00000018
        /*0a74*/ 	.word	0x00032430
        /*0a78*/ 	.short	0x0107
        /*0a7a*/ 	.byte	0x3f
	.zero		1


	//   ....[46]....
        /*0a7c*/ 	.word	0x0000db90
        /*0a80*/ 	.word	0x00000018
        /*0a84*/ 	.word	0x00032430
        /*0a88*/ 	.short	0x0101
        /*0a8a*/ 	.byte	0x3f
	.zero		1


	//   ....[47]....
        /*0a8c*/ 	.word	0x0000e6d0
        /*0a90*/ 	.word	0x00000011
        /*0a94*/ 	.word	0x00032400
        /*0a98*/ 	.short	0x0107
        /*0a9a*/ 	.byte	0x3f
	.zero		1


	//   ....[48]....
        /*0a9c*/ 	.word	0x0000e760
        /*0aa0*/ 	.word	0x00000011
        /*0aa4*/ 	.word	0x00032400
        /*0aa8*/ 	.short	0x0101
        /*0aaa*/ 	.byte	0x3f
	.zero		1


	//   ....[49]....
        /*0aac*/ 	.word	0x0000f1b0
        /*0ab0*/ 	.word	0x00000011
        /*0ab4*/ 	.word	0x00032410
        /*0ab8*/ 	.short	0x0107
        /*0aba*/ 	.byte	0x3f
	.zero		1


	//   ....[50]....
        /*0abc*/ 	.word	0x0000f2a0
        /*0ac0*/ 	.word	0x00000011
        /*0ac4*/ 	.word	0x00032410
        /*0ac8*/ 	.short	0x0101
        /*0aca*/ 	.byte	0x3f
	.zero		1


	//   ....[51]....
        /*0acc*/ 	.word	0x0000f2c0
        /*0ad0*/ 	.word	0x00000011
        /*0ad4*/ 	.word	0x00032420
        /*0ad8*/ 	.short	0x010a
        /*0ada*/ 	.byte	0x3f
	.zero		1


	//   ....[52]....
        /*0adc*/ 	.word	0x0000f340
        /*0ae0*/ 	.word	0x00000018
        /*0ae4*/ 	.word	0x00032460
        /*0ae8*/ 	.short	0x010a
        /*0aea*/ 	.byte	0x3f
	.zero		1


	//   ....[53]....
        /*0aec*/ 	.word	0x0000fa40
        /*0af0*/ 	.word	0x00000018
        /*0af4*/ 	.word	0x00032450
        /*0af8*/ 	.short	0x0107
        /*0afa*/ 	.byte	0x3f
	.zero		1


	//   ....[54]....
        /*0afc*/ 	.word	0x0000fb00
        /*0b00*/ 	.word	0x00000018
        /*0b04*/ 	.word	0x00032450
        /*0b08*/ 	.short	0x0101
        /*0b0a*/ 	.byte	0x3f
	.zero		1


	//   ....[55]....
        /*0b0c*/ 	.word	0x0000fe20
        /*0b10*/ 	.word	0x0000000a
        /*0b14*/ 	.word	0x00032440
        /*0b18*/ 	.short	0x010a
        /*0b1a*/ 	.byte	0x3f
	.zero		1


	//   ....[56]....
        /*0b1c*/ 	.word	0x000101f0
        /*0b20*/ 	.word	0x0000000a
        /*0b24*/ 	.word	0x00032430
        /*0b28*/ 	.short	0x0107
        /*0b2a*/ 	.byte	0x3f
	.zero		1


	//   ....[57]....
        /*0b2c*/ 	.word	0x000102a0
        /*0b30*/ 	.word	0x0000000a
        /*0b34*/ 	.word	0x00032430
        /*0b38*/ 	.short	0x0101
        /*0b3a*/ 	.byte	0x3f
	.zero		1


	//   ....[58]....
        /*0b3c*/ 	.word	0x000102d0
        /*0b40*/ 	.word	0x0000000a
        /*0b44*/ 	.word	0x00032460
        /*0b48*/ 	.short	0x010a
        /*0b4a*/ 	.byte	0x3f
	.zero		1


	//   ....[59]....
        /*0b4c*/ 	.word	0x000107f0
        /*0b50*/ 	.word	0x0000000a
        /*0b54*/ 	.word	0x00032450
        /*0b58*/ 	.short	0x0107
        /*0b5a*/ 	.byte	0x3f
	.zero		1


	//   ....[60]....
        /*0b5c*/ 	.word	0x000108a0
        /*0b60*/ 	.word	0x0000000a
        /*0b64*/ 	.word	0x00032450
        /*0b68*/ 	.short	0x0101
        /*0b6a*/ 	.byte	0x3f
	.zero		1


	//   ....[61]....
        /*0b6c*/ 	.word	0x00010c80
        /*0b70*/ 	.word	0x00000007
        /*0b74*/ 	.word	0x00032420
        /*0b78*/ 	.short	0x010a
        /*0b7a*/ 	.byte	0x3f
	.zero		1


	//   ....[62]....
        /*0b7c*/ 	.word	0x00010e20
        /*0b80*/ 	.word	0x00000005
        /*0b84*/ 	.word	0x00032440
        /*0b88*/ 	.short	0x010a
        /*0b8a*/ 	.byte	0x3f
	.zero		1


	//   ....[63]....
        /*0b8c*/ 	.word	0x00010ec0
        /*0b90*/ 	.word	0x00000003
        /*0b94*/ 	.word	0x00032440
        /*0b98*/ 	.short	0x010a
        /*0b9a*/ 	.byte	0x3f
	.zero		1


	//   ....[64]....
        /*0b9c*/ 	.word	0x00010f00
        /*0ba0*/ 	.word	0x00000005
        /*0ba4*/ 	.word	0x00032460
        /*0ba8*/ 	.short	0x010a
        /*0baa*/ 	.byte	0x3f
	.zero		1


	//   ....[65]....
        /*0bac*/ 	.word	0x00010f40
        /*0bb0*/ 	.word	0x00000003
        /*0bb4*/ 	.word	0x00032460
        /*0bb8*/ 	.short	0x010a
        /*0bba*/ 	.byte	0x3f
	.zero		1


	//   ....[66]....
        /*0bbc*/ 	.word	0x00010fb0
        /*0bc0*/ 	.word	0x00000003
        /*0bc4*/ 	.word	0x00032400
        /*0bc8*/ 	.short	0x010a
        /*0bca*/ 	.byte	0x3f
	.zero		1


	//   ....[67]....
        /*0bcc*/ 	.word	0x00011010
        /*0bd0*/ 	.word	0x00000003
        /*0bd4*/ 	.word	0x00032430
        /*0bd8*/ 	.short	0x010a
        /*0bda*/ 	.byte	0x3f
	.zero		1


	//   ....[68]....
        /*0bdc*/ 	.word	0x00011070
        /*0be0*/ 	.word	0x00000003
        /*0be4*/ 	.word	0x00032410
        /*0be8*/ 	.short	0x010a
        /*0bea*/ 	.byte	0x3f
	.zero		1


	//   ....[69]....
        /*0bec*/ 	.word	0x000110d0
        /*0bf0*/ 	.word	0x00000003
        /*0bf4*/ 	.word	0x00032450
        /*0bf8*/ 	.short	0x010a
        /*0bfa*/ 	.byte	0x3f
	.zero		1


	//   ....[70]....
        /*0bfc*/ 	.word	0x00011130
        /*0c00*/ 	.word	0x00000015
        /*0c04*/ 	.word	0x00032430
        /*0c08*/ 	.short	0x010a
        /*0c0a*/ 	.byte	0x3f
	.zero		1


	//   ....[71]....
        /*0c0c*/ 	.word	0x00011190
        /*0c10*/ 	.word	0x00000015
        /*0c14*/ 	.word	0x00032450
        /*0c18*/ 	.short	0x010a
        /*0c1a*/ 	.byte	0x3f
	.zero		1


	//   ....[72]....
        /*0c1c*/ 	.word	0x000111f0
        /*0c20*/ 	.word	0x00000015
        /*0c24*/ 	.word	0x00032430
        /*0c28*/ 	.short	0x010a
        /*0c2a*/ 	.byte	0x3f
	.zero		1


	//   ....[73]....
        /*0c2c*/ 	.word	0x00011250
        /*0c30*/ 	.word	0x00000015
        /*0c34*/ 	.word	0x00032450
        /*0c38*/ 	.short	0x010a
        /*0c3a*/ 	.byte	0x3f
	.zero		1


	//   ....[74]....
        /*0c3c*/ 	.word	0x00011350
        /*0c40*/ 	.word	0x00000018
        /*0c44*/ 	.word	0x00032440
        /*0c48*/ 	.short	0x010a
        /*0c4a*/ 	.byte	0x3f
	.zero		1


	//   ....[75]....
        /*0c4c*/ 	.word	0x00013030
        /*0c50*/ 	.word	0x00000011
        /*0c54*/ 	.word	0x00032420
        /*0c58*/ 	.short	0x010a
        /*0c5a*/ 	.byte	0x3f
	.zero		1


	//   ....[76]....
        /*0c5c*/ 	.word	0x00013080
        /*0c60*/ 	.word	0x00000018
        /*0c64*/ 	.word	0x00032460
        /*0c68*/ 	.short	0x010a
        /*0c6a*/ 	.byte	0x3f
	.zero		1


	//   ....[77]....
        /*0c6c*/ 	.word	0x000139e0
        /*0c70*/ 	.word	0x0000000a
        /*0c74*/ 	.word	0x00032440
        /*0c78*/ 	.short	0x010a
        /*0c7a*/ 	.byte	0x3f
	.zero		1


	//   ....[78]....
        /*0c7c*/ 	.word	0x00014070
        /*0c80*/ 	.word	0x0000000a
        /*0c84*/ 	.word	0x00032460
        /*0c88*/ 	.short	0x010a
        /*0c8a*/ 	.byte	0x3f
	.zero		1


	//   ....[79]....
        /*0c8c*/ 	.word	0x00014880
        /*0c90*/ 	.word	0x00000007
        /*0c94*/ 	.word	0x00032420
        /*0c98*/ 	.short	0x010a
        /*0c9a*/ 	.byte	0x3f
	.zero		1


	//   ....[80]....
        /*0c9c*/ 	.word	0x00014a20
        /*0ca0*/ 	.word	0x00000005
        /*0ca4*/ 	.word	0x00032440
        /*0ca8*/ 	.short	0x010a
        /*0caa*/ 	.byte	0x3f
	.zero		1


	//   ....[81]....
        /*0cac*/ 	.word	0x00014a70
        /*0cb0*/ 	.word	0x00000003
        /*0cb4*/ 	.word	0x00032440
        /*0cb8*/ 	.short	0x010a
        /*0cba*/ 	.byte	0x3f
	.zero		1


	//   ....[82]....
        /*0cbc*/ 	.word	0x00014ac0
        /*0cc0*/ 	.word	0x00000005
        /*0cc4*/ 	.word	0x00032460
        /*0cc8*/ 	.short	0x010a
        /*0cca*/ 	.byte	0x3f
	.zero		1


	//----- nvinfo : EIATTR_NUM_MBARRIERS
	.align		4
.L_1504:
        /*0ccc*/ 	.byte	0x03, 0x38
        /*0cce*/ 	.short	0x0017


	//----- nvinfo : EIATTR_EXIT_INSTR_OFFSETS
	.align		4
        /*0cd0*/ 	.byte	0x04, 0x1c
        /*0cd2*/ 	.short	(.L_1506 - .L_1505)


	//   ....[0]....
.L_1505:
        /*0cd4*/ 	.word	0x000009b0


	//   ....[1]....
        /*0cd8*/ 	.word	0x0000c2c0


	//   ....[2]....
        /*0cdc*/ 	.word	0x00010f90


	//----- nvinfo : EIATTR_MAX_THREADS
	.align		4
.L_1506:
        /*0ce0*/ 	.byte	0x04, 0x05
        /*0ce2*/ 	.short	(.L_1508 - .L_1507)
.L_1507:
        /*0ce4*/ 	.word	0x00000180
        /*0ce8*/ 	.word	0x00000001
        /*0cec*/ 	.word	0x00000001


	//----- nvinfo : EIATTR_CRS_STACK_SIZE
	.align		4
.L_1508:
        /*0cf0*/ 	.byte	0x04, 0x1e
        /*0cf2*/ 	.short	(.L_1510 - .L_1509)
.L_1509:
        /*0cf4*/ 	.word	0x00000000


	//----- nvinfo : EIATTR_CBANK_PARAM_SIZE
	.align		4
.L_1510:
        /*0cf8*/ 	.byte	0x03, 0x19
        /*0cfa*/ 	.short	0x0bf0


	//----- nvinfo : EIATTR_PARAM_CBANK
	.align		4
        /*0cfc*/ 	.byte	0x04, 0x0a
        /*0cfe*/ 	.short	(.L_1512 - .L_1511)
	.align		4
.L_1511:
        /*0d00*/ 	.word	index@(.nv.constant0._ZN7cutlass13device_kernelIN5flash11enable_sm90INS1_16FlashAttnFwdSm90INS1_25CollectiveMainloopFwdSm90ILi2EN4cute5tupleIJNS5_1CILi1EEES8_S8_EEENS6_IJNS7_ILi128EEENS7_ILi96EEENS7_ILi64EEEEEELi256ENS_6half_tEfNS_4arch4Sm90ELb1ELb0ELb0ELb0ELb1ELb0ELb1ELb1ELb0ELb1ELb0ELb0EEENS1_21CollectiveEpilogueFwdINS6_IJSA_NS7_ILi256EEESB_EEES9_SE_SG_Li256ELb0ELb1ELb0ELb0EEENS1_30DynamicPersistentTileSchedulerILi256ELi128ELb0ELb1ELb1EEEEEEEEEvNT_6ParamsE)
        /*0d04*/ 	.short	0x0210
        /*0d06*/ 	.short	0x0bf0


	//----- nvinfo : EIATTR_SW_WAR
	.align		4
.L_1512:
        /*0d08*/ 	.byte	0x04, 0x36
        /*0d0a*/ 	.short	(.L_1514 - .L_1513)
.L_1513:
        /*0d0c*/ 	.word	0x00000008
.L_1514:


//--------------------- .nv.info._ZN7cutlass13device_kernelIN5flash11enable_sm90INS1_16FlashAttnFwdSm90INS1_25CollectiveMainloopFwdSm90ILi2EN4cute5tupleIJNS5_1CILi1EEES8_S8_EEENS6_IJNS7_ILi128EEENS7_ILi96EEENS7_ILi64EEEEEELi256ENS_6half_tEfNS_4arch4Sm90ELb1ELb0ELb0ELb1ELb1ELb0ELb0ELb1ELb0ELb1ELb0ELb0EEENS1_21CollectiveEpilogueFwdINS6_IJSA_NS7_ILi256EEESB_EEES9_SE_SG_Li256ELb1ELb1ELb0ELb0EEENS1_36VarlenDynamicPersistentTileSchedulerILi128ELi96ELi256ELi128ELb0ELb1ELb1ELb1ELb1ELb1EEEEEEEEEvNT_6ParamsE --------------------------
	.section	.nv.info._ZN7cutlass13device_kernelIN5flash11enable_sm90INS1_16FlashAttnFwdSm90INS1_25CollectiveMainloopFwdSm90ILi2EN4cute5tupleIJNS5_1CILi1EEES8_S8_EEENS6_IJNS7_ILi128EEENS7_ILi96EEENS7_ILi64EEEEEELi256ENS_6half_tEfNS_4arch4Sm90ELb1ELb0ELb0ELb1ELb1ELb0ELb0ELb1ELb0ELb1ELb0ELb0EEENS1_21CollectiveEpilogueFwdINS6_IJSA_NS7_ILi256EEESB_EEES9_SE_SG_Li256ELb1ELb1ELb0ELb0EEENS1_36VarlenDynamicPersistentTileSchedulerILi128ELi96ELi256ELi128ELb0ELb1ELb1ELb1ELb1ELb1EEEEEEEEEvNT_6ParamsE,"",@"SHT_CUDA_INFO"
	.sectionflags	@""
	.align	4


	//----- nvinfo : EIATTR_CUDA_API_VERSION
	.align		4
        /*0000*/ 	.byte	0x04, 0x37
        /*0002*/ 	.short	(.L_1516 - .L_1515)
.L_1515:
        /*0004*/ 	.word	0x00000082


	//----- nvinfo : EIATTR_KPARAM_INFO
	.align		4
.L_1516:
        /*0008*/ 	.byte	0x04, 0x17
        /*000a*/ 	.short	(.L_1518 - .L_1517)
.L_1517:
        /*000c*/ 	.word	0x00000000
        /*0010*/ 	.short	0x0000
        /*0012*/ 	.short	0x0070
        /*0014*/ 	.byte	0x00, 0xf0, 0x01, 0x2a


	//----- nvinfo : EIATTR_SPARSE_MMA_MASK
	.align		4
.L_1518:
        /*0018*/ 	.byte	0x03, 0x50
        /*001a*/ 	.short	0x0000


	//----- nvinfo : EIATTR_MAXREG_COUNT
	.align		4
        /*001c*/ 	.byte	0x03, 0x1b
        /*001e*/ 	.short	0x00a8


	//----- nvinfo : EIATTR_NUM_BARRIERS
	.align		4
        /*0020*/ 	.byte	0x02, 0x4c
        /*0022*/ 	.byte	0x10
	.zero		1


	//----- nvinfo : EIATTR_EXTERNS
	.align		4
        /*0024*/ 	.byte	0x04, 0x0f
        /*0026*/ 	.short	(.L_1520 - .L_1519)


	//   ....[0]....
	.align		4
.L_1519:
        /*0028*/ 	.word	index@(__assertfail)


	//----- nvinfo : EIATTR_ANNOTATIONS
	.align		4
.L_1520:
        /*002c*/ 	.byte	0x04, 0x55
        /*002e*/ 	.short	(.L_1522 - .L_1521)


	//   ....[0]....
.L_1521:
        /* <DEDUP_REMOVED lines=13> */


	//----- nvinfo : EIATTR_MERCURY_ISA_VERSION
	.align		4
.L_1522:
        /*00f0*/ 	.byte	0x03, 0x5f
        /*00f2*/ 	.short	0x0101


	//----- nvinfo : EIATTR_UNUSED_LOAD_BYTE_OFFSET
	.align		4
        /*00f4*/ 	.byte	0x04, 0x44
        /*00f6*/ 	.short	(.L_1524 - .L_1523)


	//   ....[0]....
.L_1523:
        /*00f8*/ 	.word	0x00000970
        /*00fc*/ 	.word	0x0000fff0


	//   ....[1]....
        /*0100*/ 	.word	0x00008480
        /*0104*/ 	.word	0x0000fff0


	//----- nvinfo : EIATTR_INT_WARP_WIDE_INSTR_OFFSETS
	.align		4
.L_1524:
        /*0108*/ 	.byte	0x04, 0x31
        /*010a*/ 	.short	(.L_1526 - .L_1525)


	//   ....[0]....
.L_1525:
        /*010c*/ 	.word	0x000000c0


	//   ....[1]....
        /*0110*/ 	.word	0x000000d0


	//   ....[2]....
        /*0114*/ 	.word	0x00000170


	//   ....[3]....
        /*0118*/ 	.word	0x0000c540


	//   ....[4]....
        /*011c*/ 	.word	0x0000c5d0


	//   ....[5]....
        /*0120*/ 	.word	0x0000f900


	//   ....[6]....
        /*0124*/ 	.word	0x0000f990


	//----- nvinfo : EIATTR_COOP_GROUP_MASK_REGIDS
	.align		4
.L_1526:
        /*0128*/ 	.byte	0x04, 0x29
        /*012a*/ 	.short	(.L_1528 - .L_1527)


	//   ....[0]....
.L_1527:
        /*012c*/ 	.word	0xffffffff


	//   ....[1]....
        /*0130*/ 	.word	0xffffffff


	//   ....[2]....
        /*0134*/ 	.word	0xffffffff


	//   ....[3]....
        /*0138*/ 	.word	0xffffffff


	//   ....[4]....
        /*013c*/ 	.word	0xffffffff


	//   ....[5]....
        /*0140*/ 	.word	0xffffffff


	//   ....[6]....
        /*0144*/ 	.word	0xffffffff


	//   ....[7]....
        /*0148*/ 	.word	0xffffffff


	//   ....[8]....
        /*014c*/ 	.word	0xffffffff


	//   ....[9]....
        /*0150*/ 	.word	0xffffffff


	//   ....[10]....
        /*0154*/ 	.word	0xffffffff


	//   ....[11]....
        /*0158*/ 	.word	0xffffffff


	//   ....[12]....
        /*015c*/ 	.word	0xffffffff


	//   ....[13]....
        /*0160*/ 	.word	0xffffffff


	//   ....[14]....
        /*0164*/ 	.word	0xffffffff


	//   ....[15]....
        /*0168*/ 	.word	0xffffffff


	//   ....[16]....
        /*016c*/ 	.word	0xffffffff


	//   ....[17]....
        /*0170*/ 	.word	0xffffffff


	//   ....[18]....
        /*0174*/ 	.word	0xffffffff


	//   ....[19]....
        /*0178*/ 	.word	0xffffffff


	//   ....[20]....
        /*017c*/ 	.word	0xffffffff


	//   ....[21]....
        /*0180*/ 	.word	0xffffffff


	//   ....[22]....
        /*0184*/ 	.word	0xffffffff


	//   ....[23]....
        /*0188*/ 	.word	0xffffffff


	//   ....[24]....
        /*018c*/ 	.word	0xffffffff


	//   ....[25]....
        /*0190*/ 	.word	0xffffffff


	//   ....[26]....
        /*0194*/ 	.word	0xffffffff


	//   ....[27]....
        /*0198*/ 	.word	0xffffffff


	//   ....[28]....
        /*019c*/ 	.word	0xffffffff


	//   ....[29]....
        /*01a0*/ 	.word	0xffffffff


	//   ....[30]....
        /*01a4*/ 	.word	0xffffffff


	//   ....[31]....
        /*01a8*/ 	.word	0xffffffff


	//   ....[32]....
        /*01ac*/ 	.word	0xffffffff


	//   ....[33]....
        /*01b0*/ 	.word	0xffffffff


	//   ....[34]....
        /*01b4*/ 	.word	0xffffffff


	//   ....[35]....
        /*01b8*/ 	.word	0xffffffff


	//   ....[36]....
        /*01bc*/ 	.word	0xffffffff


	//   ....[37]....
        /*01c0*/ 	.word	0xffffffff


	//   ....[38]....
        /*01c4*/ 	.word	0xffffffff


	//   ....[39]....
        /*01c8*/ 	.word	0xffffffff


	//   ....[40]....
        /*01cc*/ 	.word	0xffffffff


	//   ....[41]....
        /*01d0*/ 	.word	0xffffffff


	//   ....[42]....
        /*01d4*/ 	.word	0xffffffff


	//   ....[43]....
        /*01d8*/ 	.word	0xffffffff


	//   ....[44]....
        /*01dc*/ 	.word	0xffffffff


	//   ....[45]....
        /*01e0*/ 	.word	0xffffffff


	//   ....[46]....
        /*01e4*/ 	.word	0xffffffff


	//   ....[47]....
        /*01e8*/ 	.word	0xffffffff


	//   ....[48]....
        /*01ec*/ 	.word	0xffffffff


	//   ....[49]....
        /*01f0*/ 	.word	0xffffffff


	//   ....[50]....
        /*01f4*/ 	.word	0xffffffff


	//   ....[51]....
        /*01f8*/ 	.word	0xffffffff


	//   ....[52]....
        /*01fc*/ 	.word	0xffffffff


	//   ....[53]....
        /*0200*/ 	.word	0xffffffff


	//   ....[54]....
        /*0204*/ 	.word	0xffffffff


	//   ....[55]....
        /*0208*/ 	.word	0xffffffff


	//   ....[56]....
        /*020c*/ 	.word	0xffffffff


	//   ....[57]....
        /*0210*/ 	.word	0xffffffff


	//   ....[58]....
        /*0214*/ 	.word	0xffffffff


	//   ....[59]....
        /*0218*/ 	.word	0xffffffff


	//   ....[60]....
        /*021c*/ 	.word	0xffffffff


	//   ....[61]....
        /*0220*/ 	.word	0xffffffff


	//   ....[62]....
        /*0224*/ 	.word	0xffffffff


	//   ....[63]....
        /*0228*/ 	.word	0xffffffff


	//   ....[64]....
        /*022c*/ 	.word	0xffffffff


	//   ....[65]....
        /*0230*/ 	.word	0xffffffff


	//   ....[66]....
        /*0234*/ 	.word	0xffffffff


	//   ....[67]....
        /*0238*/ 	.word	0xffffffff


	//   ....[68]....
        /*023c*/ 	.word	0xffffffff


	//   ....[69]....
        /*0240*/ 	.word	0xffffffff


	//   ....[70]....
        /*0244*/ 	.word	0xffffffff


	//   ....[71]....
        /*0248*/ 	.word	0xffffffff


	//   ....[72]....
        /*024c*/ 	.word	0xffffffff


	//   ....[73]....
        /*0250*/ 	.word	0xffffffff


	//   ....[74]....
        /*0254*/ 	.word	0xffffffff


	//   ....[75]....
        /*0258*/ 	.word	0xffffffff


	//   ....[76]....
        /*025c*/ 	.word	0xffffffff


	//   ....[77]....
        /*0260*/ 	.word	0xffffffff


	//   ....[78]....
        /*0264*/ 	.word	0xffffffff


	//   ....[79]....
        /*0268*/ 	.word	0xffffffff


	//   ....[80]....
        /*026c*/ 	.word	0xffffffff


	//   ....[81]....
        /*0270*/ 	.word	0xffffffff


	//   ....[82]....
        /*0274*/ 	.word	0xffffffff


	//   ....[83]....
        /*0278*/ 	.word	0xffffffff


	//   ....[84]....
        /*027c*/ 	.word	0xffffffff


	//   ....[85]....
        /*0280*/ 	.word	0xffffffff


	//   ....[86]....
        /*0284*/ 	.word	0xffffffff


	//   ....[87]....
        /*0288*/ 	.word	0xffffffff


	//   ....[88]....
        /*028c*/ 	.word	0xffffffff


	//   ....[89]....
        /*0290*/ 	.word	0xffffffff


	//   ....[90]....
        /*0294*/ 	.word	0xffffffff


	//   ....[91]....
        /*0298*/ 	.word	0xffffffff


	//   ....[92]....
        /*029c*/ 	.word	0xffffffff


	//   ....[93]....
        /*02a0*/ 	.word	0xffffffff


	//   ....[94]....
        /*02a4*/ 	.word	0xffffffff


	//   ....[95]....
        /*02a8*/ 	.word	0xffffffff


	//   ....[96]....
        /*02ac*/ 	.word	0xffffffff


	//   ....[97]....
        /*02b0*/ 	.word	0xffffffff


	//   ....[98]....
        /*02b4*/ 	.word	0xffffffff


	//   ....[99]....
        /*02b8*/ 	.word	0xffffffff


	//   ....[100]....
        /*02bc*/ 	.word	0xffffffff


	//   ....[101]....
        /*02c0*/ 	.word	0xffffffff


	//   ....[102]....
        /*02c4*/ 	.word	0xffffffff


	//   ....[103]....
        /*02c8*/ 	.word	0xffffffff


	//   ....[104]....
        /*02cc*/ 	.word	0xffffffff


	//   ....[105]....
        /*02d0*/ 	.word	0xffffffff


	//   ....[106]....
        /*02d4*/ 	.word	0xffffffff


	//   ....[107]....
        /*02d8*/ 	.word	0xffffffff


	//   ....[108]....
        /*02dc*/ 	.word	0xffffffff


	//   ....[109]....
        /*02e0*/ 	.word	0xffffffff


	//   ....[110]....
        /*02e4*/ 	.word	0xffffffff


	//   ....[111]....
        /*02e8*/ 	.word	0xffffffff


	//   ....[112]....
        /*02ec*/ 	.word	0xffffffff


	//   ....[113]....
        /*02f0*/ 	.word	0xffffffff


	//   ....[114]....
        /*02f4*/ 	.word	0xffffffff


	//   ....[115]....
        /*02f8*/ 	.word	0xffffffff


	//   ....[116]....
        /*02fc*/ 	.word	0xffffffff


	//   ....[117]....
        /*0300*/ 	.word	0xffffffff


	//   ....[118]....
        /*0304*/ 	.word	0xffffffff


	//   ....[119]....
        /*0308*/ 	.word	0xffffffff


	//   ....[120]....
        /*030c*/ 	.word	0xffffffff


	//   ....[121]....
        /*0310*/ 	.word	0xffffffff


	//   ....[122]....
        /*0314*/ 	.word	0xffffffff


	//   ....[123]....
        /*0318*/ 	.word	0xffffffff


	//   ....[124]....
        /*031c*/ 	.word	0xffffffff


	//   ....[125]....
        /*0320*/ 	.word	0xffffffff


	//   ....[126]....
        /*0324*/ 	.word	0xffffffff


	//   ....[127]....
        /*0328*/ 	.word	0xffffffff


	//   ....[128]....
        /*032c*/ 	.word	0xffffffff


	//   ....[129]....
        /*0330*/ 	.word	0xffffffff


	//   ....[130]....
        /*0334*/ 	.word	0xffffffff


	//   ....[131]....
        /*0338*/ 	.word	0xffffffff


	//   ....[132]....
        /*033c*/ 	.word	0xffffffff


	//   ....[133]....
        /*0340*/ 	.word	0xffffffff


	//   ....[134]....
        /*0344*/ 	.word	0xffffffff


	//   ....[135]....
        /*0348*/ 	.word	0xffffffff


	//   ....[136]....
        /*034c*/ 	.word	0xffffffff


	//   ....[137]....
        /*0350*/ 	.word	0xffffffff


	//   ....[138]....
        /*0354*/ 	.word	0xffffffff


	//   ....[139]....
        /*0358*/ 	.word	0xffffffff


	//   ....[140]....
        /*035c*/ 	.word	0xffffffff


	//   ....[141]....
        /*0360*/ 	.word	0xffffffff


	//   ....[142]....
        /*0364*/ 	.word	0xffffffff


	//   ....[143]....
        /*0368*/ 	.word	0xffffffff


	//   ....[144]....
        /*036c*/ 	.word	0xffffffff


	//   ....[145]....
        /*0370*/ 	.word	0x0500000f


	//   ....[146]....
        /*0374*/ 	.word	0x0500000f


	//   ....[147]....
        /*0378*/ 	.word	0x0500000f


	//   ....[148]....
        /*037c*/ 	.word	0x0500000f


	//   ....[149]....
        /*0380*/ 	.word	0x0500000f


	//   ....[150]....
        /*0384*/ 	.word	0x0500000f


	//   ....[151]....
        /*0388*/ 	.word	0x0500000f


	//   ....[152]....
        /*038c*/ 	.word	0x0500000f


	//   ....[153]....
        /*0390*/ 	.word	0x0500000f


	//   ....[154]....
        /*0394*/ 	.word	0x0500000f


	//   ....[155]....
        /*0398*/ 	.word	0x0500000f


	//   ....[156]....
        /*039c*/ 	.word	0x0500000f


	//   ....[157]....
        /*03a0*/ 	.word	0x0500000f


	//   ....[158]....
        /*03a4*/ 	.word	0x0500000f


	//   ....[159]....
        /*03a8*/ 	.word	0x0500000f


	//   ....[160]....
        /*03ac*/ 	.word	0x0500000f


	//   ....[161]....
        /*03b0*/ 	.word	0x0500000f


	//   ....[162]....
        /*03b4*/ 	.word	0x0500000f


	//   ....[163]....
        /*03b8*/ 	.word	0x0500000f


	//   ....[164]....
        /*03bc*/ 	.word	0x0500000f


	//   ....[165]....
        /*03c0*/ 	.word	0x0500000f


	//   ....[166]....
        /*03c4*/ 	.word	0x0500000f


	//   ....[167]....
        /*03c8*/ 	.word	0x0500000f


	//   ....[168]....
        /*03cc*/ 	.word	0x0500000f


	//   ....[169]....
        /*03d0*/ 	.word	0x0500000f


	//   ....[170]....
        /*03d4*/ 	.word	0x0500000f


	//   ....[171]....
        /*03d8*/ 	.word	0x0500000f


	//   ....[172]....
        /*03dc*/ 	.word	0x0500000f


	//   ....[173]....
        /*03e0*/ 	.word	0x0500000f


	//   ....[174]....
        /*03e4*/ 	.word	0x0500000f


	//   ....[175]....
        /*03e8*/ 	.word	0x0500000f


	//   ....[176]....
        /*03ec*/ 	.word	0x0500000f


	//   ....[177]....
        /*03f0*/ 	.word	0x0500000f


	//   ....[178]....
        /*03f4*/ 	.word	0x0500000f


	//   ....[179]....
        /*03f8*/ 	.word	0x0500000f


	//   ....[180]....
        /*03fc*/ 	.word	0x0500000f


	//   ....[181]....
        /*0400*/ 	.word	0x0500000f


	//   ....[182]....
        /*0404*/ 	.word	0x0500000f


	//   ....[183]....
        /*0408*/ 	.word	0x0500000f


	//   ....[184]....
        /*040c*/ 	.word	0x0500000f


	//   ....[185]....
        /*0410*/ 	.word	0x0500000f


	//   ....[186]....
        /*0414*/ 	.word	0x0500000f


	//   ....[187]....
        /*0418*/ 	.word	0x0500000f


	//   ....[188]....
        /*041c*/ 	.word	0x0500000f


	//   ....[189]....
        /*0420*/ 	.word	0x0500000f


	//   ....[190]....
        /*0424*/ 	.word	0x0500000f


	//   ....[191]....
        /*0428*/ 	.word	0x0500000f


	//   ....[192]....
        /*042c*/ 	.word	0x0500000f


	//   ....[193]....
        /*0430*/ 	.word	0x0500000f


	//   ....[194]....
        /*0434*/ 	.word	0x0500000f


	//   ....[195]....
        /*0438*/ 	.word	0x0500000f


	//   ....[196]....
        /*043c*/ 	.word	0x0500000f


	//   ....[197]....
        /*0440*/ 	.word	0x0500000f


	//   ....[198]....
        /*0444*/ 	.word	0x0500000f


	//   ....[199]....
        /*0448*/ 	.word	0x0500000f


	//   ....[200]....
        /*044c*/ 	.word	0x0500000f


	//   ....[201]....
        /*0450*/ 	.word	0x0500000f


	//   ....[202]....
        /*0454*/ 	.word	0x0500000f


	//   ....[203]....
        /*0458*/ 	.word	0x0500000f


	//   ....[204]....
        /*045c*/ 	.word	0x0500000f


	//   ....[205]....
        /*0460*/ 	.word	0x0500000f


	//   ....[206]....
        /*0464*/ 	.word	0x0500000f


	//   ....[207]....
        /*0468*/ 	.word	0x0500000f


	//   ....[208]....
        /*046c*/ 	.word	0x0500000f


	//   ....[209]....
        /*0470*/ 	.word	0x0500000f


	//   ....[210]....
        /*0474*/ 	.word	0x0500000f


	//   ....[211]....
        /*0478*/ 	.word	0x0500000f


	//   ....[212]....
        /*047c*/ 	.word	0x0500000f


	//   ....[213]....
        /*0480*/ 	.word	0x0500000f


	//   ....[214]....
        /*0484*/ 	.word	0x0500000f


	//   ....[215]....
        /*0488*/ 	.word	0x0500000f


	//   ....[216]....
        /*048c*/ 	.word	0x0500000f


	//   ....[217]....
        /*0490*/ 	.word	0x0500000f


	//   ....[218]....
        /*0494*/ 	.word	0x0500000f


	//   ....[219]....
        /*0498*/ 	.word	0x0500000f


	//   ....[220]....
        /*049c*/ 	.word	0x0500000f


	//   ....[221]....
        /*04a0*/ 	.word	0x0500000f


	//   ....[222]....
        /*04a4*/ 	.word	0x0500000f


	//   ....[223]....
        /*04a8*/ 	.word	0x0500000f


	//   ....[224]....
        /*04ac*/ 	.word	0x0500000f


	//   ....[225]....
        /*04b0*/ 	.word	0x0500000f


	//   ....[226]....
        /*04b4*/ 	.word	0x0500000f


	//   ....[227]....
        /*04b8*/ 	.word	0x0500000f


	//----- nvinfo : EIATTR_COOP_GROUP_INSTR_OFFSETS
	.align		4
.L_1528:
        /*04bc*/ 	.byte	0x04, 0x28
        /*04be*/ 	.short	(.L_1530 - .L_1529)


	//   ....[0]....
.L_1529:
        /*04c0*/ 	.word	0x00000080


	//   ....[1]....
        /*04c4*/ 	.word	0x00000090


	//   ....[2]....
        /*04c8*/ 	.word	0x000002d0


	//   ....[3]....
        /*04cc*/ 	.word	0x00000430


	//   ....[4]....
        /*04d0*/ 	.word	0x00000550


	//   ....[5]....
        /*04d4*/ 	.word	0x000006b0


	//   ....[6]....
        /*04d8*/ 	.word	0x00001800


	//   ....[7]....
        /*04dc*/ 	.word	0x00001e90


	//   ....[8]....
        /*04e0*/ 	.word	0x00001eb0


	//   ....[9]....
        /*04e4*/ 	.word	0x000023d0


	//   ....[10]....
        /*04e8*/ 	.word	0x000024d0


	//   ....[11]....
        /*04ec*/ 	.word	0x00002b00


	//   ....[12]....
        /*04f0*/ 	.word	0x00002b70


	//   ....[13]....
        /*04f4*/ 	.word	0x00003ba0


	//   ....[14]....
        /*04f8*/ 	.word	0x00004080


	//   ....[15]....
        /*04fc*/ 	.word	0x000040a0


	//   ....[16]....
        /*0500*/ 	.word	0x00004120


	//   ....[17]....
        /*0504*/ 	.word	0x00004700


	//   ....[18]....
        /*0508*/ 	.word	0x000047c0


	//   ....[19]....
        /*050c*/ 	.word	0x00006190


	//   ....[20]....
        /*0510*/ 	.word	0x000061c0


	//   ....[21]....
        /*0514*/ 	.word	0x00006620


	//   ....[22]....
        /*0518*/ 	.word	0x000067f0


	//   ....[23]....
        /*051c*/ 	.word	0x00007a00


	//   ....[24]....
        /*0520*/ 	.word	0x00007a80


	//   ....[25]....
        /*0524*/ 	.word	0x00007af0


	//   ....[26]....
        /*0528*/ 	.word	0x00007b10


	//   ....[27]....
        /*052c*/ 	.word	0x00009510


	//   ....[28]....
        /*0530*/ 	.word	0x00009550


	//   ....[29]....
        /*0534*/ 	.word	0x00009580


	//   ....[30]....
        /*0538*/ 	.word	0x000095b0


	//   ....[31]....
        /*053c*/ 	.word	0x00009e70


	//   ....[32]....
        /*0540*/ 	.word	0x00009ea0


	//   ....[33]....
        /*0544*/ 	.word	0x00009ff0


	//   ....[34]....
        /*0548*/ 	.word	0x0000a010


	//   ....[35]....
        /*054c*/ 	.word	0x0000a150


	//   ....[36]....
        /*0550*/ 	.word	0x0000a170


	//   ....[37]....
        /*0554*/ 	.word	0x0000a2c0


	//   ....[38]....
        /*0558*/ 	.word	0x0000a2e0


	//   ....[39]....
        /*055c*/ 	.word	0x0000ac20


	//   ....[40]....
        /*0560*/ 	.word	0x0000ac50


	//   ....[41]....
        /*0564*/ 	.word	0x0000ada0


	//   ....[42]....
        /*0568*/ 	.word	0x0000adc0


	//   ....[43]....
        /*056c*/ 	.word	0x0000af00


	//   ....[44]....
        /*0570*/ 	.word	0x0000af20


	//   ....[45]....
        /*0574*/ 	.word	0x0000b070


	//   ....[46]....
        /*0578*/ 	.word	0x0000b090


	//   ....[47]....
        /*057c*/ 	.word	0x0000b260


	//   ....[48]....
        /*0580*/ 	.word	0x0000b430


	//   ....[49]....
        /*0584*/ 	.word	0x0000b460


	//   ....[50]....
        /*0588*/ 	.word	0x0000b490


	//   ....[51]....
        /*058c*/ 	.word	0x0000b4c0


	//   ....[52]....
        /*0590*/ 	.word	0x0000b4f0


	//   ....[53]....
        /*0594*/ 	.word	0x0000b520


	//   ....[54]....
        /*0598*/ 	.word	0x0000b670


	//   ....[55]....
        /*059c*/ 	.word	0x0000b6a0


	//   ....[56]....
        /*05a0*/ 	.word	0x0000b6d0


	//   ....[57]....
        /*05a4*/ 	.word	0x0000b700


	//   ....[58]....
        /*05a8*/ 	.word	0x0000b730


	//   ....[59]....
        /*05ac*/ 	.word	0x0000b760


	//   ....[60]....
        /*05b0*/ 	.word	0x0000b7f0


	//   ....[61]....
        /*05b4*/ 	.word	0x0000b850


	//   ....[62]....
        /*05b8*/ 	.word	0x0000b8e0


	//   ....[63]....
        /*05bc*/ 	.word	0x0000d0e0


	//   ....[64]....
        /*05c0*/ 	.word	0x0000d100


	//   ....[65]....
        /*05c4*/ 	.word	0x0000d190


	//   ....[66]....
        /*05c8*/ 	.word	0x0000d1b0


	//   ....[67]....
        /*05cc*/ 	.word	0x0000d230


	//   ....[68]....
        /*05d0*/ 	.word	0x0000d250


	//   ....[69]....
        /*05d4*/ 	.word	0x0000d2d0


	//   ....[70]....
        /*05d8*/ 	.word	0x0000d2f0


	//   ....[71]....
        /*05dc*/ 	.word	0x0000d370


	//   ....[72]....
        /*05e0*/ 	.word	0x0000d390


	//   ....[73]....
        /*05e4*/ 	.word	0x0000d3a0


	//   ....[74]....
        /*05e8*/ 	.word	0x0000d3b0


	//   ....[75]....
        /*05ec*/ 	.word	0x0000dbd0


	//   ....[76]....
        /*05f0*/ 	.word	0x0000dc00


	//   ....[77]....
        /*05f4*/ 	.word	0x0000dc30


	//   ....[78]....
        /*05f8*/ 	.word	0x0000dcc0


	//   ....[79]....
        /*05fc*/ 	.word	0x0000dcd0


	//   ....[80]....
        /*0600*/ 	.word	0x0000dd60


	//   ....[81]....
        /*0604*/ 	.word	0x0000dd70


	//   ....[82]....
        /*0608*/ 	.word	0x0000de00


	//   ....[83]....
        /*060c*/ 	.word	0x0000de10


	//   ....[84]....
        /*0610*/ 	.word	0x0000dea0


	//   ....[85]....
        /*0614*/ 	.word	0x0000deb0


	//   ....[86]....
        /*0618*/ 	.word	0x0000df40


	//   ....[87]....
        /*061c*/ 	.word	0x0000df50


	//   ....[88]....
        /*0620*/ 	.word	0x0000dfd0


	//   ....[89]....
        /*0624*/ 	.word	0x0000dfe0


	//   ....[90]....
        /*0628*/ 	.word	0x0000dff0


	//   ....[91]....
        /*062c*/ 	.word	0x0000e470


	//   ....[92]....
        /*0630*/ 	.word	0x0000e4a0


	//   ....[93]....
        /*0634*/ 	.word	0x0000e4f0


	//   ....[94]....
        /*0638*/ 	.word	0x0000e5a0


	//   ....[95]....
        /*063c*/ 	.word	0x0000e5c0


	//   ....[96]....
        /*0640*/ 	.word	0x0000e670


	//   ....[97]....
        /*0644*/ 	.word	0x0000e680


	//   ....[98]....
        /*0648*/ 	.word	0x0000e6b0


	//   ....[99]....
        /*064c*/ 	.word	0x0000e740


	//   ....[100]....
        /*0650*/ 	.word	0x0000e7e0


	//   ....[101]....
        /*0654*/ 	.word	0x0000e800


	//   ....[102]....
        /*0658*/ 	.word	0x0000e810


	//   ....[103]....
        /*065c*/ 	.word	0x0000ef40


	//   ....[104]....
        /*0660*/ 	.word	0x0000ef60


	//   ....[105]....
        /*0664*/ 	.word	0x0000ef70


	//   ....[106]....
        /*0668*/ 	.word	0x0000efb0


	//   ....[107]....
        /*066c*/ 	.word	0x0000efc0


	//   ....[108]....
        /*0670*/ 	.word	0x0000f000


	//   ....[109]....
        /*0674*/ 	.word	0x0000f010


	//   ....[110]....
        /*0678*/ 	.word	0x0000f050


	//   ....[111]....
        /*067c*/ 	.word	0x0000f060


	//   ....[112]....
        /*0680*/ 	.word	0x0000f0a0


	//   ....[113]....
        /*0684*/ 	.word	0x0000f0b0


	//   ....[114]....
        /*0688*/ 	.word	0x0000f0c0


	//   ....[115]....
        /*068c*/ 	.word	0x0000f430


	//   ....[116]....
        /*0690*/ 	.word	0x0000f450


	//   ....[117]....
        /*0694*/ 	.word	0x0000f460


	//   ....[118]....
        /*0698*/ 	.word	0x0000f470


	//   ....[119]....
        /*069c*/ 	.word	0x0000f480


	//   ....[120]....
        /*06a0*/ 	.word	0x0000f4a0


	//   ....[121]....
        /*06a4*/ 	.word	0x0000f510


	//   ....[122]....
        /*06a8*/ 	.word	0x0000f540


	//   ....[123]....
        /*06ac*/ 	.word	0x0000f550


	//   ....[124]....
        /*06b0*/ 	.word	0x0000f5c0


	//   ....[125]....
        /*06b4*/ 	.word	0x0000f5d0


	//   ....[126]....
        /*06b8*/ 	.word	0x0000f6d0


	//   ....[127]....
        /*06bc*/ 	.word	0x0000fb80


	//   ....[128]....
        /*06c0*/ 	.word	0x0000fbb0


	//   ....[129]....
        /*06c4*/ 	.word	0x0000fbe0


	//   ....[130]....
        /*06c8*/ 	.word	0x0000fc10


	//   ....[131]....
        /*06cc*/ 	.word	0x0000fc40


	//   ....[132]....
        /*06d0*/ 	.word	0x0000fc70


	//   ....[133]....
        /*06d4*/ 	.word	0x0000fca0


	//   ....[134]....
        /*06d8*/ 	.word	0x0000fcd0


	//   ....[135]....
        /*06dc*/ 	.word	0x0000fe50


	//   ....[136]....
        /*06e0*/ 	.word	0x0000fe80


	//   ....[137]....
        /*06e4*/ 	.word	0x0000feb0


	//   ....[138]....
        /*06e8*/ 	.word	0x0000fee0


	//   ....[139]....
        /*06ec*/ 	.word	0x0000ff10


	//   ....[140]....
        /*06f0*/ 	.word	0x0000ff40


	//   ....[141]....
        /*06f4*/ 	.word	0x00010000


	//   ....[142]....
        /*06f8*/ 	.word	0x00010020


	//   ....[143]....
        /*06fc*/ 	.word	0x00010090


	//   ....[144]....
        /*0700*/ 	.word	0x00010730


	//   ....[145]....
        /*0704*/ 	.word	0x00010ce0


	//   ....[146]....
        /*0708*/ 	.word	0x00010dd0


	//   ....[147]....
        /*070c*/ 	.word	0x00010e70


	//   ....[148]....
        /*0710*/ 	.word	0x00010ed0


	//   ....[149]....
        /*0714*/ 	.word	0x00010fc0


	//   ....[150]....
        /*0718*/ 	.word	0x00011030


	//   ....[151]....
        /*071c*/ 	.word	0x00011120


	//   ....[152]....
        /*0720*/ 	.word	0x00011190


	//   ....[153]....
        /*0724*/ 	.word	0x00011280


	//   ....[154]....
        /*0728*/ 	.word	0x000112f0


	//   ....[155]....
        /*072c*/ 	.word	0x000113e0


	//   ....[156]....
        /*0730*/ 	.word	0x00011450


	//   ....[157]....
        /*0734*/ 	.word	0x00011530


	//   ....[158]....
        /*0738*/ 	.word	0x000115e0


	//   ....[159]....
        /*073c*/ 	.word	0x00011650


	//   ....[160]....
        /*0740*/ 	.word	0x000116b0


	//   ....[161]....
        /*0744*/ 	.word	0x000117a0


	//   ....[162]....
        /*0748*/ 	.word	0x00011800


	//   ....[163]....
        /*074c*/ 	.word	0x00011900


	//   ....[164]....
        /*0750*/ 	.word	0x00011960


	//   ....[165]....
        /*0754*/ 	.word	0x00011a60


	//   ....[166]....
        /*0758*/ 	.word	0x00011ac0


	//   ....[167]....
        /*075c*/ 	.word	0x00011bc0


	//   ....[168]....
        /*0760*/ 	.word	0x00011c20


	//   ....[169]....
        /*0764*/ 	.word	0x00011d20


	//   ....[170]....
        /*0768*/ 	.word	0x00011d80


	//   ....[171]....
        /*076c*/ 	.word	0x00011e80


	//   ....[172]....
        /*0770*/ 	.word	0x00011ee0


	//   ....[173]....
        /*0774*/ 	.word	0x00011fc0


	//   ....[174]....
        /*0778*/ 	.word	0x000120f0


	//   ....[175]....
        /*077c*/ 	.word	0x000121d0


	//   ....[176]....
        /*0780*/ 	.word	0x00012280


	//   ....[177]....
        /*0784*/ 	.word	0x00012390


	//   ....[178]....
        /*0788*/ 	.word	0x000123f0


	//   ....[179]....
        /*078c*/ 	.word	0x00012500


	//   ....[180]....
        /*0790*/ 	.word	0x00012560


	//   ....[181]....
        /*0794*/ 	.word	0x00012670


	//   ....[182]....
        /*0798*/ 	.word	0x000126d0


	//   ....[183]....
        /*079c*/ 	.word	0x000127e0


	//   ....[184]....
        /*07a0*/ 	.word	0x00012840


	//   ....[185]....
        /*07a4*/ 	.word	0x00012900


	//   ....[186]....
        /*07a8*/ 	.word	0x00012a60


	//   ....[187]....
        /*07ac*/ 	.word	0x00012b00


	//   ....[188]....
        /*07b0*/ 	.word	0x00012b60


	//   ....[189]....
        /*07b4*/ 	.word	0x00012c10


	//   ....[190]....
        /*07b8*/ 	.word	0x00012c70


	//   ....[191]....
        /*07bc*/ 	.word	0x00012d20


	//   ....[192]....
        /*07c0*/ 	.word	0x00012d80


	//   ....[193]....
        /*07c4*/ 	.word	0x00012e30


	//   ....[194]....
        /*07c8*/ 	.word	0x00012e90


	//   ....[195]....
        /*07cc*/ 	.word	0x00012f40


	//   ....[196]....
        /*07d0*/ 	.word	0x00012fa0


	//   ....[197]....
        /*07d4*/ 	.word	0x00013050


	//   ....[198]....
        /*07d8*/ 	.word	0x00013130


	//   ....[199]....
        /*07dc*/ 	.word	0x000131d0


	//   ....[200]....
        /*07e0*/ 	.word	0x00013230


	//   ....[201]....
        /*07e4*/ 	.word	0x00013300


	//   ....[202]....
        /*07e8*/ 	.word	0x00013360


	//   ....[203]....
        /*07ec*/ 	.word	0x00013430


	//   ....[204]....
        /*07f0*/ 	.word	0x00013490


	//   ....[205]....
        /*07f4*/ 	.word	0x00013570


	//   ....[206]....
        /*07f8*/ 	.word	0x000135d0


	//   ....[207]....
        /*07fc*/ 	.word	0x000136a0


	//   ....[208]....
        /*0800*/ 	.word	0x00013700


	//   ....[209]....
        /*0804*/ 	.word	0x000137d0


	//   ....[210]....
        /*0808*/ 	.word	0x00013860


	//   ....[211]....
        /*080c*/ 	.word	0x00013900


	//   ....[212]....
        /*0810*/ 	.word	0x00013a20


	//   ....[213]....
        /*0814*/ 	.word	0x00013a90


	//   ....[214]....
        /*0818*/ 	.word	0x00013b00


	//   ....[215]....
        /*081c*/ 	.word	0x00013b70


	//   ....[216]....
        /*0820*/ 	.word	0x00013be0


	//   ....[217]....
        /*0824*/ 	.word	0x00013c60


	//   ....[218]....
        /*0828*/ 	.word	0x00013cf0


	//   ....[219]....
        /*082c*/ 	.word	0x00013d80


	//   ....[220]....
        /*0830*/ 	.word	0x00013df0


	//   ....[221]....
        /*0834*/ 	.word	0x00013e60


	//   ....[222]....
        /*0838*/ 	.word	0x00013ed0


	//   ....[223]....
        /*083c*/ 	.word	0x00013f50


	//   ....[224]....
        /*0840*/ 	.word	0x00013fc0


	//   ....[225]....
        /*0844*/ 	.word	0x00014060


	//   ....[226]....
        /*0848*/ 	.word	0x000140f0


	//   ....[227]....
        /*084c*/ 	.word	0x00014210


	//----- nvinfo : EIATTR_REG_RECONFIG
	.align		4
.L_1530:
        /*0850*/ 	.byte	0x01, 0x54
	.zero		2


	//----- nvinfo : EIATTR_SYSCALL_OFFSETS
	.align		4
        /*0854*/ 	.byte	0x04, 0x46
        /*0856*/ 	.short	(.L_1532 - .L_1531)


	//   ....[0]....
.L_1531:
        /*0858*/ 	.word	0x000019e0


	//   ....[1]....
        /*085c*/ 	.word	0x0000c730


	//   ....[2]....
        /*0860*/ 	.word	0x0000c880


	//   ....[3]....
        /*0864*/ 	.word	0x0000c970


	//   ....[4]....
        /*0868*/ 	.word	0x0000d820


	//----- nvinfo : EIATTR_MBARRIER_INSTR_OFFSETS
	.align		4
.L_1532:
        /*086c*/ 	.byte	0x04, 0x39
        /*086e*/ 	.short	(.L_1534 - .L_1533)


	//   ....[0]....
.L_1533:
        /*0870*/ 	.word	0x00000180
        /*0874*/ 	.word	0x000000ff
        /*0878*/ 	.word	0x00022800
        /*087c*/ 	.short	0x0100
        /*087e*/ 	.byte	0x08
	.zero		1


	//   ....[1]....
        /*0880*/ 	.word	0x00000190
        /*0884*/ 	.word	0x000000ff
        /*0888*/ 	.word	0x00022820
        /*088c*/ 	.short	0x0100
        /*088e*/ 	.byte	0x08
	.zero		1


	//   ....[2]....
        /*0890*/ 	.word	0x00000280
        /*0894*/ 	.word	0x000000ff
        /*0898*/ 	.word	0x00022830
        /*089c*/ 	.short	0x0100
        /*089e*/ 	.byte	0x08
	.zero		1


	//   ....[3]....
        /*08a0*/ 	.word	0x00000290
        /*08a4*/ 	.word	0x000000ff
        /*08a8*/ 	.word	0x00022840
        /*08ac*/ 	.short	0x0100
        /*08ae*/ 	.byte	0x08
	.zero		1


	//   ....[4]....
        /*08b0*/ 	.word	0x000002a0
        /*08b4*/ 	.word	0x000000ff
        /*08b8*/ 	.word	0x00022838
        /*08bc*/ 	.short	0x0100
        /*08be*/ 	.byte	0x08
	.zero		1


	//   ....[5]....
        /*08c0*/ 	.word	0x000002b0
        /*08c4*/ 	.word	0x000000ff
        /*08c8*/ 	.word	0x00022848
        /*08cc*/ 	.short	0x0100
        /*08ce*/ 	.byte	0x08
	.zero		1


	//   ....[6]....
        /*08d0*/ 	.word	0x000003e0
        /*08d4*/ 	.word	0x000000ff
        /*08d8*/ 	.word	0x00022850
        /*08dc*/ 	.short	0x0100
        /*08de*/ 	.byte	0x08
	.zero		1


	//   ....[7]....
        /*08e0*/ 	.word	0x000003f0
        /*08e4*/ 	.word	0x000000ff
        /*08e8*/ 	.word	0x00022860
        /*08ec*/ 	.short	0x0100
        /*08ee*/ 	.byte	0x08
	.zero		1


	//   ....[8]....
        /*08f0*/ 	.word	0x00000400
        /*08f4*/ 	.word	0x000000ff
        /*08f8*/ 	.word	0x00022858
        /*08fc*/ 	.short	0x0100
        /*08fe*/ 	.byte	0x08
	.zero		1


	//   ....[9]....
        /*0900*/ 	.word	0x00000410
        /*0904*/ 	.word	0x000000ff
        /*0908*/ 	.word	0x00022868
        /*090c*/ 	.short	0x0100
        /*090e*/ 	.byte	0x08
	.zero		1


	//   ....[10]....
        /*0910*/ 	.word	0x00000500
        /*0914*/ 	.word	0x000000ff
        /*0918*/ 	.word	0x00022870
        /*091c*/ 	.short	0x0100
        /*091e*/ 	.byte	0x06
	.zero		1


	//   ....[11]....
        /*0920*/ 	.word	0x00000510
        /*0924*/ 	.word	0x000000ff
        /*0928*/ 	.word	0x00022880
        /*092c*/ 	.short	0x0100
        /*092e*/ 	.byte	0x06
	.zero		1


	//   ....[12]....
        /*0930*/ 	.word	0x00000520
        /*0934*/ 	.word	0x000000ff
        /*0938*/ 	.word	0x00022878
        /*093c*/ 	.short	0x0100
        /*093e*/ 	.byte	0x06
	.zero		1


	//   ....[13]....
        /*0940*/ 	.word	0x00000530
        /*0944*/ 	.word	0x000000ff
        /*0948*/ 	.word	0x00022888
        /*094c*/ 	.short	0x0100
        /*094e*/ 	.byte	0x06
	.zero		1


	//   ....[14]....
        /*0950*/ 	.word	0x00000660
        /*0954*/ 	.word	0x000000ff
        /*0958*/ 	.word	0x00022890
        /*095c*/ 	.short	0x0100
        /*095e*/ 	.byte	0x08
	.zero		1


	//   ....[15]....
        /*0960*/ 	.word	0x00000670
        /*0964*/ 	.word	0x000000ff
        /*0968*/ 	.word	0x000228a0
        /*096c*/ 	.short	0x0100
        /*096e*/ 	.byte	0x08
	.zero		1


	//   ....[16]....
        /*0970*/ 	.word	0x00000680
        /*0974*/ 	.word	0x000000ff
        /*0978*/ 	.word	0x00022898
        /*097c*/ 	.short	0x0100
        /*097e*/ 	.byte	0x08
	.zero		1


	//   ....[17]....
        /*0980*/ 	.word	0x00000690
        /*0984*/ 	.word	0x000000ff
        /*0988*/ 	.word	0x000228a8
        /*098c*/ 	.short	0x0100
        /*098e*/ 	.byte	0x08
	.zero		1


	//   ....[18]....
        /*0990*/ 	.word	0x000007d0
        /*0994*/ 	.word	0x000000ff
        /*0998*/ 	.word	0x000228b0
        /*099c*/ 	.short	0x0100
        /*099e*/ 	.byte	0x08
	.zero		1


	//   ....[19]....
        /*09a0*/ 	.word	0x000007e0
        /*09a4*/ 	.word	0x000000ff
        /*09a8*/ 	.word	0x000228c0
        /*09ac*/ 	.short	0x0100
        /*09ae*/ 	.byte	0x08
	.zero		1


	//   ....[20]....
        /*09b0*/ 	.word	0x000007f0
        /*09b4*/ 	.word	0x000000ff
        /*09b8*/ 	.word	0x000228b8
        /*09bc*/ 	.short	0x0100
        /*09be*/ 	.byte	0x08
	.zero		1


	//   ....[21]....
        /*09c0*/ 	.word	0x00000800
        /*09c4*/ 	.word	0x000000ff
        /*09c8*/ 	.word	0x000228c8
        /*09cc*/ 	.short	0x0100
        /*09ce*/ 	.byte	0x08
	.zero		1


	//   ....[22]....
        /*09d0*/ 	.word	0x00001a50
        /*09d4*/ 	.word	0x000000ff
        /*09d8*/ 	.word	0x00022800
        /*09dc*/ 	.short	0x010a
        /*09de*/ 	.byte	0x33
	.zero		1


	//   ....[23]....
        /*09e0*/ 	.word	0x00001b20
        /*09e4*/ 	.word	0x000000ff
        /*09e8*/ 	.word	0x00022830
        /*09ec*/ 	.short	0x010a
        /*09ee*/ 	.byte	0x16
	.zero		1


	//   ....[24]....
        /*09f0*/ 	.word	0x00001b60
        /*09f4*/ 	.word	0x000000ff
        /*09f8*/ 	.word	0x00022830
        /*09fc*/ 	.short	0x010a
        /*09fe*/ 	.byte	0x16
	.zero		1


	//   ....[25]....
        /*0a00*/ 	.word	0x00001f10
        /*0a04*/ 	.word	0x000000ff
        /*0a08*/ 	.word	0x00000000
        /*0a0c*/ 	.short	0x0101
        /*0a0e*/ 	.byte	0x06
	.zero		1


	//   ....[26]....
        /*0a10*/ 	.word	0x00003380
        /*0a14*/ 	.word	0x000000ff
        /*0a18*/ 	.word	0x00022850
        /*0a1c*/ 	.short	0x010a
        /*0a1e*/ 	.byte	0x16
	.zero		1


	//   ....[27]....
        /*0a20*/ 	.word	0x000033c0
        /*0a24*/ 	.word	0x000000ff
        /*0a28*/ 	.word	0x00022850
        /*0a2c*/ 	.short	0x010a
        /*0a2e*/ 	.byte	0x16
	.zero		1


	//   ....[28]....
        /*0a30*/ 	.word	0x00003770
        /*0a34*/ 	.word	0x000000ff
        /*0a38*/ 	.word	0x00000000
        /*0a3c*/ 	.short	0x0101
        /*0a3e*/ 	.byte	0x16
	.zero		1


	//   ....[29]....
        /*0a40*/ 	.word	0x000038d0
        /*0a44*/ 	.word	0x000000ff
        /*0a48*/ 	.word	0x00022830
        /*0a4c*/ 	.short	0x010a
        /*0a4e*/ 	.byte	0x19
	.zero		1


	//   ....[30]....
        /*0a50*/ 	.word	0x00003910
        /*0a54*/ 	.word	0x000000ff
        /*0a58*/ 	.word	0x00022830
        /*0a5c*/ 	.short	0x010a
        /*0a5e*/ 	.byte	0x19
	.zero		1


	//   ....[31]....
        /*0a60*/ 	.word	0x00003bf0
        /*0a64*/ 	.word	0x000000ff
        /*0a68*/ 	.word	0x00000000
        /*0a6c*/ 	.short	0x0101
        /*0a6e*/ 	.byte	0x06
	.zero		1


	//   ....[32]....
        /*0a70*/ 	.word	0x00005930
        /*0a74*/ 	.word	0x000000ff
        /*0a78*/ 	.word	0x00022850
        /*0a7c*/ 	.short	0x010a
        /*0a7e*/ 	.byte	0x19
	.zero		1


	//   ....[33]....
        /*0a80*/ 	.word	0x00005980
        /*0a84*/ 	.word	0x000000ff
        /*0a88*/ 	.word	0x00022850
        /*0a8c*/ 	.short	0x010a
        /*0a8e*/ 	.byte	0x19
	.zero		1


	//   ....[34]....
        /*0a90*/ 	.word	0x00005c80
        /*0a94*/ 	.word	0x000000ff
        /*0a98*/ 	.word	0x00000000
        /*0a9c*/ 	.short	0x0101
        /*0a9e*/ 	.byte	0x19
	.zero		1


	//   ....[35]....
        /*0aa0*/ 	.word	0x00005dc0
        /*0aa4*/ 	.word	0x000000ff
        /*0aa8*/ 	.word	0x00022830
        /*0aac*/ 	.short	0x010a
        /*0aae*/ 	.byte	0x18
	.zero		1


	//   ....[36]....
        /*0ab0*/ 	.word	0x00005e00
        /*0ab4*/ 	.word	0x000000ff
        /*0ab8*/ 	.word	0x00022830
        /*0abc*/ 	.short	0x010a
        /*0abe*/ 	.byte	0x18
	.zero		1


	//   ....[37]....
        /*0ac0*/ 	.word	0x00006050
        /*0ac4*/ 	.word	0x000000ff
        /*0ac8*/ 	.word	0x00000000
        /*0acc*/ 	.short	0x0101
        /*0ace*/ 	.byte	0x06
	.zero		1


	//   ....[38]....
        /*0ad0*/ 	.word	0x000076a0
        /*0ad4*/ 	.word	0x000000ff
        /*0ad8*/ 	.word	0x00022850
        /*0adc*/ 	.short	0x010a
        /*0ade*/ 	.byte	0x18
	.zero		1


	//   ....[39]....
        /*0ae0*/ 	.word	0x000076f0
        /*0ae4*/ 	.word	0x000000ff
        /*0ae8*/ 	.word	0x00022850
        /*0aec*/ 	.short	0x010a
        /*0aee*/ 	.byte	0x18
	.zero		1


	//   ....[40]....
        /*0af0*/ 	.word	0x000079e0
        /*0af4*/ 	.word	0x000000ff
        /*0af8*/ 	.word	0x00000000
        /*0afc*/ 	.short	0x0101
        /*0afe*/ 	.byte	0x18
	.zero		1


	//   ....[41]....
        /*0b00*/ 	.word	0x00009e90
        /*0b04*/ 	.word	0x000000ff
        /*0b08*/ 	.word	0x00000000
        /*0b0c*/ 	.short	0x0101
        /*0b0e*/ 	.byte	0x0a
	.zero		1


	//   ....[42]....
        /*0b10*/ 	.word	0x0000ce60
        /*0b14*/ 	.word	0x00000021
        /*0b18*/ 	.word	0x00022840
        /*0b1c*/ 	.short	0x010a
        /*0b1e*/ 	.byte	0x3f
	.zero		1


	//   ....[43]....
        /*0b20*/ 	.word	0x0000d4b0
        /*0b24*/ 	.word	0x00000021
        /*0b28*/ 	.word	0x00022830
        /*0b2c*/ 	.short	0x0107
        /*0b2e*/ 	.byte	0x3f
	.zero		1


	//   ....[44]....
        /*0b30*/ 	.word	0x0000d590
        /*0b34*/ 	.word	0x00000021
        /*0b38*/ 	.word	0x00022830
        /*0b3c*/ 	.short	0x0101
        /*0b3e*/ 	.byte	0x3f
	.zero		1


	//   ....[45]....
        /*0b40*/ 	.word	0x0000e0f0
        /*0b44*/ 	.word	0x00000016
        /*0b48*/ 	.word	0x00022800
        /*0b4c*/ 	.short	0x0107
        /*0b4e*/ 	.byte	0x3f
	.zero		1


	//   ....[46]....
        /*0b50*/ 	.word	0x0000e1e0
        /*0b54*/ 	.word	0x00000016
        /*0b58*/ 	.word	0x00022800
        /*0b5c*/ 	.short	0x0101
        /*0b5e*/ 	.byte	0x3f
	.zero		1


	//   ....[47]....
        /*0b60*/ 	.word	0x0000e200
        /*0b64*/ 	.word	0x00000016
        /*0b68*/ 	.word	0x00022820
        /*0b6c*/ 	.short	0x010a
        /*0b6e*/ 	.byte	0x3f
	.zero		1


	//   ....[48]....
        /*0b70*/ 	.word	0x0000e290
        /*0b74*/ 	.word	0x00000021
        /*0b78*/ 	.word	0x00022860
        /*0b7c*/ 	.short	0x010a
        /*0b7e*/ 	.byte	0x3f
	.zero		1


	//   ....[49]....
        /*0b80*/ 	.word	0x0000e990
        /*0b84*/ 	.word	0x00000021
        /*0b88*/ 	.word	0x00022850
        /*0b8c*/ 	.short	0x0107
        /*0b8e*/ 	.byte	0x3f
	.zero		1


	//   ....[50]....
        /*0b90*/ 	.word	0x0000ea60
        /*0b94*/ 	.word	0x00000021
        /*0b98*/ 	.word	0x00022850
        /*0b9c*/ 	.short	0x0101
        /*0b9e*/ 	.byte	0x3f
	.zero		1


	//   ....[51]....
        /*0ba0*/ 	.word	0x0000eda0
        /*0ba4*/ 	.word	0x0000000a
        /*0ba8*/ 	.word	0x00022840
        /*0bac*/ 	.short	0x010a
        /*0bae*/ 	.byte	0x3f
	.zero		1


	//   ....[52]....
        /*0bb0*/ 	.word	0x0000f170
        /*0bb4*/ 	.word	0x0000000a
        /*0bb8*/ 	.word	0x00022830
        /*0bbc*/ 	.short	0x0107
        /*0bbe*/ 	.byte	0x3f
	.zero		1


	//   ....[53]....
        /*0bc0*/ 	.word	0x0000f230
        /*0bc4*/ 	.word	0x0000000a
        /*0bc8*/ 	.word	0x00022830
        /*0bcc*/ 	.short	0x0101
        /*0bce*/ 	.byte	0x3f
	.zero		1


	//   ....[54]....
        /*0bd0*/ 	.word	0x0000f260
        /*0bd4*/ 	.word	0x0000000a
        /*0bd8*/ 	.word	0x00022860
        /*0bdc*/ 	.short	0x010a
        /*0bde*/ 	.byte	0x3f
	.zero		1


	//   ....[55]....
        /*0be0*/ 	.word	0x0000f780
        /*0be4*/ 	.word	0x0000000a
        /*0be8*/ 	.word	0x00022850
        /*0bec*/ 	.short	0x0107
        /*0bee*/ 	.byte	0x3f
	.zero		1


	//   ....[56]....
        /*0bf0*/ 	.word	0x0000f840
        /*0bf4*/ 	.word	0x0000000a
        /*0bf8*/ 	.word	0x00022850
        /*0bfc*/ 	.short	0x0101
        /*0bfe*/ 	.byte	0x3f
	.zero		1


	//   ....[57]....
        /*0c00*/ 	.word	0x000106b0
        /*0c04*/ 	.word	0x00000007
        /*0c08*/ 	.word	0x00022820
        /*0c0c*/ 	.short	0x010a
        /*0c0e*/ 	.byte	0x3f
	.zero		1


	//   ....[58]....
        /*0c10*/ 	.word	0x00010830
        /*0c14*/ 	.word	0x00000005
        /*0c18*/ 	.word	0x00022840
        /*0c1c*/ 	.short	0x010a
        /*0c1e*/ 	.byte	0x3f
	.zero		1


	//   ....[59]....
        /*0c20*/ 	.word	0x000108d0
        /*0c24*/ 	.word	0x00000003
        /*0c28*/ 	.word	0x00022840
        /*0c2c*/ 	.short	0x010a
        /*0c2e*/ 	.byte	0x3f
	.zero		1


	//   ....[60]....
        /*0c30*/ 	.word	0x00010910
        /*0c34*/ 	.word	0x00000005
        /*0c38*/ 	.word	0x00022860
        /*0c3c*/ 	.short	0x010a
        /*0c3e*/ 	.byte	0x3f
	.zero		1


	//   ....[61]....
        /*0c40*/ 	.word	0x00010950
        /*0c44*/ 	.word	0x00000003
        /*0c48*/ 	.word	0x00022860
        /*0c4c*/ 	.short	0x010a
        /*0c4e*/ 	.byte	0x3f
	.zero		1


	//   ....[62]....
        /*0c50*/ 	.word	0x000109c0
        /*0c54*/ 	.word	0x00000003
        /*0c58*/ 	.word	0x00022800
        /*0c5c*/ 	.short	0x010a
        /*0c5e*/ 	.byte	0x3f
	.zero		1


	//   ....[63]....
        /*0c60*/ 	.word	0x00010a20
        /*0c64*/ 	.word	0x00000003
        /*0c68*/ 	.word	0x00022830
        /*0c6c*/ 	.short	0x010a
        /*0c6e*/ 	.byte	0x3f
	.zero		1


	//   ....[64]....
        /*0c70*/ 	.word	0x00010a80
        /*0c74*/ 	.word	0x00000009
        /*0c78*/ 	.word	0x00022850
        /*0c7c*/ 	.short	0x010a
        /*0c7e*/ 	.byte	0x3f
	.zero		1


	//   ....[65]....
        /*0c80*/ 	.word	0x00010ae0
        /*0c84*/ 	.word	0x00000000
        /*0c88*/ 	.word	0x00022830
        /*0c8c*/ 	.short	0x010a
        /*0c8e*/ 	.byte	0x3f
	.zero		1


	//   ....[66]....
        /*0c90*/ 	.word	0x00010b40
        /*0c94*/ 	.word	0x0000000a
        /*0c98*/ 	.word	0x00022850
        /*0c9c*/ 	.short	0x010a
        /*0c9e*/ 	.byte	0x3f
	.zero		1


	//   ....[67]....
        /*0ca0*/ 	.word	0x00010ba0
        /*0ca4*/ 	.word	0x00000000
        /*0ca8*/ 	.word	0x00022830
        /*0cac*/ 	.short	0x010a
        /*0cae*/ 	.byte	0x3f
	.zero		1


	//   ....[68]....
        /*0cb0*/ 	.word	0x00010c00
        /*0cb4*/ 	.word	0x0000000a
        /*0cb8*/ 	.word	0x00022850
        /*0cbc*/ 	.short	0x010a
        /*0cbe*/ 	.byte	0x3f
	.zero		1


	//   ....[69]....
        /*0cc0*/ 	.word	0x00010d20
        /*0cc4*/ 	.word	0x00000021
        /*0cc8*/ 	.word	0x00022840
        /*0ccc*/ 	.short	0x010a
        /*0cce*/ 	.byte	0x3f
	.zero		1


	//   ....[70]....
        /*0cd0*/ 	.word	0x00011ff0
        /*0cd4*/ 	.word	0x00000016
        /*0cd8*/ 	.word	0x00022820
        /*0cdc*/ 	.short	0x010a
        /*0cde*/ 	.byte	0x3f
	.zero		1


	//   ....[71]....
        /*0ce0*/ 	.word	0x00012040
        /*0ce4*/ 	.word	0x00000021
        /*0ce8*/ 	.word	0x00022860
        /*0cec*/ 	.short	0x010a
        /*0cee*/ 	.byte	0x3f
	.zero		1


	//   ....[72]....
        /*0cf0*/ 	.word	0x000129b0
        /*0cf4*/ 	.word	0x0000000a
        /*0cf8*/ 	.word	0x00022840
        /*0cfc*/ 	.short	0x010a
        /*0cfe*/ 	.byte	0x3f
	.zero		1


	//   ....[73]....
        /*0d00*/ 	.word	0x00013080
        /*0d04*/ 	.word	0x0000000a
        /*0d08*/ 	.word	0x00022860
        /*0d0c*/ 	.short	0x010a
        /*0d0e*/ 	.byte	0x3f
	.zero		1


	//   ....[74]....
        /*0d10*/ 	.word	0x00014130
        /*0d14*/ 	.word	0x00000007
        /*0d18*/ 	.word	0x00022820
        /*0d1c*/ 	.short	0x010a
        /*0d1e*/ 	.byte	0x3f
	.zero		1


	//   ....[75]....
        /*0d20*/ 	.word	0x000142d0
        /*0d24*/ 	.word	0x00000005
        /*0d28*/ 	.word	0x00022840
        /*0d2c*/ 	.short	0x010a
        /*0d2e*/ 	.byte	0x3f
	.zero		1


	//   ....[76]....
        /*0d30*/ 	.word	0x00014320
        /*0d34*/ 	.word	0x00000003
        /*0d38*/ 	.word	0x00022840
        /*0d3c*/ 	.short	0x010a
        /*0d3e*/ 	.byte	0x3f
	.zero		1


	//   ....[77]....
        /*0d40*/ 	.word	0x00014370
        /*0d44*/ 	.word	0x00000005
        /*0d48*/ 	.word	0x00022860
        /*0d4c*/ 	.short	0x010a
        /*0d4e*/ 	.byte	0x3f
	.zero		1


	//----- nvinfo : EIATTR_NUM_MBARRIERS
	.align		4
.L_1534:
        /*0d50*/ 	.byte	0x03, 0x38
        /*0d52*/ 	.short	0x0016


	//----- nvinfo : EIATTR_EXIT_INSTR_OFFSETS
	.align		4
        /*0d54*/ 	.byte	0x04, 0x1c
        /*0d56*/ 	.short	(.L_1536 - .L_1535)


	//   ....[0]....
.L_1535:
        /*0d58*/ 	.word	0x000009b0


	//   ....[1]....
        /*0d5c*/ 	.word	0x0000b210


	//   ....[2]....
        /*0d60*/ 	.word	0x000109a0


	//----- nvinfo : EIATTR_MAX_THREADS
	.align		4
.L_1536:
        /*0d64*/ 	.byte	0x04, 0x05
        /*0d66*/ 	.short	(.L_1538 - .L_1537)
.L_1537:
        /*0d68*/ 	.word	0x00000180
        /*0d6c*/ 	.word	0x00000001
        /*0d70*/ 	.word	0x00000001


	//----- nvinfo : EIATTR_CRS_STACK_SIZE
	.align		4
.L_1538:
        /*0d74*/ 	.byte	0x04, 0x1e
        /*0d76*/ 	.short	(.L_1540 - .L_1539)
.L_1539:
        /*0d78*/ 	.word	0x00000000


	//----- nvinfo : EIATTR_CBANK_PARAM_SIZE
	.align		4
.L_1540:
        /*0d7c*/ 	.byte	0x03, 0x19
        /*0d7e*/ 	.short	0x0af0


	//----- nvinfo : EIATTR_PARAM_CBANK
	.align		4
        /*0d80*/ 	.byte	0x04, 0x0a
        /*0d82*/ 	.short	(.L_1542 - .L_1541)
	.align		4
.L_1541:
        /*0d84*/ 	.word	index@(.nv.constant0._ZN7cutlass13device_kernelIN5flash11enable_sm90INS1_16FlashAttnFwdSm90INS1_25CollectiveMainloopFwdSm90ILi2EN4cute5tupleIJNS5_1CILi1EEES8_S8_EEENS6_IJNS7_ILi128EEENS7_ILi96EEENS7_ILi64EEEEEELi256ENS_6half_tEfNS_4arch4Sm90ELb1ELb0ELb0ELb1ELb1ELb0ELb0ELb1ELb0ELb1ELb0ELb0EEENS1_21CollectiveEpilogueFwdINS6_IJSA_NS7_ILi256EEESB_EEES9_SE_SG_Li256ELb1ELb1ELb0ELb0EEENS1_36VarlenDynamicPersistentTileSchedulerILi128ELi96ELi256ELi128ELb0ELb1ELb1ELb1ELb1ELb1EEEEEEEEEvNT_6ParamsE)
        /*0d88*/ 	.short	0x0210
        /*0d8a*/ 	.short	0x0af0


	//----- nvinfo : EIATTR_SW_WAR
	.align		4
.L_1542:
        /*0d8c*/ 	.byte	0x04, 0x36
        /*0d8e*/ 	.short	(.L_1544 - .L_1543)
.L_1543:
        /*0d90*/ 	.word	0x00000008
.L_1544:


//--------------------- .nv.info._ZN7cutlass13device_kernelIN5flash11enable_sm90INS1_16FlashAttnFwdSm90INS1_25CollectiveMainloopFwdSm90ILi2EN4cute5tupleIJNS5_1CILi1EEES8_S8_EEENS6_IJNS7_ILi128EEENS7_ILi96EEENS7_ILi64EEEEEELi256ENS_6half_tEfNS_4arch4Sm90ELb1ELb0ELb0ELb1ELb1ELb1ELb0ELb1ELb0ELb1ELb0ELb0EEENS1_21CollectiveEpilogueFwdINS6_IJSA_NS7_ILi256EEESB_EEES9_SE_SG_Li256ELb1ELb1ELb0ELb0EEENS1_36VarlenDynamicPersistentTileSchedulerILi128ELi96ELi256ELi128ELb0ELb1ELb1ELb1ELb1ELb1EEEEEEEEEvNT_6ParamsE --------------------------
	.section	.nv.info._ZN7cutlass13device_kernelIN5flash11enable_sm90INS1_16FlashAttnFwdSm90INS1_25CollectiveMainloopFwdSm90ILi2EN4cute5tupleIJNS5_1CILi1EEES8_S8_EEENS6_IJNS7_ILi128EEENS7_ILi96EEENS7_ILi64EEEEEELi256ENS_6half_tEfNS_4arch4Sm90ELb1ELb0ELb0ELb1ELb1ELb1ELb0ELb1ELb0ELb1ELb0ELb0EEENS1_21CollectiveEpilogueFwdINS6_IJSA_NS7_ILi256EEESB_EEES9_SE_SG_Li256ELb1ELb1ELb0ELb0EEENS1_36VarlenDynamicPersistentTileSchedulerILi128ELi96ELi256ELi128ELb0ELb1ELb1ELb1ELb1ELb1EEEEEEEEEvNT_6ParamsE,"",@"SHT_CUDA_INFO"
	.sectionflags	@""
	.align	4


	//----- nvinfo : EIATTR_CUDA_API_VERSION
	.align		4
        /*0000*/ 	.byte	0x04, 0x37
        /*0002*/ 	.short	(.L_1546 - .L_1545)
.L_1545:
        /*0004*/ 	.word	0x00000082


	//----- nvinfo : EIATTR_KPARAM_INFO
	.align		4
.L_1546:
        /*0008*/ 	.byte	0x04, 0x17
        /*000a*/ 	.short	(.L_1548 - .L_1547)
.L_1547:
        /*000c*/ 	.word	0x00000000
        /*0010*/ 	.short	0x0000
        /*0012*/ 	.short	0x0070
        /*0014*/ 	.byte	0x00, 0xf0, 0x01, 0x2a


	//----- nvinfo : EIATTR_SPARSE_MMA_MASK
	.align		4
.L_1548:
        /*0018*/ 	.byte	0x03, 0x50
        /*001a*/ 	.short	0x0000


	//----- nvinfo : EIATTR_MAXREG_COUNT
	.align		4
        /*001c*/ 	.byte	0x03, 0x1b
        /*001e*/ 	.short	0x00a8


	//----- nvinfo : EIATTR_NUM_BARRIERS
	.align		4
        /*0020*/ 	.byte	0x02, 0x4c
        /*0022*/ 	.byte	0x10
	.zero		1


	//----- nvinfo : EIATTR_EXTERNS
	.align		4
        /*0024*/ 	.byte	0x04, 0x0f
        /*0026*/ 	.short	(.L_1550 - .L_1549)


	//   ....[0]....
	.align		4
.L_1549:
        /*0028*/ 	.word	index@(__assertfail)


	//----- nvinfo : EIATTR_ANNOTATIONS
	.align		4
.L_1550:
        /*002c*/ 	.byte	0x04, 0x55
        /*002e*/ 	.short	(.L_1552 - .L_1551)


	//   ....[0]....
.L_1551:
        /* <DEDUP_REMOVED lines=48> */


	//----- nvinfo : EIATTR_MERCURY_ISA_VERSION
	.align		4
.L_1552:
        /*0318*/ 	.byte	0x03, 0x5f
        /*031a*/ 	.short	0x0101


	//----- nvinfo : EIATTR_UNUSED_LOAD_BYTE_OFFSET
	.align		4
        /*031c*/ 	.byte	0x04, 0x44
        /*031e*/ 	.short	(.L_1554 - .L_1553)


	//   ....[0]....
.L_1553:
        /*0320*/ 	.word	0x00000a60
        /*0324*/ 	.word	0x0000fff0


	//   ....[1]....
        /*0328*/ 	.word	0x00010510
        /*032c*/ 	.word	0x0000fff0


	//----- nvinfo : EIATTR_INT_WARP_WIDE_INSTR_OFFSETS
	.align		4
.L_1554:
        /*0330*/ 	.byte	0x04, 0x31
        /*0332*/ 	.short	(.L_1556 - .L_1555)


	//   ....[0]....
.L_1555:
        /*0334*/ 	.word	0x00000120


	//   ....[1]....
        /*0338*/ 	.word	0x000001c0


	//   ....[2]....
        /*033c*/ 	.word	0x00000230


	//   ....[3]....
        /*0340*/ 	.word	0x00015ea0


	//   ....[4]....
        /*0344*/ 	.word	0x00015f30


	//   ....[5]....
        /*0348*/ 	.word	0x00019310


	//   ....[6]....
        /*034c*/ 	.word	0x000193a0


	//----- nvinfo : EIATTR_COOP_GROUP_MASK_REGIDS
	.align		4
.L_1556:
        /*0350*/ 	.byte	0x04, 0x29
        /*0352*/ 	.short	(.L_1558 - .L_1557)


	//   ....[0]....
.L_1557:
        /*0354*/ 	.word	0xffffffff


	//   ....[1]....
        /*0358*/ 	.word	0xffffffff


	//   ....[2]....
        /*035c*/ 	.word	0xffffffff


	//   ....[3]....
        /*0360*/ 	.word	0xffffffff


	//   ....[4]....
        /*0364*/ 	.word	0xffffffff


	//   ....[5]....
        /*0368*/ 	.word	0xffffffff


	//   ....[6]....
        /*036c*/ 	.word	0xffffffff


	//   ....[7]....
        /*0370*/ 	.word	0xffffffff


	//   ....[8]....
        /*0374*/ 	.word	0xffffffff


	//   ....[9]....
        /*0378*/ 	.word	0xffffffff


	//   ....[10]....
        /*037c*/ 	.word	0xffffffff


	//   ....[11]....
        /*0380*/ 	.word	0xffffffff


	//   ....[12]....
        /*0384*/ 	.word	0xffffffff


	//   ....[13]....
        /*0388*/ 	.word	0xffffffff


	//   ....[14]....
        /*038c*/ 	.word	0xffffffff


	//   ....[15]....
        /*0390*/ 	.word	0xffffffff


	//   ....[16]....
        /*0394*/ 	.word	0xffffffff


	//   ....[17]....
        /*0398*/ 	.word	0xffffffff


	//   ....[18]....
        /*039c*/ 	.word	0xffffffff


	//   ....[19]....
        /*03a0*/ 	.word	0xffffffff


	//   ....[20]....
        /*03a4*/ 	.word	0xffffffff


	//   ....[21]....
        /*03a8*/ 	.word	0xffffffff


	//   ....[22]....
        /*03ac*/ 	.word	0xffffffff


	//   ....[23]....
        /*03b0*/ 	.word	0xffffffff


	//   ....[24]....
        /*03b4*/ 	.word	0xffffffff


	//   ....[25]....
        /*03b8*/ 	.word	0xffffffff


	//   ....[26]....
        /*03bc*/ 	.word	0xffffffff


	//   ....[27]....
        /*03c0*/ 	.word	0xffffffff


	//   ....[28]....
        /*03c4*/ 	.word	0xffffffff


	//   ....[29]....
        /*03c8*/ 	.word	0xffffffff


	//   ....[30]....
        /*03cc*/ 	.word	0xffffffff


	//   ....[31]....
        /*03d0*/ 	.word	0xffffffff


	//   ....[32]....
        /*03d4*/ 	.word	0xffffffff


	//   ....[33]....
        /*03d8*/ 	.word	0xffffffff


	//   ....[34]....
        /*03dc*/ 	.word	0xffffffff


	//   ....[35]....
        /*03e0*/ 	.word	0xffffffff


	//   ....[36]....
        /*03e4*/ 	.word	0xffffffff


	//   ....[37]....
        /*03e8*/ 	.word	0xffffffff


	//   ....[38]....
        /*03ec*/ 	.word	0xffffffff


	//   ....[39]....
        /*03f0*/ 	.word	0xffffffff


	//   ....[40]....
        /*03f4*/ 	.word	0xffffffff


	//   ....[41]....
        /*03f8*/ 	.word	0xffffffff


	//   ....[42]....
        /*03fc*/ 	.word	0xffffffff


	//   ....[43]....
        /*0400*/ 	.word	0xffffffff


	//   ....[44]....
        /*0404*/ 	.word	0xffffffff


	//   ....[45]....
        /*0408*/ 	.word	0xffffffff


	//   ....[46]....
        /*040c*/ 	.word	0xffffffff


	//   ....[47]....
        /*0410*/ 	.word	0xffffffff


	//   ....[48]....
        /*0414*/ 	.word	0xffffffff


	//   ....[49]....
        /*0418*/ 	.word	0xffffffff


	//   ....[50]....
        /*041c*/ 	.word	0xffffffff


	//   ....[51]....
        /*0420*/ 	.word	0xffffffff


	//   ....[52]....
        /*0424*/ 	.word	0xffffffff


	//   ....[53]....
        /*0428*/ 	.word	0xffffffff


	//   ....[54]....
        /*042c*/ 	.word	0xffffffff


	//   ....[55]....
        /*0430*/ 	.word	0xffffffff


	//   ....[56]....
        /*0434*/ 	.word	0xffffffff


	//   ....[57]....
        /*0438*/ 	.word	0xffffffff


	//   ....[58]....
        /*043c*/ 	.word	0xffffffff


	//   ....[59]....
        /*0440*/ 	.word	0xffffffff


	//   ....[60]....
        /*0444*/ 	.word	0xffffffff


	//   ....[61]....
        /*0448*/ 	.word	0xffffffff


	//   ....[62]....
        /*044c*/ 	.word	0xffffffff


	//   ....[63]....
        /*0450*/ 	.word	0xffffffff


	//   ....[64]....
        /*0454*/ 	.word	0xffffffff


	//   ....[65]....
        /*0458*/ 	.word	0xffffffff


	//   ....[66]....
        /*045c*/ 	.word	0xffffffff


	//   ....[67]....
        /*0460*/ 	.word	0xffffffff


	//   ....[68]....
        /*0464*/ 	.word	0xffffffff


	//   ....[69]....
        /*0468*/ 	.word	0xffffffff


	//   ....[70]....
        /*046c*/ 	.word	0xffffffff


	//   ....[71]....
        /*0470*/ 	.word	0xffffffff


	//   ....[72]....
        /*0474*/ 	.word	0xffffffff


	//   ....[73]....
        /*0478*/ 	.word	0xffffffff


	//   ....[74]....
        /*047c*/ 	.word	0xffffffff


	//   ....[75]....
        /*0480*/ 	.word	0xffffffff


	//   ....[76]....
        /*0484*/ 	.word	0xffffffff


	//   ....[77]....
        /*0488*/ 	.word	0xffffffff


	//   ....[78]....
        /*048c*/ 	.word	0xffffffff


	//   ....[79]....
        /*0490*/ 	.word	0xffffffff


	//   ....[80]....
        /*0494*/ 	.word	0xffffffff


	//   ....[81]....
        /*0498*/ 	.word	0xffffffff


	//   ....[82]....
        /*049c*/ 	.word	0xffffffff


	//   ....[83]....
        /*04a0*/ 	.word	0xffffffff


	//   ....[84]....
        /*04a4*/ 	.word	0xffffffff


	//   ....[85]....
        /*04a8*/ 	.word	0xffffffff


	//   ....[86]....
        /*04ac*/ 	.word	0xffffffff


	//   ....[87]....
        /*04b0*/ 	.word	0xffffffff


	//   ....[88]....
        /*04b4*/ 	.word	0xffffffff


	//   ....[89]....
        /*04b8*/ 	.word	0xffffffff


	//   ....[90]....
        /*04bc*/ 	.word	0xffffffff


	//   ....[91]....
        /*04c0*/ 	.word	0xffffffff


	//   ....[92]....
        /*04c4*/ 	.word	0xffffffff


	//   ....[93]....
        /*04c8*/ 	.word	0xffffffff


	//   ....[94]....
        /*04cc*/ 	.word	0xffffffff


	//   ....[95]....
        /*04d0*/ 	.word	0xffffffff


	//   ....[96]....
        /*04d4*/ 	.word	0xffffffff


	//   ....[97]....
        /*04d8*/ 	.word	0xffffffff


	//   ....[98]....
        /*04dc*/ 	.word	0xffffffff


	//   ....[99]....
        /*04e0*/ 	.word	0xffffffff


	//   ....[100]....
        /*04e4*/ 	.word	0xffffffff


	//   ....[101]....
        /*04e8*/ 	.word	0xffffffff


	//   ....[102]....
        /*04ec*/ 	.word	0xffffffff


	//   ....[103]....
        /*04f0*/ 	.word	0xffffffff


	//   ....[104]....
        /*04f4*/ 	.word	0xffffffff


	//   ....[105]....
        /*04f8*/ 	.word	0xffffffff


	//   ....[106]....
        /*04fc*/ 	.word	0xffffffff


	//   ....[107]....
        /*0500*/ 	.word	0xffffffff


	//   ....[108]....
        /*0504*/ 	.word	0xffffffff


	//   ....[109]....
        /*0508*/ 	.word	0xffffffff


	//   ....[110]....
        /*050c*/ 	.word	0xffffffff


	//   ....[111]....
        /*0510*/ 	.word	0xffffffff


	//   ....[112]....
        /*0514*/ 	.word	0xffffffff


	//   ....[113]....
        /*0518*/ 	.word	0xffffffff


	//   ....[114]....
        /*051c*/ 	.word	0xffffffff


	//   ....[115]....
        /*0520*/ 	.word	0xffffffff


	//   ....[116]....
        /*0524*/ 	.word	0xffffffff


	//   ....[117]....
        /*0528*/ 	.word	0xffffffff


	//   ....[118]....
        /*052c*/ 	.word	0xffffffff


	//   ....[119]....
        /*0530*/ 	.word	0xffffffff


	//   ....[120]....
        /*0534*/ 	.word	0xffffffff


	//   ....[121]....
        /*0538*/ 	.word	0xffffffff


	//   ....[122]....
        /*053c*/ 	.word	0xffffffff


	//   ....[123]....
        /*0540*/ 	.word	0xffffffff


	//   ....[124]....
        /*0544*/ 	.word	0xffffffff


	//   ....[125]....
        /*0548*/ 	.word	0xffffffff


	//   ....[126]....
        /*054c*/ 	.word	0xffffffff


	//   ....[127]....
        /*0550*/ 	.word	0xffffffff


	//   ....[128]....
        /*0554*/ 	.word	0xffffffff


	//   ....[129]....
        /*0558*/ 	.word	0xffffffff


	//   ....[130]....
        /*055c*/ 	.word	0xffffffff


	//   ....[131]....
        /*0560*/ 	.word	0xffffffff


	//   ....[132]....
        /*0564*/ 	.word	0xffffffff


	//   ....[133]....
        /*0568*/ 	.word	0xffffffff


	//   ....[134]....
        /*056c*/ 	.word	0xffffffff


	//   ....[135]....
        /*0570*/ 	.word	0xffffffff


	//   ....[136]....
        /*0574*/ 	.word	0xffffffff


	//   ....[137]....
        /*0578*/ 	.word	0xffffffff


	//   ....[138]....
        /*057c*/ 	.word	0xffffffff


	//   ....[139]....
        /*0580*/ 	.word	0xffffffff


	//   ....[140]....
        /*0584*/ 	.word	0xffffffff


	//   ....[141]....
        /*0588*/ 	.word	0xffffffff


	//   ....[142]....
        /*058c*/ 	.word	0xffffffff


	//   ....[143]....
        /*0590*/ 	.word	0xffffffff


	//   ....[144]....
        /*0594*/ 	.word	0xffffffff


	//   ....[145]....
        /*0598*/ 	.word	0xffffffff


	//   ....[146]....
        /*059c*/ 	.word	0xffffffff


	//   ....[147]....
        /*05a0*/ 	.word	0xffffffff


	//   ....[148]....
        /*05a4*/ 	.word	0xffffffff


	//   ....[149]....
        /*05a8*/ 	.word	0xffffffff


	//   ....[150]....
        /*05ac*/ 	.word	0xffffffff


	//   ....[151]....
        /*05b0*/ 	.word	0xffffffff


	//   ....[152]....
        /*05b4*/ 	.word	0xffffffff


	//   ....[153]....
        /*05b8*/ 	.word	0xffffffff


	//   ....[154]....
        /*05bc*/ 	.word	0xffffffff


	//   ....[155]....
        /*05c0*/ 	.word	0xffffffff


	//   ....[156]....
        /*05c4*/ 	.word	0xffffffff


	//   ....[157]....
        /*05c8*/ 	.word	0xffffffff


	//   ....[158]....
        /*05cc*/ 	.word	0xffffffff


	//   ....[159]....
        /*05d0*/ 	.word	0xffffffff


	//   ....[160]....
        /*05d4*/ 	.word	0xffffffff


	//   ....[161]....
        /*05d8*/ 	.word	0xffffffff


	//   ....[162]....
        /*05dc*/ 	.word	0xffffffff


	//   ....[163]....
        /*05e0*/ 	.word	0xffffffff


	//   ....[164]....
        /*05e4*/ 	.word	0xffffffff


	//   ....[165]....
        /*05e8*/ 	.word	0xffffffff


	//   ....[166]....
        /*05ec*/ 	.word	0xffffffff


	//   ....[167]....
        /*05f0*/ 	.word	0xffffffff


	//   ....[168]....
        /*05f4*/ 	.word	0xffffffff


	//   ....[169]....
        /*05f8*/ 	.word	0xffffffff


	//   ....[170]....
        /*05fc*/ 	.word	0xffffffff


	//   ....[171]....
        /*0600*/ 	.word	0xffffffff


	//   ....[172]....
        /*0604*/ 	.word	0xffffffff


	//   ....[173]....
        /*0608*/ 	.word	0xffffffff


	//   ....[174]....
        /*060c*/ 	.word	0xffffffff


	//   ....[175]....
        /*0610*/ 	.word	0xffffffff


	//   ....[176]....
        /*0614*/ 	.word	0xffffffff


	//   ....[177]....
        /*0618*/ 	.word	0xffffffff


	//   ....[178]....
        /*061c*/ 	.word	0xffffffff


	//   ....[179]....
        /*0620*/ 	.word	0x0500000f


	//   ....[180]....
        /*0624*/ 	.word	0x0500000f


	//   ....[181]....
        /*0628*/ 	.word	0x0500000f


	//   ....[182]....
        /*062c*/ 	.word	0x0500000f


	//   ....[183]....
        /*0630*/ 	.word	0x0500000f


	//   ....[184]....
        /*0634*/ 	.word	0x0500000f


	//   ....[185]....
        /*0638*/ 	.word	0x0500000f


	//   ....[186]....
        /*063c*/ 	.word	0x0500000f


	//   ....[187]....
        /*0640*/ 	.word	0x0500000f


	//   ....[188]....
        /*0644*/ 	.word	0x0500000f


	//   ....[189]....
        /*0648*/ 	.word	0x0500000f


	//   ....[190]....
        /*064c*/ 	.word	0x0500000f


	//   ....[191]....
        /*0650*/ 	.word	0x0500000f


	//   ....[192]....
        /*0654*/ 	.word	0x0500000f


	//   ....[193]....
        /*0658*/ 	.word	0x0500000f


	//   ....[194]....
        /*065c*/ 	.word	0x0500000f


	//   ....[195]....
        /*0660*/ 	.word	0x0500000f


	//   ....[196]....
        /*0664*/ 	.word	0x0500000f


	//   ....[197]....
        /*0668*/ 	.word	0x0500000f


	//   ....[198]....
        /*066c*/ 	.word	0x0500000f


	//   ....[199]....
        /*0670*/ 	.word	0x0500000f


	//   ....[200]....
        /*0674*/ 	.word	0x0500000f


	//   ....[201]....
        /*0678*/ 	.word	0x0500000f


	//   ....[202]....
        /*067c*/ 	.word	0x0500000f


	//   ....[203]....
        /*0680*/ 	.word	0x0500000f


	//   ....[204]....
        /*0684*/ 	.word	0x0500000f


	//   ....[205]....
        /*0688*/ 	.word	0x0500000f


	//   ....[206]....
        /*068c*/ 	.word	0x0500000f


	//   ....[207]....
        /*0690*/ 	.word	0x0500000f


	//   ....[208]....
        /*0694*/ 	.word	0x0500000f


	//   ....[209]....
        /*0698*/ 	.word	0x0500000f


	//   ....[210]....
        /*069c*/ 	.word	0x0500000f


	//   ....[211]....
        /*06a0*/ 	.word	0x0500000f


	//   ....[212]....
        /*06a4*/ 	.word	0x0500000f


	//   ....[213]....
        /*06a8*/ 	.word	0x0500000f


	//   ....[214]....
        /*06ac*/ 	.word	0x0500000f


	//   ....[215]....
        /*06b0*/ 	.word	0x0500000f


	//   ....[216]....
        /*06b4*/ 	.word	0x0500000f


	//   ....[217]....
        /*06b8*/ 	.word	0x0500000f


	//   ....[218]....
        /*06bc*/ 	.word	0x0500000f


	//   ....[219]....
        /*06c0*/ 	.word	0x0500000f


	//   ....[220]....
        /*06c4*/ 	.word	0x0500000f


	//   ....[221]....
        /*06c8*/ 	.word	0x0500000f


	//   ....[222]....
        /*06cc*/ 	.word	0x0500000f


	//   ....[223]....
        /*06d0*/ 	.word	0x0500000f


	//   ....[224]....
        /*06d4*/ 	.word	0x0500000f


	//   ....[225]....
        /*06d8*/ 	.word	0x0500000f


	//   ....[226]....
        /*06dc*/ 	.word	0x0500000f


	//   ....[227]....
        /*06e0*/ 	.word	0x0500000f


	//   ....[228]....
        /*06e4*/ 	.word	0x0500000f


	//   ....[229]....
        /*06e8*/ 	.word	0x0500000f


	//   ....[230]....
        /*06ec*/ 	.word	0x0500000f


	//   ....[231]....
        /*06f0*/ 	.word	0x0500000f


	//   ....[232]....
        /*06f4*/ 	.word	0x0500000f


	//   ....[233]....
        /*06f8*/ 	.word	0x0500000f


	//   ....[234]....
        /*06fc*/ 	.word	0x0500000f


	//   ....[235]....
        /*0700*/ 	.word	0x0500000f


	//   ....[236]....
        /*0704*/ 	.word	0x0500000f


	//   ....[237]....
        /*0708*/ 	.word	0x0500000f


	//   ....[238]....
        /*070c*/ 	.word	0x0500000f


	//   ....[239]....
        /*0710*/ 	.word	0x0500000f


	//   ....[240]....
        /*0714*/ 	.word	0x0500000f


	//   ....[241]....
        /*0718*/ 	.word	0x0500000f


	//   ....[242]....
        /*071c*/ 	.word	0x0500000f


	//   ....[243]....
        /*0720*/ 	.word	0x0500000f


	//   ....[244]....
        /*0724*/ 	.word	0x0500000f


	//   ....[245]....
        /*0728*/ 	.word	0x0500000f


	//   ....[246]....
        /*072c*/ 	.word	0x0500000f


	//   ....[247]....
        /*0730*/ 	.word	0x0500000f


	//   ....[248]....
        /*0734*/ 	.word	0x0500000f


	//   ....[249]....
        /*0738*/ 	.word	0x0500000f


	//   ....[250]....
        /*073c*/ 	.word	0x0500000f


	//   ....[251]....
        /*0740*/ 	.word	0x0500000f


	//   ....[252]....
        /*0744*/ 	.word	0x0500000f


	//   ....[253]....
        /*0748*/ 	.word	0x0500000f


	//   ....[254]....
        /*074c*/ 	.word	0x0500000f


	//   ....[255]....
        /*0750*/ 	.word	0x0500000f


	//   ....[0]....
        /*0754*/ 	.word	0x0500000f


	//   ....[1]....
        /*0758*/ 	.word	0x0500000f


	//   ....[2]....
        /*075c*/ 	.word	0x0500000f


	//   ....[3]....
        /*0760*/ 	.word	0x0500000f


	//   ....[4]....
        /*0764*/ 	.word	0x0500000f


	//   ....[5]....
        /*0768*/ 	.word	0x0500000f


	//   ....[6]....
        /*076c*/ 	.word	0x0500000f


	//   ....[7]....
        /*0770*/ 	.word	0x0500000f


	//   ....[8]....
        /*0774*/ 	.word	0x0500000f


	//   ....[9]....
        /*0778*/ 	.word	0x0500000f


	//   ....[10]....
        /*077c*/ 	.word	0x0500000f


	//   ....[11]....
        /*0780*/ 	.word	0x0500000f


	//   ....[12]....
        /*0784*/ 	.word	0x0500000f


	//   ....[13]....
        /*0788*/ 	.word	0x0500000f


	//   ....[14]....
        /*078c*/ 	.word	0x0500000f


	//   ....[15]....
        /*0790*/ 	.word	0x0500000f


	//   ....[16]....
        /*0794*/ 	.word	0x0500000f


	//   ....[17]....
        /*0798*/ 	.word	0x0500000f


	//   ....[18]....
        /*079c*/ 	.word	0x0500000f


	//   ....[19]....
        /*07a0*/ 	.word	0x0500000f


	//   ....[20]....
        /*07a4*/ 	.word	0x0500000f


	//   ....[21]....
        /*07a8*/ 	.word	0x0500000f


	//   ....[22]....
        /*07ac*/ 	.word	0x0500000f


	//   ....[23]....
        /*07b0*/ 	.word	0x0500000f


	//   ....[24]....
        /*07b4*/ 	.word	0x0500000f


	//   ....[25]....
        /*07b8*/ 	.word	0x0500000f


	//   ....[26]....
        /*07bc*/ 	.word	0x0500000f


	//   ....[27]....
        /*07c0*/ 	.word	0x0500000f


	//   ....[28]....
        /*07c4*/ 	.word	0x0500000f


	//   ....[29]....
        /*07c8*/ 	.word	0x0500000f


	//   ....[30]....
        /*07cc*/ 	.word	0x0500000f


	//   ....[31]....
        /*07d0*/ 	.word	0x0500000f


	//   ....[32]....
        /*07d4*/ 	.word	0x0500000f


	//   ....[33]....
        /*07d8*/ 	.word	0x0500000f


	//   ....[34]....
        /*07dc*/ 	.word	0x0500000f


	//   ....[35]....
        /*07e0*/ 	.word	0x0500000f


	//   ....[36]....
        /*07e4*/ 	.word	0x0500000f


	//   ....[37]....
        /*07e8*/ 	.word	0x0500000f


	//   ....[38]....
        /*07ec*/ 	.word	0x0500000f


	//   ....[39]....
        /*07f0*/ 	.word	0x0500000f


	//   ....[40]....
        /*07f4*/ 	.word	0x0500000f


	//   ....[41]....
        /*07f8*/ 	.word	0x0500000f


	//   ....[42]....
        /*07fc*/ 	.word	0x0500000f


	//   ....[43]....
        /*0800*/ 	.word	0x0500000f


	//----- nvinfo : EIATTR_COOP_GROUP_INSTR_OFFSETS
	.align		4
.L_1558:
        /*0804*/ 	.byte	0x04, 0x28
        /*0806*/ 	.short	(.L_1560 - .L_1559)


	//   ....[0]....
.L_1559:
        /*0808*/ 	.word	0x00000060


	//   ....[1]....
        /*080c*/ 	.word	0x00000130


	//   ....[2]....
        /*0810*/ 	.word	0x000001e0


	//   ....[3]....
        /*0814*/ 	.word	0x000003a0


	//   ....[4]....
        /*0818*/ 	.word	0x00000500


	//   ....[5]....
        /*081c*/ 	.word	0x00000620


	//   ....[6]....
        /*0820*/ 	.word	0x00000780


	//   ....[7]....
        /*0824*/ 	.word	0x00002dd0


	//   ....[8]....
        /*0828*/ 	.word	0x00002de0


	//   ....[9]....
        /*082c*/ 	.word	0x000034b0


	//   ....[10]....
        /*0830*/ 	.word	0x000034c0


	//   ....[11]....
        /*0834*/ 	.word	0x00004040


	//   ....[12]....
        /*0838*/ 	.word	0x00004050


	//   ....[13]....
        /*083c*/ 	.word	0x000047d0


	//   ....[14]....
        /*0840*/ 	.word	0x000047e0


	//   ....[15]....
        /*0844*/ 	.word	0x000051e0


	//   ....[16]....
        /*0848*/ 	.word	0x000051f0


	//   ....[17]....
        /*084c*/ 	.word	0x00005300


	//   ....[18]....
        /*0850*/ 	.word	0x00005310


	//   ....[19]....
        /*0854*/ 	.word	0x000056e0


	//   ....[20]....
        /*0858*/ 	.word	0x00005700


	//   ....[21]....
        /*085c*/ 	.word	0x000059d0


	//   ....[22]....
        /*0860*/ 	.word	0x000059f0


	//   ....[23]....
        /*0864*/ 	.word	0x000063f0


	//   ....[24]....
        /*0868*/ 	.word	0x00006b60


	//   ....[25]....
        /*086c*/ 	.word	0x00006b70


	//   ....[26]....
        /*0870*/ 	.word	0x00006b80


	//   ....[27]....
        /*0874*/ 	.word	0x00006b90


	//   ....[28]....
        /*0878*/ 	.word	0x00006eb0


	//   ....[29]....
        /*087c*/ 	.word	0x00006ec0


	//   ....[30]....
        /*0880*/ 	.word	0x00006ed0


	//   ....[31]....
        /*0884*/ 	.word	0x00006ee0


	//   ....[32]....
        /*0888*/ 	.word	0x000081b0


	//   ....[33]....
        /*088c*/ 	.word	0x000081d0


	//   ....[34]....
        /*0890*/ 	.word	0x000081e0


	//   ....[35]....
        /*0894*/ 	.word	0x000081f0


	//   ....[36]....
        /*0898*/ 	.word	0x000082e0


	//   ....[37]....
        /*089c*/ 	.word	0x00008300


	//   ....[38]....
        /*08a0*/ 	.word	0x000083a0


	//   ....[39]....
        /*08a4*/ 	.word	0x000083d0


	//   ....[40]....
        /*08a8*/ 	.word	0x00009a10


	//   ....[41]....
        /*08ac*/ 	.word	0x00009a30


	//   ....[42]....
        /*08b0*/ 	.word	0x00009fa0


	//   ....[43]....
        /*08b4*/ 	.word	0x0000a110


	//   ....[44]....
        /*08b8*/ 	.word	0x0000a4e0


	//   ....[45]....
        /*08bc*/ 	.word	0x0000a5d0


	//   ....[46]....
        /*08c0*/ 	.word	0x0000b890


	//   ....[47]....
        /*08c4*/ 	.word	0x0000b8a0


	//   ....[48]....
        /*08c8*/ 	.word	0x0000bd90


	//   ....[49]....
        /*08cc*/ 	.word	0x0000bdb0


	//   ....[50]....
        /*08d0*/ 	.word	0x0000c4f0


	//   ....[51]....
        /*08d4*/ 	.word	0x0000c520


	//   ....[52]....
        /*08d8*/ 	.word	0x0000e0a0


	//   ....[53]....
        /*08dc*/ 	.word	0x0000e0d0


	//   ....[54]....
        /*08e0*/ 	.word	0x0000eb00


	//   ....[55]....
        /*08e4*/ 	.word	0x0000eb80


	//   ....[56]....
        /*08e8*/ 	.word	0x0000fa90


	//   ....[57]....
        /*08ec*/ 	.word	0x0000faf0


	//   ....[58]....
        /*08f0*/ 	.word	0x0000fb30


	//   ....[59]....
        /*08f4*/ 	.word	0x0000fb60


	//   ....[60]....
        /*08f8*/ 	.word	0x00011630


	//   ....[61]....
        /*08fc*/ 	.word	0x00011870


	//   ....[62]....
        /*0900*/ 	.word	0x000118a0


	//   ....[63]....
        /*0904*/ 	.word	0x000118d0


	//   ....[64]....
        /*0908*/ 	.word	0x00012030


	//   ....[65]....
        /*090c*/ 	.word	0x00012050


	//   ....[66]....
        /*0910*/ 	.word	0x000121a0


	//   ....[67]....
        /*0914*/ 	.word	0x000121c0


	//   ....[68]....
        /*0918*/ 	.word	0x00012300


	//   ....[69]....
        /*091c*/ 	.word	0x00012320


	//   ....[70]....
        /*0920*/ 	.word	0x00012470


	//   ....[71]....
        /*0924*/ 	.word	0x00012490


	//   ....[72]....
        /*0928*/ 	.word	0x00012da0


	//   ....[73]....
        /*092c*/ 	.word	0x00012db0


	//   ....[74]....
        /*0930*/ 	.word	0x00012ff0


	//   ....[75]....
        /*0934*/ 	.word	0x00013000


	//   ....[76]....
        /*0938*/ 	.word	0x00013230


	//   ....[77]....
        /*093c*/ 	.word	0x00013240


	//   ....[78]....
        /*0940*/ 	.word	0x00013470


	//   ....[79]....
        /*0944*/ 	.word	0x00013480


	//   ....[80]....
        /*0948*/ 	.word	0x00013710


	//   ....[81]....
        /*094c*/ 	.word	0x000138c0


	//   ....[82]....
        /*0950*/ 	.word	0x000138f0


	//   ....[83]....
        /*0954*/ 	.word	0x00013920


	//   ....[84]....
        /*0958*/ 	.word	0x00013950


	//   ....[85]....
        /*095c*/ 	.word	0x00013980


	//   ....[86]....
        /*0960*/ 	.word	0x000139b0


	//   ....[87]....
        /*0964*/ 	.word	0x00013b20


	//   ....[88]....
        /*0968*/ 	.word	0x00013b50


	//   ....[89]....
        /*096c*/ 	.word	0x00013b80


	//   ....[90]....
        /*0970*/ 	.word	0x00013bb0


	//   ....[91]....
        /*0974*/ 	.word	0x00013be0


	//   ....[92]....
        /*0978*/ 	.word	0x00013c10


	//   ....[93]....
        /*097c*/ 	.word	0x00013ca0


	//   ....[94]....
        /*0980*/ 	.word	0x00013d00


	//   ....[95]....
        /*0984*/ 	.word	0x00013d90


	//   ....[96]....
        /*0988*/ 	.word	0x00014b80


	//   ....[97]....
        /*098c*/ 	.word	0x00016a70


	//   ....[98]....
        /*0990*/ 	.word	0x00016a90


	//   ....[99]....
        /*0994*/ 	.word	0x00016b20


	//   ....[100]....
        /*0998*/ 	.word	0x00016b40


	//   ....[101]....
        /*099c*/ 	.word	0x00016bc0


	//   ....[102]....
        /*09a0*/ 	.word	0x00016be0


	//   ....[103]....
        /*09a4*/ 	.word	0x00016c60


	//   ....[104]....
        /*09a8*/ 	.word	0x00016c80


	//   ....[105]....
        /*09ac*/ 	.word	0x00016d00


	//   ....[106]....
        /*09b0*/ 	.word	0x00016d20


	//   ....[107]....
        /*09b4*/ 	.word	0x00016d30


	//   ....[108]....
        /*09b8*/ 	.word	0x00016d40


	//   ....[109]....
        /*09bc*/ 	.word	0x000175b0


	//   ....[110]....
        /*09c0*/ 	.word	0x000175e0


	//   ....[111]....
        /*09c4*/ 	.word	0x000176a0


	//   ....[112]....
        /*09c8*/ 	.word	0x000176b0


	//   ....[113]....
        /*09cc*/ 	.word	0x00017740


	//   ....[114]....
        /*09d0*/ 	.word	0x00017750


	//   ....[115]....
        /*09d4*/ 	.word	0x000177e0


	//   ....[116]....
        /*09d8*/ 	.word	0x000177f0


	//   ....[117]....
        /*09dc*/ 	.word	0x00017880


	//   ....[118]....
        /*09e0*/ 	.word	0x00017890


	//   ....[119]....
        /*09e4*/ 	.word	0x00017920


	//   ....[120]....
        /*09e8*/ 	.word	0x00017930


	//   ....[121]....
        /*09ec*/ 	.word	0x000179b0


	//   ....[122]....
        /*09f0*/ 	.word	0x000179c0


	//   ....[123]....
        /*09f4*/ 	.word	0x000179d0


	//   ....[124]....
        /*09f8*/ 	.word	0x000179e0


	//   ....[125]....
        /*09fc*/ 	.word	0x00017e60


	//   ....[126]....
        /*0a00*/ 	.word	0x00017e90


	//   ....[127]....
        /*0a04*/ 	.word	0x00017ef0


	//   ....[128]....
        /*0a08*/ 	.word	0x00017fa0


	//   ....[129]....
        /*0a0c*/ 	.word	0x00017fb0


	//   ....[130]....
        /*0a10*/ 	.word	0x00017fe0


	//   ....[131]....
        /*0a14*/ 	.word	0x00018070


	//   ....[132]....
        /*0a18*/ 	.word	0x00018120


	//   ....[133]....
        /*0a1c*/ 	.word	0x00018130


	//   ....[134]....
        /*0a20*/ 	.word	0x00018160


	//   ....[135]....
        /*0a24*/ 	.word	0x00018170


	//   ....[136]....
        /*0a28*/ 	.word	0x00018200


	//   ....[137]....
        /*0a2c*/ 	.word	0x00018930


	//   ....[138]....
        /*0a30*/ 	.word	0x00018950


	//   ....[139]....
        /*0a34*/ 	.word	0x000189a0


	//   ....[140]....
        /*0a38*/ 	.word	0x000189b0


	//   ....[141]....
        /*0a3c*/ 	.word	0x000189f0


	//   ....[142]....
        /*0a40*/ 	.word	0x00018a00


	//   ....[143]....
        /*0a44*/ 	.word	0x00018a40


	//   ....[144]....
        /*0a48*/ 	.word	0x00018a50


	//   ....[145]....
        /*0a4c*/ 	.word	0x00018a90


	//   ....[146]....
        /*0a50*/ 	.word	0x00018aa0


	//   ....[147]....
        /*0a54*/ 	.word	0x00018ab0


	//   ....[148]....
        /*0a58*/ 	.word	0x00018af0


	//   ....[149]....
        /*0a5c*/ 	.word	0x00018e30


	//   ....[150]....
        /*0a60*/ 	.word	0x00018e50


	//   ....[151]....
        /*0a64*/ 	.word	0x00018e60


	//   ....[152]....
        /*0a68*/ 	.word	0x00018e80


	//   ....[153]....
        /*0a6c*/ 	.word	0x00018ef0


	//   ....[154]....
        /*0a70*/ 	.word	0x00018f10


	//   ....[155]....
        /*0a74*/ 	.word	0x00018f70


	//   ....[156]....
        /*0a78*/ 	.word	0x00018f90


	//   ....[157]....
        /*0a7c*/ 	.word	0x00018ff0


	//   ....[158]....
        /*0a80*/ 	.word	0x00019010


	//   ....[159]....
        /*0a84*/ 	.word	0x00019070


	//   ....[160]....
        /*0a88*/ 	.word	0x00019090


	//   ....[161]....
        /*0a8c*/ 	.word	0x00019580


	//   ....[162]....
        /*0a90*/ 	.word	0x000195d0


	//   ....[163]....
        /*0a94*/ 	.word	0x00019600


	//   ....[164]....
        /*0a98*/ 	.word	0x00019630


	//   ....[165]....
        /*0a9c*/ 	.word	0x00019640


	//   ....[166]....
        /*0aa0*/ 	.word	0x00019670


	//   ....[167]....
        /*0aa4*/ 	.word	0x000196a0


	//   ....[168]....
        /*0aa8*/ 	.word	0x000196d0


	//   ....[169]....
        /*0aac*/ 	.word	0x00019850


	//   ....[170]....
        /*0ab0*/ 	.word	0x00019880


	//   ....[171]....
        /*0ab4*/ 	.word	0x000198b0


	//   ....[172]....
        /*0ab8*/ 	.word	0x000198e0


	//   ....[173]....
        /*0abc*/ 	.word	0x00019910


	//   ....[174]....
        /*0ac0*/ 	.word	0x00019940


	//   ....[175]....
        /*0ac4*/ 	.word	0x00019a00


	//   ....[176]....
        /*0ac8*/ 	.word	0x00019a20


	//   ....[177]....
        /*0acc*/ 	.word	0x00019a90


	//   ....[178]....
        /*0ad0*/ 	.word	0x0001a130


	//   ....[179]....
        /*0ad4*/ 	.word	0x0001a450


	//   ....[180]....
        /*0ad8*/ 	.word	0x0001a4e0


	//   ....[181]....
        /*0adc*/ 	.word	0x0001a570


	//   ....[182]....
        /*0ae0*/ 	.word	0x0001a600


	//   ....[183]....
        /*0ae4*/ 	.word	0x0001a6e0


	//   ....[184]....
        /*0ae8*/ 	.word	0x0001a770


	//   ....[185]....
        /*0aec*/ 	.word	0x0001a810


	//   ....[186]....
        /*0af0*/ 	.word	0x0001a8a0


	//   ....[187]....
        /*0af4*/ 	.word	0x0001a990


	//   ....[188]....
        /*0af8*/ 	.word	0x0001aa20


	//   ....[189]....
        /*0afc*/ 	.word	0x0001aac0


	//   ....[190]....
        /*0b00*/ 	.word	0x0001ab50


	//   ....[191]....
        /*0b04*/ 	.word	0x0001ac90


	//   ....[192]....
        /*0b08*/ 	.word	0x0001ad30


	//   ....[193]....
        /*0b0c*/ 	.word	0x0001adc0


	//   ....[194]....
        /*0b10*/ 	.word	0x0001ae10


	//   ....[195]....
        /*0b14*/ 	.word	0x0001ae60


	//   ....[196]....
        /*0b18*/ 	.word	0x0001aef0


	//   ....[197]....
        /*0b1c*/ 	.word	0x0001af80


	//   ....[198]....
        /*0b20*/ 	.word	0x0001afd0


	//   ....[199]....
        /*0b24*/ 	.word	0x0001b020


	//   ....[200]....
        /*0b28*/ 	.word	0x0001b110


	//   ....[201]....
        /*0b2c*/ 	.word	0x0001b1c0


	//   ....[202]....
        /*0b30*/ 	.word	0x0001b240


	//   ....[203]....
        /*0b34*/ 	.word	0x0001b2b0


	//   ....[204]....
        /*0b38*/ 	.word	0x0001b3f0


	//   ....[205]....
        /*0b3c*/ 	.word	0x0001b4f0


	//   ....[206]....
        /*0b40*/ 	.word	0x0001b5b0


	//   ....[207]....
        /*0b44*/ 	.word	0x0001b600


	//   ....[208]....
        /*0b48*/ 	.word	0x0001b8b0


	//   ....[209]....
        /*0b4c*/ 	.word	0x0001b900


	//   ....[210]....
        /*0b50*/ 	.word	0x0001b990


	//   ....[211]....
        /*0b54*/ 	.word	0x0001ba20


	//   ....[212]....
        /*0b58*/ 	.word	0x0001bab0


	//   ....[213]....
        /*0b5c*/ 	.word	0x0001bb40


	//   ....[214]....
        /*0b60*/ 	.word	0x0001bbd0


	//   ....[215]....
        /*0b64*/ 	.word	0x0001bc60


	//   ....[216]....
        /*0b68*/ 	.word	0x0001bd20


	//   ....[217]....
        /*0b6c*/ 	.word	0x0001c000


	//   ....[218]....
        /*0b70*/ 	.word	0x0001c0f0


	//   ....[219]....
        /*0b74*/ 	.word	0x0001c190


	//   ....[220]....
        /*0b78*/ 	.word	0x0001c1f0


	//   ....[221]....
        /*0b7c*/ 	.word	0x0001c2e0


	//   ....[222]....
        /*0b80*/ 	.word	0x0001c350


	//   ....[223]....
        /*0b84*/ 	.word	0x0001c440


	//   ....[224]....
        /*0b88*/ 	.word	0x0001c4b0


	//   ....[225]....
        /*0b8c*/ 	.word	0x0001c5a0


	//   ....[226]....
        /*0b90*/ 	.word	0x0001c610


	//   ....[227]....
        /*0b94*/ 	.word	0x0001c700


	//   ....[228]....
        /*0b98*/ 	.word	0x0001c770


	//   ....[229]....
        /*0b9c*/ 	.word	0x0001c850


	//   ....[230]....
        /*0ba0*/ 	.word	0x0001c900


	//   ....[231]....
        /*0ba4*/ 	.word	0x0001c970


	//   ....[232]....
        /*0ba8*/ 	.word	0x0001c9d0


	//   ....[233]....
        /*0bac*/ 	.word	0x0001cac0


	//   ....[234]....
        /*0bb0*/ 	.word	0x0001cb20


	//   ....[235]....
        /*0bb4*/ 	.word	0x0001cc20


	//   ....[236]....
        /*0bb8*/ 	.word	0x0001cc80


	//   ....[237]....
        /*0bbc*/ 	.word	0x0001cd80


	//   ....[238]....
        /*0bc0*/ 	.word	0x0001cde0


	//   ....[239]....
        /*0bc4*/ 	.word	0x0001cee0


	//   ....[240]....
        /*0bc8*/ 	.word	0x0001cf40


	//   ....[241]....
        /*0bcc*/ 	.word	0x0001d040


	//   ....[242]....
        /*0bd0*/ 	.word	0x0001d0a0


	//   ....[243]....
        /*0bd4*/ 	.word	0x0001d1a0


	//   ....[244]....
        /*0bd8*/ 	.word	0x0001d200


	//   ....[245]....
        /*0bdc*/ 	.word	0x0001d2a0


	//   ....[246]....
        /*0be0*/ 	.word	0x0001d420


	//   ....[247]....
        /*0be4*/ 	.word	0x0001d4f0


	//   ....[248]....
        /*0be8*/ 	.word	0x0001d5b0


	//   ....[249]....
        /*0bec*/ 	.word	0x0001d6c0


	//   ....[250]....
        /*0bf0*/ 	.word	0x0001d720


	//   ....[251]....
        /*0bf4*/ 	.word	0x0001d830


	//   ....[252]....
        /*0bf8*/ 	.word	0x0001d890


	//   ....[253]....
        /*0bfc*/ 	.word	0x0001d9a0


	//   ....[254]....
        /*0c00*/ 	.word	0x0001da00


	//   ....[255]....
        /*0c04*/ 	.word	0x0001db10


	//   ....[0]....
        /*0c08*/ 	.word	0x0001db70


	//   ....[1]....
        /*0c0c*/ 	.word	0x0001dc30


	//   ....[2]....
        /*0c10*/ 	.word	0x0001dd90


	//   ....[3]....
        /*0c14*/ 	.word	0x0001de30


	//   ....[4]....
        /*0c18*/ 	.word	0x0001de90


	//   ....[5]....
        /*0c1c*/ 	.word	0x0001df40


	//   ....[6]....
        /*0c20*/ 	.word	0x0001dfa0


	//   ....[7]....
        /*0c24*/ 	.word	0x0001e050


	//   ....[8]....
        /*0c28*/ 	.word	0x0001e0b0


	//   ....[9]....
        /*0c2c*/ 	.word	0x0001e160


	//   ....[10]....
        /*0c30*/ 	.word	0x0001e1c0


	//   ....[11]....
        /*0c34*/ 	.word	0x0001e270


	//   ....[12]....
        /*0c38*/ 	.word	0x0001e2d0


	//   ....[13]....
        /*0c3c*/ 	.word	0x0001e380


	//   ....[14]....
        /*0c40*/ 	.word	0x0001e470


	//   ....[15]....
        /*0c44*/ 	.word	0x0001e510


	//   ....[16]....
        /*0c48*/ 	.word	0x0001e570


	//   ....[17]....
        /*0c4c*/ 	.word	0x0001e640


	//   ....[18]....
        /*0c50*/ 	.word	0x0001e6a0


	//   ....[19]....
        /*0c54*/ 	.word	0x0001e770


	//   ....[20]....
        /*0c58*/ 	.word	0x0001e7d0


	//   ....[21]....
        /*0c5c*/ 	.word	0x0001e8a0


	//   ....[22]....
        /*0c60*/ 	.word	0x0001e900


	//   ....[23]....
        /*0c64*/ 	.word	0x0001e9d0


	//   ....[24]....
        /*0c68*/ 	.word	0x0001ea30


	//   ....[25]....
        /*0c6c*/ 	.word	0x0001eb00


	//   ....[26]....
        /*0c70*/ 	.word	0x0001eb90


	//   ....[27]....
        /*0c74*/ 	.word	0x0001ec30


	//   ....[28]....
        /*0c78*/ 	.word	0x0001ed50


	//   ....[29]....
        /*0c7c*/ 	.word	0x0001edc0


	//   ....[30]....
        /*0c80*/ 	.word	0x0001ee30


	//   ....[31]....
        /*0c84*/ 	.word	0x0001eea0


	//   ....[32]....
        /*0c88*/ 	.word	0x0001ef10


	//   ....[33]....
        /*0c8c*/ 	.word	0x0001ef90


	//   ....[34]....
        /*0c90*/ 	.word	0x0001f020


	//   ....[35]....
        /*0c94*/ 	.word	0x0001f0b0


	//   ....[36]....
        /*0c98*/ 	.word	0x0001f120


	//   ....[37]....
        /*0c9c*/ 	.word	0x0001f190


	//   ....[38]....
        /*0ca0*/ 	.word	0x0001f200


	//   ....[39]....
        /*0ca4*/ 	.word	0x0001f280


	//   ....[40]....
        /*0ca8*/ 	.word	0x0001f2f0


	//   ....[41]....
        /*0cac*/ 	.word	0x0001f390


	//   ....[42]....
        /*0cb0*/ 	.word	0x0001f420


	//   ....[43]....
        /*0cb4*/ 	.word	0x0001f540


	//----- nvinfo : EIATTR_REG_RECONFIG
	.align		4
.L_1560:
        /*0cb8*/ 	.byte	0x01, 0x54
	.zero		2


	//----- nvinfo : EIATTR_SYSCALL_OFFSETS
	.align		4
        /*0cbc*/ 	.byte	0x04, 0x46
        /*0cbe*/ 	.short	(.L_1562 - .L_1561)


	//   ....[0]....
.L_1561:
        /*0cc0*/ 	.word	0x000019a0


	//   ....[1]....
        /*0cc4*/ 	.word	0x00001af0


	//   ....[2]....
        /*0cc8*/ 	.word	0x00006590


	//   ....[3]....
        /*0ccc*/ 	.word	0x000068b0


	//   ....[4]....
        /*0cd0*/ 	.word	0x00016090


	//   ....[5]....
        /*0cd4*/ 	.word	0x000161e0


	//   ....[6]....
        /*0cd8*/ 	.word	0x000162d0


	//   ....[7]....
        /*0cdc*/ 	.word	0x000171f0


	//----- nvinfo : EIATTR_MBARRIER_INSTR_OFFSETS
	.align		4
.L_1562:
        /*0ce0*/ 	.byte	0x04, 0x39
        /*0ce2*/ 	.short	(.L_1564 - .L_1563)


	//   ....[0]....
.L_1563:
        /*0ce4*/ 	.word	0x00000250
        /*0ce8*/ 	.word	0x000000ff
        /*0cec*/ 	.word	0x00022800
        /*0cf0*/ 	.short	0x0100
        /*0cf2*/ 	.byte	0x08
	.zero		1


	//   ....[1]....
        /*0cf4*/ 	.word	0x00000260
        /*0cf8*/ 	.word	0x000000ff
        /*0cfc*/ 	.word	0x00022820
        /*0d00*/ 	.short	0x0100
        /*0d02*/ 	.byte	0x08
	.zero		1


	//   ....[2]....
        /*0d04*/ 	.word	0x00000350
        /*0d08*/ 	.word	0x000000ff
        /*0d0c*/ 	.word	0x00022830
        /*0d10*/ 	.short	0x0100
        /*0d12*/ 	.byte	0x08
	.zero		1


	//   ....[3]....
        /*0d14*/ 	.word	0x00000360
        /*0d18*/ 	.word	0x000000ff
        /*0d1c*/ 	.word	0x00022840
        /*0d20*/ 	.short	0x0100
        /*0d22*/ 	.byte	0x08
	.zero		1


	//   ....[4]....
        /*0d24*/ 	.word	0x00000370
        /*0d28*/ 	.word	0x000000ff
        /*0d2c*/ 	.word	0x00022838
        /*0d30*/ 	.short	0x0100
        /*0d32*/ 	.byte	0x08
	.zero		1


	//   ....[5]....
        /*0d34*/ 	.word	0x00000380
        /*0d38*/ 	.word	0x000000ff
        /*0d3c*/ 	.word	0x00022848
        /*0d40*/ 	.short	0x0100
        /*0d42*/ 	.byte	0x08
	.zero		1


	//   ....[6]....
        /*0d44*/ 	.word	0x000004b0
        /*0d48*/ 	.word	0x000000ff
        /*0d4c*/ 	.word	0x00022850
        /*0d50*/ 	.short	0x0100
        /*0d52*/ 	.byte	0x08
	.zero		1


	//   ....[7]....
        /*0d54*/ 	.word	0x000004c0
        /*0d58*/ 	.word	0x000000ff
        /*0d5c*/ 	.word	0x00022860
        /*0d60*/ 	.short	0x0100
        /*0d62*/ 	.byte	0x08
	.zero		1


	//   ....[8]....
        /*0d64*/ 	.word	0x000004d0
        /*0d68*/ 	.word	0x000000ff
        /*0d6c*/ 	.word	0x00022858
        /*0d70*/ 	.short	0x0100
        /*0d72*/ 	.byte	0x08
	.zero		1


	//   ....[9]....
        /*0d74*/ 	.word	0x000004e0
        /*0d78*/ 	.word	0x000000ff
        /*0d7c*/ 	.word	0x00022868
        /*0d80*/ 	.short	0x0100
        /*0d82*/ 	.byte	0x08
	.zero		1


	//   ....[10]....
        /*0d84*/ 	.word	0x000005d0
        /*0d88*/ 	.word	0x000000ff
        /*0d8c*/ 	.word	0x00022870
        /*0d90*/ 	.short	0x0100
        /*0d92*/ 	.byte	0x06
	.zero		1


	//   ....[11]....
        /*0d94*/ 	.word	0x000005e0
        /*0d98*/ 	.word	0x000000ff
        /*0d9c*/ 	.word	0x00022880
        /*0da0*/ 	.short	0x0100
        /*0da2*/ 	.byte	0x06
	.zero		1


	//   ....[12]....
        /*0da4*/ 	.word	0x000005f0
        /*0da8*/ 	.word	0x000000ff
        /*0dac*/ 	.word	0x00022878
        /*0db0*/ 	.short	0x0100
        /*0db2*/ 	.byte	0x06
	.zero		1


	//   ....[13]....
        /*0db4*/ 	.word	0x00000600
        /*0db8*/ 	.word	0x000000ff
        /*0dbc*/ 	.word	0x00022888
        /*0dc0*/ 	.short	0x0100
        /*0dc2*/ 	.byte	0x06
	.zero		1


	//   ....[14]....
        /*0dc4*/ 	.word	0x00000730
        /*0dc8*/ 	.word	0x000000ff
        /*0dcc*/ 	.word	0x00022890
        /*0dd0*/ 	.short	0x0100
        /*0dd2*/ 	.byte	0x08
	.zero		1


	//   ....[15]....
        /*0dd4*/ 	.word	0x00000740
        /*0dd8*/ 	.word	0x000000ff
        /*0ddc*/ 	.word	0x000228a0
        /*0de0*/ 	.short	0x0100
        /*0de2*/ 	.byte	0x08
	.zero		1


	//   ....[16]....
        /*0de4*/ 	.word	0x00000750
        /*0de8*/ 	.word	0x000000ff
        /*0dec*/ 	.word	0x00022898
        /*0df0*/ 	.short	0x0100
        /*0df2*/ 	.byte	0x08
	.zero		1


	//   ....[17]....
        /*0df4*/ 	.word	0x00000760
        /*0df8*/ 	.word	0x000000ff
        /*0dfc*/ 	.word	0x000228a8
        /*0e00*/ 	.short	0x0100
        /*0e02*/ 	.byte	0x08
	.zero		1


	//   ....[18]....
        /*0e04*/ 	.word	0x00000890
        /*0e08*/ 	.word	0x000000ff
        /*0e0c*/ 	.word	0x000228b0
        /*0e10*/ 	.short	0x0100
        /*0e12*/ 	.byte	0x08
	.zero		1


	//   ....[19]....
        /*0e14*/ 	.word	0x000008a0
        /*0e18*/ 	.word	0x000000ff
        /*0e1c*/ 	.word	0x000228c0
        /*0e20*/ 	.short	0x0100
        /*0e22*/ 	.byte	0x08
	.zero		1


	//   ....[20]....
        /*0e24*/ 	.word	0x000008b0
        /*0e28*/ 	.word	0x000000ff
        /*0e2c*/ 	.word	0x000228b8
        /*0e30*/ 	.short	0x0100
        /*0e32*/ 	.byte	0x08
	.zero		1


	//   ....[21]....
        /*0e34*/ 	.word	0x000008c0
        /*0e38*/ 	.word	0x000000ff
        /*0e3c*/ 	.word	0x000228c8
        /*0e40*/ 	.short	0x0100
        /*0e42*/ 	.byte	0x08
	.zero		1


	//   ....[22]....
        /*0e44*/ 	.word	0x00002d80
        /*0e48*/ 	.word	0x00000056
        /*0e4c*/ 	.word	0x00022890
        /*0e50*/ 	.short	0x010a
        /*0e52*/ 	.byte	0x3f
	.zero		1


	//   ....[23]....
        /*0e54*/ 	.word	0x00003fe0
        /*0e58*/ 	.word	0x00000056
        /*0e5c*/ 	.word	0x00022890
        /*0e60*/ 	.short	0x010a
        /*0e62*/ 	.byte	0x3f
	.zero		1


	//   ....[24]....
        /*0e64*/ 	.word	0x00005020
        /*0e68*/ 	.word	0x00000056
        /*0e6c*/ 	.word	0x00022890
        /*0e70*/ 	.short	0x010a
        /*0e72*/ 	.byte	0x3f
	.zero		1


	//   ....[25]....
        /*0e74*/ 	.word	0x000054e0
        /*0e78*/ 	.word	0x00000008
        /*0e7c*/ 	.word	0x00000000
        /*0e80*/ 	.short	0x0101
        /*0e82*/ 	.byte	0x3f
	.zero		1


	//   ....[26]....
        /*0e84*/ 	.word	0x00005520
        /*0e88*/ 	.word	0x00000056
        /*0e8c*/ 	.word	0x000228b0
        /*0e90*/ 	.short	0x010a
        /*0e92*/ 	.byte	0x3f
	.zero		1


	//   ....[27]....
        /*0e94*/ 	.word	0x00005d60
        /*0e98*/ 	.word	0x00000056
        /*0e9c*/ 	.word	0x00000000
        /*0ea0*/ 	.short	0x0101
        /*0ea2*/ 	.byte	0x3f
	.zero		1


	//   ....[28]....
        /*0ea4*/ 	.word	0x00006630
        /*0ea8*/ 	.word	0x00000013
        /*0eac*/ 	.word	0x00022800
        /*0eb0*/ 	.short	0x010a
        /*0eb2*/ 	.byte	0x3f
	.zero		1


	//   ....[29]....
        /*0eb4*/ 	.word	0x00006680
        /*0eb8*/ 	.word	0x00000013
        /*0ebc*/ 	.word	0x00022800
        /*0ec0*/ 	.short	0x010a
        /*0ec2*/ 	.byte	0x3f
	.zero		1


	//   ....[30]....
        /*0ec4*/ 	.word	0x00007160
        /*0ec8*/ 	.word	0x00000013
        /*0ecc*/ 	.word	0x00022800
        /*0ed0*/ 	.short	0x010a
        /*0ed2*/ 	.byte	0x3f
	.zero		1


	//   ....[31]....
        /*0ed4*/ 	.word	0x00008620
        /*0ed8*/ 	.word	0x00000013
        /*0edc*/ 	.word	0x00022800
        /*0ee0*/ 	.short	0x010a
        /*0ee2*/ 	.byte	0x3f
	.zero		1


	//   ....[32]....
        /*0ee4*/ 	.word	0x00009550
        /*0ee8*/ 	.word	0x00000009
        /*0eec*/ 	.word	0x00022830
        /*0ef0*/ 	.short	0x010a
        /*0ef2*/ 	.byte	0x3f
	.zero		1


	//   ....[33]....
        /*0ef4*/ 	.word	0x000095f0
        /*0ef8*/ 	.word	0x00000009
        /*0efc*/ 	.word	0x00022830
        /*0f00*/ 	.short	0x010a
        /*0f02*/ 	.byte	0x3f
	.zero		1


	//   ....[34]....
        /*0f04*/ 	.word	0x0000a970
        /*0f08*/ 	.word	0x0000000f
        /*0f0c*/ 	.word	0x00000000
        /*0f10*/ 	.short	0x0101
        /*0f12*/ 	.byte	0x3f
	.zero		1


	//   ....[35]....
        /*0f14*/ 	.word	0x0000af00
        /*0f18*/ 	.word	0x00000009
        /*0f1c*/ 	.word	0x00022850
        /*0f20*/ 	.short	0x010a
        /*0f22*/ 	.byte	0x3f
	.zero		1


	//   ....[36]....
        /*0f24*/ 	.word	0x0000af50
        /*0f28*/ 	.word	0x00000009
        /*0f2c*/ 	.word	0x00022850
        /*0f30*/ 	.short	0x010a
        /*0f32*/ 	.byte	0x3f
	.zero		1


	//   ....[37]....
        /*0f34*/ 	.word	0x0000b380
        /*0f38*/ 	.word	0x00000009
        /*0f3c*/ 	.word	0x00000000
        /*0f40*/ 	.short	0x0101
        /*0f42*/ 	.byte	0x3f
	.zero		1


	//   ....[38]....
        /*0f44*/ 	.word	0x0000b4e0
        /*0f48*/ 	.word	0x0000000e
        /*0f4c*/ 	.word	0x00022830
        /*0f50*/ 	.short	0x010a
        /*0f52*/ 	.byte	0x3f
	.zero		1


	//   ....[39]....
        /*0f54*/ 	.word	0x0000b540
        /*0f58*/ 	.word	0x0000000e
        /*0f5c*/ 	.word	0x00022830
        /*0f60*/ 	.short	0x010a
        /*0f62*/ 	.byte	0x3f
	.zero		1


	//   ....[40]....
        /*0f64*/ 	.word	0x0000c850
        /*0f68*/ 	.word	0x0000009c
        /*0f6c*/ 	.word	0x00000000
        /*0f70*/ 	.short	0x0101
        /*0f72*/ 	.byte	0x3f
	.zero		1


	//   ....[41]....
        /*0f74*/ 	.word	0x0000d6c0
        /*0f78*/ 	.word	0x0000000e
        /*0f7c*/ 	.word	0x00022850
        /*0f80*/ 	.short	0x010a
        /*0f82*/ 	.byte	0x3f
	.zero		1


	//   ....[42]....
        /*0f84*/ 	.word	0x0000d710
        /*0f88*/ 	.word	0x0000000e
        /*0f8c*/ 	.word	0x00022850
        /*0f90*/ 	.short	0x010a
        /*0f92*/ 	.byte	0x3f
	.zero		1


	//   ....[43]....
        /*0f94*/ 	.word	0x0000daf0
        /*0f98*/ 	.word	0x0000000e
        /*0f9c*/ 	.word	0x00000000
        /*0fa0*/ 	.short	0x0101
        /*0fa2*/ 	.byte	0x3f
	.zero		1


	//   ....[44]....
        /*0fa4*/ 	.word	0x0000dc10
        /*0fa8*/ 	.word	0x0000000e
        /*0fac*/ 	.word	0x00022830
        /*0fb0*/ 	.short	0x010a
        /*0fb2*/ 	.byte	0x3f
	.zero		1


	//   ....[45]....
        /*0fb4*/ 	.word	0x0000dc70
        /*0fb8*/ 	.word	0x0000000e
        /*0fbc*/ 	.word	0x00022830
        /*0fc0*/ 	.short	0x010a
        /*0fc2*/ 	.byte	0x3f
	.zero		1


	//   ....[46]....
        /*0fc4*/ 	.word	0x0000eff0
        /*0fc8*/ 	.word	0x000000a2
        /*0fcc*/ 	.word	0x00000000
        /*0fd0*/ 	.short	0x0101
        /*0fd2*/ 	.byte	0x3f
	.zero		1


	//   ....[47]....
        /*0fd4*/ 	.word	0x0000f610
        /*0fd8*/ 	.word	0x0000000e
        /*0fdc*/ 	.word	0x00022850
        /*0fe0*/ 	.short	0x010a
        /*0fe2*/ 	.byte	0x3f
	.zero		1


	//   ....[48]....
        /*0fe4*/ 	.word	0x0000f660
        /*0fe8*/ 	.word	0x0000000e
        /*0fec*/ 	.word	0x00022850
        /*0ff0*/ 	.short	0x010a
        /*0ff2*/ 	.byte	0x3f
	.zero		1


	//   ....[49]....
        /*0ff4*/ 	.word	0x0000fa50
        /*0ff8*/ 	.word	0x0000000e
        /*0ffc*/ 	.word	0x00000000
        /*1000*/ 	.short	0x0101
        /*1002*/ 	.byte	0x3f
	.zero		1


	//   ....[50]....
        /*1004*/ 	.word	0x00012020
        /*1008*/ 	.word	0x00000003
        /*100c*/ 	.word	0x00000000
        /*1010*/ 	.short	0x0101
        /*1012*/ 	.byte	0x3f
	.zero		1


	//   ....[51]....
        /*1014*/ 	.word	0x00014c60
        /*1018*/ 	.word	0x00000017
        /*101c*/ 	.word	0x00022820
        /*1020*/ 	.short	0x010a
        /*1022*/ 	.byte	0x3f
	.zero		1


	//   ....[52]....
        /*1024*/ 	.word	0x00014cf0
        /*1028*/ 	.word	0x00000003
        /*102c*/ 	.word	0x000228a0
        /*1030*/ 	.short	0x010a
        /*1032*/ 	.byte	0x3f
	.zero		1


	//   ....[53]....
        /*1034*/ 	.word	0x00014f40
        /*1038*/ 	.word	0x00000003
        /*103c*/ 	.word	0x000228c0
        /*1040*/ 	.short	0x010a
        /*1042*/ 	.byte	0x3f
	.zero		1


	//   ....[54]....
        /*1044*/ 	.word	0x00015550
        /*1048*/ 	.word	0x00000008
        /*104c*/ 	.word	0x000228a0
        /*1050*/ 	.short	0x010a
        /*1052*/ 	.byte	0x3f
	.zero		1


	//   ....[55]....
        /*1054*/ 	.word	0x00015790
        /*1058*/ 	.word	0x00000008
        /*105c*/ 	.word	0x000228c0
        /*1060*/ 	.short	0x010a
        /*1062*/ 	.byte	0x3f
	.zero		1


	//   ....[56]....
        /*1064*/ 	.word	0x00016820
        /*1068*/ 	.word	0x00000020
        /*106c*/ 	.word	0x00022840
        /*1070*/ 	.short	0x010a
        /*1072*/ 	.byte	0x3f
	.zero		1


	//   ....[57]....
        /*1074*/ 	.word	0x00016e40
        /*1078*/ 	.word	0x00000020
        /*107c*/ 	.word	0x00022830
        /*1080*/ 	.short	0x0107
        /*1082*/ 	.byte	0x3f
	.zero		1


	//   ....[58]....
        /*1084*/ 	.word	0x00016f20
        /*1088*/ 	.word	0x00000020
        /*108c*/ 	.word	0x00022830
        /*1090*/ 	.short	0x0101
        /*1092*/ 	.byte	0x3f
	.zero		1


	//   ....[59]....
        /*1094*/ 	.word	0x00017ae0
        /*1098*/ 	.word	0x00000017
        /*109c*/ 	.word	0x00022800
        /*10a0*/ 	.short	0x0107
        /*10a2*/ 	.byte	0x3f
	.zero		1


	//   ....[60]....
        /*10a4*/ 	.word	0x00017bd0
        /*10a8*/ 	.word	0x00000017
        /*10ac*/ 	.word	0x00022800
        /*10b0*/ 	.short	0x0101
        /*10b2*/ 	.byte	0x3f
	.zero		1


	//   ....[61]....
        /*10b4*/ 	.word	0x00017bf0
        /*10b8*/ 	.word	0x00000017
        /*10bc*/ 	.word	0x00022820
        /*10c0*/ 	.short	0x010a
        /*10c2*/ 	.byte	0x3f
	.zero		1


	//   ....[62]....
        /*10c4*/ 	.word	0x00017c80
        /*10c8*/ 	.word	0x00000020
        /*10cc*/ 	.word	0x00022860
        /*10d0*/ 	.short	0x010a
        /*10d2*/ 	.byte	0x3f
	.zero		1


	//   ....[63]....
        /*10d4*/ 	.word	0x00018380
        /*10d8*/ 	.word	0x00000020
        /*10dc*/ 	.word	0x00022850
        /*10e0*/ 	.short	0x0107
        /*10e2*/ 	.byte	0x3f
	.zero		1


	//   ....[64]....
        /*10e4*/ 	.word	0x00018450
        /*10e8*/ 	.word	0x00000020
        /*10ec*/ 	.word	0x00022850
        /*10f0*/ 	.short	0x0101
        /*10f2*/ 	.byte	0x3f
	.zero		1


	//   ....[65]....
        /*10f4*/ 	.word	0x00018790
        /*10f8*/ 	.word	0x00000004
        /*10fc*/ 	.word	0x00022840
        /*1100*/ 	.short	0x010a
        /*1102*/ 	.byte	0x3f
	.zero		1


	//   ....[66]....
        /*1104*/ 	.word	0x00018b70
        /*1108*/ 	.word	0x00000004
        /*110c*/ 	.word	0x00022830
        /*1110*/ 	.short	0x0107
        /*1112*/ 	.byte	0x3f
	.zero		1


	//   ....[67]....
        /*1114*/ 	.word	0x00018c30
        /*1118*/ 	.word	0x00000004
        /*111c*/ 	.word	0x00022830
        /*1120*/ 	.short	0x0101
        /*1122*/ 	.byte	0x3f
	.zero		1


	//   ....[68]....
        /*1124*/ 	.word	0x00018c60
        /*1128*/ 	.word	0x00000004
        /*112c*/ 	.word	0x00022860
        /*1130*/ 	.short	0x010a
        /*1132*/ 	.byte	0x3f
	.zero		1


	//   ....[69]....
        /*1134*/ 	.word	0x00019180
        /*1138*/ 	.word	0x00000004
        /*113c*/ 	.word	0x00022850
        /*1140*/ 	.short	0x0107
        /*1142*/ 	.byte	0x3f
	.zero		1


	//   ....[70]....
        /*1144*/ 	.word	0x00019240
        /*1148*/ 	.word	0x00000004
        /*114c*/ 	.word	0x00022850
        /*1150*/ 	.short	0x0101
        /*1152*/ 	.byte	0x3f
	.zero		1


	//   ....[71]....
        /*1154*/ 	.word	0x0001a0b0
        /*1158*/ 	.word	0x00000004
        /*115c*/ 	.word	0x00022820
        /*1160*/ 	.short	0x010a
        /*1162*/ 	.byte	0x3f
	.zero		1


	//   ....[72]....
        /*1164*/ 	.word	0x0001a220
        /*1168*/ 	.word	0x00000005
        /*116c*/ 	.word	0x00022840
        /*1170*/ 	.short	0x010a
        /*1172*/ 	.byte	0x3f
	.zero		1


	//   ....[73]....
        /*1174*/ 	.word	0x0001a2c0
        /*1178*/ 	.word	0x00000019
        /*117c*/ 	.word	0x00022840
        /*1180*/ 	.short	0x010a
        /*1182*/ 	.byte	0x3f
	.zero		1


	//   ....[74]....
        /*1184*/ 	.word	0x0001a300
        /*1188*/ 	.word	0x00000005
        /*118c*/ 	.word	0x00022860
        /*1190*/ 	.short	0x010a
        /*1192*/ 	.byte	0x3f
	.zero		1


	//   ....[75]....
        /*1194*/ 	.word	0x0001a340
        /*1198*/ 	.word	0x00000019
        /*119c*/ 	.word	0x00022860
        /*11a0*/ 	.short	0x010a
        /*11a2*/ 	.byte	0x3f
	.zero		1


	//   ....[76]....
        /*11a4*/ 	.word	0x0001a3a0
        /*11a8*/ 	.word	0x00000056
        /*11ac*/ 	.word	0x00022890
        /*11b0*/ 	.short	0x010a
        /*11b2*/ 	.byte	0x3f
	.zero		1


	//   ....[77]....
        /*11b4*/ 	.word	0x0001a630
        /*11b8*/ 	.word	0x00000056
        /*11bc*/ 	.word	0x00022890
        /*11c0*/ 	.short	0x010a
        /*11c2*/ 	.byte	0x3f
	.zero		1


	//   ....[78]....
        /*11c4*/ 	.word	0x0001a8e0
        /*11c8*/ 	.word	0x00000056
        /*11cc*/ 	.word	0x00022890
        /*11d0*/ 	.short	0x010a
        /*11d2*/ 	.byte	0x3f
	.zero		1


	//   ....[79]....
        /*11d4*/ 	.word	0x0001ab90
        /*11d8*/ 	.word	0x00000056
        /*11dc*/ 	.word	0x000228b0
        /*11e0*/ 	.short	0x010a
        /*11e2*/ 	.byte	0x3f
	.zero		1


	//   ....[80]....
        /*11e4*/ 	.word	0x0001b050
        /*11e8*/ 	.word	0x00000013
        /*11ec*/ 	.word	0x00022800
        /*11f0*/ 	.short	0x010a
        /*11f2*/ 	.byte	0x3f
	.zero		1


	//   ....[81]....
        /*11f4*/ 	.word	0x0001b630
        /*11f8*/ 	.word	0x00000013
        /*11fc*/ 	.word	0x00022800
        /*1200*/ 	.short	0x010a
        /*1202*/ 	.byte	0x3f
	.zero		1


	//   ....[82]....
        /*1204*/ 	.word	0x0001b680
        /*1208*/ 	.word	0x00000009
        /*120c*/ 	.word	0x00022830
        /*1210*/ 	.short	0x010a
        /*1212*/ 	.byte	0x3f
	.zero		1


	//   ....[83]....
        /*1214*/ 	.word	0x0001b6d0
        /*1218*/ 	.word	0x00000009
        /*121c*/ 	.word	0x00022850
        /*1220*/ 	.short	0x010a
        /*1222*/ 	.byte	0x3f
	.zero		1


	//   ....[84]....
        /*1224*/ 	.word	0x0001b720
        /*1228*/ 	.word	0x0000000e
        /*122c*/ 	.word	0x00022830
        /*1230*/ 	.short	0x010a
        /*1232*/ 	.byte	0x3f
	.zero		1


	//   ....[85]....
        /*1234*/ 	.word	0x0001b770
        /*1238*/ 	.word	0x0000000e
        /*123c*/ 	.word	0x00022850
        /*1240*/ 	.short	0x010a
        /*1242*/ 	.byte	0x3f
	.zero		1


	//   ....[86]....
        /*1244*/ 	.word	0x0001b7c0
        /*1248*/ 	.word	0x0000000e
        /*124c*/ 	.word	0x00022830
        /*1250*/ 	.short	0x010a
        /*1252*/ 	.byte	0x3f
	.zero		1


	//   ....[87]....
        /*1254*/ 	.word	0x0001b810
        /*1258*/ 	.word	0x0000000e
        /*125c*/ 	.word	0x00022850
        /*1260*/ 	.short	0x010a
        /*1262*/ 	.byte	0x3f
	.zero		1


	//   ....[88]....
        /*1264*/ 	.word	0x0001bde0
        /*1268*/ 	.word	0x00000017
        /*126c*/ 	.word	0x00022820
        /*1270*/ 	.short	0x010a
        /*1272*/ 	.byte	0x3f
	.zero		1


	//   ....[89]....
        /*1274*/ 	.word	0x0001be30
        /*1278*/ 	.word	0x00000003
        /*127c*/ 	.word	0x000228a0
        /*1280*/ 	.short	0x010a
        /*1282*/ 	.byte	0x3f
	.zero		1


	//   ....[90]....
        /*1284*/ 	.word	0x0001be80
        /*1288*/ 	.word	0x00000003
        /*128c*/ 	.word	0x000228c0
        /*1290*/ 	.short	0x010a
        /*1292*/ 	.byte	0x3f
	.zero		1


	//   ....[91]....
        /*1294*/ 	.word	0x0001bed0
        /*1298*/ 	.word	0x00000008
        /*129c*/ 	.word	0x000228a0
        /*12a0*/ 	.short	0x010a
        /*12a2*/ 	.byte	0x3f
	.zero		1


	//   ....[92]....
        /*12a4*/ 	.word	0x0001bf20
        /*12a8*/ 	.word	0x00000008
        /*12ac*/ 	.word	0x000228c0
        /*12b0*/ 	.short	0x010a
        /*12b2*/ 	.byte	0x3f
	.zero		1


	//   ....[93]....
        /*12b4*/ 	.word	0x0001c040
        /*12b8*/ 	.word	0x00000020
        /*12bc*/ 	.word	0x00022840
        /*12c0*/ 	.short	0x010a
        /*12c2*/ 	.byte	0x3f
	.zero		1


	//   ....[94]....
        /*12c4*/ 	.word	0x0001d320
        /*12c8*/ 	.word	0x00000017
        /*12cc*/ 	.word	0x00022820
        /*12d0*/ 	.short	0x010a
        /*12d2*/ 	.byte	0x3f
	.zero		1


	//   ....[95]....
        /*12d4*/ 	.word	0x0001d370
        /*12d8*/ 	.word	0x00000020
        /*12dc*/ 	.word	0x00022860
        /*12e0*/ 	.short	0x010a
        /*12e2*/ 	.byte	0x3f
	.zero		1


	//   ....[96]....
        /*12e4*/ 	.word	0x0001dce0
        /*12e8*/ 	.word	0x00000004
        /*12ec*/ 	.word	0x00022840
        /*12f0*/ 	.short	0x010a
        /*12f2*/ 	.byte	0x3f
	.zero		1


	//   ....[97]....
        /*12f4*/ 	.word	0x0001e3c0
        /*12f8*/ 	.word	0x00000004
        /*12fc*/ 	.word	0x00022860
        /*1300*/ 	.short	0x010a
        /*1302*/ 	.byte	0x3f
	.zero		1


	//   ....[98]....
        /*1304*/ 	.word	0x0001f460
        /*1308*/ 	.word	0x00000004
        /*130c*/ 	.word	0x00022820
        /*1310*/ 	.short	0x010a
        /*1312*/ 	.byte	0x3f
	.zero		1


	//   ....[99]....
        /*1314*/ 	.word	0x0001f600
        /*1318*/ 	.word	0x00000005
        /*131c*/ 	.word	0x00022840
        /*1320*/ 	.short	0x010a
        /*1322*/ 	.byte	0x3f
	.zero		1


	//   ....[100]....
        /*1324*/ 	.word	0x0001f650
        /*1328*/ 	.word	0x00000019
        /*132c*/ 	.word	0x00022840
        /*1330*/ 	.short	0x010a
        /*1332*/ 	.byte	0x3f
	.zero		1


	//   ....[101]....
        /*1334*/ 	.word	0x0001f6a0
        /*1338*/ 	.word	0x00000005
        /*133c*/ 	.word	0x00022860
        /*1340*/ 	.short	0x010a
        /*1342*/ 	.byte	0x3f
	.zero		1


	//----- nvinfo : EIATTR_NUM_MBARRIERS
	.align		4
.L_1564:
        /*1344*/ 	.byte	0x03, 0x38
        /*1346*/ 	.short	0x0016


	//----- nvinfo : EIATTR_EXIT_INSTR_OFFSETS
	.align		4
        /*1348*/ 	.byte	0x04, 0x1c
        /*134a*/ 	.short	(.L_1566 - .L_1565)


	//   ....[0]....
.L_1565:
        /*134c*/ 	.word	0x0001a390


	//----- nvinfo : EIATTR_MAX_THREADS
	.align		4
.L_1566:
        /*1350*/ 	.byte	0x04, 0x05
        /*1352*/ 	.short	(.L_1568 - .L_1567)
.L_1567:
        /*1354*/ 	.word	0x00000180
        /*1358*/ 	.word	0x00000001
        /*135c*/ 	.word	0x00000001


	//----- nvinfo : EIATTR_CRS_STACK_SIZE
	.align		4
.L_1568:
        /*1360*/ 	.byte	0x04, 0x1e
        /*1362*/ 	.short	(.L_1570 - .L_1569)
.L_1569:
        /*1364*/ 	.word	0x00000000


	//----- nvinfo : EIATTR_CBANK_PARAM_SIZE
	.align		4
.L_1570:
        /*1368*/ 	.byte	0x03, 0x19
        /*136a*/ 	.short	0x0af0


	//----- nvinfo : EIATTR_PARAM_CBANK
	.align		4
        /*136c*/ 	.byte	0x04, 0x0a
        /*136e*/ 	.short	(.L_1572 - .L_1571)
	.align		4
.L_1571:
        /*1370*/ 	.word	index@(.nv.constant0._ZN7cutlass13device_kernelIN5flash11enable_sm90INS1_16FlashAttnFwdSm90INS1_25CollectiveMainloopFwdSm90ILi2EN4cute5tupleIJNS5_1CILi1EEES8_S8_EEENS6_IJNS7_ILi128EEENS7_ILi96EEENS7_ILi64EEEEEELi256ENS_6half_tEfNS_4arch4Sm90ELb1ELb0ELb0ELb1ELb1ELb1ELb0ELb1ELb0ELb1ELb0ELb0EEENS1_21CollectiveEpilogueFwdINS6_IJSA_NS7_ILi256EEESB_EEES9_SE_SG_Li256ELb1ELb1ELb0ELb0EEENS1_36VarlenDynamicPersistentTileSchedulerILi128ELi96ELi256ELi128ELb0ELb1ELb1ELb1ELb1ELb1EEEEEEEEEvNT_6ParamsE)
        /*1374*/ 	.short	0x0210
        /*1376*/ 	.short	0x0af0


	//----- nvinfo : EIATTR_SW_WAR
	.align		4
.L_1572:
        /*1378*/ 	.byte	0x04, 0x36
        /*137a*/ 	.short	(.L_1574 - .L_1573)
.L_1573:
        /*137c*/ 	.word	0x00000008
.L_1574:


//--------------------- .nv.info._ZN7cutlass13device_kernelIN5flash11enable_sm90INS1_16FlashAttnFwdSm90INS1_25CollectiveMainloopFwdSm90ILi2EN4cute5tupleIJNS5_1CILi1EEES8_S8_EEENS6_IJNS7_ILi128EEENS7_ILi96EEENS7_ILi64EEEEEELi256ENS_6half_tEfNS_4arch4Sm90ELb1ELb0ELb0ELb1ELb1ELb0ELb1ELb1ELb0ELb1ELb0ELb0EEENS1_21CollectiveEpilogueFwdINS6_IJSA_NS7_ILi256EEESB_EEES9_SE_SG_Li256ELb1ELb1ELb0ELb0EEENS1_36VarlenDynamicPersistentTileSchedulerILi128ELi96ELi256ELi128ELb0ELb1ELb1ELb1ELb1ELb1EEEEEEEEEvNT_6ParamsE --------------------------
	.section	.nv.info._ZN7cutlass13device_kernelIN5flash11enable_sm90INS1_16FlashAttnFwdSm90INS1_25CollectiveMainloopFwdSm90ILi2EN4cute5tupleIJNS5_1CILi1EEES8_S8_EEENS6_IJNS7_ILi128EEENS7_ILi96EEENS7_ILi64EEEEEELi256ENS_6half_tEfNS_4arch4Sm90ELb1ELb0ELb0ELb1ELb1ELb0ELb1ELb1ELb0ELb1ELb0ELb0EEENS1_21CollectiveEpilogueFwdINS6_IJSA_NS7_ILi256EEESB_EEES9_SE_SG_Li256ELb1ELb1ELb0ELb0EEENS1_36VarlenDynamicPersistentTileSchedulerILi128ELi96ELi256ELi128ELb0ELb1ELb1ELb1ELb1ELb1EEEEEEEEEvNT_6ParamsE,"",@"SHT_CUDA_INFO"
	.sectionflags	@""
	.align	4


	//----- nvinfo : EIATTR_CUDA_API_VERSION
	.align		4
        /*0000*/ 	.byte	0x04, 0x37
        /*0002*/ 	.short	(.L_1576 - .L_1575)
.L_1575:
        /*0004*/ 	.word	0x00000082


	//----- nvinfo : EIATTR_KPARAM_INFO
	.align		4
.L_1576:
        /*0008*/ 	.byte	0x04, 0x17
        /*000a*/ 	.short	(.L_1578 - .L_1577)
.L_1577:
        /*000c*/ 	.word	0x00000000
        /*0010*/ 	.short	0x0000
        /*0012*/ 	.short	0x0070
        /*0014*/ 	.byte	0x00, 0xf0, 0x01, 0x2e


	//----- nvinfo : EIATTR_SPARSE_MMA_MASK
	.align		4
.L_1578:
        /*0018*/ 	.byte	0x03, 0x50
        /*001a*/ 	.short	0x0000


	//----- nvinfo : EIATTR_MAXREG_COUNT
	.align		4
        /*001c*/ 	.byte	0x03, 0x1b
        /*001e*/ 	.short	0x00a8


	//----- nvinfo : EIATTR_NUM_BARRIERS
	.align		4
        /*0020*/ 	.byte	0x02, 0x4c
        /*0022*/ 	.byte	0x10
	.zero		1


	//----- nvinfo : EIATTR_EXTERNS
	.align		4
        /*0024*/ 	.byte	0x04, 0x0f
        /*0026*/ 	.short	(.L_1580 - .L_1579)


	//   ....[0]....
	.align		4
.L_1579:
        /*0028*/ 	.word	index@(__assertfail)


	//----- nvinfo : EIATTR_ANNOTATIONS
	.align		4
.L_1580:
        /*002c*/ 	.byte	0x04, 0x55
        /*002e*/ 	.short	(.L_1582 - .L_1581)


	//   ....[0]....
.L_1581:
        /* <DEDUP_REMOVED lines=18> */


	//----- nvinfo : EIATTR_MERCURY_ISA_VERSION
	.align		4
.L_1582:
        /*0140*/ 	.byte	0x03, 0x5f
        /*0142*/ 	.short	0x0101


	//----- nvinfo : EIATTR_UNUSED_LOAD_BYTE_OFFSET
	.align		4
        /*0144*/ 	.byte	0x04, 0x44
        /*0146*/ 	.short	(.L_1584 - .L_1583)


	//   ....[0]....
.L_1583:
        /*0148*/ 	.word	0x000009b0
        /*014c*/ 	.word	0x0000fff0


	//   ....[1]....
        /*0150*/ 	.word	0x00009a00
        /*0154*/ 	.word	0x0000fff0


	//----- nvinfo : EIATTR_INT_WARP_WIDE_INSTR_OFFSETS
	.align		4
.L_1584:
        /*0158*/ 	.byte	0x04, 0x31
        /*015a*/ 	.short	(.L_1586 - .L_1585)


	//   ....[0]....
.L_1585:
        /*015c*/ 	.word	0x000000c0


	//   ....[1]....
        /*0160*/ 	.word	0x000000d0


	//   ....[2]....
        /*0164*/ 	.word	0x000000e0


	//   ....[3]....
        /*0168*/ 	.word	0x00000180


	//   ....[4]....
        /*016c*/ 	.word	0x0000dc20


	//   ....[5]....
        /*0170*/ 	.word	0x0000dcb0


	//   ....[6]....
        /*0174*/ 	.word	0x00011bd0


	//   ....[7]....
        /*0178*/ 	.word	0x00011c60


	//----- nvinfo : EIATTR_COOP_GROUP_MASK_REGIDS
	.align		4
.L_1586:
        /*017c*/ 	.byte	0x04, 0x29
        /*017e*/ 	.short	(.L_1588 - .L_1587)


	//   ....[0]....
.L_1587:
        /*0180*/ 	.word	0xffffffff


	//   ....[1]....
        /*0184*/ 	.word	0xffffffff


	//   ....[2]....
        /*0188*/ 	.word	0xffffffff


	//   ....[3]....
        /*018c*/ 	.word	0xffffffff


	//   ....[4]....
        /*0190*/ 	.word	0xffffffff


	//   ....[5]....
        /*0194*/ 	.word	0xffffffff


	//   ....[6]....
        /*0198*/ 	.word	0xffffffff


	//   ....[7]....
        /*019c*/ 	.word	0xffffffff


	//   ....[8]....
        /*01a0*/ 	.word	0xffffffff


	//   ....[9]....
        /*01a4*/ 	.word	0xffffffff


	//   ....[10]....
        /*01a8*/ 	.word	0xffffffff


	//   ....[11]....
        /*01ac*/ 	.word	0xffffffff


	//   ....[12]....
        /*01b0*/ 	.word	0xffffffff


	//   ....[13]....
        /*01b4*/ 	.word	0xffffffff


	//   ....[14]....
        /*01b8*/ 	.word	0xffffffff


	//   ....[15]....
        /*01bc*/ 	.word	0xffffffff


	//   ....[16]....
        /*01c0*/ 	.word	0xffffffff


	//   ....[17]....
        /*01c4*/ 	.word	0xffffffff


	//   ....[18]....
        /*01c8*/ 	.word	0xffffffff


	//   ....[19]....
        /*01cc*/ 	.word	0xffffffff


	//   ....[20]....
        /*01d0*/ 	.word	0xffffffff


	//   ....[21]....
        /*01d4*/ 	.word	0xffffffff


	//   ....[22]....
        /*01d8*/ 	.word	0xffffffff


	//   ....[23]....
        /*01dc*/ 	.word	0xffffffff


	//   ....[24]....
        /*01e0*/ 	.word	0xffffffff


	//   ....[25]....
        /*01e4*/ 	.word	0xffffffff


	//   ....[26]....
        /*01e8*/ 	.word	0xffffffff


	//   ....[27]....
        /*01ec*/ 	.word	0xffffffff


	//   ....[28]....
        /*01f0*/ 	.word	0xffffffff


	//   ....[29]....
        /*01f4*/ 	.word	0xffffffff


	//   ....[30]....
        /*01f8*/ 	.word	0xffffffff


	//   ....[31]....
        /*01fc*/ 	.word	0xffffffff


	//   ....[32]....
        /*0200*/ 	.word	0xffffffff


	//   ....[33]....
        /*0204*/ 	.word	0xffffffff


	//   ....[34]....
        /*0208*/ 	.word	0xffffffff


	//   ....[35]....
        /*020c*/ 	.word	0xffffffff


	//   ....[36]....
        /*0210*/ 	.word	0xffffffff


	//   ....[37]....
        /*0214*/ 	.word	0xffffffff


	//   ....[38]....
        /*0218*/ 	.word	0xffffffff


	//   ....[39]....
        /*021c*/ 	.word	0xffffffff


	//   ....[40]....
        /*0220*/ 	.word	0xffffffff


	//   ....[41]....
        /*0224*/ 	.word	0xffffffff


	//   ....[42]....
        /*0228*/ 	.word	0xffffffff


	//   ....[43]....
        /*022c*/ 	.word	0xffffffff


	//   ....[44]....
        /*0230*/ 	.word	0xffffffff


	//   ....[45]....
        /*0234*/ 	.word	0xffffffff


	//   ....[46]....
        /*0238*/ 	.word	0xffffffff


	//   ....[47]....
        /*023c*/ 	.word	0xffffffff


	//   ....[48]....
        /*0240*/ 	.word	0xffffffff


	//   ....[49]....
        /*0244*/ 	.word	0xffffffff


	//   ....[50]....
        /*0248*/ 	.word	0xffffffff


	//   ....[51]....
        /*024c*/ 	.word	0xffffffff


	//   ....[52]....
        /*0250*/ 	.word	0xffffffff


	//   ....[53]....
        /*0254*/ 	.word	0xffffffff


	//   ....[54]....
        /*0258*/ 	.word	0xffffffff


	//   ....[55]....
        /*025c*/ 	.word	0xffffffff


	//   ....[56]....
        /*0260*/ 	.word	0xffffffff


	//   ....[57]....
        /*0264*/ 	.word	0xffffffff


	//   ....[58]....
        /*0268*/ 	.word	0xffffffff


	//   ....[59]....
        /*026c*/ 	.word	0xffffffff


	//   ....[60]....
        /*0270*/ 	.word	0xffffffff


	//   ....[61]....
        /*0274*/ 	.word	0xffffffff


	//   ....[62]....
        /*0278*/ 	.word	0xffffffff


	//   ....[63]....
        /*027c*/ 	.word	0xffffffff


	//   ....[64]....
        /*0280*/ 	.word	0xffffffff


	//   ....[65]....
        /*0284*/ 	.word	0xffffffff


	//   ....[66]....
        /*0288*/ 	.word	0xffffffff


	//   ....[67]....
        /*028c*/ 	.word	0xffffffff


	//   ....[68]....
        /*0290*/ 	.word	0xffffffff


	//   ....[69]....
        /*0294*/ 	.word	0xffffffff


	//   ....[70]....
        /*0298*/ 	.word	0xffffffff


	//   ....[71]....
        /*029c*/ 	.word	0xffffffff


	//   ....[72]....
        /*02a0*/ 	.word	0xffffffff


	//   ....[73]....
        /*02a4*/ 	.word	0xffffffff


	//   ....[74]....
        /*02a8*/ 	.word	0xffffffff


	//   ....[75]....
        /*02ac*/ 	.word	0xffffffff


	//   ....[76]....
        /*02b0*/ 	.word	0xffffffff


	//   ....[77]....
        /*02b4*/ 	.word	0xffffffff


	//   ....[78]....
        /*02b8*/ 	.word	0xffffffff


	//   ....[79]....
        /*02bc*/ 	.word	0xffffffff


	//   ....[80]....
        /*02c0*/ 	.word	0xffffffff


	//   ....[81]....
        /*02c4*/ 	.word	0xffffffff


	//   ....[82]....
        /*02c8*/ 	.word	0xffffffff


	//   ....[83]....
        /*02cc*/ 	.word	0xffffffff


	//   ....[84]....
        /*02d0*/ 	.word	0xffffffff


	//   ....[85]....
        /*02d4*/ 	.word	0xffffffff


	//   ....[86]....
        /*02d8*/ 	.word	0xffffffff


	//   ....[87]....
        /*02dc*/ 	.word	0xffffffff


	//   ....[88]....
        /*02e0*/ 	.word	0xffffffff


	//   ....[89]....
        /*02e4*/ 	.word	0xffffffff


	//   ....[90]....
        /*02e8*/ 	.word	0xffffffff


	//   ....[91]....
        /*02ec*/ 	.word	0xffffffff


	//   ....[92]....
        /*02f0*/ 	.word	0xffffffff


	//   ....[93]....
        /*02f4*/ 	.word	0xffffffff


	//   ....[94]....
        /*02f8*/ 	.word	0xffffffff


	//   ....[95]....
        /*02fc*/ 	.word	0xffffffff


	//   ....[96]....
        /*0300*/ 	.word	0xffffffff


	//   ....[97]....
        /*0304*/ 	.word	0xffffffff


	//   ....[98]....
        /*0308*/ 	.word	0xffffffff


	//   ....[99]....
        /*030c*/ 	.word	0xffffffff


	//   ....[100]....
        /*0310*/ 	.word	0xffffffff


	//   ....[101]....
        /*0314*/ 	.word	0xffffffff


	//   ....[102]....
        /*0318*/ 	.word	0xffffffff


	//   ....[103]....
        /*031c*/ 	.word	0xffffffff


	//   ....[104]....
        /*0320*/ 	.word	0xffffffff


	//   ....[105]....
        /*0324*/ 	.word	0xffffffff


	//   ....[106]....
        /*0328*/ 	.word	0xffffffff


	//   ....[107]....
        /*032c*/ 	.word	0xffffffff


	//   ....[108]....
        /*0330*/ 	.word	0xffffffff


	//   ....[109]....
        /*0334*/ 	.word	0xffffffff


	//   ....[110]....
        /*0338*/ 	.word	0xffffffff


	//   ....[111]....
        /*033c*/ 	.word	0xffffffff


	//   ....[112]....
        /*0340*/ 	.word	0xffffffff


	//   ....[113]....
        /*0344*/ 	.word	0xffffffff


	//   ....[114]....
        /*0348*/ 	.word	0xffffffff


	//   ....[115]....
        /*034c*/ 	.word	0xffffffff


	//   ....[116]....
        /*0350*/ 	.word	0xffffffff


	//   ....[117]....
        /*0354*/ 	.word	0xffffffff


	//   ....[118]....
        /*0358*/ 	.word	0xffffffff


	//   ....[119]....
        /*035c*/ 	.word	0xffffffff


	//   ....[120]....
        /*0360*/ 	.word	0xffffffff


	//   ....[121]....
        /*0364*/ 	.word	0xffffffff


	//   ....[122]....
        /*0368*/ 	.word	0xffffffff


	//   ....[123]....
        /*036c*/ 	.word	0xffffffff


	//   ....[124]....
        /*0370*/ 	.word	0xffffffff


	//   ....[125]....
        /*0374*/ 	.word	0xffffffff


	//   ....[126]....
        /*0378*/ 	.word	0xffffffff


	//   ....[127]....
        /*037c*/ 	.word	0xffffffff


	//   ....[128]....
        /*0380*/ 	.word	0xffffffff


	//   ....[129]....
        /*0384*/ 	.word	0xffffffff


	//   ....[130]....
        /*0388*/ 	.word	0xffffffff


	//   ....[131]....
        /*038c*/ 	.word	0xffffffff


	//   ....[132]....
        /*0390*/ 	.word	0xffffffff


	//   ....[133]....
        /*0394*/ 	.word	0xffffffff


	//   ....[134]....
        /*0398*/ 	.word	0xffffffff


	//   ....[135]....
        /*039c*/ 	.word	0xffffffff


	//   ....[136]....
        /*03a0*/ 	.word	0xffffffff


	//   ....[137]....
        /*03a4*/ 	.word	0xffffffff


	//   ....[138]....
        /*03a8*/ 	.word	0xffffffff


	//   ....[139]....
        /*03ac*/ 	.word	0xffffffff


	//   ....[140]....
        /*03b0*/ 	.word	0xffffffff


	//   ....[141]....
        /*03b4*/ 	.word	0xffffffff


	//   ....[142]....
        /*03b8*/ 	.word	0xffffffff


	//   ....[143]....
        /*03bc*/ 	.word	0xffffffff


	//   ....[144]....
        /*03c0*/ 	.word	0xffffffff


	//   ....[145]....
        /*03c4*/ 	.word	0xffffffff


	//   ....[146]....
        /*03c8*/ 	.word	0xffffffff


	//   ....[147]....
        /*03cc*/ 	.word	0xffffffff


	//   ....[148]....
        /*03d0*/ 	.word	0xffffffff


	//   ....[149]....
        /*03d4*/ 	.word	0xffffffff


	//   ....[150]....
        /*03d8*/ 	.word	0xffffffff


	//   ....[151]....
        /*03dc*/ 	.word	0xffffffff


	//   ....[152]....
        /*03e0*/ 	.word	0xffffffff


	//   ....[153]....
        /*03e4*/ 	.word	0xffffffff


	//   ....[154]....
        /*03e8*/ 	.word	0xffffffff


	//   ....[155]....
        /*03ec*/ 	.word	0xffffffff


	//   ....[156]....
        /*03f0*/ 	.word	0xffffffff


	//   ....[157]....
        /*03f4*/ 	.word	0xffffffff


	//   ....[158]....
        /*03f8*/ 	.word	0xffffffff


	//   ....[159]....
        /*03fc*/ 	.word	0xffffffff


	//   ....[160]....
        /*0400*/ 	.word	0xffffffff


	//   ....[161]....
        /*0404*/ 	.word	0x0500000f


	//   ....[162]....
        /*0408*/ 	.word	0x0500000f


	//   ....[163]....
        /*040c*/ 	.word	0x0500000f


	//   ....[164]....
        /*0410*/ 	.word	0x0500000f


	//   ....[165]....
        /*0414*/ 	.word	0x0500000f


	//   ....[166]....
        /*0418*/ 	.word	0x0500000f


	//   ....[167]....
        /*041c*/ 	.word	0x0500000f


	//   ....[168]....
        /*0420*/ 	.word	0x0500000f


	//   ....[169]....
        /*0424*/ 	.word	0x0500000f


	//   ....[170]....
        /*0428*/ 	.word	0x0500000f


	//   ....[171]....
        /*042c*/ 	.word	0x0500000f


	//   ....[172]....
        /*0430*/ 	.word	0x0500000f


	//   ....[173]....
        /*0434*/ 	.word	0x0500000f


	//   ....[174]....
        /*0438*/ 	.word	0x0500000f


	//   ....[175]....
        /*043c*/ 	.word	0x0500000f


	//   ....[176]....
        /*0440*/ 	.word	0x0500000f


	//   ....[177]....
        /*0444*/ 	.word	0x0500000f


	//   ....[178]....
        /*0448*/ 	.word	0x0500000f


	//   ....[179]....
        /*044c*/ 	.word	0x0500000f


	//   ....[180]....
        /*0450*/ 	.word	0x0500000f


	//   ....[181]....
        /*0454*/ 	.word	0x0500000f


	//   ....[182]....
        /*0458*/ 	.word	0x0500000f


	//   ....[183]....
        /*045c*/ 	.word	0x0500000f


	//   ....[184]....
        /*0460*/ 	.word	0x0500000f


	//   ....[185]....
        /*0464*/ 	.word	0x0500000f


	//   ....[186]....
        /*0468*/ 	.word	0x0500000f


	//   ....[187]....
        /*046c*/ 	.word	0x0500000f


	//   ....[188]....
        /*0470*/ 	.word	0x0500000f


	//   ....[189]....
        /*0474*/ 	.word	0x0500000f


	//   ....[190]....
        /*0478*/ 	.word	0x0500000f


	//   ....[191]....
        /*047c*/ 	.word	0x0500000f


	//   ....[192]....
        /*0480*/ 	.word	0x0500000f


	//   ....[193]....
        /*0484*/ 	.word	0x0500000f


	//   ....[194]....
        /*0488*/ 	.word	0x0500000f


	//   ....[195]....
        /*048c*/ 	.word	0x0500000f


	//   ....[196]....
        /*0490*/ 	.word	0x0500000f


	//   ....[197]....
        /*0494*/ 	.word	0x0500000f


	//   ....[198]....
        /*0498*/ 	.word	0x0500000f


	//   ....[199]....
        /*049c*/ 	.word	0x0500000f


	//   ....[200]....
        /*04a0*/ 	.word	0x0500000f


	//   ....[201]....
        /*04a4*/ 	.word	0x0500000f


	//   ....[202]....
        /*04a8*/ 	.word	0x0500000f


	//   ....[203]....
        /*04ac*/ 	.word	0x0500000f


	//   ....[204]....
        /*04b0*/ 	.word	0x0500000f


	//   ....[205]....
        /*04b4*/ 	.word	0x0500000f


	//   ....[206]....
        /*04b8*/ 	.word	0x0500000f


	//   ....[207]....
        /*04bc*/ 	.word	0x0500000f


	//   ....[208]....
        /*04c0*/ 	.word	0x0500000f


	//   ....[209]....
        /*04c4*/ 	.word	0x0500000f


	//   ....[210]....
        /*04c8*/ 	.word	0x0500000f


	//   ....[211]....
        /*04cc*/ 	.word	0x0500000f


	//   ....[212]....
        /*04d0*/ 	.word	0x0500000f


	//   ....[213]....
        /*04d4*/ 	.word	0x0500000f


	//   ....[214]....
        /*04d8*/ 	.word	0x0500000f


	//   ....[215]....
        /*04dc*/ 	.word	0x0500000f


	//   ....[216]....
        /*04e0*/ 	.word	0x0500000f


	//   ....[217]....
        /*04e4*/ 	.word	0x0500000f


	//   ....[218]....
        /*04e8*/ 	.word	0x0500000f


	//   ....[219]....
        /*04ec*/ 	.word	0x0500000f


	//   ....[220]....
        /*04f0*/ 	.word	0x0500000f


	//   ....[221]....
        /*04f4*/ 	.word	0x0500000f


	//   ....[222]....
        /*04f8*/ 	.word	0x0500000f


	//   ....[223]....
        /*04fc*/ 	.word	0x0500000f


	//   ....[224]....
        /*0500*/ 	.word	0x0500000f


	//   ....[225]....
        /*0504*/ 	.word	0x0500000f


	//   ....[226]....
        /*0508*/ 	.word	0x0500000f


	//   ....[227]....
        /*050c*/ 	.word	0x0500000f


	//   ....[228]....
        /*0510*/ 	.word	0x0500000f


	//   ....[229]....
        /*0514*/ 	.word	0x0500000f


	//   ....[230]....
        /*0518*/ 	.word	0x0500000f


	//   ....[231]....
        /*051c*/ 	.word	0x0500000f


	//   ....[232]....
        /*0520*/ 	.word	0x0500000f


	//   ....[233]....
        /*0524*/ 	.word	0x0500000f


	//   ....[234]....
        /*0528*/ 	.word	0x0500000f


	//   ....[235]....
        /*052c*/ 	.word	0x0500000f


	//   ....[236]....
        /*0530*/ 	.word	0x0500000f


	//   ....[237]....
        /*0534*/ 	.word	0x0500000f


	//   ....[238]....
        /*0538*/ 	.word	0x0500000f


	//   ....[239]....
        /*053c*/ 	.word	0x0500000f


	//   ....[240]....
        /*0540*/ 	.word	0x0500000f


	//   ....[241]....
        /*0544*/ 	.word	0x0500000f


	//   ....[242]....
        /*0548*/ 	.word	0x0500000f


	//   ....[243]....
        /*054c*/ 	.word	0x0500000f


	//   ....[244]....
        /*0550*/ 	.word	0x0500000f


	//   ....[245]....
        /*0554*/ 	.word	0x0500000f


	//   ....[246]....
        /*0558*/ 	.word	0x0500000f


	//   ....[247]....
        /*055c*/ 	.word	0x0500000f


	//   ....[248]....
        /*0560*/ 	.word	0x0500000f


	//   ....[249]....
        /*0564*/ 	.word	0x0500000f


	//   ....[250]....
        /*0568*/ 	.word	0x0500000f


	//   ....[251]....
        /*056c*/ 	.word	0x0500000f


	//   ....[252]....
        /*0570*/ 	.word	0x0500000f


	//   ....[253]....
        /*0574*/ 	.word	0x0500000f


	//   ....[254]....
        /*0578*/ 	.word	0x0500000f


	//   ....[255]....
        /*057c*/ 	.word	0x0500000f


	//   ....[0]....
        /*0580*/ 	.word	0x0500000f


	//   ....[1]....
        /*0584*/ 	.word	0x0500000f


	//   ....[2]....
        /*0588*/ 	.word	0x0500000f


	//   ....[3]....
        /*058c*/ 	.word	0x0500000f


	//----- nvinfo : EIATTR_COOP_GROUP_INSTR_OFFSETS
	.align		4
.L_1588:
        /*0590*/ 	.byte	0x04, 0x28
        /*0592*/ 	.short	(.L_1590 - .L_1589)


	//   ....[0]....
.L_1589:
        /*0594*/ 	.word	0x00000080


	//   ....[1]....
        /*0598*/ 	.word	0x00000090


	//   ....[2]....
        /*059c*/ 	.word	0x000002f0


	//   ....[3]....
        /*05a0*/ 	.word	0x00000450


	//   ....[4]....
        /*05a4*/ 	.word	0x00000570


	//   ....[5]....
        /*05a8*/ 	.word	0x000006d0


	//   ....[6]....
        /*05ac*/ 	.word	0x00001830


	//   ....[7]....
        /*05b0*/ 	.word	0x000029a0


	//   ....[8]....
        /*05b4*/ 	.word	0x000029c0


	//   ....[9]....
        /*05b8*/ 	.word	0x000032b0


	//   ....[10]....
        /*05bc*/ 	.word	0x00003300


	//   ....[11]....
        /*05c0*/ 	.word	0x00003320


	//   ....[12]....
        /*05c4*/ 	.word	0x00003340


	//   ....[13]....
        /*05c8*/ 	.word	0x00004c10


	//   ....[14]....
        /*05cc*/ 	.word	0x00004c30


	//   ....[15]....
        /*05d0*/ 	.word	0x00005500


	//   ....[16]....
        /*05d4*/ 	.word	0x00005590


	//   ....[17]....
        /*05d8*/ 	.word	0x000055b0


	//   ....[18]....
        /*05dc*/ 	.word	0x000055d0


	//   ....[19]....
        /*05e0*/ 	.word	0x00007950


	//   ....[20]....
        /*05e4*/ 	.word	0x000079b0


	//   ....[21]....
        /*05e8*/ 	.word	0x000079d0


	//   ....[22]....
        /*05ec*/ 	.word	0x000079f0


	//   ....[23]....
        /*05f0*/ 	.word	0x00008f80


	//   ....[24]....
        /*05f4*/ 	.word	0x00008fc0


	//   ....[25]....
        /*05f8*/ 	.word	0x00009070


	//   ....[26]....
        /*05fc*/ 	.word	0x000090a0


	//   ....[27]....
        /*0600*/ 	.word	0x0000ab00


	//   ....[28]....
        /*0604*/ 	.word	0x0000ab30


	//   ....[29]....
        /*0608*/ 	.word	0x0000ab60


	//   ....[30]....
        /*060c*/ 	.word	0x0000abd0


	//   ....[31]....
        /*0610*/ 	.word	0x0000b430


	//   ....[32]....
        /*0614*/ 	.word	0x0000b460


	//   ....[33]....
        /*0618*/ 	.word	0x0000b5f0


	//   ....[34]....
        /*061c*/ 	.word	0x0000b610


	//   ....[35]....
        /*0620*/ 	.word	0x0000b750


	//   ....[36]....
        /*0624*/ 	.word	0x0000b770


	//   ....[37]....
        /*0628*/ 	.word	0x0000b8c0


	//   ....[38]....
        /*062c*/ 	.word	0x0000b8e0


	//   ....[39]....
        /*0630*/ 	.word	0x0000c2f0


	//   ....[40]....
        /*0634*/ 	.word	0x0000c320


	//   ....[41]....
        /*0638*/ 	.word	0x0000c470


	//   ....[42]....
        /*063c*/ 	.word	0x0000c490


	//   ....[43]....
        /*0640*/ 	.word	0x0000c5d0


	//   ....[44]....
        /*0644*/ 	.word	0x0000c5f0


	//   ....[45]....
        /*0648*/ 	.word	0x0000c740


	//   ....[46]....
        /*064c*/ 	.word	0x0000c760


	//   ....[47]....
        /*0650*/ 	.word	0x0000c920


	//   ....[48]....
        /*0654*/ 	.word	0x0000caf0


	//   ....[49]....
        /*0658*/ 	.word	0x0000cb20


	//   ....[50]....
        /*065c*/ 	.word	0x0000cb50


	//   ....[51]....
        /*0660*/ 	.word	0x0000cb80


	//   ....[52]....
        /*0664*/ 	.word	0x0000cbb0


	//   ....[53]....
        /*0668*/ 	.word	0x0000cbe0


	//   ....[54]....
        /*066c*/ 	.word	0x0000cd30


	//   ....[55]....
        /*0670*/ 	.word	0x0000cd60


	//   ....[56]....
        /*0674*/ 	.word	0x0000cd90


	//   ....[57]....
        /*0678*/ 	.word	0x0000cdc0


	//   ....[58]....
        /*067c*/ 	.word	0x0000cdf0


	//   ....[59]....
        /*0680*/ 	.word	0x0000ce20


	//   ....[60]....
        /*0684*/ 	.word	0x0000ceb0


	//   ....[61]....
        /*0688*/ 	.word	0x0000cf10


	//   ....[62]....
        /*068c*/ 	.word	0x0000cfa0


	//   ....[63]....
        /*0690*/ 	.word	0x0000e7e0


	//   ....[64]....
        /*0694*/ 	.word	0x0000e800


	//   ....[65]....
        /*0698*/ 	.word	0x0000e890


	//   ....[66]....
        /*069c*/ 	.word	0x0000e8b0


	//   ....[67]....
        /*06a0*/ 	.word	0x0000e930


	//   ....[68]....
        /*06a4*/ 	.word	0x0000e950


	//   ....[69]....
        /*06a8*/ 	.word	0x0000e9d0


	//   ....[70]....
        /*06ac*/ 	.word	0x0000e9f0


	//   ....[71]....
        /*06b0*/ 	.word	0x0000ea70


	//   ....[72]....
        /*06b4*/ 	.word	0x0000ea90


	//   ....[73]....
        /*06b8*/ 	.word	0x0000eaa0


	//   ....[74]....
        /*06bc*/ 	.word	0x0000eab0


	//   ....[75]....
        /*06c0*/ 	.word	0x0000f240


	//   ....[76]....
        /*06c4*/ 	.word	0x0000f260


	//   ....[77]....
        /*06c8*/ 	.word	0x0000f270


	//   ....[78]....
        /*06cc*/ 	.word	0x0000f280


	//   ....[79]....
        /*06d0*/ 	.word	0x0000f290


	//   ....[80]....
        /*06d4*/ 	.word	0x0000f2b0


	//   ....[81]....
        /*06d8*/ 	.word	0x0000f370


	//   ....[82]....
        /*06dc*/ 	.word	0x0000f410


	//   ....[83]....
        /*06e0*/ 	.word	0x0000f430


	//   ....[84]....
        /*06e4*/ 	.word	0x0000f490


	//   ....[85]....
        /*06e8*/ 	.word	0x0000f500


	//   ....[86]....
        /*06ec*/ 	.word	0x0000f520


	//   ....[87]....
        /*06f0*/ 	.word	0x0000f530


	//   ....[88]....
        /*06f4*/ 	.word	0x0000f560


	//   ....[89]....
        /*06f8*/ 	.word	0x0000f5f0


	//   ....[90]....
        /*06fc*/ 	.word	0x0000f630


	//   ....[91]....
        /*0700*/ 	.word	0x0000fd40


	//   ....[92]....
        /*0704*/ 	.word	0x0000fd70


	//   ....[93]....
        /*0708*/ 	.word	0x0000fd90


	//   ....[94]....
        /*070c*/ 	.word	0x0000fdc0


	//   ....[95]....
        /*0710*/ 	.word	0x0000fe30


	//   ....[96]....
        /*0714*/ 	.word	0x0000fe60


	//   ....[97]....
        /*0718*/ 	.word	0x0000ff70


	//   ....[98]....
        /*071c*/ 	.word	0x0000ff90


	//   ....[99]....
        /*0720*/ 	.word	0x00010020


	//   ....[100]....
        /*0724*/ 	.word	0x00010040


	//   ....[101]....
        /*0728*/ 	.word	0x000100b0


	//   ....[102]....
        /*072c*/ 	.word	0x000100d0


	//   ....[103]....
        /*0730*/ 	.word	0x00010130


	//   ....[104]....
        /*0734*/ 	.word	0x00010160


	//   ....[105]....
        /*0738*/ 	.word	0x000101e0


	//   ....[106]....
        /*073c*/ 	.word	0x00010240


	//   ....[107]....
        /*0740*/ 	.word	0x00010790


	//   ....[108]....
        /*0744*/ 	.word	0x000107b0


	//   ....[109]....
        /*0748*/ 	.word	0x00010800


	//   ....[110]....
        /*074c*/ 	.word	0x000108c0


	//   ....[111]....
        /*0750*/ 	.word	0x000108d0


	//   ....[112]....
        /*0754*/ 	.word	0x00010900


	//   ....[113]....
        /*0758*/ 	.word	0x00010990


	//   ....[114]....
        /*075c*/ 	.word	0x00010a40


	//   ....[115]....
        /*0760*/ 	.word	0x00010a50


	//   ....[116]....
        /*0764*/ 	.word	0x00010a80


	//   ....[117]....
        /*0768*/ 	.word	0x00010a90


	//   ....[118]....
        /*076c*/ 	.word	0x00010b20


	//   ....[119]....
        /*0770*/ 	.word	0x00011230


	//   ....[120]....
        /*0774*/ 	.word	0x00011250


	//   ....[121]....
        /*0778*/ 	.word	0x00011260


	//   ....[122]....
        /*077c*/ 	.word	0x000112a0


	//   ....[123]....
        /*0780*/ 	.word	0x000112b0


	//   ....[124]....
        /*0784*/ 	.word	0x000112f0


	//   ....[125]....
        /*0788*/ 	.word	0x00011300


	//   ....[126]....
        /*078c*/ 	.word	0x00011340


	//   ....[127]....
        /*0790*/ 	.word	0x00011350


	//   ....[128]....
        /*0794*/ 	.word	0x00011390


	//   ....[129]....
        /*0798*/ 	.word	0x000113a0


	//   ....[130]....
        /*079c*/ 	.word	0x000113b0


	//   ....[131]....
        /*07a0*/ 	.word	0x00011710


	//   ....[132]....
        /*07a4*/ 	.word	0x00011730


	//   ....[133]....
        /*07a8*/ 	.word	0x00011740


	//   ....[134]....
        /*07ac*/ 	.word	0x00011750


	//   ....[135]....
        /*07b0*/ 	.word	0x00011760


	//   ....[136]....
        /*07b4*/ 	.word	0x00011780


	//   ....[137]....
        /*07b8*/ 	.word	0x000117f0


	//   ....[138]....
        /*07bc*/ 	.word	0x00011820


	//   ....[139]....
        /*07c0*/ 	.word	0x00011830


	//   ....[140]....
        /*07c4*/ 	.word	0x000118a0


	//   ....[141]....
        /*07c8*/ 	.word	0x000118b0


	//   ....[142]....
        /*07cc*/ 	.word	0x000119b0


	//   ....[143]....
        /*07d0*/ 	.word	0x00011e50


	//   ....[144]....
        /*07d4*/ 	.word	0x00011e80


	//   ....[145]....
        /*07d8*/ 	.word	0x00011eb0


	//   ....[146]....
        /*07dc*/ 	.word	0x00011ee0


	//   ....[147]....
        /*07e0*/ 	.word	0x00011f10


	//   ....[148]....
        /*07e4*/ 	.word	0x00011f40


	//   ....[149]....
        /*07e8*/ 	.word	0x00011f70


	//   ....[150]....
        /*07ec*/ 	.word	0x00011fa0


	//   ....[151]....
        /*07f0*/ 	.word	0x00012120


	//   ....[152]....
        /*07f4*/ 	.word	0x00012150


	//   ....[153]....
        /*07f8*/ 	.word	0x00012180


	//   ....[154]....
        /*07fc*/ 	.word	0x000121b0


	//   ....[155]....
        /*0800*/ 	.word	0x000121e0


	//   ....[156]....
        /*0804*/ 	.word	0x00012210


	//   ....[157]....
        /*0808*/ 	.word	0x000122d0


	//   ....[158]....
        /*080c*/ 	.word	0x000122f0


	//   ....[159]....
        /*0810*/ 	.word	0x00012360


	//   ....[160]....
        /*0814*/ 	.word	0x00012a00


	//   ....[161]....
        /*0818*/ 	.word	0x00013030


	//   ....[162]....
        /*081c*/ 	.word	0x00013120


	//   ....[163]....
        /*0820*/ 	.word	0x000131c0


	//   ....[164]....
        /*0824*/ 	.word	0x00013220


	//   ....[165]....
        /*0828*/ 	.word	0x00013310


	//   ....[166]....
        /*082c*/ 	.word	0x00013380


	//   ....[167]....
        /*0830*/ 	.word	0x00013470


	//   ....[168]....
        /*0834*/ 	.word	0x000134e0


	//   ....[169]....
        /*0838*/ 	.word	0x000135d0


	//   ....[170]....
        /*083c*/ 	.word	0x00013640


	//   ....[171]....
        /*0840*/ 	.word	0x00013730


	//   ....[172]....
        /*0844*/ 	.word	0x000137a0


	//   ....[173]....
        /*0848*/ 	.word	0x00013840


	//   ....[174]....
        /*084c*/ 	.word	0x00013940


	//   ....[175]....
        /*0850*/ 	.word	0x00013990


	//   ....[176]....
        /*0854*/ 	.word	0x000139f0


	//   ....[177]....
        /*0858*/ 	.word	0x00013b10


	//   ....[178]....
        /*085c*/ 	.word	0x00013b90


	//   ....[179]....
        /*0860*/ 	.word	0x00013c80


	//   ....[180]....
        /*0864*/ 	.word	0x00013d00


	//   ....[181]....
        /*0868*/ 	.word	0x00013df0


	//   ....[182]....
        /*086c*/ 	.word	0x00013f00


	//   ....[183]....
        /*0870*/ 	.word	0x00013f80


	//   ....[184]....
        /*0874*/ 	.word	0x00014080


	//   ....[185]....
        /*0878*/ 	.word	0x000140f0


	//   ....[186]....
        /*087c*/ 	.word	0x00014170


	//   ....[187]....
        /*0880*/ 	.word	0x00014260


	//   ....[188]....
        /*0884*/ 	.word	0x000142d0


	//   ....[189]....
        /*0888*/ 	.word	0x000143a0


	//   ....[190]....
        /*088c*/ 	.word	0x00014440


	//   ....[191]....
        /*0890*/ 	.word	0x000144e0


	//   ....[192]....
        /*0894*/ 	.word	0x00014540


	//   ....[193]....
        /*0898*/ 	.word	0x00014630


	//   ....[194]....
        /*089c*/ 	.word	0x00014740


	//   ....[195]....
        /*08a0*/ 	.word	0x00014790


	//   ....[196]....
        /*08a4*/ 	.word	0x000147f0


	//   ....[197]....
        /*08a8*/ 	.word	0x000148f0


	//   ....[198]....
        /*08ac*/ 	.word	0x00014a00


	//   ....[199]....
        /*08b0*/ 	.word	0x00014a50


	//   ....[200]....
        /*08b4*/ 	.word	0x00014ab0


	//   ....[201]....
        /*08b8*/ 	.word	0x00014bb0


	//   ....[202]....
        /*08bc*/ 	.word	0x00014cc0


	//   ....[203]....
        /*08c0*/ 	.word	0x00014d10


	//   ....[204]....
        /*08c4*/ 	.word	0x00014d70


	//   ....[205]....
        /*08c8*/ 	.word	0x00014e60


	//   ....[206]....
        /*08cc*/ 	.word	0x00014f90


	//   ....[207]....
        /*08d0*/ 	.word	0x00015070


	//   ....[208]....
        /*08d4*/ 	.word	0x00015100


	//   ....[209]....
        /*08d8*/ 	.word	0x00015210


	//   ....[210]....
        /*08dc*/ 	.word	0x00015270


	//   ....[211]....
        /*08e0*/ 	.word	0x00015380


	//   ....[212]....
        /*08e4*/ 	.word	0x000153e0


	//   ....[213]....
        /*08e8*/ 	.word	0x000154f0


	//   ....[214]....
        /*08ec*/ 	.word	0x00015550


	//   ....[215]....
        /*08f0*/ 	.word	0x00015660


	//   ....[216]....
        /*08f4*/ 	.word	0x000156c0


	//   ....[217]....
        /*08f8*/ 	.word	0x00015780


	//   ....[218]....
        /*08fc*/ 	.word	0x000158e0


	//   ....[219]....
        /*0900*/ 	.word	0x00015980


	//   ....[220]....
        /*0904*/ 	.word	0x000159e0


	//   ....[221]....
        /*0908*/ 	.word	0x00015a90


	//   ....[222]....
        /*090c*/ 	.word	0x00015af0


	//   ....[223]....
        /*0910*/ 	.word	0x00015ba0


	//   ....[224]....
        /*0914*/ 	.word	0x00015c00


	//   ....[225]....
        /*0918*/ 	.word	0x00015cb0


	//   ....[226]....
        /*091c*/ 	.word	0x00015d10


	//   ....[227]....
        /*0920*/ 	.word	0x00015dc0


	//   ....[228]....
        /*0924*/ 	.word	0x00015e20


	//   ....[229]....
        /*0928*/ 	.word	0x00015ed0


	//   ....[230]....
        /*092c*/ 	.word	0x00015fb0


	//   ....[231]....
        /*0930*/ 	.word	0x00016050


	//   ....[232]....
        /*0934*/ 	.word	0x000160b0


	//   ....[233]....
        /*0938*/ 	.word	0x00016180


	//   ....[234]....
        /*093c*/ 	.word	0x000161e0


	//   ....[235]....
        /*0940*/ 	.word	0x000162b0


	//   ....[236]....
        /*0944*/ 	.word	0x00016310


	//   ....[237]....
        /*0948*/ 	.word	0x000163f0


	//   ....[238]....
        /*094c*/ 	.word	0x00016450


	//   ....[239]....
        /*0950*/ 	.word	0x00016520


	//   ....[240]....
        /*0954*/ 	.word	0x00016580


	//   ....[241]....
        /*0958*/ 	.word	0x00016650


	//   ....[242]....
        /*095c*/ 	.word	0x000166e0


	//   ....[243]....
        /*0960*/ 	.word	0x00016780


	//   ....[244]....
        /*0964*/ 	.word	0x000168a0


	//   ....[245]....
        /*0968*/ 	.word	0x00016910


	//   ....[246]....
        /*096c*/ 	.word	0x00016980


	//   ....[247]....
        /*0970*/ 	.word	0x000169f0


	//   ....[248]....
        /*0974*/ 	.word	0x00016a60


	//   ....[249]....
        /*0978*/ 	.word	0x00016ae0


	//   ....[250]....
        /*097c*/ 	.word	0x00016b70


	//   ....[251]....
        /*0980*/ 	.word	0x00016c00


	//   ....[252]....
        /*0984*/ 	.word	0x00016c70


	//   ....[253]....
        /*0988*/ 	.word	0x00016ce0


	//   ....[254]....
        /*098c*/ 	.word	0x00016d50


	//   ....[255]....
        /*0990*/ 	.word	0x00016dd0


	//   ....[0]....
        /*0994*/ 	.word	0x00016e40


	//   ....[1]....
        /*0998*/ 	.word	0x00016ee0


	//   ....[2]....
        /*099c*/ 	.word	0x00016f70


	//   ....[3]....
        /*09a0*/ 	.word	0x00017090


	//----- nvinfo : EIATTR_REG_RECONFIG
	.align		4
.L_1590:
        /*09a4*/ 	.byte	0x01, 0x54
	.zero		2


	//----- nvinfo : EIATTR_SYSCALL_OFFSETS
	.align		4
        /*09a8*/ 	.byte	0x04, 0x46
        /*09aa*/ 	.short	(.L_1592 - .L_1591)


	//   ....[0]....
.L_1591:
        /*09ac*/ 	.word	0x00001a90


	//   ....[1]....
        /*09b0*/ 	.word	0x0000de10


	//   ....[2]....
        /*09b4*/ 	.word	0x0000df60


	//   ....[3]....
        /*09b8*/ 	.word	0x0000e050


	//   ....[4]....
        /*09bc*/ 	.word	0x0000ee40


	//   ....[5]....
        /*09c0*/ 	.word	0x0000f980


	//----- nvinfo : EIATTR_MBARRIER_INSTR_OFFSETS
	.align		4
.L_1592:
        /*09c4*/ 	.byte	0x04, 0x39
        /*09c6*/ 	.short	(.L_1594 - .L_1593)


	//   ....[0]....
.L_1593:
        /*09c8*/ 	.word	0x00000190
        /*09cc*/ 	.word	0x000000ff
        /*09d0*/ 	.word	0x00032400
        /*09d4*/ 	.short	0x0100
        /*09d6*/ 	.byte	0x08
	.zero		1


	//   ....[1]....
        /*09d8*/ 	.word	0x000001a0
        /*09dc*/ 	.word	0x000000ff
        /*09e0*/ 	.word	0x00032410
        /*09e4*/ 	.short	0x0100
        /*09e6*/ 	.byte	0x08
	.zero		1


	//   ....[2]....
        /*09e8*/ 	.word	0x000001b0
        /*09ec*/ 	.word	0x000000ff
        /*09f0*/ 	.word	0x00032420
        /*09f4*/ 	.short	0x0100
        /*09f6*/ 	.byte	0x08
	.zero		1


	//   ....[3]....
        /*09f8*/ 	.word	0x000002a0
        /*09fc*/ 	.word	0x000000ff
        /*0a00*/ 	.word	0x00032430
        /*0a04*/ 	.short	0x0100
        /*0a06*/ 	.byte	0x08
	.zero		1


	//   ....[4]....
        /*0a08*/ 	.word	0x000002b0
        /*0a0c*/ 	.word	0x000000ff
        /*0a10*/ 	.word	0x00032440
        /*0a14*/ 	.short	0x0100
        /*0a16*/ 	.byte	0x08
	.zero		1


	//   ....[5]....
        /*0a18*/ 	.word	0x000002c0
        /*0a1c*/ 	.word	0x000000ff
        /*0a20*/ 	.word	0x00032438
        /*0a24*/ 	.short	0x0100
        /*0a26*/ 	.byte	0x08
	.zero		1


	//   ....[6]....
        /*0a28*/ 	.word	0x000002d0
        /*0a2c*/ 	.word	0x000000ff
        /*0a30*/ 	.word	0x00032448
        /*0a34*/ 	.short	0x0100
        /*0a36*/ 	.byte	0x08
	.zero		1


	//   ....[7]....
        /*0a38*/ 	.word	0x00000400
        /*0a3c*/ 	.word	0x000000ff
        /*0a40*/ 	.word	0x00032450
        /*0a44*/ 	.short	0x0100
        /*0a46*/ 	.byte	0x08
	.zero		1


	//   ....[8]....
        /*0a48*/ 	.word	0x00000410
        /*0a4c*/ 	.word	0x000000ff
        /*0a50*/ 	.word	0x00032460
        /*0a54*/ 	.short	0x0100
        /*0a56*/ 	.byte	0x08
	.zero		1


	//   ....[9]....
        /*0a58*/ 	.word	0x00000420
        /*0a5c*/ 	.word	0x000000ff
        /*0a60*/ 	.word	0x00032458
        /*0a64*/ 	.short	0x0100
        /*0a66*/ 	.byte	0x08
	.zero		1


	//   ....[10]....
        /*0a68*/ 	.word	0x00000430
        /*0a6c*/ 	.word	0x000000ff
        /*0a70*/ 	.word	0x00032468
        /*0a74*/ 	.short	0x0100
        /*0a76*/ 	.byte	0x08
	.zero		1


	//   ....[11]....
        /*0a78*/ 	.word	0x00000520
        /*0a7c*/ 	.word	0x000000ff
        /*0a80*/ 	.word	0x00032470
        /*0a84*/ 	.short	0x0100
        /*0a86*/ 	.byte	0x06
	.zero		1


	//   ....[12]....
        /*0a88*/ 	.word	0x00000530
        /*0a8c*/ 	.word	0x000000ff
        /*0a90*/ 	.word	0x00032480
        /*0a94*/ 	.short	0x0100
        /*0a96*/ 	.byte	0x06
	.zero		1


	//   ....[13]....
        /*0a98*/ 	.word	0x00000540
        /*0a9c*/ 	.word	0x000000ff
        /*0aa0*/ 	.word	0x00032478
        /*0aa4*/ 	.short	0x0100
        /*0aa6*/ 	.byte	0x06
	.zero		1


	//   ....[14]....
        /*0aa8*/ 	.word	0x00000550
        /*0aac*/ 	.word	0x000000ff
        /*0ab0*/ 	.word	0x00032488
        /*0ab4*/ 	.short	0x0100
        /*0ab6*/ 	.byte	0x06
	.zero		1


	//   ....[15]....
        /*0ab8*/ 	.word	0x00000680
        /*0abc*/ 	.word	0x000000ff
        /*0ac0*/ 	.word	0x00032490
        /*0ac4*/ 	.short	0x0100
        /*0ac6*/ 	.byte	0x08
	.zero		1


	//   ....[16]....
        /*0ac8*/ 	.word	0x00000690
        /*0acc*/ 	.word	0x000000ff
        /*0ad0*/ 	.word	0x000324a0
        /*0ad4*/ 	.short	0x0100
        /*0ad6*/ 	.byte	0x08
	.zero		1


	//   ....[17]....
        /*0ad8*/ 	.word	0x000006a0
        /*0adc*/ 	.word	0x000000ff
        /*0ae0*/ 	.word	0x00032498
        /*0ae4*/ 	.short	0x0100
        /*0ae6*/ 	.byte	0x08
	.zero		1


	//   ....[18]....
        /*0ae8*/ 	.word	0x000006b0
        /*0aec*/ 	.word	0x000000ff
        /*0af0*/ 	.word	0x000324a8
        /*0af4*/ 	.short	0x0100
        /*0af6*/ 	.byte	0x08
	.zero		1


	//   ....[19]....
        /*0af8*/ 	.word	0x000007f0
        /*0afc*/ 	.word	0x000000ff
        /*0b00*/ 	.word	0x000324b0
        /*0b04*/ 	.short	0x0100
        /*0b06*/ 	.byte	0x08
	.zero		1


	//   ....[20]....
        /*0b08*/ 	.word	0x00000800
        /*0b0c*/ 	.word	0x000000ff
        /*0b10*/ 	.word	0x000324c0
        /*0b14*/ 	.short	0x0100
        /*0b16*/ 	.byte	0x08
	.zero		1


	//   ....[21]....
        /*0b18*/ 	.word	0x00000810
        /*0b1c*/ 	.word	0x000000ff
        /*0b20*/ 	.word	0x000324b8
        /*0b24*/ 	.short	0x0100
        /*0b26*/ 	.byte	0x08
	.zero		1


	//   ....[22]....
        /*0b28*/ 	.word	0x00000820
        /*0b2c*/ 	.word	0x000000ff
        /*0b30*/ 	.word	0x000324c8
        /*0b34*/ 	.short	0x0100
        /*0b36*/ 	.byte	0x08
	.zero		1


	//   ....[23]....
        /*0b38*/ 	.word	0x00001af0
        /*0b3c*/ 	.word	0x000000ff
        /*0b40*/ 	.word	0x00032400
        /*0b44*/ 	.short	0x010a
        /*0b46*/ 	.byte	0x28
	.zero		1


	//   ....[24]....
        /*0b48*/ 	.word	0x00001bd0
        /*0b4c*/ 	.word	0x000000ff
        /*0b50*/ 	.word	0x00032430
        /*0b54*/ 	.short	0x010a
        /*0b56*/ 	.byte	0x06
	.zero		1


	//   ....[25]....
        /*0b58*/ 	.word	0x00001c10
        /*0b5c*/ 	.word	0x000000ff
        /*0b60*/ 	.word	0x00032430
        /*0b64*/ 	.short	0x010a
        /*0b66*/ 	.byte	0x06
	.zero		1


	//   ....[26]....
        /*0b68*/ 	.word	0x00001f10
        /*0b6c*/ 	.word	0x000000ff
        /*0b70*/ 	.word	0x00032410
        /*0b74*/ 	.short	0x010a
        /*0b76*/ 	.byte	0x28
	.zero		1


	//   ....[27]....
        /*0b78*/ 	.word	0x00001f50
        /*0b7c*/ 	.word	0x000000ff
        /*0b80*/ 	.word	0x00032450
        /*0b84*/ 	.short	0x010a
        /*0b86*/ 	.byte	0x06
	.zero		1


	//   ....[28]....
        /*0b88*/ 	.word	0x00001f90
        /*0b8c*/ 	.word	0x000000ff
        /*0b90*/ 	.word	0x00032450
        /*0b94*/ 	.short	0x010a
        /*0b96*/ 	.byte	0x06
	.zero		1


	//   ....[29]....
        /*0b98*/ 	.word	0x00002900
        /*0b9c*/ 	.word	0x000000ff
        /*0ba0*/ 	.word	0x00000000
        /*0ba4*/ 	.short	0x0101
        /*0ba6*/ 	.byte	0x0a
	.zero		1


	//   ....[30]....
        /*0ba8*/ 	.word	0x00004070
        /*0bac*/ 	.word	0x000000ff
        /*0bb0*/ 	.word	0x00000000
        /*0bb4*/ 	.short	0x0101
        /*0bb6*/ 	.byte	0x06
	.zero		1


	//   ....[31]....
        /*0bb8*/ 	.word	0x00004210
        /*0bbc*/ 	.word	0x000000ff
        /*0bc0*/ 	.word	0x00032430
        /*0bc4*/ 	.short	0x010a
        /*0bc6*/ 	.byte	0x04
	.zero		1


	//   ....[32]....
        /*0bc8*/ 	.word	0x00004250
        /*0bcc*/ 	.word	0x000000ff
        /*0bd0*/ 	.word	0x00032430
        /*0bd4*/ 	.short	0x010a
        /*0bd6*/ 	.byte	0x04
	.zero		1


	//   ....[33]....
        /*0bd8*/ 	.word	0x00004470
        /*0bdc*/ 	.word	0x000000ff
        /*0be0*/ 	.word	0x00032450
        /*0be4*/ 	.short	0x010a
        /*0be6*/ 	.byte	0x04
	.zero		1


	//   ....[34]....
        /*0be8*/ 	.word	0x000044b0
        /*0bec*/ 	.word	0x000000ff
        /*0bf0*/ 	.word	0x00032450
        /*0bf4*/ 	.short	0x010a
        /*0bf6*/ 	.byte	0x04
	.zero		1


	//   ....[35]....
        /*0bf8*/ 	.word	0x00004b90
        /*0bfc*/ 	.word	0x000000ff
        /*0c00*/ 	.word	0x00000000
        /*0c04*/ 	.short	0x0101
        /*0c06*/ 	.byte	0x0a
	.zero		1


	//   ....[36]....
        /*0c08*/ 	.word	0x00006be0
        /*0c0c*/ 	.word	0x000000ff
        /*0c10*/ 	.word	0x00000000
        /*0c14*/ 	.short	0x0101
        /*0c16*/ 	.byte	0x04
	.zero		1


	//   ....[37]....
        /*0c18*/ 	.word	0x00006d10
        /*0c1c*/ 	.word	0x000000ff
        /*0c20*/ 	.word	0x00032430
        /*0c24*/ 	.short	0x010a
        /*0c26*/ 	.byte	0x04
	.zero		1


	//   ....[38]....
        /*0c28*/ 	.word	0x00006d50
        /*0c2c*/ 	.word	0x000000ff
        /*0c30*/ 	.word	0x00032430
        /*0c34*/ 	.short	0x010a
        /*0c36*/ 	.byte	0x04
	.zero		1


	//   ....[39]....
        /*0c38*/ 	.word	0x00006f70
        /*0c3c*/ 	.word	0x000000ff
        /*0c40*/ 	.word	0x00032450
        /*0c44*/ 	.short	0x010a
        /*0c46*/ 	.byte	0x04
	.zero		1


	//   ....[40]....
        /*0c48*/ 	.word	0x00006fb0
        /*0c4c*/ 	.word	0x000000ff
        /*0c50*/ 	.word	0x00032450
        /*0c54*/ 	.short	0x010a
        /*0c56*/ 	.byte	0x04
	.zero		1


	//   ....[41]....
        /*0c58*/ 	.word	0x000076b0
        /*0c5c*/ 	.word	0x000000ff
        /*0c60*/ 	.word	0x00000000
        /*0c64*/ 	.short	0x0101
        /*0c66*/ 	.byte	0x0a
	.zero		1


	//   ....[42]....
        /*0c68*/ 	.word	0x00008f60
        /*0c6c*/ 	.word	0x000000ff
        /*0c70*/ 	.word	0x00000000
        /*0c74*/ 	.short	0x0101
        /*0c76*/ 	.byte	0x04
	.zero		1


	//   ....[43]....
        /*0c78*/ 	.word	0x0000b450
        /*0c7c*/ 	.word	0x000000ff
        /*0c80*/ 	.word	0x00000000
        /*0c84*/ 	.short	0x0101
        /*0c86*/ 	.byte	0x07
	.zero		1


	//   ....[44]....
        /*0c88*/ 	.word	0x0000e560
        /*0c8c*/ 	.word	0x00000019
        /*0c90*/ 	.word	0x00032440
        /*0c94*/ 	.short	0x010a
        /*0c96*/ 	.byte	0x3f
	.zero		1


	//   ....[45]....
        /*0c98*/ 	.word	0x0000ebb0
        /*0c9c*/ 	.word	0x00000019
        /*0ca0*/ 	.word	0x00032430
        /*0ca4*/ 	.short	0x0107
        /*0ca6*/ 	.byte	0x3f
	.zero		1


	//   ....[46]....
        /*0ca8*/ 	.word	0x0000ec80
        /*0cac*/ 	.word	0x00000019
        /*0cb0*/ 	.word	0x00032430
        /*0cb4*/ 	.short	0x0101
        /*0cb6*/ 	.byte	0x3f
	.zero		1


	//   ....[47]....
        /*0cb8*/ 	.word	0x0000f7c0
        /*0cbc*/ 	.word	0x00000016
        /*0cc0*/ 	.word	0x00032400
        /*0cc4*/ 	.short	0x0107
        /*0cc6*/ 	.byte	0x3f
	.zero		1


	//   ....[48]....
        /*0cc8*/ 	.word	0x0000f850
        /*0ccc*/ 	.word	0x00000016
        /*0cd0*/ 	.word	0x00032400
        /*0cd4*/ 	.short	0x0101
        /*0cd6*/ 	.byte	0x3f
	.zero		1


	//   ....[49]....
        /*0cd8*/ 	.word	0x00010380
        /*0cdc*/ 	.word	0x00000016
        /*0ce0*/ 	.word	0x00032410
        /*0ce4*/ 	.short	0x0107
        /*0ce6*/ 	.byte	0x3f
	.zero		1


	//   ....[50]....
        /*0ce8*/ 	.word	0x00010480
        /*0cec*/ 	.word	0x00000016
        /*0cf0*/ 	.word	0x00032410
        /*0cf4*/ 	.short	0x0101
        /*0cf6*/ 	.byte	0x3f
	.zero		1


	//   ....[51]....
        /*0cf8*/ 	.word	0x000104a0
        /*0cfc*/ 	.word	0x00000016
        /*0d00*/ 	.word	0x00032420
        /*0d04*/ 	.short	0x010a
        /*0d06*/ 	.byte	0x3f
	.zero		1


	//   ....[52]....
        /*0d08*/ 	.word	0x00010520
        /*0d0c*/ 	.word	0x00000019
        /*0d10*/ 	.word	0x00032460
        /*0d14*/ 	.short	0x010a
        /*0d16*/ 	.byte	0x3f
	.zero		1


	//   ....[53]....
        /*0d18*/ 	.word	0x00010ca0
        /*0d1c*/ 	.word	0x00000019
        /*0d20*/ 	.word	0x00032450
        /*0d24*/ 	.short	0x0107
        /*0d26*/ 	.byte	0x3f
	.zero		1


	//   ....[54]....
        /*0d28*/ 	.word	0x00010d60
        /*0d2c*/ 	.word	0x00000019
        /*0d30*/ 	.word	0x00032450
        /*0d34*/ 	.short	0x0101
        /*0d36*/ 	.byte	0x3f
	.zero		1


	//   ....[55]....
        /*0d38*/ 	.word	0x00011090
        /*0d3c*/ 	.word	0x0000000a
        /*0d40*/ 	.word	0x00032440
        /*0d44*/ 	.short	0x010a
        /*0d46*/ 	.byte	0x3f
	.zero		1


	//   ....[56]....
        /*0d48*/ 	.word	0x00011460
        /*0d4c*/ 	.word	0x0000000a
        /*0d50*/ 	.word	0x00032430
        /*0d54*/ 	.short	0x0107
        /*0d56*/ 	.byte	0x3f
	.zero		1


	//   ....[57]....
        /*0d58*/ 	.word	0x00011510
        /*0d5c*/ 	.word	0x0000000a
        /*0d60*/ 	.word	0x00032430
        /*0d64*/ 	.short	0x0101
        /*0d66*/ 	.byte	0x3f
	.zero		1


	//   ....[58]....
        /*0d68*/ 	.word	0x00011540
        /*0d6c*/ 	.word	0x0000000a
        /*0d70*/ 	.word	0x00032460
        /*0d74*/ 	.short	0x010a
        /*0d76*/ 	.byte	0x3f
	.zero		1


	//   ....[59]....
        /*0d78*/ 	.word	0x00011a60
        /*0d7c*/ 	.word	0x0000000a
        /*0d80*/ 	.word	0x00032450
        /*0d84*/ 	.short	0x0107
        /*0d86*/ 	.byte	0x3f
	.zero		1


	//   ....[60]....
        /*0d88*/ 	.word	0x00011b10
        /*0d8c*/ 	.word	0x0000000a
        /*0d90*/ 	.word	0x00032450
        /*0d94*/ 	.short	0x0101
        /*0d96*/ 	.byte	0x3f
	.zero		1


	//   ....[61]....
        /*0d98*/ 	.word	0x00012980
        /*0d9c*/ 	.word	0x00000005
        /*0da0*/ 	.word	0x00032420
        /*0da4*/ 	.short	0x010a
        /*0da6*/ 	.byte	0x3f
	.zero		1


	//   ....[62]....
        /*0da8*/ 	.word	0x00012b20
        /*0dac*/ 	.word	0x00000003
        /*0db0*/ 	.word	0x00032440
        /*0db4*/ 	.short	0x010a
        /*0db6*/ 	.byte	0x3f
	.zero		1


	//   ....[63]....
        /*0db8*/ 	.word	0x00012bc0
        /*0dbc*/ 	.word	0x00000005
        /*0dc0*/ 	.word	0x00032440
        /*0dc4*/ 	.short	0x010a
        /*0dc6*/ 	.byte	0x3f
	.zero		1


	//   ....[64]....
        /*0dc8*/ 	.word	0x00012c00
        /*0dcc*/ 	.word	0x00000003
        /*0dd0*/ 	.word	0x00032460
        /*0dd4*/ 	.short	0x010a
        /*0dd6*/ 	.byte	0x3f
	.zero		1


	//   ....[65]....
        /*0dd8*/ 	.word	0x00012c40
        /*0ddc*/ 	.word	0x00000005
        /*0de0*/ 	.word	0x00032460
        /*0de4*/ 	.short	0x010a
        /*0de6*/ 	.byte	0x3f
	.zero		1


	//   ....[66]....
        /*0de8*/ 	.word	0x00012cb0
        /*0dec*/ 	.word	0x00000003
        /*0df0*/ 	.word	0x00032400
        /*0df4*/ 	.short	0x010a
        /*0df6*/ 	.byte	0x3f
	.zero		1


	//   ....[67]....
        /*0df8*/ 	.word	0x00012d10
        /*0dfc*/ 	.word	0x00000003
        /*0e00*/ 	.word	0x00032430
        /*0e04*/ 	.short	0x010a
        /*0e06*/ 	.byte	0x3f
	.zero		1


	//   ....[68]....
        /*0e08*/ 	.word	0x00012d70
        /*0e0c*/ 	.word	0x00000003
        /*0e10*/ 	.word	0x00032410
        /*0e14*/ 	.short	0x010a
        /*0e16*/ 	.byte	0x3f
	.zero		1


	//   ....[69]....
        /*0e18*/ 	.word	0x00012dd0
        /*0e1c*/ 	.word	0x00000003
        /*0e20*/ 	.word	0x00032450
        /*0e24*/ 	.short	0x010a
        /*0e26*/ 	.byte	0x3f
	.zero		1


	//   ....[70]....
        /*0e28*/ 	.word	0x00012e30
        /*0e2c*/ 	.word	0x00000015
        /*0e30*/ 	.word	0x00032430
        /*0e34*/ 	.short	0x010a
        /*0e36*/ 	.byte	0x3f
	.zero		1


	//   ....[71]....
        /*0e38*/ 	.word	0x00012e90
        /*0e3c*/ 	.word	0x00000015
        /*0e40*/ 	.word	0x00032450
        /*0e44*/ 	.short	0x010a
        /*0e46*/ 	.byte	0x3f
	.zero		1


	//   ....[72]....
        /*0e48*/ 	.word	0x00012ef0
        /*0e4c*/ 	.word	0x00000015
        /*0e50*/ 	.word	0x00032430
        /*0e54*/ 	.short	0x010a
        /*0e56*/ 	.byte	0x3f
	.zero		1


	//   ....[73]....
        /*0e58*/ 	.word	0x00012f50
        /*0e5c*/ 	.word	0x00000015
        /*0e60*/ 	.word	0x00032450
        /*0e64*/ 	.short	0x010a
        /*0e66*/ 	.byte	0x3f
	.zero		1


	//   ....[74]....
        /*0e68*/ 	.word	0x00013070
        /*0e6c*/ 	.word	0x00000019
        /*0e70*/ 	.word	0x00032440
        /*0e74*/ 	.short	0x010a
        /*0e76*/ 	.byte	0x3f
	.zero		1


	//   ....[75]....
        /*0e78*/ 	.word	0x00014e90
        /*0e7c*/ 	.word	0x00000016
        /*0e80*/ 	.word	0x00032420
        /*0e84*/ 	.short	0x010a
        /*0e86*/ 	.byte	0x3f
	.zero		1


	//   ....[76]....
        /*0e88*/ 	.word	0x00014ee0
        /*0e8c*/ 	.word	0x00000019
        /*0e90*/ 	.word	0x00032460
        /*0e94*/ 	.short	0x010a
        /*0e96*/ 	.byte	0x3f
	.zero		1


	//   ....[77]....
        /*0e98*/ 	.word	0x00015830
        /*0e9c*/ 	.word	0x0000000a
        /*0ea0*/ 	.word	0x00032440
        /*0ea4*/ 	.short	0x010a
        /*0ea6*/ 	.byte	0x3f
	.zero		1


	//   ....[78]....
        /*0ea8*/ 	.word	0x00015f00
        /*0eac*/ 	.word	0x0000000a
        /*0eb0*/ 	.word	0x00032460
        /*0eb4*/ 	.short	0x010a
        /*0eb6*/ 	.byte	0x3f
	.zero		1


	//   ....[79]....
        /*0eb8*/ 	.word	0x00016fb0
        /*0ebc*/ 	.word	0x00000005
        /*0ec0*/ 	.word	0x00032420
        /*0ec4*/ 	.short	0x010a
        /*0ec6*/ 	.byte	0x3f
	.zero		1


	//   ....[80]....
        /*0ec8*/ 	.word	0x00017150
        /*0ecc*/ 	.word	0x00000003
        /*0ed0*/ 	.word	0x00032440
        /*0ed4*/ 	.short	0x010a
        /*0ed6*/ 	.byte	0x3f
	.zero		1


	//   ....[81]....
        /*0ed8*/ 	.word	0x000171a0
        /*0edc*/ 	.word	0x00000005
        /*0ee0*/ 	.word	0x00032440
        /*0ee4*/ 	.short	0x010a
        /*0ee6*/ 	.byte	0x3f
	.zero		1


	//   ....[82]....
        /*0ee8*/ 	.word	0x000171f0
        /*0eec*/ 	.word	0x00000003
        /*0ef0*/ 	.word	0x00032460
        /*0ef4*/ 	.short	0x010a
        /*0ef6*/ 	.byte	0x3f
	.zero		1


	//----- nvinfo : EIATTR_NUM_MBARRIERS
	.align		4
.L_1594:
        /*0ef8*/ 	.byte	0x03, 0x38
        /*0efa*/ 	.short	0x0017


	//----- nvinfo : EIATTR_EXIT_INSTR_OFFSETS
	.align		4
        /*0efc*/ 	.byte	0x04, 0x1c
        /*0efe*/ 	.short	(.L_1596 - .L_1595)


	//   ....[0]....
.L_1595:
        /*0f00*/ 	.word	0x000009f0


	//   ....[1]....
        /*0f04*/ 	.word	0x0000c8d0


	//   ....[2]....
        /*0f08*/ 	.word	0x00012c90


	//----- nvinfo : EIATTR_MAX_THREADS
	.align		4
.L_1596:
        /*0f0c*/ 	.byte	0x04, 0x05
        /*0f0e*/ 	.short	(.L_1598 - .L_1597)
.L_1597:
        /*0f10*/ 	.word	0x00000180
        /*0f14*/ 	.word	0x00000001
        /*0f18*/ 	.word	0x00000001


	//----- nvinfo : EIATTR_CRS_STACK_SIZE
	.align		4
.L_1598:
        /*0f1c*/ 	.byte	0x04, 0x1e
        /*0f1e*/ 	.short	(.L_1600 - .L_1599)
.L_1599:
        /*0f20*/ 	.word	0x00000000


	//----- nvinfo : EIATTR_CBANK_PARAM_SIZE
	.align		4
.L_1600:
        /*0f24*/ 	.byte	0x03, 0x19
        /*0f26*/ 	.short	0x0bf0


	//----- nvinfo : EIATTR_PARAM_CBANK
	.align		4
        /*0f28*/ 	.byte	0x04, 0x0a
        /*0f2a*/ 	.short	(.L_1602 - .L_1601)
	.align		4
.L_1601:
        /*0f2c*/ 	.word	index@(.nv.constant0._ZN7cutlass13device_kernelIN5flash11enable_sm90INS1_16FlashAttnFwdSm90INS1_25CollectiveMainloopFwdSm90ILi2EN4cute5tupleIJNS5_1CILi1EEES8_S8_EEENS6_IJNS7_ILi128EEENS7_ILi96EEENS7_ILi64EEEEEELi256ENS_6half_tEfNS_4arch4Sm90ELb1ELb0ELb0ELb1ELb1ELb0ELb1ELb1ELb0ELb1ELb0ELb0EEENS1_21CollectiveEpilogueFwdINS6_IJSA_NS7_ILi256EEESB_EEES9_SE_SG_Li256ELb1ELb1ELb0ELb0EEENS1_36VarlenDynamicPersistentTileSchedulerILi128ELi96ELi256ELi128ELb0ELb1ELb1ELb1ELb1ELb1EEEEEEEEEvNT_6ParamsE)
        /*0f30*/ 	.short	0x0210
        /*0f32*/ 	.short	0x0bf0


	//----- nvinfo : EIATTR_SW_WAR
	.align		4
.L_1602:
        /*0f34*/ 	.byte	0x04, 0x36
        /*0f36*/ 	.short	(.L_1604 - .L_1603)
.L_1603:
        /*0f38*/ 	.word	0x00000008
.L_1604:


//--------------------- .nv.info._ZN7cutlass13device_kernelIN5flash11enable_sm90INS1_16FlashAttnFwdSm90INS1_25CollectiveMainloopFwdSm90ILi2EN4cute5tupleIJNS5_1CILi1EEES8_S8_EEENS6_IJNS7_ILi128EEENS7_ILi96EEENS7_ILi64EEEEEELi256ENS_6half_tEfNS_4arch4Sm90ELb1ELb0ELb0ELb1ELb1ELb1ELb1ELb1ELb0ELb1ELb0ELb0EEENS1_21CollectiveEpilogueFwdINS6_IJSA_NS7_ILi256EEESB_EEES9_SE_SG_Li256ELb1ELb1ELb0ELb0EEENS1_36VarlenDynamicPersistentTileSchedulerILi128ELi96ELi256ELi128ELb0ELb1ELb1ELb1ELb1ELb1EEEEEEEEEvNT_6ParamsE --------------------------
	.section	.nv.info._ZN7cutlass13device_kernelIN5flash11enable_sm90INS1_16FlashAttnFwdSm90INS1_25CollectiveMainloopFwdSm90ILi2EN4cute5tupleIJNS5_1CILi1EEES8_S8_EEENS6_IJNS7_ILi128EEENS7_ILi96EEENS7_ILi64EEEEEELi256ENS_6half_tEfNS_4arch4Sm90ELb1ELb0ELb0ELb1ELb1ELb1ELb1ELb1ELb0ELb1ELb0ELb0EEENS1_21CollectiveEpilogueFwdINS6_IJSA_NS7_ILi256EEESB_EEES9_SE_SG_Li256ELb1ELb1ELb0ELb0EEENS1_36VarlenDynamicPersistentTileSchedulerILi128ELi96ELi256ELi128ELb0ELb1ELb1ELb1ELb1ELb1EEEEEEEEEvNT_6ParamsE,"",@"SHT_CUDA_INFO"
	.sectionflags	@""
	.align	4


	//----- nvinfo : EIATTR_CUDA_API_VERSION
	.align		4
        /*0000*/ 	.byte	0x04, 0x37
        /*0002*/ 	.short	(.L_1606 - .L_1605)
.L_1605:
        /*0004*/ 	.word	0x00000082


	//----- nvinfo : EIATTR_KPARAM_INFO
	.align		4
.L_1606:
        /*0008*/ 	.byte	0x04, 0x17
        /*000a*/ 	.short	(.L_1608 - .L_1607)
.L_1607:
        /*000c*/ 	.word	0x00000000
        /*0010*/ 	.short	0x0000
        /*0012*/ 	.short	0x0070
        /*0014*/ 	.byte	0x00, 0xf0, 0x01, 0x2e


	//----- nvinfo : EIATTR_SPARSE_MMA_MASK
	.align		4
.L_1608:
        /*0018*/ 	.byte	0x03, 0x50
        /*001a*/ 	.short	0x0000


	//----- nvinfo : EIATTR_MAXREG_COUNT
	.align		4
        /*001c*/ 	.byte	0x03, 0x1b
        /*001e*/ 	.short	0x00a8


	//----- nvinfo : EIATTR_NUM_BARRIERS
	.align		4
        /*0020*/ 	.byte	0x02, 0x4c
        /*0022*/ 	.byte	0x10
	.zero		1


	//----- nvinfo : EIATTR_EXTERNS
	.align		4
        /*0024*/ 	.byte	0x04, 0x0f
        /*0026*/ 	.short	(.L_1610 - .L_1609)


	//   ....[0]....
	.align		4
.L_1609:
        /*0028*/ 	.word	index@(__assertfail)


	//----- nvinfo : EIATTR_ANNOTATIONS
	.align		4
.L_1610:
        /*002c*/ 	.byte	0x04, 0x55
        /*002e*/ 	.short	(.L_1612 - .L_1611)


	//   ....[0]....
.L_1611:
        /* <DEDUP_REMOVED lines=84> */


	//----- nvinfo : EIATTR_MERCURY_ISA_VERSION
	.align		4
.L_1612:
        /*0560*/ 	.byte	0x03, 0x5f
        /*0562*/ 	.short	0x0101


	//----- nvinfo : EIATTR_UNUSED_LOAD_BYTE_OFFSET
	.align		4
        /*0564*/ 	.byte	0x04, 0x44
        /*0566*/ 	.short	(.L_1614 - .L_1613)


	//   ....[0]....
.L_1613:
        /*0568*/ 	.word	0x00000aa0
        /*056c*/ 	.word	0x0000fff0


	//   ....[1]....
        /*0570*/ 	.word	0x000125c0
        /*0574*/ 	.word	0x0000fff0


	//----- nvinfo : EIATTR_INT_WARP_WIDE_INSTR_OFFSETS
	.align		4
.L_1614:
        /*0578*/ 	.byte	0x04, 0x31
        /*057a*/ 	.short	(.L_1616 - .L_1615)


	//   ....[0]....
.L_1615:
        /*057c*/ 	.word	0x00000130


	//   ....[1]....
        /*0580*/ 	.word	0x00000170


	//   ....[2]....
        /*0584*/ 	.word	0x000001e0


	//   ....[3]....
        /*0588*/ 	.word	0x000001f0


	//   ....[4]....
        /*058c*/ 	.word	0x00017d70


	//   ....[5]....
        /*0590*/ 	.word	0x00017e00


	//   ....[6]....
        /*0594*/ 	.word	0x0001bdd0


	//   ....[7]....
        /*0598*/ 	.word	0x0001be60


	//----- nvinfo : EIATTR_COOP_GROUP_MASK_REGIDS
	.align		4
.L_1616:
        /*059c*/ 	.byte	0x04, 0x29
        /*059e*/ 	.short	(.L_1618 - .L_1617)


	//   ....[0]....
.L_1617:
        /*05a0*/ 	.word	0xffffffff


	//   ....[1]....
        /*05a4*/ 	.word	0xffffffff


	//   ....[2]....
        /*05a8*/ 	.word	0xffffffff


	//   ....[3]....
        /*05ac*/ 	.word	0xffffffff


	//   ....[4]....
        /*05b0*/ 	.word	0xffffffff


	//   ....[5]....
        /*05b4*/ 	.word	0xffffffff


	//   ....[6]....
        /*05b8*/ 	.word	0xffffffff


	//   ....[7]....
        /*05bc*/ 	.word	0xffffffff


	//   ....[8]....
        /*05c0*/ 	.word	0xffffffff


	//   ....[9]....
        /*05c4*/ 	.word	0xffffffff


	//   ....[10]....
        /*05c8*/ 	.word	0xffffffff


	//   ....[11]....
        /*05cc*/ 	.word	0xffffffff


	//   ....[12]....
        /*05d0*/ 	.word	0xffffffff


	//   ....[13]....
        /*05d4*/ 	.word	0xffffffff


	//   ....[14]....
        /*05d8*/ 	.word	0xffffffff


	//   ....[15]....
        /*05dc*/ 	.word	0xffffffff


	//   ....[16]....
        /*05e0*/ 	.word	0xffffffff


	//   ....[17]....
        /*05e4*/ 	.word	0xffffffff


	//   ....[18]....
        /*05e8*/ 	.word	0xffffffff


	//   ....[19]....
        /*05ec*/ 	.word	0xffffffff


	//   ....[20]....
        /*05f0*/ 	.word	0xffffffff


	//   ....[21]....
        /*05f4*/ 	.word	0xffffffff


	//   ....[22]....
        /*05f8*/ 	.word	0xffffffff


	//   ....[23]....
        /*05fc*/ 	.word	0xffffffff


	//   ....[24]....
        /*0600*/ 	.word	0xffffffff


	//   ....[25]....
        /*0604*/ 	.word	0xffffffff


	//   ....[26]....
        /*0608*/ 	.word	0xffffffff


	//   ....[27]....
        /*060c*/ 	.word	0xffffffff


	//   ....[28]....
        /*0610*/ 	.word	0xffffffff


	//   ....[29]....
        /*0614*/ 	.word	0xffffffff


	//   ....[30]....
        /*0618*/ 	.word	0xffffffff


	//   ....[31]....
        /*061c*/ 	.word	0xffffffff


	//   ....[32]....
        /*0620*/ 	.word	0xffffffff


	//   ....[33]....
        /*0624*/ 	.word	0xffffffff


	//   ....[34]....
        /*0628*/ 	.word	0xffffffff


	//   ....[35]....
        /*062c*/ 	.word	0xffffffff


	//   ....[36]....
        /*0630*/ 	.word	0xffffffff


	//   ....[37]....
        /*0634*/ 	.word	0xffffffff


	//   ....[38]....
        /*0638*/ 	.word	0xffffffff


	//   ....[39]....
        /*063c*/ 	.word	0xffffffff


	//   ....[40]....
        /*0640*/ 	.word	0xffffffff


	//   ....[41]....
        /*0644*/ 	.word	0xffffffff


	//   ....[42]....
        /*0648*/ 	.word	0xffffffff


	//   ....[43]....
        /*064c*/ 	.word	0xffffffff


	//   ....[44]....
        /*0650*/ 	.word	0xffffffff


	//   ....[45]....
        /*0654*/ 	.word	0xffffffff


	//   ....[46]....
        /*0658*/ 	.word	0xffffffff


	//   ....[47]....
        /*065c*/ 	.word	0xffffffff


	//   ....[48]....
        /*0660*/ 	.word	0xffffffff


	//   ....[49]....
        /*0664*/ 	.word	0xffffffff


	//   ....[50]....
        /*0668*/ 	.word	0xffffffff


	//   ....[51]....
        /*066c*/ 	.word	0xffffffff


	//   ....[52]....
        /*0670*/ 	.word	0xffffffff


	//   ....[53]....
        /*0674*/ 	.word	0xffffffff


	//   ....[54]....
        /*0678*/ 	.word	0xffffffff


	//   ....[55]....
        /*067c*/ 	.word	0xffffffff


	//   ....[56]....
        /*0680*/ 	.word	0xffffffff


	//   ....[57]....
        /*0684*/ 	.word	0xffffffff


	//   ....[58]....
        /*0688*/ 	.word	0xffffffff


	//   ....[59]....
        /*068c*/ 	.word	0xffffffff


	//   ....[60]....
        /*0690*/ 	.word	0xffffffff


	//   ....[61]....
        /*0694*/ 	.word	0xffffffff


	//   ....[62]....
        /*0698*/ 	.word	0xffffffff


	//   ....[63]....
        /*069c*/ 	.word	0xffffffff


	//   ....[64]....
        /*06a0*/ 	.word	0xffffffff


	//   ....[65]....
        /*06a4*/ 	.word	0xffffffff


	//   ....[66]....
        /*06a8*/ 	.word	0xffffffff


	//   ....[67]....
        /*06ac*/ 	.word	0xffffffff


	//   ....[68]....
        /*06b0*/ 	.word	0xffffffff


	//   ....[69]....
        /*06b4*/ 	.word	0xffffffff


	//   ....[70]....
        /*06b8*/ 	.word	0xffffffff


	//   ....[71]....
        /*06bc*/ 	.word	0xffffffff


	//   ....[72]....
        /*06c0*/ 	.word	0xffffffff


	//   ....[73]....
        /*06c4*/ 	.word	0xffffffff


	//   ....[74]....
        /*06c8*/ 	.word	0xffffffff


	//   ....[75]....
        /*06cc*/ 	.word	0xffffffff


	//   ....[76]....
        /*06d0*/ 	.word	0xffffffff


	//   ....[77]....
        /*06d4*/ 	.word	0xffffffff


	//   ....[78]....
        /*06d8*/ 	.word	0xffffffff


	//   ....[79]....
        /*06dc*/ 	.word	0xffffffff


	//   ....[80]....
        /*06e0*/ 	.word	0xffffffff


	//   ....[81]....
        /*06e4*/ 	.word	0xffffffff


	//   ....[82]....
        /*06e8*/ 	.word	0xffffffff


	//   ....[83]....
        /*06ec*/ 	.word	0xffffffff


	//   ....[84]....
        /*06f0*/ 	.word	0xffffffff


	//   ....[85]....
        /*06f4*/ 	.word	0xffffffff


	//   ....[86]....
        /*06f8*/ 	.word	0xffffffff


	//   ....[87]....
        /*06fc*/ 	.word	0xffffffff


	//   ....[88]....
        /*0700*/ 	.word	0xffffffff


	//   ....[89]....
        /*0704*/ 	.word	0xffffffff


	//   ....[90]....
        /*0708*/ 	.word	0xffffffff


	//   ....[91]....
        /*070c*/ 	.word	0xffffffff


	//   ....[92]....
        /*0710*/ 	.word	0xffffffff


	//   ....[93]....
        /*0714*/ 	.word	0xffffffff


	//   ....[94]....
        /*0718*/ 	.word	0xffffffff


	//   ....[95]....
        /*071c*/ 	.word	0xffffffff


	//   ....[96]....
        /*0720*/ 	.word	0xffffffff


	//   ....[97]....
        /*0724*/ 	.word	0xffffffff


	//   ....[98]....
        /*0728*/ 	.word	0xffffffff


	//   ....[99]....
        /*072c*/ 	.word	0xffffffff


	//   ....[100]....
        /*0730*/ 	.word	0xffffffff


	//   ....[101]....
        /*0734*/ 	.word	0xffffffff


	//   ....[102]....
        /*0738*/ 	.word	0xffffffff


	//   ....[103]....
        /*073c*/ 	.word	0xffffffff


	//   ....[104]....
        /*0740*/ 	.word	0xffffffff


	//   ....[105]....
        /*0744*/ 	.word	0xffffffff


	//   ....[106]....
        /*0748*/ 	.word	0xffffffff


	//   ....[107]....
        /*074c*/ 	.word	0xffffffff


	//   ....[108]....
        /*0750*/ 	.word	0xffffffff


	//   ....[109]....
        /*0754*/ 	.word	0xffffffff


	//   ....[110]....
        /*0758*/ 	.word	0xffffffff


	//   ....[111]....
        /*075c*/ 	.word	0xffffffff


	//   ....[112]....
        /*0760*/ 	.word	0xffffffff


	//   ....[113]....
        /*0764*/ 	.word	0xffffffff


	//   ....[114]....
        /*0768*/ 	.word	0xffffffff


	//   ....[115]....
        /*076c*/ 	.word	0xffffffff


	//   ....[116]....
        /*0770*/ 	.word	0xffffffff


	//   ....[117]....
        /*0774*/ 	.word	0xffffffff


	//   ....[118]....
        /*0778*/ 	.word	0xffffffff


	//   ....[119]....
        /*077c*/ 	.word	0xffffffff


	//   ....[120]....
        /*0780*/ 	.word	0xffffffff


	//   ....[121]....
        /*0784*/ 	.word	0xffffffff


	//   ....[122]....
        /*0788*/ 	.word	0xffffffff


	//   ....[123]....
        /*078c*/ 	.word	0xffffffff


	//   ....[124]....
        /*0790*/ 	.word	0xffffffff


	//   ....[125]....
        /*0794*/ 	.word	0xffffffff


	//   ....[126]....
        /*0798*/ 	.word	0xffffffff


	//   ....[127]....
        /*079c*/ 	.word	0xffffffff


	//   ....[128]....
        /*07a0*/ 	.word	0xffffffff


	//   ....[129]....
        /*07a4*/ 	.word	0xffffffff


	//   ....[130]....
        /*07a8*/ 	.word	0xffffffff


	//   ....[131]....
        /*07ac*/ 	.word	0xffffffff


	//   ....[132]....
        /*07b0*/ 	.word	0xffffffff


	//   ....[133]....
        /*07b4*/ 	.word	0xffffffff


	//   ....[134]....
        /*07b8*/ 	.word	0xffffffff


	//   ....[135]....
        /*07bc*/ 	.word	0xffffffff


	//   ....[136]....
        /*07c0*/ 	.word	0xffffffff


	//   ....[137]....
        /*07c4*/ 	.word	0xffffffff


	//   ....[138]....
        /*07c8*/ 	.word	0xffffffff


	//   ....[139]....
        /*07cc*/ 	.word	0xffffffff


	//   ....[140]....
        /*07d0*/ 	.word	0xffffffff


	//   ....[141]....
        /*07d4*/ 	.word	0xffffffff


	//   ....[142]....
        /*07d8*/ 	.word	0xffffffff


	//   ....[143]....
        /*07dc*/ 	.word	0xffffffff


	//   ....[144]....
        /*07e0*/ 	.word	0xffffffff


	//   ....[145]....
        /*07e4*/ 	.word	0xffffffff


	//   ....[146]....
        /*07e8*/ 	.word	0xffffffff


	//   ....[147]....
        /*07ec*/ 	.word	0xffffffff


	//   ....[148]....
        /*07f0*/ 	.word	0xffffffff


	//   ....[149]....
        /*07f4*/ 	.word	0xffffffff


	//   ....[150]....
        /*07f8*/ 	.word	0xffffffff


	//   ....[151]....
        /*07fc*/ 	.word	0xffffffff


	//   ....[152]....
        /*0800*/ 	.word	0xffffffff


	//   ....[153]....
        /*0804*/ 	.word	0xffffffff


	//   ....[154]....
        /*0808*/ 	.word	0xffffffff


	//   ....[155]....
        /*080c*/ 	.word	0xffffffff


	//   ....[156]....
        /*0810*/ 	.word	0xffffffff


	//   ....[157]....
        /*0814*/ 	.word	0xffffffff


	//   ....[158]....
        /*0818*/ 	.word	0xffffffff


	//   ....[159]....
        /*081c*/ 	.word	0xffffffff


	//   ....[160]....
        /*0820*/ 	.word	0xffffffff


	//   ....[161]....
        /*0824*/ 	.word	0xffffffff


	//   ....[162]....
        /*0828*/ 	.word	0xffffffff


	//   ....[163]....
        /*082c*/ 	.word	0xffffffff


	//   ....[164]....
        /*0830*/ 	.word	0xffffffff


	//   ....[165]....
        /*0834*/ 	.word	0xffffffff


	//   ....[166]....
        /*0838*/ 	.word	0xffffffff


	//   ....[167]....
        /*083c*/ 	.word	0xffffffff


	//   ....[168]....
        /*0840*/ 	.word	0xffffffff


	//   ....[169]....
        /*0844*/ 	.word	0xffffffff


	//   ....[170]....
        /*0848*/ 	.word	0xffffffff


	//   ....[171]....
        /*084c*/ 	.word	0xffffffff


	//   ....[172]....
        /*0850*/ 	.word	0xffffffff


	//   ....[173]....
        /*0854*/ 	.word	0xffffffff


	//   ....[174]....
        /*0858*/ 	.word	0xffffffff


	//   ....[175]....
        /*085c*/ 	.word	0xffffffff


	//   ....[176]....
        /*0860*/ 	.word	0xffffffff


	//   ....[177]....
        /*0864*/ 	.word	0xffffffff


	//   ....[178]....
        /*0868*/ 	.word	0xffffffff


	//   ....[179]....
        /*086c*/ 	.word	0xffffffff


	//   ....[180]....
        /*0870*/ 	.word	0xffffffff


	//   ....[181]....
        /*0874*/ 	.word	0xffffffff


	//   ....[182]....
        /*0878*/ 	.word	0xffffffff


	//   ....[183]....
        /*087c*/ 	.word	0xffffffff


	//   ....[184]....
        /*0880*/ 	.word	0xffffffff


	//   ....[185]....
        /*0884*/ 	.word	0xffffffff


	//   ....[186]....
        /*0888*/ 	.word	0xffffffff


	//   ....[187]....
        /*088c*/ 	.word	0xffffffff


	//   ....[188]....
        /*0890*/ 	.word	0xffffffff


	//   ....[189]....
        /*0894*/ 	.word	0xffffffff


	//   ....[190]....
        /*0898*/ 	.word	0xffffffff


	//   ....[191]....
        /*089c*/ 	.word	0xffffffff


	//   ....[192]....
        /*08a0*/ 	.word	0xffffffff


	//   ....[193]....
        /*08a4*/ 	.word	0xffffffff


	//   ....[194]....
        /*08a8*/ 	.word	0xffffffff


	//   ....[195]....
        /*08ac*/ 	.word	0x0500000f


	//   ....[196]....
        /*08b0*/ 	.word	0x0500000f


	//   ....[197]....
        /*08b4*/ 	.word	0x0500000f


	//   ....[198]....
        /*08b8*/ 	.word	0x0500000f


	//   ....[199]....
        /*08bc*/ 	.word	0x0500000f


	//   ....[200]....
        /*08c0*/ 	.word	0x0500000f


	//   ....[201]....
        /*08c4*/ 	.word	0x0500000f


	//   ....[202]....
        /*08c8*/ 	.word	0x0500000f


	//   ....[203]....
        /*08cc*/ 	.word	0x0500000f


	//   ....[204]....
        /*08d0*/ 	.word	0x0500000f


	//   ....[205]....
        /*08d4*/ 	.word	0x0500000f


	//   ....[206]....
        /*08d8*/ 	.word	0x0500000f


	//   ....[207]....
        /*08dc*/ 	.word	0x0500000f


	//   ....[208]....
        /*08e0*/ 	.word	0x0500000f


	//   ....[209]....
        /*08e4*/ 	.word	0x0500000f


	//   ....[210]....
        /*08e8*/ 	.word	0x0500000f


	//   ....[211]....
        /*08ec*/ 	.word	0x0500000f


	//   ....[212]....
        /*08f0*/ 	.word	0x0500000f


	//   ....[213]....
        /*08f4*/ 	.word	0x0500000f


	//   ....[214]....
        /*08f8*/ 	.word	0x0500000f


	//   ....[215]....
        /*08fc*/ 	.word	0x0500000f


	//   ....[216]....
        /*0900*/ 	.word	0x0500000f


	//   ....[217]....
        /*0904*/ 	.word	0x0500000f


	//   ....[218]....
        /*0908*/ 	.word	0x0500000f


	//   ....[219]....
        /*090c*/ 	.word	0x0500000f


	//   ....[220]....
        /*0910*/ 	.word	0x0500000f


	//   ....[221]....
        /*0914*/ 	.word	0x0500000f


	//   ....[222]....
        /*0918*/ 	.word	0x0500000f


	//   ....[223]....
        /*091c*/ 	.word	0x0500000f


	//   ....[224]....
        /*0920*/ 	.word	0x0500000f


	//   ....[225]....
        /*0924*/ 	.word	0x0500000f


	//   ....[226]....
        /*0928*/ 	.word	0x0500000f


	//   ....[227]....
        /*092c*/ 	.word	0x0500000f


	//   ....[228]....
        /*0930*/ 	.word	0x0500000f


	//   ....[229]....
        /*0934*/ 	.word	0x0500000f


	//   ....[230]....
        /*0938*/ 	.word	0x0500000f


	//   ....[231]....
        /*093c*/ 	.word	0x0500000f


	//   ....[232]....
        /*0940*/ 	.word	0x0500000f


	//   ....[233]....
        /*0944*/ 	.word	0x0500000f


	//   ....[234]....
        /*0948*/ 	.word	0x0500000f


	//   ....[235]....
        /*094c*/ 	.word	0x0500000f


	//   ....[236]....
        /*0950*/ 	.word	0x0500000f


	//   ....[237]....
        /*0954*/ 	.word	0x0500000f


	//   ....[238]....
        /*0958*/ 	.word	0x0500000f


	//   ....[239]....
        /*095c*/ 	.word	0x0500000f


	//   ....[240]....
        /*0960*/ 	.word	0x0500000f


	//   ....[241]....
        /*0964*/ 	.word	0x0500000f


	//   ....[242]....
        /*0968*/ 	.word	0x0500000f


	//   ....[243]....
        /*096c*/ 	.word	0x0500000f


	//   ....[244]....
        /*0970*/ 	.word	0x0500000f


	//   ....[245]....
        /*0974*/ 	.word	0x0500000f


	//   ....[246]....
        /*0978*/ 	.word	0x0500000f


	//   ....[247]....
        /*097c*/ 	.word	0x0500000f


	//   ....[248]....
        /*0980*/ 	.word	0x0500000f


	//   ....[249]....
        /*0984*/ 	.word	0x0500000f


	//   ....[250]....
        /*0988*/ 	.word	0x0500000f


	//   ....[251]....
        /*098c*/ 	.word	0x0500000f


	//   ....[252]....
        /*0990*/ 	.word	0x0500000f


	//   ....[253]....
        /*0994*/ 	.word	0x0500000f


	//   ....[254]....
        /*0998*/ 	.word	0x0500000f


	//   ....[255]....
        /*099c*/ 	.word	0x0500000f


	//   ....[0]....
        /*09a0*/ 	.word	0x0500000f


	//   ....[1]....
        /*09a4*/ 	.word	0x0500000f


	//   ....[2]....
        /*09a8*/ 	.word	0x0500000f


	//   ....[3]....
        /*09ac*/ 	.word	0x0500000f


	//   ....[4]....
        /*09b0*/ 	.word	0x0500000f


	//   ....[5]....
        /*09b4*/ 	.word	0x0500000f


	//   ....[6]....
        /*09b8*/ 	.word	0x0500000f


	//   ....[7]....
        /*09bc*/ 	.word	0x0500000f


	//   ....[8]....
        /*09c0*/ 	.word	0x0500000f


	//   ....[9]....
        /*09c4*/ 	.word	0x0500000f


	//   ....[10]....
        /*09c8*/ 	.word	0x0500000f


	//   ....[11]....
        /*09cc*/ 	.word	0x0500000f


	//   ....[12]....
        /*09d0*/ 	.word	0x0500000f


	//   ....[13]....
        /*09d4*/ 	.word	0x0500000f


	//   ....[14]....
        /*09d8*/ 	.word	0x0500000f


	//   ....[15]....
        /*09dc*/ 	.word	0x0500000f


	//   ....[16]....
        /*09e0*/ 	.word	0x0500000f


	//   ....[17]....
        /*09e4*/ 	.word	0x0500000f


	//   ....[18]....
        /*09e8*/ 	.word	0x0500000f


	//   ....[19]....
        /*09ec*/ 	.word	0x0500000f


	//   ....[20]....
        /*09f0*/ 	.word	0x0500000f


	//   ....[21]....
        /*09f4*/ 	.word	0x0500000f


	//   ....[22]....
        /*09f8*/ 	.word	0x0500000f


	//   ....[23]....
        /*09fc*/ 	.word	0x0500000f


	//   ....[24]....
        /*0a00*/ 	.word	0x0500000f


	//   ....[25]....
        /*0a04*/ 	.word	0x0500000f


	//   ....[26]....
        /*0a08*/ 	.word	0x0500000f


	//   ....[27]....
        /*0a0c*/ 	.word	0x0500000f


	//   ....[28]....
        /*0a10*/ 	.word	0x0500000f


	//   ....[29]....
        /*0a14*/ 	.word	0x0500000f


	//   ....[30]....
        /*0a18*/ 	.word	0x0500000f


	//   ....[31]....
        /*0a1c*/ 	.word	0x0500000f


	//   ....[32]....
        /*0a20*/ 	.word	0x0500000f


	//   ....[33]....
        /*0a24*/ 	.word	0x0500000f


	//   ....[34]....
        /*0a28*/ 	.word	0x0500000f


	//   ....[35]....
        /*0a2c*/ 	.word	0x0500000f


	//   ....[36]....
        /*0a30*/ 	.word	0x0500000f


	//   ....[37]....
        /*0a34*/ 	.word	0x0500000f


	//   ....[38]....
        /*0a38*/ 	.word	0x0500000f


	//   ....[39]....
        /*0a3c*/ 	.word	0x0500000f


	//   ....[40]....
        /*0a40*/ 	.word	0x0500000f


	//   ....[41]....
        /*0a44*/ 	.word	0x0500000f


	//   ....[42]....
        /*0a48*/ 	.word	0x0500000f


	//   ....[43]....
        /*0a4c*/ 	.word	0x0500000f


	//   ....[44]....
        /*0a50*/ 	.word	0x0500000f


	//   ....[45]....
        /*0a54*/ 	.word	0x0500000f


	//   ....[46]....
        /*0a58*/ 	.word	0x0500000f


	//   ....[47]....
        /*0a5c*/ 	.word	0x0500000f


	//   ....[48]....
        /*0a60*/ 	.word	0x0500000f


	//   ....[49]....
        /*0a64*/ 	.word	0x0500000f


	//   ....[50]....
        /*0a68*/ 	.word	0x0500000f


	//   ....[51]....
        /*0a6c*/ 	.word	0x0500000f


	//   ....[52]....
        /*0a70*/ 	.word	0x0500000f


	//   ....[53]....
        /*0a74*/ 	.word	0x0500000f


	//   ....[54]....
        /*0a78*/ 	.word	0x0500000f


	//   ....[55]....
        /*0a7c*/ 	.word	0x0500000f


	//   ....[56]....
        /*0a80*/ 	.word	0x0500000f


	//   ....[57]....
        /*0a84*/ 	.word	0x0500000f


	//   ....[58]....
        /*0a88*/ 	.word	0x0500000f


	//   ....[59]....
        /*0a8c*/ 	.word	0x0500000f


	//   ....[60]....
        /*0a90*/ 	.word	0x0500000f


	//   ....[61]....
        /*0a94*/ 	.word	0x0500000f


	//   ....[62]....
        /*0a98*/ 	.word	0x0500000f


	//   ....[63]....
        /*0a9c*/ 	.word	0x0500000f


	//   ....[64]....
        /*0aa0*/ 	.word	0x0500000f


	//   ....[65]....
        /*0aa4*/ 	.word	0x0500000f


	//   ....[66]....
        /*0aa8*/ 	.word	0x0500000f


	//   ....[67]....
        /*0aac*/ 	.word	0x0500000f


	//   ....[68]....
        /*0ab0*/ 	.word	0x0500000f


	//   ....[69]....
        /*0ab4*/ 	.word	0x0500000f


	//   ....[70]....
        /*0ab8*/ 	.word	0x0500000f


	//   ....[71]....
        /*0abc*/ 	.word	0x0500000f


	//   ....[72]....
        /*0ac0*/ 	.word	0x0500000f


	//   ....[73]....
        /*0ac4*/ 	.word	0x0500000f


	//   ....[74]....
        /*0ac8*/ 	.word	0x0500000f


	//   ....[75]....
        /*0acc*/ 	.word	0x0500000f


	//----- nvinfo : EIATTR_COOP_GROUP_INSTR_OFFSETS
	.align		4
.L_1618:
        /*0ad0*/ 	.byte	0x04, 0x28
        /*0ad2*/ 	.short	(.L_1620 - .L_1619)


	//   ....[0]....
.L_1619:
        /*0ad4*/ 	.word	0x00000070


	//   ....[1]....
        /*0ad8*/ 	.word	0x00000140


	//   ....[2]....
        /*0adc*/ 	.word	0x00000190


	//   ....[3]....
        /*0ae0*/ 	.word	0x000003e0


	//   ....[4]....
        /*0ae4*/ 	.word	0x00000540


	//   ....[5]....
        /*0ae8*/ 	.word	0x00000660


	//   ....[6]....
        /*0aec*/ 	.word	0x000007c0


	//   ....[7]....
        /*0af0*/ 	.word	0x00002d40


	//   ....[8]....
        /*0af4*/ 	.word	0x00002d50


	//   ....[9]....
        /*0af8*/ 	.word	0x00003420


	//   ....[10]....
        /*0afc*/ 	.word	0x00003430


	//   ....[11]....
        /*0b00*/ 	.word	0x00003ff0


	//   ....[12]....
        /*0b04*/ 	.word	0x00004000


	//   ....[13]....
        /*0b08*/ 	.word	0x000047b0


	//   ....[14]....
        /*0b0c*/ 	.word	0x000047c0


	//   ....[15]....
        /*0b10*/ 	.word	0x000051b0


	//   ....[16]....
        /*0b14*/ 	.word	0x000051c0


	//   ....[17]....
        /*0b18*/ 	.word	0x000052d0


	//   ....[18]....
        /*0b1c*/ 	.word	0x000052e0


	//   ....[19]....
        /*0b20*/ 	.word	0x00005700


	//   ....[20]....
        /*0b24*/ 	.word	0x00005730


	//   ....[21]....
        /*0b28*/ 	.word	0x00005a00


	//   ....[22]....
        /*0b2c*/ 	.word	0x00005a20


	//   ....[23]....
        /*0b30*/ 	.word	0x00006440


	//   ....[24]....
        /*0b34*/ 	.word	0x00006c20


	//   ....[25]....
        /*0b38*/ 	.word	0x00006c30


	//   ....[26]....
        /*0b3c*/ 	.word	0x00006c40


	//   ....[27]....
        /*0b40*/ 	.word	0x00006c50


	//   ....[28]....
        /*0b44*/ 	.word	0x00006f40


	//   ....[29]....
        /*0b48*/ 	.word	0x00006f50


	//   ....[30]....
        /*0b4c*/ 	.word	0x00006f60


	//   ....[31]....
        /*0b50*/ 	.word	0x00006f70


	//   ....[32]....
        /*0b54*/ 	.word	0x00008230


	//   ....[33]....
        /*0b58*/ 	.word	0x00008250


	//   ....[34]....
        /*0b5c*/ 	.word	0x00008260


	//   ....[35]....
        /*0b60*/ 	.word	0x00008270


	//   ....[36]....
        /*0b64*/ 	.word	0x00008350


	//   ....[37]....
        /*0b68*/ 	.word	0x00008360


	//   ....[38]....
        /*0b6c*/ 	.word	0x00008430


	//   ....[39]....
        /*0b70*/ 	.word	0x00008490


	//   ....[40]....
        /*0b74*/ 	.word	0x0000a780


	//   ....[41]....
        /*0b78*/ 	.word	0x0000ac50


	//   ....[42]....
        /*0b7c*/ 	.word	0x0000ac60


	//   ....[43]....
        /*0b80*/ 	.word	0x0000ac80


	//   ....[44]....
        /*0b84*/ 	.word	0x0000b170


	//   ....[45]....
        /*0b88*/ 	.word	0x0000b190


	//   ....[46]....
        /*0b8c*/ 	.word	0x0000d080


	//   ....[47]....
        /*0b90*/ 	.word	0x0000d0a0


	//   ....[48]....
        /*0b94*/ 	.word	0x0000d6d0


	//   ....[49]....
        /*0b98*/ 	.word	0x0000d7d0


	//   ....[50]....
        /*0b9c*/ 	.word	0x0000de60


	//   ....[51]....
        /*0ba0*/ 	.word	0x0000e030


	//   ....[52]....
        /*0ba4*/ 	.word	0x00010220


	//   ....[53]....
        /*0ba8*/ 	.word	0x00010240


	//   ....[54]....
        /*0bac*/ 	.word	0x00010920


	//   ....[55]....
        /*0bb0*/ 	.word	0x00010aa0


	//   ....[56]....
        /*0bb4*/ 	.word	0x00011b10


	//   ....[57]....
        /*0bb8*/ 	.word	0x00011b70


	//   ....[58]....
        /*0bbc*/ 	.word	0x00011bd0


	//   ....[59]....
        /*0bc0*/ 	.word	0x00011c00


	//   ....[60]....
        /*0bc4*/ 	.word	0x00013700


	//   ....[61]....
        /*0bc8*/ 	.word	0x00013750


	//   ....[62]....
        /*0bcc*/ 	.word	0x000137a0


	//   ....[63]....
        /*0bd0*/ 	.word	0x000139b0


	//   ....[64]....
        /*0bd4*/ 	.word	0x00014110


	//   ....[65]....
        /*0bd8*/ 	.word	0x00014140


	//   ....[66]....
        /*0bdc*/ 	.word	0x000142c0


	//   ....[67]....
        /*0be0*/ 	.word	0x000142e0


	//   ....[68]....
        /*0be4*/ 	.word	0x00014420


	//   ....[69]....
        /*0be8*/ 	.word	0x00014440


	//   ....[70]....
        /*0bec*/ 	.word	0x00014590


	//   ....[71]....
        /*0bf0*/ 	.word	0x000145b0


	//   ....[72]....
        /*0bf4*/ 	.word	0x00014f30


	//   ....[73]....
        /*0bf8*/ 	.word	0x00014f40


	//   ....[74]....
        /*0bfc*/ 	.word	0x000150e0


	//   ....[75]....
        /*0c00*/ 	.word	0x000150f0


	//   ....[76]....
        /*0c04*/ 	.word	0x00015280


	//   ....[77]....
        /*0c08*/ 	.word	0x00015290


	//   ....[78]....
        /*0c0c*/ 	.word	0x00015420


	//   ....[79]....
        /*0c10*/ 	.word	0x00015430


	//   ....[80]....
        /*0c14*/ 	.word	0x00015620


	//   ....[81]....
        /*0c18*/ 	.word	0x000157d0


	//   ....[82]....
        /*0c1c*/ 	.word	0x00015800


	//   ....[83]....
        /*0c20*/ 	.word	0x00015830


	//   ....[84]....
        /*0c24*/ 	.word	0x00015860


	//   ....[85]....
        /*0c28*/ 	.word	0x00015890


	//   ....[86]....
        /*0c2c*/ 	.word	0x000158c0


	//   ....[87]....
        /*0c30*/ 	.word	0x00015a30


	//   ....[88]....
        /*0c34*/ 	.word	0x00015a60


	//   ....[89]....
        /*0c38*/ 	.word	0x00015a90


	//   ....[90]....
        /*0c3c*/ 	.word	0x00015ac0


	//   ....[91]....
        /*0c40*/ 	.word	0x00015af0


	//   ....[92]....
        /*0c44*/ 	.word	0x00015b20


	//   ....[93]....
        /*0c48*/ 	.word	0x00015bb0


	//   ....[94]....
        /*0c4c*/ 	.word	0x00015c10


	//   ....[95]....
        /*0c50*/ 	.word	0x00015ca0


	//   ....[96]....
        /*0c54*/ 	.word	0x00016a50


	//   ....[97]....
        /*0c58*/ 	.word	0x00018990


	//   ....[98]....
        /*0c5c*/ 	.word	0x000189b0


	//   ....[99]....
        /*0c60*/ 	.word	0x00018a40


	//   ....[100]....
        /*0c64*/ 	.word	0x00018a60


	//   ....[101]....
        /*0c68*/ 	.word	0x00018ae0


	//   ....[102]....
        /*0c6c*/ 	.word	0x00018b00


	//   ....[103]....
        /*0c70*/ 	.word	0x00018b80


	//   ....[104]....
        /*0c74*/ 	.word	0x00018ba0


	//   ....[105]....
        /*0c78*/ 	.word	0x00018c20


	//   ....[106]....
        /*0c7c*/ 	.word	0x00018c40


	//   ....[107]....
        /*0c80*/ 	.word	0x00018c50


	//   ....[108]....
        /*0c84*/ 	.word	0x00018c60


	//   ....[109]....
        /*0c88*/ 	.word	0x00019420


	//   ....[110]....
        /*0c8c*/ 	.word	0x00019450


	//   ....[111]....
        /*0c90*/ 	.word	0x00019540


	//   ....[112]....
        /*0c94*/ 	.word	0x00019550


	//   ....[113]....
        /*0c98*/ 	.word	0x00019600


	//   ....[114]....
        /*0c9c*/ 	.word	0x00019610


	//   ....[115]....
        /*0ca0*/ 	.word	0x00019690


	//   ....[116]....
        /*0ca4*/ 	.word	0x000196a0


	//   ....[117]....
        /*0ca8*/ 	.word	0x000196b0


	//   ....[118]....
        /*0cac*/ 	.word	0x00019750


	//   ....[119]....
        /*0cb0*/ 	.word	0x00019780


	//   ....[120]....
        /*0cb4*/ 	.word	0x00019800


	//   ....[121]....
        /*0cb8*/ 	.word	0x00019830


	//   ....[122]....
        /*0cbc*/ 	.word	0x00019850


	//   ....[123]....
        /*0cc0*/ 	.word	0x000198a0


	//   ....[124]....
        /*0cc4*/ 	.word	0x000198b0


	//   ....[125]....
        /*0cc8*/ 	.word	0x00019f90


	//   ....[126]....
        /*0ccc*/ 	.word	0x00019fc0


	//   ....[127]....
        /*0cd0*/ 	.word	0x00019fe0


	//   ....[128]....
        /*0cd4*/ 	.word	0x0001a0b0


	//   ....[129]....
        /*0cd8*/ 	.word	0x0001a0e0


	//   ....[130]....
        /*0cdc*/ 	.word	0x0001a150


	//   ....[131]....
        /*0ce0*/ 	.word	0x0001a1c0


	//   ....[132]....
        /*0ce4*/ 	.word	0x0001a1d0


	//   ....[133]....
        /*0ce8*/ 	.word	0x0001a250


	//   ....[134]....
        /*0cec*/ 	.word	0x0001a260


	//   ....[135]....
        /*0cf0*/ 	.word	0x0001a2e0


	//   ....[136]....
        /*0cf4*/ 	.word	0x0001a2f0


	//   ....[137]....
        /*0cf8*/ 	.word	0x0001a370


	//   ....[138]....
        /*0cfc*/ 	.word	0x0001a380


	//   ....[139]....
        /*0d00*/ 	.word	0x0001a400


	//   ....[140]....
        /*0d04*/ 	.word	0x0001a410


	//   ....[141]....
        /*0d08*/ 	.word	0x0001a940


	//   ....[142]....
        /*0d0c*/ 	.word	0x0001a960


	//   ....[143]....
        /*0d10*/ 	.word	0x0001a9b0


	//   ....[144]....
        /*0d14*/ 	.word	0x0001aa70


	//   ....[145]....
        /*0d18*/ 	.word	0x0001aa80


	//   ....[146]....
        /*0d1c*/ 	.word	0x0001aab0


	//   ....[147]....
        /*0d20*/ 	.word	0x0001ab40


	//   ....[148]....
        /*0d24*/ 	.word	0x0001abf0


	//   ....[149]....
        /*0d28*/ 	.word	0x0001ac00


	//   ....[150]....
        /*0d2c*/ 	.word	0x0001ac30


	//   ....[151]....
        /*0d30*/ 	.word	0x0001ac40


	//   ....[152]....
        /*0d34*/ 	.word	0x0001acd0


	//   ....[153]....
        /*0d38*/ 	.word	0x0001b400


	//   ....[154]....
        /*0d3c*/ 	.word	0x0001b420


	//   ....[155]....
        /*0d40*/ 	.word	0x0001b470


	//   ....[156]....
        /*0d44*/ 	.word	0x0001b480


	//   ....[157]....
        /*0d48*/ 	.word	0x0001b4c0


	//   ....[158]....
        /*0d4c*/ 	.word	0x0001b4d0


	//   ....[159]....
        /*0d50*/ 	.word	0x0001b510


	//   ....[160]....
        /*0d54*/ 	.word	0x0001b520


	//   ....[161]....
        /*0d58*/ 	.word	0x0001b560


	//   ....[162]....
        /*0d5c*/ 	.word	0x0001b570


	//   ....[163]....
        /*0d60*/ 	.word	0x0001b580


	//   ....[164]....
        /*0d64*/ 	.word	0x0001b5c0


	//   ....[165]....
        /*0d68*/ 	.word	0x0001b900


	//   ....[166]....
        /*0d6c*/ 	.word	0x0001b920


	//   ....[167]....
        /*0d70*/ 	.word	0x0001b930


	//   ....[168]....
        /*0d74*/ 	.word	0x0001b940


	//   ....[169]....
        /*0d78*/ 	.word	0x0001b960


	//   ....[170]....
        /*0d7c*/ 	.word	0x0001b9d0


	//   ....[171]....
        /*0d80*/ 	.word	0x0001ba40


	//   ....[172]....
        /*0d84*/ 	.word	0x0001ba60


	//   ....[173]....
        /*0d88*/ 	.word	0x0001ba70


	//   ....[174]....
        /*0d8c*/ 	.word	0x0001bad0


	//   ....[175]....
        /*0d90*/ 	.word	0x0001baf0


	//   ....[176]....
        /*0d94*/ 	.word	0x0001bb50


	//   ....[177]....
        /*0d98*/ 	.word	0x0001c050


	//   ....[178]....
        /*0d9c*/ 	.word	0x0001c080


	//   ....[179]....
        /*0da0*/ 	.word	0x0001c0b0


	//   ....[180]....
        /*0da4*/ 	.word	0x0001c0e0


	//   ....[181]....
        /*0da8*/ 	.word	0x0001c110


	//   ....[182]....
        /*0dac*/ 	.word	0x0001c140


	//   ....[183]....
        /*0db0*/ 	.word	0x0001c170


	//   ....[184]....
        /*0db4*/ 	.word	0x0001c1a0


	//   ....[185]....
        /*0db8*/ 	.word	0x0001c320


	//   ....[186]....
        /*0dbc*/ 	.word	0x0001c350


	//   ....[187]....
        /*0dc0*/ 	.word	0x0001c380


	//   ....[188]....
        /*0dc4*/ 	.word	0x0001c3b0


	//   ....[189]....
        /*0dc8*/ 	.word	0x0001c3e0


	//   ....[190]....
        /*0dcc*/ 	.word	0x0001c410


	//   ....[191]....
        /*0dd0*/ 	.word	0x0001c4d0


	//   ....[192]....
        /*0dd4*/ 	.word	0x0001c4f0


	//   ....[193]....
        /*0dd8*/ 	.word	0x0001c560


	//   ....[194]....
        /*0ddc*/ 	.word	0x0001cc00


	//   ....[195]....
        /*0de0*/ 	.word	0x0001cf20


	//   ....[196]....
        /*0de4*/ 	.word	0x0001cfb0


	//   ....[197]....
        /*0de8*/ 	.word	0x0001d040


	//   ....[198]....
        /*0dec*/ 	.word	0x0001d0d0


	//   ....[199]....
        /*0df0*/ 	.word	0x0001d1b0


	//   ....[200]....
        /*0df4*/ 	.word	0x0001d240


	//   ....[201]....
        /*0df8*/ 	.word	0x0001d2d0


	//   ....[202]....
        /*0dfc*/ 	.word	0x0001d360


	//   ....[203]....
        /*0e00*/ 	.word	0x0001d450


	//   ....[204]....
        /*0e04*/ 	.word	0x0001d4e0


	//   ....[205]....
        /*0e08*/ 	.word	0x0001d570


	//   ....[206]....
        /*0e0c*/ 	.word	0x0001d600


	//   ....[207]....
        /*0e10*/ 	.word	0x0001d6d0


	//   ....[208]....
        /*0e14*/ 	.word	0x0001d770


	//   ....[209]....
        /*0e18*/ 	.word	0x0001d800


	//   ....[210]....
        /*0e1c*/ 	.word	0x0001d850


	//   ....[211]....
        /*0e20*/ 	.word	0x0001d8a0


	//   ....[212]....
        /*0e24*/ 	.word	0x0001d930


	//   ....[213]....
        /*0e28*/ 	.word	0x0001d9c0


	//   ....[214]....
        /*0e2c*/ 	.word	0x0001da10


	//   ....[215]....
        /*0e30*/ 	.word	0x0001da60


	//   ....[216]....
        /*0e34*/ 	.word	0x0001db50


	//   ....[217]....
        /*0e38*/ 	.word	0x0001dc00


	//   ....[218]....
        /*0e3c*/ 	.word	0x0001dc80


	//   ....[219]....
        /*0e40*/ 	.word	0x0001dd00


	//   ....[220]....
        /*0e44*/ 	.word	0x0001dda0


	//   ....[221]....
        /*0e48*/ 	.word	0x0001de40


	//   ....[222]....
        /*0e4c*/ 	.word	0x0001dec0


	//   ....[223]....
        /*0e50*/ 	.word	0x0001dfd0


	//   ....[224]....
        /*0e54*/ 	.word	0x0001e340


	//   ....[225]....
        /*0e58*/ 	.word	0x0001e390


	//   ....[226]....
        /*0e5c*/ 	.word	0x0001e420


	//   ....[227]....
        /*0e60*/ 	.word	0x0001e4b0


	//   ....[228]....
        /*0e64*/ 	.word	0x0001e540


	//   ....[229]....
        /*0e68*/ 	.word	0x0001e5d0


	//   ....[230]....
        /*0e6c*/ 	.word	0x0001e660


	//   ....[231]....
        /*0e70*/ 	.word	0x0001e6f0


	//   ....[232]....
        /*0e74*/ 	.word	0x0001e7b0


	//   ....[233]....
        /*0e78*/ 	.word	0x0001ea90


	//   ....[234]....
        /*0e7c*/ 	.word	0x0001eb80


	//   ....[235]....
        /*0e80*/ 	.word	0x0001ec20


	//   ....[236]....
        /*0e84*/ 	.word	0x0001ec80


	//   ....[237]....
        /*0e88*/ 	.word	0x0001ed70


	//   ....[238]....
        /*0e8c*/ 	.word	0x0001ede0


	//   ....[239]....
        /*0e90*/ 	.word	0x0001eed0


	//   ....[240]....
        /*0e94*/ 	.word	0x0001ef40


	//   ....[241]....
        /*0e98*/ 	.word	0x0001f030


	//   ....[242]....
        /*0e9c*/ 	.word	0x0001f0a0


	//   ....[243]....
        /*0ea0*/ 	.word	0x0001f190


	//   ....[244]....
        /*0ea4*/ 	.word	0x0001f200


	//   ....[245]....
        /*0ea8*/ 	.word	0x0001f2e0


	//   ....[246]....
        /*0eac*/ 	.word	0x0001f390


	//   ....[247]....
        /*0eb0*/ 	.word	0x0001f440


	//   ....[248]....
        /*0eb4*/ 	.word	0x0001f4a0


	//   ....[249]....
        /*0eb8*/ 	.word	0x0001f590


	//   ....[250]....
        /*0ebc*/ 	.word	0x0001f5f0


	//   ....[251]....
        /*0ec0*/ 	.word	0x0001f710


	//   ....[252]....
        /*0ec4*/ 	.word	0x0001f770


	//   ....[253]....
        /*0ec8*/ 	.word	0x0001f860


	//   ....[254]....
        /*0ecc*/ 	.word	0x0001f8c0


	//   ....[255]....
        /*0ed0*/ 	.word	0x0001f960


	//   ....[0]....
        /*0ed4*/ 	.word	0x0001fa30


	//   ....[1]....
        /*0ed8*/ 	.word	0x0001fad0


	//   ....[2]....
        /*0edc*/ 	.word	0x0001fba0


	//   ....[3]....
        /*0ee0*/ 	.word	0x0001fc40


	//   ....[4]....
        /*0ee4*/ 	.word	0x0001fcf0


	//   ....[5]....
        /*0ee8*/ 	.word	0x0001fd90


	//   ....[6]....
        /*0eec*/ 	.word	0x00020000


	//   ....[7]....
        /*0ef0*/ 	.word	0x000200b0


	//   ....[8]....
        /*0ef4*/ 	.word	0x00020180


	//   ....[9]....
        /*0ef8*/ 	.word	0x00020270


	//   ....[10]....
        /*0efc*/ 	.word	0x00020330


	//   ....[11]....
        /*0f00*/ 	.word	0x000203f0


	//   ....[12]....
        /*0f04*/ 	.word	0x000204b0


	//   ....[13]....
        /*0f08*/ 	.word	0x00020570


	//   ....[14]....
        /*0f0c*/ 	.word	0x00020630


	//   ....[15]....
        /*0f10*/ 	.word	0x000206f0


	//   ....[16]....
        /*0f14*/ 	.word	0x000207b0


	//   ....[17]....
        /*0f18*/ 	.word	0x00020870


	//   ....[18]....
        /*0f1c*/ 	.word	0x00020930


	//   ....[19]....
        /*0f20*/ 	.word	0x000209e0


	//   ....[20]....
        /*0f24*/ 	.word	0x00020a40


	//   ....[21]....
        /*0f28*/ 	.word	0x00020b20


	//   ....[22]....
        /*0f2c*/ 	.word	0x00020c60


	//   ....[23]....
        /*0f30*/ 	.word	0x00020d40


	//   ....[24]....
        /*0f34*/ 	.word	0x00020dd0


	//   ....[25]....
        /*0f38*/ 	.word	0x00020ee0


	//   ....[26]....
        /*0f3c*/ 	.word	0x00020f40


	//   ....[27]....
        /*0f40*/ 	.word	0x00021050


	//   ....[28]....
        /*0f44*/ 	.word	0x000210b0


	//   ....[29]....
        /*0f48*/ 	.word	0x000211c0


	//   ....[30]....
        /*0f4c*/ 	.word	0x00021220


	//   ....[31]....
        /*0f50*/ 	.word	0x00021330


	//   ....[32]....
        /*0f54*/ 	.word	0x00021390


	//   ....[33]....
        /*0f58*/ 	.word	0x00021450


	//   ....[34]....
        /*0f5c*/ 	.word	0x000215b0


	//   ....[35]....
        /*0f60*/ 	.word	0x00021650


	//   ....[36]....
        /*0f64*/ 	.word	0x000216b0


	//   ....[37]....
        /*0f68*/ 	.word	0x00021760


	//   ....[38]....
        /*0f6c*/ 	.word	0x000217c0


	//   ....[39]....
        /*0f70*/ 	.word	0x00021870


	//   ....[40]....
        /*0f74*/ 	.word	0x000218d0


	//   ....[41]....
        /*0f78*/ 	.word	0x00021980


	//   ....[42]....
        /*0f7c*/ 	.word	0x000219e0


	//   ....[43]....
        /*0f80*/ 	.word	0x00021a90


	//   ....[44]....
        /*0f84*/ 	.word	0x00021af0


	//   ....[45]....
        /*0f88*/ 	.word	0x00021ba0


	//   ....[46]....
        /*0f8c*/ 	.word	0x00021c90


	//   ....[47]....
        /*0f90*/ 	.word	0x00021d30


	//   ....[48]....
        /*0f94*/ 	.word	0x00021d90


	//   ....[49]....
        /*0f98*/ 	.word	0x00021e60


	//   ....[50]....
        /*0f9c*/ 	.word	0x00021ec0


	//   ....[51]....
        /*0fa0*/ 	.word	0x00021f90


	//   ....[52]....
        /*0fa4*/ 	.word	0x00021ff0


	//   ....[53]....
        /*0fa8*/ 	.word	0x000220c0


	//   ....[54]....
        /*0fac*/ 	.word	0x00022120


	//   ....[55]....
        /*0fb0*/ 	.word	0x000221f0


	//   ....[56]....
        /*0fb4*/ 	.word	0x00022250


	//   ....[57]....
        /*0fb8*/ 	.word	0x00022320


	//   ....[58]....
        /*0fbc*/ 	.word	0x000223b0


	//   ....[59]....
        /*0fc0*/ 	.word	0x00022450


	//   ....[60]....
        /*0fc4*/ 	.word	0x00022570


	//   ....[61]....
        /*0fc8*/ 	.word	0x000225e0


	//   ....[62]....
        /*0fcc*/ 	.word	0x00022650


	//   ....[63]....
        /*0fd0*/ 	.word	0x000226c0


	//   ....[64]....
        /*0fd4*/ 	.word	0x00022730


	//   ....[65]....
        /*0fd8*/ 	.word	0x000227b0


	//   ....[66]....
        /*0fdc*/ 	.word	0x00022840


	//   ....[67]....
        /*0fe0*/ 	.word	0x000228d0


	//   ....[68]....
        /*0fe4*/ 	.word	0x00022940


	//   ....[69]....
        /*0fe8*/ 	.word	0x000229b0


	//   ....[70]....
        /*0fec*/ 	.word	0x00022a20


	//   ....[71]....
        /*0ff0*/ 	.word	0x00022aa0


	//   ....[72]....
        /*0ff4*/ 	.word	0x00022b10


	//   ....[73]....
        /*0ff8*/ 	.word	0x00022bb0


	//   ....[74]....
        /*0ffc*/ 	.word	0x00022c40


	//   ....[75]....
        /*1000*/ 	.word	0x00022d60


	//----- nvinfo : EIATTR_REG_RECONFIG
	.align		4
.L_1620:
        /*1004*/ 	.byte	0x01, 0x54
	.zero		2


	//----- nvinfo : EIATTR_SYSCALL_OFFSETS
	.align		4
        /*1008*/ 	.byte	0x04, 0x46
        /*100a*/ 	.short	(.L_1622 - .L_1621)


	//   ....[0]....
.L_1621:
        /*100c*/ 	.word	0x000018d0


	//   ....[1]....
        /*1010*/ 	.word	0x00001a20


	//   ....[2]....
        /*1014*/ 	.word	0x00006630


	//   ....[3]....
        /*1018*/ 	.word	0x00006950


	//   ....[4]....
        /*101c*/ 	.word	0x00017f60


	//   ....[5]....
        /*1020*/ 	.word	0x000180b0


	//   ....[6]....
        /*1024*/ 	.word	0x000181a0


	//   ....[7]....
        /*1028*/ 	.word	0x00019020


	//   ....[8]....
        /*102c*/ 	.word	0x00019b80


	//----- nvinfo : EIATTR_MBARRIER_INSTR_OFFSETS
	.align		4
.L_1622:
        /*1030*/ 	.byte	0x04, 0x39
        /*1032*/ 	.short	(.L_1624 - .L_1623)


	//   ....[0]....
.L_1623:
        /*1034*/ 	.word	0x00000280
        /*1038*/ 	.word	0x000000ff
        /*103c*/ 	.word	0x00032400
        /*1040*/ 	.short	0x0100
        /*1042*/ 	.byte	0x08
	.zero		1


	//   ....[1]....
        /*1044*/ 	.word	0x00000290
        /*1048*/ 	.word	0x000000ff
        /*104c*/ 	.word	0x00032410
        /*1050*/ 	.short	0x0100
        /*1052*/ 	.byte	0x08
	.zero		1


	//   ....[2]....
        /*1054*/ 	.word	0x000002a0
        /*1058*/ 	.word	0x000000ff
        /*105c*/ 	.word	0x00032420
        /*1060*/ 	.short	0x0100
        /*1062*/ 	.byte	0x08
	.zero		1


	//   ....[3]....
        /*1064*/ 	.word	0x00000390
        /*1068*/ 	.word	0x000000ff
        /*106c*/ 	.word	0x00032430
        /*1070*/ 	.short	0x0100
        /*1072*/ 	.byte	0x08
	.zero		1


	//   ....[4]....
        /*1074*/ 	.word	0x000003a0
        /*1078*/ 	.word	0x000000ff
        /*107c*/ 	.word	0x00032440
        /*1080*/ 	.short	0x0100
        /*1082*/ 	.byte	0x08
	.zero		1


	//   ....[5]....
        /*1084*/ 	.word	0x000003b0
        /*1088*/ 	.word	0x000000ff
        /*108c*/ 	.word	0x00032438
        /*1090*/ 	.short	0x0100
        /*1092*/ 	.byte	0x08
	.zero		1


	//   ....[6]....
        /*1094*/ 	.word	0x000003c0
        /*1098*/ 	.word	0x000000ff
        /*109c*/ 	.word	0x00032448
        /*10a0*/ 	.short	0x0100
        /*10a2*/ 	.byte	0x08
	.zero		1


	//   ....[7]....
        /*10a4*/ 	.word	0x000004f0
        /*10a8*/ 	.word	0x000000ff
        /*10ac*/ 	.word	0x00032450
        /*10b0*/ 	.short	0x0100
        /*10b2*/ 	.byte	0x08
	.zero		1


	//   ....[8]....
        /*10b4*/ 	.word	0x00000500
        /*10b8*/ 	.word	0x000000ff
        /*10bc*/ 	.word	0x00032460
        /*10c0*/ 	.short	0x0100
        /*10c2*/ 	.byte	0x08
	.zero		1


	//   ....[9]....
        /*10c4*/ 	.word	0x00000510
        /*10c8*/ 	.word	0x000000ff
        /*10cc*/ 	.word	0x00032458
        /*10d0*/ 	.short	0x0100
        /*10d2*/ 	.byte	0x08
	.zero		1


	//   ....[10]....
        /*10d4*/ 	.word	0x00000520
        /*10d8*/ 	.word	0x000000ff
        /*10dc*/ 	.word	0x00032468
        /*10e0*/ 	.short	0x0100
        /*10e2*/ 	.byte	0x08
	.zero		1


	//   ....[11]....
        /*10e4*/ 	.word	0x00000610
        /*10e8*/ 	.word	0x000000ff
        /*10ec*/ 	.word	0x00032470
        /*10f0*/ 	.short	0x0100
        /*10f2*/ 	.byte	0x06
	.zero		1


	//   ....[12]....
        /*10f4*/ 	.word	0x00000620
        /*10f8*/ 	.word	0x000000ff
        /*10fc*/ 	.word	0x00032480
        /*1100*/ 	.short	0x0100
        /*1102*/ 	.byte	0x06
	.zero		1


	//   ....[13]....
        /*1104*/ 	.word	0x00000630
        /*1108*/ 	.word	0x000000ff
        /*110c*/ 	.word	0x00032478
        /*1110*/ 	.short	0x0100
        /*1112*/ 	.byte	0x06
	.zero		1


	//   ....[14]....
        /*1114*/ 	.word	0x00000640
        /*1118*/ 	.word	0x000000ff
        /*111c*/ 	.word	0x00032488
        /*1120*/ 	.short	0x0100
        /*1122*/ 	.byte	0x06
	.zero		1


	//   ....[15]....
        /*1124*/ 	.word	0x00000770
        /*1128*/ 	.word	0x000000ff
        /*112c*/ 	.word	0x00032490
        /*1130*/ 	.short	0x0100
        /*1132*/ 	.byte	0x08
	.zero		1


	//   ....[16]....
        /*1134*/ 	.word	0x00000780
        /*1138*/ 	.word	0x000000ff
        /*113c*/ 	.word	0x000324a0
        /*1140*/ 	.short	0x0100
        /*1142*/ 	.byte	0x08
	.zero		1


	//   ....[17]....
        /*1144*/ 	.word	0x00000790
        /*1148*/ 	.word	0x000000ff
        /*114c*/ 	.word	0x00032498
        /*1150*/ 	.short	0x0100
        /*1152*/ 	.byte	0x08
	.zero		1


	//   ....[18]....
        /*1154*/ 	.word	0x000007a0
        /*1158*/ 	.word	0x000000ff
        /*115c*/ 	.word	0x000324a8
        /*1160*/ 	.short	0x0100
        /*1162*/ 	.byte	0x08
	.zero		1


	//   ....[19]....
        /*1164*/ 	.word	0x000008d0
        /*1168*/ 	.word	0x000000ff
        /*116c*/ 	.word	0x000324b0
        /*1170*/ 	.short	0x0100
        /*1172*/ 	.byte	0x08
	.zero		1


	//   ....[20]....
        /*1174*/ 	.word	0x000008e0
        /*1178*/ 	.word	0x000000ff
        /*117c*/ 	.word	0x000324c0
        /*1180*/ 	.short	0x0100
        /*1182*/ 	.byte	0x08
	.zero		1


	//   ....[21]....
        /*1184*/ 	.word	0x000008f0
        /*1188*/ 	.word	0x000000ff
        /*118c*/ 	.word	0x000324b8
        /*1190*/ 	.short	0x0100
        /*1192*/ 	.byte	0x08
	.zero		1


	//   ....[22]....
        /*1194*/ 	.word	0x00000900
        /*1198*/ 	.word	0x000000ff
        /*119c*/ 	.word	0x000324c8
        /*11a0*/ 	.short	0x0100
        /*11a2*/ 	.byte	0x08
	.zero		1


	//   ....[23]....
        /*11a4*/ 	.word	0x00002cf0
        /*11a8*/ 	.word	0x00000056
        /*11ac*/ 	.word	0x00032490
        /*11b0*/ 	.short	0x010a
        /*11b2*/ 	.byte	0x3f
	.zero		1


	//   ....[24]....
        /*11b4*/ 	.word	0x00003f90
        /*11b8*/ 	.word	0x00000056
        /*11bc*/ 	.word	0x00032490
        /*11c0*/ 	.short	0x010a
        /*11c2*/ 	.byte	0x3f
	.zero		1


	//   ....[25]....
        /*11c4*/ 	.word	0x00004ff0
        /*11c8*/ 	.word	0x00000056
        /*11cc*/ 	.word	0x00032490
        /*11d0*/ 	.short	0x010a
        /*11d2*/ 	.byte	0x3f
	.zero		1


	//   ....[26]....
        /*11d4*/ 	.word	0x000054b0
        /*11d8*/ 	.word	0x00000008
        /*11dc*/ 	.word	0x00000000
        /*11e0*/ 	.short	0x0101
        /*11e2*/ 	.byte	0x3f
	.zero		1


	//   ....[27]....
        /*11e4*/ 	.word	0x000054f0
        /*11e8*/ 	.word	0x00000056
        /*11ec*/ 	.word	0x000324b0
        /*11f0*/ 	.short	0x010a
        /*11f2*/ 	.byte	0x3f
	.zero		1


	//   ....[28]....
        /*11f4*/ 	.word	0x00005d90
        /*11f8*/ 	.word	0x00000056
        /*11fc*/ 	.word	0x00000000
        /*1200*/ 	.short	0x0101
        /*1202*/ 	.byte	0x3f
	.zero		1


	//   ....[29]....
        /*1204*/ 	.word	0x000066d0
        /*1208*/ 	.word	0x00000016
        /*120c*/ 	.word	0x00032400
        /*1210*/ 	.short	0x010a
        /*1212*/ 	.byte	0x3f
	.zero		1


	//   ....[30]....
        /*1214*/ 	.word	0x00006720
        /*1218*/ 	.word	0x00000016
        /*121c*/ 	.word	0x00032400
        /*1220*/ 	.short	0x010a
        /*1222*/ 	.byte	0x3f
	.zero		1


	//   ....[31]....
        /*1224*/ 	.word	0x000071e0
        /*1228*/ 	.word	0x00000016
        /*122c*/ 	.word	0x00032400
        /*1230*/ 	.short	0x010a
        /*1232*/ 	.byte	0x3f
	.zero		1


	//   ....[32]....
        /*1234*/ 	.word	0x000086c0
        /*1238*/ 	.word	0x00000016
        /*123c*/ 	.word	0x00032400
        /*1240*/ 	.short	0x010a
        /*1242*/ 	.byte	0x3f
	.zero		1


	//   ....[33]....
        /*1244*/ 	.word	0x000095e0
        /*1248*/ 	.word	0x00000009
        /*124c*/ 	.word	0x00032430
        /*1250*/ 	.short	0x010a
        /*1252*/ 	.byte	0x3f
	.zero		1


	//   ....[34]....
        /*1254*/ 	.word	0x00009670
        /*1258*/ 	.word	0x00000009
        /*125c*/ 	.word	0x00032430
        /*1260*/ 	.short	0x010a
        /*1262*/ 	.byte	0x3f
	.zero		1


	//   ....[35]....
        /*1264*/ 	.word	0x000099a0
        /*1268*/ 	.word	0x00000016
        /*126c*/ 	.word	0x00032410
        /*1270*/ 	.short	0x010a
        /*1272*/ 	.byte	0x3f
	.zero		1


	//   ....[36]....
        /*1274*/ 	.word	0x000099f0
        /*1278*/ 	.word	0x00000009
        /*127c*/ 	.word	0x00032450
        /*1280*/ 	.short	0x010a
        /*1282*/ 	.byte	0x3f
	.zero		1


	//   ....[37]....
        /*1284*/ 	.word	0x00009a30
        /*1288*/ 	.word	0x00000009
        /*128c*/ 	.word	0x00032450
        /*1290*/ 	.short	0x010a
        /*1292*/ 	.byte	0x3f
	.zero		1


	//   ....[38]....
        /*1294*/ 	.word	0x0000b450
        /*1298*/ 	.word	0x00000006
        /*129c*/ 	.word	0x00000000
        /*12a0*/ 	.short	0x0101
        /*12a2*/ 	.byte	0x3f
	.zero		1


	//   ....[39]....
        /*12a4*/ 	.word	0x0000c060
        /*12a8*/ 	.word	0x00000009
        /*12ac*/ 	.word	0x00000000
        /*12b0*/ 	.short	0x0101
        /*12b2*/ 	.byte	0x3f
	.zero		1


	//   ....[40]....
        /*12b4*/ 	.word	0x0000c190
        /*12b8*/ 	.word	0x0000000a
        /*12bc*/ 	.word	0x00032430
        /*12c0*/ 	.short	0x010a
        /*12c2*/ 	.byte	0x3f
	.zero		1


	//   ....[41]....
        /*12c4*/ 	.word	0x0000c200
        /*12c8*/ 	.word	0x0000000a
        /*12cc*/ 	.word	0x00032430
        /*12d0*/ 	.short	0x010a
        /*12d2*/ 	.byte	0x3f
	.zero		1


	//   ....[42]....
        /*12d4*/ 	.word	0x0000c4a0
        /*12d8*/ 	.word	0x0000000a
        /*12dc*/ 	.word	0x00032450
        /*12e0*/ 	.short	0x010a
        /*12e2*/ 	.byte	0x3f
	.zero		1


	//   ....[43]....
        /*12e4*/ 	.word	0x0000c4e0
        /*12e8*/ 	.word	0x0000000a
        /*12ec*/ 	.word	0x00032450
        /*12f0*/ 	.short	0x010a
        /*12f2*/ 	.byte	0x3f
	.zero		1


	//   ....[44]....
        /*12f4*/ 	.word	0x0000e7f0
        /*12f8*/ 	.word	0x0000000c
        /*12fc*/ 	.word	0x00000000
        /*1300*/ 	.short	0x0101
        /*1302*/ 	.byte	0x3f
	.zero		1


	//   ....[45]....
        /*1304*/ 	.word	0x0000f1a0
        /*1308*/ 	.word	0x0000000a
        /*130c*/ 	.word	0x00000000
        /*1310*/ 	.short	0x0101
        /*1312*/ 	.byte	0x3f
	.zero		1


	//   ....[46]....
        /*1314*/ 	.word	0x0000f2a0
        /*1318*/ 	.word	0x0000000a
        /*131c*/ 	.word	0x00032430
        /*1320*/ 	.short	0x010a
        /*1322*/ 	.byte	0x3f
	.zero		1


	//   ....[47]....
        /*1324*/ 	.word	0x0000f310
        /*1328*/ 	.word	0x0000000a
        /*132c*/ 	.word	0x00032430
        /*1330*/ 	.short	0x010a
        /*1332*/ 	.byte	0x3f
	.zero		1


	//   ....[48]....
        /*1334*/ 	.word	0x0000f5b0
        /*1338*/ 	.word	0x0000000a
        /*133c*/ 	.word	0x00032450
        /*1340*/ 	.short	0x010a
        /*1342*/ 	.byte	0x3f
	.zero		1


	//   ....[49]....
        /*1344*/ 	.word	0x0000f5f0
        /*1348*/ 	.word	0x0000000a
        /*134c*/ 	.word	0x00032450
        /*1350*/ 	.short	0x010a
        /*1352*/ 	.byte	0x3f
	.zero		1


	//   ....[50]....
        /*1354*/ 	.word	0x00011170
        /*1358*/ 	.word	0x0000000d
        /*135c*/ 	.word	0x00000000
        /*1360*/ 	.short	0x0101
        /*1362*/ 	.byte	0x3f
	.zero		1


	//   ....[51]....
        /*1364*/ 	.word	0x00011ad0
        /*1368*/ 	.word	0x0000000a
        /*136c*/ 	.word	0x00000000
        /*1370*/ 	.short	0x0101
        /*1372*/ 	.byte	0x3f
	.zero		1


	//   ....[52]....
        /*1374*/ 	.word	0x00014100
        /*1378*/ 	.word	0x00000003
        /*137c*/ 	.word	0x00000000
        /*1380*/ 	.short	0x0101
        /*1382*/ 	.byte	0x3f
	.zero		1


	//   ....[53]....
        /*1384*/ 	.word	0x00016b30
        /*1388*/ 	.word	0x00000016
        /*138c*/ 	.word	0x00032420
        /*1390*/ 	.short	0x010a
        /*1392*/ 	.byte	0x3f
	.zero		1


	//   ....[54]....
        /*1394*/ 	.word	0x00016bc0
        /*1398*/ 	.word	0x00000003
        /*139c*/ 	.word	0x000324a0
        /*13a0*/ 	.short	0x010a
        /*13a2*/ 	.byte	0x3f
	.zero		1


	//   ....[55]....
        /*13a4*/ 	.word	0x00016e10
        /*13a8*/ 	.word	0x00000003
        /*13ac*/ 	.word	0x000324c0
        /*13b0*/ 	.short	0x010a
        /*13b2*/ 	.byte	0x3f
	.zero		1


	//   ....[56]....
        /*13b4*/ 	.word	0x00017420
        /*13b8*/ 	.word	0x00000008
        /*13bc*/ 	.word	0x000324a0
        /*13c0*/ 	.short	0x010a
        /*13c2*/ 	.byte	0x3f
	.zero		1


	//   ....[57]....
        /*13c4*/ 	.word	0x00017660
        /*13c8*/ 	.word	0x00000008
        /*13cc*/ 	.word	0x000324c0
        /*13d0*/ 	.short	0x010a
        /*13d2*/ 	.byte	0x3f
	.zero		1


	//   ....[58]....
        /*13d4*/ 	.word	0x00018720
        /*13d8*/ 	.word	0x0000001e
        /*13dc*/ 	.word	0x00032440
        /*13e0*/ 	.short	0x010a
        /*13e2*/ 	.byte	0x3f
	.zero		1


	//   ....[59]....
        /*13e4*/ 	.word	0x00018d60
        /*13e8*/ 	.word	0x0000001e
        /*13ec*/ 	.word	0x00032430
        /*13f0*/ 	.short	0x0107
        /*13f2*/ 	.byte	0x3f
	.zero		1


	//   ....[60]....
        /*13f4*/ 	.word	0x00018e30
        /*13f8*/ 	.word	0x0000001e
        /*13fc*/ 	.word	0x00032430
        /*1400*/ 	.short	0x0101
        /*1402*/ 	.byte	0x3f
	.zero		1


	//   ....[61]....
        /*1404*/ 	.word	0x000199c0
        /*1408*/ 	.word	0x00000016
        /*140c*/ 	.word	0x00032400
        /*1410*/ 	.short	0x0107
        /*1412*/ 	.byte	0x3f
	.zero		1


	//   ....[62]....
        /*1414*/ 	.word	0x00019a50
        /*1418*/ 	.word	0x00000016
        /*141c*/ 	.word	0x00032400
        /*1420*/ 	.short	0x0101
        /*1422*/ 	.byte	0x3f
	.zero		1


	//   ....[63]....
        /*1424*/ 	.word	0x0001a500
        /*1428*/ 	.word	0x00000016
        /*142c*/ 	.word	0x00032410
        /*1430*/ 	.short	0x0107
        /*1432*/ 	.byte	0x3f
	.zero		1


	//   ....[64]....
        /*1434*/ 	.word	0x0001a600
        /*1438*/ 	.word	0x00000016
        /*143c*/ 	.word	0x00032410
        /*1440*/ 	.short	0x0101
        /*1442*/ 	.byte	0x3f
	.zero		1


	//   ....[65]....
        /*1444*/ 	.word	0x0001a620
        /*1448*/ 	.word	0x00000016
        /*144c*/ 	.word	0x00032420
        /*1450*/ 	.short	0x010a
        /*1452*/ 	.byte	0x3f
	.zero		1


	//   ....[66]....
        /*1454*/ 	.word	0x0001a6b0
        /*1458*/ 	.word	0x0000001e
        /*145c*/ 	.word	0x00032460
        /*1460*/ 	.short	0x010a
        /*1462*/ 	.byte	0x3f
	.zero		1


	//   ....[67]....
        /*1464*/ 	.word	0x0001ae50
        /*1468*/ 	.word	0x0000001e
        /*146c*/ 	.word	0x00032450
        /*1470*/ 	.short	0x0107
        /*1472*/ 	.byte	0x3f
	.zero		1


	//   ....[68]....
        /*1474*/ 	.word	0x0001af20
        /*1478*/ 	.word	0x0000001e
        /*147c*/ 	.word	0x00032450
        /*1480*/ 	.short	0x0101
        /*1482*/ 	.byte	0x3f
	.zero		1


	//   ....[69]....
        /*1484*/ 	.word	0x0001b260
        /*1488*/ 	.word	0x00000006
        /*148c*/ 	.word	0x00032440
        /*1490*/ 	.short	0x010a
        /*1492*/ 	.byte	0x3f
	.zero		1


	//   ....[70]....
        /*1494*/ 	.word	0x0001b640
        /*1498*/ 	.word	0x00000006
        /*149c*/ 	.word	0x00032430
        /*14a0*/ 	.short	0x0107
        /*14a2*/ 	.byte	0x3f
	.zero		1


	//   ....[71]....
        /*14a4*/ 	.word	0x0001b700
        /*14a8*/ 	.word	0x00000006
        /*14ac*/ 	.word	0x00032430
        /*14b0*/ 	.short	0x0101
        /*14b2*/ 	.byte	0x3f
	.zero		1


	//   ....[72]....
        /*14b4*/ 	.word	0x0001b730
        /*14b8*/ 	.word	0x00000006
        /*14bc*/ 	.word	0x00032460
        /*14c0*/ 	.short	0x010a
        /*14c2*/ 	.byte	0x3f
	.zero		1


	//   ....[73]....
        /*14c4*/ 	.word	0x0001bc50
        /*14c8*/ 	.word	0x00000006
        /*14cc*/ 	.word	0x00032450
        /*14d0*/ 	.short	0x0107
        /*14d2*/ 	.byte	0x3f
	.zero		1


	//   ....[74]....
        /*14d4*/ 	.word	0x0001bd10
        /*14d8*/ 	.word	0x00000006
        /*14dc*/ 	.word	0x00032450
        /*14e0*/ 	.short	0x0101
        /*14e2*/ 	.byte	0x3f
	.zero		1


	//   ....[75]....
        /*14e4*/ 	.word	0x0001cb80
        /*14e8*/ 	.word	0x00000005
        /*14ec*/ 	.word	0x00032420
        /*14f0*/ 	.short	0x010a
        /*14f2*/ 	.byte	0x3f
	.zero		1


	//   ....[76]....
        /*14f4*/ 	.word	0x0001ccf0
        /*14f8*/ 	.word	0x00000003
        /*14fc*/ 	.word	0x00032440
        /*1500*/ 	.short	0x010a
        /*1502*/ 	.byte	0x3f
	.zero		1


	//   ....[77]....
        /*1504*/ 	.word	0x0001cd90
        /*1508*/ 	.word	0x00000019
        /*150c*/ 	.word	0x00032440
        /*1510*/ 	.short	0x010a
        /*1512*/ 	.byte	0x3f
	.zero		1


	//   ....[78]....
        /*1514*/ 	.word	0x0001cdd0
        /*1518*/ 	.word	0x00000003
        /*151c*/ 	.word	0x00032460
        /*1520*/ 	.short	0x010a
        /*1522*/ 	.byte	0x3f
	.zero		1


	//   ....[79]....
        /*1524*/ 	.word	0x0001ce10
        /*1528*/ 	.word	0x00000019
        /*152c*/ 	.word	0x00032460
        /*1530*/ 	.short	0x010a
        /*1532*/ 	.byte	0x3f
	.zero		1


	//   ....[80]....
        /*1534*/ 	.word	0x0001ce70
        /*1538*/ 	.word	0x00000056
        /*153c*/ 	.word	0x00032490
        /*1540*/ 	.short	0x010a
        /*1542*/ 	.byte	0x3f
	.zero		1


	//   ....[81]....
        /*1544*/ 	.word	0x0001d100
        /*1548*/ 	.word	0x00000056
        /*154c*/ 	.word	0x00032490
        /*1550*/ 	.short	0x010a
        /*1552*/ 	.byte	0x3f
	.zero		1


	//   ....[82]....
        /*1554*/ 	.word	0x0001d3a0
        /*1558*/ 	.word	0x00000056
        /*155c*/ 	.word	0x00032490
        /*1560*/ 	.short	0x010a
        /*1562*/ 	.byte	0x3f
	.zero		1


	//   ....[83]....
        /*1564*/ 	.word	0x0001d630
        /*1568*/ 	.word	0x00000056
        /*156c*/ 	.word	0x000324b0
        /*1570*/ 	.short	0x010a
        /*1572*/ 	.byte	0x3f
	.zero		1


	//   ....[84]....
        /*1574*/ 	.word	0x0001da90
        /*1578*/ 	.word	0x00000016
        /*157c*/ 	.word	0x00032400
        /*1580*/ 	.short	0x010a
        /*1582*/ 	.byte	0x3f
	.zero		1


	//   ....[85]....
        /*1584*/ 	.word	0x0001e070
        /*1588*/ 	.word	0x00000016
        /*158c*/ 	.word	0x00032400
        /*1590*/ 	.short	0x010a
        /*1592*/ 	.byte	0x3f
	.zero		1


	//   ....[86]....
        /*1594*/ 	.word	0x0001e0c0
        /*1598*/ 	.word	0x00000009
        /*159c*/ 	.word	0x00032430
        /*15a0*/ 	.short	0x010a
        /*15a2*/ 	.byte	0x3f
	.zero		1


	//   ....[87]....
        /*15a4*/ 	.word	0x0001e110
        /*15a8*/ 	.word	0x00000016
        /*15ac*/ 	.word	0x00032410
        /*15b0*/ 	.short	0x010a
        /*15b2*/ 	.byte	0x3f
	.zero		1


	//   ....[88]....
        /*15b4*/ 	.word	0x0001e160
        /*15b8*/ 	.word	0x00000009
        /*15bc*/ 	.word	0x00032450
        /*15c0*/ 	.short	0x010a
        /*15c2*/ 	.byte	0x3f
	.zero		1


	//   ....[89]....
        /*15c4*/ 	.word	0x0001e1b0
        /*15c8*/ 	.word	0x0000000a
        /*15cc*/ 	.word	0x00032430
        /*15d0*/ 	.short	0x010a
        /*15d2*/ 	.byte	0x3f
	.zero		1


	//   ....[90]....
        /*15d4*/ 	.word	0x0001e200
        /*15d8*/ 	.word	0x0000000a
        /*15dc*/ 	.word	0x00032450
        /*15e0*/ 	.short	0x010a
        /*15e2*/ 	.byte	0x3f
	.zero		1


	//   ....[91]....
        /*15e4*/ 	.word	0x0001e250
        /*15e8*/ 	.word	0x0000000a
        /*15ec*/ 	.word	0x00032430
        /*15f0*/ 	.short	0x010a
        /*15f2*/ 	.byte	0x3f
	.zero		1


	//   ....[92]....
        /*15f4*/ 	.word	0x0001e2a0
        /*15f8*/ 	.word	0x0000000a
        /*15fc*/ 	.word	0x00032450
        /*1600*/ 	.short	0x010a
        /*1602*/ 	.byte	0x3f
	.zero		1


	//   ....[93]....
        /*1604*/ 	.word	0x0001e870
        /*1608*/ 	.word	0x00000016
        /*160c*/ 	.word	0x00032420
        /*1610*/ 	.short	0x010a
        /*1612*/ 	.byte	0x3f
	.zero		1


	//   ....[94]....
        /*1614*/ 	.word	0x0001e8c0
        /*1618*/ 	.word	0x00000003
        /*161c*/ 	.word	0x000324a0
        /*1620*/ 	.short	0x010a
        /*1622*/ 	.byte	0x3f
	.zero		1


	//   ....[95]....
        /*1624*/ 	.word	0x0001e910
        /*1628*/ 	.word	0x00000003
        /*162c*/ 	.word	0x000324c0
        /*1630*/ 	.short	0x010a
        /*1632*/ 	.byte	0x3f
	.zero		1


	//   ....[96]....
        /*1634*/ 	.word	0x0001e960
        /*1638*/ 	.word	0x00000008
        /*163c*/ 	.word	0x000324a0
        /*1640*/ 	.short	0x010a
        /*1642*/ 	.byte	0x3f
	.zero		1


	//   ....[97]....
        /*1644*/ 	.word	0x0001e9b0
        /*1648*/ 	.word	0x00000008
        /*164c*/ 	.word	0x000324c0
        /*1650*/ 	.short	0x010a
        /*1652*/ 	.byte	0x3f
	.zero		1


	//   ....[98]....
        /*1654*/ 	.word	0x0001ead0
        /*1658*/ 	.word	0x0000001e
        /*165c*/ 	.word	0x00032440
        /*1660*/ 	.short	0x010a
        /*1662*/ 	.byte	0x3f
	.zero		1


	//   ....[99]....
        /*1664*/ 	.word	0x00020b60
        /*1668*/ 	.word	0x00000016
        /*166c*/ 	.word	0x00032420
        /*1670*/ 	.short	0x010a
        /*1672*/ 	.byte	0x3f
	.zero		1


	//   ....[100]....
        /*1674*/ 	.word	0x00020bb0
        /*1678*/ 	.word	0x0000001e
        /*167c*/ 	.word	0x00032460
        /*1680*/ 	.short	0x010a
        /*1682*/ 	.byte	0x3f
	.zero		1


	//   ....[101]....
        /*1684*/ 	.word	0x00021500
        /*1688*/ 	.word	0x00000006
        /*168c*/ 	.word	0x00032440
        /*1690*/ 	.short	0x010a
        /*1692*/ 	.byte	0x3f
	.zero		1


	//   ....[102]....
        /*1694*/ 	.word	0x00021be0
        /*1698*/ 	.word	0x00000006
        /*169c*/ 	.word	0x00032460
        /*16a0*/ 	.short	0x010a
        /*16a2*/ 	.byte	0x3f
	.zero		1


	//   ....[103]....
        /*16a4*/ 	.word	0x00022c80
        /*16a8*/ 	.word	0x00000005
        /*16ac*/ 	.word	0x00032420
        /*16b0*/ 	.short	0x010a
        /*16b2*/ 	.byte	0x3f
	.zero		1


	//   ....[104]....
        /*16b4*/ 	.word	0x00022e20
        /*16b8*/ 	.word	0x00000003
        /*16bc*/ 	.word	0x00032440
        /*16c0*/ 	.short	0x010a
        /*16c2*/ 	.byte	0x3f
	.zero		1


	//   ....[105]....
        /*16c4*/ 	.word	0x00022e70
        /*16c8*/ 	.word	0x00000019
        /*16cc*/ 	.word	0x00032440
        /*16d0*/ 	.short	0x010a
        /*16d2*/ 	.byte	0x3f
	.zero		1


	//   ....[106]....
        /*16d4*/ 	.word	0x00022ec0
        /*16d8*/ 	.word	0x00000003
        /*16dc*/ 	.word	0x00032460
        /*16e0*/ 	.short	0x010a
        /*16e2*/ 	.byte	0x3f
	.zero		1


	//----- nvinfo : EIATTR_NUM_MBARRIERS
	.align		4
.L_1624:
        /*16e4*/ 	.byte	0x03, 0x38
        /*16e6*/ 	.short	0x0017


	//----- nvinfo : EIATTR_EXIT_INSTR_OFFSETS
	.align		4
        /*16e8*/ 	.byte	0x04, 0x1c
        /*16ea*/ 	.short	(.L_1626 - .L_1625)


	//   ....[0]....
.L_1625:
        /*16ec*/ 	.word	0x0001ce60


	//----- nvinfo : EIATTR_MAX_THREADS
	.align		4
.L_1626:
        /*16f0*/ 	.byte	0x04, 0x05
        /*16f2*/ 	.short	(.L_1628 - .L_1627)
.L_1627:
        /*16f4*/ 	.word	0x00000180
        /*16f8*/ 	.word	0x00000001
        /*16fc*/ 	.word	0x00000001


	//----- nvinfo : EIATTR_CRS_STACK_SIZE
	.align		4
.L_1628:
        /*1700*/ 	.byte	0x04, 0x1e
        /*1702*/ 	.short	(.L_1630 - .L_1629)
.L_1629:
        /*1704*/ 	.word	0x00000000


	//----- nvinfo : EIATTR_CBANK_PARAM_SIZE
	.align		4
.L_1630:
        /*1708*/ 	.byte	0x03, 0x19
        /*170a*/ 	.short	0x0bf0


	//----- nvinfo : EIATTR_PARAM_CBANK
	.align		4
        /*170c*/ 	.byte	0x04, 0x0a
        /*170e*/ 	.short	(.L_1632 - .L_1631)
	.align		4
.L_1631:
        /*1710*/ 	.word	index@(.nv.constant0._ZN7cutlass13device_kernelIN5flash11enable_sm90INS1_16FlashAttnFwdSm90INS1_25CollectiveMainloopFwdSm90ILi2EN4cute5tupleIJNS5_1CILi1EEES8_S8_EEENS6_IJNS7_ILi128EEENS7_ILi96EEENS7_ILi64EEEEEELi256ENS_6half_tEfNS_4arch4Sm90ELb1ELb0ELb0ELb1ELb1ELb1ELb1ELb1ELb0ELb1ELb0ELb0EEENS1_21CollectiveEpilogueFwdINS6_IJSA_NS7_ILi256EEESB_EEES9_SE_SG_Li256ELb1ELb1ELb0ELb0EEENS1_36VarlenDynamicPersistentTileSchedulerILi128ELi96ELi256ELi128ELb0ELb1ELb1ELb1ELb1ELb1EEEEEEEEEvNT_6ParamsE)
        /*1714*/ 	.short	0x0210
        /*1716*/ 	.short	0x0bf0


	//----- nvinfo : EIATTR_SW_WAR
	.align		4
.L_1632:
        /*1718*/ 	.byte	0x04, 0x36
        /*171a*/ 	.short	(.L_1634 - .L_1633)
.L_1633:
        /*171c*/ 	.word	0x00000008
.L_1634:


//--------------------- .nv.callgraph             --------------------------
	.section	.nv.callgraph,"",@"SHT_CUDA_CALLGRAPH"
	.align	4
	.sectionentsize	8
	.align		4
        /*0000*/ 	.word	0x00000000
	.align		4
        /*0004*/ 	.word	0xffffffff
	.align		4
        /*0008*/ 	.word	index@(_ZN7cutlass13device_kernelIN5flash11enable_sm90INS1_16FlashAttnFwdSm90INS1_25CollectiveMainloopFwdSm90ILi2EN4cute5tupleIJNS5_1CILi1EEES8_S8_EEENS6_IJNS7_ILi128EEENS7_ILi96EEENS7_ILi192EEEEEELi128ENS_6half_tEfNS_4arch4Sm90ELb0ELb0ELb0ELb0ELb1ELb0ELb0ELb1ELb1ELb1ELb0ELb0EEENS1_21CollectiveEpilogueFwdINS6_IJSA_SA_SB_EEES9_SE_SG_Li256ELb0ELb1ELb0ELb0EEENS1_29StaticPersistentTileSchedulerILb0EEEEEEEEEvNT_6ParamsE)
	.align		4
        /*000c*/ 	.word	index@(__assertfail)
	.align		4
        /*0010*/ 	.word	index@(_ZN7cutlass13device_kernelIN5flash11enable_sm90INS1_16FlashAttnFwdSm90INS1_25CollectiveMainloopFwdSm90ILi2EN4cute5tupleIJNS5_1CILi1EEES8_S8_EEENS6_IJNS7_ILi128EEENS7_ILi96EEENS7_ILi192EEEEEELi128ENS_6half_tEfNS_4arch4Sm90ELb0ELb0ELb0ELb1ELb1ELb0ELb0ELb1ELb1ELb1ELb0ELb0EEENS1_21CollectiveEpilogueFwdINS6_IJSA_SA_SB_EEES9_SE_SG_Li256ELb1ELb1ELb0ELb0EEENS1_36VarlenDynamicPersistentTileSchedulerILi128ELi96ELi256ELi128ELb0ELb1ELb1ELb0ELb1ELb1EEEEEEEEEvNT_6ParamsE)
	.align		4
        /*0014*/ 	.word	index@(__assertfail)
	.align		4
        /*0018*/ 	.word	index@(_ZN7cutlass13device_kernelIN5flash11enable_sm90INS1_16FlashAttnFwdSm90INS1_25CollectiveMainloopFwdSm90ILi2EN4cute5tupleIJNS5_1CILi1EEES8_S8_EEENS6_IJNS7_ILi128EEENS7_ILi96EEENS7_ILi192EEEEEELi128ENS_6half_tEfNS_4arch4Sm90ELb0ELb0ELb0ELb1ELb1ELb1ELb0ELb1ELb1ELb1ELb0ELb0EEENS1_21CollectiveEpilogueFwdINS6_IJSA_SA_SB_EEES9_SE_SG_Li256ELb1ELb1ELb0ELb0EEENS1_36VarlenDynamicPersistentTileSchedulerILi128ELi96ELi256ELi128ELb0ELb1ELb1ELb0ELb1ELb1EEEEEEEEEvNT_6ParamsE)
	.align		4
        /*001c*/ 	.word	index@(__assertfail)
	.align		4
        /*0020*/ 	.word	index@(_ZN7cutlass13device_kernelIN5flash11enable_sm90INS1_16FlashAttnFwdSm90INS1_25CollectiveMainloopFwdSm90ILi2EN4cute5tupleIJNS5_1CILi1EEES8_S8_EEENS6_IJNS7_ILi128EEENS7_ILi96EEENS7_ILi192EEEEEELi128ENS_6half_tEfNS_4arch4Sm90ELb0ELb1ELb0ELb0ELb1ELb0ELb0ELb1ELb1ELb1ELb0ELb0EEENS1_21CollectiveEpilogueFwdINS6_IJSA_SA_SB_EEES9_SE_SG_Li256ELb0ELb1ELb0ELb0EEENS1_30DynamicPersistentTileSchedulerILi256ELi128ELb0ELb1ELb1EEEEEEEEEvNT_6ParamsE)
	.align		4
        /*0024*/ 	.word	index@(__assertfail)
	.align		4
        /*0028*/ 	.word	index@(_ZN7cutlass13device_kernelIN5flash11enable_sm90INS1_16FlashAttnFwdSm90INS1_25CollectiveMainloopFwdSm90ILi2EN4cute5tupleIJNS5_1CILi1EEES8_S8_EEENS6_IJNS7_ILi128EEENS7_ILi96EEENS7_ILi192EEEEEELi128ENS_6half_tEfNS_4arch4Sm90ELb0ELb1ELb0ELb1ELb1ELb0ELb0ELb1ELb1ELb1ELb0ELb0EEENS1_21CollectiveEpilogueFwdINS6_IJSA_SA_SB_EEES9_SE_SG_Li256ELb1ELb1ELb0ELb0EEENS1_36VarlenDynamicPersistentTileSchedulerILi128ELi96ELi256ELi128ELb0ELb1ELb1ELb1ELb0ELb1EEEEEEEEEvNT_6ParamsE)
	.align		4
        /*002c*/ 	.word	index@(__assertfail)
	.align		4
        /*0030*/ 	.word	index@(_ZN7cutlass13device_kernelIN5flash11enable_sm90INS1_16FlashAttnFwdSm90INS1_25CollectiveMainloopFwdSm90ILi2EN4cute5tupleIJNS5_1CILi1EEES8_S8_EEENS6_IJNS7_ILi128EEENS7_ILi96EEENS7_ILi192EEEEEELi128ENS_6half_tEfNS_4arch4Sm90ELb0ELb1ELb0ELb1ELb1ELb1ELb0ELb1ELb1ELb1ELb0ELb0EEENS1_21CollectiveEpilogueFwdINS6_IJSA_SA_SB_EEES9_SE_SG_Li256ELb1ELb1ELb0ELb0EEENS1_36VarlenDynamicPersistentTileSchedulerILi128ELi96ELi256ELi128ELb0ELb1ELb1ELb1ELb0ELb1EEEEEEEEEvNT_6ParamsE)
	.align		4
        /*0034*/ 	.word	index@(__assertfail)
	.align		4
        /*0038*/ 	.word	index@(_ZN7cutlass13device_kernelIN5flash11enable_sm90INS1_16FlashAttnFwdSm90INS1_25CollectiveMainloopFwdSm90ILi2EN4cute5tupleIJNS5_1CILi1EEES8_S8_EEENS6_IJNS7_ILi128EEENS7_ILi96EEENS7_ILi192EEEEEELi128ENS_6half_tEfNS_4arch4Sm90ELb1ELb0ELb0ELb0ELb1ELb0ELb0ELb1ELb1ELb1ELb0ELb0EEENS1_21CollectiveEpilogueFwdINS6_IJSA_SA_SB_EEES9_SE_SG_Li256ELb0ELb1ELb0ELb0EEENS1_30DynamicPersistentTileSchedulerILi256ELi128ELb0ELb1ELb1EEEEEEEEEvNT_6ParamsE)
	.align		4
        /*003c*/ 	.word	index@(__assertfail)
	.align		4
        /*0040*/ 	.word	index@(_ZN7cutlass13device_kernelIN5flash11enable_sm90INS1_16FlashAttnFwdSm90INS1_25CollectiveMainloopFwdSm90ILi2EN4cute5tupleIJNS5_1CILi1EEES8_S8_EEENS6_IJNS7_ILi128EEENS7_ILi96EEENS7_ILi192EEEEEELi128ENS_6half_tEfNS_4arch4Sm90ELb1ELb0ELb0ELb1ELb1ELb0ELb0ELb1ELb1ELb1ELb0ELb0EEENS1_21CollectiveEpilogueFwdINS6_IJSA_SA_SB_EEES9_SE_SG_Li256ELb1ELb1ELb0ELb0EEENS1_36VarlenDynamicPersistentTileSchedulerILi128ELi96ELi256ELi128ELb0ELb1ELb1ELb1ELb1ELb1EEEEEEEEEvNT_6ParamsE)
	.align		4
        /*0044*/ 	.word	index@(__assertfail)
	.align		4
        /*0048*/ 	.word	index@(_ZN7cutlass13device_kernelIN5flash11enable_sm90INS1_16FlashAttnFwdSm90INS1_25CollectiveMainloopFwdSm90ILi2EN4cute5tupleIJNS5_1CILi1EEES8_S8_EEENS6_IJNS7_ILi128EEENS7_ILi96EEENS7_ILi192EEEEEELi128ENS_6half_tEfNS_4arch4Sm90ELb1ELb0ELb0ELb1ELb1ELb1ELb0ELb1ELb1ELb1ELb0ELb0EEENS1_21CollectiveEpilogueFwdINS6_IJSA_SA_SB_EEES9_SE_SG_Li256ELb1ELb1ELb0ELb0EEENS1_36VarlenDynamicPersistentTileSchedulerILi128ELi96ELi256ELi128ELb0ELb1ELb1ELb1ELb1ELb1EEEEEEEEEvNT_6ParamsE)
	.align		4
        /*004c*/ 	.word	index@(__assertfail)
	.align		4
        /*0050*/ 	.word	index@(_ZN7cutlass13device_kernelIN5flash11enable_sm90INS1_16FlashAttnFwdSm90INS1_25CollectiveMainloopFwdSm90ILi2EN4cute5tupleIJNS5_1CILi1EEES8_S8_EEENS6_IJNS7_ILi64EEESA_SA_EEELi512ENS_6half_tEfNS_4arch4Sm90ELb0ELb0ELb0ELb0ELb1ELb0ELb0ELb0ELb0ELb1ELb0ELb0EEENS1_21CollectiveEpilogueFwdINS6_IJSA_NS7_ILi512EEESA_EEES9_SC_SE_Li256ELb0ELb1ELb0ELb0EEENS1_29StaticPersistentTileSchedulerILb0EEEEEEEEEvNT_6ParamsE)
	.align		4
        /*0054*/ 	.word	index@(__assertfail)
	.align		4
        /*0058*/ 	.word	index@(_ZN7cutlass13device_kernelIN5flash11enable_sm90INS1_16FlashAttnFwdSm90INS1_25CollectiveMainloopFwdSm90ILi2EN4cute5tupleIJNS5_1CILi1EEES8_S8_EEENS6_IJNS7_ILi64EEESA_SA_EEELi512ENS_6half_tEfNS_4arch4Sm90ELb0ELb0ELb0ELb0ELb1ELb0ELb1ELb0ELb0ELb1ELb0ELb0EEENS1_21CollectiveEpilogueFwdINS6_IJSA_NS7_ILi512EEESA_EEES9_SC_SE_Li256ELb0ELb1ELb0ELb0EEENS1_29StaticPersistentTileSchedulerILb0EEEEEEEEEvNT_6ParamsE)
	.align		4
        /*005c*/ 	.word	index@(__assertfail)
	.align		4
        /*0060*/ 	.word	index@(_ZN7cutlass13device_kernelIN5flash11enable_sm90INS1_16FlashAttnFwdSm90INS1_25CollectiveMainloopFwdSm90ILi2EN4cute5tupleIJNS5_1CILi1EEES8_S8_EEENS6_IJNS7_ILi64EEESA_SA_EEELi512ENS_6half_tEfNS_4arch4Sm90ELb0ELb0ELb0ELb1ELb1ELb0ELb0ELb0ELb0ELb1ELb0ELb0EEENS1_21CollectiveEpilogueFwdINS6_IJSA_NS7_ILi512EEESA_EEES9_SC_SE_Li256ELb1ELb1ELb0ELb0EEENS1_36VarlenDynamicPersistentTileSchedulerILi64ELi64ELi256ELi128ELb0ELb1ELb1ELb0ELb1ELb1EEEEEEEEEvNT_6ParamsE)
	.align		4
        /*0064*/ 	.word	index@(__assertfail)
	.align		4
        /*0068*/ 	.word	index@(_ZN7cutlass13device_kernelIN5flash11enable_sm90INS1_16FlashAttnFwdSm90INS1_25CollectiveMainloopFwdSm90ILi2EN4cute5tupleIJNS5_1CILi1EEES8_S8_EEENS6_IJNS7_ILi64EEESA_SA_EEELi512ENS_6half_tEfNS_4arch4Sm90ELb0ELb0ELb0ELb1ELb1ELb1ELb0ELb0ELb0ELb1ELb0ELb0EEENS1_21CollectiveEpilogueFwdINS6_IJSA_NS7_ILi512EEESA_EEES9_SC_SE_Li256ELb1ELb1ELb0ELb0EEENS1_36VarlenDynamicPersistentTileSchedulerILi64ELi64ELi256ELi128ELb0ELb1ELb1ELb0ELb1ELb1EEEEEEEEEvNT_6ParamsE)
	.align		4
        /*006c*/ 	.word	index@(__assertfail)
	.align		4
        /*0070*/ 	.word	index@(_ZN7cutlass13device_kernelIN5flash11enable_sm90INS1_16FlashAttnFwdSm90INS1_25CollectiveMainloopFwdSm90ILi2EN4cute5tupleIJNS5_1CILi1EEES8_S8_EEENS6_IJNS7_ILi64EEESA_SA_EEELi512ENS_6half_tEfNS_4arch4Sm90ELb0ELb0ELb0ELb1ELb1ELb0ELb1ELb0ELb0ELb1ELb0ELb0EEENS1_21CollectiveEpilogueFwdINS6_IJSA_NS7_ILi512EEESA_EEES9_SC_SE_Li256ELb1ELb1ELb0ELb0EEENS1_36VarlenDynamicPersistentTileSchedulerILi64ELi64ELi256ELi128ELb0ELb1ELb1ELb0ELb1ELb1EEEEEEEEEvNT_6ParamsE)
	.align		4
        /*0074*/ 	.word	index@(__assertfail)
	.align		4
        /*0078*/ 	.word	index@(_ZN7cutlass13device_kernelIN5flash11enable_sm90INS1_16FlashAttnFwdSm90INS1_25CollectiveMainloopFwdSm90ILi2EN4cute5tupleIJNS5_1CILi1EEES8_S8_EEENS6_IJNS7_ILi64EEESA_SA_EEELi512ENS_6half_tEfNS_4arch4Sm90ELb0ELb0ELb0ELb1ELb1ELb1ELb1ELb0ELb0ELb1ELb0ELb0EEENS1_21CollectiveEpilogueFwdINS6_IJSA_NS7_ILi512EEESA_EEES9_SC_SE_Li256ELb1ELb1ELb0ELb0EEENS1_36VarlenDynamicPersistentTileSchedulerILi64ELi64ELi256ELi128ELb0ELb1ELb1ELb0ELb1ELb1EEEEEEEEEvNT_6ParamsE)
	.align		4
        /*007c*/ 	.word	index@(__assertfail)
	.align		4
        /*0080*/ 	.word	index@(_ZN7cutlass13device_kernelIN5flash11enable_sm90INS1_16FlashAttnFwdSm90INS1_25CollectiveMainloopFwdSm90ILi2EN4cute5tupleIJNS5_1CILi1EEES8_S8_EEENS6_IJNS7_ILi64EEESA_SA_EEELi512ENS_6half_tEfNS_4arch4Sm90ELb0ELb1ELb0ELb0ELb1ELb0ELb0ELb0ELb0ELb1ELb0ELb0EEENS1_21CollectiveEpilogueFwdINS6_IJSA_NS7_ILi512EEESA_EEES9_SC_SE_Li256ELb0ELb1ELb0ELb0EEENS1_30DynamicPersistentTileSchedulerILi256ELi128ELb0ELb1ELb1EEEEEEEEEvNT_6ParamsE)
	.align		4
        /*0084*/ 	.word	index@(__assertfail)
	.align		4
        /*0088*/ 	.word	index@(_ZN7cutlass13device_kernelIN5flash11enable_sm90INS1_16FlashAttnFwdSm90INS1_25CollectiveMainloopFwdSm90ILi2EN4cute5tupleIJNS5_1CILi1EEES8_S8_EEENS6_IJNS7_ILi64EEESA_SA_EEELi512ENS_6half_tEfNS_4arch4Sm90ELb0ELb1ELb0ELb0ELb1ELb0ELb1ELb0ELb0ELb1ELb0ELb0EEENS1_21CollectiveEpilogueFwdINS6_IJSA_NS7_ILi512EEESA_EEES9_SC_SE_Li256ELb0ELb1ELb0ELb0EEENS1_30DynamicPersistentTileSchedulerILi256ELi128ELb0ELb1ELb1EEEEEEEEEvNT_6ParamsE)
	.align		4
        /*008c*/ 	.word	index@(__assertfail)
	.align		4
        /*0090*/ 	.word	index@(_ZN7cutlass13device_kernelIN5flash11enable_sm90INS1_16FlashAttnFwdSm90INS1_25CollectiveMainloopFwdSm90ILi2EN4cute5tupleIJNS5_1CILi1EEES8_S8_EEENS6_IJNS7_ILi64EEESA_SA_EEELi512ENS_6half_tEfNS_4arch4Sm90ELb0ELb1ELb0ELb1ELb1ELb0ELb0ELb0ELb0ELb1ELb0ELb0EEENS1_21CollectiveEpilogueFwdINS6_IJSA_NS7_ILi512EEESA_EEES9_SC_SE_Li256ELb1ELb1ELb0ELb0EEENS1_36VarlenDynamicPersistentTileSchedulerILi64ELi64ELi256ELi128ELb0ELb1ELb1ELb1ELb0ELb1EEEEEEEEEvNT_6ParamsE)
	.align		4
        /*0094*/ 	.word	index@(__assertfail)
	.align		4
        /*0098*/ 	.word	index@(_ZN7cutlass13device_kernelIN5flash11enable_sm90INS1_16FlashAttnFwdSm90INS1_25CollectiveMainloopFwdSm90ILi2EN4cute5tupleIJNS5_1CILi1EEES8_S8_EEENS6_IJNS7_ILi64EEESA_SA_EEELi512ENS_6half_tEfNS_4arch4Sm90ELb0ELb1ELb0ELb1ELb1ELb1ELb0ELb0ELb0ELb1ELb0ELb0EEENS1_21CollectiveEpilogueFwdINS6_IJSA_NS7_ILi512EEESA_EEES9_SC_SE_Li256ELb1ELb1ELb0ELb0EEENS1_36VarlenDynamicPersistentTileSchedulerILi64ELi64ELi256ELi128ELb0ELb1ELb1ELb1ELb0ELb1EEEEEEEEEvNT_6ParamsE)
	.align		4
        /*009c*/ 	.word	index@(__assertfail)
	.align		4
        /*00a0*/ 	.word	index@(_ZN7cutlass13device_kernelIN5flash11enable_sm90INS1_16FlashAttnFwdSm90INS1_25CollectiveMainloopFwdSm90ILi2EN4cute5tupleIJNS5_1CILi1EEES8_S8_EEENS6_IJNS7_ILi64EEESA_SA_EEELi512ENS_6half_tEfNS_4arch4Sm90ELb0ELb1ELb0ELb1ELb1ELb0ELb1ELb0ELb0ELb1ELb0ELb0EEENS1_21CollectiveEpilogueFwdINS6_IJSA_NS7_ILi512EEESA_EEES9_SC_SE_Li256ELb1ELb1ELb0ELb0EEENS1_36VarlenDynamicPersistentTileSchedulerILi64ELi64ELi256ELi128ELb0ELb1ELb1ELb1ELb0ELb1EEEEEEEEEvNT_6ParamsE)
	.align		4
        /*00a4*/ 	.word	index@(__assertfail)
	.align		4
        /*00a8*/ 	.word	index@(_ZN7cutlass13device_kernelIN5flash11enable_sm90INS1_16FlashAttnFwdSm90INS1_25CollectiveMainloopFwdSm90ILi2EN4cute5tupleIJNS5_1CILi1EEES8_S8_EEENS6_IJNS7_ILi64EEESA_SA_EEELi512ENS_6half_tEfNS_4arch4Sm90ELb0ELb1ELb0ELb1ELb1ELb1ELb1ELb0ELb0ELb1ELb0ELb0EEENS1_21CollectiveEpilogueFwdINS6_IJSA_NS7_ILi512EEESA_EEES9_SC_SE_Li256ELb1ELb1ELb0ELb0EEENS1_36VarlenDynamicPersistentTileSchedulerILi64ELi64ELi256ELi128ELb0ELb1ELb1ELb1ELb0ELb1EEEEEEEEEvNT_6ParamsE)
	.align		4
        /*00ac*/ 	.word	index@(__assertfail)
	.align		4
        /*00b0*/ 	.word	index@(_ZN7cutlass13device_kernelIN5flash11enable_sm90INS1_16FlashAttnFwdSm90INS1_25CollectiveMainloopFwdSm90ILi2EN4cute5tupleIJNS5_1CILi1EEES8_S8_EEENS6_IJNS7_ILi64EEESA_SA_EEELi512ENS_6half_tEfNS_4arch4Sm90ELb1ELb0ELb0ELb0ELb1ELb0ELb0ELb0ELb0ELb1ELb0ELb0EEENS1_21CollectiveEpilogueFwdINS6_IJSA_NS7_ILi512EEESA_EEES9_SC_SE_Li256ELb0ELb1ELb0ELb0EEENS1_30DynamicPersistentTileSchedulerILi256ELi128ELb0ELb1ELb1EEEEEEEEEvNT_6ParamsE)
	.align		4
        /*00b4*/ 	.word	index@(__assertfail)
	.align		4
        /*00b8*/ 	.word	index@(_ZN7cutlass13device_kernelIN5flash11enable_sm90INS1_16FlashAttnFwdSm90INS1_25CollectiveMainloopFwdSm90ILi2EN4cute5tupleIJNS5_1CILi1EEES8_S8_EEENS6_IJNS7_ILi64EEESA_SA_EEELi512ENS_6half_tEfNS_4arch4Sm90ELb1ELb0ELb0ELb0ELb1ELb0ELb1ELb0ELb0ELb1ELb0ELb0EEENS1_21CollectiveEpilogueFwdINS6_IJSA_NS7_ILi512EEESA_EEES9_SC_SE_Li256ELb0ELb1ELb0ELb0EEENS1_30DynamicPersistentTileSchedulerILi256ELi128ELb0ELb1ELb1EEEEEEEEEvNT_6ParamsE)
	.align		4
        /*00bc*/ 	.word	index@(__assertfail)
	.align		4
        /*00c0*/ 	.word	index@(_ZN7cutlass13device_kernelIN5flash11enable_sm90INS1_16FlashAttnFwdSm90INS1_25CollectiveMainloopFwdSm90ILi2EN4cute5tupleIJNS5_1CILi1EEES8_S8_EEENS6_IJNS7_ILi64EEESA_SA_EEELi512ENS_6half_tEfNS_4arch4Sm90ELb1ELb0ELb0ELb1ELb1ELb0ELb0ELb0ELb0ELb1ELb0ELb0EEENS1_21CollectiveEpilogueFwdINS6_IJSA_NS7_ILi512EEESA_EEES9_SC_SE_Li256ELb1ELb1ELb0ELb0EEENS1_36VarlenDynamicPersistentTileSchedulerILi64ELi64ELi256ELi128ELb0ELb1ELb1ELb1ELb1ELb1EEEEEEEEEvNT_6ParamsE)
	.align		4
        /*00c4*/ 	.word	index@(__assertfail)
	.align		4
        /*00c8*/ 	.word	index@(_ZN7cutlass13device_kernelIN5flash11enable_sm90INS1_16FlashAttnFwdSm90INS1_25CollectiveMainloopFwdSm90ILi2EN4cute5tupleIJNS5_1CILi1EEES8_S8_EEENS6_IJNS7_ILi64EEESA_SA_EEELi512ENS_6half_tEfNS_4arch4Sm90ELb1ELb0ELb0ELb1ELb1ELb1ELb0ELb0ELb0ELb1ELb0ELb0EEENS1_21CollectiveEpilogueFwdINS6_IJSA_NS7_ILi512EEESA_EEES9_SC_SE_Li256ELb1ELb1ELb0ELb0EEENS1_36VarlenDynamicPersistentTileSchedulerILi64ELi64ELi256ELi128ELb0ELb1ELb1ELb1ELb1ELb1EEEEEEEEEvNT_6ParamsE)
	.align		4
        /*00cc*/ 	.word	index@(__assertfail)
	.align		4
        /*00d0*/ 	.word	index@(_ZN7cutlass13device_kernelIN5flash11enable_sm90INS1_16FlashAttnFwdSm90INS1_25CollectiveMainloopFwdSm90ILi2EN4cute5tupleIJNS5_1CILi1EEES8_S8_EEENS6_IJNS7_ILi64EEESA_SA_EEELi512ENS_6half_tEfNS_4arch4Sm90ELb1ELb0ELb0ELb1ELb1ELb0ELb1ELb0ELb0ELb1ELb0ELb0EEENS1_21CollectiveEpilogueFwdINS6_IJSA_NS7_ILi512EEESA_EEES9_SC_SE_Li256ELb1ELb1ELb0ELb0EEENS1_36VarlenDynamicPersistentTileSchedulerILi64ELi64ELi256ELi128ELb0ELb1ELb1ELb1ELb1ELb1EEEEEEEEEvNT_6ParamsE)
	.align		4
        /*00d4*/ 	.word	index@(__assertfail)
	.align		4
        /*00d8*/ 	.word	index@(_ZN7cutlass13device_kernelIN5flash11enable_sm90INS1_16FlashAttnFwdSm90INS1_25CollectiveMainloopFwdSm90ILi2EN4cute5tupleIJNS5_1CILi1EEES8_S8_EEENS6_IJNS7_ILi64EEESA_SA_EEELi512ENS_6half_tEfNS_4arch4Sm90ELb1ELb0ELb0ELb1ELb1ELb1ELb1ELb0ELb0ELb1ELb0ELb0EEENS1_21CollectiveEpilogueFwdINS6_IJSA_NS7_ILi512EEESA_EEES9_SC_SE_Li256ELb1ELb1ELb0ELb0EEENS1_36VarlenDynamicPersistentTileSchedulerILi64ELi64ELi256ELi128ELb0ELb1ELb1ELb1ELb1ELb1EEEEEEEEEvNT_6ParamsE)
	.align		4
        /*00dc*/ 	.word	index@(__assertfail)
	.align		4
        /*00e0*/ 	.word	index@(_ZN7cutlass13device_kernelIN5flash11enable_sm90INS1_16FlashAttnFwdSm90INS1_25CollectiveMainloopFwdSm90ILi2EN4cute5tupleIJNS5_1CILi1EEES8_S8_EEENS6_IJNS7_ILi128EEENS7_ILi96EEENS7_ILi64EEEEEELi256ENS_6half_tEfNS_4arch4Sm90ELb0ELb0ELb0ELb0ELb1ELb0ELb0ELb1ELb0ELb1ELb0ELb0EEENS1_21CollectiveEpilogueFwdINS6_IJSA_NS7_ILi256EEESB_EEES9_SE_SG_Li256ELb0ELb1ELb0ELb0EEENS1_29StaticPersistentTileSchedulerILb0EEEEEEEEEvNT_6ParamsE)
	.align		4
        /*00e4*/ 	.word	index@(__assertfail)
	.align		4
        /*00e8*/ 	.word	index@(_ZN7cutlass13device_kernelIN5flash11enable_sm90INS1_16FlashAttnFwdSm90INS1_25CollectiveMainloopFwdSm90ILi2EN4cute5tupleIJNS5_1CILi1EEES8_S8_EEENS6_IJNS7_ILi128EEENS7_ILi96EEENS7_ILi64EEEEEELi256ENS_6half_tEfNS_4arch4Sm90ELb0ELb0ELb0ELb0ELb1ELb0ELb1ELb1ELb0ELb1ELb0ELb0EEENS1_21CollectiveEpilogueFwdINS6_IJSA_NS7_ILi256EEESB_EEES9_SE_SG_Li256ELb0ELb1ELb0ELb0EEENS1_29StaticPersistentTileSchedulerILb0EEEEEEEEEvNT_6ParamsE)
	.align		4
        /*00ec*/ 	.word	index@(__assertfail)
	.align		4
        /*00f0*/ 	.word	index@(_ZN7cutlass13device_kernelIN5flash11enable_sm90INS1_16FlashAttnFwdSm90INS1_25CollectiveMainloopFwdSm90ILi2EN4cute5tupleIJNS5_1CILi1EEES8_S8_EEENS6_IJNS7_ILi128EEENS7_ILi96EEENS7_ILi64EEEEEELi256ENS_6half_tEfNS_4arch4Sm90ELb0ELb0ELb0ELb1ELb1ELb0ELb0ELb1ELb0ELb1ELb0ELb0EEENS1_21CollectiveEpilogueFwdINS6_IJSA_NS7_ILi256EEESB_EEES9_SE_SG_Li256ELb1ELb1ELb0ELb0EEENS1_36VarlenDynamicPersistentTileSchedulerILi128ELi96ELi256ELi128ELb0ELb1ELb1ELb0ELb1ELb1EEEEEEEEEvNT_6ParamsE)
	.align		4
        /*00f4*/ 	.word	index@(__assertfail)
	.align		4
        /*00f8*/ 	.word	index@(_ZN7cutlass13device_kernelIN5flash11enable_sm90INS1_16FlashAttnFwdSm90INS1_25CollectiveMainloopFwdSm90ILi2EN4cute5tupleIJNS5_1CILi1EEES8_S8_EEENS6_IJNS7_ILi128EEENS7_ILi96EEENS7_ILi64EEEEEELi256ENS_6half_tEfNS_4arch4Sm90ELb0ELb0ELb0ELb1ELb1ELb1ELb0ELb1ELb0ELb1ELb0ELb0EEENS1_21CollectiveEpilogueFwdINS6_IJSA_NS7_ILi256EEESB_EEES9_SE_SG_Li256ELb1ELb1ELb0ELb0EEENS1_36VarlenDynamicPersistentTileSchedulerILi128ELi96ELi256ELi128ELb0ELb1ELb1ELb0ELb1ELb1EEEEEEEEEvNT_6ParamsE)
	.align		4
        /*00fc*/ 	.word	index@(__assertfail)
	.align		4
        /*0100*/ 	.word	index@(_ZN7cutlass13device_kernelIN5flash11enable_sm90INS1_16FlashAttnFwdSm90INS1_25CollectiveMainloopFwdSm90ILi2EN4cute5tupleIJNS5_1CILi1EEES8_S8_EEENS6_IJNS7_ILi128EEENS7_ILi96EEENS7_ILi64EEEEEELi256ENS_6half_tEfNS_4arch4Sm90ELb0ELb0ELb0ELb1ELb1ELb0ELb1ELb1ELb0ELb1ELb0ELb0EEENS1_21CollectiveEpilogueFwdINS6_IJSA_NS7_ILi256EEESB_EEES9_SE_SG_Li256ELb1ELb1ELb0ELb0EEENS1_36VarlenDynamicPersistentTileSchedulerILi128ELi96ELi256ELi128ELb0ELb1ELb1ELb0ELb1ELb1EEEEEEEEEvNT_6ParamsE)
	.align		4
        /*0104*/ 	.word	index@(__assertfail)
	.align		4
        /*0108*/ 	.word	index@(_ZN7cutlass13device_kernelIN5flash11enable_sm90INS1_16FlashAttnFwdSm90INS1_25CollectiveMainloopFwdSm90ILi2EN4cute5tupleIJNS5_1CILi1EEES8_S8_EEENS6_IJNS7_ILi128EEENS7_ILi96EEENS7_ILi64EEEEEELi256ENS_6half_tEfNS_4arch4Sm90ELb0ELb0ELb0ELb1ELb1ELb1ELb1ELb1ELb0ELb1ELb0ELb0EEENS1_21CollectiveEpilogueFwdINS6_IJSA_NS7_ILi256EEESB_EEES9_SE_SG_Li256ELb1ELb1ELb0ELb0EEENS1_36VarlenDynamicPersistentTileSchedulerILi128ELi96ELi256ELi128ELb0ELb1ELb1ELb0ELb1ELb1EEEEEEEEEvNT_6ParamsE)
	.align		4
        /*010c*/ 	.word	index@(__assertfail)
	.align		4
        /*0110*/ 	.word	index@(_ZN7cutlass13device_kernelIN5flash11enable_sm90INS1_16FlashAttnFwdSm90INS1_25CollectiveMainloopFwdSm90ILi2EN4cute5tupleIJNS5_1CILi1EEES8_S8_EEENS6_IJNS7_ILi128EEENS7_ILi96EEENS7_ILi64EEEEEELi256ENS_6half_tEfNS_4arch4Sm90ELb0ELb1ELb0ELb0ELb1ELb0ELb0ELb1ELb0ELb1ELb0ELb0EEENS1_21CollectiveEpilogueFwdINS6_IJSA_NS7_ILi256EEESB_EEES9_SE_SG_Li256ELb0ELb1ELb0ELb0EEENS1_30DynamicPersistentTileSchedulerILi256ELi128ELb0ELb1ELb1EEEEEEEEEvNT_6ParamsE)
	.align		4
        /*0114*/ 	.word	index@(__assertfail)
	.align		4
        /*0118*/ 	.word	index@(_ZN7cutlass13device_kernelIN5flash11enable_sm90INS1_16FlashAttnFwdSm90INS1_25CollectiveMainloopFwdSm90ILi2EN4cute5tupleIJNS5_1CILi1EEES8_S8_EEENS6_IJNS7_ILi128EEENS7_ILi96EEENS7_ILi64EEEEEELi256ENS_6half_tEfNS_4arch4Sm90ELb0ELb1ELb0ELb0ELb1ELb0ELb1ELb1ELb0ELb1ELb0ELb0EEENS1_21CollectiveEpilogueFwdINS6_IJSA_NS7_ILi256EEESB_EEES9_SE_SG_Li256ELb0ELb1ELb0ELb0EEENS1_30DynamicPersistentTileSchedulerILi256ELi128ELb0ELb1ELb1EEEEEEEEEvNT_6ParamsE)
	.align		4
        /*011c*/ 	.word	index@(__assertfail)
	.align		4
        /*0120*/ 	.word	index@(_ZN7cutlass13device_kernelIN5flash11enable_sm90INS1_16FlashAttnFwdSm90INS1_25CollectiveMainloopFwdSm90ILi2EN4cute5tupleIJNS5_1CILi1EEES8_S8_EEENS6_IJNS7_ILi128EEENS7_ILi96EEENS7_ILi64EEEEEELi256ENS_6half_tEfNS_4arch4Sm90ELb0ELb1ELb0ELb1ELb1ELb0ELb0ELb1ELb0ELb1ELb0ELb0EEENS1_21CollectiveEpilogueFwdINS6_IJSA_NS7_ILi256EEESB_EEES9_SE_SG_Li256ELb1ELb1ELb0ELb0EEENS1_36VarlenDynamicPersistentTileSchedulerILi128ELi96ELi256ELi128ELb0ELb1ELb1ELb1ELb0ELb1EEEEEEEEEvNT_6ParamsE)
	.align		4
        /*0124*/ 	.word	index@(__assertfail)
	.align		4
        /*0128*/ 	.word	index@(_ZN7cutlass13device_kernelIN5flash11enable_sm90INS1_16FlashAttnFwdSm90INS1_25CollectiveMainloopFwdSm90ILi2EN4cute5tupleIJNS5_1CILi1EEES8_S8_EEENS6_IJNS7_ILi128EEENS7_ILi96EEENS7_ILi64EEEEEELi256ENS_6half_tEfNS_4arch4Sm90ELb0ELb1ELb0ELb1ELb1ELb1ELb0ELb1ELb0ELb1ELb0ELb0EEENS1_21CollectiveEpilogueFwdINS6_IJSA_NS7_ILi256EEESB_EEES9_SE_SG_Li256ELb1ELb1ELb0ELb0EEENS1_36VarlenDynamicPersistentTileSchedulerILi128ELi96ELi256ELi128ELb0ELb1ELb1ELb1ELb0ELb1EEEEEEEEEvNT_6ParamsE)
	.align		4
        /*012c*/ 	.word	index@(__assertfail)
	.align		4
        /*0130*/ 	.word	index@(_ZN7cutlass13device_kernelIN5flash11enable_sm90INS1_16FlashAttnFwdSm90INS1_25CollectiveMainloopFwdSm90ILi2EN4cute5tupleIJNS5_1CILi1EEES8_S8_EEENS6_IJNS7_ILi128EEENS7_ILi96EEENS7_ILi64EEEEEELi256ENS_6half_tEfNS_4arch4Sm90ELb0ELb1ELb0ELb1ELb1ELb0ELb1ELb1ELb0ELb1ELb0ELb0EEENS1_21CollectiveEpilogueFwdINS6_IJSA_NS7_ILi256EEESB_EEES9_SE_SG_Li256ELb1ELb1ELb0ELb0EEENS1_36VarlenDynamicPersistentTileSchedulerILi128ELi96ELi256ELi128ELb0ELb1ELb1ELb1ELb0ELb1EEEEEEEEEvNT_6ParamsE)
	.align		4
        /*0134*/ 	.word	index@(__assertfail)
	.align		4
        /*0138*/ 	.word	index@(_ZN7cutlass13device_kernelIN5flash11enable_sm90INS1_16FlashAttnFwdSm90INS1_25CollectiveMainloopFwdSm90ILi2EN4cute5tupleIJNS5_1CILi1EEES8_S8_EEENS6_IJNS7_ILi128EEENS7_ILi96EEENS7_ILi64EEEEEELi256ENS_6half_tEfNS_4arch4Sm90ELb0ELb1ELb0ELb1ELb1ELb1ELb1ELb1ELb0ELb1ELb0ELb0EEENS1_21CollectiveEpilogueFwdINS6_IJSA_NS7_ILi256EEESB_EEES9_SE_SG_Li256ELb1ELb1ELb0ELb0EEENS1_36VarlenDynamicPersistentTileSchedulerILi128ELi96ELi256ELi128ELb0ELb1ELb1ELb1ELb0ELb1EEEEEEEEEvNT_6ParamsE)
	.align		4
        /*013c*/ 	.word	index@(__assertfail)
	.align		4
        /*0140*/ 	.word	index@(_ZN7cutlass13device_kernelIN5flash11enable_sm90INS1_16FlashAttnFwdSm90INS1_25CollectiveMainloopFwdSm90ILi2EN4cute5tupleIJNS5_1CILi1EEES8_S8_EEENS6_IJNS7_ILi128EEENS7_ILi96EEENS7_ILi64EEEEEELi256ENS_6half_tEfNS_4arch4Sm90ELb1ELb0ELb0ELb0ELb1ELb0ELb0ELb1ELb0ELb1ELb0ELb0EEENS1_21CollectiveEpilogueFwdINS6_IJSA_NS7_ILi256EEESB_EEES9_SE_SG_Li256ELb0ELb1ELb0ELb0EEENS1_30DynamicPersistentTileSchedulerILi256ELi128ELb0ELb1ELb1EEEEEEEEEvNT_6ParamsE)
	.align		4
        /*0144*/ 	.word	index@(__assertfail)
	.align		4
        /*0148*/ 	.word	index@(_ZN7cutlass13device_kernelIN5flash11enable_sm90INS1_16FlashAttnFwdSm90INS1_25CollectiveMainloopFwdSm90ILi2EN4cute5tupleIJNS5_1CILi1EEES8_S8_EEENS6_IJNS7_ILi128EEENS7_ILi96EEENS7_ILi64EEEEEELi256ENS_6half_tEfNS_4arch4Sm90ELb1ELb0ELb0ELb0ELb1ELb0ELb1ELb1ELb0ELb1ELb0ELb0EEENS1_21CollectiveEpilogueFwdINS6_IJSA_NS7_ILi256EEESB_EEES9_SE_SG_Li256ELb0ELb1ELb0ELb0EEENS1_30DynamicPersistentTileSchedulerILi256ELi128ELb0ELb1ELb1EEEEEEEEEvNT_6ParamsE)
	.align		4
        /*014c*/ 	.word	index@(__assertfail)
	.align		4
        /*0150*/ 	.word	index@(_ZN7cutlass13device_kernelIN5flash11enable_sm90INS1_16FlashAttnFwdSm90INS1_25CollectiveMainloopFwdSm90ILi2EN4cute5tupleIJNS5_1CILi1EEES8_S8_EEENS6_IJNS7_ILi128EEENS7_ILi96EEENS7_ILi64EEEEEELi256ENS_6half_tEfNS_4arch4Sm90ELb1ELb0ELb0ELb1ELb1ELb0ELb0ELb1ELb0ELb1ELb0ELb0EEENS1_21CollectiveEpilogueFwdINS6_IJSA_NS7_ILi256EEESB_EEES9_SE_SG_Li256ELb1ELb1ELb0ELb0EEENS1_36VarlenDynamicPersistentTileSchedulerILi128ELi96ELi256ELi128ELb0ELb1ELb1ELb1ELb1ELb1EEEEEEEEEvNT_6ParamsE)
	.align		4
        /*0154*/ 	.word	index@(__assertfail)
	.align		4
        /*0158*/ 	.word	index@(_ZN7cutlass13device_kernelIN5flash11enable_sm90INS1_16FlashAttnFwdSm90INS1_25CollectiveMainloopFwdSm90ILi2EN4cute5tupleIJNS5_1CILi1EEES8_S8_EEENS6_IJNS7_ILi128EEENS7_ILi96EEENS7_ILi64EEEEEELi256ENS_6half_tEfNS_4arch4Sm90ELb1ELb0ELb0ELb1ELb1ELb1ELb0ELb1ELb0ELb1ELb0ELb0EEENS1_21CollectiveEpilogueFwdINS6_IJSA_NS7_ILi256EEESB_EEES9_SE_SG_Li256ELb1ELb1ELb0ELb0EEENS1_36VarlenDynamicPersistentTileSchedulerILi128ELi96ELi256ELi128ELb0ELb1ELb1ELb1ELb1ELb1EEEEEEEEEvNT_6ParamsE)
	.align		4
        /*015c*/ 	.word	index@(__assertfail)
	.align		4
        /*0160*/ 	.word	index@(_ZN7cutlass13device_kernelIN5flash11enable_sm90INS1_16FlashAttnFwdSm90INS1_25CollectiveMainloopFwdSm90ILi2EN4cute5tupleIJNS5_1CILi1EEES8_S8_EEENS6_IJNS7_ILi128EEENS7_ILi96EEENS7_ILi64EEEEEELi256ENS_6half_tEfNS_4arch4Sm90ELb1ELb0ELb0ELb1ELb1ELb0ELb1ELb1ELb0ELb1ELb0ELb0EEENS1_21CollectiveEpilogueFwdINS6_IJSA_NS7_ILi256EEESB_EEES9_SE_SG_Li256ELb1ELb1ELb0ELb0EEENS1_36VarlenDynamicPersistentTileSchedulerILi128ELi96ELi256ELi128ELb0ELb1ELb1ELb1ELb1ELb1EEEEEEEEEvNT_6ParamsE)
	.align		4
        /*0164*/ 	.word	index@(__assertfail)
	.align		4
        /*0168*/ 	.word	index@(_ZN7cutlass13device_kernelIN5flash11enable_sm90INS1_16FlashAttnFwdSm90INS1_25CollectiveMainloopFwdSm90ILi2EN4cute5tupleIJNS5_1CILi1EEES8_S8_EEENS6_IJNS7_ILi128EEENS7_ILi96EEENS7_ILi64EEEEEELi256ENS_6half_tEfNS_4arch4Sm90ELb1ELb0ELb0ELb1ELb1ELb1ELb1ELb1ELb0ELb1ELb0ELb0EEENS1_21CollectiveEpilogueFwdINS6_IJSA_NS7_ILi256EEESB_EEES9_SE_SG_Li256ELb1ELb1ELb0ELb0EEENS1_36VarlenDynamicPersistentTileSchedulerILi128ELi96ELi256ELi128ELb0ELb1ELb1ELb1ELb1ELb1EEEEEEEEEvNT_6ParamsE)
	.align		4
        /*016c*/ 	.word	index@(__assertfail)
	.align		4
        /*0170*/ 	.word	0x00000000
	.align		4
        /*0174*/ 	.word	0xfffffffe
	.align		4
        /*0178*/ 	.word	0x00000000
	.align		4
        /*017c*/ 	.word	0xfffffffd
	.align		4
        /*0180*/ 	.word	0x00000000
	.align		4
        /*0184*/ 	.word	0xfffffffc


//--------------------- .nv.constant4             --------------------------
	.section	.nv.constant4,"a",@progbits
	.align	8
	.align		8
.nv.constant4:
        /*0000*/ 	.dword	__assertfail
	.align		8
        /*0008*/ 	.dword	__unnamed_1
	.align		8
        /*0010*/ 	.dword	__unnamed_2
	.align		8
        /*0018*/ 	.dword	__unnamed_3
	.align		8
        /*0020*/ 	.dword	__unnamed_4
	.align		8
        /*0028*/ 	.dword	__unnamed_5
	.align		8
        /*0030*/ 	.dword	__unnamed_6
	.align		8
        /*0038*/ 	.dword	__unnamed_7
	.align		8
        /*0040*/ 	.dword	__unnamed_8
	.align		8
        /*0048*/ 	.dword	__unnamed_9
	.align		8
        /*0050*/ 	.dword	__unnamed_10
	.align		8
        /*0058*/ 	.dword	__unnamed_11
	.align		8
        /*0060*/ 	.dword	__unnamed_12
	.align		8
        /*0068*/ 	.dword	__unnamed_13
	.align		8
        /*0070*/ 	.dword	__unnamed_14
	.align		8
        /*0078*/ 	.dword	__unnamed_15
	.align		8
        /*0080*/ 	.dword	__unnamed_16
	.align		8
        /*0088*/ 	.dword	__unnamed_17
	.align		8
        /*0090*/ 	.dword	__unnamed_18
	.align		8
        /*0098*/ 	.dword	_ZN73_INTERNAL_956f4187_37_flash_fwd_hdimdiff_fp16_paged_sm90_cu_61719c98_52264cuda3std3__45__cpo5beginE
	.align		8
        /*00a0*/ 	.dword	_ZN73_INTERNAL_956f4187_37_flash_fwd_hdimdiff_fp16_paged_sm90_cu_61719c98_52264cuda3std3__45__cpo3endE
	.align		8
        /*00a8*/ 	.dword	_ZN73_INTERNAL_956f4187_37_flash_fwd_hdimdiff_fp16_paged_sm90_cu_61719c98_52264cuda3std3__45__cpo6cbeginE
	.align		8
        /*00b0*/ 	.dword	_ZN73_INTERNAL_956f4187_37_flash_fwd_hdimdiff_fp16_paged_sm90_cu_61719c98_52264cuda3std3__45__cpo4cendE
	.align		8
        /*00b8*/ 	.dword	_ZN73_INTERNAL_956f4187_37_flash_fwd_hdimdiff_fp16_paged_sm90_cu_61719c98_52264cuda3std3__475_GLOBAL__N__956f4187_37_flash_fwd_hdimdiff_fp16_paged_sm90_cu_61719c98_52266ignoreE
	.align		8
        /*00c0*/ 	.dword	_ZN73_INTERNAL_956f4187_37_flash_fwd_hdimdiff_fp16_paged_sm90_cu_61719c98_52264cuda3std3__419piecewise_constructE
	.align		8
        /*00c8*/ 	.dword	_ZN73_INTERNAL_956f4187_37_flash_fwd_hdimdiff_fp16_paged_sm90_cu_61719c98_52264cuda3std3__48in_placeE
	.align		8
        /*00d0*/ 	.dword	_ZN73_INTERNAL_956f4187_37_flash_fwd_hdimdiff_fp16_paged_sm90_cu_61719c98_52264cuda3std6ranges3__45__cpo4swapE
	.align		8
        /*00d8*/ 	.dword	_ZN73_INTERNAL_956f4187_37_flash_fwd_hdimdiff_fp16_paged_sm90_cu_61719c98_52264cuda3std6ranges3__45__cpo9iter_moveE
	.align		8
        /*00e0*/ 	.dword	_ZN73_INTERNAL_956f4187_37_flash_fwd_hdimdiff_fp16_paged_sm90_cu_61719c98_52264cute7productE
	.align		8
        /*00e8*/ 	.dword	_ZN73_INTERNAL_956f4187_37_flash_fwd_hdimdiff_fp16_paged_sm90_cu_61719c98_52264cute1_E
	.align		8
        /*00f0*/ 	.dword	$str$23
	.align		8
        /*00f8*/ 	.dword	$str$24


//--------------------- .text._ZN7cutlass13device_kernelIN5flash11enable_sm90INS1_16FlashAttnFwdSm90INS1_25CollectiveMainloopFwdSm90ILi2EN4cute5tupleIJNS5_1CILi1EEES8_S8_EEENS6_IJNS7_ILi128EEENS7_ILi96EEENS7_ILi192EEEEEELi128ENS_6half_tEfNS_4arch4Sm90ELb0ELb0ELb0ELb0ELb1ELb0ELb0ELb1ELb1ELb1ELb0ELb0EEENS1_21CollectiveEpilogueFwdINS6_IJSA_SA_SB_EEES9_SE_SG_Li256ELb0ELb1ELb0ELb0EEENS1_29StaticPersistentTileSchedulerILb0EEEEEEEEEvNT_6ParamsE --------------------------
	.section	.text._ZN7cutlass13device_kernelIN5flash11enable_sm90INS1_16FlashAttnFwdSm90INS1_25CollectiveMainloopFwdSm90ILi2EN4cute5tupleIJNS5_1CILi1EEES8_S8_EEENS6_IJNS7_ILi128EEENS7_ILi96EEENS7_ILi192EEEEEELi128ENS_6half_tEfNS_4arch4Sm90ELb0ELb0ELb0ELb0ELb1ELb0ELb0ELb1ELb1ELb1ELb0ELb0EEENS1_21CollectiveEpilogueFwdINS6_IJSA_SA_SB_EEES9_SE_SG_Li256ELb0ELb1ELb0ELb0EEENS1_29StaticPersistentTileSchedulerILb0EEEEEEEEEvNT_6ParamsE,"ax",@progbits
	.align	128
.text._ZN7cutlass13device_kernelIN5flash11enable_sm90INS1_16FlashAttnFwdSm90INS1_25CollectiveMainloopFwdSm90ILi2EN4cute5tupleIJNS5_1CILi1EEES8_S8_EEENS6_IJNS7_ILi128EEENS7_ILi96EEENS7_ILi192EEEEEELi128ENS_6half_tEfNS_4arch4Sm90ELb0ELb0ELb0ELb0ELb1ELb0ELb0ELb1ELb1ELb1ELb0ELb0EEENS1_21CollectiveEpilogueFwdINS6_IJSA_SA_SB_EEES9_SE_SG_Li256ELb0ELb1ELb0ELb0EEENS1_29StaticPersistentTileSchedulerILb0EEEEEEEEEvNT_6ParamsE:
        .type           _ZN7cutlass13device_kernelIN5flash11enable_sm90INS1_16FlashAttnFwdSm90INS1_25CollectiveMainloopFwdSm90ILi2EN4cute5tupleIJNS5_1CILi1EEES8_S8_EEENS6_IJNS7_ILi128EEENS7_ILi96EEENS7_ILi192EEEEEELi128ENS_6half_tEfNS_4arch4Sm90ELb0ELb0ELb0ELb0ELb1ELb0ELb0ELb1ELb1ELb1ELb0ELb0EEENS1_21CollectiveEpilogueFwdINS6_IJSA_SA_SB_EEES9_SE_SG_Li256ELb0ELb1ELb0ELb0EEENS1_29StaticPersistentTileSchedulerILb0EEEEEEEEEvNT_6ParamsE,@function
        .size           _ZN7cutlass13device_kernelIN5flash11enable_sm90INS1_16FlashAttnFwdSm90INS1_25CollectiveMainloopFwdSm90ILi2EN4cute5tupleIJNS5_1CILi1EEES8_S8_EEENS6_IJNS7_ILi128EEENS7_ILi96EEENS7_ILi192EEEEEELi128ENS_6half_tEfNS_4arch4Sm90ELb0ELb0ELb0ELb0ELb1ELb0ELb0ELb1ELb1ELb1ELb0ELb0EEENS1_21CollectiveEpilogueFwdINS6_IJSA_SA_SB_EEES9_SE_SG_Li256ELb0ELb1ELb0ELb0EEENS1_29StaticPersistentTileSchedulerILb0EEEEEEEEEvNT_6ParamsE,(.L_x_15521 - _ZN7cutlass13device_kernelIN5flash11enable_sm90INS1_16FlashAttnFwdSm90INS1_25CollectiveMainloopFwdSm90ILi2EN4cute5tupleIJNS5_1CILi1EEES8_S8_EEENS6_IJNS7_ILi128EEENS7_ILi96EEENS7_ILi192EEEEEELi128ENS_6half_tEfNS_4arch4Sm90ELb0ELb0ELb0ELb0ELb1ELb0ELb0ELb1ELb1ELb1ELb0ELb0EEENS1_21CollectiveEpilogueFwdINS6_IJSA_SA_SB_EEES9_SE_SG_Li256ELb0ELb1ELb0ELb0EEENS1_29StaticPersistentTileSchedulerILb0EEEEEEEEEvNT_6ParamsE)
        .other          _ZN7cutlass13device_kernelIN5flash11enable_sm90INS1_16FlashAttnFwdSm90INS1_25CollectiveMainloopFwdSm90ILi2EN4cute5tupleIJNS5_1CILi1EEES8_S8_EEENS6_IJNS7_ILi128EEENS7_ILi96EEENS7_ILi192EEEEEELi128ENS_6half_tEfNS_4arch4Sm90ELb0ELb0ELb0ELb0ELb1ELb0ELb0ELb1ELb1ELb1ELb0ELb0EEENS1_21CollectiveEpilogueFwdINS6_IJSA_SA_SB_EEES9_SE_SG_Li256ELb0ELb1ELb0ELb0EEENS1_29StaticPersistentTileSchedulerILb0EEEEEEEEEvNT_6ParamsE,@"STO_CUDA_ENTRY STV_DEFAULT"
_ZN7cutlass13device_kernelIN5flash11enable_sm90INS1_16FlashAttnFwdSm90INS1_25CollectiveMainloopFwdSm90ILi2EN4cute5tupleIJNS5_1CILi1EEES8_S8_EEENS6_IJNS7_ILi128EEENS7_ILi96EEENS7_ILi192EEEEEELi128ENS_6half_tEfNS_4arch4Sm90ELb0ELb0ELb0ELb0ELb1ELb0ELb0ELb1ELb1ELb1ELb0ELb0EEENS1_21CollectiveEpilogueFwdINS6_IJSA_SA_SB_EEES9_SE_SG_Li256ELb0ELb1ELb0ELb0EEENS1_29StaticPersistentTileSchedulerILb0EEEEEEEEEvNT_6ParamsE:
[----:B------:R-:W0:Y:S02]  /*0000*/  LDC R1, c[0x0][0x28] ;  /* 0x00000a00ff017b82 */ /* 0x000e240000000800 */
[----:B0-----:R-:W-:Y:S01]  /*0010*/  VIADD R1, R1, 0xfffffff8 ;  /* 0xfffffff801017836 */ /* 0x001fe20000000000 */
[----:B------:R-:W0:Y:S01]  /*0020*/  S2R R3, SR_TID.X ;  /* 0x0000000000037919 */ /* 0x000e220000002100 */
[----:B------:R-:W-:Y:S01]  /*0030*/  ELECT P0, URZ, PT ;  /* 0x00000000003f782f */ /* 0x000fe20003800000 */
[----:B------:R-:W-:Y:S01]  /*0040*/  UMOV UR4, 0x80 ;  /* 0x0000008000047882 */ /* 0x000fe20000000000 */
[----:B------:R-:W-:Y:S01]  /*0050*/  UMOV UR7, 0x100 ;  /* 0x0000010000077882 */ /* 0x000fe20000000000 */
[----:B0-----:R-:W-:-:S05]  /*0060*/  SHF.R.U32.HI R0, RZ, 0x5, R3 ;  /* 0x00000005ff007819 */ /* 0x001fca0000011603 */
[----:B------:R-:W0:Y:S02]  /*0070*/  SHFL.IDX PT, R2, R0, RZ, 0x1f ;  /* 0x00001fff00027589 */ /* 0x000e2400000e0000 */
[C---:B0-----:R-:W-:Y:S02]  /*0080*/  ISETP.NE.OR P0, PT, R2.reuse, RZ, !P0 ;  /* 0x000000ff0200720c */ /* 0x041fe40004705670 */
[----:B------:R-:W-:Y:S02]  /*0090*/  ISETP.NE.AND P1, PT, R2, RZ, PT ;  /* 0x000000ff0200720c */ /* 0x000fe40003f25270 */
[----:B------:R-:W-:-:S06]  /*00a0*/  SHF.R.U32.HI R2, RZ, 0x7, R3 ;  /* 0x00000007ff027819 */ /* 0x000fcc0000011603 */
[----:B------:R-:W0:Y:S03]  /*00b0*/  SHFL.IDX PT, R2, R2, RZ, 0x1f ;  /* 0x00001fff02027589 */ /* 0x000e2600000e0000 */
[----:B------:R-:W-:Y:S01]  /*00c0*/  VOTEU.ALL UP0, P0 ;  /* 0x00000000003f7886 */ /* 0x000fe20000000000 */
[----:B------:R-:W-:-:S04]  /*00d0*/  VOTEU.ALL UP1, P0 ;  /* 0x00000000003f7886 */ /* 0x000fc80000020000 */
[----:B------:R-:W1:Y:S01]  /*00e0*/  @!UP0 S2UR UR8, SR_CgaCtaId ;  /* 0x00000000000889c3 */ /* 0x000e620000008800 */
[----:B------:R-:W-:Y:S01]  /*00f0*/  @!UP0 UMOV UR6, 0x400 ;  /* 0x0000040000068882 */ /* 0x000fe20000000000 */
[----:B------:R-:W-:-:S04]  /*0100*/  @!UP0 UIADD3 UR4, -UR4, 0x100000, URZ ;  /* 0x0010000004048890 */ /* 0x000fc8000fffe13f */
[----:B------:R-:W-:Y:S02]  /*0110*/  @!UP0 USHF.L.U32 UR5, UR4, 0xb, URZ ;  /* 0x0000000b04058899 */ /* 0x000fe4000800063f */
[----:B------:R-:W-:Y:S02]  /*0120*/  @!UP0 USHF.L.U32 UR4, UR4, 0x1, URZ ;  /* 0x0000000104048899 */ /* 0x000fe4000800063f */
[----:B-1----:R-:W-:Y:S02]  /*0130*/  @!UP0 ULEA UR8, UR8, UR6, 0x18 ;  /* 0x0000000608088291 */ /* 0x002fe4000f8ec03f */
[----:B------:R-:W-:-:S04]  /*0140*/  @!UP0 UIADD3 UR6, -UR7, 0x100000, URZ ;  /* 0x0010000007068890 */ /* 0x000fc8000fffe13f */
[----:B------:R-:W-:Y:S02]  /*0150*/  @!UP0 USHF.L.U32 UR7, UR6, 0xb, URZ ;  /* 0x0000000b06078899 */ /* 0x000fe4000800063f */
[----:B------:R-:W-:Y:S01]  /*0160*/  @!UP0 USHF.L.U32 UR6, UR6, 0x1, URZ ;  /* 0x0000000106068899 */ /* 0x000fe2000800063f */
[----:B------:R-:W-:-:S05]  /*0170*/  VOTEU.ALL UP0, P0 ;  /* 0x00000000003f7886 */ /* 0x000fca0000000000 */
[----:B------:R1:W2:Y:S06]  /*0180*/  @!UP0 SYNCS.EXCH.64 URZ, [UR8+0x2a800], UR4 ;  /* 0x02a80004083f85b2 */ /* 0x0002ac0008000100 */
[----:B------:R1:W3:Y:S02]  /*0190*/  @!UP1 SYNCS.EXCH.64 URZ, [UR8+0x2a820], UR6 ;  /* 0x02a82006083f95b2 */ /* 0x0002e40008000100 */
[----:B01----:R-:W-:Y:S05]  /*01a0*/  @P1 BRA `(.L_x_0) ;  /* 0x0000000000481947 */ /* 0x003fea0003800000 */
[----:B------:R-:W0:Y:S01]  /*01b0*/  S2UR UR5, SR_CgaCtaId ;  /* 0x00000000000579c3 */ /* 0x000e220000008800 */
[----:B------:R-:W-:Y:S01]  /*01c0*/  UMOV UR4, 0x400 ;  /* 0x0000040000047882 */ /* 0x000fe20000000000 */
[----:B------:R-:W-:Y:S01]  /*01d0*/  UMOV UR6, 0x80 ;  /* 0x0000008000067882 */ /* 0x000fe20000000000 */
[----:B------:R-:W-:Y:S01]  /*01e0*/  UMOV UR7, 0x100 ;  /* 0x0000010000077882 */ /* 0x000fe20000000000 */
[----:B------:R-:W-:Y:S01]  /*01f0*/  ELECT P0, URZ, PT ;  /* 0x00000000003f782f */ /* 0x000fe20003800000 */
[----:B0-----:R-:W-:Y:S02]  /*0200*/  ULEA UR8, UR5, UR4, 0x18 ;  /* 0x0000000405087291 */ /* 0x001fe4000f8ec03f */
[----:B------:R-:W-:-:S04]  /*0210*/  UIADD3 UR4, -UR6, 0x100000, URZ ;  /* 0x0010000006047890 */ /* 0x000fc8000fffe13f */
[----:B------:R-:W-:Y:S02]  /*0220*/  USHF.L.U32 UR5, UR4, 0xb, URZ ;  /* 0x0000000b04057899 */ /* 0x000fe4000800063f */
[----:B------:R-:W-:Y:S02]  /*0230*/  USHF.L.U32 UR4, UR4, 0x1, URZ ;  /* 0x0000000104047899 */ /* 0x000fe4000800063f */
[----:B------:R-:W-:-:S04]  /*0240*/  UIADD3 UR6, -UR7, 0x100000, URZ ;  /* 0x0010000007067890 */ /* 0x000fc8000fffe13f */
[----:B------:R-:W-:Y:S02]  /*0250*/  USHF.L.U32 UR7, UR6, 0xb, URZ ;  /* 0x0000000b06077899 */ /* 0x000fe4000800063f */
[----:B------:R-:W-:Y:S01]  /*0260*/  USHF.L.U32 UR6, UR6, 0x1, URZ ;  /* 0x0000000106067899 */ /* 0x000fe2000800063f */
[----:B------:R-:W0:Y:S03]  /*0270*/  FENCE.VIEW.ASYNC.S ;  /* 0x00000000000073c6 */ /* 0x000e260000000000 */
[----:B0-----:R0:W1:Y:S08]  /*0280*/  SYNCS.EXCH.64 URZ, [UR8+0x2a830], UR4 ;  /* 0x02a83004083f75b2 */ /* 0x0010700008000100 */
[----:B------:R0:W4:Y:S01]  /*0290*/  SYNCS.EXCH.64 URZ, [UR8+0x2a840], UR6 ;  /* 0x02a84006083f75b2 */ /* 0x0001220008000100 */
[----:B------:R0:W0:Y:S01]  /*02a0*/  SYNCS.EXCH.64 URZ, [UR8+0x2a838], UR4 ;  /* 0x02a83804083f75b2 */ /* 0x0000220008000100 */
[----:B------:R0:W0:Y:S01]  /*02b0*/  SYNCS.EXCH.64 URZ, [UR8+0x2a848], UR6 ;  /* 0x02a84806083f75b2 */ /* 0x0000220008000100 */
[----:B------:R-:W-:Y:S01]  /*02c0*/  NOP ;  /* 0x0000000000007918 */ /* 0x000fe20000000000 */
.L_x_0:
[----:B------:R-:W5:Y:S01]  /*02d0*/  SHFL.IDX PT, R4, R0, RZ, 0x1f ;  /* 0x00001fff00047589 */ /* 0x000f6200000e0000 */
[----:B------:R-:W-:Y:S01]  /*02e0*/  NOP ;  /* 0x0000000000007918 */ /* 0x000fe20000000000 */
[----:B-----5:R-:W-:-:S13]  /*02f0*/  ISETP.NE.AND P0, PT, R4, RZ, PT ;  /* 0x000000ff0400720c */ /* 0x020fda0003f05270 */
[----:B------:R-:W-:Y:S05]  /*0300*/  @P0 BRA `(.L_x_1) ;  /* 0x0000000000480947 */ /* 0x000fea0003800000 */
[----:B0-----:R-:W0:Y:S01]  /*0310*/  S2UR UR5, SR_CgaCtaId ;  /* 0x00000000000579c3 */ /* 0x001e220000008800 */
        /* <DEDUP_REMOVED lines=12> */
[----:B0-----:R0:W0:Y:S08]  /*03e0*/  SYNCS.EXCH.64 URZ, [UR8+0x2a850], UR4 ;  /* 0x02a85004083f75b2 */ /* 0x0010300008000100 */
[----:B------:R0:W0:Y:S01]  /*03f0*/  SYNCS.EXCH.64 URZ, [UR8+0x2a860], UR6 ;  /* 0x02a86006083f75b2 */ /* 0x0000220008000100 */
[----:B------:R0:W0:Y:S01]  /*0400*/  SYNCS.EXCH.64 URZ, [UR8+0x2a858], UR4 ;  /* 0x02a85804083f75b2 */ /* 0x0000220008000100 */
[----:B------:R0:W0:Y:S01]  /*0410*/  SYNCS.EXCH.64 URZ, [UR8+0x2a868], UR6 ;  /* 0x02a86806083f75b2 */ /* 0x0000220008000100 */
[----:B------:R-:W-:Y:S01]  /*0420*/  NOP ;  /* 0x0000000000007918 */ /* 0x000fe20000000000 */
.L_x_1:
[----:B------:R-:W5:Y:S01]  /*0430*/  SHFL.IDX PT, R4, R0, RZ, 0x1f ;  /* 0x00001fff00047589 */ /* 0x000f6200000e0000 */
[----:B------:R-:W-:Y:S01]  /*0440*/  NOP ;  /* 0x0000000000007918 */ /* 0x000fe20000000000 */
[----:B-----5:R-:W-:-:S13]  /*0450*/  ISETP.NE.AND P0, PT, R4, RZ, PT ;  /* 0x000000ff0400720c */ /* 0x020fda0003f05270 */
[----:B------:R-:W-:Y:S05]  /*0460*/  @P0 BRA `(.L_x_2) ;  /* 0x0000000000380947 */ /* 0x000fea0003800000 */
[----:B0-----:R-:W0:Y:S01]  /*0470*/  S2UR UR5, SR_CgaCtaId ;  /* 0x00000000000579c3 */ /* 0x001e220000008800 */
[----:B------:R-:W-:Y:S01]  /*0480*/  UMOV UR4, 0x400 ;  /* 0x0000040000047882 */ /* 0x000fe20000000000 */
[----:B------:R-:W-:Y:S01]  /*0490*/  UMOV UR7, 0x80 ;  /* 0x0000008000077882 */ /* 0x000fe20000000000 */
[----:B------:R-:W-:Y:S01]  /*04a0*/  ELECT P0, URZ, PT ;  /* 0x00000000003f782f */ /* 0x000fe20003800000 */
[----:B0-----:R-:W-:Y:S02]  /*04b0*/  ULEA UR6, UR5, UR4, 0x18 ;  /* 0x0000000405067291 */ /* 0x001fe4000f8ec03f */
[----:B------:R-:W-:-:S04]  /*04c0*/  UIADD3 UR4, -UR7, 0x100000, URZ ;  /* 0x0010000007047890 */ /* 0x000fc8000fffe13f */
[----:B------:R-:W-:Y:S02]  /*04d0*/  USHF.L.U32 UR5, UR4, 0xb, URZ ;  /* 0x0000000b04057899 */ /* 0x000fe4000800063f */
[----:B------:R-:W-:Y:S01]  /*04e0*/  USHF.L.U32 UR4, UR4, 0x1, URZ ;  /* 0x0000000104047899 */ /* 0x000fe2000800063f */
[----:B------:R-:W0:Y:S11]  /*04f0*/  FENCE.VIEW.ASYNC.S ;  /* 0x00000000000073c6 */ /* 0x000e360000000000 */
[----:B0-----:R0:W0:Y:S01]  /*0500*/  SYNCS.EXCH.64 URZ, [UR6+0x2a870], UR4 ;  /* 0x02a87004063f75b2 */ /* 0x0010220008000100 */
[----:B------:R0:W0:Y:S01]  /*0510*/  SYNCS.EXCH.64 URZ, [UR6+0x2a880], UR4 ;  /* 0x02a88004063f75b2 */ /* 0x0000220008000100 */
[----:B------:R0:W0:Y:S01]  /*0520*/  SYNCS.EXCH.64 URZ, [UR6+0x2a878], UR4 ;  /* 0x02a87804063f75b2 */ /* 0x0000220008000100 */
[----:B------:R0:W0:Y:S01]  /*0530*/  SYNCS.EXCH.64 URZ, [UR6+0x2a888], UR4 ;  /* 0x02a88804063f75b2 */ /* 0x0000220008000100 */
[----:B------:R-:W-:Y:S01]  /*0540*/  NOP ;  /* 0x0000000000007918 */ /* 0x000fe20000000000 */
.L_x_2:
        /* <DEDUP_REMOVED lines=22> */
.L_x_3:
[----:B------:R-:W5:Y:S01]  /*06b0*/  SHFL.IDX PT, R4, R0, RZ, 0x1f ;  /* 0x00001fff00047589 */ /* 0x000f6200000e0000 */
[----:B------:R-:W-:Y:S01]  /*06c0*/  R2UR UR9, R2 ;  /* 0x00000000020972ca */ /* 0x000fe200000e0000 */
        /* <DEDUP_REMOVED lines=21> */
.L_x_4:
[----:B------:R-:W-:Y:S01]  /*0820*/  UISETP.NE.AND UP0, UPT, UR9, URZ, UPT ;  /* 0x0000003f0900728c */ /* 0x000fe2000bf05270 */
[----:B------:R-:W-:Y:S01]  /*0830*/  NOP ;  /* 0x0000000000007918 */ /* 0x000fe20000000000 */
[----:B0-----:R-:W-:Y:S01]  /*0840*/  UMOV UR4, 0x1 ;  /* 0x0000000100047882 */ /* 0x001fe20000000000 */
[----:B------:R-:W-:Y:S01]  /*0850*/  ULDC.64 UR36, c[0x0][0x208] ;  /* 0x0000820000247ab9 */ /* 0x000fe20000000a00 */
[----:B------:R-:W-:Y:S01]  /*0860*/  USEL UR4, UR4, 0x2, !UP0 ;  /* 0x0000000204047887 */ /* 0x000fe2000c000000 */
[----:B-1234-:R-:W-:Y:S01]  /*0870*/  BAR.SYNC.DEFER_BLOCKING 0x0 ;  /* 0x0000000000007b1d */ /* 0x01efe20000010000 */
[----:B------:R-:W-:-:S04]  /*0880*/  PLOP3.LUT P0, PT, PT, PT, UP0, 0x80, 0x0 ;  /* 0x000000000000781c */ /* 0x000fc80003f0f008 */
[----:B------:R-:W-:-:S05]  /*0890*/  IMAD.U32 R2, RZ, RZ, UR4 ;  /* 0x00000004ff027e24 */ /* 0x000fca000f8e00ff */
[----:B------:R0:W-:Y:S04]  /*08a0*/  STL [R1+0x4], R2 ;  /* 0x0000040201007387 */ /* 0x0001e80000100800 */
[----:B------:R-:W-:Y:S05]  /*08b0*/  @!P0 BRA `(.L_x_5) ;  /* 0x00000064008c8947 */ /* 0x000fea0003800000 */
.L_x_6:
[----:B------:R-:W-:-:S08]  /*08c0*/  NOP ;  /* 0x0000000000007918 */ /* 0x000fd00000000000 */
[----:B------:R-:W1:Y:S02]  /*08d0*/  USETMAXREG.TRY_ALLOC.CTAPOOL UP0, 0xe8 ;  /* 0x000000e8000079c8 */ /* 0x000e640008000600 */
[----:B-1----:R-:W-:-:S13]  /*08e0*/  PLOP3.LUT P0, PT, PT, PT, UP0, 0x80, 0x0 ;  /* 0x000000000000781c */ /* 0x002fda0003f0f008 */
[----:B------:R-:W-:Y:S05]  /*08f0*/  @!P0 BRA `(.L_x_6) ;  /* 0xfffffffc00f08947 */ /* 0x000fea000383ffff */
[----:B------:R-:W1:Y:S08]  /*0900*/  S2UR UR4, SR_CTAID.X ;  /* 0x00000000000479c3 */ /* 0x000e700000002500 */
[----:B------:R-:W-:Y:S08]  /*0910*/  BAR.ARV 0x8, 0x180 ;  /* 0x0206000000007b1d */ /* 0x000ff00000002000 */
[----:B------:R-:W1:Y:S02]  /*0920*/  LDC R0, c[0x0][0xc34] ;  /* 0x00030d00ff007b82 */ /* 0x000e640000000800 */
[----:B-1----:R-:W-:-:S13]  /*0930*/  ISETP.LE.AND P0, PT, R0, UR4, PT ;  /* 0x0000000400007c0c */ /* 0x002fda000bf03270 */
[----:B------:R-:W-:Y:S05]  /*0940*/  @P0 EXIT ;  /* 0x000000000000094d */ /* 0x000fea0003800000 */
[----:B0-----:R-:W2:Y:S01]  /*0950*/  LDL R2, [R1+0x4] ;  /* 0x0000040001027983 */ /* 0x001ea20000100800 */
[----:B------:R-:W-:Y:S01]  /*0960*/  VIADD R17, R3, 0xffffff80 ;  /* 0xffffff8003117836 */ /* 0x000fe20000000000 */
[----:B------:R-:W-:Y:S01]  /*0970*/  UMOV UR39, URZ ;  /* 0x0000003f00277c82 */ /* 0x000fe20008000000 */
[----:B------:R-:W-:Y:S01]  /*0980*/  IMAD.U32 R18, RZ, RZ, UR4 ;  /* 0x00000004ff127e24 */ /* 0x000fe2000f8e00ff */
[----:B------:R-:W-:Y:S01]  /*0990*/  UMOV UR38, URZ ;  /* 0x0000003f00267c82 */ /* 0x000fe20008000000 */
[----:B------:R-:W-:Y:S01]  /*09a0*/  IMAD.MOV.U32 R19, RZ, RZ, RZ ;  /* 0x000000ffff137224 */ /* 0x000fe200078e00ff */
[----:B------:R-:W-:-:S04]  /*09b0*/  SHF.R.S32.HI R0, RZ, 0x1f, R17 ;  /* 0x0000001fff007819 */ /* 0x000fc80000011411 */
[CC--:B------:R-:W-:Y:S02]  /*09c0*/  LEA.HI R3, R0.reuse, R17.reuse, RZ, 0x7 ;  /* 0x0000001100037211 */ /* 0x0c0fe400078f38ff */
[CC--:B------:R-:W-:Y:S02]  /*09d0*/  LEA.HI R4, R0.reuse, R17.reuse, RZ, 0x5 ;  /* 0x0000001100047211 */ /* 0x0c0fe400078f28ff */
[CC--:B------:R-:W-:Y:S02]  /*09e0*/  LEA.HI R5, R0.reuse, R17.reuse, RZ, 0x4 ;  /* 0x0000001100057211 */ /* 0x0c0fe400078f20ff */
[----:B------:R-:W-:Y:S01]  /*09f0*/  LEA.HI R9, R0, R17, RZ, 0x2 ;  /* 0x0000001100097211 */ /* 0x000fe200078f10ff */
[----:B------:R-:W-:Y:S01]  /*0a00*/  IMAD.SHL.U32 R6, R4, 0x20, RZ ;  /* 0x0000002004067824 */ /* 0x000fe200078e00ff */
[----:B------:R-:W-:Y:S02]  /*0a10*/  LOP3.LUT R4, R5, 0x3fffff0, RZ, 0xc0, !PT ;  /* 0x03fffff005047812 */ /* 0x000fe400078ec0ff */
[----:B------:R-:W-:-:S02]  /*0a20*/  SHF.R.S32.HI R8, RZ, 0x4, R5 ;  /* 0x00000004ff087819 */ /* 0x000fc40000011405 */
[----:B------:R-:W-:Y:S01]  /*0a30*/  LOP3.LUT R7, R6, 0xfffffc00, RZ, 0xc0, !PT ;  /* 0xfffffc0006077812 */ /* 0x000fe200078ec0ff */
[----:B------:R-:W-:Y:S01]  /*0a40*/  IMAD.IADD R6, R17, 0x1, -R4 ;  /* 0x0000000111067824 */ /* 0x000fe200078e0a04 */
[----:B------:R-:W-:Y:S02]  /*0a50*/  LEA.HI R5, R5, R8, RZ, 0x1 ;  /* 0x0000000805057211 */ /* 0x000fe400078f08ff */
[----:B------:R-:W-:Y:S01]  /*0a60*/  LEA.HI R22, R0, R17, RZ, 0x3 ;  /* 0x0000001100167211 */ /* 0x000fe200078f18ff */
[----:B------:R-:W-:Y:S01]  /*0a70*/  IMAD R6, R6, 0x40, R7 ;  /* 0x0000004006067824 */ /* 0x000fe200078e0207 */
[----:B------:R-:W-:Y:S02]  /*0a80*/  LOP3.LUT R5, R5, 0x1ffffffe, RZ, 0xc0, !PT ;  /* 0x1ffffffe05057812 */ /* 0x000fe400078ec0ff */
[----:B------:R-:W-:Y:S01]  /*0a90*/  LOP3.LUT R0, R9, 0xfffffffc, RZ, 0xc0, !PT ;  /* 0xfffffffc09007812 */ /* 0x000fe200078ec0ff */
[----:B------:R-:W-:Y:S01]  /*0aa0*/  IMAD.MOV.U32 R9, RZ, RZ, -0x2 ;  /* 0xfffffffeff097424 */ /* 0x000fe200078e00ff */
[----:B------:R-:W-:Y:S01]  /*0ab0*/  SHF.R.S32.HI R162, RZ, 0x7, R3 ;  /* 0x00000007ffa27819 */ /* 0x000fe20000011403 */
[----:B------:R-:W-:Y:S01]  /*0ac0*/  IMAD.IADD R5, R8, 0x1, -R5 ;  /* 0x0000000108057824 */ /* 0x000fe200078e0a05 */
[----:B------:R-:W-:Y:S01]  /*0ad0*/  LOP3.LUT R12, R22, 0xfffffff8, RZ, 0xc0, !PT ;  /* 0xfffffff8160c7812 */ /* 0x000fe200078ec0ff */
[----:B------:R-:W-:Y:S01]  /*0ae0*/  IMAD.IADD R8, R17, 0x1, -R0 ;  /* 0x0000000111087824 */ /* 0x000fe200078e0a00 */
[----:B------:R-:W-:Y:S01]  /*0af0*/  SHF.R.S32.HI R22, RZ, 0x3, R22 ;  /* 0x00000003ff167819 */ /* 0x000fe20000011416 */
[----:B------:R-:W-:-:S03]  /*0b00*/  IMAD R165, R5, 0x8, R6 ;  /* 0x0000000805a57824 */ /* 0x000fc600078e0206 */
[----:B------:R-:W-:-:S04]  /*0b10*/  LEA.HI R0, R8, R8, RZ, 0x1 ;  /* 0x0000000808007211 */ /* 0x000fc800078f08ff */
[----:B------:R-:W-:-:S05]  /*0b20*/  LOP3.LUT R5, R0, 0x1ffffffe, RZ, 0xc0, !PT ;  /* 0x1ffffffe00057812 */ /* 0x000fca00078ec0ff */
[----:B------:R-:W-:Y:S01]  /*0b30*/  IMAD.IADD R164, R8, 0x1, -R5 ;  /* 0x0000000108a47824 */ /* 0x000fe200078e0a05 */
[----:B--2---:R-:W-:Y:S02]  /*0b40*/  R2UR UR5, R2 ;  /* 0x00000000020572ca */ /* 0x004fe400000e0000 */
[C---:B------:R-:W-:Y:S02]  /*0b50*/  LOP3.LUT R2, R3.reuse, 0xffffff80, RZ, 0xc0, !PT ;  /* 0xffffff8003027812 */ /* 0x040fe400078ec0ff */
[----:B------:R-:W-:Y:S02]  /*0b60*/  LEA.HI R3, R3, R162, RZ, 0x1 ;  /* 0x000000a203037211 */ /* 0x000fe400078f08ff */
[C---:B------:R-:W-:Y:S02]  /*0b70*/  IADD3 R23, R17.reuse, -R2, RZ ;  /* 0x8000000211177210 */ /* 0x040fe40007ffe0ff */
[----:B------:R-:W-:Y:S02]  /*0b80*/  IADD3 R17, R17, -R12, RZ ;  /* 0x8000000c11117210 */ /* 0x000fe40007ffe0ff */
[----:B------:R-:W-:-:S02]  /*0b90*/  SHF.R.S32.HI R2, RZ, 0x1f, R23 ;  /* 0x0000001fff027819 */ /* 0x000fc40000011417 */
[----:B------:R-:W-:Y:S01]  /*0ba0*/  LOP3.LUT R3, R3, 0x3fffffe, RZ, 0xc0, !PT ;  /* 0x03fffffe03037812 */ /* 0x000fe200078ec0ff */
[----:B------:R-:W-:Y:S01]  /*0bb0*/  ULOP3.LUT UR5, UR5, 0x1, URZ, 0xfc, !UPT ;  /* 0x0000000105057892 */ /* 0x000fe2000f8efc3f */
[CC--:B------:R-:W-:Y:S02]  /*0bc0*/  LEA.HI R4, R2.reuse, R23.reuse, RZ, 0x2 ;  /* 0x0000001702047211 */ /* 0x0c0fe400078f10ff */
[----:B------:R-:W-:Y:S01]  /*0bd0*/  LEA.HI R2, R2, R23, RZ, 0x5 ;  /* 0x0000001702027211 */ /* 0x000fe200078f28ff */
[----:B------:R-:W-:Y:S01]  /*0be0*/  IMAD.IADD R3, R162, 0x1, -R3 ;  /* 0x00000001a2037824 */ /* 0x000fe200078e0a03 */
[--C-:B------:R-:W-:Y:S01]  /*0bf0*/  SHF.R.S32.HI R7, RZ, 0x2, R4.reuse ;  /* 0x00000002ff077819 */ /* 0x100fe20000011404 */
[----:B------:R-:W-:Y:S01]  /*0c00*/  IMAD.U32 R167, RZ, RZ, UR5 ;  /* 0x00000005ffa77e24 */ /* 0x000fe2000f8e00ff */
[----:B------:R-:W-:Y:S02]  /*0c10*/  SHF.R.S32.HI R10, RZ, 0x1f, R4 ;  /* 0x0000001fff0a7819 */ /* 0x000fe40000011404 */
[----:B------:R-:W-:-:S02]  /*0c20*/  SHF.R.S32.HI R2, RZ, 0x5, R2 ;  /* 0x00000005ff027819 */ /* 0x000fc40000011402 */
[----:B------:R-:W-:Y:S02]  /*0c30*/  LEA.HI R10, R10, R7, RZ, 0x3 ;  /* 0x000000070a0a7211 */ /* 0x000fe400078f18ff */
[----:B------:R-:W-:Y:S02]  /*0c40*/  LOP3.LUT R4, R4, 0x7ffffffc, RZ, 0xc0, !PT ;  /* 0x7ffffffc04047812 */ /* 0x000fe400078ec0ff */
[----:B------:R-:W-:-:S03]  /*0c50*/  LOP3.LUT R10, R10, 0xfffffff8, RZ, 0xc0, !PT ;  /* 0xfffffff80a0a7812 */ /* 0x000fc600078ec0ff */
[----:B------:R-:W-:Y:S02]  /*0c60*/  IMAD.IADD R4, R23, 0x1, -R4 ;  /* 0x0000000117047824 */ /* 0x000fe400078e0a04 */
[----:B------:R-:W-:Y:S02]  /*0c70*/  IMAD.IADD R7, R7, 0x1, -R10 ;  /* 0x0000000107077824 */ /* 0x000fe400078e0a0a */
[----:B------:R-:W-:-:S03]  /*0c80*/  IMAD R166, R4, R9, 0x60 ;  /* 0x0000006004a67424 */ /* 0x000fc600078e0209 */
[----:B------:R-:W-:Y:S01]  /*0c90*/  LEA R0, R2, R7, 0x4 ;  /* 0x0000000702007211 */ /* 0x000fe200078e20ff */
[----:B------:R-:W-:-:S04]  /*0ca0*/  IMAD.SHL.U32 R2, R17, 0x8, RZ ;  /* 0x0000000811027824 */ /* 0x000fc800078e00ff */
[----:B------:R-:W-:Y:S01]  /*0cb0*/  IMAD R163, R3, 0x40, R0 ;  /* 0x0000004003a37824 */ /* 0x000fe200078e0200 */
[----:B------:R-:W-:-:S03]  /*0cc0*/  IADD3 R16, R2, 0x40, RZ ;  /* 0x0000004002107810 */ /* 0x000fc60007ffe0ff */
[----:B------:R-:W-:Y:S01]  /*0cd0*/  IMAD R164, R164, 0x8, R163 ;  /* 0x00000008a4a47824 */ /* 0x000fe200078e02a3 */
[----:B------:R-:W-:-:S07]  /*0ce0*/  SHF.R.S32.HI R168, RZ, 0x1f, R16 ;  /* 0x0000001fffa87819 */ /* 0x000fce0000011410 */
.L_x_39:
[----:B0-----:R-:W0:Y:S01]  /*0cf0*/  SHFL.IDX PT, R0, R162, RZ, 0x1f ;  /* 0x00001fffa2007589 */ /* 0x001e2200000e0000 */
[----:B------:R-:W1:Y:S01]  /*0d00*/  S2UR UR40, SR_CgaCtaId ;  /* 0x00000000002879c3 */ /* 0x000e620000008800 */
[----:B------:R-:W-:Y:S01]  /*0d10*/  ULDC UR4, c[0x0][0xc38] ;  /* 0x00030e0000047ab9 */ /* 0x000fe20000000800 */
[----:B------:R-:W-:Y:S01]  /*0d20*/  ULDC.64 UR8, c[0x0][0x418] ;  /* 0x0001060000087ab9 */ /* 0x000fe20000000a00 */
[----:B------:R-:W-:Y:S01]  /*0d30*/  R2UR UR13, R18 ;  /* 0x00000000120d72ca */ /* 0x000fe200000e0000 */
[----:B------:R-:W-:Y:S02]  /*0d40*/  UISETP.NE.AND UP1, UPT, UR4, 0x1, UPT ;  /* 0x000000010400788c */ /* 0x000fe4000bf25270 */
[----:B------:R-:W-:Y:S02]  /*0d50*/  UISETP.NE.U32.AND UP0, UPT, UR8, URZ, UPT ;  /* 0x0000003f0800728c */ /* 0x000fe4000bf05070 */
[----:B--2---:R-:W2:Y:S01]  /*0d60*/  LDC R73, c[0x0][0x2f0] ;  /* 0x0000bc00ff497b82 */ /* 0x004ea20000000800 */
[----:B------:R-:W-:Y:S01]  /*0d70*/  UMOV UR41, 0x400 ;  /* 0x0000040000297882 */ /* 0x000fe20000000000 */
[----:B------:R-:W-:Y:S01]  /*0d80*/  UISETP.NE.AND.EX UP0, UPT, UR9, URZ, UPT, UP0 ;  /* 0x0000003f0900728c */ /* 0x000fe2000bf05300 */
[----:B------:R-:W-:Y:S01]  /*0d90*/  ULDC UR4, c[0x0][0xc44] ;  /* 0x0003110000047ab9 */ /* 0x000fe20000000800 */
[----:B------:R-:W-:Y:S01]  /*0da0*/  ULDC UR6, c[0x0][0x424] ;  /* 0x0001090000067ab9 */ /* 0x000fe20000000800 */
[----:B------:R-:W-:-:S02]  /*0db0*/  UISETP.NE.AND UP2, UPT, UR4, 0x1, UPT ;  /* 0x000000010400788c */ /* 0x000fc4000bf45270 */
[----:B------:R-:W-:Y:S01]  /*0dc0*/  USEL UR6, UR6, 0x1, UP0 ;  /* 0x0000000106067887 */ /* 0x000fe20008000000 */
[----:B------:R-:W-:Y:S01]  /*0dd0*/  @UP1 ULDC UR4, c[0x0][0xc3c] ;  /* 0x00030f0000041ab9 */ /* 0x000fe20000000800 */
[----:B------:R-:W-:Y:S01]  /*0de0*/  @UP1 ULDC UR12, c[0x0][0xc40] ;  /* 0x00031000000c1ab9 */ /* 0x000fe20000000800 */
[----:B------:R-:W-:Y:S02]  /*0df0*/  UIMAD.WIDE.U32 UR4, UR13, UR4, URZ ;  /* 0x000000040d0472a5 */ /* 0x000fe4000f8e003f */
[----:B------:R-:W-:Y:S01]  /*0e00*/  UMOV UR14, UR13 ;  /* 0x0000000d000e7c82 */ /* 0x000fe20008000000 */
[----:B0-----:R-:W-:Y:S01]  /*0e10*/  R2UR UR7, R0 ;  /* 0x00000000000772ca */ /* 0x001fe200000e0000 */
[----:B-1----:R-:W-:Y:S02]  /*0e20*/  ULEA UR41, UR40, UR41, 0x18 ;  /* 0x0000002928297291 */ /* 0x002fe4000f8ec03f */
[----:B------:R-:W-:Y:S02]  /*0e30*/  @UP1 USHF.R.U32.HI UR14, URZ, UR12, UR5 ;  /* 0x0000000c3f0e1299 */ /* 0x000fe40008011605 */
[----:B------:R-:W-:Y:S01]  /*0e40*/  UIADD3 UR9, UR41, 0xc400, URZ ;  /* 0x0000c40029097890 */ /* 0x000fe2000fffe03f */
[----:B------:R-:W-:-:S03]  /*0e50*/  @UP2 ULDC.64 UR10, c[0x0][0xc48] ;  /* 0x00031200000a2ab9 */ /* 0x000fc60000000a00 */
[----:B------:R-:W-:Y:S01]  /*0e60*/  ULOP3.LUT UP0, URZ, UR9, 0x1bf, URZ, 0xc0, !UPT ;  /* 0x000001bf093f7892 */ /* 0x000fe2000f80c03f */
[----:B--2---:R-:W-:Y:S01]  /*0e70*/  IMAD R73, R73, UR6, RZ ;  /* 0x0000000649497c24 */ /* 0x004fe2000f8e02ff */
[----:B------:R-:W-:Y:S02]  /*0e80*/  UIMAD.WIDE.U32 UR4, UR14, UR10, URZ ;  /* 0x0000000a0e0472a5 */ /* 0x000fe4000f8e003f */
[----:B------:R-:W-:Y:S01]  /*0e90*/  IMAD.U32 R161, RZ, RZ, UR14 ;  /* 0x0000000effa17e24 */ /* 0x000fe2000f8e00ff */
[----:B------:R-:W-:Y:S01]  /*0ea0*/  ULEA.HI UR8, UR7, UR7, URZ, 0x1 ;  /* 0x0000000707087291 */ /* 0x000fe2000f8f083f */
[----:B------:R-:W-:Y:S01]  /*0eb0*/  PLOP3.LUT P0, PT, PT, PT, UP0, 0x80, 0x0 ;  /* 0x000000000000781c */ /* 0x000fe20003f0f008 */
[----:B------:R-:W-:Y:S02]  /*0ec0*/  UMOV UR61, UR14 ;  /* 0x0000000e003d7c82 */ /* 0x000fe40008000000 */
[----:B------:R-:W-:Y:S01]  /*0ed0*/  ULOP3.LUT UR8, UR8, 0x1e, URZ, 0xc0, !UPT ;  /* 0x0000001e08087892 */ /* 0x000fe2000f8ec03f */
[----:B------:R-:W-:Y:S01]  /*0ee0*/  IADD3 R0, R73, 0x5f, RZ ;  /* 0x0000005f49007810 */ /* 0x000fe20007ffe0ff */
[----:B------:R-:W-:Y:S01]  /*0ef0*/  UMOV UR4, UR13 ;  /* 0x0000000d00047c82 */ /* 0x000fe20008000000 */
[----:B------:R-:W-:Y:S01]  /*0f00*/  @UP2 USHF.R.U32.HI UR61, URZ, UR11, UR5 ;  /* 0x0000000b3f3d2299 */ /* 0x000fe20008011605 */
[----:B------:R-:W-:Y:S01]  /*0f10*/  IMAD.U32 R160, RZ, RZ, UR4 ;  /* 0x00000004ffa07e24 */ /* 0x000fe2000f8e00ff */
[----:B------:R-:W-:Y:S01]  /*0f20*/  UIADD3 UR8, UR7, -UR8, URZ ;  /* 0x8000000807087290 */ /* 0x000fe2000fffe03f */
[----:B------:R-:W-:-:S03]  /*0f30*/  IMAD.HI R0, R0, 0x2aaaaaab, RZ ;  /* 0x2aaaaaab00007827 */ /* 0x000fc600078e02ff */
[----:B------:R-:W-:Y:S02]  /*0f40*/  ULEA UR8, UR8, UR9, 0xd ;  /* 0x0000000908087291 */ /* 0x000fe4000f8e683f */
[----:B------:R-:W-:Y:S02]  /*0f50*/  SHF.R.U32.HI R3, RZ, 0x1f, R0 ;  /* 0x0000001fff037819 */ /* 0x000fe40000011600 */
[----:B------:R-:W-:Y:S02]  /*0f60*/  USHF.R.U32.HI UR8, URZ, 0x4, UR8 ;  /* 0x000000043f087899 */ /* 0x000fe40008011608 */
[----:B------:R-:W-:Y:S02]  /*0f70*/  LEA.HI.SX32 R88, R0, R3, 0x1c ;  /* 0x0000000300587211 */ /* 0x000fe400078fe2ff */
[----:B------:R-:W-:Y:S01]  /*0f80*/  ULOP3.LUT UR42, UR8, 0x3fff, URZ, 0xc0, !UPT ;  /* 0x00003fff082a7892 */ /* 0x000fe2000f8ec03f */
[----:B---345:R-:W-:Y:S11]  /*0f90*/  @!P0 BRA `(.L_x_7) ;  /* 0x0000000000408947 */ /* 0x038ff60003800000 */
[----:B------:R-:W-:Y:S01]  /*0fa0*/  MOV R0, 0x0 ;  /* 0x0000000000007802 */ /* 0x000fe20000000f00 */
[----:B------:R-:W-:Y:S01]  /*0fb0*/  ULDC.64 UR4, c[0x4][0xf0] ;  /* 0x01003c0000047ab9 */ /* 0x000fe20000000a00 */
[----:B------:R-:W-:Y:S01]  /*0fc0*/  ULDC.64 UR6, c[0x4][0x38] ;  /* 0x01000e0000067ab9 */ /* 0x000fe20000000a00 */
[----:B------:R-:W-:Y:S01]  /*0fd0*/  IMAD.U32 R4, RZ, RZ, UR4 ;  /* 0x00000004ff047e24 */ /* 0x000fe2000f8e00ff */
[----:B------:R0:W1:Y:S01]  /*0fe0*/  LDC.64 R14, c[0x4][R0] ;  /* 0x01000000000e7b82 */ /* 0x0000620000000a00 */
[----:B------:R-:W-:Y:S01]  /*0ff0*/  IMAD.U32 R5, RZ, RZ, UR5 ;  /* 0x00000005ff057e24 */ /* 0x000fe2000f8e00ff */
[----:B------:R-:W-:Y:S01]  /*1000*/  ULDC.64 UR4, c[0x4][0xf8] ;  /* 0x01003e0000047ab9 */ /* 0x000fe20000000a00 */
[----:B------:R-:W-:Y:S01]  /*1010*/  IMAD.U32 R10, RZ, RZ, UR6 ;  /* 0x00000006ff0a7e24 */ /* 0x000fe2000f8e00ff */
[----:B------:R-:W-:Y:S01]  /*1020*/  MOV R6, UR4 ;  /* 0x0000000400067c02 */ /* 0x000fe20008000f00 */
[----:B------:R-:W-:Y:S01]  /*1030*/  IMAD.U32 R7, RZ, RZ, UR5 ;  /* 0x00000005ff077e24 */ /* 0x000fe2000f8e00ff */
[----:B------:R-:W-:Y:S01]  /*1040*/  MOV R12, 0x1 ;  /* 0x00000001000c7802 */ /* 0x000fe20000000f00 */
[----:B------:R-:W-:-:S02]  /*1050*/  IMAD.U32 R11, RZ, RZ, UR7 ;  /* 0x00000007ff0b7e24 */ /* 0x000fc4000f8e00ff */
[----:B------:R-:W-:Y:S02]  /*1060*/  IMAD.MOV.U32 R8, RZ, RZ, 0x70 ;  /* 0x00000070ff087424 */ /* 0x000fe400078e00ff */
[----:B0-----:R-:W-:-:S07]  /*1070*/  IMAD.MOV.U32 R13, RZ, RZ, RZ ;  /* 0x000000ffff0d7224 */ /* 0x001fce00078e00ff */
[----:B------:R-:W-:-:S07]  /*1080*/  LEPC R20, `(.L_x_7) ;  /* 0x000000001014794e */ /* 0x000fce0000000000 */
[----:B-1----:R-:W-:Y:S05]  /*1090*/  CALL.ABS.NOINC R14 ;  /* 0x000000000e007343 */ /* 0x002fea0003c00000 */
.L_x_7:
[----:B------:R-:W-:Y:S02]  /*10a0*/  LOP3.LUT R0, R19, 0x1, RZ, 0xc0, !PT ;  /* 0x0000000113007812 */ /* 0x000fe400078ec0ff */
[----:B------:R-:W-:Y:S02]  /*10b0*/  R2UR UR4, R167 ;  /* 0x00000000a70472ca */ /* 0x000fe400000e0000 */
[----:B------:R-:W-:-:S04]  /*10c0*/  SHF.L.U32 R0, R0, 0x1f, RZ ;  /* 0x0000001f00007819 */ /* 0x000fc800000006ff */
[----:B------:R-:W0:Y:S07]  /*10d0*/  SYNCS.PHASECHK.TRANS64.TRYWAIT P1, [UR41+0x2a800], R0 ;  /* 0x02a80000ff0075a7 */ /* 0x000e2e0008020169 */
[----:B------:R-:W-:-:S05]  /*10e0*/  IMAD.U32 R3, RZ, RZ, UR4 ;  /* 0x00000004ff037e24 */ /* 0x000fca000f8e00ff */
[----:B------:R-:W-:Y:S01]  /*10f0*/  ISETP.NE.AND P0, PT, R3, 0x3, PT ;  /* 0x000000030300780c */ /* 0x000fe20003f05270 */
[----:B0-----:R-:W-:-:S12]  /*1100*/  @!P1 BRA `(.L_x_8) ;  /* 0x0000009400749947 */ /* 0x001fd80003800000 */
.L_x_89:
[----:B------:R-:W-:Y:S05]  /*1110*/  @!P0 BRA `(.L_x_9) ;  /* 0x0000000000048947 */ /* 0x000fea0003800000 */
[----:B------:R-:W-:Y:S01]  /*1120*/  BPT.TRAP 0x1 ;  /* 0x000000040000795c */ /* 0x000fe20000300000 */
.L_x_9:
[----:B------:R-:W-:Y:S02]  /*1130*/  IMAD.U32 R4, RZ, RZ, UR38 ;  /* 0x00000026ff047e24 */ /* 0x000fe4000f8e00ff */
[----:B0-----:R-:W-:-:S03]  /*1140*/  IMAD.U32 R3, RZ, RZ, UR39 ;  /* 0x00000027ff037e24 */ /* 0x001fc6000f8e00ff */
[----:B------:R-:W-:Y:S02]  /*1150*/  LEA R4, R4, UR41, 0x3 ;  /* 0x0000002904047c11 */ /* 0x000fe4000f8e18ff */
[----:B------:R-:W-:-:S04]  /*1160*/  SHF.L.U32 R3, R3, 0x1f, RZ ;  /* 0x0000001f03037819 */ /* 0x000fc800000006ff */
[----:B------:R0:W1:Y:S01]  /*1170*/  SYNCS.PHASECHK.TRANS64.TRYWAIT P1, [R4+URZ+0x2a830], R3 ;  /* 0x02a83003040075a7 */ /* 0x000062000802017f */
[----:B------:R-:W-:Y:S05]  /*1180*/  @!P0 BRA `(.L_x_10) ;  /* 0x0000000000048947 */ /* 0x000fea0003800000 */
[----:B------:R-:W-:Y:S01]  /*1190*/  BPT.TRAP 0x1 ;  /* 0x000000040000795c */ /* 0x000fe20000300000 */
.L_x_10:
[----:B------:R-:W-:Y:S01]  /*11a0*/  MOV R87, RZ ;  /* 0x000000ff00577202 */ /* 0x000fe20000000f00 */
[----:B-1----:R-:W-:Y:S06]  /*11b0*/  @P1 BRA `(.L_x_11) ;  /* 0x0000000000081947 */ /* 0x002fec0003800000 */
[----:B------:R-:W1:Y:S02]  /*11c0*/  SYNCS.PHASECHK.TRANS64.TRYWAIT P1, [R4+URZ+0x2a830], R3 ;  /* 0x02a83003040075a7 */ /* 0x000e64000802017f */
[----:B-1----:R-:W-:Y:S05]  /*11d0*/  @!P1 BRA `(.L_x_12) ;  /* 0x0000009400589947 */ /* 0x002fea0003800000 */
.L_x_11:
[----:B------:R-:W-:Y:S05]  /*11e0*/  WARPSYNC.ALL ;  /* 0x0000000000007948 */ /* 0x000fea0003800000 */
[----:B------:R-:W-:Y:S01]  /*11f0*/  UIADD3 UR41, UR41, 0x18400, URZ ;  /* 0x0001840029297890 */ /* 0x000fe2000fffe03f */
[----:B------:R-:W-:Y:S01]  /*1200*/  WARPGROUP.ARRIVE ;  /* 0x00000000000079c5 */ /* 0x000fe20000000000 */
[----:B------:R-:W-:Y:S02]  /*1210*/  ULOP3.LUT UR4, UR42, 0x10000, URZ, 0xfc, !UPT ;  /* 0x000100002a047892 */ /* 0x000fe4000f8efc3f */
[----:B------:R-:W-:Y:S01]  /*1220*/  USHF.R.U32.HI UR41, URZ, 0x4, UR41 ;  /* 0x000000043f297899 */ /* 0x000fe20008011629 */
[----:B------:R-:W-:Y:S01]  /*1230*/  UMOV UR9, 0x40000040 ;  /* 0x4000004000097882 */ /* 0x000fe20000000000 */
[----:B------:R-:W-:-:S02]  /*1240*/  UMOV UR11, 0x40000040 ;  /* 0x40000040000b7882 */ /* 0x000fc40000000000 */
[----:B------:R-:W-:Y:S01]  /*1250*/  ULOP3.LUT UR41, UR41, 0x3fff, URZ, 0xc0, !UPT ;  /* 0x00003fff29297892 */ /* 0x000fe2000f8ec03f */
[----:B------:R-:W-:Y:S01]  /*1260*/  IMAD.U32 R7, RZ, RZ, UR9 ;  /* 0x00000009ff077e24 */ /* 0x000fe2000f8e00ff */
[----:B------:R-:W-:Y:S01]  /*1270*/  UMOV UR8, UR4 ;  /* 0x0000000400087c82 */ /* 0x000fe20008000000 */
[----:B------:R-:W-:Y:S01]  /*1280*/  UIADD3 UR56, UR4, 0x2, URZ ;  /* 0x0000000204387890 */ /* 0x000fe2000fffe03f */
[----:B------:R-:W-:Y:S01]  /*1290*/  IMAD.U32 R6, RZ, RZ, UR8 ;  /* 0x00000008ff067e24 */ /* 0x000fe2000f8e00ff */
[----:B------:R-:W-:Y:S01]  /*12a0*/  ULOP3.LUT UR60, UR41, 0x10000, URZ, 0xfc, !UPT ;  /* 0x00010000293c7892 */ /* 0x000fe2000f8efc3f */
[----:B------:R-:W-:Y:S01]  /*12b0*/  UMOV UR57, 0x40000040 ;  /* 0x4000004000397882 */ /* 0x000fe20000000000 */
[----:B------:R-:W-:Y:S02]  /*12c0*/  UMOV UR59, 0x40000040 ;  /* 0x40000040003b7882 */ /* 0x000fe40000000000 */
[----:B------:R-:W-:Y:S02]  /*12d0*/  UIMAD UR5, UR38, 0x900, UR60 ;  /* 0x00000900260578a4 */ /* 0x000fe4000f8e023c */
[----:B------:R-:W-:-:S02]  /*12e0*/  UIADD3 UR52, UR4, 0x4, URZ ;  /* 0x0000000404347890 */ /* 0x000fc4000fffe03f */
[----:B------:R-:W-:Y:S02]  /*12f0*/  UIADD3 UR58, UR5, 0x2, URZ ;  /* 0x00000002053a7890 */ /* 0x000fe4000fffe03f */
[----:B------:R-:W-:Y:S02]  /*1300*/  UIADD3 UR54, UR5, 0x4, URZ ;  /* 0x0000000405367890 */ /* 0x000fe4000fffe03f */
[----:B------:R-:W-:Y:S01]  /*1310*/  UMOV UR10, UR5 ;  /* 0x00000005000a7c82 */ /* 0x000fe20008000000 */
[----:B------:R-:W-:Y:S01]  /*1320*/  UMOV UR53, 0x40000040 ;  /* 0x4000004000357882 */ /* 0x000fe20000000000 */
[----:B------:R-:W-:Y:S01]  /*1330*/  HGMMA.64x96x16.F32 R24, gdesc[UR8], RZ, !UPT, gsb0 ;  /* 0x01600000081879f0 */ /* 0x000fe2000c0008ff */
[----:B------:R-:W-:Y:S01]  /*1340*/  UMOV UR55, 0x40000040 ;  /* 0x4000004000377882 */ /* 0x000fe20000000000 */
[----:B------:R-:W-:Y:S02]  /*1350*/  UIADD3 UR48, UR4, 0x6, URZ ;  /* 0x0000000604307890 */ /* 0x000fe4000fffe03f */
[----:B------:R-:W-:Y:S01]  /*1360*/  UIADD3 UR50, UR5, 0x6, URZ ;  /* 0x0000000605327890 */ /* 0x000fe2000fffe03f */
[----:B------:R-:W-:Y:S01]  /*1370*/  UMOV UR49, 0x40000040 ;  /* 0x4000004000317882 */ /* 0x000fe20000000000 */
[----:B------:R-:W-:Y:S01]  /*1380*/  UMOV UR51, 0x40000040 ;  /* 0x4000004000337882 */ /* 0x000fe20000000000 */
[----:B------:R-:W-:-:S02]  /*1390*/  UIADD3 UR8, UR4, 0x400, URZ ;  /* 0x0000040004087890 */ /* 0x000fc4000fffe03f */
[----:B------:R-:W-:Y:S01]  /*13a0*/  UIADD3 UR10, UR5, 0x300, URZ ;  /* 0x00000300050a7890 */ /* 0x000fe2000fffe03f */
[----:B------:R-:W-:Y:S01]  /*13b0*/  UMOV UR9, 0x40000040 ;  /* 0x4000004000097882 */ /* 0x000fe20000000000 */
[----:B------:R-:W-:Y:S01]  /*13c0*/  UMOV UR11, 0x40000040 ;  /* 0x40000040000b7882 */ /* 0x000fe20000000000 */
[----:B------:R-:W-:Y:S02]  /*13d0*/  UIADD3 UR12, UR4, 0x402, URZ ;  /* 0x00000402040c7890 */ /* 0x000fe4000fffe03f */
[----:B------:R-:W-:Y:S01]  /*13e0*/  UIADD3 UR14, UR5, 0x302, URZ ;  /* 0x00000302050e7890 */ /* 0x000fe2000fffe03f */
[----:B------:R-:W-:Y:S01]  /*13f0*/  UMOV UR13, 0x40000040 ;  /* 0x40000040000d7882 */ /* 0x000fe20000000000 */
        /* <DEDUP_REMOVED lines=25> */
[----:B------:R-:W-:Y:S02]  /*1590*/  WARPGROUP.DEPBAR.LE gsb0, 0x0 ;  /* 0x00008000000079c5 */ /* 0x000fe40000010000 */
[----:B------:R-:W-:-:S06]  /*15a0*/  WARPGROUP.ARRIVE ;  /* 0x00000000000079c5 */ /* 0x000fcc0000000000 */
[----:B------:R-:W-:Y:S03]  /*15b0*/  HGMMA.64x96x16.F32 R24, gdesc[UR56], R24, gsb0 ;  /* 0x01600000381879f0 */ /* 0x000fe60008000818 */
        /* <DEDUP_REMOVED lines=31> */
[----:B------:R-:W-:Y:S05]  /*17b0*/  @!P0 BRA `(.L_x_13) ;  /* 0x0000000000048947 */ /* 0x000fea0003800000 */
[----:B------:R-:W-:Y:S01]  /*17c0*/  BPT.TRAP 0x1 ;  /* 0x000000040000795c */ /* 0x000fe20000300000 */
.L_x_13:
[----:B01----:R-:W-:Y:S01]  /*17d0*/  IMAD.IADD R3, R166, 0x1, R73 ;  /* 0x00000001a6037824 */ /* 0x003fe200078e0249 */
[----:B------:R-:W-:Y:S01]  /*17e0*/  ULDC UR4, c[0x0][0x988] ;  /* 0x0002620000047ab9 */ /* 0x000fe20000000800 */
[----:B------:R-:W-:Y:S01]  /*17f0*/  P2R R20, PR, RZ, 0x1 ;  /* 0x00000001ff147803 */ /* 0x000fe20000000000 */
[----:B------:R-:W-:Y:S01]  /*1800*/  IMAD.MOV.U32 R86, RZ, RZ, R87 ;  /* 0x000000ffff567224 */ /* 0x000fe200078e0057 */
[----:B------:R-:W-:Y:S01]  /*1810*/  MOV R78, R87 ;  /* 0x00000057004e7202 */ /* 0x000fe20000000f00 */
[----:B------:R-:W-:Y:S02]  /*1820*/  IMAD R3, R88, -0x60, R3 ;  /* 0xffffffa058037824 */ /* 0x000fe400078e0203 */
[--C-:B------:R-:W-:Y:S02]  /*1830*/  IMAD.MOV.U32 R84, RZ, RZ, R87.reuse ;  /* 0x000000ffff547224 */ /* 0x100fe400078e0057 */
[--C-:B------:R-:W-:Y:S01]  /*1840*/  IMAD.MOV.U32 R82, RZ, RZ, R87.reuse ;  /* 0x000000ffff527224 */ /* 0x100fe200078e0057 */
[C---:B------:R-:W-:Y:S01]  /*1850*/  ISETP.GT.AND P6, PT, R3.reuse, RZ, PT ;  /* 0x000000ff0300720c */ /* 0x040fe20003fc4270 */
[--C-:B------:R-:W-:Y:S01]  /*1860*/  IMAD.MOV.U32 R80, RZ, RZ, R87.reuse ;  /* 0x000000ffff507224 */ /* 0x100fe200078e0057 */
[C---:B------:R-:W-:Y:S01]  /*1870*/  ISETP.GT.AND P5, PT, R3.reuse, 0x1, PT ;  /* 0x000000010300780c */ /* 0x040fe20003fa4270 */
[--C-:B------:R-:W-:Y:S01]  /*1880*/  IMAD.MOV.U32 R76, RZ, RZ, R87.reuse ;  /* 0x000000ffff4c7224 */ /* 0x100fe200078e0057 */
[----:B------:R-:W-:Y:S01]  /*1890*/  ISETP.GT.AND P4, PT, R3, 0x8, PT ;  /* 0x000000080300780c */ /* 0x000fe20003f84270 */
[--C-:B------:R-:W-:Y:S01]  /*18a0*/  IMAD.MOV.U32 R74, RZ, RZ, R87.reuse ;  /* 0x000000ffff4a7224 */ /* 0x100fe200078e0057 */
[----:B------:R-:W-:Y:S01]  /*18b0*/  FSEL R5, R24, -INF , P6 ;  /* 0xff80000018057808 */ /* 0x000fe20003000000 */
[----:B------:R-:W-:Y:S01]  /*18c0*/  IMAD.MOV.U32 R72, RZ, RZ, R87 ;  /* 0x000000ffff487224 */ /* 0x000fe200078e0057 */
[----:B------:R-:W-:-:S02]  /*18d0*/  FSEL R25, R25, -INF , P5 ;  /* 0xff80000019197808 */ /* 0x000fc40002800000 */
[----:B------:R-:W-:Y:S02]  /*18e0*/  ISETP.GT.AND P3, PT, R3, 0x9, PT ;  /* 0x000000090300780c */ /* 0x000fe40003f64270 */
[----:B------:R-:W-:Y:S02]  /*18f0*/  FSEL R13, R28, -INF , P4 ;  /* 0xff8000001c0d7808 */ /* 0x000fe40002000000 */
[----:B------:R-:W-:Y:S02]  /*1900*/  FMNMX.FTZ R0, R5, R25, !PT ;  /* 0x0000001905007209 */ /* 0x000fe40007810000 */
[----:B------:R-:W-:Y:S02]  /*1910*/  ISETP.GT.AND P2, PT, R3, 0x10, PT ;  /* 0x000000100300780c */ /* 0x000fe40003f44270 */
[----:B------:R-:W-:Y:S02]  /*1920*/  FSEL R29, R29, -INF , P3 ;  /* 0xff8000001d1d7808 */ /* 0x000fe40001800000 */
[----:B------:R-:W-:-:S02]  /*1930*/  FMNMX.FTZ R0, R13, R0, !PT ;  /* 0x000000000d007209 */ /* 0x000fc40007810000 */
[----:B------:R-:W-:Y:S02]  /*1940*/  ISETP.GT.AND P1, PT, R3, 0x11, PT ;  /* 0x000000110300780c */ /* 0x000fe40003f24270 */
[----:B------:R-:W-:Y:S02]  /*1950*/  FSEL R21, R32, -INF , P2 ;  /* 0xff80000020157808 */ /* 0x000fe40001000000 */
[----:B------:R-:W-:Y:S02]  /*1960*/  FMNMX.FTZ R0, R29, R0, !PT ;  /* 0x000000001d007209 */ /* 0x000fe40007810000 */
[----:B------:R-:W-:Y:S02]  /*1970*/  FSEL R9, R26, -INF , P6 ;  /* 0xff8000001a097808 */ /* 0x000fe40003000000 */
[----:B------:R-:W-:Y:S02]  /*1980*/  ISETP.GT.AND P6, PT, R3, 0x18, PT ;  /* 0x000000180300780c */ /* 0x000fe40003fc4270 */
[----:B------:R-:W-:-:S02]  /*1990*/  FSEL R33, R33, -INF , P1 ;  /* 0xff80000021217808 */ /* 0x000fc40000800000 */
[----:B------:R-:W-:Y:S02]  /*19a0*/  FMNMX.FTZ R0, R21, R0, !PT ;  /* 0x0000000015007209 */ /* 0x000fe40007810000 */
[----:B------:R-:W-:Y:S02]  /*19b0*/  FSEL R27, R27, -INF , P5 ;  /* 0xff8000001b1b7808 */ /* 0x000fe40002800000 */
[----:B------:R-:W-:Y:S02]  /*19c0*/  ISETP.GT.AND P5, PT, R3, 0x19, PT ;  /* 0x000000190300780c */ /* 0x000fe40003fa4270 */
[----:B------:R-:W-:Y:S02]  /*19d0*/  FSEL R75, R36, -INF , P6 ;  /* 0xff800000244b7808 */ /* 0x000fe40003000000 */
[----:B------:R-:W-:Y:S02]  /*19e0*/  FMNMX.FTZ R0, R33, R0, !PT ;  /* 0x0000000021007209 */ /* 0x000fe40007810000 */
[----:B------:R-:W-:-:S02]  /*19f0*/  FSEL R11, R30, -INF , P4 ;  /* 0xff8000001e0b7808 */ /* 0x000fc40002000000 */
        /* <DEDUP_REMOVED lines=23> */
[----:B------:R-:W-:Y:S01]  /*1b70*/  FSEL R41, R42, -INF , P4 ;  /* 0xff8000002a297808 */ /* 0x000fe20002000000 */
[----:B------:R-:W-:Y:S01]  /*1b80*/  IMAD.MOV.U32 R42, RZ, RZ, R87 ;  /* 0x000000ffff2a7224 */ /* 0x000fe200078e0057 */
[----:B------:R-:W-:-:S02]  /*1b90*/  ISETP.GT.AND P4, PT, R3, 0x38, PT ;  /* 0x000000380300780c */ /* 0x000fc40003f84270 */
[----:B------:R-:W-:Y:S02]  /*1ba0*/  FSEL R91, R49, -INF , P5 ;  /* 0xff800000315b7808 */ /* 0x000fe40002800000 */
[----:B------:R-:W-:Y:S02]  /*1bb0*/  FMNMX.FTZ R0, R89, R0, !PT ;  /* 0x0000000059007209 */ /* 0x000fe40007810000 */
[----:B------:R-:W-:Y:S02]  /*1bc0*/  FSEL R43, R43, -INF , P3 ;  /* 0xff8000002b2b7808 */ /* 0x000fe40001800000 */
[----:B------:R-:W-:Y:S02]  /*1bd0*/  ISETP.GT.AND P3, PT, R3, 0x39, PT ;  /* 0x000000390300780c */ /* 0x000fe40003f64270 */
[----:B------:R-:W-:Y:S01]  /*1be0*/  FSEL R93, R52, -INF , P4 ;  /* 0xff800000345d7808 */ /* 0x000fe20002000000 */
[----:B------:R-:W-:Y:S01]  /*1bf0*/  IMAD.MOV.U32 R52, RZ, RZ, R87 ;  /* 0x000000ffff347224 */ /* 0x000fe200078e0057 */
[----:B------:R-:W-:-:S02]  /*1c00*/  FMNMX.FTZ R0, R91, R0, !PT ;  /* 0x000000005b007209 */ /* 0x000fc40007810000 */
[----:B------:R-:W-:Y:S01]  /*1c10*/  FSEL R45, R46, -INF , P2 ;  /* 0xff8000002e2d7808 */ /* 0x000fe20001000000 */
[----:B------:R-:W-:Y:S01]  /*1c20*/  IMAD.MOV.U32 R46, RZ, RZ, R87 ;  /* 0x000000ffff2e7224 */ /* 0x000fe200078e0057 */
[----:B------:R-:W-:Y:S02]  /*1c30*/  ISETP.GT.AND P2, PT, R3, 0x40, PT ;  /* 0x000000400300780c */ /* 0x000fe40003f44270 */
[----:B------:R-:W-:Y:S02]  /*1c40*/  FSEL R95, R53, -INF , P3 ;  /* 0xff800000355f7808 */ /* 0x000fe40001800000 */
[----:B------:R-:W-:Y:S02]  /*1c50*/  FMNMX.FTZ R0, R93, R0, !PT ;  /* 0x000000005d007209 */ /* 0x000fe40007810000 */
[----:B------:R-:W-:Y:S02]  /*1c60*/  FSEL R47, R47, -INF , P1 ;  /* 0xff8000002f2f7808 */ /* 0x000fe40000800000 */
[----:B------:R-:W-:-:S02]  /*1c70*/  ISETP.GT.AND P1, PT, R3, 0x41, PT ;  /* 0x000000410300780c */ /* 0x000fc40003f24270 */
[----:B------:R-:W-:Y:S01]  /*1c80*/  FSEL R97, R56, -INF , P2 ;  /* 0xff80000038617808 */ /* 0x000fe20001000000 */
[--C-:B------:R-:W-:Y:S01]  /*1c90*/  IMAD.MOV.U32 R56, RZ, RZ, R87.reuse ;  /* 0x000000ffff387224 */ /* 0x100fe200078e0057 */
[----:B------:R-:W-:Y:S02]  /*1ca0*/  FMNMX.FTZ R0, R95, R0, !PT ;  /* 0x000000005f007209 */ /* 0x000fe40007810000 */
[----:B------:R-:W-:Y:S01]  /*1cb0*/  FSEL R49, R50, -INF , P6 ;  /* 0xff80000032317808 */ /* 0x000fe20003000000 */
[----:B------:R-:W-:Y:S01]  /*1cc0*/  IMAD.MOV.U32 R50, RZ, RZ, R87 ;  /* 0x000000ffff327224 */ /* 0x000fe200078e0057 */
[----:B------:R-:W-:Y:S02]  /*1cd0*/  ISETP.GT.AND P6, PT, R3, 0x48, PT ;  /* 0x000000480300780c */ /* 0x000fe40003fc4270 */
[----:B------:R-:W-:Y:S02]  /*1ce0*/  FSEL R99, R57, -INF , P1 ;  /* 0xff80000039637808 */ /* 0x000fe40000800000 */
[----:B------:R-:W-:-:S02]  /*1cf0*/  FMNMX.FTZ R0, R97, R0, !PT ;  /* 0x0000000061007209 */ /* 0x000fc40007810000 */
[----:B------:R-:W-:Y:S02]  /*1d00*/  FSEL R51, R51, -INF , P5 ;  /* 0xff80000033337808 */ /* 0x000fe40002800000 */
[----:B------:R-:W-:Y:S02]  /*1d10*/  ISETP.GT.AND P5, PT, R3, 0x49, PT ;  /* 0x000000490300780c */ /* 0x000fe40003fa4270 */
[----:B------:R-:W-:Y:S01]  /*1d20*/  FSEL R101, R60, -INF , P6 ;  /* 0xff8000003c657808 */ /* 0x000fe20003000000 */
[--C-:B------:R-:W-:Y:S01]  /*1d30*/  IMAD.MOV.U32 R60, RZ, RZ, R87.reuse ;  /* 0x000000ffff3c7224 */ /* 0x100fe200078e0057 */
        /* <DEDUP_REMOVED lines=11> */
[----:B------:R-:W-:Y:S02]  /*1df0*/  FSEL R57, R58, -INF , P2 ;  /* 0xff8000003a397808 */ /* 0x000fe40001000000 */
[----:B------:R-:W-:Y:S02]  /*1e00*/  ISETP.GT.AND P2, PT, R3, 0x58, PT ;  /* 0x000000580300780c */ /* 0x000fe40003f44270 */
[----:B------:R-:W-:Y:S02]  /*1e10*/  FSEL R65, R65, -INF , P3 ;  /* 0xff80000041417808 */ /* 0x000fe40001800000 */
[----:B------:R-:W-:Y:S02]  /*1e20*/  FMNMX.FTZ R0, R103, R0, !PT ;  /* 0x0000000067007209 */ /* 0x000fe40007810000 */
[----:B------:R-:W-:Y:S02]  /*1e30*/  FSEL R59, R59, -INF , P1 ;  /* 0xff8000003b3b7808 */ /* 0x000fe40000800000 */
[----:B------:R-:W-:-:S02]  /*1e40*/  ISETP.GT.AND P1, PT, R3, 0x59, PT ;  /* 0x000000590300780c */ /* 0x000fc40003f24270 */
[----:B------:R-:W-:Y:S02]  /*1e50*/  FSEL R105, R68, -INF , P2 ;  /* 0xff80000044697808 */ /* 0x000fe40001000000 */
[----:B------:R-:W-:Y:S02]  /*1e60*/  FMNMX.FTZ R0, R65, R0, !PT ;  /* 0x0000000041007209 */ /* 0x000fe40007810000 */
[----:B------:R-:W-:Y:S02]  /*1e70*/  FSEL R69, R69, -INF , P1 ;  /* 0xff80000045457808 */ /* 0x000fe40000800000 */
[----:B------:R-:W-:Y:S02]  /*1e80*/  FMNMX.FTZ R0, R105, R0, !PT ;  /* 0x0000000069007209 */ /* 0x000fe40007810000 */
[----:B------:R-:W-:Y:S02]  /*1e90*/  FSEL R63, R63, -INF , P5 ;  /* 0xff8000003f3f7808 */ /* 0x000fe40002800000 */
[----:B------:R-:W-:Y:S01]  /*1ea0*/  FMNMX.FTZ R10, R69, R0, !PT ;  /* 0x00000000450a7209 */ /* 0x000fe20007810000 */
[----:B------:R-:W-:Y:S01]  /*1eb0*/  IMAD.U32 R0, RZ, RZ, UR4 ;  /* 0x00000004ff007e24 */ /* 0x000fe2000f8e00ff */
[----:B------:R-:W-:-:S02]  /*1ec0*/  FSEL R67, R67, -INF , P3 ;  /* 0xff80000043437808 */ /* 0x000fc40001800000 */
[----:B------:R-:W-:Y:S01]  /*1ed0*/  FSEL R71, R71, -INF , P1 ;  /* 0xff80000047477808 */ /* 0x000fe20000800000 */
[----:B------:R-:W0:Y:S01]  /*1ee0*/  SHFL.BFLY PT, R3, R10, 0x2, 0x1f ;  /* 0x0c401f000a037f89 */ /* 0x000e2200000e0000 */
[----:B------:R-:W-:Y:S02]  /*1ef0*/  R2UR UR4, R4 ;  /* 0x00000000040472ca */ /* 0x000fe400000e0000 */
[-C--:B------:R-:W-:Y:S02]  /*1f00*/  MOV R68, R87.reuse ;  /* 0x0000005700447202 */ /* 0x080fe40000000f00 */
[-C--:B------:R-:W-:Y:S02]  /*1f10*/  MOV R58, R87.reuse ;  /* 0x00000057003a7202 */ /* 0x080fe40000000f00 */
[-C--:B------:R-:W-:Y:S02]  /*1f20*/  MOV R48, R87.reuse ;  /* 0x0000005700307202 */ /* 0x080fe40000000f00 */
[----:B------:R-:W-:-:S05]  /*1f30*/  MOV R44, R87 ;  /* 0x00000057002c7202 */ /* 0x000fca0000000f00 */
[----:B------:R-:W-:-:S04]  /*1f40*/  UIADD3 UR4, UR4, 0x2a840, URZ ;  /* 0x0002a84004047890 */ /* 0x000fc8000fffe03f */
[----:B------:R-:W-:Y:S01]  /*1f50*/  UPRMT UR4, UR40, 0x654, UR4 ;  /* 0x0000065428047896 */ /* 0x000fe20008000004 */
[----:B0-----:R-:W-:-:S08]  /*1f60*/  FMNMX.FTZ R12, R10, R3, !PT ;  /* 0x000000030a0c7209 */ /* 0x001fd00007810000 */
[----:B------:R-:W-:Y:S01]  /*1f70*/  SYNCS.ARRIVE.TRANS64.RED.A1T0 RZ, [UR4], RZ ;  /* 0x000000ffffff79a7 */ /* 0x000fe20008100404 */
[----:B------:R-:W0:Y:S02]  /*1f80*/  SHFL.BFLY PT, R3, R12, 0x1, 0x1f ;  /* 0x0c201f000c037f89 */ /* 0x000e2400000e0000 */
[----:B0-----:R-:W-:-:S04]  /*1f90*/  FMNMX.FTZ R3, R12, R3, !PT ;  /* 0x000000030c037209 */ /* 0x001fc80007810000 */
[C---:B------:R-:W-:Y:S01]  /*1fa0*/  FSETP.NEU.FTZ.AND P0, PT, R3.reuse, -INF , PT ;  /* 0xff8000000300780b */ /* 0x040fe20003f1d000 */
[----:B------:R-:W-:-:S05]  /*1fb0*/  FMUL.FTZ R8, R3, R0 ;  /* 0x0000000003087220 */ /* 0x000fca0000410000 */
[----:B------:R-:W-:Y:S02]  /*1fc0*/  FSEL R14, R8, RZ, P0 ;  /* 0x000000ff080e7208 */ /* 0x000fe40000000000 */
[----:B------:R-:W-:Y:S02]  /*1fd0*/  FMNMX.FTZ R8, R9, R27, !PT ;  /* 0x0000001b09087209 */ /* 0x000fe40007810000 */
[----:B------:R-:W-:Y:S01]  /*1fe0*/  ISETP.NE.AND P0, PT, R20, RZ, PT ;  /* 0x000000ff1400720c */ /* 0x000fe20003f05270 */
[--C-:B------:R-:W-:Y:S01]  /*1ff0*/  FFMA.FTZ R13, R13, R0, -R14.reuse ;  /* 0x000000000d0d7223 */ /* 0x100fe2000001080e */
[----:B------:R-:W-:Y:S01]  /*2000*/  FMNMX.FTZ R8, R11, R8, !PT ;  /* 0x000000080b087209 */ /* 0x000fe20007810000 */
[-CC-:B------:R-:W-:Y:S01]  /*2010*/  FFMA.FTZ R21, R21, R0.reuse, -R14.reuse ;  /* 0x0000000015157223 */ /* 0x180fe2000001080e */
[--C-:B------:R-:W-:Y:S01]  /*2020*/  FFMA.FTZ R25, R25, R0, -R14.reuse ;  /* 0x0000000019197223 */ /* 0x100fe2000001080e */
[----:B------:R0:W-:Y:S01]  /*2030*/  MUFU.EX2 R138, R13 ;  /* 0x0000000d008a7308 */ /* 0x0001e20000000800 */
[----:B------:R-:W-:Y:S01]  /*2040*/  FMNMX.FTZ R8, R31, R8, !PT ;  /* 0x000000081f087209 */ /* 0x000fe20007810000 */
[-CC-:B------:R-:W-:Y:S01]  /*2050*/  FFMA.FTZ R5, R5, R0.reuse, -R14.reuse ;  /* 0x0000000005057223 */ /* 0x180fe2000001080e */
[-CC-:B------:R-:W-:Y:S01]  /*2060*/  FFMA.FTZ R29, R29, R0.reuse, -R14.reuse ;  /* 0x000000001d1d7223 */ /* 0x180fe2000001080e */
[--C-:B------:R-:W-:Y:S01]  /*2070*/  FFMA.FTZ R33, R33, R0, -R14.reuse ;  /* 0x0000000021217223 */ /* 0x100fe2000001080e */
[----:B------:R-:W-:Y:S01]  /*2080*/  FMNMX.FTZ R8, R15, R8, !PT ;  /* 0x000000080f087209 */ /* 0x000fe20007810000 */
[-CC-:B------:R-:W-:Y:S01]  /*2090*/  FFMA.FTZ R75, R75, R0.reuse, -R14.reuse ;  /* 0x000000004b4b7223 */ /* 0x180fe2000001080e */
[--C-:B------:R-:W-:Y:S01]  /*20a0*/  FFMA.FTZ R77, R77, R0, -R14.reuse ;  /* 0x000000004d4d7223 */ /* 0x100fe2000001080e */
[----:B------:R1:W-:Y:S01]  /*20b0*/  MUFU.EX2 R140, R21 ;  /* 0x00000015008c7308 */ /* 0x0003e20000000800 */
[----:B------:R-:W-:Y:S01]  /*20c0*/  FMNMX.FTZ R8, R35, R8, !PT ;  /* 0x0000000823087209 */ /* 0x000fe20007810000 */
[-CC-:B------:R-:W-:Y:S01]  /*20d0*/  FFMA.FTZ R79, R79, R0.reuse, -R14.reuse ;  /* 0x000000004f4f7223 */ /* 0x180fe2000001080e */
[----:B0-----:R-:W-:Y:S01]  /*20e0*/  FSEL R13, R62, -INF , P6 ;  /* 0xff8000003e0d7808 */ /* 0x001fe20003000000 */
[--C-:B------:R-:W-:Y:S01]  /*20f0*/  FFMA.FTZ R81, R81, R0, -R14.reuse ;  /* 0x0000000051517223 */ /* 0x100fe2000001080e */
[----:B------:R-:W-:Y:S01]  /*2100*/  FMNMX.FTZ R8, R37, R8, !PT ;  /* 0x0000000825087209 */ /* 0x000fe20007810000 */
[-CC-:B------:R-:W-:Y:S01]  /*2110*/  FFMA.FTZ R83, R83, R0.reuse, -R14.reuse ;  /* 0x0000000053537223 */ /* 0x180fe2000001080e */
[--C-:B------:R-:W-:Y:S01]  /*2120*/  FFMA.FTZ R85, R85, R0, -R14.reuse ;  /* 0x0000000055557223 */ /* 0x100fe2000001080e */
[----:B------:R0:W-:Y:S01]  /*2130*/  MUFU.EX2 R107, R25 ;  /* 0x00000019006b7308 */ /* 0x0001e20000000800 */
[----:B------:R-:W-:Y:S01]  /*2140*/  FMNMX.FTZ R8, R39, R8, !PT ;  /* 0x0000000827087209 */ /* 0x000fe20007810000 */
[-CC-:B------:R-:W-:Y:S01]  /*2150*/  FFMA.FTZ R89, R89, R0.reuse, -R14.reuse ;  /* 0x0000000059597223 */ /* 0x180fe2000001080e */
[----:B-1----:R-:W-:Y:S01]  /*2160*/  FSEL R21, R66, -INF , P4 ;  /* 0xff80000042157808 */ /* 0x002fe20002000000 */
[--C-:B------:R-:W-:Y:S01]  /*2170*/  FFMA.FTZ R91, R91, R0, -R14.reuse ;  /* 0x000000005b5b7223 */ /* 0x100fe2000001080e */
[----:B------:R-:W-:Y:S01]  /*2180*/  FMNMX.FTZ R8, R41, R8, !PT ;  /* 0x0000000829087209 */ /* 0x000fe20007810000 */
[-CC-:B------:R-:W-:Y:S01]  /*2190*/  FFMA.FTZ R93, R93, R0.reuse, -R14.reuse ;  /* 0x000000005d5d7223 */ /* 0x180fe2000001080e */
[--C-:B------:R-:W-:Y:S01]  /*21a0*/  FFMA.FTZ R95, R95, R0, -R14.reuse ;  /* 0x000000005f5f7223 */ /* 0x100fe2000001080e */
[----:B------:R-:W1:Y:S01]  /*21b0*/  MUFU.EX2 R136, R5 ;  /* 0x0000000500887308 */ /* 0x000e620000000800 */
[----:B------:R-:W-:Y:S01]  /*21c0*/  FMNMX.FTZ R8, R43, R8, !PT ;  /* 0x000000082b087209 */ /* 0x000fe20007810000 */
[-CC-:B------:R-:W-:Y:S01]  /*21d0*/  FFMA.FTZ R97, R97, R0.reuse, -R14.reuse ;  /* 0x0000000061617223 */ /* 0x180fe2000001080e */
[----:B0-----:R-:W-:Y:S01]  /*21e0*/  FSEL R25, R70, -INF , P2 ;  /* 0xff80000046197808 */ /* 0x001fe20001000000 */
[--C-:B------:R-:W-:Y:S01]  /*21f0*/  FFMA.FTZ R99, R99, R0, -R14.reuse ;  /* 0x0000000063637223 */ /* 0x100fe2000001080e */
[----:B------:R-:W-:Y:S01]  /*2200*/  FMNMX.FTZ R8, R45, R8, !PT ;  /* 0x000000082d087209 */ /* 0x000fe20007810000 */
[-CC-:B------:R-:W-:Y:S01]  /*2210*/  FFMA.FTZ R101, R101, R0.reuse, -R14.reuse ;  /* 0x0000000065657223 */ /* 0x180fe2000001080e */
[--C-:B------:R-:W-:Y:S01]  /*2220*/  FFMA.FTZ R61, R61, R0, -R14.reuse ;  /* 0x000000003d3d7223 */ /* 0x100fe2000001080e */
[----:B------:R-:W0:Y:S01]  /*2230*/  MUFU.EX2 R29, R29 ;  /* 0x0000001d001d7308 */ /* 0x000e220000000800 */
[----:B------:R-:W-:Y:S01]  /*2240*/  FMNMX.FTZ R8, R47, R8, !PT ;  /* 0x000000082f087209 */ /* 0x000fe20007810000 */
[-CC-:B------:R-:W-:Y:S01]  /*2250*/  FFMA.FTZ R103, R103, R0.reuse, -R14.reuse ;  /* 0x0000000067677223 */ /* 0x180fe2000001080e */
[-CC-:B------:R-:W-:Y:S01]  /*2260*/  FFMA.FTZ R65, R65, R0.reuse, -R14.reuse ;  /* 0x0000000041417223 */ /* 0x180fe2000001080e */
[--C-:B------:R-:W-:Y:S01]  /*2270*/  FFMA.FTZ R105, R105, R0, -R14.reuse ;  /* 0x0000000069697223 */ /* 0x100fe2000001080e */
[----:B------:R-:W-:Y:S01]  /*2280*/  FMNMX.FTZ R8, R49, R8, !PT ;  /* 0x0000000831087209 */ /* 0x000fe20007810000 */
[----:B------:R-:W-:Y:S01]  /*2290*/  FFMA.FTZ R14, R69, R0, -R14 ;  /* 0x00000000450e7223 */ /* 0x000fe2000001080e */
[--C-:B------:R-:W-:Y:S01]  /*22a0*/  IMAD.MOV.U32 R70, RZ, RZ, R87.reuse ;  /* 0x000000ffff467224 */ /* 0x100fe200078e0057 */
[----:B------:R-:W-:Y:S01]  /*22b0*/  MUFU.EX2 R33, R33 ;  /* 0x0000002100217308 */ /* 0x000fe20000000800 */
[----:B------:R-:W-:Y:S01]  /*22c0*/  FMNMX.FTZ R8, R51, R8, !PT ;  /* 0x0000000833087209 */ /* 0x000fe20007810000 */
[----:B------:R-:W-:-:S02]  /*22d0*/  IMAD.MOV.U32 R69, RZ, RZ, R87 ;  /* 0x000000ffff457224 */ /* 0x000fc400078e0057 */
[--C-:B------:R-:W-:Y:S01]  /*22e0*/  IMAD.MOV.U32 R66, RZ, RZ, R87.reuse ;  /* 0x000000ffff427224 */ /* 0x100fe200078e0057 */
[----:B------:R-:W-:Y:S01]  /*22f0*/  FMNMX.FTZ R8, R53, R8, !PT ;  /* 0x0000000835087209 */ /* 0x000fe20007810000 */
[----:B------:R-:W-:Y:S02]  /*2300*/  IMAD.MOV.U32 R62, RZ, RZ, R87 ;  /* 0x000000ffff3e7224 */ /* 0x000fe400078e0057 */
[----:B------:R-:W-:Y:S01]  /*2310*/  MUFU.EX2 R75, R75 ;  /* 0x0000004b004b7308 */ /* 0x000fe20000000800 */
[----:B------:R-:W-:-:S04]  /*2320*/  FMNMX.FTZ R8, R55, R8, !PT ;  /* 0x0000000837087209 */ /* 0x000fc80007810000 */
[----:B------:R-:W-:-:S03]  /*2330*/  FMNMX.FTZ R8, R57, R8, !PT ;  /* 0x0000000839087209 */ /* 0x000fc60007810000 */
[----:B------:R2:W-:Y:S01]  /*2340*/  MUFU.EX2 R142, R77 ;  /* 0x0000004d008e7308 */ /* 0x0005e20000000800 */
[----:B------:R-:W-:-:S04]  /*2350*/  FMNMX.FTZ R8, R59, R8, !PT ;  /* 0x000000083b087209 */ /* 0x000fc80007810000 */
[----:B------:R-:W-:-:S03]  /*2360*/  FMNMX.FTZ R8, R13, R8, !PT ;  /* 0x000000080d087209 */ /* 0x000fc60007810000 */
[----:B------:R-:W-:Y:S01]  /*2370*/  MUFU.EX2 R79, R79 ;  /* 0x0000004f004f7308 */ /* 0x000fe20000000800 */
[----:B------:R-:W-:Y:S01]  /*2380*/  FMNMX.FTZ R8, R63, R8, !PT ;  /* 0x000000083f087209 */ /* 0x000fe20007810000 */
[----:B--2---:R-:W-:-:S03]  /*2390*/  IMAD.MOV.U32 R77, RZ, RZ, R87 ;  /* 0x000000ffff4d7224 */ /* 0x004fc600078e0057 */
[----:B------:R-:W-:-:S03]  /*23a0*/  FMNMX.FTZ R8, R21, R8, !PT ;  /* 0x0000000815087209 */ /* 0x000fc60007810000 */
[----:B------:R2:W-:Y:S01]  /*23b0*/  MUFU.EX2 R144, R81 ;  /* 0x0000005100907308 */ /* 0x0005e20000000800 */
[----:B------:R-:W-:-:S04]  /*23c0*/  FMNMX.FTZ R8, R67, R8, !PT ;  /* 0x0000000843087209 */ /* 0x000fc80007810000 */
[----:B------:R-:W-:-:S03]  /*23d0*/  FMNMX.FTZ R8, R25, R8, !PT ;  /* 0x0000000819087209 */ /* 0x000fc60007810000 */
[----:B------:R-:W-:Y:S01]  /*23e0*/  MUFU.EX2 R83, R83 ;  /* 0x0000005300537308 */ /* 0x000fe20000000800 */
[----:B------:R-:W-:Y:S01]  /*23f0*/  FMNMX.FTZ R8, R71, R8, !PT ;  /* 0x0000000847087209 */ /* 0x000fe20007810000 */
[----:B--2---:R-:W-:-:S04]  /*2400*/  IMAD.MOV.U32 R81, RZ, RZ, R87 ;  /* 0x000000ffff517224 */ /* 0x004fc800078e0057 */
[----:B------:R-:W2:Y:S02]  /*2410*/  SHFL.BFLY PT, R5, R8, 0x2, 0x1f ;  /* 0x0c401f0008057f89 */ /* 0x000ea400000e0000 */
[----:B------:R3:W-:Y:S08]  /*2420*/  MUFU.EX2 R146, R85 ;  /* 0x0000005500927308 */ /* 0x0007f00000000800 */
[----:B------:R-:W-:Y:S01]  /*2430*/  MUFU.EX2 R89, R89 ;  /* 0x0000005900597308 */ /* 0x000fe20000000800 */
[----:B---3--:R-:W-:-:S07]  /*2440*/  IMAD.MOV.U32 R85, RZ, RZ, R87 ;  /* 0x000000ffff557224 */ /* 0x008fce00078e0057 */
[----:B------:R-:W-:Y:S01]  /*2450*/  MUFU.EX2 R148, R91 ;  /* 0x0000005b00947308 */ /* 0x000fe20000000800 */
[----:B--2---:R-:W-:-:S07]  /*2460*/  FMNMX.FTZ R10, R8, R5, !PT ;  /* 0x00000005080a7209 */ /* 0x004fce0007810000 */
[----:B------:R-:W-:Y:S01]  /*2470*/  MUFU.EX2 R93, R93 ;  /* 0x0000005d005d7308 */ /* 0x000fe20000000800 */
[----:B------:R-:W2:Y:S07]  /*2480*/  SHFL.BFLY PT, R5, R10, 0x1, 0x1f ;  /* 0x0c201f000a057f89 */ /* 0x000eae00000e0000 */
[----:B------:R-:W-:Y:S08]  /*2490*/  MUFU.EX2 R150, R95 ;  /* 0x0000005f00967308 */ /* 0x000ff00000000800 */
[----:B------:R-:W-:Y:S08]  /*24a0*/  MUFU.EX2 R97, R97 ;  /* 0x0000006100617308 */ /* 0x000ff00000000800 */
[----:B------:R-:W-:Y:S01]  /*24b0*/  MUFU.EX2 R152, R99 ;  /* 0x0000006300987308 */ /* 0x000fe20000000800 */
[----:B--2---:R-:W-:-:S04]  /*24c0*/  FMNMX.FTZ R5, R10, R5, !PT ;  /* 0x000000050a057209 */ /* 0x004fc80007810000 */
[C---:B------:R-:W-:Y:S01]  /*24d0*/  FSETP.NEU.FTZ.AND P1, PT, R5.reuse, -INF , PT ;  /* 0xff8000000500780b */ /* 0x040fe20003f3d000 */
[----:B------:R-:W-:Y:S02]  /*24e0*/  FMUL.FTZ R8, R5, R0 ;  /* 0x0000000005087220 */ /* 0x000fe40000410000 */
[----:B------:R-:W-:Y:S03]  /*24f0*/  MUFU.EX2 R101, R101 ;  /* 0x0000006500657308 */ /* 0x000fe60000000800 */
[----:B------:R-:W-:Y:S02]  /*2500*/  FSEL R8, R8, RZ, P1 ;  /* 0x000000ff08087208 */ /* 0x000fe40000800000 */
[----:B------:R-:W-:-:S03]  /*2510*/  ISETP.GE.AND P1, PT, R73, 0x61, PT ;  /* 0x000000614900780c */ /* 0x000fc60003f26270 */
[----:B------:R-:W-:Y:S01]  /*2520*/  MUFU.EX2 R154, R61 ;  /* 0x0000003d009a7308 */ /* 0x000fe20000000800 */
[-CC-:B------:R-:W-:Y:S01]  /*2530*/  FFMA.FTZ R9, R9, R0.reuse, -R8.reuse ;  /* 0x0000000009097223 */ /* 0x180fe20000010808 */
[-CC-:B------:R-:W-:Y:S01]  /*2540*/  FFMA.FTZ R27, R27, R0.reuse, -R8.reuse ;  /* 0x000000001b1b7223 */ /* 0x180fe20000010808 */
[-CC-:B------:R-:W-:Y:S01]  /*2550*/  FFMA.FTZ R11, R11, R0.reuse, -R8.reuse ;  /* 0x000000000b0b7223 */ /* 0x180fe20000010808 */
[-CC-:B------:R-:W-:Y:S01]  /*2560*/  FFMA.FTZ R31, R31, R0.reuse, -R8.reuse ;  /* 0x000000001f1f7223 */ /* 0x180fe20000010808 */
[-CC-:B------:R-:W-:Y:S01]  /*2570*/  FFMA.FTZ R15, R15, R0.reuse, -R8.reuse ;  /* 0x000000000f0f7223 */ /* 0x180fe20000010808 */
[-CC-:B------:R-:W-:Y:S01]  /*2580*/  FFMA.FTZ R35, R35, R0.reuse, -R8.reuse ;  /* 0x0000000023237223 */ /* 0x180fe20000010808 */
[-CC-:B------:R-:W-:Y:S01]  /*2590*/  FFMA.FTZ R37, R37, R0.reuse, -R8.reuse ;  /* 0x0000000025257223 */ /* 0x180fe20000010808 */
        /* <DEDUP_REMOVED lines=8> */
[----:B------:R1:W2:Y:S01]  /*2620*/  MUFU.EX2 R10, R27 ;  /* 0x0000001b000a7308 */ /* 0x0002a20000000800 */
[-CC-:B------:R-:W-:Y:S01]  /*2630*/  FFMA.FTZ R53, R53, R0.reuse, -R8.reuse ;  /* 0x0000000035357223 */ /* 0x180fe20000010808 */
[-CC-:B------:R-:W-:Y:S01]  /*2640*/  FFMA.FTZ R55, R55, R0.reuse, -R8.reuse ;  /* 0x0000000037377223 */ /* 0x180fe20000010808 */
[-CC-:B------:R-:W-:Y:S01]  /*2650*/  FFMA.FTZ R57, R57, R0.reuse, -R8.reuse ;  /* 0x0000000039397223 */ /* 0x180fe20000010808 */
[-CC-:B------:R-:W-:Y:S01]  /*2660*/  FFMA.FTZ R59, R59, R0.reuse, -R8.reuse ;  /* 0x000000003b3b7223 */ /* 0x180fe20000010808 */
[-CC-:B------:R-:W-:Y:S01]  /*2670*/  FFMA.FTZ R13, R13, R0.reuse, -R8.reuse ;  /* 0x000000000d0d7223 */ /* 0x180fe20000010808 */
[-CC-:B------:R-:W-:Y:S01]  /*2680*/  FFMA.FTZ R63, R63, R0.reuse, -R8.reuse ;  /* 0x000000003f3f7223 */ /* 0x180fe20000010808 */
[-CC-:B------:R-:W-:Y:S01]  /*2690*/  FFMA.FTZ R21, R21, R0.reuse, -R8.reuse ;  /* 0x0000000015157223 */ /* 0x180fe20000010808 */
[----:B------:R-:W3:Y:S01]  /*26a0*/  MUFU.EX2 R11, R11 ;  /* 0x0000000b000b7308 */ /* 0x000ee20000000800 */
[----:B-1----:R-:W-:Y:S01]  /*26b0*/  FADD.FTZ R27, R136, R107 ;  /* 0x0000006b881b7221 */ /* 0x002fe20000010000 */
[-CC-:B------:R-:W-:Y:S01]  /*26c0*/  FFMA.FTZ R67, R67, R0.reuse, -R8.reuse ;  /* 0x0000000043437223 */ /* 0x180fe20000010808 */
[-CC-:B------:R-:W-:Y:S01]  /*26d0*/  FFMA.FTZ R25, R25, R0.reuse, -R8.reuse ;  /* 0x0000000019197223 */ /* 0x180fe20000010808 */
[----:B------:R-:W-:Y:S01]  /*26e0*/  FFMA.FTZ R71, R71, R0, -R8 ;  /* 0x0000000047477223 */ /* 0x000fe20000010808 */
[----:B------:R-:W-:Y:S01]  /*26f0*/  FADD.FTZ R32, R138, R27 ;  /* 0x0000001b8a207221 */ /* 0x000fe20000010000 */
[C---:B0-----:R-:W-:Y:S01]  /*2700*/  F2FP.F16.F32.PACK_AB R138, R29.reuse, R138 ;  /* 0x0000008a1d8a723e */ /* 0x041fe200000000ff */
[----:B------:R-:W-:Y:S01]  /*2710*/  IMAD.MOV.U32 R61, RZ, RZ, R87 ;  /* 0x000000ffff3d7224 */ /* 0x000fe200078e0057 */
[----:B------:R0:W1:Y:S01]  /*2720*/  MUFU.EX2 R12, R31 ;  /* 0x0000001f000c7308 */ /* 0x0000620000000800 */
[----:B------:R-:W-:Y:S01]  /*2730*/  FADD.FTZ R27, R29, R32 ;  /* 0x000000201d1b7221 */ /* 0x000fe20000010000 */
[----:B--2---:R-:W-:Y:S01]  /*2740*/  FADD.FTZ R32, R9, R10 ;  /* 0x0000000a09207221 */ /* 0x004fe20000010000 */
[----:B------:R-:W-:-:S02]  /*2750*/  F2FP.F16.F32.PACK_AB R137, R10, R9 ;  /* 0x000000090a89723e */ /* 0x000fc400000000ff */
[----:B------:R-:W-:Y:S01]  /*2760*/  FADD.FTZ R34, R140, R27 ;  /* 0x0000001b8c227221 */ /* 0x000fe20000010000 */
[C---:B------:R-:W-:Y:S02]  /*2770*/  F2FP.F16.F32.PACK_AB R140, R33.reuse, R140 ;  /* 0x0000008c218c723e */ /* 0x040fe400000000ff */
[----:B------:R-:W2:Y:S01]  /*2780*/  MUFU.EX2 R15, R15 ;  /* 0x0000000f000f7308 */ /* 0x000ea20000000800 */
[----:B------:R-:W-:Y:S01]  /*2790*/  FADD.FTZ R34, R33, R34 ;  /* 0x0000002221227221 */ /* 0x000fe20000010000 */
[----:B---3--:R-:W-:Y:S01]  /*27a0*/  FADD.FTZ R27, R11, R32 ;  /* 0x000000200b1b7221 */ /* 0x008fe20000010000 */
[----:B------:R-:W-:Y:S01]  /*27b0*/  F2FP.F16.F32.PACK_AB R136, R107, R136 ;  /* 0x000000886b88723e */ /* 0x000fe200000000ff */
[----:B------:R-:W-:Y:S02]  /*27c0*/  IMAD.MOV.U32 R33, RZ, RZ, R87 ;  /* 0x000000ffff217224 */ /* 0x000fe400078e0057 */
[----:B0-----:R-:W-:Y:S01]  /*27d0*/  FADD.FTZ R31, R75, R34 ;  /* 0x000000224b1f7221 */ /* 0x001fe20000010000 */
[----:B------:R-:W-:Y:S01]  /*27e0*/  MOV R73, R87 ;  /* 0x0000005700497202 */ /* 0x000fe20000000f00 */
[----:B------:R0:W3:Y:S01]  /*27f0*/  MUFU.EX2 R20, R35 ;  /* 0x0000002300147308 */ /* 0x0000e20000000800 */
[----:B-1----:R-:W-:Y:S01]  /*2800*/  FADD.FTZ R34, R12, R27 ;  /* 0x0000001b0c227221 */ /* 0x002fe20000010000 */
[C---:B------:R-:W-:Y:S01]  /*2810*/  FADD.FTZ R36, R142.reuse, R31 ;  /* 0x0000001f8e247221 */ /* 0x040fe20000010000 */
[----:B------:R-:W-:Y:S01]  /*2820*/  F2FP.F16.F32.PACK_AB R142, R142, R75 ;  /* 0x0000004b8e8e723e */ /* 0x000fe200000000ff */
[----:B------:R-:W-:Y:S01]  /*2830*/  IMAD.MOV.U32 R75, RZ, RZ, R87 ;  /* 0x000000ffff4b7224 */ /* 0x000fe200078e0057 */
[----:B------:R-:W-:Y:S01]  /*2840*/  F2FP.F16.F32.PACK_AB R139, R12, R11 ;  /* 0x0000000b0c8b723e */ /* 0x000fe200000000ff */
[----:B------:R-:W-:Y:S01]  /*2850*/  FADD.FTZ R31, R79, R36 ;  /* 0x000000244f1f7221 */ /* 0x000fe20000010000 */
[----:B------:R-:W-:Y:S01]  /*2860*/  IMAD.MOV.U32 R11, RZ, RZ, 0x3f800000 ;  /* 0x3f800000ff0b7424 */ /* 0x000fe200078e00ff */
[----:B------:R-:W1:Y:S01]  /*2870*/  MUFU.EX2 R37, R37 ;  /* 0x0000002500257308 */ /* 0x000e620000000800 */
[----:B--2---:R-:W-:Y:S01]  /*2880*/  FADD.FTZ R27, R15, R34 ;  /* 0x000000220f1b7221 */ /* 0x004fe20000010000 */
[C---:B------:R-:W-:Y:S01]  /*2890*/  FADD.FTZ R36, R144.reuse, R31 ;  /* 0x0000001f90247221 */ /* 0x040fe20000010000 */
[----:B------:R-:W-:Y:S01]  /*28a0*/  F2FP.F16.F32.PACK_AB R144, R144, R79 ;  /* 0x0000004f9090723e */ /* 0x000fe200000000ff */
[----:B------:R-:W-:-:S02]  /*28b0*/  IMAD.MOV.U32 R79, RZ, RZ, R87 ;  /* 0x000000ffff4f7224 */ /* 0x000fc400078e0057 */
[----:B------:R-:W-:Y:S01]  /*28c0*/  FADD.FTZ R31, R83, R36 ;  /* 0x00000024531f7221 */ /* 0x000fe20000010000 */
[----:B0-----:R-:W-:Y:S01]  /*28d0*/  IMAD.MOV.U32 R35, RZ, RZ, R87 ;  /* 0x000000ffff237224 */ /* 0x001fe200078e0057 */
[----:B------:R0:W2:Y:S01]  /*28e0*/  MUFU.EX2 R24, R39 ;  /* 0x0000002700187308 */ /* 0x0000a20000000800 */
[----:B---3--:R-:W-:Y:S01]  /*28f0*/  FADD.FTZ R34, R20, R27 ;  /* 0x0000001b14227221 */ /* 0x008fe20000010000 */
[C---:B------:R-:W-:Y:S01]  /*2900*/  FADD.FTZ R36, R146.reuse, R31 ;  /* 0x0000001f92247221 */ /* 0x040fe20000010000 */
[----:B------:R-:W-:Y:S02]  /*2910*/  F2FP.F16.F32.PACK_AB R146, R146, R83 ;  /* 0x000000539292723e */ /* 0x000fe400000000ff */
[----:B------:R-:W-:Y:S01]  /*2920*/  F2FP.F16.F32.PACK_AB R141, R20, R15 ;  /* 0x0000000f148d723e */ /* 0x000fe200000000ff */
[----:B------:R-:W-:Y:S01]  /*2930*/  FADD.FTZ R31, R89, R36 ;  /* 0x00000024591f7221 */ /* 0x000fe20000010000 */
[----:B------:R-:W-:Y:S01]  /*2940*/  MOV R83, R87 ;  /* 0x0000005700537202 */ /* 0x000fe20000000f00 */
[----:B------:R-:W3:Y:S01]  /*2950*/  MUFU.EX2 R41, R41 ;  /* 0x0000002900297308 */ /* 0x000ee20000000800 */
[----:B-1----:R-:W-:Y:S01]  /*2960*/  FADD.FTZ R27, R37, R34 ;  /* 0x00000022251b7221 */ /* 0x002fe20000010000 */
[C---:B------:R-:W-:Y:S01]  /*2970*/  FADD.FTZ R36, R148.reuse, R31 ;  /* 0x0000001f94247221 */ /* 0x040fe20000010000 */
[----:B------:R-:W-:Y:S01]  /*2980*/  F2FP.F16.F32.PACK_AB R148, R148, R89 ;  /* 0x000000599494723e */ /* 0x000fe200000000ff */
[----:B0-----:R-:W-:-:S02]  /*2990*/  IMAD.MOV.U32 R39, RZ, RZ, R87 ;  /* 0x000000ffff277224 */ /* 0x001fc400078e0057 */
[----:B------:R-:W-:Y:S02]  /*29a0*/  FADD.FTZ R31, R93, R36 ;  /* 0x000000245d1f7221 */ /* 0x000fe40000010000 */
[----:B------:R0:W1:Y:S01]  /*29b0*/  MUFU.EX2 R26, R43 ;  /* 0x0000002b001a7308 */ /* 0x0000620000000800 */
[----:B--2---:R-:W-:Y:S01]  /*29c0*/  FADD.FTZ R34, R24, R27 ;  /* 0x0000001b18227221 */ /* 0x004fe20000010000 */
[----:B------:R-:W-:Y:S01]  /*29d0*/  FADD.FTZ R38, R150, R31 ;  /* 0x0000001f96267221 */ /* 0x000fe20000010000 */
[----:B------:R-:W-:Y:S01]  /*29e0*/  F2FP.F16.F32.PACK_AB R143, R24, R37 ;  /* 0x00000025188f723e */ /* 0x000fe200000000ff */
[--C-:B------:R-:W-:Y:S01]  /*29f0*/  IMAD.MOV.U32 R37, RZ, RZ, R87.reuse ;  /* 0x000000ffff257224 */ /* 0x100fe200078e0057 */
[----:B------:R-:W-:Y:S01]  /*2a00*/  F2FP.F16.F32.PACK_AB R150, R150, R93 ;  /* 0x0000005d9696723e */ /* 0x000fe200000000ff */
[----:B------:R-:W-:Y:S01]  /*2a10*/  FADD.FTZ R31, R97, R38 ;  /* 0x00000026611f7221 */ /* 0x000fe20000010000 */
[----:B------:R-:W-:Y:S01]  /*2a20*/  MOV R24, R87 ;  /* 0x0000005700187202 */ /* 0x000fe20000000f00 */
[----:B------:R-:W2:Y:S01]  /*2a30*/  MUFU.EX2 R45, R45 ;  /* 0x0000002d002d7308 */ /* 0x000ea20000000800 */
[----:B---3--:R-:W-:Y:S01]  /*2a40*/  FADD.FTZ R27, R41, R34 ;  /* 0x00000022291b7221 */ /* 0x008fe20000010000 */
[----:B0-----:R-:W-:-:S06]  /*2a50*/  IMAD.MOV.U32 R43, RZ, RZ, R87 ;  /* 0x000000ffff2b7224 */ /* 0x001fcc00078e0057 */
[----:B------:R0:W3:Y:S01]  /*2a60*/  MUFU.EX2 R28, R47 ;  /* 0x0000002f001c7308 */ /* 0x0000e20000000800 */
[C---:B-1----:R-:W-:Y:S01]  /*2a70*/  FADD.FTZ R34, R26.reuse, R27 ;  /* 0x0000001b1a227221 */ /* 0x042fe20000010000 */
[----:B------:R-:W-:Y:S01]  /*2a80*/  F2FP.F16.F32.PACK_AB R145, R26, R41 ;  /* 0x000000291a91723e */ /* 0x000fe200000000ff */
[--C-:B------:R-:W-:Y:S02]  /*2a90*/  IMAD.MOV.U32 R41, RZ, RZ, R87.reuse ;  /* 0x000000ffff297224 */ /* 0x100fe400078e0057 */
[----:B------:R-:W-:-:S03]  /*2aa0*/  IMAD.MOV.U32 R26, RZ, RZ, R87 ;  /* 0x000000ffff1a7224 */ /* 0x000fc600078e0057 */
[----:B------:R-:W1:Y:S01]  /*2ab0*/  MUFU.EX2 R49, R49 ;  /* 0x0000003100317308 */ /* 0x000e620000000800 */
[----:B--2---:R-:W-:Y:S01]  /*2ac0*/  FADD.FTZ R27, R45, R34 ;  /* 0x000000222d1b7221 */ /* 0x004fe20000010000 */
[----:B0-----:R-:W-:-:S06]  /*2ad0*/  IMAD.MOV.U32 R47, RZ, RZ, R87 ;  /* 0x000000ffff2f7224 */ /* 0x001fcc00078e0057 */
[----:B------:R0:W2:Y:S01]  /*2ae0*/  MUFU.EX2 R30, R51 ;  /* 0x00000033001e7308 */ /* 0x0000a20000000800 */
[C---:B---3--:R-:W-:Y:S01]  /*2af0*/  FADD.FTZ R36, R28.reuse, R27 ;  /* 0x0000001b1c247221 */ /* 0x048fe20000010000 */
[----:B------:R-:W-:Y:S01]  /*2b00*/  F2FP.F16.F32.PACK_AB R147, R28, R45 ;  /* 0x0000002d1c93723e */ /* 0x000fe200000000ff */
[----:B------:R-:W-:Y:S01]  /*2b10*/  IMAD.MOV.U32 R45, RZ, RZ, R87 ;  /* 0x000000ffff2d7224 */ /* 0x000fe200078e0057 */
[----:B------:R-:W-:-:S04]  /*2b20*/  MOV R28, R87 ;  /* 0x00000057001c7202 */ /* 0x000fc80000000f00 */
[----:B------:R-:W3:Y:S01]  /*2b30*/  MUFU.EX2 R53, R53 ;  /* 0x0000003500357308 */ /* 0x000ee20000000800 */
[----:B-1----:R-:W-:Y:S01]  /*2b40*/  FADD.FTZ R27, R49, R36 ;  /* 0x00000024311b7221 */ /* 0x002fe20000010000 */
[C---:B------:R-:W-:Y:S01]  /*2b50*/  FADD.FTZ R36, R152.reuse, R31 ;  /* 0x0000001f98247221 */ /* 0x040fe20000010000 */
[----:B------:R-:W-:Y:S01]  /*2b60*/  F2FP.F16.F32.PACK_AB R152, R152, R97 ;  /* 0x000000619898723e */ /* 0x000fe200000000ff */
[--C-:B0-----:R-:W-:Y:S02]  /*2b70*/  IMAD.MOV.U32 R51, RZ, RZ, R87.reuse ;  /* 0x000000ffff337224 */ /* 0x101fe400078e0057 */
[----:B------:R-:W-:Y:S01]  /*2b80*/  FADD.FTZ R29, R101, R36 ;  /* 0x00000024651d7221 */ /* 0x000fe20000010000 */
[----:B------:R-:W-:Y:S01]  /*2b90*/  IMAD.MOV.U32 R31, RZ, RZ, R87 ;  /* 0x000000ffff1f7224 */ /* 0x000fe200078e0057 */
[----:B------:R0:W1:Y:S01]  /*2ba0*/  MUFU.EX2 R32, R55 ;  /* 0x0000003700207308 */ /* 0x0000620000000800 */
[----:B--2---:R-:W-:Y:S01]  /*2bb0*/  FADD.FTZ R8, R30, R27 ;  /* 0x0000001b1e087221 */ /* 0x004fe20000010000 */
[----:B------:R-:W-:Y:S01]  /*2bc0*/  FADD.FTZ R38, R154, R29 ;  /* 0x0000001d9a267221 */ /* 0x000fe20000010000 */
[----:B------:R-:W-:Y:S01]  /*2bd0*/  F2FP.F16.F32.PACK_AB R149, R30, R49 ;  /* 0x000000311e95723e */ /* 0x000fe200000000ff */
[--C-:B------:R-:W-:Y:S01]  /*2be0*/  IMAD.MOV.U32 R49, RZ, RZ, R87.reuse ;  /* 0x000000ffff317224 */ /* 0x100fe200078e0057 */
[----:B------:R-:W-:Y:S01]  /*2bf0*/  F2FP.F16.F32.PACK_AB R154, R154, R101 ;  /* 0x000000659a9a723e */ /* 0x000fe200000000ff */
[----:B------:R-:W-:-:S02]  /*2c00*/  IMAD.MOV.U32 R30, RZ, RZ, R87 ;  /* 0x000000ffff1e7224 */ /* 0x000fc400078e0057 */
[----:B------:R-:W2:Y:S01]  /*2c10*/  MUFU.EX2 R57, R57 ;  /* 0x0000003900397308 */ /* 0x000ea20000000800 */
[----:B---3--:R-:W-:Y:S01]  /*2c20*/  FADD.FTZ R27, R53, R8 ;  /* 0x00000008351b7221 */ /* 0x008fe20000010000 */
[----:B0-----:R-:W-:-:S06]  /*2c30*/  IMAD.MOV.U32 R55, RZ, RZ, R87 ;  /* 0x000000ffff377224 */ /* 0x001fcc00078e0057 */
[----:B------:R-:W0:Y:S01]  /*2c40*/  MUFU.EX2 R103, R103 ;  /* 0x0000006700677308 */ /* 0x000e220000000800 */
[C---:B-1----:R-:W-:Y:S01]  /*2c50*/  FADD.FTZ R8, R32.reuse, R27 ;  /* 0x0000001b20087221 */ /* 0x042fe20000010000 */
[----:B------:R-:W-:Y:S02]  /*2c60*/  F2FP.F16.F32.PACK_AB R151, R32, R53 ;  /* 0x000000352097723e */ /* 0x000fe400000000ff */
[-C--:B------:R-:W-:Y:S02]  /*2c70*/  MOV R53, R87.reuse ;  /* 0x0000005700357202 */ /* 0x080fe40000000f00 */
[----:B------:R-:W-:Y:S02]  /*2c80*/  MOV R32, R87 ;  /* 0x0000005700207202 */ /* 0x000fe40000000f00 */
[----:B------:R1:W3:Y:S01]  /*2c90*/  MUFU.EX2 R4, R59 ;  /* 0x0000003b00047308 */ /* 0x0002e20000000800 */
[----:B--2---:R-:W-:-:S07]  /*2ca0*/  FADD.FTZ R27, R57, R8 ;  /* 0x00000008391b7221 */ /* 0x004fce0000010000 */
[----:B------:R2:W4:Y:S01]  /*2cb0*/  MUFU.EX2 R156, R65 ;  /* 0x00000041009c7308 */ /* 0x0005220000000800 */
[----:B0-----:R-:W-:Y:S01]  /*2cc0*/  FADD.FTZ R29, R103, R38 ;  /* 0x00000026671d7221 */ /* 0x001fe20000010000 */
[----:B-1----:R-:W-:-:S06]  /*2cd0*/  IMAD.MOV.U32 R59, RZ, RZ, R87 ;  /* 0x000000ffff3b7224 */ /* 0x002fcc00078e0057 */
[----:B------:R-:W0:Y:S01]  /*2ce0*/  MUFU.EX2 R13, R13 ;  /* 0x0000000d000d7308 */ /* 0x000e220000000800 */
[C---:B---3--:R-:W-:Y:S01]  /*2cf0*/  FADD.FTZ R8, R4.reuse, R27 ;  /* 0x0000001b04087221 */ /* 0x048fe20000010000 */
[----:B------:R-:W-:Y:S01]  /*2d00*/  F2FP.F16.F32.PACK_AB R153, R4, R57 ;  /* 0x000000390499723e */ /* 0x000fe200000000ff */
[--C-:B--2---:R-:W-:Y:S02]  /*2d10*/  IMAD.MOV.U32 R65, RZ, RZ, R87.reuse ;  /* 0x000000ffff417224 */ /* 0x104fe400078e0057 */
[----:B------:R-:W-:-:S03]  /*2d20*/  IMAD.MOV.U32 R57, RZ, RZ, R87 ;  /* 0x000000ffff397224 */ /* 0x000fc600078e0057 */
[----:B------:R-:W1:Y:S01]  /*2d30*/  MUFU.EX2 R105, R105 ;  /* 0x0000006900697308 */ /* 0x000e620000000800 */
[C---:B----4-:R-:W-:Y:S01]  /*2d40*/  FADD.FTZ R38, R156.reuse, R29 ;  /* 0x0000001d9c267221 */ /* 0x050fe20000010000 */
[----:B------:R-:W-:-:S06]  /*2d50*/  F2FP.F16.F32.PACK_AB R156, R156, R103 ;  /* 0x000000679c9c723e */ /* 0x000fcc00000000ff */
[----:B------:R2:W3:Y:S01]  /*2d60*/  MUFU.EX2 R34, R63 ;  /* 0x0000003f00227308 */ /* 0x0004e20000000800 */
[----:B0-----:R-:W-:-:S07]  /*2d70*/  FADD.FTZ R27, R13, R8 ;  /* 0x000000080d1b7221 */ /* 0x001fce0000010000 */
[----:B------:R-:W0:Y:S01]  /*2d80*/  MUFU.EX2 R21, R21 ;  /* 0x0000001500157308 */ /* 0x000e220000000800 */
[----:B-1----:R-:W-:Y:S01]  /*2d90*/  FADD.FTZ R29, R105, R38 ;  /* 0x00000026691d7221 */ /* 0x002fe20000010000 */
[----:B--2---:R-:W-:-:S06]  /*2da0*/  MOV R63, R87 ;  /* 0x00000057003f7202 */ /* 0x004fcc0000000f00 */
[----:B------:R1:W2:Y:S01]  /*2db0*/  MUFU.EX2 R36, R67 ;  /* 0x0000004300247308 */ /* 0x0002a20000000800 */
[C---:B---3--:R-:W-:Y:S01]  /*2dc0*/  FADD.FTZ R40, R34.reuse, R27 ;  /* 0x0000001b22287221 */ /* 0x048fe20000010000 */
[----:B------:R-:W-:Y:S01]  /*2dd0*/  F2FP.F16.F32.PACK_AB R155, R34, R13 ;  /* 0x0000000d229b723e */ /* 0x000fe200000000ff */
[--C-:B------:R-:W-:Y:S02]  /*2de0*/  IMAD.MOV.U32 R34, RZ, RZ, R87.reuse ;  /* 0x000000ffff227224 */ /* 0x100fe400078e0057 */
[----:B------:R-:W-:-:S03]  /*2df0*/  IMAD.MOV.U32 R27, RZ, RZ, R87 ;  /* 0x000000ffff1b7224 */ /* 0x000fc600078e0057 */
[----:B------:R-:W3:Y:S01]  /*2e00*/  MUFU.EX2 R25, R25 ;  /* 0x0000001900197308 */ /* 0x000ee20000000800 */
[----:B0-----:R-:W-:Y:S01]  /*2e10*/  FADD.FTZ R9, R21, R40 ;  /* 0x0000002815097221 */ /* 0x001fe20000010000 */
[----:B-1----:R-:W-:Y:S01]  /*2e20*/  IMAD.MOV.U32 R67, RZ, RZ, R87 ;  /* 0x000000ffff437224 */ /* 0x002fe200078e0057 */
[----:B------:R-:W-:-:S05]  /*2e30*/  MOV R40, R87 ;  /* 0x0000005700287202 */ /* 0x000fca0000000f00 */
[----:B------:R-:W0:Y:S01]  /*2e40*/  MUFU.EX2 R14, R14 ;  /* 0x0000000e000e7308 */ /* 0x000e220000000800 */
[C---:B--2---:R-:W-:Y:S01]  /*2e50*/  FADD.FTZ R10, R36.reuse, R9 ;  /* 0x00000009240a7221 */ /* 0x044fe20000010000 */
[----:B------:R-:W-:Y:S02]  /*2e60*/  F2FP.F16.F32.PACK_AB R157, R36, R21 ;  /* 0x00000015249d723e */ /* 0x000fe400000000ff */
[----:B------:R-:W-:-:S04]  /*2e70*/  MOV R36, R87 ;  /* 0x0000005700247202 */ /* 0x000fc80000000f00 */
[----:B------:R1:W2:Y:S01]  /*2e80*/  MUFU.EX2 R38, R71 ;  /* 0x0000004700267308 */ /* 0x0002a20000000800 */
[----:B---3--:R-:W-:Y:S01]  /*2e90*/  FADD.FTZ R9, R25, R10 ;  /* 0x0000000a19097221 */ /* 0x008fe20000010000 */
[C---:B0-----:R-:W-:Y:S01]  /*2ea0*/  FADD.FTZ R8, R14.reuse, R29 ;  /* 0x0000001d0e087221 */ /* 0x041fe20000010000 */
[----:B------:R-:W-:Y:S01]  /*2eb0*/  F2FP.F16.F32.PACK_AB R158, R14, R105 ;  /* 0x000000690e9e723e */ /* 0x000fe200000000ff */
[--C-:B-1----:R-:W-:Y:S02]  /*2ec0*/  IMAD.MOV.U32 R71, RZ, RZ, R87.reuse ;  /* 0x000000ffff477224 */ /* 0x102fe400078e0057 */
[----:B------:R-:W-:Y:S02]  /*2ed0*/  IMAD.MOV.U32 R29, RZ, RZ, R87 ;  /* 0x000000ffff1d7224 */ /* 0x000fe400078e0057 */
[C---:B--2---:R-:W-:Y:S01]  /*2ee0*/  FADD.FTZ R4, R38.reuse, R9 ;  /* 0x0000000926047221 */ /* 0x044fe20000010000 */
[----:B------:R-:W-:Y:S01]  /*2ef0*/  F2FP.F16.F32.PACK_AB R159, R38, R25 ;  /* 0x00000019269f723e */ /* 0x000fe200000000ff */
[--C-:B------:R-:W-:Y:S01]  /*2f00*/  IMAD.MOV.U32 R38, RZ, RZ, R87.reuse ;  /* 0x000000ffff267224 */ /* 0x100fe200078e0057 */
[----:B------:R-:W-:Y:S01]  /*2f10*/  MOV R9, 0x3f800000 ;  /* 0x3f80000000097802 */ /* 0x000fe20000000f00 */
[----:B------:R-:W-:Y:S01]  /*2f20*/  IMAD.MOV.U32 R25, RZ, RZ, R87 ;  /* 0x000000ffff197224 */ /* 0x000fe200078e0057 */
[----:B------:R-:W-:Y:S06]  /*2f30*/  @!P1 BRA `(.L_x_14) ;  /* 0x0000001c00b09947 */ /* 0x000fec0003800000 */
[----:B------:R-:W-:Y:S01]  /*2f40*/  VIADD R10, R88, 0xfffffffe ;  /* 0xfffffffe580a7836 */ /* 0x000fe20000000000 */
[----:B------:R-:W-:Y:S01]  /*2f50*/  MOV R9, 0x3f800000 ;  /* 0x3f80000000097802 */ /* 0x000fe20000000f00 */
[----:B------:R-:W-:Y:S01]  /*2f60*/  IMAD.MOV.U32 R12, RZ, RZ, R5 ;  /* 0x000000ffff0c7224 */ /* 0x000fe200078e0005 */
[----:B------:R-:W-:Y:S01]  /*2f70*/  CS2R R86, SRZ ;  /* 0x0000000000567805 */ /* 0x000fe2000001ff00 */
[----:B------:R-:W-:Y:S01]  /*2f80*/  IMAD.MOV.U32 R13, RZ, RZ, R3 ;  /* 0x000000ffff0d7224 */ /* 0x000fe200078e0003 */
[----:B------:R-:W-:Y:S02]  /*2f90*/  CS2R R82, SRZ ;  /* 0x0000000000527805 */ /* 0x000fe4000001ff00 */
[----:B------:R-:W-:Y:S02]  /*2fa0*/  CS2R R78, SRZ ;  /* 0x00000000004e7805 */ /* 0x000fe4000001ff00 */
[----:B------:R-:W-:Y:S02]  /*2fb0*/  CS2R R74, SRZ ;  /* 0x00000000004a7805 */ /* 0x000fe4000001ff00 */
[----:B------:R-:W-:-:S02]  /*2fc0*/  CS2R R70, SRZ ;  /* 0x0000000000467805 */ /* 0x000fc4000001ff00 */
[----:B------:R-:W-:Y:S02]  /*2fd0*/  CS2R R66, SRZ ;  /* 0x0000000000427805 */ /* 0x000fe4000001ff00 */
[----:B------:R-:W-:Y:S02]  /*2fe0*/  CS2R R62, SRZ ;  /* 0x00000000003e7805 */ /* 0x000fe4000001ff00 */
        /* <DEDUP_REMOVED lines=24> */
[----:B------:R-:W-:Y:S01]  /*3170*/  CS2R R24, SRZ ;  /* 0x0000000000187805 */ /* 0x000fe2000001ff00 */
[----:B------:R-:W-:Y:S01]  /*3180*/  UMOV UR4, UR39 ;  /* 0x0000002700047c82 */ /* 0x000fe20008000000 */
[----:B------:R-:W-:-:S05]  /*3190*/  UMOV UR5, UR38 ;  /* 0x0000002600057c82 */ /* 0x000fca0008000000 */
.L_x_25:
[----:B------:R-:W-:-:S04]  /*31a0*/  UISETP.NE.AND UP0, UPT, UR5, 0x1, UPT ;  /* 0x000000010500788c */ /* 0x000fc8000bf05270 */
[----:B------:R-:W-:-:S04]  /*31b0*/  USEL UR39, URZ, 0x1, UP0 ;  /* 0x000000013f277887 */ /* 0x000fc80008000000 */
[----:B------:R-:W-:Y:S01]  /*31c0*/  ULOP3.LUT UR39, UR4, UR39, URZ, 0x3c, !UPT ;  /* 0x0000002704277292 */ /* 0x000fe2000f8e3c3f */
[----:B------:R-:W-:Y:S11]  /*31d0*/  @!P0 BRA `(.L_x_15) ;  /* 0x0000000000048947 */ /* 0x000ff60003800000 */
[----:B------:R-:W-:Y:S01]  /*31e0*/  BPT.TRAP 0x1 ;  /* 0x000000040000795c */ /* 0x000fe20000300000 */
.L_x_15:
[----:B------:R-:W0:Y:S01]  /*31f0*/  S2UR UR11, SR_CgaCtaId ;  /* 0x00000000000b79c3 */ /* 0x000e220000008800 */
[----:B------:R-:W-:Y:S01]  /*3200*/  UIADD3 UR38, UR5, 0x1, URZ ;  /* 0x0000000105267890 */ /* 0x000fe2000fffe03f */
[----:B------:R-:W-:Y:S01]  /*3210*/  IMAD.U32 R0, RZ, RZ, UR39 ;  /* 0x00000027ff007e24 */ /* 0x000fe2000f8e00ff */
[----:B------:R-:W-:Y:S02]  /*3220*/  UMOV UR6, 0x400 ;  /* 0x0000040000067882 */ /* 0x000fe40000000000 */
[----:B------:R-:W-:Y:S02]  /*3230*/  UISETP.NE.AND UP0, UPT, UR38, 0x2, UPT ;  /* 0x000000022600788c */ /* 0x000fe4000bf05270 */
[----:B------:R-:W-:Y:S02]  /*3240*/  SHF.L.U32 R0, R0, 0x1f, RZ ;  /* 0x0000001f00007819 */ /* 0x000fe400000006ff */
[----:B------:R-:W-:Y:S02]  /*3250*/  USEL UR38, UR38, URZ, UP0 ;  /* 0x0000003f26267287 */ /* 0x000fe40008000000 */
[----:B0-----:R-:W-:-:S04]  /*3260*/  ULEA UR6, UR11, UR6, 0x18 ;  /* 0x000000060b067291 */ /* 0x001fc8000f8ec03f */
[----:B------:R-:W-:-:S09]  /*3270*/  ULEA UR7, UR38, UR6, 0x3 ;  /* 0x0000000626077291 */ /* 0x000fd2000f8e183f */
[----:B------:R0:W1:Y:S01]  /*3280*/  SYNCS.PHASECHK.TRANS64.TRYWAIT P1, [UR7+0x2a830], R0 ;  /* 0x02a83000ff0075a7 */ /* 0x0000620008020147 */
[----:B------:R-:W-:Y:S05]  /*3290*/  @!P0 BRA `(.L_x_16) ;  /* 0x0000000000048947 */ /* 0x000fea0003800000 */
[----:B------:R-:W-:Y:S01]  /*32a0*/  BPT.TRAP 0x1 ;  /* 0x000000040000795c */ /* 0x000fe20000300000 */
.L_x_16:
[----:B-1----:R-:W-:Y:S05]  /*32b0*/  @P1 BRA `(.L_x_17) ;  /* 0x0000000000081947 */ /* 0x002fea0003800000 */
[----:B------:R-:W1:Y:S02]  /*32c0*/  SYNCS.PHASECHK.TRANS64.TRYWAIT P1, [UR7+0x2a830], R0 ;  /* 0x02a83000ff0075a7 */ /* 0x000e640008020147 */
[----:B-1----:R-:W-:Y:S05]  /*32d0*/  @!P1 BRA `(.L_x_18) ;  /* 0x00000074002c9947 */ /* 0x002fea0003800000 */
.L_x_17:
[----:B------:R-:W-:Y:S01]  /*32e0*/  R2UR UR40, R6 ;  /* 0x00000000062872ca */ /* 0x000fe200000e0000 */
[----:B------:R-:W-:Y:S01]  /*32f0*/  UIMAD UR10, UR38, 0x900, UR60 ;  /* 0x00000900260a78a4 */ /* 0x000fe2000f8e023c */
[----:B------:R-:W-:Y:S01]  /*3300*/  R2UR UR41, R7 ;  /* 0x00000000072972ca */ /* 0x000fe200000e0000 */
[----:B------:R-:W-:Y:S01]  /*3310*/  WARPGROUP.ARRIVE ;  /* 0x00000000000079c5 */ /* 0x000fe20000000000 */
[----:B------:R-:W-:Y:S01]  /*3320*/  UMOV UR43, 0x40000040 ;  /* 0x40000040002b7882 */ /* 0x000fe20000000000 */
[----:B------:R-:W-:Y:S01]  /*3330*/  UIADD3 UR14, UR10, 0x302, URZ ;  /* 0x000003020a0e7890 */ /* 0x000fe2000fffe03f */
[-C--:B------:R-:W-:Y:S01]  /*3340*/  FMUL.FTZ R24, R24, R11.reuse ;  /* 0x0000000b18187220 */ /* 0x080fe20000410000 */
[----:B------:R-:W-:Y:S01]  /*3350*/  UMOV UR15, 0x40000040 ;  /* 0x40000040000f7882 */ /* 0x000fe20000000000 */
[----:B------:R-:W-:Y:S01]  /*3360*/  UMOV UR42, UR10 ;  /* 0x0000000a002a7c82 */ /* 0x000fe20008000000 */
[----:B------:R-:W-:Y:S01]  /*3370*/  UIADD3 UR18, UR10, 0x304, URZ ;  /* 0x000003040a127890 */ /* 0x000fe2000fffe03f */
[-C--:B------:R-:W-:Y:S01]  /*3380*/  FMUL.FTZ R25, R25, R11.reuse ;  /* 0x0000000b19197220 */ /* 0x080fe20000410000 */
[----:B------:R-:W-:Y:S01]  /*3390*/  UMOV UR19, 0x40000040 ;  /* 0x4000004000137882 */ /* 0x000fe20000000000 */
[----:B------:R-:W-:Y:S01]  /*33a0*/  UIADD3 UR22, UR10, 0x306, URZ ;  /* 0x000003060a167890 */ /* 0x000fe2000fffe03f */
[-C--:B------:R-:W-:Y:S01]  /*33b0*/  FMUL.FTZ R28, R28, R11.reuse ;  /* 0x0000000b1c1c7220 */ /* 0x080fe20000410000 */
[----:B------:R-:W-:Y:S01]  /*33c0*/  UMOV UR23, 0x40000040 ;  /* 0x4000004000177882 */ /* 0x000fe20000000000 */
[----:B------:R-:W-:Y:S01]  /*33d0*/  HGMMA.64x96x16.F32 R88, gdesc[UR40], RZ, !UPT, gsb0 ;  /* 0x01600000285879f0 */ /* 0x000fe2000c0008ff */
[----:B------:R-:W-:Y:S01]  /*33e0*/  UIADD3 UR42, UR10, 0x2, URZ ;  /* 0x000000020a2a7890 */ /* 0x000fe2000fffe03f */
[-C--:B------:R-:W-:Y:S01]  /*33f0*/  FMUL.FTZ R29, R29, R11.reuse ;  /* 0x0000000b1d1d7220 */ /* 0x080fe20000410000 */
[----:B------:R-:W-:Y:S01]  /*3400*/  UMOV UR40, UR56 ;  /* 0x0000003800287c82 */ /* 0x000fe20008000000 */
[----:B------:R-:W-:Y:S01]  /*3410*/  UMOV UR41, UR57 ;  /* 0x0000003900297c82 */ /* 0x000fe20008000000 */
[----:B------:R-:W-:Y:S01]  /*3420*/  UMOV UR43, 0x40000040 ;  /* 0x40000040002b7882 */ /* 0x000fe20000000000 */
[----:B------:R-:W-:Y:S01]  /*3430*/  UIADD3 UR26, UR10, 0x600, URZ ;  /* 0x000006000a1a7890 */ /* 0x000fe2000fffe03f */
[-C--:B------:R-:W-:Y:S01]  /*3440*/  FMUL.FTZ R32, R32, R11.reuse ;  /* 0x0000000b20207220 */ /* 0x080fe20000410000 */
[----:B------:R-:W-:Y:S01]  /*3450*/  UMOV UR27, 0x40000040 ;  /* 0x40000040001b7882 */ /* 0x000fe20000000000 */
[----:B------:R-:W-:Y:S01]  /*3460*/  UIADD3 UR30, UR10, 0x602, URZ ;  /* 0x000006020a1e7890 */ /* 0x000fe2000fffe03f */
[-C--:B------:R-:W-:Y:S01]  /*3470*/  FMUL.FTZ R33, R33, R11.reuse ;  /* 0x0000000b21217220 */ /* 0x080fe20000410000 */
[----:B------:R-:W-:Y:S01]  /*3480*/  UMOV UR31, 0x40000040 ;  /* 0x40000040001f7882 */ /* 0x000fe20000000000 */
[----:B------:R-:W-:Y:S01]  /*3490*/  UIADD3 UR34, UR10, 0x604, URZ ;  /* 0x000006040a227890 */ /* 0x000fe2000fffe03f */
[-C--:B------:R-:W-:Y:S01]  /*34a0*/  FMUL.FTZ R36, R36, R11.reuse ;  /* 0x0000000b24247220 */ /* 0x080fe20000410000 */
[----:B------:R-:W-:Y:S01]  /*34b0*/  UMOV UR35, 0x40000040 ;  /* 0x4000004000237882 */ /* 0x000fe20000000000 */
[-C--:B------:R-:W-:Y:S01]  /*34c0*/  FMUL.FTZ R37, R37, R11.reuse ;  /* 0x0000000b25257220 */ /* 0x080fe20000410000 */
        /* <DEDUP_REMOVED lines=23> */
[----:B------:R-:W-:Y:S01]  /*3640*/  FMUL.FTZ R85, R85, R11 ;  /* 0x0000000b55557220 */ /* 0x000fe20000410000 */
        /* <DEDUP_REMOVED lines=32> */
[----:B------:R-:W-:-:S02]  /*3850*/  WARPGROUP.DEPBAR.LE gsb0, 0x0 ;  /* 0x00008000000079c5 */ /* 0x000fc40000010000 */
[----:B------:R-:W-:-:S06]  /*3860*/  WARPGROUP.ARRIVE ;  /* 0x00000000000079c5 */ /* 0x000fcc0000000000 */
[----:B------:R-:W-:Y:S01]  /*3870*/  HGMMA.64x96x16.F32 R88, gdesc[UR40], R88, gsb0 ;  /* 0x01600000285879f0 */ /* 0x000fe20008000858 */
[----:B------:R-:W-:Y:S01]  /*3880*/  UIADD3 UR42, UR10, 0x4, URZ ;  /* 0x000000040a2a7890 */ /* 0x000fe2000fffe03f */
[----:B------:R-:W-:Y:S01]  /*3890*/  UMOV UR40, UR52 ;  /* 0x0000003400287c82 */ /* 0x000fe20008000000 */
[----:B------:R-:W-:Y:S01]  /*38a0*/  UMOV UR41, UR53 ;  /* 0x0000003500297c82 */ /* 0x000fe20008000000 */
[----:B------:R-:W-:Y:S01]  /*38b0*/  UMOV UR43, 0x40000040 ;  /* 0x40000040002b7882 */ /* 0x000fe20000000000 */
[----:B------:R-:W-:Y:S02]  /*38c0*/  WARPGROUP.DEPBAR.LE gsb0, 0x0 ;  /* 0x00008000000079c5 */ /* 0x000fe40000010000 */
        /* <DEDUP_REMOVED lines=44> */
.L_x_19:
[----:B------:R-:W-:Y:S01]  /*3b90*/  ULEA UR10, UR5, UR6, 0x3 ;  /* 0x00000006050a7291 */ /* 0x000fe2000f8e183f */
[----:B01----:R-:W-:-:S05]  /*3ba0*/  IMAD.U32 R0, RZ, RZ, UR4 ;  /* 0x00000004ff007e24 */ /* 0x003fca000f8e00ff */
[----:B------:R-:W-:-:S04]  /*3bb0*/  SHF.L.U32 R0, R0, 0x1f, RZ ;  /* 0x0000001f00007819 */ /* 0x000fc800000006ff */
[----:B------:R0:W1:Y:S01]  /*3bc0*/  SYNCS.PHASECHK.TRANS64.TRYWAIT P1, [UR10+0x2a850], R0 ;  /* 0x02a85000ff0075a7 */ /* 0x000062000802014a */
[----:B------:R-:W-:Y:S05]  /*3bd0*/  @!P0 BRA `(.L_x_20) ;  /* 0x0000000000048947 */ /* 0x000fea0003800000 */
[----:B------:R-:W-:Y:S01]  /*3be0*/  BPT.TRAP 0x1 ;  /* 0x000000040000795c */ /* 0x000fe20000300000 */
.L_x_20:
[----:B-1----:R-:W-:Y:S05]  /*3bf0*/  @P1 BRA `(.L_x_21) ;  /* 0x0000000000081947 */ /* 0x002fea0003800000 */
[----:B------:R-:W1:Y:S02]  /*3c00*/  SYNCS.PHASECHK.TRANS64.TRYWAIT P1, [UR10+0x2a850], R0 ;  /* 0x02a85000ff0075a7 */ /* 0x000e64000802014a */
[----:B-1----:R-:W-:Y:S05]  /*3c10*/  @!P1 BRA `(.L_x_22) ;  /* 0x0000006800f49947 */ /* 0x002fea0003800000 */
.L_x_21:
[----:B------:R-:W-:Y:S01]  /*3c20*/  UIADD3 UR6, UR6, 0x400, URZ ;  /* 0x0000040006067890 */ /* 0x000fe2000fffe03f */
[----:B------:R-:W-:Y:S01]  /*3c30*/  WARPGROUP.ARRIVE ;  /* 0x00000000000079c5 */ /* 0x000fe20000000000 */
[----:B------:R-:W-:Y:S02]  /*3c40*/  UMOV UR15, 0x40000040 ;  /* 0x40000040000f7882 */ /* 0x000fe40000000000 */
[----:B------:R-:W-:-:S04]  /*3c50*/  USHF.R.U32.HI UR6, URZ, 0x4, UR6 ;  /* 0x000000043f067899 */ /* 0x000fc80008011606 */
[----:B------:R-:W-:-:S04]  /*3c60*/  ULOP3.LUT UR6, UR6, 0x3fff, URZ, 0xc0, !UPT ;  /* 0x00003fff06067892 */ /* 0x000fc8000f8ec03f */
[----:B------:R-:W-:-:S04]  /*3c70*/  ULOP3.LUT UR4, UR6, 0x3000000, URZ, 0xfc, !UPT ;  /* 0x0300000006047892 */ /* 0x000fc8000f8efc3f */
[----:B------:R-:W-:-:S07]  /*3c80*/  UIMAD UR4, UR5, 0x600, UR4 ;  /* 0x00000600050478a4 */ /* 0x000fce000f8e0204 */
[----:B------:R-:W-:Y:S02]  /*3c90*/  UMOV UR14, UR4 ;  /* 0x00000004000e7c82 */ /* 0x000fe40008000000 */
[----:B------:R-:W-:Y:S01]  /*3ca0*/  HGMMA.64x128x16.F32 R24, R136, gdesc[UR12].tnspB, R24, gsb0 ;  /* 0x41e0000c88187df0 */ /* 0x000fe20008000818 */
[----:B------:R-:W-:Y:S01]  /*3cb0*/  UIADD3 UR14, UR4, 0x80, URZ ;  /* 0x00000080040e7890 */ /* 0x000fe2000fffe03f */
[----:B------:R-:W-:Y:S01]  /*3cc0*/  UMOV UR15, 0x40000040 ;  /* 0x40000040000f7882 */ /* 0x000fe20000000000 */
[----:B------:R-:W-:Y:S02]  /*3cd0*/  WARPGROUP.DEPBAR.LE gsb0, 0x0 ;  /* 0x00008000000079c5 */ /* 0x000fe40000010000 */
[----:B------:R-:W-:-:S07]  /*3ce0*/  WARPGROUP.ARRIVE ;  /* 0x00000000000079c5 */ /* 0x000fce0000000000 */
        /* <DEDUP_REMOVED lines=13> */
[----:B------:R-:W-:Y:S01]  /*3dc0*/  UIADD3 UR4, UR4, 0x280, URZ ;  /* 0x0000028004047890 */ /* 0x000fe2000fffe03f */
[----:B------:R-:W-:Y:S02]  /*3dd0*/  WARPGROUP.DEPBAR.LE gsb0, 0x0 ;  /* 0x00008000000079c5 */ /* 0x000fe40000010000 */
[----:B------:R-:W-:-:S06]  /*3de0*/  WARPGROUP.ARRIVE ;  /* 0x00000000000079c5 */ /* 0x000fcc0000000000 */
[----:B------:R-:W-:Y:S01]  /*3df0*/  HGMMA.64x128x16.F32 R24, R152, gdesc[UR12].tnspB, R24, gsb0 ;  /* 0x41e0000c98187df0 */ /* 0x000fe20008000818 */
[----:B------:R-:W-:Y:S01]  /*3e00*/  UMOV UR14, UR4 ;  /* 0x00000004000e7c82 */ /* 0x000fe20008000000 */
[----:B------:R-:W-:Y:S01]  /*3e10*/  UMOV UR15, 0x40000040 ;  /* 0x40000040000f7882 */ /* 0x000fe20000000000 */
[----:B------:R-:W-:Y:S02]  /*3e20*/  WARPGROUP.DEPBAR.LE gsb0, 0x0 ;  /* 0x00008000000079c5 */ /* 0x000fe40000010000 */
[----:B------:R-:W-:-:S07]  /*3e30*/  WARPGROUP.ARRIVE ;  /* 0x00000000000079c5 */ /* 0x000fce0000000000 */
[----:B------:R-:W-:Y:S03]  /*3e40*/  HGMMA.64x128x16.F32 R24, R156, gdesc[UR12].tnspB, R24, gsb0 ;  /* 0x41e0000c9c187df0 */ /* 0x000fe60008000818 */
[----:B------:R-:W-:Y:S02]  /*3e50*/  WARPGROUP.DEPBAR.LE gsb0, 0x0 ;  /* 0x00008000000079c5 */ /* 0x000fe40000010000 */
[----:B------:R-:W-:Y:S05]  /*3e60*/  @!P0 BRA `(.L_x_23) ;  /* 0x0000000000048947 */ /* 0x000fea0003800000 */
[----:B------:R-:W-:Y:S01]  /*3e70*/  BPT.TRAP 0x1 ;  /* 0x000000040000795c */ /* 0x000fe20000300000 */
.L_x_23:
[----:B01----:R-:W-:Y:S01]  /*3e80*/  FMNMX.FTZ R0, R88, R13, !PT ;  /* 0x0000000d58007209 */ /* 0x003fe20007810000 */
[----:B------:R-:W-:Y:S01]  /*3e90*/  UIADD3 UR7, UR7, 0x2a840, URZ ;  /* 0x0002a84007077890 */ /* 0x000fe2000fffe03f */
[----:B------:R-:W-:Y:S02]  /*3ea0*/  FMNMX.FTZ R14, R90, R12, !PT ;  /* 0x0000000c5a0e7209 */ /* 0x000fe40007810000 */
[----:B------:R-:W-:Y:S01]  /*3eb0*/  FMNMX.FTZ R3, R89, R0, !PT ;  /* 0x0000000059037209 */ /* 0x000fe20007810000 */
[----:B------:R-:W-:Y:S01]  /*3ec0*/  UPRMT UR7, UR11, 0x654, UR7 ;  /* 0x000006540b077896 */ /* 0x000fe20008000007 */
[----:B------:R-:W-:Y:S02]  /*3ed0*/  FMNMX.FTZ R5, R91, R14, !PT ;  /* 0x0000000e5b057209 */ /* 0x000fe40007810000 */
[----:B------:R-:W-:Y:S02]  /*3ee0*/  FMNMX.FTZ R0, R92, R3, !PT ;  /* 0x000000035c007209 */ /* 0x000fe40007810000 */
[----:B------:R-:W-:-:S02]  /*3ef0*/  FMNMX.FTZ R14, R94, R5, !PT ;  /* 0x000000055e0e7209 */ /* 0x000fc40007810000 */
[----:B------:R-:W-:Y:S02]  /*3f00*/  FMNMX.FTZ R3, R93, R0, !PT ;  /* 0x000000005d037209 */ /* 0x000fe40007810000 */
[----:B------:R-:W-:Y:S01]  /*3f10*/  FMNMX.FTZ R5, R95, R14, !PT ;  /* 0x0000000e5f057209 */ /* 0x000fe20007810000 */
[----:B------:R-:W-:Y:S01]  /*3f20*/  SYNCS.ARRIVE.TRANS64.RED.A1T0 RZ, [UR7], RZ ;  /* 0x000000ffffff79a7 */ /* 0x000fe20008100407 */
[----:B------:R-:W-:Y:S02]  /*3f30*/  FMNMX.FTZ R0, R96, R3, !PT ;  /* 0x0000000360007209 */ /* 0x000fe40007810000 */
[----:B------:R-:W-:Y:S02]  /*3f40*/  FMNMX.FTZ R14, R98, R5, !PT ;  /* 0x00000005620e7209 */ /* 0x000fe40007810000 */
[----:B------:R-:W-:Y:S02]  /*3f50*/  FMNMX.FTZ R3, R97, R0, !PT ;  /* 0x0000000061037209 */ /* 0x000fe40007810000 */
[----:B------:R-:W-:-:S02]  /*3f60*/  FMNMX.FTZ R5, R99, R14, !PT ;  /* 0x0000000e63057209 */ /* 0x000fc40007810000 */
[----:B------:R-:W-:Y:S02]  /*3f70*/  FMNMX.FTZ R0, R100, R3, !PT ;  /* 0x0000000364007209 */ /* 0x000fe40007810000 */
[----:B------:R-:W-:Y:S02]  /*3f80*/  FMNMX.FTZ R14, R102, R5, !PT ;  /* 0x00000005660e7209 */ /* 0x000fe40007810000 */
        /* <DEDUP_REMOVED lines=33> */
[----:B------:R-:W-:-:S03]  /*41a0*/  FMNMX.FTZ R14, R135, R14, !PT ;  /* 0x0000000e870e7209 */ /* 0x000fc60007810000 */
[----:B------:R-:W0:Y:S04]  /*41b0*/  SHFL.BFLY PT, R0, R9, 0x2, 0x1f ;  /* 0x0c401f0009007f89 */ /* 0x000e2800000e0000 */
[----:B------:R-:W1:Y:S01]  /*41c0*/  SHFL.BFLY PT, R3, R14, 0x2, 0x1f ;  /* 0x0c401f000e037f89 */ /* 0x000e6200000e0000 */
[----:B0-----:R-:W-:Y:S02]  /*41d0*/  FMNMX.FTZ R15, R9, R0, !PT ;  /* 0x00000000090f7209 */ /* 0x001fe40007810000 */
[----:B------:R-:W0:Y:S01]  /*41e0*/  LDC R0, c[0x0][0x988] ;  /* 0x00026200ff007b82 */ /* 0x000e220000000800 */
[----:B-1----:R-:W-:Y:S02]  /*41f0*/  FMNMX.FTZ R21, R14, R3, !PT ;  /* 0x000000030e157209 */ /* 0x002fe40007810000 */
[----:B------:R-:W1:Y:S04]  /*4200*/  SHFL.BFLY PT, R20, R15, 0x1, 0x1f ;  /* 0x0c201f000f147f89 */ /* 0x000e6800000e0000 */
[----:B------:R-:W2:Y:S01]  /*4210*/  SHFL.BFLY PT, R136, R21, 0x1, 0x1f ;  /* 0x0c201f0015887f89 */ /* 0x000ea200000e0000 */
[----:B-1----:R-:W-:-:S02]  /*4220*/  FMNMX.FTZ R3, R15, R20, !PT ;  /* 0x000000140f037209 */ /* 0x002fc40007810000 */
[----:B--2---:R-:W-:-:S03]  /*4230*/  FMNMX.FTZ R5, R21, R136, !PT ;  /* 0x0000008815057209 */ /* 0x004fc60007810000 */
[C---:B0-----:R-:W-:Y:S01]  /*4240*/  FMUL.FTZ R137, R3.reuse, R0 ;  /* 0x0000000003897220 */ /* 0x041fe20000410000 */
[----:B------:R-:W-:-:S03]  /*4250*/  FADD.FTZ R11, -R3, R13 ;  /* 0x0000000d030b7221 */ /* 0x000fc60000010100 */
[-CC-:B------:R-:W-:Y:S01]  /*4260*/  FFMA.FTZ R13, R89, R0.reuse, -R137.reuse ;  /* 0x00000000590d7223 */ /* 0x180fe20000010889 */
[-CC-:B------:R-:W-:Y:S01]  /*4270*/  FFMA.FTZ R89, R101, R0.reuse, -R137.reuse ;  /* 0x0000000065597223 */ /* 0x180fe20000010889 */
[-CC-:B------:R-:W-:Y:S01]  /*4280*/  FFMA.FTZ R101, R113, R0.reuse, -R137.reuse ;  /* 0x0000000071657223 */ /* 0x180fe20000010889 */
[-CC-:B------:R-:W-:Y:S01]  /*4290*/  FFMA.FTZ R113, R125, R0.reuse, -R137.reuse ;  /* 0x000000007d717223 */ /* 0x180fe20000010889 */
[C---:B------:R-:W-:Y:S01]  /*42a0*/  FADD.FTZ R9, -R5.reuse, R12 ;  /* 0x0000000c05097221 */ /* 0x040fe20000010100 */
[-C--:B------:R-:W-:Y:S01]  /*42b0*/  FMUL.FTZ R125, R5, R0.reuse ;  /* 0x00000000057d7220 */ /* 0x080fe20000410000 */
[-C--:B------:R-:W-:Y:S01]  /*42c0*/  FMUL.FTZ R11, R11, R0.reuse ;  /* 0x000000000b0b7220 */ /* 0x080fe20000410000 */
[-CC-:B------:R-:W-:Y:S01]  /*42d0*/  FFMA.FTZ R136, R88, R0.reuse, -R137.reuse ;  /* 0x0000000058887223 */ /* 0x180fe20000010889 */
[-C--:B------:R-:W-:Y:S01]  /*42e0*/  FMUL.FTZ R9, R9, R0.reuse ;  /* 0x0000000009097220 */ /* 0x080fe20000410000 */
[-CC-:B------:R-:W-:Y:S01]  /*42f0*/  FFMA.FTZ R15, R93, R0.reuse, -R137.reuse ;  /* 0x000000005d0f7223 */ /* 0x180fe20000010889 */
[-C--:B------:R-:W-:Y:S01]  /*4300*/  FFMA.FTZ R21, R97, R0.reuse, -R137 ;  /* 0x0000000061157223 */ /* 0x080fe20000010889 */
[-C--:B------:R-:W-:Y:S01]  /*4310*/  FFMA.FTZ R12, R90, R0.reuse, -R125 ;  /* 0x000000005a0c7223 */ /* 0x080fe2000001087d */
[-CC-:B------:R-:W-:Y:S01]  /*4320*/  FFMA.FTZ R93, R105, R0.reuse, -R137.reuse ;  /* 0x00000000695d7223 */ /* 0x180fe20000010889 */
        /* <DEDUP_REMOVED lines=15> */
[-C--:B------:R-:W-:Y:S01]  /*4420*/  FFMA.FTZ R121, R133, R0.reuse, -R137 ;  /* 0x0000000085797223 */ /* 0x080fe20000010889 */
        /* <DEDUP_REMOVED lines=17> */
[----:B------:R-:W0:Y:S01]  /*4540*/  MUFU.EX2 R136, R136 ;  /* 0x0000008800887308 */ /* 0x000e220000000800 */
[-CC-:B------:R-:W-:Y:S01]  /*4550*/  FFMA.FTZ R122, R122, R0.reuse, -R125.reuse ;  /* 0x000000007a7a7223 */ /* 0x180fe2000001087d */
[-CC-:B------:R-:W-:Y:S01]  /*4560*/  FFMA.FTZ R123, R123, R0.reuse, -R125.reuse ;  /* 0x000000007b7b7223 */ /* 0x180fe2000001087d */
[-CC-:B------:R-:W-:Y:S01]  /*4570*/  FFMA.FTZ R126, R126, R0.reuse, -R125.reuse ;  /* 0x000000007e7e7223 */ /* 0x180fe2000001087d */
[-CC-:B------:R-:W-:Y:S01]  /*4580*/  FFMA.FTZ R127, R127, R0.reuse, -R125.reuse ;  /* 0x000000007f7f7223 */ /* 0x180fe2000001087d */
[-CC-:B------:R-:W-:Y:S01]  /*4590*/  FFMA.FTZ R130, R130, R0.reuse, -R125.reuse ;  /* 0x0000000082827223 */ /* 0x180fe2000001087d */
[-CC-:B------:R-:W-:Y:S01]  /*45a0*/  FFMA.FTZ R131, R131, R0.reuse, -R125.reuse ;  /* 0x0000000083837223 */ /* 0x180fe2000001087d */
[-CC-:B------:R-:W-:Y:S01]  /*45b0*/  FFMA.FTZ R134, R134, R0.reuse, -R125.reuse ;  /* 0x0000000086867223 */ /* 0x180fe2000001087d */
[----:B------:R-:W1:Y:S01]  /*45c0*/  MUFU.EX2 R12, R12 ;  /* 0x0000000c000c7308 */ /* 0x000e620000000800 */
[----:B------:R-:W-:-:S07]  /*45d0*/  FFMA.FTZ R125, R135, R0, -R125 ;  /* 0x00000000877d7223 */ /* 0x000fce000001087d */
[----:B------:R-:W2:Y:S01]  /*45e0*/  MUFU.EX2 R13, R13 ;  /* 0x0000000d000d7308 */ /* 0x000ea20000000800 */
[----:B0-----:R-:W-:-:S07]  /*45f0*/  FFMA.FTZ R8, R11, R8, R136 ;  /* 0x000000080b087223 */ /* 0x001fce0000010088 */
[----:B------:R-:W0:Y:S01]  /*4600*/  MUFU.EX2 R137, R137 ;  /* 0x0000008900897308 */ /* 0x000e220000000800 */
[----:B-1----:R-:W-:-:S07]  /*4610*/  FFMA.FTZ R4, R9, R4, R12 ;  /* 0x0000000409047223 */ /* 0x002fce000001000c */
[----:B------:R-:W1:Y:S01]  /*4620*/  MUFU.EX2 R138, R138 ;  /* 0x0000008a008a7308 */ /* 0x000e620000000800 */
[----:B--2---:R-:W-:-:S07]  /*4630*/  FADD.FTZ R91, R13, R8 ;  /* 0x000000080d5b7221 */ /* 0x004fce0000010000 */
[----:B------:R-:W2:Y:S01]  /*4640*/  MUFU.EX2 R139, R139 ;  /* 0x0000008b008b7308 */ /* 0x000ea20000000800 */
[----:B0-----:R-:W-:-:S07]  /*4650*/  FADD.FTZ R4, R137, R4 ;  /* 0x0000000489047221 */ /* 0x001fce0000010000 */
[----:B------:R-:W0:Y:S01]  /*4660*/  MUFU.EX2 R15, R15 ;  /* 0x0000000f000f7308 */ /* 0x000e220000000800 */
[----:B-1----:R-:W-:-:S07]  /*4670*/  FADD.FTZ R8, R138, R91 ;  /* 0x0000005b8a087221 */ /* 0x002fce0000010000 */
        /* <DEDUP_REMOVED lines=81> */
[----:B0-----:R-:W-:Y:S01]  /*4b90*/  FADD.FTZ R4, R159, R4 ;  /* 0x000000049f047221 */ /* 0x001fe20000010000 */
[----:B-1----:R-:W-:-:S03]  /*4ba0*/  FADD.FTZ R8, R121, R8 ;  /* 0x0000000879087221 */ /* 0x002fc60000010000 */
[----:B--2---:R-:W-:Y:S01]  /*4bb0*/  FADD.FTZ R4, R125, R4 ;  /* 0x000000047d047221 */ /* 0x004fe20000010000 */
[----:B------:R-:W-:Y:S06]  /*4bc0*/  @!P0 BRA `(.L_x_24) ;  /* 0x0000000000048947 */ /* 0x000fec0003800000 */
[----:B------:R-:W-:Y:S01]  /*4bd0*/  BPT.TRAP 0x1 ;  /* 0x000000040000795c */ /* 0x000fe20000300000 */
.L_x_24:
[----:B------:R-:W-:Y:S01]  /*4be0*/  UIADD3 UR10, UR10, 0x2a860, URZ ;  /* 0x0002a8600a0a7890 */ /* 0x000fe2000fffe03f */
[C---:B------:R-:W-:Y:S01]  /*4bf0*/  ISETP.GT.AND P1, PT, R10.reuse, RZ, PT ;  /* 0x000000ff0a00720c */ /* 0x040fe20003f24270 */
[----:B------:R-:W-:Y:S01]  /*4c00*/  UMOV UR4, UR39 ;  /* 0x0000002700047c82 */ /* 0x000fe20008000000 */
[----:B------:R-:W-:Y:S01]  /*4c10*/  UMOV UR5, UR38 ;  /* 0x0000002600057c82 */ /* 0x000fe20008000000 */
[----:B------:R-:W-:Y:S01]  /*4c20*/  UPRMT UR10, UR11, 0x654, UR10 ;  /* 0x000006540b0a7896 */ /* 0x000fe2000800000a */
[----:B------:R-:W-:Y:S01]  /*4c30*/  F2FP.F16.F32.PACK_AB R136, R13, R136 ;  /* 0x000000880d88723e */ /* 0x000fe200000000ff */
[----:B------:R-:W-:Y:S01]  /*4c40*/  VIADD R10, R10, 0xffffffff ;  /* 0xffffffff0a0a7836 */ /* 0x000fe20000000000 */
[----:B------:R-:W-:Y:S01]  /*4c50*/  F2FP.F16.F32.PACK_AB R137, R137, R12 ;  /* 0x0000000c8989723e */ /* 0x000fe200000000ff */
[----:B------:R-:W-:Y:S01]  /*4c60*/  IMAD.MOV.U32 R13, RZ, RZ, R3 ;  /* 0x000000ffff0d7224 */ /* 0x000fe200078e0003 */
[----:B------:R-:W-:Y:S02]  /*4c70*/  F2FP.F16.F32.PACK_AB R138, R15, R138 ;  /* 0x0000008a0f8a723e */ /* 0x000fe400000000ff */
[----:B------:R-:W-:-:S02]  /*4c80*/  F2FP.F16.F32.PACK_AB R139, R95, R139 ;  /* 0x0000008b5f8b723e */ /* 0x000fc400000000ff */
[----:B------:R-:W-:Y:S01]  /*4c90*/  SYNCS.ARRIVE.TRANS64.RED.A1T0 RZ, [UR10], RZ ;  /* 0x000000ffffff79a7 */ /* 0x000fe2000810040a */
[----:B------:R-:W-:Y:S02]  /*4ca0*/  F2FP.F16.F32.PACK_AB R140, R21, R140 ;  /* 0x0000008c158c723e */ /* 0x000fe400000000ff */
[----:B------:R-:W-:Y:S02]  /*4cb0*/  F2FP.F16.F32.PACK_AB R141, R99, R141 ;  /* 0x0000008d638d723e */ /* 0x000fe400000000ff */
[----:B------:R-:W-:Y:S02]  /*4cc0*/  F2FP.F16.F32.PACK_AB R142, R89, R142 ;  /* 0x0000008e598e723e */ /* 0x000fe400000000ff */
[----:B------:R-:W-:Y:S02]  /*4cd0*/  F2FP.F16.F32.PACK_AB R143, R103, R143 ;  /* 0x0000008f678f723e */ /* 0x000fe400000000ff */
[----:B------:R-:W-:Y:S02]  /*4ce0*/  F2FP.F16.F32.PACK_AB R144, R93, R144 ;  /* 0x000000905d90723e */ /* 0x000fe400000000ff */
[----:B------:R-:W-:-:S02]  /*4cf0*/  F2FP.F16.F32.PACK_AB R145, R107, R145 ;  /* 0x000000916b91723e */ /* 0x000fc400000000ff */
        /* <DEDUP_REMOVED lines=14> */
[----:B------:R-:W-:Y:S01]  /*4de0*/  MOV R12, R5 ;  /* 0x00000005000c7202 */ /* 0x000fe20000000f00 */
[----:B------:R-:W-:Y:S06]  /*4df0*/  @P1 BRA `(.L_x_25) ;  /* 0xffffffe000e81947 */ /* 0x000fec000383ffff */
.L_x_14:
[----:B------:R-:W-:Y:S06]  /*4e00*/  BAR.ARV 0x8, 0x180 ;  /* 0x0206000000007b1d */ /* 0x000fec0000002000 */
        /* <DEDUP_REMOVED lines=64> */
[----:B------:R-:W-:Y:S06]  /*5210*/  @!P0 BRA `(.L_x_26) ;  /* 0x0000000000048947 */ /* 0x000fec0003800000 */
[----:B------:R-:W-:Y:S01]  /*5220*/  BPT.TRAP 0x1 ;  /* 0x000000040000795c */ /* 0x000fe20000300000 */
.L_x_26:
[----:B------:R-:W0:Y:S01]  /*5230*/  S2UR UR13, SR_CgaCtaId ;  /* 0x00000000000d79c3 */ /* 0x000e220000008800 */
[----:B------:R-:W-:Y:S01]  /*5240*/  UMOV UR4, 0x400 ;  /* 0x0000040000047882 */ /* 0x000fe20000000000 */
[----:B------:R-:W-:-:S05]  /*5250*/  IMAD.U32 R6, RZ, RZ, UR39 ;  /* 0x00000027ff067e24 */ /* 0x000fca000f8e00ff */
[----:B------:R-:W-:Y:S01]  /*5260*/  SHF.L.U32 R6, R6, 0x1f, RZ ;  /* 0x0000001f06067819 */ /* 0x000fe200000006ff */
[----:B0-----:R-:W-:-:S04]  /*5270*/  ULEA UR4, UR13, UR4, 0x18 ;  /* 0x000000040d047291 */ /* 0x001fc8000f8ec03f */
[----:B------:R-:W-:-:S09]  /*5280*/  ULEA UR10, UR38, UR4, 0x3 ;  /* 0x00000004260a7291 */ /* 0x000fd2000f8e183f */
[----:B------:R0:W1:Y:S01]  /*5290*/  SYNCS.PHASECHK.TRANS64.TRYWAIT P1, [UR10+0x2a850], R6 ;  /* 0x02a85006ff0075a7 */ /* 0x000062000802014a */
[----:B------:R-:W-:Y:S05]  /*52a0*/  @!P0 BRA `(.L_x_27) ;  /* 0x0000000000048947 */ /* 0x000fea0003800000 */
[----:B------:R-:W-:Y:S01]  /*52b0*/  BPT.TRAP 0x1 ;  /* 0x000000040000795c */ /* 0x000fe20000300000 */
.L_x_27:
[----:B-1----:R-:W-:Y:S05]  /*52c0*/  @P1 BRA `(.L_x_28) ;  /* 0x0000000000081947 */ /* 0x002fea0003800000 */
[----:B------:R-:W1:Y:S02]  /*52d0*/  SYNCS.PHASECHK.TRANS64.TRYWAIT P1, [UR10+0x2a850], R6 ;  /* 0x02a85006ff0075a7 */ /* 0x000e64000802014a */
[----:B-1----:R-:W-:Y:S05]  /*52e0*/  @!P1 BRA `(.L_x_29) ;  /* 0x0000005400589947 */ /* 0x002fea0003800000 */
.L_x_28:
[----:B------:R-:W-:Y:S01]  /*52f0*/  UIADD3 UR5, UR4, 0x400, URZ ;  /* 0x0000040004057890 */ /* 0x000fe2000fffe03f */
[----:B------:R-:W-:Y:S01]  /*5300*/  WARPGROUP.ARRIVE ;  /* 0x00000000000079c5 */ /* 0x000fe20000000000 */
[----:B------:R-:W-:Y:S01]  /*5310*/  UMOV UR7, 0x40000040 ;  /* 0x4000004000077882 */ /* 0x000fe20000000000 */
[----:B------:R-:W-:Y:S01]  /*5320*/  UMOV UR15, 0x40000040 ;  /* 0x40000040000f7882 */ /* 0x000fe20000000000 */
[----:B------:R-:W-:Y:S01]  /*5330*/  USHF.R.U32.HI UR5, URZ, 0x4, UR5 ;  /* 0x000000043f057899 */ /* 0x000fe20008011605 */
[----:B-1----:R-:W1:Y:S01]  /*5340*/  SHFL.BFLY PT, R7, R8, 0x2, 0x1f ;  /* 0x0c401f0008077f89 */ /* 0x002e6200000e0000 */
[----:B------:R-:W-:Y:S02]  /*5350*/  IMAD.MOV.U32 R89, RZ, RZ, -0x800000 ;  /* 0xff800000ff597424 */ /* 0x000fe400078e00ff */
[----:B------:R-:W-:Y:S01]  /*5360*/  ULOP3.LUT UR5, UR5, 0x3fff, URZ, 0xc0, !UPT ;  /* 0x00003fff05057892 */ /* 0x000fe2000f8ec03f */
[----:B------:R-:W2:Y:S01]  /*5370*/  SHFL.BFLY PT, R9, R4, 0x2, 0x1f ;  /* 0x0c401f0004097f89 */ /* 0x000ea200000e0000 */
[----:B------:R-:W-:-:S02]  /*5380*/  IMAD.MOV.U32 R88, RZ, RZ, -0x800000 ;  /* 0xff800000ff587424 */ /* 0x000fc400078e00ff */
[----:B------:R-:W-:-:S04]  /*5390*/  ULOP3.LUT UR5, UR5, 0x3000000, URZ, 0xfc, !UPT ;  /* 0x0300000005057892 */ /* 0x000fc8000f8efc3f */
[----:B------:R-:W-:-:S04]  /*53a0*/  UIMAD UR6, UR38, 0x600, UR5 ;  /* 0x00000600260678a4 */ /* 0x000fc8000f8e0205 */
[----:B------:R-:W-:-:S05]  /*53b0*/  UIADD3 UR8, UR6, 0x80, URZ ;  /* 0x0000008006087890 */ /* 0x000fca000fffe03f */
[----:B------:R-:W-:Y:S01]  /*53c0*/  HGMMA.64x128x16.F32 R24, R136, gdesc[UR4].tnspB, R24, gsb0 ;  /* 0x41e0000488187df0 */ /* 0x000fe20008000818 */
[----:B------:R-:W-:Y:S01]  /*53d0*/  UMOV UR7, 0x40000040 ;  /* 0x4000004000077882 */ /* 0x000fe20000000000 */
[----:B------:R-:W-:Y:S01]  /*53e0*/  UMOV UR14, UR8 ;  /* 0x00000008000e7c82 */ /* 0x000fe20008000000 */
[----:B------:R-:W-:Y:S01]  /*53f0*/  UIADD3 UR8, UR6, 0x100, URZ ;  /* 0x0000010006087890 */ /* 0x000fe2000fffe03f */
[----:B-1----:R-:W-:Y:S01]  /*5400*/  FADD.FTZ R7, R7, R8 ;  /* 0x0000000807077221 */ /* 0x002fe20000010000 */
[----:B--2---:R-:W-:-:S04]  /*5410*/  FADD.FTZ R9, R9, R4 ;  /* 0x0000000409097221 */ /* 0x004fc80000010000 */
[----:B0-----:R-:W0:Y:S01]  /*5420*/  SHFL.BFLY PT, R6, R7, 0x1, 0x1f ;  /* 0x0c201f0007067f89 */ /* 0x001e2200000e0000 */
[----:B------:R-:W-:-:S03]  /*5430*/  IMAD.MOV.U32 R4, RZ, RZ, RZ ;  /* 0x000000ffff047224 */ /* 0x000fc600078e00ff */
[----:B------:R-:W1:Y:S01]  /*5440*/  SHFL.BFLY PT, R10, R9, 0x1, 0x1f ;  /* 0x0c201f00090a7f89 */ /* 0x000e6200000e0000 */
[----:B0-----:R-:W-:Y:S01]  /*5450*/  FADD.FTZ R12, R7, R6 ;  /* 0x00000006070c7221 */ /* 0x001fe20000010000 */
[----:B-1----:R-:W-:-:S04]  /*5460*/  FADD.FTZ R13, R9, R10 ;  /* 0x0000000a090d7221 */ /* 0x002fc80000010000 */
[----:B------:R-:W-:Y:S02]  /*5470*/  FSETP.NE.FTZ.AND P1, PT, R12, RZ, PT ;  /* 0x000000ff0c00720b */ /* 0x000fe40003f35000 */
[----:B------:R-:W-:Y:S02]  /*5480*/  MOV R10, RZ ;  /* 0x000000ff000a7202 */ /* 0x000fe40000000f00 */
[----:B------:R-:W-:-:S09]  /*5490*/  FSETP.NE.FTZ.AND P2, PT, R13, RZ, PT ;  /* 0x000000ff0d00720b */ /* 0x000fd20003f55000 */
[----:B------:R-:W0:Y:S01]  /*54a0*/  @P1 MUFU.LG2 R8, R12 ;  /* 0x0000000c00081308 */ /* 0x000e220000000c00 */
[----:B------:R-:W-:-:S03]  /*54b0*/  @P1 FMUL.FTZ R6, R0, 0.69314718246459960938 ;  /* 0x3f31721800061820 */ /* 0x000fc60000410000 */
[----:B------:R-:W-:-:S04]  /*54c0*/  @P2 FMUL.FTZ R9, R0, 0.69314718246459960938 ;  /* 0x3f31721800092820 */ /* 0x000fc80000410000 */
[----:B------:R-:W1:Y:S08]  /*54d0*/  @P2 MUFU.LG2 R11, R13 ;  /* 0x0000000d000b2308 */ /* 0x000e700000000c00 */
[----:B------:R2:W3:Y:S01]  /*54e0*/  @P1 MUFU.RCP R4, R12 ;  /* 0x0000000c00041308 */ /* 0x0004e20000001000 */
[----:B0-----:R-:W-:-:S04]  /*54f0*/  @P1 FMUL.FTZ R7, R8, 0.69314718246459960938 ;  /* 0x3f31721808071820 */ /* 0x001fc80000410000 */
[----:B------:R-:W-:-:S03]  /*5500*/  @P1 FFMA.FTZ R89, R6, R3, R7 ;  /* 0x0000000306591223 */ /* 0x000fc60000010007 */
[----:B------:R2:W0:Y:S01]  /*5510*/  @P2 MUFU.RCP R10, R13 ;  /* 0x0000000d000a2308 */ /* 0x0004220000001000 */
[----:B-1----:R-:W-:-:S04]  /*5520*/  @P2 FMUL.FTZ R0, R11, 0.69314718246459960938 ;  /* 0x3f3172180b002820 */ /* 0x002fc80000410000 */
[----:B------:R-:W-:Y:S01]  /*5530*/  @P2 FFMA.FTZ R88, R9, R5, R0 ;  /* 0x0000000509582223 */ /* 0x000fe20000010000 */
[----:B------:R-:W-:Y:S02]  /*5540*/  WARPGROUP.DEPBAR.LE gsb0, 0x0 ;  /* 0x00008000000079c5 */ /* 0x000fe40000010000 */
[----:B------:R-:W-:-:S06]  /*5550*/  WARPGROUP.ARRIVE ;  /* 0x00000000000079c5 */ /* 0x000fcc0000000000 */
[----:B------:R-:W-:Y:S01]  /*5560*/  HGMMA.64x128x16.F32 R24, R140, gdesc[UR12].tnspB, R24, gsb0 ;  /* 0x41e0000c8c187df0 */ /* 0x000fe20008000818 */
[----:B------:R-:W-:Y:S01]  /*5570*/  UMOV UR14, UR8 ;  /* 0x00000008000e7c82 */ /* 0x000fe20008000000 */
[----:B------:R-:W-:Y:S01]  /*5580*/  UMOV UR15, 0x40000040 ;  /* 0x40000040000f7882 */ /* 0x000fe20000000000 */
[----:B------:R-:W-:Y:S01]  /*5590*/  UIADD3 UR8, UR6, 0x180, URZ ;  /* 0x0000018006087890 */ /* 0x000fe2000fffe03f */
[----:B------:R-:W-:Y:S02]  /*55a0*/  WARPGROUP.DEPBAR.LE gsb0, 0x0 ;  /* 0x00008000000079c5 */ /* 0x000fe40000010000 */
[----:B------:R-:W-:-:S06]  /*55b0*/  WARPGROUP.ARRIVE ;  /* 0x00000000000079c5 */ /* 0x000fcc0000000000 */
[----:B------:R-:W-:Y:S01]  /*55c0*/  HGMMA.64x128x16.F32 R24, R144, gdesc[UR12].tnspB, R24, gsb0 ;  /* 0x41e0000c90187df0 */ /* 0x000fe20008000818 */
[----:B------:R-:W-:Y:S01]  /*55d0*/  UMOV UR14, UR8 ;  /* 0x00000008000e7c82 */ /* 0x000fe20008000000 */
[----:B------:R-:W-:Y:S01]  /*55e0*/  UMOV UR15, 0x40000040 ;  /* 0x40000040000f7882 */ /* 0x000fe20000000000 */
[----:B------:R-:W-:Y:S02]  /*55f0*/  UIADD3 UR8, UR6, 0x200, URZ ;  /* 0x0000020006087890 */ /* 0x000fe4000fffe03f */
        /* <DEDUP_REMOVED lines=10> */
[----:B------:R-:W-:-:S07]  /*56a0*/  WARPGROUP.ARRIVE ;  /* 0x00000000000079c5 */ /* 0x000fce0000000000 */
[----:B------:R-:W-:Y:S03]  /*56b0*/  HGMMA.64x128x16.F32 R24, R156, gdesc[UR4].tnspB, R24, gsb0 ;  /* 0x41e000049c187df0 */ /* 0x000fe60008000818 */
[----:B------:R-:W-:Y:S02]  /*56c0*/  WARPGROUP.DEPBAR.LE gsb0, 0x0 ;  /* 0x00008000000079c5 */ /* 0x000fe40000010000 */
[----:B0-23--:R-:W-:Y:S05]  /*56d0*/  @!P0 BRA `(.L_x_30) ;  /* 0x0000000000048947 */ /* 0x00dfea0003800000 */
[----:B------:R-:W-:Y:S01]  /*56e0*/  BPT.TRAP 0x1 ;  /* 0x000000040000795c */ /* 0x000fe20000300000 */
.L_x_30:
[----:B------:R-:W0:Y:S01]  /*56f0*/  S2UR UR5, SR_SWINHI ;  /* 0x00000000000579c3 */ /* 0x000e220000002f00 */
        /* <DEDUP_REMOVED lines=23> */
[----:B------:R-:W-:Y:S01]  /*5870*/  UMOV UR6, UR4 ;  /* 0x0000000400067c82 */ /* 0x000fe20008000000 */
[----:B0-----:R-:W-:Y:S01]  /*5880*/  UMOV UR7, UR5 ;  /* 0x0000000500077c82 */ /* 0x001fe20008000000 */
[----:B------:R-:W-:Y:S01]  /*5890*/  FMUL.FTZ R68, R68, R4 ;  /* 0x0000000444447220 */ /* 0x000fe20000410000 */
[----:B------:R-:W-:Y:S01]  /*58a0*/  MOV R37, UR7 ;  /* 0x0000000700257c02 */ /* 0x000fe20008000f00 */
[----:B------:R-:W-:-:S02]  /*58b0*/  IMAD.U32 R36, RZ, RZ, UR6 ;  /* 0x00000006ff247e24 */ /* 0x000fc4000f8e00ff */
        /* <DEDUP_REMOVED lines=8> */
[----:B------:R-:W-:-:S04]  /*5940*/  IMAD.WIDE R4, R165, 0x2, R36 ;  /* 0x00000002a5047825 */ /* 0x000fc800078e0224 */
[-C--:B------:R-:W-:Y:S01]  /*5950*/  FMUL.FTZ R104, R27, R10.reuse ;  /* 0x0000000a1b687220 */ /* 0x080fe20000410000 */
[-C--:B------:R-:W-:Y:S01]  /*5960*/  FMUL.FTZ R105, R38, R10.reuse ;  /* 0x0000000a26697220 */ /* 0x080fe20000410000 */
[----:B------:R-:W-:Y:S01]  /*5970*/  R2UR UR15, R161 ;  /* 0x00000000a10f72ca */ /* 0x000fe200000e0000 */
[----:B------:R-:W-:Y:S01]  /*5980*/  UIADD3 UR5, -UR61, URZ, URZ ;  /* 0x0000003f3d057290 */ /* 0x000fe2000fffe13f */
[C---:B------:R-:W-:Y:S01]  /*5990*/  IADD3 R27, P3, R4.reuse, 0x4000, RZ ;  /* 0x00004000041b7810 */ /* 0x040fe20007f7e0ff */
[----:B------:R-:W-:Y:S01]  /*59a0*/  ULDC UR11, c[0x0][0xc44] ;  /* 0x00031100000b7ab9 */ /* 0x000fe20000000800 */
[----:B------:R-:W-:Y:S01]  /*59b0*/  IADD3 R29, P2, R4, 0x4020, RZ ;  /* 0x00004020041d7810 */ /* 0x000fe20007f5e0ff */
[-C--:B------:R-:W-:Y:S01]  /*59c0*/  FMUL.FTZ R106, R31, R10.reuse ;  /* 0x0000000a1f6a7220 */ /* 0x080fe20000410000 */
[----:B------:R-:W-:Y:S01]  /*59d0*/  LOP3.LUT R0, R27, 0x380, RZ, 0xc0, !PT ;  /* 0x000003801b007812 */ /* 0x000fe200078ec0ff */
[----:B------:R-:W-:Y:S01]  /*59e0*/  ULDC.64 UR8, c[0x0][0xb90] ;  /* 0x0002e40000087ab9 */ /* 0x000fe20000000a00 */
[----:B------:R-:W-:Y:S01]  /*59f0*/  LOP3.LUT R8, R29, 0x380, RZ, 0xc0, !PT ;  /* 0x000003801d087812 */ /* 0x000fe200078ec0ff */
[----:B------:R-:W-:Y:S01]  /*5a00*/  FMUL.FTZ R98, R43, R10 ;  /* 0x0000000a2b627220 */ /* 0x000fe20000410000 */
[----:B------:R-:W-:Y:S01]  /*5a10*/  SHF.R.U64 R0, R0, 0x3, RZ ;  /* 0x0000000300007819 */ /* 0x000fe200000012ff */
[----:B------:R-:W-:Y:S01]  /*5a20*/  IMAD R9, R22, 0x40, R2 ;  /* 0x0000004016097824 */ /* 0x000fe200078e0202 */
[----:B------:R-:W-:Y:S01]  /*5a30*/  IADD3 R31, P1, R4, 0x4040, RZ ;  /* 0x00004040041f7810 */ /* 0x000fe20007f3e0ff */
[----:B------:R-:W-:Y:S01]  /*5a40*/  UIMAD UR11, UR11, UR5, UR15 ;  /* 0x000000050b0b72a4 */ /* 0x000fe2000f8e020f */
[----:B------:R-:W-:Y:S01]  /*5a50*/  LOP3.LUT R38, R0, R27, RZ, 0x3c, !PT ;  /* 0x0000001b00267212 */ /* 0x000fe200078e3cff */
[----:B------:R-:W0:Y:S01]  /*5a60*/  LDC R100, c[0x0][0xc38] ;  /* 0x00030e00ff647b82 */ /* 0x000e220000000800 */
[----:B------:R-:W-:Y:S01]  /*5a70*/  SHF.R.U64 R8, R8, 0x3, RZ ;  /* 0x0000000308087819 */ /* 0x000fe200000012ff */
[----:B------:R-:W-:Y:S01]  /*5a80*/  USHF.R.S32.HI UR12, URZ, 0x1f, UR11 ;  /* 0x0000001f3f0c7899 */ /* 0x000fe2000801140b */
[----:B------:R-:W-:Y:S01]  /*5a90*/  IADD3 R13, P6, R4, 0x20, RZ ;  /* 0x00000020040d7810 */ /* 0x000fe20007fde0ff */
[----:B------:R-:W-:Y:S01]  /*5aa0*/  IMAD.X R43, RZ, RZ, R5, P1 ;  /* 0x000000ffff2b7224 */ /* 0x000fe200008e0605 */
[----:B------:R-:W-:Y:S01]  /*5ab0*/  LOP3.LUT R40, R8, R29, RZ, 0x3c, !PT ;  /* 0x0000001d08287212 */ /* 0x000fe200078e3cff */
[----:B------:R-:W-:Y:S01]  /*5ac0*/  UIMAD UR5, UR12, UR8, URZ ;  /* 0x000000080c0572a4 */ /* 0x000fe2000f8e023f */
[----:B------:R-:W-:Y:S01]  /*5ad0*/  LOP3.LUT R8, R13, 0x380, RZ, 0xc0, !PT ;  /* 0x000003800d087812 */ /* 0x000fe200078ec0ff */
[----:B------:R-:W1:Y:S01]  /*5ae0*/  LDC R0, c[0x0][0xbe8] ;  /* 0x0002fa00ff007b82 */ /* 0x000e620000000800 */
[----:B------:R-:W-:Y:S01]  /*5af0*/  UIMAD.WIDE.U32 UR6, UR11, UR8, URZ ;  /* 0x000000080b0672a5 */ /* 0x000fe2000f8e003f */
[----:B------:R-:W-:Y:S01]  /*5b00*/  IMAD.WIDE R36, R9, 0x2, R36 ;  /* 0x0000000209247825 */ /* 0x000fe200078e0224 */
[----:B------:R-:W-:Y:S01]  /*5b10*/  UIMAD UR5, UR11, UR9, UR5 ;  /* 0x000000090b0572a4 */ /* 0x000fe2000f8e0205 */
[----:B------:R-:W-:-:S02]  /*5b20*/  SHF.R.U64 R8, R8, 0x3, RZ ;  /* 0x0000000308087819 */ /* 0x000fc400000012ff */
[-C--:B------:R-:W-:Y:S01]  /*5b30*/  FMUL.FTZ R108, R35, R10.reuse ;  /* 0x0000000a236c7220 */ /* 0x080fe20000410000 */
[--C-:B------:R-:W-:Y:S01]  /*5b40*/  IMAD.X R15, RZ, RZ, R5.reuse, P6 ;  /* 0x000000ffff0f7224 */ /* 0x100fe200030e0605 */
[----:B------:R-:W-:Y:S01]  /*5b50*/  UIADD3 UR5, UR7, UR5, URZ ;  /* 0x0000000507057290 */ /* 0x000fe2000fffe03f */
[----:B------:R-:W-:Y:S01]  /*5b60*/  LOP3.LUT R14, R8, R13, RZ, 0x3c, !PT ;  /* 0x0000000d080e7212 */ /* 0x000fe200078e3cff */
[----:B------:R-:W-:Y:S01]  /*5b70*/  IMAD.U32 R13, RZ, RZ, UR7 ;  /* 0x00000007ff0d7e24 */ /* 0x000fe2000f8e00ff */
[----:B------:R-:W-:Y:S01]  /*5b80*/  IADD3 R35, P6, R36, 0x1000, RZ ;  /* 0x0000100024237810 */ /* 0x000fe20007fde0ff */
[-C--:B------:R-:W-:Y:S01]  /*5b90*/  FMUL.FTZ R111, R34, R10.reuse ;  /* 0x0000000a226f7220 */ /* 0x080fe20000410000 */
[----:B------:R-:W-:Y:S01]  /*5ba0*/  R2UR UR14, R160 ;  /* 0x00000000a00e72ca */ /* 0x000fe200000e0000 */
[----:B------:R-:W-:Y:S01]  /*5bb0*/  IMAD.U32 R13, RZ, RZ, UR5 ;  /* 0x00000005ff0d7e24 */ /* 0x000fe2000f8e00ff */
[----:B------:R-:W-:Y:S01]  /*5bc0*/  UIADD3 UR5, UR10, 0x2a860, URZ ;  /* 0x0002a8600a057890 */ /* 0x000fe2000fffe03f */
[C---:B------:R-:W-:Y:S01]  /*5bd0*/  IADD3 R45, P0, R4.reuse, 0x4060, RZ ;  /* 0x00004060042d7810 */ /* 0x040fe20007f1e0ff */
[----:B------:R-:W-:Y:S01]  /*5be0*/  IMAD R103, RZ, RZ, -UR15 ;  /* 0x8000000fff677e24 */ /* 0x000fe2000f8e02ff */
[----:B------:R-:W-:Y:S01]  /*5bf0*/  LOP3.LUT R34, R35, 0x380, RZ, 0xc0, !PT ;  /* 0x0000038023227812 */ /* 0x000fe200078ec0ff */
[----:B------:R-:W-:Y:S01]  /*5c00*/  UPRMT UR5, UR13, 0x654, UR5 ;  /* 0x000006540d057896 */ /* 0x000fe20008000005 */
[----:B------:R-:W-:Y:S01]  /*5c10*/  LOP3.LUT R9, R4, 0x380, RZ, 0xc0, !PT ;  /* 0x0000038004097812 */ /* 0x000fe200078ec0ff */
[-C--:B------:R-:W-:Y:S01]  /*5c20*/  FMUL.FTZ R109, R30, R10.reuse ;  /* 0x0000000a1e6d7220 */ /* 0x080fe20000410000 */
[----:B------:R-:W-:Y:S01]  /*5c30*/  LOP3.LUT R44, R45, 0x380, RZ, 0xc0, !PT ;  /* 0x000003802d2c7812 */ /* 0x000fe200078ec0ff */
[-C--:B------:R-:W-:Y:S01]  /*5c40*/  FMUL.FTZ R102, R39, R10.reuse ;  /* 0x0000000a27667220 */ /* 0x080fe20000410000 */
[----:B------:R-:W-:Y:S01]  /*5c50*/  SHF.R.U64 R34, R34, 0x3, RZ ;  /* 0x0000000322227819 */ /* 0x000fe200000012ff */
[--C-:B------:R-:W-:Y:S01]  /*5c60*/  IMAD.X R39, RZ, RZ, R5.reuse, P3 ;  /* 0x000000ffff277224 */ /* 0x100fe200018e0605 */
[----:B-1----:R-:W-:Y:S01]  /*5c70*/  ISETP.NE.AND P1, PT, R0, 0x1, PT ;  /* 0x000000010000780c */ /* 0x002fe20003f25270 */
[----:B0-----:R-:W-:Y:S01]  /*5c80*/  IMAD R103, R100, R103, UR14 ;  /* 0x0000000e64677e24 */ /* 0x001fe2000f8e0267 */
[----:B------:R-:W-:Y:S01]  /*5c90*/  SHF.R.U64 R9, R9, 0x3, RZ ;  /* 0x0000000309097819 */ /* 0x000fe200000012ff */
[----:B------:R-:W-:Y:S01]  /*5ca0*/  SYNCS.ARRIVE.TRANS64.RED.A1T0 RZ, [UR5], RZ ;  /* 0x000000ffffff79a7 */ /* 0x000fe20008100405 */
[----:B------:R-:W-:Y:S01]  /*5cb0*/  SHF.R.U64 R44, R44, 0x3, RZ ;  /* 0x000000032c2c7819 */ /* 0x000fe200000012ff */
[-C--:B------:R-:W-:Y:S01]  /*5cc0*/  FMUL.FTZ R107, R26, R10.reuse ;  /* 0x0000000a1a6b7220 */ /* 0x080fe20000410000 */
[----:B------:R-:W-:Y:S01]  /*5cd0*/  IADD3 R25, P4, R4, 0x60, RZ ;  /* 0x0000006004197810 */ /* 0x000fe20007f9e0ff */
[-C--:B------:R-:W-:Y:S01]  /*5ce0*/  FMUL.FTZ R99, R42, R10.reuse ;  /* 0x0000000a2a637220 */ /* 0x080fe20000410000 */
[----:B------:R-:W-:Y:S01]  /*5cf0*/  IADD3 R21, P5, R4, 0x40, RZ ;  /* 0x0000004004157810 */ /* 0x000fe20007fbe0ff */
[----:B------:R-:W-:Y:S01]  /*5d00*/  FMUL.FTZ R47, R47, R10 ;  /* 0x0000000a2f2f7220 */ /* 0x000fe20000410000 */
[----:B------:R-:W-:Y:S01]  /*5d10*/  LOP3.LUT R34, R34, R35, RZ, 0x3c, !PT ;  /* 0x0000002322227212 */ /* 0x000fe200078e3cff */
[--C-:B------:R-:W-:Y:S01]  /*5d20*/  IMAD.X R11, RZ, RZ, R5.reuse, P4 ;  /* 0x000000ffff0b7224 */ /* 0x100fe200020e0605 */
[----:B------:R-:W-:Y:S01]  /*5d30*/  LOP3.LUT R4, R9, R4, RZ, 0x3c, !PT ;  /* 0x0000000409047212 */ /* 0x000fe200078e3cff */
[----:B------:R-:W0:Y:S01]  /*5d40*/  @P1 LDC R112, c[0x0][0xbec] ;  /* 0x0002fb00ff701b82 */ /* 0x000e220000000800 */
[----:B------:R-:W-:Y:S01]  /*5d50*/  IADD3.X R35, RZ, R37, RZ, P6, !PT ;  /* 0x00000025ff237210 */ /* 0x000fe200037fe4ff */
[-C--:B------:R-:W-:Y:S01]  /*5d60*/  FMUL.FTZ R46, R46, R10.reuse ;  /* 0x0000000a2e2e7220 */ /* 0x080fe20000410000 */
[----:B------:R-:W-:Y:S01]  /*5d70*/  IADD3 R113, P6, R36, 0x7000, RZ ;  /* 0x0000700024717810 */ /* 0x000fe20007fde0ff */
[-C--:B------:R-:W-:Y:S01]  /*5d80*/  FMUL.FTZ R51, R51, R10.reuse ;  /* 0x0000000a33337220 */ /* 0x080fe20000410000 */
[----:B------:R-:W-:Y:S01]  /*5d90*/  LOP3.LUT R44, R44, R45, RZ, 0x3c, !PT ;  /* 0x0000002d2c2c7212 */ /* 0x000fe200078e3cff */
[----:B------:R-:W-:Y:S01]  /*5da0*/  IMAD.X R45, RZ, RZ, R5, P0 ;  /* 0x000000ffff2d7224 */ /* 0x000fe200000e0605 */
[-C--:B------:R-:W-:Y:S01]  /*5db0*/  IADD3.X R41, RZ, R5.reuse, RZ, P2, !PT ;  /* 0x00000005ff297210 */ /* 0x080fe200017fe4ff */
[----:B------:R-:W1:Y:S01]  /*5dc0*/  @P1 LDC R115, c[0x0][0xbf0] ;  /* 0x0002fc00ff731b82 */ /* 0x000e620000000800 */
[-C--:B------:R-:W-:Y:S01]  /*5dd0*/  IADD3.X R9, RZ, R5.reuse, RZ, P5, !PT ;  /* 0x00000005ff097210 */ /* 0x080fe20002ffe4ff */
[----:B------:R-:W-:Y:S01]  /*5de0*/  FMUL.FTZ R50, R50, R10 ;  /* 0x0000000a32327220 */ /* 0x000fe20000410000 */
[----:B------:R-:W-:Y:S01]  /*5df0*/  MOV R110, R4 ;  /* 0x00000004006e7202 */ /* 0x000fe20000000f00 */
[-C--:B------:R-:W-:Y:S01]  /*5e00*/  FMUL.FTZ R55, R55, R10.reuse ;  /* 0x0000000a37377220 */ /* 0x080fe20000410000 */
[-C--:B------:R-:W-:Y:S01]  /*5e10*/  FMUL.FTZ R54, R54, R10.reuse ;  /* 0x0000000a36367220 */ /* 0x080fe20000410000 */
[-C--:B------:R-:W-:Y:S01]  /*5e20*/  FMUL.FTZ R59, R59, R10.reuse ;  /* 0x0000000a3b3b7220 */ /* 0x080fe20000410000 */
[-C--:B------:R-:W-:Y:S01]  /*5e30*/  FMUL.FTZ R58, R58, R10.reuse ;  /* 0x0000000a3a3a7220 */ /* 0x080fe20000410000 */
[----:B------:R-:W2:Y:S01]  /*5e40*/  LDC.64 R100, c[0x0][0xb98] ;  /* 0x0002e600ff647b82 */ /* 0x000ea20000000a00 */
        /* <DEDUP_REMOVED lines=14> */
[----:B------:R-:W-:Y:S01]  /*5f30*/  LOP3.LUT R5, R113, 0x380, RZ, 0xc0, !PT ;  /* 0x0000038071057812 */ /* 0x000fe200078ec0ff */
[----:B------:R-:W-:Y:S01]  /*5f40*/  USHF.R.S32.HI UR10, URZ, 0x1f, UR61 ;  /* 0x0000001f3f0a7899 */ /* 0x000fe2000801143d */
[----:B------:R-:W-:Y:S01]  /*5f50*/  LOP3.LUT R10, R31, 0x380, RZ, 0xc0, !PT ;  /* 0x000003801f0a7812 */ /* 0x000fe200078ec0ff */
[----:B------:R-:W-:Y:S01]  /*5f60*/  IMAD.U32 R12, RZ, RZ, UR6 ;  /* 0x00000006ff0c7e24 */ /* 0x000fe2000f8e00ff */
[----:B------:R-:W-:Y:S01]  /*5f70*/  F2FP.F16.F32.PACK_AB R6, R6, R7 ;  /* 0x000000070606723e */ /* 0x000fe200000000ff */
[----:B------:R-:W-:Y:S01]  /*5f80*/  ULDC.64 UR6, c[0x0][0xb88] ;  /* 0x0002e20000067ab9 */ /* 0x000fe20000000a00 */
[----:B------:R-:W-:Y:S01]  /*5f90*/  R2UR UR13, R18 ;  /* 0x00000000120d72ca */ /* 0x000fe200000e0000 */
[----:B------:R-:W-:Y:S01]  /*5fa0*/  ULDC UR5, c[0x0][0xa88] ;  /* 0x0002a20000057ab9 */ /* 0x000fe20000000800 */
[----:B------:R-:W-:Y:S01]  /*5fb0*/  F2FP.F16.F32.PACK_AB R7, R106, R109 ;  /* 0x0000006d6a07723e */ /* 0x000fe200000000ff */
[----:B--2---:R-:W-:Y:S01]  /*5fc0*/  IMAD.WIDE.U32 R12, R100, UR61, R12 ;  /* 0x0000003d640c7c25 */ /* 0x004fe2000f8e000c */
[----:B------:R-:W-:Y:S01]  /*5fd0*/  SHF.R.U64 R18, R5, 0x3, RZ ;  /* 0x0000000305127819 */ /* 0x000fe200000012ff */
[----:B------:R-:W-:Y:S01]  /*5fe0*/  ULDC.64 UR8, c[0x0][0xae8] ;  /* 0x0002ba0000087ab9 */ /* 0x000fe20000000a00 */
[----:B------:R-:W-:-:S02]  /*5ff0*/  LEA R109, R103, R164, 0x7 ;  /* 0x000000a4676d7211 */ /* 0x000fc400078e38ff */
[----:B------:R-:W-:Y:S02]  /*6000*/  SHF.R.U64 R10, R10, 0x3, RZ ;  /* 0x000000030a0a7819 */ /* 0x000fe400000012ff */
[----:B------:R-:W-:Y:S02]  /*6010*/  F2FP.F16.F32.PACK_AB R4, R20, R97 ;  /* 0x000000611404723e */ /* 0x000fe400000000ff */
[----:B------:R-:W-:Y:S01]  /*6020*/  LOP3.LUT R20, R18, R113, RZ, 0x3c, !PT ;  /* 0x0000007112147212 */ /* 0x000fe200078e3cff */
[----:B0-----:R-:W-:Y:S01]  /*6030*/  @P1 IMAD.HI.U32 R18, R109, R112, RZ ;  /* 0x000000706d121227 */ /* 0x001fe200078e00ff */
[----:B------:R-:W-:Y:S02]  /*6040*/  LOP3.LUT R42, R10, R31, RZ, 0x3c, !PT ;  /* 0x0000001f0a2a7212 */ /* 0x000fe400078e3cff */
[----:B------:R-:W-:Y:S02]  /*6050*/  LOP3.LUT R10, R25, 0x380, RZ, 0xc0, !PT ;  /* 0x00000380190a7812 */ /* 0x000fe400078ec0ff */
[----:B------:R-:W-:Y:S01]  /*6060*/  MOV R97, R44 ;  /* 0x0000002c00617202 */ /* 0x000fe20000000f00 */
[----:B------:R-:W-:Y:S01]  /*6070*/  IMAD.MOV.U32 R45, RZ, RZ, R109 ;  /* 0x000000ffff2d7224 */ /* 0x000fe200078e006d */
[----:B------:R-:W-:-:S02]  /*6080*/  SHF.R.U64 R10, R10, 0x3, RZ ;  /* 0x000000030a0a7819 */ /* 0x000fc400000012ff */
[----:B------:R-:W-:Y:S02]  /*6090*/  IADD3 R29, P0, R36, 0x6000, RZ ;  /* 0x00006000241d7810 */ /* 0x000fe40007f1e0ff */
[----:B-1----:R-:W-:Y:S02]  /*60a0*/  @P1 SHF.R.U32.HI R45, RZ, R115, R18 ;  /* 0x00000073ff2d1219 */ /* 0x002fe40000011612 */
[----:B------:R-:W-:Y:S01]  /*60b0*/  F2FP.F16.F32.PACK_AB R5, R104, R107 ;  /* 0x0000006b6805723e */ /* 0x000fe200000000ff */
[----:B------:R-:W-:Y:S01]  /*60c0*/  BAR.SYNC.DEFER_BLOCKING 0x1, 0x100 ;  /* 0x0044000000007b1d */ /* 0x000fe20000010000 */
[----:B------:R-:W-:Y:S02]  /*60d0*/  LOP3.LUT R10, R10, R25, RZ, 0x3c, !PT ;  /* 0x000000190a0a7212 */ /* 0x000fe400078e3cff */
[----:B------:R-:W-:Y:S02]  /*60e0*/  LOP3.LUT R28, R29, 0x380, RZ, 0xc0, !PT ;  /* 0x000003801d1c7812 */ /* 0x000fe400078ec0ff */
[----:B------:R-:W-:Y:S01]  /*60f0*/  MOV R18, R38 ;  /* 0x0000002600127202 */ /* 0x000fe20000000f00 */
[----:B------:R-:W-:Y:S01]  /*6100*/  IMAD.MOV R39, RZ, RZ, -R45 ;  /* 0x000000ffff277224 */ /* 0x000fe200078e0a2d */
[----:B------:R-:W-:-:S02]  /*6110*/  SHF.R.U64 R28, R28, 0x3, RZ ;  /* 0x000000031c1c7819 */ /* 0x000fc400000012ff */
[----:B------:R-:W-:Y:S01]  /*6120*/  MOV R107, R10 ;  /* 0x0000000a006b7202 */ /* 0x000fe20000000f00 */
[----:B------:R-:W-:Y:S01]  /*6130*/  IMAD R11, R0, R39, R109 ;  /* 0x00000027000b7224 */ /* 0x000fe200078e026d */
[----:B------:R-:W-:Y:S02]  /*6140*/  LOP3.LUT R8, R21, 0x380, RZ, 0xc0, !PT ;  /* 0x0000038015087812 */ /* 0x000fe400078ec0ff */
[----:B------:R-:W-:Y:S01]  /*6150*/  LOP3.LUT R28, R28, R29, RZ, 0x3c, !PT ;  /* 0x0000001d1c1c7212 */ /* 0x000fe200078e3cff */
[----:B------:R-:W-:Y:S01]  /*6160*/  IMAD.X R29, RZ, RZ, R37, P0 ;  /* 0x000000ffff1d7224 */ /* 0x000fe200000e0625 */
[----:B------:R-:W-:Y:S02]  /*6170*/  IADD3 R25, P3, R36, 0x4000, RZ ;  /* 0x0000400024197810 */ /* 0x000fe40007f7e0ff */
[----:B------:R-:W-:Y:S02]  /*6180*/  SHF.R.S32.HI R39, RZ, 0x1f, R45 ;  /* 0x0000001fff277819 */ /* 0x000fe4000001142d */
[----:B------:R-:W-:-:S02]  /*6190*/  SHF.R.S32.HI R10, RZ, 0x1f, R11 ;  /* 0x0000001fff0a7819 */ /* 0x000fc4000001140b */
[----:B------:R-:W-:Y:S02]  /*61a0*/  IADD3 R12, P0, R45, R12, RZ ;  /* 0x0000000c2d0c7210 */ /* 0x000fe40007f1e0ff */
[----:B------:R-:W-:Y:S01]  /*61b0*/  SHF.R.U64 R8, R8, 0x3, RZ ;  /* 0x0000000308087819 */ /* 0x000fe200000012ff */
[----:B------:R0:W-:Y:S01]  /*61c0*/  STSM.16.M88.4 [R110], R4 ;  /* 0x000000046e007844 */ /* 0x0001e20000000200 */
[----:B------:R-:W-:Y:S01]  /*61d0*/  IADD3 R27, P2, R36, 0x5000, RZ ;  /* 0x00005000241b7810 */ /* 0x000fe20007f5e0ff */
[----:B------:R-:W-:Y:S01]  /*61e0*/  IMAD R10, R10, UR6, RZ ;  /* 0x000000060a0a7c24 */ /* 0x000fe2000f8e02ff */
[----:B------:R-:W-:Y:S02]  /*61f0*/  LOP3.LUT R24, R25, 0x380, RZ, 0xc0, !PT ;  /* 0x0000038019187812 */ /* 0x000fe400078ec0ff */
[----:B------:R-:W-:Y:S02]  /*6200*/  LOP3.LUT R8, R8, R21, RZ, 0x3c, !PT ;  /* 0x0000001508087212 */ /* 0x000fe400078e3cff */
[----:B------:R-:W-:-:S02]  /*6210*/  LOP3.LUT R26, R27, 0x380, RZ, 0xc0, !PT ;  /* 0x000003801b1a7812 */ /* 0x000fc400078ec0ff */
[----:B------:R-:W-:Y:S02]  /*6220*/  MOV R15, R14 ;  /* 0x0000000e000f7202 */ /* 0x000fe40000000f00 */
[----:B------:R-:W-:Y:S02]  /*6230*/  SHF.R.U64 R24, R24, 0x3, RZ ;  /* 0x0000000318187819 */ /* 0x000fe400000012ff */
[----:B------:R-:W-:Y:S01]  /*6240*/  MOV R106, R40 ;  /* 0x00000028006a7202 */ /* 0x000fe20000000f00 */
[----:B------:R-:W-:Y:S01]  /*6250*/  IMAD R40, R103, 0x80, R163 ;  /* 0x0000008067287824 */ /* 0x000fe200078e02a3 */
[----:B------:R-:W-:Y:S01]  /*6260*/  MOV R14, R8 ;  /* 0x00000008000e7202 */ /* 0x000fe20000000f00 */
[----:B0-----:R-:W-:Y:S01]  /*6270*/  IMAD R4, R100, UR10, RZ ;  /* 0x0000000a64047c24 */ /* 0x001fe2000f8e02ff */
[----:B------:R-:W-:Y:S02]  /*6280*/  F2FP.F16.F32.PACK_AB R5, R108, R111 ;  /* 0x0000006f6c05723e */ /* 0x000fe400000000ff */
[----:B------:R-:W-:Y:S01]  /*6290*/  F2FP.F16.F32.PACK_AB R6, R93, R94 ;  /* 0x0000005e5d06723e */ /* 0x000fe200000000ff */
[----:B------:R-:W-:Y:S01]  /*62a0*/  IMAD R101, R101, UR61, R4 ;  /* 0x0000003d65657c24 */ /* 0x000fe2000f8e0204 */
[----:B------:R-:W-:-:S02]  /*62b0*/  F2FP.F16.F32.PACK_AB R4, R95, R96 ;  /* 0x000000605f04723e */ /* 0x000fc400000000ff */
[----:B------:R-:W-:Y:S02]  /*62c0*/  F2FP.F16.F32.PACK_AB R7, R102, R105 ;  /* 0x000000696607723e */ /* 0x000fe400000000ff */
[----:B------:R-:W-:Y:S01]  /*62d0*/  IADD3.X R13, R39, R13, R101, P0, !PT ;  /* 0x0000000d270d7210 */ /* 0x000fe200007fe465 */
[----:B------:R-:W-:Y:S01]  /*62e0*/  IMAD R39, R11, UR7, R10 ;  /* 0x000000070b277c24 */ /* 0x000fe2000f8e020a */
[----:B------:R-:W-:Y:S01]  /*62f0*/  SHF.R.U64 R26, R26, 0x3, RZ ;  /* 0x000000031a1a7819 */ /* 0x000fe200000012ff */
[----:B------:R0:W-:Y:S01]  /*6300*/  STSM.16.M88.4 [R15], R4 ;  /* 0x000000040f007844 */ /* 0x0001e20000000200 */
[----:B------:R-:W-:Y:S01]  /*6310*/  F2FP.F16.F32.PACK_AB R8, R3, R92 ;  /* 0x0000005c0308723e */ /* 0x000fe200000000ff */
[----:B------:R-:W-:Y:S01]  /*6320*/  IMAD.WIDE.U32 R12, R11, UR6, R12 ;  /* 0x000000060b0c7c25 */ /* 0x000fe2000f8e000c */
[----:B------:R-:W-:Y:S01]  /*6330*/  LOP3.LUT R24, R24, R25, RZ, 0x3c, !PT ;  /* 0x0000001918187212 */ /* 0x000fe200078e3cff */
[----:B------:R-:W-:Y:S01]  /*6340*/  ULDC.64 UR6, c[0x0][0xb50] ;  /* 0x0002d40000067ab9 */ /* 0x000fe20000000a00 */
[----:B------:R-:W-:Y:S01]  /*6350*/  LOP3.LUT P0, RZ, R23, 0x3, RZ, 0xc0, !PT ;  /* 0x0000000317ff7812 */ /* 0x000fe2000780c0ff */
[----:B------:R-:W-:Y:S01]  /*6360*/  IMAD R3, R0, UR5, RZ ;  /* 0x0000000500037c24 */ /* 0x000fe2000f8e02ff */
[----:B------:R-:W-:Y:S01]  /*6370*/  F2FP.F16.F32.PACK_AB R9, R98, R99 ;  /* 0x000000636209723e */ /* 0x000fe200000000ff */
[----:B------:R-:W-:Y:S01]  /*6380*/  IMAD.X R25, RZ, RZ, R37, P3 ;  /* 0x000000ffff197224 */ /* 0x000fe200018e0625 */
[----:B------:R-:W-:-:S02]  /*6390*/  F2FP.F16.F32.PACK_AB R10, R90, R91 ;  /* 0x0000005b5a0a723e */ /* 0x000fc400000000ff */
[----:B------:R-:W-:Y:S02]  /*63a0*/  F2FP.F16.F32.PACK_AB R11, R47, R46 ;  /* 0x0000002e2f0b723e */ /* 0x000fe400000000ff */
[----:B------:R-:W-:Y:S02]  /*63b0*/  LEA R38, P3, R12, UR6, 0x2 ;  /* 0x000000060c267c11 */ /* 0x000fe4000f8610ff */
[----:B------:R-:W-:Y:S01]  /*63c0*/  LOP3.LUT R26, R26, R27, RZ, 0x3c, !PT ;  /* 0x0000001b1a1a7212 */ /* 0x000fe200078e3cff */
[----:B0-----:R-:W-:Y:S01]  /*63d0*/  IMAD.IADD R5, R13, 0x1, R39 ;  /* 0x000000010d057824 */ /* 0x001fe200078e0227 */
[C---:B------:R-:W-:Y:S01]  /*63e0*/  IADD3 R4, R40.reuse, 0x8, RZ ;  /* 0x0000000828047810 */ /* 0x040fe20007ffe0ff */
[----:B------:R0:W-:Y:S01]  /*63f0*/  STSM.16.M88.4 [R14], R8 ;  /* 0x000000080e007844 */ /* 0x0001e20000000200 */
[----:B------:R-:W-:Y:S02]  /*6400*/  IADD3.X R27, RZ, R37, RZ, P2, !PT ;  /* 0x00000025ff1b7210 */ /* 0x000fe400017fe4ff */
[-C--:B------:R-:W-:Y:S01]  /*6410*/  ISETP.GE.OR P2, PT, R40, R3.reuse, P0 ;  /* 0x000000032800720c */ /* 0x080fe20000746670 */
[----:B------:R-:W-:Y:S01]  /*6420*/  SHFL.IDX PT, R90, R38, RZ, 0x1c1f ;  /* 0x001c1fff265a7589 */ /* 0x000fe200000e0000 */
[----:B------:R-:W-:-:S02]  /*6430*/  ISETP.GE.OR P0, PT, R4, R3, P0 ;  /* 0x000000030400720c */ /* 0x000fc40000706670 */
[----:B------:R-:W-:Y:S02]  /*6440*/  LEA.HI.X R39, R12, UR7, R5, 0x2, P3 ;  /* 0x000000070c277c11 */ /* 0x000fe400098f1405 */
[----:B------:R-:W-:Y:S02]  /*6450*/  F2FP.F16.F32.PACK_AB R4, R49, R48 ;  /* 0x000000303104723e */ /* 0x000fe400000000ff */
[----:B------:R-:W-:Y:S01]  /*6460*/  F2FP.F16.F32.PACK_AB R5, R51, R50 ;  /* 0x000000323305723e */ /* 0x000fe200000000ff */
[----:B------:R-:W1:Y:S01]  /*6470*/  SHFL.IDX PT, R91, R39, RZ, 0x1c1f ;  /* 0x001c1fff275b7589 */ /* 0x000e6200000e0000 */
[----:B------:R-:W-:Y:S02]  /*6480*/  F2FP.F16.F32.PACK_AB R6, R53, R52 ;  /* 0x000000343506723e */ /* 0x000fe400000000ff */
[----:B------:R-:W-:Y:S02]  /*6490*/  F2FP.F16.F32.PACK_AB R7, R55, R54 ;  /* 0x000000363707723e */ /* 0x000fe400000000ff */
[----:B------:R-:W-:-:S02]  /*64a0*/  F2FP.F16.F32.PACK_AB R12, R57, R56 ;  /* 0x00000038390c723e */ /* 0x000fc400000000ff */
[----:B------:R-:W-:Y:S01]  /*64b0*/  F2FP.F16.F32.PACK_AB R13, R59, R58 ;  /* 0x0000003a3b0d723e */ /* 0x000fe200000000ff */
[----:B------:R-:W-:Y:S01]  /*64c0*/  STSM.16.M88.4 [R107], R4 ;  /* 0x000000046b007844 */ /* 0x000fe20000000200 */
[----:B0-----:R-:W-:Y:S01]  /*64d0*/  F2FP.F16.F32.PACK_AB R14, R61, R60 ;  /* 0x0000003c3d0e723e */ /* 0x001fe200000000ff */
[----:B------:R-:W0:Y:S01]  /*64e0*/  @P1 LDC R59, c[0x0][0xbec] ;  /* 0x0002fb00ff3b1b82 */ /* 0x000e220000000800 */
[----:B------:R-:W-:Y:S01]  /*64f0*/  F2FP.F16.F32.PACK_AB R15, R63, R62 ;  /* 0x0000003e3f0f723e */ /* 0x000fe200000000ff */
[----:B------:R-:W-:Y:S01]  /*6500*/  SHFL.IDX PT, R56, R38, 0x1, 0x1c1f ;  /* 0x003c1f0026387f89 */ /* 0x000fe200000e0000 */
[----:B------:R-:W-:Y:S02]  /*6510*/  F2FP.F16.F32.PACK_AB R72, R73, R72 ;  /* 0x000000484948723e */ /* 0x000fe400000000ff */
[----:B------:R-:W-:Y:S01]  /*6520*/  F2FP.F16.F32.PACK_AB R8, R65, R64 ;  /* 0x000000404108723e */ /* 0x000fe200000000ff */
[----:B------:R2:W-:Y:S01]  /*6530*/  STSM.16.M88.4 [R18], R12 ;  /* 0x0000000c12007844 */ /* 0x0005e20000000200 */
[----:B------:R-:W-:Y:S01]  /*6540*/  F2FP.F16.F32.PACK_AB R9, R67, R66 ;  /* 0x000000424309723e */ /* 0x000fe200000000ff */
[----:B------:R-:W3:Y:S01]  /*6550*/  @P1 LDC R61, c[0x0][0xbf0] ;  /* 0x0002fc00ff3d1b82 */ /* 0x000ee20000000800 */
[----:B------:R-:W-:Y:S01]  /*6560*/  F2FP.F16.F32.PACK_AB R10, R69, R68 ;  /* 0x00000044450a723e */ /* 0x000fe200000000ff */
[----:B------:R-:W4:Y:S01]  /*6570*/  SHFL.IDX PT, R57, R39, 0x1, 0x1c1f ;  /* 0x003c1f0027397f89 */ /* 0x000f2200000e0000 */
[----:B------:R-:W-:-:S02]  /*6580*/  F2FP.F16.F32.PACK_AB R11, R71, R70 ;  /* 0x00000046470b723e */ /* 0x000fc400000000ff */
[----:B------:R-:W-:Y:S02]  /*6590*/  F2FP.F16.F32.PACK_AB R73, R75, R74 ;  /* 0x0000004a4b49723e */ /* 0x000fe400000000ff */
[----:B------:R-:W-:Y:S01]  /*65a0*/  F2FP.F16.F32.PACK_AB R80, R81, R80 ;  /* 0x000000505150723e */ /* 0x000fe200000000ff */
[----:B------:R4:W-:Y:S01]  /*65b0*/  STSM.16.M88.4 [R106], R8 ;  /* 0x000000086a007844 */ /* 0x0009e20000000200 */
[----:B------:R-:W-:Y:S02]  /*65c0*/  MOV R104, R42 ;  /* 0x0000002a00687202 */ /* 0x000fe40000000f00 */
[----:B------:R-:W-:Y:S02]  /*65d0*/  F2FP.F16.F32.PACK_AB R74, R77, R76 ;  /* 0x0000004c4d4a723e */ /* 0x000fe400000000ff */
[----:B------:R-:W-:Y:S02]  /*65e0*/  F2FP.F16.F32.PACK_AB R75, R79, R78 ;  /* 0x0000004e4f4b723e */ /* 0x000fe400000000ff */
[----:B------:R-:W-:-:S02]  /*65f0*/  F2FP.F16.F32.PACK_AB R81, R83, R82 ;  /* 0x000000525351723e */ /* 0x000fc400000000ff */
[----:B------:R-:W-:Y:S01]  /*6600*/  F2FP.F16.F32.PACK_AB R82, R85, R84 ;  /* 0x000000545552723e */ /* 0x000fe200000000ff */
[----:B------:R0:W-:Y:S01]  /*6610*/  STSM.16.M88.4 [R104], R72 ;  /* 0x0000004868007844 */ /* 0x0001e20000000200 */
[----:B------:R-:W-:Y:S02]  /*6620*/  F2FP.F16.F32.PACK_AB R83, R87, R86 ;  /* 0x000000565753723e */ /* 0x000fe400000000ff */
[C---:B------:R-:W-:Y:S02]  /*6630*/  LOP3.LUT R21, R36.reuse, 0x380, RZ, 0xc0, !PT ;  /* 0x0000038024157812 */ /* 0x040fe400078ec0ff */
[C---:B------:R-:W-:Y:S01]  /*6640*/  IADD3 R33, P5, R36.reuse, 0x2000, RZ ;  /* 0x0000200024217810 */ /* 0x040fe20007fbe0ff */
[----:B------:R0:W-:Y:S01]  /*6650*/  STSM.16.M88.4 [R97], R80 ;  /* 0x0000005061007844 */ /* 0x0001e20000000200 */
[----:B--2---:R-:W-:Y:S01]  /*6660*/  IMAD R18, R17, 0x20, R22 ;  /* 0x0000002011127824 */ /* 0x004fe200078e0216 */
[----:B------:R-:W-:Y:S01]  /*6670*/  SHF.R.U64 R21, R21, 0x3, RZ ;  /* 0x0000000315157819 */ /* 0x000fe200000012ff */
[----:B------:R-:W-:Y:S01]  /*6680*/  BAR.SYNC.DEFER_BLOCKING 0x1, 0x100 ;  /* 0x0044000000007b1d */ /* 0x000fe20000010000 */
[----:B------:R-:W-:Y:S01]  /*6690*/  IADD3 R31, P4, R36, 0x3000, RZ ;  /* 0x00003000241f7810 */ /* 0x000fe20007f9e0ff */
[----:B------:R-:W-:Y:S01]  /*66a0*/  UIMAD UR5, UR12, UR8, URZ ;  /* 0x000000080c0572a4 */ /* 0x000fe2000f8e023f */
[----:B------:R-:W-:Y:S01]  /*66b0*/  LOP3.LUT R36, R21, R36, RZ, 0x3c, !PT ;  /* 0x0000002415247212 */ /* 0x000fe200078e3cff */
[----:B------:R-:W-:Y:S01]  /*66c0*/  IMAD.X R21, RZ, RZ, R37, P6 ;  /* 0x000000ffff157224 */ /* 0x000fe200030e0625 */
[----:B------:R-:W-:Y:S01]  /*66d0*/  UIMAD.WIDE.U32 UR6, UR11, UR8, URZ ;  /* 0x000000080b0672a5 */ /* 0x000fe2000f8e003f */
[----:B------:R-:W-:Y:S01]  /*66e0*/  LOP3.LUT R32, R33, 0x380, RZ, 0xc0, !PT ;  /* 0x0000038021207812 */ /* 0x000fe200078ec0ff */
[----:B------:R-:W-:Y:S01]  /*66f0*/  UIMAD UR5, UR11, UR9, UR5 ;  /* 0x000000090b0572a4 */ /* 0x000fe2000f8e0205 */
[----:B------:R-:W-:-:S02]  /*6700*/  LOP3.LUT R30, R31, 0x380, RZ, 0xc0, !PT ;  /* 0x000003801f1e7812 */ /* 0x000fc400078ec0ff */
[----:B------:R-:W-:Y:S01]  /*6710*/  ULDC.64 UR8, c[0x0][0xaf0] ;  /* 0x0002bc0000087ab9 */ /* 0x000fe20000000a00 */
[----:B-1----:R1:W-:Y:S01]  /*6720*/  @!P2 ST.E desc[UR36][R90.64], R89 ;  /* 0x000000595a00a985 */ /* 0x0023e2000c101924 */
[----:B------:R-:W-:Y:S01]  /*6730*/  UIADD3 UR7, UR7, UR5, URZ ;  /* 0x0000000507077290 */ /* 0x000fe2000fffe03f */
[----:B------:R-:W-:Y:S02]  /*6740*/  SHF.R.U64 R32, R32, 0x3, RZ ;  /* 0x0000000320207819 */ /* 0x000fe400000012ff */
[----:B----4-:R1:W-:Y:S01]  /*6750*/  @!P0 ST.E desc[UR36][R56.64], R88 ;  /* 0x0000005838008985 */ /* 0x0103e2000c101924 */
[----:B------:R-:W-:Y:S01]  /*6760*/  UIMAD UR5, UR10, UR8, URZ ;  /* 0x000000080a0572a4 */ /* 0x000fe2000f8e023f */
[----:B------:R-:W-:Y:S02]  /*6770*/  SHF.R.U64 R30, R30, 0x3, RZ ;  /* 0x000000031e1e7819 */ /* 0x000fe400000012ff */
[----:B------:R2:W5:Y:S01]  /*6780*/  LD.E.128 R44, desc[UR36][R34.64] ;  /* 0x00000024222c7980 */ /* 0x000562000c101d00 */
[----:B------:R-:W-:Y:S01]  /*6790*/  UIMAD.WIDE.U32 UR6, UR61, UR8, UR6 ;  /* 0x000000083d0672a5 */ /* 0x000fe2000f8e0006 */
[----:B------:R-:W-:-:S02]  /*67a0*/  LOP3.LUT R32, R32, R33, RZ, 0x3c, !PT ;  /* 0x0000002120207212 */ /* 0x000fc400078e3cff */
[----:B------:R4:W5:Y:S04]  /*67b0*/  LD.E.128 R52, desc[UR36][R24.64] ;  /* 0x0000002418347980 */ /* 0x000968000c101d00 */
[----:B------:R3:W5:Y:S01]  /*67c0*/  LD.E.128 R8, desc[UR36][R20.64] ;  /* 0x0000002414087980 */ /* 0x000762000c101d00 */
[----:B------:R-:W-:Y:S01]  /*67d0*/  UIMAD UR5, UR61, UR9, UR5 ;  /* 0x000000093d0572a4 */ /* 0x000fe2000f8e0205 */
[----:B--2---:R-:W2:Y:S01]  /*67e0*/  LDC.64 R34, c[0x0][0xae0] ;  /* 0x0002b800ff227b82 */ /* 0x004ea20000000a00 */
[----:B------:R-:W-:Y:S01]  /*67f0*/  LOP3.LUT R30, R30, R31, RZ, 0x3c, !PT ;  /* 0x0000001f1e1e7212 */ /* 0x000fe200078e3cff */
[----:B------:R-:W-:Y:S01]  /*6800*/  IMAD.X R33, RZ, RZ, R37, P5 ;  /* 0x000000ffff217224 */ /* 0x000fe200028e0625 */
[----:B------:R1:W5:Y:S01]  /*6810*/  LD.E.128 R48, desc[UR36][R26.64] ;  /* 0x000000241a307980 */ /* 0x000362000c101d00 */
[----:B----4-:R-:W-:-:S02]  /*6820*/  IMAD R24, R103, 0x80, R18 ;  /* 0x0000008067187824 */ /* 0x010fc400078e0212 */
[----:B------:R-:W-:Y:S01]  /*6830*/  IMAD.X R31, RZ, RZ, R37, P4 ;  /* 0x000000ffff1f7224 */ /* 0x000fe200020e0625 */
[----:B------:R-:W-:Y:S01]  /*6840*/  UIADD3 UR7, UR7, UR5, URZ ;  /* 0x0000000507077290 */ /* 0x000fe2000fffe03f */
[----:B0-----:R-:W-:Y:S01]  /*6850*/  @P1 IMAD.HI.U32 R18, R24, R59, RZ ;  /* 0x0000003b18121227 */ /* 0x001fe200078e00ff */
[----:B---3--:R-:W-:Y:S01]  /*6860*/  MOV R20, R24 ;  /* 0x0000001800147202 */ /* 0x008fe20000000f00 */
[----:B------:R-:W5:Y:S03]  /*6870*/  LD.E.128 R36, desc[UR36][R36.64] ;  /* 0x0000002424247980 */ /* 0x000f66000c101d00 */
[----:B------:R-:W-:Y:S01]  /*6880*/  @P1 SHF.R.U32.HI R20, RZ, R61, R18 ;  /* 0x0000003dff141219 */ /* 0x000fe20000011612 */
[----:B------:R-:W5:Y:S03]  /*6890*/  LD.E.128 R40, desc[UR36][R32.64] ;  /* 0x0000002420287980 */ /* 0x000f66000c101d00 */
[--C-:B------:R-:W-:Y:S01]  /*68a0*/  SHF.R.S32.HI R21, RZ, 0x1f, R20.reuse ;  /* 0x0000001fff157819 */ /* 0x100fe20000011414 */
[----:B------:R-:W-:Y:S01]  /*68b0*/  IMAD.MOV R25, RZ, RZ, -R20 ;  /* 0x000000ffff197224 */ /* 0x000fe200078e0a14 */
[----:B------:R0:W5:Y:S03]  /*68c0*/  LD.E.128 R4, desc[UR36][R30.64] ;  /* 0x000000241e047980 */ /* 0x000166000c101d00 */
[----:B------:R-:W-:Y:S01]  /*68d0*/  IMAD R25, R0, R25, R24 ;  /* 0x0000001900197224 */ /* 0x000fe200078e0218 */
[----:B------:R3:W5:Y:S01]  /*68e0*/  LD.E.128 R12, desc[UR36][R28.64] ;  /* 0x000000241c0c7980 */ /* 0x000762000c101d00 */
[-C--:B--2---:R-:W-:Y:S01]  /*68f0*/  IMAD R21, R21, R34.reuse, RZ ;  /* 0x0000002215157224 */ /* 0x084fe200078e02ff */
[----:B------:R-:W-:Y:S01]  /*6900*/  @!PT LDS RZ, [RZ] ;  /* 0x00000000fffff984 */ /* 0x000fe20000000800 */
[----:B------:R-:W-:Y:S01]  /*6910*/  @!PT LDS RZ, [RZ] ;  /* 0x00000000fffff984 */ /* 0x000fe20000000800 */
[----:B------:R-:W-:Y:S01]  /*6920*/  @!PT LDS RZ, [RZ] ;  /* 0x00000000fffff984 */ /* 0x000fe20000000800 */
[----:B------:R-:W-:Y:S01]  /*6930*/  @!PT LDS RZ, [RZ] ;  /* 0x00000000fffff984 */ /* 0x000fe20000000800 */
[----:B------:R2:W-:Y:S06]  /*6940*/  MEMBAR.ALL.CTA ;  /* 0x0000000000007992 */ /* 0x0005ec0000008000 */
[----:B--2---:R-:W2:Y:S01]  /*6950*/  FENCE.VIEW.ASYNC.S ;  /* 0x00000000000073c6 */ /* 0x004ea20000000000 */
[C---:B-1----:R-:W-:Y:S01]  /*6960*/  IMAD R27, R20.reuse, R35, R21 ;  /* 0x00000023141b7224 */ /* 0x042fe200078e0215 */
[----:B------:R-:W-:Y:S01]  /*6970*/  SHF.R.S32.HI R0, RZ, 0x1f, R25 ;  /* 0x0000001fff007819 */ /* 0x000fe20000011419 */
[----:B------:R-:W-:Y:S01]  /*6980*/  IMAD.WIDE.U32 R20, R20, R34, UR6 ;  /* 0x0000000614147e25 */ /* 0x000fe2000f8e0022 */
[----:B------:R-:W-:-:S03]  /*6990*/  ULDC.64 UR6, c[0x0][0xad8] ;  /* 0x0002b60000067ab9 */ /* 0x000fc60000000a00 */
[----:B------:R-:W-:Y:S02]  /*69a0*/  IMAD.IADD R21, R21, 0x1, R27 ;  /* 0x0000000115157824 */ /* 0x000fe400078e021b */
[----:B------:R-:W-:Y:S02]  /*69b0*/  IMAD R18, R0, UR6, RZ ;  /* 0x0000000600127c24 */ /* 0x000fe4000f8e02ff */
[----:B0-----:R-:W-:Y:S01]  /*69c0*/  IMAD R30, R103, 0x80, R22 ;  /* 0x00000080671e7824 */ /* 0x001fe200078e0216 */
[----:B------:R-:W-:Y:S01]  /*69d0*/  UIADD3 UR4, UR4, 0x2a820, URZ ;  /* 0x0002a82004047890 */ /* 0x000fe2000fffe03f */
[C---:B------:R-:W-:Y:S02]  /*69e0*/  IMAD R27, R25.reuse, UR7, R18 ;  /* 0x00000007191b7c24 */ /* 0x040fe4000f8e0212 */
[----:B------:R-:W-:Y:S01]  /*69f0*/  IMAD.WIDE.U32 R20, R25, UR6, R20 ;  /* 0x0000000619147c25 */ /* 0x000fe2000f8e0014 */
[----:B------:R-:W-:Y:S01]  /*6a00*/  UIADD3 UR38, UR38, 0x1, URZ ;  /* 0x0000000126267890 */ /* 0x000fe2000fffe03f */
[-C--:B------:R-:W-:Y:S01]  /*6a10*/  ISETP.GE.AND P1, PT, R30, R3.reuse, PT ;  /* 0x000000031e00720c */ /* 0x080fe20003f26270 */
[----:B------:R-:W-:Y:S01]  /*6a20*/  ULDC.64 UR6, c[0x0][0xa80] ;  /* 0x0002a00000067ab9 */ /* 0x000fe20000000a00 */
[----:B------:R-:W-:Y:S01]  /*6a30*/  IMAD.IADD R21, R21, 0x1, R27 ;  /* 0x0000000115157824 */ /* 0x000fe200078e021b */
[----:B------:R-:W-:Y:S01]  /*6a40*/  UPRMT UR4, URZ, 0x654, UR4 ;  /* 0x000006543f047896 */ /* 0x000fe20008000004 */
[----:B---3--:R-:W-:Y:S01]  /*6a50*/  LEA R28, P2, R20, UR6, 0x1 ;  /* 0x00000006141c7c11 */ /* 0x008fe2000f8408ff */
[----:B------:R-:W-:Y:S01]  /*6a60*/  ULDC UR5, c[0x0][0xc] ;  /* 0x0000030000057ab9 */ /* 0x000fe20000000800 */
[----:B------:R-:W-:Y:S01]  /*6a70*/  UISETP.NE.AND UP0, UPT, UR38, 0x2, UPT ;  /* 0x000000022600788c */ /* 0x000fe2000bf05270 */
[----:B------:R-:W-:Y:S01]  /*6a80*/  IADD3 R0, R30, 0x20, RZ ;  /* 0x000000201e007810 */ /* 0x000fe20007ffe0ff */
[----:B------:R-:W-:Y:S01]  /*6a90*/  UIADD3 UR13, UR5, UR13, URZ ;  /* 0x0000000d050d7290 */ /* 0x000fe2000fffe03f */
[----:B------:R-:W-:Y:S01]  /*6aa0*/  LEA.HI.X R29, R20, UR7, R21, 0x1, P2 ;  /* 0x00000007141d7c11 */ /* 0x000fe200090f0c15 */
[----:B------:R-:W-:Y:S01]  /*6ab0*/  USEL UR6, URZ, 0x1, UP0 ;  /* 0x000000013f067887 */ /* 0x000fe20008000000 */
[-C--:B------:R-:W-:Y:S01]  /*6ac0*/  ISETP.GE.AND P3, PT, R0, R3.reuse, PT ;  /* 0x000000030000720c */ /* 0x080fe20003f66270 */
[----:B------:R-:W-:Y:S01]  /*6ad0*/  VIADD R0, R30, 0x40 ;  /* 0x000000401e007836 */ /* 0x000fe20000000000 */
[----:B------:R-:W-:Y:S01]  /*6ae0*/  USEL UR38, UR38, URZ, UP0 ;  /* 0x0000003f26267287 */ /* 0x000fe20008000000 */
[----:B--2---:R0:W1:Y:S01]  /*6af0*/  SHFL.IDX PT, R26, R28, RZ, 0x181f ;  /* 0x00181fff1c1a7589 */ /* 0x00406200000e0000 */
[----:B------:R-:W-:Y:S01]  /*6b00*/  ULOP3.LUT UR39, UR39, UR6, URZ, 0x3c, !UPT ;  /* 0x0000000627277292 */ /* 0x000fe2000f8e3c3f */
[----:B------:R-:W-:Y:S01]  /*6b10*/  IMAD.U32 R18, RZ, RZ, UR13 ;  /* 0x0000000dff127e24 */ /* 0x000fe2000f8e00ff */
[----:B------:R-:W-:Y:S01]  /*6b20*/  SYNCS.ARRIVE.TRANS64.RED.A1T0 RZ, [UR4], RZ ;  /* 0x000000ffffff79a7 */ /* 0x000fe20008100404 */
[----:B------:R0:W2:Y:S01]  /*6b30*/  SHFL.IDX PT, R27, R29, RZ, 0x181f ;  /* 0x00181fff1d1b7589 */ /* 0x0000a200000e0000 */
[----:B------:R-:W-:Y:S01]  /*6b40*/  BSSY B0, `(.L_x_31) ;  /* 0x000000b000007945 */ /* 0x000fe20003800000 */
[----:B------:R-:W-:-:S03]  /*6b50*/  ISETP.GE.AND P0, PT, R0, R3, PT ;  /* 0x000000030000720c */ /* 0x000fc60003f06270 */
[----:B------:R-:W-:Y:S10]  /*6b60*/  @P1 BRA `(.L_x_32) ;  /* 0x0000000000201947 */ /* 0x000ff40003800000 */
[----:B------:R-:W-:Y:S02]  /*6b70*/  ULDC UR4, c[0x0][0xac8] ;  /* 0x0002b20000047ab9 */ /* 0x000fe40000000800 */
[----:B------:R-:W-:Y:S02]  /*6b80*/  ISETP.GE.AND P2, PT, R16, UR4, PT ;  /* 0x0000000410007c0c */ /* 0x000fe4000bf46270 */
[----:B------:R-:W-:-:S11]  /*6b90*/  ISETP.GE.AND P1, PT, R2, UR4, PT ;  /* 0x0000000402007c0c */ /* 0x000fd6000bf26270 */
[----:B-1----:R-:W-:Y:S02]  /*6ba0*/  @!P2 LEA R24, P4, R16, R26, 0x1 ;  /* 0x0000001a1018a211 */ /* 0x002fe400078808ff */
[----:B--2---:R-:W-:Y:S02]  /*6bb0*/  @!P1 IMAD.WIDE R20, R2, 0x2, R26 ;  /* 0x0000000202149825 */ /* 0x004fe400078e021a */
[----:B------:R-:W-:-:S03]  /*6bc0*/  @!P2 LEA.HI.X R25, R16, R27, R168, 0x1, P4 ;  /* 0x0000001b1019a211 */ /* 0x000fc600020f0ca8 */
[----:B-----5:R3:W-:Y:S04]  /*6bd0*/  @!P1 ST.E.128 desc[UR36][R20.64], R36 ;  /* 0x0000002414009985 */ /* 0x0207e8000c101d24 */
[----:B------:R3:W-:Y:S02]  /*6be0*/  @!P2 ST.E.128 desc[UR36][R24.64], R52 ;  /* 0x000000341800a985 */ /* 0x0007e4000c101d24 */
.L_x_32:
[----:B------:R-:W-:Y:S05]  /*6bf0*/  BSYNC B0 ;  /* 0x0000000000007941 */ /* 0x000fea0003800000 */
.L_x_31:
[----:B--2---:R2:W4:Y:S01]  /*6c00*/  SHFL.IDX PT, R27, R29, 0x1, 0x181f ;  /* 0x00381f001d1b7f89 */ /* 0x00452200000e0000 */
[----:B------:R-:W-:Y:S03]  /*6c10*/  BSSY B0, `(.L_x_33) ;  /* 0x000000b000007945 */ /* 0x000fe60003800000 */
[----:B-1----:R2:W1:Y:S01]  /*6c20*/  SHFL.IDX PT, R26, R28, 0x1, 0x181f ;  /* 0x00381f001c1a7f89 */ /* 0x00246200000e0000 */
[----:B------:R-:W-:Y:S05]  /*6c30*/  @P3 BRA `(.L_x_34) ;  /* 0x0000000000203947 */ /* 0x000fea0003800000 */
[----:B------:R-:W-:Y:S02]  /*6c40*/  ULDC UR4, c[0x0][0xac8] ;  /* 0x0002b20000047ab9 */ /* 0x000fe40000000800 */
[----:B------:R-:W-:Y:S02]  /*6c50*/  ISETP.GE.AND P3, PT, R16, UR4, PT ;  /* 0x0000000410007c0c */ /* 0x000fe4000bf66270 */
[----:B------:R-:W-:-:S11]  /*6c60*/  ISETP.GE.AND P2, PT, R2, UR4, PT ;  /* 0x0000000402007c0c */ /* 0x000fd6000bf46270 */
[----:B-1-3--:R-:W-:Y:S02]  /*6c70*/  @!P3 LEA R24, P1, R16, R26, 0x1 ;  /* 0x0000001a1018b211 */ /* 0x00afe400078208ff */
[----:B----4-:R-:W-:Y:S02]  /*6c80*/  @!P2 IMAD.WIDE R20, R2, 0x2, R26 ;  /* 0x000000020214a825 */ /* 0x010fe400078e021a */
[----:B------:R-:W-:-:S03]  /*6c90*/  @!P3 LEA.HI.X R25, R16, R27, R168, 0x1, P1 ;  /* 0x0000001b1019b211 */ /* 0x000fc600008f0ca8 */
[----:B-----5:R1:W-:Y:S04]  /*6ca0*/  @!P2 ST.E.128 desc[UR36][R20.64], R44 ;  /* 0x0000002c1400a985 */ /* 0x0203e8000c101d24 */
[----:B------:R1:W-:Y:S02]  /*6cb0*/  @!P3 ST.E.128 desc[UR36][R24.64], R48 ;  /* 0x000000301800b985 */ /* 0x0003e4000c101d24 */
.L_x_34:
[----:B------:R-:W-:Y:S05]  /*6cc0*/  BSYNC B0 ;  /* 0x0000000000007941 */ /* 0x000fea0003800000 */
.L_x_33:
[----:B----4-:R4:W0:Y:S01]  /*6cd0*/  SHFL.IDX PT, R27, R29, 0x2, 0x181f ;  /* 0x00581f001d1b7f89 */ /* 0x01082200000e0000 */
[----:B------:R-:W-:Y:S03]  /*6ce0*/  BSSY B0, `(.L_x_35) ;  /* 0x000000b000007945 */ /* 0x000fe60003800000 */
[----:B-1----:R4:W1:Y:S01]  /*6cf0*/  SHFL.IDX PT, R26, R28, 0x2, 0x181f ;  /* 0x00581f001c1a7f89 */ /* 0x00286200000e0000 */
[----:B------:R-:W-:Y:S05]  /*6d00*/  @P0 BRA `(.L_x_36) ;  /* 0x0000000000200947 */ /* 0x000fea0003800000 */
[----:B------:R-:W-:Y:S02]  /*6d10*/  ULDC UR4, c[0x0][0xac8] ;  /* 0x0002b20000047ab9 */ /* 0x000fe40000000800 */
[----:B------:R-:W-:Y:S02]  /*6d20*/  ISETP.GE.AND P2, PT, R16, UR4, PT ;  /* 0x0000000410007c0c */ /* 0x000fe4000bf46270 */
[----:B------:R-:W-:-:S11]  /*6d30*/  ISETP.GE.AND P1, PT, R2, UR4, PT ;  /* 0x0000000402007c0c */ /* 0x000fd6000bf26270 */
[----:B-1-3--:R-:W-:Y:S02]  /*6d40*/  @!P2 LEA R24, P0, R16, R26, 0x1 ;  /* 0x0000001a1018a211 */ /* 0x00afe400078008ff */
[----:B0-----:R-:W-:Y:S02]  /*6d50*/  @!P1 IMAD.WIDE R20, R2, 0x2, R26 ;  /* 0x0000000202149825 */ /* 0x001fe400078e021a */
[----:B------:R-:W-:-:S03]  /*6d60*/  @!P2 LEA.HI.X R25, R16, R27, R168, 0x1, P0 ;  /* 0x0000001b1019a211 */ /* 0x000fc600000f0ca8 */
[----:B-----5:R0:W-:Y:S04]  /*6d70*/  @!P1 ST.E.128 desc[UR36][R20.64], R40 ;  /* 0x0000002814009985 */ /* 0x0201e8000c101d24 */
[----:B------:R0:W-:Y:S02]  /*6d80*/  @!P2 ST.E.128 desc[UR36][R24.64], R12 ;  /* 0x0000000c1800a985 */ /* 0x0001e4000c101d24 */
.L_x_36:
[----:B------:R-:W-:Y:S05]  /*6d90*/  BSYNC B0 ;  /* 0x0000000000007941 */ /* 0x000fea0003800000 */
.L_x_35:
[----:B------:R-:W-:Y:S01]  /*6da0*/  IADD3 R0, R30, 0x60, RZ ;  /* 0x000000601e007810 */ /* 0x000fe20007ffe0ff */
[----:B0--3--:R0:W3:Y:S01]  /*6db0*/  SHFL.IDX PT, R21, R29, 0x3, 0x181f ;  /* 0x00781f001d157f89 */ /* 0x0090e200000e0000 */
[----:B------:R-:W-:Y:S01]  /*6dc0*/  BSSY B0, `(.L_x_37) ;  /* 0x000000d000007945 */ /* 0x000fe20003800000 */
[----:B------:R-:W-:Y:S01]  /*6dd0*/  VIADD R19, R19, 0x1 ;  /* 0x0000000113137836 */ /* 0x000fe20000000000 */
[----:B------:R-:W-:Y:S01]  /*6de0*/  ISETP.GE.AND P0, PT, R0, R3, PT ;  /* 0x000000030000720c */ /* 0x000fe20003f06270 */
[----:B------:R0:W0:-:S12]  /*6df0*/  SHFL.IDX PT, R20, R28, 0x3, 0x181f ;  /* 0x00781f001c147f89 */ /* 0x00001800000e0000 */
[----:B------:R-:W-:Y:S05]  /*6e00*/  @P0 BRA `(.L_x_38) ;  /* 0x0000000000200947 */ /* 0x000fea0003800000 */
[----:B------:R-:W-:Y:S02]  /*6e10*/  ULDC UR4, c[0x0][0xac8] ;  /* 0x0002b20000047ab9 */ /* 0x000fe40000000800 */
[----:B------:R-:W-:Y:S02]  /*6e20*/  ISETP.GE.AND P2, PT, R16, UR4, PT ;  /* 0x0000000410007c0c */ /* 0x000fe4000bf46270 */
[----:B------:R-:W-:-:S11]  /*6e30*/  ISETP.GE.AND P1, PT, R2, UR4, PT ;  /* 0x0000000402007c0c */ /* 0x000fd6000bf26270 */
[----:B0----5:R-:W-:Y:S02]  /*6e40*/  @!P2 LEA R14, P0, R16, R20, 0x1 ;  /* 0x00000014100ea211 */ /* 0x021fe400078008ff */
[----:B---3--:R-:W-:Y:S02]  /*6e50*/  @!P1 IMAD.WIDE R12, R2, 0x2, R20 ;  /* 0x00000002020c9825 */ /* 0x008fe400078e0214 */
[----:B------:R-:W-:-:S03]  /*6e60*/  @!P2 LEA.HI.X R15, R16, R21, R168, 0x1, P0 ;  /* 0x00000015100fa211 */ /* 0x000fc600000f0ca8 */
[----:B------:R0:W-:Y:S04]  /*6e70*/  @!P1 ST.E.128 desc[UR36][R12.64], R4 ;  /* 0x000000040c009985 */ /* 0x0001e8000c101d24 */
[----:B------:R0:W-:Y:S02]  /*6e80*/  @!P2 ST.E.128 desc[UR36][R14.64], R8 ;  /* 0x000000080e00a985 */ /* 0x0001e4000c101d24 */
.L_x_38:
[----:B------:R-:W-:Y:S05]  /*6e90*/  BSYNC B0 ;  /* 0x0000000000007941 */ /* 0x000fea0003800000 */
.L_x_37:
[----:B------:R-:W1:Y:S01]  /*6ea0*/  LDC R0, c[0x0][0xc34] ;  /* 0x00030d00ff007b82 */ /* 0x000e620000000800 */
[----:B------:R-:W-:-:S13]  /*6eb0*/  R2UR UR4, R18 ;  /* 0x00000000120472ca */ /* 0x000fda00000e0000 */
[----:B-1----:R-:W-:-:S13]  /*6ec0*/  ISETP.LE.AND P0, PT, R0, UR4, PT ;  /* 0x0000000400007c0c */ /* 0x002fda000bf03270 */
[----:B------:R-:W-:Y:S05]  /*6ed0*/  @!P0 BRA `(.L_x_39) ;  /* 0xffffff9c00848947 */ /* 0x000fea000383ffff */
[----:B------:R-:W-:Y:S05]  /*6ee0*/  EXIT ;  /* 0x000000000000794d */ /* 0x000fea0003800000 */
.L_x_5:
[----:B------:R-:W-:-:S08]  /*6ef0*/  NOP ;  /* 0x0000000000007918 */ /* 0x000fd00000000000 */
[----:B0-----:R-:W0:-:S00]  /*6f00*/  USETMAXREG.DEALLOC.CTAPOOL 0x28 ;  /* 0x00000028000079c8 */ /* 0x001e0000080e0500 */
[----:B------:R-:W1:Y:S01]  /*6f10*/  S2UR UR9, SR_CTAID.X ;  /* 0x00000000000979c3 */ /* 0x000e620000002500 */
[----:B0-----:R-:W-:Y:S01]  /*6f20*/  IMAD.MOV.U32 R25, RZ, RZ, 0x1 ;  /* 0x00000001ff197424 */ /* 0x001fe200078e00ff */
[----:B------:R-:W-:Y:S01]  /*6f30*/  MOV R0, 0x1 ;  /* 0x0000000100007802 */ /* 0x000fe20000000f00 */
[----:B------:R-:W-:-:S05]  /*6f40*/  IMAD.MOV.U32 R22, RZ, RZ, RZ ;  /* 0x000000ffff167224 */ /* 0x000fca00078e00ff */
[----:B------:R-:W1:Y:S02]  /*6f50*/  LDC R2, c[0x0][0xc34] ;  /* 0x00030d00ff027b82 */ /* 0x000e640000000800 */
[----:B-1----:R-:W-:-:S13]  /*6f60*/  ISETP.LE.AND P0, PT, R2, UR9, PT ;  /* 0x0000000902007c0c */ /* 0x002fda000bf03270 */
[----:B------:R-:W-:Y:S05]  /*6f70*/  @P0 BRA `(.L_x_40) ;  /* 0x0000003000fc0947 */ /* 0x000fea0003800000 */
[----:B------:R-:W2:Y:S01]  /*6f80*/  LDL R4, [R1+0x4] ;  /* 0x0000040001047983 */ /* 0x000ea20000100800 */
[----:B------:R-:W-:Y:S01]  /*6f90*/  IMAD.SHL.U32 R27, R3, 0x8, RZ ;  /* 0x00000008031b7824 */ /* 0x000fe200078e00ff */
[----:B------:R-:W-:Y:S01]  /*6fa0*/  ULDC.64 UR38, c[0x0][0x2f0] ;  /* 0x0000bc0000267ab9 */ /* 0x000fe20000000a00 */
[----:B------:R-:W-:Y:S01]  /*6fb0*/  ULDC.64 UR4, c[0x0][0x418] ;  /* 0x0001060000047ab9 */ /* 0x000fe20000000a00 */
[----:B------:R-:W-:Y:S01]  /*6fc0*/  ULDC UR7, c[0x0][0x320] ;  /* 0x0000c80000077ab9 */ /* 0x000fe20000000800 */
[----:B------:R-:W-:Y:S01]  /*6fd0*/  UISETP.NE.U32.AND UP0, UPT, UR4, URZ, UPT ;  /* 0x0000003f0400728c */ /* 0x000fe2000bf05070 */
[C---:B------:R-:W-:Y:S01]  /*6fe0*/  LOP3.LUT R0, R27.reuse, 0x1f8, RZ, 0xc0, !PT ;  /* 0x000001f81b007812 */ /* 0x040fe200078ec0ff */
[----:B------:R-:W-:Y:S01]  /*6ff0*/  ULDC UR8, c[0x0][0x2b8] ;  /* 0x0000ae0000087ab9 */ /* 0x000fe20000000800 */
[----:B------:R-:W-:Y:S01]  /*7000*/  LOP3.LUT R37, R27, 0x38, RZ, 0xc0, !PT ;  /* 0x000000381b257812 */ /* 0x000fe200078ec0ff */
[----:B------:R-:W-:Y:S01]  /*7010*/  UISETP.NE.AND.EX UP0, UPT, UR5, URZ, UPT, UP0 ;  /* 0x0000003f0500728c */ /* 0x000fe2000bf05300 */
[----:B------:R-:W-:Y:S01]  /*7020*/  LOP3.LUT R0, R0, 0x38, R3, 0x78, !PT ;  /* 0x0000003800007812 */ /* 0x000fe200078e7803 */
[----:B------:R-:W-:Y:S01]  /*7030*/  ULDC UR4, c[0x0][0x424] ;  /* 0x0001090000047ab9 */ /* 0x000fe20000000800 */
[----:B------:R-:W-:Y:S01]  /*7040*/  LOP3.LUT R16, R16, 0xfffffffe, RZ, 0xc0, !PT ;  /* 0xfffffffe10107812 */ /* 0x000fe200078ec0ff */
[----:B------:R-:W-:Y:S01]  /*7050*/  USEL UR4, UR4, 0x1, UP0 ;  /* 0x0000000104047887 */ /* 0x000fe20008000000 */
[----:B------:R-:W-:Y:S01]  /*7060*/  LOP3.LUT R27, R0, 0x200, R27, 0xf8, !PT ;  /* 0x00000200001b7812 */ /* 0x000fe200078ef81b */
[----:B------:R-:W0:Y:S01]  /*7070*/  S2UR UR6, SR_CgaCtaId ;  /* 0x00000000000679c3 */ /* 0x000e220000008800 */
[C---:B------:R-:W-:Y:S01]  /*7080*/  LOP3.LUT R0, R37.reuse, 0x40, RZ, 0xfc, !PT ;  /* 0x0000004025007812 */ /* 0x040fe200078efcff */
[----:B------:R-:W-:Y:S01]  /*7090*/  UIMAD UR38, UR4, UR38, URZ ;  /* 0x00000026042672a4 */ /* 0x000fe2000f8e023f */
[----:B------:R-:W-:Y:S01]  /*70a0*/  LOP3.LUT R16, R16, 0xfffffff7, RZ, 0xc0, !PT ;  /* 0xfffffff710107812 */ /* 0x000fe200078ec0ff */
[----:B------:R1:W-:Y:S01]  /*70b0*/  STL [R1], RZ ;  /* 0x000000ff01007387 */ /* 0x0003e20000100800 */
[C---:B------:R-:W-:Y:S01]  /*70c0*/  ISETP.GE.AND P0, PT, R0.reuse, UR39, PT ;  /* 0x0000002700007c0c */ /* 0x040fe2000bf06270 */
[----:B------:R-:W-:Y:S01]  /*70d0*/  UIADD3 UR4, UR38, 0x5f, URZ ;  /* 0x0000005f26047890 */ /* 0x000fe2000fffe03f */
[----:B------:R-:W-:Y:S01]  /*70e0*/  ISETP.GE.AND P1, PT, R0, UR7, PT ;  /* 0x0000000700007c0c */ /* 0x000fe2000bf26270 */
[----:B------:R-:W-:Y:S01]  /*70f0*/  IMAD.MOV.U32 R25, RZ, RZ, 0x1 ;  /* 0x00000001ff197424 */ /* 0x000fe200078e00ff */
[----:B------:R-:W-:Y:S01]  /*7100*/  LOP3.LUT R2, R37, 0x80, RZ, 0xfc, !PT ;  /* 0x0000008025027812 */ /* 0x000fe200078efcff */
[----:B------:R-:W-:Y:S01]  /*7110*/  UIMAD.WIDE UR4, UR4, 0x2aaaaaab, URZ ;  /* 0x2aaaaaab040478a5 */ /* 0x000fe2000f8e023f */
[----:B------:R-:W-:Y:S01]  /*7120*/  SHF.R.U32.HI R34, RZ, 0x3, R3 ;  /* 0x00000003ff227819 */ /* 0x000fe20000011603 */
[----:B------:R-:W-:Y:S01]  /*7130*/  IMAD.SHL.U32 R3, R3, 0x10, RZ ;  /* 0x0000001003037824 */ /* 0x000fe200078e00ff */
[----:B------:R-:W-:Y:S01]  /*7140*/  ISETP.GE.AND P2, PT, R2, UR39, PT ;  /* 0x0000002702007c0c */ /* 0x000fe2000bf46270 */
[----:B------:R-:W-:Y:S01]  /*7150*/  USHF.R.U32.HI UR4, URZ, 0x1f, UR5 ;  /* 0x0000001f3f047899 */ /* 0x000fe20008011605 */
[----:B------:R-:W-:Y:S01]  /*7160*/  LOP3.LUT R34, R34, 0xf, RZ, 0xc0, !PT ;  /* 0x0000000f22227812 */ /* 0x000fe200078ec0ff */
[----:B------:R-:W-:Y:S01]  /*7170*/  IMAD.MOV.U32 R22, RZ, RZ, RZ ;  /* 0x000000ffff167224 */ /* 0x000fe200078e00ff */
[----:B------:R-:W-:Y:S01]  /*7180*/  MOV R36, UR9 ;  /* 0x0000000900247c02 */ /* 0x000fe20008000f00 */
[----:B------:R-:W-:Y:S01]  /*7190*/  ULEA.HI.SX32 UR5, UR5, UR4, 0x1c ;  /* 0x0000000405057291 */ /* 0x000fe2000f8fe23f */
[----:B------:R-:W-:Y:S01]  /*71a0*/  @P0 LOP3.LUT R16, R16, 0x8, RZ, 0xfc, !PT ;  /* 0x0000000810100812 */ /* 0x000fe200078efcff */
[----:B------:R-:W-:Y:S01]  /*71b0*/  ULDC UR40, c[0x0][0x448] ;  /* 0x0001120000287ab9 */ /* 0x000fe20000000800 */
[----:B------:R-:W-:Y:S01]  /*71c0*/  ISETP.GE.AND P0, PT, R0, UR8, PT ;  /* 0x0000000800007c0c */ /* 0x000fe2000bf06270 */
[----:B------:R-:W-:Y:S01]  /*71d0*/  UIADD3 UR43, UR5, -0x1, URZ ;  /* 0xffffffff052b7890 */ /* 0x000fe2000fffe03f */
[----:B------:R-:W-:Y:S01]  /*71e0*/  @P1 LOP3.LUT R16, R16, 0x1, RZ, 0xfc, !PT ;  /* 0x0000000110101812 */ /* 0x000fe200078efcff */
[----:B------:R-:W-:Y:S01]  /*71f0*/  ULDC UR4, c[0x0][0x288] ;  /* 0x0000a20000047ab9 */ /* 0x000fe20000000800 */
[----:B------:R-:W-:Y:S01]  /*7200*/  ISETP.GE.AND P1, PT, R2, UR8, PT ;  /* 0x0000000802007c0c */ /* 0x000fe2000bf26270 */
[----:B------:R-:W-:Y:S01]  /*7210*/  ULDC UR44, c[0x0][0xc] ;  /* 0x00000300002c7ab9 */ /* 0x000fe20000000800 */
[----:B------:R-:W-:Y:S01]  /*7220*/  LOP3.LUT R16, R16, 0xfffffdff, RZ, 0xc0, !PT ;  /* 0xfffffdff10107812 */ /* 0x000fe200078ec0ff */
[----:B------:R-:W-:Y:S01]  /*7230*/  UIMAD UR40, UR40, UR4, URZ ;  /* 0x00000004282872a4 */ /* 0x000fe2000f8e023f */
[----:B------:R-:W-:Y:S01]  /*7240*/  LOP3.LUT R26, R34, 0x70, R3, 0xf8, !PT ;  /* 0x00000070221a7812 */ /* 0x000fe200078ef803 */
[----:B------:R-:W-:Y:S01]  /*7250*/  IMAD.U32 R3, RZ, RZ, UR43 ;  /* 0x0000002bff037e24 */ /* 0x000fe2000f8e00ff */
[----:B------:R-:W-:-:S03]  /*7260*/  UIADD3 UR41, UR5, -0x2, URZ ;  /* 0xfffffffe05297890 */ /* 0x000fc6000fffe03f */
[----:B------:R-:W-:Y:S02]  /*7270*/  @P0 LOP3.LUT R16, R16, 0x200, RZ, 0xfc, !PT ;  /* 0x0000020010100812 */ /* 0x000fe400078efcff */
[----:B------:R-:W-:Y:S01]  /*7280*/  ISETP.GE.AND P0, PT, R37, UR39, PT ;  /* 0x0000002725007c0c */ /* 0x000fe2000bf06270 */
[----:B------:R-:W-:Y:S01]  /*7290*/  UMOV UR39, 0x400 ;  /* 0x0000040000277882 */ /* 0x000fe20000000000 */
[----:B------:R-:W-:Y:S01]  /*72a0*/  LOP3.LUT R16, R16, 0xfffffffb, RZ, 0xc0, !PT ;  /* 0xfffffffb10107812 */ /* 0x000fe200078ec0ff */
[----:B0-----:R-:W-:Y:S02]  /*72b0*/  ULEA UR39, UR6, UR39, 0x18 ;  /* 0x0000002706277291 */ /* 0x001fe4000f8ec03f */
[----:B------:R-:W-:Y:S01]  /*72c0*/  UIMAD UR6, UR43, -0x60, UR38 ;  /* 0xffffffa02b0678a4 */ /* 0x000fe2000f8e0226 */
[----:B------:R-:W-:-:S03]  /*72d0*/  @P2 LOP3.LUT R16, R16, 0x4, RZ, 0xfc, !PT ;  /* 0x0000000410102812 */ /* 0x000fc600078efcff */
[----:B------:R-:W-:Y:S02]  /*72e0*/  LEA R0, R27, UR39, 0x1 ;  /* 0x000000271b007c11 */ /* 0x000fe4000f8e08ff */
[----:B------:R-:W-:Y:S02]  /*72f0*/  LOP3.LUT R16, R16, 0xfffffeff, RZ, 0xc0, !PT ;  /* 0xfffffeff10107812 */ /* 0x000fe400078ec0ff */
[----:B------:R-:W-:Y:S02]  /*7300*/  IADD3 R33, -R34, UR6, RZ ;  /* 0x0000000622217c10 */ /* 0x000fe4000fffe1ff */
[----:B------:R-:W-:Y:S02]  /*7310*/  @P1 LOP3.LUT R16, R16, 0x100, RZ, 0xfc, !PT ;  /* 0x0000010010101812 */ /* 0x000fe400078efcff */
[----:B------:R-:W-:Y:S02]  /*7320*/  ISETP.GE.AND P1, PT, R37, UR7, PT ;  /* 0x0000000725007c0c */ /* 0x000fe4000bf26270 */
[----:B------:R-:W-:-:S04]  /*7330*/  LOP3.LUT R16, R16, 0xffffffef, RZ, 0xc0, !PT ;  /* 0xffffffef10107812 */ /* 0x000fc800078ec0ff */
[----:B------:R-:W-:-:S04]  /*7340*/  @P0 LOP3.LUT R16, R16, 0x10, RZ, 0xfc, !PT ;  /* 0x0000001010100812 */ /* 0x000fc800078efcff */
[----:B------:R-:W-:Y:S02]  /*7350*/  LOP3.LUT R16, R16, 0xffffff7f, RZ, 0xc0, !PT ;  /* 0xffffff7f10107812 */ /* 0x000fe400078ec0ff */
[----:B--2---:R-:W-:Y:S01]  /*7360*/  R2UR UR10, R4 ;  /* 0x00000000040a72ca */ /* 0x004fe200000e0000 */
[----:B------:R-:W-:-:S05]  /*7370*/  IMAD R4, R3, 0x60, R26 ;  /* 0x0000006003047824 */ /* 0x000fca00078e021a */
[----:B------:R-:W-:-:S04]  /*7380*/  ISETP.GE.AND P0, PT, R4, UR38, PT ;  /* 0x0000002604007c0c */ /* 0x000fc8000bf06270 */
[----:B------:R-:W-:Y:S02]  /*7390*/  ISETP.LT.U32.AND P2, PT, R26, 0x60, !P0 ;  /* 0x000000601a00780c */ /* 0x000fe40004741070 */
[----:B------:R-:W-:Y:S01]  /*73a0*/  ISETP.GE.AND P0, PT, R37, UR8, PT ;  /* 0x0000000825007c0c */ /* 0x000fe2000bf06270 */
[----:B------:R-:W-:-:S10]  /*73b0*/  ULOP3.LUT UR42, UR10, 0x2, URZ, 0xfc, !UPT ;  /* 0x000000020a2a7892 */ /* 0x000fd4000f8efc3f */
[----:B------:R-:W-:-:S04]  /*73c0*/  @P2 LOP3.LUT R16, R16, 0x80, RZ, 0xfc, !PT ;  /* 0x0000008010102812 */ /* 0x000fc800078efcff */
[----:B------:R-:W-:-:S04]  /*73d0*/  LOP3.LUT R16, R16, 0xfffffbff, RZ, 0xc0, !PT ;  /* 0xfffffbff10107812 */ /* 0x000fc800078ec0ff */
[----:B------:R-:W-:-:S04]  /*73e0*/  LOP3.LUT R16, R16, 0xfffffffd, RZ, 0xc0, !PT ;  /* 0xfffffffd10107812 */ /* 0x000fc800078ec0ff */
[----:B------:R-:W-:-:S04]  /*73f0*/  @P1 LOP3.LUT R16, R16, 0x2, RZ, 0xfc, !PT ;  /* 0x0000000210101812 */ /* 0x000fc800078efcff */
[----:B-1----:R-:W-:-:S07]  /*7400*/  @P0 LOP3.LUT R16, R16, 0x400, RZ, 0xfc, !PT ;  /* 0x0000040010100812 */ /* 0x002fce00078efcff */
.L_x_75:
[----:B0-----:R-:W0:Y:S01]  /*7410*/  LDC R0, c[0x0][0xc38] ;  /* 0x00030e00ff007b82 */ /* 0x001e220000000800 */
[----:B------:R-:W-:Y:S01]  /*7420*/  IMAD.MOV.U32 R24, RZ, RZ, R36 ;  /* 0x000000ffff187224 */ /* 0x000fe200078e0024 */
[----:B------:R-:W-:Y:S05]  /*7430*/  YIELD ;  /* 0x0000000000007946 */ /* 0x000fea0003800000 */
[----:B------:R-:W-:Y:S01]  /*7440*/  ULDC.64 UR4, c[0x0][0xa28] ;  /* 0x00028a0000047ab9 */ /* 0x000fe20000000a00 */
[----:B------:R-:W-:Y:S01]  /*7450*/  IMAD.MOV.U32 R31, RZ, RZ, RZ ;  /* 0x000000ffff1f7224 */ /* 0x000fe200078e00ff */
[----:B0-----:R-:W-:-:S13]  /*7460*/  ISETP.NE.AND P0, PT, R0, 0x1, PT ;  /* 0x000000010000780c */ /* 0x001fda0003f05270 */
[----:B------:R-:W0:Y:S08]  /*7470*/  @P0 LDC R3, c[0x0][0xc3c] ;  /* 0x00030f00ff030b82 */ /* 0x000e300000000800 */
[----:B------:R-:W1:Y:S01]  /*7480*/  @P0 LDC R5, c[0x0][0xc40] ;  /* 0x00031000ff050b82 */ /* 0x000e620000000800 */
[----:B0-----:R-:W-:-:S05]  /*7490*/  @P0 IMAD.HI.U32 R0, R36, R3, RZ ;  /* 0x0000000324000227 */ /* 0x001fca00078e00ff */
[----:B-1----:R-:W-:Y:S02]  /*74a0*/  @P0 SHF.R.U32.HI R24, RZ, R5, R0 ;  /* 0x00000005ff180219 */ /* 0x002fe40000011600 */
[----:B------:R-:W0:Y:S02]  /*74b0*/  LDC R0, c[0x0][0xc44] ;  /* 0x00031100ff007b82 */ /* 0x000e240000000800 */
[----:B------:R-:W-:Y:S02]  /*74c0*/  MOV R23, R24 ;  /* 0x0000001800177202 */ /* 0x000fe40000000f00 */
[----:B0-----:R-:W-:-:S13]  /*74d0*/  ISETP.NE.AND P0, PT, R0, 0x1, PT ;  /* 0x000000010000780c */ /* 0x001fda0003f05270 */
[----:B------:R-:W0:Y:S02]  /*74e0*/  @P0 LDC.64 R2, c[0x0][0xc48] ;  /* 0x00031200ff020b82 */ /* 0x000e240000000a00 */
[----:B0-----:R-:W-:-:S05]  /*74f0*/  @P0 IMAD.HI.U32 R0, R24, R2, RZ ;  /* 0x0000000218000227 */ /* 0x001fca00078e00ff */
[----:B------:R-:W-:Y:S02]  /*7500*/  @P0 SHF.R.U32.HI R23, RZ, R3, R0 ;  /* 0x00000003ff170219 */ /* 0x000fe40000011600 */
[----:B------:R-:W-:-:S04]  /*7510*/  ISETP.NE.U32.AND P0, PT, RZ, UR4, PT ;  /* 0x00000004ff007c0c */ /* 0x000fc8000bf05070 */
[----:B------:R-:W-:-:S13]  /*7520*/  ISETP.NE.AND.EX P0, PT, RZ, UR5, PT, P0 ;  /* 0x00000005ff007c0c */ /* 0x000fda000bf05300 */
[----:B------:R-:W0:Y:S01]  /*7530*/  @P0 LDC.64 R2, c[0x0][0xa28] ;  /* 0x00028a00ff020b82 */ /* 0x000e220000000a00 */
[----:B------:R-:W-:-:S04]  /*7540*/  UIADD3 UR4, UR39, 0x18400, URZ ;  /* 0x0001840027047890 */ /* 0x000fc8000fffe03f */
[----:B------:R-:W-:Y:S01]  /*7550*/  ULOP3.LUT UP0, URZ, UR4, 0x3ff, URZ, 0xc0, !UPT ;  /* 0x000003ff043f7892 */ /* 0x000fe2000f80c03f */
[----:B0-----:R-:W-:-:S05]  /*7560*/  @P0 IMAD.WIDE R2, R23, 0x4, R2 ;  /* 0x0000000417020825 */ /* 0x001fca00078e0202 */
[----:B------:R0:W5:Y:S01]  /*7570*/  @P0 LDG.E R31, desc[UR36][R2.64] ;  /* 0x00000024021f0981 */ /* 0x000162000c1e1900 */
[----:B------:R-:W-:-:S13]  /*7580*/  PLOP3.LUT P0, PT, PT, PT, UP0, 0x80, 0x0 ;  /* 0x000000000000781c */ /* 0x000fda0003f0f008 */
[----:B0-----:R-:W-:Y:S05]  /*7590*/  @!P0 BRA `(.L_x_41) ;  /* 0x0000000000408947 */ /* 0x001fea0003800000 */
[----:B------:R-:W-:Y:S01]  /*75a0*/  MOV R2, 0x0 ;  /* 0x0000000000027802 */ /* 0x000fe20000000f00 */
[----:B------:R-:W-:Y:S01]  /*75b0*/  ULDC.64 UR4, c[0x4][0xf0] ;  /* 0x01003c0000047ab9 */ /* 0x000fe20000000a00 */
[----:B------:R-:W-:Y:S01]  /*75c0*/  ULDC.64 UR6, c[0x4][0xf8] ;  /* 0x01003e0000067ab9 */ /* 0x000fe20000000a00 */
[----:B------:R-:W-:Y:S01]  /*75d0*/  IMAD.U32 R4, RZ, RZ, UR4 ;  /* 0x00000004ff047e24 */ /* 0x000fe2000f8e00ff */
[----:B------:R-:W-:Y:S01]  /*75e0*/  MOV R6, UR6 ;  /* 0x0000000600067c02 */ /* 0x000fe20008000f00 */
[----:B------:R-:W-:Y:S01]  /*75f0*/  IMAD.U32 R5, RZ, RZ, UR5 ;  /* 0x00000005ff057e24 */ /* 0x000fe2000f8e00ff */
[----:B------:R-:W0:Y:S01]  /*7600*/  LDC.64 R2, c[0x4][R2] ;  /* 0x0100000002027b82 */ /* 0x000e220000000a00 */
[----:B------:R-:W-:Y:S01]  /*7610*/  ULDC.64 UR4, c[0x4][0x70] ;  /* 0x01001c0000047ab9 */ /* 0x000fe20000000a00 */
[----:B------:R-:W-:Y:S01]  /*7620*/  IMAD.U32 R7, RZ, RZ, UR7 ;  /* 0x00000007ff077e24 */ /* 0x000fe2000f8e00ff */
[----:B------:R-:W-:Y:S01]  /*7630*/  MOV R8, 0x70 ;  /* 0x0000007000087802 */ /* 0x000fe20000000f00 */
[----:B------:R-:W-:-:S02]  /*7640*/  IMAD.U32 R10, RZ, RZ, UR4 ;  /* 0x00000004ff0a7e24 */ /* 0x000fc4000f8e00ff */
[----:B------:R-:W-:Y:S02]  /*7650*/  IMAD.U32 R11, RZ, RZ, UR5 ;  /* 0x00000005ff0b7e24 */ /* 0x000fe4000f8e00ff */
[----:B------:R-:W-:Y:S02]  /*7660*/  IMAD.MOV.U32 R12, RZ, RZ, 0x1 ;  /* 0x00000001ff0c7424 */ /* 0x000fe400078e00ff */
[----:B------:R-:W-:-:S07]  /*7670*/  IMAD.MOV.U32 R13, RZ, RZ, RZ ;  /* 0x000000ffff0d7224 */ /* 0x000fce00078e00ff */
[----:B------:R-:W-:-:S07]  /*7680*/  LEPC R20, `(.L_x_41) ;  /* 0x000000001014794e */ /* 0x000fce0000000000 */
[----:B0----5:R-:W-:Y:S05]  /*7690*/  CALL.ABS.NOINC R2 ;  /* 0x0000000002007343 */ /* 0x021fea0003c00000 */
.L_x_41:
[----:B------:R-:W-:-:S04]  /*76a0*/  UIADD3 UR4, UR39, 0x400, URZ ;  /* 0x0000040027047890 */ /* 0x000fc8000fffe03f */
[----:B------:R-:W-:-:S06]  /*76b0*/  ULOP3.LUT UP0, URZ, UR4, 0x3ff, URZ, 0xc0, !UPT ;  /* 0x000003ff043f7892 */ /* 0x000fcc000f80c03f */
[----:B------:R-:W-:-:S13]  /*76c0*/  PLOP3.LUT P0, PT, PT, PT, UP0, 0x80, 0x0 ;  /* 0x000000000000781c */ /* 0x000fda0003f0f008 */
[----:B------:R-:W-:Y:S05]  /*76d0*/  @!P0 BRA `(.L_x_42) ;  /* 0x00000000007c8947 */ /* 0x000fea0003800000 */
[----:B------:R-:W-:Y:S01]  /*76e0*/  MOV R17, 0x0 ;  /* 0x0000000000117802 */ /* 0x000fe20000000f00 */
[----:B------:R-:W-:Y:S01]  /*76f0*/  ULDC.64 UR6, c[0x4][0xf0] ;  /* 0x01003c0000067ab9 */ /* 0x000fe20000000a00 */
[----:B------:R-:W-:Y:S01]  /*7700*/  ULDC.64 UR8, c[0x4][0xf8] ;  /* 0x01003e0000087ab9 */ /* 0x000fe20000000a00 */
[----:B------:R-:W-:Y:S01]  /*7710*/  ULDC.64 UR4, c[0x4][0x78] ;  /* 0x01001e0000047ab9 */ /* 0x000fe20000000a00 */
[----:B------:R0:W1:Y:S01]  /*7720*/  LDC.64 R2, c[0x4][R17] ;  /* 0x0100000011027b82 */ /* 0x0000620000000a00 */
[----:B------:R-:W-:Y:S01]  /*7730*/  IMAD.U32 R4, RZ, RZ, UR6 ;  /* 0x00000006ff047e24 */ /* 0x000fe2000f8e00ff */
[----:B------:R-:W-:Y:S01]  /*7740*/  MOV R5, UR7 ;  /* 0x0000000700057c02 */ /* 0x000fe20008000f00 */
[----:B------:R-:W-:Y:S01]  /*7750*/  IMAD.U32 R6, RZ, RZ, UR8 ;  /* 0x00000008ff067e24 */ /* 0x000fe2000f8e00ff */
[----:B------:R-:W-:Y:S01]  /*7760*/  MOV R11, UR5 ;  /* 0x00000005000b7c02 */ /* 0x000fe20008000f00 */
[----:B------:R-:W-:Y:S02]  /*7770*/  IMAD.U32 R7, RZ, RZ, UR9 ;  /* 0x00000009ff077e24 */ /* 0x000fe4000f8e00ff */
[----:B------:R-:W-:-:S02]  /*7780*/  IMAD.U32 R10, RZ, RZ, UR4 ;  /* 0x00000004ff0a7e24 */ /* 0x000fc4000f8e00ff */
[----:B------:R-:W-:Y:S02]  /*7790*/  IMAD.MOV.U32 R8, RZ, RZ, 0x70 ;  /* 0x00000070ff087424 */ /* 0x000fe400078e00ff */
[----:B------:R-:W-:Y:S02]  /*77a0*/  IMAD.MOV.U32 R12, RZ, RZ, 0x1 ;  /* 0x00000001ff0c7424 */ /* 0x000fe400078e00ff */
[----:B0-----:R-:W-:-:S07]  /*77b0*/  IMAD.MOV.U32 R13, RZ, RZ, RZ ;  /* 0x000000ffff0d7224 */ /* 0x001fce00078e00ff */
[----:B------:R-:W-:-:S07]  /*77c0*/  LEPC R20, `(.L_x_43) ;  /* 0x000000001014794e */ /* 0x000fce0000000000 */
[----:B-1---5:R-:W-:Y:S05]  /*77d0*/  CALL.ABS.NOINC R2 ;  /* 0x0000000002007343 */ /* 0x022fea0003c00000 */
.L_x_43:
[----:B------:R0:W1:Y:S01]  /*77e0*/  LDC.64 R2, c[0x4][R17] ;  /* 0x0100000011027b82 */ /* 0x0000620000000a00 */
[----:B------:R-:W-:Y:S01]  /*77f0*/  ULDC.64 UR4, c[0x4][0xf0] ;  /* 0x01003c0000047ab9 */ /* 0x000fe20000000a00 */
[----:B------:R-:W-:Y:S01]  /*7800*/  ULDC.64 UR6, c[0x4][0xf8] ;  /* 0x01003e0000067ab9 */ /* 0x000fe20000000a00 */
[----:B------:R-:W-:Y:S01]  /*7810*/  MOV R4, UR4 ;  /* 0x0000000400047c02 */ /* 0x000fe20008000f00 */
[----:B------:R-:W-:Y:S01]  /*7820*/  IMAD.U32 R5, RZ, RZ, UR5 ;  /* 0x00000005ff057e24 */ /* 0x000fe2000f8e00ff */
[----:B------:R-:W-:Y:S01]  /*7830*/  ULDC.64 UR4, c[0x4][0x80] ;  /* 0x0100200000047ab9 */ /* 0x000fe20000000a00 */
[----:B------:R-:W-:Y:S01]  /*7840*/  IMAD.U32 R6, RZ, RZ, UR6 ;  /* 0x00000006ff067e24 */ /* 0x000fe2000f8e00ff */
[----:B------:R-:W-:Y:S01]  /*7850*/  MOV R10, UR4 ;  /* 0x00000004000a7c02 */ /* 0x000fe20008000f00 */
[----:B------:R-:W-:Y:S01]  /*7860*/  IMAD.U32 R7, RZ, RZ, UR7 ;  /* 0x00000007ff077e24 */ /* 0x000fe2000f8e00ff */
[----:B------:R-:W-:Y:S01]  /*7870*/  MOV R13, RZ ;  /* 0x000000ff000d7202 */ /* 0x000fe20000000f00 */
[----:B------:R-:W-:-:S02]  /*7880*/  IMAD.U32 R11, RZ, RZ, UR5 ;  /* 0x00000005ff0b7e24 */ /* 0x000fc4000f8e00ff */
[----:B------:R-:W-:Y:S02]  /*7890*/  IMAD.MOV.U32 R8, RZ, RZ, 0x70 ;  /* 0x00000070ff087424 */ /* 0x000fe400078e00ff */
[----:B0-----:R-:W-:-:S07]  /*78a0*/  IMAD.MOV.U32 R12, RZ, RZ, 0x1 ;  /* 0x00000001ff0c7424 */ /* 0x001fce00078e00ff */
[----:B------:R-:W-:-:S07]  /*78b0*/  LEPC R20, `(.L_x_42) ;  /* 0x000000001014794e */ /* 0x000fce0000000000 */
[----:B-1----:R-:W-:Y:S05]  /*78c0*/  CALL.ABS.NOINC R2 ;  /* 0x0000000002007343 */ /* 0x002fea0003c00000 */
.L_x_42:
[----:B------:R-:W-:Y:S01]  /*78d0*/  ULDC.64 UR4, c[0x0][0x9f8] ;  /* 0x00027e0000047ab9 */ /* 0x000fe20000000a00 */
[--C-:B------:R-:W-:Y:S01]  /*78e0*/  IMAD.MOV.U32 R30, RZ, RZ, R23.reuse ;  /* 0x000000ffff1e7224 */ /* 0x100fe200078e0017 */
[----:B------:R-:W-:Y:S01]  /*78f0*/  ISETP.NE.U32.AND P0, PT, RZ, UR4, PT ;  /* 0x00000004ff007c0c */ /* 0x000fe2000bf05070 */
[----:B------:R-:W0:Y:S01]  /*7900*/  LDC R8, c[0x0][0x430] ;  /* 0x00010c00ff087b82 */ /* 0x000e220000000800 */
[----:B------:R-:W-:Y:S01]  /*7910*/  IMAD.MOV R19, RZ, RZ, -R23 ;  /* 0x000000ffff137224 */ /* 0x000fe200078e0a17 */
[----:B------:R-:W-:Y:S01]  /*7920*/  ULDC UR4, c[0x0][0xc44] ;  /* 0x0003110000047ab9 */ /* 0x000fe20000000800 */
[----:B------:R-:W-:-:S13]  /*7930*/  ISETP.NE.AND.EX P0, PT, RZ, UR5, PT, P0 ;  /* 0x00000005ff007c0c */ /* 0x000fda000bf05300 */
[----:B------:R-:W1:Y:S02]  /*7940*/  @P0 LDC.64 R2, c[0x0][0x9f8] ;  /* 0x00027e00ff020b82 */ /* 0x000e640000000a00 */
[----:B-1----:R-:W-:-:S05]  /*7950*/  @P0 IMAD.WIDE R2, R23, 0x4, R2 ;  /* 0x0000000417020825 */ /* 0x002fca00078e0202 */
[----:B------:R1:W5:Y:S01]  /*7960*/  @P0 LDG.E R30, desc[UR36][R2.64] ;  /* 0x00000024021e0981 */ /* 0x000362000c1e1900 */
[----:B------:R-:W-:Y:S01]  /*7970*/  UMOV UR5, 0xffffffff ;  /* 0xffffffff00057882 */ /* 0x000fe20000000000 */
[----:B------:R-:W-:Y:S02]  /*7980*/  IMAD R19, R19, UR4, R24 ;  /* 0x0000000413137c24 */ /* 0x000fe4000f8e0218 */
[----:B0-----:R-:W-:Y:S05]  /*7990*/  BRA.DIV UR5, `(.L_x_44) ;  /* 0x0000002e05c47947 */ /* 0x001fea000b800000 */
.L_x_92:
[----:B------:R-:W-:Y:S01]  /*79a0*/  ISETP.NE.AND P0, PT, R8, 0x1, PT ;  /* 0x000000010800780c */ /* 0x000fe20003f05270 */
[----:B------:R-:W-:Y:S01]  /*79b0*/  IMAD.U32 R0, RZ, RZ, UR43 ;  /* 0x0000002bff007e24 */ /* 0x000fe2000f8e00ff */
[----:B------:R-:W-:Y:S02]  /*79c0*/  LOP3.LUT P1, RZ, R16, 0x80, RZ, 0xc0, !PT ;  /* 0x0000008010ff7812 */ /* 0x000fe4000782c0ff */
[----:B-----5:R-:W-:Y:S01]  /*79d0*/  SHF.R.S32.HI R32, RZ, 0x1f, R30 ;  /* 0x0000001fff207819 */ /* 0x020fe2000001141e */
[----:B------:R-:W-:Y:S01]  /*79e0*/  IMAD R0, R0, 0x60, R26 ;  /* 0x0000006000007824 */ /* 0x000fe200078e021a */
[----:B------:R-:W-:-:S04]  /*79f0*/  LOP3.LUT R16, R16, 0xffffffbf, RZ, 0xc0, !PT ;  /* 0xffffffbf10107812 */ /* 0x000fc800078ec0ff */
[----:B------:R-:W-:-:S03]  /*7a00*/  IADD3 R0, R0, R31, RZ ;  /* 0x0000001f00007210 */ /* 0x000fc60007ffe0ff */
[----:B-1----:R-:W0:Y:S01]  /*7a10*/  @P0 LDC R3, c[0x0][0x434] ;  /* 0x00010d00ff030b82 */ /* 0x002e220000000800 */
[----:B------:R-:W-:Y:S01]  /*7a20*/  @P0 LOP3.LUT R16, R16, 0x40, RZ, 0xfc, !PT ;  /* 0x0000004010100812 */ /* 0x000fe200078efcff */
[----:B------:R-:W-:-:S06]  /*7a30*/  IMAD.MOV.U32 R9, RZ, RZ, R0 ;  /* 0x000000ffff097224 */ /* 0x000fcc00078e0000 */
[----:B------:R-:W1:Y:S08]  /*7a40*/  @P0 LDC R5, c[0x0][0x438] ;  /* 0x00010e00ff050b82 */ /* 0x000e700000000800 */
[----:B------:R-:W2:Y:S01]  /*7a50*/  @P1 LDC.64 R6, c[0x0][0x428] ;  /* 0x00010a00ff061b82 */ /* 0x000ea20000000a00 */
[----:B0-----:R-:W-:-:S05]  /*7a60*/  @P0 IMAD.HI.U32 R2, R0, R3, RZ ;  /* 0x0000000300020227 */ /* 0x001fca00078e00ff */
[----:B-1----:R-:W-:Y:S02]  /*7a70*/  @P0 SHF.R.U32.HI R9, RZ, R5, R2 ;  /* 0x00000005ff090219 */ /* 0x002fe40000011602 */
[----:B------:R-:W0:Y:S02]  /*7a80*/  @P1 LDC.64 R4, c[0x0][0x418] ;  /* 0x00010600ff041b82 */ /* 0x000e240000000a00 */
[----:B------:R-:W-:Y:S01]  /*7a90*/  @P1 SHF.R.S32.HI R3, RZ, 0x1f, R9 ;  /* 0x0000001fff031819 */ /* 0x000fe20000011409 */
[----:B--2---:R-:W-:-:S04]  /*7aa0*/  @P1 IMAD R2, R32, R6, RZ ;  /* 0x0000000620021224 */ /* 0x004fc800078e02ff */
[----:B------:R-:W-:Y:S02]  /*7ab0*/  @P1 IMAD R7, R30, R7, R2 ;  /* 0x000000071e071224 */ /* 0x000fe400078e0202 */
[----:B------:R-:W-:-:S04]  /*7ac0*/  @P1 IMAD.MOV.U32 R2, RZ, RZ, R9 ;  /* 0x000000ffff021224 */ /* 0x000fc800078e0009 */
[----:B------:R-:W-:Y:S01]  /*7ad0*/  @P1 IMAD.WIDE.U32 R2, R30, R6, R2 ;  /* 0x000000061e021225 */ /* 0x000fe200078e0002 */
[----:B------:R-:W-:-:S03]  /*7ae0*/  MOV R6, RZ ;  /* 0x000000ff00067202 */ /* 0x000fc60000000f00 */
[----:B------:R-:W-:Y:S01]  /*7af0*/  @P1 IMAD.IADD R3, R3, 0x1, R7 ;  /* 0x0000000103031824 */ /* 0x000fe200078e0207 */
[----:B0-----:R-:W-:-:S04]  /*7b00*/  @P1 LEA R4, P0, R2, R4, 0x2 ;  /* 0x0000000402041211 */ /* 0x001fc800078010ff */
[----:B------:R-:W-:Y:S01]  /*7b10*/  @P1 LEA.HI.X R5, R2, R5, R3, 0x2, P0 ;  /* 0x0000000502051211 */ /* 0x000fe200000f1403 */
[----:B------:R-:W-:-:S04]  /*7b20*/  IMAD.MOV R3, RZ, RZ, -R9 ;  /* 0x000000ffff037224 */ /* 0x000fc800078e0a09 */
[----:B------:R0:W5:Y:S01]  /*7b30*/  @P1 LDG.E R6, desc[UR36][R4.64] ;  /* 0x0000002404061981 */ /* 0x000162000c1e1900 */
[----:B------:R-:W-:Y:S02]  /*7b40*/  LOP3.LUT R16, R16, 0xffffffdf, RZ, 0xc0, !PT ;  /* 0xffffffdf10107812 */ /* 0x000fe400078ec0ff */
[----:B------:R-:W-:Y:S01]  /*7b50*/  SHF.R.S32.HI R29, RZ, 0x1f, R19 ;  /* 0x0000001fff1d7819 */ /* 0x000fe20000011413 */
[----:B0-----:R-:W-:Y:S02]  /*7b60*/  IMAD R5, R8, R3, R0 ;  /* 0x0000000308057224 */ /* 0x001fe400078e0200 */
[----:B------:R-:W-:-:S05]  /*7b70*/  IMAD.U32 R0, RZ, RZ, UR42 ;  /* 0x0000002aff007e24 */ /* 0x000fca000f8e00ff */
[----:B------:R-:W-:-:S13]  /*7b80*/  ISETP.NE.AND P0, PT, R0, 0x3, PT ;  /* 0x000000030000780c */ /* 0x000fda0003f05270 */
[----:B------:R-:W-:Y:S01]  /*7b90*/  @P0 LOP3.LUT R16, R16, 0x20, RZ, 0xfc, !PT ;  /* 0x0000002010100812 */ /* 0x000fe200078efcff */
[----:B------:R-:W-:Y:S06]  /*7ba0*/  @!P0 BRA `(.L_x_45) ;  /* 0x0000000000048947 */ /* 0x000fec0003800000 */
[----:B------:R-:W-:Y:S01]  /*7bb0*/  BPT.TRAP 0x1 ;  /* 0x000000040000795c */ /* 0x000fe20000300000 */
.L_x_45:
[----:B------:R-:W-:Y:S01]  /*7bc0*/  SHF.R.S32.HI R7, RZ, 0x1f, R5 ;  /* 0x0000001fff077819 */ /* 0x000fe20000011405 */
[----:B------:R-:W-:Y:S01]  /*7bd0*/  ULDC.64 UR4, c[0x0][0x328] ;  /* 0x0000ca0000047ab9 */ /* 0x000fe20000000a00 */
[----:B-----5:R-:W-:Y:S01]  /*7be0*/  SHF.R.S32.HI R4, RZ, 0x1f, R6 ;  /* 0x0000001fff047819 */ /* 0x020fe20000011406 */
[----:B------:R-:W-:Y:S01]  /*7bf0*/  IMAD.WIDE.U32 R2, R5, UR4, RZ ;  /* 0x0000000405027c25 */ /* 0x000fe2000f8e00ff */
[----:B------:R-:W-:Y:S03]  /*7c00*/  BSSY B0, `(.L_x_46) ;  /* 0x0000015000007945 */ /* 0x000fe60003800000 */
[----:B------:R-:W-:-:S04]  /*7c10*/  IMAD R0, R7, UR4, RZ ;  /* 0x0000000407007c24 */ /* 0x000fc8000f8e02ff */
[----:B------:R-:W-:Y:S01]  /*7c20*/  IMAD R9, R5, UR5, R0 ;  /* 0x0000000505097c24 */ /* 0x000fe2000f8e0200 */
[----:B------:R-:W-:-:S03]  /*7c30*/  ULDC.64 UR4, c[0x0][0x338] ;  /* 0x0000ce0000047ab9 */ /* 0x000fc60000000a00 */
[----:B------:R-:W-:Y:S02]  /*7c40*/  IMAD.IADD R3, R3, 0x1, R9 ;  /* 0x0000000103037824 */ /* 0x000fe400078e0209 */
[----:B------:R-:W-:Y:S02]  /*7c50*/  IMAD R9, R4, UR4, RZ ;  /* 0x0000000404097c24 */ /* 0x000fe4000f8e02ff */
[----:B------:R-:W-:-:S04]  /*7c60*/  IMAD.WIDE.U32 R2, R6, UR4, R2 ;  /* 0x0000000406027c25 */ /* 0x000fc8000f8e0002 */
[----:B------:R-:W-:Y:S01]  /*7c70*/  IMAD R9, R6, UR5, R9 ;  /* 0x0000000506097c24 */ /* 0x000fe2000f8e0209 */
[----:B------:R-:W-:Y:S02]  /*7c80*/  ULDC.64 UR4, c[0x0][0x330] ;  /* 0x0000cc0000047ab9 */ /* 0x000fe40000000a00 */
[----:B------:R-:W-:Y:S02]  /*7c90*/  IMAD R0, R29, UR4, RZ ;  /* 0x000000041d007c24 */ /* 0x000fe4000f8e02ff */
[----:B------:R-:W-:Y:S02]  /*7ca0*/  IADD3 R3, R3, R9, RZ ;  /* 0x0000000903037210 */ /* 0x000fe40007ffe0ff */
[C---:B------:R-:W-:Y:S01]  /*7cb0*/  IMAD R9, R19.reuse, UR5, R0 ;  /* 0x0000000513097c24 */ /* 0x040fe2000f8e0200 */
[----:B------:R-:W-:Y:S01]  /*7cc0*/  LEA R0, R22, UR39, 0x3 ;  /* 0x0000002716007c11 */ /* 0x000fe2000f8e18ff */
[----:B------:R-:W-:Y:S01]  /*7cd0*/  IMAD.WIDE.U32 R2, R19, UR4, R2 ;  /* 0x0000000413027c25 */ /* 0x000fe2000f8e0002 */
[----:B------:R-:W-:-:S03]  /*7ce0*/  ULDC.64 UR4, c[0x0][0x318] ;  /* 0x0000c60000047ab9 */ /* 0x000fc60000000a00 */
[----:B------:R-:W-:Y:S01]  /*7cf0*/  IMAD.IADD R3, R3, 0x1, R9 ;  /* 0x0000000103037824 */ /* 0x000fe200078e0209 */
[----:B------:R-:W-:-:S04]  /*7d00*/  LEA R17, P0, R2, UR4, 0x1 ;  /* 0x0000000402117c11 */ /* 0x000fc8000f8008ff */
[----:B------:R-:W-:Y:S02]  /*7d10*/  LEA.HI.X R18, R2, UR5, R3, 0x1, P0 ;  /* 0x0000000502127c11 */ /* 0x000fe400080f0c03 */
[----:B------:R-:W-:-:S06]  /*7d20*/  SHF.L.U32 R3, R25, 0x1f, RZ ;  /* 0x0000001f19037819 */ /* 0x000fcc00000006ff */
[----:B------:R-:W0:Y:S02]  /*7d30*/  SYNCS.PHASECHK.TRANS64.TRYWAIT P0, [R0+URZ+0x2a840], R3 ;  /* 0x02a84003000075a7 */ /* 0x000e24000800017f */
[----:B0-----:R-:W-:Y:S05]  /*7d40*/  @!P0 BRA `(.L_x_47) ;  /* 0x0000002c000c8947 */ /* 0x001fea0003800000 */
.L_x_93:
[----:B------:R-:W-:Y:S05]  /*7d50*/  BSYNC B0 ;  /* 0x0000000000007941 */ /* 0x000fea0003800000 */
.L_x_46:
[----:B------:R-:W-:Y:S01]  /*7d60*/  ULDC.64 UR4, c[0x0][0x300] ;  /* 0x0000c00000047ab9 */ /* 0x000fe20000000a00 */
[C---:B------:R-:W-:Y:S01]  /*7d70*/  LOP3.LUT P4, RZ, R16.reuse, 0x10, RZ, 0xc0, !PT ;  /* 0x0000001010ff7812 */ /* 0x040fe2000788c0ff */
[----:B------:R-:W-:Y:S01]  /*7d80*/  IMAD R2, R7, UR4, RZ ;  /* 0x0000000407027c24 */ /* 0x000fe2000f8e02ff */
[C---:B------:R-:W-:Y:S02]  /*7d90*/  LOP3.LUT P3, RZ, R16.reuse, 0x8, RZ, 0xc0, !PT ;  /* 0x0000000810ff7812 */ /* 0x040fe4000786c0ff */
[----:B------:R-:W-:Y:S01]  /*7da0*/  LOP3.LUT P2, RZ, R16, 0x4, RZ, 0xc0, !PT ;  /* 0x0000000410ff7812 */ /* 0x000fe2000784c0ff */
[C---:B------:R-:W-:Y:S02]  /*7db0*/  IMAD R7, R5.reuse, UR5, R2 ;  /* 0x0000000505077c24 */ /* 0x040fe4000f8e0202 */
[----:B0-----:R-:W-:Y:S01]  /*7dc0*/  IMAD.WIDE.U32 R2, R5, UR4, RZ ;  /* 0x0000000405027c25 */ /* 0x001fe2000f8e00ff */
[----:B------:R-:W-:-:S03]  /*7dd0*/  ULDC.64 UR4, c[0x0][0x310] ;  /* 0x0000c40000047ab9 */ /* 0x000fc60000000a00 */
[----:B------:R-:W-:Y:S02]  /*7de0*/  IMAD.IADD R3, R3, 0x1, R7 ;  /* 0x0000000103037824 */ /* 0x000fe400078e0207 */
[----:B------:R-:W-:Y:S02]  /*7df0*/  IMAD R5, R4, UR4, RZ ;  /* 0x0000000404057c24 */ /* 0x000fe4000f8e02ff */
[----:B------:R-:W-:-:S04]  /*7e00*/  IMAD.WIDE.U32 R2, R6, UR4, R2 ;  /* 0x0000000406027c25 */ /* 0x000fc8000f8e0002 */
[----:B------:R-:W-:Y:S01]  /*7e10*/  IMAD R5, R6, UR5, R5 ;  /* 0x0000000506057c24 */ /* 0x000fe2000f8e0205 */
[----:B------:R-:W-:Y:S02]  /*7e20*/  ULDC.64 UR4, c[0x0][0x308] ;  /* 0x0000c20000047ab9 */ /* 0x000fe40000000a00 */
[----:B------:R-:W-:Y:S02]  /*7e30*/  IMAD R4, R29, UR4, RZ ;  /* 0x000000041d047c24 */ /* 0x000fe4000f8e02ff */
[----:B------:R-:W-:Y:S02]  /*7e40*/  IMAD.IADD R3, R3, 0x1, R5 ;  /* 0x0000000103037824 */ /* 0x000fe400078e0205 */
[C---:B------:R-:W-:Y:S02]  /*7e50*/  IMAD R5, R19.reuse, UR5, R4 ;  /* 0x0000000513057c24 */ /* 0x040fe4000f8e0204 */
[----:B------:R-:W-:Y:S01]  /*7e60*/  IMAD.WIDE.U32 R2, R19, UR4, R2 ;  /* 0x0000000413027c25 */ /* 0x000fe2000f8e0002 */
[----:B------:R-:W-:-:S04]  /*7e70*/  ULDC.64 UR4, c[0x0][0x2e8] ;  /* 0x0000ba0000047ab9 */ /* 0x000fc80000000a00 */
[----:B------:R-:W-:Y:S01]  /*7e80*/  IADD3 R3, R3, R5, RZ ;  /* 0x0000000503037210 */ /* 0x000fe20007ffe0ff */
[----:B------:R-:W-:Y:S01]  /*7e90*/  IMAD R5, R22, 0x4800, R27 ;  /* 0x0000480016057824 */ /* 0x000fe200078e021b */
[----:B------:R-:W-:Y:S01]  /*7ea0*/  LEA R4, P0, R2, UR4, 0x1 ;  /* 0x0000000402047c11 */ /* 0x000fe2000f8008ff */
[----:B------:R-:W-:-:S03]  /*7eb0*/  UMOV UR4, 0xffffffff ;  /* 0xffffffff00047882 */ /* 0x000fc60000000000 */
[----:B------:R-:W-:Y:S01]  /*7ec0*/  LEA.HI.X R6, R2, UR5, R3, 0x1, P0 ;  /* 0x0000000502067c11 */ /* 0x000fe200080f0c03 */
[----:B------:R-:W-:Y:S08]  /*7ed0*/  BRA.DIV UR4, `(.L_x_48) ;  /* 0x0000002a04bc7947 */ /* 0x000ff0000b800000 */
[----:B------:R-:W0:Y:S01]  /*7ee0*/  SHFL.IDX PT, R14, R4, RZ, 0x181f ;  /* 0x00181fff040e7589 */ /* 0x000e2200000e0000 */
[----:B------:R-:W-:-:S03]  /*7ef0*/  ISETP.GE.AND P0, PT, R33, 0x1, PT ;  /* 0x000000012100780c */ /* 0x000fc60003f06270 */
[----:B------:R-:W1:Y:S04]  /*7f00*/  SHFL.IDX PT, R2, R6, RZ, 0x181f ;  /* 0x00181fff06027589 */ /* 0x000e6800000e0000 */
[----:B------:R-:W-:Y:S06]  /*7f10*/  SHFL.IDX PT, R8, R6, 0x1, 0x181f ;  /* 0x00381f0006087f89 */ /* 0x000fec00000e0000 */
[----:B------:R-:W-:-:S02]  /*7f20*/  @P0 LEA R7, R5, UR39, 0x1 ;  /* 0x0000002705070c11 */ /* 0x000fc4000f8e08ff */
[----:B0-----:R-:W-:-:S05]  /*7f30*/  @P0 LEA R14, P1, R37, R14, 0x1 ;  /* 0x0000000e250e0211 */ /* 0x001fca00078208ff */
[----:B-1----:R-:W-:Y:S02]  /*7f40*/  @P0 IMAD.X R3, RZ, RZ, R2, P1 ;  /* 0x000000ffff030224 */ /* 0x002fe400008e0602 */
[----:B------:R-:W-:Y:S02]  /*7f50*/  @P0 IMAD.MOV.U32 R2, RZ, RZ, R14 ;  /* 0x000000ffff020224 */ /* 0x000fe400078e000e */
[----:B------:R-:W0:Y:S04]  /*7f60*/  SHFL.IDX PT, R14, R4, 0x1, 0x181f ;  /* 0x00381f00040e7f89 */ /* 0x000e2800000e0000 */
[----:B------:R-:W-:Y:S04]  /*7f70*/  @P0 LDGSTS.E.BYPASS.LTC128B.128 [R7+0x18400], desc[UR36][R2.64], !P4 ;  /* 0x1840000002070fae */ /* 0x000fe8000e101d64 */
[----:B------:R-:W-:Y:S04]  /*7f80*/  @P0 LDGSTS.E.BYPASS.LTC128B.128 [R7+0x1b400], desc[UR36][R2.64+0x80], !P3 ;  /* 0x1b40008002070fae */ /* 0x000fe8000d901d64 */
[----:B------:R1:W-:Y:S01]  /*7f90*/  @P0 LDGSTS.E.BYPASS.LTC128B.128 [R7+0x1e400], desc[UR36][R2.64+0x100], !P2 ;  /* 0x1e40010002070fae */ /* 0x0003e2000d101d64 */
[----:B------:R-:W-:-:S03]  /*7fa0*/  ISETP.GE.AND P0, PT, R33, 0x11, PT ;  /* 0x000000112100780c */ /* 0x000fc60003f06270 */
[----:B-1----:R-:W-:Y:S10]  /*7fb0*/  SHFL.IDX PT, R7, R6, 0x2, 0x181f ;  /* 0x00581f0006077f89 */ /* 0x002ff400000e0000 */
[----:B0-----:R-:W-:-:S02]  /*7fc0*/  @P0 LEA R14, P1, R37, R14, 0x1 ;  /* 0x0000000e250e0211 */ /* 0x001fc400078208ff */
[----:B------:R-:W-:Y:S02]  /*7fd0*/  @P0 LEA R21, R5, UR39, 0x1 ;  /* 0x0000002705150c11 */ /* 0x000fe4000f8e08ff */
[----:B------:R-:W-:Y:S01]  /*7fe0*/  @P0 MOV R2, R14 ;  /* 0x0000000e00020202 */ /* 0x000fe20000000f00 */
[----:B------:R-:W-:Y:S01]  /*7ff0*/  @P0 IMAD.X R9, RZ, RZ, R8, P1 ;  /* 0x000000ffff090224 */ /* 0x000fe200008e0608 */
[----:B------:R-:W0:Y:S03]  /*8000*/  SHFL.IDX PT, R14, R4, 0x2, 0x181f ;  /* 0x00581f00040e7f89 */ /* 0x000e2600000e0000 */
[----:B------:R-:W-:-:S05]  /*8010*/  @P0 IMAD.MOV.U32 R3, RZ, RZ, R9 ;  /* 0x000000ffff030224 */ /* 0x000fca00078e0009 */
[----:B------:R-:W-:Y:S04]  /*8020*/  @P0 LDGSTS.E.BYPASS.LTC128B.128 [R21+0x18c00], desc[UR36][R2.64], !P4 ;  /* 0x18c0000002150fae */ /* 0x000fe8000e101d64 */
[----:B------:R-:W-:Y:S04]  /*8030*/  @P0 LDGSTS.E.BYPASS.LTC128B.128 [R21+0x1bc00], desc[UR36][R2.64+0x80], !P3 ;  /* 0x1bc0008002150fae */ /* 0x000fe8000d901d64 */
[----:B------:R1:W-:Y:S01]  /*8040*/  @P0 LDGSTS.E.BYPASS.LTC128B.128 [R21+0x1ec00], desc[UR36][R2.64+0x100], !P2 ;  /* 0x1ec0010002150fae */ /* 0x0003e2000d101d64 */
[----:B------:R-:W-:-:S13]  /*8050*/  ISETP.GE.AND P0, PT, R33, 0x21, PT ;  /* 0x000000212100780c */ /* 0x000fda0003f06270 */
[----:B0-----:R-:W-:Y:S02]  /*8060*/  @P0 LEA R14, P1, R37, R14, 0x1 ;  /* 0x0000000e250e0211 */ /* 0x001fe400078208ff */
[----:B------:R-:W-:-:S03]  /*8070*/  @P0 LEA R9, R5, UR39, 0x1 ;  /* 0x0000002705090c11 */ /* 0x000fc6000f8e08ff */
[----:B------:R-:W-:Y:S02]  /*8080*/  @P0 IMAD.X R7, RZ, RZ, R7, P1 ;  /* 0x000000ffff070224 */ /* 0x000fe400008e0607 */
[----:B-1----:R-:W-:Y:S02]  /*8090*/  @P0 IMAD.MOV.U32 R2, RZ, RZ, R14 ;  /* 0x000000ffff020224 */ /* 0x002fe400078e000e */
[----:B------:R-:W0:Y:S01]  /*80a0*/  SHFL.IDX PT, R14, R4, 0x3, 0x181f ;  /* 0x00781f00040e7f89 */ /* 0x000e2200000e0000 */
[----:B------:R-:W-:-:S03]  /*80b0*/  @P0 MOV R3, R7 ;  /* 0x0000000700030202 */ /* 0x000fc60000000f00 */
[----:B------:R-:W1:Y:S04]  /*80c0*/  SHFL.IDX PT, R7, R6, 0x3, 0x181f ;  /* 0x00781f0006077f89 */ /* 0x000e6800000e0000 */
[----:B------:R-:W-:Y:S04]  /*80d0*/  @P0 LDGSTS.E.BYPASS.LTC128B.128 [R9+0x19400], desc[UR36][R2.64], !P4 ;  /* 0x1940000002090fae */ /* 0x000fe8000e101d64 */
[----:B------:R-:W-:Y:S04]  /*80e0*/  @P0 LDGSTS.E.BYPASS.LTC128B.128 [R9+0x1c400], desc[UR36][R2.64+0x80], !P3 ;  /* 0x1c40008002090fae */ /* 0x000fe8000d901d64 */
[----:B------:R2:W-:Y:S01]  /*80f0*/  @P0 LDGSTS.E.BYPASS.LTC128B.128 [R9+0x1f400], desc[UR36][R2.64+0x100], !P2 ;  /* 0x1f40010002090fae */ /* 0x0005e2000d101d64 */
[----:B------:R-:W-:-:S13]  /*8100*/  ISETP.GE.AND P0, PT, R33, 0x31, PT ;  /* 0x000000312100780c */ /* 0x000fda0003f06270 */
[----:B0-----:R-:W-:Y:S02]  /*8110*/  @P0 LEA R14, P1, R37, R14, 0x1 ;  /* 0x0000000e250e0211 */ /* 0x001fe400078208ff */
[----:B------:R-:W-:-:S03]  /*8120*/  @P0 LEA R21, R5, UR39, 0x1 ;  /* 0x0000002705150c11 */ /* 0x000fc6000f8e08ff */
[----:B-1----:R-:W-:Y:S02]  /*8130*/  @P0 IMAD.X R7, RZ, RZ, R7, P1 ;  /* 0x000000ffff070224 */ /* 0x002fe400008e0607 */
[----:B--2---:R-:W-:Y:S02]  /*8140*/  @P0 IMAD.MOV.U32 R2, RZ, RZ, R14 ;  /* 0x000000ffff020224 */ /* 0x004fe400078e000e */
[----:B------:R-:W0:Y:S01]  /*8150*/  SHFL.IDX PT, R14, R4, 0x4, 0x181f ;  /* 0x00981f00040e7f89 */ /* 0x000e2200000e0000 */
[----:B------:R-:W-:-:S03]  /*8160*/  @P0 IMAD.MOV.U32 R3, RZ, RZ, R7 ;  /* 0x000000ffff030224 */ /* 0x000fc600078e0007 */
[----:B------:R-:W1:Y:S04]  /*8170*/  SHFL.IDX PT, R7, R6, 0x4, 0x181f ;  /* 0x00981f0006077f89 */ /* 0x000e6800000e0000 */
[----:B------:R-:W-:Y:S04]  /*8180*/  @P0 LDGSTS.E.BYPASS.LTC128B.128 [R21+0x19c00], desc[UR36][R2.64], !P4 ;  /* 0x19c0000002150fae */ /* 0x000fe8000e101d64 */
[----:B------:R-:W-:Y:S04]  /*8190*/  @P0 LDGSTS.E.BYPASS.LTC128B.128 [R21+0x1cc00], desc[UR36][R2.64+0x80], !P3 ;  /* 0x1cc0008002150fae */ /* 0x000fe8000d901d64 */
[----:B------:R2:W-:Y:S01]  /*81a0*/  @P0 LDGSTS.E.BYPASS.LTC128B.128 [R21+0x1fc00], desc[UR36][R2.64+0x100], !P2 ;  /* 0x1fc0010002150fae */ /* 0x0005e2000d101d64 */
[----:B------:R-:W-:-:S13]  /*81b0*/  ISETP.GE.AND P0, PT, R33, 0x41, PT ;  /* 0x000000412100780c */ /* 0x000fda0003f06270 */
[----:B0-----:R-:W-:Y:S02]  /*81c0*/  @P0 LEA R14, P1, R37, R14, 0x1 ;  /* 0x0000000e250e0211 */ /* 0x001fe400078208ff */
[----:B------:R-:W-:Y:S02]  /*81d0*/  @P0 LEA R9, R5, UR39, 0x1 ;  /* 0x0000002705090c11 */ /* 0x000fe4000f8e08ff */
[----:B-1----:R-:W-:Y:S01]  /*81e0*/  @P0 IADD3.X R7, RZ, R7, RZ, P1, !PT ;  /* 0x00000007ff070210 */ /* 0x002fe20000ffe4ff */
[----:B--2---:R-:W-:Y:S02]  /*81f0*/  @P0 IMAD.MOV.U32 R2, RZ, RZ, R14 ;  /* 0x000000ffff020224 */ /* 0x004fe400078e000e */
[----:B------:R0:W1:Y:S02]  /*8200*/  SHFL.IDX PT, R14, R4, 0x5, 0x181f ;  /* 0x00b81f00040e7f89 */ /* 0x00006400000e0000 */
[----:B------:R-:W-:Y:S02]  /*8210*/  @P0 IMAD.MOV.U32 R3, RZ, RZ, R7 ;  /* 0x000000ffff030224 */ /* 0x000fe400078e0007 */
[----:B------:R0:W2:Y:S04]  /*8220*/  SHFL.IDX PT, R7, R6, 0x5, 0x181f ;  /* 0x00b81f0006077f89 */ /* 0x0000a800000e0000 */
[----:B------:R0:W-:Y:S04]  /*8230*/  @P0 LDGSTS.E.BYPASS.LTC128B.128 [R9+0x1a400], desc[UR36][R2.64], !P4 ;  /* 0x1a40000002090fae */ /* 0x0001e8000e101d64 */
[----:B------:R0:W-:Y:S04]  /*8240*/  @P0 LDGSTS.E.BYPASS.LTC128B.128 [R9+0x1d400], desc[UR36][R2.64+0x80], !P3 ;  /* 0x1d40008002090fae */ /* 0x0001e8000d901d64 */
[----:B------:R0:W-:Y:S02]  /*8250*/  @P0 LDGSTS.E.BYPASS.LTC128B.128 [R9+0x20400], desc[UR36][R2.64+0x100], !P2 ;  /* 0x2040010002090fae */ /* 0x0001e4000d101d64 */
.L_x_107:
[----:B------:R-:W-:-:S13]  /*8260*/  ISETP.GE.AND P0, PT, R33, 0x51, PT ;  /* 0x000000512100780c */ /* 0x000fda0003f06270 */
[----:B01----:R-:W-:Y:S02]  /*8270*/  @P0 LEA R2, P1, R37, R14, 0x1 ;  /* 0x0000000e25020211 */ /* 0x003fe400078208ff */
[----:B------:R-:W-:-:S03]  /*8280*/  @P0 LEA R5, R5, UR39, 0x1 ;  /* 0x0000002705050c11 */ /* 0x000fc6000f8e08ff */
[----:B--2---:R-:W-:-:S05]  /*8290*/  @P0 IMAD.X R3, RZ, RZ, R7, P1 ;  /* 0x000000ffff030224 */ /* 0x004fca00008e0607 */
[----:B------:R-:W-:Y:S01]  /*82a0*/  @!PT LDS RZ, [RZ] ;  /* 0x00000000fffff984 */ /* 0x000fe20000000800 */
[----:B------:R-:W-:Y:S01]  /*82b0*/  @!PT LDS RZ, [RZ] ;  /* 0x00000000fffff984 */ /* 0x000fe20000000800 */
[----:B------:R-:W-:Y:S01]  /*82c0*/  @!PT LDS RZ, [RZ] ;  /* 0x00000000fffff984 */ /* 0x000fe20000000800 */
[----:B------:R0:W-:Y:S04]  /*82d0*/  @P0 LDGSTS.E.BYPASS.LTC128B.128 [R5+0x1ac00], desc[UR36][R2.64], !P4 ;  /* 0x1ac0000002050fae */ /* 0x0001e8000e101d64 */
[----:B------:R0:W-:Y:S04]  /*82e0*/  @P0 LDGSTS.E.BYPASS.LTC128B.128 [R5+0x1dc00], desc[UR36][R2.64+0x80], !P3 ;  /* 0x1dc0008002050fae */ /* 0x0001e8000d901d64 */
[----:B------:R0:W-:Y:S01]  /*82f0*/  @P0 LDGSTS.E.BYPASS.LTC128B.128 [R5+0x20c00], desc[UR36][R2.64+0x100], !P2 ;  /* 0x20c0010002050fae */ /* 0x0001e2000d101d64 */
[----:B------:R-:W-:Y:S01]  /*8300*/  PLOP3.LUT P0, PT, PT, PT, PT, 0x80, 0x0 ;  /* 0x000000000000781c */ /* 0x000fe20003f0f070 */
[----:B------:R-:W-:-:S12]  /*8310*/  NOP ;  /* 0x0000000000007918 */ /* 0x000fd80000000000 */
.L_x_49:
[----:B------:R-:W-:Y:S02]  /*8320*/  PLOP3.LUT P1, PT, P1, P0, PT, 0xa2, 0x0 ;  /* 0x000000000000781c */ /* 0x000fe40000f21472 */
[----:B------:R-:W-:-:S08]  /*8330*/  @P0 R2UR P1, UR4, R0 ;  /* 0x00000000000402ca */ /* 0x000fd00000020000 */
[----:B------:R-:W-:-:S05]  /*8340*/  @P0 PLOP3.LUT P0, PT, P1, PT, PT, 0x80, 0x0 ;  /* 0x000000000000081c */ /* 0x000fca0000f0f070 */
[----:B------:R-:W-:Y:S01]  /*8350*/  @!P1 SYNCS.ARRIVE.TRANS64.RED.A0T1 RZ, [UR4+0x2a830], RZ ;  /* 0x02a830ffffff99a7 */ /* 0x000fe20008200404 */
[----:B------:R-:W-:Y:S07]  /*8360*/  @!P1 ARRIVES.LDGSTSBAR.64.TRANSCNT [UR4+0x2a830] ;  /* 0x02a83000ff0099b0 */ /* 0x000fee0008000a84 */
[----:B------:R-:W-:Y:S05]  /*8370*/  @P0 BRA.U.ANY `(.L_x_49) ;  /* 0xfffffffd00e80947 */ /* 0x000fea000393ffff */
[----:B------:R-:W-:Y:S01]  /*8380*/  NOP ;  /* 0x0000000000007918 */ /* 0x000fe20000000000 */
[----:B------:R-:W-:-:S13]  /*8390*/  LOP3.LUT P2, RZ, R16, 0x20, RZ, 0xc0, !PT ;  /* 0x0000002010ff7812 */ /* 0x000fda000784c0ff */
[----:B------:R-:W-:Y:S05]  /*83a0*/  @!P2 BRA `(.L_x_50) ;  /* 0x000000000004a947 */ /* 0x000fea0003800000 */
[----:B------:R-:W-:Y:S01]  /*83b0*/  BPT.TRAP 0x1 ;  /* 0x000000040000795c */ /* 0x000fe20000300000 */
.L_x_50:
[----:B------:R1:W-:Y:S02]  /*83c0*/  SYNCS.ARRIVE.TRANS64.A1T0 RZ, [R0+URZ+0x2a830], RZ ;  /* 0x02a830ff00ff79a7 */ /* 0x0003e4000810003f */
[----:B------:R-:W-:Y:S05]  /*83d0*/  WARPSYNC.ALL ;  /* 0x0000000000007948 */ /* 0x000fea0003800000 */
[----:B------:R-:W-:-:S04]  /*83e0*/  UIADD3 UR4, UR39, 0xc400, URZ ;  /* 0x0000c40027047890 */ /* 0x000fc8000fffe03f */
[----:B------:R-:W-:Y:S01]  /*83f0*/  ULOP3.LUT UP0, URZ, UR4, 0x3ff, URZ, 0xc0, !UPT ;  /* 0x000003ff043f7892 */ /* 0x000fe2000f80c03f */
[----:B------:R-:W-:Y:S05]  /*8400*/  BAR.SYNC.DEFER_BLOCKING 0x8, 0x180 ;  /* 0x0206000000007b1d */ /* 0x000fea0000010000 */
[----:B------:R-:W-:-:S13]  /*8410*/  PLOP3.LUT P0, PT, PT, PT, UP0, 0x80, 0x0 ;  /* 0x000000000000781c */ /* 0x000fda0003f0f008 */
[----:B------:R-:W-:Y:S05]  /*8420*/  @!P0 BRA `(.L_x_51) ;  /* 0x0000000000408947 */ /* 0x000fea0003800000 */
[----:B0-----:R-:W-:Y:S01]  /*8430*/  MOV R2, 0x0 ;  /* 0x0000000000027802 */ /* 0x001fe20000000f00 */
[----:B------:R-:W-:Y:S01]  /*8440*/  ULDC.64 UR6, c[0x4][0xf0] ;  /* 0x01003c0000067ab9 */ /* 0x000fe20000000a00 */
[----:B------:R-:W-:Y:S01]  /*8450*/  ULDC.64 UR8, c[0x4][0xf8] ;  /* 0x01003e0000087ab9 */ /* 0x000fe20000000a00 */
[----:B------:R-:W-:Y:S01]  /*8460*/  ULDC.64 UR4, c[0x4][0x88] ;  /* 0x0100220000047ab9 */ /* 0x000fe20000000a00 */
[----:B------:R-:W-:Y:S01]  /*8470*/  MOV R4, UR6 ;  /* 0x0000000600047c02 */ /* 0x000fe20008000f00 */
[----:B------:R-:W-:Y:S01]  /*8480*/  IMAD.U32 R5, RZ, RZ, UR7 ;  /* 0x00000007ff057e24 */ /* 0x000fe2000f8e00ff */
[----:B------:R-:W0:Y:S01]  /*8490*/  LDC.64 R2, c[0x4][R2] ;  /* 0x0100000002027b82 */ /* 0x000e220000000a00 */
[----:B------:R-:W-:Y:S01]  /*84a0*/  IMAD.U32 R6, RZ, RZ, UR8 ;  /* 0x00000008ff067e24 */ /* 0x000fe2000f8e00ff */
[----:B------:R-:W-:Y:S01]  /*84b0*/  MOV R10, UR4 ;  /* 0x00000004000a7c02 */ /* 0x000fe20008000f00 */
[----:B------:R-:W-:Y:S01]  /*84c0*/  IMAD.U32 R7, RZ, RZ, UR9 ;  /* 0x00000009ff077e24 */ /* 0x000fe2000f8e00ff */
[----:B------:R-:W-:Y:S01]  /*84d0*/  MOV R13, RZ ;  /* 0x000000ff000d7202 */ /* 0x000fe20000000f00 */
[----:B------:R-:W-:-:S02]  /*84e0*/  IMAD.U32 R11, RZ, RZ, UR5 ;  /* 0x00000005ff0b7e24 */ /* 0x000fc4000f8e00ff */
[----:B------:R-:W-:Y:S02]  /*84f0*/  IMAD.MOV.U32 R8, RZ, RZ, 0x70 ;  /* 0x00000070ff087424 */ /* 0x000fe400078e00ff */
[----:B------:R-:W-:-:S07]  /*8500*/  IMAD.MOV.U32 R12, RZ, RZ, 0x1 ;  /* 0x00000001ff0c7424 */ /* 0x000fce00078e00ff */
[----:B------:R-:W-:-:S07]  /*8510*/  LEPC R20, `(.L_x_51) ;  /* 0x000000001014794e */ /* 0x000fce0000000000 */
[----:B01----:R-:W-:Y:S05]  /*8520*/  CALL.ABS.NOINC R2 ;  /* 0x0000000002007343 */ /* 0x003fea0003c00000 */
.L_x_51:
[----:B-1----:R-:W1:Y:S01]  /*8530*/  LDC R0, c[0x0][0x448] ;  /* 0x00011200ff007b82 */ /* 0x002e620000000800 */
[----:B0-----:R-:W-:Y:S01]  /*8540*/  IMAD.MOV R3, RZ, RZ, -R24 ;  /* 0x000000ffff037224 */ /* 0x001fe200078e0a18 */
[----:B------:R-:W-:Y:S01]  /*8550*/  ULDC UR4, c[0x0][0xc38] ;  /* 0x00030e0000047ab9 */ /* 0x000fe20000000800 */
[----:B------:R-:W-:Y:S02]  /*8560*/  SHF.R.S32.HI R6, RZ, 0x1f, R23 ;  /* 0x0000001fff067819 */ /* 0x000fe40000011417 */
[----:B------:R-:W-:Y:S01]  /*8570*/  IMAD R4, R3, UR4, R36 ;  /* 0x0000000403047c24 */ /* 0x000fe2000f8e0224 */
[----:B------:R-:W-:Y:S01]  /*8580*/  ULDC.64 UR4, c[0x0][0x2d8] ;  /* 0x0000b60000047ab9 */ /* 0x000fe20000000a00 */
[----:B------:R-:W-:Y:S02]  /*8590*/  LOP3.LUT P3, RZ, R16, 0x400, RZ, 0xc0, !PT ;  /* 0x0000040010ff7812 */ /* 0x000fe4000786c0ff */
[----:B------:R-:W-:Y:S01]  /*85a0*/  IMAD.SHL.U32 R4, R4, 0x80, RZ ;  /* 0x0000008004047824 */ /* 0x000fe200078e00ff */
[----:B------:R-:W-:-:S02]  /*85b0*/  LOP3.LUT P4, RZ, R16, 0x200, RZ, 0xc0, !PT ;  /* 0x0000020010ff7812 */ /* 0x000fc4000788c0ff */
[----:B------:R-:W-:Y:S02]  /*85c0*/  LOP3.LUT P5, RZ, R16, 0x100, RZ, 0xc0, !PT ;  /* 0x0000010010ff7812 */ /* 0x000fe400078ac0ff */
[----:B------:R-:W-:Y:S02]  /*85d0*/  LOP3.LUT R7, R26, R4, RZ, 0xfc, !PT ;  /* 0x000000041a077212 */ /* 0x000fe400078efcff */
[----:B------:R-:W-:-:S03]  /*85e0*/  LEA R20, R27, UR39, 0x1 ;  /* 0x000000271b147c11 */ /* 0x000fc6000f8e08ff */
[----:B------:R-:W-:Y:S01]  /*85f0*/  IMAD.MOV.U32 R5, RZ, RZ, R7 ;  /* 0x000000ffff057224 */ /* 0x000fe200078e0007 */
[----:B-1----:R-:W-:-:S13]  /*8600*/  ISETP.NE.AND P0, PT, R0, 0x1, PT ;  /* 0x000000010000780c */ /* 0x002fda0003f05270 */
[----:B------:R-:W0:Y:S08]  /*8610*/  @P0 LDC R2, c[0x0][0x44c] ;  /* 0x00011300ff020b82 */ /* 0x000e300000000800 */
[----:B------:R-:W1:Y:S01]  /*8620*/  @P0 LDC R9, c[0x0][0x450] ;  /* 0x00011400ff090b82 */ /* 0x000e620000000800 */
[----:B0-----:R-:W-:-:S05]  /*8630*/  @P0 IMAD.HI.U32 R2, R7, R2, RZ ;  /* 0x0000000207020227 */ /* 0x001fca00078e00ff */
[----:B-1----:R-:W-:Y:S01]  /*8640*/  @P0 SHF.R.U32.HI R5, RZ, R9, R2 ;  /* 0x00000009ff050219 */ /* 0x002fe20000011602 */
[----:B------:R-:W-:-:S04]  /*8650*/  IMAD R2, R29, UR4, RZ ;  /* 0x000000041d027c24 */ /* 0x000fc8000f8e02ff */
[C---:B------:R-:W-:Y:S02]  /*8660*/  IMAD R9, R19.reuse, UR5, R2 ;  /* 0x0000000513097c24 */ /* 0x040fe4000f8e0202 */
[----:B------:R-:W-:Y:S01]  /*8670*/  IMAD.WIDE.U32 R2, R19, UR4, RZ ;  /* 0x0000000413027c25 */ /* 0x000fe2000f8e00ff */
[----:B------:R-:W-:-:S03]  /*8680*/  ULDC.64 UR4, c[0x0][0x2e0] ;  /* 0x0000b80000047ab9 */ /* 0x000fc60000000a00 */
[----:B------:R-:W-:Y:S01]  /*8690*/  IMAD R6, R6, UR4, RZ ;  /* 0x0000000406067c24 */ /* 0x000fe2000f8e02ff */
[----:B------:R-:W-:-:S03]  /*86a0*/  IADD3 R3, R3, R9, RZ ;  /* 0x0000000903037210 */ /* 0x000fc60007ffe0ff */
[C---:B------:R-:W-:Y:S02]  /*86b0*/  IMAD R9, R23.reuse, UR5, R6 ;  /* 0x0000000517097c24 */ /* 0x040fe4000f8e0206 */
[----:B------:R-:W-:Y:S02]  /*86c0*/  IMAD.MOV R6, RZ, RZ, -R5 ;  /* 0x000000ffff067224 */ /* 0x000fe400078e0a05 */
[----:B------:R-:W-:Y:S01]  /*86d0*/  IMAD.WIDE.U32 R2, R23, UR4, R2 ;  /* 0x0000000417027c25 */ /* 0x000fe2000f8e0002 */
[----:B------:R-:W-:-:S03]  /*86e0*/  ULDC.64 UR4, c[0x0][0x2d0] ;  /* 0x0000b40000047ab9 */ /* 0x000fc60000000a00 */
[----:B------:R-:W-:Y:S01]  /*86f0*/  IMAD R7, R0, R6, R7 ;  /* 0x0000000600077224 */ /* 0x000fe200078e0207 */
[----:B------:R-:W-:Y:S01]  /*8700*/  SHF.R.S32.HI R0, RZ, 0x1f, R5 ;  /* 0x0000001fff007819 */ /* 0x000fe20000011405 */
[----:B------:R-:W-:-:S04]  /*8710*/  IMAD.IADD R3, R3, 0x1, R9 ;  /* 0x0000000103037824 */ /* 0x000fc800078e0209 */
[----:B------:R-:W-:Y:S02]  /*8720*/  IMAD R0, R0, UR4, RZ ;  /* 0x0000000400007c24 */ /* 0x000fe4000f8e02ff */
[----:B------:R-:W-:-:S04]  /*8730*/  IMAD.WIDE.U32 R2, R5, UR4, R2 ;  /* 0x0000000405027c25 */ /* 0x000fc8000f8e0002 */
[----:B------:R-:W-:Y:S01]  /*8740*/  IMAD R5, R5, UR5, R0 ;  /* 0x0000000505057c24 */ /* 0x000fe2000f8e0200 */
[----:B------:R-:W-:Y:S01]  /*8750*/  SHF.R.S32.HI R0, RZ, 0x1f, R7 ;  /* 0x0000001fff007819 */ /* 0x000fe20000011407 */
[----:B------:R-:W-:Y:S02]  /*8760*/  ULDC.64 UR4, c[0x0][0x2c8] ;  /* 0x0000b20000047ab9 */ /* 0x000fe40000000a00 */
[----:B------:R-:W-:Y:S02]  /*8770*/  IMAD.IADD R3, R3, 0x1, R5 ;  /* 0x0000000103037824 */ /* 0x000fe400078e0205 */
[----:B------:R-:W-:Y:S02]  /*8780*/  IMAD R0, R0, UR4, RZ ;  /* 0x0000000400007c24 */ /* 0x000fe4000f8e02ff */
[----:B------:R-:W-:-:S04]  /*8790*/  IMAD.WIDE.U32 R2, R7, UR4, R2 ;  /* 0x0000000407027c25 */ /* 0x000fc8000f8e0002 */
[----:B------:R-:W-:Y:S01]  /*87a0*/  IMAD R5, R7, UR5, R0 ;  /* 0x0000000507057c24 */ /* 0x000fe2000f8e0200 */
[----:B------:R-:W-:Y:S02]  /*87b0*/  ULDC.64 UR4, c[0x0][0x280] ;  /* 0x0000a00000047ab9 */ /* 0x000fe40000000a00 */
[----:B------:R-:W-:Y:S01]  /*87c0*/  LEA R0, P0, R2, UR4, 0x1 ;  /* 0x0000000402007c11 */ /* 0x000fe2000f8008ff */
[----:B------:R-:W-:Y:S01]  /*87d0*/  UMOV UR4, 0xffffffff ;  /* 0xffffffff00047882 */ /* 0x000fe20000000000 */
[----:B------:R-:W-:-:S04]  /*87e0*/  IADD3 R5, R3, R5, RZ ;  /* 0x0000000503057210 */ /* 0x000fc80007ffe0ff */
[----:B------:R-:W-:Y:S01]  /*87f0*/  LEA.HI.X R5, R2, UR5, R5, 0x1, P0 ;  /* 0x0000000502057c11 */ /* 0x000fe200080f0c05 */
[----:B------:R-:W-:Y:S06]  /*8800*/  BRA.DIV UR4, `(.L_x_52) ;  /* 0x0000002a046c7947 */ /* 0x000fec000b800000 */
[----:B------:R-:W0:Y:S01]  /*8810*/  SHFL.IDX PT, R14, R0, RZ, 0x181f ;  /* 0x00181fff000e7589 */ /* 0x000e2200000e0000 */
[----:B------:R-:W-:-:S03]  /*8820*/  IMAD.IADD R4, R34, 0x1, R4 ;  /* 0x0000000122047824 */ /* 0x000fc600078e0204 */
[----:B------:R-:W1:Y:S02]  /*8830*/  SHFL.IDX PT, R2, R5, RZ, 0x181f ;  /* 0x00181fff05027589 */ /* 0x000e6400000e0000 */
[C---:B------:R-:W-:Y:S02]  /*8840*/  ISETP.GE.AND P0, PT, R4.reuse, UR40, PT ;  /* 0x0000002804007c0c */ /* 0x040fe4000bf06270 */
[----:B------:R-:W-:Y:S01]  /*8850*/  SHFL.IDX PT, R6, R5, 0x1, 0x181f ;  /* 0x00381f0005067f89 */ /* 0x000fe200000e0000 */
[----:B------:R-:W-:-:S10]  /*8860*/  IADD3 R7, R4, 0x10, RZ ;  /* 0x0000001004077810 */ /* 0x000fd40007ffe0ff */
[----:B0-----:R-:W-:-:S05]  /*8870*/  @!P0 LEA R14, P1, R37, R14, 0x1 ;  /* 0x0000000e250e8211 */ /* 0x001fca00078208ff */
[----:B-1----:R-:W-:Y:S02]  /*8880*/  @!P0 IMAD.X R3, RZ, RZ, R2, P1 ;  /* 0x000000ffff038224 */ /* 0x002fe400008e0602 */
[----:B------:R-:W-:Y:S02]  /*8890*/  @!P0 IMAD.MOV.U32 R2, RZ, RZ, R14 ;  /* 0x000000ffff028224 */ /* 0x000fe400078e000e */
[----:B------:R-:W0:Y:S04]  /*88a0*/  SHFL.IDX PT, R14, R0, 0x1, 0x181f ;  /* 0x00381f00000e7f89 */ /* 0x000e2800000e0000 */
[----:B------:R-:W-:Y:S04]  /*88b0*/  @!P0 LDGSTS.E.BYPASS.LTC128B.128 [R20+0xc400], desc[UR36][R2.64], !P3 ;  /* 0x0c40000002148fae */ /* 0x000fe8000d901d64 */
[----:B------:R-:W-:Y:S04]  /*88c0*/  @!P0 LDGSTS.E.BYPASS.LTC128B.128 [R20+0x10400], desc[UR36][R2.64+0x80], !P4 ;  /* 0x1040008002148fae */ /* 0x000fe8000e101d64 */
[----:B------:R1:W-:Y:S01]  /*88d0*/  @!P0 LDGSTS.E.BYPASS.LTC128B.128 [R20+0x14400], desc[UR36][R2.64+0x100], !P5 ;  /* 0x1440010002148fae */ /* 0x0003e2000e901d64 */
[----:B------:R-:W-:-:S13]  /*88e0*/  ISETP.GE.AND P0, PT, R7, UR40, PT ;  /* 0x0000002807007c0c */ /* 0x000fda000bf06270 */
[----:B0-----:R-:W-:-:S05]  /*88f0*/  @!P0 LEA R14, P1, R37, R14, 0x1 ;  /* 0x0000000e250e8211 */ /* 0x001fca00078208ff */
[----:B------:R-:W-:Y:S02]  /*8900*/  @!P0 IMAD.X R7, RZ, RZ, R6, P1 ;  /* 0x000000ffff078224 */ /* 0x000fe400008e0606 */
[----:B-1----:R-:W-:Y:S01]  /*8910*/  @!P0 IMAD.MOV.U32 R2, RZ, RZ, R14 ;  /* 0x000000ffff028224 */ /* 0x002fe200078e000e */
[----:B------:R-:W-:Y:S01]  /*8920*/  SHFL.IDX PT, R6, R5, 0x2, 0x181f ;  /* 0x00581f0005067f89 */ /* 0x000fe200000e0000 */
[----:B------:R-:W-:Y:S01]  /*8930*/  @!P0 IMAD.MOV.U32 R3, RZ, RZ, R7 ;  /* 0x000000ffff038224 */ /* 0x000fe200078e0007 */
[----:B------:R-:W-:Y:S02]  /*8940*/  IADD3 R7, R4, 0x20, RZ ;  /* 0x0000002004077810 */ /* 0x000fe40007ffe0ff */
        /* <DEDUP_REMOVED lines=52> */
[----:B------:R0:W1:Y:S01]  /*8c90*/  SHFL.IDX PT, R6, R5, 0x7, 0x181f ;  /* 0x00f81f0005067f89 */ /* 0x00006200000e0000 */
[----:B------:R-:W-:-:S03]  /*8ca0*/  @!P0 IMAD.MOV.U32 R3, RZ, RZ, R7 ;  /* 0x000000ffff038224 */ /* 0x000fc600078e0007 */
[----:B------:R0:W2:Y:S04]  /*8cb0*/  SHFL.IDX PT, R14, R0, 0x7, 0x181f ;  /* 0x00f81f00000e7f89 */ /* 0x0000a800000e0000 */
[----:B------:R0:W-:Y:S04]  /*8cc0*/  @!P0 LDGSTS.E.BYPASS.LTC128B.128 [R20+0xf400], desc[UR36][R2.64], !P3 ;  /* 0x0f40000002148fae */ /* 0x0001e8000d901d64 */
[----:B------:R0:W-:Y:S04]  /*8cd0*/  @!P0 LDGSTS.E.BYPASS.LTC128B.128 [R20+0x13400], desc[UR36][R2.64+0x80], !P4 ;  /* 0x1340008002148fae */ /* 0x0001e8000e101d64 */
[----:B------:R0:W-:Y:S02]  /*8ce0*/  @!P0 LDGSTS.E.BYPASS.LTC128B.128 [R20+0x17400], desc[UR36][R2.64+0x100], !P5 ;  /* 0x1740010002148fae */ /* 0x0001e4000e901d64 */
.L_x_124:
[----:B0-----:R-:W3:Y:S01]  /*8cf0*/  LDL R0, [R1] ;  /* 0x0000000001007983 */ /* 0x001ee20000100800 */
[----:B------:R-:W-:-:S04]  /*8d00*/  IADD3 R4, R4, 0x70, RZ ;  /* 0x0000007004047810 */ /* 0x000fc80007ffe0ff */
[----:B------:R-:W-:-:S13]  /*8d10*/  ISETP.GE.AND P0, PT, R4, UR40, PT ;  /* 0x0000002804007c0c */ /* 0x000fda000bf06270 */
[----:B--2---:R-:W-:-:S05]  /*8d20*/  @!P0 LEA R2, P1, R37, R14, 0x1 ;  /* 0x0000000e25028211 */ /* 0x004fca00078208ff */
[----:B-1----:R-:W-:-:S05]  /*8d30*/  @!P0 IMAD.X R3, RZ, RZ, R6, P1 ;  /* 0x000000ffff038224 */ /* 0x002fca00008e0606 */
[----:B------:R-:W-:Y:S01]  /*8d40*/  @!PT LDS RZ, [RZ] ;  /* 0x00000000fffff984 */ /* 0x000fe20000000800 */
[----:B------:R-:W-:Y:S01]  /*8d50*/  @!PT LDS RZ, [RZ] ;  /* 0x00000000fffff984 */ /* 0x000fe20000000800 */
[----:B------:R-:W-:Y:S01]  /*8d60*/  @!PT LDS RZ, [RZ] ;  /* 0x00000000fffff984 */ /* 0x000fe20000000800 */
[----:B------:R0:W-:Y:S04]  /*8d70*/  @!P0 LDGSTS.E.BYPASS.LTC128B.128 [R20+0xfc00], desc[UR36][R2.64], !P3 ;  /* 0x0fc0000002148fae */ /* 0x0001e8000d901d64 */
[----:B------:R0:W-:Y:S04]  /*8d80*/  @!P0 LDGSTS.E.BYPASS.LTC128B.128 [R20+0x13c00], desc[UR36][R2.64+0x80], !P4 ;  /* 0x13c0008002148fae */ /* 0x0001e8000e101d64 */
[----:B------:R0:W-:Y:S01]  /*8d90*/  @!P0 LDGSTS.E.BYPASS.LTC128B.128 [R20+0x17c00], desc[UR36][R2.64+0x100], !P5 ;  /* 0x17c0010002148fae */ /* 0x0001e2000e901d64 */
[----:B------:R-:W-:Y:S01]  /*8da0*/  NOP ;  /* 0x0000000000007918 */ /* 0x000fe20000000000 */
[----:B------:R-:W-:Y:S02]  /*8db0*/  SYNCS.ARRIVE.TRANS64.RED.A0T1 RZ, [UR39+0x2a800], RZ ;  /* 0x02a800ffffff79a7 */ /* 0x000fe40008200427 */
[----:B------:R-:W-:Y:S01]  /*8dc0*/  ARRIVES.LDGSTSBAR.64.TRANSCNT [UR39+0x2a800] ;  /* 0x02a80000ff0079b0 */ /* 0x000fe20008000aa7 */
[----:B---3--:R-:W-:-:S04]  /*8dd0*/  LOP3.LUT R0, R0, 0x1, RZ, 0xc, !PT ;  /* 0x0000000100007812 */ /* 0x008fc800078e0cff */
[----:B------:R-:W-:Y:S01]  /*8de0*/  SHF.L.U32 R0, R0, 0x1f, RZ ;  /* 0x0000001f00007819 */ /* 0x000fe200000006ff */
[----:B------:R-:W-:Y:S01]  /*8df0*/  NOP ;  /* 0x0000000000007918 */ /* 0x000fe20000000000 */
[----:B------:R-:W-:Y:S01]  /*8e00*/  SYNCS.ARRIVE.TRANS64.A1T0 RZ, [UR39+0x2a800], RZ ;  /* 0x02a800ffffff79a7 */ /* 0x000fe20008100027 */
[----:B------:R-:W-:Y:S01]  /*8e10*/  BSSY B0, `(.L_x_53) ;  /* 0x0000003000007945 */ /* 0x000fe20003800000 */
[----:B------:R-:W1:Y:S03]  /*8e20*/  SYNCS.PHASECHK.TRANS64.TRYWAIT P0, [UR39+0x2a820], R0 ;  /* 0x02a82000ff0075a7 */ /* 0x000e660008000167 */
[----:B01----:R-:W-:Y:S05]  /*8e30*/  @!P0 BRA `(.L_x_54) ;  /* 0x0000002c00788947 */ /* 0x003fea0003800000 */
.L_x_125:
[----:B------:R-:W-:Y:S05]  /*8e40*/  BSYNC B0 ;  /* 0x0000000000007941 */ /* 0x000fea0003800000 */
.L_x_53:
[----:B------:R-:W-:Y:S01]  /*8e50*/  UISETP.GE.AND UP0, UPT, UR38, 0x61, UPT ;  /* 0x000000612600788c */ /* 0x000fe2000bf06270 */
[----:B------:R-:W-:-:S05]  /*8e60*/  IMAD.U32 R20, RZ, RZ, UR43 ;  /* 0x0000002bff147e24 */ /* 0x000fca000f8e00ff */
[----:B------:R-:W-:-:S13]  /*8e70*/  PLOP3.LUT P0, PT, PT, PT, UP0, 0x40, 0x0 ;  /* 0x000000000000781c */ /* 0x000fda0003f0e808 */
[----:B------:R-:W-:Y:S05]  /*8e80*/  @P0 BRA `(.L_x_55) ;  /* 0x0000000c00b80947 */ /* 0x000fea0003800000 */
[----:B------:R-:W-:Y:S01]  /*8e90*/  BSSY B0, `(.L_x_55) ;  /* 0x00000ed000007945 */ /* 0x000fe20003800000 */
[----:B------:R-:W-:Y:S01]  /*8ea0*/  IMAD.MOV.U32 R21, RZ, RZ, R25 ;  /* 0x000000ffff157224 */ /* 0x000fe200078e0019 */
[----:B------:R-:W-:Y:S01]  /*8eb0*/  MOV R7, R22 ;  /* 0x0000001600077202 */ /* 0x000fe20000000f00 */
[----:B------:R-:W-:Y:S02]  /*8ec0*/  IMAD.U32 R6, RZ, RZ, UR41 ;  /* 0x00000029ff067e24 */ /* 0x000fe4000f8e00ff */
[----:B------:R-:W-:-:S07]  /*8ed0*/  IMAD.U32 R28, RZ, RZ, UR43 ;  /* 0x0000002bff1c7e24 */ /* 0x000fce000f8e00ff */
.L_x_68:
[----:B0-----:R-:W0:Y:S01]  /*8ee0*/  LDC R0, c[0x0][0x430] ;  /* 0x00010c00ff007b82 */ /* 0x001e220000000800 */
[----:B------:R-:W-:Y:S01]  /*8ef0*/  ISETP.GT.U32.AND P0, PT, R26, 0x5f, PT ;  /* 0x0000005f1a00780c */ /* 0x000fe20003f04070 */
[----:B------:R-:W-:Y:S01]  /*8f00*/  IMAD R3, R6, 0x60, R31 ;  /* 0x0000006006037824 */ /* 0x000fe200078e021f */
[----:B------:R-:W-:Y:S01]  /*8f10*/  LOP3.LUT P2, RZ, R16, 0x20, RZ, 0xc0, !PT ;  /* 0x0000002010ff7812 */ /* 0x000fe2000784c0ff */
[----:B------:R-:W-:Y:S02]  /*8f20*/  ULDC UR4, c[0x0][0x430] ;  /* 0x00010c0000047ab9 */ /* 0x000fe40000000800 */
[----:B------:R-:W-:-:S05]  /*8f30*/  IMAD.IADD R10, R26, 0x1, R3 ;  /* 0x000000011a0a7824 */ /* 0x000fca00078e0203 */
[----:B------:R-:W-:-:S03]  /*8f40*/  MOV R11, R10 ;  /* 0x0000000a000b7202 */ /* 0x000fc60000000f00 */
[----:B------:R-:W1:Y:S01]  /*8f50*/  @!P0 LDC.64 R8, c[0x0][0x428] ;  /* 0x00010a00ff088b82 */ /* 0x000e620000000a00 */
[----:B0-----:R-:W-:-:S13]  /*8f60*/  ISETP.NE.AND P1, PT, R0, 0x1, PT ;  /* 0x000000010000780c */ /* 0x001fda0003f25270 */
[----:B------:R-:W0:Y:S08]  /*8f70*/  @P1 LDC R5, c[0x0][0x434] ;  /* 0x00010d00ff051b82 */ /* 0x000e300000000800 */
[----:B------:R-:W2:Y:S01]  /*8f80*/  @P1 LDC R3, c[0x0][0x438] ;  /* 0x00010e00ff031b82 */ /* 0x000ea20000000800 */
[----:B0-----:R-:W-:-:S07]  /*8f90*/  @P1 IMAD.HI.U32 R0, R10, R5, RZ ;  /* 0x000000050a001227 */ /* 0x001fce00078e00ff */
[----:B------:R-:W0:Y:S01]  /*8fa0*/  @!P0 LDC.64 R4, c[0x0][0x418] ;  /* 0x00010600ff048b82 */ /* 0x000e220000000a00 */
[----:B--2---:R-:W-:Y:S01]  /*8fb0*/  @P1 SHF.R.U32.HI R11, RZ, R3, R0 ;  /* 0x00000003ff0b1219 */ /* 0x004fe20000011600 */
[----:B-1----:R-:W-:-:S03]  /*8fc0*/  @!P0 IMAD R0, R32, R8, RZ ;  /* 0x0000000820008224 */ /* 0x002fc600078e02ff */
[--C-:B------:R-:W-:Y:S01]  /*8fd0*/  @!P0 SHF.R.S32.HI R3, RZ, 0x1f, R11.reuse ;  /* 0x0000001fff038819 */ /* 0x100fe2000001140b */
[----:B------:R-:W-:Y:S02]  /*8fe0*/  @!P0 IMAD.MOV.U32 R2, RZ, RZ, R11 ;  /* 0x000000ffff028224 */ /* 0x000fe400078e000b */
[C---:B------:R-:W-:Y:S02]  /*8ff0*/  @!P0 IMAD R9, R30.reuse, R9, R0 ;  /* 0x000000091e098224 */ /* 0x040fe400078e0200 */
[----:B------:R-:W-:-:S04]  /*9000*/  @!P0 IMAD.WIDE.U32 R2, R30, R8, R2 ;  /* 0x000000081e028225 */ /* 0x000fc800078e0002 */
[----:B------:R-:W-:Y:S01]  /*9010*/  @!P0 IMAD.IADD R0, R9, 0x1, R3 ;  /* 0x0000000109008824 */ /* 0x000fe200078e0203 */
[----:B0-----:R-:W-:-:S04]  /*9020*/  @!P0 LEA R4, P1, R2, R4, 0x2 ;  /* 0x0000000402048211 */ /* 0x001fc800078210ff */
[----:B------:R-:W-:Y:S01]  /*9030*/  @!P0 LEA.HI.X R5, R2, R5, R0, 0x2, P1 ;  /* 0x0000000502058211 */ /* 0x000fe200008f1400 */
[----:B------:R-:W-:Y:S01]  /*9040*/  IMAD.MOV.U32 R0, RZ, RZ, RZ ;  /* 0x000000ffff007224 */ /* 0x000fe200078e00ff */
[----:B------:R-:W-:Y:S01]  /*9050*/  IADD3 R22, R7, 0x1, RZ ;  /* 0x0000000107167810 */ /* 0x000fe20007ffe0ff */
[----:B------:R-:W-:-:S04]  /*9060*/  IMAD.MOV R3, RZ, RZ, -R11 ;  /* 0x000000ffff037224 */ /* 0x000fc800078e0a0b */
[----:B------:R0:W5:Y:S01]  /*9070*/  @!P0 LDG.E R0, desc[UR36][R4.64] ;  /* 0x0000002404008981 */ /* 0x000162000c1e1900 */
[----:B------:R-:W-:Y:S01]  /*9080*/  ISETP.NE.AND P0, PT, R22, 0x2, PT ;  /* 0x000000021600780c */ /* 0x000fe20003f05270 */
[----:B------:R-:W-:-:S03]  /*9090*/  IMAD.MOV.U32 R20, RZ, RZ, R6 ;  /* 0x000000ffff147224 */ /* 0x000fc600078e0006 */
[----:B------:R-:W-:Y:S02]  /*90a0*/  SEL R2, RZ, 0x1, P0 ;  /* 0x00000001ff027807 */ /* 0x000fe40000000000 */
[----:B------:R-:W-:Y:S02]  /*90b0*/  SEL R22, R22, RZ, P0 ;  /* 0x000000ff16167207 */ /* 0x000fe40000000000 */
[----:B------:R-:W-:Y:S01]  /*90c0*/  LOP3.LUT R25, R21, R2, RZ, 0x3c, !PT ;  /* 0x0000000215197212 */ /* 0x000fe200078e3cff */
[----:B0-----:R-:W-:Y:S01]  /*90d0*/  IMAD R4, R3, UR4, R10 ;  /* 0x0000000403047c24 */ /* 0x001fe2000f8e020a */
[----:B------:R-:W-:Y:S06]  /*90e0*/  @!P2 BRA `(.L_x_56) ;  /* 0x000000000004a947 */ /* 0x000fec0003800000 */
[----:B------:R-:W-:Y:S01]  /*90f0*/  BPT.TRAP 0x1 ;  /* 0x000000040000795c */ /* 0x000fe20000300000 */
.L_x_56:
[----:B------:R-:W-:Y:S01]  /*9100*/  LEA R6, R22, UR39, 0x3 ;  /* 0x0000002716067c11 */ /* 0x000fe2000f8e18ff */
[----:B------:R-:W-:Y:S01]  /*9110*/  BSSY B1, `(.L_x_57) ;  /* 0x0000004000017945 */ /* 0x000fe20003800000 */
[----:B------:R-:W-:-:S04]  /*9120*/  SHF.L.U32 R3, R25, 0x1f, RZ ;  /* 0x0000001f19037819 */ /* 0x000fc800000006ff */
[----:B------:R-:W0:Y:S02]  /*9130*/  SYNCS.PHASECHK.TRANS64.TRYWAIT P0, [R6+URZ+0x2a840], R3 ;  /* 0x02a84003060075a7 */ /* 0x000e24000800017f */
[----:B0-----:R-:W-:Y:S05]  /*9140*/  @!P0 BRA `(.L_x_58) ;  /* 0x0000002800cc8947 */ /* 0x001fea0003800000 */
.L_x_126:
[----:B------:R-:W-:Y:S05]  /*9150*/  BSYNC B1 ;  /* 0x0000000000017941 */ /* 0x000fea0003800000 */
.L_x_57:
[----:B------:R-:W-:Y:S01]  /*9160*/  SHF.R.S32.HI R23, RZ, 0x1f, R4 ;  /* 0x0000001fff177819 */ /* 0x000fe20000011404 */
[----:B------:R-:W-:Y:S01]  /*9170*/  ULDC.64 UR4, c[0x0][0x300] ;  /* 0x0000c00000047ab9 */ /* 0x000fe20000000a00 */
[----:B-----5:R-:W-:Y:S01]  /*9180*/  SHF.R.S32.HI R24, RZ, 0x1f, R0 ;  /* 0x0000001fff187819 */ /* 0x020fe20000011400 */
[----:B------:R-:W-:Y:S01]  /*9190*/  IMAD R9, R22, 0x4800, R27 ;  /* 0x0000480016097824 */ /* 0x000fe200078e021b */
[C---:B------:R-:W-:Y:S01]  /*91a0*/  LOP3.LUT P3, RZ, R16.reuse, 0x10, RZ, 0xc0, !PT ;  /* 0x0000001010ff7812 */ /* 0x040fe2000786c0ff */
[----:B0-----:R-:W-:Y:S01]  /*91b0*/  IMAD R3, R23, UR4, RZ ;  /* 0x0000000417037c24 */ /* 0x001fe2000f8e02ff */
[C---:B------:R-:W-:Y:S02]  /*91c0*/  LOP3.LUT P2, RZ, R16.reuse, 0x8, RZ, 0xc0, !PT ;  /* 0x0000000810ff7812 */ /* 0x040fe4000784c0ff */
[----:B------:R-:W-:Y:S01]  /*91d0*/  LOP3.LUT P1, RZ, R16, 0x4, RZ, 0xc0, !PT ;  /* 0x0000000410ff7812 */ /* 0x000fe2000782c0ff */
[C---:B------:R-:W-:Y:S02]  /*91e0*/  IMAD R5, R4.reuse, UR5, R3 ;  /* 0x0000000504057c24 */ /* 0x040fe4000f8e0203 */
[----:B------:R-:W-:Y:S01]  /*91f0*/  IMAD.WIDE.U32 R2, R4, UR4, RZ ;  /* 0x0000000404027c25 */ /* 0x000fe2000f8e00ff */
        /* <DEDUP_REMOVED lines=8> */
[C---:B------:R-:W-:Y:S02]  /*9280*/  IMAD R5, R19.reuse, UR5, R8 ;  /* 0x0000000513057c24 */ /* 0x040fe4000f8e0208 */
[----:B------:R-:W-:Y:S01]  /*9290*/  IMAD.WIDE.U32 R2, R19, UR4, R2 ;  /* 0x0000000413027c25 */ /* 0x000fe2000f8e0002 */
[----:B------:R-:W-:-:S03]  /*92a0*/  ULDC.64 UR4, c[0x0][0x2e8] ;  /* 0x0000ba0000047ab9 */ /* 0x000fc60000000a00 */
[----:B------:R-:W-:Y:S01]  /*92b0*/  IMAD.IADD R3, R5, 0x1, R3 ;  /* 0x0000000105037824 */ /* 0x000fe200078e0203 */
[----:B------:R-:W-:Y:S01]  /*92c0*/  LEA R8, P0, R2, UR4, 0x1 ;  /* 0x0000000402087c11 */ /* 0x000fe2000f8008ff */
[----:B------:R-:W-:-:S03]  /*92d0*/  UMOV UR4, 0xffffffff ;  /* 0xffffffff00047882 */ /* 0x000fc60000000000 */
[----:B------:R-:W-:Y:S01]  /*92e0*/  LEA.HI.X R10, R2, UR5, R3, 0x1, P0 ;  /* 0x00000005020a7c11 */ /* 0x000fe200080f0c03 */
[----:B------:R-:W-:Y:S08]  /*92f0*/  BRA.DIV UR4, `(.L_x_59) ;  /* 0x0000002a04747947 */ /* 0x000ff0000b800000 */
[----:B------:R-:W0:Y:S01]  /*9300*/  SHFL.IDX PT, R14, R8, RZ, 0x181f ;  /* 0x00181fff080e7589 */ /* 0x000e2200000e0000 */
[----:B------:R-:W-:Y:S01]  /*9310*/  IMAD.SHL.U32 R5, R37, 0x2, RZ ;  /* 0x0000000225057824 */ /* 0x000fe200078e00ff */
[----:B------:R-:W-:Y:S02]  /*9320*/  LEA R9, R9, UR39, 0x1 ;  /* 0x0000002709097c11 */ /* 0x000fe4000f8e08ff */
[----:B------:R-:W1:Y:S04]  /*9330*/  SHFL.IDX PT, R3, R10, RZ, 0x181f ;  /* 0x00181fff0a037589 */ /* 0x000e6800000e0000 */
[----:B------:R-:W-:Y:S01]  /*9340*/  SHFL.IDX PT, R35, R10, 0x2, 0x181f ;  /* 0x00581f000a237f89 */ /* 0x000fe200000e0000 */
[----:B0-----:R-:W-:-:S03]  /*9350*/  IADD3 R2, P0, R14, R5, RZ ;  /* 0x000000050e027210 */ /* 0x001fc60007f1e0ff */
[----:B------:R-:W0:Y:S02]  /*9360*/  SHFL.IDX PT, R14, R8, 0x1, 0x181f ;  /* 0x00381f00080e7f89 */ /* 0x000e2400000e0000 */
[----:B-1----:R-:W-:-:S05]  /*9370*/  IMAD.X R3, RZ, RZ, R3, P0 ;  /* 0x000000ffff037224 */ /* 0x002fca00000e0603 */
[----:B------:R-:W-:Y:S04]  /*9380*/  LDGSTS.E.BYPASS.LTC128B.128 [R9+0x18400], desc[UR36][R2.64], !P3 ;  /* 0x1840000002097fae */ /* 0x000fe8000d901d64 */
[----:B------:R-:W-:Y:S04]  /*9390*/  LDGSTS.E.BYPASS.LTC128B.128 [R9+0x1b400], desc[UR36][R2.64+0x80], !P2 ;  /* 0x1b40008002097fae */ /* 0x000fe8000d101d64 */
[----:B------:R1:W-:Y:S04]  /*93a0*/  LDGSTS.E.BYPASS.LTC128B.128 [R9+0x1e400], desc[UR36][R2.64+0x100], !P1 ;  /* 0x1e40010002097fae */ /* 0x0003e8000c901d64 */
[----:B-1----:R-:W1:Y:S01]  /*93b0*/  SHFL.IDX PT, R3, R10, 0x1, 0x181f ;  /* 0x00381f000a037f89 */ /* 0x002e6200000e0000 */
[----:B0-----:R-:W-:-:S03]  /*93c0*/  IADD3 R2, P0, R14, R5, RZ ;  /* 0x000000050e027210 */ /* 0x001fc60007f1e0ff */
[----:B------:R-:W0:Y:S01]  /*93d0*/  SHFL.IDX PT, R14, R8, 0x2, 0x181f ;  /* 0x00581f00080e7f89 */ /* 0x000e2200000e0000 */
[----:B-1----:R-:W-:-:S05]  /*93e0*/  IADD3.X R3, RZ, R3, RZ, P0, !PT ;  /* 0x00000003ff037210 */ /* 0x002fca00007fe4ff */
[----:B------:R-:W-:Y:S04]  /*93f0*/  LDGSTS.E.BYPASS.LTC128B.128 [R9+0x18c00], desc[UR36][R2.64], !P3 ;  /* 0x18c0000002097fae */ /* 0x000fe8000d901d64 */
[----:B------:R-:W-:Y:S04]  /*9400*/  LDGSTS.E.BYPASS.LTC128B.128 [R9+0x1bc00], desc[UR36][R2.64+0x80], !P2 ;  /* 0x1bc0008002097fae */ /* 0x000fe8000d101d64 */
[----:B------:R0:W-:Y:S02]  /*9410*/  LDGSTS.E.BYPASS.LTC128B.128 [R9+0x1ec00], desc[UR36][R2.64+0x100], !P1 ;  /* 0x1ec0010002097fae */ /* 0x0001e4000c901d64 */
[----:B0-----:R-:W-:-:S02]  /*9420*/  IADD3 R2, P0, R14, R5, RZ ;  /* 0x000000050e027210 */ /* 0x001fc40007f1e0ff */
[----:B------:R-:W0:Y:S03]  /*9430*/  SHFL.IDX PT, R14, R8, 0x3, 0x181f ;  /* 0x00781f00080e7f89 */ /* 0x000e2600000e0000 */
[----:B------:R-:W-:Y:S02]  /*9440*/  IMAD.X R3, RZ, RZ, R35, P0 ;  /* 0x000000ffff037224 */ /* 0x000fe400000e0623 */
[----:B------:R-:W1:Y:S04]  /*9450*/  SHFL.IDX PT, R35, R10, 0x3, 0x181f ;  /* 0x00781f000a237f89 */ /* 0x000e6800000e0000 */
[----:B------:R-:W-:Y:S04]  /*9460*/  LDGSTS.E.BYPASS.LTC128B.128 [R9+0x19400], desc[UR36][R2.64], !P3 ;  /* 0x1940000002097fae */ /* 0x000fe8000d901d64 */
[----:B------:R-:W-:Y:S04]  /*9470*/  LDGSTS.E.BYPASS.LTC128B.128 [R9+0x1c400], desc[UR36][R2.64+0x80], !P2 ;  /* 0x1c40008002097fae */ /* 0x000fe8000d101d64 */
[----:B------:R0:W-:Y:S02]  /*9480*/  LDGSTS.E.BYPASS.LTC128B.128 [R9+0x1f400], desc[UR36][R2.64+0x100], !P1 ;  /* 0x1f40010002097fae */ /* 0x0001e4000c901d64 */
[----:B0-----:R-:W-:-:S02]  /*9490*/  IADD3 R2, P0, R14, R5, RZ ;  /* 0x000000050e027210 */ /* 0x001fc40007f1e0ff */
[----:B------:R-:W0:Y:S03]  /*94a0*/  SHFL.IDX PT, R14, R8, 0x4, 0x181f ;  /* 0x00981f00080e7f89 */ /* 0x000e2600000e0000 */
[----:B-1----:R-:W-:Y:S02]  /*94b0*/  IMAD.X R3, RZ, RZ, R35, P0 ;  /* 0x000000ffff037224 */ /* 0x002fe400000e0623 */
[----:B------:R-:W1:Y:S04]  /*94c0*/  SHFL.IDX PT, R35, R10, 0x4, 0x181f ;  /* 0x00981f000a237f89 */ /* 0x000e6800000e0000 */
[----:B------:R-:W-:Y:S04]  /*94d0*/  LDGSTS.E.BYPASS.LTC128B.128 [R9+0x19c00], desc[UR36][R2.64], !P3 ;  /* 0x19c0000002097fae */ /* 0x000fe8000d901d64 */
[----:B------:R-:W-:Y:S04]  /*94e0*/  LDGSTS.E.BYPASS.LTC128B.128 [R9+0x1cc00], desc[UR36][R2.64+0x80], !P2 ;  /* 0x1cc0008002097fae */ /* 0x000fe8000d101d64 */
[----:B------:R0:W-:Y:S02]  /*94f0*/  LDGSTS.E.BYPASS.LTC128B.128 [R9+0x1fc00], desc[UR36][R2.64+0x100], !P1 ;  /* 0x1fc0010002097fae */ /* 0x0001e4000c901d64 */
[----:B0-----:R-:W-:-:S02]  /*9500*/  IADD3 R2, P0, R14, R5, RZ ;  /* 0x000000050e027210 */ /* 0x001fc40007f1e0ff */
[----:B------:R0:W2:Y:S03]  /*9510*/  SHFL.IDX PT, R14, R8, 0x5, 0x181f ;  /* 0x00b81f00080e7f89 */ /* 0x0000a600000e0000 */
[----:B-1----:R-:W-:Y:S02]  /*9520*/  IMAD.X R3, RZ, RZ, R35, P0 ;  /* 0x000000ffff037224 */ /* 0x002fe400000e0623 */
[----:B------:R0:W1:Y:S04]  /*9530*/  SHFL.IDX PT, R35, R10, 0x5, 0x181f ;  /* 0x00b81f000a237f89 */ /* 0x00006800000e0000 */
[----:B------:R0:W-:Y:S04]  /*9540*/  LDGSTS.E.BYPASS.LTC128B.128 [R9+0x1a400], desc[UR36][R2.64], !P3 ;  /* 0x1a40000002097fae */ /* 0x0001e8000d901d64 */
[----:B------:R0:W-:Y:S04]  /*9550*/  LDGSTS.E.BYPASS.LTC128B.128 [R9+0x1d400], desc[UR36][R2.64+0x80], !P2 ;  /* 0x1d40008002097fae */ /* 0x0001e8000d101d64 */
[----:B------:R0:W-:Y:S02]  /*9560*/  LDGSTS.E.BYPASS.LTC128B.128 [R9+0x20400], desc[UR36][R2.64+0x100], !P1 ;  /* 0x2040010002097fae */ /* 0x0001e4000c901d64 */
.L_x_140:
[----:B0-2---:R-:W-:-:S04]  /*9570*/  IADD3 R2, P0, R14, R5, RZ ;  /* 0x000000050e027210 */ /* 0x005fc80007f1e0ff */
[----:B-1----:R-:W-:Y:S02]  /*9580*/  IADD3.X R3, RZ, R35, RZ, P0, !PT ;  /* 0x00000023ff037210 */ /* 0x002fe400007fe4ff */
[----:B------:R-:W-:-:S03]  /*9590*/  PLOP3.LUT P0, PT, PT, PT, PT, 0x80, 0x0 ;  /* 0x000000000000781c */ /* 0x000fc60003f0f070 */
[----:B------:R-:W-:Y:S01]  /*95a0*/  @!PT LDS RZ, [RZ] ;  /* 0x00000000fffff984 */ /* 0x000fe20000000800 */
[----:B------:R-:W-:Y:S01]  /*95b0*/  @!PT LDS RZ, [RZ] ;  /* 0x00000000fffff984 */ /* 0x000fe20000000800 */
[----:B------:R-:W-:Y:S01]  /*95c0*/  @!PT LDS RZ, [RZ] ;  /* 0x00000000fffff984 */ /* 0x000fe20000000800 */
[----:B------:R0:W-:Y:S04]  /*95d0*/  LDGSTS.E.BYPASS.LTC128B.128 [R9+0x1ac00], desc[UR36][R2.64], !P3 ;  /* 0x1ac0000002097fae */ /* 0x0001e8000d901d64 */
[----:B------:R0:W-:Y:S04]  /*95e0*/  LDGSTS.E.BYPASS.LTC128B.128 [R9+0x1dc00], desc[UR36][R2.64+0x80], !P2 ;  /* 0x1dc0008002097fae */ /* 0x0001e8000d101d64 */
[----:B------:R0:W-:Y:S01]  /*95f0*/  LDGSTS.E.BYPASS.LTC128B.128 [R9+0x20c00], desc[UR36][R2.64+0x100], !P1 ;  /* 0x20c0010002097fae */ /* 0x0001e2000c901d64 */
[----:B------:R-:W-:Y:S01]  /*9600*/  NOP ;  /* 0x0000000000007918 */ /* 0x000fe20000000000 */
.L_x_60:
        /* <DEDUP_REMOVED lines=10> */
.L_x_61:
[----:B------:R1:W-:Y:S01]  /*96b0*/  SYNCS.ARRIVE.TRANS64.A1T0 RZ, [R6+URZ+0x2a830], RZ ;  /* 0x02a830ff06ff79a7 */ /* 0x0003e2000810003f */
[----:B------:R-:W-:Y:S05]  /*96c0*/  @!P2 BRA `(.L_x_62) ;  /* 0x000000000004a947 */ /* 0x000fea0003800000 */
[----:B------:R-:W-:Y:S01]  /*96d0*/  BPT.TRAP 0x1 ;  /* 0x000000040000795c */ /* 0x000fe20000300000 */
.L_x_62:
[----:B0-----:R-:W-:Y:S01]  /*96e0*/  SHF.L.U32 R9, R21, 0x1f, RZ ;  /* 0x0000001f15097819 */ /* 0x001fe200000006ff */
[----:B------:R-:W-:Y:S01]  /*96f0*/  IMAD.MOV.U32 R3, RZ, RZ, -0x60 ;  /* 0xffffffa0ff037424 */ /* 0x000fe200078e00ff */
[----:B-1----:R-:W-:Y:S01]  /*9700*/  LEA R6, R7, UR39, 0x3 ;  /* 0x0000002707067c11 */ /* 0x002fe2000f8e18ff */
[----:B------:R-:W-:Y:S02]  /*9710*/  BSSY B1, `(.L_x_63) ;  /* 0x0000004000017945 */ /* 0x000fe40003800000 */
[----:B------:R-:W-:Y:S01]  /*9720*/  IMAD R3, R28, R3, UR38 ;  /* 0x000000261c037e24 */ /* 0x000fe2000f8e0203 */
[----:B------:R-:W0:Y:S02]  /*9730*/  SYNCS.PHASECHK.TRANS64.TRYWAIT P0, [R6+URZ+0x2a860], R9 ;  /* 0x02a86009060075a7 */ /* 0x000e24000800017f */
[----:B0-----:R-:W-:Y:S05]  /*9740*/  @!P0 BRA `(.L_x_64) ;  /* 0x0000002c00188947 */ /* 0x001fea0003800000 */
.L_x_141:
[----:B------:R-:W-:Y:S05]  /*9750*/  BSYNC B1 ;  /* 0x0000000000017941 */ /* 0x000fea0003800000 */
.L_x_63:
[----:B------:R-:W-:Y:S01]  /*9760*/  UMOV UR4, 0xffffffff ;  /* 0xffffffff00047882 */ /* 0x000fe20000000000 */
[C---:B------:R-:W-:Y:S01]  /*9770*/  LOP3.LUT P2, RZ, R16.reuse, 0x2, RZ, 0xc0, !PT ;  /* 0x0000000210ff7812 */ /* 0x040fe2000784c0ff */
[----:B------:R-:W-:Y:S01]  /*9780*/  IMAD R7, R7, 0x3000, R27 ;  /* 0x0000300007077824 */ /* 0x000fe200078e021b */
[----:B------:R-:W-:Y:S01]  /*9790*/  LOP3.LUT P1, RZ, R16, 0x1, RZ, 0xc0, !PT ;  /* 0x0000000110ff7812 */ /* 0x000fe2000782c0ff */
[----:B------:R-:W-:Y:S01]  /*97a0*/  IMAD.IADD R8, R3, 0x1, -R34 ;  /* 0x0000000103087824 */ /* 0x000fe200078e0a22 */
[----:B------:R-:W-:Y:S11]  /*97b0*/  BRA.DIV UR4, `(.L_x_65) ;  /* 0x0000002e04107947 */ /* 0x000ff6000b800000 */
[----:B------:R-:W1:Y:S01]  /*97c0*/  SHFL.IDX PT, R14, R17, RZ, 0x181f ;  /* 0x00181fff110e7589 */ /* 0x000e6200000e0000 */
[----:B------:R-:W-:-:S03]  /*97d0*/  LEA R7, R7, UR39, 0x1 ;  /* 0x0000002707077c11 */ /* 0x000fc6000f8e08ff */
[----:B------:R-:W2:Y:S01]  /*97e0*/  SHFL.IDX PT, R3, R18, RZ, 0x181f ;  /* 0x00181fff12037589 */ /* 0x000ea200000e0000 */
[----:B-1----:R-:W-:-:S03]  /*97f0*/  IADD3 R2, P0, R14, R5, RZ ;  /* 0x000000050e027210 */ /* 0x002fc60007f1e0ff */
[----:B------:R-:W1:Y:S02]  /*9800*/  SHFL.IDX PT, R14, R17, 0x1, 0x181f ;  /* 0x00381f00110e7f89 */ /* 0x000e6400000e0000 */
[----:B--2---:R-:W-:Y:S01]  /*9810*/  IMAD.X R3, RZ, RZ, R3, P0 ;  /* 0x000000ffff037224 */ /* 0x004fe200000e0603 */
[----:B------:R-:W-:-:S13]  /*9820*/  ISETP.LT.OR P0, PT, R8, 0x1, P2 ;  /* 0x000000010800780c */ /* 0x000fda0001701670 */
[----:B------:R-:W-:Y:S01]  /*9830*/  LDGSTS.E.BYPASS.LTC128B.128 [R7+0x400], desc[UR36][R2.64], !P0 ;  /* 0x0040000002077fae */ /* 0x000fe2000c101d64 */
[----:B------:R-:W-:-:S13]  /*9840*/  ISETP.LT.OR P0, PT, R8, 0x1, P1 ;  /* 0x000000010800780c */ /* 0x000fda0000f01670 */
[----:B------:R2:W-:Y:S04]  /*9850*/  LDGSTS.E.BYPASS.LTC128B.128 [R7+0x3400], desc[UR36][R2.64+0x80], !P0 ;  /* 0x0340008002077fae */ /* 0x0005e8000c101d64 */
[----:B--2---:R-:W2:Y:S01]  /*9860*/  SHFL.IDX PT, R3, R18, 0x1, 0x181f ;  /* 0x00381f0012037f89 */ /* 0x004ea200000e0000 */
[----:B-1----:R-:W-:-:S03]  /*9870*/  IADD3 R2, P0, R14, R5, RZ ;  /* 0x000000050e027210 */ /* 0x002fc60007f1e0ff */
[----:B------:R-:W1:Y:S01]  /*9880*/  SHFL.IDX PT, R14, R17, 0x2, 0x181f ;  /* 0x00581f00110e7f89 */ /* 0x000e6200000e0000 */
[----:B--2---:R-:W-:Y:S02]  /*9890*/  IADD3.X R3, RZ, R3, RZ, P0, !PT ;  /* 0x00000003ff037210 */ /* 0x004fe400007fe4ff */
[----:B------:R-:W-:-:S13]  /*98a0*/  ISETP.LT.OR P0, PT, R8, 0x11, P2 ;  /* 0x000000110800780c */ /* 0x000fda0001701670 */
[----:B------:R-:W-:Y:S01]  /*98b0*/  LDGSTS.E.BYPASS.LTC128B.128 [R7+0xc00], desc[UR36][R2.64], !P0 ;  /* 0x00c0000002077fae */ /* 0x000fe2000c101d64 */
[----:B------:R-:W-:-:S13]  /*98c0*/  ISETP.LT.OR P0, PT, R8, 0x11, P1 ;  /* 0x000000110800780c */ /* 0x000fda0000f01670 */
[----:B------:R2:W-:Y:S04]  /*98d0*/  LDGSTS.E.BYPASS.LTC128B.128 [R7+0x3c00], desc[UR36][R2.64+0x80], !P0 ;  /* 0x03c0008002077fae */ /* 0x0005e8000c101d64 */
[----:B--2---:R-:W2:Y:S01]  /*98e0*/  SHFL.IDX PT, R3, R18, 0x2, 0x181f ;  /* 0x00581f0012037f89 */ /* 0x004ea200000e0000 */
        /* <DEDUP_REMOVED lines=17> */
[----:B------:R-:W1:Y:S04]  /*9a00*/  SHFL.IDX PT, R18, R18, 0x5, 0x181f ;  /* 0x00b81f0012127f89 */ /* 0x000e6800000e0000 */
[----:B------:R3:W4:Y:S01]  /*9a10*/  SHFL.IDX PT, R14, R17, 0x5, 0x181f ;  /* 0x00b81f00110e7f89 */ /* 0x00072200000e0000 */
[----:B--2---:R-:W-:Y:S01]  /*9a20*/  IMAD.X R3, RZ, RZ, R3, P0 ;  /* 0x000000ffff037224 */ /* 0x004fe200000e0603 */
[----:B------:R-:W-:-:S13]  /*9a30*/  ISETP.LT.OR P0, PT, R8, 0x41, P2 ;  /* 0x000000410800780c */ /* 0x000fda0001701670 */
[----:B------:R3:W-:Y:S01]  /*9a40*/  LDGSTS.E.BYPASS.LTC128B.128 [R7+0x2400], desc[UR36][R2.64], !P0 ;  /* 0x0240000002077fae */ /* 0x0007e2000c101d64 */
[----:B------:R-:W-:-:S13]  /*9a50*/  ISETP.LT.OR P0, PT, R8, 0x41, P1 ;  /* 0x000000410800780c */ /* 0x000fda0000f01670 */
[----:B-1--4-:R3:W-:Y:S02]  /*9a60*/  LDGSTS.E.BYPASS.LTC128B.128 [R7+0x5400], desc[UR36][R2.64+0x80], !P0 ;  /* 0x0540008002077fae */ /* 0x0127e4000c101d64 */
.L_x_155:
[----:B0--3--:R-:W-:Y:S01]  /*9a70*/  IADD3 R2, P0, R14, R5, RZ ;  /* 0x000000050e027210 */ /* 0x009fe20007f1e0ff */
[----:B------:R-:W-:Y:S02]  /*9a80*/  ULDC.64 UR4, c[0x0][0x328] ;  /* 0x0000ca0000047ab9 */ /* 0x000fe40000000a00 */
[----:B------:R-:W-:Y:S01]  /*9a90*/  IMAD R23, R23, UR4, RZ ;  /* 0x0000000417177c24 */ /* 0x000fe2000f8e02ff */
[----:B------:R-:W-:Y:S02]  /*9aa0*/  IADD3.X R3, RZ, R18, RZ, P0, !PT ;  /* 0x00000012ff037210 */ /* 0x000fe400007fe4ff */
[----:B------:R-:W-:Y:S01]  /*9ab0*/  ISETP.LT.OR P0, PT, R8, 0x51, P2 ;  /* 0x000000510800780c */ /* 0x000fe20001701670 */
[----:B------:R-:W-:-:S12]  /*9ac0*/  IMAD R23, R4, UR5, R23 ;  /* 0x0000000504177c24 */ /* 0x000fd8000f8e0217 */
[----:B------:R-:W-:Y:S01]  /*9ad0*/  @!PT LDS RZ, [RZ] ;  /* 0x00000000fffff984 */ /* 0x000fe20000000800 */
[----:B------:R-:W-:Y:S01]  /*9ae0*/  @!PT LDS RZ, [RZ] ;  /* 0x00000000fffff984 */ /* 0x000fe20000000800 */
[----:B------:R-:W-:Y:S01]  /*9af0*/  @!PT LDS RZ, [RZ] ;  /* 0x00000000fffff984 */ /* 0x000fe20000000800 */
[----:B------:R-:W-:Y:S01]  /*9b00*/  LDGSTS.E.BYPASS.LTC128B.128 [R7+0x2c00], desc[UR36][R2.64], !P0 ;  /* 0x02c0000002077fae */ /* 0x000fe2000c101d64 */
[----:B------:R-:W-:-:S13]  /*9b10*/  ISETP.LT.OR P0, PT, R8, 0x51, P1 ;  /* 0x000000510800780c */ /* 0x000fda0000f01670 */
[----:B------:R0:W-:Y:S01]  /*9b20*/  LDGSTS.E.BYPASS.LTC128B.128 [R7+0x5c00], desc[UR36][R2.64+0x80], !P0 ;  /* 0x05c0008002077fae */ /* 0x0001e2000c101d64 */
[----:B------:R-:W-:Y:S01]  /*9b30*/  PLOP3.LUT P0, PT, PT, PT, PT, 0x80, 0x0 ;  /* 0x000000000000781c */ /* 0x000fe20003f0f070 */
[----:B------:R-:W-:Y:S01]  /*9b40*/  NOP ;  /* 0x0000000000007918 */ /* 0x000fe20000000000 */
[----:B0-----:R-:W-:Y:S01]  /*9b50*/  IMAD.WIDE.U32 R2, R4, UR4, RZ ;  /* 0x0000000404027c25 */ /* 0x001fe2000f8e00ff */
[----:B------:R-:W-:-:S03]  /*9b60*/  ULDC.64 UR4, c[0x0][0x338] ;  /* 0x0000ce0000047ab9 */ /* 0x000fc60000000a00 */
[----:B------:R-:W-:Y:S02]  /*9b70*/  IMAD.IADD R3, R3, 0x1, R23 ;  /* 0x0000000103037824 */ /* 0x000fe400078e0217 */
[----:B------:R-:W-:Y:S02]  /*9b80*/  IMAD R5, R24, UR4, RZ ;  /* 0x0000000418057c24 */ /* 0x000fe4000f8e02ff */
[----:B------:R-:W-:-:S04]  /*9b90*/  IMAD.WIDE.U32 R2, R0, UR4, R2 ;  /* 0x0000000400027c25 */ /* 0x000fc8000f8e0002 */
[----:B------:R-:W-:-:S04]  /*9ba0*/  IMAD R5, R0, UR5, R5 ;  /* 0x0000000500057c24 */ /* 0x000fc8000f8e0205 */
[----:B------:R-:W-:-:S07]  /*9bb0*/  IMAD.IADD R5, R3, 0x1, R5 ;  /* 0x0000000103057824 */ /* 0x000fce00078e0205 */
.L_x_66:
        /* <DEDUP_REMOVED lines=10> */
.L_x_67:
[----:B------:R-:W-:Y:S01]  /*9c60*/  ULDC.64 UR4, c[0x0][0x330] ;  /* 0x0000cc0000047ab9 */ /* 0x000fe20000000a00 */
[----:B------:R-:W-:Y:S01]  /*9c70*/  IMAD.MOV.U32 R3, RZ, RZ, R5 ;  /* 0x000000ffff037224 */ /* 0x000fe200078e0005 */
[----:B------:R0:W-:Y:S01]  /*9c80*/  SYNCS.ARRIVE.TRANS64.A1T0 RZ, [R6+URZ+0x2a850], RZ ;  /* 0x02a850ff06ff79a7 */ /* 0x0001e2000810003f */
[----:B------:R-:W-:Y:S01]  /*9c90*/  IMAD R0, R29, UR4, RZ ;  /* 0x000000041d007c24 */ /* 0x000fe2000f8e02ff */
[----:B------:R-:W-:Y:S01]  /*9ca0*/  MOV R28, R20 ;  /* 0x00000014001c7202 */ /* 0x000fe20000000f00 */
[----:B------:R-:W-:-:S04]  /*9cb0*/  IMAD.WIDE.U32 R2, R19, UR4, R2 ;  /* 0x0000000413027c25 */ /* 0x000fc8000f8e0002 */
[----:B------:R-:W-:Y:S01]  /*9cc0*/  IMAD R5, R19, UR5, R0 ;  /* 0x0000000513057c24 */ /* 0x000fe2000f8e0200 */
[----:B------:R-:W-:Y:S01]  /*9cd0*/  ULDC.64 UR4, c[0x0][0x318] ;  /* 0x0000c60000047ab9 */ /* 0x000fe20000000a00 */
[----:B0-----:R-:W-:Y:S01]  /*9ce0*/  VIADD R6, R20, 0xffffffff ;  /* 0xffffffff14067836 */ /* 0x001fe20000000000 */
[----:B------:R-:W-:Y:S01]  /*9cf0*/  LEA R17, P0, R2, UR4, 0x1 ;  /* 0x0000000402117c11 */ /* 0x000fe2000f8008ff */
[----:B------:R-:W-:Y:S01]  /*9d00*/  IMAD.MOV.U32 R21, RZ, RZ, R25 ;  /* 0x000000ffff157224 */ /* 0x000fe200078e0019 */
[----:B------:R-:W-:Y:S01]  /*9d10*/  IADD3 R3, R5, R3, RZ ;  /* 0x0000000305037210 */ /* 0x000fe20007ffe0ff */
[----:B------:R-:W-:-:S03]  /*9d20*/  IMAD.MOV.U32 R7, RZ, RZ, R22 ;  /* 0x000000ffff077224 */ /* 0x000fc600078e0016 */
[----:B------:R-:W-:Y:S02]  /*9d30*/  LEA.HI.X R18, R2, UR5, R3, 0x1, P0 ;  /* 0x0000000502127c11 */ /* 0x000fe400080f0c03 */
[----:B------:R-:W-:-:S13]  /*9d40*/  ISETP.GT.AND P0, PT, R20, RZ, PT ;  /* 0x000000ff1400720c */ /* 0x000fda0003f04270 */
[----:B------:R-:W-:Y:S05]  /*9d50*/  @P0 BRA `(.L_x_68) ;  /* 0xfffffff000600947 */ /* 0x000fea000383ffff */
[----:B------:R-:W-:Y:S05]  /*9d60*/  BSYNC B0 ;  /* 0x0000000000007941 */ /* 0x000fea0003800000 */
.L_x_55:
[----:B------:R-:W-:-:S13]  /*9d70*/  LOP3.LUT P0, RZ, R16, 0x20, RZ, 0xc0, !PT ;  /* 0x0000002010ff7812 */ /* 0x000fda000780c0ff */
[----:B------:R-:W-:Y:S05]  /*9d80*/  @!P0 BRA `(.L_x_69) ;  /* 0x0000000000048947 */ /* 0x000fea0003800000 */
[----:B------:R-:W-:Y:S01]  /*9d90*/  BPT.TRAP 0x1 ;  /* 0x000000040000795c */ /* 0x000fe20000300000 */
.L_x_69:
[----:B------:R-:W-:Y:S01]  /*9da0*/  LEA R4, R22, UR39, 0x3 ;  /* 0x0000002716047c11 */ /* 0x000fe2000f8e18ff */
[----:B------:R-:W-:Y:S01]  /*9db0*/  IMAD.MOV.U32 R5, RZ, RZ, -0x60 ;  /* 0xffffffa0ff057424 */ /* 0x000fe200078e00ff */
[----:B0-----:R-:W-:Y:S01]  /*9dc0*/  SHF.L.U32 R3, R25, 0x1f, RZ ;  /* 0x0000001f19037819 */ /* 0x001fe200000006ff */
[----:B------:R-:W-:Y:S02]  /*9dd0*/  BSSY B0, `(.L_x_70) ;  /* 0x0000004000007945 */ /* 0x000fe40003800000 */
[----:B------:R-:W-:Y:S01]  /*9de0*/  IMAD R5, R20, R5, UR38 ;  /* 0x0000002614057e24 */ /* 0x000fe2000f8e0205 */
[----:B------:R-:W0:Y:S02]  /*9df0*/  SYNCS.PHASECHK.TRANS64.TRYWAIT P0, [R4+URZ+0x2a860], R3 ;  /* 0x02a86003040075a7 */ /* 0x000e24000800017f */
[----:B0-----:R-:W-:Y:S05]  /*9e00*/  @!P0 BRA `(.L_x_71) ;  /* 0x0000002c00508947 */ /* 0x001fea0003800000 */
.L_x_156:
[----:B------:R-:W-:Y:S05]  /*9e10*/  BSYNC B0 ;  /* 0x0000000000007941 */ /* 0x000fea0003800000 */
.L_x_70:
[----:B------:R-:W-:Y:S01]  /*9e20*/  UMOV UR4, 0xffffffff ;  /* 0xffffffff00047882 */ /* 0x000fe20000000000 */
[----:B------:R-:W-:Y:S01]  /*9e30*/  LOP3.LUT P2, RZ, R16, 0x2, RZ, 0xc0, !PT ;  /* 0x0000000210ff7812 */ /* 0x000fe2000784c0ff */
[----:B------:R-:W-:Y:S01]  /*9e40*/  IMAD R7, R22, 0x3000, R27 ;  /* 0x0000300016077824 */ /* 0x000fe200078e021b */
[----:B------:R-:W-:Y:S01]  /*9e50*/  LOP3.LUT P1, RZ, R16, 0x1, RZ, 0xc0, !PT ;  /* 0x0000000110ff7812 */ /* 0x000fe2000782c0ff */
[----:B------:R-:W-:Y:S01]  /*9e60*/  IMAD.IADD R5, R5, 0x1, -R34 ;  /* 0x0000000105057824 */ /* 0x000fe200078e0a22 */
[----:B------:R-:W-:Y:S11]  /*9e70*/  BRA.DIV UR4, `(.L_x_72) ;  /* 0x0000002e04487947 */ /* 0x000ff6000b800000 */
[----:B------:R-:W1:Y:S01]  /*9e80*/  SHFL.IDX PT, R14, R17, RZ, 0x181f ;  /* 0x00181fff110e7589 */ /* 0x000e6200000e0000 */
[----:B------:R-:W-:-:S03]  /*9e90*/  IMAD.SHL.U32 R6, R37, 0x2, RZ ;  /* 0x0000000225067824 */ /* 0x000fc600078e00ff */
[----:B------:R-:W0:Y:S02]  /*9ea0*/  SHFL.IDX PT, R0, R18, RZ, 0x181f ;  /* 0x00181fff12007589 */ /* 0x000e2400000e0000 */
[----:B-1----:R-:W-:Y:S02]  /*9eb0*/  IADD3 R2, P0, R14, R6, RZ ;  /* 0x000000060e027210 */ /* 0x002fe40007f1e0ff */
[----:B------:R-:W1:Y:S02]  /*9ec0*/  SHFL.IDX PT, R14, R17, 0x1, 0x181f ;  /* 0x00381f00110e7f89 */ /* 0x000e6400000e0000 */
[----:B0-----:R-:W-:Y:S02]  /*9ed0*/  IADD3.X R3, RZ, R0, RZ, P0, !PT ;  /* 0x00000000ff037210 */ /* 0x001fe400007fe4ff */
[----:B------:R-:W-:Y:S02]  /*9ee0*/  ISETP.LT.OR P0, PT, R5, 0x1, P2 ;  /* 0x000000010500780c */ /* 0x000fe40001701670 */
[----:B------:R-:W-:-:S02]  /*9ef0*/  LEA R0, R7, UR39, 0x1 ;  /* 0x0000002707007c11 */ /* 0x000fc4000f8e08ff */
[----:B------:R-:W0:Y:S09]  /*9f00*/  SHFL.IDX PT, R7, R18, 0x1, 0x181f ;  /* 0x00381f0012077f89 */ /* 0x000e3200000e0000 */
[----:B------:R-:W-:Y:S01]  /*9f10*/  LDGSTS.E.BYPASS.LTC128B.128 [R0+0x400], desc[UR36][R2.64], !P0 ;  /* 0x0040000002007fae */ /* 0x000fe2000c101d64 */
[----:B------:R-:W-:-:S13]  /*9f20*/  ISETP.LT.OR P0, PT, R5, 0x1, P1 ;  /* 0x000000010500780c */ /* 0x000fda0000f01670 */
[----:B------:R1:W-:Y:S02]  /*9f30*/  LDGSTS.E.BYPASS.LTC128B.128 [R0+0x3400], desc[UR36][R2.64+0x80], !P0 ;  /* 0x0340008002007fae */ /* 0x0003e4000c101d64 */
[----:B-1----:R-:W-:Y:S02]  /*9f40*/  IADD3 R2, P0, R14, R6, RZ ;  /* 0x000000060e027210 */ /* 0x002fe40007f1e0ff */
[----:B------:R-:W1:Y:S03]  /*9f50*/  SHFL.IDX PT, R14, R17, 0x2, 0x181f ;  /* 0x00581f00110e7f89 */ /* 0x000e6600000e0000 */
[----:B0-----:R-:W-:Y:S01]  /*9f60*/  IMAD.X R3, RZ, RZ, R7, P0 ;  /* 0x000000ffff037224 */ /* 0x001fe200000e0607 */
[----:B------:R-:W-:Y:S01]  /*9f70*/  ISETP.LT.OR P0, PT, R5, 0x11, P2 ;  /* 0x000000110500780c */ /* 0x000fe20001701670 */
[----:B------:R-:W0:-:S12]  /*9f80*/  SHFL.IDX PT, R7, R18, 0x2, 0x181f ;  /* 0x00581f0012077f89 */ /* 0x000e1800000e0000 */
        /* <DEDUP_REMOVED lines=20> */
[----:B------:R1:W2:Y:S02]  /*a0d0*/  SHFL.IDX PT, R14, R17, 0x5, 0x181f ;  /* 0x00b81f00110e7f89 */ /* 0x0002a400000e0000 */
[----:B0-----:R-:W-:Y:S02]  /*a0e0*/  IADD3.X R3, RZ, R7, RZ, P0, !PT ;  /* 0x00000007ff037210 */ /* 0x001fe400007fe4ff */
[----:B------:R-:W-:Y:S01]  /*a0f0*/  ISETP.LT.OR P0, PT, R5, 0x41, P2 ;  /* 0x000000410500780c */ /* 0x000fe20001701670 */
[----:B------:R1:W3:-:S12]  /*a100*/  SHFL.IDX PT, R7, R18, 0x5, 0x181f ;  /* 0x00b81f0012077f89 */ /* 0x0002d800000e0000 */
[----:B------:R1:W-:Y:S01]  /*a110*/  LDGSTS.E.BYPASS.LTC128B.128 [R0+0x2400], desc[UR36][R2.64], !P0 ;  /* 0x0240000002007fae */ /* 0x0003e2000c101d64 */
[----:B------:R-:W-:-:S13]  /*a120*/  ISETP.LT.OR P0, PT, R5, 0x41, P1 ;  /* 0x000000410500780c */ /* 0x000fda0000f01670 */
[----:B--23--:R1:W-:Y:S02]  /*a130*/  LDGSTS.E.BYPASS.LTC128B.128 [R0+0x5400], desc[UR36][R2.64+0x80], !P0 ;  /* 0x0540008002007fae */ /* 0x00c3e4000c101d64 */
.L_x_170:
[----:B01----:R-:W-:-:S05]  /*a140*/  IADD3 R2, P0, R14, R6, RZ ;  /* 0x000000060e027210 */ /* 0x003fca0007f1e0ff */
[----:B------:R-:W-:Y:S01]  /*a150*/  IMAD.X R3, RZ, RZ, R7, P0 ;  /* 0x000000ffff037224 */ /* 0x000fe200000e0607 */
[----:B------:R-:W-:-:S13]  /*a160*/  ISETP.LT.OR P0, PT, R5, 0x51, P2 ;  /* 0x000000510500780c */ /* 0x000fda0001701670 */
[----:B------:R-:W-:Y:S01]  /*a170*/  @!PT LDS RZ, [RZ] ;  /* 0x00000000fffff984 */ /* 0x000fe20000000800 */
[----:B------:R-:W-:Y:S01]  /*a180*/  @!PT LDS RZ, [RZ] ;  /* 0x00000000fffff984 */ /* 0x000fe20000000800 */
[----:B------:R-:W-:Y:S01]  /*a190*/  @!PT LDS RZ, [RZ] ;  /* 0x00000000fffff984 */ /* 0x000fe20000000800 */
[----:B------:R0:W-:Y:S01]  /*a1a0*/  LDGSTS.E.BYPASS.LTC128B.128 [R0+0x2c00], desc[UR36][R2.64], !P0 ;  /* 0x02c0000002007fae */ /* 0x0001e2000c101d64 */
[----:B------:R-:W-:-:S13]  /*a1b0*/  ISETP.LT.OR P0, PT, R5, 0x51, P1 ;  /* 0x000000510500780c */ /* 0x000fda0000f01670 */
[----:B------:R0:W-:Y:S01]  /*a1c0*/  LDGSTS.E.BYPASS.LTC128B.128 [R0+0x5c00], desc[UR36][R2.64+0x80], !P0 ;  /* 0x05c0008002007fae */ /* 0x0001e2000c101d64 */
[----:B------:R-:W-:Y:S01]  /*a1d0*/  PLOP3.LUT P0, PT, PT, PT, PT, 0x80, 0x0 ;  /* 0x000000000000781c */ /* 0x000fe20003f0f070 */
[----:B------:R-:W-:-:S12]  /*a1e0*/  NOP ;  /* 0x0000000000007918 */ /* 0x000fd80000000000 */
.L_x_73:
        /* <DEDUP_REMOVED lines=10> */
.L_x_74:
[----:B0-----:R-:W2:Y:S01]  /*a290*/  LDL.LU R2, [R1] ;  /* 0x0000000001027983 */ /* 0x001ea20000300800 */
[----:B------:R-:W-:Y:S01]  /*a2a0*/  VIADD R22, R22, 0x1 ;  /* 0x0000000116167836 */ /* 0x000fe20000000000 */
[----:B------:R-:W-:Y:S01]  /*a2b0*/  ULDC UR4, c[0x0][0xc34] ;  /* 0x00030d0000047ab9 */ /* 0x000fe20000000800 */
[----:B------:R-:W-:Y:S01]  /*a2c0*/  VIADD R36, R36, UR44 ;  /* 0x0000002c24247c36 */ /* 0x000fe20008000000 */
[----:B------:R0:W-:Y:S02]  /*a2d0*/  SYNCS.ARRIVE.TRANS64.A1T0 RZ, [R4+URZ+0x2a850], RZ ;  /* 0x02a850ff04ff79a7 */ /* 0x0001e4000810003f */
[----:B------:R-:W-:-:S04]  /*a2e0*/  ISETP.NE.AND P0, PT, R22, 0x2, PT ;  /* 0x000000021600780c */ /* 0x000fc80003f05270 */
[----:B------:R-:W-:Y:S02]  /*a2f0*/  SEL R22, R22, RZ, P0 ;  /* 0x000000ff16167207 */ /* 0x000fe40000000000 */
[----:B------:R-:W-:Y:S02]  /*a300*/  SEL R0, RZ, 0x1, P0 ;  /* 0x00000001ff007807 */ /* 0x000fe40000000000 */
[----:B------:R-:W-:Y:S02]  /*a310*/  ISETP.GE.AND P0, PT, R36, UR4, PT ;  /* 0x0000000424007c0c */ /* 0x000fe4000bf06270 */
[----:B------:R-:W-:Y:S02]  /*a320*/  LOP3.LUT R25, R25, R0, RZ, 0x3c, !PT ;  /* 0x0000000019197212 */ /* 0x000fe400078e3cff */
[----:B--2---:R-:W-:-:S05]  /*a330*/  IADD3 R2, R2, 0x1, RZ ;  /* 0x0000000102027810 */ /* 0x004fca0007ffe0ff */
[----:B------:R0:W-:Y:S04]  /*a340*/  STL [R1], R2 ;  /* 0x0000000201007387 */ /* 0x0001e80000100800 */
[----:B------:R-:W-:Y:S05]  /*a350*/  @!P0 BRA `(.L_x_75) ;  /* 0xffffffd0002c8947 */ /* 0x000fea000383ffff */
[----:B------:R-:W-:-:S07]  /*a360*/  LOP3.LUT R0, R2, 0x1, RZ, 0xc, !PT ;  /* 0x0000000102007812 */ /* 0x000fce00078e0cff */
.L_x_40:
[----:B------:R-:W1:Y:S01]  /*a370*/  S2R R3, SR_CgaCtaId ;  /* 0x0000000000037919 */ /* 0x000e620000008800 */
[----:B0-----:R-:W-:Y:S01]  /*a380*/  MOV R2, 0x400 ;  /* 0x0000040000027802 */ /* 0x001fe20000000f00 */
[----:B------:R-:W-:Y:S01]  /*a390*/  BSSY B0, `(.L_x_76) ;  /* 0x0000005000007945 */ /* 0x000fe20003800000 */
[----:B------:R-:W-:Y:S02]  /*a3a0*/  SHF.L.U32 R0, R0, 0x1f, RZ ;  /* 0x0000001f00007819 */ /* 0x000fe400000006ff */
[----:B-1----:R-:W-:-:S04]  /*a3b0*/  LEA R5, R3, R2, 0x18 ;  /* 0x0000000203057211 */ /* 0x002fc800078ec0ff */
[----:B------:R-:W0:Y:S02]  /*a3c0*/  SYNCS.PHASECHK.TRANS64.TRYWAIT P0, [R5+URZ+0x2a820], R0 ;  /* 0x02a82000050075a7 */ /* 0x000e24000800017f */
[----:B0-----:R-:W-:Y:S05]  /*a3d0*/  @!P0 BRA `(.L_x_77) ;  /* 0x0000002c00f88947 */ /* 0x001fea0003800000 */
.L_x_171:
[----:B------:R-:W-:Y:S05]  /*a3e0*/  BSYNC B0 ;  /* 0x0000000000007941 */ /* 0x000fea0003800000 */
.L_x_76:
[----:B------:R-:W-:-:S03]  /*a3f0*/  UMOV UR4, 0xffffffff ;  /* 0xffffffff00047882 */ /* 0x000fc60000000000 */
[----:B------:R-:W-:Y:S05]  /*a400*/  BRA.DIV UR4, `(.L_x_78) ;  /* 0x0000003204007947 */ /* 0x000fea000b800000 */
[----:B0-----:R-:W0:Y:S02]  /*a410*/  S2R R0, SR_TID.X ;  /* 0x0000000000007919 */ /* 0x001e240000002100 */
[----:B0-----:R-:W-:-:S04]  /*a420*/  SHF.R.U32.HI R0, RZ, 0x5, R0 ;  /* 0x00000005ff007819 */ /* 0x001fc80000011600 */
[----:B------:R-:W-:-:S05]  /*a430*/  LOP3.LUT R0, R0, 0x3, RZ, 0xc0, !PT ;  /* 0x0000000300007812 */ /* 0x000fca00078ec0ff */
[----:B------:R0:W1:Y:S02]  /*a440*/  SHFL.IDX PT, R14, R0, RZ, 0x1f ;  /* 0x00001fff000e7589 */ /* 0x00006400000e0000 */
.L_x_174:
[----:B-1----:R-:W-:Y:S01]  /*a450*/  ISETP.NE.AND P0, PT, R14, RZ, PT ;  /* 0x000000ff0e00720c */ /* 0x002fe20003f05270 */
[----:B------:R-:W-:-:S12]  /*a460*/  BSSY B0, `(.L_x_79) ;  /* 0x0000026000007945 */ /* 0x000fd80003800000 */
[----:B------:R-:W-:Y:S05]  /*a470*/  @P0 BRA `(.L_x_80) ;  /* 0x0000000000900947 */ /* 0x000fea0003800000 */
[----:B------:R-:W-:-:S03]  /*a480*/  UMOV UR4, 0xffffffff ;  /* 0xffffffff00047882 */ /* 0x000fc60000000000 */
[----:B------:R-:W-:Y:S05]  /*a490*/  BRA.DIV UR4, `(.L_x_81) ;  /* 0x0000003204107947 */ /* 0x000fea000b800000 */
[----:B------:R-:W-:-:S13]  /*a4a0*/  ELECT P6, URZ, PT ;  /* 0x00000000003f782f */ /* 0x000fda00038c0000 */
.L_x_177:
[----:B------:R-:W-:Y:S05]  /*a4b0*/  @!P6 BRA `(.L_x_80) ;  /* 0x000000000080e947 */ /* 0x000fea0003800000 */
[----:B0-----:R-:W2:Y:S02]  /*a4c0*/  LDL R0, [R1+0x4] ;  /* 0x0000040001007983 */ /* 0x001ea40000100800 */
[----:B--2---:R-:W-:-:S13]  /*a4d0*/  R2UR UR4, R0 ;  /* 0x00000000000472ca */ /* 0x004fda00000e0000 */
[----:B------:R-:W-:-:S06]  /*a4e0*/  ULOP3.LUT UR4, UR4, 0x2, URZ, 0xfc, !UPT ;  /* 0x0000000204047892 */ /* 0x000fcc000f8efc3f */
[----:B------:R-:W-:-:S05]  /*a4f0*/  IMAD.U32 R0, RZ, RZ, UR4 ;  /* 0x00000004ff007e24 */ /* 0x000fca000f8e00ff */
[----:B------:R-:W-:-:S13]  /*a500*/  ISETP.NE.AND P0, PT, R0, 0x3, PT ;  /* 0x000000030000780c */ /* 0x000fda0003f05270 */
[----:B------:R-:W-:Y:S05]  /*a510*/  @!P0 BRA `(.L_x_82) ;  /* 0x0000000000048947 */ /* 0x000fea0003800000 */
[----:B------:R-:W-:Y:S01]  /*a520*/  BPT.TRAP 0x1 ;  /* 0x000000040000795c */ /* 0x000fe20000300000 */
.L_x_82:
[C---:B------:R-:W-:Y:S01]  /*a530*/  IMAD R3, R22.reuse, 0x8, R5 ;  /* 0x0000000816037824 */ /* 0x040fe200078e0205 */
[----:B------:R-:W-:Y:S01]  /*a540*/  SHF.L.U32 R2, R25, 0x1f, RZ ;  /* 0x0000001f19027819 */ /* 0x000fe200000006ff */
[----:B------:R-:W-:-:S03]  /*a550*/  VIADD R22, R22, 0x1 ;  /* 0x0000000116167836 */ /* 0x000fc60000000000 */
[----:B------:R-:W0:Y:S02]  /*a560*/  SYNCS.PHASECHK.TRANS64.TRYWAIT P1, [R3+URZ+0x2a840], R2 ;  /* 0x02a84002030075a7 */ /* 0x000e24000802017f */
[----:B------:R-:W-:-:S04]  /*a570*/  ISETP.NE.AND P2, PT, R22, 0x2, PT ;  /* 0x000000021600780c */ /* 0x000fc80003f45270 */
[----:B------:R-:W-:Y:S01]  /*a580*/  SEL R0, RZ, 0x1, P2 ;  /* 0x00000001ff007807 */ /* 0x000fe20001000000 */
[----:B0-----:R-:W-:Y:S08]  /*a590*/  @!P1 BRA `(.L_x_83) ;  /* 0x0000002c00f09947 */ /* 0x001ff00003800000 */
.L_x_178:
[----:B------:R-:W-:Y:S02]  /*a5a0*/  SEL R22, R22, RZ, P2 ;  /* 0x000000ff16167207 */ /* 0x000fe40001000000 */
[----:B------:R-:W-:Y:S01]  /*a5b0*/  LOP3.LUT R0, R25, R0, RZ, 0x3c, !PT ;  /* 0x0000000019007212 */ /* 0x000fe200078e3cff */
[----:B------:R-:W-:Y:S06]  /*a5c0*/  @!P0 BRA `(.L_x_84) ;  /* 0x0000000000048947 */ /* 0x000fec0003800000 */
[----:B------:R-:W-:Y:S01]  /*a5d0*/  BPT.TRAP 0x1 ;  /* 0x000000040000795c */ /* 0x000fe20000300000 */
.L_x_84:
[----:B------:R-:W-:Y:S02]  /*a5e0*/  LEA R5, R22, R5, 0x3 ;  /* 0x0000000516057211 */ /* 0x000fe400078e18ff */
[----:B------:R-:W-:-:S04]  /*a5f0*/  SHF.L.U32 R0, R0, 0x1f, RZ ;  /* 0x0000001f00007819 */ /* 0x000fc800000006ff */
[----:B------:R-:W1:Y:S02]  /*a600*/  SYNCS.PHASECHK.TRANS64.TRYWAIT P1, [R5+URZ+0x2a840], R0 ;  /* 0x02a84000050075a7 */ /* 0x000e64000802017f */
[----:B-1----:R-:W-:Y:S05]  /*a610*/  @!P1 BRA `(.L_x_85) ;  /* 0x0000002c00e49947 */ /* 0x002fea0003800000 */
.L_x_179:
[----:B------:R-:W-:Y:S05]  /*a620*/  @!P0 BRA `(.L_x_86) ;  /* 0x0000000000048947 */ /* 0x000fea0003800000 */
[----:B------:R-:W-:Y:S01]  /*a630*/  BPT.TRAP 0x1 ;  /* 0x000000040000795c */ /* 0x000fe20000300000 */
.L_x_86:
[----:B------:R-:W2:Y:S02]  /*a640*/  SYNCS.PHASECHK.TRANS64.TRYWAIT P1, [R3+URZ+0x2a860], R2 ;  /* 0x02a86002030075a7 */ /* 0x000ea4000802017f */
[----:B--2---:R-:W-:Y:S05]  /*a650*/  @!P1 BRA `(.L_x_87) ;  /* 0x0000002c00e89947 */ /* 0x004fea0003800000 */
.L_x_180:
[----:B------:R-:W-:Y:S05]  /*a660*/  @!P0 BRA `(.L_x_88) ;  /* 0x0000000000048947 */ /* 0x000fea0003800000 */
[----:B------:R-:W-:Y:S01]  /*a670*/  BPT.TRAP 0x1 ;  /* 0x000000040000795c */ /* 0x000fe20000300000 */
.L_x_88:
[----:B---3--:R3:W4:Y:S02]  /*a680*/  SYNCS.PHASECHK.TRANS64.TRYWAIT P0, [R5+URZ+0x2a860], R0 ;  /* 0x02a86000050075a7 */ /* 0x008724000800017f */
[----:B----4-:R-:W-:Y:S05]  /*a690*/  @!P0 NANOSLEEP.SYNCS 0x989680 ;  /* 0x009896800000895d */ /* 0x010fea0003900000 */
[----:B------:R-:W4:Y:S02]  /*a6a0*/  @!P0 SYNCS.PHASECHK.TRANS64 P0, [R5+URZ+0x2a860], R0 ;  /* 0x02a86000050085a7 */ /* 0x000f24000800007f */
[----:B----4-:R-:W-:Y:S05]  /*a6b0*/  @!P0 BRA `(.L_x_88) ;  /* 0xfffffffc00f08947 */ /* 0x010fea000383ffff */
.L_x_80:
[----:B------:R-:W-:Y:S05]  /*a6c0*/  BSYNC B0 ;  /* 0x0000000000007941 */ /* 0x000fea0003800000 */
.L_x_79:
[----:B------:R-:W-:Y:S05]  /*a6d0*/  EXIT ;  /* 0x000000000000794d */ /* 0x000fea0003800000 */
.L_x_8:
[----:B0-----:R-:W-:-:S04]  /*a6e0*/  IMAD.U32 R3, RZ, RZ, UR41 ;  /* 0x00000029ff037e24 */ /* 0x001fc8000f8e00ff */
[----:B------:R0:W1:Y:S03]  /*a6f0*/  SYNCS.PHASECHK.TRANS64.TRYWAIT P1, [R3+URZ+0x2a800], R0 ;  /* 0x02a80000030075a7 */ /* 0x000066000802017f */
[----:B-1----:R-:W-:Y:S05]  /*a700*/  @!P1 NANOSLEEP.SYNCS 0x989680 ;  /* 0x009896800000995d */ /* 0x002fea0003900000 */
[----:B------:R-:W1:Y:S02]  /*a710*/  @!P1 SYNCS.PHASECHK.TRANS64 P1, [R3+URZ+0x2a800], R0 ;  /* 0x02a80000030095a7 */ /* 0x000e64000802007f */
[----:B-1----:R-:W-:Y:S05]  /*a720*/  @!P1 BRA `(.L_x_8) ;  /* 0xfffffffc00ec9947 */ /* 0x002fea000383ffff */
[----:B------:R-:W-:Y:S05]  /*a730*/  BRA `(.L_x_89) ;  /* 0xffffff6800747947 */ /* 0x000fea000383ffff */
.L_x_12:
[----:B-1----:R1:W2:Y:S02]  /*a740*/  SYNCS.PHASECHK.TRANS64.TRYWAIT P1, [R4+URZ+0x2a830], R3 ;  /* 0x02a83003040075a7 */ /* 0x0022a4000802017f */
[----:B--2---:R-:W-:Y:S05]  /*a750*/  @!P1 NANOSLEEP.SYNCS 0x989680 ;  /* 0x009896800000995d */ /* 0x004fea0003900000 */
[----:B------:R-:W2:Y:S02]  /*a760*/  @!P1 SYNCS.PHASECHK.TRANS64 P1, [R4+URZ+0x2a830], R3 ;  /* 0x02a83003040095a7 */ /* 0x000ea4000802007f */
[----:B--2---:R-:W-:Y:S05]  /*a770*/  @!P1 BRA `(.L_x_12) ;  /* 0xfffffffc00f09947 */ /* 0x004fea000383ffff */
[----:B------:R-:W-:Y:S05]  /*a780*/  BRA `(.L_x_11) ;  /* 0xffffff6800947947 */ /* 0x000fea000383ffff */
.L_x_18:
[----:B-1----:R-:W-:-:S04]  /*a790*/  IMAD.U32 R3, RZ, RZ, UR7 ;  /* 0x00000007ff037e24 */ /* 0x002fc8000f8e00ff */
[----:B------:R1:W2:Y:S03]  /*a7a0*/  SYNCS.PHASECHK.TRANS64.TRYWAIT P1, [R3+URZ+0x2a830], R0 ;  /* 0x02a83000030075a7 */ /* 0x0002a6000802017f */
[----:B--2---:R-:W-:Y:S05]  /*a7b0*/  @!P1 NANOSLEEP.SYNCS 0x989680 ;  /* 0x009896800000995d */ /* 0x004fea0003900000 */
[----:B------:R-:W2:Y:S02]  /*a7c0*/  @!P1 SYNCS.PHASECHK.TRANS64 P1, [R3+URZ+0x2a830], R0 ;  /* 0x02a83000030095a7 */ /* 0x000ea4000802007f */
[----:B--2---:R-:W-:Y:S05]  /*a7d0*/  @!P1 BRA `(.L_x_18) ;  /* 0xfffffffc00ec9947 */ /* 0x004fea000383ffff */
[----:B------:R-:W-:Y:S05]  /*a7e0*/  BRA `(.L_x_17) ;  /* 0xffffff8800bc7947 */ /* 0x000fea000383ffff */
.L_x_22:
[----:B-1----:R-:W-:-:S04]  /*a7f0*/  IMAD.U32 R3, RZ, RZ, UR10 ;  /* 0x0000000aff037e24 */ /* 0x002fc8000f8e00ff */
[----:B------:R1:W2:Y:S03]  /*a800*/  SYNCS.PHASECHK.TRANS64.TRYWAIT P1, [R3+URZ+0x2a850], R0 ;  /* 0x02a85000030075a7 */ /* 0x0002a6000802017f */
[----:B--2---:R-:W-:Y:S05]  /*a810*/  @!P1 NANOSLEEP.SYNCS 0x989680 ;  /* 0x009896800000995d */ /* 0x004fea0003900000 */
[----:B------:R-:W2:Y:S02]  /*a820*/  @!P1 SYNCS.PHASECHK.TRANS64 P1, [R3+URZ+0x2a850], R0 ;  /* 0x02a85000030095a7 */ /* 0x000ea4000802007f */
[----:B--2---:R-:W-:Y:S05]  /*a830*/  @!P1 BRA `(.L_x_22) ;  /* 0xfffffffc00ec9947 */ /* 0x004fea000383ffff */
[----:B------:R-:W-:Y:S05]  /*a840*/  BRA `(.L_x_21) ;  /* 0xffffff9000f47947 */ /* 0x000fea000383ffff */
.L_x_29:
[----:B-1----:R-:W-:-:S04]  /*a850*/  MOV R7, UR10 ;  /* 0x0000000a00077c02 */ /* 0x002fc80008000f00 */
[----:B------:R1:W2:Y:S03]  /*a860*/  SYNCS.PHASECHK.TRANS64.TRYWAIT P1, [R7+URZ+0x2a850], R6 ;  /* 0x02a85006070075a7 */ /* 0x0002a6000802017f */
[----:B--2---:R-:W-:Y:S05]  /*a870*/  @!P1 NANOSLEEP.SYNCS 0x989680 ;  /* 0x009896800000995d */ /* 0x004fea0003900000 */
[----:B------:R-:W2:Y:S02]  /*a880*/  @!P1 SYNCS.PHASECHK.TRANS64 P1, [R7+URZ+0x2a850], R6 ;  /* 0x02a85006070095a7 */ /* 0x000ea4000802007f */
[----:B--2---:R-:W-:Y:S05]  /*a890*/  @!P1 BRA `(.L_x_29) ;  /* 0xfffffffc00ec9947 */ /* 0x004fea000383ffff */
[----:B------:R-:W-:Y:S05]  /*a8a0*/  BRA `(.L_x_28) ;  /* 0xffffffa800907947 */ /* 0x000fea000383ffff */
.L_x_44:
[----:B------:R-:W0:Y:S01]  /*a8b0*/  S2R R17, SR_TID.X ;  /* 0x0000000000117919 */ /* 0x000e220000002100 */
[----:B------:R-:W-:Y:S01]  /*a8c0*/  BSSY B0, `(.L_x_90) ;  /* 0x000000a000007945 */ /* 0x000fe20003800000 */
[----:B------:R-:W-:Y:S01]  /*a8d0*/  IMAD.MOV.U32 R12, RZ, RZ, RZ ;  /* 0x000000ffff0c7224 */ /* 0x000fe200078e00ff */
[----:B------:R-:W-:Y:S01]  /*a8e0*/  MOV R15, 0xffffffff ;  /* 0xffffffff000f7802 */ /* 0x000fe20000000f00 */
[----:B------:R-:W-:Y:S01]  /*a8f0*/  IMAD.MOV.U32 R11, RZ, RZ, 0x1f ;  /* 0x0000001fff0b7424 */ /* 0x000fe200078e00ff */
[----:B0-----:R-:W-:-:S04]  /*a900*/  SHF.R.U32.HI R17, RZ, 0x5, R17 ;  /* 0x00000005ff117819 */ /* 0x001fc80000011611 */
[----:B------:R-:W-:-:S05]  /*a910*/  LOP3.LUT R17, R17, 0x3, RZ, 0xc0, !PT ;  /* 0x0000000311117812 */ /* 0x000fca00078ec0ff */
[----:B------:R-:W-:-:S07]  /*a920*/  IMAD.MOV.U32 R13, RZ, RZ, R17 ;  /* 0x000000ffff0d7224 */ /* 0x000fce00078e0011 */
[----:B-1---5:R-:W-:Y:S05]  /*a930*/  WARPSYNC.COLLECTIVE R15, `(.L_x_91) ;  /* 0x000000000f087348 */ /* 0x022fea0003c00000 */
[----:B------:R0:W2:Y:S02]  /*a940*/  SHFL.IDX P6, R14, R13, R12, R11 ;  /* 0x0000000c0d0e7389 */ /* 0x0000a400000c000b */
[----:B012--5:R-:W-:Y:S01]  /*a950*/  ENDCOLLECTIVE ;  /* 0x000000000000791b */ /* 0x027fe20003800000 */
.L_x_91:
[----:B------:R-:W-:Y:S05]  /*a960*/  BSYNC B0 ;  /* 0x0000000000007941 */ /* 0x000fea0003800000 */
.L_x_90:
[----:B------:R-:W-:Y:S05]  /*a970*/  BRA `(.L_x_92) ;  /* 0xffffffd000087947 */ /* 0x000fea000383ffff */
.L_x_47:
[----:B0-----:R0:W1:Y:S02]  /*a980*/  SYNCS.PHASECHK.TRANS64.TRYWAIT P0, [R0+URZ+0x2a840], R3 ;  /* 0x02a84003000075a7 */ /* 0x001064000800017f */
[----:B-1----:R-:W-:Y:S05]  /*a990*/  @!P0 NANOSLEEP.SYNCS 0x989680 ;  /* 0x009896800000895d */ /* 0x002fea0003900000 */
[----:B------:R-:W1:Y:S02]  /*a9a0*/  @!P0 SYNCS.PHASECHK.TRANS64 P0, [R0+URZ+0x2a840], R3 ;  /* 0x02a84003000085a7 */ /* 0x000e64000800007f */
[----:B-1----:R-:W-:Y:S05]  /*a9b0*/  @!P0 BRA `(.L_x_47) ;  /* 0xfffffffc00f08947 */ /* 0x002fea000383ffff */
[----:B------:R-:W-:Y:S05]  /*a9c0*/  BRA `(.L_x_93) ;  /* 0xffffffd000e07947 */ /* 0x000fea000383ffff */
.L_x_48:
[----:B------:R-:W-:Y:S01]  /*a9d0*/  BSSY B0, `(.L_x_94) ;  /* 0x0000008000007945 */ /* 0x000fe20003800000 */
[----:B------:R-:W-:Y:S01]  /*a9e0*/  IMAD.MOV.U32 R13, RZ, RZ, R6 ;  /* 0x000000ffff0d7224 */ /* 0x000fe200078e0006 */
[----:B------:R-:W-:Y:S01]  /*a9f0*/  MOV R15, 0xffffffff ;  /* 0xffffffff000f7802 */ /* 0x000fe20000000f00 */
[----:B------:R-:W-:Y:S02]  /*aa00*/  IMAD.MOV.U32 R12, RZ, RZ, RZ ;  /* 0x000000ffff0c7224 */ /* 0x000fe400078e00ff */
[----:B------:R-:W-:-:S07]  /*aa10*/  IMAD.MOV.U32 R11, RZ, RZ, 0x181f ;  /* 0x0000181fff0b7424 */ /* 0x000fce00078e00ff */
[----:B------:R-:W-:Y:S05]  /*aa20*/  WARPSYNC.COLLECTIVE R15, `(.L_x_95) ;  /* 0x000000000f087348 */ /* 0x000fea0003c00000 */
[----:B------:R0:W1:Y:S02]  /*aa30*/  SHFL.IDX P6, R14, R13, R12, R11 ;  /* 0x0000000c0d0e7389 */ /* 0x00006400000c000b */
[----:B01----:R-:W-:Y:S01]  /*aa40*/  ENDCOLLECTIVE ;  /* 0x000000000000791b */ /* 0x003fe20003800000 */
.L_x_95:
[----:B------:R-:W-:Y:S05]  /*aa50*/  BSYNC B0 ;  /* 0x0000000000007941 */ /* 0x000fea0003800000 */
.L_x_94:
[----:B------:R-:W-:Y:S01]  /*aa60*/  IMAD.MOV.U32 R13, RZ, RZ, R4 ;  /* 0x000000ffff0d7224 */ /* 0x000fe200078e0004 */
[----:B------:R-:W-:Y:S01]  /*aa70*/  MOV R11, 0x181f ;  /* 0x0000181f000b7802 */ /* 0x000fe20000000f00 */
[----:B------:R-:W-:Y:S01]  /*aa80*/  IMAD.MOV.U32 R12, RZ, RZ, RZ ;  /* 0x000000ffff0c7224 */ /* 0x000fe200078e00ff */
[----:B------:R-:W-:Y:S01]  /*aa90*/  ISETP.GE.AND P0, PT, R33, 0x1, PT ;  /* 0x000000012100780c */ /* 0x000fe20003f06270 */
[----:B------:R-:W-:Y:S02]  /*aaa0*/  IMAD.MOV.U32 R15, RZ, RZ, -0x1 ;  /* 0xffffffffff0f7424 */ /* 0x000fe400078e00ff */
[----:B------:R-:W-:-:S10]  /*aab0*/  IMAD.MOV.U32 R2, RZ, RZ, R14 ;  /* 0x000000ffff027224 */ /* 0x000fd400078e000e */
[----:B------:R-:W-:Y:S05]  /*aac0*/  WARPSYNC.COLLECTIVE R15, `(.L_x_96) ;  /* 0x000000000f087348 */ /* 0x000fea0003c00000 */
[----:B------:R0:W1:Y:S02]  /*aad0*/  SHFL.IDX P6, R14, R13, R12, R11 ;  /* 0x0000000c0d0e7389 */ /* 0x00006400000c000b */
[----:B01----:R-:W-:Y:S01]  /*aae0*/  ENDCOLLECTIVE ;  /* 0x000000000000791b */ /* 0x003fe20003800000 */
.L_x_96:
[----:B------:R-:W-:Y:S02]  /*aaf0*/  @P0 LEA R7, R5, UR39, 0x1 ;  /* 0x0000002705070c11 */ /* 0x000fe4000f8e08ff */
[----:B------:R-:W-:Y:S01]  /*ab00*/  MOV R13, R6 ;  /* 0x00000006000d7202 */ /* 0x000fe20000000f00 */
[----:B------:R-:W-:Y:S01]  /*ab10*/  IMAD.MOV.U32 R12, RZ, RZ, 0x1 ;  /* 0x00000001ff0c7424 */ /* 0x000fe200078e00ff */
[----:B------:R-:W-:-:S05]  /*ab20*/  @P0 LEA R14, P1, R37, R14, 0x1 ;  /* 0x0000000e250e0211 */ /* 0x000fca00078208ff */
[----:B------:R-:W-:Y:S02]  /*ab30*/  @P0 IMAD.X R3, RZ, RZ, R2, P1 ;  /* 0x000000ffff030224 */ /* 0x000fe400008e0602 */
[----:B------:R-:W-:-:S07]  /*ab40*/  @P0 IMAD.MOV.U32 R2, RZ, RZ, R14 ;  /* 0x000000ffff020224 */ /* 0x000fce00078e000e */
[----:B------:R-:W-:Y:S05]  /*ab50*/  WARPSYNC.COLLECTIVE R15, `(.L_x_97) ;  /* 0x000000000f087348 */ /* 0x000fea0003c00000 */
[----:B------:R0:W1:Y:S02]  /*ab60*/  SHFL.IDX P6, R14, R13, R12, R11 ;  /* 0x0000000c0d0e7389 */ /* 0x00006400000c000b */
[----:B01----:R-:W-:Y:S01]  /*ab70*/  ENDCOLLECTIVE ;  /* 0x000000000000791b */ /* 0x003fe20003800000 */
.L_x_97:
[----:B------:R-:W-:Y:S01]  /*ab80*/  @!PT LDS RZ, [RZ] ;  /* 0x00000000fffff984 */ /* 0x000fe20000000800 */
[----:B------:R-:W-:Y:S01]  /*ab90*/  @!PT LDS RZ, [RZ] ;  /* 0x00000000fffff984 */ /* 0x000fe20000000800 */
[----:B------:R-:W-:Y:S01]  /*aba0*/  @!PT LDS RZ, [RZ] ;  /* 0x00000000fffff984 */ /* 0x000fe20000000800 */
[----:B------:R0:W-:Y:S04]  /*abb0*/  @P0 LDGSTS.E.BYPASS.LTC128B.128 [R7+0x18400], desc[UR36][R2.64], !P4 ;  /* 0x1840000002070fae */ /* 0x0001e8000e101d64 */
[----:B------:R0:W-:Y:S04]  /*abc0*/  @P0 LDGSTS.E.BYPASS.LTC128B.128 [R7+0x1b400], desc[UR36][R2.64+0x80], !P3 ;  /* 0x1b40008002070fae */ /* 0x0001e8000d901d64 */
[----:B------:R0:W-:Y:S01]  /*abd0*/  @P0 LDGSTS.E.BYPASS.LTC128B.128 [R7+0x1e400], desc[UR36][R2.64+0x100], !P2 ;  /* 0x1e40010002070fae */ /* 0x0001e2000d101d64 */
[----:B------:R-:W-:Y:S01]  /*abe0*/  ISETP.GE.AND P0, PT, R33, 0x11, PT ;  /* 0x000000112100780c */ /* 0x000fe20003f06270 */
[----:B------:R-:W-:-:S02]  /*abf0*/  IMAD.MOV.U32 R13, RZ, RZ, R4 ;  /* 0x000000ffff0d7224 */ /* 0x000fc400078e0004 */
[----:B------:R-:W-:-:S10]  /*ac00*/  IMAD.MOV.U32 R8, RZ, RZ, R14 ;  /* 0x000000ffff087224 */ /* 0x000fd400078e000e */
[----:B0-----:R-:W-:Y:S05]  /*ac10*/  WARPSYNC.COLLECTIVE R15, `(.L_x_98) ;  /* 0x000000000f087348 */ /* 0x001fea0003c00000 */
[----:B------:R1:W2:Y:S02]  /*ac20*/  SHFL.IDX P6, R14, R13, R12, R11 ;  /* 0x0000000c0d0e7389 */ /* 0x0002a400000c000b */
[----:B012---:R-:W-:Y:S01]  /*ac30*/  ENDCOLLECTIVE ;  /* 0x000000000000791b */ /* 0x007fe20003800000 */
.L_x_98:
[----:B------:R-:W-:Y:S01]  /*ac40*/  @P0 LEA R21, R5, UR39, 0x1 ;  /* 0x0000002705150c11 */ /* 0x000fe2000f8e08ff */
[----:B------:R-:W-:Y:S01]  /*ac50*/  IMAD.MOV.U32 R13, RZ, RZ, R6 ;  /* 0x000000ffff0d7224 */ /* 0x000fe200078e0006 */
[----:B------:R-:W-:Y:S02]  /*ac60*/  MOV R12, 0x2 ;  /* 0x00000002000c7802 */ /* 0x000fe40000000f00 */
[----:B------:R-:W-:-:S04]  /*ac70*/  @P0 LEA R14, P1, R37, R14, 0x1 ;  /* 0x0000000e250e0211 */ /* 0x000fc800078208ff */
[----:B------:R-:W-:Y:S01]  /*ac80*/  @P0 IADD3.X R9, RZ, R8, RZ, P1, !PT ;  /* 0x00000008ff090210 */ /* 0x000fe20000ffe4ff */
[----:B------:R-:W-:-:S08]  /*ac90*/  @P0 IMAD.MOV.U32 R2, RZ, RZ, R14 ;  /* 0x000000ffff020224 */ /* 0x000fd000078e000e */
[----:B------:R-:W-:Y:S05]  /*aca0*/  WARPSYNC.COLLECTIVE R15, `(.L_x_99) ;  /* 0x000000000f087348 */ /* 0x000fea0003c00000 */
[----:B------:R0:W1:Y:S02]  /*acb0*/  SHFL.IDX P6, R14, R13, R12, R11 ;  /* 0x0000000c0d0e7389 */ /* 0x00006400000c000b */
[----:B01----:R-:W-:Y:S01]  /*acc0*/  ENDCOLLECTIVE ;  /* 0x000000000000791b */ /* 0x003fe20003800000 */
.L_x_99:
[----:B------:R-:W-:-:S05]  /*acd0*/  @P0 IMAD.MOV.U32 R3, RZ, RZ, R9 ;  /* 0x000000ffff030224 */ /* 0x000fca00078e0009 */
[----:B------:R-:W-:Y:S01]  /*ace0*/  @!PT LDS RZ, [RZ] ;  /* 0x00000000fffff984 */ /* 0x000fe20000000800 */
[----:B------:R-:W-:Y:S01]  /*acf0*/  @!PT LDS RZ, [RZ] ;  /* 0x00000000fffff984 */ /* 0x000fe20000000800 */
[----:B------:R-:W-:Y:S01]  /*ad00*/  @!PT LDS RZ, [RZ] ;  /* 0x00000000fffff984 */ /* 0x000fe20000000800 */
[----:B------:R0:W-:Y:S04]  /*ad10*/  @P0 LDGSTS.E.BYPASS.LTC128B.128 [R21+0x18c00], desc[UR36][R2.64], !P4 ;  /* 0x18c0000002150fae */ /* 0x0001e8000e101d64 */
[----:B------:R0:W-:Y:S01]  /*ad20*/  @P0 LDGSTS.E.BYPASS.LTC128B.128 [R21+0x1bc00], desc[UR36][R2.64+0x80], !P3 ;  /* 0x1bc0008002150fae */ /* 0x0001e2000d901d64 */
[----:B------:R-:W-:-:S03]  /*ad30*/  IMAD.MOV.U32 R13, RZ, RZ, R4 ;  /* 0x000000ffff0d7224 */ /* 0x000fc600078e0004 */
[----:B------:R0:W-:Y:S01]  /*ad40*/  @P0 LDGSTS.E.BYPASS.LTC128B.128 [R21+0x1ec00], desc[UR36][R2.64+0x100], !P2 ;  /* 0x1ec0010002150fae */ /* 0x0001e2000d101d64 */
[----:B------:R-:W-:Y:S01]  /*ad50*/  ISETP.GE.AND P0, PT, R33, 0x21, PT ;  /* 0x000000212100780c */ /* 0x000fe20003f06270 */
[----:B------:R-:W-:-:S12]  /*ad60*/  IMAD.MOV.U32 R7, RZ, RZ, R14 ;  /* 0x000000ffff077224 */ /* 0x000fd800078e000e */
[----:B0-----:R-:W-:Y:S05]  /*ad70*/  WARPSYNC.COLLECTIVE R15, `(.L_x_100) ;  /* 0x000000000f087348 */ /* 0x001fea0003c00000 */
[----:B------:R1:W2:Y:S02]  /*ad80*/  SHFL.IDX P6, R14, R13, R12, R11 ;  /* 0x0000000c0d0e7389 */ /* 0x0002a400000c000b */
[----:B012---:R-:W-:Y:S01]  /*ad90*/  ENDCOLLECTIVE ;  /* 0x000000000000791b */ /* 0x007fe20003800000 */
.L_x_100:
[----:B------:R-:W-:Y:S01]  /*ada0*/  @P0 LEA R9, R5, UR39, 0x1 ;  /* 0x0000002705090c11 */ /* 0x000fe2000f8e08ff */
[----:B------:R-:W-:Y:S02]  /*adb0*/  IMAD.MOV.U32 R13, RZ, RZ, R6 ;  /* 0x000000ffff0d7224 */ /* 0x000fe400078e0006 */
[----:B------:R-:W-:Y:S01]  /*adc0*/  IMAD.MOV.U32 R12, RZ, RZ, 0x3 ;  /* 0x00000003ff0c7424 */ /* 0x000fe200078e00ff */
[----:B------:R-:W-:-:S04]  /*add0*/  @P0 LEA R14, P1, R37, R14, 0x1 ;  /* 0x0000000e250e0211 */ /* 0x000fc800078208ff */
[----:B------:R-:W-:Y:S01]  /*ade0*/  @P0 MOV R2, R14 ;  /* 0x0000000e00020202 */ /* 0x000fe20000000f00 */
[----:B------:R-:W-:-:S08]  /*adf0*/  @P0 IMAD.X R7, RZ, RZ, R7, P1 ;  /* 0x000000ffff070224 */ /* 0x000fd000008e0607 */
[----:B------:R-:W-:Y:S05]  /*ae00*/  WARPSYNC.COLLECTIVE R15, `(.L_x_101) ;  /* 0x000000000f087348 */ /* 0x000fea0003c00000 */
[----:B------:R0:W1:Y:S02]  /*ae10*/  SHFL.IDX P6, R14, R13, R12, R11 ;  /* 0x0000000c0d0e7389 */ /* 0x00006400000c000b */
[----:B01----:R-:W-:Y:S01]  /*ae20*/  ENDCOLLECTIVE ;  /* 0x000000000000791b */ /* 0x003fe20003800000 */
.L_x_101:
        /* <DEDUP_REMOVED lines=8> */
[----:B------:R-:W-:Y:S02]  /*aeb0*/  ISETP.GE.AND P0, PT, R33, 0x31, PT ;  /* 0x000000312100780c */ /* 0x000fe40003f06270 */
[----:B------:R-:W-:-:S11]  /*aec0*/  MOV R7, R14 ;  /* 0x0000000e00077202 */ /* 0x000fd60000000f00 */
[----:B0-----:R-:W-:Y:S05]  /*aed0*/  WARPSYNC.COLLECTIVE R15, `(.L_x_102) ;  /* 0x000000000f087348 */ /* 0x001fea0003c00000 */
[----:B------:R1:W2:Y:S02]  /*aee0*/  SHFL.IDX P6, R14, R13, R12, R11 ;  /* 0x0000000c0d0e7389 */ /* 0x0002a400000c000b */
[----:B012---:R-:W-:Y:S01]  /*aef0*/  ENDCOLLECTIVE ;  /* 0x000000000000791b */ /* 0x007fe20003800000 */
.L_x_102:
[----:B------:R-:W-:Y:S01]  /*af00*/  @P0 LEA R21, R5, UR39, 0x1 ;  /* 0x0000002705150c11 */ /* 0x000fe2000f8e08ff */
[----:B------:R-:W-:Y:S02]  /*af10*/  IMAD.MOV.U32 R13, RZ, RZ, R6 ;  /* 0x000000ffff0d7224 */ /* 0x000fe400078e0006 */
[----:B------:R-:W-:Y:S01]  /*af20*/  IMAD.MOV.U32 R12, RZ, RZ, 0x4 ;  /* 0x00000004ff0c7424 */ /* 0x000fe200078e00ff */
[----:B------:R-:W-:-:S05]  /*af30*/  @P0 LEA R14, P1, R37, R14, 0x1 ;  /* 0x0000000e250e0211 */ /* 0x000fca00078208ff */
[----:B------:R-:W-:-:S08]  /*af40*/  @P0 IMAD.MOV.U32 R2, RZ, RZ, R14 ;  /* 0x000000ffff020224 */ /* 0x000fd000078e000e */
[----:B------:R-:W-:Y:S05]  /*af50*/  WARPSYNC.COLLECTIVE R15, `(.L_x_103) ;  /* 0x000000000f087348 */ /* 0x000fea0003c00000 */
[----:B------:R0:W1:Y:S02]  /*af60*/  SHFL.IDX P6, R14, R13, R12, R11 ;  /* 0x0000000c0d0e7389 */ /* 0x00006400000c000b */
[----:B01----:R-:W-:Y:S01]  /*af70*/  ENDCOLLECTIVE ;  /* 0x000000000000791b */ /* 0x003fe20003800000 */
.L_x_103:
[----:B------:R-:W-:-:S05]  /*af80*/  @P0 IMAD.X R7, RZ, RZ, R7, P1 ;  /* 0x000000ffff070224 */ /* 0x000fca00008e0607 */
[----:B------:R-:W-:-:S05]  /*af90*/  @P0 MOV R3, R7 ;  /* 0x0000000700030202 */ /* 0x000fca0000000f00 */
[----:B------:R-:W-:Y:S01]  /*afa0*/  @!PT LDS RZ, [RZ] ;  /* 0x00000000fffff984 */ /* 0x000fe20000000800 */
[----:B------:R-:W-:Y:S01]  /*afb0*/  @!PT LDS RZ, [RZ] ;  /* 0x00000000fffff984 */ /* 0x000fe20000000800 */
[----:B------:R-:W-:Y:S01]  /*afc0*/  @!PT LDS RZ, [RZ] ;  /* 0x00000000fffff984 */ /* 0x000fe20000000800 */
[----:B------:R0:W-:Y:S01]  /*afd0*/  @P0 LDGSTS.E.BYPASS.LTC128B.128 [R21+0x19c00], desc[UR36][R2.64], !P4 ;  /* 0x19c0000002150fae */ /* 0x0001e2000e101d64 */
[----:B------:R-:W-:-:S03]  /*afe0*/  MOV R13, R4 ;  /* 0x00000004000d7202 */ /* 0x000fc60000000f00 */
[----:B------:R0:W-:Y:S04]  /*aff0*/  @P0 LDGSTS.E.BYPASS.LTC128B.128 [R21+0x1cc00], desc[UR36][R2.64+0x80], !P3 ;  /* 0x1cc0008002150fae */ /* 0x0001e8000d901d64 */
[----:B------:R0:W-:Y:S01]  /*b000*/  @P0 LDGSTS.E.BYPASS.LTC128B.128 [R21+0x1fc00], desc[UR36][R2.64+0x100], !P2 ;  /* 0x1fc0010002150fae */ /* 0x0001e2000d101d64 */
[----:B------:R-:W-:Y:S01]  /*b010*/  ISETP.GE.AND P0, PT, R33, 0x41, PT ;  /* 0x000000412100780c */ /* 0x000fe20003f06270 */
[----:B------:R-:W-:-:S12]  /*b020*/  IMAD.MOV.U32 R7, RZ, RZ, R14 ;  /* 0x000000ffff077224 */ /* 0x000fd800078e000e */
[----:B0-----:R-:W-:Y:S05]  /*b030*/  WARPSYNC.COLLECTIVE R15, `(.L_x_104) ;  /* 0x000000000f087348 */ /* 0x001fea0003c00000 */
[----:B------:R1:W2:Y:S02]  /*b040*/  SHFL.IDX P6, R14, R13, R12, R11 ;  /* 0x0000000c0d0e7389 */ /* 0x0002a400000c000b */
[----:B012---:R-:W-:Y:S01]  /*b050*/  ENDCOLLECTIVE ;  /* 0x000000000000791b */ /* 0x007fe20003800000 */
.L_x_104:
[----:B------:R-:W-:Y:S02]  /*b060*/  @P0 LEA R9, R5, UR39, 0x1 ;  /* 0x0000002705090c11 */ /* 0x000fe4000f8e08ff */
[----:B------:R-:W-:Y:S01]  /*b070*/  MOV R13, R6 ;  /* 0x00000006000d7202 */ /* 0x000fe20000000f00 */
[----:B------:R-:W-:Y:S01]  /*b080*/  IMAD.MOV.U32 R12, RZ, RZ, 0x5 ;  /* 0x00000005ff0c7424 */ /* 0x000fe200078e00ff */
[----:B------:R-:W-:-:S05]  /*b090*/  @P0 LEA R14, P1, R37, R14, 0x1 ;  /* 0x0000000e250e0211 */ /* 0x000fca00078208ff */
[----:B------:R-:W-:-:S08]  /*b0a0*/  @P0 IMAD.MOV.U32 R2, RZ, RZ, R14 ;  /* 0x000000ffff020224 */ /* 0x000fd000078e000e */
[----:B------:R-:W-:Y:S05]  /*b0b0*/  WARPSYNC.COLLECTIVE R15, `(.L_x_105) ;  /* 0x000000000f087348 */ /* 0x000fea0003c00000 */
[----:B------:R0:W1:Y:S02]  /*b0c0*/  SHFL.IDX P6, R14, R13, R12, R11 ;  /* 0x0000000c0d0e7389 */ /* 0x00006400000c000b */
[----:B01----:R-:W-:Y:S01]  /*b0d0*/  ENDCOLLECTIVE ;  /* 0x000000000000791b */ /* 0x003fe20003800000 */
.L_x_105:
[----:B------:R-:W-:-:S04]  /*b0e0*/  @P0 IMAD.X R7, RZ, RZ, R7, P1 ;  /* 0x000000ffff070224 */ /* 0x000fc800008e0607 */
[----:B------:R-:W-:-:S05]  /*b0f0*/  @P0 IMAD.MOV.U32 R3, RZ, RZ, R7 ;  /* 0x000000ffff030224 */ /* 0x000fca00078e0007 */
[----:B------:R-:W-:Y:S01]  /*b100*/  @!PT LDS RZ, [RZ] ;  /* 0x00000000fffff984 */ /* 0x000fe20000000800 */
[----:B------:R-:W-:Y:S01]  /*b110*/  @!PT LDS RZ, [RZ] ;  /* 0x00000000fffff984 */ /* 0x000fe20000000800 */
[----:B------:R-:W-:Y:S01]  /*b120*/  @!PT LDS RZ, [RZ] ;  /* 0x00000000fffff984 */ /* 0x000fe20000000800 */
[----:B------:R0:W-:Y:S01]  /*b130*/  @P0 LDGSTS.E.BYPASS.LTC128B.128 [R9+0x1a400], desc[UR36][R2.64], !P4 ;  /* 0x1a40000002090fae */ /* 0x0001e2000e101d64 */
[----:B------:R-:W-:-:S03]  /*b140*/  IMAD.MOV.U32 R13, RZ, RZ, R4 ;  /* 0x000000ffff0d7224 */ /* 0x000fc600078e0004 */
[----:B------:R0:W-:Y:S04]  /*b150*/  @P0 LDGSTS.E.BYPASS.LTC128B.128 [R9+0x1d400], desc[UR36][R2.64+0x80], !P3 ;  /* 0x1d40008002090fae */ /* 0x0001e8000d901d64 */
[----:B------:R0:W-:Y:S01]  /*b160*/  @P0 LDGSTS.E.BYPASS.LTC128B.128 [R9+0x20400], desc[UR36][R2.64+0x100], !P2 ;  /* 0x2040010002090fae */ /* 0x0001e2000d101d64 */
[----:B------:R-:W-:-:S07]  /*b170*/  IMAD.MOV.U32 R7, RZ, RZ, R14 ;  /* 0x000000ffff077224 */ /* 0x000fce00078e000e */
[----:B0-----:R-:W-:Y:S05]  /*b180*/  WARPSYNC.COLLECTIVE R15, `(.L_x_106) ;  /* 0x000000000f087348 */ /* 0x001fea0003c00000 */
[----:B------:R1:W2:Y:S02]  /*b190*/  SHFL.IDX P6, R14, R13, R12, R11 ;  /* 0x0000000c0d0e7389 */ /* 0x0002a400000c000b */
[----:B012---:R-:W-:Y:S01]  /*b1a0*/  ENDCOLLECTIVE ;  /* 0x000000000000791b */ /* 0x007fe20003800000 */
.L_x_106:
[----:B------:R-:W-:Y:S05]  /*b1b0*/  BRA `(.L_x_107) ;  /* 0xffffffd000287947 */ /* 0x000fea000383ffff */
.L_x_52:
[----:B------:R-:W-:Y:S01]  /*b1c0*/  MOV R13, R5 ;  /* 0x00000005000d7202 */ /* 0x000fe20000000f00 */
[----:B------:R-:W-:Y:S02]  /*b1d0*/  IMAD.MOV.U32 R12, RZ, RZ, RZ ;  /* 0x000000ffff0c7224 */ /* 0x000fe400078e00ff */
[----:B------:R-:W-:Y:S02]  /*b1e0*/  IMAD.MOV.U32 R11, RZ, RZ, 0x181f ;  /* 0x0000181fff0b7424 */ /* 0x000fe400078e00ff */
[----:B------:R-:W-:Y:S02]  /*b1f0*/  IMAD.MOV.U32 R15, RZ, RZ, -0x1 ;  /* 0xffffffffff0f7424 */ /* 0x000fe400078e00ff */
[----:B------:R-:W-:-:S07]  /*b200*/  IMAD.IADD R4, R34, 0x1, R4 ;  /* 0x0000000122047824 */ /* 0x000fce00078e0204 */
[----:B------:R-:W-:Y:S05]  /*b210*/  WARPSYNC.COLLECTIVE R15, `(.L_x_108) ;  /* 0x000000000f087348 */ /* 0x000fea0003c00000 */
[----:B------:R0:W1:Y:S02]  /*b220*/  SHFL.IDX P6, R14, R13, R12, R11 ;  /* 0x0000000c0d0e7389 */ /* 0x00006400000c000b */
[----:B01----:R-:W-:Y:S01]  /*b230*/  ENDCOLLECTIVE ;  /* 0x000000000000791b */ /* 0x003fe20003800000 */
.L_x_108:
[C---:B------:R-:W-:Y:S01]  /*b240*/  VIADD R6, R4.reuse, 0x10 ;  /* 0x0000001004067836 */ /* 0x040fe20000000000 */
[----:B------:R-:W-:Y:S01]  /*b250*/  ISETP.GE.AND P0, PT, R4, UR40, PT ;  /* 0x0000002804007c0c */ /* 0x000fe2000bf06270 */
[----:B------:R-:W-:Y:S01]  /*b260*/  IMAD.MOV.U32 R13, RZ, RZ, R0 ;  /* 0x000000ffff0d7224 */ /* 0x000fe200078e0000 */
[----:B------:R-:W-:-:S11]  /*b270*/  MOV R2, R14 ;  /* 0x0000000e00027202 */ /* 0x000fd60000000f00 */
[----:B------:R-:W-:Y:S05]  /*b280*/  WARPSYNC.COLLECTIVE R15, `(.L_x_109) ;  /* 0x000000000f087348 */ /* 0x000fea0003c00000 */
[----:B------:R0:W1:Y:S02]  /*b290*/  SHFL.IDX P6, R14, R13, R12, R11 ;  /* 0x0000000c0d0e7389 */ /* 0x00006400000c000b */
[----:B01----:R-:W-:Y:S01]  /*b2a0*/  ENDCOLLECTIVE ;  /* 0x000000000000791b */ /* 0x003fe20003800000 */
.L_x_109:
[----:B------:R-:W-:Y:S02]  /*b2b0*/  IMAD.MOV.U32 R13, RZ, RZ, R5 ;  /* 0x000000ffff0d7224 */ /* 0x000fe400078e0005 */
[----:B------:R-:W-:Y:S01]  /*b2c0*/  IMAD.MOV.U32 R12, RZ, RZ, 0x1 ;  /* 0x00000001ff0c7424 */ /* 0x000fe200078e00ff */
[----:B------:R-:W-:-:S05]  /*b2d0*/  @!P0 LEA R14, P1, R37, R14, 0x1 ;  /* 0x0000000e250e8211 */ /* 0x000fca00078208ff */
[----:B------:R-:W-:Y:S01]  /*b2e0*/  @!P0 IMAD.X R3, RZ, RZ, R2, P1 ;  /* 0x000000ffff038224 */ /* 0x000fe200008e0602 */
[----:B------:R-:W-:-:S07]  /*b2f0*/  @!P0 MOV R2, R14 ;  /* 0x0000000e00028202 */ /* 0x000fce0000000f00 */
[----:B------:R-:W-:Y:S05]  /*b300*/  WARPSYNC.COLLECTIVE R15, `(.L_x_110) ;  /* 0x000000000f087348 */ /* 0x000fea0003c00000 */
[----:B------:R0:W1:Y:S02]  /*b310*/  SHFL.IDX P6, R14, R13, R12, R11 ;  /* 0x0000000c0d0e7389 */ /* 0x00006400000c000b */
[----:B01----:R-:W-:Y:S01]  /*b320*/  ENDCOLLECTIVE ;  /* 0x000000000000791b */ /* 0x003fe20003800000 */
.L_x_110:
[----:B------:R-:W-:Y:S01]  /*b330*/  @!PT LDS RZ, [RZ] ;  /* 0x00000000fffff984 */ /* 0x000fe20000000800 */
[----:B------:R-:W-:Y:S01]  /*b340*/  @!PT LDS RZ, [RZ] ;  /* 0x00000000fffff984 */ /* 0x000fe20000000800 */
[----:B------:R-:W-:Y:S01]  /*b350*/  @!PT LDS RZ, [RZ] ;  /* 0x00000000fffff984 */ /* 0x000fe20000000800 */
[----:B------:R0:W-:Y:S04]  /*b360*/  @!P0 LDGSTS.E.BYPASS.LTC128B.128 [R20+0xc400], desc[UR36][R2.64], !P3 ;  /* 0x0c40000002148fae */ /* 0x0001e8000d901d64 */
[----:B------:R0:W-:Y:S04]  /*b370*/  @!P0 LDGSTS.E.BYPASS.LTC128B.128 [R20+0x10400], desc[UR36][R2.64+0x80], !P4 ;  /* 0x1040008002148fae */ /* 0x0001e8000e101d64 */
[----:B------:R0:W-:Y:S01]  /*b380*/  @!P0 LDGSTS.E.BYPASS.LTC128B.128 [R20+0x14400], desc[UR36][R2.64+0x100], !P5 ;  /* 0x1440010002148fae */ /* 0x0001e2000e901d64 */
[----:B------:R-:W-:Y:S01]  /*b390*/  ISETP.GE.AND P0, PT, R6, UR40, PT ;  /* 0x0000002806007c0c */ /* 0x000fe2000bf06270 */
[----:B------:R-:W-:Y:S01]  /*b3a0*/  IMAD.MOV.U32 R13, RZ, RZ, R0 ;  /* 0x000000ffff0d7224 */ /* 0x000fe200078e0000 */
[----:B------:R-:W-:-:S11]  /*b3b0*/  MOV R6, R14 ;  /* 0x0000000e00067202 */ /* 0x000fd60000000f00 */
[----:B0-----:R-:W-:Y:S05]  /*b3c0*/  WARPSYNC.COLLECTIVE R15, `(.L_x_111) ;  /* 0x000000000f087348 */ /* 0x001fea0003c00000 */
[----:B------:R1:W2:Y:S02]  /*b3d0*/  SHFL.IDX P6, R14, R13, R12, R11 ;  /* 0x0000000c0d0e7389 */ /* 0x0002a400000c000b */
[----:B012---:R-:W-:Y:S01]  /*b3e0*/  ENDCOLLECTIVE ;  /* 0x000000000000791b */ /* 0x007fe20003800000 */
.L_x_111:
[----:B------:R-:W-:Y:S02]  /*b3f0*/  IMAD.MOV.U32 R13, RZ, RZ, R5 ;  /* 0x000000ffff0d7224 */ /* 0x000fe400078e0005 */
[----:B------:R-:W-:Y:S01]  /*b400*/  IMAD.MOV.U32 R12, RZ, RZ, 0x2 ;  /* 0x00000002ff0c7424 */ /* 0x000fe200078e00ff */
[----:B------:R-:W-:-:S05]  /*b410*/  @!P0 LEA R14, P1, R37, R14, 0x1 ;  /* 0x0000000e250e8211 */ /* 0x000fca00078208ff */
[----:B------:R-:W-:-:S08]  /*b420*/  @!P0 IMAD.MOV.U32 R2, RZ, RZ, R14 ;  /* 0x000000ffff028224 */ /* 0x000fd000078e000e */
[----:B------:R-:W-:Y:S05]  /*b430*/  WARPSYNC.COLLECTIVE R15, `(.L_x_112) ;  /* 0x000000000f087348 */ /* 0x000fea0003c00000 */
[----:B------:R0:W1:Y:S02]  /*b440*/  SHFL.IDX P6, R14, R13, R12, R11 ;  /* 0x0000000c0d0e7389 */ /* 0x00006400000c000b */
[----:B01----:R-:W-:Y:S01]  /*b450*/  ENDCOLLECTIVE ;  /* 0x000000000000791b */ /* 0x003fe20003800000 */
.L_x_112:
[----:B------:R-:W-:Y:S02]  /*b460*/  @!P0 IMAD.X R7, RZ, RZ, R6, P1 ;  /* 0x000000ffff078224 */ /* 0x000fe400008e0606 */
[----:B------:R-:W-:-:S03]  /*b470*/  VIADD R6, R4, 0x20 ;  /* 0x0000002004067836 */ /* 0x000fc60000000000 */
[----:B------:R-:W-:-:S05]  /*b480*/  @!P0 MOV R3, R7 ;  /* 0x0000000700038202 */ /* 0x000fca0000000f00 */
[----:B------:R-:W-:Y:S01]  /*b490*/  @!PT LDS RZ, [RZ] ;  /* 0x00000000fffff984 */ /* 0x000fe20000000800 */
[----:B------:R-:W-:Y:S01]  /*b4a0*/  @!PT LDS RZ, [RZ] ;  /* 0x00000000fffff984 */ /* 0x000fe20000000800 */
[----:B------:R-:W-:Y:S01]  /*b4b0*/  @!PT LDS RZ, [RZ] ;  /* 0x00000000fffff984 */ /* 0x000fe20000000800 */
[----:B------:R0:W-:Y:S01]  /*b4c0*/  @!P0 LDGSTS.E.BYPASS.LTC128B.128 [R20+0xcc00], desc[UR36][R2.64], !P3 ;  /* 0x0cc0000002148fae */ /* 0x0001e2000d901d64 */
[----:B------:R-:W-:-:S03]  /*b4d0*/  IMAD.MOV.U32 R13, RZ, RZ, R0 ;  /* 0x000000ffff0d7224 */ /* 0x000fc600078e0000 */
[----:B------:R0:W-:Y:S04]  /*b4e0*/  @!P0 LDGSTS.E.BYPASS.LTC128B.128 [R20+0x10c00], desc[UR36][R2.64+0x80], !P4 ;  /* 0x10c0008002148fae */ /* 0x0001e8000e101d64 */
[----:B------:R0:W-:Y:S01]  /*b4f0*/  @!P0 LDGSTS.E.BYPASS.LTC128B.128 [R20+0x14c00], desc[UR36][R2.64+0x100], !P5 ;  /* 0x14c0010002148fae */ /* 0x0001e2000e901d64 */
[----:B------:R-:W-:Y:S02]  /*b500*/  ISETP.GE.AND P0, PT, R6, UR40, PT ;  /* 0x0000002806007c0c */ /* 0x000fe4000bf06270 */
[----:B------:R-:W-:-:S11]  /*b510*/  MOV R6, R14 ;  /* 0x0000000e00067202 */ /* 0x000fd60000000f00 */
[----:B0-----:R-:W-:Y:S05]  /*b520*/  WARPSYNC.COLLECTIVE R15, `(.L_x_113) ;  /* 0x000000000f087348 */ /* 0x001fea0003c00000 */
[----:B------:R1:W2:Y:S02]  /*b530*/  SHFL.IDX P6, R14, R13, R12, R11 ;  /* 0x0000000c0d0e7389 */ /* 0x0002a400000c000b */
[----:B012---:R-:W-:Y:S01]  /*b540*/  ENDCOLLECTIVE ;  /* 0x000000000000791b */ /* 0x007fe20003800000 */
.L_x_113:
[----:B------:R-:W-:Y:S02]  /*b550*/  IMAD.MOV.U32 R13, RZ, RZ, R5 ;  /* 0x000000ffff0d7224 */ /* 0x000fe400078e0005 */
[----:B------:R-:W-:Y:S01]  /*b560*/  IMAD.MOV.U32 R12, RZ, RZ, 0x3 ;  /* 0x00000003ff0c7424 */ /* 0x000fe200078e00ff */
[----:B------:R-:W-:-:S05]  /*b570*/  @!P0 LEA R14, P1, R37, R14, 0x1 ;  /* 0x0000000e250e8211 */ /* 0x000fca00078208ff */
[----:B------:R-:W-:-:S08]  /*b580*/  @!P0 IMAD.MOV.U32 R2, RZ, RZ, R14 ;  /* 0x000000ffff028224 */ /* 0x000fd000078e000e */
[----:B------:R-:W-:Y:S05]  /*b590*/  WARPSYNC.COLLECTIVE R15, `(.L_x_114) ;  /* 0x000000000f087348 */ /* 0x000fea0003c00000 */
[----:B------:R0:W1:Y:S02]  /*b5a0*/  SHFL.IDX P6, R14, R13, R12, R11 ;  /* 0x0000000c0d0e7389 */ /* 0x00006400000c000b */
[----:B01----:R-:W-:Y:S01]  /*b5b0*/  ENDCOLLECTIVE ;  /* 0x000000000000791b */ /* 0x003fe20003800000 */
.L_x_114:
        /* <DEDUP_REMOVED lines=15> */
.L_x_115:
[----:B------:R-:W-:Y:S02]  /*b6b0*/  IMAD.MOV.U32 R13, RZ, RZ, R5 ;  /* 0x000000ffff0d7224 */ /* 0x000fe400078e0005 */
[----:B------:R-:W-:Y:S01]  /*b6c0*/  IMAD.MOV.U32 R12, RZ, RZ, 0x4 ;  /* 0x00000004ff0c7424 */ /* 0x000fe200078e00ff */
[----:B------:R-:W-:-:S05]  /*b6d0*/  @!P0 LEA R14, P1, R37, R14, 0x1 ;  /* 0x0000000e250e8211 */ /* 0x000fca00078208ff */
[----:B------:R-:W-:-:S08]  /*b6e0*/  @!P0 IMAD.MOV.U32 R2, RZ, RZ, R14 ;  /* 0x000000ffff028224 */ /* 0x000fd000078e000e */
[----:B------:R-:W-:Y:S05]  /*b6f0*/  WARPSYNC.COLLECTIVE R15, `(.L_x_116) ;  /* 0x000000000f087348 */ /* 0x000fea0003c00000 */
[----:B------:R0:W1:Y:S02]  /*b700*/  SHFL.IDX P6, R14, R13, R12, R11 ;  /* 0x0000000c0d0e7389 */ /* 0x00006400000c000b */
[----:B01----:R-:W-:Y:S01]  /*b710*/  ENDCOLLECTIVE ;  /* 0x000000000000791b */ /* 0x003fe20003800000 */
.L_x_116:
        /* <DEDUP_REMOVED lines=15> */
.L_x_117:
[----:B------:R-:W-:Y:S02]  /*b810*/  IMAD.MOV.U32 R13, RZ, RZ, R5 ;  /* 0x000000ffff0d7224 */ /* 0x000fe400078e0005 */
[----:B------:R-:W-:Y:S01]  /*b820*/  IMAD.MOV.U32 R12, RZ, RZ, 0x5 ;  /* 0x00000005ff0c7424 */ /* 0x000fe200078e00ff */
[----:B------:R-:W-:-:S05]  /*b830*/  @!P0 LEA R14, P1, R37, R14, 0x1 ;  /* 0x0000000e250e8211 */ /* 0x000fca00078208ff */
[----:B------:R-:W-:-:S08]  /*b840*/  @!P0 IMAD.MOV.U32 R2, RZ, RZ, R14 ;  /* 0x000000ffff028224 */ /* 0x000fd000078e000e */
[----:B------:R-:W-:Y:S05]  /*b850*/  WARPSYNC.COLLECTIVE R15, `(.L_x_118) ;  /* 0x000000000f087348 */ /* 0x000fea0003c00000 */
[----:B------:R0:W1:Y:S02]  /*b860*/  SHFL.IDX P6, R14, R13, R12, R11 ;  /* 0x0000000c0d0e7389 */ /* 0x00006400000c000b */
[----:B01----:R-:W-:Y:S01]  /*b870*/  ENDCOLLECTIVE ;  /* 0x000000000000791b */ /* 0x003fe20003800000 */
.L_x_118:
        /* <DEDUP_REMOVED lines=15> */
.L_x_119:
[----:B------:R-:W-:Y:S02]  /*b970*/  IMAD.MOV.U32 R13, RZ, RZ, R5 ;  /* 0x000000ffff0d7224 */ /* 0x000fe400078e0005 */
[----:B------:R-:W-:Y:S01]  /*b980*/  IMAD.MOV.U32 R12, RZ, RZ, 0x6 ;  /* 0x00000006ff0c7424 */ /* 0x000fe200078e00ff */
[----:B------:R-:W-:-:S05]  /*b990*/  @!P0 LEA R14, P1, R37, R14, 0x1 ;  /* 0x0000000e250e8211 */ /* 0x000fca00078208ff */
[----:B------:R-:W-:-:S08]  /*b9a0*/  @!P0 IMAD.MOV.U32 R2, RZ, RZ, R14 ;  /* 0x000000ffff028224 */ /* 0x000fd000078e000e */
[----:B------:R-:W-:Y:S05]  /*b9b0*/  WARPSYNC.COLLECTIVE R15, `(.L_x_120) ;  /* 0x000000000f087348 */ /* 0x000fea0003c00000 */
[----:B------:R0:W1:Y:S02]  /*b9c0*/  SHFL.IDX P6, R14, R13, R12, R11 ;  /* 0x0000000c0d0e7389 */ /* 0x00006400000c000b */
[----:B01----:R-:W-:Y:S01]  /*b9d0*/  ENDCOLLECTIVE ;  /* 0x000000000000791b */ /* 0x003fe20003800000 */
.L_x_120:
        /* <DEDUP_REMOVED lines=15> */
.L_x_121:
[----:B------:R-:W-:Y:S02]  /*bad0*/  IMAD.MOV.U32 R13, RZ, RZ, R5 ;  /* 0x000000ffff0d7224 */ /* 0x000fe400078e0005 */
[----:B------:R-:W-:Y:S01]  /*bae0*/  IMAD.MOV.U32 R12, RZ, RZ, 0x7 ;  /* 0x00000007ff0c7424 */ /* 0x000fe200078e00ff */
[----:B------:R-:W-:-:S05]  /*baf0*/  @!P0 LEA R14, P1, R37, R14, 0x1 ;  /* 0x0000000e250e8211 */ /* 0x000fca00078208ff */
[----:B------:R-:W-:-:S08]  /*bb00*/  @!P0 IMAD.MOV.U32 R2, RZ, RZ, R14 ;  /* 0x000000ffff028224 */ /* 0x000fd000078e000e */
[----:B------:R-:W-:Y:S05]  /*bb10*/  WARPSYNC.COLLECTIVE R15, `(.L_x_122) ;  /* 0x000000000f087348 */ /* 0x000fea0003c00000 */
[----:B------:R0:W1:Y:S02]  /*bb20*/  SHFL.IDX P6, R14, R13, R12, R11 ;  /* 0x0000000c0d0e7389 */ /* 0x00006400000c000b */
[----:B01----:R-:W-:Y:S01]  /*bb30*/  ENDCOLLECTIVE ;  /* 0x000000000000791b */ /* 0x003fe20003800000 */
.L_x_122:
[----:B------:R-:W-:-:S05]  /*bb40*/  @!P0 IMAD.X R7, RZ, RZ, R6, P1 ;  /* 0x000000ffff078224 */ /* 0x000fca00008e0606 */
[----:B------:R-:W-:-:S05]  /*bb50*/  @!P0 MOV R3, R7 ;  /* 0x0000000700038202 */ /* 0x000fca0000000f00 */
[----:B------:R-:W-:Y:S01]  /*bb60*/  @!PT LDS RZ, [RZ] ;  /* 0x00000000fffff984 */ /* 0x000fe20000000800 */
[----:B------:R-:W-:Y:S01]  /*bb70*/  @!PT LDS RZ, [RZ] ;  /* 0x00000000fffff984 */ /* 0x000fe20000000800 */
[----:B------:R-:W-:Y:S01]  /*bb80*/  @!PT LDS RZ, [RZ] ;  /* 0x00000000fffff984 */ /* 0x000fe20000000800 */
[----:B------:R0:W-:Y:S01]  /*bb90*/  @!P0 LDGSTS.E.BYPASS.LTC128B.128 [R20+0xf400], desc[UR36][R2.64], !P3 ;  /* 0x0f40000002148fae */ /* 0x0001e2000d901d64 */
[----:B------:R-:W-:-:S03]  /*bba0*/  MOV R13, R0 ;  /* 0x00000000000d7202 */ /* 0x000fc60000000f00 */
[----:B------:R0:W-:Y:S04]  /*bbb0*/  @!P0 LDGSTS.E.BYPASS.LTC128B.128 [R20+0x13400], desc[UR36][R2.64+0x80], !P4 ;  /* 0x1340008002148fae */ /* 0x0001e8000e101d64 */
[----:B------:R0:W-:Y:S01]  /*bbc0*/  @!P0 LDGSTS.E.BYPASS.LTC128B.128 [R20+0x17400], desc[UR36][R2.64+0x100], !P5 ;  /* 0x1740010002148fae */ /* 0x0001e2000e901d64 */
[----:B------:R-:W-:-:S07]  /*bbd0*/  IMAD.MOV.U32 R6, RZ, RZ, R14 ;  /* 0x000000ffff067224 */ /* 0x000fce00078e000e */
[----:B0-----:R-:W-:Y:S05]  /*bbe0*/  WARPSYNC.COLLECTIVE R15, `(.L_x_123) ;  /* 0x000000000f087348 */ /* 0x001fea0003c00000 */
[----:B------:R1:W2:Y:S02]  /*bbf0*/  SHFL.IDX P6, R14, R13, R12, R11 ;  /* 0x0000000c0d0e7389 */ /* 0x0002a400000c000b */
[----:B012---:R-:W-:Y:S01]  /*bc00*/  ENDCOLLECTIVE ;  /* 0x000000000000791b */ /* 0x007fe20003800000 */
.L_x_123:
[----:B------:R-:W-:Y:S05]  /*bc10*/  BRA `(.L_x_124) ;  /* 0xffffffd000347947 */ /* 0x000fea000383ffff */
.L_x_54:
[----:B0-----:R-:W-:-:S04]  /*bc20*/  IMAD.U32 R3, RZ, RZ, UR39 ;  /* 0x00000027ff037e24 */ /* 0x001fc8000f8e00ff */
[----:B------:R0:W1:Y:S03]  /*bc30*/  SYNCS.PHASECHK.TRANS64.TRYWAIT P0, [R3+URZ+0x2a820], R0 ;  /* 0x02a82000030075a7 */ /* 0x000066000800017f */
[----:B-1----:R-:W-:Y:S05]  /*bc40*/  @!P0 NANOSLEEP.SYNCS 0x989680 ;  /* 0x009896800000895d */ /* 0x002fea0003900000 */
[----:B------:R-:W1:Y:S02]  /*bc50*/  @!P0 SYNCS.PHASECHK.TRANS64 P0, [R3+URZ+0x2a820], R0 ;  /* 0x02a82000030085a7 */ /* 0x000e64000800007f */
[----:B-1----:R-:W-:Y:S05]  /*bc60*/  @!P0 BRA `(.L_x_54) ;  /* 0xfffffffc00ec8947 */ /* 0x002fea000383ffff */
[----:B------:R-:W-:Y:S05]  /*bc70*/  BRA `(.L_x_125) ;  /* 0xffffffd000707947 */ /* 0x000fea000383ffff */
.L_x_58:
[----:B0-----:R0:W1:Y:S02]  /*bc80*/  SYNCS.PHASECHK.TRANS64.TRYWAIT P0, [R6+URZ+0x2a840], R3 ;  /* 0x02a84003060075a7 */ /* 0x001064000800017f */
[----:B-1----:R-:W-:Y:S05]  /*bc90*/  @!P0 NANOSLEEP.SYNCS 0x989680 ;  /* 0x009896800000895d */ /* 0x002fea0003900000 */
[----:B------:R-:W1:Y:S02]  /*bca0*/  @!P0 SYNCS.PHASECHK.TRANS64 P0, [R6+URZ+0x2a840], R3 ;  /* 0x02a84003060085a7 */ /* 0x000e64000800007f */
[----:B-1----:R-:W-:Y:S05]  /*bcb0*/  @!P0 BRA `(.L_x_58) ;  /* 0xfffffffc00f08947 */ /* 0x002fea000383ffff */
[----:B------:R-:W-:Y:S05]  /*bcc0*/  BRA `(.L_x_126) ;  /* 0xffffffd400207947 */ /* 0x000fea000383ffff */
.L_x_59:
[----:B------:R-:W-:Y:S01]  /*bcd0*/  BSSY B1, `(.L_x_127) ;  /* 0x0000008000017945 */ /* 0x000fe20003800000 */
[----:B------:R-:W-:Y:S01]  /*bce0*/  IMAD.MOV.U32 R13, RZ, RZ, R10 ;  /* 0x000000ffff0d7224 */ /* 0x000fe200078e000a */
[----:B------:R-:W-:Y:S01]  /*bcf0*/  MOV R11, 0x181f ;  /* 0x0000181f000b7802 */ /* 0x000fe20000000f00 */
[----:B------:R-:W-:Y:S02]  /*bd00*/  IMAD.MOV.U32 R12, RZ, RZ, RZ ;  /* 0x000000ffff0c7224 */ /* 0x000fe400078e00ff */
[----:B------:R-:W-:-:S07]  /*bd10*/  IMAD.MOV.U32 R15, RZ, RZ, -0x1 ;  /* 0xffffffffff0f7424 */ /* 0x000fce00078e00ff */
[----:B------:R-:W-:Y:S05]  /*bd20*/  WARPSYNC.COLLECTIVE R15, `(.L_x_128) ;  /* 0x000000000f087348 */ /* 0x000fea0003c00000 */
[----:B------:R0:W1:Y:S02]  /*bd30*/  SHFL.IDX P6, R14, R13, R12, R11 ;  /* 0x0000000c0d0e7389 */ /* 0x00006400000c000b */
[----:B01----:R-:W-:Y:S01]  /*bd40*/  ENDCOLLECTIVE ;  /* 0x000000000000791b */ /* 0x003fe20003800000 */
.L_x_128:
[----:B------:R-:W-:Y:S05]  /*bd50*/  BSYNC B1 ;  /* 0x0000000000017941 */ /* 0x000fea0003800000 */
.L_x_127:
[----:B------:R-:W-:Y:S01]  /*bd60*/  IMAD.MOV.U32 R13, RZ, RZ, R8 ;  /* 0x000000ffff0d7224 */ /* 0x000fe200078e0008 */
[----:B------:R-:W-:Y:S01]  /*bd70*/  MOV R12, RZ ;  /* 0x000000ff000c7202 */ /* 0x000fe20000000f00 */
[----:B------:R-:W-:Y:S01]  /*bd80*/  IMAD.MOV.U32 R11, RZ, RZ, 0x181f ;  /* 0x0000181fff0b7424 */ /* 0x000fe200078e00ff */
[----:B------:R-:W-:Y:S01]  /*bd90*/  LEA R9, R9, UR39, 0x1 ;  /* 0x0000002709097c11 */ /* 0x000fe2000f8e08ff */
[----:B------:R-:W-:Y:S02]  /*bda0*/  IMAD.MOV.U32 R15, RZ, RZ, -0x1 ;  /* 0xffffffffff0f7424 */ /* 0x000fe400078e00ff */
[----:B------:R-:W-:Y:S02]  /*bdb0*/  IMAD.MOV.U32 R3, RZ, RZ, R14 ;  /* 0x000000ffff037224 */ /* 0x000fe400078e000e */
[----:B------:R-:W-:-:S07]  /*bdc0*/  IMAD.SHL.U32 R5, R37, 0x2, RZ ;  /* 0x0000000225057824 */ /* 0x000fce00078e00ff */
[----:B------:R-:W-:Y:S05]  /*bdd0*/  WARPSYNC.COLLECTIVE R15, `(.L_x_129) ;  /* 0x000000000f087348 */ /* 0x000fea0003c00000 */
[----:B------:R0:W1:Y:S02]  /*bde0*/  SHFL.IDX P6, R14, R13, R12, R11 ;  /* 0x0000000c0d0e7389 */ /* 0x00006400000c000b */
[----:B01----:R-:W-:Y:S01]  /*bdf0*/  ENDCOLLECTIVE ;  /* 0x000000000000791b */ /* 0x003fe20003800000 */
.L_x_129:
[----:B------:R-:W-:Y:S02]  /*be00*/  IMAD.MOV.U32 R13, RZ, RZ, R10 ;  /* 0x000000ffff0d7224 */ /* 0x000fe400078e000a */
[----:B------:R-:W-:Y:S01]  /*be10*/  IMAD.MOV.U32 R12, RZ, RZ, 0x1 ;  /* 0x00000001ff0c7424 */ /* 0x000fe200078e00ff */
[----:B------:R-:W-:-:S13]  /*be20*/  IADD3 R2, P0, R14, R5, RZ ;  /* 0x000000050e027210 */ /* 0x000fda0007f1e0ff */
[----:B------:R-:W-:Y:S05]  /*be30*/  WARPSYNC.COLLECTIVE R15, `(.L_x_130) ;  /* 0x000000000f087348 */ /* 0x000fea0003c00000 */
[----:B------:R0:W1:Y:S02]  /*be40*/  SHFL.IDX P6, R14, R13, R12, R11 ;  /* 0x0000000c0d0e7389 */ /* 0x00006400000c000b */
[----:B01----:R-:W-:Y:S01]  /*be50*/  ENDCOLLECTIVE ;  /* 0x000000000000791b */ /* 0x003fe20003800000 */
.L_x_130:
[----:B------:R-:W-:-:S05]  /*be60*/  IADD3.X R3, RZ, R3, RZ, P0, !PT ;  /* 0x00000003ff037210 */ /* 0x000fca00007fe4ff */
[----:B------:R-:W-:Y:S01]  /*be70*/  @!PT LDS RZ, [RZ] ;  /* 0x00000000fffff984 */ /* 0x000fe20000000800 */
[----:B------:R-:W-:Y:S01]  /*be80*/  @!PT LDS RZ, [RZ] ;  /* 0x00000000fffff984 */ /* 0x000fe20000000800 */
[----:B------:R-:W-:Y:S01]  /*be90*/  @!PT LDS RZ, [RZ] ;  /* 0x00000000fffff984 */ /* 0x000fe20000000800 */
[----:B------:R-:W-:Y:S04]  /*bea0*/  LDGSTS.E.BYPASS.LTC128B.128 [R9+0x18400], desc[UR36][R2.64], !P3 ;  /* 0x1840000002097fae */ /* 0x000fe8000d901d64 */
[----:B------:R-:W-:Y:S01]  /*beb0*/  LDGSTS.E.BYPASS.LTC128B.128 [R9+0x1b400], desc[UR36][R2.64+0x80], !P2 ;  /* 0x1b40008002097fae */ /* 0x000fe2000d101d64 */
[----:B------:R-:W-:-:S03]  /*bec0*/  MOV R13, R8 ;  /* 0x00000008000d7202 */ /* 0x000fc60000000f00 */
[----:B------:R0:W-:Y:S02]  /*bed0*/  LDGSTS.E.BYPASS.LTC128B.128 [R9+0x1e400], desc[UR36][R2.64+0x100], !P1 ;  /* 0x1e40010002097fae */ /* 0x0001e4000c901d64 */
[----:B0-----:R-:W-:-:S07]  /*bee0*/  IMAD.MOV.U32 R3, RZ, RZ, R14 ;  /* 0x000000ffff037224 */ /* 0x001fce00078e000e */
[----:B------:R-:W-:Y:S05]  /*bef0*/  WARPSYNC.COLLECTIVE R15, `(.L_x_131) ;  /* 0x000000000f087348 */ /* 0x000fea0003c00000 */
[----:B------:R0:W1:Y:S02]  /*bf00*/  SHFL.IDX P6, R14, R13, R12, R11 ;  /* 0x0000000c0d0e7389 */ /* 0x00006400000c000b */
[----:B01----:R-:W-:Y:S01]  /*bf10*/  ENDCOLLECTIVE ;  /* 0x000000000000791b */ /* 0x003fe20003800000 */
.L_x_131:
[----:B------:R-:W-:Y:S02]  /*bf20*/  IMAD.MOV.U32 R13, RZ, RZ, R10 ;  /* 0x000000ffff0d7224 */ /* 0x000fe400078e000a */
[----:B------:R-:W-:Y:S01]  /*bf30*/  IMAD.MOV.U32 R12, RZ, RZ, 0x2 ;  /* 0x00000002ff0c7424 */ /* 0x000fe200078e00ff */
[----:B------:R-:W-:-:S13]  /*bf40*/  IADD3 R2, P0, R14, R5, RZ ;  /* 0x000000050e027210 */ /* 0x000fda0007f1e0ff */
[----:B------:R-:W-:Y:S05]  /*bf50*/  WARPSYNC.COLLECTIVE R15, `(.L_x_132) ;  /* 0x000000000f087348 */ /* 0x000fea0003c00000 */
[----:B------:R0:W1:Y:S02]  /*bf60*/  SHFL.IDX P6, R14, R13, R12, R11 ;  /* 0x0000000c0d0e7389 */ /* 0x00006400000c000b */
[----:B01----:R-:W-:Y:S01]  /*bf70*/  ENDCOLLECTIVE ;  /* 0x000000000000791b */ /* 0x003fe20003800000 */
.L_x_132:
[----:B------:R-:W-:-:S05]  /*bf80*/  IMAD.X R3, RZ, RZ, R3, P0 ;  /* 0x000000ffff037224 */ /* 0x000fca00000e0603 */
[----:B------:R-:W-:Y:S01]  /*bf90*/  @!PT LDS RZ, [RZ] ;  /* 0x00000000fffff984 */ /* 0x000fe20000000800 */
[----:B------:R-:W-:Y:S01]  /*bfa0*/  @!PT LDS RZ, [RZ] ;  /* 0x00000000fffff984 */ /* 0x000fe20000000800 */
[----:B------:R-:W-:Y:S01]  /*bfb0*/  @!PT LDS RZ, [RZ] ;  /* 0x00000000fffff984 */ /* 0x000fe20000000800 */
[----:B------:R0:W-:Y:S04]  /*bfc0*/  LDGSTS.E.BYPASS.LTC128B.128 [R9+0x18c00], desc[UR36][R2.64], !P3 ;  /* 0x18c0000002097fae */ /* 0x0001e8000d901d64 */
[----:B------:R0:W-:Y:S01]  /*bfd0*/  LDGSTS.E.BYPASS.LTC128B.128 [R9+0x1bc00], desc[UR36][R2.64+0x80], !P2 ;  /* 0x1bc0008002097fae */ /* 0x0001e2000d101d64 */
[----:B------:R-:W-:-:S03]  /*bfe0*/  IMAD.MOV.U32 R13, RZ, RZ, R8 ;  /* 0x000000ffff0d7224 */ /* 0x000fc600078e0008 */
[----:B------:R0:W-:Y:S01]  /*bff0*/  LDGSTS.E.BYPASS.LTC128B.128 [R9+0x1ec00], desc[UR36][R2.64+0x100], !P1 ;  /* 0x1ec0010002097fae */ /* 0x0001e2000c901d64 */
[----:B------:R-:W-:-:S07]  /*c000*/  MOV R35, R14 ;  /* 0x0000000e00237202 */ /* 0x000fce0000000f00 */
[----:B0-----:R-:W-:Y:S05]  /*c010*/  WARPSYNC.COLLECTIVE R15, `(.L_x_133) ;  /* 0x000000000f087348 */ /* 0x001fea0003c00000 */
[----:B------:R1:W2:Y:S02]  /*c020*/  SHFL.IDX P6, R14, R13, R12, R11 ;  /* 0x0000000c0d0e7389 */ /* 0x0002a400000c000b */
[----:B012---:R-:W-:Y:S01]  /*c030*/  ENDCOLLECTIVE ;  /* 0x000000000000791b */ /* 0x007fe20003800000 */
.L_x_133:
[----:B------:R-:W-:Y:S01]  /*c040*/  IMAD.MOV.U32 R13, RZ, RZ, R10 ;  /* 0x000000ffff0d7224 */ /* 0x000fe200078e000a */
[----:B------:R-:W-:Y:S02]  /*c050*/  MOV R12, 0x3 ;  /* 0x00000003000c7802 */ /* 0x000fe40000000f00 */
[----:B------:R-:W-:-:S13]  /*c060*/  IADD3 R2, P0, R14, R5, RZ ;  /* 0x000000050e027210 */ /* 0x000fda0007f1e0ff */
[----:B------:R-:W-:Y:S05]  /*c070*/  WARPSYNC.COLLECTIVE R15, `(.L_x_134) ;  /* 0x000000000f087348 */ /* 0x000fea0003c00000 */
[----:B------:R0:W1:Y:S02]  /*c080*/  SHFL.IDX P6, R14, R13, R12, R11 ;  /* 0x0000000c0d0e7389 */ /* 0x00006400000c000b */
[----:B01----:R-:W-:Y:S01]  /*c090*/  ENDCOLLECTIVE ;  /* 0x000000000000791b */ /* 0x003fe20003800000 */
.L_x_134:
        /* <DEDUP_REMOVED lines=8> */
[----:B------:R-:W-:-:S07]  /*c120*/  IMAD.MOV.U32 R35, RZ, RZ, R14 ;  /* 0x000000ffff237224 */ /* 0x000fce00078e000e */
[----:B0-----:R-:W-:Y:S05]  /*c130*/  WARPSYNC.COLLECTIVE R15, `(.L_x_135) ;  /* 0x000000000f087348 */ /* 0x001fea0003c00000 */
[----:B------:R1:W2:Y:S02]  /*c140*/  SHFL.IDX P6, R14, R13, R12, R11 ;  /* 0x0000000c0d0e7389 */ /* 0x0002a400000c000b */
[----:B012---:R-:W-:Y:S01]  /*c150*/  ENDCOLLECTIVE ;  /* 0x000000000000791b */ /* 0x007fe20003800000 */
.L_x_135:
[----:B------:R-:W-:Y:S01]  /*c160*/  MOV R13, R10 ;  /* 0x0000000a000d7202 */ /* 0x000fe20000000f00 */
[----:B------:R-:W-:Y:S01]  /*c170*/  IMAD.MOV.U32 R12, RZ, RZ, 0x4 ;  /* 0x00000004ff0c7424 */ /* 0x000fe200078e00ff */
[----:B------:R-:W-:-:S13]  /*c180*/  IADD3 R2, P0, R14, R5, RZ ;  /* 0x000000050e027210 */ /* 0x000fda0007f1e0ff */
[----:B------:R-:W-:Y:S05]  /*c190*/  WARPSYNC.COLLECTIVE R15, `(.L_x_136) ;  /* 0x000000000f087348 */ /* 0x000fea0003c00000 */
[----:B------:R0:W1:Y:S02]  /*c1a0*/  SHFL.IDX P6, R14, R13, R12, R11 ;  /* 0x0000000c0d0e7389 */ /* 0x00006400000c000b */
[----:B01----:R-:W-:Y:S01]  /*c1b0*/  ENDCOLLECTIVE ;  /* 0x000000000000791b */ /* 0x003fe20003800000 */
.L_x_136:
        /* <DEDUP_REMOVED lines=12> */
.L_x_137:
[----:B------:R-:W-:Y:S02]  /*c280*/  IMAD.MOV.U32 R13, RZ, RZ, R10 ;  /* 0x000000ffff0d7224 */ /* 0x000fe400078e000a */
[----:B------:R-:W-:Y:S01]  /*c290*/  IMAD.MOV.U32 R12, RZ, RZ, 0x5 ;  /* 0x00000005ff0c7424 */ /* 0x000fe200078e00ff */
[----:B------:R-:W-:-:S13]  /*c2a0*/  IADD3 R2, P0, R14, R5, RZ ;  /* 0x000000050e027210 */ /* 0x000fda0007f1e0ff */
[----:B------:R-:W-:Y:S05]  /*c2b0*/  WARPSYNC.COLLECTIVE R15, `(.L_x_138) ;  /* 0x000000000f087348 */ /* 0x000fea0003c00000 */
[----:B------:R0:W1:Y:S02]  /*c2c0*/  SHFL.IDX P6, R14, R13, R12, R11 ;  /* 0x0000000c0d0e7389 */ /* 0x00006400000c000b */
[----:B01----:R-:W-:Y:S01]  /*c2d0*/  ENDCOLLECTIVE ;  /* 0x000000000000791b */ /* 0x003fe20003800000 */
.L_x_138:
[----:B------:R-:W-:-:S05]  /*c2e0*/  IADD3.X R3, RZ, R35, RZ, P0, !PT ;  /* 0x00000023ff037210 */ /* 0x000fca00007fe4ff */
[----:B------:R-:W-:Y:S01]  /*c2f0*/  @!PT LDS RZ, [RZ] ;  /* 0x00000000fffff984 */ /* 0x000fe20000000800 */
[----:B------:R-:W-:Y:S01]  /*c300*/  @!PT LDS RZ, [RZ] ;  /* 0x00000000fffff984 */ /* 0x000fe20000000800 */
[----:B------:R-:W-:Y:S01]  /*c310*/  @!PT LDS RZ, [RZ] ;  /* 0x00000000fffff984 */ /* 0x000fe20000000800 */
[----:B------:R0:W-:Y:S04]  /*c320*/  LDGSTS.E.BYPASS.LTC128B.128 [R9+0x1a400], desc[UR36][R2.64], !P3 ;  /* 0x1a40000002097fae */ /* 0x0001e8000d901d64 */
[----:B------:R0:W-:Y:S01]  /*c330*/  LDGSTS.E.BYPASS.LTC128B.128 [R9+0x1d400], desc[UR36][R2.64+0x80], !P2 ;  /* 0x1d40008002097fae */ /* 0x0001e2000d101d64 */
[----:B------:R-:W-:-:S03]  /*c340*/  MOV R13, R8 ;  /* 0x00000008000d7202 */ /* 0x000fc60000000f00 */
[----:B------:R0:W-:Y:S01]  /*c350*/  LDGSTS.E.BYPASS.LTC128B.128 [R9+0x20400], desc[UR36][R2.64+0x100], !P1 ;  /* 0x2040010002097fae */ /* 0x0001e2000c901d64 */
[----:B------:R-:W-:-:S07]  /*c360*/  IMAD.MOV.U32 R35, RZ, RZ, R14 ;  /* 0x000000ffff237224 */ /* 0x000fce00078e000e */
[----:B0-----:R-:W-:Y:S05]  /*c370*/  WARPSYNC.COLLECTIVE R15, `(.L_x_139) ;  /* 0x000000000f087348 */ /* 0x001fea0003c00000 */
[----:B------:R1:W2:Y:S02]  /*c380*/  SHFL.IDX P6, R14, R13, R12, R11 ;  /* 0x0000000c0d0e7389 */ /* 0x0002a400000c000b */
[----:B012---:R-:W-:Y:S01]  /*c390*/  ENDCOLLECTIVE ;  /* 0x000000000000791b */ /* 0x007fe20003800000 */
.L_x_139:
[----:B------:R-:W-:Y:S05]  /*c3a0*/  BRA `(.L_x_140) ;  /* 0xffffffd000707947 */ /* 0x000fea000383ffff */
.L_x_64:
[----:B0-----:R0:W1:Y:S02]  /*c3b0*/  SYNCS.PHASECHK.TRANS64.TRYWAIT P0, [R6+URZ+0x2a860], R9 ;  /* 0x02a86009060075a7 */ /* 0x001064000800017f */
[----:B-1----:R-:W-:Y:S05]  /*c3c0*/  @!P0 NANOSLEEP.SYNCS 0x989680 ;  /* 0x009896800000895d */ /* 0x002fea0003900000 */
[----:B------:R-:W1:Y:S02]  /*c3d0*/  @!P0 SYNCS.PHASECHK.TRANS64 P0, [R6+URZ+0x2a860], R9 ;  /* 0x02a86009060085a7 */ /* 0x000e64000800007f */
[----:B-1----:R-:W-:Y:S05]  /*c3e0*/  @!P0 BRA `(.L_x_64) ;  /* 0xfffffffc00f08947 */ /* 0x002fea000383ffff */
[----:B------:R-:W-:Y:S05]  /*c3f0*/  BRA `(.L_x_141) ;  /* 0xffffffd000d47947 */ /* 0x000fea000383ffff */
.L_x_65:
[----:B------:R-:W-:Y:S01]  /*c400*/  BSSY B1, `(.L_x_142) ;  /* 0x0000008000017945 */ /* 0x000fe20003800000 */
[----:B------:R-:W-:Y:S01]  /*c410*/  IMAD.MOV.U32 R13, RZ, RZ, R18 ;  /* 0x000000ffff0d7224 */ /* 0x000fe200078e0012 */
[----:B------:R-:W-:Y:S01]  /*c420*/  MOV R15, 0xffffffff ;  /* 0xffffffff000f7802 */ /* 0x000fe20000000f00 */
[----:B------:R-:W-:Y:S02]  /*c430*/  IMAD.MOV.U32 R12, RZ, RZ, RZ ;  /* 0x000000ffff0c7224 */ /* 0x000fe400078e00ff */
[----:B------:R-:W-:-:S07]  /*c440*/  IMAD.MOV.U32 R11, RZ, RZ, 0x181f ;  /* 0x0000181fff0b7424 */ /* 0x000fce00078e00ff */
[----:B0-----:R-:W-:Y:S05]  /*c450*/  WARPSYNC.COLLECTIVE R15, `(.L_x_143) ;  /* 0x000000000f087348 */ /* 0x001fea0003c00000 */
[----:B------:R1:W2:Y:S02]  /*c460*/  SHFL.IDX P6, R14, R13, R12, R11 ;  /* 0x0000000c0d0e7389 */ /* 0x0002a400000c000b */
[----:B012---:R-:W-:Y:S01]  /*c470*/  ENDCOLLECTIVE ;  /* 0x000000000000791b */ /* 0x007fe20003800000 */
.L_x_143:
[----:B------:R-:W-:Y:S05]  /*c480*/  BSYNC B1 ;  /* 0x0000000000017941 */ /* 0x000fea0003800000 */
.L_x_142:
[----:B------:R-:W-:Y:S01]  /*c490*/  IMAD.MOV.U32 R13, RZ, RZ, R17 ;  /* 0x000000ffff0d7224 */ /* 0x000fe200078e0011 */
[----:B------:R-:W-:Y:S01]  /*c4a0*/  MOV R11, 0x181f ;  /* 0x0000181f000b7802 */ /* 0x000fe20000000f00 */
[----:B------:R-:W-:Y:S01]  /*c4b0*/  IMAD.MOV.U32 R12, RZ, RZ, RZ ;  /* 0x000000ffff0c7224 */ /* 0x000fe200078e00ff */
[----:B------:R-:W-:Y:S01]  /*c4c0*/  LEA R7, R7, UR39, 0x1 ;  /* 0x0000002707077c11 */ /* 0x000fe2000f8e08ff */
[----:B------:R-:W-:Y:S02]  /*c4d0*/  IMAD.MOV.U32 R15, RZ, RZ, -0x1 ;  /* 0xffffffffff0f7424 */ /* 0x000fe400078e00ff */
[----:B------:R-:W-:-:S07]  /*c4e0*/  IMAD.MOV.U32 R3, RZ, RZ, R14 ;  /* 0x000000ffff037224 */ /* 0x000fce00078e000e */
[----:B------:R-:W-:Y:S05]  /*c4f0*/  WARPSYNC.COLLECTIVE R15, `(.L_x_144) ;  /* 0x000000000f087348 */ /* 0x000fea0003c00000 */
[----:B------:R0:W1:Y:S02]  /*c500*/  SHFL.IDX P6, R14, R13, R12, R11 ;  /* 0x0000000c0d0e7389 */ /* 0x00006400000c000b */
[----:B01----:R-:W-:Y:S01]  /*c510*/  ENDCOLLECTIVE ;  /* 0x000000000000791b */ /* 0x003fe20003800000 */
.L_x_144:
[----:B------:R-:W-:Y:S01]  /*c520*/  IMAD.MOV.U32 R13, RZ, RZ, R18 ;  /* 0x000000ffff0d7224 */ /* 0x000fe200078e0012 */
[----:B------:R-:W-:Y:S02]  /*c530*/  MOV R12, 0x1 ;  /* 0x00000001000c7802 */ /* 0x000fe40000000f00 */
[----:B------:R-:W-:-:S13]  /*c540*/  IADD3 R2, P0, R14, R5, RZ ;  /* 0x000000050e027210 */ /* 0x000fda0007f1e0ff */
[----:B------:R-:W-:Y:S05]  /*c550*/  WARPSYNC.COLLECTIVE R15, `(.L_x_145) ;  /* 0x000000000f087348 */ /* 0x000fea0003c00000 */
[----:B------:R0:W1:Y:S02]  /*c560*/  SHFL.IDX P6, R14, R13, R12, R11 ;  /* 0x0000000c0d0e7389 */ /* 0x00006400000c000b */
[----:B01----:R-:W-:Y:S01]  /*c570*/  ENDCOLLECTIVE ;  /* 0x000000000000791b */ /* 0x003fe20003800000 */
.L_x_145:
[----:B------:R-:W-:Y:S01]  /*c580*/  IMAD.X R3, RZ, RZ, R3, P0 ;  /* 0x000000ffff037224 */ /* 0x000fe200000e0603 */
[----:B------:R-:W-:Y:S01]  /*c590*/  ISETP.LT.OR P0, PT, R8, 0x1, P2 ;  /* 0x000000010800780c */ /* 0x000fe20001701670 */
[----:B------:R-:W-:-:S12]  /*c5a0*/  IMAD.MOV.U32 R13, RZ, RZ, R17 ;  /* 0x000000ffff0d7224 */ /* 0x000fd800078e0011 */
[----:B------:R-:W-:Y:S01]  /*c5b0*/  @!PT LDS RZ, [RZ] ;  /* 0x00000000fffff984 */ /* 0x000fe20000000800 */
[----:B------:R-:W-:Y:S01]  /*c5c0*/  @!PT LDS RZ, [RZ] ;  /* 0x00000000fffff984 */ /* 0x000fe20000000800 */
[----:B------:R-:W-:Y:S01]  /*c5d0*/  @!PT LDS RZ, [RZ] ;  /* 0x00000000fffff984 */ /* 0x000fe20000000800 */
[----:B------:R-:W-:Y:S01]  /*c5e0*/  LDGSTS.E.BYPASS.LTC128B.128 [R7+0x400], desc[UR36][R2.64], !P0 ;  /* 0x0040000002077fae */ /* 0x000fe2000c101d64 */
[----:B------:R-:W-:-:S13]  /*c5f0*/  ISETP.LT.OR P0, PT, R8, 0x1, P1 ;  /* 0x000000010800780c */ /* 0x000fda0000f01670 */
[----:B------:R0:W-:Y:S02]  /*c600*/  LDGSTS.E.BYPASS.LTC128B.128 [R7+0x3400], desc[UR36][R2.64+0x80], !P0 ;  /* 0x0340008002077fae */ /* 0x0001e4000c101d64 */
[----:B0-----:R-:W-:-:S07]  /*c610*/  IMAD.MOV.U32 R3, RZ, RZ, R14 ;  /* 0x000000ffff037224 */ /* 0x001fce00078e000e */
[----:B------:R-:W-:Y:S05]  /*c620*/  WARPSYNC.COLLECTIVE R15, `(.L_x_146) ;  /* 0x000000000f087348 */ /* 0x000fea0003c00000 */
[----:B------:R0:W1:Y:S02]  /*c630*/  SHFL.IDX P6, R14, R13, R12, R11 ;  /* 0x0000000c0d0e7389 */ /* 0x00006400000c000b */
[----:B01----:R-:W-:Y:S01]  /*c640*/  ENDCOLLECTIVE ;  /* 0x000000000000791b */ /* 0x003fe20003800000 */
.L_x_146:
[----:B------:R-:W-:Y:S01]  /*c650*/  MOV R13, R18 ;  /* 0x00000012000d7202 */ /* 0x000fe20000000f00 */
[----:B------:R-:W-:Y:S01]  /*c660*/  IMAD.MOV.U32 R12, RZ, RZ, 0x2 ;  /* 0x00000002ff0c7424 */ /* 0x000fe200078e00ff */
[----:B------:R-:W-:-:S13]  /*c670*/  IADD3 R2, P0, R14, R5, RZ ;  /* 0x000000050e027210 */ /* 0x000fda0007f1e0ff */
[----:B------:R-:W-:Y:S05]  /*c680*/  WARPSYNC.COLLECTIVE R15, `(.L_x_147) ;  /* 0x000000000f087348 */ /* 0x000fea0003c00000 */
[----:B------:R0:W1:Y:S02]  /*c690*/  SHFL.IDX P6, R14, R13, R12, R11 ;  /* 0x0000000c0d0e7389 */ /* 0x00006400000c000b */
[----:B01----:R-:W-:Y:S01]  /*c6a0*/  ENDCOLLECTIVE ;  /* 0x000000000000791b */ /* 0x003fe20003800000 */
.L_x_147:
        /* <DEDUP_REMOVED lines=13> */
.L_x_148:
[----:B------:R-:W-:Y:S02]  /*c780*/  IMAD.MOV.U32 R13, RZ, RZ, R18 ;  /* 0x000000ffff0d7224 */ /* 0x000fe400078e0012 */
[----:B------:R-:W-:Y:S01]  /*c790*/  IMAD.MOV.U32 R12, RZ, RZ, 0x3 ;  /* 0x00000003ff0c7424 */ /* 0x000fe200078e00ff */
[----:B------:R-:W-:-:S13]  /*c7a0*/  IADD3 R2, P0, R14, R5, RZ ;  /* 0x000000050e027210 */ /* 0x000fda0007f1e0ff */
[----:B------:R-:W-:Y:S05]  /*c7b0*/  WARPSYNC.COLLECTIVE R15, `(.L_x_149) ;  /* 0x000000000f087348 */ /* 0x000fea0003c00000 */
[----:B------:R0:W1:Y:S02]  /*c7c0*/  SHFL.IDX P6, R14, R13, R12, R11 ;  /* 0x0000000c0d0e7389 */ /* 0x00006400000c000b */
[----:B01----:R-:W-:Y:S01]  /*c7d0*/  ENDCOLLECTIVE ;  /* 0x000000000000791b */ /* 0x003fe20003800000 */
.L_x_149:
[----:B------:R-:W-:Y:S02]  /*c7e0*/  IADD3.X R3, RZ, R3, RZ, P0, !PT ;  /* 0x00000003ff037210 */ /* 0x000fe400007fe4ff */
[----:B------:R-:W-:Y:S02]  /*c7f0*/  ISETP.LT.OR P0, PT, R8, 0x21, P2 ;  /* 0x000000210800780c */ /* 0x000fe40001701670 */
[----:B------:R-:W-:-:S11]  /*c800*/  MOV R13, R17 ;  /* 0x00000011000d7202 */ /* 0x000fd60000000f00 */
        /* <DEDUP_REMOVED lines=10> */
.L_x_150:
[----:B------:R-:W-:Y:S02]  /*c8b0*/  IMAD.MOV.U32 R13, RZ, RZ, R18 ;  /* 0x000000ffff0d7224 */ /* 0x000fe400078e0012 */
[----:B------:R-:W-:Y:S01]  /*c8c0*/  IMAD.MOV.U32 R12, RZ, RZ, 0x4 ;  /* 0x00000004ff0c7424 */ /* 0x000fe200078e00ff */
[----:B------:R-:W-:-:S13]  /*c8d0*/  IADD3 R2, P0, R14, R5, RZ ;  /* 0x000000050e027210 */ /* 0x000fda0007f1e0ff */
[----:B------:R-:W-:Y:S05]  /*c8e0*/  WARPSYNC.COLLECTIVE R15, `(.L_x_151) ;  /* 0x000000000f087348 */ /* 0x000fea0003c00000 */
[----:B------:R0:W1:Y:S02]  /*c8f0*/  SHFL.IDX P6, R14, R13, R12, R11 ;  /* 0x0000000c0d0e7389 */ /* 0x00006400000c000b */
[----:B01----:R-:W-:Y:S01]  /*c900*/  ENDCOLLECTIVE ;  /* 0x000000000000791b */ /* 0x003fe20003800000 */
.L_x_151:
        /* <DEDUP_REMOVED lines=9> */
[----:B0-----:R-:W-:-:S07]  /*c9a0*/  MOV R3, R14 ;  /* 0x0000000e00037202 */ /* 0x001fce0000000f00 */
[----:B------:R-:W-:Y:S05]  /*c9b0*/  WARPSYNC.COLLECTIVE R15, `(.L_x_152) ;  /* 0x000000000f087348 */ /* 0x000fea0003c00000 */
[----:B------:R0:W1:Y:S02]  /*c9c0*/  SHFL.IDX P6, R14, R13, R12, R11 ;  /* 0x0000000c0d0e7389 */ /* 0x00006400000c000b */
[----:B01----:R-:W-:Y:S01]  /*c9d0*/  ENDCOLLECTIVE ;  /* 0x000000000000791b */ /* 0x003fe20003800000 */
.L_x_152:
[----:B------:R-:W-:Y:S01]  /*c9e0*/  IMAD.MOV.U32 R13, RZ, RZ, R18 ;  /* 0x000000ffff0d7224 */ /* 0x000fe200078e0012 */
[----:B------:R-:W-:Y:S02]  /*c9f0*/  MOV R12, 0x5 ;  /* 0x00000005000c7802 */ /* 0x000fe40000000f00 */
[----:B------:R-:W-:-:S13]  /*ca00*/  IADD3 R2, P0, R14, R5, RZ ;  /* 0x000000050e027210 */ /* 0x000fda0007f1e0ff */
[----:B------:R-:W-:Y:S05]  /*ca10*/  WARPSYNC.COLLECTIVE R15, `(.L_x_153) ;  /* 0x000000000f087348 */ /* 0x000fea0003c00000 */
[----:B------:R0:W1:Y:S02]  /*ca20*/  SHFL.IDX P6, R14, R13, R12, R11 ;  /* 0x0000000c0d0e7389 */ /* 0x00006400000c000b */
[----:B01----:R-:W-:Y:S01]  /*ca30*/  ENDCOLLECTIVE ;  /* 0x000000000000791b */ /* 0x003fe20003800000 */
.L_x_153:
[----:B------:R-:W-:Y:S01]  /*ca40*/  IMAD.X R3, RZ, RZ, R3, P0 ;  /* 0x000000ffff037224 */ /* 0x000fe200000e0603 */
[----:B------:R-:W-:Y:S01]  /*ca50*/  ISETP.LT.OR P0, PT, R8, 0x41, P2 ;  /* 0x000000410800780c */ /* 0x000fe20001701670 */
[----:B------:R-:W-:-:S12]  /*ca60*/  IMAD.MOV.U32 R13, RZ, RZ, R17 ;  /* 0x000000ffff0d7224 */ /* 0x000fd800078e0011 */
[----:B------:R-:W-:Y:S01]  /*ca70*/  @!PT LDS RZ, [RZ] ;  /* 0x00000000fffff984 */ /* 0x000fe20000000800 */
[----:B------:R-:W-:Y:S01]  /*ca80*/  @!PT LDS RZ, [RZ] ;  /* 0x00000000fffff984 */ /* 0x000fe20000000800 */
[----:B------:R-:W-:Y:S01]  /*ca90*/  @!PT LDS RZ, [RZ] ;  /* 0x00000000fffff984 */ /* 0x000fe20000000800 */
[----:B------:R0:W-:Y:S01]  /*caa0*/  LDGSTS.E.BYPASS.LTC128B.128 [R7+0x2400], desc[UR36][R2.64], !P0 ;  /* 0x0240000002077fae */ /* 0x0001e2000c101d64 */
[----:B------:R-:W-:Y:S01]  /*cab0*/  ISETP.LT.OR P0, PT, R8, 0x41, P1 ;  /* 0x000000410800780c */ /* 0x000fe20000f01670 */
[----:B------:R-:W-:-:S12]  /*cac0*/  IMAD.MOV.U32 R18, RZ, RZ, R14 ;  /* 0x000000ffff127224 */ /* 0x000fd800078e000e */
[----:B0-----:R-:W-:Y:S05]  /*cad0*/  WARPSYNC.COLLECTIVE R15, `(.L_x_154) ;  /* 0x000000000f087348 */ /* 0x001fea0003c00000 */
[----:B------:R1:W2:Y:S02]  /*cae0*/  SHFL.IDX P6, R14, R13, R12, R11 ;  /* 0x0000000c0d0e7389 */ /* 0x0002a400000c000b */
[----:B012---:R-:W-:Y:S01]  /*caf0*/  ENDCOLLECTIVE ;  /* 0x000000000000791b */ /* 0x007fe20003800000 */
.L_x_154:
[----:B------:R-:W-:Y:S01]  /*cb00*/  @!PT LDS RZ, [RZ] ;  /* 0x00000000fffff984 */ /* 0x000fe20000000800 */
[----:B------:R-:W-:Y:S01]  /*cb10*/  @!PT LDS RZ, [RZ] ;  /* 0x00000000fffff984 */ /* 0x000fe20000000800 */
[----:B------:R-:W-:Y:S01]  /*cb20*/  @!PT LDS RZ, [RZ] ;  /* 0x00000000fffff984 */ /* 0x000fe20000000800 */
[----:B------:R0:W-:Y:S01]  /*cb30*/  LDGSTS.E.BYPASS.LTC128B.128 [R7+0x5400], desc[UR36][R2.64+0x80], !P0 ;  /* 0x0540008002077fae */ /* 0x0001e2000c101d64 */
[----:B------:R-:W-:Y:S05]  /*cb40*/  BRA `(.L_x_155) ;  /* 0xffffffcc00c87947 */ /* 0x000fea000383ffff */
.L_x_71:
[----:B0-----:R0:W1:Y:S02]  /*cb50*/  SYNCS.PHASECHK.TRANS64.TRYWAIT P0, [R4+URZ+0x2a860], R3 ;  /* 0x02a86003040075a7 */ /* 0x001064000800017f */
[----:B-1----:R-:W-:Y:S05]  /*cb60*/  @!P0 NANOSLEEP.SYNCS 0x989680 ;  /* 0x009896800000895d */ /* 0x002fea0003900000 */
[----:B------:R-:W1:Y:S02]  /*cb70*/  @!P0 SYNCS.PHASECHK.TRANS64 P0, [R4+URZ+0x2a860], R3 ;  /* 0x02a86003040085a7 */ /* 0x000e64000800007f */
[----:B-1----:R-:W-:Y:S05]  /*cb80*/  @!P0 BRA `(.L_x_71) ;  /* 0xfffffffc00f08947 */ /* 0x002fea000383ffff */
[----:B------:R-:W-:Y:S05]  /*cb90*/  BRA `(.L_x_156) ;  /* 0xffffffd0009c7947 */ /* 0x000fea000383ffff */
.L_x_72:
[----:B------:R-:W-:Y:S01]  /*cba0*/  BSSY B0, `(.L_x_157) ;  /* 0x0000008000007945 */ /* 0x000fe20003800000 */
[----:B------:R-:W-:Y:S01]  /*cbb0*/  IMAD.MOV.U32 R13, RZ, RZ, R18 ;  /* 0x000000ffff0d7224 */ /* 0x000fe200078e0012 */
[----:B------:R-:W-:Y:S01]  /*cbc0*/  MOV R12, RZ ;  /* 0x000000ff000c7202 */ /* 0x000fe20000000f00 */
[----:B------:R-:W-:Y:S02]  /*cbd0*/  IMAD.MOV.U32 R11, RZ, RZ, 0x181f ;  /* 0x0000181fff0b7424 */ /* 0x000fe400078e00ff */
[----:B------:R-:W-:-:S07]  /*cbe0*/  IMAD.MOV.U32 R15, RZ, RZ, -0x1 ;  /* 0xffffffffff0f7424 */ /* 0x000fce00078e00ff */
[----:B0-----:R-:W-:Y:S05]  /*cbf0*/  WARPSYNC.COLLECTIVE R15, `(.L_x_158) ;  /* 0x000000000f087348 */ /* 0x001fea0003c00000 */
[----:B------:R1:W2:Y:S02]  /*cc00*/  SHFL.IDX P6, R14, R13, R12, R11 ;  /* 0x0000000c0d0e7389 */ /* 0x0002a400000c000b */
[----:B012---:R-:W-:Y:S01]  /*cc10*/  ENDCOLLECTIVE ;  /* 0x000000000000791b */ /* 0x007fe20003800000 */
.L_x_158:
[----:B------:R-:W-:Y:S05]  /*cc20*/  BSYNC B0 ;  /* 0x0000000000007941 */ /* 0x000fea0003800000 */
.L_x_157:
[----:B------:R-:W-:Y:S01]  /*cc30*/  MOV R13, R17 ;  /* 0x00000011000d7202 */ /* 0x000fe20000000f00 */
[----:B------:R-:W-:Y:S01]  /*cc40*/  IMAD.MOV.U32 R12, RZ, RZ, RZ ;  /* 0x000000ffff0c7224 */ /* 0x000fe200078e00ff */
[----:B------:R-:W-:Y:S01]  /*cc50*/  SHF.L.U32 R6, R37, 0x1, RZ ;  /* 0x0000000125067819 */ /* 0x000fe200000006ff */
[----:B------:R-:W-:Y:S02]  /*cc60*/  IMAD.MOV.U32 R11, RZ, RZ, 0x181f ;  /* 0x0000181fff0b7424 */ /* 0x000fe400078e00ff */
[----:B------:R-:W-:Y:S02]  /*cc70*/  IMAD.MOV.U32 R15, RZ, RZ, -0x1 ;  /* 0xffffffffff0f7424 */ /* 0x000fe400078e00ff */
[----:B------:R-:W-:-:S07]  /*cc80*/  IMAD.MOV.U32 R0, RZ, RZ, R14 ;  /* 0x000000ffff007224 */ /* 0x000fce00078e000e */
[----:B------:R-:W-:Y:S05]  /*cc90*/  WARPSYNC.COLLECTIVE R15, `(.L_x_159) ;  /* 0x000000000f087348 */ /* 0x000fea0003c00000 */
[----:B------:R0:W1:Y:S02]  /*cca0*/  SHFL.IDX P6, R14, R13, R12, R11 ;  /* 0x0000000c0d0e7389 */ /* 0x00006400000c000b */
[----:B01----:R-:W-:Y:S01]  /*ccb0*/  ENDCOLLECTIVE ;  /* 0x000000000000791b */ /* 0x003fe20003800000 */
.L_x_159:
[----:B------:R-:W-:Y:S02]  /*ccc0*/  IMAD.MOV.U32 R13, RZ, RZ, R18 ;  /* 0x000000ffff0d7224 */ /* 0x000fe400078e0012 */
[----:B------:R-:W-:Y:S01]  /*ccd0*/  IMAD.MOV.U32 R12, RZ, RZ, 0x1 ;  /* 0x00000001ff0c7424 */ /* 0x000fe200078e00ff */
[----:B------:R-:W-:-:S13]  /*cce0*/  IADD3 R2, P0, R14, R6, RZ ;  /* 0x000000060e027210 */ /* 0x000fda0007f1e0ff */
[----:B------:R-:W-:Y:S05]  /*ccf0*/  WARPSYNC.COLLECTIVE R15, `(.L_x_160) ;  /* 0x000000000f087348 */ /* 0x000fea0003c00000 */
[----:B------:R0:W1:Y:S02]  /*cd00*/  SHFL.IDX P6, R14, R13, R12, R11 ;  /* 0x0000000c0d0e7389 */ /* 0x00006400000c000b */
[----:B01----:R-:W-:Y:S01]  /*cd10*/  ENDCOLLECTIVE ;  /* 0x000000000000791b */ /* 0x003fe20003800000 */
.L_x_160:
[----:B------:R-:W-:Y:S01]  /*cd20*/  IMAD.X R3, RZ, RZ, R0, P0 ;  /* 0x000000ffff037224 */ /* 0x000fe200000e0600 */
[----:B------:R-:W-:Y:S02]  /*cd30*/  ISETP.LT.OR P0, PT, R5, 0x1, P2 ;  /* 0x000000010500780c */ /* 0x000fe40001701670 */
[----:B------:R-:W-:Y:S01]  /*cd40*/  LEA R0, R7, UR39, 0x1 ;  /* 0x0000002707007c11 */ /* 0x000fe2000f8e08ff */
[----:B------:R-:W-:-:S10]  /*cd50*/  IMAD.MOV.U32 R13, RZ, RZ, R17 ;  /* 0x000000ffff0d7224 */ /* 0x000fd400078e0011 */
[----:B------:R-:W-:Y:S01]  /*cd60*/  @!PT LDS RZ, [RZ] ;  /* 0x00000000fffff984 */ /* 0x000fe20000000800 */
[----:B------:R-:W-:Y:S01]  /*cd70*/  @!PT LDS RZ, [RZ] ;  /* 0x00000000fffff984 */ /* 0x000fe20000000800 */
[----:B------:R-:W-:Y:S01]  /*cd80*/  @!PT LDS RZ, [RZ] ;  /* 0x00000000fffff984 */ /* 0x000fe20000000800 */
[----:B------:R0:W-:Y:S01]  /*cd90*/  LDGSTS.E.BYPASS.LTC128B.128 [R0+0x400], desc[UR36][R2.64], !P0 ;  /* 0x0040000002007fae */ /* 0x0001e2000c101d64 */
[----:B------:R-:W-:Y:S02]  /*cda0*/  ISETP.LT.OR P0, PT, R5, 0x1, P1 ;  /* 0x000000010500780c */ /* 0x000fe40000f01670 */
[----:B------:R-:W-:-:S11]  /*cdb0*/  MOV R7, R14 ;  /* 0x0000000e00077202 */ /* 0x000fd60000000f00 */
[----:B0-----:R-:W-:Y:S05]  /*cdc0*/  WARPSYNC.COLLECTIVE R15, `(.L_x_161) ;  /* 0x000000000f087348 */ /* 0x001fea0003c00000 */
[----:B------:R1:W2:Y:S02]  /*cdd0*/  SHFL.IDX P6, R14, R13, R12, R11 ;  /* 0x0000000c0d0e7389 */ /* 0x0002a400000c000b */
[----:B012---:R-:W-:Y:S01]  /*cde0*/  ENDCOLLECTIVE ;  /* 0x000000000000791b */ /* 0x007fe20003800000 */
.L_x_161:
[----:B------:R-:W-:Y:S01]  /*cdf0*/  @!PT LDS RZ, [RZ] ;  /* 0x00000000fffff984 */ /* 0x000fe20000000800 */
[----:B------:R-:W-:Y:S01]  /*ce00*/  @!PT LDS RZ, [RZ] ;  /* 0x00000000fffff984 */ /* 0x000fe20000000800 */
[----:B------:R-:W-:Y:S01]  /*ce10*/  @!PT LDS RZ, [RZ] ;  /* 0x00000000fffff984 */ /* 0x000fe20000000800 */
[----:B------:R0:W-:Y:S01]  /*ce20*/  LDGSTS.E.BYPASS.LTC128B.128 [R0+0x3400], desc[UR36][R2.64+0x80], !P0 ;  /* 0x0340008002007fae */ /* 0x0001e2000c101d64 */
[----:B------:R-:W-:Y:S01]  /*ce30*/  IMAD.MOV.U32 R13, RZ, RZ, R18 ;  /* 0x000000ffff0d7224 */ /* 0x000fe200078e0012 */
[----:B------:R-:W-:Y:S02]  /*ce40*/  MOV R12, 0x2 ;  /* 0x00000002000c7802 */ /* 0x000fe40000000f00 */
[----:B0-----:R-:W-:-:S13]  /*ce50*/  IADD3 R2, P0, R14, R6, RZ ;  /* 0x000000060e027210 */ /* 0x001fda0007f1e0ff */
[----:B------:R-:W-:Y:S05]  /*ce60*/  WARPSYNC.COLLECTIVE R15, `(.L_x_162) ;  /* 0x000000000f087348 */ /* 0x000fea0003c00000 */
[----:B------:R0:W1:Y:S02]  /*ce70*/  SHFL.IDX P6, R14, R13, R12, R11 ;  /* 0x0000000c0d0e7389 */ /* 0x00006400000c000b */
[----:B01----:R-:W-:Y:S01]  /*ce80*/  ENDCOLLECTIVE ;  /* 0x000000000000791b */ /* 0x003fe20003800000 */
.L_x_162:
        /* <DEDUP_REMOVED lines=12> */
.L_x_163:
[----:B------:R-:W-:Y:S01]  /*cf50*/  @!PT LDS RZ, [RZ] ;  /* 0x00000000fffff984 */ /* 0x000fe20000000800 */
[----:B------:R-:W-:Y:S01]  /*cf60*/  @!PT LDS RZ, [RZ] ;  /* 0x00000000fffff984 */ /* 0x000fe20000000800 */
[----:B------:R-:W-:Y:S01]  /*cf70*/  @!PT LDS RZ, [RZ] ;  /* 0x00000000fffff984 */ /* 0x000fe20000000800 */
[----:B------:R0:W-:Y:S01]  /*cf80*/  LDGSTS.E.BYPASS.LTC128B.128 [R0+0x3c00], desc[UR36][R2.64+0x80], !P0 ;  /* 0x03c0008002007fae */ /* 0x0001e2000c101d64 */
[----:B------:R-:W-:Y:S01]  /*cf90*/  MOV R13, R18 ;  /* 0x00000012000d7202 */ /* 0x000fe20000000f00 */
[----:B------:R-:W-:Y:S01]  /*cfa0*/  IMAD.MOV.U32 R12, RZ, RZ, 0x3 ;  /* 0x00000003ff0c7424 */ /* 0x000fe200078e00ff */
[----:B0-----:R-:W-:-:S13]  /*cfb0*/  IADD3 R2, P0, R14, R6, RZ ;  /* 0x000000060e027210 */ /* 0x001fda0007f1e0ff */
[----:B------:R-:W-:Y:S05]  /*cfc0*/  WARPSYNC.COLLECTIVE R15, `(.L_x_164) ;  /* 0x000000000f087348 */ /* 0x000fea0003c00000 */
[----:B------:R0:W1:Y:S02]  /*cfd0*/  SHFL.IDX P6, R14, R13, R12, R11 ;  /* 0x0000000c0d0e7389 */ /* 0x00006400000c000b */
[----:B01----:R-:W-:Y:S01]  /*cfe0*/  ENDCOLLECTIVE ;  /* 0x000000000000791b */ /* 0x003fe20003800000 */
.L_x_164:
        /* <DEDUP_REMOVED lines=12> */
.L_x_165:
[----:B------:R-:W-:Y:S01]  /*d0b0*/  @!PT LDS RZ, [RZ] ;  /* 0x00000000fffff984 */ /* 0x000fe20000000800 */
[----:B------:R-:W-:Y:S01]  /*d0c0*/  @!PT LDS RZ, [RZ] ;  /* 0x00000000fffff984 */ /* 0x000fe20000000800 */
[----:B------:R-:W-:Y:S01]  /*d0d0*/  @!PT LDS RZ, [RZ] ;  /* 0x00000000fffff984 */ /* 0x000fe20000000800 */
[----:B------:R0:W-:Y:S01]  /*d0e0*/  LDGSTS.E.BYPASS.LTC128B.128 [R0+0x4400], desc[UR36][R2.64+0x80], !P0 ;  /* 0x0440008002007fae */ /* 0x0001e2000c101d64 */
[----:B------:R-:W-:Y:S02]  /*d0f0*/  IMAD.MOV.U32 R13, RZ, RZ, R18 ;  /* 0x000000ffff0d7224 */ /* 0x000fe400078e0012 */
[----:B------:R-:W-:Y:S01]  /*d100*/  IMAD.MOV.U32 R12, RZ, RZ, 0x4 ;  /* 0x00000004ff0c7424 */ /* 0x000fe200078e00ff */
[----:B0-----:R-:W-:-:S13]  /*d110*/  IADD3 R2, P0, R14, R6, RZ ;  /* 0x000000060e027210 */ /* 0x001fda0007f1e0ff */
[----:B------:R-:W-:Y:S05]  /*d120*/  WARPSYNC.COLLECTIVE R15, `(.L_x_166) ;  /* 0x000000000f087348 */ /* 0x000fea0003c00000 */
[----:B------:R0:W1:Y:S02]  /*d130*/  SHFL.IDX P6, R14, R13, R12, R11 ;  /* 0x0000000c0d0e7389 */ /* 0x00006400000c000b */
[----:B01----:R-:W-:Y:S01]  /*d140*/  ENDCOLLECTIVE ;  /* 0x000000000000791b */ /* 0x003fe20003800000 */
.L_x_166:
[----:B------:R-:W-:Y:S02]  /*d150*/  IADD3.X R3, RZ, R7, RZ, P0, !PT ;  /* 0x00000007ff037210 */ /* 0x000fe400007fe4ff */
[----:B------:R-:W-:Y:S02]  /*d160*/  ISETP.LT.OR P0, PT, R5, 0x31, P2 ;  /* 0x000000310500780c */ /* 0x000fe40001701670 */
[----:B------:R-:W-:-:S11]  /*d170*/  MOV R13, R17 ;  /* 0x00000011000d7202 */ /* 0x000fd60000000f00 */
        /* <DEDUP_REMOVED lines=9> */
.L_x_167:
        /* <DEDUP_REMOVED lines=10> */
.L_x_168:
[----:B------:R-:W-:Y:S01]  /*d2b0*/  IMAD.X R3, RZ, RZ, R7, P0 ;  /* 0x000000ffff037224 */ /* 0x000fe200000e0607 */
[----:B------:R-:W-:Y:S01]  /*d2c0*/  ISETP.LT.OR P0, PT, R5, 0x41, P2 ;  /* 0x000000410500780c */ /* 0x000fe20001701670 */
[----:B------:R-:W-:-:S12]  /*d2d0*/  IMAD.MOV.U32 R13, RZ, RZ, R17 ;  /* 0x000000ffff0d7224 */ /* 0x000fd800078e0011 */
        /* <DEDUP_REMOVED lines=9> */
.L_x_169:
[----:B------:R-:W-:Y:S01]  /*d370*/  @!PT LDS RZ, [RZ] ;  /* 0x00000000fffff984 */ /* 0x000fe20000000800 */
[----:B------:R-:W-:Y:S01]  /*d380*/  @!PT LDS RZ, [RZ] ;  /* 0x00000000fffff984 */ /* 0x000fe20000000800 */
[----:B------:R-:W-:Y:S01]  /*d390*/  @!PT LDS RZ, [RZ] ;  /* 0x00000000fffff984 */ /* 0x000fe20000000800 */
[----:B------:R0:W-:Y:S01]  /*d3a0*/  LDGSTS.E.BYPASS.LTC128B.128 [R0+0x5400], desc[UR36][R2.64+0x80], !P0 ;  /* 0x0540008002007fae */ /* 0x0001e2000c101d64 */
[----:B------:R-:W-:Y:S05]  /*d3b0*/  BRA `(.L_x_170) ;  /* 0xffffffcc00607947 */ /* 0x000fea000383ffff */
.L_x_77:
[----:B0-----:R0:W1:Y:S02]  /*d3c0*/  SYNCS.PHASECHK.TRANS64.TRYWAIT P0, [R5+URZ+0x2a820], R0 ;  /* 0x02a82000050075a7 */ /* 0x001064000800017f */
[----:B-1----:R-:W-:Y:S05]  /*d3d0*/  @!P0 NANOSLEEP.SYNCS 0x989680 ;  /* 0x009896800000895d */ /* 0x002fea0003900000 */
[----:B------:R-:W1:Y:S02]  /*d3e0*/  @!P0 SYNCS.PHASECHK.TRANS64 P0, [R5+URZ+0x2a820], R0 ;  /* 0x02a82000050085a7 */ /* 0x000e64000800007f */
[----:B-1----:R-:W-:Y:S05]  /*d3f0*/  @!P0 BRA `(.L_x_77) ;  /* 0xfffffffc00f08947 */ /* 0x002fea000383ffff */
[----:B------:R-:W-:Y:S05]  /*d400*/  BRA `(.L_x_171) ;  /* 0xffffffcc00f47947 */ /* 0x000fea000383ffff */
.L_x_78:
[----:B------:R-:W1:Y:S01]  /*d410*/  S2R R2, SR_TID.X ;  /* 0x0000000000027919 */ /* 0x000e620000002100 */
[----:B------:R-:W-:Y:S01]  /*d420*/  BSSY B0, `(.L_x_172) ;  /* 0x000000a000007945 */ /* 0x000fe20003800000 */
[----:B------:R-:W-:Y:S01]  /*d430*/  IMAD.MOV.U32 R12, RZ, RZ, RZ ;  /* 0x000000ffff0c7224 */ /* 0x000fe200078e00ff */
[----:B------:R-:W-:Y:S01]  /*d440*/  MOV R11, 0x1f ;  /* 0x0000001f000b7802 */ /* 0x000fe20000000f00 */
[----:B------:R-:W-:Y:S01]  /*d450*/  IMAD.MOV.U32 R15, RZ, RZ, -0x1 ;  /* 0xffffffffff0f7424 */ /* 0x000fe200078e00ff */
[----:B-1----:R-:W-:-:S04]  /*d460*/  SHF.R.U32.HI R2, RZ, 0x5, R2 ;  /* 0x00000005ff027819 */ /* 0x002fc80000011602 */
[----:B------:R-:W-:-:S05]  /*d470*/  LOP3.LUT R2, R2, 0x3, RZ, 0xc0, !PT ;  /* 0x0000000302027812 */ /* 0x000fca00078ec0ff */
[----:B------:R-:W-:-:S07]  /*d480*/  IMAD.MOV.U32 R13, RZ, RZ, R2 ;  /* 0x000000ffff0d7224 */ /* 0x000fce00078e0002 */
[----:B0-----:R-:W-:Y:S05]  /*d490*/  WARPSYNC.COLLECTIVE R15, `(.L_x_173) ;  /* 0x000000000f087348 */ /* 0x001fea0003c00000 */
[----:B------:R1:W2:Y:S02]  /*d4a0*/  SHFL.IDX P6, R14, R13, R12, R11 ;  /* 0x0000000c0d0e7389 */ /* 0x0002a400000c000b */
[----:B012---:R-:W-:Y:S01]  /*d4b0*/  ENDCOLLECTIVE ;  /* 0x000000000000791b */ /* 0x007fe20003800000 */
.L_x_173:
[----:B------:R-:W-:Y:S05]  /*d4c0*/  BSYNC B0 ;  /* 0x0000000000007941 */ /* 0x000fea0003800000 */
.L_x_172:
[----:B------:R-:W-:Y:S05]  /*d4d0*/  BRA `(.L_x_174) ;  /* 0xffffffcc00dc7947 */ /* 0x000fea000383ffff */
.L_x_81:
[----:B------:R-:W-:Y:S01]  /*d4e0*/  BSSY B1, `(.L_x_175) ;  /* 0x0000006000017945 */ /* 0x000fe20003800000 */
[----:B------:R-:W-:-:S07]  /*d4f0*/  IMAD.MOV.U32 R15, RZ, RZ, -0x1 ;  /* 0xffffffffff0f7424 */ /* 0x000fce00078e00ff */
[----:B0-----:R-:W-:Y:S05]  /*d500*/  WARPSYNC.COLLECTIVE R15, `(.L_x_176) ;  /* 0x000000000f0c7348 */ /* 0x001fea0003c00000 */
[----:B------:R-:W-:Y:S02]  /*d510*/  ELECT P6, UR62, PT ;  /* 0x00000000003e782f */ /* 0x000fe400038c0000 */
[----:B------:R-:W-:Y:S01]  /*d520*/  MOV R14, UR62 ;  /* 0x0000003e000e7c02 */ /* 0x000fe20008000f00 */
[----:B0-----:R-:W-:Y:S10]  /*d530*/  ENDCOLLECTIVE ;  /* 0x000000000000791b */ /* 0x001ff40003800000 */
.L_x_176:
[----:B------:R-:W-:Y:S05]  /*d540*/  BSYNC B1 ;  /* 0x0000000000017941 */ /* 0x000fea0003800000 */
.L_x_175:
[----:B------:R-:W-:Y:S05]  /*d550*/  BRA `(.L_x_177) ;  /* 0xffffffcc00d47947 */ /* 0x000fea000383ffff */
.L_x_83:
[----:B0-----:R0:W1:Y:S02]  /*d560*/  SYNCS.PHASECHK.TRANS64.TRYWAIT P1, [R3+URZ+0x2a840], R2 ;  /* 0x02a84002030075a7 */ /* 0x001064000802017f */
[----:B-1----:R-:W-:Y:S05]  /*d570*/  @!P1 NANOSLEEP.SYNCS 0x989680 ;  /* 0x009896800000995d */ /* 0x002fea0003900000 */
[----:B------:R-:W1:Y:S02]  /*d580*/  @!P1 SYNCS.PHASECHK.TRANS64 P1, [R3+URZ+0x2a840], R2 ;  /* 0x02a84002030095a7 */ /* 0x000e64000802007f */
[----:B-1----:R-:W-:Y:S05]  /*d590*/  @!P1 BRA `(.L_x_83) ;  /* 0xfffffffc00f09947 */ /* 0x002fea000383ffff */
[----:B------:R-:W-:Y:S05]  /*d5a0*/  BRA `(.L_x_178) ;  /* 0xffffffcc00fc7947 */ /* 0x000fea000383ffff */
.L_x_85:
[----:B-1----:R1:W2:Y:S02]  /*d5b0*/  SYNCS.PHASECHK.TRANS64.TRYWAIT P1, [R5+URZ+0x2a840], R0 ;  /* 0x02a84000050075a7 */ /* 0x0022a4000802017f */
[----:B--2---:R-:W-:Y:S05]  /*d5c0*/  @!P1 NANOSLEEP.SYNCS 0x989680 ;  /* 0x009896800000995d */ /* 0x004fea0003900000 */
[----:B------:R-:W2:Y:S02]  /*d5d0*/  @!P1 SYNCS.PHASECHK.TRANS64 P1, [R5+URZ+0x2a840], R0 ;  /* 0x02a84000050095a7 */ /* 0x000ea4000802007f */
[----:B--2---:R-:W-:Y:S05]  /*d5e0*/  @!P1 BRA `(.L_x_85) ;  /* 0xfffffffc00f09947 */ /* 0x004fea000383ffff */
[----:B------:R-:W-:Y:S05]  /*d5f0*/  BRA `(.L_x_179) ;  /* 0xffffffd000087947 */ /* 0x000fea000383ffff */
.L_x_87:
[----:B--2---:R2:W3:Y:S02]  /*d600*/  SYNCS.PHASECHK.TRANS64.TRYWAIT P1, [R3+URZ+0x2a860], R2 ;  /* 0x02a86002030075a7 */ /* 0x0044e4000802017f */
[----:B---3--:R-:W-:Y:S05]  /*d610*/  @!P1 NANOSLEEP.SYNCS 0x989680 ;  /* 0x009896800000995d */ /* 0x008fea0003900000 */
[----:B------:R-:W3:Y:S02]  /*d620*/  @!P1 SYNCS.PHASECHK.TRANS64 P1, [R3+URZ+0x2a860], R2 ;  /* 0x02a86002030095a7 */ /* 0x000ee4000802007f */
[----:B---3--:R-:W-:Y:S05]  /*d630*/  @!P1 BRA `(.L_x_87) ;  /* 0xfffffffc00f09947 */ /* 0x008fea000383ffff */
[----:B------:R-:W-:Y:S05]  /*d640*/  BRA `(.L_x_180) ;  /* 0xffffffd000047947 */ /* 0x000fea000383ffff */
.L_x_181:
[----:B------:R-:W-:-:S00]  /*d650*/  BRA `(.L_x_181) ;  /* 0xfffffffc00fc7947 */ /* 0x000fc0000383ffff */
[----:B------:R-:W-:-:S00]  /*d660*/  NOP ;  /* 0x0000000000007918 */ /* 0x000fc00000000000 */
        /* <DEDUP_REMOVED lines=9> */
.L_x_15521:


//--------------------- .text._ZN7cutlass13device_kernelIN5flash11enable_sm90INS1_16FlashAttnFwdSm90INS1_25CollectiveMainloopFwdSm90ILi2EN4cute5tupleIJNS5_1CILi1EEES8_S8_EEENS6_IJNS7_ILi128EEENS7_ILi96EEENS7_ILi192EEEEEELi128ENS_6half_tEfNS_4arch4Sm90ELb0ELb0ELb0ELb1ELb1ELb0ELb0ELb1ELb1ELb1ELb0ELb0EEENS1_21CollectiveEpilogueFwdINS6_IJSA_SA_SB_EEES9_SE_SG_Li256ELb1ELb1ELb0ELb0EEENS1_36VarlenDynamicPersistentTileSchedulerILi128ELi96ELi256ELi128ELb0ELb1ELb1ELb0ELb1ELb1EEEEEEEEEvNT_6ParamsE --------------------------
	.section	.text._ZN7cutlass13device_kernelIN5flash11enable_sm90INS1_16FlashAttnFwdSm90INS1_25CollectiveMainloopFwdSm90ILi2EN4cute5tupleIJNS5_1CILi1EEES8_S8_EEENS6_IJNS7_ILi128EEENS7_ILi96EEENS7_ILi192EEEEEELi128ENS_6half_tEfNS_4arch4Sm90ELb0ELb0ELb0ELb1ELb1ELb0ELb0ELb1ELb1ELb1ELb0ELb0EEENS1_21CollectiveEpilogueFwdINS6_IJSA_SA_SB_EEES9_SE_SG_Li256ELb1ELb1ELb0ELb0EEENS1_36VarlenDynamicPersistentTileSchedulerILi128ELi96ELi256ELi128ELb0ELb1ELb1ELb0ELb1ELb1EEEEEEEEEvNT_6ParamsE,"ax",@progbits
	.align	128
.text._ZN7cutlass13device_kernelIN5flash11enable_sm90INS1_16FlashAttnFwdSm90INS1_25CollectiveMainloopFwdSm90ILi2EN4cute5tupleIJNS5_1CILi1EEES8_S8_EEENS6_IJNS7_ILi128EEENS7_ILi96EEENS7_ILi192EEEEEELi128ENS_6half_tEfNS_4arch4Sm90ELb0ELb0ELb0ELb1ELb1ELb0ELb0ELb1ELb1ELb1ELb0ELb0EEENS1_21CollectiveEpilogueFwdINS6_IJSA_SA_SB_EEES9_SE_SG_Li256ELb1ELb1ELb0ELb0EEENS1_36VarlenDynamicPersistentTileSchedulerILi128ELi96ELi256ELi128ELb0ELb1ELb1ELb0ELb1ELb1EEEEEEEEEvNT_6ParamsE:
        .type           _ZN7cutlass13device_kernelIN5flash11enable_sm90INS1_16FlashAttnFwdSm90INS1_25CollectiveMainloopFwdSm90ILi2EN4cute5tupleIJNS5_1CILi1EEES8_S8_EEENS6_IJNS7_ILi128EEENS7_ILi96EEENS7_ILi192EEEEEELi128ENS_6half_tEfNS_4arch4Sm90ELb0ELb0ELb0ELb1ELb1ELb0ELb0ELb1ELb1ELb1ELb0ELb0EEENS1_21CollectiveEpilogueFwdINS6_IJSA_SA_SB_EEES9_SE_SG_Li256ELb1ELb1ELb0ELb0EEENS1_36VarlenDynamicPersistentTileSchedulerILi128ELi96ELi256ELi128ELb0ELb1ELb1ELb0ELb1ELb1EEEEEEEEEvNT_6ParamsE,@function
        .size           _ZN7cutlass13device_kernelIN5flash11enable_sm90INS1_16FlashAttnFwdSm90INS1_25CollectiveMainloopFwdSm90ILi2EN4cute5tupleIJNS5_1CILi1EEES8_S8_EEENS6_IJNS7_ILi128EEENS7_ILi96EEENS7_ILi192EEEEEELi128ENS_6half_tEfNS_4arch4Sm90ELb0ELb0ELb0ELb1ELb1ELb0ELb0ELb1ELb1ELb1ELb0ELb0EEENS1_21CollectiveEpilogueFwdINS6_IJSA_SA_SB_EEES9_SE_SG_Li256ELb1ELb1ELb0ELb0EEENS1_36VarlenDynamicPersistentTileSchedulerILi128ELi96ELi256ELi128ELb0ELb1ELb1ELb0ELb1ELb1EEEEEEEEEvNT_6ParamsE,(.L_x_15522 - _ZN7cutlass13device_kernelIN5flash11enable_sm90INS1_16FlashAttnFwdSm90INS1_25CollectiveMainloopFwdSm90ILi2EN4cute5tupleIJNS5_1CILi1EEES8_S8_EEENS6_IJNS7_ILi128EEENS7_ILi96EEENS7_ILi192EEEEEELi128ENS_6half_tEfNS_4arch4Sm90ELb0ELb0ELb0ELb1ELb1ELb0ELb0ELb1ELb1ELb1ELb0ELb0EEENS1_21CollectiveEpilogueFwdINS6_IJSA_SA_SB_EEES9_SE_SG_Li256ELb1ELb1ELb0ELb0EEENS1_36VarlenDynamicPersistentTileSchedulerILi128ELi96ELi256ELi128ELb0ELb1ELb1ELb0ELb1ELb1EEEEEEEEEvNT_6ParamsE)
        .other          _ZN7cutlass13device_kernelIN5flash11enable_sm90INS1_16FlashAttnFwdSm90INS1_25CollectiveMainloopFwdSm90ILi2EN4cute5tupleIJNS5_1CILi1EEES8_S8_EEENS6_IJNS7_ILi128EEENS7_ILi96EEENS7_ILi192EEEEEELi128ENS_6half_tEfNS_4arch4Sm90ELb0ELb0ELb0ELb1ELb1ELb0ELb0ELb1ELb1ELb1ELb0ELb0EEENS1_21CollectiveEpilogueFwdINS6_IJSA_SA_SB_EEES9_SE_SG_Li256ELb1ELb1ELb0ELb0EEENS1_36VarlenDynamicPersistentTileSchedulerILi128ELi96ELi256ELi128ELb0ELb1ELb1ELb0ELb1ELb1EEEEEEEEEvNT_6ParamsE,@"STO_CUDA_ENTRY STV_DEFAULT"
_ZN7cutlass13device_kernelIN5flash11enable_sm90INS1_16FlashAttnFwdSm90INS1_25CollectiveMainloopFwdSm90ILi2EN4cute5tupleIJNS5_1CILi1EEES8_S8_EEENS6_IJNS7_ILi128EEENS7_ILi96EEENS7_ILi192EEEEEELi128ENS_6half_tEfNS_4arch4Sm90ELb0ELb0ELb0ELb1ELb1ELb0ELb0ELb1ELb1ELb1ELb0ELb0EEENS1_21CollectiveEpilogueFwdINS6_IJSA_SA_SB_EEES9_SE_SG_Li256ELb1ELb1ELb0ELb0EEENS1_36VarlenDynamicPersistentTileSchedulerILi128ELi96ELi256ELi128ELb0ELb1ELb1ELb0ELb1ELb1EEEEEEEEEvNT_6ParamsE:
        /* <DEDUP_REMOVED lines=45> */
.L_x_182:
        /* <DEDUP_REMOVED lines=22> */
.L_x_183:
        /* <DEDUP_REMOVED lines=18> */
.L_x_184:
        /* <DEDUP_REMOVED lines=22> */
.L_x_185:
        /* <DEDUP_REMOVED lines=22> */
.L_x_186:
[----:B------:R-:W-:Y:S01]  /*0810*/  ISETP.NE.AND P0, PT, R2, RZ, PT ;  /* 0x000000ff0200720c */ /* 0x000fe20003f05270 */
[----:B------:R-:W-:Y:S01]  /*0820*/  IMAD.MOV.U32 R2, RZ, RZ, 0x1 ;  /* 0x00000001ff027424 */ /* 0x000fe200078e00ff */
[----:B------:R-:W-:Y:S01]  /*0830*/  NOP ;  /* 0x0000000000007918 */ /* 0x000fe20000000000 */
[----:B------:R-:W-:-:S03]  /*0840*/  ULDC.64 UR56, c[0x0][0x208] ;  /* 0x0000820000387ab9 */ /* 0x000fc60000000a00 */
[----:B------:R-:W-:-:S05]  /*0850*/  SEL R2, R2, 0x2, !P0 ;  /* 0x0000000202027807 */ /* 0x000fca0004000000 */
[----:B------:R0:W-:Y:S02]  /*0860*/  STL [R1+0x4], R2 ;  /* 0x0000040201007387 */ /* 0x0001e40000100800 */
[----:B01234-:R-:W-:Y:S06]  /*0870*/  BAR.SYNC.DEFER_BLOCKING 0x0 ;  /* 0x0000000000007b1d */ /* 0x01ffec0000010000 */
[----:B------:R-:W-:Y:S05]  /*0880*/  @!P0 BRA `(.L_x_187) ;  /* 0x0000007400408947 */ /* 0x000fea0003800000 */
.L_x_188:
[----:B------:R-:W-:-:S08]  /*0890*/  NOP ;  /* 0x0000000000007918 */ /* 0x000fd00000000000 */
[----:B------:R-:W0:Y:S02]  /*08a0*/  USETMAXREG.TRY_ALLOC.CTAPOOL UP0, 0xe8 ;  /* 0x000000e8000079c8 */ /* 0x000e240008000600 */
[----:B0-----:R-:W-:-:S13]  /*08b0*/  PLOP3.LUT P0, PT, PT, PT, UP0, 0x80, 0x0 ;  /* 0x000000000000781c */ /* 0x001fda0003f0f008 */
[----:B------:R-:W-:Y:S05]  /*08c0*/  @!P0 BRA `(.L_x_188) ;  /* 0xfffffffc00f08947 */ /* 0x000fea000383ffff */
[----:B------:R-:W0:Y:S08]  /*08d0*/  S2UR UR5, SR_CgaCtaId ;  /* 0x00000000000579c3 */ /* 0x000e300000008800 */
[----:B------:R-:W-:Y:S06]  /*08e0*/  BAR.ARV 0x8, 0x180 ;  /* 0x0206000000007b1d */ /* 0x000fec0000002000 */
[----:B------:R-:W-:-:S02]  /*08f0*/  UMOV UR4, 0x400 ;  /* 0x0000040000047882 */ /* 0x000fc40000000000 */
[----:B------:R-:W-:Y:S01]  /*0900*/  BAR.SYNC.DEFER_BLOCKING 0x5, 0x180 ;  /* 0x0146000000007b1d */ /* 0x000fe20000010000 */
[----:B0-----:R-:W-:-:S09]  /*0910*/  ULEA UR4, UR5, UR4, 0x18 ;  /* 0x0000000405047291 */ /* 0x001fd2000f8ec03f */
[----:B------:R-:W0:Y:S01]  /*0920*/  LDS.128 R48, [UR4+0x2a8d0] ;  /* 0x02a8d004ff307984 */ /* 0x000e220008000c00 */
[----:B------:R-:W-:Y:S01]  /*0930*/  ULDC UR4, c[0x0][0xc3c] ;  /* 0x00030f0000047ab9 */ /* 0x000fe20000000800 */
[----:B------:R-:W-:Y:S06]  /*0940*/  BAR.ARV 0x4, 0x180 ;  /* 0x0106000000007b1d */ /* 0x000fec0000002000 */
[----:B0-----:R-:W-:-:S13]  /*0950*/  ISETP.GE.AND P0, PT, R51, UR4, PT ;  /* 0x0000000433007c0c */ /* 0x001fda000bf06270 */
[----:B------:R-:W-:Y:S05]  /*0960*/  @P0 EXIT ;  /* 0x000000000000094d */ /* 0x000fea0003800000 */
[----:B------:R-:W2:Y:S01]  /*0970*/  LDL.LU R10, [R1+0x4] ;  /* 0x00000400010a7983 */ /* 0x000ea20000300800 */
[----:B------:R-:W0:Y:S02]  /*0980*/  S2R R0, SR_TID.X ;  /* 0x0000000000007919 */ /* 0x000e240000002100 */
[----:B0-----:R-:W-:-:S05]  /*0990*/  VIADD R171, R0, 0xffffff80 ;  /* 0xffffff8000ab7836 */ /* 0x001fca0000000000 */
[----:B------:R-:W-:-:S04]  /*09a0*/  SHF.R.S32.HI R0, RZ, 0x1f, R171 ;  /* 0x0000001fff007819 */ /* 0x000fc800000114ab */
[----:B------:R-:W-:-:S04]  /*09b0*/  LEA.HI R3, R0, R171, RZ, 0x7 ;  /* 0x000000ab00037211 */ /* 0x000fc800078f38ff */
[----:B------:R-:W-:Y:S02]  /*09c0*/  LOP3.LUT R2, R3, 0xffffff80, RZ, 0xc0, !PT ;  /* 0xffffff8003027812 */ /* 0x000fe400078ec0ff */
[----:B------:R-:W-:-:S03]  /*09d0*/  LEA.HI R4, R0, R171, RZ, 0x5 ;  /* 0x000000ab00047211 */ /* 0x000fc600078f28ff */
[----:B------:R-:W-:Y:S01]  /*09e0*/  IMAD.IADD R163, R171, 0x1, -R2 ;  /* 0x00000001aba37824 */ /* 0x000fe200078e0a02 */
[----:B------:R-:W-:Y:S01]  /*09f0*/  LEA.HI R2, R0, R171, RZ, 0x4 ;  /* 0x000000ab00027211 */ /* 0x000fe200078f20ff */
[----:B------:R-:W-:-:S03]  /*0a00*/  IMAD.SHL.U32 R6, R4, 0x20, RZ ;  /* 0x0000002004067824 */ /* 0x000fc600078e00ff */
[----:B------:R-:W-:Y:S02]  /*0a10*/  SHF.R.S32.HI R5, RZ, 0x4, R2 ;  /* 0x00000004ff057819 */ /* 0x000fe40000011402 */
[----:B------:R-:W-:Y:S02]  /*0a20*/  SHF.R.S32.HI R8, RZ, 0x1f, R163 ;  /* 0x0000001fff087819 */ /* 0x000fe400000114a3 */
[C---:B------:R-:W-:Y:S02]  /*0a30*/  LOP3.LUT R4, R2.reuse, 0x3fffff0, RZ, 0xc0, !PT ;  /* 0x03fffff002047812 */ /* 0x040fe400078ec0ff */
[----:B------:R-:W-:Y:S02]  /*0a40*/  LEA.HI R2, R2, R5, RZ, 0x1 ;  /* 0x0000000502027211 */ /* 0x000fe400078f08ff */
[----:B------:R-:W-:Y:S02]  /*0a50*/  LEA.HI R9, R8, R163, RZ, 0x2 ;  /* 0x000000a308097211 */ /* 0x000fe400078f10ff */
[----:B------:R-:W-:-:S02]  /*0a60*/  LOP3.LUT R7, R6, 0xfffffc00, RZ, 0xc0, !PT ;  /* 0xfffffc0006077812 */ /* 0x000fc400078ec0ff */
[----:B------:R-:W-:Y:S02]  /*0a70*/  IADD3 R4, R171, -R4, RZ ;  /* 0x80000004ab047210 */ /* 0x000fe40007ffe0ff */
[----:B------:R-:W-:Y:S02]  /*0a80*/  LOP3.LUT R2, R2, 0x1ffffffe, RZ, 0xc0, !PT ;  /* 0x1ffffffe02027812 */ /* 0x000fe400078ec0ff */
[----:B------:R-:W-:Y:S01]  /*0a90*/  SHF.R.S32.HI R6, RZ, 0x2, R9 ;  /* 0x00000002ff067819 */ /* 0x000fe20000011409 */
[----:B------:R-:W-:Y:S01]  /*0aa0*/  IMAD R7, R4, 0x40, R7 ;  /* 0x0000004004077824 */ /* 0x000fe200078e0207 */
[----:B------:R-:W-:Y:S02]  /*0ab0*/  SHF.R.S32.HI R11, RZ, 0x1f, R9 ;  /* 0x0000001fff0b7819 */ /* 0x000fe40000011409 */
[----:B------:R-:W-:Y:S01]  /*0ac0*/  LEA.HI R4, R0, R171, RZ, 0x2 ;  /* 0x000000ab00047211 */ /* 0x000fe200078f10ff */
[----:B------:R-:W-:Y:S01]  /*0ad0*/  IMAD.IADD R2, R5, 0x1, -R2 ;  /* 0x0000000105027824 */ /* 0x000fe200078e0a02 */
[----:B------:R-:W-:-:S02]  /*0ae0*/  LEA.HI R11, R11, R6, RZ, 0x3 ;  /* 0x000000060b0b7211 */ /* 0x000fc400078f18ff */
[----:B------:R-:W-:Y:S02]  /*0af0*/  SHF.R.S32.HI R164, RZ, 0x7, R3 ;  /* 0x00000007ffa47819 */ /* 0x000fe40000011403 */
[----:B------:R-:W-:Y:S02]  /*0b00*/  LEA.HI R0, R0, R171, RZ, 0x3 ;  /* 0x000000ab00007211 */ /* 0x000fe400078f18ff */
[----:B------:R-:W-:Y:S01]  /*0b10*/  LOP3.LUT R4, R4, 0xfffffffc, RZ, 0xc0, !PT ;  /* 0xfffffffc04047812 */ /* 0x000fe200078ec0ff */
[----:B------:R-:W-:Y:S01]  /*0b20*/  IMAD R168, R2, 0x8, R7 ;  /* 0x0000000802a87824 */ /* 0x000fe200078e0207 */
[----:B------:R-:W-:Y:S02]  /*0b30*/  LOP3.LUT R11, R11, 0xfffffff8, RZ, 0xc0, !PT ;  /* 0xfffffff80b0b7812 */ /* 0x000fe400078ec0ff */
[----:B------:R-:W-:Y:S02]  /*0b40*/  LEA.HI R8, R8, R163, RZ, 0x5 ;  /* 0x000000a308087211 */ /* 0x000fe400078f28ff */
[----:B------:R-:W-:-:S02]  /*0b50*/  LEA.HI R3, R3, R164, RZ, 0x1 ;  /* 0x000000a403037211 */ /* 0x000fc400078f08ff */
[----:B------:R-:W-:Y:S02]  /*0b60*/  LOP3.LUT R2, R0, 0xfffffff8, RZ, 0xc0, !PT ;  /* 0xfffffff800027812 */ /* 0x000fe400078ec0ff */
[----:B------:R-:W-:Y:S01]  /*0b70*/  IADD3 R4, R171, -R4, RZ ;  /* 0x80000004ab047210 */ /* 0x000fe20007ffe0ff */
[----:B------:R-:W-:Y:S01]  /*0b80*/  IMAD.IADD R11, R6, 0x1, -R11 ;  /* 0x00000001060b7824 */ /* 0x000fe200078e0a0b */
[----:B------:R-:W-:Y:S02]  /*0b90*/  SHF.R.S32.HI R8, RZ, 0x5, R8 ;  /* 0x00000005ff087819 */ /* 0x000fe40000011408 */
[----:B------:R-:W-:Y:S01]  /*0ba0*/  LOP3.LUT R3, R3, 0x3fffffe, RZ, 0xc0, !PT ;  /* 0x03fffffe03037812 */ /* 0x000fe200078ec0ff */
[----:B------:R-:W-:Y:S01]  /*0bb0*/  IMAD.IADD R19, R171, 0x1, -R2 ;  /* 0x00000001ab137824 */ /* 0x000fe200078e0a02 */
[----:B------:R-:W-:Y:S01]  /*0bc0*/  LEA.HI R5, R4, R4, RZ, 0x1 ;  /* 0x0000000404057211 */ /* 0x000fe200078f08ff */
[----:B------:R-:W-:Y:S01]  /*0bd0*/  IMAD R8, R8, 0x10, R11 ;  /* 0x0000001008087824 */ /* 0x000fe200078e020b */
[----:B------:R-:W-:Y:S01]  /*0be0*/  LOP3.LUT R6, R9, 0x7ffffffc, RZ, 0xc0, !PT ;  /* 0x7ffffffc09067812 */ /* 0x000fe200078ec0ff */
[----:B------:R-:W-:Y:S01]  /*0bf0*/  IMAD.IADD R3, R164, 0x1, -R3 ;  /* 0x00000001a4037824 */ /* 0x000fe200078e0a03 */
[----:B------:R-:W-:Y:S01]  /*0c00*/  LOP3.LUT R5, R5, 0x1ffffffe, RZ, 0xc0, !PT ;  /* 0x1ffffffe05057812 */ /* 0x000fe200078ec0ff */
[----:B------:R-:W-:-:S02]  /*0c10*/  IMAD.SHL.U32 R2, R19, 0x8, RZ ;  /* 0x0000000813027824 */ /* 0x000fc400078e00ff */
[----:B------:R-:W-:Y:S01]  /*0c20*/  IMAD.MOV.U32 R167, RZ, RZ, -0x2 ;  /* 0xfffffffeffa77424 */ /* 0x000fe200078e00ff */
[----:B------:R-:W-:Y:S01]  /*0c30*/  LEA R165, R3, R8, 0x6 ;  /* 0x0000000803a57211 */ /* 0x000fe200078e30ff */
[----:B------:R-:W-:Y:S02]  /*0c40*/  VIADD R17, R2, 0x40 ;  /* 0x0000004002117836 */ /* 0x000fe40000000000 */
[----:B------:R-:W-:Y:S02]  /*0c50*/  IMAD.IADD R6, R163, 0x1, -R6 ;  /* 0x00000001a3067824 */ /* 0x000fe400078e0a06 */
[----:B------:R-:W-:Y:S01]  /*0c60*/  IMAD.IADD R166, R4, 0x1, -R5 ;  /* 0x0000000104a67824 */ /* 0x000fe200078e0a05 */
[----:B------:R-:W-:Y:S01]  /*0c70*/  SHF.R.S32.HI R161, RZ, 0x3, R0 ;  /* 0x00000003ffa17819 */ /* 0x000fe20000011400 */
[----:B------:R-:W-:Y:S01]  /*0c80*/  IMAD R167, R6, R167, 0x60 ;  /* 0x0000006006a77424 */ /* 0x000fe200078e02a7 */
[----:B------:R-:W-:Y:S01]  /*0c90*/  SHF.R.S32.HI R170, RZ, 0x1f, R2 ;  /* 0x0000001fffaa7819 */ /* 0x000fe20000011402 */
[----:B------:R-:W-:Y:S01]  /*0ca0*/  IMAD.MOV.U32 R162, RZ, RZ, RZ ;  /* 0x000000ffffa27224 */ /* 0x000fe200078e00ff */
[----:B------:R-:W-:Y:S01]  /*0cb0*/  SHF.R.S32.HI R169, RZ, 0x1f, R17 ;  /* 0x0000001fffa97819 */ /* 0x000fe20000011411 */
[----:B------:R-:W-:Y:S01]  /*0cc0*/  IMAD R166, R166, 0x8, R165 ;  /* 0x00000008a6a67824 */ /* 0x000fe200078e02a5 */
[----:B------:R-:W-:Y:S01]  /*0cd0*/  UMOV UR36, URZ ;  /* 0x0000003f00247c82 */ /* 0x000fe20008000000 */
[----:B------:R-:W-:Y:S01]  /*0ce0*/  UMOV UR37, URZ ;  /* 0x0000003f00257c82 */ /* 0x000fe20008000000 */
[----:B--2---:R-:W-:-:S07]  /*0cf0*/  LOP3.LUT R16, R10, 0x1, RZ, 0xfc, !PT ;  /* 0x000000010a107812 */ /* 0x004fce00078efcff */
.L_x_234:
[----:B0--34-:R-:W0:Y:S01]  /*0d00*/  LDC.64 R4, c[0x0][0xc88] ;  /* 0x00032200ff047b82 */ /* 0x019e220000000a00 */
[----:B------:R-:W-:Y:S01]  /*0d10*/  ULDC.64 UR4, c[0x0][0xa28] ;  /* 0x00028a0000047ab9 */ /* 0x000fe20000000a00 */
[----:B------:R-:W-:Y:S01]  /*0d20*/  IMAD.MOV.U32 R3, RZ, RZ, RZ ;  /* 0x000000ffff037224 */ /* 0x000fe200078e00ff */
[----:B------:R-:W-:Y:S01]  /*0d30*/  ULDC.64 UR6, c[0x0][0xa20] ;  /* 0x0002880000067ab9 */ /* 0x000fe20000000a00 */
[----:B0-----:R-:W-:-:S05]  /*0d40*/  IMAD.WIDE R4, R51, 0x4, R4 ;  /* 0x0000000433047825 */ /* 0x001fca00078e0204 */
[----:B--2---:R-:W2:Y:S01]  /*0d50*/  LDG.E R18, desc[UR56][R4.64] ;  /* 0x0000003804127981 */ /* 0x004ea2000c1e1900 */
[----:B------:R-:W-:-:S04]  /*0d60*/  ISETP.NE.U32.AND P0, PT, RZ, UR4, PT ;  /* 0x00000004ff007c0c */ /* 0x000fc8000bf05070 */
[----:B------:R-:W-:Y:S02]  /*0d70*/  ISETP.NE.AND.EX P0, PT, RZ, UR5, PT, P0 ;  /* 0x00000005ff007c0c */ /* 0x000fe4000bf05300 */
[----:B--2---:R-:W-:-:S11]  /*0d80*/  SHF.R.S32.HI R160, RZ, 0x1f, R18 ;  /* 0x0000001fffa07819 */ /* 0x004fd60000011412 */
[----:B------:R-:W-:-:S04]  /*0d90*/  @P0 LEA R6, P1, R18, UR4, 0x2 ;  /* 0x0000000412060c11 */ /* 0x000fc8000f8210ff */
[----:B------:R-:W-:Y:S01]  /*0da0*/  @P0 LEA.HI.X R7, R18, UR5, R160, 0x2, P1 ;  /* 0x0000000512070c11 */ /* 0x000fe200088f14a0 */
[----:B------:R-:W-:-:S04]  /*0db0*/  ULDC.64 UR4, c[0x0][0x418] ;  /* 0x0001060000047ab9 */ /* 0x000fc80000000a00 */
[----:B------:R0:W5:Y:S01]  /*0dc0*/  @P0 LDG.E R3, desc[UR56][R6.64] ;  /* 0x0000003806030981 */ /* 0x000162000c1e1900 */
[----:B------:R-:W-:Y:S01]  /*0dd0*/  ISETP.NE.U32.AND P0, PT, RZ, UR6, PT ;  /* 0x00000006ff007c0c */ /* 0x000fe2000bf05070 */
[----:B------:R-:W-:-:S03]  /*0de0*/  UISETP.NE.U32.AND UP0, UPT, UR4, URZ, UPT ;  /* 0x0000003f0400728c */ /* 0x000fc6000bf05070 */
[----:B------:R-:W-:Y:S01]  /*0df0*/  ISETP.NE.AND.EX P0, PT, RZ, UR7, PT, P0 ;  /* 0x00000007ff007c0c */ /* 0x000fe2000bf05300 */
[----:B------:R-:W-:Y:S01]  /*0e00*/  UISETP.NE.AND.EX UP0, UPT, UR5, URZ, UPT, UP0 ;  /* 0x0000003f0500728c */ /* 0x000fe2000bf05300 */
[----:B------:R-:W-:Y:S02]  /*0e10*/  ULDC UR4, c[0x0][0x424] ;  /* 0x0001090000047ab9 */ /* 0x000fe40000000800 */
[----:B------:R-:W-:Y:S01]  /*0e20*/  ULDC UR5, c[0x0][0x2f0] ;  /* 0x0000bc0000057ab9 */ /* 0x000fe20000000800 */
[----:B------:R-:W-:-:S04]  /*0e30*/  USEL UR4, UR4, 0x1, UP0 ;  /* 0x0000000104047887 */ /* 0x000fc80008000000 */
[----:B------:R-:W-:-:S04]  /*0e40*/  UIMAD UR4, UR4, UR5, URZ ;  /* 0x00000005040472a4 */ /* 0x000fc8000f8e023f */
[C---:B------:R-:W-:Y:S02]  /*0e50*/  @P0 LEA R4, P1, R18.reuse, UR6, 0x2 ;  /* 0x0000000612040c11 */ /* 0x040fe4000f8210ff */
[----:B------:R-:W-:Y:S02]  /*0e60*/  MOV R72, UR4 ;  /* 0x0000000400487c02 */ /* 0x000fe40008000f00 */
[----:B------:R-:W-:-:S05]  /*0e70*/  @P0 LEA.HI.X R5, R18, UR7, R160, 0x2, P1 ;  /* 0x0000000712050c11 */ /* 0x000fca00088f14a0 */
[----:B------:R0:W5:Y:S01]  /*0e80*/  @P0 LDG.E R72, desc[UR56][R4.64] ;  /* 0x0000003804480981 */ /* 0x000162000c1e1900 */
[----:B------:R-:W-:Y:S05]  /*0e90*/  @P0 BRA `(.L_x_189) ;  /* 0x0000000000240947 */ /* 0x000fea0003800000 */
[----:B------:R-:W-:Y:S02]  /*0ea0*/  ULDC.64 UR4, c[0x0][0xa08] ;  /* 0x0002820000047ab9 */ /* 0x000fe40000000a00 */
[----:B------:R-:W-:-:S04]  /*0eb0*/  ISETP.NE.U32.AND P0, PT, RZ, UR4, PT ;  /* 0x00000004ff007c0c */ /* 0x000fc8000bf05070 */
[----:B------:R-:W-:-:S13]  /*0ec0*/  ISETP.NE.AND.EX P0, PT, RZ, UR5, PT, P0 ;  /* 0x00000005ff007c0c */ /* 0x000fda000bf05300 */
[----:B------:R-:W-:Y:S05]  /*0ed0*/  @!P0 BRA `(.L_x_189) ;  /* 0x0000000000148947 */ /* 0x000fea0003800000 */
[----:B0-----:R-:W0:Y:S02]  /*0ee0*/  LDC.64 R4, c[0x0][0xa08] ;  /* 0x00028200ff047b82 */ /* 0x001e240000000a00 */
[----:B0-----:R-:W-:-:S05]  /*0ef0*/  IMAD.WIDE R4, R18, 0x4, R4 ;  /* 0x0000000412047825 */ /* 0x001fca00078e0204 */
[----:B-----5:R-:W2:Y:S04]  /*0f00*/  LDG.E R72, desc[UR56][R4.64] ;  /* 0x0000003804487981 */ /* 0x020ea8000c1e1900 */
[----:B------:R-:W2:Y:S02]  /*0f10*/  LDG.E R7, desc[UR56][R4.64+0x4] ;  /* 0x0000043804077981 */ /* 0x000ea4000c1e1900 */
[----:B--2---:R-:W-:-:S07]  /*0f20*/  IMAD.IADD R72, R7, 0x1, -R72 ;  /* 0x0000000107487824 */ /* 0x004fce00078e0a48 */
.L_x_189:
[----:B-----5:R-:W-:Y:S01]  /*0f30*/  IMAD.IADD R72, R72, 0x1, -R3 ;  /* 0x0000000148487824 */ /* 0x020fe200078e0a03 */
[----:B------:R-:W-:Y:S01]  /*0f40*/  PLOP3.LUT P0, PT, PT, PT, PT, 0x80, 0x0 ;  /* 0x000000000000781c */ /* 0x000fe20003f0f070 */
[----:B------:R-:W-:Y:S01]  /*0f50*/  IMAD.MOV.U32 R23, RZ, RZ, R49 ;  /* 0x000000ffff177224 */ /* 0x000fe200078e0031 */
[----:B------:R-:W-:Y:S01]  /*0f60*/  CS2R R20, SRZ ;  /* 0x0000000000147805 */ /* 0x000fe2000001ff00 */
[C---:B------:R-:W-:Y:S01]  /*0f70*/  VIADD R0, R72.reuse, 0x5f ;  /* 0x0000005f48007836 */ /* 0x040fe20000000000 */
[----:B------:R-:W-:Y:S01]  /*0f80*/  ISETP.GE.AND P1, PT, R72, 0x1, PT ;  /* 0x000000014800780c */ /* 0x000fe20003f26270 */
[----:B------:R-:W-:Y:S01]  /*0f90*/  IMAD.MOV.U32 R22, RZ, RZ, R50 ;  /* 0x000000ffff167224 */ /* 0x000fe200078e0032 */
[----:B------:R-:W-:Y:S01]  /*0fa0*/  CS2R R86, SRZ ;  /* 0x0000000000567805 */ /* 0x000fe2000001ff00 */
[----:B------:R-:W-:Y:S01]  /*0fb0*/  IMAD.HI R0, R0, 0x2aaaaaab, RZ ;  /* 0x2aaaaaab00007827 */ /* 0x000fe200078e02ff */
[----:B------:R-:W-:Y:S02]  /*0fc0*/  CS2R R84, SRZ ;  /* 0x0000000000547805 */ /* 0x000fe4000001ff00 */
[----:B------:R-:W-:-:S02]  /*0fd0*/  CS2R R82, SRZ ;  /* 0x0000000000527805 */ /* 0x000fc4000001ff00 */
[----:B------:R-:W-:Y:S02]  /*0fe0*/  CS2R R80, SRZ ;  /* 0x0000000000507805 */ /* 0x000fe4000001ff00 */
[----:B------:R-:W-:Y:S02]  /*0ff0*/  CS2R R78, SRZ ;  /* 0x00000000004e7805 */ /* 0x000fe4000001ff00 */
[----:B------:R-:W-:Y:S02]  /*1000*/  SHF.R.U32.HI R3, RZ, 0x1f, R0 ;  /* 0x0000001fff037819 */ /* 0x000fe40000011600 */
[----:B------:R-:W-:Y:S02]  /*1010*/  CS2R R76, SRZ ;  /* 0x00000000004c7805 */ /* 0x000fe4000001ff00 */
[----:B------:R-:W-:Y:S02]  /*1020*/  CS2R R74, SRZ ;  /* 0x00000000004a7805 */ /* 0x000fe4000001ff00 */
[----:B------:R-:W-:-:S02]  /*1030*/  MOV R73, RZ ;  /* 0x000000ff00497202 */ /* 0x000fc40000000f00 */
[----:B------:R-:W-:Y:S02]  /*1040*/  CS2R R32, SRZ ;  /* 0x0000000000207805 */ /* 0x000fe4000001ff00 */
[----:B------:R-:W-:Y:S02]  /*1050*/  LEA.HI.SX32 R88, R0, R3, 0x1c ;  /* 0x0000000300587211 */ /* 0x000fe400078fe2ff */
        /* <DEDUP_REMOVED lines=9> */
[----:B------:R-:W-:Y:S01]  /*10f0*/  CS2R R52, SRZ ;  /* 0x0000000000347805 */ /* 0x000fe2000001ff00 */
[----:B------:R-:W-:Y:S01]  /*1100*/  IMAD.MOV.U32 R3, RZ, RZ, RZ ;  /* 0x000000ffff037224 */ /* 0x000fe200078e00ff */
        /* <DEDUP_REMOVED lines=8> */
[----:B------:R-:W-:Y:S01]  /*1190*/  CS2R R92, SRZ ;  /* 0x00000000005c7805 */ /* 0x000fe2000001ff00 */
[----:B------:R-:W-:Y:S01]  /*11a0*/  IMAD.MOV.U32 R89, RZ, RZ, RZ ;  /* 0x000000ffff597224 */ /* 0x000fe200078e00ff */
[----:B------:R-:W-:Y:S02]  /*11b0*/  CS2R R94, SRZ ;  /* 0x00000000005e7805 */ /* 0x000fe4000001ff00 */
[----:B0-----:R-:W-:Y:S01]  /*11c0*/  CS2R R6, SRZ ;  /* 0x0000000000067805 */ /* 0x001fe2000001ff00 */
[----:B------:R-:W-:Y:S02]  /*11d0*/  IMAD.MOV.U32 R8, RZ, RZ, RZ ;  /* 0x000000ffff087224 */ /* 0x000fe400078e00ff */
[----:B------:R-:W-:Y:S02]  /*11e0*/  IMAD.MOV.U32 R10, RZ, RZ, RZ ;  /* 0x000000ffff0a7224 */ /* 0x000fe400078e00ff */
[----:B------:R-:W-:Y:S01]  /*11f0*/  IMAD.MOV.U32 R12, RZ, RZ, RZ ;  /* 0x000000ffff0c7224 */ /* 0x000fe200078e00ff */
[----:B------:R-:W-:Y:S06]  /*1200*/  @!P1 BRA `(.L_x_190) ;  /* 0x0000004800f49947 */ /* 0x000fec0003800000 */
[----:B------:R-:W0:Y:S01]  /*1210*/  SHFL.IDX PT, R0, R164, RZ, 0x1f ;  /* 0x00001fffa4007589 */ /* 0x000e2200000e0000 */
[----:B------:R-:W1:Y:S01]  /*1220*/  S2UR UR39, SR_CgaCtaId ;  /* 0x00000000002779c3 */ /* 0x000e620000008800 */
[----:B------:R-:W-:Y:S01]  /*1230*/  UMOV UR6, 0x400 ;  /* 0x0000040000067882 */ /* 0x000fe20000000000 */
[----:B0-----:R-:W-:Y:S01]  /*1240*/  R2UR UR4, R0 ;  /* 0x00000000000472ca */ /* 0x001fe200000e0000 */
[----:B-1----:R-:W-:-:S04]  /*1250*/  ULEA UR38, UR39, UR6, 0x18 ;  /* 0x0000000627267291 */ /* 0x002fc8000f8ec03f */
[----:B------:R-:W-:-:S04]  /*1260*/  UIADD3 UR6, UR38, 0xc400, URZ ;  /* 0x0000c40026067890 */ /* 0x000fc8000fffe03f */
[----:B------:R-:W-:-:S04]  /*1270*/  ULOP3.LUT UP0, URZ, UR6, 0x1bf, URZ, 0xc0, !UPT ;  /* 0x000001bf063f7892 */ /* 0x000fc8000f80c03f */
[----:B------:R-:W-:Y:S02]  /*1280*/  ULEA.HI UR5, UR4, UR4, URZ, 0x1 ;  /* 0x0000000404057291 */ /* 0x000fe4000f8f083f */
[----:B------:R-:W-:Y:S02]  /*1290*/  PLOP3.LUT P0, PT, PT, PT, UP0, 0x80, 0x0 ;  /* 0x000000000000781c */ /* 0x000fe40003f0f008 */
[----:B------:R-:W-:-:S04]  /*12a0*/  ULOP3.LUT UR5, UR5, 0x1e, URZ, 0xc0, !UPT ;  /* 0x0000001e05057892 */ /* 0x000fc8000f8ec03f */
[----:B------:R-:W-:-:S04]  /*12b0*/  UIADD3 UR5, UR4, -UR5, URZ ;  /* 0x8000000504057290 */ /* 0x000fc8000fffe03f */
[----:B------:R-:W-:-:S04]  /*12c0*/  ULEA UR5, UR5, UR6, 0xd ;  /* 0x0000000605057291 */ /* 0x000fc8000f8e683f */
[----:B------:R-:W-:-:S04]  /*12d0*/  USHF.R.U32.HI UR5, URZ, 0x4, UR5 ;  /* 0x000000043f057899 */ /* 0x000fc80008011605 */
[----:B------:R-:W-:Y:S01]  /*12e0*/  ULOP3.LUT UR52, UR5, 0x3fff, URZ, 0xc0, !UPT ;  /* 0x00003fff05347892 */ /* 0x000fe2000f8ec03f */
[----:B------:R-:W-:Y:S11]  /*12f0*/  @!P0 BRA `(.L_x_191) ;  /* 0x0000000000408947 */ /* 0x000ff60003800000 */
[----:B------:R-:W-:Y:S01]  /*1300*/  MOV R0, 0x0 ;  /* 0x0000000000007802 */ /* 0x000fe20000000f00 */
[----:B------:R-:W-:Y:S01]  /*1310*/  ULDC.64 UR4, c[0x4][0xf0] ;  /* 0x01003c0000047ab9 */ /* 0x000fe20000000a00 */
[----:B------:R-:W-:Y:S01]  /*1320*/  ULDC.64 UR6, c[0x4][0x38] ;  /* 0x01000e0000067ab9 */ /* 0x000fe20000000a00 */
[----:B------:R-:W-:Y:S01]  /*1330*/  MOV R4, UR4 ;  /* 0x0000000400047c02 */ /* 0x000fe20008000f00 */
[----:B------:R0:W1:Y:S01]  /*1340*/  LDC.64 R14, c[0x4][R0] ;  /* 0x01000000000e7b82 */ /* 0x0000620000000a00 */
[----:B------:R-:W-:Y:S01]  /*1350*/  IMAD.U32 R5, RZ, RZ, UR5 ;  /* 0x00000005ff057e24 */ /* 0x000fe2000f8e00ff */
[----:B------:R-:W-:Y:S01]  /*1360*/  ULDC.64 UR4, c[0x4][0xf8] ;  /* 0x01003e0000047ab9 */ /* 0x000fe20000000a00 */
[----:B------:R-:W-:Y:S01]  /*1370*/  IMAD.U32 R10, RZ, RZ, UR6 ;  /* 0x00000006ff0a7e24 */ /* 0x000fe2000f8e00ff */
[----:B------:R-:W-:Y:S01]  /*1380*/  MOV R8, 0x70 ;  /* 0x0000007000087802 */ /* 0x000fe20000000f00 */
[----:B------:R-:W-:Y:S02]  /*1390*/  IMAD.U32 R6, RZ, RZ, UR4 ;  /* 0x00000004ff067e24 */ /* 0x000fe4000f8e00ff */
[----:B------:R-:W-:-:S02]  /*13a0*/  IMAD.U32 R7, RZ, RZ, UR5 ;  /* 0x00000005ff077e24 */ /* 0x000fc4000f8e00ff */
[----:B------:R-:W-:Y:S02]  /*13b0*/  IMAD.U32 R11, RZ, RZ, UR7 ;  /* 0x00000007ff0b7e24 */ /* 0x000fe4000f8e00ff */
[----:B------:R-:W-:Y:S02]  /*13c0*/  IMAD.MOV.U32 R12, RZ, RZ, 0x1 ;  /* 0x00000001ff0c7424 */ /* 0x000fe400078e00ff */
[----:B0-----:R-:W-:-:S07]  /*13d0*/  IMAD.MOV.U32 R13, RZ, RZ, RZ ;  /* 0x000000ffff0d7224 */ /* 0x001fce00078e00ff */
[----:B------:R-:W-:-:S07]  /*13e0*/  LEPC R20, `(.L_x_191) ;  /* 0x000000001014794e */ /* 0x000fce0000000000 */
[----:B-1----:R-:W-:Y:S05]  /*13f0*/  CALL.ABS.NOINC R14 ;  /* 0x000000000e007343 */ /* 0x002fea0003c00000 */
.L_x_191:
[----:B------:R-:W-:Y:S02]  /*1400*/  LEA.HI R0, R162, R162, RZ, 0x1 ;  /* 0x000000a2a2007211 */ /* 0x000fe400078f08ff */
[----:B------:R-:W-:Y:S02]  /*1410*/  ISETP.NE.AND P0, PT, R16, 0x3, PT ;  /* 0x000000031000780c */ /* 0x000fe40003f05270 */
[----:B------:R-:W-:-:S05]  /*1420*/  LOP3.LUT R3, R0, 0xfffffffe, RZ, 0xc0, !PT ;  /* 0xfffffffe00037812 */ /* 0x000fca00078ec0ff */
[----:B------:R-:W-:-:S05]  /*1430*/  IMAD.IADD R0, R162, 0x1, -R3 ;  /* 0x00000001a2007824 */ /* 0x000fca00078e0a03 */
[----:B------:R-:W-:-:S04]  /*1440*/  SHF.L.U32 R0, R0, 0x1f, RZ ;  /* 0x0000001f00007819 */ /* 0x000fc800000006ff */
[----:B------:R-:W0:Y:S02]  /*1450*/  SYNCS.PHASECHK.TRANS64.TRYWAIT P1, [UR38+0x2a800], R0 ;  /* 0x02a80000ff0075a7 */ /* 0x000e240008020166 */
[----:B0-----:R-:W-:Y:S05]  /*1460*/  @!P1 BRA `(.L_x_192) ;  /* 0x000000bc003c9947 */ /* 0x001fea0003800000 */
.L_x_321:
[----:B------:R-:W-:Y:S05]  /*1470*/  @!P0 BRA `(.L_x_193) ;  /* 0x0000000000048947 */ /* 0x000fea0003800000 */
[----:B------:R-:W-:Y:S01]  /*1480*/  BPT.TRAP 0x1 ;  /* 0x000000040000795c */ /* 0x000fe20000300000 */
.L_x_193:
[----:B------:R-:W-:Y:S02]  /*1490*/  IMAD.U32 R4, RZ, RZ, UR37 ;  /* 0x00000025ff047e24 */ /* 0x000fe4000f8e00ff */
[----:B0-----:R-:W-:-:S03]  /*14a0*/  IMAD.U32 R3, RZ, RZ, UR36 ;  /* 0x00000024ff037e24 */ /* 0x001fc6000f8e00ff */
[----:B------:R-:W-:Y:S02]  /*14b0*/  LEA R4, R4, UR38, 0x3 ;  /* 0x0000002604047c11 */ /* 0x000fe4000f8e18ff */
[----:B------:R-:W-:-:S04]  /*14c0*/  SHF.L.U32 R3, R3, 0x1f, RZ ;  /* 0x0000001f03037819 */ /* 0x000fc800000006ff */
[----:B------:R0:W1:Y:S01]  /*14d0*/  SYNCS.PHASECHK.TRANS64.TRYWAIT P1, [R4+URZ+0x2a830], R3 ;  /* 0x02a83003040075a7 */ /* 0x000062000802017f */
[----:B------:R-:W-:Y:S05]  /*14e0*/  @!P0 BRA `(.L_x_194) ;  /* 0x0000000000048947 */ /* 0x000fea0003800000 */
[----:B------:R-:W-:Y:S01]  /*14f0*/  BPT.TRAP 0x1 ;  /* 0x000000040000795c */ /* 0x000fe20000300000 */
.L_x_194:
[----:B------:R-:W-:Y:S01]  /*1500*/  MOV R87, RZ ;  /* 0x000000ff00577202 */ /* 0x000fe20000000f00 */
[----:B-1----:R-:W-:Y:S06]  /*1510*/  @P1 BRA `(.L_x_195) ;  /* 0x0000000000081947 */ /* 0x002fec0003800000 */
[----:B------:R-:W1:Y:S02]  /*1520*/  SYNCS.PHASECHK.TRANS64.TRYWAIT P1, [R4+URZ+0x2a830], R3 ;  /* 0x02a83003040075a7 */ /* 0x000e64000802017f */
[----:B-1----:R-:W-:Y:S05]  /*1530*/  @!P1 BRA `(.L_x_196) ;  /* 0x000000bc00209947 */ /* 0x002fea0003800000 */
.L_x_195:
        /* <DEDUP_REMOVED lines=8> */
[----:B------:R-:W-:Y:S01]  /*15c0*/  UMOV UR5, 0x40000040 ;  /* 0x4000004000057882 */ /* 0x000fe20000000000 */
[----:B------:R-:W-:Y:S02]  /*15d0*/  UMOV UR7, 0x40000040 ;  /* 0x4000004000077882 */ /* 0x000fe40000000000 */
[----:B------:R-:W-:Y:S02]  /*15e0*/  ULOP3.LUT UR38, UR4, 0x10000, URZ, 0xfc, !UPT ;  /* 0x0001000004267892 */ /* 0x000fe4000f8efc3f */
[----:B------:R-:W-:Y:S02]  /*15f0*/  UIADD3 UR4, UR52, 0x2, URZ ;  /* 0x0000000234047890 */ /* 0x000fe4000fffe03f */
[----:B------:R-:W-:Y:S02]  /*1600*/  UIMAD UR54, UR37, 0x900, UR38 ;  /* 0x00000900253678a4 */ /* 0x000fe4000f8e0226 */
[----:B------:R-:W-:-:S02]  /*1610*/  UIADD3 UR8, UR52, 0x4, URZ ;  /* 0x0000000434087890 */ /* 0x000fc4000fffe03f */
[----:B------:R-:W-:Y:S02]  /*1620*/  UIADD3 UR6, UR54, 0x2, URZ ;  /* 0x0000000236067890 */ /* 0x000fe4000fffe03f */
[----:B------:R-:W-:Y:S01]  /*1630*/  UIADD3 UR10, UR54, 0x4, URZ ;  /* 0x00000004360a7890 */ /* 0x000fe2000fffe03f */
[----:B------:R-:W-:Y:S02]  /*1640*/  UMOV UR9, 0x40000040 ;  /* 0x4000004000097882 */ /* 0x000fe40000000000 */
        /* <DEDUP_REMOVED lines=74> */
.L_x_197:
[----:B01----:R-:W-:Y:S01]  /*1af0*/  IMAD.IADD R3, R167, 0x1, R72 ;  /* 0x00000001a7037824 */ /* 0x003fe200078e0248 */
[----:B------:R-:W-:Y:S01]  /*1b00*/  ULDC UR6, c[0x0][0x988] ;  /* 0x0002620000067ab9 */ /* 0x000fe20000000800 */
[----:B------:R-:W-:Y:S01]  /*1b10*/  P2R R14, PR, RZ, 0x1 ;  /* 0x00000001ff0e7803 */ /* 0x000fe20000000000 */
[----:B------:R-:W-:Y:S02]  /*1b20*/  IMAD.MOV.U32 R86, RZ, RZ, R87 ;  /* 0x000000ffff567224 */ /* 0x000fe400078e0057 */
        /* <DEDUP_REMOVED lines=44> */
[----:B------:R-:W-:Y:S01]  /*1df0*/  FSEL R79, R44, -INF , P2 ;  /* 0xff8000002c4f7808 */ /* 0x000fe20001000000 */
[----:B------:R-:W-:Y:S01]  /*1e00*/  IMAD.MOV.U32 R44, RZ, RZ, R87 ;  /* 0x000000ffff2c7224 */ /* 0x000fe200078e0057 */
[----:B------:R-:W-:Y:S02]  /*1e10*/  FMNMX.FTZ R0, R77, R0, !PT ;  /* 0x000000004d007209 */ /* 0x000fe40007810000 */
[----:B------:R-:W-:Y:S02]  /*1e20*/  FSEL R21, R38, -INF , P6 ;  /* 0xff80000026157808 */ /* 0x000fe40003000000 */
        /* <DEDUP_REMOVED lines=66> */
[----:B------:R-:W-:-:S13]  /*2250*/  R2UR UR6, R4 ;  /* 0x00000000040672ca */ /* 0x000fda00000e0000 */
        /* <DEDUP_REMOVED lines=68> */
[----:B------:R-:W-:Y:S02]  /*26a0*/  FMNMX.FTZ R6, R63, R6, !PT ;  /* 0x000000063f067209 */ /* 0x000fe40007810000 */
[----:B--2---:R-:W-:Y:S02]  /*26b0*/  MOV R37, R87 ;  /* 0x0000005700257202 */ /* 0x004fe40000000f00 */
        /* <DEDUP_REMOVED lines=11> */
[----:B------:R3:W-:Y:S01]  /*2770*/  MUFU.EX2 R148, R85 ;  /* 0x0000005500947308 */ /* 0x0007e20000000800 */
[----:B--2---:R-:W-:-:S07]  /*2780*/  FMNMX.FTZ R8, R6, R5, !PT ;  /* 0x0000000506087209 */ /* 0x004fce0007810000 */
[----:B------:R-:W-:Y:S01]  /*2790*/  MUFU.EX2 R89, R89 ;  /* 0x0000005900597308 */ /* 0x000fe20000000800 */
[----:B---3--:R-:W-:Y:S01]  /*27a0*/  MOV R85, R87 ;  /* 0x0000005700557202 */ /* 0x008fe20000000f00 */
[----:B------:R-:W2:Y:S06]  /*27b0*/  SHFL.BFLY PT, R5, R8, 0x1, 0x1f ;  /* 0x0c201f0008057f89 */ /* 0x000eac00000e0000 */
[----:B------:R-:W-:Y:S08]  /*27c0*/  MUFU.EX2 R150, R91 ;  /* 0x0000005b00967308 */ /* 0x000ff00000000800 */
[----:B------:R-:W-:Y:S08]  /*27d0*/  MUFU.EX2 R93, R93 ;  /* 0x0000005d005d7308 */ /* 0x000ff00000000800 */
[----:B------:R-:W-:Y:S01]  /*27e0*/  MUFU.EX2 R152, R95 ;  /* 0x0000005f00987308 */ /* 0x000fe20000000800 */
[----:B--2---:R-:W-:-:S04]  /*27f0*/  FMNMX.FTZ R5, R8, R5, !PT ;  /* 0x0000000508057209 */ /* 0x004fc80007810000 */
[C---:B------:R-:W-:Y:S01]  /*2800*/  FSETP.NEU.FTZ.AND P1, PT, R5.reuse, -INF , PT ;  /* 0xff8000000500780b */ /* 0x040fe20003f3d000 */
[-C--:B------:R-:W-:Y:S02]  /*2810*/  FMUL.FTZ R6, R5, R0.reuse ;  /* 0x0000000005067220 */ /* 0x080fe40000410000 */
[----:B------:R-:W-:Y:S03]  /*2820*/  MUFU.EX2 R97, R97 ;  /* 0x0000006100617308 */ /* 0x000fe60000000800 */
[----:B------:R-:W-:Y:S02]  /*2830*/  FSEL R6, R6, RZ, P1 ;  /* 0x000000ff06067208 */ /* 0x000fe40000800000 */
[----:B------:R-:W-:Y:S01]  /*2840*/  ISETP.GE.AND P1, PT, R72, 0x61, PT ;  /* 0x000000614800780c */ /* 0x000fe20003f26270 */
[----:B------:R-:W-:Y:S02]  /*2850*/  IMAD.MOV.U32 R72, RZ, RZ, R87 ;  /* 0x000000ffff487224 */ /* 0x000fe400078e0057 */
        /* <DEDUP_REMOVED lines=30> */
[----:B0-----:R-:W-:-:S02]  /*2a40*/  F2FP.F16.F32.PACK_AB R138, R29, R138 ;  /* 0x0000008a1d8a723e */ /* 0x001fc400000000ff */
[----:B------:R0:W1:Y:S01]  /*2a50*/  MUFU.EX2 R10, R31 ;  /* 0x0000001f000a7308 */ /* 0x0000620000000800 */
[----:B------:R-:W-:Y:S01]  /*2a60*/  FADD.FTZ R27, R29, R30 ;  /* 0x0000001e1d1b7221 */ /* 0x000fe20000010000 */
[----:B--2---:R-:W-:Y:S01]  /*2a70*/  FADD.FTZ R30, R7, R8 ;  /* 0x00000008071e7221 */ /* 0x004fe20000010000 */
[----:B------:R-:W-:Y:S02]  /*2a80*/  F2FP.F16.F32.PACK_AB R137, R8, R7 ;  /* 0x000000070889723e */ /* 0x000fe400000000ff */
[----:B------:R-:W-:Y:S01]  /*2a90*/  FADD.FTZ R32, R140, R27 ;  /* 0x0000001b8c207221 */ /* 0x000fe20000010000 */
[C---:B------:R-:W-:Y:S02]  /*2aa0*/  F2FP.F16.F32.PACK_AB R140, R33.reuse, R140 ;  /* 0x0000008c218c723e */ /* 0x040fe400000000ff */
[----:B------:R-:W2:Y:S01]  /*2ab0*/  MUFU.EX2 R13, R13 ;  /* 0x0000000d000d7308 */ /* 0x000ea20000000800 */
[----:B------:R-:W-:Y:S01]  /*2ac0*/  FADD.FTZ R32, R33, R32 ;  /* 0x0000002021207221 */ /* 0x000fe20000010000 */
[----:B---3--:R-:W-:Y:S01]  /*2ad0*/  FADD.FTZ R27, R9, R30 ;  /* 0x0000001e091b7221 */ /* 0x008fe20000010000 */
[----:B------:R-:W-:Y:S01]  /*2ae0*/  F2FP.F16.F32.PACK_AB R136, R103, R136 ;  /* 0x000000886788723e */ /* 0x000fe200000000ff */
[----:B------:R-:W-:-:S02]  /*2af0*/  IMAD.MOV.U32 R33, RZ, RZ, R87 ;  /* 0x000000ffff217224 */ /* 0x000fc400078e0057 */
[----:B0-----:R-:W-:Y:S01]  /*2b00*/  FADD.FTZ R31, R73, R32 ;  /* 0x00000020491f7221 */ /* 0x001fe20000010000 */
[----:B------:R-:W-:Y:S01]  /*2b10*/  MOV R61, R87 ;  /* 0x00000057003d7202 */ /* 0x000fe20000000f00 */
[----:B------:R0:W3:Y:S01]  /*2b20*/  MUFU.EX2 R14, R35 ;  /* 0x00000023000e7308 */ /* 0x0000e20000000800 */
[----:B-1----:R-:W-:Y:S01]  /*2b30*/  FADD.FTZ R32, R10, R27 ;  /* 0x0000001b0a207221 */ /* 0x002fe20000010000 */
[C---:B------:R-:W-:Y:S01]  /*2b40*/  FADD.FTZ R34, R142.reuse, R31 ;  /* 0x0000001f8e227221 */ /* 0x040fe20000010000 */
[----:B------:R-:W-:Y:S02]  /*2b50*/  F2FP.F16.F32.PACK_AB R142, R142, R73 ;  /* 0x000000498e8e723e */ /* 0x000fe400000000ff */
[----:B------:R-:W-:Y:S01]  /*2b60*/  F2FP.F16.F32.PACK_AB R139, R10, R9 ;  /* 0x000000090a8b723e */ /* 0x000fe200000000ff */
[----:B------:R-:W-:Y:S01]  /*2b70*/  FADD.FTZ R31, R75, R34 ;  /* 0x000000224b1f7221 */ /* 0x000fe20000010000 */
[----:B------:R-:W-:Y:S01]  /*2b80*/  IMAD.MOV.U32 R9, RZ, RZ, 0x3f800000 ;  /* 0x3f800000ff097424 */ /* 0x000fe200078e00ff */
[----:B------:R-:W1:Y:S01]  /*2b90*/  MUFU.EX2 R21, R21 ;  /* 0x0000001500157308 */ /* 0x000e620000000800 */
[----:B--2---:R-:W-:Y:S01]  /*2ba0*/  FADD.FTZ R27, R13, R32 ;  /* 0x000000200d1b7221 */ /* 0x004fe20000010000 */
[C---:B------:R-:W-:Y:S01]  /*2bb0*/  FADD.FTZ R34, R144.reuse, R31 ;  /* 0x0000001f90227221 */ /* 0x040fe20000010000 */
[----:B------:R-:W-:Y:S01]  /*2bc0*/  F2FP.F16.F32.PACK_AB R144, R144, R75 ;  /* 0x0000004b9090723e */ /* 0x000fe200000000ff */
[--C-:B------:R-:W-:Y:S01]  /*2bd0*/  IMAD.MOV.U32 R75, RZ, RZ, R87.reuse ;  /* 0x000000ffff4b7224 */ /* 0x100fe200078e0057 */
[----:B------:R-:W-:Y:S01]  /*2be0*/  MOV R73, R87 ;  /* 0x0000005700497202 */ /* 0x000fe20000000f00 */
[----:B------:R-:W-:Y:S01]  /*2bf0*/  FADD.FTZ R31, R79, R34 ;  /* 0x000000224f1f7221 */ /* 0x000fe20000010000 */
[----:B0-----:R-:W-:Y:S01]  /*2c00*/  IMAD.MOV.U32 R35, RZ, RZ, R87 ;  /* 0x000000ffff237224 */ /* 0x001fe200078e0057 */
[----:B------:R0:W2:Y:S01]  /*2c10*/  MUFU.EX2 R20, R39 ;  /* 0x0000002700147308 */ /* 0x0000a20000000800 */
[----:B---3--:R-:W-:Y:S01]  /*2c20*/  FADD.FTZ R32, R14, R27 ;  /* 0x0000001b0e207221 */ /* 0x008fe20000010000 */
[C---:B------:R-:W-:Y:S01]  /*2c30*/  FADD.FTZ R34, R146.reuse, R31 ;  /* 0x0000001f92227221 */ /* 0x040fe20000010000 */
[----:B------:R-:W-:-:S02]  /*2c40*/  F2FP.F16.F32.PACK_AB R146, R146, R79 ;  /* 0x0000004f9292723e */ /* 0x000fc400000000ff */
[----:B------:R-:W-:Y:S01]  /*2c50*/  F2FP.F16.F32.PACK_AB R141, R14, R13 ;  /* 0x0000000d0e8d723e */ /* 0x000fe200000000ff */
[----:B------:R-:W-:Y:S01]  /*2c60*/  FADD.FTZ R31, R83, R34 ;  /* 0x00000022531f7221 */ /* 0x000fe20000010000 */
[----:B------:R-:W-:Y:S01]  /*2c70*/  MOV R79, R87 ;  /* 0x00000057004f7202 */ /* 0x000fe20000000f00 */
[----:B------:R-:W3:Y:S01]  /*2c80*/  MUFU.EX2 R41, R41 ;  /* 0x0000002900297308 */ /* 0x000ee20000000800 */
[----:B-1----:R-:W-:Y:S01]  /*2c90*/  FADD.FTZ R27, R21, R32 ;  /* 0x00000020151b7221 */ /* 0x002fe20000010000 */
[C---:B------:R-:W-:Y:S01]  /*2ca0*/  FADD.FTZ R34, R148.reuse, R31 ;  /* 0x0000001f94227221 */ /* 0x040fe20000010000 */
[----:B------:R-:W-:Y:S01]  /*2cb0*/  F2FP.F16.F32.PACK_AB R148, R148, R83 ;  /* 0x000000539494723e */ /* 0x000fe200000000ff */
[--C-:B------:R-:W-:Y:S02]  /*2cc0*/  IMAD.MOV.U32 R83, RZ, RZ, R87.reuse ;  /* 0x000000ffff537224 */ /* 0x100fe400078e0057 */
[----:B------:R-:W-:Y:S01]  /*2cd0*/  FADD.FTZ R31, R89, R34 ;  /* 0x00000022591f7221 */ /* 0x000fe20000010000 */
[----:B0-----:R-:W-:Y:S01]  /*2ce0*/  IMAD.MOV.U32 R39, RZ, RZ, R87 ;  /* 0x000000ffff277224 */ /* 0x001fe200078e0057 */
[----:B------:R0:W1:Y:S01]  /*2cf0*/  MUFU.EX2 R24, R43 ;  /* 0x0000002b00187308 */ /* 0x0000620000000800 */
[----:B--2---:R-:W-:Y:S01]  /*2d00*/  FADD.FTZ R32, R20, R27 ;  /* 0x0000001b14207221 */ /* 0x004fe20000010000 */
[C---:B------:R-:W-:Y:S01]  /*2d10*/  FADD.FTZ R36, R150.reuse, R31 ;  /* 0x0000001f96247221 */ /* 0x040fe20000010000 */
[----:B------:R-:W-:-:S02]  /*2d20*/  F2FP.F16.F32.PACK_AB R150, R150, R89 ;  /* 0x000000599696723e */ /* 0x000fc400000000ff */
[----:B------:R-:W-:Y:S01]  /*2d30*/  F2FP.F16.F32.PACK_AB R143, R20, R21 ;  /* 0x00000015148f723e */ /* 0x000fe200000000ff */
[----:B------:R-:W-:Y:S02]  /*2d40*/  FADD.FTZ R31, R93, R36 ;  /* 0x000000245d1f7221 */ /* 0x000fe40000010000 */
[----:B------:R-:W2:Y:S01]  /*2d50*/  MUFU.EX2 R45, R45 ;  /* 0x0000002d002d7308 */ /* 0x000ea20000000800 */
[----:B---3--:R-:W-:Y:S01]  /*2d60*/  FADD.FTZ R27, R41, R32 ;  /* 0x00000020291b7221 */ /* 0x008fe20000010000 */
[----:B0-----:R-:W-:-:S06]  /*2d70*/  MOV R43, R87 ;  /* 0x00000057002b7202 */ /* 0x001fcc0000000f00 */
        /* <DEDUP_REMOVED lines=11> */
[--C-:B------:R-:W-:Y:S02]  /*2e30*/  IMAD.MOV.U32 R45, RZ, RZ, R87.reuse ;  /* 0x000000ffff2d7224 */ /* 0x100fe400078e0057 */
[----:B------:R-:W-:-:S03]  /*2e40*/  IMAD.MOV.U32 R26, RZ, RZ, R87 ;  /* 0x000000ffff1a7224 */ /* 0x000fc600078e0057 */
[----:B------:R-:W3:Y:S01]  /*2e50*/  MUFU.EX2 R53, R53 ;  /* 0x0000003500357308 */ /* 0x000ee20000000800 */
[----:B-1----:R-:W-:Y:S01]  /*2e60*/  FADD.FTZ R27, R49, R34 ;  /* 0x00000022311b7221 */ /* 0x002fe20000010000 */
[C---:B------:R-:W-:Y:S01]  /*2e70*/  FADD.FTZ R34, R152.reuse, R31 ;  /* 0x0000001f98227221 */ /* 0x040fe20000010000 */
[----:B------:R-:W-:Y:S01]  /*2e80*/  F2FP.F16.F32.PACK_AB R152, R152, R93 ;  /* 0x0000005d9898723e */ /* 0x000fe200000000ff */
[----:B0-----:R-:W-:Y:S01]  /*2e90*/  IMAD.MOV.U32 R51, RZ, RZ, R87 ;  /* 0x000000ffff337224 */ /* 0x001fe200078e0057 */
[----:B------:R-:W-:Y:S01]  /*2ea0*/  MOV R31, R87 ;  /* 0x00000057001f7202 */ /* 0x000fe20000000f00 */
[----:B------:R-:W-:Y:S02]  /*2eb0*/  FADD.FTZ R29, R97, R34 ;  /* 0x00000022611d7221 */ /* 0x000fe40000010000 */
[----:B------:R0:W1:Y:S01]  /*2ec0*/  MUFU.EX2 R30, R55 ;  /* 0x00000037001e7308 */ /* 0x0000620000000800 */
[----:B--2---:R-:W-:Y:S01]  /*2ed0*/  FADD.FTZ R6, R28, R27 ;  /* 0x0000001b1c067221 */ /* 0x004fe20000010000 */
[----:B------:R-:W-:Y:S01]  /*2ee0*/  FADD.FTZ R36, R154, R29 ;  /* 0x0000001d9a247221 */ /* 0x000fe20000010000 */
[----:B------:R-:W-:Y:S01]  /*2ef0*/  F2FP.F16.F32.PACK_AB R149, R28, R49 ;  /* 0x000000311c95723e */ /* 0x000fe200000000ff */
[----:B------:R-:W-:Y:S01]  /*2f00*/  IMAD.MOV.U32 R28, RZ, RZ, R87 ;  /* 0x000000ffff1c7224 */ /* 0x000fe200078e0057 */
[----:B------:R-:W-:-:S02]  /*2f10*/  F2FP.F16.F32.PACK_AB R154, R154, R97 ;  /* 0x000000619a9a723e */ /* 0x000fc400000000ff */
[-C--:B------:R-:W-:Y:S01]  /*2f20*/  MOV R49, R87.reuse ;  /* 0x0000005700317202 */ /* 0x080fe20000000f00 */
[----:B------:R-:W2:Y:S01]  /*2f30*/  MUFU.EX2 R57, R57 ;  /* 0x0000003900397308 */ /* 0x000ea20000000800 */
[----:B---3--:R-:W-:Y:S01]  /*2f40*/  FADD.FTZ R27, R53, R6 ;  /* 0x00000006351b7221 */ /* 0x008fe20000010000 */
[----:B0-----:R-:W-:-:S06]  /*2f50*/  MOV R55, R87 ;  /* 0x0000005700377202 */ /* 0x001fcc0000000f00 */
[----:B------:R-:W0:Y:S01]  /*2f60*/  MUFU.EX2 R99, R99 ;  /* 0x0000006300637308 */ /* 0x000e220000000800 */
[C---:B-1----:R-:W-:Y:S01]  /*2f70*/  FADD.FTZ R6, R30.reuse, R27 ;  /* 0x0000001b1e067221 */ /* 0x042fe20000010000 */
[----:B------:R-:W-:Y:S01]  /*2f80*/  F2FP.F16.F32.PACK_AB R151, R30, R53 ;  /* 0x000000351e97723e */ /* 0x000fe200000000ff */
[--C-:B------:R-:W-:Y:S02]  /*2f90*/  IMAD.MOV.U32 R53, RZ, RZ, R87.reuse ;  /* 0x000000ffff357224 */ /* 0x100fe400078e0057 */
[----:B------:R-:W-:-:S03]  /*2fa0*/  IMAD.MOV.U32 R30, RZ, RZ, R87 ;  /* 0x000000ffff1e7224 */ /* 0x000fc600078e0057 */
        /* <DEDUP_REMOVED lines=17> */
[----:B--2---:R-:W-:-:S06]  /*30c0*/  IMAD.MOV.U32 R63, RZ, RZ, R87 ;  /* 0x000000ffff3f7224 */ /* 0x004fcc00078e0057 */
[----:B------:R1:W2:Y:S01]  /*30d0*/  MUFU.EX2 R34, R67 ;  /* 0x0000004300227308 */ /* 0x0002a20000000800 */
[C---:B---3--:R-:W-:Y:S01]  /*30e0*/  FADD.FTZ R38, R32.reuse, R27 ;  /* 0x0000001b20267221 */ /* 0x048fe20000010000 */
[----:B------:R-:W-:Y:S01]  /*30f0*/  F2FP.F16.F32.PACK_AB R155, R32, R11 ;  /* 0x0000000b209b723e */ /* 0x000fe200000000ff */
[--C-:B------:R-:W-:Y:S02]  /*3100*/  IMAD.MOV.U32 R32, RZ, RZ, R87.reuse ;  /* 0x000000ffff207224 */ /* 0x100fe400078e0057 */
[----:B------:R-:W-:-:S03]  /*3110*/  IMAD.MOV.U32 R27, RZ, RZ, R87 ;  /* 0x000000ffff1b7224 */ /* 0x000fc600078e0057 */
[----:B------:R-:W3:Y:S01]  /*3120*/  MUFU.EX2 R25, R25 ;  /* 0x0000001900197308 */ /* 0x000ee20000000800 */
[----:B0-----:R-:W-:Y:S01]  /*3130*/  FADD.FTZ R7, R15, R38 ;  /* 0x000000260f077221 */ /* 0x001fe20000010000 */
[----:B-1----:R-:W-:Y:S01]  /*3140*/  MOV R67, R87 ;  /* 0x0000005700437202 */ /* 0x002fe20000000f00 */
[----:B------:R-:W-:-:S05]  /*3150*/  IMAD.MOV.U32 R38, RZ, RZ, R87 ;  /* 0x000000ffff267224 */ /* 0x000fca00078e0057 */
[----:B------:R-:W0:Y:S01]  /*3160*/  MUFU.EX2 R12, R12 ;  /* 0x0000000c000c7308 */ /* 0x000e220000000800 */
[C---:B--2---:R-:W-:Y:S01]  /*3170*/  FADD.FTZ R8, R34.reuse, R7 ;  /* 0x0000000722087221 */ /* 0x044fe20000010000 */
[----:B------:R-:W-:Y:S01]  /*3180*/  F2FP.F16.F32.PACK_AB R157, R34, R15 ;  /* 0x0000000f229d723e */ /* 0x000fe200000000ff */
[----:B------:R-:W-:-:S05]  /*3190*/  IMAD.MOV.U32 R34, RZ, RZ, R87 ;  /* 0x000000ffff227224 */ /* 0x000fca00078e0057 */
        /* <DEDUP_REMOVED lines=8> */
[----:B------:R-:W-:Y:S01]  /*3220*/  IMAD.MOV.U32 R7, RZ, RZ, 0x3f800000 ;  /* 0x3f800000ff077424 */ /* 0x000fe200078e00ff */
[----:B------:R-:W-:Y:S01]  /*3230*/  MOV R25, R87 ;  /* 0x0000005700197202 */ /* 0x000fe20000000f00 */
[----:B------:R-:W-:Y:S01]  /*3240*/  IMAD.MOV.U32 R36, RZ, RZ, R87 ;  /* 0x000000ffff247224 */ /* 0x000fe200078e0057 */
[----:B------:R-:W-:Y:S06]  /*3250*/  @!P1 BRA `(.L_x_198) ;  /* 0x0000001c00749947 */ /* 0x000fec0003800000 */
[----:B------:R-:W-:Y:S01]  /*3260*/  VIADD R8, R88, 0xfffffffe ;  /* 0xfffffffe58087836 */ /* 0x000fe20000000000 */
[----:B------:R-:W-:Y:S01]  /*3270*/  CS2R R86, SRZ ;  /* 0x0000000000567805 */ /* 0x000fe2000001ff00 */
[----:B------:R-:W-:Y:S01]  /*3280*/  IMAD.MOV.U32 R10, RZ, RZ, R5 ;  /* 0x000000ffff0a7224 */ /* 0x000fe200078e0005 */
[----:B------:R-:W-:Y:S01]  /*3290*/  CS2R R82, SRZ ;  /* 0x0000000000527805 */ /* 0x000fe2000001ff00 */
[----:B------:R-:W-:Y:S01]  /*32a0*/  IMAD.MOV.U32 R11, RZ, RZ, R3 ;  /* 0x000000ffff0b7224 */ /* 0x000fe200078e0003 */
[----:B------:R-:W-:Y:S01]  /*32b0*/  CS2R R78, SRZ ;  /* 0x00000000004e7805 */ /* 0x000fe2000001ff00 */
[----:B------:R-:W-:Y:S01]  /*32c0*/  IMAD.MOV.U32 R7, RZ, RZ, 0x3f800000 ;  /* 0x3f800000ff077424 */ /* 0x000fe200078e00ff */
        /* <DEDUP_REMOVED lines=29> */
[----:B------:R-:W-:Y:S01]  /*34a0*/  UMOV UR61, UR36 ;  /* 0x00000024003d7c82 */ /* 0x000fe20008000000 */
[----:B------:R-:W-:-:S05]  /*34b0*/  UMOV UR60, UR37 ;  /* 0x00000025003c7c82 */ /* 0x000fca0008000000 */
.L_x_209:
[----:B------:R-:W-:-:S04]  /*34c0*/  UISETP.NE.AND UP0, UPT, UR60, 0x1, UPT ;  /* 0x000000013c00788c */ /* 0x000fc8000bf05270 */
[----:B------:R-:W-:-:S04]  /*34d0*/  USEL UR36, URZ, 0x1, UP0 ;  /* 0x000000013f247887 */ /* 0x000fc80008000000 */
[----:B------:R-:W-:Y:S01]  /*34e0*/  ULOP3.LUT UR36, UR61, UR36, URZ, 0x3c, !UPT ;  /* 0x000000243d247292 */ /* 0x000fe2000f8e3c3f */
[----:B------:R-:W-:Y:S11]  /*34f0*/  @!P0 BRA `(.L_x_199) ;  /* 0x0000000000048947 */ /* 0x000ff60003800000 */
[----:B------:R-:W-:Y:S01]  /*3500*/  BPT.TRAP 0x1 ;  /* 0x000000040000795c */ /* 0x000fe20000300000 */
.L_x_199:
[----:B------:R-:W0:Y:S01]  /*3510*/  S2UR UR58, SR_CgaCtaId ;  /* 0x00000000003a79c3 */ /* 0x000e220000008800 */
[----:B------:R-:W-:Y:S01]  /*3520*/  UIADD3 UR37, UR60, 0x1, URZ ;  /* 0x000000013c257890 */ /* 0x000fe2000fffe03f */
[----:B------:R-:W-:Y:S01]  /*3530*/  MOV R0, UR36 ;  /* 0x0000002400007c02 */ /* 0x000fe20008000f00 */
[----:B------:R-:W-:Y:S02]  /*3540*/  UMOV UR39, 0x400 ;  /* 0x0000040000277882 */ /* 0x000fe40000000000 */
[----:B------:R-:W-:Y:S01]  /*3550*/  UISETP.NE.AND UP0, UPT, UR37, 0x2, UPT ;  /* 0x000000022500788c */ /* 0x000fe2000bf05270 */
[----:B------:R-:W-:-:S03]  /*3560*/  SHF.L.U32 R0, R0, 0x1f, RZ ;  /* 0x0000001f00007819 */ /* 0x000fc600000006ff */
[----:B------:R-:W-:Y:S02]  /*3570*/  USEL UR37, UR37, URZ, UP0 ;  /* 0x0000003f25257287 */ /* 0x000fe40008000000 */
[----:B0-----:R-:W-:-:S04]  /*3580*/  ULEA UR39, UR58, UR39, 0x18 ;  /* 0x000000273a277291 */ /* 0x001fc8000f8ec03f */
[----:B------:R-:W-:-:S09]  /*3590*/  ULEA UR59, UR37, UR39, 0x3 ;  /* 0x00000027253b7291 */ /* 0x000fd2000f8e183f */
[----:B------:R0:W1:Y:S01]  /*35a0*/  SYNCS.PHASECHK.TRANS64.TRYWAIT P1, [UR59+0x2a830], R0 ;  /* 0x02a83000ff0075a7 */ /* 0x000062000802017b */
[----:B------:R-:W-:Y:S05]  /*35b0*/  @!P0 BRA `(.L_x_200) ;  /* 0x0000000000048947 */ /* 0x000fea0003800000 */
[----:B------:R-:W-:Y:S01]  /*35c0*/  BPT.TRAP 0x1 ;  /* 0x000000040000795c */ /* 0x000fe20000300000 */
.L_x_200:
[----:B-1----:R-:W-:Y:S05]  /*35d0*/  @P1 BRA `(.L_x_201) ;  /* 0x0000000000081947 */ /* 0x002fea0003800000 */
[----:B------:R-:W1:Y:S02]  /*35e0*/  SYNCS.PHASECHK.TRANS64.TRYWAIT P1, [UR59+0x2a830], R0 ;  /* 0x02a83000ff0075a7 */ /* 0x000e64000802017b */
[----:B-1----:R-:W-:Y:S05]  /*35f0*/  @!P1 BRA `(.L_x_202) ;  /* 0x0000009c00049947 */ /* 0x002fea0003800000 */
.L_x_201:
[----:B------:R-:W-:Y:S01]  /*3600*/  UIMAD UR54, UR37, 0x900, UR38 ;  /* 0x00000900253678a4 */ /* 0x000fe2000f8e0226 */
[----:B------:R-:W-:Y:S01]  /*3610*/  WARPGROUP.ARRIVE ;  /* 0x00000000000079c5 */ /* 0x000fe20000000000 */
[----:B------:R-:W-:Y:S01]  /*3620*/  UMOV UR55, 0x40000040 ;  /* 0x4000004000377882 */ /* 0x000fe20000000000 */
[----:B------:R-:W-:Y:S01]  /*3630*/  UMOV UR7, 0x40000040 ;  /* 0x4000004000077882 */ /* 0x000fe20000000000 */
[----:B------:R-:W-:Y:S01]  /*3640*/  UIADD3 UR6, UR54, 0x2, URZ ;  /* 0x0000000236067890 */ /* 0x000fe2000fffe03f */
[-C--:B------:R-:W-:Y:S01]  /*3650*/  FMUL.FTZ R24, R24, R9.reuse ;  /* 0x0000000918187220 */ /* 0x080fe20000410000 */
[----:B------:R-:W-:Y:S01]  /*3660*/  UIADD3 UR10, UR54, 0x4, URZ ;  /* 0x00000004360a7890 */ /* 0x000fe2000fffe03f */
[-C--:B------:R-:W-:Y:S01]  /*3670*/  FMUL.FTZ R25, R25, R9.reuse ;  /* 0x0000000919197220 */ /* 0x080fe20000410000 */
[----:B------:R-:W-:Y:S01]  /*3680*/  UMOV UR11, 0x40000040 ;  /* 0x40000040000b7882 */ /* 0x000fe20000000000 */
[----:B------:R-:W-:Y:S01]  /*3690*/  HGMMA.64x96x16.F32 R88, gdesc[UR52], RZ, !UPT, gsb0 ;  /* 0x01600000345879f0 */ /* 0x000fe2000c0008ff */
        /* <DEDUP_REMOVED lines=116> */
.L_x_203:
[----:B------:R-:W-:Y:S01]  /*3de0*/  ULEA UR6, UR60, UR39, 0x3 ;  /* 0x000000273c067291 */ /* 0x000fe2000f8e183f */
[----:B01----:R-:W-:-:S05]  /*3df0*/  IMAD.U32 R0, RZ, RZ, UR61 ;  /* 0x0000003dff007e24 */ /* 0x003fca000f8e00ff */
[----:B------:R-:W-:-:S04]  /*3e00*/  SHF.L.U32 R0, R0, 0x1f, RZ ;  /* 0x0000001f00007819 */ /* 0x000fc800000006ff */
[----:B------:R0:W1:Y:S01]  /*3e10*/  SYNCS.PHASECHK.TRANS64.TRYWAIT P1, [UR6+0x2a850], R0 ;  /* 0x02a85000ff0075a7 */ /* 0x0000620008020146 */
[----:B------:R-:W-:Y:S05]  /*3e20*/  @!P0 BRA `(.L_x_204) ;  /* 0x0000000000048947 */ /* 0x000fea0003800000 */
[----:B------:R-:W-:Y:S01]  /*3e30*/  BPT.TRAP 0x1 ;  /* 0x000000040000795c */ /* 0x000fe20000300000 */
.L_x_204:
[----:B-1----:R-:W-:Y:S05]  /*3e40*/  @P1 BRA `(.L_x_205) ;  /* 0x0000000000081947 */ /* 0x002fea0003800000 */
[----:B------:R-:W1:Y:S02]  /*3e50*/  SYNCS.PHASECHK.TRANS64.TRYWAIT P1, [UR6+0x2a850], R0 ;  /* 0x02a85000ff0075a7 */ /* 0x000e640008020146 */
[----:B-1----:R-:W-:Y:S05]  /*3e60*/  @!P1 BRA `(.L_x_206) ;  /* 0x0000009400009947 */ /* 0x002fea0003800000 */
.L_x_205:
[----:B------:R-:W-:Y:S01]  /*3e70*/  UIADD3 UR39, UR39, 0x400, URZ ;  /* 0x0000040027277890 */ /* 0x000fe2000fffe03f */
[----:B------:R-:W-:Y:S01]  /*3e80*/  WARPGROUP.ARRIVE ;  /* 0x00000000000079c5 */ /* 0x000fe20000000000 */
[----:B------:R-:W-:Y:S01]  /*3e90*/  UMOV UR11, 0x40000040 ;  /* 0x40000040000b7882 */ /* 0x000fe20000000000 */
[----:B------:R-:W-:Y:S01]  /*3ea0*/  UMOV UR15, 0x40000040 ;  /* 0x40000040000f7882 */ /* 0x000fe20000000000 */
[----:B------:R-:W-:-:S04]  /*3eb0*/  USHF.R.U32.HI UR39, URZ, 0x4, UR39 ;  /* 0x000000043f277899 */ /* 0x000fc80008011627 */
[----:B------:R-:W-:-:S04]  /*3ec0*/  ULOP3.LUT UR39, UR39, 0x3fff, URZ, 0xc0, !UPT ;  /* 0x00003fff27277892 */ /* 0x000fc8000f8ec03f */
[----:B------:R-:W-:-:S04]  /*3ed0*/  ULOP3.LUT UR10, UR39, 0x3000000, URZ, 0xfc, !UPT ;  /* 0x03000000270a7892 */ /* 0x000fc8000f8efc3f */
[----:B------:R-:W-:-:S04]  /*3ee0*/  UIMAD UR10, UR60, 0x600, UR10 ;  /* 0x000006003c0a78a4 */ /* 0x000fc8000f8e020a */
[----:B------:R-:W-:-:S05]  /*3ef0*/  UIADD3 UR14, UR10, 0x80, URZ ;  /* 0x000000800a0e7890 */ /* 0x000fca000fffe03f */
[----:B------:R-:W-:Y:S01]  /*3f00*/  HGMMA.64x128x16.F32 R24, R136, gdesc[UR8].tnspB, R24, gsb0 ;  /* 0x41e0000888187df0 */ /* 0x000fe20008000818 */
[----:B------:R-:W-:Y:S02]  /*3f10*/  UMOV UR11, 0x40000040 ;  /* 0x40000040000b7882 */ /* 0x000fe40000000000 */
        /* <DEDUP_REMOVED lines=18> */
[----:B------:R-:W-:Y:S03]  /*4040*/  HGMMA.64x128x16.F32 R24, R152, gdesc[UR12].tnspB, R24, gsb0 ;  /* 0x41e0000c98187df0 */ /* 0x000fe60008000818 */
[----:B------:R-:W-:Y:S02]  /*4050*/  WARPGROUP.DEPBAR.LE gsb0, 0x0 ;  /* 0x00008000000079c5 */ /* 0x000fe40000010000 */
[----:B------:R-:W-:-:S07]  /*4060*/  WARPGROUP.ARRIVE ;  /* 0x00000000000079c5 */ /* 0x000fce0000000000 */
[----:B------:R-:W-:Y:S03]  /*4070*/  HGMMA.64x128x16.F32 R24, R156, gdesc[UR8].tnspB, R24, gsb0 ;  /* 0x41e000089c187df0 */ /* 0x000fe60008000818 */
[----:B------:R-:W-:Y:S02]  /*4080*/  WARPGROUP.DEPBAR.LE gsb0, 0x0 ;  /* 0x00008000000079c5 */ /* 0x000fe40000010000 */
[----:B------:R-:W-:Y:S05]  /*4090*/  @!P0 BRA `(.L_x_207) ;  /* 0x0000000000048947 */ /* 0x000fea0003800000 */
[----:B------:R-:W-:Y:S01]  /*40a0*/  BPT.TRAP 0x1 ;  /* 0x000000040000795c */ /* 0x000fe20000300000 */
.L_x_207:
        /* <DEDUP_REMOVED lines=65> */
[C---:B------:R-:W-:Y:S01]  /*44c0*/  FADD.FTZ R7, -R5.reuse, R10 ;  /* 0x0000000a05077221 */ /* 0x040fe20000010100 */
[-C--:B------:R-:W-:Y:S01]  /*44d0*/  FMUL.FTZ R121, R5, R0.reuse ;  /* 0x0000000005797220 */ /* 0x080fe20000410000 */
[-C--:B------:R-:W-:Y:S01]  /*44e0*/  FMUL.FTZ R9, R9, R0.reuse ;  /* 0x0000000009097220 */ /* 0x080fe20000410000 */
[-C--:B------:R-:W-:Y:S01]  /*44f0*/  FFMA.FTZ R136, R88, R0.reuse, -R137 ;  /* 0x0000000058887223 */ /* 0x080fe20000010889 */
[-C--:B------:R-:W-:Y:S01]  /*4500*/  FMUL.FTZ R7, R7, R0.reuse ;  /* 0x0000000007077220 */ /* 0x080fe20000410000 */
        /* <DEDUP_REMOVED lines=45> */
[--C-:B------:R-:W-:Y:S01]  /*47e0*/  FFMA.FTZ R134, R134, R0, -R121.reuse ;  /* 0x0000000086867223 */ /* 0x100fe20000010879 */
[----:B------:R-:W1:Y:S01]  /*47f0*/  MUFU.EX2 R10, R10 ;  /* 0x0000000a000a7308 */ /* 0x000e620000000800 */
[----:B0-----:R-:W-:Y:S01]  /*4800*/  FFMA.FTZ R6, R9, R6, R136 ;  /* 0x0000000609067223 */ /* 0x001fe20000010088 */
[----:B------:R-:W-:-:S06]  /*4810*/  FFMA.FTZ R121, R135, R0, -R121 ;  /* 0x0000000087797223 */ /* 0x000fcc0000010879 */
[----:B------:R-:W0:Y:S08]  /*4820*/  MUFU.EX2 R11, R11 ;  /* 0x0000000b000b7308 */ /* 0x000e300000000800 */
[----:B------:R-:W2:Y:S01]  /*4830*/  MUFU.EX2 R137, R137 ;  /* 0x0000008900897308 */ /* 0x000ea20000000800 */
[----:B-1----:R-:W-:-:S07]  /*4840*/  FFMA.FTZ R4, R7, R4, R10 ;  /* 0x0000000407047223 */ /* 0x002fce000001000a */
[----:B------:R-:W1:Y:S01]  /*4850*/  MUFU.EX2 R138, R138 ;  /* 0x0000008a008a7308 */ /* 0x000e620000000800 */
[----:B0-----:R-:W-:-:S07]  /*4860*/  FADD.FTZ R91, R11, R6 ;  /* 0x000000060b5b7221 */ /* 0x001fce0000010000 */
[----:B------:R-:W0:Y:S01]  /*4870*/  MUFU.EX2 R139, R139 ;  /* 0x0000008b008b7308 */ /* 0x000e220000000800 */
[----:B--2---:R-:W-:-:S07]  /*4880*/  FADD.FTZ R4, R137, R4 ;  /* 0x0000000489047221 */ /* 0x004fce0000010000 */
[----:B------:R-:W2:Y:S01]  /*4890*/  MUFU.EX2 R13, R13 ;  /* 0x0000000d000d7308 */ /* 0x000ea20000000800 */
[----:B-1----:R-:W-:-:S07]  /*48a0*/  FADD.FTZ R6, R138, R91 ;  /* 0x0000005b8a067221 */ /* 0x002fce0000010000 */
        /* <DEDUP_REMOVED lines=81> */
[----:B--2---:R-:W-:Y:S01]  /*4dc0*/  FADD.FTZ R4, R159, R4 ;  /* 0x000000049f047221 */ /* 0x004fe20000010000 */
[----:B-1----:R-:W-:-:S03]  /*4dd0*/  FADD.FTZ R6, R117, R6 ;  /* 0x0000000675067221 */ /* 0x002fc60000010000 */
[----:B0-----:R-:W-:Y:S01]  /*4de0*/  FADD.FTZ R4, R121, R4 ;  /* 0x0000000479047221 */ /* 0x001fe20000010000 */
[----:B------:R-:W-:Y:S06]  /*4df0*/  @!P0 BRA `(.L_x_208) ;  /* 0x0000000000048947 */ /* 0x000fec0003800000 */
[----:B------:R-:W-:Y:S01]  /*4e00*/  BPT.TRAP 0x1 ;  /* 0x000000040000795c */ /* 0x000fe20000300000 */
.L_x_208:
        /* <DEDUP_REMOVED lines=9> */
[----:B------:R-:W-:Y:S01]  /*4ea0*/  F2FP.F16.F32.PACK_AB R138, R13, R138 ;  /* 0x0000008a0d8a723e */ /* 0x000fe200000000ff */
[----:B------:R-:W-:Y:S01]  /*4eb0*/  IMAD.MOV.U32 R11, RZ, RZ, R3 ;  /* 0x000000ffff0b7224 */ /* 0x000fe200078e0003 */
        /* <DEDUP_REMOVED lines=21> */
[----:B------:R-:W-:Y:S01]  /*5010*/  F2FP.F16.F32.PACK_AB R159, R121, R159 ;  /* 0x0000009f799f723e */ /* 0x000fe200000000ff */
[----:B------:R-:W-:Y:S06]  /*5020*/  @P1 BRA `(.L_x_209) ;  /* 0xffffffe400241947 */ /* 0x000fec000383ffff */
.L_x_198:
        /* <DEDUP_REMOVED lines=67> */
.L_x_210:
        /* <DEDUP_REMOVED lines=9> */
.L_x_211:
[----:B-1----:R-:W-:Y:S05]  /*54f0*/  @P1 BRA `(.L_x_212) ;  /* 0x0000000000081947 */ /* 0x002fea0003800000 */
[----:B------:R-:W1:Y:S02]  /*5500*/  SYNCS.PHASECHK.TRANS64.TRYWAIT P1, [UR5+0x2a850], R7 ;  /* 0x02a85007ff0075a7 */ /* 0x000e640008020145 */
[----:B-1----:R-:W-:Y:S05]  /*5510*/  @!P1 BRA `(.L_x_213) ;  /* 0x0000007c006c9947 */ /* 0x002fea0003800000 */
.L_x_212:
[----:B------:R-:W-:Y:S01]  /*5520*/  UIADD3 UR4, UR4, 0x400, URZ ;  /* 0x0000040004047890 */ /* 0x000fe2000fffe03f */
[----:B------:R-:W-:Y:S01]  /*5530*/  WARPGROUP.ARRIVE ;  /* 0x00000000000079c5 */ /* 0x000fe20000000000 */
[----:B------:R-:W-:Y:S01]  /*5540*/  UMOV UR11, 0x40000040 ;  /* 0x40000040000b7882 */ /* 0x000fe20000000000 */
[----:B01----:R-:W0:Y:S01]  /*5550*/  SHFL.BFLY PT, R7, R6, 0x2, 0x1f ;  /* 0x0c401f0006077f89 */ /* 0x003e2200000e0000 */
[----:B------:R-:W-:Y:S01]  /*5560*/  USHF.R.U32.HI UR4, URZ, 0x4, UR4 ;  /* 0x000000043f047899 */ /* 0x000fe20008011604 */
[----:B------:R-:W-:Y:S02]  /*5570*/  IMAD.MOV.U32 R11, RZ, RZ, RZ ;  /* 0x000000ffff0b7224 */ /* 0x000fe400078e00ff */
[----:B------:R-:W1:Y:S01]  /*5580*/  SHFL.BFLY PT, R9, R4, 0x2, 0x1f ;  /* 0x0c401f0004097f89 */ /* 0x000e6200000e0000 */
[----:B------:R-:W-:Y:S01]  /*5590*/  ULOP3.LUT UR4, UR4, 0x3fff, URZ, 0xc0, !UPT ;  /* 0x00003fff04047892 */ /* 0x000fe2000f8ec03f */
[----:B------:R-:W-:Y:S02]  /*55a0*/  IMAD.MOV.U32 R20, RZ, RZ, -0x800000 ;  /* 0xff800000ff147424 */ /* 0x000fe400078e00ff */
[----:B------:R-:W-:Y:S01]  /*55b0*/  IMAD.MOV.U32 R21, RZ, RZ, -0x800000 ;  /* 0xff800000ff157424 */ /* 0x000fe200078e00ff */
[----:B------:R-:W-:-:S04]  /*55c0*/  ULOP3.LUT UR4, UR4, 0x3000000, URZ, 0xfc, !UPT ;  /* 0x0300000004047892 */ /* 0x000fc8000f8efc3f */
[----:B------:R-:W-:-:S04]  /*55d0*/  UIMAD UR4, UR37, 0x600, UR4 ;  /* 0x00000600250478a4 */ /* 0x000fc8000f8e0204 */
[----:B------:R-:W-:-:S03]  /*55e0*/  UIADD3 UR6, UR4, 0x80, URZ ;  /* 0x0000008004067890 */ /* 0x000fc6000fffe03f */
[----:B------:R-:W-:Y:S02]  /*55f0*/  UMOV UR10, UR4 ;  /* 0x00000004000a7c82 */ /* 0x000fe40008000000 */
[----:B------:R-:W-:Y:S01]  /*5600*/  HGMMA.64x128x16.F32 R24, R136, gdesc[UR8].tnspB, R24, gsb0 ;  /* 0x41e0000888187df0 */ /* 0x000fe20008000818 */
[----:B------:R-:W-:Y:S01]  /*5610*/  UMOV UR11, 0x40000040 ;  /* 0x40000040000b7882 */ /* 0x000fe20000000000 */
[----:B------:R-:W-:Y:S01]  /*5620*/  UMOV UR10, UR6 ;  /* 0x00000006000a7c82 */ /* 0x000fe20008000000 */
[----:B------:R-:W-:Y:S01]  /*5630*/  UIADD3 UR6, UR4, 0x100, URZ ;  /* 0x0000010004067890 */ /* 0x000fe2000fffe03f */
[----:B0-----:R-:W-:Y:S01]  /*5640*/  FADD.FTZ R7, R7, R6 ;  /* 0x0000000607077221 */ /* 0x001fe20000010000 */
[----:B-1----:R-:W-:Y:S01]  /*5650*/  FADD.FTZ R9, R9, R4 ;  /* 0x0000000409097221 */ /* 0x002fe20000010000 */
[----:B------:R-:W-:-:S03]  /*5660*/  MOV R4, RZ ;  /* 0x000000ff00047202 */ /* 0x000fc60000000f00 */
[----:B------:R-:W0:Y:S04]  /*5670*/  SHFL.BFLY PT, R8, R7, 0x1, 0x1f ;  /* 0x0c201f0007087f89 */ /* 0x000e2800000e0000 */
[----:B------:R-:W1:Y:S01]  /*5680*/  SHFL.BFLY PT, R10, R9, 0x1, 0x1f ;  /* 0x0c201f00090a7f89 */ /* 0x000e6200000e0000 */
[----:B0-----:R-:W-:Y:S01]  /*5690*/  FADD.FTZ R12, R7, R8 ;  /* 0x00000008070c7221 */ /* 0x001fe20000010000 */
[----:B-1----:R-:W-:-:S04]  /*56a0*/  FADD.FTZ R13, R9, R10 ;  /* 0x0000000a090d7221 */ /* 0x002fc80000010000 */
[----:B------:R-:W-:Y:S02]  /*56b0*/  FSETP.NE.FTZ.AND P1, PT, R12, RZ, PT ;  /* 0x000000ff0c00720b */ /* 0x000fe40003f35000 */
[----:B------:R-:W-:-:S11]  /*56c0*/  FSETP.NE.FTZ.AND P2, PT, R13, RZ, PT ;  /* 0x000000ff0d00720b */ /* 0x000fd60003f55000 */
[----:B------:R-:W0:Y:S01]  /*56d0*/  @P1 MUFU.LG2 R8, R12 ;  /* 0x0000000c00081308 */ /* 0x000e220000000c00 */
[C---:B------:R-:W-:Y:S01]  /*56e0*/  @P1 FMUL.FTZ R6, R0.reuse, 0.69314718246459960938 ;  /* 0x3f31721800061820 */ /* 0x040fe20000410000 */
[----:B------:R-:W-:-:S06]  /*56f0*/  @P2 FMUL.FTZ R9, R0, 0.69314718246459960938 ;  /* 0x3f31721800092820 */ /* 0x000fcc0000410000 */
        /* <DEDUP_REMOVED lines=27> */
[----:B------:R-:W-:Y:S01]  /*58b0*/  HGMMA.64x128x16.F32 R24, R152, gdesc[UR8].tnspB, R24, gsb0 ;  /* 0x41e0000898187df0 */ /* 0x000fe20008000818 */
[----:B------:R-:W-:Y:S01]  /*58c0*/  UMOV UR10, UR4 ;  /* 0x00000004000a7c82 */ /* 0x000fe20008000000 */
[----:B------:R-:W-:Y:S01]  /*58d0*/  UMOV UR11, 0x40000040 ;  /* 0x40000040000b7882 */ /* 0x000fe20000000000 */
[----:B------:R-:W-:Y:S02]  /*58e0*/  WARPGROUP.DEPBAR.LE gsb0, 0x0 ;  /* 0x00008000000079c5 */ /* 0x000fe40000010000 */
[----:B------:R-:W-:-:S07]  /*58f0*/  WARPGROUP.ARRIVE ;  /* 0x00000000000079c5 */ /* 0x000fce0000000000 */
[----:B------:R-:W-:Y:S03]  /*5900*/  HGMMA.64x128x16.F32 R24, R156, gdesc[UR8].tnspB, R24, gsb0 ;  /* 0x41e000089c187df0 */ /* 0x000fe60008000818 */
[----:B------:R-:W-:Y:S02]  /*5910*/  WARPGROUP.DEPBAR.LE gsb0, 0x0 ;  /* 0x00008000000079c5 */ /* 0x000fe40000010000 */
[----:B0-23--:R-:W-:Y:S05]  /*5920*/  @!P0 BRA `(.L_x_214) ;  /* 0x0000000000048947 */ /* 0x00dfea0003800000 */
[----:B------:R-:W-:Y:S01]  /*5930*/  BPT.TRAP 0x1 ;  /* 0x000000040000795c */ /* 0x000fe20000300000 */
.L_x_214:
[----:B------:R-:W-:Y:S01]  /*5940*/  UIADD3 UR4, UR5, 0x2a860, URZ ;  /* 0x0002a86005047890 */ /* 0x000fe2000fffe03f */
[-C--:B------:R-:W-:Y:S01]  /*5950*/  FMUL.FTZ R94, R32, R4.reuse ;  /* 0x00000004205e7220 */ /* 0x080fe20000410000 */
[----:B------:R-:W-:Y:S01]  /*5960*/  UIADD3 UR37, UR37, 0x1, URZ ;  /* 0x0000000125257890 */ /* 0x000fe2000fffe03f */
[-C--:B------:R-:W-:Y:S01]  /*5970*/  FMUL.FTZ R89, R33, R4.reuse ;  /* 0x0000000421597220 */ /* 0x080fe20000410000 */
[----:B------:R-:W-:Y:S01]  /*5980*/  UPRMT UR4, UR7, 0x654, UR4 ;  /* 0x0000065407047896 */ /* 0x000fe20008000004 */
[-C--:B------:R-:W-:Y:S01]  /*5990*/  FMUL.FTZ R90, R36, R4.reuse ;  /* 0x00000004245a7220 */ /* 0x080fe20000410000 */
[----:B------:R-:W-:Y:S01]  /*59a0*/  UISETP.NE.AND UP0, UPT, UR37, 0x2, UPT ;  /* 0x000000022500788c */ /* 0x000fe2000bf05270 */
[-C--:B------:R-:W-:Y:S01]  /*59b0*/  FMUL.FTZ R92, R34, R11.reuse ;  /* 0x0000000b225c7220 */ /* 0x080fe20000410000 */
[-C--:B------:R-:W-:Y:S01]  /*59c0*/  FMUL.FTZ R95, R24, R4.reuse ;  /* 0x00000004185f7220 */ /* 0x080fe20000410000 */
[-C--:B------:R-:W-:Y:S01]  /*59d0*/  FMUL.FTZ R12, R25, R4.reuse ;  /* 0x00000004190c7220 */ /* 0x080fe20000410000 */
[-C--:B------:R-:W-:Y:S01]  /*59e0*/  FMUL.FTZ R91, R28, R4.reuse ;  /* 0x000000041c5b7220 */ /* 0x080fe20000410000 */
[-C--:B------:R-:W-:Y:S01]  /*59f0*/  FMUL.FTZ R6, R29, R4.reuse ;  /* 0x000000041d067220 */ /* 0x080fe20000410000 */
[-C--:B------:R-:W-:Y:S01]  /*5a00*/  FMUL.FTZ R37, R37, R4.reuse ;  /* 0x0000000425257220 */ /* 0x080fe20000410000 */
[----:B------:R-:W-:Y:S01]  /*5a10*/  SYNCS.ARRIVE.TRANS64.RED.A1T0 RZ, [UR4], RZ ;  /* 0x000000ffffff79a7 */ /* 0x000fe20008100404 */
[----:B------:R-:W-:Y:S01]  /*5a20*/  USEL UR4, URZ, 0x1, UP0 ;  /* 0x000000013f047887 */ /* 0x000fe20008000000 */
        /* <DEDUP_REMOVED lines=51> */
[----:B------:R-:W-:Y:S01]  /*5d60*/  PLOP3.LUT P0, PT, PT, PT, PT, 0x8, 0x0 ;  /* 0x000000000000781c */ /* 0x000fe20003f0e170 */
[-C--:B------:R-:W-:Y:S01]  /*5d70*/  FMUL.FTZ R82, R82, R11.reuse ;  /* 0x0000000b52527220 */ /* 0x080fe20000410000 */
[-C--:B------:R-:W-:Y:S01]  /*5d80*/  FMUL.FTZ R83, R83, R11.reuse ;  /* 0x0000000b53537220 */ /* 0x080fe20000410000 */
[-C--:B------:R-:W-:Y:S01]  /*5d90*/  FMUL.FTZ R86, R86, R11.reuse ;  /* 0x0000000b56567220 */ /* 0x080fe20000410000 */
[----:B------:R-:W-:Y:S01]  /*5da0*/  FMUL.FTZ R87, R87, R11 ;  /* 0x0000000b57577220 */ /* 0x000fe20000410000 */
[----:B------:R-:W-:Y:S01]  /*5db0*/  VIADD R162, R162, 0x1 ;  /* 0x00000001a2a27836 */ /* 0x000fe20000000000 */
[----:B------:R-:W-:-:S02]  /*5dc0*/  USEL UR37, UR37, URZ, UP0 ;  /* 0x0000003f25257287 */ /* 0x000fc40008000000 */
[----:B------:R-:W-:-:S12]  /*5dd0*/  ULOP3.LUT UR36, UR36, UR4, URZ, 0x3c, !UPT ;  /* 0x0000000424247292 */ /* 0x000fd8000f8e3c3f */
.L_x_190:
[----:B------:R-:W0:Y:S01]  /*5de0*/  S2R R5, SR_CgaCtaId ;  /* 0x0000000000057919 */ /* 0x000e220000008800 */
[----:B------:R-:W-:Y:S01]  /*5df0*/  MOV R0, 0x400 ;  /* 0x0000040000007802 */ /* 0x000fe20000000f00 */
[----:B------:R-:W-:Y:S01]  /*5e00*/  BSSY B0, `(.L_x_215) ;  /* 0x00001f4000007945 */ /* 0x000fe20003800000 */
[----:B------:R-:W-:Y:S02]  /*5e10*/  BAR.SYNC.DEFER_BLOCKING 0x5, 0x180 ;  /* 0x0146000000007b1d */ /* 0x000fe40000010000 */
[----:B0-----:R-:W-:-:S05]  /*5e20*/  LEA R0, R5, R0, 0x18 ;  /* 0x0000000005007211 */ /* 0x001fca00078ec0ff */
[----:B------:R0:W1:Y:S01]  /*5e30*/  LDS.128 R48, [R0+0x2a8d0] ;  /* 0x02a8d00000307984 */ /* 0x0000620000000c00 */
[----:B------:R-:W-:Y:S06]  /*5e40*/  BAR.ARV 0x4, 0x180 ;  /* 0x0106000000007b1d */ /* 0x000fec0000002000 */
[----:B------:R-:W-:Y:S05]  /*5e50*/  @P0 BRA `(.L_x_216) ;  /* 0x0000001400000947 */ /* 0x000fea0003800000 */
[----:B------:R-:W2:Y:S01]  /*5e60*/  S2R R5, SR_SWINHI ;  /* 0x0000000000057919 */ /* 0x000ea20000002f00 */
[----:B------:R-:W-:Y:S01]  /*5e70*/  F2FP.F16.F32.PACK_AB R7, R7, R8 ;  /* 0x000000080707723e */ /* 0x000fe200000000ff */
[----:B------:R-:W-:Y:S01]  /*5e80*/  ULDC.64 UR4, c[0x0][0xc08] ;  /* 0x0003020000047ab9 */ /* 0x000fe20000000a00 */
        /* <DEDUP_REMOVED lines=10> */
[----:B------:R-:W-:-:S02]  /*5f30*/  MOV R28, R0 ;  /* 0x00000000001c7202 */ /* 0x000fc40000000f00 */
[----:B--2---:R-:W-:-:S03]  /*5f40*/  MOV R29, R5 ;  /* 0x00000005001d7202 */ /* 0x004fc60000000f00 */
[----:B------:R-:W-:-:S03]  /*5f50*/  IMAD.WIDE R4, R168, 0x2, R28 ;  /* 0x00000002a8047825 */ /* 0x000fc600078e021c */
[C---:B------:R-:W-:Y:S02]  /*5f60*/  IADD3 R97, P6, R4.reuse, 0x20, RZ ;  /* 0x0000002004617810 */ /* 0x040fe40007fde0ff */
[C---:B------:R-:W-:Y:S02]  /*5f70*/  LOP3.LUT R9, R4.reuse, 0x380, RZ, 0xc0, !PT ;  /* 0x0000038004097812 */ /* 0x040fe400078ec0ff */
[C---:B------:R-:W-:Y:S01]  /*5f80*/  IADD3 R99, P5, R4.reuse, 0x40, RZ ;  /* 0x0000004004637810 */ /* 0x040fe20007fbe0ff */
[--C-:B------:R-:W-:Y:S01]  /*5f90*/  IMAD.X R31, RZ, RZ, R5.reuse, P6 ;  /* 0x000000ffff1f7224 */ /* 0x100fe200030e0605 */
[C---:B------:R-:W-:Y:S02]  /*5fa0*/  IADD3 R101, P4, R4.reuse, 0x60, RZ ;  /* 0x0000006004657810 */ /* 0x040fe40007f9e0ff */
[----:B------:R-:W-:Y:S02]  /*5fb0*/  IADD3 R103, P3, R4, 0x4000, RZ ;  /* 0x0000400004677810 */ /* 0x000fe40007f7e0ff */
[----:B------:R-:W-:Y:S01]  /*5fc0*/  LOP3.LUT R14, R97, 0x380, RZ, 0xc0, !PT ;  /* 0x00000380610e7812 */ /* 0x000fe200078ec0ff */
[--C-:B------:R-:W-:Y:S01]  /*5fd0*/  IMAD.X R15, RZ, RZ, R5.reuse, P4 ;  /* 0x000000ffff0f7224 */ /* 0x100fe200020e0605 */
[----:B------:R-:W-:Y:S01]  /*5fe0*/  SHF.R.U64 R9, R9, 0x3, RZ ;  /* 0x0000000309097819 */ /* 0x000fe200000012ff */
[----:B------:R-:W-:Y:S01]  /*5ff0*/  IMAD.X R25, RZ, RZ, R5, P3 ;  /* 0x000000ffff197224 */ /* 0x000fe200018e0605 */
[----:B------:R-:W-:-:S02]  /*6000*/  LOP3.LUT R24, R99, 0x380, RZ, 0xc0, !PT ;  /* 0x0000038063187812 */ /* 0x000fc400078ec0ff */
[----:B-1----:R-:W-:Y:S02]  /*6010*/  LOP3.LUT R48, R101, 0x380, RZ, 0xc0, !PT ;  /* 0x0000038065307812 */ /* 0x002fe400078ec0ff */
[----:B------:R-:W-:Y:S02]  /*6020*/  LOP3.LUT R72, R103, 0x380, RZ, 0xc0, !PT ;  /* 0x0000038067487812 */ /* 0x000fe400078ec0ff */
[C---:B------:R-:W-:Y:S02]  /*6030*/  IADD3 R105, P2, R4.reuse, 0x4020, RZ ;  /* 0x0000402004697810 */ /* 0x040fe40007f5e0ff */
[C---:B------:R-:W-:Y:S02]  /*6040*/  IADD3 R107, P1, R4.reuse, 0x4040, RZ ;  /* 0x00004040046b7810 */ /* 0x040fe40007f3e0ff */
[----:B------:R-:W-:Y:S01]  /*6050*/  IADD3 R109, P0, R4, 0x4060, RZ ;  /* 0x00004060046d7810 */ /* 0x000fe20007f1e0ff */
[--C-:B------:R-:W-:Y:S01]  /*6060*/  IMAD.X R13, RZ, RZ, R5.reuse, P2 ;  /* 0x000000ffff0d7224 */ /* 0x100fe200010e0605 */
[----:B------:R-:W-:Y:S01]  /*6070*/  SHF.R.U64 R14, R14, 0x3, RZ ;  /* 0x000000030e0e7819 */ /* 0x000fe200000012ff */
[--C-:B------:R-:W-:Y:S01]  /*6080*/  IMAD.X R11, RZ, RZ, R5.reuse, P1 ;  /* 0x000000ffff0b7224 */ /* 0x100fe200008e0605 */
[----:B------:R-:W-:Y:S01]  /*6090*/  LOP3.LUT R4, R9, R4, RZ, 0x3c, !PT ;  /* 0x0000000409047212 */ /* 0x000fe200078e3cff */
[----:B------:R-:W-:Y:S01]  /*60a0*/  IMAD.X R9, RZ, RZ, R5, P0 ;  /* 0x000000ffff097224 */ /* 0x000fe200000e0605 */
[----:B------:R-:W-:-:S02]  /*60b0*/  SHF.R.U64 R24, R24, 0x3, RZ ;  /* 0x0000000318187819 */ /* 0x000fc400000012ff */
[----:B------:R-:W-:Y:S02]  /*60c0*/  SHF.R.U64 R48, R48, 0x3, RZ ;  /* 0x0000000330307819 */ /* 0x000fe400000012ff */
[----:B------:R-:W-:Y:S02]  /*60d0*/  SHF.R.U64 R72, R72, 0x3, RZ ;  /* 0x0000000348487819 */ /* 0x000fe400000012ff */
[----:B------:R-:W-:Y:S02]  /*60e0*/  LOP3.LUT R30, R14, R97, RZ, 0x3c, !PT ;  /* 0x000000610e1e7212 */ /* 0x000fe400078e3cff */
[-C--:B------:R-:W-:Y:S02]  /*60f0*/  IADD3.X R27, RZ, R5.reuse, RZ, P5, !PT ;  /* 0x00000005ff1b7210 */ /* 0x080fe40002ffe4ff */
[----:B------:R-:W-:Y:S02]  /*6100*/  MOV R97, R4 ;  /* 0x0000000400617202 */ /* 0x000fe40000000f00 */
[----:B------:R-:W-:-:S02]  /*6110*/  LOP3.LUT R26, R24, R99, RZ, 0x3c, !PT ;  /* 0x00000063181a7212 */ /* 0x000fc400078e3cff */
[----:B------:R-:W-:Y:S01]  /*6120*/  F2FP.F16.F32.PACK_AB R5, R10, R93 ;  /* 0x0000005d0a05723e */ /* 0x000fe200000000ff */
[----:B------:R-:W1:Y:S01]  /*6130*/  LDC.64 R98, c[0x0][0xc00] ;  /* 0x00030000ff627b82 */ /* 0x000e620000000a00 */
[----:B------:R-:W-:Y:S02]  /*6140*/  LOP3.LUT R14, R48, R101, RZ, 0x3c, !PT ;  /* 0x00000065300e7212 */ /* 0x000fe400078e3cff */
[----:B------:R-:W-:Y:S02]  /*6150*/  LOP3.LUT R24, R72, R103, RZ, 0x3c, !PT ;  /* 0x0000006748187212 */ /* 0x000fe400078e3cff */
[----:B------:R-:W-:Y:S02]  /*6160*/  LOP3.LUT R10, R105, 0x380, RZ, 0xc0, !PT ;  /* 0x00000380690a7812 */ /* 0x000fe400078ec0ff */
[----:B------:R-:W-:Y:S02]  /*6170*/  LOP3.LUT R48, R107, 0x380, RZ, 0xc0, !PT ;  /* 0x000003806b307812 */ /* 0x000fe400078ec0ff */
[----:B------:R-:W-:-:S02]  /*6180*/  LOP3.LUT R72, R109, 0x380, RZ, 0xc0, !PT ;  /* 0x000003806d487812 */ /* 0x000fc400078ec0ff */
[----:B------:R-:W-:Y:S02]  /*6190*/  SHF.R.U64 R10, R10, 0x3, RZ ;  /* 0x000000030a0a7819 */ /* 0x000fe400000012ff */
[----:B------:R-:W-:Y:S02]  /*61a0*/  SHF.R.U64 R48, R48, 0x3, RZ ;  /* 0x0000000330307819 */ /* 0x000fe400000012ff */
[----:B------:R-:W-:Y:S02]  /*61b0*/  SHF.R.U64 R72, R72, 0x3, RZ ;  /* 0x0000000348487819 */ /* 0x000fe400000012ff */
[----:B------:R-:W-:Y:S01]  /*61c0*/  F2FP.F16.F32.PACK_AB R4, R12, R95 ;  /* 0x0000005f0c04723e */ /* 0x000fe200000000ff */
[----:B------:R-:W-:Y:S01]  /*61d0*/  BAR.SYNC.DEFER_BLOCKING 0x1, 0x100 ;  /* 0x0044000000007b1d */ /* 0x000fe20000010000 */
[----:B------:R-:W-:Y:S02]  /*61e0*/  LOP3.LUT R12, R10, R105, RZ, 0x3c, !PT ;  /* 0x000000690a0c7212 */ /* 0x000fe400078e3cff */
[----:B------:R-:W-:-:S02]  /*61f0*/  LOP3.LUT R10, R48, R107, RZ, 0x3c, !PT ;  /* 0x0000006b300a7212 */ /* 0x000fc400078e3cff */
[----:B------:R-:W-:Y:S02]  /*6200*/  LOP3.LUT R8, R72, R109, RZ, 0x3c, !PT ;  /* 0x0000006d48087212 */ /* 0x000fe400078e3cff */
[----:B------:R-:W-:Y:S02]  /*6210*/  MOV R72, R10 ;  /* 0x0000000a00487202 */ /* 0x000fe40000000f00 */
[----:B------:R-:W-:Y:S02]  /*6220*/  MOV R48, R8 ;  /* 0x0000000800307202 */ /* 0x000fe40000000f00 */
[----:B------:R-:W-:Y:S02]  /*6230*/  MOV R96, R30 ;  /* 0x0000001e00607202 */ /* 0x000fe40000000f00 */
[----:B------:R-:W-:Y:S01]  /*6240*/  F2FP.F16.F32.PACK_AB R8, R89, R94 ;  /* 0x0000005e5908723e */ /* 0x000fe200000000ff */
[----:B------:R-:W2:Y:S01]  /*6250*/  LDC.64 R30, c[0x0][0xc00] ;  /* 0x00030000ff1e7b82 */ /* 0x000ea20000000a00 */
[----:B------:R-:W-:-:S02]  /*6260*/  F2FP.F16.F32.PACK_AB R9, R35, R92 ;  /* 0x0000005c2309723e */ /* 0x000fc400000000ff */
[----:B------:R-:W-:Y:S02]  /*6270*/  F2FP.F16.F32.PACK_AB R10, R37, R90 ;  /* 0x0000005a250a723e */ /* 0x000fe400000000ff */
[----:B------:R-:W-:Y:S02]  /*6280*/  F2FP.F16.F32.PACK_AB R11, R39, R38 ;  /* 0x00000026270b723e */ /* 0x000fe400000000ff */
[----:B------:R-:W-:Y:S02]  /*6290*/  MOV R95, R26 ;  /* 0x0000001a005f7202 */ /* 0x000fe40000000f00 */
[----:B------:R-:W-:Y:S01]  /*62a0*/  MOV R93, R14 ;  /* 0x0000000e005d7202 */ /* 0x000fe20000000f00 */
[----:B------:R3:W-:Y:S01]  /*62b0*/  STSM.16.M88.4 [R97], R4 ;  /* 0x0000000461007844 */ /* 0x0007e20000000200 */
[----:B------:R-:W-:Y:S02]  /*62c0*/  MOV R88, R12 ;  /* 0x0000000c00587202 */ /* 0x000fe40000000f00 */
[----:B------:R-:W-:Y:S01]  /*62d0*/  MOV R91, R24 ;  /* 0x00000018005b7202 */ /* 0x000fe20000000f00 */
[----:B------:R-:W-:Y:S01]  /*62e0*/  STSM.16.M88.4 [R96], R8 ;  /* 0x0000000860007844 */ /* 0x000fe20000000200 */
[----:B------:R-:W-:-:S02]  /*62f0*/  F2FP.F16.F32.PACK_AB R12, R33, R36 ;  /* 0x00000024210c723e */ /* 0x000fc400000000ff */
[----:B------:R-:W-:Y:S02]  /*6300*/  F2FP.F16.F32.PACK_AB R13, R3, R34 ;  /* 0x00000022030d723e */ /* 0x000fe400000000ff */
[----:B------:R-:W-:Y:S02]  /*6310*/  F2FP.F16.F32.PACK_AB R14, R53, R52 ;  /* 0x00000034350e723e */ /* 0x000fe400000000ff */
[----:B------:R-:W-:Y:S02]  /*6320*/  F2FP.F16.F32.PACK_AB R15, R55, R54 ;  /* 0x00000036370f723e */ /* 0x000fe400000000ff */
[----:B------:R-:W-:Y:S01]  /*6330*/  F2FP.F16.F32.PACK_AB R24, R57, R56 ;  /* 0x000000383918723e */ /* 0x000fe200000000ff */
[----:B--2---:R-:W-:Y:S01]  /*6340*/  IMAD.WIDE R30, R18, 0x4, R30 ;  /* 0x00000004121e7825 */ /* 0x004fe200078e021e */
[----:B------:R-:W-:Y:S01]  /*6350*/  F2FP.F16.F32.PACK_AB R25, R59, R58 ;  /* 0x0000003a3b19723e */ /* 0x000fe200000000ff */
[----:B------:R-:W2:Y:S01]  /*6360*/  LDC R54, c[0x0][0xbe8] ;  /* 0x0002fa00ff367b82 */ /* 0x000ea20000000800 */
[----:B---3--:R-:W-:-:S02]  /*6370*/  F2FP.F16.F32.PACK_AB R4, R41, R40 ;  /* 0x000000282904723e */ /* 0x008fc400000000ff */
[----:B------:R-:W-:Y:S02]  /*6380*/  F2FP.F16.F32.PACK_AB R5, R43, R42 ;  /* 0x0000002a2b05723e */ /* 0x000fe400000000ff */
[----:B------:R-:W-:Y:S02]  /*6390*/  F2FP.F16.F32.PACK_AB R6, R45, R44 ;  /* 0x0000002c2d06723e */ /* 0x000fe400000000ff */
[----:B------:R-:W-:Y:S02]  /*63a0*/  F2FP.F16.F32.PACK_AB R7, R47, R46 ;  /* 0x0000002e2f07723e */ /* 0x000fe400000000ff */
[----:B------:R-:W-:Y:S02]  /*63b0*/  F2FP.F16.F32.PACK_AB R26, R61, R60 ;  /* 0x0000003c3d1a723e */ /* 0x000fe400000000ff */
[----:B------:R-:W-:Y:S01]  /*63c0*/  F2FP.F16.F32.PACK_AB R27, R63, R62 ;  /* 0x0000003e3f1b723e */ /* 0x000fe200000000ff */
[----:B------:R3:W-:Y:S01]  /*63d0*/  STSM.16.M88.4 [R95], R4 ;  /* 0x000000045f007844 */ /* 0x0007e20000000200 */
[----:B------:R-:W-:-:S02]  /*63e0*/  F2FP.F16.F32.PACK_AB R33, R75, R74 ;  /* 0x0000004a4b21723e */ /* 0x000fc400000000ff */
[----:B------:R-:W-:Y:S01]  /*63f0*/  F2FP.F16.F32.PACK_AB R34, R77, R76 ;  /* 0x0000004c4d22723e */ /* 0x000fe200000000ff */
[----:B------:R4:W-:Y:S01]  /*6400*/  STSM.16.M88.4 [R93], R12 ;  /* 0x0000000c5d007844 */ /* 0x0009e20000000200 */
[----:B------:R-:W-:Y:S02]  /*6410*/  F2FP.F16.F32.PACK_AB R35, R79, R78 ;  /* 0x0000004e4f23723e */ /* 0x000fe400000000ff */
[----:B------:R-:W-:Y:S01]  /*6420*/  ISETP.NE.U32.AND P2, PT, RZ, UR4, PT ;  /* 0x00000004ff007c0c */ /* 0x000fe2000bf45070 */
[----:B------:R4:W-:Y:S01]  /*6430*/  STSM.16.M88.4 [R91], R24 ;  /* 0x000000185b007844 */ /* 0x0009e20000000200 */
[----:B-1----:R-:W-:Y:S02]  /*6440*/  ISETP.NE.U32.AND P0, PT, R98, RZ, PT ;  /* 0x000000ff6200720c */ /* 0x002fe40003f05070 */
[----:B------:R-:W-:Y:S01]  /*6450*/  MOV R44, RZ ;  /* 0x000000ff002c7202 */ /* 0x000fe20000000f00 */
[----:B------:R4:W-:Y:S01]  /*6460*/  STSM.16.M88.4 [R88], R64 ;  /* 0x0000004058007844 */ /* 0x0009e20000000200 */
[----:B------:R-:W-:-:S02]  /*6470*/  ISETP.NE.AND.EX P2, PT, RZ, UR5, PT, P2 ;  /* 0x00000005ff007c0c */ /* 0x000fc4000bf45320 */
[----:B------:R-:W-:Y:S01]  /*6480*/  ISETP.NE.AND.EX P0, PT, R99, RZ, PT, P0 ;  /* 0x000000ff6300720c */ /* 0x000fe20003f05300 */
[----:B------:R4:W-:Y:S04]  /*6490*/  STSM.16.M88.4 [R72], R32 ;  /* 0x0000002048007844 */ /* 0x0009e80000000200 */
[----:B------:R4:W-:Y:S01]  /*64a0*/  STSM.16.M88.4 [R48], R80 ;  /* 0x0000005030007844 */ /* 0x0009e20000000200 */
[----:B------:R-:W-:Y:S05]  /*64b0*/  BAR.SYNC.DEFER_BLOCKING 0x1, 0x100 ;  /* 0x0044000000007b1d */ /* 0x000fea0000010000 */
[----:B---3--:R-:W-:Y:S01]  /*64c0*/  @P2 LEA R4, P3, R18, UR4, 0x2 ;  /* 0x0000000412042c11 */ /* 0x008fe2000f8610ff */
[----:B------:R-:W-:-:S03]  /*64d0*/  ULDC UR4, c[0x0][0xa88] ;  /* 0x0002a20000047ab9 */ /* 0x000fc60000000800 */
[----:B------:R-:W-:Y:S01]  /*64e0*/  @P2 LEA.HI.X R5, R18, UR5, R160, 0x2, P3 ;  /* 0x0000000512052c11 */ /* 0x000fe200098f14a0 */
[----:B------:R-:W-:Y:S01]  /*64f0*/  IMAD.U32 R3, RZ, RZ, UR4 ;  /* 0x00000004ff037e24 */ /* 0x000fe2000f8e00ff */
[----:B------:R4:W5:Y:S01]  /*6500*/  @P0 LDG.E R44, desc[UR56][R30.64] ;  /* 0x000000381e2c0981 */ /* 0x000962000c1e1900 */
[----:B--2---:R-:W-:-:S04]  /*6510*/  ISETP.NE.AND P1, PT, R54, 0x1, PT ;  /* 0x000000013600780c */ /* 0x004fc80003f25270 */
[----:B------:R4:W5:Y:S09]  /*6520*/  @P2 LDG.E R3, desc[UR56][R4.64] ;  /* 0x0000003804032981 */ /* 0x000972000c1e1900 */
[----:B------:R-:W1:Y:S08]  /*6530*/  @P1 LDC R6, c[0x0][0xbec] ;  /* 0x0002fb00ff061b82 */ /* 0x000e700000000800 */
[----:B------:R-:W2:Y:S01]  /*6540*/  @P1 LDC R9, c[0x0][0xbf0] ;  /* 0x0002fc00ff091b82 */ /* 0x000ea20000000800 */
[----:B----4-:R-:W-:Y:S05]  /*6550*/  @P2 BRA `(.L_x_217) ;  /* 0x0000000000102947 */ /* 0x010fea0003800000 */
[----:B------:R-:W-:Y:S05]  /*6560*/  @!P0 BRA `(.L_x_217) ;  /* 0x00000000000c8947 */ /* 0x000fea0003800000 */
[----:B------:R-:W3:Y:S04]  /*6570*/  LDG.E R4, desc[UR56][R30.64] ;  /* 0x000000381e047981 */ /* 0x000ee8000c1e1900 */
[----:B-----5:R-:W3:Y:S02]  /*6580*/  LDG.E R3, desc[UR56][R30.64+0x4] ;  /* 0x000004381e037981 */ /* 0x020ee4000c1e1900 */
[----:B---3--:R-:W-:-:S07]  /*6590*/  IMAD.IADD R3, R3, 0x1, -R4 ;  /* 0x0000000103037824 */ /* 0x008fce00078e0a04 */
.L_x_217:
[----:B------:R-:W-:Y:S01]  /*65a0*/  SHF.R.S32.HI R48, RZ, 0x1f, R22 ;  /* 0x0000001fff307819 */ /* 0x000fe20000011416 */
[----:B------:R-:W-:Y:S01]  /*65b0*/  IMAD R13, R23, 0x80, R166 ;  /* 0x00000080170d7824 */ /* 0x000fe200078e02a6 */
[----:B------:R-:W-:Y:S01]  /*65c0*/  ULDC.64 UR4, c[0x0][0xb90] ;  /* 0x0002e40000047ab9 */ /* 0x000fe20000000a00 */
[----:B-----5:R-:W-:Y:S01]  /*65d0*/  SHF.R.S32.HI R45, RZ, 0x1f, R44 ;  /* 0x0000001fff2d7819 */ /* 0x020fe2000001142c */
[----:B------:R-:W-:Y:S01]  /*65e0*/  IMAD R56, R3, R54, RZ ;  /* 0x0000003603387224 */ /* 0x000fe200078e02ff */
[----:B------:R-:W-:Y:S01]  /*65f0*/  SEL R160, R160, RZ, !P0 ;  /* 0x000000ffa0a07207 */ /* 0x000fe20004000000 */
[----:B------:R-:W-:Y:S01]  /*6600*/  IMAD R5, R48, UR4, RZ ;  /* 0x0000000430057c24 */ /* 0x000fe2000f8e02ff */
[----:B------:R-:W-:Y:S01]  /*6610*/  SEL R55, R18, RZ, !P0 ;  /* 0x000000ff12377207 */ /* 0x000fe20004000000 */
[----:B-1----:R-:W-:-:S04]  /*6620*/  @P1 IMAD.HI.U32 R6, R13, R6, RZ ;  /* 0x000000060d061227 */ /* 0x002fc800078e00ff */
[C---:B------:R-:W-:Y:S02]  /*6630*/  IMAD R11, R22.reuse, UR5, R5 ;  /* 0x00000005160b7c24 */ /* 0x040fe4000f8e0205 */
[----:B------:R-:W-:Y:S01]  /*6640*/  IMAD.MOV.U32 R7, RZ, RZ, R13 ;  /* 0x000000ffff077224 */ /* 0x000fe200078e000d */
[----:B--2---:R-:W-:Y:S01]  /*6650*/  @P1 SHF.R.U32.HI R7, RZ, R9, R6 ;  /* 0x00000009ff071219 */ /* 0x004fe20000011606 */
[----:B------:R-:W-:Y:S01]  /*6660*/  IMAD.WIDE.U32 R4, R22, UR4, R44 ;  /* 0x0000000416047c25 */ /* 0x000fe2000f8e002c */
[----:B------:R-:W-:-:S03]  /*6670*/  ULDC.64 UR4, c[0x0][0xb98] ;  /* 0x0002e60000047ab9 */ /* 0x000fc60000000a00 */
[----:B------:R-:W-:Y:S01]  /*6680*/  IMAD R9, R161, 0x40, R2 ;  /* 0x00000040a1097824 */ /* 0x000fe200078e0202 */
[----:B------:R-:W-:Y:S01]  /*6690*/  IADD3 R5, R5, R11, RZ ;  /* 0x0000000b05057210 */ /* 0x000fe20007ffe0ff */
[----:B------:R-:W-:Y:S02]  /*66a0*/  IMAD.MOV R11, RZ, RZ, -R7 ;  /* 0x000000ffff0b7224 */ /* 0x000fe400078e0a07 */
[----:B------:R-:W-:-:S04]  /*66b0*/  IMAD.WIDE R28, R9, 0x2, R28 ;  /* 0x00000002091c7825 */ /* 0x000fc800078e021c */
[----:B------:R-:W-:Y:S01]  /*66c0*/  IMAD R6, R160, UR4, RZ ;  /* 0x00000004a0067c24 */ /* 0x000fe2000f8e02ff */
[C---:B------:R-:W-:Y:S01]  /*66d0*/  IADD3 R15, P0, R28.reuse, 0x1000, RZ ;  /* 0x000010001c0f7810 */ /* 0x040fe20007f1e0ff */
[----:B------:R-:W-:Y:S01]  /*66e0*/  IMAD.WIDE.U32 R4, R55, UR4, R4 ;  /* 0x0000000437047c25 */ /* 0x000fe2000f8e0004 */
[----:B------:R-:W-:Y:S02]  /*66f0*/  IADD3 R41, P6, R28, 0x4000, RZ ;  /* 0x000040001c297810 */ /* 0x000fe40007fde0ff */
[----:B------:R-:W-:Y:S01]  /*6700*/  LOP3.LUT R12, R15, 0x380, RZ, 0xc0, !PT ;  /* 0x000003800f0c7812 */ /* 0x000fe200078ec0ff */
[----:B------:R-:W-:Y:S01]  /*6710*/  IMAD R9, R54, R11, R13 ;  /* 0x0000000b36097224 */ /* 0x000fe200078e020d */
[----:B------:R-:W-:Y:S01]  /*6720*/  SHF.R.S32.HI R11, RZ, 0x1f, R7 ;  /* 0x0000001fff0b7819 */ /* 0x000fe20000011407 */
[----:B------:R-:W-:Y:S01]  /*6730*/  IMAD R8, R55, UR5, R6 ;  /* 0x0000000537087c24 */ /* 0x000fe2000f8e0206 */
[----:B------:R-:W-:Y:S01]  /*6740*/  IADD3 R4, P2, R7, R4, RZ ;  /* 0x0000000407047210 */ /* 0x000fe20007f5e0ff */
[----:B------:R-:W-:Y:S01]  /*6750*/  ULDC.64 UR4, c[0x0][0xb88] ;  /* 0x0002e20000047ab9 */ /* 0x000fe20000000a00 */
[----:B------:R-:W-:-:S02]  /*6760*/  IADD3 R13, P3, R28, 0x2000, RZ ;  /* 0x000020001c0d7810 */ /* 0x000fc40007f7e0ff */
[----:B------:R-:W-:Y:S02]  /*6770*/  SHF.R.S32.HI R6, RZ, 0x1f, R9 ;  /* 0x0000001fff067819 */ /* 0x000fe40000011409 */
[----:B------:R-:W-:Y:S02]  /*6780*/  IADD3.X R5, R11, R5, R8, P2, !PT ;  /* 0x000000050b057210 */ /* 0x000fe400017fe408 */
[----:B------:R-:W-:Y:S01]  /*6790*/  LOP3.LUT R7, R13, 0x380, RZ, 0xc0, !PT ;  /* 0x000003800d077812 */ /* 0x000fe200078ec0ff */
[----:B------:R-:W-:Y:S01]  /*67a0*/  IMAD R8, R6, UR4, RZ ;  /* 0x0000000406087c24 */ /* 0x000fe2000f8e02ff */
[----:B------:R-:W-:Y:S01]  /*67b0*/  SHF.R.U64 R12, R12, 0x3, RZ ;  /* 0x000000030c0c7819 */ /* 0x000fe200000012ff */
[----:B------:R-:W-:Y:S01]  /*67c0*/  IMAD.WIDE.U32 R4, R9, UR4, R4 ;  /* 0x0000000409047c25 */ /* 0x000fe2000f8e0004 */
[----:B------:R-:W-:Y:S02]  /*67d0*/  SHF.R.U64 R6, R7, 0x3, RZ ;  /* 0x0000000307067819 */ /* 0x000fe400000012ff */
[----:B------:R-:W-:Y:S01]  /*67e0*/  LOP3.LUT R12, R12, R15, RZ, 0x3c, !PT ;  /* 0x0000000f0c0c7212 */ /* 0x000fe200078e3cff */
[----:B------:R-:W-:Y:S01]  /*67f0*/  IMAD R7, R9, UR5, R8 ;  /* 0x0000000509077c24 */ /* 0x000fe2000f8e0208 */
[----:B------:R-:W-:Y:S01]  /*6800*/  ULDC.64 UR4, c[0x0][0xb50] ;  /* 0x0002d40000047ab9 */ /* 0x000fe20000000a00 */
[----:B------:R-:W-:Y:S01]  /*6810*/  IADD3 R9, P2, R28, 0x3000, RZ ;  /* 0x000030001c097810 */ /* 0x000fe20007f5e0ff */
[----:B------:R-:W-:Y:S01]  /*6820*/  IMAD R15, R23, 0x80, R165 ;  /* 0x00000080170f7824 */ /* 0x000fe200078e02a5 */
[----:B------:R-:W-:Y:S01]  /*6830*/  LEA R11, P4, R4, UR4, 0x2 ;  /* 0x00000004040b7c11 */ /* 0x000fe2000f8810ff */
[----:B------:R-:W-:Y:S01]  /*6840*/  IMAD.IADD R5, R5, 0x1, R7 ;  /* 0x0000000105057824 */ /* 0x000fe200078e0207 */
[----:B------:R-:W-:-:S02]  /*6850*/  LOP3.LUT R8, R9, 0x380, RZ, 0xc0, !PT ;  /* 0x0000038009087812 */ /* 0x000fc400078ec0ff */
[----:B------:R-:W-:Y:S01]  /*6860*/  LOP3.LUT R6, R6, R13, RZ, 0x3c, !PT ;  /* 0x0000000d06067212 */ /* 0x000fe200078e3cff */
[----:B------:R-:W-:Y:S01]  /*6870*/  SHFL.IDX PT, R46, R11, RZ, 0x1c1f ;  /* 0x001c1fff0b2e7589 */ /* 0x000fe200000e0000 */
[----:B------:R-:W-:Y:S01]  /*6880*/  LEA.HI.X R5, R4, UR5, R5, 0x2, P4 ;  /* 0x0000000504057c11 */ /* 0x000fe2000a0f1405 */
[--C-:B------:R-:W-:Y:S01]  /*6890*/  IMAD.X R13, RZ, RZ, R29.reuse, P0 ;  /* 0x000000ffff0d7224 */ /* 0x100fe200000e061d */
[----:B------:R-:W-:Y:S01]  /*68a0*/  SHF.R.U64 R8, R8, 0x3, RZ ;  /* 0x0000000308087819 */ /* 0x000fe200000012ff */
[----:B------:R-:W-:Y:S01]  /*68b0*/  SHFL.IDX PT, R52, R11, 0x1, 0x1c1f ;  /* 0x003c1f000b347f89 */ /* 0x000fe200000e0000 */
[----:B------:R-:W-:Y:S01]  /*68c0*/  LOP3.LUT P0, RZ, R163, 0x3, RZ, 0xc0, !PT ;  /* 0x00000003a3ff7812 */ /* 0x000fe2000780c0ff */
[C---:B------:R-:W-:Y:S01]  /*68d0*/  VIADD R4, R15.reuse, 0x8 ;  /* 0x000000080f047836 */ /* 0x040fe20000000000 */
[----:B------:R-:W-:Y:S01]  /*68e0*/  LOP3.LUT R8, R8, R9, RZ, 0x3c, !PT ;  /* 0x0000000908087212 */ /* 0x000fe200078e3cff */
[----:B------:R-:W1:Y:S01]  /*68f0*/  SHFL.IDX PT, R47, R5, RZ, 0x1c1f ;  /* 0x001c1fff052f7589 */ /* 0x000e6200000e0000 */
[----:B------:R-:W-:Y:S01]  /*6900*/  IMAD.X R9, RZ, RZ, R29, P2 ;  /* 0x000000ffff097224 */ /* 0x000fe200010e061d */
[----:B------:R-:W-:Y:S01]  /*6910*/  ISETP.GE.OR P2, PT, R15, R56, P0 ;  /* 0x000000380f00720c */ /* 0x000fe20000746670 */
[----:B------:R-:W-:Y:S01]  /*6920*/  ULDC.64 UR4, c[0x0][0xaa0] ;  /* 0x0002a80000047ab9 */ /* 0x000fe20000000a00 */
[----:B------:R-:W2:Y:S01]  /*6930*/  SHFL.IDX PT, R53, R5, 0x1, 0x1c1f ;  /* 0x003c1f0005357f89 */ /* 0x000ea200000e0000 */
[----:B------:R-:W-:-:S02]  /*6940*/  IADD3.X R7, RZ, R29, RZ, P3, !PT ;  /* 0x0000001dff077210 */ /* 0x000fc40001ffe4ff */
[----:B------:R-:W-:Y:S02]  /*6950*/  IADD3 R10, P3, R28, 0x7000, RZ ;  /* 0x000070001c0a7810 */ /* 0x000fe40007f7e0ff */
[----:B------:R-:W-:Y:S02]  /*6960*/  ISETP.GE.OR P0, PT, R4, R56, P0 ;  /* 0x000000380400720c */ /* 0x000fe40000706670 */
[----:B------:R-:W-:Y:S01]  /*6970*/  LOP3.LUT R3, R10, 0x380, RZ, 0xc0, !PT ;  /* 0x000003800a037812 */ /* 0x000fe200078ec0ff */
[----:B------:R-:W-:Y:S01]  /*6980*/  IMAD R18, R19, 0x20, R161 ;  /* 0x0000002013127824 */ /* 0x000fe200078e02a1 */
[C---:B------:R-:W-:Y:S01]  /*6990*/  IADD3 R37, P5, R28.reuse, 0x5000, RZ ;  /* 0x000050001c257810 */ /* 0x040fe20007fbe0ff */
[----:B------:R-:W-:Y:S01]  /*69a0*/  IMAD.X R31, RZ, RZ, R29, P3 ;  /* 0x000000ffff1f7224 */ /* 0x000fe200018e061d */
[----:B------:R-:W-:Y:S02]  /*69b0*/  SHF.R.U64 R3, R3, 0x3, RZ ;  /* 0x0000000303037819 */ /* 0x000fe400000012ff */
[----:B------:R-:W-:-:S02]  /*69c0*/  IADD3 R33, P4, R28, 0x6000, RZ ;  /* 0x000060001c217810 */ /* 0x000fc40007f9e0ff */
[----:B------:R-:W-:Y:S02]  /*69d0*/  LOP3.LUT R30, R3, R10, RZ, 0x3c, !PT ;  /* 0x0000000a031e7212 */ /* 0x000fe400078e3cff */
[----:B------:R-:W-:Y:S02]  /*69e0*/  LOP3.LUT R40, R41, 0x380, RZ, 0xc0, !PT ;  /* 0x0000038029287812 */ /* 0x000fe400078ec0ff */
[----:B------:R-:W-:Y:S01]  /*69f0*/  LOP3.LUT R25, R28, 0x380, RZ, 0xc0, !PT ;  /* 0x000003801c197812 */ /* 0x000fe200078ec0ff */
[----:B-1----:R1:W-:Y:S01]  /*6a00*/  @!P2 ST.E desc[UR56][R46.64], R20 ;  /* 0x000000142e00a985 */ /* 0x0023e2000c101938 */
[----:B------:R-:W-:Y:S01]  /*6a10*/  IMAD R3, R45, UR4, RZ ;  /* 0x000000042d037c24 */ /* 0x000fe2000f8e02ff */
[----:B------:R-:W-:Y:S01]  /*6a20*/  LOP3.LUT R36, R37, 0x380, RZ, 0xc0, !PT ;  /* 0x0000038025247812 */ /* 0x000fe200078ec0ff */
[----:B------:R-:W3:Y:S01]  /*6a30*/  @P1 LDC R45, c[0x0][0xbf0] ;  /* 0x0002fc00ff2d1b82 */ /* 0x000ee20000000800 */
[----:B--2---:R2:W-:Y:S01]  /*6a40*/  @!P0 ST.E desc[UR56][R52.64], R21 ;  /* 0x0000001534008985 */ /* 0x0045e2000c101938 */
[----:B------:R-:W-:-:S02]  /*6a50*/  LOP3.LUT R32, R33, 0x380, RZ, 0xc0, !PT ;  /* 0x0000038021207812 */ /* 0x000fc400078ec0ff */
[----:B------:R-:W-:Y:S02]  /*6a60*/  SHF.R.U64 R40, R40, 0x3, RZ ;  /* 0x0000000328287819 */ /* 0x000fe400000012ff */
[----:B------:R-:W-:Y:S02]  /*6a70*/  SHF.R.U64 R25, R25, 0x3, RZ ;  /* 0x0000000319197819 */ /* 0x000fe400000012ff */
[----:B-1----:R-:W1:Y:S01]  /*6a80*/  @P1 LDC R47, c[0x0][0xbec] ;  /* 0x0002fb00ff2f1b82 */ /* 0x002e620000000800 */
[----:B------:R-:W-:Y:S01]  /*6a90*/  IMAD R3, R44, UR5, R3 ;  /* 0x000000052c037c24 */ /* 0x000fe2000f8e0203 */
[----:B------:R-:W-:Y:S01]  /*6aa0*/  SHF.R.U64 R36, R36, 0x3, RZ ;  /* 0x0000000324247819 */ /* 0x000fe200000012ff */
[----:B------:R-:W5:Y:S01]  /*6ab0*/  LD.E.128 R12, desc[UR56][R12.64] ;  /* 0x000000380c0c7980 */ /* 0x000f62000c101d00 */
[----:B--2---:R-:W-:Y:S01]  /*6ac0*/  IMAD.WIDE.U32 R20, R44, UR4, RZ ;  /* 0x000000042c147c25 */ /* 0x004fe2000f8e00ff */
[----:B------:R-:W-:Y:S01]  /*6ad0*/  ULDC.64 UR4, c[0x0][0xae8] ;  /* 0x0002ba0000047ab9 */ /* 0x000fe20000000a00 */
[----:B------:R-:W-:Y:S01]  /*6ae0*/  SHF.R.U64 R32, R32, 0x3, RZ ;  /* 0x0000000320207819 */ /* 0x000fe200000012ff */
[----:B------:R-:W5:Y:S01]  /*6af0*/  LD.E.128 R4, desc[UR56][R6.64] ;  /* 0x0000003806047980 */ /* 0x000f62000c101d00 */
[----:B------:R-:W-:Y:S01]  /*6b00*/  IMAD.IADD R21, R21, 0x1, R3 ;  /* 0x0000000115157824 */ /* 0x000fe200078e0203 */
[----:B------:R-:W-:Y:S01]  /*6b10*/  LOP3.LUT R40, R40, R41, RZ, 0x3c, !PT ;  /* 0x0000002928287212 */ /* 0x000fe200078e3cff */
[----:B------:R-:W-:Y:S01]  /*6b20*/  IMAD R3, R48, UR4, RZ ;  /* 0x0000000430037c24 */ /* 0x000fe2000f8e02ff */
[----:B------:R-:W-:Y:S01]  /*6b30*/  LOP3.LUT R36, R36, R37, RZ, 0x3c, !PT ;  /* 0x0000002524247212 */ /* 0x000fe200078e3cff */
[----:B------:R-:W-:Y:S01]  /*6b40*/  IMAD R44, R23, 0x80, R18 ;  /* 0x00000080172c7824 */ /* 0x000fe200078e0212 */
[----:B------:R-:W-:Y:S01]  /*6b50*/  LOP3.LUT R32, R32, R33, RZ, 0x3c, !PT ;  /* 0x0000002120207212 */ /* 0x000fe200078e3cff */
[C---:B------:R-:W-:Y:S01]  /*6b60*/  IMAD R3, R22.reuse, UR5, R3 ;  /* 0x0000000516037c24 */ /* 0x040fe2000f8e0203 */
[----:B------:R-:W-:Y:S01]  /*6b70*/  LOP3.LUT R24, R25, R28, RZ, 0x3c, !PT ;  /* 0x0000001c19187212 */ /* 0x000fe200078e3cff */
[----:B------:R-:W-:Y:S01]  /*6b80*/  IMAD.WIDE.U32 R20, R22, UR4, R20 ;  /* 0x0000000416147c25 */ /* 0x000fe2000f8e0014 */
[----:B------:R-:W-:Y:S01]  /*6b90*/  ULDC.64 UR4, c[0x0][0xaf0] ;  /* 0x0002bc0000047ab9 */ /* 0x000fe20000000a00 */
[----:B------:R-:W-:Y:S01]  /*6ba0*/  MOV R25, R29 ;  /* 0x0000001d00197202 */ /* 0x000fe20000000f00 */
[----:B------:R-:W5:Y:S01]  /*6bb0*/  LD.E.128 R8, desc[UR56][R8.64] ;  /* 0x0000003808087980 */ /* 0x000f62000c101d00 */
[----:B------:R-:W-:-:S02]  /*6bc0*/  IMAD.IADD R21, R21, 0x1, R3 ;  /* 0x0000000115157824 */ /* 0x000fc400078e0203 */
[----:B------:R-:W-:Y:S02]  /*6bd0*/  IMAD.X R41, RZ, RZ, R29, P6 ;  /* 0x000000ffff297224 */ /* 0x000fe400030e061d */
[----:B-1----:R-:W-:Y:S01]  /*6be0*/  @P1 IMAD.HI.U32 R18, R44, R47, RZ ;  /* 0x0000002f2c121227 */ /* 0x002fe200078e00ff */
[----:B------:R-:W5:Y:S03]  /*6bf0*/  LD.E.128 R24, desc[UR56][R24.64] ;  /* 0x0000003818187980 */ /* 0x000f66000c101d00 */
[----:B------:R-:W-:Y:S01]  /*6c00*/  IMAD.MOV.U32 R3, RZ, RZ, R44 ;  /* 0x000000ffff037224 */ /* 0x000fe200078e002c */
[----:B---3--:R-:W-:Y:S01]  /*6c10*/  @P1 SHF.R.U32.HI R3, RZ, R45, R18 ;  /* 0x0000002dff031219 */ /* 0x008fe20000011612 */
[----:B------:R-:W-:Y:S01]  /*6c20*/  IMAD R22, R160, UR4, RZ ;  /* 0x00000004a0167c24 */ /* 0x000fe2000f8e02ff */
[----:B------:R-:W5:Y:S01]  /*6c30*/  LD.E.128 R40, desc[UR56][R40.64] ;  /* 0x0000003828287980 */ /* 0x000f62000c101d00 */
[----:B------:R-:W-:Y:S01]  /*6c40*/  IMAD.WIDE.U32 R20, R55, UR4, R20 ;  /* 0x0000000437147c25 */ /* 0x000fe2000f8e0014 */
[----:B------:R-:W-:-:S02]  /*6c50*/  SHF.R.S32.HI R18, RZ, 0x1f, R3 ;  /* 0x0000001fff127819 */ /* 0x000fc40000011403 */
[----:B------:R-:W-:Y:S01]  /*6c60*/  IADD3 R47, -R3, RZ, RZ ;  /* 0x000000ff032f7210 */ /* 0x000fe20007ffe1ff */
[----:B------:R-:W-:Y:S01]  /*6c70*/  IMAD R45, R55, UR5, R22 ;  /* 0x00000005372d7c24 */ /* 0x000fe2000f8e0216 */
[----:B------:R-:W-:Y:S01]  /*6c80*/  ULDC.64 UR4, c[0x0][0xae0] ;  /* 0x0002b80000047ab9 */ /* 0x000fe20000000a00 */
[--C-:B------:R-:W-:Y:S02]  /*6c90*/  IMAD.X R37, RZ, RZ, R29.reuse, P5 ;  /* 0x000000ffff257224 */ /* 0x100fe400028e061d */
[----:B------:R-:W-:Y:S02]  /*6ca0*/  IMAD.X R33, RZ, RZ, R29, P4 ;  /* 0x000000ffff217224 */ /* 0x000fe400020e061d */
[----:B------:R-:W-:Y:S01]  /*6cb0*/  IMAD.IADD R21, R21, 0x1, R45 ;  /* 0x0000000115157824 */ /* 0x000fe200078e022d */
[----:B------:R-:W5:Y:S01]  /*6cc0*/  LD.E.128 R28, desc[UR56][R30.64] ;  /* 0x000000381e1c7980 */ /* 0x000f62000c101d00 */
[----:B------:R-:W-:Y:S02]  /*6cd0*/  IMAD R18, R18, UR4, RZ ;  /* 0x0000000412127c24 */ /* 0x000fe4000f8e02ff */
[----:B------:R-:W-:Y:S01]  /*6ce0*/  IMAD R45, R54, R47, R44 ;  /* 0x0000002f362d7224 */ /* 0x000fe200078e022c */
[----:B------:R-:W5:Y:S01]  /*6cf0*/  LD.E.128 R36, desc[UR56][R36.64] ;  /* 0x0000003824247980 */ /* 0x000f62000c101d00 */
[----:B------:R-:W-:-:S03]  /*6d00*/  IMAD R47, R3, UR5, R18 ;  /* 0x00000005032f7c24 */ /* 0x000fc6000f8e0212 */
[----:B------:R-:W5:Y:S01]  /*6d10*/  LD.E.128 R32, desc[UR56][R32.64] ;  /* 0x0000003820207980 */ /* 0x000f62000c101d00 */
[----:B------:R-:W-:Y:S01]  /*6d20*/  IMAD.WIDE.U32 R20, R3, UR4, R20 ;  /* 0x0000000403147c25 */ /* 0x000fe2000f8e0014 */
[----:B------:R-:W-:Y:S01]  /*6d30*/  SHF.R.S32.HI R3, RZ, 0x1f, R45 ;  /* 0x0000001fff037819 */ /* 0x000fe2000001142d */
[----:B------:R-:W-:Y:S01]  /*6d40*/  ULDC.64 UR4, c[0x0][0xad8] ;  /* 0x0002b60000047ab9 */ /* 0x000fe20000000a00 */
[----:B------:R-:W-:Y:S01]  /*6d50*/  @!PT LDS RZ, [RZ] ;  /* 0x00000000fffff984 */ /* 0x000fe20000000800 */
[----:B------:R-:W-:Y:S01]  /*6d60*/  @!PT LDS RZ, [RZ] ;  /* 0x00000000fffff984 */ /* 0x000fe20000000800 */
[----:B------:R-:W-:Y:S01]  /*6d70*/  @!PT LDS RZ, [RZ] ;  /* 0x00000000fffff984 */ /* 0x000fe20000000800 */
[----:B------:R-:W-:Y:S01]  /*6d80*/  @!PT LDS RZ, [RZ] ;  /* 0x00000000fffff984 */ /* 0x000fe20000000800 */
[----:B------:R1:W-:Y:S06]  /*6d90*/  MEMBAR.ALL.CTA ;  /* 0x0000000000007992 */ /* 0x0003ec0000008000 */
[----:B-1----:R-:W1:Y:S01]  /*6da0*/  FENCE.VIEW.ASYNC.S ;  /* 0x00000000000073c6 */ /* 0x002e620000000000 */
[----:B------:R-:W-:-:S02]  /*6db0*/  IMAD R53, R23, 0x80, R161 ;  /* 0x0000008017357824 */ /* 0x000fc400078e02a1 */
[----:B------:R-:W-:Y:S02]  /*6dc0*/  IMAD.IADD R21, R21, 0x1, R47 ;  /* 0x0000000115157824 */ /* 0x000fe400078e022f */
[----:B------:R-:W-:Y:S02]  /*6dd0*/  IMAD R18, R3, UR4, RZ ;  /* 0x0000000403127c24 */ /* 0x000fe4000f8e02ff */
[----:B------:R-:W-:Y:S02]  /*6de0*/  VIADD R3, R53, 0x20 ;  /* 0x0000002035037836 */ /* 0x000fe40000000000 */
[C---:B------:R-:W-:Y:S02]  /*6df0*/  IMAD R23, R45.reuse, UR5, R18 ;  /* 0x000000052d177c24 */ /* 0x040fe4000f8e0212 */
[----:B------:R-:W-:Y:S01]  /*6e00*/  IMAD.WIDE.U32 R20, R45, UR4, R20 ;  /* 0x000000042d147c25 */ /* 0x000fe2000f8e0014 */
[-C--:B------:R-:W-:Y:S01]  /*6e10*/  ISETP.GE.AND P2, PT, R53, R56.reuse, PT ;  /* 0x000000383500720c */ /* 0x080fe20003f46270 */
[----:B------:R-:W-:Y:S01]  /*6e20*/  ULDC.64 UR4, c[0x0][0xa80] ;  /* 0x0002a00000047ab9 */ /* 0x000fe20000000a00 */
[----:B------:R-:W-:Y:S01]  /*6e30*/  ISETP.GE.AND P0, PT, R3, R56, PT ;  /* 0x000000380300720c */ /* 0x000fe20003f06270 */
[----:B0-----:R-:W-:Y:S01]  /*6e40*/  VIADD R0, R0, 0x2a820 ;  /* 0x0002a82000007836 */ /* 0x001fe20000000000 */
[----:B------:R-:W-:Y:S01]  /*6e50*/  IADD3 R3, R53, 0x40, RZ ;  /* 0x0000004035037810 */ /* 0x000fe20007ffe0ff */
[----:B------:R-:W-:Y:S01]  /*6e60*/  IMAD.IADD R21, R21, 0x1, R23 ;  /* 0x0000000115157824 */ /* 0x000fe200078e0217 */
[----:B------:R-:W-:-:S02]  /*6e70*/  LEA R18, P3, R20, UR4, 0x1 ;  /* 0x0000000414127c11 */ /* 0x000fc4000f8608ff */
[----:B------:R-:W-:Y:S02]  /*6e80*/  ISETP.GE.AND P1, PT, R3, R56, PT ;  /* 0x000000380300720c */ /* 0x000fe40003f26270 */
[----:B------:R-:W-:Y:S02]  /*6e90*/  PRMT R0, RZ, 0x654, R0 ;  /* 0x00000654ff007816 */ /* 0x000fe40000000000 */
[----:B------:R-:W-:Y:S01]  /*6ea0*/  LEA.HI.X R3, R20, UR5, R21, 0x1, P3 ;  /* 0x0000000514037c11 */ /* 0x000fe200098f0c15 */
[----:B-1----:R0:W1:Y:S01]  /*6eb0*/  SHFL.IDX PT, R22, R18, RZ, 0x181f ;  /* 0x00181fff12167589 */ /* 0x00206200000e0000 */
[----:B------:R2:W-:Y:S01]  /*6ec0*/  SYNCS.ARRIVE.TRANS64.RED.A1T0 RZ, [R0+URZ], RZ ;  /* 0x000000ff00ff79a7 */ /* 0x0005e2000810043f */
[----:B------:R-:W-:Y:S02]  /*6ed0*/  BSSY B1, `(.L_x_218) ;  /* 0x000000c000017945 */ /* 0x000fe40003800000 */
[----:B--2---:R0:W2:Y:S02]  /*6ee0*/  SHFL.IDX PT, R0, R3, RZ, 0x181f ;  /* 0x00181fff03007589 */ /* 0x0040a400000e0000 */
[----:B------:R-:W-:Y:S05]  /*6ef0*/  @P2 BRA `(.L_x_219) ;  /* 0x0000000000242947 */ /* 0x000fea0003800000 */
[----:B------:R-:W-:Y:S02]  /*6f00*/  ULDC UR4, c[0x0][0xac8] ;  /* 0x0002b20000047ab9 */ /* 0x000fe40000000800 */
[----:B------:R-:W-:Y:S02]  /*6f10*/  ISETP.GE.AND P2, PT, R2, UR4, PT ;  /* 0x0000000402007c0c */ /* 0x000fe4000bf46270 */
[----:B------:R-:W-:-:S11]  /*6f20*/  ISETP.GE.AND P3, PT, R17, UR4, PT ;  /* 0x0000000411007c0c */ /* 0x000fd6000bf66270 */
[CC--:B-1----:R-:W-:Y:S02]  /*6f30*/  @!P2 LEA R20, P4, R2.reuse, R22.reuse, 0x1 ;  /* 0x000000160214a211 */ /* 0x0c2fe400078808ff */
[C---:B------:R-:W-:Y:S02]  /*6f40*/  @!P3 LEA R22, P5, R17.reuse, R22, 0x1 ;  /* 0x000000161116b211 */ /* 0x040fe400078a08ff */
[-C--:B--2---:R-:W-:Y:S02]  /*6f50*/  @!P2 LEA.HI.X R21, R2, R0.reuse, R170, 0x1, P4 ;  /* 0x000000000215a211 */ /* 0x084fe400020f0caa */
[----:B------:R-:W-:-:S03]  /*6f60*/  @!P3 LEA.HI.X R23, R17, R0, R169, 0x1, P5 ;  /* 0x000000001117b211 */ /* 0x000fc600028f0ca9 */
[----:B-----5:R3:W-:Y:S04]  /*6f70*/  @!P2 ST.E.128 desc[UR56][R20.64], R24 ;  /* 0x000000181400a985 */ /* 0x0207e8000c101d38 */
[----:B------:R3:W-:Y:S02]  /*6f80*/  @!P3 ST.E.128 desc[UR56][R22.64], R40 ;  /* 0x000000281600b985 */ /* 0x0007e4000c101d38 */
.L_x_219:
[----:B------:R-:W-:Y:S05]  /*6f90*/  BSYNC B1 ;  /* 0x0000000000017941 */ /* 0x000fea0003800000 */
.L_x_218:
[----:B--2---:R2:W4:Y:S01]  /*6fa0*/  SHFL.IDX PT, R0, R3, 0x1, 0x181f ;  /* 0x00381f0003007f89 */ /* 0x00452200000e0000 */
[----:B------:R-:W-:Y:S03]  /*6fb0*/  BSSY B1, `(.L_x_220) ;  /* 0x000000c000017945 */ /* 0x000fe60003800000 */
[----:B-1-3--:R2:W1:Y:S01]  /*6fc0*/  SHFL.IDX PT, R22, R18, 0x1, 0x181f ;  /* 0x00381f0012167f89 */ /* 0x00a46200000e0000 */
[----:B------:R-:W-:Y:S05]  /*6fd0*/  @P0 BRA `(.L_x_221) ;  /* 0x0000000000240947 */ /* 0x000fea0003800000 */
[----:B------:R-:W-:Y:S02]  /*6fe0*/  ULDC UR4, c[0x0][0xac8] ;  /* 0x0002b20000047ab9 */ /* 0x000fe40000000800 */
[----:B------:R-:W-:Y:S02]  /*6ff0*/  ISETP.GE.AND P3, PT, R2, UR4, PT ;  /* 0x0000000402007c0c */ /* 0x000fe4000bf66270 */
[----:B------:R-:W-:-:S11]  /*7000*/  ISETP.GE.AND P4, PT, R17, UR4, PT ;  /* 0x0000000411007c0c */ /* 0x000fd6000bf86270 */
[CC--:B-1----:R-:W-:Y:S02]  /*7010*/  @!P3 LEA R20, P0, R2.reuse, R22.reuse, 0x1 ;  /* 0x000000160214b211 */ /* 0x0c2fe400078008ff */
[C---:B------:R-:W-:Y:S02]  /*7020*/  @!P4 LEA R22, P2, R17.reuse, R22, 0x1 ;  /* 0x000000161116c211 */ /* 0x040fe400078408ff */
[-C--:B----4-:R-:W-:Y:S02]  /*7030*/  @!P3 LEA.HI.X R21, R2, R0.reuse, R170, 0x1, P0 ;  /* 0x000000000215b211 */ /* 0x090fe400000f0caa */
[----:B------:R-:W-:-:S03]  /*7040*/  @!P4 LEA.HI.X R23, R17, R0, R169, 0x1, P2 ;  /* 0x000000001117c211 */ /* 0x000fc600010f0ca9 */
[----:B-----5:R3:W-:Y:S04]  /*7050*/  @!P3 ST.E.128 desc[UR56][R20.64], R12 ;  /* 0x0000000c1400b985 */ /* 0x0207e8000c101d38 */
[----:B------:R3:W-:Y:S02]  /*7060*/  @!P4 ST.E.128 desc[UR56][R22.64], R36 ;  /* 0x000000241600c985 */ /* 0x0007e4000c101d38 */
.L_x_221:
[----:B------:R-:W-:Y:S05]  /*7070*/  BSYNC B1 ;  /* 0x0000000000017941 */ /* 0x000fea0003800000 */
.L_x_220:
[----:B----4-:R4:W0:Y:S01]  /*7080*/  SHFL.IDX PT, R0, R3, 0x2, 0x181f ;  /* 0x00581f0003007f89 */ /* 0x01082200000e0000 */
[----:B------:R-:W-:Y:S03]  /*7090*/  BSSY B1, `(.L_x_222) ;  /* 0x000000c000017945 */ /* 0x000fe60003800000 */
[----:B---3-5:R4:W3:Y:S01]  /*70a0*/  SHFL.IDX PT, R14, R18, 0x2, 0x181f ;  /* 0x00581f00120e7f89 */ /* 0x0288e200000e0000 */
[----:B------:R-:W-:Y:S05]  /*70b0*/  @P1 BRA `(.L_x_223) ;  /* 0x0000000000241947 */ /* 0x000fea0003800000 */
[----:B------:R-:W-:Y:S02]  /*70c0*/  ULDC UR4, c[0x0][0xac8] ;  /* 0x0002b20000047ab9 */ /* 0x000fe40000000800 */
[----:B------:R-:W-:Y:S02]  /*70d0*/  ISETP.GE.AND P2, PT, R2, UR4, PT ;  /* 0x0000000402007c0c */ /* 0x000fe4000bf46270 */
[----:B------:R-:W-:-:S11]  /*70e0*/  ISETP.GE.AND P3, PT, R17, UR4, PT ;  /* 0x0000000411007c0c */ /* 0x000fd6000bf66270 */
[CC--:B---3--:R-:W-:Y:S02]  /*70f0*/  @!P2 LEA R12, P0, R2.reuse, R14.reuse, 0x1 ;  /* 0x0000000e020ca211 */ /* 0x0c8fe400078008ff */
[C---:B------:R-:W-:Y:S02]  /*7100*/  @!P3 LEA R14, P1, R17.reuse, R14, 0x1 ;  /* 0x0000000e110eb211 */ /* 0x040fe400078208ff */
[-C--:B0-----:R-:W-:Y:S02]  /*7110*/  @!P2 LEA.HI.X R13, R2, R0.reuse, R170, 0x1, P0 ;  /* 0x00000000020da211 */ /* 0x081fe400000f0caa */
[----:B------:R-:W-:-:S03]  /*7120*/  @!P3 LEA.HI.X R15, R17, R0, R169, 0x1, P1 ;  /* 0x00000000110fb211 */ /* 0x000fc600008f0ca9 */
[----:B------:R0:W-:Y:S04]  /*7130*/  @!P2 ST.E.128 desc[UR56][R12.64], R4 ;  /* 0x000000040c00a985 */ /* 0x0001e8000c101d38 */
[----:B------:R0:W-:Y:S02]  /*7140*/  @!P3 ST.E.128 desc[UR56][R14.64], R32 ;  /* 0x000000200e00b985 */ /* 0x0001e4000c101d38 */
.L_x_223:
[----:B------:R-:W-:Y:S05]  /*7150*/  BSYNC B1 ;  /* 0x0000000000017941 */ /* 0x000fea0003800000 */
.L_x_222:
[----:B0-----:R-:W-:Y:S01]  /*7160*/  VIADD R0, R53, 0x60 ;  /* 0x0000006035007836 */ /* 0x001fe20000000000 */
[----:B--2-4-:R-:W0:Y:S04]  /*7170*/  SHFL.IDX PT, R3, R3, 0x3, 0x181f ;  /* 0x00781f0003037f89 */ /* 0x014e2800000e0000 */
[----:B------:R-:W-:Y:S01]  /*7180*/  ISETP.GE.AND P0, PT, R0, R56, PT ;  /* 0x000000380000720c */ /* 0x000fe20003f06270 */
[----:B------:R-:W2:-:S12]  /*7190*/  SHFL.IDX PT, R18, R18, 0x3, 0x181f ;  /* 0x00781f0012127f89 */ /* 0x000e9800000e0000 */
[----:B------:R-:W-:Y:S05]  /*71a0*/  @P0 BRA `(.L_x_224) ;  /* 0x0000000800e40947 */ /* 0x000fea0003800000 */
[----:B------:R-:W-:Y:S02]  /*71b0*/  ULDC UR4, c[0x0][0xac8] ;  /* 0x0002b20000047ab9 */ /* 0x000fe40000000800 */
[----:B------:R-:W-:-:S13]  /*71c0*/  ISETP.GE.AND P1, PT, R2, UR4, PT ;  /* 0x0000000402007c0c */ /* 0x000fda000bf26270 */
[----:B--2---:R-:W-:-:S04]  /*71d0*/  @!P1 LEA R4, P0, R2, R18, 0x1 ;  /* 0x0000001202049211 */ /* 0x004fc800078008ff */
[----:B0-----:R-:W-:Y:S02]  /*71e0*/  @!P1 LEA.HI.X R5, R2, R3, R170, 0x1, P0 ;  /* 0x0000000302059211 */ /* 0x001fe400000f0caa */
[----:B------:R-:W-:-:S03]  /*71f0*/  ISETP.GE.AND P0, PT, R17, UR4, PT ;  /* 0x0000000411007c0c */ /* 0x000fc6000bf06270 */
[----:B------:R0:W-:Y:S10]  /*7200*/  @!P1 ST.E.128 desc[UR56][R4.64], R8 ;  /* 0x0000000804009985 */ /* 0x0001f4000c101d38 */
[----:B------:R-:W-:Y:S05]  /*7210*/  @P0 BRA `(.L_x_224) ;  /* 0x0000000800c80947 */ /* 0x000fea0003800000 */
[----:B0-----:R-:W-:-:S04]  /*7220*/  LEA R4, P0, R17, R18, 0x1 ;  /* 0x0000001211047211 */ /* 0x001fc800078008ff */
[----:B------:R-:W-:-:S05]  /*7230*/  LEA.HI.X R5, R17, R3, R169, 0x1, P0 ;  /* 0x0000000311057211 */ /* 0x000fca00000f0ca9 */
[----:B------:R0:W-:Y:S01]  /*7240*/  ST.E.128 desc[UR56][R4.64], R28 ;  /* 0x0000001c04007985 */ /* 0x0001e2000c101d38 */
[----:B------:R-:W-:Y:S05]  /*7250*/  BRA `(.L_x_224) ;  /* 0x0000000800b87947 */ /* 0x000fea0003800000 */
.L_x_216:
[----:B------:R-:W2:Y:S01]  /*7260*/  LDC.64 R6, c[0x0][0xc00] ;  /* 0x00030000ff067b82 */ /* 0x000ea20000000a00 */
[C---:B------:R-:W-:Y:S01]  /*7270*/  IMAD.SHL.U32 R5, R18.reuse, 0x4, RZ ;  /* 0x0000000412057824 */ /* 0x040fe200078e00ff */
[----:B0-----:R-:W-:Y:S01]  /*7280*/  SHF.L.U64.HI R0, R18, 0x2, R160 ;  /* 0x0000000212007819 */ /* 0x001fe200000102a0 */
[----:B------:R-:W-:Y:S01]  /*7290*/  ULDC.64 UR4, c[0x0][0xc08] ;  /* 0x0003020000047ab9 */ /* 0x000fe20000000a00 */
[----:B------:R-:W-:-:S04]  /*72a0*/  IMAD.MOV.U32 R3, RZ, RZ, RZ ;  /* 0x000000ffff037224 */ /* 0x000fc800078e00ff */
[----:B------:R-:W0:Y:S01]  /*72b0*/  LDC R25, c[0x0][0xbe8] ;  /* 0x0002fa00ff197b82 */ /* 0x000e220000000800 */
[----:B--2---:R-:W-:Y:S02]  /*72c0*/  ISETP.NE.U32.AND P0, PT, R6, RZ, PT ;  /* 0x000000ff0600720c */ /* 0x004fe40003f05070 */
[----:B------:R-:W-:Y:S02]  /*72d0*/  IADD3 R6, P1, R5, R6, RZ ;  /* 0x0000000605067210 */ /* 0x000fe40007f3e0ff */
[----:B------:R-:W-:-:S03]  /*72e0*/  ISETP.NE.AND.EX P0, PT, R7, RZ, PT, P0 ;  /* 0x000000ff0700720c */ /* 0x000fc60003f05300 */
[----:B------:R-:W-:Y:S01]  /*72f0*/  IMAD.X R7, R0, 0x1, R7, P1 ;  /* 0x0000000100077824 */ /* 0x000fe200008e0607 */
[----:B------:R-:W-:-:S04]  /*7300*/  ISETP.NE.U32.AND P1, PT, RZ, UR4, PT ;  /* 0x00000004ff007c0c */ /* 0x000fc8000bf25070 */
[----:B------:R-:W-:-:S05]  /*7310*/  ISETP.NE.AND.EX P1, PT, RZ, UR5, PT, P1 ;  /* 0x00000005ff007c0c */ /* 0x000fca000bf25310 */
[----:B------:R2:W5:Y:S08]  /*7320*/  @P0 LDG.E R3, desc[UR56][R6.64] ;  /* 0x0000003806030981 */ /* 0x000570000c1e1900 */
[----:B------:R-:W-:Y:S01]  /*7330*/  @P1 IADD3 R4, P2, R5, UR4, RZ ;  /* 0x0000000405041c10 */ /* 0x000fe2000ff5e0ff */
[----:B------:R-:W-:-:S03]  /*7340*/  ULDC UR4, c[0x0][0xa88] ;  /* 0x0002a20000047ab9 */ /* 0x000fc60000000800 */
[----:B------:R-:W-:Y:S02]  /*7350*/  @P1 IADD3.X R5, R0, UR5, RZ, P2, !PT ;  /* 0x0000000500051c10 */ /* 0x000fe400097fe4ff */
[----:B------:R-:W-:-:S06]  /*7360*/  MOV R0, UR4 ;  /* 0x0000000400007c02 */ /* 0x000fcc0008000f00 */
[----:B------:R2:W5:Y:S01]  /*7370*/  @P1 LDG.E R0, desc[UR56][R4.64] ;  /* 0x0000003804001981 */ /* 0x000562000c1e1900 */
[----:B0-----:R-:W-:Y:S02]  /*7380*/  ISETP.NE.AND P2, PT, R25, 0x1, PT ;  /* 0x000000011900780c */ /* 0x001fe40003f45270 */
[----:B------:R-:W-:-:S11]  /*7390*/  ISETP.GE.AND P3, PT, R171, 0x80, PT ;  /* 0x00000080ab00780c */ /* 0x000fd60003f66270 */
[----:B------:R-:W0:Y:S08]  /*73a0*/  @P2 LDC R14, c[0x0][0xbec] ;  /* 0x0002fb00ff0e2b82 */ /* 0x000e300000000800 */
[----:B------:R-:W3:Y:S01]  /*73b0*/  @P2 LDC R27, c[0x0][0xbf0] ;  /* 0x0002fc00ff1b2b82 */ /* 0x000ee20000000800 */
[----:B--2---:R-:W-:Y:S05]  /*73c0*/  @P1 BRA `(.L_x_225) ;  /* 0x0000000000101947 */ /* 0x004fea0003800000 */
[----:B------:R-:W-:Y:S05]  /*73d0*/  @!P0 BRA `(.L_x_225) ;  /* 0x00000000000c8947 */ /* 0x000fea0003800000 */
[----:B------:R-:W2:Y:S04]  /*73e0*/  LDG.E R5, desc[UR56][R6.64] ;  /* 0x0000003806057981 */ /* 0x000ea8000c1e1900 */
[----:B-----5:R-:W2:Y:S02]  /*73f0*/  LDG.E R0, desc[UR56][R6.64+0x4] ;  /* 0x0000043806007981 */ /* 0x020ea4000c1e1900 */
[----:B--2---:R-:W-:-:S07]  /*7400*/  IMAD.IADD R0, R0, 0x1, -R5 ;  /* 0x0000000100007824 */ /* 0x004fce00078e0a05 */
.L_x_225:
[----:B------:R-:W-:Y:S01]  /*7410*/  BSSY B1, `(.L_x_226) ;  /* 0x000002e000017945 */ /* 0x000fe20003800000 */
[----:B------:R-:W-:Y:S02]  /*7420*/  SHF.R.S32.HI R12, RZ, 0x1f, R22 ;  /* 0x0000001fff0c7819 */ /* 0x000fe40000011416 */
[----:B------:R-:W-:Y:S02]  /*7430*/  SEL R13, R18, RZ, !P0 ;  /* 0x000000ff120d7207 */ /* 0x000fe40004000000 */
[----:B------:R-:W-:Y:S02]  /*7440*/  SEL R160, R160, RZ, !P0 ;  /* 0x000000ffa0a07207 */ /* 0x000fe40004000000 */
[----:B-----5:R-:W-:Y:S01]  /*7450*/  SHF.R.S32.HI R10, RZ, 0x1f, R3 ;  /* 0x0000001fff0a7819 */ /* 0x020fe20000011403 */
[----:B------:R-:W-:Y:S06]  /*7460*/  @P3 BRA `(.L_x_227) ;  /* 0x0000000000a03947 */ /* 0x000fec0003800000 */
[----:B------:R-:W2:Y:S01]  /*7470*/  S2R R4, SR_TID.X ;  /* 0x0000000000047919 */ /* 0x000ea20000002100 */
[----:B------:R-:W4:Y:S02]  /*7480*/  LDC R11, c[0x0][0xbe8] ;  /* 0x0002fa00ff0b7b82 */ /* 0x000f240000000800 */
[----:B----4-:R-:W-:Y:S02]  /*7490*/  IMAD R5, R0, R11, RZ ;  /* 0x0000000b00057224 */ /* 0x010fe400078e02ff */
[----:B--2---:R-:W-:-:S04]  /*74a0*/  IMAD R4, R23, 0x80, R4 ;  /* 0x0000008017047824 */ /* 0x004fc800078e0204 */
[----:B------:R-:W-:-:S05]  /*74b0*/  VIADD R8, R4, 0xffffff80 ;  /* 0xffffff8004087836 */ /* 0x000fca0000000000 */
[----:B------:R-:W-:-:S13]  /*74c0*/  ISETP.GE.AND P0, PT, R8, R5, PT ;  /* 0x000000050800720c */ /* 0x000fda0003f06270 */
[----:B------:R-:W-:Y:S05]  /*74d0*/  @P0 BRA `(.L_x_227) ;  /* 0x0000000000840947 */ /* 0x000fea0003800000 */
[----:B------:R-:W-:Y:S01]  /*74e0*/  ISETP.NE.AND P0, PT, R11, 0x1, PT ;  /* 0x000000010b00780c */ /* 0x000fe20003f05270 */
[----:B------:R-:W-:Y:S01]  /*74f0*/  ULDC.64 UR4, c[0x0][0xb90] ;  /* 0x0002e40000047ab9 */ /* 0x000fe20000000a00 */
[----:B------:R-:W-:Y:S01]  /*7500*/  MOV R5, R10 ;  /* 0x0000000a00057202 */ /* 0x000fe20000000f00 */
[----:B------:R-:W-:Y:S02]  /*7510*/  IMAD R9, R12, UR4, RZ ;  /* 0x000000040c097c24 */ /* 0x000fe4000f8e02ff */
[----:B------:R-:W-:Y:S02]  /*7520*/  IMAD.MOV.U32 R4, RZ, RZ, R3 ;  /* 0x000000ffff047224 */ /* 0x000fe400078e0003 */
[----:B------:R-:W-:Y:S02]  /*7530*/  IMAD.MOV.U32 R7, RZ, RZ, R8 ;  /* 0x000000ffff077224 */ /* 0x000fe400078e0008 */
[----:B------:R-:W-:-:S04]  /*7540*/  IMAD.WIDE.U32 R4, R22, UR4, R4 ;  /* 0x0000000416047c25 */ /* 0x000fc8000f8e0004 */
[----:B------:R-:W2:Y:S01]  /*7550*/  @P0 LDC R15, c[0x0][0xbec] ;  /* 0x0002fb00ff0f0b82 */ /* 0x000ea20000000800 */
[----:B------:R-:W-:Y:S01]  /*7560*/  IMAD R9, R22, UR5, R9 ;  /* 0x0000000516097c24 */ /* 0x000fe2000f8e0209 */
[----:B------:R-:W-:-:S03]  /*7570*/  ULDC.64 UR4, c[0x0][0xb98] ;  /* 0x0002e60000047ab9 */ /* 0x000fc60000000a00 */
[----:B------:R-:W-:-:S03]  /*7580*/  IMAD.IADD R5, R5, 0x1, R9 ;  /* 0x0000000105057824 */ /* 0x000fc600078e0209 */
[----:B------:R-:W4:Y:S01]  /*7590*/  @P0 LDC R21, c[0x0][0xbf0] ;  /* 0x0002fc00ff150b82 */ /* 0x000f220000000800 */
[----:B------:R-:W-:-:S04]  /*75a0*/  IMAD.WIDE.U32 R4, R13, UR4, R4 ;  /* 0x000000040d047c25 */ /* 0x000fc8000f8e0004 */
[----:B--2---:R-:W-:-:S05]  /*75b0*/  @P0 IMAD.HI.U32 R6, R8, R15, RZ ;  /* 0x0000000f08060227 */ /* 0x004fca00078e00ff */
[----:B----4-:R-:W-:Y:S01]  /*75c0*/  @P0 SHF.R.U32.HI R7, RZ, R21, R6 ;  /* 0x00000015ff070219 */ /* 0x010fe20000011606 */
[----:B------:R-:W-:-:S03]  /*75d0*/  IMAD R6, R160, UR4, RZ ;  /* 0x00000004a0067c24 */ /* 0x000fc6000f8e02ff */
[----:B------:R-:W-:Y:S01]  /*75e0*/  IADD3 R4, P0, R7, R4, RZ ;  /* 0x0000000407047210 */ /* 0x000fe20007f1e0ff */
[----:B------:R-:W-:-:S04]  /*75f0*/  IMAD.MOV R9, RZ, RZ, -R7 ;  /* 0x000000ffff097224 */ /* 0x000fc800078e0a07 */
[----:B------:R-:W-:Y:S01]  /*7600*/  IMAD R9, R11, R9, R8 ;  /* 0x000000090b097224 */ /* 0x000fe200078e0208 */
[----:B------:R-:W-:Y:S01]  /*7610*/  SHF.R.S32.HI R11, RZ, 0x1f, R7 ;  /* 0x0000001fff0b7819 */ /* 0x000fe20000011407 */
[----:B------:R-:W-:Y:S01]  /*7620*/  IMAD R8, R13, UR5, R6 ;  /* 0x000000050d087c24 */ /* 0x000fe2000f8e0206 */
[----:B------:R-:W-:Y:S02]  /*7630*/  ULDC.64 UR4, c[0x0][0xb88] ;  /* 0x0002e20000047ab9 */ /* 0x000fe40000000a00 */
[----:B------:R-:W-:Y:S02]  /*7640*/  SHF.R.S32.HI R6, RZ, 0x1f, R9 ;  /* 0x0000001fff067819 */ /* 0x000fe40000011409 */
[----:B------:R-:W-:-:S03]  /*7650*/  IADD3.X R5, R11, R5, R8, P0, !PT ;  /* 0x000000050b057210 */ /* 0x000fc600007fe408 */
[----:B------:R-:W-:Y:S02]  /*7660*/  IMAD R6, R6, UR4, RZ ;  /* 0x0000000406067c24 */ /* 0x000fe4000f8e02ff */
[----:B------:R-:W-:-:S04]  /*7670*/  IMAD.WIDE.U32 R4, R9, UR4, R4 ;  /* 0x0000000409047c25 */ /* 0x000fc8000f8e0004 */
[----:B------:R-:W-:Y:S01]  /*7680*/  IMAD R7, R9, UR5, R6 ;  /* 0x0000000509077c24 */ /* 0x000fe2000f8e0206 */
[----:B------:R-:W-:Y:S02]  /*7690*/  ULDC.64 UR4, c[0x0][0xb50] ;  /* 0x0002d40000047ab9 */ /* 0x000fe40000000a00 */
[----:B------:R-:W-:Y:S01]  /*76a0*/  LEA R6, P0, R4, UR4, 0x2 ;  /* 0x0000000404067c11 */ /* 0x000fe2000f8010ff */
[----:B------:R-:W-:-:S05]  /*76b0*/  IMAD.IADD R5, R5, 0x1, R7 ;  /* 0x0000000105057824 */ /* 0x000fca00078e0207 */
[----:B------:R-:W-:Y:S01]  /*76c0*/  LEA.HI.X R7, R4, UR5, R5, 0x2, P0 ;  /* 0x0000000504077c11 */ /* 0x000fe200080f1405 */
[----:B------:R-:W-:-:S05]  /*76d0*/  IMAD.MOV.U32 R5, RZ, RZ, -0x800000 ;  /* 0xff800000ff057424 */ /* 0x000fca00078e00ff */
[----:B------:R2:W-:Y:S02]  /*76e0*/  STG.E desc[UR56][R6.64], R5 ;  /* 0x0000000506007986 */ /* 0x0005e4000c101938 */
.L_x_227:
[----:B------:R-:W-:Y:S05]  /*76f0*/  BSYNC B1 ;  /* 0x0000000000017941 */ /* 0x000fea0003800000 */
.L_x_226:
[----:B------:R-:W-:Y:S01]  /*7700*/  ULDC.64 UR4, c[0x0][0xaa0] ;  /* 0x0002a80000047ab9 */ /* 0x000fe20000000a00 */
[----:B--2---:R-:W-:Y:S01]  /*7710*/  IMAD R6, R19, 0x20, R161 ;  /* 0x0000002013067824 */ /* 0x004fe200078e02a1 */
[----:B------:R-:W-:Y:S01]  /*7720*/  BSSY B1, `(.L_x_228) ;  /* 0x0000037000017945 */ /* 0x000fe20003800000 */
[----:B------:R-:W-:Y:S02]  /*7730*/  IMAD R4, R10, UR4, RZ ;  /* 0x000000040a047c24 */ /* 0x000fe4000f8e02ff */
[----:B------:R-:W-:Y:S02]  /*7740*/  IMAD R9, R23, 0x80, R6 ;  /* 0x0000008017097824 */ /* 0x000fe400078e0206 */
[C---:B------:R-:W-:Y:S02]  /*7750*/  IMAD R7, R3.reuse, UR5, R4 ;  /* 0x0000000503077c24 */ /* 0x040fe4000f8e0204 */
[----:B------:R-:W-:Y:S01]  /*7760*/  IMAD.WIDE.U32 R4, R3, UR4, RZ ;  /* 0x0000000403047c25 */ /* 0x000fe2000f8e00ff */
[----:B------:R-:W-:-:S03]  /*7770*/  ULDC.64 UR4, c[0x0][0xae8] ;  /* 0x0002ba0000047ab9 */ /* 0x000fc60000000a00 */
[----:B0-----:R-:W-:Y:S01]  /*7780*/  @P2 IMAD.HI.U32 R6, R9, R14, RZ ;  /* 0x0000000e09062227 */ /* 0x001fe200078e00ff */
[----:B------:R-:W-:-:S03]  /*7790*/  IADD3 R5, R5, R7, RZ ;  /* 0x0000000705057210 */ /* 0x000fc60007ffe0ff */
[----:B------:R-:W-:Y:S02]  /*77a0*/  IMAD R7, R12, UR4, RZ ;  /* 0x000000040c077c24 */ /* 0x000fe4000f8e02ff */
[----:B------:R-:W-:-:S04]  /*77b0*/  IMAD.WIDE.U32 R4, R22, UR4, R4 ;  /* 0x0000000416047c25 */ /* 0x000fc8000f8e0004 */
[----:B------:R-:W-:Y:S01]  /*77c0*/  IMAD R7, R22, UR5, R7 ;  /* 0x0000000516077c24 */ /* 0x000fe2000f8e0207 */
[----:B------:R-:W-:Y:S01]  /*77d0*/  ULDC.64 UR4, c[0x0][0xaf0] ;  /* 0x0002bc0000047ab9 */ /* 0x000fe20000000a00 */
[----:B------:R-:W-:Y:S01]  /*77e0*/  IMAD.MOV.U32 R3, RZ, RZ, R9 ;  /* 0x000000ffff037224 */ /* 0x000fe200078e0009 */
[----:B---3--:R-:W-:Y:S01]  /*77f0*/  @P2 SHF.R.U32.HI R3, RZ, R27, R6 ;  /* 0x0000001bff032219 */ /* 0x008fe20000011606 */
[----:B------:R-:W-:Y:S02]  /*7800*/  IMAD R8, R160, UR4, RZ ;  /* 0x00000004a0087c24 */ /* 0x000fe4000f8e02ff */
[----:B------:R-:W-:Y:S01]  /*7810*/  IMAD.IADD R5, R5, 0x1, R7 ;  /* 0x0000000105057824 */ /* 0x000fe200078e0207 */
[----:B------:R-:W-:Y:S01]  /*7820*/  SHF.R.S32.HI R6, RZ, 0x1f, R3 ;  /* 0x0000001fff067819 */ /* 0x000fe20000011403 */
[C---:B------:R-:W-:Y:S02]  /*7830*/  IMAD R7, R13.reuse, UR5, R8 ;  /* 0x000000050d077c24 */ /* 0x040fe4000f8e0208 */
[----:B------:R-:W-:Y:S01]  /*7840*/  IMAD.WIDE.U32 R4, R13, UR4, R4 ;  /* 0x000000040d047c25 */ /* 0x000fe2000f8e0004 */
[----:B------:R-:W-:-:S03]  /*7850*/  ULDC.64 UR4, c[0x0][0xae0] ;  /* 0x0002b80000047ab9 */ /* 0x000fc60000000a00 */
[----:B------:R-:W-:Y:S02]  /*7860*/  IMAD.MOV R8, RZ, RZ, -R3 ;  /* 0x000000ffff087224 */ /* 0x000fe400078e0a03 */
[----:B------:R-:W-:Y:S02]  /*7870*/  IMAD.IADD R5, R5, 0x1, R7 ;  /* 0x0000000105057824 */ /* 0x000fe400078e0207 */
[----:B------:R-:W-:Y:S02]  /*7880*/  IMAD R6, R6, UR4, RZ ;  /* 0x0000000406067c24 */ /* 0x000fe4000f8e02ff */
[----:B------:R-:W-:Y:S02]  /*7890*/  IMAD R7, R25, R8, R9 ;  /* 0x0000000819077224 */ /* 0x000fe400078e0209 */
[C---:B------:R-:W-:Y:S02]  /*78a0*/  IMAD R9, R3.reuse, UR5, R6 ;  /* 0x0000000503097c24 */ /* 0x040fe4000f8e0206 */
[----:B------:R-:W-:Y:S01]  /*78b0*/  IMAD.WIDE.U32 R4, R3, UR4, R4 ;  /* 0x0000000403047c25 */ /* 0x000fe2000f8e0004 */
[----:B------:R-:W-:Y:S01]  /*78c0*/  SHF.R.S32.HI R3, RZ, 0x1f, R7 ;  /* 0x0000001fff037819 */ /* 0x000fe20000011407 */
[----:B------:R-:W-:-:S02]  /*78d0*/  ULDC.64 UR4, c[0x0][0xad8] ;  /* 0x0002b60000047ab9 */ /* 0x000fc40000000a00 */
[----:B------:R-:W-:Y:S01]  /*78e0*/  IMAD R8, R23, 0x80, R161 ;  /* 0x0000008017087824 */ /* 0x000fe200078e02a1 */
[----:B------:R-:W-:Y:S01]  /*78f0*/  IADD3 R5, R5, R9, RZ ;  /* 0x0000000905057210 */ /* 0x000fe20007ffe0ff */
[----:B------:R-:W-:Y:S02]  /*7900*/  IMAD R6, R3, UR4, RZ ;  /* 0x0000000403067c24 */ /* 0x000fe4000f8e02ff */
[----:B------:R-:W-:Y:S02]  /*7910*/  IMAD R25, R0, R25, RZ ;  /* 0x0000001900197224 */ /* 0x000fe400078e02ff */
[C---:B------:R-:W-:Y:S02]  /*7920*/  IMAD R3, R7.reuse, UR5, R6 ;  /* 0x0000000507037c24 */ /* 0x040fe4000f8e0206 */
[----:B------:R-:W-:Y:S01]  /*7930*/  IMAD.WIDE.U32 R4, R7, UR4, R4 ;  /* 0x0000000407047c25 */ /* 0x000fe2000f8e0004 */
[----:B------:R-:W-:Y:S01]  /*7940*/  ISETP.GE.AND P2, PT, R8, R25, PT ;  /* 0x000000190800720c */ /* 0x000fe20003f46270 */
[----:B------:R-:W-:-:S02]  /*7950*/  ULDC.64 UR4, c[0x0][0xa80] ;  /* 0x0002a00000047ab9 */ /* 0x000fc40000000a00 */
[----:B------:R-:W-:Y:S01]  /*7960*/  VIADD R0, R8, 0x20 ;  /* 0x0000002008007836 */ /* 0x000fe20000000000 */
[----:B------:R-:W-:Y:S01]  /*7970*/  LEA R6, P3, R4, UR4, 0x1 ;  /* 0x0000000404067c11 */ /* 0x000fe2000f8608ff */
[----:B------:R-:W-:-:S03]  /*7980*/  IMAD.IADD R3, R5, 0x1, R3 ;  /* 0x0000000105037824 */ /* 0x000fc600078e0203 */
[-C--:B------:R-:W-:Y:S01]  /*7990*/  ISETP.GE.AND P1, PT, R0, R25.reuse, PT ;  /* 0x000000190000720c */ /* 0x080fe20003f26270 */
[----:B------:R-:W-:Y:S01]  /*79a0*/  VIADD R0, R8, 0x40 ;  /* 0x0000004008007836 */ /* 0x000fe20000000000 */
[----:B------:R-:W-:Y:S02]  /*79b0*/  LEA.HI.X R3, R4, UR5, R3, 0x1, P3 ;  /* 0x0000000504037c11 */ /* 0x000fe400098f0c03 */
[----:B------:R0:W2:Y:S02]  /*79c0*/  SHFL.IDX PT, R4, R6, RZ, 0x181f ;  /* 0x00181fff06047589 */ /* 0x0000a400000e0000 */
[----:B------:R-:W-:Y:S02]  /*79d0*/  ISETP.GE.AND P0, PT, R0, R25, PT ;  /* 0x000000190000720c */ /* 0x000fe40003f06270 */
[----:B------:R0:W3:Y:S01]  /*79e0*/  SHFL.IDX PT, R0, R3, RZ, 0x181f ;  /* 0x00181fff03007589 */ /* 0x0000e200000e0000 */
[----:B------:R-:W-:Y:S10]  /*79f0*/  @P2 BRA `(.L_x_229) ;  /* 0x0000000000242947 */ /* 0x000ff40003800000 */
[----:B------:R-:W-:Y:S02]  /*7a00*/  ULDC UR4, c[0x0][0xac8] ;  /* 0x0002b20000047ab9 */ /* 0x000fe40000000800 */
[----:B------:R-:W-:Y:S02]  /*7a10*/  ISETP.GE.AND P4, PT, R2, UR4, PT ;  /* 0x0000000402007c0c */ /* 0x000fe4000bf86270 */
[----:B------:R-:W-:-:S11]  /*7a20*/  ISETP.GE.AND P5, PT, R17, UR4, PT ;  /* 0x0000000411007c0c */ /* 0x000fd6000bfa6270 */
[CC--:B--2---:R-:W-:Y:S02]  /*7a30*/  @!P4 LEA R10, P2, R2.reuse, R4.reuse, 0x1 ;  /* 0x00000004020ac211 */ /* 0x0c4fe400078408ff */
[C---:B------:R-:W-:Y:S02]  /*7a40*/  @!P5 LEA R4, P3, R17.reuse, R4, 0x1 ;  /* 0x000000041104d211 */ /* 0x040fe400078608ff */
[-C--:B---3--:R-:W-:Y:S02]  /*7a50*/  @!P4 LEA.HI.X R11, R2, R0.reuse, R170, 0x1, P2 ;  /* 0x00000000020bc211 */ /* 0x088fe400010f0caa */
[----:B------:R-:W-:-:S03]  /*7a60*/  @!P5 LEA.HI.X R5, R17, R0, R169, 0x1, P3 ;  /* 0x000000001105d211 */ /* 0x000fc600018f0ca9 */
[----:B------:R4:W-:Y:S04]  /*7a70*/  @!P4 ST.E.128 desc[UR56][R10.64], RZ ;  /* 0x000000ff0a00c985 */ /* 0x0009e8000c101d38 */
[----:B------:R4:W-:Y:S02]  /*7a80*/  @!P5 ST.E.128 desc[UR56][R4.64], RZ ;  /* 0x000000ff0400d985 */ /* 0x0009e4000c101d38 */
.L_x_229:
[----:B------:R-:W-:Y:S05]  /*7a90*/  BSYNC B1 ;  /* 0x0000000000017941 */ /* 0x000fea0003800000 */
.L_x_228:
[----:B---3--:R3:W0:Y:S01]  /*7aa0*/  SHFL.IDX PT, R0, R3, 0x1, 0x181f ;  /* 0x00381f0003007f89 */ /* 0x00862200000e0000 */
[----:B------:R-:W-:Y:S03]  /*7ab0*/  BSSY B1, `(.L_x_230) ;  /* 0x000000c000017945 */ /* 0x000fe60003800000 */
[----:B--2-4-:R3:W2:Y:S01]  /*7ac0*/  SHFL.IDX PT, R4, R6, 0x1, 0x181f ;  /* 0x00381f0006047f89 */ /* 0x0146a200000e0000 */
[----:B------:R-:W-:Y:S05]  /*7ad0*/  @P1 BRA `(.L_x_231) ;  /* 0x0000000000241947 */ /* 0x000fea0003800000 */
[----:B------:R-:W-:Y:S02]  /*7ae0*/  ULDC UR4, c[0x0][0xac8] ;  /* 0x0002b20000047ab9 */ /* 0x000fe40000000800 */
[----:B------:R-:W-:Y:S02]  /*7af0*/  ISETP.GE.AND P3, PT, R2, UR4, PT ;  /* 0x0000000402007c0c */ /* 0x000fe4000bf66270 */
[----:B------:R-:W-:-:S11]  /*7b00*/  ISETP.GE.AND P4, PT, R17, UR4, PT ;  /* 0x0000000411007c0c */ /* 0x000fd6000bf86270 */
[CC--:B--2---:R-:W-:Y:S02]  /*7b10*/  @!P3 LEA R10, P1, R2.reuse, R4.reuse, 0x1 ;  /* 0x00000004020ab211 */ /* 0x0c4fe400078208ff */
[C---:B------:R-:W-:Y:S02]  /*7b20*/  @!P4 LEA R4, P2, R17.reuse, R4, 0x1 ;  /* 0x000000041104c211 */ /* 0x040fe400078408ff */
[-C--:B0-----:R-:W-:Y:S02]  /*7b30*/  @!P3 LEA.HI.X R11, R2, R0.reuse, R170, 0x1, P1 ;  /* 0x00000000020bb211 */ /* 0x081fe400008f0caa */
[----:B------:R-:W-:-:S03]  /*7b40*/  @!P4 LEA.HI.X R5, R17, R0, R169, 0x1, P2 ;  /* 0x000000001105c211 */ /* 0x000fc600010f0ca9 */
[----:B------:R4:W-:Y:S04]  /*7b50*/  @!P3 ST.E.128 desc[UR56][R10.64], RZ ;  /* 0x000000ff0a00b985 */ /* 0x0009e8000c101d38 */
[----:B------:R4:W-:Y:S02]  /*7b60*/  @!P4 ST.E.128 desc[UR56][R4.64], RZ ;  /* 0x000000ff0400c985 */ /* 0x0009e4000c101d38 */
.L_x_231:
[----:B------:R-:W-:Y:S05]  /*7b70*/  BSYNC B1 ;  /* 0x0000000000017941 */ /* 0x000fea0003800000 */
.L_x_230:
[----:B0-----:R0:W0:Y:S01]  /*7b80*/  SHFL.IDX PT, R0, R3, 0x2, 0x181f ;  /* 0x00581f0003007f89 */ /* 0x00102200000e0000 */
[----:B------:R-:W-:Y:S03]  /*7b90*/  BSSY B1, `(.L_x_232) ;  /* 0x000000c000017945 */ /* 0x000fe60003800000 */
[----:B--2-4-:R2:W4:Y:S01]  /*7ba0*/  SHFL.IDX PT, R4, R6, 0x2, 0x181f ;  /* 0x00581f0006047f89 */ /* 0x01452200000e0000 */
[----:B------:R-:W-:Y:S05]  /*7bb0*/  @P0 BRA `(.L_x_233) ;  /* 0x0000000000240947 */ /* 0x000fea0003800000 */
[----:B------:R-:W-:Y:S02]  /*7bc0*/  ULDC UR4, c[0x0][0xac8] ;  /* 0x0002b20000047ab9 */ /* 0x000fe40000000800 */
[----:B------:R-:W-:Y:S02]  /*7bd0*/  ISETP.GE.AND P2, PT, R2, UR4, PT ;  /* 0x0000000402007c0c */ /* 0x000fe4000bf46270 */
[----:B------:R-:W-:-:S11]  /*7be0*/  ISETP.GE.AND P3, PT, R17, UR4, PT ;  /* 0x0000000411007c0c */ /* 0x000fd6000bf66270 */
[CC--:B----4-:R-:W-:Y:S02]  /*7bf0*/  @!P2 LEA R10, P0, R2.reuse, R4.reuse, 0x1 ;  /* 0x00000004020aa211 */ /* 0x0d0fe400078008ff */
[C---:B------:R-:W-:Y:S02]  /*7c00*/  @!P3 LEA R4, P1, R17.reuse, R4, 0x1 ;  /* 0x000000041104b211 */ /* 0x040fe400078208ff */
[-C--:B0-----:R-:W-:Y:S02]  /*7c10*/  @!P2 LEA.HI.X R11, R2, R0.reuse, R170, 0x1, P0 ;  /* 0x00000000020ba211 */ /* 0x081fe400000f0caa */
[----:B------:R-:W-:-:S03]  /*7c20*/  @!P3 LEA.HI.X R5, R17, R0, R169, 0x1, P1 ;  /* 0x000000001105b211 */ /* 0x000fc600008f0ca9 */
[----:B------:R0:W-:Y:S04]  /*7c30*/  @!P2 ST.E.128 desc[UR56][R10.64], RZ ;  /* 0x000000ff0a00a985 */ /* 0x0001e8000c101d38 */
[----:B------:R0:W-:Y:S02]  /*7c40*/  @!P3 ST.E.128 desc[UR56][R4.64], RZ ;  /* 0x000000ff0400b985 */ /* 0x0001e4000c101d38 */
.L_x_233:
[----:B------:R-:W-:Y:S05]  /*7c50*/  BSYNC B1 ;  /* 0x0000000000017941 */ /* 0x000fea0003800000 */
.L_x_232:
[----:B0-----:R-:W-:Y:S01]  /*7c60*/  VIADD R0, R8, 0x60 ;  /* 0x0000006008007836 */ /* 0x001fe20000000000 */
[----:B---3--:R-:W0:Y:S04]  /*7c70*/  SHFL.IDX PT, R3, R3, 0x3, 0x181f ;  /* 0x00781f0003037f89 */ /* 0x008e2800000e0000 */
[----:B------:R-:W-:Y:S01]  /*7c80*/  ISETP.GE.AND P0, PT, R0, R25, PT ;  /* 0x000000190000720c */ /* 0x000fe20003f06270 */
[----:B----4-:R3:W4:-:S12]  /*7c90*/  SHFL.IDX PT, R4, R6, 0x3, 0x181f ;  /* 0x00781f0006047f89 */ /* 0x01071800000e0000 */
[----:B---3--:R-:W-:Y:S05]  /*7ca0*/  @P0 BRA `(.L_x_224) ;  /* 0x0000000000240947 */ /* 0x008fea0003800000 */
[----:B------:R-:W-:Y:S02]  /*7cb0*/  ULDC UR4, c[0x0][0xac8] ;  /* 0x0002b20000047ab9 */ /* 0x000fe40000000800 */
[----:B------:R-:W-:Y:S02]  /*7cc0*/  ISETP.GE.AND P2, PT, R2, UR4, PT ;  /* 0x0000000402007c0c */ /* 0x000fe4000bf46270 */
[----:B------:R-:W-:-:S11]  /*7cd0*/  ISETP.GE.AND P3, PT, R17, UR4, PT ;  /* 0x0000000411007c0c */ /* 0x000fd6000bf66270 */
[CC--:B--2-4-:R-:W-:Y:S02]  /*7ce0*/  @!P2 LEA R6, P0, R2.reuse, R4.reuse, 0x1 ;  /* 0x000000040206a211 */ /* 0x0d4fe400078008ff */
[C---:B------:R-:W-:Y:S02]  /*7cf0*/  @!P3 LEA R4, P1, R17.reuse, R4, 0x1 ;  /* 0x000000041104b211 */ /* 0x040fe400078208ff */
[-C--:B0-----:R-:W-:Y:S02]  /*7d00*/  @!P2 LEA.HI.X R7, R2, R3.reuse, R170, 0x1, P0 ;  /* 0x000000030207a211 */ /* 0x081fe400000f0caa */
[----:B------:R-:W-:-:S03]  /*7d10*/  @!P3 LEA.HI.X R5, R17, R3, R169, 0x1, P1 ;  /* 0x000000031105b211 */ /* 0x000fc600008f0ca9 */
[----:B------:R3:W-:Y:S04]  /*7d20*/  @!P2 ST.E.128 desc[UR56][R6.64], RZ ;  /* 0x000000ff0600a985 */ /* 0x0007e8000c101d38 */
[----:B------:R3:W-:Y:S02]  /*7d30*/  @!P3 ST.E.128 desc[UR56][R4.64], RZ ;  /* 0x000000ff0400b985 */ /* 0x0007e4000c101d38 */
.L_x_224:
[----:B------:R-:W-:Y:S05]  /*7d40*/  BSYNC B0 ;  /* 0x0000000000007941 */ /* 0x000fea0003800000 */
.L_x_215:
[----:B------:R-:W-:Y:S02]  /*7d50*/  ULDC UR4, c[0x0][0xc3c] ;  /* 0x00030f0000047ab9 */ /* 0x000fe40000000800 */
[----:B-1----:R-:W-:-:S13]  /*7d60*/  ISETP.GE.AND P0, PT, R51, UR4, PT ;  /* 0x0000000433007c0c */ /* 0x002fda000bf06270 */
[----:B------:R-:W-:Y:S05]  /*7d70*/  @!P0 BRA `(.L_x_234) ;  /* 0xffffff8c00e08947 */ /* 0x000fea000383ffff */
[----:B------:R-:W-:Y:S05]  /*7d80*/  EXIT ;  /* 0x000000000000794d */ /* 0x000fea0003800000 */
.L_x_187:
[----:B------:R-:W-:-:S08]  /*7d90*/  NOP ;  /* 0x0000000000007918 */ /* 0x000fd00000000000 */
[----:B------:R-:W0:-:S00]  /*7da0*/  USETMAXREG.DEALLOC.CTAPOOL 0x28 ;  /* 0x00000028000079c8 */ /* 0x000e0000080e0500 */
[----:B0-----:R-:W-:Y:S02]  /*7db0*/  LOP3.LUT R0, R0, 0x3, RZ, 0xc0, !PT ;  /* 0x0000000300007812 */ /* 0x001fe400078ec0ff */
[----:B------:R-:W-:-:S04]  /*7dc0*/  LOP3.LUT R25, R25, 0xffffff7f, RZ, 0xc0, !PT ;  /* 0xffffff7f19197812 */ /* 0x000fc800078ec0ff */
[----:B------:R-:W0:Y:S02]  /*7dd0*/  SHFL.IDX PT, R0, R0, RZ, 0x1f ;  /* 0x00001fff00007589 */ /* 0x000e2400000e0000 */
[----:B0-----:R-:W-:Y:S02]  /*7de0*/  ISETP.NE.AND P0, PT, R0, RZ, PT ;  /* 0x000000ff0000720c */ /* 0x001fe40003f05270 */
[----:B------:R-:W-:-:S11]  /*7df0*/  MOV R0, RZ ;  /* 0x000000ff00007202 */ /* 0x000fd60000000f00 */
[----:B------:R-:W-:Y:S01]  /*7e00*/  @P0 LOP3.LUT R25, R25, 0x80, RZ, 0xfc, !PT ;  /* 0x0000008019190812 */ /* 0x000fe200078efcff */
[----:B------:R-:W-:Y:S06]  /*7e10*/  @!P0 BRA `(.L_x_235) ;  /* 0x00000000001c8947 */ /* 0x000fec0003800000 */
[----:B------:R-:W0:Y:S08]  /*7e20*/  S2UR UR5, SR_CgaCtaId ;  /* 0x00000000000579c3 */ /* 0x000e300000008800 */
[----:B------:R-:W-:Y:S06]  /*7e30*/  BAR.SYNC.DEFER_BLOCKING 0x5, 0x180 ;  /* 0x0146000000007b1d */ /* 0x000fec0000010000 */
[----:B------:R-:W-:-:S02]  /*7e40*/  UMOV UR4, 0x400 ;  /* 0x0000040000047882 */ /* 0x000fc40000000000 */
[----:B0-----:R-:W-:-:S09]  /*7e50*/  ULEA UR4, UR5, UR4, 0x18 ;  /* 0x0000000405047291 */ /* 0x001fd2000f8ec03f */
[----:B------:R-:W1:Y:S01]  /*7e60*/  LDS.128 R16, [UR4+0x2a8d0] ;  /* 0x02a8d004ff107984 */ /* 0x000e620008000c00 */
[----:B------:R-:W-:Y:S06]  /*7e70*/  BAR.ARV 0x4, 0x180 ;  /* 0x0106000000007b1d */ /* 0x000fec0000002000 */
[----:B------:R-:W-:Y:S05]  /*7e80*/  BRA `(.L_x_236) ;  /* 0x0000000800007947 */ /* 0x000fea0003800000 */
.L_x_235:
[----:B------:R-:W0:Y:S01]  /*7e90*/  S2R R2, SR_TID.X ;  /* 0x0000000000027919 */ /* 0x000e220000002100 */
[----:B------:R-:W-:Y:S01]  /*7ea0*/  ULDC UR4, c[0x0][0xc3c] ;  /* 0x00030f0000047ab9 */ /* 0x000fe20000000800 */
[----:B------:R-:W1:Y:S01]  /*7eb0*/  S2UR UR6, SR_CTAID.X ;  /* 0x00000000000679c3 */ /* 0x000e620000002500 */
[----:B------:R-:W-:Y:S01]  /*7ec0*/  ULDC UR5, c[0x0][0xc38] ;  /* 0x00030e0000057ab9 */ /* 0x000fe20000000800 */
[----:B0-----:R-:W-:-:S04]  /*7ed0*/  LOP3.LUT R5, R2, 0x1f, RZ, 0xc0, !PT ;  /* 0x0000001f02057812 */ /* 0x001fc800078ec0ff */
[----:B------:R-:W-:-:S04]  /*7ee0*/  ISETP.NE.AND P0, PT, R5, 0x1f, PT ;  /* 0x0000001f0500780c */ /* 0x000fc80003f05270 */
[----:B------:R-:W-:-:S13]  /*7ef0*/  ISETP.GE.OR P1, PT, R5, UR4, !P0 ;  /* 0x0000000405007c0c */ /* 0x000fda000c726670 */
[----:B------:R-:W0:Y:S02]  /*7f00*/  @!P1 LDC.64 R2, c[0x0][0xc80] ;  /* 0x00032000ff029b82 */ /* 0x000e240000000a00 */
[----:B0-----:R-:W-:-:S05]  /*7f10*/  @!P1 IMAD.WIDE.U32 R2, R5, 0x4, R2 ;  /* 0x0000000405029825 */ /* 0x001fca00078e0002 */
[----:B------:R-:W2:Y:S01]  /*7f20*/  @!P1 LDG.E R0, desc[UR56][R2.64] ;  /* 0x0000003802009981 */ /* 0x000ea2000c1e1900 */
[C---:B------:R-:W-:Y:S01]  /*7f30*/  ISETP.NE.AND P1, PT, R5.reuse, RZ, PT ;  /* 0x000000ff0500720c */ /* 0x040fe20003f25270 */
[----:B------:R-:W-:Y:S01]  /*7f40*/  UMOV UR4, URZ ;  /* 0x0000003f00047c82 */ /* 0x000fe20008000000 */
[C---:B------:R-:W-:Y:S02]  /*7f50*/  ISETP.GE.U32.AND P2, PT, R5.reuse, 0x2, PT ;  /* 0x000000020500780c */ /* 0x040fe40003f46070 */
[C---:B------:R-:W-:Y:S02]  /*7f60*/  ISETP.GE.U32.AND P3, PT, R5.reuse, 0x4, PT ;  /* 0x000000040500780c */ /* 0x040fe40003f66070 */
[C---:B------:R-:W-:Y:S02]  /*7f70*/  ISETP.GE.U32.AND P4, PT, R5.reuse, 0x8, PT ;  /* 0x000000080500780c */ /* 0x040fe40003f86070 */
[----:B------:R-:W-:Y:S02]  /*7f80*/  ISETP.GE.U32.AND P5, PT, R5, 0x10, PT ;  /* 0x000000100500780c */ /* 0x000fe40003fa6070 */
[----:B------:R-:W-:Y:S01]  /*7f90*/  MOV R16, RZ ;  /* 0x000000ff00107202 */ /* 0x000fe20000000f00 */
[----:B--2---:R-:W0:Y:S02]  /*7fa0*/  SHFL.UP PT, R4, R0, 0x1, RZ ;  /* 0x0420000000047989 */ /* 0x004e2400000e00ff */
[----:B0-----:R-:W-:-:S05]  /*7fb0*/  SEL R7, R4, RZ, P1 ;  /* 0x000000ff04077207 */ /* 0x001fca0000800000 */
[----:B------:R-:W-:-:S05]  /*7fc0*/  IMAD.IADD R7, R0, 0x1, R7 ;  /* 0x0000000100077824 */ /* 0x000fca00078e0207 */
[----:B------:R-:W0:Y:S02]  /*7fd0*/  SHFL.UP PT, R4, R7, 0x2, RZ ;  /* 0x0440000007047989 */ /* 0x000e2400000e00ff */
        /* <DEDUP_REMOVED lines=11> */
[----:B------:R-:W0:Y:S02]  /*8090*/  SHFL.IDX PT, R4, R7, 0x1f, 0x1f ;  /* 0x03e01f0007047f89 */ /* 0x000e2400000e0000 */
[----:B0-----:R-:W-:-:S04]  /*80a0*/  IMAD R4, R4, UR5, RZ ;  /* 0x0000000504047c24 */ /* 0x001fc8000f8e02ff */
[----:B------:R-:W-:Y:S01]  /*80b0*/  IMAD.MOV.U32 R3, RZ, RZ, R4 ;  /* 0x000000ffff037224 */ /* 0x000fe200078e0004 */
[----:B-1----:R-:W-:-:S13]  /*80c0*/  ISETP.GT.AND P6, PT, R4, UR6, PT ;  /* 0x0000000604007c0c */ /* 0x002fda000bfc4270 */
[----:B------:R-:W-:Y:S05]  /*80d0*/  @P6 BRA `(.L_x_237) ;  /* 0x0000000000946947 */ /* 0x000fea0003800000 */
[----:B------:R-:W-:Y:S01]  /*80e0*/  IMAD.MOV.U32 R4, RZ, RZ, R3 ;  /* 0x000000ffff047224 */ /* 0x000fe200078e0003 */
[----:B------:R-:W-:Y:S01]  /*80f0*/  UMOV UR4, URZ ;  /* 0x0000003f00047c82 */ /* 0x000fe20008000000 */
[----:B------:R-:W-:-:S05]  /*8100*/  ULDC UR5, c[0x0][0xc38] ;  /* 0x00030e0000057ab9 */ /* 0x000fca0000000800 */
.L_x_241:
[----:B------:R-:W0:Y:S01]  /*8110*/  LDC R2, c[0x0][0xc3c] ;  /* 0x00030f00ff027b82 */ /* 0x000e220000000800 */
[----:B------:R-:W-:-:S06]  /*8120*/  UIADD3 UR4, UR4, 0x1f, URZ ;  /* 0x0000001f04047890 */ /* 0x000fcc000fffe03f */
[----:B0-----:R-:W-:-:S13]  /*8130*/  ISETP.LE.AND P6, PT, R2, UR4, PT ;  /* 0x0000000402007c0c */ /* 0x001fda000bfc3270 */
[----:B------:R-:W-:Y:S05]  /*8140*/  @P6 BRA `(.L_x_238) ;  /* 0x0000000400246947 */ /* 0x000fea0003800000 */
[----:B------:R-:W-:Y:S01]  /*8150*/  VIADD R7, R5, UR4 ;  /* 0x0000000405077c36 */ /* 0x000fe20008000000 */
[----:B------:R-:W-:Y:S01]  /*8160*/  BSSY B0, `(.L_x_239) ;  /* 0x0000007000007945 */ /* 0x000fe20003800000 */
[----:B------:R-:W-:-:S03]  /*8170*/  IMAD.MOV.U32 R0, RZ, RZ, RZ ;  /* 0x000000ffff007224 */ /* 0x000fc600078e00ff */
[----:B------:R-:W-:-:S13]  /*8180*/  ISETP.GE.OR P6, PT, R7, R2, !P0 ;  /* 0x000000020700720c */ /* 0x000fda00047c6670 */
[----:B------:R-:W-:Y:S05]  /*8190*/  @P6 BRA `(.L_x_240) ;  /* 0x00000000000c6947 */ /* 0x000fea0003800000 */
[----:B------:R-:W0:Y:S02]  /*81a0*/  LDC.64 R2, c[0x0][0xc80] ;  /* 0x00032000ff027b82 */ /* 0x000e240000000a00 */
[----:B0-----:R-:W-:-:S05]  /*81b0*/  IMAD.WIDE R2, R7, 0x4, R2 ;  /* 0x0000000407027825 */ /* 0x001fca00078e0202 */
[----:B------:R0:W5:Y:S02]  /*81c0*/  LDG.E R0, desc[UR56][R2.64] ;  /* 0x0000003802007981 */ /* 0x000164000c1e1900 */
.L_x_240:
[----:B------:R-:W-:Y:S05]  /*81d0*/  BSYNC B0 ;  /* 0x0000000000007941 */ /* 0x000fea0003800000 */
.L_x_239:
[----:B0----5:R-:W0:Y:S02]  /*81e0*/  SHFL.UP PT, R2, R0, 0x1, RZ ;  /* 0x0420000000027989 */ /* 0x021e2400000e00ff */
[----:B0-----:R-:W-:-:S05]  /*81f0*/  SEL R3, R2, RZ, P1 ;  /* 0x000000ff02037207 */ /* 0x001fca0000800000 */
[----:B------:R-:W-:-:S05]  /*8200*/  IMAD.IADD R3, R0, 0x1, R3 ;  /* 0x0000000100037824 */ /* 0x000fca00078e0203 */
[----:B------:R-:W0:Y:S02]  /*8210*/  SHFL.UP PT, R2, R3, 0x2, RZ ;  /* 0x0440000003027989 */ /* 0x000e2400000e00ff */
[----:B0-----:R-:W-:-:S04]  /*8220*/  SEL R2, R2, RZ, P2 ;  /* 0x000000ff02027207 */ /* 0x001fc80001000000 */
[----:B------:R-:W-:-:S05]  /*8230*/  IADD3 R2, R3, R2, RZ ;  /* 0x0000000203027210 */ /* 0x000fca0007ffe0ff */
        /* <DEDUP_REMOVED lines=11> */
[----:B------:R-:W-:-:S05]  /*82f0*/  IMAD.IADD R4, R3, 0x1, R4 ;  /* 0x0000000103047824 */ /* 0x000fca00078e0204 */
[----:B------:R-:W-:-:S13]  /*8300*/  ISETP.GT.AND P6, PT, R4, UR6, PT ;  /* 0x0000000604007c0c */ /* 0x000fda000bfc4270 */
[----:B------:R-:W-:Y:S05]  /*8310*/  @!P6 BRA `(.L_x_241) ;  /* 0xfffffffc007ce947 */ /* 0x000fea000383ffff */
[----:B------:R-:W-:-:S07]  /*8320*/  IMAD.MOV.U32 R7, RZ, RZ, R9 ;  /* 0x000000ffff077224 */ /* 0x000fce00078e0009 */
.L_x_237:
[----:B------:R-:W-:-:S05]  /*8330*/  IADD3 R8, -R3, R4, RZ ;  /* 0x0000000403087210 */ /* 0x000fca0007ffe1ff */
[----:B------:R-:W-:-:S05]  /*8340*/  IMAD R2, R7, UR5, R8 ;  /* 0x0000000507027c24 */ /* 0x000fca000f8e0208 */
[----:B------:R-:W-:-:S13]  /*8350*/  ISETP.GT.AND P0, PT, R2, UR6, PT ;  /* 0x0000000602007c0c */ /* 0x000fda000bf04270 */
[----:B------:R-:W-:-:S04]  /*8360*/  VOTE.ANY R4, PT, !P0 ;  /* 0x0000000000047806 */ /* 0x000fc800040e0100 */
[----:B------:R-:W0:Y:S01]  /*8370*/  POPC R19, R4 ;  /* 0x0000000400137309 */ /* 0x000e220000000000 */
[----:B------:R-:W-:Y:S01]  /*8380*/  ISETP.NE.AND P0, PT, R4, RZ, PT ;  /* 0x000000ff0400720c */ /* 0x000fe20003f05270 */
[----:B0-----:R-:W0:Y:S02]  /*8390*/  SHFL.IDX PT, R10, R0, R19, 0x1f ;  /* 0x00001f13000a7589 */ /* 0x001e2400000e0000 */
[----:B0-----:R-:W-:-:S04]  /*83a0*/  IABS R9, R10 ;  /* 0x0000000a00097213 */ /* 0x001fc80000000000 */
[----:B------:R-:W0:Y:S08]  /*83b0*/  I2F.RP R6, R9 ;  /* 0x0000000900067306 */ /* 0x000e300000209400 */
[----:B0-----:R-:W0:Y:S02]  /*83c0*/  MUFU.RCP R6, R6 ;  /* 0x0000000600067308 */ /* 0x001e240000001000 */
[----:B0-----:R-:W-:-:S06]  /*83d0*/  VIADD R2, R6, 0xffffffe ;  /* 0x0ffffffe06027836 */ /* 0x001fcc0000000000 */
[----:B------:R0:W1:Y:S01]  /*83e0*/  F2I.FTZ.U32.TRUNC.NTZ R3, R2 ;  /* 0x0000000200037305 */ /* 0x000062000021f000 */
[----:B------:R-:W-:Y:S05]  /*83f0*/  @!P0 BRA `(.L_x_242) ;  /* 0x0000000000088947 */ /* 0x000fea0003800000 */
[----:B------:R-:W-:-:S06]  /*8400*/  VIADD R16, R19, 0xffffffff ;  /* 0xffffffff13107836 */ /* 0x000fcc0000000000 */
[----:B------:R2:W3:Y:S02]  /*8410*/  SHFL.IDX PT, R16, R7, R16, 0x1f ;  /* 0x00001f1007107589 */ /* 0x0004e400000e0000 */
.L_x_242:
[----:B---3--:R-:W-:Y:S01]  /*8420*/  IMAD R16, R16, UR5, R8 ;  /* 0x0000000510107c24 */ /* 0x008fe2000f8e0208 */
[----:B0-----:R-:W-:Y:S01]  /*8430*/  IABS R2, R10 ;  /* 0x0000000a00027213 */ /* 0x001fe20000000000 */
[----:B-1----:R-:W-:Y:S02]  /*8440*/  IMAD.MOV R0, RZ, RZ, -R3 ;  /* 0x000000ffff007224 */ /* 0x002fe400078e0a03 */
[----:B------:R-:W-:Y:S01]  /*8450*/  VIADD R19, R19, UR4 ;  /* 0x0000000413137c36 */ /* 0x000fe20008000000 */
[----:B------:R-:W-:Y:S01]  /*8460*/  IADD3 R11, -R16, UR6, RZ ;  /* 0x00000006100b7c10 */ /* 0x000fe2000fffe1ff */
[----:B------:R-:W-:Y:S02]  /*8470*/  IMAD.MOV R4, RZ, RZ, -R2 ;  /* 0x000000ffff047224 */ /* 0x000fe400078e0a02 */
[----:B--2---:R-:W-:Y:S01]  /*8480*/  IMAD R7, R0, R9, RZ ;  /* 0x0000000900077224 */ /* 0x004fe200078e02ff */
[----:B------:R-:W-:Y:S01]  /*8490*/  IABS R0, R11 ;  /* 0x0000000b00007213 */ /* 0x000fe20000000000 */
[----:B------:R-:W-:-:S04]  /*84a0*/  IMAD.MOV.U32 R2, RZ, RZ, RZ ;  /* 0x000000ffff027224 */ /* 0x000fc800078e00ff */
[----:B------:R-:W-:Y:S01]  /*84b0*/  IMAD.HI.U32 R2, R3, R7, R2 ;  /* 0x0000000703027227 */ /* 0x000fe200078e0002 */
[----:B------:R-:W-:-:S03]  /*84c0*/  MOV R3, R0 ;  /* 0x0000000000037202 */ /* 0x000fc60000000f00 */
[----:B------:R-:W-:Y:S02]  /*84d0*/  IMAD.MOV.U32 R0, RZ, RZ, R4 ;  /* 0x000000ffff007224 */ /* 0x000fe400078e0004 */
[----:B------:R-:W-:-:S04]  /*84e0*/  IMAD.HI.U32 R2, R2, R3, RZ ;  /* 0x0000000302027227 */ /* 0x000fc800078e00ff */
[----:B------:R-:W-:-:S05]  /*84f0*/  IMAD R0, R2, R0, R3 ;  /* 0x0000000002007224 */ /* 0x000fca00078e0203 */
[----:B------:R-:W-:-:S13]  /*8500*/  ISETP.GT.U32.AND P1, PT, R9, R0, PT ;  /* 0x000000000900720c */ /* 0x000fda0003f24070 */
[----:B------:R-:W-:Y:S02]  /*8510*/  @!P1 IMAD.IADD R0, R0, 0x1, -R9 ;  /* 0x0000000100009824 */ /* 0x000fe400078e0a09 */
[----:B------:R-:W-:Y:S01]  /*8520*/  @!P1 VIADD R2, R2, 0x1 ;  /* 0x0000000102029836 */ /* 0x000fe20000000000 */
[----:B------:R-:W-:Y:S02]  /*8530*/  ISETP.NE.AND P1, PT, R10, RZ, PT ;  /* 0x000000ff0a00720c */ /* 0x000fe40003f25270 */
[----:B------:R-:W-:Y:S02]  /*8540*/  ISETP.GE.U32.AND P0, PT, R0, R9, PT ;  /* 0x000000090000720c */ /* 0x000fe40003f06070 */
[----:B------:R-:W-:-:S04]  /*8550*/  LOP3.LUT R0, R11, R10, RZ, 0x3c, !PT ;  /* 0x0000000a0b007212 */ /* 0x000fc800078e3cff */
[----:B------:R-:W-:-:S07]  /*8560*/  ISETP.GE.AND P2, PT, R0, RZ, PT ;  /* 0x000000ff0000720c */ /* 0x000fce0003f46270 */
[----:B------:R-:W-:-:S06]  /*8570*/  @P0 VIADD R2, R2, 0x1 ;  /* 0x0000000102020836 */ /* 0x000fcc0000000000 */
[----:B------:R-:W-:Y:S01]  /*8580*/  @!P2 IMAD.MOV R2, RZ, RZ, -R2 ;  /* 0x000000ffff02a224 */ /* 0x000fe200078e0a02 */
[----:B------:R-:W-:-:S04]  /*8590*/  @!P1 LOP3.LUT R2, RZ, R10, RZ, 0x33, !PT ;  /* 0x0000000aff029212 */ /* 0x000fc800078e33ff */
[----:B------:R-:W-:Y:S01]  /*85a0*/  IADD3 R17, -R2, RZ, RZ ;  /* 0x000000ff02117210 */ /* 0x000fe20007ffe1ff */
[----:B------:R-:W-:-:S04]  /*85b0*/  IMAD.MOV.U32 R18, RZ, RZ, R2 ;  /* 0x000000ffff127224 */ /* 0x000fc800078e0002 */
[----:B------:R-:W-:Y:S01]  /*85c0*/  IMAD R17, R10, R17, R11 ;  /* 0x000000110a117224 */ /* 0x000fe200078e020b */
[----:B------:R-:W-:Y:S06]  /*85d0*/  BRA `(.L_x_243) ;  /* 0x0000000000147947 */ /* 0x000fec0003800000 */
.L_x_238:
[----:B------:R-:W-:Y:S01]  /*85e0*/  ULDC UR4, c[0x0][0xc3c] ;  /* 0x00030f0000047ab9 */ /* 0x000fe20000000800 */
[----:B------:R-:W-:Y:S01]  /*85f0*/  IMAD.MOV.U32 R17, RZ, RZ, RZ ;  /* 0x000000ffff117224 */ /* 0x000fe200078e00ff */
[----:B------:R-:W-:Y:S01]  /*8600*/  MOV R19, UR4 ;  /* 0x0000000400137c02 */ /* 0x000fe20008000f00 */
[----:B------:R-:W-:Y:S02]  /*8610*/  IMAD.U32 R16, RZ, RZ, UR6 ;  /* 0x00000006ff107e24 */ /* 0x000fe4000f8e00ff */
[----:B------:R-:W-:-:S07]  /*8620*/  IMAD.MOV.U32 R18, RZ, RZ, RZ ;  /* 0x000000ffff127224 */ /* 0x000fce00078e00ff */
.L_x_243:
[----:B------:R-:W-:-:S13]  /*8630*/  ISETP.NE.AND P0, PT, R5, RZ, PT ;  /* 0x000000ff0500720c */ /* 0x000fda0003f05270 */
[----:B------:R-:W0:Y:S01]  /*8640*/  @!P0 S2R R3, SR_CgaCtaId ;  /* 0x0000000000038919 */ /* 0x000e220000008800 */
[----:B------:R-:W-:-:S04]  /*8650*/  @!P0 MOV R0, 0x400 ;  /* 0x0000040000008802 */ /* 0x000fc80000000f00 */
[----:B0-----:R-:W-:-:S05]  /*8660*/  @!P0 LEA R0, R3, R0, 0x18 ;  /* 0x0000000003008211 */ /* 0x001fca00078ec0ff */
[----:B------:R0:W-:Y:S01]  /*8670*/  @!P0 STS.128 [R0+0x2a8d0], R16 ;  /* 0x02a8d01000008388 */ /* 0x0001e20000000c00 */
[----:B------:R-:W-:Y:S06]  /*8680*/  BAR.ARV 0x5, 0x180 ;  /* 0x0146000000007b1d */ /* 0x000fec0000002000 */
.L_x_236:
[----:B------:R2:W-:Y:S01]  /*8690*/  STL [R1+0x14], RZ ;  /* 0x000014ff01007387 */ /* 0x0005e20000100800 */
[----:B------:R-:W-:Y:S01]  /*86a0*/  ULDC UR4, c[0x0][0xc3c] ;  /* 0x00030f0000047ab9 */ /* 0x000fe20000000800 */
[----:B------:R-:W-:Y:S01]  /*86b0*/  IMAD.MOV.U32 R28, RZ, RZ, 0x1 ;  /* 0x00000001ff1c7424 */ /* 0x000fe200078e00ff */
[----:B-1----:R-:W-:Y:S01]  /*86c0*/  ISETP.GE.AND P0, PT, R19, UR4, PT ;  /* 0x0000000413007c0c */ /* 0x002fe2000bf06270 */
[----:B------:R-:W-:-:S12]  /*86d0*/  IMAD.MOV.U32 R27, RZ, RZ, RZ ;  /* 0x000000ffff1b7224 */ /* 0x000fd800078e00ff */
[----:B--2---:R-:W-:Y:S05]  /*86e0*/  @P0 BRA `(.L_x_244) ;  /* 0x0000004400b40947 */ /* 0x004fea0003800000 */
[----:B------:R-:W2:Y:S01]  /*86f0*/  LDL R4, [R1+0x4] ;  /* 0x0000040001047983 */ /* 0x000ea20000100800 */
[----:B------:R-:W0:Y:S01]  /*8700*/  S2R R5, SR_TID.X ;  /* 0x0000000000057919 */ /* 0x000e220000002100 */
[----:B------:R-:W1:Y:S01]  /*8710*/  S2UR UR5, SR_CgaCtaId ;  /* 0x00000000000579c3 */ /* 0x000e620000008800 */
[----:B------:R-:W-:Y:S01]  /*8720*/  UMOV UR4, 0x400 ;  /* 0x0000040000047882 */ /* 0x000fe20000000000 */
[----:B------:R-:W-:Y:S01]  /*8730*/  BSSY B8, `(.L_x_244) ;  /* 0x0000468000087945 */ /* 0x000fe20003800000 */
[----:B------:R-:W-:Y:S01]  /*8740*/  IMAD.MOV.U32 R28, RZ, RZ, 0x1 ;  /* 0x00000001ff1c7424 */ /* 0x000fe200078e00ff */
[----:B------:R-:W-:Y:S01]  /*8750*/  MOV R27, RZ ;  /* 0x000000ff001b7202 */ /* 0x000fe20000000f00 */
[----:B------:R-:W-:Y:S01]  /*8760*/  ULDC UR36, c[0x0][0xc] ;  /* 0x0000030000247ab9 */ /* 0x000fe20000000800 */
[----:B0-----:R-:W-:Y:S01]  /*8770*/  IMAD.SHL.U32 R0, R5, 0x8, RZ ;  /* 0x0000000805007824 */ /* 0x001fe200078e00ff */
[----:B-1----:R-:W-:-:S04]  /*8780*/  ULEA UR4, UR5, UR4, 0x18 ;  /* 0x0000000405047291 */ /* 0x002fc8000f8ec03f */
[----:B------:R-:W-:Y:S02]  /*8790*/  LOP3.LUT R2, R0, 0x1f8, RZ, 0xc0, !PT ;  /* 0x000001f800027812 */ /* 0x000fe400078ec0ff */
[C---:B------:R-:W-:Y:S02]  /*87a0*/  LOP3.LUT R3, R5.reuse, 0x7f, RZ, 0xc0, !PT ;  /* 0x0000007f05037812 */ /* 0x040fe400078ec0ff */
[----:B------:R-:W-:Y:S01]  /*87b0*/  LOP3.LUT R33, R2, 0x38, R5, 0x78, !PT ;  /* 0x0000003802217812 */ /* 0x000fe200078e7805 */
[----:B------:R-:W-:Y:S02]  /*87c0*/  IMAD.SHL.U32 R2, R5, 0x10, RZ ;  /* 0x0000001005027824 */ /* 0x000fe400078e00ff */
[----:B------:R-:W-:Y:S01]  /*87d0*/  IMAD.U32 R22, RZ, RZ, UR4 ;  /* 0x00000004ff167e24 */ /* 0x000fe2000f8e00ff */
[----:B------:R-:W-:-:S05]  /*87e0*/  LOP3.LUT R33, R33, 0x200, R0, 0xf8, !PT ;  /* 0x0000020021217812 */ /* 0x000fca00078ef800 */
[----:B------:R-:W-:Y:S01]  /*87f0*/  IMAD R34, R33, 0x2, R22 ;  /* 0x0000000221227824 */ /* 0x000fe200078e0216 */
[----:B--2---:R-:W-:-:S05]  /*8800*/  LOP3.LUT R4, R4, 0x2, RZ, 0xfc, !PT ;  /* 0x0000000204047812 */ /* 0x004fca00078efcff */
[----:B------:R0:W-:Y:S04]  /*8810*/  STL [R1+0x20], R4 ;  /* 0x0000200401007387 */ /* 0x0001e80000100800 */
[----:B------:R1:W-:Y:S01]  /*8820*/  STL [R1+0x14], RZ ;  /* 0x000014ff01007387 */ /* 0x0003e20000100800 */
[----:B0-----:R-:W-:Y:S02]  /*8830*/  SHF.R.U32.HI R4, RZ, 0x3, R3 ;  /* 0x00000003ff047819 */ /* 0x001fe40000011603 */
[----:B------:R-:W-:Y:S02]  /*8840*/  LOP3.LUT R3, R0, 0x38, RZ, 0xc0, !PT ;  /* 0x0000003800037812 */ /* 0x000fe400078ec0ff */
[----:B------:R-:W-:Y:S02]  /*8850*/  LOP3.LUT R4, R4, 0x70, R2, 0xf8, !PT ;  /* 0x0000007004047812 */ /* 0x000fe400078ef802 */
[----:B------:R-:W-:-:S02]  /*8860*/  LOP3.LUT R2, R3, 0x40, RZ, 0xfc, !PT ;  /* 0x0000004003027812 */ /* 0x000fc400078efcff */
[----:B-1----:R-:W-:-:S07]  /*8870*/  LOP3.LUT R0, R3, 0x80, RZ, 0xfc, !PT ;  /* 0x0000008003007812 */ /* 0x002fce00078efcff */
.L_x_307:
[----:B0-----:R-:W0:Y:S02]  /*8880*/  LDC.64 R30, c[0x0][0xc88] ;  /* 0x00032200ff1e7b82 */ /* 0x001e240000000a00 */
[----:B0-----:R-:W-:-:S06]  /*8890*/  IMAD.WIDE R30, R19, 0x4, R30 ;  /* 0x00000004131e7825 */ /* 0x001fcc00078e021e */
[----:B------:R-:W2:Y:S01]  /*88a0*/  LDG.E R30, desc[UR56][R30.64] ;  /* 0x000000381e1e7981 */ /* 0x000ea2000c1e1900 */
[----:B------:R-:W-:Y:S05]  /*88b0*/  YIELD ;  /* 0x0000000000007946 */ /* 0x000fea0003800000 */
[----:B------:R-:W-:Y:S01]  /*88c0*/  ULDC.64 UR4, c[0x0][0xa28] ;  /* 0x00028a0000047ab9 */ /* 0x000fe20000000a00 */
[----:B------:R-:W-:Y:S01]  /*88d0*/  IMAD.MOV.U32 R37, RZ, RZ, RZ ;  /* 0x000000ffff257224 */ /* 0x000fe200078e00ff */
[----:B------:R-:W-:Y:S01]  /*88e0*/  ISETP.NE.U32.AND P0, PT, RZ, UR4, PT ;  /* 0x00000004ff007c0c */ /* 0x000fe2000bf05070 */
[----:B------:R-:W-:-:S03]  /*88f0*/  ULDC.64 UR6, c[0x0][0xa18] ;  /* 0x0002860000067ab9 */ /* 0x000fc60000000a00 */
[----:B------:R-:W-:Y:S01]  /*8900*/  ISETP.NE.AND.EX P0, PT, RZ, UR5, PT, P0 ;  /* 0x00000005ff007c0c */ /* 0x000fe2000bf05300 */
[----:B------:R-:W-:Y:S01]  /*8910*/  IMAD.MOV.U32 R35, RZ, RZ, RZ ;  /* 0x000000ffff237224 */ /* 0x000fe200078e00ff */
[----:B--2---:R-:W-:-:S11]  /*8920*/  SHF.R.S32.HI R0, RZ, 0x1f, R30 ;  /* 0x0000001fff007819 */ /* 0x004fd6000001141e */
[C---:B------:R-:W-:Y:S01]  /*8930*/  @P0 LEA R2, P1, R30.reuse, UR4, 0x2 ;  /* 0x000000041e020c11 */ /* 0x040fe2000f8210ff */
[C---:B------:R-:W-:Y:S01]  /*8940*/  IMAD.SHL.U32 R23, R30.reuse, 0x4, RZ ;  /* 0x000000041e177824 */ /* 0x040fe200078e00ff */
[C-C-:B------:R-:W-:Y:S01]  /*8950*/  SHF.L.U64.HI R24, R30.reuse, 0x2, R0.reuse ;  /* 0x000000021e187819 */ /* 0x140fe20000010200 */
[----:B------:R0:W-:Y:S01]  /*8960*/  STL [R1+0x8], R0 ;  /* 0x0000080001007387 */ /* 0x0001e20000100800 */
[----:B------:R-:W-:Y:S01]  /*8970*/  @P0 LEA.HI.X R3, R30, UR5, R0, 0x2, P1 ;  /* 0x000000051e030c11 */ /* 0x000fe200088f1400 */
[----:B------:R-:W-:-:S04]  /*8980*/  ULDC.64 UR4, c[0x0][0xa00] ;  /* 0x0002800000047ab9 */ /* 0x000fc80000000a00 */
[----:B-1----:R1:W5:Y:S01]  /*8990*/  @P0 LDG.E R37, desc[UR56][R2.64] ;  /* 0x0000003802250981 */ /* 0x002362000c1e1900 */
[----:B------:R-:W-:Y:S02]  /*89a0*/  ISETP.NE.U32.AND P0, PT, RZ, UR4, PT ;  /* 0x00000004ff007c0c */ /* 0x000fe4000bf05070 */
[----:B------:R-:W-:Y:S02]  /*89b0*/  LOP3.LUT R25, R25, 0xffffffbf, RZ, 0xc0, !PT ;  /* 0xffffffbf19197812 */ /* 0x000fe400078ec0ff */
[----:B------:R-:W-:Y:S02]  /*89c0*/  ISETP.NE.AND.EX P2, PT, RZ, UR5, PT, P0 ;  /* 0x00000005ff007c0c */ /* 0x000fe4000bf45300 */
[----:B------:R-:W-:Y:S02]  /*89d0*/  ISETP.NE.U32.AND P0, PT, RZ, UR6, PT ;  /* 0x00000006ff007c0c */ /* 0x000fe4000bf05070 */
[----:B-1----:R-:W-:Y:S02]  /*89e0*/  IADD3 R2, P1, R23, UR4, RZ ;  /* 0x0000000417027c10 */ /* 0x002fe4000ff3e0ff */
[----:B------:R-:W-:-:S02]  /*89f0*/  ISETP.NE.AND.EX P0, PT, RZ, UR7, PT, P0 ;  /* 0x00000007ff007c0c */ /* 0x000fc4000bf05300 */
[----:B------:R-:W-:Y:S01]  /*8a00*/  IADD3.X R3, R24, UR5, RZ, P1, !PT ;  /* 0x0000000518037c10 */ /* 0x000fe20008ffe4ff */
[----:B------:R-:W-:-:S04]  /*8a10*/  ULDC.64 UR4, c[0x0][0x418] ;  /* 0x0001060000047ab9 */ /* 0x000fc80000000a00 */
[----:B------:R-:W-:Y:S01]  /*8a20*/  @P2 LOP3.LUT R25, R25, 0x40, RZ, 0xfc, !PT ;  /* 0x0000004019192812 */ /* 0x000fe200078efcff */
[----:B------:R1:W5:Y:S05]  /*8a30*/  @P2 LDG.E R35, desc[UR56][R2.64] ;  /* 0x0000003802232981 */ /* 0x00036a000c1e1900 */
[----:B------:R-:W-:-:S04]  /*8a40*/  @P0 IADD3 R4, P1, R23, UR6, RZ ;  /* 0x0000000617040c10 */ /* 0x000fc8000ff3e0ff */
[----:B------:R-:W-:-:S05]  /*8a50*/  @P0 IADD3.X R5, R24, UR7, RZ, P1, !PT ;  /* 0x0000000718050c10 */ /* 0x000fca0008ffe4ff */
[----:B0-----:R-:W2:Y:S01]  /*8a60*/  @P0 LDG.E R0, desc[UR56][R4.64] ;  /* 0x0000003804000981 */ /* 0x001ea2000c1e1900 */
[----:B------:R-:W-:-:S03]  /*8a70*/  UISETP.NE.U32.AND UP0, UPT, UR4, URZ, UPT ;  /* 0x0000003f0400728c */ /* 0x000fc6000bf05070 */
[----:B------:R-:W-:Y:S01]  /*8a80*/  ULDC UR4, c[0x0][0x424] ;  /* 0x0001090000047ab9 */ /* 0x000fe20000000800 */
[----:B------:R-:W-:-:S03]  /*8a90*/  UISETP.NE.AND.EX UP0, UPT, UR5, URZ, UPT, UP0 ;  /* 0x0000003f0500728c */ /* 0x000fc6000bf05300 */
[----:B------:R-:W-:Y:S01]  /*8aa0*/  ULDC UR5, c[0x0][0x2f0] ;  /* 0x0000bc0000057ab9 */ /* 0x000fe20000000800 */
[----:B------:R-:W-:-:S04]  /*8ab0*/  USEL UR4, UR4, 0x1, UP0 ;  /* 0x0000000104047887 */ /* 0x000fc80008000000 */
[----:B------:R-:W-:-:S06]  /*8ac0*/  UIMAD UR4, UR4, UR5, URZ ;  /* 0x00000005040472a4 */ /* 0x000fcc000f8e023f */
[----:B------:R-:W-:Y:S01]  /*8ad0*/  MOV R36, UR4 ;  /* 0x0000000400247c02 */ /* 0x000fe20008000f00 */
[----:B--2---:R1:W-:Y:S01]  /*8ae0*/  @P0 STL [R1+0x10], R0 ;  /* 0x0000100001000387 */ /* 0x0043e20000100800 */
[----:B---3--:R-:W-:Y:S05]  /*8af0*/  @P0 BRA `(.L_x_245) ;  /* 0x0000000000200947 */ /* 0x008fea0003800000 */
[----:B------:R-:W-:Y:S02]  /*8b00*/  ULDC UR4, c[0x0][0x288] ;  /* 0x0000a20000047ab9 */ /* 0x000fe40000000800 */
[----:B-1----:R-:W-:-:S05]  /*8b10*/  IMAD.U32 R0, RZ, RZ, UR4 ;  /* 0x00000004ff007e24 */ /* 0x002fca000f8e00ff */
[----:B------:R0:W-:Y:S01]  /*8b20*/  STL [R1+0x10], R0 ;  /* 0x0000100001007387 */ /* 0x0001e20000100800 */
[----:B------:R-:W-:Y:S05]  /*8b30*/  @!P2 BRA `(.L_x_245) ;  /* 0x000000000010a947 */ /* 0x000fea0003800000 */
[----:B------:R-:W2:Y:S04]  /*8b40*/  LDG.E R5, desc[UR56][R2.64] ;  /* 0x0000003802057981 */ /* 0x000ea8000c1e1900 */
[----:B0-----:R-:W2:Y:S02]  /*8b50*/  LDG.E R0, desc[UR56][R2.64+0x4] ;  /* 0x0000043802007981 */ /* 0x001ea4000c1e1900 */
[----:B--2---:R-:W-:-:S05]  /*8b60*/  IMAD.IADD R0, R0, 0x1, -R5 ;  /* 0x0000000100007824 */ /* 0x004fca00078e0a05 */
[----:B------:R2:W-:Y:S02]  /*8b70*/  STL [R1+0x10], R0 ;  /* 0x0000100001007387 */ /* 0x0005e40000100800 */
.L_x_245:
[----:B------:R-:W-:Y:S01]  /*8b80*/  ULDC.64 UR4, c[0x0][0xa20] ;  /* 0x0002880000047ab9 */ /* 0x000fe20000000a00 */
[----:B------:R-:W-:Y:S01]  /*8b90*/  IMAD.MOV.U32 R31, RZ, RZ, R30 ;  /* 0x000000ffff1f7224 */ /* 0x000fe200078e001e */
[----:B------:R-:W-:-:S04]  /*8ba0*/  ISETP.NE.U32.AND P0, PT, RZ, UR4, PT ;  /* 0x00000004ff007c0c */ /* 0x000fc8000bf05070 */
[----:B------:R-:W-:-:S13]  /*8bb0*/  ISETP.NE.AND.EX P0, PT, RZ, UR5, PT, P0 ;  /* 0x00000005ff007c0c */ /* 0x000fda000bf05300 */
[----:B------:R-:W-:Y:S05]  /*8bc0*/  @!P0 BRA `(.L_x_246) ;  /* 0x0000000000108947 */ /* 0x000fea0003800000 */
[----:B-1----:R-:W-:-:S04]  /*8bd0*/  IADD3 R2, P0, R23, UR4, RZ ;  /* 0x0000000417027c10 */ /* 0x002fc8000ff1e0ff */
[----:B------:R-:W-:-:S05]  /*8be0*/  IADD3.X R3, R24, UR5, RZ, P0, !PT ;  /* 0x0000000518037c10 */ /* 0x000fca00087fe4ff */
[----:B------:R3:W5:Y:S01]  /*8bf0*/  LDG.E R36, desc[UR56][R2.64] ;  /* 0x0000003802247981 */ /* 0x000762000c1e1900 */
[----:B------:R-:W-:Y:S05]  /*8c00*/  BRA `(.L_x_247) ;  /* 0x0000000000247947 */ /* 0x000fea0003800000 */
.L_x_246:
[----:B------:R-:W-:Y:S02]  /*8c10*/  ULDC.64 UR4, c[0x0][0xa08] ;  /* 0x0002820000047ab9 */ /* 0x000fe40000000a00 */
[----:B------:R-:W-:-:S04]  /*8c20*/  ISETP.NE.U32.AND P0, PT, RZ, UR4, PT ;  /* 0x00000004ff007c0c */ /* 0x000fc8000bf05070 */
[----:B------:R-:W-:-:S13]  /*8c30*/  ISETP.NE.AND.EX P0, PT, RZ, UR5, PT, P0 ;  /* 0x00000005ff007c0c */ /* 0x000fda000bf05300 */
[----:B------:R-:W-:Y:S05]  /*8c40*/  @!P0 BRA `(.L_x_247) ;  /* 0x0000000000148947 */ /* 0x000fea0003800000 */
[----:B-1----:R-:W1:Y:S02]  /*8c50*/  LDC.64 R2, c[0x0][0xa08] ;  /* 0x00028200ff027b82 */ /* 0x002e640000000a00 */
[----:B-1----:R-:W-:-:S05]  /*8c60*/  IMAD.WIDE R2, R31, 0x4, R2 ;  /* 0x000000041f027825 */ /* 0x002fca00078e0202 */
[----:B------:R-:W3:Y:S04]  /*8c70*/  LDG.E R36, desc[UR56][R2.64] ;  /* 0x0000003802247981 */ /* 0x000ee8000c1e1900 */
[----:B------:R-:W3:Y:S02]  /*8c80*/  LDG.E R5, desc[UR56][R2.64+0x4] ;  /* 0x0000043802057981 */ /* 0x000ee4000c1e1900 */
[----:B---3--:R-:W-:-:S07]  /*8c90*/  IMAD.IADD R36, R5, 0x1, -R36 ;  /* 0x0000000105247824 */ /* 0x008fce00078e0a24 */
.L_x_247:
[----:B-----5:R-:W-:Y:S01]  /*8ca0*/  IMAD.IADD R36, R36, 0x1, -R37 ;  /* 0x0000000124247824 */ /* 0x020fe200078e0a25 */
[----:B------:R-:W-:Y:S04]  /*8cb0*/  BSSY B7, `(.L_x_248) ;  /* 0x0000371000077945 */ /* 0x000fe80003800000 */
[C---:B012---:R-:W-:Y:S02]  /*8cc0*/  IADD3 R0, R36.reuse, 0x5f, RZ ;  /* 0x0000005f24007810 */ /* 0x047fe40007ffe0ff */
[----:B------:R-:W-:-:S03]  /*8cd0*/  ISETP.GT.AND P0, PT, R36, RZ, PT ;  /* 0x000000ff2400720c */ /* 0x000fc60003f04270 */
[----:B------:R-:W-:-:S05]  /*8ce0*/  IMAD.HI R0, R0, 0x2aaaaaab, RZ ;  /* 0x2aaaaaab00007827 */ /* 0x000fca00078e02ff */
[----:B---3--:R-:W-:-:S04]  /*8cf0*/  SHF.R.U32.HI R3, RZ, 0x1f, R0 ;  /* 0x0000001fff037819 */ /* 0x008fc80000011600 */
[----:B------:R-:W-:-:S05]  /*8d00*/  LEA.HI.SX32 R29, R0, R3, 0x1c ;  /* 0x00000003001d7211 */ /* 0x000fca00078fe2ff */
[----:B------:R0:W-:Y:S01]  /*8d10*/  STL [R1+0x18], R29 ;  /* 0x0000181d01007387 */ /* 0x0001e20000100800 */
[----:B------:R-:W-:Y:S05]  /*8d20*/  @P0 BRA `(.L_x_249) ;  /* 0x0000000000440947 */ /* 0x000fea0003800000 */
[----:B------:R-:W1:Y:S02]  /*8d30*/  S2R R2, SR_TID.X ;  /* 0x0000000000027919 */ /* 0x000e640000002100 */
[----:B-1----:R-:W-:-:S04]  /*8d40*/  LOP3.LUT R2, R2, 0x7f, RZ, 0xc0, !PT ;  /* 0x0000007f02027812 */ /* 0x002fc800078ec0ff */
[----:B------:R-:W-:-:S13]  /*8d50*/  ISETP.NE.AND P0, PT, R2, RZ, PT ;  /* 0x000000ff0200720c */ /* 0x000fda0003f05270 */
[----:B------:R-:W-:Y:S05]  /*8d60*/  @P0 BRA `(.L_x_250) ;  /* 0x0000003400940947 */ /* 0x000fea0003800000 */
[----:B------:R-:W1:Y:S01]  /*8d70*/  S2R R5, SR_LANEID ;  /* 0x0000000000057919 */ /* 0x000e620000000000 */
[----:B------:R-:W-:Y:S01]  /*8d80*/  VOTEU.ANY UR4, UPT, PT ;  /* 0x0000000000047886 */ /* 0x000fe200038e0100 */
[----:B------:R-:W2:Y:S01]  /*8d90*/  LDC.64 R2, c[0x0][0xc60] ;  /* 0x00031800ff027b82 */ /* 0x000ea20000000a00 */
[----:B------:R-:W1:Y:S02]  /*8da0*/  FLO.U32 R0, UR4 ;  /* 0x0000000400007d00 */ /* 0x000e6400080e0000 */
[----:B-1----:R-:W-:-:S06]  /*8db0*/  ISETP.EQ.U32.AND P0, PT, R0, R5, PT ;  /* 0x000000050000720c */ /* 0x002fcc0003f02070 */
[----:B------:R-:W2:Y:S07]  /*8dc0*/  POPC R5, UR4 ;  /* 0x0000000400057d09 */ /* 0x000eae0008000000 */
[----:B--2---:R-:W2:Y:S01]  /*8dd0*/  @P0 ATOMG.E.ADD.STRONG.GPU PT, R3, desc[UR56][R2.64], R5 ;  /* 0x00000005020309a8 */ /* 0x004ea200081ee1f8 */
[----:B------:R-:W1:Y:S02]  /*8de0*/  S2R R4, SR_LTMASK ;  /* 0x0000000000047919 */ /* 0x000e640000003900 */
[----:B-1----:R-:W-:-:S04]  /*8df0*/  LOP3.LUT R4, R4, UR4, RZ, 0xc0, !PT ;  /* 0x0000000404047c12 */ /* 0x002fc8000f8ec0ff */
[----:B------:R-:W1:Y:S01]  /*8e00*/  POPC R7, R4 ;  /* 0x0000000400077309 */ /* 0x000e620000000000 */
[----:B--2---:R-:W1:Y:S02]  /*8e10*/  SHFL.IDX PT, R0, R3, R0, 0x1f ;  /* 0x00001f0003007589 */ /* 0x004e6400000e0000 */
[----:B-1----:R-:W-:Y:S01]  /*8e20*/  IADD3 R16, R0, UR36, R7 ;  /* 0x0000002400107c10 */ /* 0x002fe2000fffe007 */
[----:B------:R-:W-:Y:S06]  /*8e30*/  BRA `(.L_x_250) ;  /* 0x0000003400607947 */ /* 0x000fec0003800000 */
.L_x_249:
[----:B------:R-:W-:Y:S01]  /*8e40*/  VIADD R0, R22, 0x18400 ;  /* 0x0001840016007836 */ /* 0x000fe20000000000 */
[----:B------:R-:W-:Y:S04]  /*8e50*/  BSSY B6, `(.L_x_251) ;  /* 0x0000013000067945 */ /* 0x000fe80003800000 */
[----:B------:R-:W-:-:S13]  /*8e60*/  LOP3.LUT P0, RZ, R0, 0x3ff, RZ, 0xc0, !PT ;  /* 0x000003ff00ff7812 */ /* 0x000fda000780c0ff */
[----:B------:R-:W-:Y:S05]  /*8e70*/  @!P0 BRA `(.L_x_252) ;  /* 0x0000000000408947 */ /* 0x000fea0003800000 */
[----:B------:R-:W-:Y:S01]  /*8e80*/  MOV R2, 0x0 ;  /* 0x0000000000027802 */ /* 0x000fe20000000f00 */
[----:B------:R-:W-:Y:S01]  /*8e90*/  ULDC.64 UR6, c[0x4][0xf0] ;  /* 0x01003c0000067ab9 */ /* 0x000fe20000000a00 */
[----:B------:R-:W-:Y:S01]  /*8ea0*/  ULDC.64 UR8, c[0x4][0xf8] ;  /* 0x01003e0000087ab9 */ /* 0x000fe20000000a00 */
[----:B------:R-:W-:Y:S01]  /*8eb0*/  ULDC.64 UR4, c[0x4][0x70] ;  /* 0x01001c0000047ab9 */ /* 0x000fe20000000a00 */
[----:B------:R-:W-:Y:S01]  /*8ec0*/  IMAD.U32 R4, RZ, RZ, UR6 ;  /* 0x00000006ff047e24 */ /* 0x000fe2000f8e00ff */
[----:B------:R-:W-:Y:S01]  /*8ed0*/  MOV R10, UR4 ;  /* 0x00000004000a7c02 */ /* 0x000fe20008000f00 */
[----:B------:R-:W1:Y:S01]  /*8ee0*/  LDC.64 R2, c[0x4][R2] ;  /* 0x0100000002027b82 */ /* 0x000e620000000a00 */
[----:B------:R-:W-:Y:S02]  /*8ef0*/  IMAD.U32 R5, RZ, RZ, UR7 ;  /* 0x00000007ff057e24 */ /* 0x000fe4000f8e00ff */
[----:B------:R-:W-:Y:S02]  /*8f00*/  IMAD.U32 R6, RZ, RZ, UR8 ;  /* 0x00000008ff067e24 */ /* 0x000fe4000f8e00ff */
[----:B------:R-:W-:-:S02]  /*8f10*/  IMAD.U32 R7, RZ, RZ, UR9 ;  /* 0x00000009ff077e24 */ /* 0x000fc4000f8e00ff */
[----:B------:R-:W-:Y:S02]  /*8f20*/  IMAD.U32 R11, RZ, RZ, UR5 ;  /* 0x00000005ff0b7e24 */ /* 0x000fe4000f8e00ff */
[----:B------:R-:W-:Y:S02]  /*8f30*/  IMAD.MOV.U32 R8, RZ, RZ, 0x70 ;  /* 0x00000070ff087424 */ /* 0x000fe400078e00ff */
[----:B------:R-:W-:Y:S02]  /*8f40*/  IMAD.MOV.U32 R12, RZ, RZ, 0x1 ;  /* 0x00000001ff0c7424 */ /* 0x000fe400078e00ff */
[----:B------:R-:W-:-:S07]  /*8f50*/  IMAD.MOV.U32 R13, RZ, RZ, RZ ;  /* 0x000000ffff0d7224 */ /* 0x000fce00078e00ff */
[----:B------:R-:W-:-:S07]  /*8f60*/  LEPC R20, `(.L_x_252) ;  /* 0x000000001014794e */ /* 0x000fce0000000000 */
[----:B01----:R-:W-:Y:S05]  /*8f70*/  CALL.ABS.NOINC R2 ;  /* 0x0000000002007343 */ /* 0x003fea0003c00000 */
.L_x_252:
[----:B------:R-:W-:Y:S05]  /*8f80*/  BSYNC B6 ;  /* 0x0000000000067941 */ /* 0x000fea0003800000 */
.L_x_251:
        /* <DEDUP_REMOVED lines=8> */
[----:B------:R1:W2:Y:S01]  /*9010*/  LDC.64 R2, c[0x4][R26] ;  /* 0x010000001a027b82 */ /* 0x0002a20000000a00 */
[----:B------:R-:W-:Y:S01]  /*9020*/  MOV R4, UR6 ;  /* 0x0000000600047c02 */ /* 0x000fe20008000f00 */
[----:B------:R-:W-:Y:S01]  /*9030*/  IMAD.U32 R5, RZ, RZ, UR7 ;  /* 0x00000007ff057e24 */ /* 0x000fe2000f8e00ff */
[----:B------:R-:W-:Y:S01]  /*9040*/  MOV R8, 0x70 ;  /* 0x0000007000087802 */ /* 0x000fe20000000f00 */
[----:B------:R-:W-:Y:S02]  /*9050*/  IMAD.U32 R6, RZ, RZ, UR8 ;  /* 0x00000008ff067e24 */ /* 0x000fe4000f8e00ff */
[----:B------:R-:W-:-:S02]  /*9060*/  IMAD.U32 R7, RZ, RZ, UR9 ;  /* 0x00000009ff077e24 */ /* 0x000fc4000f8e00ff */
[----:B------:R-:W-:Y:S02]  /*9070*/  IMAD.U32 R10, RZ, RZ, UR4 ;  /* 0x00000004ff0a7e24 */ /* 0x000fe4000f8e00ff */
[----:B------:R-:W-:Y:S02]  /*9080*/  IMAD.U32 R11, RZ, RZ, UR5 ;  /* 0x00000005ff0b7e24 */ /* 0x000fe4000f8e00ff */
[----:B------:R-:W-:Y:S02]  /*9090*/  IMAD.MOV.U32 R12, RZ, RZ, 0x1 ;  /* 0x00000001ff0c7424 */ /* 0x000fe400078e00ff */
[----:B-1----:R-:W-:-:S07]  /*90a0*/  IMAD.MOV.U32 R13, RZ, RZ, RZ ;  /* 0x000000ffff0d7224 */ /* 0x002fce00078e00ff */
[----:B------:R-:W-:-:S07]  /*90b0*/  LEPC R20, `(.L_x_255) ;  /* 0x000000001014794e */ /* 0x000fce0000000000 */
[----:B0-2---:R-:W-:Y:S05]  /*90c0*/  CALL.ABS.NOINC R2 ;  /* 0x0000000002007343 */ /* 0x005fea0003c00000 */
.L_x_255:
[----:B------:R0:W1:Y:S01]  /*90d0*/  LDC.64 R2, c[0x4][R26] ;  /* 0x010000001a027b82 */ /* 0x0000620000000a00 */
[----:B------:R-:W-:Y:S01]  /*90e0*/  ULDC.64 UR6, c[0x4][0xf0] ;  /* 0x01003c0000067ab9 */ /* 0x000fe20000000a00 */
[----:B------:R-:W-:Y:S01]  /*90f0*/  ULDC.64 UR8, c[0x4][0xf8] ;  /* 0x01003e0000087ab9 */ /* 0x000fe20000000a00 */
[----:B------:R-:W-:Y:S01]  /*9100*/  ULDC.64 UR4, c[0x4][0x80] ;  /* 0x0100200000047ab9 */ /* 0x000fe20000000a00 */
[----:B------:R-:W-:Y:S01]  /*9110*/  IMAD.U32 R4, RZ, RZ, UR6 ;  /* 0x00000006ff047e24 */ /* 0x000fe2000f8e00ff */
[----:B------:R-:W-:Y:S01]  /*9120*/  MOV R7, UR9 ;  /* 0x0000000900077c02 */ /* 0x000fe20008000f00 */
[----:B------:R-:W-:Y:S02]  /*9130*/  IMAD.U32 R5, RZ, RZ, UR7 ;  /* 0x00000007ff057e24 */ /* 0x000fe4000f8e00ff */
[----:B------:R-:W-:Y:S02]  /*9140*/  IMAD.U32 R6, RZ, RZ, UR8 ;  /* 0x00000008ff067e24 */ /* 0x000fe4000f8e00ff */
[----:B------:R-:W-:-:S02]  /*9150*/  IMAD.U32 R10, RZ, RZ, UR4 ;  /* 0x00000004ff0a7e24 */ /* 0x000fc4000f8e00ff */
[----:B------:R-:W-:Y:S02]  /*9160*/  IMAD.U32 R11, RZ, RZ, UR5 ;  /* 0x00000005ff0b7e24 */ /* 0x000fe4000f8e00ff */
[----:B------:R-:W-:Y:S02]  /*9170*/  IMAD.MOV.U32 R8, RZ, RZ, 0x70 ;  /* 0x00000070ff087424 */ /* 0x000fe400078e00ff */
[----:B------:R-:W-:Y:S02]  /*9180*/  IMAD.MOV.U32 R12, RZ, RZ, 0x1 ;  /* 0x00000001ff0c7424 */ /* 0x000fe400078e00ff */
[----:B0-----:R-:W-:-:S07]  /*9190*/  IMAD.MOV.U32 R13, RZ, RZ, RZ ;  /* 0x000000ffff0d7224 */ /* 0x001fce00078e00ff */
[----:B------:R-:W-:-:S07]  /*91a0*/  LEPC R20, `(.L_x_254) ;  /* 0x000000001014794e */ /* 0x000fce0000000000 */
[----:B-1----:R-:W-:Y:S05]  /*91b0*/  CALL.ABS.NOINC R2 ;  /* 0x0000000002007343 */ /* 0x002fea0003c00000 */
.L_x_254:
[----:B------:R-:W-:Y:S05]  /*91c0*/  BSYNC B6 ;  /* 0x0000000000067941 */ /* 0x000fea0003800000 */
.L_x_253:
[----:B------:R-:W1:Y:S01]  /*91d0*/  S2R R2, SR_TID.X ;  /* 0x0000000000027919 */ /* 0x000e620000002100 */
[----:B------:R-:W-:Y:S01]  /*91e0*/  ULDC.64 UR4, c[0x0][0x9f8] ;  /* 0x00027e0000047ab9 */ /* 0x000fe20000000a00 */
[----:B------:R-:W2:Y:S01]  /*91f0*/  LDC R8, c[0x0][0x430] ;  /* 0x00010c00ff087b82 */ /* 0x000ea20000000800 */
[----:B------:R-:W-:Y:S01]  /*9200*/  ISETP.NE.U32.AND P0, PT, RZ, UR4, PT ;  /* 0x00000004ff007c0c */ /* 0x000fe2000bf05070 */
[----:B------:R-:W3:Y:S03]  /*9210*/  S2R R20, SR_TID.X ;  /* 0x0000000000147919 */ /* 0x000ee60000002100 */
[----:B------:R-:W-:Y:S02]  /*9220*/  ISETP.NE.AND.EX P0, PT, RZ, UR5, PT, P0 ;  /* 0x00000005ff007c0c */ /* 0x000fe4000bf05300 */
[----:B-1----:R-:W-:-:S11]  /*9230*/  LOP3.LUT R21, R2, 0x7f, RZ, 0xc0, !PT ;  /* 0x0000007f02157812 */ /* 0x002fd600078ec0ff */
[----:B------:R-:W-:Y:S01]  /*9240*/  @P0 IADD3 R2, P1, R23, UR4, RZ ;  /* 0x0000000417020c10 */ /* 0x000fe2000ff3e0ff */
[----:B------:R-:W-:Y:S01]  /*9250*/  VIADD R26, R29, 0xffffffff ;  /* 0xffffffff1d1a7836 */ /* 0x000fe20000000000 */
[----:B--2---:R-:W-:Y:S01]  /*9260*/  ISETP.NE.AND P2, PT, R8, 0x1, PT ;  /* 0x000000010800780c */ /* 0x004fe20003f45270 */
[----:B------:R-:W-:Y:S01]  /*9270*/  ULDC UR4, c[0x0][0x320] ;  /* 0x0000c80000047ab9 */ /* 0x000fe20000000800 */
[----:B------:R-:W-:Y:S02]  /*9280*/  @P0 IADD3.X R3, R24, UR5, RZ, P1, !PT ;  /* 0x0000000518030c10 */ /* 0x000fe40008ffe4ff */
[----:B------:R-:W-:-:S03]  /*9290*/  SHF.R.U32.HI R21, RZ, 0x3, R21 ;  /* 0x00000003ff157819 */ /* 0x000fc60000011615 */
[----:B------:R1:W2:Y:S01]  /*92a0*/  @P0 LDG.E R31, desc[UR56][R2.64] ;  /* 0x00000038021f0981 */ /* 0x0002a2000c1e1900 */
[C---:B---3--:R-:W-:Y:S02]  /*92b0*/  SHF.L.U32 R32, R20.reuse, 0x4, RZ ;  /* 0x0000000414207819 */ /* 0x048fe400000006ff */
[----:B------:R-:W-:Y:S02]  /*92c0*/  LOP3.LUT R25, R25, 0xffffffdf, RZ, 0xc0, !PT ;  /* 0xffffffdf19197812 */ /* 0x000fe400078ec0ff */
[----:B------:R-:W-:Y:S01]  /*92d0*/  LOP3.LUT R32, R21, 0x70, R32, 0xf8, !PT ;  /* 0x0000007015207812 */ /* 0x000fe200078ef820 */
[----:B------:R-:W3:Y:S01]  /*92e0*/  @P2 LDC R7, c[0x0][0x434] ;  /* 0x00010d00ff072b82 */ /* 0x000ee20000000800 */
[----:B------:R-:W-:Y:S01]  /*92f0*/  IMAD.SHL.U32 R21, R20, 0x8, RZ ;  /* 0x0000000814157824 */ /* 0x000fe200078e00ff */
[----:B------:R-:W-:Y:S02]  /*9300*/  @P2 LOP3.LUT R25, R25, 0x20, RZ, 0xfc, !PT ;  /* 0x0000002019192812 */ /* 0x000fe400078efcff */
[----:B------:R-:W-:-:S02]  /*9310*/  IMAD R6, R26, 0x60, R32 ;  /* 0x000000601a067824 */ /* 0x000fc400078e0220 */
[----:B------:R-:W-:Y:S02]  /*9320*/  LOP3.LUT R21, R21, 0x38, RZ, 0xc0, !PT ;  /* 0x0000003815157812 */ /* 0x000fe400078ec0ff */
[----:B------:R-:W4:Y:S01]  /*9330*/  @P2 LDC R0, c[0x0][0x438] ;  /* 0x00010e00ff002b82 */ /* 0x000f220000000800 */
[C---:B------:R-:W-:Y:S01]  /*9340*/  ISETP.GE.AND P0, PT, R6.reuse, R36, PT ;  /* 0x000000240600720c */ /* 0x040fe20003f06270 */
[----:B------:R-:W-:Y:S01]  /*9350*/  IMAD.IADD R6, R6, 0x1, R37 ;  /* 0x0000000106067824 */ /* 0x000fe200078e0225 */
[C---:B------:R-:W-:Y:S02]  /*9360*/  LOP3.LUT R20, R21.reuse, 0x40, RZ, 0xfc, !PT ;  /* 0x0000004015147812 */ /* 0x040fe400078efcff */
[----:B------:R-:W-:Y:S01]  /*9370*/  ISETP.GT.U32.OR P0, PT, R32, 0x5f, P0 ;  /* 0x0000005f2000780c */ /* 0x000fe20000704470 */
[----:B-1----:R-:W-:Y:S01]  /*9380*/  IMAD.MOV.U32 R2, RZ, RZ, R6 ;  /* 0x000000ffff027224 */ /* 0x002fe200078e0006 */
[----:B------:R-:W-:Y:S01]  /*9390*/  ISETP.GE.AND P1, PT, R21, UR4, PT ;  /* 0x0000000415007c0c */ /* 0x000fe2000bf26270 */
[----:B---3--:R-:W-:-:S10]  /*93a0*/  @P2 IMAD.HI.U32 R3, R6, R7, RZ ;  /* 0x0000000706032227 */ /* 0x008fd400078e00ff */
[----:B------:R-:W1:Y:S01]  /*93b0*/  @!P0 LDC.64 R4, c[0x0][0x428] ;  /* 0x00010a00ff048b82 */ /* 0x000e620000000a00 */
[----:B----4-:R-:W-:Y:S02]  /*93c0*/  @P2 SHF.R.U32.HI R2, RZ, R0, R3 ;  /* 0x00000000ff022219 */ /* 0x010fe40000011603 */
[----:B------:R-:W-:Y:S01]  /*93d0*/  ISETP.GE.AND P2, PT, R20, UR4, PT ;  /* 0x0000000414007c0c */ /* 0x000fe2000bf46270 */
[----:B------:R-:W-:Y:S02]  /*93e0*/  ULDC UR4, c[0x0][0x2f4] ;  /* 0x0000bd0000047ab9 */ /* 0x000fe40000000800 */
[----:B------:R-:W-:Y:S01]  /*93f0*/  IMAD.MOV R3, RZ, RZ, -R2 ;  /* 0x000000ffff037224 */ /* 0x000fe200078e0a02 */
[----:B0-----:R-:W-:-:S03]  /*9400*/  SEL R29, RZ, 0xffffffff, P2 ;  /* 0xffffffffff1d7807 */ /* 0x001fc60001000000 */
[----:B------:R-:W-:Y:S01]  /*9410*/  IMAD R0, R8, R3, R6 ;  /* 0x0000000308007224 */ /* 0x000fe200078e0206 */
[----:B------:R-:W-:Y:S02]  /*9420*/  @!P0 SHF.R.S32.HI R3, RZ, 0x1f, R2 ;  /* 0x0000001fff038819 */ /* 0x000fe40000011402 */
[----:B------:R-:W-:Y:S02]  /*9430*/  SHF.L.U32 R29, R29, 0x1, RZ ;  /* 0x000000011d1d7819 */ /* 0x000fe400000006ff */
[----:B------:R-:W-:Y:S02]  /*9440*/  ISETP.GE.AND P2, PT, R21, UR4, PT ;  /* 0x0000000415007c0c */ /* 0x000fe4000bf46270 */
[----:B------:R-:W-:Y:S02]  /*9450*/  LOP3.LUT R25, R25, 0xfffffff7, RZ, 0xc0, !PT ;  /* 0xfffffff719197812 */ /* 0x000fe400078ec0ff */
[----:B------:R-:W-:Y:S01]  /*9460*/  LOP3.LUT R9, R21, 0x80, RZ, 0xfc, !PT ;  /* 0x0000008015097812 */ /* 0x000fe200078efcff */
[----:B------:R-:W-:Y:S01]  /*9470*/  UMOV UR5, 0xffffffff ;  /* 0xffffffff00057882 */ /* 0x000fe20000000000 */
[----:B--2---:R-:W-:-:S05]  /*9480*/  SHF.R.S32.HI R7, RZ, 0x1f, R31 ;  /* 0x0000001fff077819 */ /* 0x004fca000001141f */
[----:B------:R0:W-:Y:S01]  /*9490*/  STL [R1], R7 ;  /* 0x0000000701007387 */ /* 0x0001e20000100800 */
[----:B-1----:R-:W-:-:S04]  /*94a0*/  @!P0 IMAD R8, R7, R4, RZ ;  /* 0x0000000407088224 */ /* 0x002fc800078e02ff */
[C---:B------:R-:W-:Y:S02]  /*94b0*/  @!P0 IMAD R5, R31.reuse, R5, R8 ;  /* 0x000000051f058224 */ /* 0x040fe400078e0208 */
[----:B0-----:R-:W-:Y:S01]  /*94c0*/  @!P0 IMAD.WIDE.U32 R6, R31, R4, R2 ;  /* 0x000000041f068225 */ /* 0x001fe200078e0002 */
[----:B------:R-:W-:-:S03]  /*94d0*/  SEL R2, RZ, 0x1, P1 ;  /* 0x00000001ff027807 */ /* 0x000fc60000800000 */
[----:B------:R-:W-:Y:S01]  /*94e0*/  @!P0 IMAD.IADD R5, R7, 0x1, R5 ;  /* 0x0000000107058824 */ /* 0x000fe200078e0205 */
[----:B------:R-:W-:Y:S01]  /*94f0*/  LOP3.LUT R29, R29, 0x2, R2, 0xe2, !PT ;  /* 0x000000021d1d7812 */ /* 0x000fe200078ee202 */
[----:B------:R-:W-:Y:S01]  /*9500*/  IMAD.MOV.U32 R4, RZ, RZ, RZ ;  /* 0x000000ffff047224 */ /* 0x000fe200078e00ff */
[----:B------:R-:W0:Y:S02]  /*9510*/  @!P0 LDC.64 R2, c[0x0][0x418] ;  /* 0x00010600ff028b82 */ /* 0x000e240000000a00 */
[----:B0-----:R-:W-:-:S04]  /*9520*/  @!P0 LEA R2, P1, R6, R2, 0x2 ;  /* 0x0000000206028211 */ /* 0x001fc800078210ff */
[----:B------:R-:W-:-:S05]  /*9530*/  @!P0 LEA.HI.X R3, R6, R3, R5, 0x2, P1 ;  /* 0x0000000306038211 */ /* 0x000fca00008f1405 */
[----:B------:R0:W5:Y:S01]  /*9540*/  @!P0 LDG.E R4, desc[UR56][R2.64] ;  /* 0x0000003802048981 */ /* 0x000162000c1e1900 */
[----:B------:R-:W-:Y:S02]  /*9550*/  ISETP.GT.U32.AND P0, PT, R32, 0x5f, PT ;  /* 0x0000005f2000780c */ /* 0x000fe40003f04070 */
[----:B------:R-:W-:-:S11]  /*9560*/  ISETP.GE.AND P1, PT, R20, UR4, PT ;  /* 0x0000000414007c0c */ /* 0x000fd6000bf26270 */
[----:B------:R-:W-:Y:S02]  /*9570*/  @P0 LOP3.LUT R25, R25, 0x8, RZ, 0xfc, !PT ;  /* 0x0000000819190812 */ /* 0x000fe400078efcff */
[----:B------:R-:W-:Y:S02]  /*9580*/  ISETP.GE.AND P0, PT, R9, UR4, PT ;  /* 0x0000000409007c0c */ /* 0x000fe4000bf06270 */
[----:B------:R-:W-:-:S04]  /*9590*/  LOP3.LUT R25, R25, 0xfffffffb, RZ, 0xc0, !PT ;  /* 0xfffffffb19197812 */ /* 0x000fc800078ec0ff */
[----:B------:R-:W-:-:S04]  /*95a0*/  @P2 LOP3.LUT R25, R25, 0x4, RZ, 0xfc, !PT ;  /* 0x0000000419192812 */ /* 0x000fc800078efcff */
[----:B------:R-:W-:-:S04]  /*95b0*/  LOP3.LUT R25, R25, 0xfffffffe, RZ, 0xc0, !PT ;  /* 0xfffffffe19197812 */ /* 0x000fc800078ec0ff */
[----:B------:R-:W-:-:S04]  /*95c0*/  LOP3.LUT R25, R25, 0xfffffffd, RZ, 0xc0, !PT ;  /* 0xfffffffd19197812 */ /* 0x000fc800078ec0ff */
[----:B------:R-:W-:-:S04]  /*95d0*/  @P1 LOP3.LUT R25, R25, 0x2, RZ, 0xfc, !PT ;  /* 0x0000000219191812 */ /* 0x000fc800078efcff */
[----:B------:R-:W-:Y:S01]  /*95e0*/  @P0 LOP3.LUT R25, R25, 0x1, RZ, 0xfc, !PT ;  /* 0x0000000119190812 */ /* 0x000fe200078efcff */
[----:B0-----:R-:W-:Y:S06]  /*95f0*/  BRA.DIV UR5, `(.L_x_256) ;  /* 0x0000003e054c7947 */ /* 0x001fec000b800000 */
.L_x_324:
[----:B------:R-:W2:Y:S01]  /*9600*/  LDL R2, [R1+0x20] ;  /* 0x0000200001027983 */ /* 0x000ea20000100800 */
[----:B------:R-:W-:Y:S02]  /*9610*/  LOP3.LUT R25, R25, 0xffffffef, RZ, 0xc0, !PT ;  /* 0xffffffef19197812 */ /* 0x000fe400078ec0ff */
[----:B------:R-:W-:Y:S02]  /*9620*/  SHF.R.S32.HI R32, RZ, 0x1f, R18 ;  /* 0x0000001fff207819 */ /* 0x000fe40000011412 */
[----:B--2---:R-:W-:-:S13]  /*9630*/  ISETP.NE.AND P0, PT, R2, 0x3, PT ;  /* 0x000000030200780c */ /* 0x004fda0003f05270 */
[----:B------:R-:W-:Y:S01]  /*9640*/  @P0 LOP3.LUT R25, R25, 0x10, RZ, 0xfc, !PT ;  /* 0x0000001019190812 */ /* 0x000fe200078efcff */
[----:B------:R-:W-:Y:S06]  /*9650*/  @!P0 BRA `(.L_x_257) ;  /* 0x0000000000048947 */ /* 0x000fec0003800000 */
[----:B------:R-:W-:Y:S01]  /*9660*/  BPT.TRAP 0x1 ;  /* 0x000000040000795c */ /* 0x000fe20000300000 */
.L_x_257:
[----:B------:R-:W-:Y:S01]  /*9670*/  SHF.R.S32.HI R5, RZ, 0x1f, R0 ;  /* 0x0000001fff057819 */ /* 0x000fe20000011400 */
[----:B------:R-:W-:Y:S01]  /*9680*/  ULDC.64 UR4, c[0x0][0x328] ;  /* 0x0000ca0000047ab9 */ /* 0x000fe20000000a00 */
[----:B------:R-:W-:Y:S01]  /*9690*/  BSSY B0, `(.L_x_258) ;  /* 0x0000017000007945 */ /* 0x000fe20003800000 */
[----:B------:R-:W-:-:S04]  /*96a0*/  IMAD.WIDE.U32 R2, R0, UR4, RZ ;  /* 0x0000000400027c25 */ /* 0x000fc8000f8e00ff */
[----:B------:R-:W-:-:S04]  /*96b0*/  IMAD R6, R5, UR4, RZ ;  /* 0x0000000405067c24 */ /* 0x000fc8000f8e02ff */
[----:B------:R-:W-:Y:S01]  /*96c0*/  IMAD R6, R0, UR5, R6 ;  /* 0x0000000500067c24 */ /* 0x000fe2000f8e0206 */
[----:B------:R-:W-:-:S03]  /*96d0*/  ULDC.64 UR4, c[0x0][0x338] ;  /* 0x0000ce0000047ab9 */ /* 0x000fc60000000a00 */
[----:B------:R-:W-:Y:S01]  /*96e0*/  IMAD.IADD R3, R3, 0x1, R6 ;  /* 0x0000000103037824 */ /* 0x000fe200078e0206 */
[----:B-----5:R-:W-:Y:S01]  /*96f0*/  SHF.R.S32.HI R6, RZ, 0x1f, R4 ;  /* 0x0000001fff067819 */ /* 0x020fe20000011404 */
[----:B------:R-:W-:-:S04]  /*9700*/  IMAD.WIDE.U32 R2, R4, UR4, R2 ;  /* 0x0000000404027c25 */ /* 0x000fc8000f8e0002 */
        /* <DEDUP_REMOVED lines=8> */
[----:B------:R-:W-:Y:S01]  /*9790*/  LEA R23, P0, R2, UR4, 0x1 ;  /* 0x0000000402177c11 */ /* 0x000fe2000f8008ff */
[----:B------:R-:W-:-:S05]  /*97a0*/  IMAD.IADD R7, R3, 0x1, R7 ;  /* 0x0000000103077824 */ /* 0x000fca00078e0207 */
[----:B------:R-:W-:Y:S02]  /*97b0*/  LEA.HI.X R24, R2, UR5, R7, 0x1, P0 ;  /* 0x0000000502187c11 */ /* 0x000fe400080f0c07 */
[----:B------:R-:W-:Y:S02]  /*97c0*/  LEA R7, R27, R22, 0x3 ;  /* 0x000000161b077211 */ /* 0x000fe400078e18ff */
[----:B------:R-:W-:-:S04]  /*97d0*/  SHF.L.U32 R2, R28, 0x1f, RZ ;  /* 0x0000001f1c027819 */ /* 0x000fc800000006ff */
[----:B------:R-:W0:Y:S02]  /*97e0*/  SYNCS.PHASECHK.TRANS64.TRYWAIT P0, [R7+URZ+0x2a840], R2 ;  /* 0x02a84002070075a7 */ /* 0x000e24000800017f */
[----:B0-----:R-:W-:Y:S05]  /*97f0*/  @!P0 BRA `(.L_x_259) ;  /* 0x0000003c00008947 */ /* 0x001fea0003800000 */
.L_x_325:
[----:B------:R-:W-:Y:S05]  /*9800*/  BSYNC B0 ;  /* 0x0000000000007941 */ /* 0x000fea0003800000 */
.L_x_258:
[----:B------:R-:W1:Y:S01]  /*9810*/  S2R R8, SR_TID.X ;  /* 0x0000000000087919 */ /* 0x000e620000002100 */
[----:B------:R-:W-:Y:S01]  /*9820*/  ULDC.64 UR4, c[0x0][0x300] ;  /* 0x0000c00000047ab9 */ /* 0x000fe20000000a00 */
[----:B------:R-:W-:Y:S01]  /*9830*/  LOP3.LUT P4, RZ, R25, 0x4, RZ, 0xc0, !PT ;  /* 0x0000000419ff7812 */ /* 0x000fe2000788c0ff */
[----:B------:R-:W-:Y:S01]  /*9840*/  IMAD R5, R5, UR4, RZ ;  /* 0x0000000405057c24 */ /* 0x000fe2000f8e02ff */
[C---:B------:R-:W-:Y:S01]  /*9850*/  LOP3.LUT P3, RZ, R25.reuse, 0x2, RZ, 0xc0, !PT ;  /* 0x0000000219ff7812 */ /* 0x040fe2000786c0ff */
[----:B0-----:R-:W-:Y:S01]  /*9860*/  IMAD.WIDE.U32 R2, R0, UR4, RZ ;  /* 0x0000000400027c25 */ /* 0x001fe2000f8e00ff */
[----:B------:R-:W-:-:S03]  /*9870*/  LOP3.LUT P2, RZ, R25, 0x1, RZ, 0xc0, !PT ;  /* 0x0000000119ff7812 */ /* 0x000fc6000784c0ff */
[----:B------:R-:W-:Y:S01]  /*9880*/  IMAD R5, R0, UR5, R5 ;  /* 0x0000000500057c24 */ /* 0x000fe2000f8e0205 */
[----:B------:R-:W-:Y:S02]  /*9890*/  ULDC.64 UR4, c[0x0][0x310] ;  /* 0x0000c40000047ab9 */ /* 0x000fe40000000a00 */
[----:B------:R-:W-:Y:S02]  /*98a0*/  IMAD R6, R6, UR4, RZ ;  /* 0x0000000406067c24 */ /* 0x000fe4000f8e02ff */
[----:B------:R-:W-:Y:S02]  /*98b0*/  IMAD.IADD R3, R3, 0x1, R5 ;  /* 0x0000000103037824 */ /* 0x000fe400078e0205 */
[C---:B------:R-:W-:Y:S02]  /*98c0*/  IMAD R6, R4.reuse, UR5, R6 ;  /* 0x0000000504067c24 */ /* 0x040fe4000f8e0206 */
[----:B------:R-:W-:Y:S01]  /*98d0*/  IMAD.WIDE.U32 R2, R4, UR4, R2 ;  /* 0x0000000404027c25 */ /* 0x000fe2000f8e0002 */
[----:B------:R-:W-:-:S03]  /*98e0*/  ULDC.64 UR4, c[0x0][0x308] ;  /* 0x0000c20000047ab9 */ /* 0x000fc60000000a00 */
[----:B------:R-:W-:Y:S02]  /*98f0*/  IMAD.IADD R3, R3, 0x1, R6 ;  /* 0x0000000103037824 */ /* 0x000fe400078e0206 */
[----:B------:R-:W-:Y:S02]  /*9900*/  IMAD R0, R32, UR4, RZ ;  /* 0x0000000420007c24 */ /* 0x000fe4000f8e02ff */
[----:B------:R-:W-:-:S04]  /*9910*/  IMAD.WIDE.U32 R2, R18, UR4, R2 ;  /* 0x0000000412027c25 */ /* 0x000fc8000f8e0002 */
[----:B------:R-:W-:Y:S01]  /*9920*/  IMAD R0, R18, UR5, R0 ;  /* 0x0000000512007c24 */ /* 0x000fe2000f8e0200 */
[----:B------:R-:W-:Y:S01]  /*9930*/  ULDC.64 UR4, c[0x0][0x2e8] ;  /* 0x0000ba0000047ab9 */ /* 0x000fe20000000a00 */
[----:B-1----:R-:W-:Y:S01]  /*9940*/  LOP3.LUT R8, R8, 0x7f, RZ, 0xc0, !PT ;  /* 0x0000007f08087812 */ /* 0x002fe200078ec0ff */
[----:B------:R-:W-:Y:S01]  /*9950*/  IMAD R6, R26, -0x60, R36 ;  /* 0xffffffa01a067824 */ /* 0x000fe200078e0224 */
[C---:B------:R-:W-:Y:S01]  /*9960*/  LEA R4, P0, R2.reuse, UR4, 0x1 ;  /* 0x0000000402047c11 */ /* 0x040fe2000f8008ff */
[----:B------:R-:W-:Y:S01]  /*9970*/  IMAD.IADD R0, R3, 0x1, R0 ;  /* 0x0000000103007824 */ /* 0x000fe200078e0200 */
[----:B------:R-:W-:Y:S01]  /*9980*/  SHF.R.U32.HI R9, RZ, 0x3, R8 ;  /* 0x00000003ff097819 */ /* 0x000fe20000011608 */
[----:B------:R-:W-:Y:S01]  /*9990*/  UMOV UR4, 0xffffffff ;  /* 0xffffffff00047882 */ /* 0x000fe20000000000 */
[----:B------:R-:W0:Y:S01]  /*99a0*/  S2R R8, SR_TID.X ;  /* 0x0000000000087919 */ /* 0x000e220000002100 */
[----:B------:R-:W-:Y:S01]  /*99b0*/  IMAD R5, R27, 0x4800, R33 ;  /* 0x000048001b057824 */ /* 0x000fe200078e0221 */
[----:B------:R-:W-:Y:S01]  /*99c0*/  LEA.HI.X R0, R2, UR5, R0, 0x1, P0 ;  /* 0x0000000502007c11 */ /* 0x000fe200080f0c00 */
[----:B------:R-:W-:-:S05]  /*99d0*/  IMAD.IADD R6, R6, 0x1, -R9 ;  /* 0x0000000106067824 */ /* 0x000fca00078e0a09 */
[----:B------:R-:W-:Y:S01]  /*99e0*/  ISETP.GE.AND P0, PT, R6, 0x1, PT ;  /* 0x000000010600780c */ /* 0x000fe20003f06270 */
[----:B0-----:R-:W-:-:S05]  /*99f0*/  IMAD.SHL.U32 R9, R8, 0x8, RZ ;  /* 0x0000000808097824 */ /* 0x001fca00078e00ff */
[----:B------:R-:W-:Y:S01]  /*9a00*/  LOP3.LUT R9, R9, 0x38, RZ, 0xc0, !PT ;  /* 0x0000003809097812 */ /* 0x000fe200078ec0ff */
[----:B------:R-:W-:Y:S06]  /*9a10*/  BRA.DIV UR4, `(.L_x_260) ;  /* 0x0000003a048c7947 */ /* 0x000fec000b800000 */
[----:B------:R-:W0:Y:S01]  /*9a20*/  SHFL.IDX PT, R3, R4, RZ, 0x181f ;  /* 0x00181fff04037589 */ /* 0x000e2200000e0000 */
[----:B------:R-:W-:-:S03]  /*9a30*/  @P0 IMAD R8, R5, 0x2, R22 ;  /* 0x0000000205080824 */ /* 0x000fc600078e0216 */
[----:B------:R-:W1:Y:S01]  /*9a40*/  SHFL.IDX PT, R2, R0, RZ, 0x181f ;  /* 0x00181fff00027589 */ /* 0x000e6200000e0000 */
[----:B0-----:R-:W-:-:S04]  /*9a50*/  @P0 LEA R3, P1, R9, R3, 0x1 ;  /* 0x0000000309030211 */ /* 0x001fc800078208ff */
[----:B-1----:R-:W-:Y:S02]  /*9a60*/  @P0 IADD3.X R2, RZ, R2, RZ, P1, !PT ;  /* 0x00000002ff020210 */ /* 0x002fe40000ffe4ff */
[----:B------:R-:W-:Y:S02]  /*9a70*/  ISETP.GE.AND P1, PT, R6, 0x11, PT ;  /* 0x000000110600780c */ /* 0x000fe40003f26270 */
[----:B------:R-:W-:-:S04]  /*9a80*/  @P0 LOP3.LUT R3, R3, R2, RZ, 0x3c, !PT ;  /* 0x0000000203030212 */ /* 0x000fc800078e3cff */
[----:B------:R-:W-:-:S04]  /*9a90*/  @P0 LOP3.LUT R2, R3, R2, RZ, 0x3c, !PT ;  /* 0x0000000203020212 */ /* 0x000fc800078e3cff */
[----:B------:R-:W-:-:S05]  /*9aa0*/  @P0 LOP3.LUT R3, R3, R2, RZ, 0x3c, !PT ;  /* 0x0000000203030212 */ /* 0x000fca00078e3cff */
[----:B------:R-:W-:Y:S01]  /*9ab0*/  @!PT LDS RZ, [RZ] ;  /* 0x00000000fffff984 */ /* 0x000fe20000000800 */
[----:B------:R-:W-:Y:S04]  /*9ac0*/  @P0 LDGSTS.E.BYPASS.LTC128B.128 [R8+0x18400], desc[UR56][R2.64], !P4 ;  /* 0x1840000002080fae */ /* 0x000fe8000e101d78 */
[----:B------:R-:W-:Y:S04]  /*9ad0*/  @P0 LDGSTS.E.BYPASS.LTC128B.128 [R8+0x1b400], desc[UR56][R2.64+0x80], !P3 ;  /* 0x1b40008002080fae */ /* 0x000fe8000d901d78 */
[----:B------:R0:W-:Y:S04]  /*9ae0*/  @P0 LDGSTS.E.BYPASS.LTC128B.128 [R8+0x1e400], desc[UR56][R2.64+0x100], !P2 ;  /* 0x1e40010002080fae */ /* 0x0001e8000d101d78 */
[----:B0-----:R-:W0:Y:S01]  /*9af0*/  SHFL.IDX PT, R3, R4, 0x1, 0x181f ;  /* 0x00381f0004037f89 */ /* 0x001e2200000e0000 */
[----:B------:R-:W-:-:S03]  /*9b00*/  @P1 IMAD R8, R5, 0x2, R22 ;  /* 0x0000000205081824 */ /* 0x000fc600078e0216 */
[----:B------:R-:W1:Y:S01]  /*9b10*/  SHFL.IDX PT, R2, R0, 0x1, 0x181f ;  /* 0x00381f0000027f89 */ /* 0x000e6200000e0000 */
[----:B0-----:R-:W-:-:S05]  /*9b20*/  @P1 LEA R3, P0, R9, R3, 0x1 ;  /* 0x0000000309031211 */ /* 0x001fca00078008ff */
[----:B-1----:R-:W-:-:S05]  /*9b30*/  @P1 IMAD.X R2, RZ, RZ, R2, P0 ;  /* 0x000000ffff021224 */ /* 0x002fca00000e0602 */
[----:B------:R-:W-:-:S04]  /*9b40*/  @P1 LOP3.LUT R3, R3, R2, RZ, 0x3c, !PT ;  /* 0x0000000203031212 */ /* 0x000fc800078e3cff */
[----:B------:R-:W-:-:S04]  /*9b50*/  @P1 LOP3.LUT R2, R3, R2, RZ, 0x3c, !PT ;  /* 0x0000000203021212 */ /* 0x000fc800078e3cff */
[----:B------:R-:W-:-:S05]  /*9b60*/  @P1 LOP3.LUT R3, R3, R2, RZ, 0x3c, !PT ;  /* 0x0000000203031212 */ /* 0x000fca00078e3cff */
[----:B------:R-:W-:Y:S04]  /*9b70*/  @P1 LDGSTS.E.BYPASS.LTC128B.128 [R8+0x18c00], desc[UR56][R2.64], !P4 ;  /* 0x18c0000002081fae */ /* 0x000fe8000e101d78 */
[----:B------:R-:W-:Y:S04]  /*9b80*/  @P1 LDGSTS.E.BYPASS.LTC128B.128 [R8+0x1bc00], desc[UR56][R2.64+0x80], !P3 ;  /* 0x1bc0008002081fae */ /* 0x000fe8000d901d78 */
[----:B------:R0:W-:Y:S01]  /*9b90*/  @P1 LDGSTS.E.BYPASS.LTC128B.128 [R8+0x1ec00], desc[UR56][R2.64+0x100], !P2 ;  /* 0x1ec0010002081fae */ /* 0x0001e2000d101d78 */
[----:B------:R-:W-:-:S03]  /*9ba0*/  ISETP.GE.AND P1, PT, R6, 0x21, PT ;  /* 0x000000210600780c */ /* 0x000fc60003f26270 */
[----:B0-----:R-:W0:Y:S10]  /*9bb0*/  SHFL.IDX PT, R3, R4, 0x2, 0x181f ;  /* 0x00581f0004037f89 */ /* 0x001e3400000e0000 */
[----:B------:R-:W-:Y:S01]  /*9bc0*/  @P1 IMAD R8, R5, 0x2, R22 ;  /* 0x0000000205081824 */ /* 0x000fe200078e0216 */
        /* <DEDUP_REMOVED lines=13> */
[----:B0-----:R-:W-:-:S04]  /*9ca0*/  @P1 LEA R3, P0, R9, R3, 0x1 ;  /* 0x0000000309031211 */ /* 0x001fc800078008ff */
[----:B-1----:R-:W-:-:S04]  /*9cb0*/  @P1 IADD3.X R2, RZ, R2, RZ, P0, !PT ;  /* 0x00000002ff021210 */ /* 0x002fc800007fe4ff */
        /* <DEDUP_REMOVED lines=9> */
[----:B------:R-:W1:Y:S04]  /*9d50*/  SHFL.IDX PT, R2, R0, 0x4, 0x181f ;  /* 0x00981f0000027f89 */ /* 0x000e6800000e0000 */
[----:B------:R-:W2:Y:S01]  /*9d60*/  SHFL.IDX PT, R0, R0, 0x5, 0x181f ;  /* 0x00b81f0000007f89 */ /* 0x000ea200000e0000 */
[----:B0-----:R-:W-:-:S05]  /*9d70*/  @P1 LEA R3, P0, R9, R3, 0x1 ;  /* 0x0000000309031211 */ /* 0x001fca00078008ff */
[----:B-1----:R-:W-:-:S05]  /*9d80*/  @P1 IMAD.X R2, RZ, RZ, R2, P0 ;  /* 0x000000ffff021224 */ /* 0x002fca00000e0602 */
[----:B------:R-:W-:-:S04]  /*9d90*/  @P1 LOP3.LUT R3, R3, R2, RZ, 0x3c, !PT ;  /* 0x0000000203031212 */ /* 0x000fc800078e3cff */
[----:B------:R-:W-:-:S04]  /*9da0*/  @P1 LOP3.LUT R2, R3, R2, RZ, 0x3c, !PT ;  /* 0x0000000203021212 */ /* 0x000fc800078e3cff */
[----:B------:R-:W-:-:S05]  /*9db0*/  @P1 LOP3.LUT R3, R3, R2, RZ, 0x3c, !PT ;  /* 0x0000000203031212 */ /* 0x000fca00078e3cff */
[----:B------:R-:W-:Y:S04]  /*9dc0*/  @P1 LDGSTS.E.BYPASS.LTC128B.128 [R8+0x1a400], desc[UR56][R2.64], !P4 ;  /* 0x1a40000002081fae */ /* 0x000fe8000e101d78 */
[----:B------:R-:W-:Y:S04]  /*9dd0*/  @P1 LDGSTS.E.BYPASS.LTC128B.128 [R8+0x1d400], desc[UR56][R2.64+0x80], !P3 ;  /* 0x1d40008002081fae */ /* 0x000fe8000d901d78 */
[----:B------:R0:W-:Y:S04]  /*9de0*/  @P1 LDGSTS.E.BYPASS.LTC128B.128 [R8+0x20400], desc[UR56][R2.64+0x100], !P2 ;  /* 0x2040010002081fae */ /* 0x0001e8000d101d78 */
[----:B0-2---:R0:W1:Y:S02]  /*9df0*/  SHFL.IDX PT, R2, R4, 0x5, 0x181f ;  /* 0x00b81f0004027f89 */ /* 0x00506400000e0000 */
.L_x_339:
[----:B------:R-:W-:-:S13]  /*9e00*/  ISETP.GE.AND P0, PT, R6, 0x51, PT ;  /* 0x000000510600780c */ /* 0x000fda0003f06270 */
[----:B-1----:R-:W-:Y:S01]  /*9e10*/  @P0 LEA R2, P1, R9, R2, 0x1 ;  /* 0x0000000209020211 */ /* 0x002fe200078208ff */
[----:B------:R-:W-:-:S04]  /*9e20*/  @P0 IMAD R5, R5, 0x2, R22 ;  /* 0x0000000205050824 */ /* 0x000fc800078e0216 */
[----:B------:R-:W-:-:S05]  /*9e30*/  @P0 IMAD.X R3, RZ, RZ, R0, P1 ;  /* 0x000000ffff030224 */ /* 0x000fca00008e0600 */
        /* <DEDUP_REMOVED lines=8> */
.L_x_261:
[----:B------:R-:W-:Y:S02]  /*9ec0*/  PLOP3.LUT P1, PT, P1, P0, PT, 0xa2, 0x0 ;  /* 0x000000000000781c */ /* 0x000fe40000f21472 */
[----:B------:R-:W-:-:S08]  /*9ed0*/  @P0 R2UR P1, UR4, R7 ;  /* 0x00000000070402ca */ /* 0x000fd00000020000 */
[----:B------:R-:W-:-:S05]  /*9ee0*/  @P0 PLOP3.LUT P0, PT, P1, PT, PT, 0x80, 0x0 ;  /* 0x000000000000081c */ /* 0x000fca0000f0f070 */
[----:B------:R-:W-:Y:S01]  /*9ef0*/  @!P1 SYNCS.ARRIVE.TRANS64.RED.A0T1 RZ, [UR4+0x2a830], RZ ;  /* 0x02a830ffffff99a7 */ /* 0x000fe20008200404 */
[----:B------:R-:W-:Y:S07]  /*9f00*/  @!P1 ARRIVES.LDGSTSBAR.64.TRANSCNT [UR4+0x2a830] ;  /* 0x02a83000ff0099b0 */ /* 0x000fee0008000a84 */
[----:B------:R-:W-:Y:S05]  /*9f10*/  @P0 BRA.U.ANY `(.L_x_261) ;  /* 0xfffffffd00e80947 */ /* 0x000fea000393ffff */
[----:B------:R-:W-:Y:S01]  /*9f20*/  NOP ;  /* 0x0000000000007918 */ /* 0x000fe20000000000 */
[----:B------:R-:W2:Y:S02]  /*9f30*/  LDL R0, [R1+0x20] ;  /* 0x0000200001007983 */ /* 0x000ea40000100800 */
[----:B--2---:R-:W-:-:S13]  /*9f40*/  ISETP.NE.AND P2, PT, R0, 0x3, PT ;  /* 0x000000030000780c */ /* 0x004fda0003f45270 */
[----:B------:R-:W-:Y:S05]  /*9f50*/  @!P2 BRA `(.L_x_262) ;  /* 0x000000000004a947 */ /* 0x000fea0003800000 */
[----:B------:R-:W-:Y:S01]  /*9f60*/  BPT.TRAP 0x1 ;  /* 0x000000040000795c */ /* 0x000fe20000300000 */
.L_x_262:
[----:B------:R2:W5:Y:S01]  /*9f70*/  LDL.LU R0, [R1+0x8] ;  /* 0x0000080001007983 */ /* 0x0005620000300800 */
[----:B------:R-:W-:Y:S01]  /*9f80*/  LOP3.LUT P0, RZ, R25, 0x40, RZ, 0xc0, !PT ;  /* 0x0000004019ff7812 */ /* 0x000fe2000780c0ff */
[----:B------:R2:W-:-:S12]  /*9f90*/  SYNCS.ARRIVE.TRANS64.A1T0 RZ, [R7+URZ+0x2a830], RZ ;  /* 0x02a830ff07ff79a7 */ /* 0x0005d8000810003f */
[----:B------:R-:W-:Y:S05]  /*9fa0*/  WARPSYNC.ALL ;  /* 0x0000000000007948 */ /* 0x000fea0003800000 */
[----:B------:R-:W-:Y:S01]  /*9fb0*/  ULDC.64 UR4, c[0x0][0x298] ;  /* 0x0000a60000047ab9 */ /* 0x000fe20000000a00 */
[----:B-1----:R-:W-:Y:S01]  /*9fc0*/  IADD3 R2, R22, 0xc400, RZ ;  /* 0x0000c40016027810 */ /* 0x002fe20007ffe0ff */
[----:B0-----:R-:W-:Y:S01]  /*9fd0*/  IMAD.WIDE.U32 R4, R35, UR4, RZ ;  /* 0x0000000423047c25 */ /* 0x001fe2000f8e00ff */
[----:B------:R-:W-:Y:S01]  /*9fe0*/  SEL R30, R30, RZ, !P0 ;  /* 0x000000ff1e1e7207 */ /* 0x000fe20004000000 */
[----:B------:R-:W-:Y:S01]  /*9ff0*/  BSSY B6, `(.L_x_263) ;  /* 0x000001b000067945 */ /* 0x000fe20003800000 */
[----:B------:R-:W-:Y:S01]  /*a000*/  BAR.SYNC.DEFER_BLOCKING 0x8, 0x180 ;  /* 0x0206000000007b1d */ /* 0x000fe20000010000 */
[----:B-----5:R-:W-:-:S02]  /*a010*/  SEL R0, R0, RZ, !P0 ;  /* 0x000000ff00007207 */ /* 0x020fc40004000000 */
[----:B------:R-:W-:-:S03]  /*a020*/  LOP3.LUT P0, RZ, R2, 0x3ff, RZ, 0xc0, !PT ;  /* 0x000003ff02ff7812 */ /* 0x000fc6000780c0ff */
[----:B------:R0:W-:Y:S04]  /*a030*/  STL [R1+0x1c], R0 ;  /* 0x00001c0001007387 */ /* 0x0001e80000100800 */
[----:B------:R1:W-:Y:S01]  /*a040*/  STL.64 [R1+0x8], R4 ;  /* 0x0000080401007387 */ /* 0x0003e20000100a00 */
[----:B0-----:R-:W-:-:S05]  /*a050*/  SHF.R.S32.HI R0, RZ, 0x1f, R35 ;  /* 0x0000001fff007819 */ /* 0x001fca0000011423 */
[----:B------:R-:W-:-:S04]  /*a060*/  IMAD R0, R0, UR4, RZ ;  /* 0x0000000400007c24 */ /* 0x000fc8000f8e02ff */
[----:B------:R-:W-:-:S04]  /*a070*/  IMAD R0, R35, UR5, R0 ;  /* 0x0000000523007c24 */ /* 0x000fc8000f8e0200 */
[----:B------:R-:W-:Y:S01]  /*a080*/  IMAD.IADD R35, R5, 0x1, R0 ;  /* 0x0000000105237824 */ /* 0x000fe200078e0200 */
[----:B-1----:R-:W-:Y:S06]  /*a090*/  @!P0 BRA `(.L_x_264) ;  /* 0x0000000000408947 */ /* 0x002fec0003800000 */
[----:B------:R-:W-:Y:S01]  /*a0a0*/  MOV R2, 0x0 ;  /* 0x0000000000027802 */ /* 0x000fe20000000f00 */
[----:B------:R-:W-:Y:S01]  /*a0b0*/  ULDC.64 UR6, c[0x4][0xf0] ;  /* 0x01003c0000067ab9 */ /* 0x000fe20000000a00 */
[----:B------:R-:W-:Y:S01]  /*a0c0*/  ULDC.64 UR8, c[0x4][0xf8] ;  /* 0x01003e0000087ab9 */ /* 0x000fe20000000a00 */
[----:B------:R-:W-:Y:S01]  /*a0d0*/  ULDC.64 UR4, c[0x4][0x88] ;  /* 0x0100220000047ab9 */ /* 0x000fe20000000a00 */
[----:B------:R-:W-:Y:S01]  /*a0e0*/  IMAD.U32 R4, RZ, RZ, UR6 ;  /* 0x00000006ff047e24 */ /* 0x000fe2000f8e00ff */
[----:B------:R-:W-:Y:S01]  /*a0f0*/  MOV R10, UR4 ;  /* 0x00000004000a7c02 */ /* 0x000fe20008000f00 */
[----:B------:R-:W0:Y:S01]  /*a100*/  LDC.64 R2, c[0x4][R2] ;  /* 0x0100000002027b82 */ /* 0x000e220000000a00 */
[----:B------:R-:W-:Y:S02]  /*a110*/  IMAD.U32 R5, RZ, RZ, UR7 ;  /* 0x00000007ff057e24 */ /* 0x000fe4000f8e00ff */
[----:B------:R-:W-:Y:S02]  /*a120*/  IMAD.U32 R6, RZ, RZ, UR8 ;  /* 0x00000008ff067e24 */ /* 0x000fe4000f8e00ff */
[----:B--2---:R-:W-:-:S02]  /*a130*/  IMAD.U32 R7, RZ, RZ, UR9 ;  /* 0x00000009ff077e24 */ /* 0x004fc4000f8e00ff */
[----:B------:R-:W-:Y:S02]  /*a140*/  IMAD.U32 R11, RZ, RZ, UR5 ;  /* 0x00000005ff0b7e24 */ /* 0x000fe4000f8e00ff */
[----:B------:R-:W-:Y:S02]  /*a150*/  IMAD.MOV.U32 R8, RZ, RZ, 0x70 ;  /* 0x00000070ff087424 */ /* 0x000fe400078e00ff */
[----:B------:R-:W-:Y:S02]  /*a160*/  IMAD.MOV.U32 R12, RZ, RZ, 0x1 ;  /* 0x00000001ff0c7424 */ /* 0x000fe400078e00ff */
[----:B------:R-:W-:-:S07]  /*a170*/  IMAD.MOV.U32 R13, RZ, RZ, RZ ;  /* 0x000000ffff0d7224 */ /* 0x000fce00078e00ff */
[----:B------:R-:W-:-:S07]  /*a180*/  LEPC R20, `(.L_x_264) ;  /* 0x000000001014794e */ /* 0x000fce0000000000 */
[----:B0-----:R-:W-:Y:S05]  /*a190*/  CALL.ABS.NOINC R2 ;  /* 0x0000000002007343 */ /* 0x001fea0003c00000 */
.L_x_264:
[----:B------:R-:W-:Y:S05]  /*a1a0*/  BSYNC B6 ;  /* 0x0000000000067941 */ /* 0x000fea0003800000 */
.L_x_263:
[----:B------:R-:W3:Y:S01]  /*a1b0*/  LDL.LU R20, [R1+0x1c] ;  /* 0x00001c0001147983 */ /* 0x000ee20000300800 */
[----:B------:R-:W0:Y:S01]  /*a1c0*/  LDC R8, c[0x0][0x448] ;  /* 0x00011200ff087b82 */ /* 0x000e220000000800 */
[----:B------:R-:W-:Y:S02]  /*a1d0*/  ULDC.64 UR4, c[0x0][0x2d8] ;  /* 0x0000b60000047ab9 */ /* 0x000fe40000000a00 */
[----:B------:R-:W4:Y:S01]  /*a1e0*/  LDL.LU.64 R2, [R1+0x8] ;  /* 0x0000080001027983 */ /* 0x000f220000300a00 */
[----:B------:R-:W-:Y:S02]  /*a1f0*/  IMAD.SHL.U32 R4, R17, 0x80, RZ ;  /* 0x0000008011047824 */ /* 0x000fe400078e00ff */
[----:B------:R-:W-:Y:S01]  /*a200*/  IMAD R0, R32, UR4, RZ ;  /* 0x0000000420007c24 */ /* 0x000fe2000f8e02ff */
[----:B------:R1:W5:Y:S03]  /*a210*/  LDL R17, [R1+0x10] ;  /* 0x0000100001117983 */ /* 0x0003660000100800 */
[----:B------:R-:W-:Y:S01]  /*a220*/  IMAD R0, R18, UR5, R0 ;  /* 0x0000000512007c24 */ /* 0x000fe2000f8e0200 */
[----:B0-----:R-:W-:Y:S01]  /*a230*/  ISETP.NE.AND P0, PT, R8, 0x1, PT ;  /* 0x000000010800780c */ /* 0x001fe20003f05270 */
[----:B------:R-:W0:Y:S02]  /*a240*/  S2R R11, SR_TID.X ;  /* 0x00000000000b7919 */ /* 0x000e240000002100 */
[----:B0-----:R-:W-:-:S05]  /*a250*/  IMAD.SHL.U32 R9, R11, 0x8, RZ ;  /* 0x000000080b097824 */ /* 0x001fca00078e00ff */
[----:B------:R-:W-:Y:S01]  /*a260*/  LOP3.LUT R9, R9, 0x38, RZ, 0xc0, !PT ;  /* 0x0000003809097812 */ /* 0x000fe200078ec0ff */
[----:B---3--:R-:W-:Y:S02]  /*a270*/  IMAD.MOV.U32 R21, RZ, RZ, R20 ;  /* 0x000000ffff157224 */ /* 0x008fe400078e0014 */
[----:B------:R-:W0:Y:S01]  /*a280*/  S2R R20, SR_TID.X ;  /* 0x0000000000147919 */ /* 0x000e220000002100 */
[----:B----4-:R-:W-:-:S03]  /*a290*/  MOV R3, R35 ;  /* 0x0000002300037202 */ /* 0x010fc60000000f00 */
[----:B------:R-:W-:Y:S01]  /*a2a0*/  IMAD.WIDE.U32 R2, R18, UR4, R2 ;  /* 0x0000000412027c25 */ /* 0x000fe2000f8e0002 */
[----:B------:R-:W-:-:S03]  /*a2b0*/  ULDC.64 UR4, c[0x0][0x2e0] ;  /* 0x0000b80000047ab9 */ /* 0x000fc60000000a00 */
[----:B------:R-:W-:Y:S02]  /*a2c0*/  IMAD R5, R21, UR4, RZ ;  /* 0x0000000415057c24 */ /* 0x000fe4000f8e02ff */
[----:B------:R-:W-:Y:S02]  /*a2d0*/  IMAD.IADD R3, R3, 0x1, R0 ;  /* 0x0000000103037824 */ /* 0x000fe400078e0200 */
[C---:B------:R-:W-:Y:S02]  /*a2e0*/  IMAD R0, R30.reuse, UR5, R5 ;  /* 0x000000051e007c24 */ /* 0x040fe4000f8e0205 */
[----:B------:R-:W-:Y:S01]  /*a2f0*/  IMAD.WIDE.U32 R2, R30, UR4, R2 ;  /* 0x000000041e027c25 */ /* 0x000fe2000f8e0002 */
[----:B------:R-:W2:Y:S01]  /*a300*/  @P0 LDC R5, c[0x0][0x44c] ;  /* 0x00011300ff050b82 */ /* 0x000ea20000000800 */
[----:B------:R-:W-:Y:S02]  /*a310*/  ULDC.64 UR4, c[0x0][0x2d0] ;  /* 0x0000b40000047ab9 */ /* 0x000fe40000000a00 */
[----:B------:R-:W-:-:S05]  /*a320*/  IMAD.IADD R3, R3, 0x1, R0 ;  /* 0x0000000103037824 */ /* 0x000fca00078e0200 */
[----:B------:R-:W3:Y:S01]  /*a330*/  @P0 LDC R0, c[0x0][0x450] ;  /* 0x00011400ff000b82 */ /* 0x000ee20000000800 */
[C---:B0-----:R-:W-:Y:S01]  /*a340*/  LOP3.LUT R21, R20.reuse, 0x7f, RZ, 0xc0, !PT ;  /* 0x0000007f14157812 */ /* 0x041fe200078ec0ff */
[----:B------:R-:W-:-:S03]  /*a350*/  IMAD.SHL.U32 R20, R20, 0x10, RZ ;  /* 0x0000001014147824 */ /* 0x000fc600078e00ff */
[----:B------:R-:W-:-:S04]  /*a360*/  SHF.R.U32.HI R21, RZ, 0x3, R21 ;  /* 0x00000003ff157819 */ /* 0x000fc80000011615 */
[----:B------:R-:W-:-:S04]  /*a370*/  LOP3.LUT R20, R21, 0x70, R20, 0xf8, !PT ;  /* 0x0000007015147812 */ /* 0x000fc800078ef814 */
[----:B------:R-:W-:-:S05]  /*a380*/  LOP3.LUT R6, R20, R4, RZ, 0xfc, !PT ;  /* 0x0000000414067212 */ /* 0x000fca00078efcff */
[----:B--2---:R-:W-:-:S04]  /*a390*/  @P0 IMAD.HI.U32 R7, R6, R5, RZ ;  /* 0x0000000506070227 */ /* 0x004fc800078e00ff */
[----:B------:R-:W-:Y:S01]  /*a3a0*/  IMAD.MOV.U32 R5, RZ, RZ, R6 ;  /* 0x000000ffff057224 */ /* 0x000fe200078e0006 */
[----:B---3--:R-:W-:-:S04]  /*a3b0*/  @P0 SHF.R.U32.HI R5, RZ, R0, R7 ;  /* 0x00000000ff050219 */ /* 0x008fc80000011607 */
[----:B------:R-:W-:-:S05]  /*a3c0*/  IADD3 R0, -R5, RZ, RZ ;  /* 0x000000ff05007210 */ /* 0x000fca0007ffe1ff */
[----:B------:R-:W-:Y:S01]  /*a3d0*/  IMAD R0, R8, R0, R6 ;  /* 0x0000000008007224 */ /* 0x000fe200078e0206 */
[----:B------:R-:W-:Y:S01]  /*a3e0*/  SHF.R.S32.HI R6, RZ, 0x1f, R5 ;  /* 0x0000001fff067819 */ /* 0x000fe20000011405 */
[----:B------:R-:W-:-:S04]  /*a3f0*/  IMAD.WIDE.U32 R2, R5, UR4, R2 ;  /* 0x0000000405027c25 */ /* 0x000fc8000f8e0002 */
[----:B------:R-:W-:-:S04]  /*a400*/  IMAD R6, R6, UR4, RZ ;  /* 0x0000000406067c24 */ /* 0x000fc8000f8e02ff */
[----:B------:R-:W-:Y:S01]  /*a410*/  IMAD R6, R5, UR5, R6 ;  /* 0x0000000505067c24 */ /* 0x000fe2000f8e0206 */
[----:B------:R-:W-:Y:S01]  /*a420*/  SHF.R.S32.HI R5, RZ, 0x1f, R0 ;  /* 0x0000001fff057819 */ /* 0x000fe20000011400 */
[----:B------:R-:W-:Y:S02]  /*a430*/  ULDC.64 UR4, c[0x0][0x2c8] ;  /* 0x0000b20000047ab9 */ /* 0x000fe40000000a00 */
[----:B------:R-:W-:Y:S02]  /*a440*/  IMAD.IADD R3, R3, 0x1, R6 ;  /* 0x0000000103037824 */ /* 0x000fe400078e0206 */
[----:B------:R-:W-:Y:S02]  /*a450*/  IMAD R5, R5, UR4, RZ ;  /* 0x0000000405057c24 */ /* 0x000fe4000f8e02ff */
[----:B------:R-:W-:Y:S02]  /*a460*/  IMAD.SHL.U32 R21, R11, 0x8, RZ ;  /* 0x000000080b157824 */ /* 0x000fe400078e00ff */
[----:B------:R-:W-:-:S04]  /*a470*/  IMAD.WIDE.U32 R2, R0, UR4, R2 ;  /* 0x0000000400027c25 */ /* 0x000fc8000f8e0002 */
[----:B------:R-:W-:Y:S01]  /*a480*/  IMAD R5, R0, UR5, R5 ;  /* 0x0000000500057c24 */ /* 0x000fe2000f8e0205 */
[----:B------:R-:W-:Y:S01]  /*a490*/  ULDC.64 UR4, c[0x0][0x280] ;  /* 0x0000a00000047ab9 */ /* 0x000fe20000000a00 */
[----:B------:R-:W-:Y:S02]  /*a4a0*/  LOP3.LUT R21, R21, 0x38, RZ, 0xc0, !PT ;  /* 0x0000003815157812 */ /* 0x000fe400078ec0ff */
[----:B------:R-:W-:Y:S01]  /*a4b0*/  IMAD.IADD R5, R3, 0x1, R5 ;  /* 0x0000000103057824 */ /* 0x000fe200078e0205 */
[----:B------:R-:W-:Y:S01]  /*a4c0*/  LEA R0, P0, R2, UR4, 0x1 ;  /* 0x0000000402007c11 */ /* 0x000fe2000f8008ff */
[----:B------:R-:W-:Y:S01]  /*a4d0*/  ULDC UR4, c[0x0][0x2b8] ;  /* 0x0000ae0000047ab9 */ /* 0x000fe20000000800 */
[----:B------:R-:W-:Y:S02]  /*a4e0*/  LOP3.LUT R20, R11, 0x7f, RZ, 0xc0, !PT ;  /* 0x0000007f0b147812 */ /* 0x000fe400078ec0ff */
[C---:B------:R-:W-:Y:S02]  /*a4f0*/  LOP3.LUT R10, R21.reuse, 0x40, RZ, 0xfc, !PT ;  /* 0x00000040150a7812 */ /* 0x040fe400078efcff */
[----:B------:R-:W-:-:S02]  /*a500*/  LOP3.LUT R11, R21, 0x80, RZ, 0xfc, !PT ;  /* 0x00000080150b7812 */ /* 0x000fc400078efcff */
[----:B------:R-:W-:Y:S01]  /*a510*/  LEA.HI.X R5, R2, UR5, R5, 0x1, P0 ;  /* 0x0000000502057c11 */ /* 0x000fe200080f0c05 */
[----:B------:R-:W-:Y:S01]  /*a520*/  UMOV UR5, 0xffffffff ;  /* 0xffffffff00057882 */ /* 0x000fe20000000000 */
[----:B------:R-:W-:Y:S02]  /*a530*/  ISETP.GE.AND P3, PT, R9, UR4, PT ;  /* 0x0000000409007c0c */ /* 0x000fe4000bf66270 */
[----:B------:R-:W-:Y:S02]  /*a540*/  ISETP.GE.AND P2, PT, R10, UR4, PT ;  /* 0x000000040a007c0c */ /* 0x000fe4000bf46270 */
[----:B------:R-:W-:Y:S02]  /*a550*/  ISETP.GE.AND P0, PT, R11, UR4, PT ;  /* 0x000000040b007c0c */ /* 0x000fe4000bf06270 */
[----:B------:R-:W-:Y:S01]  /*a560*/  SHF.R.U32.HI R10, RZ, 0x3, R20 ;  /* 0x00000003ff0a7819 */ /* 0x000fe20000011614 */
[----:B-1----:R-:W-:Y:S10]  /*a570*/  BRA.DIV UR5, `(.L_x_265) ;  /* 0x0000003605dc7947 */ /* 0x002ff4000b800000 */
[----:B------:R-:W0:Y:S01]  /*a580*/  SHFL.IDX PT, R3, R0, RZ, 0x181f ;  /* 0x00181fff00037589 */ /* 0x000e2200000e0000 */
[----:B-----5:R-:W-:Y:S02]  /*a590*/  IMAD R6, R17, R8, RZ ;  /* 0x0000000811067224 */ /* 0x020fe400078e02ff */
[----:B------:R-:W-:Y:S01]  /*a5a0*/  IMAD.IADD R4, R10, 0x1, R4 ;  /* 0x000000010a047824 */ /* 0x000fe200078e0204 */
[----:B------:R-:W1:Y:S04]  /*a5b0*/  SHFL.IDX PT, R2, R5, RZ, 0x181f ;  /* 0x00181fff05027589 */ /* 0x000e6800000e0000 */
[----:B------:R-:W-:Y:S01]  /*a5c0*/  ISETP.GE.AND P1, PT, R4, R6, PT ;  /* 0x000000060400720c */ /* 0x000fe20003f26270 */
[----:B------:R-:W-:-:S12]  /*a5d0*/  SHFL.IDX PT, R14, R0, 0x7, 0x181f ;  /* 0x00f81f00000e7f89 */ /* 0x000fd800000e0000 */
[----:B0-----:R-:W-:-:S04]  /*a5e0*/  @!P1 LEA R7, P4, R9, R3, 0x1 ;  /* 0x0000000309079211 */ /* 0x001fc800078808ff */
[----:B-1----:R-:W-:Y:S01]  /*a5f0*/  @!P1 IADD3.X R3, RZ, R2, RZ, P4, !PT ;  /* 0x00000002ff039210 */ /* 0x002fe200027fe4ff */
[----:B------:R-:W-:Y:S02]  /*a600*/  @!P1 IMAD.MOV.U32 R2, RZ, RZ, R7 ;  /* 0x000000ffff029224 */ /* 0x000fe400078e0007 */
[----:B------:R-:W-:-:S03]  /*a610*/  VIADD R7, R4, 0x10 ;  /* 0x0000001004077836 */ /* 0x000fc60000000000 */
[----:B------:R-:W-:Y:S04]  /*a620*/  @!P1 LDGSTS.E.BYPASS.LTC128B.128 [R34+0xc400], desc[UR56][R2.64], !P3 ;  /* 0x0c40000002229fae */ /* 0x000fe8000d901d78 */
[----:B------:R-:W-:Y:S04]  /*a630*/  @!P1 LDGSTS.E.BYPASS.LTC128B.128 [R34+0x10400], desc[UR56][R2.64+0x80], !P2 ;  /* 0x1040008002229fae */ /* 0x000fe8000d101d78 */
[----:B------:R0:W-:Y:S01]  /*a640*/  @!P1 LDGSTS.E.BYPASS.LTC128B.128 [R34+0x14400], desc[UR56][R2.64+0x100], !P0 ;  /* 0x1440010002229fae */ /* 0x0001e2000c101d78 */
[----:B------:R-:W-:-:S03]  /*a650*/  ISETP.GE.AND P1, PT, R7, R6, PT ;  /* 0x000000060700720c */ /* 0x000fc60003f26270 */
[----:B0-----:R-:W0:Y:S04]  /*a660*/  SHFL.IDX PT, R3, R0, 0x1, 0x181f ;  /* 0x00381f0000037f89 */ /* 0x001e2800000e0000 */
[----:B------:R-:W1:Y:S06]  /*a670*/  SHFL.IDX PT, R2, R5, 0x1, 0x181f ;  /* 0x00381f0005027f89 */ /* 0x000e6c00000e0000 */
[----:B0-----:R-:W-:-:S05]  /*a680*/  @!P1 LEA R7, P4, R9, R3, 0x1 ;  /* 0x0000000309079211 */ /* 0x001fca00078808ff */
[----:B-1----:R-:W-:Y:S02]  /*a690*/  @!P1 IMAD.X R8, RZ, RZ, R2, P4 ;  /* 0x000000ffff089224 */ /* 0x002fe400020e0602 */
[----:B------:R-:W-:Y:S01]  /*a6a0*/  @!P1 IMAD.MOV.U32 R2, RZ, RZ, R7 ;  /* 0x000000ffff029224 */ /* 0x000fe200078e0007 */
[----:B------:R-:W-:Y:S01]  /*a6b0*/  IADD3 R7, R4, 0x20, RZ ;  /* 0x0000002004077810 */ /* 0x000fe20007ffe0ff */
[----:B------:R-:W-:-:S05]  /*a6c0*/  @!P1 IMAD.MOV.U32 R3, RZ, RZ, R8 ;  /* 0x000000ffff039224 */ /* 0x000fca00078e0008 */
        /* <DEDUP_REMOVED lines=8> */
[----:B------:R-:W-:Y:S02]  /*a750*/  @!P1 IMAD.MOV.U32 R2, RZ, RZ, R7 ;  /* 0x000000ffff029224 */ /* 0x000fe400078e0007 */
        /* <DEDUP_REMOVED lines=9> */
[----:B-1----:R-:W-:Y:S01]  /*a7f0*/  @!P1 IMAD.X R8, RZ, RZ, R2, P4 ;  /* 0x000000ffff089224 */ /* 0x002fe200020e0602 */
[----:B------:R-:W-:Y:S01]  /*a800*/  @!P1 MOV R2, R7 ;  /* 0x0000000700029202 */ /* 0x000fe20000000f00 */
[----:B------:R-:W-:Y:S02]  /*a810*/  VIADD R7, R4, 0x40 ;  /* 0x0000004004077836 */ /* 0x000fe40000000000 */
        /* <DEDUP_REMOVED lines=28> */
[----:B------:R-:W1:Y:S04]  /*a9e0*/  SHFL.IDX PT, R2, R5, 0x6, 0x181f ;  /* 0x00d81f0005027f89 */ /* 0x000e6800000e0000 */
[----:B------:R-:W2:Y:S02]  /*a9f0*/  SHFL.IDX PT, R5, R5, 0x7, 0x181f ;  /* 0x00f81f0005057f89 */ /* 0x000ea400000e0000 */
[----:B0-----:R-:W-:-:S05]  /*aa00*/  @!P1 LEA R7, P4, R9, R3, 0x1 ;  /* 0x0000000309079211 */ /* 0x001fca00078808ff */
[----:B-1----:R-:W-:Y:S01]  /*aa10*/  @!P1 IMAD.X R8, RZ, RZ, R2, P4 ;  /* 0x000000ffff089224 */ /* 0x002fe200020e0602 */
[----:B------:R-:W-:-:S03]  /*aa20*/  @!P1 MOV R2, R7 ;  /* 0x0000000700029202 */ /* 0x000fc60000000f00 */
[----:B------:R-:W-:-:S05]  /*aa30*/  @!P1 IMAD.MOV.U32 R3, RZ, RZ, R8 ;  /* 0x000000ffff039224 */ /* 0x000fca00078e0008 */
[----:B------:R0:W-:Y:S04]  /*aa40*/  @!P1 LDGSTS.E.BYPASS.LTC128B.128 [R34+0xf400], desc[UR56][R2.64], !P3 ;  /* 0x0f40000002229fae */ /* 0x0001e8000d901d78 */
[----:B------:R0:W-:Y:S04]  /*aa50*/  @!P1 LDGSTS.E.BYPASS.LTC128B.128 [R34+0x13400], desc[UR56][R2.64+0x80], !P2 ;  /* 0x1340008002229fae */ /* 0x0001e8000d101d78 */
[----:B--2---:R0:W-:Y:S02]  /*aa60*/  @!P1 LDGSTS.E.BYPASS.LTC128B.128 [R34+0x17400], desc[UR56][R2.64+0x100], !P0 ;  /* 0x1740010002229fae */ /* 0x0041e4000c101d78 */
.L_x_356:
[----:B0-----:R-:W-:Y:S01]  /*aa70*/  VIADD R3, R4, 0x70 ;  /* 0x0000007004037836 */ /* 0x001fe20000000000 */
[----:B------:R-:W-:Y:S04]  /*aa80*/  BSSY B0, `(.L_x_266) ;  /* 0x000000b000007945 */ /* 0x000fe80003800000 */
[----:B------:R-:W-:-:S13]  /*aa90*/  ISETP.GE.AND P1, PT, R3, R6, PT ;  /* 0x000000060300720c */ /* 0x000fda0003f26270 */
[----:B------:R-:W-:Y:S05]  /*aaa0*/  @P1 BRA `(.L_x_267) ;  /* 0x0000000000201947 */ /* 0x000fea0003800000 */
[----:B------:R-:W-:-:S05]  /*aab0*/  LEA R2, P1, R9, R14, 0x1 ;  /* 0x0000000e09027211 */ /* 0x000fca00078208ff */
[----:B------:R-:W-:-:S05]  /*aac0*/  IMAD.X R3, RZ, RZ, R5, P1 ;  /* 0x000000ffff037224 */ /* 0x000fca00008e0605 */
[----:B------:R-:W-:Y:S01]  /*aad0*/  @!PT LDS RZ, [RZ] ;  /* 0x00000000fffff984 */ /* 0x000fe20000000800 */
[----:B------:R-:W-:Y:S01]  /*aae0*/  @!PT LDS RZ, [RZ] ;  /* 0x00000000fffff984 */ /* 0x000fe20000000800 */
[----:B------:R-:W-:Y:S01]  /*aaf0*/  @!PT LDS RZ, [RZ] ;  /* 0x00000000fffff984 */ /* 0x000fe20000000800 */
[----:B------:R0:W-:Y:S04]  /*ab00*/  LDGSTS.E.BYPASS.LTC128B.128 [R34+0xfc00], desc[UR56][R2.64], !P3 ;  /* 0x0fc0000002227fae */ /* 0x0001e8000d901d78 */
[----:B------:R0:W-:Y:S04]  /*ab10*/  LDGSTS.E.BYPASS.LTC128B.128 [R34+0x13c00], desc[UR56][R2.64+0x80], !P2 ;  /* 0x13c0008002227fae */ /* 0x0001e8000d101d78 */
[----:B------:R0:W-:Y:S02]  /*ab20*/  LDGSTS.E.BYPASS.LTC128B.128 [R34+0x17c00], desc[UR56][R2.64+0x100], !P0 ;  /* 0x17c0010002227fae */ /* 0x0001e4000c101d78 */
.L_x_267:
[----:B------:R-:W-:Y:S05]  /*ab30*/  BSYNC B0 ;  /* 0x0000000000007941 */ /* 0x000fea0003800000 */
.L_x_266:
[----:B------:R-:W-:Y:S01]  /*ab40*/  NOP ;  /* 0x0000000000007918 */ /* 0x000fe20000000000 */
[----:B------:R-:W-:-:S13]  /*ab50*/  PLOP3.LUT P0, PT, PT, PT, PT, 0x80, 0x0 ;  /* 0x000000000000781c */ /* 0x000fda0003f0f070 */
.L_x_268:
[----:B------:R-:W-:Y:S02]  /*ab60*/  PLOP3.LUT P1, PT, P1, P0, PT, 0xa2, 0x0 ;  /* 0x000000000000781c */ /* 0x000fe40000f21472 */
[----:B------:R-:W-:-:S08]  /*ab70*/  @P0 R2UR P1, UR4, R22 ;  /* 0x00000000160402ca */ /* 0x000fd00000020000 */
[----:B------:R-:W-:-:S05]  /*ab80*/  @P0 PLOP3.LUT P0, PT, P1, PT, PT, 0x80, 0x0 ;  /* 0x000000000000081c */ /* 0x000fca0000f0f070 */
[----:B------:R-:W-:Y:S01]  /*ab90*/  @!P1 SYNCS.ARRIVE.TRANS64.RED.A0T1 RZ, [UR4+0x2a800], RZ ;  /* 0x02a800ffffff99a7 */ /* 0x000fe20008200404 */
[----:B------:R-:W-:Y:S07]  /*aba0*/  @!P1 ARRIVES.LDGSTSBAR.64.TRANSCNT [UR4+0x2a800] ;  /* 0x02a80000ff0099b0 */ /* 0x000fee0008000a84 */
[----:B------:R-:W-:Y:S05]  /*abb0*/  @P0 BRA.U.ANY `(.L_x_268) ;  /* 0xfffffffd00e80947 */ /* 0x000fea000393ffff */
[----:B0-----:R-:W2:Y:S02]  /*abc0*/  LDL.LU R2, [R1+0x14] ;  /* 0x0000140001027983 */ /* 0x001ea40000300800 */
[----:B--2---:R-:W-:-:S05]  /*abd0*/  VIADD R2, R2, 0x1 ;  /* 0x0000000102027836 */ /* 0x004fca0000000000 */
[----:B------:R0:W-:Y:S01]  /*abe0*/  STL [R1+0x14], R2 ;  /* 0x0000140201007387 */ /* 0x0001e20000100800 */
[----:B------:R-:W-:-:S04]  /*abf0*/  LEA.HI R0, R2, R2, RZ, 0x1 ;  /* 0x0000000202007211 */ /* 0x000fc800078f08ff */
[----:B------:R-:W-:-:S05]  /*ac00*/  LOP3.LUT R0, R0, 0xfffffffe, RZ, 0xc0, !PT ;  /* 0xfffffffe00007812 */ /* 0x000fca00078ec0ff */
[----:B------:R-:W-:-:S05]  /*ac10*/  IMAD.IADD R0, R2, 0x1, -R0 ;  /* 0x0000000102007824 */ /* 0x000fca00078e0a00 */
[----:B------:R-:W-:Y:S01]  /*ac20*/  SHF.L.U32 R3, R0, 0x1f, RZ ;  /* 0x0000001f00037819 */ /* 0x000fe200000006ff */
[----:B------:R-:W-:Y:S01]  /*ac30*/  NOP ;  /* 0x0000000000007918 */ /* 0x000fe20000000000 */
[----:B------:R0:W-:Y:S01]  /*ac40*/  SYNCS.ARRIVE.TRANS64.A1T0 RZ, [R22+URZ+0x2a800], RZ ;  /* 0x02a800ff16ff79a7 */ /* 0x0001e2000810003f */
[----:B------:R-:W-:Y:S01]  /*ac50*/  BSSY B0, `(.L_x_269) ;  /* 0x0000003000007945 */ /* 0x000fe20003800000 */
[----:B------:R-:W1:Y:S03]  /*ac60*/  SYNCS.PHASECHK.TRANS64.TRYWAIT P0, [R22+URZ+0x2a820], R3 ;  /* 0x02a82003160075a7 */ /* 0x000e66000800017f */
[----:B01----:R-:W-:Y:S05]  /*ac70*/  @!P0 BRA `(.L_x_270) ;  /* 0x0000003800d48947 */ /* 0x003fea0003800000 */
.L_x_357:
[----:B------:R-:W-:Y:S05]  /*ac80*/  BSYNC B0 ;  /* 0x0000000000007941 */ /* 0x000fea0003800000 */
.L_x_269:
[----:B------:R-:W-:Y:S01]  /*ac90*/  ISETP.GE.AND P0, PT, R36, 0x61, PT ;  /* 0x000000612400780c */ /* 0x000fe20003f06270 */
[----:B------:R-:W-:-:S12]  /*aca0*/  BSSY B0, `(.L_x_271) ;  /* 0x00000ff000007945 */ /* 0x000fd80003800000 */
[----:B------:R-:W-:Y:S05]  /*acb0*/  @!P0 BRA `(.L_x_272) ;  /* 0x0000000c00f48947 */ /* 0x000fea0003800000 */
[----:B------:R-:W2:Y:S01]  /*acc0*/  LDL.LU R0, [R1+0x18] ;  /* 0x0000180001007983 */ /* 0x000ea20000300800 */
[----:B------:R-:W-:Y:S02]  /*acd0*/  IMAD.MOV.U32 R17, RZ, RZ, R28 ;  /* 0x000000ffff117224 */ /* 0x000fe400078e001c */
[----:B------:R-:W-:Y:S02]  /*ace0*/  IMAD.MOV.U32 R10, RZ, RZ, R27 ;  /* 0x000000ffff0a7224 */ /* 0x000fe400078e001b */
[----:B------:R-:W-:Y:S01]  /*acf0*/  IMAD.MOV.U32 R30, RZ, RZ, R26 ;  /* 0x000000ffff1e7224 */ /* 0x000fe200078e001a */
[----:B--2---:R-:W-:-:S07]  /*ad00*/  IADD3 R0, R0, -0x2, RZ ;  /* 0xfffffffe00007810 */ /* 0x004fce0007ffe0ff */
.L_x_285:
[----:B------:R-:W2:Y:S01]  /*ad10*/  LDL R7, [R1] ;  /* 0x0000000001077983 */ /* 0x000ea20000100800 */
[----:B------:R-:W1:Y:S01]  /*ad20*/  LDC R4, c[0x0][0x430] ;  /* 0x00010c00ff047b82 */ /* 0x000e620000000800 */
[----:B------:R-:W0:Y:S02]  /*ad30*/  S2R R2, SR_TID.X ;  /* 0x0000000000027919 */ /* 0x000e240000002100 */
[----:B------:R-:W3:Y:S01]  /*ad40*/  LDL R9, [R1+0x20] ;  /* 0x0000200001097983 */ /* 0x000ee20000100800 */
[----:B-1----:R-:W-:Y:S02]  /*ad50*/  ISETP.NE.AND P0, PT, R4, 0x1, PT ;  /* 0x000000010400780c */ /* 0x002fe40003f05270 */
[C---:B0-----:R-:W-:Y:S01]  /*ad60*/  LOP3.LUT R3, R2.reuse, 0x7f, RZ, 0xc0, !PT ;  /* 0x0000007f02037812 */ /* 0x041fe200078ec0ff */
[----:B------:R-:W-:-:S10]  /*ad70*/  IMAD.SHL.U32 R2, R2, 0x10, RZ ;  /* 0x0000001002027824 */ /* 0x000fd400078e00ff */
[----:B------:R-:W0:Y:S01]  /*ad80*/  @P0 LDC R5, c[0x0][0x438] ;  /* 0x00010e00ff050b82 */ /* 0x000e220000000800 */
[----:B------:R-:W-:-:S04]  /*ad90*/  SHF.R.U32.HI R3, RZ, 0x3, R3 ;  /* 0x00000003ff037819 */ /* 0x000fc80000011603 */
[----:B------:R-:W-:-:S03]  /*ada0*/  LOP3.LUT R2, R3, 0x70, R2, 0xf8, !PT ;  /* 0x0000007003027812 */ /* 0x000fc600078ef802 */
[----:B------:R-:W1:Y:S01]  /*adb0*/  @P0 LDC R3, c[0x0][0x434] ;  /* 0x00010d00ff030b82 */ /* 0x000e620000000800 */
[----:B------:R-:W-:Y:S01]  /*adc0*/  IMAD R8, R0, 0x60, R37 ;  /* 0x0000006000087824 */ /* 0x000fe200078e0225 */
[----:B------:R-:W-:-:S03]  /*add0*/  ISETP.GT.U32.AND P2, PT, R2, 0x5f, PT ;  /* 0x0000005f0200780c */ /* 0x000fc60003f44070 */
[----:B------:R-:W-:-:S05]  /*ade0*/  IMAD.IADD R8, R2, 0x1, R8 ;  /* 0x0000000102087824 */ /* 0x000fca00078e0208 */
[----:B------:R-:W-:Y:S01]  /*adf0*/  MOV R6, R8 ;  /* 0x0000000800067202 */ /* 0x000fe20000000f00 */
[----:B-1----:R-:W-:-:S05]  /*ae00*/  @P0 IMAD.HI.U32 R2, R8, R3, RZ ;  /* 0x0000000308020227 */ /* 0x002fca00078e00ff */
[----:B0-----:R-:W-:Y:S02]  /*ae10*/  @P0 SHF.R.U32.HI R6, RZ, R5, R2 ;  /* 0x00000005ff060219 */ /* 0x001fe40000011602 */
[----:B------:R-:W0:Y:S02]  /*ae20*/  @!P2 LDC.64 R4, c[0x0][0x428] ;  /* 0x00010a00ff04ab82 */ /* 0x000e240000000a00 */
[--C-:B------:R-:W-:Y:S01]  /*ae30*/  @!P2 SHF.R.S32.HI R3, RZ, 0x1f, R6.reuse ;  /* 0x0000001fff03a819 */ /* 0x100fe20000011406 */
[----:B------:R-:W-:-:S04]  /*ae40*/  @!P2 IMAD.MOV.U32 R2, RZ, RZ, R6 ;  /* 0x000000ffff02a224 */ /* 0x000fc800078e0006 */
[----:B0-----:R-:W-:-:S04]  /*ae50*/  @!P2 IMAD.WIDE.U32 R2, R31, R4, R2 ;  /* 0x000000041f02a225 */ /* 0x001fc800078e0002 */
[----:B--2---:R-:W-:-:S04]  /*ae60*/  @!P2 IMAD R4, R7, R4, RZ ;  /* 0x000000040704a224 */ /* 0x004fc800078e02ff */
[----:B------:R-:W-:Y:S02]  /*ae70*/  @!P2 IMAD R7, R31, R5, R4 ;  /* 0x000000051f07a224 */ /* 0x000fe400078e0204 */
[----:B------:R-:W0:Y:S02]  /*ae80*/  @!P2 LDC.64 R4, c[0x0][0x418] ;  /* 0x00010600ff04ab82 */ /* 0x000e240000000a00 */
[----:B------:R-:W-:Y:S02]  /*ae90*/  @!P2 IMAD.IADD R3, R7, 0x1, R3 ;  /* 0x000000010703a824 */ /* 0x000fe400078e0203 */
[----:B------:R-:W-:Y:S01]  /*aea0*/  IMAD.MOV.U32 R7, RZ, RZ, RZ ;  /* 0x000000ffff077224 */ /* 0x000fe200078e00ff */
[----:B0-----:R-:W-:-:S04]  /*aeb0*/  @!P2 LEA R4, P0, R2, R4, 0x2 ;  /* 0x000000040204a211 */ /* 0x001fc800078010ff */
[----:B------:R-:W-:-:S05]  /*aec0*/  @!P2 LEA.HI.X R5, R2, R5, R3, 0x2, P0 ;  /* 0x000000050205a211 */ /* 0x000fca00000f1403 */
[----:B------:R0:W5:Y:S01]  /*aed0*/  @!P2 LDG.E R7, desc[UR56][R4.64] ;  /* 0x000000380407a981 */ /* 0x000162000c1e1900 */
[----:B---3--:R-:W-:Y:S01]  /*aee0*/  ISETP.NE.AND P1, PT, R9, 0x3, PT ;  /* 0x000000030900780c */ /* 0x008fe20003f25270 */
[----:B------:R-:W-:Y:S01]  /*aef0*/  VIADD R27, R10, 0x1 ;  /* 0x000000010a1b7836 */ /* 0x000fe20000000000 */
[----:B------:R-:W-:Y:S05]  /*af00*/  YIELD ;  /* 0x0000000000007946 */ /* 0x000fea0003800000 */
[----:B------:R-:W-:Y:S01]  /*af10*/  ISETP.NE.AND P0, PT, R27, 0x2, PT ;  /* 0x000000021b00780c */ /* 0x000fe20003f05270 */
[----:B------:R-:W-:Y:S01]  /*af20*/  IMAD.MOV R3, RZ, RZ, -R6 ;  /* 0x000000ffff037224 */ /* 0x000fe200078e0a06 */
[----:B------:R-:W-:-:S02]  /*af30*/  ULDC UR4, c[0x0][0x430] ;  /* 0x00010c0000047ab9 */ /* 0x000fc40000000800 */
[----:B------:R-:W-:Y:S01]  /*af40*/  SEL R28, RZ, 0x1, P0 ;  /* 0x00000001ff1c7807 */ /* 0x000fe20000000000 */
[----:B------:R-:W-:Y:S01]  /*af50*/  IMAD R8, R3, UR4, R8 ;  /* 0x0000000403087c24 */ /* 0x000fe2000f8e0208 */
[----:B------:R-:W-:Y:S02]  /*af60*/  SEL R27, R27, RZ, P0 ;  /* 0x000000ff1b1b7207 */ /* 0x000fe40000000000 */
[----:B------:R-:W-:Y:S02]  /*af70*/  MOV R26, R0 ;  /* 0x00000000001a7202 */ /* 0x000fe40000000f00 */
[----:B------:R-:W-:Y:S01]  /*af80*/  LOP3.LUT R28, R17, R28, RZ, 0x3c, !PT ;  /* 0x0000001c111c7212 */ /* 0x000fe200078e3cff */
[----:B0-----:R-:W-:Y:S06]  /*af90*/  @!P1 BRA `(.L_x_273) ;  /* 0x0000000000049947 */ /* 0x001fec0003800000 */
[----:B------:R-:W-:Y:S01]  /*afa0*/  BPT.TRAP 0x1 ;  /* 0x000000040000795c */ /* 0x000fe20000300000 */
.L_x_273:
[----:B------:R-:W-:Y:S01]  /*afb0*/  IMAD R6, R27, 0x8, R22 ;  /* 0x000000081b067824 */ /* 0x000fe200078e0216 */
[----:B------:R-:W-:Y:S01]  /*afc0*/  SHF.L.U32 R3, R28, 0x1f, RZ ;  /* 0x0000001f1c037819 */ /* 0x000fe200000006ff */
[----:B------:R-:W-:Y:S03]  /*afd0*/  BSSY B1, `(.L_x_274) ;  /* 0x0000003000017945 */ /* 0x000fe60003800000 */
[----:B------:R-:W0:Y:S02]  /*afe0*/  SYNCS.PHASECHK.TRANS64.TRYWAIT P0, [R6+URZ+0x2a840], R3 ;  /* 0x02a84003060075a7 */ /* 0x000e24000800017f */
[----:B0-----:R-:W-:Y:S05]  /*aff0*/  @!P0 BRA `(.L_x_275) ;  /* 0x0000003800088947 */ /* 0x001fea0003800000 */
.L_x_358:
[----:B------:R-:W-:Y:S05]  /*b000*/  BSYNC B1 ;  /* 0x0000000000017941 */ /* 0x000fea0003800000 */
.L_x_274:
[----:B------:R-:W-:Y:S01]  /*b010*/  SHF.R.S32.HI R20, RZ, 0x1f, R8 ;  /* 0x0000001fff147819 */ /* 0x000fe20000011408 */
[----:B------:R-:W-:Y:S01]  /*b020*/  ULDC.64 UR4, c[0x0][0x300] ;  /* 0x0000c00000047ab9 */ /* 0x000fe20000000a00 */
[----:B-----5:R-:W-:Y:S01]  /*b030*/  SHF.R.S32.HI R21, RZ, 0x1f, R7 ;  /* 0x0000001fff157819 */ /* 0x020fe20000011407 */
[----:B0-----:R-:W-:Y:S01]  /*b040*/  IMAD.WIDE.U32 R2, R8, UR4, RZ ;  /* 0x0000000408027c25 */ /* 0x001fe2000f8e00ff */
[C---:B------:R-:W-:Y:S02]  /*b050*/  LOP3.LUT P3, RZ, R25.reuse, 0x4, RZ, 0xc0, !PT ;  /* 0x0000000419ff7812 */ /* 0x040fe4000786c0ff */
[C---:B------:R-:W-:Y:S01]  /*b060*/  LOP3.LUT P2, RZ, R25.reuse, 0x2, RZ, 0xc0, !PT ;  /* 0x0000000219ff7812 */ /* 0x040fe2000784c0ff */
[----:B------:R-:W-:Y:S01]  /*b070*/  IMAD R0, R20, UR4, RZ ;  /* 0x0000000414007c24 */ /* 0x000fe2000f8e02ff */
[----:B------:R-:W-:Y:S01]  /*b080*/  LOP3.LUT P1, RZ, R25, 0x1, RZ, 0xc0, !PT ;  /* 0x0000000119ff7812 */ /* 0x000fe2000782c0ff */
[----:B------:R-:W-:Y:S02]  /*b090*/  IMAD R4, R27, 0x4800, R33 ;  /* 0x000048001b047824 */ /* 0x000fe400078e0221 */
[----:B------:R-:W-:Y:S01]  /*b0a0*/  IMAD R0, R8, UR5, R0 ;  /* 0x0000000508007c24 */ /* 0x000fe2000f8e0200 */
[----:B------:R-:W-:-:S03]  /*b0b0*/  ULDC.64 UR4, c[0x0][0x310] ;  /* 0x0000c40000047ab9 */ /* 0x000fc60000000a00 */
[----:B------:R-:W-:Y:S02]  /*b0c0*/  IMAD.IADD R3, R3, 0x1, R0 ;  /* 0x0000000103037824 */ /* 0x000fe400078e0200 */
[----:B------:R-:W-:Y:S02]  /*b0d0*/  IMAD R0, R21, UR4, RZ ;  /* 0x0000000415007c24 */ /* 0x000fe4000f8e02ff */
[----:B------:R-:W-:-:S04]  /*b0e0*/  IMAD.WIDE.U32 R2, R7, UR4, R2 ;  /* 0x0000000407027c25 */ /* 0x000fc8000f8e0002 */
        /* <DEDUP_REMOVED lines=8> */
[----:B------:R-:W-:Y:S01]  /*b170*/  IMAD.IADD R0, R0, 0x1, R3 ;  /* 0x0000000100007824 */ /* 0x000fe200078e0203 */
[----:B------:R-:W-:-:S04]  /*b180*/  UMOV UR4, 0xffffffff ;  /* 0xffffffff00047882 */ /* 0x000fc80000000000 */
[----:B------:R-:W-:Y:S01]  /*b190*/  LEA.HI.X R5, R2, UR5, R0, 0x1, P0 ;  /* 0x0000000502057c11 */ /* 0x000fe200080f0c00 */
[----:B------:R-:W-:Y:S06]  /*b1a0*/  BRA.DIV UR4, `(.L_x_276) ;  /* 0x0000003604b07947 */ /* 0x000fec000b800000 */
[----:B------:R-:W0:Y:S01]  /*b1b0*/  S2R R3, SR_TID.X ;  /* 0x0000000000037919 */ /* 0x000e220000002100 */
[----:B------:R-:W-:Y:S01]  /*b1c0*/  IMAD R4, R4, 0x2, R22 ;  /* 0x0000000204047824 */ /* 0x000fe200078e0216 */
[----:B------:R-:W1:Y:S04]  /*b1d0*/  SHFL.IDX PT, R2, R9, RZ, 0x181f ;  /* 0x00181fff09027589 */ /* 0x000e6800000e0000 */
[----:B------:R-:W-:Y:S01]  /*b1e0*/  SHFL.IDX PT, R35, R5, 0x2, 0x181f ;  /* 0x00581f0005237f89 */ /* 0x000fe200000e0000 */
[----:B0-----:R-:W-:-:S03]  /*b1f0*/  IMAD.SHL.U32 R11, R3, 0x8, RZ ;  /* 0x00000008030b7824 */ /* 0x001fc600078e00ff */
[----:B------:R-:W0:Y:S02]  /*b200*/  SHFL.IDX PT, R3, R5, RZ, 0x181f ;  /* 0x00181fff05037589 */ /* 0x000e2400000e0000 */
[----:B------:R-:W-:-:S04]  /*b210*/  LOP3.LUT R11, R11, 0x38, RZ, 0xc0, !PT ;  /* 0x000000380b0b7812 */ /* 0x000fc800078ec0ff */
[----:B------:R-:W-:-:S04]  /*b220*/  SHF.L.U32 R0, R11, 0x1, RZ ;  /* 0x000000010b007819 */ /* 0x000fc800000006ff */
[----:B-1----:R-:W-:-:S05]  /*b230*/  IADD3 R2, P0, R2, R0, RZ ;  /* 0x0000000002027210 */ /* 0x002fca0007f1e0ff */
[----:B0-----:R-:W-:-:S05]  /*b240*/  IMAD.X R3, RZ, RZ, R3, P0 ;  /* 0x000000ffff037224 */ /* 0x001fca00000e0603 */
[----:B------:R-:W-:Y:S04]  /*b250*/  LDGSTS.E.BYPASS.LTC128B.128 [R4+0x18400], desc[UR56][R2.64], !P3 ;  /* 0x1840000002047fae */ /* 0x000fe8000d901d78 */
[----:B------:R-:W-:Y:S04]  /*b260*/  LDGSTS.E.BYPASS.LTC128B.128 [R4+0x1b400], desc[UR56][R2.64+0x80], !P2 ;  /* 0x1b40008002047fae */ /* 0x000fe8000d101d78 */
[----:B------:R0:W-:Y:S04]  /*b270*/  LDGSTS.E.BYPASS.LTC128B.128 [R4+0x1e400], desc[UR56][R2.64+0x100], !P1 ;  /* 0x1e40010002047fae */ /* 0x0001e8000c901d78 */
[----:B0-----:R-:W0:Y:S04]  /*b280*/  SHFL.IDX PT, R2, R9, 0x1, 0x181f ;  /* 0x00381f0009027f89 */ /* 0x001e2800000e0000 */
[----:B------:R-:W1:Y:S01]  /*b290*/  SHFL.IDX PT, R3, R5, 0x1, 0x181f ;  /* 0x00381f0005037f89 */ /* 0x000e6200000e0000 */
[----:B0-----:R-:W-:-:S05]  /*b2a0*/  IADD3 R2, P0, R2, R0, RZ ;  /* 0x0000000002027210 */ /* 0x001fca0007f1e0ff */
[----:B-1----:R-:W-:-:S05]  /*b2b0*/  IMAD.X R3, RZ, RZ, R3, P0 ;  /* 0x000000ffff037224 */ /* 0x002fca00000e0603 */
[----:B------:R-:W-:Y:S04]  /*b2c0*/  LDGSTS.E.BYPASS.LTC128B.128 [R4+0x18c00], desc[UR56][R2.64], !P3 ;  /* 0x18c0000002047fae */ /* 0x000fe8000d901d78 */
[----:B------:R-:W-:Y:S04]  /*b2d0*/  LDGSTS.E.BYPASS.LTC128B.128 [R4+0x1bc00], desc[UR56][R2.64+0x80], !P2 ;  /* 0x1bc0008002047fae */ /* 0x000fe8000d101d78 */
[----:B------:R0:W-:Y:S04]  /*b2e0*/  LDGSTS.E.BYPASS.LTC128B.128 [R4+0x1ec00], desc[UR56][R2.64+0x100], !P1 ;  /* 0x1ec0010002047fae */ /* 0x0001e8000c901d78 */
[----:B0-----:R-:W0:Y:S02]  /*b2f0*/  SHFL.IDX PT, R2, R9, 0x2, 0x181f ;  /* 0x00581f0009027f89 */ /* 0x001e2400000e0000 */
[----:B0-----:R-:W-:-:S05]  /*b300*/  IADD3 R2, P0, R2, R0, RZ ;  /* 0x0000000002027210 */ /* 0x001fca0007f1e0ff */
[----:B------:R-:W-:Y:S02]  /*b310*/  IMAD.X R3, RZ, RZ, R35, P0 ;  /* 0x000000ffff037224 */ /* 0x000fe400000e0623 */
[----:B------:R-:W-:Y:S04]  /*b320*/  SHFL.IDX PT, R35, R5, 0x3, 0x181f ;  /* 0x00781f0005237f89 */ /* 0x000fe800000e0000 */
        /* <DEDUP_REMOVED lines=11> */
[----:B0-----:R-:W-:-:S04]  /*b3e0*/  IADD3 R2, P0, R2, R0, RZ ;  /* 0x0000000002027210 */ /* 0x001fc80007f1e0ff */
[----:B------:R-:W-:Y:S02]  /*b3f0*/  IADD3.X R3, RZ, R35, RZ, P0, !PT ;  /* 0x00000023ff037210 */ /* 0x000fe400007fe4ff */
[----:B------:R0:W1:Y:S04]  /*b400*/  SHFL.IDX PT, R35, R5, 0x5, 0x181f ;  /* 0x00b81f0005237f89 */ /* 0x00006800000e0000 */
[----:B------:R-:W-:Y:S04]  /*b410*/  LDGSTS.E.BYPASS.LTC128B.128 [R4+0x1a400], desc[UR56][R2.64], !P3 ;  /* 0x1a40000002047fae */ /* 0x000fe8000d901d78 */
[----:B------:R-:W-:Y:S04]  /*b420*/  LDGSTS.E.BYPASS.LTC128B.128 [R4+0x1d400], desc[UR56][R2.64+0x80], !P2 ;  /* 0x1d40008002047fae */ /* 0x000fe8000d101d78 */
[----:B------:R2:W-:Y:S04]  /*b430*/  LDGSTS.E.BYPASS.LTC128B.128 [R4+0x20400], desc[UR56][R2.64+0x100], !P1 ;  /* 0x2040010002047fae */ /* 0x0005e8000c901d78 */
[----:B-12---:R0:W2:Y:S02]  /*b440*/  SHFL.IDX PT, R2, R9, 0x5, 0x181f ;  /* 0x00b81f0009027f89 */ /* 0x0060a400000e0000 */
.L_x_372:
[----:B--2---:R-:W-:-:S05]  /*b450*/  IADD3 R2, P0, R2, R0, RZ ;  /* 0x0000000002027210 */ /* 0x004fca0007f1e0ff */
[----:B------:R-:W-:Y:S01]  /*b460*/  IMAD.X R3, RZ, RZ, R35, P0 ;  /* 0x000000ffff037224 */ /* 0x000fe200000e0623 */
[----:B------:R-:W-:-:S04]  /*b470*/  PLOP3.LUT P0, PT, PT, PT, PT, 0x80, 0x0 ;  /* 0x000000000000781c */ /* 0x000fc80003f0f070 */
[----:B------:R-:W-:Y:S01]  /*b480*/  @!PT LDS RZ, [RZ] ;  /* 0x00000000fffff984 */ /* 0x000fe20000000800 */
[----:B------:R-:W-:Y:S01]  /*b490*/  @!PT LDS RZ, [RZ] ;  /* 0x00000000fffff984 */ /* 0x000fe20000000800 */
[----:B------:R-:W-:Y:S01]  /*b4a0*/  @!PT LDS RZ, [RZ] ;  /* 0x00000000fffff984 */ /* 0x000fe20000000800 */
[----:B------:R1:W-:Y:S04]  /*b4b0*/  LDGSTS.E.BYPASS.LTC128B.128 [R4+0x1ac00], desc[UR56][R2.64], !P3 ;  /* 0x1ac0000002047fae */ /* 0x0003e8000d901d78 */
[----:B------:R1:W-:Y:S04]  /*b4c0*/  LDGSTS.E.BYPASS.LTC128B.128 [R4+0x1dc00], desc[UR56][R2.64+0x80], !P2 ;  /* 0x1dc0008002047fae */ /* 0x0003e8000d101d78 */
[----:B------:R1:W-:Y:S01]  /*b4d0*/  LDGSTS.E.BYPASS.LTC128B.128 [R4+0x20c00], desc[UR56][R2.64+0x100], !P1 ;  /* 0x20c0010002047fae */ /* 0x0003e2000c901d78 */
[----:B------:R-:W-:Y:S01]  /*b4e0*/  NOP ;  /* 0x0000000000007918 */ /* 0x000fe20000000000 */
.L_x_277:
[----:B------:R-:W-:Y:S02]  /*b4f0*/  PLOP3.LUT P1, PT, P1, P0, PT, 0xa2, 0x0 ;  /* 0x000000000000781c */ /* 0x000fe40000f21472 */
[----:B------:R-:W-:-:S08]  /*b500*/  @P0 R2UR P1, UR4, R6 ;  /* 0x00000000060402ca */ /* 0x000fd00000020000 */
[----:B------:R-:W-:-:S05]  /*b510*/  @P0 PLOP3.LUT P0, PT, P1, PT, PT, 0x80, 0x0 ;  /* 0x000000000000081c */ /* 0x000fca0000f0f070 */
[----:B------:R-:W-:Y:S01]  /*b520*/  @!P1 SYNCS.ARRIVE.TRANS64.RED.A0T1 RZ, [UR4+0x2a830], RZ ;  /* 0x02a830ffffff99a7 */ /* 0x000fe20008200404 */
[----:B------:R-:W-:Y:S07]  /*b530*/  @!P1 ARRIVES.LDGSTSBAR.64.TRANSCNT [UR4+0x2a830] ;  /* 0x02a83000ff0099b0 */ /* 0x000fee0008000a84 */
[----:B------:R-:W-:Y:S05]  /*b540*/  @P0 BRA.U.ANY `(.L_x_277) ;  /* 0xfffffffd00e80947 */ /* 0x000fea000393ffff */
[----:B------:R-:W-:Y:S01]  /*b550*/  NOP ;  /* 0x0000000000007918 */ /* 0x000fe20000000000 */
[----:B-1----:R-:W2:Y:S02]  /*b560*/  LDL R2, [R1+0x20] ;  /* 0x0000200001027983 */ /* 0x002ea40000100800 */
[----:B--2---:R-:W-:-:S13]  /*b570*/  ISETP.NE.AND P2, PT, R2, 0x3, PT ;  /* 0x000000030200780c */ /* 0x004fda0003f45270 */
[----:B------:R-:W-:Y:S05]  /*b580*/  @!P2 BRA `(.L_x_278) ;  /* 0x000000000004a947 */ /* 0x000fea0003800000 */
[----:B------:R-:W-:Y:S01]  /*b590*/  BPT.TRAP 0x1 ;  /* 0x000000040000795c */ /* 0x000fe20000300000 */
.L_x_278:
[----:B------:R1:W-:Y:S01]  /*b5a0*/  SYNCS.ARRIVE.TRANS64.A1T0 RZ, [R6+URZ+0x2a830], RZ ;  /* 0x02a830ff06ff79a7 */ /* 0x0003e2000810003f */
[----:B------:R-:W-:Y:S05]  /*b5b0*/  @!P2 BRA `(.L_x_279) ;  /* 0x000000000004a947 */ /* 0x000fea0003800000 */
[----:B------:R-:W-:Y:S01]  /*b5c0*/  BPT.TRAP 0x1 ;  /* 0x000000040000795c */ /* 0x000fe20000300000 */
.L_x_279:
[----:B------:R-:W-:Y:S01]  /*b5d0*/  SHF.L.U32 R2, R17, 0x1f, RZ ;  /* 0x0000001f11027819 */ /* 0x000fe200000006ff */
[----:B------:R-:W-:Y:S01]  /*b5e0*/  IMAD R4, R10, 0x8, R22 ;  /* 0x000000080a047824 */ /* 0x000fe200078e0216 */
[----:B------:R-:W-:Y:S03]  /*b5f0*/  BSSY B1, `(.L_x_280) ;  /* 0x0000003000017945 */ /* 0x000fe60003800000 */
[----:B------:R-:W2:Y:S02]  /*b600*/  SYNCS.PHASECHK.TRANS64.TRYWAIT P0, [R4+URZ+0x2a860], R2 ;  /* 0x02a86002040075a7 */ /* 0x000ea4000800017f */
[----:B--2---:R-:W-:Y:S05]  /*b610*/  @!P0 BRA `(.L_x_281) ;  /* 0x0000003800708947 */ /* 0x004fea0003800000 */
.L_x_373:
[----:B------:R-:W-:Y:S05]  /*b620*/  BSYNC B1 ;  /* 0x0000000000017941 */ /* 0x000fea0003800000 */
.L_x_280:
[----:B------:R-:W3:Y:S01]  /*b630*/  S2R R3, SR_TID.X ;  /* 0x0000000000037919 */ /* 0x000ee20000002100 */
[----:B------:R-:W-:Y:S01]  /*b640*/  UMOV UR4, 0xffffffff ;  /* 0xffffffff00047882 */ /* 0x000fe20000000000 */
[----:B-1----:R-:W-:Y:S01]  /*b650*/  IMAD R6, R30, -0x60, R36 ;  /* 0xffffffa01e067824 */ /* 0x002fe200078e0224 */
[----:B------:R-:W-:Y:S01]  /*b660*/  LOP3.LUT P0, RZ, R29, 0x2, RZ, 0xc0, !PT ;  /* 0x000000021dff7812 */ /* 0x000fe2000780c0ff */
[----:B0-----:R-:W-:Y:S01]  /*b670*/  IMAD R5, R10, 0x3000, R33 ;  /* 0x000030000a057824 */ /* 0x001fe200078e0221 */
[----:B---3--:R-:W-:-:S04]  /*b680*/  LOP3.LUT R3, R3, 0x7f, RZ, 0xc0, !PT ;  /* 0x0000007f03037812 */ /* 0x008fc800078ec0ff */
[----:B------:R-:W-:-:S05]  /*b690*/  SHF.R.U32.HI R3, RZ, 0x3, R3 ;  /* 0x00000003ff037819 */ /* 0x000fca0000011603 */
[----:B------:R-:W-:Y:S01]  /*b6a0*/  IMAD.IADD R6, R6, 0x1, -R3 ;  /* 0x0000000106067824 */ /* 0x000fe200078e0a03 */
[----:B------:R-:W-:Y:S06]  /*b6b0*/  BRA.DIV UR4, `(.L_x_282) ;  /* 0x0000003a045c7947 */ /* 0x000fec000b800000 */
[----:B--2---:R-:W0:Y:S01]  /*b6c0*/  SHFL.IDX PT, R2, R23, RZ, 0x181f ;  /* 0x00181fff17027589 */ /* 0x004e2200000e0000 */
[----:B------:R-:W-:-:S03]  /*b6d0*/  IMAD R5, R5, 0x2, R22 ;  /* 0x0000000205057824 */ /* 0x000fc600078e0216 */
[----:B------:R-:W1:Y:S01]  /*b6e0*/  SHFL.IDX PT, R3, R24, RZ, 0x181f ;  /* 0x00181fff18037589 */ /* 0x000e6200000e0000 */
[----:B0-----:R-:W-:-:S05]  /*b6f0*/  IADD3 R2, P1, R2, R0, RZ ;  /* 0x0000000002027210 */ /* 0x001fca0007f3e0ff */
[----:B-1----:R-:W-:Y:S01]  /*b700*/  IMAD.X R3, RZ, RZ, R3, P1 ;  /* 0x000000ffff037224 */ /* 0x002fe200008e0603 */
[----:B------:R-:W-:-:S04]  /*b710*/  LOP3.LUT P1, RZ, R29, 0x1, RZ, 0xc0, !PT ;  /* 0x000000011dff7812 */ /* 0x000fc8000782c0ff */
[----:B------:R-:W-:-:S13]  /*b720*/  ISETP.LT.OR P2, PT, R6, 0x1, !P1 ;  /* 0x000000010600780c */ /* 0x000fda0004f41670 */
[----:B------:R-:W-:Y:S01]  /*b730*/  @!PT LDS RZ, [RZ] ;  /* 0x00000000fffff984 */ /* 0x000fe20000000800 */
[----:B------:R-:W-:Y:S01]  /*b740*/  LDGSTS.E.BYPASS.LTC128B.128 [R5+0x400], desc[UR56][R2.64], !P2 ;  /* 0x0040000002057fae */ /* 0x000fe2000d101d78 */
[----:B------:R-:W-:-:S13]  /*b750*/  ISETP.LT.OR P2, PT, R6, 0x1, !P0 ;  /* 0x000000010600780c */ /* 0x000fda0004741670 */
[----:B------:R0:W-:Y:S04]  /*b760*/  LDGSTS.E.BYPASS.LTC128B.128 [R5+0x3400], desc[UR56][R2.64+0x80], !P2 ;  /* 0x0340008002057fae */ /* 0x0001e8000d101d78 */
[----:B0-----:R-:W0:Y:S04]  /*b770*/  SHFL.IDX PT, R2, R23, 0x1, 0x181f ;  /* 0x00381f0017027f89 */ /* 0x001e2800000e0000 */
[----:B------:R-:W1:Y:S01]  /*b780*/  SHFL.IDX PT, R3, R24, 0x1, 0x181f ;  /* 0x00381f0018037f89 */ /* 0x000e6200000e0000 */
[----:B0-----:R-:W-:-:S04]  /*b790*/  IADD3 R2, P2, R2, R0, RZ ;  /* 0x0000000002027210 */ /* 0x001fc80007f5e0ff */
[----:B-1----:R-:W-:Y:S02]  /*b7a0*/  IADD3.X R3, RZ, R3, RZ, P2, !PT ;  /* 0x00000003ff037210 */ /* 0x002fe400017fe4ff */
[----:B------:R-:W-:-:S13]  /*b7b0*/  ISETP.LT.OR P2, PT, R6, 0x11, !P1 ;  /* 0x000000110600780c */ /* 0x000fda0004f41670 */
[----:B------:R-:W-:Y:S01]  /*b7c0*/  LDGSTS.E.BYPASS.LTC128B.128 [R5+0xc00], desc[UR56][R2.64], !P2 ;  /* 0x00c0000002057fae */ /* 0x000fe2000d101d78 */
[----:B------:R-:W-:-:S13]  /*b7d0*/  ISETP.LT.OR P2, PT, R6, 0x11, !P0 ;  /* 0x000000110600780c */ /* 0x000fda0004741670 */
[----:B------:R0:W-:Y:S04]  /*b7e0*/  LDGSTS.E.BYPASS.LTC128B.128 [R5+0x3c00], desc[UR56][R2.64+0x80], !P2 ;  /* 0x03c0008002057fae */ /* 0x0001e8000d101d78 */
[----:B0-----:R-:W0:Y:S04]  /*b7f0*/  SHFL.IDX PT, R2, R23, 0x2, 0x181f ;  /* 0x00581f0017027f89 */ /* 0x001e2800000e0000 */
[----:B------:R-:W1:Y:S01]  /*b800*/  SHFL.IDX PT, R3, R24, 0x2, 0x181f ;  /* 0x00581f0018037f89 */ /* 0x000e6200000e0000 */
[----:B0-----:R-:W-:-:S05]  /*b810*/  IADD3 R2, P2, R2, R0, RZ ;  /* 0x0000000002027210 */ /* 0x001fca0007f5e0ff */
[----:B-1----:R-:W-:Y:S01]  /*b820*/  IMAD.X R3, RZ, RZ, R3, P2 ;  /* 0x000000ffff037224 */ /* 0x002fe200010e0603 */
        /* <DEDUP_REMOVED lines=13> */
[----:B------:R-:W1:Y:S04]  /*b900*/  SHFL.IDX PT, R3, R24, 0x4, 0x181f ;  /* 0x00981f0018037f89 */ /* 0x000e6800000e0000 */
[----:B------:R-:W2:Y:S01]  /*b910*/  SHFL.IDX PT, R24, R24, 0x5, 0x181f ;  /* 0x00b81f0018187f89 */ /* 0x000ea200000e0000 */
[----:B0-----:R-:W-:-:S05]  /*b920*/  IADD3 R2, P2, R2, R0, RZ ;  /* 0x0000000002027210 */ /* 0x001fca0007f5e0ff */
[----:B-1----:R-:W-:Y:S01]  /*b930*/  IMAD.X R3, RZ, RZ, R3, P2 ;  /* 0x000000ffff037224 */ /* 0x002fe200010e0603 */
[----:B------:R-:W-:-:S13]  /*b940*/  ISETP.LT.OR P2, PT, R6, 0x41, !P1 ;  /* 0x000000410600780c */ /* 0x000fda0004f41670 */
[----:B------:R-:W-:Y:S01]  /*b950*/  LDGSTS.E.BYPASS.LTC128B.128 [R5+0x2400], desc[UR56][R2.64], !P2 ;  /* 0x0240000002057fae */ /* 0x000fe2000d101d78 */
[----:B------:R-:W-:-:S13]  /*b960*/  ISETP.LT.OR P2, PT, R6, 0x41, !P0 ;  /* 0x000000410600780c */ /* 0x000fda0004741670 */
[----:B------:R0:W-:Y:S04]  /*b970*/  LDGSTS.E.BYPASS.LTC128B.128 [R5+0x5400], desc[UR56][R2.64+0x80], !P2 ;  /* 0x0540008002057fae */ /* 0x0001e8000d101d78 */
[----:B0-2---:R0:W1:Y:S02]  /*b980*/  SHFL.IDX PT, R2, R23, 0x5, 0x181f ;  /* 0x00b81f0017027f89 */ /* 0x00506400000e0000 */
.L_x_387:
[C---:B------:R-:W-:Y:S01]  /*b990*/  ISETP.LT.OR P1, PT, R6.reuse, 0x51, !P1 ;  /* 0x000000510600780c */ /* 0x040fe20004f21670 */
[----:B------:R-:W-:Y:S01]  /*b9a0*/  ULDC.64 UR4, c[0x0][0x328] ;  /* 0x0000ca0000047ab9 */ /* 0x000fe20000000a00 */
[----:B------:R-:W-:Y:S01]  /*b9b0*/  ISETP.LT.OR P0, PT, R6, 0x51, !P0 ;  /* 0x000000510600780c */ /* 0x000fe20004701670 */
[----:B------:R-:W-:Y:S01]  /*b9c0*/  IMAD R9, R20, UR4, RZ ;  /* 0x0000000414097c24 */ /* 0x000fe2000f8e02ff */
[----:B-1----:R-:W-:-:S03]  /*b9d0*/  IADD3 R2, P2, R2, R0, RZ ;  /* 0x0000000002027210 */ /* 0x002fc60007f5e0ff */
[----:B------:R-:W-:Y:S02]  /*b9e0*/  IMAD R9, R8, UR5, R9 ;  /* 0x0000000508097c24 */ /* 0x000fe4000f8e0209 */
[----:B------:R-:W-:-:S05]  /*b9f0*/  IMAD.X R3, RZ, RZ, R24, P2 ;  /* 0x000000ffff037224 */ /* 0x000fca00010e0618 */
[----:B------:R-:W-:Y:S01]  /*ba00*/  @!PT LDS RZ, [RZ] ;  /* 0x00000000fffff984 */ /* 0x000fe20000000800 */
[----:B------:R-:W-:Y:S01]  /*ba10*/  @!PT LDS RZ, [RZ] ;  /* 0x00000000fffff984 */ /* 0x000fe20000000800 */
[----:B------:R-:W-:Y:S01]  /*ba20*/  @!PT LDS RZ, [RZ] ;  /* 0x00000000fffff984 */ /* 0x000fe20000000800 */
[----:B------:R-:W-:Y:S04]  /*ba30*/  LDGSTS.E.BYPASS.LTC128B.128 [R5+0x2c00], desc[UR56][R2.64], !P1 ;  /* 0x02c0000002057fae */ /* 0x000fe8000c901d78 */
[----:B------:R1:W-:Y:S01]  /*ba40*/  LDGSTS.E.BYPASS.LTC128B.128 [R5+0x5c00], desc[UR56][R2.64+0x80], !P0 ;  /* 0x05c0008002057fae */ /* 0x0003e2000c101d78 */
[----:B------:R-:W-:Y:S01]  /*ba50*/  PLOP3.LUT P0, PT, PT, PT, PT, 0x80, 0x0 ;  /* 0x000000000000781c */ /* 0x000fe20003f0f070 */
[----:B------:R-:W-:Y:S01]  /*ba60*/  NOP ;  /* 0x0000000000007918 */ /* 0x000fe20000000000 */
[----:B-1----:R-:W-:Y:S01]  /*ba70*/  IMAD.WIDE.U32 R2, R8, UR4, RZ ;  /* 0x0000000408027c25 */ /* 0x002fe2000f8e00ff */
[----:B------:R-:W-:-:S03]  /*ba80*/  ULDC.64 UR4, c[0x0][0x338] ;  /* 0x0000ce0000047ab9 */ /* 0x000fc60000000a00 */
[----:B------:R-:W-:Y:S02]  /*ba90*/  IMAD.IADD R3, R3, 0x1, R9 ;  /* 0x0000000103037824 */ /* 0x000fe400078e0209 */
[----:B------:R-:W-:Y:S02]  /*baa0*/  IMAD R0, R21, UR4, RZ ;  /* 0x0000000415007c24 */ /* 0x000fe4000f8e02ff */
[----:B------:R-:W-:-:S04]  /*bab0*/  IMAD.WIDE.U32 R2, R7, UR4, R2 ;  /* 0x0000000407027c25 */ /* 0x000fc8000f8e0002 */
[----:B------:R-:W-:-:S05]  /*bac0*/  IMAD R9, R7, UR5, R0 ;  /* 0x0000000507097c24 */ /* 0x000fca000f8e0200 */
[----:B------:R-:W-:-:S07]  /*bad0*/  IADD3 R9, R3, R9, RZ ;  /* 0x0000000903097210 */ /* 0x000fce0007ffe0ff */
.L_x_283:
        /* <DEDUP_REMOVED lines=11> */
.L_x_284:
        /* <DEDUP_REMOVED lines=8> */
[----:B------:R-:W-:Y:S01]  /*bc10*/  VIADD R0, R26, 0xffffffff ;  /* 0xffffffff1a007836 */ /* 0x000fe20000000000 */
[C---:B0-----:R-:W-:Y:S01]  /*bc20*/  LEA R23, P0, R2.reuse, UR4, 0x1 ;  /* 0x0000000402177c11 */ /* 0x041fe2000f8008ff */
[----:B------:R-:W-:Y:S02]  /*bc30*/  IMAD.IADD R3, R5, 0x1, R3 ;  /* 0x0000000105037824 */ /* 0x000fe400078e0203 */
[----:B------:R-:W-:Y:S02]  /*bc40*/  IMAD.MOV.U32 R17, RZ, RZ, R28 ;  /* 0x000000ffff117224 */ /* 0x000fe400078e001c */
[----:B------:R-:W-:Y:S01]  /*bc50*/  IMAD.MOV.U32 R10, RZ, RZ, R27 ;  /* 0x000000ffff0a7224 */ /* 0x000fe200078e001b */
[----:B------:R-:W-:Y:S02]  /*bc60*/  LEA.HI.X R24, R2, UR5, R3, 0x1, P0 ;  /* 0x0000000502187c11 */ /* 0x000fe400080f0c03 */
[----:B------:R-:W-:-:S13]  /*bc70*/  ISETP.GT.AND P0, PT, R26, RZ, PT ;  /* 0x000000ff1a00720c */ /* 0x000fda0003f04270 */
[----:B-1----:R-:W-:Y:S05]  /*bc80*/  @P0 BRA `(.L_x_285) ;  /* 0xfffffff000200947 */ /* 0x002fea000383ffff */
.L_x_272:
[----:B------:R-:W-:Y:S05]  /*bc90*/  BSYNC B0 ;  /* 0x0000000000007941 */ /* 0x000fea0003800000 */
.L_x_271:
[----:B------:R-:W1:Y:S01]  /*bca0*/  S2R R2, SR_TID.X ;  /* 0x0000000000027919 */ /* 0x000e620000002100 */
[----:B------:R-:W-:Y:S01]  /*bcb0*/  BSSY B0, `(.L_x_286) ;  /* 0x0000010000007945 */ /* 0x000fe20003800000 */
[----:B-1----:R-:W-:-:S04]  /*bcc0*/  LOP3.LUT R2, R2, 0x7f, RZ, 0xc0, !PT ;  /* 0x0000007f02027812 */ /* 0x002fc800078ec0ff */
[----:B------:R-:W-:-:S13]  /*bcd0*/  ISETP.NE.AND P0, PT, R2, RZ, PT ;  /* 0x000000ff0200720c */ /* 0x000fda0003f05270 */
[----:B------:R-:W-:Y:S05]  /*bce0*/  @P0 BRA `(.L_x_287) ;  /* 0x0000000000300947 */ /* 0x000fea0003800000 */
[----:B------:R-:W1:Y:S01]  /*bcf0*/  S2R R5, SR_LANEID ;  /* 0x0000000000057919 */ /* 0x000e620000000000 */
[----:B------:R-:W-:Y:S01]  /*bd00*/  VOTEU.ANY UR4, UPT, PT ;  /* 0x0000000000047886 */ /* 0x000fe200038e0100 */
[----:B0-----:R-:W0:Y:S01]  /*bd10*/  LDC.64 R2, c[0x0][0xc60] ;  /* 0x00031800ff027b82 */ /* 0x001e220000000a00 */
[----:B------:R-:W1:Y:S02]  /*bd20*/  FLO.U32 R0, UR4 ;  /* 0x0000000400007d00 */ /* 0x000e6400080e0000 */
[----:B-1----:R-:W-:-:S06]  /*bd30*/  ISETP.EQ.U32.AND P0, PT, R0, R5, PT ;  /* 0x000000050000720c */ /* 0x002fcc0003f02070 */
[----:B------:R-:W0:Y:S07]  /*bd40*/  POPC R5, UR4 ;  /* 0x0000000400057d09 */ /* 0x000e2e0008000000 */
[----:B0-----:R-:W2:Y:S01]  /*bd50*/  @P0 ATOMG.E.ADD.STRONG.GPU PT, R3, desc[UR56][R2.64], R5 ;  /* 0x00000005020309a8 */ /* 0x001ea200081ee1f8 */
[----:B------:R-:W0:Y:S02]  /*bd60*/  S2R R4, SR_LTMASK ;  /* 0x0000000000047919 */ /* 0x000e240000003900 */
[----:B0-----:R-:W-:-:S04]  /*bd70*/  LOP3.LUT R4, R4, UR4, RZ, 0xc0, !PT ;  /* 0x0000000404047c12 */ /* 0x001fc8000f8ec0ff */
[----:B------:R-:W0:Y:S01]  /*bd80*/  POPC R7, R4 ;  /* 0x0000000400077309 */ /* 0x000e220000000000 */
[----:B--2---:R-:W0:Y:S02]  /*bd90*/  SHFL.IDX PT, R0, R3, R0, 0x1f ;  /* 0x00001f0003007589 */ /* 0x004e2400000e0000 */
[----:B0-----:R-:W-:-:S07]  /*bda0*/  IADD3 R16, R0, UR36, R7 ;  /* 0x0000002400107c10 */ /* 0x001fce000fffe007 */
.L_x_287:
[----:B------:R-:W-:Y:S05]  /*bdb0*/  BSYNC B0 ;  /* 0x0000000000007941 */ /* 0x000fea0003800000 */
.L_x_286:
[----:B------:R-:W2:Y:S02]  /*bdc0*/  LDL R0, [R1+0x20] ;  /* 0x0000200001007983 */ /* 0x000ea40000100800 */
[----:B--2---:R-:W-:-:S13]  /*bdd0*/  ISETP.NE.AND P0, PT, R0, 0x3, PT ;  /* 0x000000030000780c */ /* 0x004fda0003f05270 */
[----:B------:R-:W-:Y:S05]  /*bde0*/  @!P0 BRA `(.L_x_288) ;  /* 0x0000000000048947 */ /* 0x000fea0003800000 */
[----:B------:R-:W-:Y:S01]  /*bdf0*/  BPT.TRAP 0x1 ;  /* 0x000000040000795c */ /* 0x000fe20000300000 */
.L_x_288:
[----:B------:R-:W-:Y:S01]  /*be00*/  IMAD R0, R27, 0x8, R22 ;  /* 0x000000081b007824 */ /* 0x000fe200078e0216 */
[----:B0-----:R-:W-:Y:S01]  /*be10*/  SHF.L.U32 R3, R28, 0x1f, RZ ;  /* 0x0000001f1c037819 */ /* 0x001fe200000006ff */
[----:B------:R-:W-:Y:S01]  /*be20*/  BSSY B0, `(.L_x_289) ;  /* 0x0000004000007945 */ /* 0x000fe20003800000 */
[----:B------:R-:W-:Y:S02]  /*be30*/  IMAD R5, R26, -0x60, R36 ;  /* 0xffffffa01a057824 */ /* 0x000fe400078e0224 */
[----:B------:R-:W0:Y:S02]  /*be40*/  SYNCS.PHASECHK.TRANS64.TRYWAIT P0, [R0+URZ+0x2a860], R3 ;  /* 0x02a86003000075a7 */ /* 0x000e24000800017f */
[----:B0-----:R-:W-:Y:S05]  /*be50*/  @!P0 BRA `(.L_x_290) ;  /* 0x0000003800648947 */ /* 0x001fea0003800000 */
.L_x_388:
[----:B------:R-:W-:Y:S05]  /*be60*/  BSYNC B0 ;  /* 0x0000000000007941 */ /* 0x000fea0003800000 */
.L_x_289:
[----:B------:R-:W1:Y:S01]  /*be70*/  S2R R2, SR_TID.X ;  /* 0x0000000000027919 */ /* 0x000e620000002100 */
[----:B------:R-:W-:Y:S01]  /*be80*/  UMOV UR4, 0xffffffff ;  /* 0xffffffff00047882 */ /* 0x000fe20000000000 */
[----:B------:R-:W-:Y:S01]  /*be90*/  IMAD R7, R27, 0x3000, R33 ;  /* 0x000030001b077824 */ /* 0x000fe200078e0221 */
[----:B-1----:R-:W-:-:S04]  /*bea0*/  LOP3.LUT R2, R2, 0x7f, RZ, 0xc0, !PT ;  /* 0x0000007f02027812 */ /* 0x002fc800078ec0ff */
[----:B------:R-:W-:-:S05]  /*beb0*/  SHF.R.U32.HI R2, RZ, 0x3, R2 ;  /* 0x00000003ff027819 */ /* 0x000fca0000011602 */
[----:B------:R-:W-:Y:S01]  /*bec0*/  IMAD.IADD R5, R5, 0x1, -R2 ;  /* 0x0000000105057824 */ /* 0x000fe200078e0a02 */
[----:B------:R-:W-:Y:S06]  /*bed0*/  BRA.DIV UR4, `(.L_x_291) ;  /* 0x0000003a04587947 */ /* 0x000fec000b800000 */
[----:B------:R-:W1:Y:S01]  /*bee0*/  S2R R2, SR_TID.X ;  /* 0x0000000000027919 */ /* 0x000e620000002100 */
[----:B------:R-:W-:Y:S02]  /*bef0*/  LOP3.LUT P0, RZ, R29, 0x2, RZ, 0xc0, !PT ;  /* 0x000000021dff7812 */ /* 0x000fe4000780c0ff */
[----:B------:R-:W-:Y:S01]  /*bf00*/  LEA R4, R7, R22, 0x1 ;  /* 0x0000001607047211 */ /* 0x000fe200078e08ff */
[----:B------:R-:W2:Y:S01]  /*bf10*/  SHFL.IDX PT, R14, R23, RZ, 0x181f ;  /* 0x00181fff170e7589 */ /* 0x000ea200000e0000 */
[----:B------:R-:W-:-:S03]  /*bf20*/  ISETP.LT.OR P3, PT, R5, 0x1, !P0 ;  /* 0x000000010500780c */ /* 0x000fc60004761670 */
[----:B0-----:R-:W0:Y:S04]  /*bf30*/  SHFL.IDX PT, R3, R24, RZ, 0x181f ;  /* 0x00181fff18037589 */ /* 0x001e2800000e0000 */
[----:B------:R-:W-:Y:S04]  /*bf40*/  SHFL.IDX PT, R9, R23, 0x2, 0x181f ;  /* 0x00581f0017097f89 */ /* 0x000fe800000e0000 */
[----:B------:R-:W-:Y:S01]  /*bf50*/  SHFL.IDX PT, R7, R24, 0x2, 0x181f ;  /* 0x00581f0018077f89 */ /* 0x000fe200000e0000 */
[----:B-1----:R-:W-:Y:S01]  /*bf60*/  IMAD.SHL.U32 R8, R2, 0x8, RZ ;  /* 0x0000000802087824 */ /* 0x002fe200078e00ff */
[----:B------:R-:W-:-:S04]  /*bf70*/  LOP3.LUT R2, R29, 0x1, RZ, 0xc0, !PT ;  /* 0x000000011d027812 */ /* 0x000fc800078ec0ff */
[----:B------:R-:W-:Y:S02]  /*bf80*/  LOP3.LUT R8, R8, 0x38, RZ, 0xc0, !PT ;  /* 0x0000003808087812 */ /* 0x000fe400078ec0ff */
[----:B------:R-:W-:-:S03]  /*bf90*/  ISETP.NE.U32.AND P1, PT, R2, 0x1, PT ;  /* 0x000000010200780c */ /* 0x000fc60003f25070 */
[----:B------:R-:W-:Y:S01]  /*bfa0*/  IMAD.SHL.U32 R6, R8, 0x2, RZ ;  /* 0x0000000208067824 */ /* 0x000fe200078e00ff */
[----:B------:R-:W-:Y:S01]  /*bfb0*/  ISETP.LT.OR P2, PT, R5, 0x1, P1 ;  /* 0x000000010500780c */ /* 0x000fe20000f41670 */
[----:B------:R-:W-:Y:S03]  /*bfc0*/  SHFL.IDX PT, R8, R24, 0x1, 0x181f ;  /* 0x00381f0018087f89 */ /* 0x000fe600000e0000 */
[----:B--2---:R-:W-:Y:S02]  /*bfd0*/  IADD3 R2, P4, R14, R6, RZ ;  /* 0x000000060e027210 */ /* 0x004fe40007f9e0ff */
[----:B------:R-:W1:Y:S03]  /*bfe0*/  SHFL.IDX PT, R14, R23, 0x1, 0x181f ;  /* 0x00381f00170e7f89 */ /* 0x000e6600000e0000 */
[----:B0-----:R-:W-:-:S05]  /*bff0*/  IMAD.X R3, RZ, RZ, R3, P4 ;  /* 0x000000ffff037224 */ /* 0x001fca00020e0603 */
[----:B------:R-:W-:Y:S01]  /*c000*/  LDGSTS.E.BYPASS.LTC128B.128 [R4+0x400], desc[UR56][R2.64], !P2 ;  /* 0x0040000002047fae */ /* 0x000fe2000d101d78 */
[----:B------:R-:W-:-:S03]  /*c010*/  ISETP.LT.OR P2, PT, R5, 0x11, P1 ;  /* 0x000000110500780c */ /* 0x000fc60000f41670 */
[----:B------:R1:W-:Y:S01]  /*c020*/  LDGSTS.E.BYPASS.LTC128B.128 [R4+0x3400], desc[UR56][R2.64+0x80], !P3 ;  /* 0x0340008002047fae */ /* 0x0003e2000d901d78 */
[C---:B------:R-:W-:Y:S02]  /*c030*/  ISETP.LT.OR P3, PT, R5.reuse, 0x11, !P0 ;  /* 0x000000110500780c */ /* 0x040fe40004761670 */
[----:B-1----:R-:W-:Y:S02]  /*c040*/  IADD3 R2, P4, R14, R6, RZ ;  /* 0x000000060e027210 */ /* 0x002fe40007f9e0ff */
[----:B------:R-:W0:Y:S03]  /*c050*/  SHFL.IDX PT, R14, R23, 0x3, 0x181f ;  /* 0x00781f00170e7f89 */ /* 0x000e2600000e0000 */
[----:B------:R-:W-:Y:S02]  /*c060*/  IMAD.X R3, RZ, RZ, R8, P4 ;  /* 0x000000ffff037224 */ /* 0x000fe400020e0608 */
[----:B------:R-:W1:Y:S04]  /*c070*/  SHFL.IDX PT, R8, R24, 0x3, 0x181f ;  /* 0x00781f0018087f89 */ /* 0x000e6800000e0000 */
[----:B------:R-:W-:Y:S01]  /*c080*/  LDGSTS.E.BYPASS.LTC128B.128 [R4+0xc00], desc[UR56][R2.64], !P2 ;  /* 0x00c0000002047fae */ /* 0x000fe2000d101d78 */
[----:B------:R-:W-:-:S03]  /*c090*/  ISETP.LT.OR P2, PT, R5, 0x21, P1 ;  /* 0x000000210500780c */ /* 0x000fc60000f41670 */
[----:B------:R2:W-:Y:S01]  /*c0a0*/  LDGSTS.E.BYPASS.LTC128B.128 [R4+0x3c00], desc[UR56][R2.64+0x80], !P3 ;  /* 0x03c0008002047fae */ /* 0x0005e2000d901d78 */
[----:B------:R-:W-:Y:S02]  /*c0b0*/  ISETP.LT.OR P3, PT, R5, 0x21, !P0 ;  /* 0x000000210500780c */ /* 0x000fe40004761670 */
[----:B--2---:R-:W-:Y:S02]  /*c0c0*/  IADD3 R2, P4, R9, R6, RZ ;  /* 0x0000000609027210 */ /* 0x004fe40007f9e0ff */
[----:B------:R-:W2:Y:S03]  /*c0d0*/  SHFL.IDX PT, R9, R23, 0x4, 0x181f ;  /* 0x00981f0017097f89 */ /* 0x000ea600000e0000 */
[----:B------:R-:W-:Y:S02]  /*c0e0*/  IMAD.X R3, RZ, RZ, R7, P4 ;  /* 0x000000ffff037224 */ /* 0x000fe400020e0607 */
[----:B------:R-:W3:Y:S04]  /*c0f0*/  SHFL.IDX PT, R7, R24, 0x4, 0x181f ;  /* 0x00981f0018077f89 */ /* 0x000ee800000e0000 */
[----:B------:R-:W-:Y:S01]  /*c100*/  LDGSTS.E.BYPASS.LTC128B.128 [R4+0x1400], desc[UR56][R2.64], !P2 ;  /* 0x0140000002047fae */ /* 0x000fe2000d101d78 */
[----:B------:R-:W-:-:S03]  /*c110*/  ISETP.LT.OR P2, PT, R5, 0x31, P1 ;  /* 0x000000310500780c */ /* 0x000fc60000f41670 */
[----:B------:R0:W-:Y:S01]  /*c120*/  LDGSTS.E.BYPASS.LTC128B.128 [R4+0x4400], desc[UR56][R2.64+0x80], !P3 ;  /* 0x0440008002047fae */ /* 0x0001e2000d901d78 */
[----:B------:R-:W-:-:S03]  /*c130*/  ISETP.LT.OR P3, PT, R5, 0x31, !P0 ;  /* 0x000000310500780c */ /* 0x000fc60004761670 */
[----:B------:R-:W4:Y:S01]  /*c140*/  SHFL.IDX PT, R24, R24, 0x5, 0x181f ;  /* 0x00b81f0018187f89 */ /* 0x000f2200000e0000 */
[----:B0-----:R-:W-:-:S03]  /*c150*/  IADD3 R2, P4, R14, R6, RZ ;  /* 0x000000060e027210 */ /* 0x001fc60007f9e0ff */
[----:B------:R0:W0:Y:S02]  /*c160*/  SHFL.IDX PT, R14, R23, 0x5, 0x181f ;  /* 0x00b81f00170e7f89 */ /* 0x00002400000e0000 */
[----:B-1----:R-:W-:-:S05]  /*c170*/  IMAD.X R3, RZ, RZ, R8, P4 ;  /* 0x000000ffff037224 */ /* 0x002fca00020e0608 */
[----:B------:R-:W-:Y:S01]  /*c180*/  LDGSTS.E.BYPASS.LTC128B.128 [R4+0x1c00], desc[UR56][R2.64], !P2 ;  /* 0x01c0000002047fae */ /* 0x000fe2000d101d78 */
[----:B------:R-:W-:-:S03]  /*c190*/  ISETP.LT.OR P2, PT, R5, 0x41, P1 ;  /* 0x000000410500780c */ /* 0x000fc60000f41670 */
[----:B------:R2:W-:Y:S01]  /*c1a0*/  LDGSTS.E.BYPASS.LTC128B.128 [R4+0x4c00], desc[UR56][R2.64+0x80], !P3 ;  /* 0x04c0008002047fae */ /* 0x0005e2000d901d78 */
[----:B------:R-:W-:Y:S02]  /*c1b0*/  ISETP.LT.OR P3, PT, R5, 0x41, !P0 ;  /* 0x000000410500780c */ /* 0x000fe40004761670 */
[----:B--2---:R-:W-:-:S05]  /*c1c0*/  IADD3 R2, P4, R9, R6, RZ ;  /* 0x0000000609027210 */ /* 0x004fca0007f9e0ff */
[----:B---3--:R-:W-:-:S05]  /*c1d0*/  IMAD.X R3, RZ, RZ, R7, P4 ;  /* 0x000000ffff037224 */ /* 0x008fca00020e0607 */
[----:B------:R1:W-:Y:S04]  /*c1e0*/  LDGSTS.E.BYPASS.LTC128B.128 [R4+0x2400], desc[UR56][R2.64], !P2 ;  /* 0x0240000002047fae */ /* 0x0003e8000d101d78 */
[----:B0---4-:R1:W-:Y:S02]  /*c1f0*/  LDGSTS.E.BYPASS.LTC128B.128 [R4+0x5400], desc[UR56][R2.64+0x80], !P3 ;  /* 0x0540008002047fae */ /* 0x0113e4000d901d78 */
.L_x_402:
[C---:B------:R-:W-:Y:S02]  /*c200*/  ISETP.LT.OR P1, PT, R5.reuse, 0x51, P1 ;  /* 0x000000510500780c */ /* 0x040fe40000f21670 */
[----:B------:R-:W-:Y:S02]  /*c210*/  ISETP.LT.OR P0, PT, R5, 0x51, !P0 ;  /* 0x000000510500780c */ /* 0x000fe40004701670 */
[----:B-1----:R-:W-:-:S05]  /*c220*/  IADD3 R2, P2, R14, R6, RZ ;  /* 0x000000060e027210 */ /* 0x002fca0007f5e0ff */
[----:B------:R-:W-:-:S05]  /*c230*/  IMAD.X R3, RZ, RZ, R24, P2 ;  /* 0x000000ffff037224 */ /* 0x000fca00010e0618 */
[----:B------:R-:W-:Y:S01]  /*c240*/  @!PT LDS RZ, [RZ] ;  /* 0x00000000fffff984 */ /* 0x000fe20000000800 */
[----:B------:R-:W-:Y:S01]  /*c250*/  @!PT LDS RZ, [RZ] ;  /* 0x00000000fffff984 */ /* 0x000fe20000000800 */
[----:B------:R-:W-:Y:S01]  /*c260*/  @!PT LDS RZ, [RZ] ;  /* 0x00000000fffff984 */ /* 0x000fe20000000800 */
[----:B------:R0:W-:Y:S04]  /*c270*/  LDGSTS.E.BYPASS.LTC128B.128 [R4+0x2c00], desc[UR56][R2.64], !P1 ;  /* 0x02c0000002047fae */ /* 0x0001e8000c901d78 */
[----:B------:R0:W-:Y:S01]  /*c280*/  LDGSTS.E.BYPASS.LTC128B.128 [R4+0x5c00], desc[UR56][R2.64+0x80], !P0 ;  /* 0x05c0008002047fae */ /* 0x0001e2000c101d78 */
[----:B------:R-:W-:Y:S01]  /*c290*/  PLOP3.LUT P0, PT, PT, PT, PT, 0x80, 0x0 ;  /* 0x000000000000781c */ /* 0x000fe20003f0f070 */
[----:B------:R-:W-:-:S12]  /*c2a0*/  NOP ;  /* 0x0000000000007918 */ /* 0x000fd80000000000 */
.L_x_292:
[----:B------:R-:W-:Y:S02]  /*c2b0*/  PLOP3.LUT P1, PT, P1, P0, PT, 0xa2, 0x0 ;  /* 0x000000000000781c */ /* 0x000fe40000f21472 */
[----:B------:R-:W-:-:S08]  /*c2c0*/  @P0 R2UR P1, UR4, R0 ;  /* 0x00000000000402ca */ /* 0x000fd00000020000 */
[----:B------:R-:W-:-:S05]  /*c2d0*/  @P0 PLOP3.LUT P0, PT, P1, PT, PT, 0x80, 0x0 ;  /* 0x000000000000081c */ /* 0x000fca0000f0f070 */
[----:B------:R-:W-:Y:S01]  /*c2e0*/  @!P1 SYNCS.ARRIVE.TRANS64.RED.A0T1 RZ, [UR4+0x2a850], RZ ;  /* 0x02a850ffffff99a7 */ /* 0x000fe20008200404 */
[----:B------:R-:W-:Y:S07]  /*c2f0*/  @!P1 ARRIVES.LDGSTSBAR.64.TRANSCNT [UR4+0x2a850] ;  /* 0x02a85000ff0099b0 */ /* 0x000fee0008000a84 */
[----:B------:R-:W-:Y:S05]  /*c300*/  @P0 BRA.U.ANY `(.L_x_292) ;  /* 0xfffffffd00e80947 */ /* 0x000fea000393ffff */
[----:B------:R-:W-:Y:S01]  /*c310*/  NOP ;  /* 0x0000000000007918 */ /* 0x000fe20000000000 */
[----:B0-----:R-:W2:Y:S02]  /*c320*/  LDL R2, [R1+0x20] ;  /* 0x0000200001027983 */ /* 0x001ea40000100800 */
[----:B--2---:R-:W-:-:S13]  /*c330*/  ISETP.NE.AND P2, PT, R2, 0x3, PT ;  /* 0x000000030200780c */ /* 0x004fda0003f45270 */
[----:B------:R-:W-:Y:S05]  /*c340*/  @!P2 BRA `(.L_x_293) ;  /* 0x000000000004a947 */ /* 0x000fea0003800000 */
[----:B------:R-:W-:Y:S01]  /*c350*/  BPT.TRAP 0x1 ;  /* 0x000000040000795c */ /* 0x000fe20000300000 */
.L_x_293:
[----:B------:R0:W-:Y:S01]  /*c360*/  SYNCS.ARRIVE.TRANS64.A1T0 RZ, [R0+URZ+0x2a850], RZ ;  /* 0x02a850ff00ff79a7 */ /* 0x0001e2000810003f */
[----:B------:R-:W-:-:S04]  /*c370*/  IADD3 R27, R27, 0x1, RZ ;  /* 0x000000011b1b7810 */ /* 0x000fc80007ffe0ff */
[----:B------:R-:W-:-:S04]  /*c380*/  ISETP.NE.AND P0, PT, R27, 0x2, PT ;  /* 0x000000021b00780c */ /* 0x000fc80003f05270 */
[----:B------:R-:W-:Y:S02]  /*c390*/  SEL R3, RZ, 0x1, P0 ;  /* 0x00000001ff037807 */ /* 0x000fe40000000000 */
[----:B------:R-:W-:Y:S02]  /*c3a0*/  SEL R27, R27, RZ, P0 ;  /* 0x000000ff1b1b7207 */ /* 0x000fe40000000000 */
[----:B0-----:R-:W-:-:S07]  /*c3b0*/  LOP3.LUT R28, R28, R3, RZ, 0x3c, !PT ;  /* 0x000000031c1c7212 */ /* 0x001fce00078e3cff */
.L_x_250:
[----:B------:R-:W-:Y:S05]  /*c3c0*/  BSYNC B7 ;  /* 0x0000000000077941 */ /* 0x000fea0003800000 */
.L_x_248:
[----:B------:R-:W-:-:S13]  /*c3d0*/  LOP3.LUT P0, RZ, R25, 0x80, RZ, 0xc0, !PT ;  /* 0x0000008019ff7812 */ /* 0x000fda000780c0ff */
[----:B------:R-:W-:Y:S05]  /*c3e0*/  @!P0 BRA `(.L_x_294) ;  /* 0x0000000000248947 */ /* 0x000fea0003800000 */
[----:B------:R-:W-:Y:S05]  /*c3f0*/  WARPSYNC.ALL ;  /* 0x0000000000007948 */ /* 0x000fea0003800000 */
[----:B------:R-:W1:Y:S08]  /*c400*/  S2UR UR5, SR_CgaCtaId ;  /* 0x00000000000579c3 */ /* 0x000e700000008800 */
[----:B------:R-:W-:Y:S06]  /*c410*/  BAR.SYNC.DEFER_BLOCKING 0x5, 0x180 ;  /* 0x0146000000007b1d */ /* 0x000fec0000010000 */
[----:B------:R-:W-:-:S02]  /*c420*/  UMOV UR4, 0x400 ;  /* 0x0000040000047882 */ /* 0x000fc40000000000 */
[----:B-1----:R-:W-:-:S06]  /*c430*/  ULEA UR4, UR5, UR4, 0x18 ;  /* 0x0000000405047291 */ /* 0x002fcc000f8ec03f */
[----:B------:R-:W-:-:S05]  /*c440*/  IMAD.U32 R22, RZ, RZ, UR4 ;  /* 0x00000004ff167e24 */ /* 0x000fca000f8e00ff */
[----:B------:R1:W2:Y:S01]  /*c450*/  LDS.128 R16, [R22+0x2a8d0] ;  /* 0x02a8d00016107984 */ /* 0x0002a20000000c00 */
[----:B------:R-:W-:Y:S06]  /*c460*/  BAR.ARV 0x4, 0x180 ;  /* 0x0106000000007b1d */ /* 0x000fec0000002000 */
[----:B------:R-:W-:Y:S05]  /*c470*/  BRA `(.L_x_295) ;  /* 0x0000000800407947 */ /* 0x000fea0003800000 */
.L_x_294:
[----:B------:R-:W1:Y:S01]  /*c480*/  S2R R0, SR_TID.X ;  /* 0x0000000000007919 */ /* 0x000e620000002100 */
[----:B------:R-:W-:Y:S01]  /*c490*/  UMOV UR4, 0xffffffff ;  /* 0xffffffff00047882 */ /* 0x000fe20000000000 */
[----:B-1----:R-:W-:-:S04]  /*c4a0*/  LOP3.LUT R8, R0, 0x1f, RZ, 0xc0, !PT ;  /* 0x0000001f00087812 */ /* 0x002fc800078ec0ff */
[----:B------:R-:W-:Y:S01]  /*c4b0*/  ISETP.NE.AND P0, PT, R8, 0x1f, PT ;  /* 0x0000001f0800780c */ /* 0x000fe20003f05270 */
[----:B------:R-:W-:-:S12]  /*c4c0*/  BRA.DIV UR4, `(.L_x_296) ;  /* 0x0000003a04c87947 */ /* 0x000fd8000b800000 */
[----:B------:R-:W-:Y:S01]  /*c4d0*/  IMAD.IADD R5, R19, 0x1, R8 ;  /* 0x0000000113057824 */ /* 0x000fe200078e0208 */
[----:B------:R-:W-:-:S04]  /*c4e0*/  ULDC UR4, c[0x0][0xc3c] ;  /* 0x00030f0000047ab9 */ /* 0x000fc80000000800 */
[----:B------:R-:W-:-:S13]  /*c4f0*/  ISETP.GE.OR P1, PT, R5, UR4, !P0 ;  /* 0x0000000405007c0c */ /* 0x000fda000c726670 */
[----:B------:R-:W1:Y:S02]  /*c500*/  @!P1 LDC.64 R2, c[0x0][0xc80] ;  /* 0x00032000ff029b82 */ /* 0x000e640000000a00 */
[----:B-1----:R-:W-:-:S06]  /*c510*/  @!P1 IMAD.WIDE R2, R5, 0x4, R2 ;  /* 0x0000000405029825 */ /* 0x002fcc00078e0202 */
[----:B------:R-:W2:Y:S01]  /*c520*/  @!P1 LDG.E R2, desc[UR56][R2.64] ;  /* 0x0000003802029981 */ /* 0x000ea2000c1e1900 */
[----:B------:R-:W-:Y:S01]  /*c530*/  IMAD.MOV.U32 R4, RZ, RZ, RZ ;  /* 0x000000ffff047224 */ /* 0x000fe200078e00ff */
[C---:B------:R-:W-:Y:S02]  /*c540*/  ISETP.GE.U32.AND P2, PT, R8.reuse, 0x2, PT ;  /* 0x000000020800780c */ /* 0x040fe40003f46070 */
[C---:B------:R-:W-:Y:S01]  /*c550*/  ISETP.GE.U32.AND P3, PT, R8.reuse, 0x4, PT ;  /* 0x000000040800780c */ /* 0x040fe20003f66070 */
[----:B------:R-:W-:Y:S01]  /*c560*/  SHFL.IDX PT, R0, R16, 0x1, 0x1f ;  /* 0x00201f0010007f89 */ /* 0x000fe200000e0000 */
[C---:B------:R-:W-:Y:S02]  /*c570*/  ISETP.GE.U32.AND P4, PT, R8.reuse, 0x8, PT ;  /* 0x000000080800780c */ /* 0x040fe40003f86070 */
[C---:B------:R-:W-:Y:S01]  /*c580*/  ISETP.GE.U32.AND P5, PT, R8.reuse, 0x10, PT ;  /* 0x000000100800780c */ /* 0x040fe20003fa6070 */
[----:B--2---:R-:W-:Y:S01]  /*c590*/  @!P1 IMAD.MOV.U32 R4, RZ, RZ, R2 ;  /* 0x000000ffff049224 */ /* 0x004fe200078e0002 */
[----:B------:R-:W-:-:S04]  /*c5a0*/  ISETP.NE.AND P1, PT, R8, RZ, PT ;  /* 0x000000ff0800720c */ /* 0x000fc80003f25270 */
[----:B------:R-:W1:Y:S02]  /*c5b0*/  SHFL.UP PT, R14, R4, 0x1, RZ ;  /* 0x04200000040e7989 */ /* 0x000e6400000e00ff */
[----:B-1----:R-:W-:-:S05]  /*c5c0*/  SEL R5, R14, RZ, P1 ;  /* 0x000000ff0e057207 */ /* 0x002fca0000800000 */
[----:B------:R-:W-:Y:S02]  /*c5d0*/  IMAD.IADD R6, R4, 0x1, R5 ;  /* 0x0000000104067824 */ /* 0x000fe400078e0205 */
[----:B------:R-:W-:Y:S04]  /*c5e0*/  SHFL.IDX PT, R5, R16, RZ, 0x1f ;  /* 0x00001fff10057589 */ /* 0x000fe800000e0000 */
[----:B------:R-:W1:Y:S02]  /*c5f0*/  SHFL.UP PT, R14, R6, 0x2, RZ ;  /* 0x04400000060e7989 */ /* 0x000e6400000e00ff */
[----:B-1----:R-:W-:-:S04]  /*c600*/  SEL R7, R14, RZ, P2 ;  /* 0x000000ff0e077207 */ /* 0x002fc80001000000 */
[----:B------:R-:W-:-:S05]  /*c610*/  IADD3 R7, R6, R7, RZ ;  /* 0x0000000706077210 */ /* 0x000fca0007ffe0ff */
[----:B------:R-:W1:Y:S02]  /*c620*/  SHFL.UP PT, R14, R7, 0x4, RZ ;  /* 0x04800000070e7989 */ /* 0x000e6400000e00ff */
[----:B-1----:R-:W-:-:S05]  /*c630*/  SEL R2, R14, RZ, P3 ;  /* 0x000000ff0e027207 */ /* 0x002fca0001800000 */
[----:B------:R-:W-:-:S05]  /*c640*/  IMAD.IADD R2, R7, 0x1, R2 ;  /* 0x0000000107027824 */ /* 0x000fca00078e0202 */
[----:B------:R-:W1:Y:S02]  /*c650*/  SHFL.UP PT, R14, R2, 0x8, RZ ;  /* 0x05000000020e7989 */ /* 0x000e6400000e00ff */
[----:B-1----:R-:W-:-:S05]  /*c660*/  SEL R3, R14, RZ, P4 ;  /* 0x000000ff0e037207 */ /* 0x002fca0002000000 */
[----:B------:R-:W-:-:S05]  /*c670*/  IMAD.IADD R3, R2, 0x1, R3 ;  /* 0x0000000102037824 */ /* 0x000fca00078e0203 */
[----:B------:R-:W1:Y:S02]  /*c680*/  SHFL.UP PT, R14, R3, 0x10, RZ ;  /* 0x06000000030e7989 */ /* 0x000e6400000e00ff */
[----:B-1----:R-:W-:-:S05]  /*c690*/  SEL R6, R14, RZ, P5 ;  /* 0x000000ff0e067207 */ /* 0x002fca0002800000 */
[----:B------:R-:W-:-:S05]  /*c6a0*/  IMAD.IADD R6, R3, 0x1, R6 ;  /* 0x0000000103067824 */ /* 0x000fca00078e0206 */
[----:B------:R1:W2:Y:S02]  /*c6b0*/  SHFL.IDX PT, R14, R6, 0x1f, 0x1f ;  /* 0x03e01f00060e7f89 */ /* 0x0002a400000e0000 */
.L_x_412:
[----:B------:R-:W-:Y:S02]  /*c6c0*/  ULDC UR4, c[0x0][0xc38] ;  /* 0x00030e0000047ab9 */ /* 0x000fe40000000800 */
[----:B------:R-:W-:-:S04]  /*c6d0*/  IMAD.U32 R7, RZ, RZ, UR4 ;  /* 0x00000004ff077e24 */ /* 0x000fc8000f8e00ff */
[----:B--2---:R-:W-:-:S04]  /*c6e0*/  IMAD R3, R14, R7, RZ ;  /* 0x000000070e037224 */ /* 0x004fc800078e02ff */
[----:B------:R-:W-:-:S05]  /*c6f0*/  IMAD.IADD R8, R0, 0x1, R3 ;  /* 0x0000000100087824 */ /* 0x000fca00078e0203 */
[----:B------:R-:W-:-:S13]  /*c700*/  ISETP.GT.AND P6, PT, R8, R5, PT ;  /* 0x000000050800720c */ /* 0x000fda0003fc4270 */
[----:B------:R-:W-:Y:S05]  /*c710*/  @P6 BRA `(.L_x_297) ;  /* 0x00000000009c6947 */ /* 0x000fea0003800000 */
.L_x_302:
[----:B------:R-:W2:Y:S01]  /*c720*/  LDC R0, c[0x0][0xc3c] ;  /* 0x00030f00ff007b82 */ /* 0x000ea20000000800 */
[----:B------:R-:W-:-:S04]  /*c730*/  IADD3 R19, R19, 0x1f, RZ ;  /* 0x0000001f13137810 */ /* 0x000fc80007ffe0ff */
[----:B--2---:R-:W-:-:S13]  /*c740*/  ISETP.GE.AND P6, PT, R19, R0, PT ;  /* 0x000000001300720c */ /* 0x004fda0003fc6270 */
[----:B------:R-:W-:Y:S05]  /*c750*/  @P6 BRA `(.L_x_298) ;  /* 0x0000000400446947 */ /* 0x000fea0003800000 */
[----:B------:R-:W2:Y:S01]  /*c760*/  S2R R2, SR_TID.X ;  /* 0x0000000000027919 */ /* 0x000ea20000002100 */
[----:B------:R-:W-:Y:S01]  /*c770*/  BSSY B0, `(.L_x_299) ;  /* 0x0000009000007945 */ /* 0x000fe20003800000 */
[----:B------:R-:W-:Y:S01]  /*c780*/  IMAD.MOV.U32 R4, RZ, RZ, RZ ;  /* 0x000000ffff047224 */ /* 0x000fe200078e00ff */
[----:B--2---:R-:W-:-:S05]  /*c790*/  LOP3.LUT R2, R2, 0x1f, RZ, 0xc0, !PT ;  /* 0x0000001f02027812 */ /* 0x004fca00078ec0ff */
[----:B------:R-:W-:-:S05]  /*c7a0*/  IMAD.IADD R7, R19, 0x1, R2 ;  /* 0x0000000113077824 */ /* 0x000fca00078e0202 */
[----:B------:R-:W-:-:S13]  /*c7b0*/  ISETP.GE.OR P6, PT, R7, R0, !P0 ;  /* 0x000000000700720c */ /* 0x000fda00047c6670 */
[----:B------:R-:W-:Y:S05]  /*c7c0*/  @P6 BRA `(.L_x_300) ;  /* 0x00000000000c6947 */ /* 0x000fea0003800000 */
[----:B------:R-:W2:Y:S02]  /*c7d0*/  LDC.64 R2, c[0x0][0xc80] ;  /* 0x00032000ff027b82 */ /* 0x000ea40000000a00 */
[----:B--2---:R-:W-:-:S05]  /*c7e0*/  IMAD.WIDE R2, R7, 0x4, R2 ;  /* 0x0000000407027825 */ /* 0x004fca00078e0202 */
[----:B------:R2:W5:Y:S02]  /*c7f0*/  LDG.E R4, desc[UR56][R2.64] ;  /* 0x0000003802047981 */ /* 0x000564000c1e1900 */
.L_x_300:
[----:B------:R-:W-:Y:S05]  /*c800*/  BSYNC B0 ;  /* 0x0000000000007941 */ /* 0x000fea0003800000 */
.L_x_299:
[----:B------:R-:W-:-:S03]  /*c810*/  UMOV UR4, 0xffffffff ;  /* 0xffffffff00047882 */ /* 0x000fc60000000000 */
[----:B------:R-:W-:Y:S05]  /*c820*/  BRA.DIV UR4, `(.L_x_301) ;  /* 0x0000003e04147947 */ /* 0x000fea000b800000 */
[----:B-----5:R-:W3:Y:S02]  /*c830*/  SHFL.UP PT, R14, R4, 0x1, RZ ;  /* 0x04200000040e7989 */ /* 0x020ee400000e00ff */
[----:B---3--:R-:W-:-:S05]  /*c840*/  SEL R13, R14, RZ, P1 ;  /* 0x000000ff0e0d7207 */ /* 0x008fca0000800000 */
[----:B------:R-:W-:-:S05]  /*c850*/  IMAD.IADD R13, R4, 0x1, R13 ;  /* 0x00000001040d7824 */ /* 0x000fca00078e020d */
[----:B------:R-:W3:Y:S02]  /*c860*/  SHFL.UP PT, R14, R13, 0x2, RZ ;  /* 0x044000000d0e7989 */ /* 0x000ee400000e00ff */
[----:B---3--:R-:W-:-:S05]  /*c870*/  SEL R0, R14, RZ, P2 ;  /* 0x000000ff0e007207 */ /* 0x008fca0001000000 */
[----:B------:R-:W-:-:S05]  /*c880*/  IMAD.IADD R0, R13, 0x1, R0 ;  /* 0x000000010d007824 */ /* 0x000fca00078e0200 */
[----:B------:R-:W2:Y:S02]  /*c890*/  SHFL.UP PT, R14, R0, 0x4, RZ ;  /* 0x04800000000e7989 */ /* 0x000ea400000e00ff */
[----:B--2---:R-:W-:-:S05]  /*c8a0*/  SEL R3, R14, RZ, P3 ;  /* 0x000000ff0e037207 */ /* 0x004fca0001800000 */
[----:B------:R-:W-:-:S05]  /*c8b0*/  IMAD.IADD R2, R0, 0x1, R3 ;  /* 0x0000000100027824 */ /* 0x000fca00078e0203 */
[----:B------:R-:W2:Y:S02]  /*c8c0*/  SHFL.UP PT, R14, R2, 0x8, RZ ;  /* 0x05000000020e7989 */ /* 0x000ea400000e00ff */
[----:B--2---:R-:W-:-:S04]  /*c8d0*/  SEL R3, R14, RZ, P4 ;  /* 0x000000ff0e037207 */ /* 0x004fc80002000000 */
[----:B------:R-:W-:-:S05]  /*c8e0*/  IADD3 R3, R2, R3, RZ ;  /* 0x0000000302037210 */ /* 0x000fca0007ffe0ff */
[----:B------:R-:W1:Y:S02]  /*c8f0*/  SHFL.UP PT, R14, R3, 0x10, RZ ;  /* 0x06000000030e7989 */ /* 0x000e6400000e00ff */
[----:B-1----:R-:W-:-:S05]  /*c900*/  SEL R6, R14, RZ, P5 ;  /* 0x000000ff0e067207 */ /* 0x002fca0002800000 */
[----:B------:R-:W-:-:S05]  /*c910*/  IMAD.IADD R6, R3, 0x1, R6 ;  /* 0x0000000103067824 */ /* 0x000fca00078e0206 */
[----:B------:R1:W2:Y:S02]  /*c920*/  SHFL.IDX PT, R14, R6, 0x1f, 0x1f ;  /* 0x03e01f00060e7f89 */ /* 0x0002a400000e0000 */
.L_x_420:
[----:B------:R-:W-:Y:S02]  /*c930*/  ULDC UR4, c[0x0][0xc38] ;  /* 0x00030e0000047ab9 */ /* 0x000fe40000000800 */
[----:B------:R-:W-:-:S04]  /*c940*/  IMAD.U32 R7, RZ, RZ, UR4 ;  /* 0x00000004ff077e24 */ /* 0x000fc8000f8e00ff */
[----:B--2---:R-:W-:-:S04]  /*c950*/  IMAD R3, R14, R7, RZ ;  /* 0x000000070e037224 */ /* 0x004fc800078e02ff */
[----:B------:R-:W-:-:S05]  /*c960*/  IMAD.IADD R8, R3, 0x1, R8 ;  /* 0x0000000103087824 */ /* 0x000fca00078e0208 */
[----:B------:R-:W-:-:S13]  /*c970*/  ISETP.GT.AND P6, PT, R8, R5, PT ;  /* 0x000000050800720c */ /* 0x000fda0003fc4270 */
[----:B------:R-:W-:Y:S05]  /*c980*/  @!P6 BRA `(.L_x_302) ;  /* 0xfffffffc0064e947 */ /* 0x000fea000383ffff */
.L_x_297:
[----:B------:R-:W-:Y:S01]  /*c990*/  IMAD.IADD R8, R8, 0x1, -R3 ;  /* 0x0000000108087824 */ /* 0x000fe200078e0a03 */
[----:B------:R-:W-:-:S03]  /*c9a0*/  UMOV UR4, 0xffffffff ;  /* 0xffffffff00047882 */ /* 0x000fc60000000000 */
[----:B------:R-:W-:-:S05]  /*c9b0*/  IMAD R0, R6, R7, R8 ;  /* 0x0000000706007224 */ /* 0x000fca00078e0208 */
[----:B------:R-:W-:Y:S01]  /*c9c0*/  ISETP.GT.AND P6, PT, R0, R5, PT ;  /* 0x000000050000720c */ /* 0x000fe20003fc4270 */
[----:B------:R-:W-:-:S12]  /*c9d0*/  BRA.DIV UR4, `(.L_x_303) ;  /* 0x0000003e04647947 */ /* 0x000fd8000b800000 */
[----:B------:R-:W-:-:S04]  /*c9e0*/  VOTE.ANY R2, PT, !P6 ;  /* 0x0000000000027806 */ /* 0x000fc800070e0100 */
[----:B------:R-:W2:Y:S02]  /*c9f0*/  POPC R0, R2 ;  /* 0x0000000200007309 */ /* 0x000ea40000000000 */
[----:B--2---:R2:W3:Y:S02]  /*ca00*/  SHFL.IDX PT, R4, R4, R0, 0x1f ;  /* 0x00001f0004047589 */ /* 0x0044e400000e0000 */
.L_x_424:
[----:B------:R-:W-:Y:S01]  /*ca10*/  ISETP.NE.AND P0, PT, R2, RZ, PT ;  /* 0x000000ff0200720c */ /* 0x000fe20003f05270 */
[----:B------:R-:W-:-:S12]  /*ca20*/  IMAD.MOV.U32 R14, RZ, RZ, RZ ;  /* 0x000000ffff0e7224 */ /* 0x000fd800078e00ff */
[----:B------:R-:W-:Y:S05]  /*ca30*/  @!P0 BRA `(.L_x_304) ;  /* 0x0000000000108947 */ /* 0x000fea0003800000 */
[----:B------:R-:W-:Y:S01]  /*ca40*/  UMOV UR4, 0xffffffff ;  /* 0xffffffff00047882 */ /* 0x000fe20000000000 */
[----:B------:R-:W-:Y:S02]  /*ca50*/  IADD3 R12, R0, -0x1, RZ ;  /* 0xffffffff000c7810 */ /* 0x000fe40007ffe0ff */
[----:B------:R-:W-:Y:S05]  /*ca60*/  BRA.DIV UR4, `(.L_x_305) ;  /* 0x0000003e04887947 */ /* 0x000fea000b800000 */
[----:B------:R4:W0:Y:S02]  /*ca70*/  SHFL.IDX PT, R14, R6, R12, 0x1f ;  /* 0x00001f0c060e7589 */ /* 0x00082400000e0000 */
.L_x_304:
[----:B-1-34-:R-:W-:Y:S01]  /*ca80*/  IABS R6, R4 ;  /* 0x0000000400067213 */ /* 0x01afe20000000000 */
[----:B0-----:R-:W-:Y:S02]  /*ca90*/  IMAD R16, R14, R7, R8 ;  /* 0x000000070e107224 */ /* 0x001fe400078e0208 */
[----:B------:R-:W-:Y:S01]  /*caa0*/  IMAD.IADD R19, R0, 0x1, R19 ;  /* 0x0000000100137824 */ /* 0x000fe200078e0213 */
[----:B------:R-:W0:Y:S08]  /*cab0*/  I2F.RP R9, R6 ;  /* 0x0000000600097306 */ /* 0x000e300000209400 */
[----:B0-----:R-:W0:Y:S02]  /*cac0*/  MUFU.RCP R9, R9 ;  /* 0x0000000900097308 */ /* 0x001e240000001000 */
[----:B0-----:R-:W-:-:S06]  /*cad0*/  VIADD R2, R9, 0xffffffe ;  /* 0x0ffffffe09027836 */ /* 0x001fcc0000000000 */
[----:B------:R0:W1:Y:S02]  /*cae0*/  F2I.FTZ.U32.TRUNC.NTZ R3, R2 ;  /* 0x0000000200037305 */ /* 0x000064000021f000 */
[----:B0-----:R-:W-:Y:S02]  /*caf0*/  IMAD.MOV.U32 R2, RZ, RZ, RZ ;  /* 0x000000ffff027224 */ /* 0x001fe400078e00ff */
[----:B-1----:R-:W-:-:S04]  /*cb00*/  IMAD.MOV R7, RZ, RZ, -R3 ;  /* 0x000000ffff077224 */ /* 0x002fc800078e0a03 */
[----:B------:R-:W-:-:S04]  /*cb10*/  IMAD R7, R7, R6, RZ ;  /* 0x0000000607077224 */ /* 0x000fc800078e02ff */
[----:B------:R-:W-:-:S04]  /*cb20*/  IMAD.HI.U32 R3, R3, R7, R2 ;  /* 0x0000000703037227 */ /* 0x000fc800078e0002 */
[----:B------:R-:W-:Y:S01]  /*cb30*/  IMAD.IADD R7, R5, 0x1, -R16 ;  /* 0x0000000105077824 */ /* 0x000fe200078e0a10 */
[----:B------:R-:W-:-:S04]  /*cb40*/  IABS R5, R4 ;  /* 0x0000000400057213 */ /* 0x000fc80000000000 */
[----:B------:R-:W-:Y:S01]  /*cb50*/  IABS R2, R7 ;  /* 0x0000000700027213 */ /* 0x000fe20000000000 */
[----:B------:R-:W-:-:S04]  /*cb60*/  IMAD.MOV R5, RZ, RZ, -R5 ;  /* 0x000000ffff057224 */ /* 0x000fc800078e0a05 */
[----:B------:R-:W-:-:S04]  /*cb70*/  IMAD.HI.U32 R3, R3, R2, RZ ;  /* 0x0000000203037227 */ /* 0x000fc800078e00ff */
[----:B------:R-:W-:Y:S01]  /*cb80*/  IMAD R5, R3, R5, R2 ;  /* 0x0000000503057224 */ /* 0x000fe200078e0202 */
[----:B------:R-:W-:-:S04]  /*cb90*/  LOP3.LUT R2, R7, R4, RZ, 0x3c, !PT ;  /* 0x0000000407027212 */ /* 0x000fc800078e3cff */
[----:B------:R-:W-:Y:S02]  /*cba0*/  ISETP.GT.U32.AND P1, PT, R6, R5, PT ;  /* 0x000000050600720c */ /* 0x000fe40003f24070 */
[----:B------:R-:W-:-:S11]  /*cbb0*/  ISETP.GE.AND P2, PT, R2, RZ, PT ;  /* 0x000000ff0200720c */ /* 0x000fd60003f46270 */
[-C--:B------:R-:W-:Y:S01]  /*cbc0*/  @!P1 IADD3 R5, R5, -R6.reuse, RZ ;  /* 0x8000000605059210 */ /* 0x080fe20007ffe0ff */
[----:B------:R-:W-:Y:S01]  /*cbd0*/  @!P1 VIADD R3, R3, 0x1 ;  /* 0x0000000103039836 */ /* 0x000fe20000000000 */
[----:B------:R-:W-:Y:S02]  /*cbe0*/  ISETP.NE.AND P1, PT, R4, RZ, PT ;  /* 0x000000ff0400720c */ /* 0x000fe40003f25270 */
[----:B------:R-:W-:-:S13]  /*cbf0*/  ISETP.GE.U32.AND P0, PT, R5, R6, PT ;  /* 0x000000060500720c */ /* 0x000fda0003f06070 */
[----:B------:R-:W-:-:S04]  /*cc00*/  @P0 VIADD R3, R3, 0x1 ;  /* 0x0000000103030836 */ /* 0x000fc80000000000 */
[----:B------:R-:W-:Y:S01]  /*cc10*/  @!P2 IMAD.MOV R3, RZ, RZ, -R3 ;  /* 0x000000ffff03a224 */ /* 0x000fe200078e0a03 */
[----:B------:R-:W-:-:S04]  /*cc20*/  @!P1 LOP3.LUT R3, RZ, R4, RZ, 0x33, !PT ;  /* 0x00000004ff039212 */ /* 0x000fc800078e33ff */
[----:B------:R-:W-:Y:S01]  /*cc30*/  MOV R18, R3 ;  /* 0x0000000300127202 */ /* 0x000fe20000000f00 */
[----:B------:R-:W-:-:S04]  /*cc40*/  IMAD.MOV R17, RZ, RZ, -R3 ;  /* 0x000000ffff117224 */ /* 0x000fc800078e0a03 */
[----:B------:R-:W-:Y:S01]  /*cc50*/  IMAD R17, R4, R17, R7 ;  /* 0x0000001104117224 */ /* 0x000fe200078e0207 */
[----:B------:R-:W-:Y:S06]  /*cc60*/  BRA `(.L_x_306) ;  /* 0x00000000001c7947 */ /* 0x000fec0003800000 */
.L_x_298:
[----:B------:R-:W-:Y:S01]  /*cc70*/  UMOV UR4, URZ ;  /* 0x0000003f00047c82 */ /* 0x000fe20008000000 */
[----:B------:R-:W-:Y:S01]  /*cc80*/  UMOV UR5, URZ ;  /* 0x0000003f00057c82 */ /* 0x000fe20008000000 */
[----:B------:R-:W-:Y:S01]  /*cc90*/  ULDC UR6, c[0x0][0xc3c] ;  /* 0x00030f0000067ab9 */ /* 0x000fe20000000800 */
[----:B------:R-:W-:Y:S02]  /*cca0*/  IMAD.MOV.U32 R16, RZ, RZ, R5 ;  /* 0x000000ffff107224 */ /* 0x000fe400078e0005 */
[----:B------:R-:W-:Y:S02]  /*ccb0*/  IMAD.U32 R17, RZ, RZ, UR4 ;  /* 0x00000004ff117e24 */ /* 0x000fe4000f8e00ff */
[----:B------:R-:W-:Y:S02]  /*ccc0*/  IMAD.U32 R18, RZ, RZ, UR5 ;  /* 0x00000005ff127e24 */ /* 0x000fe4000f8e00ff */
[----:B------:R-:W-:-:S07]  /*ccd0*/  IMAD.U32 R19, RZ, RZ, UR6 ;  /* 0x00000006ff137e24 */ /* 0x000fce000f8e00ff */
.L_x_306:
[----:B--2---:R-:W2:Y:S01]  /*cce0*/  S2R R0, SR_TID.X ;  /* 0x0000000000007919 */ /* 0x004ea20000002100 */
[----:B------:R-:W-:Y:S05]  /*ccf0*/  WARPSYNC.ALL ;  /* 0x0000000000007948 */ /* 0x000fea0003800000 */
[----:B------:R-:W-:Y:S01]  /*cd00*/  BAR.SYNC.DEFER_BLOCKING 0x4, 0x180 ;  /* 0x0106000000007b1d */ /* 0x000fe20000010000 */
[----:B--2---:R-:W-:-:S04]  /*cd10*/  LOP3.LUT R0, R0, 0x1f, RZ, 0xc0, !PT ;  /* 0x0000001f00007812 */ /* 0x004fc800078ec0ff */
[----:B------:R-:W-:-:S13]  /*cd20*/  ISETP.NE.AND P0, PT, R0, RZ, PT ;  /* 0x000000ff0000720c */ /* 0x000fda0003f05270 */
[----:B------:R-:W2:Y:S01]  /*cd30*/  @!P0 S2R R3, SR_CgaCtaId ;  /* 0x0000000000038919 */ /* 0x000ea20000008800 */
[----:B------:R-:W-:-:S04]  /*cd40*/  @!P0 MOV R0, 0x400 ;  /* 0x0000040000008802 */ /* 0x000fc80000000f00 */
[----:B--2---:R-:W-:-:S05]  /*cd50*/  @!P0 LEA R22, R3, R0, 0x18 ;  /* 0x0000000003168211 */ /* 0x004fca00078ec0ff */
[----:B------:R3:W-:Y:S01]  /*cd60*/  @!P0 STS.128 [R22+0x2a8d0], R16 ;  /* 0x02a8d01016008388 */ /* 0x0007e20000000c00 */
[----:B------:R-:W-:Y:S06]  /*cd70*/  BAR.ARV 0x5, 0x180 ;  /* 0x0146000000007b1d */ /* 0x000fec0000002000 */
.L_x_295:
[----:B------:R-:W-:Y:S02]  /*cd80*/  ULDC UR4, c[0x0][0xc3c] ;  /* 0x00030f0000047ab9 */ /* 0x000fe40000000800 */
[----:B--2---:R-:W-:-:S13]  /*cd90*/  ISETP.GE.AND P0, PT, R19, UR4, PT ;  /* 0x0000000413007c0c */ /* 0x004fda000bf06270 */
[----:B------:R-:W-:Y:S05]  /*cda0*/  @!P0 BRA `(.L_x_307) ;  /* 0xffffffb800b48947 */ /* 0x000fea000383ffff */
[----:B------:R-:W-:Y:S05]  /*cdb0*/  BSYNC B8 ;  /* 0x0000000000087941 */ /* 0x000fea0003800000 */
.L_x_244:
[----:B0-----:R-:W2:Y:S01]  /*cdc0*/  LDL.LU R0, [R1+0x14] ;  /* 0x0000140001007983 */ /* 0x001ea20000300800 */
[----:B------:R-:W-:Y:S01]  /*cdd0*/  BSSY B0, `(.L_x_308) ;  /* 0x000000b000007945 */ /* 0x000fe20003800000 */
[----:B------:R-:W0:Y:S01]  /*cde0*/  S2R R5, SR_CgaCtaId ;  /* 0x0000000000057919 */ /* 0x000e220000008800 */
[----:B--2---:R-:W-:-:S05]  /*cdf0*/  VIADD R0, R0, 0x1 ;  /* 0x0000000100007836 */ /* 0x004fca0000000000 */
[----:B------:R-:W-:-:S04]  /*ce00*/  LEA.HI R2, R0, R0, RZ, 0x1 ;  /* 0x0000000000027211 */ /* 0x000fc800078f08ff */
[----:B------:R-:W-:Y:S02]  /*ce10*/  LOP3.LUT R3, R2, 0xfffffffe, RZ, 0xc0, !PT ;  /* 0xfffffffe02037812 */ /* 0x000fe400078ec0ff */
[----:B------:R-:W-:Y:S02]  /*ce20*/  MOV R2, 0x400 ;  /* 0x0000040000027802 */ /* 0x000fe40000000f00 */
[----:B------:R-:W-:Y:S02]  /*ce30*/  IADD3 R0, R0, -R3, RZ ;  /* 0x8000000300007210 */ /* 0x000fe40007ffe0ff */
[----:B0-----:R-:W-:Y:S02]  /*ce40*/  LEA R4, R5, R2, 0x18 ;  /* 0x0000000205047211 */ /* 0x001fe400078ec0ff */
[----:B------:R-:W-:-:S04]  /*ce50*/  SHF.L.U32 R0, R0, 0x1f, RZ ;  /* 0x0000001f00007819 */ /* 0x000fc800000006ff */
[----:B------:R-:W0:Y:S02]  /*ce60*/  SYNCS.PHASECHK.TRANS64.TRYWAIT P0, [R4+URZ+0x2a820], R0 ;  /* 0x02a82000040075a7 */ /* 0x000e24000800017f */
[----:B0-----:R-:W-:Y:S05]  /*ce70*/  @!P0 BRA `(.L_x_309) ;  /* 0x0000003800a88947 */ /* 0x001fea0003800000 */
.L_x_427:
[----:B------:R-:W-:Y:S05]  /*ce80*/  BSYNC B0 ;  /* 0x0000000000007941 */ /* 0x000fea0003800000 */
.L_x_308:
[----:B------:R-:W-:-:S03]  /*ce90*/  UMOV UR4, 0xffffffff ;  /* 0xffffffff00047882 */ /* 0x000fc60000000000 */
[----:B------:R-:W-:Y:S05]  /*cea0*/  BRA.DIV UR4, `(.L_x_310) ;  /* 0x0000003a04b07947 */ /* 0x000fea000b800000 */
[----:B0-----:R-:W0:Y:S02]  /*ceb0*/  S2R R0, SR_TID.X ;  /* 0x0000000000007919 */ /* 0x001e240000002100 */
[----:B0-----:R-:W-:-:S04]  /*cec0*/  SHF.R.U32.HI R0, RZ, 0x5, R0 ;  /* 0x00000005ff007819 */ /* 0x001fc80000011600 */
[----:B------:R-:W-:-:S05]  /*ced0*/  LOP3.LUT R0, R0, 0x3, RZ, 0xc0, !PT ;  /* 0x0000000300007812 */ /* 0x000fca00078ec0ff */
[----:B------:R0:W2:Y:S02]  /*cee0*/  SHFL.IDX PT, R14, R0, RZ, 0x1f ;  /* 0x00001fff000e7589 */ /* 0x0000a400000e0000 */
.L_x_430:
[----:B--2---:R-:W-:Y:S01]  /*cef0*/  ISETP.NE.AND P0, PT, R14, RZ, PT ;  /* 0x000000ff0e00720c */ /* 0x004fe20003f05270 */
[----:B------:R-:W-:-:S12]  /*cf00*/  BSSY B0, `(.L_x_311) ;  /* 0x0000024000007945 */ /* 0x000fd80003800000 */
[----:B------:R-:W-:Y:S05]  /*cf10*/  @P0 BRA `(.L_x_312) ;  /* 0x0000000000880947 */ /* 0x000fea0003800000 */
[----:B------:R-:W-:-:S03]  /*cf20*/  UMOV UR4, 0xffffffff ;  /* 0xffffffff00047882 */ /* 0x000fc60000000000 */
[----:B------:R-:W-:Y:S05]  /*cf30*/  BRA.DIV UR4, `(.L_x_313) ;  /* 0x0000003a04c07947 */ /* 0x000fea000b800000 */
[----:B------:R-:W-:-:S13]  /*cf40*/  ELECT P6, URZ, PT ;  /* 0x00000000003f782f */ /* 0x000fda00038c0000 */
.L_x_433:
[----:B------:R-:W-:Y:S05]  /*cf50*/  @!P6 BRA `(.L_x_312) ;  /* 0x000000000078e947 */ /* 0x000fea0003800000 */
[----:B0-----:R-:W2:Y:S02]  /*cf60*/  LDL.LU R0, [R1+0x4] ;  /* 0x0000040001007983 */ /* 0x001ea40000300800 */
[----:B--2---:R-:W-:-:S04]  /*cf70*/  LOP3.LUT R0, R0, 0x2, RZ, 0xfc, !PT ;  /* 0x0000000200007812 */ /* 0x004fc800078efcff */
[----:B------:R-:W-:-:S13]  /*cf80*/  ISETP.NE.AND P0, PT, R0, 0x3, PT ;  /* 0x000000030000780c */ /* 0x000fda0003f05270 */
[----:B------:R-:W-:Y:S05]  /*cf90*/  @!P0 BRA `(.L_x_314) ;  /* 0x0000000000048947 */ /* 0x000fea0003800000 */
[----:B------:R-:W-:Y:S01]  /*cfa0*/  BPT.TRAP 0x1 ;  /* 0x000000040000795c */ /* 0x000fe20000300000 */
.L_x_314:
[C---:B------:R-:W-:Y:S01]  /*cfb0*/  IMAD R5, R27.reuse, 0x8, R4 ;  /* 0x000000081b057824 */ /* 0x040fe200078e0204 */
[----:B------:R-:W-:Y:S01]  /*cfc0*/  SHF.L.U32 R0, R28, 0x1f, RZ ;  /* 0x0000001f1c007819 */ /* 0x000fe200000006ff */
[----:B------:R-:W-:-:S03]  /*cfd0*/  VIADD R27, R27, 0x1 ;  /* 0x000000011b1b7836 */ /* 0x000fc60000000000 */
[----:B------:R-:W0:Y:S02]  /*cfe0*/  SYNCS.PHASECHK.TRANS64.TRYWAIT P1, [R5+URZ+0x2a840], R0 ;  /* 0x02a84000050075a7 */ /* 0x000e24000802017f */
[----:B------:R-:W-:-:S04]  /*cff0*/  ISETP.NE.AND P2, PT, R27, 0x2, PT ;  /* 0x000000021b00780c */ /* 0x000fc80003f45270 */
[----:B------:R-:W-:Y:S01]  /*d000*/  SEL R3, RZ, 0x1, P2 ;  /* 0x00000001ff037807 */ /* 0x000fe20001000000 */
[----:B0-----:R-:W-:Y:S08]  /*d010*/  @!P1 BRA `(.L_x_315) ;  /* 0x0000003800a89947 */ /* 0x001ff00003800000 */
.L_x_434:
[----:B------:R-:W-:Y:S02]  /*d020*/  SEL R27, R27, RZ, P2 ;  /* 0x000000ff1b1b7207 */ /* 0x000fe40001000000 */
[----:B------:R-:W-:Y:S01]  /*d030*/  LOP3.LUT R2, R28, R3, RZ, 0x3c, !PT ;  /* 0x000000031c027212 */ /* 0x000fe200078e3cff */
[----:B------:R-:W-:Y:S06]  /*d040*/  @!P0 BRA `(.L_x_316) ;  /* 0x0000000000048947 */ /* 0x000fec0003800000 */
[----:B------:R-:W-:Y:S01]  /*d050*/  BPT.TRAP 0x1 ;  /* 0x000000040000795c */ /* 0x000fe20000300000 */
.L_x_316:
[----:B------:R-:W-:Y:S01]  /*d060*/  IMAD R27, R27, 0x8, R4 ;  /* 0x000000081b1b7824 */ /* 0x000fe200078e0204 */
[----:B------:R-:W-:-:S04]  /*d070*/  SHF.L.U32 R2, R2, 0x1f, RZ ;  /* 0x0000001f02027819 */ /* 0x000fc800000006ff */
[----:B------:R-:W2:Y:S02]  /*d080*/  SYNCS.PHASECHK.TRANS64.TRYWAIT P1, [R27+URZ+0x2a840], R2 ;  /* 0x02a840021b0075a7 */ /* 0x000ea4000802017f */
[----:B--2---:R-:W-:Y:S05]  /*d090*/  @!P1 BRA `(.L_x_317) ;  /* 0x00000038009c9947 */ /* 0x004fea0003800000 */
.L_x_435:
[----:B------:R-:W-:Y:S05]  /*d0a0*/  @!P0 BRA `(.L_x_318) ;  /* 0x0000000000048947 */ /* 0x000fea0003800000 */
[----:B------:R-:W-:Y:S01]  /*d0b0*/  BPT.TRAP 0x1 ;  /* 0x000000040000795c */ /* 0x000fe20000300000 */
.L_x_318:
[----:B------:R-:W4:Y:S02]  /*d0c0*/  SYNCS.PHASECHK.TRANS64.TRYWAIT P1, [R5+URZ+0x2a860], R0 ;  /* 0x02a86000050075a7 */ /* 0x000f24000802017f */
[----:B----4-:R-:W-:Y:S05]  /*d0d0*/  @!P1 BRA `(.L_x_319) ;  /* 0x0000003800a09947 */ /* 0x010fea0003800000 */
.L_x_436:
[----:B------:R-:W-:Y:S05]  /*d0e0*/  @!P0 BRA `(.L_x_320) ;  /* 0x0000000000048947 */ /* 0x000fea0003800000 */
[----:B------:R-:W-:Y:S01]  /*d0f0*/  BPT.TRAP 0x1 ;  /* 0x000000040000795c */ /* 0x000fe20000300000 */
.L_x_320:
[----:B------:R0:W0:Y:S02]  /*d100*/  SYNCS.PHASECHK.TRANS64.TRYWAIT P0, [R27+URZ+0x2a860], R2 ;  /* 0x02a860021b0075a7 */ /* 0x000024000800017f */
[----:B0-----:R-:W-:Y:S05]  /*d110*/  @!P0 NANOSLEEP.SYNCS 0x989680 ;  /* 0x009896800000895d */ /* 0x001fea0003900000 */
[----:B------:R-:W0:Y:S02]  /*d120*/  @!P0 SYNCS.PHASECHK.TRANS64 P0, [R27+URZ+0x2a860], R2 ;  /* 0x02a860021b0085a7 */ /* 0x000e24000800007f */
[----:B0-----:R-:W-:Y:S05]  /*d130*/  @!P0 BRA `(.L_x_320) ;  /* 0xfffffffc00f08947 */ /* 0x001fea000383ffff */
.L_x_312:
[----:B------:R-:W-:Y:S05]  /*d140*/  BSYNC B0 ;  /* 0x0000000000007941 */ /* 0x000fea0003800000 */
.L_x_311:
[----:B------:R-:W-:Y:S05]  /*d150*/  EXIT ;  /* 0x000000000000794d */ /* 0x000fea0003800000 */
.L_x_192:
[----:B0-----:R-:W-:-:S04]  /*d160*/  IMAD.U32 R3, RZ, RZ, UR38 ;  /* 0x00000026ff037e24 */ /* 0x001fc8000f8e00ff */
[----:B------:R0:W1:Y:S03]  /*d170*/  SYNCS.PHASECHK.TRANS64.TRYWAIT P1, [R3+URZ+0x2a800], R0 ;  /* 0x02a80000030075a7 */ /* 0x000066000802017f */
[----:B-1----:R-:W-:Y:S05]  /*d180*/  @!P1 NANOSLEEP.SYNCS 0x989680 ;  /* 0x009896800000995d */ /* 0x002fea0003900000 */
[----:B------:R-:W1:Y:S02]  /*d190*/  @!P1 SYNCS.PHASECHK.TRANS64 P1, [R3+URZ+0x2a800], R0 ;  /* 0x02a80000030095a7 */ /* 0x000e64000802007f */
[----:B-1----:R-:W-:Y:S05]  /*d1a0*/  @!P1 BRA `(.L_x_192) ;  /* 0xfffffffc00ec9947 */ /* 0x002fea000383ffff */
[----:B------:R-:W-:Y:S05]  /*d1b0*/  BRA `(.L_x_321) ;  /* 0xffffff4000ac7947 */ /* 0x000fea000383ffff */
.L_x_196:
[----:B-1----:R1:W2:Y:S02]  /*d1c0*/  SYNCS.PHASECHK.TRANS64.TRYWAIT P1, [R4+URZ+0x2a830], R3 ;  /* 0x02a83003040075a7 */ /* 0x0022a4000802017f */
[----:B--2---:R-:W-:Y:S05]  /*d1d0*/  @!P1 NANOSLEEP.SYNCS 0x989680 ;  /* 0x009896800000995d */ /* 0x004fea0003900000 */
[----:B------:R-:W2:Y:S02]  /*d1e0*/  @!P1 SYNCS.PHASECHK.TRANS64 P1, [R4+URZ+0x2a830], R3 ;  /* 0x02a83003040095a7 */ /* 0x000ea4000802007f */
[----:B--2---:R-:W-:Y:S05]  /*d1f0*/  @!P1 BRA `(.L_x_196) ;  /* 0xfffffffc00f09947 */ /* 0x004fea000383ffff */
[----:B------:R-:W-:Y:S05]  /*d200*/  BRA `(.L_x_195) ;  /* 0xffffff4000cc7947 */ /* 0x000fea000383ffff */
.L_x_202:
[----:B-1----:R-:W-:-:S04]  /*d210*/  IMAD.U32 R3, RZ, RZ, UR59 ;  /* 0x0000003bff037e24 */ /* 0x002fc8000f8e00ff */
[----:B------:R1:W2:Y:S03]  /*d220*/  SYNCS.PHASECHK.TRANS64.TRYWAIT P1, [R3+URZ+0x2a830], R0 ;  /* 0x02a83000030075a7 */ /* 0x0002a6000802017f */
[----:B--2---:R-:W-:Y:S05]  /*d230*/  @!P1 NANOSLEEP.SYNCS 0x989680 ;  /* 0x009896800000995d */ /* 0x004fea0003900000 */
[----:B------:R-:W2:Y:S02]  /*d240*/  @!P1 SYNCS.PHASECHK.TRANS64 P1, [R3+URZ+0x2a830], R0 ;  /* 0x02a83000030095a7 */ /* 0x000ea4000802007f */
[----:B--2---:R-:W-:Y:S05]  /*d250*/  @!P1 BRA `(.L_x_202) ;  /* 0xfffffffc00ec9947 */ /* 0x004fea000383ffff */
[----:B------:R-:W-:Y:S05]  /*d260*/  BRA `(.L_x_201) ;  /* 0xffffff6000e47947 */ /* 0x000fea000383ffff */
.L_x_206:
[----:B-1----:R-:W-:-:S04]  /*d270*/  MOV R3, UR6 ;  /* 0x0000000600037c02 */ /* 0x002fc80008000f00 */
[----:B------:R1:W2:Y:S03]  /*d280*/  SYNCS.PHASECHK.TRANS64.TRYWAIT P1, [R3+URZ+0x2a850], R0 ;  /* 0x02a85000030075a7 */ /* 0x0002a6000802017f */
[----:B--2---:R-:W-:Y:S05]  /*d290*/  @!P1 NANOSLEEP.SYNCS 0x989680 ;  /* 0x009896800000995d */ /* 0x004fea0003900000 */
[----:B------:R-:W2:Y:S02]  /*d2a0*/  @!P1 SYNCS.PHASECHK.TRANS64 P1, [R3+URZ+0x2a850], R0 ;  /* 0x02a85000030095a7 */ /* 0x000ea4000802007f */
[----:B--2---:R-:W-:Y:S05]  /*d2b0*/  @!P1 BRA `(.L_x_206) ;  /* 0xfffffffc00ec9947 */ /* 0x004fea000383ffff */
[----:B------:R-:W-:Y:S05]  /*d2c0*/  BRA `(.L_x_205) ;  /* 0xffffff6800e87947 */ /* 0x000fea000383ffff */
.L_x_213:
[----:B-1----:R-:W-:-:S04]  /*d2d0*/  IMAD.U32 R8, RZ, RZ, UR5 ;  /* 0x00000005ff087e24 */ /* 0x002fc8000f8e00ff */
[----:B------:R1:W2:Y:S03]  /*d2e0*/  SYNCS.PHASECHK.TRANS64.TRYWAIT P1, [R8+URZ+0x2a850], R7 ;  /* 0x02a85007080075a7 */ /* 0x0002a6000802017f */
[----:B--2---:R-:W-:Y:S05]  /*d2f0*/  @!P1 NANOSLEEP.SYNCS 0x989680 ;  /* 0x009896800000995d */ /* 0x004fea0003900000 */
[----:B------:R-:W2:Y:S02]  /*d300*/  @!P1 SYNCS.PHASECHK.TRANS64 P1, [R8+URZ+0x2a850], R7 ;  /* 0x02a85007080095a7 */ /* 0x000ea4000802007f */
[----:B--2---:R-:W-:Y:S05]  /*d310*/  @!P1 BRA `(.L_x_213) ;  /* 0xfffffffc00ec9947 */ /* 0x004fea000383ffff */
[----:B------:R-:W-:Y:S05]  /*d320*/  BRA `(.L_x_212) ;  /* 0xffffff80007c7947 */ /* 0x000fea000383ffff */
.L_x_256:
[----:B------:R-:W0:Y:S01]  /*d330*/  S2R R20, SR_TID.X ;  /* 0x0000000000147919 */ /* 0x000e220000002100 */
[----:B------:R-:W-:Y:S01]  /*d340*/  BSSY B0, `(.L_x_322) ;  /* 0x000000a000007945 */ /* 0x000fe20003800000 */
[----:B------:R-:W-:Y:S02]  /*d350*/  IMAD.MOV.U32 R12, RZ, RZ, RZ ;  /* 0x000000ffff0c7224 */ /* 0x000fe400078e00ff */
[----:B------:R-:W-:Y:S02]  /*d360*/  IMAD.MOV.U32 R11, RZ, RZ, 0x1f ;  /* 0x0000001fff0b7424 */ /* 0x000fe400078e00ff */
[----:B------:R-:W-:Y:S01]  /*d370*/  IMAD.MOV.U32 R15, RZ, RZ, -0x1 ;  /* 0xffffffffff0f7424 */ /* 0x000fe200078e00ff */
[----:B0-----:R-:W-:-:S04]  /*d380*/  SHF.R.U32.HI R9, RZ, 0x5, R20 ;  /* 0x00000005ff097819 */ /* 0x001fc80000011614 */
[----:B------:R-:W-:-:S05]  /*d390*/  LOP3.LUT R9, R9, 0x3, RZ, 0xc0, !PT ;  /* 0x0000000309097812 */ /* 0x000fca00078ec0ff */
[----:B------:R-:W-:-:S07]  /*d3a0*/  IMAD.MOV.U32 R13, RZ, RZ, R9 ;  /* 0x000000ffff0d7224 */ /* 0x000fce00078e0009 */
[----:B-----5:R-:W-:Y:S05]  /*d3b0*/  WARPSYNC.COLLECTIVE R15, `(.L_x_323) ;  /* 0x000000000f087348 */ /* 0x020fea0003c00000 */
[----:B------:R0:W1:Y:S02]  /*d3c0*/  SHFL.IDX P6, R14, R13, R12, R11 ;  /* 0x0000000c0d0e7389 */ /* 0x00006400000c000b */
[----:B01---5:R-:W-:Y:S01]  /*d3d0*/  ENDCOLLECTIVE ;  /* 0x000000000000791b */ /* 0x023fe20003800000 */
.L_x_323:
[----:B------:R-:W-:Y:S05]  /*d3e0*/  BSYNC B0 ;  /* 0x0000000000007941 */ /* 0x000fea0003800000 */
.L_x_322:
[----:B------:R-:W-:Y:S05]  /*d3f0*/  BRA `(.L_x_324) ;  /* 0xffffffc000807947 */ /* 0x000fea000383ffff */
.L_x_259:
[----:B0-----:R0:W1:Y:S02]  /*d400*/  SYNCS.PHASECHK.TRANS64.TRYWAIT P0, [R7+URZ+0x2a840], R2 ;  /* 0x02a84002070075a7 */ /* 0x001064000800017f */
[----:B-1----:R-:W-:Y:S05]  /*d410*/  @!P0 NANOSLEEP.SYNCS 0x989680 ;  /* 0x009896800000895d */ /* 0x002fea0003900000 */
[----:B------:R-:W1:Y:S02]  /*d420*/  @!P0 SYNCS.PHASECHK.TRANS64 P0, [R7+URZ+0x2a840], R2 ;  /* 0x02a84002070085a7 */ /* 0x000e64000800007f */
[----:B-1----:R-:W-:Y:S05]  /*d430*/  @!P0 BRA `(.L_x_259) ;  /* 0xfffffffc00f08947 */ /* 0x002fea000383ffff */
[----:B------:R-:W-:Y:S05]  /*d440*/  BRA `(.L_x_325) ;  /* 0xffffffc000ec7947 */ /* 0x000fea000383ffff */
.L_x_260:
[----:B------:R-:W-:Y:S01]  /*d450*/  BSSY B0, `(.L_x_326) ;  /* 0x0000008000007945 */ /* 0x000fe20003800000 */
[----:B------:R-:W-:Y:S01]  /*d460*/  MOV R13, R0 ;  /* 0x00000000000d7202 */ /* 0x000fe20000000f00 */
[----:B------:R-:W-:Y:S02]  /*d470*/  IMAD.MOV.U32 R12, RZ, RZ, RZ ;  /* 0x000000ffff0c7224 */ /* 0x000fe400078e00ff */
[----:B------:R-:W-:Y:S02]  /*d480*/  IMAD.MOV.U32 R11, RZ, RZ, 0x181f ;  /* 0x0000181fff0b7424 */ /* 0x000fe400078e00ff */
[----:B------:R-:W-:-:S07]  /*d490*/  IMAD.MOV.U32 R15, RZ, RZ, -0x1 ;  /* 0xffffffffff0f7424 */ /* 0x000fce00078e00ff */
[----:B------:R-:W-:Y:S05]  /*d4a0*/  WARPSYNC.COLLECTIVE R15, `(.L_x_327) ;  /* 0x000000000f087348 */ /* 0x000fea0003c00000 */
[----:B------:R0:W1:Y:S02]  /*d4b0*/  SHFL.IDX P6, R14, R13, R12, R11 ;  /* 0x0000000c0d0e7389 */ /* 0x00006400000c000b */
[----:B01----:R-:W-:Y:S01]  /*d4c0*/  ENDCOLLECTIVE ;  /* 0x000000000000791b */ /* 0x003fe20003800000 */
.L_x_327:
[----:B------:R-:W-:Y:S05]  /*d4d0*/  BSYNC B0 ;  /* 0x0000000000007941 */ /* 0x000fea0003800000 */
.L_x_326:
[----:B------:R-:W-:Y:S01]  /*d4e0*/  IMAD.MOV.U32 R13, RZ, RZ, R4 ;  /* 0x000000ffff0d7224 */ /* 0x000fe200078e0004 */
[----:B------:R-:W-:Y:S01]  /*d4f0*/  MOV R12, RZ ;  /* 0x000000ff000c7202 */ /* 0x000fe20000000f00 */
[----:B------:R-:W-:Y:S02]  /*d500*/  IMAD.MOV.U32 R11, RZ, RZ, 0x181f ;  /* 0x0000181fff0b7424 */ /* 0x000fe400078e00ff */
[----:B------:R-:W-:Y:S02]  /*d510*/  IMAD.MOV.U32 R15, RZ, RZ, -0x1 ;  /* 0xffffffffff0f7424 */ /* 0x000fe400078e00ff */
[----:B------:R-:W-:Y:S02]  /*d520*/  IMAD.MOV.U32 R2, RZ, RZ, R14 ;  /* 0x000000ffff027224 */ /* 0x000fe400078e000e */
[----:B------:R-:W-:-:S07]  /*d530*/  @P0 IMAD R8, R5, 0x2, R22 ;  /* 0x0000000205080824 */ /* 0x000fce00078e0216 */
[----:B------:R-:W-:Y:S05]  /*d540*/  WARPSYNC.COLLECTIVE R15, `(.L_x_328) ;  /* 0x000000000f087348 */ /* 0x000fea0003c00000 */
[----:B------:R0:W1:Y:S02]  /*d550*/  SHFL.IDX P6, R14, R13, R12, R11 ;  /* 0x0000000c0d0e7389 */ /* 0x00006400000c000b */
[----:B01----:R-:W-:Y:S01]  /*d560*/  ENDCOLLECTIVE ;  /* 0x000000000000791b */ /* 0x003fe20003800000 */
.L_x_328:
[----:B------:R-:W-:Y:S01]  /*d570*/  MOV R13, R0 ;  /* 0x00000000000d7202 */ /* 0x000fe20000000f00 */
[----:B------:R-:W-:Y:S02]  /*d580*/  IMAD.MOV.U32 R12, RZ, RZ, 0x1 ;  /* 0x00000001ff0c7424 */ /* 0x000fe400078e00ff */
[----:B------:R-:W-:-:S07]  /*d590*/  IMAD.MOV.U32 R3, RZ, RZ, R14 ;  /* 0x000000ffff037224 */ /* 0x000fce00078e000e */
[----:B------:R-:W-:Y:S05]  /*d5a0*/  WARPSYNC.COLLECTIVE R15, `(.L_x_329) ;  /* 0x000000000f087348 */ /* 0x000fea0003c00000 */
[----:B------:R0:W1:Y:S02]  /*d5b0*/  SHFL.IDX P6, R14, R13, R12, R11 ;  /* 0x0000000c0d0e7389 */ /* 0x00006400000c000b */
[----:B01----:R-:W-:Y:S01]  /*d5c0*/  ENDCOLLECTIVE ;  /* 0x000000000000791b */ /* 0x003fe20003800000 */
.L_x_329:
[----:B------:R-:W-:-:S05]  /*d5d0*/  @P0 LEA R3, P1, R9, R3, 0x1 ;  /* 0x0000000309030211 */ /* 0x000fca00078208ff */
[----:B------:R-:W-:Y:S01]  /*d5e0*/  @P0 IMAD.X R2, RZ, RZ, R2, P1 ;  /* 0x000000ffff020224 */ /* 0x000fe200008e0602 */
[----:B------:R-:W-:-:S04]  /*d5f0*/  ISETP.GE.AND P1, PT, R6, 0x11, PT ;  /* 0x000000110600780c */ /* 0x000fc80003f26270 */
[----:B------:R-:W-:Y:S01]  /*d600*/  @P0 LOP3.LUT R3, R3, R2, RZ, 0x3c, !PT ;  /* 0x0000000203030212 */ /* 0x000fe200078e3cff */
[----:B------:R-:W-:-:S03]  /*d610*/  IMAD.MOV.U32 R13, RZ, RZ, R4 ;  /* 0x000000ffff0d7224 */ /* 0x000fc600078e0004 */
[----:B------:R-:W-:-:S04]  /*d620*/  @P0 LOP3.LUT R2, R3, R2, RZ, 0x3c, !PT ;  /* 0x0000000203020212 */ /* 0x000fc800078e3cff */
[----:B------:R-:W-:-:S05]  /*d630*/  @P0 LOP3.LUT R3, R3, R2, RZ, 0x3c, !PT ;  /* 0x0000000203030212 */ /* 0x000fca00078e3cff */
[----:B------:R-:W-:Y:S01]  /*d640*/  @!PT LDS RZ, [RZ] ;  /* 0x00000000fffff984 */ /* 0x000fe20000000800 */
[----:B------:R-:W-:Y:S01]  /*d650*/  @!PT LDS RZ, [RZ] ;  /* 0x00000000fffff984 */ /* 0x000fe20000000800 */
[----:B------:R-:W-:Y:S01]  /*d660*/  @!PT LDS RZ, [RZ] ;  /* 0x00000000fffff984 */ /* 0x000fe20000000800 */
[----:B------:R-:W-:Y:S04]  /*d670*/  @P0 LDGSTS.E.BYPASS.LTC128B.128 [R8+0x18400], desc[UR56][R2.64], !P4 ;  /* 0x1840000002080fae */ /* 0x000fe8000e101d78 */
[----:B------:R-:W-:Y:S04]  /*d680*/  @P0 LDGSTS.E.BYPASS.LTC128B.128 [R8+0x1b400], desc[UR56][R2.64+0x80], !P3 ;  /* 0x1b40008002080fae */ /* 0x000fe8000d901d78 */
[----:B------:R0:W-:Y:S02]  /*d690*/  @P0 LDGSTS.E.BYPASS.LTC128B.128 [R8+0x1e400], desc[UR56][R2.64+0x100], !P2 ;  /* 0x1e40010002080fae */ /* 0x0001e4000d101d78 */
[----:B0-----:R-:W-:Y:S01]  /*d6a0*/  IMAD.MOV.U32 R2, RZ, RZ, R14 ;  /* 0x000000ffff027224 */ /* 0x001fe200078e000e */
[----:B------:R-:W-:-:S07]  /*d6b0*/  @P1 LEA R8, R5, R22, 0x1 ;  /* 0x0000001605081211 */ /* 0x000fce00078e08ff */
[----:B------:R-:W-:Y:S05]  /*d6c0*/  WARPSYNC.COLLECTIVE R15, `(.L_x_330) ;  /* 0x000000000f087348 */ /* 0x000fea0003c00000 */
[----:B------:R0:W1:Y:S02]  /*d6d0*/  SHFL.IDX P6, R14, R13, R12, R11 ;  /* 0x0000000c0d0e7389 */ /* 0x00006400000c000b */
[----:B01----:R-:W-:Y:S01]  /*d6e0*/  ENDCOLLECTIVE ;  /* 0x000000000000791b */ /* 0x003fe20003800000 */
.L_x_330:
[----:B------:R-:W-:Y:S02]  /*d6f0*/  IMAD.MOV.U32 R13, RZ, RZ, R0 ;  /* 0x000000ffff0d7224 */ /* 0x000fe400078e0000 */
[----:B------:R-:W-:Y:S02]  /*d700*/  IMAD.MOV.U32 R12, RZ, RZ, 0x2 ;  /* 0x00000002ff0c7424 */ /* 0x000fe400078e00ff */
[----:B------:R-:W-:-:S07]  /*d710*/  IMAD.MOV.U32 R3, RZ, RZ, R14 ;  /* 0x000000ffff037224 */ /* 0x000fce00078e000e */
[----:B------:R-:W-:Y:S05]  /*d720*/  WARPSYNC.COLLECTIVE R15, `(.L_x_331) ;  /* 0x000000000f087348 */ /* 0x000fea0003c00000 */
[----:B------:R0:W1:Y:S02]  /*d730*/  SHFL.IDX P6, R14, R13, R12, R11 ;  /* 0x0000000c0d0e7389 */ /* 0x00006400000c000b */
[----:B01----:R-:W-:Y:S01]  /*d740*/  ENDCOLLECTIVE ;  /* 0x000000000000791b */ /* 0x003fe20003800000 */
.L_x_331:
[----:B------:R-:W-:-:S05]  /*d750*/  @P1 LEA R3, P0, R9, R3, 0x1 ;  /* 0x0000000309031211 */ /* 0x000fca00078008ff */
[----:B------:R-:W-:-:S05]  /*d760*/  @P1 IMAD.X R2, RZ, RZ, R2, P0 ;  /* 0x000000ffff021224 */ /* 0x000fca00000e0602 */
        /* <DEDUP_REMOVED lines=9> */
[----:B------:R0:W-:Y:S01]  /*d800*/  @P1 LDGSTS.E.BYPASS.LTC128B.128 [R8+0x1ec00], desc[UR56][R2.64+0x100], !P2 ;  /* 0x1ec0010002081fae */ /* 0x0001e2000d101d78 */
[----:B------:R-:W-:Y:S01]  /*d810*/  ISETP.GE.AND P1, PT, R6, 0x21, PT ;  /* 0x000000210600780c */ /* 0x000fe20003f26270 */
[----:B0-----:R-:W-:-:S12]  /*d820*/  IMAD.MOV.U32 R2, RZ, RZ, R14 ;  /* 0x000000ffff027224 */ /* 0x001fd800078e000e */
[----:B------:R-:W-:Y:S05]  /*d830*/  WARPSYNC.COLLECTIVE R15, `(.L_x_332) ;  /* 0x000000000f087348 */ /* 0x000fea0003c00000 */
[----:B------:R0:W1:Y:S02]  /*d840*/  SHFL.IDX P6, R14, R13, R12, R11 ;  /* 0x0000000c0d0e7389 */ /* 0x00006400000c000b */
[----:B01----:R-:W-:Y:S01]  /*d850*/  ENDCOLLECTIVE ;  /* 0x000000000000791b */ /* 0x003fe20003800000 */
.L_x_332:
[----:B------:R-:W-:Y:S02]  /*d860*/  @P1 IMAD R8, R5, 0x2, R22 ;  /* 0x0000000205081824 */ /* 0x000fe400078e0216 */
[----:B------:R-:W-:Y:S02]  /*d870*/  IMAD.MOV.U32 R13, RZ, RZ, R0 ;  /* 0x000000ffff0d7224 */ /* 0x000fe400078e0000 */
[----:B------:R-:W-:Y:S02]  /*d880*/  IMAD.MOV.U32 R12, RZ, RZ, 0x3 ;  /* 0x00000003ff0c7424 */ /* 0x000fe400078e00ff */
[----:B------:R-:W-:-:S07]  /*d890*/  IMAD.MOV.U32 R3, RZ, RZ, R14 ;  /* 0x000000ffff037224 */ /* 0x000fce00078e000e */
[----:B------:R-:W-:Y:S05]  /*d8a0*/  WARPSYNC.COLLECTIVE R15, `(.L_x_333) ;  /* 0x000000000f087348 */ /* 0x000fea0003c00000 */
[----:B------:R0:W1:Y:S02]  /*d8b0*/  SHFL.IDX P6, R14, R13, R12, R11 ;  /* 0x0000000c0d0e7389 */ /* 0x00006400000c000b */
[----:B01----:R-:W-:Y:S01]  /*d8c0*/  ENDCOLLECTIVE ;  /* 0x000000000000791b */ /* 0x003fe20003800000 */
.L_x_333:
[----:B------:R-:W-:-:S04]  /*d8d0*/  @P1 LEA R3, P0, R9, R3, 0x1 ;  /* 0x0000000309031211 */ /* 0x000fc800078008ff */
[----:B------:R-:W-:-:S04]  /*d8e0*/  @P1 IADD3.X R2, RZ, R2, RZ, P0, !PT ;  /* 0x00000002ff021210 */ /* 0x000fc800007fe4ff */
        /* <DEDUP_REMOVED lines=15> */
.L_x_334:
[----:B------:R-:W-:Y:S02]  /*d9e0*/  @P1 IMAD R8, R5, 0x2, R22 ;  /* 0x0000000205081824 */ /* 0x000fe400078e0216 */
[----:B------:R-:W-:Y:S02]  /*d9f0*/  IMAD.MOV.U32 R13, RZ, RZ, R0 ;  /* 0x000000ffff0d7224 */ /* 0x000fe400078e0000 */
[----:B------:R-:W-:Y:S01]  /*da00*/  IMAD.MOV.U32 R12, RZ, RZ, 0x4 ;  /* 0x00000004ff0c7424 */ /* 0x000fe200078e00ff */
[----:B------:R-:W-:-:S07]  /*da10*/  MOV R3, R14 ;  /* 0x0000000e00037202 */ /* 0x000fce0000000f00 */
[----:B------:R-:W-:Y:S05]  /*da20*/  WARPSYNC.COLLECTIVE R15, `(.L_x_335) ;  /* 0x000000000f087348 */ /* 0x000fea0003c00000 */
[----:B------:R0:W1:Y:S02]  /*da30*/  SHFL.IDX P6, R14, R13, R12, R11 ;  /* 0x0000000c0d0e7389 */ /* 0x00006400000c000b */
[----:B01----:R-:W-:Y:S01]  /*da40*/  ENDCOLLECTIVE ;  /* 0x000000000000791b */ /* 0x003fe20003800000 */
.L_x_335:
[----:B------:R-:W-:-:S05]  /*da50*/  @P1 LEA R3, P0, R9, R3, 0x1 ;  /* 0x0000000309031211 */ /* 0x000fca00078008ff */
[----:B------:R-:W-:-:S05]  /*da60*/  @P1 IMAD.X R2, RZ, RZ, R2, P0 ;  /* 0x000000ffff021224 */ /* 0x000fca00000e0602 */
[----:B------:R-:W-:Y:S02]  /*da70*/  @P1 LOP3.LUT R3, R3, R2, RZ, 0x3c, !PT ;  /* 0x0000000203031212 */ /* 0x000fe400078e3cff */
[----:B------:R-:W-:Y:S02]  /*da80*/  MOV R13, R4 ;  /* 0x00000004000d7202 */ /* 0x000fe40000000f00 */
        /* <DEDUP_REMOVED lines=13> */
.L_x_336:
[----:B------:R-:W-:Y:S02]  /*db60*/  @P1 IMAD R8, R5, 0x2, R22 ;  /* 0x0000000205081824 */ /* 0x000fe400078e0216 */
[----:B------:R-:W-:Y:S02]  /*db70*/  IMAD.MOV.U32 R13, RZ, RZ, R0 ;  /* 0x000000ffff0d7224 */ /* 0x000fe400078e0000 */
[----:B------:R-:W-:Y:S02]  /*db80*/  IMAD.MOV.U32 R12, RZ, RZ, 0x5 ;  /* 0x00000005ff0c7424 */ /* 0x000fe400078e00ff */
[----:B------:R-:W-:-:S07]  /*db90*/  IMAD.MOV.U32 R3, RZ, RZ, R14 ;  /* 0x000000ffff037224 */ /* 0x000fce00078e000e */
[----:B------:R-:W-:Y:S05]  /*dba0*/  WARPSYNC.COLLECTIVE R15, `(.L_x_337) ;  /* 0x000000000f087348 */ /* 0x000fea0003c00000 */
[----:B------:R0:W1:Y:S02]  /*dbb0*/  SHFL.IDX P6, R14, R13, R12, R11 ;  /* 0x0000000c0d0e7389 */ /* 0x00006400000c000b */
[----:B01----:R-:W-:Y:S01]  /*dbc0*/  ENDCOLLECTIVE ;  /* 0x000000000000791b */ /* 0x003fe20003800000 */
.L_x_337:
[----:B------:R-:W-:-:S05]  /*dbd0*/  @P1 LEA R3, P0, R9, R3, 0x1 ;  /* 0x0000000309031211 */ /* 0x000fca00078008ff */
[----:B------:R-:W-:-:S05]  /*dbe0*/  @P1 IMAD.X R2, RZ, RZ, R2, P0 ;  /* 0x000000ffff021224 */ /* 0x000fca00000e0602 */
[----:B------:R-:W-:Y:S01]  /*dbf0*/  @P1 LOP3.LUT R3, R3, R2, RZ, 0x3c, !PT ;  /* 0x0000000203031212 */ /* 0x000fe200078e3cff */
[----:B------:R-:W-:-:S03]  /*dc00*/  IMAD.MOV.U32 R13, RZ, RZ, R4 ;  /* 0x000000ffff0d7224 */ /* 0x000fc600078e0004 */
[----:B------:R-:W-:-:S04]  /*dc10*/  @P1 LOP3.LUT R2, R3, R2, RZ, 0x3c, !PT ;  /* 0x0000000203021212 */ /* 0x000fc800078e3cff */
[----:B------:R-:W-:Y:S02]  /*dc20*/  @P1 LOP3.LUT R3, R3, R2, RZ, 0x3c, !PT ;  /* 0x0000000203031212 */ /* 0x000fe400078e3cff */
[----:B------:R-:W-:-:S07]  /*dc30*/  MOV R0, R14 ;  /* 0x0000000e00007202 */ /* 0x000fce0000000f00 */
[----:B------:R-:W-:Y:S05]  /*dc40*/  WARPSYNC.COLLECTIVE R15, `(.L_x_338) ;  /* 0x000000000f087348 */ /* 0x000fea0003c00000 */
[----:B------:R0:W1:Y:S02]  /*dc50*/  SHFL.IDX P6, R14, R13, R12, R11 ;  /* 0x0000000c0d0e7389 */ /* 0x00006400000c000b */
[----:B01----:R-:W-:Y:S01]  /*dc60*/  ENDCOLLECTIVE ;  /* 0x000000000000791b */ /* 0x003fe20003800000 */
.L_x_338:
[----:B------:R-:W-:Y:S01]  /*dc70*/  @!PT LDS RZ, [RZ] ;  /* 0x00000000fffff984 */ /* 0x000fe20000000800 */
[----:B------:R-:W-:Y:S01]  /*dc80*/  @!PT LDS RZ, [RZ] ;  /* 0x00000000fffff984 */ /* 0x000fe20000000800 */
[----:B------:R-:W-:Y:S01]  /*dc90*/  @!PT LDS RZ, [RZ] ;  /* 0x00000000fffff984 */ /* 0x000fe20000000800 */
[----:B------:R-:W-:Y:S04]  /*dca0*/  @P1 LDGSTS.E.BYPASS.LTC128B.128 [R8+0x1a400], desc[UR56][R2.64], !P4 ;  /* 0x1a40000002081fae */ /* 0x000fe8000e101d78 */
[----:B------:R-:W-:Y:S04]  /*dcb0*/  @P1 LDGSTS.E.BYPASS.LTC128B.128 [R8+0x1d400], desc[UR56][R2.64+0x80], !P3 ;  /* 0x1d40008002081fae */ /* 0x000fe8000d901d78 */
[----:B------:R0:W-:Y:S02]  /*dcc0*/  @P1 LDGSTS.E.BYPASS.LTC128B.128 [R8+0x20400], desc[UR56][R2.64+0x100], !P2 ;  /* 0x2040010002081fae */ /* 0x0001e4000d101d78 */
[----:B0-----:R-:W-:Y:S01]  /*dcd0*/  IMAD.MOV.U32 R2, RZ, RZ, R14 ;  /* 0x000000ffff027224 */ /* 0x001fe200078e000e */
[----:B------:R-:W-:Y:S06]  /*dce0*/  BRA `(.L_x_339) ;  /* 0xffffffc000447947 */ /* 0x000fec000383ffff */
.L_x_265:
[----:B------:R-:W-:Y:S01]  /*dcf0*/  IMAD.MOV.U32 R13, RZ, RZ, R5 ;  /* 0x000000ffff0d7224 */ /* 0x000fe200078e0005 */
[----:B------:R-:W-:Y:S01]  /*dd00*/  MOV R15, 0xffffffff ;  /* 0xffffffff000f7802 */ /* 0x000fe20000000f00 */
[----:B------:R-:W-:Y:S02]  /*dd10*/  IMAD.MOV.U32 R12, RZ, RZ, RZ ;  /* 0x000000ffff0c7224 */ /* 0x000fe400078e00ff */
[----:B------:R-:W-:Y:S02]  /*dd20*/  IMAD.MOV.U32 R11, RZ, RZ, 0x181f ;  /* 0x0000181fff0b7424 */ /* 0x000fe400078e00ff */
[----:B-----5:R-:W-:Y:S02]  /*dd30*/  IMAD R6, R17, R8, RZ ;  /* 0x0000000811067224 */ /* 0x020fe400078e02ff */
[----:B------:R-:W-:-:S07]  /*dd40*/  IMAD.IADD R4, R10, 0x1, R4 ;  /* 0x000000010a047824 */ /* 0x000fce00078e0204 */
[----:B------:R-:W-:Y:S05]  /*dd50*/  WARPSYNC.COLLECTIVE R15, `(.L_x_340) ;  /* 0x000000000f087348 */ /* 0x000fea0003c00000 */
[----:B------:R0:W1:Y:S02]  /*dd60*/  SHFL.IDX P6, R14, R13, R12, R11 ;  /* 0x0000000c0d0e7389 */ /* 0x00006400000c000b */
[----:B01----:R-:W-:Y:S01]  /*dd70*/  ENDCOLLECTIVE ;  /* 0x000000000000791b */ /* 0x003fe20003800000 */
.L_x_340:
[----:B------:R-:W-:Y:S01]  /*dd80*/  ISETP.GE.AND P1, PT, R4, R6, PT ;  /* 0x000000060400720c */ /* 0x000fe20003f26270 */
[----:B------:R-:W-:Y:S02]  /*dd90*/  IMAD.MOV.U32 R13, RZ, RZ, R0 ;  /* 0x000000ffff0d7224 */ /* 0x000fe400078e0000 */
[----:B------:R-:W-:-:S10]  /*dda0*/  IMAD.MOV.U32 R2, RZ, RZ, R14 ;  /* 0x000000ffff027224 */ /* 0x000fd400078e000e */
[----:B------:R-:W-:Y:S05]  /*ddb0*/  WARPSYNC.COLLECTIVE R15, `(.L_x_341) ;  /* 0x000000000f087348 */ /* 0x000fea0003c00000 */
[----:B------:R0:W1:Y:S02]  /*ddc0*/  SHFL.IDX P6, R14, R13, R12, R11 ;  /* 0x0000000c0d0e7389 */ /* 0x00006400000c000b */
[----:B01----:R-:W-:Y:S01]  /*ddd0*/  ENDCOLLECTIVE ;  /* 0x000000000000791b */ /* 0x003fe20003800000 */
.L_x_341:
[----:B------:R-:W-:Y:S02]  /*dde0*/  IMAD.MOV.U32 R13, RZ, RZ, R5 ;  /* 0x000000ffff0d7224 */ /* 0x000fe400078e0005 */
[----:B------:R-:W-:Y:S02]  /*ddf0*/  IMAD.MOV.U32 R12, RZ, RZ, 0x1 ;  /* 0x00000001ff0c7424 */ /* 0x000fe400078e00ff */
[----:B------:R-:W-:-:S07]  /*de00*/  IMAD.MOV.U32 R3, RZ, RZ, R14 ;  /* 0x000000ffff037224 */ /* 0x000fce00078e000e */
[----:B------:R-:W-:Y:S05]  /*de10*/  WARPSYNC.COLLECTIVE R15, `(.L_x_342) ;  /* 0x000000000f087348 */ /* 0x000fea0003c00000 */
[----:B------:R0:W1:Y:S02]  /*de20*/  SHFL.IDX P6, R14, R13, R12, R11 ;  /* 0x0000000c0d0e7389 */ /* 0x00006400000c000b */
[----:B01----:R-:W-:Y:S01]  /*de30*/  ENDCOLLECTIVE ;  /* 0x000000000000791b */ /* 0x003fe20003800000 */
.L_x_342:
[----:B------:R-:W-:-:S05]  /*de40*/  @!P1 LEA R7, P4, R9, R3, 0x1 ;  /* 0x0000000309079211 */ /* 0x000fca00078808ff */
[----:B------:R-:W-:Y:S01]  /*de50*/  @!P1 IMAD.X R3, RZ, RZ, R2, P4 ;  /* 0x000000ffff039224 */ /* 0x000fe200020e0602 */
[----:B------:R-:W-:Y:S01]  /*de60*/  @!P1 MOV R2, R7 ;  /* 0x0000000700029202 */ /* 0x000fe20000000f00 */
[----:B------:R-:W-:Y:S02]  /*de70*/  VIADD R7, R4, 0x10 ;  /* 0x0000001004077836 */ /* 0x000fe40000000000 */
[----:B------:R-:W-:Y:S02]  /*de80*/  IMAD.MOV.U32 R13, RZ, RZ, R0 ;  /* 0x000000ffff0d7224 */ /* 0x000fe400078e0000 */
[----:B------:R-:W-:Y:S01]  /*de90*/  @!PT LDS RZ, [RZ] ;  /* 0x00000000fffff984 */ /* 0x000fe20000000800 */
[----:B------:R-:W-:Y:S01]  /*dea0*/  @!PT LDS RZ, [RZ] ;  /* 0x00000000fffff984 */ /* 0x000fe20000000800 */
[----:B------:R-:W-:Y:S01]  /*deb0*/  @!PT LDS RZ, [RZ] ;  /* 0x00000000fffff984 */ /* 0x000fe20000000800 */
[----:B------:R-:W-:Y:S04]  /*dec0*/  @!P1 LDGSTS.E.BYPASS.LTC128B.128 [R34+0xc400], desc[UR56][R2.64], !P3 ;  /* 0x0c40000002229fae */ /* 0x000fe8000d901d78 */
[----:B------:R-:W-:Y:S04]  /*ded0*/  @!P1 LDGSTS.E.BYPASS.LTC128B.128 [R34+0x10400], desc[UR56][R2.64+0x80], !P2 ;  /* 0x1040008002229fae */ /* 0x000fe8000d101d78 */
[----:B------:R0:W-:Y:S01]  /*dee0*/  @!P1 LDGSTS.E.BYPASS.LTC128B.128 [R34+0x14400], desc[UR56][R2.64+0x100], !P0 ;  /* 0x1440010002229fae */ /* 0x0001e2000c101d78 */
[----:B------:R-:W-:Y:S01]  /*def0*/  ISETP.GE.AND P1, PT, R7, R6, PT ;  /* 0x000000060700720c */ /* 0x000fe20003f26270 */
[----:B0-----:R-:W-:-:S12]  /*df00*/  IMAD.MOV.U32 R2, RZ, RZ, R14 ;  /* 0x000000ffff027224 */ /* 0x001fd800078e000e */
[----:B------:R-:W-:Y:S05]  /*df10*/  WARPSYNC.COLLECTIVE R15, `(.L_x_343) ;  /* 0x000000000f087348 */ /* 0x000fea0003c00000 */
[----:B------:R0:W1:Y:S02]  /*df20*/  SHFL.IDX P6, R14, R13, R12, R11 ;  /* 0x0000000c0d0e7389 */ /* 0x00006400000c000b */
[----:B01----:R-:W-:Y:S01]  /*df30*/  ENDCOLLECTIVE ;  /* 0x000000000000791b */ /* 0x003fe20003800000 */
.L_x_343:
[----:B------:R-:W-:Y:S01]  /*df40*/  IMAD.MOV.U32 R13, RZ, RZ, R5 ;  /* 0x000000ffff0d7224 */ /* 0x000fe200078e0005 */
[----:B------:R-:W-:Y:S02]  /*df50*/  MOV R12, 0x2 ;  /* 0x00000002000c7802 */ /* 0x000fe40000000f00 */
[----:B------:R-:W-:-:S07]  /*df60*/  MOV R3, R14 ;  /* 0x0000000e00037202 */ /* 0x000fce0000000f00 */
[----:B------:R-:W-:Y:S05]  /*df70*/  WARPSYNC.COLLECTIVE R15, `(.L_x_344) ;  /* 0x000000000f087348 */ /* 0x000fea0003c00000 */
[----:B------:R0:W1:Y:S02]  /*df80*/  SHFL.IDX P6, R14, R13, R12, R11 ;  /* 0x0000000c0d0e7389 */ /* 0x00006400000c000b */
[----:B01----:R-:W-:Y:S01]  /*df90*/  ENDCOLLECTIVE ;  /* 0x000000000000791b */ /* 0x003fe20003800000 */
.L_x_344:
[----:B------:R-:W-:-:S05]  /*dfa0*/  @!P1 LEA R7, P4, R9, R3, 0x1 ;  /* 0x0000000309079211 */ /* 0x000fca00078808ff */
[----:B------:R-:W-:Y:S02]  /*dfb0*/  @!P1 IMAD.X R8, RZ, RZ, R2, P4 ;  /* 0x000000ffff089224 */ /* 0x000fe400020e0602 */
[----:B------:R-:W-:Y:S02]  /*dfc0*/  @!P1 IMAD.MOV.U32 R2, RZ, RZ, R7 ;  /* 0x000000ffff029224 */ /* 0x000fe400078e0007 */
[----:B------:R-:W-:Y:S02]  /*dfd0*/  @!P1 IMAD.MOV.U32 R3, RZ, RZ, R8 ;  /* 0x000000ffff039224 */ /* 0x000fe400078e0008 */
[----:B------:R-:W-:Y:S02]  /*dfe0*/  VIADD R7, R4, 0x20 ;  /* 0x0000002004077836 */ /* 0x000fe40000000000 */
[----:B------:R-:W-:Y:S01]  /*dff0*/  IMAD.MOV.U32 R13, RZ, RZ, R0 ;  /* 0x000000ffff0d7224 */ /* 0x000fe200078e0000 */
        /* <DEDUP_REMOVED lines=11> */
.L_x_345:
[----:B------:R-:W-:Y:S02]  /*e0b0*/  IMAD.MOV.U32 R13, RZ, RZ, R5 ;  /* 0x000000ffff0d7224 */ /* 0x000fe400078e0005 */
[----:B------:R-:W-:Y:S02]  /*e0c0*/  IMAD.MOV.U32 R12, RZ, RZ, 0x3 ;  /* 0x00000003ff0c7424 */ /* 0x000fe400078e00ff */
[----:B------:R-:W-:-:S07]  /*e0d0*/  IMAD.MOV.U32 R3, RZ, RZ, R14 ;  /* 0x000000ffff037224 */ /* 0x000fce00078e000e */
[----:B------:R-:W-:Y:S05]  /*e0e0*/  WARPSYNC.COLLECTIVE R15, `(.L_x_346) ;  /* 0x000000000f087348 */ /* 0x000fea0003c00000 */
[----:B------:R0:W1:Y:S02]  /*e0f0*/  SHFL.IDX P6, R14, R13, R12, R11 ;  /* 0x0000000c0d0e7389 */ /* 0x00006400000c000b */
[----:B01----:R-:W-:Y:S01]  /*e100*/  ENDCOLLECTIVE ;  /* 0x000000000000791b */ /* 0x003fe20003800000 */
.L_x_346:
[----:B------:R-:W-:-:S05]  /*e110*/  @!P1 LEA R7, P4, R9, R3, 0x1 ;  /* 0x0000000309079211 */ /* 0x000fca00078808ff */
[----:B------:R-:W-:Y:S02]  /*e120*/  @!P1 IMAD.X R8, RZ, RZ, R2, P4 ;  /* 0x000000ffff089224 */ /* 0x000fe400020e0602 */
[----:B------:R-:W-:Y:S02]  /*e130*/  @!P1 IMAD.MOV.U32 R2, RZ, RZ, R7 ;  /* 0x000000ffff029224 */ /* 0x000fe400078e0007 */
[----:B------:R-:W-:Y:S01]  /*e140*/  VIADD R7, R4, 0x30 ;  /* 0x0000003004077836 */ /* 0x000fe20000000000 */
[----:B------:R-:W-:Y:S01]  /*e150*/  @!P1 MOV R3, R8 ;  /* 0x0000000800039202 */ /* 0x000fe20000000f00 */
[----:B------:R-:W-:-:S04]  /*e160*/  IMAD.MOV.U32 R13, RZ, RZ, R0 ;  /* 0x000000ffff0d7224 */ /* 0x000fc800078e0000 */
        /* <DEDUP_REMOVED lines=11> */
.L_x_347:
[----:B------:R-:W-:Y:S01]  /*e220*/  IMAD.MOV.U32 R13, RZ, RZ, R5 ;  /* 0x000000ffff0d7224 */ /* 0x000fe200078e0005 */
[----:B------:R-:W-:Y:S02]  /*e230*/  MOV R12, 0x4 ;  /* 0x00000004000c7802 */ /* 0x000fe40000000f00 */
[----:B------:R-:W-:-:S07]  /*e240*/  MOV R3, R14 ;  /* 0x0000000e00037202 */ /* 0x000fce0000000f00 */
[----:B------:R-:W-:Y:S05]  /*e250*/  WARPSYNC.COLLECTIVE R15, `(.L_x_348) ;  /* 0x000000000f087348 */ /* 0x000fea0003c00000 */
[----:B------:R0:W1:Y:S02]  /*e260*/  SHFL.IDX P6, R14, R13, R12, R11 ;  /* 0x0000000c0d0e7389 */ /* 0x00006400000c000b */
[----:B01----:R-:W-:Y:S01]  /*e270*/  ENDCOLLECTIVE ;  /* 0x000000000000791b */ /* 0x003fe20003800000 */
.L_x_348:
        /* <DEDUP_REMOVED lines=17> */
.L_x_349:
[----:B------:R-:W-:Y:S02]  /*e390*/  IMAD.MOV.U32 R13, RZ, RZ, R5 ;  /* 0x000000ffff0d7224 */ /* 0x000fe400078e0005 */
[----:B------:R-:W-:Y:S02]  /*e3a0*/  IMAD.MOV.U32 R12, RZ, RZ, 0x5 ;  /* 0x00000005ff0c7424 */ /* 0x000fe400078e00ff */
[----:B------:R-:W-:-:S07]  /*e3b0*/  IMAD.MOV.U32 R3, RZ, RZ, R14 ;  /* 0x000000ffff037224 */ /* 0x000fce00078e000e */
[----:B------:R-:W-:Y:S05]  /*e3c0*/  WARPSYNC.COLLECTIVE R15, `(.L_x_350) ;  /* 0x000000000f087348 */ /* 0x000fea0003c00000 */
[----:B------:R0:W1:Y:S02]  /*e3d0*/  SHFL.IDX P6, R14, R13, R12, R11 ;  /* 0x0000000c0d0e7389 */ /* 0x00006400000c000b */
[----:B01----:R-:W-:Y:S01]  /*e3e0*/  ENDCOLLECTIVE ;  /* 0x000000000000791b */ /* 0x003fe20003800000 */
.L_x_350:
        /* <DEDUP_REMOVED lines=17> */
.L_x_351:
[----:B------:R-:W-:Y:S01]  /*e500*/  IMAD.MOV.U32 R13, RZ, RZ, R5 ;  /* 0x000000ffff0d7224 */ /* 0x000fe200078e0005 */
[----:B------:R-:W-:Y:S02]  /*e510*/  MOV R12, 0x6 ;  /* 0x00000006000c7802 */ /* 0x000fe40000000f00 */
[----:B------:R-:W-:-:S07]  /*e520*/  MOV R3, R14 ;  /* 0x0000000e00037202 */ /* 0x000fce0000000f00 */
[----:B------:R-:W-:Y:S05]  /*e530*/  WARPSYNC.COLLECTIVE R15, `(.L_x_352) ;  /* 0x000000000f087348 */ /* 0x000fea0003c00000 */
[----:B------:R0:W1:Y:S02]  /*e540*/  SHFL.IDX P6, R14, R13, R12, R11 ;  /* 0x0000000c0d0e7389 */ /* 0x00006400000c000b */
[----:B01----:R-:W-:Y:S01]  /*e550*/  ENDCOLLECTIVE ;  /* 0x000000000000791b */ /* 0x003fe20003800000 */
.L_x_352:
        /* <DEDUP_REMOVED lines=17> */
.L_x_353:
[----:B------:R-:W-:Y:S02]  /*e670*/  IMAD.MOV.U32 R13, RZ, RZ, R5 ;  /* 0x000000ffff0d7224 */ /* 0x000fe400078e0005 */
[----:B------:R-:W-:Y:S02]  /*e680*/  IMAD.MOV.U32 R12, RZ, RZ, 0x7 ;  /* 0x00000007ff0c7424 */ /* 0x000fe400078e00ff */
[----:B------:R-:W-:-:S07]  /*e690*/  IMAD.MOV.U32 R3, RZ, RZ, R14 ;  /* 0x000000ffff037224 */ /* 0x000fce00078e000e */
[----:B------:R-:W-:Y:S05]  /*e6a0*/  WARPSYNC.COLLECTIVE R15, `(.L_x_354) ;  /* 0x000000000f087348 */ /* 0x000fea0003c00000 */
[----:B------:R0:W1:Y:S02]  /*e6b0*/  SHFL.IDX P6, R14, R13, R12, R11 ;  /* 0x0000000c0d0e7389 */ /* 0x00006400000c000b */
[----:B01----:R-:W-:Y:S01]  /*e6c0*/  ENDCOLLECTIVE ;  /* 0x000000000000791b */ /* 0x003fe20003800000 */
.L_x_354:
[----:B------:R-:W-:-:S05]  /*e6d0*/  @!P1 LEA R7, P4, R9, R3, 0x1 ;  /* 0x0000000309079211 */ /* 0x000fca00078808ff */
[----:B------:R-:W-:Y:S02]  /*e6e0*/  @!P1 IMAD.X R8, RZ, RZ, R2, P4 ;  /* 0x000000ffff089224 */ /* 0x000fe400020e0602 */
[----:B------:R-:W-:-:S03]  /*e6f0*/  @!P1 IMAD.MOV.U32 R2, RZ, RZ, R7 ;  /* 0x000000ffff029224 */ /* 0x000fc600078e0007 */
[----:B------:R-:W-:Y:S01]  /*e700*/  @!P1 MOV R3, R8 ;  /* 0x0000000800039202 */ /* 0x000fe20000000f00 */
[----:B------:R-:W-:-:S04]  /*e710*/  IMAD.MOV.U32 R13, RZ, RZ, R0 ;  /* 0x000000ffff0d7224 */ /* 0x000fc800078e0000 */
[----:B------:R-:W-:Y:S01]  /*e720*/  @!PT LDS RZ, [RZ] ;  /* 0x00000000fffff984 */ /* 0x000fe20000000800 */
[----:B------:R-:W-:Y:S01]  /*e730*/  @!PT LDS RZ, [RZ] ;  /* 0x00000000fffff984 */ /* 0x000fe20000000800 */
[----:B------:R-:W-:Y:S01]  /*e740*/  @!PT LDS RZ, [RZ] ;  /* 0x00000000fffff984 */ /* 0x000fe20000000800 */
[----:B------:R0:W-:Y:S04]  /*e750*/  @!P1 LDGSTS.E.BYPASS.LTC128B.128 [R34+0xf400], desc[UR56][R2.64], !P3 ;  /* 0x0f40000002229fae */ /* 0x0001e8000d901d78 */
[----:B------:R0:W-:Y:S01]  /*e760*/  @!P1 LDGSTS.E.BYPASS.LTC128B.128 [R34+0x13400], desc[UR56][R2.64+0x80], !P2 ;  /* 0x1340008002229fae */ /* 0x0001e2000d101d78 */
[----:B------:R-:W-:-:S03]  /*e770*/  IMAD.MOV.U32 R5, RZ, RZ, R14 ;  /* 0x000000ffff057224 */ /* 0x000fc600078e000e */
[----:B------:R0:W-:Y:S04]  /*e780*/  @!P1 LDGSTS.E.BYPASS.LTC128B.128 [R34+0x17400], desc[UR56][R2.64+0x100], !P0 ;  /* 0x1740010002229fae */ /* 0x0001e8000c101d78 */
[----:B0-----:R-:W-:Y:S05]  /*e790*/  WARPSYNC.COLLECTIVE R15, `(.L_x_355) ;  /* 0x000000000f087348 */ /* 0x001fea0003c00000 */
[----:B------:R1:W2:Y:S02]  /*e7a0*/  SHFL.IDX P6, R14, R13, R12, R11 ;  /* 0x0000000c0d0e7389 */ /* 0x0002a400000c000b */
[----:B012---:R-:W-:Y:S01]  /*e7b0*/  ENDCOLLECTIVE ;  /* 0x000000000000791b */ /* 0x007fe20003800000 */
.L_x_355:
[----:B------:R-:W-:Y:S05]  /*e7c0*/  BRA `(.L_x_356) ;  /* 0xffffffc000a87947 */ /* 0x000fea000383ffff */
.L_x_270:
[----:B0-----:R0:W1:Y:S02]  /*e7d0*/  SYNCS.PHASECHK.TRANS64.TRYWAIT P0, [R22+URZ+0x2a820], R3 ;  /* 0x02a82003160075a7 */ /* 0x001064000800017f */
[----:B-1----:R-:W-:Y:S05]  /*e7e0*/  @!P0 NANOSLEEP.SYNCS 0x989680 ;  /* 0x009896800000895d */ /* 0x002fea0003900000 */
[----:B------:R-:W1:Y:S02]  /*e7f0*/  @!P0 SYNCS.PHASECHK.TRANS64 P0, [R22+URZ+0x2a820], R3 ;  /* 0x02a82003160085a7 */ /* 0x000e64000800007f */
[----:B-1----:R-:W-:Y:S05]  /*e800*/  @!P0 BRA `(.L_x_270) ;  /* 0xfffffffc00f08947 */ /* 0x002fea000383ffff */
[----:B------:R-:W-:Y:S05]  /*e810*/  BRA `(.L_x_357) ;  /* 0xffffffc400187947 */ /* 0x000fea000383ffff */
.L_x_275:
[----:B0-----:R0:W1:Y:S02]  /*e820*/  SYNCS.PHASECHK.TRANS64.TRYWAIT P0, [R6+URZ+0x2a840], R3 ;  /* 0x02a84003060075a7 */ /* 0x001064000800017f */
[----:B-1----:R-:W-:Y:S05]  /*e830*/  @!P0 NANOSLEEP.SYNCS 0x989680 ;  /* 0x009896800000895d */ /* 0x002fea0003900000 */
[----:B------:R-:W1:Y:S02]  /*e840*/  @!P0 SYNCS.PHASECHK.TRANS64 P0, [R6+URZ+0x2a840], R3 ;  /* 0x02a84003060085a7 */ /* 0x000e64000800007f */
[----:B-1----:R-:W-:Y:S05]  /*e850*/  @!P0 BRA `(.L_x_275) ;  /* 0xfffffffc00f08947 */ /* 0x002fea000383ffff */
[----:B------:R-:W-:Y:S05]  /*e860*/  BRA `(.L_x_358) ;  /* 0xffffffc400e47947 */ /* 0x000fea000383ffff */
.L_x_276:
[----:B------:R-:W-:Y:S01]  /*e870*/  BSSY B1, `(.L_x_359) ;  /* 0x0000008000017945 */ /* 0x000fe20003800000 */
[----:B------:R-:W-:Y:S01]  /*e880*/  IMAD.MOV.U32 R13, RZ, RZ, R5 ;  /* 0x000000ffff0d7224 */ /* 0x000fe200078e0005 */
[----:B------:R-:W-:Y:S01]  /*e890*/  MOV R12, RZ ;  /* 0x000000ff000c7202 */ /* 0x000fe20000000f00 */
[----:B------:R-:W-:Y:S02]  /*e8a0*/  IMAD.MOV.U32 R11, RZ, RZ, 0x181f ;  /* 0x0000181fff0b7424 */ /* 0x000fe400078e00ff */
[----:B------:R-:W-:-:S07]  /*e8b0*/  IMAD.MOV.U32 R15, RZ, RZ, -0x1 ;  /* 0xffffffffff0f7424 */ /* 0x000fce00078e00ff */
[----:B------:R-:W-:Y:S05]  /*e8c0*/  WARPSYNC.COLLECTIVE R15, `(.L_x_360) ;  /* 0x000000000f087348 */ /* 0x000fea0003c00000 */
[----:B------:R0:W1:Y:S02]  /*e8d0*/  SHFL.IDX P6, R14, R13, R12, R11 ;  /* 0x0000000c0d0e7389 */ /* 0x00006400000c000b */
[----:B01----:R-:W-:Y:S01]  /*e8e0*/  ENDCOLLECTIVE ;  /* 0x000000000000791b */ /* 0x003fe20003800000 */
.L_x_360:
[----:B------:R-:W-:Y:S05]  /*e8f0*/  BSYNC B1 ;  /* 0x0000000000017941 */ /* 0x000fea0003800000 */
.L_x_359:
[----:B------:R-:W0:Y:S01]  /*e900*/  S2R R35, SR_TID.X ;  /* 0x0000000000237919 */ /* 0x000e220000002100 */
[----:B------:R-:W-:Y:S01]  /*e910*/  IMAD.MOV.U32 R13, RZ, RZ, R9 ;  /* 0x000000ffff0d7224 */ /* 0x000fe200078e0009 */
[----:B------:R-:W-:Y:S01]  /*e920*/  MOV R11, 0x181f ;  /* 0x0000181f000b7802 */ /* 0x000fe20000000f00 */
[----:B------:R-:W-:Y:S01]  /*e930*/  IMAD.MOV.U32 R12, RZ, RZ, RZ ;  /* 0x000000ffff0c7224 */ /* 0x000fe200078e00ff */
[----:B------:R-:W-:Y:S01]  /*e940*/  LEA R4, R4, R22, 0x1 ;  /* 0x0000001604047211 */ /* 0x000fe200078e08ff */
[----:B------:R-:W-:Y:S02]  /*e950*/  IMAD.MOV.U32 R15, RZ, RZ, -0x1 ;  /* 0xffffffffff0f7424 */ /* 0x000fe400078e00ff */
[----:B------:R-:W-:-:S07]  /*e960*/  IMAD.MOV.U32 R3, RZ, RZ, R14 ;  /* 0x000000ffff037224 */ /* 0x000fce00078e000e */
[----:B0-----:R-:W-:Y:S05]  /*e970*/  WARPSYNC.COLLECTIVE R15, `(.L_x_361) ;  /* 0x000000000f087348 */ /* 0x001fea0003c00000 */
[----:B------:R1:W2:Y:S02]  /*e980*/  SHFL.IDX P6, R14, R13, R12, R11 ;  /* 0x0000000c0d0e7389 */ /* 0x0002a400000c000b */
[----:B012---:R-:W-:Y:S01]  /*e990*/  ENDCOLLECTIVE ;  /* 0x000000000000791b */ /* 0x007fe20003800000 */
.L_x_361:
[----:B------:R-:W-:Y:S02]  /*e9a0*/  IMAD.MOV.U32 R13, RZ, RZ, R5 ;  /* 0x000000ffff0d7224 */ /* 0x000fe400078e0005 */
[----:B------:R-:W-:Y:S02]  /*e9b0*/  IMAD.MOV.U32 R12, RZ, RZ, 0x1 ;  /* 0x00000001ff0c7424 */ /* 0x000fe400078e00ff */
[----:B------:R-:W-:Y:S02]  /*e9c0*/  IMAD.SHL.U32 R35, R35, 0x8, RZ ;  /* 0x0000000823237824 */ /* 0x000fe400078e00ff */
[----:B------:R-:W-:-:S07]  /*e9d0*/  IMAD.MOV.U32 R2, RZ, RZ, R14 ;  /* 0x000000ffff027224 */ /* 0x000fce00078e000e */
[----:B------:R-:W-:Y:S05]  /*e9e0*/  WARPSYNC.COLLECTIVE R15, `(.L_x_362) ;  /* 0x000000000f087348 */ /* 0x000fea0003c00000 */
[----:B------:R0:W1:Y:S02]  /*e9f0*/  SHFL.IDX P6, R14, R13, R12, R11 ;  /* 0x0000000c0d0e7389 */ /* 0x00006400000c000b */
[----:B01----:R-:W-:Y:S01]  /*ea00*/  ENDCOLLECTIVE ;  /* 0x000000000000791b */ /* 0x003fe20003800000 */
.L_x_362:
[----:B------:R-:W-:-:S05]  /*ea10*/  LOP3.LUT R35, R35, 0x38, RZ, 0xc0, !PT ;  /* 0x0000003823237812 */ /* 0x000fca00078ec0ff */
[----:B------:R-:W-:-:S05]  /*ea20*/  IMAD.SHL.U32 R0, R35, 0x2, RZ ;  /* 0x0000000223007824 */ /* 0x000fca00078e00ff */
[----:B------:R-:W-:Y:S01]  /*ea30*/  IADD3 R2, P0, R2, R0, RZ ;  /* 0x0000000002027210 */ /* 0x000fe20007f1e0ff */
[----:B------:R-:W-:-:S04]  /*ea40*/  IMAD.MOV.U32 R13, RZ, RZ, R9 ;  /* 0x000000ffff0d7224 */ /* 0x000fc800078e0009 */
[----:B------:R-:W-:-:S05]  /*ea50*/  IMAD.X R3, RZ, RZ, R3, P0 ;  /* 0x000000ffff037224 */ /* 0x000fca00000e0603 */
[----:B------:R-:W-:Y:S01]  /*ea60*/  @!PT LDS RZ, [RZ] ;  /* 0x00000000fffff984 */ /* 0x000fe20000000800 */
[----:B------:R-:W-:Y:S01]  /*ea70*/  @!PT LDS RZ, [RZ] ;  /* 0x00000000fffff984 */ /* 0x000fe20000000800 */
[----:B------:R-:W-:Y:S01]  /*ea80*/  @!PT LDS RZ, [RZ] ;  /* 0x00000000fffff984 */ /* 0x000fe20000000800 */
[----:B------:R-:W-:Y:S04]  /*ea90*/  LDGSTS.E.BYPASS.LTC128B.128 [R4+0x18400], desc[UR56][R2.64], !P3 ;  /* 0x1840000002047fae */ /* 0x000fe8000d901d78 */
[----:B------:R-:W-:Y:S04]  /*eaa0*/  LDGSTS.E.BYPASS.LTC128B.128 [R4+0x1b400], desc[UR56][R2.64+0x80], !P2 ;  /* 0x1b40008002047fae */ /* 0x000fe8000d101d78 */
[----:B------:R0:W-:Y:S02]  /*eab0*/  LDGSTS.E.BYPASS.LTC128B.128 [R4+0x1e400], desc[UR56][R2.64+0x100], !P1 ;  /* 0x1e40010002047fae */ /* 0x0001e4000c901d78 */
[----:B0-----:R-:W-:-:S07]  /*eac0*/  IMAD.MOV.U32 R3, RZ, RZ, R14 ;  /* 0x000000ffff037224 */ /* 0x001fce00078e000e */
[----:B------:R-:W-:Y:S05]  /*ead0*/  WARPSYNC.COLLECTIVE R15, `(.L_x_363) ;  /* 0x000000000f087348 */ /* 0x000fea0003c00000 */
[----:B------:R0:W1:Y:S02]  /*eae0*/  SHFL.IDX P6, R14, R13, R12, R11 ;  /* 0x0000000c0d0e7389 */ /* 0x00006400000c000b */
[----:B01----:R-:W-:Y:S01]  /*eaf0*/  ENDCOLLECTIVE ;  /* 0x000000000000791b */ /* 0x003fe20003800000 */
.L_x_363:
[----:B------:R-:W-:Y:S02]  /*eb00*/  IMAD.MOV.U32 R13, RZ, RZ, R5 ;  /* 0x000000ffff0d7224 */ /* 0x000fe400078e0005 */
[----:B------:R-:W-:Y:S02]  /*eb10*/  IMAD.MOV.U32 R12, RZ, RZ, 0x2 ;  /* 0x00000002ff0c7424 */ /* 0x000fe400078e00ff */
[----:B------:R-:W-:-:S07]  /*eb20*/  IMAD.MOV.U32 R2, RZ, RZ, R14 ;  /* 0x000000ffff027224 */ /* 0x000fce00078e000e */
[----:B------:R-:W-:Y:S05]  /*eb30*/  WARPSYNC.COLLECTIVE R15, `(.L_x_364) ;  /* 0x000000000f087348 */ /* 0x000fea0003c00000 */
[----:B------:R0:W1:Y:S02]  /*eb40*/  SHFL.IDX P6, R14, R13, R12, R11 ;  /* 0x0000000c0d0e7389 */ /* 0x00006400000c000b */
[----:B01----:R-:W-:Y:S01]  /*eb50*/  ENDCOLLECTIVE ;  /* 0x000000000000791b */ /* 0x003fe20003800000 */
.L_x_364:
[----:B------:R-:W-:-:S04]  /*eb60*/  IADD3 R2, P0, R2, R0, RZ ;  /* 0x0000000002027210 */ /* 0x000fc80007f1e0ff */
[----:B------:R-:W-:-:S05]  /*eb70*/  IADD3.X R3, RZ, R3, RZ, P0, !PT ;  /* 0x00000003ff037210 */ /* 0x000fca00007fe4ff */
[----:B------:R-:W-:Y:S01]  /*eb80*/  @!PT LDS RZ, [RZ] ;  /* 0x00000000fffff984 */ /* 0x000fe20000000800 */
[----:B------:R-:W-:Y:S01]  /*eb90*/  @!PT LDS RZ, [RZ] ;  /* 0x00000000fffff984 */ /* 0x000fe20000000800 */
[----:B------:R-:W-:Y:S01]  /*eba0*/  @!PT LDS RZ, [RZ] ;  /* 0x00000000fffff984 */ /* 0x000fe20000000800 */
[----:B------:R0:W-:Y:S01]  /*ebb0*/  LDGSTS.E.BYPASS.LTC128B.128 [R4+0x18c00], desc[UR56][R2.64], !P3 ;  /* 0x18c0000002047fae */ /* 0x0001e2000d901d78 */
[----:B------:R-:W-:-:S03]  /*ebc0*/  IMAD.MOV.U32 R13, RZ, RZ, R9 ;  /* 0x000000ffff0d7224 */ /* 0x000fc600078e0009 */
[----:B------:R0:W-:Y:S04]  /*ebd0*/  LDGSTS.E.BYPASS.LTC128B.128 [R4+0x1bc00], desc[UR56][R2.64+0x80], !P2 ;  /* 0x1bc0008002047fae */ /* 0x0001e8000d101d78 */
[----:B------:R0:W-:Y:S01]  /*ebe0*/  LDGSTS.E.BYPASS.LTC128B.128 [R4+0x1ec00], desc[UR56][R2.64+0x100], !P1 ;  /* 0x1ec0010002047fae */ /* 0x0001e2000c901d78 */
[----:B------:R-:W-:-:S07]  /*ebf0*/  IMAD.MOV.U32 R35, RZ, RZ, R14 ;  /* 0x000000ffff237224 */ /* 0x000fce00078e000e */
[----:B0-----:R-:W-:Y:S05]  /*ec00*/  WARPSYNC.COLLECTIVE R15, `(.L_x_365) ;  /* 0x000000000f087348 */ /* 0x001fea0003c00000 */
[----:B------:R1:W2:Y:S02]  /*ec10*/  SHFL.IDX P6, R14, R13, R12, R11 ;  /* 0x0000000c0d0e7389 */ /* 0x0002a400000c000b */
[----:B012---:R-:W-:Y:S01]  /*ec20*/  ENDCOLLECTIVE ;  /* 0x000000000000791b */ /* 0x007fe20003800000 */
.L_x_365:
[----:B------:R-:W-:Y:S02]  /*ec30*/  IMAD.MOV.U32 R13, RZ, RZ, R5 ;  /* 0x000000ffff0d7224 */ /* 0x000fe400078e0005 */
[----:B------:R-:W-:Y:S02]  /*ec40*/  IMAD.MOV.U32 R12, RZ, RZ, 0x3 ;  /* 0x00000003ff0c7424 */ /* 0x000fe400078e00ff */
[----:B------:R-:W-:-:S07]  /*ec50*/  IMAD.MOV.U32 R2, RZ, RZ, R14 ;  /* 0x000000ffff027224 */ /* 0x000fce00078e000e */
[----:B------:R-:W-:Y:S05]  /*ec60*/  WARPSYNC.COLLECTIVE R15, `(.L_x_366) ;  /* 0x000000000f087348 */ /* 0x000fea0003c00000 */
[----:B------:R0:W1:Y:S02]  /*ec70*/  SHFL.IDX P6, R14, R13, R12, R11 ;  /* 0x0000000c0d0e7389 */ /* 0x00006400000c000b */
[----:B01----:R-:W-:Y:S01]  /*ec80*/  ENDCOLLECTIVE ;  /* 0x000000000000791b */ /* 0x003fe20003800000 */
.L_x_366:
        /* <DEDUP_REMOVED lines=13> */
.L_x_367:
[----:B------:R-:W-:Y:S02]  /*ed60*/  IMAD.MOV.U32 R13, RZ, RZ, R5 ;  /* 0x000000ffff0d7224 */ /* 0x000fe400078e0005 */
[----:B------:R-:W-:Y:S02]  /*ed70*/  IMAD.MOV.U32 R12, RZ, RZ, 0x4 ;  /* 0x00000004ff0c7424 */ /* 0x000fe400078e00ff */
[----:B------:R-:W-:-:S07]  /*ed80*/  IMAD.MOV.U32 R2, RZ, RZ, R14 ;  /* 0x000000ffff027224 */ /* 0x000fce00078e000e */
[----:B------:R-:W-:Y:S05]  /*ed90*/  WARPSYNC.COLLECTIVE R15, `(.L_x_368) ;  /* 0x000000000f087348 */ /* 0x000fea0003c00000 */
[----:B------:R0:W1:Y:S02]  /*eda0*/  SHFL.IDX P6, R14, R13, R12, R11 ;  /* 0x0000000c0d0e7389 */ /* 0x00006400000c000b */
[----:B01----:R-:W-:Y:S01]  /*edb0*/  ENDCOLLECTIVE ;  /* 0x000000000000791b */ /* 0x003fe20003800000 */
.L_x_368:
        /* <DEDUP_REMOVED lines=13> */
.L_x_369:
[----:B------:R-:W-:Y:S02]  /*ee90*/  IMAD.MOV.U32 R13, RZ, RZ, R5 ;  /* 0x000000ffff0d7224 */ /* 0x000fe400078e0005 */
[----:B------:R-:W-:Y:S01]  /*eea0*/  IMAD.MOV.U32 R12, RZ, RZ, 0x5 ;  /* 0x00000005ff0c7424 */ /* 0x000fe200078e00ff */
[----:B------:R-:W-:-:S07]  /*eeb0*/  MOV R2, R14 ;  /* 0x0000000e00027202 */ /* 0x000fce0000000f00 */
[----:B------:R-:W-:Y:S05]  /*eec0*/  WARPSYNC.COLLECTIVE R15, `(.L_x_370) ;  /* 0x000000000f087348 */ /* 0x000fea0003c00000 */
[----:B------:R0:W1:Y:S02]  /*eed0*/  SHFL.IDX P6, R14, R13, R12, R11 ;  /* 0x0000000c0d0e7389 */ /* 0x00006400000c000b */
[----:B01----:R-:W-:Y:S01]  /*eee0*/  ENDCOLLECTIVE ;  /* 0x000000000000791b */ /* 0x003fe20003800000 */
.L_x_370:
[----:B------:R-:W-:-:S05]  /*eef0*/  IADD3 R2, P0, R2, R0, RZ ;  /* 0x0000000002027210 */ /* 0x000fca0007f1e0ff */
[----:B------:R-:W-:-:S05]  /*ef00*/  IMAD.X R3, RZ, RZ, R35, P0 ;  /* 0x000000ffff037224 */ /* 0x000fca00000e0623 */
[----:B------:R-:W-:Y:S01]  /*ef10*/  @!PT LDS RZ, [RZ] ;  /* 0x00000000fffff984 */ /* 0x000fe20000000800 */
[----:B------:R-:W-:Y:S01]  /*ef20*/  @!PT LDS RZ, [RZ] ;  /* 0x00000000fffff984 */ /* 0x000fe20000000800 */
[----:B------:R-:W-:Y:S01]  /*ef30*/  @!PT LDS RZ, [RZ] ;  /* 0x00000000fffff984 */ /* 0x000fe20000000800 */
[----:B------:R0:W-:Y:S01]  /*ef40*/  LDGSTS.E.BYPASS.LTC128B.128 [R4+0x1a400], desc[UR56][R2.64], !P3 ;  /* 0x1a40000002047fae */ /* 0x0001e2000d901d78 */
[----:B------:R-:W-:-:S03]  /*ef50*/  MOV R13, R9 ;  /* 0x00000009000d7202 */ /* 0x000fc60000000f00 */
[----:B------:R0:W-:Y:S04]  /*ef60*/  LDGSTS.E.BYPASS.LTC128B.128 [R4+0x1d400], desc[UR56][R2.64+0x80], !P2 ;  /* 0x1d40008002047fae */ /* 0x0001e8000d101d78 */
[----:B------:R0:W-:Y:S01]  /*ef70*/  LDGSTS.E.BYPASS.LTC128B.128 [R4+0x20400], desc[UR56][R2.64+0x100], !P1 ;  /* 0x2040010002047fae */ /* 0x0001e2000c901d78 */
[----:B------:R-:W-:-:S07]  /*ef80*/  IMAD.MOV.U32 R35, RZ, RZ, R14 ;  /* 0x000000ffff237224 */ /* 0x000fce00078e000e */
[----:B0-----:R-:W-:Y:S05]  /*ef90*/  WARPSYNC.COLLECTIVE R15, `(.L_x_371) ;  /* 0x000000000f087348 */ /* 0x001fea0003c00000 */
[----:B------:R1:W2:Y:S02]  /*efa0*/  SHFL.IDX P6, R14, R13, R12, R11 ;  /* 0x0000000c0d0e7389 */ /* 0x0002a400000c000b */
[----:B012---:R-:W-:Y:S01]  /*efb0*/  ENDCOLLECTIVE ;  /* 0x000000000000791b */ /* 0x007fe20003800000 */
.L_x_371:
[----:B------:R-:W-:Y:S01]  /*efc0*/  IMAD.MOV.U32 R2, RZ, RZ, R14 ;  /* 0x000000ffff027224 */ /* 0x000fe200078e000e */
[----:B------:R-:W-:Y:S06]  /*efd0*/  BRA `(.L_x_372) ;  /* 0xffffffc4001c7947 */ /* 0x000fec000383ffff */
.L_x_281:
[----:B--2---:R2:W3:Y:S02]  /*efe0*/  SYNCS.PHASECHK.TRANS64.TRYWAIT P0, [R4+URZ+0x2a860], R2 ;  /* 0x02a86002040075a7 */ /* 0x0044e4000800017f */
[----:B---3--:R-:W-:Y:S05]  /*eff0*/  @!P0 NANOSLEEP.SYNCS 0x989680 ;  /* 0x009896800000895d */ /* 0x008fea0003900000 */
[----:B------:R-:W3:Y:S02]  /*f000*/  @!P0 SYNCS.PHASECHK.TRANS64 P0, [R4+URZ+0x2a860], R2 ;  /* 0x02a86002040085a7 */ /* 0x000ee4000800007f */
[----:B---3--:R-:W-:Y:S05]  /*f010*/  @!P0 BRA `(.L_x_281) ;  /* 0xfffffffc00f08947 */ /* 0x008fea000383ffff */
[----:B------:R-:W-:Y:S05]  /*f020*/  BRA `(.L_x_373) ;  /* 0xffffffc4007c7947 */ /* 0x000fea000383ffff */
.L_x_282:
[----:B------:R-:W-:Y:S01]  /*f030*/  BSSY B1, `(.L_x_374) ;  /* 0x0000008000017945 */ /* 0x000fe20003800000 */
[----:B------:R-:W-:Y:S01]  /*f040*/  IMAD.MOV.U32 R13, RZ, RZ, R24 ;  /* 0x000000ffff0d7224 */ /* 0x000fe200078e0018 */
[----:B------:R-:W-:Y:S01]  /*f050*/  MOV R15, 0xffffffff ;  /* 0xffffffff000f7802 */ /* 0x000fe20000000f00 */
[----:B------:R-:W-:Y:S02]  /*f060*/  IMAD.MOV.U32 R12, RZ, RZ, RZ ;  /* 0x000000ffff0c7224 */ /* 0x000fe400078e00ff */
[----:B------:R-:W-:-:S07]  /*f070*/  IMAD.MOV.U32 R11, RZ, RZ, 0x181f ;  /* 0x0000181fff0b7424 */ /* 0x000fce00078e00ff */
[----:B--2---:R-:W-:Y:S05]  /*f080*/  WARPSYNC.COLLECTIVE R15, `(.L_x_375) ;  /* 0x000000000f087348 */ /* 0x004fea0003c00000 */
[----:B------:R0:W1:Y:S02]  /*f090*/  SHFL.IDX P6, R14, R13, R12, R11 ;  /* 0x0000000c0d0e7389 */ /* 0x00006400000c000b */
[----:B012---:R-:W-:Y:S01]  /*f0a0*/  ENDCOLLECTIVE ;  /* 0x000000000000791b */ /* 0x007fe20003800000 */
.L_x_375:
[----:B------:R-:W-:Y:S05]  /*f0b0*/  BSYNC B1 ;  /* 0x0000000000017941 */ /* 0x000fea0003800000 */
.L_x_374:
[----:B------:R-:W-:Y:S01]  /*f0c0*/  IMAD.MOV.U32 R13, RZ, RZ, R23 ;  /* 0x000000ffff0d7224 */ /* 0x000fe200078e0017 */
[----:B------:R-:W-:Y:S01]  /*f0d0*/  MOV R15, 0xffffffff ;  /* 0xffffffff000f7802 */ /* 0x000fe20000000f00 */
[----:B------:R-:W-:Y:S02]  /*f0e0*/  IMAD.MOV.U32 R12, RZ, RZ, RZ ;  /* 0x000000ffff0c7224 */ /* 0x000fe400078e00ff */
[----:B------:R-:W-:Y:S02]  /*f0f0*/  IMAD.MOV.U32 R11, RZ, RZ, 0x181f ;  /* 0x0000181fff0b7424 */ /* 0x000fe400078e00ff */
[----:B------:R-:W-:Y:S02]  /*f100*/  IMAD.MOV.U32 R3, RZ, RZ, R14 ;  /* 0x000000ffff037224 */ /* 0x000fe400078e000e */
[----:B------:R-:W-:-:S07]  /*f110*/  IMAD R5, R5, 0x2, R22 ;  /* 0x0000000205057824 */ /* 0x000fce00078e0216 */
[----:B------:R-:W-:Y:S05]  /*f120*/  WARPSYNC.COLLECTIVE R15, `(.L_x_376) ;  /* 0x000000000f087348 */ /* 0x000fea0003c00000 */
[----:B------:R0:W1:Y:S02]  /*f130*/  SHFL.IDX P6, R14, R13, R12, R11 ;  /* 0x0000000c0d0e7389 */ /* 0x00006400000c000b */
[----:B01----:R-:W-:Y:S01]  /*f140*/  ENDCOLLECTIVE ;  /* 0x000000000000791b */ /* 0x003fe20003800000 */
.L_x_376:
[----:B------:R-:W-:Y:S01]  /*f150*/  IMAD.MOV.U32 R13, RZ, RZ, R24 ;  /* 0x000000ffff0d7224 */ /* 0x000fe200078e0018 */
[----:B------:R-:W-:Y:S01]  /*f160*/  MOV R12, 0x1 ;  /* 0x00000001000c7802 */ /* 0x000fe20000000f00 */
[----:B------:R-:W-:-:S07]  /*f170*/  IMAD.MOV.U32 R2, RZ, RZ, R14 ;  /* 0x000000ffff027224 */ /* 0x000fce00078e000e */
[----:B------:R-:W-:Y:S05]  /*f180*/  WARPSYNC.COLLECTIVE R15, `(.L_x_377) ;  /* 0x000000000f087348 */ /* 0x000fea0003c00000 */
[----:B------:R0:W1:Y:S02]  /*f190*/  SHFL.IDX P6, R14, R13, R12, R11 ;  /* 0x0000000c0d0e7389 */ /* 0x00006400000c000b */
[----:B01----:R-:W-:Y:S01]  /*f1a0*/  ENDCOLLECTIVE ;  /* 0x000000000000791b */ /* 0x003fe20003800000 */
.L_x_377:
[----:B------:R-:W-:-:S05]  /*f1b0*/  IADD3 R2, P1, R2, R0, RZ ;  /* 0x0000000002027210 */ /* 0x000fca0007f3e0ff */
[----:B------:R-:W-:Y:S01]  /*f1c0*/  IMAD.X R3, RZ, RZ, R3, P1 ;  /* 0x000000ffff037224 */ /* 0x000fe200008e0603 */
[----:B------:R-:W-:-:S04]  /*f1d0*/  LOP3.LUT P1, RZ, R29, 0x1, RZ, 0xc0, !PT ;  /* 0x000000011dff7812 */ /* 0x000fc8000782c0ff */
[----:B------:R-:W-:Y:S01]  /*f1e0*/  ISETP.LT.OR P2, PT, R6, 0x1, !P1 ;  /* 0x000000010600780c */ /* 0x000fe20004f41670 */
[----:B------:R-:W-:-:S12]  /*f1f0*/  IMAD.MOV.U32 R13, RZ, RZ, R23 ;  /* 0x000000ffff0d7224 */ /* 0x000fd800078e0017 */
[----:B------:R-:W-:Y:S01]  /*f200*/  @!PT LDS RZ, [RZ] ;  /* 0x00000000fffff984 */ /* 0x000fe20000000800 */
[----:B------:R-:W-:Y:S01]  /*f210*/  @!PT LDS RZ, [RZ] ;  /* 0x00000000fffff984 */ /* 0x000fe20000000800 */
[----:B------:R-:W-:Y:S01]  /*f220*/  @!PT LDS RZ, [RZ] ;  /* 0x00000000fffff984 */ /* 0x000fe20000000800 */
[----:B------:R-:W-:Y:S01]  /*f230*/  LDGSTS.E.BYPASS.LTC128B.128 [R5+0x400], desc[UR56][R2.64], !P2 ;  /* 0x0040000002057fae */ /* 0x000fe2000d101d78 */
[----:B------:R-:W-:-:S13]  /*f240*/  ISETP.LT.OR P2, PT, R6, 0x1, !P0 ;  /* 0x000000010600780c */ /* 0x000fda0004741670 */
[----:B------:R0:W-:Y:S02]  /*f250*/  LDGSTS.E.BYPASS.LTC128B.128 [R5+0x3400], desc[UR56][R2.64+0x80], !P2 ;  /* 0x0340008002057fae */ /* 0x0001e4000d101d78 */
[----:B0-----:R-:W-:-:S07]  /*f260*/  IMAD.MOV.U32 R3, RZ, RZ, R14 ;  /* 0x000000ffff037224 */ /* 0x001fce00078e000e */
[----:B------:R-:W-:Y:S05]  /*f270*/  WARPSYNC.COLLECTIVE R15, `(.L_x_378) ;  /* 0x000000000f087348 */ /* 0x000fea0003c00000 */
[----:B------:R0:W1:Y:S02]  /*f280*/  SHFL.IDX P6, R14, R13, R12, R11 ;  /* 0x0000000c0d0e7389 */ /* 0x00006400000c000b */
[----:B01----:R-:W-:Y:S01]  /*f290*/  ENDCOLLECTIVE ;  /* 0x000000000000791b */ /* 0x003fe20003800000 */
.L_x_378:
[----:B------:R-:W-:Y:S01]  /*f2a0*/  MOV R13, R24 ;  /* 0x00000018000d7202 */ /* 0x000fe20000000f00 */
[----:B------:R-:W-:Y:S02]  /*f2b0*/  IMAD.MOV.U32 R12, RZ, RZ, 0x2 ;  /* 0x00000002ff0c7424 */ /* 0x000fe400078e00ff */
[----:B------:R-:W-:-:S07]  /*f2c0*/  IMAD.MOV.U32 R2, RZ, RZ, R14 ;  /* 0x000000ffff027224 */ /* 0x000fce00078e000e */
[----:B------:R-:W-:Y:S05]  /*f2d0*/  WARPSYNC.COLLECTIVE R15, `(.L_x_379) ;  /* 0x000000000f087348 */ /* 0x000fea0003c00000 */
[----:B------:R0:W1:Y:S02]  /*f2e0*/  SHFL.IDX P6, R14, R13, R12, R11 ;  /* 0x0000000c0d0e7389 */ /* 0x00006400000c000b */
[----:B01----:R-:W-:Y:S01]  /*f2f0*/  ENDCOLLECTIVE ;  /* 0x000000000000791b */ /* 0x003fe20003800000 */
.L_x_379:
[----:B------:R-:W-:-:S05]  /*f300*/  IADD3 R2, P2, R2, R0, RZ ;  /* 0x0000000002027210 */ /* 0x000fca0007f5e0ff */
[----:B------:R-:W-:Y:S01]  /*f310*/  IMAD.X R3, RZ, RZ, R3, P2 ;  /* 0x000000ffff037224 */ /* 0x000fe200010e0603 */
        /* <DEDUP_REMOVED lines=12> */
.L_x_380:
[----:B------:R-:W-:Y:S02]  /*f3e0*/  IMAD.MOV.U32 R13, RZ, RZ, R24 ;  /* 0x000000ffff0d7224 */ /* 0x000fe400078e0018 */
[----:B------:R-:W-:Y:S02]  /*f3f0*/  IMAD.MOV.U32 R12, RZ, RZ, 0x3 ;  /* 0x00000003ff0c7424 */ /* 0x000fe400078e00ff */
[----:B------:R-:W-:-:S07]  /*f400*/  IMAD.MOV.U32 R2, RZ, RZ, R14 ;  /* 0x000000ffff027224 */ /* 0x000fce00078e000e */
[----:B------:R-:W-:Y:S05]  /*f410*/  WARPSYNC.COLLECTIVE R15, `(.L_x_381) ;  /* 0x000000000f087348 */ /* 0x000fea0003c00000 */
[----:B------:R0:W1:Y:S02]  /*f420*/  SHFL.IDX P6, R14, R13, R12, R11 ;  /* 0x0000000c0d0e7389 */ /* 0x00006400000c000b */
[----:B01----:R-:W-:Y:S01]  /*f430*/  ENDCOLLECTIVE ;  /* 0x000000000000791b */ /* 0x003fe20003800000 */
.L_x_381:
[----:B------:R-:W-:-:S04]  /*f440*/  IADD3 R2, P2, R2, R0, RZ ;  /* 0x0000000002027210 */ /* 0x000fc80007f5e0ff */
[----:B------:R-:W-:Y:S02]  /*f450*/  IADD3.X R3, RZ, R3, RZ, P2, !PT ;  /* 0x00000003ff037210 */ /* 0x000fe400017fe4ff */
        /* <DEDUP_REMOVED lines=12> */
.L_x_382:
[----:B------:R-:W-:Y:S02]  /*f520*/  IMAD.MOV.U32 R13, RZ, RZ, R24 ;  /* 0x000000ffff0d7224 */ /* 0x000fe400078e0018 */
[----:B------:R-:W-:Y:S01]  /*f530*/  IMAD.MOV.U32 R12, RZ, RZ, 0x4 ;  /* 0x00000004ff0c7424 */ /* 0x000fe200078e00ff */
[----:B------:R-:W-:-:S07]  /*f540*/  MOV R2, R14 ;  /* 0x0000000e00027202 */ /* 0x000fce0000000f00 */
[----:B------:R-:W-:Y:S05]  /*f550*/  WARPSYNC.COLLECTIVE R15, `(.L_x_383) ;  /* 0x000000000f087348 */ /* 0x000fea0003c00000 */
[----:B------:R0:W1:Y:S02]  /*f560*/  SHFL.IDX P6, R14, R13, R12, R11 ;  /* 0x0000000c0d0e7389 */ /* 0x00006400000c000b */
[----:B01----:R-:W-:Y:S01]  /*f570*/  ENDCOLLECTIVE ;  /* 0x000000000000791b */ /* 0x003fe20003800000 */
.L_x_383:
[----:B------:R-:W-:-:S05]  /*f580*/  IADD3 R2, P2, R2, R0, RZ ;  /* 0x0000000002027210 */ /* 0x000fca0007f5e0ff */
[----:B------:R-:W-:Y:S01]  /*f590*/  IMAD.X R3, RZ, RZ, R3, P2 ;  /* 0x000000ffff037224 */ /* 0x000fe200010e0603 */
[----:B------:R-:W-:Y:S02]  /*f5a0*/  ISETP.LT.OR P2, PT, R6, 0x31, !P1 ;  /* 0x000000310600780c */ /* 0x000fe40004f41670 */
[----:B------:R-:W-:-:S11]  /*f5b0*/  MOV R13, R23 ;  /* 0x00000017000d7202 */ /* 0x000fd60000000f00 */
        /* <DEDUP_REMOVED lines=10> */
.L_x_384:
[----:B------:R-:W-:Y:S02]  /*f660*/  IMAD.MOV.U32 R13, RZ, RZ, R24 ;  /* 0x000000ffff0d7224 */ /* 0x000fe400078e0018 */
[----:B------:R-:W-:Y:S02]  /*f670*/  IMAD.MOV.U32 R12, RZ, RZ, 0x5 ;  /* 0x00000005ff0c7424 */ /* 0x000fe400078e00ff */
[----:B------:R-:W-:-:S07]  /*f680*/  IMAD.MOV.U32 R2, RZ, RZ, R14 ;  /* 0x000000ffff027224 */ /* 0x000fce00078e000e */
[----:B------:R-:W-:Y:S05]  /*f690*/  WARPSYNC.COLLECTIVE R15, `(.L_x_385) ;  /* 0x000000000f087348 */ /* 0x000fea0003c00000 */
[----:B------:R0:W1:Y:S02]  /*f6a0*/  SHFL.IDX P6, R14, R13, R12, R11 ;  /* 0x0000000c0d0e7389 */ /* 0x00006400000c000b */
[----:B01----:R-:W-:Y:S01]  /*f6b0*/  ENDCOLLECTIVE ;  /* 0x000000000000791b */ /* 0x003fe20003800000 */
.L_x_385:
[----:B------:R-:W-:-:S05]  /*f6c0*/  IADD3 R2, P2, R2, R0, RZ ;  /* 0x0000000002027210 */ /* 0x000fca0007f5e0ff */
[----:B------:R-:W-:Y:S01]  /*f6d0*/  IMAD.X R3, RZ, RZ, R3, P2 ;  /* 0x000000ffff037224 */ /* 0x000fe200010e0603 */
[----:B------:R-:W-:Y:S01]  /*f6e0*/  ISETP.LT.OR P2, PT, R6, 0x41, !P1 ;  /* 0x000000410600780c */ /* 0x000fe20004f41670 */
[----:B------:R-:W-:-:S12]  /*f6f0*/  IMAD.MOV.U32 R13, RZ, RZ, R23 ;  /* 0x000000ffff0d7224 */ /* 0x000fd800078e0017 */
[----:B------:R-:W-:Y:S01]  /*f700*/  @!PT LDS RZ, [RZ] ;  /* 0x00000000fffff984 */ /* 0x000fe20000000800 */
[----:B------:R-:W-:Y:S01]  /*f710*/  @!PT LDS RZ, [RZ] ;  /* 0x00000000fffff984 */ /* 0x000fe20000000800 */
[----:B------:R-:W-:Y:S01]  /*f720*/  @!PT LDS RZ, [RZ] ;  /* 0x00000000fffff984 */ /* 0x000fe20000000800 */
[----:B------:R0:W-:Y:S01]  /*f730*/  LDGSTS.E.BYPASS.LTC128B.128 [R5+0x2400], desc[UR56][R2.64], !P2 ;  /* 0x0240000002057fae */ /* 0x0001e2000d101d78 */
[----:B------:R-:W-:Y:S02]  /*f740*/  ISETP.LT.OR P2, PT, R6, 0x41, !P0 ;  /* 0x000000410600780c */ /* 0x000fe40004741670 */
[----:B------:R-:W-:-:S11]  /*f750*/  MOV R24, R14 ;  /* 0x0000000e00187202 */ /* 0x000fd60000000f00 */
[----:B0-----:R-:W-:Y:S05]  /*f760*/  WARPSYNC.COLLECTIVE R15, `(.L_x_386) ;  /* 0x000000000f087348 */ /* 0x001fea0003c00000 */
[----:B------:R1:W2:Y:S02]  /*f770*/  SHFL.IDX P6, R14, R13, R12, R11 ;  /* 0x0000000c0d0e7389 */ /* 0x0002a400000c000b */
[----:B012---:R-:W-:Y:S01]  /*f780*/  ENDCOLLECTIVE ;  /* 0x000000000000791b */ /* 0x007fe20003800000 */
.L_x_386:
[----:B------:R-:W-:Y:S01]  /*f790*/  @!PT LDS RZ, [RZ] ;  /* 0x00000000fffff984 */ /* 0x000fe20000000800 */
[----:B------:R-:W-:Y:S01]  /*f7a0*/  @!PT LDS RZ, [RZ] ;  /* 0x00000000fffff984 */ /* 0x000fe20000000800 */
[----:B------:R-:W-:Y:S01]  /*f7b0*/  @!PT LDS RZ, [RZ] ;  /* 0x00000000fffff984 */ /* 0x000fe20000000800 */
[----:B------:R0:W-:Y:S02]  /*f7c0*/  LDGSTS.E.BYPASS.LTC128B.128 [R5+0x5400], desc[UR56][R2.64+0x80], !P2 ;  /* 0x0540008002057fae */ /* 0x0001e4000d101d78 */
[----:B0-----:R-:W-:Y:S01]  /*f7d0*/  IMAD.MOV.U32 R2, RZ, RZ, R14 ;  /* 0x000000ffff027224 */ /* 0x001fe200078e000e */
[----:B------:R-:W-:Y:S06]  /*f7e0*/  BRA `(.L_x_387) ;  /* 0xffffffc000687947 */ /* 0x000fec000383ffff */
.L_x_290:
[----:B0-----:R0:W1:Y:S02]  /*f7f0*/  SYNCS.PHASECHK.TRANS64.TRYWAIT P0, [R0+URZ+0x2a860], R3 ;  /* 0x02a86003000075a7 */ /* 0x001064000800017f */
[----:B-1----:R-:W-:Y:S05]  /*f800*/  @!P0 NANOSLEEP.SYNCS 0x989680 ;  /* 0x009896800000895d */ /* 0x002fea0003900000 */
[----:B------:R-:W1:Y:S02]  /*f810*/  @!P0 SYNCS.PHASECHK.TRANS64 P0, [R0+URZ+0x2a860], R3 ;  /* 0x02a86003000085a7 */ /* 0x000e64000800007f */
[----:B-1----:R-:W-:Y:S05]  /*f820*/  @!P0 BRA `(.L_x_290) ;  /* 0xfffffffc00f08947 */ /* 0x002fea000383ffff */
[----:B------:R-:W-:Y:S05]  /*f830*/  BRA `(.L_x_388) ;  /* 0xffffffc400887947 */ /* 0x000fea000383ffff */
.L_x_291:
[----:B------:R-:W-:Y:S01]  /*f840*/  BSSY B0, `(.L_x_389) ;  /* 0x0000008000007945 */ /* 0x000fe20003800000 */
[----:B------:R-:W-:Y:S01]  /*f850*/  IMAD.MOV.U32 R13, RZ, RZ, R24 ;  /* 0x000000ffff0d7224 */ /* 0x000fe200078e0018 */
[----:B------:R-:W-:Y:S01]  /*f860*/  MOV R11, 0x181f ;  /* 0x0000181f000b7802 */ /* 0x000fe20000000f00 */
[----:B------:R-:W-:Y:S02]  /*f870*/  IMAD.MOV.U32 R12, RZ, RZ, RZ ;  /* 0x000000ffff0c7224 */ /* 0x000fe400078e00ff */
[----:B------:R-:W-:-:S07]  /*f880*/  IMAD.MOV.U32 R15, RZ, RZ, -0x1 ;  /* 0xffffffffff0f7424 */ /* 0x000fce00078e00ff */
[----:B0-----:R-:W-:Y:S05]  /*f890*/  WARPSYNC.COLLECTIVE R15, `(.L_x_390) ;  /* 0x000000000f087348 */ /* 0x001fea0003c00000 */
[----:B------:R1:W2:Y:S02]  /*f8a0*/  SHFL.IDX P6, R14, R13, R12, R11 ;  /* 0x0000000c0d0e7389 */ /* 0x0002a400000c000b */
[----:B012---:R-:W-:Y:S01]  /*f8b0*/  ENDCOLLECTIVE ;  /* 0x000000000000791b */ /* 0x007fe20003800000 */
.L_x_390:
[----:B------:R-:W-:Y:S05]  /*f8c0*/  BSYNC B0 ;  /* 0x0000000000007941 */ /* 0x000fea0003800000 */
.L_x_389:
[----:B------:R-:W0:Y:S01]  /*f8d0*/  S2R R4, SR_TID.X ;  /* 0x0000000000047919 */ /* 0x000e220000002100 */
[----:B------:R-:W-:Y:S01]  /*f8e0*/  IMAD.MOV.U32 R13, RZ, RZ, R23 ;  /* 0x000000ffff0d7224 */ /* 0x000fe200078e0017 */
[----:B------:R-:W-:Y:S01]  /*f8f0*/  MOV R11, 0x181f ;  /* 0x0000181f000b7802 */ /* 0x000fe20000000f00 */
[----:B------:R-:W-:Y:S01]  /*f900*/  IMAD.MOV.U32 R12, RZ, RZ, RZ ;  /* 0x000000ffff0c7224 */ /* 0x000fe200078e00ff */
[C---:B------:R-:W-:Y:S01]  /*f910*/  LOP3.LUT R2, R29.reuse, 0x1, RZ, 0xc0, !PT ;  /* 0x000000011d027812 */ /* 0x040fe200078ec0ff */
[----:B------:R-:W-:Y:S01]  /*f920*/  IMAD.MOV.U32 R15, RZ, RZ, -0x1 ;  /* 0xffffffffff0f7424 */ /* 0x000fe200078e00ff */
[----:B------:R-:W-:Y:S01]  /*f930*/  LOP3.LUT P0, RZ, R29, 0x2, RZ, 0xc0, !PT ;  /* 0x000000021dff7812 */ /* 0x000fe2000780c0ff */
[----:B------:R-:W-:Y:S01]  /*f940*/  IMAD.MOV.U32 R3, RZ, RZ, R14 ;  /* 0x000000ffff037224 */ /* 0x000fe200078e000e */
[----:B------:R-:W-:-:S13]  /*f950*/  ISETP.NE.U32.AND P1, PT, R2, 0x1, PT ;  /* 0x000000010200780c */ /* 0x000fda0003f25070 */
[----:B0-----:R-:W-:Y:S05]  /*f960*/  WARPSYNC.COLLECTIVE R15, `(.L_x_391) ;  /* 0x000000000f087348 */ /* 0x001fea0003c00000 */
[----:B------:R1:W2:Y:S02]  /*f970*/  SHFL.IDX P6, R14, R13, R12, R11 ;  /* 0x0000000c0d0e7389 */ /* 0x0002a400000c000b */
[----:B012---:R-:W-:Y:S01]  /*f980*/  ENDCOLLECTIVE ;  /* 0x000000000000791b */ /* 0x007fe20003800000 */
.L_x_391:
[C---:B------:R-:W-:Y:S02]  /*f990*/  ISETP.LT.OR P4, PT, R5.reuse, 0x1, !P0 ;  /* 0x000000010500780c */ /* 0x040fe40004781670 */
[----:B------:R-:W-:Y:S01]  /*f9a0*/  ISETP.LT.OR P3, PT, R5, 0x1, P1 ;  /* 0x000000010500780c */ /* 0x000fe20000f61670 */
[----:B------:R-:W-:Y:S02]  /*f9b0*/  IMAD.MOV.U32 R13, RZ, RZ, R24 ;  /* 0x000000ffff0d7224 */ /* 0x000fe400078e0018 */
[----:B------:R-:W-:Y:S02]  /*f9c0*/  IMAD.MOV.U32 R12, RZ, RZ, 0x1 ;  /* 0x00000001ff0c7424 */ /* 0x000fe400078e00ff */
[----:B------:R-:W-:-:S05]  /*f9d0*/  IMAD.SHL.U32 R4, R4, 0x8, RZ ;  /* 0x0000000804047824 */ /* 0x000fca00078e00ff */
[----:B------:R-:W-:-:S05]  /*f9e0*/  LOP3.LUT R4, R4, 0x38, RZ, 0xc0, !PT ;  /* 0x0000003804047812 */ /* 0x000fca00078ec0ff */
[----:B------:R-:W-:Y:S01]  /*f9f0*/  IMAD.SHL.U32 R6, R4, 0x2, RZ ;  /* 0x0000000204067824 */ /* 0x000fe200078e00ff */
[----:B------:R-:W-:-:S04]  /*fa00*/  LEA R4, R7, R22, 0x1 ;  /* 0x0000001607047211 */ /* 0x000fc800078e08ff */
[----:B------:R-:W-:-:S13]  /*fa10*/  IADD3 R2, P2, R14, R6, RZ ;  /* 0x000000060e027210 */ /* 0x000fda0007f5e0ff */
[----:B------:R-:W-:Y:S05]  /*fa20*/  WARPSYNC.COLLECTIVE R15, `(.L_x_392) ;  /* 0x000000000f087348 */ /* 0x000fea0003c00000 */
[----:B------:R0:W1:Y:S02]  /*fa30*/  SHFL.IDX P6, R14, R13, R12, R11 ;  /* 0x0000000c0d0e7389 */ /* 0x00006400000c000b */
[----:B01----:R-:W-:Y:S01]  /*fa40*/  ENDCOLLECTIVE ;  /* 0x000000000000791b */ /* 0x003fe20003800000 */
.L_x_392:
[----:B------:R-:W-:-:S05]  /*fa50*/  IMAD.X R3, RZ, RZ, R3, P2 ;  /* 0x000000ffff037224 */ /* 0x000fca00010e0603 */
[----:B------:R-:W-:Y:S01]  /*fa60*/  @!PT LDS RZ, [RZ] ;  /* 0x00000000fffff984 */ /* 0x000fe20000000800 */
[----:B------:R-:W-:Y:S01]  /*fa70*/  @!PT LDS RZ, [RZ] ;  /* 0x00000000fffff984 */ /* 0x000fe20000000800 */
[----:B------:R-:W-:Y:S01]  /*fa80*/  @!PT LDS RZ, [RZ] ;  /* 0x00000000fffff984 */ /* 0x000fe20000000800 */
[----:B------:R0:W-:Y:S01]  /*fa90*/  LDGSTS.E.BYPASS.LTC128B.128 [R4+0x400], desc[UR56][R2.64], !P3 ;  /* 0x0040000002047fae */ /* 0x0001e2000d901d78 */
[----:B------:R-:W-:-:S03]  /*faa0*/  ISETP.LT.OR P3, PT, R5, 0x11, P1 ;  /* 0x000000110500780c */ /* 0x000fc60000f61670 */
[----:B------:R0:W-:Y:S01]  /*fab0*/  LDGSTS.E.BYPASS.LTC128B.128 [R4+0x3400], desc[UR56][R2.64+0x80], !P4 ;  /* 0x0340008002047fae */ /* 0x0001e2000e101d78 */
[----:B------:R-:W-:Y:S01]  /*fac0*/  ISETP.LT.OR P4, PT, R5, 0x11, !P0 ;  /* 0x000000110500780c */ /* 0x000fe20004781670 */
[----:B------:R-:W-:Y:S02]  /*fad0*/  IMAD.MOV.U32 R13, RZ, RZ, R23 ;  /* 0x000000ffff0d7224 */ /* 0x000fe400078e0017 */
[----:B------:R-:W-:-:S10]  /*fae0*/  IMAD.MOV.U32 R8, RZ, RZ, R14 ;  /* 0x000000ffff087224 */ /* 0x000fd400078e000e */
[----:B0-----:R-:W-:Y:S05]  /*faf0*/  WARPSYNC.COLLECTIVE R15, `(.L_x_393) ;  /* 0x000000000f087348 */ /* 0x001fea0003c00000 */
[----:B------:R1:W2:Y:S02]  /*fb00*/  SHFL.IDX P6, R14, R13, R12, R11 ;  /* 0x0000000c0d0e7389 */ /* 0x0002a400000c000b */
[----:B012---:R-:W-:Y:S01]  /*fb10*/  ENDCOLLECTIVE ;  /* 0x000000000000791b */ /* 0x007fe20003800000 */
.L_x_393:
[----:B------:R-:W-:Y:S02]  /*fb20*/  IMAD.MOV.U32 R13, RZ, RZ, R24 ;  /* 0x000000ffff0d7224 */ /* 0x000fe400078e0018 */
[----:B------:R-:W-:Y:S01]  /*fb30*/  IMAD.MOV.U32 R12, RZ, RZ, 0x2 ;  /* 0x00000002ff0c7424 */ /* 0x000fe200078e00ff */
[----:B------:R-:W-:-:S13]  /*fb40*/  IADD3 R2, P2, R14, R6, RZ ;  /* 0x000000060e027210 */ /* 0x000fda0007f5e0ff */
[----:B------:R-:W-:Y:S05]  /*fb50*/  WARPSYNC.COLLECTIVE R15, `(.L_x_394) ;  /* 0x000000000f087348 */ /* 0x000fea0003c00000 */
[----:B------:R0:W1:Y:S02]  /*fb60*/  SHFL.IDX P6, R14, R13, R12, R11 ;  /* 0x0000000c0d0e7389 */ /* 0x00006400000c000b */
[----:B01----:R-:W-:Y:S01]  /*fb70*/  ENDCOLLECTIVE ;  /* 0x000000000000791b */ /* 0x003fe20003800000 */
.L_x_394:
[----:B------:R-:W-:-:S05]  /*fb80*/  IADD3.X R3, RZ, R8, RZ, P2, !PT ;  /* 0x00000008ff037210 */ /* 0x000fca00017fe4ff */
        /* <DEDUP_REMOVED lines=12> */
.L_x_395:
[----:B------:R-:W-:Y:S02]  /*fc50*/  IMAD.MOV.U32 R13, RZ, RZ, R24 ;  /* 0x000000ffff0d7224 */ /* 0x000fe400078e0018 */
[----:B------:R-:W-:Y:S01]  /*fc60*/  IMAD.MOV.U32 R12, RZ, RZ, 0x3 ;  /* 0x00000003ff0c7424 */ /* 0x000fe200078e00ff */
[----:B------:R-:W-:-:S07]  /*fc70*/  MOV R9, R14 ;  /* 0x0000000e00097202 */ /* 0x000fce0000000f00 */
[----:B------:R-:W-:Y:S05]  /*fc80*/  WARPSYNC.COLLECTIVE R15, `(.L_x_396) ;  /* 0x000000000f087348 */ /* 0x000fea0003c00000 */
[----:B------:R0:W1:Y:S02]  /*fc90*/  SHFL.IDX P6, R14, R13, R12, R11 ;  /* 0x0000000c0d0e7389 */ /* 0x00006400000c000b */
[----:B01----:R-:W-:Y:S01]  /*fca0*/  ENDCOLLECTIVE ;  /* 0x000000000000791b */ /* 0x003fe20003800000 */
.L_x_396:
[----:B------:R-:W-:-:S05]  /*fcb0*/  IADD3 R2, P2, R9, R6, RZ ;  /* 0x0000000609027210 */ /* 0x000fca0007f5e0ff */
[----:B------:R-:W-:-:S05]  /*fcc0*/  IMAD.X R3, RZ, RZ, R7, P2 ;  /* 0x000000ffff037224 */ /* 0x000fca00010e0607 */
[----:B------:R-:W-:Y:S01]  /*fcd0*/  @!PT LDS RZ, [RZ] ;  /* 0x00000000fffff984 */ /* 0x000fe20000000800 */
[----:B------:R-:W-:Y:S01]  /*fce0*/  @!PT LDS RZ, [RZ] ;  /* 0x00000000fffff984 */ /* 0x000fe20000000800 */
[----:B------:R-:W-:Y:S01]  /*fcf0*/  @!PT LDS RZ, [RZ] ;  /* 0x00000000fffff984 */ /* 0x000fe20000000800 */
[----:B------:R0:W-:Y:S01]  /*fd00*/  LDGSTS.E.BYPASS.LTC128B.128 [R4+0x1400], desc[UR56][R2.64], !P3 ;  /* 0x0140000002047fae */ /* 0x0001e2000d901d78 */
[C---:B------:R-:W-:Y:S02]  /*fd10*/  ISETP.LT.OR P3, PT, R5.reuse, 0x31, P1 ;  /* 0x000000310500780c */ /* 0x040fe40000f61670 */
[----:B------:R-:W-:Y:S01]  /*fd20*/  MOV R13, R23 ;  /* 0x00000017000d7202 */ /* 0x000fe20000000f00 */
[----:B------:R0:W-:Y:S01]  /*fd30*/  LDGSTS.E.BYPASS.LTC128B.128 [R4+0x4400], desc[UR56][R2.64+0x80], !P4 ;  /* 0x0440008002047fae */ /* 0x0001e2000e101d78 */
[----:B------:R-:W-:Y:S01]  /*fd40*/  ISETP.LT.OR P4, PT, R5, 0x31, !P0 ;  /* 0x000000310500780c */ /* 0x000fe20004781670 */
[----:B------:R-:W-:-:S12]  /*fd50*/  IMAD.MOV.U32 R8, RZ, RZ, R14 ;  /* 0x000000ffff087224 */ /* 0x000fd800078e000e */
[----:B0-----:R-:W-:Y:S05]  /*fd60*/  WARPSYNC.COLLECTIVE R15, `(.L_x_397) ;  /* 0x000000000f087348 */ /* 0x001fea0003c00000 */
[----:B------:R1:W2:Y:S02]  /*fd70*/  SHFL.IDX P6, R14, R13, R12, R11 ;  /* 0x0000000c0d0e7389 */ /* 0x0002a400000c000b */
[----:B012---:R-:W-:Y:S01]  /*fd80*/  ENDCOLLECTIVE ;  /* 0x000000000000791b */ /* 0x007fe20003800000 */
.L_x_397:
[----:B------:R-:W-:Y:S02]  /*fd90*/  IMAD.MOV.U32 R13, RZ, RZ, R24 ;  /* 0x000000ffff0d7224 */ /* 0x000fe400078e0018 */
[----:B------:R-:W-:Y:S01]  /*fda0*/  IMAD.MOV.U32 R12, RZ, RZ, 0x4 ;  /* 0x00000004ff0c7424 */ /* 0x000fe200078e00ff */
[----:B------:R-:W-:-:S13]  /*fdb0*/  IADD3 R2, P2, R14, R6, RZ ;  /* 0x000000060e027210 */ /* 0x000fda0007f5e0ff */
[----:B------:R-:W-:Y:S05]  /*fdc0*/  WARPSYNC.COLLECTIVE R15, `(.L_x_398) ;  /* 0x000000000f087348 */ /* 0x000fea0003c00000 */
[----:B------:R0:W1:Y:S02]  /*fdd0*/  SHFL.IDX P6, R14, R13, R12, R11 ;  /* 0x0000000c0d0e7389 */ /* 0x00006400000c000b */
[----:B01----:R-:W-:Y:S01]  /*fde0*/  ENDCOLLECTIVE ;  /* 0x000000000000791b */ /* 0x003fe20003800000 */
.L_x_398:
[----:B------:R-:W-:-:S05]  /*fdf0*/  IMAD.X R3, RZ, RZ, R8, P2 ;  /* 0x000000ffff037224 */ /* 0x000fca00010e0608 */
[----:B------:R-:W-:Y:S01]  /*fe00*/  @!PT LDS RZ, [RZ] ;  /* 0x00000000fffff984 */ /* 0x000fe20000000800 */
[----:B------:R-:W-:Y:S01]  /*fe10*/  @!PT LDS RZ, [RZ] ;  /* 0x00000000fffff984 */ /* 0x000fe20000000800 */
[----:B------:R-:W-:Y:S01]  /*fe20*/  @!PT LDS RZ, [RZ] ;  /* 0x00000000fffff984 */ /* 0x000fe20000000800 */
[----:B------:R0:W-:Y:S01]  /*fe30*/  LDGSTS.E.BYPASS.LTC128B.128 [R4+0x1c00], desc[UR56][R2.64], !P3 ;  /* 0x01c0000002047fae */ /* 0x0001e2000d901d78 */
[----:B------:R-:W-:-:S03]  /*fe40*/  ISETP.LT.OR P3, PT, R5, 0x41, P1 ;  /* 0x000000410500780c */ /* 0x000fc60000f61670 */
[----:B------:R0:W-:Y:S01]  /*fe50*/  LDGSTS.E.BYPASS.LTC128B.128 [R4+0x4c00], desc[UR56][R2.64+0x80], !P4 ;  /* 0x04c0008002047fae */ /* 0x0001e2000e101d78 */
[----:B------:R-:W-:Y:S02]  /*fe60*/  ISETP.LT.OR P4, PT, R5, 0x41, !P0 ;  /* 0x000000410500780c */ /* 0x000fe40004781670 */
[----:B------:R-:W-:Y:S01]  /*fe70*/  MOV R13, R23 ;  /* 0x00000017000d7202 */ /* 0x000fe20000000f00 */
[----:B------:R-:W-:-:S10]  /*fe80*/  IMAD.MOV.U32 R7, RZ, RZ, R14 ;  /* 0x000000ffff077224 */ /* 0x000fd400078e000e */
[----:B0-----:R-:W-:Y:S05]  /*fe90*/  WARPSYNC.COLLECTIVE R15, `(.L_x_399) ;  /* 0x000000000f087348 */ /* 0x001fea0003c00000 */
[----:B------:R1:W2:Y:S02]  /*fea0*/  SHFL.IDX P6, R14, R13, R12, R11 ;  /* 0x0000000c0d0e7389 */ /* 0x0002a400000c000b */
[----:B012---:R-:W-:Y:S01]  /*feb0*/  ENDCOLLECTIVE ;  /* 0x000000000000791b */ /* 0x007fe20003800000 */
.L_x_399:
[----:B------:R-:W-:Y:S02]  /*fec0*/  IMAD.MOV.U32 R13, RZ, RZ, R24 ;  /* 0x000000ffff0d7224 */ /* 0x000fe400078e0018 */
[----:B------:R-:W-:Y:S02]  /*fed0*/  IMAD.MOV.U32 R12, RZ, RZ, 0x5 ;  /* 0x00000005ff0c7424 */ /* 0x000fe400078e00ff */
[----:B------:R-:W-:-:S07]  /*fee0*/  IMAD.MOV.U32 R9, RZ, RZ, R14 ;  /* 0x000000ffff097224 */ /* 0x000fce00078e000e */
[----:B------:R-:W-:Y:S05]  /*fef0*/  WARPSYNC.COLLECTIVE R15, `(.L_x_400) ;  /* 0x000000000f087348 */ /* 0x000fea0003c00000 */
[----:B------:R0:W1:Y:S02]  /*ff00*/  SHFL.IDX P6, R14, R13, R12, R11 ;  /* 0x0000000c0d0e7389 */ /* 0x00006400000c000b */
[----:B01----:R-:W-:Y:S01]  /*ff10*/  ENDCOLLECTIVE ;  /* 0x000000000000791b */ /* 0x003fe20003800000 */
.L_x_400:
[----:B------:R-:W-:-:S05]  /*ff20*/  IADD3 R2, P2, R9, R6, RZ ;  /* 0x0000000609027210 */ /* 0x000fca0007f5e0ff */
[----:B------:R-:W-:-:S05]  /*ff30*/  IMAD.X R3, RZ, RZ, R7, P2 ;  /* 0x000000ffff037224 */ /* 0x000fca00010e0607 */
[----:B------:R-:W-:Y:S01]  /*ff40*/  @!PT LDS RZ, [RZ] ;  /* 0x00000000fffff984 */ /* 0x000fe20000000800 */
[----:B------:R-:W-:Y:S01]  /*ff50*/  @!PT LDS RZ, [RZ] ;  /* 0x00000000fffff984 */ /* 0x000fe20000000800 */
[----:B------:R-:W-:Y:S01]  /*ff60*/  @!PT LDS RZ, [RZ] ;  /* 0x00000000fffff984 */ /* 0x000fe20000000800 */
[----:B------:R0:W-:Y:S01]  /*ff70*/  LDGSTS.E.BYPASS.LTC128B.128 [R4+0x2400], desc[UR56][R2.64], !P3 ;  /* 0x0240000002047fae */ /* 0x0001e2000d901d78 */
[----:B------:R-:W-:-:S03]  /*ff80*/  IMAD.MOV.U32 R13, RZ, RZ, R23 ;  /* 0x000000ffff0d7224 */ /* 0x000fc600078e0017 */
[----:B------:R0:W-:Y:S01]  /*ff90*/  LDGSTS.E.BYPASS.LTC128B.128 [R4+0x5400], desc[UR56][R2.64+0x80], !P4 ;  /* 0x0540008002047fae */ /* 0x0001e2000e101d78 */
[----:B------:R-:W-:-:S07]  /*ffa0*/  MOV R24, R14 ;  /* 0x0000000e00187202 */ /* 0x000fce0000000f00 */
[----:B0-----:R-:W-:Y:S05]  /*ffb0*/  WARPSYNC.COLLECTIVE R15, `(.L_x_401) ;  /* 0x000000000f087348 */ /* 0x001fea0003c00000 */
[----:B------:R1:W2:Y:S02]  /*ffc0*/  SHFL.IDX P6, R14, R13, R12, R11 ;  /* 0x0000000c0d0e7389 */ /* 0x0002a400000c000b */
[----:B012---:R-:W-:Y:S01]  /*ffd0*/  ENDCOLLECTIVE ;  /* 0x000000000000791b */ /* 0x007fe20003800000 */
.L_x_401:
[----:B------:R-:W-:Y:S05]  /*ffe0*/  BRA `(.L_x_402) ;  /* 0xffffffc000847947 */ /* 0x000fea000383ffff */
.L_x_296:
        /* <DEDUP_REMOVED lines=8> */
.L_x_404:
[----:B------:R-:W-:Y:S05]  /*10070*/  BSYNC B0 ;  /* 0x0000000000007941 */ /* 0x000fea0003800000 */
.L_x_403:
[----:B------:R-:W-:Y:S01]  /*10080*/  IMAD.MOV.U32 R13, RZ, RZ, R16 ;  /* 0x000000ffff0d7224 */ /* 0x000fe200078e0010 */
[----:B------:R-:W-:Y:S01]  /*10090*/  MOV R15, 0xffffffff ;  /* 0xffffffff000f7802 */ /* 0x000fe20000000f00 */
[----:B------:R-:W-:Y:S02]  /*100a0*/  IMAD.MOV.U32 R12, RZ, RZ, 0x1 ;  /* 0x00000001ff0c7424 */ /* 0x000fe400078e00ff */
[----:B------:R-:W-:Y:S02]  /*100b0*/  IMAD.MOV.U32 R11, RZ, RZ, 0x1f ;  /* 0x0000001fff0b7424 */ /* 0x000fe400078e00ff */
[----:B------:R-:W-:Y:S02]  /*100c0*/  IMAD.IADD R7, R19, 0x1, R8 ;  /* 0x0000000113077824 */ /* 0x000fe400078e0208 */
[----:B------:R-:W-:-:S07]  /*100d0*/  IMAD.MOV.U32 R5, RZ, RZ, R14 ;  /* 0x000000ffff057224 */ /* 0x000fce00078e000e */
[----:B------:R-:W-:Y:S05]  /*100e0*/  WARPSYNC.COLLECTIVE R15, `(.L_x_405) ;  /* 0x000000000f087348 */ /* 0x000fea0003c00000 */
[----:B------:R0:W1:Y:S02]  /*100f0*/  SHFL.IDX P6, R14, R13, R12, R11 ;  /* 0x0000000c0d0e7389 */ /* 0x00006400000c000b */
[----:B01----:R-:W-:Y:S01]  /*10100*/  ENDCOLLECTIVE ;  /* 0x000000000000791b */ /* 0x003fe20003800000 */
.L_x_405:
[----:B------:R-:W-:Y:S02]  /*10110*/  ULDC UR4, c[0x0][0xc3c] ;  /* 0x00030f0000047ab9 */ /* 0x000fe40000000800 */
[----:B------:R-:W-:-:S13]  /*10120*/  ISETP.GE.OR P1, PT, R7, UR4, !P0 ;  /* 0x0000000407007c0c */ /* 0x000fda000c726670 */
[----:B------:R-:W0:Y:S01]  /*10130*/  @!P1 LDC.64 R2, c[0x0][0xc80] ;  /* 0x00032000ff029b82 */ /* 0x000e220000000a00 */
[----:B------:R-:W-:Y:S02]  /*10140*/  IMAD.MOV.U32 R4, RZ, RZ, RZ ;  /* 0x000000ffff047224 */ /* 0x000fe400078e00ff */
[----:B------:R-:W-:Y:S02]  /*10150*/  IMAD.MOV.U32 R11, RZ, RZ, RZ ;  /* 0x000000ffff0b7224 */ /* 0x000fe400078e00ff */
[----:B------:R-:W-:Y:S02]  /*10160*/  IMAD.MOV.U32 R0, RZ, RZ, R14 ;  /* 0x000000ffff007224 */ /* 0x000fe400078e000e */
[----:B0-----:R-:W-:-:S06]  /*10170*/  @!P1 IMAD.WIDE R2, R7, 0x4, R2 ;  /* 0x0000000407029825 */ /* 0x001fcc00078e0202 */
[----:B------:R-:W2:Y:S01]  /*10180*/  @!P1 LDG.E R2, desc[UR56][R2.64] ;  /* 0x0000003802029981 */ /* 0x000ea2000c1e1900 */
[C---:B------:R-:W-:Y:S02]  /*10190*/  ISETP.GE.U32.AND P2, PT, R8.reuse, 0x2, PT ;  /* 0x000000020800780c */ /* 0x040fe40003f46070 */
[C---:B------:R-:W-:Y:S02]  /*101a0*/  ISETP.GE.U32.AND P3, PT, R8.reuse, 0x4, PT ;  /* 0x000000040800780c */ /* 0x040fe40003f66070 */
[C---:B------:R-:W-:Y:S02]  /*101b0*/  ISETP.GE.U32.AND P4, PT, R8.reuse, 0x8, PT ;  /* 0x000000080800780c */ /* 0x040fe40003f86070 */
[C---:B------:R-:W-:Y:S01]  /*101c0*/  ISETP.GE.U32.AND P5, PT, R8.reuse, 0x10, PT ;  /* 0x000000100800780c */ /* 0x040fe20003fa6070 */
[----:B--2---:R-:W-:Y:S01]  /*101d0*/  @!P1 IMAD.MOV.U32 R4, RZ, RZ, R2 ;  /* 0x000000ffff049224 */ /* 0x004fe200078e0002 */
[----:B------:R-:W-:-:S04]  /*101e0*/  ISETP.NE.AND P1, PT, R8, RZ, PT ;  /* 0x000000ff0800720c */ /* 0x000fc80003f25270 */
[----:B------:R-:W-:-:S09]  /*101f0*/  MOV R13, R4 ;  /* 0x00000004000d7202 */ /* 0x000fd20000000f00 */
[----:B------:R-:W-:Y:S05]  /*10200*/  WARPSYNC.COLLECTIVE R15, `(.L_x_406) ;  /* 0x000000000f087348 */ /* 0x000fea0003c00000 */
[----:B------:R0:W1:Y:S02]  /*10210*/  SHFL.UP P6, R14, R13, R12, R11 ;  /* 0x0400000c0d0e7389 */ /* 0x00006400000c000b */
[----:B01----:R-:W-:Y:S01]  /*10220*/  ENDCOLLECTIVE ;  /* 0x000000000000791b */ /* 0x003fe20003800000 */
.L_x_406:
[----:B------:R-:W-:Y:S01]  /*10230*/  IMAD.MOV.U32 R12, RZ, RZ, 0x2 ;  /* 0x00000002ff0c7424 */ /* 0x000fe200078e00ff */
[----:B------:R-:W-:-:S05]  /*10240*/  SEL R7, R14, RZ, P1 ;  /* 0x000000ff0e077207 */ /* 0x000fca0000800000 */
[----:B------:R-:W-:-:S04]  /*10250*/  IMAD.IADD R6, R4, 0x1, R7 ;  /* 0x0000000104067824 */ /* 0x000fc800078e0207 */
[----:B------:R-:W-:-:S07]  /*10260*/  IMAD.MOV.U32 R13, RZ, RZ, R6 ;  /* 0x000000ffff0d7224 */ /* 0x000fce00078e0006 */
[----:B------:R-:W-:Y:S05]  /*10270*/  WARPSYNC.COLLECTIVE R15, `(.L_x_407) ;  /* 0x000000000f087348 */ /* 0x000fea0003c00000 */
[----:B------:R0:W1:Y:S02]  /*10280*/  SHFL.UP P6, R14, R13, R12, R11 ;  /* 0x0400000c0d0e7389 */ /* 0x00006400000c000b */
[----:B01----:R-:W-:Y:S01]  /*10290*/  ENDCOLLECTIVE ;  /* 0x000000000000791b */ /* 0x003fe20003800000 */
.L_x_407:
[----:B------:R-:W-:Y:S01]  /*102a0*/  IMAD.MOV.U32 R12, RZ, RZ, 0x4 ;  /* 0x00000004ff0c7424 */ /* 0x000fe200078e00ff */
[----:B------:R-:W-:-:S04]  /*102b0*/  SEL R7, R14, RZ, P2 ;  /* 0x000000ff0e077207 */ /* 0x000fc80001000000 */
[----:B------:R-:W-:-:S05]  /*102c0*/  IADD3 R7, R6, R7, RZ ;  /* 0x0000000706077210 */ /* 0x000fca0007ffe0ff */
[----:B------:R-:W-:-:S07]  /*102d0*/  IMAD.MOV.U32 R13, RZ, RZ, R7 ;  /* 0x000000ffff0d7224 */ /* 0x000fce00078e0007 */
[----:B------:R-:W-:Y:S05]  /*102e0*/  WARPSYNC.COLLECTIVE R15, `(.L_x_408) ;  /* 0x000000000f087348 */ /* 0x000fea0003c00000 */
[----:B------:R0:W1:Y:S02]  /*102f0*/  SHFL.UP P6, R14, R13, R12, R11 ;  /* 0x0400000c0d0e7389 */ /* 0x00006400000c000b */
[----:B01----:R-:W-:Y:S01]  /*10300*/  ENDCOLLECTIVE ;  /* 0x000000000000791b */ /* 0x003fe20003800000 */
.L_x_408:
[----:B------:R-:W-:Y:S02]  /*10310*/  MOV R12, 0x8 ;  /* 0x00000008000c7802 */ /* 0x000fe40000000f00 */
[----:B------:R-:W-:-:S05]  /*10320*/  SEL R2, R14, RZ, P3 ;  /* 0x000000ff0e027207 */ /* 0x000fca0001800000 */
[----:B------:R-:W-:-:S04]  /*10330*/  IMAD.IADD R2, R7, 0x1, R2 ;  /* 0x0000000107027824 */ /* 0x000fc800078e0202 */
[----:B------:R-:W-:-:S07]  /*10340*/  IMAD.MOV.U32 R13, RZ, RZ, R2 ;  /* 0x000000ffff0d7224 */ /* 0x000fce00078e0002 */
[----:B------:R-:W-:Y:S05]  /*10350*/  WARPSYNC.COLLECTIVE R15, `(.L_x_409) ;  /* 0x000000000f087348 */ /* 0x000fea0003c00000 */
[----:B------:R0:W1:Y:S02]  /*10360*/  SHFL.UP P6, R14, R13, R12, R11 ;  /* 0x0400000c0d0e7389 */ /* 0x00006400000c000b */
[----:B01----:R-:W-:Y:S01]  /*10370*/  ENDCOLLECTIVE ;  /* 0x000000000000791b */ /* 0x003fe20003800000 */
.L_x_409:
[----:B------:R-:W-:Y:S01]  /*10380*/  IMAD.MOV.U32 R12, RZ, RZ, 0x10 ;  /* 0x00000010ff0c7424 */ /* 0x000fe200078e00ff */
[----:B------:R-:W-:-:S05]  /*10390*/  SEL R3, R14, RZ, P4 ;  /* 0x000000ff0e037207 */ /* 0x000fca0002000000 */
[----:B------:R-:W-:-:S04]  /*103a0*/  IMAD.IADD R3, R2, 0x1, R3 ;  /* 0x0000000102037824 */ /* 0x000fc800078e0203 */
[----:B------:R-:W-:-:S07]  /*103b0*/  IMAD.MOV.U32 R13, RZ, RZ, R3 ;  /* 0x000000ffff0d7224 */ /* 0x000fce00078e0003 */
[----:B------:R-:W-:Y:S05]  /*103c0*/  WARPSYNC.COLLECTIVE R15, `(.L_x_410) ;  /* 0x000000000f087348 */ /* 0x000fea0003c00000 */
[----:B------:R0:W1:Y:S02]  /*103d0*/  SHFL.UP P6, R14, R13, R12, R11 ;  /* 0x0400000c0d0e7389 */ /* 0x00006400000c000b */
[----:B01----:R-:W-:Y:S01]  /*103e0*/  ENDCOLLECTIVE ;  /* 0x000000000000791b */ /* 0x003fe20003800000 */
.L_x_410:
[----:B------:R-:W-:Y:S02]  /*103f0*/  IMAD.MOV.U32 R12, RZ, RZ, 0x1f ;  /* 0x0000001fff0c7424 */ /* 0x000fe400078e00ff */
[----:B------:R-:W-:Y:S01]  /*10400*/  IMAD.MOV.U32 R11, RZ, RZ, 0x1f ;  /* 0x0000001fff0b7424 */ /* 0x000fe200078e00ff */
[----:B------:R-:W-:-:S05]  /*10410*/  SEL R6, R14, RZ, P5 ;  /* 0x000000ff0e067207 */ /* 0x000fca0002800000 */
[----:B------:R-:W-:-:S05]  /*10420*/  IMAD.IADD R6, R3, 0x1, R6 ;  /* 0x0000000103067824 */ /* 0x000fca00078e0206 */
[----:B------:R-:W-:-:S07]  /*10430*/  MOV R13, R6 ;  /* 0x00000006000d7202 */ /* 0x000fce0000000f00 */
[----:B------:R-:W-:Y:S05]  /*10440*/  WARPSYNC.COLLECTIVE R15, `(.L_x_411) ;  /* 0x000000000f087348 */ /* 0x000fea0003c00000 */
[----:B------:R0:W1:Y:S02]  /*10450*/  SHFL.IDX P6, R14, R13, R12, R11 ;  /* 0x0000000c0d0e7389 */ /* 0x00006400000c000b */
[----:B01----:R-:W-:Y:S01]  /*10460*/  ENDCOLLECTIVE ;  /* 0x000000000000791b */ /* 0x003fe20003800000 */
.L_x_411:
[----:B------:R-:W-:Y:S05]  /*10470*/  BRA `(.L_x_412) ;  /* 0xffffffc000907947 */ /* 0x000fea000383ffff */
.L_x_301:
[----:B------:R-:W-:Y:S01]  /*10480*/  BSSY B0, `(.L_x_413) ;  /* 0x0000008000007945 */ /* 0x000fe20003800000 */
[----:B-----5:R-:W-:Y:S01]  /*10490*/  IMAD.MOV.U32 R13, RZ, RZ, R4 ;  /* 0x000000ffff0d7224 */ /* 0x020fe200078e0004 */
[----:B------:R-:W-:Y:S01]  /*104a0*/  MOV R11, RZ ;  /* 0x000000ff000b7202 */ /* 0x000fe20000000f00 */
[----:B------:R-:W-:Y:S02]  /*104b0*/  IMAD.MOV.U32 R12, RZ, RZ, 0x1 ;  /* 0x00000001ff0c7424 */ /* 0x000fe400078e00ff */
[----:B------:R-:W-:-:S07]  /*104c0*/  IMAD.MOV.U32 R15, RZ, RZ, -0x1 ;  /* 0xffffffffff0f7424 */ /* 0x000fce00078e00ff */
[----:B012---:R-:W-:Y:S05]  /*104d0*/  WARPSYNC.COLLECTIVE R15, `(.L_x_414) ;  /* 0x000000000f087348 */ /* 0x007fea0003c00000 */
[----:B------:R3:W4:Y:S02]  /*104e0*/  SHFL.UP P6, R14, R13, R12, R11 ;  /* 0x0400000c0d0e7389 */ /* 0x00072400000c000b */
[----:B01234-:R-:W-:Y:S01]  /*104f0*/  ENDCOLLECTIVE ;  /* 0x000000000000791b */ /* 0x01ffe20003800000 */
.L_x_414:
[----:B------:R-:W-:Y:S05]  /*10500*/  BSYNC B0 ;  /* 0x0000000000007941 */ /* 0x000fea0003800000 */
.L_x_413:
[----:B------:R-:W-:Y:S01]  /*10510*/  SEL R13, R14, RZ, P1 ;  /* 0x000000ff0e0d7207 */ /* 0x000fe20000800000 */
[----:B------:R-:W-:Y:S01]  /*10520*/  IMAD.MOV.U32 R12, RZ, RZ, 0x2 ;  /* 0x00000002ff0c7424 */ /* 0x000fe200078e00ff */
[----:B------:R-:W-:Y:S01]  /*10530*/  MOV R15, 0xffffffff ;  /* 0xffffffff000f7802 */ /* 0x000fe20000000f00 */
[----:B------:R-:W-:Y:S02]  /*10540*/  IMAD.MOV.U32 R11, RZ, RZ, RZ ;  /* 0x000000ffff0b7224 */ /* 0x000fe400078e00ff */
[----:B------:R-:W-:-:S07]  /*10550*/  IMAD.IADD R13, R4, 0x1, R13 ;  /* 0x00000001040d7824 */ /* 0x000fce00078e020d */
[----:B------:R-:W-:Y:S05]  /*10560*/  WARPSYNC.COLLECTIVE R15, `(.L_x_415) ;  /* 0x000000000f087348 */ /* 0x000fea0003c00000 */
[----:B------:R0:W1:Y:S02]  /*10570*/  SHFL.UP P6, R14, R13, R12, R11 ;  /* 0x0400000c0d0e7389 */ /* 0x00006400000c000b */
[----:B01----:R-:W-:Y:S01]  /*10580*/  ENDCOLLECTIVE ;  /* 0x000000000000791b */ /* 0x003fe20003800000 */
.L_x_415:
[----:B------:R-:W-:Y:S01]  /*10590*/  IMAD.MOV.U32 R12, RZ, RZ, 0x4 ;  /* 0x00000004ff0c7424 */ /* 0x000fe200078e00ff */
[----:B------:R-:W-:-:S05]  /*105a0*/  SEL R0, R14, RZ, P2 ;  /* 0x000000ff0e007207 */ /* 0x000fca0001000000 */
[----:B------:R-:W-:-:S04]  /*105b0*/  IMAD.IADD R0, R13, 0x1, R0 ;  /* 0x000000010d007824 */ /* 0x000fc800078e0200 */
[----:B------:R-:W-:-:S07]  /*105c0*/  IMAD.MOV.U32 R13, RZ, RZ, R0 ;  /* 0x000000ffff0d7224 */ /* 0x000fce00078e0000 */
[----:B------:R-:W-:Y:S05]  /*105d0*/  WARPSYNC.COLLECTIVE R15, `(.L_x_416) ;  /* 0x000000000f087348 */ /* 0x000fea0003c00000 */
[----:B------:R0:W1:Y:S02]  /*105e0*/  SHFL.UP P6, R14, R13, R12, R11 ;  /* 0x0400000c0d0e7389 */ /* 0x00006400000c000b */
[----:B01----:R-:W-:Y:S01]  /*105f0*/  ENDCOLLECTIVE ;  /* 0x000000000000791b */ /* 0x003fe20003800000 */
.L_x_416:
[----:B------:R-:W-:Y:S01]  /*10600*/  IMAD.MOV.U32 R12, RZ, RZ, 0x8 ;  /* 0x00000008ff0c7424 */ /* 0x000fe200078e00ff */
[----:B------:R-:W-:-:S05]  /*10610*/  SEL R3, R14, RZ, P3 ;  /* 0x000000ff0e037207 */ /* 0x000fca0001800000 */
[----:B------:R-:W-:-:S05]  /*10620*/  IMAD.IADD R2, R0, 0x1, R3 ;  /* 0x0000000100027824 */ /* 0x000fca00078e0203 */
[----:B------:R-:W-:-:S07]  /*10630*/  MOV R13, R2 ;  /* 0x00000002000d7202 */ /* 0x000fce0000000f00 */
[----:B------:R-:W-:Y:S05]  /*10640*/  WARPSYNC.COLLECTIVE R15, `(.L_x_417) ;  /* 0x000000000f087348 */ /* 0x000fea0003c00000 */
[----:B------:R0:W1:Y:S02]  /*10650*/  SHFL.UP P6, R14, R13, R12, R11 ;  /* 0x0400000c0d0e7389 */ /* 0x00006400000c000b */
[----:B01----:R-:W-:Y:S01]  /*10660*/  ENDCOLLECTIVE ;  /* 0x000000000000791b */ /* 0x003fe20003800000 */
.L_x_417:
[----:B------:R-:W-:Y:S01]  /*10670*/  IMAD.MOV.U32 R12, RZ, RZ, 0x10 ;  /* 0x00000010ff0c7424 */ /* 0x000fe200078e00ff */
[----:B------:R-:W-:-:S05]  /*10680*/  SEL R3, R14, RZ, P4 ;  /* 0x000000ff0e037207 */ /* 0x000fca0002000000 */
[----:B------:R-:W-:-:S04]  /*10690*/  IMAD.IADD R3, R2, 0x1, R3 ;  /* 0x0000000102037824 */ /* 0x000fc800078e0203 */
[----:B------:R-:W-:-:S07]  /*106a0*/  IMAD.MOV.U32 R13, RZ, RZ, R3 ;  /* 0x000000ffff0d7224 */ /* 0x000fce00078e0003 */
[----:B------:R-:W-:Y:S05]  /*106b0*/  WARPSYNC.COLLECTIVE R15, `(.L_x_418) ;  /* 0x000000000f087348 */ /* 0x000fea0003c00000 */
[----:B------:R0:W1:Y:S02]  /*106c0*/  SHFL.UP P6, R14, R13, R12, R11 ;  /* 0x0400000c0d0e7389 */ /* 0x00006400000c000b */
[----:B01----:R-:W-:Y:S01]  /*106d0*/  ENDCOLLECTIVE ;  /* 0x000000000000791b */ /* 0x003fe20003800000 */
.L_x_418:
[----:B------:R-:W-:Y:S02]  /*106e0*/  IMAD.MOV.U32 R12, RZ, RZ, 0x1f ;  /* 0x0000001fff0c7424 */ /* 0x000fe400078e00ff */
[----:B------:R-:W-:Y:S01]  /*106f0*/  IMAD.MOV.U32 R11, RZ, RZ, 0x1f ;  /* 0x0000001fff0b7424 */ /* 0x000fe200078e00ff */
[----:B------:R-:W-:-:S04]  /*10700*/  SEL R6, R14, RZ, P5 ;  /* 0x000000ff0e067207 */ /* 0x000fc80002800000 */
[----:B------:R-:W-:-:S05]  /*10710*/  IADD3 R6, R3, R6, RZ ;  /* 0x0000000603067210 */ /* 0x000fca0007ffe0ff */
[----:B------:R-:W-:-:S07]  /*10720*/  IMAD.MOV.U32 R13, RZ, RZ, R6 ;  /* 0x000000ffff0d7224 */ /* 0x000fce00078e0006 */
[----:B------:R-:W-:Y:S05]  /*10730*/  WARPSYNC.COLLECTIVE R15, `(.L_x_419) ;  /* 0x000000000f087348 */ /* 0x000fea0003c00000 */
[----:B------:R0:W1:Y:S02]  /*10740*/  SHFL.IDX P6, R14, R13, R12, R11 ;  /* 0x0000000c0d0e7389 */ /* 0x00006400000c000b */
[----:B01----:R-:W-:Y:S01]  /*10750*/  ENDCOLLECTIVE ;  /* 0x000000000000791b */ /* 0x003fe20003800000 */
.L_x_419:
[----:B------:R-:W-:Y:S05]  /*10760*/  BRA `(.L_x_420) ;  /* 0xffffffc000707947 */ /* 0x000fea000383ffff */
.L_x_303:
[----:B------:R-:W-:Y:S01]  /*10770*/  BSSY B0, `(.L_x_421) ;  /* 0x0000006000007945 */ /* 0x000fe20003800000 */
[----:B------:R-:W-:Y:S01]  /*10780*/  PLOP3.LUT P6, PT, P6, PT, PT, 0x8, 0x0 ;  /* 0x000000000000781c */ /* 0x000fe200037ce170 */
[----:B------:R-:W-:-:S12]  /*10790*/  IMAD.MOV.U32 R15, RZ, RZ, -0x1 ;  /* 0xffffffffff0f7424 */ /* 0x000fd800078e00ff */
[----:B01----:R-:W-:Y:S05]  /*107a0*/  WARPSYNC.COLLECTIVE R15, `(.L_x_422) ;  /* 0x000000000f087348 */ /* 0x003fea0003c00000 */
[----:B------:R-:W-:Y:S01]  /*107b0*/  VOTE.ANY R14, PT, P6 ;  /* 0x00000000000e7806 */ /* 0x000fe200030e0100 */
[----:B01----:R-:W-:Y:S06]  /*107c0*/  ENDCOLLECTIVE ;  /* 0x000000000000791b */ /* 0x003fec0003800000 */
.L_x_422:
[----:B------:R-:W-:Y:S05]  /*107d0*/  BSYNC B0 ;  /* 0x0000000000007941 */ /* 0x000fea0003800000 */
.L_x_421:
[----:B------:R-:W-:Y:S01]  /*107e0*/  MOV R2, R14 ;  /* 0x0000000e00027202 */ /* 0x000fe20000000f00 */
[----:B------:R-:W-:Y:S02]  /*107f0*/  IMAD.MOV.U32 R13, RZ, RZ, R4 ;  /* 0x000000ffff0d7224 */ /* 0x000fe400078e0004 */
[----:B------:R-:W-:Y:S01]  /*10800*/  IMAD.MOV.U32 R11, RZ, RZ, 0x1f ;  /* 0x0000001fff0b7424 */ /* 0x000fe200078e00ff */
[----:B------:R-:W0:Y:S01]  /*10810*/  POPC R0, R2 ;  /* 0x0000000200007309 */ /* 0x000e220000000000 */
[----:B------:R-:W-:Y:S02]  /*10820*/  IMAD.MOV.U32 R15, RZ, RZ, -0x1 ;  /* 0xffffffffff0f7424 */ /* 0x000fe400078e00ff */
[----:B0-----:R-:W-:-:S07]  /*10830*/  IMAD.MOV.U32 R12, RZ, RZ, R0 ;  /* 0x000000ffff0c7224 */ /* 0x001fce00078e0000 */
[----:B------:R-:W-:Y:S05]  /*10840*/  WARPSYNC.COLLECTIVE R15, `(.L_x_423) ;  /* 0x000000000f087348 */ /* 0x000fea0003c00000 */
[----:B------:R0:W1:Y:S02]  /*10850*/  SHFL.IDX P6, R14, R13, R12, R11 ;  /* 0x0000000c0d0e7389 */ /* 0x00006400000c000b */
[----:B01----:R-:W-:Y:S01]  /*10860*/  ENDCOLLECTIVE ;  /* 0x000000000000791b */ /* 0x003fe20003800000 */
.L_x_423:
[----:B------:R-:W-:Y:S01]  /*10870*/  MOV R4, R14 ;  /* 0x0000000e00047202 */ /* 0x000fe20000000f00 */
[----:B------:R-:W-:Y:S06]  /*10880*/  BRA `(.L_x_424) ;  /* 0xffffffc000607947 */ /* 0x000fec000383ffff */
.L_x_305:
[----:B------:R-:W-:Y:S01]  /*10890*/  BSSY B0, `(.L_x_425) ;  /* 0x0000007000007945 */ /* 0x000fe20003800000 */
[----:B------:R-:W-:Y:S02]  /*108a0*/  IMAD.MOV.U32 R13, RZ, RZ, R6 ;  /* 0x000000ffff0d7224 */ /* 0x000fe400078e0006 */
[----:B------:R-:W-:Y:S02]  /*108b0*/  IMAD.MOV.U32 R11, RZ, RZ, 0x1f ;  /* 0x0000001fff0b7424 */ /* 0x000fe400078e00ff */
[----:B------:R-:W-:-:S07]  /*108c0*/  IMAD.MOV.U32 R15, RZ, RZ, -0x1 ;  /* 0xffffffffff0f7424 */ /* 0x000fce00078e00ff */
[----:B0123--:R-:W-:Y:S05]  /*108d0*/  WARPSYNC.COLLECTIVE R15, `(.L_x_426) ;  /* 0x000000000f087348 */ /* 0x00ffea0003c00000 */
[----:B------:R4:W0:Y:S02]  /*108e0*/  SHFL.IDX P6, R14, R13, R12, R11 ;  /* 0x0000000c0d0e7389 */ /* 0x00082400000c000b */
[----:B01234-:R-:W-:Y:S01]  /*108f0*/  ENDCOLLECTIVE ;  /* 0x000000000000791b */ /* 0x01ffe20003800000 */
.L_x_426:
[----:B------:R-:W-:Y:S05]  /*10900*/  BSYNC B0 ;  /* 0x0000000000007941 */ /* 0x000fea0003800000 */
.L_x_425:
[----:B------:R-:W-:Y:S05]  /*10910*/  BRA `(.L_x_304) ;  /* 0xffffffc000587947 */ /* 0x000fea000383ffff */
.L_x_309:
[----:B0-----:R0:W2:Y:S02]  /*10920*/  SYNCS.PHASECHK.TRANS64.TRYWAIT P0, [R4+URZ+0x2a820], R0 ;  /* 0x02a82000040075a7 */ /* 0x0010a4000800017f */
[----:B--2---:R-:W-:Y:S05]  /*10930*/  @!P0 NANOSLEEP.SYNCS 0x989680 ;  /* 0x009896800000895d */ /* 0x004fea0003900000 */
[----:B------:R-:W2:Y:S02]  /*10940*/  @!P0 SYNCS.PHASECHK.TRANS64 P0, [R4+URZ+0x2a820], R0 ;  /* 0x02a82000040085a7 */ /* 0x000ea4000800007f */
[----:B--2---:R-:W-:Y:S05]  /*10950*/  @!P0 BRA `(.L_x_309) ;  /* 0xfffffffc00f08947 */ /* 0x004fea000383ffff */
[----:B------:R-:W-:Y:S05]  /*10960*/  BRA `(.L_x_427) ;  /* 0xffffffc400447947 */ /* 0x000fea000383ffff */
.L_x_310:
[----:B------:R-:W2:Y:S01]  /*10970*/  S2R R2, SR_TID.X ;  /* 0x0000000000027919 */ /* 0x000ea20000002100 */
[----:B------:R-:W-:Y:S01]  /*10980*/  BSSY B0, `(.L_x_428) ;  /* 0x000000a000007945 */ /* 0x000fe20003800000 */
[----:B------:R-:W-:Y:S01]  /*10990*/  MOV R12, RZ ;  /* 0x000000ff000c7202 */ /* 0x000fe20000000f00 */
[----:B------:R-:W-:Y:S02]  /*109a0*/  IMAD.MOV.U32 R11, RZ, RZ, 0x1f ;  /* 0x0000001fff0b7424 */ /* 0x000fe400078e00ff */
[----:B------:R-:W-:Y:S01]  /*109b0*/  IMAD.MOV.U32 R15, RZ, RZ, -0x1 ;  /* 0xffffffffff0f7424 */ /* 0x000fe200078e00ff */
[----:B--2---:R-:W-:-:S04]  /*109c0*/  SHF.R.U32.HI R2, RZ, 0x5, R2 ;  /* 0x00000005ff027819 */ /* 0x004fc80000011602 */
[----:B------:R-:W-:-:S05]  /*109d0*/  LOP3.LUT R2, R2, 0x3, RZ, 0xc0, !PT ;  /* 0x0000000302027812 */ /* 0x000fca00078ec0ff */
[----:B------:R-:W-:-:S07]  /*109e0*/  IMAD.MOV.U32 R13, RZ, RZ, R2 ;  /* 0x000000ffff0d7224 */ /* 0x000fce00078e0002 */
[----:B01-3--:R-:W-:Y:S05]  /*109f0*/  WARPSYNC.COLLECTIVE R15, `(.L_x_429) ;  /* 0x000000000f087348 */ /* 0x00bfea0003c00000 */
[----:B------:R2:W4:Y:S02]  /*10a00*/  SHFL.IDX P6, R14, R13, R12, R11 ;  /* 0x0000000c0d0e7389 */ /* 0x00052400000c000b */
[----:B01234-:R-:W-:Y:S01]  /*10a10*/  ENDCOLLECTIVE ;  /* 0x000000000000791b */ /* 0x01ffe20003800000 */
.L_x_429:
[----:B------:R-:W-:Y:S05]  /*10a20*/  BSYNC B0 ;  /* 0x0000000000007941 */ /* 0x000fea0003800000 */
.L_x_428:
[----:B------:R-:W-:Y:S05]  /*10a30*/  BRA `(.L_x_430) ;  /* 0xffffffc4002c7947 */ /* 0x000fea000383ffff */
.L_x_313:
[----:B------:R-:W-:Y:S01]  /*10a40*/  BSSY B1, `(.L_x_431) ;  /* 0x0000006000017945 */ /* 0x000fe20003800000 */
[----:B------:R-:W-:-:S07]  /*10a50*/  IMAD.MOV.U32 R15, RZ, RZ, -0x1 ;  /* 0xffffffffff0f7424 */ /* 0x000fce00078e00ff */
[----:B01-3--:R-:W-:Y:S05]  /*10a60*/  WARPSYNC.COLLECTIVE R15, `(.L_x_432) ;  /* 0x000000000f0c7348 */ /* 0x00bfea0003c00000 */
[----:B------:R-:W-:Y:S02]  /*10a70*/  ELECT P6, UR62, PT ;  /* 0x00000000003e782f */ /* 0x000fe400038c0000 */
[----:B------:R-:W-:Y:S01]  /*10a80*/  MOV R14, UR62 ;  /* 0x0000003e000e7c02 */ /* 0x000fe20008000f00 */
[----:B01-3--:R-:W-:Y:S10]  /*10a90*/  ENDCOLLECTIVE ;  /* 0x000000000000791b */ /* 0x00bff40003800000 */
.L_x_432:
[----:B------:R-:W-:Y:S05]  /*10aa0*/  BSYNC B1 ;  /* 0x0000000000017941 */ /* 0x000fea0003800000 */
.L_x_431:
[----:B------:R-:W-:Y:S05]  /*10ab0*/  BRA `(.L_x_433) ;  /* 0xffffffc400247947 */ /* 0x000fea000383ffff */
.L_x_315:
[----:B0-----:R0:W2:Y:S02]  /*10ac0*/  SYNCS.PHASECHK.TRANS64.TRYWAIT P1, [R5+URZ+0x2a840], R0 ;  /* 0x02a84000050075a7 */ /* 0x0010a4000802017f */
[----:B--2---:R-:W-:Y:S05]  /*10ad0*/  @!P1 NANOSLEEP.SYNCS 0x989680 ;  /* 0x009896800000995d */ /* 0x004fea0003900000 */
[----:B------:R-:W2:Y:S02]  /*10ae0*/  @!P1 SYNCS.PHASECHK.TRANS64 P1, [R5+URZ+0x2a840], R0 ;  /* 0x02a84000050095a7 */ /* 0x000ea4000802007f */
[----:B--2---:R-:W-:Y:S05]  /*10af0*/  @!P1 BRA `(.L_x_315) ;  /* 0xfffffffc00f09947 */ /* 0x004fea000383ffff */
[----:B------:R-:W-:Y:S05]  /*10b00*/  BRA `(.L_x_434) ;  /* 0xffffffc400447947 */ /* 0x000fea000383ffff */
.L_x_317:
[----:B--2---:R2:W4:Y:S02]  /*10b10*/  SYNCS.PHASECHK.TRANS64.TRYWAIT P1, [R27+URZ+0x2a840], R2 ;  /* 0x02a840021b0075a7 */ /* 0x004524000802017f */
[----:B----4-:R-:W-:Y:S05]  /*10b20*/  @!P1 NANOSLEEP.SYNCS 0x989680 ;  /* 0x009896800000995d */ /* 0x010fea0003900000 */
[----:B------:R-:W4:Y:S02]  /*10b30*/  @!P1 SYNCS.PHASECHK.TRANS64 P1, [R27+URZ+0x2a840], R2 ;  /* 0x02a840021b0095a7 */ /* 0x000f24000802007f */
[----:B----4-:R-:W-:Y:S05]  /*10b40*/  @!P1 BRA `(.L_x_317) ;  /* 0xfffffffc00f09947 */ /* 0x010fea000383ffff */
[----:B------:R-:W-:Y:S05]  /*10b50*/  BRA `(.L_x_435) ;  /* 0xffffffc400507947 */ /* 0x000fea000383ffff */
.L_x_319:
[----:B----4-:R4:W0:Y:S02]  /*10b60*/  SYNCS.PHASECHK.TRANS64.TRYWAIT P1, [R5+URZ+0x2a860], R0 ;  /* 0x02a86000050075a7 */ /* 0x010824000802017f */
[----:B0-----:R-:W-:Y:S05]  /*10b70*/  @!P1 NANOSLEEP.SYNCS 0x989680 ;  /* 0x009896800000995d */ /* 0x001fea0003900000 */
[----:B------:R-:W0:Y:S02]  /*10b80*/  @!P1 SYNCS.PHASECHK.TRANS64 P1, [R5+URZ+0x2a860], R0 ;  /* 0x02a86000050095a7 */ /* 0x000e24000802007f */
[----:B0-----:R-:W-:Y:S05]  /*10b90*/  @!P1 BRA `(.L_x_319) ;  /* 0xfffffffc00f09947 */ /* 0x001fea000383ffff */
[----:B------:R-:W-:Y:S05]  /*10ba0*/  BRA `(.L_x_436) ;  /* 0xffffffc4004c7947 */ /* 0x000fea000383ffff */
.L_x_437:
        /* <DEDUP_REMOVED lines=13> */
.L_x_15522:


//--------------------- .text._ZN7cutlass13device_kernelIN5flash11enable_sm90INS1_16FlashAttnFwdSm90INS1_25CollectiveMainloopFwdSm90ILi2EN4cute5tupleIJNS5_1CILi1EEES8_S8_EEENS6_IJNS7_ILi128EEENS7_ILi96EEENS7_ILi192EEEEEELi128ENS_6half_tEfNS_4arch4Sm90ELb0ELb0ELb0ELb1ELb1ELb1ELb0ELb1ELb1ELb1ELb0ELb0EEENS1_21CollectiveEpilogueFwdINS6_IJSA_SA_SB_EEES9_SE_SG_Li256ELb1ELb1ELb0ELb0EEENS1_36VarlenDynamicPersistentTileSchedulerILi128ELi96ELi256ELi128ELb0ELb1ELb1ELb0ELb1ELb1EEEEEEEEEvNT_6ParamsE --------------------------
	.section	.text._ZN7cutlass13device_kernelIN5flash11enable_sm90INS1_16FlashAttnFwdSm90INS1_25CollectiveMainloopFwdSm90ILi2EN4cute5tupleIJNS5_1CILi1EEES8_S8_EEENS6_IJNS7_ILi128EEENS7_ILi96EEENS7_ILi192EEEEEELi128ENS_6half_tEfNS_4arch4Sm90ELb0ELb0ELb0ELb1ELb1ELb1ELb0ELb1ELb1ELb1ELb0ELb0EEENS1_21CollectiveEpilogueFwdINS6_IJSA_SA_SB_EEES9_SE_SG_Li256ELb1ELb1ELb0ELb0EEENS1_36VarlenDynamicPersistentTileSchedulerILi128ELi96ELi256ELi128ELb0ELb1ELb1ELb0ELb1ELb1EEEEEEEEEvNT_6ParamsE,"ax",@progbits
	.align	128
.text._ZN7cutlass13device_kernelIN5flash11enable_sm90INS1_16FlashAttnFwdSm90INS1_25CollectiveMainloopFwdSm90ILi2EN4cute5tupleIJNS5_1CILi1EEES8_S8_EEENS6_IJNS7_ILi128EEENS7_ILi96EEENS7_ILi192EEEEEELi128ENS_6half_tEfNS_4arch4Sm90ELb0ELb0ELb0ELb1ELb1ELb1ELb0ELb1ELb1ELb1ELb0ELb0EEENS1_21CollectiveEpilogueFwdINS6_IJSA_SA_SB_EEES9_SE_SG_Li256ELb1ELb1ELb0ELb0EEENS1_36VarlenDynamicPersistentTileSchedulerILi128ELi96ELi256ELi128ELb0ELb1ELb1ELb0ELb1ELb1EEEEEEEEEvNT_6ParamsE:
        .type           _ZN7cutlass13device_kernelIN5flash11enable_sm90INS1_16FlashAttnFwdSm90INS1_25CollectiveMainloopFwdSm90ILi2EN4cute5tupleIJNS5_1CILi1EEES8_S8_EEENS6_IJNS7_ILi128EEENS7_ILi96EEENS7_ILi192EEEEEELi128ENS_6half_tEfNS_4arch4Sm90ELb0ELb0ELb0ELb1ELb1ELb1ELb0ELb1ELb1ELb1ELb0ELb0EEENS1_21CollectiveEpilogueFwdINS6_IJSA_SA_SB_EEES9_SE_SG_Li256ELb1ELb1ELb0ELb0EEENS1_36VarlenDynamicPersistentTileSchedulerILi128ELi96ELi256ELi128ELb0ELb1ELb1ELb0ELb1ELb1EEEEEEEEEvNT_6ParamsE,@function
        .size           _ZN7cutlass13device_kernelIN5flash11enable_sm90INS1_16FlashAttnFwdSm90INS1_25CollectiveMainloopFwdSm90ILi2EN4cute5tupleIJNS5_1CILi1EEES8_S8_EEENS6_IJNS7_ILi128EEENS7_ILi96EEENS7_ILi192EEEEEELi128ENS_6half_tEfNS_4arch4Sm90ELb0ELb0ELb0ELb1ELb1ELb1ELb0ELb1ELb1ELb1ELb0ELb0EEENS1_21CollectiveEpilogueFwdINS6_IJSA_SA_SB_EEES9_SE_SG_Li256ELb1ELb1ELb0ELb0EEENS1_36VarlenDynamicPersistentTileSchedulerILi128ELi96ELi256ELi128ELb0ELb1ELb1ELb0ELb1ELb1EEEEEEEEEvNT_6ParamsE,(.L_x_15523 - _ZN7cutlass13device_kernelIN5flash11enable_sm90INS1_16FlashAttnFwdSm90INS1_25CollectiveMainloopFwdSm90ILi2EN4cute5tupleIJNS5_1CILi1EEES8_S8_EEENS6_IJNS7_ILi128EEENS7_ILi96EEENS7_ILi192EEEEEELi128ENS_6half_tEfNS_4arch4Sm90ELb0ELb0ELb0ELb1ELb1ELb1ELb0ELb1ELb1ELb1ELb0ELb0EEENS1_21CollectiveEpilogueFwdINS6_IJSA_SA_SB_EEES9_SE_SG_Li256ELb1ELb1ELb0ELb0EEENS1_36VarlenDynamicPersistentTileSchedulerILi128ELi96ELi256ELi128ELb0ELb1ELb1ELb0ELb1ELb1EEEEEEEEEvNT_6ParamsE)
        .other          _ZN7cutlass13device_kernelIN5flash11enable_sm90INS1_16FlashAttnFwdSm90INS1_25CollectiveMainloopFwdSm90ILi2EN4cute5tupleIJNS5_1CILi1EEES8_S8_EEENS6_IJNS7_ILi128EEENS7_ILi96EEENS7_ILi192EEEEEELi128ENS_6half_tEfNS_4arch4Sm90ELb0ELb0ELb0ELb1ELb1ELb1ELb0ELb1ELb1ELb1ELb0ELb0EEENS1_21CollectiveEpilogueFwdINS6_IJSA_SA_SB_EEES9_SE_SG_Li256ELb1ELb1ELb0ELb0EEENS1_36VarlenDynamicPersistentTileSchedulerILi128ELi96ELi256ELi128ELb0ELb1ELb1ELb0ELb1ELb1EEEEEEEEEvNT_6ParamsE,@"STO_CUDA_ENTRY STV_DEFAULT"
_ZN7cutlass13device_kernelIN5flash11enable_sm90INS1_16FlashAttnFwdSm90INS1_25CollectiveMainloopFwdSm90ILi2EN4cute5tupleIJNS5_1CILi1EEES8_S8_EEENS6_IJNS7_ILi128EEENS7_ILi96EEENS7_ILi192EEEEEELi128ENS_6half_tEfNS_4arch4Sm90ELb0ELb0ELb0ELb1ELb1ELb1ELb0ELb1ELb1ELb1ELb0ELb0EEENS1_21CollectiveEpilogueFwdINS6_IJSA_SA_SB_EEES9_SE_SG_Li256ELb1ELb1ELb0ELb0EEENS1_36VarlenDynamicPersistentTileSchedulerILi128ELi96ELi256ELi128ELb0ELb1ELb1ELb0ELb1ELb1EEEEEEEEEvNT_6ParamsE:
[----:B------:R-:W0:Y:S02]  /*0000*/  LDC R1, c[0x0][0x28] ;  /* 0x00000a00ff017b82 */ /* 0x000e240000000800 */
[----:B0-----:R-:W-:Y:S01]  /*0010*/  VIADD R1, R1, 0xffffffa8 ;  /* 0xffffffa801017836 */ /* 0x001fe20000000000 */
[----:B------:R-:W0:Y:S01]  /*0020*/  S2R R0, SR_TID.X ;  /* 0x0000000000007919 */ /* 0x000e220000002100 */
[----:B------:R-:W-:Y:S01]  /*0030*/  ELECT P0, URZ, PT ;  /* 0x00000000003f782f */ /* 0x000fe20003800000 */
[----:B------:R-:W-:Y:S01]  /*0040*/  BSSY B0, `(.L_x_438) ;  /* 0x000000e000007945 */ /* 0x000fe20003800000 */
[----:B0-----:R-:W-:-:S05]  /*0050*/  SHF.R.U32.HI R2, RZ, 0x5, R0 ;  /* 0x00000005ff027819 */ /* 0x001fca0000011600 */
[----:B------:R-:W0:Y:S02]  /*0060*/  SHFL.IDX PT, R3, R2, RZ, 0x1f ;  /* 0x00001fff02037589 */ /* 0x000e2400000e0000 */
[----:B0-----:R-:W-:Y:S02]  /*0070*/  ISETP.EQ.AND P0, PT, R3, RZ, P0 ;  /* 0x000000ff0300720c */ /* 0x001fe40000702270 */
[----:B------:R-:W-:-:S11]  /*0080*/  SHF.R.U32.HI R3, RZ, 0x7, R0 ;  /* 0x00000007ff037819 */ /* 0x000fd60000011600 */
[----:B------:R-:W-:Y:S05]  /*0090*/  @!P0 BRA `(.L_x_439) ;  /* 0x0000000000208947 */ /* 0x000fea0003800000 */
[----:B------:R-:W-:Y:S02]  /*00a0*/  ULDC.64 UR4, c[0x0][0x198] ;  /* 0x0000660000047ab9 */ /* 0x000fe40000000a00 */
[----:B------:R-:W-:Y:S02]  /*00b0*/  UIADD3 UR6, UP0, UR4, 0x570, URZ ;  /* 0x0000057004067890 */ /* 0x000fe4000ff1e03f */
[----:B------:R-:W-:Y:S02]  /*00c0*/  UIADD3 UR4, UP1, UR4, 0x670, URZ ;  /* 0x0000067004047890 */ /* 0x000fe4000ff3e03f */
[----:B------:R-:W-:Y:S02]  /*00d0*/  UIADD3.X UR7, URZ, UR5, URZ, UP0, !UPT ;  /* 0x000000053f077290 */ /* 0x000fe400087fe43f */
[----:B------:R-:W-:-:S07]  /*00e0*/  UIADD3.X UR5, URZ, UR5, URZ, UP1, !UPT ;  /* 0x000000053f057290 */ /* 0x000fce0008ffe43f */
[----:B------:R0:W-:Y:S02]  /*00f0*/  UTMACCTL.PF [UR6] ;  /* 0x00000000060079b9 */ /* 0x0001e40008040000 */
[----:B------:R0:W-:Y:S02]  /*0100*/  UTMACCTL.PF [UR4] ;  /* 0x00000000040079b9 */ /* 0x0001e40008040000 */
[----:B0-----:R-:W-:Y:S01]  /*0110*/  NOP ;  /* 0x0000000000007918 */ /* 0x001fe20000000000 */
.L_x_439:
[----:B------:R-:W-:Y:S05]  /*0120*/  BSYNC B0 ;  /* 0x0000000000007941 */ /* 0x000fea0003800000 */
.L_x_438:
[----:B------:R-:W-:Y:S01]  /*0130*/  VOTEU.ANY UP0, P0 ;  /* 0x00000000003f7886 */ /* 0x000fe20000000100 */
[----:B------:R-:W0:Y:S01]  /*0140*/  SHFL.IDX PT, R3, R3, RZ, 0x1f ;  /* 0x00001fff03037589 */ /* 0x000e2200000e0000 */
[----:B------:R-:W-:Y:S01]  /*0150*/  UMOV UR4, 0x80 ;  /* 0x0000008000047882 */ /* 0x000fe20000000000 */
[----:B------:R-:W-:Y:S01]  /*0160*/  UMOV UR7, 0x100 ;  /* 0x0000010000077882 */ /* 0x000fe20000000000 */
[----:B------:R-:W-:Y:S01]  /*0170*/  VOTEU.ANY UP1, P0 ;  /* 0x00000000003f7886 */ /* 0x000fe20000020100 */
[----:B------:R-:W1:Y:S01]  /*0180*/  @UP0 S2UR UR8, SR_CgaCtaId ;  /* 0x00000000000809c3 */ /* 0x000e620000008800 */
[----:B------:R-:W2:Y:S01]  /*0190*/  SHFL.IDX PT, R4, R2, RZ, 0x1f ;  /* 0x00001fff02047589 */ /* 0x000ea200000e0000 */
[----:B------:R-:W-:Y:S01]  /*01a0*/  @UP0 UMOV UR6, 0x400 ;  /* 0x0000040000060882 */ /* 0x000fe20000000000 */
[----:B------:R-:W-:-:S04]  /*01b0*/  @UP0 UIADD3 UR4, -UR4, 0x100000, URZ ;  /* 0x0010000004040890 */ /* 0x000fc8000fffe13f */
[----:B------:R-:W-:Y:S02]  /*01c0*/  @UP0 USHF.L.U32 UR5, UR4, 0xb, URZ ;  /* 0x0000000b04050899 */ /* 0x000fe4000800063f */
[----:B------:R-:W-:Y:S01]  /*01d0*/  @UP0 USHF.L.U32 UR4, UR4, 0x1, URZ ;  /* 0x0000000104040899 */ /* 0x000fe2000800063f */
[----:B------:R-:W-:Y:S01]  /*01e0*/  VOTEU.ANY UP2, P0 ;  /* 0x00000000003f7886 */ /* 0x000fe20000040100 */
[----:B0-----:R-:W-:Y:S01]  /*01f0*/  R2UR UR9, R3 ;  /* 0x00000000030972ca */ /* 0x001fe200000e0000 */
[----:B-1----:R-:W-:Y:S01]  /*0200*/  @UP0 ULEA UR8, UR8, UR6, 0x18 ;  /* 0x0000000608080291 */ /* 0x002fe2000f8ec03f */
[----:B--2---:R-:W-:Y:S01]  /*0210*/  ISETP.NE.AND P1, PT, R4, RZ, PT ;  /* 0x000000ff0400720c */ /* 0x004fe20003f25270 */
[----:B------:R-:W-:-:S04]  /*0220*/  @UP0 UIADD3 UR6, -UR7, 0x100000, URZ ;  /* 0x0010000007060890 */ /* 0x000fc8000fffe13f */
[----:B------:R-:W-:Y:S02]  /*0230*/  @UP0 USHF.L.U32 UR7, UR6, 0xb, URZ ;  /* 0x0000000b06070899 */ /* 0x000fe4000800063f */
[----:B------:R-:W-:-:S04]  /*0240*/  @UP0 USHF.L.U32 UR6, UR6, 0x1, URZ ;  /* 0x0000000106060899 */ /* 0x000fc8000800063f */
[----:B------:R-:W-:Y:S01]  /*0250*/  UISETP.NE.AND UP0, UPT, UR9, URZ, UPT ;  /* 0x0000003f0900728c */ /* 0x000fe2000bf05270 */
[----:B------:R-:W0:Y:S02]  /*0260*/  FENCE.VIEW.ASYNC.S ;  /* 0x00000000000073c6 */ /* 0x000e240000000000 */
[----:B0-----:R0:W1:Y:S05]  /*0270*/  @UP1 SYNCS.EXCH.64 URZ, [UR8+0x2a800], UR4 ;  /* 0x02a80004083f15b2 */ /* 0x00106a0008000100 */
[----:B------:R0:W2:Y:S01]  /*0280*/  @UP2 SYNCS.EXCH.64 URZ, [UR8+0x2a820], UR6 ;  /* 0x02a82006083f25b2 */ /* 0x0000a20008000100 */
        /* <DEDUP_REMOVED lines=14> */
[----:B0-----:R3:W4:Y:S08]  /*0370*/  SYNCS.EXCH.64 URZ, [UR8+0x2a830], UR4 ;  /* 0x02a83004083f75b2 */ /* 0x0017300008000100 */
[----:B------:R3:W0:Y:S01]  /*0380*/  SYNCS.EXCH.64 URZ, [UR8+0x2a840], UR6 ;  /* 0x02a84006083f75b2 */ /* 0x0006220008000100 */
[----:B------:R3:W0:Y:S01]  /*0390*/  SYNCS.EXCH.64 URZ, [UR8+0x2a838], UR4 ;  /* 0x02a83804083f75b2 */ /* 0x0006220008000100 */
[----:B------:R3:W0:Y:S02]  /*03a0*/  SYNCS.EXCH.64 URZ, [UR8+0x2a848], UR6 ;  /* 0x02a84806083f75b2 */ /* 0x0006240008000100 */
[----:B---3--:R-:W-:Y:S01]  /*03b0*/  NOP ;  /* 0x0000000000007918 */ /* 0x008fe20000000000 */
.L_x_440:
[----:B------:R-:W3:Y:S01]  /*03c0*/  SHFL.IDX PT, R3, R2, RZ, 0x1f ;  /* 0x00001fff02037589 */ /* 0x000ee200000e0000 */
[----:B------:R-:W-:Y:S01]  /*03d0*/  NOP ;  /* 0x0000000000007918 */ /* 0x000fe20000000000 */
[----:B---3--:R-:W-:-:S13]  /*03e0*/  ISETP.NE.AND P0, PT, R3, RZ, PT ;  /* 0x000000ff0300720c */ /* 0x008fda0003f05270 */
        /* <DEDUP_REMOVED lines=17> */
[----:B------:R3:W0:Y:S02]  /*0500*/  SYNCS.EXCH.64 URZ, [UR8+0x2a868], UR6 ;  /* 0x02a86806083f75b2 */ /* 0x0006240008000100 */
[----:B---3--:R-:W-:Y:S01]  /*0510*/  NOP ;  /* 0x0000000000007918 */ /* 0x008fe20000000000 */
.L_x_441:
[----:B------:R-:W3:Y:S01]  /*0520*/  SHFL.IDX PT, R3, R2, RZ, 0x1f ;  /* 0x00001fff02037589 */ /* 0x000ee200000e0000 */
[----:B------:R-:W-:Y:S01]  /*0530*/  NOP ;  /* 0x0000000000007918 */ /* 0x000fe20000000000 */
[----:B---3--:R-:W-:-:S13]  /*0540*/  ISETP.NE.AND P0, PT, R3, RZ, PT ;  /* 0x000000ff0300720c */ /* 0x008fda0003f05270 */
        /* <DEDUP_REMOVED lines=13> */
[----:B------:R3:W0:Y:S02]  /*0620*/  SYNCS.EXCH.64 URZ, [UR6+0x2a888], UR4 ;  /* 0x02a88804063f75b2 */ /* 0x0006240008000100 */
[----:B---3--:R-:W-:Y:S01]  /*0630*/  NOP ;  /* 0x0000000000007918 */ /* 0x008fe20000000000 */
.L_x_442:
        /* <DEDUP_REMOVED lines=22> */
.L_x_443:
        /* <DEDUP_REMOVED lines=22> */
.L_x_444:
[----:B0-----:R-:W-:Y:S01]  /*0900*/  UMOV UR4, 0x1 ;  /* 0x0000000100047882 */ /* 0x001fe20000000000 */
[----:B------:R-:W-:Y:S01]  /*0910*/  PLOP3.LUT P0, PT, PT, PT, UP0, 0x80, 0x0 ;  /* 0x000000000000781c */ /* 0x000fe20003f0f008 */
[----:B------:R-:W-:Y:S01]  /*0920*/  USEL UR4, UR4, 0x2, !UP0 ;  /* 0x0000000204047887 */ /* 0x000fe2000c000000 */
[----:B------:R-:W-:Y:S01]  /*0930*/  NOP ;  /* 0x0000000000007918 */ /* 0x000fe20000000000 */
[----:B------:R-:W-:Y:S01]  /*0940*/  ULDC.64 UR60, c[0x0][0x208] ;  /* 0x00008200003c7ab9 */ /* 0x000fe20000000a00 */
[----:B------:R-:W-:Y:S03]  /*0950*/  BSSY B9, `(.L_x_445) ;  /* 0x0001d8e000097945 */ /* 0x000fe60003800000 */
[----:B------:R-:W-:-:S05]  /*0960*/  IMAD.U32 R3, RZ, RZ, UR4 ;  /* 0x00000004ff037e24 */ /* 0x000fca000f8e00ff */
[----:B------:R0:W-:Y:S01]  /*0970*/  STL [R1+0x40], R3 ;  /* 0x0000400301007387 */ /* 0x0001e20000100800 */
[----:B-12-4-:R-:W-:Y:S06]  /*0980*/  BAR.SYNC.DEFER_BLOCKING 0x0 ;  /* 0x0000000000007b1d */ /* 0x016fec0000010000 */
[----:B------:R-:W-:Y:S05]  /*0990*/  @!P0 BRA `(.L_x_446) ;  /* 0x0000017000188947 */ /* 0x000fea0003800000 */
.L_x_447:
[----:B------:R-:W-:-:S08]  /*09a0*/  NOP ;  /* 0x0000000000007918 */ /* 0x000fd00000000000 */
[----:B------:R-:W1:Y:S02]  /*09b0*/  USETMAXREG.TRY_ALLOC.CTAPOOL UP0, 0xe8 ;  /* 0x000000e8000079c8 */ /* 0x000e640008000600 */
[----:B-1----:R-:W-:-:S13]  /*09c0*/  PLOP3.LUT P0, PT, PT, PT, UP0, 0x80, 0x0 ;  /* 0x000000000000781c */ /* 0x002fda0003f0f008 */
[----:B------:R-:W-:Y:S05]  /*09d0*/  @!P0 BRA `(.L_x_447) ;  /* 0xfffffffc00f08947 */ /* 0x000fea000383ffff */
[----:B------:R-:W1:Y:S08]  /*09e0*/  S2UR UR4, SR_CgaCtaId ;  /* 0x00000000000479c3 */ /* 0x000e700000008800 */
[----:B------:R-:W-:Y:S06]  /*09f0*/  BAR.ARV 0x8, 0x180 ;  /* 0x0206000000007b1d */ /* 0x000fec0000002000 */
[----:B------:R-:W-:-:S02]  /*0a00*/  MOV R2, 0x400 ;  /* 0x0000040000027802 */ /* 0x000fc40000000f00 */
[----:B------:R-:W-:Y:S01]  /*0a10*/  BAR.SYNC.DEFER_BLOCKING 0x5, 0x180 ;  /* 0x0146000000007b1d */ /* 0x000fe20000010000 */
[----:B-1----:R-:W-:-:S05]  /*0a20*/  MOV R181, UR4 ;  /* 0x0000000400b57c02 */ /* 0x002fca0008000f00 */
[----:B------:R-:W-:Y:S01]  /*0a30*/  ULDC UR4, c[0x0][0xc3c] ;  /* 0x00030f0000047ab9 */ /* 0x000fe20000000800 */
[----:B------:R-:W-:-:S05]  /*0a40*/  LEA R2, R181, R2, 0x18 ;  /* 0x00000002b5027211 */ /* 0x000fca00078ec0ff */
[----:B------:R-:W1:Y:S01]  /*0a50*/  LDS.128 R28, [R2+0x2a8d0] ;  /* 0x02a8d000021c7984 */ /* 0x000e620000000c00 */
[----:B------:R-:W-:Y:S06]  /*0a60*/  BAR.ARV 0x4, 0x180 ;  /* 0x0106000000007b1d */ /* 0x000fec0000002000 */
[----:B-1----:R-:W-:-:S13]  /*0a70*/  ISETP.GE.AND P0, PT, R31, UR4, PT ;  /* 0x000000041f007c0c */ /* 0x002fda000bf06270 */
[----:B------:R-:W-:Y:S05]  /*0a80*/  @P0 BRA `(.L_x_448) ;  /* 0x000001d400e80947 */ /* 0x000fea0003800000 */
[----:B0-----:R-:W2:Y:S01]  /*0a90*/  LDL R3, [R1+0x40] ;  /* 0x0000400001037983 */ /* 0x001ea20000100800 */
[----:B------:R-:W-:Y:S01]  /*0aa0*/  VIADD R16, R0, 0xffffff80 ;  /* 0xffffff8000107836 */ /* 0x000fe20000000000 */
[----:B------:R-:W-:Y:S01]  /*0ab0*/  R2UR UR4, R2 ;  /* 0x00000000020472ca */ /* 0x000fe200000e0000 */
[----:B------:R-:W-:Y:S01]  /*0ac0*/  IMAD.MOV.U32 R15, RZ, RZ, -0x2 ;  /* 0xfffffffeff0f7424 */ /* 0x000fe200078e00ff */
[----:B------:R-:W-:Y:S01]  /*0ad0*/  MOV R189, RZ ;  /* 0x000000ff00bd7202 */ /* 0x000fe20000000f00 */
[----:B------:R-:W-:Y:S01]  /*0ae0*/  IMAD.MOV.U32 R18, RZ, RZ, RZ ;  /* 0x000000ffff127224 */ /* 0x000fe200078e00ff */
[----:B------:R-:W-:Y:S01]  /*0af0*/  SHF.R.S32.HI R0, RZ, 0x1f, R16 ;  /* 0x0000001fff007819 */ /* 0x000fe20000011410 */
[----:B------:R-:W-:Y:S01]  /*0b00*/  IMAD.MOV.U32 R180, RZ, RZ, RZ ;  /* 0x000000ffffb47224 */ /* 0x000fe200078e00ff */
[----:B------:R-:W-:Y:S01]  /*0b10*/  MOV R166, RZ ;  /* 0x000000ff00a67202 */ /* 0x000fe20000000f00 */
[----:B------:R-:W-:Y:S01]  /*0b20*/  IMAD.MOV.U32 R173, RZ, RZ, RZ ;  /* 0x000000ffffad7224 */ /* 0x000fe200078e00ff */
[----:B------:R-:W-:-:S02]  /*0b30*/  LEA.HI R4, R0, R16, RZ, 0x4 ;  /* 0x0000001000047211 */ /* 0x000fc400078f20ff */
[----:B------:R-:W-:Y:S02]  /*0b40*/  LEA.HI R9, R0, R16, RZ, 0x2 ;  /* 0x0000001000097211 */ /* 0x000fe400078f10ff */
[----:B------:R-:W-:Y:S01]  /*0b50*/  SHF.R.S32.HI R5, RZ, 0x4, R4 ;  /* 0x00000004ff057819 */ /* 0x000fe20000011404 */
[----:B------:R-:W-:Y:S01]  /*0b60*/  UIADD3 UR4, UR4, 0xc400, URZ ;  /* 0x0000c40004047890 */ /* 0x000fe2000fffe03f */
[----:B------:R-:W-:Y:S02]  /*0b70*/  LOP3.LUT R191, R9, 0xfffffffc, RZ, 0xc0, !PT ;  /* 0xfffffffc09bf7812 */ /* 0x000fe400078ec0ff */
[C---:B------:R-:W-:Y:S02]  /*0b80*/  LEA.HI R6, R4.reuse, R5, RZ, 0x1 ;  /* 0x0000000504067211 */ /* 0x040fe400078f08ff */
[----:B------:R-:W-:Y:S01]  /*0b90*/  LOP3.LUT R4, R4, 0x3fffff0, RZ, 0xc0, !PT ;  /* 0x03fffff004047812 */ /* 0x000fe200078ec0ff */
[----:B------:R-:W-:Y:S01]  /*0ba0*/  IMAD.IADD R191, R16, 0x1, -R191 ;  /* 0x0000000110bf7824 */ /* 0x000fe200078e0abf */
[----:B------:R-:W-:-:S02]  /*0bb0*/  LOP3.LUT R6, R6, 0x1ffffffe, RZ, 0xc0, !PT ;  /* 0x1ffffffe06067812 */ /* 0x000fc400078ec0ff */
[----:B------:R-:W-:Y:S01]  /*0bc0*/  SHF.R.S32.HI R165, RZ, 0x2, R9 ;  /* 0x00000002ffa57819 */ /* 0x000fe20000011409 */
[----:B------:R-:W-:Y:S01]  /*0bd0*/  IMAD.IADD R4, R16, 0x1, -R4 ;  /* 0x0000000110047824 */ /* 0x000fe200078e0a04 */
[----:B------:R-:W-:Y:S02]  /*0be0*/  IADD3 R6, R5, -R6, RZ ;  /* 0x8000000605067210 */ /* 0x000fe40007ffe0ff */
[----:B------:R-:W-:Y:S01]  /*0bf0*/  LEA.HI R5, R0, R16, RZ, 0x5 ;  /* 0x0000001000057211 */ /* 0x000fe200078f28ff */
[----:B------:R-:W-:Y:S01]  /*0c00*/  VIADD R225, R165, 0x40 ;  /* 0x00000040a5e17836 */ /* 0x000fe20000000000 */
[----:B------:R-:W-:Y:S02]  /*0c10*/  SHF.L.U32 R160, R191, 0x2, RZ ;  /* 0x00000002bfa07819 */ /* 0x000fe400000006ff */
[----:B------:R-:W-:Y:S01]  /*0c20*/  SHF.R.S32.HI R5, RZ, 0x5, R5 ;  /* 0x00000005ff057819 */ /* 0x000fe20000011405 */
[----:B------:R-:W-:Y:S01]  /*0c30*/  IMAD.SHL.U32 R167, R225, 0x40, RZ ;  /* 0x00000040e1a77824 */ /* 0x000fe200078e00ff */
[C---:B------:R-:W-:Y:S01]  /*0c40*/  IADD3 R168, R160.reuse, 0x20, RZ ;  /* 0x00000020a0a87810 */ /* 0x040fe20007ffe0ff */
[C---:B------:R-:W-:Y:S01]  /*0c50*/  VIADD R170, R160.reuse, 0x40 ;  /* 0x00000040a0aa7836 */ /* 0x040fe20000000000 */
[C---:B------:R-:W-:Y:S01]  /*0c60*/  SHF.L.U32 R178, R5.reuse, 0x9, RZ ;  /* 0x0000000905b27819 */ /* 0x040fe200000006ff */
[----:B------:R-:W-:Y:S01]  /*0c70*/  IMAD R13, R5, 0x10, R4 ;  /* 0x00000010050d7824 */ /* 0x000fe200078e0204 */
[C---:B------:R-:W-:Y:S01]  /*0c80*/  IADD3 R11, R160.reuse, R168, RZ ;  /* 0x000000a8a00b7210 */ /* 0x040fe20007ffe0ff */
[C---:B------:R-:W-:Y:S01]  /*0c90*/  VIADD R169, R160.reuse, 0x10 ;  /* 0x00000010a0a97836 */ /* 0x040fe20000000000 */
[----:B------:R-:W-:Y:S01]  /*0ca0*/  LOP3.LUT R167, R167, 0x1c0, RZ, 0xc0, !PT ;  /* 0x000001c0a7a77812 */ /* 0x000fe200078ec0ff */
[----:B------:R-:W-:Y:S01]  /*0cb0*/  IMAD R14, R13, 0x8, R6 ;  /* 0x000000080d0e7824 */ /* 0x000fe200078e0206 */
[C---:B------:R-:W-:Y:S01]  /*0cc0*/  IADD3 R172, R160.reuse, 0x50, RZ ;  /* 0x00000050a0ac7810 */ /* 0x040fe20007ffe0ff */
[C---:B------:R-:W-:Y:S01]  /*0cd0*/  IMAD.IADD R6, R160.reuse, 0x1, R170 ;  /* 0x00000001a0067824 */ /* 0x040fe200078e02aa */
[----:B------:R-:W-:Y:S01]  /*0ce0*/  SHF.R.U32.HI R223, RZ, 0x3, R167 ;  /* 0x00000003ffdf7819 */ /* 0x000fe200000116a7 */
[----:B------:R-:W-:Y:S01]  /*0cf0*/  VIADD R171, R160, 0x30 ;  /* 0x00000030a0ab7836 */ /* 0x000fe20000000000 */
[----:B------:R-:W-:Y:S01]  /*0d00*/  SHF.R.S32.HI R198, RZ, 0x1f, R169 ;  /* 0x0000001fffc67819 */ /* 0x000fe200000114a9 */
[----:B------:R-:W-:Y:S01]  /*0d10*/  IMAD.SHL.U32 R201, R168, 0x2, RZ ;  /* 0x00000002a8c97824 */ /* 0x000fe200078e00ff */
[----:B------:R-:W-:Y:S01]  /*0d20*/  SHF.R.S32.HI R13, RZ, 0x1f, R6 ;  /* 0x0000001fff0d7819 */ /* 0x000fe20000011406 */
[----:B------:R-:W-:Y:S01]  /*0d30*/  IMAD.SHL.U32 R203, R171, 0x2, RZ ;  /* 0x00000002abcb7824 */ /* 0x000fe200078e00ff */
[----:B------:R-:W-:Y:S01]  /*0d40*/  SHF.R.S32.HI R202, RZ, 0x1f, R171 ;  /* 0x0000001fffca7819 */ /* 0x000fe200000114ab */
[----:B------:R-:W-:Y:S01]  /*0d50*/  IMAD.SHL.U32 R217, R172, 0x2, RZ ;  /* 0x00000002acd97824 */ /* 0x000fe200078e00ff */
[----:B------:R-:W-:-:S02]  /*0d60*/  LEA.HI R163, R13, R6, RZ, 0x3 ;  /* 0x000000060da37211 */ /* 0x000fc400078f18ff */
[----:B------:R-:W-:Y:S02]  /*0d70*/  LEA.HI R13, R13, R6, RZ, 0x6 ;  /* 0x000000060d0d7211 */ /* 0x000fe400078f30ff */
[----:B------:R-:W-:Y:S02]  /*0d80*/  SHF.R.S32.HI R6, RZ, 0x1f, R9 ;  /* 0x0000001fff067819 */ /* 0x000fe40000011409 */
[----:B------:R-:W-:Y:S01]  /*0d90*/  LOP3.LUT R12, R167, 0x38, R163, 0xf8, !PT ;  /* 0x00000038a70c7812 */ /* 0x000fe200078ef8a3 */
[----:B------:R-:W-:Y:S01]  /*0da0*/  IMAD.SHL.U32 R13, R13, 0x80, RZ ;  /* 0x000000800d0d7824 */ /* 0x000fe200078e00ff */
[----:B------:R-:W-:Y:S02]  /*0db0*/  LEA.HI R6, R6, R165, RZ, 0x3 ;  /* 0x000000a506067211 */ /* 0x000fe400078f18ff */
[----:B------:R-:W-:Y:S02]  /*0dc0*/  LOP3.LUT R12, R12, R223, RZ, 0x3c, !PT ;  /* 0x000000df0c0c7212 */ /* 0x000fe400078e3cff */
[----:B------:R-:W-:-:S02]  /*0dd0*/  LOP3.LUT R6, R6, 0xfffffff8, RZ, 0xc0, !PT ;  /* 0xfffffff806067812 */ /* 0x000fc400078ec0ff */
[----:B------:R-:W-:Y:S02]  /*0de0*/  LOP3.LUT R13, R13, 0xffffe000, RZ, 0xc0, !PT ;  /* 0xffffe0000d0d7812 */ /* 0x000fe400078ec0ff */
[----:B------:R-:W-:Y:S02]  /*0df0*/  IADD3 R195, R165, -R6, RZ ;  /* 0x80000006a5c37210 */ /* 0x000fe40007ffe0ff */
[----:B------:R-:W-:Y:S02]  /*0e00*/  SHF.R.S32.HI R5, RZ, 0x1f, R170 ;  /* 0x0000001fff057819 */ /* 0x000fe400000114aa */
[----:B------:R-:W-:Y:S02]  /*0e10*/  SHF.L.U32 R176, R195, 0x6, RZ ;  /* 0x00000006c3b07819 */ /* 0x000fe400000006ff */
[----:B------:R-:W-:Y:S02]  /*0e20*/  SHF.L.U32 R199, R169, 0x1, RZ ;  /* 0x00000001a9c77819 */ /* 0x000fe400000006ff */
[----:B------:R-:W-:-:S02]  /*0e30*/  LOP3.LUT R176, R176, 0x1c0, RZ, 0xc0, !PT ;  /* 0x000001c0b0b07812 */ /* 0x000fc400078ec0ff */
[----:B------:R-:W-:Y:S02]  /*0e40*/  SHF.L.U32 R215, R170, 0x1, RZ ;  /* 0x00000001aad77819 */ /* 0x000fe400000006ff */
[----:B------:R-:W-:Y:S02]  /*0e50*/  SHF.R.U32.HI R177, RZ, 0x3, R176 ;  /* 0x00000003ffb17819 */ /* 0x000fe400000116b0 */
[----:B------:R-:W-:Y:S02]  /*0e60*/  LOP3.LUT R6, R176, 0x38, R163, 0xf8, !PT ;  /* 0x00000038b0067812 */ /* 0x000fe400078ef8a3 */
[----:B------:R-:W-:Y:S02]  /*0e70*/  SHF.L.U64.HI R198, R169, 0x1, R198 ;  /* 0x00000001a9c67819 */ /* 0x000fe400000102c6 */
[----:B------:R-:W-:Y:S02]  /*0e80*/  LOP3.LUT R6, R6, R177, RZ, 0x3c, !PT ;  /* 0x000000b106067212 */ /* 0x000fe400078e3cff */
[----:B------:R-:W-:-:S02]  /*0e90*/  SHF.L.U64.HI R202, R171, 0x1, R202 ;  /* 0x00000001abca7819 */ /* 0x000fc400000102ca */
[----:B------:R-:W-:Y:S02]  /*0ea0*/  IADD3 R6, R6, R13, R178 ;  /* 0x0000000d06067210 */ /* 0x000fe40007ffe0b2 */
[----:B------:R-:W-:Y:S02]  /*0eb0*/  SHF.L.U64.HI R214, R170, 0x1, R5 ;  /* 0x00000001aad67819 */ /* 0x000fe40000010205 */
[----:B------:R-:W-:Y:S02]  /*0ec0*/  SHF.R.S32.HI R163, RZ, 0x3, R163 ;  /* 0x00000003ffa37819 */ /* 0x000fe400000114a3 */
[----:B------:R-:W-:Y:S02]  /*0ed0*/  LEA R220, R6, UR4, 0x1 ;  /* 0x0000000406dc7c11 */ /* 0x000fe4000f8e08ff */
[----:B--2---:R-:W-:Y:S02]  /*0ee0*/  R2UR UR5, R3 ;  /* 0x00000000030572ca */ /* 0x004fe400000e0000 */
[----:B------:R-:W-:-:S02]  /*0ef0*/  LEA.HI R3, R0, R16, RZ, 0x7 ;  /* 0x0000001000037211 */ /* 0x000fc400078f38ff */
[----:B------:R-:W-:Y:S02]  /*0f00*/  LEA.HI R0, R0, R16, RZ, 0x3 ;  /* 0x0000001000007211 */ /* 0x000fe400078f18ff */
[C---:B------:R-:W-:Y:S02]  /*0f10*/  LOP3.LUT R197, R3.reuse, 0xffffff80, RZ, 0xc0, !PT ;  /* 0xffffff8003c57812 */ /* 0x040fe400078ec0ff */
[----:B------:R-:W-:Y:S02]  /*0f20*/  SHF.R.S32.HI R226, RZ, 0x7, R3 ;  /* 0x00000007ffe27819 */ /* 0x000fe40000011403 */
[----:B------:R-:W-:Y:S01]  /*0f30*/  LOP3.LUT R184, R0, 0xfffffff8, RZ, 0xc0, !PT ;  /* 0xfffffff800b87812 */ /* 0x000fe200078ec0ff */
[C---:B------:R-:W-:Y:S01]  /*0f40*/  IMAD.IADD R197, R16.reuse, 0x1, -R197 ;  /* 0x0000000110c57824 */ /* 0x040fe200078e0ac5 */
[----:B------:R-:W-:Y:S01]  /*0f50*/  LEA.HI R3, R3, R226, RZ, 0x1 ;  /* 0x000000e203037211 */ /* 0x000fe200078f08ff */
[----:B------:R-:W-:Y:S01]  /*0f60*/  ULOP3.LUT UR5, UR5, 0x1, URZ, 0xfc, !UPT ;  /* 0x0000000105057892 */ /* 0x000fe2000f8efc3f */
[----:B------:R-:W-:Y:S01]  /*0f70*/  IADD3 R184, R16, -R184, RZ ;  /* 0x800000b810b87210 */ /* 0x000fe20007ffe0ff */
[----:B------:R-:W-:Y:S01]  /*0f80*/  IMAD.SHL.U32 R16, R191, 0x8, RZ ;  /* 0x00000008bf107824 */ /* 0x000fe200078e00ff */
[----:B------:R-:W-:-:S02]  /*0f90*/  SHF.R.S32.HI R8, RZ, 0x1f, R197 ;  /* 0x0000001fff087819 */ /* 0x000fc400000114c5 */
[----:B------:R-:W-:Y:S01]  /*0fa0*/  LOP3.LUT R3, R3, 0x3fffffe, RZ, 0xc0, !PT ;  /* 0x03fffffe03037812 */ /* 0x000fe200078ec0ff */
[----:B------:R-:W-:Y:S01]  /*0fb0*/  VIADD R19, R16, 0x60 ;  /* 0x0000006010137836 */ /* 0x000fe20000000000 */
[-C--:B------:R-:W-:Y:S01]  /*0fc0*/  LEA.HI R7, R8, R197.reuse, RZ, 0x2 ;  /* 0x000000c508077211 */ /* 0x080fe200078f10ff */
[----:B------:R-:W-:Y:S01]  /*0fd0*/  VIADD R22, R16, 0x80 ;  /* 0x0000008010167836 */ /* 0x000fe20000000000 */
[----:B------:R-:W-:Y:S01]  /*0fe0*/  LEA.HI R8, R8, R197, RZ, 0x5 ;  /* 0x000000c508087211 */ /* 0x000fe200078f28ff */
[----:B------:R-:W-:Y:S01]  /*0ff0*/  IMAD.IADD R3, R226, 0x1, -R3 ;  /* 0x00000001e2037824 */ /* 0x000fe200078e0a03 */
[----:B------:R-:W-:Y:S02]  /*1000*/  LOP3.LUT R10, R7, 0x7ffffffc, RZ, 0xc0, !PT ;  /* 0x7ffffffc070a7812 */ /* 0x000fe400078ec0ff */
[--C-:B------:R-:W-:Y:S02]  /*1010*/  SHF.R.S32.HI R4, RZ, 0x2, R7.reuse ;  /* 0x00000002ff047819 */ /* 0x100fe40000011407 */
[----:B------:R-:W-:Y:S01]  /*1020*/  SHF.R.S32.HI R7, RZ, 0x1f, R7 ;  /* 0x0000001fff077819 */ /* 0x000fe20000011407 */
[----:B------:R-:W-:Y:S01]  /*1030*/  IMAD.IADD R10, R197, 0x1, -R10 ;  /* 0x00000001c50a7824 */ /* 0x000fe200078e0a0a */
[----:B------:R-:W-:-:S02]  /*1040*/  SHF.R.S32.HI R8, RZ, 0x5, R8 ;  /* 0x00000005ff087819 */ /* 0x000fc40000011408 */
[----:B------:R-:W-:Y:S01]  /*1050*/  LEA.HI R7, R7, R4, RZ, 0x3 ;  /* 0x0000000407077211 */ /* 0x000fe200078f18ff */
[----:B------:R-:W-:Y:S01]  /*1060*/  IMAD R228, R10, R15, 0x60 ;  /* 0x000000600ae47424 */ /* 0x000fe200078e020f */
[----:B------:R-:W-:Y:S02]  /*1070*/  SHF.R.S32.HI R10, RZ, 0x1f, R11 ;  /* 0x0000001fff0a7819 */ /* 0x000fe4000001140b */
[----:B------:R-:W-:Y:S02]  /*1080*/  LOP3.LUT R7, R7, 0xfffffff8, RZ, 0xc0, !PT ;  /* 0xfffffff807077812 */ /* 0x000fe400078ec0ff */
[----:B------:R-:W-:Y:S02]  /*1090*/  LEA.HI R162, R10, R11, RZ, 0x3 ;  /* 0x0000000b0aa27211 */ /* 0x000fe400078f18ff */
[----:B------:R-:W-:Y:S02]  /*10a0*/  IADD3 R7, R4, -R7, RZ ;  /* 0x8000000704077210 */ /* 0x000fe40007ffe0ff */
[----:B------:R-:W-:-:S02]  /*10b0*/  SHF.R.S32.HI R4, RZ, 0x1f, R225 ;  /* 0x0000001fff047819 */ /* 0x000fc400000114e1 */
[----:B------:R-:W-:Y:S01]  /*10c0*/  LEA.HI R10, R10, R11, RZ, 0x6 ;  /* 0x0000000b0a0a7211 */ /* 0x000fe200078f30ff */
[----:B------:R-:W-:Y:S01]  /*10d0*/  IMAD R8, R8, 0x10, R7 ;  /* 0x0000001008087824 */ /* 0x000fe200078e0207 */
[----:B------:R-:W-:Y:S02]  /*10e0*/  LEA.HI R4, R4, R225, RZ, 0x3 ;  /* 0x000000e104047211 */ /* 0x000fe400078f18ff */
[----:B------:R-:W-:Y:S01]  /*10f0*/  SHF.L.U32 R182, R184, 0x3, RZ ;  /* 0x00000003b8b67819 */ /* 0x000fe200000006ff */
[----:B------:R-:W-:Y:S01]  /*1100*/  IMAD.SHL.U32 R10, R10, 0x80, RZ ;  /* 0x000000800a0a7824 */ /* 0x000fe200078e00ff */
[----:B------:R-:W-:Y:S01]  /*1110*/  SHF.R.S32.HI R192, RZ, 0x3, R0 ;  /* 0x00000003ffc07819 */ /* 0x000fe20000011400 */
[----:B------:R-:W-:Y:S01]  /*1120*/  IMAD.SHL.U32 R4, R4, 0x40, RZ ;  /* 0x0000004004047824 */ /* 0x000fe200078e00ff */
[----:B------:R-:W-:Y:S01]  /*1130*/  IADD3 R23, R16, 0xa0, RZ ;  /* 0x000000a010177810 */ /* 0x000fe20007ffe0ff */
[----:B------:R-:W-:Y:S01]  /*1140*/  IMAD R227, R3, 0x40, R8 ;  /* 0x0000004003e37824 */ /* 0x000fe200078e0208 */
[----:B------:R-:W-:Y:S01]  /*1150*/  LOP3.LUT R10, R10, 0xffffe000, RZ, 0xc0, !PT ;  /* 0xffffe0000a0a7812 */ /* 0x000fe200078ec0ff */
[----:B------:R-:W-:Y:S01]  /*1160*/  VIADD R183, R182, 0x40 ;  /* 0x00000040b6b77836 */ /* 0x000fe20000000000 */
[----:B------:R-:W-:Y:S01]  /*1170*/  LOP3.LUT R179, R4, 0xfffffe00, RZ, 0xc0, !PT ;  /* 0xfffffe0004b37812 */ /* 0x000fe200078ec0ff */
[----:B------:R-:W-:Y:S01]  /*1180*/  IMAD.U32 R0, RZ, RZ, UR4 ;  /* 0x00000004ff007e24 */ /* 0x000fe2000f8e00ff */
[----:B------:R-:W-:-:S02]  /*1190*/  LOP3.LUT R4, R176, 0x38, R162, 0xf8, !PT ;  /* 0x00000038b0047812 */ /* 0x000fc400078ef8a2 */
[----:B------:R-:W-:Y:S01]  /*11a0*/  SHF.R.S32.HI R9, RZ, 0x1f, R183 ;  /* 0x0000001fff097819 */ /* 0x000fe200000114b7 */
[----:B------:R-:W-:Y:S01]  /*11b0*/  IMAD.SHL.U32 R9, R14, 0x8, RZ ;  /* 0x000000080e097824 */ /* 0x000fe200078e00ff */
[----:B------:R-:W-:Y:S02]  /*11c0*/  LOP3.LUT R3, R4, R177, RZ, 0x3c, !PT ;  /* 0x000000b104037212 */ /* 0x000fe400078e3cff */
[----:B------:R-:W-:Y:S02]  /*11d0*/  LOP3.LUT R8, R167, 0x38, R162, 0xf8, !PT ;  /* 0x00000038a7087812 */ /* 0x000fe400078ef8a2 */
[----:B------:R-:W-:Y:S01]  /*11e0*/  IADD3 R222, R3, R10, R178 ;  /* 0x0000000a03de7210 */ /* 0x000fe20007ffe0b2 */
[----:B------:R-:W-:Y:S01]  /*11f0*/  IMAD.U32 R3, RZ, RZ, UR5 ;  /* 0x00000005ff037e24 */ /* 0x000fe2000f8e00ff */
[----:B------:R-:W-:Y:S02]  /*1200*/  LOP3.LUT R8, R8, R223, RZ, 0x3c, !PT ;  /* 0x000000df08087212 */ /* 0x000fe400078e3cff */
[----:B------:R-:W-:-:S02]  /*1210*/  LOP3.LUT R4, R167, 0x38, R16, 0xf8, !PT ;  /* 0x00000038a7047812 */ /* 0x000fc400078ef810 */
[----:B------:R0:W-:Y:S01]  /*1220*/  STL [R1+0x30], R3 ;  /* 0x0000300301007387 */ /* 0x0001e20000100800 */
[--C-:B------:R-:W-:Y:S02]  /*1230*/  IADD3 R8, R8, R10, R179.reuse ;  /* 0x0000000a08087210 */ /* 0x100fe40007ffe0b3 */
[----:B------:R-:W-:Y:S01]  /*1240*/  IADD3 R12, R12, R13, R179 ;  /* 0x0000000d0c0c7210 */ /* 0x000fe20007ffe0b3 */
[----:B------:R1:W-:Y:S01]  /*1250*/  STL [R1+0x34], R0 ;  /* 0x0000340001007387 */ /* 0x0003e20000100800 */
[----:B------:R-:W-:Y:S02]  /*1260*/  SHF.R.S32.HI R7, RZ, 0x1f, R172 ;  /* 0x0000001fff077819 */ /* 0x000fe400000114ac */
[----:B------:R-:W-:Y:S01]  /*1270*/  LOP3.LUT R4, R179, R4, R223, 0xf6, !PT ;  /* 0x00000004b3047212 */ /* 0x000fe200078ef6df */
[----:B------:R2:W-:Y:S01]  /*1280*/  STL [R1+0x38], R9 ;  /* 0x0000380901007387 */ /* 0x0005e20000100800 */
[----:B------:R-:W-:Y:S02]  /*1290*/  SHF.R.S32.HI R17, RZ, 0x1f, R16 ;  /* 0x0000001fff117819 */ /* 0x000fe40000011410 */
[----:B0-----:R-:W-:-:S02]  /*12a0*/  LEA.HI R3, R191, R191, RZ, 0x1 ;  /* 0x000000bfbf037211 */ /* 0x001fc400078f08ff */
[----:B------:R-:W-:Y:S02]  /*12b0*/  SHF.R.S32.HI R164, RZ, 0x1f, R19 ;  /* 0x0000001fffa47819 */ /* 0x000fe40000011413 */
[----:B-1----:R-:W-:Y:S02]  /*12c0*/  LOP3.LUT R0, R3, 0x1ffffffe, RZ, 0xc0, !PT ;  /* 0x1ffffffe03007812 */ /* 0x002fe400078ec0ff */
[----:B------:R-:W-:Y:S02]  /*12d0*/  SHF.R.S32.HI R3, RZ, 0x1f, R182 ;  /* 0x0000001fff037819 */ /* 0x000fe400000114b6 */
[----:B------:R-:W-:Y:S01]  /*12e0*/  SHF.R.S32.HI R3, RZ, 0x1f, R168 ;  /* 0x0000001fff037819 */ /* 0x000fe200000114a8 */
[----:B------:R-:W-:Y:S01]  /*12f0*/  IMAD.IADD R0, R191, 0x1, -R0 ;  /* 0x00000001bf007824 */ /* 0x000fe200078e0a00 */
[----:B------:R-:W-:Y:S02]  /*1300*/  SHF.R.S32.HI R175, RZ, 0x1f, R22 ;  /* 0x0000001fffaf7819 */ /* 0x000fe40000011416 */
[----:B------:R-:W-:-:S02]  /*1310*/  SHF.R.S32.HI R174, RZ, 0x1f, R23 ;  /* 0x0000001fffae7819 */ /* 0x000fc40000011417 */
[----:B------:R-:W-:Y:S02]  /*1320*/  SHF.L.U64.HI R200, R168, 0x1, R3 ;  /* 0x00000001a8c87819 */ /* 0x000fe40000010203 */
[----:B------:R-:W-:Y:S02]  /*1330*/  SHF.L.U64.HI R216, R172, 0x1, R7 ;  /* 0x00000001acd87819 */ /* 0x000fe40000010207 */
[----:B------:R-:W-:Y:S02]  /*1340*/  SHF.R.S32.HI R162, RZ, 0x3, R162 ;  /* 0x00000003ffa27819 */ /* 0x000fe400000114a2 */
[----:B------:R-:W-:Y:S02]  /*1350*/  LEA R221, R4, UR4, 0x1 ;  /* 0x0000000404dd7c11 */ /* 0x000fe4000f8e08ff */
[----:B------:R-:W-:Y:S02]  /*1360*/  LEA R222, R222, UR4, 0x1 ;  /* 0x00000004dede7c11 */ /* 0x000fe4000f8e08ff */
[----:B------:R-:W-:-:S02]  /*1370*/  LEA R219, R8, UR4, 0x1 ;  /* 0x0000000408db7c11 */ /* 0x000fc4000f8e08ff */
[----:B------:R-:W-:Y:S02]  /*1380*/  LEA R218, R12, UR4, 0x1 ;  /* 0x000000040cda7c11 */ /* 0x000fe4000f8e08ff */
[----:B--2---:R-:W-:-:S07]  /*1390*/  LEA R229, R0, R227, 0x3 ;  /* 0x000000e300e57211 */ /* 0x004fce00078e18ff */
.L_x_663:
[----:B0--3--:R-:W0:Y:S01]  /*13a0*/  LDC.64 R4, c[0x0][0xc88] ;  /* 0x00032200ff047b82 */ /* 0x009e220000000a00 */
[----:B------:R-:W-:Y:S01]  /*13b0*/  ULDC.64 UR4, c[0x0][0xa28] ;  /* 0x00028a0000047ab9 */ /* 0x000fe20000000a00 */
[----:B------:R-:W-:Y:S01]  /*13c0*/  ULDC.64 UR8, c[0x0][0xa18] ;  /* 0x0002860000087ab9 */ /* 0x000fe20000000a00 */
[----:B------:R-:W-:Y:S01]  /*13d0*/  ULDC.64 UR6, c[0x0][0xa08] ;  /* 0x0002820000067ab9 */ /* 0x000fe20000000a00 */
[----:B0-----:R-:W-:-:S05]  /*13e0*/  IMAD.WIDE R4, R31, 0x4, R4 ;  /* 0x000000041f047825 */ /* 0x001fca00078e0204 */
[----:B--2---:R-:W2:Y:S01]  /*13f0*/  LDG.E R188, desc[UR60][R4.64] ;  /* 0x0000003c04bc7981 */ /* 0x004ea2000c1e1900 */
[----:B------:R-:W-:Y:S01]  /*1400*/  ISETP.NE.U32.AND P2, PT, RZ, UR4, PT ;  /* 0x00000004ff007c0c */ /* 0x000fe2000bf45070 */
[----:B------:R-:W-:Y:S01]  /*1410*/  IMAD.MOV.U32 R3, RZ, RZ, RZ ;  /* 0x000000ffff037224 */ /* 0x000fe200078e00ff */
[----:B------:R-:W-:Y:S02]  /*1420*/  ISETP.NE.U32.AND P1, PT, RZ, UR8, PT ;  /* 0x00000008ff007c0c */ /* 0x000fe4000bf25070 */
[----:B------:R-:W-:Y:S02]  /*1430*/  ISETP.NE.AND.EX P2, PT, RZ, UR5, PT, P2 ;  /* 0x00000005ff007c0c */ /* 0x000fe4000bf45320 */
[----:B------:R-:W-:Y:S02]  /*1440*/  ISETP.NE.AND.EX P1, PT, RZ, UR9, PT, P1 ;  /* 0x00000009ff007c0c */ /* 0x000fe4000bf25310 */
[----:B------:R-:W-:Y:S02]  /*1450*/  ISETP.NE.U32.AND P0, PT, RZ, UR6, PT ;  /* 0x00000006ff007c0c */ /* 0x000fe4000bf05070 */
[----:B------:R-:W-:-:S02]  /*1460*/  MOV R133, RZ ;  /* 0x000000ff00857202 */ /* 0x000fc40000000f00 */
[----:B------:R-:W-:Y:S02]  /*1470*/  ISETP.NE.AND.EX P0, PT, RZ, UR7, PT, P0 ;  /* 0x00000007ff007c0c */ /* 0x000fe4000bf05300 */
[----:B--2---:R-:W-:Y:S01]  /*1480*/  SHF.R.S32.HI R193, RZ, 0x1f, R188 ;  /* 0x0000001fffc17819 */ /* 0x004fe200000114bc */
[C---:B------:R-:W-:Y:S02]  /*1490*/  IMAD.SHL.U32 R186, R188.reuse, 0x4, RZ ;  /* 0x00000004bcba7824 */ /* 0x040fe400078e00ff */
[C---:B------:R-:W-:Y:S02]  /*14a0*/  @P2 LEA R4, P3, R188.reuse, UR4, 0x2 ;  /* 0x00000004bc042c11 */ /* 0x040fe4000f8610ff */
[C-C-:B------:R-:W-:Y:S02]  /*14b0*/  SHF.L.U64.HI R187, R188.reuse, 0x2, R193.reuse ;  /* 0x00000002bcbb7819 */ /* 0x140fe400000102c1 */
[----:B------:R-:W-:Y:S01]  /*14c0*/  @P2 LEA.HI.X R5, R188, UR5, R193, 0x2, P3 ;  /* 0x00000005bc052c11 */ /* 0x000fe200098f14c1 */
[----:B------:R-:W-:Y:S01]  /*14d0*/  ULDC UR4, c[0x0][0x288] ;  /* 0x0000a20000047ab9 */ /* 0x000fe20000000800 */
[----:B------:R-:W-:-:S03]  /*14e0*/  IADD3 R8, P4, R186, UR6, RZ ;  /* 0x00000006ba087c10 */ /* 0x000fc6000ff9e0ff */
[----:B------:R0:W5:Y:S01]  /*14f0*/  @P2 LDG.E R3, desc[UR60][R4.64] ;  /* 0x0000003c04032981 */ /* 0x000162000c1e1900 */
[----:B------:R-:W-:Y:S01]  /*1500*/  @P1 IADD3 R6, P2, R186, UR8, RZ ;  /* 0x00000008ba061c10 */ /* 0x000fe2000ff5e0ff */
[----:B------:R-:W-:Y:S01]  /*1510*/  IMAD.U32 R146, RZ, RZ, UR4 ;  /* 0x00000004ff927e24 */ /* 0x000fe2000f8e00ff */
[C---:B------:R-:W-:Y:S01]  /*1520*/  IADD3.X R9, R187.reuse, UR7, RZ, P4, !PT ;  /* 0x00000007bb097c10 */ /* 0x040fe2000a7fe4ff */
[----:B------:R-:W-:Y:S01]  /*1530*/  ULDC.64 UR4, c[0x0][0x418] ;  /* 0x0001060000047ab9 */ /* 0x000fe20000000a00 */
[----:B------:R-:W-:-:S03]  /*1540*/  @P1 IADD3.X R7, R187, UR9, RZ, P2, !PT ;  /* 0x00000009bb071c10 */ /* 0x000fc600097fe4ff */
[----:B------:R0:W5:Y:S01]  /*1550*/  @P0 LDG.E R133, desc[UR60][R8.64] ;  /* 0x0000003c08850981 */ /* 0x000162000c1e1900 */
[----:B------:R-:W-:Y:S01]  /*1560*/  UISETP.NE.U32.AND UP0, UPT, UR4, URZ, UPT ;  /* 0x0000003f0400728c */ /* 0x000fe2000bf05070 */
[----:B------:R-:W-:Y:S02]  /*1570*/  ULDC.64 UR8, c[0x0][0xa20] ;  /* 0x0002880000087ab9 */ /* 0x000fe40000000a00 */
[----:B------:R0:W5:Y:S01]  /*1580*/  @P1 LDG.E R146, desc[UR60][R6.64] ;  /* 0x0000003c06921981 */ /* 0x000162000c1e1900 */
[----:B------:R-:W-:Y:S01]  /*1590*/  UISETP.NE.AND.EX UP0, UPT, UR5, URZ, UPT, UP0 ;  /* 0x0000003f0500728c */ /* 0x000fe2000bf05300 */
[----:B------:R-:W-:Y:S01]  /*15a0*/  ULDC UR4, c[0x0][0x424] ;  /* 0x0001090000047ab9 */ /* 0x000fe20000000800 */
[----:B------:R-:W-:Y:S02]  /*15b0*/  ISETP.NE.U32.AND P2, PT, RZ, UR8, PT ;  /* 0x00000008ff007c0c */ /* 0x000fe4000bf45070 */
[----:B------:R-:W-:Y:S01]  /*15c0*/  USEL UR4, UR4, 0x1, UP0 ;  /* 0x0000000104047887 */ /* 0x000fe20008000000 */
[----:B------:R-:W-:Y:S01]  /*15d0*/  ULDC UR5, c[0x0][0x2f0] ;  /* 0x0000bc0000057ab9 */ /* 0x000fe20000000800 */
[----:B------:R-:W-:-:S02]  /*15e0*/  ISETP.NE.AND.EX P2, PT, RZ, UR9, PT, P2 ;  /* 0x00000009ff007c0c */ /* 0x000fc4000bf45320 */
[----:B------:R-:W-:-:S03]  /*15f0*/  UIMAD UR4, UR4, UR5, URZ ;  /* 0x00000005040472a4 */ /* 0x000fc6000f8e023f */
[----:B------:R-:W-:Y:S01]  /*1600*/  ULDC UR5, c[0x0][0x348] ;  /* 0x0000d20000057ab9 */ /* 0x000fe20000000800 */
[----:B------:R-:W-:Y:S01]  /*1610*/  IMAD.MOV.U32 R190, RZ, RZ, R29 ;  /* 0x000000ffffbe7224 */ /* 0x000fe200078e001d */
[----:B------:R-:W-:Y:S01]  /*1620*/  MOV R185, R30 ;  /* 0x0000001e00b97202 */ /* 0x000fe20000000f00 */
[----:B------:R-:W-:Y:S01]  /*1630*/  IMAD.MOV.U32 R102, RZ, RZ, R188 ;  /* 0x000000ffff667224 */ /* 0x000fe200078e00bc */
[----:B0---4-:R-:W-:Y:S06]  /*1640*/  @P1 BRA `(.L_x_449) ;  /* 0x0000000000241947 */ /* 0x011fec0003800000 */
[----:B------:R-:W-:Y:S02]  /*1650*/  ULDC.64 UR6, c[0x0][0xa00] ;  /* 0x0002800000067ab9 */ /* 0x000fe40000000a00 */
[----:B------:R-:W-:-:S04]  /*1660*/  ISETP.NE.U32.AND P1, PT, RZ, UR6, PT ;  /* 0x00000006ff007c0c */ /* 0x000fc8000bf25070 */
[----:B------:R-:W-:-:S13]  /*1670*/  ISETP.NE.AND.EX P1, PT, RZ, UR7, PT, P1 ;  /* 0x00000007ff007c0c */ /* 0x000fda000bf25310 */
[----:B------:R-:W-:Y:S05]  /*1680*/  @!P1 BRA `(.L_x_449) ;  /* 0x0000000000149947 */ /* 0x000fea0003800000 */
[----:B------:R-:W0:Y:S02]  /*1690*/  LDC.64 R4, c[0x0][0xa00] ;  /* 0x00028000ff047b82 */ /* 0x000e240000000a00 */
[----:B0-----:R-:W-:-:S05]  /*16a0*/  IMAD.WIDE R4, R102, 0x4, R4 ;  /* 0x0000000466047825 */ /* 0x001fca00078e0204 */
[----:B-----5:R-:W2:Y:S04]  /*16b0*/  LDG.E R146, desc[UR60][R4.64] ;  /* 0x0000003c04927981 */ /* 0x020ea8000c1e1900 */
[----:B------:R-:W2:Y:S02]  /*16c0*/  LDG.E R7, desc[UR60][R4.64+0x4] ;  /* 0x0000043c04077981 */ /* 0x000ea4000c1e1900 */
[----:B--2---:R-:W-:-:S07]  /*16d0*/  IMAD.IADD R146, R7, 0x1, -R146 ;  /* 0x0000000107927824 */ /* 0x004fce00078e0a92 */
.L_x_449:
[----:B------:R-:W-:Y:S01]  /*16e0*/  MOV R25, UR5 ;  /* 0x0000000500197c02 */ /* 0x000fe20008000f00 */
[----:B------:R-:W-:Y:S01]  /*16f0*/  IMAD.U32 R26, RZ, RZ, UR4 ;  /* 0x00000004ff1a7e24 */ /* 0x000fe2000f8e00ff */
[----:B------:R-:W-:Y:S06]  /*1700*/  @!P2 BRA `(.L_x_450) ;  /* 0x000000000010a947 */ /* 0x000fec0003800000 */
[----:B------:R-:W-:-:S04]  /*1710*/  IADD3 R4, P0, R186, UR8, RZ ;  /* 0x00000008ba047c10 */ /* 0x000fc8000ff1e0ff */
[----:B------:R-:W-:-:S05]  /*1720*/  IADD3.X R5, R187, UR9, RZ, P0, !PT ;  /* 0x00000009bb057c10 */ /* 0x000fca00087fe4ff */
[----:B------:R0:W5:Y:S01]  /*1730*/  LDG.E R26, desc[UR60][R4.64] ;  /* 0x0000003c041a7981 */ /* 0x000162000c1e1900 */
[----:B------:R-:W-:Y:S05]  /*1740*/  BRA `(.L_x_451) ;  /* 0x0000000000107947 */ /* 0x000fea0003800000 */
.L_x_450:
[----:B------:R-:W-:Y:S05]  /*1750*/  @!P0 BRA `(.L_x_451) ;  /* 0x00000000000c8947 */ /* 0x000fea0003800000 */
[----:B------:R-:W2:Y:S04]  /*1760*/  LDG.E R5, desc[UR60][R8.64] ;  /* 0x0000003c08057981 */ /* 0x000ea8000c1e1900 */
[----:B------:R-:W2:Y:S02]  /*1770*/  LDG.E R26, desc[UR60][R8.64+0x4] ;  /* 0x0000043c081a7981 */ /* 0x000ea4000c1e1900 */
[----:B--2---:R-:W-:-:S07]  /*1780*/  IMAD.IADD R26, R26, 0x1, -R5 ;  /* 0x000000011a1a7824 */ /* 0x004fce00078e0a05 */
.L_x_451:
[----:B------:R-:W-:Y:S02]  /*1790*/  ULDC.64 UR4, c[0x0][0xa10] ;  /* 0x0002840000047ab9 */ /* 0x000fe40000000a00 */
[----:B------:R-:W-:-:S04]  /*17a0*/  ISETP.NE.U32.AND P0, PT, RZ, UR4, PT ;  /* 0x00000004ff007c0c */ /* 0x000fc8000bf05070 */
[----:B------:R-:W-:Y:S01]  /*17b0*/  ISETP.NE.AND.EX P0, PT, RZ, UR5, PT, P0 ;  /* 0x00000005ff007c0c */ /* 0x000fe2000bf05300 */
[----:B-----5:R-:W-:Y:S01]  /*17c0*/  IMAD.IADD R8, R26, 0x1, -R3 ;  /* 0x000000011a087824 */ /* 0x020fe200078e0a03 */
[----:B------:R-:W-:-:S11]  /*17d0*/  ULDC.64 UR4, c[0x0][0xa30] ;  /* 0x00028c0000047ab9 */ /* 0x000fd60000000a00 */
[----:B0-----:R-:W0:Y:S02]  /*17e0*/  @P0 LDC.64 R4, c[0x0][0xa10] ;  /* 0x00028400ff040b82 */ /* 0x001e240000000a00 */
[----:B0-----:R-:W-:-:S05]  /*17f0*/  @P0 IMAD.WIDE R4, R102, 0x4, R4 ;  /* 0x0000000466040825 */ /* 0x001fca00078e0204 */
[----:B------:R-:W2:Y:S04]  /*1800*/  @P0 LDG.E R0, desc[UR60][R4.64] ;  /* 0x0000003c04000981 */ /* 0x000ea8000c1e1900 */
[----:B------:R-:W2:Y:S01]  /*1810*/  @P0 LDG.E R9, desc[UR60][R4.64+0x4] ;  /* 0x0000043c04090981 */ /* 0x000ea2000c1e1900 */
[----:B------:R-:W-:Y:S01]  /*1820*/  IMAD.MOV R130, RZ, RZ, -R8 ;  /* 0x000000ffff827224 */ /* 0x000fe200078e0a08 */
[----:B------:R-:W-:Y:S02]  /*1830*/  ISETP.NE.U32.AND P1, PT, RZ, UR4, PT ;  /* 0x00000004ff007c0c */ /* 0x000fe4000bf25070 */
[----:B------:R-:W-:Y:S02]  /*1840*/  MOV R145, R26 ;  /* 0x0000001a00917202 */ /* 0x000fe40000000f00 */
[----:B------:R-:W-:-:S02]  /*1850*/  VIMNMX R130, RZ, R130, !PT ;  /* 0x00000082ff827248 */ /* 0x000fc40007fe0100 */
[----:B------:R-:W-:-:S13]  /*1860*/  ISETP.NE.AND.EX P1, PT, RZ, UR5, PT, P1 ;  /* 0x00000005ff007c0c */ /* 0x000fda000bf25310 */
[----:B------:R-:W-:-:S04]  /*1870*/  @P1 IADD3 R6, P2, R186, UR4, RZ ;  /* 0x00000004ba061c10 */ /* 0x000fc8000ff5e0ff */
[----:B------:R-:W-:-:S05]  /*1880*/  @P1 IADD3.X R7, R187, UR5, RZ, P2, !PT ;  /* 0x00000005bb071c10 */ /* 0x000fca00097fe4ff */
[----:B------:R0:W5:Y:S01]  /*1890*/  @P1 LDG.E R145, desc[UR60][R6.64] ;  /* 0x0000003c06911981 */ /* 0x000162000c1e1900 */
[----:B--2---:R-:W-:-:S05]  /*18a0*/  @P0 IMAD.IADD R25, R9, 0x1, -R0 ;  /* 0x0000000109190824 */ /* 0x004fca00078e0a00 */
[----:B------:R-:W-:-:S05]  /*18b0*/  IADD3 R147, R8, R25, RZ ;  /* 0x0000001908937210 */ /* 0x000fca0007ffe0ff */
[----:B------:R-:W-:-:S04]  /*18c0*/  VIADD R0, R147, 0x5f ;  /* 0x0000005f93007836 */ /* 0x000fc80000000000 */
[----:B------:R-:W-:-:S05]  /*18d0*/  IMAD.HI R0, R0, 0x2aaaaaab, RZ ;  /* 0x2aaaaaab00007827 */ /* 0x000fca00078e02ff */
[----:B------:R-:W-:-:S04]  /*18e0*/  SHF.R.U32.HI R3, RZ, 0x1f, R0 ;  /* 0x0000001fff037819 */ /* 0x000fc80000011600 */
[----:B------:R-:W-:-:S05]  /*18f0*/  LEA.HI.SX32 R194, R0, R3, 0x1c ;  /* 0x0000000300c27211 */ /* 0x000fca00078fe2ff */
[----:B------:R-:W-:-:S05]  /*1900*/  IMAD R0, R194, 0x60, -R8 ;  /* 0x00000060c2007824 */ /* 0x000fca00078e0a08 */
[----:B------:R-:W-:-:S04]  /*1910*/  VIMNMX R3, R0, R25, PT ;  /* 0x0000001900037248 */ /* 0x000fc80003fe0100 */
[----:B------:R-:W-:Y:S01]  /*1920*/  ISETP.GT.AND P0, PT, R3, R130, PT ;  /* 0x000000820300720c */ /* 0x000fe20003f04270 */
[----:B------:R-:W-:-:S05]  /*1930*/  IMAD.WIDE.U32 R130, R130, -0x55555555, RZ ;  /* 0xaaaaaaab82827825 */ /* 0x000fca00078e00ff */
[----:B------:R-:W-:-:S05]  /*1940*/  SHF.R.U32.HI R130, RZ, 0x6, R131 ;  /* 0x00000006ff827819 */ /* 0x000fca0000011683 */
[----:B------:R-:W-:Y:S02]  /*1950*/  IMAD.MOV.U32 R24, RZ, RZ, R130 ;  /* 0x000000ffff187224 */ /* 0x000fe400078e0082 */
[----:B------:R-:W-:-:S05]  /*1960*/  @P0 IADD3 R0, R3, 0x5f, RZ ;  /* 0x0000005f03000810 */ /* 0x000fca0007ffe0ff */
[----:B------:R-:W-:-:S05]  /*1970*/  @P0 IMAD.HI R0, R0, 0x2aaaaaab, RZ ;  /* 0x2aaaaaab00000827 */ /* 0x000fca00078e02ff */
[----:B------:R-:W-:-:S04]  /*1980*/  @P0 SHF.R.U32.HI R3, RZ, 0x1f, R0 ;  /* 0x0000001fff030819 */ /* 0x000fc80000011600 */
[----:B------:R-:W-:Y:S02]  /*1990*/  @P0 LEA.HI.SX32 R24, R0, R3, 0x1c ;  /* 0x0000000300180211 */ /* 0x000fe400078fe2ff */
[----:B------:R-:W-:Y:S02]  /*19a0*/  PLOP3.LUT P0, PT, PT, PT, PT, 0x80, 0x0 ;  /* 0x000000000000781c */ /* 0x000fe40003f0f070 */
[----:B------:R-:W-:-:S13]  /*19b0*/  ISETP.GT.AND P1, PT, R24, R130, PT ;  /* 0x000000821800720c */ /* 0x000fda0003f24270 */
[----:B0-----:R-:W-:Y:S05]  /*19c0*/  @!P1 BRA `(.L_x_452) ;  /* 0x0000009000049947 */ /* 0x001fea0003800000 */
[----:B------:R-:W-:Y:S01]  /*19d0*/  VIADD R126, R2, 0x18400 ;  /* 0x00018400027e7836 */ /* 0x000fe20000000000 */
[----:B------:R-:W-:Y:S04]  /*19e0*/  BSSY B6, `(.L_x_453) ;  /* 0x0000013000067945 */ /* 0x000fe80003800000 */
[----:B------:R-:W-:-:S13]  /*19f0*/  LOP3.LUT P0, RZ, R126, 0x3ff, RZ, 0xc0, !PT ;  /* 0x000003ff7eff7812 */ /* 0x000fda000780c0ff */
[----:B------:R-:W-:Y:S05]  /*1a00*/  @!P0 BRA `(.L_x_454) ;  /* 0x0000000000408947 */ /* 0x000fea0003800000 */
        /* <DEDUP_REMOVED lines=15> */
[----:B-1---5:R-:W-:Y:S05]  /*1b00*/  CALL.ABS.NOINC R14 ;  /* 0x000000000e007343 */ /* 0x022fea0003c00000 */
.L_x_454:
[----:B------:R-:W-:Y:S05]  /*1b10*/  BSYNC B6 ;  /* 0x0000000000067941 */ /* 0x000fea0003800000 */
.L_x_453:
[----:B------:R-:W-:Y:S01]  /*1b20*/  IADD3 R125, R2, 0x400, RZ ;  /* 0x00000400027d7810 */ /* 0x000fe20007ffe0ff */
[----:B------:R-:W-:Y:S03]  /*1b30*/  BSSY B6, `(.L_x_455) ;  /* 0x0000013000067945 */ /* 0x000fe60003800000 */
[----:B------:R-:W-:-:S13]  /*1b40*/  LOP3.LUT P0, RZ, R125, 0x3ff, RZ, 0xc0, !PT ;  /* 0x000003ff7dff7812 */ /* 0x000fda000780c0ff */
[----:B------:R-:W-:Y:S05]  /*1b50*/  @!P0 BRA `(.L_x_456) ;  /* 0x0000000000408947 */ /* 0x000fea0003800000 */
[----:B------:R-:W-:Y:S01]  /*1b60*/  MOV R0, 0x0 ;  /* 0x0000000000007802 */ /* 0x000fe20000000f00 */
[----:B------:R-:W-:Y:S01]  /*1b70*/  ULDC.64 UR4, c[0x4][0xf0] ;  /* 0x01003c0000047ab9 */ /* 0x000fe20000000a00 */
[----:B------:R-:W-:Y:S01]  /*1b80*/  ULDC.64 UR6, c[0x4][0xf8] ;  /* 0x01003e0000067ab9 */ /* 0x000fe20000000a00 */
[----:B------:R-:W-:Y:S01]  /*1b90*/  IMAD.U32 R4, RZ, RZ, UR4 ;  /* 0x00000004ff047e24 */ /* 0x000fe2000f8e00ff */
[----:B------:R0:W1:Y:S01]  /*1ba0*/  LDC.64 R14, c[0x4][R0] ;  /* 0x01000000000e7b82 */ /* 0x0000620000000a00 */
[----:B------:R-:W-:Y:S01]  /*1bb0*/  IMAD.U32 R5, RZ, RZ, UR5 ;  /* 0x00000005ff057e24 */ /* 0x000fe2000f8e00ff */
[----:B------:R-:W-:Y:S01]  /*1bc0*/  ULDC.64 UR4, c[0x4][0x80] ;  /* 0x0100200000047ab9 */ /* 0x000fe20000000a00 */
[----:B------:R-:W-:Y:S01]  /*1bd0*/  MOV R6, UR6 ;  /* 0x0000000600067c02 */ /* 0x000fe20008000f00 */
[----:B------:R-:W-:Y:S01]  /*1be0*/  IMAD.U32 R7, RZ, RZ, UR7 ;  /* 0x00000007ff077e24 */ /* 0x000fe2000f8e00ff */
[----:B------:R-:W-:Y:S01]  /*1bf0*/  MOV R11, UR5 ;  /* 0x00000005000b7c02 */ /* 0x000fe20008000f00 */
[----:B------:R-:W-:Y:S01]  /*1c00*/  IMAD.U32 R10, RZ, RZ, UR4 ;  /* 0x00000004ff0a7e24 */ /* 0x000fe2000f8e00ff */
[----:B------:R-:W-:Y:S01]  /*1c10*/  MOV R13, RZ ;  /* 0x000000ff000d7202 */ /* 0x000fe20000000f00 */
[----:B------:R-:W-:-:S02]  /*1c20*/  IMAD.MOV.U32 R8, RZ, RZ, 0x70 ;  /* 0x00000070ff087424 */ /* 0x000fc400078e00ff */
[----:B0-----:R-:W-:-:S07]  /*1c30*/  IMAD.MOV.U32 R12, RZ, RZ, 0x1 ;  /* 0x00000001ff0c7424 */ /* 0x001fce00078e00ff */
[----:B------:R-:W-:-:S07]  /*1c40*/  LEPC R20, `(.L_x_456) ;  /* 0x000000001014794e */ /* 0x000fce0000000000 */
[----:B-1---5:R-:W-:Y:S05]  /*1c50*/  CALL.ABS.NOINC R14 ;  /* 0x000000000e007343 */ /* 0x022fea0003c00000 */
.L_x_456:
[----:B------:R-:W-:Y:S05]  /*1c60*/  BSYNC B6 ;  /* 0x0000000000067941 */ /* 0x000fea0003800000 */
.L_x_455:
[----:B------:R-:W-:Y:S01]  /*1c70*/  ULDC.64 UR4, c[0x0][0x9f8] ;  /* 0x00027e0000047ab9 */ /* 0x000fe20000000a00 */
[----:B------:R-:W-:Y:S01]  /*1c80*/  VIADD R0, R16, 0x20 ;  /* 0x0000002010007836 */ /* 0x000fe20000000000 */
[----:B------:R-:W-:Y:S01]  /*1c90*/  ISETP.NE.U32.AND P0, PT, RZ, UR4, PT ;  /* 0x00000004ff007c0c */ /* 0x000fe2000bf05070 */
[----:B------:R-:W0:Y:S03]  /*1ca0*/  LDC.64 R96, c[0x0][0x3f8] ;  /* 0x0000fe00ff607b82 */ /* 0x000e260000000a00 */
[----:B------:R-:W-:-:S05]  /*1cb0*/  ISETP.NE.AND.EX P0, PT, RZ, UR5, PT, P0 ;  /* 0x00000005ff007c0c */ /* 0x000fca000bf05300 */
[----:B------:R-:W1:Y:S08]  /*1cc0*/  LDC R129, c[0x0][0x3f4] ;  /* 0x0000fd00ff817b82 */ /* 0x000e700000000800 */
[----:B------:R-:W-:Y:S01]  /*1cd0*/  @P0 IADD3 R4, P1, R186, UR4, RZ ;  /* 0x00000004ba040c10 */ /* 0x000fe2000ff3e0ff */
[----:B------:R-:W-:Y:S01]  /*1ce0*/  ULDC UR4, c[0x0][0x2f4] ;  /* 0x0000bd0000047ab9 */ /* 0x000fe20000000800 */
[----:B------:R-:W2:Y:S02]  /*1cf0*/  LDC.64 R90, c[0x0][0x408] ;  /* 0x00010200ff5a7b82 */ /* 0x000ea40000000a00 */
[----:B------:R-:W-:Y:S01]  /*1d00*/  @P0 IADD3.X R5, R187, UR5, RZ, P1, !PT ;  /* 0x00000005bb050c10 */ /* 0x000fe20008ffe4ff */
[----:B------:R-:W-:-:S04]  /*1d10*/  ULDC UR5, c[0x0][0x320] ;  /* 0x0000c80000057ab9 */ /* 0x000fc80000000800 */
[----:B------:R3:W4:Y:S01]  /*1d20*/  @P0 LDG.E R102, desc[UR60][R4.64] ;  /* 0x0000003c04660981 */ /* 0x000722000c1e1900 */
[----:B------:R-:W-:Y:S01]  /*1d30*/  ISETP.GE.AND P1, PT, R0, UR4, PT ;  /* 0x0000000400007c0c */ /* 0x000fe2000bf26270 */
[----:B0-----:R-:W-:Y:S01]  /*1d40*/  IMAD.WIDE.U32 R98, R165, R96, R16 ;  /* 0x00000060a5627225 */ /* 0x001fe200078e0010 */
[----:B------:R-:W-:Y:S01]  /*1d50*/  ISETP.GE.AND P0, PT, R16, UR4, PT ;  /* 0x0000000410007c0c */ /* 0x000fe2000bf06270 */
[----:B------:R-:W0:Y:S01]  /*1d60*/  S2R R148, SR_TID.X ;  /* 0x0000000000947919 */ /* 0x000e220000002100 */
[----:B------:R-:W-:Y:S01]  /*1d70*/  SEL R6, RZ, 0xffffffff, P1 ;  /* 0xffffffffff067807 */ /* 0x000fe20000800000 */
[----:B------:R-:W-:Y:S01]  /*1d80*/  IMAD.SHL.U32 R111, R96, 0x40, RZ ;  /* 0x00000040606f7824 */ /* 0x000fe200078e00ff */
[----:B------:R-:W-:Y:S01]  /*1d90*/  SEL R3, RZ, 0x1, P0 ;  /* 0x00000001ff037807 */ /* 0x000fe20000000000 */
[----:B------:R-:W-:Y:S01]  /*1da0*/  IMAD R117, R191, 0x40, R165 ;  /* 0x00000040bf757824 */ /* 0x000fe200078e02a5 */
[----:B------:R-:W-:Y:S01]  /*1db0*/  ISETP.GE.AND P0, PT, R0, UR5, PT ;  /* 0x0000000500007c0c */ /* 0x000fe2000bf06270 */
[----:B------:R-:W-:Y:S01]  /*1dc0*/  IMAD.SHL.U32 R6, R6, 0x2, RZ ;  /* 0x0000000206067824 */ /* 0x000fe200078e00ff */
[----:B------:R-:W-:-:S02]  /*1dd0*/  ISETP.GE.AND P1, PT, R19, UR4, PT ;  /* 0x0000000413007c0c */ /* 0x000fc4000bf26270 */
[----:B---3--:R-:W-:Y:S02]  /*1de0*/  SEL R4, RZ, 0xffffffff, P0 ;  /* 0xffffffffff047807 */ /* 0x008fe40000000000 */
[----:B------:R-:W-:Y:S02]  /*1df0*/  LOP3.LUT R6, R6, 0x2, R3, 0xe2, !PT ;  /* 0x0000000206067812 */ /* 0x000fe400078ee203 */
[----:B------:R-:W-:Y:S01]  /*1e00*/  IADD3 R3, R16, 0x40, RZ ;  /* 0x0000004010037810 */ /* 0x000fe20007ffe0ff */
[----:B------:R-:W-:Y:S01]  /*1e10*/  IMAD.SHL.U32 R8, R4, 0x2, RZ ;  /* 0x0000000204087824 */ /* 0x000fe200078e00ff */
[----:B------:R-:W-:Y:S01]  /*1e20*/  SHF.R.S32.HI R9, RZ, 0x1f, R165 ;  /* 0x0000001fff097819 */ /* 0x000fe200000114a5 */
[----:B--2---:R-:W-:Y:S01]  /*1e30*/  IMAD.WIDE.U32 R92, R165, R90, R16 ;  /* 0x0000005aa55c7225 */ /* 0x004fe200078e0010 */
[----:B------:R-:W-:Y:S02]  /*1e40*/  ISETP.GE.AND P0, PT, R3, UR4, PT ;  /* 0x0000000403007c0c */ /* 0x000fe4000bf06270 */
[----:B------:R-:W-:Y:S01]  /*1e50*/  SEL R4, RZ, 0x8, P1 ;  /* 0x00000008ff047807 */ /* 0x000fe20000800000 */
[----:B------:R-:W-:Y:S01]  /*1e60*/  IMAD.SHL.U32 R113, R90, 0x40, RZ ;  /* 0x000000405a717824 */ /* 0x000fe200078e00ff */
[----:B------:R-:W-:-:S02]  /*1e70*/  SEL R5, RZ, 0x4, P0 ;  /* 0x00000004ff057807 */ /* 0x000fc40000000000 */
[--C-:B------:R-:W-:Y:S02]  /*1e80*/  SHF.R.S32.HI R161, RZ, 0x1f, R160.reuse ;  /* 0x0000001fffa17819 */ /* 0x100fe400000114a0 */
[----:B------:R-:W-:Y:S01]  /*1e90*/  LOP3.LUT R4, R4, R6, R5, 0xfe, !PT ;  /* 0x0000000604047212 */ /* 0x000fe200078efe05 */
[-C--:B------:R-:W-:Y:S01]  /*1ea0*/  IMAD R6, R9, R96.reuse, RZ ;  /* 0x0000006009067224 */ /* 0x080fe200078e02ff */
[----:B------:R-:W-:Y:S01]  /*1eb0*/  ISETP.GE.AND P0, PT, R22, UR4, PT ;  /* 0x0000000416007c0c */ /* 0x000fe2000bf06270 */
[C---:B------:R-:W-:Y:S01]  /*1ec0*/  IMAD.WIDE.U32 R100, R165.reuse, R96, R160 ;  /* 0x00000060a5647225 */ /* 0x040fe200078e00a0 */
[----:B------:R-:W-:Y:S02]  /*1ed0*/  ISETP.GE.AND P2, PT, R16, UR5, PT ;  /* 0x0000000510007c0c */ /* 0x000fe4000bf46270 */
[----:B------:R-:W-:Y:S01]  /*1ee0*/  SEL R5, RZ, 0x10, P0 ;  /* 0x00000010ff057807 */ /* 0x000fe20000000000 */
[C---:B------:R-:W-:Y:S01]  /*1ef0*/  IMAD R11, R165.reuse, R97, R6 ;  /* 0x00000061a50b7224 */ /* 0x040fe200078e0206 */
[----:B------:R-:W-:Y:S01]  /*1f00*/  SEL R7, RZ, 0x1, P2 ;  /* 0x00000001ff077807 */ /* 0x000fe20001000000 */
[----:B------:R-:W-:Y:S01]  /*1f10*/  IMAD.WIDE.U32 R94, R165, R90, R160 ;  /* 0x0000005aa55e7225 */ /* 0x000fe200078e00a0 */
[----:B-1----:R-:W-:-:S02]  /*1f20*/  ISETP.GE.AND P2, PT, R0, R129, PT ;  /* 0x000000810000720c */ /* 0x002fc40003f46270 */
[----:B------:R-:W-:Y:S01]  /*1f30*/  ISETP.GE.AND P1, PT, R3, UR5, PT ;  /* 0x0000000503007c0c */ /* 0x000fe2000bf26270 */
[----:B------:R-:W-:Y:S01]  /*1f40*/  IMAD.IADD R101, R101, 0x1, R11 ;  /* 0x0000000165657824 */ /* 0x000fe200078e020b */
[----:B------:R-:W-:Y:S01]  /*1f50*/  ISETP.GE.AND P3, PT, R16, R129, PT ;  /* 0x000000811000720c */ /* 0x000fe20003f66270 */
[----:B------:R-:W-:Y:S01]  /*1f60*/  IMAD.IADD R99, R11, 0x1, R99 ;  /* 0x000000010b637824 */ /* 0x000fe200078e0263 */
[----:B------:R-:W-:Y:S01]  /*1f70*/  LOP3.LUT R11, R4, R5, RZ, 0xfc, !PT ;  /* 0x00000005040b7212 */ /* 0x000fe200078efcff */
[----:B------:R-:W-:Y:S01]  /*1f80*/  IMAD R4, R9, R90, RZ ;  /* 0x0000005a09047224 */ /* 0x000fe200078e02ff */
[----:B------:R-:W-:Y:S01]  /*1f90*/  SEL R9, R129, RZ, P2 ;  /* 0x000000ff81097207 */ /* 0x000fe20001000000 */
[----:B-----5:R-:W-:Y:S01]  /*1fa0*/  IMAD.WIDE.U32 R100, R145, R96, R100 ;  /* 0x0000006091647225 */ /* 0x020fe200078e0064 */
[----:B------:R-:W-:Y:S02]  /*1fb0*/  SEL R6, RZ, 0x4, P1 ;  /* 0x00000004ff067807 */ /* 0x000fe40000800000 */
[----:B------:R-:W-:Y:S01]  /*1fc0*/  SEL R5, R129, RZ, P3 ;  /* 0x000000ff81057207 */ /* 0x000fe20001800000 */
[----:B------:R-:W-:Y:S01]  /*1fd0*/  IMAD.IADD R9, R0, 0x1, R9 ;  /* 0x0000000100097824 */ /* 0x000fe200078e0209 */
[----:B------:R-:W-:Y:S01]  /*1fe0*/  ISETP.GE.AND P1, PT, R3, R129, PT ;  /* 0x000000810300720c */ /* 0x000fe20003f26270 */
[----:B------:R-:W-:Y:S01]  /*1ff0*/  IMAD R13, R165, R91, R4 ;  /* 0x0000005ba50d7224 */ /* 0x000fe200078e0204 */
[----:B------:R-:W-:Y:S01]  /*2000*/  LOP3.LUT R7, R8, 0x2, R7, 0xe2, !PT ;  /* 0x0000000208077812 */ /* 0x000fe200078ee207 */
[----:B------:R-:W-:Y:S01]  /*2010*/  IMAD.IADD R5, R16, 0x1, R5 ;  /* 0x0000000110057824 */ /* 0x000fe200078e0205 */
[----:B------:R-:W-:Y:S01]  /*2020*/  SEL R4, R129, RZ, P1 ;  /* 0x000000ff81047207 */ /* 0x000fe20000800000 */
[----:B------:R-:W-:Y:S01]  /*2030*/  IMAD.IADD R95, R95, 0x1, R13 ;  /* 0x000000015f5f7824 */ /* 0x000fe200078e020d */
[----:B------:R-:W-:Y:S01]  /*2040*/  LOP3.LUT R7, R7, R6, RZ, 0xfc, !PT ;  /* 0x0000000607077212 */ /* 0x000fe200078efcff */
[----:B------:R-:W-:Y:S01]  /*2050*/  IMAD.WIDE.U32 R98, R145, R96, R98 ;  /* 0x0000006091627225 */ /* 0x000fe200078e0062 */
[----:B------:R-:W-:-:S02]  /*2060*/  SHF.R.S32.HI R6, RZ, 0x1f, R9 ;  /* 0x0000001fff067819 */ /* 0x000fc40000011409 */
[----:B------:R-:W-:Y:S01]  /*2070*/  IADD3 R14, R3, R4, RZ ;  /* 0x00000004030e7210 */ /* 0x000fe20007ffe0ff */
[----:B------:R-:W-:Y:S01]  /*2080*/  IMAD.WIDE.U32 R94, R145, R90, R94 ;  /* 0x0000005a915e7225 */ /* 0x000fe200078e005e */
[----:B------:R-:W-:Y:S02]  /*2090*/  SHF.R.S32.HI R4, RZ, 0x1f, R5 ;  /* 0x0000001fff047819 */ /* 0x000fe40000011405 */
[----:B------:R-:W-:Y:S01]  /*20a0*/  LEA.HI R10, R6, R9, RZ, 0x6 ;  /* 0x00000009060a7211 */ /* 0x000fe200078f30ff */
[----:B------:R-:W-:Y:S01]  /*20b0*/  IMAD.SHL.U32 R129, R129, 0x2, RZ ;  /* 0x0000000281817824 */ /* 0x000fe200078e00ff */
[----:B------:R-:W-:Y:S02]  /*20c0*/  LEA.HI R8, R4, R5, RZ, 0x3 ;  /* 0x0000000504087211 */ /* 0x000fe400078f18ff */
[----:B------:R-:W-:Y:S02]  /*20d0*/  LEA.HI R9, R6, R9, RZ, 0x3 ;  /* 0x0000000906097211 */ /* 0x000fe400078f18ff */
[----:B------:R-:W-:-:S02]  /*20e0*/  LEA.HI R4, R4, R5, RZ, 0x6 ;  /* 0x0000000504047211 */ /* 0x000fc400078f30ff */
[----:B------:R-:W-:Y:S02]  /*20f0*/  SHF.R.S32.HI R10, RZ, 0x6, R10 ;  /* 0x00000006ff0a7819 */ /* 0x000fe4000001140a */
[----:B------:R-:W-:Y:S02]  /*2100*/  LOP3.LUT R6, R176, 0x38, R9, 0xf8, !PT ;  /* 0x00000038b0067812 */ /* 0x000fe400078ef809 */
[----:B------:R-:W-:Y:S01]  /*2110*/  SHF.R.S32.HI R5, RZ, 0x6, R4 ;  /* 0x00000006ff057819 */ /* 0x000fe20000011404 */
[C---:B------:R-:W-:Y:S01]  /*2120*/  IMAD R143, R10.reuse, 0x1800, R178 ;  /* 0x000018000a8f7824 */ /* 0x040fe200078e02b2 */
[----:B------:R-:W-:Y:S01]  /*2130*/  SHF.R.S32.HI R15, RZ, 0x1f, R14 ;  /* 0x0000001fff0f7819 */ /* 0x000fe2000001140e */
[--C-:B------:R-:W-:Y:S01]  /*2140*/  IMAD R140, R10, 0x1800, R179.reuse ;  /* 0x000018000a8c7824 */ /* 0x100fe200078e02b3 */
[----:B------:R-:W-:Y:S01]  /*2150*/  LOP3.LUT R4, R176, 0x38, R8, 0xf8, !PT ;  /* 0x00000038b0047812 */ /* 0x000fe200078ef808 */
[C---:B------:R-:W-:Y:S01]  /*2160*/  IMAD R144, R5.reuse, 0x1800, R178 ;  /* 0x0000180005907824 */ /* 0x040fe200078e02b2 */
[----:B------:R-:W-:Y:S01]  /*2170*/  LOP3.LUT R6, R6, R177, RZ, 0x3c, !PT ;  /* 0x000000b106067212 */ /* 0x000fe200078e3cff */
[----:B------:R-:W-:Y:S01]  /*2180*/  IMAD R142, R5, 0x1800, R179 ;  /* 0x00001800058e7824 */ /* 0x000fe200078e02b3 */
[----:B------:R-:W-:-:S02]  /*2190*/  LEA.HI R20, R15, R14, RZ, 0x3 ;  /* 0x0000000e0f147211 */ /* 0x000fc400078f18ff */
[----:B------:R-:W-:Y:S02]  /*21a0*/  LOP3.LUT R5, R4, R177, RZ, 0x3c, !PT ;  /* 0x000000b104057212 */ /* 0x000fe400078e3cff */
[----:B------:R-:W-:Y:S02]  /*21b0*/  LEA.HI R14, R15, R14, RZ, 0x6 ;  /* 0x0000000e0f0e7211 */ /* 0x000fe400078f30ff */
[----:B------:R-:W-:Y:S01]  /*21c0*/  IADD3 R143, R143, R6, RZ ;  /* 0x000000068f8f7210 */ /* 0x000fe20007ffe0ff */
[----:B------:R-:W-:Y:S01]  /*21d0*/  IMAD.IADD R144, R144, 0x1, R5 ;  /* 0x0000000190907824 */ /* 0x000fe200078e0205 */
[----:B------:R-:W-:Y:S02]  /*21e0*/  SHF.R.S32.HI R15, RZ, 0x1f, R145 ;  /* 0x0000001fff0f7819 */ /* 0x000fe40000011491 */
[----:B------:R-:W-:Y:S02]  /*21f0*/  LOP3.LUT R6, R167, 0x38, R9, 0xf8, !PT ;  /* 0x00000038a7067812 */ /* 0x000fe400078ef809 */
[----:B------:R-:W-:-:S02]  /*2200*/  SHF.R.S32.HI R14, RZ, 0x6, R14 ;  /* 0x00000006ff0e7819 */ /* 0x000fc4000001140e */
[----:B------:R-:W-:Y:S01]  /*2210*/  LOP3.LUT R5, R6, R223, RZ, 0x3c, !PT ;  /* 0x000000df06057212 */ /* 0x000fe200078e3cff */
[----:B------:R-:W-:Y:S01]  /*2220*/  IMAD R6, R15, R96, RZ ;  /* 0x000000600f067224 */ /* 0x000fe200078e02ff */
[----:B------:R-:W-:Y:S01]  /*2230*/  LOP3.LUT R4, R176, 0x38, R20, 0xf8, !PT ;  /* 0x00000038b0047812 */ /* 0x000fe200078ef814 */
[----:B------:R-:W-:Y:S01]  /*2240*/  IMAD R141, R14, 0x1800, R178 ;  /* 0x000018000e8d7824 */ /* 0x000fe200078e02b2 */
[----:B------:R-:W-:Y:S01]  /*2250*/  LOP3.LUT R12, R167, 0x38, R8, 0xf8, !PT ;  /* 0x00000038a70c7812 */ /* 0x000fe200078ef808 */
[----:B------:R-:W-:Y:S01]  /*2260*/  IMAD R107, R145, R97, R6 ;  /* 0x00000061916b7224 */ /* 0x000fe200078e0206 */
[----:B------:R-:W-:Y:S01]  /*2270*/  IADD3 R93, R13, R93, RZ ;  /* 0x0000005d0d5d7210 */ /* 0x000fe20007ffe0ff */
[----:B------:R-:W-:Y:S01]  /*2280*/  IMAD.IADD R140, R140, 0x1, R5 ;  /* 0x000000018c8c7824 */ /* 0x000fe200078e0205 */
[----:B------:R-:W-:Y:S01]  /*2290*/  LOP3.LUT R4, R4, R177, RZ, 0x3c, !PT ;  /* 0x000000b104047212 */ /* 0x000fe200078e3cff */
[----:B------:R-:W-:Y:S01]  /*22a0*/  IMAD R138, R14, 0x1800, R179 ;  /* 0x000018000e8a7824 */ /* 0x000fe200078e02b3 */
[----:B------:R-:W-:Y:S01]  /*22b0*/  LOP3.LUT R6, R176, 0x18, R16, 0xf8, !PT ;  /* 0x00000018b0067812 */ /* 0x000fe200078ef810 */
[----:B------:R-:W-:Y:S01]  /*22c0*/  IMAD.WIDE.U32 R92, R145, R90, R92 ;  /* 0x0000005a915c7225 */ /* 0x000fe200078e005c */
[----:B------:R-:W-:-:S02]  /*22d0*/  LOP3.LUT R13, R12, R223, RZ, 0x3c, !PT ;  /* 0x000000df0c0d7212 */ /* 0x000fc400078e3cff */
[----:B------:R-:W-:Y:S01]  /*22e0*/  ISETP.GE.AND P4, PT, R19, UR5, PT ;  /* 0x0000000513007c0c */ /* 0x000fe2000bf86270 */
[----:B------:R-:W-:Y:S01]  /*22f0*/  IMAD.IADD R141, R141, 0x1, R4 ;  /* 0x000000018d8d7824 */ /* 0x000fe200078e0204 */
[----:B------:R-:W-:Y:S01]  /*2300*/  LOP3.LUT R12, R167, 0x38, R20, 0xf8, !PT ;  /* 0x00000038a70c7812 */ /* 0x000fe200078ef814 */
[----:B------:R-:W-:Y:S01]  /*2310*/  IMAD.IADD R142, R142, 0x1, R13 ;  /* 0x000000018e8e7824 */ /* 0x000fe200078e020d */
[----:B------:R-:W-:Y:S01]  /*2320*/  ISETP.GE.AND P0, PT, R23, UR4, PT ;  /* 0x0000000417007c0c */ /* 0x000fe2000bf06270 */
[----:B------:R-:W-:Y:S01]  /*2330*/  IMAD R4, R15, R90, RZ ;  /* 0x0000005a0f047224 */ /* 0x000fe200078e02ff */
[----:B------:R-:W-:Y:S01]  /*2340*/  LOP3.LUT R5, R6, R177, RZ, 0x3c, !PT ;  /* 0x000000b106057212 */ /* 0x000fe200078e3cff */
[----:B------:R-:W-:Y:S01]  /*2350*/  IMAD R15, R91, 0x60, RZ ;  /* 0x000000605b0f7824 */ /* 0x000fe200078e02ff */
[----:B------:R-:W-:Y:S01]  /*2360*/  SEL R6, RZ, 0x8, P4 ;  /* 0x00000008ff067807 */ /* 0x000fe20002000000 */
[----:B------:R-:W-:Y:S01]  /*2370*/  IMAD R21, R145, R91, R4 ;  /* 0x0000005b91157224 */ /* 0x000fe200078e0204 */
[----:B------:R-:W-:Y:S01]  /*2380*/  LOP3.LUT R13, R12, R223, RZ, 0x3c, !PT ;  /* 0x000000df0c0d7212 */ /* 0x000fe200078e3cff */
[----:B------:R-:W-:Y:S01]  /*2390*/  IMAD.IADD R109, R101, 0x1, R107 ;  /* 0x00000001656d7824 */ /* 0x000fe200078e026b */
[----:B------:R-:W-:Y:S01]  /*23a0*/  IADD3 R133, R133, R26, RZ ;  /* 0x0000001a85857210 */ /* 0x000fe20007ffe0ff */
[----:B------:R-:W-:Y:S01]  /*23b0*/  IMAD.IADD R106, R21, 0x1, R93 ;  /* 0x00000001156a7824 */ /* 0x000fe200078e025d */
[----:B------:R-:W-:Y:S01]  /*23c0*/  SEL R10, RZ, 0x20, P0 ;  /* 0x00000020ff0a7807 */ /* 0x000fe20000000000 */
[----:B------:R-:W-:Y:S01]  /*23d0*/  IMAD.IADD R107, R107, 0x1, R99 ;  /* 0x000000016b6b7824 */ /* 0x000fe200078e0263 */
[----:B------:R-:W-:-:S02]  /*23e0*/  LOP3.LUT P5, RZ, R195, 0x4, RZ, 0xc0, !PT ;  /* 0x00000004c3ff7812 */ /* 0x000fc400078ac0ff */
[----:B------:R-:W-:Y:S02]  /*23f0*/  MOV R131, 0x20 ;  /* 0x0000002000837802 */ /* 0x000fe40000000f00 */
[C---:B------:R-:W-:Y:S02]  /*2400*/  LOP3.LUT R26, R7.reuse, R6, RZ, 0xfc, !PT ;  /* 0x00000006071a7212 */ /* 0x040fe400078efcff */
[----:B------:R-:W-:Y:S02]  /*2410*/  LOP3.LUT R6, R7, 0x1, RZ, 0xc0, !PT ;  /* 0x0000000107067812 */ /* 0x000fe400078ec0ff */
[----:B------:R-:W-:Y:S01]  /*2420*/  IADD3 R138, R138, R13, RZ ;  /* 0x0000000d8a8a7210 */ /* 0x000fe20007ffe0ff */
[----:B------:R-:W-:Y:S01]  /*2430*/  IMAD R13, R97, 0x60, RZ ;  /* 0x00000060610d7824 */ /* 0x000fe200078e02ff */
[----:B------:R-:W-:Y:S02]  /*2440*/  SHF.R.S32.HI R124, RZ, 0x3, R8 ;  /* 0x00000003ff7c7819 */ /* 0x000fe40000011408 */
[----:B------:R-:W-:-:S02]  /*2450*/  LOP3.LUT R7, R8, 0xfffffff8, RZ, 0xc0, !PT ;  /* 0xfffffff808077812 */ /* 0x000fc400078ec0ff */
[C---:B------:R-:W-:Y:S01]  /*2460*/  SHF.L.U64.HI R110, R96.reuse, 0x6, R97 ;  /* 0x00000006606e7819 */ /* 0x040fe20000010261 */
[----:B------:R-:W-:Y:S01]  /*2470*/  IMAD.WIDE.U32 R96, R96, 0x60, RZ ;  /* 0x0000006060607825 */ /* 0x000fe200078e00ff */
[C---:B------:R-:W-:Y:S02]  /*2480*/  SHF.L.U64.HI R112, R90.reuse, 0x6, R91 ;  /* 0x000000065a707819 */ /* 0x040fe4000001025b */
[----:B------:R-:W-:Y:S01]  /*2490*/  SHF.R.S32.HI R121, RZ, 0x3, R9 ;  /* 0x00000003ff797819 */ /* 0x000fe20000011409 */
[----:B------:R-:W-:Y:S01]  /*24a0*/  IMAD.WIDE.U32 R90, R90, 0x60, RZ ;  /* 0x000000605a5a7825 */ /* 0x000fe200078e00ff */
[----:B------:R-:W-:Y:S02]  /*24b0*/  LOP3.LUT R8, R9, 0xfffffff8, RZ, 0xc0, !PT ;  /* 0xfffffff809087812 */ /* 0x000fe400078ec0ff */
[----:B------:R-:W-:Y:S01]  /*24c0*/  LOP3.LUT R103, R11, R10, RZ, 0xfc, !PT ;  /* 0x0000000a0b677212 */ /* 0x000fe200078efcff */
[----:B------:R-:W-:Y:S01]  /*24d0*/  IMAD.IADD R134, R97, 0x1, R13 ;  /* 0x0000000161867824 */ /* 0x000fe200078e020d */
[----:B------:R-:W-:Y:S01]  /*24e0*/  SEL R131, R131, 0xffffffe0, !P5 ;  /* 0xffffffe083837807 */ /* 0x000fe20006800000 */
[----:B------:R-:W-:Y:S01]  /*24f0*/  IMAD.IADD R136, R91, 0x1, R15 ;  /* 0x000000015b887824 */ /* 0x000fe200078e020f */
[----:B------:R-:W-:-:S02]  /*2500*/  IADD3 R5, R178, R5, RZ ;  /* 0x00000005b2057210 */ /* 0x000fc40007ffe0ff */
[----:B------:R-:W-:Y:S02]  /*2510*/  LOP3.LUT R9, R20, 0xfffffff8, RZ, 0xc0, !PT ;  /* 0xfffffff814097812 */ /* 0x000fe400078ec0ff */
[----:B------:R-:W-:Y:S02]  /*2520*/  IADD3 R108, R95, R21, RZ ;  /* 0x000000155f6c7210 */ /* 0x000fe40007ffe0ff */
[----:B------:R-:W-:Y:S02]  /*2530*/  SHF.R.S32.HI R120, RZ, 0x3, R20 ;  /* 0x00000003ff787819 */ /* 0x000fe40000011414 */
[C---:B------:R-:W-:Y:S02]  /*2540*/  LOP3.LUT R20, R26.reuse, 0x2, RZ, 0xc0, !PT ;  /* 0x000000021a147812 */ /* 0x040fe400078ec0ff */
[----:B------:R-:W-:Y:S02]  /*2550*/  LOP3.LUT R21, R26, 0x4, RZ, 0xc0, !PT ;  /* 0x000000041a157812 */ /* 0x000fe400078ec0ff */
[----:B------:R-:W-:-:S02]  /*2560*/  LOP3.LUT R27, R103, 0x2, RZ, 0xc0, !PT ;  /* 0x00000002671b7812 */ /* 0x000fc400078ec0ff */
[C---:B------:R-:W-:Y:S02]  /*2570*/  LOP3.LUT R28, R103.reuse, 0x4, RZ, 0xc0, !PT ;  /* 0x00000004671c7812 */ /* 0x040fe400078ec0ff */
[C---:B------:R-:W-:Y:S02]  /*2580*/  LOP3.LUT R105, R103.reuse, 0x8, RZ, 0xc0, !PT ;  /* 0x0000000867697812 */ /* 0x040fe400078ec0ff */
[----:B------:R-:W-:Y:S02]  /*2590*/  LOP3.LUT R104, R103, 0x10, RZ, 0xc0, !PT ;  /* 0x0000001067687812 */ /* 0x000fe400078ec0ff */
[----:B------:R-:W-:Y:S02]  /*25a0*/  SHF.R.S32.HI R4, RZ, 0x1f, R30 ;  /* 0x0000001fff047819 */ /* 0x000fe4000001141e */
[----:B0-----:R-:W-:Y:S02]  /*25b0*/  LEA.HI R148, R148, 0x8, RZ, 0x19 ;  /* 0x0000000894947811 */ /* 0x001fe400078fc8ff */
[----:B------:R-:W-:-:S02]  /*25c0*/  IADD3 R137, R131, R5, RZ ;  /* 0x0000000583897210 */ /* 0x000fc40007ffe0ff */
[----:B------:R-:W-:Y:S02]  /*25d0*/  LOP3.LUT R10, R11, 0x1, RZ, 0xc0, !PT ;  /* 0x000000010b0a7812 */ /* 0x000fe400078ec0ff */
[----:B------:R-:W-:Y:S02]  /*25e0*/  LOP3.LUT R26, R26, 0x8, RZ, 0xc0, !PT ;  /* 0x000000081a1a7812 */ /* 0x000fe400078ec0ff */
[----:B------:R-:W-:Y:S02]  /*25f0*/  SHF.R.S32.HI R116, RZ, 0x1f, R7 ;  /* 0x0000001fff747819 */ /* 0x000fe40000011407 */
[----:B------:R-:W-:Y:S02]  /*2600*/  SHF.R.S32.HI R115, RZ, 0x1f, R8 ;  /* 0x0000001fff737819 */ /* 0x000fe40000011408 */
[----:B------:R-:W-:Y:S02]  /*2610*/  SHF.R.S32.HI R114, RZ, 0x1f, R9 ;  /* 0x0000001fff727819 */ /* 0x000fe40000011409 */
[----:B------:R-:W-:-:S02]  /*2620*/  LOP3.LUT R103, R103, 0x20, RZ, 0xc0, !PT ;  /* 0x0000002067677812 */ /* 0x000fc400078ec0ff */
[----:B----4-:R-:W-:-:S07]  /*2630*/  SHF.R.S32.HI R132, RZ, 0x1f, R102 ;  /* 0x0000001fff847819 */ /* 0x010fce0000011466 */
.L_x_562:
[----:B------:R-:W0:Y:S01]  /*2640*/  LDC R84, c[0x0][0x430] ;  /* 0x00010c00ff547b82 */ /* 0x000e220000000800 */
[----:B------:R-:W-:Y:S01]  /*2650*/  VIADD R24, R24, 0xffffffff ;  /* 0xffffffff18187836 */ /* 0x000fe20000000000 */
[----:B------:R-:W-:-:S03]  /*2660*/  MOV R31, RZ ;  /* 0x000000ff001f7202 */ /* 0x000fc60000000f00 */
[----:B-1----:R-:W-:-:S03]  /*2670*/  IMAD R12, R24, 0x60, R117 ;  /* 0x00000060180c7824 */ /* 0x002fc600078e0275 */
[----:B------:R-:W1:Y:S02]  /*2680*/  LDC R128, c[0x0][0x3f4] ;  /* 0x0000fd00ff807b82 */ /* 0x000e640000000800 */
[----:B------:R-:W-:Y:S02]  /*2690*/  ISETP.GE.AND P0, PT, R12, R25, PT ;  /* 0x000000190c00720c */ /* 0x000fe40003f06270 */
[----:B------:R-:W-:Y:S02]  /*26a0*/  IADD3 R36, R133, R12, RZ ;  /* 0x0000000c85247210 */ /* 0x000fe40007ffe0ff */
[----:B------:R-:W-:-:S03]  /*26b0*/  ISETP.GT.OR P0, PT, R117, 0x5f, P0 ;  /* 0x0000005f7500780c */ /* 0x000fc60000704670 */
[----:B--2---:R-:W-:Y:S01]  /*26c0*/  IMAD.MOV.U32 R32, RZ, RZ, R36 ;  /* 0x000000ffff207224 */ /* 0x004fe200078e0024 */
[----:B0-----:R-:W-:-:S09]  /*26d0*/  ISETP.NE.AND P4, PT, R84, 0x1, PT ;  /* 0x000000015400780c */ /* 0x001fd20003f85270 */
[----:B------:R-:W0:Y:S08]  /*26e0*/  @!P0 LDC.64 R14, c[0x0][0x428] ;  /* 0x00010a00ff0e8b82 */ /* 0x000e300000000a00 */
[----:B------:R-:W2:Y:S08]  /*26f0*/  @!P0 LDC.64 R12, c[0x0][0x418] ;  /* 0x00010600ff0c8b82 */ /* 0x000eb00000000a00 */
[----:B------:R-:W3:Y:S08]  /*2700*/  @P4 LDC R11, c[0x0][0x434] ;  /* 0x00010d00ff0b4b82 */ /* 0x000ef00000000800 */
[----:B----4-:R-:W4:Y:S01]  /*2710*/  @P4 LDC R34, c[0x0][0x438] ;  /* 0x00010e00ff224b82 */ /* 0x010f220000000800 */
[----:B---3--:R-:W-:-:S05]  /*2720*/  @P4 IMAD.HI.U32 R11, R36, R11, RZ ;  /* 0x0000000b240b4227 */ /* 0x008fca00078e00ff */
[----:B----4-:R-:W-:Y:S01]  /*2730*/  @P4 SHF.R.U32.HI R32, RZ, R34, R11 ;  /* 0x00000022ff204219 */ /* 0x010fe2000001160b */
[----:B0-----:R-:W-:-:S03]  /*2740*/  @!P0 IMAD R11, R132, R14, RZ ;  /* 0x0000000e840b8224 */ /* 0x001fc600078e02ff */
[--C-:B------:R-:W-:Y:S01]  /*2750*/  @!P0 SHF.R.S32.HI R33, RZ, 0x1f, R32.reuse ;  /* 0x0000001fff218819 */ /* 0x100fe20000011420 */
[C---:B------:R-:W-:Y:S02]  /*2760*/  @!P0 IMAD R11, R102.reuse, R15, R11 ;  /* 0x0000000f660b8224 */ /* 0x040fe400078e020b */
[----:B------:R-:W-:-:S04]  /*2770*/  @!P0 IMAD.WIDE.U32 R14, R102, R14, R32 ;  /* 0x0000000e660e8225 */ /* 0x000fc800078e0020 */
[----:B------:R-:W-:Y:S01]  /*2780*/  @!P0 IMAD.IADD R11, R15, 0x1, R11 ;  /* 0x000000010f0b8824 */ /* 0x000fe200078e020b */
[----:B--2---:R-:W-:-:S04]  /*2790*/  @!P0 LEA R12, P4, R14, R12, 0x2 ;  /* 0x0000000c0e0c8211 */ /* 0x004fc800078810ff */
[----:B------:R-:W-:-:S05]  /*27a0*/  @!P0 LEA.HI.X R13, R14, R13, R11, 0x2, P4 ;  /* 0x0000000d0e0d8211 */ /* 0x000fca00020f140b */
[----:B------:R0:W5:Y:S01]  /*27b0*/  @!P0 LDG.E R31, desc[UR60][R12.64] ;  /* 0x0000003c0c1f8981 */ /* 0x000162000c1e1900 */
[----:B-1----:R-:W-:Y:S01]  /*27c0*/  ISETP.GE.AND P0, PT, R128, 0x1, PT ;  /* 0x000000018000780c */ /* 0x002fe20003f06270 */
[----:B------:R-:W-:Y:S01]  /*27d0*/  IMAD.MOV R11, RZ, RZ, -R32 ;  /* 0x000000ffff0b7224 */ /* 0x000fe200078e0a20 */
[----:B------:R-:W-:Y:S01]  /*27e0*/  ISETP.GT.AND P4, PT, R24, R130, PT ;  /* 0x000000821800720c */ /* 0x000fe20003f84270 */
[----:B------:R-:W-:Y:S01]  /*27f0*/  IMAD R33, R18, 0x4800, R5 ;  /* 0x0000480012217824 */ /* 0x000fe200078e0205 */
[----:B------:R-:W-:Y:S05]  /*2800*/  YIELD ;  /* 0x0000000000007946 */ /* 0x000fea0003800000 */
[----:B------:R-:W-:Y:S01]  /*2810*/  IMAD R84, R84, R11, R36 ;  /* 0x0000000b54547224 */ /* 0x000fe200078e0224 */
[----:B------:R-:W-:Y:S01]  /*2820*/  BSSY B0, `(.L_x_457) ;  /* 0x00007a8000007945 */ /* 0x000fe20003800000 */
[----:B------:R-:W-:Y:S01]  /*2830*/  IMAD R11, R18, 0x4800, R137 ;  /* 0x00004800120b7824 */ /* 0x000fe200078e0289 */
[----:B------:R-:W-:Y:S01]  /*2840*/  P2R R127, PR, RZ, 0x10 ;  /* 0x00000010ff7f7803 */ /* 0x000fe20000000000 */
[----:B------:R-:W-:-:S03]  /*2850*/  IMAD R33, R33, 0x2, R126 ;  /* 0x0000000221217824 */ /* 0x000fc600078e027e */
[----:B------:R-:W-:Y:S01]  /*2860*/  LEA R32, R11, R126, 0x1 ;  /* 0x0000007e0b207211 */ /* 0x000fe200078e08ff */
[----:B0-----:R-:W-:Y:S06]  /*2870*/  @!P0 BRA `(.L_x_458) ;  /* 0x0000007000ac8947 */ /* 0x001fec0003800000 */
[----:B------:R-:W-:Y:S01]  /*2880*/  SHF.R.S32.HI R85, RZ, 0x1f, R84 ;  /* 0x0000001fff557819 */ /* 0x000fe20000011454 */
[----:B------:R-:W-:Y:S01]  /*2890*/  ULDC.64 UR4, c[0x0][0x300] ;  /* 0x0000c00000047ab9 */ /* 0x000fe20000000a00 */
[----:B-----5:R-:W-:Y:S01]  /*28a0*/  SHF.R.S32.HI R86, RZ, 0x1f, R31 ;  /* 0x0000001fff567819 */ /* 0x020fe2000001141f */
[----:B------:R-:W-:Y:S01]  /*28b0*/  IMAD.WIDE.U32 R12, R84, UR4, RZ ;  /* 0x00000004540c7c25 */ /* 0x000fe2000f8e00ff */
[----:B------:R-:W-:Y:S02]  /*28c0*/  ULDC.U8 UR6, c[0x0][0x410] ;  /* 0x0001040000067ab9 */ /* 0x000fe40000000000 */
[----:B------:R-:W-:Y:S01]  /*28d0*/  ISETP.NE.AND P0, PT, RZ, UR6, PT ;  /* 0x00000006ff007c0c */ /* 0x000fe2000bf05270 */
[----:B------:R-:W-:Y:S02]  /*28e0*/  IMAD R11, R85, UR4, RZ ;  /* 0x00000004550b7c24 */ /* 0x000fe4000f8e02ff */
[----:B------:R-:W-:Y:S02]  /*28f0*/  IMAD R34, R136, R24, RZ ;  /* 0x0000001888227224 */ /* 0x000fe400078e02ff */
[----:B------:R-:W-:Y:S01]  /*2900*/  IMAD R11, R84, UR5, R11 ;  /* 0x00000005540b7c24 */ /* 0x000fe2000f8e020b */
[----:B------:R-:W-:Y:S01]  /*2910*/  ULDC.64 UR4, c[0x0][0x310] ;  /* 0x0000c40000047ab9 */ /* 0x000fe20000000a00 */
[----:B------:R-:W-:-:S02]  /*2920*/  IMAD R87, R24, -0x60, R25 ;  /* 0xffffffa018577824 */ /* 0x000fc400078e0219 */
[----:B------:R-:W-:Y:S02]  /*2930*/  IMAD R14, R86, UR4, RZ ;  /* 0x00000004560e7c24 */ /* 0x000fe4000f8e02ff */
[----:B------:R-:W-:Y:S01]  /*2940*/  IMAD.IADD R13, R13, 0x1, R11 ;  /* 0x000000010d0d7824 */ /* 0x000fe200078e020b */
[----:B------:R-:W-:Y:S01]  /*2950*/  SHF.R.S32.HI R11, RZ, 0x1f, R24 ;  /* 0x0000001fff0b7819 */ /* 0x000fe20000011418 */
[----:B------:R-:W-:Y:S01]  /*2960*/  IMAD R15, R31, UR5, R14 ;  /* 0x000000051f0f7c24 */ /* 0x000fe2000f8e020e */
[----:B------:R-:W-:Y:S01]  /*2970*/  VIMNMX R87, R87, 0x60, PT ;  /* 0x0000006057577848 */ /* 0x000fe20003fe0100 */
[----:B------:R-:W-:Y:S01]  /*2980*/  IMAD.WIDE.U32 R12, R31, UR4, R12 ;  /* 0x000000041f0c7c25 */ /* 0x000fe2000f8e000c */
[----:B------:R-:W-:-:S03]  /*2990*/  ULDC.64 UR4, c[0x0][0x308] ;  /* 0x0000c20000047ab9 */ /* 0x000fc60000000a00 */
[----:B------:R-:W-:Y:S02]  /*29a0*/  IMAD R14, R134, R24, RZ ;  /* 0x00000018860e7224 */ /* 0x000fe400078e02ff */
[----:B------:R-:W-:Y:S02]  /*29b0*/  IMAD.IADD R13, R13, 0x1, R15 ;  /* 0x000000010d0d7824 */ /* 0x000fe400078e020f */
[----:B------:R-:W-:Y:S02]  /*29c0*/  IMAD R15, R4, UR4, RZ ;  /* 0x00000004040f7c24 */ /* 0x000fe4000f8e02ff */
[C---:B------:R-:W-:Y:S02]  /*29d0*/  IMAD R35, R11.reuse, R96, R14 ;  /* 0x000000600b237224 */ /* 0x040fe400078e020e */
[----:B------:R-:W-:Y:S02]  /*29e0*/  IMAD R37, R11, R90, R34 ;  /* 0x0000005a0b257224 */ /* 0x000fe400078e0222 */
[----:B------:R-:W-:-:S02]  /*29f0*/  IMAD R11, R30, UR5, R15 ;  /* 0x000000051e0b7c24 */ /* 0x000fc4000f8e020f */
[----:B------:R-:W-:Y:S01]  /*2a00*/  IMAD.WIDE.U32 R118, R30, UR4, R12 ;  /* 0x000000041e767c25 */ /* 0x000fe2000f8e000c */
[----:B------:R-:W-:-:S03]  /*2a10*/  ULDC.64 UR4, c[0x0][0x2e8] ;  /* 0x0000ba0000047ab9 */ /* 0x000fc60000000a00 */
[-C--:B------:R-:W-:Y:S01]  /*2a20*/  IMAD.WIDE.U32 R14, R96, R24.reuse, RZ ;  /* 0x00000018600e7225 */ /* 0x080fe200078e00ff */
[----:B------:R-:W-:Y:S02]  /*2a30*/  IADD3 R11, R119, R11, RZ ;  /* 0x0000000b770b7210 */ /* 0x000fe40007ffe0ff */
[----:B------:R-:W-:Y:S01]  /*2a40*/  LEA R119, P4, R118, UR4, 0x1 ;  /* 0x0000000476777c11 */ /* 0x000fe2000f8808ff */
[----:B------:R-:W-:-:S03]  /*2a50*/  IMAD.WIDE.U32 R12, R90, R24, RZ ;  /* 0x000000185a0c7225 */ /* 0x000fc600078e00ff */
[----:B------:R-:W-:Y:S01]  /*2a60*/  LEA.HI.X R118, R118, UR5, R11, 0x1, P4 ;  /* 0x0000000576767c11 */ /* 0x000fe2000a0f0c0b */
[----:B------:R-:W-:Y:S02]  /*2a70*/  IMAD.IADD R11, R15, 0x1, R35 ;  /* 0x000000010f0b7824 */ /* 0x000fe400078e0223 */
[----:B------:R-:W-:Y:S01]  /*2a80*/  IMAD.IADD R82, R13, 0x1, R37 ;  /* 0x000000010d527824 */ /* 0x000fe200078e0225 */
[----:B------:R-:W-:Y:S06]  /*2a90*/  @!P0 BRA `(.L_x_459) ;  /* 0x0000003400ac8947 */ /* 0x000fec0003800000 */
[----:B------:R-:W-:Y:S01]  /*2aa0*/  ISETP.GE.AND P4, PT, R165, R87, PT ;  /* 0x00000057a500720c */ /* 0x000fe20003f86270 */
[----:B------:R-:W-:Y:S01]  /*2ab0*/  BSSY B1, `(.L_x_460) ;  /* 0x0000037000017945 */ /* 0x000fe20003800000 */
        /* <DEDUP_REMOVED lines=13> */
[----:B------:R-:W-:Y:S06]  /*2b90*/  @P4 BRA `(.L_x_461) ;  /* 0x0000000000a04947 */ /* 0x000fec0003800000 */
[----:B------:R-:W-:Y:S01]  /*2ba0*/  IADD3 R37, P5, R100, R14, RZ ;  /* 0x0000000e64257210 */ /* 0x000fe20007fbe0ff */
[----:B------:R-:W-:Y:S01]  /*2bb0*/  ULDC.64 UR4, c[0x0][0x3e8] ;  /* 0x0000fa0000047ab9 */ /* 0x000fe20000000a00 */
[----:B------:R-:W-:Y:S01]  /*2bc0*/  IADD3 R39, P0, R94, R12, RZ ;  /* 0x0000000c5e277210 */ /* 0x000fe20007f1e0ff */
[----:B------:R-:W-:Y:S01]  /*2bd0*/  ULDC.64 UR6, c[0x0][0x400] ;  /* 0x0001000000067ab9 */ /* 0x000fe20000000a00 */
[----:B------:R-:W-:Y:S02]  /*2be0*/  IADD3.X R38, R11, R109, RZ, P5, !PT ;  /* 0x0000006d0b267210 */ /* 0x000fe40002ffe4ff */
[----:B------:R-:W-:Y:S02]  /*2bf0*/  CS2R R78, SRZ ;  /* 0x00000000004e7805 */ /* 0x000fe4000001ff00 */
[----:B------:R-:W-:Y:S01]  /*2c00*/  LEA R36, P5, R37, UR4, 0x1 ;  /* 0x0000000425247c11 */ /* 0x000fe2000f8a08ff */
[----:B------:R-:W-:Y:S01]  /*2c10*/  IMAD.X R40, R82, 0x1, R108, P0 ;  /* 0x0000000152287824 */ /* 0x000fe200000e066c */
[----:B------:R-:W-:-:S02]  /*2c20*/  ISETP.GE.AND P0, PT, R160, R128, PT ;  /* 0x00000080a000720c */ /* 0x000fc40003f06270 */
[----:B------:R-:W-:Y:S02]  /*2c30*/  CS2R R74, SRZ ;  /* 0x00000000004a7805 */ /* 0x000fe4000001ff00 */
[----:B------:R-:W-:Y:S02]  /*2c40*/  LEA.HI.X R37, R37, UR5, R38, 0x1, P5 ;  /* 0x0000000525257c11 */ /* 0x000fe4000a8f0c26 */
[----:B------:R-:W-:Y:S02]  /*2c50*/  CS2R R80, SRZ ;  /* 0x0000000000507805 */ /* 0x000fe4000001ff00 */
[C---:B------:R-:W-:Y:S02]  /*2c60*/  LEA R38, P5, R39.reuse, UR6, 0x1 ;  /* 0x0000000627267c11 */ /* 0x040fe4000f8a08ff */
[----:B------:R-:W-:Y:S02]  /*2c70*/  CS2R R76, SRZ ;  /* 0x00000000004c7805 */ /* 0x000fe4000001ff00 */
[----:B------:R-:W-:-:S02]  /*2c80*/  LEA.HI.X R39, R39, UR7, R40, 0x1, P5 ;  /* 0x0000000727277c11 */ /* 0x000fc4000a8f0c28 */
[-C--:B------:R-:W-:Y:S01]  /*2c90*/  ISETP.GE.AND P5, PT, R169, R128.reuse, PT ;  /* 0x00000080a900720c */ /* 0x080fe20003fa6270 */
[----:B------:R0:W5:Y:S04]  /*2ca0*/  @!P0 LDG.E.64 R78, desc[UR60][R36.64] ;  /* 0x0000003c244e8981 */ /* 0x000168000c1e1b00 */
[----:B------:R0:W5:Y:S01]  /*2cb0*/  @!P0 LDG.E.64 R80, desc[UR60][R38.64] ;  /* 0x0000003c26508981 */ /* 0x000162000c1e1b00 */
[----:B------:R-:W-:-:S07]  /*2cc0*/  ISETP.GE.AND P0, PT, R168, R128, PT ;  /* 0x00000080a800720c */ /* 0x000fce0003f06270 */
[----:B------:R0:W5:Y:S04]  /*2cd0*/  @!P5 LDG.E.64 R74, desc[UR60][R36.64+0x20] ;  /* 0x0000203c244ad981 */ /* 0x000168000c1e1b00 */
[----:B------:R0:W5:Y:S01]  /*2ce0*/  @!P5 LDG.E.64 R76, desc[UR60][R38.64+0x20] ;  /* 0x0000203c264cd981 */ /* 0x000162000c1e1b00 */
[----:B------:R-:W-:Y:S02]  /*2cf0*/  ISETP.GE.AND P5, PT, R171, R128, PT ;  /* 0x00000080ab00720c */ /* 0x000fe40003fa6270 */
[----:B------:R-:W-:Y:S02]  /*2d00*/  CS2R R70, SRZ ;  /* 0x0000000000467805 */ /* 0x000fe4000001ff00 */
[----:B------:R-:W-:Y:S02]  /*2d10*/  CS2R R72, SRZ ;  /* 0x0000000000487805 */ /* 0x000fe4000001ff00 */
[----:B------:R-:W-:-:S02]  /*2d20*/  CS2R R66, SRZ ;  /* 0x0000000000427805 */ /* 0x000fc4000001ff00 */
[----:B------:R-:W-:Y:S01]  /*2d30*/  CS2R R68, SRZ ;  /* 0x0000000000447805 */ /* 0x000fe2000001ff00 */
[----:B------:R0:W5:Y:S04]  /*2d40*/  @!P0 LDG.E.64 R70, desc[UR60][R36.64+0x40] ;  /* 0x0000403c24468981 */ /* 0x000168000c1e1b00 */
[----:B------:R0:W5:Y:S01]  /*2d50*/  @!P0 LDG.E.64 R72, desc[UR60][R38.64+0x40] ;  /* 0x0000403c26488981 */ /* 0x000162000c1e1b00 */
[----:B------:R-:W-:-:S03]  /*2d60*/  ISETP.GE.AND P0, PT, R170, R128, PT ;  /* 0x00000080aa00720c */ /* 0x000fc60003f06270 */
        /* <DEDUP_REMOVED lines=8> */
[----:B------:R0:W5:Y:S04]  /*2df0*/  @!P0 LDG.E.64 R64, desc[UR60][R38.64+0x80] ;  /* 0x0000803c26408981 */ /* 0x000168000c1e1b00 */
[----:B------:R0:W5:Y:S04]  /*2e00*/  @!P5 LDG.E.64 R58, desc[UR60][R36.64+0xa0] ;  /* 0x0000a03c243ad981 */ /* 0x000168000c1e1b00 */
[----:B------:R0:W5:Y:S02]  /*2e10*/  @!P5 LDG.E.64 R60, desc[UR60][R38.64+0xa0] ;  /* 0x0000a03c263cd981 */ /* 0x000164000c1e1b00 */
.L_x_461:
[----:B------:R-:W-:Y:S05]  /*2e20*/  BSYNC B1 ;  /* 0x0000000000017941 */ /* 0x000fea0003800000 */
.L_x_460:
[----:B------:R-:W-:Y:S01]  /*2e30*/  ISETP.GE.AND P5, PT, R225, R87, PT ;  /* 0x00000057e100720c */ /* 0x000fe20003fa6270 */
[----:B------:R-:W-:Y:S01]  /*2e40*/  BSSY B1, `(.L_x_462) ;  /* 0x0000037000017945 */ /* 0x000fe20003800000 */
[----:B0-----:R-:W-:Y:S02]  /*2e50*/  CS2R R38, SRZ ;  /* 0x0000000000267805 */ /* 0x001fe4000001ff00 */
        /* <DEDUP_REMOVED lines=8> */
[----:B------:R-:W-:Y:S01]  /*2ee0*/  CS2R R52, SRZ ;  /* 0x0000000000347805 */ /* 0x000fe2000001ff00 */
[----:B-----5:R-:W-:Y:S01]  /*2ef0*/  IMAD.MOV.U32 R88, RZ, RZ, R58 ;  /* 0x000000ffff587224 */ /* 0x020fe200078e003a */
[----:B------:R-:W-:-:S02]  /*2f00*/  MOV R83, R59 ;  /* 0x0000003b00537202 */ /* 0x000fc40000000f00 */
[----:B------:R-:W-:Y:S01]  /*2f10*/  CS2R R56, SRZ ;  /* 0x0000000000387805 */ /* 0x000fe2000001ff00 */
[----:B------:R-:W-:Y:S06]  /*2f20*/  @P5 BRA `(.L_x_463) ;  /* 0x0000000000a05947 */ /* 0x000fec0003800000 */
[----:B------:R-:W-:Y:S01]  /*2f30*/  IADD3 R14, P0, P6, R100, R14, R111 ;  /* 0x0000000e640e7210 */ /* 0x000fe20007e1e06f */
[----:B------:R-:W-:Y:S01]  /*2f40*/  ULDC.64 UR4, c[0x0][0x3e8] ;  /* 0x0000fa0000047ab9 */ /* 0x000fe20000000a00 */
[----:B------:R-:W-:Y:S01]  /*2f50*/  ULDC.64 UR6, c[0x0][0x400] ;  /* 0x0001000000067ab9 */ /* 0x000fe20000000a00 */
[----:B------:R-:W-:Y:S02]  /*2f60*/  CS2R R54, SRZ ;  /* 0x0000000000367805 */ /* 0x000fe4000001ff00 */
[----:B------:R-:W-:Y:S02]  /*2f70*/  IADD3.X R13, R109, R11, R110, P0, P6 ;  /* 0x0000000b6d0d7210 */ /* 0x000fe400007ec46e */
[----:B------:R-:W-:Y:S02]  /*2f80*/  CS2R R56, SRZ ;  /* 0x0000000000387805 */ /* 0x000fe4000001ff00 */
[----:B------:R-:W-:-:S04]  /*2f90*/  IADD3 R11, P0, P6, R94, R12, R113 ;  /* 0x0000000c5e0b7210 */ /* 0x000fc80007e1e071 */
[----:B------:R-:W-:Y:S02]  /*2fa0*/  IADD3.X R82, R108, R82, R112, P0, P6 ;  /* 0x000000526c527210 */ /* 0x000fe400007ec470 */
[----:B------:R-:W-:-:S04]  /*2fb0*/  LEA R12, P0, R14, UR4, 0x1 ;  /* 0x000000040e0c7c11 */ /* 0x000fc8000f8008ff */
[----:B------:R-:W-:Y:S02]  /*2fc0*/  LEA.HI.X R13, R14, UR5, R13, 0x1, P0 ;  /* 0x000000050e0d7c11 */ /* 0x000fe400080f0c0d */
[----:B------:R-:W-:-:S04]  /*2fd0*/  LEA R14, P0, R11, UR6, 0x1 ;  /* 0x000000060b0e7c11 */ /* 0x000fc8000f8008ff */
[----:B------:R-:W-:Y:S02]  /*2fe0*/  LEA.HI.X R15, R11, UR7, R82, 0x1, P0 ;  /* 0x000000070b0f7c11 */ /* 0x000fe400080f0c52 */
[----:B------:R-:W-:Y:S02]  /*2ff0*/  ISETP.GE.AND P0, PT, R160, R128, PT ;  /* 0x00000080a000720c */ /* 0x000fe40003f06270 */
[----:B------:R-:W-:Y:S02]  /*3000*/  CS2R R50, SRZ ;  /* 0x0000000000327805 */ /* 0x000fe4000001ff00 */
[----:B------:R-:W-:-:S09]  /*3010*/  CS2R R52, SRZ ;  /* 0x0000000000347805 */ /* 0x000fd2000001ff00 */
[----:B------:R0:W5:Y:S04]  /*3020*/  @!P0 LDG.E.64 R54, desc[UR60][R12.64] ;  /* 0x0000003c0c368981 */ /* 0x000168000c1e1b00 */
[----:B------:R0:W5:Y:S01]  /*3030*/  @!P0 LDG.E.64 R56, desc[UR60][R14.64] ;  /* 0x0000003c0e388981 */ /* 0x000162000c1e1b00 */
        /* <DEDUP_REMOVED lines=20> */
[----:B------:R-:W-:-:S13]  /*3180*/  ISETP.GE.AND P0, PT, R172, R128, PT ;  /* 0x00000080ac00720c */ /* 0x000fda0003f06270 */
[----:B------:R0:W5:Y:S04]  /*3190*/  @!P0 LDG.E.64 R34, desc[UR60][R12.64+0xa0] ;  /* 0x0000a03c0c228981 */ /* 0x000168000c1e1b00 */
[----:B------:R0:W5:Y:S02]  /*31a0*/  @!P0 LDG.E.64 R36, desc[UR60][R14.64+0xa0] ;  /* 0x0000a03c0e248981 */ /* 0x000164000c1e1b00 */
.L_x_463:
[----:B------:R-:W-:Y:S05]  /*31b0*/  BSYNC B1 ;  /* 0x0000000000017941 */ /* 0x000fea0003800000 */
.L_x_462:
[----:B------:R-:W2:Y:S01]  /*31c0*/  LDL R11, [R1+0x30] ;  /* 0x00003000010b7983 */ /* 0x000ea20000100800 */
[----:B0-----:R-:W-:Y:S01]  /*31d0*/  IMAD.MOV.U32 R12, RZ, RZ, R63 ;  /* 0x000000ffff0c7224 */ /* 0x001fe200078e003f */
[----:B------:R-:W-:Y:S01]  /*31e0*/  MOV R14, R71 ;  /* 0x00000047000e7202 */ /* 0x000fe20000000f00 */
[----:B------:R-:W-:Y:S01]  /*31f0*/  IMAD.MOV.U32 R13, RZ, RZ, R70 ;  /* 0x000000ffff0d7224 */ /* 0x000fe200078e0046 */
[----:B------:R-:W-:-:S04]  /*3200*/  PRMT R159, R88, 0x5410, R83 ;  /* 0x00005410589f7816 */ /* 0x000fc80000000053 */
[----:B------:R-:W-:Y:S01]  /*3210*/  PRMT R208, R13, 0x5410, R14 ;  /* 0x000054100dd07816 */ /* 0x000fe2000000000e */
[----:B------:R-:W-:Y:S01]  /*3220*/  IMAD.MOV.U32 R14, RZ, RZ, R79 ;  /* 0x000000ffff0e7224 */ /* 0x000fe200078e004f */
[----:B------:R-:W-:-:S04]  /*3230*/  MOV R13, R78 ;  /* 0x0000004e000d7202 */ /* 0x000fc80000000f00 */
[----:B------:R-:W-:Y:S01]  /*3240*/  PRMT R156, R13, 0x5410, R14 ;  /* 0x000054100d9c7816 */ /* 0x000fe2000000000e */
[----:B------:R-:W-:Y:S01]  /*3250*/  IMAD.MOV.U32 R14, RZ, RZ, R60 ;  /* 0x000000ffff0e7224 */ /* 0x000fe200078e003c */
[----:B------:R-:W-:-:S04]  /*3260*/  MOV R13, R61 ;  /* 0x0000003d000d7202 */ /* 0x000fc80000000f00 */
[----:B------:R-:W-:Y:S01]  /*3270*/  PRMT R196, R14, 0x5410, R13 ;  /* 0x000054100ec47816 */ /* 0x000fe2000000000d */
[----:B------:R-:W-:Y:S01]  /*3280*/  IMAD.MOV.U32 R13, RZ, RZ, R69 ;  /* 0x000000ffff0d7224 */ /* 0x000fe200078e0045 */
[----:B------:R-:W-:Y:S02]  /*3290*/  MOV R14, R68 ;  /* 0x00000044000e7202 */ /* 0x000fe40000000f00 */
[----:B--2---:R-:W-:Y:S01]  /*32a0*/  R2UR UR4, R11 ;  /* 0x000000000b0472ca */ /* 0x004fe200000e0000 */
[----:B------:R-:W-:-:S05]  /*32b0*/  IMAD.MOV.U32 R11, RZ, RZ, R62 ;  /* 0x000000ffff0b7224 */ /* 0x000fca00078e003e */
[----:B------:R-:W-:Y:S01]  /*32c0*/  PRMT R204, R12, 0x5410, R11 ;  /* 0x000054100ccc7816 */ /* 0x000fe2000000000b */
[----:B------:R-:W-:Y:S01]  /*32d0*/  IMAD.MOV.U32 R12, RZ, RZ, R67 ;  /* 0x000000ffff0c7224 */ /* 0x000fe200078e0043 */
[----:B------:R-:W-:-:S04]  /*32e0*/  MOV R11, R66 ;  /* 0x00000042000b7202 */ /* 0x000fc80000000f00 */
[----:B------:R-:W-:Y:S01]  /*32f0*/  PRMT R207, R11, 0x7610, R207 ;  /* 0x000076100bcf7816 */ /* 0x000fe200000000cf */
[----:B------:R-:W-:Y:S01]  /*3300*/  IMAD.MOV.U32 R11, RZ, RZ, R74 ;  /* 0x000000ffff0b7224 */ /* 0x000fe200078e004a */
[----:B------:R-:W-:Y:S01]  /*3310*/  PRMT R206, R12, 0x7610, R206 ;  /* 0x000076100cce7816 */ /* 0x000fe200000000ce */
[----:B------:R-:W-:Y:S01]  /*3320*/  IMAD.MOV.U32 R12, RZ, RZ, R75 ;  /* 0x000000ffff0c7224 */ /* 0x000fe200078e004b */
[----:B------:R-:W-:Y:S01]  /*3330*/  UISETP.NE.AND UP0, UPT, UR4, 0x3, UPT ;  /* 0x000000030400788c */ /* 0x000fe2000bf05270 */
[----:B------:R-:W-:Y:S01]  /*3340*/  PRMT R207, R207, 0x5410, R14 ;  /* 0x00005410cfcf7816 */ /* 0x000fe2000000000e */
[----:B------:R-:W-:Y:S01]  /*3350*/  IMAD.MOV.U32 R14, RZ, RZ, R81 ;  /* 0x000000ffff0e7224 */ /* 0x000fe200078e0051 */
[----:B------:R-:W-:Y:S02]  /*3360*/  PRMT R206, R206, 0x5410, R13 ;  /* 0x00005410cece7816 */ /* 0x000fe4000000000d */
[----:B------:R-:W-:Y:S01]  /*3370*/  PRMT R209, R11, 0x5410, R12 ;  /* 0x000054100bd17816 */ /* 0x000fe2000000000c */
[----:B------:R-:W-:Y:S01]  /*3380*/  IMAD.MOV.U32 R12, RZ, RZ, R64 ;  /* 0x000000ffff0c7224 */ /* 0x000fe200078e0040 */
[----:B------:R-:W-:Y:S01]  /*3390*/  PLOP3.LUT P0, PT, PT, PT, UP0, 0x80, 0x0 ;  /* 0x000000000000781c */ /* 0x000fe20003f0f008 */
[----:B------:R-:W-:Y:S01]  /*33a0*/  IMAD.MOV.U32 R11, RZ, RZ, R65 ;  /* 0x000000ffff0b7224 */ /* 0x000fe200078e0041 */
[----:B------:R-:W-:-:S04]  /*33b0*/  MOV R13, R80 ;  /* 0x00000050000d7202 */ /* 0x000fc80000000f00 */
[----:B------:R-:W-:Y:S01]  /*33c0*/  PRMT R205, R11, 0x5410, R12 ;  /* 0x000054100bcd7816 */ /* 0x000fe2000000000c */
[----:B------:R-:W-:Y:S01]  /*33d0*/  IMAD.MOV.U32 R11, RZ, RZ, R72 ;  /* 0x000000ffff0b7224 */ /* 0x000fe200078e0048 */
[----:B------:R-:W-:Y:S02]  /*33e0*/  MOV R12, R73 ;  /* 0x00000049000c7202 */ /* 0x000fe40000000f00 */
[----:B------:R-:W-:Y:S01]  /*33f0*/  PRMT R212, R13, 0x5410, R14 ;  /* 0x000054100dd47816 */ /* 0x000fe2000000000e */
[----:B-----5:R-:W-:Y:S01]  /*3400*/  IMAD.MOV.U32 R14, RZ, RZ, R34 ;  /* 0x000000ffff0e7224 */ /* 0x020fe200078e0022 */
[----:B------:R-:W-:Y:S01]  /*3410*/  PRMT R210, R11, 0x5410, R12 ;  /* 0x000054100bd27816 */ /* 0x000fe2000000000c */
[----:B------:R-:W-:Y:S01]  /*3420*/  IMAD.MOV.U32 R11, RZ, RZ, R76 ;  /* 0x000000ffff0b7224 */ /* 0x000fe200078e004c */
[----:B------:R-:W-:Y:S01]  /*3430*/  MOV R13, R35 ;  /* 0x00000023000d7202 */ /* 0x000fe20000000f00 */
[----:B------:R-:W-:-:S03]  /*3440*/  IMAD.MOV.U32 R12, RZ, RZ, R77 ;  /* 0x000000ffff0c7224 */ /* 0x000fc600078e004d */
[----:B------:R-:W-:Y:S02]  /*3450*/  PRMT R83, R14, 0x5410, R13 ;  /* 0x000054100e537816 */ /* 0x000fe4000000000d */
[----:B------:R-:W-:Y:S01]  /*3460*/  PRMT R211, R11, 0x5410, R12 ;  /* 0x000054100bd37816 */ /* 0x000fe2000000000c */
[----:B------:R-:W-:Y:S02]  /*3470*/  IMAD.MOV.U32 R12, RZ, RZ, R38 ;  /* 0x000000ffff0c7224 */ /* 0x000fe400078e0026 */
[----:B------:R-:W-:-:S05]  /*3480*/  IMAD.MOV.U32 R11, RZ, RZ, R39 ;  /* 0x000000ffff0b7224 */ /* 0x000fca00078e0027 */
[----:B------:R-:W-:Y:S01]  /*3490*/  PRMT R123, R12, 0x5410, R11 ;  /* 0x000054100c7b7816 */ /* 0x000fe2000000000b */
[----:B------:R-:W-:Y:S01]  /*34a0*/  IMAD.MOV.U32 R11, RZ, RZ, R43 ;  /* 0x000000ffff0b7224 */ /* 0x000fe200078e002b */
[----:B------:R-:W-:-:S04]  /*34b0*/  MOV R12, R42 ;  /* 0x0000002a000c7202 */ /* 0x000fc80000000f00 */
[----:B------:R-:W-:Y:S01]  /*34c0*/  PRMT R139, R12, 0x5410, R11 ;  /* 0x000054100c8b7816 */ /* 0x000fe2000000000b */
[----:B------:R-:W-:Y:S01]  /*34d0*/  IMAD.MOV.U32 R12, RZ, RZ, R46 ;  /* 0x000000ffff0c7224 */ /* 0x000fe200078e002e */
[----:B------:R-:W-:-:S04]  /*34e0*/  MOV R11, R47 ;  /* 0x0000002f000b7202 */ /* 0x000fc80000000f00 */
        /* <DEDUP_REMOVED lines=25> */
[----:B------:R-:W-:Y:S06]  /*3680*/  @!P0 BRA `(.L_x_464) ;  /* 0x0000000000048947 */ /* 0x000fec0003800000 */
[----:B------:R-:W-:Y:S01]  /*3690*/  BPT.TRAP 0x1 ;  /* 0x000000040000795c */ /* 0x000fe20000300000 */
.L_x_464:
[----:B------:R-:W-:Y:S01]  /*36a0*/  IMAD R88, R18, 0x8, R2 ;  /* 0x0000000812587824 */ /* 0x000fe200078e0202 */
[----:B------:R-:W-:Y:S01]  /*36b0*/  SHF.L.U32 R89, R166, 0x1f, RZ ;  /* 0x0000001fa6597819 */ /* 0x000fe200000006ff */
[----:B------:R-:W-:Y:S03]  /*36c0*/  BSSY B1, `(.L_x_465) ;  /* 0x0000003000017945 */ /* 0x000fe60003800000 */
[----:B------:R-:W0:Y:S02]  /*36d0*/  SYNCS.PHASECHK.TRANS64.TRYWAIT P6, [R88+URZ+0x2a890], R89 ;  /* 0x02a89059580075a7 */ /* 0x000e2400080c017f */
[----:B0-----:R-:W-:Y:S05]  /*36e0*/  @!P6 BRA `(.L_x_466) ;  /* 0x000001a800d8e947 */ /* 0x001fea0003800000 */
.L_x_786:
[----:B------:R-:W-:Y:S05]  /*36f0*/  BSYNC B1 ;  /* 0x0000000000017941 */ /* 0x000fea0003800000 */
.L_x_465:
[----:B------:R-:W-:-:S03]  /*3700*/  UMOV UR4, 0xffffffff ;  /* 0xffffffff00047882 */ /* 0x000fc60000000000 */
[----:B------:R-:W-:Y:S05]  /*3710*/  BRA.DIV UR4, `(.L_x_467) ;  /* 0x000001aa04e07947 */ /* 0x000fea000b800000 */
[----:B------:R1:W2:Y:S04]  /*3720*/  SHFL.IDX PT, R82, R118, RZ, 0x1c1f ;  /* 0x001c1fff76527589 */ /* 0x0002a800000e0000 */
[----:B------:R1:W3:Y:S02]  /*3730*/  SHFL.IDX PT, R11, R119, RZ, 0x1c1f ;  /* 0x001c1fff770b7589 */ /* 0x0002e400000e0000 */
.L_x_790:
[----:B------:R-:W-:Y:S04]  /*3740*/  BSSY B1, `(.L_x_468) ;  /* 0x000015b000017945 */ /* 0x000fe80003800000 */
[----:B------:R-:W-:Y:S05]  /*3750*/  @P4 BRA `(.L_x_469) ;  /* 0x0000001400644947 */ /* 0x000fea0003800000 */
[----:B------:R-:W-:Y:S01]  /*3760*/  ISETP.NE.AND P4, PT, R10, RZ, PT ;  /* 0x000000ff0a00720c */ /* 0x000fe20003f85270 */
[----:B------:R-:W-:-:S12]  /*3770*/  BSSY B2, `(.L_x_470) ;  /* 0x0000035000027945 */ /* 0x000fd80003800000 */
[----:B------:R-:W-:Y:S05]  /*3780*/  @!P4 BRA `(.L_x_471) ;  /* 0x0000000000ccc947 */ /* 0x000fea0003800000 */
[----:B------:R4:W0:Y:S01]  /*3790*/  LDS.128 R12, [R33] ;  /* 0x00000000210c7984 */ /* 0x0008220000000c00 */
[----:B------:R-:W-:Y:S01]  /*37a0*/  ISETP.GE.AND P4, PT, R160, R128, PT ;  /* 0x00000080a000720c */ /* 0x000fe20003f86270 */
[----:B------:R-:W-:-:S12]  /*37b0*/  BSSY B3, `(.L_x_472) ;  /* 0x000002d000037945 */ /* 0x000fd80003800000 */
[----:B----4-:R-:W-:Y:S05]  /*37c0*/  @P4 BRA `(.L_x_473) ;  /* 0x0000000000ac4947 */ /* 0x010fea0003800000 */
[--C-:B------:R-:W-:Y:S02]  /*37d0*/  SHF.R.U64 R154, R78, 0x10, R79.reuse ;  /* 0x000000104e9a7819 */ /* 0x100fe4000000124f */
[----:B------:R-:W-:Y:S02]  /*37e0*/  SHF.R.U32.HI R78, RZ, 0x10, R79 ;  /* 0x00000010ff4e7819 */ /* 0x000fe4000001164f */
[--C-:B------:R-:W-:Y:S01]  /*37f0*/  SHF.R.U64 R155, R80, 0x10, R81.reuse ;  /* 0x00000010509b7819 */ /* 0x100fe20000001251 */
[----:B------:R-:W-:Y:S01]  /*3800*/  HADD2.F32 R154, -RZ, R154.H0_H0 ;  /* 0x2000009aff9a7230 */ /* 0x000fe20000004100 */
[----:B0-----:R-:W-:Y:S02]  /*3810*/  MOV R79, R13 ;  /* 0x0000000d004f7202 */ /* 0x001fe40000000f00 */
[----:B------:R-:W-:Y:S01]  /*3820*/  SHF.R.U32.HI R80, RZ, 0x10, R81 ;  /* 0x00000010ff507819 */ /* 0x000fe20000011651 */
[----:B------:R-:W-:Y:S02]  /*3830*/  HADD2.F32 R13, -RZ, R155.H0_H0 ;  /* 0x2000009bff0d7230 */ /* 0x000fe40000004100 */
[----:B------:R-:W-:-:S02]  /*3840*/  HADD2.F32 R81, -RZ, R79.H1_H1 ;  /* 0x3000004fff517230 */ /* 0x000fc40000004100 */
[----:B------:R-:W-:Y:S02]  /*3850*/  HADD2.F32 R155, -RZ, R79.H0_H0 ;  /* 0x2000004fff9b7230 */ /* 0x000fe40000004100 */
[----:B------:R-:W-:Y:S02]  /*3860*/  HADD2.F32 R80, -RZ, R80.H0_H0 ;  /* 0x20000050ff507230 */ /* 0x000fe40000004100 */
[-C--:B------:R-:W-:Y:S01]  /*3870*/  FMUL.FTZ R79, R81, R13.reuse ;  /* 0x0000000d514f7220 */ /* 0x080fe20000410000 */
[----:B------:R-:W-:-:S03]  /*3880*/  FMUL.FTZ R13, R155, R13 ;  /* 0x0000000d9b0d7220 */ /* 0x000fc60000410000 */
[-C--:B------:R-:W-:Y:S01]  /*3890*/  FFMA.FTZ R79, R155, R154.reuse, -R79 ;  /* 0x0000009a9b4f7223 */ /* 0x080fe2000001084f */
[----:B------:R-:W-:Y:S02]  /*38a0*/  IMAD.MOV.U32 R155, RZ, RZ, R12 ;  /* 0x000000ffff9b7224 */ /* 0x000fe400078e000c */
[----:B------:R-:W-:Y:S01]  /*38b0*/  FFMA.FTZ R13, R81, R154, R13 ;  /* 0x0000009a510d7223 */ /* 0x000fe2000001000d */
[----:B------:R-:W-:Y:S02]  /*38c0*/  IMAD.MOV.U32 R81, RZ, RZ, R15 ;  /* 0x000000ffff517224 */ /* 0x000fe400078e000f */
[----:B------:R-:W-:Y:S02]  /*38d0*/  HADD2.F32 R154, -RZ, R78.H0_H0 ;  /* 0x2000004eff9a7230 */ /* 0x000fe40000004100 */
[----:B------:R-:W-:Y:S01]  /*38e0*/  HADD2.F32 R12, -RZ, R155.H1_H1 ;  /* 0x3000009bff0c7230 */ /* 0x000fe20000004100 */
[----:B------:R-:W-:Y:S01]  /*38f0*/  F2FP.F16.F32.PACK_AB R13, R13, R79 ;  /* 0x0000004f0d0d723e */ /* 0x000fe200000000ff */
[----:B------:R-:W-:-:S02]  /*3900*/  HADD2.F32 R15, -RZ, R81.H1_H1 ;  /* 0x30000051ff0f7230 */ /* 0x000fc40000004100 */
[----:B------:R-:W-:Y:S02]  /*3910*/  HADD2.F32 R81, -RZ, R81.H0_H0 ;  /* 0x20000051ff517230 */ /* 0x000fe40000004100 */
[----:B------:R-:W-:Y:S02]  /*3920*/  HADD2.F32 R155, -RZ, R155.H0_H0 ;  /* 0x2000009bff9b7230 */ /* 0x000fe40000004100 */
[-C--:B------:R-:W-:Y:S01]  /*3930*/  FMUL.FTZ R78, R15, R80.reuse ;  /* 0x000000500f4e7220 */ /* 0x080fe20000410000 */
[----:B------:R-:W-:-:S03]  /*3940*/  FMUL.FTZ R80, R81, R80 ;  /* 0x0000005051507220 */ /* 0x000fc60000410000 */
[-C--:B------:R-:W-:Y:S01]  /*3950*/  FFMA.FTZ R78, R81, R154.reuse, -R78 ;  /* 0x0000009a514e7223 */ /* 0x080fe2000001084e */
[----:B------:R-:W-:Y:S01]  /*3960*/  FFMA.FTZ R15, R15, R154, R80 ;  /* 0x0000009a0f0f7223 */ /* 0x000fe20000010050 */
[----:B------:R-:W-:Y:S02]  /*3970*/  HADD2.F32 R154, -RZ, R212.H0_H0 ;  /* 0x200000d4ff9a7230 */ /* 0x000fe40000004100 */
[----:B------:R-:W-:Y:S02]  /*3980*/  HADD2.F32 R80, -RZ, R156.H0_H0 ;  /* 0x2000009cff507230 */ /* 0x000fe40000004100 */
[----:B------:R-:W-:Y:S01]  /*3990*/  F2FP.F16.F32.PACK_AB R15, R15, R78 ;  /* 0x0000004e0f0f723e */ /* 0x000fe200000000ff */
[-C--:B------:R-:W-:Y:S01]  /*39a0*/  FMUL.FTZ R81, R12, R154.reuse ;  /* 0x0000009a0c517220 */ /* 0x080fe20000410000 */
[----:B------:R-:W-:-:S03]  /*39b0*/  FMUL.FTZ R154, R155, R154 ;  /* 0x0000009a9b9a7220 */ /* 0x000fc60000410000 */
[-C--:B------:R-:W-:Y:S01]  /*39c0*/  FFMA.FTZ R81, R155, R80.reuse, -R81 ;  /* 0x000000509b517223 */ /* 0x080fe20000010851 */
[----:B------:R-:W-:Y:S01]  /*39d0*/  FFMA.FTZ R12, R12, R80, R154 ;  /* 0x000000500c0c7223 */ /* 0x000fe2000001009a */
[----:B------:R-:W-:Y:S02]  /*39e0*/  HADD2.F32 R80, -RZ, R212.H1_H1 ;  /* 0x300000d4ff507230 */ /* 0x000fe40000004100 */
[----:B------:R-:W-:Y:S02]  /*39f0*/  HADD2.F32 R154, -RZ, R14.H1_H1 ;  /* 0x3000000eff9a7230 */ /* 0x000fe40000004100 */
[----:B------:R-:W-:Y:S01]  /*3a00*/  HADD2.F32 R155, -RZ, R156.H1_H1 ;  /* 0x3000009cff9b7230 */ /* 0x000fe20000004100 */
[----:B------:R-:W-:Y:S01]  /*3a10*/  F2FP.F16.F32.PACK_AB R12, R12, R81 ;  /* 0x000000510c0c723e */ /* 0x000fe200000000ff */
[----:B------:R-:W-:Y:S02]  /*3a20*/  HADD2.F32 R14, -RZ, R14.H0_H0 ;  /* 0x2000000eff0e7230 */ /* 0x000fe40000004100 */
[----:B------:R-:W-:-:S04]  /*3a30*/  FMUL.FTZ R156, R154, R80 ;  /* 0x000000509a9c7220 */ /* 0x000fc80000410000 */
[C---:B------:R-:W-:Y:S01]  /*3a40*/  FFMA.FTZ R156, R14.reuse, R155, -R156 ;  /* 0x0000009b0e9c7223 */ /* 0x040fe2000001089c */
[----:B------:R-:W-:-:S04]  /*3a50*/  FMUL.FTZ R14, R14, R80 ;  /* 0x000000500e0e7220 */ /* 0x000fc80000410000 */
[----:B------:R-:W-:-:S05]  /*3a60*/  FFMA.FTZ R14, R154, R155, R14 ;  /* 0x0000009b9a0e7223 */ /* 0x000fca000001000e */
[----:B------:R-:W-:-:S07]  /*3a70*/  F2FP.F16.F32.PACK_AB R14, R14, R156 ;  /* 0x0000009c0e0e723e */ /* 0x000fce00000000ff */
.L_x_473:
[----:B------:R-:W-:Y:S05]  /*3a80*/  BSYNC B3 ;  /* 0x0000000000037941 */ /* 0x000fea0003800000 */
.L_x_472:
[----:B---3--:R-:W-:-:S04]  /*3a90*/  LEA R78, P4, R16, R11, 0x1 ;  /* 0x0000000b104e7211 */ /* 0x008fc800078808ff */
[----:B--2---:R-:W-:-:S05]  /*3aa0*/  LEA.HI.X R79, R16, R82, R17, 0x1, P4 ;  /* 0x00000052104f7211 */ /* 0x004fca00020f0c11 */
[----:B0-----:R4:W-:Y:S04]  /*3ab0*/  ST.E.128 desc[UR60][R78.64], R12 ;  /* 0x0000000c4e007985 */ /* 0x0019e8000c101d3c */
.L_x_471:
[----:B------:R-:W-:Y:S05]  /*3ac0*/  BSYNC B2 ;  /* 0x0000000000027941 */ /* 0x000fea0003800000 */
.L_x_470:
[----:B------:R-:W-:Y:S01]  /*3ad0*/  ISETP.NE.AND P4, PT, R27, RZ, PT ;  /* 0x000000ff1b00720c */ /* 0x000fe20003f85270 */
[----:B------:R-:W-:-:S12]  /*3ae0*/  BSSY B2, `(.L_x_474) ;  /* 0x000003c000027945 */ /* 0x000fd80003800000 */
[----:B------:R-:W-:Y:S05]  /*3af0*/  @!P4 BRA `(.L_x_475) ;  /* 0x0000000000e8c947 */ /* 0x000fea0003800000 */
[----:B----4-:R4:W0:Y:S01]  /*3b00*/  LDS.128 R12, [R32] ;  /* 0x00000000200c7984 */ /* 0x0108220000000c00 */
[----:B------:R-:W-:Y:S01]  /*3b10*/  ISETP.GE.AND P4, PT, R169, R128, PT ;  /* 0x00000080a900720c */ /* 0x000fe20003f86270 */
[----:B------:R-:W-:-:S12]  /*3b20*/  BSSY B3, `(.L_x_476) ;  /* 0x0000032000037945 */ /* 0x000fd80003800000 */
[----:B----4-:R-:W-:Y:S05]  /*3b30*/  @P4 BRA `(.L_x_477) ;  /* 0x0000000000c04947 */ /* 0x010fea0003800000 */
[----:B------:R-:W-:Y:S01]  /*3b40*/  SHF.R.U64 R78, R76, 0x10, R77 ;  /* 0x000000104c4e7819 */ /* 0x000fe2000000124d */
[----:B------:R-:W-:Y:S01]  /*3b50*/  HADD2.F32 R80, -RZ, R211.H1_H1 ;  /* 0x300000d3ff507230 */ /* 0x000fe20000004100 */
[----:B0-----:R-:W-:Y:S02]  /*3b60*/  MOV R76, R13 ;  /* 0x0000000d004c7202 */ /* 0x001fe40000000f00 */
[--C-:B------:R-:W-:Y:S01]  /*3b70*/  SHF.R.U64 R74, R74, 0x10, R75.reuse ;  /* 0x000000104a4a7819 */ /* 0x100fe2000000124b */
[----:B------:R-:W-:Y:S01]  /*3b80*/  HADD2.F32 R78, -RZ, R78.H0_H0 ;  /* 0x2000004eff4e7230 */ /* 0x000fe20000004100 */
[----:B------:R-:W-:Y:S01]  /*3b90*/  SHF.R.U32.HI R75, RZ, 0x10, R75 ;  /* 0x00000010ff4b7819 */ /* 0x000fe2000001164b */
[--C-:B------:R-:W-:Y:S02]  /*3ba0*/  HADD2.F32 R13, -RZ, R76.reuse.H1_H1 ;  /* 0x3000004cff0d7230 */ /* 0x100fe40000004100 */
[----:B------:R-:W-:Y:S02]  /*3bb0*/  HADD2.F32 R76, -RZ, R76.H0_H0 ;  /* 0x2000004cff4c7230 */ /* 0x000fe40000004100 */
[----:B------:R-:W-:-:S02]  /*3bc0*/  HADD2.F32 R74, -RZ, R74.H0_H0 ;  /* 0x2000004aff4a7230 */ /* 0x000fc40000004100 */
[CC--:B------:R-:W-:Y:S01]  /*3bd0*/  FMUL.FTZ R79, R13.reuse, R78.reuse ;  /* 0x0000004e0d4f7220 */ /* 0x0c0fe20000410000 */
[----:B------:R-:W-:Y:S02]  /*3be0*/  HADD2.F32 R75, -RZ, R75.H0_H0 ;  /* 0x2000004bff4b7230 */ /* 0x000fe40000004100 */
[C---:B------:R-:W-:Y:S01]  /*3bf0*/  FMUL.FTZ R78, R76.reuse, R78 ;  /* 0x0000004e4c4e7220 */ /* 0x040fe20000410000 */
[-C--:B------:R-:W-:Y:S01]  /*3c00*/  FFMA.FTZ R79, R76, R74.reuse, -R79 ;  /* 0x0000004a4c4f7223 */ /* 0x080fe2000001084f */
[----:B------:R-:W-:Y:S02]  /*3c10*/  SHF.R.U32.HI R76, RZ, 0x10, R77 ;  /* 0x00000010ff4c7819 */ /* 0x000fe4000001164d */
[----:B------:R-:W-:Y:S01]  /*3c20*/  FFMA.FTZ R78, R13, R74, R78 ;  /* 0x0000004a0d4e7223 */ /* 0x000fe2000001004e */
[----:B------:R-:W-:Y:S02]  /*3c30*/  IMAD.MOV.U32 R74, RZ, RZ, R12 ;  /* 0x000000ffff4a7224 */ /* 0x000fe400078e000c */
[----:B------:R-:W-:-:S02]  /*3c40*/  IMAD.MOV.U32 R12, RZ, RZ, R15 ;  /* 0x000000ffff0c7224 */ /* 0x000fc400078e000f */
[----:B------:R-:W-:Y:S01]  /*3c50*/  HADD2.F32 R15, -RZ, R76.H0_H0 ;  /* 0x2000004cff0f7230 */ /* 0x000fe20000004100 */
[----:B------:R-:W-:Y:S02]  /*3c60*/  F2FP.F16.F32.PACK_AB R78, R78, R79 ;  /* 0x0000004f4e4e723e */ /* 0x000fe400000000ff */
[--C-:B------:R-:W-:Y:S02]  /*3c70*/  HADD2.F32 R13, -RZ, R12.reuse.H1_H1 ;  /* 0x3000000cff0d7230 */ /* 0x100fe40000004100 */
[----:B------:R-:W-:-:S03]  /*3c80*/  HADD2.F32 R12, -RZ, R12.H0_H0 ;  /* 0x2000000cff0c7230 */ /* 0x000fc60000004100 */
[CC--:B------:R-:W-:Y:S02]  /*3c90*/  FMUL.FTZ R76, R13.reuse, R15.reuse ;  /* 0x0000000f0d4c7220 */ /* 0x0c0fe40000410000 */
[C---:B------:R-:W-:Y:S02]  /*3ca0*/  FMUL.FTZ R15, R12.reuse, R15 ;  /* 0x0000000f0c0f7220 */ /* 0x040fe40000410000 */
[-C--:B------:R-:W-:Y:S01]  /*3cb0*/  FFMA.FTZ R12, R12, R75.reuse, -R76 ;  /* 0x0000004b0c0c7223 */ /* 0x080fe2000001084c */
[----:B------:R-:W-:Y:S02]  /*3cc0*/  HADD2.F32 R76, -RZ, R211.H0_H0 ;  /* 0x200000d3ff4c7230 */ /* 0x000fe40000004100 */
[----:B------:R-:W-:Y:S01]  /*3cd0*/  FFMA.FTZ R13, R13, R75, R15 ;  /* 0x0000004b0d0d7223 */ /* 0x000fe2000001000f */
[----:B------:R-:W-:Y:S01]  /*3ce0*/  MOV R75, R14 ;  /* 0x0000000e004b7202 */ /* 0x000fe20000000f00 */
[--C-:B------:R-:W-:Y:S02]  /*3cf0*/  HADD2.F32 R14, -RZ, R74.reuse.H1_H1 ;  /* 0x3000004aff0e7230 */ /* 0x100fe40000004100 */
[----:B------:R-:W-:-:S02]  /*3d00*/  HADD2.F32 R15, -RZ, R74.H0_H0 ;  /* 0x2000004aff0f7230 */ /* 0x000fc40000004100 */
[----:B------:R-:W-:Y:S02]  /*3d10*/  HADD2.F32 R74, -RZ, R209.H0_H0 ;  /* 0x200000d1ff4a7230 */ /* 0x000fe40000004100 */
[-C--:B------:R-:W-:Y:S01]  /*3d20*/  FMUL.FTZ R77, R14, R76.reuse ;  /* 0x0000004c0e4d7220 */ /* 0x080fe20000410000 */
[----:B------:R-:W-:-:S03]  /*3d30*/  FMUL.FTZ R76, R15, R76 ;  /* 0x0000004c0f4c7220 */ /* 0x000fc60000410000 */
[-C--:B------:R-:W-:Y:S01]  /*3d40*/  FFMA.FTZ R15, R15, R74.reuse, -R77 ;  /* 0x0000004a0f0f7223 */ /* 0x080fe2000001084d */
[----:B------:R-:W-:Y:S01]  /*3d50*/  FFMA.FTZ R14, R14, R74, R76 ;  /* 0x0000004a0e0e7223 */ /* 0x000fe2000001004c */
[--C-:B------:R-:W-:Y:S02]  /*3d60*/  HADD2.F32 R74, -RZ, R75.reuse.H1_H1 ;  /* 0x3000004bff4a7230 */ /* 0x100fe40000004100 */
[----:B------:R-:W-:Y:S02]  /*3d70*/  HADD2.F32 R76, -RZ, R75.H0_H0 ;  /* 0x2000004bff4c7230 */ /* 0x000fe40000004100 */
[----:B------:R-:W-:Y:S02]  /*3d80*/  HADD2.F32 R75, -RZ, R209.H1_H1 ;  /* 0x300000d1ff4b7230 */ /* 0x000fe40000004100 */
[-C--:B------:R-:W-:Y:S01]  /*3d90*/  FMUL.FTZ R77, R74, R80.reuse ;  /* 0x000000504a4d7220 */ /* 0x080fe20000410000 */
[----:B------:R-:W-:Y:S01]  /*3da0*/  F2FP.F16.F32.PACK_AB R14, R14, R15 ;  /* 0x0000000f0e0e723e */ /* 0x000fe200000000ff */
[----:B------:R-:W-:-:S02]  /*3db0*/  FMUL.FTZ R80, R76, R80 ;  /* 0x000000504c507220 */ /* 0x000fc40000410000 */
[-C--:B------:R-:W-:Y:S02]  /*3dc0*/  FFMA.FTZ R77, R76, R75.reuse, -R77 ;  /* 0x0000004b4c4d7223 */ /* 0x080fe4000001084d */
[----:B------:R-:W-:Y:S01]  /*3dd0*/  FFMA.FTZ R80, R74, R75, R80 ;  /* 0x0000004b4a507223 */ /* 0x000fe20000010050 */
[----:B------:R-:W-:Y:S01]  /*3de0*/  F2FP.F16.F32.PACK_AB R74, R13, R12 ;  /* 0x0000000c0d4a723e */ /* 0x000fe200000000ff */
[----:B------:R-:W-:Y:S02]  /*3df0*/  IMAD.MOV.U32 R12, RZ, RZ, R14 ;  /* 0x000000ffff0c7224 */ /* 0x000fe400078e000e */
[----:B------:R-:W-:Y:S01]  /*3e00*/  IMAD.MOV.U32 R13, RZ, RZ, R78 ;  /* 0x000000ffff0d7224 */ /* 0x000fe200078e004e */
[----:B------:R-:W-:Y:S01]  /*3e10*/  F2FP.F16.F32.PACK_AB R77, R80, R77 ;  /* 0x0000004d504d723e */ /* 0x000fe200000000ff */
[----:B------:R-:W-:-:S03]  /*3e20*/  IMAD.MOV.U32 R15, RZ, RZ, R74 ;  /* 0x000000ffff0f7224 */ /* 0x000fc600078e004a */
[----:B------:R-:W-:-:S07]  /*3e30*/  MOV R14, R77 ;  /* 0x0000004d000e7202 */ /* 0x000fce0000000f00 */
.L_x_477:
[----:B------:R-:W-:Y:S05]  /*3e40*/  BSYNC B3 ;  /* 0x0000000000037941 */ /* 0x000fea0003800000 */
.L_x_476:
[----:B---3--:R-:W-:Y:S01]  /*3e50*/  MOV R74, R11 ;  /* 0x0000000b004a7202 */ /* 0x008fe20000000f00 */
[----:B------:R-:W-:Y:S02]  /*3e60*/  IMAD.SHL.U32 R76, R162, 0x8, RZ ;  /* 0x00000008a24c7824 */ /* 0x000fe400078e00ff */
[----:B--2---:R-:W-:Y:S02]  /*3e70*/  IMAD.MOV.U32 R75, RZ, RZ, R82 ;  /* 0x000000ffff4b7224 */ /* 0x004fe400078e0052 */
[----:B------:R-:W-:-:S05]  /*3e80*/  IMAD.WIDE R74, R76, 0x2, R74 ;  /* 0x000000024c4a7825 */ /* 0x000fca00078e024a */
[----:B0-----:R0:W-:Y:S02]  /*3e90*/  ST.E.128 desc[UR60][R74.64], R12 ;  /* 0x0000000c4a007985 */ /* 0x0011e4000c101d3c */
.L_x_475:
[----:B------:R-:W-:Y:S05]  /*3ea0*/  BSYNC B2 ;  /* 0x0000000000027941 */ /* 0x000fea0003800000 */
.L_x_474:
[----:B------:R-:W-:Y:S01]  /*3eb0*/  ISETP.NE.AND P4, PT, R28, RZ, PT ;  /* 0x000000ff1c00720c */ /* 0x000fe20003f85270 */
[----:B------:R-:W-:-:S12]  /*3ec0*/  BSSY B2, `(.L_x_478) ;  /* 0x000003c000027945 */ /* 0x000fd80003800000 */
[----:B------:R-:W-:Y:S05]  /*3ed0*/  @!P4 BRA `(.L_x_479) ;  /* 0x0000000000e8c947 */ /* 0x000fea0003800000 */
[----:B0---4-:R0:W4:Y:S01]  /*3ee0*/  LDS.128 R12, [R33+0x3000] ;  /* 0x00300000210c7984 */ /* 0x0111220000000c00 */
[----:B------:R-:W-:Y:S01]  /*3ef0*/  ISETP.GE.AND P4, PT, R168, R128, PT ;  /* 0x00000080a800720c */ /* 0x000fe20003f86270 */
[----:B------:R-:W-:-:S12]  /*3f00*/  BSSY B3, `(.L_x_480) ;  /* 0x0000032000037945 */ /* 0x000fd80003800000 */
[----:B0-----:R-:W-:Y:S05]  /*3f10*/  @P4 BRA `(.L_x_481) ;  /* 0x0000000000c04947 */ /* 0x001fea0003800000 */
[----:B------:R-:W-:Y:S01]  /*3f20*/  SHF.R.U64 R75, R72, 0x10, R73 ;  /* 0x00000010484b7819 */ /* 0x000fe20000001249 */
[----:B----4-:R-:W-:Y:S01]  /*3f30*/  IMAD.MOV.U32 R72, RZ, RZ, R13 ;  /* 0x000000ffff487224 */ /* 0x010fe200078e000d */
[----:B------:R-:W-:Y:S01]  /*3f40*/  SHF.R.U64 R70, R70, 0x10, R71 ;  /* 0x0000001046467819 */ /* 0x000fe20000001247 */
[----:B------:R-:W-:Y:S02]  /*3f50*/  HADD2.F32 R76, -RZ, R210.H1_H1 ;  /* 0x300000d2ff4c7230 */ /* 0x000fe40000004100 */
[----:B------:R-:W-:Y:S02]  /*3f60*/  HADD2.F32 R75, -RZ, R75.H0_H0 ;  /* 0x2000004bff4b7230 */ /* 0x000fe40000004100 */
[--C-:B------:R-:W-:Y:S02]  /*3f70*/  HADD2.F32 R13, -RZ, R72.reuse.H1_H1 ;  /* 0x30000048ff0d7230 */ /* 0x100fe40000004100 */
[----:B------:R-:W-:Y:S02]  /*3f80*/  HADD2.F32 R72, -RZ, R72.H0_H0 ;  /* 0x20000048ff487230 */ /* 0x000fe40000004100 */
[----:B------:R-:W-:-:S02]  /*3f90*/  HADD2.F32 R70, -RZ, R70.H0_H0 ;  /* 0x20000046ff467230 */ /* 0x000fc40000004100 */
[-C--:B------:R-:W-:Y:S01]  /*3fa0*/  FMUL.FTZ R74, R13, R75.reuse ;  /* 0x0000004b0d4a7220 */ /* 0x080fe20000410000 */
[----:B------:R-:W-:-:S03]  /*3fb0*/  FMUL.FTZ R75, R72, R75 ;  /* 0x0000004b484b7220 */ /* 0x000fc60000410000 */
[-C--:B------:R-:W-:Y:S01]  /*3fc0*/  FFMA.FTZ R74, R72, R70.reuse, -R74 ;  /* 0x00000046484a7223 */ /* 0x080fe2000001084a */
[----:B------:R-:W-:Y:S01]  /*3fd0*/  SHF.R.U32.HI R72, RZ, 0x10, R73 ;  /* 0x00000010ff487819 */ /* 0x000fe20000011649 */
[----:B------:R-:W-:Y:S01]  /*3fe0*/  FFMA.FTZ R75, R13, R70, R75 ;  /* 0x000000460d4b7223 */ /* 0x000fe2000001004b */
[----:B------:R-:W-:Y:S02]  /*3ff0*/  SHF.R.U32.HI R70, RZ, 0x10, R71 ;  /* 0x00000010ff467819 */ /* 0x000fe40000011647 */
[----:B------:R-:W-:Y:S01]  /*4000*/  MOV R71, R12 ;  /* 0x0000000c00477202 */ /* 0x000fe20000000f00 */
[----:B------:R-:W-:Y:S01]  /*4010*/  IMAD.MOV.U32 R12, RZ, RZ, R15 ;  /* 0x000000ffff0c7224 */ /* 0x000fe200078e000f */
[----:B------:R-:W-:Y:S01]  /*4020*/  F2FP.F16.F32.PACK_AB R74, R75, R74 ;  /* 0x0000004a4b4a723e */ /* 0x000fe200000000ff */
[----:B------:R-:W-:Y:S02]  /*4030*/  HADD2.F32 R15, -RZ, R72.H0_H0 ;  /* 0x20000048ff0f7230 */ /* 0x000fe40000004100 */
[----:B------:R-:W-:-:S02]  /*4040*/  HADD2.F32 R70, -RZ, R70.H0_H0 ;  /* 0x20000046ff467230 */ /* 0x000fc40000004100 */
[--C-:B------:R-:W-:Y:S02]  /*4050*/  HADD2.F32 R13, -RZ, R12.reuse.H1_H1 ;  /* 0x3000000cff0d7230 */ /* 0x100fe40000004100 */
[----:B------:R-:W-:-:S03]  /*4060*/  HADD2.F32 R12, -RZ, R12.H0_H0 ;  /* 0x2000000cff0c7230 */ /* 0x000fc60000004100 */
[CC--:B------:R-:W-:Y:S02]  /*4070*/  FMUL.FTZ R72, R13.reuse, R15.reuse ;  /* 0x0000000f0d487220 */ /* 0x0c0fe40000410000 */
[C---:B------:R-:W-:Y:S02]  /*4080*/  FMUL.FTZ R15, R12.reuse, R15 ;  /* 0x0000000f0c0f7220 */ /* 0x040fe40000410000 */
[-C--:B------:R-:W-:Y:S01]  /*4090*/  FFMA.FTZ R12, R12, R70.reuse, -R72 ;  /* 0x000000460c0c7223 */ /* 0x080fe20000010848 */
[----:B------:R-:W-:Y:S02]  /*40a0*/  HADD2.F32 R72, -RZ, R210.H0_H0 ;  /* 0x200000d2ff487230 */ /* 0x000fe40000004100 */
[----:B------:R-:W-:Y:S01]  /*40b0*/  FFMA.FTZ R13, R13, R70, R15 ;  /* 0x000000460d0d7223 */ /* 0x000fe2000001000f */
[----:B------:R-:W-:Y:S02]  /*40c0*/  IMAD.MOV.U32 R70, RZ, RZ, R14 ;  /* 0x000000ffff467224 */ /* 0x000fe400078e000e */
[----:B------:R-:W-:-:S02]  /*40d0*/  HADD2.F32 R14, -RZ, R71.H1_H1 ;  /* 0x30000047ff0e7230 */ /* 0x000fc40000004100 */
[----:B------:R-:W-:Y:S02]  /*40e0*/  HADD2.F32 R15, -RZ, R71.H0_H0 ;  /* 0x20000047ff0f7230 */ /* 0x000fe40000004100 */
[----:B------:R-:W-:Y:S02]  /*40f0*/  HADD2.F32 R71, -RZ, R208.H0_H0 ;  /* 0x200000d0ff477230 */ /* 0x000fe40000004100 */
[-C--:B------:R-:W-:Y:S01]  /*4100*/  FMUL.FTZ R73, R14, R72.reuse ;  /* 0x000000480e497220 */ /* 0x080fe20000410000 */
[----:B------:R-:W-:-:S03]  /*4110*/  FMUL.FTZ R72, R15, R72 ;  /* 0x000000480f487220 */ /* 0x000fc60000410000 */
[-C--:B------:R-:W-:Y:S01]  /*4120*/  FFMA.FTZ R15, R15, R71.reuse, -R73 ;  /* 0x000000470f0f7223 */ /* 0x080fe20000010849 */
[----:B------:R-:W-:Y:S01]  /*4130*/  FFMA.FTZ R14, R14, R71, R72 ;  /* 0x000000470e0e7223 */ /* 0x000fe20000010048 */
[--C-:B------:R-:W-:Y:S02]  /*4140*/  HADD2.F32 R72, -RZ, R70.reuse.H0_H0 ;  /* 0x20000046ff487230 */ /* 0x100fe40000004100 */
[----:B------:R-:W-:Y:S02]  /*4150*/  HADD2.F32 R70, -RZ, R70.H1_H1 ;  /* 0x30000046ff467230 */ /* 0x000fe40000004100 */
[----:B------:R-:W-:Y:S01]  /*4160*/  HADD2.F32 R71, -RZ, R208.H1_H1 ;  /* 0x300000d0ff477230 */ /* 0x000fe20000004100 */
[----:B------:R-:W-:Y:S02]  /*4170*/  F2FP.F16.F32.PACK_AB R14, R14, R15 ;  /* 0x0000000f0e0e723e */ /* 0x000fe400000000ff */
[-C--:B------:R-:W-:Y:S01]  /*4180*/  FMUL.FTZ R73, R70, R76.reuse ;  /* 0x0000004c46497220 */ /* 0x080fe20000410000 */
[----:B------:R-:W-:-:S03]  /*4190*/  FMUL.FTZ R76, R72, R76 ;  /* 0x0000004c484c7220 */ /* 0x000fc60000410000 */
[-C--:B------:R-:W-:Y:S01]  /*41a0*/  FFMA.FTZ R73, R72, R71.reuse, -R73 ;  /* 0x0000004748497223 */ /* 0x080fe20000010849 */
[----:B------:R-:W-:Y:S01]  /*41b0*/  FFMA.FTZ R76, R70, R71, R76 ;  /* 0x00000047464c7223 */ /* 0x000fe2000001004c */
[----:B------:R-:W-:Y:S01]  /*41c0*/  F2FP.F16.F32.PACK_AB R70, R13, R12 ;  /* 0x0000000c0d46723e */ /* 0x000fe200000000ff */
[----:B------:R-:W-:Y:S01]  /*41d0*/  IMAD.MOV.U32 R13, RZ, RZ, R74 ;  /* 0x000000ffff0d7224 */ /* 0x000fe200078e004a */
[----:B------:R-:W-:Y:S02]  /*41e0*/  MOV R12, R14 ;  /* 0x0000000e000c7202 */ /* 0x000fe40000000f00 */
[----:B------:R-:W-:Y:S02]  /*41f0*/  F2FP.F16.F32.PACK_AB R73, R76, R73 ;  /* 0x000000494c49723e */ /* 0x000fe400000000ff */
[----:B------:R-:W-:-:S03]  /*4200*/  MOV R15, R70 ;  /* 0x00000046000f7202 */ /* 0x000fc60000000f00 */
[----:B------:R-:W-:-:S07]  /*4210*/  IMAD.MOV.U32 R14, RZ, RZ, R73 ;  /* 0x000000ffff0e7224 */ /* 0x000fce00078e0049 */
.L_x_481:
[----:B------:R-:W-:Y:S05]  /*4220*/  BSYNC B3 ;  /* 0x0000000000037941 */ /* 0x000fea0003800000 */
.L_x_480:
[----:B--2---:R-:W-:Y:S01]  /*4230*/  MOV R71, R82 ;  /* 0x0000005200477202 */ /* 0x004fe20000000f00 */
[----:B------:R-:W-:Y:S02]  /*4240*/  IMAD.SHL.U32 R72, R163, 0x8, RZ ;  /* 0x00000008a3487824 */ /* 0x000fe400078e00ff */
[----:B---3--:R-:W-:-:S04]  /*4250*/  IMAD.MOV.U32 R70, RZ, RZ, R11 ;  /* 0x000000ffff467224 */ /* 0x008fc800078e000b */
[----:B------:R-:W-:-:S05]  /*4260*/  IMAD.WIDE R70, R72, 0x2, R70 ;  /* 0x0000000248467825 */ /* 0x000fca00078e0246 */
[----:B----4-:R0:W-:Y:S02]  /*4270*/  ST.E.128 desc[UR60][R70.64], R12 ;  /* 0x0000000c46007985 */ /* 0x0101e4000c101d3c */
.L_x_479:
[----:B------:R-:W-:Y:S05]  /*4280*/  BSYNC B2 ;  /* 0x0000000000027941 */ /* 0x000fea0003800000 */
.L_x_478:
[----:B------:R-:W-:Y:S01]  /*4290*/  ISETP.NE.AND P4, PT, R105, RZ, PT ;  /* 0x000000ff6900720c */ /* 0x000fe20003f85270 */
[----:B------:R-:W-:-:S12]  /*42a0*/  BSSY B2, `(.L_x_482) ;  /* 0x0000039000027945 */ /* 0x000fd80003800000 */
[----:B------:R-:W-:Y:S05]  /*42b0*/  @!P4 BRA `(.L_x_483) ;  /* 0x0000000000dcc947 */ /* 0x000fea0003800000 */
[----:B0---4-:R0:W4:Y:S01]  /*42c0*/  LDS.128 R12, [R32+0x3000] ;  /* 0x00300000200c7984 */ /* 0x0111220000000c00 */
[C---:B---3--:R-:W-:Y:S01]  /*42d0*/  LEA R70, P4, R19.reuse, R11, 0x1 ;  /* 0x0000000b13467211 */ /* 0x048fe200078808ff */
[----:B------:R-:W-:Y:S03]  /*42e0*/  BSSY B3, `(.L_x_484) ;  /* 0x0000033000037945 */ /* 0x000fe60003800000 */
[----:B--2---:R-:W-:Y:S02]  /*42f0*/  LEA.HI.X R71, R19, R82, R164, 0x1, P4 ;  /* 0x0000005213477211 */ /* 0x004fe400020f0ca4 */
[----:B------:R-:W-:-:S13]  /*4300*/  ISETP.GE.AND P4, PT, R171, R128, PT ;  /* 0x00000080ab00720c */ /* 0x000fda0003f86270 */
[----:B0-----:R-:W-:Y:S05]  /*4310*/  @P4 BRA `(.L_x_485) ;  /* 0x0000000000bc4947 */ /* 0x001fea0003800000 */
[----:B------:R-:W-:Y:S01]  /*4320*/  SHF.R.U64 R73, R68, 0x10, R69 ;  /* 0x0000001044497819 */ /* 0x000fe20000001245 */
[----:B----4-:R-:W-:Y:S01]  /*4330*/  IMAD.MOV.U32 R68, RZ, RZ, R13 ;  /* 0x000000ffff447224 */ /* 0x010fe200078e000d */
[--C-:B------:R-:W-:Y:S02]  /*4340*/  SHF.R.U64 R66, R66, 0x10, R67.reuse ;  /* 0x0000001042427819 */ /* 0x100fe40000001243 */
[----:B------:R-:W-:Y:S01]  /*4350*/  SHF.R.U32.HI R67, RZ, 0x10, R67 ;  /* 0x00000010ff437819 */ /* 0x000fe20000011643 */
[----:B------:R-:W-:Y:S02]  /*4360*/  HADD2.F32 R73, -RZ, R73.H0_H0 ;  /* 0x20000049ff497230 */ /* 0x000fe40000004100 */
        /* <DEDUP_REMOVED lines=9> */
[----:B------:R-:W-:Y:S01]  /*4400*/  MOV R13, R15 ;  /* 0x0000000f000d7202 */ /* 0x000fe20000000f00 */
[----:B------:R-:W-:Y:S02]  /*4410*/  IMAD.MOV.U32 R66, RZ, RZ, R12 ;  /* 0x000000ffff427224 */ /* 0x000fe400078e000c */
[----:B------:R-:W-:Y:S01]  /*4420*/  HADD2.F32 R15, -RZ, R68.H0_H0 ;  /* 0x20000044ff0f7230 */ /* 0x000fe20000004100 */
[----:B------:R-:W-:Y:S01]  /*4430*/  F2FP.F16.F32.PACK_AB R72, R73, R72 ;  /* 0x000000484948723e */ /* 0x000fe200000000ff */
[----:B------:R-:W-:-:S02]  /*4440*/  HADD2.F32 R12, -RZ, R13.H1_H1 ;  /* 0x3000000dff0c7230 */ /* 0x000fc40000004100 */
[----:B------:R-:W-:-:S03]  /*4450*/  HADD2.F32 R13, -RZ, R13.H0_H0 ;  /* 0x2000000dff0d7230 */ /* 0x000fc60000004100 */
[CC--:B------:R-:W-:Y:S02]  /*4460*/  FMUL.FTZ R68, R12.reuse, R15.reuse ;  /* 0x0000000f0c447220 */ /* 0x0c0fe40000410000 */
[C---:B------:R-:W-:Y:S02]  /*4470*/  FMUL.FTZ R15, R13.reuse, R15 ;  /* 0x0000000f0d0f7220 */ /* 0x040fe40000410000 */
[-C--:B------:R-:W-:Y:S01]  /*4480*/  FFMA.FTZ R13, R13, R67.reuse, -R68 ;  /* 0x000000430d0d7223 */ /* 0x080fe20000010844 */
[--C-:B------:R-:W-:Y:S02]  /*4490*/  HADD2.F32 R68, -RZ, R66.reuse.H0_H0 ;  /* 0x20000042ff447230 */ /* 0x100fe40000004100 */
[----:B------:R-:W-:Y:S01]  /*44a0*/  FFMA.FTZ R12, R12, R67, R15 ;  /* 0x000000430c0c7223 */ /* 0x000fe2000001000f */
[----:B------:R-:W-:Y:S02]  /*44b0*/  HADD2.F32 R15, -RZ, R207.H1_H1 ;  /* 0x300000cfff0f7230 */ /* 0x000fe40000004100 */
[----:B------:R-:W-:-:S02]  /*44c0*/  HADD2.F32 R67, -RZ, R66.H1_H1 ;  /* 0x30000042ff437230 */ /* 0x000fc40000004100 */
[----:B------:R-:W-:Y:S02]  /*44d0*/  HADD2.F32 R66, -RZ, R207.H0_H0 ;  /* 0x200000cfff427230 */ /* 0x000fe40000004100 */
[-C--:B------:R-:W-:Y:S01]  /*44e0*/  FMUL.FTZ R74, R68, R15.reuse ;  /* 0x0000000f444a7220 */ /* 0x080fe20000410000 */
[----:B------:R-:W-:-:S04]  /*44f0*/  FMUL.FTZ R69, R67, R15 ;  /* 0x0000000f43457220 */ /* 0x000fc80000410000 */
[-C--:B------:R-:W-:Y:S01]  /*4500*/  FFMA.FTZ R15, R68, R66.reuse, -R69 ;  /* 0x00000042440f7223 */ /* 0x080fe20000010845 */
[----:B------:R-:W-:Y:S01]  /*4510*/  FFMA.FTZ R66, R67, R66, R74 ;  /* 0x0000004243427223 */ /* 0x000fe2000001004a */
[----:B------:R-:W-:Y:S02]  /*4520*/  HADD2.F32 R68, -RZ, R206.H1_H1 ;  /* 0x300000ceff447230 */ /* 0x000fe40000004100 */
[--C-:B------:R-:W-:Y:S02]  /*4530*/  HADD2.F32 R67, -RZ, R14.reuse.H1_H1 ;  /* 0x3000000eff437230 */ /* 0x100fe40000004100 */
[----:B------:R-:W-:Y:S01]  /*4540*/  HADD2.F32 R69, -RZ, R14.H0_H0 ;  /* 0x2000000eff457230 */ /* 0x000fe20000004100 */
[----:B------:R-:W-:Y:S01]  /*4550*/  F2FP.F16.F32.PACK_AB R15, R66, R15 ;  /* 0x0000000f420f723e */ /* 0x000fe200000000ff */
[----:B------:R-:W-:Y:S02]  /*4560*/  HADD2.F32 R14, -RZ, R206.H0_H0 ;  /* 0x200000ceff0e7230 */ /* 0x000fe40000004100 */
[-C--:B------:R-:W-:Y:S01]  /*4570*/  FMUL.FTZ R74, R67, R68.reuse ;  /* 0x00000044434a7220 */ /* 0x080fe20000410000 */
[----:B------:R-:W-:-:S03]  /*4580*/  FMUL.FTZ R68, R69, R68 ;  /* 0x0000004445447220 */ /* 0x000fc60000410000 */
[-C--:B------:R-:W-:Y:S01]  /*4590*/  FFMA.FTZ R74, R69, R14.reuse, -R74 ;  /* 0x0000000e454a7223 */ /* 0x080fe2000001084a */
[----:B------:R-:W-:Y:S01]  /*45a0*/  FFMA.FTZ R68, R67, R14, R68 ;  /* 0x0000000e43447223 */ /* 0x000fe20000010044 */
[----:B------:R-:W-:Y:S01]  /*45b0*/  F2FP.F16.F32.PACK_AB R14, R12, R13 ;  /* 0x0000000d0c0e723e */ /* 0x000fe200000000ff */
[----:B------:R-:W-:Y:S02]  /*45c0*/  IMAD.MOV.U32 R12, RZ, RZ, R15 ;  /* 0x000000ffff0c7224 */ /* 0x000fe400078e000f */
[----:B------:R-:W-:Y:S01]  /*45d0*/  IMAD.MOV.U32 R13, RZ, RZ, R72 ;  /* 0x000000ffff0d7224 */ /* 0x000fe200078e0048 */
[----:B------:R-:W-:Y:S02]  /*45e0*/  F2FP.F16.F32.PACK_AB R68, R68, R74 ;  /* 0x0000004a4444723e */ /* 0x000fe400000000ff */
[----:B------:R-:W-:-:S03]  /*45f0*/  MOV R15, R14 ;  /* 0x0000000e000f7202 */ /* 0x000fc60000000f00 */
[----:B------:R-:W-:-:S07]  /*4600*/  IMAD.MOV.U32 R14, RZ, RZ, R68 ;  /* 0x000000ffff0e7224 */ /* 0x000fce00078e0044 */
.L_x_485:
[----:B------:R-:W-:Y:S05]  /*4610*/  BSYNC B3 ;  /* 0x0000000000037941 */ /* 0x000fea0003800000 */
.L_x_484:
[----:B----4-:R0:W-:Y:S02]  /*4620*/  ST.E.128 desc[UR60][R70.64], R12 ;  /* 0x0000000c46007985 */ /* 0x0101e4000c101d3c */
.L_x_483:
[----:B------:R-:W-:Y:S05]  /*4630*/  BSYNC B2 ;  /* 0x0000000000027941 */ /* 0x000fea0003800000 */
.L_x_482:
        /* <DEDUP_REMOVED lines=9> */
[--C-:B------:R-:W-:Y:S01]  /*46d0*/  SHF.R.U64 R64, R64, 0x10, R65.reuse ;  /* 0x0000001040407819 */ /* 0x100fe20000001241 */
[--C-:B----4-:R-:W-:Y:S01]  /*46e0*/  HADD2.F32 R68, -RZ, R13.reuse.H1_H1 ;  /* 0x3000000dff447230 */ /* 0x110fe20000004100 */
[----:B------:R-:W-:Y:S01]  /*46f0*/  SHF.R.U32.HI R65, RZ, 0x10, R65 ;  /* 0x00000010ff417819 */ /* 0x000fe20000011641 */
[----:B------:R-:W-:Y:S01]  /*4700*/  HADD2.F32 R13, -RZ, R13.H0_H0 ;  /* 0x2000000dff0d7230 */ /* 0x000fe20000004100 */
[--C-:B------:R-:W-:Y:S01]  /*4710*/  SHF.R.U64 R62, R62, 0x10, R63.reuse ;  /* 0x000000103e3e7819 */ /* 0x100fe2000000123f */
[----:B------:R-:W-:Y:S01]  /*4720*/  HADD2.F32 R64, -RZ, R64.H0_H0 ;  /* 0x20000040ff407230 */ /* 0x000fe20000004100 */
[----:B------:R-:W-:Y:S01]  /*4730*/  SHF.R.U32.HI R63, RZ, 0x10, R63 ;  /* 0x00000010ff3f7819 */ /* 0x000fe2000001163f */
[----:B------:R-:W-:Y:S02]  /*4740*/  HADD2.F32 R65, -RZ, R65.H0_H0 ;  /* 0x20000041ff417230 */ /* 0x000fe40000004100 */
[----:B------:R-:W-:Y:S02]  /*4750*/  HADD2.F32 R69, -RZ, R15.H1_H1 ;  /* 0x3000000fff457230 */ /* 0x000fe40000004100 */
[----:B------:R-:W-:Y:S01]  /*4760*/  FMUL.FTZ R71, R13, R64 ;  /* 0x000000400d477220 */ /* 0x000fe20000410000 */
[----:B------:R-:W-:-:S02]  /*4770*/  HADD2.F32 R62, -RZ, R62.H0_H0 ;  /* 0x2000003eff3e7230 */ /* 0x000fc40000004100 */
[----:B------:R-:W-:Y:S02]  /*4780*/  HADD2.F32 R70, -RZ, R63.H0_H0 ;  /* 0x2000003fff467230 */ /* 0x000fe40000004100 */
[C---:B------:R-:W-:Y:S01]  /*4790*/  FMUL.FTZ R63, R68.reuse, R64 ;  /* 0x00000040443f7220 */ /* 0x040fe20000410000 */
[----:B------:R-:W-:Y:S02]  /*47a0*/  HADD2.F32 R15, -RZ, R15.H0_H0 ;  /* 0x2000000fff0f7230 */ /* 0x000fe40000004100 */
[-C--:B------:R-:W-:Y:S01]  /*47b0*/  FMUL.FTZ R64, R69, R65.reuse ;  /* 0x0000004145407220 */ /* 0x080fe20000410000 */
[-C--:B------:R-:W-:Y:S01]  /*47c0*/  FFMA.FTZ R71, R68, R62.reuse, R71 ;  /* 0x0000003e44477223 */ /* 0x080fe20000010047 */
[----:B------:R-:W-:Y:S01]  /*47d0*/  FFMA.FTZ R63, R13, R62, -R63 ;  /* 0x0000003e0d3f7223 */ /* 0x000fe2000001083f */
[--C-:B------:R-:W-:Y:S02]  /*47e0*/  HADD2.F32 R62, -RZ, R12.reuse.H1_H1 ;  /* 0x3000000cff3e7230 */ /* 0x100fe40000004100 */
[C---:B------:R-:W-:Y:S01]  /*47f0*/  FMUL.FTZ R65, R15.reuse, R65 ;  /* 0x000000410f417220 */ /* 0x040fe20000410000 */
[----:B------:R-:W-:Y:S01]  /*4800*/  FFMA.FTZ R64, R15, R70, -R64 ;  /* 0x000000460f407223 */ /* 0x000fe20000010840 */
[----:B------:R-:W-:Y:S01]  /*4810*/  HADD2.F32 R15, -RZ, R205.H1_H1 ;  /* 0x300000cdff0f7230 */ /* 0x000fe20000004100 */
[----:B------:R-:W-:Y:S01]  /*4820*/  F2FP.F16.F32.PACK_AB R63, R71, R63 ;  /* 0x0000003f473f723e */ /* 0x000fe200000000ff */
[----:B------:R-:W-:-:S02]  /*4830*/  HADD2.F32 R12, -RZ, R12.H0_H0 ;  /* 0x2000000cff0c7230 */ /* 0x000fc40000004100 */
[----:B------:R-:W-:Y:S01]  /*4840*/  FFMA.FTZ R65, R69, R70, R65 ;  /* 0x0000004645417223 */ /* 0x000fe20000010041 */
[----:B------:R-:W-:Y:S02]  /*4850*/  HADD2.F32 R205, -RZ, R205.H0_H0 ;  /* 0x200000cdffcd7230 */ /* 0x000fe40000004100 */
[-C--:B------:R-:W-:Y:S01]  /*4860*/  FMUL.FTZ R69, R62, R15.reuse ;  /* 0x0000000f3e457220 */ /* 0x080fe20000410000 */
[--C-:B------:R-:W-:Y:S02]  /*4870*/  HADD2.F32 R68, -RZ, R14.reuse.H1_H1 ;  /* 0x3000000eff447230 */ /* 0x100fe40000004100 */
[----:B------:R-:W-:Y:S01]  /*4880*/  FMUL.FTZ R70, R12, R15 ;  /* 0x0000000f0c467220 */ /* 0x000fe20000410000 */
[----:B------:R-:W-:Y:S01]  /*4890*/  HADD2.F32 R14, -RZ, R14.H0_H0 ;  /* 0x2000000eff0e7230 */ /* 0x000fe20000004100 */
[----:B------:R-:W-:Y:S01]  /*48a0*/  F2FP.F16.F32.PACK_AB R64, R65, R64 ;  /* 0x000000404140723e */ /* 0x000fe200000000ff */
[--C-:B------:R-:W-:Y:S02]  /*48b0*/  HADD2.F32 R13, -RZ, R204.reuse.H1_H1 ;  /* 0x300000ccff0d7230 */ /* 0x100fe40000004100 */
[----:B------:R-:W-:Y:S01]  /*48c0*/  FMUL.FTZ R15, R68, R205 ;  /* 0x000000cd440f7220 */ /* 0x000fe20000410000 */
[----:B------:R-:W-:-:S02]  /*48d0*/  HADD2.F32 R204, -RZ, R204.H0_H0 ;  /* 0x200000ccffcc7230 */ /* 0x000fc40000004100 */
[----:B------:R-:W-:Y:S01]  /*48e0*/  FMUL.FTZ R205, R14, R205 ;  /* 0x000000cd0ecd7220 */ /* 0x000fe20000410000 */
[-C--:B------:R-:W-:Y:S01]  /*48f0*/  FFMA.FTZ R69, R12, R13.reuse, -R69 ;  /* 0x0000000d0c457223 */ /* 0x080fe20000010845 */
[----:B------:R-:W-:Y:S01]  /*4900*/  FFMA.FTZ R70, R62, R13, R70 ;  /* 0x0000000d3e467223 */ /* 0x000fe20000010046 */
[-C--:B------:R-:W-:Y:S01]  /*4910*/  FFMA.FTZ R15, R14, R204.reuse, -R15 ;  /* 0x000000cc0e0f7223 */ /* 0x080fe2000001080f */
[----:B------:R-:W-:Y:S01]  /*4920*/  FFMA.FTZ R205, R68, R204, R205 ;  /* 0x000000cc44cd7223 */ /* 0x000fe200000100cd */
[----:B------:R-:W-:Y:S02]  /*4930*/  MOV R13, R63 ;  /* 0x0000003f000d7202 */ /* 0x000fe40000000f00 */
[----:B------:R-:W-:Y:S02]  /*4940*/  F2FP.F16.F32.PACK_AB R69, R70, R69 ;  /* 0x000000454645723e */ /* 0x000fe400000000ff */
[----:B------:R-:W-:-:S03]  /*4950*/  F2FP.F16.F32.PACK_AB R15, R205, R15 ;  /* 0x0000000fcd0f723e */ /* 0x000fc600000000ff */
[----:B------:R-:W-:Y:S02]  /*4960*/  IMAD.MOV.U32 R12, RZ, RZ, R69 ;  /* 0x000000ffff0c7224 */ /* 0x000fe400078e0045 */
[----:B------:R-:W-:Y:S02]  /*4970*/  IMAD.MOV.U32 R14, RZ, RZ, R15 ;  /* 0x000000ffff0e7224 */ /* 0x000fe400078e000f */
[----:B------:R-:W-:-:S07]  /*4980*/  IMAD.MOV.U32 R15, RZ, RZ, R64 ;  /* 0x000000ffff0f7224 */ /* 0x000fce00078e0040 */
.L_x_489:
[----:B------:R-:W-:Y:S05]  /*4990*/  BSYNC B3 ;  /* 0x0000000000037941 */ /* 0x000fea0003800000 */
.L_x_488:
[----:B----4-:R0:W-:Y:S02]  /*49a0*/  ST.E.128 desc[UR60][R66.64], R12 ;  /* 0x0000000c42007985 */ /* 0x0101e4000c101d3c */
.L_x_487:
[----:B------:R-:W-:Y:S05]  /*49b0*/  BSYNC B2 ;  /* 0x0000000000027941 */ /* 0x000fea0003800000 */
.L_x_486:
[----:B------:R-:W-:-:S13]  /*49c0*/  ISETP.NE.AND P4, PT, R103, RZ, PT ;  /* 0x000000ff6700720c */ /* 0x000fda0003f85270 */
        /* <DEDUP_REMOVED lines=14> */
[----:B------:R-:W-:Y:S02]  /*4ab0*/  HADD2.F32 R61, -RZ, R13.H1_H1 ;  /* 0x3000000dff3d7230 */ /* 0x000fe40000004100 */
[----:B------:R-:W-:Y:S02]  /*4ac0*/  HADD2.F32 R59, -RZ, R59.H0_H0 ;  /* 0x2000003bff3b7230 */ /* 0x000fe40000004100 */
[----:B------:R-:W-:-:S02]  /*4ad0*/  HADD2.F32 R13, -RZ, R13.H0_H0 ;  /* 0x2000000dff0d7230 */ /* 0x000fc40000004100 */
[----:B------:R-:W-:Y:S02]  /*4ae0*/  HADD2.F32 R60, -RZ, R60.H0_H0 ;  /* 0x2000003cff3c7230 */ /* 0x000fe40000004100 */
[----:B------:R-:W-:Y:S02]  /*4af0*/  HADD2.F32 R65, -RZ, R58.H0_H0 ;  /* 0x2000003aff417230 */ /* 0x000fe40000004100 */
[-C--:B------:R-:W-:Y:S01]  /*4b00*/  FMUL.FTZ R58, R61, R59.reuse ;  /* 0x0000003b3d3a7220 */ /* 0x080fe20000410000 */
[----:B------:R-:W-:Y:S01]  /*4b10*/  FMUL.FTZ R66, R13, R59 ;  /* 0x0000003b0d427220 */ /* 0x000fe20000410000 */
[-C--:B------:R-:W-:Y:S01]  /*4b20*/  FMUL.FTZ R59, R64, R60.reuse ;  /* 0x0000003c403b7220 */ /* 0x080fe20000410000 */
[----:B------:R-:W-:Y:S01]  /*4b30*/  FMUL.FTZ R60, R15, R60 ;  /* 0x0000003c0f3c7220 */ /* 0x000fe20000410000 */
[-C--:B------:R-:W-:Y:S01]  /*4b40*/  FFMA.FTZ R58, R13, R11.reuse, -R58 ;  /* 0x0000000b0d3a7223 */ /* 0x080fe2000001083a */
[----:B------:R-:W-:Y:S01]  /*4b50*/  FFMA.FTZ R66, R61, R11, R66 ;  /* 0x0000000b3d427223 */ /* 0x000fe20000010042 */
[----:B------:R-:W-:Y:S01]  /*4b60*/  FFMA.FTZ R59, R15, R65, -R59 ;  /* 0x000000410f3b7223 */ /* 0x000fe2000001083b */
[----:B------:R-:W-:-:S02]  /*4b70*/  HADD2.F32 R15, -RZ, R12.H1_H1 ;  /* 0x3000000cff0f7230 */ /* 0x000fc40000004100 */
[----:B------:R-:W-:Y:S01]  /*4b80*/  FFMA.FTZ R60, R64, R65, R60 ;  /* 0x00000041403c7223 */ /* 0x000fe2000001003c */
[----:B------:R-:W-:Y:S01]  /*4b90*/  HADD2.F32 R13, -RZ, R196.H0_H0 ;  /* 0x200000c4ff0d7230 */ /* 0x000fe20000004100 */
[----:B------:R-:W-:Y:S01]  /*4ba0*/  F2FP.F16.F32.PACK_AB R58, R66, R58 ;  /* 0x0000003a423a723e */ /* 0x000fe200000000ff */
[----:B------:R-:W-:Y:S02]  /*4bb0*/  HADD2.F32 R12, -RZ, R12.H0_H0 ;  /* 0x2000000cff0c7230 */ /* 0x000fe40000004100 */
[----:B------:R-:W-:Y:S02]  /*4bc0*/  HADD2.F32 R196, -RZ, R196.H1_H1 ;  /* 0x300000c4ffc47230 */ /* 0x000fe40000004100 */
[-C--:B------:R-:W-:Y:S01]  /*4bd0*/  FMUL.FTZ R64, R15, R13.reuse ;  /* 0x0000000d0f407220 */ /* 0x080fe20000410000 */
[--C-:B------:R-:W-:Y:S02]  /*4be0*/  HADD2.F32 R61, -RZ, R14.reuse.H1_H1 ;  /* 0x3000000eff3d7230 */ /* 0x100fe40000004100 */
[----:B------:R-:W-:Y:S01]  /*4bf0*/  FMUL.FTZ R65, R12, R13 ;  /* 0x0000000d0c417220 */ /* 0x000fe20000410000 */
[----:B------:R-:W-:-:S02]  /*4c00*/  HADD2.F32 R14, -RZ, R14.H0_H0 ;  /* 0x2000000eff0e7230 */ /* 0x000fc40000004100 */
[--C-:B------:R-:W-:Y:S02]  /*4c10*/  HADD2.F32 R11, -RZ, R159.reuse.H0_H0 ;  /* 0x2000009fff0b7230 */ /* 0x100fe40000004100 */
[-C--:B------:R-:W-:Y:S01]  /*4c20*/  FMUL.FTZ R13, R61, R196.reuse ;  /* 0x000000c43d0d7220 */ /* 0x080fe20000410000 */
[----:B------:R-:W-:Y:S02]  /*4c30*/  HADD2.F32 R159, -RZ, R159.H1_H1 ;  /* 0x3000009fff9f7230 */ /* 0x000fe40000004100 */
[----:B------:R-:W-:Y:S01]  /*4c40*/  FMUL.FTZ R196, R14, R196 ;  /* 0x000000c40ec47220 */ /* 0x000fe20000410000 */
[-C--:B------:R-:W-:Y:S01]  /*4c50*/  FFMA.FTZ R64, R12, R11.reuse, -R64 ;  /* 0x0000000b0c407223 */ /* 0x080fe20000010840 */
[----:B------:R-:W-:Y:S01]  /*4c60*/  FFMA.FTZ R65, R15, R11, R65 ;  /* 0x0000000b0f417223 */ /* 0x000fe20000010041 */
[-C--:B------:R-:W-:Y:S01]  /*4c70*/  FFMA.FTZ R13, R14, R159.reuse, -R13 ;  /* 0x0000009f0e0d7223 */ /* 0x080fe2000001080d */
[----:B------:R-:W-:Y:S01]  /*4c80*/  FFMA.FTZ R196, R61, R159, R196 ;  /* 0x0000009f3dc47223 */ /* 0x000fe200000100c4 */
[----:B------:R-:W-:-:S02]  /*4c90*/  F2FP.F16.F32.PACK_AB R15, R60, R59 ;  /* 0x0000003b3c0f723e */ /* 0x000fc400000000ff */
[----:B------:R-:W-:Y:S02]  /*4ca0*/  F2FP.F16.F32.PACK_AB R12, R65, R64 ;  /* 0x00000040410c723e */ /* 0x000fe400000000ff */
[----:B------:R-:W-:Y:S02]  /*4cb0*/  F2FP.F16.F32.PACK_AB R14, R196, R13 ;  /* 0x0000000dc40e723e */ /* 0x000fe400000000ff */
[----:B------:R-:W-:-:S07]  /*4cc0*/  MOV R13, R58 ;  /* 0x0000003a000d7202 */ /* 0x000fce0000000f00 */
.L_x_491:
[----:B------:R-:W-:Y:S05]  /*4cd0*/  BSYNC B2 ;  /* 0x0000000000027941 */ /* 0x000fea0003800000 */
.L_x_490:
[----:B----4-:R0:W-:Y:S02]  /*4ce0*/  ST.E.128 desc[UR60][R62.64], R12 ;  /* 0x0000000c3e007985 */ /* 0x0101e4000c101d3c */
.L_x_469:
[----:B------:R-:W-:Y:S05]  /*4cf0*/  BSYNC B1 ;  /* 0x0000000000017941 */ /* 0x000fea0003800000 */
.L_x_468:
[----:B------:R-:W-:-:S03]  /*4d00*/  UMOV UR4, 0xffffffff ;  /* 0xffffffff00047882 */ /* 0x000fc60000000000 */
[----:B------:R-:W-:Y:S05]  /*4d10*/  BRA.DIV UR4, `(.L_x_492) ;  /* 0x0000019604ac7947 */ /* 0x000fea000b800000 */
[----:B-1----:R-:W1:Y:S04]  /*4d20*/  SHFL.IDX PT, R118, R118, 0x1, 0x1c1f ;  /* 0x003c1f0076767f89 */ /* 0x002e6800000e0000 */
[----:B------:R-:W0:Y:S02]  /*4d30*/  SHFL.IDX PT, R119, R119, 0x1, 0x1c1f ;  /* 0x003c1f0077777f89 */ /* 0x000e2400000e0000 */
.L_x_794:
[----:B------:R-:W-:Y:S05]  /*4d40*/  @P5 BRA `(.L_x_493) ;  /* 0x0000005400545947 */ /* 0x000fea0003800000 */
[----:B------:R-:W-:Y:S01]  /*4d50*/  ISETP.NE.AND P4, PT, R10, RZ, PT ;  /* 0x000000ff0a00720c */ /* 0x000fe20003f85270 */
[----:B------:R-:W-:-:S12]  /*4d60*/  BSSY B1, `(.L_x_494) ;  /* 0x0000035000017945 */ /* 0x000fd80003800000 */
[----:B------:R-:W-:Y:S05]  /*4d70*/  @!P4 BRA `(.L_x_495) ;  /* 0x0000000000ccc947 */ /* 0x000fea0003800000 */
[----:B0---4-:R0:W4:Y:S01]  /*4d80*/  LDS.128 R12, [R33+0x2000] ;  /* 0x00200000210c7984 */ /* 0x0111220000000c00 */
[----:B------:R-:W-:Y:S01]  /*4d90*/  ISETP.GE.AND P5, PT, R160, R128, PT ;  /* 0x00000080a000720c */ /* 0x000fe20003fa6270 */
[----:B------:R-:W-:Y:S01]  /*4da0*/  BSSY B2, `(.L_x_496) ;  /* 0x000002f000027945 */ /* 0x000fe20003800000 */
[----:B------:R-:W-:-:S04]  /*4db0*/  LEA R58, P4, R16, R119, 0x1 ;  /* 0x00000077103a7211 */ /* 0x000fc800078808ff */
[----:B-1----:R-:W-:-:S07]  /*4dc0*/  LEA.HI.X R59, R16, R118, R17, 0x1, P4 ;  /* 0x00000076103b7211 */ /* 0x002fce00020f0c11 */
[----:B0-----:R-:W-:Y:S05]  /*4dd0*/  @P5 BRA `(.L_x_497) ;  /* 0x0000000000ac5947 */ /* 0x001fea0003800000 */
[----:B------:R-:W-:Y:S01]  /*4de0*/  SHF.R.U64 R60, R54, 0x10, R55 ;  /* 0x00000010363c7819 */ /* 0x000fe20000001237 */
[----:B---34-:R-:W-:Y:S01]  /*4df0*/  IMAD.MOV.U32 R11, RZ, RZ, R13 ;  /* 0x000000ffff0b7224 */ /* 0x018fe200078e000d */
[----:B------:R-:W-:Y:S01]  /*4e00*/  SHF.R.U32.HI R54, RZ, 0x10, R55 ;  /* 0x00000010ff367819 */ /* 0x000fe20000011637 */
[--C-:B------:R-:W-:Y:S01]  /*4e10*/  HADD2.F32 R62, -RZ, R15.reuse.H0_H0 ;  /* 0x2000000fff3e7230 */ /* 0x100fe20000004100 */
[--C-:B------:R-:W-:Y:S01]  /*4e20*/  SHF.R.U64 R64, R56, 0x10, R57.reuse ;  /* 0x0000001038407819 */ /* 0x100fe20000001239 */
[----:B------:R-:W-:Y:S01]  /*4e30*/  HADD2.F32 R56, -RZ, R15.H1_H1 ;  /* 0x3000000fff387230 */ /* 0x000fe20000004100 */
[----:B------:R-:W-:Y:S01]  /*4e40*/  SHF.R.U32.HI R55, RZ, 0x10, R57 ;  /* 0x00000010ff377819 */ /* 0x000fe20000011639 */
[----:B------:R-:W-:Y:S02]  /*4e50*/  HADD2.F32 R13, -RZ, R11.H1_H1 ;  /* 0x3000000bff0d7230 */ /* 0x000fe40000004100 */
[----:B------:R-:W-:Y:S02]  /*4e60*/  HADD2.F32 R64, -RZ, R64.H0_H0 ;  /* 0x20000040ff407230 */ /* 0x000fe40000004100 */
[----:B------:R-:W-:-:S02]  /*4e70*/  HADD2.F32 R55, -RZ, R55.H0_H0 ;  /* 0x20000037ff377230 */ /* 0x000fc40000004100 */
[----:B------:R-:W-:Y:S02]  /*4e80*/  HADD2.F32 R11, -RZ, R11.H0_H0 ;  /* 0x2000000bff0b7230 */ /* 0x000fe40000004100 */
[----:B------:R-:W-:Y:S02]  /*4e90*/  HADD2.F32 R60, -RZ, R60.H0_H0 ;  /* 0x2000003cff3c7230 */ /* 0x000fe40000004100 */
[-C--:B------:R-:W-:Y:S01]  /*4ea0*/  FMUL.FTZ R57, R56, R55.reuse ;  /* 0x0000003738397220 */ /* 0x080fe20000410000 */
[----:B------:R-:W-:Y:S02]  /*4eb0*/  HADD2.F32 R15, -RZ, R54.H0_H0 ;  /* 0x20000036ff0f7230 */ /* 0x000fe40000004100 */
[-C--:B------:R-:W-:Y:S01]  /*4ec0*/  FMUL.FTZ R54, R13, R64.reuse ;  /* 0x000000400d367220 */ /* 0x080fe20000410000 */
[C---:B------:R-:W-:Y:S01]  /*4ed0*/  FMUL.FTZ R64, R11.reuse, R64 ;  /* 0x000000400b407220 */ /* 0x040fe20000410000 */
[C---:B------:R-:W-:Y:S02]  /*4ee0*/  FMUL.FTZ R55, R62.reuse, R55 ;  /* 0x000000373e377220 */ /* 0x040fe40000410000 */
[-C--:B------:R-:W-:Y:S01]  /*4ef0*/  FFMA.FTZ R11, R11, R60.reuse, -R54 ;  /* 0x0000003c0b0b7223 */ /* 0x080fe20000010836 */
[----:B------:R-:W-:Y:S01]  /*4f00*/  FFMA.FTZ R54, R13, R60, R64 ;  /* 0x0000003c0d367223 */ /* 0x000fe20000010040 */
[-C--:B------:R-:W-:Y:S01]  /*4f10*/  FFMA.FTZ R13, R62, R15.reuse, -R57 ;  /* 0x0000000f3e0d7223 */ /* 0x080fe20000010839 */
[----:B------:R-:W-:Y:S01]  /*4f20*/  FFMA.FTZ R56, R56, R15, R55 ;  /* 0x0000000f38387223 */ /* 0x000fe20000010037 */
[----:B------:R-:W-:-:S02]  /*4f30*/  HADD2.F32 R55, -RZ, R158.H0_H0 ;  /* 0x2000009eff377230 */ /* 0x000fc40000004100 */
[--C-:B------:R-:W-:Y:S01]  /*4f40*/  HADD2.F32 R62, -RZ, R12.reuse.H1_H1 ;  /* 0x3000000cff3e7230 */ /* 0x100fe20000004100 */
[----:B------:R-:W-:Y:S01]  /*4f50*/  F2FP.F16.F32.PACK_AB R11, R54, R11 ;  /* 0x0000000b360b723e */ /* 0x000fe200000000ff */
[----:B------:R-:W-:Y:S02]  /*4f60*/  HADD2.F32 R60, -RZ, R12.H0_H0 ;  /* 0x2000000cff3c7230 */ /* 0x000fe40000004100 */
[----:B------:R-:W-:Y:S02]  /*4f70*/  HADD2.F32 R57, -RZ, R158.H1_H1 ;  /* 0x3000009eff397230 */ /* 0x000fe40000004100 */
[-C--:B------:R-:W-:Y:S01]  /*4f80*/  FMUL.FTZ R61, R62, R55.reuse ;  /* 0x000000373e3d7220 */ /* 0x080fe20000410000 */
[----:B------:R-:W-:Y:S02]  /*4f90*/  HADD2.F32 R12, -RZ, R14.H1_H1 ;  /* 0x3000000eff0c7230 */ /* 0x000fe40000004100 */
[----:B------:R-:W-:Y:S01]  /*4fa0*/  FMUL.FTZ R55, R60, R55 ;  /* 0x000000373c377220 */ /* 0x000fe20000410000 */
[----:B------:R-:W-:-:S02]  /*4fb0*/  HADD2.F32 R15, -RZ, R157.H0_H0 ;  /* 0x2000009dff0f7230 */ /* 0x000fc40000004100 */
[----:B------:R-:W-:Y:S02]  /*4fc0*/  HADD2.F32 R14, -RZ, R14.H0_H0 ;  /* 0x2000000eff0e7230 */ /* 0x000fe40000004100 */
[----:B------:R-:W-:Y:S01]  /*4fd0*/  FMUL.FTZ R63, R12, R57 ;  /* 0x000000390c3f7220 */ /* 0x000fe20000410000 */
[----:B------:R-:W-:Y:S02]  /*4fe0*/  HADD2.F32 R157, -RZ, R157.H1_H1 ;  /* 0x3000009dff9d7230 */ /* 0x000fe40000004100 */
[-C--:B------:R-:W-:Y:S01]  /*4ff0*/  FFMA.FTZ R61, R60, R15.reuse, -R61 ;  /* 0x0000000f3c3d7223 */ /* 0x080fe2000001083d */
[----:B------:R-:W-:Y:S01]  /*5000*/  FFMA.FTZ R62, R62, R15, R55 ;  /* 0x0000000f3e3e7223 */ /* 0x000fe20000010037 */
[----:B------:R-:W-:Y:S01]  /*5010*/  FMUL.FTZ R57, R14, R57 ;  /* 0x000000390e397220 */ /* 0x000fe20000410000 */
[----:B------:R-:W-:Y:S01]  /*5020*/  F2FP.F16.F32.PACK_AB R15, R56, R13 ;  /* 0x0000000d380f723e */ /* 0x000fe200000000ff */
[----:B------:R-:W-:Y:S01]  /*5030*/  FFMA.FTZ R63, R14, R157, -R63 ;  /* 0x0000009d0e3f7223 */ /* 0x000fe2000001083f */
[----:B------:R-:W-:Y:S01]  /*5040*/  MOV R13, R11 ;  /* 0x0000000b000d7202 */ /* 0x000fe20000000f00 */
[----:B------:R-:W-:Y:S01]  /*5050*/  FFMA.FTZ R12, R12, R157, R57 ;  /* 0x0000009d0c0c7223 */ /* 0x000fe20000010039 */
[----:B------:R-:W-:-:S04]  /*5060*/  F2FP.F16.F32.PACK_AB R62, R62, R61 ;  /* 0x0000003d3e3e723e */ /* 0x000fc800000000ff */
[----:B------:R-:W-:Y:S01]  /*5070*/  F2FP.F16.F32.PACK_AB R14, R12, R63 ;  /* 0x0000003f0c0e723e */ /* 0x000fe200000000ff */
[----:B------:R-:W-:-:S07]  /*5080*/  IMAD.MOV.U32 R12, RZ, RZ, R62 ;  /* 0x000000ffff0c7224 */ /* 0x000fce00078e003e */
.L_x_497:
[----:B------:R-:W-:Y:S05]  /*5090*/  BSYNC B2 ;  /* 0x0000000000027941 */ /* 0x000fea0003800000 */
.L_x_496:
[----:B----4-:R0:W-:Y:S02]  /*50a0*/  ST.E.128 desc[UR60][R58.64], R12 ;  /* 0x0000000c3a007985 */ /* 0x0101e4000c101d3c */
.L_x_495:
[----:B------:R-:W-:Y:S05]  /*50b0*/  BSYNC B1 ;  /* 0x0000000000017941 */ /* 0x000fea0003800000 */
.L_x_494:
[----:B------:R-:W-:Y:S01]  /*50c0*/  ISETP.NE.AND P4, PT, R27, RZ, PT ;  /* 0x000000ff1b00720c */ /* 0x000fe20003f85270 */
[----:B------:R-:W-:-:S12]  /*50d0*/  BSSY B1, `(.L_x_498) ;  /* 0x0000036000017945 */ /* 0x000fd80003800000 */
[----:B------:R-:W-:Y:S05]  /*50e0*/  @!P4 BRA `(.L_x_499) ;  /* 0x0000000000d0c947 */ /* 0x000fea0003800000 */
[----:B0---4-:R0:W4:Y:S01]  /*50f0*/  LDS.128 R12, [R32+0x2000] ;  /* 0x00200000200c7984 */ /* 0x0111220000000c00 */
[----:B------:R-:W-:Y:S01]  /*5100*/  ISETP.GE.AND P4, PT, R169, R128, PT ;  /* 0x00000080a900720c */ /* 0x000fe20003f86270 */
[----:B---3--:R-:W-:Y:S01]  /*5110*/  IMAD.SHL.U32 R11, R162, 0x8, RZ ;  /* 0x00000008a20b7824 */ /* 0x008fe200078e00ff */
[----:B-1----:R-:W-:Y:S01]  /*5120*/  MOV R55, R118 ;  /* 0x0000007600377202 */ /* 0x002fe20000000f00 */
[----:B------:R-:W-:Y:S01]  /*5130*/  IMAD.MOV.U32 R54, RZ, RZ, R119 ;  /* 0x000000ffff367224 */ /* 0x000fe200078e0077 */
[----:B------:R-:W-:Y:S03]  /*5140*/  BSSY B2, `(.L_x_500) ;  /* 0x000002d000027945 */ /* 0x000fe60003800000 */
[----:B------:R-:W-:-:S06]  /*5150*/  IMAD.WIDE R54, R11, 0x2, R54 ;  /* 0x000000020b367825 */ /* 0x000fcc00078e0236 */
[----:B0-----:R-:W-:Y:S05]  /*5160*/  @P4 BRA `(.L_x_501) ;  /* 0x0000000000a84947 */ /* 0x001fea0003800000 */
[--C-:B------:R-:W-:Y:S02]  /*5170*/  SHF.R.U64 R11, R52, 0x10, R53.reuse ;  /* 0x00000010340b7819 */ /* 0x100fe40000001235 */
[----:B------:R-:W-:Y:S02]  /*5180*/  SHF.R.U32.HI R58, RZ, 0x10, R53 ;  /* 0x00000010ff3a7819 */ /* 0x000fe40000011635 */
[--C-:B------:R-:W-:Y:S01]  /*5190*/  SHF.R.U64 R57, R50, 0x10, R51.reuse ;  /* 0x0000001032397819 */ /* 0x100fe20000001233 */
[----:B----4-:R-:W-:Y:S01]  /*51a0*/  IMAD.MOV.U32 R50, RZ, RZ, R12 ;  /* 0x000000ffff327224 */ /* 0x010fe200078e000c */
[----:B------:R-:W-:Y:S01]  /*51b0*/  SHF.R.U32.HI R56, RZ, 0x10, R51 ;  /* 0x00000010ff387819 */ /* 0x000fe20000011633 */
[----:B------:R-:W-:Y:S02]  /*51c0*/  HADD2.F32 R53, -RZ, R11.H0_H0 ;  /* 0x2000000bff357230 */ /* 0x000fe40000004100 */
[----:B------:R-:W-:Y:S02]  /*51d0*/  HADD2.F32 R58, -RZ, R58.H0_H0 ;  /* 0x2000003aff3a7230 */ /* 0x000fe40000004100 */
[----:B------:R-:W-:-:S02]  /*51e0*/  HADD2.F32 R12, -RZ, R13.H1_H1 ;  /* 0x3000000dff0c7230 */ /* 0x000fc40000004100 */
[----:B------:R-:W-:Y:S02]  /*51f0*/  HADD2.F32 R11, -RZ, R13.H0_H0 ;  /* 0x2000000dff0b7230 */ /* 0x000fe40000004100 */
[--C-:B------:R-:W-:Y:S02]  /*5200*/  HADD2.F32 R51, -RZ, R15.reuse.H1_H1 ;  /* 0x3000000fff337230 */ /* 0x100fe40000004100 */
[-C--:B------:R-:W-:Y:S01]  /*5210*/  FMUL.FTZ R60, R12, R53.reuse ;  /* 0x000000350c3c7220 */ /* 0x080fe20000410000 */
[----:B------:R-:W-:Y:S02]  /*5220*/  HADD2.F32 R13, -RZ, R15.H0_H0 ;  /* 0x2000000fff0d7230 */ /* 0x000fe40000004100 */
[----:B------:R-:W-:Y:S01]  /*5230*/  FMUL.FTZ R53, R11, R53 ;  /* 0x000000350b357220 */ /* 0x000fe20000410000 */
[----:B------:R-:W-:Y:S02]  /*5240*/  HADD2.F32 R52, -RZ, R57.H0_H0 ;  /* 0x20000039ff347230 */ /* 0x000fe40000004100 */
[----:B------:R-:W-:Y:S01]  /*5250*/  FMUL.FTZ R62, R51, R58 ;  /* 0x0000003a333e7220 */ /* 0x000fe20000410000 */
[----:B------:R-:W-:-:S02]  /*5260*/  HADD2.F32 R56, -RZ, R56.H0_H0 ;  /* 0x20000038ff387230 */ /* 0x000fc40000004100 */
[----:B------:R-:W-:Y:S01]  /*5270*/  FMUL.FTZ R58, R13, R58 ;  /* 0x0000003a0d3a7220 */ /* 0x000fe20000410000 */
[--C-:B------:R-:W-:Y:S02]  /*5280*/  HADD2.F32 R15, -RZ, R50.reuse.H1_H1 ;  /* 0x30000032ff0f7230 */ /* 0x100fe40000004100 */
[-C--:B------:R-:W-:Y:S01]  /*5290*/  FFMA.FTZ R11, R11, R52.reuse, -R60 ;  /* 0x000000340b0b7223 */ /* 0x080fe2000001083c */
[----:B------:R-:W-:Y:S01]  /*52a0*/  FFMA.FTZ R12, R12, R52, R53 ;  /* 0x000000340c0c7223 */ /* 0x000fe20000010035 */
[-C--:B------:R-:W-:Y:S01]  /*52b0*/  FFMA.FTZ R60, R51, R56.reuse, R58 ;  /* 0x00000038333c7223 */ /* 0x080fe2000001003a */
[----:B------:R-:W-:Y:S02]  /*52c0*/  HADD2.F32 R53, -RZ, R153.H0_H0 ;  /* 0x20000099ff357230 */ /* 0x000fe40000004100 */
[----:B------:R-:W-:Y:S01]  /*52d0*/  FFMA.FTZ R13, R13, R56, -R62 ;  /* 0x000000380d0d7223 */ /* 0x000fe2000001083e */
[----:B------:R-:W-:Y:S01]  /*52e0*/  HADD2.F32 R50, -RZ, R50.H0_H0 ;  /* 0x20000032ff327230 */ /* 0x000fe20000004100 */
[----:B------:R-:W-:Y:S01]  /*52f0*/  F2FP.F16.F32.PACK_AB R11, R12, R11 ;  /* 0x0000000b0c0b723e */ /* 0x000fe200000000ff */
[----:B------:R-:W-:-:S02]  /*5300*/  HADD2.F32 R51, -RZ, R14.H1_H1 ;  /* 0x3000000eff337230 */ /* 0x000fc40000004100 */
[-C--:B------:R-:W-:Y:S01]  /*5310*/  FMUL.FTZ R57, R15, R53.reuse ;  /* 0x000000350f397220 */ /* 0x080fe20000410000 */
[----:B------:R-:W-:Y:S02]  /*5320*/  HADD2.F32 R153, -RZ, R153.H1_H1 ;  /* 0x30000099ff997230 */ /* 0x000fe40000004100 */
[----:B------:R-:W-:Y:S01]  /*5330*/  FMUL.FTZ R56, R50, R53 ;  /* 0x0000003532387220 */ /* 0x000fe20000410000 */
[----:B------:R-:W-:Y:S02]  /*5340*/  HADD2.F32 R14, -RZ, R14.H0_H0 ;  /* 0x2000000eff0e7230 */ /* 0x000fe40000004100 */
        /* <DEDUP_REMOVED lines=8> */
[----:B------:R-:W-:Y:S01]  /*53d0*/  F2FP.F16.F32.PACK_AB R15, R60, R13 ;  /* 0x0000000d3c0f723e */ /* 0x000fe200000000ff */
[----:B------:R-:W-:Y:S01]  /*53e0*/  IMAD.MOV.U32 R13, RZ, RZ, R11 ;  /* 0x000000ffff0d7224 */ /* 0x000fe200078e000b */
[----:B------:R-:W-:-:S02]  /*53f0*/  F2FP.F16.F32.PACK_AB R12, R56, R57 ;  /* 0x00000039380c723e */ /* 0x000fc400000000ff */
[----:B------:R-:W-:-:S07]  /*5400*/  F2FP.F16.F32.PACK_AB R14, R58, R53 ;  /* 0x000000353a0e723e */ /* 0x000fce00000000ff */
.L_x_501:
[----:B------:R-:W-:Y:S05]  /*5410*/  BSYNC B2 ;  /* 0x0000000000027941 */ /* 0x000fea0003800000 */
.L_x_500:
[----:B----4-:R0:W-:Y:S02]  /*5420*/  ST.E.128 desc[UR60][R54.64], R12 ;  /* 0x0000000c36007985 */ /* 0x0101e4000c101d3c */
.L_x_499:
[----:B------:R-:W-:Y:S05]  /*5430*/  BSYNC B1 ;  /* 0x0000000000017941 */ /* 0x000fea0003800000 */
.L_x_498:
[----:B------:R-:W-:Y:S01]  /*5440*/  ISETP.NE.AND P4, PT, R28, RZ, PT ;  /* 0x000000ff1c00720c */ /* 0x000fe20003f85270 */
[----:B------:R-:W-:-:S12]  /*5450*/  BSSY B1, `(.L_x_502) ;  /* 0x0000034000017945 */ /* 0x000fd80003800000 */
[----:B------:R-:W-:Y:S05]  /*5460*/  @!P4 BRA `(.L_x_503) ;  /* 0x0000000000c8c947 */ /* 0x000fea0003800000 */
[----:B0---4-:R0:W4:Y:S01]  /*5470*/  LDS.128 R12, [R33+0x5000] ;  /* 0x00500000210c7984 */ /* 0x0111220000000c00 */
[----:B------:R-:W-:Y:S01]  /*5480*/  ISETP.GE.AND P4, PT, R168, R128, PT ;  /* 0x00000080a800720c */ /* 0x000fe20003f86270 */
[----:B------:R-:W-:Y:S01]  /*5490*/  IMAD.MOV.U32 R50, RZ, RZ, R119 ;  /* 0x000000ffff327224 */ /* 0x000fe200078e0077 */
[----:B---3--:R-:W-:Y:S01]  /*54a0*/  SHF.L.U32 R11, R163, 0x3, RZ ;  /* 0x00000003a30b7819 */ /* 0x008fe200000006ff */
[----:B-1----:R-:W-:Y:S01]  /*54b0*/  IMAD.MOV.U32 R51, RZ, RZ, R118 ;  /* 0x000000ffff337224 */ /* 0x002fe200078e0076 */
[----:B------:R-:W-:Y:S03]  /*54c0*/  BSSY B2, `(.L_x_504) ;  /* 0x000002b000027945 */ /* 0x000fe60003800000 */
[----:B------:R-:W-:-:S06]  /*54d0*/  IMAD.WIDE R50, R11, 0x2, R50 ;  /* 0x000000020b327825 */ /* 0x000fcc00078e0232 */
[----:B0-----:R-:W-:Y:S05]  /*54e0*/  @P4 BRA `(.L_x_505) ;  /* 0x0000000000a04947 */ /* 0x001fea0003800000 */
[----:B------:R-:W-:Y:S01]  /*54f0*/  SHF.R.U64 R11, R46, 0x10, R47 ;  /* 0x000000102e0b7819 */ /* 0x000fe2000000122f */
[--C-:B----4-:R-:W-:Y:S01]  /*5500*/  HADD2.F32 R46, -RZ, R15.reuse.H1_H1 ;  /* 0x3000000fff2e7230 */ /* 0x110fe20000004100 */
[--C-:B------:R-:W-:Y:S01]  /*5510*/  SHF.R.U64 R52, R48, 0x10, R49.reuse ;  /* 0x0000001030347819 */ /* 0x100fe20000001231 */
[----:B------:R-:W-:Y:S01]  /*5520*/  HADD2.F32 R15, -RZ, R15.H0_H0 ;  /* 0x2000000fff0f7230 */ /* 0x000fe20000004100 */
[----:B------:R-:W-:Y:S01]  /*5530*/  SHF.R.U32.HI R49, RZ, 0x10, R49 ;  /* 0x00000010ff317819 */ /* 0x000fe20000011631 */
[----:B------:R-:W-:Y:S01]  /*5540*/  HADD2.F32 R48, -RZ, R11.H0_H0 ;  /* 0x2000000bff307230 */ /* 0x000fe20000004100 */
[----:B------:R-:W-:Y:S01]  /*5550*/  SHF.R.U32.HI R47, RZ, 0x10, R47 ;  /* 0x00000010ff2f7819 */ /* 0x000fe2000001162f */
[----:B------:R-:W-:Y:S02]  /*5560*/  HADD2.F32 R52, -RZ, R52.H0_H0 ;  /* 0x20000034ff347230 */ /* 0x000fe40000004100 */
[----:B------:R-:W-:Y:S02]  /*5570*/  HADD2.F32 R11, -RZ, R13.H1_H1 ;  /* 0x3000000dff0b7230 */ /* 0x000fe40000004100 */
[----:B------:R-:W-:-:S02]  /*5580*/  HADD2.F32 R49, -RZ, R49.H0_H0 ;  /* 0x20000031ff317230 */ /* 0x000fc40000004100 */
[----:B------:R-:W-:Y:S02]  /*5590*/  HADD2.F32 R13, -RZ, R13.H0_H0 ;  /* 0x2000000dff0d7230 */ /* 0x000fe40000004100 */
[-C--:B------:R-:W-:Y:S01]  /*55a0*/  FMUL.FTZ R54, R11, R52.reuse ;  /* 0x000000340b367220 */ /* 0x080fe20000410000 */
[----:B------:R-:W-:Y:S02]  /*55b0*/  HADD2.F32 R47, -RZ, R47.H0_H0 ;  /* 0x2000002fff2f7230 */ /* 0x000fe40000004100 */
[-C--:B------:R-:W-:Y:S01]  /*55c0*/  FMUL.FTZ R53, R15, R49.reuse ;  /* 0x000000310f357220 */ /* 0x080fe20000410000 */
[C---:B------:R-:W-:Y:S01]  /*55d0*/  FMUL.FTZ R56, R46.reuse, R49 ;  /* 0x000000312e387220 */ /* 0x040fe20000410000 */
[C---:B------:R-:W-:Y:S01]  /*55e0*/  FMUL.FTZ R52, R13.reuse, R52 ;  /* 0x000000340d347220 */ /* 0x040fe20000410000 */
[----:B------:R-:W-:Y:S01]  /*55f0*/  FFMA.FTZ R54, R13, R48, -R54 ;  /* 0x000000300d367223 */ /* 0x000fe20000010836 */
[----:B------:R-:W-:Y:S01]  /*5600*/  FFMA.FTZ R55, R46, R47, R53 ;  /* 0x0000002f2e377223 */ /* 0x000fe20000010035 */
[----:B------:R-:W-:-:S02]  /*5610*/  HADD2.F32 R46, -RZ, R151.H0_H0 ;  /* 0x20000097ff2e7230 */ /* 0x000fc40000004100 */
[----:B------:R-:W-:Y:S01]  /*5620*/  FFMA.FTZ R49, R11, R48, R52 ;  /* 0x000000300b317223 */ /* 0x000fe20000010034 */
[----:B------:R-:W-:Y:S02]  /*5630*/  HADD2.F32 R11, -RZ, R12.H1_H1 ;  /* 0x3000000cff0b7230 */ /* 0x000fe40000004100 */
[----:B------:R-:W-:Y:S01]  /*5640*/  FFMA.FTZ R56, R15, R47, -R56 ;  /* 0x0000002f0f387223 */ /* 0x000fe20000010838 */
[----:B------:R-:W-:Y:S02]  /*5650*/  HADD2.F32 R13, -RZ, R14.H1_H1 ;  /* 0x3000000eff0d7230 */ /* 0x000fe40000004100 */
[----:B------:R-:W-:Y:S02]  /*5660*/  HADD2.F32 R151, -RZ, R151.H1_H1 ;  /* 0x30000097ff977230 */ /* 0x000fe40000004100 */
[----:B------:R-:W-:Y:S01]  /*5670*/  FMUL.FTZ R47, R11, R46 ;  /* 0x0000002e0b2f7220 */ /* 0x000fe20000410000 */
[----:B------:R-:W-:Y:S02]  /*5680*/  HADD2.F32 R12, -RZ, R12.H0_H0 ;  /* 0x2000000cff0c7230 */ /* 0x000fe40000004100 */
[----:B------:R-:W-:-:S02]  /*5690*/  HADD2.F32 R14, -RZ, R14.H0_H0 ;  /* 0x2000000eff0e7230 */ /* 0x000fc40000004100 */
[-C--:B------:R-:W-:Y:S01]  /*56a0*/  FMUL.FTZ R53, R13, R151.reuse ;  /* 0x000000970d357220 */ /* 0x080fe20000410000 */
[--C-:B------:R-:W-:Y:S02]  /*56b0*/  HADD2.F32 R15, -RZ, R150.reuse.H0_H0 ;  /* 0x20000096ff0f7230 */ /* 0x100fe40000004100 */
[----:B------:R-:W-:Y:S01]  /*56c0*/  FMUL.FTZ R46, R12, R46 ;  /* 0x0000002e0c2e7220 */ /* 0x000fe20000410000 */
        /* <DEDUP_REMOVED lines=9> */
[----:B------:R-:W-:-:S07]  /*5760*/  F2FP.F16.F32.PACK_AB R14, R48, R53 ;  /* 0x00000035300e723e */ /* 0x000fce00000000ff */
.L_x_505:
[----:B------:R-:W-:Y:S05]  /*5770*/  BSYNC B2 ;  /* 0x0000000000027941 */ /* 0x000fea0003800000 */
.L_x_504:
[----:B----4-:R0:W-:Y:S02]  /*5780*/  ST.E.128 desc[UR60][R50.64], R12 ;  /* 0x0000000c32007985 */ /* 0x0101e4000c101d3c */
.L_x_503:
[----:B------:R-:W-:Y:S05]  /*5790*/  BSYNC B1 ;  /* 0x0000000000017941 */ /* 0x000fea0003800000 */
.L_x_502:
        /* <DEDUP_REMOVED lines=9> */
[----:B---3--:R-:W-:Y:S01]  /*5830*/  SHF.R.U64 R11, R42, 0x10, R43 ;  /* 0x000000102a0b7819 */ /* 0x008fe2000000122b */
        /* <DEDUP_REMOVED lines=39> */
.L_x_509:
[----:B------:R-:W-:Y:S05]  /*5ab0*/  BSYNC B2 ;  /* 0x0000000000027941 */ /* 0x000fea0003800000 */
.L_x_508:
[----:B----4-:R0:W-:Y:S02]  /*5ac0*/  ST.E.128 desc[UR60][R46.64], R12 ;  /* 0x0000000c2e007985 */ /* 0x0101e4000c101d3c */
.L_x_507:
[----:B------:R-:W-:Y:S05]  /*5ad0*/  BSYNC B1 ;  /* 0x0000000000017941 */ /* 0x000fea0003800000 */
.L_x_506:
        /* <DEDUP_REMOVED lines=9> */
[--C-:B------:R-:W-:Y:S01]  /*5b70*/  SHF.R.U64 R44, R40, 0x10, R41.reuse ;  /* 0x00000010282c7819 */ /* 0x100fe20000001229 */
[--C-:B---34-:R-:W-:Y:S01]  /*5b80*/  HADD2.F32 R11, -RZ, R13.reuse.H1_H1 ;  /* 0x3000000dff0b7230 */ /* 0x118fe20000004100 */
[----:B------:R-:W-:Y:S01]  /*5b90*/  SHF.R.U32.HI R46, RZ, 0x10, R41 ;  /* 0x00000010ff2e7819 */ /* 0x000fe20000011629 */
[----:B------:R-:W-:Y:S01]  /*5ba0*/  HADD2.F32 R13, -RZ, R13.H0_H0 ;  /* 0x2000000dff0d7230 */ /* 0x000fe20000004100 */
[--C-:B------:R-:W-:Y:S01]  /*5bb0*/  SHF.R.U64 R38, R38, 0x10, R39.reuse ;  /* 0x0000001026267819 */ /* 0x100fe20000001227 */
[----:B------:R-:W-:Y:S01]  /*5bc0*/  HADD2.F32 R44, -RZ, R44.H0_H0 ;  /* 0x2000002cff2c7230 */ /* 0x000fe20000004100 */
[----:B------:R-:W-:Y:S01]  /*5bd0*/  SHF.R.U32.HI R39, RZ, 0x10, R39 ;  /* 0x00000010ff277819 */ /* 0x000fe20000011627 */
[----:B------:R-:W-:Y:S02]  /*5be0*/  HADD2.F32 R46, -RZ, R46.H0_H0 ;  /* 0x2000002eff2e7230 */ /* 0x000fe40000004100 */
[--C-:B------:R-:W-:Y:S02]  /*5bf0*/  HADD2.F32 R33, -RZ, R15.reuse.H1_H1 ;  /* 0x3000000fff217230 */ /* 0x100fe40000004100 */
[----:B------:R-:W-:Y:S01]  /*5c00*/  FMUL.FTZ R48, R11, R44 ;  /* 0x0000002c0b307220 */ /* 0x000fe20000410000 */
[----:B------:R-:W-:-:S02]  /*5c10*/  HADD2.F32 R15, -RZ, R15.H0_H0 ;  /* 0x2000000fff0f7230 */ /* 0x000fc40000004100 */
[----:B------:R-:W-:Y:S01]  /*5c20*/  FMUL.FTZ R44, R13, R44 ;  /* 0x0000002c0d2c7220 */ /* 0x000fe20000410000 */
[----:B------:R-:W-:Y:S02]  /*5c30*/  HADD2.F32 R38, -RZ, R38.H0_H0 ;  /* 0x20000026ff267230 */ /* 0x000fe40000004100 */
[-C--:B------:R-:W-:Y:S01]  /*5c40*/  FMUL.FTZ R50, R33, R46.reuse ;  /* 0x0000002e21327220 */ /* 0x080fe20000410000 */
[----:B------:R-:W-:Y:S02]  /*5c50*/  HADD2.F32 R40, -RZ, R39.H0_H0 ;  /* 0x20000027ff287230 */ /* 0x000fe40000004100 */
[----:B------:R-:W-:Y:S01]  /*5c60*/  FMUL.FTZ R46, R15, R46 ;  /* 0x0000002e0f2e7220 */ /* 0x000fe20000410000 */
[-C--:B------:R-:W-:Y:S01]  /*5c70*/  FFMA.FTZ R41, R11, R38.reuse, R44 ;  /* 0x000000260b297223 */ /* 0x080fe2000001002c */
[----:B------:R-:W-:Y:S02]  /*5c80*/  FFMA.FTZ R48, R13, R38, -R48 ;  /* 0x000000260d307223 */ /* 0x000fe40000010830 */
[----:B------:R-:W-:Y:S01]  /*5c90*/  FFMA.FTZ R45, R33, R40, R46 ;  /* 0x00000028212d7223 */ /* 0x000fe2000001002e */
[----:B------:R-:W-:-:S02]  /*5ca0*/  HADD2.F32 R11, -RZ, R12.H1_H1 ;  /* 0x3000000cff0b7230 */ /* 0x000fc40000004100 */
[----:B------:R-:W-:Y:S01]  /*5cb0*/  FFMA.FTZ R50, R15, R40, -R50 ;  /* 0x000000280f327223 */ /* 0x000fe20000010832 */
[--C-:B------:R-:W-:Y:S02]  /*5cc0*/  HADD2.F32 R33, -RZ, R135.reuse.H0_H0 ;  /* 0x20000087ff217230 */ /* 0x100fe40000004100 */
[----:B------:R-:W-:Y:S02]  /*5cd0*/  HADD2.F32 R12, -RZ, R12.H0_H0 ;  /* 0x2000000cff0c7230 */ /* 0x000fe40000004100 */
[--C-:B------:R-:W-:Y:S02]  /*5ce0*/  HADD2.F32 R13, -RZ, R14.reuse.H1_H1 ;  /* 0x3000000eff0d7230 */ /* 0x100fe40000004100 */
[-C--:B------:R-:W-:Y:S01]  /*5cf0*/  FMUL.FTZ R39, R11, R33.reuse ;  /* 0x000000210b277220 */ /* 0x080fe20000410000 */
[----:B------:R-:W-:Y:S02]  /*5d00*/  HADD2.F32 R135, -RZ, R135.H1_H1 ;  /* 0x30000087ff877230 */ /* 0x000fe40000004100 */
        /* <DEDUP_REMOVED lines=14> */
.L_x_513:
[----:B------:R-:W-:Y:S05]  /*5df0*/  BSYNC B2 ;  /* 0x0000000000027941 */ /* 0x000fea0003800000 */
.L_x_512:
[----:B----4-:R0:W-:Y:S02]  /*5e00*/  ST.E.128 desc[UR60][R42.64], R12 ;  /* 0x0000000c2a007985 */ /* 0x0101e4000c101d3c */
.L_x_511:
[----:B------:R-:W-:Y:S05]  /*5e10*/  BSYNC B1 ;  /* 0x0000000000017941 */ /* 0x000fea0003800000 */
.L_x_510:
[----:B------:R-:W-:-:S13]  /*5e20*/  ISETP.NE.AND P4, PT, R103, RZ, PT ;  /* 0x000000ff6700720c */ /* 0x000fda0003f85270 */
        /* <DEDUP_REMOVED lines=8> */
[----:B----4-:R-:W-:Y:S01]  /*5eb0*/  HADD2.F32 R32, -RZ, R15.H1_H1 ;  /* 0x3000000fff207230 */ /* 0x010fe20000004100 */
[----:B------:R-:W-:Y:S01]  /*5ec0*/  SHF.R.U32.HI R33, RZ, 0x10, R35 ;  /* 0x00000010ff217819 */ /* 0x000fe20000011623 */
[----:B---3--:R-:W-:Y:S01]  /*5ed0*/  HADD2.F32 R11, -RZ, R13.H1_H1 ;  /* 0x3000000dff0b7230 */ /* 0x008fe20000004100 */
[--C-:B------:R-:W-:Y:S01]  /*5ee0*/  SHF.R.U64 R36, R36, 0x10, R37.reuse ;  /* 0x0000001024247819 */ /* 0x100fe20000001225 */
[----:B------:R-:W-:Y:S01]  /*5ef0*/  HADD2.F32 R15, -RZ, R15.H0_H0 ;  /* 0x2000000fff0f7230 */ /* 0x000fe20000004100 */
[----:B------:R-:W-:Y:S01]  /*5f00*/  SHF.R.U32.HI R35, RZ, 0x10, R37 ;  /* 0x00000010ff237819 */ /* 0x000fe20000011625 */
[----:B------:R-:W-:Y:S02]  /*5f10*/  HADD2.F32 R13, -RZ, R13.H0_H0 ;  /* 0x2000000dff0d7230 */ /* 0x000fe40000004100 */
[----:B------:R-:W-:Y:S02]  /*5f20*/  HADD2.F32 R36, -RZ, R36.H0_H0 ;  /* 0x20000024ff247230 */ /* 0x000fe40000004100 */
[----:B------:R-:W-:-:S02]  /*5f30*/  HADD2.F32 R35, -RZ, R35.H0_H0 ;  /* 0x20000023ff237230 */ /* 0x000fc40000004100 */
[----:B------:R-:W-:Y:S02]  /*5f40*/  HADD2.F32 R33, -RZ, R33.H0_H0 ;  /* 0x20000021ff217230 */ /* 0x000fe40000004100 */
[-C--:B------:R-:W-:Y:S01]  /*5f50*/  FMUL.FTZ R40, R11, R36.reuse ;  /* 0x000000240b287220 */ /* 0x080fe20000410000 */
[----:B------:R-:W-:Y:S02]  /*5f60*/  HADD2.F32 R34, -RZ, R34.H0_H0 ;  /* 0x20000022ff227230 */ /* 0x000fe40000004100 */
[-C--:B------:R-:W-:Y:S01]  /*5f70*/  FMUL.FTZ R37, R15, R35.reuse ;  /* 0x000000230f257220 */ /* 0x080fe20000410000 */
[C---:B------:R-:W-:Y:S01]  /*5f80*/  FMUL.FTZ R36, R13.reuse, R36 ;  /* 0x000000240d247220 */ /* 0x040fe20000410000 */
[C---:B------:R-:W-:Y:S02]  /*5f90*/  FMUL.FTZ R42, R32.reuse, R35 ;  /* 0x00000023202a7220 */ /* 0x040fe40000410000 */
[----:B------:R-:W-:Y:S01]  /*5fa0*/  FFMA.FTZ R41, R32, R33, R37 ;  /* 0x0000002120297223 */ /* 0x000fe20000010025 */
[-C--:B------:R-:W-:Y:S01]  /*5fb0*/  FFMA.FTZ R40, R13, R34.reuse, -R40 ;  /* 0x000000220d287223 */ /* 0x080fe20000010828 */
[----:B------:R-:W-:Y:S01]  /*5fc0*/  FFMA.FTZ R35, R11, R34, R36 ;  /* 0x000000220b237223 */ /* 0x000fe20000010024 */
[----:B------:R-:W-:-:S02]  /*5fd0*/  HADD2.F32 R32, -RZ, R122.H0_H0 ;  /* 0x2000007aff207230 */ /* 0x000fc40000004100 */
[----:B------:R-:W-:Y:S01]  /*5fe0*/  FFMA.FTZ R42, R15, R33, -R42 ;  /* 0x000000210f2a7223 */ /* 0x000fe2000001082a */
[----:B------:R-:W-:Y:S02]  /*5ff0*/  HADD2.F32 R122, -RZ, R122.H1_H1 ;  /* 0x3000007aff7a7230 */ /* 0x000fe40000004100 */
[----:B------:R-:W-:Y:S02]  /*6000*/  HADD2.F32 R11, -RZ, R12.H1_H1 ;  /* 0x3000000cff0b7230 */ /* 0x000fe40000004100 */
[----:B------:R-:W-:Y:S02]  /*6010*/  HADD2.F32 R13, -RZ, R14.H1_H1 ;  /* 0x3000000eff0d7230 */ /* 0x000fe40000004100 */
[----:B------:R-:W-:Y:S02]  /*6020*/  HADD2.F32 R12, -RZ, R12.H0_H0 ;  /* 0x2000000cff0c7230 */ /* 0x000fe40000004100 */
[----:B------:R-:W-:Y:S01]  /*6030*/  FMUL.FTZ R33, R11, R32 ;  /* 0x000000200b217220 */ /* 0x000fe20000410000 */
[----:B------:R-:W-:-:S02]  /*6040*/  HADD2.F32 R14, -RZ, R14.H0_H0 ;  /* 0x2000000eff0e7230 */ /* 0x000fc40000004100 */
[----:B------:R-:W-:Y:S01]  /*6050*/  FMUL.FTZ R37, R13, R122 ;  /* 0x0000007a0d257220 */ /* 0x000fe20000410000 */
        /* <DEDUP_REMOVED lines=12> */
.L_x_515:
[----:B------:R-:W-:Y:S05]  /*6120*/  BSYNC B1 ;  /* 0x0000000000017941 */ /* 0x000fea0003800000 */
.L_x_514:
[----:B----4-:R0:W-:Y:S01]  /*6130*/  ST.E.128 desc[UR60][R38.64], R12 ;  /* 0x0000000c26007985 */ /* 0x0101e2000c101d3c */
[----:B------:R-:W-:Y:S05]  /*6140*/  BRA `(.L_x_493) ;  /* 0x0000004000547947 */ /* 0x000fea0003800000 */
.L_x_459:
        /* <DEDUP_REMOVED lines=18> */
[----:B------:R-:W-:Y:S02]  /*6270*/  IADD3 R32, P5, R92, R12, RZ ;  /* 0x0000000c5c207210 */ /* 0x000fe40007fbe0ff */
[----:B------:R-:W-:Y:S02]  /*6280*/  CS2R R42, SRZ ;  /* 0x00000000002a7805 */ /* 0x000fe4000001ff00 */
[----:B------:R-:W-:Y:S02]  /*6290*/  IADD3.X R34, R11, R107, RZ, P0, !PT ;  /* 0x0000006b0b227210 */ /* 0x000fe400007fe4ff */
[----:B------:R-:W-:Y:S02]  /*62a0*/  CS2R R40, SRZ ;  /* 0x0000000000287805 */ /* 0x000fe4000001ff00 */
[----:B------:R-:W-:-:S02]  /*62b0*/  LEA R56, P0, R33, UR4, 0x1 ;  /* 0x0000000421387c11 */ /* 0x000fc4000f8008ff */
[----:B------:R-:W-:Y:S02]  /*62c0*/  CS2R R54, SRZ ;  /* 0x0000000000367805 */ /* 0x000fe4000001ff00 */
[----:B------:R-:W-:Y:S02]  /*62d0*/  CS2R R52, SRZ ;  /* 0x0000000000347805 */ /* 0x000fe4000001ff00 */
[----:B------:R-:W-:Y:S01]  /*62e0*/  LEA.HI.X R57, R33, UR5, R34, 0x1, P0 ;  /* 0x0000000521397c11 */ /* 0x000fe200080f0c22 */
[----:B------:R-:W-:Y:S01]  /*62f0*/  ULDC.64 UR4, c[0x0][0x400] ;  /* 0x0001000000047ab9 */ /* 0x000fe20000000a00 */
[----:B------:R-:W-:Y:S01]  /*6300*/  ISETP.GE.AND P0, PT, R16, R128, PT ;  /* 0x000000801000720c */ /* 0x000fe20003f06270 */
[----:B------:R-:W-:Y:S01]  /*6310*/  IMAD.X R33, R82, 0x1, R106, P5 ;  /* 0x0000000152217824 */ /* 0x000fe200028e066a */
[----:B------:R-:W-:-:S04]  /*6320*/  LEA R60, P5, R32, UR4, 0x1 ;  /* 0x00000004203c7c11 */ /* 0x000fc8000f8a08ff */
[----:B------:R-:W-:Y:S02]  /*6330*/  LEA.HI.X R61, R32, UR5, R33, 0x1, P5 ;  /* 0x00000005203d7c11 */ /* 0x000fe4000a8f0c21 */
[----:B------:R-:W-:-:S05]  /*6340*/  ISETP.GE.AND P5, PT, R0, R128, PT ;  /* 0x000000800000720c */ /* 0x000fca0003fa6270 */
[----:B------:R0:W5:Y:S04]  /*6350*/  @!P0 LDG.E.128 R40, desc[UR60][R56.64] ;  /* 0x0000003c38288981 */ /* 0x000168000c1e1d00 */
[----:B------:R0:W5:Y:S01]  /*6360*/  @!P0 LDG.E.128 R52, desc[UR60][R60.64] ;  /* 0x0000003c3c348981 */ /* 0x000162000c1e1d00 */
[----:B------:R-:W-:Y:S02]  /*6370*/  ISETP.GE.AND P0, PT, R3, R128, PT ;  /* 0x000000800300720c */ /* 0x000fe40003f06270 */
        /* <DEDUP_REMOVED lines=8> */
[----:B------:R0:W5:Y:S04]  /*6400*/  @!P5 LDG.E.128 R36, desc[UR60][R56.64+0x40] ;  /* 0x0000403c3824d981 */ /* 0x000168000c1e1d00 */
[----:B------:R0:W5:Y:S04]  /*6410*/  @!P0 LDG.E.128 R32, desc[UR60][R56.64+0x80] ;  /* 0x0000803c38208981 */ /* 0x000168000c1e1d00 */
[----:B------:R0:W5:Y:S04]  /*6420*/  @!P5 LDG.E.128 R48, desc[UR60][R60.64+0x40] ;  /* 0x0000403c3c30d981 */ /* 0x000168000c1e1d00 */
[----:B------:R0:W5:Y:S02]  /*6430*/  @!P0 LDG.E.128 R44, desc[UR60][R60.64+0x80] ;  /* 0x0000803c3c2c8981 */ /* 0x000164000c1e1d00 */
.L_x_517:
[----:B------:R-:W-:Y:S05]  /*6440*/  BSYNC B1 ;  /* 0x0000000000017941 */ /* 0x000fea0003800000 */
.L_x_516:
        /* <DEDUP_REMOVED lines=22> */
[----:B------:R-:W-:Y:S02]  /*65b0*/  IADD3 R11, P0, P6, R92, R12, R113 ;  /* 0x0000000c5c0b7210 */ /* 0x000fe40007e1e071 */
[----:B------:R-:W-:-:S02]  /*65c0*/  CS2R R78, SRZ ;  /* 0x00000000004e7805 */ /* 0x000fc4000001ff00 */
[----:B------:R-:W-:Y:S02]  /*65d0*/  CS2R R76, SRZ ;  /* 0x00000000004c7805 */ /* 0x000fe4000001ff00 */
[----:B------:R-:W-:Y:S02]  /*65e0*/  IADD3.X R82, R106, R82, R112, P0, P6 ;  /* 0x000000526a527210 */ /* 0x000fe400007ec470 */
[----:B------:R-:W-:-:S04]  /*65f0*/  LEA R12, P0, R14, UR4, 0x1 ;  /* 0x000000040e0c7c11 */ /* 0x000fc8000f8008ff */
[----:B------:R-:W-:Y:S02]  /*6600*/  LEA.HI.X R13, R14, UR5, R13, 0x1, P0 ;  /* 0x000000050e0d7c11 */ /* 0x000fe400080f0c0d */
[----:B------:R-:W-:-:S04]  /*6610*/  LEA R14, P0, R11, UR6, 0x1 ;  /* 0x000000060b0e7c11 */ /* 0x000fc8000f8008ff */
[----:B------:R-:W-:Y:S02]  /*6620*/  LEA.HI.X R15, R11, UR7, R82, 0x1, P0 ;  /* 0x000000070b0f7c11 */ /* 0x000fe400080f0c52 */
[----:B------:R-:W-:Y:S02]  /*6630*/  ISETP.GE.AND P0, PT, R16, R128, PT ;  /* 0x000000801000720c */ /* 0x000fe40003f06270 */
[----:B------:R-:W-:Y:S02]  /*6640*/  CS2R R62, SRZ ;  /* 0x00000000003e7805 */ /* 0x000fe4000001ff00 */
[----:B------:R-:W-:Y:S02]  /*6650*/  CS2R R60, SRZ ;  /* 0x00000000003c7805 */ /* 0x000fe4000001ff00 */
[----:B------:R-:W-:Y:S02]  /*6660*/  CS2R R74, SRZ ;  /* 0x00000000004a7805 */ /* 0x000fe4000001ff00 */
[----:B------:R-:W-:-:S05]  /*6670*/  CS2R R72, SRZ ;  /* 0x0000000000487805 */ /* 0x000fca000001ff00 */
[----:B------:R0:W5:Y:S04]  /*6680*/  @!P0 LDG.E.128 R64, desc[UR60][R12.64] ;  /* 0x0000003c0c408981 */ /* 0x000168000c1e1d00 */
[----:B------:R0:W5:Y:S01]  /*6690*/  @!P0 LDG.E.128 R76, desc[UR60][R14.64] ;  /* 0x0000003c0e4c8981 */ /* 0x000162000c1e1d00 */
[----:B------:R-:W-:Y:S02]  /*66a0*/  ISETP.GE.AND P0, PT, R0, R128, PT ;  /* 0x000000800000720c */ /* 0x000fe40003f06270 */
[----:B------:R-:W-:Y:S02]  /*66b0*/  CS2R R58, SRZ ;  /* 0x00000000003a7805 */ /* 0x000fe4000001ff00 */
[----:B------:R-:W-:Y:S02]  /*66c0*/  CS2R R56, SRZ ;  /* 0x0000000000387805 */ /* 0x000fe4000001ff00 */
[----:B------:R-:W-:-:S02]  /*66d0*/  CS2R R70, SRZ ;  /* 0x0000000000467805 */ /* 0x000fc4000001ff00 */
[----:B------:R-:W-:-:S05]  /*66e0*/  CS2R R68, SRZ ;  /* 0x0000000000447805 */ /* 0x000fca000001ff00 */
[----:B------:R0:W5:Y:S04]  /*66f0*/  @!P0 LDG.E.128 R60, desc[UR60][R12.64+0x40] ;  /* 0x0000403c0c3c8981 */ /* 0x000168000c1e1d00 */
[----:B------:R0:W5:Y:S01]  /*6700*/  @!P0 LDG.E.128 R72, desc[UR60][R14.64+0x40] ;  /* 0x0000403c0e488981 */ /* 0x000162000c1e1d00 */
[----:B------:R-:W-:-:S13]  /*6710*/  ISETP.GE.AND P0, PT, R3, R128, PT ;  /* 0x000000800300720c */ /* 0x000fda0003f06270 */
[----:B------:R0:W5:Y:S04]  /*6720*/  @!P0 LDG.E.128 R56, desc[UR60][R12.64+0x80] ;  /* 0x0000803c0c388981 */ /* 0x000168000c1e1d00 */
[----:B------:R0:W5:Y:S02]  /*6730*/  @!P0 LDG.E.128 R68, desc[UR60][R14.64+0x80] ;  /* 0x0000803c0e448981 */ /* 0x000164000c1e1d00 */
.L_x_519:
[----:B------:R-:W-:Y:S05]  /*6740*/  BSYNC B1 ;  /* 0x0000000000017941 */ /* 0x000fea0003800000 */
.L_x_518:
[----:B------:R-:W2:Y:S01]  /*6750*/  LDL R11, [R1+0x30] ;  /* 0x00003000010b7983 */ /* 0x000ea20000100800 */
[----:B0-----:R-:W-:Y:S01]  /*6760*/  IMAD.MOV.U32 R12, RZ, RZ, R33 ;  /* 0x000000ffff0c7224 */ /* 0x001fe200078e0021 */
[----:B------:R-:W-:Y:S01]  /*6770*/  MOV R14, R37 ;  /* 0x00000025000e7202 */ /* 0x000fe20000000f00 */
[----:B------:R-:W-:Y:S01]  /*6780*/  IMAD.MOV.U32 R13, RZ, RZ, R36 ;  /* 0x000000ffff0d7224 */ /* 0x000fe200078e0024 */
[----:B------:R-:W-:Y:S02]  /*6790*/  PRMT R210, R81, 0x5410, R80 ;  /* 0x0000541051d27816 */ /* 0x000fe40000000050 */
[----:B--2---:R-:W-:Y:S01]  /*67a0*/  R2UR UR4, R11 ;  /* 0x000000000b0472ca */ /* 0x004fe200000e0000 */
[----:B------:R-:W-:-:S05]  /*67b0*/  IMAD.MOV.U32 R11, RZ, RZ, R32 ;  /* 0x000000ffff0b7224 */ /* 0x000fca00078e0020 */
[----:B------:R-:W-:Y:S01]  /*67c0*/  PRMT R211, R11, 0x5410, R12 ;  /* 0x000054100bd37816 */ /* 0x000fe2000000000c */
[----:B------:R-:W-:Y:S01]  /*67d0*/  IMAD.MOV.U32 R12, RZ, RZ, R39 ;  /* 0x000000ffff0c7224 */ /* 0x000fe200078e0027 */
[----:B------:R-:W-:-:S04]  /*67e0*/  MOV R11, R38 ;  /* 0x00000026000b7202 */ /* 0x000fc80000000f00 */
[----:B------:R-:W-:Y:S01]  /*67f0*/  PRMT R224, R11, 0x7610, R224 ;  /* 0x000076100be07816 */ /* 0x000fe200000000e0 */
[----:B------:R0:W-:Y:S01]  /*6800*/  STL.S16 [R1+0x44], R12 ;  /* 0x0000440c01007387 */ /* 0x0001e20000100600 */
[----:B------:R-:W-:Y:S01]  /*6810*/  IMAD.MOV.U32 R11, RZ, RZ, R42 ;  /* 0x000000ffff0b7224 */ /* 0x000fe200078e002a */
[----:B------:R-:W-:Y:S02]  /*6820*/  UISETP.NE.AND UP0, UPT, UR4, 0x3, UPT ;  /* 0x000000030400788c */ /* 0x000fe4000bf05270 */
[----:B------:R1:W-:Y:S04]  /*6830*/  STL.S16 [R1+0x3c], R13 ;  /* 0x00003c0d01007387 */ /* 0x0003e80000100600 */
[----:B------:R2:W-:Y:S01]  /*6840*/  STL.S16 [R1+0x48], R14 ;  /* 0x0000480e01007387 */ /* 0x0005e20000100600 */
[----:B------:R-:W-:Y:S01]  /*6850*/  PLOP3.LUT P0, PT, PT, PT, UP0, 0x80, 0x0 ;  /* 0x000000000000781c */ /* 0x000fe20003f0f008 */
[----:B0-----:R-:W-:-:S02]  /*6860*/  IMAD.MOV.U32 R12, RZ, RZ, R43 ;  /* 0x000000ffff0c7224 */ /* 0x001fc400078e002b */
[----:B------:R0:W-:Y:S01]  /*6870*/  STL.S16 [R1+0x4a], R11 ;  /* 0x00004a0b01007387 */ /* 0x0001e20000100600 */
[----:B-1----:R-:W-:-:S03]  /*6880*/  MOV R13, R40 ;  /* 0x00000028000d7202 */ /* 0x002fc60000000f00 */
[----:B------:R1:W-:Y:S01]  /*6890*/  STL.S16 [R1+0x4c], R12 ;  /* 0x00004c0c01007387 */ /* 0x0003e20000100600 */
[----:B--2---:R-:W-:-:S03]  /*68a0*/  IMAD.MOV.U32 R14, RZ, RZ, R41 ;  /* 0x000000ffff0e7224 */ /* 0x004fc600078e0029 */
[----:B------:R2:W-:Y:S01]  /*68b0*/  STL.S16 [R1+0x4e], R13 ;  /* 0x00004e0d01007387 */ /* 0x0005e20000100600 */
[----:B0-----:R-:W-:Y:S01]  /*68c0*/  IMAD.MOV.U32 R11, RZ, RZ, R45 ;  /* 0x000000ffff0b7224 */ /* 0x001fe200078e002d */
[----:B------:R-:W-:Y:S01]  /*68d0*/  PRMT R196, R14, 0x7610, R196 ;  /* 0x000076100ec47816 */ /* 0x000fe200000000c4 */
[----:B------:R-:W-:Y:S02]  /*68e0*/  IMAD.MOV.U32 R14, RZ, RZ, R44 ;  /* 0x000000ffff0e7224 */ /* 0x000fe400078e002c */
[----:B-1----:R-:W-:-:S03]  /*68f0*/  IMAD.MOV.U32 R12, RZ, RZ, R46 ;  /* 0x000000ffff0c7224 */ /* 0x002fc600078e002e */
[----:B------:R-:W-:Y:S02]  /*6900*/  PRMT R213, R14, 0x5410, R11 ;  /* 0x000054100ed57816 */ /* 0x000fe4000000000b */
[----:B--2---:R-:W-:Y:S02]  /*6910*/  MOV R13, R47 ;  /* 0x0000002f000d7202 */ /* 0x004fe40000000f00 */
[----:B------:R-:W-:Y:S02]  /*6920*/  MOV R11, R49 ;  /* 0x00000031000b7202 */ /* 0x000fe40000000f00 */
[----:B------:R-:W-:Y:S01]  /*6930*/  PRMT R212, R12, 0x5410, R13 ;  /* 0x000054100cd47816 */ /* 0x000fe2000000000d */
[----:B------:R-:W-:Y:S01]  /*6940*/  IMAD.MOV.U32 R13, RZ, RZ, R51 ;  /* 0x000000ffff0d7224 */ /* 0x000fe200078e0033 */
[----:B------:R-:W-:Y:S01]  /*6950*/  MOV R14, R50 ;  /* 0x00000032000e7202 */ /* 0x000fe20000000f00 */
[----:B------:R-:W-:-:S03]  /*6960*/  IMAD.MOV.U32 R12, RZ, RZ, R48 ;  /* 0x000000ffff0c7224 */ /* 0x000fc600078e0030 */
[----:B------:R0:W-:Y:S01]  /*6970*/  STL.S16 [R1+0x46], R13 ;  /* 0x0000460d01007387 */ /* 0x0001e20000100600 */
[----:B------:R-:W-:Y:S01]  /*6980*/  PRMT R224, R224, 0x5410, R14 ;  /* 0x00005410e0e07816 */ /* 0x000fe2000000000e */
[----:B------:R-:W-:Y:S02]  /*6990*/  IMAD.MOV.U32 R14, RZ, RZ, R53 ;  /* 0x000000ffff0e7224 */ /* 0x000fe400078e0035 */
[----:B------:R1:W-:Y:S03]  /*69a0*/  STL.S16 [R1+0x3e], R12 ;  /* 0x00003e0c01007387 */ /* 0x0003e60000100600 */
[----:B------:R-:W-:Y:S01]  /*69b0*/  PRMT R159, R14, 0x7610, R159 ;  /* 0x000076100e9f7816 */ /* 0x000fe2000000009f */
[----:B------:R2:W-:Y:S01]  /*69c0*/  STL.S16 [R1+0x50], R11 ;  /* 0x0000500b01007387 */ /* 0x0005e20000100600 */
[----:B-----5:R-:W-:Y:S01]  /*69d0*/  IMAD.MOV.U32 R14, RZ, RZ, R58 ;  /* 0x000000ffff0e7224 */ /* 0x020fe200078e003a */
[----:B0-----:R-:W-:Y:S01]  /*69e0*/  MOV R13, R52 ;  /* 0x00000034000d7202 */ /* 0x001fe20000000f00 */
[----:B-1----:R-:W-:-:S02]  /*69f0*/  IMAD.MOV.U32 R12, RZ, RZ, R55 ;  /* 0x000000ffff0c7224 */ /* 0x002fc400078e0037 */
[----:B--2---:R-:W-:-:S05]  /*6a00*/  IMAD.MOV.U32 R11, RZ, RZ, R54 ;  /* 0x000000ffff0b7224 */ /* 0x004fca00078e0036 */
[----:B------:R0:W-:Y:S04]  /*6a10*/  STL.S16 [R1+0x52], R11 ;  /* 0x0000520b01007387 */ /* 0x0001e80000100600 */
[----:B------:R1:W-:Y:S04]  /*6a20*/  STL.S16 [R1+0x54], R12 ;  /* 0x0000540c01007387 */ /* 0x0003e80000100600 */
[----:B------:R2:W-:Y:S01]  /*6a30*/  STL.S16 [R1+0x56], R13 ;  /* 0x0000560d01007387 */ /* 0x0005e20000100600 */
[----:B0-----:R-:W-:Y:S02]  /*6a40*/  IMAD.MOV.U32 R11, RZ, RZ, R57 ;  /* 0x000000ffff0b7224 */ /* 0x001fe400078e0039 */
[----:B-1----:R-:W-:Y:S01]  /*6a50*/  IMAD.MOV.U32 R12, RZ, RZ, R56 ;  /* 0x000000ffff0c7224 */ /* 0x002fe200078e0038 */
[----:B--2---:R-:W-:-:S04]  /*6a60*/  MOV R13, R59 ;  /* 0x0000003b000d7202 */ /* 0x004fc80000000f00 */
[----:B------:R-:W-:Y:S01]  /*6a70*/  PRMT R150, R12, 0x5410, R11 ;  /* 0x000054100c967816 */ /* 0x000fe2000000000b */
[----:B------:R-:W-:Y:S01]  /*6a80*/  IMAD.MOV.U32 R12, RZ, RZ, R60 ;  /* 0x000000ffff0c7224 */ /* 0x000fe200078e003c */
[----:B------:R-:W-:Y:S02]  /*6a90*/  MOV R11, R61 ;  /* 0x0000003d000b7202 */ /* 0x000fe40000000f00 */
[----:B------:R-:W-:Y:S01]  /*6aa0*/  PRMT R149, R14, 0x5410, R13 ;  /* 0x000054100e957816 */ /* 0x000fe2000000000d */
[----:B------:R-:W-:Y:S01]  /*6ab0*/  IMAD.MOV.U32 R13, RZ, RZ, R63 ;  /* 0x000000ffff0d7224 */ /* 0x000fe200078e003f */
[----:B------:R-:W-:Y:S01]  /*6ac0*/  PRMT R154, R12, 0x5410, R11 ;  /* 0x000054100c9a7816 */ /* 0x000fe2000000000b */
[----:B------:R-:W-:Y:S01]  /*6ad0*/  IMAD.MOV.U32 R12, RZ, RZ, R66 ;  /* 0x000000ffff0c7224 */ /* 0x000fe200078e0042 */
[----:B------:R-:W-:Y:S01]  /*6ae0*/  MOV R14, R62 ;  /* 0x0000003e000e7202 */ /* 0x000fe20000000f00 */
[----:B------:R-:W-:-:S03]  /*6af0*/  IMAD.MOV.U32 R11, RZ, RZ, R67 ;  /* 0x000000ffff0b7224 */ /* 0x000fc600078e0043 */
[----:B------:R-:W-:Y:S02]  /*6b00*/  PRMT R153, R14, 0x5410, R13 ;  /* 0x000054100e997816 */ /* 0x000fe4000000000d */
        /* <DEDUP_REMOVED lines=24> */
.L_x_520:
[----:B------:R-:W-:Y:S01]  /*6c90*/  IMAD R88, R18, 0x8, R2 ;  /* 0x0000000812587824 */ /* 0x000fe200078e0202 */
[----:B------:R-:W-:Y:S01]  /*6ca0*/  SHF.L.U32 R89, R166, 0x1f, RZ ;  /* 0x0000001fa6597819 */ /* 0x000fe200000006ff */
[----:B------:R-:W0:Y:S01]  /*6cb0*/  LDC R135, c[0x0][0x2f4] ;  /* 0x0000bd00ff877b82 */ /* 0x000e220000000800 */
[----:B------:R-:W-:Y:S02]  /*6cc0*/  BSSY B1, `(.L_x_521) ;  /* 0x0000003000017945 */ /* 0x000fe40003800000 */
[----:B------:R-:W1:Y:S02]  /*6cd0*/  SYNCS.PHASECHK.TRANS64.TRYWAIT P6, [R88+URZ+0x2a890], R89 ;  /* 0x02a89059580075a7 */ /* 0x000e6400080c017f */
[----:B-1----:R-:W-:Y:S05]  /*6ce0*/  @!P6 BRA `(.L_x_522) ;  /* 0x000001780004e947 */ /* 0x002fea0003800000 */
.L_x_795:
[----:B------:R-:W-:Y:S05]  /*6cf0*/  BSYNC B1 ;  /* 0x0000000000017941 */ /* 0x000fea0003800000 */
.L_x_521:
[----:B------:R-:W-:Y:S01]  /*6d00*/  UMOV UR4, 0xffffffff ;  /* 0xffffffff00047882 */ /* 0x000fe20000000000 */
[----:B0-----:R-:W-:Y:S02]  /*6d10*/  IADD3 R139, -R129, R135, RZ ;  /* 0x00000087818b7210 */ /* 0x001fe40007ffe1ff */
[----:B------:R-:W-:Y:S05]  /*6d20*/  BRA.DIV UR4, `(.L_x_523) ;  /* 0x0000017a04087947 */ /* 0x000fea000b800000 */
[----:B------:R0:W2:Y:S04]  /*6d30*/  SHFL.IDX PT, R123, R118, RZ, 0x1c1f ;  /* 0x001c1fff767b7589 */ /* 0x0000a800000e0000 */
[----:B------:R0:W3:Y:S02]  /*6d40*/  SHFL.IDX PT, R11, R119, RZ, 0x1c1f ;  /* 0x001c1fff770b7589 */ /* 0x0000e400000e0000 */
.L_x_799:
[----:B------:R-:W-:Y:S04]  /*6d50*/  BSSY B1, `(.L_x_524) ;  /* 0x0000178000017945 */ /* 0x000fe80003800000 */
[----:B------:R-:W-:Y:S05]  /*6d60*/  @P4 BRA `(.L_x_525) ;  /* 0x0000001400d84947 */ /* 0x000fea0003800000 */
[----:B------:R-:W-:Y:S01]  /*6d70*/  ISETP.NE.AND P4, PT, R10, RZ, PT ;  /* 0x000000ff0a00720c */ /* 0x000fe20003f85270 */
[----:B------:R-:W-:Y:S01]  /*6d80*/  BSSY B2, `(.L_x_526) ;  /* 0x000007e000027945 */ /* 0x000fe20003800000 */
[----:B---3--:R-:W-:-:S11]  /*6d90*/  IMAD.MOV.U32 R122, RZ, RZ, R11 ;  /* 0x000000ffff7a7224 */ /* 0x008fd600078e000b */
[----:B------:R-:W-:Y:S05]  /*6da0*/  @!P4 BRA `(.L_x_527) ;  /* 0x0000000400ecc947 */ /* 0x000fea0003800000 */
[----:B------:R-:W-:Y:S01]  /*6db0*/  SEL R12, R129, R139, !P3 ;  /* 0x0000008b810c7207 */ /* 0x000fe20005800000 */
[----:B------:R-:W-:Y:S01]  /*6dc0*/  BSSY B3, `(.L_x_528) ;  /* 0x0000073000037945 */ /* 0x000fe20003800000 */
[----:B------:R-:W-:Y:S02]  /*6dd0*/  ISETP.GE.AND P4, PT, R16, R128, PT ;  /* 0x000000801000720c */ /* 0x000fe40003f86270 */
[----:B------:R-:W-:-:S04]  /*6de0*/  SHF.R.S32.HI R13, RZ, 0x1f, R12 ;  /* 0x0000001fff0d7819 */ /* 0x000fc8000001140c */
[----:B------:R-:W-:-:S04]  /*6df0*/  LEA.HI R13, R13, R12, RZ, 0x4 ;  /* 0x0000000c0d0d7211 */ /* 0x000fc800078f20ff */
[----:B------:R-:W-:-:S04]  /*6e00*/  LEA.HI.SX32 R156, R13, R124, 0x1c ;  /* 0x0000007c0d9c7211 */ /* 0x000fc800078fe2ff */
[----:B------:R-:W-:-:S04]  /*6e10*/  SHF.R.S32.HI R13, RZ, 0x1f, R156 ;  /* 0x0000001fff0d7819 */ /* 0x000fc8000001149c */
[----:B------:R-:W-:Y:S01]  /*6e20*/  LEA.HI R13, R13, R156, RZ, 0x3 ;  /* 0x0000009c0d0d7211 */ /* 0x000fe200078f18ff */
[----:B------:R-:W-:-:S03]  /*6e30*/  IMAD.SHL.U32 R156, R156, 0x8, RZ ;  /* 0x000000089c9c7824 */ /* 0x000fc600078e00ff */
[----:B------:R-:W-:Y:S02]  /*6e40*/  SHF.R.S32.HI R13, RZ, 0x3, R13 ;  /* 0x00000003ff0d7819 */ /* 0x000fe4000001140d */
[----:B------:R-:W-:-:S03]  /*6e50*/  LOP3.LUT R12, R176, 0x38, R156, 0xf8, !PT ;  /* 0x00000038b00c7812 */ /* 0x000fc600078ef89c */
[----:B------:R-:W-:Y:S01]  /*6e60*/  IMAD R13, R13, 0x1800, R178 ;  /* 0x000018000d0d7824 */ /* 0x000fe200078e02b2 */
[----:B------:R-:W-:-:S04]  /*6e70*/  LOP3.LUT R12, R12, R177, RZ, 0x3c, !PT ;  /* 0x000000b10c0c7212 */ /* 0x000fc800078e3cff */
[----:B------:R-:W-:-:S05]  /*6e80*/  IADD3 R12, R13, R12, RZ ;  /* 0x0000000c0d0c7210 */ /* 0x000fca0007ffe0ff */
[C---:B------:R-:W-:Y:S02]  /*6e90*/  IMAD R80, R18.reuse, 0x4800, R12 ;  /* 0x0000480012507824 */ /* 0x040fe400078e020c */
[----:B------:R-:W-:Y:S02]  /*6ea0*/  IMAD R12, R18, 0x4800, R144 ;  /* 0x00004800120c7824 */ /* 0x000fe400078e0290 */
[--C-:B------:R-:W-:Y:S02]  /*6eb0*/  IMAD R80, R80, 0x2, R2.reuse ;  /* 0x0000000250507824 */ /* 0x100fe400078e0202 */
[----:B------:R-:W-:-:S04]  /*6ec0*/  IMAD R12, R12, 0x2, R2 ;  /* 0x000000020c0c7824 */ /* 0x000fc800078e0202 */
[----:B------:R-:W3:Y:S04]  /*6ed0*/  LDS.128 R80, [R80+0x18400] ;  /* 0x0184000050507984 */ /* 0x000ee80000000c00 */
[----:B------:R-:W4:Y:S01]  /*6ee0*/  LDS.128 R12, [R12+0x18400] ;  /* 0x018400000c0c7984 */ /* 0x000f220000000c00 */
[----:B------:R-:W-:Y:S05]  /*6ef0*/  @P4 BRA `(.L_x_529) ;  /* 0x00000004007c4947 */ /* 0x000fea0003800000 */
[----:B---3--:R-:W-:Y:S01]  /*6f00*/  MOV R158, R81 ;  /* 0x00000051009e7202 */ /* 0x008fe20000000f00 */
[----:B----4-:R-:W-:Y:S02]  /*6f10*/  IMAD.MOV.U32 R157, RZ, RZ, R13 ;  /* 0x000000ffff9d7224 */ /* 0x010fe400078e000d */
[----:B------:R-:W-:Y:S02]  /*6f20*/  HADD2.F32 R159, -RZ, R159.H0_H0 ;  /* 0x2000009fff9f7230 */ /* 0x000fe40000004100 */
[----:B------:R-:W-:Y:S02]  /*6f30*/  HADD2.F32 R13, -RZ, R158.H0_H0 ;  /* 0x2000009eff0d7230 */ /* 0x000fe40000004100 */
[----:B------:R-:W-:Y:S02]  /*6f40*/  HADD2.F32 R204, -RZ, R157.H0_H0 ;  /* 0x2000009dffcc7230 */ /* 0x000fe40000004100 */
[----:B------:R-:W-:Y:S02]  /*6f50*/  HADD2.F32 R196, -RZ, R196.H0_H0 ;  /* 0x200000c4ffc47230 */ /* 0x000fe40000004100 */
[-C--:B------:R-:W-:Y:S01]  /*6f60*/  FMUL.FTZ R81, R13, R159.reuse ;  /* 0x0000009f0d517220 */ /* 0x080fe20000410000 */
[----:B------:R-:W-:-:S03]  /*6f70*/  FMUL.FTZ R159, R204, R159 ;  /* 0x0000009fcc9f7220 */ /* 0x000fc60000410000 */
[-C--:B------:R-:W-:Y:S01]  /*6f80*/  FFMA.FTZ R81, R204, R196.reuse, -R81 ;  /* 0x000000c4cc517223 */ /* 0x080fe20000010851 */
[----:B------:R-:W-:Y:S01]  /*6f90*/  FFMA.FTZ R13, R13, R196, R159 ;  /* 0x000000c40d0d7223 */ /* 0x000fe2000001009f */
[----:B------:R-:W3:Y:S04]  /*6fa0*/  LDL.S16 R204, [R1+0x4c] ;  /* 0x00004c0001cc7983 */ /* 0x000ee80000100600 */
[----:B------:R-:W4:Y:S01]  /*6fb0*/  LDL.S16 R196, [R1+0x54] ;  /* 0x0000540001c47983 */ /* 0x000f220000100600 */
[----:B------:R-:W-:Y:S01]  /*6fc0*/  SHF.R.U32.HI R159, RZ, 0x10, R53 ;  /* 0x00000010ff9f7819 */ /* 0x000fe20000011635 */
[----:B------:R-:W-:Y:S01]  /*6fd0*/  HADD2.F32 R158, -RZ, R158.H1_H1 ;  /* 0x3000009eff9e7230 */ /* 0x000fe20000004100 */
[--C-:B------:R-:W-:Y:S02]  /*6fe0*/  SHF.R.U64 R40, R40, 0x10, R41.reuse ;  /* 0x0000001028287819 */ /* 0x100fe40000001229 */
[----:B------:R-:W-:Y:S01]  /*6ff0*/  SHF.R.U32.HI R41, RZ, 0x10, R41 ;  /* 0x00000010ff297819 */ /* 0x000fe20000011629 */
[----:B------:R-:W-:Y:S01]  /*7000*/  HADD2.F32 R159, -RZ, R159.H0_H0 ;  /* 0x2000009fff9f7230 */ /* 0x000fe20000004100 */
[----:B------:R-:W-:Y:S01]  /*7010*/  SHF.R.U64 R53, R52, 0x10, R53 ;  /* 0x0000001034357819 */ /* 0x000fe20000001235 */
[----:B------:R-:W-:-:S02]  /*7020*/  HADD2.F32 R52, -RZ, R157.H1_H1 ;  /* 0x3000009dff347230 */ /* 0x000fc40000004100 */
[----:B------:R-:W-:Y:S02]  /*7030*/  HADD2.F32 R41, -RZ, R41.H0_H0 ;  /* 0x20000029ff297230 */ /* 0x000fe40000004100 */
[-C--:B------:R-:W-:Y:S01]  /*7040*/  FMUL.FTZ R157, R158, R159.reuse ;  /* 0x0000009f9e9d7220 */ /* 0x080fe20000410000 */
[----:B------:R-:W-:-:S03]  /*7050*/  FMUL.FTZ R159, R52, R159 ;  /* 0x0000009f349f7220 */ /* 0x000fc60000410000 */
[-C--:B------:R-:W-:Y:S01]  /*7060*/  FFMA.FTZ R52, R52, R41.reuse, -R157 ;  /* 0x0000002934347223 */ /* 0x080fe2000001089d */
[----:B------:R-:W-:Y:S02]  /*7070*/  HADD2.F32 R157, -RZ, R83.H0_H0 ;  /* 0x20000053ff9d7230 */ /* 0x000fe40000004100 */
[----:B------:R-:W-:Y:S01]  /*7080*/  FFMA.FTZ R41, R158, R41, R159 ;  /* 0x000000299e297223 */ /* 0x000fe2000001009f */
[----:B------:R-:W-:Y:S02]  /*7090*/  HADD2.F32 R159, -RZ, R15.H0_H0 ;  /* 0x2000000fff9f7230 */ /* 0x000fe40000004100 */
[----:B---3--:R-:W-:Y:S02]  /*70a0*/  HADD2.F32 R158, -RZ, R204.H0_H0 ;  /* 0x200000ccff9e7230 */ /* 0x008fe40000004100 */
[----:B----4-:R-:W-:-:S05]  /*70b0*/  HADD2.F32 R196, -RZ, R196.H0_H0 ;  /* 0x200000c4ffc47230 */ /* 0x010fca0000004100 */
[----:B------:R-:W-:-:S04]  /*70c0*/  FMUL.FTZ R204, R157, R196 ;  /* 0x000000c49dcc7220 */ /* 0x000fc80000410000 */
[C---:B------:R-:W-:Y:S01]  /*70d0*/  FFMA.FTZ R204, R159.reuse, R158, -R204 ;  /* 0x0000009e9fcc7223 */ /* 0x040fe200000108cc */
[----:B------:R-:W-:Y:S02]  /*70e0*/  FMUL.FTZ R159, R159, R196 ;  /* 0x000000c49f9f7220 */ /* 0x000fe40000410000 */
[----:B------:R-:W3:Y:S02]  /*70f0*/  LDL.LU.S16 R196, [R1+0x56] ;  /* 0x0000560001c47983 */ /* 0x000ee40000300600 */
[----:B------:R-:W-:Y:S02]  /*7100*/  FFMA.FTZ R159, R157, R158, R159 ;  /* 0x0000009e9d9f7223 */ /* 0x000fe4000001009f */
[----:B------:R-:W4:Y:S01]  /*7110*/  LDL.LU.S16 R158, [R1+0x4e] ;  /* 0x00004e00019e7983 */ /* 0x000f220000300600 */
[--C-:B------:R-:W-:Y:S01]  /*7120*/  SHF.R.U64 R42, R42, 0x10, R43.reuse ;  /* 0x000000102a2a7819 */ /* 0x100fe2000000122b */
[----:B------:R-:W-:Y:S01]  /*7130*/  HADD2.F32 R15, -RZ, R15.H1_H1 ;  /* 0x3000000fff0f7230 */ /* 0x000fe20000004100 */
[----:B------:R-:W-:-:S02]  /*7140*/  SHF.R.U32.HI R157, RZ, 0x10, R43 ;  /* 0x00000010ff9d7819 */ /* 0x000fc4000001162b */
[--C-:B------:R-:W-:Y:S01]  /*7150*/  SHF.R.U64 R43, R54, 0x10, R55.reuse ;  /* 0x00000010362b7819 */ /* 0x100fe20000001237 */
[----:B------:R-:W-:Y:S01]  /*7160*/  HADD2.F32 R54, -RZ, R83.H1_H1 ;  /* 0x30000053ff367230 */ /* 0x000fe20000004100 */
[----:B------:R-:W-:Y:S01]  /*7170*/  SHF.R.U32.HI R55, RZ, 0x10, R55 ;  /* 0x00000010ff377819 */ /* 0x000fe20000011637 */
[----:B------:R-:W-:-:S04]  /*7180*/  HADD2.F32 R157, -RZ, R157.H0_H0 ;  /* 0x2000009dff9d7230 */ /* 0x000fc80000004100 */
[----:B------:R-:W-:-:S05]  /*7190*/  HADD2.F32 R55, -RZ, R55.H0_H0 ;  /* 0x20000037ff377230 */ /* 0x000fca0000004100 */
[----:B------:R-:W-:-:S04]  /*71a0*/  FMUL.FTZ R83, R54, R55 ;  /* 0x0000003736537220 */ /* 0x000fc80000410000 */
[C---:B------:R-:W-:Y:S01]  /*71b0*/  FFMA.FTZ R83, R15.reuse, R157, -R83 ;  /* 0x0000009d0f537223 */ /* 0x040fe20000010853 */
[----:B------:R-:W-:-:S04]  /*71c0*/  FMUL.FTZ R15, R15, R55 ;  /* 0x000000370f0f7220 */ /* 0x000fc80000410000 */
[----:B------:R-:W-:Y:S01]  /*71d0*/  FFMA.FTZ R15, R54, R157, R15 ;  /* 0x0000009d360f7223 */ /* 0x000fe2000001000f */
[----:B------:R-:W-:Y:S02]  /*71e0*/  HADD2.F32 R54, -RZ, R80.H0_H0 ;  /* 0x20000050ff367230 */ /* 0x000fe40000004100 */
[----:B------:R-:W-:Y:S02]  /*71f0*/  HADD2.F32 R157, -RZ, R12.H0_H0 ;  /* 0x2000000cff9d7230 */ /* 0x000fe40000004100 */
[----:B------:R-:W-:Y:S02]  /*7200*/  HADD2.F32 R53, -RZ, R53.H0_H0 ;  /* 0x20000035ff357230 */ /* 0x000fe40000004100 */
[----:B------:R-:W-:Y:S02]  /*7210*/  HADD2.F32 R80, -RZ, R80.H1_H1 ;  /* 0x30000050ff507230 */ /* 0x000fe40000004100 */
[----:B------:R-:W-:Y:S02]  /*7220*/  HADD2.F32 R12, -RZ, R12.H1_H1 ;  /* 0x3000000cff0c7230 */ /* 0x000fe40000004100 */
[----:B------:R-:W-:-:S02]  /*7230*/  HADD2.F32 R40, -RZ, R40.H0_H0 ;  /* 0x20000028ff287230 */ /* 0x000fc40000004100 */
[----:B---3--:R-:W-:Y:S02]  /*7240*/  HADD2.F32 R196, -RZ, R196.H0_H0 ;  /* 0x200000c4ffc47230 */ /* 0x008fe40000004100 */
[----:B----4-:R-:W-:-:S03]  /*7250*/  HADD2.F32 R55, -RZ, R158.H0_H0 ;  /* 0x2000009eff377230 */ /* 0x010fc60000004100 */
[-C--:B------:R-:W-:Y:S01]  /*7260*/  FMUL.FTZ R158, R54, R196.reuse ;  /* 0x000000c4369e7220 */ /* 0x080fe20000410000 */
[----:B------:R-:W-:-:S03]  /*7270*/  FMUL.FTZ R196, R157, R196 ;  /* 0x000000c49dc47220 */ /* 0x000fc60000410000 */
[-C--:B------:R-:W-:Y:S01]  /*7280*/  FFMA.FTZ R158, R157, R55.reuse, -R158 ;  /* 0x000000379d9e7223 */ /* 0x080fe2000001089e */
[----:B------:R-:W-:Y:S01]  /*7290*/  FFMA.FTZ R196, R54, R55, R196 ;  /* 0x0000003736c47223 */ /* 0x000fe200000100c4 */
[-C--:B------:R-:W-:Y:S01]  /*72a0*/  FMUL.FTZ R54, R80, R53.reuse ;  /* 0x0000003550367220 */ /* 0x080fe20000410000 */
[----:B------:R-:W3:Y:S01]  /*72b0*/  LDL.S16 R157, [R1+0x52] ;  /* 0x00005200019d7983 */ /* 0x000ee20000100600 */
[C---:B------:R-:W-:Y:S02]  /*72c0*/  FMUL.FTZ R53, R12.reuse, R53 ;  /* 0x000000350c357220 */ /* 0x040fe40000410000 */
[-C--:B------:R-:W-:Y:S02]  /*72d0*/  FFMA.FTZ R12, R12, R40.reuse, -R54 ;  /* 0x000000280c0c7223 */ /* 0x080fe40000010836 */
[----:B------:R-:W4:Y:S01]  /*72e0*/  LDL.S16 R54, [R1+0x4a] ;  /* 0x00004a0001367983 */ /* 0x000f220000100600 */
[----:B------:R-:W-:Y:S01]  /*72f0*/  FFMA.FTZ R40, R80, R40, R53 ;  /* 0x0000002850287223 */ /* 0x000fe20000010035 */
[----:B------:R-:W-:Y:S01]  /*7300*/  HADD2.F32 R53, -RZ, R82.H0_H0 ;  /* 0x20000052ff357230 */ /* 0x000fe20000004100 */
[----:B------:R-:W-:Y:S01]  /*7310*/  F2FP.F16.F32.PACK_AB R52, R52, R81 ;  /* 0x000000513434723e */ /* 0x000fe200000000ff */
[----:B------:R-:W-:Y:S01]  /*7320*/  HADD2.F32 R55, -RZ, R14.H0_H0 ;  /* 0x2000000eff377230 */ /* 0x000fe20000004100 */
[----:B------:R-:W-:Y:S01]  /*7330*/  F2FP.F16.F32.PACK_AB R83, R83, R204 ;  /* 0x000000cc5353723e */ /* 0x000fe200000000ff */
[----:B------:R-:W-:Y:S01]  /*7340*/  HADD2.F32 R43, -RZ, R43.H0_H0 ;  /* 0x2000002bff2b7230 */ /* 0x000fe20000004100 */
[----:B------:R-:W-:Y:S01]  /*7350*/  F2FP.F16.F32.PACK_AB R41, R41, R13 ;  /* 0x0000000d2929723e */ /* 0x000fe200000000ff */
[----:B------:R-:W-:Y:S01]  /*7360*/  HADD2.F32 R82, -RZ, R82.H1_H1 ;  /* 0x30000052ff527230 */ /* 0x000fe20000004100 */
[----:B------:R-:W-:Y:S01]  /*7370*/  F2FP.F16.F32.PACK_AB R159, R15, R159 ;  /* 0x0000009f0f9f723e */ /* 0x000fe200000000ff */
[----:B------:R-:W-:Y:S01]  /*7380*/  HADD2.F32 R14, -RZ, R14.H1_H1 ;  /* 0x3000000eff0e7230 */ /* 0x000fe20000004100 */
[----:B------:R-:W-:Y:S01]  /*7390*/  F2FP.F16.F32.PACK_AB R40, R40, R196 ;  /* 0x000000c42828723e */ /* 0x000fe200000000ff */
[----:B------:R-:W-:Y:S01]  /*73a0*/  HADD2.F32 R42, -RZ, R42.H0_H0 ;  /* 0x2000002aff2a7230 */ /* 0x000fe20000004100 */
[----:B------:R-:W-:Y:S01]  /*73b0*/  MOV R15, R83 ;  /* 0x00000053000f7202 */ /* 0x000fe20000000f00 */
[----:B------:R-:W-:Y:S01]  /*73c0*/  IMAD.MOV.U32 R13, RZ, RZ, R52 ;  /* 0x000000ffff0d7224 */ /* 0x000fe200078e0034 */
[----:B------:R-:W-:Y:S01]  /*73d0*/  F2FP.F16.F32.PACK_AB R12, R12, R158 ;  /* 0x0000009e0c0c723e */ /* 0x000fe200000000ff */
[----:B------:R-:W-:-:S02]  /*73e0*/  IMAD.MOV.U32 R81, RZ, RZ, R41 ;  /* 0x000000ffff517224 */ /* 0x000fc400078e0029 */
[----:B------:R-:W-:Y:S02]  /*73f0*/  IMAD.MOV.U32 R83, RZ, RZ, R159 ;  /* 0x000000ffff537224 */ /* 0x000fe400078e009f */
[----:B---3--:R-:W-:Y:S02]  /*7400*/  HADD2.F32 R157, -RZ, R157.H0_H0 ;  /* 0x2000009dff9d7230 */ /* 0x008fe40000004100 */
[----:B----4-:R-:W-:-:S03]  /*7410*/  HADD2.F32 R54, -RZ, R54.H0_H0 ;  /* 0x20000036ff367230 */ /* 0x010fc60000004100 */
[-C--:B------:R-:W-:Y:S01]  /*7420*/  FMUL.FTZ R80, R53, R157.reuse ;  /* 0x0000009d35507220 */ /* 0x080fe20000410000 */
[----:B------:R-:W-:-:S03]  /*7430*/  FMUL.FTZ R157, R55, R157 ;  /* 0x0000009d379d7220 */ /* 0x000fc60000410000 */
[-C--:B------:R-:W-:Y:S01]  /*7440*/  FFMA.FTZ R80, R55, R54.reuse, -R80 ;  /* 0x0000003637507223 */ /* 0x080fe20000010850 */
[----:B------:R-:W-:Y:S01]  /*7450*/  FFMA.FTZ R157, R53, R54, R157 ;  /* 0x00000036359d7223 */ /* 0x000fe2000001009d */
[-C--:B------:R-:W-:Y:S01]  /*7460*/  FMUL.FTZ R53, R82, R43.reuse ;  /* 0x0000002b52357220 */ /* 0x080fe20000410000 */
[----:B------:R-:W-:-:S03]  /*7470*/  FMUL.FTZ R43, R14, R43 ;  /* 0x0000002b0e2b7220 */ /* 0x000fc60000410000 */
[-C--:B------:R-:W-:Y:S01]  /*7480*/  FFMA.FTZ R53, R14, R42.reuse, -R53 ;  /* 0x0000002a0e357223 */ /* 0x080fe20000010835 */
[----:B------:R-:W-:-:S04]  /*7490*/  FFMA.FTZ R43, R82, R42, R43 ;  /* 0x0000002a522b7223 */ /* 0x000fc8000001002b */
[----:B------:R-:W-:Y:S02]  /*74a0*/  F2FP.F16.F32.PACK_AB R53, R53, R80 ;  /* 0x000000503535723e */ /* 0x000fe400000000ff */
[----:B------:R-:W-:Y:S02]  /*74b0*/  F2FP.F16.F32.PACK_AB R43, R43, R157 ;  /* 0x0000009d2b2b723e */ /* 0x000fe400000000ff */
[----:B------:R-:W-:Y:S01]  /*74c0*/  MOV R80, R40 ;  /* 0x0000002800507202 */ /* 0x000fe20000000f00 */
[----:B------:R-:W-:Y:S02]  /*74d0*/  IMAD.MOV.U32 R14, RZ, RZ, R53 ;  /* 0x000000ffff0e7224 */ /* 0x000fe400078e0035 */
[----:B------:R-:W-:-:S07]  /*74e0*/  IMAD.MOV.U32 R82, RZ, RZ, R43 ;  /* 0x000000ffff527224 */ /* 0x000fce00078e002b */
.L_x_529:
[----:B------:R-:W-:Y:S05]  /*74f0*/  BSYNC B3 ;  /* 0x0000000000037941 */ /* 0x000fea0003800000 */
.L_x_528:
[----:B------:R-:W-:-:S04]  /*7500*/  LEA R40, P4, R7, R11, 0x1 ;  /* 0x0000000b07287211 */ /* 0x000fc800078808ff */
[----:B--2---:R-:W-:Y:S02]  /*7510*/  LEA.HI.X R41, R7, R123, R116, 0x1, P4 ;  /* 0x0000007b07297211 */ /* 0x004fe400020f0c74 */
[----:B------:R-:W-:-:S03]  /*7520*/  ISETP.GE.AND P4, PT, R156, R135, PT ;  /* 0x000000879c00720c */ /* 0x000fc60003f86270 */
[----:B----4-:R2:W-:Y:S10]  /*7530*/  ST.E.128 desc[UR60][R40.64], R12 ;  /* 0x0000000c28007985 */ /* 0x0105f4000c101d3c */
[----:B--2---:R-:W-:-:S05]  /*7540*/  @!P4 IMAD.WIDE R12, R156, 0x2, R122 ;  /* 0x000000029c0cc825 */ /* 0x004fca00078e027a */
[----:B---3--:R3:W-:Y:S02]  /*7550*/  @!P4 ST.E.128 desc[UR60][R12.64], R80 ;  /* 0x000000500c00c985 */ /* 0x0087e4000c101d3c */
.L_x_527:
[----:B------:R-:W-:Y:S05]  /*7560*/  BSYNC B2 ;  /* 0x0000000000027941 */ /* 0x000fea0003800000 */
.L_x_526:
[----:B------:R-:W-:Y:S01]  /*7570*/  ISETP.NE.AND P4, PT, R27, RZ, PT ;  /* 0x000000ff1b00720c */ /* 0x000fe20003f85270 */
[----:B------:R-:W-:-:S12]  /*7580*/  BSSY B2, `(.L_x_530) ;  /* 0x000007d000027945 */ /* 0x000fd80003800000 */
[----:B------:R-:W-:Y:S05]  /*7590*/  @!P4 BRA `(.L_x_531) ;  /* 0x0000000400ecc947 */ /* 0x000fea0003800000 */
[----:B---3--:R-:W-:Y:S01]  /*75a0*/  SEL R12, R129, R139, !P2 ;  /* 0x0000008b810c7207 */ /* 0x008fe20005000000 */
[----:B------:R-:W-:Y:S01]  /*75b0*/  BSSY B3, `(.L_x_532) ;  /* 0x0000073000037945 */ /* 0x000fe20003800000 */
[----:B------:R-:W-:Y:S02]  /*75c0*/  ISETP.GE.AND P4, PT, R0, R128, PT ;  /* 0x000000800000720c */ /* 0x000fe40003f86270 */
[----:B------:R-:W-:-:S04]  /*75d0*/  SHF.R.S32.HI R13, RZ, 0x1f, R12 ;  /* 0x0000001fff0d7819 */ /* 0x000fc8000001140c */
[----:B------:R-:W-:-:S04]  /*75e0*/  LEA.HI R13, R13, R12, RZ, 0x4 ;  /* 0x0000000c0d0d7211 */ /* 0x000fc800078f20ff */
[----:B------:R-:W-:-:S04]  /*75f0*/  LEA.HI.SX32 R52, R13, R121, 0x1c ;  /* 0x000000790d347211 */ /* 0x000fc800078fe2ff */
[----:B------:R-:W-:-:S04]  /*7600*/  SHF.R.S32.HI R13, RZ, 0x1f, R52 ;  /* 0x0000001fff0d7819 */ /* 0x000fc80000011434 */
[----:B------:R-:W-:Y:S02]  /*7610*/  LEA.HI R13, R13, R52, RZ, 0x3 ;  /* 0x000000340d0d7211 */ /* 0x000fe400078f18ff */
[----:B------:R-:W-:Y:S02]  /*7620*/  SHF.L.U32 R52, R52, 0x3, RZ ;  /* 0x0000000334347819 */ /* 0x000fe400000006ff */
[----:B------:R-:W-:Y:S02]  /*7630*/  SHF.R.S32.HI R13, RZ, 0x3, R13 ;  /* 0x00000003ff0d7819 */ /* 0x000fe4000001140d */
[----:B------:R-:W-:-:S03]  /*7640*/  LOP3.LUT R12, R176, 0x38, R52, 0xf8, !PT ;  /* 0x00000038b00c7812 */ /* 0x000fc600078ef834 */
[----:B------:R-:W-:Y:S01]  /*7650*/  IMAD R13, R13, 0x1800, R178 ;  /* 0x000018000d0d7824 */ /* 0x000fe200078e02b2 */
[----:B------:R-:W-:-:S05]  /*7660*/  LOP3.LUT R12, R12, R177, RZ, 0x3c, !PT ;  /* 0x000000b10c0c7212 */ /* 0x000fca00078e3cff */
[----:B------:R-:W-:-:S04]  /*7670*/  IMAD.IADD R12, R13, 0x1, R12 ;  /* 0x000000010d0c7824 */ /* 0x000fc800078e020c */
[C---:B------:R-:W-:Y:S02]  /*7680*/  IMAD R40, R18.reuse, 0x4800, R12 ;  /* 0x0000480012287824 */ /* 0x040fe400078e020c */
[----:B------:R-:W-:-:S03]  /*7690*/  IMAD R12, R18, 0x4800, R143 ;  /* 0x00004800120c7824 */ /* 0x000fc600078e028f */
[----:B------:R-:W-:Y:S01]  /*76a0*/  LEA R40, R40, R2, 0x1 ;  /* 0x0000000228287211 */ /* 0x000fe200078e08ff */
[----:B------:R-:W-:-:S05]  /*76b0*/  IMAD R12, R12, 0x2, R2 ;  /* 0x000000020c0c7824 */ /* 0x000fca00078e0202 */
[----:B------:R-:W3:Y:S04]  /*76c0*/  LDS.128 R40, [R40+0x18400] ;  /* 0x0184000028287984 */ /* 0x000ee80000000c00 */
[----:B------:R-:W4:Y:S01]  /*76d0*/  LDS.128 R12, [R12+0x18400] ;  /* 0x018400000c0c7984 */ /* 0x000f220000000c00 */
[----:B------:R-:W-:Y:S05]  /*76e0*/  @P4 BRA `(.L_x_533) ;  /* 0x00000004007c4947 */ /* 0x000fea0003800000 */
[----:B------:R-:W5:Y:S04]  /*76f0*/  LDL.LU.S16 R53, [R1+0x50] ;  /* 0x0000500001357983 */ /* 0x000f680000300600 */
[----:B------:R-:W2:Y:S04]  /*7700*/  LDL.LU.S16 R80, [R1+0x48] ;  /* 0x0000480001507983 */ /* 0x000ea80000300600 */
[----:B------:R-:W2:Y:S04]  /*7710*/  LDL.S16 R157, [R1+0x46] ;  /* 0x00004600019d7983 */ /* 0x000ea80000100600 */
[----:B------:R-:W2:Y:S01]  /*7720*/  LDL.LU.S16 R156, [R1+0x44] ;  /* 0x00004400019c7983 */ /* 0x000ea20000300600 */
[----:B---3--:R-:W-:-:S03]  /*7730*/  IMAD.MOV.U32 R54, RZ, RZ, R41 ;  /* 0x000000ffff367224 */ /* 0x008fc600078e0029 */
[----:B------:R-:W3:Y:S04]  /*7740*/  LDL.S16 R83, [R1+0x3e] ;  /* 0x00003e0001537983 */ /* 0x000ee80000100600 */
[----:B------:R-:W3:Y:S01]  /*7750*/  LDL.LU.S16 R82, [R1+0x3c] ;  /* 0x00003c0001527983 */ /* 0x000ee20000300600 */
[--C-:B------:R-:W-:Y:S02]  /*7760*/  SHF.R.U64 R36, R36, 0x10, R37.reuse ;  /* 0x0000001024247819 */ /* 0x100fe40000001225 */
[----:B------:R-:W-:-:S05]  /*7770*/  SHF.R.U32.HI R37, RZ, 0x10, R37 ;  /* 0x00000010ff257819 */ /* 0x000fca0000011625 */
[----:B------:R-:W-:Y:S01]  /*7780*/  HADD2.F32 R37, -RZ, R37.H0_H0 ;  /* 0x20000025ff257230 */ /* 0x000fe20000004100 */
[----:B------:R-:W-:Y:S01]  /*7790*/  SHF.R.U64 R38, R38, 0x10, R39 ;  /* 0x0000001026267819 */ /* 0x000fe20000001227 */
[----:B------:R-:W-:-:S04]  /*77a0*/  HADD2.F32 R36, -RZ, R36.H0_H0 ;  /* 0x20000024ff247230 */ /* 0x000fc80000004100 */
[----:B------:R-:W-:Y:S02]  /*77b0*/  HADD2.F32 R38, -RZ, R38.H0_H0 ;  /* 0x20000026ff267230 */ /* 0x000fe40000004100 */
[----:B-----5:R-:W-:Y:S02]  /*77c0*/  HADD2.F32 R55, -RZ, R53.H0_H0 ;  /* 0x20000035ff377230 */ /* 0x020fe40000004100 */
[----:B----4-:R-:W-:Y:S02]  /*77d0*/  IMAD.MOV.U32 R53, RZ, RZ, R13 ;  /* 0x000000ffff357224 */ /* 0x010fe400078e000d */
[----:B------:R-:W-:Y:S02]  /*77e0*/  HADD2.F32 R13, -RZ, R54.H0_H0 ;  /* 0x20000036ff0d7230 */ /* 0x000fe40000004100 */
[----:B--2---:R-:W-:Y:S02]  /*77f0*/  HADD2.F32 R80, -RZ, R80.H0_H0 ;  /* 0x20000050ff507230 */ /* 0x004fe40000004100 */
[----:B------:R-:W-:-:S02]  /*7800*/  HADD2.F32 R81, -RZ, R53.H0_H0 ;  /* 0x20000035ff517230 */ /* 0x000fc40000004100 */
[----:B------:R-:W-:-:S03]  /*7810*/  FMUL.FTZ R41, R13, R55 ;  /* 0x000000370d297220 */ /* 0x000fc60000410000 */
[----:B------:R-:W-:-:S04]  /*7820*/  FMUL.FTZ R55, R81, R55 ;  /* 0x0000003751377220 */ /* 0x000fc80000410000 */
[----:B------:R-:W-:Y:S01]  /*7830*/  FFMA.FTZ R13, R13, R80, R55 ;  /* 0x000000500d0d7223 */ /* 0x000fe20000010037 */
[--C-:B------:R-:W-:Y:S01]  /*7840*/  SHF.R.U32.HI R55, RZ, 0x10, R49.reuse ;  /* 0x00000010ff377819 */ /* 0x100fe20000011631 */
[----:B------:R-:W-:Y:S01]  /*7850*/  HADD2.F32 R54, -RZ, R54.H1_H1 ;  /* 0x30000036ff367230 */ /* 0x000fe20000004100 */
[----:B------:R-:W-:-:S03]  /*7860*/  SHF.R.U64 R49, R48, 0x10, R49 ;  /* 0x0000001030317819 */ /* 0x000fc60000001231 */
[----:B------:R-:W-:Y:S02]  /*7870*/  HADD2.F32 R55, -RZ, R55.H0_H0 ;  /* 0x20000037ff377230 */ /* 0x000fe40000004100 */
[----:B------:R-:W-:-:S03]  /*7880*/  HADD2.F32 R48, -RZ, R53.H1_H1 ;  /* 0x30000035ff307230 */ /* 0x000fc60000004100 */
[-C--:B------:R-:W-:Y:S01]  /*7890*/  FMUL.FTZ R53, R54, R55.reuse ;  /* 0x0000003736357220 */ /* 0x080fe20000410000 */
[----:B------:R-:W-:Y:S01]  /*78a0*/  FFMA.FTZ R41, R81, R80, -R41 ;  /* 0x0000005051297223 */ /* 0x000fe20000010829 */
[C---:B------:R-:W-:Y:S01]  /*78b0*/  FMUL.FTZ R55, R48.reuse, R55 ;  /* 0x0000003730377220 */ /* 0x040fe20000410000 */
[----:B------:R-:W-:Y:S02]  /*78c0*/  HADD2.F32 R80, -RZ, R157.H0_H0 ;  /* 0x2000009dff507230 */ /* 0x000fe40000004100 */
[-C--:B------:R-:W-:Y:S01]  /*78d0*/  FFMA.FTZ R48, R48, R37.reuse, -R53 ;  /* 0x0000002530307223 */ /* 0x080fe20000010835 */
[----:B------:R-:W-:Y:S02]  /*78e0*/  HADD2.F32 R53, -RZ, R43.H0_H0 ;  /* 0x2000002bff357230 */ /* 0x000fe40000004100 */
[----:B------:R-:W-:Y:S01]  /*78f0*/  FFMA.FTZ R37, R54, R37, R55 ;  /* 0x0000002536257223 */ /* 0x000fe20000010037 */
[----:B------:R-:W-:Y:S02]  /*7900*/  HADD2.F32 R54, -RZ, R156.H0_H0 ;  /* 0x2000009cff367230 */ /* 0x000fe40000004100 */
[----:B------:R-:W-:-:S02]  /*7910*/  HADD2.F32 R55, -RZ, R15.H0_H0 ;  /* 0x2000000fff377230 */ /* 0x000fc40000004100 */
[----:B------:R-:W-:-:S04]  /*7920*/  FMUL.FTZ R81, R53, R80 ;  /* 0x0000005035517220 */ /* 0x000fc80000410000 */
[C---:B------:R-:W-:Y:S01]  /*7930*/  FFMA.FTZ R81, R55.reuse, R54, -R81 ;  /* 0x0000003637517223 */ /* 0x040fe20000010851 */
[----:B------:R-:W-:-:S04]  /*7940*/  FMUL.FTZ R55, R55, R80 ;  /* 0x0000005037377220 */ /* 0x000fc80000410000 */
[----:B------:R-:W-:Y:S01]  /*7950*/  FFMA.FTZ R55, R53, R54, R55 ;  /* 0x0000003635377223 */ /* 0x000fe20000010037 */
[----:B------:R-:W-:Y:S02]  /*7960*/  SHF.R.U32.HI R53, RZ, 0x10, R39 ;  /* 0x00000010ff357819 */ /* 0x000fe40000011627 */
[--C-:B------:R-:W-:Y:S02]  /*7970*/  SHF.R.U64 R39, R50, 0x10, R51.reuse ;  /* 0x0000001032277819 */ /* 0x100fe40000001233 */
[----:B------:R-:W-:Y:S01]  /*7980*/  SHF.R.U32.HI R50, RZ, 0x10, R51 ;  /* 0x00000010ff327819 */ /* 0x000fe20000011633 */
[----:B------:R-:W-:-:S04]  /*7990*/  HADD2.F32 R43, -RZ, R43.H1_H1 ;  /* 0x3000002bff2b7230 */ /* 0x000fc80000004100 */
[----:B------:R-:W-:Y:S02]  /*79a0*/  HADD2.F32 R50, -RZ, R50.H0_H0 ;  /* 0x20000032ff327230 */ /* 0x000fe40000004100 */
[----:B------:R-:W-:Y:S02]  /*79b0*/  HADD2.F32 R15, -RZ, R15.H1_H1 ;  /* 0x3000000fff0f7230 */ /* 0x000fe40000004100 */
[----:B------:R-:W-:Y:S02]  /*79c0*/  HADD2.F32 R53, -RZ, R53.H0_H0 ;  /* 0x20000035ff357230 */ /* 0x000fe40000004100 */
[----:B------:R-:W-:-:S04]  /*79d0*/  FMUL.FTZ R51, R43, R50 ;  /* 0x000000322b337220 */ /* 0x000fc80000410000 */
[C---:B------:R-:W-:Y:S01]  /*79e0*/  FFMA.FTZ R51, R15.reuse, R53, -R51 ;  /* 0x000000350f337223 */ /* 0x040fe20000010833 */
[----:B------:R-:W-:Y:S01]  /*79f0*/  FMUL.FTZ R15, R15, R50 ;  /* 0x000000320f0f7220 */ /* 0x000fe20000410000 */
[----:B---3--:R-:W-:-:S03]  /*7a00*/  HADD2.F32 R80, -RZ, R83.H0_H0 ;  /* 0x20000053ff507230 */ /* 0x008fc60000004100 */
[----:B------:R-:W-:Y:S01]  /*7a10*/  FFMA.FTZ R15, R43, R53, R15 ;  /* 0x000000352b0f7223 */ /* 0x000fe2000001000f */
[----:B------:R-:W-:Y:S02]  /*7a20*/  HADD2.F32 R43, -RZ, R40.H0_H0 ;  /* 0x20000028ff2b7230 */ /* 0x000fe40000004100 */
[----:B------:R-:W-:Y:S02]  /*7a30*/  HADD2.F32 R53, -RZ, R12.H0_H0 ;  /* 0x2000000cff357230 */ /* 0x000fe40000004100 */
[----:B------:R-:W-:Y:S02]  /*7a40*/  HADD2.F32 R50, -RZ, R82.H0_H0 ;  /* 0x20000052ff327230 */ /* 0x000fe40000004100 */
[-C--:B------:R-:W-:Y:S01]  /*7a50*/  FMUL.FTZ R54, R43, R80.reuse ;  /* 0x000000502b367220 */ /* 0x080fe20000410000 */
[----:B------:R-:W-:Y:S02]  /*7a60*/  HADD2.F32 R49, -RZ, R49.H0_H0 ;  /* 0x20000031ff317230 */ /* 0x000fe40000004100 */
[----:B------:R-:W-:Y:S01]  /*7a70*/  FMUL.FTZ R80, R53, R80 ;  /* 0x0000005035507220 */ /* 0x000fe20000410000 */
[----:B------:R-:W-:-:S02]  /*7a80*/  HADD2.F32 R40, -RZ, R40.H1_H1 ;  /* 0x30000028ff287230 */ /* 0x000fc40000004100 */
[----:B------:R-:W-:Y:S02]  /*7a90*/  HADD2.F32 R12, -RZ, R12.H1_H1 ;  /* 0x3000000cff0c7230 */ /* 0x000fe40000004100 */
[-C--:B------:R-:W-:Y:S01]  /*7aa0*/  FFMA.FTZ R80, R43, R50.reuse, R80 ;  /* 0x000000322b507223 */ /* 0x080fe20000010050 */
[-C--:B------:R-:W-:Y:S02]  /*7ab0*/  FMUL.FTZ R43, R40, R49.reuse ;  /* 0x00000031282b7220 */ /* 0x080fe40000410000 */
[C---:B------:R-:W-:Y:S01]  /*7ac0*/  FMUL.FTZ R49, R12.reuse, R49 ;  /* 0x000000310c317220 */ /* 0x040fe20000410000 */
[----:B------:R-:W-:Y:S01]  /*7ad0*/  FFMA.FTZ R54, R53, R50, -R54 ;  /* 0x0000003235367223 */ /* 0x000fe20000010836 */
[-C--:B------:R-:W-:Y:S01]  /*7ae0*/  FFMA.FTZ R12, R12, R36.reuse, -R43 ;  /* 0x000000240c0c7223 */ /* 0x080fe2000001082b */
[----:B------:R-:W-:Y:S02]  /*7af0*/  HADD2.F32 R53, -RZ, R224.H1_H1 ;  /* 0x300000e0ff357230 */ /* 0x000fe40000004100 */
[----:B------:R-:W-:Y:S01]  /*7b00*/  FFMA.FTZ R36, R40, R36, R49 ;  /* 0x0000002428247223 */ /* 0x000fe20000010031 */
[----:B------:R-:W-:-:S02]  /*7b10*/  HADD2.F32 R40, -RZ, R42.H0_H0 ;  /* 0x2000002aff287230 */ /* 0x000fc40000004100 */
[----:B------:R-:W-:Y:S02]  /*7b20*/  HADD2.F32 R49, -RZ, R14.H0_H0 ;  /* 0x2000000eff317230 */ /* 0x000fe40000004100 */
[----:B------:R-:W-:Y:S02]  /*7b30*/  HADD2.F32 R43, -RZ, R224.H0_H0 ;  /* 0x200000e0ff2b7230 */ /* 0x000fe40000004100 */
[-C--:B------:R-:W-:Y:S01]  /*7b40*/  FMUL.FTZ R50, R40, R53.reuse ;  /* 0x0000003528327220 */ /* 0x080fe20000410000 */
[----:B------:R-:W-:Y:S02]  /*7b50*/  HADD2.F32 R39, -RZ, R39.H0_H0 ;  /* 0x20000027ff277230 */ /* 0x000fe40000004100 */
[----:B------:R-:W-:Y:S01]  /*7b60*/  FMUL.FTZ R53, R49, R53 ;  /* 0x0000003531357220 */ /* 0x000fe20000410000 */
[----:B------:R-:W-:Y:S02]  /*7b70*/  HADD2.F32 R42, -RZ, R42.H1_H1 ;  /* 0x3000002aff2a7230 */ /* 0x000fe40000004100 */
[----:B------:R-:W-:-:S02]  /*7b80*/  HADD2.F32 R14, -RZ, R14.H1_H1 ;  /* 0x3000000eff0e7230 */ /* 0x000fc40000004100 */
[----:B------:R-:W-:Y:S01]  /*7b90*/  FFMA.FTZ R53, R40, R43, R53 ;  /* 0x0000002b28357223 */ /* 0x000fe20000010035 */
[-C--:B------:R-:W-:Y:S02]  /*7ba0*/  FMUL.FTZ R40, R42, R39.reuse ;  /* 0x000000272a287220 */ /* 0x080fe40000410000 */
[C---:B------:R-:W-:Y:S01]  /*7bb0*/  FMUL.FTZ R39, R14.reuse, R39 ;  /* 0x000000270e277220 */ /* 0x040fe20000410000 */
[----:B------:R-:W-:Y:S01]  /*7bc0*/  FFMA.FTZ R50, R49, R43, -R50 ;  /* 0x0000002b31327223 */ /* 0x000fe20000010832 */
[-C--:B------:R-:W-:Y:S02]  /*7bd0*/  FFMA.FTZ R40, R14, R38.reuse, -R40 ;  /* 0x000000260e287223 */ /* 0x080fe40000010828 */
[----:B------:R-:W-:Y:S01]  /*7be0*/  FFMA.FTZ R39, R42, R38, R39 ;  /* 0x000000262a277223 */ /* 0x000fe20000010027 */
[----:B------:R-:W-:Y:S02]  /*7bf0*/  F2FP.F16.F32.PACK_AB R41, R48, R41 ;  /* 0x000000293029723e */ /* 0x000fe400000000ff */
[----:B------:R-:W-:-:S02]  /*7c00*/  F2FP.F16.F32.PACK_AB R51, R51, R81 ;  /* 0x000000513333723e */ /* 0x000fc400000000ff */
[----:B------:R-:W-:Y:S02]  /*7c10*/  F2FP.F16.F32.PACK_AB R37, R37, R13 ;  /* 0x0000000d2525723e */ /* 0x000fe400000000ff */
[----:B------:R-:W-:Y:S02]  /*7c20*/  F2FP.F16.F32.PACK_AB R36, R36, R80 ;  /* 0x000000502424723e */ /* 0x000fe400000000ff */
[----:B------:R-:W-:Y:S02]  /*7c30*/  F2FP.F16.F32.PACK_AB R39, R39, R53 ;  /* 0x000000352727723e */ /* 0x000fe400000000ff */
[----:B------:R-:W-:Y:S02]  /*7c40*/  F2FP.F16.F32.PACK_AB R55, R15, R55 ;  /* 0x000000370f37723e */ /* 0x000fe400000000ff */
[----:B------:R-:W-:Y:S01]  /*7c50*/  F2FP.F16.F32.PACK_AB R50, R40, R50 ;  /* 0x000000322832723e */ /* 0x000fe200000000ff */
[----:B------:R-:W-:Y:S01]  /*7c60*/  IMAD.MOV.U32 R40, RZ, RZ, R36 ;  /* 0x000000ffff287224 */ /* 0x000fe200078e0024 */
[----:B------:R-:W-:Y:S01]  /*7c70*/  MOV R13, R41 ;  /* 0x00000029000d7202 */ /* 0x000fe20000000f00 */
[----:B------:R-:W-:Y:S01]  /*7c80*/  IMAD.MOV.U32 R41, RZ, RZ, R37 ;  /* 0x000000ffff297224 */ /* 0x000fe200078e0025 */
[----:B------:R-:W-:Y:S01]  /*7c90*/  F2FP.F16.F32.PACK_AB R12, R12, R54 ;  /* 0x000000360c0c723e */ /* 0x000fe200000000ff */
[----:B------:R-:W-:Y:S01]  /*7ca0*/  IMAD.MOV.U32 R15, RZ, RZ, R51 ;  /* 0x000000ffff0f7224 */ /* 0x000fe200078e0033 */
[----:B------:R-:W-:Y:S01]  /*7cb0*/  MOV R14, R50 ;  /* 0x00000032000e7202 */ /* 0x000fe20000000f00 */
[----:B------:R-:W-:Y:S01]  /*7cc0*/  IMAD.MOV.U32 R42, RZ, RZ, R39 ;  /* 0x000000ffff2a7224 */ /* 0x000fe200078e0027 */
[----:B------:R-:W-:-:S07]  /*7cd0*/  MOV R43, R55 ;  /* 0x00000037002b7202 */ /* 0x000fce0000000f00 */
.L_x_533:
[----:B------:R-:W-:Y:S05]  /*7ce0*/  BSYNC B3 ;  /* 0x0000000000037941 */ /* 0x000fea0003800000 */
.L_x_532:
[----:B------:R-:W-:-:S04]  /*7cf0*/  LEA R36, P4, R8, R11, 0x1 ;  /* 0x0000000b08247211 */ /* 0x000fc800078808ff */
[----:B--2---:R-:W-:Y:S02]  /*7d00*/  LEA.HI.X R37, R8, R123, R115, 0x1, P4 ;  /* 0x0000007b08257211 */ /* 0x004fe400020f0c73 */
[----:B------:R-:W-:-:S03]  /*7d10*/  ISETP.GE.AND P4, PT, R52, R135, PT ;  /* 0x000000873400720c */ /* 0x000fc60003f86270 */
[----:B----4-:R2:W-:Y:S10]  /*7d20*/  ST.E.128 desc[UR60][R36.64], R12 ;  /* 0x0000000c24007985 */ /* 0x0105f4000c101d3c */
[----:B--2---:R-:W-:-:S05]  /*7d30*/  @!P4 IMAD.WIDE R12, R52, 0x2, R122 ;  /* 0x00000002340cc825 */ /* 0x004fca00078e027a */
[----:B---3--:R4:W-:Y:S02]  /*7d40*/  @!P4 ST.E.128 desc[UR60][R12.64], R40 ;  /* 0x000000280c00c985 */ /* 0x0089e4000c101d3c */
.L_x_531:
[----:B------:R-:W-:Y:S05]  /*7d50*/  BSYNC B2 ;  /* 0x0000000000027941 */ /* 0x000fea0003800000 */
.L_x_530:
[----:B------:R-:W-:-:S13]  /*7d60*/  ISETP.NE.AND P4, PT, R28, RZ, PT ;  /* 0x000000ff1c00720c */ /* 0x000fda0003f85270 */
[----:B------:R-:W-:Y:S05]  /*7d70*/  @!P4 BRA `(.L_x_525) ;  /* 0x0000000400d4c947 */ /* 0x000fea0003800000 */
[----:B---34-:R-:W-:Y:S01]  /*7d80*/  SEL R12, R129, R139, !P1 ;  /* 0x0000008b810c7207 */ /* 0x018fe20004800000 */
[----:B------:R-:W-:Y:S01]  /*7d90*/  BSSY B2, `(.L_x_534) ;  /* 0x0000071000027945 */ /* 0x000fe20003800000 */
[C---:B------:R-:W-:Y:S02]  /*7da0*/  LEA R40, P4, R9.reuse, R11, 0x1 ;  /* 0x0000000b09287211 */ /* 0x040fe400078808ff */
[----:B------:R-:W-:Y:S02]  /*7db0*/  SHF.R.S32.HI R13, RZ, 0x1f, R12 ;  /* 0x0000001fff0d7819 */ /* 0x000fe4000001140c */
[----:B--2---:R-:W-:Y:S02]  /*7dc0*/  LEA.HI.X R41, R9, R123, R114, 0x1, P4 ;  /* 0x0000007b09297211 */ /* 0x004fe400020f0c72 */
[----:B------:R-:W-:Y:S02]  /*7dd0*/  LEA.HI R12, R13, R12, RZ, 0x4 ;  /* 0x0000000c0d0c7211 */ /* 0x000fe400078f20ff */
[----:B------:R-:W-:-:S02]  /*7de0*/  ISETP.GE.AND P6, PT, R3, R128, PT ;  /* 0x000000800300720c */ /* 0x000fc40003fc6270 */
[----:B------:R-:W-:-:S04]  /*7df0*/  LEA.HI.SX32 R12, R12, R120, 0x1c ;  /* 0x000000780c0c7211 */ /* 0x000fc800078fe2ff */
[----:B------:R-:W-:-:S04]  /*7e00*/  SHF.R.S32.HI R13, RZ, 0x1f, R12 ;  /* 0x0000001fff0d7819 */ /* 0x000fc8000001140c */
[----:B------:R-:W-:Y:S01]  /*7e10*/  LEA.HI R13, R13, R12, RZ, 0x3 ;  /* 0x0000000c0d0d7211 */ /* 0x000fe200078f18ff */
[----:B------:R-:W-:-:S03]  /*7e20*/  IMAD.SHL.U32 R12, R12, 0x8, RZ ;  /* 0x000000080c0c7824 */ /* 0x000fc600078e00ff */
[----:B------:R-:W-:Y:S02]  /*7e30*/  SHF.R.S32.HI R13, RZ, 0x3, R13 ;  /* 0x00000003ff0d7819 */ /* 0x000fe4000001140d */
[----:B------:R-:W-:Y:S02]  /*7e40*/  LOP3.LUT R14, R176, 0x38, R12, 0xf8, !PT ;  /* 0x00000038b00e7812 */ /* 0x000fe400078ef80c */
[----:B------:R-:W-:Y:S01]  /*7e50*/  ISETP.GE.AND P4, PT, R12, R135, PT ;  /* 0x000000870c00720c */ /* 0x000fe20003f86270 */
[----:B------:R-:W-:Y:S01]  /*7e60*/  IMAD R13, R13, 0x1800, R178 ;  /* 0x000018000d0d7824 */ /* 0x000fe200078e02b2 */
[----:B------:R-:W-:-:S05]  /*7e70*/  LOP3.LUT R14, R14, R177, RZ, 0x3c, !PT ;  /* 0x000000b10e0e7212 */ /* 0x000fca00078e3cff */
[----:B------:R-:W-:Y:S02]  /*7e80*/  IMAD.IADD R14, R13, 0x1, R14 ;  /* 0x000000010d0e7824 */ /* 0x000fe400078e020e */
[C---:B------:R-:W-:Y:S02]  /*7e90*/  IMAD R13, R18.reuse, 0x4800, R141 ;  /* 0x00004800120d7824 */ /* 0x040fe400078e028d */
[----:B------:R-:W-:Y:S02]  /*7ea0*/  IMAD R36, R18, 0x4800, R14 ;  /* 0x0000480012247824 */ /* 0x000fe400078e020e */
[----:B------:R-:W-:Y:S01]  /*7eb0*/  @!P4 IMAD.WIDE R122, R12, 0x2, R122 ;  /* 0x000000020c7ac825 */ /* 0x000fe200078e027a */
[----:B------:R-:W-:-:S03]  /*7ec0*/  LEA R13, R13, R2, 0x1 ;  /* 0x000000020d0d7211 */ /* 0x000fc600078e08ff */
[----:B------:R-:W-:-:S03]  /*7ed0*/  IMAD R36, R36, 0x2, R2 ;  /* 0x0000000224247824 */ /* 0x000fc600078e0202 */
[----:B------:R-:W2:Y:S04]  /*7ee0*/  LDS.128 R12, [R13+0x18400] ;  /* 0x018400000d0c7984 */ /* 0x000ea80000000c00 */
[----:B------:R-:W3:Y:S01]  /*7ef0*/  LDS.128 R36, [R36+0x18400] ;  /* 0x0184000024247984 */ /* 0x000ee20000000c00 */
[----:B------:R-:W-:Y:S05]  /*7f00*/  @P6 BRA `(.L_x_535) ;  /* 0x0000000400646947 */ /* 0x000fea0003800000 */
[----:B--2---:R-:W-:Y:S01]  /*7f10*/  IMAD.MOV.U32 R11, RZ, RZ, R13 ;  /* 0x000000ffff0b7224 */ /* 0x004fe200078e000d */
[----:B------:R-:W-:Y:S01]  /*7f20*/  SHF.R.U64 R44, R44, 0x10, R45 ;  /* 0x000000102c2c7819 */ /* 0x000fe2000000122d */
[----:B------:R-:W-:Y:S01]  /*7f30*/  HADD2.F32 R48, -RZ, R213.H1_H1 ;  /* 0x300000d5ff307230 */ /* 0x000fe20000004100 */
[----:B------:R-:W-:Y:S01]  /*7f40*/  SHF.R.U64 R32, R32, 0x10, R33 ;  /* 0x0000001020207819 */ /* 0x000fe20000001221 */
[----:B---3--:R-:W-:Y:S01]  /*7f50*/  HADD2.F32 R42, -RZ, R37.H0_H0 ;  /* 0x20000025ff2a7230 */ /* 0x008fe20000004100 */
[----:B------:R-:W-:Y:S01]  /*7f60*/  SHF.R.U64 R46, R46, 0x10, R47 ;  /* 0x000000102e2e7819 */ /* 0x000fe2000000122f */
[----:B------:R-:W-:Y:S01]  /*7f70*/  HADD2.F32 R43, -RZ, R11.H0_H0 ;  /* 0x2000000bff2b7230 */ /* 0x000fe20000004100 */
[----:B------:R-:W-:Y:S01]  /*7f80*/  SHF.R.U64 R34, R34, 0x10, R35 ;  /* 0x0000001022227819 */ /* 0x000fe20000001223 */
[----:B------:R-:W-:Y:S02]  /*7f90*/  HADD2.F32 R13, -RZ, R211.H1_H1 ;  /* 0x300000d3ff0d7230 */ /* 0x000fe40000004100 */
[----:B------:R-:W-:Y:S01]  /*7fa0*/  FMUL.FTZ R49, R42, R48 ;  /* 0x000000302a317220 */ /* 0x000fe20000410000 */
[----:B------:R-:W-:-:S02]  /*7fb0*/  HADD2.F32 R213, -RZ, R213.H0_H0 ;  /* 0x200000d5ffd57230 */ /* 0x000fc40000004100 */
[C---:B------:R-:W-:Y:S01]  /*7fc0*/  FMUL.FTZ R48, R43.reuse, R48 ;  /* 0x000000302b307220 */ /* 0x040fe20000410000 */
[----:B------:R-:W-:Y:S02]  /*7fd0*/  HADD2.F32 R211, -RZ, R211.H0_H0 ;  /* 0x200000d3ffd37230 */ /* 0x000fe40000004100 */
[-C--:B------:R-:W-:Y:S01]  /*7fe0*/  FFMA.FTZ R43, R43, R13.reuse, -R49 ;  /* 0x0000000d2b2b7223 */ /* 0x080fe20000010831 */
[----:B------:R-:W-:Y:S01]  /*7ff0*/  SHF.R.U32.HI R49, RZ, 0x10, R33 ;  /* 0x00000010ff317819 */ /* 0x000fe20000011621 */
[----:B------:R-:W-:Y:S01]  /*8000*/  FFMA.FTZ R42, R42, R13, R48 ;  /* 0x0000000d2a2a7223 */ /* 0x000fe20000010030 */
[----:B------:R-:W-:Y:S01]  /*8010*/  SHF.R.U32.HI R48, RZ, 0x10, R45 ;  /* 0x00000010ff307819 */ /* 0x000fe2000001162d */
[----:B------:R-:W-:Y:S02]  /*8020*/  HADD2.F32 R13, -RZ, R37.H1_H1 ;  /* 0x30000025ff0d7230 */ /* 0x000fe40000004100 */
[----:B------:R-:W-:Y:S02]  /*8030*/  HADD2.F32 R44, -RZ, R44.H0_H0 ;  /* 0x2000002cff2c7230 */ /* 0x000fe40000004100 */
[----:B------:R-:W-:-:S02]  /*8040*/  HADD2.F32 R37, -RZ, R48.H0_H0 ;  /* 0x20000030ff257230 */ /* 0x000fc40000004100 */
[----:B------:R-:W-:Y:S02]  /*8050*/  HADD2.F32 R48, -RZ, R11.H1_H1 ;  /* 0x3000000bff307230 */ /* 0x000fe40000004100 */
[----:B------:R-:W-:Y:S02]  /*8060*/  HADD2.F32 R11, -RZ, R49.H0_H0 ;  /* 0x20000031ff0b7230 */ /* 0x000fe40000004100 */
[-C--:B------:R-:W-:Y:S01]  /*8070*/  FMUL.FTZ R49, R13, R37.reuse ;  /* 0x000000250d317220 */ /* 0x080fe20000410000 */
[----:B------:R-:W-:Y:S02]  /*8080*/  HADD2.F32 R32, -RZ, R32.H0_H0 ;  /* 0x20000020ff207230 */ /* 0x000fe40000004100 */
[C---:B------:R-:W-:Y:S01]  /*8090*/  FMUL.FTZ R50, R48.reuse, R37 ;  /* 0x0000002530327220 */ /* 0x040fe20000410000 */
[----:B------:R-:W-:Y:S02]  /*80a0*/  HADD2.F32 R46, -RZ, R46.H0_H0 ;  /* 0x2000002eff2e7230 */ /* 0x000fe40000004100 */
[----:B------:R-:W-:Y:S01]  /*80b0*/  FFMA.FTZ R37, R48, R11, -R49 ;  /* 0x0000000b30257223 */ /* 0x000fe20000010831 */
[----:B------:R-:W-:-:S02]  /*80c0*/  HADD2.F32 R49, -RZ, R212.H1_H1 ;  /* 0x300000d4ff317230 */ /* 0x000fc40000004100 */
[----:B------:R-:W-:Y:S01]  /*80d0*/  FFMA.FTZ R11, R13, R11, R50 ;  /* 0x0000000b0d0b7223 */ /* 0x000fe20000010032 */
[----:B------:R-:W-:Y:S01]  /*80e0*/  MOV R13, R15 ;  /* 0x0000000f000d7202 */ /* 0x000fe20000000f00 */
[----:B------:R-:W-:Y:S01]  /*80f0*/  HADD2.F32 R15, -RZ, R39.H0_H0 ;  /* 0x20000027ff0f7230 */ /* 0x000fe20000004100 */
[----:B------:R-:W-:Y:S01]  /*8100*/  F2FP.F16.F32.PACK_AB R37, R37, R43 ;  /* 0x0000002b2525723e */ /* 0x000fe200000000ff */
[----:B------:R-:W-:Y:S01]  /*8110*/  HADD2.F32 R50, -RZ, R210.H1_H1 ;  /* 0x300000d2ff327230 */ /* 0x000fe20000004100 */
[----:B------:R-:W-:Y:S01]  /*8120*/  F2FP.F16.F32.PACK_AB R11, R11, R42 ;  /* 0x0000002a0b0b723e */ /* 0x000fe200000000ff */
[----:B------:R-:W-:Y:S02]  /*8130*/  HADD2.F32 R48, -RZ, R13.H0_H0 ;  /* 0x2000000dff307230 */ /* 0x000fe40000004100 */
[----:B------:R-:W-:Y:S01]  /*8140*/  FMUL.FTZ R51, R15, R49 ;  /* 0x000000310f337220 */ /* 0x000fe20000410000 */
[----:B------:R-:W-:Y:S02]  /*8150*/  HADD2.F32 R212, -RZ, R212.H0_H0 ;  /* 0x200000d4ffd47230 */ /* 0x000fe40000004100 */
[----:B------:R-:W-:-:S02]  /*8160*/  HADD2.F32 R210, -RZ, R210.H0_H0 ;  /* 0x200000d2ffd27230 */ /* 0x000fc40000004100 */
[C---:B------:R-:W-:Y:S01]  /*8170*/  FMUL.FTZ R49, R48.reuse, R49 ;  /* 0x0000003130317220 */ /* 0x040fe20000410000 */
[-C--:B------:R-:W-:Y:S01]  /*8180*/  FFMA.FTZ R51, R48, R50.reuse, -R51 ;  /* 0x0000003230337223 */ /* 0x080fe20000010833 */
[----:B------:R-:W-:Y:S01]  /*8190*/  SHF.R.U32.HI R48, RZ, 0x10, R47 ;  /* 0x00000010ff307819 */ /* 0x000fe2000001162f */
[----:B------:R-:W-:Y:S02]  /*81a0*/  HADD2.F32 R34, -RZ, R34.H0_H0 ;  /* 0x20000022ff227230 */ /* 0x000fe40000004100 */
[----:B------:R-:W-:Y:S01]  /*81b0*/  FFMA.FTZ R49, R15, R50, R49 ;  /* 0x000000320f317223 */ /* 0x000fe20000010031 */
[----:B------:R-:W-:Y:S01]  /*81c0*/  HADD2.F32 R15, -RZ, R39.H1_H1 ;  /* 0x30000027ff0f7230 */ /* 0x000fe20000004100 */
[----:B------:R-:W-:Y:S01]  /*81d0*/  SHF.R.U32.HI R50, RZ, 0x10, R35 ;  /* 0x00000010ff327819 */ /* 0x000fe20000011623 */
[----:B------:R-:W-:Y:S02]  /*81e0*/  HADD2.F32 R39, -RZ, R48.H0_H0 ;  /* 0x20000030ff277230 */ /* 0x000fe40000004100 */
[----:B------:R-:W-:-:S02]  /*81f0*/  HADD2.F32 R48, -RZ, R13.H1_H1 ;  /* 0x3000000dff307230 */ /* 0x000fc40000004100 */
[----:B------:R-:W-:Y:S02]  /*8200*/  HADD2.F32 R13, -RZ, R50.H0_H0 ;  /* 0x20000032ff0d7230 */ /* 0x000fe40000004100 */
[-C--:B------:R-:W-:Y:S01]  /*8210*/  FMUL.FTZ R50, R15, R39.reuse ;  /* 0x000000270f327220 */ /* 0x080fe20000410000 */
[----:B------:R-:W-:-:S03]  /*8220*/  FMUL.FTZ R39, R48, R39 ;  /* 0x0000002730277220 */ /* 0x000fc60000410000 */
[-C--:B------:R-:W-:Y:S01]  /*8230*/  FFMA.FTZ R50, R48, R13.reuse, -R50 ;  /* 0x0000000d30327223 */ /* 0x080fe20000010832 */
[----:B------:R-:W-:Y:S01]  /*8240*/  FFMA.FTZ R39, R15, R13, R39 ;  /* 0x0000000d0f277223 */ /* 0x000fe20000010027 */
[----:B------:R-:W-:Y:S02]  /*8250*/  HADD2.F32 R13, -RZ, R36.H0_H0 ;  /* 0x20000024ff0d7230 */ /* 0x000fe40000004100 */
[----:B------:R-:W-:Y:S01]  /*8260*/  HADD2.F32 R15, -RZ, R12.H0_H0 ;  /* 0x2000000cff0f7230 */ /* 0x000fe20000004100 */
[----:B------:R-:W-:Y:S01]  /*8270*/  F2FP.F16.F32.PACK_AB R50, R50, R51 ;  /* 0x000000333232723e */ /* 0x000fe200000000ff */
[----:B------:R-:W-:Y:S02]  /*8280*/  HADD2.F32 R36, -RZ, R36.H1_H1 ;  /* 0x30000024ff247230 */ /* 0x000fe40000004100 */
[-C--:B------:R-:W-:Y:S01]  /*8290*/  FMUL.FTZ R48, R13, R213.reuse ;  /* 0x000000d50d307220 */ /* 0x080fe20000410000 */
[----:B------:R-:W-:Y:S02]  /*82a0*/  HADD2.F32 R12, -RZ, R12.H1_H1 ;  /* 0x3000000cff0c7230 */ /* 0x000fe40000004100 */
[----:B------:R-:W-:Y:S01]  /*82b0*/  FMUL.FTZ R213, R15, R213 ;  /* 0x000000d50fd57220 */ /* 0x000fe20000410000 */
[----:B------:R-:W-:Y:S01]  /*82c0*/  F2FP.F16.F32.PACK_AB R39, R39, R49 ;  /* 0x000000312727723e */ /* 0x000fe200000000ff */
[----:B------:R-:W-:Y:S01]  /*82d0*/  FFMA.FTZ R48, R15, R211, -R48 ;  /* 0x000000d30f307223 */ /* 0x000fe20000010830 */
[----:B------:R-:W-:-:S02]  /*82e0*/  HADD2.F32 R15, -RZ, R14.H0_H0 ;  /* 0x2000000eff0f7230 */ /* 0x000fc40000004100 */
[----:B------:R-:W-:Y:S01]  /*82f0*/  FFMA.FTZ R213, R13, R211, R213 ;  /* 0x000000d30dd57223 */ /* 0x000fe200000100d5 */
[-C--:B------:R-:W-:Y:S01]  /*8300*/  FMUL.FTZ R13, R36, R44.reuse ;  /* 0x0000002c240d7220 */ /* 0x080fe20000410000 */
[C---:B------:R-:W-:Y:S01]  /*8310*/  FMUL.FTZ R44, R12.reuse, R44 ;  /* 0x0000002c0c2c7220 */ /* 0x040fe20000410000 */
[----:B------:R-:W-:Y:S02]  /*8320*/  HADD2.F32 R14, -RZ, R14.H1_H1 ;  /* 0x3000000eff0e7230 */ /* 0x000fe40000004100 */
[-C--:B------:R-:W-:Y:S01]  /*8330*/  FFMA.FTZ R13, R12, R32.reuse, -R13 ;  /* 0x000000200c0d7223 */ /* 0x080fe2000001080d */
[--C-:B------:R-:W-:Y:S02]  /*8340*/  HADD2.F32 R12, -RZ, R38.reuse.H0_H0 ;  /* 0x20000026ff0c7230 */ /* 0x100fe40000004100 */
[----:B------:R-:W-:Y:S01]  /*8350*/  FFMA.FTZ R44, R36, R32, R44 ;  /* 0x00000020242c7223 */ /* 0x000fe2000001002c */
[----:B------:R-:W-:Y:S01]  /*8360*/  HADD2.F32 R38, -RZ, R38.H1_H1 ;  /* 0x30000026ff267230 */ /* 0x000fe20000004100 */
[----:B------:R-:W-:Y:S01]  /*8370*/  F2FP.F16.F32.PACK_AB R13, R13, R48 ;  /* 0x000000300d0d723e */ /* 0x000fe200000000ff */
[-C--:B------:R-:W-:Y:S01]  /*8380*/  FMUL.FTZ R32, R12, R212.reuse ;  /* 0x000000d40c207220 */ /* 0x080fe20000410000 */
[----:B------:R-:W-:Y:S01]  /*8390*/  FMUL.FTZ R212, R15, R212 ;  /* 0x000000d40fd47220 */ /* 0x000fe20000410000 */
[----:B------:R-:W-:-:S02]  /*83a0*/  F2FP.F16.F32.PACK_AB R44, R44, R213 ;  /* 0x000000d52c2c723e */ /* 0x000fc400000000ff */
[----:B------:R-:W-:Y:S01]  /*83b0*/  FFMA.FTZ R32, R15, R210, -R32 ;  /* 0x000000d20f207223 */ /* 0x000fe20000010820 */
[-C--:B------:R-:W-:Y:S01]  /*83c0*/  FMUL.FTZ R15, R38, R46.reuse ;  /* 0x0000002e260f7220 */ /* 0x080fe20000410000 */
[----:B------:R-:W-:Y:S01]  /*83d0*/  FMUL.FTZ R46, R14, R46 ;  /* 0x0000002e0e2e7220 */ /* 0x000fe20000410000 */
[----:B------:R-:W-:Y:S01]  /*83e0*/  FFMA.FTZ R212, R12, R210, R212 ;  /* 0x000000d20cd47223 */ /* 0x000fe200000100d4 */
[----:B------:R-:W-:Y:S02]  /*83f0*/  IMAD.MOV.U32 R12, RZ, RZ, R13 ;  /* 0x000000ffff0c7224 */ /* 0x000fe400078e000d */
[-C--:B------:R-:W-:Y:S01]  /*8400*/  FFMA.FTZ R15, R14, R34.reuse, -R15 ;  /* 0x000000220e0f7223 */ /* 0x080fe2000001080f */
[----:B------:R-:W-:Y:S01]  /*8410*/  FFMA.FTZ R46, R38, R34, R46 ;  /* 0x00000022262e7223 */ /* 0x000fe2000001002e */
[----:B------:R-:W-:Y:S01]  /*8420*/  IMAD.MOV.U32 R13, RZ, RZ, R37 ;  /* 0x000000ffff0d7224 */ /* 0x000fe200078e0025 */
[----:B------:R-:W-:Y:S01]  /*8430*/  MOV R36, R44 ;  /* 0x0000002c00247202 */ /* 0x000fe20000000f00 */
[----:B------:R-:W-:Y:S01]  /*8440*/  IMAD.MOV.U32 R37, RZ, RZ, R11 ;  /* 0x000000ffff257224 */ /* 0x000fe200078e000b */
[----:B------:R-:W-:-:S02]  /*8450*/  F2FP.F16.F32.PACK_AB R15, R15, R32 ;  /* 0x000000200f0f723e */ /* 0x000fc400000000ff */
[----:B------:R-:W-:-:S03]  /*8460*/  F2FP.F16.F32.PACK_AB R46, R46, R212 ;  /* 0x000000d42e2e723e */ /* 0x000fc600000000ff */
[----:B------:R-:W-:Y:S01]  /*8470*/  IMAD.MOV.U32 R14, RZ, RZ, R15 ;  /* 0x000000ffff0e7224 */ /* 0x000fe200078e000f */
[----:B------:R-:W-:Y:S01]  /*8480*/  MOV R15, R50 ;  /* 0x00000032000f7202 */ /* 0x000fe20000000f00 */
[----:B------:R-:W-:-:S07]  /*8490*/  IMAD.MOV.U32 R38, RZ, RZ, R46 ;  /* 0x000000ffff267224 */ /* 0x000fce00078e002e */
.L_x_535:
[----:B------:R-:W-:Y:S05]  /*84a0*/  BSYNC B2 ;  /* 0x0000000000027941 */ /* 0x000fea0003800000 */
.L_x_534:
[----:B--2---:R2:W-:Y:S04]  /*84b0*/  ST.E.128 desc[UR60][R40.64], R12 ;  /* 0x0000000c28007985 */ /* 0x0045e8000c101d3c */
[----:B---3--:R2:W-:Y:S02]  /*84c0*/  @!P4 ST.E.128 desc[UR60][R122.64], R36 ;  /* 0x000000247a00c985 */ /* 0x0085e4000c101d3c */
.L_x_525:
[----:B------:R-:W-:Y:S05]  /*84d0*/  BSYNC B1 ;  /* 0x0000000000017941 */ /* 0x000fea0003800000 */
.L_x_524:
[----:B------:R-:W-:-:S03]  /*84e0*/  UMOV UR4, 0xffffffff ;  /* 0xffffffff00047882 */ /* 0x000fc60000000000 */
[----:B------:R-:W-:Y:S05]  /*84f0*/  BRA.DIV UR4, `(.L_x_536) ;  /* 0x0000016204607947 */ /* 0x000fea000b800000 */
[----:B0-----:R-:W0:Y:S04]  /*8500*/  SHFL.IDX PT, R118, R118, 0x1, 0x1c1f ;  /* 0x003c1f0076767f89 */ /* 0x001e2800000e0000 */
[----:B------:R-:W0:Y:S02]  /*8510*/  SHFL.IDX PT, R119, R119, 0x1, 0x1c1f ;  /* 0x003c1f0077777f89 */ /* 0x000e2400000e0000 */
.L_x_803:
[----:B------:R-:W-:Y:S05]  /*8520*/  @P5 BRA `(.L_x_493) ;  /* 0x0000001c005c5947 */ /* 0x000fea0003800000 */
[----:B------:R-:W-:Y:S01]  /*8530*/  ISETP.NE.AND P4, PT, R10, RZ, PT ;  /* 0x000000ff0a00720c */ /* 0x000fe20003f85270 */
[----:B------:R-:W-:Y:S01]  /*8540*/  BSSY B1, `(.L_x_537) ;  /* 0x0000072000017945 */ /* 0x000fe20003800000 */
[----:B0-2---:R-:W-:Y:S01]  /*8550*/  IMAD.MOV.U32 R36, RZ, RZ, R119 ;  /* 0x000000ffff247224 */ /* 0x005fe200078e0077 */
[----:B------:R-:W-:-:S10]  /*8560*/  MOV R37, R118 ;  /* 0x0000007600257202 */ /* 0x000fd40000000f00 */
[----:B------:R-:W-:Y:S05]  /*8570*/  @!P4 BRA `(.L_x_538) ;  /* 0x0000000400b8c947 */ /* 0x000fea0003800000 */
[----:B---3--:R-:W-:Y:S01]  /*8580*/  SEL R11, R129, R139, !P3 ;  /* 0x0000008b810b7207 */ /* 0x008fe20005800000 */
[----:B------:R-:W-:Y:S01]  /*8590*/  BSSY B2, `(.L_x_539) ;  /* 0x000006a000027945 */ /* 0x000fe20003800000 */
[C---:B------:R-:W-:Y:S02]  /*85a0*/  LEA R38, P5, R7.reuse, R119, 0x1 ;  /* 0x0000007707267211 */ /* 0x040fe400078a08ff */
[----:B----4-:R-:W-:Y:S02]  /*85b0*/  SHF.R.S32.HI R12, RZ, 0x1f, R11 ;  /* 0x0000001fff0c7819 */ /* 0x010fe4000001140b */
[----:B------:R-:W-:Y:S02]  /*85c0*/  LEA.HI.X R39, R7, R118, R116, 0x1, P5 ;  /* 0x0000007607277211 */ /* 0x000fe400028f0c74 */
[----:B------:R-:W-:Y:S02]  /*85d0*/  LEA.HI R11, R12, R11, RZ, 0x4 ;  /* 0x0000000b0c0b7211 */ /* 0x000fe400078f20ff */
[----:B------:R-:W-:-:S02]  /*85e0*/  ISETP.GE.AND P5, PT, R16, R128, PT ;  /* 0x000000801000720c */ /* 0x000fc40003fa6270 */
[----:B------:R-:W-:-:S04]  /*85f0*/  LEA.HI.SX32 R11, R11, R124, 0x1c ;  /* 0x0000007c0b0b7211 */ /* 0x000fc800078fe2ff */
[----:B------:R-:W-:Y:S01]  /*8600*/  SHF.R.S32.HI R12, RZ, 0x1f, R11 ;  /* 0x0000001fff0c7819 */ /* 0x000fe2000001140b */
[----:B------:R-:W-:-:S03]  /*8610*/  IMAD.SHL.U32 R40, R11, 0x8, RZ ;  /* 0x000000080b287824 */ /* 0x000fc600078e00ff */
[----:B------:R-:W-:Y:S02]  /*8620*/  LEA.HI R12, R12, R11, RZ, 0x3 ;  /* 0x0000000b0c0c7211 */ /* 0x000fe400078f18ff */
[----:B------:R-:W-:Y:S02]  /*8630*/  ISETP.GE.AND P4, PT, R40, R135, PT ;  /* 0x000000872800720c */ /* 0x000fe40003f86270 */
[----:B------:R-:W-:Y:S02]  /*8640*/  SHF.R.S32.HI R14, RZ, 0x3, R12 ;  /* 0x00000003ff0e7819 */ /* 0x000fe4000001140c */
[----:B------:R-:W-:-:S03]  /*8650*/  LOP3.LUT R12, R167, 0x38, R40, 0xf8, !PT ;  /* 0x00000038a70c7812 */ /* 0x000fc600078ef828 */
[----:B------:R-:W-:Y:S01]  /*8660*/  IMAD R11, R14, 0x1800, R179 ;  /* 0x000018000e0b7824 */ /* 0x000fe200078e02b3 */
[----:B------:R-:W-:-:S05]  /*8670*/  LOP3.LUT R12, R12, R223, RZ, 0x3c, !PT ;  /* 0x000000df0c0c7212 */ /* 0x000fca00078e3cff */
[----:B------:R-:W-:Y:S02]  /*8680*/  IMAD.IADD R13, R11, 0x1, R12 ;  /* 0x000000010b0d7824 */ /* 0x000fe400078e020c */
[C---:B------:R-:W-:Y:S02]  /*8690*/  IMAD R11, R18.reuse, 0x4800, R142 ;  /* 0x00004800120b7824 */ /* 0x040fe400078e028e */
[----:B------:R-:W-:Y:S02]  /*86a0*/  IMAD R13, R18, 0x4800, R13 ;  /* 0x00004800120d7824 */ /* 0x000fe400078e020d */
[----:B------:R-:W-:Y:S01]  /*86b0*/  @!P4 IMAD.WIDE R40, R40, 0x2, R36 ;  /* 0x000000022828c825 */ /* 0x000fe200078e0224 */
[----:B------:R-:W-:-:S03]  /*86c0*/  LEA R11, R11, R2, 0x1 ;  /* 0x000000020b0b7211 */ /* 0x000fc600078e08ff */
[----:B------:R-:W-:Y:S02]  /*86d0*/  IMAD R32, R13, 0x2, R2 ;  /* 0x000000020d207824 */ /* 0x000fe400078e0202 */
[----:B------:R0:W2:Y:S04]  /*86e0*/  LDS.128 R12, [R11+0x18400] ;  /* 0x018400000b0c7984 */ /* 0x0000a80000000c00 */
[----:B------:R-:W3:Y:S01]  /*86f0*/  LDS.128 R32, [R32+0x18400] ;  /* 0x0184000020207984 */ /* 0x000ee20000000c00 */
[----:B------:R-:W-:Y:S05]  /*8700*/  @P5 BRA `(.L_x_540) ;  /* 0x0000000400485947 */ /* 0x000fea0003800000 */
[--C-:B------:R-:W-:Y:S01]  /*8710*/  SHF.R.U64 R42, R76, 0x10, R77.reuse ;  /* 0x000000104c2a7819 */ /* 0x100fe2000000124d */
[--C-:B---3--:R-:W-:Y:S01]  /*8720*/  HADD2.F32 R47, -RZ, R33.reuse.H0_H0 ;  /* 0x20000021ff2f7230 */ /* 0x108fe20000004100 */
[----:B------:R-:W-:Y:S01]  /*8730*/  SHF.R.U32.HI R76, RZ, 0x10, R77 ;  /* 0x00000010ff4c7819 */ /* 0x000fe2000001164d */
[----:B------:R-:W-:Y:S01]  /*8740*/  HADD2.F32 R48, -RZ, R33.H1_H1 ;  /* 0x30000021ff307230 */ /* 0x000fe20000004100 */
[--C-:B0-----:R-:W-:Y:S01]  /*8750*/  SHF.R.U64 R11, R64, 0x10, R65.reuse ;  /* 0x00000010400b7819 */ /* 0x101fe20000001241 */
[----:B------:R-:W-:Y:S01]  /*8760*/  HADD2.F32 R46, -RZ, R209.H1_H1 ;  /* 0x300000d1ff2e7230 */ /* 0x000fe20000004100 */
[----:B------:R-:W-:Y:S01]  /*8770*/  SHF.R.U32.HI R64, RZ, 0x10, R65 ;  /* 0x00000010ff407819 */ /* 0x000fe20000011641 */
[----:B--2---:R-:W-:Y:S01]  /*8780*/  HADD2.F32 R33, -RZ, R13.H0_H0 ;  /* 0x2000000dff217230 */ /* 0x004fe20000004100 */
[----:B------:R-:W-:Y:S01]  /*8790*/  SHF.R.U64 R44, R78, 0x10, R79 ;  /* 0x000000104e2c7819 */ /* 0x000fe2000000124f */
[----:B------:R-:W-:Y:S02]  /*87a0*/  HADD2.F32 R45, -RZ, R207.H1_H1 ;  /* 0x300000cfff2d7230 */ /* 0x000fe40000004100 */
[----:B------:R-:W-:Y:S01]  /*87b0*/  FMUL.FTZ R49, R47, R46 ;  /* 0x0000002e2f317220 */ /* 0x000fe20000410000 */
[----:B------:R-:W-:-:S02]  /*87c0*/  HADD2.F32 R76, -RZ, R76.H0_H0 ;  /* 0x2000004cff4c7230 */ /* 0x000fc40000004100 */
[C---:B------:R-:W-:Y:S01]  /*87d0*/  FMUL.FTZ R50, R33.reuse, R46 ;  /* 0x0000002e21327220 */ /* 0x040fe20000410000 */
[----:B------:R-:W-:Y:S01]  /*87e0*/  HADD2.F32 R13, -RZ, R13.H1_H1 ;  /* 0x3000000dff0d7230 */ /* 0x000fe20000004100 */
[----:B------:R-:W-:Y:S01]  /*87f0*/  SHF.R.U32.HI R78, RZ, 0x10, R79 ;  /* 0x00000010ff4e7819 */ /* 0x000fe2000001164f */
[----:B------:R-:W-:Y:S02]  /*8800*/  HADD2.F32 R64, -RZ, R64.H0_H0 ;  /* 0x20000040ff407230 */ /* 0x000fe40000004100 */
[-C--:B------:R-:W-:Y:S01]  /*8810*/  FFMA.FTZ R49, R33, R45.reuse, -R49 ;  /* 0x0000002d21317223 */ /* 0x080fe20000010831 */
[----:B------:R-:W-:Y:S01]  /*8820*/  FFMA.FTZ R50, R47, R45, R50 ;  /* 0x0000002d2f327223 */ /* 0x000fe20000010032 */
[--C-:B------:R-:W-:Y:S01]  /*8830*/  SHF.R.U64 R43, R66, 0x10, R67.reuse ;  /* 0x00000010422b7819 */ /* 0x100fe20000001243 */
[----:B------:R-:W-:Y:S01]  /*8840*/  FMUL.FTZ R46, R48, R76 ;  /* 0x0000004c302e7220 */ /* 0x000fe20000410000 */
[--C-:B------:R-:W-:Y:S01]  /*8850*/  HADD2.F32 R45, -RZ, R35.reuse.H0_H0 ;  /* 0x20000023ff2d7230 */ /* 0x100fe20000004100 */
[----:B------:R-:W-:Y:S01]  /*8860*/  SHF.R.U32.HI R66, RZ, 0x10, R67 ;  /* 0x00000010ff427819 */ /* 0x000fe20000011643 */
[----:B------:R-:W-:-:S02]  /*8870*/  HADD2.F32 R47, -RZ, R35.H1_H1 ;  /* 0x30000023ff2f7230 */ /* 0x000fc40000004100 */
[C---:B------:R-:W-:Y:S01]  /*8880*/  FMUL.FTZ R76, R13.reuse, R76 ;  /* 0x0000004c0d4c7220 */ /* 0x040fe20000410000 */
[----:B------:R-:W-:Y:S02]  /*8890*/  HADD2.F32 R33, -RZ, R208.H1_H1 ;  /* 0x300000d0ff217230 */ /* 0x000fe40000004100 */
[-C--:B------:R-:W-:Y:S01]  /*88a0*/  FFMA.FTZ R46, R13, R64.reuse, -R46 ;  /* 0x000000400d2e7223 */ /* 0x080fe2000001082e */
[----:B------:R-:W-:Y:S02]  /*88b0*/  HADD2.F32 R35, -RZ, R15.H0_H0 ;  /* 0x2000000fff237230 */ /* 0x000fe40000004100 */
[----:B------:R-:W-:Y:S01]  /*88c0*/  FFMA.FTZ R76, R48, R64, R76 ;  /* 0x00000040304c7223 */ /* 0x000fe2000001004c */
[----:B------:R-:W-:Y:S02]  /*88d0*/  HADD2.F32 R78, -RZ, R78.H0_H0 ;  /* 0x2000004eff4e7230 */ /* 0x000fe40000004100 */
[----:B------:R-:W-:Y:S01]  /*88e0*/  FMUL.FTZ R48, R45, R33 ;  /* 0x000000212d307220 */ /* 0x000fe20000410000 */
[----:B------:R-:W-:-:S02]  /*88f0*/  HADD2.F32 R13, -RZ, R206.H1_H1 ;  /* 0x300000ceff0d7230 */ /* 0x000fc40000004100 */
[----:B------:R-:W-:Y:S01]  /*8900*/  FMUL.FTZ R51, R35, R33 ;  /* 0x0000002123337220 */ /* 0x000fe20000410000 */
[----:B------:R-:W-:Y:S02]  /*8910*/  HADD2.F32 R15, -RZ, R15.H1_H1 ;  /* 0x3000000fff0f7230 */ /* 0x000fe40000004100 */
[-C--:B------:R-:W-:Y:S01]  /*8920*/  FMUL.FTZ R33, R47, R78.reuse ;  /* 0x0000004e2f217220 */ /* 0x080fe20000410000 */
[----:B------:R-:W-:Y:S02]  /*8930*/  HADD2.F32 R66, -RZ, R66.H0_H0 ;  /* 0x20000042ff427230 */ /* 0x000fe40000004100 */
[-C--:B------:R-:W-:Y:S01]  /*8940*/  FFMA.FTZ R48, R35, R13.reuse, -R48 ;  /* 0x0000000d23307223 */ /* 0x080fe20000010830 */
[----:B------:R-:W-:Y:S01]  /*8950*/  FFMA.FTZ R51, R45, R13, R51 ;  /* 0x0000000d2d337223 */ /* 0x000fe20000010033 */
[C---:B------:R-:W-:Y:S01]  /*8960*/  FMUL.FTZ R78, R15.reuse, R78 ;  /* 0x0000004e0f4e7220 */ /* 0x040fe20000410000 */
[----:B------:R-:W-:Y:S02]  /*8970*/  HADD2.F32 R42, -RZ, R42.H0_H0 ;  /* 0x2000002aff2a7230 */ /* 0x000fe40000004100 */
[----:B------:R-:W-:Y:S01]  /*8980*/  FFMA.FTZ R33, R15, R66, -R33 ;  /* 0x000000420f217223 */ /* 0x000fe20000010821 */
[----:B------:R-:W-:-:S02]  /*8990*/  HADD2.F32 R13, -RZ, R32.H1_H1 ;  /* 0x30000020ff0d7230 */ /* 0x000fc40000004100 */
[----:B------:R-:W-:Y:S01]  /*89a0*/  FFMA.FTZ R78, R47, R66, R78 ;  /* 0x000000422f4e7223 */ /* 0x000fe2000001004e */
[----:B------:R-:W-:Y:S01]  /*89b0*/  HADD2.F32 R15, -RZ, R12.H1_H1 ;  /* 0x3000000cff0f7230 */ /* 0x000fe20000004100 */
[----:B------:R-:W-:Y:S01]  /*89c0*/  F2FP.F16.F32.PACK_AB R46, R46, R49 ;  /* 0x000000312e2e723e */ /* 0x000fe200000000ff */
[----:B------:R-:W-:Y:S02]  /*89d0*/  HADD2.F32 R54, -RZ, R32.H0_H0 ;  /* 0x20000020ff367230 */ /* 0x000fe40000004100 */
[-C--:B------:R-:W-:Y:S01]  /*89e0*/  FMUL.FTZ R32, R13, R42.reuse ;  /* 0x0000002a0d207220 */ /* 0x080fe20000410000 */
[----:B------:R-:W-:Y:S02]  /*89f0*/  HADD2.F32 R52, -RZ, R12.H0_H0 ;  /* 0x2000000cff347230 */ /* 0x000fe40000004100 */
[----:B------:R-:W-:Y:S01]  /*8a00*/  FMUL.FTZ R42, R15, R42 ;  /* 0x0000002a0f2a7220 */ /* 0x000fe20000410000 */
[----:B------:R-:W-:Y:S01]  /*8a10*/  HADD2.F32 R12, -RZ, R11.H0_H0 ;  /* 0x2000000bff0c7230 */ /* 0x000fe20000004100 */
[----:B------:R-:W-:Y:S01]  /*8a20*/  F2FP.F16.F32.PACK_AB R48, R33, R48 ;  /* 0x000000302130723e */ /* 0x000fe200000000ff */
[----:B------:R-:W-:Y:S01]  /*8a30*/  HADD2.F32 R208, -RZ, R208.H0_H0 ;  /* 0x200000d0ffd07230 */ /* 0x000fe20000004100 */
[----:B------:R-:W-:Y:S01]  /*8a40*/  F2FP.F16.F32.PACK_AB R33, R76, R50 ;  /* 0x000000324c21723e */ /* 0x000fe200000000ff */
[----:B------:R-:W-:-:S02]  /*8a50*/  HADD2.F32 R35, -RZ, R44.H0_H0 ;  /* 0x2000002cff237230 */ /* 0x000fc40000004100 */
[-C--:B------:R-:W-:Y:S01]  /*8a60*/  FFMA.FTZ R42, R13, R12.reuse, R42 ;  /* 0x0000000c0d2a7223 */ /* 0x080fe2000001002a */
[----:B------:R-:W-:Y:S01]  /*8a70*/  FFMA.FTZ R32, R15, R12, -R32 ;  /* 0x0000000c0f207223 */ /* 0x000fe20000010820 */
[----:B------:R-:W-:Y:S02]  /*8a80*/  HADD2.F32 R13, -RZ, R34.H0_H0 ;  /* 0x20000022ff0d7230 */ /* 0x000fe40000004100 */
[----:B------:R-:W-:Y:S02]  /*8a90*/  HADD2.F32 R15, -RZ, R14.H0_H0 ;  /* 0x2000000eff0f7230 */ /* 0x000fe40000004100 */
[----:B------:R-:W-:Y:S02]  /*8aa0*/  HADD2.F32 R34, -RZ, R34.H1_H1 ;  /* 0x30000022ff227230 */ /* 0x000fe40000004100 */
[-C--:B------:R-:W-:Y:S01]  /*8ab0*/  FMUL.FTZ R12, R13, R208.reuse ;  /* 0x000000d00d0c7220 */ /* 0x080fe20000410000 */
[----:B------:R-:W-:Y:S02]  /*8ac0*/  HADD2.F32 R209, -RZ, R209.H0_H0 ;  /* 0x200000d1ffd17230 */ /* 0x000fe40000004100 */
[----:B------:R-:W-:Y:S01]  /*8ad0*/  FMUL.FTZ R208, R15, R208 ;  /* 0x000000d00fd07220 */ /* 0x000fe20000410000 */
[----:B------:R-:W-:-:S02]  /*8ae0*/  HADD2.F32 R14, -RZ, R14.H1_H1 ;  /* 0x3000000eff0e7230 */ /* 0x000fc40000004100 */
[----:B------:R-:W-:Y:S01]  /*8af0*/  FMUL.FTZ R45, R34, R35 ;  /* 0x00000023222d7220 */ /* 0x000fe20000410000 */
[----:B------:R-:W-:Y:S02]  /*8b00*/  HADD2.F32 R207, -RZ, R207.H0_H0 ;  /* 0x200000cfffcf7230 */ /* 0x000fe40000004100 */
[----:B------:R-:W-:Y:S01]  /*8b10*/  FMUL.FTZ R11, R54, R209 ;  /* 0x000000d1360b7220 */ /* 0x000fe20000410000 */
[----:B------:R-:W-:Y:S02]  /*8b20*/  HADD2.F32 R206, -RZ, R206.H0_H0 ;  /* 0x200000ceffce7230 */ /* 0x000fe40000004100 */
[----:B------:R-:W-:Y:S01]  /*8b30*/  FMUL.FTZ R35, R14, R35 ;  /* 0x000000230e237220 */ /* 0x000fe20000410000 */
[----:B------:R-:W-:Y:S02]  /*8b40*/  HADD2.F32 R43, -RZ, R43.H0_H0 ;  /* 0x2000002bff2b7230 */ /* 0x000fe40000004100 */
[C---:B------:R-:W-:Y:S01]  /*8b50*/  FMUL.FTZ R209, R52.reuse, R209 ;  /* 0x000000d134d17220 */ /* 0x040fe20000410000 */
[----:B------:R-:W-:Y:S01]  /*8b60*/  FFMA.FTZ R11, R52, R207, -R11 ;  /* 0x000000cf340b7223 */ /* 0x000fe2000001080b */
[-C--:B------:R-:W-:Y:S01]  /*8b70*/  FFMA.FTZ R15, R15, R206.reuse, -R12 ;  /* 0x000000ce0f0f7223 */ /* 0x080fe2000001080c */
[----:B------:R-:W-:Y:S01]  /*8b80*/  FFMA.FTZ R13, R13, R206, R208 ;  /* 0x000000ce0d0d7223 */ /* 0x000fe200000100d0 */
[-C--:B------:R-:W-:Y:S01]  /*8b90*/  FFMA.FTZ R14, R14, R43.reuse, -R45 ;  /* 0x0000002b0e0e7223 */ /* 0x080fe2000001082d */
[----:B------:R-:W-:Y:S01]  /*8ba0*/  FFMA.FTZ R34, R34, R43, R35 ;  /* 0x0000002b22227223 */ /* 0x000fe20000010023 */
[----:B------:R-:W-:Y:S01]  /*8bb0*/  FFMA.FTZ R209, R54, R207, R209 ;  /* 0x000000cf36d17223 */ /* 0x000fe200000100d1 */
[----:B------:R-:W-:-:S02]  /*8bc0*/  F2FP.F16.F32.PACK_AB R12, R32, R11 ;  /* 0x0000000b200c723e */ /* 0x000fc400000000ff */
[----:B------:R-:W-:Y:S02]  /*8bd0*/  F2FP.F16.F32.PACK_AB R14, R14, R15 ;  /* 0x0000000f0e0e723e */ /* 0x000fe400000000ff */
[----:B------:R-:W-:Y:S01]  /*8be0*/  F2FP.F16.F32.PACK_AB R34, R34, R13 ;  /* 0x0000000d2222723e */ /* 0x000fe200000000ff */
[----:B------:R-:W-:Y:S01]  /*8bf0*/  IMAD.MOV.U32 R13, RZ, RZ, R46 ;  /* 0x000000ffff0d7224 */ /* 0x000fe200078e002e */
[----:B------:R-:W-:Y:S02]  /*8c00*/  F2FP.F16.F32.PACK_AB R35, R78, R51 ;  /* 0x000000334e23723e */ /* 0x000fe400000000ff */
[----:B------:R-:W-:Y:S02]  /*8c10*/  F2FP.F16.F32.PACK_AB R32, R42, R209 ;  /* 0x000000d12a20723e */ /* 0x000fe400000000ff */
[----:B------:R-:W-:-:S07]  /*8c20*/  MOV R15, R48 ;  /* 0x00000030000f7202 */ /* 0x000fce0000000f00 */
.L_x_540:
[----:B------:R-:W-:Y:S05]  /*8c30*/  BSYNC B2 ;  /* 0x0000000000027941 */ /* 0x000fea0003800000 */
.L_x_539:
[----:B--2---:R2:W-:Y:S04]  /*8c40*/  ST.E.128 desc[UR60][R38.64], R12 ;  /* 0x0000000c26007985 */ /* 0x0045e8000c101d3c */
[----:B---3--:R2:W-:Y:S02]  /*8c50*/  @!P4 ST.E.128 desc[UR60][R40.64], R32 ;  /* 0x000000202800c985 */ /* 0x0085e4000c101d3c */
.L_x_538:
[----:B------:R-:W-:Y:S05]  /*8c60*/  BSYNC B1 ;  /* 0x0000000000017941 */ /* 0x000fea0003800000 */
.L_x_537:
[----:B------:R-:W-:Y:S01]  /*8c70*/  ISETP.NE.AND P4, PT, R27, RZ, PT ;  /* 0x000000ff1b00720c */ /* 0x000fe20003f85270 */
[----:B------:R-:W-:-:S12]  /*8c80*/  BSSY B1, `(.L_x_541) ;  /* 0x0000073000017945 */ /* 0x000fd80003800000 */
[----:B------:R-:W-:Y:S05]  /*8c90*/  @!P4 BRA `(.L_x_542) ;  /* 0x0000000400c4c947 */ /* 0x000fea0003800000 */
[----:B0--3--:R-:W-:Y:S01]  /*8ca0*/  SEL R11, R129, R139, !P2 ;  /* 0x0000008b810b7207 */ /* 0x009fe20005000000 */
[----:B------:R-:W-:Y:S01]  /*8cb0*/  BSSY B2, `(.L_x_543) ;  /* 0x000006d000027945 */ /* 0x000fe20003800000 */
[C---:B--2---:R-:W-:Y:S02]  /*8cc0*/  LEA R38, P5, R8.reuse, R119, 0x1 ;  /* 0x0000007708267211 */ /* 0x044fe400078a08ff */
        /* <DEDUP_REMOVED lines=8> */
[----:B------:R-:W-:Y:S02]  /*8d50*/  LOP3.LUT R12, R167, 0x38, R40, 0xf8, !PT ;  /* 0x00000038a70c7812 */ /* 0x000fe400078ef828 */
[----:B------:R-:W-:Y:S02]  /*8d60*/  SHF.R.S32.HI R14, RZ, 0x3, R11 ;  /* 0x00000003ff0e7819 */ /* 0x000fe4000001140b */
[----:B------:R-:W-:Y:S02]  /*8d70*/  LOP3.LUT R12, R12, R223, RZ, 0x3c, !PT ;  /* 0x000000df0c0c7212 */ /* 0x000fe400078e3cff */
[----:B------:R-:W-:Y:S01]  /*8d80*/  ISETP.GE.AND P4, PT, R40, R135, PT ;  /* 0x000000872800720c */ /* 0x000fe20003f86270 */
[----:B------:R-:W-:-:S04]  /*8d90*/  IMAD R11, R14, 0x1800, R179 ;  /* 0x000018000e0b7824 */ /* 0x000fc800078e02b3 */
[----:B------:R-:W-:Y:S02]  /*8da0*/  IMAD.IADD R13, R11, 0x1, R12 ;  /* 0x000000010b0d7824 */ /* 0x000fe400078e020c */
[C---:B------:R-:W-:Y:S02]  /*8db0*/  IMAD R11, R18.reuse, 0x4800, R140 ;  /* 0x00004800120b7824 */ /* 0x040fe400078e028c */
[----:B------:R-:W-:-:S03]  /*8dc0*/  IMAD R13, R18, 0x4800, R13 ;  /* 0x00004800120d7824 */ /* 0x000fc600078e020d */
[----:B------:R-:W-:Y:S01]  /*8dd0*/  LEA R11, R11, R2, 0x1 ;  /* 0x000000020b0b7211 */ /* 0x000fe200078e08ff */
[----:B------:R-:W-:Y:S02]  /*8de0*/  IMAD R32, R13, 0x2, R2 ;  /* 0x000000020d207824 */ /* 0x000fe400078e0202 */
[----:B------:R-:W-:Y:S02]  /*8df0*/  @!P4 IMAD.WIDE R40, R40, 0x2, R36 ;  /* 0x000000022828c825 */ /* 0x000fe400078e0224 */
[----:B------:R0:W2:Y:S04]  /*8e00*/  LDS.128 R12, [R11+0x18400] ;  /* 0x018400000b0c7984 */ /* 0x0000a80000000c00 */
[----:B------:R-:W3:Y:S01]  /*8e10*/  LDS.128 R32, [R32+0x18400] ;  /* 0x0184000020207984 */ /* 0x000ee20000000c00 */
[----:B------:R-:W-:Y:S05]  /*8e20*/  @P5 BRA `(.L_x_544) ;  /* 0x0000000400545947 */ /* 0x000fea0003800000 */
[----:B------:R-:W-:Y:S01]  /*8e30*/  SHF.R.U64 R42, R72, 0x10, R73 ;  /* 0x00000010482a7819 */ /* 0x000fe20000001249 */
[----:B---3--:R-:W-:Y:S01]  /*8e40*/  IMAD.MOV.U32 R45, RZ, RZ, R33 ;  /* 0x000000ffff2d7224 */ /* 0x008fe200078e0021 */
[----:B------:R-:W-:Y:S01]  /*8e50*/  SHF.R.U32.HI R72, RZ, 0x10, R73 ;  /* 0x00000010ff487819 */ /* 0x000fe20000011649 */
[----:B------:R-:W-:Y:S01]  /*8e60*/  HADD2.F32 R50, -RZ, R205.H1_H1 ;  /* 0x300000cdff327230 */ /* 0x000fe20000004100 */
[--C-:B0-----:R-:W-:Y:S01]  /*8e70*/  SHF.R.U64 R11, R60, 0x10, R61.reuse ;  /* 0x000000103c0b7819 */ /* 0x101fe2000000123d */
[----:B--2---:R-:W-:Y:S01]  /*8e80*/  HADD2.F32 R46, -RZ, R13.H1_H1 ;  /* 0x3000000dff2e7230 */ /* 0x004fe20000004100 */
[----:B------:R-:W-:Y:S01]  /*8e90*/  SHF.R.U32.HI R60, RZ, 0x10, R61 ;  /* 0x00000010ff3c7819 */ /* 0x000fe2000001163d */
[--C-:B------:R-:W-:Y:S01]  /*8ea0*/  HADD2.F32 R47, -RZ, R45.reuse.H0_H0 ;  /* 0x2000002dff2f7230 */ /* 0x100fe20000004100 */
[----:B------:R-:W-:Y:S01]  /*8eb0*/  MOV R33, R15 ;  /* 0x0000000f00217202 */ /* 0x000fe20000000f00 */
[----:B------:R-:W-:Y:S01]  /*8ec0*/  HADD2.F32 R45, -RZ, R45.H1_H1 ;  /* 0x3000002dff2d7230 */ /* 0x000fe20000004100 */
[--C-:B------:R-:W-:Y:S01]  /*8ed0*/  SHF.R.U64 R44, R74, 0x10, R75.reuse ;  /* 0x000000104a2c7819 */ /* 0x100fe2000000124b */
[----:B------:R-:W-:Y:S01]  /*8ee0*/  HADD2.F32 R72, -RZ, R72.H0_H0 ;  /* 0x20000048ff487230 */ /* 0x000fe20000004100 */
[----:B------:R-:W-:Y:S01]  /*8ef0*/  SHF.R.U32.HI R74, RZ, 0x10, R75 ;  /* 0x00000010ff4a7819 */ /* 0x000fe2000001164b */
[----:B------:R-:W-:-:S02]  /*8f00*/  HADD2.F32 R15, -RZ, R13.H0_H0 ;  /* 0x2000000dff0f7230 */ /* 0x000fc40000004100 */
[----:B------:R-:W-:Y:S01]  /*8f10*/  FMUL.FTZ R52, R47, R50 ;  /* 0x000000322f347220 */ /* 0x000fe20000410000 */
[----:B------:R-:W-:Y:S02]  /*8f20*/  HADD2.F32 R48, -RZ, R154.H1_H1 ;  /* 0x3000009aff307230 */ /* 0x000fe40000004100 */
[----:B------:R-:W-:Y:S01]  /*8f30*/  FMUL.FTZ R49, R45, R72 ;  /* 0x000000482d317220 */ /* 0x000fe20000410000 */
[----:B------:R-:W-:Y:S02]  /*8f40*/  HADD2.F32 R60, -RZ, R60.H0_H0 ;  /* 0x2000003cff3c7230 */ /* 0x000fe40000004100 */
[C---:B------:R-:W-:Y:S01]  /*8f50*/  FMUL.FTZ R50, R15.reuse, R50 ;  /* 0x000000320f327220 */ /* 0x040fe20000410000 */
[----:B------:R-:W-:Y:S01]  /*8f60*/  FMUL.FTZ R72, R46, R72 ;  /* 0x000000482e487220 */ /* 0x000fe20000410000 */
[--C-:B------:R-:W-:Y:S01]  /*8f70*/  SHF.R.U64 R43, R62, 0x10, R63.reuse ;  /* 0x000000103e2b7819 */ /* 0x100fe2000000123f */
[----:B------:R-:W-:Y:S01]  /*8f80*/  FFMA.FTZ R13, R15, R48, -R52 ;  /* 0x000000300f0d7223 */ /* 0x000fe20000010834 */
[----:B------:R-:W-:Y:S01]  /*8f90*/  SHF.R.U32.HI R62, RZ, 0x10, R63 ;  /* 0x00000010ff3e7819 */ /* 0x000fe2000001163f */
[----:B------:R-:W-:Y:S01]  /*8fa0*/  FFMA.FTZ R46, R46, R60, -R49 ;  /* 0x0000003c2e2e7223 */ /* 0x000fe20000010831 */
[----:B------:R-:W-:Y:S01]  /*8fb0*/  FFMA.FTZ R15, R47, R48, R50 ;  /* 0x000000302f0f7223 */ /* 0x000fe20000010032 */
[----:B------:R-:W-:-:S02]  /*8fc0*/  HADD2.F32 R52, -RZ, R35.H1_H1 ;  /* 0x30000023ff347230 */ /* 0x000fc40000004100 */
[----:B------:R-:W-:Y:S01]  /*8fd0*/  FFMA.FTZ R48, R45, R60, R72 ;  /* 0x0000003c2d307223 */ /* 0x000fe20000010048 */
[----:B------:R-:W-:Y:S01]  /*8fe0*/  HADD2.F32 R49, -RZ, R74.H0_H0 ;  /* 0x2000004aff317230 */ /* 0x000fe20000004100 */
[----:B------:R-:W-:Y:S01]  /*8ff0*/  F2FP.F16.F32.PACK_AB R13, R46, R13 ;  /* 0x0000000d2e0d723e */ /* 0x000fe200000000ff */
[----:B------:R-:W-:Y:S02]  /*9000*/  HADD2.F32 R60, -RZ, R155.H1_H1 ;  /* 0x3000009bff3c7230 */ /* 0x000fe40000004100 */
[----:B------:R-:W-:Y:S02]  /*9010*/  HADD2.F32 R45, -RZ, R35.H0_H0 ;  /* 0x20000023ff2d7230 */ /* 0x000fe40000004100 */
[----:B------:R-:W-:Y:S01]  /*9020*/  FMUL.FTZ R51, R52, R49 ;  /* 0x0000003134337220 */ /* 0x000fe20000410000 */
[--C-:B------:R-:W-:Y:S02]  /*9030*/  HADD2.F32 R35, -RZ, R33.reuse.H0_H0 ;  /* 0x20000021ff237230 */ /* 0x100fe40000004100 */
[----:B------:R-:W-:-:S02]  /*9040*/  HADD2.F32 R50, -RZ, R33.H1_H1 ;  /* 0x30000021ff327230 */ /* 0x000fc40000004100 */
[----:B------:R-:W-:Y:S02]  /*9050*/  HADD2.F32 R47, -RZ, R62.H0_H0 ;  /* 0x2000003eff2f7230 */ /* 0x000fe40000004100 */
[-C--:B------:R-:W-:Y:S01]  /*9060*/  FMUL.FTZ R62, R45, R60.reuse ;  /* 0x0000003c2d3e7220 */ /* 0x080fe20000410000 */
[----:B------:R-:W-:Y:S02]  /*9070*/  HADD2.F32 R54, -RZ, R153.H1_H1 ;  /* 0x30000099ff367230 */ /* 0x000fe40000004100 */
[C---:B------:R-:W-:Y:S01]  /*9080*/  FMUL.FTZ R60, R35.reuse, R60 ;  /* 0x0000003c233c7220 */ /* 0x040fe20000410000 */
[C---:B------:R-:W-:Y:S01]  /*9090*/  FMUL.FTZ R49, R50.reuse, R49 ;  /* 0x0000003132317220 */ /* 0x040fe20000410000 */
[----:B------:R-:W-:Y:S01]  /*90a0*/  FFMA.FTZ R50, R50, R47, -R51 ;  /* 0x0000002f32327223 */ /* 0x000fe20000010833 */
[----:B------:R-:W-:Y:S02]  /*90b0*/  HADD2.F32 R51, -RZ, R42.H0_H0 ;  /* 0x2000002aff337230 */ /* 0x000fe40000004100 */
[----:B------:R-:W-:Y:S01]  /*90c0*/  FFMA.FTZ R33, R35, R54, -R62 ;  /* 0x0000003623217223 */ /* 0x000fe2000001083e */
[----:B------:R-:W-:-:S02]  /*90d0*/  HADD2.F32 R205, -RZ, R205.H0_H0 ;  /* 0x200000cdffcd7230 */ /* 0x000fc40000004100 */
[----:B------:R-:W-:Y:S01]  /*90e0*/  FFMA.FTZ R35, R45, R54, R60 ;  /* 0x000000362d237223 */ /* 0x000fe2000001003c */
[----:B------:R-:W-:Y:S02]  /*90f0*/  HADD2.F32 R42, -RZ, R12.H0_H0 ;  /* 0x2000000cff2a7230 */ /* 0x000fe40000004100 */
[----:B------:R-:W-:Y:S01]  /*9100*/  FFMA.FTZ R52, R52, R47, R49 ;  /* 0x0000002f34347223 */ /* 0x000fe20000010031 */
[--C-:B------:R-:W-:Y:S01]  /*9110*/  HADD2.F32 R45, -RZ, R32.reuse.H0_H0 ;  /* 0x20000020ff2d7230 */ /* 0x100fe20000004100 */
[----:B------:R-:W-:Y:S01]  /*9120*/  F2FP.F16.F32.PACK_AB R50, R50, R33 ;  /* 0x000000213232723e */ /* 0x000fe200000000ff */
[----:B------:R-:W-:Y:S01]  /*9130*/  HADD2.F32 R47, -RZ, R32.H1_H1 ;  /* 0x30000020ff2f7230 */ /* 0x000fe20000004100 */
[----:B------:R-:W-:Y:S01]  /*9140*/  F2FP.F16.F32.PACK_AB R33, R48, R15 ;  /* 0x0000000f3021723e */ /* 0x000fe200000000ff */
[----:B------:R-:W-:Y:S01]  /*9150*/  HADD2.F32 R154, -RZ, R154.H0_H0 ;  /* 0x2000009aff9a7230 */ /* 0x000fe20000004100 */
[----:B------:R-:W-:Y:S01]  /*9160*/  F2FP.F16.F32.PACK_AB R35, R52, R35 ;  /* 0x000000233423723e */ /* 0x000fe200000000ff */
[----:B------:R-:W-:-:S02]  /*9170*/  HADD2.F32 R32, -RZ, R12.H1_H1 ;  /* 0x3000000cff207230 */ /* 0x000fc40000004100 */
[CC--:B------:R-:W-:Y:S01]  /*9180*/  FMUL.FTZ R12, R42.reuse, R205.reuse ;  /* 0x000000cd2a0c7220 */ /* 0x0c0fe20000410000 */
[----:B------:R-:W-:Y:S02]  /*9190*/  HADD2.F32 R49, -RZ, R11.H0_H0 ;  /* 0x2000000bff317230 */ /* 0x000fe40000004100 */
[----:B------:R-:W-:Y:S01]  /*91a0*/  FMUL.FTZ R11, R45, R205 ;  /* 0x000000cd2d0b7220 */ /* 0x000fe20000410000 */
[-C--:B------:R-:W-:Y:S01]  /*91b0*/  FMUL.FTZ R53, R47, R51.reuse ;  /* 0x000000332f357220 */ /* 0x080fe20000410000 */
[-C--:B------:R-:W-:Y:S01]  /*91c0*/  FFMA.FTZ R12, R45, R154.reuse, R12 ;  /* 0x0000009a2d0c7223 */ /* 0x080fe2000001000c */
[----:B------:R-:W-:Y:S02]  /*91d0*/  HADD2.F32 R45, -RZ, R44.H0_H0 ;  /* 0x2000002cff2d7230 */ /* 0x000fe40000004100 */
[----:B------:R-:W-:Y:S01]  /*91e0*/  FFMA.FTZ R11, R42, R154, -R11 ;  /* 0x0000009a2a0b7223 */ /* 0x000fe2000001080b */
[----:B------:R-:W-:Y:S02]  /*91f0*/  HADD2.F32 R44, -RZ, R34.H0_H0 ;  /* 0x20000022ff2c7230 */ /* 0x000fe40000004100 */
[----:B------:R-:W-:Y:S01]  /*9200*/  FMUL.FTZ R54, R32, R51 ;  /* 0x0000003320367220 */ /* 0x000fe20000410000 */
[----:B------:R-:W-:-:S02]  /*9210*/  HADD2.F32 R155, -RZ, R155.H0_H0 ;  /* 0x2000009bff9b7230 */ /* 0x000fc40000004100 */
[-C--:B------:R-:W-:Y:S01]  /*9220*/  FFMA.FTZ R32, R32, R49.reuse, -R53 ;  /* 0x0000003120207223 */ /* 0x080fe20000010835 */
[----:B------:R-:W-:Y:S02]  /*9230*/  HADD2.F32 R42, -RZ, R14.H0_H0 ;  /* 0x2000000eff2a7230 */ /* 0x000fe40000004100 */
[----:B------:R-:W-:Y:S01]  /*9240*/  FFMA.FTZ R47, R47, R49, R54 ;  /* 0x000000312f2f7223 */ /* 0x000fe20000010036 */
[----:B------:R-:W-:Y:S02]  /*9250*/  HADD2.F32 R34, -RZ, R34.H1_H1 ;  /* 0x30000022ff227230 */ /* 0x000fe40000004100 */
[-C--:B------:R-:W-:Y:S01]  /*9260*/  FMUL.FTZ R49, R44, R155.reuse ;  /* 0x0000009b2c317220 */ /* 0x080fe20000410000 */
[----:B------:R-:W-:Y:S02]  /*9270*/  HADD2.F32 R14, -RZ, R14.H1_H1 ;  /* 0x3000000eff0e7230 */ /* 0x000fe40000004100 */
[----:B------:R-:W-:Y:S01]  /*9280*/  FMUL.FTZ R155, R42, R155 ;  /* 0x0000009b2a9b7220 */ /* 0x000fe20000410000 */
[----:B------:R-:W-:-:S02]  /*9290*/  HADD2.F32 R153, -RZ, R153.H0_H0 ;  /* 0x20000099ff997230 */ /* 0x000fc40000004100 */
[-C--:B------:R-:W-:Y:S01]  /*92a0*/  FMUL.FTZ R51, R34, R45.reuse ;  /* 0x0000002d22337220 */ /* 0x080fe20000410000 */
[----:B------:R-:W-:Y:S02]  /*92b0*/  HADD2.F32 R43, -RZ, R43.H0_H0 ;  /* 0x2000002bff2b7230 */ /* 0x000fe40000004100 */
[----:B------:R-:W-:Y:S01]  /*92c0*/  FMUL.FTZ R45, R14, R45 ;  /* 0x0000002d0e2d7220 */ /* 0x000fe20000410000 */
[----:B------:R-:W-:Y:S01]  /*92d0*/  F2FP.F16.F32.PACK_AB R32, R32, R11 ;  /* 0x0000000b2020723e */ /* 0x000fe200000000ff */
[-C--:B------:R-:W-:Y:S01]  /*92e0*/  FFMA.FTZ R49, R42, R153.reuse, -R49 ;  /* 0x000000992a317223 */ /* 0x080fe20000010831 */
[----:B------:R-:W-:Y:S01]  /*92f0*/  FFMA.FTZ R155, R44, R153, R155 ;  /* 0x000000992c9b7223 */ /* 0x000fe2000001009b */
[-C--:B------:R-:W-:Y:S01]  /*9300*/  FFMA.FTZ R14, R14, R43.reuse, -R51 ;  /* 0x0000002b0e0e7223 */ /* 0x080fe20000010833 */
[----:B------:R-:W-:Y:S01]  /*9310*/  FFMA.FTZ R34, R34, R43, R45 ;  /* 0x0000002b22227223 */ /* 0x000fe2000001002d */
[----:B------:R-:W-:Y:S01]  /*9320*/  F2FP.F16.F32.PACK_AB R42, R47, R12 ;  /* 0x0000000c2f2a723e */ /* 0x000fe200000000ff */
[----:B------:R-:W-:Y:S01]  /*9330*/  IMAD.MOV.U32 R12, RZ, RZ, R32 ;  /* 0x000000ffff0c7224 */ /* 0x000fe200078e0020 */
[----:B------:R-:W-:-:S02]  /*9340*/  MOV R15, R50 ;  /* 0x00000032000f7202 */ /* 0x000fc40000000f00 */
[----:B------:R-:W-:Y:S01]  /*9350*/  F2FP.F16.F32.PACK_AB R14, R14, R49 ;  /* 0x000000310e0e723e */ /* 0x000fe200000000ff */
[----:B------:R-:W-:Y:S01]  /*9360*/  IMAD.MOV.U32 R32, RZ, RZ, R42 ;  /* 0x000000ffff207224 */ /* 0x000fe200078e002a */
[----:B------:R-:W-:-:S07]  /*9370*/  F2FP.F16.F32.PACK_AB R34, R34, R155 ;  /* 0x0000009b2222723e */ /* 0x000fce00000000ff */
.L_x_544:
[----:B------:R-:W-:Y:S05]  /*9380*/  BSYNC B2 ;  /* 0x0000000000027941 */ /* 0x000fea0003800000 */
.L_x_543:
[----:B--2---:R2:W-:Y:S04]  /*9390*/  ST.E.128 desc[UR60][R38.64], R12 ;  /* 0x0000000c26007985 */ /* 0x0045e8000c101d3c */
[----:B---3--:R2:W-:Y:S02]  /*93a0*/  @!P4 ST.E.128 desc[UR60][R40.64], R32 ;  /* 0x000000202800c985 */ /* 0x0085e4000c101d3c */
.L_x_542:
[----:B------:R-:W-:Y:S05]  /*93b0*/  BSYNC B1 ;  /* 0x0000000000017941 */ /* 0x000fea0003800000 */
.L_x_541:
[----:B------:R-:W-:-:S13]  /*93c0*/  ISETP.NE.AND P4, PT, R28, RZ, PT ;  /* 0x000000ff1c00720c */ /* 0x000fda0003f85270 */
[----:B------:R-:W-:Y:S05]  /*93d0*/  @!P4 BRA `(.L_x_493) ;  /* 0x0000000c00b0c947 */ /* 0x000fea0003800000 */
[----:B------:R-:W-:Y:S01]  /*93e0*/  SEL R139, R129, R139, !P1 ;  /* 0x0000008b818b7207 */ /* 0x000fe20004800000 */
[----:B------:R-:W-:Y:S01]  /*93f0*/  BSSY B1, `(.L_x_545) ;  /* 0x000006d000017945 */ /* 0x000fe20003800000 */
[----:B------:R-:W-:Y:S02]  /*9400*/  ISETP.GE.AND P5, PT, R3, R128, PT ;  /* 0x000000800300720c */ /* 0x000fe40003fa6270 */
[----:B--234-:R-:W-:Y:S02]  /*9410*/  SHF.R.S32.HI R12, RZ, 0x1f, R139 ;  /* 0x0000001fff0c7819 */ /* 0x01cfe4000001148b */
[C---:B------:R-:W-:Y:S02]  /*9420*/  LEA R38, P4, R9.reuse, R119, 0x1 ;  /* 0x0000007709267211 */ /* 0x040fe400078808ff */
[----:B------:R-:W-:Y:S02]  /*9430*/  LEA.HI R139, R12, R139, RZ, 0x4 ;  /* 0x0000008b0c8b7211 */ /* 0x000fe400078f20ff */
[----:B------:R-:W-:-:S02]  /*9440*/  LEA.HI.X R39, R9, R118, R114, 0x1, P4 ;  /* 0x0000007609277211 */ /* 0x000fc400020f0c72 */
[----:B------:R-:W-:-:S04]  /*9450*/  LEA.HI.SX32 R139, R139, R120, 0x1c ;  /* 0x000000788b8b7211 */ /* 0x000fc800078fe2ff */
[----:B------:R-:W-:Y:S01]  /*9460*/  SHF.R.S32.HI R12, RZ, 0x1f, R139 ;  /* 0x0000001fff0c7819 */ /* 0x000fe2000001148b */
[----:B------:R-:W-:-:S03]  /*9470*/  IMAD.SHL.U32 R40, R139, 0x8, RZ ;  /* 0x000000088b287824 */ /* 0x000fc600078e00ff */
[----:B------:R-:W-:-:S04]  /*9480*/  LEA.HI R12, R12, R139, RZ, 0x3 ;  /* 0x0000008b0c0c7211 */ /* 0x000fc800078f18ff */
[----:B------:R-:W-:Y:S02]  /*9490*/  SHF.R.S32.HI R14, RZ, 0x3, R12 ;  /* 0x00000003ff0e7819 */ /* 0x000fe4000001140c */
[----:B------:R-:W-:-:S03]  /*94a0*/  LOP3.LUT R12, R167, 0x38, R40, 0xf8, !PT ;  /* 0x00000038a70c7812 */ /* 0x000fc600078ef828 */
[----:B0-----:R-:W-:Y:S01]  /*94b0*/  IMAD R11, R14, 0x1800, R179 ;  /* 0x000018000e0b7824 */ /* 0x001fe200078e02b3 */
[----:B------:R-:W-:-:S05]  /*94c0*/  LOP3.LUT R12, R12, R223, RZ, 0x3c, !PT ;  /* 0x000000df0c0c7212 */ /* 0x000fca00078e3cff */
[----:B------:R-:W-:Y:S02]  /*94d0*/  IMAD.IADD R13, R11, 0x1, R12 ;  /* 0x000000010b0d7824 */ /* 0x000fe400078e020c */
[C---:B------:R-:W-:Y:S02]  /*94e0*/  IMAD R11, R18.reuse, 0x4800, R138 ;  /* 0x00004800120b7824 */ /* 0x040fe400078e028a */
[----:B------:R-:W-:-:S03]  /*94f0*/  IMAD R13, R18, 0x4800, R13 ;  /* 0x00004800120d7824 */ /* 0x000fc600078e020d */
[----:B------:R-:W-:Y:S01]  /*9500*/  LEA R11, R11, R2, 0x1 ;  /* 0x000000020b0b7211 */ /* 0x000fe200078e08ff */
[----:B------:R-:W-:-:S04]  /*9510*/  IMAD R32, R13, 0x2, R2 ;  /* 0x000000020d207824 */ /* 0x000fc800078e0202 */
[----:B------:R0:W2:Y:S04]  /*9520*/  LDS.128 R12, [R11+0x18400] ;  /* 0x018400000b0c7984 */ /* 0x0000a80000000c00 */
[----:B------:R-:W3:Y:S01]  /*9530*/  LDS.128 R32, [R32+0x18400] ;  /* 0x0184000020207984 */ /* 0x000ee20000000c00 */
[----:B------:R-:W-:Y:S05]  /*9540*/  @P5 BRA `(.L_x_546) ;  /* 0x00000004005c5947 */ /* 0x000fea0003800000 */
[----:B--2---:R-:W-:Y:S01]  /*9550*/  IMAD.MOV.U32 R44, RZ, RZ, R12 ;  /* 0x000000ffff2c7224 */ /* 0x004fe200078e000c */
[----:B---3--:R-:W-:Y:S01]  /*9560*/  MOV R12, R33 ;  /* 0x00000021000c7202 */ /* 0x008fe20000000f00 */
[----:B------:R-:W-:Y:S01]  /*9570*/  IMAD.MOV.U32 R45, RZ, RZ, R32 ;  /* 0x000000ffff2d7224 */ /* 0x000fe200078e0020 */
[----:B------:R-:W-:Y:S01]  /*9580*/  SHF.R.U32.HI R50, RZ, 0x10, R69 ;  /* 0x00000010ff327819 */ /* 0x000fe20000011645 */
[----:B------:R-:W-:Y:S01]  /*9590*/  HADD2.F32 R49, -RZ, R152.H1_H1 ;  /* 0x30000098ff317230 */ /* 0x000fe20000004100 */
[----:B------:R-:W-:Y:S01]  /*95a0*/  MOV R46, R35 ;  /* 0x00000023002e7202 */ /* 0x000fe20000000f00 */
[--C-:B------:R-:W-:Y:S01]  /*95b0*/  HADD2.F32 R32, -RZ, R12.reuse.H0_H0 ;  /* 0x2000000cff207230 */ /* 0x100fe20000004100 */
[----:B------:R-:W-:Y:S01]  /*95c0*/  SHF.R.U32.HI R48, RZ, 0x10, R57 ;  /* 0x00000010ff307819 */ /* 0x000fe20000011639 */
[----:B------:R-:W-:Y:S01]  /*95d0*/  HADD2.F32 R35, -RZ, R12.H1_H1 ;  /* 0x3000000cff237230 */ /* 0x000fe20000004100 */
[----:B------:R-:W-:Y:S01]  /*95e0*/  SHF.R.U32.HI R51, RZ, 0x10, R71 ;  /* 0x00000010ff337819 */ /* 0x000fe20000011647 */
[----:B------:R-:W-:Y:S01]  /*95f0*/  IMAD.MOV.U32 R33, RZ, RZ, R15 ;  /* 0x000000ffff217224 */ /* 0x000fe200078e000f */
[--C-:B0-----:R-:W-:Y:S01]  /*9600*/  SHF.R.U64 R11, R58, 0x10, R59.reuse ;  /* 0x000000103a0b7819 */ /* 0x101fe2000000123b */
[--C-:B------:R-:W-:Y:S01]  /*9610*/  HADD2.F32 R12, -RZ, R13.reuse.H0_H0 ;  /* 0x2000000dff0c7230 */ /* 0x100fe20000004100 */
[----:B------:R-:W-:Y:S01]  /*9620*/  SHF.R.U32.HI R58, RZ, 0x10, R59 ;  /* 0x00000010ff3a7819 */ /* 0x000fe2000001163b */
[----:B------:R-:W-:Y:S01]  /*9630*/  HADD2.F32 R50, -RZ, R50.H0_H0 ;  /* 0x20000032ff327230 */ /* 0x000fe20000004100 */
[----:B------:R-:W-:Y:S01]  /*9640*/  SHF.R.U64 R43, R68, 0x10, R69 ;  /* 0x00000010442b7819 */ /* 0x000fe20000001245 */
[----:B------:R-:W-:-:S02]  /*9650*/  HADD2.F32 R15, -RZ, R13.H1_H1 ;  /* 0x3000000dff0f7230 */ /* 0x000fc40000004100 */
[-C--:B------:R-:W-:Y:S01]  /*9660*/  FMUL.FTZ R13, R32, R49.reuse ;  /* 0x00000031200d7220 */ /* 0x080fe20000410000 */
[----:B------:R-:W-:Y:S02]  /*9670*/  HADD2.F32 R47, -RZ, R150.H1_H1 ;  /* 0x30000096ff2f7230 */ /* 0x000fe40000004100 */
[C---:B------:R-:W-:Y:S01]  /*9680*/  FMUL.FTZ R49, R12.reuse, R49 ;  /* 0x000000310c317220 */ /* 0x040fe20000410000 */
[----:B------:R-:W-:Y:S02]  /*9690*/  HADD2.F32 R48, -RZ, R48.H0_H0 ;  /* 0x20000030ff307230 */ /* 0x000fe40000004100 */
[-C--:B------:R-:W-:Y:S01]  /*96a0*/  FMUL.FTZ R52, R35, R50.reuse ;  /* 0x0000003223347220 */ /* 0x080fe20000410000 */
[----:B------:R-:W-:Y:S01]  /*96b0*/  FMUL.FTZ R50, R15, R50 ;  /* 0x000000320f327220 */ /* 0x000fe20000410000 */
[-C--:B------:R-:W-:Y:S01]  /*96c0*/  FFMA.FTZ R12, R12, R47.reuse, -R13 ;  /* 0x0000002f0c0c7223 */ /* 0x080fe2000001080d */
[----:B------:R-:W-:Y:S01]  /*96d0*/  FFMA.FTZ R13, R32, R47, R49 ;  /* 0x0000002f200d7223 */ /* 0x000fe20000010031 */
[----:B------:R-:W-:-:S02]  /*96e0*/  HADD2.F32 R47, -RZ, R46.H0_H0 ;  /* 0x2000002eff2f7230 */ /* 0x000fc40000004100 */
[-C--:B------:R-:W-:Y:S01]  /*96f0*/  FFMA.FTZ R32, R35, R48.reuse, R50 ;  /* 0x0000003023207223 */ /* 0x080fe20000010032 */
[----:B------:R-:W-:Y:S02]  /*9700*/  HADD2.F32 R50, -RZ, R151.H1_H1 ;  /* 0x30000097ff327230 */ /* 0x000fe40000004100 */
[----:B------:R-:W-:Y:S01]  /*9710*/  FFMA.FTZ R15, R15, R48, -R52 ;  /* 0x000000300f0f7223 */ /* 0x000fe20000010834 */
[----:B------:R-:W-:Y:S01]  /*9720*/  HADD2.F32 R46, -RZ, R46.H1_H1 ;  /* 0x3000002eff2e7230 */ /* 0x000fe20000004100 */
[----:B------:R-:W-:Y:S01]  /*9730*/  SHF.R.U64 R41, R56, 0x10, R57 ;  /* 0x0000001038297819 */ /* 0x000fe20000001239 */
[----:B------:R-:W-:Y:S02]  /*9740*/  HADD2.F32 R51, -RZ, R51.H0_H0 ;  /* 0x20000033ff337230 */ /* 0x000fe40000004100 */
[----:B------:R-:W-:Y:S01]  /*9750*/  FMUL.FTZ R52, R47, R50 ;  /* 0x000000322f347220 */ /* 0x000fe20000410000 */
[----:B------:R-:W-:Y:S01]  /*9760*/  HADD2.F32 R48, -RZ, R149.H1_H1 ;  /* 0x30000095ff307230 */ /* 0x000fe20000004100 */
[----:B------:R-:W-:Y:S01]  /*9770*/  SHF.R.U64 R42, R70, 0x10, R71 ;  /* 0x00000010462a7819 */ /* 0x000fe20000001247 */
[----:B------:R-:W-:-:S02]  /*9780*/  HADD2.F32 R35, -RZ, R33.H0_H0 ;  /* 0x20000021ff237230 */ /* 0x000fc40000004100 */
[-C--:B------:R-:W-:Y:S01]  /*9790*/  FMUL.FTZ R54, R46, R51.reuse ;  /* 0x000000332e367220 */ /* 0x080fe20000410000 */
[----:B------:R-:W-:Y:S01]  /*97a0*/  HADD2.F32 R33, -RZ, R33.H1_H1 ;  /* 0x30000021ff217230 */ /* 0x000fe20000004100 */
[----:B------:R-:W-:Y:S01]  /*97b0*/  F2FP.F16.F32.PACK_AB R15, R15, R12 ;  /* 0x0000000c0f0f723e */ /* 0x000fe200000000ff */
[----:B------:R-:W-:Y:S02]  /*97c0*/  HADD2.F32 R49, -RZ, R58.H0_H0 ;  /* 0x2000003aff317230 */ /* 0x000fe40000004100 */
[C---:B------:R-:W-:Y:S01]  /*97d0*/  FMUL.FTZ R50, R35.reuse, R50 ;  /* 0x0000003223327220 */ /* 0x040fe20000410000 */
[----:B------:R-:W-:Y:S01]  /*97e0*/  FFMA.FTZ R52, R35, R48, -R52 ;  /* 0x0000003023347223 */ /* 0x000fe20000010834 */
[C---:B------:R-:W-:Y:S01]  /*97f0*/  FMUL.FTZ R55, R33.reuse, R51 ;  /* 0x0000003321377220 */ /* 0x040fe20000410000 */
[----:B------:R-:W-:Y:S02]  /*9800*/  HADD2.F32 R152, -RZ, R152.H0_H0 ;  /* 0x20000098ff987230 */ /* 0x000fe40000004100 */
[----:B------:R-:W-:Y:S01]  /*9810*/  FFMA.FTZ R53, R33, R49, -R54 ;  /* 0x0000003121357223 */ /* 0x000fe20000010836 */
[----:B------:R-:W-:-:S02]  /*9820*/  HADD2.F32 R35, -RZ, R45.H0_H0 ;  /* 0x2000002dff237230 */ /* 0x000fc40000004100 */
[----:B------:R-:W-:Y:S01]  /*9830*/  FFMA.FTZ R54, R46, R49, R55 ;  /* 0x000000312e367223 */ /* 0x000fe20000010037 */
[--C-:B------:R-:W-:Y:S02]  /*9840*/  HADD2.F32 R33, -RZ, R44.reuse.H0_H0 ;  /* 0x2000002cff217230 */ /* 0x100fe40000004100 */
[----:B------:R-:W-:Y:S01]  /*9850*/  FFMA.FTZ R51, R47, R48, R50 ;  /* 0x000000302f337223 */ /* 0x000fe20000010032 */
[----:B------:R-:W-:Y:S02]  /*9860*/  HADD2.F32 R43, -RZ, R43.H0_H0 ;  /* 0x2000002bff2b7230 */ /* 0x000fe40000004100 */
[-C--:B------:R-:W-:Y:S01]  /*9870*/  FMUL.FTZ R46, R35, R152.reuse ;  /* 0x00000098232e7220 */ /* 0x080fe20000410000 */
[----:B------:R-:W-:Y:S02]  /*9880*/  HADD2.F32 R45, -RZ, R45.H1_H1 ;  /* 0x3000002dff2d7230 */ /* 0x000fe40000004100 */
[----:B------:R-:W-:Y:S01]  /*9890*/  FMUL.FTZ R152, R33, R152 ;  /* 0x0000009821987220 */ /* 0x000fe20000410000 */
[----:B------:R-:W-:Y:S01]  /*98a0*/  HADD2.F32 R44, -RZ, R44.H1_H1 ;  /* 0x3000002cff2c7230 */ /* 0x000fe20000004100 */
[----:B------:R-:W-:Y:S01]  /*98b0*/  F2FP.F16.F32.PACK_AB R52, R53, R52 ;  /* 0x000000343534723e */ /* 0x000fe200000000ff */
[----:B------:R-:W-:-:S02]  /*98c0*/  HADD2.F32 R150, -RZ, R150.H0_H0 ;  /* 0x20000096ff967230 */ /* 0x000fc40000004100 */
[-C--:B------:R-:W-:Y:S01]  /*98d0*/  FMUL.FTZ R47, R45, R43.reuse ;  /* 0x0000002b2d2f7220 */ /* 0x080fe20000410000 */
[----:B------:R-:W-:Y:S02]  /*98e0*/  HADD2.F32 R41, -RZ, R41.H0_H0 ;  /* 0x20000029ff297230 */ /* 0x000fe40000004100 */
[C---:B------:R-:W-:Y:S01]  /*98f0*/  FMUL.FTZ R50, R44.reuse, R43 ;  /* 0x0000002b2c327220 */ /* 0x040fe20000410000 */
[----:B------:R-:W-:Y:S02]  /*9900*/  HADD2.F32 R11, -RZ, R11.H0_H0 ;  /* 0x2000000bff0b7230 */ /* 0x000fe40000004100 */
[-C--:B------:R-:W-:Y:S01]  /*9910*/  FFMA.FTZ R152, R35, R150.reuse, R152 ;  /* 0x0000009623987223 */ /* 0x080fe20000010098 */
[----:B------:R-:W-:Y:S01]  /*9920*/  FFMA.FTZ R43, R33, R150, -R46 ;  /* 0x00000096212b7223 */ /* 0x000fe2000001082e */
[-C--:B------:R-:W-:Y:S01]  /*9930*/  FFMA.FTZ R48, R44, R41.reuse, -R47 ;  /* 0x000000292c307223 */ /* 0x080fe2000001082f */
[----:B------:R-:W-:Y:S01]  /*9940*/  FFMA.FTZ R45, R45, R41, R50 ;  /* 0x000000292d2d7223 */ /* 0x000fe20000010032 */
[----:B------:R-:W-:-:S02]  /*9950*/  HADD2.F32 R35, -RZ, R34.H0_H0 ;  /* 0x20000022ff237230 */ /* 0x000fc40000004100 */
[----:B------:R-:W-:Y:S01]  /*9960*/  HADD2.F32 R46, -RZ, R151.H0_H0 ;  /* 0x20000097ff2e7230 */ /* 0x000fe20000004100 */
[----:B------:R-:W-:Y:S01]  /*9970*/  F2FP.F16.F32.PACK_AB R12, R48, R43 ;  /* 0x0000002b300c723e */ /* 0x000fe200000000ff */
[----:B------:R-:W-:Y:S02]  /*9980*/  HADD2.F32 R41, -RZ, R42.H0_H0 ;  /* 0x2000002aff297230 */ /* 0x000fe40000004100 */
[----:B------:R-:W-:Y:S02]  /*9990*/  HADD2.F32 R33, -RZ, R14.H0_H0 ;  /* 0x2000000eff217230 */ /* 0x000fe40000004100 */
[-C--:B------:R-:W-:Y:S01]  /*99a0*/  FMUL.FTZ R42, R35, R46.reuse ;  /* 0x0000002e232a7220 */ /* 0x080fe20000410000 */
[----:B------:R-:W-:Y:S02]  /*99b0*/  HADD2.F32 R34, -RZ, R34.H1_H1 ;  /* 0x30000022ff227230 */ /* 0x000fe40000004100 */
[----:B------:R-:W-:Y:S02]  /*99c0*/  HADD2.F32 R14, -RZ, R14.H1_H1 ;  /* 0x3000000eff0e7230 */ /* 0x000fe40000004100 */
[----:B------:R-:W-:Y:S01]  /*99d0*/  FMUL.FTZ R46, R33, R46 ;  /* 0x0000002e212e7220 */ /* 0x000fe20000410000 */
[----:B------:R-:W-:-:S02]  /*99e0*/  HADD2.F32 R44, -RZ, R149.H0_H0 ;  /* 0x20000095ff2c7230 */ /* 0x000fc40000004100 */
[-C--:B------:R-:W-:Y:S01]  /*99f0*/  FMUL.FTZ R47, R34, R41.reuse ;  /* 0x00000029222f7220 */ /* 0x080fe20000410000 */
[C---:B------:R-:W-:Y:S02]  /*9a00*/  FMUL.FTZ R41, R14.reuse, R41 ;  /* 0x000000290e297220 */ /* 0x040fe40000410000 */
[-C--:B------:R-:W-:Y:S01]  /*9a10*/  FFMA.FTZ R42, R33, R44.reuse, -R42 ;  /* 0x0000002c212a7223 */ /* 0x080fe2000001082a */
[----:B------:R-:W-:Y:S01]  /*9a20*/  FFMA.FTZ R46, R35, R44, R46 ;  /* 0x0000002c232e7223 */ /* 0x000fe2000001002e */
[-C--:B------:R-:W-:Y:S01]  /*9a30*/  FFMA.FTZ R47, R14, R11.reuse, -R47 ;  /* 0x0000000b0e2f7223 */ /* 0x080fe2000001082f */
[----:B------:R-:W-:Y:S01]  /*9a40*/  FFMA.FTZ R41, R34, R11, R41 ;  /* 0x0000000b22297223 */ /* 0x000fe20000010029 */
[----:B------:R-:W-:Y:S01]  /*9a50*/  F2FP.F16.F32.PACK_AB R33, R32, R13 ;  /* 0x0000000d2021723e */ /* 0x000fe200000000ff */
[----:B------:R-:W-:Y:S01]  /*9a60*/  IMAD.MOV.U32 R13, RZ, RZ, R15 ;  /* 0x000000ffff0d7224 */ /* 0x000fe200078e000f */
[----:B------:R-:W-:Y:S01]  /*9a70*/  F2FP.F16.F32.PACK_AB R35, R54, R51 ;  /* 0x000000333623723e */ /* 0x000fe200000000ff */
[----:B------:R-:W-:Y:S01]  /*9a80*/  IMAD.MOV.U32 R15, RZ, RZ, R52 ;  /* 0x000000ffff0f7224 */ /* 0x000fe200078e0034 */
[----:B------:R-:W-:-:S02]  /*9a90*/  F2FP.F16.F32.PACK_AB R32, R45, R152 ;  /* 0x000000982d20723e */ /* 0x000fc400000000ff */
[----:B------:R-:W-:Y:S02]  /*9aa0*/  F2FP.F16.F32.PACK_AB R14, R47, R42 ;  /* 0x0000002a2f0e723e */ /* 0x000fe400000000ff */
[----:B------:R-:W-:-:S07]  /*9ab0*/  F2FP.F16.F32.PACK_AB R34, R41, R46 ;  /* 0x0000002e2922723e */ /* 0x000fce00000000ff */
.L_x_546:
[----:B------:R-:W-:Y:S05]  /*9ac0*/  BSYNC B1 ;  /* 0x0000000000017941 */ /* 0x000fea0003800000 */
.L_x_545:
[----:B--2---:R2:W-:Y:S01]  /*9ad0*/  ST.E.128 desc[UR60][R38.64], R12 ;  /* 0x0000000c26007985 */ /* 0x0045e2000c101d3c */
[----:B------:R-:W-:-:S13]  /*9ae0*/  ISETP.GE.AND P4, PT, R40, R135, PT ;  /* 0x000000872800720c */ /* 0x000fda0003f86270 */
[----:B------:R-:W-:Y:S05]  /*9af0*/  @P4 BRA `(.L_x_493) ;  /* 0x0000000400e84947 */ /* 0x000fea0003800000 */
[----:B------:R-:W-:-:S05]  /*9b00*/  IMAD.WIDE R36, R40, 0x2, R36 ;  /* 0x0000000228247825 */ /* 0x000fca00078e0224 */
[----:B---3--:R3:W-:Y:S01]  /*9b10*/  ST.E.128 desc[UR60][R36.64], R32 ;  /* 0x0000002024007985 */ /* 0x0087e2000c101d3c */
[----:B------:R-:W-:Y:S05]  /*9b20*/  BRA `(.L_x_493) ;  /* 0x0000000400dc7947 */ /* 0x000fea0003800000 */
.L_x_458:
[----:B------:R-:W2:Y:S02]  /*9b30*/  LDL R11, [R1+0x30] ;  /* 0x00003000010b7983 */ /* 0x000ea40000100800 */
[----:B--2---:R-:W-:-:S13]  /*9b40*/  R2UR UR4, R11 ;  /* 0x000000000b0472ca */ /* 0x004fda00000e0000 */
[----:B------:R-:W-:-:S06]  /*9b50*/  UISETP.NE.AND UP0, UPT, UR4, 0x3, UPT ;  /* 0x000000030400788c */ /* 0x000fcc000bf05270 */
[----:B------:R-:W-:-:S13]  /*9b60*/  PLOP3.LUT P0, PT, PT, PT, UP0, 0x80, 0x0 ;  /* 0x000000000000781c */ /* 0x000fda0003f0f008 */
[----:B------:R-:W-:Y:S05]  /*9b70*/  @!P0 BRA `(.L_x_547) ;  /* 0x0000000000048947 */ /* 0x000fea0003800000 */
[----:B------:R-:W-:Y:S01]  /*9b80*/  BPT.TRAP 0x1 ;  /* 0x000000040000795c */ /* 0x000fe20000300000 */
.L_x_547:
[----:B------:R-:W-:Y:S01]  /*9b90*/  LEA R88, R18, R2, 0x3 ;  /* 0x0000000212587211 */ /* 0x000fe200078e18ff */
[----:B------:R-:W-:Y:S01]  /*9ba0*/  BSSY B1, `(.L_x_548) ;  /* 0x0000005000017945 */ /* 0x000fe20003800000 */
[----:B------:R-:W-:Y:S02]  /*9bb0*/  SHF.L.U32 R89, R166, 0x1f, RZ ;  /* 0x0000001fa6597819 */ /* 0x000fe400000006ff */
[----:B------:R-:W-:Y:S02]  /*9bc0*/  SHF.R.S32.HI R85, RZ, 0x1f, R84 ;  /* 0x0000001fff557819 */ /* 0x000fe40000011454 */
[----:B------:R-:W0:Y:S02]  /*9bd0*/  SYNCS.PHASECHK.TRANS64.TRYWAIT P4, [R88+URZ+0x2a890], R89 ;  /* 0x02a89059580075a7 */ /* 0x000e24000808017f */
[----:B0-----:R-:W-:Y:S05]  /*9be0*/  @!P4 BRA `(.L_x_549) ;  /* 0x0000014800f0c947 */ /* 0x001fea0003800000 */
.L_x_804:
[----:B------:R-:W-:Y:S05]  /*9bf0*/  BSYNC B1 ;  /* 0x0000000000017941 */ /* 0x000fea0003800000 */
.L_x_548:
[----:B------:R-:W-:Y:S01]  /*9c00*/  ULDC.64 UR4, c[0x0][0x300] ;  /* 0x0000c00000047ab9 */ /* 0x000fe20000000a00 */
[----:B-----5:R-:W-:Y:S01]  /*9c10*/  SHF.R.S32.HI R86, RZ, 0x1f, R31 ;  /* 0x0000001fff567819 */ /* 0x020fe2000001141f */
[----:B------:R-:W-:Y:S02]  /*9c20*/  IMAD R11, R85, UR4, RZ ;  /* 0x00000004550b7c24 */ /* 0x000fe4000f8e02ff */
[----:B------:R-:W-:-:S04]  /*9c30*/  IMAD.WIDE.U32 R12, R84, UR4, RZ ;  /* 0x00000004540c7c25 */ /* 0x000fc8000f8e00ff */
[----:B------:R-:W-:Y:S01]  /*9c40*/  IMAD R11, R84, UR5, R11 ;  /* 0x00000005540b7c24 */ /* 0x000fe2000f8e020b */
[----:B------:R-:W-:Y:S01]  /*9c50*/  ULDC.64 UR4, c[0x0][0x310] ;  /* 0x0000c40000047ab9 */ /* 0x000fe20000000a00 */
[----:B------:R-:W-:Y:S02]  /*9c60*/  IMAD R87, R24, -0x60, R25 ;  /* 0xffffffa018577824 */ /* 0x000fe400078e0219 */
[----:B------:R-:W-:Y:S02]  /*9c70*/  IMAD R14, R86, UR4, RZ ;  /* 0x00000004560e7c24 */ /* 0x000fe4000f8e02ff */
[----:B------:R-:W-:Y:S01]  /*9c80*/  IMAD.IADD R13, R13, 0x1, R11 ;  /* 0x000000010d0d7824 */ /* 0x000fe200078e020b */
[----:B------:R-:W-:Y:S01]  /*9c90*/  VIMNMX R87, R87, 0x60, PT ;  /* 0x0000006057577848 */ /* 0x000fe20003fe0100 */
[C---:B------:R-:W-:Y:S02]  /*9ca0*/  IMAD R11, R31.reuse, UR5, R14 ;  /* 0x000000051f0b7c24 */ /* 0x040fe4000f8e020e */
[----:B------:R-:W-:Y:S01]  /*9cb0*/  IMAD.WIDE.U32 R12, R31, UR4, R12 ;  /* 0x000000041f0c7c25 */ /* 0x000fe2000f8e000c */
[----:B------:R-:W-:-:S03]  /*9cc0*/  ULDC.64 UR4, c[0x0][0x308] ;  /* 0x0000c20000047ab9 */ /* 0x000fc60000000a00 */
[----:B------:R-:W-:Y:S02]  /*9cd0*/  IMAD R15, R4, UR4, RZ ;  /* 0x00000004040f7c24 */ /* 0x000fe4000f8e02ff */
[----:B------:R-:W-:Y:S02]  /*9ce0*/  IMAD.IADD R13, R13, 0x1, R11 ;  /* 0x000000010d0d7824 */ /* 0x000fe400078e020b */
[C---:B------:R-:W-:Y:S02]  /*9cf0*/  IMAD R15, R30.reuse, UR5, R15 ;  /* 0x000000051e0f7c24 */ /* 0x040fe4000f8e020f */
[----:B------:R-:W-:Y:S01]  /*9d00*/  IMAD.WIDE.U32 R12, R30, UR4, R12 ;  /* 0x000000041e0c7c25 */ /* 0x000fe2000f8e000c */
[----:B------:R-:W-:-:S03]  /*9d10*/  ULDC.64 UR4, c[0x0][0x2e8] ;  /* 0x0000ba0000047ab9 */ /* 0x000fc60000000a00 */
[----:B------:R-:W-:Y:S01]  /*9d20*/  IMAD.IADD R40, R87, 0x1, -R165 ;  /* 0x0000000157287824 */ /* 0x000fe200078e0aa5 */
[----:B------:R-:W-:Y:S02]  /*9d30*/  IADD3 R15, R13, R15, RZ ;  /* 0x0000000f0d0f7210 */ /* 0x000fe40007ffe0ff */
[----:B------:R-:W-:Y:S01]  /*9d40*/  LEA R38, P4, R12, UR4, 0x1 ;  /* 0x000000040c267c11 */ /* 0x000fe2000f8808ff */
[----:B------:R-:W-:-:S03]  /*9d50*/  UMOV UR4, 0xffffffff ;  /* 0xffffffff00047882 */ /* 0x000fc60000000000 */
[----:B------:R-:W-:Y:S02]  /*9d60*/  LEA.HI.X R39, R12, UR5, R15, 0x1, P4 ;  /* 0x000000050c277c11 */ /* 0x000fe4000a0f0c0f */
[----:B------:R-:W-:Y:S01]  /*9d70*/  ISETP.GE.AND P4, PT, R40, 0x1, PT ;  /* 0x000000012800780c */ /* 0x000fe20003f86270 */
[----:B------:R-:W-:-:S12]  /*9d80*/  BRA.DIV UR4, `(.L_x_550) ;  /* 0x0000014a049c7947 */ /* 0x000fd8000b800000 */
[----:B------:R1:W2:Y:S04]  /*9d90*/  SHFL.IDX PT, R37, R39, RZ, 0x1c1f ;  /* 0x001c1fff27257589 */ /* 0x0002a800000e0000 */
[----:B------:R1:W3:Y:S02]  /*9da0*/  SHFL.IDX PT, R36, R38, RZ, 0x1c1f ;  /* 0x001c1fff26247589 */ /* 0x0002e400000e0000 */
.L_x_808:
[----:B------:R-:W-:Y:S04]  /*9db0*/  BSSY B1, `(.L_x_551) ;  /* 0x0000025000017945 */ /* 0x000fe80003800000 */
[----:B------:R-:W-:Y:S05]  /*9dc0*/  @!P4 BRA `(.L_x_552) ;  /* 0x00000000008cc947 */ /* 0x000fea0003800000 */
[----:B------:R-:W-:Y:S02]  /*9dd0*/  ULDC UR4, c[0x0][0x2f4] ;  /* 0x0000bd0000047ab9 */ /* 0x000fe40000000800 */
[----:B------:R-:W-:-:S13]  /*9de0*/  ISETP.GE.AND P4, PT, R16, UR4, PT ;  /* 0x0000000410007c0c */ /* 0x000fda000bf86270 */
[----:B------:R-:W4:Y:S01]  /*9df0*/  @!P4 LDS.128 R12, [R33] ;  /* 0x00000000210cc984 */ /* 0x000f220000000c00 */
[----:B---3--:R-:W-:-:S04]  /*9e00*/  @!P4 LEA R34, P5, R16, R36, 0x1 ;  /* 0x000000241022c211 */ /* 0x008fc800078a08ff */
[----:B--2---:R-:W-:Y:S02]  /*9e10*/  @!P4 LEA.HI.X R35, R16, R37, R17, 0x1, P5 ;  /* 0x000000251023c211 */ /* 0x004fe400028f0c11 */
[----:B------:R-:W-:-:S13]  /*9e20*/  ISETP.GE.AND P5, PT, R0, UR4, PT ;  /* 0x0000000400007c0c */ /* 0x000fda000bfa6270 */
[----:B------:R-:W-:Y:S01]  /*9e30*/  @!P5 IMAD.SHL.U32 R11, R162, 0x8, RZ ;  /* 0x00000008a20bd824 */ /* 0x000fe200078e00ff */
[----:B----4-:R2:W-:Y:S01]  /*9e40*/  @!P4 ST.E.128 desc[UR60][R34.64], R12 ;  /* 0x0000000c2200c985 */ /* 0x0105e2000c101d3c */
[----:B------:R-:W-:-:S03]  /*9e50*/  ISETP.GE.AND P4, PT, R3, UR4, PT ;  /* 0x0000000403007c0c */ /* 0x000fc6000bf86270 */
[----:B------:R-:W3:Y:S01]  /*9e60*/  @!P5 LDS.128 R12, [R32] ;  /* 0x00000000200cd984 */ /* 0x000ee20000000c00 */
[----:B--2---:R-:W-:Y:S01]  /*9e70*/  @!P5 MOV R34, R36 ;  /* 0x000000240022d202 */ /* 0x004fe20000000f00 */
[----:B------:R-:W-:-:S04]  /*9e80*/  @!P5 IMAD.MOV.U32 R35, RZ, RZ, R37 ;  /* 0x000000ffff23d224 */ /* 0x000fc800078e0025 */
[----:B------:R-:W-:-:S04]  /*9e90*/  @!P5 IMAD.WIDE R34, R11, 0x2, R34 ;  /* 0x000000020b22d825 */ /* 0x000fc800078e0222 */
[----:B------:R-:W-:Y:S01]  /*9ea0*/  @!P4 IMAD.SHL.U32 R11, R163, 0x8, RZ ;  /* 0x00000008a30bc824 */ /* 0x000fe200078e00ff */
[----:B---3--:R2:W-:Y:S01]  /*9eb0*/  @!P5 ST.E.128 desc[UR60][R34.64], R12 ;  /* 0x0000000c2200d985 */ /* 0x0085e2000c101d3c */
[----:B------:R-:W-:-:S03]  /*9ec0*/  ISETP.GE.AND P5, PT, R19, UR4, PT ;  /* 0x0000000413007c0c */ /* 0x000fc6000bfa6270 */
[----:B------:R-:W3:Y:S01]  /*9ed0*/  @!P4 LDS.128 R12, [R33+0x3000] ;  /* 0x00300000210cc984 */ /* 0x000ee20000000c00 */
[----:B--2---:R-:W-:Y:S01]  /*9ee0*/  @!P4 MOV R34, R36 ;  /* 0x000000240022c202 */ /* 0x004fe20000000f00 */
[----:B------:R-:W-:-:S04]  /*9ef0*/  @!P4 IMAD.MOV.U32 R35, RZ, RZ, R37 ;  /* 0x000000ffff23c224 */ /* 0x000fc800078e0025 */
[----:B------:R-:W-:-:S05]  /*9f00*/  @!P4 IMAD.WIDE R34, R11, 0x2, R34 ;  /* 0x000000020b22c825 */ /* 0x000fca00078e0222 */
[----:B---3--:R2:W-:Y:S04]  /*9f10*/  @!P4 ST.E.128 desc[UR60][R34.64], R12 ;  /* 0x0000000c2200c985 */ /* 0x0085e8000c101d3c */
[----:B------:R-:W3:Y:S01]  /*9f20*/  @!P5 LDS.128 R12, [R32+0x3000] ;  /* 0x00300000200cd984 */ /* 0x000ee20000000c00 */
[----:B--2---:R-:W-:-:S04]  /*9f30*/  @!P5 LEA R34, P4, R19, R36, 0x1 ;  /* 0x000000241322d211 */ /* 0x004fc800078808ff */
[----:B------:R-:W-:Y:S02]  /*9f40*/  @!P5 LEA.HI.X R35, R19, R37, R164, 0x1, P4 ;  /* 0x000000251323d211 */ /* 0x000fe400020f0ca4 */
[----:B------:R-:W-:-:S03]  /*9f50*/  ISETP.GE.AND P4, PT, R22, UR4, PT ;  /* 0x0000000416007c0c */ /* 0x000fc6000bf86270 */
[----:B---3--:R2:W-:Y:S10]  /*9f60*/  @!P5 ST.E.128 desc[UR60][R34.64], R12 ;  /* 0x0000000c2200d985 */ /* 0x0085f4000c101d3c */
[----:B------:R-:W3:Y:S01]  /*9f70*/  @!P4 LDS.128 R12, [R33+0x6000] ;  /* 0x00600000210cc984 */ /* 0x000ee20000000c00 */
[----:B--2---:R-:W-:-:S04]  /*9f80*/  @!P4 LEA R34, P5, R22, R36, 0x1 ;  /* 0x000000241622c211 */ /* 0x004fc800078a08ff */
[----:B------:R-:W-:Y:S02]  /*9f90*/  @!P4 LEA.HI.X R35, R22, R37, R175, 0x1, P5 ;  /* 0x000000251623c211 */ /* 0x000fe400028f0caf */
[----:B------:R-:W-:-:S03]  /*9fa0*/  ISETP.GE.AND P5, PT, R23, UR4, PT ;  /* 0x0000000417007c0c */ /* 0x000fc6000bfa6270 */
[----:B---3--:R2:W-:Y:S10]  /*9fb0*/  @!P4 ST.E.128 desc[UR60][R34.64], R12 ;  /* 0x0000000c2200c985 */ /* 0x0085f4000c101d3c */
[----:B------:R-:W3:Y:S01]  /*9fc0*/  @!P5 LDS.128 R12, [R32+0x6000] ;  /* 0x00600000200cd984 */ /* 0x000ee20000000c00 */
[----:B--2---:R-:W-:-:S04]  /*9fd0*/  @!P5 LEA R34, P4, R23, R36, 0x1 ;  /* 0x000000241722d211 */ /* 0x004fc800078808ff */
[----:B------:R-:W-:-:S05]  /*9fe0*/  @!P5 LEA.HI.X R35, R23, R37, R174, 0x1, P4 ;  /* 0x000000251723d211 */ /* 0x000fca00020f0cae */
[----:B---3--:R4:W-:Y:S04]  /*9ff0*/  @!P5 ST.E.128 desc[UR60][R34.64], R12 ;  /* 0x0000000c2200d985 */ /* 0x0089e8000c101d3c */
.L_x_552:
[----:B------:R-:W-:Y:S05]  /*a000*/  BSYNC B1 ;  /* 0x0000000000017941 */ /* 0x000fea0003800000 */
.L_x_551:
[----:B------:R-:W-:-:S03]  /*a010*/  UMOV UR4, 0xffffffff ;  /* 0xffffffff00047882 */ /* 0x000fc60000000000 */
[----:B------:R-:W-:Y:S05]  /*a020*/  BRA.DIV UR4, `(.L_x_553) ;  /* 0x0000014a04407947 */ /* 0x000fea000b800000 */
[----:B--2---:R2:W0:Y:S04]  /*a030*/  SHFL.IDX PT, R37, R39, 0x1, 0x1c1f ;  /* 0x003c1f0027257f89 */ /* 0x00442800000e0000 */
[----:B---3--:R2:W3:Y:S02]  /*a040*/  SHFL.IDX PT, R36, R38, 0x1, 0x1c1f ;  /* 0x003c1f0026247f89 */ /* 0x0084e400000e0000 */
.L_x_812:
[----:B------:R-:W-:-:S13]  /*a050*/  ISETP.GE.AND P4, PT, R40, 0x41, PT ;  /* 0x000000412800780c */ /* 0x000fda0003f86270 */
[----:B------:R-:W-:Y:S05]  /*a060*/  @!P4 BRA `(.L_x_493) ;  /* 0x00000000008cc947 */ /* 0x000fea0003800000 */
[----:B------:R-:W-:Y:S02]  /*a070*/  ULDC UR4, c[0x0][0x2f4] ;  /* 0x0000bd0000047ab9 */ /* 0x000fe40000000800 */
[----:B------:R-:W-:-:S13]  /*a080*/  ISETP.GE.AND P4, PT, R16, UR4, PT ;  /* 0x0000000410007c0c */ /* 0x000fda000bf86270 */
[----:B----4-:R-:W4:Y:S01]  /*a090*/  @!P4 LDS.128 R12, [R33+0x2000] ;  /* 0x00200000210cc984 */ /* 0x010f220000000c00 */
[----:B---3--:R-:W-:-:S04]  /*a0a0*/  @!P4 LEA R34, P5, R16, R36, 0x1 ;  /* 0x000000241022c211 */ /* 0x008fc800078a08ff */
[----:B0-----:R-:W-:Y:S02]  /*a0b0*/  @!P4 LEA.HI.X R35, R16, R37, R17, 0x1, P5 ;  /* 0x000000251023c211 */ /* 0x001fe400028f0c11 */
[----:B------:R-:W-:-:S13]  /*a0c0*/  ISETP.GE.AND P5, PT, R0, UR4, PT ;  /* 0x0000000400007c0c */ /* 0x000fda000bfa6270 */
[----:B------:R-:W-:Y:S01]  /*a0d0*/  @!P5 IMAD.SHL.U32 R11, R162, 0x8, RZ ;  /* 0x00000008a20bd824 */ /* 0x000fe200078e00ff */
[----:B----4-:R0:W-:Y:S01]  /*a0e0*/  @!P4 ST.E.128 desc[UR60][R34.64], R12 ;  /* 0x0000000c2200c985 */ /* 0x0101e2000c101d3c */
[----:B------:R-:W-:-:S03]  /*a0f0*/  ISETP.GE.AND P4, PT, R3, UR4, PT ;  /* 0x0000000403007c0c */ /* 0x000fc6000bf86270 */
[----:B------:R-:W3:Y:S01]  /*a100*/  @!P5 LDS.128 R12, [R32+0x2000] ;  /* 0x00200000200cd984 */ /* 0x000ee20000000c00 */
[----:B0-----:R-:W-:Y:S01]  /*a110*/  @!P5 MOV R34, R36 ;  /* 0x000000240022d202 */ /* 0x001fe20000000f00 */
[----:B------:R-:W-:-:S04]  /*a120*/  @!P5 IMAD.MOV.U32 R35, RZ, RZ, R37 ;  /* 0x000000ffff23d224 */ /* 0x000fc800078e0025 */
[----:B------:R-:W-:-:S04]  /*a130*/  @!P5 IMAD.WIDE R34, R11, 0x2, R34 ;  /* 0x000000020b22d825 */ /* 0x000fc800078e0222 */
[----:B------:R-:W-:Y:S01]  /*a140*/  @!P4 IMAD.SHL.U32 R11, R163, 0x8, RZ ;  /* 0x00000008a30bc824 */ /* 0x000fe200078e00ff */
[----:B---3--:R0:W-:Y:S01]  /*a150*/  @!P5 ST.E.128 desc[UR60][R34.64], R12 ;  /* 0x0000000c2200d985 */ /* 0x0081e2000c101d3c */
[----:B------:R-:W-:-:S03]  /*a160*/  ISETP.GE.AND P5, PT, R19, UR4, PT ;  /* 0x0000000413007c0c */ /* 0x000fc6000bfa6270 */
[----:B------:R-:W3:Y:S01]  /*a170*/  @!P4 LDS.128 R12, [R33+0x5000] ;  /* 0x00500000210cc984 */ /* 0x000ee20000000c00 */
[----:B0-----:R-:W-:Y:S01]  /*a180*/  @!P4 MOV R34, R36 ;  /* 0x000000240022c202 */ /* 0x001fe20000000f00 */
[----:B------:R-:W-:-:S04]  /*a190*/  @!P4 IMAD.MOV.U32 R35, RZ, RZ, R37 ;  /* 0x000000ffff23c224 */ /* 0x000fc800078e0025 */
[----:B------:R-:W-:-:S05]  /*a1a0*/  @!P4 IMAD.WIDE R34, R11, 0x2, R34 ;  /* 0x000000020b22c825 */ /* 0x000fca00078e0222 */
[----:B---3--:R0:W-:Y:S04]  /*a1b0*/  @!P4 ST.E.128 desc[UR60][R34.64], R12 ;  /* 0x0000000c2200c985 */ /* 0x0081e8000c101d3c */
[----:B------:R-:W3:Y:S01]  /*a1c0*/  @!P5 LDS.128 R12, [R32+0x5000] ;  /* 0x00500000200cd984 */ /* 0x000ee20000000c00 */
[----:B0-----:R-:W-:-:S04]  /*a1d0*/  @!P5 LEA R34, P4, R19, R36, 0x1 ;  /* 0x000000241322d211 */ /* 0x001fc800078808ff */
[----:B------:R-:W-:Y:S02]  /*a1e0*/  @!P5 LEA.HI.X R35, R19, R37, R164, 0x1, P4 ;  /* 0x000000251323d211 */ /* 0x000fe400020f0ca4 */
[----:B------:R-:W-:-:S03]  /*a1f0*/  ISETP.GE.AND P4, PT, R22, UR4, PT ;  /* 0x0000000416007c0c */ /* 0x000fc6000bf86270 */
[----:B---3--:R0:W-:Y:S10]  /*a200*/  @!P5 ST.E.128 desc[UR60][R34.64], R12 ;  /* 0x0000000c2200d985 */ /* 0x0081f4000c101d3c */
[----:B------:R-:W3:Y:S01]  /*a210*/  @!P4 LDS.128 R12, [R33+0x8000] ;  /* 0x00800000210cc984 */ /* 0x000ee20000000c00 */
[----:B0-----:R-:W-:-:S04]  /*a220*/  @!P4 LEA R34, P5, R22, R36, 0x1 ;  /* 0x000000241622c211 */ /* 0x001fc800078a08ff */
[----:B------:R-:W-:Y:S02]  /*a230*/  @!P4 LEA.HI.X R35, R22, R37, R175, 0x1, P5 ;  /* 0x000000251623c211 */ /* 0x000fe400028f0caf */
[----:B------:R-:W-:-:S03]  /*a240*/  ISETP.GE.AND P5, PT, R23, UR4, PT ;  /* 0x0000000417007c0c */ /* 0x000fc6000bfa6270 */
[----:B---3--:R-:W-:Y:S10]  /*a250*/  @!P4 ST.E.128 desc[UR60][R34.64], R12 ;  /* 0x0000000c2200c985 */ /* 0x008ff4000c101d3c */
[----:B------:R0:W3:Y:S02]  /*a260*/  @!P5 LDS.128 R12, [R32+0x8000] ;  /* 0x00800000200cd984 */ /* 0x0000e40000000c00 */
[----:B0-----:R-:W-:-:S04]  /*a270*/  @!P5 LEA R32, P4, R23, R36, 0x1 ;  /* 0x000000241720d211 */ /* 0x001fc800078808ff */
[----:B------:R-:W-:-:S05]  /*a280*/  @!P5 LEA.HI.X R33, R23, R37, R174, 0x1, P4 ;  /* 0x000000251721d211 */ /* 0x000fca00020f0cae */
[----:B---3--:R0:W-:Y:S04]  /*a290*/  @!P5 ST.E.128 desc[UR60][R32.64], R12 ;  /* 0x0000000c2000d985 */ /* 0x0081e8000c101d3c */
.L_x_493:
[----:B------:R-:W-:Y:S05]  /*a2a0*/  BSYNC B0 ;  /* 0x0000000000007941 */ /* 0x000fea0003800000 */
.L_x_457:
[----:B0--3--:R-:W0:Y:S01]  /*a2b0*/  S2R R11, SR_TID.X ;  /* 0x00000000000b7919 */ /* 0x009e220000002100 */
[----:B------:R-:W-:Y:S01]  /*a2c0*/  @!PT LDS RZ, [RZ] ;  /* 0x00000000fffff984 */ /* 0x000fe20000000800 */
[----:B------:R-:W-:Y:S01]  /*a2d0*/  @!PT LDS RZ, [RZ] ;  /* 0x00000000fffff984 */ /* 0x000fe20000000800 */
[----:B------:R-:W-:Y:S01]  /*a2e0*/  @!PT LDS RZ, [RZ] ;  /* 0x00000000fffff984 */ /* 0x000fe20000000800 */
[----:B------:R-:W-:Y:S01]  /*a2f0*/  @!PT LDS RZ, [RZ] ;  /* 0x00000000fffff984 */ /* 0x000fe20000000800 */
[----:B------:R3:W-:Y:S06]  /*a300*/  MEMBAR.ALL.CTA ;  /* 0x0000000000007992 */ /* 0x0007ec0000008000 */
[----:B---3--:R-:W3:Y:S01]  /*a310*/  FENCE.VIEW.ASYNC.S ;  /* 0x00000000000073c6 */ /* 0x008ee20000000000 */
[----:B------:R-:W-:Y:S05]  /*a320*/  WARPSYNC.ALL ;  /* 0x0000000000007948 */ /* 0x000fea0003800000 */
[----:B------:R-:W-:Y:S01]  /*a330*/  BSSY B0, `(.L_x_554) ;  /* 0x0000009000007945 */ /* 0x000fe20003800000 */
[----:B0-----:R-:W-:Y:S01]  /*a340*/  LOP3.LUT R11, R11, 0x7f, RZ, 0xc0, !PT ;  /* 0x0000007f0b0b7812 */ /* 0x001fe200078ec0ff */
[----:B---3--:R0:W-:Y:S03]  /*a350*/  BAR.SYNC.DEFER_BLOCKING R148, 0x80 ;  /* 0x000200940000751d */ /* 0x0081e60000010000 */
[----:B------:R-:W-:-:S13]  /*a360*/  ISETP.NE.AND P4, PT, R11, RZ, PT ;  /* 0x000000ff0b00720c */ /* 0x000fda0003f85270 */
[----:B------:R-:W-:-:S05]  /*a370*/  @!P4 VIADD R11, R88, 0x2a8a0 ;  /* 0x0002a8a0580bc836 */ /* 0x000fca0000000000 */
[----:B------:R-:W-:-:S04]  /*a380*/  @!P4 PRMT R11, RZ, 0x654, R11 ;  /* 0x00000654ff0bc816 */ /* 0x000fc8000000000b */
[----:B------:R0:W-:Y:S01]  /*a390*/  @!P4 SYNCS.ARRIVE.TRANS64.RED.A1T0 RZ, [R11+URZ], RZ ;  /* 0x000000ff0bffc9a7 */ /* 0x0001e2000810043f */
[----:B------:R-:W-:Y:S05]  /*a3a0*/  @!P0 BRA `(.L_x_555) ;  /* 0x0000000000048947 */ /* 0x000fea0003800000 */
[----:B------:R-:W-:Y:S01]  /*a3b0*/  BPT.TRAP 0x1 ;  /* 0x000000040000795c */ /* 0x000fe20000300000 */
.L_x_555:
[----:B------:R-:W-:Y:S05]  /*a3c0*/  BSYNC B0 ;  /* 0x0000000000007941 */ /* 0x000fea0003800000 */
.L_x_554:
[----:B------:R-:W3:Y:S01]  /*a3d0*/  SYNCS.PHASECHK.TRANS64.TRYWAIT P0, [R88+URZ+0x2a8b0], R89 ;  /* 0x02a8b059580075a7 */ /* 0x000ee2000800017f */
[----:B------:R-:W-:Y:S04]  /*a3e0*/  BSSY B0, `(.L_x_556) ;  /* 0x0000002000007945 */ /* 0x000fe80003800000 */
[----:B---3--:R-:W-:Y:S05]  /*a3f0*/  @!P0 BRA `(.L_x_557) ;  /* 0x0000014400988947 */ /* 0x008fea0003800000 */
.L_x_813:
[----:B------:R-:W-:Y:S05]  /*a400*/  BSYNC B0 ;  /* 0x0000000000007941 */ /* 0x000fea0003800000 */
.L_x_556:
[----:B------:R-:W-:Y:S01]  /*a410*/  ULDC.64 UR4, c[0x0][0x328] ;  /* 0x0000ca0000047ab9 */ /* 0x000fe20000000a00 */
[----:B------:R-:W-:Y:S01]  /*a420*/  IMAD.IADD R87, R87, 0x1, -R165 ;  /* 0x0000000157577824 */ /* 0x000fe200078e0aa5 */
[----:B------:R-:W-:Y:S01]  /*a430*/  BSSY B0, `(.L_x_558) ;  /* 0x000002e000007945 */ /* 0x000fe20003800000 */
[----:B------:R-:W-:Y:S02]  /*a440*/  IMAD R85, R85, UR4, RZ ;  /* 0x0000000455557c24 */ /* 0x000fe4000f8e02ff */
[----:B--2-4-:R-:W-:Y:S01]  /*a450*/  IMAD.WIDE.U32 R12, R84, UR4, RZ ;  /* 0x00000004540c7c25 */ /* 0x014fe2000f8e00ff */
[----:B------:R-:W-:-:S03]  /*a460*/  ISETP.GE.AND P0, PT, R87, 0x1, PT ;  /* 0x000000015700780c */ /* 0x000fc60003f06270 */
[----:B------:R-:W-:Y:S01]  /*a470*/  IMAD R85, R84, UR5, R85 ;  /* 0x0000000554557c24 */ /* 0x000fe2000f8e0255 */
[----:B------:R-:W-:Y:S01]  /*a480*/  ULDC.64 UR4, c[0x0][0x338] ;  /* 0x0000ce0000047ab9 */ /* 0x000fe20000000a00 */
[----:B------:R-:W-:Y:S02]  /*a490*/  IMAD R14, R18, 0x3000, R5 ;  /* 0x00003000120e7824 */ /* 0x000fe400078e0205 */
[----:B------:R-:W-:Y:S01]  /*a4a0*/  IMAD R86, R86, UR4, RZ ;  /* 0x0000000456567c24 */ /* 0x000fe2000f8e02ff */
[----:B------:R-:W-:Y:S01]  /*a4b0*/  IADD3 R13, R13, R85, RZ ;  /* 0x000000550d0d7210 */ /* 0x000fe20007ffe0ff */
[----:B------:R-:W-:Y:S02]  /*a4c0*/  IMAD.IADD R32, R131, 0x1, R14 ;  /* 0x0000000183207824 */ /* 0x000fe400078e020e */
[C---:B0-----:R-:W-:Y:S02]  /*a4d0*/  IMAD R11, R31.reuse, UR5, R86 ;  /* 0x000000051f0b7c24 */ /* 0x041fe4000f8e0256 */
[----:B------:R-:W-:Y:S01]  /*a4e0*/  IMAD.WIDE.U32 R12, R31, UR4, R12 ;  /* 0x000000041f0c7c25 */ /* 0x000fe2000f8e000c */
[----:B------:R-:W-:Y:S01]  /*a4f0*/  ULDC.64 UR4, c[0x0][0x330] ;  /* 0x0000cc0000047ab9 */ /* 0x000fe20000000a00 */
[----:B------:R-:W-:-:S02]  /*a500*/  LEA R37, R32, R125, 0x1 ;  /* 0x0000007d20257211 */ /* 0x000fc400078e08ff */
[----:B------:R-:W-:Y:S02]  /*a510*/  IMAD R15, R4, UR4, RZ ;  /* 0x00000004040f7c24 */ /* 0x000fe4000f8e02ff */
[----:B------:R-:W-:Y:S02]  /*a520*/  IMAD.IADD R13, R13, 0x1, R11 ;  /* 0x000000010d0d7824 */ /* 0x000fe400078e020b */
[C---:B------:R-:W-:Y:S02]  /*a530*/  IMAD R11, R30.reuse, UR5, R15 ;  /* 0x000000051e0b7c24 */ /* 0x040fe4000f8e020f */
[----:B------:R-:W-:Y:S01]  /*a540*/  IMAD.WIDE.U32 R12, R30, UR4, R12 ;  /* 0x000000041e0c7c25 */ /* 0x000fe2000f8e000c */
[----:B------:R-:W-:-:S03]  /*a550*/  ULDC.64 UR4, c[0x0][0x318] ;  /* 0x0000c60000047ab9 */ /* 0x000fc60000000a00 */
[----:B------:R-:W-:Y:S01]  /*a560*/  IMAD R36, R14, 0x2, R125 ;  /* 0x000000020e247824 */ /* 0x000fe200078e027d */
[----:B------:R-:W-:Y:S02]  /*a570*/  IADD3 R11, R13, R11, RZ ;  /* 0x0000000b0d0b7210 */ /* 0x000fe40007ffe0ff */
[----:B------:R-:W-:-:S04]  /*a580*/  LEA R31, P5, R12, UR4, 0x1 ;  /* 0x000000040c1f7c11 */ /* 0x000fc8000f8a08ff */
[----:B------:R-:W-:Y:S01]  /*a590*/  LEA.HI.X R11, R12, UR5, R11, 0x1, P5 ;  /* 0x000000050c0b7c11 */ /* 0x000fe2000a8f0c0b */
[----:B------:R0:W2:Y:S04]  /*a5a0*/  SHFL.IDX PT, R32, R31, RZ, 0x1c1f ;  /* 0x001c1fff1f207589 */ /* 0x0000a800000e0000 */
[----:B------:R0:W4:Y:S01]  /*a5b0*/  SHFL.IDX PT, R33, R11, RZ, 0x1c1f ;  /* 0x001c1fff0b217589 */ /* 0x00012200000e0000 */
[----:B------:R-:W-:Y:S05]  /*a5c0*/  @!P0 BRA `(.L_x_559) ;  /* 0x0000000000508947 */ /* 0x000fea0003800000 */
[----:B------:R-:W-:-:S13]  /*a5d0*/  ISETP.NE.AND P5, PT, R6, RZ, PT ;  /* 0x000000ff0600720c */ /* 0x000fda0003fa5270 */
[----:B------:R-:W5:Y:S01]  /*a5e0*/  @P5 LDS.128 R12, [R36] ;  /* 0x00000000240c5984 */ /* 0x000f620000000c00 */
[----:B--2---:R-:W-:-:S04]  /*a5f0*/  @P5 LEA R34, P0, R16, R32, 0x1 ;  /* 0x0000002010225211 */ /* 0x004fc800078008ff */
[----:B----4-:R-:W-:Y:S02]  /*a600*/  @P5 LEA.HI.X R35, R16, R33, R17, 0x1, P0 ;  /* 0x0000002110235211 */ /* 0x010fe400000f0c11 */
[----:B------:R-:W-:-:S13]  /*a610*/  ISETP.NE.AND P0, PT, R20, RZ, PT ;  /* 0x000000ff1400720c */ /* 0x000fda0003f05270 */
[----:B-1----:R-:W-:Y:S01]  /*a620*/  @P0 IMAD.SHL.U32 R39, R162, 0x8, RZ ;  /* 0x00000008a2270824 */ /* 0x002fe200078e00ff */
[----:B-----5:R1:W-:Y:S01]  /*a630*/  @P5 ST.E.128 desc[UR60][R34.64], R12 ;  /* 0x0000000c22005985 */ /* 0x0203e2000c101d3c */
[----:B------:R-:W-:-:S03]  /*a640*/  ISETP.NE.AND P5, PT, R21, RZ, PT ;  /* 0x000000ff1500720c */ /* 0x000fc60003fa5270 */
[----:B------:R-:W2:Y:S01]  /*a650*/  @P0 LDS.128 R12, [R37] ;  /* 0x00000000250c0984 */ /* 0x000ea20000000c00 */
[----:B-1----:R-:W-:-:S09]  /*a660*/  @P0 IMAD.WIDE R34, R39, 0x2, R32 ;  /* 0x0000000227220825 */ /* 0x002fd200078e0220 */
[----:B------:R-:W-:Y:S01]  /*a670*/  @P5 IMAD.SHL.U32 R39, R163, 0x8, RZ ;  /* 0x00000008a3275824 */ /* 0x000fe200078e00ff */
[----:B--2---:R1:W-:Y:S01]  /*a680*/  @P0 ST.E.128 desc[UR60][R34.64], R12 ;  /* 0x0000000c22000985 */ /* 0x0043e2000c101d3c */
[----:B------:R-:W-:-:S03]  /*a690*/  ISETP.NE.AND P0, PT, R26, RZ, PT ;  /* 0x000000ff1a00720c */ /* 0x000fc60003f05270 */
[----:B------:R-:W2:Y:S01]  /*a6a0*/  @P5 LDS.128 R12, [R36+0x3000] ;  /* 0x00300000240c5984 */ /* 0x000ea20000000c00 */
[----:B-1----:R-:W-:-:S05]  /*a6b0*/  @P5 IMAD.WIDE R34, R39, 0x2, R32 ;  /* 0x0000000227225825 */ /* 0x002fca00078e0220 */
[----:B--2---:R-:W-:Y:S04]  /*a6c0*/  @P5 ST.E.128 desc[UR60][R34.64], R12 ;  /* 0x0000000c22005985 */ /* 0x004fe8000c101d3c */
[C---:B------:R-:W-:Y:S01]  /*a6d0*/  @P0 LEA R32, P5, R19.reuse, R32, 0x1 ;  /* 0x0000002013200211 */ /* 0x040fe200078a08ff */
[----:B------:R-:W1:Y:S03]  /*a6e0*/  @P0 LDS.128 R12, [R37+0x3000] ;  /* 0x00300000250c0984 */ /* 0x000e660000000c00 */
[----:B------:R-:W-:-:S05]  /*a6f0*/  @P0 LEA.HI.X R33, R19, R33, R164, 0x1, P5 ;  /* 0x0000002113210211 */ /* 0x000fca00028f0ca4 */
[----:B-1----:R1:W-:Y:S04]  /*a700*/  @P0 ST.E.128 desc[UR60][R32.64], R12 ;  /* 0x0000000c20000985 */ /* 0x0023e8000c101d3c */
.L_x_559:
[----:B------:R-:W-:Y:S05]  /*a710*/  BSYNC B0 ;  /* 0x0000000000007941 */ /* 0x000fea0003800000 */
.L_x_558:
[----:B------:R-:W-:Y:S01]  /*a720*/  ISETP.GE.AND P0, PT, R87, 0x41, PT ;  /* 0x000000415700780c */ /* 0x000fe20003f06270 */
[----:B-1--4-:R1:W4:Y:S01]  /*a730*/  SHFL.IDX PT, R33, R11, 0x1, 0x1c1f ;  /* 0x003c1f000b217f89 */ /* 0x01232200000e0000 */
[----:B------:R-:W-:Y:S03]  /*a740*/  BSSY B0, `(.L_x_560) ;  /* 0x0000017000007945 */ /* 0x000fe60003800000 */
[----:B--2---:R1:W2:Y:S08]  /*a750*/  SHFL.IDX PT, R32, R31, 0x1, 0x1c1f ;  /* 0x003c1f001f207f89 */ /* 0x0042b000000e0000 */
[----:B-1----:R-:W-:Y:S05]  /*a760*/  @!P0 BRA `(.L_x_561) ;  /* 0x0000000000508947 */ /* 0x002fea0003800000 */
[----:B------:R-:W-:-:S13]  /*a770*/  ISETP.NE.AND P5, PT, R6, RZ, PT ;  /* 0x000000ff0600720c */ /* 0x000fda0003fa5270 */
[----:B------:R-:W1:Y:S01]  /*a780*/  @P5 LDS.128 R12, [R36+0x2000] ;  /* 0x00200000240c5984 */ /* 0x000e620000000c00 */
[----:B--2---:R-:W-:-:S04]  /*a790*/  @P5 LEA R34, P0, R16, R32, 0x1 ;  /* 0x0000002010225211 */ /* 0x004fc800078008ff */
[----:B----4-:R-:W-:Y:S02]  /*a7a0*/  @P5 LEA.HI.X R35, R16, R33, R17, 0x1, P0 ;  /* 0x0000002110235211 */ /* 0x010fe400000f0c11 */
[----:B------:R-:W-:-:S13]  /*a7b0*/  ISETP.NE.AND P0, PT, R20, RZ, PT ;  /* 0x000000ff1400720c */ /* 0x000fda0003f05270 */
[----:B0-----:R-:W-:Y:S01]  /*a7c0*/  @P0 SHF.L.U32 R11, R162, 0x3, RZ ;  /* 0x00000003a20b0819 */ /* 0x001fe200000006ff */
[----:B-1----:R0:W-:Y:S01]  /*a7d0*/  @P5 ST.E.128 desc[UR60][R34.64], R12 ;  /* 0x0000000c22005985 */ /* 0x0021e2000c101d3c */
[----:B------:R-:W-:-:S03]  /*a7e0*/  ISETP.NE.AND P5, PT, R21, RZ, PT ;  /* 0x000000ff1500720c */ /* 0x000fc60003fa5270 */
[----:B------:R-:W1:Y:S01]  /*a7f0*/  @P0 LDS.128 R12, [R37+0x2000] ;  /* 0x00200000250c0984 */ /* 0x000e620000000c00 */
[----:B0-----:R-:W-:-:S09]  /*a800*/  @P0 IMAD.WIDE R34, R11, 0x2, R32 ;  /* 0x000000020b220825 */ /* 0x001fd200078e0220 */
[----:B------:R-:W-:Y:S01]  /*a810*/  @P5 IMAD.SHL.U32 R11, R163, 0x8, RZ ;  /* 0x00000008a30b5824 */ /* 0x000fe200078e00ff */
[----:B-1----:R0:W-:Y:S01]  /*a820*/  @P0 ST.E.128 desc[UR60][R34.64], R12 ;  /* 0x0000000c22000985 */ /* 0x0021e2000c101d3c */
[----:B------:R-:W-:-:S03]  /*a830*/  ISETP.NE.AND P0, PT, R26, RZ, PT ;  /* 0x000000ff1a00720c */ /* 0x000fc60003f05270 */
[----:B------:R-:W1:Y:S01]  /*a840*/  @P5 LDS.128 R12, [R36+0x5000] ;  /* 0x00500000240c5984 */ /* 0x000e620000000c00 */
[----:B0-----:R-:W-:-:S05]  /*a850*/  @P5 IMAD.WIDE R34, R11, 0x2, R32 ;  /* 0x000000020b225825 */ /* 0x001fca00078e0220 */
[----:B-1----:R-:W-:Y:S04]  /*a860*/  @P5 ST.E.128 desc[UR60][R34.64], R12 ;  /* 0x0000000c22005985 */ /* 0x002fe8000c101d3c */
[C---:B------:R-:W-:Y:S01]  /*a870*/  @P0 LEA R32, P5, R19.reuse, R32, 0x1 ;  /* 0x0000002013200211 */ /* 0x040fe200078a08ff */
[----:B------:R-:W0:Y:S03]  /*a880*/  @P0 LDS.128 R12, [R37+0x5000] ;  /* 0x00500000250c0984 */ /* 0x000e260000000c00 */
[----:B------:R-:W-:-:S05]  /*a890*/  @P0 LEA.HI.X R33, R19, R33, R164, 0x1, P5 ;  /* 0x0000002113210211 */ /* 0x000fca00028f0ca4 */
[----:B0-----:R1:W-:Y:S04]  /*a8a0*/  @P0 ST.E.128 desc[UR60][R32.64], R12 ;  /* 0x0000000c20000985 */ /* 0x0013e8000c101d3c */
.L_x_561:
[----:B------:R-:W-:Y:S05]  /*a8b0*/  BSYNC B0 ;  /* 0x0000000000007941 */ /* 0x000fea0003800000 */
.L_x_560:
[----:B------:R-:W-:Y:S01]  /*a8c0*/  @!PT LDS RZ, [RZ] ;  /* 0x00000000fffff984 */ /* 0x000fe20000000800 */
[----:B------:R-:W-:Y:S01]  /*a8d0*/  @!PT LDS RZ, [RZ] ;  /* 0x00000000fffff984 */ /* 0x000fe20000000800 */
[----:B------:R-:W-:Y:S01]  /*a8e0*/  @!PT LDS RZ, [RZ] ;  /* 0x00000000fffff984 */ /* 0x000fe20000000800 */
[----:B------:R-:W-:Y:S01]  /*a8f0*/  @!PT LDS RZ, [RZ] ;  /* 0x00000000fffff984 */ /* 0x000fe20000000800 */
[----:B------:R5:W-:Y:S06]  /*a900*/  MEMBAR.ALL.CTA ;  /* 0x0000000000007992 */ /* 0x000bec0000008000 */
[----:B-----5:R-:W5:Y:S01]  /*a910*/  FENCE.VIEW.ASYNC.S ;  /* 0x00000000000073c6 */ /* 0x020f620000000000 */
[----:B---3--:R-:W-:Y:S01]  /*a920*/  @!P4 VIADD R88, R88, 0x2a8c0 ;  /* 0x0002a8c05858c836 */ /* 0x008fe20000000000 */
[----:B-----5:R3:W-:Y:S01]  /*a930*/  BAR.SYNC.DEFER_BLOCKING R148, 0x80 ;  /* 0x000200940000751d */ /* 0x0207e20000010000 */
[----:B------:R-:W-:-:S03]  /*a940*/  ISETP.NE.AND P5, PT, R127, RZ, PT ;  /* 0x000000ff7f00720c */ /* 0x000fc60003fa5270 */
[----:B------:R-:W-:Y:S02]  /*a950*/  @!P4 PRMT R88, RZ, 0x654, R88 ;  /* 0x00000654ff58c816 */ /* 0x000fe40000000058 */
[----:B------:R-:W-:Y:S02]  /*a960*/  IADD3 R18, R18, 0x1, RZ ;  /* 0x0000000112127810 */ /* 0x000fe40007ffe0ff */
[----:B------:R-:W-:Y:S01]  /*a970*/  PLOP3.LUT P0, PT, PT, PT, PT, 0x8, 0x0 ;  /* 0x000000000000781c */ /* 0x000fe20003f0e170 */
[----:B------:R3:W-:Y:S01]  /*a980*/  @!P4 SYNCS.ARRIVE.TRANS64.RED.A1T0 RZ, [R88+URZ], RZ ;  /* 0x000000ff58ffc9a7 */ /* 0x0007e2000810043f */
[----:B------:R-:W-:-:S04]  /*a990*/  ISETP.NE.AND P4, PT, R18, 0x2, PT ;  /* 0x000000021200780c */ /* 0x000fc80003f85270 */
[----:B0-----:R-:W-:Y:S02]  /*a9a0*/  SEL R11, RZ, 0x1, P4 ;  /* 0x00000001ff0b7807 */ /* 0x001fe40002000000 */
[----:B------:R-:W-:Y:S02]  /*a9b0*/  SEL R18, R18, RZ, P4 ;  /* 0x000000ff12127207 */ /* 0x000fe40002000000 */
[----:B------:R-:W-:Y:S01]  /*a9c0*/  LOP3.LUT R166, R166, R11, RZ, 0x3c, !PT ;  /* 0x0000000ba6a67212 */ /* 0x000fe200078e3cff */
[----:B---3--:R-:W-:Y:S06]  /*a9d0*/  @P5 BRA `(.L_x_562) ;  /* 0xffffff7c00185947 */ /* 0x008fec000383ffff */
.L_x_452:
[----:B------:R-:W-:Y:S01]  /*a9e0*/  BSSY B0, `(.L_x_563) ;  /* 0x000002a000007945 */ /* 0x000fe20003800000 */
[----:B------:R-:W-:Y:S02]  /*a9f0*/  ISETP.GE.AND P2, PT, R147, 0x1, PT ;  /* 0x000000019300780c */ /* 0x000fe40003f46270 */
[----:B------:R-:W-:Y:S02]  /*aa00*/  CS2R R88, SRZ ;  /* 0x0000000000587805 */ /* 0x000fe4000001ff00 */
[----:B------:R-:W-:Y:S02]  /*aa10*/  PLOP3.LUT P1, PT, PT, PT, PT, 0x80, 0x0 ;  /* 0x000000000000781c */ /* 0x000fe40003f2f070 */
        /* <DEDUP_REMOVED lines=24> */
[----:B------:R-:W-:Y:S01]  /*aba0*/  CS2R R40, SRZ ;  /* 0x0000000000287805 */ /* 0x000fe2000001ff00 */
[----:B------:R-:W-:Y:S01]  /*abb0*/  IMAD.MOV.U32 R95, RZ, RZ, RZ ;  /* 0x000000ffff5f7224 */ /* 0x000fe200078e00ff */
[----:B------:R-:W-:Y:S01]  /*abc0*/  CS2R R92, SRZ ;  /* 0x00000000005c7805 */ /* 0x000fe2000001ff00 */
[----:B------:R-:W-:Y:S01]  /*abd0*/  IMAD.MOV.U32 R0, RZ, RZ, RZ ;  /* 0x000000ffff007224 */ /* 0x000fe200078e00ff */
[----:B------:R-:W-:Y:S01]  /*abe0*/  MOV R90, RZ ;  /* 0x000000ff005a7202 */ /* 0x000fe20000000f00 */
[----:B------:R-:W-:Y:S01]  /*abf0*/  IMAD.MOV.U32 R3, RZ, RZ, RZ ;  /* 0x000000ffff037224 */ /* 0x000fe200078e00ff */
[----:B------:R-:W-:Y:S01]  /*ac00*/  MOV R26, RZ ;  /* 0x000000ff001a7202 */ /* 0x000fe20000000f00 */
[----:B------:R-:W-:Y:S01]  /*ac10*/  IMAD.MOV.U32 R97, RZ, RZ, RZ ;  /* 0x000000ffff617224 */ /* 0x000fe200078e00ff */
[----:B------:R-:W-:Y:S01]  /*ac20*/  CS2R R10, SRZ ;  /* 0x00000000000a7805 */ /* 0x000fe2000001ff00 */
[----:B------:R-:W-:-:S02]  /*ac30*/  IMAD.MOV.U32 R99, RZ, RZ, RZ ;  /* 0x000000ffff637224 */ /* 0x000fc400078e00ff */
[----:B-12---:R-:W-:Y:S01]  /*ac40*/  IMAD.MOV.U32 R32, RZ, RZ, RZ ;  /* 0x000000ffff207224 */ /* 0x006fe200078e00ff */
[----:B------:R-:W-:Y:S06]  /*ac50*/  @P0 BRA `(.L_x_564) ;  /* 0x0000000000080947 */ /* 0x000fec0003800000 */
[----:B------:R-:W0:Y:S02]  /*ac60*/  FENCE.VIEW.ASYNC.G ;  /* 0x00000000000073c6 */ /* 0x000e240000000100 */
[----:B0-----:R-:W-:Y:S06]  /*ac70*/  BAR.ARV 0xc, 0x180 ;  /* 0x0306000000007b1d */ /* 0x001fec0000002000 */
.L_x_564:
[----:B------:R-:W-:Y:S05]  /*ac80*/  BSYNC B0 ;  /* 0x0000000000007941 */ /* 0x000fea0003800000 */
.L_x_563:
[----:B------:R-:W-:Y:S01]  /*ac90*/  MOV R91, RZ ;  /* 0x000000ff005b7202 */ /* 0x000fe20000000f00 */
[----:B------:R-:W-:Y:S01]  /*aca0*/  IMAD.MOV.U32 R24, RZ, RZ, RZ ;  /* 0x000000ffff187224 */ /* 0x000fe200078e00ff */
[----:B------:R-:W-:Y:S06]  /*acb0*/  @!P2 BRA `(.L_x_565) ;  /* 0x000000ac0050a947 */ /* 0x000fec0003800000 */
[----:B------:R-:W2:Y:S04]  /*acc0*/  LDL R4, [R1+0x34] ;  /* 0x0000340001047983 */ /* 0x000ea80000100800 */
[----:B------:R-:W0:Y:S02]  /*acd0*/  SHFL.IDX PT, R0, R226, RZ, 0x1f ;  /* 0x00001fffe2007589 */ /* 0x000e2400000e0000 */
[----:B0-----:R-:W-:-:S04]  /*ace0*/  LEA.HI R3, R0, R0, RZ, 0x1 ;  /* 0x0000000000037211 */ /* 0x001fc800078f08ff */
[----:B------:R-:W-:-:S05]  /*acf0*/  LOP3.LUT R3, R3, 0x1e, RZ, 0xc0, !PT ;  /* 0x0000001e03037812 */ /* 0x000fca00078ec0ff */
[----:B------:R-:W-:Y:S01]  /*ad00*/  IMAD.IADD R3, R0, 0x1, -R3 ;  /* 0x0000000100037824 */ /* 0x000fe200078e0a03 */
[----:B--2---:R-:W-:-:S13]  /*ad10*/  R2UR UR4, R4 ;  /* 0x00000000040472ca */ /* 0x004fda00000e0000 */
[----:B------:R-:W-:Y:S02]  /*ad20*/  ULOP3.LUT UP0, URZ, UR4, 0x1bf, URZ, 0xc0, !UPT ;  /* 0x000001bf043f7892 */ /* 0x000fe4000f80c03f */
[----:B------:R-:W-:-:S04]  /*ad30*/  LEA R3, R3, UR4, 0xd ;  /* 0x0000000403037c11 */ /* 0x000fc8000f8e68ff */
[----:B------:R-:W-:Y:S02]  /*ad40*/  SHF.R.U32.HI R3, RZ, 0x4, R3 ;  /* 0x00000004ff037819 */ /* 0x000fe40000011603 */
[----:B------:R-:W-:Y:S02]  /*ad50*/  PLOP3.LUT P0, PT, PT, PT, UP0, 0x80, 0x0 ;  /* 0x000000000000781c */ /* 0x000fe40003f0f008 */
[----:B------:R-:W-:-:S11]  /*ad60*/  LOP3.LUT R36, R3, 0x3fff, RZ, 0xc0, !PT ;  /* 0x00003fff03247812 */ /* 0x000fd600078ec0ff */
        /* <DEDUP_REMOVED lines=16> */
[----:B-1--45:R-:W-:Y:S05]  /*ae70*/  CALL.ABS.NOINC R14 ;  /* 0x000000000e007343 */ /* 0x032fea0003c00000 */
.L_x_566:
[----:B------:R-:W-:Y:S02]  /*ae80*/  ULDC UR4, c[0x0][0x3f4] ;  /* 0x0000fd0000047ab9 */ /* 0x000fe40000000800 */
[----:B------:R-:W-:-:S13]  /*ae90*/  ISETP.LT.AND P0, PT, RZ, UR4, PT ;  /* 0x00000004ff007c0c */ /* 0x000fda000bf01270 */
[----:B------:R-:W-:Y:S05]  /*aea0*/  @P0 BRA `(.L_x_567) ;  /* 0x00000000003c0947 */ /* 0x000fea0003800000 */
[----:B------:R-:W-:-:S04]  /*aeb0*/  LEA.HI R0, R189, R189, RZ, 0x1 ;  /* 0x000000bdbd007211 */ /* 0x000fc800078f08ff */
[----:B------:R-:W-:-:S04]  /*aec0*/  LOP3.LUT R0, R0, 0xfffffffe, RZ, 0xc0, !PT ;  /* 0xfffffffe00007812 */ /* 0x000fc800078ec0ff */
[----:B------:R-:W-:-:S04]  /*aed0*/  IADD3 R0, R189, -R0, RZ ;  /* 0x80000000bd007210 */ /* 0x000fc80007ffe0ff */
[----:B------:R-:W-:-:S04]  /*aee0*/  SHF.L.U32 R3, R0, 0x1f, RZ ;  /* 0x0000001f00037819 */ /* 0x000fc800000006ff */
[----:B------:R0:W1:Y:S03]  /*aef0*/  SYNCS.PHASECHK.TRANS64.TRYWAIT P0, [R2+URZ+0x2a800], R3 ;  /* 0x02a80003020075a7 */ /* 0x000066000800017f */
[----:B-1----:R-:W-:Y:S05]  /*af00*/  @!P0 NANOSLEEP.SYNCS 0x989680 ;  /* 0x009896800000895d */ /* 0x002fea0003900000 */
[----:B------:R-:W1:Y:S01]  /*af10*/  @!P0 SYNCS.PHASECHK.TRANS64 P0, [R2+URZ+0x2a800], R3 ;  /* 0x02a80003020085a7 */ /* 0x000e62000800007f */
[----:B------:R-:W-:Y:S04]  /*af20*/  BSSY B0, `(.L_x_568) ;  /* 0x0000006000007945 */ /* 0x000fe80003800000 */
[----:B-1----:R-:W-:Y:S05]  /*af30*/  @P0 BRA `(.L_x_569) ;  /* 0x0000000000100947 */ /* 0x002fea0003800000 */
.L_x_570:
[----:B-1----:R1:W2:Y:S02]  /*af40*/  SYNCS.PHASECHK.TRANS64.TRYWAIT P0, [R2+URZ+0x2a800], R3 ;  /* 0x02a80003020075a7 */ /* 0x0022a4000800017f */
[----:B--2---:R-:W-:Y:S05]  /*af50*/  @!P0 NANOSLEEP.SYNCS 0x989680 ;  /* 0x009896800000895d */ /* 0x004fea0003900000 */
[----:B------:R-:W2:Y:S02]  /*af60*/  @!P0 SYNCS.PHASECHK.TRANS64 P0, [R2+URZ+0x2a800], R3 ;  /* 0x02a80003020085a7 */ /* 0x000ea4000800007f */
[----:B--2---:R-:W-:Y:S05]  /*af70*/  @!P0 BRA `(.L_x_570) ;  /* 0xfffffffc00f08947 */ /* 0x004fea000383ffff */
.L_x_569:
[----:B------:R-:W-:Y:S05]  /*af80*/  BSYNC B0 ;  /* 0x0000000000007941 */ /* 0x000fea0003800000 */
.L_x_568:
[----:B------:R-:W-:Y:S05]  /*af90*/  BRA `(.L_x_571) ;  /* 0x00000058004c7947 */ /* 0x000fea0003800000 */
.L_x_567:
[----:B------:R-:W2:Y:S01]  /*afa0*/  LDL R0, [R1+0x34] ;  /* 0x0000340001007983 */ /* 0x000ea20000100800 */
[----:B------:R-:W-:Y:S01]  /*afb0*/  ULDC.64 UR4, c[0x0][0x3f8] ;  /* 0x0000fe0000047ab9 */ /* 0x000fe20000000a00 */
[----:B------:R-:W-:Y:S01]  /*afc0*/  ULDC.64 UR6, c[0x0][0x408] ;  /* 0x0001020000067ab9 */ /* 0x000fe20000000a00 */
[----:B-----5:R-:W-:Y:S01]  /*afd0*/  IMAD.WIDE.U32 R4, R145, UR4, RZ ;  /* 0x0000000491047c25 */ /* 0x020fe2000f8e00ff */
[----:B--2---:R-:W-:Y:S02]  /*afe0*/  R2UR UR8, R0 ;  /* 0x00000000000872ca */ /* 0x004fe400000e0000 */
[----:B------:R-:W-:-:S05]  /*aff0*/  SHF.R.S32.HI R0, RZ, 0x1f, R145 ;  /* 0x0000001fff007819 */ /* 0x000fca0000011491 */
[C---:B------:R-:W-:Y:S02]  /*b000*/  IMAD R6, R0.reuse, UR4, RZ ;  /* 0x0000000400067c24 */ /* 0x040fe4000f8e02ff */
[----:B------:R-:W-:Y:S02]  /*b010*/  IMAD R0, R0, UR6, RZ ;  /* 0x0000000600007c24 */ /* 0x000fe4000f8e02ff */
[C---:B------:R-:W-:Y:S01]  /*b020*/  IMAD R25, R145.reuse, UR5, R6 ;  /* 0x0000000591197c24 */ /* 0x040fe2000f8e0206 */
[----:B------:R-:W-:Y:S01]  /*b030*/  ULDC.64 UR4, c[0x0][0x3e8] ;  /* 0x0000fa0000047ab9 */ /* 0x000fe20000000a00 */
[----:B------:R-:W-:Y:S01]  /*b040*/  ULOP3.LUT UP0, URZ, UR8, 0x3ff, URZ, 0xc0, !UPT ;  /* 0x000003ff083f7892 */ /* 0x000fe2000f80c03f */
[C---:B------:R-:W-:Y:S01]  /*b050*/  IMAD R27, R145.reuse, UR7, R0 ;  /* 0x00000007911b7c24 */ /* 0x040fe2000f8e0200 */
[----:B------:R-:W-:Y:S01]  /*b060*/  LEA R24, P0, R4, UR4, 0x1 ;  /* 0x0000000404187c11 */ /* 0x000fe2000f8008ff */
[----:B------:R-:W-:Y:S01]  /*b070*/  IMAD.WIDE.U32 R6, R145, UR6, RZ ;  /* 0x0000000691067c25 */ /* 0x000fe2000f8e00ff */
[----:B------:R-:W-:-:S02]  /*b080*/  ULDC.64 UR6, c[0x0][0x400] ;  /* 0x0001000000067ab9 */ /* 0x000fc40000000a00 */
[----:B------:R-:W-:Y:S01]  /*b090*/  PLOP3.LUT P2, PT, PT, PT, UP0, 0x80, 0x0 ;  /* 0x000000000000781c */ /* 0x000fe20003f4f008 */
[----:B------:R-:W-:Y:S01]  /*b0a0*/  IMAD.IADD R25, R25, 0x1, R5 ;  /* 0x0000000119197824 */ /* 0x000fe200078e0205 */
[----:B------:R-:W-:Y:S01]  /*b0b0*/  LEA R26, P1, R6, UR6, 0x1 ;  /* 0x00000006061a7c11 */ /* 0x000fe2000f8208ff */
[----:B------:R-:W-:-:S03]  /*b0c0*/  IMAD.IADD R27, R27, 0x1, R7 ;  /* 0x000000011b1b7824 */ /* 0x000fc600078e0207 */
[----:B------:R-:W-:Y:S02]  /*b0d0*/  LEA.HI.X R25, R4, UR5, R25, 0x1, P0 ;  /* 0x0000000504197c11 */ /* 0x000fe400080f0c19 */
[----:B------:R-:W-:-:S05]  /*b0e0*/  LEA.HI.X R27, R6, UR7, R27, 0x1, P1 ;  /* 0x00000007061b7c11 */ /* 0x000fca00088f0c1b */
        /* <DEDUP_REMOVED lines=16> */
[----:B-1--4-:R-:W-:Y:S05]  /*b1f0*/  CALL.ABS.NOINC R14 ;  /* 0x000000000e007343 */ /* 0x012fea0003c00000 */
.L_x_572:
[----:B------:R-:W-:Y:S01]  /*b200*/  ULDC.U8 UR4, c[0x0][0x410] ;  /* 0x0001040000047ab9 */ /* 0x000fe20000000000 */
[----:B------:R-:W-:Y:S01]  /*b210*/  BSSY B0, `(.L_x_573) ;  /* 0x0000563000007945 */ /* 0x000fe20003800000 */
[----:B------:R-:W-:Y:S02]  /*b220*/  ISETP.NE.AND P0, PT, RZ, UR4, PT ;  /* 0x00000004ff007c0c */ /* 0x000fe4000bf05270 */
[----:B------:R-:W-:-:S11]  /*b230*/  LEA R6, R29, R165, 0x7 ;  /* 0x000000a51d067211 */ /* 0x000fd600078e38ff */
[----:B------:R-:W-:Y:S05]  /*b240*/  @!P0 BRA `(.L_x_574) ;  /* 0x00000028009c8947 */ /* 0x000fea0003800000 */
[----:B------:R-:W-:-:S03]  /*b250*/  UMOV UR4, 0xffffffff ;  /* 0xffffffff00047882 */ /* 0x000fc60000000000 */
[----:B------:R-:W-:Y:S05]  /*b260*/  BRA.DIV UR4, `(.L_x_575) ;  /* 0x0000013a04107947 */ /* 0x000fea000b800000 */
[----:B------:R0:W1:Y:S04]  /*b270*/  SHFL.IDX PT, R3, R25, RZ, 0x1c1f ;  /* 0x001c1fff19037589 */ /* 0x00006800000e0000 */
[----:B------:R0:W2:Y:S04]  /*b280*/  SHFL.IDX PT, R0, R24, RZ, 0x1c1f ;  /* 0x001c1fff18007589 */ /* 0x0000a800000e0000 */
[----:B------:R0:W3:Y:S04]  /*b290*/  SHFL.IDX PT, R5, R27, RZ, 0x1c1f ;  /* 0x001c1fff1b057589 */ /* 0x0000e800000e0000 */
[----:B------:R0:W0:Y:S02]  /*b2a0*/  SHFL.IDX PT, R14, R26, RZ, 0x1c1f ;  /* 0x001c1fff1a0e7589 */ /* 0x00002400000e0000 */
.L_x_819:
[----:B------:R-:W-:Y:S01]  /*b2b0*/  ULDC UR4, c[0x0][0x448] ;  /* 0x0001120000047ab9 */ /* 0x000fe20000000800 */
[----:B------:R-:W-:Y:S01]  /*b2c0*/  LOP3.LUT R8, R176, 0x18, R16, 0xf8, !PT ;  /* 0x00000018b0087812 */ /* 0x000fe200078ef810 */
[----:B------:R-:W-:Y:S01]  /*b2d0*/  IMAD R4, R146, UR4, RZ ;  /* 0x0000000492047c24 */ /* 0x000fe2000f8e02ff */
[----:B------:R-:W-:Y:S01]  /*b2e0*/  BSSY B1, `(.L_x_576) ;  /* 0x000004e000017945 */ /* 0x000fe20003800000 */
[----:B------:R-:W-:Y:S02]  /*b2f0*/  LOP3.LUT P0, RZ, R195, 0x4, RZ, 0xc0, !PT ;  /* 0x00000004c3ff7812 */ /* 0x000fe4000780c0ff */
[----:B0-----:R-:W-:Y:S02]  /*b300*/  CS2R R24, SRZ ;  /* 0x0000000000187805 */ /* 0x001fe4000001ff00 */
[----:B------:R-:W-:Y:S02]  /*b310*/  LOP3.LUT R9, R8, R177, RZ, 0x3c, !PT ;  /* 0x000000b108097212 */ /* 0x000fe400078e3cff */
[----:B------:R-:W-:-:S02]  /*b320*/  CS2R R10, SRZ ;  /* 0x00000000000a7805 */ /* 0x000fc4000001ff00 */
[----:B------:R-:W-:Y:S01]  /*b330*/  ISETP.GE.AND P1, PT, R6, R4, PT ;  /* 0x000000040600720c */ /* 0x000fe20003f26270 */
[----:B------:R-:W-:Y:S01]  /*b340*/  IMAD R4, R29, -0x80, R4 ;  /* 0xffffff801d047824 */ /* 0x000fe200078e0204 */
[----:B------:R-:W-:Y:S01]  /*b350*/  CS2R R6, SRZ ;  /* 0x0000000000067805 */ /* 0x000fe2000001ff00 */
[----:B------:R-:W-:Y:S01]  /*b360*/  IMAD.IADD R9, R178, 0x1, R9 ;  /* 0x00000001b2097824 */ /* 0x000fe200078e0209 */
[----:B------:R-:W-:Y:S02]  /*b370*/  CS2R R20, SRZ ;  /* 0x0000000000147805 */ /* 0x000fe4000001ff00 */
[----:B------:R-:W-:Y:S02]  /*b380*/  CS2R R26, SRZ ;  /* 0x00000000001a7805 */ /* 0x000fe4000001ff00 */
[----:B------:R-:W-:Y:S01]  /*b390*/  CS2R R12, SRZ ;  /* 0x00000000000c7805 */ /* 0x000fe2000001ff00 */
[----:B------:R-:W-:Y:S01]  /*b3a0*/  IMAD R9, R9, 0x2, R2 ;  /* 0x0000000209097824 */ /* 0x000fe200078e0202 */
[----:B------:R-:W-:-:S02]  /*b3b0*/  CS2R R28, SRZ ;  /* 0x00000000001c7805 */ /* 0x000fc4000001ff00 */
[----:B------:R-:W-:Y:S02]  /*b3c0*/  CS2R R30, SRZ ;  /* 0x00000000001e7805 */ /* 0x000fe4000001ff00 */
[----:B------:R-:W-:Y:S02]  /*b3d0*/  CS2R R38, SRZ ;  /* 0x0000000000267805 */ /* 0x000fe4000001ff00 */
[----:B------:R-:W-:Y:S02]  /*b3e0*/  CS2R R40, SRZ ;  /* 0x0000000000287805 */ /* 0x000fe4000001ff00 */
[----:B----4-:R-:W-:Y:S02]  /*b3f0*/  CS2R R32, SRZ ;  /* 0x0000000000207805 */ /* 0x010fe4000001ff00 */
[C---:B------:R-:W-:Y:S01]  /*b400*/  IADD3 R37, R9.reuse, 0xc400, RZ ;  /* 0x0000c40009257810 */ /* 0x040fe20007ffe0ff */
[----:B------:R-:W-:Y:S01]  /*b410*/  VIADD R8, R9, 0xc440 ;  /* 0x0000c44009087836 */ /* 0x000fe20000000000 */
[----:B------:R-:W-:Y:S01]  /*b420*/  CS2R R34, SRZ ;  /* 0x0000000000227805 */ /* 0x000fe2000001ff00 */
[----:B------:R-:W-:Y:S06]  /*b430*/  @P1 BRA `(.L_x_577) ;  /* 0x0000000000e01947 */ /* 0x000fec0003800000 */
[----:B------:R-:W-:Y:S01]  /*b440*/  ULDC UR4, c[0x0][0x3f4] ;  /* 0x0000fd0000047ab9 */ /* 0x000fe20000000800 */
[----:B------:R-:W-:Y:S02]  /*b450*/  CS2R R28, SRZ ;  /* 0x00000000001c7805 */ /* 0x000fe4000001ff00 */
[----:B------:R-:W-:Y:S02]  /*b460*/  ISETP.GE.AND P2, PT, R160, UR4, PT ;  /* 0x00000004a0007c0c */ /* 0x000fe4000bf46270 */
[----:B------:R-:W-:Y:S02]  /*b470*/  CS2R R6, SRZ ;  /* 0x0000000000067805 */ /* 0x000fe4000001ff00 */
[----:B------:R-:W-:Y:S02]  /*b480*/  ISETP.GE.AND P3, PT, R169, UR4, PT ;  /* 0x00000004a9007c0c */ /* 0x000fe4000bf66270 */
[----:B------:R-:W-:Y:S02]  /*b490*/  CS2R R30, SRZ ;  /* 0x00000000001e7805 */ /* 0x000fe4000001ff00 */
[----:B------:R-:W-:-:S05]  /*b4a0*/  ISETP.GE.AND P4, PT, R168, UR4, PT ;  /* 0x00000004a8007c0c */ /* 0x000fca000bf86270 */
[----:B-1----:R-:W-:Y:S01]  /*b4b0*/  @!P2 MOV R11, R3 ;  /* 0x00000003000ba202 */ /* 0x002fe20000000f00 */
[----:B--2---:R-:W-:-:S03]  /*b4c0*/  @!P2 IMAD.MOV.U32 R10, RZ, RZ, R0 ;  /* 0x000000ffff0aa224 */ /* 0x004fc600078e0000 */
[----:B------:R-:W-:Y:S01]  /*b4d0*/  @!P3 IADD3 R20, P1, R0, R199, RZ ;  /* 0x000000c70014b210 */ /* 0x000fe20007f3e0ff */
[----:B---3--:R-:W-:Y:S02]  /*b4e0*/  @!P2 IMAD.MOV.U32 R15, RZ, RZ, R5 ;  /* 0x000000ffff0fa224 */ /* 0x008fe400078e0005 */
[----:B------:R-:W-:-:S04]  /*b4f0*/  @!P2 IMAD.WIDE R10, R160, 0x2, R10 ;  /* 0x00000002a00aa825 */ /* 0x000fc800078e020a */
[----:B------:R-:W-:Y:S01]  /*b500*/  @!P2 IMAD.WIDE R12, R160, 0x2, R14 ;  /* 0x00000002a00ca825 */ /* 0x000fe200078e020e */
[----:B------:R0:W5:Y:S01]  /*b510*/  @!P2 LD.E.64 R28, desc[UR60][R10.64] ;  /* 0x0000003c0a1ca980 */ /* 0x000162000c101b00 */
[----:B------:R-:W-:Y:S02]  /*b520*/  @!P4 IADD3 R34, P5, R0, R201, RZ ;  /* 0x000000c90022c210 */ /* 0x000fe40007fbe0ff */
[----:B------:R-:W-:Y:S01]  /*b530*/  @!P3 IMAD.X R21, R3, 0x1, R198, P1 ;  /* 0x000000010315b824 */ /* 0x000fe200008e06c6 */
[----:B------:R-:W5:Y:S01]  /*b540*/  @!P2 LD.E.64 R6, desc[UR60][R12.64] ;  /* 0x0000003c0c06a980 */ /* 0x000f62000c101b00 */
[----:B------:R-:W-:Y:S02]  /*b550*/  ISETP.GE.AND P2, PT, R171, UR4, PT ;  /* 0x00000004ab007c0c */ /* 0x000fe4000bf46270 */
[C---:B------:R-:W-:Y:S02]  /*b560*/  @!P3 IADD3 R26, P1, R14.reuse, R199, RZ ;  /* 0x000000c70e1ab210 */ /* 0x040fe40007f3e0ff */
[----:B------:R-:W-:-:S02]  /*b570*/  @!P4 IADD3 R42, P6, R14, R201, RZ ;  /* 0x000000c90e2ac210 */ /* 0x000fc40007fde0ff */
[----:B------:R-:W-:Y:S02]  /*b580*/  CS2R R24, SRZ ;  /* 0x0000000000187805 */ /* 0x000fe4000001ff00 */
[----:B------:R-:W-:Y:S02]  /*b590*/  @!P3 IADD3.X R27, R5, R198, RZ, P1, !PT ;  /* 0x000000c6051bb210 */ /* 0x000fe40000ffe4ff */
[----:B------:R-:W-:Y:S02]  /*b5a0*/  CS2R R38, SRZ ;  /* 0x0000000000267805 */ /* 0x000fe4000001ff00 */
[----:B0-----:R-:W-:Y:S01]  /*b5b0*/  CS2R R10, SRZ ;  /* 0x00000000000a7805 */ /* 0x001fe2000001ff00 */
[--C-:B------:R-:W-:Y:S01]  /*b5c0*/  @!P4 IMAD.X R35, R3, 0x1, R200.reuse, P5 ;  /* 0x000000010323c824 */ /* 0x100fe200028e06c8 */
[----:B------:R0:W5:Y:S01]  /*b5d0*/  @!P3 LD.E.64 R30, desc[UR60][R20.64] ;  /* 0x0000003c141eb980 */ /* 0x000162000c101b00 */
[----:B------:R-:W-:Y:S01]  /*b5e0*/  @!P4 IMAD.X R43, R5, 0x1, R200, P6 ;  /* 0x00000001052bc824 */ /* 0x000fe200030e06c8 */
[----:B------:R-:W-:-:S02]  /*b5f0*/  ISETP.GE.AND P1, PT, R170, UR4, PT ;  /* 0x00000004aa007c0c */ /* 0x000fc4000bf26270 */
[----:B------:R-:W5:Y:S01]  /*b600*/  @!P3 LD.E.64 R24, desc[UR60][R26.64] ;  /* 0x0000003c1a18b980 */ /* 0x000f62000c101b00 */
[----:B------:R-:W-:Y:S02]  /*b610*/  ISETP.GE.AND P3, PT, R172, UR4, PT ;  /* 0x00000004ac007c0c */ /* 0x000fe4000bf66270 */
[-C--:B------:R-:W-:Y:S01]  /*b620*/  @!P2 IADD3 R46, P5, R14, R203.reuse, RZ ;  /* 0x000000cb0e2ea210 */ /* 0x080fe20007fbe0ff */
[----:B------:R-:W5:Y:S04]  /*b630*/  @!P4 LD.E.64 R38, desc[UR60][R34.64] ;  /* 0x0000003c2226c980 */ /* 0x000f68000c101b00 */
[----:B------:R1:W5:Y:S01]  /*b640*/  @!P4 LD.E.64 R10, desc[UR60][R42.64] ;  /* 0x0000003c2a0ac980 */ /* 0x000362000c101b00 */
[----:B------:R-:W-:Y:S02]  /*b650*/  @!P2 IADD3 R44, P4, R0, R203, RZ ;  /* 0x000000cb002ca210 */ /* 0x000fe40007f9e0ff */
[----:B------:R-:W-:-:S02]  /*b660*/  CS2R R40, SRZ ;  /* 0x0000000000287805 */ /* 0x000fc4000001ff00 */
[----:B0-----:R-:W-:Y:S01]  /*b670*/  CS2R R20, SRZ ;  /* 0x0000000000147805 */ /* 0x001fe2000001ff00 */
[----:B------:R-:W-:Y:S01]  /*b680*/  @!P2 IMAD.X R47, R5, 0x1, R202, P5 ;  /* 0x00000001052fa824 */ /* 0x000fe200028e06ca */
[----:B------:R-:W-:Y:S02]  /*b690*/  @!P2 IADD3.X R45, R3, R202, RZ, P4, !PT ;  /* 0x000000ca032da210 */ /* 0x000fe400027fe4ff */
[C---:B------:R-:W-:Y:S02]  /*b6a0*/  @!P1 IADD3 R48, P6, R0.reuse, R215, RZ ;  /* 0x000000d700309210 */ /* 0x040fe40007fde0ff */
[----:B------:R0:W5:Y:S01]  /*b6b0*/  @!P2 LD.E.64 R20, desc[UR60][R46.64] ;  /* 0x0000003c2e14a980 */ /* 0x000162000c101b00 */
[----:B------:R-:W-:-:S03]  /*b6c0*/  @!P3 IADD3 R50, P4, R0, R217, RZ ;  /* 0x000000d90032b210 */ /* 0x000fc60007f9e0ff */
[----:B------:R0:W5:Y:S01]  /*b6d0*/  @!P2 LD.E.64 R40, desc[UR60][R44.64] ;  /* 0x0000003c2c28a980 */ /* 0x000162000c101b00 */
[C---:B-1----:R-:W-:Y:S02]  /*b6e0*/  @!P1 IADD3 R42, P2, R14.reuse, R215, RZ ;  /* 0x000000d70e2a9210 */ /* 0x042fe40007f5e0ff */
[----:B------:R-:W-:Y:S02]  /*b6f0*/  @!P3 IADD3 R14, P5, R14, R217, RZ ;  /* 0x000000d90e0eb210 */ /* 0x000fe40007fbe0ff */
[----:B------:R-:W-:Y:S02]  /*b700*/  CS2R R32, SRZ ;  /* 0x0000000000207805 */ /* 0x000fe4000001ff00 */
[----:B------:R-:W-:Y:S02]  /*b710*/  CS2R R26, SRZ ;  /* 0x00000000001a7805 */ /* 0x000fe4000001ff00 */
[----:B------:R-:W-:Y:S02]  /*b720*/  CS2R R34, SRZ ;  /* 0x0000000000227805 */ /* 0x000fe4000001ff00 */
[----:B------:R-:W-:Y:S01]  /*b730*/  CS2R R12, SRZ ;  /* 0x00000000000c7805 */ /* 0x000fe2000001ff00 */
[----:B------:R-:W-:Y:S01]  /*b740*/  @!P1 IMAD.X R49, R3, 0x1, R214, P6 ;  /* 0x0000000103319824 */ /* 0x000fe200030e06d6 */
[----:B------:R-:W-:Y:S01]  /*b750*/  @!P1 IADD3.X R43, R5, R214, RZ, P2, !PT ;  /* 0x000000d6052b9210 */ /* 0x000fe200017fe4ff */
[----:B------:R-:W-:-:S02]  /*b760*/  @!P3 IMAD.X R51, R3, 0x1, R216, P4 ;  /* 0x000000010333b824 */ /* 0x000fc400020e06d8 */
[----:B------:R-:W-:Y:S01]  /*b770*/  @!P3 IMAD.X R15, R5, 0x1, R216, P5 ;  /* 0x00000001050fb824 */ /* 0x000fe200028e06d8 */
[----:B------:R0:W5:Y:S04]  /*b780*/  @!P1 LD.E.64 R32, desc[UR60][R48.64] ;  /* 0x0000003c30209980 */ /* 0x000168000c101b00 */
[----:B------:R0:W5:Y:S04]  /*b790*/  @!P1 LD.E.64 R26, desc[UR60][R42.64] ;  /* 0x0000003c2a1a9980 */ /* 0x000168000c101b00 */
[----:B------:R0:W5:Y:S04]  /*b7a0*/  @!P3 LD.E.64 R34, desc[UR60][R50.64] ;  /* 0x0000003c3222b980 */ /* 0x000168000c101b00 */
[----:B------:R0:W5:Y:S02]  /*b7b0*/  @!P3 LD.E.64 R12, desc[UR60][R14.64] ;  /* 0x0000003c0e0cb980 */ /* 0x000164000c101b00 */
.L_x_577:
[----:B------:R-:W-:Y:S05]  /*b7c0*/  BSYNC B1 ;  /* 0x0000000000017941 */ /* 0x000fea0003800000 */
.L_x_576:
[----:B--2--5:R-:W-:Y:S01]  /*b7d0*/  IMAD.MOV.U32 R0, RZ, RZ, R28 ;  /* 0x000000ffff007224 */ /* 0x024fe200078e001c */
[----:B0-----:R-:W-:Y:S01]  /*b7e0*/  MOV R47, R35 ;  /* 0x00000023002f7202 */ /* 0x001fe20000000f00 */
[----:B-1----:R-:W-:Y:S01]  /*b7f0*/  IMAD.MOV.U32 R3, RZ, RZ, R29 ;  /* 0x000000ffff037224 */ /* 0x002fe200078e001d */
[--C-:B------:R-:W-:Y:S01]  /*b800*/  SHF.R.U32.HI R57, RZ, 0x10, R35.reuse ;  /* 0x00000010ff397819 */ /* 0x100fe20000011623 */
[----:B------:R-:W-:Y:S01]  /*b810*/  IMAD.MOV.U32 R46, RZ, RZ, R34 ;  /* 0x000000ffff2e7224 */ /* 0x000fe200078e0022 */
[----:B------:R-:W-:Y:S01]  /*b820*/  SHF.R.U64 R34, R34, 0x10, R35 ;  /* 0x0000001022227819 */ /* 0x000fe20000001223 */
[----:B------:R-:W-:Y:S01]  /*b830*/  IMAD.MOV.U32 R45, RZ, RZ, R33 ;  /* 0x000000ffff2d7224 */ /* 0x000fe200078e0021 */
[----:B------:R-:W-:Y:S01]  /*b840*/  PRMT R35, R0, 0x5410, R3 ;  /* 0x0000541000237816 */ /* 0x000fe20000000003 */
[----:B------:R-:W-:Y:S01]  /*b850*/  IMAD.MOV.U32 R14, RZ, RZ, R7 ;  /* 0x000000ffff0e7224 */ /* 0x000fe200078e0007 */
[----:B------:R-:W-:Y:S01]  /*b860*/  LEA.HI R0, R189, R189, RZ, 0x1 ;  /* 0x000000bdbd007211 */ /* 0x000fe200078f08ff */
[----:B------:R-:W-:Y:S01]  /*b870*/  IMAD.MOV.U32 R43, RZ, RZ, R41 ;  /* 0x000000ffff2b7224 */ /* 0x000fe200078e0029 */
[----:B------:R-:W-:Y:S01]  /*b880*/  @P0 IADD3 R8, R37, -0x40, RZ ;  /* 0xffffffc025080810 */ /* 0x000fe20007ffe0ff */
[----:B------:R-:W-:Y:S01]  /*b890*/  IMAD.MOV.U32 R15, RZ, RZ, R27 ;  /* 0x000000ffff0f7224 */ /* 0x000fe200078e001b */
[----:B------:R-:W-:Y:S01]  /*b8a0*/  LOP3.LUT R0, R0, 0xfffffffe, RZ, 0xc0, !PT ;  /* 0xfffffffe00007812 */ /* 0x000fe200078ec0ff */
[----:B------:R-:W-:Y:S01]  /*b8b0*/  BSSY B1, `(.L_x_578) ;  /* 0x0000043000017945 */ /* 0x000fe20003800000 */
[----:B------:R-:W-:Y:S01]  /*b8c0*/  SHF.R.U64 R37, R28, 0x10, R29 ;  /* 0x000000101c257819 */ /* 0x000fe2000000121d */
[--C-:B------:R-:W-:Y:S01]  /*b8d0*/  IMAD.MOV.U32 R28, RZ, RZ, R31.reuse ;  /* 0x000000ffff1c7224 */ /* 0x100fe200078e001f */
[----:B---3--:R-:W-:Y:S01]  /*b8e0*/  MOV R5, R30 ;  /* 0x0000001e00057202 */ /* 0x008fe20000000f00 */
[----:B------:R-:W-:Y:S01]  /*b8f0*/  IMAD.IADD R0, R189, 0x1, -R0 ;  /* 0x00000001bd007824 */ /* 0x000fe200078e0a00 */
[--C-:B------:R-:W-:Y:S01]  /*b900*/  SHF.R.U64 R49, R30, 0x10, R31.reuse ;  /* 0x000000101e317819 */ /* 0x100fe2000000121f */
[----:B------:R-:W-:Y:S01]  /*b910*/  IMAD.MOV.U32 R30, RZ, RZ, R38 ;  /* 0x000000ffff1e7224 */ /* 0x000fe200078e0026 */
[----:B------:R-:W-:-:S02]  /*b920*/  SHF.R.U32.HI R50, RZ, 0x10, R31 ;  /* 0x00000010ff327819 */ /* 0x000fc4000001161f */
[----:B------:R-:W-:Y:S02]  /*b930*/  PRMT R31, R5, 0x5410, R28 ;  /* 0x00005410051f7816 */ /* 0x000fe4000000001c */
[----:B------:R-:W-:Y:S02]  /*b940*/  SHF.L.U32 R5, R0, 0x1f, RZ ;  /* 0x0000001f00057819 */ /* 0x000fe400000006ff */
[----:B------:R-:W-:Y:S01]  /*b950*/  SHF.R.U32.HI R48, RZ, 0x10, R29 ;  /* 0x00000010ff307819 */ /* 0x000fe2000001161d */
[----:B------:R-:W-:Y:S01]  /*b960*/  IMAD.MOV.U32 R29, RZ, RZ, R10 ;  /* 0x000000ffff1d7224 */ /* 0x000fe200078e000a */
[----:B------:R-:W0:Y:S01]  /*b970*/  SYNCS.PHASECHK.TRANS64.TRYWAIT P0, [R2+URZ+0x2a800], R5 ;  /* 0x02a80005020075a7 */ /* 0x000e22000800017f */
[----:B------:R-:W-:Y:S01]  /*b980*/  SHF.R.U64 R51, R38, 0x10, R39 ;  /* 0x0000001026337819 */ /* 0x000fe20000001227 */
[----:B------:R-:W-:Y:S01]  /*b990*/  IMAD.MOV.U32 R38, RZ, RZ, R6 ;  /* 0x000000ffff267224 */ /* 0x000fe200078e0006 */
[--C-:B------:R-:W-:Y:S02]  /*b9a0*/  SHF.R.U64 R55, R32, 0x10, R33.reuse ;  /* 0x0000001020377819 */ /* 0x100fe40000001221 */
[----:B------:R-:W-:-:S02]  /*b9b0*/  SHF.R.U32.HI R56, RZ, 0x10, R33 ;  /* 0x00000010ff387819 */ /* 0x000fc40000011621 */
[----:B------:R-:W-:Y:S02]  /*b9c0*/  MOV R42, R39 ;  /* 0x00000027002a7202 */ /* 0x000fe40000000f00 */
[----:B------:R-:W-:Y:S01]  /*b9d0*/  SHF.R.U32.HI R52, RZ, 0x10, R39 ;  /* 0x00000010ff347819 */ /* 0x000fe20000011627 */
[----:B------:R-:W-:Y:S01]  /*b9e0*/  IMAD.MOV.U32 R39, RZ, RZ, R40 ;  /* 0x000000ffff277224 */ /* 0x000fe200078e0028 */
[----:B------:R-:W-:Y:S01]  /*b9f0*/  SHF.R.U64 R58, R6, 0x10, R7 ;  /* 0x00000010063a7819 */ /* 0x000fe20000001207 */
[----:B------:R-:W-:Y:S01]  /*ba00*/  IMAD.MOV.U32 R6, RZ, RZ, R25 ;  /* 0x000000ffff067224 */ /* 0x000fe200078e0019 */
[----:B------:R-:W-:Y:S02]  /*ba10*/  SHF.R.U32.HI R59, RZ, 0x10, R7 ;  /* 0x00000010ff3b7819 */ /* 0x000fe40000011607 */
[----:B------:R-:W-:Y:S02]  /*ba20*/  MOV R33, R24 ;  /* 0x0000001800217202 */ /* 0x000fe40000000f00 */
[----:B------:R-:W-:Y:S01]  /*ba30*/  SHF.R.U64 R60, R24, 0x10, R25 ;  /* 0x00000010183c7819 */ /* 0x000fe20000001219 */
[----:B------:R-:W-:Y:S01]  /*ba40*/  IMAD.MOV.U32 R24, RZ, RZ, R20 ;  /* 0x000000ffff187224 */ /* 0x000fe200078e0014 */
[----:B------:R-:W-:Y:S01]  /*ba50*/  SHF.R.U64 R61, R10, 0x10, R11 ;  /* 0x000000100a3d7819 */ /* 0x000fe2000000120b */
[----:B------:R-:W-:Y:S01]  /*ba60*/  IMAD.MOV.U32 R10, RZ, RZ, R21 ;  /* 0x000000ffff0a7224 */ /* 0x000fe200078e0015 */
[----:B------:R-:W-:Y:S01]  /*ba70*/  SHF.R.U64 R53, R40, 0x10, R41 ;  /* 0x0000001028357819 */ /* 0x000fe20000001229 */
[----:B------:R-:W-:Y:S01]  /*ba80*/  IMAD.MOV.U32 R40, RZ, RZ, R12 ;  /* 0x000000ffff287224 */ /* 0x000fe200078e000c */
[----:B------:R-:W-:-:S02]  /*ba90*/  MOV R7, R11 ;  /* 0x0000000b00077202 */ /* 0x000fc40000000f00 */
[----:B------:R-:W-:Y:S02]  /*baa0*/  SHF.R.U32.HI R62, RZ, 0x10, R11 ;  /* 0x00000010ff3e7819 */ /* 0x000fe4000001160b */
[----:B------:R-:W-:Y:S02]  /*bab0*/  SHF.R.U32.HI R54, RZ, 0x10, R41 ;  /* 0x00000010ff367819 */ /* 0x000fe40000011629 */
[----:B------:R-:W-:Y:S02]  /*bac0*/  SHF.R.U32.HI R25, RZ, 0x10, R25 ;  /* 0x00000010ff197819 */ /* 0x000fe40000011619 */
[----:B------:R-:W-:Y:S02]  /*bad0*/  MOV R11, R26 ;  /* 0x0000001a000b7202 */ /* 0x000fe40000000f00 */
[----:B------:R-:W-:Y:S02]  /*bae0*/  SHF.R.U64 R65, R26, 0x10, R27 ;  /* 0x000000101a417819 */ /* 0x000fe4000000121b */
[----:B------:R-:W-:-:S02]  /*baf0*/  MOV R44, R32 ;  /* 0x00000020002c7202 */ /* 0x000fc40000000f00 */
[--C-:B------:R-:W-:Y:S02]  /*bb00*/  SHF.R.U64 R63, R20, 0x10, R21.reuse ;  /* 0x00000010143f7819 */ /* 0x100fe40000001215 */
[----:B------:R-:W-:Y:S02]  /*bb10*/  SHF.R.U32.HI R64, RZ, 0x10, R21 ;  /* 0x00000010ff407819 */ /* 0x000fe40000011615 */
[----:B------:R-:W-:Y:S02]  /*bb20*/  SHF.R.U32.HI R66, RZ, 0x10, R27 ;  /* 0x00000010ff427819 */ /* 0x000fe4000001161b */
[----:B------:R-:W-:Y:S02]  /*bb30*/  MOV R41, R13 ;  /* 0x0000000d00297202 */ /* 0x000fe40000000f00 */
[----:B------:R-:W-:Y:S02]  /*bb40*/  VIMNMX R26, R4, 0x80, PT ;  /* 0x00000080041a7848 */ /* 0x000fe40003fe0100 */
[----:B------:R-:W-:-:S02]  /*bb50*/  PRMT R3, R34, 0x5410, R57 ;  /* 0x0000541022037816 */ /* 0x000fc40000000039 */
[----:B------:R-:W-:Y:S02]  /*bb60*/  PRMT R38, R38, 0x5410, R14 ;  /* 0x0000541026267816 */ /* 0x000fe4000000000e */
[--C-:B------:R-:W-:Y:S02]  /*bb70*/  SHF.R.U64 R67, R12, 0x10, R13.reuse ;  /* 0x000000100c437819 */ /* 0x100fe4000000120d */
[----:B------:R-:W-:Y:S02]  /*bb80*/  SHF.R.U32.HI R68, RZ, 0x10, R13 ;  /* 0x00000010ff447819 */ /* 0x000fe4000001160d */
[----:B------:R-:W-:Y:S02]  /*bb90*/  PRMT R27, R30, 0x5410, R42 ;  /* 0x000054101e1b7816 */ /* 0x000fe4000000002a */
[----:B------:R-:W-:Y:S02]  /*bba0*/  PRMT R20, R39, 0x5410, R43 ;  /* 0x0000541027147816 */ /* 0x000fe4000000002b */
[----:B------:R-:W-:-:S02]  /*bbb0*/  PRMT R34, R60, 0x5410, R25 ;  /* 0x000054103c227816 */ /* 0x000fc40000000019 */
[----:B------:R-:W-:Y:S02]  /*bbc0*/  PRMT R24, R24, 0x5410, R10 ;  /* 0x0000541018187816 */ /* 0x000fe4000000000a */
[----:B------:R-:W-:Y:S02]  /*bbd0*/  PRMT R14, R11, 0x5410, R15 ;  /* 0x000054100b0e7816 */ /* 0x000fe4000000000f */
[----:B------:R-:W-:Y:S02]  /*bbe0*/  PRMT R37, R37, 0x5410, R48 ;  /* 0x0000541025257816 */ /* 0x000fe40000000030 */
        /* <DEDUP_REMOVED lines=11> */
[----:B------:R-:W-:Y:S02]  /*bca0*/  ISETP.GE.AND P1, PT, R165, R26, PT ;  /* 0x0000001aa500720c */ /* 0x000fe40003f26270 */
[----:B------:R-:W-:Y:S02]  /*bcb0*/  PRMT R15, R65, 0x5410, R66 ;  /* 0x00005410410f7816 */ /* 0x000fe40000000042 */
[----:B------:R-:W-:Y:S01]  /*bcc0*/  PRMT R10, R40, 0x5410, R41 ;  /* 0x00005410280a7816 */ /* 0x000fe20000000029 */
[----:B0-----:R-:W-:Y:S08]  /*bcd0*/  @!P0 BRA `(.L_x_579) ;  /* 0x0000012c00e48947 */ /* 0x001ff00003800000 */
.L_x_820:
[----:B------:R-:W-:Y:S05]  /*bce0*/  BSYNC B1 ;  /* 0x0000000000017941 */ /* 0x000fea0003800000 */
.L_x_578:
[----:B------:R-:W-:Y:S01]  /*bcf0*/  BSSY B1, `(.L_x_580) ;  /* 0x00000fe000017945 */ /* 0x000fe20003800000 */
[----:B------:R-:W-:-:S03]  /*bd00*/  PRMT R11, R67, 0x5410, R68 ;  /* 0x00005410430b7816 */ /* 0x000fc60000000044 */
[----:B------:R-:W-:Y:S05]  /*bd10*/  @P1 BRA `(.L_x_581) ;  /* 0x0000000c00ec1947 */ /* 0x000fea0003800000 */
[----:B0-----:R-:W0:Y:S01]  /*bd20*/  LDC R5, c[0x0][0x3f4] ;  /* 0x0000fd00ff057b82 */ /* 0x001e220000000800 */
[----:B------:R-:W-:Y:S01]  /*bd30*/  BSSY B2, `(.L_x_582) ;  /* 0x000002e000027945 */ /* 0x000fe20003800000 */
[-C--:B0-----:R-:W-:Y:S02]  /*bd40*/  ISETP.GE.AND P0, PT, R160, R5.reuse, PT ;  /* 0x00000005a000720c */ /* 0x081fe40003f06270 */
[-C--:B------:R-:W-:Y:S02]  /*bd50*/  ISETP.GE.AND P1, PT, R169, R5.reuse, PT ;  /* 0x00000005a900720c */ /* 0x080fe40003f26270 */
[-C--:B------:R-:W-:Y:S02]  /*bd60*/  ISETP.GE.AND P2, PT, R168, R5.reuse, PT ;  /* 0x00000005a800720c */ /* 0x080fe40003f46270 */
[-C--:B------:R-:W-:Y:S02]  /*bd70*/  ISETP.GE.AND P3, PT, R171, R5.reuse, PT ;  /* 0x00000005ab00720c */ /* 0x080fe40003f66270 */
[----:B------:R-:W-:-:S02]  /*bd80*/  ISETP.GE.AND P4, PT, R170, R5, PT ;  /* 0x00000005aa00720c */ /* 0x000fc40003f86270 */
[----:B------:R-:W-:-:S03]  /*bd90*/  ISETP.GE.AND P5, PT, R172, R5, PT ;  /* 0x00000005ac00720c */ /* 0x000fc60003fa6270 */
[----:B------:R-:W-:Y:S10]  /*bda0*/  @P0 BRA `(.L_x_583) ;  /* 0x0000000000980947 */ /* 0x000ff40003800000 */
[----:B------:R-:W0:Y:S01]  /*bdb0*/  LDS.128 R4, [R9+0xc400] ;  /* 0x00c4000009047984 */ /* 0x000e220000000c00 */
[----:B------:R-:W-:Y:S02]  /*bdc0*/  HADD2.F32 R47, -RZ, R38.H0_H0 ;  /* 0x20000026ff2f7230 */ /* 0x000fe40000004100 */
[----:B------:R-:W-:Y:S02]  /*bdd0*/  HADD2.F32 R45, -RZ, R35.H0_H0 ;  /* 0x20000023ff2d7230 */ /* 0x000fe40000004100 */
[----:B------:R-:W-:Y:S02]  /*bde0*/  HADD2.F32 R44, -RZ, R37.H0_H0 ;  /* 0x20000025ff2c7230 */ /* 0x000fe40000004100 */
[----:B------:R-:W-:Y:S02]  /*bdf0*/  HADD2.F32 R46, -RZ, R39.H0_H0 ;  /* 0x20000027ff2e7230 */ /* 0x000fe40000004100 */
[--C-:B0-----:R-:W-:Y:S02]  /*be00*/  HADD2.F32 R40, -RZ, R4.reuse.H0_H0 ;  /* 0x20000004ff287230 */ /* 0x101fe40000004100 */
[----:B------:R-:W-:-:S02]  /*be10*/  HADD2.F32 R4, -RZ, R4.H1_H1 ;  /* 0x30000004ff047230 */ /* 0x000fc40000004100 */
[--C-:B------:R-:W-:Y:S02]  /*be20*/  HADD2.F32 R41, -RZ, R5.reuse.H0_H0 ;  /* 0x20000005ff297230 */ /* 0x100fe40000004100 */
[----:B------:R-:W-:Y:S02]  /*be30*/  HADD2.F32 R5, -RZ, R5.H1_H1 ;  /* 0x30000005ff057230 */ /* 0x000fe40000004100 */
[C---:B------:R-:W-:Y:S01]  /*be40*/  FMUL.FTZ R49, R4.reuse, R47 ;  /* 0x0000002f04317220 */ /* 0x040fe20000410000 */
[-C--:B------:R-:W-:Y:S01]  /*be50*/  FMUL.FTZ R4, R4, R45.reuse ;  /* 0x0000002d04047220 */ /* 0x080fe20000410000 */
[--C-:B------:R-:W-:Y:S02]  /*be60*/  HADD2.F32 R42, -RZ, R6.reuse.H0_H0 ;  /* 0x20000006ff2a7230 */ /* 0x100fe40000004100 */
[----:B------:R-:W-:Y:S02]  /*be70*/  HADD2.F32 R43, -RZ, R7.H0_H0 ;  /* 0x20000007ff2b7230 */ /* 0x000fe40000004100 */
[C---:B------:R-:W-:Y:S01]  /*be80*/  FMUL.FTZ R50, R5.reuse, R46 ;  /* 0x0000002e05327220 */ /* 0x040fe20000410000 */
[C---:B------:R-:W-:Y:S01]  /*be90*/  FFMA.FTZ R49, R40.reuse, R45, -R49 ;  /* 0x0000002d28317223 */ /* 0x040fe20000010831 */
[----:B------:R-:W-:Y:S01]  /*bea0*/  FFMA.FTZ R48, R40, R47, R4 ;  /* 0x0000002f28307223 */ /* 0x000fe20000010004 */
[----:B------:R-:W-:Y:S01]  /*beb0*/  FMUL.FTZ R52, R5, R44 ;  /* 0x0000002c05347220 */ /* 0x000fe20000410000 */
[----:B------:R-:W-:-:S02]  /*bec0*/  HADD2.F32 R6, -RZ, R6.H1_H1 ;  /* 0x30000006ff067230 */ /* 0x000fc40000004100 */
[C---:B------:R-:W-:Y:S01]  /*bed0*/  FFMA.FTZ R50, R41.reuse, R44, -R50 ;  /* 0x0000002c29327223 */ /* 0x040fe20000010832 */
[----:B------:R-:W-:Y:S02]  /*bee0*/  HADD2.F32 R7, -RZ, R7.H1_H1 ;  /* 0x30000007ff077230 */ /* 0x000fe40000004100 */
[----:B------:R-:W-:Y:S01]  /*bef0*/  FFMA.FTZ R41, R41, R46, R52 ;  /* 0x0000002e29297223 */ /* 0x000fe20000010034 */
[----:B------:R-:W-:Y:S02]  /*bf00*/  HADD2.F32 R45, -RZ, R38.H1_H1 ;  /* 0x30000026ff2d7230 */ /* 0x000fe40000004100 */
[----:B------:R-:W-:Y:S02]  /*bf10*/  HADD2.F32 R5, -RZ, R35.H1_H1 ;  /* 0x30000023ff057230 */ /* 0x000fe40000004100 */
[----:B------:R-:W-:Y:S02]  /*bf20*/  HADD2.F32 R40, -RZ, R39.H1_H1 ;  /* 0x30000027ff287230 */ /* 0x000fe40000004100 */
[----:B------:R-:W-:Y:S01]  /*bf30*/  FMUL.FTZ R47, R6, R45 ;  /* 0x0000002d062f7220 */ /* 0x000fe20000410000 */
[----:B------:R-:W-:-:S02]  /*bf40*/  HADD2.F32 R4, -RZ, R37.H1_H1 ;  /* 0x30000025ff047230 */ /* 0x000fc40000004100 */
[-C--:B------:R-:W-:Y:S01]  /*bf50*/  FMUL.FTZ R44, R6, R5.reuse ;  /* 0x00000005062c7220 */ /* 0x080fe20000410000 */
[C---:B------:R-:W-:Y:S01]  /*bf60*/  FMUL.FTZ R46, R7.reuse, R40 ;  /* 0x00000028072e7220 */ /* 0x040fe20000410000 */
[C---:B------:R-:W-:Y:S01]  /*bf70*/  FFMA.FTZ R6, R42.reuse, R5, -R47 ;  /* 0x000000052a067223 */ /* 0x040fe2000001082f */
[-C--:B------:R-:W-:Y:S01]  /*bf80*/  FMUL.FTZ R51, R7, R4.reuse ;  /* 0x0000000407337220 */ /* 0x080fe20000410000 */
[----:B------:R-:W-:Y:S01]  /*bf90*/  FFMA.FTZ R45, R42, R45, R44 ;  /* 0x0000002d2a2d7223 */ /* 0x000fe2000001002c */
[C---:B------:R-:W-:Y:S01]  /*bfa0*/  FFMA.FTZ R7, R43.reuse, R4, -R46 ;  /* 0x000000042b077223 */ /* 0x040fe2000001082e */
[----:B------:R-:W-:Y:S01]  /*bfb0*/  F2FP.F16.F32.PACK_AB R4, R48, R49 ;  /* 0x000000313004723e */ /* 0x000fe200000000ff */
[----:B------:R-:W-:Y:S01]  /*bfc0*/  FFMA.FTZ R40, R43, R40, R51 ;  /* 0x000000282b287223 */ /* 0x000fe20000010033 */
[----:B------:R-:W-:Y:S02]  /*bfd0*/  F2FP.F16.F32.PACK_AB R5, R41, R50 ;  /* 0x000000322905723e */ /* 0x000fe400000000ff */
[----:B------:R-:W-:-:S02]  /*bfe0*/  F2FP.F16.F32.PACK_AB R6, R45, R6 ;  /* 0x000000062d06723e */ /* 0x000fc400000000ff */
[----:B------:R-:W-:-:S05]  /*bff0*/  F2FP.F16.F32.PACK_AB R7, R40, R7 ;  /* 0x000000072807723e */ /* 0x000fca00000000ff */
[----:B------:R0:W-:Y:S02]  /*c000*/  STS.128 [R9+0xc400], R4 ;  /* 0x00c4000409007388 */ /* 0x0001e40000000c00 */
.L_x_583:
[----:B------:R-:W-:Y:S05]  /*c010*/  BSYNC B2 ;  /* 0x0000000000027941 */ /* 0x000fea0003800000 */
.L_x_582:
[----:B------:R-:W-:Y:S04]  /*c020*/  BSSY B2, `(.L_x_584) ;  /* 0x0000028000027945 */ /* 0x000fe80003800000 */
[----:B------:R-:W-:Y:S05]  /*c030*/  @P1 BRA `(.L_x_585) ;  /* 0x0000000000981947 */ /* 0x000fea0003800000 */
[----:B0-----:R-:W0:Y:S01]  /*c040*/  LDS.128 R4, [R8] ;  /* 0x0000000008047984 */ /* 0x001e220000000c00 */
        /* <DEDUP_REMOVED lines=36> */
[----:B------:R1:W-:Y:S02]  /*c290*/  STS.128 [R8], R4 ;  /* 0x0000000408007388 */ /* 0x0003e40000000c00 */
.L_x_585:
[----:B------:R-:W-:Y:S05]  /*c2a0*/  BSYNC B2 ;  /* 0x0000000000027941 */ /* 0x000fea0003800000 */
.L_x_584:
[----:B------:R-:W-:Y:S04]  /*c2b0*/  BSSY B2, `(.L_x_586) ;  /* 0x0000028000027945 */ /* 0x000fe80003800000 */
[----:B------:R-:W-:Y:S05]  /*c2c0*/  @P2 BRA `(.L_x_587) ;  /* 0x0000000000982947 */ /* 0x000fea0003800000 */
[----:B01----:R-:W0:Y:S01]  /*c2d0*/  LDS.128 R4, [R9+0x10400] ;  /* 0x0104000009047984 */ /* 0x003e220000000c00 */
        /* <DEDUP_REMOVED lines=37> */
.L_x_587:
[----:B------:R-:W-:Y:S05]  /*c530*/  BSYNC B2 ;  /* 0x0000000000027941 */ /* 0x000fea0003800000 */
.L_x_586:
[----:B------:R-:W-:Y:S04]  /*c540*/  BSSY B2, `(.L_x_588) ;  /* 0x0000028000027945 */ /* 0x000fe80003800000 */
[----:B------:R-:W-:Y:S05]  /*c550*/  @P3 BRA `(.L_x_589) ;  /* 0x0000000000983947 */ /* 0x000fea0003800000 */
[----:B012---:R-:W0:Y:S01]  /*c560*/  LDS.128 R4, [R8+0x4000] ;  /* 0x0040000008047984 */ /* 0x007e220000000c00 */
        /* <DEDUP_REMOVED lines=37> */
.L_x_589:
[----:B------:R-:W-:Y:S05]  /*c7c0*/  BSYNC B2 ;  /* 0x0000000000027941 */ /* 0x000fea0003800000 */
.L_x_588:
[----:B------:R-:W-:Y:S04]  /*c7d0*/  BSSY B2, `(.L_x_590) ;  /* 0x0000028000027945 */ /* 0x000fe80003800000 */
[----:B------:R-:W-:Y:S05]  /*c7e0*/  @P4 BRA `(.L_x_591) ;  /* 0x0000000000984947 */ /* 0x000fea0003800000 */
[----:B0123--:R-:W0:Y:S01]  /*c7f0*/  LDS.128 R4, [R9+0x14400] ;  /* 0x0144000009047984 */ /* 0x00fe220000000c00 */
        /* <DEDUP_REMOVED lines=37> */
.L_x_591:
[----:B------:R-:W-:Y:S05]  /*ca50*/  BSYNC B2 ;  /* 0x0000000000027941 */ /* 0x000fea0003800000 */
.L_x_590:
[----:B------:R-:W-:Y:S05]  /*ca60*/  @P5 BRA `(.L_x_581) ;  /* 0x0000000000985947 */ /* 0x000fea0003800000 */
[----:B01234-:R-:W0:Y:S01]  /*ca70*/  LDS.128 R4, [R8+0x8000] ;  /* 0x0080000008047984 */ /* 0x01fe220000000c00 */
        /* <DEDUP_REMOVED lines=37> */
.L_x_581:
[----:B------:R-:W-:Y:S05]  /*ccd0*/  BSYNC B1 ;  /* 0x0000000000017941 */ /* 0x000fea0003800000 */
.L_x_580:
[----:B------:R-:W-:-:S13]  /*cce0*/  ISETP.GE.AND P0, PT, R225, R26, PT ;  /* 0x0000001ae100720c */ /* 0x000fda0003f06270 */
[----:B------:R-:W-:Y:S05]  /*ccf0*/  @P0 BRA `(.L_x_592) ;  /* 0x0000003800d00947 */ /* 0x000fea0003800000 */
[----:B01234-:R-:W0:Y:S01]  /*cd00*/  LDC R5, c[0x0][0x3f4] ;  /* 0x0000fd00ff057b82 */ /* 0x01fe220000000800 */
        /* <DEDUP_REMOVED lines=9> */
[--C-:B------:R-:W-:Y:S02]  /*cda0*/  HADD2.F32 R48, -RZ, R38.reuse.H0_H0 ;  /* 0x20000026ff307230 */ /* 0x100fe40000004100 */
[----:B------:R-:W-:Y:S02]  /*cdb0*/  HADD2.F32 R50, -RZ, R39.H0_H0 ;  /* 0x20000027ff327230 */ /* 0x000fe40000004100 */
[----:B------:R-:W-:Y:S02]  /*cdc0*/  HADD2.F32 R44, -RZ, R35.H0_H0 ;  /* 0x20000023ff2c7230 */ /* 0x000fe40000004100 */
[----:B------:R-:W-:Y:S02]  /*cdd0*/  HADD2.F32 R46, -RZ, R37.H0_H0 ;  /* 0x20000025ff2e7230 */ /* 0x000fe40000004100 */
[----:B------:R-:W-:Y:S02]  /*cde0*/  HADD2.F32 R49, -RZ, R38.H1_H1 ;  /* 0x30000026ff317230 */ /* 0x000fe40000004100 */
[----:B0-----:R-:W-:-:S02]  /*cdf0*/  HADD2.F32 R26, -RZ, R4.H0_H0 ;  /* 0x20000004ff1a7230 */ /* 0x001fc40000004100 */
[----:B------:R-:W-:Y:S02]  /*ce00*/  HADD2.F32 R4, -RZ, R4.H1_H1 ;  /* 0x30000004ff047230 */ /* 0x000fe40000004100 */
[--C-:B------:R-:W-:Y:S02]  /*ce10*/  HADD2.F32 R40, -RZ, R5.reuse.H0_H0 ;  /* 0x20000005ff287230 */ /* 0x100fe40000004100 */
[----:B------:R-:W-:Y:S02]  /*ce20*/  HADD2.F32 R5, -RZ, R5.H1_H1 ;  /* 0x30000005ff057230 */ /* 0x000fe40000004100 */
[-C--:B------:R-:W-:Y:S01]  /*ce30*/  FMUL.FTZ R43, R48, R4.reuse ;  /* 0x00000004302b7220 */ /* 0x080fe20000410000 */
[----:B------:R-:W-:Y:S01]  /*ce40*/  FMUL.FTZ R45, R44, R4 ;  /* 0x000000042c2d7220 */ /* 0x000fe20000410000 */
[----:B------:R-:W-:Y:S02]  /*ce50*/  HADD2.F32 R41, -RZ, R6.H0_H0 ;  /* 0x20000006ff297230 */ /* 0x000fe40000004100 */
[-C--:B------:R-:W-:Y:S01]  /*ce60*/  FMUL.FTZ R47, R50, R5.reuse ;  /* 0x00000005322f7220 */ /* 0x080fe20000410000 */
[----:B------:R-:W-:Y:S01]  /*ce70*/  FFMA.FTZ R4, R44, R26, -R43 ;  /* 0x0000001a2c047223 */ /* 0x000fe2000001082b */
[----:B------:R-:W-:Y:S01]  /*ce80*/  FMUL.FTZ R43, R46, R5 ;  /* 0x000000052e2b7220 */ /* 0x000fe20000410000 */
[----:B------:R-:W-:-:S02]  /*ce90*/  HADD2.F32 R42, -RZ, R7.H0_H0 ;  /* 0x20000007ff2a7230 */ /* 0x000fc40000004100 */
[----:B------:R-:W-:Y:S01]  /*cea0*/  FFMA.FTZ R5, R46, R40, -R47 ;  /* 0x000000282e057223 */ /* 0x000fe2000001082f */
[----:B------:R-:W-:Y:S02]  /*ceb0*/  HADD2.F32 R6, -RZ, R6.H1_H1 ;  /* 0x30000006ff067230 */ /* 0x000fe40000004100 */
[----:B------:R-:W-:Y:S01]  /*cec0*/  FFMA.FTZ R45, R48, R26, R45 ;  /* 0x0000001a302d7223 */ /* 0x000fe2000001002d */
[----:B------:R-:W-:Y:S02]  /*ced0*/  HADD2.F32 R7, -RZ, R7.H1_H1 ;  /* 0x30000007ff077230 */ /* 0x000fe40000004100 */
[----:B------:R-:W-:Y:S01]  /*cee0*/  FFMA.FTZ R40, R50, R40, R43 ;  /* 0x0000002832287223 */ /* 0x000fe2000001002b */
[----:B------:R-:W-:Y:S02]  /*cef0*/  HADD2.F32 R46, -RZ, R39.H1_H1 ;  /* 0x30000027ff2e7230 */ /* 0x000fe40000004100 */
[----:B------:R-:W-:Y:S01]  /*cf00*/  FMUL.FTZ R26, R49, R6 ;  /* 0x00000006311a7220 */ /* 0x000fe20000410000 */
[----:B------:R-:W-:Y:S01]  /*cf10*/  HADD2.F32 R47, -RZ, R35.H1_H1 ;  /* 0x30000023ff2f7230 */ /* 0x000fe20000004100 */
[----:B------:R-:W-:Y:S01]  /*cf20*/  F2FP.F16.F32.PACK_AB R4, R45, R4 ;  /* 0x000000042d04723e */ /* 0x000fe200000000ff */
[----:B------:R-:W-:-:S02]  /*cf30*/  HADD2.F32 R44, -RZ, R37.H1_H1 ;  /* 0x30000025ff2c7230 */ /* 0x000fc40000004100 */
[----:B------:R-:W-:Y:S01]  /*cf40*/  FMUL.FTZ R35, R46, R7 ;  /* 0x000000072e237220 */ /* 0x000fe20000410000 */
[----:B------:R-:W-:Y:S01]  /*cf50*/  F2FP.F16.F32.PACK_AB R5, R40, R5 ;  /* 0x000000052805723e */ /* 0x000fe200000000ff */
[C---:B------:R-:W-:Y:S01]  /*cf60*/  FMUL.FTZ R38, R47.reuse, R6 ;  /* 0x000000062f267220 */ /* 0x040fe20000410000 */
[----:B------:R-:W-:Y:S01]  /*cf70*/  FFMA.FTZ R6, R47, R41, -R26 ;  /* 0x000000292f067223 */ /* 0x000fe2000001081a */
[C---:B------:R-:W-:Y:S01]  /*cf80*/  FMUL.FTZ R37, R44.reuse, R7 ;  /* 0x000000072c257220 */ /* 0x040fe20000410000 */
[-C--:B------:R-:W-:Y:S01]  /*cf90*/  FFMA.FTZ R7, R44, R42.reuse, -R35 ;  /* 0x0000002a2c077223 */ /* 0x080fe20000010823 */
[----:B------:R-:W-:Y:S02]  /*cfa0*/  FFMA.FTZ R41, R49, R41, R38 ;  /* 0x0000002931297223 */ /* 0x000fe40000010026 */
[----:B------:R-:W-:-:S03]  /*cfb0*/  FFMA.FTZ R42, R46, R42, R37 ;  /* 0x0000002a2e2a7223 */ /* 0x000fc60000010025 */
[----:B------:R-:W-:Y:S02]  /*cfc0*/  F2FP.F16.F32.PACK_AB R6, R41, R6 ;  /* 0x000000062906723e */ /* 0x000fe400000000ff */
[----:B------:R-:W-:-:S05]  /*cfd0*/  F2FP.F16.F32.PACK_AB R7, R42, R7 ;  /* 0x000000072a07723e */ /* 0x000fca00000000ff */
[----:B------:R0:W-:Y:S02]  /*cfe0*/  STS.128 [R9+0xe400], R4 ;  /* 0x00e4000409007388 */ /* 0x0001e40000000c00 */
.L_x_594:
[----:B------:R-:W-:Y:S05]  /*cff0*/  BSYNC B1 ;  /* 0x0000000000017941 */ /* 0x000fea0003800000 */
.L_x_593:
[----:B------:R-:W-:Y:S04]  /*d000*/  BSSY B1, `(.L_x_595) ;  /* 0x0000028000017945 */ /* 0x000fe80003800000 */
[----:B------:R-:W-:Y:S05]  /*d010*/  @P1 BRA `(.L_x_596) ;  /* 0x0000000000981947 */ /* 0x000fea0003800000 */
[----:B0-----:R-:W0:Y:S01]  /*d020*/  LDS.128 R4, [R8+0x2000] ;  /* 0x0020000008047984 */ /* 0x001e220000000c00 */
        /* <DEDUP_REMOVED lines=8> */
[-C--:B------:R-:W-:Y:S01]  /*d0b0*/  FMUL.FTZ R39, R44, R4.reuse ;  /* 0x000000042c277220 */ /* 0x080fe20000410000 */
[C---:B------:R-:W-:Y:S01]  /*d0c0*/  FMUL.FTZ R41, R42.reuse, R4 ;  /* 0x000000042a297220 */ /* 0x040fe20000410000 */
[----:B------:R-:W-:Y:S02]  /*d0d0*/  HADD2.F32 R37, -RZ, R6.H0_H0 ;  /* 0x20000006ff257230 */ /* 0x000fe40000004100 */
[-C--:B------:R-:W-:Y:S01]  /*d0e0*/  FMUL.FTZ R40, R45, R5.reuse ;  /* 0x000000052d287220 */ /* 0x080fe20000410000 */
[-C--:B------:R-:W-:Y:S01]  /*d0f0*/  FFMA.FTZ R4, R42, R26.reuse, -R39 ;  /* 0x0000001a2a047223 */ /* 0x080fe20000010827 */
[----:B------:R-:W-:Y:S01]  /*d100*/  FFMA.FTZ R41, R44, R26, R41 ;  /* 0x0000001a2c297223 */ /* 0x000fe20000010029 */
[----:B------:R-:W-:Y:S01]  /*d110*/  FMUL.FTZ R26, R43, R5 ;  /* 0x000000052b1a7220 */ /* 0x000fe20000410000 */
[----:B------:R-:W-:-:S02]  /*d120*/  HADD2.F32 R38, -RZ, R7.H0_H0 ;  /* 0x20000007ff267230 */ /* 0x000fc40000004100 */
[-C--:B------:R-:W-:Y:S01]  /*d130*/  FFMA.FTZ R5, R43, R35.reuse, -R40 ;  /* 0x000000232b057223 */ /* 0x080fe20000010828 */
[----:B------:R-:W-:Y:S02]  /*d140*/  HADD2.F32 R6, -RZ, R6.H1_H1 ;  /* 0x30000006ff067230 */ /* 0x000fe40000004100 */
[----:B------:R-:W-:Y:S01]  /*d150*/  FFMA.FTZ R26, R45, R35, R26 ;  /* 0x000000232d1a7223 */ /* 0x000fe2000001001a */
[----:B------:R-:W-:Y:S01]  /*d160*/  HADD2.F32 R7, -RZ, R7.H1_H1 ;  /* 0x30000007ff077230 */ /* 0x000fe20000004100 */
[----:B------:R-:W-:Y:S01]  /*d170*/  F2FP.F16.F32.PACK_AB R4, R41, R4 ;  /* 0x000000042904723e */ /* 0x000fe200000000ff */
[----:B------:R-:W-:Y:S02]  /*d180*/  HADD2.F32 R43, -RZ, R33.H1_H1 ;  /* 0x30000021ff2b7230 */ /* 0x000fe40000004100 */
[----:B------:R-:W-:Y:S01]  /*d190*/  HADD2.F32 R42, -RZ, R34.H1_H1 ;  /* 0x30000022ff2a7230 */ /* 0x000fe20000004100 */
[----:B------:R-:W-:Y:S01]  /*d1a0*/  F2FP.F16.F32.PACK_AB R5, R26, R5 ;  /* 0x000000051a05723e */ /* 0x000fe200000000ff */
[----:B------:R-:W-:-:S02]  /*d1b0*/  HADD2.F32 R39, -RZ, R31.H1_H1 ;  /* 0x3000001fff277230 */ /* 0x000fc40000004100 */
[----:B------:R-:W-:Y:S02]  /*d1c0*/  HADD2.F32 R40, -RZ, R32.H1_H1 ;  /* 0x30000020ff287230 */ /* 0x000fe40000004100 */
[-C--:B------:R-:W-:Y:S01]  /*d1d0*/  FMUL.FTZ R32, R43, R6.reuse ;  /* 0x000000062b207220 */ /* 0x080fe20000410000 */
[-C--:B------:R-:W-:Y:S01]  /*d1e0*/  FMUL.FTZ R31, R42, R7.reuse ;  /* 0x000000072a1f7220 */ /* 0x080fe20000410000 */
[C---:B------:R-:W-:Y:S01]  /*d1f0*/  FMUL.FTZ R34, R39.reuse, R6 ;  /* 0x0000000627227220 */ /* 0x040fe20000410000 */
[C---:B------:R-:W-:Y:S01]  /*d200*/  FMUL.FTZ R33, R40.reuse, R7 ;  /* 0x0000000728217220 */ /* 0x040fe20000410000 */
[-C--:B------:R-:W-:Y:S01]  /*d210*/  FFMA.FTZ R6, R39, R37.reuse, -R32 ;  /* 0x0000002527067223 */ /* 0x080fe20000010820 */
[-C--:B------:R-:W-:Y:S01]  /*d220*/  FFMA.FTZ R7, R40, R38.reuse, -R31 ;  /* 0x0000002628077223 */ /* 0x080fe2000001081f */
[----:B------:R-:W-:Y:S01]  /*d230*/  FFMA.FTZ R37, R43, R37, R34 ;  /* 0x000000252b257223 */ /* 0x000fe20000010022 */
[----:B------:R-:W-:-:S04]  /*d240*/  FFMA.FTZ R38, R42, R38, R33 ;  /* 0x000000262a267223 */ /* 0x000fc80000010021 */
[----:B------:R-:W-:Y:S02]  /*d250*/  F2FP.F16.F32.PACK_AB R6, R37, R6 ;  /* 0x000000062506723e */ /* 0x000fe400000000ff */
[----:B------:R-:W-:-:S05]  /*d260*/  F2FP.F16.F32.PACK_AB R7, R38, R7 ;  /* 0x000000072607723e */ /* 0x000fca00000000ff */
[----:B------:R1:W-:Y:S02]  /*d270*/  STS.128 [R8+0x2000], R4 ;  /* 0x0020000408007388 */ /* 0x0003e40000000c00 */
.L_x_596:
[----:B------:R-:W-:Y:S05]  /*d280*/  BSYNC B1 ;  /* 0x0000000000017941 */ /* 0x000fea0003800000 */
.L_x_595:
        /* <DEDUP_REMOVED lines=28> */
[-C--:B------:R-:W-:Y:S01]  /*d450*/  FMUL.FTZ R27, R38, R6.reuse ;  /* 0x00000006261b7220 */ /* 0x080fe20000410000 */
[----:B------:R-:W-:Y:S02]  /*d460*/  HADD2.F32 R35, -RZ, R28.H1_H1 ;  /* 0x3000001cff237230 */ /* 0x000fe40000004100 */
[C---:B------:R-:W-:Y:S01]  /*d470*/  FMUL.FTZ R29, R34.reuse, R6 ;  /* 0x00000006221d7220 */ /* 0x040fe20000410000 */
[-C--:B------:R-:W-:Y:S01]  /*d480*/  FMUL.FTZ R28, R39, R7.reuse ;  /* 0x00000007271c7220 */ /* 0x080fe20000410000 */
[-C--:B------:R-:W-:Y:S01]  /*d490*/  FFMA.FTZ R6, R34, R32.reuse, -R27 ;  /* 0x0000002022067223 */ /* 0x080fe2000001081b */
[C---:B------:R-:W-:Y:S01]  /*d4a0*/  FMUL.FTZ R30, R35.reuse, R7 ;  /* 0x00000007231e7220 */ /* 0x040fe20000410000 */
[----:B------:R-:W-:Y:S01]  /*d4b0*/  FFMA.FTZ R29, R38, R32, R29 ;  /* 0x00000020261d7223 */ /* 0x000fe2000001001d */
[-C--:B------:R-:W-:Y:S02]  /*d4c0*/  FFMA.FTZ R7, R35, R33.reuse, -R28 ;  /* 0x0000002123077223 */ /* 0x080fe4000001081c */
[----:B------:R-:W-:-:S02]  /*d4d0*/  FFMA.FTZ R30, R39, R33, R30 ;  /* 0x00000021271e7223 */ /* 0x000fc4000001001e */
[----:B------:R-:W-:-:S03]  /*d4e0*/  F2FP.F16.F32.PACK_AB R6, R29, R6 ;  /* 0x000000061d06723e */ /* 0x000fc600000000ff */
[----:B------:R-:W-:-:S05]  /*d4f0*/  F2FP.F16.F32.PACK_AB R7, R30, R7 ;  /* 0x000000071e07723e */ /* 0x000fca00000000ff */
[----:B------:R2:W-:Y:S02]  /*d500*/  STS.128 [R9+0x12400], R4 ;  /* 0x0124000409007388 */ /* 0x0005e40000000c00 */
.L_x_598:
[----:B------:R-:W-:Y:S05]  /*d510*/  BSYNC B1 ;  /* 0x0000000000017941 */ /* 0x000fea0003800000 */
.L_x_597:
        /* <DEDUP_REMOVED lines=30> */
[C---:B------:R-:W-:Y:S01]  /*d700*/  FMUL.FTZ R25, R30.reuse, R6 ;  /* 0x000000061e197220 */ /* 0x040fe20000410000 */
[-C--:B------:R-:W-:Y:S01]  /*d710*/  FMUL.FTZ R20, R35, R7.reuse ;  /* 0x0000000723147220 */ /* 0x080fe20000410000 */
[C---:B------:R-:W-:Y:S01]  /*d720*/  FMUL.FTZ R24, R31.reuse, R7 ;  /* 0x000000071f187220 */ /* 0x040fe20000410000 */
[-C--:B------:R-:W-:Y:S01]  /*d730*/  FFMA.FTZ R6, R30, R28.reuse, -R21 ;  /* 0x0000001c1e067223 */ /* 0x080fe20000010815 */
[----:B------:R-:W-:Y:S01]  /*d740*/  FFMA.FTZ R25, R32, R28, R25 ;  /* 0x0000001c20197223 */ /* 0x000fe20000010019 */
[-C--:B------:R-:W-:Y:S01]  /*d750*/  FFMA.FTZ R7, R31, R29.reuse, -R20 ;  /* 0x0000001d1f077223 */ /* 0x080fe20000010814 */
[----:B------:R-:W-:-:S03]  /*d760*/  FFMA.FTZ R24, R35, R29, R24 ;  /* 0x0000001d23187223 */ /* 0x000fc60000010018 */
[----:B------:R-:W-:Y:S02]  /*d770*/  F2FP.F16.F32.PACK_AB R6, R25, R6 ;  /* 0x000000061906723e */ /* 0x000fe400000000ff */
[----:B------:R-:W-:-:S05]  /*d780*/  F2FP.F16.F32.PACK_AB R7, R24, R7 ;  /* 0x000000071807723e */ /* 0x000fca00000000ff */
[----:B------:R3:W-:Y:S02]  /*d790*/  STS.128 [R8+0x6000], R4 ;  /* 0x0060000408007388 */ /* 0x0007e40000000c00 */
.L_x_600:
[----:B------:R-:W-:Y:S05]  /*d7a0*/  BSYNC B1 ;  /* 0x0000000000017941 */ /* 0x000fea0003800000 */
.L_x_599:
        /* <DEDUP_REMOVED lines=40> */
.L_x_602:
[----:B------:R-:W-:Y:S05]  /*da30*/  BSYNC B1 ;  /* 0x0000000000017941 */ /* 0x000fea0003800000 */
.L_x_601:
        /* <DEDUP_REMOVED lines=13> */
[----:B------:R-:W-:Y:S01]  /*db10*/  FMUL.FTZ R15, R28, R5 ;  /* 0x000000051c0f7220 */ /* 0x000fe20000410000 */
[----:B------:R-:W-:Y:S01]  /*db20*/  FFMA.FTZ R4, R21, R9, -R20 ;  /* 0x0000000915047223 */ /* 0x000fe20000010814 */
[----:B------:R-:W-:-:S02]  /*db30*/  HADD2.F32 R14, -RZ, R7.H0_H0 ;  /* 0x20000007ff0e7230 */ /* 0x000fc40000004100 */
[----:B------:R-:W-:Y:S01]  /*db40*/  FFMA.FTZ R9, R25, R9, R24 ;  /* 0x0000000919097223 */ /* 0x000fe20000010018 */
[C---:B------:R-:W-:Y:S01]  /*db50*/  FMUL.FTZ R21, R26.reuse, R5 ;  /* 0x000000051a157220 */ /* 0x040fe20000410000 */
[----:B------:R-:W-:Y:S02]  /*db60*/  HADD2.F32 R6, -RZ, R6.H1_H1 ;  /* 0x30000006ff067230 */ /* 0x000fe40000004100 */
[-C--:B------:R-:W-:Y:S01]  /*db70*/  FFMA.FTZ R5, R26, R12.reuse, -R15 ;  /* 0x0000000c1a057223 */ /* 0x080fe2000001080f */
[----:B------:R-:W-:Y:S02]  /*db80*/  HADD2.F32 R7, -RZ, R7.H1_H1 ;  /* 0x30000007ff077230 */ /* 0x000fe40000004100 */
[----:B------:R-:W-:Y:S01]  /*db90*/  FFMA.FTZ R12, R28, R12, R21 ;  /* 0x0000000c1c0c7223 */ /* 0x000fe20000010015 */
[----:B------:R-:W-:Y:S01]  /*dba0*/  HADD2.F32 R25, -RZ, R10.H1_H1 ;  /* 0x3000000aff197230 */ /* 0x000fe20000004100 */
[----:B------:R-:W-:Y:S01]  /*dbb0*/  F2FP.F16.F32.PACK_AB R4, R9, R4 ;  /* 0x000000040904723e */ /* 0x000fe200000000ff */
[----:B------:R-:W-:-:S02]  /*dbc0*/  HADD2.F32 R20, -RZ, R11.H1_H1 ;  /* 0x3000000bff147230 */ /* 0x000fc40000004100 */
[----:B------:R-:W-:Y:S02]  /*dbd0*/  HADD2.F32 R15, -RZ, R0.H1_H1 ;  /* 0x30000000ff0f7230 */ /* 0x000fe40000004100 */
[-C--:B------:R-:W-:Y:S01]  /*dbe0*/  FMUL.FTZ R0, R25, R6.reuse ;  /* 0x0000000619007220 */ /* 0x080fe20000410000 */
[----:B------:R-:W-:Y:S02]  /*dbf0*/  HADD2.F32 R10, -RZ, R3.H1_H1 ;  /* 0x30000003ff0a7230 */ /* 0x000fe40000004100 */
[----:B------:R-:W-:Y:S01]  /*dc00*/  FMUL.FTZ R3, R20, R7 ;  /* 0x0000000714037220 */ /* 0x000fe20000410000 */
[----:B------:R-:W-:Y:S01]  /*dc10*/  F2FP.F16.F32.PACK_AB R5, R12, R5 ;  /* 0x000000050c05723e */ /* 0x000fe200000000ff */
[C---:B------:R-:W-:Y:S01]  /*dc20*/  FMUL.FTZ R6, R15.reuse, R6 ;  /* 0x000000060f067220 */ /* 0x040fe20000410000 */
[----:B------:R-:W-:Y:S01]  /*dc30*/  FFMA.FTZ R0, R15, R13, -R0 ;  /* 0x0000000d0f007223 */ /* 0x000fe20000010800 */
[C---:B------:R-:W-:Y:S01]  /*dc40*/  FMUL.FTZ R7, R10.reuse, R7 ;  /* 0x000000070a077220 */ /* 0x040fe20000410000 */
[----:B------:R-:W-:Y:S01]  /*dc50*/  FFMA.FTZ R3, R10, R14, -R3 ;  /* 0x0000000e0a037223 */ /* 0x000fe20000010803 */
[----:B------:R-:W-:-:S02]  /*dc60*/  FFMA.FTZ R13, R25, R13, R6 ;  /* 0x0000000d190d7223 */ /* 0x000fc40000010006 */
[----:B------:R-:W-:-:S03]  /*dc70*/  FFMA.FTZ R14, R20, R14, R7 ;  /* 0x0000000e140e7223 */ /* 0x000fc60000010007 */
[----:B------:R-:W-:Y:S02]  /*dc80*/  F2FP.F16.F32.PACK_AB R6, R13, R0 ;  /* 0x000000000d06723e */ /* 0x000fe400000000ff */
[----:B------:R-:W-:-:S05]  /*dc90*/  F2FP.F16.F32.PACK_AB R7, R14, R3 ;  /* 0x000000030e07723e */ /* 0x000fca00000000ff */
[----:B------:R0:W-:Y:S01]  /*dca0*/  STS.128 [R8+0xa000], R4 ;  /* 0x00a0000408007388 */ /* 0x0001e20000000c00 */
[----:B------:R-:W-:Y:S05]  /*dcb0*/  BRA `(.L_x_592) ;  /* 0x0000002800e07947 */ /* 0x000fea0003800000 */
.L_x_574:
[----:B------:R-:W-:-:S03]  /*dcc0*/  UMOV UR4, 0xffffffff ;  /* 0xffffffff00047882 */ /* 0x000fc60000000000 */
[----:B------:R-:W-:Y:S05]  /*dcd0*/  BRA.DIV UR4, `(.L_x_603) ;  /* 0x0000010e04f87947 */ /* 0x000fea000b800000 */
[----:B------:R0:W1:Y:S04]  /*dce0*/  SHFL.IDX PT, R3, R25, RZ, 0x1c1f ;  /* 0x001c1fff19037589 */ /* 0x00006800000e0000 */
[----:B------:R0:W2:Y:S04]  /*dcf0*/  SHFL.IDX PT, R0, R24, RZ, 0x1c1f ;  /* 0x001c1fff18007589 */ /* 0x0000a800000e0000 */
[----:B------:R0:W3:Y:S04]  /*dd00*/  SHFL.IDX PT, R21, R27, RZ, 0x1c1f ;  /* 0x001c1fff1b157589 */ /* 0x0000e800000e0000 */
[----:B------:R0:W0:Y:S02]  /*dd10*/  SHFL.IDX PT, R20, R26, RZ, 0x1c1f ;  /* 0x001c1fff1a147589 */ /* 0x00002400000e0000 */
.L_x_826:
[----:B------:R-:W-:Y:S01]  /*dd20*/  ULDC UR4, c[0x0][0x448] ;  /* 0x0001120000047ab9 */ /* 0x000fe20000000800 */
[----:B------:R-:W-:Y:S01]  /*dd30*/  BSSY B1, `(.L_x_604) ;  /* 0x0000037000017945 */ /* 0x000fe20003800000 */
[----:B------:R-:W-:Y:S01]  /*dd40*/  IMAD R50, R146, UR4, RZ ;  /* 0x0000000492327c24 */ /* 0x000fe2000f8e02ff */
[----:B------:R-:W-:Y:S02]  /*dd50*/  CS2R R4, SRZ ;  /* 0x0000000000047805 */ /* 0x000fe4000001ff00 */
[----:B------:R-:W-:Y:S02]  /*dd60*/  CS2R R8, SRZ ;  /* 0x0000000000087805 */ /* 0x000fe4000001ff00 */
[----:B------:R-:W-:Y:S02]  /*dd70*/  CS2R R10, SRZ ;  /* 0x00000000000a7805 */ /* 0x000fe4000001ff00 */
[----:B------:R-:W-:Y:S02]  /*dd80*/  CS2R R12, SRZ ;  /* 0x00000000000c7805 */ /* 0x000fe4000001ff00 */
[----:B------:R-:W-:Y:S01]  /*dd90*/  ISETP.GE.AND P0, PT, R6, R50, PT ;  /* 0x000000320600720c */ /* 0x000fe20003f06270 */
[----:B------:R-:W-:Y:S01]  /*dda0*/  IMAD R50, R29, -0x80, R50 ;  /* 0xffffff801d327824 */ /* 0x000fe200078e0232 */
[----:B------:R-:W-:-:S02]  /*ddb0*/  CS2R R6, SRZ ;  /* 0x0000000000067805 */ /* 0x000fc4000001ff00 */
[----:B------:R-:W-:Y:S02]  /*ddc0*/  CS2R R14, SRZ ;  /* 0x00000000000e7805 */ /* 0x000fe4000001ff00 */
[----:B0-----:R-:W-:Y:S02]  /*ddd0*/  CS2R R24, SRZ ;  /* 0x0000000000187805 */ /* 0x001fe4000001ff00 */
[----:B------:R-:W-:Y:S02]  /*dde0*/  CS2R R26, SRZ ;  /* 0x00000000001a7805 */ /* 0x000fe4000001ff00 */
[----:B------:R-:W-:Y:S02]  /*ddf0*/  CS2R R28, SRZ ;  /* 0x00000000001c7805 */ /* 0x000fe4000001ff00 */
[----:B------:R-:W-:Y:S02]  /*de00*/  CS2R R30, SRZ ;  /* 0x00000000001e7805 */ /* 0x000fe4000001ff00 */
[----:B----4-:R-:W-:-:S02]  /*de10*/  CS2R R32, SRZ ;  /* 0x0000000000207805 */ /* 0x010fc4000001ff00 */
[----:B------:R-:W-:Y:S01]  /*de20*/  CS2R R34, SRZ ;  /* 0x0000000000227805 */ /* 0x000fe2000001ff00 */
[----:B------:R-:W-:Y:S06]  /*de30*/  @P0 BRA `(.L_x_605) ;  /* 0x0000000000980947 */ /* 0x000fec0003800000 */
[----:B------:R-:W-:Y:S01]  /*de40*/  ULDC UR4, c[0x0][0x3f4] ;  /* 0x0000fd0000047ab9 */ /* 0x000fe20000000800 */
[C---:B------:R-:W-:Y:S01]  /*de50*/  VIADD R4, R16.reuse, 0x20 ;  /* 0x0000002010047836 */ /* 0x040fe20000000000 */
[C---:B------:R-:W-:Y:S02]  /*de60*/  ISETP.GE.AND P2, PT, R16.reuse, UR4, PT ;  /* 0x0000000410007c0c */ /* 0x040fe4000bf46270 */
[----:B------:R-:W-:Y:S02]  /*de70*/  CS2R R28, SRZ ;  /* 0x00000000001c7805 */ /* 0x000fe4000001ff00 */
[----:B------:R-:W-:Y:S02]  /*de80*/  IADD3 R5, R16, 0x40, RZ ;  /* 0x0000004010057810 */ /* 0x000fe40007ffe0ff */
[----:B------:R-:W-:Y:S02]  /*de90*/  CS2R R30, SRZ ;  /* 0x00000000001e7805 */ /* 0x000fe4000001ff00 */
[----:B------:R-:W-:Y:S01]  /*dea0*/  ISETP.GE.AND P3, PT, R4, UR4, PT ;  /* 0x0000000404007c0c */ /* 0x000fe2000bf66270 */
[----:B--2---:R-:W-:Y:S01]  /*deb0*/  IMAD.MOV.U32 R4, RZ, RZ, R0 ;  /* 0x000000ffff047224 */ /* 0x004fe200078e0000 */
[----:B------:R-:W-:-:S02]  /*dec0*/  ISETP.GE.AND P4, PT, R5, UR4, PT ;  /* 0x0000000405007c0c */ /* 0x000fc4000bf86270 */
[----:B------:R-:W-:Y:S02]  /*ded0*/  CS2R R8, SRZ ;  /* 0x0000000000087805 */ /* 0x000fe4000001ff00 */
[----:B-1----:R-:W-:Y:S02]  /*dee0*/  MOV R5, R3 ;  /* 0x0000000300057202 */ /* 0x002fe40000000f00 */
[----:B------:R-:W-:Y:S02]  /*def0*/  CS2R R10, SRZ ;  /* 0x00000000000a7805 */ /* 0x000fe4000001ff00 */
[----:B------:R-:W-:Y:S02]  /*df00*/  CS2R R32, SRZ ;  /* 0x0000000000207805 */ /* 0x000fe4000001ff00 */
[----:B------:R-:W-:Y:S01]  /*df10*/  CS2R R34, SRZ ;  /* 0x0000000000227805 */ /* 0x000fe2000001ff00 */
[----:B------:R-:W-:Y:S02]  /*df20*/  @!P2 IMAD.SHL.U32 R49, R16, 0x2, RZ ;  /* 0x000000021031a824 */ /* 0x000fe400078e00ff */
[----:B------:R-:W-:-:S03]  /*df30*/  @!P3 IMAD.SHL.U32 R41, R162, 0x8, RZ ;  /* 0x00000008a229b824 */ /* 0x000fc600078e00ff */
[-C--:B------:R-:W-:Y:S01]  /*df40*/  @!P2 IADD3 R46, P0, R0, R49.reuse, RZ ;  /* 0x00000031002ea210 */ /* 0x080fe20007f1e0ff */
[----:B------:R-:W-:Y:S01]  /*df50*/  @!P4 IMAD.SHL.U32 R45, R163, 0x8, RZ ;  /* 0x00000008a32dc824 */ /* 0x000fe200078e00ff */
[----:B------:R-:W-:Y:S01]  /*df60*/  @!P2 IADD3 R48, P1, R20, R49, RZ ;  /* 0x000000311430a210 */ /* 0x000fe20007f3e0ff */
[----:B------:R-:W-:Y:S01]  /*df70*/  @!P3 IMAD.WIDE R38, R41, 0x2, R4 ;  /* 0x000000022926b825 */ /* 0x000fe200078e0204 */
[----:B------:R-:W-:Y:S02]  /*df80*/  @!P2 SHF.L.U64.HI R0, R16, 0x1, R17 ;  /* 0x000000011000a819 */ /* 0x000fe40000010211 */
[----:B------:R-:W-:Y:S02]  /*df90*/  CS2R R12, SRZ ;  /* 0x00000000000c7805 */ /* 0x000fe4000001ff00 */
[----:B------:R-:W-:Y:S01]  /*dfa0*/  CS2R R14, SRZ ;  /* 0x00000000000e7805 */ /* 0x000fe2000001ff00 */
[----:B------:R-:W-:Y:S01]  /*dfb0*/  @!P4 IMAD.WIDE R42, R45, 0x2, R4 ;  /* 0x000000022d2ac825 */ /* 0x000fe200078e0204 */
[----:B------:R-:W-:-:S02]  /*dfc0*/  CS2R R24, SRZ ;  /* 0x0000000000187805 */ /* 0x000fc4000001ff00 */
[----:B------:R-:W-:Y:S02]  /*dfd0*/  CS2R R26, SRZ ;  /* 0x00000000001a7805 */ /* 0x000fe4000001ff00 */
[----:B------:R-:W-:Y:S02]  /*dfe0*/  CS2R R4, SRZ ;  /* 0x0000000000047805 */ /* 0x000fe4000001ff00 */
[----:B------:R-:W-:Y:S01]  /*dff0*/  CS2R R6, SRZ ;  /* 0x0000000000067805 */ /* 0x000fe2000001ff00 */
[--C-:B---3--:R-:W-:Y:S01]  /*e000*/  @!P3 IMAD.WIDE R40, R41, 0x2, R20.reuse ;  /* 0x000000022928b825 */ /* 0x108fe200078e0214 */
[----:B------:R-:W-:Y:S01]  /*e010*/  @!P2 IADD3.X R47, R3, R0, RZ, P0, !PT ;  /* 0x00000000032fa210 */ /* 0x000fe200007fe4ff */
[----:B------:R0:W5:Y:S02]  /*e020*/  @!P3 LD.E.128 R28, desc[UR60][R38.64] ;  /* 0x0000003c261cb980 */ /* 0x000164000c101d00 */
[----:B------:R-:W-:Y:S02]  /*e030*/  @!P4 IMAD.WIDE R44, R45, 0x2, R20 ;  /* 0x000000022d2cc825 */ /* 0x000fe400078e0214 */
[----:B------:R0:W5:Y:S02]  /*e040*/  @!P3 LD.E.128 R8, desc[UR60][R40.64] ;  /* 0x0000003c2808b980 */ /* 0x000164000c101d00 */
[----:B------:R-:W-:-:S02]  /*e050*/  @!P2 IMAD.X R49, R21, 0x1, R0, P1 ;  /* 0x000000011531a824 */ /* 0x000fc400008e0600 */
[----:B------:R0:W5:Y:S04]  /*e060*/  @!P4 LD.E.128 R32, desc[UR60][R42.64] ;  /* 0x0000003c2a20c980 */ /* 0x000168000c101d00 */
[----:B------:R0:W5:Y:S04]  /*e070*/  @!P4 LD.E.128 R12, desc[UR60][R44.64] ;  /* 0x0000003c2c0cc980 */ /* 0x000168000c101d00 */
[----:B------:R0:W5:Y:S04]  /*e080*/  @!P2 LD.E.128 R24, desc[UR60][R46.64] ;  /* 0x0000003c2e18a980 */ /* 0x000168000c101d00 */
[----:B------:R0:W5:Y:S02]  /*e090*/  @!P2 LD.E.128 R4, desc[UR60][R48.64] ;  /* 0x0000003c3004a980 */ /* 0x000164000c101d00 */
.L_x_605:
[----:B------:R-:W-:Y:S05]  /*e0a0*/  BSYNC B1 ;  /* 0x0000000000017941 */ /* 0x000fea0003800000 */
.L_x_604:
[----:B--2--5:R-:W-:Y:S01]  /*e0b0*/  IMAD.MOV.U32 R0, RZ, RZ, R24 ;  /* 0x000000ffff007224 */ /* 0x024fe200078e0018 */
[----:B-1----:R-:W-:Y:S01]  /*e0c0*/  MOV R3, R25 ;  /* 0x0000001900037202 */ /* 0x002fe20000000f00 */
[----:B------:R-:W-:Y:S01]  /*e0d0*/  IMAD.MOV.U32 R37, RZ, RZ, R26 ;  /* 0x000000ffff257224 */ /* 0x000fe200078e001a */
[--C-:B------:R-:W-:Y:S01]  /*e0e0*/  SHF.R.U64 R26, R26, 0x10, R27.reuse ;  /* 0x000000101a1a7819 */ /* 0x100fe2000000121b */
[--C-:B---3--:R-:W-:Y:S01]  /*e0f0*/  IMAD.MOV.U32 R21, RZ, RZ, R27.reuse ;  /* 0x000000ffff157224 */ /* 0x108fe200078e001b */
[----:B0-----:R-:W-:Y:S01]  /*e100*/  SHF.R.U32.HI R43, RZ, 0x10, R27 ;  /* 0x00000010ff2b7819 */ /* 0x001fe2000001161b */
[----:B------:R-:W-:Y:S01]  /*e110*/  IMAD.MOV.U32 R27, RZ, RZ, R30 ;  /* 0x000000ffff1b7224 */ /* 0x000fe200078e001e */
[----:B------:R-:W-:Y:S01]  /*e120*/  SHF.R.U64 R46, R30, 0x10, R31 ;  /* 0x000000101e2e7819 */ /* 0x000fe2000000121f */
[----:B------:R-:W-:Y:S01]  /*e130*/  IMAD.MOV.U32 R30, RZ, RZ, R32 ;  /* 0x000000ffff1e7224 */ /* 0x000fe200078e0020 */
[--C-:B------:R-:W-:Y:S01]  /*e140*/  SHF.R.U64 R48, R32, 0x10, R33.reuse ;  /* 0x0000001020307819 */ /* 0x100fe20000001221 */
[----:B------:R-:W-:Y:S01]  /*e150*/  IMAD.MOV.U32 R39, RZ, RZ, R4 ;  /* 0x000000ffff277224 */ /* 0x000fe200078e0004 */
[----:B------:R-:W-:Y:S01]  /*e160*/  MOV R32, R34 ;  /* 0x0000002200207202 */ /* 0x000fe20000000f00 */
[----:B------:R-:W-:Y:S01]  /*e170*/  IMAD.MOV.U32 R40, RZ, RZ, R33 ;  /* 0x000000ffff287224 */ /* 0x000fe200078e0021 */
[----:B------:R-:W-:Y:S01]  /*e180*/  SHF.R.U64 R51, R34, 0x10, R35 ;  /* 0x0000001022337819 */ /* 0x000fe20000001223 */
[----:B------:R-:W-:Y:S01]  /*e190*/  IMAD.MOV.U32 R41, RZ, RZ, R6 ;  /* 0x000000ffff297224 */ /* 0x000fe200078e0006 */
[----:B------:R-:W-:Y:S01]  /*e1a0*/  PRMT R34, R0, 0x5410, R3 ;  /* 0x0000541000227816 */ /* 0x000fe20000000003 */
[----:B------:R-:W-:Y:S01]  /*e1b0*/  BSSY B1, `(.L_x_606) ;  /* 0x0000040000017945 */ /* 0x000fe20003800000 */
[----:B------:R-:W-:-:S02]  /*e1c0*/  LEA.HI R0, R189, R189, RZ, 0x1 ;  /* 0x000000bdbd007211 */ /* 0x000fc400078f08ff */
[----:B------:R-:W-:Y:S02]  /*e1d0*/  MOV R20, R5 ;  /* 0x0000000500147202 */ /* 0x000fe40000000f00 */
[----:B------:R-:W-:Y:S02]  /*e1e0*/  LOP3.LUT R0, R0, 0xfffffffe, RZ, 0xc0, !PT ;  /* 0xfffffffe00007812 */ /* 0x000fe400078ec0ff */
[----:B------:R-:W-:Y:S01]  /*e1f0*/  SHF.R.U64 R53, R4, 0x10, R5 ;  /* 0x0000001004357819 */ /* 0x000fe20000001205 */
[----:B------:R-:W-:Y:S01]  /*e200*/  IMAD.MOV.U32 R4, RZ, RZ, R7 ;  /* 0x000000ffff047224 */ /* 0x000fe200078e0007 */
[----:B------:R-:W-:Y:S01]  /*e210*/  SHF.R.U32.HI R54, RZ, 0x10, R5 ;  /* 0x00000010ff367819 */ /* 0x000fe20000011605 */
[----:B------:R-:W-:Y:S01]  /*e220*/  IMAD.IADD R0, R189, 0x1, -R0 ;  /* 0x00000001bd007824 */ /* 0x000fe200078e0a00 */
[----:B------:R-:W-:Y:S01]  /*e230*/  SHF.R.U64 R38, R24, 0x10, R25 ;  /* 0x0000001018267819 */ /* 0x000fe20000001219 */
[----:B------:R-:W-:Y:S01]  /*e240*/  IMAD.MOV.U32 R24, RZ, RZ, R29 ;  /* 0x000000ffff187224 */ /* 0x000fe200078e001d */
[----:B------:R-:W-:-:S02]  /*e250*/  SHF.R.U32.HI R42, RZ, 0x10, R25 ;  /* 0x00000010ff2a7819 */ /* 0x000fc40000011619 */
[----:B------:R-:W-:Y:S02]  /*e260*/  SHF.L.U32 R5, R0, 0x1f, RZ ;  /* 0x0000001f00057819 */ /* 0x000fe400000006ff */
[----:B------:R-:W-:Y:S02]  /*e270*/  MOV R25, R28 ;  /* 0x0000001c00197202 */ /* 0x000fe40000000f00 */
[----:B------:R-:W0:Y:S01]  /*e280*/  SYNCS.PHASECHK.TRANS64.TRYWAIT P0, [R2+URZ+0x2a800], R5 ;  /* 0x02a80005020075a7 */ /* 0x000e22000800017f */
[--C-:B------:R-:W-:Y:S02]  /*e290*/  SHF.R.U64 R44, R28, 0x10, R29.reuse ;  /* 0x000000101c2c7819 */ /* 0x100fe4000000121d */
[----:B------:R-:W-:Y:S02]  /*e2a0*/  SHF.R.U32.HI R45, RZ, 0x10, R29 ;  /* 0x00000010ff2d7819 */ /* 0x000fe4000001161d */
[----:B------:R-:W-:Y:S01]  /*e2b0*/  SHF.R.U32.HI R49, RZ, 0x10, R33 ;  /* 0x00000010ff317819 */ /* 0x000fe20000011621 */
[----:B------:R-:W-:Y:S01]  /*e2c0*/  IMAD.MOV.U32 R33, RZ, RZ, R35 ;  /* 0x000000ffff217224 */ /* 0x000fe200078e0023 */
[----:B------:R-:W-:Y:S01]  /*e2d0*/  SHF.R.U64 R55, R6, 0x10, R7 ;  /* 0x0000001006377819 */ /* 0x000fe20000001207 */
[----:B------:R-:W-:Y:S01]  /*e2e0*/  IMAD.MOV.U32 R6, RZ, RZ, R9 ;  /* 0x000000ffff067224 */ /* 0x000fe200078e0009 */
[----:B------:R-:W-:-:S02]  /*e2f0*/  SHF.R.U32.HI R56, RZ, 0x10, R7 ;  /* 0x00000010ff387819 */ /* 0x000fc40000011607 */
[----:B------:R-:W-:Y:S02]  /*e300*/  MOV R28, R31 ;  /* 0x0000001f001c7202 */ /* 0x000fe40000000f00 */
[----:B------:R-:W-:Y:S01]  /*e310*/  SHF.R.U32.HI R47, RZ, 0x10, R31 ;  /* 0x00000010ff2f7819 */ /* 0x000fe2000001161f */
[----:B------:R-:W-:Y:S01]  /*e320*/  IMAD.MOV.U32 R31, RZ, RZ, R10 ;  /* 0x000000ffff1f7224 */ /* 0x000fe200078e000a */
[----:B------:R-:W-:Y:S02]  /*e330*/  MOV R29, R8 ;  /* 0x00000008001d7202 */ /* 0x000fe40000000f00 */
[--C-:B------:R-:W-:Y:S01]  /*e340*/  SHF.R.U64 R57, R8, 0x10, R9.reuse ;  /* 0x0000001008397819 */ /* 0x100fe20000001209 */
[----:B------:R-:W-:Y:S01]  /*e350*/  IMAD.MOV.U32 R8, RZ, RZ, R12 ;  /* 0x000000ffff087224 */ /* 0x000fe200078e000c */
[----:B------:R-:W-:Y:S01]  /*e360*/  SHF.R.U32.HI R58, RZ, 0x10, R9 ;  /* 0x00000010ff3a7819 */ /* 0x000fe20000011609 */
[----:B------:R-:W-:Y:S01]  /*e370*/  IMAD.MOV.U32 R9, RZ, RZ, R13 ;  /* 0x000000ffff097224 */ /* 0x000fe200078e000d */
[----:B------:R-:W-:-:S02]  /*e380*/  MOV R7, R11 ;  /* 0x0000000b00077202 */ /* 0x000fc40000000f00 */
[--C-:B------:R-:W-:Y:S02]  /*e390*/  SHF.R.U64 R59, R10, 0x10, R11.reuse ;  /* 0x000000100a3b7819 */ /* 0x100fe4000000120b */
[----:B------:R-:W-:Y:S01]  /*e3a0*/  SHF.R.U32.HI R60, RZ, 0x10, R11 ;  /* 0x00000010ff3c7819 */ /* 0x000fe2000001160b */
[----:B------:R-:W-:Y:S01]  /*e3b0*/  IMAD.MOV.U32 R11, RZ, RZ, R15 ;  /* 0x000000ffff0b7224 */ /* 0x000fe200078e000f */
[----:B------:R-:W-:Y:S02]  /*e3c0*/  PRMT R25, R25, 0x5410, R24 ;  /* 0x0000541019197816 */ /* 0x000fe40000000018 */
[----:B------:R-:W-:Y:S02]  /*e3d0*/  SHF.R.U32.HI R52, RZ, 0x10, R35 ;  /* 0x00000010ff347819 */ /* 0x000fe40000011623 */
[--C-:B------:R-:W-:Y:S02]  /*e3e0*/  SHF.R.U64 R61, R12, 0x10, R13.reuse ;  /* 0x000000100c3d7819 */ /* 0x100fe4000000120d */
[----:B------:R-:W-:-:S02]  /*e3f0*/  SHF.R.U32.HI R62, RZ, 0x10, R13 ;  /* 0x00000010ff3e7819 */ /* 0x000fc4000001160d */
[----:B------:R-:W-:Y:S02]  /*e400*/  MOV R10, R14 ;  /* 0x0000000e000a7202 */ /* 0x000fe40000000f00 */
[----:B------:R-:W-:Y:S02]  /*e410*/  VIMNMX R24, R50, 0x80, PT ;  /* 0x0000008032187848 */ /* 0x000fe40003fe0100 */
[----:B------:R-:W-:Y:S02]  /*e420*/  PRMT R35, R38, 0x5410, R42 ;  /* 0x0000541026237816 */ /* 0x000fe4000000002a */
[--C-:B------:R-:W-:Y:S02]  /*e430*/  SHF.R.U64 R63, R14, 0x10, R15.reuse ;  /* 0x000000100e3f7819 */ /* 0x100fe4000000120f */
[----:B------:R-:W-:Y:S02]  /*e440*/  SHF.R.U32.HI R64, RZ, 0x10, R15 ;  /* 0x00000010ff407819 */ /* 0x000fe4000001160f */
        /* <DEDUP_REMOVED lines=17> */
[----:B------:R-:W-:Y:S02]  /*e560*/  ISETP.GE.AND P1, PT, R165, R24, PT ;  /* 0x00000018a500720c */ /* 0x000fe40003f26270 */
[----:B------:R-:W-:-:S02]  /*e570*/  PRMT R14, R8, 0x5410, R9 ;  /* 0x00005410080e7816 */ /* 0x000fc40000000009 */
[----:B------:R-:W-:Y:S02]  /*e580*/  PRMT R15, R61, 0x5410, R62 ;  /* 0x000054103d0f7816 */ /* 0x000fe4000000003e */
[----:B------:R-:W-:Y:S01]  /*e590*/  PRMT R20, R10, 0x5410, R11 ;  /* 0x000054100a147816 */ /* 0x000fe2000000000b */
[----:B0-----:R-:W-:Y:S06]  /*e5a0*/  @!P0 BRA `(.L_x_607) ;  /* 0x0000010800388947 */ /* 0x001fec0003800000 */
.L_x_827:
[----:B------:R-:W-:Y:S05]  /*e5b0*/  BSYNC B1 ;  /* 0x0000000000017941 */ /* 0x000fea0003800000 */
.L_x_606:
[----:B------:R-:W-:Y:S01]  /*e5c0*/  BSSY B1, `(.L_x_608) ;  /* 0x0000116000017945 */ /* 0x000fe20003800000 */
[----:B------:R-:W-:-:S03]  /*e5d0*/  PRMT R21, R63, 0x5410, R64 ;  /* 0x000054103f157816 */ /* 0x000fc60000000040 */
[----:B------:R-:W-:Y:S05]  /*e5e0*/  @P1 BRA `(.L_x_609) ;  /* 0x00000010004c1947 */ /* 0x000fea0003800000 */
[----:B------:R-:W1:Y:S01]  /*e5f0*/  LDC R33, c[0x0][0x3f4] ;  /* 0x0000fd00ff217b82 */ /* 0x000e620000000800 */
[C---:B------:R-:W-:Y:S01]  /*e600*/  VIADD R6, R16.reuse, 0x40 ;  /* 0x0000004010067836 */ /* 0x040fe20000000000 */
[C---:B------:R-:W-:Y:S01]  /*e610*/  IADD3 R4, R16.reuse, 0x20, RZ ;  /* 0x0000002010047810 */ /* 0x040fe20007ffe0ff */
[----:B------:R-:W-:Y:S01]  /*e620*/  BSSY B2, `(.L_x_610) ;  /* 0x000005f000027945 */ /* 0x000fe20003800000 */
[-C--:B-1----:R-:W-:Y:S02]  /*e630*/  ISETP.GE.AND P0, PT, R16, R33.reuse, PT ;  /* 0x000000211000720c */ /* 0x082fe40003f06270 */
[-C--:B------:R-:W-:Y:S02]  /*e640*/  ISETP.GE.AND P1, PT, R4, R33.reuse, PT ;  /* 0x000000210400720c */ /* 0x080fe40003f26270 */
[----:B------:R-:W-:-:S09]  /*e650*/  ISETP.GE.AND P2, PT, R6, R33, PT ;  /* 0x000000210600720c */ /* 0x000fd20003f46270 */
[----:B------:R-:W-:Y:S05]  /*e660*/  @P0 BRA `(.L_x_611) ;  /* 0x0000000400680947 */ /* 0x000fea0003800000 */
[----:B------:R-:W-:Y:S01]  /*e670*/  LEA.HI R6, R33, R191, RZ, 0x1d ;  /* 0x000000bf21067211 */ /* 0x000fe200078fe8ff */
[----:B------:R-:W-:Y:S01]  /*e680*/  HADD2.F32 R52, -RZ, R34.H0_H0 ;  /* 0x20000022ff347230 */ /* 0x000fe20000004100 */
[----:B------:R-:W-:Y:S01]  /*e690*/  LOP3.LUT R4, R176, 0x38, R16, 0xf8, !PT ;  /* 0x00000038b0047812 */ /* 0x000fe200078ef810 */
[--C-:B------:R-:W-:Y:S01]  /*e6a0*/  HADD2.F32 R54, -RZ, R39.reuse.H0_H0 ;  /* 0x20000027ff367230 */ /* 0x100fe20000004100 */
[----:B------:R-:W-:Y:S01]  /*e6b0*/  SHF.R.S32.HI R9, RZ, 0x1f, R6 ;  /* 0x0000001fff097819 */ /* 0x000fe20000011406 */
[----:B------:R-:W-:Y:S01]  /*e6c0*/  IMAD.SHL.U32 R7, R6, 0x8, RZ ;  /* 0x0000000806077824 */ /* 0x000fe200078e00ff */
[----:B0-----:R-:W-:Y:S01]  /*e6d0*/  LOP3.LUT R5, R4, R177, RZ, 0x3c, !PT ;  /* 0x000000b104057212 */ /* 0x001fe200078e3cff */
[----:B------:R-:W-:Y:S01]  /*e6e0*/  HADD2.F32 R51, -RZ, R40.H0_H0 ;  /* 0x20000028ff337230 */ /* 0x000fe20000004100 */
[----:B------:R-:W-:Y:S01]  /*e6f0*/  LEA.HI R9, R9, R6, RZ, 0x3 ;  /* 0x0000000609097211 */ /* 0x000fe200078f18ff */
[----:B------:R-:W-:Y:S01]  /*e700*/  HADD2.F32 R53, -RZ, R39.H1_H1 ;  /* 0x30000027ff357230 */ /* 0x000fe20000004100 */
[----:B------:R-:W-:-:S02]  /*e710*/  LOP3.LUT R4, R176, 0x38, R7, 0xf8, !PT ;  /* 0x00000038b0047812 */ /* 0x000fc400078ef807 */
[----:B------:R-:W-:Y:S01]  /*e720*/  IADD3 R5, R178, R5, RZ ;  /* 0x00000005b2057210 */ /* 0x000fe20007ffe0ff */
[----:B------:R-:W-:Y:S01]  /*e730*/  IMAD.SHL.U32 R9, R9, 0x400, RZ ;  /* 0x0000040009097824 */ /* 0x000fe200078e00ff */
[----:B------:R-:W-:-:S03]  /*e740*/  LOP3.LUT R8, R4, R177, RZ, 0x3c, !PT ;  /* 0x000000b104087212 */ /* 0x000fc600078e3cff */
[----:B------:R-:W-:Y:S01]  /*e750*/  IMAD R59, R5, 0x2, R2 ;  /* 0x00000002053b7824 */ /* 0x000fe200078e0202 */
[----:B------:R-:W-:-:S04]  /*e760*/  LOP3.LUT R9, R9, 0x7fffe000, RZ, 0xc0, !PT ;  /* 0x7fffe00009097812 */ /* 0x000fc800078ec0ff */
[----:B------:R-:W-:Y:S01]  /*e770*/  IADD3 R9, R8, R9, R178 ;  /* 0x0000000908097210 */ /* 0x000fe20007ffe0b2 */
[----:B------:R-:W0:Y:S03]  /*e780*/  LDS.128 R4, [R59+0xc400] ;  /* 0x00c400003b047984 */ /* 0x000e260000000c00 */
[----:B------:R-:W-:-:S05]  /*e790*/  LEA R61, R9, R2, 0x1 ;  /* 0x00000002093d7211 */ /* 0x000fca00078e08ff */
[----:B------:R-:W1:Y:S01]  /*e7a0*/  LDS.128 R8, [R61+0xc400] ;  /* 0x00c400003d087984 */ /* 0x000e620000000c00 */
[--C-:B0-----:R-:W-:Y:S02]  /*e7b0*/  HADD2.F32 R43, -RZ, R4.reuse.H0_H0 ;  /* 0x20000004ff2b7230 */ /* 0x101fe40000004100 */
[----:B------:R-:W-:Y:S02]  /*e7c0*/  HADD2.F32 R4, -RZ, R4.H1_H1 ;  /* 0x30000004ff047230 */ /* 0x000fe40000004100 */
[--C-:B------:R-:W-:Y:S02]  /*e7d0*/  HADD2.F32 R44, -RZ, R5.reuse.H0_H0 ;  /* 0x20000005ff2c7230 */ /* 0x100fe40000004100 */
[----:B------:R-:W-:Y:S02]  /*e7e0*/  HADD2.F32 R5, -RZ, R5.H1_H1 ;  /* 0x30000005ff057230 */ /* 0x000fe40000004100 */
[--C-:B-1----:R-:W-:Y:S02]  /*e7f0*/  HADD2.F32 R47, -RZ, R8.reuse.H0_H0 ;  /* 0x20000008ff2f7230 */ /* 0x102fe40000004100 */
[----:B------:R-:W-:-:S02]  /*e800*/  HADD2.F32 R8, -RZ, R8.H1_H1 ;  /* 0x30000008ff087230 */ /* 0x000fc40000004100 */
[----:B------:R-:W-:Y:S02]  /*e810*/  HADD2.F32 R48, -RZ, R9.H0_H0 ;  /* 0x20000009ff307230 */ /* 0x000fe40000004100 */
[C---:B------:R-:W-:Y:S01]  /*e820*/  FMUL.FTZ R56, R47.reuse, R54 ;  /* 0x000000362f387220 */ /* 0x040fe20000410000 */
[-C--:B------:R-:W-:Y:S01]  /*e830*/  FMUL.FTZ R58, R47, R52.reuse ;  /* 0x000000342f3a7220 */ /* 0x080fe20000410000 */
[----:B------:R-:W-:Y:S02]  /*e840*/  HADD2.F32 R47, -RZ, R35.H0_H0 ;  /* 0x20000023ff2f7230 */ /* 0x000fe40000004100 */
[C---:B------:R-:W-:Y:S01]  /*e850*/  FMUL.FTZ R55, R8.reuse, R51 ;  /* 0x0000003308377220 */ /* 0x040fe20000410000 */
[C---:B------:R-:W-:Y:S01]  /*e860*/  FFMA.FTZ R56, R43.reuse, R52, -R56 ;  /* 0x000000342b387223 */ /* 0x040fe20000010838 */
[----:B------:R-:W-:Y:S01]  /*e870*/  FFMA.FTZ R58, R43, R54, R58 ;  /* 0x000000362b3a7223 */ /* 0x000fe2000001003a */
[----:B------:R-:W-:Y:S02]  /*e880*/  HADD2.F32 R43, -RZ, R34.H1_H1 ;  /* 0x30000022ff2b7230 */ /* 0x000fe40000004100 */
[-C--:B------:R-:W-:Y:S01]  /*e890*/  FMUL.FTZ R57, R8, R47.reuse ;  /* 0x0000002f08397220 */ /* 0x080fe20000410000 */
[----:B------:R-:W-:Y:S01]  /*e8a0*/  FFMA.FTZ R55, R4, R47, -R55 ;  /* 0x0000002f04377223 */ /* 0x000fe20000010837 */
[----:B------:R-:W-:Y:S01]  /*e8b0*/  FMUL.FTZ R47, R48, R53 ;  /* 0x00000035302f7220 */ /* 0x000fe20000410000 */
[----:B------:R-:W-:-:S02]  /*e8c0*/  HADD2.F32 R9, -RZ, R9.H1_H1 ;  /* 0x30000009ff097230 */ /* 0x000fc40000004100 */
[----:B------:R-:W-:Y:S01]  /*e8d0*/  FMUL.FTZ R48, R48, R43 ;  /* 0x0000002b30307220 */ /* 0x000fe20000410000 */
[----:B------:R-:W-:Y:S02]  /*e8e0*/  HADD2.F32 R52, -RZ, R40.H1_H1 ;  /* 0x30000028ff347230 */ /* 0x000fe40000004100 */
[----:B------:R-:W-:Y:S01]  /*e8f0*/  FFMA.FTZ R57, R4, R51, R57 ;  /* 0x0000003304397223 */ /* 0x000fe20000010039 */
[----:B------:R-:W-:Y:S02]  /*e900*/  HADD2.F32 R4, -RZ, R35.H1_H1 ;  /* 0x30000023ff047230 */ /* 0x000fe40000004100 */
[C---:B------:R-:W-:Y:S01]  /*e910*/  FFMA.FTZ R47, R44.reuse, R43, -R47 ;  /* 0x0000002b2c2f7223 */ /* 0x040fe2000001082f */
[----:B------:R-:W-:Y:S01]  /*e920*/  FFMA.FTZ R48, R44, R53, R48 ;  /* 0x000000352c307223 */ /* 0x000fe20000010030 */
[----:B------:R-:W-:Y:S02]  /*e930*/  HADD2.F32 R49, -RZ, R10.H0_H0 ;  /* 0x2000000aff317230 */ /* 0x000fe40000004100 */
[----:B------:R-:W-:Y:S01]  /*e940*/  FMUL.FTZ R54, R9, R52 ;  /* 0x0000003409367220 */ /* 0x000fe20000410000 */
[----:B------:R-:W-:-:S02]  /*e950*/  HADD2.F32 R8, -RZ, R37.H0_H0 ;  /* 0x20000025ff087230 */ /* 0x000fc40000004100 */
[-C--:B------:R-:W-:Y:S01]  /*e960*/  FMUL.FTZ R60, R9, R4.reuse ;  /* 0x00000004093c7220 */ /* 0x080fe20000410000 */
[----:B------:R-:W-:Y:S02]  /*e970*/  HADD2.F32 R44, -RZ, R41.H0_H0 ;  /* 0x20000029ff2c7230 */ /* 0x000fe40000004100 */
[----:B------:R-:W-:Y:S01]  /*e980*/  FFMA.FTZ R54, R5, R4, -R54 ;  /* 0x0000000405367223 */ /* 0x000fe20000010836 */
[----:B------:R-:W-:Y:S02]  /*e990*/  HADD2.F32 R10, -RZ, R10.H1_H1 ;  /* 0x3000000aff0a7230 */ /* 0x000fe40000004100 */
[C---:B------:R-:W-:Y:S01]  /*e9a0*/  FMUL.FTZ R53, R49.reuse, R8 ;  /* 0x0000000831357220 */ /* 0x040fe20000410000 */
[----:B------:R-:W-:Y:S02]  /*e9b0*/  HADD2.F32 R43, -RZ, R42.H0_H0 ;  /* 0x2000002aff2b7230 */ /* 0x000fe40000004100 */
[----:B------:R-:W-:Y:S01]  /*e9c0*/  FMUL.FTZ R4, R49, R44 ;  /* 0x0000002c31047220 */ /* 0x000fe20000410000 */
[----:B------:R-:W-:-:S02]  /*e9d0*/  HADD2.F32 R45, -RZ, R6.H0_H0 ;  /* 0x20000006ff2d7230 */ /* 0x000fc40000004100 */
[----:B------:R-:W-:Y:S01]  /*e9e0*/  FFMA.FTZ R49, R5, R52, R60 ;  /* 0x0000003405317223 */ /* 0x000fe2000001003c */
[----:B------:R-:W-:Y:S02]  /*e9f0*/  HADD2.F32 R9, -RZ, R38.H0_H0 ;  /* 0x20000026ff097230 */ /* 0x000fe40000004100 */
[C---:B------:R-:W-:Y:S01]  /*ea00*/  FMUL.FTZ R5, R10.reuse, R43 ;  /* 0x0000002b0a057220 */ /* 0x040fe20000410000 */
[----:B------:R-:W-:Y:S02]  /*ea10*/  HADD2.F32 R6, -RZ, R6.H1_H1 ;  /* 0x30000006ff067230 */ /* 0x000fe40000004100 */
[C---:B------:R-:W-:Y:S01]  /*ea20*/  FFMA.FTZ R51, R45.reuse, R8, -R4 ;  /* 0x000000082d337223 */ /* 0x040fe20000010804 */
[----:B------:R-:W-:Y:S01]  /*ea30*/  FFMA.FTZ R53, R45, R44, R53 ;  /* 0x0000002c2d357223 */ /* 0x000fe20000010035 */
[-C--:B------:R-:W-:Y:S01]  /*ea40*/  FMUL.FTZ R45, R10, R9.reuse ;  /* 0x000000090a2d7220 */ /* 0x080fe20000410000 */
[----:B------:R-:W-:Y:S02]  /*ea50*/  HADD2.F32 R50, -RZ, R11.H0_H0 ;  /* 0x2000000bff327230 */ /* 0x000fe40000004100 */
[----:B------:R-:W-:Y:S01]  /*ea60*/  FFMA.FTZ R10, R6, R9, -R5 ;  /* 0x00000009060a7223 */ /* 0x000fe20000010805 */
[----:B------:R-:W-:-:S02]  /*ea70*/  HADD2.F32 R9, -RZ, R41.H1_H1 ;  /* 0x30000029ff097230 */ /* 0x000fc40000004100 */
[----:B------:R-:W-:Y:S01]  /*ea80*/  FFMA.FTZ R44, R6, R43, R45 ;  /* 0x0000002b062c7223 */ /* 0x000fe2000001002d */
[----:B------:R-:W-:Y:S02]  /*ea90*/  HADD2.F32 R5, -RZ, R37.H1_H1 ;  /* 0x30000025ff057230 */ /* 0x000fe40000004100 */
[----:B------:R-:W-:Y:S02]  /*eaa0*/  HADD2.F32 R11, -RZ, R11.H1_H1 ;  /* 0x3000000bff0b7230 */ /* 0x000fe40000004100 */
[C---:B------:R-:W-:Y:S01]  /*eab0*/  FMUL.FTZ R43, R50.reuse, R9 ;  /* 0x00000009322b7220 */ /* 0x040fe20000410000 */
[----:B------:R-:W-:Y:S02]  /*eac0*/  HADD2.F32 R8, -RZ, R42.H1_H1 ;  /* 0x3000002aff087230 */ /* 0x000fe40000004100 */
[----:B------:R-:W-:Y:S01]  /*ead0*/  FMUL.FTZ R50, R50, R5 ;  /* 0x0000000532327220 */ /* 0x000fe20000410000 */
[----:B------:R-:W-:Y:S02]  /*eae0*/  HADD2.F32 R4, -RZ, R38.H1_H1 ;  /* 0x30000026ff047230 */ /* 0x000fe40000004100 */
[----:B------:R-:W-:-:S02]  /*eaf0*/  HADD2.F32 R46, -RZ, R7.H0_H0 ;  /* 0x20000007ff2e7230 */ /* 0x000fc40000004100 */
[C---:B------:R-:W-:Y:S01]  /*eb00*/  FMUL.FTZ R6, R11.reuse, R8 ;  /* 0x000000080b067220 */ /* 0x040fe20000410000 */
[----:B------:R-:W-:Y:S02]  /*eb10*/  HADD2.F32 R7, -RZ, R7.H1_H1 ;  /* 0x30000007ff077230 */ /* 0x000fe40000004100 */
[-C--:B------:R-:W-:Y:S01]  /*eb20*/  FMUL.FTZ R45, R11, R4.reuse ;  /* 0x000000040b2d7220 */ /* 0x080fe20000410000 */
[C---:B------:R-:W-:Y:S01]  /*eb30*/  FFMA.FTZ R43, R46.reuse, R5, -R43 ;  /* 0x000000052e2b7223 */ /* 0x040fe2000001082b */
[----:B------:R-:W-:Y:S01]  /*eb40*/  FFMA.FTZ R11, R46, R9, R50 ;  /* 0x000000092e0b7223 */ /* 0x000fe20000010032 */
[C---:B------:R-:W-:Y:S01]  /*eb50*/  FFMA.FTZ R46, R7.reuse, R4, -R6 ;  /* 0x00000004072e7223 */ /* 0x040fe20000010806 */
[----:B------:R-:W-:Y:S01]  /*eb60*/  FFMA.FTZ R50, R7, R8, R45 ;  /* 0x0000000807327223 */ /* 0x000fe2000001002d */
[----:B------:R-:W-:Y:S02]  /*eb70*/  F2FP.F16.F32.PACK_AB R4, R55, R56 ;  /* 0x000000383704723e */ /* 0x000fe400000000ff */
[----:B------:R-:W-:-:S02]  /*eb80*/  F2FP.F16.F32.PACK_AB R5, R54, R47 ;  /* 0x0000002f3605723e */ /* 0x000fc400000000ff */
[----:B------:R-:W-:Y:S02]  /*eb90*/  F2FP.F16.F32.PACK_AB R6, R10, R51 ;  /* 0x000000330a06723e */ /* 0x000fe400000000ff */
[----:B------:R-:W-:Y:S02]  /*eba0*/  F2FP.F16.F32.PACK_AB R7, R46, R43 ;  /* 0x0000002b2e07723e */ /* 0x000fe400000000ff */
[----:B------:R-:W-:Y:S02]  /*ebb0*/  F2FP.F16.F32.PACK_AB R8, R57, R58 ;  /* 0x0000003a3908723e */ /* 0x000fe400000000ff */
[----:B------:R-:W-:Y:S01]  /*ebc0*/  F2FP.F16.F32.PACK_AB R9, R49, R48 ;  /* 0x000000303109723e */ /* 0x000fe200000000ff */
[----:B------:R1:W-:Y:S01]  /*ebd0*/  STS.128 [R59+0xc400], R4 ;  /* 0x00c400043b007388 */ /* 0x0003e20000000c00 */
[----:B------:R-:W-:Y:S02]  /*ebe0*/  F2FP.F16.F32.PACK_AB R10, R44, R53 ;  /* 0x000000352c0a723e */ /* 0x000fe400000000ff */
[----:B------:R-:W-:-:S05]  /*ebf0*/  F2FP.F16.F32.PACK_AB R11, R50, R11 ;  /* 0x0000000b320b723e */ /* 0x000fca00000000ff */
[----:B------:R1:W-:Y:S02]  /*ec00*/  STS.128 [R61+0xc400], R8 ;  /* 0x00c400083d007388 */ /* 0x0003e40000000c00 */
.L_x_611:
[----:B------:R-:W-:Y:S05]  /*ec10*/  BSYNC B2 ;  /* 0x0000000000027941 */ /* 0x000fea0003800000 */
.L_x_610:
[----:B------:R-:W-:Y:S04]  /*ec20*/  BSSY B2, `(.L_x_612) ;  /* 0x0000058000027945 */ /* 0x000fe80003800000 */
[----:B------:R-:W-:Y:S05]  /*ec30*/  @P1 BRA `(.L_x_613) ;  /* 0x0000000400581947 */ /* 0x000fea0003800000 */
[----:B-1----:R-:W-:Y:S01]  /*ec40*/  LEA.HI R4, R33, R162, RZ, 0x1d ;  /* 0x000000a221047211 */ /* 0x002fe200078fe8ff */
[----:B------:R-:W-:Y:S02]  /*ec50*/  HADD2.F32 R55, -RZ, R29.H0_H0 ;  /* 0x2000001dff377230 */ /* 0x000fe40000004100 */
[----:B------:R-:W-:Y:S01]  /*ec60*/  HADD2.F32 R53, -RZ, R25.H0_H0 ;  /* 0x20000019ff357230 */ /* 0x000fe20000004100 */
[----:B------:R-:W-:Y:S01]  /*ec70*/  SHF.R.S32.HI R7, RZ, 0x1f, R4 ;  /* 0x0000001fff077819 */ /* 0x000fe20000011404 */
[----:B0-----:R-:W-:Y:S02]  /*ec80*/  IMAD.SHL.U32 R5, R4, 0x8, RZ ;  /* 0x0000000804057824 */ /* 0x001fe400078e00ff */
[----:B------:R-:W-:Y:S01]  /*ec90*/  HADD2.F32 R57, -RZ, R30.H0_H0 ;  /* 0x2000001eff397230 */ /* 0x000fe20000004100 */
[----:B------:R-:W-:Y:S02]  /*eca0*/  LEA.HI R7, R7, R4, RZ, 0x3 ;  /* 0x0000000407077211 */ /* 0x000fe400078f18ff */
[----:B------:R-:W-:-:S03]  /*ecb0*/  LOP3.LUT R4, R176, 0x38, R5, 0xf8, !PT ;  /* 0x00000038b0047812 */ /* 0x000fc600078ef805 */
[----:B------:R-:W-:Y:S01]  /*ecc0*/  IMAD.SHL.U32 R7, R7, 0x400, RZ ;  /* 0x0000040007077824 */ /* 0x000fe200078e00ff */
[----:B------:R-:W-:-:S04]  /*ecd0*/  LOP3.LUT R8, R4, R177, RZ, 0x3c, !PT ;  /* 0x000000b104087212 */ /* 0x000fc800078e3cff */
[----:B------:R-:W-:Y:S02]  /*ece0*/  LOP3.LUT R9, R7, 0x7fffe000, RZ, 0xc0, !PT ;  /* 0x7fffe00007097812 */ /* 0x000fe400078ec0ff */
[----:B------:R-:W0:Y:S02]  /*ecf0*/  LDS.128 R4, [R222] ;  /* 0x00000000de047984 */ /* 0x000e240000000c00 */
[----:B------:R-:W-:-:S04]  /*ed00*/  IADD3 R9, R8, R9, R178 ;  /* 0x0000000908097210 */ /* 0x000fc80007ffe0b2 */
[----:B------:R-:W-:-:S05]  /*ed10*/  LEA R43, R9, R2, 0x1 ;  /* 0x00000002092b7211 */ /* 0x000fca00078e08ff */
[----:B------:R-:W1:Y:S01]  /*ed20*/  LDS.128 R8, [R43+0xc400] ;  /* 0x00c400002b087984 */ /* 0x000e620000000c00 */
[--C-:B0-----:R-:W-:Y:S02]  /*ed30*/  HADD2.F32 R44, -RZ, R4.reuse.H0_H0 ;  /* 0x20000004ff2c7230 */ /* 0x101fe40000004100 */
[----:B------:R-:W-:Y:S02]  /*ed40*/  HADD2.F32 R4, -RZ, R4.H1_H1 ;  /* 0x30000004ff047230 */ /* 0x000fe40000004100 */
[--C-:B------:R-:W-:Y:S02]  /*ed50*/  HADD2.F32 R45, -RZ, R5.reuse.H0_H0 ;  /* 0x20000005ff2d7230 */ /* 0x100fe40000004100 */
[----:B------:R-:W-:Y:S02]  /*ed60*/  HADD2.F32 R5, -RZ, R5.H1_H1 ;  /* 0x30000005ff057230 */ /* 0x000fe40000004100 */
[--C-:B------:R-:W-:Y:S02]  /*ed70*/  HADD2.F32 R46, -RZ, R6.reuse.H0_H0 ;  /* 0x20000006ff2e7230 */ /* 0x100fe40000004100 */
[----:B------:R-:W-:-:S02]  /*ed80*/  HADD2.F32 R6, -RZ, R6.H1_H1 ;  /* 0x30000006ff067230 */ /* 0x000fc40000004100 */
[--C-:B-1----:R-:W-:Y:S02]  /*ed90*/  HADD2.F32 R48, -RZ, R8.reuse.H0_H0 ;  /* 0x20000008ff307230 */ /* 0x102fe40000004100 */
[----:B------:R-:W-:Y:S02]  /*eda0*/  HADD2.F32 R8, -RZ, R8.H1_H1 ;  /* 0x30000008ff087230 */ /* 0x000fe40000004100 */
[----:B------:R-:W-:Y:S02]  /*edb0*/  HADD2.F32 R49, -RZ, R9.H0_H0 ;  /* 0x20000009ff317230 */ /* 0x000fe40000004100 */
[C---:B------:R-:W-:Y:S01]  /*edc0*/  FMUL.FTZ R59, R48.reuse, R55 ;  /* 0x00000037303b7220 */ /* 0x040fe20000410000 */
[----:B------:R-:W-:Y:S01]  /*edd0*/  FMUL.FTZ R61, R48, R53 ;  /* 0x00000035303d7220 */ /* 0x000fe20000410000 */
[----:B------:R-:W-:Y:S02]  /*ede0*/  HADD2.F32 R48, -RZ, R29.H1_H1 ;  /* 0x3000001dff307230 */ /* 0x000fe40000004100 */
[----:B------:R-:W-:Y:S01]  /*edf0*/  FMUL.FTZ R63, R8, R57 ;  /* 0x00000039083f7220 */ /* 0x000fe20000410000 */
[----:B------:R-:W-:Y:S01]  /*ee00*/  FFMA.FTZ R59, R44, R53, -R59 ;  /* 0x000000352c3b7223 */ /* 0x000fe2000001083b */
[----:B------:R-:W-:-:S02]  /*ee10*/  HADD2.F32 R53, -RZ, R26.H0_H0 ;  /* 0x2000001aff357230 */ /* 0x000fc40000004100 */
[----:B------:R-:W-:Y:S01]  /*ee20*/  FFMA.FTZ R61, R44, R55, R61 ;  /* 0x000000372c3d7223 */ /* 0x000fe2000001003d */
[----:B------:R-:W-:Y:S02]  /*ee30*/  HADD2.F32 R44, -RZ, R25.H1_H1 ;  /* 0x30000019ff2c7230 */ /* 0x000fe40000004100 */
[C---:B------:R-:W-:Y:S01]  /*ee40*/  FMUL.FTZ R56, R49.reuse, R48 ;  /* 0x0000003031387220 */ /* 0x040fe20000410000 */
[----:B------:R-:W-:Y:S02]  /*ee50*/  HADD2.F32 R9, -RZ, R9.H1_H1 ;  /* 0x30000009ff097230 */ /* 0x000fe40000004100 */
[-C--:B------:R-:W-:Y:S01]  /*ee60*/  FMUL.FTZ R55, R8, R53.reuse ;  /* 0x0000003508377220 */ /* 0x080fe20000410000 */
[C---:B------:R-:W-:Y:S01]  /*ee70*/  FFMA.FTZ R52, R4.reuse, R53, -R63 ;  /* 0x0000003504347223 */ /* 0x040fe2000001083f */
[----:B------:R-:W-:Y:S01]  /*ee80*/  FMUL.FTZ R49, R49, R44 ;  /* 0x0000002c31317220 */ /* 0x000fe20000410000 */
[----:B------:R-:W-:Y:S02]  /*ee90*/  HADD2.F32 R8, -RZ, R30.H1_H1 ;  /* 0x3000001eff087230 */ /* 0x000fe40000004100 */
[----:B------:R-:W-:Y:S01]  /*eea0*/  FFMA.FTZ R54, R4, R57, R55 ;  /* 0x0000003904367223 */ /* 0x000fe20000010037 */
[----:B------:R-:W-:-:S02]  /*eeb0*/  HADD2.F32 R4, -RZ, R26.H1_H1 ;  /* 0x3000001aff047230 */ /* 0x000fc40000004100 */
[C---:B------:R-:W-:Y:S01]  /*eec0*/  FFMA.FTZ R48, R45.reuse, R48, R49 ;  /* 0x000000302d307223 */ /* 0x040fe20000010031 */
[--C-:B------:R-:W-:Y:S02]  /*eed0*/  HADD2.F32 R50, -RZ, R10.reuse.H0_H0 ;  /* 0x2000000aff327230 */ /* 0x100fe40000004100 */
[----:B------:R-:W-:Y:S01]  /*eee0*/  FFMA.FTZ R56, R45, R44, -R56 ;  /* 0x0000002c2d387223 */ /* 0x000fe20000010838 */
[----:B------:R-:W-:Y:S02]  /*eef0*/  HADD2.F32 R49, -RZ, R31.H0_H0 ;  /* 0x2000001fff317230 */ /* 0x000fe40000004100 */
[C---:B------:R-:W-:Y:S01]  /*ef00*/  FMUL.FTZ R44, R9.reuse, R8 ;  /* 0x00000008092c7220 */ /* 0x040fe20000410000 */
[----:B------:R-:W-:Y:S02]  /*ef10*/  HADD2.F32 R45, -RZ, R27.H0_H0 ;  /* 0x2000001bff2d7230 */ /* 0x000fe40000004100 */
[----:B------:R-:W-:Y:S01]  /*ef20*/  FMUL.FTZ R58, R9, R4 ;  /* 0x00000004093a7220 */ /* 0x000fe20000410000 */
[----:B------:R-:W-:-:S02]  /*ef30*/  HADD2.F32 R10, -RZ, R10.H1_H1 ;  /* 0x3000000aff0a7230 */ /* 0x000fc40000004100 */
[C---:B------:R-:W-:Y:S01]  /*ef40*/  FMUL.FTZ R63, R50.reuse, R49 ;  /* 0x00000031323f7220 */ /* 0x040fe20000410000 */
[----:B------:R-:W-:Y:S02]  /*ef50*/  HADD2.F32 R53, -RZ, R32.H0_H0 ;  /* 0x20000020ff357230 */ /* 0x000fe40000004100 */
[C---:B------:R-:W-:Y:S01]  /*ef60*/  FFMA.FTZ R55, R5.reuse, R4, -R44 ;  /* 0x0000000405377223 */ /* 0x040fe2000001082c */
[----:B------:R-:W-:Y:S02]  /*ef70*/  HADD2.F32 R9, -RZ, R28.H0_H0 ;  /* 0x2000001cff097230 */ /* 0x000fe40000004100 */
[-C--:B------:R-:W-:Y:S01]  /*ef80*/  FMUL.FTZ R50, R50, R45.reuse ;  /* 0x0000002d32327220 */ /* 0x080fe20000410000 */
[----:B------:R-:W-:Y:S01]  /*ef90*/  FFMA.FTZ R57, R5, R8, R58 ;  /* 0x0000000805397223 */ /* 0x000fe2000001003a */
[----:B------:R-:W-:Y:S01]  /*efa0*/  FFMA.FTZ R63, R46, R45, -R63 ;  /* 0x0000002d2e3f7223 */ /* 0x000fe2000001083f */
[--C-:B------:R-:W-:Y:S02]  /*efb0*/  HADD2.F32 R51, -RZ, R11.reuse.H0_H0 ;  /* 0x2000000bff337230 */ /* 0x100fe40000004100 */
[C---:B------:R-:W-:Y:S01]  /*efc0*/  FMUL.FTZ R5, R10.reuse, R53 ;  /* 0x000000350a057220 */ /* 0x040fe20000410000 */
[----:B------:R-:W-:Y:S01]  /*efd0*/  FMUL.FTZ R45, R10, R9 ;  /* 0x000000090a2d7220 */ /* 0x000fe20000410000 */
[----:B------:R-:W-:-:S02]  /*efe0*/  HADD2.F32 R11, -RZ, R11.H1_H1 ;  /* 0x3000000bff0b7230 */ /* 0x000fc40000004100 */
[----:B------:R-:W-:Y:S01]  /*eff0*/  FFMA.FTZ R50, R46, R49, R50 ;  /* 0x000000312e327223 */ /* 0x000fe20000010032 */
[----:B------:R-:W-:Y:S02]  /*f000*/  HADD2.F32 R10, -RZ, R31.H1_H1 ;  /* 0x3000001fff0a7230 */ /* 0x000fe40000004100 */
[C---:B------:R-:W-:Y:S01]  /*f010*/  FFMA.FTZ R46, R6.reuse, R9, -R5 ;  /* 0x00000009062e7223 */ /* 0x040fe20000010805 */
[----:B------:R-:W-:Y:S02]  /*f020*/  HADD2.F32 R44, -RZ, R32.H1_H1 ;  /* 0x30000020ff2c7230 */ /* 0x000fe40000004100 */
[----:B------:R-:W-:Y:S01]  /*f030*/  FFMA.FTZ R45, R6, R53, R45 ;  /* 0x00000035062d7223 */ /* 0x000fe2000001002d */
[----:B------:R-:W-:Y:S02]  /*f040*/  HADD2.F32 R4, -RZ, R27.H1_H1 ;  /* 0x3000001bff047230 */ /* 0x000fe40000004100 */
[----:B------:R-:W-:Y:S01]  /*f050*/  FMUL.FTZ R6, R51, R10 ;  /* 0x0000000a33067220 */ /* 0x000fe20000410000 */
[----:B------:R-:W-:-:S02]  /*f060*/  HADD2.F32 R8, -RZ, R28.H1_H1 ;  /* 0x3000001cff087230 */ /* 0x000fc40000004100 */
[----:B------:R-:W-:Y:S01]  /*f070*/  FMUL.FTZ R58, R11, R44 ;  /* 0x0000002c0b3a7220 */ /* 0x000fe20000410000 */
[--C-:B------:R-:W-:Y:S02]  /*f080*/  HADD2.F32 R47, -RZ, R7.reuse.H0_H0 ;  /* 0x20000007ff2f7230 */ /* 0x100fe40000004100 */
[----:B------:R-:W-:Y:S01]  /*f090*/  FMUL.FTZ R51, R51, R4 ;  /* 0x0000000433337220 */ /* 0x000fe20000410000 */
[----:B------:R-:W-:Y:S02]  /*f0a0*/  HADD2.F32 R7, -RZ, R7.H1_H1 ;  /* 0x30000007ff077230 */ /* 0x000fe40000004100 */
[----:B------:R-:W-:Y:S01]  /*f0b0*/  FMUL.FTZ R5, R11, R8 ;  /* 0x000000080b057220 */ /* 0x000fe20000410000 */
[----:B------:R-:W-:Y:S01]  /*f0c0*/  F2FP.F16.F32.PACK_AB R9, R57, R48 ;  /* 0x000000303909723e */ /* 0x000fe200000000ff */
[C---:B------:R-:W-:Y:S01]  /*f0d0*/  FFMA.FTZ R11, R47.reuse, R4, -R6 ;  /* 0x000000042f0b7223 */ /* 0x040fe20000010806 */
[----:B------:R-:W-:Y:S01]  /*f0e0*/  FFMA.FTZ R51, R47, R10, R51 ;  /* 0x0000000a2f337223 */ /* 0x000fe20000010033 */
[C---:B------:R-:W-:Y:S01]  /*f0f0*/  FFMA.FTZ R58, R7.reuse, R8, -R58 ;  /* 0x00000008073a7223 */ /* 0x040fe2000001083a */
[----:B------:R-:W-:Y:S01]  /*f100*/  FFMA.FTZ R44, R7, R44, R5 ;  /* 0x0000002c072c7223 */ /* 0x000fe20000010005 */
[----:B------:R-:W-:-:S02]  /*f110*/  F2FP.F16.F32.PACK_AB R4, R52, R59 ;  /* 0x0000003b3404723e */ /* 0x000fc400000000ff */
[----:B------:R-:W-:Y:S02]  /*f120*/  F2FP.F16.F32.PACK_AB R5, R55, R56 ;  /* 0x000000383705723e */ /* 0x000fe400000000ff */
[----:B------:R-:W-:Y:S02]  /*f130*/  F2FP.F16.F32.PACK_AB R6, R46, R63 ;  /* 0x0000003f2e06723e */ /* 0x000fe400000000ff */
[----:B------:R-:W-:Y:S02]  /*f140*/  F2FP.F16.F32.PACK_AB R7, R58, R11 ;  /* 0x0000000b3a07723e */ /* 0x000fe400000000ff */
[----:B------:R-:W-:Y:S02]  /*f150*/  F2FP.F16.F32.PACK_AB R8, R54, R61 ;  /* 0x0000003d3608723e */ /* 0x000fe400000000ff */
[----:B------:R-:W-:Y:S01]  /*f160*/  F2FP.F16.F32.PACK_AB R10, R45, R50 ;  /* 0x000000322d0a723e */ /* 0x000fe200000000ff */
[----:B------:R2:W-:Y:S01]  /*f170*/  STS.128 [R222], R4 ;  /* 0x00000004de007388 */ /* 0x0005e20000000c00 */
[----:B------:R-:W-:-:S05]  /*f180*/  F2FP.F16.F32.PACK_AB R11, R44, R51 ;  /* 0x000000332c0b723e */ /* 0x000fca00000000ff */
[----:B------:R2:W-:Y:S02]  /*f190*/  STS.128 [R43+0xc400], R8 ;  /* 0x00c400082b007388 */ /* 0x0005e40000000c00 */
.L_x_613:
[----:B------:R-:W-:Y:S05]  /*f1a0*/  BSYNC B2 ;  /* 0x0000000000027941 */ /* 0x000fea0003800000 */
.L_x_612:
[----:B------:R-:W-:Y:S05]  /*f1b0*/  @P2 BRA `(.L_x_609) ;  /* 0x0000000400582947 */ /* 0x000fea0003800000 */
[----:B------:R-:W-:Y:S01]  /*f1c0*/  LEA.HI R33, R33, R163, RZ, 0x1d ;  /* 0x000000a321217211 */ /* 0x000fe200078fe8ff */
[----:B------:R-:W-:Y:S02]  /*f1d0*/  HADD2.F32 R52, -RZ, R0.H0_H0 ;  /* 0x20000000ff347230 */ /* 0x000fe40000004100 */
[--C-:B------:R-:W-:Y:S01]  /*f1e0*/  HADD2.F32 R54, -RZ, R14.reuse.H0_H0 ;  /* 0x2000000eff367230 */ /* 0x100fe20000004100 */
[----:B-12---:R-:W-:Y:S01]  /*f1f0*/  SHF.R.S32.HI R4, RZ, 0x1f, R33 ;  /* 0x0000001fff047819 */ /* 0x006fe20000011421 */
[----:B0-----:R-:W-:Y:S02]  /*f200*/  IMAD.SHL.U32 R5, R33, 0x8, RZ ;  /* 0x0000000821057824 */ /* 0x001fe400078e00ff */
[----:B------:R-:W-:Y:S01]  /*f210*/  HADD2.F32 R51, -RZ, R15.H0_H0 ;  /* 0x2000000fff337230 */ /* 0x000fe20000004100 */
[----:B------:R-:W-:Y:S01]  /*f220*/  LEA.HI R33, R4, R33, RZ, 0x3 ;  /* 0x0000002104217211 */ /* 0x000fe200078f18ff */
[----:B------:R-:W-:Y:S01]  /*f230*/  HADD2.F32 R53, -RZ, R14.H1_H1 ;  /* 0x3000000eff357230 */ /* 0x000fe20000004100 */
[----:B------:R-:W-:-:S03]  /*f240*/  LOP3.LUT R4, R176, 0x38, R5, 0xf8, !PT ;  /* 0x00000038b0047812 */ /* 0x000fc600078ef805 */
[----:B------:R-:W-:Y:S01]  /*f250*/  IMAD.SHL.U32 R33, R33, 0x400, RZ ;  /* 0x0000040021217824 */ /* 0x000fe200078e00ff */
[----:B------:R-:W-:Y:S02]  /*f260*/  LOP3.LUT R8, R4, R177, RZ, 0x3c, !PT ;  /* 0x000000b104087212 */ /* 0x000fe400078e3cff */
[----:B------:R-:W0:Y:S02]  /*f270*/  LDS.128 R4, [R220] ;  /* 0x00000000dc047984 */ /* 0x000e240000000c00 */
[----:B------:R-:W-:-:S04]  /*f280*/  LOP3.LUT R33, R33, 0x7fffe000, RZ, 0xc0, !PT ;  /* 0x7fffe00021217812 */ /* 0x000fc800078ec0ff */
        /* <DEDUP_REMOVED lines=9> */
[--C-:B------:R-:W-:Y:S02]  /*f320*/  HADD2.F32 R46, -RZ, R7.reuse.H0_H0 ;  /* 0x20000007ff2e7230 */ /* 0x100fe40000004100 */
[----:B------:R-:W-:Y:S02]  /*f330*/  HADD2.F32 R7, -RZ, R7.H1_H1 ;  /* 0x30000007ff077230 */ /* 0x000fe40000004100 */
[--C-:B-1----:R-:W-:Y:S02]  /*f340*/  HADD2.F32 R47, -RZ, R8.reuse.H0_H0 ;  /* 0x20000008ff2f7230 */ /* 0x102fe40000004100 */
[----:B------:R-:W-:Y:S02]  /*f350*/  HADD2.F32 R8, -RZ, R8.H1_H1 ;  /* 0x30000008ff087230 */ /* 0x000fe40000004100 */
[----:B------:R-:W-:Y:S02]  /*f360*/  HADD2.F32 R48, -RZ, R9.H0_H0 ;  /* 0x20000009ff307230 */ /* 0x000fe40000004100 */
[C---:B------:R-:W-:Y:S01]  /*f370*/  FMUL.FTZ R56, R47.reuse, R54 ;  /* 0x000000362f387220 */ /* 0x040fe20000410000 */
[----:B------:R-:W-:Y:S01]  /*f380*/  FMUL.FTZ R58, R47, R52 ;  /* 0x000000342f3a7220 */ /* 0x000fe20000410000 */
[----:B------:R-:W-:-:S02]  /*f390*/  HADD2.F32 R47, -RZ, R3.H0_H0 ;  /* 0x20000003ff2f7230 */ /* 0x000fc40000004100 */
[C---:B------:R-:W-:Y:S01]  /*f3a0*/  FMUL.FTZ R55, R8.reuse, R51 ;  /* 0x0000003308377220 */ /* 0x040fe20000410000 */
[C---:B------:R-:W-:Y:S01]  /*f3b0*/  FFMA.FTZ R56, R43.reuse, R52, -R56 ;  /* 0x000000342b387223 */ /* 0x040fe20000010838 */
[----:B------:R-:W-:Y:S01]  /*f3c0*/  FFMA.FTZ R58, R43, R54, R58 ;  /* 0x000000362b3a7223 */ /* 0x000fe2000001003a */
[----:B------:R-:W-:Y:S02]  /*f3d0*/  HADD2.F32 R43, -RZ, R0.H1_H1 ;  /* 0x30000000ff2b7230 */ /* 0x000fe40000004100 */
[-C--:B------:R-:W-:Y:S01]  /*f3e0*/  FMUL.FTZ R57, R8, R47.reuse ;  /* 0x0000002f08397220 */ /* 0x080fe20000410000 */
[----:B------:R-:W-:Y:S01]  /*f3f0*/  FFMA.FTZ R55, R4, R47, -R55 ;  /* 0x0000002f04377223 */ /* 0x000fe20000010837 */
[C---:B------:R-:W-:Y:S01]  /*f400*/  FMUL.FTZ R47, R48.reuse, R53 ;  /* 0x00000035302f7220 */ /* 0x040fe20000410000 */
[----:B------:R-:W-:Y:S02]  /*f410*/  HADD2.F32 R9, -RZ, R9.H1_H1 ;  /* 0x30000009ff097230 */ /* 0x000fe40000004100 */
[----:B------:R-:W-:Y:S01]  /*f420*/  FMUL.FTZ R48, R48, R43 ;  /* 0x0000002b30307220 */ /* 0x000fe20000410000 */
[----:B------:R-:W-:-:S02]  /*f430*/  HADD2.F32 R52, -RZ, R15.H1_H1 ;  /* 0x3000000fff347230 */ /* 0x000fc40000004100 */
[----:B------:R-:W-:Y:S01]  /*f440*/  FFMA.FTZ R57, R4, R51, R57 ;  /* 0x0000003304397223 */ /* 0x000fe20000010039 */
[----:B------:R-:W-:Y:S02]  /*f450*/  HADD2.F32 R4, -RZ, R3.H1_H1 ;  /* 0x30000003ff047230 */ /* 0x000fe40000004100 */
[C---:B------:R-:W-:Y:S01]  /*f460*/  FFMA.FTZ R47, R44.reuse, R43, -R47 ;  /* 0x0000002b2c2f7223 */ /* 0x040fe2000001082f */
[----:B------:R-:W-:Y:S01]  /*f470*/  FFMA.FTZ R48, R44, R53, R48 ;  /* 0x000000352c307223 */ /* 0x000fe20000010030 */
[----:B------:R-:W-:Y:S02]  /*f480*/  HADD2.F32 R49, -RZ, R10.H0_H0 ;  /* 0x2000000aff317230 */ /* 0x000fe40000004100 */
[C---:B------:R-:W-:Y:S01]  /*f490*/  FMUL.FTZ R54, R9.reuse, R52 ;  /* 0x0000003409367220 */ /* 0x040fe20000410000 */
[----:B------:R-:W-:Y:S02]  /*f4a0*/  HADD2.F32 R8, -RZ, R12.H0_H0 ;  /* 0x2000000cff087230 */ /* 0x000fe40000004100 */
[----:B------:R-:W-:Y:S01]  /*f4b0*/  FMUL.FTZ R60, R9, R4 ;  /* 0x00000004093c7220 */ /* 0x000fe20000410000 */
[----:B------:R-:W-:-:S02]  /*f4c0*/  HADD2.F32 R44, -RZ, R20.H0_H0 ;  /* 0x20000014ff2c7230 */ /* 0x000fc40000004100 */
[----:B------:R-:W-:Y:S01]  /*f4d0*/  FFMA.FTZ R54, R5, R4, -R54 ;  /* 0x0000000405367223 */ /* 0x000fe20000010836 */
[----:B------:R-:W-:Y:S02]  /*f4e0*/  HADD2.F32 R10, -RZ, R10.H1_H1 ;  /* 0x3000000aff0a7230 */ /* 0x000fe40000004100 */
[C---:B------:R-:W-:Y:S01]  /*f4f0*/  FMUL.FTZ R53, R49.reuse, R8 ;  /* 0x0000000831357220 */ /* 0x040fe20000410000 */
[----:B------:R-:W-:Y:S02]  /*f500*/  HADD2.F32 R43, -RZ, R21.H0_H0 ;  /* 0x20000015ff2b7230 */ /* 0x000fe40000004100 */
[----:B------:R-:W-:Y:S01]  /*f510*/  FMUL.FTZ R4, R49, R44 ;  /* 0x0000002c31047220 */ /* 0x000fe20000410000 */
[----:B------:R-:W-:Y:S02]  /*f520*/  HADD2.F32 R9, -RZ, R13.H0_H0 ;  /* 0x2000000dff097230 */ /* 0x000fe40000004100 */
[----:B------:R-:W-:Y:S01]  /*f530*/  FFMA.FTZ R49, R5, R52, R60 ;  /* 0x0000003405317223 */ /* 0x000fe2000001003c */
[C---:B------:R-:W-:Y:S01]  /*f540*/  FFMA.FTZ R53, R45.reuse, R44, R53 ;  /* 0x0000002c2d357223 */ /* 0x040fe20000010035 */
[C---:B------:R-:W-:Y:S01]  /*f550*/  FMUL.FTZ R5, R10.reuse, R43 ;  /* 0x0000002b0a057220 */ /* 0x040fe20000410000 */
[----:B------:R-:W-:Y:S01]  /*f560*/  FFMA.FTZ R51, R45, R8, -R4 ;  /* 0x000000082d337223 */ /* 0x000fe20000010804 */
[----:B------:R-:W-:Y:S01]  /*f570*/  FMUL.FTZ R45, R10, R9 ;  /* 0x000000090a2d7220 */ /* 0x000fe20000410000 */
[----:B------:R-:W-:-:S02]  /*f580*/  HADD2.F32 R50, -RZ, R11.H0_H0 ;  /* 0x2000000bff327230 */ /* 0x000fc40000004100 */
[C---:B------:R-:W-:Y:S01]  /*f590*/  FFMA.FTZ R10, R6.reuse, R9, -R5 ;  /* 0x00000009060a7223 */ /* 0x040fe20000010805 */
[----:B------:R-:W-:Y:S02]  /*f5a0*/  HADD2.F32 R9, -RZ, R20.H1_H1 ;  /* 0x30000014ff097230 */ /* 0x000fe40000004100 */
[----:B------:R-:W-:Y:S01]  /*f5b0*/  FFMA.FTZ R44, R6, R43, R45 ;  /* 0x0000002b062c7223 */ /* 0x000fe2000001002d */
[----:B------:R-:W-:Y:S02]  /*f5c0*/  HADD2.F32 R5, -RZ, R12.H1_H1 ;  /* 0x3000000cff057230 */ /* 0x000fe40000004100 */
[----:B------:R-:W-:Y:S02]  /*f5d0*/  HADD2.F32 R11, -RZ, R11.H1_H1 ;  /* 0x3000000bff0b7230 */ /* 0x000fe40000004100 */
[C---:B------:R-:W-:Y:S01]  /*f5e0*/  FMUL.FTZ R43, R50.reuse, R9 ;  /* 0x00000009322b7220 */ /* 0x040fe20000410000 */
[----:B------:R-:W-:Y:S02]  /*f5f0*/  HADD2.F32 R8, -RZ, R21.H1_H1 ;  /* 0x30000015ff087230 */ /* 0x000fe40000004100 */
[----:B------:R-:W-:Y:S01]  /*f600*/  FMUL.FTZ R50, R50, R5 ;  /* 0x0000000532327220 */ /* 0x000fe20000410000 */
[----:B------:R-:W-:-:S02]  /*f610*/  HADD2.F32 R4, -RZ, R13.H1_H1 ;  /* 0x3000000dff047230 */ /* 0x000fc40000004100 */
[----:B------:R-:W-:Y:S01]  /*f620*/  FFMA.FTZ R43, R46, R5, -R43 ;  /* 0x000000052e2b7223 */ /* 0x000fe2000001082b */
[----:B------:R-:W-:Y:S01]  /*f630*/  F2FP.F16.F32.PACK_AB R5, R54, R47 ;  /* 0x0000002f3605723e */ /* 0x000fe200000000ff */
[C---:B------:R-:W-:Y:S01]  /*f640*/  FMUL.FTZ R6, R11.reuse, R8 ;  /* 0x000000080b067220 */ /* 0x040fe20000410000 */
[-C--:B------:R-:W-:Y:S01]  /*f650*/  FMUL.FTZ R45, R11, R4.reuse ;  /* 0x000000040b2d7220 */ /* 0x080fe20000410000 */
[----:B------:R-:W-:Y:S02]  /*f660*/  FFMA.FTZ R11, R46, R9, R50 ;  /* 0x000000092e0b7223 */ /* 0x000fe40000010032 */
[----:B------:R-:W-:Y:S01]  /*f670*/  FFMA.FTZ R46, R7, R4, -R6 ;  /* 0x00000004072e7223 */ /* 0x000fe20000010806 */
[----:B------:R-:W-:Y:S01]  /*f680*/  F2FP.F16.F32.PACK_AB R4, R55, R56 ;  /* 0x000000383704723e */ /* 0x000fe200000000ff */
[----:B------:R-:W-:Y:S01]  /*f690*/  FFMA.FTZ R50, R7, R8, R45 ;  /* 0x0000000807327223 */ /* 0x000fe2000001002d */
[----:B------:R-:W-:Y:S02]  /*f6a0*/  F2FP.F16.F32.PACK_AB R6, R10, R51 ;  /* 0x000000330a06723e */ /* 0x000fe400000000ff */
[----:B------:R-:W-:-:S02]  /*f6b0*/  F2FP.F16.F32.PACK_AB R7, R46, R43 ;  /* 0x0000002b2e07723e */ /* 0x000fc400000000ff */
[----:B------:R-:W-:Y:S02]  /*f6c0*/  F2FP.F16.F32.PACK_AB R8, R57, R58 ;  /* 0x0000003a3908723e */ /* 0x000fe400000000ff */
[----:B------:R-:W-:Y:S01]  /*f6d0*/  F2FP.F16.F32.PACK_AB R9, R49, R48 ;  /* 0x000000303109723e */ /* 0x000fe200000000ff */
[----:B------:R3:W-:Y:S01]  /*f6e0*/  STS.128 [R220], R4 ;  /* 0x00000004dc007388 */ /* 0x0007e20000000c00 */
[----:B------:R-:W-:Y:S02]  /*f6f0*/  F2FP.F16.F32.PACK_AB R10, R44, R53 ;  /* 0x000000352c0a723e */ /* 0x000fe400000000ff */
[----:B------:R-:W-:-:S05]  /*f700*/  F2FP.F16.F32.PACK_AB R11, R50, R11 ;  /* 0x0000000b320b723e */ /* 0x000fca00000000ff */
[----:B------:R3:W-:Y:S02]  /*f710*/  STS.128 [R33+0xc400], R8 ;  /* 0x00c4000821007388 */ /* 0x0007e40000000c00 */
.L_x_609:
[----:B------:R-:W-:Y:S05]  /*f720*/  BSYNC B1 ;  /* 0x0000000000017941 */ /* 0x000fea0003800000 */
.L_x_608:
[----:B------:R-:W-:-:S13]  /*f730*/  ISETP.GE.AND P0, PT, R225, R24, PT ;  /* 0x00000018e100720c */ /* 0x000fda0003f06270 */
[----:B------:R-:W-:Y:S05]  /*f740*/  @P0 BRA `(.L_x_592) ;  /* 0x00000010003c0947 */ /* 0x000fea0003800000 */
[----:B------:R-:W4:Y:S01]  /*f750*/  LDC R24, c[0x0][0x3f4] ;  /* 0x0000fd00ff187b82 */ /* 0x000f220000000800 */
[C---:B0123--:R-:W-:Y:S01]  /*f760*/  VIADD R5, R16.reuse, 0x20 ;  /* 0x0000002010057836 */ /* 0x04ffe20000000000 */
[----:B------:R-:W-:Y:S01]  /*f770*/  BSSY B1, `(.L_x_614) ;  /* 0x000005c000017945 */ /* 0x000fe20003800000 */
[C---:B------:R-:W-:Y:S01]  /*f780*/  VIADD R7, R16.reuse, 0x40 ;  /* 0x0000004010077836 */ /* 0x040fe20000000000 */
[-C--:B----4-:R-:W-:Y:S02]  /*f790*/  ISETP.GE.AND P0, PT, R16, R24.reuse, PT ;  /* 0x000000181000720c */ /* 0x090fe40003f06270 */
[-C--:B------:R-:W-:Y:S02]  /*f7a0*/  ISETP.GE.AND P1, PT, R5, R24.reuse, PT ;  /* 0x000000180500720c */ /* 0x080fe40003f26270 */
[----:B------:R-:W-:-:S09]  /*f7b0*/  ISETP.GE.AND P2, PT, R7, R24, PT ;  /* 0x000000180700720c */ /* 0x000fd20003f46270 */
[----:B------:R-:W-:Y:S05]  /*f7c0*/  @P0 BRA `(.L_x_615) ;  /* 0x0000000400580947 */ /* 0x000fea0003800000 */
[----:B------:R-:W-:Y:S01]  /*f7d0*/  LEA.HI R4, R24, R191, RZ, 0x1d ;  /* 0x000000bf18047211 */ /* 0x000fe200078fe8ff */
[----:B------:R-:W-:Y:S02]  /*f7e0*/  HADD2.F32 R51, -RZ, R34.H0_H0 ;  /* 0x20000022ff337230 */ /* 0x000fe40000004100 */
[----:B------:R-:W-:Y:S01]  /*f7f0*/  HADD2.F32 R53, -RZ, R39.H0_H0 ;  /* 0x20000027ff357230 */ /* 0x000fe20000004100 */
[----:B------:R-:W-:Y:S01]  /*f800*/  SHF.R.S32.HI R5, RZ, 0x1f, R4 ;  /* 0x0000001fff057819 */ /* 0x000fe20000011404 */
[----:B------:R-:W-:Y:S01]  /*f810*/  HADD2.F32 R58, -RZ, R40.H0_H0 ;  /* 0x20000028ff3a7230 */ /* 0x000fe20000004100 */
[----:B------:R-:W-:Y:S01]  /*f820*/  SHF.L.U32 R6, R4, 0x3, RZ ;  /* 0x0000000304067819 */ /* 0x000fe200000006ff */
[----:B------:R-:W-:Y:S01]  /*f830*/  HADD2.F32 R56, -RZ, R35.H0_H0 ;  /* 0x20000023ff387230 */ /* 0x000fe20000004100 */
[----:B------:R-:W-:Y:S01]  /*f840*/  LEA.HI R5, R5, R4, RZ, 0x3 ;  /* 0x0000000405057211 */ /* 0x000fe200078f18ff */
[----:B------:R-:W-:Y:S01]  /*f850*/  HADD2.F32 R60, -RZ, R39.H1_H1 ;  /* 0x30000027ff3c7230 */ /* 0x000fe20000004100 */
[----:B------:R-:W-:Y:S01]  /*f860*/  LOP3.LUT R4, R167, 0x38, R6, 0xf8, !PT ;  /* 0x00000038a7047812 */ /* 0x000fe200078ef806 */
[----:B------:R-:W-:-:S02]  /*f870*/  HADD2.F32 R34, -RZ, R34.H1_H1 ;  /* 0x30000022ff227230 */ /* 0x000fc40000004100 */
[----:B------:R-:W-:Y:S01]  /*f880*/  IMAD.SHL.U32 R5, R5, 0x400, RZ ;  /* 0x0000040005057824 */ /* 0x000fe200078e00ff */
[----:B------:R-:W-:Y:S01]  /*f890*/  LOP3.LUT R8, R4, R223, RZ, 0x3c, !PT ;  /* 0x000000df04087212 */ /* 0x000fe200078e3cff */
[----:B------:R-:W-:Y:S02]  /*f8a0*/  HADD2.F32 R55, -RZ, R40.H1_H1 ;  /* 0x30000028ff377230 */ /* 0x000fe40000004100 */
[----:B------:R-:W-:Y:S01]  /*f8b0*/  HADD2.F32 R35, -RZ, R35.H1_H1 ;  /* 0x30000023ff237230 */ /* 0x000fe20000004100 */
[----:B------:R-:W-:Y:S01]  /*f8c0*/  LOP3.LUT R9, R5, 0x7fffe000, RZ, 0xc0, !PT ;  /* 0x7fffe00005097812 */ /* 0x000fe200078ec0ff */
[----:B------:R-:W-:Y:S01]  /*f8d0*/  HADD2.F32 R57, -RZ, R41.H0_H0 ;  /* 0x20000029ff397230 */ /* 0x000fe20000004100 */
[----:B------:R-:W0:Y:S02]  /*f8e0*/  LDS.128 R4, [R221] ;  /* 0x00000000dd047984 */ /* 0x000e240000000c00 */
[----:B------:R-:W-:-:S05]  /*f8f0*/  IADD3 R9, R8, R9, R179 ;  /* 0x0000000908097210 */ /* 0x000fca0007ffe0b3 */
[----:B------:R-:W-:-:S05]  /*f900*/  IMAD R33, R9, 0x2, R2 ;  /* 0x0000000209217824 */ /* 0x000fca00078e0202 */
        /* <DEDUP_REMOVED lines=9> */
[--C-:B------:R-:W-:Y:S02]  /*f9a0*/  HADD2.F32 R48, -RZ, R9.reuse.H0_H0 ;  /* 0x20000009ff307230 */ /* 0x100fe40000004100 */
[-C--:B------:R-:W-:Y:S01]  /*f9b0*/  FMUL.FTZ R52, R53, R47.reuse ;  /* 0x0000002f35347220 */ /* 0x080fe20000410000 */
[C---:B------:R-:W-:Y:S01]  /*f9c0*/  FMUL.FTZ R54, R51.reuse, R47 ;  /* 0x0000002f33367220 */ /* 0x040fe20000410000 */
[----:B------:R-:W-:Y:S02]  /*f9d0*/  HADD2.F32 R9, -RZ, R9.H1_H1 ;  /* 0x30000009ff097230 */ /* 0x000fe40000004100 */
[-C--:B------:R-:W-:Y:S01]  /*f9e0*/  FMUL.FTZ R39, R58, R8.reuse ;  /* 0x000000083a277220 */ /* 0x080fe20000410000 */
[-C--:B------:R-:W-:Y:S01]  /*f9f0*/  FFMA.FTZ R52, R51, R43.reuse, -R52 ;  /* 0x0000002b33347223 */ /* 0x080fe20000010834 */
[----:B------:R-:W-:Y:S01]  /*fa00*/  FFMA.FTZ R54, R53, R43, R54 ;  /* 0x0000002b35367223 */ /* 0x000fe20000010036 */
[----:B------:R-:W-:Y:S01]  /*fa10*/  FMUL.FTZ R43, R56, R8 ;  /* 0x00000008382b7220 */ /* 0x000fe20000410000 */
[----:B------:R-:W-:-:S02]  /*fa20*/  HADD2.F32 R49, -RZ, R10.H0_H0 ;  /* 0x2000000aff317230 */ /* 0x000fc40000004100 */
[----:B------:R-:W-:Y:S01]  /*fa30*/  FFMA.FTZ R39, R56, R4, -R39 ;  /* 0x0000000438277223 */ /* 0x000fe20000010827 */
[----:B------:R-:W-:Y:S01]  /*fa40*/  FMUL.FTZ R47, R60, R48 ;  /* 0x000000303c2f7220 */ /* 0x000fe20000410000 */
[----:B------:R-:W-:Y:S01]  /*fa50*/  FFMA.FTZ R43, R58, R4, R43 ;  /* 0x000000043a2b7223 */ /* 0x000fe2000001002b */
[----:B------:R-:W-:Y:S02]  /*fa60*/  HADD2.F32 R10, -RZ, R10.H1_H1 ;  /* 0x3000000aff0a7230 */ /* 0x000fe40000004100 */
[----:B------:R-:W-:Y:S01]  /*fa70*/  FMUL.FTZ R51, R34, R48 ;  /* 0x0000003022337220 */ /* 0x000fe20000410000 */
[-C--:B------:R-:W-:Y:S01]  /*fa80*/  FMUL.FTZ R4, R55, R9.reuse ;  /* 0x0000000937047220 */ /* 0x080fe20000410000 */
[----:B------:R-:W-:Y:S02]  /*fa90*/  HADD2.F32 R53, -RZ, R37.H0_H0 ;  /* 0x20000025ff357230 */ /* 0x000fe40000004100 */
[----:B------:R-:W-:Y:S01]  /*faa0*/  FMUL.FTZ R8, R35, R9 ;  /* 0x0000000923087220 */ /* 0x000fe20000410000 */
[----:B------:R-:W-:-:S02]  /*fab0*/  HADD2.F32 R56, -RZ, R42.H0_H0 ;  /* 0x2000002aff387230 */ /* 0x000fc40000004100 */
[-C--:B------:R-:W-:Y:S01]  /*fac0*/  FFMA.FTZ R47, R34, R44.reuse, -R47 ;  /* 0x0000002c222f7223 */ /* 0x080fe2000001082f */
[----:B------:R-:W-:Y:S02]  /*fad0*/  HADD2.F32 R48, -RZ, R38.H0_H0 ;  /* 0x20000026ff307230 */ /* 0x000fe40000004100 */
[----:B------:R-:W-:Y:S01]  /*fae0*/  FFMA.FTZ R51, R60, R44, R51 ;  /* 0x0000002c3c337223 */ /* 0x000fe20000010033 */
[-C--:B------:R-:W-:Y:S01]  /*faf0*/  FFMA.FTZ R34, R35, R5.reuse, -R4 ;  /* 0x0000000523227223 */ /* 0x080fe20000010804 */
[----:B------:R-:W-:Y:S01]  /*fb00*/  FFMA.FTZ R40, R55, R5, R8 ;  /* 0x0000000537287223 */ /* 0x000fe20000010008 */
[-C--:B------:R-:W-:Y:S01]  /*fb10*/  FMUL.FTZ R4, R57, R49.reuse ;  /* 0x0000003139047220 */ /* 0x080fe20000410000 */
[----:B------:R-:W-:Y:S01]  /*fb20*/  FMUL.FTZ R44, R53, R49 ;  /* 0x00000031352c7220 */ /* 0x000fe20000410000 */
[-C--:B------:R-:W-:Y:S01]  /*fb30*/  FMUL.FTZ R5, R56, R10.reuse ;  /* 0x0000000a38057220 */ /* 0x080fe20000410000 */
[----:B------:R-:W-:Y:S01]  /*fb40*/  FMUL.FTZ R9, R48, R10 ;  /* 0x0000000a30097220 */ /* 0x000fe20000410000 */
[----:B------:R-:W-:-:S02]  /*fb50*/  HADD2.F32 R50, -RZ, R11.H0_H0 ;  /* 0x2000000bff327230 */ /* 0x000fc40000004100 */
[-C--:B------:R-:W-:Y:S01]  /*fb60*/  FFMA.FTZ R35, R53, R45.reuse, -R4 ;  /* 0x0000002d35237223 */ /* 0x080fe20000010804 */
[----:B------:R-:W-:Y:S01]  /*fb70*/  FFMA.FTZ R44, R57, R45, R44 ;  /* 0x0000002d392c7223 */ /* 0x000fe2000001002c */
[-C--:B------:R-:W-:Y:S01]  /*fb80*/  FFMA.FTZ R10, R48, R6.reuse, -R5 ;  /* 0x00000006300a7223 */ /* 0x080fe20000010805 */
[----:B------:R-:W-:Y:S02]  /*fb90*/  HADD2.F32 R11, -RZ, R11.H1_H1 ;  /* 0x3000000bff0b7230 */ /* 0x000fe40000004100 */
[----:B------:R-:W-:Y:S02]  /*fba0*/  HADD2.F32 R48, -RZ, R41.H1_H1 ;  /* 0x30000029ff307230 */ /* 0x000fe40000004100 */
[----:B------:R-:W-:Y:S02]  /*fbb0*/  HADD2.F32 R45, -RZ, R42.H1_H1 ;  /* 0x3000002aff2d7230 */ /* 0x000fe40000004100 */
[----:B------:R-:W-:Y:S02]  /*fbc0*/  HADD2.F32 R8, -RZ, R37.H1_H1 ;  /* 0x30000025ff087230 */ /* 0x000fe40000004100 */
[----:B------:R-:W-:Y:S01]  /*fbd0*/  FFMA.FTZ R37, R56, R6, R9 ;  /* 0x0000000638257223 */ /* 0x000fe20000010009 */
[----:B------:R-:W-:-:S02]  /*fbe0*/  HADD2.F32 R41, -RZ, R38.H1_H1 ;  /* 0x30000026ff297230 */ /* 0x000fc40000004100 */
[-C--:B------:R-:W-:Y:S01]  /*fbf0*/  FMUL.FTZ R5, R48, R50.reuse ;  /* 0x0000003230057220 */ /* 0x080fe20000410000 */
[--C-:B------:R-:W-:Y:S02]  /*fc00*/  HADD2.F32 R46, -RZ, R7.reuse.H0_H0 ;  /* 0x20000007ff2e7230 */ /* 0x100fe40000004100 */
[-C--:B------:R-:W-:Y:S01]  /*fc10*/  FMUL.FTZ R4, R45, R11.reuse ;  /* 0x0000000b2d047220 */ /* 0x080fe20000410000 */
[----:B------:R-:W-:Y:S02]  /*fc20*/  HADD2.F32 R7, -RZ, R7.H1_H1 ;  /* 0x30000007ff077230 */ /* 0x000fe40000004100 */
[C---:B------:R-:W-:Y:S01]  /*fc30*/  FMUL.FTZ R9, R8.reuse, R50 ;  /* 0x0000003208097220 */ /* 0x040fe20000410000 */
[C---:B------:R-:W-:Y:S01]  /*fc40*/  FMUL.FTZ R6, R41.reuse, R11 ;  /* 0x0000000b29067220 */ /* 0x040fe20000410000 */
[-C--:B------:R-:W-:Y:S01]  /*fc50*/  FFMA.FTZ R11, R8, R46.reuse, -R5 ;  /* 0x0000002e080b7223 */ /* 0x080fe20000010805 */
[----:B------:R-:W-:Y:S01]  /*fc60*/  F2FP.F16.F32.PACK_AB R5, R34, R47 ;  /* 0x0000002f2205723e */ /* 0x000fe200000000ff */
[-C--:B------:R-:W-:Y:S01]  /*fc70*/  FFMA.FTZ R38, R41, R7.reuse, -R4 ;  /* 0x0000000729267223 */ /* 0x080fe20000010804 */
[----:B------:R-:W-:Y:S01]  /*fc80*/  FFMA.FTZ R46, R48, R46, R9 ;  /* 0x0000002e302e7223 */ /* 0x000fe20000010009 */
[----:B------:R-:W-:Y:S01]  /*fc90*/  FFMA.FTZ R41, R45, R7, R6 ;  /* 0x000000072d297223 */ /* 0x000fe20000010006 */
[----:B------:R-:W-:-:S02]  /*fca0*/  F2FP.F16.F32.PACK_AB R4, R39, R52 ;  /* 0x000000342704723e */ /* 0x000fc400000000ff */
[----:B------:R-:W-:Y:S02]  /*fcb0*/  F2FP.F16.F32.PACK_AB R6, R10, R35 ;  /* 0x000000230a06723e */ /* 0x000fe400000000ff */
[----:B------:R-:W-:Y:S02]  /*fcc0*/  F2FP.F16.F32.PACK_AB R7, R38, R11 ;  /* 0x0000000b2607723e */ /* 0x000fe400000000ff */
[----:B------:R-:W-:Y:S02]  /*fcd0*/  F2FP.F16.F32.PACK_AB R8, R43, R54 ;  /* 0x000000362b08723e */ /* 0x000fe400000000ff */
[----:B------:R-:W-:Y:S01]  /*fce0*/  F2FP.F16.F32.PACK_AB R9, R40, R51 ;  /* 0x000000332809723e */ /* 0x000fe200000000ff */
[----:B------:R0:W-:Y:S01]  /*fcf0*/  STS.128 [R221], R4 ;  /* 0x00000004dd007388 */ /* 0x0001e20000000c00 */
[----:B------:R-:W-:Y:S02]  /*fd00*/  F2FP.F16.F32.PACK_AB R10, R37, R44 ;  /* 0x0000002c250a723e */ /* 0x000fe400000000ff */
[----:B------:R-:W-:-:S05]  /*fd10*/  F2FP.F16.F32.PACK_AB R11, R41, R46 ;  /* 0x0000002e290b723e */ /* 0x000fca00000000ff */
[----:B------:R0:W-:Y:S02]  /*fd20*/  STS.128 [R33+0xc400], R8 ;  /* 0x00c4000821007388 */ /* 0x0001e40000000c00 */
.L_x_615:
[----:B------:R-:W-:Y:S05]  /*fd30*/  BSYNC B1 ;  /* 0x0000000000017941 */ /* 0x000fea0003800000 */
.L_x_614:
[----:B------:R-:W-:Y:S04]  /*fd40*/  BSSY B1, `(.L_x_616) ;  /* 0x0000058000017945 */ /* 0x000fe80003800000 */
[----:B------:R-:W-:Y:S05]  /*fd50*/  @P1 BRA `(.L_x_617) ;  /* 0x0000000400581947 */ /* 0x000fea0003800000 */
[----:B0-----:R-:W-:Y:S01]  /*fd60*/  LEA.HI R4, R24, R162, RZ, 0x1d ;  /* 0x000000a218047211 */ /* 0x001fe200078fe8ff */
[----:B------:R-:W-:Y:S02]  /*fd70*/  HADD2.F32 R46, -RZ, R29.H0_H0 ;  /* 0x2000001dff2e7230 */ /* 0x000fe40000004100 */
[----:B------:R-:W-:Y:S01]  /*fd80*/  HADD2.F32 R44, -RZ, R25.H0_H0 ;  /* 0x20000019ff2c7230 */ /* 0x000fe20000004100 */
[----:B------:R-:W-:Y:S01]  /*fd90*/  SHF.R.S32.HI R5, RZ, 0x1f, R4 ;  /* 0x0000001fff057819 */ /* 0x000fe20000011404 */
[----:B------:R-:W-:Y:S01]  /*fda0*/  HADD2.F32 R47, -RZ, R29.H1_H1 ;  /* 0x3000001dff2f7230 */ /* 0x000fe20000004100 */
[----:B------:R-:W-:Y:S01]  /*fdb0*/  SHF.L.U32 R6, R4, 0x3, RZ ;  /* 0x0000000304067819 */ /* 0x000fe200000006ff */
[--C-:B------:R-:W-:Y:S01]  /*fdc0*/  HADD2.F32 R48, -RZ, R30.reuse.H0_H0 ;  /* 0x2000001eff307230 */ /* 0x100fe20000004100 */
[----:B------:R-:W-:Y:S01]  /*fdd0*/  LEA.HI R5, R5, R4, RZ, 0x3 ;  /* 0x0000000405057211 */ /* 0x000fe200078f18ff */
[----:B------:R-:W-:Y:S01]  /*fde0*/  HADD2.F32 R45, -RZ, R25.H1_H1 ;  /* 0x30000019ff2d7230 */ /* 0x000fe20000004100 */
[----:B------:R-:W-:Y:S01]  /*fdf0*/  LOP3.LUT R4, R167, 0x38, R6, 0xf8, !PT ;  /* 0x00000038a7047812 */ /* 0x000fe200078ef806 */
[----:B------:R-:W-:-:S02]  /*fe00*/  HADD2.F32 R49, -RZ, R30.H1_H1 ;  /* 0x3000001eff317230 */ /* 0x000fc40000004100 */
[----:B------:R-:W-:Y:S01]  /*fe10*/  IMAD.SHL.U32 R5, R5, 0x400, RZ ;  /* 0x0000040005057824 */ /* 0x000fe200078e00ff */
[----:B------:R-:W-:-:S04]  /*fe20*/  LOP3.LUT R8, R4, R223, RZ, 0x3c, !PT ;  /* 0x000000df04087212 */ /* 0x000fc800078e3cff */
[----:B------:R-:W-:Y:S02]  /*fe30*/  LOP3.LUT R9, R5, 0x7fffe000, RZ, 0xc0, !PT ;  /* 0x7fffe00005097812 */ /* 0x000fe400078ec0ff */
        /* <DEDUP_REMOVED lines=14> */
[----:B------:R-:W-:Y:S01]  /*ff20*/  FMUL.FTZ R39, R44, R39 ;  /* 0x000000272c277220 */ /* 0x000fe20000410000 */
[----:B------:R-:W-:Y:S02]  /*ff30*/  HADD2.F32 R9, -RZ, R9.H1_H1 ;  /* 0x30000009ff097230 */ /* 0x000fe40000004100 */
[----:B------:R-:W-:Y:S01]  /*ff40*/  FMUL.FTZ R29, R48, R8 ;  /* 0x00000008301d7220 */ /* 0x000fe20000410000 */
[----:B------:R-:W-:Y:S01]  /*ff50*/  FFMA.FTZ R43, R44, R34, -R43 ;  /* 0x000000222c2b7223 */ /* 0x000fe2000001082b */
[----:B------:R-:W-:-:S02]  /*ff60*/  HADD2.F32 R44, -RZ, R26.H0_H0 ;  /* 0x2000001aff2c7230 */ /* 0x000fc40000004100 */
[----:B------:R-:W-:Y:S01]  /*ff70*/  FFMA.FTZ R39, R46, R34, R39 ;  /* 0x000000222e277223 */ /* 0x000fe20000010027 */
[-C--:B------:R-:W-:Y:S01]  /*ff80*/  FMUL.FTZ R34, R47, R40.reuse ;  /* 0x000000282f227220 */ /* 0x080fe20000410000 */
[C---:B------:R-:W-:Y:S01]  /*ff90*/  FMUL.FTZ R40, R45.reuse, R40 ;  /* 0x000000282d287220 */ /* 0x040fe20000410000 */
[----:B------:R-:W-:Y:S02]  /*ffa0*/  HADD2.F32 R41, -RZ, R10.H0_H0 ;  /* 0x2000000aff297230 */ /* 0x000fe40000004100 */
[C---:B------:R-:W-:Y:S01]  /*ffb0*/  FMUL.FTZ R25, R44.reuse, R8 ;  /* 0x000000082c197220 */ /* 0x040fe20000410000 */
[-C--:B------:R-:W-:Y:S01]  /*ffc0*/  FFMA.FTZ R8, R44, R4.reuse, -R29 ;  /* 0x000000042c087223 */ /* 0x080fe2000001081d */
[-C--:B------:R-:W-:Y:S01]  /*ffd0*/  FFMA.FTZ R34, R45, R35.reuse, -R34 ;  /* 0x000000232d227223 */ /* 0x080fe20000010822 */
[----:B------:R-:W-:Y:S01]  /*ffe0*/  FFMA.FTZ R40, R47, R35, R40 ;  /* 0x000000232f287223 */ /* 0x000fe20000010028 */
[----:B------:R-:W-:Y:S01]  /*fff0*/  FFMA.FTZ R30, R48, R4, R25 ;  /* 0x00000004301e7223 */ /* 0x000fe20000010019 */
[----:B------:R-:W-:-:S02]  /*10000*/  HADD2.F32 R25, -RZ, R26.H1_H1 ;  /* 0x3000001aff197230 */ /* 0x000fc40000004100 */
[-C--:B------:R-:W-:Y:S01]  /*10010*/  FMUL.FTZ R4, R49, R9.reuse ;  /* 0x0000000931047220 */ /* 0x080fe20000410000 */
[----:B------:R-:W-:Y:S02]  /*10020*/  HADD2.F32 R29, -RZ, R27.H0_H0 ;  /* 0x2000001bff1d7230 */ /* 0x000fe40000004100 */
[----:B------:R-:W-:Y:S02]  /*10030*/  HADD2.F32 R35, -RZ, R31.H0_H0 ;  /* 0x2000001fff237230 */ /* 0x000fe40000004100 */
[C---:B------:R-:W-:Y:S01]  /*10040*/  FMUL.FTZ R26, R25.reuse, R9 ;  /* 0x00000009191a7220 */ /* 0x040fe20000410000 */
[----:B------:R-:W-:Y:S02]  /*10050*/  HADD2.F32 R10, -RZ, R10.H1_H1 ;  /* 0x3000000aff0a7230 */ /* 0x000fe40000004100 */
[----:B------:R-:W-:Y:S01]  /*10060*/  FFMA.FTZ R9, R25, R5, -R4 ;  /* 0x0000000519097223 */ /* 0x000fe20000010804 */
[----:B------:R-:W-:Y:S02]  /*10070*/  HADD2.F32 R48, -RZ, R32.H0_H0 ;  /* 0x20000020ff307230 */ /* 0x000fe40000004100 */
[----:B------:R-:W-:Y:S01]  /*10080*/  FMUL.FTZ R4, R35, R41 ;  /* 0x0000002923047220 */ /* 0x000fe20000410000 */
[----:B------:R-:W-:-:S02]  /*10090*/  HADD2.F32 R46, -RZ, R28.H0_H0 ;  /* 0x2000001cff2e7230 */ /* 0x000fc40000004100 */
[----:B------:R-:W-:Y:S01]  /*100a0*/  FMUL.FTZ R44, R29, R41 ;  /* 0x000000291d2c7220 */ /* 0x000fe20000410000 */
[----:B------:R-:W-:Y:S01]  /*100b0*/  FFMA.FTZ R25, R49, R5, R26 ;  /* 0x0000000531197223 */ /* 0x000fe2000001001a */
[-C--:B------:R-:W-:Y:S01]  /*100c0*/  FMUL.FTZ R5, R48, R10.reuse ;  /* 0x0000000a30057220 */ /* 0x080fe20000410000 */
[-C--:B------:R-:W-:Y:S01]  /*100d0*/  FFMA.FTZ R26, R29, R37.reuse, -R4 ;  /* 0x000000251d1a7223 */ /* 0x080fe20000010804 */
[----:B------:R-:W-:Y:S01]  /*100e0*/  FFMA.FTZ R44, R35, R37, R44 ;  /* 0x00000025232c7223 */ /* 0x000fe2000001002c */
[--C-:B------:R-:W-:Y:S02]  /*100f0*/  HADD2.F32 R42, -RZ, R11.reuse.H0_H0 ;  /* 0x2000000bff2a7230 */ /* 0x100fe40000004100 */
[C---:B------:R-:W-:Y:S01]  /*10100*/  FMUL.FTZ R35, R46.reuse, R10 ;  /* 0x0000000a2e237220 */ /* 0x040fe20000410000 */
[----:B------:R-:W-:Y:S01]  /*10110*/  FFMA.FTZ R29, R46, R6, -R5 ;  /* 0x000000062e1d7223 */ /* 0x000fe20000010805 */
[----:B------:R-:W-:Y:S02]  /*10120*/  HADD2.F32 R11, -RZ, R11.H1_H1 ;  /* 0x3000000bff0b7230 */ /* 0x000fe40000004100 */
[----:B------:R-:W-:-:S02]  /*10130*/  HADD2.F32 R46, -RZ, R31.H1_H1 ;  /* 0x3000001fff2e7230 */ /* 0x000fc40000004100 */
[----:B------:R-:W-:Y:S01]  /*10140*/  FFMA.FTZ R35, R48, R6, R35 ;  /* 0x0000000630237223 */ /* 0x000fe20000010023 */
[----:B------:R-:W-:Y:S02]  /*10150*/  HADD2.F32 R37, -RZ, R32.H1_H1 ;  /* 0x30000020ff257230 */ /* 0x000fe40000004100 */
[----:B------:R-:W-:Y:S02]  /*10160*/  HADD2.F32 R10, -RZ, R27.H1_H1 ;  /* 0x3000001bff0a7230 */ /* 0x000fe40000004100 */
[-C--:B------:R-:W-:Y:S01]  /*10170*/  FMUL.FTZ R5, R46, R42.reuse ;  /* 0x0000002a2e057220 */ /* 0x080fe20000410000 */
[----:B------:R-:W-:Y:S02]  /*10180*/  HADD2.F32 R31, -RZ, R28.H1_H1 ;  /* 0x3000001cff1f7230 */ /* 0x000fe40000004100 */
[----:B------:R-:W-:Y:S01]  /*10190*/  FMUL.FTZ R4, R37, R11 ;  /* 0x0000000b25047220 */ /* 0x000fe20000410000 */
[--C-:B------:R-:W-:Y:S02]  /*101a0*/  HADD2.F32 R38, -RZ, R7.reuse.H0_H0 ;  /* 0x20000007ff267230 */ /* 0x100fe40000004100 */
[----:B------:R-:W-:Y:S01]  /*101b0*/  FMUL.FTZ R27, R10, R42 ;  /* 0x0000002a0a1b7220 */ /* 0x000fe20000410000 */
[----:B------:R-:W-:-:S02]  /*101c0*/  HADD2.F32 R7, -RZ, R7.H1_H1 ;  /* 0x30000007ff077230 */ /* 0x000fc40000004100 */
[C---:B------:R-:W-:Y:S01]  /*101d0*/  FMUL.FTZ R6, R31.reuse, R11 ;  /* 0x0000000b1f067220 */ /* 0x040fe20000410000 */
[-C--:B------:R-:W-:Y:S01]  /*101e0*/  FFMA.FTZ R11, R10, R38.reuse, -R5 ;  /* 0x000000260a0b7223 */ /* 0x080fe20000010805 */
[----:B------:R-:W-:Y:S01]  /*101f0*/  FFMA.FTZ R27, R46, R38, R27 ;  /* 0x000000262e1b7223 */ /* 0x000fe2000001001b */
[-C--:B------:R-:W-:Y:S01]  /*10200*/  FFMA.FTZ R28, R31, R7.reuse, -R4 ;  /* 0x000000071f1c7223 */ /* 0x080fe20000010804 */
[----:B------:R-:W-:Y:S01]  /*10210*/  FFMA.FTZ R32, R37, R7, R6 ;  /* 0x0000000725207223 */ /* 0x000fe20000010006 */
[----:B------:R-:W-:Y:S02]  /*10220*/  F2FP.F16.F32.PACK_AB R4, R8, R43 ;  /* 0x0000002b0804723e */ /* 0x000fe400000000ff */
[----:B------:R-:W-:Y:S02]  /*10230*/  F2FP.F16.F32.PACK_AB R5, R9, R34 ;  /* 0x000000220905723e */ /* 0x000fe400000000ff */
        /* <DEDUP_REMOVED lines=8> */
.L_x_617:
[----:B------:R-:W-:Y:S05]  /*102c0*/  BSYNC B1 ;  /* 0x0000000000017941 */ /* 0x000fea0003800000 */
.L_x_616:
[----:B------:R-:W-:Y:S05]  /*102d0*/  @P2 BRA `(.L_x_592) ;  /* 0x0000000400582947 */ /* 0x000fea0003800000 */
[----:B------:R-:W-:Y:S01]  /*102e0*/  LEA.HI R24, R24, R163, RZ, 0x1d ;  /* 0x000000a318187211 */ /* 0x000fe200078fe8ff */
[----:B01----:R-:W-:Y:S02]  /*102f0*/  HADD2.F32 R33, -RZ, R0.H0_H0 ;  /* 0x20000000ff217230 */ /* 0x003fe40000004100 */
[--C-:B------:R-:W-:Y:S01]  /*10300*/  HADD2.F32 R35, -RZ, R14.reuse.H0_H0 ;  /* 0x2000000eff237230 */ /* 0x100fe20000004100 */
        /* <DEDUP_REMOVED lines=13> */
[--C-:B------:R-:W-:Y:S01]  /*103e0*/  HADD2.F32 R39, -RZ, R20.reuse.H0_H0 ;  /* 0x20000014ff277230 */ /* 0x100fe20000004100 */
[----:B------:R-:W0:Y:S01]  /*103f0*/  LDS.128 R4, [R218] ;  /* 0x00000000da047984 */ /* 0x000e220000000c00 */
[----:B------:R-:W-:Y:S01]  /*10400*/  HADD2.F32 R20, -RZ, R20.H1_H1 ;  /* 0x30000014ff147230 */ /* 0x000fe20000004100 */
        /* <DEDUP_REMOVED lines=19> */
[----:B------:R-:W-:Y:S01]  /*10540*/  FMUL.FTZ R33, R14, R30 ;  /* 0x0000001e0e217220 */ /* 0x000fe20000410000 */
[----:B------:R-:W-:-:S02]  /*10550*/  HADD2.F32 R31, -RZ, R10.H0_H0 ;  /* 0x2000000aff1f7230 */ /* 0x000fc40000004100 */
[----:B------:R-:W-:Y:S01]  /*10560*/  FMUL.FTZ R15, R0, R30 ;  /* 0x0000001e000f7220 */ /* 0x000fe20000410000 */
[----:B------:R-:W-:Y:S02]  /*10570*/  HADD2.F32 R35, -RZ, R12.H0_H0 ;  /* 0x2000000cff237230 */ /* 0x000fe40000004100 */
[-C--:B------:R-:W-:Y:S01]  /*10580*/  FFMA.FTZ R29, R40, R4.reuse, -R29 ;  /* 0x00000004281d7223 */ /* 0x080fe2000001081d */
[----:B------:R-:W-:Y:S01]  /*10590*/  FFMA.FTZ R25, R42, R4, R25 ;  /* 0x000000042a197223 */ /* 0x000fe20000010019 */
[-C--:B------:R-:W-:Y:S01]  /*105a0*/  FFMA.FTZ R33, R0, R26.reuse, -R33 ;  /* 0x0000001a00217223 */ /* 0x080fe20000010821 */
[----:B------:R-:W-:Y:S02]  /*105b0*/  HADD2.F32 R10, -RZ, R10.H1_H1 ;  /* 0x3000000aff0a7230 */ /* 0x000fe40000004100 */
[----:B------:R-:W-:Y:S01]  /*105c0*/  FFMA.FTZ R15, R14, R26, R15 ;  /* 0x0000001a0e0f7223 */ /* 0x000fe2000001000f */
[-C--:B------:R-:W-:Y:S01]  /*105d0*/  FMUL.FTZ R0, R37, R9.reuse ;  /* 0x0000000925007220 */ /* 0x080fe20000410000 */
[----:B------:R-:W-:Y:S01]  /*105e0*/  FMUL.FTZ R4, R3, R9 ;  /* 0x0000000903047220 */ /* 0x000fe20000410000 */
[----:B------:R-:W-:-:S02]  /*105f0*/  HADD2.F32 R40, -RZ, R21.H0_H0 ;  /* 0x20000015ff287230 */ /* 0x000fc40000004100 */
[-C--:B------:R-:W-:Y:S01]  /*10600*/  FMUL.FTZ R8, R39, R31.reuse ;  /* 0x0000001f27087220 */ /* 0x080fe20000410000 */
[----:B------:R-:W-:Y:S01]  /*10610*/  FMUL.FTZ R26, R35, R31 ;  /* 0x0000001f231a7220 */ /* 0x000fe20000410000 */
[----:B------:R-:W-:Y:S02]  /*10620*/  HADD2.F32 R30, -RZ, R13.H0_H0 ;  /* 0x2000000dff1e7230 */ /* 0x000fe40000004100 */
[-C--:B------:R-:W-:Y:S01]  /*10630*/  FFMA.FTZ R0, R3, R5.reuse, -R0 ;  /* 0x0000000503007223 */ /* 0x080fe20000010800 */
[----:B------:R-:W-:Y:S01]  /*10640*/  FFMA.FTZ R14, R37, R5, R4 ;  /* 0x00000005250e7223 */ /* 0x000fe20000010004 */
[--C-:B------:R-:W-:Y:S02]  /*10650*/  HADD2.F32 R32, -RZ, R11.reuse.H0_H0 ;  /* 0x2000000bff207230 */ /* 0x100fe40000004100 */
[----:B------:R-:W-:Y:S01]  /*10660*/  FMUL.FTZ R5, R40, R10 ;  /* 0x0000000a28057220 */ /* 0x000fe20000410000 */
[-C--:B------:R-:W-:Y:S01]  /*10670*/  FFMA.FTZ R3, R35, R27.reuse, -R8 ;  /* 0x0000001b23037223 */ /* 0x080fe20000010808 */
[----:B------:R-:W-:Y:S01]  /*10680*/  FFMA.FTZ R26, R39, R27, R26 ;  /* 0x0000001b271a7223 */ /* 0x000fe2000001001a */
[----:B------:R-:W-:-:S02]  /*10690*/  HADD2.F32 R11, -RZ, R11.H1_H1 ;  /* 0x3000000bff0b7230 */ /* 0x000fc40000004100 */
[C---:B------:R-:W-:Y:S01]  /*106a0*/  FMUL.FTZ R9, R30.reuse, R10 ;  /* 0x0000000a1e097220 */ /* 0x040fe20000410000 */
[----:B------:R-:W-:Y:S02]  /*106b0*/  HADD2.F32 R27, -RZ, R21.H1_H1 ;  /* 0x30000015ff1b7230 */ /* 0x000fe40000004100 */
[----:B------:R-:W-:Y:S01]  /*106c0*/  FFMA.FTZ R10, R30, R6, -R5 ;  /* 0x000000061e0a7223 */ /* 0x000fe20000010805 */
[----:B------:R-:W-:Y:S02]  /*106d0*/  HADD2.F32 R12, -RZ, R12.H1_H1 ;  /* 0x3000000cff0c7230 */ /* 0x000fe40000004100 */
[----:B------:R-:W-:Y:S01]  /*106e0*/  FMUL.FTZ R5, R20, R32 ;  /* 0x0000002014057220 */ /* 0x000fe20000410000 */
[----:B------:R-:W-:Y:S02]  /*106f0*/  HADD2.F32 R21, -RZ, R13.H1_H1 ;  /* 0x3000000dff157230 */ /* 0x000fe40000004100 */
[----:B------:R-:W-:Y:S01]  /*10700*/  FFMA.FTZ R13, R40, R6, R9 ;  /* 0x00000006280d7223 */ /* 0x000fe20000010009 */
[----:B------:R-:W-:-:S02]  /*10710*/  HADD2.F32 R28, -RZ, R7.H0_H0 ;  /* 0x20000007ff1c7230 */ /* 0x000fc40000004100 */
        /* <DEDUP_REMOVED lines=18> */
.L_x_592:
[----:B------:R-:W-:Y:S05]  /*10840*/  BSYNC B0 ;  /* 0x0000000000007941 */ /* 0x000fea0003800000 */
.L_x_573:
[----:B------:R-:W-:Y:S01]  /*10850*/  @!PT LDS RZ, [RZ] ;  /* 0x00000000fffff984 */ /* 0x000fe20000000800 */
[----:B------:R-:W-:Y:S01]  /*10860*/  @!PT LDS RZ, [RZ] ;  /* 0x00000000fffff984 */ /* 0x000fe20000000800 */
[----:B------:R-:W-:Y:S01]  /*10870*/  @!PT LDS RZ, [RZ] ;  /* 0x00000000fffff984 */ /* 0x000fe20000000800 */
[----:B------:R-:W-:Y:S01]  /*10880*/  @!PT LDS RZ, [RZ] ;  /* 0x00000000fffff984 */ /* 0x000fe20000000800 */
[----:B------:R5:W-:Y:S06]  /*10890*/  MEMBAR.ALL.CTA ;  /* 0x0000000000007992 */ /* 0x000bec0000008000 */
[----:B-----5:R-:W5:Y:S01]  /*108a0*/  FENCE.VIEW.ASYNC.S ;  /* 0x00000000000073c6 */ /* 0x020f620000000000 */
[----:B------:R-:W-:Y:S05]  /*108b0*/  WARPSYNC.ALL ;  /* 0x0000000000007948 */ /* 0x000fea0003800000 */
[----:B-----5:R-:W-:Y:S06]  /*108c0*/  BAR.SYNC.DEFER_BLOCKING 0xd, 0x100 ;  /* 0x0344000000007b1d */ /* 0x020fec0000010000 */
.L_x_571:
[----:B------:R-:W2:Y:S02]  /*108d0*/  LDL R0, [R1+0x30] ;  /* 0x0000300001007983 */ /* 0x000ea40000100800 */
[----:B--2---:R-:W-:-:S13]  /*108e0*/  R2UR UR4, R0 ;  /* 0x00000000000472ca */ /* 0x004fda00000e0000 */
[----:B------:R-:W-:-:S04]  /*108f0*/  MOV R0, UR4 ;  /* 0x0000000400007c02 */ /* 0x000fc80008000f00 */
[----:B------:R-:W-:-:S13]  /*10900*/  ISETP.NE.AND P0, PT, R0, 0x3, PT ;  /* 0x000000030000780c */ /* 0x000fda0003f05270 */
[----:B------:R-:W-:Y:S05]  /*10910*/  @!P0 BRA `(.L_x_618) ;  /* 0x0000000000048947 */ /* 0x000fea0003800000 */
[----:B------:R-:W-:Y:S01]  /*10920*/  BPT.TRAP 0x1 ;  /* 0x000000040000795c */ /* 0x000fe20000300000 */
.L_x_618:
[----:B01-34-:R-:W-:Y:S01]  /*10930*/  IMAD R5, R173, 0x8, R2 ;  /* 0x00000008ad057824 */ /* 0x01bfe200078e0202 */
[----:B------:R-:W-:-:S04]  /*10940*/  SHF.L.U32 R0, R180, 0x1f, RZ ;  /* 0x0000001fb4007819 */ /* 0x000fc800000006ff */
[----:B------:R0:W1:Y:S01]  /*10950*/  SYNCS.PHASECHK.TRANS64.TRYWAIT P1, [R5+URZ+0x2a830], R0 ;  /* 0x02a83000050075a7 */ /* 0x000062000802017f */
[----:B------:R-:W-:Y:S05]  /*10960*/  @!P0 BRA `(.L_x_619) ;  /* 0x0000000000048947 */ /* 0x000fea0003800000 */
[----:B------:R-:W-:Y:S01]  /*10970*/  BPT.TRAP 0x1 ;  /* 0x000000040000795c */ /* 0x000fe20000300000 */
.L_x_619:
[----:B------:R-:W-:Y:S01]  /*10980*/  IMAD.MOV.U32 R87, RZ, RZ, RZ ;  /* 0x000000ffff577224 */ /* 0x000fe200078e00ff */
[----:B-1----:R-:W-:Y:S06]  /*10990*/  @P1 BRA `(.L_x_620) ;  /* 0x0000000000081947 */ /* 0x002fec0003800000 */
[----:B------:R-:W1:Y:S02]  /*109a0*/  SYNCS.PHASECHK.TRANS64.TRYWAIT P1, [R5+URZ+0x2a830], R0 ;  /* 0x02a83000050075a7 */ /* 0x000e64000802017f */
[----:B-1----:R-:W-:Y:S05]  /*109b0*/  @!P1 BRA `(.L_x_621) ;  /* 0x000000e400489947 */ /* 0x002fea0003800000 */
.L_x_620:
[----:B------:R-:W-:Y:S05]  /*109c0*/  WARPSYNC.ALL ;  /* 0x0000000000007948 */ /* 0x000fea0003800000 */
[----:B01----:R-:W-:Y:S01]  /*109d0*/  IADD3 R0, R2, 0x18400, RZ ;  /* 0x0001840002007810 */ /* 0x003fe20007ffe0ff */
[----:B------:R-:W-:Y:S01]  /*109e0*/  IMAD.MOV.U32 R7, RZ, RZ, 0x40000040 ;  /* 0x40000040ff077424 */ /* 0x000fe200078e00ff */
[----:B------:R-:W-:Y:S01]  /*109f0*/  R2UR UR4, R36 ;  /* 0x00000000240472ca */ /* 0x000fe200000e0000 */
[----:B------:R-:W-:Y:S01]  /*10a00*/  UMOV UR9, 0x40000040 ;  /* 0x4000004000097882 */ /* 0x000fe20000000000 */
[----:B------:R-:W-:Y:S01]  /*10a10*/  SHF.R.U32.HI R0, RZ, 0x4, R0 ;  /* 0x00000004ff007819 */ /* 0x000fe20000011600 */
[----:B------:R-:W-:Y:S01]  /*10a20*/  WARPGROUP.ARRIVE ;  /* 0x00000000000079c5 */ /* 0x000fe20000000000 */
[----:B------:R-:W-:Y:S01]  /*10a30*/  R2UR UR11, R7 ;  /* 0x00000000070b72ca */ /* 0x000fe200000e0000 */
[----:B------:R-:W-:Y:S01]  /*10a40*/  IMAD.MOV.U32 R11, RZ, RZ, 0x40000040 ;  /* 0x40000040ff0b7424 */ /* 0x000fe200078e00ff */
[----:B------:R-:W-:Y:S01]  /*10a50*/  LOP3.LUT R0, R0, 0x3fff, RZ, 0xc0, !PT ;  /* 0x00003fff00007812 */ /* 0x000fe200078ec0ff */
[----:B------:R-:W-:Y:S01]  /*10a60*/  UMOV UR57, 0x40000040 ;  /* 0x4000004000397882 */ /* 0x000fe20000000000 */
[----:B------:R-:W-:Y:S01]  /*10a70*/  MOV R13, UR9 ;  /* 0x00000009000d7c02 */ /* 0x000fe20008000f00 */
[----:B------:R-:W-:Y:S01]  /*10a80*/  UMOV UR53, 0x40000040 ;  /* 0x4000004000357882 */ /* 0x000fe20000000000 */
[----:B------:R-:W-:Y:S01]  /*10a90*/  LOP3.LUT R8, R0, 0x10000, RZ, 0xfc, !PT ;  /* 0x0001000000087812 */ /* 0x000fe200078efcff */
[----:B------:R-:W-:Y:S01]  /*10aa0*/  UMOV UR49, 0x40000040 ;  /* 0x4000004000317882 */ /* 0x000fe20000000000 */
[----:B------:R-:W-:Y:S01]  /*10ab0*/  UMOV UR45, 0x40000040 ;  /* 0x40000040002d7882 */ /* 0x000fe20000000000 */
[----:B------:R-:W-:Y:S01]  /*10ac0*/  ULOP3.LUT UR4, UR4, 0x10000, URZ, 0xfc, !UPT ;  /* 0x0001000004047892 */ /* 0x000fe2000f8efc3f */
[----:B------:R-:W-:Y:S01]  /*10ad0*/  IMAD.MOV.U32 R7, RZ, RZ, 0x40000040 ;  /* 0x40000040ff077424 */ /* 0x000fe200078e00ff */
[----:B------:R-:W-:Y:S01]  /*10ae0*/  UMOV UR41, 0x40000040 ;  /* 0x4000004000297882 */ /* 0x000fe20000000000 */
[----:B------:R-:W-:Y:S01]  /*10af0*/  IMAD R6, R173, 0x900, R8 ;  /* 0x00000900ad067824 */ /* 0x000fe200078e0208 */
[----:B------:R-:W-:-:S02]  /*10b00*/  UIADD3 UR5, UR4, 0x2, URZ ;  /* 0x0000000204057890 */ /* 0x000fc4000fffe03f */
[----:B------:R-:W-:Y:S01]  /*10b10*/  UIADD3 UR56, UR4, 0x404, URZ ;  /* 0x0000040404387890 */ /* 0x000fe2000fffe03f */
[C---:B------:R-:W-:Y:S01]  /*10b20*/  VIADD R10, R6.reuse, 0x2 ;  /* 0x00000002060a7836 */ /* 0x040fe20000000000 */
[----:B------:R-:W-:Y:S01]  /*10b30*/  R2UR UR10, R6 ;  /* 0x00000000060a72ca */ /* 0x000fe200000e0000 */
[----:B------:R-:W-:Y:S01]  /*10b40*/  UMOV UR8, UR4 ;  /* 0x0000000400087c82 */ /* 0x000fe20008000000 */
[----:B------:R-:W-:Y:S01]  /*10b50*/  UIADD3 UR52, UR4, 0x406, URZ ;  /* 0x0000040604347890 */ /* 0x000fe2000fffe03f */
[----:B------:R-:W-:Y:S01]  /*10b60*/  IMAD.U32 R12, RZ, RZ, UR8 ;  /* 0x00000008ff0c7e24 */ /* 0x000fe2000f8e00ff */
[----:B------:R-:W-:Y:S01]  /*10b70*/  UIADD3 UR48, UR4, 0x800, URZ ;  /* 0x0000080004307890 */ /* 0x000fe2000fffe03f */
[----:B------:R-:W-:Y:S01]  /*10b80*/  R2UR UR39, R7 ;  /* 0x00000000072772ca */ /* 0x000fe200000e0000 */
[----:B------:R-:W-:Y:S02]  /*10b90*/  UIADD3 UR44, UR4, 0x802, URZ ;  /* 0x00000802042c7890 */ /* 0x000fe4000fffe03f */
[----:B------:R0:W-:Y:S01]  /*10ba0*/  STL.64 [R1+0x28], R12 ;  /* 0x0000280c01007387 */ /* 0x0001e20000100a00 */
[----:B------:R-:W-:-:S02]  /*10bb0*/  UIADD3 UR40, UR4, 0x804, URZ ;  /* 0x0000080404287890 */ /* 0x000fc4000fffe03f */
[----:B------:R-:W-:Y:S02]  /*10bc0*/  UIADD3 UR36, UR4, 0x806, URZ ;  /* 0x0000080604247890 */ /* 0x000fe4000fffe03f */
[----:B------:R-:W-:Y:S01]  /*10bd0*/  HGMMA.64x96x16.F32 R24, gdesc[UR8], RZ, !UPT, gsb0 ;  /* 0x01600000081879f0 */ /* 0x000fe2000c0008ff */
[----:B------:R-:W-:Y:S01]  /*10be0*/  R2UR UR10, R10 ;  /* 0x000000000a0a72ca */ /* 0x000fe200000e0000 */
[----:B------:R-:W-:Y:S01]  /*10bf0*/  UMOV UR8, UR5 ;  /* 0x0000000500087c82 */ /* 0x000fe20008000000 */
[----:B------:R-:W-:Y:S01]  /*10c00*/  R2UR UR11, R11 ;  /* 0x000000000b0b72ca */ /* 0x000fe200000e0000 */
[----:B------:R-:W-:Y:S01]  /*10c10*/  UMOV UR9, 0x40000040 ;  /* 0x4000004000097882 */ /* 0x000fe20000000000 */
[----:B------:R-:W-:Y:S01]  /*10c20*/  VIADD R10, R6, 0x4 ;  /* 0x00000004060a7836 */ /* 0x000fe20000000000 */
[----:B------:R-:W-:Y:S01]  /*10c30*/  MOV R11, 0x40000040 ;  /* 0x40000040000b7802 */ /* 0x000fe20000000f00 */
[----:B------:R-:W-:Y:S01]  /*10c40*/  UIADD3 UR5, UR4, 0x4, URZ ;  /* 0x0000000404057890 */ /* 0x000fe2000fffe03f */
[----:B0-----:R-:W-:Y:S01]  /*10c50*/  MOV R12, UR8 ;  /* 0x00000008000c7c02 */ /* 0x001fe20008000f00 */
[----:B------:R-:W-:Y:S01]  /*10c60*/  IMAD.U32 R13, RZ, RZ, UR9 ;  /* 0x00000009ff0d7e24 */ /* 0x000fe2000f8e00ff */
[----:B------:R-:W-:-:S04]  /*10c70*/  UMOV UR37, 0x40000040 ;  /* 0x4000004000257882 */ /* 0x000fc80000000000 */
[----:B------:R0:W-:Y:S01]  /*10c80*/  STL.64 [R1+0x20], R12 ;  /* 0x0000200c01007387 */ /* 0x0001e20000100a00 */
[----:B------:R-:W-:Y:S02]  /*10c90*/  WARPGROUP.DEPBAR.LE gsb0, 0x0 ;  /* 0x00008000000079c5 */ /* 0x000fe40000010000 */
[----:B------:R-:W-:-:S06]  /*10ca0*/  WARPGROUP.ARRIVE ;  /* 0x00000000000079c5 */ /* 0x000fcc0000000000 */
[----:B------:R-:W-:Y:S01]  /*10cb0*/  HGMMA.64x96x16.F32 R24, gdesc[UR8], R24, gsb0 ;  /* 0x01600000081879f0 */ /* 0x000fe20008000818 */
[----:B------:R-:W-:Y:S01]  /*10cc0*/  R2UR UR10, R10 ;  /* 0x000000000a0a72ca */ /* 0x000fe200000e0000 */
[----:B------:R-:W-:Y:S01]  /*10cd0*/  UMOV UR8, UR5 ;  /* 0x0000000500087c82 */ /* 0x000fe20008000000 */
[----:B------:R-:W-:Y:S01]  /*10ce0*/  R2UR UR11, R11 ;  /* 0x000000000b0b72ca */ /* 0x000fe200000e0000 */
[----:B------:R-:W-:Y:S01]  /*10cf0*/  UMOV UR9, 0x40000040 ;  /* 0x4000004000097882 */ /* 0x000fe20000000000 */
[----:B------:R-:W-:Y:S01]  /*10d00*/  IMAD.MOV.U32 R11, RZ, RZ, 0x40000040 ;  /* 0x40000040ff0b7424 */ /* 0x000fe200078e00ff */
[----:B------:R-:W-:Y:S01]  /*10d10*/  IADD3 R10, R6, 0x6, RZ ;  /* 0x00000006060a7810 */ /* 0x000fe20007ffe0ff */
[----:B------:R-:W-:Y:S01]  /*10d20*/  UIADD3 UR5, UR4, 0x6, URZ ;  /* 0x0000000604057890 */ /* 0x000fe2000fffe03f */
[----:B0-----:R-:W-:Y:S02]  /*10d30*/  IMAD.U32 R12, RZ, RZ, UR8 ;  /* 0x00000008ff0c7e24 */ /* 0x001fe4000f8e00ff */
[----:B------:R-:W-:-:S05]  /*10d40*/  IMAD.U32 R13, RZ, RZ, UR9 ;  /* 0x00000009ff0d7e24 */ /* 0x000fca000f8e00ff */
        /* <DEDUP_REMOVED lines=8> */
[----:B------:R-:W-:Y:S01]  /*10dd0*/  VIADD R10, R6, 0x300 ;  /* 0x00000300060a7836 */ /* 0x000fe20000000000 */
[----:B------:R-:W-:Y:S01]  /*10de0*/  UIADD3 UR5, UR4, 0x400, URZ ;  /* 0x0000040004057890 */ /* 0x000fe2000fffe03f */
[----:B------:R-:W-:Y:S01]  /*10df0*/  IMAD.MOV.U32 R11, RZ, RZ, 0x40000040 ;  /* 0x40000040ff0b7424 */ /* 0x000fe200078e00ff */
[----:B0-----:R-:W-:Y:S01]  /*10e00*/  MOV R13, UR9 ;  /* 0x00000009000d7c02 */ /* 0x001fe20008000f00 */
        /* <DEDUP_REMOVED lines=24> */
[----:B0-----:R-:W-:Y:S02]  /*10f90*/  IMAD.U32 R12, RZ, RZ, UR8 ;  /* 0x00000008ff0c7e24 */ /* 0x001fe4000f8e00ff */
[----:B------:R-:W-:Y:S01]  /*10fa0*/  IMAD.U32 R13, RZ, RZ, UR9 ;  /* 0x00000009ff0d7e24 */ /* 0x000fe2000f8e00ff */
[----:B------:R-:W-:Y:S01]  /*10fb0*/  R2UR UR58, R10 ;  /* 0x000000000a3a72ca */ /* 0x000fe200000e0000 */
[----:B------:R-:W-:Y:S01]  /*10fc0*/  VIADD R10, R6, 0x306 ;  /* 0x00000306060a7836 */ /* 0x000fe20000000000 */
[----:B------:R-:W-:-:S02]  /*10fd0*/  R2UR UR59, R11 ;  /* 0x000000000b3b72ca */ /* 0x000fc400000e0000 */
[----:B------:R-:W-:Y:S01]  /*10fe0*/  MOV R11, 0x40000040 ;  /* 0x40000040000b7802 */ /* 0x000fe20000000f00 */
[----:B------:R0:W-:Y:S01]  /*10ff0*/  STL.64 [R1], R12 ;  /* 0x0000000c01007387 */ /* 0x0001e20000100a00 */
[----:B------:R-:W-:Y:S01]  /*11000*/  R2UR UR54, R10 ;  /* 0x000000000a3672ca */ /* 0x000fe200000e0000 */
[----:B------:R-:W-:Y:S01]  /*11010*/  VIADD R10, R6, 0x600 ;  /* 0x00000600060a7836 */ /* 0x000fe20000000000 */
[----:B------:R-:W-:Y:S01]  /*11020*/  R2UR UR55, R11 ;  /* 0x000000000b3772ca */ /* 0x000fe200000e0000 */
[----:B------:R-:W-:-:S03]  /*11030*/  IMAD.MOV.U32 R11, RZ, RZ, 0x40000040 ;  /* 0x40000040ff0b7424 */ /* 0x000fc600078e00ff */
[----:B------:R-:W-:Y:S02]  /*11040*/  R2UR UR50, R10 ;  /* 0x000000000a3272ca */ /* 0x000fe400000e0000 */
[----:B------:R-:W-:Y:S01]  /*11050*/  R2UR UR51, R11 ;  /* 0x000000000b3372ca */ /* 0x000fe200000e0000 */
[----:B------:R-:W-:Y:S01]  /*11060*/  IMAD.MOV.U32 R11, RZ, RZ, 0x40000040 ;  /* 0x40000040ff0b7424 */ /* 0x000fe200078e00ff */
[----:B------:R-:W-:-:S04]  /*11070*/  IADD3 R10, R6, 0x602, RZ ;  /* 0x00000602060a7810 */ /* 0x000fc80007ffe0ff */
[----:B------:R-:W-:Y:S01]  /*11080*/  R2UR UR46, R10 ;  /* 0x000000000a2e72ca */ /* 0x000fe200000e0000 */
[C---:B------:R-:W-:Y:S01]  /*11090*/  VIADD R10, R6.reuse, 0x604 ;  /* 0x00000604060a7836 */ /* 0x040fe20000000000 */
[----:B------:R-:W-:Y:S01]  /*110a0*/  R2UR UR47, R11 ;  /* 0x000000000b2f72ca */ /* 0x000fe200000e0000 */
[----:B------:R-:W-:Y:S01]  /*110b0*/  VIADD R6, R6, 0x606 ;  /* 0x0000060606067836 */ /* 0x000fe20000000000 */
[----:B------:R-:W-:Y:S02]  /*110c0*/  MOV R11, 0x40000040 ;  /* 0x40000040000b7802 */ /* 0x000fe40000000f00 */
[----:B------:R-:W-:Y:S02]  /*110d0*/  R2UR UR42, R10 ;  /* 0x000000000a2a72ca */ /* 0x000fe400000e0000 */
[----:B------:R-:W-:Y:S02]  /*110e0*/  R2UR UR43, R11 ;  /* 0x000000000b2b72ca */ /* 0x000fe400000e0000 */
[----:B------:R-:W-:Y:S01]  /*110f0*/  R2UR UR38, R6 ;  /* 0x00000000062672ca */ /* 0x000fe200000e0000 */
        /* <DEDUP_REMOVED lines=22> */
[----:B0-----:R-:W-:Y:S05]  /*11260*/  @!P0 BRA `(.L_x_622) ;  /* 0x0000000000048947 */ /* 0x001fea0003800000 */
[----:B------:R-:W-:Y:S01]  /*11270*/  BPT.TRAP 0x1 ;  /* 0x000000040000795c */ /* 0x000fe20000300000 */
.L_x_622:
[----:B------:R-:W-:Y:S01]  /*11280*/  IADD3 R3, R228, R147, RZ ;  /* 0x00000093e4037210 */ /* 0x000fe20007ffe0ff */
[----:B------:R-:W-:Y:S01]  /*11290*/  ULDC UR4, c[0x0][0x988] ;  /* 0x0002620000047ab9 */ /* 0x000fe20000000800 */
[----:B------:R-:W-:Y:S01]  /*112a0*/  P2R R20, PR, RZ, 0x1 ;  /* 0x00000001ff147803 */ /* 0x000fe20000000000 */
[----:B------:R-:W-:Y:S01]  /*112b0*/  ULDC UR38, c[0x0][0x988] ;  /* 0x0002620000267ab9 */ /* 0x000fe20000000800 */
[----:B------:R-:W-:Y:S01]  /*112c0*/  BSSY B0, `(.L_x_623) ;  /* 0x0000393000007945 */ /* 0x000fe20003800000 */
[----:B------:R-:W-:Y:S01]  /*112d0*/  IMAD R3, R194, -0x60, R3 ;  /* 0xffffffa0c2037824 */ /* 0x000fe200078e0203 */
[-C--:B------:R-:W-:Y:S01]  /*112e0*/  MOV R82, R87.reuse ;  /* 0x0000005700527202 */ /* 0x080fe20000000f00 */
[--C-:B------:R-:W-:Y:S01]  /*112f0*/  IMAD.MOV.U32 R86, RZ, RZ, R87.reuse ;  /* 0x000000ffff567224 */ /* 0x100fe200078e0057 */
[----:B------:R-:W-:Y:S01]  /*11300*/  MOV R76, R87 ;  /* 0x00000057004c7202 */ /* 0x000fe20000000f00 */
        /* <DEDUP_REMOVED lines=41> */
[----:B------:R-:W-:Y:S01]  /*115a0*/  FSEL R33, R44, -INF , P2 ;  /* 0xff8000002c217808 */ /* 0x000fe20001000000 */
[----:B------:R-:W-:Y:S01]  /*115b0*/  IMAD.MOV.U32 R44, RZ, RZ, R87 ;  /* 0x000000ffff2c7224 */ /* 0x000fe200078e0057 */
[----:B------:R-:W-:Y:S02]  /*115c0*/  FMNMX.FTZ R0, R41, R0, !PT ;  /* 0x0000000029007209 */ /* 0x000fe40007810000 */
[----:B------:R-:W-:Y:S02]  /*115d0*/  FSEL R13, R38, -INF , P6 ;  /* 0xff800000260d7808 */ /* 0x000fe40003000000 */
[----:B------:R-:W-:Y:S02]  /*115e0*/  ISETP.GT.AND P6, PT, R3, 0x30, PT ;  /* 0x000000300300780c */ /* 0x000fe40003fc4270 */
[----:B------:R-:W-:-:S02]  /*115f0*/  FSEL R45, R45, -INF , P1 ;  /* 0xff8000002d2d7808 */ /* 0x000fc40000800000 */
[----:B------:R-:W-:Y:S02]  /*11600*/  FMNMX.FTZ R0, R33, R0, !PT ;  /* 0x0000000021007209 */ /* 0x000fe40007810000 */
        /* <DEDUP_REMOVED lines=12> */
[----:B------:R-:W-:Y:S02]  /*116d0*/  FSEL R75, R52, -INF , P4 ;  /* 0xff800000344b7808 */ /* 0x000fe40002000000 */
        /* <DEDUP_REMOVED lines=44> */
[-C--:B------:R-:W-:Y:S01]  /*119a0*/  MOV R64, R87.reuse ;  /* 0x0000005700407202 */ /* 0x080fe20000000f00 */
[----:B------:R-:W0:Y:S01]  /*119b0*/  SHFL.BFLY PT, R3, R10, 0x2, 0x1f ;  /* 0x0c401f000a037f89 */ /* 0x000e2200000e0000 */
[-C--:B------:R-:W-:Y:S02]  /*119c0*/  MOV R58, R87.reuse ;  /* 0x00000057003a7202 */ /* 0x080fe40000000f00 */
[-C--:B------:R-:W-:Y:S02]  /*119d0*/  MOV R52, R87.reuse ;  /* 0x0000005700347202 */ /* 0x080fe40000000f00 */
[----:B------:R-:W-:Y:S02]  /*119e0*/  MOV R46, R87 ;  /* 0x00000057002e7202 */ /* 0x000fe40000000f00 */
[----:B0-----:R-:W-:-:S05]  /*119f0*/  FMNMX.FTZ R12, R10, R3, !PT ;  /* 0x000000030a0c7209 */ /* 0x001fca0007810000 */
        /* <DEDUP_REMOVED lines=10> */
[----:B------:R-:W-:Y:S01]  /*11aa0*/  FSEL R81, R62, -INF , P6 ;  /* 0xff8000003e517808 */ /* 0x000fe20003000000 */
[--C-:B------:R-:W-:Y:S01]  /*11ab0*/  FFMA.FTZ R65, R85, R0, -R14.reuse ;  /* 0x0000000055417223 */ /* 0x100fe2000001080e */
[----:B------:R-:W-:Y:S01]  /*11ac0*/  FMNMX.FTZ R6, R31, R6, !PT ;  /* 0x000000061f067209 */ /* 0x000fe20007810000 */
[-CC-:B------:R-:W-:Y:S01]  /*11ad0*/  FFMA.FTZ R140, R89, R0.reuse, -R14.reuse ;  /* 0x00000000598c7223 */ /* 0x180fe2000001080e */
[----:B------:R-:W-:Y:S01]  /*11ae0*/  FSEL R83, R63, -INF , P5 ;  /* 0xff8000003f537808 */ /* 0x000fe20002800000 */
[--C-:B------:R-:W-:Y:S01]  /*11af0*/  FFMA.FTZ R136, R93, R0, -R14.reuse ;  /* 0x000000005d887223 */ /* 0x100fe2000001080e */
[----:B------:R-:W-:Y:S01]  /*11b00*/  FMNMX.FTZ R6, R11, R6, !PT ;  /* 0x000000060b067209 */ /* 0x000fe20007810000 */
[--C-:B------:R-:W-:Y:S01]  /*11b10*/  FFMA.FTZ R61, R4, R0, -R14.reuse ;  /* 0x00000000043d7223 */ /* 0x100fe2000001080e */
[----:B------:R-:W-:Y:S01]  /*11b20*/  FSEL R85, R66, -INF , P4 ;  /* 0xff80000042557808 */ /* 0x000fe20002000000 */
[----:B------:R-:W-:Y:S01]  /*11b30*/  MUFU.EX2 R156, R156 ;  /* 0x0000009c009c7308 */ /* 0x000fe20000000800 */
[----:B------:R-:W-:Y:S01]  /*11b40*/  FMNMX.FTZ R6, R35, R6, !PT ;  /* 0x0000000623067209 */ /* 0x000fe20007810000 */
[-CC-:B------:R-:W-:Y:S01]  /*11b50*/  FFMA.FTZ R69, R95, R0.reuse, -R14.reuse ;  /* 0x000000005f457223 */ /* 0x180fe2000001080e */
[----:B------:R-:W-:Y:S01]  /*11b60*/  FSEL R89, R70, -INF , P2 ;  /* 0xff80000046597808 */ /* 0x000fe20001000000 */
        /* <DEDUP_REMOVED lines=10> */
[-CC-:B------:R-:W-:Y:S01]  /*11c10*/  FFMA.FTZ R45, R53, R0.reuse, -R14.reuse ;  /* 0x00000000352d7223 */ /* 0x180fe2000001080e */
[--C-:B------:R-:W-:Y:S01]  /*11c20*/  FFMA.FTZ R37, R73, R0, -R14.reuse ;  /* 0x0000000049257223 */ /* 0x100fe2000001080e */
[----:B------:R-:W1:Y:S01]  /*11c30*/  MUFU.EX2 R158, R158 ;  /* 0x0000009e009e7308 */ /* 0x000e620000000800 */
[----:B------:R-:W-:Y:S01]  /*11c40*/  FMNMX.FTZ R6, R43, R6, !PT ;  /* 0x000000062b067209 */ /* 0x000fe20007810000 */
[-CC-:B------:R-:W-:Y:S01]  /*11c50*/  FFMA.FTZ R146, R75, R0.reuse, -R14.reuse ;  /* 0x000000004b927223 */ /* 0x180fe2000001080e */
[-CC-:B------:R-:W-:Y:S01]  /*11c60*/  FFMA.FTZ R53, R57, R0.reuse, -R14.reuse ;  /* 0x0000000039357223 */ /* 0x180fe2000001080e */
[--C-:B------:R-:W-:Y:S01]  /*11c70*/  FFMA.FTZ R148, R77, R0, -R14.reuse ;  /* 0x000000004d947223 */ /* 0x100fe2000001080e */
[----:B------:R-:W-:Y:S01]  /*11c80*/  FMNMX.FTZ R6, R21, R6, !PT ;  /* 0x0000000615067209 */ /* 0x000fe20007810000 */
[-CC-:B------:R-:W-:Y:S01]  /*11c90*/  FFMA.FTZ R150, R79, R0.reuse, -R14.reuse ;  /* 0x000000004f967223 */ /* 0x180fe2000001080e */
[--C-:B------:R-:W-:Y:S01]  /*11ca0*/  FFMA.FTZ R57, R91, R0, -R14.reuse ;  /* 0x000000005b397223 */ /* 0x100fe2000001080e */
[----:B------:R-:W2:Y:S01]  /*11cb0*/  MUFU.EX2 R65, R65 ;  /* 0x0000004100417308 */ /* 0x000ea20000000800 */
[----:B------:R-:W-:Y:S01]  /*11cc0*/  FMNMX.FTZ R6, R47, R6, !PT ;  /* 0x000000062f067209 */ /* 0x000fe20007810000 */
[-CC-:B------:R-:W-:Y:S01]  /*11cd0*/  FFMA.FTZ R152, R101, R0.reuse, -R14.reuse ;  /* 0x0000000065987223 */ /* 0x180fe2000001080e */
[-CC-:B------:R-:W-:Y:S01]  /*11ce0*/  FFMA.FTZ R73, R103, R0.reuse, -R14.reuse ;  /* 0x0000000067497223 */ /* 0x180fe2000001080e */
[--C-:B------:R-:W-:Y:S01]  /*11cf0*/  FFMA.FTZ R154, R105, R0, -R14.reuse ;  /* 0x00000000699a7223 */ /* 0x100fe2000001080e */
[----:B------:R-:W-:Y:S01]  /*11d00*/  FMNMX.FTZ R6, R25, R6, !PT ;  /* 0x0000000619067209 */ /* 0x000fe20007810000 */
[----:B------:R-:W-:Y:S01]  /*11d10*/  FFMA.FTZ R75, R107, R0, -R14 ;  /* 0x000000006b4b7223 */ /* 0x000fe2000001080e */
[-C--:B------:R-:W-:Y:S01]  /*11d20*/  MOV R79, R87.reuse ;  /* 0x00000057004f7202 */ /* 0x080fe20000000f00 */
[----:B------:R-:W3:Y:S01]  /*11d30*/  MUFU.EX2 R136, R136 ;  /* 0x0000008800887308 */ /* 0x000ee20000000800 */
[----:B------:R-:W-:Y:S01]  /*11d40*/  FMNMX.FTZ R6, R51, R6, !PT ;  /* 0x0000000633067209 */ /* 0x000fe20007810000 */
[--C-:B------:R-:W-:Y:S01]  /*11d50*/  IMAD.MOV.U32 R77, RZ, RZ, R87.reuse ;  /* 0x000000ffff4d7224 */ /* 0x100fe200078e0057 */
[----:B------:R-:W-:Y:S01]  /*11d60*/  MOV R70, R87 ;  /* 0x0000005700467202 */ /* 0x000fe20000000f00 */
[--C-:B------:R-:W-:Y:S01]  /*11d70*/  IMAD.MOV.U32 R66, RZ, RZ, R87.reuse ;  /* 0x000000ffff427224 */ /* 0x100fe200078e0057 */
[----:B------:R-:W-:Y:S01]  /*11d80*/  FMNMX.FTZ R6, R29, R6, !PT ;  /* 0x000000061d067209 */ /* 0x000fe20007810000 */
[----:B------:R-:W-:-:S02]  /*11d90*/  IMAD.MOV.U32 R62, RZ, RZ, R87 ;  /* 0x000000ffff3e7224 */ /* 0x000fc400078e0057 */
[----:B------:R-:W4:Y:S01]  /*11da0*/  MUFU.EX2 R69, R69 ;  /* 0x0000004500457308 */ /* 0x000f220000000800 */
[----:B------:R-:W-:-:S04]  /*11db0*/  FMNMX.FTZ R6, R55, R6, !PT ;  /* 0x0000000637067209 */ /* 0x000fc80007810000 */
[----:B------:R-:W-:-:S03]  /*11dc0*/  FMNMX.FTZ R6, R49, R6, !PT ;  /* 0x0000000631067209 */ /* 0x000fc60007810000 */
[----:B------:R-:W4:Y:S01]  /*11dd0*/  MUFU.EX2 R138, R138 ;  /* 0x0000008a008a7308 */ /* 0x000f220000000800 */
[----:B------:R-:W-:-:S04]  /*11de0*/  FMNMX.FTZ R6, R59, R6, !PT ;  /* 0x000000063b067209 */ /* 0x000fc80007810000 */
[----:B------:R-:W-:-:S03]  /*11df0*/  FMNMX.FTZ R6, R81, R6, !PT ;  /* 0x0000000651067209 */ /* 0x000fc60007810000 */
[----:B------:R-:W4:Y:S01]  /*11e00*/  MUFU.EX2 R63, R99 ;  /* 0x00000063003f7308 */ /* 0x000f220000000800 */
[----:B------:R-:W-:-:S04]  /*11e10*/  FMNMX.FTZ R6, R83, R6, !PT ;  /* 0x0000000653067209 */ /* 0x000fc80007810000 */
[----:B------:R-:W-:-:S03]  /*11e20*/  FMNMX.FTZ R6, R85, R6, !PT ;  /* 0x0000000655067209 */ /* 0x000fc60007810000 */
[----:B------:R-:W-:Y:S01]  /*11e30*/  MUFU.EX2 R140, R140 ;  /* 0x0000008c008c7308 */ /* 0x000fe20000000800 */
[----:B------:R-:W-:-:S04]  /*11e40*/  FMNMX.FTZ R6, R67, R6, !PT ;  /* 0x0000000643067209 */ /* 0x000fc80007810000 */
[----:B------:R-:W-:-:S03]  /*11e50*/  FMNMX.FTZ R6, R89, R6, !PT ;  /* 0x0000000659067209 */ /* 0x000fc60007810000 */
[----:B------:R-:W-:Y:S01]  /*11e60*/  MUFU.EX2 R41, R41 ;  /* 0x0000002900297308 */ /* 0x000fe20000000800 */
[----:B------:R-:W-:-:S05]  /*11e70*/  FMNMX.FTZ R6, R71, R6, !PT ;  /* 0x0000000647067209 */ /* 0x000fca0007810000 */
[----:B------:R-:W0:Y:S02]  /*11e80*/  SHFL.BFLY PT, R93, R6, 0x2, 0x1f ;  /* 0x0c401f00065d7f89 */ /* 0x000e2400000e0000 */
[----:B------:R-:W-:Y:S08]  /*11e90*/  MUFU.EX2 R142, R142 ;  /* 0x0000008e008e7308 */ /* 0x000ff00000000800 */
[----:B------:R-:W-:Y:S08]  /*11ea0*/  MUFU.EX2 R33, R33 ;  /* 0x0000002100217308 */ /* 0x000ff00000000800 */
[----:B------:R-:W-:Y:S01]  /*11eb0*/  MUFU.EX2 R144, R144 ;  /* 0x0000009000907308 */ /* 0x000fe20000000800 */
[----:B0-----:R-:W-:-:S07]  /*11ec0*/  FMNMX.FTZ R93, R6, R93, !PT ;  /* 0x0000005d065d7209 */ /* 0x001fce0007810000 */
[----:B------:R-:W-:Y:S01]  /*11ed0*/  MUFU.EX2 R37, R37 ;  /* 0x0000002500257308 */ /* 0x000fe20000000800 */
[----:B------:R-:W0:Y:S07]  /*11ee0*/  SHFL.BFLY PT, R4, R93, 0x1, 0x1f ;  /* 0x0c201f005d047f89 */ /* 0x000e2e00000e0000 */
[----:B------:R-:W-:Y:S08]  /*11ef0*/  MUFU.EX2 R146, R146 ;  /* 0x0000009200927308 */ /* 0x000ff00000000800 */
[----:B------:R-:W-:Y:S08]  /*11f00*/  MUFU.EX2 R45, R45 ;  /* 0x0000002d002d7308 */ /* 0x000ff00000000800 */
[----:B------:R-:W-:Y:S01]  /*11f10*/  MUFU.EX2 R148, R148 ;  /* 0x0000009400947308 */ /* 0x000fe20000000800 */
[----:B0-----:R-:W-:-:S04]  /*11f20*/  FMNMX.FTZ R4, R93, R4, !PT ;  /* 0x000000045d047209 */ /* 0x001fc80007810000 */
        /* <DEDUP_REMOVED lines=10> */
[----:B------:R-:W-:Y:S01]  /*11fd0*/  FADD.FTZ R7, R156, R61 ;  /* 0x0000003d9c077221 */ /* 0x000fe20000010000 */
[-CC-:B------:R-:W-:Y:S01]  /*11fe0*/  FFMA.FTZ R137, R11, R0.reuse, -R26.reuse ;  /* 0x000000000b897223 */ /* 0x180fe2000001081a */
[-CC-:B------:R-:W-:Y:S01]  /*11ff0*/  FFMA.FTZ R12, R35, R0.reuse, -R26.reuse ;  /* 0x00000000230c7223 */ /* 0x180fe2000001081a */
[----:B------:R-:W-:Y:S01]  /*12000*/  MUFU.EX2 R157, R157 ;  /* 0x0000009d009d7308 */ /* 0x000fe20000000800 */
[----:B-1----:R-:W-:Y:S01]  /*12010*/  FADD.FTZ R24, R158, R7 ;  /* 0x000000079e187221 */ /* 0x002fe20000010000 */
[-CC-:B------:R-:W-:Y:S01]  /*12020*/  FFMA.FTZ R139, R13, R0.reuse, -R26.reuse ;  /* 0x000000000d8b7223 */ /* 0x180fe2000001081a */
[-CC-:B------:R-:W-:Y:S01]  /*12030*/  FFMA.FTZ R14, R39, R0.reuse, -R26.reuse ;  /* 0x00000000270e7223 */ /* 0x180fe2000001081a */
[-C--:B------:R-:W-:Y:S01]  /*12040*/  FFMA.FTZ R141, R15, R0.reuse, -R26 ;  /* 0x000000000f8d7223 */ /* 0x080fe2000001081a */
[----:B--2---:R-:W-:Y:S01]  /*12050*/  FADD.FTZ R7, R65, R24 ;  /* 0x0000001841077221 */ /* 0x004fe20000010000 */
[-CC-:B------:R-:W-:Y:S01]  /*12060*/  FFMA.FTZ R20, R43, R0.reuse, -R26.reuse ;  /* 0x000000002b147223 */ /* 0x180fe2000001081a */
[-CC-:B------:R-:W-:Y:S01]  /*12070*/  FFMA.FTZ R143, R21, R0.reuse, -R26.reuse ;  /* 0x00000000158f7223 */ /* 0x180fe2000001081a */
[----:B------:R-:W0:Y:S01]  /*12080*/  MUFU.EX2 R6, R6 ;  /* 0x0000000600067308 */ /* 0x000e220000000800 */
[----:B---3--:R-:W-:Y:S01]  /*12090*/  FADD.FTZ R32, R136, R7 ;  /* 0x0000000788207221 */ /* 0x008fe20000010000 */
[-CC-:B------:R-:W-:Y:S01]  /*120a0*/  FFMA.FTZ R47, R47, R0.reuse, -R26.reuse ;  /* 0x000000002f2f7223 */ /* 0x180fe2000001081a */
[-CC-:B------:R-:W-:Y:S01]  /*120b0*/  FFMA.FTZ R25, R25, R0.reuse, -R26.reuse ;  /* 0x0000000019197223 */ /* 0x180fe2000001081a */
[-C--:B------:R-:W-:Y:S01]  /*120c0*/  FFMA.FTZ R51, R51, R0.reuse, -R26 ;  /* 0x0000000033337223 */ /* 0x080fe2000001081a */
[----:B----4-:R-:W-:Y:S01]  /*120d0*/  FADD.FTZ R9, R69, R32 ;  /* 0x0000002045097221 */ /* 0x010fe20000010000 */
[-CC-:B------:R-:W-:Y:S01]  /*120e0*/  FFMA.FTZ R29, R29, R0.reuse, -R26.reuse ;  /* 0x000000001d1d7223 */ /* 0x180fe2000001081a */
[-CC-:B------:R-:W-:Y:S01]  /*120f0*/  FFMA.FTZ R55, R55, R0.reuse, -R26.reuse ;  /* 0x0000000037377223 */ /* 0x180fe2000001081a */
[----:B------:R-:W1:Y:S01]  /*12100*/  MUFU.EX2 R159, R159 ;  /* 0x0000009f009f7308 */ /* 0x000e620000000800 */
[----:B------:R-:W-:Y:S01]  /*12110*/  FADD.FTZ R34, R138, R9 ;  /* 0x000000098a227221 */ /* 0x000fe20000010000 */
[-CC-:B------:R-:W-:Y:S01]  /*12120*/  FFMA.FTZ R49, R49, R0.reuse, -R26.reuse ;  /* 0x0000000031317223 */ /* 0x180fe2000001081a */
[-CC-:B------:R-:W-:Y:S01]  /*12130*/  FFMA.FTZ R59, R59, R0.reuse, -R26.reuse ;  /* 0x000000003b3b7223 */ /* 0x180fe2000001081a */
[-C--:B------:R-:W-:Y:S01]  /*12140*/  FFMA.FTZ R81, R81, R0.reuse, -R26 ;  /* 0x0000000051517223 */ /* 0x080fe2000001081a */
[----:B------:R-:W-:Y:S01]  /*12150*/  FADD.FTZ R9, R63, R34 ;  /* 0x000000223f097221 */ /* 0x000fe20000010000 */
[-CC-:B------:R-:W-:Y:S01]  /*12160*/  FFMA.FTZ R83, R83, R0.reuse, -R26.reuse ;  /* 0x0000000053537223 */ /* 0x180fe2000001081a */
[-C--:B------:R-:W-:Y:S01]  /*12170*/  FFMA.FTZ R85, R85, R0.reuse, -R26 ;  /* 0x0000000055557223 */ /* 0x080fe2000001081a */
[----:B------:R-:W2:Y:S01]  /*12180*/  MUFU.EX2 R10, R10 ;  /* 0x0000000a000a7308 */ /* 0x000ea20000000800 */
[----:B0-----:R-:W-:Y:S01]  /*12190*/  FADD.FTZ R24, R157, R6 ;  /* 0x000000069d187221 */ /* 0x001fe20000010000 */
[-CC-:B------:R-:W-:Y:S01]  /*121a0*/  FFMA.FTZ R67, R67, R0.reuse, -R26.reuse ;  /* 0x0000000043437223 */ /* 0x180fe2000001081a */
[-CC-:B------:R-:W-:Y:S01]  /*121b0*/  FFMA.FTZ R89, R89, R0.reuse, -R26.reuse ;  /* 0x0000000059597223 */ /* 0x180fe2000001081a */
[----:B------:R-:W-:Y:S01]  /*121c0*/  FFMA.FTZ R71, R71, R0, -R26 ;  /* 0x0000000047477223 */ /* 0x000fe2000001081a */
[----:B------:R-:W-:Y:S01]  /*121d0*/  F2FP.F16.F32.PACK_AB R157, R6, R157 ;  /* 0x0000009d069d723e */ /* 0x000fe200000000ff */
[--C-:B------:R-:W-:Y:S01]  /*121e0*/  IMAD.MOV.U32 R39, RZ, RZ, R87.reuse ;  /* 0x000000ffff277224 */ /* 0x100fe200078e0057 */
[----:B------:R-:W-:Y:S01]  /*121f0*/  F2FP.F16.F32.PACK_AB R156, R61, R156 ;  /* 0x0000009c3d9c723e */ /* 0x000fe200000000ff */
[----:B------:R-:W0:Y:S01]  /*12200*/  MUFU.EX2 R137, R137 ;  /* 0x0000008900897308 */ /* 0x000e220000000800 */
[----:B-1----:R-:W-:Y:S01]  /*12210*/  FADD.FTZ R7, R159, R24 ;  /* 0x000000189f077221 */ /* 0x002fe20000010000 */
[----:B------:R-:W-:Y:S01]  /*12220*/  F2FP.F16.F32.PACK_AB R158, R65, R158 ;  /* 0x0000009e419e723e */ /* 0x000fe200000000ff */
[--C-:B------:R-:W-:Y:S01]  /*12230*/  IMAD.MOV.U32 R65, RZ, RZ, R87.reuse ;  /* 0x000000ffff417224 */ /* 0x100fe200078e0057 */
[----:B------:R-:W-:Y:S01]  /*12240*/  F2FP.F16.F32.PACK_AB R136, R69, R136 ;  /* 0x000000884588723e */ /* 0x000fe200000000ff */
[--C-:B------:R-:W-:Y:S01]  /*12250*/  IMAD.MOV.U32 R69, RZ, RZ, R87.reuse ;  /* 0x000000ffff457224 */ /* 0x100fe200078e0057 */
[----:B------:R-:W-:Y:S01]  /*12260*/  F2FP.F16.F32.PACK_AB R138, R63, R138 ;  /* 0x0000008a3f8a723e */ /* 0x000fe200000000ff */
[----:B------:R-:W-:Y:S01]  /*12270*/  IMAD.MOV.U32 R63, RZ, RZ, R87 ;  /* 0x000000ffff3f7224 */ /* 0x000fe200078e0057 */
[----:B------:R-:W1:Y:S01]  /*12280*/  MUFU.EX2 R12, R12 ;  /* 0x0000000c000c7308 */ /* 0x000e620000000800 */
[C---:B--2---:R-:W-:Y:S01]  /*12290*/  FADD.FTZ R24, R10.reuse, R7 ;  /* 0x000000070a187221 */ /* 0x044fe20000010000 */
[----:B------:R-:W-:Y:S01]  /*122a0*/  F2FP.F16.F32.PACK_AB R159, R10, R159 ;  /* 0x0000009f0a9f723e */ /* 0x000fe200000000ff */
[--C-:B------:R-:W-:Y:S01]  /*122b0*/  IMAD.MOV.U32 R35, RZ, RZ, R87.reuse ;  /* 0x000000ffff237224 */ /* 0x100fe200078e0057 */
[-C--:B------:R-:W-:Y:S01]  /*122c0*/  MOV R61, R87.reuse ;  /* 0x00000057003d7202 */ /* 0x080fe20000000f00 */
[----:B------:R-:W-:Y:S01]  /*122d0*/  IMAD.MOV.U32 R27, RZ, RZ, R87 ;  /* 0x000000ffff1b7224 */ /* 0x000fe200078e0057 */
[----:B------:R-:W-:-:S02]  /*122e0*/  MOV R43, R87 ;  /* 0x00000057002b7202 */ /* 0x000fc40000000f00 */
[----:B------:R-:W2:Y:S01]  /*122f0*/  MUFU.EX2 R139, R139 ;  /* 0x0000008b008b7308 */ /* 0x000ea20000000800 */
[----:B0-----:R-:W-:Y:S01]  /*12300*/  FADD.FTZ R7, R137, R24 ;  /* 0x0000001889077221 */ /* 0x001fe20000010000 */
[----:B------:R-:W-:Y:S01]  /*12310*/  FADD.FTZ R24, R140, R9 ;  /* 0x000000098c187221 */ /* 0x000fe20000010000 */
[----:B------:R-:W-:Y:S01]  /*12320*/  F2FP.F16.F32.PACK_AB R140, R41, R140 ;  /* 0x0000008c298c723e */ /* 0x000fe200000000ff */
[----:B------:R-:W-:Y:S01]  /*12330*/  IMAD.MOV.U32 R9, RZ, RZ, 0x3f800000 ;  /* 0x3f800000ff097424 */ /* 0x000fe200078e00ff */
[----:B------:R-:W-:-:S03]  /*12340*/  MOV R31, R87 ;  /* 0x00000057001f7202 */ /* 0x000fc60000000f00 */
[----:B------:R-:W0:Y:S01]  /*12350*/  MUFU.EX2 R14, R14 ;  /* 0x0000000e000e7308 */ /* 0x000e220000000800 */
[C---:B-1----:R-:W-:Y:S01]  /*12360*/  FADD.FTZ R34, R12.reuse, R7 ;  /* 0x000000070c227221 */ /* 0x042fe20000010000 */
[----:B------:R-:W-:Y:S01]  /*12370*/  FADD.FTZ R7, R41, R24 ;  /* 0x0000001829077221 */ /* 0x000fe20000010000 */
[----:B------:R-:W-:Y:S01]  /*12380*/  VIADD R24, R5, 0x2a840 ;  /* 0x0002a84005187836 */ /* 0x000fe20000000000 */
[----:B------:R-:W-:Y:S01]  /*12390*/  F2FP.F16.F32.PACK_AB R137, R12, R137 ;  /* 0x000000890c89723e */ /* 0x000fe200000000ff */
[----:B------:R-:W-:Y:S02]  /*123a0*/  IMAD.MOV.U32 R41, RZ, RZ, R87 ;  /* 0x000000ffff297224 */ /* 0x000fe400078e0057 */
[----:B------:R-:W-:Y:S01]  /*123b0*/  FADD.FTZ R38, R142, R7 ;  /* 0x000000078e267221 */ /* 0x000fe20000010000 */
[----:B------:R-:W-:Y:S01]  /*123c0*/  F2FP.F16.F32.PACK_AB R142, R33, R142 ;  /* 0x0000008e218e723e */ /* 0x000fe200000000ff */
[----:B------:R-:W1:Y:S01]  /*123d0*/  MUFU.EX2 R141, R141 ;  /* 0x0000008d008d7308 */ /* 0x000e620000000800 */
[----:B--2---:R-:W-:Y:S01]  /*123e0*/  FADD.FTZ R5, R139, R34 ;  /* 0x000000228b057221 */ /* 0x004fe20000010000 */
[----:B------:R-:W-:Y:S01]  /*123f0*/  PRMT R24, R181, 0x654, R24 ;  /* 0x00000654b5187816 */ /* 0x000fe20000000018 */
[----:B------:R-:W-:Y:S01]  /*12400*/  FADD.FTZ R7, R33, R38 ;  /* 0x0000002621077221 */ /* 0x000fe20000010000 */
[----:B------:R-:W-:-:S02]  /*12410*/  IMAD.MOV.U32 R33, RZ, RZ, R87 ;  /* 0x000000ffff217224 */ /* 0x000fc400078e0057 */
[----:B------:R2:W-:Y:S02]  /*12420*/  SYNCS.ARRIVE.TRANS64.RED.A1T0 RZ, [R24+URZ], RZ ;  /* 0x000000ff18ff79a7 */ /* 0x0005e4000810043f */
[----:B------:R-:W2:Y:S01]  /*12430*/  MUFU.EX2 R20, R20 ;  /* 0x0000001400147308 */ /* 0x000ea20000000800 */
[C---:B0-----:R-:W-:Y:S01]  /*12440*/  FADD.FTZ R36, R14.reuse, R5 ;  /* 0x000000050e247221 */ /* 0x041fe20000010000 */
[----:B------:R-:W-:-:S06]  /*12450*/  F2FP.F16.F32.PACK_AB R139, R14, R139 ;  /* 0x0000008b0e8b723e */ /* 0x000fcc00000000ff */
[----:B------:R-:W0:Y:S01]  /*12460*/  MUFU.EX2 R143, R143 ;  /* 0x0000008f008f7308 */ /* 0x000e220000000800 */
[----:B-1----:R-:W-:Y:S01]  /*12470*/  FADD.FTZ R5, R141, R36 ;  /* 0x000000248d057221 */ /* 0x002fe20000010000 */
[----:B------:R-:W-:Y:S01]  /*12480*/  FADD.FTZ R36, R144, R7 ;  /* 0x0000000790247221 */ /* 0x000fe20000010000 */
[----:B------:R-:W-:-:S03]  /*12490*/  F2FP.F16.F32.PACK_AB R144, R37, R144 ;  /* 0x000000902590723e */ /* 0x000fc600000000ff */
[----:B------:R-:W-:Y:S01]  /*124a0*/  FADD.FTZ R7, R37, R36 ;  /* 0x0000002425077221 */ /* 0x000fe20000010000 */
[----:B------:R-:W-:Y:S01]  /*124b0*/  MOV R37, R87 ;  /* 0x0000005700257202 */ /* 0x000fe20000000f00 */
[----:B------:R1:W3:Y:S01]  /*124c0*/  MUFU.EX2 R28, R47 ;  /* 0x0000002f001c7308 */ /* 0x0002e20000000800 */
[----:B--2---:R-:W-:Y:S01]  /*124d0*/  FADD.FTZ R24, R20, R5 ;  /* 0x0000000514187221 */ /* 0x004fe20000010000 */
[----:B------:R-:W-:Y:S01]  /*124e0*/  FADD.FTZ R38, R146, R7 ;  /* 0x0000000792267221 */ /* 0x000fe20000010000 */
[C---:B------:R-:W-:Y:S02]  /*124f0*/  F2FP.F16.F32.PACK_AB R146, R45.reuse, R146 ;  /* 0x000000922d92723e */ /* 0x040fe400000000ff */
[----:B------:R-:W-:Y:S01]  /*12500*/  F2FP.F16.F32.PACK_AB R141, R20, R141 ;  /* 0x0000008d148d723e */ /* 0x000fe200000000ff */
[----:B------:R-:W-:Y:S01]  /*12510*/  FADD.FTZ R7, R45, R38 ;  /* 0x000000262d077221 */ /* 0x000fe20000010000 */
[--C-:B------:R-:W-:Y:S01]  /*12520*/  IMAD.MOV.U32 R45, RZ, RZ, R87.reuse ;  /* 0x000000ffff2d7224 */ /* 0x100fe200078e0057 */
[----:B------:R-:W2:Y:S01]  /*12530*/  MUFU.EX2 R25, R25 ;  /* 0x0000001900197308 */ /* 0x000ea20000000800 */
[----:B0-----:R-:W-:Y:S01]  /*12540*/  FADD.FTZ R5, R143, R24 ;  /* 0x000000188f057221 */ /* 0x001fe20000010000 */
[----:B-1----:R-:W-:-:S06]  /*12550*/  IMAD.MOV.U32 R47, RZ, RZ, R87 ;  /* 0x000000ffff2f7224 */ /* 0x002fcc00078e0057 */
[----:B------:R0:W1:Y:S01]  /*12560*/  MUFU.EX2 R30, R51 ;  /* 0x00000033001e7308 */ /* 0x0000620000000800 */
[C---:B---3--:R-:W-:Y:S01]  /*12570*/  FADD.FTZ R36, R28.reuse, R5 ;  /* 0x000000051c247221 */ /* 0x048fe20000010000 */
[----:B------:R-:W-:Y:S02]  /*12580*/  F2FP.F16.F32.PACK_AB R143, R28, R143 ;  /* 0x0000008f1c8f723e */ /* 0x000fe400000000ff */
[----:B------:R-:W-:-:S04]  /*12590*/  MOV R28, R87 ;  /* 0x00000057001c7202 */ /* 0x000fc80000000f00 */
[----:B------:R-:W3:Y:S01]  /*125a0*/  MUFU.EX2 R29, R29 ;  /* 0x0000001d001d7308 */ /* 0x000ee20000000800 */
[----:B--2---:R-:W-:Y:S01]  /*125b0*/  FADD.FTZ R5, R25, R36 ;  /* 0x0000002419057221 */ /* 0x004fe20000010000 */
[----:B------:R-:W-:Y:S01]  /*125c0*/  FADD.FTZ R36, R148, R7 ;  /* 0x0000000794247221 */ /* 0x000fe20000010000 */
[C---:B------:R-:W-:Y:S01]  /*125d0*/  F2FP.F16.F32.PACK_AB R148, R53.reuse, R148 ;  /* 0x000000943594723e */ /* 0x040fe200000000ff */
[--C-:B0-----:R-:W-:Y:S02]  /*125e0*/  IMAD.MOV.U32 R51, RZ, RZ, R87.reuse ;  /* 0x000000ffff337224 */ /* 0x101fe400078e0057 */
[----:B------:R-:W-:Y:S01]  /*125f0*/  FADD.FTZ R7, R53, R36 ;  /* 0x0000002435077221 */ /* 0x000fe20000010000 */
[----:B------:R-:W-:Y:S01]  /*12600*/  IMAD.MOV.U32 R53, RZ, RZ, R87 ;  /* 0x000000ffff357224 */ /* 0x000fe200078e0057 */
[----:B------:R0:W2:Y:S01]  /*12610*/  MUFU.EX2 R32, R55 ;  /* 0x0000003700207308 */ /* 0x0000a20000000800 */
[----:B-1----:R-:W-:Y:S01]  /*12620*/  FADD.FTZ R26, R30, R5 ;  /* 0x000000051e1a7221 */ /* 0x002fe20000010000 */
[----:B------:R-:W-:Y:S01]  /*12630*/  FADD.FTZ R38, R150, R7 ;  /* 0x0000000796267221 */ /* 0x000fe20000010000 */
[----:B-----5:R-:W-:Y:S01]  /*12640*/  F2FP.F16.F32.PACK_AB R145, R30, R25 ;  /* 0x000000191e91723e */ /* 0x020fe200000000ff */
[----:B------:R-:W-:Y:S01]  /*12650*/  IMAD.MOV.U32 R30, RZ, RZ, R87 ;  /* 0x000000ffff1e7224 */ /* 0x000fe200078e0057 */
[----:B------:R-:W-:-:S03]  /*12660*/  MOV R25, R87 ;  /* 0x0000005700197202 */ /* 0x000fc60000000f00 */
[----:B------:R-:W1:Y:S01]  /*12670*/  MUFU.EX2 R49, R49 ;  /* 0x0000003100317308 */ /* 0x000e620000000800 */
[----:B---3--:R-:W-:Y:S01]  /*12680*/  FADD.FTZ R5, R29, R26 ;  /* 0x0000001a1d057221 */ /* 0x008fe20000010000 */
[----:B0-----:R-:W-:-:S06]  /*12690*/  MOV R55, R87 ;  /* 0x0000005700377202 */ /* 0x001fcc0000000f00 */
[----:B------:R-:W0:Y:S01]  /*126a0*/  MUFU.EX2 R57, R57 ;  /* 0x0000003900397308 */ /* 0x000e220000000800 */
[C---:B--2---:R-:W-:Y:S01]  /*126b0*/  FADD.FTZ R36, R32.reuse, R5 ;  /* 0x0000000520247221 */ /* 0x044fe20000010000 */
[----:B------:R-:W-:Y:S01]  /*126c0*/  F2FP.F16.F32.PACK_AB R147, R32, R29 ;  /* 0x0000001d2093723e */ /* 0x000fe200000000ff */
[--C-:B------:R-:W-:Y:S02]  /*126d0*/  IMAD.MOV.U32 R32, RZ, RZ, R87.reuse ;  /* 0x000000ffff207224 */ /* 0x100fe400078e0057 */
[----:B------:R-:W-:-:S03]  /*126e0*/  IMAD.MOV.U32 R29, RZ, RZ, R87 ;  /* 0x000000ffff1d7224 */ /* 0x000fc600078e0057 */
[----:B------:R2:W3:Y:S01]  /*126f0*/  MUFU.EX2 R34, R59 ;  /* 0x0000003b00227308 */ /* 0x0004e20000000800 */
[----:B-1----:R-:W-:-:S07]  /*12700*/  FADD.FTZ R5, R49, R36 ;  /* 0x0000002431057221 */ /* 0x002fce0000010000 */
[----:B------:R-:W1:Y:S01]  /*12710*/  MUFU.EX2 R152, R152 ;  /* 0x0000009800987308 */ /* 0x000e620000000800 */
[C---:B0-----:R-:W-:Y:S01]  /*12720*/  FADD.FTZ R7, R57.reuse, R38 ;  /* 0x0000002639077221 */ /* 0x041fe20000010000 */
[----:B------:R-:W-:Y:S01]  /*12730*/  F2FP.F16.F32.PACK_AB R150, R57, R150 ;  /* 0x000000963996723e */ /* 0x000fe200000000ff */
[--C-:B--2---:R-:W-:Y:S02]  /*12740*/  IMAD.MOV.U32 R59, RZ, RZ, R87.reuse ;  /* 0x000000ffff3b7224 */ /* 0x104fe400078e0057 */
[----:B------:R-:W-:-:S03]  /*12750*/  IMAD.MOV.U32 R57, RZ, RZ, R87 ;  /* 0x000000ffff397224 */ /* 0x000fc600078e0057 */
[----:B------:R-:W0:Y:S01]  /*12760*/  MUFU.EX2 R81, R81 ;  /* 0x0000005100517308 */ /* 0x000e220000000800 */
[C---:B---3--:R-:W-:Y:S01]  /*12770*/  FADD.FTZ R36, R34.reuse, R5 ;  /* 0x0000000522247221 */ /* 0x048fe20000010000 */
[----:B------:R-:W-:Y:S02]  /*12780*/  F2FP.F16.F32.PACK_AB R149, R34, R49 ;  /* 0x000000312295723e */ /* 0x000fe400000000ff */
[-C--:B------:R-:W-:Y:S02]  /*12790*/  MOV R49, R87.reuse ;  /* 0x0000005700317202 */ /* 0x080fe40000000f00 */
[----:B------:R-:W-:Y:S02]  /*127a0*/  MOV R34, R87 ;  /* 0x0000005700227202 */ /* 0x000fe40000000f00 */
[----:B------:R-:W2:Y:S01]  /*127b0*/  MUFU.EX2 R73, R73 ;  /* 0x0000004900497308 */ /* 0x000ea20000000800 */
[----:B-1----:R-:W-:-:S07]  /*127c0*/  FADD.FTZ R38, R152, R7 ;  /* 0x0000000798267221 */ /* 0x002fce0000010000 */
[----:B------:R1:W3:Y:S01]  /*127d0*/  MUFU.EX2 R24, R83 ;  /* 0x0000005300187308 */ /* 0x0002e20000000800 */
[----:B0-----:R-:W-:-:S07]  /*127e0*/  FADD.FTZ R5, R81, R36 ;  /* 0x0000002451057221 */ /* 0x001fce0000010000 */
[----:B------:R-:W0:Y:S01]  /*127f0*/  MUFU.EX2 R85, R85 ;  /* 0x0000005500557308 */ /* 0x000e220000000800 */
[C---:B--2---:R-:W-:Y:S01]  /*12800*/  FADD.FTZ R7, R73.reuse, R38 ;  /* 0x0000002649077221 */ /* 0x044fe20000010000 */
[----:B------:R-:W-:Y:S01]  /*12810*/  F2FP.F16.F32.PACK_AB R152, R73, R152 ;  /* 0x000000984998723e */ /* 0x000fe200000000ff */
[----:B-1----:R-:W-:Y:S01]  /*12820*/  IMAD.MOV.U32 R83, RZ, RZ, R87 ;  /* 0x000000ffff537224 */ /* 0x002fe200078e0057 */
[----:B------:R-:W-:-:S04]  /*12830*/  MOV R73, R87 ;  /* 0x0000005700497202 */ /* 0x000fc80000000f00 */
        /* <DEDUP_REMOVED lines=12> */
[----:B------:R-:W-:Y:S01]  /*12900*/  IMAD.MOV.U32 R26, RZ, RZ, R87 ;  /* 0x000000ffff1a7224 */ /* 0x000fe200078e0057 */
[----:B------:R-:W-:-:S04]  /*12910*/  MOV R85, R87 ;  /* 0x0000005700557202 */ /* 0x000fc80000000f00 */
[----:B------:R-:W1:Y:S01]  /*12920*/  MUFU.EX2 R75, R75 ;  /* 0x0000004b004b7308 */ /* 0x000e620000000800 */
[----:B---3--:R-:W-:-:S07]  /*12930*/  FADD.FTZ R40, R154, R7 ;  /* 0x000000079a287221 */ /* 0x008fce0000010000 */
[----:B------:R2:W3:Y:S01]  /*12940*/  MUFU.EX2 R36, R71 ;  /* 0x0000004700247308 */ /* 0x0004e20000000800 */
[----:B0-----:R-:W-:Y:S01]  /*12950*/  FADD.FTZ R5, R89, R6 ;  /* 0x0000000659057221 */ /* 0x001fe20000010000 */
[C---:B-1----:R-:W-:Y:S01]  /*12960*/  FADD.FTZ R7, R75.reuse, R40 ;  /* 0x000000284b077221 */ /* 0x042fe20000010000 */
[----:B------:R-:W-:Y:S01]  /*12970*/  F2FP.F16.F32.PACK_AB R154, R75, R154 ;  /* 0x0000009a4b9a723e */ /* 0x000fe200000000ff */
[--C-:B------:R-:W-:Y:S01]  /*12980*/  IMAD.MOV.U32 R75, RZ, RZ, R87.reuse ;  /* 0x000000ffff4b7224 */ /* 0x100fe200078e0057 */
[----:B------:R-:W-:Y:S01]  /*12990*/  MOV R40, R87 ;  /* 0x0000005700287202 */ /* 0x000fe20000000f00 */
[----:B--2---:R-:W-:Y:S02]  /*129a0*/  IMAD.MOV.U32 R71, RZ, RZ, R87 ;  /* 0x000000ffff477224 */ /* 0x004fe400078e0057 */
[C---:B---3--:R-:W-:Y:S01]  /*129b0*/  FADD.FTZ R6, R36.reuse, R5 ;  /* 0x0000000524067221 */ /* 0x048fe20000010000 */
[----:B------:R-:W-:Y:S01]  /*129c0*/  F2FP.F16.F32.PACK_AB R155, R36, R89 ;  /* 0x00000059249b723e */ /* 0x000fe200000000ff */
[----:B------:R-:W-:Y:S01]  /*129d0*/  IMAD.MOV.U32 R36, RZ, RZ, R87 ;  /* 0x000000ffff247224 */ /* 0x000fe200078e0057 */
[----:B------:R-:W-:Y:S01]  /*129e0*/  MOV R5, 0x3f800000 ;  /* 0x3f80000000057802 */ /* 0x000fe20000000f00 */
[----:B------:R-:W-:Y:S06]  /*129f0*/  @!P1 BRA `(.L_x_624) ;  /* 0x00000020007c9947 */ /* 0x000fec0003800000 */
[----:B------:R-:W-:Y:S01]  /*12a00*/  VIADD R14, R194, 0xfffffffe ;  /* 0xfffffffec20e7836 */ /* 0x000fe20000000000 */
[----:B------:R-:W-:Y:S01]  /*12a10*/  MOV R15, R4 ;  /* 0x00000004000f7202 */ /* 0x000fe20000000f00 */
[----:B------:R-:W-:Y:S01]  /*12a20*/  IMAD.MOV.U32 R20, RZ, RZ, R3 ;  /* 0x000000ffff147224 */ /* 0x000fe200078e0003 */
[----:B------:R-:W-:Y:S01]  /*12a30*/  MOV R196, R173 ;  /* 0x000000ad00c47202 */ /* 0x000fe20000000f00 */
        /* <DEDUP_REMOVED lines=33> */
[----:B------:R-:W-:-:S07]  /*12c50*/  CS2R R24, SRZ ;  /* 0x0000000000187805 */ /* 0x000fce000001ff00 */
.L_x_637:
[----:B------:R-:W-:-:S04]  /*12c60*/  ISETP.NE.AND P1, PT, R196, 0x1, PT ;  /* 0x00000001c400780c */ /* 0x000fc80003f25270 */
[----:B------:R-:W-:-:S04]  /*12c70*/  SEL R3, RZ, 0x1, P1 ;  /* 0x00000001ff037807 */ /* 0x000fc80000800000 */
[----:B------:R-:W-:Y:S01]  /*12c80*/  LOP3.LUT R180, R194, R3, RZ, 0x3c, !PT ;  /* 0x00000003c2b47212 */ /* 0x000fe200078e3cff */
[----:B------:R-:W-:Y:S06]  /*12c90*/  @!P0 BRA `(.L_x_625) ;  /* 0x0000000000048947 */ /* 0x000fec0003800000 */
[----:B------:R-:W-:Y:S01]  /*12ca0*/  BPT.TRAP 0x1 ;  /* 0x000000040000795c */ /* 0x000fe20000300000 */
.L_x_625:
[----:B------:R-:W-:Y:S01]  /*12cb0*/  VIADD R173, R196, 0x1 ;  /* 0x00000001c4ad7836 */ /* 0x000fe20000000000 */
[----:B------:R-:W-:-:S04]  /*12cc0*/  SHF.L.U32 R0, R180, 0x1f, RZ ;  /* 0x0000001fb4007819 */ /* 0x000fc800000006ff */
[----:B------:R-:W-:-:S04]  /*12cd0*/  ISETP.NE.AND P1, PT, R173, 0x2, PT ;  /* 0x00000002ad00780c */ /* 0x000fc80003f25270 */
[----:B------:R-:W-:-:S04]  /*12ce0*/  SEL R173, R173, RZ, P1 ;  /* 0x000000ffadad7207 */ /* 0x000fc80000800000 */
[----:B------:R-:W-:-:S04]  /*12cf0*/  LEA R21, R173, R2, 0x3 ;  /* 0x00000002ad157211 */ /* 0x000fc800078e18ff */
[----:B------:R0:W1:Y:S01]  /*12d00*/  SYNCS.PHASECHK.TRANS64.TRYWAIT P1, [R21+URZ+0x2a830], R0 ;  /* 0x02a83000150075a7 */ /* 0x000062000802017f */
[----:B------:R-:W-:Y:S05]  /*12d10*/  @!P0 BRA `(.L_x_626) ;  /* 0x0000000000048947 */ /* 0x000fea0003800000 */
[----:B------:R-:W-:Y:S01]  /*12d20*/  BPT.TRAP 0x1 ;  /* 0x000000040000795c */ /* 0x000fe20000300000 */
.L_x_626:
[----:B------:R-:W-:Y:S01]  /*12d30*/  BSSY B1, `(.L_x_627) ;  /* 0x0000006000017945 */ /* 0x000fe20003800000 */
[----:B------:R-:W-:Y:S02]  /*12d40*/  IMAD R10, R173, 0x900, R8 ;  /* 0x00000900ad0a7824 */ /* 0x000fe400078e0208 */
[----:B------:R-:W-:Y:S01]  /*12d50*/  IMAD.MOV.U32 R11, RZ, RZ, 0x40000040 ;  /* 0x40000040ff0b7424 */ /* 0x000fe200078e00ff */
[----:B-1----:R-:W-:Y:S06]  /*12d60*/  @P1 BRA `(.L_x_628) ;  /* 0x0000000000081947 */ /* 0x002fec0003800000 */
[----:B------:R-:W1:Y:S02]  /*12d70*/  SYNCS.PHASECHK.TRANS64.TRYWAIT P1, [R21+URZ+0x2a830], R0 ;  /* 0x02a83000150075a7 */ /* 0x000e64000802017f */
[----:B-1----:R-:W-:Y:S05]  /*12d80*/  @!P1 BRA `(.L_x_629) ;  /* 0x000000c000689947 */ /* 0x002fea0003800000 */
.L_x_628:
[----:B------:R-:W-:Y:S05]  /*12d90*/  BSYNC B1 ;  /* 0x0000000000017941 */ /* 0x000fea0003800000 */
.L_x_627:
[----:B------:R-:W2:Y:S04]  /*12da0*/  LDL.64 R88, [R1+0x28] ;  /* 0x0000280001587983 */ /* 0x000ea80000100a00 */
[----:B------:R-:W3:Y:S04]  /*12db0*/  LDL.64 R212, [R1+0x20] ;  /* 0x0000200001d47983 */ /* 0x000ee80000100a00 */
[----:B------:R-:W4:Y:S01]  /*12dc0*/  LDL.64 R210, [R1+0x18] ;  /* 0x0000180001d27983 */ /* 0x000f220000100a00 */
[C---:B------:R-:W-:Y:S02]  /*12dd0*/  R2UR UR6, R10.reuse ;  /* 0x000000000a0672ca */ /* 0x040fe400000e0000 */
[----:B------:R-:W-:Y:S01]  /*12de0*/  R2UR UR7, R11 ;  /* 0x000000000b0772ca */ /* 0x000fe200000e0000 */
[----:B------:R-:W5:Y:S01]  /*12df0*/  LDL.64 R208, [R1+0x10] ;  /* 0x0000100001d07983 */ /* 0x000f620000100a00 */
[----:B------:R-:W-:Y:S01]  /*12e00*/  VIADD R12, R10, 0x2 ;  /* 0x000000020a0c7836 */ /* 0x000fe20000000000 */
[----:B------:R-:W-:-:S02]  /*12e10*/  MOV R13, 0x40000040 ;  /* 0x40000040000d7802 */ /* 0x000fc40000000f00 */
[----:B------:R-:W5:Y:S04]  /*12e20*/  LDL.64 R206, [R1+0x8] ;  /* 0x0000080001ce7983 */ /* 0x000f680000100a00 */
[----:B------:R-:W5:Y:S01]  /*12e30*/  LDL.64 R204, [R1] ;  /* 0x0000000001cc7983 */ /* 0x000f620000100a00 */
[----:B--2---:R-:W-:Y:S02]  /*12e40*/  R2UR UR4, R88 ;  /* 0x00000000580472ca */ /* 0x004fe400000e0000 */
[----:B------:R-:W-:Y:S02]  /*12e50*/  R2UR UR5, R89 ;  /* 0x00000000590572ca */ /* 0x000fe400000e0000 */
[----:B------:R-:W-:-:S11]  /*12e60*/  WARPGROUP.ARRIVE ;  /* 0x00000000000079c5 */ /* 0x000fd60000000000 */
[----:B------:R-:W-:Y:S01]  /*12e70*/  HGMMA.64x96x16.F32 R88, gdesc[UR4], RZ, !UPT, gsb0 ;  /* 0x01600000045879f0 */ /* 0x000fe2000c0008ff */
[----:B------:R-:W-:Y:S02]  /*12e80*/  R2UR UR6, R12 ;  /* 0x000000000c0672ca */ /* 0x000fe400000e0000 */
[----:B------:R-:W-:Y:S02]  /*12e90*/  R2UR UR7, R13 ;  /* 0x000000000d0772ca */ /* 0x000fe400000e0000 */
[----:B---3--:R-:W-:Y:S02]  /*12ea0*/  R2UR UR4, R212 ;  /* 0x00000000d40472ca */ /* 0x008fe400000e0000 */
[----:B------:R-:W-:Y:S01]  /*12eb0*/  R2UR UR5, R213 ;  /* 0x00000000d50572ca */ /* 0x000fe200000e0000 */
[----:B------:R-:W-:Y:S02]  /*12ec0*/  VIADD R12, R10, 0x4 ;  /* 0x000000040a0c7836 */ /* 0x000fe40000000000 */
[----:B------:R-:W-:Y:S01]  /*12ed0*/  IMAD.MOV.U32 R13, RZ, RZ, 0x40000040 ;  /* 0x40000040ff0d7424 */ /* 0x000fe200078e00ff */
[----:B------:R-:W-:-:S02]  /*12ee0*/  WARPGROUP.DEPBAR.LE gsb0, 0x0 ;  /* 0x00008000000079c5 */ /* 0x000fc40000010000 */
[----:B------:R-:W-:-:S07]  /*12ef0*/  WARPGROUP.ARRIVE ;  /* 0x00000000000079c5 */ /* 0x000fce0000000000 */
[----:B------:R-:W-:Y:S01]  /*12f00*/  HGMMA.64x96x16.F32 R88, gdesc[UR4], R88, gsb0 ;  /* 0x01600000045879f0 */ /* 0x000fe20008000858 */
[----:B------:R-:W-:Y:S02]  /*12f10*/  R2UR UR6, R12 ;  /* 0x000000000c0672ca */ /* 0x000fe400000e0000 */
[----:B------:R-:W-:Y:S02]  /*12f20*/  R2UR UR7, R13 ;  /* 0x000000000d0772ca */ /* 0x000fe400000e0000 */
[----:B----4-:R-:W-:Y:S02]  /*12f30*/  R2UR UR4, R210 ;  /* 0x00000000d20472ca */ /* 0x010fe400000e0000 */
[----:B------:R-:W-:Y:S01]  /*12f40*/  R2UR UR5, R211 ;  /* 0x00000000d30572ca */ /* 0x000fe200000e0000 */
[----:B------:R-:W-:Y:S01]  /*12f50*/  IMAD.MOV.U32 R13, RZ, RZ, 0x40000040 ;  /* 0x40000040ff0d7424 */ /* 0x000fe200078e00ff */
[----:B------:R-:W-:Y:S01]  /*12f60*/  IADD3 R12, R10, 0x6, RZ ;  /* 0x000000060a0c7810 */ /* 0x000fe20007ffe0ff */
[----:B------:R-:W-:-:S02]  /*12f70*/  WARPGROUP.DEPBAR.LE gsb0, 0x0 ;  /* 0x00008000000079c5 */ /* 0x000fc40000010000 */
[----:B------:R-:W-:-:S08]  /*12f80*/  WARPGROUP.ARRIVE ;  /* 0x00000000000079c5 */ /* 0x000fd00000000000 */
[----:B------:R-:W-:Y:S01]  /*12f90*/  HGMMA.64x96x16.F32 R88, gdesc[UR4], R88, gsb0 ;  /* 0x01600000045879f0 */ /* 0x000fe20008000858 */
[----:B------:R-:W-:Y:S02]  /*12fa0*/  R2UR UR6, R12 ;  /* 0x000000000c0672ca */ /* 0x000fe400000e0000 */
[----:B------:R-:W-:Y:S02]  /*12fb0*/  R2UR UR7, R13 ;  /* 0x000000000d0772ca */ /* 0x000fe400000e0000 */
[----:B-----5:R-:W-:Y:S02]  /*12fc0*/  R2UR UR4, R208 ;  /* 0x00000000d00472ca */ /* 0x020fe400000e0000 */
[----:B------:R-:W-:Y:S01]  /*12fd0*/  R2UR UR5, R209 ;  /* 0x00000000d10572ca */ /* 0x000fe200000e0000 */
[----:B------:R-:W-:Y:S01]  /*12fe0*/  VIADD R12, R10, 0x300 ;  /* 0x000003000a0c7836 */ /* 0x000fe20000000000 */
[----:B------:R-:W-:Y:S01]  /*12ff0*/  MOV R13, 0x40000040 ;  /* 0x40000040000d7802 */ /* 0x000fe20000000f00 */
[----:B------:R-:W-:-:S02]  /*13000*/  WARPGROUP.DEPBAR.LE gsb0, 0x0 ;  /* 0x00008000000079c5 */ /* 0x000fc40000010000 */
[----:B------:R-:W-:-:S08]  /*13010*/  WARPGROUP.ARRIVE ;  /* 0x00000000000079c5 */ /* 0x000fd00000000000 */
[----:B------:R-:W-:Y:S01]  /*13020*/  HGMMA.64x96x16.F32 R88, gdesc[UR4], R88, gsb0 ;  /* 0x01600000045879f0 */ /* 0x000fe20008000858 */
[----:B------:R-:W-:Y:S02]  /*13030*/  R2UR UR6, R12 ;  /* 0x000000000c0672ca */ /* 0x000fe400000e0000 */
[----:B------:R-:W-:Y:S02]  /*13040*/  R2UR UR7, R13 ;  /* 0x000000000d0772ca */ /* 0x000fe400000e0000 */
[----:B------:R-:W-:Y:S02]  /*13050*/  R2UR UR4, R206 ;  /* 0x00000000ce0472ca */ /* 0x000fe400000e0000 */
        /* <DEDUP_REMOVED lines=8> */
[----:B------:R-:W-:Y:S02]  /*130e0*/  R2UR UR4, R204 ;  /* 0x00000000cc0472ca */ /* 0x000fe400000e0000 */
[----:B------:R-:W-:Y:S01]  /*130f0*/  R2UR UR5, R205 ;  /* 0x00000000cd0572ca */ /* 0x000fe200000e0000 */
[----:B------:R-:W-:Y:S01]  /*13100*/  IMAD.MOV.U32 R13, RZ, RZ, 0x40000040 ;  /* 0x40000040ff0d7424 */ /* 0x000fe200078e00ff */
[----:B------:R-:W-:Y:S01]  /*13110*/  IADD3 R12, R10, 0x304, RZ ;  /* 0x000003040a0c7810 */ /* 0x000fe20007ffe0ff */
[----:B------:R-:W-:-:S02]  /*13120*/  WARPGROUP.DEPBAR.LE gsb0, 0x0 ;  /* 0x00008000000079c5 */ /* 0x000fc40000010000 */
[----:B------:R-:W-:-:S08]  /*13130*/  WARPGROUP.ARRIVE ;  /* 0x00000000000079c5 */ /* 0x000fd00000000000 */
[----:B------:R-:W-:Y:S01]  /*13140*/  HGMMA.64x96x16.F32 R88, gdesc[UR4], R88, gsb0 ;  /* 0x01600000045879f0 */ /* 0x000fe20008000858 */
[----:B------:R-:W-:Y:S02]  /*13150*/  R2UR UR6, R12 ;  /* 0x000000000c0672ca */ /* 0x000fe400000e0000 */
[----:B------:R-:W-:Y:S01]  /*13160*/  R2UR UR7, R13 ;  /* 0x000000000d0772ca */ /* 0x000fe200000e0000 */
[----:B------:R-:W-:Y:S01]  /*13170*/  UMOV UR4, UR56 ;  /* 0x0000003800047c82 */ /* 0x000fe20008000000 */
[----:B------:R-:W-:Y:S01]  /*13180*/  UMOV UR5, UR57 ;  /* 0x0000003900057c82 */ /* 0x000fe20008000000 */
[----:B------:R-:W-:Y:S01]  /*13190*/  VIADD R12, R10, 0x306 ;  /* 0x000003060a0c7836 */ /* 0x000fe20000000000 */
[----:B------:R-:W-:Y:S01]  /*131a0*/  MOV R13, 0x40000040 ;  /* 0x40000040000d7802 */ /* 0x000fe20000000f00 */
[----:B------:R-:W-:Y:S02]  /*131b0*/  WARPGROUP.DEPBAR.LE gsb0, 0x0 ;  /* 0x00008000000079c5 */ /* 0x000fe40000010000 */
[----:B------:R-:W-:-:S06]  /*131c0*/  WARPGROUP.ARRIVE ;  /* 0x00000000000079c5 */ /* 0x000fcc0000000000 */
[----:B------:R-:W-:Y:S01]  /*131d0*/  HGMMA.64x96x16.F32 R88, gdesc[UR4], R88, gsb0 ;  /* 0x01600000045879f0 */ /* 0x000fe20008000858 */
[----:B------:R-:W-:Y:S02]  /*131e0*/  R2UR UR6, R12 ;  /* 0x000000000c0672ca */ /* 0x000fe400000e0000 */
[----:B------:R-:W-:Y:S01]  /*131f0*/  R2UR UR7, R13 ;  /* 0x000000000d0772ca */ /* 0x000fe200000e0000 */
[----:B------:R-:W-:Y:S01]  /*13200*/  UMOV UR4, UR52 ;  /* 0x0000003400047c82 */ /* 0x000fe20008000000 */
[----:B------:R-:W-:Y:S01]  /*13210*/  UMOV UR5, UR53 ;  /* 0x0000003500057c82 */ /* 0x000fe20008000000 */
[----:B------:R-:W-:Y:S02]  /*13220*/  VIADD R12, R10, 0x600 ;  /* 0x000006000a0c7836 */ /* 0x000fe40000000000 */
[----:B------:R-:W-:Y:S01]  /*13230*/  IMAD.MOV.U32 R13, RZ, RZ, 0x40000040 ;  /* 0x40000040ff0d7424 */ /* 0x000fe200078e00ff */
[----:B------:R-:W-:Y:S02]  /*13240*/  WARPGROUP.DEPBAR.LE gsb0, 0x0 ;  /* 0x00008000000079c5 */ /* 0x000fe40000010000 */
[----:B------:R-:W-:-:S06]  /*13250*/  WARPGROUP.ARRIVE ;  /* 0x00000000000079c5 */ /* 0x000fcc0000000000 */
[----:B------:R-:W-:Y:S01]  /*13260*/  HGMMA.64x96x16.F32 R88, gdesc[UR4], R88, gsb0 ;  /* 0x01600000045879f0 */ /* 0x000fe20008000858 */
[----:B------:R-:W-:Y:S02]  /*13270*/  R2UR UR6, R12 ;  /* 0x000000000c0672ca */ /* 0x000fe400000e0000 */
[----:B------:R-:W-:Y:S01]  /*13280*/  R2UR UR7, R13 ;  /* 0x000000000d0772ca */ /* 0x000fe200000e0000 */
[----:B------:R-:W-:Y:S01]  /*13290*/  UMOV UR4, UR48 ;  /* 0x0000003000047c82 */ /* 0x000fe20008000000 */
[----:B------:R-:W-:Y:S01]  /*132a0*/  UMOV UR5, UR49 ;  /* 0x0000003100057c82 */ /* 0x000fe20008000000 */
[----:B------:R-:W-:Y:S01]  /*132b0*/  IMAD.MOV.U32 R13, RZ, RZ, 0x40000040 ;  /* 0x40000040ff0d7424 */ /* 0x000fe200078e00ff */
[----:B------:R-:W-:Y:S01]  /*132c0*/  IADD3 R12, R10, 0x602, RZ ;  /* 0x000006020a0c7810 */ /* 0x000fe20007ffe0ff */
[----:B------:R-:W-:Y:S02]  /*132d0*/  WARPGROUP.DEPBAR.LE gsb0, 0x0 ;  /* 0x00008000000079c5 */ /* 0x000fe40000010000 */
[----:B------:R-:W-:-:S06]  /*132e0*/  WARPGROUP.ARRIVE ;  /* 0x00000000000079c5 */ /* 0x000fcc0000000000 */
        /* <DEDUP_REMOVED lines=23> */
[----:B------:R-:W-:Y:S02]  /*13460*/  WARPGROUP.DEPBAR.LE gsb0, 0x0 ;  /* 0x00008000000079c5 */ /* 0x000fe40000010000 */
[----:B------:R-:W-:-:S08]  /*13470*/  WARPGROUP.ARRIVE ;  /* 0x00000000000079c5 */ /* 0x000fd00000000000 */
[----:B------:R-:W-:Y:S01]  /*13480*/  HGMMA.64x96x16.F32 R88, gdesc[UR4], R88, gsb0 ;  /* 0x01600000045879f0 */ /* 0x000fe20008000858 */
        /* <DEDUP_REMOVED lines=65> */
[----:B------:R-:W-:Y:S05]  /*138a0*/  @!P0 BRA `(.L_x_630) ;  /* 0x0000000000048947 */ /* 0x000fea0003800000 */
[----:B------:R-:W-:Y:S01]  /*138b0*/  BPT.TRAP 0x1 ;  /* 0x000000040000795c */ /* 0x000fe20000300000 */
.L_x_630:
[----:B------:R-:W-:Y:S02]  /*138c0*/  SHF.L.U32 R3, R194, 0x1f, RZ ;  /* 0x0000001fc2037819 */ /* 0x000fe400000006ff */
[----:B------:R-:W-:-:S04]  /*138d0*/  LEA R10, R196, R2, 0x3 ;  /* 0x00000002c40a7211 */ /* 0x000fc800078e18ff */
[----:B------:R2:W3:Y:S01]  /*138e0*/  SYNCS.PHASECHK.TRANS64.TRYWAIT P1, [R10+URZ+0x2a850], R3 ;  /* 0x02a850030a0075a7 */ /* 0x0004e2000802017f */
[----:B------:R-:W-:Y:S05]  /*138f0*/  @!P0 BRA `(.L_x_631) ;  /* 0x0000000000048947 */ /* 0x000fea0003800000 */
[----:B------:R-:W-:Y:S01]  /*13900*/  BPT.TRAP 0x1 ;  /* 0x000000040000795c */ /* 0x000fe20000300000 */
.L_x_631:
[----:B01----:R-:W-:Y:S01]  /*13910*/  VIADD R0, R2, 0x400 ;  /* 0x0000040002007836 */ /* 0x003fe20000000000 */
[----:B------:R-:W-:Y:S04]  /*13920*/  BSSY B1, `(.L_x_632) ;  /* 0x0000008000017945 */ /* 0x000fe80003800000 */
[----:B------:R-:W-:-:S04]  /*13930*/  SHF.R.U32.HI R0, RZ, 0x4, R0 ;  /* 0x00000004ff007819 */ /* 0x000fc80000011600 */
[----:B------:R-:W-:-:S04]  /*13940*/  LOP3.LUT R0, R0, 0x3fff, RZ, 0xc0, !PT ;  /* 0x00003fff00007812 */ /* 0x000fc800078ec0ff */
[----:B------:R-:W-:-:S05]  /*13950*/  LOP3.LUT R0, R0, 0x3000000, RZ, 0xfc, !PT ;  /* 0x0300000000007812 */ /* 0x000fca00078efcff */
[----:B------:R-:W-:Y:S01]  /*13960*/  IMAD R0, R196, 0x600, R0 ;  /* 0x00000600c4007824 */ /* 0x000fe200078e0200 */
[----:B---3--:R-:W-:Y:S06]  /*13970*/  @P1 BRA `(.L_x_633) ;  /* 0x0000000000081947 */ /* 0x008fec0003800000 */
[----:B------:R-:W0:Y:S02]  /*13980*/  SYNCS.PHASECHK.TRANS64.TRYWAIT P1, [R10+URZ+0x2a850], R3 ;  /* 0x02a850030a0075a7 */ /* 0x000e24000802017f */
[----:B0-----:R-:W-:Y:S05]  /*13990*/  @!P1 BRA `(.L_x_634) ;  /* 0x000000b400789947 */ /* 0x001fea0003800000 */
.L_x_633:
[----:B------:R-:W-:Y:S05]  /*139a0*/  BSYNC B1 ;  /* 0x0000000000017941 */ /* 0x000fea0003800000 */
.L_x_632:
[----:B------:R-:W-:Y:S01]  /*139b0*/  IMAD.MOV.U32 R4, RZ, RZ, R0 ;  /* 0x000000ffff047224 */ /* 0x000fe200078e0000 */
[----:B------:R-:W-:Y:S01]  /*139c0*/  MOV R5, 0x40000040 ;  /* 0x4000004000057802 */ /* 0x000fe20000000f00 */
[----:B------:R-:W-:-:S03]  /*139d0*/  WARPGROUP.ARRIVE ;  /* 0x00000000000079c5 */ /* 0x000fc60000000000 */
[----:B------:R-:W-:Y:S01]  /*139e0*/  R2UR UR6, R4 ;  /* 0x00000000040672ca */ /* 0x000fe200000e0000 */
[----:B------:R-:W-:Y:S01]  /*139f0*/  VIADD R4, R0, 0x80 ;  /* 0x0000008000047836 */ /* 0x000fe20000000000 */
[----:B------:R-:W-:Y:S01]  /*13a00*/  R2UR UR7, R5 ;  /* 0x00000000050772ca */ /* 0x000fe200000e0000 */
[----:B------:R-:W-:-:S12]  /*13a10*/  IMAD.MOV.U32 R5, RZ, RZ, 0x40000040 ;  /* 0x40000040ff057424 */ /* 0x000fd800078e00ff */
[----:B------:R-:W-:Y:S01]  /*13a20*/  HGMMA.64x128x16.F32 R24, R156, gdesc[UR4].tnspB, R24, gsb0 ;  /* 0x41e000049c187df0 */ /* 0x000fe20008000818 */
[----:B------:R-:W-:Y:S02]  /*13a30*/  R2UR UR6, R4 ;  /* 0x00000000040672ca */ /* 0x000fe400000e0000 */
[----:B------:R-:W-:Y:S01]  /*13a40*/  R2UR UR7, R5 ;  /* 0x00000000050772ca */ /* 0x000fe200000e0000 */
[----:B------:R-:W-:Y:S01]  /*13a50*/  IMAD.MOV.U32 R5, RZ, RZ, 0x40000040 ;  /* 0x40000040ff057424 */ /* 0x000fe200078e00ff */
[----:B------:R-:W-:Y:S01]  /*13a60*/  IADD3 R4, R0, 0x100, RZ ;  /* 0x0000010000047810 */ /* 0x000fe20007ffe0ff */
[----:B------:R-:W-:Y:S02]  /*13a70*/  WARPGROUP.DEPBAR.LE gsb0, 0x0 ;  /* 0x00008000000079c5 */ /* 0x000fe40000010000 */
[----:B------:R-:W-:-:S08]  /*13a80*/  WARPGROUP.ARRIVE ;  /* 0x00000000000079c5 */ /* 0x000fd00000000000 */
[----:B------:R-:W-:Y:S01]  /*13a90*/  HGMMA.64x128x16.F32 R24, R136, gdesc[UR4].tnspB, R24, gsb0 ;  /* 0x41e0000488187df0 */ /* 0x000fe20008000818 */
[----:B------:R-:W-:Y:S01]  /*13aa0*/  R2UR UR6, R4 ;  /* 0x00000000040672ca */ /* 0x000fe200000e0000 */
[----:B------:R-:W-:Y:S01]  /*13ab0*/  VIADD R4, R0, 0x180 ;  /* 0x0000018000047836 */ /* 0x000fe20000000000 */
[----:B------:R-:W-:Y:S02]  /*13ac0*/  R2UR UR7, R5 ;  /* 0x00000000050772ca */ /* 0x000fe400000e0000 */
[----:B------:R-:W-:Y:S01]  /*13ad0*/  MOV R5, 0x40000040 ;  /* 0x4000004000057802 */ /* 0x000fe20000000f00 */
[----:B------:R-:W-:Y:S02]  /*13ae0*/  WARPGROUP.DEPBAR.LE gsb0, 0x0 ;  /* 0x00008000000079c5 */ /* 0x000fe40000010000 */
[----:B------:R-:W-:-:S08]  /*13af0*/  WARPGROUP.ARRIVE ;  /* 0x00000000000079c5 */ /* 0x000fd00000000000 */
[----:B------:R-:W-:Y:S01]  /*13b00*/  HGMMA.64x128x16.F32 R24, R140, gdesc[UR4].tnspB, R24, gsb0 ;  /* 0x41e000048c187df0 */ /* 0x000fe20008000818 */
[----:B------:R-:W-:Y:S01]  /*13b10*/  R2UR UR6, R4 ;  /* 0x00000000040672ca */ /* 0x000fe200000e0000 */
[----:B------:R-:W-:Y:S01]  /*13b20*/  VIADD R4, R0, 0x200 ;  /* 0x0000020000047836 */ /* 0x000fe20000000000 */
[----:B------:R-:W-:Y:S01]  /*13b30*/  R2UR UR7, R5 ;  /* 0x00000000050772ca */ /* 0x000fe200000e0000 */
[----:B------:R-:W-:Y:S01]  /*13b40*/  IMAD.MOV.U32 R5, RZ, RZ, 0x40000040 ;  /* 0x40000040ff057424 */ /* 0x000fe200078e00ff */
[----:B------:R-:W-:Y:S02]  /*13b50*/  WARPGROUP.DEPBAR.LE gsb0, 0x0 ;  /* 0x00008000000079c5 */ /* 0x000fe40000010000 */
[----:B------:R-:W-:-:S09]  /*13b60*/  WARPGROUP.ARRIVE ;  /* 0x00000000000079c5 */ /* 0x000fd20000000000 */
        /* <DEDUP_REMOVED lines=8> */
[----:B------:R-:W-:Y:S02]  /*13bf0*/  R2UR UR6, R4 ;  /* 0x00000000040672ca */ /* 0x000fe400000e0000 */
[----:B------:R-:W-:Y:S01]  /*13c00*/  R2UR UR7, R5 ;  /* 0x00000000050772ca */ /* 0x000fe200000e0000 */
[----:B------:R-:W-:Y:S02]  /*13c10*/  WARPGROUP.DEPBAR.LE gsb0, 0x0 ;  /* 0x00008000000079c5 */ /* 0x000fe40000010000 */
[----:B------:R-:W-:-:S10]  /*13c20*/  WARPGROUP.ARRIVE ;  /* 0x00000000000079c5 */ /* 0x000fd40000000000 */
[----:B------:R-:W-:Y:S03]  /*13c30*/  HGMMA.64x128x16.F32 R24, R152, gdesc[UR4].tnspB, R24, gsb0 ;  /* 0x41e0000498187df0 */ /* 0x000fe60008000818 */
[----:B------:R-:W-:Y:S02]  /*13c40*/  WARPGROUP.DEPBAR.LE gsb0, 0x0 ;  /* 0x00008000000079c5 */ /* 0x000fe40000010000 */
[----:B------:R-:W-:Y:S05]  /*13c50*/  @!P0 BRA `(.L_x_635) ;  /* 0x0000000000048947 */ /* 0x000fea0003800000 */
[----:B------:R-:W-:Y:S01]  /*13c60*/  BPT.TRAP 0x1 ;  /* 0x000000040000795c */ /* 0x000fe20000300000 */
.L_x_635:
[----:B------:R-:W-:Y:S02]  /*13c70*/  FMNMX.FTZ R0, R88, R20, !PT ;  /* 0x0000001458007209 */ /* 0x000fe40007810000 */
[----:B------:R-:W-:Y:S02]  /*13c80*/  FMNMX.FTZ R4, R90, R15, !PT ;  /* 0x0000000f5a047209 */ /* 0x000fe40007810000 */
[----:B0-2---:R-:W-:Y:S02]  /*13c90*/  FMNMX.FTZ R3, R89, R0, !PT ;  /* 0x0000000059037209 */ /* 0x005fe40007810000 */
        /* <DEDUP_REMOVED lines=47> */
[----:B0-----:R-:W-:Y:S01]  /*13f90*/  FMNMX.FTZ R12, R5, R0, !PT ;  /* 0x00000000050c7209 */ /* 0x001fe20007810000 */
[----:B------:R-:W-:Y:S01]  /*13fa0*/  IMAD.U32 R0, RZ, RZ, UR38 ;  /* 0x00000026ff007e24 */ /* 0x000fe2000f8e00ff */
[----:B-1----:R-:W-:-:S03]  /*13fb0*/  FMNMX.FTZ R13, R9, R4, !PT ;  /* 0x00000004090d7209 */ /* 0x002fc60007810000 */
[----:B------:R-:W0:Y:S04]  /*13fc0*/  SHFL.BFLY PT, R3, R12, 0x1, 0x1f ;  /* 0x0c201f000c037f89 */ /* 0x000e2800000e0000 */
[----:B------:R-:W1:Y:S01]  /*13fd0*/  SHFL.BFLY PT, R4, R13, 0x1, 0x1f ;  /* 0x0c201f000d047f89 */ /* 0x000e6200000e0000 */
[----:B0-----:R-:W-:Y:S02]  /*13fe0*/  FMNMX.FTZ R3, R12, R3, !PT ;  /* 0x000000030c037209 */ /* 0x001fe40007810000 */
[----:B-1----:R-:W-:-:S03]  /*13ff0*/  FMNMX.FTZ R4, R13, R4, !PT ;  /* 0x000000040d047209 */ /* 0x002fc60007810000 */
[----:B------:R-:W-:-:S04]  /*14000*/  FADD.FTZ R11, -R3, R20 ;  /* 0x00000014030b7221 */ /* 0x000fc80000010100 */
[-C--:B------:R-:W-:Y:S01]  /*14010*/  FMUL.FTZ R20, R11, R0.reuse ;  /* 0x000000000b147220 */ /* 0x080fe20000410000 */
[-C--:B------:R-:W-:Y:S01]  /*14020*/  FMUL.FTZ R11, R3, R0.reuse ;  /* 0x00000000030b7220 */ /* 0x080fe20000410000 */
[C---:B------:R-:W-:Y:S02]  /*14030*/  FADD.FTZ R5, -R4.reuse, R15 ;  /* 0x0000000f04057221 */ /* 0x040fe40000010100 */
[----:B------:R-:W-:Y:S01]  /*14040*/  MUFU.EX2 R9, R20 ;  /* 0x0000001400097308 */ /* 0x000fe20000000800 */
[-CC-:B------:R-:W-:Y:S01]  /*14050*/  FFMA.FTZ R139, R89, R0.reuse, -R11.reuse ;  /* 0x00000000598b7223 */ /* 0x180fe2000001080b */
[-CC-:B------:R-:W-:Y:S01]  /*14060*/  FFMA.FTZ R89, R109, R0.reuse, -R11.reuse ;  /* 0x000000006d597223 */ /* 0x180fe2000001080b */
[-C--:B------:R-:W-:Y:S01]  /*14070*/  FMUL.FTZ R109, R4, R0.reuse ;  /* 0x00000000046d7220 */ /* 0x080fe20000410000 */
[-CC-:B------:R-:W-:Y:S01]  /*14080*/  FFMA.FTZ R156, R88, R0.reuse, -R11.reuse ;  /* 0x00000000589c7223 */ /* 0x180fe2000001080b */
[-C--:B------:R-:W-:Y:S01]  /*14090*/  FFMA.FTZ R142, R108, R0.reuse, -R11 ;  /* 0x000000006c8e7223 */ /* 0x080fe2000001080b */
[-C--:B------:R-:W-:Y:S01]  /*140a0*/  FMUL.FTZ R5, R5, R0.reuse ;  /* 0x0000000005057220 */ /* 0x080fe20000410000 */
[-CC-:B------:R-:W-:Y:S01]  /*140b0*/  FFMA.FTZ R108, R90, R0.reuse, -R109.reuse ;  /* 0x000000005a6c7223 */ /* 0x180fe2000001086d */
[-C--:B------:R-:W-:Y:S01]  /*140c0*/  FFMA.FTZ R157, R91, R0.reuse, -R109 ;  /* 0x000000005b9d7223 */ /* 0x080fe2000001086d */
[-CC-:B------:R-:W-:Y:S01]  /*140d0*/  FFMA.FTZ R158, R92, R0.reuse, -R11.reuse ;  /* 0x000000005c9e7223 */ /* 0x180fe2000001080b */
[----:B------:R-:W0:Y:S01]  /*140e0*/  MUFU.EX2 R156, R156 ;  /* 0x0000009c009c7308 */ /* 0x000e220000000800 */
[-C--:B------:R-:W-:Y:S01]  /*140f0*/  FFMA.FTZ R92, R105, R0.reuse, -R11 ;  /* 0x00000000695c7223 */ /* 0x080fe2000001080b */
[-C--:B------:R-:W-:Y:S01]  /*14100*/  FFMA.FTZ R105, R94, R0.reuse, -R109 ;  /* 0x000000005e697223 */ /* 0x080fe2000001086d */
[-C--:B------:R-:W-:Y:S01]  /*14110*/  FFMA.FTZ R137, R93, R0.reuse, -R11 ;  /* 0x000000005d897223 */ /* 0x080fe2000001080b */
[-C--:B------:R-:W-:Y:S01]  /*14120*/  FFMA.FTZ R159, R95, R0.reuse, -R109 ;  /* 0x000000005f9f7223 */ /* 0x080fe2000001086d */
[-CC-:B------:R-:W-:Y:S01]  /*14130*/  FFMA.FTZ R136, R96, R0.reuse, -R11.reuse ;  /* 0x0000000060887223 */ /* 0x180fe2000001080b */
[-C--:B------:R-:W-:Y:S01]  /*14140*/  FFMA.FTZ R140, R104, R0.reuse, -R11 ;  /* 0x00000000688c7223 */ /* 0x080fe2000001080b */
[-C--:B------:R-:W-:Y:S01]  /*14150*/  FFMA.FTZ R104, R98, R0.reuse, -R109 ;  /* 0x0000000062687223 */ /* 0x080fe2000001086d */
[----:B------:R-:W-:Y:S01]  /*14160*/  MUFU.EX2 R5, R5 ;  /* 0x0000000500057308 */ /* 0x000fe20000000800 */
[-C--:B------:R-:W-:Y:S01]  /*14170*/  FFMA.FTZ R96, R97, R0.reuse, -R11 ;  /* 0x0000000061607223 */ /* 0x080fe2000001080b */
[-C--:B------:R-:W-:Y:S01]  /*14180*/  FFMA.FTZ R90, R99, R0.reuse, -R109 ;  /* 0x00000000635a7223 */ /* 0x080fe2000001086d */
[-C--:B------:R-:W-:Y:S01]  /*14190*/  FFMA.FTZ R138, R100, R0.reuse, -R11 ;  /* 0x00000000648a7223 */ /* 0x080fe2000001080b */
[-C--:B------:R-:W-:Y:S01]  /*141a0*/  FFMA.FTZ R102, R102, R0.reuse, -R109 ;  /* 0x0000000066667223 */ /* 0x080fe2000001086d */
[-C--:B------:R-:W-:Y:S01]  /*141b0*/  FFMA.FTZ R93, R101, R0.reuse, -R11 ;  /* 0x00000000655d7223 */ /* 0x080fe2000001080b */
[-CC-:B------:R-:W-:Y:S01]  /*141c0*/  FFMA.FTZ R91, R103, R0.reuse, -R109.reuse ;  /* 0x00000000675b7223 */ /* 0x180fe2000001086d */
[-CC-:B------:R-:W-:Y:S01]  /*141d0*/  FFMA.FTZ R101, R106, R0.reuse, -R109.reuse ;  /* 0x000000006a657223 */ /* 0x180fe2000001086d */
[----:B------:R-:W1:Y:S01]  /*141e0*/  MUFU.EX2 R108, R108 ;  /* 0x0000006c006c7308 */ /* 0x000e620000000800 */
[----:B0-----:R-:W-:Y:S01]  /*141f0*/  FFMA.FTZ R94, R9, R7, R156 ;  /* 0x00000007095e7223 */ /* 0x001fe2000001009c */
[-CC-:B------:R-:W-:Y:S01]  /*14200*/  FFMA.FTZ R141, R107, R0.reuse, -R109.reuse ;  /* 0x000000006b8d7223 */ /* 0x180fe2000001086d */
[-CC-:B------:R-:W-:Y:S01]  /*14210*/  FFMA.FTZ R100, R110, R0.reuse, -R109.reuse ;  /* 0x000000006e647223 */ /* 0x180fe2000001086d */
[-C--:B------:R-:W-:Y:S01]  /*14220*/  FFMA.FTZ R143, R111, R0.reuse, -R109 ;  /* 0x000000006f8f7223 */ /* 0x080fe2000001086d */
[-C--:B------:R-:W-:Y:S01]  /*14230*/  FFMA.FTZ R144, R112, R0.reuse, -R11 ;  /* 0x0000000070907223 */ /* 0x080fe2000001080b */
[-C--:B------:R-:W-:Y:S01]  /*14240*/  FFMA.FTZ R99, R114, R0.reuse, -R109 ;  /* 0x0000000072637223 */ /* 0x080fe2000001086d */
[-C--:B------:R-:W-:Y:S01]  /*14250*/  FFMA.FTZ R88, R113, R0.reuse, -R11 ;  /* 0x0000000071587223 */ /* 0x080fe2000001080b */
[----:B------:R-:W0:Y:S01]  /*14260*/  MUFU.EX2 R139, R139 ;  /* 0x0000008b008b7308 */ /* 0x000e220000000800 */
[-C--:B------:R-:W-:Y:S01]  /*14270*/  FFMA.FTZ R145, R115, R0.reuse, -R109 ;  /* 0x0000000073917223 */ /* 0x080fe2000001086d */
[-C--:B------:R-:W-:Y:S01]  /*14280*/  FFMA.FTZ R146, R116, R0.reuse, -R11 ;  /* 0x0000000074927223 */ /* 0x080fe2000001080b */
[-C--:B------:R-:W-:Y:S01]  /*14290*/  FFMA.FTZ R98, R118, R0.reuse, -R109 ;  /* 0x0000000076627223 */ /* 0x080fe2000001086d */
[-C--:B------:R-:W-:Y:S01]  /*142a0*/  FFMA.FTZ R20, R117, R0.reuse, -R11 ;  /* 0x0000000075147223 */ /* 0x080fe2000001080b */
[-C--:B------:R-:W-:Y:S01]  /*142b0*/  FFMA.FTZ R147, R119, R0.reuse, -R109 ;  /* 0x0000000077937223 */ /* 0x080fe2000001086d */
[-C--:B------:R-:W-:Y:S01]  /*142c0*/  FFMA.FTZ R148, R120, R0.reuse, -R11 ;  /* 0x0000000078947223 */ /* 0x080fe2000001080b */
[----:B------:R-:W-:Y:S01]  /*142d0*/  FFMA.FTZ R97, R122, R0, -R109 ;  /* 0x000000007a617223 */ /* 0x000fe2000001086d */
[----:B------:R-:W2:Y:S01]  /*142e0*/  MUFU.EX2 R157, R157 ;  /* 0x0000009d009d7308 */ /* 0x000ea20000000800 */
[----:B-1----:R-:W-:Y:S01]  /*142f0*/  FFMA.FTZ R6, R5, R6, R108 ;  /* 0x0000000605067223 */ /* 0x002fe2000001006c */
[-C--:B------:R-:W-:Y:S01]  /*14300*/  FFMA.FTZ R15, R121, R0.reuse, -R11 ;  /* 0x00000000790f7223 */ /* 0x080fe2000001080b */
[-C--:B------:R-:W-:Y:S01]  /*14310*/  FFMA.FTZ R149, R123, R0.reuse, -R109 ;  /* 0x000000007b957223 */ /* 0x080fe2000001086d */
[-CC-:B------:R-:W-:Y:S01]  /*14320*/  FFMA.FTZ R150, R124, R0.reuse, -R11.reuse ;  /* 0x000000007c967223 */ /* 0x180fe2000001080b */
[-C--:B------:R-:W-:Y:S01]  /*14330*/  FFMA.FTZ R13, R125, R0.reuse, -R11 ;  /* 0x000000007d0d7223 */ /* 0x080fe2000001080b */
[-C--:B------:R-:W-:Y:S01]  /*14340*/  FFMA.FTZ R151, R127, R0.reuse, -R109 ;  /* 0x000000007f977223 */ /* 0x080fe2000001086d */
[-CC-:B------:R-:W-:Y:S01]  /*14350*/  FFMA.FTZ R152, R128, R0.reuse, -R11.reuse ;  /* 0x0000000080987223 */ /* 0x180fe2000001080b */
[----:B------:R-:W1:Y:S01]  /*14360*/  MUFU.EX2 R158, R158 ;  /* 0x0000009e009e7308 */ /* 0x000e620000000800 */
[----:B0-----:R-:W-:Y:S01]  /*14370*/  FADD.FTZ R7, R139, R94 ;  /* 0x0000005e8b077221 */ /* 0x001fe20000010000 */
[-C--:B------:R-:W-:Y:S01]  /*14380*/  FFMA.FTZ R12, R129, R0.reuse, -R11 ;  /* 0x00000000810c7223 */ /* 0x080fe2000001080b */
[-C--:B------:R-:W-:Y:S01]  /*14390*/  FFMA.FTZ R153, R131, R0.reuse, -R109 ;  /* 0x0000000083997223 */ /* 0x080fe2000001086d */
[-C--:B------:R-:W-:Y:S01]  /*143a0*/  FFMA.FTZ R154, R132, R0.reuse, -R11 ;  /* 0x00000000849a7223 */ /* 0x080fe2000001080b */
[-C--:B------:R-:W-:Y:S01]  /*143b0*/  FFMA.FTZ R155, R134, R0.reuse, -R109 ;  /* 0x00000000869b7223 */ /* 0x080fe2000001086d */
[----:B------:R-:W-:-:S02]  /*143c0*/  FFMA.FTZ R11, R133, R0, -R11 ;  /* 0x00000000850b7223 */ /* 0x000fc4000001080b */
        /* <DEDUP_REMOVED lines=21> */
[----:B-1----:R-:W-:Y:S01]  /*14520*/  FADD.FTZ R94, R102, R95 ;  /* 0x0000005f665e7221 */ /* 0x002fe20000010000 */
[----:B------:R-:W-:-:S06]  /*14530*/  FFMA.FTZ R95, R126, R0, -R109 ;  /* 0x000000007e5f7223 */ /* 0x000fcc000001086d */
        /* <DEDUP_REMOVED lines=19> */
[----:B0-----:R-:W-:Y:S01]  /*14670*/  FADD.FTZ R6, R143, R94 ;  /* 0x0000005e8f067221 */ /* 0x001fe20000010000 */
[----:B------:R-:W-:-:S06]  /*14680*/  FFMA.FTZ R94, R130, R0, -R109 ;  /* 0x00000000825e7223 */ /* 0x000fcc000001086d */
        /* <DEDUP_REMOVED lines=20> */
[----:B------:R-:W-:-:S04]  /*147d0*/  IADD3 R6, R21, 0x2a840, RZ ;  /* 0x0002a84015067810 */ /* 0x000fc80007ffe0ff */
[----:B------:R-:W-:Y:S02]  /*147e0*/  PRMT R6, R181, 0x654, R6 ;  /* 0x00000654b5067816 */ /* 0x000fe40000000006 */
[----:B------:R-:W2:Y:S01]  /*147f0*/  MUFU.EX2 R150, R150 ;  /* 0x0000009600967308 */ /* 0x000ea20000000800 */
[----:B-1----:R-:W-:Y:S01]  /*14800*/  FADD.FTZ R7, R15, R106 ;  /* 0x0000006a0f077221 */ /* 0x002fe20000010000 */
[----:B------:R-:W-:Y:S01]  /*14810*/  FFMA.FTZ R106, R135, R0, -R109 ;  /* 0x00000000876a7223 */ /* 0x000fe2000001086d */
[----:B------:R1:W-:Y:S05]  /*14820*/  SYNCS.ARRIVE.TRANS64.RED.A1T0 RZ, [R6+URZ], RZ ;  /* 0x000000ff06ff79a7 */ /* 0x0003ea000810043f */
[----:B------:R-:W3:Y:S01]  /*14830*/  MUFU.EX2 R95, R95 ;  /* 0x0000005f005f7308 */ /* 0x000ee20000000800 */
[----:B0-----:R-:W-:-:S07]  /*14840*/  FADD.FTZ R110, R149, R110 ;  /* 0x0000006e956e7221 */ /* 0x001fce0000010000 */
[----:B------:R-:W0:Y:S01]  /*14850*/  MUFU.EX2 R13, R13 ;  /* 0x0000000d000d7308 */ /* 0x000e220000000800 */
[----:B--2---:R-:W-:-:S07]  /*14860*/  FADD.FTZ R112, R150, R7 ;  /* 0x0000000796707221 */ /* 0x004fce0000010000 */
[----:B------:R-:W2:Y:S01]  /*14870*/  MUFU.EX2 R151, R151 ;  /* 0x0000009700977308 */ /* 0x000ea20000000800 */
[----:B---3--:R-:W-:-:S07]  /*14880*/  FADD.FTZ R110, R95, R110 ;  /* 0x0000006e5f6e7221 */ /* 0x008fce0000010000 */
[----:B------:R-:W3:Y:S01]  /*14890*/  MUFU.EX2 R152, R152 ;  /* 0x0000009800987308 */ /* 0x000ee20000000800 */
[----:B0-----:R-:W-:-:S07]  /*148a0*/  FADD.FTZ R7, R13, R112 ;  /* 0x000000700d077221 */ /* 0x001fce0000010000 */
[----:B------:R-:W1:Y:S01]  /*148b0*/  MUFU.EX2 R94, R94 ;  /* 0x0000005e005e7308 */ /* 0x000e620000000800 */
[----:B--2---:R-:W-:-:S07]  /*148c0*/  FADD.FTZ R21, R151, R110 ;  /* 0x0000006e97157221 */ /* 0x004fce0000010000 */
[----:B------:R-:W0:Y:S01]  /*148d0*/  MUFU.EX2 R12, R12 ;  /* 0x0000000c000c7308 */ /* 0x000e220000000800 */
[----:B---3--:R-:W-:-:S07]  /*148e0*/  FADD.FTZ R7, R152, R7 ;  /* 0x0000000798077221 */ /* 0x008fce0000010000 */
        /* <DEDUP_REMOVED lines=10> */
[----:B--2---:R-:W-:-:S03]  /*14990*/  FADD.FTZ R7, R11, R110 ;  /* 0x0000006e0b077221 */ /* 0x004fc60000010000 */
[----:B-1----:R-:W-:Y:S01]  /*149a0*/  FADD.FTZ R6, R106, R21 ;  /* 0x000000156a067221 */ /* 0x002fe20000010000 */
[----:B------:R-:W-:Y:S06]  /*149b0*/  @!P0 BRA `(.L_x_636) ;  /* 0x0000000000048947 */ /* 0x000fec0003800000 */
[----:B------:R-:W-:Y:S01]  /*149c0*/  BPT.TRAP 0x1 ;  /* 0x000000040000795c */ /* 0x000fe20000300000 */
.L_x_636:
[----:B------:R-:W-:Y:S01]  /*149d0*/  ISETP.GT.AND P1, PT, R14, RZ, PT ;  /* 0x000000ff0e00720c */ /* 0x000fe20003f24270 */
[----:B------:R-:W-:Y:S01]  /*149e0*/  VIADD R10, R10, 0x2a860 ;  /* 0x0002a8600a0a7836 */ /* 0x000fe20000000000 */
[----:B------:R-:W-:Y:S01]  /*149f0*/  F2FP.F16.F32.PACK_AB R156, R139, R156 ;  /* 0x0000009c8b9c723e */ /* 0x000fe200000000ff */
[----:B------:R-:W-:Y:S01]  /*14a00*/  VIADD R14, R14, 0xffffffff ;  /* 0xffffffff0e0e7836 */ /* 0x000fe20000000000 */
[----:B------:R-:W-:Y:S01]  /*14a10*/  F2FP.F16.F32.PACK_AB R158, R137, R158 ;  /* 0x0000009e899e723e */ /* 0x000fe200000000ff */
[----:B------:R-:W-:Y:S01]  /*14a20*/  IMAD.MOV.U32 R194, RZ, RZ, R180 ;  /* 0x000000ffffc27224 */ /* 0x000fe200078e00b4 */
[----:B------:R-:W-:Y:S02]  /*14a30*/  PRMT R10, R181, 0x654, R10 ;  /* 0x00000654b50a7816 */ /* 0x000fe4000000000a */
[----:B------:R-:W-:Y:S01]  /*14a40*/  F2FP.F16.F32.PACK_AB R146, R20, R146 ;  /* 0x000000921492723e */ /* 0x000fe200000000ff */
[----:B------:R-:W-:Y:S01]  /*14a50*/  IMAD.MOV.U32 R20, RZ, RZ, R3 ;  /* 0x000000ffff147224 */ /* 0x000fe200078e0003 */
[----:B------:R0:W-:Y:S01]  /*14a60*/  SYNCS.ARRIVE.TRANS64.RED.A1T0 RZ, [R10+URZ], RZ ;  /* 0x000000ff0aff79a7 */ /* 0x0001e2000810043f */
        /* <DEDUP_REMOVED lines=21> */
[----:B------:R-:W-:Y:S02]  /*14bc0*/  MOV R15, R4 ;  /* 0x00000004000f7202 */ /* 0x000fe40000000f00 */
[----:B------:R-:W-:Y:S01]  /*14bd0*/  MOV R196, R173 ;  /* 0x000000ad00c47202 */ /* 0x000fe20000000f00 */
[----:B0-----:R-:W-:Y:S06]  /*14be0*/  @P1 BRA `(.L_x_637) ;  /* 0xffffffe0001c1947 */ /* 0x001fec000383ffff */
.L_x_624:
[----:B------:R-:W-:Y:S05]  /*14bf0*/  BSYNC B0 ;  /* 0x0000000000007941 */ /* 0x000fea0003800000 */
.L_x_623:
        /* <DEDUP_REMOVED lines=67> */
.L_x_638:
[----:B------:R-:W-:Y:S01]  /*15030*/  IMAD R10, R173, 0x8, R2 ;  /* 0x00000008ad0a7824 */ /* 0x000fe200078e0202 */
[----:B------:R-:W-:-:S04]  /*15040*/  SHF.L.U32 R5, R180, 0x1f, RZ ;  /* 0x0000001fb4057819 */ /* 0x000fc800000006ff */
[----:B------:R0:W1:Y:S01]  /*15050*/  SYNCS.PHASECHK.TRANS64.TRYWAIT P1, [R10+URZ+0x2a850], R5 ;  /* 0x02a850050a0075a7 */ /* 0x000062000802017f */
[----:B------:R-:W-:Y:S05]  /*15060*/  @!P0 BRA `(.L_x_639) ;  /* 0x0000000000048947 */ /* 0x000fea0003800000 */
[----:B------:R-:W-:Y:S01]  /*15070*/  BPT.TRAP 0x1 ;  /* 0x000000040000795c */ /* 0x000fe20000300000 */
.L_x_639:
[----:B------:R-:W-:Y:S01]  /*15080*/  VIADD R2, R2, 0x400 ;  /* 0x0000040002027836 */ /* 0x000fe20000000000 */
[----:B------:R-:W-:Y:S04]  /*15090*/  BSSY B0, `(.L_x_640) ;  /* 0x0000008000007945 */ /* 0x000fe80003800000 */
[----:B------:R-:W-:-:S04]  /*150a0*/  SHF.R.U32.HI R2, RZ, 0x4, R2 ;  /* 0x00000004ff027819 */ /* 0x000fc80000011602 */
[----:B------:R-:W-:-:S04]  /*150b0*/  LOP3.LUT R2, R2, 0x3fff, RZ, 0xc0, !PT ;  /* 0x00003fff02027812 */ /* 0x000fc800078ec0ff */
[----:B------:R-:W-:-:S05]  /*150c0*/  LOP3.LUT R2, R2, 0x3000000, RZ, 0xfc, !PT ;  /* 0x0300000002027812 */ /* 0x000fca00078efcff */
[----:B------:R-:W-:Y:S01]  /*150d0*/  IMAD R2, R173, 0x600, R2 ;  /* 0x00000600ad027824 */ /* 0x000fe200078e0202 */
[----:B-1----:R-:W-:Y:S06]  /*150e0*/  @P1 BRA `(.L_x_641) ;  /* 0x0000000000081947 */ /* 0x002fec0003800000 */
[----:B------:R-:W1:Y:S02]  /*150f0*/  SYNCS.PHASECHK.TRANS64.TRYWAIT P1, [R10+URZ+0x2a850], R5 ;  /* 0x02a850050a0075a7 */ /* 0x000e64000802017f */
[----:B-1----:R-:W-:Y:S05]  /*15100*/  @!P1 BRA `(.L_x_642) ;  /* 0x0000009c00b09947 */ /* 0x002fea0003800000 */
.L_x_641:
[----:B------:R-:W-:Y:S05]  /*15110*/  BSYNC B0 ;  /* 0x0000000000007941 */ /* 0x000fea0003800000 */
.L_x_640:
[----:B------:R-:W-:Y:S01]  /*15120*/  IMAD.MOV.U32 R9, RZ, RZ, 0x40000040 ;  /* 0x40000040ff097424 */ /* 0x000fe200078e00ff */
[----:B------:R-:W-:Y:S01]  /*15130*/  MOV R8, R2 ;  /* 0x0000000200087202 */ /* 0x000fe20000000f00 */
[----:B------:R-:W-:Y:S01]  /*15140*/  WARPGROUP.ARRIVE ;  /* 0x00000000000079c5 */ /* 0x000fe20000000000 */
[----:B01----:R-:W-:Y:S01]  /*15150*/  SHFL.BFLY PT, R5, R6, 0x2, 0x1f ;  /* 0x0c401f0006057f89 */ /* 0x003fe200000e0000 */
[----:B------:R-:W-:Y:S01]  /*15160*/  MOV R88, 0xff800000 ;  /* 0xff80000000587802 */ /* 0x000fe20000000f00 */
[----:B------:R-:W-:Y:S01]  /*15170*/  IMAD.MOV.U32 R89, RZ, RZ, -0x800000 ;  /* 0xff800000ff597424 */ /* 0x000fe200078e00ff */
[----:B------:R-:W-:Y:S01]  /*15180*/  R2UR UR6, R8 ;  /* 0x00000000080672ca */ /* 0x000fe200000e0000 */
[----:B------:R-:W-:Y:S01]  /*15190*/  VIADD R8, R2, 0x80 ;  /* 0x0000008002087836 */ /* 0x000fe20000000000 */
[----:B------:R-:W-:Y:S02]  /*151a0*/  R2UR UR7, R9 ;  /* 0x00000000090772ca */ /* 0x000fe400000e0000 */
[----:B------:R-:W-:-:S11]  /*151b0*/  MOV R9, 0x40000040 ;  /* 0x4000004000097802 */ /* 0x000fd60000000f00 */
        /* <DEDUP_REMOVED lines=25> */
[----:B------:R-:W-:Y:S02]  /*15350*/  IADD3 R8, R2, 0x280, RZ ;  /* 0x0000028002087810 */ /* 0x000fe40007ffe0ff */
[----:B------:R-:W0:Y:S02]  /*15360*/  SHFL.BFLY PT, R2, R7, 0x2, 0x1f ;  /* 0x0c401f0007027f89 */ /* 0x000e2400000e0000 */
[----:B0-----:R-:W-:Y:S01]  /*15370*/  FADD.FTZ R2, R2, R7 ;  /* 0x0000000702027221 */ /* 0x001fe20000010000 */
[----:B------:R-:W-:-:S02]  /*15380*/  WARPGROUP.DEPBAR.LE gsb0, 0x0 ;  /* 0x00008000000079c5 */ /* 0x000fc40000010000 */
[----:B------:R-:W-:-:S06]  /*15390*/  WARPGROUP.ARRIVE ;  /* 0x00000000000079c5 */ /* 0x000fcc0000000000 */
[----:B------:R-:W-:Y:S01]  /*153a0*/  HGMMA.64x128x16.F32 R24, R148, gdesc[UR4].tnspB, R24, gsb0 ;  /* 0x41e0000494187df0 */ /* 0x000fe20008000818 */
[----:B------:R-:W-:Y:S01]  /*153b0*/  R2UR UR6, R8 ;  /* 0x00000000080672ca */ /* 0x000fe200000e0000 */
[----:B------:R-:W-:Y:S01]  /*153c0*/  FADD.FTZ R8, R5, R6 ;  /* 0x0000000605087221 */ /* 0x000fe20000010000 */
[----:B------:R-:W-:Y:S01]  /*153d0*/  R2UR UR7, R9 ;  /* 0x00000000090772ca */ /* 0x000fe200000e0000 */
[----:B------:R-:W0:Y:S01]  /*153e0*/  SHFL.BFLY PT, R5, R2, 0x1, 0x1f ;  /* 0x0c201f0002057f89 */ /* 0x000e2200000e0000 */
[----:B------:R-:W-:-:S03]  /*153f0*/  IMAD.MOV.U32 R6, RZ, RZ, RZ ;  /* 0x000000ffff067224 */ /* 0x000fc600078e00ff */
[----:B------:R-:W1:Y:S01]  /*15400*/  SHFL.BFLY PT, R9, R8, 0x1, 0x1f ;  /* 0x0c201f0008097f89 */ /* 0x000e6200000e0000 */
[----:B0-----:R-:W-:Y:S01]  /*15410*/  FADD.FTZ R11, R2, R5 ;  /* 0x00000005020b7221 */ /* 0x001fe20000010000 */
[----:B------:R-:W-:Y:S01]  /*15420*/  MOV R5, RZ ;  /* 0x000000ff00057202 */ /* 0x000fe20000000f00 */
[----:B-1----:R-:W-:-:S03]  /*15430*/  FADD.FTZ R12, R8, R9 ;  /* 0x00000009080c7221 */ /* 0x002fc60000010000 */
        /* <DEDUP_REMOVED lines=14> */
[----:B------:R-:W-:Y:S03]  /*15520*/  HGMMA.64x128x16.F32 R24, R152, gdesc[UR4].tnspB, R24, gsb0 ;  /* 0x41e0000498187df0 */ /* 0x000fe60008000818 */
[----:B------:R-:W-:Y:S02]  /*15530*/  WARPGROUP.DEPBAR.LE gsb0, 0x0 ;  /* 0x00008000000079c5 */ /* 0x000fe40000010000 */
[----:B--23--:R-:W-:Y:S05]  /*15540*/  @!P0 BRA `(.L_x_643) ;  /* 0x0000000000048947 */ /* 0x00cfea0003800000 */
[----:B------:R-:W-:Y:S01]  /*15550*/  BPT.TRAP 0x1 ;  /* 0x000000040000795c */ /* 0x000fe20000300000 */
.L_x_643:
[----:B------:R-:W-:Y:S01]  /*15560*/  IADD3 R0, R10, 0x2a860, RZ ;  /* 0x0002a8600a007810 */ /* 0x000fe20007ffe0ff */
[----:B------:R-:W-:Y:S02]  /*15570*/  VIADD R173, R173, 0x1 ;  /* 0x00000001adad7836 */ /* 0x000fe40000000000 */
[-C--:B------:R-:W-:Y:S01]  /*15580*/  FMUL.FTZ R24, R24, R5.reuse ;  /* 0x0000000518187220 */ /* 0x080fe20000410000 */
[-C--:B------:R-:W-:Y:S01]  /*15590*/  FMUL.FTZ R91, R25, R5.reuse ;  /* 0x00000005195b7220 */ /* 0x080fe20000410000 */
[----:B------:R-:W-:Y:S01]  /*155a0*/  PRMT R181, R181, 0x654, R0 ;  /* 0x00000654b5b57816 */ /* 0x000fe20000000000 */
[-C--:B------:R-:W-:Y:S01]  /*155b0*/  FMUL.FTZ R0, R36, R5.reuse ;  /* 0x0000000524007220 */ /* 0x080fe20000410000 */
[----:B------:R-:W-:Y:S01]  /*155c0*/  ISETP.NE.AND P0, PT, R173, 0x2, PT ;  /* 0x00000002ad00780c */ /* 0x000fe20003f05270 */
[-C--:B------:R-:W-:Y:S01]  /*155d0*/  FMUL.FTZ R10, R28, R5.reuse ;  /* 0x000000051c0a7220 */ /* 0x080fe20000410000 */
[----:B------:R1:W-:Y:S01]  /*155e0*/  SYNCS.ARRIVE.TRANS64.RED.A1T0 RZ, [R181+URZ], RZ ;  /* 0x000000ffb5ff79a7 */ /* 0x0003e2000810043f */
        /* <DEDUP_REMOVED lines=28> */
[----:B------:R-:W-:Y:S01]  /*157b0*/  SEL R5, RZ, 0x1, P0 ;  /* 0x00000001ff057807 */ /* 0x000fe20000000000 */
[-C--:B0-----:R-:W-:Y:S01]  /*157c0*/  FMUL.FTZ R92, R34, R6.reuse ;  /* 0x00000006225c7220 */ /* 0x081fe20000410000 */
        /* <DEDUP_REMOVED lines=31> */
[----:B------:R-:W-:Y:S01]  /*159c0*/  FMUL.FTZ R87, R87, R6 ;  /* 0x0000000657577220 */ /* 0x000fe20000410000 */
[----:B------:R-:W-:-:S02]  /*159d0*/  LOP3.LUT R180, R180, R5, RZ, 0x3c, !PT ;  /* 0x00000005b4b47212 */ /* 0x000fc400078e3cff */
[----:B------:R-:W-:Y:S02]  /*159e0*/  IADD3 R189, R189, 0x1, RZ ;  /* 0x00000001bdbd7810 */ /* 0x000fe40007ffe0ff */
[----:B-1----:R-:W-:-:S07]  /*159f0*/  SEL R173, R173, RZ, P0 ;  /* 0x000000ffadad7207 */ /* 0x002fce0000000000 */
.L_x_565:
[----:B------:R-:W0:Y:S08]  /*15a00*/  S2UR UR4, SR_CgaCtaId ;  /* 0x00000000000479c3 */ /* 0x000e300000008800 */
[----:B------:R-:W-:Y:S01]  /*15a10*/  BAR.SYNC.DEFER_BLOCKING 0x5, 0x180 ;  /* 0x0146000000007b1d */ /* 0x000fe20000010000 */
[----:B------:R-:W-:-:S05]  /*15a20*/  MOV R2, 0x400 ;  /* 0x0000040000027802 */ /* 0x000fca0000000f00 */
[----:B------:R-:W-:Y:S01]  /*15a30*/  BSSY B0, `(.L_x_644) ;  /* 0x00001f8000007945 */ /* 0x000fe20003800000 */
[----:B0-----:R-:W-:-:S05]  /*15a40*/  IMAD.U32 R181, RZ, RZ, UR4 ;  /* 0x00000004ffb57e24 */ /* 0x001fca000f8e00ff */
[----:B------:R-:W-:-:S05]  /*15a50*/  LEA R2, R181, R2, 0x18 ;  /* 0x00000002b5027211 */ /* 0x000fca00078ec0ff */
[----:B------:R0:W1:Y:S01]  /*15a60*/  LDS.128 R28, [R2+0x2a8d0] ;  /* 0x02a8d000021c7984 */ /* 0x0000620000000c00 */
[----:B------:R-:W-:Y:S06]  /*15a70*/  BAR.ARV 0x4, 0x180 ;  /* 0x0106000000007b1d */ /* 0x000fec0000002000 */
[----:B------:R-:W-:Y:S05]  /*15a80*/  @P1 BRA `(.L_x_645) ;  /* 0x0000001400081947 */ /* 0x000fea0003800000 */
[----:B------:R-:W2:Y:S01]  /*15a90*/  LDL R4, [R1+0x38] ;  /* 0x0000380001047983 */ /* 0x000ea20000100800 */
[----:B------:R-:W-:Y:S01]  /*15aa0*/  F2FP.F16.F32.PACK_AB R10, R11, R10 ;  /* 0x0000000a0b0a723e */ /* 0x000fe200000000ff */
[----:B------:R-:W-:Y:S01]  /*15ab0*/  ULDC.64 UR4, c[0x0][0xc00] ;  /* 0x0003000000047ab9 */ /* 0x000fe20000000a00 */
[----:B------:R-:W-:Y:S01]  /*15ac0*/  F2FP.F16.F32.PACK_AB R11, R97, R26 ;  /* 0x0000001a610b723e */ /* 0x000fe200000000ff */
[----:B------:R-:W3:Y:S01]  /*15ad0*/  S2R R5, SR_SWINHI ;  /* 0x0000000000057919 */ /* 0x000ee20000002f00 */
[----:B------:R-:W-:Y:S02]  /*15ae0*/  F2FP.F16.F32.PACK_AB R35, R38, R35 ;  /* 0x000000232623723e */ /* 0x000fe400000000ff */
[----:B------:R-:W-:Y:S02]  /*15af0*/  F2FP.F16.F32.PACK_AB R36, R73, R36 ;  /* 0x000000244924723e */ /* 0x000fe400000000ff */
[----:B------:R-:W-:Y:S02]  /*15b00*/  F2FP.F16.F32.PACK_AB R38, R77, R76 ;  /* 0x0000004c4d26723e */ /* 0x000fe400000000ff */
[----:B------:R-:W-:-:S02]  /*15b10*/  F2FP.F16.F32.PACK_AB R39, R42, R39 ;  /* 0x000000272a27723e */ /* 0x000fc400000000ff */
[----:B------:R-:W-:Y:S02]  /*15b20*/  MOV R20, R2 ;  /* 0x0000000200147202 */ /* 0x000fe40000000f00 */
[----:B---3--:R-:W-:Y:S01]  /*15b30*/  MOV R21, R5 ;  /* 0x0000000500157202 */ /* 0x008fe20000000f00 */
[----:B------:R-:W-:Y:S02]  /*15b40*/  BAR.SYNC.DEFER_BLOCKING 0x1, 0x100 ;  /* 0x0044000000007b1d */ /* 0x000fe40000010000 */
[----:B--2---:R-:W-:-:S03]  /*15b50*/  IMAD.WIDE R8, R4, 0x2, R20 ;  /* 0x0000000204087825 */ /* 0x004fc600078e0214 */
[C---:B------:R-:W-:Y:S02]  /*15b60*/  LOP3.LUT R15, R8.reuse, 0x380, RZ, 0xc0, !PT ;  /* 0x00000380080f7812 */ /* 0x040fe400078ec0ff */
[C---:B------:R-:W-:Y:S02]  /*15b70*/  IADD3 R71, P6, R8.reuse, 0x20, RZ ;  /* 0x0000002008477810 */ /* 0x040fe40007fde0ff */
[C---:B------:R-:W-:Y:S02]  /*15b80*/  IADD3 R79, P5, R8.reuse, 0x40, RZ ;  /* 0x00000040084f7810 */ /* 0x040fe40007fbe0ff */
[----:B------:R-:W-:Y:S02]  /*15b90*/  SHF.R.U64 R15, R15, 0x3, RZ ;  /* 0x000000030f0f7819 */ /* 0x000fe400000012ff */
[C---:B------:R-:W-:Y:S01]  /*15ba0*/  IADD3 R101, P4, R8.reuse, 0x60, RZ ;  /* 0x0000006008657810 */ /* 0x040fe20007f9e0ff */
[----:B------:R-:W-:Y:S01]  /*15bb0*/  IMAD.X R7, RZ, RZ, R9, P5 ;  /* 0x000000ffff077224 */ /* 0x000fe200028e0609 */
[----:B------:R-:W-:-:S02]  /*15bc0*/  IADD3 R103, P3, R8, 0x4000, RZ ;  /* 0x0000400008677810 */ /* 0x000fc40007f7e0ff */
[C---:B------:R-:W-:Y:S02]  /*15bd0*/  IADD3 R105, P2, R8.reuse, 0x4020, RZ ;  /* 0x0000402008697810 */ /* 0x040fe40007f5e0ff */
[C---:B------:R-:W-:Y:S02]  /*15be0*/  IADD3 R107, P1, R8.reuse, 0x4040, RZ ;  /* 0x00004040086b7810 */ /* 0x040fe40007f3e0ff */
[----:B------:R-:W-:Y:S02]  /*15bf0*/  IADD3 R109, P0, R8, 0x4060, RZ ;  /* 0x00004060086d7810 */ /* 0x000fe40007f1e0ff */
[----:B------:R-:W-:Y:S01]  /*15c00*/  LOP3.LUT R4, R71, 0x380, RZ, 0xc0, !PT ;  /* 0x0000038047047812 */ /* 0x000fe200078ec0ff */
[--C-:B------:R-:W-:Y:S01]  /*15c10*/  IMAD.X R27, RZ, RZ, R9.reuse, P1 ;  /* 0x000000ffff1b7224 */ /* 0x100fe200008e0609 */
[----:B------:R-:W-:Y:S02]  /*15c20*/  LOP3.LUT R6, R79, 0x380, RZ, 0xc0, !PT ;  /* 0x000003804f067812 */ /* 0x000fe400078ec0ff */
[----:B------:R-:W-:Y:S01]  /*15c30*/  LOP3.LUT R8, R15, R8, RZ, 0x3c, !PT ;  /* 0x000000080f087212 */ /* 0x000fe200078e3cff */
[----:B------:R-:W-:Y:S01]  /*15c40*/  IMAD.X R15, RZ, RZ, R9, P3 ;  /* 0x000000ffff0f7224 */ /* 0x000fe200018e0609 */
[----:B------:R-:W-:-:S02]  /*15c50*/  SHF.R.U64 R4, R4, 0x3, RZ ;  /* 0x0000000304047819 */ /* 0x000fc400000012ff */
[----:B------:R-:W-:Y:S02]  /*15c60*/  SHF.R.U64 R6, R6, 0x3, RZ ;  /* 0x0000000306067819 */ /* 0x000fe400000012ff */
[----:B------:R-:W-:Y:S02]  /*15c70*/  MOV R94, R8 ;  /* 0x00000008005e7202 */ /* 0x000fe40000000f00 */
[-C--:B------:R-:W-:Y:S02]  /*15c80*/  IADD3.X R5, RZ, R9.reuse, RZ, P6, !PT ;  /* 0x00000009ff057210 */ /* 0x080fe400037fe4ff */
[-C--:B------:R-:W-:Y:S02]  /*15c90*/  IADD3.X R13, RZ, R9.reuse, RZ, P4, !PT ;  /* 0x00000009ff0d7210 */ /* 0x080fe400027fe4ff */
[-C--:B------:R-:W-:Y:S02]  /*15ca0*/  IADD3.X R25, RZ, R9.reuse, RZ, P2, !PT ;  /* 0x00000009ff197210 */ /* 0x080fe400017fe4ff */
[----:B----4-:R-:W-:-:S02]  /*15cb0*/  IADD3.X R33, RZ, R9, RZ, P0, !PT ;  /* 0x00000009ff217210 */ /* 0x010fc400007fe4ff */
[----:B------:R-:W-:Y:S02]  /*15cc0*/  LOP3.LUT R12, R101, 0x380, RZ, 0xc0, !PT ;  /* 0x00000380650c7812 */ /* 0x000fe400078ec0ff */
[----:B------:R-:W-:Y:S02]  /*15cd0*/  LOP3.LUT R14, R103, 0x380, RZ, 0xc0, !PT ;  /* 0x00000380670e7812 */ /* 0x000fe400078ec0ff */
[----:B------:R-:W-:Y:S02]  /*15ce0*/  F2FP.F16.F32.PACK_AB R8, R91, R24 ;  /* 0x000000185b08723e */ /* 0x000fe400000000ff */
[----:B------:R-:W-:Y:S02]  /*15cf0*/  F2FP.F16.F32.PACK_AB R9, R99, R32 ;  /* 0x000000206309723e */ /* 0x000fe400000000ff */
[----:B------:R-:W-:Y:S02]  /*15d00*/  LOP3.LUT R24, R105, 0x380, RZ, 0xc0, !PT ;  /* 0x0000038069187812 */ /* 0x000fe400078ec0ff */
[----:B-1----:R-:W-:Y:S01]  /*15d10*/  LOP3.LUT R28, R107, 0x380, RZ, 0xc0, !PT ;  /* 0x000003806b1c7812 */ /* 0x002fe200078ec0ff */
[----:B------:R1:W-:Y:S01]  /*15d20*/  STSM.16.M88.4 [R94], R8 ;  /* 0x000000085e007844 */ /* 0x0003e20000000200 */
[----:B------:R-:W-:-:S02]  /*15d30*/  LOP3.LUT R4, R4, R71, RZ, 0x3c, !PT ;  /* 0x0000004704047212 */ /* 0x000fc400078e3cff */
[----:B------:R-:W-:Y:S02]  /*15d40*/  LOP3.LUT R6, R6, R79, RZ, 0x3c, !PT ;  /* 0x0000004f06067212 */ /* 0x000fe400078e3cff */
[----:B------:R-:W-:Y:S02]  /*15d50*/  LOP3.LUT R32, R109, 0x380, RZ, 0xc0, !PT ;  /* 0x000003806d207812 */ /* 0x000fe400078ec0ff */
[----:B------:R-:W-:Y:S02]  /*15d60*/  SHF.R.U64 R12, R12, 0x3, RZ ;  /* 0x000000030c0c7819 */ /* 0x000fe400000012ff */
[----:B------:R-:W-:Y:S02]  /*15d70*/  SHF.R.U64 R14, R14, 0x3, RZ ;  /* 0x000000030e0e7819 */ /* 0x000fe400000012ff */
[----:B------:R-:W-:Y:S02]  /*15d80*/  SHF.R.U64 R24, R24, 0x3, RZ ;  /* 0x0000000318187819 */ /* 0x000fe400000012ff */
[----:B------:R-:W-:-:S02]  /*15d90*/  SHF.R.U64 R28, R28, 0x3, RZ ;  /* 0x000000031c1c7819 */ /* 0x000fc400000012ff */
[----:B------:R-:W-:Y:S02]  /*15da0*/  SHF.R.U64 R32, R32, 0x3, RZ ;  /* 0x0000000320207819 */ /* 0x000fe400000012ff */
[----:B------:R-:W-:Y:S02]  /*15db0*/  MOV R91, R4 ;  /* 0x00000004005b7202 */ /* 0x000fe40000000f00 */
[----:B------:R-:W-:Y:S02]  /*15dc0*/  MOV R79, R6 ;  /* 0x00000006004f7202 */ /* 0x000fe40000000f00 */
[----:B------:R-:W-:Y:S02]  /*15dd0*/  F2FP.F16.F32.PACK_AB R4, R90, R3 ;  /* 0x000000035a04723e */ /* 0x000fe400000000ff */
[----:B------:R-:W-:Y:S02]  /*15de0*/  F2FP.F16.F32.PACK_AB R5, R93, R92 ;  /* 0x0000005c5d05723e */ /* 0x000fe400000000ff */
[----:B------:R-:W-:-:S02]  /*15df0*/  F2FP.F16.F32.PACK_AB R6, R37, R0 ;  /* 0x000000002506723e */ /* 0x000fc400000000ff */
[----:B------:R-:W-:Y:S01]  /*15e00*/  F2FP.F16.F32.PACK_AB R7, R95, R72 ;  /* 0x000000485f07723e */ /* 0x000fe200000000ff */
[----:B------:R-:W2:Y:S01]  /*15e10*/  LDC R0, c[0x0][0xbe8] ;  /* 0x0002fa00ff007b82 */ /* 0x000ea20000000800 */
[----:B------:R-:W-:Y:S02]  /*15e20*/  LOP3.LUT R12, R12, R101, RZ, 0x3c, !PT ;  /* 0x000000650c0c7212 */ /* 0x000fe400078e3cff */
[----:B------:R-:W-:Y:S01]  /*15e30*/  LOP3.LUT R14, R14, R103, RZ, 0x3c, !PT ;  /* 0x000000670e0e7212 */ /* 0x000fe200078e3cff */
[----:B------:R-:W-:Y:S01]  /*15e40*/  STSM.16.M88.4 [R91], R4 ;  /* 0x000000045b007844 */ /* 0x000fe20000000200 */
[----:B-1----:R-:W-:Y:S02]  /*15e50*/  F2FP.F16.F32.PACK_AB R8, R41, R40 ;  /* 0x000000282908723e */ /* 0x002fe400000000ff */
[----:B------:R-:W-:Y:S02]  /*15e60*/  F2FP.F16.F32.PACK_AB R9, R43, R34 ;  /* 0x000000222b09723e */ /* 0x000fe400000000ff */
[----:B------:R-:W-:-:S02]  /*15e70*/  F2FP.F16.F32.PACK_AB R10, R45, R44 ;  /* 0x0000002c2d0a723e */ /* 0x000fc400000000ff */
[----:B------:R-:W-:Y:S02]  /*15e80*/  F2FP.F16.F32.PACK_AB R11, R47, R46 ;  /* 0x0000002e2f0b723e */ /* 0x000fe400000000ff */
[----:B------:R-:W-:Y:S02]  /*15e90*/  LOP3.LUT R24, R24, R105, RZ, 0x3c, !PT ;  /* 0x0000006918187212 */ /* 0x000fe400078e3cff */
[----:B------:R-:W-:Y:S01]  /*15ea0*/  LOP3.LUT R26, R28, R107, RZ, 0x3c, !PT ;  /* 0x0000006b1c1a7212 */ /* 0x000fe200078e3cff */
[----:B------:R1:W-:Y:S01]  /*15eb0*/  STSM.16.M88.4 [R79], R8 ;  /* 0x000000084f007844 */ /* 0x0003e20000000200 */
[----:B------:R-:W-:Y:S02]  /*15ec0*/  LOP3.LUT R32, R32, R109, RZ, 0x3c, !PT ;  /* 0x0000006d20207212 */ /* 0x000fe400078e3cff */
[----:B------:R-:W-:Y:S02]  /*15ed0*/  MOV R78, R12 ;  /* 0x0000000c004e7202 */ /* 0x000fe40000000f00 */
[----:B------:R-:W-:-:S02]  /*15ee0*/  MOV R71, R14 ;  /* 0x0000000e00477202 */ /* 0x000fc40000000f00 */
[----:B------:R-:W-:Y:S02]  /*15ef0*/  MOV R70, R24 ;  /* 0x0000001800467202 */ /* 0x000fe40000000f00 */
[----:B------:R-:W-:Y:S02]  /*15f00*/  MOV R28, R26 ;  /* 0x0000001a001c7202 */ /* 0x000fe40000000f00 */
[----:B------:R-:W-:Y:S01]  /*15f10*/  F2FP.F16.F32.PACK_AB R12, R49, R48 ;  /* 0x00000030310c723e */ /* 0x000fe200000000ff */
[----:B------:R-:W-:Y:S01]  /*15f20*/  IMAD.MOV.U32 R48, RZ, RZ, RZ ;  /* 0x000000ffff307224 */ /* 0x000fe200078e00ff */
[----:B------:R-:W-:Y:S02]  /*15f30*/  F2FP.F16.F32.PACK_AB R13, R51, R50 ;  /* 0x00000032330d723e */ /* 0x000fe400000000ff */
[----:B------:R-:W-:Y:S02]  /*15f40*/  F2FP.F16.F32.PACK_AB R14, R53, R52 ;  /* 0x00000034350e723e */ /* 0x000fe400000000ff */
[----:B------:R-:W-:-:S02]  /*15f50*/  F2FP.F16.F32.PACK_AB R15, R55, R54 ;  /* 0x00000036370f723e */ /* 0x000fc400000000ff */
[----:B------:R-:W-:Y:S02]  /*15f60*/  F2FP.F16.F32.PACK_AB R24, R57, R56 ;  /* 0x000000383918723e */ /* 0x000fe400000000ff */
[----:B------:R-:W-:Y:S01]  /*15f70*/  F2FP.F16.F32.PACK_AB R25, R59, R58 ;  /* 0x0000003a3b19723e */ /* 0x000fe200000000ff */
[----:B------:R-:W-:Y:S01]  /*15f80*/  STSM.16.M88.4 [R78], R12 ;  /* 0x0000000c4e007844 */ /* 0x000fe20000000200 */
[----:B------:R-:W-:Y:S02]  /*15f90*/  F2FP.F16.F32.PACK_AB R26, R61, R60 ;  /* 0x0000003c3d1a723e */ /* 0x000fe400000000ff */
[----:B------:R-:W-:Y:S02]  /*15fa0*/  F2FP.F16.F32.PACK_AB R27, R63, R62 ;  /* 0x0000003e3f1b723e */ /* 0x000fe400000000ff */
[----:B------:R-:W-:Y:S02]  /*15fb0*/  MOV R3, R32 ;  /* 0x0000002000037202 */ /* 0x000fe40000000f00 */
[----:B------:R-:W-:Y:S01]  /*15fc0*/  ISETP.NE.U32.AND P0, PT, RZ, UR4, PT ;  /* 0x00000004ff007c0c */ /* 0x000fe2000bf05070 */
[----:B------:R-:W-:Y:S01]  /*15fd0*/  STSM.16.M88.4 [R71], R24 ;  /* 0x0000001847007844 */ /* 0x000fe20000000200 */
[----:B-1----:R-:W-:-:S02]  /*15fe0*/  IADD3 R8, P1, R186, UR4, RZ ;  /* 0x00000004ba087c10 */ /* 0x002fc4000ff3e0ff */
[----:B------:R-:W-:Y:S02]  /*15ff0*/  F2FP.F16.F32.PACK_AB R32, R65, R64 ;  /* 0x000000404120723e */ /* 0x000fe400000000ff */
[----:B------:R-:W-:Y:S02]  /*16000*/  F2FP.F16.F32.PACK_AB R33, R67, R66 ;  /* 0x000000424321723e */ /* 0x000fe400000000ff */
[----:B------:R-:W-:Y:S02]  /*16010*/  F2FP.F16.F32.PACK_AB R34, R69, R68 ;  /* 0x000000444522723e */ /* 0x000fe400000000ff */
[----:B------:R-:W-:Y:S02]  /*16020*/  F2FP.F16.F32.PACK_AB R37, R75, R74 ;  /* 0x0000004a4b25723e */ /* 0x000fe400000000ff */
[----:B------:R-:W-:Y:S01]  /*16030*/  F2FP.F16.F32.PACK_AB R4, R81, R80 ;  /* 0x000000505104723e */ /* 0x000fe200000000ff */
[----:B------:R-:W-:Y:S01]  /*16040*/  STSM.16.M88.4 [R70], R32 ;  /* 0x0000002046007844 */ /* 0x000fe20000000200 */
[----:B------:R-:W-:-:S02]  /*16050*/  F2FP.F16.F32.PACK_AB R5, R83, R82 ;  /* 0x000000525305723e */ /* 0x000fc400000000ff */
[----:B------:R-:W-:Y:S01]  /*16060*/  F2FP.F16.F32.PACK_AB R6, R85, R84 ;  /* 0x000000545506723e */ /* 0x000fe200000000ff */
[----:B------:R-:W-:Y:S01]  /*16070*/  STSM.16.M88.4 [R28], R36 ;  /* 0x000000241c007844 */ /* 0x000fe20000000200 */
[----:B------:R-:W-:Y:S02]  /*16080*/  F2FP.F16.F32.PACK_AB R7, R87, R86 ;  /* 0x000000565707723e */ /* 0x000fe400000000ff */
[----:B------:R-:W-:Y:S02]  /*16090*/  ISETP.NE.AND.EX P0, PT, RZ, UR5, PT, P0 ;  /* 0x00000005ff007c0c */ /* 0x000fe4000bf05300 */
[----:B------:R-:W-:Y:S01]  /*160a0*/  IADD3.X R9, R187, UR5, RZ, P1, !PT ;  /* 0x00000005bb097c10 */ /* 0x000fe20008ffe4ff */
[----:B------:R-:W-:Y:S01]  /*160b0*/  ULDC.64 UR4, c[0x0][0xc08] ;  /* 0x0003020000047ab9 */ /* 0x000fe20000000a00 */
[----:B------:R1:W-:Y:S01]  /*160c0*/  STSM.16.M88.4 [R3], R4 ;  /* 0x0000000403007844 */ /* 0x0003e20000000200 */
[----:B------:R-:W-:Y:S01]  /*160d0*/  BAR.SYNC.DEFER_BLOCKING 0x1, 0x100 ;  /* 0x0044000000007b1d */ /* 0x000fe20000010000 */
[----:B------:R-:W-:-:S04]  /*160e0*/  ISETP.NE.U32.AND P2, PT, RZ, UR4, PT ;  /* 0x00000004ff007c0c */ /* 0x000fc8000bf45070 */
[----:B------:R-:W-:-:S13]  /*160f0*/  ISETP.NE.AND.EX P2, PT, RZ, UR5, PT, P2 ;  /* 0x00000005ff007c0c */ /* 0x000fda000bf45320 */
[----:B------:R-:W-:Y:S01]  /*16100*/  @P2 IADD3 R186, P3, R186, UR4, RZ ;  /* 0x00000004baba2c10 */ /* 0x000fe2000ff7e0ff */
[----:B------:R-:W-:Y:S02]  /*16110*/  ULDC UR4, c[0x0][0xa88] ;  /* 0x0002a20000047ab9 */ /* 0x000fe40000000800 */
[----:B-1----:R-:W-:Y:S02]  /*16120*/  MOV R3, UR4 ;  /* 0x0000000400037c02 */ /* 0x002fe40008000f00 */
[----:B------:R-:W-:Y:S01]  /*16130*/  @P2 IADD3.X R187, R187, UR5, RZ, P3, !PT ;  /* 0x00000005bbbb2c10 */ /* 0x000fe20009ffe4ff */
[----:B------:R1:W5:Y:S01]  /*16140*/  @P0 LDG.E R48, desc[UR60][R8.64] ;  /* 0x0000003c08300981 */ /* 0x000362000c1e1900 */
[----:B--2---:R-:W-:-:S03]  /*16150*/  ISETP.NE.AND P1, PT, R0, 0x1, PT ;  /* 0x000000010000780c */ /* 0x004fc60003f25270 */
[----:B------:R1:W5:Y:S10]  /*16160*/  @P2 LDG.E R3, desc[UR60][R186.64] ;  /* 0x0000003cba032981 */ /* 0x000374000c1e1900 */
[----:B------:R-:W2:Y:S08]  /*16170*/  @P1 LDC R10, c[0x0][0xbec] ;  /* 0x0002fb00ff0a1b82 */ /* 0x000eb00000000800 */
[----:B------:R-:W3:Y:S01]  /*16180*/  @P1 LDC R13, c[0x0][0xbf0] ;  /* 0x0002fc00ff0d1b82 */ /* 0x000ee20000000800 */
[----:B-1----:R-:W-:Y:S05]  /*16190*/  @P2 BRA `(.L_x_646) ;  /* 0x0000000000102947 */ /* 0x002fea0003800000 */
[----:B------:R-:W-:Y:S05]  /*161a0*/  @!P0 BRA `(.L_x_646) ;  /* 0x00000000000c8947 */ /* 0x000fea0003800000 */
[----:B------:R-:W4:Y:S04]  /*161b0*/  LDG.E R4, desc[UR60][R8.64] ;  /* 0x0000003c08047981 */ /* 0x000f28000c1e1900 */
[----:B-----5:R-:W4:Y:S02]  /*161c0*/  LDG.E R3, desc[UR60][R8.64+0x4] ;  /* 0x0000043c08037981 */ /* 0x020f24000c1e1900 */
[----:B----4-:R-:W-:-:S07]  /*161d0*/  IMAD.IADD R3, R3, 0x1, -R4 ;  /* 0x0000000103037824 */ /* 0x010fce00078e0a04 */
.L_x_646:
[----:B------:R-:W-:Y:S01]  /*161e0*/  SHF.R.S32.HI R28, RZ, 0x1f, R185 ;  /* 0x0000001fff1c7819 */ /* 0x000fe200000114b9 */
[----:B------:R-:W-:Y:S01]  /*161f0*/  ULDC.64 UR4, c[0x0][0xb90] ;  /* 0x0002e40000047ab9 */ /* 0x000fe20000000a00 */
[----:B------:R-:W-:Y:S01]  /*16200*/  LEA R15, R190, R229, 0x7 ;  /* 0x000000e5be0f7211 */ /* 0x000fe200078e38ff */
[----:B-----5:R-:W-:Y:S01]  /*16210*/  IMAD R57, R3, R0, RZ ;  /* 0x0000000003397224 */ /* 0x020fe200078e02ff */
[----:B------:R-:W-:Y:S01]  /*16220*/  SHF.R.S32.HI R49, RZ, 0x1f, R48 ;  /* 0x0000001fff317819 */ /* 0x000fe20000011430 */
[----:B------:R-:W-:Y:S01]  /*16230*/  IMAD R4, R28, UR4, RZ ;  /* 0x000000041c047c24 */ /* 0x000fe2000f8e02ff */
[----:B------:R-:W-:Y:S01]  /*16240*/  LEA R9, R192, R182, 0x6 ;  /* 0x000000b6c0097211 */ /* 0x000fe200078e30ff */
[----:B--2---:R-:W-:Y:S01]  /*16250*/  @P1 IMAD.HI.U32 R6, R15, R10, RZ ;  /* 0x0000000a0f061227 */ /* 0x004fe200078e00ff */
[----:B------:R-:W-:Y:S02]  /*16260*/  SEL R193, R193, RZ, !P0 ;  /* 0x000000ffc1c17207 */ /* 0x000fe40004000000 */
[----:B------:R-:W-:Y:S01]  /*16270*/  SEL R55, R188, RZ, !P0 ;  /* 0x000000ffbc377207 */ /* 0x000fe20004000000 */
[C---:B------:R-:W-:Y:S01]  /*16280*/  IMAD R11, R185.reuse, UR5, R4 ;  /* 0x00000005b90b7c24 */ /* 0x040fe2000f8e0204 */
[----:B------:R-:W-:Y:S01]  /*16290*/  LEA R14, R190, R227, 0x7 ;  /* 0x000000e3be0e7211 */ /* 0x000fe200078e38ff */
[----:B------:R-:W-:Y:S01]  /*162a0*/  IMAD.MOV.U32 R7, RZ, RZ, R15 ;  /* 0x000000ffff077224 */ /* 0x000fe200078e000f */
[----:B---3--:R-:W-:Y:S01]  /*162b0*/  @P1 SHF.R.U32.HI R7, RZ, R13, R6 ;  /* 0x0000000dff071219 */ /* 0x008fe20000011606 */
[----:B------:R-:W-:Y:S01]  /*162c0*/  IMAD.WIDE.U32 R4, R185, UR4, R48 ;  /* 0x00000004b9047c25 */ /* 0x000fe2000f8e0030 */
[----:B------:R-:W-:-:S03]  /*162d0*/  ULDC.64 UR4, c[0x0][0xb98] ;  /* 0x0002e60000047ab9 */ /* 0x000fc60000000a00 */
[----:B------:R-:W-:Y:S01]  /*162e0*/  IMAD.IADD R5, R5, 0x1, R11 ;  /* 0x0000000105057824 */ /* 0x000fe200078e020b */
[----:B------:R-:W-:Y:S01]  /*162f0*/  IADD3 R11, -R7, RZ, RZ ;  /* 0x000000ff070b7210 */ /* 0x000fe20007ffe1ff */
        /* <DEDUP_REMOVED lines=11> */
[----:B------:R-:W-:-:S02]  /*163b0*/  SHF.R.S32.HI R6, RZ, 0x1f, R9 ;  /* 0x0000001fff067819 */ /* 0x000fc40000011409 */
[----:B------:R-:W-:Y:S02]  /*163c0*/  IADD3 R7, P0, R20, 0x1000, RZ ;  /* 0x0000100014077810 */ /* 0x000fe40007f1e0ff */
[----:B------:R-:W-:Y:S01]  /*163d0*/  IADD3.X R5, R11, R5, R8, P2, !PT ;  /* 0x000000050b057210 */ /* 0x000fe200017fe408 */
[----:B------:R-:W-:Y:S01]  /*163e0*/  IMAD R6, R6, UR4, RZ ;  /* 0x0000000406067c24 */ /* 0x000fe2000f8e02ff */
[----:B------:R-:W-:Y:S02]  /*163f0*/  LOP3.LUT R8, R7, 0x380, RZ, 0xc0, !PT ;  /* 0x0000038007087812 */ /* 0x000fe400078ec0ff */
[----:B------:R-:W-:Y:S01]  /*16400*/  IADD3 R25, P2, R20, 0x3000, RZ ;  /* 0x0000300014197810 */ /* 0x000fe20007f5e0ff */
[C---:B------:R-:W-:Y:S01]  /*16410*/  IMAD R11, R9.reuse, UR5, R6 ;  /* 0x00000005090b7c24 */ /* 0x040fe2000f8e0206 */
[----:B------:R-:W-:Y:S01]  /*16420*/  SHF.R.U64 R8, R8, 0x3, RZ ;  /* 0x0000000308087819 */ /* 0x000fe200000012ff */
[----:B------:R-:W-:Y:S01]  /*16430*/  IMAD.WIDE.U32 R4, R9, UR4, R4 ;  /* 0x0000000409047c25 */ /* 0x000fe2000f8e0004 */
[----:B------:R-:W-:Y:S01]  /*16440*/  ULDC.64 UR4, c[0x0][0xb50] ;  /* 0x0002d40000047ab9 */ /* 0x000fe20000000a00 */
[----:B------:R-:W-:-:S02]  /*16450*/  LOP3.LUT R24, R25, 0x380, RZ, 0xc0, !PT ;  /* 0x0000038019187812 */ /* 0x000fc400078ec0ff */
[----:B------:R-:W-:Y:S01]  /*16460*/  LOP3.LUT R8, R8, R7, RZ, 0x3c, !PT ;  /* 0x0000000708087212 */ /* 0x000fe200078e3cff */
[----:B------:R-:W-:Y:S01]  /*16470*/  IMAD.IADD R5, R5, 0x1, R11 ;  /* 0x0000000105057824 */ /* 0x000fe200078e020b */
[----:B------:R-:W-:Y:S01]  /*16480*/  LEA R7, P4, R4, UR4, 0x2 ;  /* 0x0000000404077c11 */ /* 0x000fe2000f8810ff */
[----:B------:R-:W-:Y:S01]  /*16490*/  IMAD.X R9, RZ, RZ, R21, P0 ;  /* 0x000000ffff097224 */ /* 0x000fe200000e0615 */
[----:B------:R-:W-:Y:S02]  /*164a0*/  SHF.R.U64 R24, R24, 0x3, RZ ;  /* 0x0000000318187819 */ /* 0x000fe400000012ff */
[----:B------:R-:W-:Y:S01]  /*164b0*/  LEA.HI.X R10, R4, UR5, R5, 0x2, P4 ;  /* 0x00000005040a7c11 */ /* 0x000fe2000a0f1405 */
[----:B------:R-:W-:Y:S01]  /*164c0*/  SHFL.IDX PT, R50, R7, RZ, 0x1c1f ;  /* 0x001c1fff07327589 */ /* 0x000fe200000e0000 */
[----:B------:R-:W-:Y:S01]  /*164d0*/  LOP3.LUT P0, RZ, R197, 0x3, RZ, 0xc0, !PT ;  /* 0x00000003c5ff7812 */ /* 0x000fe2000780c0ff */
[----:B------:R-:W-:Y:S01]  /*164e0*/  ULDC.64 UR4, c[0x0][0xaa0] ;  /* 0x0002a80000047ab9 */ /* 0x000fe20000000a00 */
[----:B------:R-:W-:Y:S01]  /*164f0*/  LOP3.LUT R24, R24, R25, RZ, 0x3c, !PT ;  /* 0x0000001918187212 */ /* 0x000fe200078e3cff */
[----:B------:R-:W1:Y:S01]  /*16500*/  SHFL.IDX PT, R51, R10, RZ, 0x1c1f ;  /* 0x001c1fff0a337589 */ /* 0x000e6200000e0000 */
[----:B------:R-:W-:-:S02]  /*16510*/  SHF.R.U64 R12, R12, 0x3, RZ ;  /* 0x000000030c0c7819 */ /* 0x000fc400000012ff */
[----:B------:R-:W-:Y:S01]  /*16520*/  IADD3.X R25, RZ, R21, RZ, P2, !PT ;  /* 0x00000015ff197210 */ /* 0x000fe200017fe4ff */
[----:B------:R-:W-:Y:S01]  /*16530*/  SHFL.IDX PT, R52, R7, 0x1, 0x1c1f ;  /* 0x003c1f0007347f89 */ /* 0x000fe200000e0000 */
[----:B------:R-:W-:Y:S02]  /*16540*/  ISETP.GE.OR P2, PT, R14, R57, P0 ;  /* 0x000000390e00720c */ /* 0x000fe40000746670 */
[----:B------:R-:W-:Y:S01]  /*16550*/  LOP3.LUT R12, R12, R13, RZ, 0x3c, !PT ;  /* 0x0000000d0c0c7212 */ /* 0x000fe200078e3cff */
[----:B------:R-:W2:Y:S01]  /*16560*/  SHFL.IDX PT, R53, R10, 0x1, 0x1c1f ;  /* 0x003c1f000a357f89 */ /* 0x000ea200000e0000 */
[----:B------:R-:W-:Y:S01]  /*16570*/  IMAD.X R13, RZ, RZ, R21, P3 ;  /* 0x000000ffff0d7224 */ /* 0x000fe200018e0615 */
[----:B------:R-:W-:Y:S02]  /*16580*/  IADD3 R4, R14, 0x8, RZ ;  /* 0x000000080e047810 */ /* 0x000fe40007ffe0ff */
[----:B------:R-:W-:Y:S02]  /*16590*/  IADD3 R6, P3, R20, 0x7000, RZ ;  /* 0x0000700014067810 */ /* 0x000fe40007f7e0ff */
[----:B------:R-:W-:-:S02]  /*165a0*/  ISETP.GE.OR P0, PT, R4, R57, P0 ;  /* 0x000000390400720c */ /* 0x000fc40000706670 */
[----:B------:R-:W-:Y:S02]  /*165b0*/  LOP3.LUT R3, R6, 0x380, RZ, 0xc0, !PT ;  /* 0x0000038006037812 */ /* 0x000fe400078ec0ff */
[C---:B------:R-:W-:Y:S02]  /*165c0*/  IADD3 R37, P5, R20.reuse, 0x5000, RZ ;  /* 0x0000500014257810 */ /* 0x040fe40007fbe0ff */
[C---:B------:R-:W-:Y:S02]  /*165d0*/  IADD3 R41, P4, R20.reuse, 0x6000, RZ ;  /* 0x0000600014297810 */ /* 0x040fe40007f9e0ff */
[----:B------:R-:W-:Y:S02]  /*165e0*/  LOP3.LUT R5, R20, 0x380, RZ, 0xc0, !PT ;  /* 0x0000038014057812 */ /* 0x000fe400078ec0ff */
[----:B------:R-:W-:Y:S01]  /*165f0*/  SHF.R.U64 R3, R3, 0x3, RZ ;  /* 0x0000000303037819 */ /* 0x000fe200000012ff */
[----:B-1----:R1:W-:Y:S01]  /*16600*/  @!P2 ST.E desc[UR60][R50.64], R88 ;  /* 0x000000583200a985 */ /* 0x0023e2000c10193c */
[----:B------:R-:W-:-:S02]  /*16610*/  LOP3.LUT R32, R33, 0x380, RZ, 0xc0, !PT ;  /* 0x0000038021207812 */ /* 0x000fc400078ec0ff */
[----:B------:R-:W-:Y:S02]  /*16620*/  LOP3.LUT R36, R37, 0x380, RZ, 0xc0, !PT ;  /* 0x0000038025247812 */ /* 0x000fe400078ec0ff */
[----:B------:R-:W-:Y:S02]  /*16630*/  LOP3.LUT R40, R41, 0x380, RZ, 0xc0, !PT ;  /* 0x0000038029287812 */ /* 0x000fe400078ec0ff */
[----:B------:R-:W-:Y:S01]  /*16640*/  SHF.R.U64 R5, R5, 0x3, RZ ;  /* 0x0000000305057819 */ /* 0x000fe200000012ff */
[----:B--2---:R2:W-:Y:S01]  /*16650*/  @!P0 ST.E desc[UR60][R52.64], R89 ;  /* 0x0000005934008985 */ /* 0x0045e2000c10193c */
[----:B------:R-:W-:Y:S02]  /*16660*/  LOP3.LUT R44, R3, R6, RZ, 0x3c, !PT ;  /* 0x00000006032c7212 */ /* 0x000fe400078e3cff */
[----:B------:R-:W-:Y:S01]  /*16670*/  IADD3.X R45, RZ, R21, RZ, P3, !PT ;  /* 0x00000015ff2d7210 */ /* 0x000fe20001ffe4ff */
[----:B-1----:R-:W1:Y:S01]  /*16680*/  @P1 LDC R51, c[0x0][0xbec] ;  /* 0x0002fb00ff331b82 */ /* 0x002e620000000800 */
[----:B------:R-:W-:Y:S01]  /*16690*/  SHF.R.U64 R32, R32, 0x3, RZ ;  /* 0x0000000320207819 */ /* 0x000fe200000012ff */
[----:B------:R-:W-:Y:S01]  /*166a0*/  IMAD R3, R49, UR4, RZ ;  /* 0x0000000431037c24 */ /* 0x000fe2000f8e02ff */
[----:B------:R-:W-:Y:S01]  /*166b0*/  SHF.R.U64 R36, R36, 0x3, RZ ;  /* 0x0000000324247819 */ /* 0x000fe200000012ff */
[----:B------:R-:W5:Y:S01]  /*166c0*/  LD.E.128 R8, desc[UR60][R8.64] ;  /* 0x0000003c08087980 */ /* 0x000f62000c101d00 */
[----:B------:R-:W-:-:S02]  /*166d0*/  SHF.R.U64 R40, R40, 0x3, RZ ;  /* 0x0000000328287819 */ /* 0x000fc400000012ff */
[----:B------:R-:W-:Y:S01]  /*166e0*/  LOP3.LUT R20, R5, R20, RZ, 0x3c, !PT ;  /* 0x0000001405147212 */ /* 0x000fe200078e3cff */
[----:B------:R-:W3:Y:S01]  /*166f0*/  @P1 LDC R49, c[0x0][0xbf0] ;  /* 0x0002fc00ff311b82 */ /* 0x000ee20000000800 */
[----:B------:R-:W-:Y:S01]  /*16700*/  LOP3.LUT R32, R32, R33, RZ, 0x3c, !PT ;  /* 0x0000002120207212 */ /* 0x000fe200078e3cff */
[--C-:B------:R-:W-:Y:S01]  /*16710*/  IMAD.X R33, RZ, RZ, R21.reuse, P6 ;  /* 0x000000ffff217224 */ /* 0x100fe200030e0615 */
[----:B------:R-:W-:Y:S01]  /*16720*/  LOP3.LUT R36, R36, R37, RZ, 0x3c, !PT ;  /* 0x0000002524247212 */ /* 0x000fe200078e3cff */
[----:B------:R4:W5:Y:S01]  /*16730*/  LD.E.128 R4, desc[UR60][R20.64] ;  /* 0x0000003c14047980 */ /* 0x000962000c101d00 */
[----:B------:R-:W-:Y:S01]  /*16740*/  LOP3.LUT R40, R40, R41, RZ, 0x3c, !PT ;  /* 0x0000002928287212 */ /* 0x000fe200078e3cff */
[----:B------:R-:W-:Y:S01]  /*16750*/  IMAD.X R41, RZ, RZ, R21, P4 ;  /* 0x000000ffff297224 */ /* 0x000fe200020e0615 */
[----:B------:R-:W-:Y:S01]  /*16760*/  IADD3.X R37, RZ, R21, RZ, P5, !PT ;  /* 0x00000015ff257210 */ /* 0x000fe20002ffe4ff */
[C---:B------:R-:W-:Y:S01]  /*16770*/  IMAD R3, R48.reuse, UR5, R3 ;  /* 0x0000000530037c24 */ /* 0x040fe2000f8e0203 */
[----:B------:R-:W5:Y:S04]  /*16780*/  LD.E.128 R12, desc[UR60][R12.64] ;  /* 0x0000003c0c0c7980 */ /* 0x000f68000c101d00 */
[----:B------:R-:W5:Y:S01]  /*16790*/  LD.E.128 R24, desc[UR60][R24.64] ;  /* 0x0000003c18187980 */ /* 0x000f62000c101d00 */
[----:B----4-:R-:W-:Y:S01]  /*167a0*/  IMAD.WIDE.U32 R20, R48, UR4, RZ ;  /* 0x0000000430147c25 */ /* 0x010fe2000f8e00ff */
[----:B------:R-:W-:-:S02]  /*167b0*/  ULDC.64 UR4, c[0x0][0xae8] ;  /* 0x0002ba0000047ab9 */ /* 0x000fc40000000a00 */
[----:B------:R-:W5:Y:S01]  /*167c0*/  LD.E.128 R32, desc[UR60][R32.64] ;  /* 0x0000003c20207980 */ /* 0x000f62000c101d00 */
[----:B------:R-:W-:Y:S01]  /*167d0*/  IMAD.IADD R21, R21, 0x1, R3 ;  /* 0x0000000115157824 */ /* 0x000fe200078e0203 */
[----:B------:R-:W-:Y:S01]  /*167e0*/  LEA R3, R184, R192, 0x5 ;  /* 0x000000c0b8037211 */ /* 0x000fe200078e28ff */
[----:B------:R-:W-:Y:S01]  /*167f0*/  IMAD R28, R28, UR4, RZ ;  /* 0x000000041c1c7c24 */ /* 0x000fe2000f8e02ff */
[----:B------:R-:W5:Y:S01]  /*16800*/  LD.E.128 R36, desc[UR60][R36.64] ;  /* 0x0000003c24247980 */ /* 0x000f62000c101d00 */
[----:B------:R-:W-:-:S03]  /*16810*/  IMAD.WIDE.U32 R20, R185, UR4, R20 ;  /* 0x00000004b9147c25 */ /* 0x000fc6000f8e0014 */
[----:B------:R-:W5:Y:S01]  /*16820*/  LD.E.128 R40, desc[UR60][R40.64] ;  /* 0x0000003c28287980 */ /* 0x000f62000c101d00 */
[----:B------:R-:W-:Y:S02]  /*16830*/  IMAD R50, R190, 0x80, R3 ;  /* 0x00000080be327824 */ /* 0x000fe400078e0203 */
[----:B------:R-:W-:Y:S01]  /*16840*/  IMAD R3, R185, UR5, R28 ;  /* 0x00000005b9037c24 */ /* 0x000fe2000f8e021c */
[----:B------:R-:W-:Y:S01]  /*16850*/  ULDC.64 UR4, c[0x0][0xaf0] ;  /* 0x0002bc0000047ab9 */ /* 0x000fe20000000a00 */
[----:B-1----:R-:W-:Y:S01]  /*16860*/  @P1 IMAD.HI.U32 R28, R50, R51, RZ ;  /* 0x00000033321c1227 */ /* 0x002fe200078e00ff */
[----:B------:R-:W5:Y:S02]  /*16870*/  LD.E.128 R44, desc[UR60][R44.64] ;  /* 0x0000003c2c2c7980 */ /* 0x000f64000c101d00 */
[----:B------:R-:W-:Y:S01]  /*16880*/  IADD3 R21, R21, R3, RZ ;  /* 0x0000000315157210 */ /* 0x000fe20007ffe0ff */
[----:B------:R-:W-:Y:S01]  /*16890*/  IMAD.MOV.U32 R3, RZ, RZ, R50 ;  /* 0x000000ffff037224 */ /* 0x000fe200078e0032 */
[----:B---3--:R-:W-:Y:S01]  /*168a0*/  @P1 SHF.R.U32.HI R3, RZ, R49, R28 ;  /* 0x00000031ff031219 */ /* 0x008fe2000001161c */
[----:B------:R-:W-:Y:S01]  /*168b0*/  IMAD R48, R193, UR4, RZ ;  /* 0x00000004c1307c24 */ /* 0x000fe2000f8e02ff */
[----:B------:R-:W-:Y:S01]  /*168c0*/  @!PT LDS RZ, [RZ] ;  /* 0x00000000fffff984 */ /* 0x000fe20000000800 */
[----:B------:R-:W-:Y:S01]  /*168d0*/  @!PT LDS RZ, [RZ] ;  /* 0x00000000fffff984 */ /* 0x000fe20000000800 */
[----:B------:R-:W-:Y:S01]  /*168e0*/  @!PT LDS RZ, [RZ] ;  /* 0x00000000fffff984 */ /* 0x000fe20000000800 */
[----:B------:R-:W-:Y:S01]  /*168f0*/  @!PT LDS RZ, [RZ] ;  /* 0x00000000fffff984 */ /* 0x000fe20000000800 */
[----:B------:R1:W-:Y:S06]  /*16900*/  MEMBAR.ALL.CTA ;  /* 0x0000000000007992 */ /* 0x0003ec0000008000 */
[----:B-1----:R-:W1:Y:S01]  /*16910*/  FENCE.VIEW.ASYNC.S ;  /* 0x00000000000073c6 */ /* 0x002e620000000000 */
[----:B------:R-:W-:Y:S01]  /*16920*/  IMAD.WIDE.U32 R20, R55, UR4, R20 ;  /* 0x0000000437147c25 */ /* 0x000fe2000f8e0014 */
[----:B------:R-:W-:-:S03]  /*16930*/  IADD3 R51, -R3, RZ, RZ ;  /* 0x000000ff03337210 */ /* 0x000fc60007ffe1ff */
[----:B------:R-:W-:Y:S01]  /*16940*/  IMAD R49, R55, UR5, R48 ;  /* 0x0000000537317c24 */ /* 0x000fe2000f8e0230 */
[----:B------:R-:W-:Y:S01]  /*16950*/  SHF.R.S32.HI R28, RZ, 0x1f, R3 ;  /* 0x0000001fff1c7819 */ /* 0x000fe20000011403 */
[----:B------:R-:W-:Y:S02]  /*16960*/  ULDC.64 UR4, c[0x0][0xae0] ;  /* 0x0002b80000047ab9 */ /* 0x000fe40000000a00 */
[----:B------:R-:W-:Y:S02]  /*16970*/  IMAD.IADD R21, R21, 0x1, R49 ;  /* 0x0000000115157824 */ /* 0x000fe400078e0231 */
[----:B------:R-:W-:Y:S02]  /*16980*/  IMAD R49, R0, R51, R50 ;  /* 0x0000003300317224 */ /* 0x000fe400078e0232 */
[----:B------:R-:W-:Y:S02]  /*16990*/  IMAD R28, R28, UR4, RZ ;  /* 0x000000041c1c7c24 */ /* 0x000fe4000f8e02ff */
[----:B------:R-:W-:Y:S01]  /*169a0*/  IMAD.WIDE.U32 R20, R3, UR4, R20 ;  /* 0x0000000403147c25 */ /* 0x000fe2000f8e0014 */
[----:B------:R-:W-:-:S03]  /*169b0*/  SHF.R.S32.HI R0, RZ, 0x1f, R49 ;  /* 0x0000001fff007819 */ /* 0x000fc60000011431 */
[----:B------:R-:W-:Y:S01]  /*169c0*/  IMAD R51, R3, UR5, R28 ;  /* 0x0000000503337c24 */ /* 0x000fe2000f8e021c */
[----:B------:R-:W-:Y:S01]  /*169d0*/  LEA R50, R190, R192, 0x7 ;  /* 0x000000c0be327211 */ /* 0x000fe200078e38ff */
[----:B------:R-:W-:Y:S02]  /*169e0*/  ULDC.64 UR4, c[0x0][0xad8] ;  /* 0x0002b60000047ab9 */ /* 0x000fe40000000a00 */
[----:B------:R-:W-:Y:S02]  /*169f0*/  IMAD.IADD R21, R21, 0x1, R51 ;  /* 0x0000000115157824 */ /* 0x000fe400078e0233 */
[----:B------:R-:W-:Y:S01]  /*16a00*/  IMAD R28, R0, UR4, RZ ;  /* 0x00000004001c7c24 */ /* 0x000fe2000f8e02ff */
[C---:B------:R-:W-:Y:S01]  /*16a10*/  IADD3 R0, R50.reuse, 0x20, RZ ;  /* 0x0000002032007810 */ /* 0x040fe20007ffe0ff */
[----:B------:R-:W-:Y:S01]  /*16a20*/  IMAD.WIDE.U32 R20, R49, UR4, R20 ;  /* 0x0000000431147c25 */ /* 0x000fe2000f8e0014 */
[----:B------:R-:W-:-:S03]  /*16a30*/  ISETP.GE.AND P2, PT, R50, R57, PT ;  /* 0x000000393200720c */ /* 0x000fc60003f46270 */
[----:B------:R-:W-:Y:S01]  /*16a40*/  IMAD R51, R49, UR5, R28 ;  /* 0x0000000531337c24 */ /* 0x000fe2000f8e021c */
[-C--:B------:R-:W-:Y:S01]  /*16a50*/  ISETP.GE.AND P0, PT, R0, R57.reuse, PT ;  /* 0x000000390000720c */ /* 0x080fe20003f06270 */
[----:B------:R-:W-:Y:S01]  /*16a60*/  VIADD R0, R2, 0x2a820 ;  /* 0x0002a82002007836 */ /* 0x000fe20000000000 */
[----:B------:R-:W-:Y:S01]  /*16a70*/  ULDC.64 UR4, c[0x0][0xa80] ;  /* 0x0002a00000047ab9 */ /* 0x000fe20000000a00 */
[----:B------:R-:W-:Y:S01]  /*16a80*/  IADD3 R3, R50, 0x40, RZ ;  /* 0x0000004032037810 */ /* 0x000fe20007ffe0ff */
[----:B------:R-:W-:Y:S01]  /*16a90*/  IMAD.IADD R21, R21, 0x1, R51 ;  /* 0x0000000115157824 */ /* 0x000fe200078e0233 */
[----:B------:R-:W-:Y:S02]  /*16aa0*/  LEA R28, P3, R20, UR4, 0x1 ;  /* 0x00000004141c7c11 */ /* 0x000fe4000f8608ff */
[----:B------:R-:W-:Y:S02]  /*16ab0*/  ISETP.GE.AND P1, PT, R3, R57, PT ;  /* 0x000000390300720c */ /* 0x000fe40003f26270 */
[----:B------:R-:W-:-:S02]  /*16ac0*/  PRMT R0, RZ, 0x654, R0 ;  /* 0x00000654ff007816 */ /* 0x000fc40000000000 */
[----:B------:R-:W-:Y:S01]  /*16ad0*/  LEA.HI.X R3, R20, UR5, R21, 0x1, P3 ;  /* 0x0000000514037c11 */ /* 0x000fe200098f0c15 */
[----:B-1----:R2:W1:Y:S01]  /*16ae0*/  SHFL.IDX PT, R48, R28, RZ, 0x181f ;  /* 0x00181fff1c307589 */ /* 0x00246200000e0000 */
[----:B------:R3:W-:Y:S01]  /*16af0*/  SYNCS.ARRIVE.TRANS64.RED.A1T0 RZ, [R0+URZ], RZ ;  /* 0x000000ff00ff79a7 */ /* 0x0007e2000810043f */
[----:B------:R-:W-:Y:S01]  /*16b00*/  BSSY B1, `(.L_x_647) ;  /* 0x000000e000017945 */ /* 0x000fe20003800000 */
[----:B------:R-:W-:Y:S02]  /*16b10*/  SHF.R.S32.HI R54, RZ, 0x1f, R183 ;  /* 0x0000001fff367819 */ /* 0x000fe400000114b7 */
[----:B------:R-:W-:Y:S01]  /*16b20*/  SHF.R.S32.HI R56, RZ, 0x1f, R182 ;  /* 0x0000001fff387819 */ /* 0x000fe200000114b6 */
[----:B---3--:R2:W3:Y:S01]  /*16b30*/  SHFL.IDX PT, R0, R3, RZ, 0x181f ;  /* 0x00181fff03007589 */ /* 0x0084e200000e0000 */
[----:B------:R-:W-:Y:S05]  /*16b40*/  @P2 BRA `(.L_x_648) ;  /* 0x0000000000242947 */ /* 0x000fea0003800000 */
[----:B------:R-:W-:Y:S02]  /*16b50*/  ULDC UR4, c[0x0][0xac8] ;  /* 0x0002b20000047ab9 */ /* 0x000fe40000000800 */
[----:B------:R-:W-:Y:S02]  /*16b60*/  ISETP.GE.AND P2, PT, R182, UR4, PT ;  /* 0x00000004b6007c0c */ /* 0x000fe4000bf46270 */
[----:B------:R-:W-:-:S11]  /*16b70*/  ISETP.GE.AND P3, PT, R183, UR4, PT ;  /* 0x00000004b7007c0c */ /* 0x000fd6000bf66270 */
[CC--:B-1----:R-:W-:Y:S02]  /*16b80*/  @!P2 LEA R20, P4, R182.reuse, R48.reuse, 0x1 ;  /* 0x00000030b614a211 */ /* 0x0c2fe400078808ff */
[C---:B------:R-:W-:Y:S02]  /*16b90*/  @!P3 LEA R48, P5, R183.reuse, R48, 0x1 ;  /* 0x00000030b730b211 */ /* 0x040fe400078a08ff */
[-C--:B---3--:R-:W-:Y:S02]  /*16ba0*/  @!P2 LEA.HI.X R21, R182, R0.reuse, R56, 0x1, P4 ;  /* 0x00000000b615a211 */ /* 0x088fe400020f0c38 */
[----:B------:R-:W-:-:S03]  /*16bb0*/  @!P3 LEA.HI.X R49, R183, R0, R54, 0x1, P5 ;  /* 0x00000000b731b211 */ /* 0x000fc600028f0c36 */
[----:B-----5:R4:W-:Y:S04]  /*16bc0*/  @!P2 ST.E.128 desc[UR60][R20.64], R4 ;  /* 0x000000041400a985 */ /* 0x0209e8000c101d3c */
[----:B------:R4:W-:Y:S02]  /*16bd0*/  @!P3 ST.E.128 desc[UR60][R48.64], R32 ;  /* 0x000000203000b985 */ /* 0x0009e4000c101d3c */
.L_x_648:
[----:B------:R-:W-:Y:S05]  /*16be0*/  BSYNC B1 ;  /* 0x0000000000017941 */ /* 0x000fea0003800000 */
.L_x_647:
[----:B---3--:R3:W0:Y:S01]  /*16bf0*/  SHFL.IDX PT, R0, R3, 0x1, 0x181f ;  /* 0x00381f0003007f89 */ /* 0x00862200000e0000 */
[----:B------:R-:W-:Y:S03]  /*16c00*/  BSSY B1, `(.L_x_649) ;  /* 0x000000c000017945 */ /* 0x000fe60003800000 */
[----:B----45:R3:W4:Y:S01]  /*16c10*/  SHFL.IDX PT, R6, R28, 0x1, 0x181f ;  /* 0x00381f001c067f89 */ /* 0x03072200000e0000 */
        /* <DEDUP_REMOVED lines=8> */
[----:B------:R0:W-:Y:S04]  /*16ca0*/  @!P3 ST.E.128 desc[UR60][R4.64], R8 ;  /* 0x000000080400b985 */ /* 0x0001e8000c101d3c */
[----:B------:R0:W-:Y:S02]  /*16cb0*/  @!P4 ST.E.128 desc[UR60][R6.64], R36 ;  /* 0x000000240600c985 */ /* 0x0001e4000c101d3c */
.L_x_650:
[----:B------:R-:W-:Y:S05]  /*16cc0*/  BSYNC B1 ;  /* 0x0000000000017941 */ /* 0x000fea0003800000 */
.L_x_649:
[----:B0-----:R0:W0:Y:S01]  /*16cd0*/  SHFL.IDX PT, R0, R3, 0x2, 0x181f ;  /* 0x00581f0003007f89 */ /* 0x00102200000e0000 */
[----:B------:R-:W-:Y:S03]  /*16ce0*/  BSSY B1, `(.L_x_651) ;  /* 0x000000c000017945 */ /* 0x000fe60003800000 */
[----:B----4-:R4:W0:Y:S01]  /*16cf0*/  SHFL.IDX PT, R6, R28, 0x2, 0x181f ;  /* 0x00581f001c067f89 */ /* 0x01082200000e0000 */
[----:B------:R-:W-:Y:S05]  /*16d00*/  @P1 BRA `(.L_x_652) ;  /* 0x0000000000241947 */ /* 0x000fea0003800000 */
[----:B------:R-:W-:Y:S02]  /*16d10*/  ULDC UR4, c[0x0][0xac8] ;  /* 0x0002b20000047ab9 */ /* 0x000fe40000000800 */
[----:B------:R-:W-:Y:S02]  /*16d20*/  ISETP.GE.AND P2, PT, R182, UR4, PT ;  /* 0x00000004b6007c0c */ /* 0x000fe4000bf46270 */
[----:B------:R-:W-:-:S11]  /*16d30*/  ISETP.GE.AND P3, PT, R183, UR4, PT ;  /* 0x00000004b7007c0c */ /* 0x000fd6000bf66270 */
[CC--:B0-----:R-:W-:Y:S02]  /*16d40*/  @!P2 LEA R4, P0, R182.reuse, R6.reuse, 0x1 ;  /* 0x00000006b604a211 */ /* 0x0c1fe400078008ff */
[C---:B------:R-:W-:Y:S02]  /*16d50*/  @!P3 LEA R6, P1, R183.reuse, R6, 0x1 ;  /* 0x00000006b706b211 */ /* 0x040fe400078208ff */
[-C--:B------:R-:W-:Y:S02]  /*16d60*/  @!P2 LEA.HI.X R5, R182, R0.reuse, R56, 0x1, P0 ;  /* 0x00000000b605a211 */ /* 0x080fe400000f0c38 */
[----:B------:R-:W-:-:S03]  /*16d70*/  @!P3 LEA.HI.X R7, R183, R0, R54, 0x1, P1 ;  /* 0x00000000b707b211 */ /* 0x000fc600008f0c36 */
[----:B------:R0:W-:Y:S04]  /*16d80*/  @!P2 ST.E.128 desc[UR60][R4.64], R12 ;  /* 0x0000000c0400a985 */ /* 0x0001e8000c101d3c */
[----:B------:R0:W-:Y:S02]  /*16d90*/  @!P3 ST.E.128 desc[UR60][R6.64], R40 ;  /* 0x000000280600b985 */ /* 0x0001e4000c101d3c */
.L_x_652:
[----:B------:R-:W-:Y:S05]  /*16da0*/  BSYNC B1 ;  /* 0x0000000000017941 */ /* 0x000fea0003800000 */
.L_x_651:
[----:B0-----:R-:W-:Y:S01]  /*16db0*/  IADD3 R0, R50, 0x60, RZ ;  /* 0x0000006032007810 */ /* 0x001fe20007ffe0ff */
[----:B--23--:R-:W0:Y:S03]  /*16dc0*/  SHFL.IDX PT, R3, R3, 0x3, 0x181f ;  /* 0x00781f0003037f89 */ /* 0x00ce2600000e0000 */
[----:B------:R-:W-:Y:S01]  /*16dd0*/  ISETP.GE.AND P0, PT, R0, R57, PT ;  /* 0x000000390000720c */ /* 0x000fe20003f06270 */
[----:B----4-:R-:W2:-:S12]  /*16de0*/  SHFL.IDX PT, R28, R28, 0x3, 0x181f ;  /* 0x00781f001c1c7f89 */ /* 0x010e9800000e0000 */
        /* <DEDUP_REMOVED lines=12> */
.L_x_645:
[----:B------:R-:W-:Y:S01]  /*16eb0*/  ULDC.64 UR4, c[0x0][0xc00] ;  /* 0x0003000000047ab9 */ /* 0x000fe20000000a00 */
[----:B------:R-:W-:Y:S01]  /*16ec0*/  IMAD.MOV.U32 R3, RZ, RZ, RZ ;  /* 0x000000ffff037224 */ /* 0x000fe200078e00ff */
[----:B------:R-:W-:Y:S01]  /*16ed0*/  ISETP.NE.U32.AND P0, PT, RZ, UR4, PT ;  /* 0x00000004ff007c0c */ /* 0x000fe2000bf05070 */
[----:B------:R-:W2:Y:S01]  /*16ee0*/  LDC R25, c[0x0][0xbe8] ;  /* 0x0002fa00ff197b82 */ /* 0x000ea20000000800 */
[----:B------:R-:W-:Y:S02]  /*16ef0*/  IADD3 R4, P1, R186, UR4, RZ ;  /* 0x00000004ba047c10 */ /* 0x000fe4000ff3e0ff */
[----:B------:R-:W-:Y:S02]  /*16f00*/  ISETP.NE.AND.EX P0, PT, RZ, UR5, PT, P0 ;  /* 0x00000005ff007c0c */ /* 0x000fe4000bf05300 */
[----:B------:R-:W-:Y:S01]  /*16f10*/  IADD3.X R5, R187, UR5, RZ, P1, !PT ;  /* 0x00000005bb057c10 */ /* 0x000fe20008ffe4ff */
[----:B------:R-:W-:Y:S02]  /*16f20*/  ULDC.64 UR4, c[0x0][0xc08] ;  /* 0x0003020000047ab9 */ /* 0x000fe40000000a00 */
[----:B------:R-:W-:-:S04]  /*16f30*/  ISETP.NE.U32.AND P1, PT, RZ, UR4, PT ;  /* 0x00000004ff007c0c */ /* 0x000fc8000bf25070 */
[----:B------:R-:W-:-:S04]  /*16f40*/  ISETP.NE.AND.EX P1, PT, RZ, UR5, PT, P1 ;  /* 0x00000005ff007c0c */ /* 0x000fc8000bf25310 */
[----:B------:R3:W5:Y:S09]  /*16f50*/  @P0 LDG.E R3, desc[UR60][R4.64] ;  /* 0x0000003c04030981 */ /* 0x000772000c1e1900 */
[----:B------:R-:W-:Y:S01]  /*16f60*/  @P1 IADD3 R186, P2, R186, UR4, RZ ;  /* 0x00000004baba1c10 */ /* 0x000fe2000ff5e0ff */
[----:B------:R-:W-:-:S02]  /*16f70*/  ULDC UR4, c[0x0][0xa88] ;  /* 0x0002a20000047ab9 */ /* 0x000fc40000000800 */
[----:B------:R-:W-:Y:S02]  /*16f80*/  MOV R0, UR4 ;  /* 0x0000000400007c02 */ /* 0x000fe40008000f00 */
[----:B------:R-:W-:-:S05]  /*16f90*/  @P1 IADD3.X R187, R187, UR5, RZ, P2, !PT ;  /* 0x00000005bbbb1c10 */ /* 0x000fca00097fe4ff */
[----:B------:R3:W5:Y:S01]  /*16fa0*/  @P1 LDG.E R0, desc[UR60][R186.64] ;  /* 0x0000003cba001981 */ /* 0x000762000c1e1900 */
[----:B--2---:R-:W-:Y:S01]  /*16fb0*/  ISETP.NE.AND P2, PT, R25, 0x1, PT ;  /* 0x000000011900780c */ /* 0x004fe20003f45270 */
[----:B------:R-:W2:-:S12]  /*16fc0*/  S2R R6, SR_TID.X ;  /* 0x0000000000067919 */ /* 0x000e980000002100 */
[----:B------:R-:W0:Y:S08]  /*16fd0*/  @P2 LDC R14, c[0x0][0xbec] ;  /* 0x0002fb00ff0e2b82 */ /* 0x000e300000000800 */
[----:B------:R-:W0:Y:S01]  /*16fe0*/  @P2 LDC R27, c[0x0][0xbf0] ;  /* 0x0002fc00ff1b2b82 */ /* 0x000e220000000800 */
[----:B--2---:R-:W-:-:S05]  /*16ff0*/  VIADD R6, R6, 0xffffff80 ;  /* 0xffffff8006067836 */ /* 0x004fca0000000000 */
[----:B------:R-:W-:Y:S01]  /*17000*/  ISETP.GE.AND P3, PT, R6, 0x80, PT ;  /* 0x000000800600780c */ /* 0x000fe20003f66270 */
[----:B---3--:R-:W-:-:S12]  /*17010*/  @P1 BRA `(.L_x_654) ;  /* 0x0000000000101947 */ /* 0x008fd80003800000 */
[----:B------:R-:W-:Y:S05]  /*17020*/  @!P0 BRA `(.L_x_654) ;  /* 0x00000000000c8947 */ /* 0x000fea0003800000 */
[----:B------:R-:W2:Y:S04]  /*17030*/  LDG.E R7, desc[UR60][R4.64] ;  /* 0x0000003c04077981 */ /* 0x000ea8000c1e1900 */
[----:B-----5:R-:W2:Y:S02]  /*17040*/  LDG.E R0, desc[UR60][R4.64+0x4] ;  /* 0x0000043c04007981 */ /* 0x020ea4000c1e1900 */
[----:B--2---:R-:W-:-:S07]  /*17050*/  IADD3 R0, -R7, R0, RZ ;  /* 0x0000000007007210 */ /* 0x004fce0007ffe1ff */
.L_x_654:
[----:B------:R-:W-:Y:S01]  /*17060*/  BSSY B1, `(.L_x_655) ;  /* 0x000002e000017945 */ /* 0x000fe20003800000 */
[----:B------:R-:W-:Y:S02]  /*17070*/  SHF.R.S32.HI R13, RZ, 0x1f, R185 ;  /* 0x0000001fff0d7819 */ /* 0x000fe400000114b9 */
[----:B------:R-:W-:Y:S02]  /*17080*/  SEL R15, R188, RZ, !P0 ;  /* 0x000000ffbc0f7207 */ /* 0x000fe40004000000 */
[----:B------:R-:W-:Y:S02]  /*17090*/  SEL R193, R193, RZ, !P0 ;  /* 0x000000ffc1c17207 */ /* 0x000fe40004000000 */
[----:B-----5:R-:W-:Y:S01]  /*170a0*/  SHF.R.S32.HI R10, RZ, 0x1f, R3 ;  /* 0x0000001fff0a7819 */ /* 0x020fe20000011403 */
[----:B------:R-:W-:Y:S06]  /*170b0*/  @P3 BRA `(.L_x_656) ;  /* 0x0000000000a03947 */ /* 0x000fec0003800000 */
[----:B------:R-:W2:Y:S01]  /*170c0*/  S2R R5, SR_TID.X ;  /* 0x0000000000057919 */ /* 0x000ea20000002100 */
[----:B------:R-:W3:Y:S01]  /*170d0*/  LDC R11, c[0x0][0xbe8] ;  /* 0x0002fa00ff0b7b82 */ /* 0x000ee20000000800 */
[----:B--2---:R-:W-:Y:S02]  /*170e0*/  IMAD R4, R190, 0x80, R5 ;  /* 0x00000080be047824 */ /* 0x004fe400078e0205 */
[----:B---3--:R-:W-:-:S03]  /*170f0*/  IMAD R5, R0, R11, RZ ;  /* 0x0000000b00057224 */ /* 0x008fc600078e02ff */
[----:B------:R-:W-:-:S04]  /*17100*/  IADD3 R12, R4, -0x80, RZ ;  /* 0xffffff80040c7810 */ /* 0x000fc80007ffe0ff */
        /* <DEDUP_REMOVED lines=9> */
[----:B------:R-:W2:Y:S08]  /*171a0*/  @P0 LDC R9, c[0x0][0xbec] ;  /* 0x0002fb00ff090b82 */ /* 0x000eb00000000800 */
[----:B------:R-:W3:Y:S01]  /*171b0*/  @P0 LDC R21, c[0x0][0xbf0] ;  /* 0x0002fc00ff150b82 */ /* 0x000ee20000000800 */
[----:B--2---:R-:W-:-:S04]  /*171c0*/  @P0 IMAD.HI.U32 R6, R12, R9, RZ ;  /* 0x000000090c060227 */ /* 0x004fc800078e00ff */
[----:B------:R-:W-:Y:S01]  /*171d0*/  IMAD R9, R185, UR5, R8 ;  /* 0x00000005b9097c24 */ /* 0x000fe2000f8e0208 */
[----:B------:R-:W-:Y:S01]  /*171e0*/  ULDC.64 UR4, c[0x0][0xb98] ;  /* 0x0002e60000047ab9 */ /* 0x000fe20000000a00 */
[----:B---3--:R-:W-:Y:S01]  /*171f0*/  @P0 SHF.R.U32.HI R7, RZ, R21, R6 ;  /* 0x00000015ff070219 */ /* 0x008fe20000011606 */
[----:B------:R-:W-:Y:S02]  /*17200*/  IMAD R6, R193, UR4, RZ ;  /* 0x00000004c1067c24 */ /* 0x000fe4000f8e02ff */
[----:B------:R-:W-:Y:S02]  /*17210*/  IADD3 R5, R5, R9, RZ ;  /* 0x0000000905057210 */ /* 0x000fe40007ffe0ff */
[----:B------:R-:W-:Y:S02]  /*17220*/  IMAD.MOV R9, RZ, RZ, -R7 ;  /* 0x000000ffff097224 */ /* 0x000fe400078e0a07 */
[----:B------:R-:W-:-:S04]  /*17230*/  IMAD.WIDE.U32 R4, R15, UR4, R4 ;  /* 0x000000040f047c25 */ /* 0x000fc8000f8e0004 */
[----:B------:R-:W-:Y:S01]  /*17240*/  IMAD R9, R11, R9, R12 ;  /* 0x000000090b097224 */ /* 0x000fe200078e020c */
[----:B------:R-:W-:Y:S01]  /*17250*/  SHF.R.S32.HI R11, RZ, 0x1f, R7 ;  /* 0x0000001fff0b7819 */ /* 0x000fe20000011407 */
[----:B------:R-:W-:Y:S01]  /*17260*/  IMAD R8, R15, UR5, R6 ;  /* 0x000000050f087c24 */ /* 0x000fe2000f8e0206 */
[----:B------:R-:W-:Y:S01]  /*17270*/  IADD3 R4, P0, R7, R4, RZ ;  /* 0x0000000407047210 */ /* 0x000fe20007f1e0ff */
[----:B------:R-:W-:Y:S01]  /*17280*/  ULDC.64 UR4, c[0x0][0xb88] ;  /* 0x0002e20000047ab9 */ /* 0x000fe20000000a00 */
[----:B------:R-:W-:Y:S02]  /*17290*/  SHF.R.S32.HI R6, RZ, 0x1f, R9 ;  /* 0x0000001fff067819 */ /* 0x000fe40000011409 */
[----:B------:R-:W-:-:S03]  /*172a0*/  IADD3.X R5, R11, R5, R8, P0, !PT ;  /* 0x000000050b057210 */ /* 0x000fc600007fe408 */
[----:B------:R-:W-:Y:S02]  /*172b0*/  IMAD R6, R6, UR4, RZ ;  /* 0x0000000406067c24 */ /* 0x000fe4000f8e02ff */
[----:B------:R-:W-:-:S04]  /*172c0*/  IMAD.WIDE.U32 R4, R9, UR4, R4 ;  /* 0x0000000409047c25 */ /* 0x000fc8000f8e0004 */
[----:B------:R-:W-:Y:S01]  /*172d0*/  IMAD R7, R9, UR5, R6 ;  /* 0x0000000509077c24 */ /* 0x000fe2000f8e0206 */
[----:B------:R-:W-:Y:S02]  /*172e0*/  ULDC.64 UR4, c[0x0][0xb50] ;  /* 0x0002d40000047ab9 */ /* 0x000fe40000000a00 */
[----:B------:R-:W-:Y:S02]  /*172f0*/  LEA R6, P0, R4, UR4, 0x2 ;  /* 0x0000000404067c11 */ /* 0x000fe4000f8010ff */
[----:B------:R-:W-:-:S04]  /*17300*/  IADD3 R5, R5, R7, RZ ;  /* 0x0000000705057210 */ /* 0x000fc80007ffe0ff */
[----:B------:R-:W-:Y:S01]  /*17310*/  LEA.HI.X R7, R4, UR5, R5, 0x2, P0 ;  /* 0x0000000504077c11 */ /* 0x000fe200080f1405 */
[----:B------:R-:W-:-:S05]  /*17320*/  IMAD.MOV.U32 R5, RZ, RZ, -0x800000 ;  /* 0xff800000ff057424 */ /* 0x000fca00078e00ff */
[----:B------:R2:W-:Y:S02]  /*17330*/  STG.E desc[UR60][R6.64], R5 ;  /* 0x0000000506007986 */ /* 0x0005e4000c10193c */
.L_x_656:
[----:B------:R-:W-:Y:S05]  /*17340*/  BSYNC B1 ;  /* 0x0000000000017941 */ /* 0x000fea0003800000 */
.L_x_655:
[----:B------:R-:W-:Y:S01]  /*17350*/  ULDC.64 UR4, c[0x0][0xaa0] ;  /* 0x0002a80000047ab9 */ /* 0x000fe20000000a00 */
[----:B------:R-:W-:Y:S01]  /*17360*/  BSSY B1, `(.L_x_657) ;  /* 0x000003a000017945 */ /* 0x000fe20003800000 */
[----:B------:R-:W-:Y:S01]  /*17370*/  IMAD R4, R10, UR4, RZ ;  /* 0x000000040a047c24 */ /* 0x000fe2000f8e02ff */
[----:B------:R-:W-:Y:S02]  /*17380*/  SHF.R.S32.HI R12, RZ, 0x1f, R183 ;  /* 0x0000001fff0c7819 */ /* 0x000fe400000114b7 */
[----:B------:R-:W-:Y:S01]  /*17390*/  SHF.R.S32.HI R20, RZ, 0x1f, R182 ;  /* 0x0000001fff147819 */ /* 0x000fe200000114b6 */
[C---:B--2---:R-:W-:Y:S02]  /*173a0*/  IMAD R7, R3.reuse, UR5, R4 ;  /* 0x0000000503077c24 */ /* 0x044fe4000f8e0204 */
[----:B------:R-:W-:Y:S01]  /*173b0*/  IMAD.WIDE.U32 R4, R3, UR4, RZ ;  /* 0x0000000403047c25 */ /* 0x000fe2000f8e00ff */
[----:B------:R-:W-:Y:S01]  /*173c0*/  LEA R3, R184, R192, 0x5 ;  /* 0x000000c0b8037211 */ /* 0x000fe200078e28ff */
[----:B------:R-:W-:-:S02]  /*173d0*/  ULDC.64 UR4, c[0x0][0xae8] ;  /* 0x0002ba0000047ab9 */ /* 0x000fc40000000a00 */
[----:B------:R-:W-:Y:S01]  /*173e0*/  IMAD.IADD R5, R5, 0x1, R7 ;  /* 0x0000000105057824 */ /* 0x000fe200078e0207 */
[----:B------:R-:W-:Y:S01]  /*173f0*/  LEA R9, R190, R3, 0x7 ;  /* 0x00000003be097211 */ /* 0x000fe200078e38ff */
[----:B------:R-:W-:Y:S02]  /*17400*/  IMAD R8, R13, UR4, RZ ;  /* 0x000000040d087c24 */ /* 0x000fe4000f8e02ff */
[----:B------:R-:W-:-:S04]  /*17410*/  IMAD.WIDE.U32 R4, R185, UR4, R4 ;  /* 0x00000004b9047c25 */ /* 0x000fc8000f8e0004 */
[----:B------:R-:W-:Y:S01]  /*17420*/  IMAD R7, R185, UR5, R8 ;  /* 0x00000005b9077c24 */ /* 0x000fe2000f8e0208 */
[----:B------:R-:W-:Y:S01]  /*17430*/  ULDC.64 UR4, c[0x0][0xaf0] ;  /* 0x0002bc0000047ab9 */ /* 0x000fe20000000a00 */
[----:B0-----:R-:W-:-:S03]  /*17440*/  @P2 IMAD.HI.U32 R6, R9, R14, RZ ;  /* 0x0000000e09062227 */ /* 0x001fc600078e00ff */
[----:B------:R-:W-:Y:S01]  /*17450*/  IADD3 R5, R5, R7, RZ ;  /* 0x0000000705057210 */ /* 0x000fe20007ffe0ff */
[----:B------:R-:W-:Y:S01]  /*17460*/  IMAD.MOV.U32 R3, RZ, RZ, R9 ;  /* 0x000000ffff037224 */ /* 0x000fe200078e0009 */
[----:B------:R-:W-:Y:S01]  /*17470*/  @P2 SHF.R.U32.HI R3, RZ, R27, R6 ;  /* 0x0000001bff032219 */ /* 0x000fe20000011606 */
[----:B------:R-:W-:Y:S02]  /*17480*/  IMAD R8, R193, UR4, RZ ;  /* 0x00000004c1087c24 */ /* 0x000fe4000f8e02ff */
[----:B------:R-:W-:Y:S01]  /*17490*/  IMAD.WIDE.U32 R4, R15, UR4, R4 ;  /* 0x000000040f047c25 */ /* 0x000fe2000f8e0004 */
[----:B------:R-:W-:-:S03]  /*174a0*/  SHF.R.S32.HI R6, RZ, 0x1f, R3 ;  /* 0x0000001fff067819 */ /* 0x000fc60000011403 */
[----:B------:R-:W-:Y:S01]  /*174b0*/  IMAD R7, R15, UR5, R8 ;  /* 0x000000050f077c24 */ /* 0x000fe2000f8e0208 */
[----:B------:R-:W-:Y:S01]  /*174c0*/  ULDC.64 UR4, c[0x0][0xae0] ;  /* 0x0002b80000047ab9 */ /* 0x000fe20000000a00 */
[----:B------:R-:W-:Y:S02]  /*174d0*/  IMAD.MOV R8, RZ, RZ, -R3 ;  /* 0x000000ffff087224 */ /* 0x000fe400078e0a03 */
[----:B------:R-:W-:Y:S01]  /*174e0*/  IMAD R6, R6, UR4, RZ ;  /* 0x0000000406067c24 */ /* 0x000fe2000f8e02ff */
[----:B------:R-:W-:Y:S01]  /*174f0*/  IADD3 R5, R5, R7, RZ ;  /* 0x0000000705057210 */ /* 0x000fe20007ffe0ff */
[----:B------:R-:W-:Y:S01]  /*17500*/  IMAD R7, R25, R8, R9 ;  /* 0x0000000819077224 */ /* 0x000fe200078e0209 */
[----:B------:R-:W-:Y:S01]  /*17510*/  LEA R8, R190, R192, 0x7 ;  /* 0x000000c0be087211 */ /* 0x000fe200078e38ff */
[C---:B------:R-:W-:Y:S02]  /*17520*/  IMAD R9, R3.reuse, UR5, R6 ;  /* 0x0000000503097c24 */ /* 0x040fe4000f8e0206 */
[----:B------:R-:W-:Y:S01]  /*17530*/  IMAD.WIDE.U32 R4, R3, UR4, R4 ;  /* 0x0000000403047c25 */ /* 0x000fe2000f8e0004 */
[----:B------:R-:W-:Y:S01]  /*17540*/  SHF.R.S32.HI R3, RZ, 0x1f, R7 ;  /* 0x0000001fff037819 */ /* 0x000fe20000011407 */
[----:B------:R-:W-:-:S02]  /*17550*/  ULDC.64 UR4, c[0x0][0xad8] ;  /* 0x0002b60000047ab9 */ /* 0x000fc40000000a00 */
[----:B------:R-:W-:Y:S02]  /*17560*/  IMAD.IADD R5, R5, 0x1, R9 ;  /* 0x0000000105057824 */ /* 0x000fe400078e0209 */
        /* <DEDUP_REMOVED lines=9> */
[-C--:B------:R-:W-:Y:S02]  /*17600*/  ISETP.GE.AND P1, PT, R0, R25.reuse, PT ;  /* 0x000000190000720c */ /* 0x080fe40003f26270 */
[----:B------:R-:W-:Y:S02]  /*17610*/  IADD3 R0, R8, 0x40, RZ ;  /* 0x0000004008007810 */ /* 0x000fe40007ffe0ff */
[----:B------:R-:W-:Y:S02]  /*17620*/  LEA.HI.X R3, R4, UR5, R3, 0x1, P3 ;  /* 0x0000000504037c11 */ /* 0x000fe400098f0c03 */
[----:B------:R-:W-:Y:S01]  /*17630*/  ISETP.GE.AND P0, PT, R0, R25, PT ;  /* 0x000000190000720c */ /* 0x000fe20003f06270 */
[----:B------:R0:W2:Y:S04]  /*17640*/  SHFL.IDX PT, R4, R6, RZ, 0x181f ;  /* 0x00181fff06047589 */ /* 0x0000a800000e0000 */
[----:B------:R0:W3:Y:S01]  /*17650*/  SHFL.IDX PT, R0, R3, RZ, 0x181f ;  /* 0x00181fff03007589 */ /* 0x0000e200000e0000 */
[----:B------:R-:W-:Y:S07]  /*17660*/  @P2 BRA `(.L_x_658) ;  /* 0x0000000000242947 */ /* 0x000fee0003800000 */
        /* <DEDUP_REMOVED lines=9> */
.L_x_658:
[----:B------:R-:W-:Y:S05]  /*17700*/  BSYNC B1 ;  /* 0x0000000000017941 */ /* 0x000fea0003800000 */
.L_x_657:
[----:B---3--:R3:W0:Y:S01]  /*17710*/  SHFL.IDX PT, R0, R3, 0x1, 0x181f ;  /* 0x00381f0003007f89 */ /* 0x00862200000e0000 */
[----:B------:R-:W-:Y:S03]  /*17720*/  BSSY B1, `(.L_x_659) ;  /* 0x000000c000017945 */ /* 0x000fe60003800000 */
[----:B--2---:R3:W2:Y:S01]  /*17730*/  SHFL.IDX PT, R4, R6, 0x1, 0x181f ;  /* 0x00381f0006047f89 */ /* 0x0046a200000e0000 */
        /* <DEDUP_REMOVED lines=10> */
.L_x_660:
[----:B------:R-:W-:Y:S05]  /*177e0*/  BSYNC B1 ;  /* 0x0000000000017941 */ /* 0x000fea0003800000 */
.L_x_659:
[----:B0-----:R0:W0:Y:S01]  /*177f0*/  SHFL.IDX PT, R0, R3, 0x2, 0x181f ;  /* 0x00581f0003007f89 */ /* 0x00102200000e0000 */
[----:B------:R-:W-:Y:S03]  /*17800*/  BSSY B1, `(.L_x_661) ;  /* 0x000000c000017945 */ /* 0x000fe60003800000 */
[----:B--2---:R2:W0:Y:S01]  /*17810*/  SHFL.IDX PT, R4, R6, 0x2, 0x181f ;  /* 0x00581f0006047f89 */ /* 0x00442200000e0000 */
        /* <DEDUP_REMOVED lines=8> */
[----:B------:R0:W-:Y:S04]  /*178a0*/  @!P2 ST.E.128 desc[UR60][R10.64], RZ ;  /* 0x000000ff0a00a985 */ /* 0x0001e8000c101d3c */
[----:B------:R0:W-:Y:S02]  /*178b0*/  @!P3 ST.E.128 desc[UR60][R4.64], RZ ;  /* 0x000000ff0400b985 */ /* 0x0001e4000c101d3c */
.L_x_662:
[----:B------:R-:W-:Y:S05]  /*178c0*/  BSYNC B1 ;  /* 0x0000000000017941 */ /* 0x000fea0003800000 */
.L_x_661:
[----:B0-----:R-:W-:Y:S01]  /*178d0*/  IADD3 R0, R8, 0x60, RZ ;  /* 0x0000006008007810 */ /* 0x001fe20007ffe0ff */
[----:B---3--:R-:W0:Y:S03]  /*178e0*/  SHFL.IDX PT, R3, R3, 0x3, 0x181f ;  /* 0x00781f0003037f89 */ /* 0x008e2600000e0000 */
[----:B------:R-:W-:Y:S01]  /*178f0*/  ISETP.GE.AND P0, PT, R0, R25, PT ;  /* 0x000000190000720c */ /* 0x000fe20003f06270 */
[----:B------:R3:W0:-:S12]  /*17900*/  SHFL.IDX PT, R4, R6, 0x3, 0x181f ;  /* 0x00781f0006047f89 */ /* 0x00061800000e0000 */
[----:B---3--:R-:W-:Y:S05]  /*17910*/  @P0 BRA `(.L_x_653) ;  /* 0x0000000000240947 */ /* 0x008fea0003800000 */
[----:B------:R-:W-:Y:S02]  /*17920*/  ULDC UR4, c[0x0][0xac8] ;  /* 0x0002b20000047ab9 */ /* 0x000fe40000000800 */
[----:B------:R-:W-:Y:S02]  /*17930*/  ISETP.GE.AND P2, PT, R182, UR4, PT ;  /* 0x00000004b6007c0c */ /* 0x000fe4000bf46270 */
[----:B------:R-:W-:-:S11]  /*17940*/  ISETP.GE.AND P3, PT, R183, UR4, PT ;  /* 0x00000004b7007c0c */ /* 0x000fd6000bf66270 */
[CC--:B0-2---:R-:W-:Y:S02]  /*17950*/  @!P2 LEA R6, P0, R182.reuse, R4.reuse, 0x1 ;  /* 0x00000004b606a211 */ /* 0x0c5fe400078008ff */
[C---:B------:R-:W-:Y:S02]  /*17960*/  @!P3 LEA R4, P1, R183.reuse, R4, 0x1 ;  /* 0x00000004b704b211 */ /* 0x040fe400078208ff */
[-C--:B------:R-:W-:Y:S02]  /*17970*/  @!P2 LEA.HI.X R7, R182, R3.reuse, R20, 0x1, P0 ;  /* 0x00000003b607a211 */ /* 0x080fe400000f0c14 */
[----:B------:R-:W-:-:S03]  /*17980*/  @!P3 LEA.HI.X R5, R183, R3, R12, 0x1, P1 ;  /* 0x00000003b705b211 */ /* 0x000fc600008f0c0c */
[----:B------:R3:W-:Y:S04]  /*17990*/  @!P2 ST.E.128 desc[UR60][R6.64], RZ ;  /* 0x000000ff0600a985 */ /* 0x0007e8000c101d3c */
[----:B------:R3:W-:Y:S02]  /*179a0*/  @!P3 ST.E.128 desc[UR60][R4.64], RZ ;  /* 0x000000ff0400b985 */ /* 0x0007e4000c101d3c */
.L_x_653:
[----:B------:R-:W-:Y:S05]  /*179b0*/  BSYNC B0 ;  /* 0x0000000000007941 */ /* 0x000fea0003800000 */
.L_x_644:
[----:B------:R-:W-:Y:S02]  /*179c0*/  ULDC UR4, c[0x0][0xc3c] ;  /* 0x00030f0000047ab9 */ /* 0x000fe40000000800 */
[----:B-1----:R-:W-:-:S13]  /*179d0*/  ISETP.GE.AND P0, PT, R31, UR4, PT ;  /* 0x000000041f007c0c */ /* 0x002fda000bf06270 */
[----:B------:R-:W-:Y:S05]  /*179e0*/  @!P0 BRA `(.L_x_663) ;  /* 0xfffffe98006c8947 */ /* 0x000fea000383ffff */
[----:B------:R-:W-:Y:S05]  /*179f0*/  BRA `(.L_x_448) ;  /* 0x00000068000c7947 */ /* 0x000fea0003800000 */
.L_x_446:
[----:B------:R-:W-:-:S08]  /*17a00*/  NOP ;  /* 0x0000000000007918 */ /* 0x000fd00000000000 */
[----:B0-----:R-:W0:-:S00]  /*17a10*/  USETMAXREG.DEALLOC.CTAPOOL 0x28 ;  /* 0x00000028000079c8 */ /* 0x001e0000080e0500 */
[----:B0-----:R-:W-:Y:S01]  /*17a20*/  LOP3.LUT R2, R2, 0x3, RZ, 0xc0, !PT ;  /* 0x0000000302027812 */ /* 0x001fe200078ec0ff */
[----:B------:R-:W-:Y:S01]  /*17a30*/  IMAD.MOV.U32 R4, RZ, RZ, RZ ;  /* 0x000000ffff047224 */ /* 0x000fe200078e00ff */
[----:B------:R-:W-:-:S04]  /*17a40*/  LOP3.LUT R23, R23, 0xffffffdf, RZ, 0xc0, !PT ;  /* 0xffffffdf17177812 */ /* 0x000fc800078ec0ff */
[----:B------:R-:W0:Y:S02]  /*17a50*/  SHFL.IDX PT, R2, R2, RZ, 0x1f ;  /* 0x00001fff02027589 */ /* 0x000e2400000e0000 */
[----:B0-----:R-:W-:-:S13]  /*17a60*/  ISETP.NE.AND P0, PT, R2, RZ, PT ;  /* 0x000000ff0200720c */ /* 0x001fda0003f05270 */
[----:B------:R-:W-:Y:S01]  /*17a70*/  @P0 LOP3.LUT R23, R23, 0x20, RZ, 0xfc, !PT ;  /* 0x0000002017170812 */ /* 0x000fe200078efcff */
[----:B------:R-:W-:Y:S06]  /*17a80*/  @!P0 BRA `(.L_x_664) ;  /* 0x00000000001c8947 */ /* 0x000fec0003800000 */
[----:B------:R-:W0:Y:S08]  /*17a90*/  S2UR UR5, SR_CgaCtaId ;  /* 0x00000000000579c3 */ /* 0x000e300000008800 */
[----:B------:R-:W-:Y:S06]  /*17aa0*/  BAR.SYNC.DEFER_BLOCKING 0x5, 0x180 ;  /* 0x0146000000007b1d */ /* 0x000fec0000010000 */
[----:B------:R-:W-:-:S02]  /*17ab0*/  UMOV UR4, 0x400 ;  /* 0x0000040000047882 */ /* 0x000fc40000000000 */
[----:B0-----:R-:W-:-:S09]  /*17ac0*/  ULEA UR4, UR5, UR4, 0x18 ;  /* 0x0000000405047291 */ /* 0x001fd2000f8ec03f */
[----:B------:R-:W0:Y:S01]  /*17ad0*/  LDS.128 R16, [UR4+0x2a8d0] ;  /* 0x02a8d004ff107984 */ /* 0x000e220008000c00 */
[----:B------:R-:W-:Y:S06]  /*17ae0*/  BAR.ARV 0x4, 0x180 ;  /* 0x0106000000007b1d */ /* 0x000fec0000002000 */
[----:B------:R-:W-:Y:S05]  /*17af0*/  BRA `(.L_x_665) ;  /* 0x0000000400fc7947 */ /* 0x000fea0003800000 */
.L_x_664:
[----:B------:R-:W-:Y:S01]  /*17b00*/  LOP3.LUT R5, R0, 0x1f, RZ, 0xc0, !PT ;  /* 0x0000001f00057812 */ /* 0x000fe200078ec0ff */
[----:B------:R-:W-:Y:S01]  /*17b10*/  ULDC UR4, c[0x0][0xc3c] ;  /* 0x00030f0000047ab9 */ /* 0x000fe20000000800 */
[----:B------:R-:W0:Y:S01]  /*17b20*/  S2UR UR6, SR_CTAID.X ;  /* 0x00000000000679c3 */ /* 0x000e220000002500 */
[----:B------:R-:W-:Y:S01]  /*17b30*/  ULDC UR5, c[0x0][0xc38] ;  /* 0x00030e0000057ab9 */ /* 0x000fe20000000800 */
[----:B------:R-:W-:-:S04]  /*17b40*/  ISETP.NE.AND P0, PT, R5, 0x1f, PT ;  /* 0x0000001f0500780c */ /* 0x000fc80003f05270 */
[----:B------:R-:W-:-:S13]  /*17b50*/  ISETP.GE.OR P1, PT, R5, UR4, !P0 ;  /* 0x0000000405007c0c */ /* 0x000fda000c726670 */
[----:B------:R-:W1:Y:S02]  /*17b60*/  @!P1 LDC.64 R2, c[0x0][0xc80] ;  /* 0x00032000ff029b82 */ /* 0x000e640000000a00 */
[----:B-1----:R-:W-:-:S05]  /*17b70*/  @!P1 IMAD.WIDE.U32 R2, R5, 0x4, R2 ;  /* 0x0000000405029825 */ /* 0x002fca00078e0002 */
[----:B------:R-:W2:Y:S01]  /*17b80*/  @!P1 LDG.E R4, desc[UR60][R2.64] ;  /* 0x0000003c02049981 */ /* 0x000ea2000c1e1900 */
[C---:B------:R-:W-:Y:S01]  /*17b90*/  ISETP.NE.AND P1, PT, R5.reuse, RZ, PT ;  /* 0x000000ff0500720c */ /* 0x040fe20003f25270 */
[----:B------:R-:W-:Y:S01]  /*17ba0*/  UMOV UR4, URZ ;  /* 0x0000003f00047c82 */ /* 0x000fe20008000000 */
[C---:B------:R-:W-:Y:S01]  /*17bb0*/  ISETP.GE.U32.AND P2, PT, R5.reuse, 0x2, PT ;  /* 0x000000020500780c */ /* 0x040fe20003f46070 */
[----:B------:R-:W-:Y:S01]  /*17bc0*/  IMAD.MOV.U32 R16, RZ, RZ, RZ ;  /* 0x000000ffff107224 */ /* 0x000fe200078e00ff */
[C---:B------:R-:W-:Y:S02]  /*17bd0*/  ISETP.GE.U32.AND P3, PT, R5.reuse, 0x4, PT ;  /* 0x000000040500780c */ /* 0x040fe40003f66070 */
[C---:B------:R-:W-:Y:S02]  /*17be0*/  ISETP.GE.U32.AND P4, PT, R5.reuse, 0x8, PT ;  /* 0x000000080500780c */ /* 0x040fe40003f86070 */
[----:B------:R-:W-:Y:S01]  /*17bf0*/  ISETP.GE.U32.AND P5, PT, R5, 0x10, PT ;  /* 0x000000100500780c */ /* 0x000fe20003fa6070 */
[----:B--2---:R-:W1:Y:S02]  /*17c00*/  SHFL.UP PT, R6, R4, 0x1, RZ ;  /* 0x0420000004067989 */ /* 0x004e6400000e00ff */
[----:B-1----:R-:W-:-:S04]  /*17c10*/  SEL R7, R6, RZ, P1 ;  /* 0x000000ff06077207 */ /* 0x002fc80000800000 */
[----:B------:R-:W-:-:S05]  /*17c20*/  IADD3 R7, R4, R7, RZ ;  /* 0x0000000704077210 */ /* 0x000fca0007ffe0ff */
[----:B------:R-:W1:Y:S02]  /*17c30*/  SHFL.UP PT, R6, R7, 0x2, RZ ;  /* 0x0440000007067989 */ /* 0x000e6400000e00ff */
[----:B-1----:R-:W-:-:S05]  /*17c40*/  SEL R6, R6, RZ, P2 ;  /* 0x000000ff06067207 */ /* 0x002fca0001000000 */
[----:B------:R-:W-:-:S05]  /*17c50*/  IMAD.IADD R6, R7, 0x1, R6 ;  /* 0x0000000107067824 */ /* 0x000fca00078e0206 */
[----:B------:R-:W1:Y:S02]  /*17c60*/  SHFL.UP PT, R8, R6, 0x4, RZ ;  /* 0x0480000006087989 */ /* 0x000e6400000e00ff */
        /* <DEDUP_REMOVED lines=8> */
[----:B------:R-:W1:Y:S02]  /*17cf0*/  SHFL.IDX PT, R6, R7, 0x1f, 0x1f ;  /* 0x03e01f0007067f89 */ /* 0x000e6400000e0000 */
[----:B-1----:R-:W-:-:S05]  /*17d00*/  IMAD R6, R6, UR5, RZ ;  /* 0x0000000506067c24 */ /* 0x002fca000f8e02ff */
[----:B0-----:R-:W-:Y:S02]  /*17d10*/  ISETP.GT.AND P6, PT, R6, UR6, PT ;  /* 0x0000000606007c0c */ /* 0x001fe4000bfc4270 */
[----:B------:R-:W-:-:S11]  /*17d20*/  MOV R3, R6 ;  /* 0x0000000600037202 */ /* 0x000fd60000000f00 */
[----:B------:R-:W-:Y:S05]  /*17d30*/  @P6 BRA `(.L_x_666) ;  /* 0x00000000009c6947 */ /* 0x000fea0003800000 */
[----:B------:R-:W0:Y:S01]  /*17d40*/  LDC R10, c[0x0][0xc3c] ;  /* 0x00030f00ff0a7b82 */ /* 0x000e220000000800 */
[----:B------:R-:W-:Y:S01]  /*17d50*/  IMAD.MOV.U32 R6, RZ, RZ, R3 ;  /* 0x000000ffff067224 */ /* 0x000fe200078e0003 */
[----:B------:R-:W-:Y:S01]  /*17d60*/  UMOV UR4, URZ ;  /* 0x0000003f00047c82 */ /* 0x000fe20008000000 */
[----:B------:R-:W-:Y:S01]  /*17d70*/  ULDC UR7, c[0x0][0xc3c] ;  /* 0x00030f0000077ab9 */ /* 0x000fe20000000800 */
[----:B------:R-:W-:-:S05]  /*17d80*/  ULDC UR5, c[0x0][0xc38] ;  /* 0x00030e0000057ab9 */ /* 0x000fca0000000800 */
.L_x_670:
[----:B------:R-:W-:Y:S01]  /*17d90*/  UIADD3 UR4, UR4, 0x1f, URZ ;  /* 0x0000001f04047890 */ /* 0x000fe2000fffe03f */
[----:B------:R-:W-:-:S05]  /*17da0*/  MOV R19, UR7 ;  /* 0x0000000700137c02 */ /* 0x000fca0008000f00 */
[----:B0-----:R-:W-:-:S13]  /*17db0*/  ISETP.LE.AND P6, PT, R10, UR4, PT ;  /* 0x000000040a007c0c */ /* 0x001fda000bfc3270 */
[----:B------:R-:W-:Y:S05]  /*17dc0*/  @P6 BRA `(.L_x_667) ;  /* 0x0000000400246947 */ /* 0x000fea0003800000 */
[----:B------:R-:W-:Y:S01]  /*17dd0*/  VIADD R7, R5, UR4 ;  /* 0x0000000405077c36 */ /* 0x000fe20008000000 */
[----:B------:R-:W-:Y:S01]  /*17de0*/  BSSY B0, `(.L_x_668) ;  /* 0x0000007000007945 */ /* 0x000fe20003800000 */
[----:B------:R-:W-:-:S03]  /*17df0*/  MOV R4, RZ ;  /* 0x000000ff00047202 */ /* 0x000fc60000000f00 */
[----:B------:R-:W-:-:S13]  /*17e00*/  ISETP.GE.OR P6, PT, R7, R10, !P0 ;  /* 0x0000000a0700720c */ /* 0x000fda00047c6670 */
[----:B------:R-:W-:Y:S05]  /*17e10*/  @P6 BRA `(.L_x_669) ;  /* 0x00000000000c6947 */ /* 0x000fea0003800000 */
[----:B------:R-:W0:Y:S02]  /*17e20*/  LDC.64 R2, c[0x0][0xc80] ;  /* 0x00032000ff027b82 */ /* 0x000e240000000a00 */
[----:B0-----:R-:W-:-:S05]  /*17e30*/  IMAD.WIDE R2, R7, 0x4, R2 ;  /* 0x0000000407027825 */ /* 0x001fca00078e0202 */
[----:B------:R0:W5:Y:S02]  /*17e40*/  LDG.E R4, desc[UR60][R2.64] ;  /* 0x0000003c02047981 */ /* 0x000164000c1e1900 */
.L_x_669:
[----:B------:R-:W-:Y:S05]  /*17e50*/  BSYNC B0 ;  /* 0x0000000000007941 */ /* 0x000fea0003800000 */
.L_x_668:
        /* <DEDUP_REMOVED lines=15> */
[----:B------:R-:W0:Y:S02]  /*17f50*/  SHFL.IDX PT, R3, R9, 0x1f, 0x1f ;  /* 0x03e01f0009037f89 */ /* 0x000e2400000e0000 */
[----:B0-----:R-:W-:-:S05]  /*17f60*/  IMAD R3, R3, UR5, RZ ;  /* 0x0000000503037c24 */ /* 0x001fca000f8e02ff */
[----:B------:R-:W-:-:S04]  /*17f70*/  IADD3 R6, R3, R6, RZ ;  /* 0x0000000603067210 */ /* 0x000fc80007ffe0ff */
[----:B------:R-:W-:-:S13]  /*17f80*/  ISETP.GT.AND P6, PT, R6, UR6, PT ;  /* 0x0000000606007c0c */ /* 0x000fda000bfc4270 */
[----:B------:R-:W-:Y:S05]  /*17f90*/  @!P6 BRA `(.L_x_670) ;  /* 0xfffffffc007ce947 */ /* 0x000fea000383ffff */
[----:B------:R-:W-:-:S07]  /*17fa0*/  IMAD.MOV.U32 R7, RZ, RZ, R9 ;  /* 0x000000ffff077224 */ /* 0x000fce00078e0009 */
.L_x_666:
        /* <DEDUP_REMOVED lines=13> */
[----:B------:R-:W-:-:S06]  /*18080*/  IADD3 R16, R19, -0x1, RZ ;  /* 0xffffffff13107810 */ /* 0x000fcc0007ffe0ff */
[----:B------:R2:W3:Y:S02]  /*18090*/  SHFL.IDX PT, R16, R7, R16, 0x1f ;  /* 0x00001f1007107589 */ /* 0x0004e400000e0000 */
.L_x_671:
[----:B---3--:R-:W-:Y:S01]  /*180a0*/  IMAD R16, R16, UR5, R9 ;  /* 0x0000000510107c24 */ /* 0x008fe2000f8e0209 */
[----:B0-----:R-:W-:Y:S01]  /*180b0*/  IABS R2, R4 ;  /* 0x0000000400027213 */ /* 0x001fe20000000000 */
[----:B-12---:R-:W-:Y:S02]  /*180c0*/  IMAD.MOV R7, RZ, RZ, -R3 ;  /* 0x000000ffff077224 */ /* 0x006fe400078e0a03 */
[----:B------:R-:W-:Y:S01]  /*180d0*/  VIADD R19, R19, UR4 ;  /* 0x0000000413137c36 */ /* 0x000fe20008000000 */
[----:B------:R-:W-:Y:S01]  /*180e0*/  IADD3 R9, -R16, UR6, RZ ;  /* 0x0000000610097c10 */ /* 0x000fe2000fffe1ff */
[----:B------:R-:W-:Y:S01]  /*180f0*/  IMAD R7, R7, R10, RZ ;  /* 0x0000000a07077224 */ /* 0x000fe200078e02ff */
[----:B------:R-:W-:Y:S01]  /*18100*/  IADD3 R8, RZ, -R2, RZ ;  /* 0x80000002ff087210 */ /* 0x000fe20007ffe0ff */
[----:B------:R-:W-:Y:S01]  /*18110*/  IMAD.MOV.U32 R2, RZ, RZ, RZ ;  /* 0x000000ffff027224 */ /* 0x000fe200078e00ff */
[----:B------:R-:W-:-:S03]  /*18120*/  IABS R6, R9 ;  /* 0x0000000900067213 */ /* 0x000fc60000000000 */
[----:B------:R-:W-:Y:S01]  /*18130*/  IMAD.HI.U32 R2, R3, R7, R2 ;  /* 0x0000000703027227 */ /* 0x000fe200078e0002 */
[----:B------:R-:W-:-:S03]  /*18140*/  MOV R3, R6 ;  /* 0x0000000600037202 */ /* 0x000fc60000000f00 */
[----:B------:R-:W-:Y:S02]  /*18150*/  IMAD.MOV.U32 R6, RZ, RZ, R8 ;  /* 0x000000ffff067224 */ /* 0x000fe400078e0008 */
[----:B------:R-:W-:-:S04]  /*18160*/  IMAD.HI.U32 R2, R2, R3, RZ ;  /* 0x0000000302027227 */ /* 0x000fc800078e00ff */
[----:B------:R-:W-:-:S05]  /*18170*/  IMAD R3, R2, R6, R3 ;  /* 0x0000000602037224 */ /* 0x000fca00078e0203 */
[----:B------:R-:W-:-:S13]  /*18180*/  ISETP.GT.U32.AND P1, PT, R10, R3, PT ;  /* 0x000000030a00720c */ /* 0x000fda0003f24070 */
[-C--:B------:R-:W-:Y:S01]  /*18190*/  @!P1 IADD3 R3, R3, -R10.reuse, RZ ;  /* 0x8000000a03039210 */ /* 0x080fe20007ffe0ff */
[----:B------:R-:W-:Y:S01]  /*181a0*/  @!P1 VIADD R2, R2, 0x1 ;  /* 0x0000000102029836 */ /* 0x000fe20000000000 */
[----:B------:R-:W-:Y:S02]  /*181b0*/  ISETP.NE.AND P1, PT, R4, RZ, PT ;  /* 0x000000ff0400720c */ /* 0x000fe40003f25270 */
[----:B------:R-:W-:Y:S02]  /*181c0*/  ISETP.GE.U32.AND P0, PT, R3, R10, PT ;  /* 0x0000000a0300720c */ /* 0x000fe40003f06070 */
[----:B------:R-:W-:-:S04]  /*181d0*/  LOP3.LUT R3, R9, R4, RZ, 0x3c, !PT ;  /* 0x0000000409037212 */ /* 0x000fc800078e3cff */
[----:B------:R-:W-:-:S07]  /*181e0*/  ISETP.GE.AND P2, PT, R3, RZ, PT ;  /* 0x000000ff0300720c */ /* 0x000fce0003f46270 */
[----:B------:R-:W-:-:S06]  /*181f0*/  @P0 IADD3 R2, R2, 0x1, RZ ;  /* 0x0000000102020810 */ /* 0x000fcc0007ffe0ff */
[----:B------:R-:W-:Y:S01]  /*18200*/  @!P2 IMAD.MOV R2, RZ, RZ, -R2 ;  /* 0x000000ffff02a224 */ /* 0x000fe200078e0a02 */
[----:B------:R-:W-:-:S04]  /*18210*/  @!P1 LOP3.LUT R2, RZ, R4, RZ, 0x33, !PT ;  /* 0x00000004ff029212 */ /* 0x000fc800078e33ff */
[----:B------:R-:W-:Y:S02]  /*18220*/  IADD3 R17, -R2, RZ, RZ ;  /* 0x000000ff02117210 */ /* 0x000fe40007ffe1ff */
[----:B------:R-:W-:-:S03]  /*18230*/  MOV R18, R2 ;  /* 0x0000000200127202 */ /* 0x000fc60000000f00 */
[----:B------:R-:W-:Y:S01]  /*18240*/  IMAD R17, R4, R17, R9 ;  /* 0x0000001104117224 */ /* 0x000fe200078e0209 */
[----:B------:R-:W-:Y:S06]  /*18250*/  BRA `(.L_x_672) ;  /* 0x00000000000c7947 */ /* 0x000fec0003800000 */
.L_x_667:
[----:B------:R-:W-:Y:S01]  /*18260*/  IMAD.MOV.U32 R17, RZ, RZ, RZ ;  /* 0x000000ffff117224 */ /* 0x000fe200078e00ff */
[----:B------:R-:W-:Y:S01]  /*18270*/  MOV R16, UR6 ;  /* 0x0000000600107c02 */ /* 0x000fe20008000f00 */
[----:B------:R-:W-:-:S07]  /*18280*/  IMAD.MOV.U32 R18, RZ, RZ, RZ ;  /* 0x000000ffff127224 */ /* 0x000fce00078e00ff */
.L_x_672:
[----:B------:R-:W-:-:S13]  /*18290*/  ISETP.NE.AND P0, PT, R5, RZ, PT ;  /* 0x000000ff0500720c */ /* 0x000fda0003f05270 */
[----:B------:R-:W0:Y:S01]  /*182a0*/  @!P0 S2R R3, SR_CgaCtaId ;  /* 0x0000000000038919 */ /* 0x000e220000008800 */
[----:B------:R-:W-:-:S04]  /*182b0*/  @!P0 MOV R2, 0x400 ;  /* 0x0000040000028802 */ /* 0x000fc80000000f00 */
[----:B0-----:R-:W-:-:S05]  /*182c0*/  @!P0 LEA R2, R3, R2, 0x18 ;  /* 0x0000000203028211 */ /* 0x001fca00078ec0ff */
[----:B------:R1:W-:Y:S01]  /*182d0*/  @!P0 STS.128 [R2+0x2a8d0], R16 ;  /* 0x02a8d01002008388 */ /* 0x0003e20000000c00 */
[----:B------:R-:W-:Y:S06]  /*182e0*/  BAR.ARV 0x5, 0x180 ;  /* 0x0146000000007b1d */ /* 0x000fec0000002000 */
.L_x_665:
[----:B------:R2:W-:Y:S01]  /*182f0*/  STL [R1+0x28], RZ ;  /* 0x000028ff01007387 */ /* 0x0005e20000100800 */
[----:B------:R-:W-:Y:S01]  /*18300*/  ULDC UR4, c[0x0][0xc3c] ;  /* 0x00030f0000047ab9 */ /* 0x000fe20000000800 */
[----:B------:R-:W-:Y:S01]  /*18310*/  MOV R29, 0x1 ;  /* 0x00000001001d7802 */ /* 0x000fe20000000f00 */
[----:B------:R-:W-:Y:S01]  /*18320*/  IMAD.MOV.U32 R28, RZ, RZ, RZ ;  /* 0x000000ffff1c7224 */ /* 0x000fe200078e00ff */
[----:B0-----:R-:W-:-:S13]  /*18330*/  ISETP.GE.AND P0, PT, R19, UR4, PT ;  /* 0x0000000413007c0c */ /* 0x001fda000bf06270 */
[----:B--2---:R-:W-:Y:S05]  /*18340*/  @P0 BRA `(.L_x_673) ;  /* 0x0000005800d40947 */ /* 0x004fea0003800000 */
[----:B-1----:R-:W2:Y:S01]  /*18350*/  LDL R2, [R1+0x40] ;  /* 0x0000400001027983 */ /* 0x002ea20000100800 */
[----:B------:R-:W0:Y:S01]  /*18360*/  S2UR UR5, SR_CgaCtaId ;  /* 0x00000000000579c3 */ /* 0x000e220000008800 */
[----:B------:R-:W-:Y:S01]  /*18370*/  LOP3.LUT R4, R0, 0x7f, RZ, 0xc0, !PT ;  /* 0x0000007f00047812 */ /* 0x000fe200078ec0ff */
[----:B------:R-:W-:Y:S01]  /*18380*/  BSSY B8, `(.L_x_673) ;  /* 0x00005b1000087945 */ /* 0x000fe20003800000 */
[----:B------:R1:W-:Y:S01]  /*18390*/  STL [R1+0x28], RZ ;  /* 0x000028ff01007387 */ /* 0x0003e20000100800 */
[----:B------:R-:W-:Y:S01]  /*183a0*/  IMAD.MOV.U32 R31, RZ, RZ, 0x1 ;  /* 0x00000001ff1f7424 */ /* 0x000fe200078e00ff */
[----:B------:R-:W-:Y:S01]  /*183b0*/  MOV R26, RZ ;  /* 0x000000ff001a7202 */ /* 0x000fe20000000f00 */
[----:B------:R-:W-:Y:S01]  /*183c0*/  IMAD.SHL.U32 R36, R4, 0x8, RZ ;  /* 0x0000000804247824 */ /* 0x000fe200078e00ff */
[----:B------:R-:W-:Y:S01]  /*183d0*/  MOV R28, RZ ;  /* 0x000000ff001c7202 */ /* 0x000fe20000000f00 */
[----:B------:R-:W-:Y:S01]  /*183e0*/  IMAD.MOV.U32 R29, RZ, RZ, 0x1 ;  /* 0x00000001ff1d7424 */ /* 0x000fe200078e00ff */
[----:B------:R-:W-:Y:S01]  /*183f0*/  ULDC.64 UR36, c[0x0][0x198] ;  /* 0x0000660000247ab9 */ /* 0x000fe20000000a00 */
[----:B------:R-:W-:Y:S01]  /*18400*/  ULDC UR38, c[0x0][0xc] ;  /* 0x0000030000267ab9 */ /* 0x000fe20000000800 */
[----:B--2---:R-:W-:-:S02]  /*18410*/  R2UR UR4, R2 ;  /* 0x00000000020472ca */ /* 0x004fc400000e0000 */
[----:B------:R-:W-:-:S04]  /*18420*/  SHF.L.U32 R2, R0, 0x3, RZ ;  /* 0x0000000300027819 */ /* 0x000fc800000006ff */
[C---:B------:R-:W-:Y:S02]  /*18430*/  LOP3.LUT R3, R2.reuse, 0x1f8, RZ, 0xc0, !PT ;  /* 0x000001f802037812 */ /* 0x040fe400078ec0ff */
[----:B------:R-:W-:Y:S02]  /*18440*/  LOP3.LUT R2, R2, 0x38, RZ, 0xc0, !PT ;  /* 0x0000003802027812 */ /* 0x000fe400078ec0ff */
[----:B------:R-:W-:Y:S02]  /*18450*/  LOP3.LUT R3, R3, 0x38, R0, 0x78, !PT ;  /* 0x0000003803037812 */ /* 0x000fe400078e7800 */
[----:B------:R-:W-:Y:S01]  /*18460*/  SHF.L.U32 R0, R0, 0x4, RZ ;  /* 0x0000000400007819 */ /* 0x000fe200000006ff */
[----:B------:R-:W-:Y:S01]  /*18470*/  ULOP3.LUT UR39, UR4, 0x2, URZ, 0xfc, !UPT ;  /* 0x0000000204277892 */ /* 0x000fe2000f8efc3f */
[----:B------:R-:W-:Y:S02]  /*18480*/  LOP3.LUT R36, R3, 0x200, R36, 0xf8, !PT ;  /* 0x0000020003247812 */ /* 0x000fe400078ef824 */
[----:B------:R-:W-:Y:S01]  /*18490*/  UMOV UR4, 0x400 ;  /* 0x0000040000047882 */ /* 0x000fe20000000000 */
[----:B------:R-:W-:Y:S01]  /*184a0*/  SHF.R.U32.HI R3, RZ, 0x3, R4 ;  /* 0x00000003ff037819 */ /* 0x000fe20000011604 */
[----:B0-----:R-:W-:-:S03]  /*184b0*/  ULEA UR4, UR5, UR4, 0x18 ;  /* 0x0000000405047291 */ /* 0x001fc6000f8ec03f */
[----:B------:R-:W-:Y:S02]  /*184c0*/  LOP3.LUT R4, R3, 0x70, R0, 0xf8, !PT ;  /* 0x0000007003047812 */ /* 0x000fe400078ef800 */
[C---:B------:R-:W-:Y:S01]  /*184d0*/  LOP3.LUT R3, R2.reuse, 0x40, RZ, 0xfc, !PT ;  /* 0x0000004002037812 */ /* 0x040fe200078efcff */
[----:B------:R-:W-:Y:S01]  /*184e0*/  IMAD.U32 R22, RZ, RZ, UR4 ;  /* 0x00000004ff167e24 */ /* 0x000fe2000f8e00ff */
[----:B------:R-:W-:-:S04]  /*184f0*/  LOP3.LUT R0, R2, 0x80, RZ, 0xfc, !PT ;  /* 0x0000008002007812 */ /* 0x000fc800078efcff */
[----:B-1----:R-:W-:-:S07]  /*18500*/  LEA R37, R36, R22, 0x1 ;  /* 0x0000001624257211 */ /* 0x002fce00078e08ff */
.L_x_774:
[----:B0-----:R-:W0:Y:S02]  /*18510*/  LDC.64 R32, c[0x0][0xc88] ;  /* 0x00032200ff207b82 */ /* 0x001e240000000a00 */
[----:B0-----:R-:W-:-:S06]  /*18520*/  IMAD.WIDE R32, R19, 0x4, R32 ;  /* 0x0000000413207825 */ /* 0x001fcc00078e0220 */
[----:B--2---:R-:W2:Y:S01]  /*18530*/  LDG.E R32, desc[UR60][R32.64] ;  /* 0x0000003c20207981 */ /* 0x004ea2000c1e1900 */
[----:B------:R-:W-:Y:S05]  /*18540*/  YIELD ;  /* 0x0000000000007946 */ /* 0x000fea0003800000 */
[----:B------:R-:W-:Y:S01]  /*18550*/  ULDC.64 UR4, c[0x0][0xa28] ;  /* 0x00028a0000047ab9 */ /* 0x000fe20000000a00 */
[----:B------:R-:W-:Y:S01]  /*18560*/  ULDC.64 UR8, c[0x0][0xa18] ;  /* 0x0002860000087ab9 */ /* 0x000fe20000000a00 */
[----:B------:R-:W-:Y:S01]  /*18570*/  ISETP.NE.U32.AND P0, PT, RZ, UR4, PT ;  /* 0x00000004ff007c0c */ /* 0x000fe2000bf05070 */
[----:B------:R-:W-:Y:S01]  /*18580*/  IMAD.MOV.U32 R9, RZ, RZ, RZ ;  /* 0x000000ffff097224 */ /* 0x000fe200078e00ff */
[----:B------:R-:W-:-:S02]  /*18590*/  ULDC.64 UR6, c[0x0][0xa10] ;  /* 0x0002840000067ab9 */ /* 0x000fc40000000a00 */
[----:B------:R-:W-:Y:S02]  /*185a0*/  ISETP.NE.AND.EX P0, PT, RZ, UR5, PT, P0 ;  /* 0x00000005ff007c0c */ /* 0x000fe4000bf05300 */
[----:B------:R-:W-:-:S04]  /*185b0*/  ISETP.NE.U32.AND P2, PT, RZ, UR8, PT ;  /* 0x00000008ff007c0c */ /* 0x000fc8000bf45070 */
[----:B------:R-:W-:Y:S01]  /*185c0*/  ISETP.NE.AND.EX P2, PT, RZ, UR9, PT, P2 ;  /* 0x00000009ff007c0c */ /* 0x000fe2000bf45320 */
[----:B------:R-:W-:Y:S01]  /*185d0*/  IMAD.MOV.U32 R35, RZ, RZ, RZ ;  /* 0x000000ffff237224 */ /* 0x000fe200078e00ff */
[----:B--2---:R-:W-:-:S05]  /*185e0*/  SHF.R.S32.HI R0, RZ, 0x1f, R32 ;  /* 0x0000001fff007819 */ /* 0x004fca0000011420 */
[C---:B------:R-:W-:Y:S02]  /*185f0*/  @P0 LEA R2, P1, R32.reuse, UR4, 0x2 ;  /* 0x0000000420020c11 */ /* 0x040fe4000f8210ff */
[C---:B------:R-:W-:Y:S01]  /*18600*/  SHF.L.U32 R24, R32.reuse, 0x2, RZ ;  /* 0x0000000220187819 */ /* 0x040fe200000006ff */
[----:B------:R0:W-:Y:S01]  /*18610*/  STL [R1+0x14], R0 ;  /* 0x0000140001007387 */ /* 0x0001e20000100800 */
[C-C-:B------:R-:W-:Y:S01]  /*18620*/  @P0 LEA.HI.X R3, R32.reuse, UR5, R0.reuse, 0x2, P1 ;  /* 0x0000000520030c11 */ /* 0x140fe200088f1400 */
[----:B------:R-:W-:Y:S01]  /*18630*/  ULDC.64 UR4, c[0x0][0xa00] ;  /* 0x0002800000047ab9 */ /* 0x000fe20000000a00 */
[----:B------:R-:W-:-:S03]  /*18640*/  SHF.L.U64.HI R25, R32, 0x2, R0 ;  /* 0x0000000220197819 */ /* 0x000fc60000010200 */
[----:B-1----:R1:W2:Y:S01]  /*18650*/  @P0 LDG.E R9, desc[UR60][R2.64] ;  /* 0x0000003c02090981 */ /* 0x0022a2000c1e1900 */
[----:B------:R-:W-:Y:S02]  /*18660*/  ISETP.NE.U32.AND P0, PT, RZ, UR4, PT ;  /* 0x00000004ff007c0c */ /* 0x000fe4000bf05070 */
[----:B------:R-:W-:Y:S02]  /*18670*/  ISETP.NE.U32.AND P1, PT, RZ, UR6, PT ;  /* 0x00000006ff007c0c */ /* 0x000fe4000bf25070 */
[----:B------:R-:W-:Y:S02]  /*18680*/  ISETP.NE.AND.EX P0, PT, RZ, UR5, PT, P0 ;  /* 0x00000005ff007c0c */ /* 0x000fe4000bf05300 */
[----:B------:R-:W-:Y:S02]  /*18690*/  ISETP.NE.AND.EX P1, PT, RZ, UR7, PT, P1 ;  /* 0x00000007ff007c0c */ /* 0x000fe4000bf25310 */
[C---:B------:R-:W-:Y:S02]  /*186a0*/  IADD3 R4, P4, R24.reuse, UR6, RZ ;  /* 0x0000000618047c10 */ /* 0x040fe4000ff9e0ff */
[----:B-1----:R-:W-:Y:S01]  /*186b0*/  IADD3 R2, P3, R24, UR4, RZ ;  /* 0x0000000418027c10 */ /* 0x002fe2000ff7e0ff */
[----:B------:R-:W-:Y:S01]  /*186c0*/  ULDC UR4, c[0x0][0x288] ;  /* 0x0000a20000047ab9 */ /* 0x000fe20000000800 */
[----:B0-----:R-:W-:-:S02]  /*186d0*/  MOV R0, RZ ;  /* 0x000000ff00007202 */ /* 0x001fc40000000f00 */
[C---:B------:R-:W-:Y:S02]  /*186e0*/  IADD3.X R3, R25.reuse, UR5, RZ, P3, !PT ;  /* 0x0000000519037c10 */ /* 0x040fe40009ffe4ff */
[----:B------:R-:W-:Y:S01]  /*186f0*/  @P2 IADD3 R6, P3, R24, UR8, RZ ;  /* 0x0000000818062c10 */ /* 0x000fe2000ff7e0ff */
[----:B------:R-:W-:Y:S01]  /*18700*/  IMAD.U32 R8, RZ, RZ, UR4 ;  /* 0x00000004ff087e24 */ /* 0x000fe2000f8e00ff */
[C---:B------:R-:W-:Y:S01]  /*18710*/  IADD3.X R5, R25.reuse, UR7, RZ, P4, !PT ;  /* 0x0000000719057c10 */ /* 0x040fe2000a7fe4ff */
[----:B------:R-:W5:Y:S01]  /*18720*/  @P0 LDG.E R35, desc[UR60][R2.64] ;  /* 0x0000003c02230981 */ /* 0x000f62000c1e1900 */
[----:B------:R-:W-:Y:S01]  /*18730*/  @P2 IADD3.X R7, R25, UR9, RZ, P3, !PT ;  /* 0x0000000919072c10 */ /* 0x000fe20009ffe4ff */
[----:B------:R-:W-:Y:S02]  /*18740*/  ULDC.64 UR4, c[0x0][0x418] ;  /* 0x0001060000047ab9 */ /* 0x000fe40000000a00 */
[----:B------:R-:W5:Y:S04]  /*18750*/  @P1 LDG.E R0, desc[UR60][R4.64] ;  /* 0x0000003c04001981 */ /* 0x000f68000c1e1900 */
[----:B------:R0:W3:Y:S01]  /*18760*/  @P2 LDG.E R8, desc[UR60][R6.64] ;  /* 0x0000003c06082981 */ /* 0x0000e2000c1e1900 */
[----:B------:R-:W-:-:S03]  /*18770*/  UISETP.NE.U32.AND UP0, UPT, UR4, URZ, UPT ;  /* 0x0000003f0400728c */ /* 0x000fc6000bf05070 */
[----:B------:R-:W-:Y:S01]  /*18780*/  ULDC UR4, c[0x0][0x424] ;  /* 0x0001090000047ab9 */ /* 0x000fe20000000800 */
[----:B------:R-:W-:-:S03]  /*18790*/  UISETP.NE.AND.EX UP0, UPT, UR5, URZ, UPT, UP0 ;  /* 0x0000003f0500728c */ /* 0x000fc6000bf05300 */
[----:B------:R-:W-:Y:S01]  /*187a0*/  ULDC UR5, c[0x0][0x2f0] ;  /* 0x0000bc0000057ab9 */ /* 0x000fe20000000800 */
[----:B------:R-:W-:-:S04]  /*187b0*/  USEL UR4, UR4, 0x1, UP0 ;  /* 0x0000000104047887 */ /* 0x000fc80008000000 */
[----:B------:R-:W-:-:S03]  /*187c0*/  UIMAD UR4, UR4, UR5, URZ ;  /* 0x00000005040472a4 */ /* 0x000fc6000f8e023f */
[----:B------:R-:W-:Y:S02]  /*187d0*/  ULDC UR5, c[0x0][0x348] ;  /* 0x0000d20000057ab9 */ /* 0x000fe40000000800 */
[----:B0-----:R-:W-:Y:S01]  /*187e0*/  MOV R6, UR5 ;  /* 0x0000000500067c02 */ /* 0x001fe20008000f00 */
[----:B--2---:R-:W-:Y:S04]  /*187f0*/  STL [R1+0x4], R9 ;  /* 0x0000040901007387 */ /* 0x004fe80000100800 */
[----:B---3--:R0:W-:Y:S02]  /*18800*/  STL [R1+0x20], R8 ;  /* 0x0000200801007387 */ /* 0x0081e40000100800 */
[----:B0-----:R-:W-:Y:S01]  /*18810*/  IMAD.U32 R8, RZ, RZ, UR4 ;  /* 0x00000004ff087e24 */ /* 0x001fe2000f8e00ff */
[----:B------:R-:W-:Y:S06]  /*18820*/  @P2 BRA `(.L_x_674) ;  /* 0x0000000000142947 */ /* 0x000fec0003800000 */
[----:B------:R-:W-:Y:S05]  /*18830*/  @!P0 BRA `(.L_x_674) ;  /* 0x0000000000108947 */ /* 0x000fea0003800000 */
[----:B------:R-:W2:Y:S04]  /*18840*/  LDG.E R10, desc[UR60][R2.64] ;  /* 0x0000003c020a7981 */ /* 0x000ea8000c1e1900 */
[----:B------:R-:W2:Y:S02]  /*18850*/  LDG.E R7, desc[UR60][R2.64+0x4] ;  /* 0x0000043c02077981 */ /* 0x000ea4000c1e1900 */
[----:B--2---:R-:W-:-:S05]  /*18860*/  IADD3 R2, -R10, R7, RZ ;  /* 0x000000070a027210 */ /* 0x004fca0007ffe1ff */
[----:B------:R0:W-:Y:S02]  /*18870*/  STL [R1+0x20], R2 ;  /* 0x0000200201007387 */ /* 0x0001e40000100800 */
.L_x_674:
[----:B------:R-:W-:Y:S01]  /*18880*/  ULDC.64 UR4, c[0x0][0xa20] ;  /* 0x0002880000047ab9 */ /* 0x000fe20000000a00 */
[----:B------:R-:W-:Y:S01]  /*18890*/  IMAD.MOV.U32 R33, RZ, RZ, R32 ;  /* 0x000000ffff217224 */ /* 0x000fe200078e0020 */
[----:B------:R-:W-:-:S04]  /*188a0*/  ISETP.NE.U32.AND P0, PT, RZ, UR4, PT ;  /* 0x00000004ff007c0c */ /* 0x000fc8000bf05070 */
[----:B------:R-:W-:-:S13]  /*188b0*/  ISETP.NE.AND.EX P0, PT, RZ, UR5, PT, P0 ;  /* 0x00000005ff007c0c */ /* 0x000fda000bf05300 */
[----:B------:R-:W-:Y:S05]  /*188c0*/  @!P0 BRA `(.L_x_675) ;  /* 0x0000000000108947 */ /* 0x000fea0003800000 */
[----:B0-----:R-:W-:-:S04]  /*188d0*/  IADD3 R2, P0, R24, UR4, RZ ;  /* 0x0000000418027c10 */ /* 0x001fc8000ff1e0ff */
[----:B------:R-:W-:-:S05]  /*188e0*/  IADD3.X R3, R25, UR5, RZ, P0, !PT ;  /* 0x0000000519037c10 */ /* 0x000fca00087fe4ff */
[----:B------:R0:W5:Y:S01]  /*188f0*/  LDG.E R8, desc[UR60][R2.64] ;  /* 0x0000003c02087981 */ /* 0x000162000c1e1900 */
[----:B------:R-:W-:Y:S05]  /*18900*/  BRA `(.L_x_676) ;  /* 0x0000000000247947 */ /* 0x000fea0003800000 */
.L_x_675:
[----:B------:R-:W-:Y:S02]  /*18910*/  ULDC.64 UR4, c[0x0][0xa08] ;  /* 0x0002820000047ab9 */ /* 0x000fe40000000a00 */
[----:B------:R-:W-:-:S04]  /*18920*/  ISETP.NE.U32.AND P0, PT, RZ, UR4, PT ;  /* 0x00000004ff007c0c */ /* 0x000fc8000bf05070 */
[----:B------:R-:W-:-:S13]  /*18930*/  ISETP.NE.AND.EX P0, PT, RZ, UR5, PT, P0 ;  /* 0x00000005ff007c0c */ /* 0x000fda000bf05300 */
[----:B------:R-:W-:Y:S05]  /*18940*/  @!P0 BRA `(.L_x_676) ;  /* 0x0000000000148947 */ /* 0x000fea0003800000 */
[----:B0-----:R-:W0:Y:S02]  /*18950*/  LDC.64 R2, c[0x0][0xa08] ;  /* 0x00028200ff027b82 */ /* 0x001e240000000a00 */
[----:B0-----:R-:W-:-:S05]  /*18960*/  IMAD.WIDE R2, R33, 0x4, R2 ;  /* 0x0000000421027825 */ /* 0x001fca00078e0202 */
[----:B------:R-:W2:Y:S04]  /*18970*/  LDG.E R8, desc[UR60][R2.64] ;  /* 0x0000003c02087981 */ /* 0x000ea8000c1e1900 */
[----:B------:R-:W2:Y:S02]  /*18980*/  LDG.E R7, desc[UR60][R2.64+0x4] ;  /* 0x0000043c02077981 */ /* 0x000ea4000c1e1900 */
[----:B--2---:R-:W-:-:S07]  /*18990*/  IADD3 R8, -R8, R7, RZ ;  /* 0x0000000708087210 */ /* 0x004fce0007ffe1ff */
.L_x_676:
[----:B0-----:R-:W2:Y:S04]  /*189a0*/  @P1 LDG.E R3, desc[UR60][R4.64] ;  /* 0x0000003c04031981 */ /* 0x001ea8000c1e1900 */
[----:B------:R-:W2:Y:S01]  /*189b0*/  @P1 LDG.E R2, desc[UR60][R4.64+0x4] ;  /* 0x0000043c04021981 */ /* 0x000ea2000c1e1900 */
[----:B------:R-:W-:Y:S01]  /*189c0*/  BSSY B0, `(.L_x_677) ;  /* 0x000013b000007945 */ /* 0x000fe20003800000 */
[----:B--2---:R-:W-:Y:S01]  /*189d0*/  @P1 IMAD.IADD R6, R2, 0x1, -R3 ;  /* 0x0000000102061824 */ /* 0x004fe200078e0a03 */
[----:B-----5:R-:W-:-:S05]  /*189e0*/  IADD3 R3, -R9, R8, RZ ;  /* 0x0000000809037210 */ /* 0x020fca0007ffe1ff */
[----:B------:R-:W-:-:S05]  /*189f0*/  IMAD.IADD R2, R3, 0x1, R6 ;  /* 0x0000000103027824 */ /* 0x000fca00078e0206 */
[----:B------:R0:W-:Y:S02]  /*18a00*/  STL [R1], R2 ;  /* 0x0000000201007387 */ /* 0x0001e40000100800 */
[----:B0-----:R-:W-:-:S05]  /*18a10*/  IADD3 R2, R2, 0x5f, RZ ;  /* 0x0000005f02027810 */ /* 0x001fca0007ffe0ff */
[----:B------:R-:W-:-:S05]  /*18a20*/  IMAD.HI R2, R2, 0x2aaaaaab, RZ ;  /* 0x2aaaaaab02027827 */ /* 0x000fca00078e02ff */
[----:B------:R-:W-:-:S04]  /*18a30*/  SHF.R.U32.HI R7, RZ, 0x1f, R2 ;  /* 0x0000001fff077819 */ /* 0x000fc80000011602 */
[----:B------:R-:W-:Y:S01]  /*18a40*/  LEA.HI.SX32 R4, R2, R7, 0x1c ;  /* 0x0000000702047211 */ /* 0x000fe200078fe2ff */
[----:B------:R-:W-:-:S04]  /*18a50*/  IMAD.MOV R2, RZ, RZ, -R3 ;  /* 0x000000ffff027224 */ /* 0x000fc800078e0a03 */
[----:B------:R-:W-:Y:S01]  /*18a60*/  IMAD R7, R4, 0x60, -R3 ;  /* 0x0000006004077824 */ /* 0x000fe200078e0a03 */
[----:B------:R-:W-:Y:S01]  /*18a70*/  VIMNMX R2, RZ, R2, !PT ;  /* 0x00000002ff027248 */ /* 0x000fe20007fe0100 */
[----:B------:R0:W-:Y:S03]  /*18a80*/  STL [R1+0x24], R4 ;  /* 0x0000240401007387 */ /* 0x0001e60000100800 */
[----:B------:R-:W-:-:S04]  /*18a90*/  VIMNMX R7, R7, R6, PT ;  /* 0x0000000607077248 */ /* 0x000fc80003fe0100 */
[----:B------:R-:W-:Y:S01]  /*18aa0*/  ISETP.GT.AND P0, PT, R7, R2, PT ;  /* 0x000000020700720c */ /* 0x000fe20003f04270 */
[----:B------:R-:W-:-:S05]  /*18ab0*/  IMAD.WIDE.U32 R2, R2, -0x55555555, RZ ;  /* 0xaaaaaaab02027825 */ /* 0x000fca00078e00ff */
[----:B------:R-:W-:-:S05]  /*18ac0*/  SHF.R.U32.HI R5, RZ, 0x6, R3 ;  /* 0x00000006ff057819 */ /* 0x000fca0000011603 */
[----:B------:R-:W-:Y:S02]  /*18ad0*/  IMAD.MOV.U32 R2, RZ, RZ, R5 ;  /* 0x000000ffff027224 */ /* 0x000fe400078e0005 */
[----:B0-----:R-:W-:-:S05]  /*18ae0*/  @P0 IADD3 R4, R7, 0x5f, RZ ;  /* 0x0000005f07040810 */ /* 0x001fca0007ffe0ff */
[----:B------:R-:W-:-:S05]  /*18af0*/  @P0 IMAD.HI R4, R4, 0x2aaaaaab, RZ ;  /* 0x2aaaaaab04040827 */ /* 0x000fca00078e02ff */
[----:B------:R-:W-:-:S04]  /*18b00*/  @P0 SHF.R.U32.HI R3, RZ, 0x1f, R4 ;  /* 0x0000001fff030819 */ /* 0x000fc80000011604 */
[----:B------:R-:W-:Y:S02]  /*18b10*/  @P0 LEA.HI.SX32 R2, R4, R3, 0x1c ;  /* 0x0000000304020211 */ /* 0x000fe400078fe2ff */
[----:B------:R-:W-:Y:S02]  /*18b20*/  PLOP3.LUT P0, PT, PT, PT, PT, 0x80, 0x0 ;  /* 0x000000000000781c */ /* 0x000fe40003f0f070 */
[----:B------:R-:W-:-:S13]  /*18b30*/  ISETP.GT.AND P2, PT, R2, R5, PT ;  /* 0x000000050200720c */ /* 0x000fda0003f44270 */
[----:B------:R-:W-:Y:S05]  /*18b40*/  @!P2 BRA `(.L_x_678) ;  /* 0x000000100088a947 */ /* 0x000fea0003800000 */
[----:B------:R-:W-:Y:S01]  /*18b50*/  UMOV UR4, 0xffffffff ;  /* 0xffffffff00047882 */ /* 0x000fe20000000000 */
[----:B------:R-:W-:Y:S02]  /*18b60*/  SEL R4, R33, RZ, !P1 ;  /* 0x000000ff21047207 */ /* 0x000fe40004800000 */
[----:B------:R-:W-:Y:S05]  /*18b70*/  BRA.DIV UR4, `(.L_x_679) ;  /* 0x0000006604287947 */ /* 0x000fea000b800000 */
[----:B------:R-:W0:Y:S02]  /*18b80*/  S2R R3, SR_TID.X ;  /* 0x0000000000037919 */ /* 0x000e240000002100 */
[----:B0-----:R-:W-:-:S04]  /*18b90*/  SHF.R.U32.HI R3, RZ, 0x5, R3 ;  /* 0x00000005ff037819 */ /* 0x001fc80000011603 */
[----:B------:R-:W-:-:S05]  /*18ba0*/  LOP3.LUT R3, R3, 0x3, RZ, 0xc0, !PT ;  /* 0x0000000303037812 */ /* 0x000fca00078ec0ff */
[----:B------:R0:W1:Y:S02]  /*18bb0*/  SHFL.IDX PT, R14, R3, RZ, 0x1f ;  /* 0x00001fff030e7589 */ /* 0x00006400000e0000 */
.L_x_830:
[----:B-1----:R-:W-:Y:S02]  /*18bc0*/  ISETP.NE.AND P0, PT, R14, RZ, PT ;  /* 0x000000ff0e00720c */ /* 0x002fe40003f05270 */
[----:B------:R-:W-:-:S11]  /*18bd0*/  PLOP3.LUT P6, PT, PT, PT, PT, 0x8, 0x0 ;  /* 0x000000000000781c */ /* 0x000fd60003fce170 */
[----:B------:R-:W-:Y:S05]  /*18be0*/  @P0 BRA `(.L_x_680) ;  /* 0x00000000000c0947 */ /* 0x000fea0003800000 */
[----:B------:R-:W-:-:S03]  /*18bf0*/  UMOV UR4, 0xffffffff ;  /* 0xffffffff00047882 */ /* 0x000fc60000000000 */
[----:B------:R-:W-:Y:S05]  /*18c00*/  BRA.DIV UR4, `(.L_x_681) ;  /* 0x0000006604387947 */ /* 0x000fea000b800000 */
[----:B------:R-:W-:-:S13]  /*18c10*/  ELECT P6, URZ, PT ;  /* 0x00000000003f782f */ /* 0x000fda00038c0000 */
.L_x_680:
[----:B0-----:R-:W2:Y:S01]  /*18c20*/  LDL R3, [R1+0x28] ;  /* 0x0000280001037983 */ /* 0x001ea20000100800 */
[----:B------:R-:W-:Y:S01]  /*18c30*/  BSSY B1, `(.L_x_682) ;  /* 0x0000008000017945 */ /* 0x000fe20003800000 */
[----:B--2---:R-:W-:-:S04]  /*18c40*/  IADD3 R6, R3, 0x1, RZ ;  /* 0x0000000103067810 */ /* 0x004fc80007ffe0ff */
[----:B------:R-:W-:-:S04]  /*18c50*/  LEA.HI R3, R6, R6, RZ, 0x1 ;  /* 0x0000000606037211 */ /* 0x000fc800078f08ff */
[----:B------:R-:W-:-:S05]  /*18c60*/  LOP3.LUT R3, R3, 0xfffffffe, RZ, 0xc0, !PT ;  /* 0xfffffffe03037812 */ /* 0x000fca00078ec0ff */
[----:B------:R-:W-:-:S05]  /*18c70*/  IMAD.IADD R3, R6, 0x1, -R3 ;  /* 0x0000000106037824 */ /* 0x000fca00078e0a03 */
[----:B------:R-:W-:-:S04]  /*18c80*/  SHF.L.U32 R3, R3, 0x1f, RZ ;  /* 0x0000001f03037819 */ /* 0x000fc800000006ff */
[----:B------:R-:W0:Y:S02]  /*18c90*/  SYNCS.PHASECHK.TRANS64.TRYWAIT P0, [R22+URZ+0x2a820], R3 ;  /* 0x02a82003160075a7 */ /* 0x000e24000800017f */
[----:B0-----:R-:W-:Y:S05]  /*18ca0*/  @!P0 BRA `(.L_x_683) ;  /* 0x0000006400308947 */ /* 0x001fea0003800000 */
.L_x_833:
[----:B------:R-:W-:Y:S05]  /*18cb0*/  BSYNC B1 ;  /* 0x0000000000017941 */ /* 0x000fea0003800000 */
.L_x_682:
[----:B------:R-:W-:Y:S04]  /*18cc0*/  BSSY B1, `(.L_x_684) ;  /* 0x000007c000017945 */ /* 0x000fe80003800000 */
[----:B------:R-:W-:Y:S05]  /*18cd0*/  @!P6 BRA `(.L_x_685) ;  /* 0x0000000400e8e947 */ /* 0x000fea0003800000 */
[----:B------:R-:W-:Y:S01]  /*18ce0*/  LEA R9, R26, R22, 0x3 ;  /* 0x000000161a097211 */ /* 0x000fe200078e18ff */
[----:B------:R-:W1:Y:S01]  /*18cf0*/  S2R R6, SR_TID.X ;  /* 0x0000000000067919 */ /* 0x000e620000002100 */
[----:B------:R-:W-:Y:S01]  /*18d00*/  SHF.L.U32 R8, R31, 0x1f, RZ ;  /* 0x0000001f1f087819 */ /* 0x000fe200000006ff */
[----:B------:R-:W-:Y:S03]  /*18d10*/  BSSY B2, `(.L_x_686) ;  /* 0x0000005000027945 */ /* 0x000fe60003800000 */
[----:B------:R-:W2:Y:S01]  /*18d20*/  SYNCS.PHASECHK.TRANS64.TRYWAIT P0, [R9+URZ+0x2a8a0], R8 ;  /* 0x02a8a008090075a7 */ /* 0x000ea2000800017f */
[----:B-1----:R-:W-:-:S04]  /*18d30*/  LOP3.LUT R6, R6, 0x7f, RZ, 0xc0, !PT ;  /* 0x0000007f06067812 */ /* 0x002fc800078ec0ff */
[----:B------:R-:W-:Y:S01]  /*18d40*/  ISETP.NE.AND P1, PT, R6, RZ, PT ;  /* 0x000000ff0600720c */ /* 0x000fe20003f25270 */
[----:B--2---:R-:W-:-:S12]  /*18d50*/  @!P0 BRA `(.L_x_687) ;  /* 0x0000006400188947 */ /* 0x004fd80003800000 */
.L_x_834:
[----:B------:R-:W-:Y:S05]  /*18d60*/  BSYNC B2 ;  /* 0x0000000000027941 */ /* 0x000fea0003800000 */
.L_x_686:
[----:B------:R-:W-:Y:S04]  /*18d70*/  BSSY B2, `(.L_x_688) ;  /* 0x0000009000027945 */ /* 0x000fe80003800000 */
[----:B------:R-:W-:Y:S05]  /*18d80*/  @P1 BRA `(.L_x_689) ;  /* 0x00000000001c1947 */ /* 0x000fea0003800000 */
[----:B------:R-:W2:Y:S01]  /*18d90*/  S2R R6, SR_TID.X ;  /* 0x0000000000067919 */ /* 0x000ea20000002100 */
[----:B0-----:R-:W-:-:S04]  /*18da0*/  IMAD.MOV.U32 R3, RZ, RZ, 0x9000 ;  /* 0x00009000ff037424 */ /* 0x001fc800078e00ff */
[----:B------:R3:W-:Y:S01]  /*18db0*/  SYNCS.ARRIVE.TRANS64 RZ, [R9+URZ+0x2a890], R3 ;  /* 0x02a8900309ff79a7 */ /* 0x0007e2000800003f */
[----:B--2---:R-:W-:-:S04]  /*18dc0*/  LOP3.LUT R6, R6, 0x1f, RZ, 0xc0, !PT ;  /* 0x0000001f06067812 */ /* 0x004fc800078ec0ff */
[----:B------:R-:W-:-:S13]  /*18dd0*/  ISETP.NE.AND P0, PT, R6, RZ, PT ;  /* 0x000000ff0600720c */ /* 0x000fda0003f05270 */
[----:B---3--:R-:W-:Y:S05]  /*18de0*/  @!P0 BRA `(.L_x_689) ;  /* 0x0000000000048947 */ /* 0x008fea0003800000 */
[----:B------:R-:W-:Y:S01]  /*18df0*/  BPT.TRAP 0x1 ;  /* 0x000000040000795c */ /* 0x000fe20000300000 */
.L_x_689:
[----:B------:R-:W-:Y:S05]  /*18e00*/  BSYNC B2 ;  /* 0x0000000000027941 */ /* 0x000fea0003800000 */
.L_x_688:
[----:B------:R-:W-:Y:S01]  /*18e10*/  MOV R12, RZ ;  /* 0x000000ff000c7202 */ /* 0x000fe20000000f00 */
[----:B------:R-:W-:Y:S01]  /*18e20*/  IMAD R6, R2, 0x60, R0 ;  /* 0x0000006002067824 */ /* 0x000fe200078e0200 */
[----:B------:R-:W-:Y:S01]  /*18e30*/  UIADD3 UR4, UP0, UR36, 0x570, URZ ;  /* 0x0000057024047890 */ /* 0x000fe2000ff1e03f */
[----:B------:R-:W-:Y:S01]  /*18e40*/  IMAD R7, R26, 0x9000, R22 ;  /* 0x000090001a077824 */ /* 0x000fe200078e0216 */
[----:B------:R-:W-:Y:S01]  /*18e50*/  R2UR UR10, R12 ;  /* 0x000000000c0a72ca */ /* 0x000fe200000e0000 */
[----:B------:R-:W-:Y:S01]  /*18e60*/  VIADD R6, R6, 0xffffffa0 ;  /* 0xffffffa006067836 */ /* 0x000fe20000000000 */
[----:B------:R-:W-:Y:S01]  /*18e70*/  PLOP3.LUT P0, PT, PT, PT, PT, 0x80, 0x0 ;  /* 0x000000000000781c */ /* 0x000fe20003f0f070 */
[----:B------:R-:W-:Y:S01]  /*18e80*/  VIADD R10, R7, 0x18400 ;  /* 0x00018400070a7836 */ /* 0x000fe20000000000 */
[----:B0-----:R-:W-:Y:S01]  /*18e90*/  IADD3 R3, R9, 0x2a890, RZ ;  /* 0x0002a89009037810 */ /* 0x001fe20007ffe0ff */
[----:B------:R-:W-:Y:S01]  /*18ea0*/  UIADD3.X UR5, URZ, UR37, URZ, UP0, !UPT ;  /* 0x000000253f057290 */ /* 0x000fe200087fe43f */
[----:B------:R-:W-:Y:S01]  /*18eb0*/  UMOV UR6, 0x0 ;  /* 0x0000000000067882 */ /* 0x000fe20000000000 */
[----:B------:R-:W-:-:S10]  /*18ec0*/  UMOV UR7, 0x12f00000 ;  /* 0x12f0000000077882 */ /* 0x000fd40000000000 */
.L_x_690:
[----:B------:R-:W-:-:S13]  /*18ed0*/  @P0 ELECT P2, URZ, PT ;  /* 0x00000000003f082f */ /* 0x000fda0003840000 */
[----:B------:R-:W-:Y:S02]  /*18ee0*/  @P2 R2UR UR13, R4 ;  /* 0x00000000040d22ca */ /* 0x000fe400000e0000 */
[----:B------:R-:W-:Y:S02]  /*18ef0*/  @P2 R2UR UR12, R18 ;  /* 0x00000000120c22ca */ /* 0x000fe400000e0000 */
[----:B------:R-:W-:Y:S02]  /*18f00*/  @P2 R2UR UR11, R6 ;  /* 0x00000000060b22ca */ /* 0x000fe400000e0000 */
[----:B------:R-:W-:Y:S02]  /*18f10*/  @P2 R2UR UR9, R3 ;  /* 0x00000000030922ca */ /* 0x000fe400000e0000 */
[----:B------:R-:W-:Y:S02]  /*18f20*/  @P2 R2UR UR8, R10 ;  /* 0x000000000a0822ca */ /* 0x000fe400000e0000 */
[----:B------:R-:W-:-:S02]  /*18f30*/  @P2 PLOP3.LUT P0, PT, P2, PT, PT, 0x8, 0x0 ;  /* 0x000000000000281c */ /* 0x000fc4000170e170 */
[----:B------:R-:W-:-:S09]  /*18f40*/  PLOP3.LUT P2, PT, PT, PT, PT, 0x8, 0x0 ;  /* 0x000000000000781c */ /* 0x000fd20003f4e170 */
[----:B------:R0:W-:Y:S02]  /*18f50*/  UTMALDG.4D [UR8], [UR4], desc[UR6] ;  /* 0x00000608040075b4 */ /* 0x0001e40008019000 */
[----:B0-----:R-:W-:Y:S05]  /*18f60*/  @P0 BRA.U.ANY `(.L_x_690) ;  /* 0xfffffffd00d80947 */ /* 0x001fea000393ffff */
[----:B------:R-:W-:Y:S01]  /*18f70*/  MOV R13, 0x40 ;  /* 0x00000040000d7802 */ /* 0x000fe20000000f00 */
[----:B------:R-:W-:Y:S01]  /*18f80*/  VIADD R10, R7, 0x1b400 ;  /* 0x0001b400070a7836 */ /* 0x000fe20000000000 */
[----:B------:R-:W-:Y:S01]  /*18f90*/  PLOP3.LUT P0, PT, PT, PT, PT, 0x80, 0x0 ;  /* 0x000000000000781c */ /* 0x000fe20003f0f070 */
[----:B------:R-:W-:Y:S01]  /*18fa0*/  UMOV UR6, 0x0 ;  /* 0x0000000000067882 */ /* 0x000fe20000000000 */
[----:B------:R-:W-:Y:S01]  /*18fb0*/  R2UR UR10, R13 ;  /* 0x000000000d0a72ca */ /* 0x000fe200000e0000 */
[----:B------:R-:W-:-:S14]  /*18fc0*/  UMOV UR7, 0x12f00000 ;  /* 0x12f0000000077882 */ /* 0x000fdc0000000000 */
.L_x_691:
        /* <DEDUP_REMOVED lines=10> */
[----:B------:R-:W-:Y:S01]  /*19070*/  PLOP3.LUT P0, PT, PT, PT, PT, 0x80, 0x0 ;  /* 0x000000000000781c */ /* 0x000fe20003f0f070 */
[----:B------:R-:W-:Y:S01]  /*19080*/  UMOV UR6, 0x0 ;  /* 0x0000000000067882 */ /* 0x000fe20000000000 */
[----:B------:R-:W-:Y:S01]  /*19090*/  IADD3 R7, R7, 0x1e400, RZ ;  /* 0x0001e40007077810 */ /* 0x000fe20007ffe0ff */
[----:B------:R-:W-:Y:S01]  /*190a0*/  UMOV UR7, 0x12f00000 ;  /* 0x12f0000000077882 */ /* 0x000fe20000000000 */
[----:B------:R-:W-:-:S09]  /*190b0*/  UMOV UR10, 0x80 ;  /* 0x00000080000a7882 */ /* 0x000fd20000000000 */
.L_x_692:
        /* <DEDUP_REMOVED lines=10> */
[----:B------:R-:W0:Y:S01]  /*19160*/  SYNCS.PHASECHK.TRANS64.TRYWAIT P0, [R9+URZ+0x2a8c0], R8 ;  /* 0x02a8c008090075a7 */ /* 0x000e22000800017f */
[----:B------:R-:W-:Y:S04]  /*19170*/  BSSY B2, `(.L_x_693) ;  /* 0x0000002000027945 */ /* 0x000fe80003800000 */
[----:B0-----:R-:W-:Y:S05]  /*19180*/  @!P0 BRA `(.L_x_694) ;  /* 0x0000006000208947 */ /* 0x001fea0003800000 */
.L_x_835:
[----:B------:R-:W-:Y:S05]  /*19190*/  BSYNC B2 ;  /* 0x0000000000027941 */ /* 0x000fea0003800000 */
.L_x_693:
[----:B------:R-:W-:Y:S01]  /*191a0*/  BSSY B2, `(.L_x_695) ;  /* 0x000000b000027945 */ /* 0x000fe20003800000 */
[----:B------:R-:W-:Y:S01]  /*191b0*/  IMAD.MOV.U32 R10, RZ, RZ, 0x0 ;  /* 0x00000000ff0a7424 */ /* 0x000fe200078e00ff */
[----:B------:R-:W-:Y:S02]  /*191c0*/  MOV R11, 0x12f00000 ;  /* 0x12f00000000b7802 */ /* 0x000fe40000000f00 */
[----:B------:R-:W-:Y:S05]  /*191d0*/  @P1 BRA `(.L_x_696) ;  /* 0x00000000001c1947 */ /* 0x000fea0003800000 */
[----:B------:R-:W2:Y:S01]  /*191e0*/  S2R R7, SR_TID.X ;  /* 0x0000000000077919 */ /* 0x000ea20000002100 */
[----:B------:R-:W-:-:S04]  /*191f0*/  IMAD.MOV.U32 R3, RZ, RZ, 0x6000 ;  /* 0x00006000ff037424 */ /* 0x000fc800078e00ff */
[----:B------:R3:W-:Y:S01]  /*19200*/  SYNCS.ARRIVE.TRANS64 RZ, [R9+URZ+0x2a8b0], R3 ;  /* 0x02a8b00309ff79a7 */ /* 0x0007e2000800003f */
[----:B--2---:R-:W-:-:S04]  /*19210*/  LOP3.LUT R7, R7, 0x1f, RZ, 0xc0, !PT ;  /* 0x0000001f07077812 */ /* 0x004fc800078ec0ff */
[----:B------:R-:W-:-:S13]  /*19220*/  ISETP.NE.AND P0, PT, R7, RZ, PT ;  /* 0x000000ff0700720c */ /* 0x000fda0003f05270 */
[----:B---3--:R-:W-:Y:S05]  /*19230*/  @!P0 BRA `(.L_x_696) ;  /* 0x0000000000048947 */ /* 0x008fea0003800000 */
[----:B------:R-:W-:Y:S01]  /*19240*/  BPT.TRAP 0x1 ;  /* 0x000000040000795c */ /* 0x000fe20000300000 */
.L_x_696:
[----:B------:R-:W-:Y:S05]  /*19250*/  BSYNC B2 ;  /* 0x0000000000027941 */ /* 0x000fea0003800000 */
.L_x_695:
[----:B------:R-:W-:Y:S01]  /*19260*/  R2UR UR10, R12 ;  /* 0x000000000c0a72ca */ /* 0x000fe200000e0000 */
[----:B------:R-:W-:Y:S01]  /*19270*/  IMAD R3, R26, 0x6000, R22 ;  /* 0x000060001a037824 */ /* 0x000fe200078e0216 */
[----:B------:R-:W-:Y:S01]  /*19280*/  R2UR UR6, R10 ;  /* 0x000000000a0672ca */ /* 0x000fe200000e0000 */
[----:B------:R-:W-:Y:S01]  /*19290*/  UIADD3 UR4, UP0, UR36, 0x670, URZ ;  /* 0x0000067024047890 */ /* 0x000fe2000ff1e03f */
[----:B------:R-:W-:Y:S01]  /*192a0*/  R2UR UR7, R11 ;  /* 0x000000000b0772ca */ /* 0x000fe200000e0000 */
[----:B------:R-:W-:Y:S01]  /*192b0*/  VIADD R7, R3, 0x400 ;  /* 0x0000040003077836 */ /* 0x000fe20000000000 */
[----:B------:R-:W-:Y:S01]  /*192c0*/  PLOP3.LUT P0, PT, PT, PT, PT, 0x80, 0x0 ;  /* 0x000000000000781c */ /* 0x000fe20003f0f070 */
[----:B------:R-:W-:Y:S01]  /*192d0*/  UIADD3.X UR5, URZ, UR37, URZ, UP0, !UPT ;  /* 0x000000253f057290 */ /* 0x000fe200087fe43f */
[----:B01----:R-:W-:-:S11]  /*192e0*/  IADD3 R9, R9, 0x2a8b0, RZ ;  /* 0x0002a8b009097810 */ /* 0x003fd60007ffe0ff */
.L_x_697:
        /* <DEDUP_REMOVED lines=10> */
[----:B------:R-:W-:Y:S02]  /*19390*/  R2UR UR10, R13 ;  /* 0x000000000d0a72ca */ /* 0x000fe400000e0000 */
[----:B------:R-:W-:Y:S02]  /*193a0*/  R2UR UR6, R10 ;  /* 0x000000000a0672ca */ /* 0x000fe400000e0000 */
[----:B------:R-:W-:Y:S02]  /*193b0*/  R2UR UR7, R11 ;  /* 0x000000000b0772ca */ /* 0x000fe400000e0000 */
[----:B------:R-:W-:Y:S02]  /*193c0*/  PLOP3.LUT P0, PT, PT, PT, PT, 0x80, 0x0 ;  /* 0x000000000000781c */ /* 0x000fe40003f0f070 */
[----:B------:R-:W-:-:S11]  /*193d0*/  IADD3 R3, R3, 0x3400, RZ ;  /* 0x0000340003037810 */ /* 0x000fd60007ffe0ff */
.L_x_698:
        /* <DEDUP_REMOVED lines=9> */
[----:B-1----:R-:W-:Y:S05]  /*19470*/  @P0 BRA.U.ANY `(.L_x_698) ;  /* 0xfffffffd00d80947 */ /* 0x002fea000393ffff */
.L_x_685:
[----:B------:R-:W-:Y:S05]  /*19480*/  BSYNC B1 ;  /* 0x0000000000017941 */ /* 0x000fea0003800000 */
.L_x_684:
[----:B------:R-:W-:Y:S01]  /*19490*/  IADD3 R7, R2, -0x2, RZ ;  /* 0xfffffffe02077810 */ /* 0x000fe20007ffe0ff */
[----:B------:R-:W-:Y:S01]  /*194a0*/  VIADD R26, R26, 0x1 ;  /* 0x000000011a1a7836 */ /* 0x000fe20000000000 */
[----:B------:R-:W-:Y:S02]  /*194b0*/  PLOP3.LUT P0, PT, PT, PT, PT, 0x8, 0x0 ;  /* 0x000000000000781c */ /* 0x000fe40003f0e170 */
[----:B------:R-:W-:Y:S02]  /*194c0*/  ISETP.GE.AND P2, PT, R7, R5, PT ;  /* 0x000000050700720c */ /* 0x000fe40003f46270 */
[----:B------:R-:W-:-:S04]  /*194d0*/  ISETP.NE.AND P1, PT, R26, 0x2, PT ;  /* 0x000000021a00780c */ /* 0x000fc80003f25270 */
[----:B------:R-:W-:Y:S02]  /*194e0*/  SEL R2, RZ, 0x1, P1 ;  /* 0x00000001ff027807 */ /* 0x000fe40000800000 */
[----:B------:R-:W-:Y:S02]  /*194f0*/  SEL R26, R26, RZ, P1 ;  /* 0x000000ff1a1a7207 */ /* 0x000fe40000800000 */
[----:B------:R-:W-:-:S03]  /*19500*/  LOP3.LUT R31, R31, R2, RZ, 0x3c, !PT ;  /* 0x000000021f1f7212 */ /* 0x000fc600078e3cff */
[----:B------:R-:W-:Y:S05]  /*19510*/  @!P2 BRA `(.L_x_678) ;  /* 0x000000080014a947 */ /* 0x000fea0003800000 */
.L_x_714:
[----:B------:R-:W-:Y:S05]  /*19520*/  YIELD ;  /* 0x0000000000007946 */ /* 0x000fea0003800000 */
[----:B------:R-:W-:Y:S04]  /*19530*/  BSSY B1, `(.L_x_699) ;  /* 0x000007b000017945 */ /* 0x000fe80003800000 */
[----:B------:R-:W-:Y:S05]  /*19540*/  @!P6 BRA `(.L_x_700) ;  /* 0x0000000400e4e947 */ /* 0x000fea0003800000 */
[----:B------:R-:W-:Y:S01]  /*19550*/  IMAD R6, R26, 0x8, R22 ;  /* 0x000000081a067824 */ /* 0x000fe200078e0216 */
[----:B------:R-:W-:Y:S01]  /*19560*/  SHF.L.U32 R9, R31, 0x1f, RZ ;  /* 0x0000001f1f097819 */ /* 0x000fe200000006ff */
[----:B------:R-:W1:Y:S01]  /*19570*/  S2R R2, SR_TID.X ;  /* 0x0000000000027919 */ /* 0x000e620000002100 */
[----:B------:R-:W-:Y:S02]  /*19580*/  BSSY B2, `(.L_x_701) ;  /* 0x0000005000027945 */ /* 0x000fe40003800000 */
[----:B------:R-:W2:Y:S01]  /*19590*/  SYNCS.PHASECHK.TRANS64.TRYWAIT P1, [R6+URZ+0x2a8a0], R9 ;  /* 0x02a8a009060075a7 */ /* 0x000ea2000802017f */
[----:B-1----:R-:W-:-:S04]  /*195a0*/  LOP3.LUT R2, R2, 0x7f, RZ, 0xc0, !PT ;  /* 0x0000007f02027812 */ /* 0x002fc800078ec0ff */
[----:B------:R-:W-:Y:S01]  /*195b0*/  ISETP.NE.AND P2, PT, R2, RZ, PT ;  /* 0x000000ff0200720c */ /* 0x000fe20003f45270 */
[----:B--2---:R-:W-:-:S12]  /*195c0*/  @!P1 BRA `(.L_x_702) ;  /* 0x0000005c00249947 */ /* 0x004fd80003800000 */
.L_x_836:
[----:B------:R-:W-:Y:S05]  /*195d0*/  BSYNC B2 ;  /* 0x0000000000027941 */ /* 0x000fea0003800000 */
.L_x_701:
[----:B------:R-:W-:Y:S04]  /*195e0*/  BSSY B2, `(.L_x_703) ;  /* 0x0000009000027945 */ /* 0x000fe80003800000 */
[----:B------:R-:W-:Y:S05]  /*195f0*/  @P2 BRA `(.L_x_704) ;  /* 0x00000000001c2947 */ /* 0x000fea0003800000 */
[----:B0-----:R-:W0:Y:S01]  /*19600*/  S2R R3, SR_TID.X ;  /* 0x0000000000037919 */ /* 0x001e220000002100 */
[----:B------:R-:W-:-:S04]  /*19610*/  MOV R2, 0x9000 ;  /* 0x0000900000027802 */ /* 0x000fc80000000f00 */
[----:B------:R2:W-:Y:S01]  /*19620*/  SYNCS.ARRIVE.TRANS64 RZ, [R6+URZ+0x2a890], R2 ;  /* 0x02a8900206ff79a7 */ /* 0x0005e2000800003f */
[----:B0-----:R-:W-:-:S04]  /*19630*/  LOP3.LUT R3, R3, 0x1f, RZ, 0xc0, !PT ;  /* 0x0000001f03037812 */ /* 0x001fc800078ec0ff */
[----:B------:R-:W-:-:S13]  /*19640*/  ISETP.NE.AND P1, PT, R3, RZ, PT ;  /* 0x000000ff0300720c */ /* 0x000fda0003f25270 */
[----:B--2---:R-:W-:Y:S05]  /*19650*/  @!P1 BRA `(.L_x_704) ;  /* 0x0000000000049947 */ /* 0x004fea0003800000 */
[----:B------:R-:W-:Y:S01]  /*19660*/  BPT.TRAP 0x1 ;  /* 0x000000040000795c */ /* 0x000fe20000300000 */
.L_x_704:
[----:B------:R-:W-:Y:S05]  /*19670*/  BSYNC B2 ;  /* 0x0000000000027941 */ /* 0x000fea0003800000 */
.L_x_703:
[----:B------:R-:W-:Y:S01]  /*19680*/  IMAD.MOV.U32 R11, RZ, RZ, RZ ;  /* 0x000000ffff0b7224 */ /* 0x000fe200078e00ff */
[----:B------:R-:W-:Y:S01]  /*19690*/  UIADD3 UR4, UP0, UR36, 0x570, URZ ;  /* 0x0000057024047890 */ /* 0x000fe2000ff1e03f */
[----:B0-----:R-:W-:Y:S01]  /*196a0*/  IMAD R3, R26, 0x9000, R22 ;  /* 0x000090001a037824 */ /* 0x001fe200078e0216 */
[----:B------:R-:W-:Y:S01]  /*196b0*/  PLOP3.LUT P1, PT, PT, PT, PT, 0x80, 0x0 ;  /* 0x000000000000781c */ /* 0x000fe20003f2f070 */
[----:B------:R-:W-:Y:S01]  /*196c0*/  IMAD R8, R7, 0x60, R0 ;  /* 0x0000006007087824 */ /* 0x000fe200078e0200 */
[----:B------:R-:W-:Y:S01]  /*196d0*/  R2UR UR10, R11 ;  /* 0x000000000b0a72ca */ /* 0x000fe200000e0000 */
[----:B------:R-:W-:Y:S01]  /*196e0*/  VIADD R10, R3, 0x18400 ;  /* 0x00018400030a7836 */ /* 0x000fe20000000000 */
[----:B------:R-:W-:Y:S01]  /*196f0*/  IADD3 R2, R6, 0x2a890, RZ ;  /* 0x0002a89006027810 */ /* 0x000fe20007ffe0ff */
[----:B------:R-:W-:Y:S01]  /*19700*/  UIADD3.X UR5, URZ, UR37, URZ, UP0, !UPT ;  /* 0x000000253f057290 */ /* 0x000fe200087fe43f */
[----:B------:R-:W-:Y:S01]  /*19710*/  UMOV UR6, 0x0 ;  /* 0x0000000000067882 */ /* 0x000fe20000000000 */
[----:B------:R-:W-:-:S10]  /*19720*/  UMOV UR7, 0x12f00000 ;  /* 0x12f0000000077882 */ /* 0x000fd40000000000 */
.L_x_705:
        /* <DEDUP_REMOVED lines=16> */
.L_x_706:
        /* <DEDUP_REMOVED lines=15> */
.L_x_707:
        /* <DEDUP_REMOVED lines=13> */
.L_x_837:
[----:B------:R-:W-:Y:S05]  /*199f0*/  BSYNC B2 ;  /* 0x0000000000027941 */ /* 0x000fea0003800000 */
.L_x_708:
[----:B------:R-:W-:Y:S01]  /*19a00*/  BSSY B2, `(.L_x_710) ;  /* 0x000000b000027945 */ /* 0x000fe20003800000 */
[----:B------:R-:W-:Y:S01]  /*19a10*/  IMAD.MOV.U32 R2, RZ, RZ, 0x0 ;  /* 0x00000000ff027424 */ /* 0x000fe200078e00ff */
[----:B------:R-:W-:Y:S02]  /*19a20*/  MOV R3, 0x12f00000 ;  /* 0x12f0000000037802 */ /* 0x000fe40000000f00 */
[----:B------:R-:W-:Y:S05]  /*19a30*/  @P2 BRA `(.L_x_711) ;  /* 0x00000000001c2947 */ /* 0x000fea0003800000 */
[----:B------:R-:W2:Y:S01]  /*19a40*/  S2R R10, SR_TID.X ;  /* 0x00000000000a7919 */ /* 0x000ea20000002100 */
[----:B01----:R-:W-:-:S04]  /*19a50*/  IMAD.MOV.U32 R9, RZ, RZ, 0x6000 ;  /* 0x00006000ff097424 */ /* 0x003fc800078e00ff */
[----:B------:R3:W-:Y:S01]  /*19a60*/  SYNCS.ARRIVE.TRANS64 RZ, [R6+URZ+0x2a8b0], R9 ;  /* 0x02a8b00906ff79a7 */ /* 0x0007e2000800003f */
[----:B--2---:R-:W-:-:S04]  /*19a70*/  LOP3.LUT R10, R10, 0x1f, RZ, 0xc0, !PT ;  /* 0x0000001f0a0a7812 */ /* 0x004fc800078ec0ff */
[----:B------:R-:W-:-:S13]  /*19a80*/  ISETP.NE.AND P1, PT, R10, RZ, PT ;  /* 0x000000ff0a00720c */ /* 0x000fda0003f25270 */
[----:B---3--:R-:W-:Y:S05]  /*19a90*/  @!P1 BRA `(.L_x_711) ;  /* 0x0000000000049947 */ /* 0x008fea0003800000 */
[----:B------:R-:W-:Y:S01]  /*19aa0*/  BPT.TRAP 0x1 ;  /* 0x000000040000795c */ /* 0x000fe20000300000 */
.L_x_711:
[----:B------:R-:W-:Y:S05]  /*19ab0*/  BSYNC B2 ;  /* 0x0000000000027941 */ /* 0x000fea0003800000 */
.L_x_710:
[----:B------:R-:W-:Y:S01]  /*19ac0*/  R2UR UR10, R11 ;  /* 0x000000000b0a72ca */ /* 0x000fe200000e0000 */
[----:B01----:R-:W-:Y:S01]  /*19ad0*/  IMAD R9, R26, 0x6000, R22 ;  /* 0x000060001a097824 */ /* 0x003fe200078e0216 */
[----:B------:R-:W-:Y:S01]  /*19ae0*/  R2UR UR6, R2 ;  /* 0x00000000020672ca */ /* 0x000fe200000e0000 */
[----:B------:R-:W-:Y:S01]  /*19af0*/  UIADD3 UR4, UP0, UR36, 0x670, URZ ;  /* 0x0000067024047890 */ /* 0x000fe2000ff1e03f */
[----:B------:R-:W-:Y:S01]  /*19b00*/  R2UR UR7, R3 ;  /* 0x00000000030772ca */ /* 0x000fe200000e0000 */
[----:B------:R-:W-:Y:S01]  /*19b10*/  VIADD R10, R9, 0x400 ;  /* 0x00000400090a7836 */ /* 0x000fe20000000000 */
[----:B------:R-:W-:Y:S01]  /*19b20*/  PLOP3.LUT P1, PT, PT, PT, PT, 0x80, 0x0 ;  /* 0x000000000000781c */ /* 0x000fe20003f2f070 */
[----:B------:R-:W-:Y:S01]  /*19b30*/  UIADD3.X UR5, URZ, UR37, URZ, UP0, !UPT ;  /* 0x000000253f057290 */ /* 0x000fe200087fe43f */
[----:B------:R-:W-:-:S11]  /*19b40*/  IADD3 R6, R6, 0x2a8b0, RZ ;  /* 0x0002a8b006067810 */ /* 0x000fd60007ffe0ff */
.L_x_712:
        /* <DEDUP_REMOVED lines=15> */
.L_x_713:
        /* <DEDUP_REMOVED lines=10> */
.L_x_700:
[----:B------:R-:W-:Y:S05]  /*19ce0*/  BSYNC B1 ;  /* 0x0000000000017941 */ /* 0x000fea0003800000 */
.L_x_699:
[C---:B------:R-:W-:Y:S01]  /*19cf0*/  ISETP.GT.AND P2, PT, R7.reuse, R5, PT ;  /* 0x000000050700720c */ /* 0x040fe20003f44270 */
[----:B------:R-:W-:Y:S01]  /*19d00*/  VIADD R26, R26, 0x1 ;  /* 0x000000011a1a7836 */ /* 0x000fe20000000000 */
[----:B------:R-:W-:-:S04]  /*19d10*/  IADD3 R7, R7, -0x1, RZ ;  /* 0xffffffff07077810 */ /* 0x000fc80007ffe0ff */
[----:B------:R-:W-:-:S04]  /*19d20*/  ISETP.NE.AND P1, PT, R26, 0x2, PT ;  /* 0x000000021a00780c */ /* 0x000fc80003f25270 */
[----:B------:R-:W-:Y:S02]  /*19d30*/  SEL R2, RZ, 0x1, P1 ;  /* 0x00000001ff027807 */ /* 0x000fe40000800000 */
[----:B------:R-:W-:Y:S02]  /*19d40*/  SEL R26, R26, RZ, P1 ;  /* 0x000000ff1a1a7207 */ /* 0x000fe40000800000 */
[----:B------:R-:W-:Y:S01]  /*19d50*/  LOP3.LUT R31, R31, R2, RZ, 0x3c, !PT ;  /* 0x000000021f1f7212 */ /* 0x000fe200078e3cff */
[----:B------:R-:W-:Y:S06]  /*19d60*/  @P2 BRA `(.L_x_714) ;  /* 0xfffffff400ec2947 */ /* 0x000fec000383ffff */
.L_x_678:
[----:B------:R-:W-:Y:S05]  /*19d70*/  BSYNC B0 ;  /* 0x0000000000007941 */ /* 0x000fea0003800000 */
.L_x_677:
[----:B------:R-:W2:Y:S01]  /*19d80*/  LDL R30, [R1] ;  /* 0x00000000011e7983 */ /* 0x000ea20000100800 */
[----:B------:R-:W-:Y:S05]  /*19d90*/  @!P0 WARPSYNC.ALL ;  /* 0x0000000000008948 */ /* 0x000fea0003800000 */
[----:B------:R-:W-:Y:S06]  /*19da0*/  @!P0 BAR.SYNC.DEFER_BLOCKING 0xc, 0x180 ;  /* 0x0306000000008b1d */ /* 0x000fec0000010000 */
[----:B------:R-:W-:Y:S01]  /*19db0*/  BSSY B7, `(.L_x_715) ;  /* 0x000036f000077945 */ /* 0x000fe20003800000 */
[----:B--2---:R-:W-:-:S13]  /*19dc0*/  ISETP.GT.AND P0, PT, R30, RZ, PT ;  /* 0x000000ff1e00720c */ /* 0x004fda0003f04270 */
[----:B------:R-:W-:Y:S05]  /*19dd0*/  @P0 BRA `(.L_x_716) ;  /* 0x0000000000440947 */ /* 0x000fea0003800000 */
[----:B------:R-:W1:Y:S02]  /*19de0*/  S2R R2, SR_TID.X ;  /* 0x0000000000027919 */ /* 0x000e640000002100 */
        /* <DEDUP_REMOVED lines=14> */
[----:B0-----:R-:W-:Y:S01]  /*19ed0*/  IADD3 R16, R0, UR38, R7 ;  /* 0x0000002600107c10 */ /* 0x001fe2000fffe007 */
[----:B------:R-:W-:Y:S06]  /*19ee0*/  BRA `(.L_x_717) ;  /* 0x00000034006c7947 */ /* 0x000fec0003800000 */
.L_x_716:
        /* <DEDUP_REMOVED lines=8> */
[----:B------:R-:W-:Y:S01]  /*19f70*/  MOV R4, UR6 ;  /* 0x0000000600047c02 */ /* 0x000fe20008000f00 */
[----:B------:R-:W-:Y:S01]  /*19f80*/  IMAD.U32 R5, RZ, RZ, UR7 ;  /* 0x00000007ff057e24 */ /* 0x000fe2000f8e00ff */
[----:B0-----:R-:W0:Y:S01]  /*19f90*/  LDC.64 R2, c[0x4][R2] ;  /* 0x0100000002027b82 */ /* 0x001e220000000a00 */
[----:B------:R-:W-:Y:S01]  /*19fa0*/  MOV R6, UR8 ;  /* 0x0000000800067c02 */ /* 0x000fe20008000f00 */
[----:B------:R-:W-:Y:S01]  /*19fb0*/  IMAD.U32 R7, RZ, RZ, UR9 ;  /* 0x00000009ff077e24 */ /* 0x000fe2000f8e00ff */
[----:B------:R-:W-:Y:S01]  /*19fc0*/  MOV R10, UR4 ;  /* 0x00000004000a7c02 */ /* 0x000fe20008000f00 */
[----:B------:R-:W-:Y:S01]  /*19fd0*/  IMAD.U32 R11, RZ, RZ, UR5 ;  /* 0x00000005ff0b7e24 */ /* 0x000fe2000f8e00ff */
[----:B------:R-:W-:Y:S01]  /*19fe0*/  MOV R8, 0x70 ;  /* 0x0000007000087802 */ /* 0x000fe20000000f00 */
[----:B------:R-:W-:Y:S01]  /*19ff0*/  IMAD.MOV.U32 R12, RZ, RZ, 0x1 ;  /* 0x00000001ff0c7424 */ /* 0x000fe200078e00ff */
[----:B------:R-:W-:-:S07]  /*1a000*/  MOV R13, RZ ;  /* 0x000000ff000d7202 */ /* 0x000fce0000000f00 */
[----:B------:R-:W-:-:S07]  /*1a010*/  LEPC R20, `(.L_x_719) ;  /* 0x000000001014794e */ /* 0x000fce0000000000 */
[----:B0-----:R-:W-:Y:S05]  /*1a020*/  CALL.ABS.NOINC R2 ;  /* 0x0000000002007343 */ /* 0x001fea0003c00000 */
.L_x_719:
[----:B------:R-:W-:Y:S05]  /*1a030*/  BSYNC B6 ;  /* 0x0000000000067941 */ /* 0x000fea0003800000 */
.L_x_718:
        /* <DEDUP_REMOVED lines=8> */
[----:B0-----:R0:W1:Y:S01]  /*1a0c0*/  LDC.64 R2, c[0x4][R27] ;  /* 0x010000001b027b82 */ /* 0x0010620000000a00 */
[----:B------:R-:W-:Y:S01]  /*1a0d0*/  MOV R4, UR6 ;  /* 0x0000000600047c02 */ /* 0x000fe20008000f00 */
[----:B------:R-:W-:Y:S01]  /*1a0e0*/  IMAD.U32 R5, RZ, RZ, UR7 ;  /* 0x00000007ff057e24 */ /* 0x000fe2000f8e00ff */
[----:B------:R-:W-:Y:S01]  /*1a0f0*/  MOV R6, UR8 ;  /* 0x0000000800067c02 */ /* 0x000fe20008000f00 */
[----:B------:R-:W-:Y:S01]  /*1a100*/  IMAD.U32 R7, RZ, RZ, UR9 ;  /* 0x00000009ff077e24 */ /* 0x000fe2000f8e00ff */
[----:B------:R-:W-:Y:S01]  /*1a110*/  MOV R10, UR4 ;  /* 0x00000004000a7c02 */ /* 0x000fe20008000f00 */
[----:B------:R-:W-:Y:S01]  /*1a120*/  IMAD.U32 R11, RZ, RZ, UR5 ;  /* 0x00000005ff0b7e24 */ /* 0x000fe2000f8e00ff */
[----:B------:R-:W-:Y:S01]  /*1a130*/  MOV R8, 0x70 ;  /* 0x0000007000087802 */ /* 0x000fe20000000f00 */
[----:B------:R-:W-:Y:S01]  /*1a140*/  IMAD.MOV.U32 R12, RZ, RZ, 0x1 ;  /* 0x00000001ff0c7424 */ /* 0x000fe200078e00ff */
[----:B0-----:R-:W-:-:S07]  /*1a150*/  MOV R13, RZ ;  /* 0x000000ff000d7202 */ /* 0x001fce0000000f00 */
[----:B------:R-:W-:-:S07]  /*1a160*/  LEPC R20, `(.L_x_722) ;  /* 0x000000001014794e */ /* 0x000fce0000000000 */
[----:B-1----:R-:W-:Y:S05]  /*1a170*/  CALL.ABS.NOINC R2 ;  /* 0x0000000002007343 */ /* 0x002fea0003c00000 */
.L_x_722:
[----:B------:R0:W1:Y:S01]  /*1a180*/  LDC.64 R2, c[0x4][R27] ;  /* 0x010000001b027b82 */ /* 0x0000620000000a00 */
[----:B------:R-:W-:Y:S01]  /*1a190*/  ULDC.64 UR4, c[0x4][0xf0] ;  /* 0x01003c0000047ab9 */ /* 0x000fe20000000a00 */
[----:B------:R-:W-:Y:S01]  /*1a1a0*/  ULDC.64 UR6, c[0x4][0xf8] ;  /* 0x01003e0000067ab9 */ /* 0x000fe20000000a00 */
[----:B------:R-:W-:Y:S01]  /*1a1b0*/  ULDC.64 UR8, c[0x4][0x80] ;  /* 0x0100200000087ab9 */ /* 0x000fe20000000a00 */
[----:B------:R-:W-:Y:S01]  /*1a1c0*/  IMAD.U32 R4, RZ, RZ, UR4 ;  /* 0x00000004ff047e24 */ /* 0x000fe2000f8e00ff */
[----:B------:R-:W-:Y:S01]  /*1a1d0*/  MOV R5, UR5 ;  /* 0x0000000500057c02 */ /* 0x000fe20008000f00 */
[----:B------:R-:W-:Y:S01]  /*1a1e0*/  IMAD.U32 R6, RZ, RZ, UR6 ;  /* 0x00000006ff067e24 */ /* 0x000fe2000f8e00ff */
[----:B------:R-:W-:Y:S01]  /*1a1f0*/  MOV R7, UR7 ;  /* 0x0000000700077c02 */ /* 0x000fe20008000f00 */
[----:B------:R-:W-:Y:S01]  /*1a200*/  IMAD.U32 R10, RZ, RZ, UR8 ;  /* 0x00000008ff0a7e24 */ /* 0x000fe2000f8e00ff */
[----:B------:R-:W-:Y:S01]  /*1a210*/  MOV R11, UR9 ;  /* 0x00000009000b7c02 */ /* 0x000fe20008000f00 */
[----:B------:R-:W-:Y:S01]  /*1a220*/  IMAD.MOV.U32 R8, RZ, RZ, 0x70 ;  /* 0x00000070ff087424 */ /* 0x000fe200078e00ff */
[----:B------:R-:W-:Y:S01]  /*1a230*/  MOV R12, 0x1 ;  /* 0x00000001000c7802 */ /* 0x000fe20000000f00 */
[----:B0-----:R-:W-:-:S07]  /*1a240*/  IMAD.MOV.U32 R13, RZ, RZ, RZ ;  /* 0x000000ffff0d7224 */ /* 0x001fce00078e00ff */
[----:B------:R-:W-:-:S07]  /*1a250*/  LEPC R20, `(.L_x_721) ;  /* 0x000000001014794e */ /* 0x000fce0000000000 */
[----:B-1----:R-:W-:Y:S05]  /*1a260*/  CALL.ABS.NOINC R2 ;  /* 0x0000000002007343 */ /* 0x002fea0003c00000 */
.L_x_721:
[----:B------:R-:W-:Y:S05]  /*1a270*/  BSYNC B6 ;  /* 0x0000000000067941 */ /* 0x000fea0003800000 */
.L_x_720:
[----:B------:R-:W2:Y:S01]  /*1a280*/  LDL R20, [R1+0x24] ;  /* 0x0000240001147983 */ /* 0x000ea20000100800 */
[----:B------:R-:W-:Y:S01]  /*1a290*/  ULDC.64 UR4, c[0x0][0x9f8] ;  /* 0x00027e0000047ab9 */ /* 0x000fe20000000a00 */
[----:B------:R-:W1:Y:S01]  /*1a2a0*/  LDC R0, c[0x0][0x430] ;  /* 0x00010c00ff007b82 */ /* 0x000e620000000800 */
[----:B------:R-:W-:Y:S01]  /*1a2b0*/  ISETP.NE.U32.AND P0, PT, RZ, UR4, PT ;  /* 0x00000004ff007c0c */ /* 0x000fe2000bf05070 */
[----:B------:R-:W3:Y:S03]  /*1a2c0*/  LDL R2, [R1+0x4] ;  /* 0x0000040001027983 */ /* 0x000ee60000100800 */
[----:B------:R-:W-:Y:S01]  /*1a2d0*/  ISETP.NE.AND.EX P0, PT, RZ, UR5, PT, P0 ;  /* 0x00000005ff007c0c */ /* 0x000fe2000bf05300 */
[----:B------:R-:W4:-:S12]  /*1a2e0*/  S2R R21, SR_TID.X ;  /* 0x0000000000157919 */ /* 0x000f180000002100 */
[----:B------:R-:W-:Y:S01]  /*1a2f0*/  @P0 IADD3 R24, P1, R24, UR4, RZ ;  /* 0x0000000418180c10 */ /* 0x000fe2000ff3e0ff */
[----:B------:R-:W0:Y:S01]  /*1a300*/  S2R R34, SR_TID.X ;  /* 0x0000000000227919 */ /* 0x000e220000002100 */
[----:B------:R-:W-:Y:S02]  /*1a310*/  ULDC UR4, c[0x0][0x320] ;  /* 0x0000c80000047ab9 */ /* 0x000fe40000000800 */
[----:B------:R-:W-:-:S05]  /*1a320*/  @P0 IADD3.X R25, R25, UR5, RZ, P1, !PT ;  /* 0x0000000519190c10 */ /* 0x000fca0008ffe4ff */
[----:B------:R-:W3:Y:S01]  /*1a330*/  @P0 LDG.E R33, desc[UR60][R24.64] ;  /* 0x0000003c18210981 */ /* 0x000ee2000c1e1900 */
[----:B-1----:R-:W-:Y:S02]  /*1a340*/  ISETP.NE.AND P1, PT, R0, 0x1, PT ;  /* 0x000000010000780c */ /* 0x002fe40003f25270 */
[----:B----4-:R-:W-:-:S11]  /*1a350*/  LOP3.LUT R21, R21, 0x7f, RZ, 0xc0, !PT ;  /* 0x0000007f15157812 */ /* 0x010fd600078ec0ff */
[----:B------:R-:W1:Y:S01]  /*1a360*/  @P1 LDC R7, c[0x0][0x434] ;  /* 0x00010d00ff071b82 */ /* 0x000e620000000800 */
[----:B------:R-:W-:-:S07]  /*1a370*/  SHF.R.U32.HI R21, RZ, 0x3, R21 ;  /* 0x00000003ff157819 */ /* 0x000fce0000011615 */
[----:B------:R-:W4:Y:S01]  /*1a380*/  @P1 LDC R5, c[0x0][0x438] ;  /* 0x00010e00ff051b82 */ /* 0x000f220000000800 */
[----:B0-----:R-:W-:-:S04]  /*1a390*/  SHF.L.U32 R34, R34, 0x4, RZ ;  /* 0x0000000422227819 */ /* 0x001fc800000006ff */
[----:B------:R-:W-:Y:S02]  /*1a3a0*/  LOP3.LUT R34, R21, 0x70, R34, 0xf8, !PT ;  /* 0x0000007015227812 */ /* 0x000fe400078ef822 */
[----:B------:R-:W0:Y:S02]  /*1a3b0*/  S2R R21, SR_TID.X ;  /* 0x0000000000157919 */ /* 0x000e240000002100 */
[----:B0-----:R-:W-:-:S05]  /*1a3c0*/  IMAD.SHL.U32 R21, R21, 0x8, RZ ;  /* 0x0000000815157824 */ /* 0x001fca00078e00ff */
[----:B------:R-:W-:Y:S02]  /*1a3d0*/  LOP3.LUT R21, R21, 0x38, RZ, 0xc0, !PT ;  /* 0x0000003815157812 */ /* 0x000fe400078ec0ff */
[----:B------:R-:W-:Y:S01]  /*1a3e0*/  LOP3.LUT R23, R23, 0xfffffff7, RZ, 0xc0, !PT ;  /* 0xfffffff717177812 */ /* 0x000fe200078ec0ff */
[----:B------:R-:W-:Y:S01]  /*1a3f0*/  UMOV UR5, 0xffffffff ;  /* 0xffffffff00057882 */ /* 0x000fe20000000000 */
[----:B--2---:R-:W-:-:S04]  /*1a400*/  VIADD R27, R20, 0xffffffff ;  /* 0xffffffff141b7836 */ /* 0x004fc80000000000 */
[----:B------:R-:W-:-:S05]  /*1a410*/  IMAD R6, R27, 0x60, R34 ;  /* 0x000000601b067824 */ /* 0x000fca00078e0222 */
[----:B------:R-:W-:-:S04]  /*1a420*/  ISETP.GE.AND P0, PT, R6, R30, PT ;  /* 0x0000001e0600720c */ /* 0x000fc80003f06270 */
[----:B------:R-:W-:Y:S02]  /*1a430*/  ISETP.GT.U32.OR P0, PT, R34, 0x5f, P0 ;  /* 0x0000005f2200780c */ /* 0x000fe40000704470 */
[----:B---3--:R-:W-:-:S05]  /*1a440*/  IADD3 R6, R6, R2, RZ ;  /* 0x0000000206067210 */ /* 0x008fca0007ffe0ff */
[----:B-1----:R-:W-:-:S06]  /*1a450*/  @P1 IMAD.HI.U32 R7, R6, R7, RZ ;  /* 0x0000000706071227 */ /* 0x002fcc00078e00ff */
[----:B------:R-:W0:Y:S01]  /*1a460*/  @!P0 LDC.64 R2, c[0x0][0x428] ;  /* 0x00010a00ff028b82 */ /* 0x000e220000000a00 */
[--C-:B------:R-:W-:Y:S01]  /*1a470*/  IMAD.MOV.U32 R4, RZ, RZ, R6.reuse ;  /* 0x000000ffff047224 */ /* 0x100fe200078e0006 */
[----:B----4-:R-:W-:Y:S02]  /*1a480*/  @P1 SHF.R.U32.HI R4, RZ, R5, R7 ;  /* 0x00000005ff041219 */ /* 0x010fe40000011607 */
[----:B------:R-:W-:Y:S02]  /*1a490*/  LOP3.LUT R20, R21, 0x40, RZ, 0xfc, !PT ;  /* 0x0000004015147812 */ /* 0x000fe400078efcff */
[----:B------:R-:W-:Y:S02]  /*1a4a0*/  IADD3 R5, -R4, RZ, RZ ;  /* 0x000000ff04057210 */ /* 0x000fe40007ffe1ff */
[----:B------:R-:W-:Y:S02]  /*1a4b0*/  ISETP.GE.AND P2, PT, R20, UR4, PT ;  /* 0x0000000414007c0c */ /* 0x000fe4000bf46270 */
[----:B------:R-:W-:Y:S01]  /*1a4c0*/  SHF.R.S32.HI R8, RZ, 0x1f, R33 ;  /* 0x0000001fff087819 */ /* 0x000fe20000011421 */
[----:B------:R-:W-:Y:S01]  /*1a4d0*/  IMAD R0, R0, R5, R6 ;  /* 0x0000000500007224 */ /* 0x000fe200078e0206 */
[----:B------:R-:W-:-:S02]  /*1a4e0*/  @!P0 SHF.R.S32.HI R5, RZ, 0x1f, R4 ;  /* 0x0000001fff058819 */ /* 0x000fc40000011404 */
[----:B------:R-:W-:Y:S01]  /*1a4f0*/  ISETP.GE.AND P1, PT, R21, UR4, PT ;  /* 0x0000000415007c0c */ /* 0x000fe2000bf26270 */
[----:B------:R-:W-:Y:S01]  /*1a500*/  ULDC UR4, c[0x0][0x2f4] ;  /* 0x0000bd0000047ab9 */ /* 0x000fe20000000800 */
[----:B------:R-:W-:-:S04]  /*1a510*/  SEL R30, RZ, 0xffffffff, P2 ;  /* 0xffffffffff1e7807 */ /* 0x000fc80001000000 */
[----:B------:R-:W-:Y:S01]  /*1a520*/  SHF.L.U32 R30, R30, 0x1, RZ ;  /* 0x000000011e1e7819 */ /* 0x000fe200000006ff */
[-C--:B0-----:R-:W-:Y:S02]  /*1a530*/  @!P0 IMAD R6, R8, R2.reuse, RZ ;  /* 0x0000000208068224 */ /* 0x081fe400078e02ff */
[----:B------:R-:W-:Y:S01]  /*1a540*/  @!P0 IMAD.WIDE.U32 R4, R33, R2, R4 ;  /* 0x0000000221048225 */ /* 0x000fe200078e0004 */
[----:B------:R-:W-:-:S03]  /*1a550*/  SEL R2, RZ, 0x1, P1 ;  /* 0x00000001ff027807 */ /* 0x000fc60000800000 */
[----:B------:R-:W-:Y:S01]  /*1a560*/  @!P0 IMAD R6, R33, R3, R6 ;  /* 0x0000000321068224 */ /* 0x000fe200078e0206 */
[----:B------:R-:W-:Y:S02]  /*1a570*/  LOP3.LUT R30, R30, 0x2, R2, 0xe2, !PT ;  /* 0x000000021e1e7812 */ /* 0x000fe400078ee202 */
[----:B------:R-:W0:Y:S01]  /*1a580*/  @!P0 LDC.64 R2, c[0x0][0x418] ;  /* 0x00010600ff028b82 */ /* 0x000e220000000a00 */
[----:B------:R-:W-:Y:S02]  /*1a590*/  @!P0 IMAD.IADD R6, R5, 0x1, R6 ;  /* 0x0000000105068824 */ /* 0x000fe400078e0206 */
[----:B------:R-:W-:Y:S01]  /*1a5a0*/  IMAD.U32 R5, RZ, RZ, UR39 ;  /* 0x00000027ff057e24 */ /* 0x000fe2000f8e00ff */
[----:B0-----:R-:W-:-:S04]  /*1a5b0*/  @!P0 LEA R2, P1, R4, R2, 0x2 ;  /* 0x0000000204028211 */ /* 0x001fc800078210ff */
[----:B------:R-:W-:Y:S02]  /*1a5c0*/  @!P0 LEA.HI.X R3, R4, R3, R6, 0x2, P1 ;  /* 0x0000000304038211 */ /* 0x000fe400008f1406 */
[----:B------:R-:W-:-:S06]  /*1a5d0*/  MOV R4, RZ ;  /* 0x000000ff00047202 */ /* 0x000fcc0000000f00 */
[----:B------:R0:W5:Y:S01]  /*1a5e0*/  @!P0 LDG.E R4, desc[UR60][R2.64] ;  /* 0x0000003c02048981 */ /* 0x000162000c1e1900 */
[----:B------:R-:W-:Y:S02]  /*1a5f0*/  ISETP.GT.U32.AND P0, PT, R34, 0x5f, PT ;  /* 0x0000005f2200780c */ /* 0x000fe40003f04070 */
[----:B------:R-:W-:Y:S02]  /*1a600*/  ISETP.NE.AND P3, PT, R5, 0x3, PT ;  /* 0x000000030500780c */ /* 0x000fe40003f65270 */
[----:B------:R-:W-:-:S09]  /*1a610*/  ISETP.GE.AND P2, PT, R21, UR4, PT ;  /* 0x0000000415007c0c */ /* 0x000fd2000bf46270 */
[----:B------:R-:W-:-:S04]  /*1a620*/  @P0 LOP3.LUT R23, R23, 0x8, RZ, 0xfc, !PT ;  /* 0x0000000817170812 */ /* 0x000fc800078efcff */
[----:B------:R-:W-:-:S04]  /*1a630*/  LOP3.LUT R23, R23, 0xffffffef, RZ, 0xc0, !PT ;  /* 0xffffffef17177812 */ /* 0x000fc800078ec0ff */
[----:B------:R-:W-:Y:S01]  /*1a640*/  @P3 LOP3.LUT R23, R23, 0x10, RZ, 0xfc, !PT ;  /* 0x0000001017173812 */ /* 0x000fe200078efcff */
[----:B------:R1:W-:Y:S03]  /*1a650*/  STL [R1+0x8], R8 ;  /* 0x0000080801007387 */ /* 0x0003e60000100800 */
[----:B------:R-:W-:Y:S02]  /*1a660*/  LOP3.LUT R23, R23, 0xfffffffb, RZ, 0xc0, !PT ;  /* 0xfffffffb17177812 */ /* 0x000fe400078ec0ff */
[----:B------:R-:W-:Y:S02]  /*1a670*/  ISETP.GE.AND P1, PT, R20, UR4, PT ;  /* 0x0000000414007c0c */ /* 0x000fe4000bf26270 */
[----:B------:R-:W-:Y:S02]  /*1a680*/  @P2 LOP3.LUT R23, R23, 0x4, RZ, 0xfc, !PT ;  /* 0x0000000417172812 */ /* 0x000fe400078efcff */
[----:B-1----:R-:W-:-:S02]  /*1a690*/  LOP3.LUT R8, R21, 0x80, RZ, 0xfc, !PT ;  /* 0x0000008015087812 */ /* 0x002fc400078efcff */
[----:B------:R-:W-:Y:S02]  /*1a6a0*/  LOP3.LUT R23, R23, 0xfffffffe, RZ, 0xc0, !PT ;  /* 0xfffffffe17177812 */ /* 0x000fe400078ec0ff */
[----:B------:R-:W-:Y:S02]  /*1a6b0*/  ISETP.GE.AND P0, PT, R8, UR4, PT ;  /* 0x0000000408007c0c */ /* 0x000fe4000bf06270 */
[----:B------:R-:W-:-:S04]  /*1a6c0*/  LOP3.LUT R23, R23, 0xfffffffd, RZ, 0xc0, !PT ;  /* 0xfffffffd17177812 */ /* 0x000fc800078ec0ff */
[----:B------:R-:W-:-:S07]  /*1a6d0*/  @P1 LOP3.LUT R23, R23, 0x2, RZ, 0xfc, !PT ;  /* 0x0000000217171812 */ /* 0x000fce00078efcff */
[----:B------:R-:W-:Y:S01]  /*1a6e0*/  @P0 LOP3.LUT R23, R23, 0x1, RZ, 0xfc, !PT ;  /* 0x0000000117170812 */ /* 0x000fe200078efcff */
[----:B0-----:R-:W-:Y:S06]  /*1a6f0*/  BRA.DIV UR5, `(.L_x_723) ;  /* 0x0000004e05007947 */ /* 0x001fec000b800000 */
.L_x_840:
[----:B------:R-:W-:Y:S01]  /*1a700*/  SHF.R.S32.HI R34, RZ, 0x1f, R18 ;  /* 0x0000001fff227819 */ /* 0x000fe20000011412 */
[----:B------:R-:W-:Y:S06]  /*1a710*/  @!P3 BRA `(.L_x_724) ;  /* 0x000000000004b947 */ /* 0x000fec0003800000 */
[----:B------:R-:W-:Y:S01]  /*1a720*/  BPT.TRAP 0x1 ;  /* 0x000000040000795c */ /* 0x000fe20000300000 */
.L_x_724:
[----:B------:R-:W-:Y:S01]  /*1a730*/  SHF.R.S32.HI R5, RZ, 0x1f, R0 ;  /* 0x0000001fff057819 */ /* 0x000fe20000011400 */
[----:B------:R-:W-:Y:S01]  /*1a740*/  ULDC.64 UR4, c[0x0][0x328] ;  /* 0x0000ca0000047ab9 */ /* 0x000fe20000000a00 */
[----:B------:R-:W-:Y:S01]  /*1a750*/  BSSY B0, `(.L_x_725) ;  /* 0x0000017000007945 */ /* 0x000fe20003800000 */
[----:B------:R-:W-:-:S04]  /*1a760*/  IMAD.WIDE.U32 R2, R0, UR4, RZ ;  /* 0x0000000400027c25 */ /* 0x000fc8000f8e00ff */
[----:B------:R-:W-:-:S04]  /*1a770*/  IMAD R6, R5, UR4, RZ ;  /* 0x0000000405067c24 */ /* 0x000fc8000f8e02ff */
[----:B------:R-:W-:Y:S01]  /*1a780*/  IMAD R6, R0, UR5, R6 ;  /* 0x0000000500067c24 */ /* 0x000fe2000f8e0206 */
[----:B------:R-:W-:-:S04]  /*1a790*/  ULDC.64 UR4, c[0x0][0x338] ;  /* 0x0000ce0000047ab9 */ /* 0x000fc80000000a00 */
[----:B------:R-:W-:Y:S02]  /*1a7a0*/  IADD3 R3, R3, R6, RZ ;  /* 0x0000000603037210 */ /* 0x000fe40007ffe0ff */
        /* <DEDUP_REMOVED lines=10> */
[----:B------:R-:W-:Y:S02]  /*1a850*/  LEA R24, P0, R2, UR4, 0x1 ;  /* 0x0000000402187c11 */ /* 0x000fe4000f8008ff */
[----:B------:R-:W-:-:S04]  /*1a860*/  IADD3 R7, R3, R7, RZ ;  /* 0x0000000703077210 */ /* 0x000fc80007ffe0ff */
[----:B------:R-:W-:Y:S01]  /*1a870*/  LEA.HI.X R25, R2, UR5, R7, 0x1, P0 ;  /* 0x0000000502197c11 */ /* 0x000fe200080f0c07 */
[----:B------:R-:W-:Y:S01]  /*1a880*/  IMAD R7, R28, 0x8, R22 ;  /* 0x000000081c077824 */ /* 0x000fe200078e0216 */
[----:B------:R-:W-:-:S04]  /*1a890*/  SHF.L.U32 R2, R29, 0x1f, RZ ;  /* 0x0000001f1d027819 */ /* 0x000fc800000006ff */
[----:B------:R-:W0:Y:S02]  /*1a8a0*/  SYNCS.PHASECHK.TRANS64.TRYWAIT P0, [R7+URZ+0x2a840], R2 ;  /* 0x02a84002070075a7 */ /* 0x000e24000800017f */
[----:B0-----:R-:W-:Y:S05]  /*1a8b0*/  @!P0 BRA `(.L_x_726) ;  /* 0x0000004800c48947 */ /* 0x001fea0003800000 */
.L_x_841:
[----:B------:R-:W-:Y:S05]  /*1a8c0*/  BSYNC B0 ;  /* 0x0000000000007941 */ /* 0x000fea0003800000 */
.L_x_725:
[----:B------:R-:W2:Y:S01]  /*1a8d0*/  LDL R9, [R1] ;  /* 0x0000000001097983 */ /* 0x000ea20000100800 */
[----:B------:R-:W-:Y:S01]  /*1a8e0*/  ULDC.64 UR4, c[0x0][0x300] ;  /* 0x0000c00000047ab9 */ /* 0x000fe20000000a00 */
[----:B------:R-:W-:Y:S01]  /*1a8f0*/  LOP3.LUT P4, RZ, R23, 0x4, RZ, 0xc0, !PT ;  /* 0x0000000417ff7812 */ /* 0x000fe2000788c0ff */
[----:B------:R-:W-:Y:S01]  /*1a900*/  IMAD R5, R5, UR4, RZ ;  /* 0x0000000405057c24 */ /* 0x000fe2000f8e02ff */
[----:B------:R-:W1:Y:S01]  /*1a910*/  S2R R8, SR_TID.X ;  /* 0x0000000000087919 */ /* 0x000e620000002100 */
[C---:B0-----:R-:W-:Y:S01]  /*1a920*/  IMAD.WIDE.U32 R2, R0.reuse, UR4, RZ ;  /* 0x0000000400027c25 */ /* 0x041fe2000f8e00ff */
[C---:B------:R-:W-:Y:S02]  /*1a930*/  LOP3.LUT P3, RZ, R23.reuse, 0x2, RZ, 0xc0, !PT ;  /* 0x0000000217ff7812 */ /* 0x040fe4000786c0ff */
[----:B------:R-:W-:Y:S01]  /*1a940*/  LOP3.LUT P2, RZ, R23, 0x1, RZ, 0xc0, !PT ;  /* 0x0000000117ff7812 */ /* 0x000fe2000784c0ff */
[----:B------:R-:W-:Y:S01]  /*1a950*/  IMAD R5, R0, UR5, R5 ;  /* 0x0000000500057c24 */ /* 0x000fe2000f8e0205 */
[----:B------:R-:W-:-:S02]  /*1a960*/  ULDC.64 UR4, c[0x0][0x310] ;  /* 0x0000c40000047ab9 */ /* 0x000fc40000000a00 */
[----:B------:R-:W-:Y:S02]  /*1a970*/  IMAD R6, R6, UR4, RZ ;  /* 0x0000000406067c24 */ /* 0x000fe4000f8e02ff */
[----:B------:R-:W-:Y:S01]  /*1a980*/  IADD3 R3, R3, R5, RZ ;  /* 0x0000000503037210 */ /* 0x000fe20007ffe0ff */
[----:B------:R-:W-:Y:S02]  /*1a990*/  IMAD R5, R28, 0x4800, R36 ;  /* 0x000048001c057824 */ /* 0x000fe400078e0224 */
[C---:B------:R-:W-:Y:S02]  /*1a9a0*/  IMAD R6, R4.reuse, UR5, R6 ;  /* 0x0000000504067c24 */ /* 0x040fe4000f8e0206 */
[----:B------:R-:W-:Y:S01]  /*1a9b0*/  IMAD.WIDE.U32 R2, R4, UR4, R2 ;  /* 0x0000000404027c25 */ /* 0x000fe2000f8e0002 */
[----:B------:R-:W-:-:S03]  /*1a9c0*/  ULDC.64 UR4, c[0x0][0x308] ;  /* 0x0000c20000047ab9 */ /* 0x000fc60000000a00 */
[----:B------:R-:W-:Y:S02]  /*1a9d0*/  IMAD.IADD R3, R3, 0x1, R6 ;  /* 0x0000000103037824 */ /* 0x000fe400078e0206 */
[----:B------:R-:W-:Y:S02]  /*1a9e0*/  IMAD R0, R34, UR4, RZ ;  /* 0x0000000422007c24 */ /* 0x000fe4000f8e02ff */
[----:B------:R-:W-:-:S04]  /*1a9f0*/  IMAD.WIDE.U32 R2, R18, UR4, R2 ;  /* 0x0000000412027c25 */ /* 0x000fc8000f8e0002 */
[----:B------:R-:W-:Y:S01]  /*1aa00*/  IMAD R0, R18, UR5, R0 ;  /* 0x0000000512007c24 */ /* 0x000fe2000f8e0200 */
[----:B------:R-:W-:Y:S02]  /*1aa10*/  ULDC.64 UR4, c[0x0][0x2e8] ;  /* 0x0000ba0000047ab9 */ /* 0x000fe40000000a00 */
[----:B------:R-:W-:Y:S01]  /*1aa20*/  LEA R4, P0, R2, UR4, 0x1 ;  /* 0x0000000402047c11 */ /* 0x000fe2000f8008ff */
[----:B------:R-:W-:Y:S01]  /*1aa30*/  UMOV UR4, 0xffffffff ;  /* 0xffffffff00047882 */ /* 0x000fe20000000000 */
[----:B-1----:R-:W-:Y:S02]  /*1aa40*/  LOP3.LUT R8, R8, 0x7f, RZ, 0xc0, !PT ;  /* 0x0000007f08087812 */ /* 0x002fe400078ec0ff */
[----:B------:R-:W-:Y:S02]  /*1aa50*/  IADD3 R0, R3, R0, RZ ;  /* 0x0000000003007210 */ /* 0x000fe40007ffe0ff */
[----:B------:R-:W-:Y:S02]  /*1aa60*/  SHF.R.U32.HI R8, RZ, 0x3, R8 ;  /* 0x00000003ff087819 */ /* 0x000fe40000011608 */
[----:B------:R-:W-:Y:S01]  /*1aa70*/  LEA.HI.X R0, R2, UR5, R0, 0x1, P0 ;  /* 0x0000000502007c11 */ /* 0x000fe200080f0c00 */
[----:B--2---:R-:W-:-:S02]  /*1aa80*/  IMAD R6, R27, -0x60, R9 ;  /* 0xffffffa01b067824 */ /* 0x004fc400078e0209 */
[----:B------:R-:W0:Y:S02]  /*1aa90*/  S2R R9, SR_TID.X ;  /* 0x0000000000097919 */ /* 0x000e240000002100 */
[----:B------:R-:W-:-:S05]  /*1aaa0*/  IMAD.IADD R6, R6, 0x1, -R8 ;  /* 0x0000000106067824 */ /* 0x000fca00078e0a08 */
[----:B------:R-:W-:Y:S02]  /*1aab0*/  ISETP.GE.AND P0, PT, R6, 0x1, PT ;  /* 0x000000010600780c */ /* 0x000fe40003f06270 */
[----:B0-----:R-:W-:-:S04]  /*1aac0*/  SHF.L.U32 R9, R9, 0x3, RZ ;  /* 0x0000000309097819 */ /* 0x001fc800000006ff */
[----:B------:R-:W-:Y:S01]  /*1aad0*/  LOP3.LUT R9, R9, 0x38, RZ, 0xc0, !PT ;  /* 0x0000003809097812 */ /* 0x000fe200078ec0ff */
[----:B------:R-:W-:Y:S06]  /*1aae0*/  BRA.DIV UR4, `(.L_x_727) ;  /* 0x0000004a044c7947 */ /* 0x000fec000b800000 */
[----:B------:R-:W0:Y:S01]  /*1aaf0*/  SHFL.IDX PT, R3, R4, RZ, 0x181f ;  /* 0x00181fff04037589 */ /* 0x000e2200000e0000 */
[----:B------:R-:W-:-:S03]  /*1ab00*/  @P0 LEA R8, R5, R22, 0x1 ;  /* 0x0000001605080211 */ /* 0x000fc600078e08ff */
[----:B------:R-:W1:Y:S01]  /*1ab10*/  SHFL.IDX PT, R2, R0, RZ, 0x181f ;  /* 0x00181fff00027589 */ /* 0x000e6200000e0000 */
[----:B0-----:R-:W-:-:S05]  /*1ab20*/  @P0 LEA R3, P1, R9, R3, 0x1 ;  /* 0x0000000309030211 */ /* 0x001fca00078208ff */
[----:B-1----:R-:W-:Y:S01]  /*1ab30*/  @P0 IMAD.X R2, RZ, RZ, R2, P1 ;  /* 0x000000ffff020224 */ /* 0x002fe200008e0602 */
[----:B------:R-:W-:-:S04]  /*1ab40*/  ISETP.GE.AND P1, PT, R6, 0x11, PT ;  /* 0x000000110600780c */ /* 0x000fc80003f26270 */
        /* <DEDUP_REMOVED lines=8> */
[----:B------:R-:W-:-:S03]  /*1abd0*/  @P1 LEA R8, R5, R22, 0x1 ;  /* 0x0000001605081211 */ /* 0x000fc600078e08ff */
        /* <DEDUP_REMOVED lines=11> */
[----:B------:R-:W-:Y:S01]  /*1ac90*/  @P1 LEA R8, R5, R22, 0x1 ;  /* 0x0000001605081211 */ /* 0x000fe200078e08ff */
        /* <DEDUP_REMOVED lines=35> */
.L_x_855:
[----:B------:R-:W-:-:S13]  /*1aed0*/  ISETP.GE.AND P0, PT, R6, 0x51, PT ;  /* 0x000000510600780c */ /* 0x000fda0003f06270 */
[----:B-1----:R-:W-:Y:S02]  /*1aee0*/  @P0 LEA R2, P1, R9, R2, 0x1 ;  /* 0x0000000209020211 */ /* 0x002fe400078208ff */
[----:B------:R-:W-:-:S03]  /*1aef0*/  @P0 LEA R5, R5, R22, 0x1 ;  /* 0x0000001605050211 */ /* 0x000fc600078e08ff */
        /* <DEDUP_REMOVED lines=9> */
.L_x_728:
        /* <DEDUP_REMOVED lines=10> */
.L_x_729:
[----:B-1----:R1:W5:Y:S01]  /*1b030*/  LDL.LU R3, [R1+0x14] ;  /* 0x0000140001037983 */ /* 0x0023620000300800 */
[----:B------:R1:W-:Y:S02]  /*1b040*/  SYNCS.ARRIVE.TRANS64.A1T0 RZ, [R7+URZ+0x2a830], RZ ;  /* 0x02a830ff07ff79a7 */ /* 0x0003e4000810003f */
[----:B------:R-:W-:Y:S05]  /*1b050*/  WARPSYNC.ALL ;  /* 0x0000000000007948 */ /* 0x000fea0003800000 */
[----:B------:R-:W-:Y:S01]  /*1b060*/  ULDC.64 UR6, c[0x0][0xa00] ;  /* 0x0002800000067ab9 */ /* 0x000fe20000000a00 */
[----:B------:R-:W-:Y:S01]  /*1b070*/  ULDC.64 UR4, c[0x0][0x298] ;  /* 0x0000a60000047ab9 */ /* 0x000fe20000000a00 */
[----:B------:R-:W-:Y:S01]  /*1b080*/  BAR.SYNC.DEFER_BLOCKING 0x8, 0x180 ;  /* 0x0206000000007b1d */ /* 0x000fe20000010000 */
[----:B------:R-:W-:Y:S01]  /*1b090*/  ISETP.NE.U32.AND P0, PT, RZ, UR6, PT ;  /* 0x00000006ff007c0c */ /* 0x000fe2000bf05070 */
[----:B0-----:R-:W-:Y:S01]  /*1b0a0*/  IMAD.WIDE.U32 R4, R35, UR4, RZ ;  /* 0x0000000423047c25 */ /* 0x001fe2000f8e00ff */
[----:B------:R-:W-:-:S02]  /*1b0b0*/  SHF.R.S32.HI R0, RZ, 0x1f, R35 ;  /* 0x0000001fff007819 */ /* 0x000fc40000011423 */
[----:B------:R-:W-:Y:S01]  /*1b0c0*/  ISETP.NE.AND.EX P0, PT, RZ, UR7, PT, P0 ;  /* 0x00000007ff007c0c */ /* 0x000fe2000bf05300 */
[----:B------:R-:W-:Y:S01]  /*1b0d0*/  VIADD R2, R22, 0xc400 ;  /* 0x0000c40016027836 */ /* 0x000fe20000000000 */
[----:B------:R-:W-:Y:S01]  /*1b0e0*/  BSSY B6, `(.L_x_730) ;  /* 0x000001a000067945 */ /* 0x000fe20003800000 */
[----:B------:R-:W-:Y:S01]  /*1b0f0*/  IMAD R0, R0, UR4, RZ ;  /* 0x0000000400007c24 */ /* 0x000fe2000f8e02ff */
[----:B------:R-:W-:-:S03]  /*1b100*/  SEL R32, R32, RZ, !P0 ;  /* 0x000000ff20207207 */ /* 0x000fc60004000000 */
[----:B------:R-:W-:-:S05]  /*1b110*/  IMAD R0, R35, UR5, R0 ;  /* 0x0000000523007c24 */ /* 0x000fca000f8e0200 */
[----:B------:R-:W-:Y:S02]  /*1b120*/  IADD3 R35, R5, R0, RZ ;  /* 0x0000000005237210 */ /* 0x000fe40007ffe0ff */
[----:B-----5:R-:W-:Y:S02]  /*1b130*/  SEL R3, R3, RZ, !P0 ;  /* 0x000000ff03037207 */ /* 0x020fe40004000000 */
[----:B------:R-:W-:-:S03]  /*1b140*/  LOP3.LUT P0, RZ, R2, 0x3ff, RZ, 0xc0, !PT ;  /* 0x000003ff02ff7812 */ /* 0x000fc6000780c0ff */
[----:B------:R0:W-:Y:S04]  /*1b150*/  STL [R1+0x14], R3 ;  /* 0x0000140301007387 */ /* 0x0001e80000100800 */
[----:B------:R0:W-:Y:S06]  /*1b160*/  STL.64 [R1+0x18], R4 ;  /* 0x0000180401007387 */ /* 0x0001ec0000100a00 */
[----:B------:R-:W-:Y:S05]  /*1b170*/  @!P0 BRA `(.L_x_731) ;  /* 0x0000000000408947 */ /* 0x000fea0003800000 */
[----:B------:R-:W-:Y:S01]  /*1b180*/  MOV R2, 0x0 ;  /* 0x0000000000027802 */ /* 0x000fe20000000f00 */
[----:B------:R-:W-:Y:S01]  /*1b190*/  ULDC.64 UR4, c[0x4][0xf0] ;  /* 0x01003c0000047ab9 */ /* 0x000fe20000000a00 */
[----:B------:R-:W-:Y:S01]  /*1b1a0*/  ULDC.64 UR6, c[0x4][0xf8] ;  /* 0x01003e0000067ab9 */ /* 0x000fe20000000a00 */
[----:B------:R-:W-:Y:S01]  /*1b1b0*/  ULDC.64 UR8, c[0x4][0x88] ;  /* 0x0100220000087ab9 */ /* 0x000fe20000000a00 */
[----:B0-----:R-:W-:Y:S01]  /*1b1c0*/  IMAD.U32 R4, RZ, RZ, UR4 ;  /* 0x00000004ff047e24 */ /* 0x001fe2000f8e00ff */
[----:B------:R-:W-:Y:S01]  /*1b1d0*/  MOV R5, UR5 ;  /* 0x0000000500057c02 */ /* 0x000fe20008000f00 */
[----:B------:R-:W0:Y:S01]  /*1b1e0*/  LDC.64 R2, c[0x4][R2] ;  /* 0x0100000002027b82 */ /* 0x000e220000000a00 */
[----:B------:R-:W-:Y:S01]  /*1b1f0*/  IMAD.U32 R6, RZ, RZ, UR6 ;  /* 0x00000006ff067e24 */ /* 0x000fe2000f8e00ff */
[----:B-1----:R-:W-:Y:S01]  /*1b200*/  MOV R7, UR7 ;  /* 0x0000000700077c02 */ /* 0x002fe20008000f00 */
[----:B------:R-:W-:Y:S01]  /*1b210*/  IMAD.U32 R10, RZ, RZ, UR8 ;  /* 0x00000008ff0a7e24 */ /* 0x000fe2000f8e00ff */
[----:B------:R-:W-:Y:S01]  /*1b220*/  MOV R11, UR9 ;  /* 0x00000009000b7c02 */ /* 0x000fe20008000f00 */
[----:B------:R-:W-:Y:S01]  /*1b230*/  IMAD.MOV.U32 R8, RZ, RZ, 0x70 ;  /* 0x00000070ff087424 */ /* 0x000fe200078e00ff */
[----:B------:R-:W-:Y:S01]  /*1b240*/  MOV R12, 0x1 ;  /* 0x00000001000c7802 */ /* 0x000fe20000000f00 */
[----:B------:R-:W-:-:S07]  /*1b250*/  IMAD.MOV.U32 R13, RZ, RZ, RZ ;  /* 0x000000ffff0d7224 */ /* 0x000fce00078e00ff */
[----:B------:R-:W-:-:S07]  /*1b260*/  LEPC R20, `(.L_x_731) ;  /* 0x000000001014794e */ /* 0x000fce0000000000 */
[----:B0-----:R-:W-:Y:S05]  /*1b270*/  CALL.ABS.NOINC R2 ;  /* 0x0000000002007343 */ /* 0x001fea0003c00000 */
.L_x_731:
[----:B------:R-:W-:Y:S05]  /*1b280*/  BSYNC B6 ;  /* 0x0000000000067941 */ /* 0x000fea0003800000 */
.L_x_730:
[----:B------:R-:W2:Y:S01]  /*1b290*/  LDL.LU R20, [R1+0x14] ;  /* 0x0000140001147983 */ /* 0x000ea20000300800 */
[----:B------:R-:W-:Y:S01]  /*1b2a0*/  ULDC.64 UR4, c[0x0][0x2d8] ;  /* 0x0000b60000047ab9 */ /* 0x000fe20000000a00 */
[----:B------:R-:W3:Y:S02]  /*1b2b0*/  LDC R8, c[0x0][0x448] ;  /* 0x00011200ff087b82 */ /* 0x000ee40000000800 */
[----:B0-----:R-:W4:Y:S01]  /*1b2c0*/  LDL.LU.64 R2, [R1+0x18] ;  /* 0x0000180001027983 */ /* 0x001f220000300a00 */
[----:B------:R-:W-:Y:S01]  /*1b2d0*/  SHF.L.U32 R4, R17, 0x7, RZ ;  /* 0x0000000711047819 */ /* 0x000fe200000006ff */
[----:B------:R-:W-:Y:S02]  /*1b2e0*/  IMAD R0, R34, UR4, RZ ;  /* 0x0000000422007c24 */ /* 0x000fe4000f8e02ff */
[----:B------:R0:W5:Y:S02]  /*1b2f0*/  LDL R17, [R1+0x20] ;  /* 0x0000200001117983 */ /* 0x0001640000100800 */
[----:B------:R-:W-:Y:S01]  /*1b300*/  IMAD R0, R18, UR5, R0 ;  /* 0x0000000512007c24 */ /* 0x000fe2000f8e0200 */
[----:B---3--:R-:W-:Y:S01]  /*1b310*/  ISETP.NE.AND P0, PT, R8, 0x1, PT ;  /* 0x000000010800780c */ /* 0x008fe20003f05270 */
[----:B------:R-:W3:Y:S02]  /*1b320*/  S2R R9, SR_TID.X ;  /* 0x0000000000097919 */ /* 0x000ee40000002100 */
[----:B---3--:R-:W-:-:S05]  /*1b330*/  IMAD.SHL.U32 R9, R9, 0x8, RZ ;  /* 0x0000000809097824 */ /* 0x008fca00078e00ff */
[----:B------:R-:W-:Y:S02]  /*1b340*/  LOP3.LUT R9, R9, 0x38, RZ, 0xc0, !PT ;  /* 0x0000003809097812 */ /* 0x000fe400078ec0ff */
[----:B----4-:R-:W-:-:S03]  /*1b350*/  MOV R3, R35 ;  /* 0x0000002300037202 */ /* 0x010fc60000000f00 */
[----:B------:R-:W-:Y:S01]  /*1b360*/  IMAD.WIDE.U32 R2, R18, UR4, R2 ;  /* 0x0000000412027c25 */ /* 0x000fe2000f8e0002 */
[----:B------:R-:W-:-:S03]  /*1b370*/  ULDC.64 UR4, c[0x0][0x2e0] ;  /* 0x0000b80000047ab9 */ /* 0x000fc60000000a00 */
[----:B--2---:R-:W-:Y:S02]  /*1b380*/  IMAD R5, R20, UR4, RZ ;  /* 0x0000000414057c24 */ /* 0x004fe4000f8e02ff */
[----:B------:R-:W2:Y:S01]  /*1b390*/  S2R R20, SR_TID.X ;  /* 0x0000000000147919 */ /* 0x000ea20000002100 */
[----:B------:R-:W-:Y:S02]  /*1b3a0*/  IMAD.IADD R3, R3, 0x1, R0 ;  /* 0x0000000103037824 */ /* 0x000fe400078e0200 */
[C---:B------:R-:W-:Y:S02]  /*1b3b0*/  IMAD R0, R32.reuse, UR5, R5 ;  /* 0x0000000520007c24 */ /* 0x040fe4000f8e0205 */
[----:B------:R-:W-:Y:S01]  /*1b3c0*/  IMAD.WIDE.U32 R2, R32, UR4, R2 ;  /* 0x0000000420027c25 */ /* 0x000fe2000f8e0002 */
[----:B------:R-:W1:Y:S01]  /*1b3d0*/  @P0 LDC R5, c[0x0][0x44c] ;  /* 0x00011300ff050b82 */ /* 0x000e620000000800 */
[----:B------:R-:W-:-:S03]  /*1b3e0*/  ULDC.64 UR4, c[0x0][0x2d0] ;  /* 0x0000b40000047ab9 */ /* 0x000fc60000000a00 */
[----:B------:R-:W-:-:S04]  /*1b3f0*/  IADD3 R3, R3, R0, RZ ;  /* 0x0000000003037210 */ /* 0x000fc80007ffe0ff */
[----:B------:R-:W3:Y:S01]  /*1b400*/  @P0 LDC R0, c[0x0][0x450] ;  /* 0x00011400ff000b82 */ /* 0x000ee20000000800 */
[----:B--2---:R-:W-:-:S04]  /*1b410*/  LOP3.LUT R20, R20, 0x7f, RZ, 0xc0, !PT ;  /* 0x0000007f14147812 */ /* 0x004fc800078ec0ff */
[----:B------:R-:W-:Y:S02]  /*1b420*/  SHF.R.U32.HI R21, RZ, 0x3, R20 ;  /* 0x00000003ff157819 */ /* 0x000fe40000011614 */
[----:B------:R-:W2:Y:S02]  /*1b430*/  S2R R20, SR_TID.X ;  /* 0x0000000000147919 */ /* 0x000ea40000002100 */
[----:B--2---:R-:W-:-:S05]  /*1b440*/  IMAD.SHL.U32 R20, R20, 0x10, RZ ;  /* 0x0000001014147824 */ /* 0x004fca00078e00ff */
[----:B------:R-:W-:-:S04]  /*1b450*/  LOP3.LUT R20, R21, 0x70, R20, 0xf8, !PT ;  /* 0x0000007015147812 */ /* 0x000fc800078ef814 */
[----:B------:R-:W-:Y:S01]  /*1b460*/  LOP3.LUT R6, R20, R4, RZ, 0xfc, !PT ;  /* 0x0000000414067212 */ /* 0x000fe200078efcff */
[----:B------:R-:W2:Y:S04]  /*1b470*/  S2R R21, SR_TID.X ;  /* 0x0000000000157919 */ /* 0x000ea80000002100 */
[----:B-1----:R-:W-:-:S04]  /*1b480*/  @P0 IMAD.HI.U32 R7, R6, R5, RZ ;  /* 0x0000000506070227 */ /* 0x002fc800078e00ff */
[----:B------:R-:W-:Y:S01]  /*1b490*/  IMAD.MOV.U32 R5, RZ, RZ, R6 ;  /* 0x000000ffff057224 */ /* 0x000fe200078e0006 */
[----:B---3--:R-:W-:-:S04]  /*1b4a0*/  @P0 SHF.R.U32.HI R5, RZ, R0, R7 ;  /* 0x00000000ff050219 */ /* 0x008fc80000011607 */
[C---:B------:R-:W-:Y:S01]  /*1b4b0*/  IADD3 R0, -R5.reuse, RZ, RZ ;  /* 0x000000ff05007210 */ /* 0x040fe20007ffe1ff */
[----:B------:R-:W1:Y:S04]  /*1b4c0*/  S2R R20, SR_TID.X ;  /* 0x0000000000147919 */ /* 0x000e680000002100 */
        /* <DEDUP_REMOVED lines=8> */
[----:B------:R-:W-:Y:S01]  /*1b550*/  IMAD R5, R5, UR4, RZ ;  /* 0x0000000405057c24 */ /* 0x000fe2000f8e02ff */
[----:B--2---:R-:W-:Y:S01]  /*1b560*/  SHF.L.U32 R21, R21, 0x3, RZ ;  /* 0x0000000315157819 */ /* 0x004fe200000006ff */
[----:B------:R-:W-:-:S04]  /*1b570*/  IMAD.WIDE.U32 R2, R0, UR4, R2 ;  /* 0x0000000400027c25 */ /* 0x000fc8000f8e0002 */
[----:B------:R-:W-:Y:S01]  /*1b580*/  IMAD R5, R0, UR5, R5 ;  /* 0x0000000500057c24 */ /* 0x000fe2000f8e0205 */
[----:B------:R-:W-:Y:S01]  /*1b590*/  ULDC.64 UR4, c[0x0][0x280] ;  /* 0x0000a00000047ab9 */ /* 0x000fe20000000a00 */
[----:B------:R-:W-:Y:S02]  /*1b5a0*/  LOP3.LUT R21, R21, 0x38, RZ, 0xc0, !PT ;  /* 0x0000003815157812 */ /* 0x000fe400078ec0ff */
[----:B------:R-:W-:Y:S01]  /*1b5b0*/  LEA R0, P0, R2, UR4, 0x1 ;  /* 0x0000000402007c11 */ /* 0x000fe2000f8008ff */
[----:B------:R-:W-:Y:S01]  /*1b5c0*/  ULDC UR4, c[0x0][0x2b8] ;  /* 0x0000ae0000047ab9 */ /* 0x000fe20000000800 */
[----:B------:R-:W-:Y:S02]  /*1b5d0*/  IADD3 R5, R3, R5, RZ ;  /* 0x0000000503057210 */ /* 0x000fe40007ffe0ff */
[C---:B------:R-:W-:Y:S02]  /*1b5e0*/  LOP3.LUT R10, R21.reuse, 0x40, RZ, 0xfc, !PT ;  /* 0x00000040150a7812 */ /* 0x040fe400078efcff */
[----:B------:R-:W-:-:S02]  /*1b5f0*/  LOP3.LUT R11, R21, 0x80, RZ, 0xfc, !PT ;  /* 0x00000080150b7812 */ /* 0x000fc400078efcff */
[----:B------:R-:W-:Y:S01]  /*1b600*/  LEA.HI.X R5, R2, UR5, R5, 0x1, P0 ;  /* 0x0000000502057c11 */ /* 0x000fe200080f0c05 */
[----:B------:R-:W-:Y:S01]  /*1b610*/  UMOV UR5, 0xffffffff ;  /* 0xffffffff00057882 */ /* 0x000fe20000000000 */
[----:B-1----:R-:W-:Y:S02]  /*1b620*/  LOP3.LUT R20, R20, 0x7f, RZ, 0xc0, !PT ;  /* 0x0000007f14147812 */ /* 0x002fe400078ec0ff */
[----:B------:R-:W-:Y:S02]  /*1b630*/  ISETP.GE.AND P3, PT, R9, UR4, PT ;  /* 0x0000000409007c0c */ /* 0x000fe4000bf66270 */
[----:B------:R-:W-:Y:S02]  /*1b640*/  ISETP.GE.AND P2, PT, R10, UR4, PT ;  /* 0x000000040a007c0c */ /* 0x000fe4000bf46270 */
[----:B------:R-:W-:Y:S02]  /*1b650*/  ISETP.GE.AND P0, PT, R11, UR4, PT ;  /* 0x000000040b007c0c */ /* 0x000fe4000bf06270 */
[----:B------:R-:W-:Y:S01]  /*1b660*/  SHF.R.U32.HI R10, RZ, 0x3, R20 ;  /* 0x00000003ff0a7819 */ /* 0x000fe20000011614 */
[----:B0-----:R-:W-:Y:S10]  /*1b670*/  BRA.DIV UR5, `(.L_x_732) ;  /* 0x00000046059c7947 */ /* 0x001ff4000b800000 */
        /* <DEDUP_REMOVED lines=8> */
[----:B------:R-:W-:Y:S01]  /*1b700*/  @!P1 IMAD.MOV.U32 R2, RZ, RZ, R7 ;  /* 0x000000ffff029224 */ /* 0x000fe200078e0007 */
[----:B------:R-:W-:-:S04]  /*1b710*/  IADD3 R7, R4, 0x10, RZ ;  /* 0x0000001004077810 */ /* 0x000fc80007ffe0ff */
        /* <DEDUP_REMOVED lines=8> */
[----:B------:R-:W-:Y:S02]  /*1b7a0*/  @!P1 MOV R2, R7 ;  /* 0x0000000700029202 */ /* 0x000fe40000000f00 */
        /* <DEDUP_REMOVED lines=60> */
.L_x_872:
[----:B0-----:R-:W-:Y:S01]  /*1bb70*/  IADD3 R3, R4, 0x70, RZ ;  /* 0x0000007004037810 */ /* 0x001fe20007ffe0ff */
[----:B------:R-:W-:Y:S03]  /*1bb80*/  BSSY B0, `(.L_x_733) ;  /* 0x000000b000007945 */ /* 0x000fe60003800000 */
        /* <DEDUP_REMOVED lines=10> */
.L_x_734:
[----:B------:R-:W-:Y:S05]  /*1bc30*/  BSYNC B0 ;  /* 0x0000000000007941 */ /* 0x000fea0003800000 */
.L_x_733:
[----:B------:R-:W-:Y:S01]  /*1bc40*/  NOP ;  /* 0x0000000000007918 */ /* 0x000fe20000000000 */
[----:B------:R-:W-:-:S13]  /*1bc50*/  PLOP3.LUT P0, PT, PT, PT, PT, 0x80, 0x0 ;  /* 0x000000000000781c */ /* 0x000fda0003f0f070 */
.L_x_735:
[----:B------:R-:W-:Y:S02]  /*1bc60*/  PLOP3.LUT P1, PT, P1, P0, PT, 0xa2, 0x0 ;  /* 0x000000000000781c */ /* 0x000fe40000f21472 */
[----:B------:R-:W-:-:S08]  /*1bc70*/  @P0 R2UR P1, UR4, R22 ;  /* 0x00000000160402ca */ /* 0x000fd00000020000 */
[----:B------:R-:W-:-:S05]  /*1bc80*/  @P0 PLOP3.LUT P0, PT, P1, PT, PT, 0x80, 0x0 ;  /* 0x000000000000081c */ /* 0x000fca0000f0f070 */
[----:B------:R-:W-:Y:S01]  /*1bc90*/  @!P1 SYNCS.ARRIVE.TRANS64.RED.A0T1 RZ, [UR4+0x2a800], RZ ;  /* 0x02a800ffffff99a7 */ /* 0x000fe20008200404 */
[----:B------:R-:W-:Y:S07]  /*1bca0*/  @!P1 ARRIVES.LDGSTSBAR.64.TRANSCNT [UR4+0x2a800] ;  /* 0x02a80000ff0099b0 */ /* 0x000fee0008000a84 */
[----:B------:R-:W-:Y:S05]  /*1bcb0*/  @P0 BRA.U.ANY `(.L_x_735) ;  /* 0xfffffffd00e80947 */ /* 0x000fea000393ffff */
[----:B0-----:R-:W2:Y:S02]  /*1bcc0*/  LDL.LU R2, [R1+0x28] ;  /* 0x0000280001027983 */ /* 0x001ea40000300800 */
[----:B--2---:R-:W-:-:S04]  /*1bcd0*/  IADD3 R2, R2, 0x1, RZ ;  /* 0x0000000102027810 */ /* 0x004fc80007ffe0ff */
[----:B------:R-:W-:Y:S01]  /*1bce0*/  LEA.HI R0, R2, R2, RZ, 0x1 ;  /* 0x0000000202007211 */ /* 0x000fe200078f08ff */
[----:B------:R0:W-:Y:S03]  /*1bcf0*/  STL [R1+0x28], R2 ;  /* 0x0000280201007387 */ /* 0x0001e60000100800 */
        /* <DEDUP_REMOVED lines=8> */
.L_x_873:
[----:B------:R-:W-:Y:S05]  /*1bd80*/  BSYNC B0 ;  /* 0x0000000000007941 */ /* 0x000fea0003800000 */
.L_x_736:
[----:B------:R-:W2:Y:S01]  /*1bd90*/  LDL R0, [R1] ;  /* 0x0000000001007983 */ /* 0x000ea20000100800 */
[----:B------:R-:W-:Y:S01]  /*1bda0*/  BSSY B0, `(.L_x_738) ;  /* 0x00000fe000007945 */ /* 0x000fe20003800000 */
[----:B--2---:R-:W-:-:S13]  /*1bdb0*/  ISETP.GE.AND P0, PT, R0, 0x61, PT ;  /* 0x000000610000780c */ /* 0x004fda0003f06270 */
[----:B------:R-:W-:Y:S05]  /*1bdc0*/  @!P0 BRA `(.L_x_739) ;  /* 0x0000000c00ec8947 */ /* 0x000fea0003800000 */
[----:B------:R-:W2:Y:S01]  /*1bdd0*/  LDL.LU R0, [R1+0x24] ;  /* 0x0000240001007983 */ /* 0x000ea20000300800 */
[----:B------:R-:W-:Y:S01]  /*1bde0*/  IMAD.MOV.U32 R17, RZ, RZ, R29 ;  /* 0x000000ffff117224 */ /* 0x000fe200078e001d */
[----:B------:R-:W-:Y:S01]  /*1bdf0*/  MOV R10, R28 ;  /* 0x0000001c000a7202 */ /* 0x000fe20000000f00 */
[----:B------:R-:W-:Y:S01]  /*1be00*/  IMAD.MOV.U32 R32, RZ, RZ, R27 ;  /* 0x000000ffff207224 */ /* 0x000fe200078e001b */
[----:B--2---:R-:W-:-:S07]  /*1be10*/  IADD3 R0, R0, -0x2, RZ ;  /* 0xfffffffe00007810 */ /* 0x004fce0007ffe0ff */
.L_x_752:
[----:B------:R-:W2:Y:S01]  /*1be20*/  LDL R2, [R1+0x4] ;  /* 0x0000040001027983 */ /* 0x000ea20000100800 */
[----:B------:R-:W1:Y:S03]  /*1be30*/  LDC R7, c[0x0][0x430] ;  /* 0x00010c00ff077b82 */ /* 0x000e660000000800 */
[----:B------:R-:W3:Y:S01]  /*1be40*/  LDL R8, [R1+0x8] ;  /* 0x0000080001087983 */ /* 0x000ee20000100800 */
[----:B0-----:R-:W0:Y:S01]  /*1be50*/  S2R R3, SR_TID.X ;  /* 0x0000000000037919 */ /* 0x001e220000002100 */
[----:B------:R-:W4:Y:S01]  /*1be60*/  S2R R9, SR_TID.X ;  /* 0x0000000000097919 */ /* 0x000f220000002100 */
[----:B-1----:R-:W-:-:S13]  /*1be70*/  ISETP.NE.AND P0, PT, R7, 0x1, PT ;  /* 0x000000010700780c */ /* 0x002fda0003f05270 */
[----:B------:R-:W1:Y:S01]  /*1be80*/  @P0 LDC R5, c[0x0][0x434] ;  /* 0x00010d00ff050b82 */ /* 0x000e620000000800 */
[----:B0-----:R-:W-:-:S04]  /*1be90*/  LOP3.LUT R3, R3, 0x7f, RZ, 0xc0, !PT ;  /* 0x0000007f03037812 */ /* 0x001fc800078ec0ff */
[----:B------:R-:W-:Y:S02]  /*1bea0*/  SHF.R.U32.HI R3, RZ, 0x3, R3 ;  /* 0x00000003ff037819 */ /* 0x000fe40000011603 */
[----:B----4-:R-:W-:-:S04]  /*1beb0*/  SHF.L.U32 R9, R9, 0x4, RZ ;  /* 0x0000000409097819 */ /* 0x010fc800000006ff */
[----:B------:R-:W-:Y:S02]  /*1bec0*/  LOP3.LUT R9, R3, 0x70, R9, 0xf8, !PT ;  /* 0x0000007003097812 */ /* 0x000fe400078ef809 */
[----:B------:R-:W0:Y:S02]  /*1bed0*/  @P0 LDC R3, c[0x0][0x438] ;  /* 0x00010e00ff030b82 */ /* 0x000e240000000800 */
[----:B------:R-:W-:Y:S01]  /*1bee0*/  ISETP.GT.U32.AND P2, PT, R9, 0x5f, PT ;  /* 0x0000005f0900780c */ /* 0x000fe20003f44070 */
[----:B--2---:R-:W-:-:S04]  /*1bef0*/  IMAD R4, R0, 0x60, R2 ;  /* 0x0000006000047824 */ /* 0x004fc800078e0202 */
[----:B------:R-:W-:-:S04]  /*1bf00*/  IMAD.IADD R4, R9, 0x1, R4 ;  /* 0x0000000109047824 */ /* 0x000fc800078e0204 */
[----:B-1----:R-:W-:Y:S01]  /*1bf10*/  @P0 IMAD.HI.U32 R6, R4, R5, RZ ;  /* 0x0000000504060227 */ /* 0x002fe200078e00ff */
[----:B------:R-:W-:-:S04]  /*1bf20*/  MOV R2, R4 ;  /* 0x0000000400027202 */ /* 0x000fc80000000f00 */
[----:B0-----:R-:W-:-:S05]  /*1bf30*/  @P0 SHF.R.U32.HI R2, RZ, R3, R6 ;  /* 0x00000003ff020219 */ /* 0x001fca0000011606 */
[----:B------:R-:W-:-:S04]  /*1bf40*/  IMAD.MOV R3, RZ, RZ, -R2 ;  /* 0x000000ffff037224 */ /* 0x000fc800078e0a02 */
[----:B------:R-:W-:Y:S02]  /*1bf50*/  IMAD R7, R7, R3, R4 ;  /* 0x0000000307077224 */ /* 0x000fe400078e0204 */
[----:B------:R-:W0:Y:S01]  /*1bf60*/  @!P2 LDC.64 R4, c[0x0][0x428] ;  /* 0x00010a00ff04ab82 */ /* 0x000e220000000a00 */
[----:B------:R-:W-:-:S03]  /*1bf70*/  @!P2 SHF.R.S32.HI R3, RZ, 0x1f, R2 ;  /* 0x0000001fff03a819 */ /* 0x000fc60000011402 */
[----:B0-----:R-:W-:-:S04]  /*1bf80*/  @!P2 IMAD.WIDE.U32 R2, R33, R4, R2 ;  /* 0x000000042102a225 */ /* 0x001fc800078e0002 */
[----:B---3--:R-:W-:-:S04]  /*1bf90*/  @!P2 IMAD R4, R8, R4, RZ ;  /* 0x000000040804a224 */ /* 0x008fc800078e02ff */
[----:B------:R-:W-:Y:S02]  /*1bfa0*/  @!P2 IMAD R9, R33, R5, R4 ;  /* 0x000000052109a224 */ /* 0x000fe400078e0204 */
[----:B------:R-:W0:Y:S03]  /*1bfb0*/  @!P2 LDC.64 R4, c[0x0][0x418] ;  /* 0x00010600ff04ab82 */ /* 0x000e260000000a00 */
[----:B------:R-:W-:Y:S01]  /*1bfc0*/  @!P2 IADD3 R3, R9, R3, RZ ;  /* 0x000000030903a210 */ /* 0x000fe20007ffe0ff */
[----:B------:R-:W-:Y:S01]  /*1bfd0*/  IMAD.MOV.U32 R6, RZ, RZ, RZ ;  /* 0x000000ffff067224 */ /* 0x000fe200078e00ff */
[----:B0-----:R-:W-:-:S04]  /*1bfe0*/  @!P2 LEA R4, P0, R2, R4, 0x2 ;  /* 0x000000040204a211 */ /* 0x001fc800078010ff */
[----:B------:R-:W-:-:S05]  /*1bff0*/  @!P2 LEA.HI.X R5, R2, R5, R3, 0x2, P0 ;  /* 0x000000050205a211 */ /* 0x000fca00000f1403 */
[----:B------:R0:W5:Y:S01]  /*1c000*/  @!P2 LDG.E R6, desc[UR60][R4.64] ;  /* 0x0000003c0406a981 */ /* 0x000162000c1e1900 */
[----:B------:R-:W-:Y:S02]  /*1c010*/  LOP3.LUT P1, RZ, R23, 0x10, RZ, 0xc0, !PT ;  /* 0x0000001017ff7812 */ /* 0x000fe4000782c0ff */
[----:B------:R-:W-:-:S04]  /*1c020*/  IADD3 R28, R10, 0x1, RZ ;  /* 0x000000010a1c7810 */ /* 0x000fc80007ffe0ff */
[C---:B------:R-:W-:Y:S01]  /*1c030*/  ISETP.NE.AND P0, PT, R28.reuse, 0x2, PT ;  /* 0x000000021c00780c */ /* 0x040fe20003f05270 */
[----:B------:R-:W-:Y:S05]  /*1c040*/  YIELD ;  /* 0x0000000000007946 */ /* 0x000fea0003800000 */
[----:B------:R-:W-:Y:S01]  /*1c050*/  SEL R2, RZ, 0x1, P0 ;  /* 0x00000001ff027807 */ /* 0x000fe20000000000 */
[----:B------:R-:W-:Y:S01]  /*1c060*/  IMAD.MOV.U32 R27, RZ, RZ, R0 ;  /* 0x000000ffff1b7224 */ /* 0x000fe200078e0000 */
[----:B------:R-:W-:Y:S02]  /*1c070*/  SEL R28, R28, RZ, P0 ;  /* 0x000000ff1c1c7207 */ /* 0x000fe40000000000 */
[----:B------:R-:W-:Y:S01]  /*1c080*/  LOP3.LUT R29, R17, R2, RZ, 0x3c, !PT ;  /* 0x00000002111d7212 */ /* 0x000fe200078e3cff */
[----:B0-----:R-:W-:Y:S06]  /*1c090*/  @!P1 BRA `(.L_x_740) ;  /* 0x0000000000049947 */ /* 0x001fec0003800000 */
[----:B------:R-:W-:Y:S01]  /*1c0a0*/  BPT.TRAP 0x1 ;  /* 0x000000040000795c */ /* 0x000fe20000300000 */
.L_x_740:
[----:B------:R-:W-:Y:S01]  /*1c0b0*/  LEA R5, R28, R22, 0x3 ;  /* 0x000000161c057211 */ /* 0x000fe200078e18ff */
[----:B------:R-:W-:Y:S01]  /*1c0c0*/  BSSY B1, `(.L_x_741) ;  /* 0x0000004000017945 */ /* 0x000fe20003800000 */
[----:B------:R-:W-:-:S04]  /*1c0d0*/  SHF.L.U32 R0, R29, 0x1f, RZ ;  /* 0x0000001f1d007819 */ /* 0x000fc800000006ff */
[----:B------:R-:W0:Y:S02]  /*1c0e0*/  SYNCS.PHASECHK.TRANS64.TRYWAIT P0, [R5+URZ+0x2a840], R0 ;  /* 0x02a84000050075a7 */ /* 0x000e24000800017f */
[----:B0-----:R-:W-:Y:S05]  /*1c0f0*/  @!P0 BRA `(.L_x_742) ;  /* 0x0000004400c88947 */ /* 0x001fea0003800000 */
.L_x_874:
[----:B------:R-:W-:Y:S05]  /*1c100*/  BSYNC B1 ;  /* 0x0000000000017941 */ /* 0x000fea0003800000 */
.L_x_741:
[----:B------:R-:W-:Y:S01]  /*1c110*/  SHF.R.S32.HI R20, RZ, 0x1f, R7 ;  /* 0x0000001fff147819 */ /* 0x000fe20000011407 */
[----:B------:R-:W-:Y:S01]  /*1c120*/  ULDC.64 UR4, c[0x0][0x300] ;  /* 0x0000c00000047ab9 */ /* 0x000fe20000000a00 */
[----:B-----5:R-:W-:Y:S01]  /*1c130*/  SHF.R.S32.HI R21, RZ, 0x1f, R6 ;  /* 0x0000001fff157819 */ /* 0x020fe20000011406 */
[----:B------:R-:W-:Y:S01]  /*1c140*/  IMAD.WIDE.U32 R2, R7, UR4, RZ ;  /* 0x0000000407027c25 */ /* 0x000fe2000f8e00ff */
[C---:B------:R-:W-:Y:S02]  /*1c150*/  LOP3.LUT P3, RZ, R23.reuse, 0x4, RZ, 0xc0, !PT ;  /* 0x0000000417ff7812 */ /* 0x040fe4000786c0ff */
[C---:B------:R-:W-:Y:S01]  /*1c160*/  LOP3.LUT P2, RZ, R23.reuse, 0x2, RZ, 0xc0, !PT ;  /* 0x0000000217ff7812 */ /* 0x040fe2000784c0ff */
[----:B0-----:R-:W-:Y:S01]  /*1c170*/  IMAD R0, R20, UR4, RZ ;  /* 0x0000000414007c24 */ /* 0x001fe2000f8e02ff */
        /* <DEDUP_REMOVED lines=8> */
[----:B------:R-:W-:-:S04]  /*1c200*/  ULDC.64 UR4, c[0x0][0x308] ;  /* 0x0000c20000047ab9 */ /* 0x000fc80000000a00 */
[----:B------:R-:W-:Y:S01]  /*1c210*/  IADD3 R3, R3, R0, RZ ;  /* 0x0000000003037210 */ /* 0x000fe20007ffe0ff */
[----:B------:R-:W-:-:S04]  /*1c220*/  IMAD R0, R34, UR4, RZ ;  /* 0x0000000422007c24 */ /* 0x000fc8000f8e02ff */
        /* <DEDUP_REMOVED lines=8> */
[----:B------:R-:W0:Y:S01]  /*1c2b0*/  S2R R11, SR_TID.X ;  /* 0x00000000000b7919 */ /* 0x000e220000002100 */
[----:B------:R-:W-:Y:S01]  /*1c2c0*/  IMAD R4, R4, 0x2, R22 ;  /* 0x0000000204047824 */ /* 0x000fe200078e0216 */
[----:B------:R-:W1:Y:S04]  /*1c2d0*/  SHFL.IDX PT, R2, R9, RZ, 0x181f ;  /* 0x00181fff09027589 */ /* 0x000e6800000e0000 */
[----:B------:R-:W2:Y:S04]  /*1c2e0*/  SHFL.IDX PT, R3, R8, RZ, 0x181f ;  /* 0x00181fff08037589 */ /* 0x000ea800000e0000 */
[----:B------:R-:W-:Y:S01]  /*1c2f0*/  SHFL.IDX PT, R35, R8, 0x2, 0x181f ;  /* 0x00581f0008237f89 */ /* 0x000fe200000e0000 */
[----:B0-----:R-:W-:-:S04]  /*1c300*/  SHF.L.U32 R11, R11, 0x3, RZ ;  /* 0x000000030b0b7819 */ /* 0x001fc800000006ff */
[----:B------:R-:W-:-:S05]  /*1c310*/  LOP3.LUT R11, R11, 0x38, RZ, 0xc0, !PT ;  /* 0x000000380b0b7812 */ /* 0x000fca00078ec0ff */
[----:B------:R-:W-:-:S05]  /*1c320*/  IMAD.SHL.U32 R0, R11, 0x2, RZ ;  /* 0x000000020b007824 */ /* 0x000fca00078e00ff */
[----:B-1----:R-:W-:-:S04]  /*1c330*/  IADD3 R2, P0, R2, R0, RZ ;  /* 0x0000000002027210 */ /* 0x002fc80007f1e0ff */
[----:B--2---:R-:W-:-:S05]  /*1c340*/  IADD3.X R3, RZ, R3, RZ, P0, !PT ;  /* 0x00000003ff037210 */ /* 0x004fca00007fe4ff */
[----:B------:R-:W-:Y:S04]  /*1c350*/  LDGSTS.E.BYPASS.LTC128B.128 [R4+0x18400], desc[UR60][R2.64], !P3 ;  /* 0x1840000002047fae */ /* 0x000fe8000d901d7c */
[----:B------:R-:W-:Y:S04]  /*1c360*/  LDGSTS.E.BYPASS.LTC128B.128 [R4+0x1b400], desc[UR60][R2.64+0x80], !P2 ;  /* 0x1b40008002047fae */ /* 0x000fe8000d101d7c */
[----:B------:R0:W-:Y:S04]  /*1c370*/  LDGSTS.E.BYPASS.LTC128B.128 [R4+0x1e400], desc[UR60][R2.64+0x100], !P1 ;  /* 0x1e40010002047fae */ /* 0x0001e8000c901d7c */
[----:B0-----:R-:W0:Y:S04]  /*1c380*/  SHFL.IDX PT, R2, R9, 0x1, 0x181f ;  /* 0x00381f0009027f89 */ /* 0x001e2800000e0000 */
[----:B------:R-:W1:Y:S01]  /*1c390*/  SHFL.IDX PT, R3, R8, 0x1, 0x181f ;  /* 0x00381f0008037f89 */ /* 0x000e6200000e0000 */
[----:B0-----:R-:W-:-:S04]  /*1c3a0*/  IADD3 R2, P0, R2, R0, RZ ;  /* 0x0000000002027210 */ /* 0x001fc80007f1e0ff */
[----:B-1----:R-:W-:-:S05]  /*1c3b0*/  IADD3.X R3, RZ, R3, RZ, P0, !PT ;  /* 0x00000003ff037210 */ /* 0x002fca00007fe4ff */
        /* <DEDUP_REMOVED lines=13> */
[----:B------:R-:W-:Y:S04]  /*1c490*/  SHFL.IDX PT, R35, R8, 0x4, 0x181f ;  /* 0x00981f0008237f89 */ /* 0x000fe800000e0000 */
[----:B------:R-:W-:Y:S04]  /*1c4a0*/  LDGSTS.E.BYPASS.LTC128B.128 [R4+0x19c00], desc[UR60][R2.64], !P3 ;  /* 0x19c0000002047fae */ /* 0x000fe8000d901d7c */
[----:B------:R-:W-:Y:S04]  /*1c4b0*/  LDGSTS.E.BYPASS.LTC128B.128 [R4+0x1cc00], desc[UR60][R2.64+0x80], !P2 ;  /* 0x1cc0008002047fae */ /* 0x000fe8000d101d7c */
[----:B------:R0:W-:Y:S04]  /*1c4c0*/  LDGSTS.E.BYPASS.LTC128B.128 [R4+0x1fc00], desc[UR60][R2.64+0x100], !P1 ;  /* 0x1fc0010002047fae */ /* 0x0001e8000c901d7c */
[----:B0-----:R-:W0:Y:S02]  /*1c4d0*/  SHFL.IDX PT, R2, R9, 0x4, 0x181f ;  /* 0x00981f0009027f89 */ /* 0x001e2400000e0000 */
[----:B0-----:R-:W-:-:S05]  /*1c4e0*/  IADD3 R2, P0, R2, R0, RZ ;  /* 0x0000000002027210 */ /* 0x001fca0007f1e0ff */
[----:B------:R-:W-:Y:S02]  /*1c4f0*/  IMAD.X R3, RZ, RZ, R35, P0 ;  /* 0x000000ffff037224 */ /* 0x000fe400000e0623 */
[----:B------:R0:W1:Y:S04]  /*1c500*/  SHFL.IDX PT, R35, R8, 0x5, 0x181f ;  /* 0x00b81f0008237f89 */ /* 0x00006800000e0000 */
[----:B------:R-:W-:Y:S04]  /*1c510*/  LDGSTS.E.BYPASS.LTC128B.128 [R4+0x1a400], desc[UR60][R2.64], !P3 ;  /* 0x1a40000002047fae */ /* 0x000fe8000d901d7c */
[----:B------:R-:W-:Y:S04]  /*1c520*/  LDGSTS.E.BYPASS.LTC128B.128 [R4+0x1d400], desc[UR60][R2.64+0x80], !P2 ;  /* 0x1d40008002047fae */ /* 0x000fe8000d101d7c */
[----:B------:R2:W-:Y:S04]  /*1c530*/  LDGSTS.E.BYPASS.LTC128B.128 [R4+0x20400], desc[UR60][R2.64+0x100], !P1 ;  /* 0x2040010002047fae */ /* 0x0005e8000c901d7c */
[----:B-12---:R0:W2:Y:S02]  /*1c540*/  SHFL.IDX PT, R2, R9, 0x5, 0x181f ;  /* 0x00b81f0009027f89 */ /* 0x0060a400000e0000 */
.L_x_888:
[----:B--2---:R-:W-:-:S04]  /*1c550*/  IADD3 R2, P0, R2, R0, RZ ;  /* 0x0000000002027210 */ /* 0x004fc80007f1e0ff */
[----:B------:R-:W-:Y:S02]  /*1c560*/  IADD3.X R3, RZ, R35, RZ, P0, !PT ;  /* 0x00000023ff037210 */ /* 0x000fe400007fe4ff */
        /* <DEDUP_REMOVED lines=8> */
.L_x_744:
        /* <DEDUP_REMOVED lines=10> */
.L_x_745:
[----:B------:R2:W-:Y:S01]  /*1c690*/  SYNCS.ARRIVE.TRANS64.A1T0 RZ, [R5+URZ+0x2a830], RZ ;  /* 0x02a830ff05ff79a7 */ /* 0x0005e2000810003f */
[----:B------:R-:W-:Y:S05]  /*1c6a0*/  @!P2 BRA `(.L_x_746) ;  /* 0x000000000004a947 */ /* 0x000fea0003800000 */
[----:B------:R-:W-:Y:S01]  /*1c6b0*/  BPT.TRAP 0x1 ;  /* 0x000000040000795c */ /* 0x000fe20000300000 */
.L_x_746:
[----:B-1----:R-:W-:Y:S01]  /*1c6c0*/  SHF.L.U32 R2, R17, 0x1f, RZ ;  /* 0x0000001f11027819 */ /* 0x002fe200000006ff */
[----:B--2---:R-:W-:Y:S01]  /*1c6d0*/  IMAD R5, R10, 0x8, R22 ;  /* 0x000000080a057824 */ /* 0x004fe200078e0216 */
[----:B------:R-:W-:Y:S03]  /*1c6e0*/  BSSY B1, `(.L_x_747) ;  /* 0x0000003000017945 */ /* 0x000fe60003800000 */
[----:B------:R-:W1:Y:S02]  /*1c6f0*/  SYNCS.PHASECHK.TRANS64.TRYWAIT P0, [R5+URZ+0x2a860], R2 ;  /* 0x02a86002050075a7 */ /* 0x000e64000800017f */
[----:B-1----:R-:W-:Y:S05]  /*1c700*/  @!P0 BRA `(.L_x_748) ;  /* 0x0000004800348947 */ /* 0x002fea0003800000 */
.L_x_889:
[----:B------:R-:W-:Y:S05]  /*1c710*/  BSYNC B1 ;  /* 0x0000000000017941 */ /* 0x000fea0003800000 */
.L_x_747:
[----:B------:R-:W0:Y:S01]  /*1c720*/  LDL R4, [R1] ;  /* 0x0000000001047983 */ /* 0x000e220000100800 */
[----:B------:R-:W2:Y:S01]  /*1c730*/  S2R R3, SR_TID.X ;  /* 0x0000000000037919 */ /* 0x000ea20000002100 */
[----:B------:R-:W-:Y:S01]  /*1c740*/  UMOV UR4, 0xffffffff ;  /* 0xffffffff00047882 */ /* 0x000fe20000000000 */
[----:B------:R-:W-:Y:S02]  /*1c750*/  LOP3.LUT P0, RZ, R30, 0x2, RZ, 0xc0, !PT ;  /* 0x000000021eff7812 */ /* 0x000fe4000780c0ff */
[----:B--2---:R-:W-:-:S04]  /*1c760*/  LOP3.LUT R3, R3, 0x7f, RZ, 0xc0, !PT ;  /* 0x0000007f03037812 */ /* 0x004fc800078ec0ff */
[----:B------:R-:W-:Y:S01]  /*1c770*/  SHF.R.U32.HI R3, RZ, 0x3, R3 ;  /* 0x00000003ff037819 */ /* 0x000fe20000011603 */
[----:B0-----:R-:W-:Y:S02]  /*1c780*/  IMAD R8, R32, -0x60, R4 ;  /* 0xffffffa020087824 */ /* 0x001fe400078e0204 */
[----:B------:R-:W-:-:S03]  /*1c790*/  IMAD R4, R10, 0x3000, R36 ;  /* 0x000030000a047824 */ /* 0x000fc600078e0224 */
[----:B------:R-:W-:Y:S01]  /*1c7a0*/  IADD3 R8, -R3, R8, RZ ;  /* 0x0000000803087210 */ /* 0x000fe20007ffe1ff */
[----:B------:R-:W-:Y:S06]  /*1c7b0*/  BRA.DIV UR4, `(.L_x_749) ;  /* 0x0000004a041c7947 */ /* 0x000fec000b800000 */
[----:B-1----:R-:W0:Y:S01]  /*1c7c0*/  SHFL.IDX PT, R2, R24, RZ, 0x181f ;  /* 0x00181fff18027589 */ /* 0x002e2200000e0000 */
[----:B------:R-:W-:-:S03]  /*1c7d0*/  LEA R4, R4, R22, 0x1 ;  /* 0x0000001604047211 */ /* 0x000fc600078e08ff */
        /* <DEDUP_REMOVED lines=36> */
[----:B0-----:R-:W-:-:S04]  /*1ca20*/  IADD3 R2, P2, R2, R0, RZ ;  /* 0x0000000002027210 */ /* 0x001fc80007f5e0ff */
[----:B-1----:R-:W-:Y:S02]  /*1ca30*/  IADD3.X R3, RZ, R3, RZ, P2, !PT ;  /* 0x00000003ff037210 */ /* 0x002fe400017fe4ff */
[----:B------:R-:W-:-:S13]  /*1ca40*/  ISETP.LT.OR P2, PT, R8, 0x41, !P1 ;  /* 0x000000410800780c */ /* 0x000fda0004f41670 */
[----:B------:R-:W-:Y:S01]  /*1ca50*/  LDGSTS.E.BYPASS.LTC128B.128 [R4+0x2400], desc[UR60][R2.64], !P2 ;  /* 0x0240000002047fae */ /* 0x000fe2000d101d7c */
[----:B------:R-:W-:-:S13]  /*1ca60*/  ISETP.LT.OR P2, PT, R8, 0x41, !P0 ;  /* 0x000000410800780c */ /* 0x000fda0004741670 */
[----:B------:R0:W-:Y:S04]  /*1ca70*/  LDGSTS.E.BYPASS.LTC128B.128 [R4+0x5400], desc[UR60][R2.64+0x80], !P2 ;  /* 0x0540008002047fae */ /* 0x0001e8000d101d7c */
[----:B0-2---:R0:W1:Y:S02]  /*1ca80*/  SHFL.IDX PT, R2, R24, 0x5, 0x181f ;  /* 0x00b81f0018027f89 */ /* 0x00506400000e0000 */
.L_x_903:
        /* <DEDUP_REMOVED lines=16> */
[----:B------:R-:W-:Y:S01]  /*1cb90*/  IMAD R21, R21, UR4, RZ ;  /* 0x0000000415157c24 */ /* 0x000fe2000f8e02ff */
[----:B------:R-:W-:-:S03]  /*1cba0*/  IADD3 R3, R3, R9, RZ ;  /* 0x0000000903037210 */ /* 0x000fc60007ffe0ff */
[C---:B------:R-:W-:Y:S02]  /*1cbb0*/  IMAD R21, R6.reuse, UR5, R21 ;  /* 0x0000000506157c24 */ /* 0x040fe4000f8e0215 */
[----:B------:R-:W-:-:S04]  /*1cbc0*/  IMAD.WIDE.U32 R2, R6, UR4, R2 ;  /* 0x0000000406027c25 */ /* 0x000fc8000f8e0002 */
[----:B------:R-:W-:-:S07]  /*1cbd0*/  IMAD.IADD R21, R3, 0x1, R21 ;  /* 0x0000000103157824 */ /* 0x000fce00078e0215 */
.L_x_750:
        /* <DEDUP_REMOVED lines=10> */
.L_x_751:
[----:B------:R-:W-:Y:S01]  /*1cc80*/  ULDC.64 UR4, c[0x0][0x330] ;  /* 0x0000cc0000047ab9 */ /* 0x000fe20000000a00 */
[----:B------:R-:W-:Y:S01]  /*1cc90*/  MOV R3, R21 ;  /* 0x0000001500037202 */ /* 0x000fe20000000f00 */
[----:B------:R1:W-:Y:S01]  /*1cca0*/  SYNCS.ARRIVE.TRANS64.A1T0 RZ, [R5+URZ+0x2a850], RZ ;  /* 0x02a850ff05ff79a7 */ /* 0x0003e2000810003f */
[----:B------:R-:W-:Y:S01]  /*1ccb0*/  IADD3 R0, R27, -0x1, RZ ;  /* 0xffffffff1b007810 */ /* 0x000fe20007ffe0ff */
[----:B------:R-:W-:Y:S01]  /*1ccc0*/  IMAD.MOV.U32 R17, RZ, RZ, R29 ;  /* 0x000000ffff117224 */ /* 0x000fe200078e001d */
[----:B------:R-:W-:Y:S01]  /*1ccd0*/  MOV R10, R28 ;  /* 0x0000001c000a7202 */ /* 0x000fe20000000f00 */
[----:B------:R-:W-:-:S04]  /*1cce0*/  IMAD.WIDE.U32 R2, R18, UR4, R2 ;  /* 0x0000000412027c25 */ /* 0x000fc8000f8e0002 */
[----:B-1----:R-:W-:Y:S02]  /*1ccf0*/  IMAD R5, R34, UR4, RZ ;  /* 0x0000000422057c24 */ /* 0x002fe4000f8e02ff */
[----:B------:R-:W-:Y:S02]  /*1cd00*/  IMAD.MOV.U32 R32, RZ, RZ, R27 ;  /* 0x000000ffff207224 */ /* 0x000fe400078e001b */
[----:B------:R-:W-:Y:S01]  /*1cd10*/  IMAD R5, R18, UR5, R5 ;  /* 0x0000000512057c24 */ /* 0x000fe2000f8e0205 */
[----:B------:R-:W-:Y:S02]  /*1cd20*/  ULDC.64 UR4, c[0x0][0x318] ;  /* 0x0000c60000047ab9 */ /* 0x000fe40000000a00 */
[----:B0-----:R-:W-:Y:S01]  /*1cd30*/  LEA R24, P0, R2, UR4, 0x1 ;  /* 0x0000000402187c11 */ /* 0x001fe2000f8008ff */
[----:B------:R-:W-:-:S05]  /*1cd40*/  IMAD.IADD R25, R5, 0x1, R3 ;  /* 0x0000000105197824 */ /* 0x000fca00078e0203 */
[----:B------:R-:W-:Y:S02]  /*1cd50*/  LEA.HI.X R25, R2, UR5, R25, 0x1, P0 ;  /* 0x0000000502197c11 */ /* 0x000fe400080f0c19 */
[----:B------:R-:W-:-:S13]  /*1cd60*/  ISETP.GT.AND P0, PT, R27, RZ, PT ;  /* 0x000000ff1b00720c */ /* 0x000fda0003f04270 */
[----:B------:R-:W-:Y:S05]  /*1cd70*/  @P0 BRA `(.L_x_752) ;  /* 0xfffffff000280947 */ /* 0x000fea000383ffff */
.L_x_739:
[----:B------:R-:W-:Y:S05]  /*1cd80*/  BSYNC B0 ;  /* 0x0000000000007941 */ /* 0x000fea0003800000 */
.L_x_738:
        /* <DEDUP_REMOVED lines=17> */
.L_x_754:
[----:B------:R-:W-:Y:S05]  /*1cea0*/  BSYNC B0 ;  /* 0x0000000000007941 */ /* 0x000fea0003800000 */
.L_x_753:
[----:B------:R-:W-:-:S13]  /*1ceb0*/  LOP3.LUT P0, RZ, R23, 0x10, RZ, 0xc0, !PT ;  /* 0x0000001017ff7812 */ /* 0x000fda000780c0ff */
[----:B------:R-:W-:Y:S05]  /*1cec0*/  @!P0 BRA `(.L_x_755) ;  /* 0x0000000000048947 */ /* 0x000fea0003800000 */
[----:B------:R-:W-:Y:S01]  /*1ced0*/  BPT.TRAP 0x1 ;  /* 0x000000040000795c */ /* 0x000fe20000300000 */
.L_x_755:
[----:B------:R-:W2:Y:S01]  /*1cee0*/  LDL.LU R2, [R1] ;  /* 0x0000000001027983 */ /* 0x000ea20000300800 */
[----:B------:R-:W-:Y:S01]  /*1cef0*/  LEA R0, R28, R22, 0x3 ;  /* 0x000000161c007211 */ /* 0x000fe200078e18ff */
[----:B------:R-:W-:Y:S01]  /*1cf00*/  BSSY B0, `(.L_x_756) ;  /* 0x0000005000007945 */ /* 0x000fe20003800000 */
[----:B0-----:R-:W-:-:S04]  /*1cf10*/  SHF.L.U32 R3, R29, 0x1f, RZ ;  /* 0x0000001f1d037819 */ /* 0x001fc800000006ff */
[----:B------:R-:W0:Y:S01]  /*1cf20*/  SYNCS.PHASECHK.TRANS64.TRYWAIT P0, [R0+URZ+0x2a860], R3 ;  /* 0x02a86003000075a7 */ /* 0x000e22000800017f */
[----:B--2---:R-:W-:Y:S01]  /*1cf30*/  IMAD R6, R27, -0x60, R2 ;  /* 0xffffffa01b067824 */ /* 0x004fe200078e0202 */
[----:B0-----:R-:W-:Y:S06]  /*1cf40*/  @!P0 BRA `(.L_x_757) ;  /* 0x0000004800288947 */ /* 0x001fec0003800000 */
.L_x_904:
[----:B------:R-:W-:Y:S05]  /*1cf50*/  BSYNC B0 ;  /* 0x0000000000007941 */ /* 0x000fea0003800000 */
.L_x_756:
        /* <DEDUP_REMOVED lines=8> */
[----:B------:R-:W-:Y:S01]  /*1cfe0*/  LOP3.LUT R2, R30, 0x1, RZ, 0xc0, !PT ;  /* 0x000000011e027812 */ /* 0x000fe200078ec0ff */
[----:B------:R-:W-:Y:S01]  /*1cff0*/  IMAD R4, R4, 0x2, R22 ;  /* 0x0000000204047824 */ /* 0x000fe200078e0216 */
[----:B------:R-:W-:Y:S01]  /*1d000*/  LOP3.LUT P0, RZ, R30, 0x2, RZ, 0xc0, !PT ;  /* 0x000000021eff7812 */ /* 0x000fe2000780c0ff */
[----:B------:R-:W2:Y:S01]  /*1d010*/  SHFL.IDX PT, R14, R24, RZ, 0x181f ;  /* 0x00181fff180e7589 */ /* 0x000ea200000e0000 */
[----:B------:R-:W-:Y:S02]  /*1d020*/  ISETP.NE.U32.AND P1, PT, R2, 0x1, PT ;  /* 0x000000010200780c */ /* 0x000fe40003f25070 */
[C---:B------:R-:W-:Y:S01]  /*1d030*/  ISETP.LT.OR P3, PT, R6.reuse, 0x1, !P0 ;  /* 0x000000010600780c */ /* 0x040fe20004761670 */
[----:B0-----:R-:W0:Y:S01]  /*1d040*/  SHFL.IDX PT, R3, R25, RZ, 0x181f ;  /* 0x00181fff19037589 */ /* 0x001e2200000e0000 */
[----:B------:R-:W-:-:S03]  /*1d050*/  ISETP.LT.OR P2, PT, R6, 0x1, P1 ;  /* 0x000000010600780c */ /* 0x000fc60000f41670 */
[----:B------:R-:W-:Y:S04]  /*1d060*/  SHFL.IDX PT, R8, R25, 0x1, 0x181f ;  /* 0x00381f0019087f89 */ /* 0x000fe800000e0000 */
[----:B------:R-:W-:Y:S01]  /*1d070*/  SHFL.IDX PT, R10, R24, 0x2, 0x181f ;  /* 0x00581f00180a7f89 */ /* 0x000fe200000e0000 */
[----:B-1----:R-:W-:-:S04]  /*1d080*/  SHF.L.U32 R7, R7, 0x3, RZ ;  /* 0x0000000307077819 */ /* 0x002fc800000006ff */
[----:B------:R-:W-:-:S05]  /*1d090*/  LOP3.LUT R7, R7, 0x38, RZ, 0xc0, !PT ;  /* 0x0000003807077812 */ /* 0x000fca00078ec0ff */
[----:B------:R-:W-:Y:S02]  /*1d0a0*/  IMAD.SHL.U32 R5, R7, 0x2, RZ ;  /* 0x0000000207057824 */ /* 0x000fe400078e00ff */
[----:B------:R-:W-:Y:S03]  /*1d0b0*/  SHFL.IDX PT, R7, R25, 0x2, 0x181f ;  /* 0x00581f0019077f89 */ /* 0x000fe600000e0000 */
[----:B--2---:R-:W-:Y:S02]  /*1d0c0*/  IADD3 R2, P4, R14, R5, RZ ;  /* 0x000000050e027210 */ /* 0x004fe40007f9e0ff */
[----:B------:R-:W1:Y:S02]  /*1d0d0*/  SHFL.IDX PT, R14, R24, 0x1, 0x181f ;  /* 0x00381f00180e7f89 */ /* 0x000e6400000e0000 */
[----:B0-----:R-:W-:-:S05]  /*1d0e0*/  IADD3.X R3, RZ, R3, RZ, P4, !PT ;  /* 0x00000003ff037210 */ /* 0x001fca00027fe4ff */
[----:B------:R-:W-:Y:S01]  /*1d0f0*/  LDGSTS.E.BYPASS.LTC128B.128 [R4+0x400], desc[UR60][R2.64], !P2 ;  /* 0x0040000002047fae */ /* 0x000fe2000d101d7c */
[----:B------:R-:W-:-:S03]  /*1d100*/  ISETP.LT.OR P2, PT, R6, 0x11, P1 ;  /* 0x000000110600780c */ /* 0x000fc60000f41670 */
[----:B------:R1:W-:Y:S01]  /*1d110*/  LDGSTS.E.BYPASS.LTC128B.128 [R4+0x3400], desc[UR60][R2.64+0x80], !P3 ;  /* 0x0340008002047fae */ /* 0x0003e2000d901d7c */
[----:B------:R-:W-:Y:S02]  /*1d120*/  ISETP.LT.OR P3, PT, R6, 0x11, !P0 ;  /* 0x000000110600780c */ /* 0x000fe40004761670 */
[----:B-1----:R-:W-:Y:S02]  /*1d130*/  IADD3 R2, P4, R14, R5, RZ ;  /* 0x000000050e027210 */ /* 0x002fe40007f9e0ff */
[----:B------:R-:W0:Y:S02]  /*1d140*/  SHFL.IDX PT, R14, R24, 0x3, 0x181f ;  /* 0x00781f00180e7f89 */ /* 0x000e2400000e0000 */
[----:B------:R-:W-:Y:S02]  /*1d150*/  IADD3.X R3, RZ, R8, RZ, P4, !PT ;  /* 0x00000008ff037210 */ /* 0x000fe400027fe4ff */
        /* <DEDUP_REMOVED lines=15> */
[----:B------:R0:W0:Y:S01]  /*1d250*/  SHFL.IDX PT, R14, R24, 0x5, 0x181f ;  /* 0x00b81f00180e7f89 */ /* 0x00002200000e0000 */
[----:B-1----:R-:W-:-:S05]  /*1d260*/  IADD3.X R3, RZ, R8, RZ, P4, !PT ;  /* 0x00000008ff037210 */ /* 0x002fca00027fe4ff */
        /* <DEDUP_REMOVED lines=8> */
.L_x_918:
[C---:B------:R-:W-:Y:S02]  /*1d2f0*/  ISETP.LT.OR P1, PT, R6.reuse, 0x51, P1 ;  /* 0x000000510600780c */ /* 0x040fe40000f21670 */
[----:B------:R-:W-:Y:S02]  /*1d300*/  ISETP.LT.OR P0, PT, R6, 0x51, !P0 ;  /* 0x000000510600780c */ /* 0x000fe40004701670 */
[----:B-1----:R-:W-:-:S04]  /*1d310*/  IADD3 R2, P2, R14, R5, RZ ;  /* 0x000000050e027210 */ /* 0x002fc80007f5e0ff */
[----:B------:R-:W-:-:S05]  /*1d320*/  IADD3.X R3, RZ, R25, RZ, P2, !PT ;  /* 0x00000019ff037210 */ /* 0x000fca00017fe4ff */
[----:B------:R-:W-:Y:S01]  /*1d330*/  @!PT LDS RZ, [RZ] ;  /* 0x00000000fffff984 */ /* 0x000fe20000000800 */
[----:B------:R-:W-:Y:S01]  /*1d340*/  @!PT LDS RZ, [RZ] ;  /* 0x00000000fffff984 */ /* 0x000fe20000000800 */
[----:B------:R-:W-:Y:S01]  /*1d350*/  @!PT LDS RZ, [RZ] ;  /* 0x00000000fffff984 */ /* 0x000fe20000000800 */
[----:B------:R0:W-:Y:S04]  /*1d360*/  LDGSTS.E.BYPASS.LTC128B.128 [R4+0x2c00], desc[UR60][R2.64], !P1 ;  /* 0x02c0000002047fae */ /* 0x0001e8000c901d7c */
[----:B------:R0:W-:Y:S01]  /*1d370*/  LDGSTS.E.BYPASS.LTC128B.128 [R4+0x5c00], desc[UR60][R2.64+0x80], !P0 ;  /* 0x05c0008002047fae */ /* 0x0001e2000c101d7c */
[----:B------:R-:W-:Y:S01]  /*1d380*/  PLOP3.LUT P0, PT, PT, PT, PT, 0x80, 0x0 ;  /* 0x000000000000781c */ /* 0x000fe20003f0f070 */
[----:B------:R-:W-:-:S12]  /*1d390*/  NOP ;  /* 0x0000000000007918 */ /* 0x000fd80000000000 */
.L_x_759:
        /* <DEDUP_REMOVED lines=10> */
.L_x_760:
[----:B------:R-:W-:Y:S01]  /*1d440*/  VIADD R28, R28, 0x1 ;  /* 0x000000011c1c7836 */ /* 0x000fe20000000000 */
[----:B------:R1:W-:Y:S04]  /*1d450*/  SYNCS.ARRIVE.TRANS64.A1T0 RZ, [R0+URZ+0x2a850], RZ ;  /* 0x02a850ff00ff79a7 */ /* 0x0003e8000810003f */
[----:B------:R-:W-:-:S04]  /*1d460*/  ISETP.NE.AND P0, PT, R28, 0x2, PT ;  /* 0x000000021c00780c */ /* 0x000fc80003f05270 */
[----:B-1----:R-:W-:Y:S02]  /*1d470*/  SEL R0, RZ, 0x1, P0 ;  /* 0x00000001ff007807 */ /* 0x002fe40000000000 */
[----:B------:R-:W-:Y:S02]  /*1d480*/  SEL R28, R28, RZ, P0 ;  /* 0x000000ff1c1c7207 */ /* 0x000fe40000000000 */
[----:B------:R-:W-:-:S07]  /*1d490*/  LOP3.LUT R29, R29, R0, RZ, 0x3c, !PT ;  /* 0x000000001d1d7212 */ /* 0x000fce00078e3cff */
.L_x_717:
[----:B------:R-:W-:Y:S05]  /*1d4a0*/  BSYNC B7 ;  /* 0x0000000000077941 */ /* 0x000fea0003800000 */
.L_x_715:
[----:B------:R-:W-:-:S13]  /*1d4b0*/  LOP3.LUT P0, RZ, R23, 0x20, RZ, 0xc0, !PT ;  /* 0x0000002017ff7812 */ /* 0x000fda000780c0ff */
[----:B------:R-:W-:Y:S05]  /*1d4c0*/  @!P0 BRA `(.L_x_761) ;  /* 0x0000000000248947 */ /* 0x000fea0003800000 */
[----:B------:R-:W-:Y:S05]  /*1d4d0*/  WARPSYNC.ALL ;  /* 0x0000000000007948 */ /* 0x000fea0003800000 */
[----:B------:R-:W1:Y:S08]  /*1d4e0*/  S2UR UR5, SR_CgaCtaId ;  /* 0x00000000000579c3 */ /* 0x000e700000008800 */
[----:B------:R-:W-:Y:S06]  /*1d4f0*/  BAR.SYNC.DEFER_BLOCKING 0x5, 0x180 ;  /* 0x0146000000007b1d */ /* 0x000fec0000010000 */
[----:B------:R-:W-:-:S02]  /*1d500*/  UMOV UR4, 0x400 ;  /* 0x0000040000047882 */ /* 0x000fc40000000000 */
[----:B-1----:R-:W-:-:S06]  /*1d510*/  ULEA UR4, UR5, UR4, 0x18 ;  /* 0x0000000405047291 */ /* 0x002fcc000f8ec03f */
[----:B0-----:R-:W-:-:S05]  /*1d520*/  MOV R22, UR4 ;  /* 0x0000000400167c02 */ /* 0x001fca0008000f00 */
[----:B------:R2:W3:Y:S01]  /*1d530*/  LDS.128 R16, [R22+0x2a8d0] ;  /* 0x02a8d00016107984 */ /* 0x0004e20000000c00 */
[----:B------:R-:W-:Y:S06]  /*1d540*/  BAR.ARV 0x4, 0x180 ;  /* 0x0106000000007b1d */ /* 0x000fec0000002000 */
[----:B------:R-:W-:Y:S05]  /*1d550*/  BRA `(.L_x_762) ;  /* 0x0000000800407947 */ /* 0x000fea0003800000 */
.L_x_761:
        /* <DEDUP_REMOVED lines=8> */
[----:B0-----:R-:W0:Y:S02]  /*1d5e0*/  @!P1 LDC.64 R2, c[0x0][0xc80] ;  /* 0x00032000ff029b82 */ /* 0x001e240000000a00 */
[----:B0-----:R-:W-:-:S06]  /*1d5f0*/  @!P1 IMAD.WIDE R2, R5, 0x4, R2 ;  /* 0x0000000405029825 */ /* 0x001fcc00078e0202 */
[----:B------:R-:W2:Y:S01]  /*1d600*/  @!P1 LDG.E R2, desc[UR60][R2.64] ;  /* 0x0000003c02029981 */ /* 0x000ea2000c1e1900 */
[----:B------:R-:W-:Y:S02]  /*1d610*/  MOV R4, RZ ;  /* 0x000000ff00047202 */ /* 0x000fe40000000f00 */
[C---:B------:R-:W-:Y:S01]  /*1d620*/  ISETP.GE.U32.AND P2, PT, R8.reuse, 0x2, PT ;  /* 0x000000020800780c */ /* 0x040fe20003f46070 */
[----:B------:R-:W-:Y:S01]  /*1d630*/  SHFL.IDX PT, R0, R16, 0x1, 0x1f ;  /* 0x00201f0010007f89 */ /* 0x000fe200000e0000 */
[C---:B------:R-:W-:Y:S02]  /*1d640*/  ISETP.GE.U32.AND P3, PT, R8.reuse, 0x4, PT ;  /* 0x000000040800780c */ /* 0x040fe40003f66070 */
[C---:B------:R-:W-:Y:S02]  /*1d650*/  ISETP.GE.U32.AND P4, PT, R8.reuse, 0x8, PT ;  /* 0x000000080800780c */ /* 0x040fe40003f86070 */
[C---:B------:R-:W-:Y:S01]  /*1d660*/  ISETP.GE.U32.AND P5, PT, R8.reuse, 0x10, PT ;  /* 0x000000100800780c */ /* 0x040fe20003fa6070 */
[----:B--2---:R-:W-:Y:S01]  /*1d670*/  @!P1 IMAD.MOV.U32 R4, RZ, RZ, R2 ;  /* 0x000000ffff049224 */ /* 0x004fe200078e0002 */
[----:B------:R-:W-:-:S04]  /*1d680*/  ISETP.NE.AND P1, PT, R8, RZ, PT ;  /* 0x000000ff0800720c */ /* 0x000fc80003f25270 */
[----:B------:R-:W0:Y:S02]  /*1d690*/  SHFL.UP PT, R14, R4, 0x1, RZ ;  /* 0x04200000040e7989 */ /* 0x000e2400000e00ff */
[----:B0-----:R-:W-:-:S04]  /*1d6a0*/  SEL R5, R14, RZ, P1 ;  /* 0x000000ff0e057207 */ /* 0x001fc80000800000 */
[----:B------:R-:W-:Y:S02]  /*1d6b0*/  IADD3 R6, R4, R5, RZ ;  /* 0x0000000504067210 */ /* 0x000fe40007ffe0ff */
[----:B------:R-:W-:Y:S04]  /*1d6c0*/  SHFL.IDX PT, R5, R16, RZ, 0x1f ;  /* 0x00001fff10057589 */ /* 0x000fe800000e0000 */
        /* <DEDUP_REMOVED lines=12> */
[----:B------:R0:W1:Y:S02]  /*1d790*/  SHFL.IDX PT, R14, R2, 0x1f, 0x1f ;  /* 0x03e01f00020e7f89 */ /* 0x00006400000e0000 */
.L_x_928:
[----:B------:R-:W-:Y:S02]  /*1d7a0*/  ULDC UR4, c[0x0][0xc38] ;  /* 0x00030e0000047ab9 */ /* 0x000fe40000000800 */
[----:B------:R-:W-:-:S04]  /*1d7b0*/  IMAD.U32 R7, RZ, RZ, UR4 ;  /* 0x00000004ff077e24 */ /* 0x000fc8000f8e00ff */
[----:B-1----:R-:W-:-:S05]  /*1d7c0*/  IMAD R3, R14, R7, RZ ;  /* 0x000000070e037224 */ /* 0x002fca00078e02ff */
[----:B------:R-:W-:-:S04]  /*1d7d0*/  IADD3 R6, R0, R3, RZ ;  /* 0x0000000300067210 */ /* 0x000fc80007ffe0ff */
[----:B------:R-:W-:-:S13]  /*1d7e0*/  ISETP.GT.AND P6, PT, R6, R5, PT ;  /* 0x000000050600720c */ /* 0x000fda0003fc4270 */
[----:B------:R-:W-:Y:S05]  /*1d7f0*/  @P6 BRA `(.L_x_764) ;  /* 0x00000000009c6947 */ /* 0x000fea0003800000 */
.L_x_769:
[----:B------:R-:W1:Y:S01]  /*1d800*/  LDC R0, c[0x0][0xc3c] ;  /* 0x00030f00ff007b82 */ /* 0x000e620000000800 */
[----:B------:R-:W-:-:S05]  /*1d810*/  VIADD R19, R19, 0x1f ;  /* 0x0000001f13137836 */ /* 0x000fca0000000000 */
[----:B-1----:R-:W-:-:S13]  /*1d820*/  ISETP.GE.AND P6, PT, R19, R0, PT ;  /* 0x000000001300720c */ /* 0x002fda0003fc6270 */
[----:B------:R-:W-:Y:S05]  /*1d830*/  @P6 BRA `(.L_x_765) ;  /* 0x0000000400446947 */ /* 0x000fea0003800000 */
[----:B0-----:R-:W0:Y:S01]  /*1d840*/  S2R R2, SR_TID.X ;  /* 0x0000000000027919 */ /* 0x001e220000002100 */
[----:B------:R-:W-:Y:S01]  /*1d850*/  BSSY B0, `(.L_x_766) ;  /* 0x0000009000007945 */ /* 0x000fe20003800000 */
[----:B------:R-:W-:Y:S01]  /*1d860*/  IMAD.MOV.U32 R4, RZ, RZ, RZ ;  /* 0x000000ffff047224 */ /* 0x000fe200078e00ff */
[----:B0-----:R-:W-:-:S04]  /*1d870*/  LOP3.LUT R2, R2, 0x1f, RZ, 0xc0, !PT ;  /* 0x0000001f02027812 */ /* 0x001fc800078ec0ff */
[----:B------:R-:W-:-:S04]  /*1d880*/  IADD3 R7, R19, R2, RZ ;  /* 0x0000000213077210 */ /* 0x000fc80007ffe0ff */
[----:B------:R-:W-:-:S13]  /*1d890*/  ISETP.GE.OR P6, PT, R7, R0, !P0 ;  /* 0x000000000700720c */ /* 0x000fda00047c6670 */
[----:B------:R-:W-:Y:S05]  /*1d8a0*/  @P6 BRA `(.L_x_767) ;  /* 0x00000000000c6947 */ /* 0x000fea0003800000 */
[----:B------:R-:W0:Y:S02]  /*1d8b0*/  LDC.64 R2, c[0x0][0xc80] ;  /* 0x00032000ff027b82 */ /* 0x000e240000000a00 */
[----:B0-----:R-:W-:-:S05]  /*1d8c0*/  IMAD.WIDE R2, R7, 0x4, R2 ;  /* 0x0000000407027825 */ /* 0x001fca00078e0202 */
[----:B------:R0:W5:Y:S02]  /*1d8d0*/  LDG.E R4, desc[UR60][R2.64] ;  /* 0x0000003c02047981 */ /* 0x000164000c1e1900 */
.L_x_767:
[----:B------:R-:W-:Y:S05]  /*1d8e0*/  BSYNC B0 ;  /* 0x0000000000007941 */ /* 0x000fea0003800000 */
.L_x_766:
[----:B------:R-:W-:-:S03]  /*1d8f0*/  UMOV UR4, 0xffffffff ;  /* 0xffffffff00047882 */ /* 0x000fc60000000000 */
[----:B------:R-:W-:Y:S05]  /*1d900*/  BRA.DIV UR4, `(.L_x_768) ;  /* 0x0000004a04dc7947 */ /* 0x000fea000b800000 */
[----:B-----5:R-:W1:Y:S02]  /*1d910*/  SHFL.UP PT, R14, R4, 0x1, RZ ;  /* 0x04200000040e7989 */ /* 0x020e6400000e00ff */
[----:B-1----:R-:W-:-:S04]  /*1d920*/  SEL R13, R14, RZ, P1 ;  /* 0x000000ff0e0d7207 */ /* 0x002fc80000800000 */
[----:B------:R-:W-:-:S05]  /*1d930*/  IADD3 R13, R4, R13, RZ ;  /* 0x0000000d040d7210 */ /* 0x000fca0007ffe0ff */
[----:B------:R-:W1:Y:S02]  /*1d940*/  SHFL.UP PT, R14, R13, 0x2, RZ ;  /* 0x044000000d0e7989 */ /* 0x000e6400000e00ff */
[----:B-1----:R-:W-:-:S05]  /*1d950*/  SEL R0, R14, RZ, P2 ;  /* 0x000000ff0e007207 */ /* 0x002fca0001000000 */
        /* <DEDUP_REMOVED lines=11> */
.L_x_936:
[----:B------:R-:W-:Y:S02]  /*1da10*/  ULDC UR4, c[0x0][0xc38] ;  /* 0x00030e0000047ab9 */ /* 0x000fe40000000800 */
[----:B------:R-:W-:-:S04]  /*1da20*/  IMAD.U32 R7, RZ, RZ, UR4 ;  /* 0x00000004ff077e24 */ /* 0x000fc8000f8e00ff */
[----:B-1----:R-:W-:-:S05]  /*1da30*/  IMAD R3, R14, R7, RZ ;  /* 0x000000070e037224 */ /* 0x002fca00078e02ff */
[----:B------:R-:W-:-:S04]  /*1da40*/  IADD3 R6, R3, R6, RZ ;  /* 0x0000000603067210 */ /* 0x000fc80007ffe0ff */
[----:B------:R-:W-:-:S13]  /*1da50*/  ISETP.GT.AND P6, PT, R6, R5, PT ;  /* 0x000000050600720c */ /* 0x000fda0003fc4270 */
[----:B------:R-:W-:Y:S05]  /*1da60*/  @!P6 BRA `(.L_x_769) ;  /* 0xfffffffc0064e947 */ /* 0x000fea000383ffff */
.L_x_764:
[----:B------:R-:W-:Y:S01]  /*1da70*/  IMAD.IADD R6, R6, 0x1, -R3 ;  /* 0x0000000106067824 */ /* 0x000fe200078e0a03 */
[----:B------:R-:W-:-:S03]  /*1da80*/  UMOV UR4, 0xffffffff ;  /* 0xffffffff00047882 */ /* 0x000fc60000000000 */
[----:B------:R-:W-:-:S05]  /*1da90*/  IMAD R0, R2, R7, R6 ;  /* 0x0000000702007224 */ /* 0x000fca00078e0206 */
[----:B------:R-:W-:Y:S01]  /*1daa0*/  ISETP.GT.AND P6, PT, R0, R5, PT ;  /* 0x000000050000720c */ /* 0x000fe20003fc4270 */
[----:B------:R-:W-:-:S12]  /*1dab0*/  BRA.DIV UR4, `(.L_x_770) ;  /* 0x0000004e042c7947 */ /* 0x000fd8000b800000 */
[----:B------:R-:W-:-:S04]  /*1dac0*/  VOTE.ANY R3, PT, !P6 ;  /* 0x0000000000037806 */ /* 0x000fc800070e0100 */
[----:B------:R-:W1:Y:S02]  /*1dad0*/  POPC R0, R3 ;  /* 0x0000000300007309 */ /* 0x000e640000000000 */
[----:B-1----:R1:W2:Y:S02]  /*1dae0*/  SHFL.IDX PT, R4, R4, R0, 0x1f ;  /* 0x00001f0004047589 */ /* 0x0022a400000e0000 */
.L_x_940:
[----:B------:R-:W-:Y:S02]  /*1daf0*/  ISETP.NE.AND P0, PT, R3, RZ, PT ;  /* 0x000000ff0300720c */ /* 0x000fe40003f05270 */
[----:B------:R-:W-:-:S11]  /*1db00*/  MOV R14, RZ ;  /* 0x000000ff000e7202 */ /* 0x000fd60000000f00 */
[----:B------:R-:W-:Y:S05]  /*1db10*/  @!P0 BRA `(.L_x_771) ;  /* 0x0000000000108947 */ /* 0x000fea0003800000 */
[----:B------:R-:W-:Y:S01]  /*1db20*/  UMOV UR4, 0xffffffff ;  /* 0xffffffff00047882 */ /* 0x000fe20000000000 */
[----:B------:R-:W-:Y:S02]  /*1db30*/  VIADD R12, R0, 0xffffffff ;  /* 0xffffffff000c7836 */ /* 0x000fe40000000000 */
[----:B------:R-:W-:Y:S05]  /*1db40*/  BRA.DIV UR4, `(.L_x_772) ;  /* 0x0000004e04507947 */ /* 0x000fea000b800000 */
[----:B------:R3:W4:Y:S02]  /*1db50*/  SHFL.IDX PT, R14, R2, R12, 0x1f ;  /* 0x00001f0c020e7589 */ /* 0x00072400000e0000 */
.L_x_771:
[----:B--2---:R-:W-:Y:S01]  /*1db60*/  IABS R8, R4 ;  /* 0x0000000400087213 */ /* 0x004fe20000000000 */
[----:B----4-:R-:W-:Y:S01]  /*1db70*/  IMAD R16, R14, R7, R6 ;  /* 0x000000070e107224 */ /* 0x010fe200078e0206 */
[----:B------:R-:W-:Y:S02]  /*1db80*/  IADD3 R19, R0, R19, RZ ;  /* 0x0000001300137210 */ /* 0x000fe40007ffe0ff */
[----:B------:R-:W2:Y:S08]  /*1db90*/  I2F.RP R9, R8 ;  /* 0x0000000800097306 */ /* 0x000eb00000209400 */
[----:B--2---:R-:W0:Y:S02]  /*1dba0*/  MUFU.RCP R9, R9 ;  /* 0x0000000900097308 */ /* 0x004e240000001000 */
[----:B0--3--:R-:W-:-:S06]  /*1dbb0*/  IADD3 R2, R9, 0xffffffe, RZ ;  /* 0x0ffffffe09027810 */ /* 0x009fcc0007ffe0ff */
[----:B------:R0:W2:Y:S02]  /*1dbc0*/  F2I.FTZ.U32.TRUNC.NTZ R3, R2 ;  /* 0x0000000200037305 */ /* 0x0000a4000021f000 */
[----:B0-----:R-:W-:Y:S01]  /*1dbd0*/  MOV R2, RZ ;  /* 0x000000ff00027202 */ /* 0x001fe20000000f00 */
[----:B--2---:R-:W-:-:S04]  /*1dbe0*/  IMAD.MOV R7, RZ, RZ, -R3 ;  /* 0x000000ffff077224 */ /* 0x004fc800078e0a03 */
[----:B------:R-:W-:-:S04]  /*1dbf0*/  IMAD R7, R7, R8, RZ ;  /* 0x0000000807077224 */ /* 0x000fc800078e02ff */
[----:B------:R-:W-:-:S04]  /*1dc00*/  IMAD.HI.U32 R3, R3, R7, R2 ;  /* 0x0000000703037227 */ /* 0x000fc800078e0002 */
[----:B------:R-:W-:Y:S01]  /*1dc10*/  IMAD.IADD R7, R5, 0x1, -R16 ;  /* 0x0000000105077824 */ /* 0x000fe200078e0a10 */
[----:B------:R-:W-:-:S04]  /*1dc20*/  IABS R5, R4 ;  /* 0x0000000400057213 */ /* 0x000fc80000000000 */
[----:B------:R-:W-:Y:S02]  /*1dc30*/  IABS R2, R7 ;  /* 0x0000000700027213 */ /* 0x000fe40000000000 */
[----:B------:R-:W-:-:S03]  /*1dc40*/  IADD3 R5, RZ, -R5, RZ ;  /* 0x80000005ff057210 */ /* 0x000fc60007ffe0ff */
[----:B------:R-:W-:-:S04]  /*1dc50*/  IMAD.HI.U32 R3, R3, R2, RZ ;  /* 0x0000000203037227 */ /* 0x000fc800078e00ff */
[----:B------:R-:W-:Y:S01]  /*1dc60*/  IMAD R5, R3, R5, R2 ;  /* 0x0000000503057224 */ /* 0x000fe200078e0202 */
[----:B------:R-:W-:-:S04]  /*1dc70*/  LOP3.LUT R2, R7, R4, RZ, 0x3c, !PT ;  /* 0x0000000407027212 */ /* 0x000fc800078e3cff */
[----:B------:R-:W-:Y:S02]  /*1dc80*/  ISETP.GT.U32.AND P1, PT, R8, R5, PT ;  /* 0x000000050800720c */ /* 0x000fe40003f24070 */
[----:B------:R-:W-:-:S11]  /*1dc90*/  ISETP.GE.AND P2, PT, R2, RZ, PT ;  /* 0x000000ff0200720c */ /* 0x000fd60003f46270 */
[----:B------:R-:W-:Y:S01]  /*1dca0*/  @!P1 IMAD.IADD R5, R5, 0x1, -R8 ;  /* 0x0000000105059824 */ /* 0x000fe200078e0a08 */
[----:B------:R-:W-:Y:S02]  /*1dcb0*/  @!P1 IADD3 R3, R3, 0x1, RZ ;  /* 0x0000000103039810 */ /* 0x000fe40007ffe0ff */
[----:B------:R-:W-:Y:S02]  /*1dcc0*/  ISETP.NE.AND P1, PT, R4, RZ, PT ;  /* 0x000000ff0400720c */ /* 0x000fe40003f25270 */
[----:B------:R-:W-:-:S13]  /*1dcd0*/  ISETP.GE.U32.AND P0, PT, R5, R8, PT ;  /* 0x000000080500720c */ /* 0x000fda0003f06070 */
[----:B------:R-:W-:-:S05]  /*1dce0*/  @P0 VIADD R3, R3, 0x1 ;  /* 0x0000000103030836 */ /* 0x000fca0000000000 */
[----:B------:R-:W-:Y:S02]  /*1dcf0*/  @!P2 IADD3 R3, -R3, RZ, RZ ;  /* 0x000000ff0303a210 */ /* 0x000fe40007ffe1ff */
[----:B------:R-:W-:-:S05]  /*1dd00*/  @!P1 LOP3.LUT R3, RZ, R4, RZ, 0x33, !PT ;  /* 0x00000004ff039212 */ /* 0x000fca00078e33ff */
[--C-:B------:R-:W-:Y:S02]  /*1dd10*/  IMAD.MOV R17, RZ, RZ, -R3.reuse ;  /* 0x000000ffff117224 */ /* 0x100fe400078e0a03 */
[----:B------:R-:W-:Y:S02]  /*1dd20*/  IMAD.MOV.U32 R18, RZ, RZ, R3 ;  /* 0x000000ffff127224 */ /* 0x000fe400078e0003 */
[----:B------:R-:W-:Y:S01]  /*1dd30*/  IMAD R17, R4, R17, R7 ;  /* 0x0000001104117224 */ /* 0x000fe200078e0207 */
[----:B------:R-:W-:Y:S06]  /*1dd40*/  BRA `(.L_x_773) ;  /* 0x00000000001c7947 */ /* 0x000fec0003800000 */
.L_x_765:
[----:B------:R-:W-:Y:S01]  /*1dd50*/  UMOV UR4, URZ ;  /* 0x0000003f00047c82 */ /* 0x000fe20008000000 */
[----:B------:R-:W-:Y:S01]  /*1dd60*/  UMOV UR5, URZ ;  /* 0x0000003f00057c82 */ /* 0x000fe20008000000 */
[----:B------:R-:W-:Y:S01]  /*1dd70*/  ULDC UR6, c[0x0][0xc3c] ;  /* 0x00030f0000067ab9 */ /* 0x000fe20000000800 */
[----:B------:R-:W-:Y:S01]  /*1dd80*/  MOV R16, R5 ;  /* 0x0000000500107202 */ /* 0x000fe20000000f00 */
[----:B------:R-:W-:Y:S01]  /*1dd90*/  IMAD.U32 R17, RZ, RZ, UR4 ;  /* 0x00000004ff117e24 */ /* 0x000fe2000f8e00ff */
[----:B------:R-:W-:Y:S01]  /*1dda0*/  MOV R18, UR5 ;  /* 0x0000000500127c02 */ /* 0x000fe20008000f00 */
[----:B------:R-:W-:-:S07]  /*1ddb0*/  IMAD.U32 R19, RZ, RZ, UR6 ;  /* 0x00000006ff137e24 */ /* 0x000fce000f8e00ff */
.L_x_773:
[----:B-1----:R-:W1:Y:S01]  /*1ddc0*/  S2R R0, SR_TID.X ;  /* 0x0000000000007919 */ /* 0x002e620000002100 */
[----:B------:R-:W-:Y:S05]  /*1ddd0*/  WARPSYNC.ALL ;  /* 0x0000000000007948 */ /* 0x000fea0003800000 */
[----:B------:R-:W-:Y:S01]  /*1dde0*/  BAR.SYNC.DEFER_BLOCKING 0x4, 0x180 ;  /* 0x0106000000007b1d */ /* 0x000fe20000010000 */
[----:B-1----:R-:W-:-:S04]  /*1ddf0*/  LOP3.LUT R0, R0, 0x1f, RZ, 0xc0, !PT ;  /* 0x0000001f00007812 */ /* 0x002fc800078ec0ff */
[----:B------:R-:W-:-:S13]  /*1de00*/  ISETP.NE.AND P0, PT, R0, RZ, PT ;  /* 0x000000ff0000720c */ /* 0x000fda0003f05270 */
[----:B------:R-:W1:Y:S01]  /*1de10*/  @!P0 S2R R3, SR_CgaCtaId ;  /* 0x0000000000038919 */ /* 0x000e620000008800 */
[----:B------:R-:W-:-:S04]  /*1de20*/  @!P0 MOV R0, 0x400 ;  /* 0x0000040000008802 */ /* 0x000fc80000000f00 */
[----:B-1----:R-:W-:-:S05]  /*1de30*/  @!P0 LEA R22, R3, R0, 0x18 ;  /* 0x0000000003168211 */ /* 0x002fca00078ec0ff */
[----:B------:R1:W-:Y:S01]  /*1de40*/  @!P0 STS.128 [R22+0x2a8d0], R16 ;  /* 0x02a8d01016008388 */ /* 0x0003e20000000c00 */
[----:B------:R-:W-:Y:S06]  /*1de50*/  BAR.ARV 0x5, 0x180 ;  /* 0x0146000000007b1d */ /* 0x000fec0000002000 */
.L_x_762:
[----:B------:R-:W-:Y:S02]  /*1de60*/  ULDC UR4, c[0x0][0xc3c] ;  /* 0x00030f0000047ab9 */ /* 0x000fe40000000800 */
[----:B---3--:R-:W-:-:S13]  /*1de70*/  ISETP.GE.AND P0, PT, R19, UR4, PT ;  /* 0x0000000413007c0c */ /* 0x008fda000bf06270 */
[----:B------:R-:W-:Y:S05]  /*1de80*/  @!P0 BRA `(.L_x_774) ;  /* 0xffffffa400a08947 */ /* 0x000fea000383ffff */
[----:B------:R-:W-:Y:S05]  /*1de90*/  BSYNC B8 ;  /* 0x0000000000087941 */ /* 0x000fea0003800000 */
.L_x_673:
[----:B------:R-:W3:Y:S01]  /*1dea0*/  LDL.LU R0, [R1+0x28] ;  /* 0x0000280001007983 */ /* 0x000ee20000300800 */
[----:B------:R-:W-:Y:S01]  /*1deb0*/  BSSY B0, `(.L_x_775) ;  /* 0x000000b000007945 */ /* 0x000fe20003800000 */
[----:B------:R-:W4:Y:S01]  /*1dec0*/  S2R R5, SR_CgaCtaId ;  /* 0x0000000000057919 */ /* 0x000f220000008800 */
[----:B---3--:R-:W-:-:S04]  /*1ded0*/  IADD3 R0, R0, 0x1, RZ ;  /* 0x0000000100007810 */ /* 0x008fc80007ffe0ff */
[----:B01----:R-:W-:-:S04]  /*1dee0*/  LEA.HI R2, R0, R0, RZ, 0x1 ;  /* 0x0000000000027211 */ /* 0x003fc800078f08ff */
[----:B------:R-:W-:Y:S02]  /*1def0*/  LOP3.LUT R3, R2, 0xfffffffe, RZ, 0xc0, !PT ;  /* 0xfffffffe02037812 */ /* 0x000fe400078ec0ff */
[----:B------:R-:W-:-:S03]  /*1df00*/  MOV R2, 0x400 ;  /* 0x0000040000027802 */ /* 0x000fc60000000f00 */
[----:B------:R-:W-:Y:S01]  /*1df10*/  IMAD.IADD R0, R0, 0x1, -R3 ;  /* 0x0000000100007824 */ /* 0x000fe200078e0a03 */
[----:B----4-:R-:W-:-:S04]  /*1df20*/  LEA R5, R5, R2, 0x18 ;  /* 0x0000000205057211 */ /* 0x010fc800078ec0ff */
[----:B------:R-:W-:-:S04]  /*1df30*/  SHF.L.U32 R0, R0, 0x1f, RZ ;  /* 0x0000001f00007819 */ /* 0x000fc800000006ff */
[----:B------:R-:W0:Y:S02]  /*1df40*/  SYNCS.PHASECHK.TRANS64.TRYWAIT P0, [R5+URZ+0x2a820], R0 ;  /* 0x02a82000050075a7 */ /* 0x000e24000800017f */
[----:B0-----:R-:W-:Y:S05]  /*1df50*/  @!P0 BRA `(.L_x_776) ;  /* 0x0000004800708947 */ /* 0x001fea0003800000 */
.L_x_943:
[----:B------:R-:W-:Y:S05]  /*1df60*/  BSYNC B0 ;  /* 0x0000000000007941 */ /* 0x000fea0003800000 */
.L_x_775:
[----:B------:R-:W-:-:S03]  /*1df70*/  UMOV UR4, 0xffffffff ;  /* 0xffffffff00047882 */ /* 0x000fc60000000000 */
[----:B------:R-:W-:Y:S05]  /*1df80*/  BRA.DIV UR4, `(.L_x_777) ;  /* 0x0000004a04787947 */ /* 0x000fea000b800000 */
[----:B0-----:R-:W0:Y:S02]  /*1df90*/  S2R R0, SR_TID.X ;  /* 0x0000000000007919 */ /* 0x001e240000002100 */
[----:B0-----:R-:W-:-:S04]  /*1dfa0*/  SHF.R.U32.HI R0, RZ, 0x5, R0 ;  /* 0x00000005ff007819 */ /* 0x001fc80000011600 */
[----:B------:R-:W-:-:S05]  /*1dfb0*/  LOP3.LUT R0, R0, 0x3, RZ, 0xc0, !PT ;  /* 0x0000000300007812 */ /* 0x000fca00078ec0ff */
[----:B------:R0:W1:Y:S02]  /*1dfc0*/  SHFL.IDX PT, R14, R0, RZ, 0x1f ;  /* 0x00001fff000e7589 */ /* 0x00006400000e0000 */
.L_x_946:
[----:B-1----:R-:W-:-:S13]  /*1dfd0*/  ISETP.NE.AND P0, PT, R14, RZ, PT ;  /* 0x000000ff0e00720c */ /* 0x002fda0003f05270 */
[----:B------:R-:W-:Y:S05]  /*1dfe0*/  @P0 BRA `(.L_x_448) ;  /* 0x0000000000900947 */ /* 0x000fea0003800000 */
[----:B------:R-:W-:-:S03]  /*1dff0*/  UMOV UR4, 0xffffffff ;  /* 0xffffffff00047882 */ /* 0x000fc60000000000 */
[----:B------:R-:W-:Y:S05]  /*1e000*/  BRA.DIV UR4, `(.L_x_778) ;  /* 0x0000004a048c7947 */ /* 0x000fea000b800000 */
[----:B------:R-:W-:-:S13]  /*1e010*/  ELECT P6, URZ, PT ;  /* 0x00000000003f782f */ /* 0x000fda00038c0000 */
.L_x_949:
[----:B------:R-:W-:Y:S05]  /*1e020*/  @!P6 BRA `(.L_x_448) ;  /* 0x000000000080e947 */ /* 0x000fea0003800000 */
[----:B0-----:R-:W3:Y:S02]  /*1e030*/  LDL R0, [R1+0x40] ;  /* 0x0000400001007983 */ /* 0x001ee40000100800 */
[----:B---3--:R-:W-:-:S13]  /*1e040*/  R2UR UR4, R0 ;  /* 0x00000000000472ca */ /* 0x008fda00000e0000 */
[----:B------:R-:W-:-:S06]  /*1e050*/  ULOP3.LUT UR4, UR4, 0x2, URZ, 0xfc, !UPT ;  /* 0x0000000204047892 */ /* 0x000fcc000f8efc3f */
[----:B------:R-:W-:-:S04]  /*1e060*/  MOV R0, UR4 ;  /* 0x0000000400007c02 */ /* 0x000fc80008000f00 */
[----:B------:R-:W-:-:S13]  /*1e070*/  ISETP.NE.AND P0, PT, R0, 0x3, PT ;  /* 0x000000030000780c */ /* 0x000fda0003f05270 */
[----:B------:R-:W-:Y:S05]  /*1e080*/  @!P0 BRA `(.L_x_779) ;  /* 0x0000000000048947 */ /* 0x000fea0003800000 */
[----:B------:R-:W-:Y:S01]  /*1e090*/  BPT.TRAP 0x1 ;  /* 0x000000040000795c */ /* 0x000fe20000300000 */
.L_x_779:
[C---:B------:R-:W-:Y:S01]  /*1e0a0*/  IMAD R3, R28.reuse, 0x8, R5 ;  /* 0x000000081c037824 */ /* 0x040fe200078e0205 */
[----:B------:R-:W-:Y:S02]  /*1e0b0*/  SHF.L.U32 R2, R29, 0x1f, RZ ;  /* 0x0000001f1d027819 */ /* 0x000fe400000006ff */
[----:B------:R-:W-:Y:S02]  /*1e0c0*/  IADD3 R28, R28, 0x1, RZ ;  /* 0x000000011c1c7810 */ /* 0x000fe40007ffe0ff */
[----:B------:R-:W0:Y:S02]  /*1e0d0*/  SYNCS.PHASECHK.TRANS64.TRYWAIT P1, [R3+URZ+0x2a840], R2 ;  /* 0x02a84002030075a7 */ /* 0x000e24000802017f */
[----:B------:R-:W-:-:S04]  /*1e0e0*/  ISETP.NE.AND P2, PT, R28, 0x2, PT ;  /* 0x000000021c00780c */ /* 0x000fc80003f45270 */
[----:B------:R-:W-:Y:S01]  /*1e0f0*/  SEL R0, RZ, 0x1, P2 ;  /* 0x00000001ff007807 */ /* 0x000fe20001000000 */
[----:B0-----:R-:W-:Y:S08]  /*1e100*/  @!P1 BRA `(.L_x_780) ;  /* 0x00000048006c9947 */ /* 0x001ff00003800000 */
.L_x_950:
[----:B------:R-:W-:Y:S02]  /*1e110*/  SEL R28, R28, RZ, P2 ;  /* 0x000000ff1c1c7207 */ /* 0x000fe40001000000 */
[----:B------:R-:W-:Y:S01]  /*1e120*/  LOP3.LUT R0, R29, R0, RZ, 0x3c, !PT ;  /* 0x000000001d007212 */ /* 0x000fe200078e3cff */
[----:B------:R-:W-:Y:S06]  /*1e130*/  @!P0 BRA `(.L_x_781) ;  /* 0x0000000000048947 */ /* 0x000fec0003800000 */
[----:B------:R-:W-:Y:S01]  /*1e140*/  BPT.TRAP 0x1 ;  /* 0x000000040000795c */ /* 0x000fe20000300000 */
.L_x_781:
[----:B------:R-:W-:Y:S01]  /*1e150*/  IMAD R5, R28, 0x8, R5 ;  /* 0x000000081c057824 */ /* 0x000fe200078e0205 */
[----:B------:R-:W-:-:S04]  /*1e160*/  SHF.L.U32 R0, R0, 0x1f, RZ ;  /* 0x0000001f00007819 */ /* 0x000fc800000006ff */
[----:B------:R-:W1:Y:S02]  /*1e170*/  SYNCS.PHASECHK.TRANS64.TRYWAIT P1, [R5+URZ+0x2a840], R0 ;  /* 0x02a84000050075a7 */ /* 0x000e64000802017f */
[----:B-1----:R-:W-:Y:S05]  /*1e180*/  @!P1 BRA `(.L_x_782) ;  /* 0x0000004800609947 */ /* 0x002fea0003800000 */
.L_x_951:
[----:B------:R-:W-:Y:S05]  /*1e190*/  @!P0 BRA `(.L_x_783) ;  /* 0x0000000000048947 */ /* 0x000fea0003800000 */
[----:B------:R-:W-:Y:S01]  /*1e1a0*/  BPT.TRAP 0x1 ;  /* 0x000000040000795c */ /* 0x000fe20000300000 */
.L_x_783:
[----:B------:R-:W3:Y:S02]  /*1e1b0*/  SYNCS.PHASECHK.TRANS64.TRYWAIT P1, [R3+URZ+0x2a860], R2 ;  /* 0x02a86002030075a7 */ /* 0x000ee4000802017f */
[----:B---3--:R-:W-:Y:S05]  /*1e1c0*/  @!P1 BRA `(.L_x_784) ;  /* 0x0000004800649947 */ /* 0x008fea0003800000 */
.L_x_952:
[----:B------:R-:W-:Y:S05]  /*1e1d0*/  @!P0 BRA `(.L_x_785) ;  /* 0x0000000000048947 */ /* 0x000fea0003800000 */
[----:B------:R-:W-:Y:S01]  /*1e1e0*/  BPT.TRAP 0x1 ;  /* 0x000000040000795c */ /* 0x000fe20000300000 */
.L_x_785:
[----:B----4-:R4:W0:Y:S02]  /*1e1f0*/  SYNCS.PHASECHK.TRANS64.TRYWAIT P0, [R5+URZ+0x2a860], R0 ;  /* 0x02a86000050075a7 */ /* 0x010824000800017f */
[----:B0-----:R-:W-:Y:S05]  /*1e200*/  @!P0 NANOSLEEP.SYNCS 0x989680 ;  /* 0x009896800000895d */ /* 0x001fea0003900000 */
[----:B------:R-:W0:Y:S02]  /*1e210*/  @!P0 SYNCS.PHASECHK.TRANS64 P0, [R5+URZ+0x2a860], R0 ;  /* 0x02a86000050085a7 */ /* 0x000e24000800007f */
[----:B0-----:R-:W-:Y:S05]  /*1e220*/  @!P0 BRA `(.L_x_785) ;  /* 0xfffffffc00f08947 */ /* 0x001fea000383ffff */
.L_x_448:
[----:B------:R-:W-:Y:S05]  /*1e230*/  BSYNC B9 ;  /* 0x0000000000097941 */ /* 0x000fea0003800000 */
.L_x_445:
[----:B------:R-:W-:Y:S05]  /*1e240*/  EXIT ;  /* 0x000000000000794d */ /* 0x000fea0003800000 */
.L_x_466:
[----:B0-----:R0:W1:Y:S02]  /*1e250*/  SYNCS.PHASECHK.TRANS64.TRYWAIT P6, [R88+URZ+0x2a890], R89 ;  /* 0x02a89059580075a7 */ /* 0x00106400080c017f */
[----:B-1----:R-:W-:Y:S05]  /*1e260*/  @!P6 NANOSLEEP.SYNCS 0x989680 ;  /* 0x009896800000e95d */ /* 0x002fea0003900000 */
[----:B------:R-:W1:Y:S02]  /*1e270*/  @!P6 SYNCS.PHASECHK.TRANS64 P6, [R88+URZ+0x2a890], R89 ;  /* 0x02a890595800e5a7 */ /* 0x000e6400080c007f */
[----:B-1----:R-:W-:Y:S05]  /*1e280*/  @!P6 BRA `(.L_x_466) ;  /* 0xfffffffc00f0e947 */ /* 0x002fea000383ffff */
[----:B------:R-:W-:Y:S05]  /*1e290*/  BRA `(.L_x_786) ;  /* 0xfffffe5400147947 */ /* 0x000fea000383ffff */
.L_x_467:
[----:B------:R-:W-:Y:S01]  /*1e2a0*/  BSSY B1, `(.L_x_787) ;  /* 0x0000008000017945 */ /* 0x000fe20003800000 */
[----:B------:R-:W-:Y:S01]  /*1e2b0*/  MOV R13, R118 ;  /* 0x00000076000d7202 */ /* 0x000fe20000000f00 */
[----:B------:R-:W-:Y:S01]  /*1e2c0*/  IMAD.MOV.U32 R12, RZ, RZ, RZ ;  /* 0x000000ffff0c7224 */ /* 0x000fe200078e00ff */
[----:B------:R-:W-:Y:S01]  /*1e2d0*/  MOV R11, 0x1c1f ;  /* 0x00001c1f000b7802 */ /* 0x000fe20000000f00 */
[----:B------:R-:W-:-:S07]  /*1e2e0*/  IMAD.MOV.U32 R15, RZ, RZ, -0x1 ;  /* 0xffffffffff0f7424 */ /* 0x000fce00078e00ff */
[----:B0-----:R-:W-:Y:S05]  /*1e2f0*/  WARPSYNC.COLLECTIVE R15, `(.L_x_788) ;  /* 0x000000000f087348 */ /* 0x001fea0003c00000 */
[----:B------:R1:W2:Y:S02]  /*1e300*/  SHFL.IDX P6, R14, R13, R12, R11 ;  /* 0x0000000c0d0e7389 */ /* 0x0002a400000c000b */
[----:B012---:R-:W-:Y:S01]  /*1e310*/  ENDCOLLECTIVE ;  /* 0x000000000000791b */ /* 0x007fe20003800000 */
.L_x_788:
[----:B------:R-:W-:Y:S05]  /*1e320*/  BSYNC B1 ;  /* 0x0000000000017941 */ /* 0x000fea0003800000 */
.L_x_787:
[----:B------:R-:W-:Y:S01]  /*1e330*/  IMAD.MOV.U32 R13, RZ, RZ, R119 ;  /* 0x000000ffff0d7224 */ /* 0x000fe200078e0077 */
[----:B------:R-:W-:Y:S01]  /*1e340*/  MOV R12, RZ ;  /* 0x000000ff000c7202 */ /* 0x000fe20000000f00 */
[----:B------:R-:W-:Y:S01]  /*1e350*/  IMAD.MOV.U32 R11, RZ, RZ, 0x1c1f ;  /* 0x00001c1fff0b7424 */ /* 0x000fe200078e00ff */
[----:B------:R-:W-:Y:S02]  /*1e360*/  MOV R15, 0xffffffff ;  /* 0xffffffff000f7802 */ /* 0x000fe40000000f00 */
[----:B------:R-:W-:-:S07]  /*1e370*/  MOV R82, R14 ;  /* 0x0000000e00527202 */ /* 0x000fce0000000f00 */
[----:B------:R-:W-:Y:S05]  /*1e380*/  WARPSYNC.COLLECTIVE R15, `(.L_x_789) ;  /* 0x000000000f087348 */ /* 0x000fea0003c00000 */
[----:B------:R0:W1:Y:S02]  /*1e390*/  SHFL.IDX P6, R14, R13, R12, R11 ;  /* 0x0000000c0d0e7389 */ /* 0x00006400000c000b */
[----:B01----:R-:W-:Y:S01]  /*1e3a0*/  ENDCOLLECTIVE ;  /* 0x000000000000791b */ /* 0x003fe20003800000 */
.L_x_789:
[----:B------:R-:W-:Y:S01]  /*1e3b0*/  IMAD.MOV.U32 R11, RZ, RZ, R14 ;  /* 0x000000ffff0b7224 */ /* 0x000fe200078e000e */
[----:B------:R-:W-:Y:S06]  /*1e3c0*/  BRA `(.L_x_790) ;  /* 0xfffffe5000dc7947 */ /* 0x000fec000383ffff */
.L_x_492:
[----:B------:R-:W-:Y:S01]  /*1e3d0*/  BSSY B1, `(.L_x_791) ;  /* 0x0000008000017945 */ /* 0x000fe20003800000 */
[----:B0---4-:R-:W-:Y:S01]  /*1e3e0*/  MOV R13, R118 ;  /* 0x00000076000d7202 */ /* 0x011fe20000000f00 */
[----:B------:R-:W-:Y:S01]  /*1e3f0*/  IMAD.MOV.U32 R12, RZ, RZ, 0x1 ;  /* 0x00000001ff0c7424 */ /* 0x000fe200078e00ff */
[----:B---3--:R-:W-:Y:S01]  /*1e400*/  MOV R11, 0x1c1f ;  /* 0x00001c1f000b7802 */ /* 0x008fe20000000f00 */
[----:B------:R-:W-:-:S07]  /*1e410*/  IMAD.MOV.U32 R15, RZ, RZ, -0x1 ;  /* 0xffffffffff0f7424 */ /* 0x000fce00078e00ff */
[----:B-12---:R-:W-:Y:S05]  /*1e420*/  WARPSYNC.COLLECTIVE R15, `(.L_x_792) ;  /* 0x000000000f087348 */ /* 0x006fea0003c00000 */
[----:B------:R0:W3:Y:S02]  /*1e430*/  SHFL.IDX P6, R14, R13, R12, R11 ;  /* 0x0000000c0d0e7389 */ /* 0x0000e400000c000b */
[----:B0123--:R-:W-:Y:S01]  /*1e440*/  ENDCOLLECTIVE ;  /* 0x000000000000791b */ /* 0x00ffe20003800000 */
.L_x_792:
[----:B------:R-:W-:Y:S05]  /*1e450*/  BSYNC B1 ;  /* 0x0000000000017941 */ /* 0x000fea0003800000 */
.L_x_791:
[----:B------:R-:W-:Y:S01]  /*1e460*/  IMAD.MOV.U32 R13, RZ, RZ, R119 ;  /* 0x000000ffff0d7224 */ /* 0x000fe200078e0077 */
[----:B------:R-:W-:Y:S01]  /*1e470*/  MOV R12, 0x1 ;  /* 0x00000001000c7802 */ /* 0x000fe20000000f00 */
[----:B------:R-:W-:Y:S01]  /*1e480*/  IMAD.MOV.U32 R11, RZ, RZ, 0x1c1f ;  /* 0x00001c1fff0b7424 */ /* 0x000fe200078e00ff */
[----:B------:R-:W-:Y:S02]  /*1e490*/  MOV R15, 0xffffffff ;  /* 0xffffffff000f7802 */ /* 0x000fe40000000f00 */
[----:B------:R-:W-:-:S07]  /*1e4a0*/  MOV R118, R14 ;  /* 0x0000000e00767202 */ /* 0x000fce0000000f00 */
[----:B------:R-:W-:Y:S05]  /*1e4b0*/  WARPSYNC.COLLECTIVE R15, `(.L_x_793) ;  /* 0x000000000f087348 */ /* 0x000fea0003c00000 */
[----:B------:R0:W1:Y:S02]  /*1e4c0*/  SHFL.IDX P6, R14, R13, R12, R11 ;  /* 0x0000000c0d0e7389 */ /* 0x00006400000c000b */
[----:B01----:R-:W-:Y:S01]  /*1e4d0*/  ENDCOLLECTIVE ;  /* 0x000000000000791b */ /* 0x003fe20003800000 */
.L_x_793:
[----:B------:R-:W-:Y:S01]  /*1e4e0*/  IMAD.MOV.U32 R119, RZ, RZ, R14 ;  /* 0x000000ffff777224 */ /* 0x000fe200078e000e */
[----:B------:R-:W-:Y:S06]  /*1e4f0*/  BRA `(.L_x_794) ;  /* 0xfffffe6800107947 */ /* 0x000fec000383ffff */
.L_x_522:
[----:B-1----:R1:W2:Y:S02]  /*1e500*/  SYNCS.PHASECHK.TRANS64.TRYWAIT P6, [R88+URZ+0x2a890], R89 ;  /* 0x02a89059580075a7 */ /* 0x0022a400080c017f */
[----:B--2---:R-:W-:Y:S05]  /*1e510*/  @!P6 NANOSLEEP.SYNCS 0x989680 ;  /* 0x009896800000e95d */ /* 0x004fea0003900000 */
[----:B------:R-:W2:Y:S02]  /*1e520*/  @!P6 SYNCS.PHASECHK.TRANS64 P6, [R88+URZ+0x2a890], R89 ;  /* 0x02a890595800e5a7 */ /* 0x000ea400080c007f */
[----:B--2---:R-:W-:Y:S05]  /*1e530*/  @!P6 BRA `(.L_x_522) ;  /* 0xfffffffc00f0e947 */ /* 0x004fea000383ffff */
[----:B------:R-:W-:Y:S05]  /*1e540*/  BRA `(.L_x_795) ;  /* 0xfffffe8400e87947 */ /* 0x000fea000383ffff */
.L_x_523:
[----:B------:R-:W-:Y:S01]  /*1e550*/  BSSY B1, `(.L_x_796) ;  /* 0x0000008000017945 */ /* 0x000fe20003800000 */
[----:B------:R-:W-:Y:S01]  /*1e560*/  MOV R13, R118 ;  /* 0x00000076000d7202 */ /* 0x000fe20000000f00 */
[----:B------:R-:W-:Y:S01]  /*1e570*/  IMAD.MOV.U32 R12, RZ, RZ, RZ ;  /* 0x000000ffff0c7224 */ /* 0x000fe200078e00ff */
[----:B------:R-:W-:Y:S01]  /*1e580*/  MOV R11, 0x1c1f ;  /* 0x00001c1f000b7802 */ /* 0x000fe20000000f00 */
[----:B------:R-:W-:-:S07]  /*1e590*/  IMAD.MOV.U32 R15, RZ, RZ, -0x1 ;  /* 0xffffffffff0f7424 */ /* 0x000fce00078e00ff */
[----:B-1----:R-:W-:Y:S05]  /*1e5a0*/  WARPSYNC.COLLECTIVE R15, `(.L_x_797) ;  /* 0x000000000f087348 */ /* 0x002fea0003c00000 */
[----:B------:R0:W2:Y:S02]  /*1e5b0*/  SHFL.IDX P6, R14, R13, R12, R11 ;  /* 0x0000000c0d0e7389 */ /* 0x0000a400000c000b */
[----:B012---:R-:W-:Y:S01]  /*1e5c0*/  ENDCOLLECTIVE ;  /* 0x000000000000791b */ /* 0x007fe20003800000 */
.L_x_797:
[----:B------:R-:W-:Y:S05]  /*1e5d0*/  BSYNC B1 ;  /* 0x0000000000017941 */ /* 0x000fea0003800000 */
.L_x_796:
        /* <DEDUP_REMOVED lines=8> */
.L_x_798:
[----:B------:R-:W-:Y:S01]  /*1e660*/  IMAD.MOV.U32 R11, RZ, RZ, R14 ;  /* 0x000000ffff0b7224 */ /* 0x000fe200078e000e */
[----:B------:R-:W-:Y:S06]  /*1e670*/  BRA `(.L_x_799) ;  /* 0xfffffe8400b47947 */ /* 0x000fec000383ffff */
.L_x_536:
[----:B------:R-:W-:Y:S01]  /*1e680*/  BSSY B1, `(.L_x_800) ;  /* 0x0000008000017945 */ /* 0x000fe20003800000 */
[----:B--234-:R-:W-:Y:S01]  /*1e690*/  MOV R13, R118 ;  /* 0x00000076000d7202 */ /* 0x01cfe20000000f00 */
[----:B------:R-:W-:Y:S01]  /*1e6a0*/  IMAD.MOV.U32 R12, RZ, RZ, 0x1 ;  /* 0x00000001ff0c7424 */ /* 0x000fe200078e00ff */
[----:B------:R-:W-:Y:S01]  /*1e6b0*/  MOV R11, 0x1c1f ;  /* 0x00001c1f000b7802 */ /* 0x000fe20000000f00 */
[----:B------:R-:W-:-:S07]  /*1e6c0*/  IMAD.MOV.U32 R15, RZ, RZ, -0x1 ;  /* 0xffffffffff0f7424 */ /* 0x000fce00078e00ff */
[----:B01----:R-:W-:Y:S05]  /*1e6d0*/  WARPSYNC.COLLECTIVE R15, `(.L_x_801) ;  /* 0x000000000f087348 */ /* 0x003fea0003c00000 */
[----:B------:R2:W3:Y:S02]  /*1e6e0*/  SHFL.IDX P6, R14, R13, R12, R11 ;  /* 0x0000000c0d0e7389 */ /* 0x0004e400000c000b */
[----:B0123--:R-:W-:Y:S01]  /*1e6f0*/  ENDCOLLECTIVE ;  /* 0x000000000000791b */ /* 0x00ffe20003800000 */
.L_x_801:
[----:B------:R-:W-:Y:S05]  /*1e700*/  BSYNC B1 ;  /* 0x0000000000017941 */ /* 0x000fea0003800000 */
.L_x_800:
        /* <DEDUP_REMOVED lines=8> */
.L_x_802:
[----:B------:R-:W-:Y:S01]  /*1e790*/  IMAD.MOV.U32 R119, RZ, RZ, R14 ;  /* 0x000000ffff777224 */ /* 0x000fe200078e000e */
[----:B------:R-:W-:Y:S06]  /*1e7a0*/  BRA `(.L_x_803) ;  /* 0xfffffe9c005c7947 */ /* 0x000fec000383ffff */
.L_x_549:
[----:B0-----:R0:W1:Y:S02]  /*1e7b0*/  SYNCS.PHASECHK.TRANS64.TRYWAIT P4, [R88+URZ+0x2a890], R89 ;  /* 0x02a89059580075a7 */ /* 0x001064000808017f */
[----:B-1----:R-:W-:Y:S05]  /*1e7c0*/  @!P4 NANOSLEEP.SYNCS 0x989680 ;  /* 0x009896800000c95d */ /* 0x002fea0003900000 */
[----:B------:R-:W1:Y:S02]  /*1e7d0*/  @!P4 SYNCS.PHASECHK.TRANS64 P4, [R88+URZ+0x2a890], R89 ;  /* 0x02a890595800c5a7 */ /* 0x000e64000808007f */
[----:B-1----:R-:W-:Y:S05]  /*1e7e0*/  @!P4 BRA `(.L_x_549) ;  /* 0xfffffffc00f0c947 */ /* 0x002fea000383ffff */
[----:B------:R-:W-:Y:S05]  /*1e7f0*/  BRA `(.L_x_804) ;  /* 0xfffffeb000fc7947 */ /* 0x000fea000383ffff */
.L_x_550:
        /* <DEDUP_REMOVED lines=8> */
.L_x_806:
[----:B------:R-:W-:Y:S05]  /*1e880*/  BSYNC B1 ;  /* 0x0000000000017941 */ /* 0x000fea0003800000 */
.L_x_805:
        /* <DEDUP_REMOVED lines=8> */
.L_x_807:
[----:B------:R-:W-:Y:S01]  /*1e910*/  IMAD.MOV.U32 R36, RZ, RZ, R14 ;  /* 0x000000ffff247224 */ /* 0x000fe200078e000e */
[----:B------:R-:W-:Y:S06]  /*1e920*/  BRA `(.L_x_808) ;  /* 0xfffffeb400207947 */ /* 0x000fec000383ffff */
.L_x_553:
[----:B------:R-:W-:Y:S01]  /*1e930*/  BSSY B1, `(.L_x_809) ;  /* 0x0000008000017945 */ /* 0x000fe20003800000 */
[----:B----4-:R-:W-:Y:S01]  /*1e940*/  MOV R13, R39 ;  /* 0x00000027000d7202 */ /* 0x010fe20000000f00 */
[----:B------:R-:W-:Y:S01]  /*1e950*/  IMAD.MOV.U32 R12, RZ, RZ, 0x1 ;  /* 0x00000001ff0c7424 */ /* 0x000fe200078e00ff */
[----:B------:R-:W-:Y:S01]  /*1e960*/  MOV R11, 0x1c1f ;  /* 0x00001c1f000b7802 */ /* 0x000fe20000000f00 */
[----:B------:R-:W-:-:S07]  /*1e970*/  IMAD.MOV.U32 R15, RZ, RZ, -0x1 ;  /* 0xffffffffff0f7424 */ /* 0x000fce00078e00ff */
[----:B0123--:R-:W-:Y:S05]  /*1e980*/  WARPSYNC.COLLECTIVE R15, `(.L_x_810) ;  /* 0x000000000f087348 */ /* 0x00ffea0003c00000 */
[----:B------:R4:W0:Y:S02]  /*1e990*/  SHFL.IDX P6, R14, R13, R12, R11 ;  /* 0x0000000c0d0e7389 */ /* 0x00082400000c000b */
[----:B01234-:R-:W-:Y:S01]  /*1e9a0*/  ENDCOLLECTIVE ;  /* 0x000000000000791b */ /* 0x01ffe20003800000 */
.L_x_810:
[----:B------:R-:W-:Y:S05]  /*1e9b0*/  BSYNC B1 ;  /* 0x0000000000017941 */ /* 0x000fea0003800000 */
.L_x_809:
        /* <DEDUP_REMOVED lines=8> */
.L_x_811:
[----:B------:R-:W-:Y:S01]  /*1ea40*/  IMAD.MOV.U32 R36, RZ, RZ, R14 ;  /* 0x000000ffff247224 */ /* 0x000fe200078e000e */
[----:B------:R-:W-:Y:S06]  /*1ea50*/  BRA `(.L_x_812) ;  /* 0xfffffeb4007c7947 */ /* 0x000fec000383ffff */
.L_x_557:
[----:B---3--:R3:W0:Y:S02]  /*1ea60*/  SYNCS.PHASECHK.TRANS64.TRYWAIT P0, [R88+URZ+0x2a8b0], R89 ;  /* 0x02a8b059580075a7 */ /* 0x008624000800017f */
[----:B0-----:R-:W-:Y:S05]  /*1ea70*/  @!P0 NANOSLEEP.SYNCS 0x989680 ;  /* 0x009896800000895d */ /* 0x001fea0003900000 */
[----:B------:R-:W0:Y:S02]  /*1ea80*/  @!P0 SYNCS.PHASECHK.TRANS64 P0, [R88+URZ+0x2a8b0], R89 ;  /* 0x02a8b059580085a7 */ /* 0x000e24000800007f */
[----:B0-----:R-:W-:Y:S05]  /*1ea90*/  @!P0 BRA `(.L_x_557) ;  /* 0xfffffffc00f08947 */ /* 0x001fea000383ffff */
[----:B------:R-:W-:Y:S05]  /*1eaa0*/  BRA `(.L_x_813) ;  /* 0xfffffeb800547947 */ /* 0x000fea000383ffff */
.L_x_575:
[----:B------:R-:W-:Y:S01]  /*1eab0*/  BSSY B1, `(.L_x_814) ;  /* 0x0000008000017945 */ /* 0x000fe20003800000 */
[----:B------:R-:W-:Y:S01]  /*1eac0*/  MOV R13, R25 ;  /* 0x00000019000d7202 */ /* 0x000fe20000000f00 */
[----:B------:R-:W-:Y:S01]  /*1ead0*/  IMAD.MOV.U32 R12, RZ, RZ, RZ ;  /* 0x000000ffff0c7224 */ /* 0x000fe200078e00ff */
[----:B------:R-:W-:Y:S01]  /*1eae0*/  MOV R11, 0x1c1f ;  /* 0x00001c1f000b7802 */ /* 0x000fe20000000f00 */
[----:B------:R-:W-:-:S07]  /*1eaf0*/  IMAD.MOV.U32 R15, RZ, RZ, -0x1 ;  /* 0xffffffffff0f7424 */ /* 0x000fce00078e00ff */
[----:B----4-:R-:W-:Y:S05]  /*1eb00*/  WARPSYNC.COLLECTIVE R15, `(.L_x_815) ;  /* 0x000000000f087348 */ /* 0x010fea0003c00000 */
[----:B------:R0:W1:Y:S02]  /*1eb10*/  SHFL.IDX P6, R14, R13, R12, R11 ;  /* 0x0000000c0d0e7389 */ /* 0x00006400000c000b */
[----:B01--4-:R-:W-:Y:S01]  /*1eb20*/  ENDCOLLECTIVE ;  /* 0x000000000000791b */ /* 0x013fe20003800000 */
.L_x_815:
[----:B------:R-:W-:Y:S05]  /*1eb30*/  BSYNC B1 ;  /* 0x0000000000017941 */ /* 0x000fea0003800000 */
.L_x_814:
        /* <DEDUP_REMOVED lines=8> */
.L_x_816:
[----:B------:R-:W-:Y:S01]  /*1ebc0*/  MOV R13, R27 ;  /* 0x0000001b000d7202 */ /* 0x000fe20000000f00 */
[----:B------:R-:W-:-:S07]  /*1ebd0*/  IMAD.MOV.U32 R0, RZ, RZ, R14 ;  /* 0x000000ffff007224 */ /* 0x000fce00078e000e */
[----:B------:R-:W-:Y:S05]  /*1ebe0*/  WARPSYNC.COLLECTIVE R15, `(.L_x_817) ;  /* 0x000000000f087348 */ /* 0x000fea0003c00000 */
[----:B------:R0:W1:Y:S02]  /*1ebf0*/  SHFL.IDX P6, R14, R13, R12, R11 ;  /* 0x0000000c0d0e7389 */ /* 0x00006400000c000b */
[----:B01----:R-:W-:Y:S01]  /*1ec00*/  ENDCOLLECTIVE ;  /* 0x000000000000791b */ /* 0x003fe20003800000 */
.L_x_817:
[----:B------:R-:W-:Y:S01]  /*1ec10*/  MOV R13, R26 ;  /* 0x0000001a000d7202 */ /* 0x000fe20000000f00 */
[----:B------:R-:W-:-:S07]  /*1ec20*/  IMAD.MOV.U32 R5, RZ, RZ, R14 ;  /* 0x000000ffff057224 */ /* 0x000fce00078e000e */
[----:B------:R-:W-:Y:S05]  /*1ec30*/  WARPSYNC.COLLECTIVE R15, `(.L_x_818) ;  /* 0x000000000f087348 */ /* 0x000fea0003c00000 */
[----:B------:R0:W1:Y:S02]  /*1ec40*/  SHFL.IDX P6, R14, R13, R12, R11 ;  /* 0x0000000c0d0e7389 */ /* 0x00006400000c000b */
[----:B01----:R-:W-:Y:S01]  /*1ec50*/  ENDCOLLECTIVE ;  /* 0x000000000000791b */ /* 0x003fe20003800000 */
.L_x_818:
[----:B------:R-:W-:Y:S05]  /*1ec60*/  BRA `(.L_x_819) ;  /* 0xfffffec400907947 */ /* 0x000fea000383ffff */
.L_x_579:
[----:B0-----:R0:W1:Y:S02]  /*1ec70*/  SYNCS.PHASECHK.TRANS64.TRYWAIT P0, [R2+URZ+0x2a800], R5 ;  /* 0x02a80005020075a7 */ /* 0x001064000800017f */
[----:B-1----:R-:W-:Y:S05]  /*1ec80*/  @!P0 NANOSLEEP.SYNCS 0x989680 ;  /* 0x009896800000895d */ /* 0x002fea0003900000 */
[----:B------:R-:W1:Y:S02]  /*1ec90*/  @!P0 SYNCS.PHASECHK.TRANS64 P0, [R2+URZ+0x2a800], R5 ;  /* 0x02a80005020085a7 */ /* 0x000e64000800007f */
[----:B-1----:R-:W-:Y:S05]  /*1eca0*/  @!P0 BRA `(.L_x_579) ;  /* 0xfffffffc00f08947 */ /* 0x002fea000383ffff */
[----:B------:R-:W-:Y:S05]  /*1ecb0*/  BRA `(.L_x_820) ;  /* 0xfffffed000087947 */ /* 0x000fea000383ffff */
.L_x_603:
[----:B------:R-:W-:Y:S01]  /*1ecc0*/  BSSY B1, `(.L_x_821) ;  /* 0x0000008000017945 */ /* 0x000fe20003800000 */
[----:B------:R-:W-:Y:S01]  /*1ecd0*/  IMAD.MOV.U32 R13, RZ, RZ, R25 ;  /* 0x000000ffff0d7224 */ /* 0x000fe200078e0019 */
[----:B------:R-:W-:Y:S01]  /*1ece0*/  MOV R12, RZ ;  /* 0x000000ff000c7202 */ /* 0x000fe20000000f00 */
[----:B------:R-:W-:Y:S01]  /*1ecf0*/  IMAD.MOV.U32 R11, RZ, RZ, 0x1c1f ;  /* 0x00001c1fff0b7424 */ /* 0x000fe200078e00ff */
[----:B------:R-:W-:-:S07]  /*1ed00*/  MOV R15, 0xffffffff ;  /* 0xffffffff000f7802 */ /* 0x000fce0000000f00 */
[----:B----4-:R-:W-:Y:S05]  /*1ed10*/  WARPSYNC.COLLECTIVE R15, `(.L_x_822) ;  /* 0x000000000f087348 */ /* 0x010fea0003c00000 */
[----:B------:R0:W1:Y:S02]  /*1ed20*/  SHFL.IDX P6, R14, R13, R12, R11 ;  /* 0x0000000c0d0e7389 */ /* 0x00006400000c000b */
[----:B01--4-:R-:W-:Y:S01]  /*1ed30*/  ENDCOLLECTIVE ;  /* 0x000000000000791b */ /* 0x013fe20003800000 */
.L_x_822:
[----:B------:R-:W-:Y:S05]  /*1ed40*/  BSYNC B1 ;  /* 0x0000000000017941 */ /* 0x000fea0003800000 */
.L_x_821:
[----:B------:R-:W-:Y:S01]  /*1ed50*/  MOV R13, R24 ;  /* 0x00000018000d7202 */ /* 0x000fe20000000f00 */
[----:B------:R-:W-:Y:S01]  /*1ed60*/  IMAD.MOV.U32 R12, RZ, RZ, RZ ;  /* 0x000000ffff0c7224 */ /* 0x000fe200078e00ff */
[----:B------:R-:W-:Y:S01]  /*1ed70*/  MOV R11, 0x1c1f ;  /* 0x00001c1f000b7802 */ /* 0x000fe20000000f00 */
[----:B------:R-:W-:Y:S02]  /*1ed80*/  IMAD.MOV.U32 R15, RZ, RZ, -0x1 ;  /* 0xffffffffff0f7424 */ /* 0x000fe400078e00ff */
[----:B------:R-:W-:-:S07]  /*1ed90*/  IMAD.MOV.U32 R3, RZ, RZ, R14 ;  /* 0x000000ffff037224 */ /* 0x000fce00078e000e */
[----:B------:R-:W-:Y:S05]  /*1eda0*/  WARPSYNC.COLLECTIVE R15, `(.L_x_823) ;  /* 0x000000000f087348 */ /* 0x000fea0003c00000 */
[----:B------:R0:W1:Y:S02]  /*1edb0*/  SHFL.IDX P6, R14, R13, R12, R11 ;  /* 0x0000000c0d0e7389 */ /* 0x00006400000c000b */
[----:B01----:R-:W-:Y:S01]  /*1edc0*/  ENDCOLLECTIVE ;  /* 0x000000000000791b */ /* 0x003fe20003800000 */
.L_x_823:
[----:B------:R-:W-:Y:S01]  /*1edd0*/  IMAD.MOV.U32 R13, RZ, RZ, R27 ;  /* 0x000000ffff0d7224 */ /* 0x000fe200078e001b */
[----:B------:R-:W-:-:S07]  /*1ede0*/  MOV R0, R14 ;  /* 0x0000000e00007202 */ /* 0x000fce0000000f00 */
[----:B------:R-:W-:Y:S05]  /*1edf0*/  WARPSYNC.COLLECTIVE R15, `(.L_x_824) ;  /* 0x000000000f087348 */ /* 0x000fea0003c00000 */
[----:B------:R0:W1:Y:S02]  /*1ee00*/  SHFL.IDX P6, R14, R13, R12, R11 ;  /* 0x0000000c0d0e7389 */ /* 0x00006400000c000b */
[----:B01----:R-:W-:Y:S01]  /*1ee10*/  ENDCOLLECTIVE ;  /* 0x000000000000791b */ /* 0x003fe20003800000 */
.L_x_824:
[----:B------:R-:W-:Y:S01]  /*1ee20*/  IMAD.MOV.U32 R13, RZ, RZ, R26 ;  /* 0x000000ffff0d7224 */ /* 0x000fe200078e001a */
[----:B------:R-:W-:-:S07]  /*1ee30*/  MOV R21, R14 ;  /* 0x0000000e00157202 */ /* 0x000fce0000000f00 */
[----:B------:R-:W-:Y:S05]  /*1ee40*/  WARPSYNC.COLLECTIVE R15, `(.L_x_825) ;  /* 0x000000000f087348 */ /* 0x000fea0003c00000 */
[----:B------:R0:W1:Y:S02]  /*1ee50*/  SHFL.IDX P6, R14, R13, R12, R11 ;  /* 0x0000000c0d0e7389 */ /* 0x00006400000c000b */
[----:B01----:R-:W-:Y:S01]  /*1ee60*/  ENDCOLLECTIVE ;  /* 0x000000000000791b */ /* 0x003fe20003800000 */
.L_x_825:
[----:B------:R-:W-:Y:S01]  /*1ee70*/  MOV R20, R14 ;  /* 0x0000000e00147202 */ /* 0x000fe20000000f00 */
[----:B------:R-:W-:Y:S06]  /*1ee80*/  BRA `(.L_x_826) ;  /* 0xfffffeec00a47947 */ /* 0x000fec000383ffff */
.L_x_607:
[----:B0-----:R0:W1:Y:S02]  /*1ee90*/  SYNCS.PHASECHK.TRANS64.TRYWAIT P0, [R2+URZ+0x2a800], R5 ;  /* 0x02a80005020075a7 */ /* 0x001064000800017f */
[----:B-1----:R-:W-:Y:S05]  /*1eea0*/  @!P0 NANOSLEEP.SYNCS 0x989680 ;  /* 0x009896800000895d */ /* 0x002fea0003900000 */
[----:B------:R-:W1:Y:S02]  /*1eeb0*/  @!P0 SYNCS.PHASECHK.TRANS64 P0, [R2+URZ+0x2a800], R5 ;  /* 0x02a80005020085a7 */ /* 0x000e64000800007f */
[----:B-1----:R-:W-:Y:S05]  /*1eec0*/  @!P0 BRA `(.L_x_607) ;  /* 0xfffffffc00f08947 */ /* 0x002fea000383ffff */
[----:B------:R-:W-:Y:S05]  /*1eed0*/  BRA `(.L_x_827) ;  /* 0xfffffef400b47947 */ /* 0x000fea000383ffff */
.L_x_621:
[----:B-1----:R1:W2:Y:S02]  /*1eee0*/  SYNCS.PHASECHK.TRANS64.TRYWAIT P1, [R5+URZ+0x2a830], R0 ;  /* 0x02a83000050075a7 */ /* 0x0022a4000802017f */
[----:B--2---:R-:W-:Y:S05]  /*1eef0*/  @!P1 NANOSLEEP.SYNCS 0x989680 ;  /* 0x009896800000995d */ /* 0x004fea0003900000 */
[----:B------:R-:W2:Y:S02]  /*1ef00*/  @!P1 SYNCS.PHASECHK.TRANS64 P1, [R5+URZ+0x2a830], R0 ;  /* 0x02a83000050095a7 */ /* 0x000ea4000802007f */
[----:B--2---:R-:W-:Y:S05]  /*1ef10*/  @!P1 BRA `(.L_x_621) ;  /* 0xfffffffc00f09947 */ /* 0x004fea000383ffff */
[----:B------:R-:W-:Y:S05]  /*1ef20*/  BRA `(.L_x_620) ;  /* 0xffffff1800a47947 */ /* 0x000fea000383ffff */
.L_x_629:
[----:B-1----:R1:W2:Y:S02]  /*1ef30*/  SYNCS.PHASECHK.TRANS64.TRYWAIT P1, [R21+URZ+0x2a830], R0 ;  /* 0x02a83000150075a7 */ /* 0x0022a4000802017f */
[----:B--2---:R-:W-:Y:S05]  /*1ef40*/  @!P1 NANOSLEEP.SYNCS 0x989680 ;  /* 0x009896800000995d */ /* 0x004fea0003900000 */
[----:B------:R-:W2:Y:S02]  /*1ef50*/  @!P1 SYNCS.PHASECHK.TRANS64 P1, [R21+URZ+0x2a830], R0 ;  /* 0x02a83000150095a7 */ /* 0x000ea4000802007f */
[----:B--2---:R-:W-:Y:S05]  /*1ef60*/  @!P1 BRA `(.L_x_629) ;  /* 0xfffffffc00f09947 */ /* 0x004fea000383ffff */
[----:B------:R-:W-:Y:S05]  /*1ef70*/  BRA `(.L_x_628) ;  /* 0xffffff3c00847947 */ /* 0x000fea000383ffff */
.L_x_634:
[----:B0-----:R0:W1:Y:S02]  /*1ef80*/  SYNCS.PHASECHK.TRANS64.TRYWAIT P1, [R10+URZ+0x2a850], R3 ;  /* 0x02a850030a0075a7 */ /* 0x001064000802017f */
[----:B-1----:R-:W-:Y:S05]  /*1ef90*/  @!P1 NANOSLEEP.SYNCS 0x989680 ;  /* 0x009896800000995d */ /* 0x002fea0003900000 */
[----:B------:R-:W1:Y:S02]  /*1efa0*/  @!P1 SYNCS.PHASECHK.TRANS64 P1, [R10+URZ+0x2a850], R3 ;  /* 0x02a850030a0095a7 */ /* 0x000e64000802007f */
[----:B-1----:R-:W-:Y:S05]  /*1efb0*/  @!P1 BRA `(.L_x_634) ;  /* 0xfffffffc00f09947 */ /* 0x002fea000383ffff */
[----:B------:R-:W-:Y:S05]  /*1efc0*/  BRA `(.L_x_633) ;  /* 0xffffff4800747947 */ /* 0x000fea000383ffff */
.L_x_642:
[----:B-1----:R1:W2:Y:S02]  /*1efd0*/  SYNCS.PHASECHK.TRANS64.TRYWAIT P1, [R10+URZ+0x2a850], R5 ;  /* 0x02a850050a0075a7 */ /* 0x0022a4000802017f */
[----:B--2---:R-:W-:Y:S05]  /*1efe0*/  @!P1 NANOSLEEP.SYNCS 0x989680 ;  /* 0x009896800000995d */ /* 0x004fea0003900000 */
[----:B------:R-:W2:Y:S02]  /*1eff0*/  @!P1 SYNCS.PHASECHK.TRANS64 P1, [R10+URZ+0x2a850], R5 ;  /* 0x02a850050a0095a7 */ /* 0x000ea4000802007f */
[----:B--2---:R-:W-:Y:S05]  /*1f000*/  @!P1 BRA `(.L_x_642) ;  /* 0xfffffffc00f09947 */ /* 0x004fea000383ffff */
[----:B------:R-:W-:Y:S05]  /*1f010*/  BRA `(.L_x_641) ;  /* 0xffffff60003c7947 */ /* 0x000fea000383ffff */
.L_x_679:
[----:B------:R-:W0:Y:S01]  /*1f020*/  S2R R9, SR_TID.X ;  /* 0x0000000000097919 */ /* 0x000e220000002100 */
[----:B------:R-:W-:Y:S01]  /*1f030*/  BSSY B1, `(.L_x_828) ;  /* 0x000000a000017945 */ /* 0x000fe20003800000 */
[----:B------:R-:W-:Y:S01]  /*1f040*/  MOV R12, RZ ;  /* 0x000000ff000c7202 */ /* 0x000fe20000000f00 */
[----:B------:R-:W-:Y:S01]  /*1f050*/  IMAD.MOV.U32 R11, RZ, RZ, 0x1f ;  /* 0x0000001fff0b7424 */ /* 0x000fe200078e00ff */
[----:B------:R-:W-:Y:S02]  /*1f060*/  MOV R15, 0xffffffff ;  /* 0xffffffff000f7802 */ /* 0x000fe40000000f00 */
[----:B0-----:R-:W-:-:S04]  /*1f070*/  SHF.R.U32.HI R9, RZ, 0x5, R9 ;  /* 0x00000005ff097819 */ /* 0x001fc80000011609 */
[----:B------:R-:W-:-:S05]  /*1f080*/  LOP3.LUT R9, R9, 0x3, RZ, 0xc0, !PT ;  /* 0x0000000309097812 */ /* 0x000fca00078ec0ff */
[----:B------:R-:W-:-:S07]  /*1f090*/  IMAD.MOV.U32 R13, RZ, RZ, R9 ;  /* 0x000000ffff0d7224 */ /* 0x000fce00078e0009 */
[----:B------:R-:W-:Y:S05]  /*1f0a0*/  WARPSYNC.COLLECTIVE R15, `(.L_x_829) ;  /* 0x000000000f087348 */ /* 0x000fea0003c00000 */
[----:B------:R0:W1:Y:S02]  /*1f0b0*/  SHFL.IDX P6, R14, R13, R12, R11 ;  /* 0x0000000c0d0e7389 */ /* 0x00006400000c000b */
[----:B01----:R-:W-:Y:S01]  /*1f0c0*/  ENDCOLLECTIVE ;  /* 0x000000000000791b */ /* 0x003fe20003800000 */
.L_x_829:
[----:B------:R-:W-:Y:S05]  /*1f0d0*/  BSYNC B1 ;  /* 0x0000000000017941 */ /* 0x000fea0003800000 */
.L_x_828:
[----:B------:R-:W-:Y:S05]  /*1f0e0*/  BRA `(.L_x_830) ;  /* 0xffffff9800b47947 */ /* 0x000fea000383ffff */
.L_x_681:
[----:B------:R-:W-:Y:S01]  /*1f0f0*/  BSSY B1, `(.L_x_831) ;  /* 0x0000006000017945 */ /* 0x000fe20003800000 */
[----:B------:R-:W-:-:S07]  /*1f100*/  IMAD.MOV.U32 R15, RZ, RZ, -0x1 ;  /* 0xffffffffff0f7424 */ /* 0x000fce00078e00ff */
[----:B0-----:R-:W-:Y:S05]  /*1f110*/  WARPSYNC.COLLECTIVE R15, `(.L_x_832) ;  /* 0x000000000f0c7348 */ /* 0x001fea0003c00000 */
[----:B------:R-:W-:Y:S02]  /*1f120*/  ELECT P6, UR62, PT ;  /* 0x00000000003e782f */ /* 0x000fe400038c0000 */
[----:B------:R-:W-:Y:S01]  /*1f130*/  MOV R14, UR62 ;  /* 0x0000003e000e7c02 */ /* 0x000fe20008000f00 */
[----:B0-----:R-:W-:Y:S10]  /*1f140*/  ENDCOLLECTIVE ;  /* 0x000000000000791b */ /* 0x001ff40003800000 */
.L_x_832:
[----:B------:R-:W-:Y:S05]  /*1f150*/  BSYNC B1 ;  /* 0x0000000000017941 */ /* 0x000fea0003800000 */
.L_x_831:
[----:B------:R-:W-:Y:S05]  /*1f160*/  BRA `(.L_x_680) ;  /* 0xffffff9800ac7947 */ /* 0x000fea000383ffff */
.L_x_683:
[----:B0-----:R0:W1:Y:S02]  /*1f170*/  SYNCS.PHASECHK.TRANS64.TRYWAIT P0, [R22+URZ+0x2a820], R3 ;  /* 0x02a82003160075a7 */ /* 0x001064000800017f */
[----:B-1----:R-:W-:Y:S05]  /*1f180*/  @!P0 NANOSLEEP.SYNCS 0x989680 ;  /* 0x009896800000895d */ /* 0x002fea0003900000 */
[----:B------:R-:W1:Y:S02]  /*1f190*/  @!P0 SYNCS.PHASECHK.TRANS64 P0, [R22+URZ+0x2a820], R3 ;  /* 0x02a82003160085a7 */ /* 0x000e64000800007f */
[----:B-1----:R-:W-:Y:S05]  /*1f1a0*/  @!P0 BRA `(.L_x_683) ;  /* 0xfffffffc00f08947 */ /* 0x002fea000383ffff */
[----:B------:R-:W-:Y:S05]  /*1f1b0*/  BRA `(.L_x_833) ;  /* 0xffffff9800bc7947 */ /* 0x000fea000383ffff */
.L_x_687:
[----:B-1----:R1:W2:Y:S02]  /*1f1c0*/  SYNCS.PHASECHK.TRANS64.TRYWAIT P0, [R9+URZ+0x2a8a0], R8 ;  /* 0x02a8a008090075a7 */ /* 0x0022a4000800017f */
[----:B--2---:R-:W-:Y:S05]  /*1f1d0*/  @!P0 NANOSLEEP.SYNCS 0x989680 ;  /* 0x009896800000895d */ /* 0x004fea0003900000 */
[----:B------:R-:W2:Y:S02]  /*1f1e0*/  @!P0 SYNCS.PHASECHK.TRANS64 P0, [R9+URZ+0x2a8a0], R8 ;  /* 0x02a8a008090085a7 */ /* 0x000ea4000800007f */
[----:B--2---:R-:W-:Y:S05]  /*1f1f0*/  @!P0 BRA `(.L_x_687) ;  /* 0xfffffffc00f08947 */ /* 0x004fea000383ffff */
[----:B------:R-:W-:Y:S05]  /*1f200*/  BRA `(.L_x_834) ;  /* 0xffffff9800d47947 */ /* 0x000fea000383ffff */
.L_x_694:
[----:B0-----:R0:W2:Y:S02]  /*1f210*/  SYNCS.PHASECHK.TRANS64.TRYWAIT P0, [R9+URZ+0x2a8c0], R8 ;  /* 0x02a8c008090075a7 */ /* 0x0010a4000800017f */
[----:B--2---:R-:W-:Y:S05]  /*1f220*/  @!P0 NANOSLEEP.SYNCS 0x989680 ;  /* 0x009896800000895d */ /* 0x004fea0003900000 */
[----:B------:R-:W2:Y:S02]  /*1f230*/  @!P0 SYNCS.PHASECHK.TRANS64 P0, [R9+URZ+0x2a8c0], R8 ;  /* 0x02a8c008090085a7 */ /* 0x000ea4000800007f */
[----:B--2---:R-:W-:Y:S05]  /*1f240*/  @!P0 BRA `(.L_x_694) ;  /* 0xfffffffc00f08947 */ /* 0x004fea000383ffff */
[----:B------:R-:W-:Y:S05]  /*1f250*/  BRA `(.L_x_835) ;  /* 0xffffff9c00cc7947 */ /* 0x000fea000383ffff */
.L_x_702:
[----:B-1----:R1:W2:Y:S02]  /*1f260*/  SYNCS.PHASECHK.TRANS64.TRYWAIT P1, [R6+URZ+0x2a8a0], R9 ;  /* 0x02a8a009060075a7 */ /* 0x0022a4000802017f */
[----:B--2---:R-:W-:Y:S05]  /*1f270*/  @!P1 NANOSLEEP.SYNCS 0x989680 ;  /* 0x009896800000995d */ /* 0x004fea0003900000 */
[----:B------:R-:W2:Y:S02]  /*1f280*/  @!P1 SYNCS.PHASECHK.TRANS64 P1, [R6+URZ+0x2a8a0], R9 ;  /* 0x02a8a009060095a7 */ /* 0x000ea4000802007f */
[----:B--2---:R-:W-:Y:S05]  /*1f290*/  @!P1 BRA `(.L_x_702) ;  /* 0xfffffffc00f09947 */ /* 0x004fea000383ffff */
[----:B------:R-:W-:Y:S05]  /*1f2a0*/  BRA `(.L_x_836) ;  /* 0xffffffa000c87947 */ /* 0x000fea000383ffff */
.L_x_709:
[----:B0-----:R0:W2:Y:S02]  /*1f2b0*/  SYNCS.PHASECHK.TRANS64.TRYWAIT P1, [R6+URZ+0x2a8c0], R9 ;  /* 0x02a8c009060075a7 */ /* 0x0010a4000802017f */
[----:B--2---:R-:W-:Y:S05]  /*1f2c0*/  @!P1 NANOSLEEP.SYNCS 0x989680 ;  /* 0x009896800000995d */ /* 0x004fea0003900000 */
[----:B------:R-:W2:Y:S02]  /*1f2d0*/  @!P1 SYNCS.PHASECHK.TRANS64 P1, [R6+URZ+0x2a8c0], R9 ;  /* 0x02a8c009060095a7 */ /* 0x000ea4000802007f */
[----:B--2---:R-:W-:Y:S05]  /*1f2e0*/  @!P1 BRA `(.L_x_709) ;  /* 0xfffffffc00f09947 */ /* 0x004fea000383ffff */
[----:B------:R-:W-:Y:S05]  /*1f2f0*/  BRA `(.L_x_837) ;  /* 0xffffffa400bc7947 */ /* 0x000fea000383ffff */
.L_x_723:
[----:B------:R-:W0:Y:S01]  /*1f300*/  S2R R7, SR_TID.X ;  /* 0x0000000000077919 */ /* 0x000e220000002100 */
[----:B------:R-:W-:Y:S01]  /*1f310*/  BSSY B0, `(.L_x_838) ;  /* 0x000000a000007945 */ /* 0x000fe20003800000 */
[----:B------:R-:W-:Y:S01]  /*1f320*/  IMAD.MOV.U32 R12, RZ, RZ, RZ ;  /* 0x000000ffff0c7224 */ /* 0x000fe200078e00ff */
[----:B------:R-:W-:Y:S01]  /*1f330*/  MOV R11, 0x1f ;  /* 0x0000001f000b7802 */ /* 0x000fe20000000f00 */
[----:B------:R-:W-:Y:S01]  /*1f340*/  IMAD.MOV.U32 R15, RZ, RZ, -0x1 ;  /* 0xffffffffff0f7424 */ /* 0x000fe200078e00ff */
[----:B0-----:R-:W-:-:S04]  /*1f350*/  SHF.R.U32.HI R7, RZ, 0x5, R7 ;  /* 0x00000005ff077819 */ /* 0x001fc80000011607 */
[----:B------:R-:W-:-:S04]  /*1f360*/  LOP3.LUT R7, R7, 0x3, RZ, 0xc0, !PT ;  /* 0x0000000307077812 */ /* 0x000fc800078ec0ff */
[----:B------:R-:W-:-:S07]  /*1f370*/  MOV R13, R7 ;  /* 0x00000007000d7202 */ /* 0x000fce0000000f00 */
[----:B-----5:R-:W-:Y:S05]  /*1f380*/  WARPSYNC.COLLECTIVE R15, `(.L_x_839) ;  /* 0x000000000f087348 */ /* 0x020fea0003c00000 */
[----:B------:R0:W1:Y:S02]  /*1f390*/  SHFL.IDX P6, R14, R13, R12, R11 ;  /* 0x0000000c0d0e7389 */ /* 0x00006400000c000b */
[----:B01---5:R-:W-:Y:S01]  /*1f3a0*/  ENDCOLLECTIVE ;  /* 0x000000000000791b */ /* 0x023fe20003800000 */
.L_x_839:
[----:B------:R-:W-:Y:S05]  /*1f3b0*/  BSYNC B0 ;  /* 0x0000000000007941 */ /* 0x000fea0003800000 */
.L_x_838:
[----:B------:R-:W-:Y:S05]  /*1f3c0*/  BRA `(.L_x_840) ;  /* 0xffffffb000cc7947 */ /* 0x000fea000383ffff */
.L_x_726:
[----:B0-----:R0:W1:Y:S02]  /*1f3d0*/  SYNCS.PHASECHK.TRANS64.TRYWAIT P0, [R7+URZ+0x2a840], R2 ;  /* 0x02a84002070075a7 */ /* 0x001064000800017f */
[----:B-1----:R-:W-:Y:S05]  /*1f3e0*/  @!P0 NANOSLEEP.SYNCS 0x989680 ;  /* 0x009896800000895d */ /* 0x002fea0003900000 */
[----:B------:R-:W1:Y:S02]  /*1f3f0*/  @!P0 SYNCS.PHASECHK.TRANS64 P0, [R7+URZ+0x2a840], R2 ;  /* 0x02a84002070085a7 */ /* 0x000e64000800007f */
[----:B-1----:R-:W-:Y:S05]  /*1f400*/  @!P0 BRA `(.L_x_726) ;  /* 0xfffffffc00f08947 */ /* 0x002fea000383ffff */
[----:B------:R-:W-:Y:S05]  /*1f410*/  BRA `(.L_x_841) ;  /* 0xffffffb400287947 */ /* 0x000fea000383ffff */
.L_x_727:
[----:B------:R-:W-:Y:S01]  /*1f420*/  BSSY B0, `(.L_x_842) ;  /* 0x0000008000007945 */ /* 0x000fe20003800000 */
[----:B------:R-:W-:Y:S01]  /*1f430*/  MOV R13, R0 ;  /* 0x00000000000d7202 */ /* 0x000fe20000000f00 */
[----:B------:R-:W-:Y:S01]  /*1f440*/  IMAD.MOV.U32 R12, RZ, RZ, RZ ;  /* 0x000000ffff0c7224 */ /* 0x000fe200078e00ff */
[----:B------:R-:W-:Y:S01]  /*1f450*/  MOV R11, 0x181f ;  /* 0x0000181f000b7802 */ /* 0x000fe20000000f00 */
[----:B------:R-:W-:-:S07]  /*1f460*/  IMAD.MOV.U32 R15, RZ, RZ, -0x1 ;  /* 0xffffffffff0f7424 */ /* 0x000fce00078e00ff */
[----:B------:R-:W-:Y:S05]  /*1f470*/  WARPSYNC.COLLECTIVE R15, `(.L_x_843) ;  /* 0x000000000f087348 */ /* 0x000fea0003c00000 */
[----:B------:R0:W1:Y:S02]  /*1f480*/  SHFL.IDX P6, R14, R13, R12, R11 ;  /* 0x0000000c0d0e7389 */ /* 0x00006400000c000b */
[----:B01----:R-:W-:Y:S01]  /*1f490*/  ENDCOLLECTIVE ;  /* 0x000000000000791b */ /* 0x003fe20003800000 */
.L_x_843:
[----:B------:R-:W-:Y:S05]  /*1f4a0*/  BSYNC B0 ;  /* 0x0000000000007941 */ /* 0x000fea0003800000 */
.L_x_842:
[----:B------:R-:W-:Y:S01]  /*1f4b0*/  IMAD.MOV.U32 R13, RZ, RZ, R4 ;  /* 0x000000ffff0d7224 */ /* 0x000fe200078e0004 */
[----:B------:R-:W-:Y:S01]  /*1f4c0*/  MOV R12, RZ ;  /* 0x000000ff000c7202 */ /* 0x000fe20000000f00 */
[----:B------:R-:W-:Y:S01]  /*1f4d0*/  IMAD.MOV.U32 R11, RZ, RZ, 0x181f ;  /* 0x0000181fff0b7424 */ /* 0x000fe200078e00ff */
[----:B------:R-:W-:Y:S01]  /*1f4e0*/  MOV R15, 0xffffffff ;  /* 0xffffffff000f7802 */ /* 0x000fe20000000f00 */
[----:B------:R-:W-:Y:S01]  /*1f4f0*/  @P0 IMAD R8, R5, 0x2, R22 ;  /* 0x0000000205080824 */ /* 0x000fe200078e0216 */
[----:B------:R-:W-:-:S07]  /*1f500*/  MOV R2, R14 ;  /* 0x0000000e00027202 */ /* 0x000fce0000000f00 */
[----:B------:R-:W-:Y:S05]  /*1f510*/  WARPSYNC.COLLECTIVE R15, `(.L_x_844) ;  /* 0x000000000f087348 */ /* 0x000fea0003c00000 */
[----:B------:R0:W1:Y:S02]  /*1f520*/  SHFL.IDX P6, R14, R13, R12, R11 ;  /* 0x0000000c0d0e7389 */ /* 0x00006400000c000b */
[----:B01----:R-:W-:Y:S01]  /*1f530*/  ENDCOLLECTIVE ;  /* 0x000000000000791b */ /* 0x003fe20003800000 */
.L_x_844:
[----:B------:R-:W-:Y:S01]  /*1f540*/  MOV R13, R0 ;  /* 0x00000000000d7202 */ /* 0x000fe20000000f00 */
[----:B------:R-:W-:Y:S02]  /*1f550*/  IMAD.MOV.U32 R12, RZ, RZ, 0x1 ;  /* 0x00000001ff0c7424 */ /* 0x000fe400078e00ff */
[----:B------:R-:W-:-:S07]  /*1f560*/  IMAD.MOV.U32 R3, RZ, RZ, R14 ;  /* 0x000000ffff037224 */ /* 0x000fce00078e000e */
[----:B------:R-:W-:Y:S05]  /*1f570*/  WARPSYNC.COLLECTIVE R15, `(.L_x_845) ;  /* 0x000000000f087348 */ /* 0x000fea0003c00000 */
[----:B------:R0:W1:Y:S02]  /*1f580*/  SHFL.IDX P6, R14, R13, R12, R11 ;  /* 0x0000000c0d0e7389 */ /* 0x00006400000c000b */
[----:B01----:R-:W-:Y:S01]  /*1f590*/  ENDCOLLECTIVE ;  /* 0x000000000000791b */ /* 0x003fe20003800000 */
.L_x_845:
[----:B------:R-:W-:-:S04]  /*1f5a0*/  @P0 LEA R3, P1, R9, R3, 0x1 ;  /* 0x0000000309030211 */ /* 0x000fc800078208ff */
[----:B------:R-:W-:Y:S02]  /*1f5b0*/  @P0 IADD3.X R2, RZ, R2, RZ, P1, !PT ;  /* 0x00000002ff020210 */ /* 0x000fe40000ffe4ff */
[----:B------:R-:W-:Y:S02]  /*1f5c0*/  ISETP.GE.AND P1, PT, R6, 0x11, PT ;  /* 0x000000110600780c */ /* 0x000fe40003f26270 */
        /* <DEDUP_REMOVED lines=10> */
[----:B0-----:R-:W-:-:S07]  /*1f670*/  MOV R2, R14 ;  /* 0x0000000e00027202 */ /* 0x001fce0000000f00 */
[----:B------:R-:W-:Y:S05]  /*1f680*/  WARPSYNC.COLLECTIVE R15, `(.L_x_846) ;  /* 0x000000000f087348 */ /* 0x000fea0003c00000 */
[----:B------:R0:W1:Y:S02]  /*1f690*/  SHFL.IDX P6, R14, R13, R12, R11 ;  /* 0x0000000c0d0e7389 */ /* 0x00006400000c000b */
[----:B01----:R-:W-:Y:S01]  /*1f6a0*/  ENDCOLLECTIVE ;  /* 0x000000000000791b */ /* 0x003fe20003800000 */
.L_x_846:
[----:B------:R-:W-:Y:S01]  /*1f6b0*/  @P1 LEA R8, R5, R22, 0x1 ;  /* 0x0000001605081211 */ /* 0x000fe200078e08ff */
[----:B------:R-:W-:Y:S01]  /*1f6c0*/  IMAD.MOV.U32 R13, RZ, RZ, R0 ;  /* 0x000000ffff0d7224 */ /* 0x000fe200078e0000 */
[----:B------:R-:W-:Y:S02]  /*1f6d0*/  MOV R12, 0x2 ;  /* 0x00000002000c7802 */ /* 0x000fe40000000f00 */
[----:B------:R-:W-:-:S07]  /*1f6e0*/  MOV R3, R14 ;  /* 0x0000000e00037202 */ /* 0x000fce0000000f00 */
[----:B------:R-:W-:Y:S05]  /*1f6f0*/  WARPSYNC.COLLECTIVE R15, `(.L_x_847) ;  /* 0x000000000f087348 */ /* 0x000fea0003c00000 */
[----:B------:R0:W1:Y:S02]  /*1f700*/  SHFL.IDX P6, R14, R13, R12, R11 ;  /* 0x0000000c0d0e7389 */ /* 0x00006400000c000b */
[----:B01----:R-:W-:Y:S01]  /*1f710*/  ENDCOLLECTIVE ;  /* 0x000000000000791b */ /* 0x003fe20003800000 */
.L_x_847:
        /* <DEDUP_REMOVED lines=17> */
.L_x_848:
[----:B------:R-:W-:Y:S01]  /*1f830*/  @P1 IMAD R8, R5, 0x2, R22 ;  /* 0x0000000205081824 */ /* 0x000fe200078e0216 */
[----:B------:R-:W-:Y:S01]  /*1f840*/  MOV R13, R0 ;  /* 0x00000000000d7202 */ /* 0x000fe20000000f00 */
[----:B------:R-:W-:Y:S02]  /*1f850*/  IMAD.MOV.U32 R12, RZ, RZ, 0x3 ;  /* 0x00000003ff0c7424 */ /* 0x000fe400078e00ff */
[----:B------:R-:W-:-:S07]  /*1f860*/  IMAD.MOV.U32 R3, RZ, RZ, R14 ;  /* 0x000000ffff037224 */ /* 0x000fce00078e000e */
[----:B------:R-:W-:Y:S05]  /*1f870*/  WARPSYNC.COLLECTIVE R15, `(.L_x_849) ;  /* 0x000000000f087348 */ /* 0x000fea0003c00000 */
[----:B------:R0:W1:Y:S02]  /*1f880*/  SHFL.IDX P6, R14, R13, R12, R11 ;  /* 0x0000000c0d0e7389 */ /* 0x00006400000c000b */
[----:B01----:R-:W-:Y:S01]  /*1f890*/  ENDCOLLECTIVE ;  /* 0x000000000000791b */ /* 0x003fe20003800000 */
.L_x_849:
        /* <DEDUP_REMOVED lines=12> */
[----:B------:R-:W-:Y:S02]  /*1f960*/  ISETP.GE.AND P1, PT, R6, 0x31, PT ;  /* 0x000000310600780c */ /* 0x000fe40003f26270 */
[----:B0-----:R-:W-:-:S11]  /*1f970*/  MOV R2, R14 ;  /* 0x0000000e00027202 */ /* 0x001fd60000000f00 */
[----:B------:R-:W-:Y:S05]  /*1f980*/  WARPSYNC.COLLECTIVE R15, `(.L_x_850) ;  /* 0x000000000f087348 */ /* 0x000fea0003c00000 */
[----:B------:R0:W1:Y:S02]  /*1f990*/  SHFL.IDX P6, R14, R13, R12, R11 ;  /* 0x0000000c0d0e7389 */ /* 0x00006400000c000b */
[----:B01----:R-:W-:Y:S01]  /*1f9a0*/  ENDCOLLECTIVE ;  /* 0x000000000000791b */ /* 0x003fe20003800000 */
.L_x_850:
[----:B------:R-:W-:Y:S01]  /*1f9b0*/  @P1 LEA R8, R5, R22, 0x1 ;  /* 0x0000001605081211 */ /* 0x000fe200078e08ff */
[----:B------:R-:W-:Y:S01]  /*1f9c0*/  IMAD.MOV.U32 R13, RZ, RZ, R0 ;  /* 0x000000ffff0d7224 */ /* 0x000fe200078e0000 */
[----:B------:R-:W-:Y:S02]  /*1f9d0*/  MOV R12, 0x4 ;  /* 0x00000004000c7802 */ /* 0x000fe40000000f00 */
[----:B------:R-:W-:-:S07]  /*1f9e0*/  MOV R3, R14 ;  /* 0x0000000e00037202 */ /* 0x000fce0000000f00 */
[----:B------:R-:W-:Y:S05]  /*1f9f0*/  WARPSYNC.COLLECTIVE R15, `(.L_x_851) ;  /* 0x000000000f087348 */ /* 0x000fea0003c00000 */
[----:B------:R0:W1:Y:S02]  /*1fa00*/  SHFL.IDX P6, R14, R13, R12, R11 ;  /* 0x0000000c0d0e7389 */ /* 0x00006400000c000b */
[----:B01----:R-:W-:Y:S01]  /*1fa10*/  ENDCOLLECTIVE ;  /* 0x000000000000791b */ /* 0x003fe20003800000 */
.L_x_851:
        /* <DEDUP_REMOVED lines=17> */
.L_x_852:
[----:B------:R-:W-:Y:S01]  /*1fb30*/  @P1 IMAD R8, R5, 0x2, R22 ;  /* 0x0000000205081824 */ /* 0x000fe200078e0216 */
[----:B------:R-:W-:Y:S01]  /*1fb40*/  MOV R13, R0 ;  /* 0x00000000000d7202 */ /* 0x000fe20000000f00 */
[----:B------:R-:W-:Y:S02]  /*1fb50*/  IMAD.MOV.U32 R12, RZ, RZ, 0x5 ;  /* 0x00000005ff0c7424 */ /* 0x000fe400078e00ff */
[----:B------:R-:W-:-:S07]  /*1fb60*/  IMAD.MOV.U32 R3, RZ, RZ, R14 ;  /* 0x000000ffff037224 */ /* 0x000fce00078e000e */
[----:B------:R-:W-:Y:S05]  /*1fb70*/  WARPSYNC.COLLECTIVE R15, `(.L_x_853) ;  /* 0x000000000f087348 */ /* 0x000fea0003c00000 */
[----:B------:R0:W1:Y:S02]  /*1fb80*/  SHFL.IDX P6, R14, R13, R12, R11 ;  /* 0x0000000c0d0e7389 */ /* 0x00006400000c000b */
[----:B01----:R-:W-:Y:S01]  /*1fb90*/  ENDCOLLECTIVE ;  /* 0x000000000000791b */ /* 0x003fe20003800000 */
.L_x_853:
[----:B------:R-:W-:-:S04]  /*1fba0*/  @P1 LEA R3, P0, R9, R3, 0x1 ;  /* 0x0000000309031211 */ /* 0x000fc800078008ff */
[----:B------:R-:W-:-:S04]  /*1fbb0*/  @P1 IADD3.X R2, RZ, R2, RZ, P0, !PT ;  /* 0x00000002ff021210 */ /* 0x000fc800007fe4ff */
[----:B------:R-:W-:Y:S01]  /*1fbc0*/  @P1 LOP3.LUT R3, R3, R2, RZ, 0x3c, !PT ;  /* 0x0000000203031212 */ /* 0x000fe200078e3cff */
[----:B------:R-:W-:-:S03]  /*1fbd0*/  IMAD.MOV.U32 R13, RZ, RZ, R4 ;  /* 0x000000ffff0d7224 */ /* 0x000fc600078e0004 */
[----:B------:R-:W-:-:S04]  /*1fbe0*/  @P1 LOP3.LUT R2, R3, R2, RZ, 0x3c, !PT ;  /* 0x0000000203021212 */ /* 0x000fc800078e3cff */
[----:B------:R-:W-:Y:S02]  /*1fbf0*/  @P1 LOP3.LUT R3, R3, R2, RZ, 0x3c, !PT ;  /* 0x0000000203031212 */ /* 0x000fe400078e3cff */
[----:B------:R-:W-:-:S03]  /*1fc00*/  MOV R0, R14 ;  /* 0x0000000e00007202 */ /* 0x000fc60000000f00 */
[----:B------:R-:W-:Y:S01]  /*1fc10*/  @!PT LDS RZ, [RZ] ;  /* 0x00000000fffff984 */ /* 0x000fe20000000800 */
[----:B------:R-:W-:Y:S01]  /*1fc20*/  @!PT LDS RZ, [RZ] ;  /* 0x00000000fffff984 */ /* 0x000fe20000000800 */
[----:B------:R-:W-:Y:S01]  /*1fc30*/  @!PT LDS RZ, [RZ] ;  /* 0x00000000fffff984 */ /* 0x000fe20000000800 */
[----:B------:R0:W-:Y:S04]  /*1fc40*/  @P1 LDGSTS.E.BYPASS.LTC128B.128 [R8+0x1a400], desc[UR60][R2.64], !P4 ;  /* 0x1a40000002081fae */ /* 0x0001e8000e101d7c */
[----:B0-----:R-:W-:Y:S05]  /*1fc50*/  WARPSYNC.COLLECTIVE R15, `(.L_x_854) ;  /* 0x000000000f087348 */ /* 0x001fea0003c00000 */
[----:B------:R1:W2:Y:S02]  /*1fc60*/  SHFL.IDX P6, R14, R13, R12, R11 ;  /* 0x0000000c0d0e7389 */ /* 0x0002a400000c000b */
[----:B012---:R-:W-:Y:S01]  /*1fc70*/  ENDCOLLECTIVE ;  /* 0x000000000000791b */ /* 0x007fe20003800000 */
.L_x_854:
[----:B------:R-:W-:Y:S01]  /*1fc80*/  @!PT LDS RZ, [RZ] ;  /* 0x00000000fffff984 */ /* 0x000fe20000000800 */
[----:B------:R-:W-:Y:S01]  /*1fc90*/  @!PT LDS RZ, [RZ] ;  /* 0x00000000fffff984 */ /* 0x000fe20000000800 */
[----:B------:R-:W-:Y:S01]  /*1fca0*/  @!PT LDS RZ, [RZ] ;  /* 0x00000000fffff984 */ /* 0x000fe20000000800 */
[----:B------:R-:W-:Y:S04]  /*1fcb0*/  @P1 LDGSTS.E.BYPASS.LTC128B.128 [R8+0x1d400], desc[UR60][R2.64+0x80], !P3 ;  /* 0x1d40008002081fae */ /* 0x000fe8000d901d7c */
[----:B------:R0:W-:Y:S02]  /*1fcc0*/  @P1 LDGSTS.E.BYPASS.LTC128B.128 [R8+0x20400], desc[UR60][R2.64+0x100], !P2 ;  /* 0x2040010002081fae */ /* 0x0001e4000d101d7c */
[----:B0-----:R-:W-:Y:S01]  /*1fcd0*/  MOV R2, R14 ;  /* 0x0000000e00027202 */ /* 0x001fe20000000f00 */
[----:B------:R-:W-:Y:S06]  /*1fce0*/  BRA `(.L_x_855) ;  /* 0xffffffb000787947 */ /* 0x000fec000383ffff */
.L_x_732:
[----:B------:R-:W-:Y:S01]  /*1fcf0*/  IMAD.MOV.U32 R13, RZ, RZ, R5 ;  /* 0x000000ffff0d7224 */ /* 0x000fe200078e0005 */
[----:B------:R-:W-:Y:S01]  /*1fd00*/  MOV R12, RZ ;  /* 0x000000ff000c7202 */ /* 0x000fe20000000f00 */
[----:B------:R-:W-:Y:S01]  /*1fd10*/  IMAD.MOV.U32 R11, RZ, RZ, 0x181f ;  /* 0x0000181fff0b7424 */ /* 0x000fe200078e00ff */
[----:B------:R-:W-:Y:S01]  /*1fd20*/  MOV R15, 0xffffffff ;  /* 0xffffffff000f7802 */ /* 0x000fe20000000f00 */
[----:B-----5:R-:W-:Y:S01]  /*1fd30*/  IMAD R6, R17, R8, RZ ;  /* 0x0000000811067224 */ /* 0x020fe200078e02ff */
[----:B------:R-:W-:-:S07]  /*1fd40*/  IADD3 R4, R10, R4, RZ ;  /* 0x000000040a047210 */ /* 0x000fce0007ffe0ff */
[----:B------:R-:W-:Y:S05]  /*1fd50*/  WARPSYNC.COLLECTIVE R15, `(.L_x_856) ;  /* 0x000000000f087348 */ /* 0x000fea0003c00000 */
[----:B------:R0:W1:Y:S02]  /*1fd60*/  SHFL.IDX P6, R14, R13, R12, R11 ;  /* 0x0000000c0d0e7389 */ /* 0x00006400000c000b */
[----:B01----:R-:W-:Y:S01]  /*1fd70*/  ENDCOLLECTIVE ;  /* 0x000000000000791b */ /* 0x003fe20003800000 */
.L_x_856:
[----:B------:R-:W-:Y:S02]  /*1fd80*/  ISETP.GE.AND P1, PT, R4, R6, PT ;  /* 0x000000060400720c */ /* 0x000fe40003f26270 */
[----:B------:R-:W-:Y:S01]  /*1fd90*/  MOV R13, R0 ;  /* 0x00000000000d7202 */ /* 0x000fe20000000f00 */
[----:B------:R-:W-:-:S10]  /*1fda0*/  IMAD.MOV.U32 R2, RZ, RZ, R14 ;  /* 0x000000ffff027224 */ /* 0x000fd400078e000e */
[----:B------:R-:W-:Y:S05]  /*1fdb0*/  WARPSYNC.COLLECTIVE R15, `(.L_x_857) ;  /* 0x000000000f087348 */ /* 0x000fea0003c00000 */
[----:B------:R0:W1:Y:S02]  /*1fdc0*/  SHFL.IDX P6, R14, R13, R12, R11 ;  /* 0x0000000c0d0e7389 */ /* 0x00006400000c000b */
[----:B01----:R-:W-:Y:S01]  /*1fdd0*/  ENDCOLLECTIVE ;  /* 0x000000000000791b */ /* 0x003fe20003800000 */
.L_x_857:
[----:B------:R-:W-:Y:S01]  /*1fde0*/  MOV R13, R5 ;  /* 0x00000005000d7202 */ /* 0x000fe20000000f00 */
[----:B------:R-:W-:Y:S02]  /*1fdf0*/  IMAD.MOV.U32 R12, RZ, RZ, 0x1 ;  /* 0x00000001ff0c7424 */ /* 0x000fe400078e00ff */
[----:B------:R-:W-:-:S07]  /*1fe00*/  IMAD.MOV.U32 R3, RZ, RZ, R14 ;  /* 0x000000ffff037224 */ /* 0x000fce00078e000e */
[----:B------:R-:W-:Y:S05]  /*1fe10*/  WARPSYNC.COLLECTIVE R15, `(.L_x_858) ;  /* 0x000000000f087348 */ /* 0x000fea0003c00000 */
[----:B------:R0:W1:Y:S02]  /*1fe20*/  SHFL.IDX P6, R14, R13, R12, R11 ;  /* 0x0000000c0d0e7389 */ /* 0x00006400000c000b */
[----:B01----:R-:W-:Y:S01]  /*1fe30*/  ENDCOLLECTIVE ;  /* 0x000000000000791b */ /* 0x003fe20003800000 */
.L_x_858:
        /* <DEDUP_REMOVED lines=11> */
[----:B------:R-:W-:-:S02]  /*1fef0*/  ISETP.GE.AND P1, PT, R7, R6, PT ;  /* 0x000000060700720c */ /* 0x000fc40003f26270 */
[----:B0-----:R-:W-:-:S11]  /*1ff00*/  MOV R2, R14 ;  /* 0x0000000e00027202 */ /* 0x001fd60000000f00 */
[----:B------:R-:W-:Y:S05]  /*1ff10*/  WARPSYNC.COLLECTIVE R15, `(.L_x_859) ;  /* 0x000000000f087348 */ /* 0x000fea0003c00000 */
[----:B------:R0:W1:Y:S02]  /*1ff20*/  SHFL.IDX P6, R14, R13, R12, R11 ;  /* 0x0000000c0d0e7389 */ /* 0x00006400000c000b */
[----:B01----:R-:W-:Y:S01]  /*1ff30*/  ENDCOLLECTIVE ;  /* 0x000000000000791b */ /* 0x003fe20003800000 */
.L_x_859:
[----:B------:R-:W-:Y:S01]  /*1ff40*/  IMAD.MOV.U32 R13, RZ, RZ, R5 ;  /* 0x000000ffff0d7224 */ /* 0x000fe200078e0005 */
[----:B------:R-:W-:Y:S02]  /*1ff50*/  MOV R12, 0x2 ;  /* 0x00000002000c7802 */ /* 0x000fe40000000f00 */
[----:B------:R-:W-:-:S07]  /*1ff60*/  MOV R3, R14 ;  /* 0x0000000e00037202 */ /* 0x000fce0000000f00 */
[----:B------:R-:W-:Y:S05]  /*1ff70*/  WARPSYNC.COLLECTIVE R15, `(.L_x_860) ;  /* 0x000000000f087348 */ /* 0x000fea0003c00000 */
[----:B------:R0:W1:Y:S02]  /*1ff80*/  SHFL.IDX P6, R14, R13, R12, R11 ;  /* 0x0000000c0d0e7389 */ /* 0x00006400000c000b */
[----:B01----:R-:W-:Y:S01]  /*1ff90*/  ENDCOLLECTIVE ;  /* 0x000000000000791b */ /* 0x003fe20003800000 */
.L_x_860:
[----:B------:R-:W-:-:S05]  /*1ffa0*/  @!P1 LEA R7, P4, R9, R3, 0x1 ;  /* 0x0000000309079211 */ /* 0x000fca00078808ff */
[----:B------:R-:W-:Y:S01]  /*1ffb0*/  @!P1 IMAD.X R8, RZ, RZ, R2, P4 ;  /* 0x000000ffff089224 */ /* 0x000fe200020e0602 */
[----:B------:R-:W-:Y:S02]  /*1ffc0*/  @!P1 MOV R2, R7 ;  /* 0x0000000700029202 */ /* 0x000fe40000000f00 */
[----:B------:R-:W-:Y:S01]  /*1ffd0*/  IADD3 R7, R4, 0x20, RZ ;  /* 0x0000002004077810 */ /* 0x000fe20007ffe0ff */
[----:B------:R-:W-:Y:S01]  /*1ffe0*/  @!P1 IMAD.MOV.U32 R3, RZ, RZ, R8 ;  /* 0x000000ffff039224 */ /* 0x000fe200078e0008 */
[----:B------:R-:W-:-:S04]  /*1fff0*/  MOV R13, R0 ;  /* 0x00000000000d7202 */ /* 0x000fc80000000f00 */
        /* <DEDUP_REMOVED lines=11> */
.L_x_861:
[----:B------:R-:W-:Y:S01]  /*200b0*/  MOV R13, R5 ;  /* 0x00000005000d7202 */ /* 0x000fe20000000f00 */
[----:B------:R-:W-:Y:S02]  /*200c0*/  IMAD.MOV.U32 R12, RZ, RZ, 0x3 ;  /* 0x00000003ff0c7424 */ /* 0x000fe400078e00ff */
[----:B------:R-:W-:-:S07]  /*200d0*/  IMAD.MOV.U32 R3, RZ, RZ, R14 ;  /* 0x000000ffff037224 */ /* 0x000fce00078e000e */
[----:B------:R-:W-:Y:S05]  /*200e0*/  WARPSYNC.COLLECTIVE R15, `(.L_x_862) ;  /* 0x000000000f087348 */ /* 0x000fea0003c00000 */
[----:B------:R0:W1:Y:S02]  /*200f0*/  SHFL.IDX P6, R14, R13, R12, R11 ;  /* 0x0000000c0d0e7389 */ /* 0x00006400000c000b */
[----:B01----:R-:W-:Y:S01]  /*20100*/  ENDCOLLECTIVE ;  /* 0x000000000000791b */ /* 0x003fe20003800000 */
.L_x_862:
[----:B------:R-:W-:-:S04]  /*20110*/  @!P1 LEA R7, P4, R9, R3, 0x1 ;  /* 0x0000000309079211 */ /* 0x000fc800078808ff */
[----:B------:R-:W-:Y:S01]  /*20120*/  @!P1 IADD3.X R8, RZ, R2, RZ, P4, !PT ;  /* 0x00000002ff089210 */ /* 0x000fe200027fe4ff */
        /* <DEDUP_REMOVED lines=10> */
[----:B------:R-:W-:Y:S02]  /*201d0*/  ISETP.GE.AND P1, PT, R7, R6, PT ;  /* 0x000000060700720c */ /* 0x000fe40003f26270 */
[----:B0-----:R-:W-:-:S11]  /*201e0*/  MOV R2, R14 ;  /* 0x0000000e00027202 */ /* 0x001fd60000000f00 */
[----:B------:R-:W-:Y:S05]  /*201f0*/  WARPSYNC.COLLECTIVE R15, `(.L_x_863) ;  /* 0x000000000f087348 */ /* 0x000fea0003c00000 */
[----:B------:R0:W1:Y:S02]  /*20200*/  SHFL.IDX P6, R14, R13, R12, R11 ;  /* 0x0000000c0d0e7389 */ /* 0x00006400000c000b */
[----:B01----:R-:W-:Y:S01]  /*20210*/  ENDCOLLECTIVE ;  /* 0x000000000000791b */ /* 0x003fe20003800000 */
.L_x_863:
[----:B------:R-:W-:Y:S01]  /*20220*/  IMAD.MOV.U32 R13, RZ, RZ, R5 ;  /* 0x000000ffff0d7224 */ /* 0x000fe200078e0005 */
[----:B------:R-:W-:Y:S02]  /*20230*/  MOV R12, 0x4 ;  /* 0x00000004000c7802 */ /* 0x000fe40000000f00 */
[----:B------:R-:W-:-:S07]  /*20240*/  MOV R3, R14 ;  /* 0x0000000e00037202 */ /* 0x000fce0000000f00 */
[----:B------:R-:W-:Y:S05]  /*20250*/  WARPSYNC.COLLECTIVE R15, `(.L_x_864) ;  /* 0x000000000f087348 */ /* 0x000fea0003c00000 */
[----:B------:R0:W1:Y:S02]  /*20260*/  SHFL.IDX P6, R14, R13, R12, R11 ;  /* 0x0000000c0d0e7389 */ /* 0x00006400000c000b */
[----:B01----:R-:W-:Y:S01]  /*20270*/  ENDCOLLECTIVE ;  /* 0x000000000000791b */ /* 0x003fe20003800000 */
.L_x_864:
        /* <DEDUP_REMOVED lines=17> */
.L_x_865:
[----:B------:R-:W-:Y:S01]  /*20390*/  MOV R13, R5 ;  /* 0x00000005000d7202 */ /* 0x000fe20000000f00 */
[----:B------:R-:W-:Y:S02]  /*203a0*/  IMAD.MOV.U32 R12, RZ, RZ, 0x5 ;  /* 0x00000005ff0c7424 */ /* 0x000fe400078e00ff */
[----:B------:R-:W-:-:S07]  /*203b0*/  IMAD.MOV.U32 R3, RZ, RZ, R14 ;  /* 0x000000ffff037224 */ /* 0x000fce00078e000e */
[----:B------:R-:W-:Y:S05]  /*203c0*/  WARPSYNC.COLLECTIVE R15, `(.L_x_866) ;  /* 0x000000000f087348 */ /* 0x000fea0003c00000 */
[----:B------:R0:W1:Y:S02]  /*203d0*/  SHFL.IDX P6, R14, R13, R12, R11 ;  /* 0x0000000c0d0e7389 */ /* 0x00006400000c000b */
[----:B01----:R-:W-:Y:S01]  /*203e0*/  ENDCOLLECTIVE ;  /* 0x000000000000791b */ /* 0x003fe20003800000 */
.L_x_866:
        /* <DEDUP_REMOVED lines=17> */
.L_x_867:
[----:B------:R-:W-:Y:S01]  /*20500*/  IMAD.MOV.U32 R13, RZ, RZ, R5 ;  /* 0x000000ffff0d7224 */ /* 0x000fe200078e0005 */
[----:B------:R-:W-:Y:S02]  /*20510*/  MOV R12, 0x6 ;  /* 0x00000006000c7802 */ /* 0x000fe40000000f00 */
[----:B------:R-:W-:-:S07]  /*20520*/  MOV R3, R14 ;  /* 0x0000000e00037202 */ /* 0x000fce0000000f00 */
[----:B------:R-:W-:Y:S05]  /*20530*/  WARPSYNC.COLLECTIVE R15, `(.L_x_868) ;  /* 0x000000000f087348 */ /* 0x000fea0003c00000 */
[----:B------:R0:W1:Y:S02]  /*20540*/  SHFL.IDX P6, R14, R13, R12, R11 ;  /* 0x0000000c0d0e7389 */ /* 0x00006400000c000b */
[----:B01----:R-:W-:Y:S01]  /*20550*/  ENDCOLLECTIVE ;  /* 0x000000000000791b */ /* 0x003fe20003800000 */
.L_x_868:
        /* <DEDUP_REMOVED lines=17> */
.L_x_869:
[----:B------:R-:W-:Y:S01]  /*20670*/  IMAD.MOV.U32 R13, RZ, RZ, R5 ;  /* 0x000000ffff0d7224 */ /* 0x000fe200078e0005 */
[----:B------:R-:W-:Y:S01]  /*20680*/  MOV R12, 0x7 ;  /* 0x00000007000c7802 */ /* 0x000fe20000000f00 */
[----:B------:R-:W-:-:S07]  /*20690*/  IMAD.MOV.U32 R3, RZ, RZ, R14 ;  /* 0x000000ffff037224 */ /* 0x000fce00078e000e */
[----:B------:R-:W-:Y:S05]  /*206a0*/  WARPSYNC.COLLECTIVE R15, `(.L_x_870) ;  /* 0x000000000f087348 */ /* 0x000fea0003c00000 */
[----:B------:R0:W1:Y:S02]  /*206b0*/  SHFL.IDX P6, R14, R13, R12, R11 ;  /* 0x0000000c0d0e7389 */ /* 0x00006400000c000b */
[----:B01----:R-:W-:Y:S01]  /*206c0*/  ENDCOLLECTIVE ;  /* 0x000000000000791b */ /* 0x003fe20003800000 */
.L_x_870:
[----:B------:R-:W-:-:S04]  /*206d0*/  @!P1 LEA R7, P4, R9, R3, 0x1 ;  /* 0x0000000309079211 */ /* 0x000fc800078808ff */
[----:B------:R-:W-:Y:S01]  /*206e0*/  @!P1 IADD3.X R8, RZ, R2, RZ, P4, !PT ;  /* 0x00000002ff089210 */ /* 0x000fe200027fe4ff */
[----:B------:R-:W-:-:S03]  /*206f0*/  @!P1 IMAD.MOV.U32 R2, RZ, RZ, R7 ;  /* 0x000000ffff029224 */ /* 0x000fc600078e0007 */
[----:B------:R-:W-:Y:S02]  /*20700*/  @!P1 MOV R3, R8 ;  /* 0x0000000800039202 */ /* 0x000fe40000000f00 */
[----:B------:R-:W-:-:S03]  /*20710*/  MOV R13, R0 ;  /* 0x00000000000d7202 */ /* 0x000fc60000000f00 */
        /* <DEDUP_REMOVED lines=10> */
.L_x_871:
[----:B------:R-:W-:Y:S05]  /*207c0*/  BRA `(.L_x_872) ;  /* 0xffffffb000e87947 */ /* 0x000fea000383ffff */
.L_x_737:
[----:B0-----:R0:W1:Y:S02]  /*207d0*/  SYNCS.PHASECHK.TRANS64.TRYWAIT P0, [R22+URZ+0x2a820], R3 ;  /* 0x02a82003160075a7 */ /* 0x001064000800017f */
[----:B-1----:R-:W-:Y:S05]  /*207e0*/  @!P0 NANOSLEEP.SYNCS 0x989680 ;  /* 0x009896800000895d */ /* 0x002fea0003900000 */
[----:B------:R-:W1:Y:S02]  /*207f0*/  @!P0 SYNCS.PHASECHK.TRANS64 P0, [R22+URZ+0x2a820], R3 ;  /* 0x02a82003160085a7 */ /* 0x000e64000800007f */
[----:B-1----:R-:W-:Y:S05]  /*20800*/  @!P0 BRA `(.L_x_737) ;  /* 0xfffffffc00f08947 */ /* 0x002fea000383ffff */
[----:B------:R-:W-:Y:S05]  /*20810*/  BRA `(.L_x_873) ;  /* 0xffffffb400587947 */ /* 0x000fea000383ffff */
.L_x_742:
[----:B0-----:R0:W1:Y:S02]  /*20820*/  SYNCS.PHASECHK.TRANS64.TRYWAIT P0, [R5+URZ+0x2a840], R0 ;  /* 0x02a84000050075a7 */ /* 0x001064000800017f */
[----:B-1----:R-:W-:Y:S05]  /*20830*/  @!P0 NANOSLEEP.SYNCS 0x989680 ;  /* 0x009896800000895d */ /* 0x002fea0003900000 */
[----:B------:R-:W1:Y:S02]  /*20840*/  @!P0 SYNCS.PHASECHK.TRANS64 P0, [R5+URZ+0x2a840], R0 ;  /* 0x02a84000050085a7 */ /* 0x000e64000800007f */
[----:B-1----:R-:W-:Y:S05]  /*20850*/  @!P0 BRA `(.L_x_742) ;  /* 0xfffffffc00f08947 */ /* 0x002fea000383ffff */
[----:B------:R-:W-:Y:S05]  /*20860*/  BRA `(.L_x_874) ;  /* 0xffffffb800247947 */ /* 0x000fea000383ffff */
.L_x_743:
[----:B------:R-:W-:Y:S01]  /*20870*/  BSSY B1, `(.L_x_875) ;  /* 0x0000008000017945 */ /* 0x000fe20003800000 */
[----:B------:R-:W-:Y:S01]  /*20880*/  IMAD.MOV.U32 R13, RZ, RZ, R8 ;  /* 0x000000ffff0d7224 */ /* 0x000fe200078e0008 */
[----:B------:R-:W-:Y:S01]  /*20890*/  MOV R12, RZ ;  /* 0x000000ff000c7202 */ /* 0x000fe20000000f00 */
[----:B------:R-:W-:Y:S01]  /*208a0*/  IMAD.MOV.U32 R11, RZ, RZ, 0x181f ;  /* 0x0000181fff0b7424 */ /* 0x000fe200078e00ff */
[----:B------:R-:W-:-:S07]  /*208b0*/  MOV R15, 0xffffffff ;  /* 0xffffffff000f7802 */ /* 0x000fce0000000f00 */
[----:B------:R-:W-:Y:S05]  /*208c0*/  WARPSYNC.COLLECTIVE R15, `(.L_x_876) ;  /* 0x000000000f087348 */ /* 0x000fea0003c00000 */
[----:B------:R0:W1:Y:S02]  /*208d0*/  SHFL.IDX P6, R14, R13, R12, R11 ;  /* 0x0000000c0d0e7389 */ /* 0x00006400000c000b */
[----:B01----:R-:W-:Y:S01]  /*208e0*/  ENDCOLLECTIVE ;  /* 0x000000000000791b */ /* 0x003fe20003800000 */
.L_x_876:
[----:B------:R-:W-:Y:S05]  /*208f0*/  BSYNC B1 ;  /* 0x0000000000017941 */ /* 0x000fea0003800000 */
.L_x_875:
[----:B------:R-:W0:Y:S01]  /*20900*/  S2R R35, SR_TID.X ;  /* 0x0000000000237919 */ /* 0x000e220000002100 */
[----:B------:R-:W-:Y:S01]  /*20910*/  MOV R13, R9 ;  /* 0x00000009000d7202 */ /* 0x000fe20000000f00 */
[----:B------:R-:W-:Y:S01]  /*20920*/  IMAD.MOV.U32 R12, RZ, RZ, RZ ;  /* 0x000000ffff0c7224 */ /* 0x000fe200078e00ff */
[----:B------:R-:W-:Y:S01]  /*20930*/  MOV R11, 0x181f ;  /* 0x0000181f000b7802 */ /* 0x000fe20000000f00 */
[----:B------:R-:W-:Y:S01]  /*20940*/  IMAD.MOV.U32 R3, RZ, RZ, R14 ;  /* 0x000000ffff037224 */ /* 0x000fe200078e000e */
[----:B------:R-:W-:Y:S02]  /*20950*/  MOV R15, 0xffffffff ;  /* 0xffffffff000f7802 */ /* 0x000fe40000000f00 */
[----:B------:R-:W-:-:S07]  /*20960*/  LEA R4, R4, R22, 0x1 ;  /* 0x0000001604047211 */ /* 0x000fce00078e08ff */
[----:B0-----:R-:W-:Y:S05]  /*20970*/  WARPSYNC.COLLECTIVE R15, `(.L_x_877) ;  /* 0x000000000f087348 */ /* 0x001fea0003c00000 */
[----:B------:R1:W2:Y:S02]  /*20980*/  SHFL.IDX P6, R14, R13, R12, R11 ;  /* 0x0000000c0d0e7389 */ /* 0x0002a400000c000b */
[----:B012---:R-:W-:Y:S01]  /*20990*/  ENDCOLLECTIVE ;  /* 0x000000000000791b */ /* 0x007fe20003800000 */
.L_x_877:
[----:B------:R-:W-:Y:S01]  /*209a0*/  IMAD.MOV.U32 R13, RZ, RZ, R8 ;  /* 0x000000ffff0d7224 */ /* 0x000fe200078e0008 */
[----:B------:R-:W-:Y:S01]  /*209b0*/  MOV R12, 0x1 ;  /* 0x00000001000c7802 */ /* 0x000fe20000000f00 */
[----:B------:R-:W-:Y:S02]  /*209c0*/  IMAD.SHL.U32 R35, R35, 0x8, RZ ;  /* 0x0000000823237824 */ /* 0x000fe400078e00ff */
[----:B------:R-:W-:-:S07]  /*209d0*/  IMAD.MOV.U32 R2, RZ, RZ, R14 ;  /* 0x000000ffff027224 */ /* 0x000fce00078e000e */
[----:B------:R-:W-:Y:S05]  /*209e0*/  WARPSYNC.COLLECTIVE R15, `(.L_x_878) ;  /* 0x000000000f087348 */ /* 0x000fea0003c00000 */
[----:B------:R0:W1:Y:S02]  /*209f0*/  SHFL.IDX P6, R14, R13, R12, R11 ;  /* 0x0000000c0d0e7389 */ /* 0x00006400000c000b */
[----:B01----:R-:W-:Y:S01]  /*20a00*/  ENDCOLLECTIVE ;  /* 0x000000000000791b */ /* 0x003fe20003800000 */
.L_x_878:
[----:B------:R-:W-:-:S04]  /*20a10*/  LOP3.LUT R35, R35, 0x38, RZ, 0xc0, !PT ;  /* 0x0000003823237812 */ /* 0x000fc800078ec0ff */
[----:B------:R-:W-:-:S04]  /*20a20*/  SHF.L.U32 R0, R35, 0x1, RZ ;  /* 0x0000000123007819 */ /* 0x000fc800000006ff */
[----:B------:R-:W-:-:S05]  /*20a30*/  IADD3 R2, P0, R2, R0, RZ ;  /* 0x0000000002027210 */ /* 0x000fca0007f1e0ff */
[----:B------:R-:W-:Y:S01]  /*20a40*/  IMAD.X R3, RZ, RZ, R3, P0 ;  /* 0x000000ffff037224 */ /* 0x000fe200000e0603 */
[----:B------:R-:W-:-:S04]  /*20a50*/  MOV R13, R9 ;  /* 0x00000009000d7202 */ /* 0x000fc80000000f00 */
        /* <DEDUP_REMOVED lines=10> */
.L_x_879:
[----:B------:R-:W-:Y:S01]  /*20b00*/  IMAD.MOV.U32 R13, RZ, RZ, R8 ;  /* 0x000000ffff0d7224 */ /* 0x000fe200078e0008 */
[----:B------:R-:W-:Y:S01]  /*20b10*/  MOV R12, 0x2 ;  /* 0x00000002000c7802 */ /* 0x000fe20000000f00 */
[----:B------:R-:W-:-:S07]  /*20b20*/  IMAD.MOV.U32 R2, RZ, RZ, R14 ;  /* 0x000000ffff027224 */ /* 0x000fce00078e000e */
[----:B------:R-:W-:Y:S05]  /*20b30*/  WARPSYNC.COLLECTIVE R15, `(.L_x_880) ;  /* 0x000000000f087348 */ /* 0x000fea0003c00000 */
[----:B------:R0:W1:Y:S02]  /*20b40*/  SHFL.IDX P6, R14, R13, R12, R11 ;  /* 0x0000000c0d0e7389 */ /* 0x00006400000c000b */
[----:B01----:R-:W-:Y:S01]  /*20b50*/  ENDCOLLECTIVE ;  /* 0x000000000000791b */ /* 0x003fe20003800000 */
.L_x_880:
[----:B------:R-:W-:-:S04]  /*20b60*/  IADD3 R2, P0, R2, R0, RZ ;  /* 0x0000000002027210 */ /* 0x000fc80007f1e0ff */
[----:B------:R-:W-:-:S05]  /*20b70*/  IADD3.X R3, RZ, R3, RZ, P0, !PT ;  /* 0x00000003ff037210 */ /* 0x000fca00007fe4ff */
        /* <DEDUP_REMOVED lines=11> */
.L_x_881:
[----:B------:R-:W-:Y:S01]  /*20c30*/  IMAD.MOV.U32 R13, RZ, RZ, R8 ;  /* 0x000000ffff0d7224 */ /* 0x000fe200078e0008 */
[----:B------:R-:W-:Y:S01]  /*20c40*/  MOV R12, 0x3 ;  /* 0x00000003000c7802 */ /* 0x000fe20000000f00 */
[----:B------:R-:W-:-:S07]  /*20c50*/  IMAD.MOV.U32 R2, RZ, RZ, R14 ;  /* 0x000000ffff027224 */ /* 0x000fce00078e000e */
[----:B------:R-:W-:Y:S05]  /*20c60*/  WARPSYNC.COLLECTIVE R15, `(.L_x_882) ;  /* 0x000000000f087348 */ /* 0x000fea0003c00000 */
[----:B------:R0:W1:Y:S02]  /*20c70*/  SHFL.IDX P6, R14, R13, R12, R11 ;  /* 0x0000000c0d0e7389 */ /* 0x00006400000c000b */
[----:B01----:R-:W-:Y:S01]  /*20c80*/  ENDCOLLECTIVE ;  /* 0x000000000000791b */ /* 0x003fe20003800000 */
.L_x_882:
        /* <DEDUP_REMOVED lines=13> */
.L_x_883:
[----:B------:R-:W-:Y:S01]  /*20d60*/  IMAD.MOV.U32 R13, RZ, RZ, R8 ;  /* 0x000000ffff0d7224 */ /* 0x000fe200078e0008 */
[----:B------:R-:W-:Y:S01]  /*20d70*/  MOV R12, 0x4 ;  /* 0x00000004000c7802 */ /* 0x000fe20000000f00 */
[----:B------:R-:W-:-:S07]  /*20d80*/  IMAD.MOV.U32 R2, RZ, RZ, R14 ;  /* 0x000000ffff027224 */ /* 0x000fce00078e000e */
[----:B------:R-:W-:Y:S05]  /*20d90*/  WARPSYNC.COLLECTIVE R15, `(.L_x_884) ;  /* 0x000000000f087348 */ /* 0x000fea0003c00000 */
[----:B------:R0:W1:Y:S02]  /*20da0*/  SHFL.IDX P6, R14, R13, R12, R11 ;  /* 0x0000000c0d0e7389 */ /* 0x00006400000c000b */
[----:B01----:R-:W-:Y:S01]  /*20db0*/  ENDCOLLECTIVE ;  /* 0x000000000000791b */ /* 0x003fe20003800000 */
.L_x_884:
        /* <DEDUP_REMOVED lines=13> */
.L_x_885:
[----:B------:R-:W-:Y:S01]  /*20e90*/  IMAD.MOV.U32 R13, RZ, RZ, R8 ;  /* 0x000000ffff0d7224 */ /* 0x000fe200078e0008 */
[----:B------:R-:W-:Y:S01]  /*20ea0*/  MOV R12, 0x5 ;  /* 0x00000005000c7802 */ /* 0x000fe20000000f00 */
[----:B------:R-:W-:-:S07]  /*20eb0*/  IMAD.MOV.U32 R2, RZ, RZ, R14 ;  /* 0x000000ffff027224 */ /* 0x000fce00078e000e */
[----:B------:R-:W-:Y:S05]  /*20ec0*/  WARPSYNC.COLLECTIVE R15, `(.L_x_886) ;  /* 0x000000000f087348 */ /* 0x000fea0003c00000 */
[----:B------:R0:W1:Y:S02]  /*20ed0*/  SHFL.IDX P6, R14, R13, R12, R11 ;  /* 0x0000000c0d0e7389 */ /* 0x00006400000c000b */
[----:B01----:R-:W-:Y:S01]  /*20ee0*/  ENDCOLLECTIVE ;  /* 0x000000000000791b */ /* 0x003fe20003800000 */
.L_x_886:
        /* <DEDUP_REMOVED lines=13> */
.L_x_887:
[----:B------:R-:W-:Y:S01]  /*20fc0*/  IMAD.MOV.U32 R2, RZ, RZ, R14 ;  /* 0x000000ffff027224 */ /* 0x000fe200078e000e */
[----:B------:R-:W-:Y:S06]  /*20fd0*/  BRA `(.L_x_888) ;  /* 0xffffffb4005c7947 */ /* 0x000fec000383ffff */
.L_x_748:
[----:B-1----:R1:W2:Y:S02]  /*20fe0*/  SYNCS.PHASECHK.TRANS64.TRYWAIT P0, [R5+URZ+0x2a860], R2 ;  /* 0x02a86002050075a7 */ /* 0x0022a4000800017f */
[----:B--2---:R-:W-:Y:S05]  /*20ff0*/  @!P0 NANOSLEEP.SYNCS 0x989680 ;  /* 0x009896800000895d */ /* 0x004fea0003900000 */
[----:B------:R-:W2:Y:S02]  /*21000*/  @!P0 SYNCS.PHASECHK.TRANS64 P0, [R5+URZ+0x2a860], R2 ;  /* 0x02a86002050085a7 */ /* 0x000ea4000800007f */
[----:B--2---:R-:W-:Y:S05]  /*21010*/  @!P0 BRA `(.L_x_748) ;  /* 0xfffffffc00f08947 */ /* 0x004fea000383ffff */
[----:B------:R-:W-:Y:S05]  /*21020*/  BRA `(.L_x_889) ;  /* 0xffffffb400b87947 */ /* 0x000fea000383ffff */
.L_x_749:
        /* <DEDUP_REMOVED lines=8> */
.L_x_891:
[----:B------:R-:W-:Y:S05]  /*210b0*/  BSYNC B1 ;  /* 0x0000000000017941 */ /* 0x000fea0003800000 */
.L_x_890:
[----:B------:R-:W-:Y:S01]  /*210c0*/  IMAD.MOV.U32 R13, RZ, RZ, R24 ;  /* 0x000000ffff0d7224 */ /* 0x000fe200078e0018 */
[----:B------:R-:W-:Y:S01]  /*210d0*/  MOV R12, RZ ;  /* 0x000000ff000c7202 */ /* 0x000fe20000000f00 */
[----:B------:R-:W-:Y:S01]  /*210e0*/  IMAD.MOV.U32 R11, RZ, RZ, 0x181f ;  /* 0x0000181fff0b7424 */ /* 0x000fe200078e00ff */
[----:B------:R-:W-:Y:S01]  /*210f0*/  MOV R15, 0xffffffff ;  /* 0xffffffff000f7802 */ /* 0x000fe20000000f00 */
[----:B------:R-:W-:Y:S01]  /*21100*/  IMAD R4, R4, 0x2, R22 ;  /* 0x0000000204047824 */ /* 0x000fe200078e0216 */
[----:B------:R-:W-:-:S07]  /*21110*/  MOV R3, R14 ;  /* 0x0000000e00037202 */ /* 0x000fce0000000f00 */
[----:B------:R-:W-:Y:S05]  /*21120*/  WARPSYNC.COLLECTIVE R15, `(.L_x_892) ;  /* 0x000000000f087348 */ /* 0x000fea0003c00000 */
[----:B------:R0:W1:Y:S02]  /*21130*/  SHFL.IDX P6, R14, R13, R12, R11 ;  /* 0x0000000c0d0e7389 */ /* 0x00006400000c000b */
[----:B01----:R-:W-:Y:S01]  /*21140*/  ENDCOLLECTIVE ;  /* 0x000000000000791b */ /* 0x003fe20003800000 */
.L_x_892:
[----:B------:R-:W-:Y:S01]  /*21150*/  MOV R13, R25 ;  /* 0x00000019000d7202 */ /* 0x000fe20000000f00 */
[----:B------:R-:W-:Y:S02]  /*21160*/  IMAD.MOV.U32 R12, RZ, RZ, 0x1 ;  /* 0x00000001ff0c7424 */ /* 0x000fe400078e00ff */
[----:B------:R-:W-:-:S07]  /*21170*/  IMAD.MOV.U32 R2, RZ, RZ, R14 ;  /* 0x000000ffff027224 */ /* 0x000fce00078e000e */
[----:B------:R-:W-:Y:S05]  /*21180*/  WARPSYNC.COLLECTIVE R15, `(.L_x_893) ;  /* 0x000000000f087348 */ /* 0x000fea0003c00000 */
[----:B------:R0:W1:Y:S02]  /*21190*/  SHFL.IDX P6, R14, R13, R12, R11 ;  /* 0x0000000c0d0e7389 */ /* 0x00006400000c000b */
[----:B01----:R-:W-:Y:S01]  /*211a0*/  ENDCOLLECTIVE ;  /* 0x000000000000791b */ /* 0x003fe20003800000 */
.L_x_893:
[----:B------:R-:W-:-:S04]  /*211b0*/  IADD3 R2, P1, R2, R0, RZ ;  /* 0x0000000002027210 */ /* 0x000fc80007f3e0ff */
[----:B------:R-:W-:Y:S02]  /*211c0*/  IADD3.X R3, RZ, R3, RZ, P1, !PT ;  /* 0x00000003ff037210 */ /* 0x000fe40000ffe4ff */
        /* <DEDUP_REMOVED lines=9> */
[----:B0-----:R-:W-:-:S07]  /*21260*/  MOV R3, R14 ;  /* 0x0000000e00037202 */ /* 0x001fce0000000f00 */
[----:B------:R-:W-:Y:S05]  /*21270*/  WARPSYNC.COLLECTIVE R15, `(.L_x_894) ;  /* 0x000000000f087348 */ /* 0x000fea0003c00000 */
[----:B------:R0:W1:Y:S02]  /*21280*/  SHFL.IDX P6, R14, R13, R12, R11 ;  /* 0x0000000c0d0e7389 */ /* 0x00006400000c000b */
[----:B01----:R-:W-:Y:S01]  /*21290*/  ENDCOLLECTIVE ;  /* 0x000000000000791b */ /* 0x003fe20003800000 */
.L_x_894:
[----:B------:R-:W-:Y:S01]  /*212a0*/  MOV R13, R25 ;  /* 0x00000019000d7202 */ /* 0x000fe20000000f00 */
[----:B------:R-:W-:Y:S01]  /*212b0*/  IMAD.MOV.U32 R12, RZ, RZ, 0x2 ;  /* 0x00000002ff0c7424 */ /* 0x000fe200078e00ff */
[----:B------:R-:W-:-:S07]  /*212c0*/  MOV R2, R14 ;  /* 0x0000000e00027202 */ /* 0x000fce0000000f00 */
[----:B------:R-:W-:Y:S05]  /*212d0*/  WARPSYNC.COLLECTIVE R15, `(.L_x_895) ;  /* 0x000000000f087348 */ /* 0x000fea0003c00000 */
[----:B------:R0:W1:Y:S02]  /*212e0*/  SHFL.IDX P6, R14, R13, R12, R11 ;  /* 0x0000000c0d0e7389 */ /* 0x00006400000c000b */
[----:B01----:R-:W-:Y:S01]  /*212f0*/  ENDCOLLECTIVE ;  /* 0x000000000000791b */ /* 0x003fe20003800000 */
.L_x_895:
        /* <DEDUP_REMOVED lines=14> */
.L_x_896:
[----:B------:R-:W-:Y:S01]  /*213e0*/  MOV R13, R25 ;  /* 0x00000019000d7202 */ /* 0x000fe20000000f00 */
[----:B------:R-:W-:Y:S01]  /*213f0*/  IMAD.MOV.U32 R12, RZ, RZ, 0x3 ;  /* 0x00000003ff0c7424 */ /* 0x000fe200078e00ff */
[----:B------:R-:W-:-:S07]  /*21400*/  MOV R2, R14 ;  /* 0x0000000e00027202 */ /* 0x000fce0000000f00 */
[----:B------:R-:W-:Y:S05]  /*21410*/  WARPSYNC.COLLECTIVE R15, `(.L_x_897) ;  /* 0x000000000f087348 */ /* 0x000fea0003c00000 */
[----:B------:R0:W1:Y:S02]  /*21420*/  SHFL.IDX P6, R14, R13, R12, R11 ;  /* 0x0000000c0d0e7389 */ /* 0x00006400000c000b */
[----:B01----:R-:W-:Y:S01]  /*21430*/  ENDCOLLECTIVE ;  /* 0x000000000000791b */ /* 0x003fe20003800000 */
.L_x_897:
        /* <DEDUP_REMOVED lines=14> */
.L_x_898:
[----:B------:R-:W-:Y:S01]  /*21520*/  MOV R13, R25 ;  /* 0x00000019000d7202 */ /* 0x000fe20000000f00 */
[----:B------:R-:W-:Y:S01]  /*21530*/  IMAD.MOV.U32 R12, RZ, RZ, 0x4 ;  /* 0x00000004ff0c7424 */ /* 0x000fe200078e00ff */
[----:B------:R-:W-:-:S07]  /*21540*/  MOV R2, R14 ;  /* 0x0000000e00027202 */ /* 0x000fce0000000f00 */
[----:B------:R-:W-:Y:S05]  /*21550*/  WARPSYNC.COLLECTIVE R15, `(.L_x_899) ;  /* 0x000000000f087348 */ /* 0x000fea0003c00000 */
[----:B------:R0:W1:Y:S02]  /*21560*/  SHFL.IDX P6, R14, R13, R12, R11 ;  /* 0x0000000c0d0e7389 */ /* 0x00006400000c000b */
[----:B01----:R-:W-:Y:S01]  /*21570*/  ENDCOLLECTIVE ;  /* 0x000000000000791b */ /* 0x003fe20003800000 */
.L_x_899:
        /* <DEDUP_REMOVED lines=14> */
.L_x_900:
[----:B------:R-:W-:Y:S01]  /*21660*/  MOV R13, R25 ;  /* 0x00000019000d7202 */ /* 0x000fe20000000f00 */
[----:B------:R-:W-:Y:S01]  /*21670*/  IMAD.MOV.U32 R12, RZ, RZ, 0x5 ;  /* 0x00000005ff0c7424 */ /* 0x000fe200078e00ff */
[----:B------:R-:W-:-:S07]  /*21680*/  MOV R2, R14 ;  /* 0x0000000e00027202 */ /* 0x000fce0000000f00 */
[----:B------:R-:W-:Y:S05]  /*21690*/  WARPSYNC.COLLECTIVE R15, `(.L_x_901) ;  /* 0x000000000f087348 */ /* 0x000fea0003c00000 */
[----:B------:R0:W1:Y:S02]  /*216a0*/  SHFL.IDX P6, R14, R13, R12, R11 ;  /* 0x0000000c0d0e7389 */ /* 0x00006400000c000b */
[----:B01----:R-:W-:Y:S01]  /*216b0*/  ENDCOLLECTIVE ;  /* 0x000000000000791b */ /* 0x003fe20003800000 */
.L_x_901:
        /* <DEDUP_REMOVED lines=13> */
.L_x_902:
[----:B------:R-:W-:Y:S01]  /*21790*/  @!PT LDS RZ, [RZ] ;  /* 0x00000000fffff984 */ /* 0x000fe20000000800 */
[----:B------:R-:W-:Y:S01]  /*217a0*/  @!PT LDS RZ, [RZ] ;  /* 0x00000000fffff984 */ /* 0x000fe20000000800 */
[----:B------:R-:W-:Y:S01]  /*217b0*/  @!PT LDS RZ, [RZ] ;  /* 0x00000000fffff984 */ /* 0x000fe20000000800 */
[----:B------:R0:W-:Y:S02]  /*217c0*/  LDGSTS.E.BYPASS.LTC128B.128 [R4+0x5400], desc[UR60][R2.64+0x80], !P2 ;  /* 0x0540008002047fae */ /* 0x0001e4000d101d7c */
[----:B0-----:R-:W-:Y:S01]  /*217d0*/  MOV R2, R14 ;  /* 0x0000000e00027202 */ /* 0x001fe20000000f00 */
[----:B------:R-:W-:Y:S06]  /*217e0*/  BRA `(.L_x_903) ;  /* 0xffffffb000a87947 */ /* 0x000fec000383ffff */
.L_x_757:
[----:B0-----:R0:W1:Y:S02]  /*217f0*/  SYNCS.PHASECHK.TRANS64.TRYWAIT P0, [R0+URZ+0x2a860], R3 ;  /* 0x02a86003000075a7 */ /* 0x001064000800017f */
[----:B-1----:R-:W-:Y:S05]  /*21800*/  @!P0 NANOSLEEP.SYNCS 0x989680 ;  /* 0x009896800000895d */ /* 0x002fea0003900000 */
[----:B------:R-:W1:Y:S02]  /*21810*/  @!P0 SYNCS.PHASECHK.TRANS64 P0, [R0+URZ+0x2a860], R3 ;  /* 0x02a86003000085a7 */ /* 0x000e64000800007f */
[----:B-1----:R-:W-:Y:S05]  /*21820*/  @!P0 BRA `(.L_x_757) ;  /* 0xfffffffc00f08947 */ /* 0x002fea000383ffff */
[----:B------:R-:W-:Y:S05]  /*21830*/  BRA `(.L_x_904) ;  /* 0xffffffb400c47947 */ /* 0x000fea000383ffff */
.L_x_758:
[----:B------:R-:W-:Y:S01]  /*21840*/  BSSY B0, `(.L_x_905) ;  /* 0x0000008000007945 */ /* 0x000fe20003800000 */
[----:B------:R-:W-:Y:S01]  /*21850*/  IMAD.MOV.U32 R13, RZ, RZ, R25 ;  /* 0x000000ffff0d7224 */ /* 0x000fe200078e0019 */
[----:B------:R-:W-:Y:S01]  /*21860*/  MOV R12, RZ ;  /* 0x000000ff000c7202 */ /* 0x000fe20000000f00 */
[----:B------:R-:W-:Y:S01]  /*21870*/  IMAD.MOV.U32 R11, RZ, RZ, 0x181f ;  /* 0x0000181fff0b7424 */ /* 0x000fe200078e00ff */
[----:B------:R-:W-:-:S07]  /*21880*/  MOV R15, 0xffffffff ;  /* 0xffffffff000f7802 */ /* 0x000fce0000000f00 */
[----:B0-----:R-:W-:Y:S05]  /*21890*/  WARPSYNC.COLLECTIVE R15, `(.L_x_906) ;  /* 0x000000000f087348 */ /* 0x001fea0003c00000 */
[----:B------:R1:W2:Y:S02]  /*218a0*/  SHFL.IDX P6, R14, R13, R12, R11 ;  /* 0x0000000c0d0e7389 */ /* 0x0002a400000c000b */
[----:B012---:R-:W-:Y:S01]  /*218b0*/  ENDCOLLECTIVE ;  /* 0x000000000000791b */ /* 0x007fe20003800000 */
.L_x_906:
[----:B------:R-:W-:Y:S05]  /*218c0*/  BSYNC B0 ;  /* 0x0000000000007941 */ /* 0x000fea0003800000 */
.L_x_905:
[----:B------:R-:W0:Y:S01]  /*218d0*/  S2R R5, SR_TID.X ;  /* 0x0000000000057919 */ /* 0x000e220000002100 */
[----:B------:R-:W-:Y:S01]  /*218e0*/  MOV R13, R24 ;  /* 0x00000018000d7202 */ /* 0x000fe20000000f00 */
[----:B------:R-:W-:Y:S01]  /*218f0*/  IMAD.MOV.U32 R12, RZ, RZ, RZ ;  /* 0x000000ffff0c7224 */ /* 0x000fe200078e00ff */
[----:B------:R-:W-:Y:S01]  /*21900*/  MOV R11, 0x181f ;  /* 0x0000181f000b7802 */ /* 0x000fe20000000f00 */
[----:B------:R-:W-:Y:S01]  /*21910*/  IMAD.MOV.U32 R15, RZ, RZ, -0x1 ;  /* 0xffffffffff0f7424 */ /* 0x000fe200078e00ff */
[C---:B------:R-:W-:Y:S01]  /*21920*/  LOP3.LUT R2, R30.reuse, 0x1, RZ, 0xc0, !PT ;  /* 0x000000011e027812 */ /* 0x040fe200078ec0ff */
[----:B------:R-:W-:Y:S01]  /*21930*/  IMAD.MOV.U32 R3, RZ, RZ, R14 ;  /* 0x000000ffff037224 */ /* 0x000fe200078e000e */
[----:B------:R-:W-:Y:S01]  /*21940*/  LOP3.LUT P0, RZ, R30, 0x2, RZ, 0xc0, !PT ;  /* 0x000000021eff7812 */ /* 0x000fe2000780c0ff */
[----:B------:R-:W-:-:S12]  /*21950*/  IMAD R4, R4, 0x2, R22 ;  /* 0x0000000204047824 */ /* 0x000fd800078e0216 */
[----:B0-----:R-:W-:Y:S05]  /*21960*/  WARPSYNC.COLLECTIVE R15, `(.L_x_907) ;  /* 0x000000000f087348 */ /* 0x001fea0003c00000 */
[----:B------:R1:W2:Y:S02]  /*21970*/  SHFL.IDX P6, R14, R13, R12, R11 ;  /* 0x0000000c0d0e7389 */ /* 0x0002a400000c000b */
[----:B012---:R-:W-:Y:S01]  /*21980*/  ENDCOLLECTIVE ;  /* 0x000000000000791b */ /* 0x007fe20003800000 */
.L_x_907:
[----:B------:R-:W-:Y:S02]  /*21990*/  ISETP.NE.U32.AND P1, PT, R2, 0x1, PT ;  /* 0x000000010200780c */ /* 0x000fe40003f25070 */
[C---:B------:R-:W-:Y:S02]  /*219a0*/  ISETP.LT.OR P4, PT, R6.reuse, 0x1, !P0 ;  /* 0x000000010600780c */ /* 0x040fe40004781670 */
[----:B------:R-:W-:Y:S02]  /*219b0*/  ISETP.LT.OR P3, PT, R6, 0x1, P1 ;  /* 0x000000010600780c */ /* 0x000fe40000f61670 */
[----:B------:R-:W-:Y:S01]  /*219c0*/  MOV R13, R25 ;  /* 0x00000019000d7202 */ /* 0x000fe20000000f00 */
[----:B------:R-:W-:Y:S01]  /*219d0*/  IMAD.MOV.U32 R12, RZ, RZ, 0x1 ;  /* 0x00000001ff0c7424 */ /* 0x000fe200078e00ff */
[----:B------:R-:W-:-:S04]  /*219e0*/  SHF.L.U32 R5, R5, 0x3, RZ ;  /* 0x0000000305057819 */ /* 0x000fc800000006ff */
[----:B------:R-:W-:-:S05]  /*219f0*/  LOP3.LUT R5, R5, 0x38, RZ, 0xc0, !PT ;  /* 0x0000003805057812 */ /* 0x000fca00078ec0ff */
[----:B------:R-:W-:-:S05]  /*21a00*/  IMAD.SHL.U32 R5, R5, 0x2, RZ ;  /* 0x0000000205057824 */ /* 0x000fca00078e00ff */
[----:B------:R-:W-:-:S13]  /*21a10*/  IADD3 R2, P2, R14, R5, RZ ;  /* 0x000000050e027210 */ /* 0x000fda0007f5e0ff */
[----:B------:R-:W-:Y:S05]  /*21a20*/  WARPSYNC.COLLECTIVE R15, `(.L_x_908) ;  /* 0x000000000f087348 */ /* 0x000fea0003c00000 */
[----:B------:R0:W1:Y:S02]  /*21a30*/  SHFL.IDX P6, R14, R13, R12, R11 ;  /* 0x0000000c0d0e7389 */ /* 0x00006400000c000b */
[----:B01----:R-:W-:Y:S01]  /*21a40*/  ENDCOLLECTIVE ;  /* 0x000000000000791b */ /* 0x003fe20003800000 */
.L_x_908:
        /* <DEDUP_REMOVED lines=8> */
[----:B------:R-:W-:Y:S01]  /*21ad0*/  IMAD.MOV.U32 R13, RZ, RZ, R24 ;  /* 0x000000ffff0d7224 */ /* 0x000fe200078e0018 */
[----:B------:R-:W-:-:S11]  /*21ae0*/  MOV R8, R14 ;  /* 0x0000000e00087202 */ /* 0x000fd60000000f00 */
[----:B0-----:R-:W-:Y:S05]  /*21af0*/  WARPSYNC.COLLECTIVE R15, `(.L_x_909) ;  /* 0x000000000f087348 */ /* 0x001fea0003c00000 */
[----:B------:R1:W2:Y:S02]  /*21b00*/  SHFL.IDX P6, R14, R13, R12, R11 ;  /* 0x0000000c0d0e7389 */ /* 0x0002a400000c000b */
[----:B012---:R-:W-:Y:S01]  /*21b10*/  ENDCOLLECTIVE ;  /* 0x000000000000791b */ /* 0x007fe20003800000 */
.L_x_909:
[----:B------:R-:W-:Y:S01]  /*21b20*/  IMAD.MOV.U32 R13, RZ, RZ, R25 ;  /* 0x000000ffff0d7224 */ /* 0x000fe200078e0019 */
[----:B------:R-:W-:Y:S02]  /*21b30*/  MOV R12, 0x2 ;  /* 0x00000002000c7802 */ /* 0x000fe40000000f00 */
[----:B------:R-:W-:-:S13]  /*21b40*/  IADD3 R2, P2, R14, R5, RZ ;  /* 0x000000050e027210 */ /* 0x000fda0007f5e0ff */
[----:B------:R-:W-:Y:S05]  /*21b50*/  WARPSYNC.COLLECTIVE R15, `(.L_x_910) ;  /* 0x000000000f087348 */ /* 0x000fea0003c00000 */
[----:B------:R0:W1:Y:S02]  /*21b60*/  SHFL.IDX P6, R14, R13, R12, R11 ;  /* 0x0000000c0d0e7389 */ /* 0x00006400000c000b */
[----:B01----:R-:W-:Y:S01]  /*21b70*/  ENDCOLLECTIVE ;  /* 0x000000000000791b */ /* 0x003fe20003800000 */
.L_x_910:
[----:B------:R-:W-:-:S05]  /*21b80*/  IADD3.X R3, RZ, R8, RZ, P2, !PT ;  /* 0x00000008ff037210 */ /* 0x000fca00017fe4ff */
        /* <DEDUP_REMOVED lines=12> */
.L_x_911:
[----:B------:R-:W-:Y:S01]  /*21c50*/  IMAD.MOV.U32 R13, RZ, RZ, R25 ;  /* 0x000000ffff0d7224 */ /* 0x000fe200078e0019 */
[----:B------:R-:W-:Y:S01]  /*21c60*/  MOV R12, 0x3 ;  /* 0x00000003000c7802 */ /* 0x000fe20000000f00 */
[----:B------:R-:W-:-:S07]  /*21c70*/  IMAD.MOV.U32 R10, RZ, RZ, R14 ;  /* 0x000000ffff0a7224 */ /* 0x000fce00078e000e */
[----:B------:R-:W-:Y:S05]  /*21c80*/  WARPSYNC.COLLECTIVE R15, `(.L_x_912) ;  /* 0x000000000f087348 */ /* 0x000fea0003c00000 */
[----:B------:R0:W1:Y:S02]  /*21c90*/  SHFL.IDX P6, R14, R13, R12, R11 ;  /* 0x0000000c0d0e7389 */ /* 0x00006400000c000b */
[----:B01----:R-:W-:Y:S01]  /*21ca0*/  ENDCOLLECTIVE ;  /* 0x000000000000791b */ /* 0x003fe20003800000 */
.L_x_912:
[----:B------:R-:W-:-:S04]  /*21cb0*/  IADD3 R2, P2, R10, R5, RZ ;  /* 0x000000050a027210 */ /* 0x000fc80007f5e0ff */
[----:B------:R-:W-:-:S05]  /*21cc0*/  IADD3.X R3, RZ, R7, RZ, P2, !PT ;  /* 0x00000007ff037210 */ /* 0x000fca00017fe4ff */
        /* <DEDUP_REMOVED lines=12> */
.L_x_913:
[----:B------:R-:W-:Y:S01]  /*21d90*/  MOV R13, R25 ;  /* 0x00000019000d7202 */ /* 0x000fe20000000f00 */
[----:B------:R-:W-:Y:S01]  /*21da0*/  IMAD.MOV.U32 R12, RZ, RZ, 0x4 ;  /* 0x00000004ff0c7424 */ /* 0x000fe200078e00ff */
[----:B------:R-:W-:-:S13]  /*21db0*/  IADD3 R2, P2, R14, R5, RZ ;  /* 0x000000050e027210 */ /* 0x000fda0007f5e0ff */
[----:B------:R-:W-:Y:S05]  /*21dc0*/  WARPSYNC.COLLECTIVE R15, `(.L_x_914) ;  /* 0x000000000f087348 */ /* 0x000fea0003c00000 */
[----:B------:R0:W1:Y:S02]  /*21dd0*/  SHFL.IDX P6, R14, R13, R12, R11 ;  /* 0x0000000c0d0e7389 */ /* 0x00006400000c000b */
[----:B01----:R-:W-:Y:S01]  /*21de0*/  ENDCOLLECTIVE ;  /* 0x000000000000791b */ /* 0x003fe20003800000 */
.L_x_914:
        /* <DEDUP_REMOVED lines=13> */
.L_x_915:
[----:B------:R-:W-:Y:S01]  /*21ec0*/  MOV R13, R25 ;  /* 0x00000019000d7202 */ /* 0x000fe20000000f00 */
[----:B------:R-:W-:Y:S01]  /*21ed0*/  IMAD.MOV.U32 R12, RZ, RZ, 0x5 ;  /* 0x00000005ff0c7424 */ /* 0x000fe200078e00ff */
[----:B------:R-:W-:-:S07]  /*21ee0*/  MOV R10, R14 ;  /* 0x0000000e000a7202 */ /* 0x000fce0000000f00 */
[----:B------:R-:W-:Y:S05]  /*21ef0*/  WARPSYNC.COLLECTIVE R15, `(.L_x_916) ;  /* 0x000000000f087348 */ /* 0x000fea0003c00000 */
[----:B------:R0:W1:Y:S02]  /*21f00*/  SHFL.IDX P6, R14, R13, R12, R11 ;  /* 0x0000000c0d0e7389 */ /* 0x00006400000c000b */
[----:B01----:R-:W-:Y:S01]  /*21f10*/  ENDCOLLECTIVE ;  /* 0x000000000000791b */ /* 0x003fe20003800000 */
.L_x_916:
        /* <DEDUP_REMOVED lines=12> */
.L_x_917:
[----:B------:R-:W-:Y:S05]  /*21fe0*/  BRA `(.L_x_918) ;  /* 0xffffffb000c07947 */ /* 0x000fea000383ffff */
.L_x_763:
        /* <DEDUP_REMOVED lines=8> */
.L_x_920:
[----:B------:R-:W-:Y:S05]  /*22070*/  BSYNC B0 ;  /* 0x0000000000007941 */ /* 0x000fea0003800000 */
.L_x_919:
[----:B------:R-:W-:Y:S01]  /*22080*/  IMAD.MOV.U32 R13, RZ, RZ, R16 ;  /* 0x000000ffff0d7224 */ /* 0x000fe200078e0010 */
[----:B------:R-:W-:Y:S01]  /*22090*/  MOV R12, 0x1 ;  /* 0x00000001000c7802 */ /* 0x000fe20000000f00 */
[----:B------:R-:W-:Y:S01]  /*220a0*/  IMAD.MOV.U32 R11, RZ, RZ, 0x1f ;  /* 0x0000001fff0b7424 */ /* 0x000fe200078e00ff */
[----:B------:R-:W-:Y:S02]  /*220b0*/  MOV R15, 0xffffffff ;  /* 0xffffffff000f7802 */ /* 0x000fe40000000f00 */
[----:B------:R-:W-:Y:S02]  /*220c0*/  MOV R5, R14 ;  /* 0x0000000e00057202 */ /* 0x000fe40000000f00 */
[----:B------:R-:W-:-:S07]  /*220d0*/  IADD3 R7, R19, R8, RZ ;  /* 0x0000000813077210 */ /* 0x000fce0007ffe0ff */
[----:B------:R-:W-:Y:S05]  /*220e0*/  WARPSYNC.COLLECTIVE R15, `(.L_x_921) ;  /* 0x000000000f087348 */ /* 0x000fea0003c00000 */
[----:B------:R0:W1:Y:S02]  /*220f0*/  SHFL.IDX P6, R14, R13, R12, R11 ;  /* 0x0000000c0d0e7389 */ /* 0x00006400000c000b */
[----:B01----:R-:W-:Y:S01]  /*22100*/  ENDCOLLECTIVE ;  /* 0x000000000000791b */ /* 0x003fe20003800000 */
.L_x_921:
[----:B------:R-:W-:Y:S02]  /*22110*/  ULDC UR4, c[0x0][0xc3c] ;  /* 0x00030f0000047ab9 */ /* 0x000fe40000000800 */
[----:B------:R-:W-:-:S13]  /*22120*/  ISETP.GE.OR P1, PT, R7, UR4, !P0 ;  /* 0x0000000407007c0c */ /* 0x000fda000c726670 */
[----:B------:R-:W0:Y:S01]  /*22130*/  @!P1 LDC.64 R2, c[0x0][0xc80] ;  /* 0x00032000ff029b82 */ /* 0x000e220000000a00 */
[----:B------:R-:W-:Y:S01]  /*22140*/  IMAD.MOV.U32 R4, RZ, RZ, RZ ;  /* 0x000000ffff047224 */ /* 0x000fe200078e00ff */
[----:B------:R-:W-:Y:S01]  /*22150*/  MOV R11, RZ ;  /* 0x000000ff000b7202 */ /* 0x000fe20000000f00 */
[----:B------:R-:W-:Y:S02]  /*22160*/  IMAD.MOV.U32 R0, RZ, RZ, R14 ;  /* 0x000000ffff007224 */ /* 0x000fe400078e000e */
[----:B0-----:R-:W-:-:S06]  /*22170*/  @!P1 IMAD.WIDE R2, R7, 0x4, R2 ;  /* 0x0000000407029825 */ /* 0x001fcc00078e0202 */
[----:B------:R-:W2:Y:S01]  /*22180*/  @!P1 LDG.E R2, desc[UR60][R2.64] ;  /* 0x0000003c02029981 */ /* 0x000ea2000c1e1900 */
[C---:B------:R-:W-:Y:S02]  /*22190*/  ISETP.GE.U32.AND P2, PT, R8.reuse, 0x2, PT ;  /* 0x000000020800780c */ /* 0x040fe40003f46070 */
[C---:B------:R-:W-:Y:S02]  /*221a0*/  ISETP.GE.U32.AND P3, PT, R8.reuse, 0x4, PT ;  /* 0x000000040800780c */ /* 0x040fe40003f66070 */
[C---:B------:R-:W-:Y:S02]  /*221b0*/  ISETP.GE.U32.AND P4, PT, R8.reuse, 0x8, PT ;  /* 0x000000080800780c */ /* 0x040fe40003f86070 */
[C---:B------:R-:W-:Y:S02]  /*221c0*/  ISETP.GE.U32.AND P5, PT, R8.reuse, 0x10, PT ;  /* 0x000000100800780c */ /* 0x040fe40003fa6070 */
[----:B--2---:R-:W-:Y:S02]  /*221d0*/  @!P1 MOV R4, R2 ;  /* 0x0000000200049202 */ /* 0x004fe40000000f00 */
[----:B------:R-:W-:-:S03]  /*221e0*/  ISETP.NE.AND P1, PT, R8, RZ, PT ;  /* 0x000000ff0800720c */ /* 0x000fc60003f25270 */
[----:B------:R-:W-:-:S10]  /*221f0*/  IMAD.MOV.U32 R13, RZ, RZ, R4 ;  /* 0x000000ffff0d7224 */ /* 0x000fd400078e0004 */
[----:B------:R-:W-:Y:S05]  /*22200*/  WARPSYNC.COLLECTIVE R15, `(.L_x_922) ;  /* 0x000000000f087348 */ /* 0x000fea0003c00000 */
[----:B------:R0:W1:Y:S02]  /*22210*/  SHFL.UP P6, R14, R13, R12, R11 ;  /* 0x0400000c0d0e7389 */ /* 0x00006400000c000b */
[----:B01----:R-:W-:Y:S01]  /*22220*/  ENDCOLLECTIVE ;  /* 0x000000000000791b */ /* 0x003fe20003800000 */
.L_x_922:
[----:B------:R-:W-:Y:S01]  /*22230*/  IMAD.MOV.U32 R12, RZ, RZ, 0x2 ;  /* 0x00000002ff0c7424 */ /* 0x000fe200078e00ff */
[----:B------:R-:W-:-:S05]  /*22240*/  SEL R7, R14, RZ, P1 ;  /* 0x000000ff0e077207 */ /* 0x000fca0000800000 */
[----:B------:R-:W-:-:S05]  /*22250*/  IMAD.IADD R6, R4, 0x1, R7 ;  /* 0x0000000104067824 */ /* 0x000fca00078e0207 */
[----:B------:R-:W-:-:S07]  /*22260*/  MOV R13, R6 ;  /* 0x00000006000d7202 */ /* 0x000fce0000000f00 */
[----:B------:R-:W-:Y:S05]  /*22270*/  WARPSYNC.COLLECTIVE R15, `(.L_x_923) ;  /* 0x000000000f087348 */ /* 0x000fea0003c00000 */
[----:B------:R0:W1:Y:S02]  /*22280*/  SHFL.UP P6, R14, R13, R12, R11 ;  /* 0x0400000c0d0e7389 */ /* 0x00006400000c000b */
[----:B01----:R-:W-:Y:S01]  /*22290*/  ENDCOLLECTIVE ;  /* 0x000000000000791b */ /* 0x003fe20003800000 */
.L_x_923:
[----:B------:R-:W-:Y:S02]  /*222a0*/  MOV R12, 0x4 ;  /* 0x00000004000c7802 */ /* 0x000fe40000000f00 */
[----:B------:R-:W-:-:S04]  /*222b0*/  SEL R7, R14, RZ, P2 ;  /* 0x000000ff0e077207 */ /* 0x000fc80001000000 */
[----:B------:R-:W-:-:S05]  /*222c0*/  IADD3 R7, R6, R7, RZ ;  /* 0x0000000706077210 */ /* 0x000fca0007ffe0ff */
[----:B------:R-:W-:-:S07]  /*222d0*/  IMAD.MOV.U32 R13, RZ, RZ, R7 ;  /* 0x000000ffff0d7224 */ /* 0x000fce00078e0007 */
[----:B------:R-:W-:Y:S05]  /*222e0*/  WARPSYNC.COLLECTIVE R15, `(.L_x_924) ;  /* 0x000000000f087348 */ /* 0x000fea0003c00000 */
[----:B------:R0:W1:Y:S02]  /*222f0*/  SHFL.UP P6, R14, R13, R12, R11 ;  /* 0x0400000c0d0e7389 */ /* 0x00006400000c000b */
[----:B01----:R-:W-:Y:S01]  /*22300*/  ENDCOLLECTIVE ;  /* 0x000000000000791b */ /* 0x003fe20003800000 */
.L_x_924:
[----:B------:R-:W-:Y:S01]  /*22310*/  IMAD.MOV.U32 R12, RZ, RZ, 0x8 ;  /* 0x00000008ff0c7424 */ /* 0x000fe200078e00ff */
[----:B------:R-:W-:-:S05]  /*22320*/  SEL R2, R14, RZ, P3 ;  /* 0x000000ff0e027207 */ /* 0x000fca0001800000 */
[----:B------:R-:W-:-:S05]  /*22330*/  IMAD.IADD R2, R7, 0x1, R2 ;  /* 0x0000000107027824 */ /* 0x000fca00078e0202 */
[----:B------:R-:W-:-:S07]  /*22340*/  MOV R13, R2 ;  /* 0x00000002000d7202 */ /* 0x000fce0000000f00 */
[----:B------:R-:W-:Y:S05]  /*22350*/  WARPSYNC.COLLECTIVE R15, `(.L_x_925) ;  /* 0x000000000f087348 */ /* 0x000fea0003c00000 */
[----:B------:R0:W1:Y:S02]  /*22360*/  SHFL.UP P6, R14, R13, R12, R11 ;  /* 0x0400000c0d0e7389 */ /* 0x00006400000c000b */
[----:B01----:R-:W-:Y:S01]  /*22370*/  ENDCOLLECTIVE ;  /* 0x000000000000791b */ /* 0x003fe20003800000 */
.L_x_925:
[----:B------:R-:W-:Y:S02]  /*22380*/  MOV R12, 0x10 ;  /* 0x00000010000c7802 */ /* 0x000fe40000000f00 */
[----:B------:R-:W-:-:S04]  /*22390*/  SEL R3, R14, RZ, P4 ;  /* 0x000000ff0e037207 */ /* 0x000fc80002000000 */
[----:B------:R-:W-:-:S05]  /*223a0*/  IADD3 R3, R2, R3, RZ ;  /* 0x0000000302037210 */ /* 0x000fca0007ffe0ff */
[----:B------:R-:W-:-:S07]  /*223b0*/  IMAD.MOV.U32 R13, RZ, RZ, R3 ;  /* 0x000000ffff0d7224 */ /* 0x000fce00078e0003 */
[----:B------:R-:W-:Y:S05]  /*223c0*/  WARPSYNC.COLLECTIVE R15, `(.L_x_926) ;  /* 0x000000000f087348 */ /* 0x000fea0003c00000 */
[----:B------:R0:W1:Y:S02]  /*223d0*/  SHFL.UP P6, R14, R13, R12, R11 ;  /* 0x0400000c0d0e7389 */ /* 0x00006400000c000b */
[----:B01----:R-:W-:Y:S01]  /*223e0*/  ENDCOLLECTIVE ;  /* 0x000000000000791b */ /* 0x003fe20003800000 */
.L_x_926:
[----:B------:R-:W-:Y:S01]  /*223f0*/  IMAD.MOV.U32 R12, RZ, RZ, 0x1f ;  /* 0x0000001fff0c7424 */ /* 0x000fe200078e00ff */
[----:B------:R-:W-:Y:S02]  /*22400*/  MOV R11, 0x1f ;  /* 0x0000001f000b7802 */ /* 0x000fe40000000f00 */
[----:B------:R-:W-:-:S05]  /*22410*/  SEL R2, R14, RZ, P5 ;  /* 0x000000ff0e027207 */ /* 0x000fca0002800000 */
[----:B------:R-:W-:-:S05]  /*22420*/  IMAD.IADD R2, R3, 0x1, R2 ;  /* 0x0000000103027824 */ /* 0x000fca00078e0202 */
[----:B------:R-:W-:-:S07]  /*22430*/  MOV R13, R2 ;  /* 0x00000002000d7202 */ /* 0x000fce0000000f00 */
[----:B------:R-:W-:Y:S05]  /*22440*/  WARPSYNC.COLLECTIVE R15, `(.L_x_927) ;  /* 0x000000000f087348 */ /* 0x000fea0003c00000 */
[----:B------:R0:W1:Y:S02]  /*22450*/  SHFL.IDX P6, R14, R13, R12, R11 ;  /* 0x0000000c0d0e7389 */ /* 0x00006400000c000b */
[----:B01----:R-:W-:Y:S01]  /*22460*/  ENDCOLLECTIVE ;  /* 0x000000000000791b */ /* 0x003fe20003800000 */
.L_x_927:
[----:B------:R-:W-:Y:S05]  /*22470*/  BRA `(.L_x_928) ;  /* 0xffffffb000c87947 */ /* 0x000fea000383ffff */
.L_x_768:
[----:B------:R-:W-:Y:S01]  /*22480*/  BSSY B0, `(.L_x_929) ;  /* 0x0000008000007945 */ /* 0x000fe20003800000 */
[----:B-----5:R-:W-:Y:S01]  /*22490*/  IMAD.MOV.U32 R13, RZ, RZ, R4 ;  /* 0x000000ffff0d7224 */ /* 0x020fe200078e0004 */
[----:B------:R-:W-:Y:S01]  /*224a0*/  MOV R12, 0x1 ;  /* 0x00000001000c7802 */ /* 0x000fe20000000f00 */
[----:B------:R-:W-:Y:S01]  /*224b0*/  IMAD.MOV.U32 R11, RZ, RZ, RZ ;  /* 0x000000ffff0b7224 */ /* 0x000fe200078e00ff */
[----:B------:R-:W-:-:S07]  /*224c0*/  MOV R15, 0xffffffff ;  /* 0xffffffff000f7802 */ /* 0x000fce0000000f00 */
[----:B0-----:R-:W-:Y:S05]  /*224d0*/  WARPSYNC.COLLECTIVE R15, `(.L_x_930) ;  /* 0x000000000f087348 */ /* 0x001fea0003c00000 */
[----:B------:R1:W2:Y:S02]  /*224e0*/  SHFL.UP P6, R14, R13, R12, R11 ;  /* 0x0400000c0d0e7389 */ /* 0x0002a400000c000b */
[----:B012---:R-:W-:Y:S01]  /*224f0*/  ENDCOLLECTIVE ;  /* 0x000000000000791b */ /* 0x007fe20003800000 */
.L_x_930:
[----:B------:R-:W-:Y:S05]  /*22500*/  BSYNC B0 ;  /* 0x0000000000007941 */ /* 0x000fea0003800000 */
.L_x_929:
[----:B------:R-:W-:Y:S01]  /*22510*/  SEL R13, R14, RZ, P1 ;  /* 0x000000ff0e0d7207 */ /* 0x000fe20000800000 */
[----:B------:R-:W-:Y:S01]  /*22520*/  IMAD.MOV.U32 R11, RZ, RZ, RZ ;  /* 0x000000ffff0b7224 */ /* 0x000fe200078e00ff */
[----:B------:R-:W-:Y:S02]  /*22530*/  MOV R12, 0x2 ;  /* 0x00000002000c7802 */ /* 0x000fe40000000f00 */
[----:B------:R-:W-:Y:S01]  /*22540*/  MOV R15, 0xffffffff ;  /* 0xffffffff000f7802 */ /* 0x000fe20000000f00 */
[----:B------:R-:W-:-:S07]  /*22550*/  IMAD.IADD R13, R4, 0x1, R13 ;  /* 0x00000001040d7824 */ /* 0x000fce00078e020d */
[----:B------:R-:W-:Y:S05]  /*22560*/  WARPSYNC.COLLECTIVE R15, `(.L_x_931) ;  /* 0x000000000f087348 */ /* 0x000fea0003c00000 */
[----:B------:R0:W1:Y:S02]  /*22570*/  SHFL.UP P6, R14, R13, R12, R11 ;  /* 0x0400000c0d0e7389 */ /* 0x00006400000c000b */
[----:B01----:R-:W-:Y:S01]  /*22580*/  ENDCOLLECTIVE ;  /* 0x000000000000791b */ /* 0x003fe20003800000 */
.L_x_931:
[----:B------:R-:W-:Y:S01]  /*22590*/  IMAD.MOV.U32 R12, RZ, RZ, 0x4 ;  /* 0x00000004ff0c7424 */ /* 0x000fe200078e00ff */
[----:B------:R-:W-:-:S05]  /*225a0*/  SEL R0, R14, RZ, P2 ;  /* 0x000000ff0e007207 */ /* 0x000fca0001000000 */
[----:B------:R-:W-:-:S05]  /*225b0*/  IMAD.IADD R0, R13, 0x1, R0 ;  /* 0x000000010d007824 */ /* 0x000fca00078e0200 */
[----:B------:R-:W-:-:S07]  /*225c0*/  MOV R13, R0 ;  /* 0x00000000000d7202 */ /* 0x000fce0000000f00 */
[----:B------:R-:W-:Y:S05]  /*225d0*/  WARPSYNC.COLLECTIVE R15, `(.L_x_932) ;  /* 0x000000000f087348 */ /* 0x000fea0003c00000 */
[----:B------:R0:W1:Y:S02]  /*225e0*/  SHFL.UP P6, R14, R13, R12, R11 ;  /* 0x0400000c0d0e7389 */ /* 0x00006400000c000b */
[----:B01----:R-:W-:Y:S01]  /*225f0*/  ENDCOLLECTIVE ;  /* 0x000000000000791b */ /* 0x003fe20003800000 */
.L_x_932:
[----:B------:R-:W-:Y:S02]  /*22600*/  MOV R12, 0x8 ;  /* 0x00000008000c7802 */ /* 0x000fe40000000f00 */
[----:B------:R-:W-:-:S04]  /*22610*/  SEL R3, R14, RZ, P3 ;  /* 0x000000ff0e037207 */ /* 0x000fc80001800000 */
[----:B------:R-:W-:-:S05]  /*22620*/  IADD3 R2, R0, R3, RZ ;  /* 0x0000000300027210 */ /* 0x000fca0007ffe0ff */
[----:B------:R-:W-:-:S07]  /*22630*/  IMAD.MOV.U32 R13, RZ, RZ, R2 ;  /* 0x000000ffff0d7224 */ /* 0x000fce00078e0002 */
[----:B------:R-:W-:Y:S05]  /*22640*/  WARPSYNC.COLLECTIVE R15, `(.L_x_933) ;  /* 0x000000000f087348 */ /* 0x000fea0003c00000 */
[----:B------:R0:W1:Y:S02]  /*22650*/  SHFL.UP P6, R14, R13, R12, R11 ;  /* 0x0400000c0d0e7389 */ /* 0x00006400000c000b */
[----:B01----:R-:W-:Y:S01]  /*22660*/  ENDCOLLECTIVE ;  /* 0x000000000000791b */ /* 0x003fe20003800000 */
.L_x_933:
[----:B------:R-:W-:Y:S01]  /*22670*/  IMAD.MOV.U32 R12, RZ, RZ, 0x10 ;  /* 0x00000010ff0c7424 */ /* 0x000fe200078e00ff */
[----:B------:R-:W-:-:S05]  /*22680*/  SEL R3, R14, RZ, P4 ;  /* 0x000000ff0e037207 */ /* 0x000fca0002000000 */
[----:B------:R-:W-:-:S05]  /*22690*/  IMAD.IADD R3, R2, 0x1, R3 ;  /* 0x0000000102037824 */ /* 0x000fca00078e0203 */
[----:B------:R-:W-:-:S07]  /*226a0*/  MOV R13, R3 ;  /* 0x00000003000d7202 */ /* 0x000fce0000000f00 */
[----:B------:R-:W-:Y:S05]  /*226b0*/  WARPSYNC.COLLECTIVE R15, `(.L_x_934) ;  /* 0x000000000f087348 */ /* 0x000fea0003c00000 */
[----:B------:R0:W1:Y:S02]  /*226c0*/  SHFL.UP P6, R14, R13, R12, R11 ;  /* 0x0400000c0d0e7389 */ /* 0x00006400000c000b */
[----:B01----:R-:W-:Y:S01]  /*226d0*/  ENDCOLLECTIVE ;  /* 0x000000000000791b */ /* 0x003fe20003800000 */
.L_x_934:
[----:B------:R-:W-:Y:S01]  /*226e0*/  MOV R12, 0x1f ;  /* 0x0000001f000c7802 */ /* 0x000fe20000000f00 */
[----:B------:R-:W-:Y:S01]  /*226f0*/  IMAD.MOV.U32 R11, RZ, RZ, 0x1f ;  /* 0x0000001fff0b7424 */ /* 0x000fe200078e00ff */
[----:B------:R-:W-:-:S04]  /*22700*/  SEL R2, R14, RZ, P5 ;  /* 0x000000ff0e027207 */ /* 0x000fc80002800000 */
[----:B------:R-:W-:-:S05]  /*22710*/  IADD3 R2, R3, R2, RZ ;  /* 0x0000000203027210 */ /* 0x000fca0007ffe0ff */
[----:B------:R-:W-:-:S07]  /*22720*/  IMAD.MOV.U32 R13, RZ, RZ, R2 ;  /* 0x000000ffff0d7224 */ /* 0x000fce00078e0002 */
[----:B------:R-:W-:Y:S05]  /*22730*/  WARPSYNC.COLLECTIVE R15, `(.L_x_935) ;  /* 0x000000000f087348 */ /* 0x000fea0003c00000 */
[----:B------:R0:W1:Y:S02]  /*22740*/  SHFL.IDX P6, R14, R13, R12, R11 ;  /* 0x0000000c0d0e7389 */ /* 0x00006400000c000b */
[----:B01----:R-:W-:Y:S01]  /*22750*/  ENDCOLLECTIVE ;  /* 0x000000000000791b */ /* 0x003fe20003800000 */
.L_x_935:
[----:B------:R-:W-:Y:S05]  /*22760*/  BRA `(.L_x_936) ;  /* 0xffffffb000a87947 */ /* 0x000fea000383ffff */
.L_x_770:
[----:B------:R-:W-:Y:S01]  /*22770*/  BSSY B0, `(.L_x_937) ;  /* 0x0000006000007945 */ /* 0x000fe20003800000 */
[----:B------:R-:W-:Y:S02]  /*22780*/  PLOP3.LUT P6, PT, P6, PT, PT, 0x8, 0x0 ;  /* 0x000000000000781c */ /* 0x000fe400037ce170 */
[----:B------:R-:W-:-:S11]  /*22790*/  MOV R15, 0xffffffff ;  /* 0xffffffff000f7802 */ /* 0x000fd60000000f00 */
[----:B0-----:R-:W-:Y:S05]  /*227a0*/  WARPSYNC.COLLECTIVE R15, `(.L_x_938) ;  /* 0x000000000f087348 */ /* 0x001fea0003c00000 */
[----:B------:R-:W-:Y:S01]  /*227b0*/  VOTE.ANY R14, PT, P6 ;  /* 0x00000000000e7806 */ /* 0x000fe200030e0100 */
[----:B0-----:R-:W-:Y:S06]  /*227c0*/  ENDCOLLECTIVE ;  /* 0x000000000000791b */ /* 0x001fec0003800000 */
.L_x_938:
[----:B------:R-:W-:Y:S05]  /*227d0*/  BSYNC B0 ;  /* 0x0000000000007941 */ /* 0x000fea0003800000 */
.L_x_937:
[----:B------:R-:W-:Y:S01]  /*227e0*/  IMAD.MOV.U32 R3, RZ, RZ, R14 ;  /* 0x000000ffff037224 */ /* 0x000fe200078e000e */
[----:B------:R-:W-:Y:S01]  /*227f0*/  MOV R13, R4 ;  /* 0x00000004000d7202 */ /* 0x000fe20000000f00 */
[----:B------:R-:W-:Y:S01]  /*22800*/  IMAD.MOV.U32 R15, RZ, RZ, -0x1 ;  /* 0xffffffffff0f7424 */ /* 0x000fe200078e00ff */
[----:B------:R-:W-:Y:S01]  /*22810*/  MOV R11, 0x1f ;  /* 0x0000001f000b7802 */ /* 0x000fe20000000f00 */
[----:B------:R-:W0:Y:S02]  /*22820*/  POPC R0, R3 ;  /* 0x0000000300007309 */ /* 0x000e240000000000 */
[----:B0-----:R-:W-:-:S07]  /*22830*/  IMAD.MOV.U32 R12, RZ, RZ, R0 ;  /* 0x000000ffff0c7224 */ /* 0x001fce00078e0000 */
[----:B------:R-:W-:Y:S05]  /*22840*/  WARPSYNC.COLLECTIVE R15, `(.L_x_939) ;  /* 0x000000000f087348 */ /* 0x000fea0003c00000 */
[----:B------:R0:W1:Y:S02]  /*22850*/  SHFL.IDX P6, R14, R13, R12, R11 ;  /* 0x0000000c0d0e7389 */ /* 0x00006400000c000b */
[----:B01----:R-:W-:Y:S01]  /*22860*/  ENDCOLLECTIVE ;  /* 0x000000000000791b */ /* 0x003fe20003800000 */
.L_x_939:
[----:B------:R-:W-:Y:S01]  /*22870*/  MOV R4, R14 ;  /* 0x0000000e00047202 */ /* 0x000fe20000000f00 */
[----:B------:R-:W-:Y:S06]  /*22880*/  BRA `(.L_x_940) ;  /* 0xffffffb000987947 */ /* 0x000fec000383ffff */
.L_x_772:
[----:B------:R-:W-:Y:S01]  /*22890*/  BSSY B0, `(.L_x_941) ;  /* 0x0000007000007945 */ /* 0x000fe20003800000 */
[----:B------:R-:W-:Y:S01]  /*228a0*/  IMAD.MOV.U32 R13, RZ, RZ, R2 ;  /* 0x000000ffff0d7224 */ /* 0x000fe200078e0002 */
[----:B------:R-:W-:Y:S01]  /*228b0*/  MOV R11, 0x1f ;  /* 0x0000001f000b7802 */ /* 0x000fe20000000f00 */
[----:B------:R-:W-:-:S07]  /*228c0*/  IMAD.MOV.U32 R15, RZ, RZ, -0x1 ;  /* 0xffffffffff0f7424 */ /* 0x000fce00078e00ff */
[----:B012---:R-:W-:Y:S05]  /*228d0*/  WARPSYNC.COLLECTIVE R15, `(.L_x_942) ;  /* 0x000000000f087348 */ /* 0x007fea0003c00000 */
[----:B------:R3:W4:Y:S02]  /*228e0*/  SHFL.IDX P6, R14, R13, R12, R11 ;  /* 0x0000000c0d0e7389 */ /* 0x00072400000c000b */
[----:B01234-:R-:W-:Y:S01]  /*228f0*/  ENDCOLLECTIVE ;  /* 0x000000000000791b */ /* 0x01ffe20003800000 */
.L_x_942:
[----:B------:R-:W-:Y:S05]  /*22900*/  BSYNC B0 ;  /* 0x0000000000007941 */ /* 0x000fea0003800000 */
.L_x_941:
[----:B------:R-:W-:Y:S05]  /*22910*/  BRA `(.L_x_771) ;  /* 0xffffffb000907947 */ /* 0x000fea000383ffff */
.L_x_776:
[----:B0-----:R0:W1:Y:S02]  /*22920*/  SYNCS.PHASECHK.TRANS64.TRYWAIT P0, [R5+URZ+0x2a820], R0 ;  /* 0x02a82000050075a7 */ /* 0x001064000800017f */
[----:B-1----:R-:W-:Y:S05]  /*22930*/  @!P0 NANOSLEEP.SYNCS 0x989680 ;  /* 0x009896800000895d */ /* 0x002fea0003900000 */
[----:B------:R-:W1:Y:S02]  /*22940*/  @!P0 SYNCS.PHASECHK.TRANS64 P0, [R5+URZ+0x2a820], R0 ;  /* 0x02a82000050085a7 */ /* 0x000e64000800007f */
[----:B-1----:R-:W-:Y:S05]  /*22950*/  @!P0 BRA `(.L_x_776) ;  /* 0xfffffffc00f08947 */ /* 0x002fea000383ffff */
[----:B------:R-:W-:Y:S05]  /*22960*/  BRA `(.L_x_943) ;  /* 0xffffffb4007c7947 */ /* 0x000fea000383ffff */
.L_x_777:
[----:B------:R-:W1:Y:S01]  /*22970*/  S2R R2, SR_TID.X ;  /* 0x0000000000027919 */ /* 0x000e620000002100 */
[----:B------:R-:W-:Y:S01]  /*22980*/  BSSY B0, `(.L_x_944) ;  /* 0x000000a000007945 */ /* 0x000fe20003800000 */
[----:B------:R-:W-:Y:S01]  /*22990*/  IMAD.MOV.U32 R12, RZ, RZ, RZ ;  /* 0x000000ffff0c7224 */ /* 0x000fe200078e00ff */
[----:B------:R-:W-:Y:S01]  /*229a0*/  MOV R11, 0x1f ;  /* 0x0000001f000b7802 */ /* 0x000fe20000000f00 */
[----:B------:R-:W-:Y:S01]  /*229b0*/  IMAD.MOV.U32 R15, RZ, RZ, -0x1 ;  /* 0xffffffffff0f7424 */ /* 0x000fe200078e00ff */
[----:B-1----:R-:W-:-:S04]  /*229c0*/  SHF.R.U32.HI R2, RZ, 0x5, R2 ;  /* 0x00000005ff027819 */ /* 0x002fc80000011602 */
[----:B------:R-:W-:-:S04]  /*229d0*/  LOP3.LUT R2, R2, 0x3, RZ, 0xc0, !PT ;  /* 0x0000000302027812 */ /* 0x000fc800078ec0ff */
[----:B------:R-:W-:-:S07]  /*229e0*/  MOV R13, R2 ;  /* 0x00000002000d7202 */ /* 0x000fce0000000f00 */
[----:B0-2---:R-:W-:Y:S05]  /*229f0*/  WARPSYNC.COLLECTIVE R15, `(.L_x_945) ;  /* 0x000000000f087348 */ /* 0x005fea0003c00000 */
[----:B------:R1:W3:Y:S02]  /*22a00*/  SHFL.IDX P6, R14, R13, R12, R11 ;  /* 0x0000000c0d0e7389 */ /* 0x0002e400000c000b */
[----:B0123--:R-:W-:Y:S01]  /*22a10*/  ENDCOLLECTIVE ;  /* 0x000000000000791b */ /* 0x00ffe20003800000 */
.L_x_945:
[----:B------:R-:W-:Y:S05]  /*22a20*/  BSYNC B0 ;  /* 0x0000000000007941 */ /* 0x000fea0003800000 */
.L_x_944:
[----:B------:R-:W-:Y:S05]  /*22a30*/  BRA `(.L_x_946) ;  /* 0xffffffb400647947 */ /* 0x000fea000383ffff */
.L_x_778:
[----:B------:R-:W-:Y:S01]  /*22a40*/  BSSY B0, `(.L_x_947) ;  /* 0x0000006000007945 */ /* 0x000fe20003800000 */
[----:B------:R-:W-:-:S07]  /*22a50*/  MOV R15, 0xffffffff ;  /* 0xffffffff000f7802 */ /* 0x000fce0000000f00 */
[----:B0-2---:R-:W-:Y:S05]  /*22a60*/  WARPSYNC.COLLECTIVE R15, `(.L_x_948) ;  /* 0x000000000f0c7348 */ /* 0x005fea0003c00000 */
[----:B------:R-:W-:Y:S02]  /*22a70*/  ELECT P6, UR62, PT ;  /* 0x00000000003e782f */ /* 0x000fe400038c0000 */
[----:B------:R-:W-:Y:S01]  /*22a80*/  MOV R14, UR62 ;  /* 0x0000003e000e7c02 */ /* 0x000fe20008000f00 */
[----:B0-2---:R-:W-:Y:S10]  /*22a90*/  ENDCOLLECTIVE ;  /* 0x000000000000791b */ /* 0x005ff40003800000 */
.L_x_948:
[----:B------:R-:W-:Y:S05]  /*22aa0*/  BSYNC B0 ;  /* 0x0000000000007941 */ /* 0x000fea0003800000 */
.L_x_947:
[----:B------:R-:W-:Y:S05]  /*22ab0*/  BRA `(.L_x_949) ;  /* 0xffffffb400587947 */ /* 0x000fea000383ffff */
.L_x_780:
[----:B0-----:R0:W1:Y:S02]  /*22ac0*/  SYNCS.PHASECHK.TRANS64.TRYWAIT P1, [R3+URZ+0x2a840], R2 ;  /* 0x02a84002030075a7 */ /* 0x001064000802017f */
[----:B-1----:R-:W-:Y:S05]  /*22ad0*/  @!P1 NANOSLEEP.SYNCS 0x989680 ;  /* 0x009896800000995d */ /* 0x002fea0003900000 */
[----:B------:R-:W1:Y:S02]  /*22ae0*/  @!P1 SYNCS.PHASECHK.TRANS64 P1, [R3+URZ+0x2a840], R2 ;  /* 0x02a84002030095a7 */ /* 0x000e64000802007f */
[----:B-1----:R-:W-:Y:S05]  /*22af0*/  @!P1 BRA `(.L_x_780) ;  /* 0xfffffffc00f09947 */ /* 0x002fea000383ffff */
[----:B------:R-:W-:Y:S05]  /*22b00*/  BRA `(.L_x_950) ;  /* 0xffffffb400807947 */ /* 0x000fea000383ffff */
.L_x_782:
[----:B-1----:R1:W3:Y:S02]  /*22b10*/  SYNCS.PHASECHK.TRANS64.TRYWAIT P1, [R5+URZ+0x2a840], R0 ;  /* 0x02a84000050075a7 */ /* 0x0022e4000802017f */
[----:B---3--:R-:W-:Y:S05]  /*22b20*/  @!P1 NANOSLEEP.SYNCS 0x989680 ;  /* 0x009896800000995d */ /* 0x008fea0003900000 */
[----:B------:R-:W3:Y:S02]  /*22b30*/  @!P1 SYNCS.PHASECHK.TRANS64 P1, [R5+URZ+0x2a840], R0 ;  /* 0x02a84000050095a7 */ /* 0x000ee4000802007f */
[----:B---3--:R-:W-:Y:S05]  /*22b40*/  @!P1 BRA `(.L_x_782) ;  /* 0xfffffffc00f09947 */ /* 0x008fea000383ffff */
[----:B------:R-:W-:Y:S05]  /*22b50*/  BRA `(.L_x_951) ;  /* 0xffffffb4008c7947 */ /* 0x000fea000383ffff */
.L_x_784:
[----:B---3--:R3:W4:Y:S02]  /*22b60*/  SYNCS.PHASECHK.TRANS64.TRYWAIT P1, [R3+URZ+0x2a860], R2 ;  /* 0x02a86002030075a7 */ /* 0x008724000802017f */
[----:B----4-:R-:W-:Y:S05]  /*22b70*/  @!P1 NANOSLEEP.SYNCS 0x989680 ;  /* 0x009896800000995d */ /* 0x010fea0003900000 */
[----:B------:R-:W4:Y:S02]  /*22b80*/  @!P1 SYNCS.PHASECHK.TRANS64 P1, [R3+URZ+0x2a860], R2 ;  /* 0x02a86002030095a7 */ /* 0x000f24000802007f */
[----:B----4-:R-:W-:Y:S05]  /*22b90*/  @!P1 BRA `(.L_x_784) ;  /* 0xfffffffc00f09947 */ /* 0x010fea000383ffff */
[----:B------:R-:W-:Y:S05]  /*22ba0*/  BRA `(.L_x_952) ;  /* 0xffffffb400887947 */ /* 0x000fea000383ffff */
.L_x_953:
        /* <DEDUP_REMOVED lines=13> */
.L_x_15523:


//--------------------- .text._ZN7cutlass13device_kernelIN5flash11enable_sm90INS1_16FlashAttnFwdSm90INS1_25CollectiveMainloopFwdSm90ILi2EN4cute5tupleIJNS5_1CILi1EEES8_S8_EEENS6_IJNS7_ILi128EEENS7_ILi96EEENS7_ILi192EEEEEELi128ENS_6half_tEfNS_4arch4Sm90ELb0ELb1ELb0ELb0ELb1ELb0ELb0ELb1ELb1ELb1ELb0ELb0EEENS1_21CollectiveEpilogueFwdINS6_IJSA_SA_SB_EEES9_SE_SG_Li256ELb0ELb1ELb0ELb0EEENS1_30DynamicPersistentTileSchedulerILi256ELi128ELb0ELb1ELb1EEEEEEEEEvNT_6ParamsE --------------------------
	.section	.text._ZN7cutlass13device_kernelIN5flash11enable_sm90INS1_16FlashAttnFwdSm90INS1_25CollectiveMainloopFwdSm90ILi2EN4cute5tupleIJNS5_1CILi1EEES8_S8_EEENS6_IJNS7_ILi128EEENS7_ILi96EEENS7_ILi192EEEEEELi128ENS_6half_tEfNS_4arch4Sm90ELb0ELb1ELb0ELb0ELb1ELb0ELb0ELb1ELb1ELb1ELb0ELb0EEENS1_21CollectiveEpilogueFwdINS6_IJSA_SA_SB_EEES9_SE_SG_Li256ELb0ELb1ELb0ELb0EEENS1_30DynamicPersistentTileSchedulerILi256ELi128ELb0ELb1ELb1EEEEEEEEEvNT_6ParamsE,"ax",@progbits
	.align	128
.text._ZN7cutlass13device_kernelIN5flash11enable_sm90INS1_16FlashAttnFwdSm90INS1_25CollectiveMainloopFwdSm90ILi2EN4cute5tupleIJNS5_1CILi1EEES8_S8_EEENS6_IJNS7_ILi128EEENS7_ILi96EEENS7_ILi192EEEEEELi128ENS_6half_tEfNS_4arch4Sm90ELb0ELb1ELb0ELb0ELb1ELb0ELb0ELb1ELb1ELb1ELb0ELb0EEENS1_21CollectiveEpilogueFwdINS6_IJSA_SA_SB_EEES9_SE_SG_Li256ELb0ELb1ELb0ELb0EEENS1_30DynamicPersistentTileSchedulerILi256ELi128ELb0ELb1ELb1EEEEEEEEEvNT_6ParamsE:
        .type           _ZN7cutlass13device_kernelIN5flash11enable_sm90INS1_16FlashAttnFwdSm90INS1_25CollectiveMainloopFwdSm90ILi2EN4cute5tupleIJNS5_1CILi1EEES8_S8_EEENS6_IJNS7_ILi128EEENS7_ILi96EEENS7_ILi192EEEEEELi128ENS_6half_tEfNS_4arch4Sm90ELb0ELb1ELb0ELb0ELb1ELb0ELb0ELb1ELb1ELb1ELb0ELb0EEENS1_21CollectiveEpilogueFwdINS6_IJSA_SA_SB_EEES9_SE_SG_Li256ELb0ELb1ELb0ELb0EEENS1_30DynamicPersistentTileSchedulerILi256ELi128ELb0ELb1ELb1EEEEEEEEEvNT_6ParamsE,@function
        .size           _ZN7cutlass13device_kernelIN5flash11enable_sm90INS1_16FlashAttnFwdSm90INS1_25CollectiveMainloopFwdSm90ILi2EN4cute5tupleIJNS5_1CILi1EEES8_S8_EEENS6_IJNS7_ILi128EEENS7_ILi96EEENS7_ILi192EEEEEELi128ENS_6half_tEfNS_4arch4Sm90ELb0ELb1ELb0ELb0ELb1ELb0ELb0ELb1ELb1ELb1ELb0ELb0EEENS1_21CollectiveEpilogueFwdINS6_IJSA_SA_SB_EEES9_SE_SG_Li256ELb0ELb1ELb0ELb0EEENS1_30DynamicPersistentTileSchedulerILi256ELi128ELb0ELb1ELb1EEEEEEEEEvNT_6ParamsE,(.L_x_15524 - _ZN7cutlass13device_kernelIN5flash11enable_sm90INS1_16FlashAttnFwdSm90INS1_25CollectiveMainloopFwdSm90ILi2EN4cute5tupleIJNS5_1CILi1EEES8_S8_EEENS6_IJNS7_ILi128EEENS7_ILi96EEENS7_ILi192EEEEEELi128ENS_6half_tEfNS_4arch4Sm90ELb0ELb1ELb0ELb0ELb1ELb0ELb0ELb1ELb1ELb1ELb0ELb0EEENS1_21CollectiveEpilogueFwdINS6_IJSA_SA_SB_EEES9_SE_SG_Li256ELb0ELb1ELb0ELb0EEENS1_30DynamicPersistentTileSchedulerILi256ELi128ELb0ELb1ELb1EEEEEEEEEvNT_6ParamsE)
        .other          _ZN7cutlass13device_kernelIN5flash11enable_sm90INS1_16FlashAttnFwdSm90INS1_25CollectiveMainloopFwdSm90ILi2EN4cute5tupleIJNS5_1CILi1EEES8_S8_EEENS6_IJNS7_ILi128EEENS7_ILi96EEENS7_ILi192EEEEEELi128ENS_6half_tEfNS_4arch4Sm90ELb0ELb1ELb0ELb0ELb1ELb0ELb0ELb1ELb1ELb1ELb0ELb0EEENS1_21CollectiveEpilogueFwdINS6_IJSA_SA_SB_EEES9_SE_SG_Li256ELb0ELb1ELb0ELb0EEENS1_30DynamicPersistentTileSchedulerILi256ELi128ELb0ELb1ELb1EEEEEEEEEvNT_6ParamsE,@"STO_CUDA_ENTRY STV_DEFAULT"
_ZN7cutlass13device_kernelIN5flash11enable_sm90INS1_16FlashAttnFwdSm90INS1_25CollectiveMainloopFwdSm90ILi2EN4cute5tupleIJNS5_1CILi1EEES8_S8_EEENS6_IJNS7_ILi128EEENS7_ILi96EEENS7_ILi192EEEEEELi128ENS_6half_tEfNS_4arch4Sm90ELb0ELb1ELb0ELb0ELb1ELb0ELb0ELb1ELb1ELb1ELb0ELb0EEENS1_21CollectiveEpilogueFwdINS6_IJSA_SA_SB_EEES9_SE_SG_Li256ELb0ELb1ELb0ELb0EEENS1_30DynamicPersistentTileSchedulerILi256ELi128ELb0ELb1ELb1EEEEEEEEEvNT_6ParamsE:
        /* <DEDUP_REMOVED lines=45> */
.L_x_954:
        /* <DEDUP_REMOVED lines=22> */
.L_x_955:
        /* <DEDUP_REMOVED lines=18> */
.L_x_956:
        /* <DEDUP_REMOVED lines=22> */
.L_x_957:
        /* <DEDUP_REMOVED lines=23> */
.L_x_958:
        /* <DEDUP_REMOVED lines=10> */
.L_x_960:
[----:B------:R-:W-:-:S08]  /*08c0*/  NOP ;  /* 0x0000000000007918 */ /* 0x000fd00000000000 */
[----:B------:R-:W1:Y:S02]  /*08d0*/  USETMAXREG.TRY_ALLOC.CTAPOOL UP0, 0xe8 ;  /* 0x000000e8000079c8 */ /* 0x000e640008000600 */
[----:B-1----:R-:W-:-:S13]  /*08e0*/  PLOP3.LUT P0, PT, PT, PT, UP0, 0x80, 0x0 ;  /* 0x000000000000781c */ /* 0x002fda0003f0f008 */
[----:B------:R-:W-:Y:S05]  /*08f0*/  @!P0 BRA `(.L_x_960) ;  /* 0xfffffffc00f08947 */ /* 0x000fea000383ffff */
[----:B------:R-:W1:Y:S08]  /*0900*/  S2UR UR4, SR_CTAID.X ;  /* 0x00000000000479c3 */ /* 0x000e700000002500 */
[----:B------:R-:W-:Y:S08]  /*0910*/  BAR.ARV 0x4, 0x180 ;  /* 0x0106000000007b1d */ /* 0x000ff00000002000 */
[----:B------:R-:W1:Y:S08]  /*0920*/  LDC R0, c[0x0][0xc38] ;  /* 0x00030e00ff007b82 */ /* 0x000e700000000800 */
[----:B------:R-:W-:Y:S06]  /*0930*/  BAR.ARV 0x8, 0x180 ;  /* 0x0206000000007b1d */ /* 0x000fec0000002000 */
[----:B-1----:R-:W-:-:S13]  /*0940*/  ISETP.LE.AND P0, PT, R0, UR4, PT ;  /* 0x0000000400007c0c */ /* 0x002fda000bf03270 */
[----:B------:R-:W-:Y:S05]  /*0950*/  @P0 EXIT ;  /* 0x000000000000094d */ /* 0x000fea0003800000 */
[----:B------:R-:W2:Y:S01]  /*0960*/  LDL R3, [R1+0x4] ;  /* 0x0000040001037983 */ /* 0x000ea20000100800 */
[----:B------:R-:W-:Y:S01]  /*0970*/  IMAD.U32 R16, RZ, RZ, UR4 ;  /* 0x00000004ff107e24 */ /* 0x000fe2000f8e00ff */
[----:B------:R-:W-:Y:S01]  /*0980*/  UMOV UR38, URZ ;  /* 0x0000003f00267c82 */ /* 0x000fe20008000000 */
[----:B------:R-:W-:Y:S01]  /*0990*/  IMAD.MOV.U32 R166, RZ, RZ, RZ ;  /* 0x000000ffffa67224 */ /* 0x000fe200078e00ff */
[----:B0-----:R-:W0:Y:S01]  /*09a0*/  S2R R2, SR_TID.X ;  /* 0x0000000000027919 */ /* 0x001e220000002100 */
[----:B------:R-:W-:Y:S01]  /*09b0*/  UMOV UR39, URZ ;  /* 0x0000003f00277c82 */ /* 0x000fe20008000000 */
[----:B0-----:R-:W-:Y:S01]  /*09c0*/  VIADD R174, R2, 0xffffff80 ;  /* 0xffffff8002ae7836 */ /* 0x001fe20000000000 */
[----:B--2---:R-:W-:-:S04]  /*09d0*/  R2UR UR5, R3 ;  /* 0x00000000030572ca */ /* 0x004fc800000e0000 */
[----:B------:R-:W-:-:S04]  /*09e0*/  SHF.R.S32.HI R3, RZ, 0x1f, R174 ;  /* 0x0000001fff037819 */ /* 0x000fc800000114ae */
[CC--:B------:R-:W-:Y:S02]  /*09f0*/  LEA.HI R0, R3.reuse, R174.reuse, RZ, 0x7 ;  /* 0x000000ae03007211 */ /* 0x0c0fe400078f38ff */
[CC--:B------:R-:W-:Y:S02]  /*0a00*/  LEA.HI R4, R3.reuse, R174.reuse, RZ, 0x5 ;  /* 0x000000ae03047211 */ /* 0x0c0fe400078f28ff */
[----:B------:R-:W-:Y:S02]  /*0a10*/  LOP3.LUT R167, R0, 0xffffff80, RZ, 0xc0, !PT ;  /* 0xffffff8000a77812 */ /* 0x000fe400078ec0ff */
[CC--:B------:R-:W-:Y:S01]  /*0a20*/  LEA.HI R2, R3.reuse, R174.reuse, RZ, 0x4 ;  /* 0x000000ae03027211 */ /* 0x0c0fe200078f20ff */
[----:B------:R-:W-:Y:S01]  /*0a30*/  IMAD.SHL.U32 R4, R4, 0x20, RZ ;  /* 0x0000002004047824 */ /* 0x000fe200078e00ff */
[----:B------:R-:W-:Y:S01]  /*0a40*/  LEA.HI R11, R3, R174, RZ, 0x2 ;  /* 0x000000ae030b7211 */ /* 0x000fe200078f10ff */
[----:B------:R-:W-:Y:S01]  /*0a50*/  IMAD.IADD R167, R174, 0x1, -R167 ;  /* 0x00000001aea77824 */ /* 0x000fe200078e0aa7 */
[----:B------:R-:W-:Y:S01]  /*0a60*/  LOP3.LUT R5, R2, 0x3fffff0, RZ, 0xc0, !PT ;  /* 0x03fffff002057812 */ /* 0x000fe200078ec0ff */
[----:B------:R-:W-:Y:S01]  /*0a70*/  ULOP3.LUT UR61, UR5, 0x1, URZ, 0xfc, !UPT ;  /* 0x00000001053d7892 */ /* 0x000fe2000f8efc3f */
[----:B------:R-:W-:-:S02]  /*0a80*/  LOP3.LUT R11, R11, 0xfffffffc, RZ, 0xc0, !PT ;  /* 0xfffffffc0b0b7812 */ /* 0x000fc400078ec0ff */
[----:B------:R-:W-:Y:S01]  /*0a90*/  SHF.R.S32.HI R6, RZ, 0x1f, R167 ;  /* 0x0000001fff067819 */ /* 0x000fe200000114a7 */
[C---:B------:R-:W-:Y:S01]  /*0aa0*/  IMAD.IADD R5, R174.reuse, 0x1, -R5 ;  /* 0x00000001ae057824 */ /* 0x040fe200078e0a05 */
[----:B------:R-:W-:Y:S01]  /*0ab0*/  LEA.HI R3, R3, R174, RZ, 0x3 ;  /* 0x000000ae03037211 */ /* 0x000fe200078f18ff */
[----:B------:R-:W-:Y:S01]  /*0ac0*/  IMAD.IADD R11, R174, 0x1, -R11 ;  /* 0x00000001ae0b7824 */ /* 0x000fe200078e0a0b */
[----:B------:R-:W-:Y:S02]  /*0ad0*/  LEA.HI R8, R6, R167, RZ, 0x2 ;  /* 0x000000a706087211 */ /* 0x000fe400078f10ff */
[----:B------:R-:W-:Y:S02]  /*0ae0*/  SHF.R.S32.HI R169, RZ, 0x7, R0 ;  /* 0x00000007ffa97819 */ /* 0x000fe40000011400 */
[--C-:B------:R-:W-:Y:S02]  /*0af0*/  SHF.R.S32.HI R9, RZ, 0x2, R8.reuse ;  /* 0x00000002ff097819 */ /* 0x100fe40000011408 */
[----:B------:R-:W-:-:S02]  /*0b00*/  SHF.R.S32.HI R10, RZ, 0x1f, R8 ;  /* 0x0000001fff0a7819 */ /* 0x000fc40000011408 */
[----:B------:R-:W-:Y:S02]  /*0b10*/  LOP3.LUT R4, R4, 0xfffffc00, RZ, 0xc0, !PT ;  /* 0xfffffc0004047812 */ /* 0x000fe400078ec0ff */
[----:B------:R-:W-:Y:S02]  /*0b20*/  LEA.HI R10, R10, R9, RZ, 0x3 ;  /* 0x000000090a0a7211 */ /* 0x000fe400078f18ff */
[----:B------:R-:W-:Y:S01]  /*0b30*/  LOP3.LUT R163, R3, 0xfffffff8, RZ, 0xc0, !PT ;  /* 0xfffffff803a37812 */ /* 0x000fe200078ec0ff */
[----:B------:R-:W-:Y:S01]  /*0b40*/  IMAD R5, R5, 0x40, R4 ;  /* 0x0000004005057824 */ /* 0x000fe200078e0204 */
[----:B------:R-:W-:Y:S02]  /*0b50*/  SHF.R.S32.HI R7, RZ, 0x4, R2 ;  /* 0x00000004ff077819 */ /* 0x000fe40000011402 */
[----:B------:R-:W-:Y:S01]  /*0b60*/  LOP3.LUT R10, R10, 0xfffffff8, RZ, 0xc0, !PT ;  /* 0xfffffff80a0a7812 */ /* 0x000fe200078ec0ff */
[----:B------:R-:W-:Y:S01]  /*0b70*/  IMAD.IADD R163, R174, 0x1, -R163 ;  /* 0x00000001aea37824 */ /* 0x000fe200078e0aa3 */
[----:B------:R-:W-:-:S02]  /*0b80*/  LEA.HI R6, R6, R167, RZ, 0x5 ;  /* 0x000000a706067211 */ /* 0x000fc400078f28ff */
[----:B------:R-:W-:Y:S01]  /*0b90*/  LEA.HI R0, R0, R169, RZ, 0x1 ;  /* 0x000000a900007211 */ /* 0x000fe200078f08ff */
[----:B------:R-:W-:Y:S01]  /*0ba0*/  IMAD.IADD R9, R9, 0x1, -R10 ;  /* 0x0000000109097824 */ /* 0x000fe200078e0a0a */
[----:B------:R-:W-:Y:S01]  /*0bb0*/  LEA.HI R2, R2, R7, RZ, 0x1 ;  /* 0x0000000702027211 */ /* 0x000fe200078f08ff */
[----:B------:R-:W-:Y:S01]  /*0bc0*/  IMAD.SHL.U32 R160, R163, 0x8, RZ ;  /* 0x00000008a3a07824 */ /* 0x000fe200078e00ff */
[----:B------:R-:W-:Y:S02]  /*0bd0*/  SHF.R.S32.HI R6, RZ, 0x5, R6 ;  /* 0x00000005ff067819 */ /* 0x000fe40000011406 */
[----:B------:R-:W-:Y:S01]  /*0be0*/  LEA.HI R4, R11, R11, RZ, 0x1 ;  /* 0x0000000b0b047211 */ /* 0x000fe200078f08ff */
[----:B------:R-:W-:Y:S01]  /*0bf0*/  VIADD R161, R160, 0x40 ;  /* 0x00000040a0a17836 */ /* 0x000fe20000000000 */
[----:B------:R-:W-:Y:S01]  /*0c00*/  LOP3.LUT R0, R0, 0x3fffffe, RZ, 0xc0, !PT ;  /* 0x03fffffe00007812 */ /* 0x000fe200078ec0ff */
[----:B------:R-:W-:Y:S01]  /*0c10*/  IMAD R9, R6, 0x10, R9 ;  /* 0x0000001006097824 */ /* 0x000fe200078e0209 */
[----:B------:R-:W-:-:S02]  /*0c20*/  LOP3.LUT R2, R2, 0x1ffffffe, RZ, 0xc0, !PT ;  /* 0x1ffffffe02027812 */ /* 0x000fc400078ec0ff */
[----:B------:R-:W-:Y:S01]  /*0c30*/  LOP3.LUT R4, R4, 0x1ffffffe, RZ, 0xc0, !PT ;  /* 0x1ffffffe04047812 */ /* 0x000fe200078ec0ff */
[----:B------:R-:W-:Y:S01]  /*0c40*/  IMAD.IADD R0, R169, 0x1, -R0 ;  /* 0x00000001a9007824 */ /* 0x000fe200078e0a00 */
[----:B------:R-:W-:Y:S01]  /*0c50*/  LOP3.LUT R18, R8, 0x7ffffffc, RZ, 0xc0, !PT ;  /* 0x7ffffffc08127812 */ /* 0x000fe200078ec0ff */
[----:B------:R-:W-:Y:S01]  /*0c60*/  IMAD.IADD R2, R7, 0x1, -R2 ;  /* 0x0000000107027824 */ /* 0x000fe200078e0a02 */
[----:B------:R-:W-:Y:S01]  /*0c70*/  SHF.R.S32.HI R165, RZ, 0x3, R3 ;  /* 0x00000003ffa57819 */ /* 0x000fe20000011403 */
[----:B------:R-:W-:Y:S01]  /*0c80*/  IMAD.IADD R11, R11, 0x1, -R4 ;  /* 0x000000010b0b7824 */ /* 0x000fe200078e0a04 */
[----:B------:R-:W-:Y:S01]  /*0c90*/  SHF.R.S32.HI R173, RZ, 0x1f, R160 ;  /* 0x0000001fffad7819 */ /* 0x000fe200000114a0 */
[----:B------:R-:W-:Y:S01]  /*0ca0*/  IMAD R170, R0, 0x40, R9 ;  /* 0x0000004000aa7824 */ /* 0x000fe200078e0209 */
[----:B------:R-:W-:Y:S01]  /*0cb0*/  SHF.R.S32.HI R172, RZ, 0x1f, R161 ;  /* 0x0000001fffac7819 */ /* 0x000fe200000114a1 */
[----:B------:R-:W-:Y:S02]  /*0cc0*/  IMAD R171, R2, 0x8, R5 ;  /* 0x0000000802ab7824 */ /* 0x000fe400078e0205 */
[----:B------:R-:W-:-:S02]  /*0cd0*/  IMAD.IADD R18, R167, 0x1, -R18 ;  /* 0x00000001a7127824 */ /* 0x000fc400078e0a12 */
[----:B------:R-:W-:-:S07]  /*0ce0*/  IMAD R22, R11, 0x8, R170 ;  /* 0x000000080b167824 */ /* 0x000fce00078e02aa */
.L_x_1065:
[----:B0--34-:R-:W0:Y:S01]  /*0cf0*/  LDC R3, c[0x0][0xc60] ;  /* 0x00031800ff037b82 */ /* 0x019e220000000800 */
[----:B------:R-:W-:Y:S01]  /*0d00*/  IMAD.MOV.U32 R0, RZ, RZ, R16 ;  /* 0x000000ffff007224 */ /* 0x000fe200078e0010 */
[----:B------:R-:W-:Y:S01]  /*0d10*/  ULDC UR4, c[0x0][0xc78] ;  /* 0x00031e0000047ab9 */ /* 0x000fe20000000800 */
[----:B0-----:R-:W-:-:S13]  /*0d20*/  ISETP.NE.AND P0, PT, R3, 0x1, PT ;  /* 0x000000010300780c */ /* 0x001fda0003f05270 */
[----:B-----5:R-:W0:Y:S08]  /*0d30*/  @P0 LDC R5, c[0x0][0xc64] ;  /* 0x00031900ff050b82 */ /* 0x020e300000000800 */
[----:B------:R-:W1:Y:S01]  /*0d40*/  @P0 LDC R7, c[0x0][0xc68] ;  /* 0x00031a00ff070b82 */ /* 0x000e620000000800 */
[----:B0-----:R-:W-:-:S05]  /*0d50*/  @P0 IMAD.HI.U32 R2, R16, R5, RZ ;  /* 0x0000000510020227 */ /* 0x001fca00078e00ff */
[----:B-1----:R-:W-:-:S04]  /*0d60*/  @P0 SHF.R.U32.HI R0, RZ, R7, R2 ;  /* 0x00000007ff000219 */ /* 0x002fc80000011602 */
[----:B------:R-:W-:Y:S01]  /*0d70*/  ISETP.GE.AND P0, PT, R0, UR4, PT ;  /* 0x0000000400007c0c */ /* 0x000fe2000bf06270 */
[----:B------:R-:W-:-:S04]  /*0d80*/  IMAD.MOV R2, RZ, RZ, -R0 ;  /* 0x000000ffff027224 */ /* 0x000fc800078e0a00 */
[----:B------:R-:W-:-:S08]  /*0d90*/  IMAD R11, R3, R2, R16 ;  /* 0x00000002030b7224 */ /* 0x000fd000078e0210 */
[----:B--2---:R-:W-:Y:S05]  /*0da0*/  @!P0 BRA `(.L_x_961) ;  /* 0x0000000000208947 */ /* 0x004fea0003800000 */
[----:B------:R-:W0:Y:S01]  /*0db0*/  LDC R3, c[0x0][0xc6c] ;  /* 0x00031b00ff037b82 */ /* 0x000e220000000800 */
[----:B------:R-:W-:Y:S01]  /*0dc0*/  IMAD.MOV.U32 R2, RZ, RZ, R11 ;  /* 0x000000ffff027224 */ /* 0x000fe200078e000b */
[----:B0-----:R-:W-:-:S13]  /*0dd0*/  ISETP.NE.AND P0, PT, R3, 0x1, PT ;  /* 0x000000010300780c */ /* 0x001fda0003f05270 */
[----:B------:R-:W0:Y:S02]  /*0de0*/  @P0 LDC.64 R4, c[0x0][0xc70] ;  /* 0x00031c00ff040b82 */ /* 0x000e240000000a00 */
[----:B0-----:R-:W-:-:S05]  /*0df0*/  @P0 IMAD.HI.U32 R4, R11, R4, RZ ;  /* 0x000000040b040227 */ /* 0x001fca00078e00ff */
[----:B------:R-:W-:-:S05]  /*0e00*/  @P0 SHF.R.U32.HI R2, RZ, R5, R4 ;  /* 0x00000005ff020219 */ /* 0x000fca0000011604 */
[----:B------:R-:W-:Y:S01]  /*0e10*/  IMAD R3, R2, R3, RZ ;  /* 0x0000000302037224 */ /* 0x000fe200078e02ff */
[----:B------:R-:W-:Y:S06]  /*0e20*/  BRA `(.L_x_962) ;  /* 0x00000000001c7947 */ /* 0x000fec0003800000 */
.L_x_961:
[----:B------:R-:W0:Y:S01]  /*0e30*/  LDC R3, c[0x0][0xc54] ;  /* 0x00031500ff037b82 */ /* 0x000e220000000800 */
[----:B------:R-:W-:Y:S01]  /*0e40*/  IMAD.MOV.U32 R2, RZ, RZ, R11 ;  /* 0x000000ffff027224 */ /* 0x000fe200078e000b */
[----:B0-----:R-:W-:-:S13]  /*0e50*/  ISETP.NE.AND P0, PT, R3, 0x1, PT ;  /* 0x000000010300780c */ /* 0x001fda0003f05270 */
[----:B------:R-:W0:Y:S02]  /*0e60*/  @P0 LDC.64 R4, c[0x0][0xc58] ;  /* 0x00031600ff040b82 */ /* 0x000e240000000a00 */
[----:B0-----:R-:W-:-:S05]  /*0e70*/  @P0 IMAD.HI.U32 R4, R11, R4, RZ ;  /* 0x000000040b040227 */ /* 0x001fca00078e00ff */
[----:B------:R-:W-:-:S05]  /*0e80*/  @P0 SHF.R.U32.HI R2, RZ, R5, R4 ;  /* 0x00000005ff020219 */ /* 0x000fca0000011604 */
[----:B------:R-:W-:-:S07]  /*0e90*/  IMAD R3, R2, R3, RZ ;  /* 0x0000000302037224 */ /* 0x000fce00078e02ff */
.L_x_962:
[----:B------:R-:W0:Y:S01]  /*0ea0*/  LDC R164, c[0x0][0xc48] ;  /* 0x00031200ffa47b82 */ /* 0x000e220000000800 */
[----:B------:R-:W-:Y:S01]  /*0eb0*/  LOP3.LUT R2, RZ, R2, RZ, 0x33, !PT ;  /* 0x00000002ff027212 */ /* 0x000fe200078e33ff */
[----:B------:R-:W-:Y:S01]  /*0ec0*/  ULDC UR4, c[0x0][0xc3c] ;  /* 0x00030f0000047ab9 */ /* 0x000fe20000000800 */
[----:B------:R-:W-:Y:S01]  /*0ed0*/  IMAD.IADD R3, R11, 0x1, -R3 ;  /* 0x000000010b037824 */ /* 0x000fe200078e0a03 */
[----:B------:R-:W-:Y:S01]  /*0ee0*/  ULDC UR6, c[0x0][0xc54] ;  /* 0x0003150000067ab9 */ /* 0x000fe20000000800 */
[----:B------:R-:W-:Y:S01]  /*0ef0*/  LOP3.LUT R19, R19, 0xffefffff, RZ, 0xc0, !PT ;  /* 0xffefffff13137812 */ /* 0x000fe200078ec0ff */
[----:B------:R-:W-:Y:S01]  /*0f00*/  VIADD R2, R2, UR4 ;  /* 0x0000000402027c36 */ /* 0x000fe20008000000 */
[----:B------:R-:W-:Y:S01]  /*0f10*/  ULDC.64 UR4, c[0x0][0x418] ;  /* 0x0001060000047ab9 */ /* 0x000fe20000000a00 */
[----:B------:R-:W1:Y:S01]  /*0f20*/  LDC R168, c[0x0][0x448] ;  /* 0x00011200ffa87b82 */ /* 0x000e620000000800 */
[----:B------:R-:W-:Y:S01]  /*0f30*/  ISETP.NE.U32.AND P0, PT, RZ, UR4, PT ;  /* 0x00000004ff007c0c */ /* 0x000fe2000bf05070 */
[----:B------:R-:W-:-:S02]  /*0f40*/  IMAD.SHL.U32 R17, R2, 0x80, RZ ;  /* 0x0000008002117824 */ /* 0x000fc400078e00ff */
[----:B------:R-:W-:Y:S01]  /*0f50*/  IMAD R14, R0, UR6, R3 ;  /* 0x00000006000e7c24 */ /* 0x000fe2000f8e0203 */
[----:B------:R-:W-:Y:S01]  /*0f60*/  ISETP.NE.AND.EX P0, PT, RZ, UR5, PT, P0 ;  /* 0x00000005ff007c0c */ /* 0x000fe2000bf05300 */
[----:B------:R-:W-:Y:S02]  /*0f70*/  VIADD R2, R17, 0x7f ;  /* 0x0000007f11027836 */ /* 0x000fe40000000000 */
[----:B------:R-:W2:Y:S01]  /*0f80*/  LDC.64 R12, c[0x0][0x9e0] ;  /* 0x00027800ff0c7b82 */ /* 0x000ea20000000a00 */
[----:B------:R-:W-:Y:S01]  /*0f90*/  IMAD.MOV.U32 R162, RZ, RZ, R14 ;  /* 0x000000ffffa27224 */ /* 0x000fe200078e000e */
[----:B0-----:R-:W-:-:S06]  /*0fa0*/  ISETP.NE.AND P1, PT, R164, 0x1, PT ;  /* 0x00000001a400780c */ /* 0x001fcc0003f25270 */
[----:B------:R-:W0:Y:S01]  /*0fb0*/  LDC R10, c[0x0][0x288] ;  /* 0x0000a200ff0a7b82 */ /* 0x000e220000000800 */
[----:B-1----:R-:W-:-:S07]  /*0fc0*/  ISETP.NE.AND P3, PT, R168, 0x1, PT ;  /* 0x00000001a800780c */ /* 0x002fce0003f65270 */
[----:B------:R-:W1:Y:S01]  /*0fd0*/  LDC R73, c[0x0][0x424] ;  /* 0x00010900ff497b82 */ /* 0x000e620000000800 */
[----:B--2---:R-:W-:-:S07]  /*0fe0*/  ISETP.GE.AND P2, PT, R13, 0x1, PT ;  /* 0x000000010d00780c */ /* 0x004fce0003f46270 */
[----:B------:R-:W2:Y:S01]  /*0ff0*/  @P1 LDC R5, c[0x0][0xc4c] ;  /* 0x00031300ff051b82 */ /* 0x000ea20000000800 */
[----:B------:R-:W-:-:S07]  /*1000*/  @P3 LOP3.LUT R19, R19, 0x100000, RZ, 0xfc, !PT ;  /* 0x0010000013133812 */ /* 0x000fce00078efcff */
[----:B------:R-:W3:Y:S01]  /*1010*/  @P3 LDC R9, c[0x0][0x44c] ;  /* 0x00011300ff093b82 */ /* 0x000ee20000000800 */
[----:B0-----:R-:W-:Y:S02]  /*1020*/  IADD3 R4, -R10, 0x1, RZ ;  /* 0x000000010a047810 */ /* 0x001fe40007ffe1ff */
[----:B------:R-:W-:-:S04]  /*1030*/  LOP3.LUT R19, R19, 0xfff7ffff, RZ, 0xc0, !PT ;  /* 0xfff7ffff13137812 */ /* 0x000fc800078ec0ff */
[----:B------:R-:W-:Y:S01]  /*1040*/  @P2 LOP3.LUT R19, R19, 0x80000, RZ, 0xfc, !PT ;  /* 0x0008000013132812 */ /* 0x000fe200078efcff */
[----:B------:R-:W0:Y:S01]  /*1050*/  @P1 LDC R7, c[0x0][0xc50] ;  /* 0x00031400ff071b82 */ /* 0x000e220000000800 */
[----:B-1----:R-:W-:-:S07]  /*1060*/  SEL R73, R73, 0x1, P0 ;  /* 0x0000000149497807 */ /* 0x002fce0000000000 */
[----:B------:R-:W1:Y:S01]  /*1070*/  @P3 LDC R6, c[0x0][0x450] ;  /* 0x00011400ff063b82 */ /* 0x000e620000000800 */
[----:B--2---:R-:W-:-:S07]  /*1080*/  @P1 IMAD.HI.U32 R0, R14, R5, RZ ;  /* 0x000000050e001227 */ /* 0x004fce00078e00ff */
[----:B------:R-:W2:Y:S01]  /*1090*/  LDC R8, c[0x0][0x2f0] ;  /* 0x0000bc00ff087b82 */ /* 0x000ea20000000800 */
[----:B---3--:R-:W-:Y:S01]  /*10a0*/  @P3 IMAD.HI.U32 R3, R2, R9, RZ ;  /* 0x0000000902033227 */ /* 0x008fe200078e00ff */
[----:B0-----:R-:W-:-:S04]  /*10b0*/  @P1 SHF.R.U32.HI R162, RZ, R7, R0 ;  /* 0x00000007ffa21219 */ /* 0x001fc80000011600 */
[----:B-1----:R-:W-:Y:S01]  /*10c0*/  @P3 SHF.R.U32.HI R2, RZ, R6, R3 ;  /* 0x00000006ff023219 */ /* 0x002fe20000011603 */
[----:B------:R-:W-:-:S04]  /*10d0*/  IMAD.MOV R3, RZ, RZ, -R162 ;  /* 0x000000ffff037224 */ /* 0x000fc800078e0aa2 */
[----:B------:R-:W-:Y:S02]  /*10e0*/  IMAD R164, R164, R3, R14 ;  /* 0x00000003a4a47224 */ /* 0x000fe400078e020e */
[CC--:B--2---:R-:W-:Y:S02]  /*10f0*/  IMAD R5, R73.reuse, R8.reuse, R4 ;  /* 0x0000000849057224 */ /* 0x0c4fe400078e0204 */
[----:B------:R-:W-:Y:S02]  /*1100*/  IMAD R16, R73, R8, RZ ;  /* 0x0000000849107224 */ /* 0x000fe400078e02ff */
[----:B------:R-:W-:-:S04]  /*1110*/  IMAD.IADD R7, R5, 0x1, R2 ;  /* 0x0000000105077824 */ /* 0x000fc800078e0202 */
[----:B------:R-:W-:Y:S01]  /*1120*/  IMAD.IADD R0, R7, 0x1, R12 ;  /* 0x0000000107007824 */ /* 0x000fe200078e020c */
[----:B------:R-:W-:Y:S06]  /*1130*/  @!P2 BRA `(.L_x_963) ;  /* 0x000000000040a947 */ /* 0x000fec0003800000 */
[C---:B------:R-:W-:Y:S01]  /*1140*/  ISETP.GT.AND P0, PT, R7.reuse, RZ, PT ;  /* 0x000000ff0700720c */ /* 0x040fe20003f04270 */
[----:B------:R-:W-:-:S12]  /*1150*/  VIADD R2, R7, 0xffffffff ;  /* 0xffffffff07027836 */ /* 0x000fd80000000000 */
[----:B------:R-:W-:Y:S05]  /*1160*/  @P0 BRA `(.L_x_964) ;  /* 0x00000000001c0947 */ /* 0x000fea0003800000 */
[----:B------:R-:W-:Y:S01]  /*1170*/  ISETP.NE.AND P0, PT, R13, 0x1, PT ;  /* 0x000000010d00780c */ /* 0x000fe20003f05270 */
[----:B------:R-:W-:-:S12]  /*1180*/  IMAD.MOV R3, RZ, RZ, -R7 ;  /* 0x000000ffff037224 */ /* 0x000fd800078e0a07 */
[----:B------:R-:W0:Y:S02]  /*1190*/  @P0 LDC.64 R4, c[0x0][0x9e8] ;  /* 0x00027a00ff040b82 */ /* 0x000e240000000a00 */
[----:B0-----:R-:W-:-:S05]  /*11a0*/  @P0 IMAD.HI.U32 R2, R3, R4, RZ ;  /* 0x0000000403020227 */ /* 0x001fca00078e00ff */
[----:B------:R-:W-:-:S04]  /*11b0*/  @P0 SHF.R.U32.HI R3, RZ, R5, R2 ;  /* 0x00000005ff030219 */ /* 0x000fc80000011602 */
[----:B------:R-:W-:Y:S01]  /*11c0*/  LOP3.LUT R2, RZ, R3, RZ, 0x33, !PT ;  /* 0x00000003ff027212 */ /* 0x000fe200078e33ff */
[----:B------:R-:W-:Y:S06]  /*11d0*/  BRA `(.L_x_965) ;  /* 0x0000000000107947 */ /* 0x000fec0003800000 */
.L_x_964:
[----:B------:R-:W-:-:S13]  /*11e0*/  ISETP.NE.AND P0, PT, R13, 0x1, PT ;  /* 0x000000010d00780c */ /* 0x000fda0003f05270 */
[----:B------:R-:W0:Y:S02]  /*11f0*/  @P0 LDC.64 R4, c[0x0][0x9e8] ;  /* 0x00027a00ff040b82 */ /* 0x000e240000000a00 */
[----:B0-----:R-:W-:-:S05]  /*1200*/  @P0 IMAD.HI.U32 R4, R2, R4, RZ ;  /* 0x0000000402040227 */ /* 0x001fca00078e00ff */
[----:B------:R-:W-:-:S07]  /*1210*/  @P0 SHF.R.U32.HI R2, RZ, R5, R4 ;  /* 0x00000005ff020219 */ /* 0x000fce0000011604 */
.L_x_965:
[----:B------:R-:W-:-:S05]  /*1220*/  IMAD R3, R2, R13, R13 ;  /* 0x0000000d02037224 */ /* 0x000fca00078e020d */
[----:B------:R-:W-:-:S07]  /*1230*/  VIMNMX R0, R0, R3, PT ;  /* 0x0000000300007248 */ /* 0x000fce0003fe0100 */
.L_x_963:
[----:B------:R-:W0:Y:S01]  /*1240*/  @P3 LDC R6, c[0x0][0x44c] ;  /* 0x00011300ff063b82 */ /* 0x000e220000000800 */
[----:B------:R-:W-:Y:S01]  /*1250*/  VIADD R2, R0, 0x5f ;  /* 0x0000005f00027836 */ /* 0x000fe20000000000 */
[----:B------:R-:W-:Y:S01]  /*1260*/  ULDC UR4, c[0x0][0x9dc] ;  /* 0x0002770000047ab9 */ /* 0x000fe20000000800 */
[----:B------:R-:W-:Y:S02]  /*1270*/  IMAD R0, R73, R8, 0x5f ;  /* 0x0000005f49007424 */ /* 0x000fe400078e0208 */
[----:B------:R-:W-:-:S03]  /*1280*/  IMAD.HI R2, R2, 0x2aaaaaab, RZ ;  /* 0x2aaaaaab02027827 */ /* 0x000fc600078e02ff */
[----:B------:R-:W1:Y:S01]  /*1290*/  @P3 LDC R7, c[0x0][0x450] ;  /* 0x00011400ff073b82 */ /* 0x000e620000000800 */
[----:B------:R-:W-:Y:S01]  /*12a0*/  IMAD.HI R0, R0, 0x2aaaaaab, RZ ;  /* 0x2aaaaaab00007827 */ /* 0x000fe200078e02ff */
[----:B------:R-:W-:-:S03]  /*12b0*/  SHF.R.U32.HI R5, RZ, 0x1f, R2 ;  /* 0x0000001fff057819 */ /* 0x000fc60000011602 */
[----:B------:R-:W-:Y:S01]  /*12c0*/  IMAD.MOV.U32 R4, RZ, RZ, R17 ;  /* 0x000000ffff047224 */ /* 0x000fe200078e0011 */
[----:B------:R-:W-:Y:S01]  /*12d0*/  SHF.R.U32.HI R3, RZ, 0x1f, R0 ;  /* 0x0000001fff037819 */ /* 0x000fe20000011600 */
[----:B------:R-:W-:Y:S01]  /*12e0*/  IMAD R73, R73, R8, -R10 ;  /* 0x0000000849497224 */ /* 0x000fe200078e0a0a */
[----:B------:R-:W-:Y:S02]  /*12f0*/  LEA.HI.SX32 R72, R2, R5, 0x1c ;  /* 0x0000000502487211 */ /* 0x000fe400078fe2ff */
[----:B------:R-:W-:-:S04]  /*1300*/  LEA.HI.SX32 R3, R0, R3, 0x1c ;  /* 0x0000000300037211 */ /* 0x000fc800078fe2ff */
[----:B------:R-:W-:Y:S01]  /*1310*/  VIMNMX R72, R3, R72, PT ;  /* 0x0000004803487248 */ /* 0x000fe20003fe0100 */
[----:B0-----:R-:W-:-:S05]  /*1320*/  @P3 IMAD.HI.U32 R6, R17, R6, RZ ;  /* 0x0000000611063227 */ /* 0x001fca00078e00ff */
[----:B-1----:R-:W-:-:S05]  /*1330*/  @P3 SHF.R.U32.HI R4, RZ, R7, R6 ;  /* 0x00000007ff043219 */ /* 0x002fca0000011606 */
[----:B------:R-:W-:-:S04]  /*1340*/  IMAD.IADD R0, R73, 0x1, R4 ;  /* 0x0000000149007824 */ /* 0x000fc800078e0204 */
[----:B------:R-:W-:Y:S01]  /*1350*/  VIADD R2, R0, -UR4 ;  /* 0x8000000400027c36 */ /* 0x000fe20008000000 */
[----:B------:R-:W-:Y:S06]  /*1360*/  @!P2 BRA `(.L_x_966) ;  /* 0x00000000003ca947 */ /* 0x000fec0003800000 */
[----:B------:R-:W-:-:S13]  /*1370*/  ISETP.GT.AND P0, PT, R0, -0x1, PT ;  /* 0xffffffff0000780c */ /* 0x000fda0003f04270 */
[----:B------:R-:W-:Y:S05]  /*1380*/  @P0 BRA `(.L_x_967) ;  /* 0x00000000001c0947 */ /* 0x000fea0003800000 */
[----:B------:R-:W-:Y:S02]  /*1390*/  ISETP.NE.AND P0, PT, R13, 0x1, PT ;  /* 0x000000010d00780c */ /* 0x000fe40003f05270 */
[----:B------:R-:W-:-:S11]  /*13a0*/  LOP3.LUT R3, RZ, R0, RZ, 0x33, !PT ;  /* 0x00000000ff037212 */ /* 0x000fd600078e33ff */
[----:B------:R-:W0:Y:S02]  /*13b0*/  @P0 LDC.64 R4, c[0x0][0x9e8] ;  /* 0x00027a00ff040b82 */ /* 0x000e240000000a00 */
[----:B0-----:R-:W-:-:S05]  /*13c0*/  @P0 IMAD.HI.U32 R0, R3, R4, RZ ;  /* 0x0000000403000227 */ /* 0x001fca00078e00ff */
[----:B------:R-:W-:-:S04]  /*13d0*/  @P0 SHF.R.U32.HI R3, RZ, R5, R0 ;  /* 0x00000005ff030219 */ /* 0x000fc80000011600 */
[----:B------:R-:W-:Y:S01]  /*13e0*/  LOP3.LUT R0, RZ, R3, RZ, 0x33, !PT ;  /* 0x00000003ff007212 */ /* 0x000fe200078e33ff */
[----:B------:R-:W-:Y:S06]  /*13f0*/  BRA `(.L_x_968) ;  /* 0x0000000000107947 */ /* 0x000fec0003800000 */
.L_x_967:
[----:B------:R-:W-:-:S13]  /*1400*/  ISETP.NE.AND P0, PT, R13, 0x1, PT ;  /* 0x000000010d00780c */ /* 0x000fda0003f05270 */
[----:B------:R-:W0:Y:S02]  /*1410*/  @P0 LDC.64 R4, c[0x0][0x9e8] ;  /* 0x00027a00ff040b82 */ /* 0x000e240000000a00 */
[----:B0-----:R-:W-:-:S05]  /*1420*/  @P0 IMAD.HI.U32 R4, R0, R4, RZ ;  /* 0x0000000400040227 */ /* 0x001fca00078e00ff */
[----:B------:R-:W-:-:S07]  /*1430*/  @P0 SHF.R.U32.HI R0, RZ, R5, R4 ;  /* 0x00000005ff000219 */ /* 0x000fce0000011604 */
.L_x_968:
[----:B------:R-:W-:-:S05]  /*1440*/  IMAD R3, R0, R13, RZ ;  /* 0x0000000d00037224 */ /* 0x000fca00078e02ff */
[----:B------:R-:W-:-:S07]  /*1450*/  VIMNMX R2, R2, R3, !PT ;  /* 0x0000000302027248 */ /* 0x000fce0007fe0100 */
.L_x_966:
[----:B------:R-:W-:Y:S01]  /*1460*/  IMAD.HI R2, R2, 0x2aaaaaab, RZ ;  /* 0x2aaaaaab02027827 */ /* 0x000fe200078e02ff */
[----:B------:R-:W-:Y:S02]  /*1470*/  PLOP3.LUT P0, PT, PT, PT, PT, 0x80, 0x0 ;  /* 0x000000000000781c */ /* 0x000fe40003f0f070 */
[----:B------:R-:W-:Y:S02]  /*1480*/  CS2R R88, SRZ ;  /* 0x0000000000587805 */ /* 0x000fe4000001ff00 */
[----:B------:R-:W-:Y:S01]  /*1490*/  CS2R R86, SRZ ;  /* 0x0000000000567805 */ /* 0x000fe2000001ff00 */
[----:B------:R-:W-:Y:S01]  /*14a0*/  IMAD.MOV.U32 R0, RZ, RZ, RZ ;  /* 0x000000ffff007224 */ /* 0x000fe200078e00ff */
[----:B------:R-:W-:Y:S02]  /*14b0*/  SHF.R.U32.HI R3, RZ, 0x1f, R2 ;  /* 0x0000001fff037819 */ /* 0x000fe40000011602 */
[----:B------:R-:W-:Y:S02]  /*14c0*/  CS2R R84, SRZ ;  /* 0x0000000000547805 */ /* 0x000fe4000001ff00 */
[----:B------:R-:W-:-:S02]  /*14d0*/  CS2R R82, SRZ ;  /* 0x0000000000527805 */ /* 0x000fc4000001ff00 */
[----:B------:R-:W-:Y:S02]  /*14e0*/  CS2R R80, SRZ ;  /* 0x0000000000507805 */ /* 0x000fe4000001ff00 */
[----:B------:R-:W-:Y:S01]  /*14f0*/  LEA.HI.SX32 R3, R2, R3, 0x1c ;  /* 0x0000000302037211 */ /* 0x000fe200078fe2ff */
[----:B------:R-:W-:Y:S01]  /*1500*/  IMAD.MOV.U32 R54, RZ, RZ, RZ ;  /* 0x000000ffff367224 */ /* 0x000fe200078e00ff */
[----:B------:R-:W-:Y:S02]  /*1510*/  CS2R R50, SRZ ;  /* 0x0000000000327805 */ /* 0x000fe4000001ff00 */
[----:B------:R-:W-:Y:S02]  /*1520*/  CS2R R76, SRZ ;  /* 0x00000000004c7805 */ /* 0x000fe4000001ff00 */
[----:B------:R-:W-:Y:S02]  /*1530*/  VIMNMX R23, RZ, R3, !PT ;  /* 0x00000003ff177248 */ /* 0x000fe40007fe0100 */
[----:B------:R-:W-:-:S02]  /*1540*/  CS2R R74, SRZ ;  /* 0x00000000004a7805 */ /* 0x000fc4000001ff00 */
[----:B------:R-:W-:Y:S02]  /*1550*/  CS2R R40, SRZ ;  /* 0x0000000000287805 */ /* 0x000fe4000001ff00 */
[----:B------:R-:W-:Y:S02]  /*1560*/  CS2R R48, SRZ ;  /* 0x0000000000307805 */ /* 0x000fe4000001ff00 */
[----:B------:R-:W-:Y:S02]  /*1570*/  ISETP.GT.AND P1, PT, R72, R23, PT ;  /* 0x000000174800720c */ /* 0x000fe40003f24270 */
[----:B------:R-:W-:Y:S02]  /*1580*/  CS2R R70, SRZ ;  /* 0x0000000000467805 */ /* 0x000fe4000001ff00 */
[----:B------:R-:W-:Y:S02]  /*1590*/  CS2R R68, SRZ ;  /* 0x0000000000447805 */ /* 0x000fe4000001ff00 */
[----:B------:R-:W-:-:S02]  /*15a0*/  CS2R R66, SRZ ;  /* 0x0000000000427805 */ /* 0x000fc4000001ff00 */
[----:B------:R-:W-:Y:S02]  /*15b0*/  CS2R R64, SRZ ;  /* 0x0000000000407805 */ /* 0x000fe4000001ff00 */
[----:B------:R-:W-:Y:S02]  /*15c0*/  CS2R R62, SRZ ;  /* 0x00000000003e7805 */ /* 0x000fe4000001ff00 */
[----:B------:R-:W-:Y:S01]  /*15d0*/  CS2R R60, SRZ ;  /* 0x00000000003c7805 */ /* 0x000fe2000001ff00 */
[----:B------:R-:W-:Y:S01]  /*15e0*/  IMAD.MOV.U32 R59, RZ, RZ, RZ ;  /* 0x000000ffff3b7224 */ /* 0x000fe200078e00ff */
[----:B------:R-:W-:Y:S01]  /*15f0*/  CS2R R44, SRZ ;  /* 0x00000000002c7805 */ /* 0x000fe2000001ff00 */
[----:B------:R-:W-:Y:S01]  /*1600*/  IMAD.MOV.U32 R56, RZ, RZ, RZ ;  /* 0x000000ffff387224 */ /* 0x000fe200078e00ff */
        /* <DEDUP_REMOVED lines=12> */
[----:B------:R-:W-:Y:S01]  /*16d0*/  CS2R R26, SRZ ;  /* 0x00000000001a7805 */ /* 0x000fe2000001ff00 */
        /* <DEDUP_REMOVED lines=22> */
[----:B------:R-:W-:Y:S01]  /*1840*/  IMAD.U32 R4, RZ, RZ, UR4 ;  /* 0x00000004ff047e24 */ /* 0x000fe2000f8e00ff */
[----:B------:R0:W1:Y:S01]  /*1850*/  LDC.64 R2, c[0x4][R0] ;  /* 0x0100000000027b82 */ /* 0x0000620000000a00 */
[----:B------:R-:W-:Y:S01]  /*1860*/  IMAD.U32 R5, RZ, RZ, UR5 ;  /* 0x00000005ff057e24 */ /* 0x000fe2000f8e00ff */
[----:B------:R-:W-:Y:S01]  /*1870*/  ULDC.64 UR4, c[0x4][0xf8] ;  /* 0x01003e0000047ab9 */ /* 0x000fe20000000a00 */
        /* <DEDUP_REMOVED lines=9> */
.L_x_970:
[----:B------:R-:W-:Y:S01]  /*1910*/  LEA.HI R0, R166, R166, RZ, 0x1 ;  /* 0x000000a6a6007211 */ /* 0x000fe200078f08ff */
[----:B------:R-:W-:-:S03]  /*1920*/  IMAD.U32 R2, RZ, RZ, UR61 ;  /* 0x0000003dff027e24 */ /* 0x000fc6000f8e00ff */
[----:B------:R-:W-:Y:S02]  /*1930*/  LOP3.LUT R3, R0, 0xfffffffe, RZ, 0xc0, !PT ;  /* 0xfffffffe00037812 */ /* 0x000fe400078ec0ff */
[----:B------:R-:W-:-:S03]  /*1940*/  ISETP.NE.AND P0, PT, R2, 0x3, PT ;  /* 0x000000030200780c */ /* 0x000fc60003f05270 */
[----:B------:R-:W-:-:S05]  /*1950*/  IMAD.IADD R0, R166, 0x1, -R3 ;  /* 0x00000001a6007824 */ /* 0x000fca00078e0a03 */
[----:B------:R-:W-:-:S04]  /*1960*/  SHF.L.U32 R0, R0, 0x1f, RZ ;  /* 0x0000001f00007819 */ /* 0x000fc800000006ff */
[----:B------:R-:W0:Y:S02]  /*1970*/  SYNCS.PHASECHK.TRANS64.TRYWAIT P1, [UR40+0x2a800], R0 ;  /* 0x02a80000ff0075a7 */ /* 0x000e240008020168 */
[----:B0-----:R-:W-:Y:S05]  /*1980*/  @!P1 BRA `(.L_x_971) ;  /* 0x0000011000e89947 */ /* 0x001fea0003800000 */
.L_x_1135:
[----:B------:R-:W-:Y:S05]  /*1990*/  @!P0 BRA `(.L_x_972) ;  /* 0x0000000000048947 */ /* 0x000fea0003800000 */
[----:B------:R-:W-:Y:S01]  /*19a0*/  BPT.TRAP 0x1 ;  /* 0x000000040000795c */ /* 0x000fe20000300000 */
.L_x_972:
[----:B0-----:R-:W-:Y:S02]  /*19b0*/  IMAD.U32 R3, RZ, RZ, UR39 ;  /* 0x00000027ff037e24 */ /* 0x001fe4000f8e00ff */
[----:B------:R-:W-:-:S03]  /*19c0*/  IMAD.U32 R0, RZ, RZ, UR38 ;  /* 0x00000026ff007e24 */ /* 0x000fc6000f8e00ff */
[----:B------:R-:W-:Y:S02]  /*19d0*/  LEA R3, R3, UR40, 0x3 ;  /* 0x0000002803037c11 */ /* 0x000fe4000f8e18ff */
[----:B------:R-:W-:-:S04]  /*19e0*/  SHF.L.U32 R0, R0, 0x1f, RZ ;  /* 0x0000001f00007819 */ /* 0x000fc800000006ff */
[----:B------:R0:W1:Y:S01]  /*19f0*/  SYNCS.PHASECHK.TRANS64.TRYWAIT P1, [R3+URZ+0x2a830], R0 ;  /* 0x02a83000030075a7 */ /* 0x000062000802017f */
[----:B------:R-:W-:Y:S05]  /*1a00*/  @!P0 BRA `(.L_x_973) ;  /* 0x0000000000048947 */ /* 0x000fea0003800000 */
[----:B------:R-:W-:Y:S01]  /*1a10*/  BPT.TRAP 0x1 ;  /* 0x000000040000795c */ /* 0x000fe20000300000 */
.L_x_973:
[----:B-1----:R-:W-:Y:S05]  /*1a20*/  @P1 BRA `(.L_x_974) ;  /* 0x0000000000081947 */ /* 0x002fea0003800000 */
[----:B------:R-:W1:Y:S02]  /*1a30*/  SYNCS.PHASECHK.TRANS64.TRYWAIT P1, [R3+URZ+0x2a830], R0 ;  /* 0x02a83000030075a7 */ /* 0x000e64000802017f */
[----:B-1----:R-:W-:Y:S05]  /*1a40*/  @!P1 BRA `(.L_x_975) ;  /* 0x0000011000d09947 */ /* 0x002fea0003800000 */
.L_x_974:
        /* <DEDUP_REMOVED lines=12> */
[----:B------:R-:W-:Y:S02]  /*1b10*/  ULOP3.LUT UR41, UR4, 0x10000, URZ, 0xfc, !UPT ;  /* 0x0001000004297892 */ /* 0x000fe4000f8efc3f */
[----:B------:R-:W-:Y:S02]  /*1b20*/  UIADD3 UR56, UR5, 0x4, URZ ;  /* 0x0000000405387890 */ /* 0x000fe4000fffe03f */
[----:B------:R-:W-:Y:S01]  /*1b30*/  UIMAD UR4, UR39, 0x900, UR41 ;  /* 0x00000900270478a4 */ /* 0x000fe2000f8e0229 */
[----:B------:R-:W-:Y:S01]  /*1b40*/  UMOV UR57, 0x40000040 ;  /* 0x4000004000397882 */ /* 0x000fe20000000000 */
[----:B------:R-:W-:-:S02]  /*1b50*/  UMOV UR59, 0x40000040 ;  /* 0x40000040003b7882 */ /* 0x000fc40000000000 */
[----:B------:R-:W-:Y:S02]  /*1b60*/  UIADD3 UR7, UR4, 0x2, URZ ;  /* 0x0000000204077890 */ /* 0x000fe4000fffe03f */
[----:B------:R-:W-:Y:S02]  /*1b70*/  UIADD3 UR58, UR4, 0x4, URZ ;  /* 0x00000004043a7890 */ /* 0x000fe4000fffe03f */
[----:B------:R-:W-:Y:S01]  /*1b80*/  UMOV UR10, UR4 ;  /* 0x00000004000a7c82 */ /* 0x000fe20008000000 */
[----:B------:R-:W-:Y:S01]  /*1b90*/  UIADD3 UR12, UR5, 0x400, URZ ;  /* 0x00000400050c7890 */ /* 0x000fe2000fffe03f */
[----:B------:R-:W-:Y:S01]  /*1ba0*/  HGMMA.64x96x16.F32 R24, gdesc[UR8], RZ, !UPT, gsb0 ;  /* 0x01600000081879f0 */ /* 0x000fe2000c0008ff */
[----:B------:R-:W-:Y:S01]  /*1bb0*/  UMOV UR8, UR6 ;  /* 0x0000000600087c82 */ /* 0x000fe20008000000 */
[----:B------:R-:W-:Y:S01]  /*1bc0*/  UMOV UR9, 0x40000040 ;  /* 0x4000004000097882 */ /* 0x000fe20000000000 */
[----:B------:R-:W-:Y:S01]  /*1bd0*/  UMOV UR10, UR7 ;  /* 0x00000007000a7c82 */ /* 0x000fe20008000000 */
[----:B------:R-:W-:Y:S01]  /*1be0*/  UMOV UR11, 0x40000040 ;  /* 0x40000040000b7882 */ /* 0x000fe20000000000 */
[----:B------:R-:W-:Y:S01]  /*1bf0*/  IMAD.U32 R4, RZ, RZ, UR8 ;  /* 0x00000008ff047e24 */ /* 0x000fe2000f8e00ff */
[----:B------:R-:W-:Y:S01]  /*1c00*/  UIADD3 UR14, UR4, 0x300, URZ ;  /* 0x00000300040e7890 */ /* 0x000fe2000fffe03f */
[----:B------:R-:W-:Y:S01]  /*1c10*/  IMAD.U32 R5, RZ, RZ, UR9 ;  /* 0x00000009ff057e24 */ /* 0x000fe2000f8e00ff */
        /* <DEDUP_REMOVED lines=30> */
[----:B------:R-:W-:Y:S02]  /*1e00*/  WARPGROUP.DEPBAR.LE gsb0, 0x0 ;  /* 0x00008000000079c5 */ /* 0x000fe40000010000 */
[----:B------:R-:W-:-:S06]  /*1e10*/  WARPGROUP.ARRIVE ;  /* 0x00000000000079c5 */ /* 0x000fcc0000000000 */
[----:B------:R-:W-:Y:S01]  /*1e20*/  HGMMA.64x96x16.F32 R24, gdesc[UR8], R24, gsb0 ;  /* 0x01600000081879f0 */ /* 0x000fe20008000818 */
        /* <DEDUP_REMOVED lines=37> */
.L_x_976:
[----:B------:R-:W-:Y:S01]  /*2080*/  ISETP.NE.AND P2, PT, R168, 0x1, PT ;  /* 0x00000001a800780c */ /* 0x000fe20003f45270 */
[----:B------:R-:W-:Y:S01]  /*2090*/  IMAD.IADD R2, R22, 0x1, R17 ;  /* 0x0000000116027824 */ /* 0x000fe200078e0211 */
[----:B------:R-:W-:Y:S01]  /*20a0*/  R2UR UR4, R3 ;  /* 0x00000000030472ca */ /* 0x000fe200000e0000 */
[----:B------:R-:W2:Y:S01]  /*20b0*/  LDC R13, c[0x0][0x288] ;  /* 0x0000a200ff0d7b82 */ /* 0x000ea20000000800 */
[----:B------:R-:W-:Y:S01]  /*20c0*/  LOP3.LUT P1, RZ, R19, 0x80000, RZ, 0xc0, !PT ;  /* 0x0008000013ff7812 */ /* 0x000fe2000782c0ff */
[----:B------:R-:W-:Y:S01]  /*20d0*/  ULDC UR43, c[0x0][0x9dc] ;  /* 0x00027700002b7ab9 */ /* 0x000fe20000000800 */
[----:B------:R-:W-:-:S07]  /*20e0*/  ULDC UR5, c[0x0][0x9e0] ;  /* 0x0002780000057ab9 */ /* 0x000fce0000000800 */
[----:B------:R-:W0:Y:S02]  /*20f0*/  @P2 LDC R9, c[0x0][0x44c] ;  /* 0x00011300ff092b82 */ /* 0x000e240000000800 */
[----:B------:R-:W-:-:S04]  /*2100*/  UIADD3 UR4, UR4, 0x2a840, URZ ;  /* 0x0002a84004047890 */ /* 0x000fc8000fffe03f */
[----:B------:R-:W-:Y:S02]  /*2110*/  UPRMT UR4, UR60, 0x654, UR4 ;  /* 0x000006543c047896 */ /* 0x000fe40008000004 */
[----:B------:R-:W3:Y:S07]  /*2120*/  @P2 LDC R11, c[0x0][0x450] ;  /* 0x00011400ff0b2b82 */ /* 0x000eee0000000800 */
[----:B------:R-:W-:Y:S01]  /*2130*/  SYNCS.ARRIVE.TRANS64.RED.A1T0 RZ, [UR4], RZ ;  /* 0x000000ffffff79a7 */ /* 0x000fe20008100404 */
[----:B------:R-:W-:Y:S01]  /*2140*/  ULOP3.LUT UR4, URZ, UR43, URZ, 0x33, !UPT ;  /* 0x0000002b3f047292 */ /* 0x000fe2000f8e333f */
[----:B01----:R-:W-:-:S04]  /*2150*/  @P2 IMAD.HI.U32 R0, R2, R9, RZ ;  /* 0x0000000902002227 */ /* 0x003fc800078e00ff */
[----:B------:R-:W-:Y:S01]  /*2160*/  IMAD.MOV.U32 R9, RZ, RZ, -0x60 ;  /* 0xffffffa0ff097424 */ /* 0x000fe200078e00ff */
[----:B---3--:R-:W-:-:S03]  /*2170*/  @P2 SHF.R.U32.HI R2, RZ, R11, R0 ;  /* 0x0000000bff022219 */ /* 0x008fc60000011600 */
[C---:B------:R-:W-:Y:S02]  /*2180*/  IMAD R9, R72.reuse, R9, 0x61 ;  /* 0x0000006148097424 */ /* 0x040fe400078e0209 */
[--C-:B------:R-:W-:Y:S01]  /*2190*/  IMAD R0, R72, -0x60, R16.reuse ;  /* 0xffffffa048007824 */ /* 0x100fe200078e0210 */
[----:B------:R-:W0:Y:S01]  /*21a0*/  SHFL.IDX PT, R11, R2, RZ, 0x1c1f ;  /* 0x001c1fff020b7589 */ /* 0x000e2200000e0000 */
[----:B------:R-:W-:Y:S02]  /*21b0*/  IMAD R8, R18, -0x2, R9 ;  /* 0xfffffffe12087824 */ /* 0x000fe400078e0209 */
[----:B------:R-:W-:Y:S02]  /*21c0*/  VIADD R3, R0, 0x60 ;  /* 0x0000006000037836 */ /* 0x000fe40000000000 */
[----:B------:R-:W-:Y:S01]  /*21d0*/  VIADD R14, R9, 0xffffffff ;  /* 0xffffffff090e7836 */ /* 0x000fe20000000000 */
[----:B--2---:R-:W-:Y:S01]  /*21e0*/  IADD3 R0, R8, -R13, R16 ;  /* 0x8000000d08007210 */ /* 0x004fe20007ffe010 */
[----:B------:R-:W-:-:S02]  /*21f0*/  IMAD R10, R18, -0x2, R3 ;  /* 0xfffffffe120a7824 */ /* 0x000fc400078e0203 */
[----:B------:R-:W-:Y:S02]  /*2200*/  VIADD R20, R8, 0xffffffff ;  /* 0xffffffff08147836 */ /* 0x000fe40000000000 */
[C---:B------:R-:W-:Y:S02]  /*2210*/  VIADD R15, R0.reuse, UR5 ;  /* 0x00000005000f7c36 */ /* 0x040fe40008000000 */
[----:B------:R-:W-:-:S03]  /*2220*/  VIADD R12, R0, UR4 ;  /* 0x00000004000c7c36 */ /* 0x000fc60008000000 */
[----:B0-----:R-:W-:Y:S01]  /*2230*/  VIADDMNMX R0, R11, R15, R10, PT ;  /* 0x0000000f0b007246 */ /* 0x001fe2000380010a */
[----:B------:R-:W-:Y:S01]  /*2240*/  IMAD.IADD R3, R12, 0x1, R11 ;  /* 0x000000010c037824 */ /* 0x000fe200078e020b */
[----:B------:R-:W-:Y:S06]  /*2250*/  @!P1 BRA `(.L_x_977) ;  /* 0x00000000005c9947 */ /* 0x000fec0003800000 */
[----:B------:R-:W-:Y:S01]  /*2260*/  IADD3 R9, R16, -R13, R11 ;  /* 0x8000000d10097210 */ /* 0x000fe20007ffe00b */
[----:B------:R-:W-:Y:S03]  /*2270*/  BSSY B0, `(.L_x_978) ;  /* 0x0000012000007945 */ /* 0x000fe60003800000 */
[----:B------:R-:W-:-:S13]  /*2280*/  ISETP.GT.AND P1, PT, R9, -0x1, PT ;  /* 0xffffffff0900780c */ /* 0x000fda0003f24270 */
[----:B------:R-:W-:Y:S05]  /*2290*/  @P1 BRA `(.L_x_979) ;  /* 0x0000000000241947 */ /* 0x000fea0003800000 */
[----:B------:R-:W-:Y:S01]  /*22a0*/  ULDC UR4, c[0x0][0x9e4] ;  /* 0x0002790000047ab9 */ /* 0x000fe20000000800 */
[----:B------:R-:W-:Y:S01]  /*22b0*/  LOP3.LUT R9, RZ, R9, RZ, 0x33, !PT ;  /* 0x00000009ff097212 */ /* 0x000fe200078e33ff */
[----:B------:R-:W-:-:S05]  /*22c0*/  IMAD.U32 R11, RZ, RZ, UR4 ;  /* 0x00000004ff0b7e24 */ /* 0x000fca000f8e00ff */
[----:B------:R-:W-:-:S13]  /*22d0*/  ISETP.NE.AND P1, PT, R11, 0x1, PT ;  /* 0x000000010b00780c */ /* 0x000fda0003f25270 */
[----:B------:R-:W0:Y:S02]  /*22e0*/  @P1 LDC.64 R74, c[0x0][0x9e8] ;  /* 0x00027a00ff4a1b82 */ /* 0x000e240000000a00 */
[----:B0-----:R-:W-:-:S05]  /*22f0*/  @P1 IMAD.HI.U32 R8, R9, R74, RZ ;  /* 0x0000004a09081227 */ /* 0x001fca00078e00ff */
[----:B------:R-:W-:-:S04]  /*2300*/  @P1 SHF.R.U32.HI R9, RZ, R75, R8 ;  /* 0x0000004bff091219 */ /* 0x000fc80000011608 */
[----:B------:R-:W-:Y:S01]  /*2310*/  LOP3.LUT R9, RZ, R9, RZ, 0x33, !PT ;  /* 0x00000009ff097212 */ /* 0x000fe200078e33ff */
[----:B------:R-:W-:Y:S06]  /*2320*/  BRA `(.L_x_980) ;  /* 0x0000000000187947 */ /* 0x000fec0003800000 */
.L_x_979:
[----:B------:R-:W-:Y:S02]  /*2330*/  ULDC UR4, c[0x0][0x9e4] ;  /* 0x0002790000047ab9 */ /* 0x000fe40000000800 */
[----:B------:R-:W-:-:S05]  /*2340*/  IMAD.U32 R11, RZ, RZ, UR4 ;  /* 0x00000004ff0b7e24 */ /* 0x000fca000f8e00ff */
[----:B------:R-:W-:-:S13]  /*2350*/  ISETP.NE.AND P1, PT, R11, 0x1, PT ;  /* 0x000000010b00780c */ /* 0x000fda0003f25270 */
[----:B------:R-:W0:Y:S02]  /*2360*/  @P1 LDC.64 R74, c[0x0][0x9e8] ;  /* 0x00027a00ff4a1b82 */ /* 0x000e240000000a00 */
[----:B0-----:R-:W-:-:S05]  /*2370*/  @P1 IMAD.HI.U32 R8, R9, R74, RZ ;  /* 0x0000004a09081227 */ /* 0x001fca00078e00ff */
[----:B------:R-:W-:-:S07]  /*2380*/  @P1 SHF.R.U32.HI R9, RZ, R75, R8 ;  /* 0x0000004bff091219 */ /* 0x000fce0000011608 */
.L_x_980:
[----:B------:R-:W-:Y:S05]  /*2390*/  BSYNC B0 ;  /* 0x0000000000007941 */ /* 0x000fea0003800000 */
.L_x_978:
[----:B------:R-:W-:-:S05]  /*23a0*/  IMAD R9, R9, R11, R20 ;  /* 0x0000000b09097224 */ /* 0x000fca00078e0214 */
[----:B------:R-:W-:Y:S02]  /*23b0*/  VIADDMNMX R0, R9, R11, R0, PT ;  /* 0x0000000b09007246 */ /* 0x000fe40003800100 */
[----:B------:R-:W-:-:S07]  /*23c0*/  VIMNMX R3, R3, R9, !PT ;  /* 0x0000000903037248 */ /* 0x000fce0007fe0100 */
.L_x_977:
[C---:B------:R-:W-:Y:S02]  /*23d0*/  ISETP.GE.AND P6, PT, R14.reuse, 0x9, PT ;  /* 0x000000090e00780c */ /* 0x040fe40003fc6270 */
[----:B------:R-:W-:Y:S02]  /*23e0*/  ISETP.GE.AND P1, PT, R14, 0x2, PT ;  /* 0x000000020e00780c */ /* 0x000fe40003f26270 */
[C---:B------:R-:W-:Y:S02]  /*23f0*/  ISETP.GT.AND P2, PT, R3.reuse, 0x8, !P6 ;  /* 0x000000080300780c */ /* 0x040fe40007744270 */
[----:B------:R-:W-:Y:S02]  /*2400*/  ISETP.GT.AND P3, PT, R3, 0x1, !P1 ;  /* 0x000000010300780c */ /* 0x000fe40004f64270 */
[----:B------:R-:W-:Y:S02]  /*2410*/  ISETP.LT.OR P2, PT, R0, 0x9, P2 ;  /* 0x000000090000780c */ /* 0x000fe40001741670 */
[----:B------:R-:W-:-:S02]  /*2420*/  ISETP.GE.AND P4, PT, R14, 0xa, PT ;  /* 0x0000000a0e00780c */ /* 0x000fc40003f86270 */
[----:B------:R-:W-:Y:S02]  /*2430*/  FSEL R91, R28, -INF , !P2 ;  /* 0xff8000001c5b7808 */ /* 0x000fe40005000000 */
[C---:B------:R-:W-:Y:S02]  /*2440*/  ISETP.LT.OR P3, PT, R0.reuse, 0x2, P3 ;  /* 0x000000020000780c */ /* 0x040fe40001f61670 */
[----:B------:R-:W-:Y:S02]  /*2450*/  ISETP.GT.AND P2, PT, R3, 0x9, !P4 ;  /* 0x000000090300780c */ /* 0x000fe40006744270 */
[----:B------:R-:W-:Y:S02]  /*2460*/  FSEL R89, R25, -INF , !P3 ;  /* 0xff80000019597808 */ /* 0x000fe40005800000 */
[----:B------:R-:W-:Y:S02]  /*2470*/  ISETP.LT.OR P2, PT, R0, 0xa, P2 ;  /* 0x0000000a0000780c */ /* 0x000fe40001741670 */
[----:B------:R-:W-:-:S02]  /*2480*/  ISETP.GE.AND P3, PT, R14, 0x11, PT ;  /* 0x000000110e00780c */ /* 0x000fc40003f66270 */
[----:B------:R-:W-:Y:S02]  /*2490*/  FSEL R93, R29, -INF , !P2 ;  /* 0xff8000001d5d7808 */ /* 0x000fe40005000000 */
[----:B------:R-:W-:Y:S02]  /*24a0*/  ISETP.GT.AND P2, PT, R3, 0x10, !P3 ;  /* 0x000000100300780c */ /* 0x000fe40005f44270 */
[----:B------:R-:W-:Y:S02]  /*24b0*/  P2R R74, PR, RZ, 0x8 ;  /* 0x00000008ff4a7803 */ /* 0x000fe40000000000 */
[----:B------:R-:W-:Y:S02]  /*24c0*/  ISETP.LT.OR P2, PT, R0, 0x11, P2 ;  /* 0x000000110000780c */ /* 0x000fe40001741670 */
[----:B------:R-:W-:Y:S02]  /*24d0*/  ISETP.GE.AND P3, PT, R14, 0x12, PT ;  /* 0x000000120e00780c */ /* 0x000fe40003f66270 */
[----:B------:R-:W-:-:S02]  /*24e0*/  FSEL R95, R32, -INF , !P2 ;  /* 0xff800000205f7808 */ /* 0x000fc40005000000 */
[----:B------:R-:W-:Y:S02]  /*24f0*/  ISETP.GT.AND P2, PT, R3, 0x11, !P3 ;  /* 0x000000110300780c */ /* 0x000fe40005f44270 */
[----:B------:R-:W-:Y:S02]  /*2500*/  P2R R32, PR, RZ, 0x8 ;  /* 0x00000008ff207803 */ /* 0x000fe40000000000 */
[----:B------:R-:W-:Y:S02]  /*2510*/  ISETP.LT.OR P2, PT, R0, 0x12, P2 ;  /* 0x000000120000780c */ /* 0x000fe40001741670 */
[----:B------:R-:W-:Y:S02]  /*2520*/  ISETP.GE.AND P3, PT, R14, 0x19, PT ;  /* 0x000000190e00780c */ /* 0x000fe40003f66270 */
[----:B------:R-:W-:Y:S02]  /*2530*/  FSEL R97, R33, -INF , !P2 ;  /* 0xff80000021617808 */ /* 0x000fe40005000000 */
[----:B------:R-:W-:-:S02]  /*2540*/  ISETP.GT.AND P2, PT, R3, 0x18, !P3 ;  /* 0x000000180300780c */ /* 0x000fc40005f44270 */
[----:B------:R-:W-:Y:S02]  /*2550*/  P2R R76, PR, RZ, 0x8 ;  /* 0x00000008ff4c7803 */ /* 0x000fe40000000000 */
[----:B------:R-:W-:Y:S02]  /*2560*/  ISETP.LT.OR P2, PT, R0, 0x19, P2 ;  /* 0x000000190000780c */ /* 0x000fe40001741670 */
[----:B------:R-:W-:Y:S02]  /*2570*/  ISETP.GE.AND P3, PT, R14, 0x1a, PT ;  /* 0x0000001a0e00780c */ /* 0x000fe40003f66270 */
[----:B------:R-:W-:Y:S02]  /*2580*/  FSEL R99, R36, -INF , !P2 ;  /* 0xff80000024637808 */ /* 0x000fe40005000000 */
[----:B------:R-:W-:Y:S02]  /*2590*/  ISETP.GT.AND P2, PT, R3, 0x19, !P3 ;  /* 0x000000190300780c */ /* 0x000fe40005f44270 */
[----:B------:R-:W-:-:S02]  /*25a0*/  P2R R36, PR, RZ, 0x8 ;  /* 0x00000008ff247803 */ /* 0x000fc40000000000 */
[----:B------:R-:W-:Y:S02]  /*25b0*/  ISETP.LT.OR P2, PT, R0, 0x1a, P2 ;  /* 0x0000001a0000780c */ /* 0x000fe40001741670 */
[----:B------:R-:W-:Y:S02]  /*25c0*/  ISETP.GE.AND P3, PT, R14, 0x21, PT ;  /* 0x000000210e00780c */ /* 0x000fe40003f66270 */
[----:B------:R-:W-:Y:S02]  /*25d0*/  FSEL R101, R37, -INF , !P2 ;  /* 0xff80000025657808 */ /* 0x000fe40005000000 */
[----:B------:R-:W-:Y:S02]  /*25e0*/  ISETP.GT.AND P2, PT, R3, 0x20, !P3 ;  /* 0x000000200300780c */ /* 0x000fe40005f44270 */
[----:B------:R-:W-:Y:S02]  /*25f0*/  P2R R78, PR, RZ, 0x8 ;  /* 0x00000008ff4e7803 */ /* 0x000fe40000000000 */
[----:B------:R-:W-:-:S02]  /*2600*/  ISETP.LT.OR P2, PT, R0, 0x21, P2 ;  /* 0x000000210000780c */ /* 0x000fc40001741670 */
[----:B------:R-:W-:Y:S02]  /*2610*/  ISETP.GE.AND P3, PT, R14, 0x22, PT ;  /* 0x000000220e00780c */ /* 0x000fe40003f66270 */
[----:B------:R-:W-:Y:S02]  /*2620*/  FSEL R103, R40, -INF , !P2 ;  /* 0xff80000028677808 */ /* 0x000fe40005000000 */
[----:B------:R-:W-:Y:S02]  /*2630*/  ISETP.GT.AND P2, PT, R3, 0x21, !P3 ;  /* 0x000000210300780c */ /* 0x000fe40005f44270 */
[----:B------:R-:W-:Y:S02]  /*2640*/  P2R R40, PR, RZ, 0x8 ;  /* 0x00000008ff287803 */ /* 0x000fe40000000000 */
        /* <DEDUP_REMOVED lines=56> */
[----:B------:R-:W-:Y:S02]  /*29d0*/  P2R R28, PR, RZ, 0x10 ;  /* 0x00000010ff1c7803 */ /* 0x000fe40000000000 */
[----:B------:R-:W-:Y:S02]  /*29e0*/  FSEL R11, R64, -INF , !P2 ;  /* 0xff800000400b7808 */ /* 0x000fe40005000000 */
[----:B------:R-:W-:-:S04]  /*29f0*/  ISETP.GE.AND P2, PT, R14, 0x52, PT ;  /* 0x000000520e00780c */ /* 0x000fc80003f46270 */
[----:B------:R-:W-:-:S04]  /*2a00*/  ISETP.GT.AND P3, PT, R3, 0x51, !P2 ;  /* 0x000000510300780c */ /* 0x000fc80005764270 */
[----:B------:R-:W-:-:S04]  /*2a10*/  ISETP.LT.OR P3, PT, R0, 0x52, P3 ;  /* 0x000000520000780c */ /* 0x000fc80001f61670 */
[----:B------:R-:W-:Y:S02]  /*2a20*/  FSEL R65, R65, -INF , !P3 ;  /* 0xff80000041417808 */ /* 0x000fe40005800000 */
[----:B------:R-:W-:-:S04]  /*2a30*/  ISETP.GE.AND P3, PT, R14, 0x59, PT ;  /* 0x000000590e00780c */ /* 0x000fc80003f66270 */
[----:B------:R-:W-:-:S04]  /*2a40*/  ISETP.GT.AND P4, PT, R3, 0x58, !P3 ;  /* 0x000000580300780c */ /* 0x000fc80005f84270 */
[----:B------:R-:W-:-:S04]  /*2a50*/  ISETP.LT.OR P4, PT, R0, 0x59, P4 ;  /* 0x000000590000780c */ /* 0x000fc80002781670 */
[----:B------:R-:W-:Y:S02]  /*2a60*/  FSEL R25, R68, -INF , !P4 ;  /* 0xff80000044197808 */ /* 0x000fe40006000000 */
[----:B------:R-:W-:-:S04]  /*2a70*/  ISETP.GE.AND P4, PT, R14, 0x1, PT ;  /* 0x000000010e00780c */ /* 0x000fc80003f86270 */
[----:B------:R-:W-:-:S04]  /*2a80*/  ISETP.GT.AND P5, PT, R3, RZ, !P4 ;  /* 0x000000ff0300720c */ /* 0x000fc800067a4270 */
[----:B------:R-:W-:-:S04]  /*2a90*/  ISETP.LT.OR P5, PT, R0, 0x1, P5 ;  /* 0x000000010000780c */ /* 0x000fc80002fa1670 */
[----:B------:R-:W-:Y:S02]  /*2aa0*/  FSEL R21, R24, -INF , !P5 ;  /* 0xff80000018157808 */ /* 0x000fe40006800000 */
[----:B------:R-:W-:-:S04]  /*2ab0*/  ISETP.GE.AND P5, PT, R14, 0x5a, PT ;  /* 0x0000005a0e00780c */ /* 0x000fc80003fa6270 */
[----:B------:R-:W-:Y:S02]  /*2ac0*/  P2R R24, PR, RZ, 0x20 ;  /* 0x00000020ff187803 */ /* 0x000fe40000000000 */
[----:B------:R-:W-:Y:S02]  /*2ad0*/  ISETP.GT.AND P5, PT, R3, 0x59, !P5 ;  /* 0x000000590300780c */ /* 0x000fe40006fa4270 */
[----:B------:R-:W0:Y:S02]  /*2ae0*/  SHFL.IDX PT, R3, R2, 0x1, 0x1c1f ;  /* 0x003c1f0002037f89 */ /* 0x000e2400000e0000 */
[----:B------:R-:W-:-:S04]  /*2af0*/  ISETP.LT.OR P5, PT, R0, 0x5a, P5 ;  /* 0x0000005a0000780c */ /* 0x000fc80002fa1670 */
[----:B------:R-:W-:Y:S02]  /*2b00*/  FSEL R69, R69, -INF , !P5 ;  /* 0xff80000045457808 */ /* 0x000fe40006800000 */
[----:B------:R-:W-:Y:S02]  /*2b10*/  LOP3.LUT P5, RZ, R19, 0x80000, RZ, 0xc0, !PT ;  /* 0x0008000013ff7812 */ /* 0x000fe400078ac0ff */
[----:B0-----:R-:W-:Y:S01]  /*2b20*/  VIADDMNMX R0, R3, R15, R10, PT ;  /* 0x0000000f03007246 */ /* 0x001fe2000380010a */
[----:B------:R-:W-:-:S10]  /*2b30*/  IMAD.IADD R8, R12, 0x1, R3 ;  /* 0x000000010c087824 */ /* 0x000fd400078e0203 */
[----:B------:R-:W-:Y:S05]  /*2b40*/  @!P5 BRA `(.L_x_981) ;  /* 0x00000000005cd947 */ /* 0x000fea0003800000 */
        /* <DEDUP_REMOVED lines=13> */
.L_x_983:
[----:B------:R-:W-:Y:S02]  /*2c20*/  ULDC UR4, c[0x0][0x9e4] ;  /* 0x0002790000047ab9 */ /* 0x000fe40000000800 */
[----:B------:R-:W-:-:S05]  /*2c30*/  IMAD.U32 R9, RZ, RZ, UR4 ;  /* 0x00000004ff097e24 */ /* 0x000fca000f8e00ff */
[----:B------:R-:W-:-:S13]  /*2c40*/  ISETP.NE.AND P5, PT, R9, 0x1, PT ;  /* 0x000000010900780c */ /* 0x000fda0003fa5270 */
[----:B------:R-:W0:Y:S02]  /*2c50*/  @P5 LDC.64 R14, c[0x0][0x9e8] ;  /* 0x00027a00ff0e5b82 */ /* 0x000e240000000a00 */
[----:B0-----:R-:W-:-:S05]  /*2c60*/  @P5 IMAD.HI.U32 R2, R3, R14, RZ ;  /* 0x0000000e03025227 */ /* 0x001fca00078e00ff */
[----:B------:R-:W-:-:S07]  /*2c70*/  @P5 SHF.R.U32.HI R3, RZ, R15, R2 ;  /* 0x0000000fff035219 */ /* 0x000fce0000011602 */
.L_x_984:
[----:B------:R-:W-:Y:S05]  /*2c80*/  BSYNC B0 ;  /* 0x0000000000007941 */ /* 0x000fea0003800000 */
.L_x_982:
[----:B------:R-:W-:-:S05]  /*2c90*/  IMAD R3, R3, R9, R20 ;  /* 0x0000000903037224 */ /* 0x000fca00078e0214 */
[----:B------:R-:W-:Y:S02]  /*2ca0*/  VIADDMNMX R0, R3, R9, R0, PT ;  /* 0x0000000903007246 */ /* 0x000fe40003800100 */
[----:B------:R-:W-:-:S07]  /*2cb0*/  VIMNMX R8, R8, R3, !PT ;  /* 0x0000000308087248 */ /* 0x000fce0007fe0100 */
.L_x_981:
[----:B------:R-:W-:Y:S01]  /*2cc0*/  ISETP.GT.AND P1, PT, R8, 0x1, !P1 ;  /* 0x000000010800780c */ /* 0x000fe20004f24270 */
[----:B------:R-:W-:Y:S01]  /*2cd0*/  ULDC UR4, c[0x0][0x988] ;  /* 0x0002620000047ab9 */ /* 0x000fe20000000800 */
[----:B------:R-:W-:Y:S01]  /*2ce0*/  FMNMX.FTZ R2, R21, R89, !PT ;  /* 0x0000005915027209 */ /* 0x000fe20007810000 */
[----:B------:R-:W-:Y:S01]  /*2cf0*/  IMAD.U32 R10, RZ, RZ, UR4 ;  /* 0x00000004ff0a7e24 */ /* 0x000fe2000f8e00ff */
[----:B------:R-:W-:Y:S02]  /*2d00*/  ISETP.LT.OR P1, PT, R0, 0x2, P1 ;  /* 0x000000020000780c */ /* 0x000fe40000f21670 */
[----:B------:R-:W-:Y:S02]  /*2d10*/  ISETP.GT.AND P6, PT, R8, 0x8, !P6 ;  /* 0x000000080800780c */ /* 0x000fe400077c4270 */
[----:B------:R-:W-:Y:S02]  /*2d20*/  FSEL R75, R27, -INF , !P1 ;  /* 0xff8000001b4b7808 */ /* 0x000fe40004800000 */
[----:B------:R-:W-:-:S02]  /*2d30*/  ISETP.NE.AND P1, PT, R28, RZ, PT ;  /* 0x000000ff1c00720c */ /* 0x000fc40003f25270 */
[----:B------:R-:W-:Y:S02]  /*2d40*/  FMNMX.FTZ R2, R91, R2, !PT ;  /* 0x000000025b027209 */ /* 0x000fe40007810000 */
[----:B------:R-:W-:Y:S02]  /*2d50*/  ISETP.GT.AND P1, PT, R8, 0x9, !P1 ;  /* 0x000000090800780c */ /* 0x000fe40004f24270 */
[C---:B------:R-:W-:Y:S02]  /*2d60*/  ISETP.LT.OR P6, PT, R0.reuse, 0x9, P6 ;  /* 0x000000090000780c */ /* 0x040fe400037c1670 */
[----:B------:R-:W-:Y:S02]  /*2d70*/  ISETP.LT.OR P1, PT, R0, 0xa, P1 ;  /* 0x0000000a0000780c */ /* 0x000fe40000f21670 */
[----:B------:R-:W-:Y:S02]  /*2d80*/  FMNMX.FTZ R2, R93, R2, !PT ;  /* 0x000000025d027209 */ /* 0x000fe40007810000 */
[----:B------:R-:W-:-:S02]  /*2d90*/  FSEL R79, R31, -INF , !P1 ;  /* 0xff8000001f4f7808 */ /* 0x000fc40004800000 */
[----:B------:R-:W-:Y:S02]  /*2da0*/  ISETP.NE.AND P1, PT, R74, RZ, PT ;  /* 0x000000ff4a00720c */ /* 0x000fe40003f25270 */
[----:B------:R-:W-:Y:S02]  /*2db0*/  FSEL R77, R30, -INF , !P6 ;  /* 0xff8000001e4d7808 */ /* 0x000fe40007000000 */
[----:B------:R-:W-:Y:S02]  /*2dc0*/  ISETP.GT.AND P1, PT, R8, 0x10, !P1 ;  /* 0x000000100800780c */ /* 0x000fe40004f24270 */
[----:B------:R-:W-:Y:S02]  /*2dd0*/  ISETP.NE.AND P6, PT, R76, RZ, PT ;  /* 0x000000ff4c00720c */ /* 0x000fe40003fc5270 */
[----:B------:R-:W-:Y:S02]  /*2de0*/  ISETP.LT.OR P1, PT, R0, 0x11, P1 ;  /* 0x000000110000780c */ /* 0x000fe40000f21670 */
[----:B------:R-:W-:-:S02]  /*2df0*/  FMNMX.FTZ R2, R95, R2, !PT ;  /* 0x000000025f027209 */ /* 0x000fc40007810000 */
[----:B------:R-:W-:Y:S02]  /*2e00*/  FSEL R81, R34, -INF , !P1 ;  /* 0xff80000022517808 */ /* 0x000fe40004800000 */
[----:B------:R-:W-:Y:S02]  /*2e10*/  ISETP.NE.AND P1, PT, R32, RZ, PT ;  /* 0x000000ff2000720c */ /* 0x000fe40003f25270 */
[----:B------:R-:W-:Y:S02]  /*2e20*/  FMNMX.FTZ R2, R97, R2, !PT ;  /* 0x0000000261027209 */ /* 0x000fe40007810000 */
[----:B------:R-:W-:Y:S02]  /*2e30*/  ISETP.GT.AND P1, PT, R8, 0x11, !P1 ;  /* 0x000000110800780c */ /* 0x000fe40004f24270 */
[----:B------:R-:W-:Y:S02]  /*2e40*/  ISETP.NE.AND P5, PT, R36, RZ, PT ;  /* 0x000000ff2400720c */ /* 0x000fe40003fa5270 */
[----:B------:R-:W-:-:S02]  /*2e50*/  ISETP.LT.OR P1, PT, R0, 0x12, P1 ;  /* 0x000000120000780c */ /* 0x000fc40000f21670 */
[----:B------:R-:W-:Y:S02]  /*2e60*/  FMNMX.FTZ R2, R99, R2, !PT ;  /* 0x0000000263027209 */ /* 0x000fe40007810000 */
[----:B------:R-:W-:Y:S02]  /*2e70*/  FSEL R35, R35, -INF , !P1 ;  /* 0xff80000023237808 */ /* 0x000fe40004800000 */
[----:B------:R-:W-:Y:S02]  /*2e80*/  ISETP.GT.AND P1, PT, R8, 0x18, !P6 ;  /* 0x000000180800780c */ /* 0x000fe40007724270 */
[----:B------:R-:W-:Y:S02]  /*2e90*/  FMNMX.FTZ R2, R101, R2, !PT ;  /* 0x0000000265027209 */ /* 0x000fe40007810000 */
[----:B------:R-:W-:Y:S02]  /*2ea0*/  ISETP.LT.OR P1, PT, R0, 0x19, P1 ;  /* 0x000000190000780c */ /* 0x000fe40000f21670 */
[----:B------:R-:W-:-:S02]  /*2eb0*/  FMNMX.FTZ R2, R103, R2, !PT ;  /* 0x0000000267027209 */ /* 0x000fc40007810000 */
[----:B------:R-:W-:Y:S02]  /*2ec0*/  FSEL R31, R38, -INF , !P1 ;  /* 0xff800000261f7808 */ /* 0x000fe40004800000 */
[----:B------:R-:W-:Y:S02]  /*2ed0*/  ISETP.GT.AND P1, PT, R8, 0x19, !P5 ;  /* 0x000000190800780c */ /* 0x000fe40006f24270 */
[----:B------:R-:W-:Y:S02]  /*2ee0*/  FMNMX.FTZ R2, R105, R2, !PT ;  /* 0x0000000269027209 */ /* 0x000fe40007810000 */
[----:B------:R-:W-:Y:S02]  /*2ef0*/  ISETP.LT.OR P1, PT, R0, 0x1a, P1 ;  /* 0x0000001a0000780c */ /* 0x000fe40000f21670 */
[----:B------:R-:W-:Y:S02]  /*2f00*/  FMNMX.FTZ R2, R107, R2, !PT ;  /* 0x000000026b027209 */ /* 0x000fe40007810000 */
[----:B------:R-:W-:-:S02]  /*2f10*/  FSEL R39, R39, -INF , !P1 ;  /* 0xff80000027277808 */ /* 0x000fc40004800000 */
[----:B------:R-:W-:Y:S02]  /*2f20*/  ISETP.NE.AND P1, PT, R78, RZ, PT ;  /* 0x000000ff4e00720c */ /* 0x000fe40003f25270 */
[----:B------:R-:W-:Y:S02]  /*2f30*/  FMNMX.FTZ R2, R45, R2, !PT ;  /* 0x000000022d027209 */ /* 0x000fe40007810000 */
        /* <DEDUP_REMOVED lines=8> */
[----:B------:R-:W-:Y:S02]  /*2fc0*/  FMNMX.FTZ R2, R37, R2, !PT ;  /* 0x0000000225027209 */ /* 0x000fe40007810000 */
[----:B------:R-:W-:-:S02]  /*2fd0*/  ISETP.LT.OR P1, PT, R0, 0x22, P1 ;  /* 0x000000220000780c */ /* 0x000fc40000f21670 */
[----:B------:R-:W-:Y:S02]  /*2fe0*/  FMNMX.FTZ R2, R53, R2, !PT ;  /* 0x0000000235027209 */ /* 0x000fe40007810000 */
[----:B------:R-:W-:Y:S02]  /*2ff0*/  FSEL R43, R43, -INF , !P1 ;  /* 0xff8000002b2b7808 */ /* 0x000fe40004800000 */
[----:B------:R-:W-:Y:S02]  /*3000*/  ISETP.NE.AND P1, PT, R80, RZ, PT ;  /* 0x000000ff5000720c */ /* 0x000fe40003f25270 */
[----:B------:R-:W-:Y:S02]  /*3010*/  FMNMX.FTZ R2, R33, R2, !PT ;  /* 0x0000000221027209 */ /* 0x000fe40007810000 */
[----:B------:R-:W-:Y:S02]  /*3020*/  ISETP.GT.AND P1, PT, R8, 0x28, !P1 ;  /* 0x000000280800780c */ /* 0x000fe40004f24270 */
[----:B------:R-:W-:-:S02]  /*3030*/  FMNMX.FTZ R2, R57, R2, !PT ;  /* 0x0000000239027209 */ /* 0x000fc40007810000 */
[----:B------:R-:W-:Y:S02]  /*3040*/  ISETP.LT.OR P1, PT, R0, 0x29, P1 ;  /* 0x000000290000780c */ /* 0x000fe40000f21670 */
[----:B------:R-:W-:Y:S02]  /*3050*/  FMNMX.FTZ R2, R29, R2, !PT ;  /* 0x000000021d027209 */ /* 0x000fe40007810000 */
[----:B------:R-:W-:Y:S01]  /*3060*/  FSEL R85, R46, -INF , !P1 ;  /* 0xff8000002e557808 */ /* 0x000fe20004800000 */
[----:B------:R-:W-:Y:S01]  /*3070*/  IMAD.MOV.U32 R46, RZ, RZ, R17 ;  /* 0x000000ffff2e7224 */ /* 0x000fe200078e0011 */
[----:B------:R-:W-:Y:S02]  /*3080*/  ISETP.NE.AND P1, PT, R44, RZ, PT ;  /* 0x000000ff2c00720c */ /* 0x000fe40003f25270 */
[----:B------:R-:W-:Y:S02]  /*3090*/  FMNMX.FTZ R2, R61, R2, !PT ;  /* 0x000000023d027209 */ /* 0x000fe40007810000 */
[----:B------:R-:W-:-:S02]  /*30a0*/  ISETP.GT.AND P1, PT, R8, 0x29, !P1 ;  /* 0x000000290800780c */ /* 0x000fc40004f24270 */
[----:B------:R-:W-:Y:S02]  /*30b0*/  FMNMX.FTZ R2, R11, R2, !PT ;  /* 0x000000020b027209 */ /* 0x000fe40007810000 */
[----:B------:R-:W-:Y:S02]  /*30c0*/  ISETP.LT.OR P1, PT, R0, 0x2a, P1 ;  /* 0x0000002a0000780c */ /* 0x000fe40000f21670 */
[----:B------:R-:W-:Y:S02]  /*30d0*/  FMNMX.FTZ R2, R65, R2, !PT ;  /* 0x0000000241027209 */ /* 0x000fe40007810000 */
[----:B------:R-:W-:Y:S02]  /*30e0*/  FSEL R47, R47, -INF , !P1 ;  /* 0xff8000002f2f7808 */ /* 0x000fe40004800000 */
[----:B------:R-:W-:Y:S02]  /*30f0*/  FMNMX.FTZ R2, R25, R2, !PT ;  /* 0x0000000219027209 */ /* 0x000fe40007810000 */
[----:B------:R-:W-:-:S02]  /*3100*/  ISETP.NE.AND P1, PT, R82, RZ, PT ;  /* 0x000000ff5200720c */ /* 0x000fc40003f25270 */
[----:B------:R-:W-:Y:S02]  /*3110*/  FMNMX.FTZ R2, R69, R2, !PT ;  /* 0x0000000245027209 */ /* 0x000fe40007810000 */
[C---:B------:R-:W-:Y:S02]  /*3120*/  ISETP.GT.AND P1, PT, R8.reuse, 0x30, !P1 ;  /* 0x000000300800780c */ /* 0x040fe40004f24270 */
[----:B------:R-:W-:Y:S01]  /*3130*/  ISETP.GT.AND P4, PT, R8, RZ, !P4 ;  /* 0x000000ff0800720c */ /* 0x000fe20006784270 */
[----:B------:R-:W0:Y:S01]  /*3140*/  SHFL.BFLY PT, R9, R2, 0x2, 0x1f ;  /* 0x0c401f0002097f89 */ /* 0x000e2200000e0000 */
[C---:B------:R-:W-:Y:S02]  /*3150*/  ISETP.LT.OR P1, PT, R0.reuse, 0x31, P1 ;  /* 0x000000310000780c */ /* 0x040fe40000f21670 */
[----:B------:R-:W-:Y:S02]  /*3160*/  ISETP.LT.OR P4, PT, R0, 0x1, P4 ;  /* 0x000000010000780c */ /* 0x000fe40002781670 */
[----:B------:R-:W-:-:S02]  /*3170*/  FSEL R87, R50, -INF , !P1 ;  /* 0xff80000032577808 */ /* 0x000fc40004800000 */
[----:B------:R-:W-:Y:S02]  /*3180*/  ISETP.NE.AND P1, PT, R48, RZ, PT ;  /* 0x000000ff3000720c */ /* 0x000fe40003f25270 */
[----:B------:R-:W-:Y:S02]  /*3190*/  FSEL R26, R26, -INF , !P4 ;  /* 0xff8000001a1a7808 */ /* 0x000fe40006000000 */
[----:B------:R-:W-:Y:S02]  /*31a0*/  ISETP.GT.AND P1, PT, R8, 0x31, !P1 ;  /* 0x000000310800780c */ /* 0x000fe40004f24270 */
[----:B------:R-:W-:Y:S02]  /*31b0*/  ISETP.NE.AND P6, PT, R56, RZ, PT ;  /* 0x000000ff3800720c */ /* 0x000fe40003fc5270 */
[----:B------:R-:W-:Y:S02]  /*31c0*/  ISETP.LT.OR P1, PT, R0, 0x32, P1 ;  /* 0x000000320000780c */ /* 0x000fe40000f21670 */
[----:B------:R-:W-:-:S02]  /*31d0*/  ISETP.GT.AND P2, PT, R8, 0x51, !P2 ;  /* 0x000000510800780c */ /* 0x000fc40005744270 */
[----:B------:R-:W-:Y:S02]  /*31e0*/  FSEL R51, R51, -INF , !P1 ;  /* 0xff80000033337808 */ /* 0x000fe40004800000 */
[----:B------:R-:W-:Y:S02]  /*31f0*/  ISETP.NE.AND P1, PT, R84, RZ, PT ;  /* 0x000000ff5400720c */ /* 0x000fe40003f25270 */
[C---:B------:R-:W-:Y:S02]  /*3200*/  ISETP.GT.AND P3, PT, R8.reuse, 0x58, !P3 ;  /* 0x000000580800780c */ /* 0x040fe40005f64270 */
[----:B------:R-:W-:Y:S02]  /*3210*/  ISETP.GT.AND P1, PT, R8, 0x38, !P1 ;  /* 0x000000380800780c */ /* 0x000fe40004f24270 */
[----:B0-----:R-:W-:Y:S02]  /*3220*/  FMNMX.FTZ R12, R2, R9, !PT ;  /* 0x00000009020c7209 */ /* 0x001fe40007810000 */
[----:B------:R-:W-:-:S02]  /*3230*/  FMNMX.FTZ R2, R26, R75, !PT ;  /* 0x0000004b1a027209 */ /* 0x000fc40007810000 */
[----:B------:R-:W-:Y:S01]  /*3240*/  ISETP.LT.OR P1, PT, R0, 0x39, P1 ;  /* 0x000000390000780c */ /* 0x000fe20000f21670 */
[----:B------:R-:W0:Y:S01]  /*3250*/  SHFL.BFLY PT, R9, R12, 0x1, 0x1f ;  /* 0x0c201f000c097f89 */ /* 0x000e2200000e0000 */
[----:B------:R-:W-:Y:S02]  /*3260*/  FMNMX.FTZ R2, R77, R2, !PT ;  /* 0x000000024d027209 */ /* 0x000fe40007810000 */
[----:B------:R-:W-:Y:S02]  /*3270*/  FSEL R27, R54, -INF , !P1 ;  /* 0xff800000361b7808 */ /* 0x000fe40004800000 */
[----:B------:R-:W-:Y:S02]  /*3280*/  ISETP.NE.AND P1, PT, R52, RZ, PT ;  /* 0x000000ff3400720c */ /* 0x000fe40003f25270 */
[----:B------:R-:W-:Y:S02]  /*3290*/  FMNMX.FTZ R2, R79, R2, !PT ;  /* 0x000000024f027209 */ /* 0x000fe40007810000 */
[----:B------:R-:W-:-:S02]  /*32a0*/  ISETP.GT.AND P1, PT, R8, 0x39, !P1 ;  /* 0x000000390800780c */ /* 0x000fc40004f24270 */
[----:B------:R-:W-:Y:S02]  /*32b0*/  FMNMX.FTZ R2, R81, R2, !PT ;  /* 0x0000000251027209 */ /* 0x000fe40007810000 */
[----:B------:R-:W-:Y:S02]  /*32c0*/  ISETP.LT.OR P1, PT, R0, 0x3a, P1 ;  /* 0x0000003a0000780c */ /* 0x000fe40000f21670 */
[----:B------:R-:W-:Y:S02]  /*32d0*/  FMNMX.FTZ R2, R35, R2, !PT ;  /* 0x0000000223027209 */ /* 0x000fe40007810000 */
[----:B------:R-:W-:Y:S02]  /*32e0*/  FSEL R55, R55, -INF , !P1 ;  /* 0xff80000037377808 */ /* 0x000fe40004800000 */
[----:B------:R-:W-:Y:S02]  /*32f0*/  ISETP.NE.AND P1, PT, R86, RZ, PT ;  /* 0x000000ff5600720c */ /* 0x000fe40003f25270 */
[----:B------:R-:W-:-:S02]  /*3300*/  FMNMX.FTZ R2, R31, R2, !PT ;  /* 0x000000021f027209 */ /* 0x000fc40007810000 */
[----:B------:R-:W-:Y:S02]  /*3310*/  ISETP.GT.AND P1, PT, R8, 0x40, !P1 ;  /* 0x000000400800780c */ /* 0x000fe40004f24270 */
[----:B------:R-:W-:Y:S02]  /*3320*/  FMNMX.FTZ R2, R39, R2, !PT ;  /* 0x0000000227027209 */ /* 0x000fe40007810000 */
[----:B------:R-:W-:Y:S02]  /*3330*/  ISETP.LT.OR P1, PT, R0, 0x41, P1 ;  /* 0x000000410000780c */ /* 0x000fe40000f21670 */
[----:B------:R-:W-:Y:S02]  /*3340*/  FMNMX.FTZ R2, R83, R2, !PT ;  /* 0x0000000253027209 */ /* 0x000fe40007810000 */
[----:B------:R-:W-:Y:S02]  /*3350*/  FSEL R15, R58, -INF , !P1 ;  /* 0xff8000003a0f7808 */ /* 0x000fe40004800000 */
[----:B------:R-:W-:-:S02]  /*3360*/  ISETP.GT.AND P1, PT, R8, 0x41, !P6 ;  /* 0x000000410800780c */ /* 0x000fc40007724270 */
[----:B------:R-:W-:Y:S02]  /*3370*/  FMNMX.FTZ R2, R43, R2, !PT ;  /* 0x000000022b027209 */ /* 0x000fe40007810000 */
[----:B------:R-:W-:Y:S02]  /*3380*/  ISETP.LT.OR P1, PT, R0, 0x42, P1 ;  /* 0x000000420000780c */ /* 0x000fe40000f21670 */
[----:B------:R-:W-:Y:S02]  /*3390*/  FMNMX.FTZ R2, R85, R2, !PT ;  /* 0x0000000255027209 */ /* 0x000fe40007810000 */
[----:B------:R-:W-:Y:S02]  /*33a0*/  FSEL R59, R59, -INF , !P1 ;  /* 0xff8000003b3b7808 */ /* 0x000fe40004800000 */
[----:B------:R-:W-:Y:S02]  /*33b0*/  FMNMX.FTZ R2, R47, R2, !PT ;  /* 0x000000022f027209 */ /* 0x000fe40007810000 */
[----:B------:R-:W-:-:S02]  /*33c0*/  ISETP.GT.AND P1, PT, R8, 0x48, !P5 ;  /* 0x000000480800780c */ /* 0x000fc40006f24270 */
[----:B0-----:R-:W-:Y:S02]  /*33d0*/  FMNMX.FTZ R9, R12, R9, !PT ;  /* 0x000000090c097209 */ /* 0x001fe40007810000 */
[----:B------:R-:W-:Y:S02]  /*33e0*/  FMNMX.FTZ R2, R87, R2, !PT ;  /* 0x0000000257027209 */ /* 0x000fe40007810000 */
[----:B------:R-:W-:Y:S01]  /*33f0*/  ISETP.LT.OR P1, PT, R0, 0x49, P1 ;  /* 0x000000490000780c */ /* 0x000fe20000f21670 */
[----:B------:R-:W-:Y:S01]  /*3400*/  FMUL.FTZ R14, R9, R10 ;  /* 0x0000000a090e7220 */ /* 0x000fe20000410000 */
[----:B------:R-:W-:Y:S02]  /*3410*/  FMNMX.FTZ R2, R51, R2, !PT ;  /* 0x0000000233027209 */ /* 0x000fe40007810000 */
[----:B------:R-:W-:Y:S02]  /*3420*/  FSEL R3, R62, -INF , !P1 ;  /* 0xff8000003e037808 */ /* 0x000fe40004800000 */
[----:B------:R-:W-:-:S02]  /*3430*/  FSETP.NEU.FTZ.AND P1, PT, R9, -INF , PT ;  /* 0xff8000000900780b */ /* 0x000fc40003f3d000 */
[----:B------:R-:W-:Y:S02]  /*3440*/  ISETP.NE.AND P5, PT, R60, RZ, PT ;  /* 0x000000ff3c00720c */ /* 0x000fe40003fa5270 */
[----:B------:R-:W-:Y:S02]  /*3450*/  FMNMX.FTZ R2, R27, R2, !PT ;  /* 0x000000021b027209 */ /* 0x000fe40007810000 */
[----:B------:R-:W-:Y:S02]  /*3460*/  FSEL R14, R14, RZ, P1 ;  /* 0x000000ff0e0e7208 */ /* 0x000fe40000800000 */
[----:B------:R-:W-:Y:S02]  /*3470*/  ISETP.GT.AND P1, PT, R8, 0x49, !P5 ;  /* 0x000000490800780c */ /* 0x000fe40006f24270 */
[----:B------:R-:W-:Y:S01]  /*3480*/  FMNMX.FTZ R2, R55, R2, !PT ;  /* 0x0000000237027209 */ /* 0x000fe20007810000 */
[-CC-:B------:R-:W-:Y:S01]  /*3490*/  FFMA.FTZ R156, R21, R10.reuse, -R14.reuse ;  /* 0x0000000a159c7223 */ /* 0x180fe2000001080e */
[----:B------:R-:W-:Y:S01]  /*34a0*/  ISETP.LT.OR P1, PT, R0, 0x4a, P1 ;  /* 0x0000004a0000780c */ /* 0x000fe20000f21670 */
[-CC-:B------:R-:W-:Y:S01]  /*34b0*/  FFMA.FTZ R21, R89, R10.reuse, -R14.reuse ;  /* 0x0000000a59157223 */ /* 0x180fe2000001080e */
[----:B------:R-:W-:Y:S01]  /*34c0*/  ISETP.NE.AND P6, PT, R88, RZ, PT ;  /* 0x000000ff5800720c */ /* 0x000fe20003fc5270 */
[--C-:B------:R-:W-:Y:S01]  /*34d0*/  FFMA.FTZ R158, R91, R10, -R14.reuse ;  /* 0x0000000a5b9e7223 */ /* 0x100fe2000001080e */
[----:B------:R-:W-:Y:S01]  /*34e0*/  FMNMX.FTZ R2, R15, R2, !PT ;  /* 0x000000020f027209 */ /* 0x000fe20007810000 */
[-CC-:B------:R-:W-:Y:S01]  /*34f0*/  FFMA.FTZ R20, R95, R10.reuse, -R14.reuse ;  /* 0x0000000a5f147223 */ /* 0x180fe2000001080e */
[----:B------:R-:W-:Y:S01]  /*3500*/  FSEL R63, R63, -INF , !P1 ;  /* 0xff8000003f3f7808 */ /* 0x000fe20004800000 */
[----:B------:R-:W-:Y:S01]  /*3510*/  MUFU.EX2 R156, R156 ;  /* 0x0000009c009c7308 */ /* 0x000fe20000000800 */
[----:B------:R-:W-:Y:S01]  /*3520*/  ISETP.GT.AND P1, PT, R8, 0x50, !P6 ;  /* 0x000000500800780c */ /* 0x000fe20007724270 */
[--C-:B------:R-:W-:Y:S01]  /*3530*/  FFMA.FTZ R12, R93, R10, -R14.reuse ;  /* 0x0000000a5d0c7223 */ /* 0x100fe2000001080e */
[----:B------:R-:W-:Y:S01]  /*3540*/  FMNMX.FTZ R2, R59, R2, !PT ;  /* 0x000000023b027209 */ /* 0x000fe20007810000 */
[-CC-:B------:R-:W-:Y:S01]  /*3550*/  FFMA.FTZ R28, R99, R10.reuse, -R14.reuse ;  /* 0x0000000a631c7223 */ /* 0x180fe2000001080e */
[----:B------:R-:W-:Y:S01]  /*3560*/  ISETP.LT.OR P1, PT, R0, 0x51, P1 ;  /* 0x000000510000780c */ /* 0x000fe20000f21670 */
[--C-:B------:R-:W-:Y:S01]  /*3570*/  FFMA.FTZ R41, R41, R10, -R14.reuse ;  /* 0x0000000a29297223 */ /* 0x100fe2000001080e */
[----:B------:R-:W-:Y:S01]  /*3580*/  FMNMX.FTZ R2, R3, R2, !PT ;  /* 0x0000000203027209 */ /* 0x000fe20007810000 */
[----:B------:R-:W-:Y:S01]  /*3590*/  MUFU.EX2 R21, R21 ;  /* 0x0000001500157308 */ /* 0x000fe20000000800 */
[----:B------:R-:W-:Y:S01]  /*35a0*/  ISETP.NE.AND P5, PT, R24, RZ, PT ;  /* 0x000000ff1800720c */ /* 0x000fe20003fa5270 */
[-CC-:B------:R-:W-:Y:S01]  /*35b0*/  FFMA.FTZ R24, R97, R10.reuse, -R14.reuse ;  /* 0x0000000a61187223 */ /* 0x180fe2000001080e */
[----:B------:R-:W-:Y:S01]  /*35c0*/  ISETP.LT.OR P2, PT, R0, 0x52, P2 ;  /* 0x000000520000780c */ /* 0x000fe20001741670 */
[-CC-:B------:R-:W-:Y:S01]  /*35d0*/  FFMA.FTZ R49, R49, R10.reuse, -R14.reuse ;  /* 0x0000000a31317223 */ /* 0x180fe2000001080e */
[----:B------:R-:W-:Y:S01]  /*35e0*/  FSEL R89, R66, -INF , !P1 ;  /* 0xff80000042597808 */ /* 0x000fe20004800000 */
[--C-:B------:R-:W-:Y:S01]  /*35f0*/  FFMA.FTZ R37, R37, R10, -R14.reuse ;  /* 0x0000000a25257223 */ /* 0x100fe2000001080e */
[----:B------:R-:W-:Y:S01]  /*3600*/  FMNMX.FTZ R2, R63, R2, !PT ;  /* 0x000000023f027209 */ /* 0x000fe20007810000 */
[----:B------:R0:W-:Y:S01]  /*3610*/  MUFU.EX2 R95, R24 ;  /* 0x00000018005f7308 */ /* 0x0001e20000000800 */
[----:B------:R-:W-:Y:S01]  /*3620*/  ISETP.GT.AND P4, PT, R8, 0x59, !P5 ;  /* 0x000000590800780c */ /* 0x000fe20006f84270 */
[-CC-:B------:R-:W-:Y:S01]  /*3630*/  FFMA.FTZ R8, R103, R10.reuse, -R14.reuse ;  /* 0x0000000a67087223 */ /* 0x180fe2000001080e */
[C---:B------:R-:W-:Y:S01]  /*3640*/  ISETP.LT.OR P3, PT, R0.reuse, 0x59, P3 ;  /* 0x000000590000780c */ /* 0x040fe20001f61670 */
[-CC-:B------:R-:W-:Y:S01]  /*3650*/  FFMA.FTZ R53, R53, R10.reuse, -R14.reuse ;  /* 0x0000000a35357223 */ /* 0x180fe2000001080e */
[----:B------:R-:W-:Y:S01]  /*3660*/  FSEL R67, R67, -INF , !P2 ;  /* 0xff80000043437808 */ /* 0x000fe20005000000 */
[--C-:B------:R-:W-:Y:S01]  /*3670*/  FFMA.FTZ R33, R33, R10, -R14.reuse ;  /* 0x0000000a21217223 */ /* 0x100fe2000001080e */
[----:B------:R-:W-:Y:S01]  /*3680*/  FMNMX.FTZ R2, R89, R2, !PT ;  /* 0x0000000259027209 */ /* 0x000fe20007810000 */
[----:B------:R-:W-:Y:S01]  /*3690*/  MUFU.EX2 R158, R158 ;  /* 0x0000009e009e7308 */ /* 0x000fe20000000800 */
[----:B------:R-:W-:Y:S01]  /*36a0*/  ISETP.LT.OR P4, PT, R0, 0x5a, P4 ;  /* 0x0000005a0000780c */ /* 0x000fe20002781670 */
[-CC-:B0-----:R-:W-:Y:S01]  /*36b0*/  FFMA.FTZ R24, R45, R10.reuse, -R14.reuse ;  /* 0x0000000a2d187223 */ /* 0x181fe2000001080e */
[----:B------:R-:W-:Y:S01]  /*36c0*/  FSEL R91, R70, -INF , !P3 ;  /* 0xff800000465b7808 */ /* 0x000fe20005800000 */
[--C-:B------:R-:W-:Y:S01]  /*36d0*/  FFMA.FTZ R0, R107, R10, -R14.reuse ;  /* 0x0000000a6b007223 */ /* 0x100fe2000001080e */
[----:B------:R-:W-:Y:S01]  /*36e0*/  FMNMX.FTZ R2, R67, R2, !PT ;  /* 0x0000000243027209 */ /* 0x000fe20007810000 */
[--C-:B------:R-:W-:Y:S01]  /*36f0*/  FFMA.FTZ R57, R57, R10, -R14.reuse ;  /* 0x0000000a39397223 */ /* 0x100fe2000001080e */
[----:B------:R-:W-:Y:S01]  /*3700*/  FSEL R71, R71, -INF , !P4 ;  /* 0xff80000047477808 */ /* 0x000fe20006000000 */
[----:B------:R-:W-:Y:S01]  /*3710*/  MUFU.EX2 R150, R0 ;  /* 0x0000000000967308 */ /* 0x000fe20000000800 */
[----:B------:R-:W-:Y:S01]  /*3720*/  FMNMX.FTZ R2, R91, R2, !PT ;  /* 0x000000025b027209 */ /* 0x000fe20007810000 */
[-CC-:B------:R-:W-:Y:S01]  /*3730*/  FFMA.FTZ R29, R29, R10.reuse, -R14.reuse ;  /* 0x0000000a1d1d7223 */ /* 0x180fe2000001080e */
[----:B------:R-:W-:Y:S01]  /*3740*/  ISETP.NE.AND P5, PT, R168, 0x1, PT ;  /* 0x00000001a800780c */ /* 0x000fe20003fa5270 */
[--C-:B------:R-:W-:Y:S01]  /*3750*/  FFMA.FTZ R61, R61, R10, -R14.reuse ;  /* 0x0000000a3d3d7223 */ /* 0x100fe2000001080e */
[----:B------:R-:W-:Y:S01]  /*3760*/  FMNMX.FTZ R2, R71, R2, !PT ;  /* 0x0000000247027209 */ /* 0x000fe20007810000 */
[-CC-:B------:R-:W-:Y:S01]  /*3770*/  FFMA.FTZ R65, R65, R10.reuse, -R14.reuse ;  /* 0x0000000a41417223 */ /* 0x180fe2000001080e */
[-CC-:B------:R-:W-:Y:S01]  /*3780*/  FFMA.FTZ R25, R25, R10.reuse, -R14.reuse ;  /* 0x0000000a19197223 */ /* 0x180fe2000001080e */
[----:B------:R0:W-:Y:S02]  /*3790*/  MUFU.EX2 R93, R12 ;  /* 0x0000000c005d7308 */ /* 0x0001e40000000800 */
[----:B------:R-:W1:Y:S06]  /*37a0*/  SHFL.BFLY PT, R45, R2, 0x2, 0x1f ;  /* 0x0c401f00022d7f89 */ /* 0x000e6c00000e0000 */
[----:B------:R-:W2:Y:S01]  /*37b0*/  MUFU.EX2 R20, R20 ;  /* 0x0000001400147308 */ /* 0x000ea20000000800 */
[-CC-:B0-----:R-:W-:Y:S01]  /*37c0*/  FFMA.FTZ R12, R101, R10.reuse, -R14.reuse ;  /* 0x0000000a650c7223 */ /* 0x181fe2000001080e */
[----:B------:R-:W0:Y:S06]  /*37d0*/  @P5 LDC R44, c[0x0][0x44c] ;  /* 0x00011300ff2c5b82 */ /* 0x000e2c0000000800 */
[----:B------:R3:W-:Y:S02]  /*37e0*/  MUFU.EX2 R97, R12 ;  /* 0x0000000c00617308 */ /* 0x0007e40000000800 */
[----:B------:R-:W4:Y:S06]  /*37f0*/  @P5 LDC R48, c[0x0][0x450] ;  /* 0x00011400ff305b82 */ /* 0x000f2c0000000800 */
[----:B------:R-:W-:Y:S01]  /*3800*/  MUFU.EX2 R101, R24 ;  /* 0x0000001800657308 */ /* 0x000fe20000000800 */
[-CC-:B---3--:R-:W-:Y:S01]  /*3810*/  FFMA.FTZ R12, R105, R10.reuse, -R14.reuse ;  /* 0x0000000a690c7223 */ /* 0x188fe2000001080e */
[----:B-1----:R-:W-:Y:S01]  /*3820*/  FMNMX.FTZ R45, R2, R45, !PT ;  /* 0x0000002d022d7209 */ /* 0x002fe20007810000 */
[--C-:B------:R-:W-:Y:S01]  /*3830*/  FFMA.FTZ R2, R11, R10, -R14.reuse ;  /* 0x0000000a0b027223 */ /* 0x100fe2000001080e */
[----:B--2---:R-:W-:Y:S01]  /*3840*/  F2FP.F16.F32.PACK_AB R152, R95, R20 ;  /* 0x000000145f98723e */ /* 0x004fe200000000ff */
[----:B------:R-:W-:-:S02]  /*3850*/  FFMA.FTZ R14, R69, R10, -R14 ;  /* 0x0000000a450e7223 */ /* 0x000fc4000001080e */
[----:B------:R-:W1:Y:S01]  /*3860*/  SHFL.BFLY PT, R0, R45, 0x1, 0x1f ;  /* 0x0c201f002d007f89 */ /* 0x000e6200000e0000 */
[----:B------:R-:W2:Y:S08]  /*3870*/  MUFU.EX2 R28, R28 ;  /* 0x0000001c001c7308 */ /* 0x000eb00000000800 */
[----:B------:R-:W-:Y:S08]  /*3880*/  MUFU.EX2 R99, R12 ;  /* 0x0000000c00637308 */ /* 0x000ff00000000800 */
[----:B------:R-:W3:Y:S01]  /*3890*/  MUFU.EX2 R8, R8 ;  /* 0x0000000800087308 */ /* 0x000ee20000000800 */
[----:B--2---:R-:W-:-:S02]  /*38a0*/  F2FP.F16.F32.PACK_AB R154, R97, R28 ;  /* 0x0000001c619a723e */ /* 0x004fc400000000ff */
[----:B-1----:R-:W-:-:S05]  /*38b0*/  FMNMX.FTZ R11, R45, R0, !PT ;  /* 0x000000002d0b7209 */ /* 0x002fca0007810000 */
[----:B------:R-:W-:Y:S01]  /*38c0*/  MUFU.EX2 R41, R41 ;  /* 0x0000002900297308 */ /* 0x000fe20000000800 */
[C---:B------:R-:W-:Y:S01]  /*38d0*/  FSETP.NEU.FTZ.AND P1, PT, R11.reuse, -INF , PT ;  /* 0xff8000000b00780b */ /* 0x040fe20003f3d000 */
[----:B------:R-:W-:-:S06]  /*38e0*/  FMUL.FTZ R0, R11, R10 ;  /* 0x0000000a0b007220 */ /* 0x000fcc0000410000 */
[----:B------:R-:W-:Y:S01]  /*38f0*/  MUFU.EX2 R144, R49 ;  /* 0x0000003100907308 */ /* 0x000fe20000000800 */
[----:B------:R-:W-:Y:S02]  /*3900*/  FSEL R0, R0, RZ, P1 ;  /* 0x000000ff00007208 */ /* 0x000fe40000800000 */
[----:B---3--:R-:W-:-:S03]  /*3910*/  F2FP.F16.F32.PACK_AB R148, R99, R8 ;  /* 0x000000086394723e */ /* 0x008fc600000000ff */
        /* <DEDUP_REMOVED lines=15> */
[-CC-:B------:R-:W-:Y:S01]  /*3a10*/  FFMA.FTZ R51, R51, R10.reuse, -R0.reuse ;  /* 0x0000000a33337223 */ /* 0x180fe20000010800 */
[-CC-:B------:R-:W-:Y:S01]  /*3a20*/  FFMA.FTZ R27, R27, R10.reuse, -R0.reuse ;  /* 0x0000000a1b1b7223 */ /* 0x180fe20000010800 */
[-CC-:B------:R-:W-:Y:S01]  /*3a30*/  FFMA.FTZ R55, R55, R10.reuse, -R0.reuse ;  /* 0x0000000a37377223 */ /* 0x180fe20000010800 */
[-CC-:B------:R-:W-:Y:S01]  /*3a40*/  FFMA.FTZ R15, R15, R10.reuse, -R0.reuse ;  /* 0x0000000a0f0f7223 */ /* 0x180fe20000010800 */
[-CC-:B------:R-:W-:Y:S01]  /*3a50*/  FFMA.FTZ R59, R59, R10.reuse, -R0.reuse ;  /* 0x0000000a3b3b7223 */ /* 0x180fe20000010800 */
[-CC-:B------:R-:W-:Y:S01]  /*3a60*/  FFMA.FTZ R3, R3, R10.reuse, -R0.reuse ;  /* 0x0000000a03037223 */ /* 0x180fe20000010800 */
[-CC-:B------:R-:W-:Y:S01]  /*3a70*/  FFMA.FTZ R63, R63, R10.reuse, -R0.reuse ;  /* 0x0000000a3f3f7223 */ /* 0x180fe20000010800 */
[----:B------:R2:W-:Y:S01]  /*3a80*/  MUFU.EX2 R24, R35 ;  /* 0x0000002300187308 */ /* 0x0005e20000000800 */
[-CC-:B------:R-:W-:Y:S01]  /*3a90*/  FFMA.FTZ R89, R89, R10.reuse, -R0.reuse ;  /* 0x0000000a59597223 */ /* 0x180fe20000010800 */
[-CC-:B------:R-:W-:Y:S01]  /*3aa0*/  FFMA.FTZ R67, R67, R10.reuse, -R0.reuse ;  /* 0x0000000a43437223 */ /* 0x180fe20000010800 */
[-CC-:B------:R-:W-:Y:S01]  /*3ab0*/  FFMA.FTZ R91, R91, R10.reuse, -R0.reuse ;  /* 0x0000000a5b5b7223 */ /* 0x180fe20000010800 */
[----:B------:R-:W-:-:S04]  /*3ac0*/  FFMA.FTZ R71, R71, R10, -R0 ;  /* 0x0000000a47477223 */ /* 0x000fc80000010800 */
[----:B------:R-:W3:Y:S01]  /*3ad0*/  MUFU.EX2 R77, R77 ;  /* 0x0000004d004d7308 */ /* 0x000ee20000000800 */
[----:B--2---:R-:W-:Y:S01]  /*3ae0*/  FADD.FTZ R35, R156, R21 ;  /* 0x000000159c237221 */ /* 0x004fe20000010000 */
[----:B------:R-:W-:Y:S02]  /*3af0*/  F2FP.F16.F32.PACK_AB R156, R21, R156 ;  /* 0x0000009c159c723e */ /* 0x000fe400000000ff */
[----:B-1----:R-:W-:Y:S01]  /*3b00*/  F2FP.F16.F32.PACK_AB R157, R75, R26 ;  /* 0x0000001a4b9d723e */ /* 0x002fe200000000ff */
[----:B------:R-:W-:Y:S01]  /*3b10*/  FADD.FTZ R38, R158, R35 ;  /* 0x000000239e267221 */ /* 0x000fe20000010000 */
[C---:B------:R-:W-:Y:S02]  /*3b20*/  F2FP.F16.F32.PACK_AB R158, R93.reuse, R158 ;  /* 0x0000009e5d9e723e */ /* 0x040fe400000000ff */
[----:B------:R-:W1:Y:S01]  /*3b30*/  MUFU.EX2 R12, R79 ;  /* 0x0000004f000c7308 */ /* 0x000e620000000800 */
[----:B------:R-:W-:Y:S01]  /*3b40*/  FADD.FTZ R35, R93, R38 ;  /* 0x000000265d237221 */ /* 0x000fe20000010000 */
[----:B------:R-:W-:-:S03]  /*3b50*/  FADD.FTZ R38, R26, R75 ;  /* 0x0000004b1a267221 */ /* 0x000fc60000010000 */
[----:B------:R-:W-:-:S03]  /*3b60*/  FADD.FTZ R40, R20, R35 ;  /* 0x0000002314287221 */ /* 0x000fc60000010000 */
[----:B------:R-:W2:Y:S01]  /*3b70*/  MUFU.EX2 R81, R81 ;  /* 0x0000005100517308 */ /* 0x000ea20000000800 */
[----:B---3--:R-:W-:-:S07]  /*3b80*/  FADD.FTZ R35, R77, R38 ;  /* 0x000000264d237221 */ /* 0x008fce0000010000 */
[----:B------:R3:W-:Y:S01]  /*3b90*/  MUFU.EX2 R30, R39 ;  /* 0x00000027001e7308 */ /* 0x0007e20000000800 */
[----:B-1----:R-:W-:-:S07]  /*3ba0*/  F2FP.F16.F32.PACK_AB R159, R12, R77 ;  /* 0x0000004d0c9f723e */ /* 0x002fce00000000ff */
[----:B------:R-:W1:Y:S01]  /*3bb0*/  MUFU.EX2 R31, R31 ;  /* 0x0000001f001f7308 */ /* 0x000e620000000800 */
[----:B---3--:R-:W-:Y:S01]  /*3bc0*/  FADD.FTZ R39, R95, R40 ;  /* 0x000000285f277221 */ /* 0x008fe20000010000 */
[----:B------:R-:W-:Y:S01]  /*3bd0*/  FADD.FTZ R40, R12, R35 ;  /* 0x000000230c287221 */ /* 0x000fe20000010000 */
[----:B--2---:R-:W-:Y:S02]  /*3be0*/  F2FP.F16.F32.PACK_AB R153, R24, R81 ;  /* 0x000000511899723e */ /* 0x004fe400000000ff */
[----:B------:R-:W-:Y:S01]  /*3bf0*/  FADD.FTZ R42, R28, R39 ;  /* 0x000000271c2a7221 */ /* 0x000fe20000010000 */
[----:B------:R-:W-:Y:S02]  /*3c00*/  FADD.FTZ R35, R81, R40 ;  /* 0x0000002851237221 */ /* 0x000fe40000010000 */
[----:B------:R-:W2:Y:S01]  /*3c10*/  MUFU.EX2 R83, R83 ;  /* 0x0000005300537308 */ /* 0x000ea20000000800 */
[----:B------:R-:W-:Y:S01]  /*3c20*/  FADD.FTZ R39, R97, R42 ;  /* 0x0000002a61277221 */ /* 0x000fe20000010000 */
[----:B------:R-:W-:-:S03]  /*3c30*/  FADD.FTZ R40, R24, R35 ;  /* 0x0000002318287221 */ /* 0x000fc60000010000 */
[----:B------:R-:W-:-:S03]  /*3c40*/  FADD.FTZ R42, R8, R39 ;  /* 0x00000027082a7221 */ /* 0x000fc60000010000 */
[----:B------:R0:W3:Y:S01]  /*3c50*/  MUFU.EX2 R32, R43 ;  /* 0x0000002b00207308 */ /* 0x0000e20000000800 */
[----:B------:R-:W-:Y:S01]  /*3c60*/  FADD.FTZ R39, R99, R42 ;  /* 0x0000002a63277221 */ /* 0x000fe20000010000 */
[----:B-1----:R-:W-:Y:S01]  /*3c70*/  FADD.FTZ R35, R31, R40 ;  /* 0x000000281f237221 */ /* 0x002fe20000010000 */
[----:B------:R-:W-:-:S03]  /*3c80*/  F2FP.F16.F32.PACK_AB R155, R30, R31 ;  /* 0x0000001f1e9b723e */ /* 0x000fc600000000ff */
[----:B------:R-:W-:Y:S02]  /*3c90*/  FADD.FTZ R42, R30, R35 ;  /* 0x000000231e2a7221 */ /* 0x000fe40000010000 */
[----:B------:R-:W1:Y:S01]  /*3ca0*/  MUFU.EX2 R85, R85 ;  /* 0x0000005500557308 */ /* 0x000e620000000800 */
[----:B0-----:R-:W-:-:S04]  /*3cb0*/  @P5 IMAD.HI.U32 R43, R17, R44, RZ ;  /* 0x0000002c112b5227 */ /* 0x001fc800078e00ff */
[----:B------:R-:W-:Y:S01]  /*3cc0*/  FADD.FTZ R44, R150, R39 ;  /* 0x00000027962c7221 */ /* 0x000fe20000010000 */
[----:B--2---:R-:W-:Y:S01]  /*3cd0*/  FADD.FTZ R35, R83, R42 ;  /* 0x0000002a53237221 */ /* 0x004fe20000010000 */
[C---:B------:R-:W-:Y:S02]  /*3ce0*/  F2FP.F16.F32.PACK_AB R150, R101.reuse, R150 ;  /* 0x000000966596723e */ /* 0x040fe400000000ff */
[----:B------:R-:W-:Y:S01]  /*3cf0*/  FADD.FTZ R44, R101, R44 ;  /* 0x0000002c652c7221 */ /* 0x000fe20000010000 */
[----:B----4-:R-:W-:Y:S01]  /*3d00*/  @P5 SHF.R.U32.HI R46, RZ, R48, R43 ;  /* 0x00000030ff2e5219 */ /* 0x010fe2000001162b */
[----:B------:R-:W0:Y:S01]  /*3d10*/  MUFU.EX2 R37, R37 ;  /* 0x0000002500257308 */ /* 0x000e220000000800 */
[C---:B---3--:R-:W-:Y:S01]  /*3d20*/  FADD.FTZ R42, R32.reuse, R35 ;  /* 0x00000023202a7221 */ /* 0x048fe20000010000 */
[----:B------:R-:W-:Y:S01]  /*3d30*/  FADD.FTZ R39, R41, R44 ;  /* 0x0000002c29277221 */ /* 0x000fe20000010000 */
[----:B------:R-:W-:Y:S01]  /*3d40*/  LOP3.LUT P5, RZ, R19, 0x80000, RZ, 0xc0, !PT ;  /* 0x0008000013ff7812 */ /* 0x000fe200078ac0ff */
[----:B------:R-:W-:Y:S01]  /*3d50*/  IMAD.IADD R73, R73, 0x1, R46 ;  /* 0x0000000149497824 */ /* 0x000fe200078e022e */
[----:B------:R-:W-:Y:S01]  /*3d60*/  F2FP.F16.F32.PACK_AB R149, R32, R83 ;  /* 0x000000532095723e */ /* 0x000fe200000000ff */
[C---:B------:R-:W-:Y:S01]  /*3d70*/  FADD.FTZ R44, R144.reuse, R39 ;  /* 0x00000027902c7221 */ /* 0x040fe20000010000 */
[----:B------:R-:W-:Y:S01]  /*3d80*/  F2FP.F16.F32.PACK_AB R144, R144, R41 ;  /* 0x000000299090723e */ /* 0x000fe200000000ff */
[----:B------:R-:W2:Y:S01]  /*3d90*/  MUFU.EX2 R34, R47 ;  /* 0x0000002f00227308 */ /* 0x000ea20000000800 */
[----:B-1----:R-:W-:-:S07]  /*3da0*/  FADD.FTZ R35, R85, R42 ;  /* 0x0000002a55237221 */ /* 0x002fce0000010000 */
[----:B------:R-:W1:Y:S01]  /*3db0*/  MUFU.EX2 R146, R53 ;  /* 0x0000003500927308 */ /* 0x000e620000000800 */
[----:B0-----:R-:W-:-:S07]  /*3dc0*/  FADD.FTZ R39, R37, R44 ;  /* 0x0000002c25277221 */ /* 0x001fce0000010000 */
[----:B------:R-:W0:Y:S01]  /*3dd0*/  MUFU.EX2 R87, R87 ;  /* 0x0000005700577308 */ /* 0x000e220000000800 */
[C---:B--2---:R-:W-:Y:S01]  /*3de0*/  FADD.FTZ R42, R34.reuse, R35 ;  /* 0x00000023222a7221 */ /* 0x044fe20000010000 */
[----:B------:R-:W-:-:S06]  /*3df0*/  F2FP.F16.F32.PACK_AB R151, R34, R85 ;  /* 0x000000552297723e */ /* 0x000fcc00000000ff */
[----:B------:R-:W2:Y:S01]  /*3e00*/  MUFU.EX2 R33, R33 ;  /* 0x0000002100217308 */ /* 0x000ea20000000800 */
[C---:B-1----:R-:W-:Y:S01]  /*3e10*/  FADD.FTZ R44, R146.reuse, R39 ;  /* 0x00000027922c7221 */ /* 0x042fe20000010000 */
[----:B------:R-:W-:-:S06]  /*3e20*/  F2FP.F16.F32.PACK_AB R146, R146, R37 ;  /* 0x000000259292723e */ /* 0x000fcc00000000ff */
[----:B------:R-:W1:Y:S01]  /*3e30*/  MUFU.EX2 R36, R51 ;  /* 0x0000003300247308 */ /* 0x000e620000000800 */
[----:B0-----:R-:W-:-:S07]  /*3e40*/  FADD.FTZ R21, R87, R42 ;  /* 0x0000002a57157221 */ /* 0x001fce0000010000 */
[----:B------:R-:W0:Y:S01]  /*3e50*/  MUFU.EX2 R140, R57 ;  /* 0x00000039008c7308 */ /* 0x000e220000000800 */
[----:B--2---:R-:W-:-:S07]  /*3e60*/  FADD.FTZ R35, R33, R44 ;  /* 0x0000002c21237221 */ /* 0x004fce0000010000 */
[----:B------:R-:W2:Y:S01]  /*3e70*/  MUFU.EX2 R27, R27 ;  /* 0x0000001b001b7308 */ /* 0x000ea20000000800 */
[C---:B-1----:R-:W-:Y:S01]  /*3e80*/  FADD.FTZ R42, R36.reuse, R21 ;  /* 0x00000015242a7221 */ /* 0x042fe20000010000 */
[----:B------:R-:W-:-:S06]  /*3e90*/  F2FP.F16.F32.PACK_AB R145, R36, R87 ;  /* 0x000000572491723e */ /* 0x000fcc00000000ff */
[----:B------:R-:W1:Y:S01]  /*3ea0*/  MUFU.EX2 R29, R29 ;  /* 0x0000001d001d7308 */ /* 0x000e620000000800 */
[C---:B0-----:R-:W-:Y:S01]  /*3eb0*/  FADD.FTZ R44, R140.reuse, R35 ;  /* 0x000000238c2c7221 */ /* 0x041fe20000010000 */
[----:B------:R-:W-:-:S06]  /*3ec0*/  F2FP.F16.F32.PACK_AB R140, R140, R33 ;  /* 0x000000218c8c723e */ /* 0x000fcc00000000ff */
[----:B------:R-:W0:Y:S01]  /*3ed0*/  MUFU.EX2 R38, R55 ;  /* 0x0000003700267308 */ /* 0x000e220000000800 */
[----:B--2---:R-:W-:-:S07]  /*3ee0*/  FADD.FTZ R21, R27, R42 ;  /* 0x0000002a1b157221 */ /* 0x004fce0000010000 */
[----:B------:R-:W2:Y:S01]  /*3ef0*/  MUFU.EX2 R142, R61 ;  /* 0x0000003d008e7308 */ /* 0x000ea20000000800 */
[----:B-1----:R-:W-:-:S07]  /*3f00*/  FADD.FTZ R35, R29, R44 ;  /* 0x0000002c1d237221 */ /* 0x002fce0000010000 */
[----:B------:R-:W1:Y:S01]  /*3f10*/  MUFU.EX2 R15, R15 ;  /* 0x0000000f000f7308 */ /* 0x000e620000000800 */
[C---:B0-----:R-:W-:Y:S01]  /*3f20*/  FADD.FTZ R8, R38.reuse, R21 ;  /* 0x0000001526087221 */ /* 0x041fe20000010000 */
[----:B------:R-:W-:-:S06]  /*3f30*/  F2FP.F16.F32.PACK_AB R147, R38, R27 ;  /* 0x0000001b2693723e */ /* 0x000fcc00000000ff */
[----:B------:R-:W0:Y:S01]  /*3f40*/  MUFU.EX2 R2, R2 ;  /* 0x0000000200027308 */ /* 0x000e220000000800 */
[C---:B--2---:R-:W-:Y:S01]  /*3f50*/  FADD.FTZ R35, R142.reuse, R35 ;  /* 0x000000238e237221 */ /* 0x044fe20000010000 */
[----:B------:R-:W-:-:S06]  /*3f60*/  F2FP.F16.F32.PACK_AB R142, R142, R29 ;  /* 0x0000001d8e8e723e */ /* 0x000fcc00000000ff */
        /* <DEDUP_REMOVED lines=16> */
[----:B------:R-:W-:Y:S01]  /*4070*/  F2FP.F16.F32.PACK_AB R143, R0, R3 ;  /* 0x00000003008f723e */ /* 0x000fe200000000ff */
[----:B------:R-:W-:-:S05]  /*4080*/  VIADD R0, R73, UR5 ;  /* 0x0000000549007c36 */ /* 0x000fca0008000000 */
[----:B------:R-:W1:Y:S01]  /*4090*/  MUFU.EX2 R91, R91 ;  /* 0x0000005b005b7308 */ /* 0x000e620000000800 */
[----:B0-----:R-:W-:-:S07]  /*40a0*/  FADD.FTZ R21, R89, R28 ;  /* 0x0000001c59157221 */ /* 0x001fce0000010000 */
[----:B------:R-:W0:Y:S01]  /*40b0*/  MUFU.EX2 R2, R71 ;  /* 0x0000004700027308 */ /* 0x000e220000000800 */
[C---:B--2---:R-:W-:Y:S01]  /*40c0*/  FADD.FTZ R12, R20.reuse, R21 ;  /* 0x00000015140c7221 */ /* 0x044fe20000010000 */
[----:B------:R-:W-:-:S06]  /*40d0*/  F2FP.F16.F32.PACK_AB R137, R20, R89 ;  /* 0x000000591489723e */ /* 0x000fcc00000000ff */
[----:B------:R-:W2:Y:S01]  /*40e0*/  MUFU.EX2 R14, R14 ;  /* 0x0000000e000e7308 */ /* 0x000ea20000000800 */
[----:B-1----:R-:W-:-:S04]  /*40f0*/  FADD.FTZ R21, R91, R12 ;  /* 0x0000000c5b157221 */ /* 0x002fc80000010000 */
[C---:B0-----:R-:W-:Y:S01]  /*4100*/  FADD.FTZ R3, R2.reuse, R21 ;  /* 0x0000001502037221 */ /* 0x041fe20000010000 */
[----:B------:R-:W-:Y:S01]  /*4110*/  F2FP.F16.F32.PACK_AB R139, R2, R91 ;  /* 0x0000005b028b723e */ /* 0x000fe200000000ff */
[----:B------:R-:W-:Y:S02]  /*4120*/  VIADD R21, R72, 0xfffffffe ;  /* 0xfffffffe48157836 */ /* 0x000fe40000000000 */
[C---:B--2---:R-:W-:Y:S01]  /*4130*/  FADD.FTZ R8, R14.reuse, R29 ;  /* 0x0000001d0e087221 */ /* 0x044fe20000010000 */
[----:B------:R-:W-:Y:S01]  /*4140*/  F2FP.F16.F32.PACK_AB R138, R14, R25 ;  /* 0x000000190e8a723e */ /* 0x000fe200000000ff */
[----:B------:R-:W-:Y:S06]  /*4150*/  @!P5 BRA `(.L_x_985) ;  /* 0x000000000048d947 */ /* 0x000fec0003800000 */
[C---:B------:R-:W-:Y:S01]  /*4160*/  ISETP.GT.AND P1, PT, R73.reuse, RZ, PT ;  /* 0x000000ff4900720c */ /* 0x040fe20003f24270 */
[----:B------:R-:W-:-:S12]  /*4170*/  VIADD R15, R73, 0xffffffff ;  /* 0xffffffff490f7836 */ /* 0x000fd80000000000 */
[----:B------:R-:W-:Y:S05]  /*4180*/  @P1 BRA `(.L_x_986) ;  /* 0x0000000000201947 */ /* 0x000fea0003800000 */
[----:B------:R-:W0:Y:S01]  /*4190*/  LDC R12, c[0x0][0x9e4] ;  /* 0x00027900ff0c7b82 */ /* 0x000e220000000800 */
[----:B------:R-:W-:Y:S01]  /*41a0*/  IMAD.MOV R15, RZ, RZ, -R73 ;  /* 0x000000ffff0f7224 */ /* 0x000fe200078e0a49 */
[----:B0-----:R-:W-:-:S13]  /*41b0*/  ISETP.NE.AND P1, PT, R12, 0x1, PT ;  /* 0x000000010c00780c */ /* 0x001fda0003f25270 */
[----:B------:R-:W0:Y:S02]  /*41c0*/  @P1 LDC.64 R24, c[0x0][0x9e8] ;  /* 0x00027a00ff181b82 */ /* 0x000e240000000a00 */
[----:B0-----:R-:W-:-:S05]  /*41d0*/  @P1 IMAD.HI.U32 R2, R15, R24, RZ ;  /* 0x000000180f021227 */ /* 0x001fca00078e00ff */
[----:B------:R-:W-:-:S04]  /*41e0*/  @P1 SHF.R.U32.HI R15, RZ, R25, R2 ;  /* 0x00000019ff0f1219 */ /* 0x000fc80000011602 */
[----:B------:R-:W-:Y:S01]  /*41f0*/  LOP3.LUT R15, RZ, R15, RZ, 0x33, !PT ;  /* 0x0000000fff0f7212 */ /* 0x000fe200078e33ff */
[----:B------:R-:W-:Y:S06]  /*4200*/  BRA `(.L_x_987) ;  /* 0x0000000000147947 */ /* 0x000fec0003800000 */
.L_x_986:
[----:B------:R-:W0:Y:S02]  /*4210*/  LDC R12, c[0x0][0x9e4] ;  /* 0x00027900ff0c7b82 */ /* 0x000e240000000800 */
[----:B0-----:R-:W-:-:S13]  /*4220*/  ISETP.NE.AND P1, PT, R12, 0x1, PT ;  /* 0x000000010c00780c */ /* 0x001fda0003f25270 */
[----:B------:R-:W0:Y:S02]  /*4230*/  @P1 LDC.64 R24, c[0x0][0x9e8] ;  /* 0x00027a00ff181b82 */ /* 0x000e240000000a00 */
[----:B0-----:R-:W-:-:S05]  /*4240*/  @P1 IMAD.HI.U32 R2, R15, R24, RZ ;  /* 0x000000180f021227 */ /* 0x001fca00078e00ff */
[----:B------:R-:W-:-:S07]  /*4250*/  @P1 SHF.R.U32.HI R15, RZ, R25, R2 ;  /* 0x00000019ff0f1219 */ /* 0x000fce0000011602 */
.L_x_987:
[----:B------:R-:W-:-:S05]  /*4260*/  IMAD R15, R15, R12, R12 ;  /* 0x0000000c0f0f7224 */ /* 0x000fca00078e020c */
[----:B------:R-:W-:-:S07]  /*4270*/  VIMNMX R0, R0, R15, PT ;  /* 0x0000000f00007248 */ /* 0x000fce0003fe0100 */
.L_x_985:
[----:B------:R-:W-:Y:S01]  /*4280*/  IMAD.HI R12, R0, 0x2aaaaaab, RZ ;  /* 0x2aaaaaab000c7827 */ /* 0x000fe200078e02ff */
[----:B------:R-:W-:Y:S02]  /*4290*/  CS2R R86, SRZ ;  /* 0x0000000000567805 */ /* 0x000fe4000001ff00 */
[----:B------:R-:W-:Y:S02]  /*42a0*/  CS2R R84, SRZ ;  /* 0x0000000000547805 */ /* 0x000fe4000001ff00 */
[----:B------:R-:W-:Y:S01]  /*42b0*/  CS2R R82, SRZ ;  /* 0x0000000000527805 */ /* 0x000fe2000001ff00 */
[----:B------:R-:W-:Y:S01]  /*42c0*/  IMAD.MOV.U32 R2, RZ, RZ, 0x3f800000 ;  /* 0x3f800000ff027424 */ /* 0x000fe200078e00ff */
[----:B------:R-:W-:Y:S01]  /*42d0*/  SHF.R.U32.HI R15, RZ, 0x1f, R12 ;  /* 0x0000001fff0f7819 */ /* 0x000fe2000001160c */
[----:B------:R-:W-:Y:S01]  /*42e0*/  IMAD.MOV.U32 R0, RZ, RZ, 0x3f800000 ;  /* 0x3f800000ff007424 */ /* 0x000fe200078e00ff */
[----:B------:R-:W-:Y:S02]  /*42f0*/  CS2R R80, SRZ ;  /* 0x0000000000507805 */ /* 0x000fe4000001ff00 */
[----:B------:R-:W-:-:S02]  /*4300*/  CS2R R78, SRZ ;  /* 0x00000000004e7805 */ /* 0x000fc4000001ff00 */
[----:B------:R-:W-:Y:S02]  /*4310*/  LEA.HI.SX32 R12, R12, R15, 0x1c ;  /* 0x0000000f0c0c7211 */ /* 0x000fe400078fe2ff */
[----:B------:R-:W-:Y:S02]  /*4320*/  CS2R R76, SRZ ;  /* 0x00000000004c7805 */ /* 0x000fe4000001ff00 */
[----:B------:R-:W-:Y:S02]  /*4330*/  CS2R R74, SRZ ;  /* 0x00000000004a7805 */ /* 0x000fe4000001ff00 */
[----:B------:R-:W-:Y:S02]  /*4340*/  CS2R R72, SRZ ;  /* 0x0000000000487805 */ /* 0x000fe4000001ff00 */
[----:B------:R-:W-:Y:S02]  /*4350*/  VIMNMX R12, R23, R12, !PT ;  /* 0x0000000c170c7248 */ /* 0x000fe40007fe0100 */
[----:B------:R-:W-:-:S02]  /*4360*/  CS2R R70, SRZ ;  /* 0x0000000000467805 */ /* 0x000fc4000001ff00 */
[----:B------:R-:W-:Y:S02]  /*4370*/  CS2R R68, SRZ ;  /* 0x0000000000447805 */ /* 0x000fe4000001ff00 */
[----:B------:R-:W-:Y:S02]  /*4380*/  CS2R R66, SRZ ;  /* 0x0000000000427805 */ /* 0x000fe4000001ff00 */
        /* <DEDUP_REMOVED lines=22> */
[----:B------:R-:W-:Y:S06]  /*44f0*/  @!P1 BRA `(.L_x_988) ;  /* 0x0000002c007c9947 */ /* 0x000fec0003800000 */
[----:B------:R-:W-:Y:S01]  /*4500*/  IMAD.MOV.U32 R15, RZ, RZ, R11 ;  /* 0x000000ffff0f7224 */ /* 0x000fe200078e000b */
[----:B------:R-:W-:Y:S01]  /*4510*/  UMOV UR7, UR38 ;  /* 0x0000002600077c82 */ /* 0x000fe20008000000 */
[----:B------:R-:W-:Y:S01]  /*4520*/  IMAD.MOV.U32 R14, RZ, RZ, R9 ;  /* 0x000000ffff0e7224 */ /* 0x000fe200078e0009 */
[----:B------:R-:W-:Y:S01]  /*4530*/  UMOV UR4, UR39 ;  /* 0x0000002700047c82 */ /* 0x000fe20008000000 */
[----:B------:R-:W-:Y:S01]  /*4540*/  IMAD.MOV.U32 R2, RZ, RZ, 0x3f800000 ;  /* 0x3f800000ff027424 */ /* 0x000fe200078e00ff */
[----:B------:R-:W-:Y:S01]  /*4550*/  ULDC UR42, c[0x0][0x9e4] ;  /* 0x00027900002a7ab9 */ /* 0x000fe20000000800 */
[----:B------:R-:W-:Y:S01]  /*4560*/  IMAD.MOV.U32 R87, RZ, RZ, RZ ;  /* 0x000000ffff577224 */ /* 0x000fe200078e00ff */
[----:B------:R-:W-:Y:S01]  /*4570*/  ULDC UR43, c[0x0][0x9dc] ;  /* 0x00027700002b7ab9 */ /* 0x000fe20000000800 */
[----:B------:R-:W-:-:S05]  /*4580*/  ULDC UR54, c[0x0][0x9e0] ;  /* 0x0002780000367ab9 */ /* 0x000fca0000000800 */
.L_x_1007:
[----:B------:R-:W-:-:S04]  /*4590*/  UISETP.NE.AND UP0, UPT, UR4, 0x1, UPT ;  /* 0x000000010400788c */ /* 0x000fc8000bf05270 */
[----:B------:R-:W-:-:S04]  /*45a0*/  USEL UR38, URZ, 0x1, UP0 ;  /* 0x000000013f267887 */ /* 0x000fc80008000000 */
[----:B------:R-:W-:Y:S01]  /*45b0*/  ULOP3.LUT UR38, UR7, UR38, URZ, 0x3c, !UPT ;  /* 0x0000002607267292 */ /* 0x000fe2000f8e3c3f */
[----:B------:R-:W-:Y:S11]  /*45c0*/  @!P0 BRA `(.L_x_989) ;  /* 0x0000000000048947 */ /* 0x000ff60003800000 */
[----:B------:R-:W-:Y:S01]  /*45d0*/  BPT.TRAP 0x1 ;  /* 0x000000040000795c */ /* 0x000fe20000300000 */
.L_x_989:
[----:B------:R-:W-:Y:S01]  /*45e0*/  UIADD3 UR39, UR4, 0x1, URZ ;  /* 0x0000000104277890 */ /* 0x000fe2000fffe03f */
[----:B------:R-:W-:-:S03]  /*45f0*/  IMAD.U32 R9, RZ, RZ, UR38 ;  /* 0x00000026ff097e24 */ /* 0x000fc6000f8e00ff */
[----:B------:R-:W-:Y:S02]  /*4600*/  UISETP.NE.AND UP0, UPT, UR39, 0x2, UPT ;  /* 0x000000022700788c */ /* 0x000fe4000bf05270 */
[----:B------:R-:W-:Y:S02]  /*4610*/  SHF.L.U32 R9, R9, 0x1f, RZ ;  /* 0x0000001f09097819 */ /* 0x000fe400000006ff */
[----:B------:R-:W-:-:S04]  /*4620*/  USEL UR39, UR39, URZ, UP0 ;  /* 0x0000003f27277287 */ /* 0x000fc80008000000 */
[----:B------:R-:W-:-:S09]  /*4630*/  ULEA UR6, UR39, UR40, 0x3 ;  /* 0x0000002827067291 */ /* 0x000fd2000f8e183f */
[----:B------:R0:W1:Y:S01]  /*4640*/  SYNCS.PHASECHK.TRANS64.TRYWAIT P1, [UR6+0x2a830], R9 ;  /* 0x02a83009ff0075a7 */ /* 0x0000620008020146 */
[----:B------:R-:W-:Y:S05]  /*4650*/  @!P0 BRA `(.L_x_990) ;  /* 0x0000000000048947 */ /* 0x000fea0003800000 */
[----:B------:R-:W-:Y:S01]  /*4660*/  BPT.TRAP 0x1 ;  /* 0x000000040000795c */ /* 0x000fe20000300000 */
.L_x_990:
[----:B-1----:R-:W-:Y:S05]  /*4670*/  @P1 BRA `(.L_x_991) ;  /* 0x0000000000081947 */ /* 0x002fea0003800000 */
[----:B------:R-:W1:Y:S02]  /*4680*/  SYNCS.PHASECHK.TRANS64.TRYWAIT P1, [UR6+0x2a830], R9 ;  /* 0x02a83009ff0075a7 */ /* 0x000e640008020146 */
[----:B-1----:R-:W-:Y:S05]  /*4690*/  @!P1 BRA `(.L_x_992) ;  /* 0x000000e400d09947 */ /* 0x002fea0003800000 */
.L_x_991:
        /* <DEDUP_REMOVED lines=16> */
[----:B------:R-:W-:Y:S01]  /*47a0*/  R2UR UR48, R4 ;  /* 0x00000000043072ca */ /* 0x000fe200000e0000 */
[----:B------:R-:W-:Y:S01]  /*47b0*/  UIADD3 UR50, UR5, 0x2, URZ ;  /* 0x0000000205327890 */ /* 0x000fe2000fffe03f */
[----:B------:R-:W-:Y:S01]  /*47c0*/  R2UR UR49, R5 ;  /* 0x00000000053172ca */ /* 0x000fe200000e0000 */
        /* <DEDUP_REMOVED lines=116> */
.L_x_993:
[----:B------:R-:W-:Y:S01]  /*4f10*/  ULEA UR5, UR4, UR40, 0x3 ;  /* 0x0000002804057291 */ /* 0x000fe2000f8e183f */
[----:B------:R-:W-:-:S05]  /*4f20*/  IMAD.U32 R0, RZ, RZ, UR7 ;  /* 0x00000007ff007e24 */ /* 0x000fca000f8e00ff */
[----:B------:R-:W-:-:S04]  /*4f30*/  SHF.L.U32 R0, R0, 0x1f, RZ ;  /* 0x0000001f00007819 */ /* 0x000fc800000006ff */
[----:B------:R2:W3:Y:S01]  /*4f40*/  SYNCS.PHASECHK.TRANS64.TRYWAIT P1, [UR5+0x2a850], R0 ;  /* 0x02a85000ff0075a7 */ /* 0x0004e20008020145 */
[----:B------:R-:W-:Y:S05]  /*4f50*/  @!P0 BRA `(.L_x_994) ;  /* 0x0000000000048947 */ /* 0x000fea0003800000 */
[----:B------:R-:W-:Y:S01]  /*4f60*/  BPT.TRAP 0x1 ;  /* 0x000000040000795c */ /* 0x000fe20000300000 */
.L_x_994:
[----:B---3--:R-:W-:Y:S05]  /*4f70*/  @P1 BRA `(.L_x_995) ;  /* 0x0000000000081947 */ /* 0x008fea0003800000 */
[----:B------:R-:W3:Y:S02]  /*4f80*/  SYNCS.PHASECHK.TRANS64.TRYWAIT P1, [UR5+0x2a850], R0 ;  /* 0x02a85000ff0075a7 */ /* 0x000ee40008020145 */
[----:B---3--:R-:W-:Y:S05]  /*4f90*/  @!P1 BRA `(.L_x_996) ;  /* 0x000000dc00a89947 */ /* 0x008fea0003800000 */
.L_x_995:
        /* <DEDUP_REMOVED lines=38> */
.L_x_997:
[----:B------:R-:W-:Y:S01]  /*5200*/  ISETP.NE.AND P2, PT, R168, 0x1, PT ;  /* 0x00000001a800780c */ /* 0x000fe20003f45270 */
[----:B01----:R-:W-:Y:S01]  /*5210*/  IMAD.IADD R9, R22, 0x1, R17 ;  /* 0x0000000116097824 */ /* 0x003fe200078e0211 */
[----:B------:R-:W0:Y:S01]  /*5220*/  LDC R13, c[0x0][0x288] ;  /* 0x0000a200ff0d7b82 */ /* 0x000e220000000800 */
[----:B------:R-:W-:Y:S01]  /*5230*/  IMAD R20, R21, -0x60, RZ ;  /* 0xffffffa015147824 */ /* 0x000fe200078e02ff */
[----:B------:R-:W-:Y:S01]  /*5240*/  UIADD3 UR6, UR6, 0x2a840, URZ ;  /* 0x0002a84006067890 */ /* 0x000fe2000fffe03f */
[----:B------:R-:W-:Y:S01]  /*5250*/  LOP3.LUT P1, RZ, R19, 0x80000, RZ, 0xc0, !PT ;  /* 0x0008000013ff7812 */ /* 0x000fe2000782c0ff */
[----:B------:R-:W-:Y:S02]  /*5260*/  ULOP3.LUT UR4, URZ, UR43, URZ, 0x33, !UPT ;  /* 0x0000002b3f047292 */ /* 0x000fe4000f8e333f */
[----:B------:R-:W-:-:S05]  /*5270*/  UPRMT UR6, UR60, 0x654, UR6 ;  /* 0x000006543c067896 */ /* 0x000fca0008000006 */
[----:B--2---:R-:W1:Y:S08]  /*5280*/  @P2 LDC R0, c[0x0][0x44c] ;  /* 0x00011300ff002b82 */ /* 0x004e700000000800 */
[----:B------:R-:W2:Y:S01]  /*5290*/  @P2 LDC R11, c[0x0][0x450] ;  /* 0x00011400ff0b2b82 */ /* 0x000ea20000000800 */
[----:B------:R-:W-:Y:S01]  /*52a0*/  SYNCS.ARRIVE.TRANS64.RED.A1T0 RZ, [UR6], RZ ;  /* 0x000000ffffff79a7 */ /* 0x000fe20008100406 */
[----:B-1----:R-:W-:-:S05]  /*52b0*/  @P2 IMAD.HI.U32 R0, R9, R0, RZ ;  /* 0x0000000009002227 */ /* 0x002fca00078e00ff */
[----:B--2---:R-:W-:Y:S01]  /*52c0*/  @P2 SHF.R.U32.HI R9, RZ, R11, R0 ;  /* 0x0000000bff092219 */ /* 0x004fe20000011600 */
[----:B------:R-:W-:-:S04]  /*52d0*/  VIADD R11, R20, 0x1 ;  /* 0x00000001140b7836 */ /* 0x000fc80000000000 */
[----:B------:R-:W1:Y:S01]  /*52e0*/  SHFL.IDX PT, R137, R9, RZ, 0x1c1f ;  /* 0x001c1fff09897589 */ /* 0x000e6200000e0000 */
[----:B------:R-:W-:-:S04]  /*52f0*/  IMAD R11, R18, -0x2, R11 ;  /* 0xfffffffe120b7824 */ /* 0x000fc800078e020b */
[C---:B------:R-:W-:Y:S01]  /*5300*/  VIADD R140, R11.reuse, 0xffffffff ;  /* 0xffffffff0b8c7836 */ /* 0x040fe20000000000 */
[----:B0-----:R-:W-:-:S05]  /*5310*/  IADD3 R0, R11, -R13, R16 ;  /* 0x8000000d0b007210 */ /* 0x001fca0007ffe010 */
[C---:B------:R-:W-:Y:S02]  /*5320*/  VIADD R136, R0.reuse, UR54 ;  /* 0x0000003600887c36 */ /* 0x040fe40008000000 */
[----:B------:R-:W-:Y:S02]  /*5330*/  VIADD R138, R0, UR4 ;  /* 0x00000004008a7c36 */ /* 0x000fe40008000000 */
[--C-:B-1----:R-:W-:Y:S02]  /*5340*/  IMAD.IADD R0, R136, 0x1, R137.reuse ;  /* 0x0000000188007824 */ /* 0x102fe400078e0289 */
[----:B------:R-:W-:Y:S01]  /*5350*/  IMAD.IADD R2, R138, 0x1, R137 ;  /* 0x000000018a027824 */ /* 0x000fe200078e0289 */
[----:B------:R-:W-:Y:S06]  /*5360*/  @!P1 BRA `(.L_x_998) ;  /* 0x0000000000549947 */ /* 0x000fec0003800000 */
[----:B------:R-:W-:Y:S01]  /*5370*/  IADD3 R11, R16, -R13, R137 ;  /* 0x8000000d100b7210 */ /* 0x000fe20007ffe089 */
[----:B------:R-:W-:Y:S03]  /*5380*/  BSSY B0, `(.L_x_999) ;  /* 0x0000010000007945 */ /* 0x000fe60003800000 */
[----:B------:R-:W-:-:S13]  /*5390*/  ISETP.GT.AND P1, PT, R11, -0x1, PT ;  /* 0xffffffff0b00780c */ /* 0x000fda0003f24270 */
[----:B------:R-:W-:Y:S05]  /*53a0*/  @P1 BRA `(.L_x_1000) ;  /* 0x0000000000201947 */ /* 0x000fea0003800000 */
[----:B------:R-:W-:Y:S01]  /*53b0*/  IMAD.U32 R137, RZ, RZ, UR42 ;  /* 0x0000002aff897e24 */ /* 0x000fe2000f8e00ff */
[----:B------:R-:W-:-:S04]  /*53c0*/  LOP3.LUT R11, RZ, R11, RZ, 0x33, !PT ;  /* 0x0000000bff0b7212 */ /* 0x000fc800078e33ff */
[----:B------:R-:W-:-:S13]  /*53d0*/  ISETP.NE.AND P1, PT, R137, 0x1, PT ;  /* 0x000000018900780c */ /* 0x000fda0003f25270 */
[----:B------:R-:W0:Y:S02]  /*53e0*/  @P1 LDC.64 R142, c[0x0][0x9e8] ;  /* 0x00027a00ff8e1b82 */ /* 0x000e240000000a00 */
[----:B0-----:R-:W-:-:S05]  /*53f0*/  @P1 IMAD.HI.U32 R10, R11, R142, RZ ;  /* 0x0000008e0b0a1227 */ /* 0x001fca00078e00ff */
[----:B------:R-:W-:-:S04]  /*5400*/  @P1 SHF.R.U32.HI R11, RZ, R143, R10 ;  /* 0x0000008fff0b1219 */ /* 0x000fc8000001160a */
[----:B------:R-:W-:Y:S01]  /*5410*/  LOP3.LUT R11, RZ, R11, RZ, 0x33, !PT ;  /* 0x0000000bff0b7212 */ /* 0x000fe200078e33ff */
[----:B------:R-:W-:Y:S06]  /*5420*/  BRA `(.L_x_1001) ;  /* 0x0000000000147947 */ /* 0x000fec0003800000 */
.L_x_1000:
[----:B------:R-:W-:-:S05]  /*5430*/  IMAD.U32 R137, RZ, RZ, UR42 ;  /* 0x0000002aff897e24 */ /* 0x000fca000f8e00ff */
[----:B------:R-:W-:-:S13]  /*5440*/  ISETP.NE.AND P1, PT, R137, 0x1, PT ;  /* 0x000000018900780c */ /* 0x000fda0003f25270 */
[----:B------:R-:W0:Y:S02]  /*5450*/  @P1 LDC.64 R142, c[0x0][0x9e8] ;  /* 0x00027a00ff8e1b82 */ /* 0x000e240000000a00 */
[----:B0-----:R-:W-:-:S05]  /*5460*/  @P1 IMAD.HI.U32 R10, R11, R142, RZ ;  /* 0x0000008e0b0a1227 */ /* 0x001fca00078e00ff */
[----:B------:R-:W-:-:S07]  /*5470*/  @P1 SHF.R.U32.HI R11, RZ, R143, R10 ;  /* 0x0000008fff0b1219 */ /* 0x000fce000001160a */
.L_x_1001:
[----:B------:R-:W-:Y:S05]  /*5480*/  BSYNC B0 ;  /* 0x0000000000007941 */ /* 0x000fea0003800000 */
.L_x_999:
[----:B------:R-:W-:-:S05]  /*5490*/  IMAD R11, R11, R137, R140 ;  /* 0x000000890b0b7224 */ /* 0x000fca00078e028c */
[----:B------:R-:W-:Y:S02]  /*54a0*/  VIADDMNMX R0, R11, R137, R0, PT ;  /* 0x000000890b007246 */ /* 0x000fe40003800100 */
[----:B------:R-:W-:-:S07]  /*54b0*/  VIMNMX R2, R2, R11, !PT ;  /* 0x0000000b02027248 */ /* 0x000fce0007fe0100 */
.L_x_998:
[C---:B------:R-:W-:Y:S01]  /*54c0*/  ISETP.GE.AND P2, PT, R20.reuse, 0x9, PT ;  /* 0x000000091400780c */ /* 0x040fe20003f46270 */
[----:B------:R-:W0:Y:S01]  /*54d0*/  SHFL.IDX PT, R9, R9, 0x1, 0x1c1f ;  /* 0x003c1f0009097f89 */ /* 0x000e2200000e0000 */
[----:B------:R-:W-:Y:S02]  /*54e0*/  ISETP.GE.AND P1, PT, R20, 0x2, PT ;  /* 0x000000021400780c */ /* 0x000fe40003f26270 */
[C---:B------:R-:W-:Y:S02]  /*54f0*/  ISETP.GT.AND P3, PT, R2.reuse, 0x8, !P2 ;  /* 0x000000080200780c */ /* 0x040fe40005764270 */
[----:B------:R-:W-:Y:S02]  /*5500*/  ISETP.GT.AND P4, PT, R2, 0x1, !P1 ;  /* 0x000000010200780c */ /* 0x000fe40004f84270 */
[----:B------:R-:W-:Y:S02]  /*5510*/  ISETP.LT.OR P3, PT, R0, 0x9, P3 ;  /* 0x000000090000780c */ /* 0x000fe40001f61670 */
[----:B------:R-:W-:-:S02]  /*5520*/  ISETP.GE.AND P5, PT, R20, 0xa, PT ;  /* 0x0000000a1400780c */ /* 0x000fc40003fa6270 */
[----:B------:R-:W-:Y:S02]  /*5530*/  FSEL R185, R92, -INF , !P3 ;  /* 0xff8000005cb97808 */ /* 0x000fe40005800000 */
[----:B------:R-:W-:Y:S02]  /*5540*/  ISETP.LT.OR P4, PT, R0, 0x2, P4 ;  /* 0x000000020000780c */ /* 0x000fe40002781670 */
        /* <DEDUP_REMOVED lines=98> */
[----:B------:R-:W-:Y:S02]  /*5b70*/  P2R R92, PR, RZ, 0x40 ;  /* 0x00000040ff5c7803 */ /* 0x000fe40000000000 */
[----:B------:R-:W-:-:S04]  /*5b80*/  ISETP.GT.AND P6, PT, R2, RZ, !P6 ;  /* 0x000000ff0200720c */ /* 0x000fc800077c4270 */
[----:B------:R-:W-:-:S04]  /*5b90*/  ISETP.LT.OR P6, PT, R0, 0x1, P6 ;  /* 0x000000010000780c */ /* 0x000fc800037c1670 */
[----:B------:R-:W-:Y:S02]  /*5ba0*/  FSEL R191, R88, -INF , !P6 ;  /* 0xff80000058bf7808 */ /* 0x000fe40007000000 */
[----:B------:R-:W-:-:S04]  /*5bb0*/  ISETP.GE.AND P6, PT, R20, 0x5a, PT ;  /* 0x0000005a1400780c */ /* 0x000fc80003fc6270 */
[----:B------:R-:W-:Y:S02]  /*5bc0*/  P2R R20, PR, RZ, 0x40 ;  /* 0x00000040ff147803 */ /* 0x000fe40000000000 */
[----:B------:R-:W-:Y:S01]  /*5bd0*/  ISETP.GT.AND P6, PT, R2, 0x59, !P6 ;  /* 0x000000590200780c */ /* 0x000fe200077c4270 */
[----:B0-----:R-:W-:-:S03]  /*5be0*/  IMAD.IADD R2, R138, 0x1, R9 ;  /* 0x000000018a027824 */ /* 0x001fc600078e0209 */
[----:B------:R-:W-:Y:S01]  /*5bf0*/  ISETP.LT.OR P6, PT, R0, 0x5a, P6 ;  /* 0x0000005a0000780c */ /* 0x000fe200037c1670 */
[----:B------:R-:W-:-:S03]  /*5c00*/  IMAD.IADD R0, R136, 0x1, R9 ;  /* 0x0000000188007824 */ /* 0x000fc600078e0209 */
[----:B------:R-:W-:Y:S02]  /*5c10*/  FSEL R133, R133, -INF , !P6 ;  /* 0xff80000085857808 */ /* 0x000fe40007000000 */
[----:B------:R-:W-:-:S13]  /*5c20*/  LOP3.LUT P6, RZ, R19, 0x80000, RZ, 0xc0, !PT ;  /* 0x0008000013ff7812 */ /* 0x000fda00078cc0ff */
[----:B------:R-:W-:Y:S05]  /*5c30*/  @!P6 BRA `(.L_x_1002) ;  /* 0x000000000054e947 */ /* 0x000fea0003800000 */
        /* <DEDUP_REMOVED lines=12> */
.L_x_1004:
[----:B------:R-:W-:-:S05]  /*5d00*/  IMAD.U32 R10, RZ, RZ, UR42 ;  /* 0x0000002aff0a7e24 */ /* 0x000fca000f8e00ff */
[----:B------:R-:W-:-:S13]  /*5d10*/  ISETP.NE.AND P6, PT, R10, 0x1, PT ;  /* 0x000000010a00780c */ /* 0x000fda0003fc5270 */
[----:B------:R-:W0:Y:S02]  /*5d20*/  @P6 LDC.64 R150, c[0x0][0x9e8] ;  /* 0x00027a00ff966b82 */ /* 0x000e240000000a00 */
[----:B0-----:R-:W-:-:S05]  /*5d30*/  @P6 IMAD.HI.U32 R150, R9, R150, RZ ;  /* 0x0000009609966227 */ /* 0x001fca00078e00ff */
[----:B------:R-:W-:-:S07]  /*5d40*/  @P6 SHF.R.U32.HI R9, RZ, R151, R150 ;  /* 0x00000097ff096219 */ /* 0x000fce0000011696 */
.L_x_1005:
[----:B------:R-:W-:Y:S05]  /*5d50*/  BSYNC B0 ;  /* 0x0000000000007941 */ /* 0x000fea0003800000 */
.L_x_1003:
[----:B------:R-:W-:-:S05]  /*5d60*/  IMAD R9, R9, R10, R140 ;  /* 0x0000000a09097224 */ /* 0x000fca00078e028c */
[----:B------:R-:W-:Y:S02]  /*5d70*/  VIADDMNMX R0, R9, R10, R0, PT ;  /* 0x0000000a09007246 */ /* 0x000fe40003800100 */
[----:B------:R-:W-:-:S07]  /*5d80*/  VIMNMX R2, R2, R9, !PT ;  /* 0x0000000902027248 */ /* 0x000fce0007fe0100 */
.L_x_1002:
[C---:B------:R-:W-:Y:S02]  /*5d90*/  ISETP.GT.AND P1, PT, R2.reuse, 0x1, !P1 ;  /* 0x000000010200780c */ /* 0x040fe40004f24270 */
[----:B------:R-:W-:Y:S02]  /*5da0*/  ISETP.GT.AND P2, PT, R2, 0x8, !P2 ;  /* 0x000000080200780c */ /* 0x000fe40005744270 */
[C---:B------:R-:W-:Y:S02]  /*5db0*/  ISETP.LT.OR P1, PT, R0.reuse, 0x2, P1 ;  /* 0x000000020000780c */ /* 0x040fe40000f21670 */
[----:B------:R-:W-:Y:S02]  /*5dc0*/  ISETP.LT.OR P2, PT, R0, 0x9, P2 ;  /* 0x000000090000780c */ /* 0x000fe40001741670 */
[----:B------:R-:W-:Y:S02]  /*5dd0*/  FSEL R151, R91, -INF , !P1 ;  /* 0xff8000005b977808 */ /* 0x000fe40004800000 */
[----:B------:R-:W-:-:S02]  /*5de0*/  ISETP.NE.AND P1, PT, R142, RZ, PT ;  /* 0x000000ff8e00720c */ /* 0x000fc40003f25270 */
[----:B------:R-:W-:Y:S02]  /*5df0*/  FSEL R153, R94, -INF , !P2 ;  /* 0xff8000005e997808 */ /* 0x000fe40005000000 */
[----:B------:R-:W-:Y:S02]  /*5e00*/  ISETP.GT.AND P1, PT, R2, 0x9, !P1 ;  /* 0x000000090200780c */ /* 0x000fe40004f24270 */
[----:B------:R-:W-:Y:S02]  /*5e10*/  ISETP.NE.AND P2, PT, R100, RZ, PT ;  /* 0x000000ff6400720c */ /* 0x000fe40003f45270 */
[----:B------:R-:W-:Y:S02]  /*5e20*/  ISETP.LT.OR P1, PT, R0, 0xa, P1 ;  /* 0x0000000a0000780c */ /* 0x000fe40000f21670 */
[----:B------:R-:W-:Y:S02]  /*5e30*/  ISETP.NE.AND P6, PT, R148, RZ, PT ;  /* 0x000000ff9400720c */ /* 0x000fe40003fc5270 */
[----:B------:R-:W-:-:S02]  /*5e40*/  FSEL R95, R95, -INF , !P1 ;  /* 0xff8000005f5f7808 */ /* 0x000fc40004800000 */
[----:B------:R-:W-:Y:S02]  /*5e50*/  ISETP.NE.AND P1, PT, R144, RZ, PT ;  /* 0x000000ff9000720c */ /* 0x000fe40003f25270 */
[----:B------:R-:W-:Y:S02]  /*5e60*/  FMNMX.FTZ R10, R191, R14, !PT ;  /* 0x0000000ebf0a7209 */ /* 0x000fe40007810000 */
[----:B------:R-:W-:Y:S02]  /*5e70*/  ISETP.GT.AND P1, PT, R2, 0x10, !P1 ;  /* 0x000000100200780c */ /* 0x000fe40004f24270 */
[----:B------:R-:W-:Y:S02]  /*5e80*/  FMNMX.FTZ R10, R189, R10, !PT ;  /* 0x0000000abd0a7209 */ /* 0x000fe40007810000 */
        /* <DEDUP_REMOVED lines=16> */
[----:B------:R-:W-:Y:S02]  /*5f90*/  FSEL R157, R102, -INF , !P1 ;  /* 0xff800000669d7808 */ /* 0x000fe40004800000 */
        /* <DEDUP_REMOVED lines=37> */
[----:B------:R-:W-:Y:S01]  /*61f0*/  FSEL R91, R114, -INF , !P1 ;  /* 0xff800000725b7808 */ /* 0x000fe20004800000 */
[----:B------:R-:W0:Y:S01]  /*6200*/  LDC R10, c[0x0][0x988] ;  /* 0x00026200ff0a7b82 */ /* 0x000e220000000800 */
[----:B------:R-:W-:Y:S01]  /*6210*/  ISETP.NE.AND P1, PT, R112, RZ, PT ;  /* 0x000000ff7000720c */ /* 0x000fe20003f25270 */
[----:B------:R-:W1:Y:S01]  /*6220*/  SHFL.BFLY PT, R9, R88, 0x2, 0x1f ;  /* 0x0c401f0058097f89 */ /* 0x000e6200000e0000 */
[----:B------:R-:W-:-:S02]  /*6230*/  ISETP.NE.AND P6, PT, R124, RZ, PT ;  /* 0x000000ff7c00720c */ /* 0x000fc40003fc5270 */
[C---:B------:R-:W-:Y:S02]  /*6240*/  ISETP.GT.AND P1, PT, R2.reuse, 0x31, !P1 ;  /* 0x000000310200780c */ /* 0x040fe40004f24270 */
[----:B------:R-:W-:Y:S02]  /*6250*/  ISETP.GT.AND P3, PT, R2, 0x50, !P3 ;  /* 0x000000500200780c */ /* 0x000fe40005f64270 */
[C---:B------:R-:W-:Y:S02]  /*6260*/  ISETP.LT.OR P1, PT, R0.reuse, 0x32, P1 ;  /* 0x000000320000780c */ /* 0x040fe40000f21670 */
[----:B------:R-:W-:Y:S02]  /*6270*/  ISETP.LT.OR P3, PT, R0, 0x51, P3 ;  /* 0x000000510000780c */ /* 0x000fe40001f61670 */
[----:B------:R-:W-:Y:S02]  /*6280*/  FSEL R115, R115, -INF , !P1 ;  /* 0xff80000073737808 */ /* 0x000fe40004800000 */
[----:B------:R-:W-:-:S02]  /*6290*/  ISETP.NE.AND P1, PT, R156, RZ, PT ;  /* 0x000000ff9c00720c */ /* 0x000fc40003f25270 */
[C---:B------:R-:W-:Y:S02]  /*62a0*/  ISETP.GT.AND P4, PT, R2.reuse, 0x51, !P4 ;  /* 0x000000510200780c */ /* 0x040fe40006784270 */
[----:B------:R-:W-:Y:S02]  /*62b0*/  ISETP.GT.AND P1, PT, R2, 0x38, !P1 ;  /* 0x000000380200780c */ /* 0x000fe40004f24270 */
[----:B------:R-:W-:Y:S02]  /*62c0*/  FSEL R187, R130, -INF , !P3 ;  /* 0xff80000082bb7808 */ /* 0x000fe40005800000 */
[----:B------:R-:W-:Y:S02]  /*62d0*/  ISETP.LT.OR P1, PT, R0, 0x39, P1 ;  /* 0x000000390000780c */ /* 0x000fe40000f21670 */
[----:B------:R-:W-:Y:S02]  /*62e0*/  ISETP.GT.AND P5, PT, R2, 0x58, !P5 ;  /* 0x000000580200780c */ /* 0x000fe40006fa4270 */
[----:B------:R-:W-:-:S02]  /*62f0*/  FSEL R177, R118, -INF , !P1 ;  /* 0xff80000076b17808 */ /* 0x000fc40004800000 */
[----:B------:R-:W-:Y:S02]  /*6300*/  ISETP.NE.AND P1, PT, R116, RZ, PT ;  /* 0x000000ff7400720c */ /* 0x000fe40003f25270 */
[----:B------:R-:W-:Y:S02]  /*6310*/  ISETP.LT.OR P4, PT, R0, 0x52, P4 ;  /* 0x000000520000780c */ /* 0x000fe40002781670 */
[----:B------:R-:W-:Y:S02]  /*6320*/  ISETP.GT.AND P1, PT, R2, 0x39, !P1 ;  /* 0x000000390200780c */ /* 0x000fe40004f24270 */
[C---:B------:R-:W-:Y:S02]  /*6330*/  ISETP.LT.OR P5, PT, R0.reuse, 0x59, P5 ;  /* 0x000000590000780c */ /* 0x040fe40002fa1670 */
[----:B------:R-:W-:-:S04]  /*6340*/  ISETP.LT.OR P1, PT, R0, 0x3a, P1 ;  /* 0x0000003a0000780c */ /* 0x000fc80000f21670 */
[----:B------:R-:W-:Y:S02]  /*6350*/  FSEL R119, R119, -INF , !P1 ;  /* 0xff80000077777808 */ /* 0x000fe40004800000 */
[----:B------:R-:W-:-:S04]  /*6360*/  ISETP.NE.AND P1, PT, R158, RZ, PT ;  /* 0x000000ff9e00720c */ /* 0x000fc80003f25270 */
[----:B------:R-:W-:-:S04]  /*6370*/  ISETP.GT.AND P1, PT, R2, 0x40, !P1 ;  /* 0x000000400200780c */ /* 0x000fc80004f24270 */
[----:B------:R-:W-:-:S04]  /*6380*/  ISETP.LT.OR P1, PT, R0, 0x41, P1 ;  /* 0x000000410000780c */ /* 0x000fc80000f21670 */
[----:B------:R-:W-:Y:S02]  /*6390*/  FSEL R181, R122, -INF , !P1 ;  /* 0xff8000007ab57808 */ /* 0x000fe40004800000 */
[----:B------:R-:W-:-:S04]  /*63a0*/  ISETP.NE.AND P1, PT, R120, RZ, PT ;  /* 0x000000ff7800720c */ /* 0x000fc80003f25270 */
[----:B------:R-:W-:-:S04]  /*63b0*/  ISETP.GT.AND P1, PT, R2, 0x41, !P1 ;  /* 0x000000410200780c */ /* 0x000fc80004f24270 */
[----:B------:R-:W-:-:S04]  /*63c0*/  ISETP.LT.OR P1, PT, R0, 0x42, P1 ;  /* 0x000000420000780c */ /* 0x000fc80000f21670 */
[----:B------:R-:W-:Y:S02]  /*63d0*/  FSEL R123, R123, -INF , !P1 ;  /* 0xff8000007b7b7808 */ /* 0x000fe40004800000 */
[----:B------:R-:W-:-:S04]  /*63e0*/  ISETP.GT.AND P1, PT, R2, 0x48, !P2 ;  /* 0x000000480200780c */ /* 0x000fc80005724270 */
[----:B------:R-:W-:-:S04]  /*63f0*/  ISETP.LT.OR P1, PT, R0, 0x49, P1 ;  /* 0x000000490000780c */ /* 0x000fc80000f21670 */
[----:B------:R-:W-:Y:S02]  /*6400*/  FSEL R183, R126, -INF , !P1 ;  /* 0xff8000007eb77808 */ /* 0x000fe40004800000 */
[----:B------:R-:W-:Y:S02]  /*6410*/  ISETP.GT.AND P1, PT, R2, 0x49, !P6 ;  /* 0x000000490200780c */ /* 0x000fe40007724270 */
[----:B------:R-:W-:Y:S02]  /*6420*/  ISETP.NE.AND P6, PT, R92, RZ, PT ;  /* 0x000000ff5c00720c */ /* 0x000fe40003fc5270 */
[----:B------:R-:W-:Y:S02]  /*6430*/  ISETP.LT.OR P1, PT, R0, 0x4a, P1 ;  /* 0x0000004a0000780c */ /* 0x000fe40000f21670 */
[----:B-1----:R-:W-:Y:S02]  /*6440*/  FMNMX.FTZ R92, R88, R9, !PT ;  /* 0x00000009585c7209 */ /* 0x002fe40007810000 */
[----:B------:R-:W-:-:S02]  /*6450*/  FSEL R127, R127, -INF , !P1 ;  /* 0xff8000007f7f7808 */ /* 0x000fc40004800000 */
[----:B------:R-:W-:Y:S01]  /*6460*/  ISETP.GT.AND P1, PT, R2, RZ, !P6 ;  /* 0x000000ff0200720c */ /* 0x000fe20007724270 */
[----:B------:R-:W1:Y:S01]  /*6470*/  SHFL.BFLY PT, R9, R92, 0x1, 0x1f ;  /* 0x0c201f005c097f89 */ /* 0x000e6200000e0000 */
[----:B------:R-:W-:Y:S02]  /*6480*/  ISETP.NE.AND P6, PT, R20, RZ, PT ;  /* 0x000000ff1400720c */ /* 0x000fe40003fc5270 */
[----:B------:R-:W-:Y:S02]  /*6490*/  ISETP.LT.OR P1, PT, R0, 0x1, P1 ;  /* 0x000000010000780c */ /* 0x000fe40000f21670 */
[----:B------:R-:W-:Y:S02]  /*64a0*/  ISETP.GT.AND P2, PT, R2, 0x59, !P6 ;  /* 0x000000590200780c */ /* 0x000fe40007744270 */
[----:B------:R-:W-:Y:S02]  /*64b0*/  FSEL R90, R90, -INF , !P1 ;  /* 0xff8000005a5a7808 */ /* 0x000fe40004800000 */
[----:B------:R-:W-:-:S02]  /*64c0*/  ISETP.LT.OR P2, PT, R0, 0x5a, P2 ;  /* 0x0000005a0000780c */ /* 0x000fc40001741670 */
[----:B------:R-:W-:Y:S02]  /*64d0*/  FMNMX.FTZ R88, R90, R15, !PT ;  /* 0x0000000f5a587209 */ /* 0x000fe40007810000 */
[----:B------:R-:W-:Y:S02]  /*64e0*/  FSEL R135, R135, -INF , !P2 ;  /* 0xff80000087877808 */ /* 0x000fe40005000000 */
[----:B------:R-:W-:-:S04]  /*64f0*/  FMNMX.FTZ R88, R151, R88, !PT ;  /* 0x0000005897587209 */ /* 0x000fc80007810000 */
[----:B------:R-:W-:-:S04]  /*6500*/  FMNMX.FTZ R88, R153, R88, !PT ;  /* 0x0000005899587209 */ /* 0x000fc80007810000 */
[----:B------:R-:W-:Y:S02]  /*6510*/  FMNMX.FTZ R88, R95, R88, !PT ;  /* 0x000000585f587209 */ /* 0x000fe40007810000 */
[----:B-1----:R-:W-:Y:S02]  /*6520*/  FMNMX.FTZ R9, R92, R9, !PT ;  /* 0x000000095c097209 */ /* 0x002fe40007810000 */
[----:B------:R-:W-:Y:S02]  /*6530*/  FMNMX.FTZ R88, R155, R88, !PT ;  /* 0x000000589b587209 */ /* 0x000fe40007810000 */
[C---:B------:R-:W-:Y:S01]  /*6540*/  FSETP.NEU.FTZ.AND P1, PT, R9.reuse, -INF , PT ;  /* 0xff8000000900780b */ /* 0x040fe20003f3d000 */
[----:B0-----:R-:W-:Y:S01]  /*6550*/  FMUL.FTZ R20, R9, R10 ;  /* 0x0000000a09147220 */ /* 0x001fe20000410000 */
[----:B------:R-:W-:-:S04]  /*6560*/  FMNMX.FTZ R88, R99, R88, !PT ;  /* 0x0000005863587209 */ /* 0x000fc80007810000 */
[----:B------:R-:W-:Y:S02]  /*6570*/  FMNMX.FTZ R88, R157, R88, !PT ;  /* 0x000000589d587209 */ /* 0x000fe40007810000 */
[----:B------:R-:W-:Y:S02]  /*6580*/  FSEL R20, R20, RZ, P1 ;  /* 0x000000ff14147208 */ /* 0x000fe40000800000 */
[----:B------:R-:W-:-:S03]  /*6590*/  FMNMX.FTZ R88, R103, R88, !PT ;  /* 0x0000005867587209 */ /* 0x000fc60007810000 */
[--C-:B------:R-:W-:Y:S01]  /*65a0*/  FFMA.FTZ R154, R139, R10, -R20.reuse ;  /* 0x0000000a8b9a7223 */ /* 0x100fe20000010814 */
[----:B------:R-:W-:Y:S01]  /*65b0*/  FMNMX.FTZ R88, R159, R88, !PT ;  /* 0x000000589f587209 */ /* 0x000fe20007810000 */
[-CC-:B------:R-:W-:Y:S01]  /*65c0*/  FFMA.FTZ R139, R141, R10.reuse, -R20.reuse ;  /* 0x0000000a8d8b7223 */ /* 0x180fe20000010814 */
[----:B------:R-:W-:Y:S01]  /*65d0*/  FSEL R141, R131, -INF , !P4 ;  /* 0xff800000838d7808 */ /* 0x000fe20006000000 */
[--C-:B------:R-:W-:Y:S01]  /*65e0*/  FFMA.FTZ R148, R143, R10, -R20.reuse ;  /* 0x0000000a8f947223 */ /* 0x100fe20000010814 */
[----:B------:R-:W-:Y:S01]  /*65f0*/  FMNMX.FTZ R88, R107, R88, !PT ;  /* 0x000000586b587209 */ /* 0x000fe20007810000 */
[-CC-:B------:R-:W-:Y:S01]  /*6600*/  FFMA.FTZ R150, R137, R10.reuse, -R20.reuse ;  /* 0x0000000a89967223 */ /* 0x180fe20000010814 */
[----:B------:R-:W-:Y:S01]  /*6610*/  FSEL R143, R134, -INF , !P5 ;  /* 0xff800000868f7808 */ /* 0x000fe20006800000 */
[--C-:B------:R-:W-:Y:S01]  /*6620*/  FFMA.FTZ R142, R11, R10, -R20.reuse ;  /* 0x0000000a0b8e7223 */ /* 0x100fe20000010814 */
[----:B------:R-:W-:Y:S01]  /*6630*/  FMNMX.FTZ R88, R175, R88, !PT ;  /* 0x00000058af587209 */ /* 0x000fe20007810000 */
[-CC-:B------:R-:W-:Y:S01]  /*6640*/  FFMA.FTZ R146, R93, R10.reuse, -R20.reuse ;  /* 0x0000000a5d927223 */ /* 0x180fe20000010814 */
[-CC-:B------:R-:W-:Y:S01]  /*6650*/  FFMA.FTZ R93, R117, R10.reuse, -R20.reuse ;  /* 0x0000000a755d7223 */ /* 0x180fe20000010814 */
[----:B------:R-:W-:Y:S01]  /*6660*/  FSEL R117, R9, RZ, P1 ;  /* 0x000000ff09757208 */ /* 0x000fe20000800000 */
[--C-:B------:R-:W-:Y:S01]  /*6670*/  FFMA.FTZ R191, R191, R10, -R20.reuse ;  /* 0x0000000abfbf7223 */ /* 0x100fe20000010814 */
[----:B------:R-:W-:Y:S01]  /*6680*/  FMNMX.FTZ R88, R111, R88, !PT ;  /* 0x000000586f587209 */ /* 0x000fe20007810000 */
[-CC-:B------:R-:W-:Y:S01]  /*6690*/  FFMA.FTZ R156, R189, R10.reuse, -R20.reuse ;  /* 0x0000000abd9c7223 */ /* 0x180fe20000010814 */
[----:B------:R-:W-:Y:S01]  /*66a0*/  FFMA.FTZ R144, R89, R10, -R20 ;  /* 0x0000000a59907223 */ /* 0x000fe20000010814 */
[----:B------:R-:W-:Y:S01]  /*66b0*/  FADD.FTZ R117, -R117, R14 ;  /* 0x0000000e75757221 */ /* 0x000fe20000010100 */
[----:B------:R-:W-:Y:S01]  /*66c0*/  FMNMX.FTZ R88, R91, R88, !PT ;  /* 0x000000585b587209 */ /* 0x000fe20007810000 */
[----:B------:R-:W-:Y:S01]  /*66d0*/  MUFU.EX2 R191, R191 ;  /* 0x000000bf00bf7308 */ /* 0x000fe20000000800 */
[-CC-:B------:R-:W-:Y:S01]  /*66e0*/  FFMA.FTZ R89, R113, R10.reuse, -R20.reuse ;  /* 0x0000000a71597223 */ /* 0x180fe20000010814 */
[--C-:B------:R-:W-:Y:S01]  /*66f0*/  FFMA.FTZ R140, R97, R10, -R20.reuse ;  /* 0x0000000a618c7223 */ /* 0x100fe20000010814 */
[----:B------:R-:W-:Y:S01]  /*6700*/  FMNMX.FTZ R88, R115, R88, !PT ;  /* 0x0000005873587209 */ /* 0x000fe20007810000 */
[-CC-:B------:R-:W-:Y:S01]  /*6710*/  FFMA.FTZ R136, R105, R10.reuse, -R20.reuse ;  /* 0x0000000a69887223 */ /* 0x180fe20000010814 */
        /* <DEDUP_REMOVED lines=13> */
[----:B------:R-:W-:Y:S01]  /*67f0*/  FFMA.FTZ R101, R133, R10, -R20 ;  /* 0x0000000a85657223 */ /* 0x000fe20000010814 */
[----:B------:R-:W-:Y:S01]  /*6800*/  FMNMX.FTZ R88, R123, R88, !PT ;  /* 0x000000587b587209 */ /* 0x000fe20007810000 */
[----:B------:R-:W-:Y:S03]  /*6810*/  MUFU.EX2 R156, R156 ;  /* 0x0000009c009c7308 */ /* 0x000fe60000000800 */
[----:B------:R-:W-:-:S04]  /*6820*/  FMNMX.FTZ R88, R183, R88, !PT ;  /* 0x00000058b7587209 */ /* 0x000fc80007810000 */
[----:B------:R-:W-:Y:S01]  /*6830*/  FMNMX.FTZ R88, R127, R88, !PT ;  /* 0x000000587f587209 */ /* 0x000fe20007810000 */
[----:B------:R-:W-:Y:S03]  /*6840*/  MUFU.EX2 R158, R158 ;  /* 0x0000009e009e7308 */ /* 0x000fe60000000800 */
[----:B------:R-:W-:-:S04]  /*6850*/  FMNMX.FTZ R88, R187, R88, !PT ;  /* 0x00000058bb587209 */ /* 0x000fc80007810000 */
[----:B------:R-:W-:Y:S01]  /*6860*/  FMNMX.FTZ R88, R141, R88, !PT ;  /* 0x000000588d587209 */ /* 0x000fe20007810000 */
[----:B------:R-:W-:Y:S03]  /*6870*/  MUFU.EX2 R179, R179 ;  /* 0x000000b300b37308 */ /* 0x000fe60000000800 */
[----:B------:R-:W-:-:S04]  /*6880*/  FMNMX.FTZ R88, R143, R88, !PT ;  /* 0x000000588f587209 */ /* 0x000fc80007810000 */
[----:B------:R-:W-:Y:S01]  /*6890*/  FMNMX.FTZ R88, R135, R88, !PT ;  /* 0x0000005887587209 */ /* 0x000fe20007810000 */
[----:B------:R0:W-:Y:S04]  /*68a0*/  MUFU.EX2 R131, R145 ;  /* 0x0000009100837308 */ /* 0x0001e80000000800 */
[----:B------:R-:W1:Y:S04]  /*68b0*/  SHFL.BFLY PT, R137, R88, 0x2, 0x1f ;  /* 0x0c401f0058897f89 */ /* 0x000e6800000e0000 */
[----:B------:R-:W-:Y:S08]  /*68c0*/  MUFU.EX2 R152, R152 ;  /* 0x0000009800987308 */ /* 0x000ff00000000800 */
[----:B------:R-:W-:Y:S08]  /*68d0*/  MUFU.EX2 R147, R147 ;  /* 0x0000009300937308 */ /* 0x000ff00000000800 */
[----:B------:R-:W-:Y:S01]  /*68e0*/  MUFU.EX2 R154, R154 ;  /* 0x0000009a009a7308 */ /* 0x000fe20000000800 */
[----:B-1----:R-:W-:-:S07]  /*68f0*/  FMNMX.FTZ R137, R88, R137, !PT ;  /* 0x0000008958897209 */ /* 0x002fce0007810000 */
[----:B------:R-:W-:Y:S01]  /*6900*/  MUFU.EX2 R139, R139 ;  /* 0x0000008b008b7308 */ /* 0x000fe20000000800 */
[----:B------:R-:W1:Y:S07]  /*6910*/  SHFL.BFLY PT, R0, R137, 0x1, 0x1f ;  /* 0x0c201f0089007f89 */ /* 0x000e6e00000e0000 */
[----:B------:R-:W-:Y:S08]  /*6920*/  MUFU.EX2 R148, R148 ;  /* 0x0000009400947308 */ /* 0x000ff00000000800 */
[----:B------:R-:W-:Y:S08]  /*6930*/  MUFU.EX2 R150, R150 ;  /* 0x0000009600967308 */ /* 0x000ff00000000800 */
[----:B------:R-:W-:Y:S01]  /*6940*/  MUFU.EX2 R109, R109 ;  /* 0x0000006d006d7308 */ /* 0x000fe20000000800 */
[----:B-1----:R-:W-:Y:S01]  /*6950*/  FMNMX.FTZ R11, R137, R0, !PT ;  /* 0x00000000890b7209 */ /* 0x002fe20007810000 */
[----:B------:R-:W-:-:S03]  /*6960*/  FMUL.FTZ R0, R117, R10 ;  /* 0x0000000a75007220 */ /* 0x000fc60000410000 */
[C---:B------:R-:W-:Y:S01]  /*6970*/  FSETP.NEU.FTZ.AND P1, PT, R11.reuse, -INF , PT ;  /* 0xff8000000b00780b */ /* 0x040fe20003f3d000 */
[C---:B------:R-:W-:Y:S02]  /*6980*/  FMUL.FTZ R92, R11.reuse, R10 ;  /* 0x0000000a0b5c7220 */ /* 0x040fe40000410000 */
[----:B------:R-:W1:Y:S01]  /*6990*/  MUFU.EX2 R0, R0 ;  /* 0x0000000000007308 */ /* 0x000e620000000800 */
[----:B------:R-:W-:Y:S02]  /*69a0*/  FSEL R2, R11, RZ, P1 ;  /* 0x000000ff0b027208 */ /* 0x000fe40000800000 */
[----:B------:R-:W-:-:S03]  /*69b0*/  FSEL R92, R92, RZ, P1 ;  /* 0x000000ff5c5c7208 */ /* 0x000fc60000800000 */
[----:B------:R-:W-:Y:S02]  /*69c0*/  FADD.FTZ R15, -R2, R15 ;  /* 0x0000000f020f7221 */ /* 0x000fe40000010100 */
[-CC-:B------:R-:W-:Y:S01]  /*69d0*/  FFMA.FTZ R117, R90, R10.reuse, -R92.reuse ;  /* 0x0000000a5a757223 */ /* 0x180fe2000001085c */
[-CC-:B------:R-:W-:Y:S01]  /*69e0*/  FFMA.FTZ R14, R151, R10.reuse, -R92.reuse ;  /* 0x0000000a970e7223 */ /* 0x180fe2000001085c */
[-C--:B------:R-:W-:Y:S01]  /*69f0*/  FMUL.FTZ R15, R15, R10.reuse ;  /* 0x0000000a0f0f7220 */ /* 0x080fe20000410000 */
[-CC-:B------:R-:W-:Y:S01]  /*6a00*/  FFMA.FTZ R20, R153, R10.reuse, -R92.reuse ;  /* 0x0000000a99147223 */ /* 0x180fe2000001085c */
[-CC-:B------:R-:W-:Y:S01]  /*6a10*/  FFMA.FTZ R95, R95, R10.reuse, -R92.reuse ;  /* 0x0000000a5f5f7223 */ /* 0x180fe2000001085c */
[-CC-:B------:R-:W-:Y:S01]  /*6a20*/  FFMA.FTZ R153, R155, R10.reuse, -R92.reuse ;  /* 0x0000000a9b997223 */ /* 0x180fe2000001085c */
[----:B------:R-:W-:Y:S01]  /*6a30*/  MUFU.EX2 R117, R117 ;  /* 0x0000007500757308 */ /* 0x000fe20000000800 */
[-CC-:B------:R-:W-:Y:S01]  /*6a40*/  FFMA.FTZ R88, R99, R10.reuse, -R92.reuse ;  /* 0x0000000a63587223 */ /* 0x180fe2000001085c */
[--C-:B0-----:R-:W-:Y:S01]  /*6a50*/  FFMA.FTZ R145, R91, R10, -R92.reuse ;  /* 0x0000000a5b917223 */ /* 0x101fe2000001085c */
[----:B-1----:R-:W-:Y:S01]  /*6a60*/  FFMA.FTZ R91, R0, R8, R191 ;  /* 0x00000008005b7223 */ /* 0x002fe200000100bf */
[-CC-:B------:R-:W-:Y:S01]  /*6a70*/  FFMA.FTZ R155, R157, R10.reuse, -R92.reuse ;  /* 0x0000000a9d9b7223 */ /* 0x180fe2000001085c */
[-CC-:B------:R-:W-:Y:S01]  /*6a80*/  FFMA.FTZ R90, R103, R10.reuse, -R92.reuse ;  /* 0x0000000a675a7223 */ /* 0x180fe2000001085c */
[-CC-:B------:R-:W-:Y:S01]  /*6a90*/  FFMA.FTZ R149, R159, R10.reuse, -R92.reuse ;  /* 0x0000000a9f957223 */ /* 0x180fe2000001085c */
[----:B------:R-:W-:Y:S01]  /*6aa0*/  FADD.FTZ R91, R156, R91 ;  /* 0x0000005b9c5b7221 */ /* 0x000fe20000010000 */
[----:B------:R-:W0:Y:S01]  /*6ab0*/  MUFU.EX2 R2, R15 ;  /* 0x0000000f00027308 */ /* 0x000e220000000800 */
[-CC-:B------:R-:W-:Y:S01]  /*6ac0*/  FFMA.FTZ R94, R107, R10.reuse, -R92.reuse ;  /* 0x0000000a6b5e7223 */ /* 0x180fe2000001085c */
[-CC-:B------:R-:W-:Y:S01]  /*6ad0*/  FFMA.FTZ R151, R175, R10.reuse, -R92.reuse ;  /* 0x0000000aaf977223 */ /* 0x180fe2000001085c */
[----:B------:R-:W-:Y:S01]  /*6ae0*/  FADD.FTZ R8, R158, R91 ;  /* 0x0000005b9e087221 */ /* 0x000fe20000010000 */
        /* <DEDUP_REMOVED lines=12> */
[----:B------:R-:W2:Y:S01]  /*6bb0*/  MUFU.EX2 R20, R20 ;  /* 0x0000001400147308 */ /* 0x000ea20000000800 */
[----:B0-----:R-:W-:Y:S01]  /*6bc0*/  FFMA.FTZ R3, R2, R3, R117 ;  /* 0x0000000302037223 */ /* 0x001fe20000010075 */
[----:B------:R-:W-:-:S06]  /*6bd0*/  FFMA.FTZ R92, R135, R10, -R92 ;  /* 0x0000000a875c7223 */ /* 0x000fcc000001085c */
[----:B------:R-:W0:Y:S01]  /*6be0*/  MUFU.EX2 R95, R95 ;  /* 0x0000005f005f7308 */ /* 0x000e220000000800 */
[----:B-1----:R-:W-:-:S07]  /*6bf0*/  FADD.FTZ R3, R14, R3 ;  /* 0x000000030e037221 */ /* 0x002fce0000010000 */
[----:B------:R-:W1:Y:S01]  /*6c00*/  MUFU.EX2 R153, R153 ;  /* 0x0000009900997308 */ /* 0x000e620000000800 */
[----:B--2---:R-:W-:Y:S01]  /*6c10*/  FADD.FTZ R98, R20, R3 ;  /* 0x0000000314627221 */ /* 0x004fe20000010000 */
[----:B------:R-:W-:-:S04]  /*6c20*/  FADD.FTZ R3, R179, R8 ;  /* 0x00000008b3037221 */ /* 0x000fc80000010000 */
[----:B------:R-:W-:Y:S02]  /*6c30*/  FADD.FTZ R8, R152, R3 ;  /* 0x0000000398087221 */ /* 0x000fe40000010000 */
[----:B------:R-:W2:Y:S01]  /*6c40*/  MUFU.EX2 R88, R88 ;  /* 0x0000005800587308 */ /* 0x000ea20000000800 */
[----:B0-----:R-:W-:Y:S01]  /*6c50*/  FADD.FTZ R98, R95, R98 ;  /* 0x000000625f627221 */ /* 0x001fe20000010000 */
[----:B------:R-:W-:-:S06]  /*6c60*/  FADD.FTZ R15, R147, R8 ;  /* 0x00000008930f7221 */ /* 0x000fcc0000010000 */
[----:B------:R-:W0:Y:S01]  /*6c70*/  MUFU.EX2 R155, R155 ;  /* 0x0000009b009b7308 */ /* 0x000e220000000800 */
[----:B-1----:R-:W-:Y:S01]  /*6c80*/  FADD.FTZ R3, R153, R98 ;  /* 0x0000006299037221 */ /* 0x002fe20000010000 */
[----:B------:R-:W-:-:S04]  /*6c90*/  FADD.FTZ R98, R154, R15 ;  /* 0x0000000f9a627221 */ /* 0x000fc80000010000 */
[----:B------:R-:W-:Y:S02]  /*6ca0*/  FADD.FTZ R15, R139, R98 ;  /* 0x000000628b0f7221 */ /* 0x000fe40000010000 */
[----:B------:R-:W1:Y:S01]  /*6cb0*/  MUFU.EX2 R90, R90 ;  /* 0x0000005a005a7308 */ /* 0x000e620000000800 */
[----:B--2---:R-:W-:Y:S01]  /*6cc0*/  FADD.FTZ R8, R88, R3 ;  /* 0x0000000358087221 */ /* 0x004fe20000010000 */
[----:B------:R-:W-:-:S04]  /*6cd0*/  FADD.FTZ R98, R148, R15 ;  /* 0x0000000f94627221 */ /* 0x000fc80000010000 */
[----:B------:R-:W-:Y:S02]  /*6ce0*/  FADD.FTZ R15, R131, R98 ;  /* 0x00000062830f7221 */ /* 0x000fe40000010000 */
[----:B------:R-:W2:Y:S01]  /*6cf0*/  MUFU.EX2 R149, R149 ;  /* 0x0000009500957308 */ /* 0x000ea20000000800 */
[----:B0-----:R-:W-:Y:S01]  /*6d00*/  FADD.FTZ R3, R155, R8 ;  /* 0x000000089b037221 */ /* 0x001fe20000010000 */
[----:B------:R-:W-:-:S04]  /*6d10*/  FADD.FTZ R98, R150, R15 ;  /* 0x0000000f96627221 */ /* 0x000fc80000010000 */
[----:B------:R-:W-:Y:S02]  /*6d20*/  FADD.FTZ R15, R109, R98 ;  /* 0x000000626d0f7221 */ /* 0x000fe40000010000 */
        /* <DEDUP_REMOVED lines=58> */
.L_x_1006:
[----:B------:R-:W-:Y:S01]  /*70d0*/  UIADD3 UR5, UR5, 0x2a860, URZ ;  /* 0x0002a86005057890 */ /* 0x000fe2000fffe03f */
[C---:B------:R-:W-:Y:S01]  /*70e0*/  ISETP.GT.AND P1, PT, R21.reuse, R12, PT ;  /* 0x0000000c1500720c */ /* 0x040fe20003f24270 */
        /* <DEDUP_REMOVED lines=8> */
[----:B------:R-:W-:Y:S01]  /*7170*/  F2FP.F16.F32.PACK_AB R137, R15, R137 ;  /* 0x000000890f89723e */ /* 0x000fe200000000ff */
[----:B------:R-:W-:Y:S01]  /*7180*/  IMAD.MOV.U32 R15, RZ, RZ, R11 ;  /* 0x000000ffff0f7224 */ /* 0x000fe200078e000b */
[----:B------:R-:W-:Y:S01]  /*7190*/  SYNCS.ARRIVE.TRANS64.RED.A1T0 RZ, [UR5], RZ ;  /* 0x000000ffffff79a7 */ /* 0x000fe20008100405 */
        /* <DEDUP_REMOVED lines=19> */
[----:B------:R-:W-:Y:S01]  /*72d0*/  F2FP.F16.F32.PACK_AB R139, R92, R91 ;  /* 0x0000005b5c8b723e */ /* 0x000fe200000000ff */
[----:B------:R-:W-:Y:S06]  /*72e0*/  @P1 BRA `(.L_x_1007) ;  /* 0xffffffd000a81947 */ /* 0x000fec000383ffff */
.L_x_988:
[----:B------:R-:W-:Y:S01]  /*72f0*/  ISETP.NE.AND P2, PT, R168, 0x1, PT ;  /* 0x00000001a800780c */ /* 0x000fe20003f45270 */
[----:B------:R-:W-:Y:S01]  /*7300*/  VIADD R12, R17, 0x7f ;  /* 0x0000007f110c7836 */ /* 0x000fe20000000000 */
[----:B------:R-:W-:Y:S02]  /*7310*/  LOP3.LUT P1, RZ, R19, 0x80000, RZ, 0xc0, !PT ;  /* 0x0008000013ff7812 */ /* 0x000fe4000782c0ff */
[----:B------:R-:W-:-:S09]  /*7320*/  IADD3 R13, R16, 0x1, -R13 ;  /* 0x00000001100d7810 */ /* 0x000fd20007ffe80d */
[----:B------:R-:W0:Y:S08]  /*7330*/  @P2 LDC R15, c[0x0][0x44c] ;  /* 0x00011300ff0f2b82 */ /* 0x000e300000000800 */
[----:B------:R-:W1:Y:S01]  /*7340*/  @P2 LDC R14, c[0x0][0x450] ;  /* 0x00011400ff0e2b82 */ /* 0x000e620000000800 */
[----:B0-----:R-:W-:-:S05]  /*7350*/  @P2 IMAD.HI.U32 R15, R12, R15, RZ ;  /* 0x0000000f0c0f2227 */ /* 0x001fca00078e00ff */
[----:B-1----:R-:W-:-:S05]  /*7360*/  @P2 SHF.R.U32.HI R12, RZ, R14, R15 ;  /* 0x0000000eff0c2219 */ /* 0x002fca000001160f */
[----:B------:R-:W-:-:S04]  /*7370*/  IMAD.IADD R12, R13, 0x1, R12 ;  /* 0x000000010d0c7824 */ /* 0x000fc800078e020c */
[----:B------:R-:W-:Y:S01]  /*7380*/  VIADD R13, R12, -UR43 ;  /* 0x8000002b0c0d7c36 */ /* 0x000fe20008000000 */
[----:B------:R-:W-:Y:S06]  /*7390*/  @!P1 BRA `(.L_x_1008) ;  /* 0x0000000000449947 */ /* 0x000fec0003800000 */
[----:B------:R-:W-:-:S13]  /*73a0*/  ISETP.GT.AND P1, PT, R12, -0x1, PT ;  /* 0xffffffff0c00780c */ /* 0x000fda0003f24270 */
[----:B------:R-:W-:Y:S05]  /*73b0*/  @P1 BRA `(.L_x_1009) ;  /* 0x0000000000201947 */ /* 0x000fea0003800000 */
[----:B------:R-:W0:Y:S01]  /*73c0*/  LDC R89, c[0x0][0x9e4] ;  /* 0x00027900ff597b82 */ /* 0x000e220000000800 */
[----:B------:R-:W-:Y:S02]  /*73d0*/  LOP3.LUT R15, RZ, R12, RZ, 0x33, !PT ;  /* 0x0000000cff0f7212 */ /* 0x000fe400078e33ff */
[----:B0-----:R-:W-:-:S13]  /*73e0*/  ISETP.NE.AND P1, PT, R89, 0x1, PT ;  /* 0x000000015900780c */ /* 0x001fda0003f25270 */
[----:B------:R-:W0:Y:S02]  /*73f0*/  @P1 LDC.64 R90, c[0x0][0x9e8] ;  /* 0x00027a00ff5a1b82 */ /* 0x000e240000000a00 */
[----:B0-----:R-:W-:-:S05]  /*7400*/  @P1 IMAD.HI.U32 R12, R15, R90, RZ ;  /* 0x0000005a0f0c1227 */ /* 0x001fca00078e00ff */
[----:B------:R-:W-:-:S04]  /*7410*/  @P1 SHF.R.U32.HI R15, RZ, R91, R12 ;  /* 0x0000005bff0f1219 */ /* 0x000fc8000001160c */
[----:B------:R-:W-:Y:S01]  /*7420*/  LOP3.LUT R12, RZ, R15, RZ, 0x33, !PT ;  /* 0x0000000fff0c7212 */ /* 0x000fe200078e33ff */
[----:B------:R-:W-:Y:S06]  /*7430*/  BRA `(.L_x_1010) ;  /* 0x0000000000147947 */ /* 0x000fec0003800000 */
.L_x_1009:
[----:B------:R-:W0:Y:S02]  /*7440*/  LDC R89, c[0x0][0x9e4] ;  /* 0x00027900ff597b82 */ /* 0x000e240000000800 */
[----:B0-----:R-:W-:-:S13]  /*7450*/  ISETP.NE.AND P1, PT, R89, 0x1, PT ;  /* 0x000000015900780c */ /* 0x001fda0003f25270 */
[----:B------:R-:W0:Y:S02]  /*7460*/  @P1 LDC.64 R14, c[0x0][0x9e8] ;  /* 0x00027a00ff0e1b82 */ /* 0x000e240000000a00 */
[----:B0-----:R-:W-:-:S05]  /*7470*/  @P1 IMAD.HI.U32 R14, R12, R14, RZ ;  /* 0x0000000e0c0e1227 */ /* 0x001fca00078e00ff */
[----:B------:R-:W-:-:S07]  /*7480*/  @P1 SHF.R.U32.HI R12, RZ, R15, R14 ;  /* 0x0000000fff0c1219 */ /* 0x000fce000001160e */
.L_x_1010:
[----:B------:R-:W-:-:S05]  /*7490*/  IMAD R12, R12, R89, RZ ;  /* 0x000000590c0c7224 */ /* 0x000fca00078e02ff */
[----:B------:R-:W-:-:S07]  /*74a0*/  VIMNMX R13, R13, R12, !PT ;  /* 0x0000000c0d0d7248 */ /* 0x000fce0007fe0100 */
.L_x_1008:
[----:B------:R-:W-:-:S04]  /*74b0*/  VIADD R13, R13, 0x5f ;  /* 0x0000005f0d0d7836 */ /* 0x000fc80000000000 */
[----:B------:R-:W-:-:S05]  /*74c0*/  IMAD.HI R13, R13, 0x2aaaaaab, RZ ;  /* 0x2aaaaaab0d0d7827 */ /* 0x000fca00078e02ff */
[----:B------:R-:W-:-:S04]  /*74d0*/  SHF.R.U32.HI R12, RZ, 0x1f, R13 ;  /* 0x0000001fff0c7819 */ /* 0x000fc8000001160d */
[----:B------:R-:W-:-:S04]  /*74e0*/  LEA.HI.SX32 R12, R13, R12, 0x1c ;  /* 0x0000000c0d0c7211 */ /* 0x000fc800078fe2ff */
[----:B------:R-:W-:-:S04]  /*74f0*/  VIMNMX R12, R23, R12, !PT ;  /* 0x0000000c170c7248 */ /* 0x000fc80007fe0100 */
[----:B------:R-:W-:-:S13]  /*7500*/  ISETP.GE.AND P1, PT, R21, R12, PT ;  /* 0x0000000c1500720c */ /* 0x000fda0003f26270 */
[----:B------:R-:W-:Y:S05]  /*7510*/  @!P1 BRA `(.L_x_1011) ;  /* 0x0000001c000c9947 */ /* 0x000fea0003800000 */
[----:B------:R-:W-:Y:S01]  /*7520*/  IMAD.MOV.U32 R13, RZ, RZ, R11 ;  /* 0x000000ffff0d7224 */ /* 0x000fe200078e000b */
[----:B------:R-:W-:Y:S01]  /*7530*/  UMOV UR7, UR38 ;  /* 0x0000002600077c82 */ /* 0x000fe20008000000 */
[----:B------:R-:W-:Y:S01]  /*7540*/  IMAD.MOV.U32 R14, RZ, RZ, R9 ;  /* 0x000000ffff0e7224 */ /* 0x000fe200078e0009 */
[----:B------:R-:W-:-:S06]  /*7550*/  UMOV UR4, UR39 ;  /* 0x0000002700047c82 */ /* 0x000fcc0008000000 */
.L_x_1022:
[----:B------:R-:W-:-:S04]  /*7560*/  UISETP.NE.AND UP0, UPT, UR4, 0x1, UPT ;  /* 0x000000010400788c */ /* 0x000fc8000bf05270 */
[----:B------:R-:W-:-:S04]  /*7570*/  USEL UR38, URZ, 0x1, UP0 ;  /* 0x000000013f267887 */ /* 0x000fc80008000000 */
[----:B------:R-:W-:Y:S01]  /*7580*/  ULOP3.LUT UR38, UR7, UR38, URZ, 0x3c, !UPT ;  /* 0x0000002607267292 */ /* 0x000fe2000f8e3c3f */
[----:B------:R-:W-:Y:S11]  /*7590*/  @!P0 BRA `(.L_x_1012) ;  /* 0x0000000000048947 */ /* 0x000ff60003800000 */
[----:B------:R-:W-:Y:S01]  /*75a0*/  BPT.TRAP 0x1 ;  /* 0x000000040000795c */ /* 0x000fe20000300000 */
.L_x_1012:
        /* <DEDUP_REMOVED lines=9> */
.L_x_1013:
[----:B-1----:R-:W-:Y:S05]  /*7640*/  @P1 BRA `(.L_x_1014) ;  /* 0x0000000000081947 */ /* 0x002fea0003800000 */
[----:B------:R-:W1:Y:S02]  /*7650*/  SYNCS.PHASECHK.TRANS64.TRYWAIT P1, [UR6+0x2a830], R9 ;  /* 0x02a83009ff0075a7 */ /* 0x000e640008020146 */
[----:B-1----:R-:W-:Y:S05]  /*7660*/  @!P1 BRA `(.L_x_1015) ;  /* 0x000000b8000c9947 */ /* 0x002fea0003800000 */
.L_x_1014:
        /* <DEDUP_REMOVED lines=135> */
.L_x_1016:
[----:B------:R-:W-:Y:S01]  /*7ee0*/  ULEA UR5, UR4, UR40, 0x3 ;  /* 0x0000002804057291 */ /* 0x000fe2000f8e183f */
[----:B------:R-:W-:-:S05]  /*7ef0*/  IMAD.U32 R0, RZ, RZ, UR7 ;  /* 0x00000007ff007e24 */ /* 0x000fca000f8e00ff */
[----:B------:R-:W-:-:S04]  /*7f00*/  SHF.L.U32 R0, R0, 0x1f, RZ ;  /* 0x0000001f00007819 */ /* 0x000fc800000006ff */
[----:B------:R2:W3:Y:S01]  /*7f10*/  SYNCS.PHASECHK.TRANS64.TRYWAIT P1, [UR5+0x2a850], R0 ;  /* 0x02a85000ff0075a7 */ /* 0x0004e20008020145 */
[----:B------:R-:W-:Y:S05]  /*7f20*/  @!P0 BRA `(.L_x_1017) ;  /* 0x0000000000048947 */ /* 0x000fea0003800000 */
[----:B------:R-:W-:Y:S01]  /*7f30*/  BPT.TRAP 0x1 ;  /* 0x000000040000795c */ /* 0x000fe20000300000 */
.L_x_1017:
[----:B---3--:R-:W-:Y:S05]  /*7f40*/  @P1 BRA `(.L_x_1018) ;  /* 0x0000000000081947 */ /* 0x008fea0003800000 */
[----:B------:R-:W3:Y:S02]  /*7f50*/  SYNCS.PHASECHK.TRANS64.TRYWAIT P1, [UR5+0x2a850], R0 ;  /* 0x02a85000ff0075a7 */ /* 0x000ee40008020145 */
[----:B---3--:R-:W-:Y:S05]  /*7f60*/  @!P1 BRA `(.L_x_1019) ;  /* 0x000000ac00e49947 */ /* 0x008fea0003800000 */
.L_x_1018:
        /* <DEDUP_REMOVED lines=38> */
.L_x_1020:
[----:B0-2---:R-:W-:Y:S01]  /*81d0*/  FMNMX.FTZ R0, R88, R14, !PT ;  /* 0x0000000e58007209 */ /* 0x005fe20007810000 */
[----:B-1----:R-:W0:Y:S01]  /*81e0*/  LDC R10, c[0x0][0x988] ;  /* 0x00026200ff0a7b82 */ /* 0x002e220000000800 */
[----:B------:R-:W-:Y:S01]  /*81f0*/  FMNMX.FTZ R2, R90, R13, !PT ;  /* 0x0000000d5a027209 */ /* 0x000fe20007810000 */
[----:B------:R-:W-:Y:S01]  /*8200*/  UIADD3 UR6, UR6, 0x2a840, URZ ;  /* 0x0002a84006067890 */ /* 0x000fe2000fffe03f */
[----:B------:R-:W-:Y:S02]  /*8210*/  FMNMX.FTZ R9, R89, R0, !PT ;  /* 0x0000000059097209 */ /* 0x000fe40007810000 */
[----:B------:R-:W-:Y:S01]  /*8220*/  FMNMX.FTZ R11, R91, R2, !PT ;  /* 0x000000025b0b7209 */ /* 0x000fe20007810000 */
[----:B------:R-:W-:Y:S01]  /*8230*/  UPRMT UR6, UR60, 0x654, UR6 ;  /* 0x000006543c067896 */ /* 0x000fe20008000006 */
[----:B------:R-:W-:Y:S02]  /*8240*/  FMNMX.FTZ R0, R92, R9, !PT ;  /* 0x000000095c007209 */ /* 0x000fe40007810000 */
[----:B------:R-:W-:-:S02]  /*8250*/  FMNMX.FTZ R2, R94, R11, !PT ;  /* 0x0000000b5e027209 */ /* 0x000fc40007810000 */
[----:B------:R-:W-:Y:S02]  /*8260*/  FMNMX.FTZ R9, R93, R0, !PT ;  /* 0x000000005d097209 */ /* 0x000fe40007810000 */
[----:B------:R-:W-:Y:S02]  /*8270*/  FMNMX.FTZ R11, R95, R2, !PT ;  /* 0x000000025f0b7209 */ /* 0x000fe40007810000 */
[----:B------:R-:W-:Y:S01]  /*8280*/  FMNMX.FTZ R0, R96, R9, !PT ;  /* 0x0000000960007209 */ /* 0x000fe20007810000 */
[----:B------:R-:W-:Y:S01]  /*8290*/  SYNCS.ARRIVE.TRANS64.RED.A1T0 RZ, [UR6], RZ ;  /* 0x000000ffffff79a7 */ /* 0x000fe20008100406 */
        /* <DEDUP_REMOVED lines=39> */
[----:B------:R-:W1:Y:S04]  /*8510*/  SHFL.BFLY PT, R9, R0, 0x2, 0x1f ;  /* 0x0c401f0000097f89 */ /* 0x000e6800000e0000 */
[----:B------:R-:W2:Y:S01]  /*8520*/  SHFL.BFLY PT, R11, R2, 0x2, 0x1f ;  /* 0x0c401f00020b7f89 */ /* 0x000ea200000e0000 */
[----:B-1----:R-:W-:Y:S02]  /*8530*/  FMNMX.FTZ R15, R0, R9, !PT ;  /* 0x00000009000f7209 */ /* 0x002fe40007810000 */
[----:B--2---:R-:W-:-:S03]  /*8540*/  FMNMX.FTZ R136, R2, R11, !PT ;  /* 0x0000000b02887209 */ /* 0x004fc60007810000 */
[----:B------:R-:W1:Y:S04]  /*8550*/  SHFL.BFLY PT, R20, R15, 0x1, 0x1f ;  /* 0x0c201f000f147f89 */ /* 0x000e6800000e0000 */
[----:B------:R-:W2:Y:S01]  /*8560*/  SHFL.BFLY PT, R11, R136, 0x1, 0x1f ;  /* 0x0c201f00880b7f89 */ /* 0x000ea200000e0000 */
[----:B-1----:R-:W-:Y:S02]  /*8570*/  FMNMX.FTZ R9, R15, R20, !PT ;  /* 0x000000140f097209 */ /* 0x002fe40007810000 */
[----:B--2---:R-:W-:-:S03]  /*8580*/  FMNMX.FTZ R11, R136, R11, !PT ;  /* 0x0000000b880b7209 */ /* 0x004fc60007810000 */
[C---:B0-----:R-:W-:Y:S01]  /*8590*/  FMUL.FTZ R139, R9.reuse, R10 ;  /* 0x0000000a098b7220 */ /* 0x041fe20000410000 */
[----:B------:R-:W-:-:S03]  /*85a0*/  FADD.FTZ R137, -R9, R14 ;  /* 0x0000000e09897221 */ /* 0x000fc60000010100 */
[-CC-:B------:R-:W-:Y:S01]  /*85b0*/  FFMA.FTZ R156, R89, R10.reuse, -R139.reuse ;  /* 0x0000000a599c7223 */ /* 0x180fe2000001088b */
[-CC-:B------:R-:W-:Y:S01]  /*85c0*/  FFMA.FTZ R89, R97, R10.reuse, -R139.reuse ;  /* 0x0000000a61597223 */ /* 0x180fe2000001088b */
[-CC-:B------:R-:W-:Y:S01]  /*85d0*/  FFMA.FTZ R97, R105, R10.reuse, -R139.reuse ;  /* 0x0000000a69617223 */ /* 0x180fe2000001088b */
[-C--:B------:R-:W-:Y:S01]  /*85e0*/  FFMA.FTZ R105, R113, R10.reuse, -R139 ;  /* 0x0000000a71697223 */ /* 0x080fe2000001088b */
[----:B------:R-:W-:Y:S01]  /*85f0*/  FADD.FTZ R13, -R11, R13 ;  /* 0x0000000d0b0d7221 */ /* 0x000fe20000010100 */
[-CC-:B------:R-:W-:Y:S01]  /*8600*/  FFMA.FTZ R113, R121, R10.reuse, -R139.reuse ;  /* 0x0000000a79717223 */ /* 0x180fe2000001088b */
[-CC-:B------:R-:W-:Y:S01]  /*8610*/  FFMA.FTZ R121, R129, R10.reuse, -R139.reuse ;  /* 0x0000000a81797223 */ /* 0x180fe2000001088b */
[-C--:B------:R-:W-:Y:S01]  /*8620*/  FMUL.FTZ R129, R11, R10.reuse ;  /* 0x0000000a0b817220 */ /* 0x080fe20000410000 */
[-C--:B------:R-:W-:Y:S01]  /*8630*/  FMUL.FTZ R2, R13, R10.reuse ;  /* 0x0000000a0d027220 */ /* 0x080fe20000410000 */
[-C--:B------:R-:W-:Y:S01]  /*8640*/  FFMA.FTZ R13, R88, R10.reuse, -R139 ;  /* 0x0000000a580d7223 */ /* 0x080fe2000001088b */
[-C--:B------:R-:W-:Y:S01]  /*8650*/  FMUL.FTZ R137, R137, R10.reuse ;  /* 0x0000000a89897220 */ /* 0x080fe20000410000 */
        /* <DEDUP_REMOVED lines=8> */
[-CC-:B------:R-:W-:Y:S01]  /*86e0*/  FFMA.FTZ R153, R98, R10.reuse, -R129.reuse ;  /* 0x0000000a62997223 */ /* 0x180fe20000010881 */
[-C--:B------:R-:W-:Y:S01]  /*86f0*/  FFMA.FTZ R88, R99, R10.reuse, -R129 ;  /* 0x0000000a63587223 */ /* 0x080fe20000010881 */
[-C--:B------:R-:W-:Y:S01]  /*8700*/  FFMA.FTZ R154, R100, R10.reuse, -R139 ;  /* 0x0000000a649a7223 */ /* 0x080fe2000001088b */
        /* <DEDUP_REMOVED lines=15> */
[----:B------:R-:W-:Y:S01]  /*8800*/  FFMA.FTZ R146, R116, R10, -R139 ;  /* 0x0000000a74927223 */ /* 0x000fe2000001088b */
[----:B------:R-:W1:Y:S01]  /*8810*/  MUFU.EX2 R157, R157 ;  /* 0x0000009d009d7308 */ /* 0x000e620000000800 */
[----:B0-----:R-:W-:Y:S01]  /*8820*/  FFMA.FTZ R91, R0, R8, R13 ;  /* 0x00000008005b7223 */ /* 0x001fe2000001000d */
[-C--:B------:R-:W-:Y:S01]  /*8830*/  FFMA.FTZ R118, R118, R10.reuse, -R129 ;  /* 0x0000000a76767223 */ /* 0x080fe20000010881 */
[-C--:B------:R-:W-:Y:S01]  /*8840*/  FFMA.FTZ R109, R117, R10.reuse, -R139 ;  /* 0x0000000a756d7223 */ /* 0x080fe2000001088b */
[-C--:B------:R-:W-:Y:S01]  /*8850*/  FFMA.FTZ R119, R119, R10.reuse, -R129 ;  /* 0x0000000a77777223 */ /* 0x080fe20000010881 */
[-C--:B------:R-:W-:Y:S01]  /*8860*/  FFMA.FTZ R140, R120, R10.reuse, -R139 ;  /* 0x0000000a788c7223 */ /* 0x080fe2000001088b */
[-CC-:B------:R-:W-:Y:S01]  /*8870*/  FFMA.FTZ R122, R122, R10.reuse, -R129.reuse ;  /* 0x0000000a7a7a7223 */ /* 0x180fe20000010881 */
[-C--:B------:R-:W-:Y:S01]  /*8880*/  FFMA.FTZ R123, R123, R10.reuse, -R129 ;  /* 0x0000000a7b7b7223 */ /* 0x080fe20000010881 */
[----:B------:R-:W0:Y:S01]  /*8890*/  MUFU.EX2 R156, R156 ;  /* 0x0000009c009c7308 */ /* 0x000e220000000800 */
[-C--:B------:R-:W-:Y:S01]  /*88a0*/  FFMA.FTZ R142, R124, R10.reuse, -R139 ;  /* 0x0000000a7c8e7223 */ /* 0x080fe2000001088b */
[-C--:B------:R-:W-:Y:S01]  /*88b0*/  FFMA.FTZ R126, R126, R10.reuse, -R129 ;  /* 0x0000000a7e7e7223 */ /* 0x080fe20000010881 */
[-C--:B------:R-:W-:Y:S01]  /*88c0*/  FFMA.FTZ R117, R125, R10.reuse, -R139 ;  /* 0x0000000a7d757223 */ /* 0x080fe2000001088b */
[-C--:B------:R-:W-:Y:S01]  /*88d0*/  FFMA.FTZ R127, R127, R10.reuse, -R129 ;  /* 0x0000000a7f7f7223 */ /* 0x080fe20000010881 */
[-C--:B------:R-:W-:Y:S01]  /*88e0*/  FFMA.FTZ R136, R128, R10.reuse, -R139 ;  /* 0x0000000a80887223 */ /* 0x080fe2000001088b */
[-CC-:B------:R-:W-:Y:S01]  /*88f0*/  FFMA.FTZ R130, R130, R10.reuse, -R129.reuse ;  /* 0x0000000a82827223 */ /* 0x180fe20000010881 */
[-C--:B------:R-:W-:Y:S01]  /*8900*/  FFMA.FTZ R131, R131, R10.reuse, -R129 ;  /* 0x0000000a83837223 */ /* 0x080fe20000010881 */
[----:B------:R-:W2:Y:S01]  /*8910*/  MUFU.EX2 R14, R14 ;  /* 0x0000000e000e7308 */ /* 0x000ea20000000800 */
[----:B-1----:R-:W-:Y:S01]  /*8920*/  FFMA.FTZ R3, R2, R3, R157 ;  /* 0x0000000302037223 */ /* 0x002fe2000001009d */
[-C--:B------:R-:W-:Y:S01]  /*8930*/  FFMA.FTZ R138, R132, R10.reuse, -R139 ;  /* 0x0000000a848a7223 */ /* 0x080fe2000001088b */
[-C--:B------:R-:W-:Y:S01]  /*8940*/  FFMA.FTZ R134, R134, R10.reuse, -R129 ;  /* 0x0000000a86867223 */ /* 0x080fe20000010881 */
[-C--:B------:R-:W-:Y:S01]  /*8950*/  FFMA.FTZ R125, R133, R10.reuse, -R139 ;  /* 0x0000000a857d7223 */ /* 0x080fe2000001088b */
[----:B------:R-:W-:-:S03]  /*8960*/  FFMA.FTZ R129, R135, R10, -R129 ;  /* 0x0000000a87817223 */ /* 0x000fc60000010881 */
        /* <DEDUP_REMOVED lines=92> */
.L_x_1021:
        /* <DEDUP_REMOVED lines=34> */
.L_x_1011:
[----:B------:R-:W-:-:S13]  /*9150*/  ISETP.GE.AND P1, PT, R21, R23, PT ;  /* 0x000000171500720c */ /* 0x000fda0003f26270 */
[----:B------:R-:W-:Y:S05]  /*9160*/  @!P1 BRA `(.L_x_1023) ;  /* 0x0000002c00749947 */ /* 0x000fea0003800000 */
[----:B------:R-:W-:Y:S01]  /*9170*/  IMAD.MOV.U32 R13, RZ, RZ, R11 ;  /* 0x000000ffff0d7224 */ /* 0x000fe200078e000b */
[----:B------:R-:W-:Y:S01]  /*9180*/  UMOV UR6, UR38 ;  /* 0x0000002600067c82 */ /* 0x000fe20008000000 */
[----:B------:R-:W-:Y:S01]  /*9190*/  IMAD.MOV.U32 R12, RZ, RZ, R9 ;  /* 0x000000ffff0c7224 */ /* 0x000fe200078e0009 */
[----:B------:R-:W-:Y:S01]  /*91a0*/  UMOV UR4, UR39 ;  /* 0x0000002700047c82 */ /* 0x000fe20008000000 */
[----:B------:R-:W-:Y:S01]  /*91b0*/  ULDC UR42, c[0x0][0x9e4] ;  /* 0x00027900002a7ab9 */ /* 0x000fe20000000800 */
[----:B------:R-:W-:Y:S01]  /*91c0*/  ULDC UR54, c[0x0][0x9dc] ;  /* 0x0002770000367ab9 */ /* 0x000fe20000000800 */
[----:B------:R-:W-:Y:S01]  /*91d0*/  ULDC UR43, c[0x0][0x288] ;  /* 0x0000a200002b7ab9 */ /* 0x000fe20000000800 */
[----:B------:R-:W-:-:S05]  /*91e0*/  ULDC UR55, c[0x0][0x9e0] ;  /* 0x0002780000377ab9 */ /* 0x000fca0000000800 */
.L_x_1042:
[----:B------:R-:W-:-:S04]  /*91f0*/  UIADD3 UR7, UR4, 0x1, URZ ;  /* 0x0000000104077890 */ /* 0x000fc8000fffe03f */
[----:B------:R-:W-:-:S04]  /*9200*/  UISETP.NE.AND UP0, UPT, UR7, 0x2, UPT ;  /* 0x000000020700788c */ /* 0x000fc8000bf05270 */
[----:B------:R-:W-:Y:S02]  /*9210*/  USEL UR7, UR7, URZ, UP0 ;  /* 0x0000003f07077287 */ /* 0x000fe40008000000 */
[----:B------:R-:W-:-:S04]  /*9220*/  USEL UR38, URZ, 0x1, UP0 ;  /* 0x000000013f267887 */ /* 0x000fc80008000000 */
[----:B------:R-:W-:Y:S01]  /*9230*/  ULOP3.LUT UR38, UR6, UR38, URZ, 0x3c, !UPT ;  /* 0x0000002606267292 */ /* 0x000fe2000f8e3c3f */
[----:B------:R-:W-:Y:S01]  /*9240*/  UMOV UR39, UR7 ;  /* 0x0000000700277c82 */ /* 0x000fe20008000000 */
[----:B------:R-:W-:Y:S10]  /*9250*/  @!P0 BRA `(.L_x_1024) ;  /* 0x0000000000048947 */ /* 0x000ff40003800000 */
[----:B------:R-:W-:Y:S01]  /*9260*/  BPT.TRAP 0x1 ;  /* 0x000000040000795c */ /* 0x000fe20000300000 */
.L_x_1024:
[----:B------:R-:W-:Y:S01]  /*9270*/  ULEA UR5, UR39, UR40, 0x3 ;  /* 0x0000002827057291 */ /* 0x000fe2000f8e183f */
[----:B------:R-:W-:-:S05]  /*9280*/  IMAD.U32 R9, RZ, RZ, UR38 ;  /* 0x00000026ff097e24 */ /* 0x000fca000f8e00ff */
[----:B------:R-:W-:-:S04]  /*9290*/  SHF.L.U32 R9, R9, 0x1f, RZ ;  /* 0x0000001f09097819 */ /* 0x000fc800000006ff */
[----:B------:R0:W1:Y:S01]  /*92a0*/  SYNCS.PHASECHK.TRANS64.TRYWAIT P1, [UR5+0x2a830], R9 ;  /* 0x02a83009ff0075a7 */ /* 0x0000620008020145 */
[----:B------:R-:W-:Y:S05]  /*92b0*/  @!P0 BRA `(.L_x_1025) ;  /* 0x0000000000048947 */ /* 0x000fea0003800000 */
[----:B------:R-:W-:Y:S01]  /*92c0*/  BPT.TRAP 0x1 ;  /* 0x000000040000795c */ /* 0x000fe20000300000 */
.L_x_1025:
[----:B-1----:R-:W-:Y:S05]  /*92d0*/  @P1 BRA `(.L_x_1026) ;  /* 0x0000000000081947 */ /* 0x002fea0003800000 */
[----:B------:R-:W1:Y:S02]  /*92e0*/  SYNCS.PHASECHK.TRANS64.TRYWAIT P1, [UR5+0x2a830], R9 ;  /* 0x02a83009ff0075a7 */ /* 0x000e640008020145 */
[----:B-1----:R-:W-:Y:S05]  /*92f0*/  @!P1 BRA `(.L_x_1027) ;  /* 0x0000009c00189947 */ /* 0x002fea0003800000 */
.L_x_1026:
        /* <DEDUP_REMOVED lines=135> */
.L_x_1028:
[----:B------:R-:W-:Y:S01]  /*9b70*/  ULEA UR5, UR4, UR40, 0x3 ;  /* 0x0000002804057291 */ /* 0x000fe2000f8e183f */
[----:B------:R-:W-:-:S05]  /*9b80*/  IMAD.U32 R0, RZ, RZ, UR6 ;  /* 0x00000006ff007e24 */ /* 0x000fca000f8e00ff */
[----:B------:R-:W-:-:S04]  /*9b90*/  SHF.L.U32 R0, R0, 0x1f, RZ ;  /* 0x0000001f00007819 */ /* 0x000fc800000006ff */
[----:B------:R2:W3:Y:S01]  /*9ba0*/  SYNCS.PHASECHK.TRANS64.TRYWAIT P1, [UR5+0x2a850], R0 ;  /* 0x02a85000ff0075a7 */ /* 0x0004e20008020145 */
[----:B------:R-:W-:Y:S05]  /*9bb0*/  @!P0 BRA `(.L_x_1029) ;  /* 0x0000000000048947 */ /* 0x000fea0003800000 */
[----:B------:R-:W-:Y:S01]  /*9bc0*/  BPT.TRAP 0x1 ;  /* 0x000000040000795c */ /* 0x000fe20000300000 */
.L_x_1029:
[----:B---3--:R-:W-:Y:S05]  /*9bd0*/  @P1 BRA `(.L_x_1030) ;  /* 0x0000000000081947 */ /* 0x008fea0003800000 */
[----:B------:R-:W3:Y:S02]  /*9be0*/  SYNCS.PHASECHK.TRANS64.TRYWAIT P1, [UR5+0x2a850], R0 ;  /* 0x02a85000ff0075a7 */ /* 0x000ee40008020145 */
[----:B---3--:R-:W-:Y:S05]  /*9bf0*/  @!P1 BRA `(.L_x_1031) ;  /* 0x0000009000f09947 */ /* 0x008fea0003800000 */
.L_x_1030:
        /* <DEDUP_REMOVED lines=33> */
[----:B------:R-:W-:Y:S03]  /*9e10*/  HGMMA.64x128x16.F32 R24, R136, gdesc[UR8].tnspB, R24, gsb0 ;  /* 0x41e0000888187df0 */ /* 0x000fe60008000818 */
[----:B------:R-:W-:Y:S02]  /*9e20*/  WARPGROUP.DEPBAR.LE gsb0, 0x0 ;  /* 0x00008000000079c5 */ /* 0x000fe40000010000 */
[----:B------:R-:W-:Y:S05]  /*9e30*/  @!P0 BRA `(.L_x_1032) ;  /* 0x0000000000048947 */ /* 0x000fea0003800000 */
[----:B------:R-:W-:Y:S01]  /*9e40*/  BPT.TRAP 0x1 ;  /* 0x000000040000795c */ /* 0x000fe20000300000 */
.L_x_1032:
[----:B------:R-:W-:Y:S01]  /*9e50*/  ISETP.NE.AND P2, PT, R168, 0x1, PT ;  /* 0x00000001a800780c */ /* 0x000fe20003f45270 */
[----:B01----:R-:W-:Y:S01]  /*9e60*/  IMAD.IADD R9, R22, 0x1, R17 ;  /* 0x0000000116097824 */ /* 0x003fe200078e0211 */
[----:B------:R-:W-:Y:S01]  /*9e70*/  ULEA UR4, UR7, UR40, 0x3 ;  /* 0x0000002807047291 */ /* 0x000fe2000f8e183f */
[----:B------:R-:W-:Y:S01]  /*9e80*/  IMAD R14, R21, -0x60, RZ ;  /* 0xffffffa0150e7824 */ /* 0x000fe200078e02ff */
[----:B------:R-:W-:Y:S02]  /*9e90*/  LOP3.LUT P1, RZ, R19, 0x80000, RZ, 0xc0, !PT ;  /* 0x0008000013ff7812 */ /* 0x000fe4000782c0ff */
[----:B------:R-:W-:-:S04]  /*9ea0*/  UIADD3 UR4, UR4, 0x2a840, URZ ;  /* 0x0002a84004047890 */ /* 0x000fc8000fffe03f */
[----:B------:R-:W-:-:S03]  /*9eb0*/  UPRMT UR4, UR60, 0x654, UR4 ;  /* 0x000006543c047896 */ /* 0x000fc60008000004 */
[----:B--2---:R-:W0:Y:S08]  /*9ec0*/  @P2 LDC R0, c[0x0][0x44c] ;  /* 0x00011300ff002b82 */ /* 0x004e300000000800 */
[----:B------:R-:W1:Y:S01]  /*9ed0*/  @P2 LDC R11, c[0x0][0x450] ;  /* 0x00011400ff0b2b82 */ /* 0x000e620000000800 */
[----:B------:R-:W-:Y:S01]  /*9ee0*/  SYNCS.ARRIVE.TRANS64.RED.A1T0 RZ, [UR4], RZ ;  /* 0x000000ffffff79a7 */ /* 0x000fe20008100404 */
[----:B------:R-:W-:Y:S01]  /*9ef0*/  ULOP3.LUT UR4, URZ, UR54, URZ, 0x33, !UPT ;  /* 0x000000363f047292 */ /* 0x000fe2000f8e333f */
[----:B0-----:R-:W-:-:S05]  /*9f00*/  @P2 IMAD.HI.U32 R0, R9, R0, RZ ;  /* 0x0000000009002227 */ /* 0x001fca00078e00ff */
[----:B-1----:R-:W-:Y:S01]  /*9f10*/  @P2 SHF.R.U32.HI R9, RZ, R11, R0 ;  /* 0x0000000bff092219 */ /* 0x002fe20000011600 */
[----:B------:R-:W-:-:S04]  /*9f20*/  VIADD R11, R14, 0x1 ;  /* 0x000000010e0b7836 */ /* 0x000fc80000000000 */
[----:B------:R-:W0:Y:S01]  /*9f30*/  SHFL.IDX PT, R15, R9, RZ, 0x1c1f ;  /* 0x001c1fff090f7589 */ /* 0x000e2200000e0000 */
[----:B------:R-:W-:-:S04]  /*9f40*/  IMAD R11, R18, -0x2, R11 ;  /* 0xfffffffe120b7824 */ /* 0x000fc800078e020b */
[C---:B------:R-:W-:Y:S01]  /*9f50*/  VIADD R138, R11.reuse, 0xffffffff ;  /* 0xffffffff0b8a7836 */ /* 0x040fe20000000000 */
[----:B------:R-:W-:-:S05]  /*9f60*/  IADD3 R0, R11, -UR43, R16 ;  /* 0x8000002b0b007c10 */ /* 0x000fca000fffe010 */
[C---:B------:R-:W-:Y:S02]  /*9f70*/  VIADD R20, R0.reuse, UR55 ;  /* 0x0000003700147c36 */ /* 0x040fe40008000000 */
[----:B------:R-:W-:Y:S02]  /*9f80*/  VIADD R136, R0, UR4 ;  /* 0x0000000400887c36 */ /* 0x000fe40008000000 */
[--C-:B0-----:R-:W-:Y:S02]  /*9f90*/  IMAD.IADD R0, R20, 0x1, R15.reuse ;  /* 0x0000000114007824 */ /* 0x101fe400078e020f */
[----:B------:R-:W-:Y:S01]  /*9fa0*/  IMAD.IADD R2, R136, 0x1, R15 ;  /* 0x0000000188027824 */ /* 0x000fe200078e020f */
[----:B------:R-:W-:Y:S06]  /*9fb0*/  @!P1 BRA `(.L_x_1033) ;  /* 0x0000000000549947 */ /* 0x000fec0003800000 */
[----:B------:R-:W-:Y:S01]  /*9fc0*/  IADD3 R11, R16, -UR43, R15 ;  /* 0x8000002b100b7c10 */ /* 0x000fe2000fffe00f */
        /* <DEDUP_REMOVED lines=11> */
.L_x_1035:
[----:B------:R-:W-:-:S05]  /*a080*/  IMAD.U32 R15, RZ, RZ, UR42 ;  /* 0x0000002aff0f7e24 */ /* 0x000fca000f8e00ff */
[----:B------:R-:W-:-:S13]  /*a090*/  ISETP.NE.AND P1, PT, R15, 0x1, PT ;  /* 0x000000010f00780c */ /* 0x000fda0003f25270 */
[----:B------:R-:W0:Y:S02]  /*a0a0*/  @P1 LDC.64 R140, c[0x0][0x9e8] ;  /* 0x00027a00ff8c1b82 */ /* 0x000e240000000a00 */
[----:B0-----:R-:W-:-:S05]  /*a0b0*/  @P1 IMAD.HI.U32 R10, R11, R140, RZ ;  /* 0x0000008c0b0a1227 */ /* 0x001fca00078e00ff */
[----:B------:R-:W-:-:S07]  /*a0c0*/  @P1 SHF.R.U32.HI R11, RZ, R141, R10 ;  /* 0x0000008dff0b1219 */ /* 0x000fce000001160a */
.L_x_1036:
[----:B------:R-:W-:Y:S05]  /*a0d0*/  BSYNC B0 ;  /* 0x0000000000007941 */ /* 0x000fea0003800000 */
.L_x_1034:
[----:B------:R-:W-:-:S05]  /*a0e0*/  IMAD R11, R11, R15, R138 ;  /* 0x0000000f0b0b7224 */ /* 0x000fca00078e028a */
[----:B------:R-:W-:Y:S02]  /*a0f0*/  VIADDMNMX R0, R11, R15, R0, PT ;  /* 0x0000000f0b007246 */ /* 0x000fe40003800100 */
[----:B------:R-:W-:-:S07]  /*a100*/  VIMNMX R2, R2, R11, !PT ;  /* 0x0000000b02027248 */ /* 0x000fce0007fe0100 */
.L_x_1033:
        /* <DEDUP_REMOVED lines=132> */
.L_x_1039:
[----:B------:R-:W-:-:S05]  /*a950*/  IMAD.U32 R10, RZ, RZ, UR42 ;  /* 0x0000002aff0a7e24 */ /* 0x000fca000f8e00ff */
[----:B------:R-:W-:-:S13]  /*a960*/  ISETP.NE.AND P6, PT, R10, 0x1, PT ;  /* 0x000000010a00780c */ /* 0x000fda0003fc5270 */
[----:B------:R-:W0:Y:S02]  /*a970*/  @P6 LDC.64 R148, c[0x0][0x9e8] ;  /* 0x00027a00ff946b82 */ /* 0x000e240000000a00 */
[----:B0-----:R-:W-:-:S05]  /*a980*/  @P6 IMAD.HI.U32 R148, R9, R148, RZ ;  /* 0x0000009409946227 */ /* 0x001fca00078e00ff */
[----:B------:R-:W-:-:S07]  /*a990*/  @P6 SHF.R.U32.HI R9, RZ, R149, R148 ;  /* 0x00000095ff096219 */ /* 0x000fce0000011694 */
.L_x_1040:
[----:B------:R-:W-:Y:S05]  /*a9a0*/  BSYNC B0 ;  /* 0x0000000000007941 */ /* 0x000fea0003800000 */
.L_x_1038:
[----:B------:R-:W-:-:S05]  /*a9b0*/  IMAD R9, R9, R10, R138 ;  /* 0x0000000a09097224 */ /* 0x000fca00078e028a */
[----:B------:R-:W-:Y:S02]  /*a9c0*/  VIADDMNMX R0, R9, R10, R0, PT ;  /* 0x0000000a09007246 */ /* 0x000fe40003800100 */
[----:B------:R-:W-:-:S07]  /*a9d0*/  VIMNMX R2, R2, R9, !PT ;  /* 0x0000000902027248 */ /* 0x000fce0007fe0100 */
.L_x_1037:
        /* <DEDUP_REMOVED lines=88> */
[----:B-1----:R-:W-:Y:S02]  /*af60*/  FMNMX.FTZ R20, R14, R9, !PT ;  /* 0x000000090e147209 */ /* 0x002fe40007810000 */
[----:B------:R-:W-:Y:S02]  /*af70*/  ISETP.GT.AND P1, PT, R2, 0x39, !P1 ;  /* 0x000000390200780c */ /* 0x000fe40004f24270 */
[C---:B------:R-:W-:Y:S01]  /*af80*/  ISETP.LT.OR P4, PT, R0.reuse, 0x52, P4 ;  /* 0x000000520000780c */ /* 0x040fe20002781670 */
[----:B------:R-:W1:Y:S01]  /*af90*/  SHFL.BFLY PT, R9, R20, 0x1, 0x1f ;  /* 0x0c201f0014097f89 */ /* 0x000e6200000e0000 */
[C---:B------:R-:W-:Y:S02]  /*afa0*/  ISETP.LT.OR P1, PT, R0.reuse, 0x3a, P1 ;  /* 0x0000003a0000780c */ /* 0x040fe40000f21670 */
[----:B------:R-:W-:-:S02]  /*afb0*/  ISETP.LT.OR P5, PT, R0, 0x59, P5 ;  /* 0x000000590000780c */ /* 0x000fc40002fa1670 */
[----:B------:R-:W-:Y:S02]  /*afc0*/  FSEL R119, R119, -INF , !P1 ;  /* 0xff80000077777808 */ /* 0x000fe40004800000 */
[----:B------:R-:W-:-:S04]  /*afd0*/  ISETP.NE.AND P1, PT, R156, RZ, PT ;  /* 0x000000ff9c00720c */ /* 0x000fc80003f25270 */
[----:B------:R-:W-:-:S04]  /*afe0*/  ISETP.GT.AND P1, PT, R2, 0x40, !P1 ;  /* 0x000000400200780c */ /* 0x000fc80004f24270 */
[----:B------:R-:W-:-:S04]  /*aff0*/  ISETP.LT.OR P1, PT, R0, 0x41, P1 ;  /* 0x000000410000780c */ /* 0x000fc80000f21670 */
[----:B------:R-:W-:Y:S02]  /*b000*/  FSEL R179, R122, -INF , !P1 ;  /* 0xff8000007ab37808 */ /* 0x000fe40004800000 */
[----:B------:R-:W-:Y:S02]  /*b010*/  ISETP.NE.AND P1, PT, R120, RZ, PT ;  /* 0x000000ff7800720c */ /* 0x000fe40003f25270 */
[----:B-1----:R-:W-:Y:S02]  /*b020*/  FMNMX.FTZ R9, R20, R9, !PT ;  /* 0x0000000914097209 */ /* 0x002fe40007810000 */
        /* <DEDUP_REMOVED lines=8> */
[----:B------:R-:W-:-:S04]  /*b0b0*/  ISETP.LT.OR P1, PT, R0, 0x4a, P1 ;  /* 0x0000004a0000780c */ /* 0x000fc80000f21670 */
[----:B------:R-:W-:Y:S02]  /*b0c0*/  FSEL R127, R127, -INF , !P1 ;  /* 0xff8000007f7f7808 */ /* 0x000fe40004800000 */
[----:B------:R-:W-:Y:S02]  /*b0d0*/  ISETP.GT.AND P1, PT, R2, RZ, !P6 ;  /* 0x000000ff0200720c */ /* 0x000fe40007724270 */
[----:B------:R-:W-:Y:S01]  /*b0e0*/  ISETP.NE.AND P6, PT, R88, RZ, PT ;  /* 0x000000ff5800720c */ /* 0x000fe20003fc5270 */
[----:B0-----:R-:W-:Y:S01]  /*b0f0*/  FMUL.FTZ R88, R9, R10 ;  /* 0x0000000a09587220 */ /* 0x001fe20000410000 */
[----:B------:R-:W-:Y:S02]  /*b100*/  ISETP.LT.OR P1, PT, R0, 0x1, P1 ;  /* 0x000000010000780c */ /* 0x000fe40000f21670 */
[----:B------:R-:W-:Y:S02]  /*b110*/  ISETP.GT.AND P2, PT, R2, 0x59, !P6 ;  /* 0x000000590200780c */ /* 0x000fe40007744270 */
[----:B------:R-:W-:-:S02]  /*b120*/  FSEL R90, R90, -INF , !P1 ;  /* 0xff8000005a5a7808 */ /* 0x000fc40004800000 */
[----:B------:R-:W-:Y:S02]  /*b130*/  FSETP.NEU.FTZ.AND P1, PT, R9, -INF , PT ;  /* 0xff8000000900780b */ /* 0x000fe40003f3d000 */
[----:B------:R-:W-:Y:S02]  /*b140*/  FMNMX.FTZ R14, R90, R13, !PT ;  /* 0x0000000d5a0e7209 */ /* 0x000fe40007810000 */
[----:B------:R-:W-:Y:S02]  /*b150*/  FSEL R88, R88, RZ, P1 ;  /* 0x000000ff58587208 */ /* 0x000fe40000800000 */
[----:B------:R-:W-:Y:S02]  /*b160*/  FMNMX.FTZ R14, R91, R14, !PT ;  /* 0x0000000e5b0e7209 */ /* 0x000fe40007810000 */
[----:B------:R-:W-:Y:S01]  /*b170*/  ISETP.LT.OR P2, PT, R0, 0x5a, P2 ;  /* 0x0000005a0000780c */ /* 0x000fe20001741670 */
        /* <DEDUP_REMOVED lines=16> */
[--C-:B------:R-:W-:Y:S01]  /*b280*/  FFMA.FTZ R89, R117, R10, -R88.reuse ;  /* 0x0000000a75597223 */ /* 0x100fe20000010858 */
[----:B------:R-:W-:Y:S01]  /*b290*/  FMNMX.FTZ R14, R153, R14, !PT ;  /* 0x0000000e990e7209 */ /* 0x000fe20007810000 */
        /* <DEDUP_REMOVED lines=10> */
[----:B------:R-:W-:Y:S01]  /*b340*/  FMUL.FTZ R117, R117, R10 ;  /* 0x0000000a75757220 */ /* 0x000fe20000410000 */
[----:B------:R-:W-:Y:S01]  /*b350*/  FMNMX.FTZ R14, R107, R14, !PT ;  /* 0x0000000e6b0e7209 */ /* 0x000fe20007810000 */
[-CC-:B------:R-:W-:Y:S01]  /*b360*/  FFMA.FTZ R145, R145, R10.reuse, -R88.reuse ;  /* 0x0000000a91917223 */ /* 0x180fe20000010858 */
[-CC-:B------:R-:W-:Y:S01]  /*b370*/  FFMA.FTZ R140, R93, R10.reuse, -R88.reuse ;  /* 0x0000000a5d8c7223 */ /* 0x180fe20000010858 */
[--C-:B------:R-:W-:Y:S01]  /*b380*/  FFMA.FTZ R136, R101, R10, -R88.reuse ;  /* 0x0000000a65887223 */ /* 0x100fe20000010858 */
[----:B------:R-:W-:Y:S01]  /*b390*/  FMNMX.FTZ R14, R157, R14, !PT ;  /* 0x0000000e9d0e7209 */ /* 0x000fe20007810000 */
[----:B------:R-:W-:Y:S01]  /*b3a0*/  MUFU.EX2 R156, R156 ;  /* 0x0000009c009c7308 */ /* 0x000fe20000000800 */
        /* <DEDUP_REMOVED lines=23> */
[----:B------:R-:W-:-:S05]  /*b520*/  FMNMX.FTZ R14, R135, R14, !PT ;  /* 0x0000000e870e7209 */ /* 0x000fca0007810000 */
[----:B------:R-:W0:Y:S01]  /*b530*/  SHFL.BFLY PT, R109, R14, 0x2, 0x1f ;  /* 0x0c401f000e6d7f89 */ /* 0x000e2200000e0000 */
[----:B------:R-:W-:Y:S08]  /*b540*/  MUFU.EX2 R148, R148 ;  /* 0x0000009400947308 */ /* 0x000ff00000000800 */
[----:B------:R-:W-:Y:S08]  /*b550*/  MUFU.EX2 R131, R143 ;  /* 0x0000008f00837308 */ /* 0x000ff00000000800 */
[----:B------:R-:W-:Y:S01]  /*b560*/  MUFU.EX2 R150, R150 ;  /* 0x0000009600967308 */ /* 0x000fe20000000800 */
[----:B0-----:R-:W-:Y:S01]  /*b570*/  FMNMX.FTZ R0, R14, R109, !PT ;  /* 0x0000006d0e007209 */ /* 0x001fe20007810000 */
[----:B------:R-:W-:-:S06]  /*b580*/  FFMA.FTZ R109, R125, R10, -R88 ;  /* 0x0000000a7d6d7223 */ /* 0x000fcc0000010858 */
[----:B------:R-:W-:Y:S01]  /*b590*/  MUFU.EX2 R105, R105 ;  /* 0x0000006900697308 */ /* 0x000fe20000000800 */
[----:B------:R-:W0:Y:S07]  /*b5a0*/  SHFL.BFLY PT, R113, R0, 0x1, 0x1f ;  /* 0x0c201f0000717f89 */ /* 0x000e2e00000e0000 */
[----:B------:R-:W-:Y:S08]  /*b5b0*/  MUFU.EX2 R144, R144 ;  /* 0x0000009000907308 */ /* 0x000ff00000000800 */
[----:B------:R-:W-:Y:S08]  /*b5c0*/  MUFU.EX2 R15, R15 ;  /* 0x0000000f000f7308 */ /* 0x000ff00000000800 */
[----:B------:R-:W-:Y:S01]  /*b5d0*/  MUFU.EX2 R146, R146 ;  /* 0x0000009200927308 */ /* 0x000fe20000000800 */
[----:B0-----:R-:W-:-:S04]  /*b5e0*/  FMNMX.FTZ R11, R0, R113, !PT ;  /* 0x00000071000b7209 */ /* 0x001fc80007810000 */
[C---:B------:R-:W-:Y:S01]  /*b5f0*/  FSETP.NEU.FTZ.AND P1, PT, R11.reuse, -INF , PT ;  /* 0xff8000000b00780b */ /* 0x040fe20003f3d000 */
[C---:B------:R-:W-:Y:S02]  /*b600*/  FMUL.FTZ R92, R11.reuse, R10 ;  /* 0x0000000a0b5c7220 */ /* 0x040fe40000410000 */
[----:B------:R-:W0:Y:S01]  /*b610*/  MUFU.EX2 R0, R117 ;  /* 0x0000007500007308 */ /* 0x000e220000000800 */
[----:B------:R-:W-:Y:S02]  /*b620*/  FSEL R2, R11, RZ, P1 ;  /* 0x000000ff0b027208 */ /* 0x000fe40000800000 */
[----:B------:R-:W-:-:S03]  /*b630*/  FSEL R92, R92, RZ, P1 ;  /* 0x000000ff5c5c7208 */ /* 0x000fc60000800000 */
[----:B------:R-:W-:Y:S02]  /*b640*/  FADD.FTZ R13, -R2, R13 ;  /* 0x0000000d020d7221 */ /* 0x000fe40000010100 */
[----:B------:R-:W-:Y:S01]  /*b650*/  MUFU.EX2 R89, R89 ;  /* 0x0000005900597308 */ /* 0x000fe20000000800 */
[-CC-:B------:R-:W-:Y:S01]  /*b660*/  FFMA.FTZ R113, R90, R10.reuse, -R92.reuse ;  /* 0x0000000a5a717223 */ /* 0x180fe2000001085c */
[-CC-:B------:R-:W-:Y:S01]  /*b670*/  FFMA.FTZ R12, R91, R10.reuse, -R92.reuse ;  /* 0x0000000a5b0c7223 */ /* 0x180fe2000001085c */
[-C--:B------:R-:W-:Y:S01]  /*b680*/  FMUL.FTZ R13, R13, R10.reuse ;  /* 0x0000000a0d0d7220 */ /* 0x080fe20000410000 */
[-CC-:B------:R-:W-:Y:S01]  /*b690*/  FFMA.FTZ R14, R149, R10.reuse, -R92.reuse ;  /* 0x0000000a950e7223 */ /* 0x180fe2000001085c */
[-CC-:B------:R-:W-:Y:S01]  /*b6a0*/  FFMA.FTZ R91, R95, R10.reuse, -R92.reuse ;  /* 0x0000000a5f5b7223 */ /* 0x180fe2000001085c */
[-CC-:B------:R-:W-:Y:S01]  /*b6b0*/  FFMA.FTZ R20, R151, R10.reuse, -R92.reuse ;  /* 0x0000000a97147223 */ /* 0x180fe2000001085c */
[-CC-:B------:R-:W-:Y:S01]  /*b6c0*/  FFMA.FTZ R95, R99, R10.reuse, -R92.reuse ;  /* 0x0000000a635f7223 */ /* 0x180fe2000001085c */
[----:B------:R-:W-:Y:S01]  /*b6d0*/  MUFU.EX2 R113, R113 ;  /* 0x0000007100717308 */ /* 0x000fe20000000800 */
[--C-:B------:R-:W-:Y:S01]  /*b6e0*/  FFMA.FTZ R99, R103, R10, -R92.reuse ;  /* 0x0000000a67637223 */ /* 0x100fe2000001085c */
[----:B0-----:R-:W-:Y:S01]  /*b6f0*/  FFMA.FTZ R103, R0, R8, R189 ;  /* 0x0000000800677223 */ /* 0x001fe200000100bd */
[-CC-:B------:R-:W-:Y:S01]  /*b700*/  FFMA.FTZ R88, R153, R10.reuse, -R92.reuse ;  /* 0x0000000a99587223 */ /* 0x180fe2000001085c */
[-CC-:B------:R-:W-:Y:S01]  /*b710*/  FFMA.FTZ R149, R155, R10.reuse, -R92.reuse ;  /* 0x0000000a9b957223 */ /* 0x180fe2000001085c */
[-CC-:B------:R-:W-:Y:S01]  /*b720*/  FFMA.FTZ R90, R107, R10.reuse, -R92.reuse ;  /* 0x0000000a6b5a7223 */ /* 0x180fe2000001085c */
[----:B------:R-:W-:Y:S01]  /*b730*/  FADD.FTZ R103, R156, R103 ;  /* 0x000000679c677221 */ /* 0x000fe20000010000 */
[-CC-:B------:R-:W-:Y:S01]  /*b740*/  FFMA.FTZ R151, R157, R10.reuse, -R92.reuse ;  /* 0x0000000a9d977223 */ /* 0x180fe2000001085c */
[----:B------:R-:W0:Y:S01]  /*b750*/  MUFU.EX2 R2, R13 ;  /* 0x0000000d00027308 */ /* 0x000e220000000800 */
[-CC-:B------:R-:W-:Y:S01]  /*b760*/  FFMA.FTZ R111, R111, R10.reuse, -R92.reuse ;  /* 0x0000000a6f6f7223 */ /* 0x180fe2000001085c */
[----:B------:R-:W-:Y:S01]  /*b770*/  FADD.FTZ R8, R158, R103 ;  /* 0x000000679e087221 */ /* 0x000fe20000010000 */
        /* <DEDUP_REMOVED lines=12> */
[----:B------:R-:W-:Y:S01]  /*b840*/  FFMA.FTZ R92, R135, R10, -R92 ;  /* 0x0000000a875c7223 */ /* 0x000fe2000001085c */
[----:B------:R-:W2:Y:S01]  /*b850*/  MUFU.EX2 R14, R14 ;  /* 0x0000000e000e7308 */ /* 0x000ea20000000800 */
[----:B0-----:R-:W-:-:S07]  /*b860*/  FFMA.FTZ R3, R2, R3, R113 ;  /* 0x0000000302037223 */ /* 0x001fce0000010071 */
        /* <DEDUP_REMOVED lines=11> */
[----:B-1----:R-:W-:Y:S01]  /*b920*/  FADD.FTZ R94, R20, R13 ;  /* 0x0000000d145e7221 */ /* 0x002fe20000010000 */
[----:B------:R-:W-:-:S04]  /*b930*/  FADD.FTZ R3, R137, R8 ;  /* 0x0000000889037221 */ /* 0x000fc80000010000 */
[----:B------:R-:W-:Y:S02]  /*b940*/  FADD.FTZ R8, R148, R3 ;  /* 0x0000000394087221 */ /* 0x000fe40000010000 */
[----:B------:R-:W1:Y:S01]  /*b950*/  MUFU.EX2 R99, R99 ;  /* 0x0000006300637308 */ /* 0x000e620000000800 */
[----:B--2---:R-:W-:-:S07]  /*b960*/  FADD.FTZ R13, R95, R94 ;  /* 0x0000005e5f0d7221 */ /* 0x004fce0000010000 */
[----:B------:R-:W2:Y:S01]  /*b970*/  MUFU.EX2 R149, R149 ;  /* 0x0000009500957308 */ /* 0x000ea20000000800 */
[----:B0-----:R-:W-:Y:S01]  /*b980*/  FADD.FTZ R94, R88, R13 ;  /* 0x0000000d585e7221 */ /* 0x001fe20000010000 */
[----:B------:R-:W-:-:S06]  /*b990*/  FADD.FTZ R13, R131, R8 ;  /* 0x00000008830d7221 */ /* 0x000fcc0000010000 */
[----:B------:R-:W0:Y:S01]  /*b9a0*/  MUFU.EX2 R90, R90 ;  /* 0x0000005a005a7308 */ /* 0x000e220000000800 */
[----:B-1----:R-:W-:-:S07]  /*b9b0*/  FADD.FTZ R94, R99, R94 ;  /* 0x0000005e635e7221 */ /* 0x002fce0000010000 */
[----:B------:R-:W1:Y:S01]  /*b9c0*/  MUFU.EX2 R151, R151 ;  /* 0x0000009700977308 */ /* 0x000e620000000800 */
[----:B--2---:R-:W-:Y:S01]  /*b9d0*/  FADD.FTZ R3, R149, R94 ;  /* 0x0000005e95037221 */ /* 0x004fe20000010000 */
[----:B------:R-:W-:-:S06]  /*b9e0*/  FADD.FTZ R94, R150, R13 ;  /* 0x0000000d965e7221 */ /* 0x000fcc0000010000 */
        /* <DEDUP_REMOVED lines=9> */
[----:B--2---:R-:W-:Y:S01]  /*ba80*/  FADD.FTZ R8, R111, R8 ;  /* 0x000000086f087221 */ /* 0x004fe20000010000 */
[----:B------:R-:W-:-:S06]  /*ba90*/  FADD.FTZ R3, R89, R94 ;  /* 0x0000005e59037221 */ /* 0x000fcc0000010000 */
        /* <DEDUP_REMOVED lines=35> */
[----:B--2---:R-:W-:Y:S01]  /*bcd0*/  FADD.FTZ R3, R13, R8 ;  /* 0x000000080d037221 */ /* 0x004fe20000010000 */
[----:B0-----:R-:W-:-:S03]  /*bce0*/  FADD.FTZ R8, R97, R94 ;  /* 0x0000005e61087221 */ /* 0x001fc60000010000 */
[----:B-1----:R-:W-:Y:S01]  /*bcf0*/  FADD.FTZ R3, R92, R3 ;  /* 0x000000035c037221 */ /* 0x002fe20000010000 */
[----:B------:R-:W-:Y:S06]  /*bd00*/  @!P0 BRA `(.L_x_1041) ;  /* 0x0000000000048947 */ /* 0x000fec0003800000 */
[----:B------:R-:W-:Y:S01]  /*bd10*/  BPT.TRAP 0x1 ;  /* 0x000000040000795c */ /* 0x000fe20000300000 */
.L_x_1041:
[----:B------:R-:W-:Y:S01]  /*bd20*/  UIADD3 UR5, UR5, 0x2a860, URZ ;  /* 0x0002a86005057890 */ /* 0x000fe2000fffe03f */
[----:B------:R-:W-:Y:S01]  /*bd30*/  ISETP.GT.AND P1, PT, R21, R23, PT ;  /* 0x000000171500720c */ /* 0x000fe20003f24270 */
[----:B------:R-:W-:Y:S01]  /*bd40*/  UMOV UR6, UR38 ;  /* 0x0000002600067c82 */ /* 0x000fe20008000000 */
[----:B------:R-:W-:Y:S01]  /*bd50*/  F2FP.F16.F32.PACK_AB R154, R137, R154 ;  /* 0x0000009a899a723e */ /* 0x000fe200000000ff */
[----:B------:R-:W-:Y:S01]  /*bd60*/  UPRMT UR5, UR60, 0x654, UR5 ;  /* 0x000006543c057896 */ /* 0x000fe20008000005 */
[----:B------:R-:W-:Y:S01]  /*bd70*/  F2FP.F16.F32.PACK_AB R137, R139, R185 ;  /* 0x000000b98b89723e */ /* 0x000fe200000000ff */
[----:B------:R-:W-:Y:S01]  /*bd80*/  UMOV UR4, UR39 ;  /* 0x0000002700047c82 */ /* 0x000fe20008000000 */
[----:B------:R-:W-:Y:S01]  /*bd90*/  F2FP.F16.F32.PACK_AB R157, R12, R113 ;  /* 0x000000710c9d723e */ /* 0x000fe200000000ff */
[----:B------:R-:W-:Y:S01]  /*bda0*/  VIADD R21, R21, 0xffffffff ;  /* 0xffffffff15157836 */ /* 0x000fe20000000000 */
[----:B------:R-:W-:Y:S01]  /*bdb0*/  F2FP.F16.F32.PACK_AB R152, R145, R152 ;  /* 0x000000989198723e */ /* 0x000fe200000000ff */
[----:B------:R-:W-:Y:S01]  /*bdc0*/  IMAD.MOV.U32 R12, RZ, RZ, R9 ;  /* 0x000000ffff0c7224 */ /* 0x000fe200078e0009 */
        /* <DEDUP_REMOVED lines=21> */
[----:B------:R-:W-:Y:S01]  /*bf20*/  F2FP.F16.F32.PACK_AB R138, R97, R138 ;  /* 0x0000008a618a723e */ /* 0x000fe200000000ff */
[----:B------:R-:W-:Y:S06]  /*bf30*/  @P1 BRA `(.L_x_1042) ;  /* 0xffffffd000ac1947 */ /* 0x000fec000383ffff */
.L_x_1023:
        /* <DEDUP_REMOVED lines=67> */
.L_x_1043:
[----:B------:R-:W-:Y:S01]  /*c370*/  ULEA UR5, UR39, UR40, 0x3 ;  /* 0x0000002827057291 */ /* 0x000fe2000f8e183f */
[----:B------:R-:W-:-:S05]  /*c380*/  IMAD.U32 R0, RZ, RZ, UR38 ;  /* 0x00000026ff007e24 */ /* 0x000fca000f8e00ff */
[----:B------:R-:W-:-:S04]  /*c390*/  SHF.L.U32 R0, R0, 0x1f, RZ ;  /* 0x0000001f00007819 */ /* 0x000fc800000006ff */
[----:B------:R0:W1:Y:S01]  /*c3a0*/  SYNCS.PHASECHK.TRANS64.TRYWAIT P1, [UR5+0x2a850], R0 ;  /* 0x02a85000ff0075a7 */ /* 0x0000620008020145 */
[----:B------:R-:W-:Y:S05]  /*c3b0*/  @!P0 BRA `(.L_x_1044) ;  /* 0x0000000000048947 */ /* 0x000fea0003800000 */
[----:B------:R-:W-:Y:S01]  /*c3c0*/  BPT.TRAP 0x1 ;  /* 0x000000040000795c */ /* 0x000fe20000300000 */
.L_x_1044:
[----:B-1----:R-:W-:Y:S05]  /*c3d0*/  @P1 BRA `(.L_x_1045) ;  /* 0x0000000000081947 */ /* 0x002fea0003800000 */
[----:B------:R-:W1:Y:S02]  /*c3e0*/  SYNCS.PHASECHK.TRANS64.TRYWAIT P1, [UR5+0x2a850], R0 ;  /* 0x02a85000ff0075a7 */ /* 0x000e640008020145 */
[----:B-1----:R-:W-:Y:S05]  /*c3f0*/  @!P1 BRA `(.L_x_1046) ;  /* 0x0000006c00089947 */ /* 0x002fea0003800000 */
.L_x_1045:
[----:B------:R-:W-:Y:S01]  /*c400*/  UIADD3 UR40, UR40, 0x400, URZ ;  /* 0x0000040028287890 */ /* 0x000fe2000fffe03f */
[----:B------:R-:W-:Y:S01]  /*c410*/  WARPGROUP.ARRIVE ;  /* 0x00000000000079c5 */ /* 0x000fe20000000000 */
[----:B------:R-:W-:Y:S01]  /*c420*/  UMOV UR7, 0x40000040 ;  /* 0x4000004000077882 */ /* 0x000fe20000000000 */
[----:B-1----:R-:W1:Y:S01]  /*c430*/  SHFL.BFLY PT, R5, R8, 0x2, 0x1f ;  /* 0x0c401f0008057f89 */ /* 0x002e6200000e0000 */
[----:B------:R-:W-:Y:S01]  /*c440*/  USHF.R.U32.HI UR40, URZ, 0x4, UR40 ;  /* 0x000000043f287899 */ /* 0x000fe20008011628 */
[----:B------:R-:W-:Y:S02]  /*c450*/  IMAD.MOV.U32 R4, RZ, RZ, RZ ;  /* 0x000000ffff047224 */ /* 0x000fe400078e00ff */
[----:B0-----:R-:W0:Y:S01]  /*c460*/  SHFL.BFLY PT, R0, R3, 0x2, 0x1f ;  /* 0x0c401f0003007f89 */ /* 0x001e2200000e0000 */
[----:B------:R-:W-:Y:S01]  /*c470*/  ULOP3.LUT UR40, UR40, 0x3fff, URZ, 0xc0, !UPT ;  /* 0x00003fff28287892 */ /* 0x000fe2000f8ec03f */
[----:B------:R-:W-:-:S03]  /*c480*/  IMAD.MOV.U32 R88, RZ, RZ, -0x800000 ;  /* 0xff800000ff587424 */ /* 0x000fc600078e00ff */
[----:B------:R-:W-:-:S04]  /*c490*/  ULOP3.LUT UR4, UR40, 0x3000000, URZ, 0xfc, !UPT ;  /* 0x0300000028047892 */ /* 0x000fc8000f8efc3f */
[----:B------:R-:W-:-:S07]  /*c4a0*/  UIMAD UR4, UR39, 0x600, UR4 ;  /* 0x00000600270478a4 */ /* 0x000fce000f8e0204 */
[----:B------:R-:W-:Y:S02]  /*c4b0*/  UMOV UR6, UR4 ;  /* 0x0000000400067c82 */ /* 0x000fe40008000000 */
[----:B------:R-:W-:Y:S01]  /*c4c0*/  HGMMA.64x128x16.F32 R24, R156, gdesc[UR4].tnspB, R24, gsb0 ;  /* 0x41e000049c187df0 */ /* 0x000fe20008000818 */
[----:B------:R-:W-:Y:S01]  /*c4d0*/  UIADD3 UR6, UR4, 0x80, URZ ;  /* 0x0000008004067890 */ /* 0x000fe2000fffe03f */
[----:B-1----:R-:W-:Y:S01]  /*c4e0*/  FADD.FTZ R5, R5, R8 ;  /* 0x0000000805057221 */ /* 0x002fe20000010000 */
[----:B------:R-:W-:Y:S01]  /*c4f0*/  UMOV UR7, 0x40000040 ;  /* 0x4000004000077882 */ /* 0x000fe20000000000 */
[----:B------:R-:W-:Y:S02]  /*c500*/  IMAD.MOV.U32 R8, RZ, RZ, RZ ;  /* 0x000000ffff087224 */ /* 0x000fe400078e00ff */
[----:B0-----:R-:W-:Y:S02]  /*c510*/  FADD.FTZ R2, R0, R3 ;  /* 0x0000000300027221 */ /* 0x001fe40000010000 */
[----:B------:R-:W0:Y:S04]  /*c520*/  SHFL.BFLY PT, R0, R5, 0x1, 0x1f ;  /* 0x0c201f0005007f89 */ /* 0x000e2800000e0000 */
[----:B------:R-:W1:Y:S01]  /*c530*/  SHFL.BFLY PT, R7, R2, 0x1, 0x1f ;  /* 0x0c201f0002077f89 */ /* 0x000e6200000e0000 */
[----:B0-----:R-:W-:Y:S01]  /*c540*/  FADD.FTZ R12, R5, R0 ;  /* 0x00000000050c7221 */ /* 0x001fe20000010000 */
[----:B------:R-:W-:-:S02]  /*c550*/  IMAD.MOV.U32 R0, RZ, RZ, -0x800000 ;  /* 0xff800000ff007424 */ /* 0x000fc400078e00ff */
[----:B-1----:R-:W-:Y:S02]  /*c560*/  FADD.FTZ R7, R2, R7 ;  /* 0x0000000702077221 */ /* 0x002fe40000010000 */
[----:B------:R-:W-:-:S03]  /*c570*/  FSETP.NE.FTZ.AND P1, PT, R12, RZ, PT ;  /* 0x000000ff0c00720b */ /* 0x000fc60003f35000 */
[----:B------:R-:W-:-:S10]  /*c580*/  FSETP.NE.FTZ.AND P2, PT, R7, RZ, PT ;  /* 0x000000ff0700720b */ /* 0x000fd40003f55000 */
[----:B------:R-:W0:Y:S01]  /*c590*/  @P1 MUFU.LG2 R3, R12 ;  /* 0x0000000c00031308 */ /* 0x000e220000000c00 */
[C---:B------:R-:W-:Y:S02]  /*c5a0*/  @P1 FMUL.FTZ R2, R10.reuse, 0.69314718246459960938 ;  /* 0x3f3172180a021820 */ /* 0x040fe40000410000 */
[----:B------:R-:W-:-:S05]  /*c5b0*/  @P2 FMUL.FTZ R5, R10, 0.69314718246459960938 ;  /* 0x3f3172180a052820 */ /* 0x000fca0000410000 */
        /* <DEDUP_REMOVED lines=34> */
.L_x_1047:
[----:B------:R-:W-:Y:S01]  /*c7e0*/  UIADD3 UR4, UR5, 0x2a860, URZ ;  /* 0x0002a86005047890 */ /* 0x000fe2000fffe03f */
[-C--:B------:R-:W-:Y:S01]  /*c7f0*/  FMUL.FTZ R89, R40, R4.reuse ;  /* 0x0000000428597220 */ /* 0x080fe20000410000 */
[----:B------:R-:W-:Y:S01]  /*c800*/  UIADD3 UR39, UR39, 0x1, URZ ;  /* 0x0000000127277890 */ /* 0x000fe2000fffe03f */
[-C--:B------:R-:W-:Y:S01]  /*c810*/  FMUL.FTZ R90, R41, R4.reuse ;  /* 0x00000004295a7220 */ /* 0x080fe20000410000 */
[----:B------:R-:W-:Y:S01]  /*c820*/  UPRMT UR4, UR60, 0x654, UR4 ;  /* 0x000006543c047896 */ /* 0x000fe20008000004 */
[-C--:B------:R-:W-:Y:S01]  /*c830*/  FMUL.FTZ R91, R45, R4.reuse ;  /* 0x000000042d5b7220 */ /* 0x080fe20000410000 */
[----:B------:R-:W-:Y:S01]  /*c840*/  UISETP.NE.AND UP0, UPT, UR39, 0x2, UPT ;  /* 0x000000022700788c */ /* 0x000fe2000bf05270 */
[----:B------:R-:W-:Y:S01]  /*c850*/  FMUL.FTZ R40, R48, R4 ;  /* 0x0000000430287220 */ /* 0x000fe20000410000 */
[-C--:B------:R-:W-:Y:S01]  /*c860*/  FMUL.FTZ R110, R26, R8.reuse ;  /* 0x000000081a6e7220 */ /* 0x080fe20000410000 */
[-C--:B------:R-:W-:Y:S01]  /*c870*/  FMUL.FTZ R98, R50, R8.reuse ;  /* 0x0000000832627220 */ /* 0x080fe20000410000 */
[-C--:B------:R-:W-:Y:S01]  /*c880*/  FMUL.FTZ R99, R51, R8.reuse ;  /* 0x0000000833637220 */ /* 0x080fe20000410000 */
[----:B------:R-:W-:Y:S01]  /*c890*/  FMUL.FTZ R97, R54, R8 ;  /* 0x0000000836617220 */ /* 0x000fe20000410000 */
        /* <DEDUP_REMOVED lines=62> */
.L_x_969:
[----:B------:R-:W0:Y:S01]  /*cc80*/  S2R R2, SR_CgaCtaId ;  /* 0x0000000000027919 */ /* 0x000e220000008800 */
[----:B------:R-:W-:Y:S01]  /*cc90*/  MOV R23, 0x400 ;  /* 0x0000040000177802 */ /* 0x000fe20000000f00 */
[----:B------:R-:W-:Y:S01]  /*cca0*/  BSSY B0, `(.L_x_1048) ;  /* 0x00001bc000007945 */ /* 0x000fe20003800000 */
[----:B------:R-:W-:Y:S02]  /*ccb0*/  BAR.SYNC.DEFER_BLOCKING 0x5, 0x180 ;  /* 0x0146000000007b1d */ /* 0x000fe40000010000 */
[----:B0-----:R-:W-:-:S05]  /*ccc0*/  LEA R23, R2, R23, 0x18 ;  /* 0x0000001702177211 */ /* 0x001fca00078ec0ff */
[----:B------:R0:W1:Y:S01]  /*ccd0*/  LDS R16, [R23+0x2a8d0] ;  /* 0x02a8d00017107984 */ /* 0x0000620000000800 */
[----:B------:R-:W-:Y:S06]  /*cce0*/  BAR.ARV 0x4, 0x180 ;  /* 0x0106000000007b1d */ /* 0x000fec0000002000 */
[----:B------:R-:W-:Y:S05]  /*ccf0*/  @P0 BRA `(.L_x_1049) ;  /* 0x0000001000980947 */ /* 0x000fea0003800000 */
[----:B------:R-:W2:Y:S01]  /*cd00*/  S2R R2, SR_SWINHI ;  /* 0x0000000000027919 */ /* 0x000ea20000002f00 */
[----:B------:R-:W3:Y:S01]  /*cd10*/  LDC R57, c[0x0][0xbe8] ;  /* 0x0002fa00ff397b82 */ /* 0x000ee20000000800 */
[----:B------:R-:W-:Y:S01]  /*cd20*/  SHF.R.S32.HI R58, RZ, 0x1f, R164 ;  /* 0x0000001fff3a7819 */ /* 0x000fe200000114a4 */
[----:B------:R-:W-:Y:S01]  /*cd30*/  ULDC.64 UR4, c[0x0][0xb90] ;  /* 0x0002e40000047ab9 */ /* 0x000fe20000000a00 */
[----:B------:R-:W-:Y:S01]  /*cd40*/  F2FP.F16.F32.PACK_AB R7, R7, R26 ;  /* 0x0000001a0707723e */ /* 0x000fe200000000ff */
[----:B------:R-:W-:Y:S01]  /*cd50*/  IMAD.WIDE.U32 R12, R164, UR4, RZ ;  /* 0x00000004a40c7c25 */ /* 0x000fe2000f8e00ff */
[----:B------:R-:W-:Y:S01]  /*cd60*/  F2FP.F16.F32.PACK_AB R6, R29, R6 ;  /* 0x000000061d06723e */ /* 0x000fe200000000ff */
[----:B------:R-:W-:Y:S01]  /*cd70*/  ULDC UR6, c[0x0][0xa88] ;  /* 0x0002a20000067ab9 */ /* 0x000fe20000000800 */
[----:B------:R-:W-:Y:S01]  /*cd80*/  SHF.R.S32.HI R112, RZ, 0x1f, R162 ;  /* 0x0000001fff707819 */ /* 0x000fe200000114a2 */
[----:B------:R-:W-:Y:S01]  /*cd90*/  IMAD R9, R58, UR4, RZ ;  /* 0x000000043a097c24 */ /* 0x000fe2000f8e02ff */
[----:B------:R-:W-:-:S02]  /*cda0*/  F2FP.F16.F32.PACK_AB R80, R81, R80 ;  /* 0x000000505150723e */ /* 0x000fc400000000ff */
[----:B------:R-:W-:Y:S01]  /*cdb0*/  F2FP.F16.F32.PACK_AB R48, R41, R48 ;  /* 0x000000302930723e */ /* 0x000fe200000000ff */
[----:B------:R-:W-:Y:S01]  /*cdc0*/  IMAD R11, R164, UR5, R9 ;  /* 0x00000005a40b7c24 */ /* 0x000fe2000f8e0209 */
[----:B------:R-:W-:Y:S01]  /*cdd0*/  ULDC.64 UR4, c[0x0][0xb98] ;  /* 0x0002e60000047ab9 */ /* 0x000fe20000000a00 */
[----:B------:R-:W-:Y:S01]  /*cde0*/  IMAD R9, R165, 0x40, R160 ;  /* 0x00000040a5097824 */ /* 0x000fe200078e02a0 */
[----:B------:R-:W-:Y:S01]  /*cdf0*/  F2FP.F16.F32.PACK_AB R51, R54, R51 ;  /* 0x000000333633723e */ /* 0x000fe200000000ff */
[----:B------:R-:W-:Y:S01]  /*ce00*/  IMAD.IADD R13, R13, 0x1, R11 ;  /* 0x000000010d0d7824 */ /* 0x000fe200078e020b */
[----:B------:R-:W-:Y:S02]  /*ce10*/  F2FP.F16.F32.PACK_AB R81, R83, R82 ;  /* 0x000000525351723e */ /* 0x000fe400000000ff */
[----:B------:R-:W-:Y:S01]  /*ce20*/  F2FP.F16.F32.PACK_AB R82, R85, R84 ;  /* 0x000000545552723e */ /* 0x000fe200000000ff */
[----:B------:R-:W-:Y:S01]  /*ce30*/  IMAD.WIDE.U32 R12, R162, UR4, R12 ;  /* 0x00000004a20c7c25 */ /* 0x000fe2000f8e000c */
[----:B------:R-:W-:-:S02]  /*ce40*/  F2FP.F16.F32.PACK_AB R83, R87, R86 ;  /* 0x000000565753723e */ /* 0x000fc400000000ff */
[----:B------:R-:W-:Y:S02]  /*ce50*/  MOV R34, R23 ;  /* 0x0000001700227202 */ /* 0x000fe40000000f00 */
[----:B--2---:R-:W-:-:S03]  /*ce60*/  MOV R35, R2 ;  /* 0x0000000200237202 */ /* 0x004fc60000000f00 */
[----:B------:R-:W-:-:S04]  /*ce70*/  IMAD.WIDE R4, R171, 0x2, R34 ;  /* 0x00000002ab047825 */ /* 0x000fc800078e0222 */
[----:B------:R-:W-:Y:S01]  /*ce80*/  IMAD.WIDE R34, R9, 0x2, R34 ;  /* 0x0000000209227825 */ /* 0x000fe200078e0222 */
[C---:B------:R-:W-:Y:S02]  /*ce90*/  IADD3 R33, P2, R4.reuse, 0x4020, RZ ;  /* 0x0000402004217810 */ /* 0x040fe40007f5e0ff */
[C---:B------:R-:W-:Y:S02]  /*cea0*/  IADD3 R21, P6, R4.reuse, 0x20, RZ ;  /* 0x0000002004157810 */ /* 0x040fe40007fde0ff */
[----:B------:R-:W-:Y:S01]  /*ceb0*/  LOP3.LUT R10, R33, 0x380, RZ, 0xc0, !PT ;  /* 0x00000380210a7812 */ /* 0x000fe200078ec0ff */
[--C-:B------:R-:W-:Y:S01]  /*cec0*/  IMAD.X R39, RZ, RZ, R5.reuse, P2 ;  /* 0x000000ffff277224 */ /* 0x100fe200010e0605 */
[----:B------:R-:W-:Y:S01]  /*ced0*/  IADD3 R73, P1, R4, 0x4040, RZ ;  /* 0x0000404004497810 */ /* 0x000fe20007f3e0ff */
[--C-:B------:R-:W-:Y:S01]  /*cee0*/  IMAD.X R15, RZ, RZ, R5.reuse, P6 ;  /* 0x000000ffff0f7224 */ /* 0x100fe200030e0605 */
[----:B------:R-:W-:Y:S02]  /*cef0*/  SHF.R.U64 R10, R10, 0x3, RZ ;  /* 0x000000030a0a7819 */ /* 0x000fe400000012ff */
[----:B------:R-:W-:Y:S01]  /*cf00*/  IADD3 R31, P3, R4, 0x4000, RZ ;  /* 0x00004000041f7810 */ /* 0x000fe20007f7e0ff */
[----:B------:R-:W-:Y:S01]  /*cf10*/  IMAD.X R43, RZ, RZ, R5, P1 ;  /* 0x000000ffff2b7224 */ /* 0x000fe200008e0605 */
[----:B------:R-:W-:-:S02]  /*cf20*/  LOP3.LUT R38, R10, R33, RZ, 0x3c, !PT ;  /* 0x000000210a267212 */ /* 0x000fc400078e3cff */
[----:B------:R-:W-:Y:S01]  /*cf30*/  IADD3 R33, P6, R34, 0x1000, RZ ;  /* 0x0000100022217810 */ /* 0x000fe20007fde0ff */
[--C-:B------:R-:W-:Y:S01]  /*cf40*/  IMAD.X R37, RZ, RZ, R5.reuse, P3 ;  /* 0x000000ffff257224 */ /* 0x100fe200018e0605 */
[----:B---3--:R-:W-:Y:S02]  /*cf50*/  ISETP.NE.AND P1, PT, R57, 0x1, PT ;  /* 0x000000013900780c */ /* 0x008fe40003f25270 */
[----:B------:R-:W-:Y:S02]  /*cf60*/  LOP3.LUT R32, R33, 0x380, RZ, 0xc0, !PT ;  /* 0x0000038021207812 */ /* 0x000fe400078ec0ff */
[----:B------:R-:W-:Y:S02]  /*cf70*/  IADD3 R55, P4, R4, 0x60, RZ ;  /* 0x0000006004377810 */ /* 0x000fe40007f9e0ff */
[----:B------:R-:W-:Y:S02]  /*cf80*/  LOP3.LUT R14, R73, 0x380, RZ, 0xc0, !PT ;  /* 0x00000380490e7812 */ /* 0x000fe400078ec0ff */
[----:B------:R-:W-:Y:S01]  /*cf90*/  SHF.R.U64 R32, R32, 0x3, RZ ;  /* 0x0000000320207819 */ /* 0x000fe200000012ff */
[----:B------:R-:W-:Y:S01]  /*cfa0*/  IMAD.X R11, RZ, RZ, R5, P4 ;  /* 0x000000ffff0b7224 */ /* 0x000fe200020e0605 */
[----:B------:R-:W-:-:S02]  /*cfb0*/  LOP3.LUT R8, R31, 0x380, RZ, 0xc0, !PT ;  /* 0x000003801f087812 */ /* 0x000fc400078ec0ff */
[----:B------:R-:W-:Y:S01]  /*cfc0*/  SHF.R.U64 R14, R14, 0x3, RZ ;  /* 0x000000030e0e7819 */ /* 0x000fe200000012ff */
[----:B------:R-:W2:Y:S01]  /*cfd0*/  @P1 LDC R79, c[0x0][0xbf0] ;  /* 0x0002fc00ff4f1b82 */ /* 0x000ea20000000800 */
[----:B------:R-:W-:Y:S02]  /*cfe0*/  LOP3.LUT R32, R32, R33, RZ, 0x3c, !PT ;  /* 0x0000002120207212 */ /* 0x000fe400078e3cff */
[----:B------:R-:W-:Y:S02]  /*cff0*/  SHF.R.U64 R8, R8, 0x3, RZ ;  /* 0x0000000308087819 */ /* 0x000fe400000012ff */
[----:B------:R-:W-:Y:S02]  /*d000*/  IADD3 R33, P4, R34, 0x3000, RZ ;  /* 0x0000300022217810 */ /* 0x000fe40007f9e0ff */
[----:B------:R-:W-:Y:S02]  /*d010*/  LOP3.LUT R42, R14, R73, RZ, 0x3c, !PT ;  /* 0x000000490e2a7212 */ /* 0x000fe400078e3cff */
[----:B------:R-:W-:Y:S01]  /*d020*/  LOP3.LUT R36, R8, R31, RZ, 0x3c, !PT ;  /* 0x0000001f08247212 */ /* 0x000fe200078e3cff */
[----:B------:R-:W3:Y:S01]  /*d030*/  @P1 LDC R73, c[0x0][0xbec] ;  /* 0x0002fb00ff491b82 */ /* 0x000ee20000000800 */
[----:B------:R-:W-:Y:S01]  /*d040*/  LOP3.LUT R28, R33, 0x380, RZ, 0xc0, !PT ;  /* 0x00000380211c7812 */ /* 0x000fe200078ec0ff */
[----:B------:R-:W-:Y:S01]  /*d050*/  IMAD.X R29, RZ, RZ, R35, P4 ;  /* 0x000000ffff1d7224 */ /* 0x000fe200020e0623 */
[----:B------:R-:W-:-:S02]  /*d060*/  IADD3 R47, P0, R4, 0x4060, RZ ;  /* 0x00004060042f7810 */ /* 0x000fc40007f1e0ff */
[----:B------:R-:W-:Y:S02]  /*d070*/  LOP3.LUT R8, R55, 0x380, RZ, 0xc0, !PT ;  /* 0x0000038037087812 */ /* 0x000fe400078ec0ff */
[----:B------:R-:W-:Y:S02]  /*d080*/  SHF.R.U64 R28, R28, 0x3, RZ ;  /* 0x000000031c1c7819 */ /* 0x000fe400000012ff */
[----:B------:R-:W-:Y:S02]  /*d090*/  LOP3.LUT R46, R47, 0x380, RZ, 0xc0, !PT ;  /* 0x000003802f2e7812 */ /* 0x000fe400078ec0ff */
[----:B------:R-:W-:Y:S02]  /*d0a0*/  LOP3.LUT R9, R4, 0x380, RZ, 0xc0, !PT ;  /* 0x0000038004097812 */ /* 0x000fe400078ec0ff */
[----:B------:R-:W-:Y:S02]  /*d0b0*/  SHF.R.U64 R8, R8, 0x3, RZ ;  /* 0x0000000308087819 */ /* 0x000fe400000012ff */
[----:B------:R-:W-:Y:S01]  /*d0c0*/  LOP3.LUT R28, R28, R33, RZ, 0x3c, !PT ;  /* 0x000000211c1c7212 */ /* 0x000fe200078e3cff */
[----:B------:R-:W-:Y:S01]  /*d0d0*/  IMAD.X R33, RZ, RZ, R35, P6 ;  /* 0x000000ffff217224 */ /* 0x000fe200030e0623 */
[----:B------:R-:W-:-:S02]  /*d0e0*/  SHF.R.U64 R46, R46, 0x3, RZ ;  /* 0x000000032e2e7819 */ /* 0x000fc400000012ff */
[----:B------:R-:W-:Y:S02]  /*d0f0*/  SHF.R.U64 R9, R9, 0x3, RZ ;  /* 0x0000000309097819 */ /* 0x000fe400000012ff */
[----:B------:R-:W-:Y:S02]  /*d100*/  LOP3.LUT R10, R8, R55, RZ, 0x3c, !PT ;  /* 0x00000037080a7212 */ /* 0x000fe400078e3cff */
[----:B------:R-:W-:Y:S02]  /*d110*/  IADD3 R55, P6, R34, 0x7000, RZ ;  /* 0x0000700022377810 */ /* 0x000fe40007fde0ff */
[----:B------:R-:W-:Y:S02]  /*d120*/  IADD3 R25, P5, R4, 0x40, RZ ;  /* 0x0000004004197810 */ /* 0x000fe40007fbe0ff */
[----:B------:R-:W-:Y:S01]  /*d130*/  LOP3.LUT R46, R46, R47, RZ, 0x3c, !PT ;  /* 0x0000002f2e2e7212 */ /* 0x000fe200078e3cff */
[--C-:B------:R-:W-:Y:S01]  /*d140*/  IMAD.X R47, RZ, RZ, R5.reuse, P0 ;  /* 0x000000ffff2f7224 */ /* 0x100fe200000e0605 */
[----:B------:R-:W-:Y:S01]  /*d150*/  LOP3.LUT R4, R9, R4, RZ, 0x3c, !PT ;  /* 0x0000000409047212 */ /* 0x000fe200078e3cff */
[----:B------:R-:W-:Y:S01]  /*d160*/  IMAD.X R9, RZ, RZ, R5, P5 ;  /* 0x000000ffff097224 */ /* 0x000fe200028e0605 */
[----:B------:R-:W-:-:S02]  /*d170*/  LOP3.LUT R26, R55, 0x380, RZ, 0xc0, !PT ;  /* 0x00000380371a7812 */ /* 0x000fc400078ec0ff */
[----:B------:R-:W-:Y:S02]  /*d180*/  MOV R72, R4 ;  /* 0x0000000400487202 */ /* 0x000fe40000000f00 */
[----:B------:R-:W-:Y:S02]  /*d190*/  F2FP.F16.F32.PACK_AB R4, R96, R3 ;  /* 0x000000036004723e */ /* 0x000fe400000000ff */
[----:B------:R-:W-:Y:S02]  /*d1a0*/  SHF.R.U64 R26, R26, 0x3, RZ ;  /* 0x000000031a1a7819 */ /* 0x000fe400000012ff */
[----:B------:R-:W-:Y:S01]  /*d1b0*/  MOV R96, R46 ;  /* 0x0000002e00607202 */ /* 0x000fe20000000f00 */
[----:B------:R-:W-:Y:S01]  /*d1c0*/  IMAD.IADD R46, R22, 0x1, R17 ;  /* 0x00000001162e7824 */ /* 0x000fe200078e0211 */
[----:B------:R-:W-:Y:S02]  /*d1d0*/  LOP3.LUT R2, R21, 0x380, RZ, 0xc0, !PT ;  /* 0x0000038015027812 */ /* 0x000fe400078ec0ff */
[----:B------:R-:W-:-:S02]  /*d1e0*/  LOP3.LUT R26, R26, R55, RZ, 0x3c, !PT ;  /* 0x000000371a1a7212 */ /* 0x000fc400078e3cff */
[----:B------:R-:W-:Y:S01]  /*d1f0*/  MOV R55, R38 ;  /* 0x0000002600377202 */ /* 0x000fe20000000f00 */
[----:B---3--:R-:W-:Y:S01]  /*d200*/  @P1 IMAD.HI.U32 R38, R46, R73, RZ ;  /* 0x000000492e261227 */ /* 0x008fe200078e00ff */
[----:B------:R-:W-:Y:S02]  /*d210*/  SHF.R.U64 R2, R2, 0x3, RZ ;  /* 0x0000000302027819 */ /* 0x000fe400000012ff */
[----:B------:R-:W-:Y:S01]  /*d220*/  IADD3 R31, P5, R34, 0x2000, RZ ;  /* 0x00002000221f7810 */ /* 0x000fe20007fbe0ff */
[----:B------:R-:W-:Y:S01]  /*d230*/  IMAD.MOV.U32 R39, RZ, RZ, R46 ;  /* 0x000000ffff277224 */ /* 0x000fe200078e002e */
[----:B------:R-:W-:Y:S01]  /*d240*/  F2FP.F16.F32.PACK_AB R5, R27, R110 ;  /* 0x0000006e1b05723e */ /* 0x000fe200000000ff */
[----:B------:R-:W-:Y:S01]  /*d250*/  BAR.SYNC.DEFER_BLOCKING 0x1, 0x100 ;  /* 0x0044000000007b1d */ /* 0x000fe20000010000 */
[----:B--2---:R-:W-:Y:S01]  /*d260*/  @P1 SHF.R.U32.HI R39, RZ, R79, R38 ;  /* 0x0000004fff271219 */ /* 0x004fe20000011626 */
[----:B------:R-:W-:Y:S01]  /*d270*/  IMAD.IADD R38, R170, 0x1, R17 ;  /* 0x00000001aa267824 */ /* 0x000fe200078e0211 */
[----:B------:R-:W-:Y:S01]  /*d280*/  LOP3.LUT R14, R2, R21, RZ, 0x3c, !PT ;  /* 0x00000015020e7212 */ /* 0x000fe200078e3cff */
[----:B------:R-:W-:Y:S01]  /*d290*/  IMAD.X R27, RZ, RZ, R35, P6 ;  /* 0x000000ffff1b7224 */ /* 0x000fe200030e0623 */
[----:B------:R-:W-:-:S02]  /*d2a0*/  LOP3.LUT R2, R25, 0x380, RZ, 0xc0, !PT ;  /* 0x0000038019027812 */ /* 0x000fc400078ec0ff */
[----:B------:R-:W-:Y:S02]  /*d2b0*/  LOP3.LUT R30, R31, 0x380, RZ, 0xc0, !PT ;  /* 0x000003801f1e7812 */ /* 0x000fe400078ec0ff */
[----:B------:R-:W-:Y:S02]  /*d2c0*/  LOP3.LUT R3, R34, 0x380, RZ, 0xc0, !PT ;  /* 0x0000038022037812 */ /* 0x000fe400078ec0ff */
[----:B------:R-:W-:Y:S02]  /*d2d0*/  SHF.R.U64 R2, R2, 0x3, RZ ;  /* 0x0000000302027819 */ /* 0x000fe400000012ff */
[----:B------:R-:W-:Y:S02]  /*d2e0*/  SHF.R.U64 R30, R30, 0x3, RZ ;  /* 0x000000031e1e7819 */ /* 0x000fe400000012ff */
[----:B------:R-:W-:Y:S02]  /*d2f0*/  IADD3 R21, P0, R34, 0x6000, RZ ;  /* 0x0000600022157810 */ /* 0x000fe40007f1e0ff */
[----:B------:R-:W-:-:S02]  /*d300*/  SHF.R.U64 R3, R3, 0x3, RZ ;  /* 0x0000000303037819 */ /* 0x000fc400000012ff */
[----:B------:R-:W-:Y:S02]  /*d310*/  MOV R111, R10 ;  /* 0x0000000a006f7202 */ /* 0x000fe40000000f00 */
[----:B------:R-:W-:Y:S02]  /*d320*/  LOP3.LUT R8, R2, R25, RZ, 0x3c, !PT ;  /* 0x0000001902087212 */ /* 0x000fe400078e3cff */
[----:B------:R-:W-:Y:S01]  /*d330*/  LOP3.LUT R30, R30, R31, RZ, 0x3c, !PT ;  /* 0x0000001f1e1e7212 */ /* 0x000fe200078e3cff */
[----:B------:R2:W-:Y:S01]  /*d340*/  STSM.16.M88.4 [R72], R4 ;  /* 0x0000000448007844 */ /* 0x0005e20000000200 */
[C---:B------:R-:W-:Y:S02]  /*d350*/  IADD3 R31, P3, R34.reuse, 0x4000, RZ ;  /* 0x00004000221f7810 */ /* 0x040fe40007f7e0ff */
[----:B------:R-:W-:Y:S02]  /*d360*/  IADD3 R25, P2, R34, 0x5000, RZ ;  /* 0x0000500022197810 */ /* 0x000fe40007f5e0ff */
[----:B------:R-:W-:Y:S01]  /*d370*/  LOP3.LUT R34, R3, R34, RZ, 0x3c, !PT ;  /* 0x0000002203227212 */ /* 0x000fe200078e3cff */
[----:B------:R-:W-:Y:S01]  /*d380*/  IMAD.X R3, RZ, RZ, R35, P0 ;  /* 0x000000ffff037224 */ /* 0x000fe200000e0623 */
[----:B------:R-:W-:-:S02]  /*d390*/  IADD3 R12, P0, R39, R12, RZ ;  /* 0x0000000c270c7210 */ /* 0x000fc40007f1e0ff */
[----:B------:R-:W-:Y:S02]  /*d3a0*/  LOP3.LUT R2, R21, 0x380, RZ, 0xc0, !PT ;  /* 0x0000038015027812 */ /* 0x000fe400078ec0ff */
[----:B------:R-:W-:Y:S02]  /*d3b0*/  LOP3.LUT R24, R25, 0x380, RZ, 0xc0, !PT ;  /* 0x0000038019187812 */ /* 0x000fe400078ec0ff */
[----:B------:R-:W-:Y:S02]  /*d3c0*/  MOV R15, R14 ;  /* 0x0000000e000f7202 */ /* 0x000fe40000000f00 */
[----:B------:R-:W-:Y:S01]  /*d3d0*/  SHF.R.U64 R2, R2, 0x3, RZ ;  /* 0x0000000302027819 */ /* 0x000fe200000012ff */
[----:B--2---:R-:W-:Y:S01]  /*d3e0*/  IMAD.MOV R6, RZ, RZ, -R39 ;  /* 0x000000ffff067224 */ /* 0x004fe200078e0a27 */
[----:B------:R-:W-:Y:S01]  /*d3f0*/  F2FP.F16.F32.PACK_AB R7, R106, R105 ;  /* 0x000000696a07723e */ /* 0x000fe200000000ff */
[----:B------:R-:W-:Y:S01]  /*d400*/  IMAD R5, R112, UR4, RZ ;  /* 0x0000000470057c24 */ /* 0x000fe2000f8e02ff */
[----:B------:R-:W-:Y:S01]  /*d410*/  MOV R110, R36 ;  /* 0x00000024006e7202 */ /* 0x000fe20000000f00 */
[----:B------:R-:W-:Y:S01]  /*d420*/  IMAD R11, R57, R6, R46 ;  /* 0x00000006390b7224 */ /* 0x000fe200078e022e */
[----:B------:R-:W-:Y:S01]  /*d430*/  F2FP.F16.F32.PACK_AB R6, R95, R92 ;  /* 0x0000005c5f06723e */ /* 0x000fe200000000ff */
[----:B------:R-:W-:Y:S01]  /*d440*/  IMAD R4, R162, UR5, R5 ;  /* 0x00000005a2047c24 */ /* 0x000fe2000f8e0205 */
[----:B------:R-:W-:Y:S01]  /*d450*/  SHF.R.S32.HI R5, RZ, 0x1f, R39 ;  /* 0x0000001fff057819 */ /* 0x000fe20000011427 */
[----:B------:R-:W-:Y:S01]  /*d460*/  ULDC.64 UR4, c[0x0][0xb88] ;  /* 0x0002e20000047ab9 */ /* 0x000fe20000000a00 */
[----:B------:R-:W-:-:S02]  /*d470*/  SHF.R.S32.HI R10, RZ, 0x1f, R11 ;  /* 0x0000001fff0a7819 */ /* 0x000fc4000001140b */
[----:B------:R-:W-:Y:S02]  /*d480*/  IADD3.X R13, R5, R13, R4, P0, !PT ;  /* 0x0000000d050d7210 */ /* 0x000fe400007fe404 */
[----:B------:R-:W-:Y:S01]  /*d490*/  F2FP.F16.F32.PACK_AB R4, R93, R94 ;  /* 0x0000005e5d04723e */ /* 0x000fe200000000ff */
[----:B------:R-:W-:Y:S01]  /*d4a0*/  IMAD R10, R10, UR4, RZ ;  /* 0x000000040a0a7c24 */ /* 0x000fe2000f8e02ff */
[----:B------:R-:W-:Y:S01]  /*d4b0*/  F2FP.F16.F32.PACK_AB R5, R108, R107 ;  /* 0x0000006b6c05723e */ /* 0x000fe200000000ff */
[C---:B------:R-:W-:Y:S01]  /*d4c0*/  IMAD.WIDE.U32 R12, R11.reuse, UR4, R12 ;  /* 0x000000040b0c7c25 */ /* 0x040fe2000f8e000c */
[----:B------:R-:W-:Y:S02]  /*d4d0*/  MOV R14, R8 ;  /* 0x00000008000e7202 */ /* 0x000fe40000000f00 */
[----:B------:R-:W-:Y:S01]  /*d4e0*/  SHF.R.U64 R24, R24, 0x3, RZ ;  /* 0x0000000318187819 */ /* 0x000fe200000012ff */
[----:B------:R-:W-:Y:S01]  /*d4f0*/  IMAD R37, R11, UR5, R10 ;  /* 0x000000050b257c24 */ /* 0x000fe2000f8e020a */
[----:B------:R-:W-:Y:S01]  /*d500*/  F2FP.F16.F32.PACK_AB R8, R90, R89 ;  /* 0x000000595a08723e */ /* 0x000fe200000000ff */
[----:B------:R2:W-:Y:S01]  /*d510*/  STSM.16.M88.4 [R15], R4 ;  /* 0x000000040f007844 */ /* 0x0005e20000000200 */
[----:B------:R-:W-:Y:S01]  /*d520*/  LOP3.LUT R2, R2, R21, RZ, 0x3c, !PT ;  /* 0x0000001502027212 */ /* 0x000fe200078e3cff */
[----:B------:R-:W-:Y:S01]  /*d530*/  ULDC.64 UR4, c[0x0][0xb50] ;  /* 0x0002d40000047ab9 */ /* 0x000fe20000000a00 */
[----:B------:R-:W-:Y:S01]  /*d540*/  IMAD R89, R57, UR6, RZ ;  /* 0x0000000639597c24 */ /* 0x000fe2000f8e02ff */
[----:B------:R-:W-:Y:S01]  /*d550*/  LOP3.LUT P0, RZ, R167, 0x3, RZ, 0xc0, !PT ;  /* 0x00000003a7ff7812 */ /* 0x000fe2000780c0ff */
[----:B------:R-:W-:Y:S01]  /*d560*/  IMAD.X R21, RZ, RZ, R35, P3 ;  /* 0x000000ffff157224 */ /* 0x000fe200018e0623 */
[----:B------:R-:W-:-:S02]  /*d570*/  F2FP.F16.F32.PACK_AB R9, R103, R102 ;  /* 0x000000666709723e */ /* 0x000fc400000000ff */
[----:B------:R-:W-:Y:S02]  /*d580*/  F2FP.F16.F32.PACK_AB R10, R91, R44 ;  /* 0x0000002c5b0a723e */ /* 0x000fe400000000ff */
[----:B------:R-:W-:Y:S02]  /*d590*/  F2FP.F16.F32.PACK_AB R11, R104, R101 ;  /* 0x00000065680b723e */ /* 0x000fe400000000ff */
[----:B------:R-:W-:Y:S02]  /*d5a0*/  LEA R36, P3, R12, UR4, 0x2 ;  /* 0x000000040c247c11 */ /* 0x000fe4000f8610ff */
[----:B------:R-:W-:Y:S01]  /*d5b0*/  LOP3.LUT R24, R24, R25, RZ, 0x3c, !PT ;  /* 0x0000001918187212 */ /* 0x000fe200078e3cff */
[----:B------:R-:W-:Y:S01]  /*d5c0*/  IMAD.X R25, RZ, RZ, R35, P2 ;  /* 0x000000ffff197224 */ /* 0x000fe200010e0623 */
[C---:B------:R-:W-:Y:S01]  /*d5d0*/  ISETP.GE.OR P2, PT, R38.reuse, R89, P0 ;  /* 0x000000592600720c */ /* 0x040fe20000746670 */
[----:B--2---:R-:W-:Y:S01]  /*d5e0*/  VIADD R4, R38, 0x8 ;  /* 0x0000000826047836 */ /* 0x004fe20000000000 */
[----:B------:R2:W-:Y:S01]  /*d5f0*/  STSM.16.M88.4 [R14], R8 ;  /* 0x000000080e007844 */ /* 0x0005e20000000200 */
[----:B------:R-:W-:Y:S01]  /*d600*/  IMAD.IADD R5, R13, 0x1, R37 ;  /* 0x000000010d057824 */ /* 0x000fe200078e0225 */
[----:B------:R-:W-:-:S02]  /*d610*/  F2FP.F16.F32.PACK_AB R6, R53, R52 ;  /* 0x000000343506723e */ /* 0x000fc400000000ff */
[----:B------:R-:W-:Y:S01]  /*d620*/  ISETP.GE.OR P0, PT, R4, R89, P0 ;  /* 0x000000590400720c */ /* 0x000fe20000706670 */
[----:B------:R-:W-:Y:S01]  /*d630*/  SHFL.IDX PT, R72, R36, RZ, 0x1c1f ;  /* 0x001c1fff24487589 */ /* 0x000fe200000e0000 */
[----:B------:R-:W-:Y:S01]  /*d640*/  LEA.HI.X R37, R12, UR5, R5, 0x2, P3 ;  /* 0x000000050c257c11 */ /* 0x000fe200098f1405 */
[----:B------:R-:W-:Y:S01]  /*d650*/  ULDC.64 UR4, c[0x0][0xae8] ;  /* 0x0002ba0000047ab9 */ /* 0x000fe20000000a00 */
[----:B------:R-:W-:Y:S01]  /*d660*/  F2FP.F16.F32.PACK_AB R4, R49, R40 ;  /* 0x000000283104723e */ /* 0x000fe200000000ff */
[----:B------:R-:W-:Y:S01]  /*d670*/  SHFL.IDX PT, R78, R36, 0x1, 0x1c1f ;  /* 0x003c1f00244e7f89 */ /* 0x000fe200000e0000 */
[----:B------:R-:W-:Y:S02]  /*d680*/  F2FP.F16.F32.PACK_AB R5, R99, R98 ;  /* 0x000000626305723e */ /* 0x000fe400000000ff */
[----:B------:R-:W-:Y:S01]  /*d690*/  F2FP.F16.F32.PACK_AB R7, R100, R97 ;  /* 0x000000616407723e */ /* 0x000fe200000000ff */
[----:B------:R-:W3:Y:S01]  /*d6a0*/  SHFL.IDX PT, R73, R37, RZ, 0x1c1f ;  /* 0x001c1fff25497589 */ /* 0x000ee200000e0000 */
[----:B------:R-:W-:-:S02]  /*d6b0*/  F2FP.F16.F32.PACK_AB R12, R45, R56 ;  /* 0x000000382d0c723e */ /* 0x000fc400000000ff */
[----:B------:R-:W-:Y:S01]  /*d6c0*/  F2FP.F16.F32.PACK_AB R13, R59, R50 ;  /* 0x000000323b0d723e */ /* 0x000fe200000000ff */
[----:B------:R-:W-:Y:S01]  /*d6d0*/  STSM.16.M88.4 [R111], R4 ;  /* 0x000000046f007844 */ /* 0x000fe20000000200 */
[----:B--2---:R-:W-:Y:S02]  /*d6e0*/  F2FP.F16.F32.PACK_AB R14, R61, R60 ;  /* 0x0000003c3d0e723e */ /* 0x004fe400000000ff */
[----:B------:R-:W-:Y:S01]  /*d6f0*/  F2FP.F16.F32.PACK_AB R15, R63, R62 ;  /* 0x0000003e3f0f723e */ /* 0x000fe200000000ff */
[----:B------:R-:W2:Y:S01]  /*d700*/  SHFL.IDX PT, R79, R37, 0x1, 0x1c1f ;  /* 0x003c1f00254f7f89 */ /* 0x000ea200000e0000 */
[----:B------:R-:W-:Y:S02]  /*d710*/  F2FP.F16.F32.PACK_AB R8, R65, R64 ;  /* 0x000000404108723e */ /* 0x000fe400000000ff */
[----:B------:R-:W-:Y:S01]  /*d720*/  F2FP.F16.F32.PACK_AB R9, R67, R66 ;  /* 0x000000424309723e */ /* 0x000fe200000000ff */
[----:B------:R-:W-:Y:S01]  /*d730*/  STSM.16.M88.4 [R110], R12 ;  /* 0x0000000c6e007844 */ /* 0x000fe20000000200 */
[----:B------:R-:W-:-:S02]  /*d740*/  F2FP.F16.F32.PACK_AB R10, R69, R68 ;  /* 0x00000044450a723e */ /* 0x000fc400000000ff */
[----:B------:R-:W-:Y:S02]  /*d750*/  F2FP.F16.F32.PACK_AB R11, R71, R70 ;  /* 0x00000046470b723e */ /* 0x000fe400000000ff */
[----:B------:R-:W-:Y:S02]  /*d760*/  MOV R109, R42 ;  /* 0x0000002a006d7202 */ /* 0x000fe40000000f00 */
[----:B------:R-:W-:Y:S01]  /*d770*/  F2FP.F16.F32.PACK_AB R49, R75, R74 ;  /* 0x0000004a4b31723e */ /* 0x000fe200000000ff */
[----:B------:R-:W-:Y:S01]  /*d780*/  STSM.16.M88.4 [R55], R8 ;  /* 0x0000000837007844 */ /* 0x000fe20000000200 */
[----:B------:R-:W-:Y:S02]  /*d790*/  F2FP.F16.F32.PACK_AB R50, R77, R76 ;  /* 0x0000004c4d32723e */ /* 0x000fe400000000ff */
[----:B------:R-:W-:-:S03]  /*d7a0*/  LOP3.LUT R20, R31, 0x380, RZ, 0xc0, !PT ;  /* 0x000003801f147812 */ /* 0x000fc600078ec0ff */
[----:B------:R4:W-:Y:S01]  /*d7b0*/  STSM.16.M88.4 [R109], R48 ;  /* 0x000000306d007844 */ /* 0x0009e20000000200 */
[----:B------:R-:W-:-:S03]  /*d7c0*/  SHF.R.U64 R20, R20, 0x3, RZ ;  /* 0x0000000314147819 */ /* 0x000fc600000012ff */
[----:B------:R-:W-:Y:S01]  /*d7d0*/  STSM.16.M88.4 [R96], R80 ;  /* 0x0000005060007844 */ /* 0x000fe20000000200 */
[----:B------:R-:W-:Y:S01]  /*d7e0*/  LOP3.LUT R20, R20, R31, RZ, 0x3c, !PT ;  /* 0x0000001f14147212 */ /* 0x000fe200078e3cff */
[----:B------:R-:W-:Y:S01]  /*d7f0*/  IMAD.X R31, RZ, RZ, R35, P5 ;  /* 0x000000ffff1f7224 */ /* 0x000fe200028e0623 */
[----:B------:R-:W-:Y:S08]  /*d800*/  BAR.SYNC.DEFER_BLOCKING 0x1, 0x100 ;  /* 0x0044000000007b1d */ /* 0x000ff00000010000 */
[----:B----4-:R-:W4:Y:S08]  /*d810*/  @P1 LDC R49, c[0x0][0xbec] ;  /* 0x0002fb00ff311b82 */ /* 0x010f300000000800 */
[----:B------:R-:W0:Y:S01]  /*d820*/  @P1 LDC R51, c[0x0][0xbf0] ;  /* 0x0002fc00ff331b82 */ /* 0x000e220000000800 */
[----:B---3--:R-:W-:Y:S04]  /*d830*/  @!P2 ST.E desc[UR36][R72.64], R88 ;  /* 0x000000584800a985 */ /* 0x008fe8000c101924 */
[----:B--2---:R2:W-:Y:S04]  /*d840*/  @!P0 ST.E desc[UR36][R78.64], R0 ;  /* 0x000000004e008985 */ /* 0x0045e8000c101924 */
[----:B------:R3:W5:Y:S04]  /*d850*/  LD.E.128 R36, desc[UR36][R30.64] ;  /* 0x000000241e247980 */ /* 0x000768000c101d00 */
[----:B------:R1:W5:Y:S01]  /*d860*/  LD.E.128 R44, desc[UR36][R34.64] ;  /* 0x00000024222c7980 */ /* 0x000362000c101d00 */
[----:B--2---:R-:W-:-:S03]  /*d870*/  IMAD R0, R163, 0x20, R165 ;  /* 0x00000020a3007824 */ /* 0x004fc600078e02a5 */
[----:B------:R2:W5:Y:S01]  /*d880*/  LD.E.128 R4, desc[UR36][R28.64] ;  /* 0x000000241c047980 */ /* 0x000562000c101d00 */
[----:B---3--:R-:W-:-:S03]  /*d890*/  IMAD.IADD R30, R17, 0x1, R0 ;  /* 0x00000001111e7824 */ /* 0x008fc600078e0200 */
[----:B------:R3:W5:Y:S01]  /*d8a0*/  LD.E.128 R60, desc[UR36][R20.64] ;  /* 0x00000024143c7980 */ /* 0x000762000c101d00 */
[----:B-1----:R-:W-:Y:S02]  /*d8b0*/  IMAD R35, R58, UR4, RZ ;  /* 0x000000043a237c24 */ /* 0x002fe4000f8e02ff */
[----:B----4-:R-:W-:Y:S01]  /*d8c0*/  @P1 IMAD.HI.U32 R0, R30, R49, RZ ;  /* 0x000000311e001227 */ /* 0x010fe200078e00ff */
[----:B------:R1:W5:Y:S03]  /*d8d0*/  LD.E.128 R52, desc[UR36][R24.64] ;  /* 0x0000002418347980 */ /* 0x000366000c101d00 */
[C---:B------:R-:W-:Y:S01]  /*d8e0*/  IMAD R35, R164.reuse, UR5, R35 ;  /* 0x00000005a4237c24 */ /* 0x040fe2000f8e0223 */
[----:B------:R4:W5:Y:S01]  /*d8f0*/  LD.E.128 R12, desc[UR36][R2.64] ;  /* 0x00000024020c7980 */ /* 0x000962000c101d00 */
[----:B--2---:R-:W-:Y:S01]  /*d900*/  IMAD.WIDE.U32 R28, R164, UR4, RZ ;  /* 0x00000004a41c7c25 */ /* 0x004fe2000f8e00ff */
[----:B------:R-:W-:-:S02]  /*d910*/  ULDC.64 UR4, c[0x0][0xaf0] ;  /* 0x0002bc0000047ab9 */ /* 0x000fc40000000a00 */
[----:B------:R-:W5:Y:S01]  /*d920*/  LD.E.128 R40, desc[UR36][R32.64] ;  /* 0x0000002420287980 */ /* 0x000f62000c101d00 */
[----:B---3--:R-:W-:Y:S01]  /*d930*/  IMAD.MOV.U32 R21, RZ, RZ, R30 ;  /* 0x000000ffff157224 */ /* 0x008fe200078e001e */
[----:B0-----:R-:W-:Y:S01]  /*d940*/  @P1 SHF.R.U32.HI R21, RZ, R51, R0 ;  /* 0x00000033ff151219 */ /* 0x001fe20000011600 */
[----:B-1----:R-:W-:Y:S01]  /*d950*/  IMAD R25, R112, UR4, RZ ;  /* 0x0000000470197c24 */ /* 0x002fe2000f8e02ff */
[----:B------:R0:W5:Y:S01]  /*d960*/  LD.E.128 R8, desc[UR36][R26.64] ;  /* 0x000000241a087980 */ /* 0x000162000c101d00 */
[----:B----4-:R-:W-:Y:S02]  /*d970*/  IMAD.IADD R3, R29, 0x1, R35 ;  /* 0x000000011d037824 */ /* 0x010fe400078e0223 */
[----:B------:R-:W-:Y:S01]  /*d980*/  IMAD.MOV.U32 R2, RZ, RZ, R28 ;  /* 0x000000ffff027224 */ /* 0x000fe200078e001c */
[--C-:B------:R-:W-:Y:S01]  /*d990*/  SHF.R.S32.HI R0, RZ, 0x1f, R21.reuse ;  /* 0x0000001fff007819 */ /* 0x100fe20000011415 */
[----:B------:R-:W-:Y:S01]  /*d9a0*/  IMAD.MOV R20, RZ, RZ, -R21 ;  /* 0x000000ffff147224 */ /* 0x000fe200078e0a15 */
[----:B------:R-:W-:Y:S01]  /*d9b0*/  @!PT LDS RZ, [RZ] ;  /* 0x00000000fffff984 */ /* 0x000fe20000000800 */
[----:B------:R-:W-:Y:S01]  /*d9c0*/  @!PT LDS RZ, [RZ] ;  /* 0x00000000fffff984 */ /* 0x000fe20000000800 */
[----:B------:R-:W-:Y:S01]  /*d9d0*/  @!PT LDS RZ, [RZ] ;  /* 0x00000000fffff984 */ /* 0x000fe20000000800 */
[----:B------:R-:W-:Y:S01]  /*d9e0*/  @!PT LDS RZ, [RZ] ;  /* 0x00000000fffff984 */ /* 0x000fe20000000800 */
[----:B------:R1:W-:Y:S06]  /*d9f0*/  MEMBAR.ALL.CTA ;  /* 0x0000000000007992 */ /* 0x0003ec0000008000 */
[----:B-1----:R-:W1:Y:S01]  /*da00*/  FENCE.VIEW.ASYNC.S ;  /* 0x00000000000073c6 */ /* 0x002e620000000000 */
[----:B------:R-:W-:-:S02]  /*da10*/  IMAD R25, R162, UR5, R25 ;  /* 0x00000005a2197c24 */ /* 0x000fc4000f8e0219 */
[----:B------:R-:W-:Y:S01]  /*da20*/  IMAD.WIDE.U32 R2, R162, UR4, R2 ;  /* 0x00000004a2027c25 */ /* 0x000fe2000f8e0002 */
[----:B------:R-:W-:-:S03]  /*da30*/  ULDC.64 UR4, c[0x0][0xae0] ;  /* 0x0002b80000047ab9 */ /* 0x000fc60000000a00 */
[----:B------:R-:W-:Y:S02]  /*da40*/  IMAD R0, R0, UR4, RZ ;  /* 0x0000000400007c24 */ /* 0x000fe4000f8e02ff */
[----:B------:R-:W-:Y:S02]  /*da50*/  IMAD R57, R57, R20, R30 ;  /* 0x0000001439397224 */ /* 0x000fe400078e021e */
[----:B------:R-:W-:Y:S02]  /*da60*/  IMAD.IADD R3, R3, 0x1, R25 ;  /* 0x0000000103037824 */ /* 0x000fe400078e0219 */
[C---:B------:R-:W-:Y:S01]  /*da70*/  IMAD R25, R21.reuse, UR5, R0 ;  /* 0x0000000515197c24 */ /* 0x040fe2000f8e0200 */
[----:B------:R-:W-:Y:S01]  /*da80*/  SHF.R.S32.HI R0, RZ, 0x1f, R57 ;  /* 0x0000001fff007819 */ /* 0x000fe20000011439 */
[----:B------:R-:W-:Y:S01]  /*da90*/  IMAD.WIDE.U32 R2, R21, UR4, R2 ;  /* 0x0000000415027c25 */ /* 0x000fe2000f8e0002 */
[----:B------:R-:W-:-:S03]  /*daa0*/  ULDC.64 UR4, c[0x0][0xad8] ;  /* 0x0002b60000047ab9 */ /* 0x000fc60000000a00 */
[----:B------:R-:W-:Y:S02]  /*dab0*/  IMAD.IADD R3, R3, 0x1, R25 ;  /* 0x0000000103037824 */ /* 0x000fe400078e0219 */
[----:B------:R-:W-:Y:S02]  /*dac0*/  IMAD R20, R0, UR4, RZ ;  /* 0x0000000400147c24 */ /* 0x000fe4000f8e02ff */
[----:B0-----:R-:W-:Y:S02]  /*dad0*/  IMAD.IADD R26, R165, 0x1, R17 ;  /* 0x00000001a51a7824 */ /* 0x001fe400078e0211 */
[C---:B------:R-:W-:Y:S02]  /*dae0*/  IMAD R17, R57.reuse, UR5, R20 ;  /* 0x0000000539117c24 */ /* 0x040fe4000f8e0214 */
[----:B------:R-:W-:Y:S01]  /*daf0*/  IMAD.WIDE.U32 R2, R57, UR4, R2 ;  /* 0x0000000439027c25 */ /* 0x000fe2000f8e0002 */
[----:B------:R-:W-:Y:S01]  /*db00*/  ISETP.GE.AND P2, PT, R26, R89, PT ;  /* 0x000000591a00720c */ /* 0x000fe20003f46270 */
[----:B------:R-:W-:-:S02]  /*db10*/  ULDC.64 UR4, c[0x0][0xa80] ;  /* 0x0002a00000047ab9 */ /* 0x000fc40000000a00 */
[----:B------:R-:W-:Y:S02]  /*db20*/  VIADD R0, R26, 0x20 ;  /* 0x000000201a007836 */ /* 0x000fe40000000000 */
[----:B------:R-:W-:Y:S01]  /*db30*/  IMAD.IADD R3, R3, 0x1, R17 ;  /* 0x0000000103037824 */ /* 0x000fe200078e0211 */
[----:B------:R-:W-:Y:S01]  /*db40*/  LEA R17, P3, R2, UR4, 0x1 ;  /* 0x0000000402117c11 */ /* 0x000fe2000f8608ff */
[----:B------:R-:W-:Y:S01]  /*db50*/  VIADD R23, R23, 0x2a820 ;  /* 0x0002a82017177836 */ /* 0x000fe20000000000 */
[-C--:B------:R-:W-:Y:S01]  /*db60*/  ISETP.GE.AND P0, PT, R0, R89.reuse, PT ;  /* 0x000000590000720c */ /* 0x080fe20003f06270 */
[----:B------:R-:W-:Y:S01]  /*db70*/  VIADD R0, R26, 0x40 ;  /* 0x000000401a007836 */ /* 0x000fe20000000000 */
[----:B------:R-:W-:Y:S02]  /*db80*/  LEA.HI.X R24, R2, UR5, R3, 0x1, P3 ;  /* 0x0000000502187c11 */ /* 0x000fe400098f0c03 */
[----:B------:R-:W-:Y:S01]  /*db90*/  PRMT R23, RZ, 0x654, R23 ;  /* 0x00000654ff177816 */ /* 0x000fe20000000017 */
[----:B-1----:R0:W1:Y:S01]  /*dba0*/  SHFL.IDX PT, R20, R17, RZ, 0x181f ;  /* 0x00181fff11147589 */ /* 0x00206200000e0000 */
[----:B------:R-:W-:Y:S01]  /*dbb0*/  ISETP.GE.AND P1, PT, R0, R89, PT ;  /* 0x000000590000720c */ /* 0x000fe20003f26270 */
[----:B------:R-:W-:Y:S01]  /*dbc0*/  BSSY B1, `(.L_x_1050) ;  /* 0x000000d000017945 */ /* 0x000fe20003800000 */
[----:B------:R0:W-:Y:S01]  /*dbd0*/  SYNCS.ARRIVE.TRANS64.RED.A1T0 RZ, [R23+URZ], RZ ;  /* 0x000000ff17ff79a7 */ /* 0x0001e2000810043f */
[----:B------:R0:W2:Y:S02]  /*dbe0*/  SHFL.IDX PT, R0, R24, RZ, 0x181f ;  /* 0x00181fff18007589 */ /* 0x0000a400000e0000 */
[----:B------:R-:W-:Y:S08]  /*dbf0*/  @P2 BRA `(.L_x_1051) ;  /* 0x0000000000242947 */ /* 0x000ff00003800000 */
        /* <DEDUP_REMOVED lines=9> */
.L_x_1051:
[----:B------:R-:W-:Y:S05]  /*dc90*/  BSYNC B1 ;  /* 0x0000000000017941 */ /* 0x000fea0003800000 */
.L_x_1050:
        /* <DEDUP_REMOVED lines=13> */
.L_x_1053:
[----:B------:R-:W-:Y:S05]  /*dd70*/  BSYNC B1 ;  /* 0x0000000000017941 */ /* 0x000fea0003800000 */
.L_x_1052:
[----:B----4-:R4:W0:Y:S01]  /*dd80*/  SHFL.IDX PT, R0, R24, 0x2, 0x181f ;  /* 0x00581f0018007f89 */ /* 0x01082200000e0000 */
        /* <DEDUP_REMOVED lines=8> */
[-C--:B0-----:R-:W-:Y:S02]  /*de10*/  @!P2 LEA.HI.X R3, R160, R0.reuse, R173, 0x1, P0 ;  /* 0x00000000a003a211 */ /* 0x081fe400000f0cad */
[----:B------:R-:W-:-:S03]  /*de20*/  @!P3 LEA.HI.X R21, R161, R0, R172, 0x1, P1 ;  /* 0x00000000a115b211 */ /* 0x000fc600008f0cac */
[----:B-----5:R3:W-:Y:S04]  /*de30*/  @!P2 ST.E.128 desc[UR36][R2.64], R36 ;  /* 0x000000240200a985 */ /* 0x0207e8000c101d24 */
[----:B------:R3:W-:Y:S02]  /*de40*/  @!P3 ST.E.128 desc[UR36][R20.64], R12 ;  /* 0x0000000c1400b985 */ /* 0x0007e4000c101d24 */
.L_x_1055:
[----:B------:R-:W-:Y:S05]  /*de50*/  BSYNC B1 ;  /* 0x0000000000017941 */ /* 0x000fea0003800000 */
.L_x_1054:
[----:B0-----:R-:W-:Y:S01]  /*de60*/  VIADD R0, R26, 0x60 ;  /* 0x000000601a007836 */ /* 0x001fe20000000000 */
[----:B--2-4-:R-:W0:Y:S04]  /*de70*/  SHFL.IDX PT, R24, R24, 0x3, 0x181f ;  /* 0x00781f0018187f89 */ /* 0x014e2800000e0000 */
[----:B------:R-:W-:Y:S01]  /*de80*/  ISETP.GE.AND P0, PT, R0, R89, PT ;  /* 0x000000590000720c */ /* 0x000fe20003f06270 */
[----:B------:R-:W2:-:S12]  /*de90*/  SHFL.IDX PT, R17, R17, 0x3, 0x181f ;  /* 0x00781f0011117f89 */ /* 0x000e9800000e0000 */
[----:B------:R-:W-:Y:S05]  /*dea0*/  @P0 BRA `(.L_x_1056) ;  /* 0x00000008006c0947 */ /* 0x000fea0003800000 */
[----:B------:R-:W-:Y:S02]  /*deb0*/  ULDC UR4, c[0x0][0xac8] ;  /* 0x0002b20000047ab9 */ /* 0x000fe40000000800 */
[----:B------:R-:W-:-:S13]  /*dec0*/  ISETP.GE.AND P1, PT, R160, UR4, PT ;  /* 0x00000004a0007c0c */ /* 0x000fda000bf26270 */
[----:B--23--:R-:W-:-:S04]  /*ded0*/  @!P1 LEA R2, P0, R160, R17, 0x1 ;  /* 0x00000011a0029211 */ /* 0x00cfc800078008ff */
[----:B0-----:R-:W-:Y:S02]  /*dee0*/  @!P1 LEA.HI.X R3, R160, R24, R173, 0x1, P0 ;  /* 0x00000018a0039211 */ /* 0x001fe400000f0cad */
[----:B------:R-:W-:-:S03]  /*def0*/  ISETP.GE.AND P0, PT, R161, UR4, PT ;  /* 0x00000004a1007c0c */ /* 0x000fc6000bf06270 */
[----:B-----5:R4:W-:Y:S10]  /*df00*/  @!P1 ST.E.128 desc[UR36][R2.64], R4 ;  /* 0x0000000402009985 */ /* 0x0209f4000c101d24 */
[----:B------:R-:W-:Y:S05]  /*df10*/  @P0 BRA `(.L_x_1056) ;  /* 0x0000000800500947 */ /* 0x000fea0003800000 */
[----:B----4-:R-:W-:-:S04]  /*df20*/  LEA R2, P0, R161, R17, 0x1 ;  /* 0x00000011a1027211 */ /* 0x010fc800078008ff */
[----:B------:R-:W-:-:S05]  /*df30*/  LEA.HI.X R3, R161, R24, R172, 0x1, P0 ;  /* 0x00000018a1037211 */ /* 0x000fca00000f0cac */
[----:B------:R0:W-:Y:S01]  /*df40*/  ST.E.128 desc[UR36][R2.64], R8 ;  /* 0x0000000802007985 */ /* 0x0001e2000c101d24 */
[----:B------:R-:W-:Y:S05]  /*df50*/  BRA `(.L_x_1056) ;  /* 0x0000000800407947 */ /* 0x000fea0003800000 */
.L_x_1049:
[----:B------:R-:W2:Y:S01]  /*df60*/  LDC R11, c[0x0][0xbe8] ;  /* 0x0002fa00ff0b7b82 */ /* 0x000ea20000000800 */
[----:B------:R-:W-:Y:S01]  /*df70*/  ISETP.GE.AND P0, PT, R174, 0x80, PT ;  /* 0x00000080ae00780c */ /* 0x000fe20003f06270 */
[----:B------:R-:W-:Y:S01]  /*df80*/  IMAD R0, R163, 0x20, R165 ;  /* 0x00000020a3007824 */ /* 0x000fe200078e02a5 */
[----:B------:R-:W-:Y:S01]  /*df90*/  BSSY B1, `(.L_x_1057) ;  /* 0x000002e000017945 */ /* 0x000fe20003800000 */
[----:B------:R-:W-:Y:S02]  /*dfa0*/  SHF.R.S32.HI R6, RZ, 0x1f, R164 ;  /* 0x0000001fff067819 */ /* 0x000fe400000114a4 */
[----:B------:R-:W-:Y:S01]  /*dfb0*/  IMAD.IADD R12, R17, 0x1, R0 ;  /* 0x00000001110c7824 */ /* 0x000fe200078e0200 */
[----:B------:R-:W-:Y:S02]  /*dfc0*/  SHF.R.S32.HI R8, RZ, 0x1f, R162 ;  /* 0x0000001fff087819 */ /* 0x000fe400000114a2 */
[----:B--2---:R-:W-:-:S13]  /*dfd0*/  ISETP.NE.AND P1, PT, R11, 0x1, PT ;  /* 0x000000010b00780c */ /* 0x004fda0003f25270 */
[----:B------:R-:W2:Y:S08]  /*dfe0*/  @P1 LDC R13, c[0x0][0xbec] ;  /* 0x0002fb00ff0d1b82 */ /* 0x000eb00000000800 */
[----:B------:R-:W3:Y:S01]  /*dff0*/  @P1 LDC R15, c[0x0][0xbf0] ;  /* 0x0002fc00ff0f1b82 */ /* 0x000ee20000000800 */
[----:B------:R-:W-:Y:S05]  /*e000*/  @P0 BRA `(.L_x_1058) ;  /* 0x0000000000980947 */ /* 0x000fea0003800000 */
[----:B------:R-:W4:Y:S01]  /*e010*/  S2R R2, SR_TID.X ;  /* 0x0000000000027919 */ /* 0x000f220000002100 */
[----:B------:R-:W5:Y:S01]  /*e020*/  LDC R10, c[0x0][0xbe8] ;  /* 0x0002fa00ff0a7b82 */ /* 0x000f620000000800 */
[----:B------:R-:W-:Y:S02]  /*e030*/  ULDC UR4, c[0x0][0xa88] ;  /* 0x0002a20000047ab9 */ /* 0x000fe40000000800 */
[----:B-----5:R-:W-:Y:S01]  /*e040*/  IMAD R3, R10, UR4, RZ ;  /* 0x000000040a037c24 */ /* 0x020fe2000f8e02ff */
[----:B----4-:R-:W-:-:S04]  /*e050*/  IADD3 R4, R17, -0x80, R2 ;  /* 0xffffff8011047810 */ /* 0x010fc80007ffe002 */
[----:B------:R-:W-:-:S13]  /*e060*/  ISETP.GE.AND P0, PT, R4, R3, PT ;  /* 0x000000030400720c */ /* 0x000fda0003f06270 */
[----:B------:R-:W-:Y:S05]  /*e070*/  @P0 BRA `(.L_x_1058) ;  /* 0x00000000007c0947 */ /* 0x000fea0003800000 */
[----:B------:R-:W-:Y:S01]  /*e080*/  ISETP.NE.AND P0, PT, R10, 0x1, PT ;  /* 0x000000010a00780c */ /* 0x000fe20003f05270 */
[----:B------:R-:W-:Y:S01]  /*e090*/  ULDC.64 UR4, c[0x0][0xb90] ;  /* 0x0002e40000047ab9 */ /* 0x000fe20000000a00 */
[----:B------:R-:W-:Y:S02]  /*e0a0*/  IMAD.MOV.U32 R5, RZ, RZ, R4 ;  /* 0x000000ffff057224 */ /* 0x000fe400078e0004 */
[----:B------:R-:W-:-:S04]  /*e0b0*/  IMAD R7, R6, UR4, RZ ;  /* 0x0000000406077c24 */ /* 0x000fc8000f8e02ff */
[----:B------:R-:W-:-:S05]  /*e0c0*/  IMAD R7, R164, UR5, R7 ;  /* 0x00000005a4077c24 */ /* 0x000fca000f8e0207 */
[----:B------:R-:W4:Y:S08]  /*e0d0*/  @P0 LDC R3, c[0x0][0xbec] ;  /* 0x0002fb00ff030b82 */ /* 0x000f300000000800 */
[----:B------:R-:W5:Y:S01]  /*e0e0*/  @P0 LDC R9, c[0x0][0xbf0] ;  /* 0x0002fc00ff090b82 */ /* 0x000f620000000800 */
[----:B----4-:R-:W-:-:S04]  /*e0f0*/  @P0 IMAD.HI.U32 R0, R4, R3, RZ ;  /* 0x0000000304000227 */ /* 0x010fc800078e00ff */
[----:B------:R-:W-:Y:S01]  /*e100*/  IMAD.WIDE.U32 R2, R164, UR4, RZ ;  /* 0x00000004a4027c25 */ /* 0x000fe2000f8e00ff */
[----:B------:R-:W-:Y:S01]  /*e110*/  ULDC.64 UR4, c[0x0][0xb98] ;  /* 0x0002e60000047ab9 */ /* 0x000fe20000000a00 */
[----:B-----5:R-:W-:Y:S02]  /*e120*/  @P0 SHF.R.U32.HI R5, RZ, R9, R0 ;  /* 0x00000009ff050219 */ /* 0x020fe40000011600 */
[----:B------:R-:W-:Y:S02]  /*e130*/  IMAD.IADD R3, R3, 0x1, R7 ;  /* 0x0000000103037824 */ /* 0x000fe400078e0207 */
[----:B------:R-:W-:Y:S02]  /*e140*/  IMAD R9, R8, UR4, RZ ;  /* 0x0000000408097c24 */ /* 0x000fe4000f8e02ff */
[----:B------:R-:W-:Y:S02]  /*e150*/  IMAD.MOV R7, RZ, RZ, -R5 ;  /* 0x000000ffff077224 */ /* 0x000fe400078e0a05 */
[----:B------:R-:W-:-:S04]  /*e160*/  IMAD.WIDE.U32 R2, R162, UR4, R2 ;  /* 0x00000004a2027c25 */ /* 0x000fc8000f8e0002 */
[----:B------:R-:W-:Y:S01]  /*e170*/  IMAD R7, R10, R7, R4 ;  /* 0x000000070a077224 */ /* 0x000fe200078e0204 */
[----:B------:R-:W-:Y:S01]  /*e180*/  IADD3 R2, P0, R5, R2, RZ ;  /* 0x0000000205027210 */ /* 0x000fe20007f1e0ff */
[----:B------:R-:W-:Y:S01]  /*e190*/  IMAD R4, R162, UR5, R9 ;  /* 0x00000005a2047c24 */ /* 0x000fe2000f8e0209 */
[----:B------:R-:W-:Y:S01]  /*e1a0*/  SHF.R.S32.HI R9, RZ, 0x1f, R5 ;  /* 0x0000001fff097819 */ /* 0x000fe20000011405 */
[----:B------:R-:W-:Y:S01]  /*e1b0*/  ULDC.64 UR4, c[0x0][0xb88] ;  /* 0x0002e20000047ab9 */ /* 0x000fe20000000a00 */
        /* <DEDUP_REMOVED lines=11> */
.L_x_1058:
[----:B------:R-:W-:Y:S05]  /*e270*/  BSYNC B1 ;  /* 0x0000000000017941 */ /* 0x000fea0003800000 */
.L_x_1057:
[----:B------:R-:W-:Y:S01]  /*e280*/  ULDC.64 UR4, c[0x0][0xae8] ;  /* 0x0002ba0000047ab9 */ /* 0x000fe20000000a00 */
[----:B--2---:R-:W-:Y:S01]  /*e290*/  @P1 IMAD.HI.U32 R0, R12, R13, RZ ;  /* 0x0000000d0c001227 */ /* 0x004fe200078e00ff */
[----:B------:R-:W-:Y:S01]  /*e2a0*/  ULDC UR6, c[0x0][0xa88] ;  /* 0x0002a20000067ab9 */ /* 0x000fe20000000800 */
[----:B------:R-:W-:Y:S02]  /*e2b0*/  BSSY B1, `(.L_x_1059) ;  /* 0x0000030000017945 */ /* 0x000fe40003800000 */
[----:B----4-:R-:W-:Y:S02]  /*e2c0*/  IMAD R3, R6, UR4, RZ ;  /* 0x0000000406037c24 */ /* 0x010fe4000f8e02ff */
[----:B------:R-:W-:Y:S01]  /*e2d0*/  IMAD.MOV.U32 R5, RZ, RZ, R12 ;  /* 0x000000ffff057224 */ /* 0x000fe200078e000c */
[----:B---3--:R-:W-:Y:S01]  /*e2e0*/  @P1 SHF.R.U32.HI R5, RZ, R15, R0 ;  /* 0x0000000fff051219 */ /* 0x008fe20000011600 */
[C---:B------:R-:W-:Y:S02]  /*e2f0*/  IMAD R7, R164.reuse, UR5, R3 ;  /* 0x00000005a4077c24 */ /* 0x040fe4000f8e0203 */
[----:B------:R-:W-:Y:S01]  /*e300*/  IMAD.WIDE.U32 R2, R164, UR4, RZ ;  /* 0x00000004a4027c25 */ /* 0x000fe2000f8e00ff */
[----:B------:R-:W-:Y:S01]  /*e310*/  ULDC.64 UR4, c[0x0][0xaf0] ;  /* 0x0002bc0000047ab9 */ /* 0x000fe20000000a00 */
[----:B------:R-:W-:-:S02]  /*e320*/  SHF.R.S32.HI R0, RZ, 0x1f, R5 ;  /* 0x0000001fff007819 */ /* 0x000fc40000011405 */
[----:B------:R-:W-:Y:S02]  /*e330*/  IMAD R9, R8, UR4, RZ ;  /* 0x0000000408097c24 */ /* 0x000fe4000f8e02ff */
[----:B------:R-:W-:Y:S02]  /*e340*/  IMAD.IADD R3, R3, 0x1, R7 ;  /* 0x0000000103037824 */ /* 0x000fe400078e0207 */
[----:B------:R-:W-:Y:S02]  /*e350*/  IMAD.MOV R7, RZ, RZ, -R5 ;  /* 0x000000ffff077224 */ /* 0x000fe400078e0a05 */
[C---:B------:R-:W-:Y:S02]  /*e360*/  IMAD R9, R162.reuse, UR5, R9 ;  /* 0x00000005a2097c24 */ /* 0x040fe4000f8e0209 */
        /* <DEDUP_REMOVED lines=11> */
[----:B------:R-:W-:Y:S02]  /*e420*/  IMAD.IADD R6, R165, 0x1, R17 ;  /* 0x00000001a5067824 */ /* 0x000fe400078e0211 */
[----:B------:R-:W-:Y:S02]  /*e430*/  IMAD R11, R11, UR6, RZ ;  /* 0x000000060b0b7c24 */ /* 0x000fe4000f8e02ff */
        /* <DEDUP_REMOVED lines=10> */
[----:B------:R2:W3:Y:S02]  /*e4e0*/  SHFL.IDX PT, R2, R4, RZ, 0x181f ;  /* 0x00181fff04027589 */ /* 0x0004e400000e0000 */
[----:B------:R-:W-:Y:S02]  /*e4f0*/  ISETP.GE.AND P0, PT, R0, R11, PT ;  /* 0x0000000b0000720c */ /* 0x000fe40003f06270 */
[----:B------:R2:W4:Y:S01]  /*e500*/  SHFL.IDX PT, R0, R5, RZ, 0x181f ;  /* 0x00181fff05007589 */ /* 0x00052200000e0000 */
[----:B------:R-:W-:Y:S10]  /*e510*/  @P2 BRA `(.L_x_1060) ;  /* 0x0000000000242947 */ /* 0x000ff40003800000 */
[----:B------:R-:W-:Y:S02]  /*e520*/  ULDC UR4, c[0x0][0xac8] ;  /* 0x0002b20000047ab9 */ /* 0x000fe40000000800 */
[----:B------:R-:W-:Y:S02]  /*e530*/  ISETP.GE.AND P4, PT, R160, UR4, PT ;  /* 0x00000004a0007c0c */ /* 0x000fe4000bf86270 */
[----:B------:R-:W-:-:S11]  /*e540*/  ISETP.GE.AND P5, PT, R161, UR4, PT ;  /* 0x00000004a1007c0c */ /* 0x000fd6000bfa6270 */
[CC--:B---3--:R-:W-:Y:S02]  /*e550*/  @!P4 LEA R8, P2, R160.reuse, R2.reuse, 0x1 ;  /* 0x00000002a008c211 */ /* 0x0c8fe400078408ff */
[C---:B------:R-:W-:Y:S02]  /*e560*/  @!P5 LEA R2, P3, R161.reuse, R2, 0x1 ;  /* 0x00000002a102d211 */ /* 0x040fe400078608ff */
[-C--:B----4-:R-:W-:Y:S02]  /*e570*/  @!P4 LEA.HI.X R9, R160, R0.reuse, R173, 0x1, P2 ;  /* 0x00000000a009c211 */ /* 0x090fe400010f0cad */
[----:B------:R-:W-:-:S03]  /*e580*/  @!P5 LEA.HI.X R3, R161, R0, R172, 0x1, P3 ;  /* 0x00000000a103d211 */ /* 0x000fc600018f0cac */
[----:B------:R3:W-:Y:S04]  /*e590*/  @!P4 ST.E.128 desc[UR36][R8.64], RZ ;  /* 0x000000ff0800c985 */ /* 0x0007e8000c101d24 */
[----:B------:R3:W-:Y:S02]  /*e5a0*/  @!P5 ST.E.128 desc[UR36][R2.64], RZ ;  /* 0x000000ff0200d985 */ /* 0x0007e4000c101d24 */
.L_x_1060:
[----:B------:R-:W-:Y:S05]  /*e5b0*/  BSYNC B1 ;  /* 0x0000000000017941 */ /* 0x000fea0003800000 */
.L_x_1059:
[----:B----4-:R4:W0:Y:S01]  /*e5c0*/  SHFL.IDX PT, R0, R5, 0x1, 0x181f ;  /* 0x00381f0005007f89 */ /* 0x01082200000e0000 */
[----:B------:R-:W-:Y:S03]  /*e5d0*/  BSSY B1, `(.L_x_1061) ;  /* 0x000000c000017945 */ /* 0x000fe60003800000 */
[----:B---3--:R4:W3:Y:S01]  /*e5e0*/  SHFL.IDX PT, R2, R4, 0x1, 0x181f ;  /* 0x00381f0004027f89 */ /* 0x0088e200000e0000 */
        /* <DEDUP_REMOVED lines=8> */
[----:B------:R0:W-:Y:S04]  /*e670*/  @!P3 ST.E.128 desc[UR36][R8.64], RZ ;  /* 0x000000ff0800b985 */ /* 0x0001e8000c101d24 */
[----:B------:R0:W-:Y:S02]  /*e680*/  @!P4 ST.E.128 desc[UR36][R2.64], RZ ;  /* 0x000000ff0200c985 */ /* 0x0001e4000c101d24 */
.L_x_1062:
[----:B------:R-:W-:Y:S05]  /*e690*/  BSYNC B1 ;  /* 0x0000000000017941 */ /* 0x000fea0003800000 */
.L_x_1061:
[----:B0-----:R0:W0:Y:S01]  /*e6a0*/  SHFL.IDX PT, R0, R5, 0x2, 0x181f ;  /* 0x00581f0005007f89 */ /* 0x00102200000e0000 */
[----:B------:R-:W-:Y:S03]  /*e6b0*/  BSSY B1, `(.L_x_1063) ;  /* 0x000000c000017945 */ /* 0x000fe60003800000 */
[----:B---3--:R3:W0:Y:S01]  /*e6c0*/  SHFL.IDX PT, R2, R4, 0x2, 0x181f ;  /* 0x00581f0004027f89 */ /* 0x00862200000e0000 */
        /* <DEDUP_REMOVED lines=10> */
.L_x_1064:
[----:B------:R-:W-:Y:S05]  /*e770*/  BSYNC B1 ;  /* 0x0000000000017941 */ /* 0x000fea0003800000 */
.L_x_1063:
[----:B0-----:R-:W-:Y:S01]  /*e780*/  VIADD R0, R6, 0x60 ;  /* 0x0000006006007836 */ /* 0x001fe20000000000 */
[----:B--2-4-:R-:W0:Y:S04]  /*e790*/  SHFL.IDX PT, R5, R5, 0x3, 0x181f ;  /* 0x00781f0005057f89 */ /* 0x014e2800000e0000 */
[----:B------:R-:W-:Y:S01]  /*e7a0*/  ISETP.GE.AND P0, PT, R0, R11, PT ;  /* 0x0000000b0000720c */ /* 0x000fe20003f06270 */
[----:B------:R2:W4:-:S12]  /*e7b0*/  SHFL.IDX PT, R2, R4, 0x3, 0x181f ;  /* 0x00781f0004027f89 */ /* 0x00051800000e0000 */
[----:B--2---:R-:W-:Y:S05]  /*e7c0*/  @P0 BRA `(.L_x_1056) ;  /* 0x0000000000240947 */ /* 0x004fea0003800000 */
        /* <DEDUP_REMOVED lines=9> */
.L_x_1056:
[----:B------:R-:W-:Y:S05]  /*e860*/  BSYNC B0 ;  /* 0x0000000000007941 */ /* 0x000fea0003800000 */
.L_x_1048:
[----:B------:R-:W-:Y:S02]  /*e870*/  ULDC UR4, c[0x0][0xc38] ;  /* 0x00030e0000047ab9 */ /* 0x000fe40000000800 */
[----:B-1----:R-:W-:-:S13]  /*e880*/  ISETP.GE.AND P0, PT, R16, UR4, PT ;  /* 0x0000000410007c0c */ /* 0x002fda000bf06270 */
[----:B------:R-:W-:Y:S05]  /*e890*/  @!P0 BRA `(.L_x_1065) ;  /* 0xffffff2400148947 */ /* 0x000fea000383ffff */
[----:B------:R-:W-:Y:S05]  /*e8a0*/  EXIT ;  /* 0x000000000000794d */ /* 0x000fea0003800000 */
.L_x_959:
[----:B------:R-:W-:-:S08]  /*e8b0*/  NOP ;  /* 0x0000000000007918 */ /* 0x000fd00000000000 */
[----:B0-----:R-:W0:-:S00]  /*e8c0*/  USETMAXREG.DEALLOC.CTAPOOL 0x28 ;  /* 0x00000028000079c8 */ /* 0x001e0000080e0500 */
[----:B0-----:R-:W-:-:S06]  /*e8d0*/  LOP3.LUT R0, R0, 0x3, RZ, 0xc0, !PT ;  /* 0x0000000300007812 */ /* 0x001fcc00078ec0ff */
[----:B------:R-:W0:Y:S01]  /*e8e0*/  S2UR UR9, SR_CTAID.X ;  /* 0x00000000000979c3 */ /* 0x000e220000002500 */
[----:B------:R-:W-:Y:S01]  /*e8f0*/  LOP3.LUT R19, R19, 0xfffff7ff, RZ, 0xc0, !PT ;  /* 0xfffff7ff13137812 */ /* 0x000fe200078ec0ff */
[----:B------:R-:W-:Y:S01]  /*e900*/  STL [R1], RZ ;  /* 0x000000ff01007387 */ /* 0x000fe20000100800 */
[----:B------:R-:W-:Y:S02]  /*e910*/  IMAD.MOV.U32 R23, RZ, RZ, RZ ;  /* 0x000000ffff177224 */ /* 0x000fe400078e00ff */
[----:B------:R-:W-:Y:S01]  /*e920*/  IMAD.MOV.U32 R26, RZ, RZ, 0x1 ;  /* 0x00000001ff1a7424 */ /* 0x000fe200078e00ff */
[----:B------:R1:W2:Y:S02]  /*e930*/  SHFL.IDX PT, R2, R0, RZ, 0x1f ;  /* 0x00001fff00027589 */ /* 0x0002a400000e0000 */
[----:B-1----:R-:W0:Y:S01]  /*e940*/  LDC R0, c[0x0][0xc38] ;  /* 0x00030e00ff007b82 */ /* 0x002e220000000800 */
[----:B--2---:R-:W-:-:S13]  /*e950*/  ISETP.NE.AND P0, PT, R2, RZ, PT ;  /* 0x000000ff0200720c */ /* 0x004fda0003f05270 */
[----:B------:R-:W-:Y:S01]  /*e960*/  @P0 LOP3.LUT R19, R19, 0x800, RZ, 0xfc, !PT ;  /* 0x0000080013130812 */ /* 0x000fe200078efcff */
[----:B------:R-:W-:Y:S06]  /*e970*/  @P0 BAR.ARV 0x4, 0x180 ;  /* 0x0106000000000b1d */ /* 0x000fec0000002000 */
[----:B0-----:R-:W-:-:S13]  /*e980*/  ISETP.LE.AND P0, PT, R0, UR9, PT ;  /* 0x0000000900007c0c */ /* 0x001fda000bf03270 */
[----:B------:R-:W-:Y:S05]  /*e990*/  @P0 BRA `(.L_x_1066) ;  /* 0x0000003c00f40947 */ /* 0x000fea0003800000 */
[----:B------:R-:W2:Y:S01]  /*e9a0*/  LDL R3, [R1+0x4] ;  /* 0x0000040001037983 */ /* 0x000ea20000100800 */
[----:B------:R-:W-:Y:S01]  /*e9b0*/  ULDC.64 UR38, c[0x0][0x2f0] ;  /* 0x0000bc0000267ab9 */ /* 0x000fe20000000a00 */
[----:B------:R-:W-:Y:S01]  /*e9c0*/  ULDC UR7, c[0x0][0x320] ;  /* 0x0000c80000077ab9 */ /* 0x000fe20000000800 */
[----:B------:R-:W-:Y:S01]  /*e9d0*/  LOP3.LUT R19, R19, 0xfffffffe, RZ, 0xc0, !PT ;  /* 0xfffffffe13137812 */ /* 0x000fe200078ec0ff */
[----:B------:R-:W0:Y:S01]  /*e9e0*/  S2R R5, SR_TID.X ;  /* 0x0000000000057919 */ /* 0x000e220000002100 */
[----:B------:R-:W-:Y:S01]  /*e9f0*/  ULDC UR8, c[0x0][0x2b8] ;  /* 0x0000ae0000087ab9 */ /* 0x000fe20000000800 */
[----:B------:R-:W1:Y:S01]  /*ea00*/  S2UR UR6, SR_CgaCtaId ;  /* 0x00000000000679c3 */ /* 0x000e620000008800 */
[----:B------:R-:W-:Y:S01]  /*ea10*/  LOP3.LUT R19, R19, 0xfffffff7, RZ, 0xc0, !PT ;  /* 0xfffffff713137812 */ /* 0x000fe200078ec0ff */
[----:B------:R-:W-:Y:S01]  /*ea20*/  ULDC.64 UR4, c[0x0][0x418] ;  /* 0x0001060000047ab9 */ /* 0x000fe20000000a00 */
[----:B------:R3:W-:Y:S01]  /*ea30*/  STL [R1], RZ ;  /* 0x000000ff01007387 */ /* 0x0007e20000100800 */
[----:B------:R-:W-:Y:S01]  /*ea40*/  UISETP.NE.U32.AND UP0, UPT, UR4, URZ, UPT ;  /* 0x0000003f0400728c */ /* 0x000fe2000bf05070 */
[----:B------:R-:W-:Y:S01]  /*ea50*/  IMAD.U32 R34, RZ, RZ, UR9 ;  /* 0x00000009ff227e24 */ /* 0x000fe2000f8e00ff */
[----:B------:R-:W-:Y:S01]  /*ea60*/  ULDC UR40, c[0x0][0x288] ;  /* 0x0000a20000287ab9 */ /* 0x000fe20000000800 */
[----:B------:R-:W-:Y:S01]  /*ea70*/  ULDC UR4, c[0x0][0x424] ;  /* 0x0001090000047ab9 */ /* 0x000fe20000000800 */
[----:B------:R-:W-:Y:S01]  /*ea80*/  UISETP.NE.AND.EX UP0, UPT, UR5, URZ, UPT, UP0 ;  /* 0x0000003f0500728c */ /* 0x000fe2000bf05300 */
[----:B------:R-:W-:Y:S01]  /*ea90*/  IMAD.MOV.U32 R26, RZ, RZ, 0x1 ;  /* 0x00000001ff1a7424 */ /* 0x000fe200078e00ff */
[----:B------:R-:W-:Y:S01]  /*eaa0*/  ULDC UR47, c[0x0][0xc] ;  /* 0x00000300002f7ab9 */ /* 0x000fe20000000800 */
[----:B------:R-:W-:Y:S01]  /*eab0*/  UMOV UR5, 0x400 ;  /* 0x0000040000057882 */ /* 0x000fe20000000000 */
[----:B------:R-:W-:Y:S01]  /*eac0*/  USEL UR4, UR4, 0x1, UP0 ;  /* 0x0000000104047887 */ /* 0x000fe20008000000 */
[----:B------:R-:W-:-:S03]  /*ead0*/  IMAD.MOV.U32 R23, RZ, RZ, RZ ;  /* 0x000000ffff177224 */ /* 0x000fc600078e00ff */
[----:B------:R-:W-:-:S04]  /*eae0*/  UIMAD UR38, UR4, UR38, URZ ;  /* 0x00000026042672a4 */ /* 0x000fc8000f8e023f */
[----:B------:R-:W-:Y:S02]  /*eaf0*/  UIADD3 UR4, UR38, 0x5f, URZ ;  /* 0x0000005f26047890 */ /* 0x000fe4000fffe03f */
[----:B------:R-:W-:Y:S02]  /*eb00*/  UIADD3 UR49, UR38, 0x1, -UR40 ;  /* 0x0000000126317890 */ /* 0x000fe4000fffe828 */
[----:B-1----:R-:W-:Y:S02]  /*eb10*/  ULEA UR6, UR6, UR5, 0x18 ;  /* 0x0000000506067291 */ /* 0x002fe4000f8ec03f */
[----:B------:R-:W-:Y:S01]  /*eb20*/  UIMAD.WIDE UR4, UR4, 0x2aaaaaab, URZ ;  /* 0x2aaaaaab040478a5 */ /* 0x000fe2000f8e023f */
[C---:B0-----:R-:W-:Y:S01]  /*eb30*/  IMAD.SHL.U32 R30, R5.reuse, 0x8, RZ ;  /* 0x00000008051e7824 */ /* 0x041fe200078e00ff */
[----:B------:R-:W-:Y:S02]  /*eb40*/  LOP3.LUT R4, R5, 0x7f, RZ, 0xc0, !PT ;  /* 0x0000007f05047812 */ /* 0x000fe400078ec0ff */
[----:B------:R-:W-:Y:S01]  /*eb50*/  IMAD.U32 R16, RZ, RZ, UR6 ;  /* 0x00000006ff107e24 */ /* 0x000fe2000f8e00ff */
[----:B------:R-:W-:Y:S01]  /*eb60*/  USHF.R.U32.HI UR41, URZ, 0x1f, UR5 ;  /* 0x0000001f3f297899 */ /* 0x000fe20008011605 */
[----:B------:R-:W-:-:S02]  /*eb70*/  LOP3.LUT R0, R30, 0x1f8, RZ, 0xc0, !PT ;  /* 0x000001f81e007812 */ /* 0x000fc400078ec0ff */
[----:B------:R-:W-:Y:S01]  /*eb80*/  LOP3.LUT R37, R30, 0x38, RZ, 0xc0, !PT ;  /* 0x000000381e257812 */ /* 0x000fe200078ec0ff */
[----:B------:R-:W-:Y:S01]  /*eb90*/  ULEA.HI.SX32 UR41, UR5, UR41, 0x1c ;  /* 0x0000002905297291 */ /* 0x000fe2000f8fe23f */
[----:B------:R-:W-:Y:S02]  /*eba0*/  SHF.R.U32.HI R36, RZ, 0x3, R4 ;  /* 0x00000003ff247819 */ /* 0x000fe40000011604 */
[----:B------:R-:W-:Y:S02]  /*ebb0*/  LOP3.LUT R2, R37, 0x80, RZ, 0xfc, !PT ;  /* 0x0000008025027812 */ /* 0x000fe400078efcff */
[----:B--2---:R-:W-:Y:S02]  /*ebc0*/  R2UR UR10, R3 ;  /* 0x00000000030a72ca */ /* 0x004fe400000e0000 */
[----:B------:R-:W-:Y:S02]  /*ebd0*/  LOP3.LUT R3, R0, 0x38, R5, 0x78, !PT ;  /* 0x0000003800037812 */ /* 0x000fe400078e7805 */
[----:B------:R-:W-:-:S02]  /*ebe0*/  LOP3.LUT R0, R37, 0x40, RZ, 0xfc, !PT ;  /* 0x0000004025007812 */ /* 0x000fc400078efcff */
[----:B------:R-:W-:Y:S01]  /*ebf0*/  LOP3.LUT R30, R3, 0x200, R30, 0xf8, !PT ;  /* 0x00000200031e7812 */ /* 0x000fe200078ef81e */
[----:B------:R-:W-:Y:S01]  /*ec00*/  IMAD.SHL.U32 R3, R5, 0x10, RZ ;  /* 0x0000001005037824 */ /* 0x000fe200078e00ff */
[C---:B------:R-:W-:Y:S02]  /*ec10*/  ISETP.GE.AND P0, PT, R0.reuse, UR39, PT ;  /* 0x0000002700007c0c */ /* 0x040fe4000bf06270 */
[----:B------:R-:W-:Y:S01]  /*ec20*/  ISETP.GE.AND P1, PT, R0, UR7, PT ;  /* 0x0000000700007c0c */ /* 0x000fe2000bf26270 */
[----:B------:R-:W-:Y:S02]  /*ec30*/  IMAD R31, R30, 0x2, R16 ;  /* 0x000000021e1f7824 */ /* 0x000fe400078e0210 */
[----:B------:R-:W-:-:S08]  /*ec40*/  ULOP3.LUT UR48, UR10, 0x2, URZ, 0xfc, !UPT ;  /* 0x000000020a307892 */ /* 0x000fd0000f8efc3f */
[----:B------:R-:W-:Y:S02]  /*ec50*/  @P0 LOP3.LUT R19, R19, 0x8, RZ, 0xfc, !PT ;  /* 0x0000000813130812 */ /* 0x000fe400078efcff */
[----:B------:R-:W-:Y:S02]  /*ec60*/  ISETP.GE.AND P0, PT, R0, UR8, PT ;  /* 0x0000000800007c0c */ /* 0x000fe4000bf06270 */
[----:B------:R-:W-:Y:S02]  /*ec70*/  @P1 LOP3.LUT R19, R19, 0x1, RZ, 0xfc, !PT ;  /* 0x0000000113131812 */ /* 0x000fe400078efcff */
[----:B------:R-:W-:Y:S02]  /*ec80*/  ISETP.GE.AND P1, PT, R2, UR8, PT ;  /* 0x0000000802007c0c */ /* 0x000fe4000bf26270 */
[----:B------:R-:W-:Y:S02]  /*ec90*/  LOP3.LUT R19, R19, 0xfffffdff, RZ, 0xc0, !PT ;  /* 0xfffffdff13137812 */ /* 0x000fe400078ec0ff */
[----:B------:R-:W-:-:S05]  /*eca0*/  LOP3.LUT R0, R36, 0x70, R3, 0xf8, !PT ;  /* 0x0000007024007812 */ /* 0x000fca00078ef803 */
[----:B------:R-:W-:Y:S02]  /*ecb0*/  @P0 LOP3.LUT R19, R19, 0x200, RZ, 0xfc, !PT ;  /* 0x0000020013130812 */ /* 0x000fe400078efcff */
[----:B------:R-:W-:Y:S02]  /*ecc0*/  ISETP.GE.AND P0, PT, R2, UR39, PT ;  /* 0x0000002702007c0c */ /* 0x000fe4000bf06270 */
[----:B------:R-:W-:-:S11]  /*ecd0*/  LOP3.LUT R19, R19, 0xfffffffb, RZ, 0xc0, !PT ;  /* 0xfffffffb13137812 */ /* 0x000fd600078ec0ff */
[----:B------:R-:W-:Y:S02]  /*ece0*/  @P0 LOP3.LUT R19, R19, 0x4, RZ, 0xfc, !PT ;  /* 0x0000000413130812 */ /* 0x000fe400078efcff */
[----:B------:R-:W-:Y:S01]  /*ecf0*/  ISETP.GE.AND P0, PT, R37, UR39, PT ;  /* 0x0000002725007c0c */ /* 0x000fe2000bf06270 */
[----:B------:R-:W-:Y:S01]  /*ed00*/  ULDC UR39, c[0x0][0x448] ;  /* 0x0001120000277ab9 */ /* 0x000fe20000000800 */
[----:B------:R-:W-:Y:S01]  /*ed10*/  LOP3.LUT R19, R19, 0xfffffeff, RZ, 0xc0, !PT ;  /* 0xfffffeff13137812 */ /* 0x000fe200078ec0ff */
[----:B------:R-:W-:Y:S02]  /*ed20*/  UIMAD UR39, UR39, UR40, URZ ;  /* 0x00000028272772a4 */ /* 0x000fe4000f8e023f */
[----:B------:R-:W-:Y:S01]  /*ed30*/  UIADD3 UR40, UR38, -UR40, URZ ;  /* 0x8000002826287290 */ /* 0x000fe2000fffe03f */
[----:B------:R-:W-:Y:S02]  /*ed40*/  @P1 LOP3.LUT R19, R19, 0x100, RZ, 0xfc, !PT ;  /* 0x0000010013131812 */ /* 0x000fe400078efcff */
[----:B------:R-:W-:-:S02]  /*ed50*/  ISETP.GE.AND P1, PT, R37, UR7, PT ;  /* 0x0000000725007c0c */ /* 0x000fc4000bf26270 */
[----:B------:R-:W-:-:S04]  /*ed60*/  LOP3.LUT R19, R19, 0xffffffef, RZ, 0xc0, !PT ;  /* 0xffffffef13137812 */ /* 0x000fc800078ec0ff */
[----:B------:R-:W-:Y:S02]  /*ed70*/  @P0 LOP3.LUT R19, R19, 0x10, RZ, 0xfc, !PT ;  /* 0x0000001013130812 */ /* 0x000fe400078efcff */
[----:B------:R-:W-:Y:S02]  /*ed80*/  ISETP.GE.AND P0, PT, R37, UR8, PT ;  /* 0x0000000825007c0c */ /* 0x000fe4000bf06270 */
[----:B------:R-:W-:-:S04]  /*ed90*/  LOP3.LUT R19, R19, 0xfffffbff, RZ, 0xc0, !PT ;  /* 0xfffffbff13137812 */ /* 0x000fc800078ec0ff */
[----:B------:R-:W-:-:S04]  /*eda0*/  LOP3.LUT R19, R19, 0xfffffffd, RZ, 0xc0, !PT ;  /* 0xfffffffd13137812 */ /* 0x000fc800078ec0ff */
[----:B------:R-:W-:-:S04]  /*edb0*/  @P1 LOP3.LUT R19, R19, 0x2, RZ, 0xfc, !PT ;  /* 0x0000000213131812 */ /* 0x000fc800078efcff */
[----:B---3--:R-:W-:-:S07]  /*edc0*/  @P0 LOP3.LUT R19, R19, 0x400, RZ, 0xfc, !PT ;  /* 0x0000040013130812 */ /* 0x008fce00078efcff */
.L_x_1121:
[----:B------:R-:W-:Y:S01]  /*edd0*/  ULDC UR7, c[0x0][0xc60] ;  /* 0x0003180000077ab9 */ /* 0x000fe20000000800 */
[C---:B------:R-:W-:Y:S01]  /*ede0*/  R2UR UR42, R34.reuse ;  /* 0x00000000222a72ca */ /* 0x040fe200000e0000 */
[----:B------:R-:W-:Y:S01]  /*edf0*/  UISETP.NE.AND UP0, UPT, UR7, 0x1, UPT ;  /* 0x000000010700788c */ /* 0x000fe2000bf05270 */
[----:B------:R-:W-:-:S10]  /*ee00*/  R2UR UR6, R34 ;  /* 0x00000000220672ca */ /* 0x000fd400000e0000 */
[----:B------:R-:W-:Y:S01]  /*ee10*/  @UP0 ULDC UR4, c[0x0][0xc64] ;  /* 0x0003190000040ab9 */ /* 0x000fe20000000800 */
[----:B------:R-:W-:Y:S01]  /*ee20*/  @UP0 ULDC UR8, c[0x0][0xc68] ;  /* 0x00031a0000080ab9 */ /* 0x000fe20000000800 */
[----:B------:R-:W-:-:S04]  /*ee30*/  UIMAD.WIDE.U32 UR4, UR42, UR4, URZ ;  /* 0x000000042a0472a5 */ /* 0x000fc8000f8e003f */
[----:B------:R-:W-:-:S03]  /*ee40*/  @UP0 USHF.R.U32.HI UR42, URZ, UR8, UR5 ;  /* 0x000000083f2a0299 */ /* 0x000fc60008011605 */
[----:B------:R-:W-:Y:S02]  /*ee50*/  ULDC UR4, c[0x0][0xc78] ;  /* 0x00031e0000047ab9 */ /* 0x000fe40000000800 */
[----:B------:R-:W-:Y:S02]  /*ee60*/  UISETP.GE.AND UP0, UPT, UR42, UR4, UPT ;  /* 0x000000042a00728c */ /* 0x000fe4000bf06270 */
[----:B------:R-:W-:-:S04]  /*ee70*/  UIADD3 UR4, -UR42, URZ, URZ ;  /* 0x0000003f2a047290 */ /* 0x000fc8000fffe13f */
[----:B------:R-:W-:Y:S01]  /*ee80*/  PLOP3.LUT P0, PT, PT, PT, UP0, 0x40, 0x0 ;  /* 0x000000000000781c */ /* 0x000fe20003f0e808 */
[----:B------:R-:W-:-:S12]  /*ee90*/  UIMAD UR7, UR7, UR4, UR6 ;  /* 0x00000004070772a4 */ /* 0x000fd8000f8e0206 */
[----:B0----5:R-:W-:Y:S05]  /*eea0*/  @P0 BRA `(.L_x_1067) ;  /* 0x0000000000200947 */ /* 0x021fea0003800000 */
[----:B------:R-:W-:Y:S01]  /*eeb0*/  ULDC UR8, c[0x0][0xc6c] ;  /* 0x00031b0000087ab9 */ /* 0x000fe20000000800 */
[----:B------:R-:W-:Y:S01]  /*eec0*/  UMOV UR6, UR7 ;  /* 0x0000000700067c82 */ /* 0x000fe20008000000 */
[----:B------:R-:W-:-:S11]  /*eed0*/  UISETP.NE.AND UP0, UPT, UR8, 0x1, UPT ;  /* 0x000000010800788c */ /* 0x000fd6000bf05270 */
[----:B------:R-:W-:Y:S02]  /*eee0*/  @UP0 ULDC.64 UR10, c[0x0][0xc70] ;  /* 0x00031c00000a0ab9 */ /* 0x000fe40000000a00 */
[----:B------:R-:W-:-:S04]  /*eef0*/  UIMAD.WIDE.U32 UR4, UR7, UR10, URZ ;  /* 0x0000000a070472a5 */ /* 0x000fc8000f8e003f */
[----:B------:R-:W-:-:S04]  /*ef00*/  @UP0 USHF.R.U32.HI UR6, URZ, UR11, UR5 ;  /* 0x0000000b3f060299 */ /* 0x000fc80008011605 */
[----:B------:R-:W-:Y:S01]  /*ef10*/  UIMAD UR4, UR6, UR8, URZ ;  /* 0x00000008060472a4 */ /* 0x000fe2000f8e023f */
[----:B------:R-:W-:Y:S11]  /*ef20*/  BRA `(.L_x_1068) ;  /* 0x00000000001c7947 */ /* 0x000ff60003800000 */
.L_x_1067:
[----:B------:R-:W-:Y:S01]  /*ef30*/  ULDC UR8, c[0x0][0xc54] ;  /* 0x0003150000087ab9 */ /* 0x000fe20000000800 */
[----:B------:R-:W-:Y:S01]  /*ef40*/  UMOV UR6, UR7 ;  /* 0x0000000700067c82 */ /* 0x000fe20008000000 */
[----:B------:R-:W-:-:S11]  /*ef50*/  UISETP.NE.AND UP0, UPT, UR8, 0x1, UPT ;  /* 0x000000010800788c */ /* 0x000fd6000bf05270 */
[----:B------:R-:W-:Y:S02]  /*ef60*/  @UP0 ULDC.64 UR10, c[0x0][0xc58] ;  /* 0x00031600000a0ab9 */ /* 0x000fe40000000a00 */
[----:B------:R-:W-:-:S04]  /*ef70*/  UIMAD.WIDE.U32 UR4, UR7, UR10, URZ ;  /* 0x0000000a070472a5 */ /* 0x000fc8000f8e003f */
[----:B------:R-:W-:-:S04]  /*ef80*/  @UP0 USHF.R.U32.HI UR6, URZ, UR11, UR5 ;  /* 0x0000000b3f060299 */ /* 0x000fc80008011605 */
[----:B------:R-:W-:-:S12]  /*ef90*/  UIMAD UR4, UR6, UR8, URZ ;  /* 0x00000008060472a4 */ /* 0x000fd8000f8e023f */
.L_x_1068:
[----:B------:R-:W-:Y:S01]  /*efa0*/  ULDC UR5, c[0x0][0xc48] ;  /* 0x0003120000057ab9 */ /* 0x000fe20000000800 */
[----:B------:R-:W-:Y:S01]  /*efb0*/  ULDC.64 UR8, c[0x0][0xa28] ;  /* 0x00028a0000087ab9 */ /* 0x000fe20000000a00 */
[----:B------:R-:W-:Y:S01]  /*efc0*/  UISETP.NE.AND UP1, UPT, UR5, 0x1, UPT ;  /* 0x000000010500788c */ /* 0x000fe2000bf25270 */
[----:B------:R-:W-:Y:S01]  /*efd0*/  IMAD.MOV.U32 R32, RZ, RZ, RZ ;  /* 0x000000ffff207224 */ /* 0x000fe200078e00ff */
[----:B------:R-:W-:Y:S02]  /*efe0*/  UIADD3 UR4, UR7, -UR4, URZ ;  /* 0x8000000407047290 */ /* 0x000fe4000fffe03f */
[----:B------:R-:W-:Y:S01]  /*eff0*/  UISETP.NE.U32.AND UP0, UPT, UR8, URZ, UPT ;  /* 0x0000003f0800728c */ /* 0x000fe2000bf05070 */
[----:B------:R-:W-:Y:S02]  /*f000*/  ULDC UR5, c[0x0][0xc54] ;  /* 0x0003150000057ab9 */ /* 0x000fe40000000800 */
[----:B------:R-:W-:Y:S02]  /*f010*/  UIMAD UR42, UR42, UR5, UR4 ;  /* 0x000000052a2a72a4 */ /* 0x000fe4000f8e0204 */
[----:B------:R-:W-:-:S02]  /*f020*/  UISETP.NE.AND.EX UP0, UPT, UR9, URZ, UPT, UP0 ;  /* 0x0000003f0900728c */ /* 0x000fc4000bf05300 */
[----:B------:R-:W-:Y:S01]  /*f030*/  @UP1 ULDC UR4, c[0x0][0xc4c] ;  /* 0x0003130000041ab9 */ /* 0x000fe20000000800 */
[----:B------:R-:W-:Y:S01]  /*f040*/  @UP1 ULDC UR7, c[0x0][0xc50] ;  /* 0x0003140000071ab9 */ /* 0x000fe20000000800 */
[----:B------:R-:W-:Y:S02]  /*f050*/  UIMAD.WIDE.U32 UR4, UR42, UR4, URZ ;  /* 0x000000042a0472a5 */ /* 0x000fe4000f8e003f */
[----:B------:R-:W-:Y:S01]  /*f060*/  UMOV UR43, UR42 ;  /* 0x0000002a002b7c82 */ /* 0x000fe20008000000 */
[----:B------:R-:W-:Y:S01]  /*f070*/  ULOP3.LUT UR6, UR6, 0x1ffffff, URZ, 0x3c, !UPT ;  /* 0x01ffffff06067892 */ /* 0x000fe2000f8e3c3f */
[----:B------:R-:W-:Y:S01]  /*f080*/  PLOP3.LUT P0, PT, PT, PT, UP0, 0x80, 0x0 ;  /* 0x000000000000781c */ /* 0x000fe20003f0f008 */
[----:B------:R-:W-:-:S03]  /*f090*/  @UP1 USHF.R.U32.HI UR43, URZ, UR7, UR5 ;  /* 0x000000073f2b1299 */ /* 0x000fc60008011605 */
[----:B------:R-:W-:Y:S02]  /*f0a0*/  @UP0 ULDC.64 UR4, c[0x0][0xa28] ;  /* 0x00028a0000040ab9 */ /* 0x000fe40000000a00 */
[----:B------:R-:W-:-:S06]  /*f0b0*/  @UP0 UIMAD.WIDE UR4, UR43, 0x4, UR4 ;  /* 0x000000042b0408a5 */ /* 0x000fcc000f8e0204 */
[----:B------:R-:W-:Y:S01]  /*f0c0*/  IMAD.U32 R3, RZ, RZ, UR5 ;  /* 0x00000005ff037e24 */ /* 0x000fe2000f8e00ff */
[----:B------:R-:W-:Y:S01]  /*f0d0*/  ULDC UR5, c[0x0][0x448] ;  /* 0x0001120000057ab9 */ /* 0x000fe20000000800 */
[----:B------:R-:W-:Y:S01]  /*f0e0*/  IMAD.U32 R2, RZ, RZ, UR4 ;  /* 0x00000004ff027e24 */ /* 0x000fe2000f8e00ff */
[----:B------:R-:W-:Y:S01]  /*f0f0*/  ULDC UR4, c[0x0][0xc3c] ;  /* 0x00030f0000047ab9 */ /* 0x000fe20000000800 */
[----:B------:R-:W-:Y:S02]  /*f100*/  UISETP.NE.AND UP2, UPT, UR5, 0x1, UPT ;  /* 0x000000010500788c */ /* 0x000fe4000bf45270 */
[----:B------:R-:W-:Y:S01]  /*f110*/  UIADD3 UR6, UR6, UR4, URZ ;  /* 0x0000000406067290 */ /* 0x000fe2000fffe03f */
[----:B------:R0:W5:Y:S01]  /*f120*/  @P0 LDG.E R32, desc[UR36][R2.64] ;  /* 0x0000002402200981 */ /* 0x000162000c1e1900 */
[----:B------:R-:W-:Y:S02]  /*f130*/  UP2UR UR50, UPR, URZ, 0x4 ;  /* 0x000000043f327883 */ /* 0x000fe40008000000 */
[----:B------:R-:W-:-:S04]  /*f140*/  USHF.L.U32 UR44, UR6, 0x7, URZ ;  /* 0x00000007062c7899 */ /* 0x000fc8000800063f */
[----:B------:R-:W-:Y:S01]  /*f150*/  UIADD3 UR6, UR44, 0x7f, URZ ;  /* 0x0000007f2c067890 */ /* 0x000fe2000fffe03f */
[----:B------:R-:W-:Y:S01]  /*f160*/  @UP2 ULDC UR4, c[0x0][0x44c] ;  /* 0x0001130000042ab9 */ /* 0x000fe20000000800 */
[----:B------:R-:W-:Y:S02]  /*f170*/  @UP2 ULDC UR7, c[0x0][0x450] ;  /* 0x0001140000072ab9 */ /* 0x000fe40000000800 */
[----:B------:R-:W-:-:S04]  /*f180*/  UIMAD.WIDE.U32 UR4, UR6, UR4, URZ ;  /* 0x00000004060472a5 */ /* 0x000fc8000f8e003f */
[----:B------:R-:W-:-:S03]  /*f190*/  @UP2 USHF.R.U32.HI UR6, URZ, UR7, UR5 ;  /* 0x000000073f062299 */ /* 0x000fc60008011605 */
[----:B------:R-:W-:Y:S01]  /*f1a0*/  ULDC.64 UR4, c[0x0][0x9e0] ;  /* 0x0002780000047ab9 */ /* 0x000fe20000000a00 */
[----:B------:R-:W-:Y:S02]  /*f1b0*/  UIADD3 UR6, UR49, UR6, URZ ;  /* 0x0000000631067290 */ /* 0x000fe4000fffe03f */
[----:B------:R-:W-:Y:S02]  /*f1c0*/  UISETP.GE.AND UP0, UPT, UR5, 0x1, UPT ;  /* 0x000000010500788c */ /* 0x000fe4000bf06270 */
[----:B------:R-:W-:-:S04]  /*f1d0*/  UIADD3 UR4, UR6, UR4, URZ ;  /* 0x0000000406047290 */ /* 0x000fc8000fffe03f */
[----:B------:R-:W-:-:S13]  /*f1e0*/  PLOP3.LUT P0, PT, PT, PT, UP0, 0x40, 0x0 ;  /* 0x000000000000781c */ /* 0x000fda0003f0e808 */
[----:B0-----:R-:W-:Y:S05]  /*f1f0*/  @P0 BRA `(.L_x_1069) ;  /* 0x0000000000440947 */ /* 0x001fea0003800000 */
[----:B------:R-:W-:Y:S01]  /*f200*/  ISETP.LT.AND P0, PT, RZ, UR6, PT ;  /* 0x00000006ff007c0c */ /* 0x000fe2000bf01270 */
[----:B------:R-:W-:-:S12]  /*f210*/  UIADD3 UR8, UR6, -0x1, URZ ;  /* 0xffffffff06087890 */ /* 0x000fd8000fffe03f */
[----:B------:R-:W-:Y:S05]  /*f220*/  @P0 BRA `(.L_x_1070) ;  /* 0x00000000001c0947 */ /* 0x000fea0003800000 */
[----:B------:R-:W-:Y:S02]  /*f230*/  UISETP.NE.AND UP1, UPT, UR5, 0x1, UPT ;  /* 0x000000010500788c */ /* 0x000fe4000bf25270 */
[----:B------:R-:W-:-:S09]  /*f240*/  UIADD3 UR8, -UR6, URZ, URZ ;  /* 0x0000003f06087290 */ /* 0x000fd2000fffe13f */
[----:B------:R-:W-:Y:S02]  /*f250*/  @UP1 ULDC.64 UR10, c[0x0][0x9e8] ;  /* 0x00027a00000a1ab9 */ /* 0x000fe40000000a00 */
[----:B------:R-:W-:-:S04]  /*f260*/  UIMAD.WIDE.U32 UR6, UR8, UR10, URZ ;  /* 0x0000000a080672a5 */ /* 0x000fc8000f8e003f */
[----:B------:R-:W-:-:S04]  /*f270*/  @UP1 USHF.R.U32.HI UR8, URZ, UR11, UR7 ;  /* 0x0000000b3f081299 */ /* 0x000fc80008011607 */
[----:B------:R-:W-:Y:S01]  /*f280*/  ULOP3.LUT UR8, URZ, UR8, URZ, 0x33, !UPT ;  /* 0x000000083f087292 */ /* 0x000fe2000f8e333f */
[----:B------:R-:W-:Y:S11]  /*f290*/  BRA `(.L_x_1071) ;  /* 0x0000000000107947 */ /* 0x000ff60003800000 */
.L_x_1070:
[----:B------:R-:W-:-:S11]  /*f2a0*/  UISETP.NE.AND UP1, UPT, UR5, 0x1, UPT ;  /* 0x000000010500788c */ /* 0x000fd6000bf25270 */
[----:B------:R-:W-:Y:S02]  /*f2b0*/  @UP1 ULDC.64 UR10, c[0x0][0x9e8] ;  /* 0x00027a00000a1ab9 */ /* 0x000fe40000000a00 */
[----:B------:R-:W-:-:S04]  /*f2c0*/  UIMAD.WIDE.U32 UR6, UR8, UR10, URZ ;  /* 0x0000000a080672a5 */ /* 0x000fc8000f8e003f */
[----:B------:R-:W-:-:S12]  /*f2d0*/  @UP1 USHF.R.U32.HI UR8, URZ, UR11, UR7 ;  /* 0x0000000b3f081299 */ /* 0x000fd80008011607 */
.L_x_1071:
[----:B------:R-:W-:-:S04]  /*f2e0*/  UIMAD UR8, UR8, UR5, UR5 ;  /* 0x00000005080872a4 */ /* 0x000fc8000f8e0205 */
[----:B------:R-:W-:-:S04]  /*f2f0*/  UISETP.LT.AND UP1, UPT, UR4, UR8, UPT ;  /* 0x000000080400728c */ /* 0x000fc8000bf21270 */
[----:B------:R-:W-:-:S12]  /*f300*/  USEL UR4, UR4, UR8, UP1 ;  /* 0x0000000804047287 */ /* 0x000fd80008800000 */
.L_x_1069:
[----:B------:R-:W-:Y:S01]  /*f310*/  UISETP.NE.AND UP1, UPT, UR50, URZ, UPT ;  /* 0x0000003f3200728c */ /* 0x000fe2000bf25270 */
[----:B------:R-:W-:Y:S01]  /*f320*/  PLOP3.LUT P0, PT, PT, PT, UP0, 0x40, 0x0 ;  /* 0x000000000000781c */ /* 0x000fe20003f0e808 */
[----:B------:R-:W-:Y:S01]  /*f330*/  UIADD3 UR6, UR4, 0x5f, URZ ;  /* 0x0000005f04067890 */ /* 0x000fe2000fffe03f */
[----:B------:R-:W-:-:S03]  /*f340*/  UMOV UR10, UR44 ;  /* 0x0000002c000a7c82 */ /* 0x000fc60008000000 */
[----:B------:R-:W-:-:S04]  /*f350*/  UIMAD.WIDE UR6, UR6, 0x2aaaaaab, URZ ;  /* 0x2aaaaaab060678a5 */ /* 0x000fc8000f8e023f */
[----:B------:R-:W-:Y:S01]  /*f360*/  USHF.R.U32.HI UR4, URZ, 0x1f, UR7 ;  /* 0x0000001f3f047899 */ /* 0x000fe20008011607 */
[----:B------:R-:W-:Y:S02]  /*f370*/  @UP1 ULDC UR8, c[0x0][0x44c] ;  /* 0x0001130000081ab9 */ /* 0x000fe40000000800 */
[----:B------:R-:W-:Y:S01]  /*f380*/  @UP1 ULDC UR6, c[0x0][0x450] ;  /* 0x0001140000061ab9 */ /* 0x000fe20000000800 */
[----:B------:R-:W-:Y:S02]  /*f390*/  UIMAD.WIDE.U32 UR8, UR44, UR8, URZ ;  /* 0x000000082c0872a5 */ /* 0x000fe4000f8e003f */
[----:B------:R-:W-:Y:S02]  /*f3a0*/  ULEA.HI.SX32 UR4, UR7, UR4, 0x1c ;  /* 0x0000000407047291 */ /* 0x000fe4000f8fe23f */
[----:B------:R-:W-:Y:S02]  /*f3b0*/  @UP1 USHF.R.U32.HI UR10, URZ, UR6, UR9 ;  /* 0x000000063f0a1299 */ /* 0x000fe40008011609 */
[----:B------:R-:W-:-:S02]  /*f3c0*/  UISETP.LT.AND UP1, UPT, UR41, UR4, UPT ;  /* 0x000000042900728c */ /* 0x000fc4000bf21270 */
[----:B------:R-:W-:Y:S01]  /*f3d0*/  UIADD3 UR6, UR40, UR10, URZ ;  /* 0x0000000a28067290 */ /* 0x000fe2000fffe03f */
[----:B------:R-:W-:Y:S01]  /*f3e0*/  ULDC UR8, c[0x0][0x9dc] ;  /* 0x0002770000087ab9 */ /* 0x000fe20000000800 */
[----:B------:R-:W-:Y:S02]  /*f3f0*/  USEL UR45, UR41, UR4, UP1 ;  /* 0x00000004292d7287 */ /* 0x000fe40008800000 */
[----:B------:R-:W-:Y:S01]  /*f400*/  UIADD3 UR8, UR6, -UR8, URZ ;  /* 0x8000000806087290 */ /* 0x000fe2000fffe03f */
[----:B------:R-:W-:Y:S11]  /*f410*/  @P0 BRA `(.L_x_1072) ;  /* 0x0000000000480947 */ /* 0x000ff60003800000 */
[----:B------:R-:W-:Y:S02]  /*f420*/  UMOV UR4, UR6 ;  /* 0x0000000600047c82 */ /* 0x000fe40008000000 */
[----:B------:R-:W-:-:S06]  /*f430*/  UISETP.GT.AND UP0, UPT, UR4, -0x1, UPT ;  /* 0xffffffff0400788c */ /* 0x000fcc000bf04270 */
[----:B------:R-:W-:-:S13]  /*f440*/  PLOP3.LUT P0, PT, PT, PT, UP0, 0x80, 0x0 ;  /* 0x000000000000781c */ /* 0x000fda0003f0f008 */
[----:B------:R-:W-:Y:S05]  /*f450*/  @P0 BRA `(.L_x_1073) ;  /* 0x00000000001c0947 */ /* 0x000fea0003800000 */
[----:B------:R-:W-:Y:S02]  /*f460*/  UISETP.NE.AND UP0, UPT, UR5, 0x1, UPT ;  /* 0x000000010500788c */ /* 0x000fe4000bf05270 */
[----:B------:R-:W-:-:S09]  /*f470*/  ULOP3.LUT UR4, URZ, UR4, URZ, 0x33, !UPT ;  /* 0x000000043f047292 */ /* 0x000fd2000f8e333f */
[----:B------:R-:W-:Y:S02]  /*f480*/  @UP0 ULDC.64 UR10, c[0x0][0x9e8] ;  /* 0x00027a00000a0ab9 */ /* 0x000fe40000000a00 */
[----:B------:R-:W-:-:S04]  /*f490*/  UIMAD.WIDE.U32 UR6, UR4, UR10, URZ ;  /* 0x0000000a040672a5 */ /* 0x000fc8000f8e003f */
[----:B------:R-:W-:-:S04]  /*f4a0*/  @UP0 USHF.R.U32.HI UR4, URZ, UR11, UR7 ;  /* 0x0000000b3f040299 */ /* 0x000fc80008011607 */
[----:B------:R-:W-:Y:S01]  /*f4b0*/  ULOP3.LUT UR4, URZ, UR4, URZ, 0x33, !UPT ;  /* 0x000000043f047292 */ /* 0x000fe2000f8e333f */
[----:B------:R-:W-:Y:S11]  /*f4c0*/  BRA `(.L_x_1074) ;  /* 0x0000000000107947 */ /* 0x000ff60003800000 */
.L_x_1073:
[----:B------:R-:W-:-:S11]  /*f4d0*/  UISETP.NE.AND UP0, UPT, UR5, 0x1, UPT ;  /* 0x000000010500788c */ /* 0x000fd6000bf05270 */
[----:B------:R-:W-:Y:S02]  /*f4e0*/  @UP0 ULDC.64 UR10, c[0x0][0x9e8] ;  /* 0x00027a00000a0ab9 */ /* 0x000fe40000000a00 */
[----:B------:R-:W-:-:S04]  /*f4f0*/  UIMAD.WIDE.U32 UR6, UR4, UR10, URZ ;  /* 0x0000000a040672a5 */ /* 0x000fc8000f8e003f */
[----:B------:R-:W-:-:S12]  /*f500*/  @UP0 USHF.R.U32.HI UR4, URZ, UR11, UR7 ;  /* 0x0000000b3f040299 */ /* 0x000fd80008011607 */
.L_x_1074:
[----:B------:R-:W-:-:S04]  /*f510*/  UIMAD UR4, UR4, UR5, URZ ;  /* 0x00000005040472a4 */ /* 0x000fc8000f8e023f */
[----:B------:R-:W-:-:S04]  /*f520*/  UISETP.LT.AND UP0, UPT, UR8, UR4, UPT ;  /* 0x000000040800728c */ /* 0x000fc8000bf01270 */
[----:B------:R-:W-:-:S12]  /*f530*/  USEL UR8, UR8, UR4, !UP0 ;  /* 0x0000000408087287 */ /* 0x000fd8000c000000 */
.L_x_1072:
[----:B------:R-:W-:Y:S01]  /*f540*/  UIMAD.WIDE UR4, UR8, 0x2aaaaaab, URZ ;  /* 0x2aaaaaab080478a5 */ /* 0x000fe2000f8e023f */
[----:B------:R-:W-:Y:S03]  /*f550*/  BSSY B7, `(.L_x_1075) ;  /* 0x0000328000077945 */ /* 0x000fe60003800000 */
[----:B------:R-:W-:-:S04]  /*f560*/  USHF.R.U32.HI UR4, URZ, 0x1f, UR5 ;  /* 0x0000001f3f047899 */ /* 0x000fc80008011605 */
[----:B------:R-:W-:-:S04]  /*f570*/  ULEA.HI.SX32 UR4, UR5, UR4, 0x1c ;  /* 0x0000000405047291 */ /* 0x000fc8000f8fe23f */
[----:B------:R-:W-:-:S04]  /*f580*/  UISETP.LT.AND UP0, UPT, URZ, UR4, UPT ;  /* 0x000000043f00728c */ /* 0x000fc8000bf01270 */
[----:B------:R-:W-:-:S04]  /*f590*/  USEL UR46, URZ, UR4, !UP0 ;  /* 0x000000043f2e7287 */ /* 0x000fc8000c000000 */
[----:B------:R-:W-:-:S06]  /*f5a0*/  UISETP.GT.AND UP0, UPT, UR45, UR46, UPT ;  /* 0x0000002e2d00728c */ /* 0x000fcc000bf04270 */
[----:B------:R-:W-:-:S13]  /*f5b0*/  PLOP3.LUT P0, PT, PT, PT, UP0, 0x80, 0x0 ;  /* 0x000000000000781c */ /* 0x000fda0003f0f008 */
[----:B------:R-:W-:Y:S05]  /*f5c0*/  @P0 BRA `(.L_x_1076) ;  /* 0x0000000000440947 */ /* 0x000fea0003800000 */
[----:B------:R-:W0:Y:S02]  /*f5d0*/  S2R R0, SR_TID.X ;  /* 0x0000000000007919 */ /* 0x000e240000002100 */
[----:B0-----:R-:W-:-:S04]  /*f5e0*/  LOP3.LUT R0, R0, 0x7f, RZ, 0xc0, !PT ;  /* 0x0000007f00007812 */ /* 0x001fc800078ec0ff */
[----:B------:R-:W-:-:S13]  /*f5f0*/  ISETP.NE.AND P2, PT, R0, RZ, PT ;  /* 0x000000ff0000720c */ /* 0x000fda0003f45270 */
[----:B------:R-:W-:Y:S05]  /*f600*/  @P2 BRA `(.L_x_1077) ;  /* 0x0000003000702947 */ /* 0x000fea0003800000 */
[----:B------:R-:W0:Y:S01]  /*f610*/  S2R R7, SR_LANEID ;  /* 0x0000000000077919 */ /* 0x000e220000000000 */
[----:B------:R-:W-:Y:S01]  /*f620*/  VOTEU.ANY UR4, UPT, PT ;  /* 0x0000000000047886 */ /* 0x000fe200038e0100 */
[----:B------:R-:W1:Y:S01]  /*f630*/  LDC.64 R2, c[0x0][0xc80] ;  /* 0x00032000ff027b82 */ /* 0x000e620000000a00 */
[----:B------:R-:W0:Y:S08]  /*f640*/  FLO.U32 R0, UR4 ;  /* 0x0000000400007d00 */ /* 0x000e3000080e0000 */
[----:B------:R-:W1:Y:S01]  /*f650*/  POPC R5, UR4 ;  /* 0x0000000400057d09 */ /* 0x000e620008000000 */
[----:B0-----:R-:W-:-:S13]  /*f660*/  ISETP.EQ.U32.AND P0, PT, R0, R7, PT ;  /* 0x000000070000720c */ /* 0x001fda0003f02070 */
[----:B-1----:R-:W2:Y:S01]  /*f670*/  @P0 ATOMG.E.ADD.STRONG.GPU PT, R3, desc[UR36][R2.64], R5 ;  /* 0x00000005020309a8 */ /* 0x002ea200081ee1e4 */
[----:B------:R-:W0:Y:S02]  /*f680*/  S2R R4, SR_LTMASK ;  /* 0x0000000000047919 */ /* 0x000e240000003900 */
[----:B0-----:R-:W-:-:S04]  /*f690*/  LOP3.LUT R4, R4, UR4, RZ, 0xc0, !PT ;  /* 0x0000000404047c12 */ /* 0x001fc8000f8ec0ff */
[----:B------:R-:W0:Y:S01]  /*f6a0*/  POPC R7, R4 ;  /* 0x0000000400077309 */ /* 0x000e220000000000 */
[----:B--2---:R-:W0:Y:S02]  /*f6b0*/  SHFL.IDX PT, R0, R3, R0, 0x1f ;  /* 0x00001f0003007589 */ /* 0x004e2400000e0000 */
[----:B0-----:R-:W-:Y:S01]  /*f6c0*/  IADD3 R34, R0, UR47, R7 ;  /* 0x0000002f00227c10 */ /* 0x001fe2000fffe007 */
[----:B------:R-:W-:Y:S06]  /*f6d0*/  BRA `(.L_x_1077) ;  /* 0x00000030003c7947 */ /* 0x000fec0003800000 */
.L_x_1076:
[----:B------:R-:W-:Y:S01]  /*f6e0*/  VIADD R0, R16, 0x18400 ;  /* 0x0001840010007836 */ /* 0x000fe20000000000 */
[----:B------:R-:W-:Y:S04]  /*f6f0*/  BSSY B6, `(.L_x_1078) ;  /* 0x0000013000067945 */ /* 0x000fe80003800000 */
[----:B------:R-:W-:-:S13]  /*f700*/  LOP3.LUT P0, RZ, R0, 0x3ff, RZ, 0xc0, !PT ;  /* 0x000003ff00ff7812 */ /* 0x000fda000780c0ff */
[----:B------:R-:W-:Y:S05]  /*f710*/  @!P0 BRA `(.L_x_1079) ;  /* 0x0000000000408947 */ /* 0x000fea0003800000 */
[----:B------:R-:W-:Y:S01]  /*f720*/  MOV R2, 0x0 ;  /* 0x0000000000027802 */ /* 0x000fe20000000f00 */
[----:B------:R-:W-:Y:S01]  /*f730*/  ULDC.64 UR4, c[0x4][0xf0] ;  /* 0x01003c0000047ab9 */ /* 0x000fe20000000a00 */
[----:B------:R-:W-:Y:S01]  /*f740*/  ULDC.64 UR6, c[0x4][0xf8] ;  /* 0x01003e0000067ab9 */ /* 0x000fe20000000a00 */
[----:B------:R-:W-:Y:S02]  /*f750*/  IMAD.U32 R4, RZ, RZ, UR4 ;  /* 0x00000004ff047e24 */ /* 0x000fe4000f8e00ff */
[----:B------:R-:W-:Y:S01]  /*f760*/  IMAD.U32 R5, RZ, RZ, UR5 ;  /* 0x00000005ff057e24 */ /* 0x000fe2000f8e00ff */
[----:B------:R-:W0:Y:S01]  /*f770*/  LDC.64 R2, c[0x4][R2] ;  /* 0x0100000002027b82 */ /* 0x000e220000000a00 */
[----:B------:R-:W-:Y:S01]  /*f780*/  ULDC.64 UR4, c[0x4][0x70] ;  /* 0x01001c0000047ab9 */ /* 0x000fe20000000a00 */
[----:B------:R-:W-:Y:S02]  /*f790*/  IMAD.U32 R6, RZ, RZ, UR6 ;  /* 0x00000006ff067e24 */ /* 0x000fe4000f8e00ff */
[----:B------:R-:W-:-:S02]  /*f7a0*/  IMAD.U32 R7, RZ, RZ, UR7 ;  /* 0x00000007ff077e24 */ /* 0x000fc4000f8e00ff */
[----:B------:R-:W-:Y:S02]  /*f7b0*/  IMAD.U32 R10, RZ, RZ, UR4 ;  /* 0x00000004ff0a7e24 */ /* 0x000fe4000f8e00ff */
[----:B------:R-:W-:Y:S02]  /*f7c0*/  IMAD.U32 R11, RZ, RZ, UR5 ;  /* 0x00000005ff0b7e24 */ /* 0x000fe4000f8e00ff */
[----:B------:R-:W-:Y:S02]  /*f7d0*/  IMAD.MOV.U32 R8, RZ, RZ, 0x70 ;  /* 0x00000070ff087424 */ /* 0x000fe400078e00ff */
[----:B------:R-:W-:Y:S02]  /*f7e0*/  IMAD.MOV.U32 R12, RZ, RZ, 0x1 ;  /* 0x00000001ff0c7424 */ /* 0x000fe400078e00ff */
[----:B------:R-:W-:-:S07]  /*f7f0*/  IMAD.MOV.U32 R13, RZ, RZ, RZ ;  /* 0x000000ffff0d7224 */ /* 0x000fce00078e00ff */
[----:B------:R-:W-:-:S07]  /*f800*/  LEPC R20, `(.L_x_1079) ;  /* 0x000000001014794e */ /* 0x000fce0000000000 */
[----:B0----5:R-:W-:Y:S05]  /*f810*/  CALL.ABS.NOINC R2 ;  /* 0x0000000002007343 */ /* 0x021fea0003c00000 */
.L_x_1079:
[----:B------:R-:W-:Y:S05]  /*f820*/  BSYNC B6 ;  /* 0x0000000000067941 */ /* 0x000fea0003800000 */
.L_x_1078:
[----:B------:R-:W-:Y:S01]  /*f830*/  VIADD R0, R16, 0x400 ;  /* 0x0000040010007836 */ /* 0x000fe20000000000 */
[----:B------:R-:W-:Y:S04]  /*f840*/  BSSY B6, `(.L_x_1080) ;  /* 0x0000022000067945 */ /* 0x000fe80003800000 */
        /* <DEDUP_REMOVED lines=17> */
[----:B-1---5:R-:W-:Y:S05]  /*f960*/  CALL.ABS.NOINC R2 ;  /* 0x0000000002007343 */ /* 0x022fea0003c00000 */
.L_x_1082:
[----:B------:R0:W1:Y:S01]  /*f970*/  LDC.64 R2, c[0x4][R17] ;  /* 0x0100000011027b82 */ /* 0x0000620000000a00 */
[----:B------:R-:W-:Y:S01]  /*f980*/  ULDC.64 UR4, c[0x4][0xf0] ;  /* 0x01003c0000047ab9 */ /* 0x000fe20000000a00 */
[----:B------:R-:W-:Y:S01]  /*f990*/  ULDC.64 UR6, c[0x4][0xf8] ;  /* 0x01003e0000067ab9 */ /* 0x000fe20000000a00 */
[----:B------:R-:W-:Y:S02]  /*f9a0*/  IMAD.U32 R4, RZ, RZ, UR4 ;  /* 0x00000004ff047e24 */ /* 0x000fe4000f8e00ff */
        /* <DEDUP_REMOVED lines=11> */
.L_x_1081:
[----:B------:R-:W-:Y:S05]  /*fa60*/  BSYNC B6 ;  /* 0x0000000000067941 */ /* 0x000fea0003800000 */
.L_x_1080:
[----:B------:R-:W-:Y:S01]  /*fa70*/  ULDC.64 UR4, c[0x0][0x9f8] ;  /* 0x00027e0000047ab9 */ /* 0x000fe20000000a00 */
[----:B------:R-:W-:Y:S01]  /*fa80*/  IMAD.U32 R29, RZ, RZ, UR43 ;  /* 0x0000002bff1d7e24 */ /* 0x000fe2000f8e00ff */
[----:B------:R-:W-:Y:S01]  /*fa90*/  UISETP.NE.U32.AND UP0, UPT, UR4, URZ, UPT ;  /* 0x0000003f0400728c */ /* 0x000fe2000bf05070 */
[----:B------:R-:W0:Y:S03]  /*faa0*/  LDC R10, c[0x0][0x430] ;  /* 0x00010c00ff0a7b82 */ /* 0x000e260000000800 */
[----:B------:R-:W-:-:S06]  /*fab0*/  UISETP.NE.AND.EX UP0, UPT, UR5, URZ, UPT, UP0 ;  /* 0x0000003f0500728c */ /* 0x000fcc000bf05300 */
[----:B------:R-:W-:-:S05]  /*fac0*/  PLOP3.LUT P0, PT, PT, PT, UP0, 0x80, 0x0 ;  /* 0x000000000000781c */ /* 0x000fca0003f0f008 */
[----:B------:R-:W-:Y:S02]  /*fad0*/  @UP0 ULDC.64 UR4, c[0x0][0x9f8] ;  /* 0x00027e0000040ab9 */ /* 0x000fe40000000a00 */
[----:B------:R-:W-:-:S06]  /*fae0*/  @UP0 UIMAD.WIDE UR4, UR43, 0x4, UR4 ;  /* 0x000000042b0408a5 */ /* 0x000fcc000f8e0204 */
[----:B------:R-:W-:Y:S01]  /*faf0*/  IMAD.U32 R2, RZ, RZ, UR4 ;  /* 0x00000004ff027e24 */ /* 0x000fe2000f8e00ff */
[----:B------:R-:W-:Y:S01]  /*fb00*/  ULDC UR4, c[0x0][0xc48] ;  /* 0x0003120000047ab9 */ /* 0x000fe20000000800 */
[----:B------:R-:W-:-:S05]  /*fb10*/  IMAD.U32 R3, RZ, RZ, UR5 ;  /* 0x00000005ff037e24 */ /* 0x000fca000f8e00ff */
[----:B------:R1:W5:Y:S01]  /*fb20*/  @P0 LDG.E R29, desc[UR36][R2.64] ;  /* 0x00000024021d0981 */ /* 0x000362000c1e1900 */
[----:B------:R-:W-:Y:S01]  /*fb30*/  UMOV UR5, 0xffffffff ;  /* 0xffffffff00057882 */ /* 0x000fe20000000000 */
[----:B------:R-:W-:Y:S02]  /*fb40*/  IMAD.U32 R22, RZ, RZ, UR4 ;  /* 0x00000004ff167e24 */ /* 0x000fe4000f8e00ff */
[----:B------:R-:W-:Y:S05]  /*fb50*/  BRA.DIV UR5, `(.L_x_1083) ;  /* 0x0000003605487947 */ /* 0x000fea000b800000 */
.L_x_1137:
[----:B------:R-:W2:Y:S01]  /*fb60*/  S2R R0, SR_TID.X ;  /* 0x0000000000007919 */ /* 0x000ea20000002100 */
[----:B------:R-:W-:Y:S01]  /*fb70*/  UIADD3 UR4, UR45, -0x1, URZ ;  /* 0xffffffff2d047890 */ /* 0x000fe2000fffe03f */
[----:B0-----:R-:W-:Y:S02]  /*fb80*/  ISETP.NE.AND P1, PT, R10, 0x1, PT ;  /* 0x000000010a00780c */ /* 0x001fe40003f25270 */
[----:B-----5:R-:W-:Y:S02]  /*fb90*/  SHF.R.S32.HI R33, RZ, 0x1f, R29 ;  /* 0x0000001fff217819 */ /* 0x020fe4000001141d */
[----:B------:R-:W-:Y:S01]  /*fba0*/  LOP3.LUT R19, R19, 0xffffff7f, RZ, 0xc0, !PT ;  /* 0xffffff7f13137812 */ /* 0x000fe200078ec0ff */
[----:B------:R-:W-:-:S08]  /*fbb0*/  IMAD.U32 R7, RZ, RZ, UR4 ;  /* 0x00000004ff077e24 */ /* 0x000fd0000f8e00ff */
[----:B-1----:R-:W0:Y:S01]  /*fbc0*/  @P1 LDC R3, c[0x0][0x434] ;  /* 0x00010d00ff031b82 */ /* 0x002e220000000800 */
[----:B------:R-:W-:-:S07]  /*fbd0*/  @P1 LOP3.LUT R19, R19, 0x80, RZ, 0xfc, !PT ;  /* 0x0000008013131812 */ /* 0x000fce00078efcff */
[----:B------:R-:W1:Y:S01]  /*fbe0*/  @P1 LDC R5, c[0x0][0x438] ;  /* 0x00010e00ff051b82 */ /* 0x000e620000000800 */
[----:B--2---:R-:W-:-:S05]  /*fbf0*/  IMAD.SHL.U32 R8, R0, 0x10, RZ ;  /* 0x0000001000087824 */ /* 0x004fca00078e00ff */
[----:B------:R-:W-:-:S05]  /*fc00*/  LOP3.LUT R8, R36, 0x70, R8, 0xf8, !PT ;  /* 0x0000007024087812 */ /* 0x000fca00078ef808 */
[----:B------:R-:W-:-:S04]  /*fc10*/  IMAD R7, R7, 0x60, R8 ;  /* 0x0000006007077824 */ /* 0x000fc800078e0208 */
[C---:B------:R-:W-:Y:S01]  /*fc20*/  IMAD.IADD R0, R7.reuse, 0x1, R32 ;  /* 0x0000000107007824 */ /* 0x040fe200078e0220 */
[----:B------:R-:W-:-:S03]  /*fc30*/  ISETP.GE.AND P0, PT, R7, UR38, PT ;  /* 0x0000002607007c0c */ /* 0x000fc6000bf06270 */
[----:B0-----:R-:W-:Y:S01]  /*fc40*/  @P1 IMAD.HI.U32 R2, R0, R3, RZ ;  /* 0x0000000300021227 */ /* 0x001fe200078e00ff */
[----:B------:R-:W-:-:S03]  /*fc50*/  ISETP.GT.U32.OR P0, PT, R8, 0x5f, P0 ;  /* 0x0000005f0800780c */ /* 0x000fc60000704470 */
[----:B------:R-:W-:Y:S01]  /*fc60*/  IMAD.MOV.U32 R9, RZ, RZ, R0 ;  /* 0x000000ffff097224 */ /* 0x000fe200078e0000 */
[----:B-1----:R-:W-:-:S09]  /*fc70*/  @P1 SHF.R.U32.HI R9, RZ, R5, R2 ;  /* 0x00000005ff091219 */ /* 0x002fd20000011602 */
[----:B------:R-:W0:Y:S01]  /*fc80*/  @!P0 LDC.64 R6, c[0x0][0x428] ;  /* 0x00010a00ff068b82 */ /* 0x000e220000000a00 */
[----:B------:R-:W-:-:S07]  /*fc90*/  @!P0 SHF.R.S32.HI R3, RZ, 0x1f, R9 ;  /* 0x0000001fff038819 */ /* 0x000fce0000011409 */
[----:B------:R-:W1:Y:S01]  /*fca0*/  @!P0 LDC.64 R4, c[0x0][0x418] ;  /* 0x00010600ff048b82 */ /* 0x000e620000000a00 */
[----:B0-----:R-:W-:-:S04]  /*fcb0*/  @!P0 IMAD R2, R33, R6, RZ ;  /* 0x0000000621028224 */ /* 0x001fc800078e02ff */
[----:B------:R-:W-:Y:S02]  /*fcc0*/  @!P0 IMAD R7, R29, R7, R2 ;  /* 0x000000071d078224 */ /* 0x000fe400078e0202 */
[----:B------:R-:W-:-:S04]  /*fcd0*/  @!P0 IMAD.MOV.U32 R2, RZ, RZ, R9 ;  /* 0x000000ffff028224 */ /* 0x000fc800078e0009 */
[----:B------:R-:W-:-:S04]  /*fce0*/  @!P0 IMAD.WIDE.U32 R2, R29, R6, R2 ;  /* 0x000000061d028225 */ /* 0x000fc800078e0002 */
[----:B------:R-:W-:Y:S01]  /*fcf0*/  @!P0 IMAD.IADD R3, R3, 0x1, R7 ;  /* 0x0000000103038824 */ /* 0x000fe200078e0207 */
[----:B-1----:R-:W-:Y:S01]  /*fd00*/  @!P0 LEA R4, P1, R2, R4, 0x2 ;  /* 0x0000000402048211 */ /* 0x002fe200078210ff */
[----:B------:R-:W-:-:S03]  /*fd10*/  IMAD.MOV.U32 R6, RZ, RZ, RZ ;  /* 0x000000ffff067224 */ /* 0x000fc600078e00ff */
[----:B------:R-:W-:Y:S01]  /*fd20*/  @!P0 LEA.HI.X R5, R2, R5, R3, 0x2, P1 ;  /* 0x0000000502058211 */ /* 0x000fe200008f1403 */
[----:B------:R-:W-:-:S04]  /*fd30*/  IMAD.MOV R7, RZ, RZ, -R9 ;  /* 0x000000ffff077224 */ /* 0x000fc800078e0a09 */
[----:B------:R0:W5:Y:S01]  /*fd40*/  @!P0 LDG.E R6, desc[UR36][R4.64] ;  /* 0x0000002404068981 */ /* 0x000162000c1e1900 */
[----:B------:R-:W-:Y:S01]  /*fd50*/  ISETP.GT.U32.AND P0, PT, R8, 0x5f, PT ;  /* 0x0000005f0800780c */ /* 0x000fe20003f04070 */
[----:B------:R-:W-:Y:S01]  /*fd60*/  IMAD R3, RZ, RZ, -UR43 ;  /* 0x8000002bff037e24 */ /* 0x000fe2000f8e02ff */
[----:B------:R-:W-:Y:S01]  /*fd70*/  LOP3.LUT R19, R19, 0xffffffbf, RZ, 0xc0, !PT ;  /* 0xffffffbf13137812 */ /* 0x000fe200078ec0ff */
[----:B------:R-:W-:Y:S02]  /*fd80*/  IMAD.U32 R24, RZ, RZ, UR4 ;  /* 0x00000004ff187e24 */ /* 0x000fe4000f8e00ff */
[----:B------:R-:W-:Y:S02]  /*fd90*/  IMAD R22, R22, R3, UR42 ;  /* 0x0000002a16167e24 */ /* 0x000fe4000f8e0203 */
[----:B0-----:R-:W-:-:S03]  /*fda0*/  IMAD R5, R10, R7, R0 ;  /* 0x000000070a057224 */ /* 0x001fc600078e0200 */
[----:B------:R-:W-:Y:S01]  /*fdb0*/  SHF.R.S32.HI R28, RZ, 0x1f, R22 ;  /* 0x0000001fff1c7819 */ /* 0x000fe20000011416 */
[----:B------:R-:W-:-:S05]  /*fdc0*/  IMAD.U32 R0, RZ, RZ, UR48 ;  /* 0x00000030ff007e24 */ /* 0x000fca000f8e00ff */
[----:B------:R-:W-:-:S13]  /*fdd0*/  ISETP.NE.AND P2, PT, R0, 0x3, PT ;  /* 0x000000030000780c */ /* 0x000fda0003f45270 */
[----:B------:R-:W-:-:S04]  /*fde0*/  @P2 LOP3.LUT R19, R19, 0x40, RZ, 0xfc, !PT ;  /* 0x0000004013132812 */ /* 0x000fc800078efcff */
[----:B------:R-:W-:-:S04]  /*fdf0*/  LOP3.LUT R19, R19, 0xffffffdf, RZ, 0xc0, !PT ;  /* 0xffffffdf13137812 */ /* 0x000fc800078ec0ff */
[----:B------:R-:W-:Y:S01]  /*fe00*/  @P0 LOP3.LUT R19, R19, 0x20, RZ, 0xfc, !PT ;  /* 0x0000002013130812 */ /* 0x000fe200078efcff */
[----:B------:R-:W-:Y:S06]  /*fe10*/  @!P2 BRA `(.L_x_1084) ;  /* 0x000000000004a947 */ /* 0x000fec0003800000 */
[----:B------:R-:W-:Y:S01]  /*fe20*/  BPT.TRAP 0x1 ;  /* 0x000000040000795c */ /* 0x000fe20000300000 */
.L_x_1084:
[----:B------:R-:W-:Y:S01]  /*fe30*/  SHF.R.S32.HI R7, RZ, 0x1f, R5 ;  /* 0x0000001fff077819 */ /* 0x000fe20000011405 */
[----:B------:R-:W-:Y:S01]  /*fe40*/  ULDC.64 UR4, c[0x0][0x328] ;  /* 0x0000ca0000047ab9 */ /* 0x000fe20000000a00 */
[----:B-----5:R-:W-:Y:S01]  /*fe50*/  SHF.R.S32.HI R4, RZ, 0x1f, R6 ;  /* 0x0000001fff047819 */ /* 0x020fe20000011406 */
[----:B------:R-:W-:Y:S01]  /*fe60*/  IMAD.WIDE.U32 R2, R5, UR4, RZ ;  /* 0x0000000405027c25 */ /* 0x000fe2000f8e00ff */
[----:B------:R-:W-:Y:S03]  /*fe70*/  BSSY B0, `(.L_x_1085) ;  /* 0x0000015000007945 */ /* 0x000fe60003800000 */
[----:B------:R-:W-:-:S04]  /*fe80*/  IMAD R0, R7, UR4, RZ ;  /* 0x0000000407007c24 */ /* 0x000fc8000f8e02ff */
[----:B------:R-:W-:Y:S01]  /*fe90*/  IMAD R9, R5, UR5, R0 ;  /* 0x0000000505097c24 */ /* 0x000fe2000f8e0200 */
[----:B------:R-:W-:Y:S01]  /*fea0*/  ULDC.64 UR4, c[0x0][0x338] ;  /* 0x0000ce0000047ab9 */ /* 0x000fe20000000a00 */
[----:B------:R-:W-:Y:S02]  /*feb0*/  IMAD R0, R23, 0x8, R16 ;  /* 0x0000000817007824 */ /* 0x000fe400078e0210 */
        /* <DEDUP_REMOVED lines=13> */
[----:B------:R-:W-:-:S04]  /*ff90*/  SHF.L.U32 R3, R26, 0x1f, RZ ;  /* 0x0000001f1a037819 */ /* 0x000fc800000006ff */
[----:B------:R-:W0:Y:S02]  /*ffa0*/  SYNCS.PHASECHK.TRANS64.TRYWAIT P0, [R0+URZ+0x2a840], R3 ;  /* 0x02a84003000075a7 */ /* 0x000e24000800017f */
[----:B0-----:R-:W-:Y:S05]  /*ffb0*/  @!P0 BRA `(.L_x_1086) ;  /* 0x00000030005c8947 */ /* 0x001fea0003800000 */
.L_x_1138:
[----:B------:R-:W-:Y:S05]  /*ffc0*/  BSYNC B0 ;  /* 0x0000000000007941 */ /* 0x000fea0003800000 */
.L_x_1085:
[----:B------:R-:W-:Y:S01]  /*ffd0*/  ULDC.64 UR4, c[0x0][0x300] ;  /* 0x0000c00000047ab9 */ /* 0x000fe20000000a00 */
[----:B------:R-:W-:Y:S01]  /*ffe0*/  LOP3.LUT P4, RZ, R19, 0x10, RZ, 0xc0, !PT ;  /* 0x0000001013ff7812 */ /* 0x000fe2000788c0ff */
        /* <DEDUP_REMOVED lines=10> */
[----:B------:R-:W-:Y:S01]  /*10090*/  ULDC.64 UR4, c[0x0][0x308] ;  /* 0x0000c20000047ab9 */ /* 0x000fe20000000a00 */
[----:B------:R-:W-:Y:S02]  /*100a0*/  IMAD.MOV.U32 R7, RZ, RZ, -0x60 ;  /* 0xffffffa0ff077424 */ /* 0x000fe400078e00ff */
[----:B------:R-:W-:Y:S02]  /*100b0*/  IMAD.IADD R3, R3, 0x1, R5 ;  /* 0x0000000103037824 */ /* 0x000fe400078e0205 */
[----:B------:R-:W-:Y:S02]  /*100c0*/  IMAD R5, R28, UR4, RZ ;  /* 0x000000041c057c24 */ /* 0x000fe4000f8e02ff */
[----:B------:R-:W-:-:S04]  /*100d0*/  IMAD.WIDE.U32 R2, R22, UR4, R2 ;  /* 0x0000000416027c25 */ /* 0x000fc8000f8e0002 */
[----:B------:R-:W-:Y:S01]  /*100e0*/  IMAD R5, R22, UR5, R5 ;  /* 0x0000000516057c24 */ /* 0x000fe2000f8e0205 */
[----:B------:R-:W-:Y:S01]  /*100f0*/  ULDC.64 UR4, c[0x0][0x2e8] ;  /* 0x0000ba0000047ab9 */ /* 0x000fe20000000a00 */
[----:B------:R-:W-:Y:S01]  /*10100*/  IMAD R7, R24, R7, UR38 ;  /* 0x0000002618077e24 */ /* 0x000fe2000f8e0207 */
[C---:B------:R-:W-:Y:S01]  /*10110*/  LEA R4, P0, R2.reuse, UR4, 0x1 ;  /* 0x0000000402047c11 */ /* 0x040fe2000f8008ff */
[----:B------:R-:W-:Y:S01]  /*10120*/  IMAD.IADD R3, R3, 0x1, R5 ;  /* 0x0000000103037824 */ /* 0x000fe200078e0205 */
[----:B------:R-:W-:Y:S01]  /*10130*/  UMOV UR4, 0xffffffff ;  /* 0xffffffff00047882 */ /* 0x000fe20000000000 */
[----:B------:R-:W-:Y:S02]  /*10140*/  IMAD.IADD R7, R7, 0x1, -R36 ;  /* 0x0000000107077824 */ /* 0x000fe400078e0a24 */
[----:B------:R-:W-:Y:S01]  /*10150*/  IMAD R5, R23, 0x4800, R30 ;  /* 0x0000480017057824 */ /* 0x000fe200078e021e */
[----:B------:R-:W-:Y:S02]  /*10160*/  LEA.HI.X R6, R2, UR5, R3, 0x1, P0 ;  /* 0x0000000502067c11 */ /* 0x000fe400080f0c03 */
[----:B------:R-:W-:Y:S01]  /*10170*/  ISETP.GE.AND P0, PT, R7, 0x1, PT ;  /* 0x000000010700780c */ /* 0x000fe20003f06270 */
[----:B------:R-:W-:-:S12]  /*10180*/  BRA.DIV UR4, `(.L_x_1087) ;  /* 0x0000002e04fc7947 */ /* 0x000fd8000b800000 */
[----:B------:R-:W0:Y:S01]  /*10190*/  SHFL.IDX PT, R14, R4, RZ, 0x181f ;  /* 0x00181fff040e7589 */ /* 0x000e2200000e0000 */
[----:B------:R-:W-:-:S03]  /*101a0*/  @P0 IMAD R9, R5, 0x2, R16 ;  /* 0x0000000205090824 */ /* 0x000fc600078e0210 */
[----:B------:R-:W1:Y:S04]  /*101b0*/  SHFL.IDX PT, R2, R6, RZ, 0x181f ;  /* 0x00181fff06027589 */ /* 0x000e6800000e0000 */
[----:B------:R-:W-:Y:S01]  /*101c0*/  SHFL.IDX PT, R8, R6, 0x1, 0x181f ;  /* 0x00381f0006087f89 */ /* 0x000fe200000e0000 */
[----:B0-----:R-:W-:-:S05]  /*101d0*/  @P0 LEA R14, P1, R37, R14, 0x1 ;  /* 0x0000000e250e0211 */ /* 0x001fca00078208ff */
[----:B-1----:R-:W-:Y:S02]  /*101e0*/  @P0 IMAD.X R3, RZ, RZ, R2, P1 ;  /* 0x000000ffff030224 */ /* 0x002fe400008e0602 */
[----:B------:R-:W-:Y:S02]  /*101f0*/  @P0 IMAD.MOV.U32 R2, RZ, RZ, R14 ;  /* 0x000000ffff020224 */ /* 0x000fe400078e000e */
[----:B------:R-:W0:Y:S04]  /*10200*/  SHFL.IDX PT, R14, R4, 0x1, 0x181f ;  /* 0x00381f00040e7f89 */ /* 0x000e2800000e0000 */
[----:B------:R-:W-:Y:S04]  /*10210*/  @P0 LDGSTS.E.BYPASS.LTC128B.128 [R9+0x18400], desc[UR36][R2.64], !P4 ;  /* 0x1840000002090fae */ /* 0x000fe8000e101d64 */
[----:B------:R-:W-:Y:S04]  /*10220*/  @P0 LDGSTS.E.BYPASS.LTC128B.128 [R9+0x1b400], desc[UR36][R2.64+0x80], !P3 ;  /* 0x1b40008002090fae */ /* 0x000fe8000d901d64 */
[----:B------:R1:W-:Y:S01]  /*10230*/  @P0 LDGSTS.E.BYPASS.LTC128B.128 [R9+0x1e400], desc[UR36][R2.64+0x100], !P2 ;  /* 0x1e40010002090fae */ /* 0x0003e2000d101d64 */
[----:B------:R-:W-:-:S13]  /*10240*/  ISETP.GE.AND P0, PT, R7, 0x11, PT ;  /* 0x000000110700780c */ /* 0x000fda0003f06270 */
[----:B0-----:R-:W-:Y:S01]  /*10250*/  @P0 LEA R14, P1, R37, R14, 0x1 ;  /* 0x0000000e250e0211 */ /* 0x001fe200078208ff */
[----:B------:R-:W-:-:S04]  /*10260*/  @P0 IMAD R25, R5, 0x2, R16 ;  /* 0x0000000205190824 */ /* 0x000fc800078e0210 */
[----:B------:R-:W-:Y:S02]  /*10270*/  @P0 IMAD.X R21, RZ, RZ, R8, P1 ;  /* 0x000000ffff150224 */ /* 0x000fe400008e0608 */
[----:B-1----:R-:W-:Y:S01]  /*10280*/  @P0 IMAD.MOV.U32 R2, RZ, RZ, R14 ;  /* 0x000000ffff020224 */ /* 0x002fe200078e000e */
[----:B------:R-:W-:Y:S01]  /*10290*/  SHFL.IDX PT, R8, R6, 0x2, 0x181f ;  /* 0x00581f0006087f89 */ /* 0x000fe200000e0000 */
[----:B------:R-:W-:-:S03]  /*102a0*/  @P0 IMAD.MOV.U32 R3, RZ, RZ, R21 ;  /* 0x000000ffff030224 */ /* 0x000fc600078e0015 */
        /* <DEDUP_REMOVED lines=31> */
[----:B------:R0:W1:Y:S01]  /*104a0*/  SHFL.IDX PT, R8, R6, 0x5, 0x181f ;  /* 0x00b81f0006087f89 */ /* 0x00006200000e0000 */
[----:B------:R-:W-:-:S03]  /*104b0*/  @P0 IMAD.MOV.U32 R3, RZ, RZ, R9 ;  /* 0x000000ffff030224 */ /* 0x000fc600078e0009 */
[----:B------:R0:W2:Y:S04]  /*104c0*/  SHFL.IDX PT, R14, R4, 0x5, 0x181f ;  /* 0x00b81f00040e7f89 */ /* 0x0000a800000e0000 */
[----:B------:R0:W-:Y:S04]  /*104d0*/  @P0 LDGSTS.E.BYPASS.LTC128B.128 [R21+0x1a400], desc[UR36][R2.64], !P4 ;  /* 0x1a40000002150fae */ /* 0x0001e8000e101d64 */
[----:B------:R0:W-:Y:S04]  /*104e0*/  @P0 LDGSTS.E.BYPASS.LTC128B.128 [R21+0x1d400], desc[UR36][R2.64+0x80], !P3 ;  /* 0x1d40008002150fae */ /* 0x0001e8000d901d64 */
[----:B------:R0:W-:Y:S02]  /*104f0*/  @P0 LDGSTS.E.BYPASS.LTC128B.128 [R21+0x20400], desc[UR36][R2.64+0x100], !P2 ;  /* 0x2040010002150fae */ /* 0x0001e4000d101d64 */
.L_x_1152:
[----:B------:R-:W-:-:S13]  /*10500*/  ISETP.GE.AND P0, PT, R7, 0x51, PT ;  /* 0x000000510700780c */ /* 0x000fda0003f06270 */
[----:B0-2---:R-:W-:Y:S01]  /*10510*/  @P0 LEA R2, P1, R37, R14, 0x1 ;  /* 0x0000000e25020211 */ /* 0x005fe200078208ff */
[----:B------:R-:W-:-:S04]  /*10520*/  @P0 IMAD R5, R5, 0x2, R16 ;  /* 0x0000000205050824 */ /* 0x000fc800078e0210 */
[----:B-1----:R-:W-:-:S05]  /*10530*/  @P0 IMAD.X R3, RZ, RZ, R8, P1 ;  /* 0x000000ffff030224 */ /* 0x002fca00008e0608 */
        /* <DEDUP_REMOVED lines=8> */
.L_x_1088:
        /* <DEDUP_REMOVED lines=10> */
.L_x_1089:
[----:B------:R1:W-:Y:S02]  /*10660*/  SYNCS.ARRIVE.TRANS64.A1T0 RZ, [R0+URZ+0x2a830], RZ ;  /* 0x02a830ff00ff79a7 */ /* 0x0003e4000810003f */
[----:B------:R-:W-:Y:S05]  /*10670*/  WARPSYNC.ALL ;  /* 0x0000000000007948 */ /* 0x000fea0003800000 */
[----:B------:R-:W-:Y:S01]  /*10680*/  BSSY B6, `(.L_x_1090) ;  /* 0x0000015000067945 */ /* 0x000fe20003800000 */
[----:B-1----:R-:W-:Y:S01]  /*10690*/  VIADD R0, R16, 0xc400 ;  /* 0x0000c40010007836 */ /* 0x002fe20000000000 */
[----:B------:R-:W-:Y:S04]  /*106a0*/  BAR.SYNC.DEFER_BLOCKING 0x8, 0x180 ;  /* 0x0206000000007b1d */ /* 0x000fe80000010000 */
[----:B------:R-:W-:-:S13]  /*106b0*/  LOP3.LUT P0, RZ, R0, 0x3ff, RZ, 0xc0, !PT ;  /* 0x000003ff00ff7812 */ /* 0x000fda000780c0ff */
[----:B------:R-:W-:Y:S05]  /*106c0*/  @!P0 BRA `(.L_x_1091) ;  /* 0x0000000000408947 */ /* 0x000fea0003800000 */
[----:B0-----:R-:W-:Y:S01]  /*106d0*/  MOV R2, 0x0 ;  /* 0x0000000000027802 */ /* 0x001fe20000000f00 */
[----:B------:R-:W-:Y:S01]  /*106e0*/  ULDC.64 UR6, c[0x4][0xf0] ;  /* 0x01003c0000067ab9 */ /* 0x000fe20000000a00 */
[----:B------:R-:W-:Y:S01]  /*106f0*/  ULDC.64 UR8, c[0x4][0xf8] ;  /* 0x01003e0000087ab9 */ /* 0x000fe20000000a00 */
[----:B------:R-:W-:Y:S01]  /*10700*/  ULDC.64 UR4, c[0x4][0x88] ;  /* 0x0100220000047ab9 */ /* 0x000fe20000000a00 */
[----:B------:R-:W-:Y:S02]  /*10710*/  IMAD.U32 R4, RZ, RZ, UR6 ;  /* 0x00000006ff047e24 */ /* 0x000fe4000f8e00ff */
[----:B------:R-:W0:Y:S01]  /*10720*/  LDC.64 R2, c[0x4][R2] ;  /* 0x0100000002027b82 */ /* 0x000e220000000a00 */
[----:B------:R-:W-:Y:S02]  /*10730*/  IMAD.U32 R5, RZ, RZ, UR7 ;  /* 0x00000007ff057e24 */ /* 0x000fe4000f8e00ff */
        /* <DEDUP_REMOVED lines=8> */
[----:B0-----:R-:W-:Y:S05]  /*107c0*/  CALL.ABS.NOINC R2 ;  /* 0x0000000002007343 */ /* 0x001fea0003c00000 */
.L_x_1091:
[----:B------:R-:W-:Y:S05]  /*107d0*/  BSYNC B6 ;  /* 0x0000000000067941 */ /* 0x000fea0003800000 */
.L_x_1090:
[----:B0-----:R-:W0:Y:S01]  /*107e0*/  S2R R2, SR_TID.X ;  /* 0x0000000000027919 */ /* 0x001e220000002100 */
[----:B------:R-:W-:Y:S01]  /*107f0*/  UISETP.NE.AND UP0, UPT, UR50, URZ, UPT ;  /* 0x0000003f3200728c */ /* 0x000fe2000bf05270 */
[----:B------:R-:W-:Y:S01]  /*10800*/  R2UR UR6, R28 ;  /* 0x000000001c0672ca */ /* 0x000fe200000e0000 */
[----:B------:R-:W-:Y:S01]  /*10810*/  ULDC.64 UR8, c[0x0][0x2d8] ;  /* 0x0000b60000087ab9 */ /* 0x000fe20000000a00 */
[----:B------:R-:W-:Y:S02]  /*10820*/  R2UR UR7, R22 ;  /* 0x00000000160772ca */ /* 0x000fe400000e0000 */
[C---:B------:R-:W-:Y:S02]  /*10830*/  LOP3.LUT P3, RZ, R19.reuse, 0x400, RZ, 0xc0, !PT ;  /* 0x0000040013ff7812 */ /* 0x040fe4000786c0ff */
[----:B------:R-:W-:Y:S02]  /*10840*/  PLOP3.LUT P0, PT, PT, PT, UP0, 0x80, 0x0 ;  /* 0x000000000000781c */ /* 0x000fe40003f0f008 */
[----:B------:R-:W-:-:S02]  /*10850*/  LOP3.LUT P4, RZ, R19, 0x200, RZ, 0xc0, !PT ;  /* 0x0000020013ff7812 */ /* 0x000fc4000788c0ff */
[----:B------:R-:W-:Y:S01]  /*10860*/  @UP0 ULDC UR4, c[0x0][0x44c] ;  /* 0x0001130000040ab9 */ /* 0x000fe20000000800 */
[----:B------:R-:W-:Y:S02]  /*10870*/  LOP3.LUT P5, RZ, R19, 0x100, RZ, 0xc0, !PT ;  /* 0x0000010013ff7812 */ /* 0x000fe400078ac0ff */
[----:B------:R-:W-:-:S04]  /*10880*/  UIMAD UR6, UR6, UR8, URZ ;  /* 0x00000008060672a4 */ /* 0x000fc8000f8e023f */
[----:B------:R-:W-:Y:S02]  /*10890*/  UIMAD UR7, UR7, UR9, UR6 ;  /* 0x00000009070772a4 */ /* 0x000fe4000f8e0206 */
[----:B------:R-:W-:Y:S01]  /*108a0*/  USHF.R.S32.HI UR6, URZ, 0x1f, UR43 ;  /* 0x0000001f3f067899 */ /* 0x000fe2000801142b */
[----:B0-----:R-:W-:-:S05]  /*108b0*/  IMAD.SHL.U32 R2, R2, 0x10, RZ ;  /* 0x0000001002027824 */ /* 0x001fca00078e00ff */
[----:B------:R-:W-:-:S05]  /*108c0*/  LOP3.LUT R2, R36, 0x70, R2, 0xf8, !PT ;  /* 0x0000007024027812 */ /* 0x000fca00078ef802 */
[----:B------:R-:W-:-:S04]  /*108d0*/  VIADD R0, R2, UR44 ;  /* 0x0000002c02007c36 */ /* 0x000fc80008000000 */
[----:B------:R-:W-:Y:S01]  /*108e0*/  @P0 IMAD.HI.U32 R3, R0, UR4, RZ ;  /* 0x0000000400030c27 */ /* 0x000fe2000f8e00ff */
[----:B------:R-:W-:Y:S01]  /*108f0*/  PLOP3.LUT P0, PT, PT, PT, UP0, 0x80, 0x0 ;  /* 0x000000000000781c */ /* 0x000fe20003f0f008 */
[----:B------:R-:W-:Y:S02]  /*10900*/  @UP0 ULDC UR4, c[0x0][0x450] ;  /* 0x0001140000040ab9 */ /* 0x000fe40000000800 */
[----:B------:R-:W-:-:S10]  /*10910*/  IMAD.MOV.U32 R2, RZ, RZ, R0 ;  /* 0x000000ffff027224 */ /* 0x000fd400078e0000 */
[----:B------:R-:W-:Y:S02]  /*10920*/  @P0 SHF.R.U32.HI R2, RZ, UR4, R3 ;  /* 0x00000004ff020c19 */ /* 0x000fe40008011603 */
[----:B------:R-:W-:-:S03]  /*10930*/  R2UR UR4, R22 ;  /* 0x00000000160472ca */ /* 0x000fc600000e0000 */
[----:B------:R-:W-:-:S10]  /*10940*/  IMAD.MOV R5, RZ, RZ, -R2 ;  /* 0x000000ffff057224 */ /* 0x000fd400078e0a02 */
[----:B------:R-:W-:-:S03]  /*10950*/  UIMAD.WIDE.U32 UR4, UR4, UR8, URZ ;  /* 0x00000008040472a5 */ /* 0x000fc6000f8e003f */
[----:B------:R-:W-:Y:S01]  /*10960*/  ULDC.64 UR8, c[0x0][0x2e0] ;  /* 0x0000b80000087ab9 */ /* 0x000fe20000000a00 */
[----:B------:R-:W-:Y:S02]  /*10970*/  UIADD3 UR5, UR5, UR7, URZ ;  /* 0x0000000705057290 */ /* 0x000fe4000fffe03f */
[----:B------:R-:W-:Y:S01]  /*10980*/  UIMAD UR6, UR6, UR8, URZ ;  /* 0x00000008060672a4 */ /* 0x000fe2000f8e023f */
[----:B------:R-:W-:Y:S01]  /*10990*/  ULDC UR7, c[0x0][0x448] ;  /* 0x0001120000077ab9 */ /* 0x000fe20000000800 */
[----:B------:R-:W-:Y:S01]  /*109a0*/  UIMAD.WIDE.U32 UR4, UR43, UR8, UR4 ;  /* 0x000000082b0472a5 */ /* 0x000fe2000f8e0004 */
[----:B------:R-:W-:Y:S01]  /*109b0*/  IMAD R5, R5, UR7, R0 ;  /* 0x0000000705057c24 */ /* 0x000fe2000f8e0200 */
[----:B------:R-:W-:Y:S01]  /*109c0*/  UIMAD UR6, UR43, UR9, UR6 ;  /* 0x000000092b0672a4 */ /* 0x000fe2000f8e0206 */
[----:B------:R-:W-:Y:S02]  /*109d0*/  SHF.R.S32.HI R0, RZ, 0x1f, R2 ;  /* 0x0000001fff007819 */ /* 0x000fe40000011402 */
[----:B------:R-:W-:Y:S01]  /*109e0*/  ULDC.64 UR8, c[0x0][0x2d0] ;  /* 0x0000b40000087ab9 */ /* 0x000fe20000000a00 */
[----:B------:R-:W-:Y:S01]  /*109f0*/  UIADD3 UR5, UR5, UR6, URZ ;  /* 0x0000000605057290 */ /* 0x000fe2000fffe03f */
[----:B------:R-:W-:-:S02]  /*10a00*/  IMAD.U32 R9, RZ, RZ, UR8 ;  /* 0x00000008ff097e24 */ /* 0x000fc4000f8e00ff */
[----:B------:R-:W-:Y:S01]  /*10a10*/  IMAD R3, R0, UR8, RZ ;  /* 0x0000000800037c24 */ /* 0x000fe2000f8e02ff */
[----:B------:R-:W-:-:S03]  /*10a20*/  SHF.R.S32.HI R0, RZ, 0x1f, R5 ;  /* 0x0000001fff007819 */ /* 0x000fc60000011405 */
[C---:B------:R-:W-:Y:S02]  /*10a30*/  IMAD R7, R2.reuse, UR9, R3 ;  /* 0x0000000902077c24 */ /* 0x040fe4000f8e0203 */
[----:B------:R-:W-:Y:S01]  /*10a40*/  IMAD.WIDE.U32 R2, R2, R9, UR4 ;  /* 0x0000000402027e25 */ /* 0x000fe2000f8e0009 */
        /* <DEDUP_REMOVED lines=11> */
[----:B------:R-:W0:Y:S01]  /*10b00*/  SHFL.IDX PT, R14, R0, RZ, 0x181f ;  /* 0x00181fff000e7589 */ /* 0x000e2200000e0000 */
[----:B------:R-:W-:-:S03]  /*10b10*/  VIADD R4, R36, UR44 ;  /* 0x0000002c24047c36 */ /* 0x000fc60008000000 */
[----:B------:R-:W1:Y:S01]  /*10b20*/  SHFL.IDX PT, R2, R5, RZ, 0x181f ;  /* 0x00181fff05027589 */ /* 0x000e6200000e0000 */
[C---:B------:R-:W-:Y:S01]  /*10b30*/  VIADD R7, R4.reuse, 0x10 ;  /* 0x0000001004077836 */ /* 0x040fe20000000000 */
[----:B------:R-:W-:Y:S02]  /*10b40*/  ISETP.GE.AND P0, PT, R4, UR39, PT ;  /* 0x0000002704007c0c */ /* 0x000fe4000bf06270 */
[----:B------:R-:W-:Y:S11]  /*10b50*/  SHFL.IDX PT, R6, R5, 0x1, 0x181f ;  /* 0x00381f0005067f89 */ /* 0x000ff600000e0000 */
        /* <DEDUP_REMOVED lines=12> */
[----:B------:R-:W-:Y:S02]  /*10c20*/  @!P0 IMAD.MOV.U32 R3, RZ, RZ, R7 ;  /* 0x000000ffff038224 */ /* 0x000fe400078e0007 */
[----:B------:R-:W-:Y:S01]  /*10c30*/  VIADD R7, R4, 0x20 ;  /* 0x0000002004077836 */ /* 0x000fe20000000000 */
        /* <DEDUP_REMOVED lines=58> */
.L_x_1169:
[----:B------:R-:W-:-:S05]  /*10fe0*/  VIADD R4, R4, 0x70 ;  /* 0x0000007004047836 */ /* 0x000fca0000000000 */
[----:B------:R-:W-:-:S13]  /*10ff0*/  ISETP.GE.AND P0, PT, R4, UR39, PT ;  /* 0x0000002704007c0c */ /* 0x000fda000bf06270 */
[----:B0-2---:R-:W-:-:S05]  /*11000*/  @!P0 LEA R2, P1, R37, R14, 0x1 ;  /* 0x0000000e25028211 */ /* 0x005fca00078208ff */
[----:B-1----:R-:W-:-:S05]  /*11010*/  @!P0 IMAD.X R3, RZ, RZ, R6, P1 ;  /* 0x000000ffff038224 */ /* 0x002fca00008e0606 */
[----:B------:R-:W-:Y:S01]  /*11020*/  @!PT LDS RZ, [RZ] ;  /* 0x00000000fffff984 */ /* 0x000fe20000000800 */
[----:B------:R-:W-:Y:S01]  /*11030*/  @!PT LDS RZ, [RZ] ;  /* 0x00000000fffff984 */ /* 0x000fe20000000800 */
[----:B------:R-:W-:Y:S01]  /*11040*/  @!PT LDS RZ, [RZ] ;  /* 0x00000000fffff984 */ /* 0x000fe20000000800 */
[----:B------:R0:W-:Y:S04]  /*11050*/  @!P0 LDGSTS.E.BYPASS.LTC128B.128 [R31+0xfc00], desc[UR36][R2.64], !P3 ;  /* 0x0fc00000021f8fae */ /* 0x0001e8000d901d64 */
[----:B------:R0:W-:Y:S04]  /*11060*/  @!P0 LDGSTS.E.BYPASS.LTC128B.128 [R31+0x13c00], desc[UR36][R2.64+0x80], !P4 ;  /* 0x13c00080021f8fae */ /* 0x0001e8000e101d64 */
[----:B------:R0:W-:Y:S01]  /*11070*/  @!P0 LDGSTS.E.BYPASS.LTC128B.128 [R31+0x17c00], desc[UR36][R2.64+0x100], !P5 ;  /* 0x17c00100021f8fae */ /* 0x0001e2000e901d64 */
[----:B------:R-:W-:Y:S01]  /*11080*/  PLOP3.LUT P0, PT, PT, PT, PT, 0x80, 0x0 ;  /* 0x000000000000781c */ /* 0x000fe20003f0f070 */
[----:B------:R-:W-:-:S12]  /*11090*/  NOP ;  /* 0x0000000000007918 */ /* 0x000fd80000000000 */
.L_x_1093:
[----:B------:R-:W-:Y:S02]  /*110a0*/  PLOP3.LUT P1, PT, P1, P0, PT, 0xa2, 0x0 ;  /* 0x000000000000781c */ /* 0x000fe40000f21472 */
[----:B------:R-:W-:-:S08]  /*110b0*/  @P0 R2UR P1, UR4, R16 ;  /* 0x00000000100402ca */ /* 0x000fd00000020000 */
[----:B------:R-:W-:-:S05]  /*110c0*/  @P0 PLOP3.LUT P0, PT, P1, PT, PT, 0x80, 0x0 ;  /* 0x000000000000081c */ /* 0x000fca0000f0f070 */
[----:B------:R-:W-:Y:S01]  /*110d0*/  @!P1 SYNCS.ARRIVE.TRANS64.RED.A0T1 RZ, [UR4+0x2a800], RZ ;  /* 0x02a800ffffff99a7 */ /* 0x000fe20008200404 */
[----:B------:R-:W-:Y:S07]  /*110e0*/  @!P1 ARRIVES.LDGSTSBAR.64.TRANSCNT [UR4+0x2a800] ;  /* 0x02a80000ff0099b0 */ /* 0x000fee0008000a84 */
[----:B------:R-:W-:Y:S05]  /*110f0*/  @P0 BRA.U.ANY `(.L_x_1093) ;  /* 0xfffffffd00e80947 */ /* 0x000fea000393ffff */
[----:B0-----:R-:W2:Y:S02]  /*11100*/  LDL.LU R2, [R1] ;  /* 0x0000000001027983 */ /* 0x001ea40000300800 */
[----:B--2---:R-:W-:-:S05]  /*11110*/  VIADD R2, R2, 0x1 ;  /* 0x0000000102027836 */ /* 0x004fca0000000000 */
[----:B------:R0:W-:Y:S01]  /*11120*/  STL [R1], R2 ;  /* 0x0000000201007387 */ /* 0x0001e20000100800 */
        /* <DEDUP_REMOVED lines=9> */
.L_x_1170:
[----:B------:R-:W-:Y:S05]  /*111c0*/  BSYNC B0 ;  /* 0x0000000000007941 */ /* 0x000fea0003800000 */
.L_x_1094:
[----:B------:R-:W-:-:S04]  /*111d0*/  UIADD3 UR4, UR45, -0x2, URZ ;  /* 0xfffffffe2d047890 */ /* 0x000fc8000fffe03f */
[----:B------:R-:W-:-:S06]  /*111e0*/  UISETP.GE.AND UP0, UPT, UR4, UR46, UPT ;  /* 0x0000002e0400728c */ /* 0x000fcc000bf06270 */
[----:B------:R-:W-:-:S13]  /*111f0*/  PLOP3.LUT P0, PT, PT, PT, UP0, 0x40, 0x0 ;  /* 0x000000000000781c */ /* 0x000fda0003f0e808 */
[----:B------:R-:W-:Y:S05]  /*11200*/  @P0 BRA `(.L_x_1096) ;  /* 0x0000000c00c80947 */ /* 0x000fea0003800000 */
[----:B------:R-:W-:Y:S01]  /*11210*/  BSSY B0, `(.L_x_1096) ;  /* 0x00000f1000007945 */ /* 0x000fe20003800000 */
[----:B------:R-:W-:Y:S02]  /*11220*/  IMAD.MOV.U32 R20, RZ, RZ, R26 ;  /* 0x000000ffff147224 */ /* 0x000fe400078e001a */
[----:B------:R-:W-:Y:S02]  /*11230*/  IMAD.MOV.U32 R9, RZ, RZ, R23 ;  /* 0x000000ffff097224 */ /* 0x000fe400078e0017 */
[----:B------:R-:W-:Y:S02]  /*11240*/  IMAD.MOV.U32 R27, RZ, RZ, R24 ;  /* 0x000000ffff1b7224 */ /* 0x000fe400078e0018 */
[----:B------:R-:W-:-:S07]  /*11250*/  IMAD.U32 R8, RZ, RZ, UR4 ;  /* 0x00000004ff087e24 */ /* 0x000fce000f8e00ff */
.L_x_1109:
[----:B0-----:R-:W0:Y:S01]  /*11260*/  LDC R3, c[0x0][0x430] ;  /* 0x00010c00ff037b82 */ /* 0x001e220000000800 */
[----:B------:R-:W1:Y:S01]  /*11270*/  S2R R0, SR_TID.X ;  /* 0x0000000000007919 */ /* 0x000e620000002100 */
[----:B------:R-:W-:Y:S01]  /*11280*/  IMAD R10, R8, 0x60, R32 ;  /* 0x00000060080a7824 */ /* 0x000fe200078e0220 */
[----:B------:R-:W-:Y:S01]  /*11290*/  LOP3.LUT P1, RZ, R19, 0x40, RZ, 0xc0, !PT ;  /* 0x0000004013ff7812 */ /* 0x000fe2000782c0ff */
[----:B------:R-:W-:Y:S01]  /*112a0*/  VIADD R23, R9, 0x1 ;  /* 0x0000000109177836 */ /* 0x000fe20000000000 */
[----:B0-----:R-:W-:Y:S01]  /*112b0*/  ISETP.NE.AND P0, PT, R3, 0x1, PT ;  /* 0x000000010300780c */ /* 0x001fe20003f05270 */
[----:B-1----:R-:W-:-:S12]  /*112c0*/  IMAD.SHL.U32 R0, R0, 0x10, RZ ;  /* 0x0000001000007824 */ /* 0x002fd800078e00ff */
[----:B------:R-:W0:Y:S01]  /*112d0*/  @P0 LDC R3, c[0x0][0x434] ;  /* 0x00010d00ff030b82 */ /* 0x000e220000000800 */
[----:B------:R-:W-:-:S04]  /*112e0*/  LOP3.LUT R0, R36, 0x70, R0, 0xf8, !PT ;  /* 0x0000007024007812 */ /* 0x000fc800078ef800 */
[C---:B------:R-:W-:Y:S01]  /*112f0*/  ISETP.GT.U32.AND P2, PT, R0.reuse, 0x5f, PT ;  /* 0x0000005f0000780c */ /* 0x040fe20003f44070 */
[----:B------:R-:W-:Y:S02]  /*11300*/  IMAD.IADD R10, R0, 0x1, R10 ;  /* 0x00000001000a7824 */ /* 0x000fe400078e020a */
[----:B------:R-:W1:Y:S02]  /*11310*/  @P0 LDC R5, c[0x0][0x438] ;  /* 0x00010e00ff050b82 */ /* 0x000e640000000800 */
[----:B------:R-:W-:-:S08]  /*11320*/  IMAD.MOV.U32 R11, RZ, RZ, R10 ;  /* 0x000000ffff0b7224 */ /* 0x000fd000078e000a */
[----:B------:R-:W2:Y:S01]  /*11330*/  @!P2 LDC.64 R6, c[0x0][0x428] ;  /* 0x00010a00ff06ab82 */ /* 0x000ea20000000a00 */
[----:B0-----:R-:W-:-:S05]  /*11340*/  @P0 IMAD.HI.U32 R0, R10, R3, RZ ;  /* 0x000000030a000227 */ /* 0x001fca00078e00ff */
[----:B-1----:R-:W-:Y:S02]  /*11350*/  @P0 SHF.R.U32.HI R11, RZ, R5, R0 ;  /* 0x00000005ff0b0219 */ /* 0x002fe40000011600 */
[----:B------:R-:W0:Y:S02]  /*11360*/  @!P2 LDC.64 R4, c[0x0][0x418] ;  /* 0x00010600ff04ab82 */ /* 0x000e240000000a00 */
[--C-:B------:R-:W-:Y:S01]  /*11370*/  @!P2 SHF.R.S32.HI R3, RZ, 0x1f, R11.reuse ;  /* 0x0000001fff03a819 */ /* 0x100fe2000001140b */
[----:B------:R-:W-:Y:S02]  /*11380*/  @!P2 IMAD.MOV.U32 R2, RZ, RZ, R11 ;  /* 0x000000ffff02a224 */ /* 0x000fe400078e000b */
[-C--:B--2---:R-:W-:Y:S02]  /*11390*/  @!P2 IMAD R0, R33, R6.reuse, RZ ;  /* 0x000000062100a224 */ /* 0x084fe400078e02ff */
[----:B------:R-:W-:-:S04]  /*113a0*/  @!P2 IMAD.WIDE.U32 R2, R29, R6, R2 ;  /* 0x000000061d02a225 */ /* 0x000fc800078e0002 */
[----:B------:R-:W-:-:S04]  /*113b0*/  @!P2 IMAD R7, R29, R7, R0 ;  /* 0x000000071d07a224 */ /* 0x000fc800078e0200 */
[----:B------:R-:W-:Y:S01]  /*113c0*/  @!P2 IMAD.IADD R0, R7, 0x1, R3 ;  /* 0x000000010700a824 */ /* 0x000fe200078e0203 */
[----:B0-----:R-:W-:-:S04]  /*113d0*/  @!P2 LEA R4, P0, R2, R4, 0x2 ;  /* 0x000000040204a211 */ /* 0x001fc800078010ff */
[----:B------:R-:W-:Y:S01]  /*113e0*/  @!P2 LEA.HI.X R5, R2, R5, R0, 0x2, P0 ;  /* 0x000000050205a211 */ /* 0x000fe200000f1400 */
[----:B------:R-:W-:Y:S01]  /*113f0*/  IMAD.MOV.U32 R0, RZ, RZ, RZ ;  /* 0x000000ffff007224 */ /* 0x000fe200078e00ff */
[C---:B------:R-:W-:Y:S01]  /*11400*/  ISETP.NE.AND P0, PT, R23.reuse, 0x2, PT ;  /* 0x000000021700780c */ /* 0x040fe20003f05270 */
[----:B------:R-:W-:Y:S01]  /*11410*/  IMAD.MOV R7, RZ, RZ, -R11 ;  /* 0x000000ffff077224 */ /* 0x000fe200078e0a0b */
[----:B------:R-:W-:Y:S05]  /*11420*/  YIELD ;  /* 0x0000000000007946 */ /* 0x000fea0003800000 */
[----:B------:R-:W-:Y:S01]  /*11430*/  ULDC UR4, c[0x0][0x430] ;  /* 0x00010c0000047ab9 */ /* 0x000fe20000000800 */
[----:B------:R-:W-:Y:S01]  /*11440*/  SEL R3, RZ, 0x1, P0 ;  /* 0x00000001ff037807 */ /* 0x000fe20000000000 */
[----:B------:R0:W5:Y:S01]  /*11450*/  @!P2 LDG.E R0, desc[UR36][R4.64] ;  /* 0x000000240400a981 */ /* 0x000162000c1e1900 */
[----:B------:R-:W-:Y:S01]  /*11460*/  SEL R23, R23, RZ, P0 ;  /* 0x000000ff17177207 */ /* 0x000fe20000000000 */
[----:B------:R-:W-:Y:S01]  /*11470*/  IMAD.MOV.U32 R24, RZ, RZ, R8 ;  /* 0x000000ffff187224 */ /* 0x000fe200078e0008 */
[----:B------:R-:W-:Y:S01]  /*11480*/  LOP3.LUT R26, R20, R3, RZ, 0x3c, !PT ;  /* 0x00000003141a7212 */ /* 0x000fe200078e3cff */
[----:B0-----:R-:W-:Y:S01]  /*11490*/  IMAD R4, R7, UR4, R10 ;  /* 0x0000000407047c24 */ /* 0x001fe2000f8e020a */
[----:B------:R-:W-:Y:S06]  /*114a0*/  @!P1 BRA `(.L_x_1097) ;  /* 0x0000000000049947 */ /* 0x000fec0003800000 */
[----:B------:R-:W-:Y:S01]  /*114b0*/  BPT.TRAP 0x1 ;  /* 0x000000040000795c */ /* 0x000fe20000300000 */
.L_x_1097:
[----:B------:R-:W-:Y:S01]  /*114c0*/  IMAD R6, R23, 0x8, R16 ;  /* 0x0000000817067824 */ /* 0x000fe200078e0210 */
[----:B------:R-:W-:Y:S01]  /*114d0*/  SHF.L.U32 R3, R26, 0x1f, RZ ;  /* 0x0000001f1a037819 */ /* 0x000fe200000006ff */
[----:B------:R-:W-:Y:S03]  /*114e0*/  BSSY B1, `(.L_x_1098) ;  /* 0x0000003000017945 */ /* 0x000fe60003800000 */
[----:B------:R-:W0:Y:S02]  /*114f0*/  SYNCS.PHASECHK.TRANS64.TRYWAIT P0, [R6+URZ+0x2a840], R3 ;  /* 0x02a84003060075a7 */ /* 0x000e24000800017f */
[----:B0-----:R-:W-:Y:S05]  /*11500*/  @!P0 BRA `(.L_x_1099) ;  /* 0x0000002c00c08947 */ /* 0x001fea0003800000 */
.L_x_1171:
[----:B------:R-:W-:Y:S05]  /*11510*/  BSYNC B1 ;  /* 0x0000000000017941 */ /* 0x000fea0003800000 */
.L_x_1098:
[----:B------:R-:W-:Y:S01]  /*11520*/  SHF.R.S32.HI R21, RZ, 0x1f, R4 ;  /* 0x0000001fff157819 */ /* 0x000fe20000011404 */
[----:B------:R-:W-:Y:S01]  /*11530*/  ULDC.64 UR4, c[0x0][0x300] ;  /* 0x0000c00000047ab9 */ /* 0x000fe20000000a00 */
[----:B-----5:R-:W-:Y:S01]  /*11540*/  SHF.R.S32.HI R25, RZ, 0x1f, R0 ;  /* 0x0000001fff197819 */ /* 0x020fe20000011400 */
[----:B------:R-:W-:Y:S01]  /*11550*/  IMAD R8, R23, 0x4800, R30 ;  /* 0x0000480017087824 */ /* 0x000fe200078e021e */
[----:B------:R-:W-:Y:S01]  /*11560*/  LOP3.LUT P3, RZ, R19, 0x10, RZ, 0xc0, !PT ;  /* 0x0000001013ff7812 */ /* 0x000fe2000786c0ff */
        /* <DEDUP_REMOVED lines=22> */
[----:B------:R-:W-:Y:S02]  /*116d0*/  IMAD.SHL.U32 R5, R37, 0x2, RZ ;  /* 0x0000000225057824 */ /* 0x000fe400078e00ff */
[----:B------:R-:W-:Y:S01]  /*116e0*/  IMAD R8, R8, 0x2, R16 ;  /* 0x0000000208087824 */ /* 0x000fe200078e0210 */
        /* <DEDUP_REMOVED lines=10> */
[----:B------:R-:W0:Y:S02]  /*11790*/  SHFL.IDX PT, R14, R7, 0x2, 0x181f ;  /* 0x00581f00070e7f89 */ /* 0x000e2400000e0000 */
[----:B-1----:R-:W-:-:S05]  /*117a0*/  IMAD.X R3, RZ, RZ, R3, P0 ;  /* 0x000000ffff037224 */ /* 0x002fca00000e0603 */
        /* <DEDUP_REMOVED lines=24> */
.L_x_1185:
[----:B0-2---:R-:W-:-:S05]  /*11930*/  IADD3 R2, P0, R14, R5, RZ ;  /* 0x000000050e027210 */ /* 0x005fca0007f1e0ff */
[----:B-1----:R-:W-:Y:S01]  /*11940*/  IMAD.X R3, RZ, RZ, R35, P0 ;  /* 0x000000ffff037224 */ /* 0x002fe200000e0623 */
        /* <DEDUP_REMOVED lines=8> */
.L_x_1101:
        /* <DEDUP_REMOVED lines=10> */
.L_x_1102:
[----:B------:R1:W-:Y:S01]  /*11a70*/  SYNCS.ARRIVE.TRANS64.A1T0 RZ, [R6+URZ+0x2a830], RZ ;  /* 0x02a830ff06ff79a7 */ /* 0x0003e2000810003f */
[----:B------:R-:W-:Y:S05]  /*11a80*/  @!P2 BRA `(.L_x_1103) ;  /* 0x000000000004a947 */ /* 0x000fea0003800000 */
[----:B------:R-:W-:Y:S01]  /*11a90*/  BPT.TRAP 0x1 ;  /* 0x000000040000795c */ /* 0x000fe20000300000 */
.L_x_1103:
[----:B0-----:R-:W-:Y:S01]  /*11aa0*/  SHF.L.U32 R3, R20, 0x1f, RZ ;  /* 0x0000001f14037819 */ /* 0x001fe200000006ff */
[----:B-1----:R-:W-:Y:S01]  /*11ab0*/  IMAD R6, R9, 0x8, R16 ;  /* 0x0000000809067824 */ /* 0x002fe200078e0210 */
[----:B------:R-:W-:Y:S03]  /*11ac0*/  BSSY B1, `(.L_x_1104) ;  /* 0x0000003000017945 */ /* 0x000fe60003800000 */
[----:B------:R-:W0:Y:S02]  /*11ad0*/  SYNCS.PHASECHK.TRANS64.TRYWAIT P0, [R6+URZ+0x2a860], R3 ;  /* 0x02a86003060075a7 */ /* 0x000e24000800017f */
[----:B0-----:R-:W-:Y:S05]  /*11ae0*/  @!P0 BRA `(.L_x_1105) ;  /* 0x0000003000148947 */ /* 0x001fea0003800000 */
.L_x_1186:
[----:B------:R-:W-:Y:S05]  /*11af0*/  BSYNC B1 ;  /* 0x0000000000017941 */ /* 0x000fea0003800000 */
.L_x_1104:
[----:B------:R-:W-:Y:S01]  /*11b00*/  IMAD.MOV.U32 R2, RZ, RZ, -0x60 ;  /* 0xffffffa0ff027424 */ /* 0x000fe200078e00ff */
[----:B------:R-:W-:Y:S01]  /*11b10*/  UMOV UR4, 0xffffffff ;  /* 0xffffffff00047882 */ /* 0x000fe20000000000 */
[----:B------:R-:W-:Y:S01]  /*11b20*/  LOP3.LUT P2, RZ, R19, 0x2, RZ, 0xc0, !PT ;  /* 0x0000000213ff7812 */ /* 0x000fe2000784c0ff */
[----:B------:R-:W-:Y:S01]  /*11b30*/  IMAD R7, R9, 0x3000, R30 ;  /* 0x0000300009077824 */ /* 0x000fe200078e021e */
[----:B------:R-:W-:Y:S01]  /*11b40*/  LOP3.LUT P1, RZ, R19, 0x1, RZ, 0xc0, !PT ;  /* 0x0000000113ff7812 */ /* 0x000fe2000782c0ff */
[----:B0-----:R-:W-:-:S04]  /*11b50*/  IMAD R3, R27, R2, UR38 ;  /* 0x000000261b037e24 */ /* 0x001fc8000f8e0202 */
[----:B------:R-:W-:Y:S01]  /*11b60*/  IMAD.IADD R8, R3, 0x1, -R36 ;  /* 0x0000000103087824 */ /* 0x000fe200078e0a24 */
[----:B------:R-:W-:Y:S07]  /*11b70*/  BRA.DIV UR4, `(.L_x_1106) ;  /* 0x0000003204047947 */ /* 0x000fee000b800000 */
[----:B------:R-:W0:Y:S01]  /*11b80*/  SHFL.IDX PT, R14, R17, RZ, 0x181f ;  /* 0x00181fff110e7589 */ /* 0x000e2200000e0000 */
[----:B------:R-:W-:-:S03]  /*11b90*/  IMAD R7, R7, 0x2, R16 ;  /* 0x0000000207077824 */ /* 0x000fc600078e0210 */
[----:B------:R-:W1:Y:S01]  /*11ba0*/  SHFL.IDX PT, R3, R18, RZ, 0x181f ;  /* 0x00181fff12037589 */ /* 0x000e6200000e0000 */
[----:B0-----:R-:W-:-:S03]  /*11bb0*/  IADD3 R2, P0, R14, R5, RZ ;  /* 0x000000050e027210 */ /* 0x001fc60007f1e0ff */
[----:B------:R-:W0:Y:S02]  /*11bc0*/  SHFL.IDX PT, R14, R17, 0x1, 0x181f ;  /* 0x00381f00110e7f89 */ /* 0x000e2400000e0000 */
[----:B-1----:R-:W-:Y:S01]  /*11bd0*/  IMAD.X R3, RZ, RZ, R3, P0 ;  /* 0x000000ffff037224 */ /* 0x002fe200000e0603 */
[----:B------:R-:W-:-:S13]  /*11be0*/  ISETP.LT.OR P0, PT, R8, 0x1, P2 ;  /* 0x000000010800780c */ /* 0x000fda0001701670 */
[----:B------:R-:W-:Y:S01]  /*11bf0*/  LDGSTS.E.BYPASS.LTC128B.128 [R7+0x400], desc[UR36][R2.64], !P0 ;  /* 0x0040000002077fae */ /* 0x000fe2000c101d64 */
[----:B------:R-:W-:-:S13]  /*11c00*/  ISETP.LT.OR P0, PT, R8, 0x1, P1 ;  /* 0x000000010800780c */ /* 0x000fda0000f01670 */
[----:B------:R1:W-:Y:S04]  /*11c10*/  LDGSTS.E.BYPASS.LTC128B.128 [R7+0x3400], desc[UR36][R2.64+0x80], !P0 ;  /* 0x0340008002077fae */ /* 0x0003e8000c101d64 */
[----:B-1----:R-:W1:Y:S01]  /*11c20*/  SHFL.IDX PT, R3, R18, 0x1, 0x181f ;  /* 0x00381f0012037f89 */ /* 0x002e6200000e0000 */
        /* <DEDUP_REMOVED lines=25> */
[----:B------:R-:W2:Y:S04]  /*11dc0*/  SHFL.IDX PT, R18, R18, 0x5, 0x181f ;  /* 0x00b81f0012127f89 */ /* 0x000ea800000e0000 */
[----:B------:R3:W4:Y:S01]  /*11dd0*/  SHFL.IDX PT, R14, R17, 0x5, 0x181f ;  /* 0x00b81f00110e7f89 */ /* 0x00072200000e0000 */
[----:B-1----:R-:W-:Y:S01]  /*11de0*/  IMAD.X R3, RZ, RZ, R3, P0 ;  /* 0x000000ffff037224 */ /* 0x002fe200000e0603 */
[----:B------:R-:W-:-:S13]  /*11df0*/  ISETP.LT.OR P0, PT, R8, 0x41, P2 ;  /* 0x000000410800780c */ /* 0x000fda0001701670 */
[----:B------:R3:W-:Y:S01]  /*11e00*/  LDGSTS.E.BYPASS.LTC128B.128 [R7+0x2400], desc[UR36][R2.64], !P0 ;  /* 0x0240000002077fae */ /* 0x0007e2000c101d64 */
[----:B------:R-:W-:-:S13]  /*11e10*/  ISETP.LT.OR P0, PT, R8, 0x41, P1 ;  /* 0x000000410800780c */ /* 0x000fda0000f01670 */
[----:B--2-4-:R3:W-:Y:S02]  /*11e20*/  LDGSTS.E.BYPASS.LTC128B.128 [R7+0x5400], desc[UR36][R2.64+0x80], !P0 ;  /* 0x0540008002077fae */ /* 0x0147e4000c101d64 */
.L_x_1200:
[----:B0--3--:R-:W-:Y:S01]  /*11e30*/  IADD3 R2, P0, R14, R5, RZ ;  /* 0x000000050e027210 */ /* 0x009fe20007f1e0ff */
[----:B------:R-:W-:Y:S02]  /*11e40*/  ULDC.64 UR4, c[0x0][0x328] ;  /* 0x0000ca0000047ab9 */ /* 0x000fe40000000a00 */
[----:B------:R-:W-:Y:S02]  /*11e50*/  IMAD R21, R21, UR4, RZ ;  /* 0x0000000415157c24 */ /* 0x000fe4000f8e02ff */
[----:B------:R-:W-:Y:S01]  /*11e60*/  IMAD.X R3, RZ, RZ, R18, P0 ;  /* 0x000000ffff037224 */ /* 0x000fe200000e0612 */
        /* <DEDUP_REMOVED lines=17> */
.L_x_1107:
        /* <DEDUP_REMOVED lines=10> */
.L_x_1108:
[----:B------:R-:W-:Y:S01]  /*12020*/  ULDC.64 UR4, c[0x0][0x330] ;  /* 0x0000cc0000047ab9 */ /* 0x000fe20000000a00 */
[----:B------:R-:W-:Y:S01]  /*12030*/  IMAD.MOV.U32 R3, RZ, RZ, R25 ;  /* 0x000000ffff037224 */ /* 0x000fe200078e0019 */
[----:B------:R1:W-:Y:S01]  /*12040*/  SYNCS.ARRIVE.TRANS64.A1T0 RZ, [R6+URZ+0x2a850], RZ ;  /* 0x02a850ff06ff79a7 */ /* 0x0003e2000810003f */
[----:B------:R-:W-:Y:S02]  /*12050*/  IMAD R5, R28, UR4, RZ ;  /* 0x000000041c057c24 */ /* 0x000fe4000f8e02ff */
[----:B------:R-:W-:-:S04]  /*12060*/  IMAD.WIDE.U32 R2, R22, UR4, R2 ;  /* 0x0000000416027c25 */ /* 0x000fc8000f8e0002 */
[----:B------:R-:W-:Y:S01]  /*12070*/  IMAD R5, R22, UR5, R5 ;  /* 0x0000000516057c24 */ /* 0x000fe2000f8e0205 */
[----:B------:R-:W-:Y:S01]  /*12080*/  ULDC.64 UR4, c[0x0][0x318] ;  /* 0x0000c60000047ab9 */ /* 0x000fe20000000a00 */
[----:B------:R-:W-:Y:S01]  /*12090*/  VIADD R8, R24, 0xffffffff ;  /* 0xffffffff18087836 */ /* 0x000fe20000000000 */
[C---:B------:R-:W-:Y:S01]  /*120a0*/  LEA R17, P0, R2.reuse, UR4, 0x1 ;  /* 0x0000000402117c11 */ /* 0x040fe2000f8008ff */
[----:B------:R-:W-:Y:S02]  /*120b0*/  IMAD.IADD R3, R5, 0x1, R3 ;  /* 0x0000000105037824 */ /* 0x000fe400078e0203 */
[----:B------:R-:W-:Y:S02]  /*120c0*/  IMAD.MOV.U32 R20, RZ, RZ, R26 ;  /* 0x000000ffff147224 */ /* 0x000fe400078e001a */
[----:B------:R-:W-:Y:S01]  /*120d0*/  IMAD.MOV.U32 R9, RZ, RZ, R23 ;  /* 0x000000ffff097224 */ /* 0x000fe200078e0017 */
[----:B------:R-:W-:Y:S01]  /*120e0*/  LEA.HI.X R18, R2, UR5, R3, 0x1, P0 ;  /* 0x0000000502127c11 */ /* 0x000fe200080f0c03 */
[----:B------:R-:W-:Y:S01]  /*120f0*/  IMAD.MOV.U32 R27, RZ, RZ, R24 ;  /* 0x000000ffff1b7224 */ /* 0x000fe200078e0018 */
[----:B------:R-:W-:-:S13]  /*12100*/  ISETP.GT.AND P0, PT, R24, UR46, PT ;  /* 0x0000002e18007c0c */ /* 0x000fda000bf04270 */
[----:B-1----:R-:W-:Y:S05]  /*12110*/  @P0 BRA `(.L_x_1109) ;  /* 0xfffffff000500947 */ /* 0x002fea000383ffff */
[----:B------:R-:W-:Y:S05]  /*12120*/  BSYNC B0 ;  /* 0x0000000000007941 */ /* 0x000fea0003800000 */
.L_x_1096:
        /* <DEDUP_REMOVED lines=8> */
[----:B------:R-:W1:Y:S08]  /*121b0*/  FLO.U32 R0, UR4 ;  /* 0x0000000400007d00 */ /* 0x000e7000080e0000 */
[----:B------:R-:W0:Y:S01]  /*121c0*/  POPC R5, UR4 ;  /* 0x0000000400057d09 */ /* 0x000e220008000000 */
[----:B-1----:R-:W-:-:S13]  /*121d0*/  ISETP.EQ.U32.AND P0, PT, R0, R7, PT ;  /* 0x000000070000720c */ /* 0x002fda0003f02070 */
[----:B0-----:R-:W2:Y:S01]  /*121e0*/  @P0 ATOMG.E.ADD.STRONG.GPU PT, R3, desc[UR36][R2.64], R5 ;  /* 0x00000005020309a8 */ /* 0x001ea200081ee1e4 */
[----:B------:R-:W0:Y:S02]  /*121f0*/  S2R R4, SR_LTMASK ;  /* 0x0000000000047919 */ /* 0x000e240000003900 */
[----:B0-----:R-:W-:-:S04]  /*12200*/  LOP3.LUT R4, R4, UR4, RZ, 0xc0, !PT ;  /* 0x0000000404047c12 */ /* 0x001fc8000f8ec0ff */
[----:B------:R-:W0:Y:S01]  /*12210*/  POPC R7, R4 ;  /* 0x0000000400077309 */ /* 0x000e220000000000 */
[----:B--2---:R-:W0:Y:S02]  /*12220*/  SHFL.IDX PT, R0, R3, R0, 0x1f ;  /* 0x00001f0003007589 */ /* 0x004e2400000e0000 */
[----:B0-----:R-:W-:-:S07]  /*12230*/  IADD3 R34, R0, UR47, R7 ;  /* 0x0000002f00227c10 */ /* 0x001fce000fffe007 */
.L_x_1111:
[----:B------:R-:W-:Y:S05]  /*12240*/  BSYNC B0 ;  /* 0x0000000000007941 */ /* 0x000fea0003800000 */
.L_x_1110:
[----:B------:R-:W-:-:S13]  /*12250*/  LOP3.LUT P0, RZ, R19, 0x40, RZ, 0xc0, !PT ;  /* 0x0000004013ff7812 */ /* 0x000fda000780c0ff */
[----:B------:R-:W-:Y:S05]  /*12260*/  @!P0 BRA `(.L_x_1112) ;  /* 0x0000000000048947 */ /* 0x000fea0003800000 */
[----:B------:R-:W-:Y:S01]  /*12270*/  BPT.TRAP 0x1 ;  /* 0x000000040000795c */ /* 0x000fe20000300000 */
.L_x_1112:
[----:B------:R-:W-:Y:S01]  /*12280*/  IMAD R4, R23, 0x8, R16 ;  /* 0x0000000817047824 */ /* 0x000fe200078e0210 */
[----:B0-----:R-:W-:Y:S01]  /*12290*/  SHF.L.U32 R3, R26, 0x1f, RZ ;  /* 0x0000001f1a037819 */ /* 0x001fe200000006ff */
[----:B------:R-:W-:Y:S01]  /*122a0*/  IMAD.MOV.U32 R5, RZ, RZ, -0x60 ;  /* 0xffffffa0ff057424 */ /* 0x000fe200078e00ff */
[----:B------:R-:W-:Y:S02]  /*122b0*/  BSSY B0, `(.L_x_1113) ;  /* 0x0000004000007945 */ /* 0x000fe40003800000 */
[----:B------:R-:W0:Y:S01]  /*122c0*/  SYNCS.PHASECHK.TRANS64.TRYWAIT P0, [R4+URZ+0x2a860], R3 ;  /* 0x02a86003040075a7 */ /* 0x000e22000800017f */
[----:B------:R-:W-:Y:S01]  /*122d0*/  IMAD R5, R24, R5, UR38 ;  /* 0x0000002618057e24 */ /* 0x000fe2000f8e0205 */
[----:B0-----:R-:W-:Y:S06]  /*122e0*/  @!P0 BRA `(.L_x_1114) ;  /* 0x0000002c00fc8947 */ /* 0x001fec0003800000 */
.L_x_1201:
[----:B------:R-:W-:Y:S05]  /*122f0*/  BSYNC B0 ;  /* 0x0000000000007941 */ /* 0x000fea0003800000 */
.L_x_1113:
        /* <DEDUP_REMOVED lines=10> */
[----:B------:R-:W1:Y:S03]  /*123a0*/  SHFL.IDX PT, R14, R17, 0x1, 0x181f ;  /* 0x00381f00110e7f89 */ /* 0x000e6600000e0000 */
[----:B0-----:R-:W-:Y:S01]  /*123b0*/  IMAD.X R3, RZ, RZ, R0, P0 ;  /* 0x000000ffff037224 */ /* 0x001fe200000e0600 */
[----:B------:R-:W-:Y:S01]  /*123c0*/  ISETP.LT.OR P0, PT, R5, 0x1, P3 ;  /* 0x000000010500780c */ /* 0x000fe20001f01670 */
[----:B------:R-:W-:Y:S02]  /*123d0*/  IMAD R0, R7, 0x2, R16 ;  /* 0x0000000207007824 */ /* 0x000fe400078e0210 */
[----:B------:R-:W0:Y:S10]  /*123e0*/  SHFL.IDX PT, R7, R18, 0x1, 0x181f ;  /* 0x00381f0012077f89 */ /* 0x000e3400000e0000 */
        /* <DEDUP_REMOVED lines=28> */
[----:B------:R1:W2:Y:S03]  /*125b0*/  SHFL.IDX PT, R14, R17, 0x5, 0x181f ;  /* 0x00b81f00110e7f89 */ /* 0x0002a600000e0000 */
[----:B0-----:R-:W-:Y:S01]  /*125c0*/  IMAD.X R3, RZ, RZ, R7, P0 ;  /* 0x000000ffff037224 */ /* 0x001fe200000e0607 */
[----:B------:R-:W-:Y:S01]  /*125d0*/  ISETP.LT.OR P0, PT, R5, 0x41, P3 ;  /* 0x000000410500780c */ /* 0x000fe20001f01670 */
[----:B------:R1:W3:-:S12]  /*125e0*/  SHFL.IDX PT, R7, R18, 0x5, 0x181f ;  /* 0x00b81f0012077f89 */ /* 0x0002d800000e0000 */
[----:B------:R1:W-:Y:S01]  /*125f0*/  LDGSTS.E.BYPASS.LTC128B.128 [R0+0x2400], desc[UR36][R2.64], !P0 ;  /* 0x0240000002007fae */ /* 0x0003e2000c101d64 */
[----:B------:R-:W-:-:S13]  /*12600*/  ISETP.LT.OR P0, PT, R5, 0x41, P1 ;  /* 0x000000410500780c */ /* 0x000fda0000f01670 */
[----:B--23--:R1:W-:Y:S02]  /*12610*/  LDGSTS.E.BYPASS.LTC128B.128 [R0+0x5400], desc[UR36][R2.64+0x80], !P0 ;  /* 0x0540008002007fae */ /* 0x00c3e4000c101d64 */
.L_x_1215:
        /* <DEDUP_REMOVED lines=11> */
.L_x_1116:
        /* <DEDUP_REMOVED lines=10> */
.L_x_1117:
[----:B------:R1:W-:Y:S01]  /*12770*/  SYNCS.ARRIVE.TRANS64.A1T0 RZ, [R4+URZ+0x2a850], RZ ;  /* 0x02a850ff04ff79a7 */ /* 0x0003e2000810003f */
[----:B------:R-:W-:-:S05]  /*12780*/  VIADD R23, R23, 0x1 ;  /* 0x0000000117177836 */ /* 0x000fca0000000000 */
[----:B------:R-:W-:-:S04]  /*12790*/  ISETP.NE.AND P0, PT, R23, 0x2, PT ;  /* 0x000000021700780c */ /* 0x000fc80003f05270 */
[----:B0-----:R-:W-:Y:S02]  /*127a0*/  SEL R3, RZ, 0x1, P0 ;  /* 0x00000001ff037807 */ /* 0x001fe40000000000 */
[----:B------:R-:W-:Y:S02]  /*127b0*/  SEL R23, R23, RZ, P0 ;  /* 0x000000ff17177207 */ /* 0x000fe40000000000 */
[----:B-1----:R-:W-:-:S07]  /*127c0*/  LOP3.LUT R26, R26, R3, RZ, 0x3c, !PT ;  /* 0x000000031a1a7212 */ /* 0x002fce00078e3cff */
.L_x_1077:
[----:B------:R-:W-:Y:S05]  /*127d0*/  BSYNC B7 ;  /* 0x0000000000077941 */ /* 0x000fea0003800000 */
.L_x_1075:
[----:B------:R-:W-:-:S13]  /*127e0*/  LOP3.LUT P0, RZ, R19, 0x800, RZ, 0xc0, !PT ;  /* 0x0000080013ff7812 */ /* 0x000fda000780c0ff */
[----:B------:R-:W-:Y:S05]  /*127f0*/  @!P0 BRA `(.L_x_1118) ;  /* 0x0000000000248947 */ /* 0x000fea0003800000 */
[----:B------:R-:W-:Y:S05]  /*12800*/  WARPSYNC.ALL ;  /* 0x0000000000007948 */ /* 0x000fea0003800000 */
[----:B------:R-:W0:Y:S08]  /*12810*/  S2UR UR5, SR_CgaCtaId ;  /* 0x00000000000579c3 */ /* 0x000e300000008800 */
[----:B------:R-:W-:Y:S06]  /*12820*/  BAR.SYNC.DEFER_BLOCKING 0x5, 0x180 ;  /* 0x0146000000007b1d */ /* 0x000fec0000010000 */
[----:B------:R-:W-:-:S02]  /*12830*/  UMOV UR4, 0x400 ;  /* 0x0000040000047882 */ /* 0x000fc40000000000 */
[----:B0-----:R-:W-:-:S06]  /*12840*/  ULEA UR4, UR5, UR4, 0x18 ;  /* 0x0000000405047291 */ /* 0x001fcc000f8ec03f */
[----:B------:R-:W-:-:S05]  /*12850*/  IMAD.U32 R16, RZ, RZ, UR4 ;  /* 0x00000004ff107e24 */ /* 0x000fca000f8e00ff */
[----:B------:R0:W1:Y:S01]  /*12860*/  LDS R34, [R16+0x2a8d0] ;  /* 0x02a8d00010227984 */ /* 0x0000620000000800 */
[----:B------:R-:W-:Y:S06]  /*12870*/  BAR.ARV 0x4, 0x180 ;  /* 0x0106000000007b1d */ /* 0x000fec0000002000 */
[----:B------:R-:W-:Y:S05]  /*12880*/  BRA `(.L_x_1119) ;  /* 0x00000000002c7947 */ /* 0x000fea0003800000 */
.L_x_1118:
[----:B------:R-:W-:-:S03]  /*12890*/  UMOV UR4, 0xffffffff ;  /* 0xffffffff00047882 */ /* 0x000fc60000000000 */
[----:B------:R-:W-:Y:S05]  /*128a0*/  BRA.DIV UR4, `(.L_x_1120) ;  /* 0x0000003204a87947 */ /* 0x000fea000b800000 */
[----:B------:R0:W1:Y:S02]  /*128b0*/  SHFL.IDX PT, R14, R34, RZ, 0x1f ;  /* 0x00001fff220e7589 */ /* 0x00006400000e0000 */
.L_x_1218:
[----:B------:R-:W2:Y:S01]  /*128c0*/  @!P2 S2R R3, SR_CgaCtaId ;  /* 0x000000000003a919 */ /* 0x000ea20000008800 */
[----:B------:R-:W-:Y:S05]  /*128d0*/  WARPSYNC.ALL ;  /* 0x0000000000007948 */ /* 0x000fea0003800000 */
[----:B------:R-:W-:Y:S01]  /*128e0*/  BAR.SYNC.DEFER_BLOCKING 0x4, 0x180 ;  /* 0x0106000000007b1d */ /* 0x000fe20000010000 */
[----:B------:R-:W-:-:S04]  /*128f0*/  @!P2 MOV R0, 0x400 ;  /* 0x000004000000a802 */ /* 0x000fc80000000f00 */
[----:B--2---:R-:W-:-:S05]  /*12900*/  @!P2 LEA R16, R3, R0, 0x18 ;  /* 0x000000000310a211 */ /* 0x004fca00078ec0ff */
[----:B------:R0:W-:Y:S02]  /*12910*/  @!P2 STS [R16+0x2a8d0], R34 ;  /* 0x02a8d0221000a388 */ /* 0x0001e40000000800 */
[----:B01----:R-:W-:Y:S01]  /*12920*/  IMAD.MOV.U32 R34, RZ, RZ, R14 ;  /* 0x000000ffff227224 */ /* 0x003fe200078e000e */
[----:B------:R-:W-:Y:S06]  /*12930*/  BAR.ARV 0x5, 0x180 ;  /* 0x0146000000007b1d */ /* 0x000fec0000002000 */
.L_x_1119:
[----:B------:R-:W-:Y:S02]  /*12940*/  ULDC UR4, c[0x0][0xc38] ;  /* 0x00030e0000047ab9 */ /* 0x000fe40000000800 */
[----:B-1----:R-:W-:-:S13]  /*12950*/  ISETP.GE.AND P0, PT, R34, UR4, PT ;  /* 0x0000000422007c0c */ /* 0x002fda000bf06270 */
[----:B------:R-:W-:Y:S05]  /*12960*/  @!P0 BRA `(.L_x_1121) ;  /* 0xffffffc400188947 */ /* 0x000fea000383ffff */
.L_x_1066:
[----:B------:R-:W2:Y:S01]  /*12970*/  LDL.LU R0, [R1] ;  /* 0x0000000001007983 */ /* 0x000ea20000300800 */
[----:B------:R-:W-:Y:S01]  /*12980*/  BSSY B0, `(.L_x_1122) ;  /* 0x000000b000007945 */ /* 0x000fe20003800000 */
[----:B------:R-:W1:Y:S01]  /*12990*/  S2R R5, SR_CgaCtaId ;  /* 0x0000000000057919 */ /* 0x000e620000008800 */
[----:B--2---:R-:W-:-:S05]  /*129a0*/  VIADD R0, R0, 0x1 ;  /* 0x0000000100007836 */ /* 0x004fca0000000000 */
[----:B------:R-:W-:-:S04]  /*129b0*/  LEA.HI R2, R0, R0, RZ, 0x1 ;  /* 0x0000000000027211 */ /* 0x000fc800078f08ff */
[----:B------:R-:W-:Y:S02]  /*129c0*/  LOP3.LUT R3, R2, 0xfffffffe, RZ, 0xc0, !PT ;  /* 0xfffffffe02037812 */ /* 0x000fe400078ec0ff */
[----:B------:R-:W-:-:S03]  /*129d0*/  MOV R2, 0x400 ;  /* 0x0000040000027802 */ /* 0x000fc60000000f00 */
[----:B------:R-:W-:Y:S01]  /*129e0*/  IMAD.IADD R0, R0, 0x1, -R3 ;  /* 0x0000000100007824 */ /* 0x000fe200078e0a03 */
[----:B-1----:R-:W-:-:S04]  /*129f0*/  LEA R4, R5, R2, 0x18 ;  /* 0x0000000205047211 */ /* 0x002fc800078ec0ff */
[----:B------:R-:W-:-:S04]  /*12a00*/  SHF.L.U32 R0, R0, 0x1f, RZ ;  /* 0x0000001f00007819 */ /* 0x000fc800000006ff */
[----:B------:R-:W1:Y:S02]  /*12a10*/  SYNCS.PHASECHK.TRANS64.TRYWAIT P0, [R4+URZ+0x2a820], R0 ;  /* 0x02a82000040075a7 */ /* 0x000e64000800017f */
[----:B-1----:R-:W-:Y:S05]  /*12a20*/  @!P0 BRA `(.L_x_1123) ;  /* 0x0000003000708947 */ /* 0x002fea0003800000 */
.L_x_1219:
[----:B------:R-:W-:Y:S05]  /*12a30*/  BSYNC B0 ;  /* 0x0000000000007941 */ /* 0x000fea0003800000 */
.L_x_1122:
[----:B------:R-:W-:-:S03]  /*12a40*/  UMOV UR4, 0xffffffff ;  /* 0xffffffff00047882 */ /* 0x000fc60000000000 */
[----:B------:R-:W-:Y:S05]  /*12a50*/  BRA.DIV UR4, `(.L_x_1124) ;  /* 0x0000003204787947 */ /* 0x000fea000b800000 */
[----:B-1----:R-:W1:Y:S02]  /*12a60*/  S2R R0, SR_TID.X ;  /* 0x0000000000007919 */ /* 0x002e640000002100 */
[----:B-1----:R-:W-:-:S04]  /*12a70*/  SHF.R.U32.HI R0, RZ, 0x5, R0 ;  /* 0x00000005ff007819 */ /* 0x002fc80000011600 */
[----:B------:R-:W-:-:S05]  /*12a80*/  LOP3.LUT R0, R0, 0x3, RZ, 0xc0, !PT ;  /* 0x0000000300007812 */ /* 0x000fca00078ec0ff */
[----:B------:R1:W2:Y:S02]  /*12a90*/  SHFL.IDX PT, R14, R0, RZ, 0x1f ;  /* 0x00001fff000e7589 */ /* 0x0002a400000e0000 */
.L_x_1222:
[----:B--2---:R-:W-:Y:S01]  /*12aa0*/  ISETP.NE.AND P0, PT, R14, RZ, PT ;  /* 0x000000ff0e00720c */ /* 0x004fe20003f05270 */
[----:B------:R-:W-:-:S12]  /*12ab0*/  BSSY B0, `(.L_x_1125) ;  /* 0x0000026000007945 */ /* 0x000fd80003800000 */
[----:B------:R-:W-:Y:S05]  /*12ac0*/  @P0 BRA `(.L_x_1126) ;  /* 0x0000000000900947 */ /* 0x000fea0003800000 */
[----:B------:R-:W-:-:S03]  /*12ad0*/  UMOV UR4, 0xffffffff ;  /* 0xffffffff00047882 */ /* 0x000fc60000000000 */
[----:B------:R-:W-:Y:S05]  /*12ae0*/  BRA.DIV UR4, `(.L_x_1127) ;  /* 0x0000003204887947 */ /* 0x000fea000b800000 */
[----:B------:R-:W-:-:S13]  /*12af0*/  ELECT P6, URZ, PT ;  /* 0x00000000003f782f */ /* 0x000fda00038c0000 */
.L_x_1225:
[----:B------:R-:W-:Y:S05]  /*12b00*/  @!P6 BRA `(.L_x_1126) ;  /* 0x000000000080e947 */ /* 0x000fea0003800000 */
[----:B-1----:R-:W2:Y:S02]  /*12b10*/  LDL R0, [R1+0x4] ;  /* 0x0000040001007983 */ /* 0x002ea40000100800 */
[----:B--2---:R-:W-:-:S13]  /*12b20*/  R2UR UR4, R0 ;  /* 0x00000000000472ca */ /* 0x004fda00000e0000 */
[----:B------:R-:W-:-:S06]  /*12b30*/  ULOP3.LUT UR4, UR4, 0x2, URZ, 0xfc, !UPT ;  /* 0x0000000204047892 */ /* 0x000fcc000f8efc3f */
[----:B------:R-:W-:-:S05]  /*12b40*/  IMAD.U32 R0, RZ, RZ, UR4 ;  /* 0x00000004ff007e24 */ /* 0x000fca000f8e00ff */
[----:B------:R-:W-:-:S13]  /*12b50*/  ISETP.NE.AND P0, PT, R0, 0x3, PT ;  /* 0x000000030000780c */ /* 0x000fda0003f05270 */
[----:B------:R-:W-:Y:S05]  /*12b60*/  @!P0 BRA `(.L_x_1128) ;  /* 0x0000000000048947 */ /* 0x000fea0003800000 */
[----:B------:R-:W-:Y:S01]  /*12b70*/  BPT.TRAP 0x1 ;  /* 0x000000040000795c */ /* 0x000fe20000300000 */
.L_x_1128:
[C---:B------:R-:W-:Y:S01]  /*12b80*/  IMAD R5, R23.reuse, 0x8, R4 ;  /* 0x0000000817057824 */ /* 0x040fe200078e0204 */
[----:B------:R-:W-:Y:S01]  /*12b90*/  SHF.L.U32 R0, R26, 0x1f, RZ ;  /* 0x0000001f1a007819 */ /* 0x000fe200000006ff */
[----:B------:R-:W-:-:S03]  /*12ba0*/  VIADD R23, R23, 0x1 ;  /* 0x0000000117177836 */ /* 0x000fc60000000000 */
[----:B------:R-:W1:Y:S02]  /*12bb0*/  SYNCS.PHASECHK.TRANS64.TRYWAIT P1, [R5+URZ+0x2a840], R0 ;  /* 0x02a84000050075a7 */ /* 0x000e64000802017f */
[----:B------:R-:W-:-:S04]  /*12bc0*/  ISETP.NE.AND P2, PT, R23, 0x2, PT ;  /* 0x000000021700780c */ /* 0x000fc80003f45270 */
[----:B------:R-:W-:Y:S01]  /*12bd0*/  SEL R3, RZ, 0x1, P2 ;  /* 0x00000001ff037807 */ /* 0x000fe20001000000 */
[----:B-1----:R-:W-:Y:S08]  /*12be0*/  @!P1 BRA `(.L_x_1129) ;  /* 0x0000003000689947 */ /* 0x002ff00003800000 */
.L_x_1226:
[----:B------:R-:W-:Y:S02]  /*12bf0*/  SEL R23, R23, RZ, P2 ;  /* 0x000000ff17177207 */ /* 0x000fe40001000000 */
[----:B------:R-:W-:Y:S01]  /*12c00*/  LOP3.LUT R2, R26, R3, RZ, 0x3c, !PT ;  /* 0x000000031a027212 */ /* 0x000fe200078e3cff */
[----:B------:R-:W-:Y:S06]  /*12c10*/  @!P0 BRA `(.L_x_1130) ;  /* 0x0000000000048947 */ /* 0x000fec0003800000 */
[----:B------:R-:W-:Y:S01]  /*12c20*/  BPT.TRAP 0x1 ;  /* 0x000000040000795c */ /* 0x000fe20000300000 */
.L_x_1130:
[----:B------:R-:W-:Y:S01]  /*12c30*/  IMAD R23, R23, 0x8, R4 ;  /* 0x0000000817177824 */ /* 0x000fe200078e0204 */
[----:B------:R-:W-:-:S04]  /*12c40*/  SHF.L.U32 R2, R2, 0x1f, RZ ;  /* 0x0000001f02027819 */ /* 0x000fc800000006ff */
[----:B------:R-:W2:Y:S02]  /*12c50*/  SYNCS.PHASECHK.TRANS64.TRYWAIT P1, [R23+URZ+0x2a840], R2 ;  /* 0x02a84002170075a7 */ /* 0x000ea4000802017f */
[----:B--2---:R-:W-:Y:S05]  /*12c60*/  @!P1 BRA `(.L_x_1131) ;  /* 0x00000030005c9947 */ /* 0x004fea0003800000 */
.L_x_1227:
[----:B------:R-:W-:Y:S05]  /*12c70*/  @!P0 BRA `(.L_x_1132) ;  /* 0x0000000000048947 */ /* 0x000fea0003800000 */
[----:B------:R-:W-:Y:S01]  /*12c80*/  BPT.TRAP 0x1 ;  /* 0x000000040000795c */ /* 0x000fe20000300000 */
.L_x_1132:
[----:B------:R-:W3:Y:S02]  /*12c90*/  SYNCS.PHASECHK.TRANS64.TRYWAIT P1, [R5+URZ+0x2a860], R0 ;  /* 0x02a86000050075a7 */ /* 0x000ee4000802017f */
[----:B---3--:R-:W-:Y:S05]  /*12ca0*/  @!P1 BRA `(.L_x_1133) ;  /* 0x0000003000609947 */ /* 0x008fea0003800000 */
.L_x_1228:
[----:B------:R-:W-:Y:S05]  /*12cb0*/  @!P0 BRA `(.L_x_1134) ;  /* 0x0000000000048947 */ /* 0x000fea0003800000 */
[----:B------:R-:W-:Y:S01]  /*12cc0*/  BPT.TRAP 0x1 ;  /* 0x000000040000795c */ /* 0x000fe20000300000 */
.L_x_1134:
[----:B----4-:R4:W0:Y:S02]  /*12cd0*/  SYNCS.PHASECHK.TRANS64.TRYWAIT P0, [R23+URZ+0x2a860], R2 ;  /* 0x02a86002170075a7 */ /* 0x010824000800017f */
[----:B0-----:R-:W-:Y:S05]  /*12ce0*/  @!P0 NANOSLEEP.SYNCS 0x989680 ;  /* 0x009896800000895d */ /* 0x001fea0003900000 */
[----:B------:R-:W0:Y:S02]  /*12cf0*/  @!P0 SYNCS.PHASECHK.TRANS64 P0, [R23+URZ+0x2a860], R2 ;  /* 0x02a86002170085a7 */ /* 0x000e24000800007f */
[----:B0-----:R-:W-:Y:S05]  /*12d00*/  @!P0 BRA `(.L_x_1134) ;  /* 0xfffffffc00f08947 */ /* 0x001fea000383ffff */
.L_x_1126:
[----:B------:R-:W-:Y:S05]  /*12d10*/  BSYNC B0 ;  /* 0x0000000000007941 */ /* 0x000fea0003800000 */
.L_x_1125:
[----:B------:R-:W-:Y:S05]  /*12d20*/  EXIT ;  /* 0x000000000000794d */ /* 0x000fea0003800000 */
.L_x_971:
[----:B0-----:R-:W-:-:S04]  /*12d30*/  IMAD.U32 R3, RZ, RZ, UR40 ;  /* 0x00000028ff037e24 */ /* 0x001fc8000f8e00ff */
[----:B------:R0:W1:Y:S03]  /*12d40*/  SYNCS.PHASECHK.TRANS64.TRYWAIT P1, [R3+URZ+0x2a800], R0 ;  /* 0x02a80000030075a7 */ /* 0x000066000802017f */
[----:B-1----:R-:W-:Y:S05]  /*12d50*/  @!P1 NANOSLEEP.SYNCS 0x989680 ;  /* 0x009896800000995d */ /* 0x002fea0003900000 */
[----:B------:R-:W1:Y:S02]  /*12d60*/  @!P1 SYNCS.PHASECHK.TRANS64 P1, [R3+URZ+0x2a800], R0 ;  /* 0x02a80000030095a7 */ /* 0x000e64000802007f */
[----:B-1----:R-:W-:Y:S05]  /*12d70*/  @!P1 BRA `(.L_x_971) ;  /* 0xfffffffc00ec9947 */ /* 0x002fea000383ffff */
[----:B------:R-:W-:Y:S05]  /*12d80*/  BRA `(.L_x_1135) ;  /* 0xfffffeec00007947 */ /* 0x000fea000383ffff */
.L_x_975:
[----:B-1----:R1:W2:Y:S02]  /*12d90*/  SYNCS.PHASECHK.TRANS64.TRYWAIT P1, [R3+URZ+0x2a830], R0 ;  /* 0x02a83000030075a7 */ /* 0x0022a4000802017f */
[----:B--2---:R-:W-:Y:S05]  /*12da0*/  @!P1 NANOSLEEP.SYNCS 0x989680 ;  /* 0x009896800000995d */ /* 0x004fea0003900000 */
[----:B------:R-:W2:Y:S02]  /*12db0*/  @!P1 SYNCS.PHASECHK.TRANS64 P1, [R3+URZ+0x2a830], R0 ;  /* 0x02a83000030095a7 */ /* 0x000ea4000802007f */
[----:B--2---:R-:W-:Y:S05]  /*12dc0*/  @!P1 BRA `(.L_x_975) ;  /* 0xfffffffc00f09947 */ /* 0x004fea000383ffff */
[----:B------:R-:W-:Y:S05]  /*12dd0*/  BRA `(.L_x_974) ;  /* 0xfffffeec001c7947 */ /* 0x000fea000383ffff */
.L_x_992:
[----:B-1----:R-:W-:-:S04]  /*12de0*/  IMAD.U32 R10, RZ, RZ, UR6 ;  /* 0x00000006ff0a7e24 */ /* 0x002fc8000f8e00ff */
[----:B------:R1:W2:Y:S03]  /*12df0*/  SYNCS.PHASECHK.TRANS64.TRYWAIT P1, [R10+URZ+0x2a830], R9 ;  /* 0x02a830090a0075a7 */ /* 0x0002a6000802017f */
[----:B--2---:R-:W-:Y:S05]  /*12e00*/  @!P1 NANOSLEEP.SYNCS 0x989680 ;  /* 0x009896800000995d */ /* 0x004fea0003900000 */
[----:B------:R-:W2:Y:S02]  /*12e10*/  @!P1 SYNCS.PHASECHK.TRANS64 P1, [R10+URZ+0x2a830], R9 ;  /* 0x02a830090a0095a7 */ /* 0x000ea4000802007f */
[----:B--2---:R-:W-:Y:S05]  /*12e20*/  @!P1 BRA `(.L_x_992) ;  /* 0xfffffffc00ec9947 */ /* 0x004fea000383ffff */
[----:B------:R-:W-:Y:S05]  /*12e30*/  BRA `(.L_x_991) ;  /* 0xffffff1800187947 */ /* 0x000fea000383ffff */
.L_x_996:
[----:B01----:R-:W-:-:S04]  /*12e40*/  IMAD.U32 R9, RZ, RZ, UR5 ;  /* 0x00000005ff097e24 */ /* 0x003fc8000f8e00ff */
[----:B------:R0:W1:Y:S03]  /*12e50*/  SYNCS.PHASECHK.TRANS64.TRYWAIT P1, [R9+URZ+0x2a850], R0 ;  /* 0x02a85000090075a7 */ /* 0x000066000802017f */
[----:B-1----:R-:W-:Y:S05]  /*12e60*/  @!P1 NANOSLEEP.SYNCS 0x989680 ;  /* 0x009896800000995d */ /* 0x002fea0003900000 */
[----:B------:R-:W1:Y:S02]  /*12e70*/  @!P1 SYNCS.PHASECHK.TRANS64 P1, [R9+URZ+0x2a850], R0 ;  /* 0x02a85000090095a7 */ /* 0x000e64000802007f */
[----:B-1----:R-:W-:Y:S05]  /*12e80*/  @!P1 BRA `(.L_x_996) ;  /* 0xfffffffc00ec9947 */ /* 0x002fea000383ffff */
[----:B------:R-:W-:Y:S05]  /*12e90*/  BRA `(.L_x_995) ;  /* 0xffffff2000407947 */ /* 0x000fea000383ffff */
.L_x_1015:
[----:B-1----:R-:W-:-:S04]  /*12ea0*/  IMAD.U32 R10, RZ, RZ, UR6 ;  /* 0x00000006ff0a7e24 */ /* 0x002fc8000f8e00ff */
[----:B------:R1:W2:Y:S03]  /*12eb0*/  SYNCS.PHASECHK.TRANS64.TRYWAIT P1, [R10+URZ+0x2a830], R9 ;  /* 0x02a830090a0075a7 */ /* 0x0002a6000802017f */
[----:B--2---:R-:W-:Y:S05]  /*12ec0*/  @!P1 NANOSLEEP.SYNCS 0x989680 ;  /* 0x009896800000995d */ /* 0x004fea0003900000 */
[----:B------:R-:W2:Y:S02]  /*12ed0*/  @!P1 SYNCS.PHASECHK.TRANS64 P1, [R10+URZ+0x2a830], R9 ;  /* 0x02a830090a0095a7 */ /* 0x000ea4000802007f */
[----:B--2---:R-:W-:Y:S05]  /*12ee0*/  @!P1 BRA `(.L_x_1015) ;  /* 0xfffffffc00ec9947 */ /* 0x004fea000383ffff */
[----:B------:R-:W-:Y:S05]  /*12ef0*/  BRA `(.L_x_1014) ;  /* 0xffffff4400dc7947 */ /* 0x000fea000383ffff */
.L_x_1019:
[----:B01----:R-:W-:-:S04]  /*12f00*/  IMAD.U32 R9, RZ, RZ, UR5 ;  /* 0x00000005ff097e24 */ /* 0x003fc8000f8e00ff */
[----:B------:R0:W1:Y:S03]  /*12f10*/  SYNCS.PHASECHK.TRANS64.TRYWAIT P1, [R9+URZ+0x2a850], R0 ;  /* 0x02a85000090075a7 */ /* 0x000066000802017f */
[----:B-1----:R-:W-:Y:S05]  /*12f20*/  @!P1 NANOSLEEP.SYNCS 0x989680 ;  /* 0x009896800000995d */ /* 0x002fea0003900000 */
[----:B------:R-:W1:Y:S02]  /*12f30*/  @!P1 SYNCS.PHASECHK.TRANS64 P1, [R9+URZ+0x2a850], R0 ;  /* 0x02a85000090095a7 */ /* 0x000e64000802007f */
[----:B-1----:R-:W-:Y:S05]  /*12f40*/  @!P1 BRA `(.L_x_1019) ;  /* 0xfffffffc00ec9947 */ /* 0x002fea000383ffff */
[----:B------:R-:W-:Y:S05]  /*12f50*/  BRA `(.L_x_1018) ;  /* 0xffffff5000047947 */ /* 0x000fea000383ffff */
.L_x_1027:
[----:B-1----:R-:W-:-:S04]  /*12f60*/  IMAD.U32 R10, RZ, RZ, UR5 ;  /* 0x00000005ff0a7e24 */ /* 0x002fc8000f8e00ff */
[----:B------:R1:W2:Y:S03]  /*12f70*/  SYNCS.PHASECHK.TRANS64.TRYWAIT P1, [R10+URZ+0x2a830], R9 ;  /* 0x02a830090a0075a7 */ /* 0x0002a6000802017f */
[----:B--2---:R-:W-:Y:S05]  /*12f80*/  @!P1 NANOSLEEP.SYNCS 0x989680 ;  /* 0x009896800000995d */ /* 0x004fea0003900000 */
[----:B------:R-:W2:Y:S02]  /*12f90*/  @!P1 SYNCS.PHASECHK.TRANS64 P1, [R10+URZ+0x2a830], R9 ;  /* 0x02a830090a0095a7 */ /* 0x000ea4000802007f */
[----:B--2---:R-:W-:Y:S05]  /*12fa0*/  @!P1 BRA `(.L_x_1027) ;  /* 0xfffffffc00ec9947 */ /* 0x004fea000383ffff */
[----:B------:R-:W-:Y:S05]  /*12fb0*/  BRA `(.L_x_1026) ;  /* 0xffffff6000d07947 */ /* 0x000fea000383ffff */
.L_x_1031:
[----:B01----:R-:W-:-:S04]  /*12fc0*/  IMAD.U32 R9, RZ, RZ, UR5 ;  /* 0x00000005ff097e24 */ /* 0x003fc8000f8e00ff */
[----:B------:R0:W1:Y:S03]  /*12fd0*/  SYNCS.PHASECHK.TRANS64.TRYWAIT P1, [R9+URZ+0x2a850], R0 ;  /* 0x02a85000090075a7 */ /* 0x000066000802017f */
[----:B-1----:R-:W-:Y:S05]  /*12fe0*/  @!P1 NANOSLEEP.SYNCS 0x989680 ;  /* 0x009896800000995d */ /* 0x002fea0003900000 */
[----:B------:R-:W1:Y:S02]  /*12ff0*/  @!P1 SYNCS.PHASECHK.TRANS64 P1, [R9+URZ+0x2a850], R0 ;  /* 0x02a85000090095a7 */ /* 0x000e64000802007f */
[----:B-1----:R-:W-:Y:S05]  /*13000*/  @!P1 BRA `(.L_x_1031) ;  /* 0xfffffffc00ec9947 */ /* 0x002fea000383ffff */
[----:B------:R-:W-:Y:S05]  /*13010*/  BRA `(.L_x_1030) ;  /* 0xffffff6800f87947 */ /* 0x000fea000383ffff */
.L_x_1046:
[----:B-1----:R-:W-:-:S04]  /*13020*/  IMAD.U32 R5, RZ, RZ, UR5 ;  /* 0x00000005ff057e24 */ /* 0x002fc8000f8e00ff */
[----:B------:R1:W2:Y:S03]  /*13030*/  SYNCS.PHASECHK.TRANS64.TRYWAIT P1, [R5+URZ+0x2a850], R0 ;  /* 0x02a85000050075a7 */ /* 0x0002a6000802017f */
[----:B--2---:R-:W-:Y:S05]  /*13040*/  @!P1 NANOSLEEP.SYNCS 0x989680 ;  /* 0x009896800000995d */ /* 0x004fea0003900000 */
[----:B------:R-:W2:Y:S02]  /*13050*/  @!P1 SYNCS.PHASECHK.TRANS64 P1, [R5+URZ+0x2a850], R0 ;  /* 0x02a85000050095a7 */ /* 0x000ea4000802007f */
[----:B--2---:R-:W-:Y:S05]  /*13060*/  @!P1 BRA `(.L_x_1046) ;  /* 0xfffffffc00ec9947 */ /* 0x004fea000383ffff */
[----:B------:R-:W-:Y:S05]  /*13070*/  BRA `(.L_x_1045) ;  /* 0xffffff9000e07947 */ /* 0x000fea000383ffff */
.L_x_1083:
[----:B------:R-:W2:Y:S01]  /*13080*/  S2R R17, SR_TID.X ;  /* 0x0000000000117919 */ /* 0x000ea20000002100 */
[----:B------:R-:W-:Y:S02]  /*13090*/  IMAD.MOV.U32 R12, RZ, RZ, RZ ;  /* 0x000000ffff0c7224 */ /* 0x000fe400078e00ff */
[----:B------:R-:W-:Y:S02]  /*130a0*/  IMAD.MOV.U32 R11, RZ, RZ, 0x1f ;  /* 0x0000001fff0b7424 */ /* 0x000fe400078e00ff */
[----:B------:R-:W-:Y:S01]  /*130b0*/  IMAD.MOV.U32 R15, RZ, RZ, -0x1 ;  /* 0xffffffffff0f7424 */ /* 0x000fe200078e00ff */
[----:B--2---:R-:W-:-:S04]  /*130c0*/  SHF.R.U32.HI R17, RZ, 0x5, R17 ;  /* 0x00000005ff117819 */ /* 0x004fc80000011611 */
[----:B------:R-:W-:-:S05]  /*130d0*/  LOP3.LUT R17, R17, 0x3, RZ, 0xc0, !PT ;  /* 0x0000000311117812 */ /* 0x000fca00078ec0ff */
[----:B------:R-:W-:-:S07]  /*130e0*/  IMAD.MOV.U32 R13, RZ, RZ, R17 ;  /* 0x000000ffff0d7224 */ /* 0x000fce00078e0011 */
[----:B01---5:R-:W-:Y:S05]  /*130f0*/  WARPSYNC.COLLECTIVE R15, `(.L_x_1136) ;  /* 0x000000000f087348 */ /* 0x023fea0003c00000 */
[----:B------:R2:W3:Y:S02]  /*13100*/  SHFL.IDX P6, R14, R13, R12, R11 ;  /* 0x0000000c0d0e7389 */ /* 0x0004e400000c000b */
[----:B0123-5:R-:W-:Y:S01]  /*13110*/  ENDCOLLECTIVE ;  /* 0x000000000000791b */ /* 0x02ffe20003800000 */
.L_x_1136:
[----:B------:R-:W-:Y:S05]  /*13120*/  BRA `(.L_x_1137) ;  /* 0xffffffc8008c7947 */ /* 0x000fea000383ffff */
.L_x_1086:
[----:B0-----:R0:W1:Y:S02]  /*13130*/  SYNCS.PHASECHK.TRANS64.TRYWAIT P0, [R0+URZ+0x2a840], R3 ;  /* 0x02a84003000075a7 */ /* 0x001064000800017f */
[----:B-1----:R-:W-:Y:S05]  /*13140*/  @!P0 NANOSLEEP.SYNCS 0x989680 ;  /* 0x009896800000895d */ /* 0x002fea0003900000 */
[----:B------:R-:W1:Y:S02]  /*13150*/  @!P0 SYNCS.PHASECHK.TRANS64 P0, [R0+URZ+0x2a840], R3 ;  /* 0x02a84003000085a7 */ /* 0x000e64000800007f */
[----:B-1----:R-:W-:Y:S05]  /*13160*/  @!P0 BRA `(.L_x_1086) ;  /* 0xfffffffc00f08947 */ /* 0x002fea000383ffff */
[----:B------:R-:W-:Y:S05]  /*13170*/  BRA `(.L_x_1138) ;  /* 0xffffffcc00907947 */ /* 0x000fea000383ffff */
.L_x_1087:
[----:B------:R-:W-:Y:S01]  /*13180*/  BSSY B0, `(.L_x_1139) ;  /* 0x0000008000007945 */ /* 0x000fe20003800000 */
[----:B------:R-:W-:Y:S02]  /*13190*/  IMAD.MOV.U32 R13, RZ, RZ, R6 ;  /* 0x000000ffff0d7224 */ /* 0x000fe400078e0006 */
[----:B------:R-:W-:Y:S02]  /*131a0*/  IMAD.MOV.U32 R12, RZ, RZ, RZ ;  /* 0x000000ffff0c7224 */ /* 0x000fe400078e00ff */
[----:B------:R-:W-:Y:S02]  /*131b0*/  IMAD.MOV.U32 R11, RZ, RZ, 0x181f ;  /* 0x0000181fff0b7424 */ /* 0x000fe400078e00ff */
[----:B------:R-:W-:-:S07]  /*131c0*/  IMAD.MOV.U32 R15, RZ, RZ, -0x1 ;  /* 0xffffffffff0f7424 */ /* 0x000fce00078e00ff */
[----:B------:R-:W-:Y:S05]  /*131d0*/  WARPSYNC.COLLECTIVE R15, `(.L_x_1140) ;  /* 0x000000000f087348 */ /* 0x000fea0003c00000 */
[----:B------:R0:W1:Y:S02]  /*131e0*/  SHFL.IDX P6, R14, R13, R12, R11 ;  /* 0x0000000c0d0e7389 */ /* 0x00006400000c000b */
[----:B01----:R-:W-:Y:S01]  /*131f0*/  ENDCOLLECTIVE ;  /* 0x000000000000791b */ /* 0x003fe20003800000 */
.L_x_1140:
[----:B------:R-:W-:Y:S05]  /*13200*/  BSYNC B0 ;  /* 0x0000000000007941 */ /* 0x000fea0003800000 */
.L_x_1139:
[----:B------:R-:W-:Y:S02]  /*13210*/  IMAD.MOV.U32 R13, RZ, RZ, R4 ;  /* 0x000000ffff0d7224 */ /* 0x000fe400078e0004 */
[----:B------:R-:W-:Y:S02]  /*13220*/  IMAD.MOV.U32 R12, RZ, RZ, RZ ;  /* 0x000000ffff0c7224 */ /* 0x000fe400078e00ff */
[----:B------:R-:W-:Y:S02]  /*13230*/  IMAD.MOV.U32 R11, RZ, RZ, 0x181f ;  /* 0x0000181fff0b7424 */ /* 0x000fe400078e00ff */
[----:B------:R-:W-:Y:S02]  /*13240*/  IMAD.MOV.U32 R15, RZ, RZ, -0x1 ;  /* 0xffffffffff0f7424 */ /* 0x000fe400078e00ff */
[----:B------:R-:W-:Y:S02]  /*13250*/  IMAD.MOV.U32 R2, RZ, RZ, R14 ;  /* 0x000000ffff027224 */ /* 0x000fe400078e000e */
[----:B------:R-:W-:-:S07]  /*13260*/  @P0 IMAD R9, R5, 0x2, R16 ;  /* 0x0000000205090824 */ /* 0x000fce00078e0210 */
[----:B------:R-:W-:Y:S05]  /*13270*/  WARPSYNC.COLLECTIVE R15, `(.L_x_1141) ;  /* 0x000000000f087348 */ /* 0x000fea0003c00000 */
[----:B------:R0:W1:Y:S02]  /*13280*/  SHFL.IDX P6, R14, R13, R12, R11 ;  /* 0x0000000c0d0e7389 */ /* 0x00006400000c000b */
[----:B01----:R-:W-:Y:S01]  /*13290*/  ENDCOLLECTIVE ;  /* 0x000000000000791b */ /* 0x003fe20003800000 */
.L_x_1141:
[----:B------:R-:W-:Y:S02]  /*132a0*/  IMAD.MOV.U32 R13, RZ, RZ, R6 ;  /* 0x000000ffff0d7224 */ /* 0x000fe400078e0006 */
[----:B------:R-:W-:Y:S01]  /*132b0*/  IMAD.MOV.U32 R12, RZ, RZ, 0x1 ;  /* 0x00000001ff0c7424 */ /* 0x000fe200078e00ff */
[----:B------:R-:W-:-:S05]  /*132c0*/  @P0 LEA R14, P1, R37, R14, 0x1 ;  /* 0x0000000e250e0211 */ /* 0x000fca00078208ff */
[----:B------:R-:W-:Y:S02]  /*132d0*/  @P0 IMAD.X R3, RZ, RZ, R2, P1 ;  /* 0x000000ffff030224 */ /* 0x000fe400008e0602 */
[----:B------:R-:W-:-:S07]  /*132e0*/  @P0 IMAD.MOV.U32 R2, RZ, RZ, R14 ;  /* 0x000000ffff020224 */ /* 0x000fce00078e000e */
[----:B------:R-:W-:Y:S05]  /*132f0*/  WARPSYNC.COLLECTIVE R15, `(.L_x_1142) ;  /* 0x000000000f087348 */ /* 0x000fea0003c00000 */
[----:B------:R0:W1:Y:S02]  /*13300*/  SHFL.IDX P6, R14, R13, R12, R11 ;  /* 0x0000000c0d0e7389 */ /* 0x00006400000c000b */
[----:B01----:R-:W-:Y:S01]  /*13310*/  ENDCOLLECTIVE ;  /* 0x000000000000791b */ /* 0x003fe20003800000 */
.L_x_1142:
        /* <DEDUP_REMOVED lines=12> */
.L_x_1143:
[----:B------:R-:W-:Y:S02]  /*133e0*/  @P0 IMAD R25, R5, 0x2, R16 ;  /* 0x0000000205190824 */ /* 0x000fe400078e0210 */
[----:B------:R-:W-:Y:S02]  /*133f0*/  IMAD.MOV.U32 R13, RZ, RZ, R6 ;  /* 0x000000ffff0d7224 */ /* 0x000fe400078e0006 */
[----:B------:R-:W-:Y:S01]  /*13400*/  IMAD.MOV.U32 R12, RZ, RZ, 0x2 ;  /* 0x00000002ff0c7424 */ /* 0x000fe200078e00ff */
[----:B------:R-:W-:-:S05]  /*13410*/  @P0 LEA R14, P1, R37, R14, 0x1 ;  /* 0x0000000e250e0211 */ /* 0x000fca00078208ff */
[----:B------:R-:W-:-:S08]  /*13420*/  @P0 IMAD.MOV.U32 R2, RZ, RZ, R14 ;  /* 0x000000ffff020224 */ /* 0x000fd000078e000e */
[----:B------:R-:W-:Y:S05]  /*13430*/  WARPSYNC.COLLECTIVE R15, `(.L_x_1144) ;  /* 0x000000000f087348 */ /* 0x000fea0003c00000 */
[----:B------:R0:W1:Y:S02]  /*13440*/  SHFL.IDX P6, R14, R13, R12, R11 ;  /* 0x0000000c0d0e7389 */ /* 0x00006400000c000b */
[----:B01----:R-:W-:Y:S01]  /*13450*/  ENDCOLLECTIVE ;  /* 0x000000000000791b */ /* 0x003fe20003800000 */
.L_x_1144:
        /* <DEDUP_REMOVED lines=9> */
[----:B------:R-:W-:Y:S01]  /*134f0*/  ISETP.GE.AND P0, PT, R7, 0x21, PT ;  /* 0x000000210700780c */ /* 0x000fe20003f06270 */
[----:B------:R-:W-:-:S12]  /*13500*/  IMAD.MOV.U32 R8, RZ, RZ, R14 ;  /* 0x000000ffff087224 */ /* 0x000fd800078e000e */
[----:B0-----:R-:W-:Y:S05]  /*13510*/  WARPSYNC.COLLECTIVE R15, `(.L_x_1145) ;  /* 0x000000000f087348 */ /* 0x001fea0003c00000 */
[----:B------:R1:W2:Y:S02]  /*13520*/  SHFL.IDX P6, R14, R13, R12, R11 ;  /* 0x0000000c0d0e7389 */ /* 0x0002a400000c000b */
[----:B012---:R-:W-:Y:S01]  /*13530*/  ENDCOLLECTIVE ;  /* 0x000000000000791b */ /* 0x007fe20003800000 */
.L_x_1145:
        /* <DEDUP_REMOVED lines=8> */
.L_x_1146:
        /* <DEDUP_REMOVED lines=14> */
.L_x_1147:
        /* <DEDUP_REMOVED lines=8> */
.L_x_1148:
        /* <DEDUP_REMOVED lines=14> */
.L_x_1149:
        /* <DEDUP_REMOVED lines=8> */
.L_x_1150:
        /* <DEDUP_REMOVED lines=13> */
.L_x_1151:
[----:B------:R-:W-:Y:S05]  /*13950*/  BRA `(.L_x_1152) ;  /* 0xffffffc800e87947 */ /* 0x000fea000383ffff */
.L_x_1092:
[----:B------:R-:W-:Y:S02]  /*13960*/  IMAD.MOV.U32 R13, RZ, RZ, R5 ;  /* 0x000000ffff0d7224 */ /* 0x000fe400078e0005 */
[----:B------:R-:W-:Y:S02]  /*13970*/  IMAD.MOV.U32 R12, RZ, RZ, RZ ;  /* 0x000000ffff0c7224 */ /* 0x000fe400078e00ff */
[----:B------:R-:W-:Y:S02]  /*13980*/  IMAD.MOV.U32 R11, RZ, RZ, 0x181f ;  /* 0x0000181fff0b7424 */ /* 0x000fe400078e00ff */
[----:B------:R-:W-:Y:S02]  /*13990*/  IMAD.MOV.U32 R15, RZ, RZ, -0x1 ;  /* 0xffffffffff0f7424 */ /* 0x000fe400078e00ff */
[----:B------:R-:W-:-:S07]  /*139a0*/  VIADD R4, R36, UR44 ;  /* 0x0000002c24047c36 */ /* 0x000fce0008000000 */
[----:B------:R-:W-:Y:S05]  /*139b0*/  WARPSYNC.COLLECTIVE R15, `(.L_x_1153) ;  /* 0x000000000f087348 */ /* 0x000fea0003c00000 */
[----:B------:R0:W1:Y:S02]  /*139c0*/  SHFL.IDX P6, R14, R13, R12, R11 ;  /* 0x0000000c0d0e7389 */ /* 0x00006400000c000b */
[----:B01----:R-:W-:Y:S01]  /*139d0*/  ENDCOLLECTIVE ;  /* 0x000000000000791b */ /* 0x003fe20003800000 */
.L_x_1153:
[C---:B------:R-:W-:Y:S01]  /*139e0*/  VIADD R6, R4.reuse, 0x10 ;  /* 0x0000001004067836 */ /* 0x040fe20000000000 */
[----:B------:R-:W-:Y:S01]  /*139f0*/  ISETP.GE.AND P0, PT, R4, UR39, PT ;  /* 0x0000002704007c0c */ /* 0x000fe2000bf06270 */
[----:B------:R-:W-:Y:S02]  /*13a00*/  IMAD.MOV.U32 R13, RZ, RZ, R0 ;  /* 0x000000ffff0d7224 */ /* 0x000fe400078e0000 */
[----:B------:R-:W-:-:S10]  /*13a10*/  IMAD.MOV.U32 R2, RZ, RZ, R14 ;  /* 0x000000ffff027224 */ /* 0x000fd400078e000e */
[----:B------:R-:W-:Y:S05]  /*13a20*/  WARPSYNC.COLLECTIVE R15, `(.L_x_1154) ;  /* 0x000000000f087348 */ /* 0x000fea0003c00000 */
[----:B------:R0:W1:Y:S02]  /*13a30*/  SHFL.IDX P6, R14, R13, R12, R11 ;  /* 0x0000000c0d0e7389 */ /* 0x00006400000c000b */
[----:B01----:R-:W-:Y:S01]  /*13a40*/  ENDCOLLECTIVE ;  /* 0x000000000000791b */ /* 0x003fe20003800000 */
.L_x_1154:
[----:B------:R-:W-:Y:S02]  /*13a50*/  IMAD.MOV.U32 R13, RZ, RZ, R5 ;  /* 0x000000ffff0d7224 */ /* 0x000fe400078e0005 */
[----:B------:R-:W-:Y:S01]  /*13a60*/  IMAD.MOV.U32 R12, RZ, RZ, 0x1 ;  /* 0x00000001ff0c7424 */ /* 0x000fe200078e00ff */
[----:B------:R-:W-:-:S05]  /*13a70*/  @!P0 LEA R14, P1, R37, R14, 0x1 ;  /* 0x0000000e250e8211 */ /* 0x000fca00078208ff */
[----:B------:R-:W-:Y:S02]  /*13a80*/  @!P0 IMAD.X R3, RZ, RZ, R2, P1 ;  /* 0x000000ffff038224 */ /* 0x000fe400008e0602 */
[----:B------:R-:W-:-:S07]  /*13a90*/  @!P0 IMAD.MOV.U32 R2, RZ, RZ, R14 ;  /* 0x000000ffff028224 */ /* 0x000fce00078e000e */
[----:B------:R-:W-:Y:S05]  /*13aa0*/  WARPSYNC.COLLECTIVE R15, `(.L_x_1155) ;  /* 0x000000000f087348 */ /* 0x000fea0003c00000 */
[----:B------:R0:W1:Y:S02]  /*13ab0*/  SHFL.IDX P6, R14, R13, R12, R11 ;  /* 0x0000000c0d0e7389 */ /* 0x00006400000c000b */
[----:B01----:R-:W-:Y:S01]  /*13ac0*/  ENDCOLLECTIVE ;  /* 0x000000000000791b */ /* 0x003fe20003800000 */
.L_x_1155:
[----:B------:R-:W-:Y:S01]  /*13ad0*/  @!PT LDS RZ, [RZ] ;  /* 0x00000000fffff984 */ /* 0x000fe20000000800 */
[----:B------:R-:W-:Y:S01]  /*13ae0*/  @!PT LDS RZ, [RZ] ;  /* 0x00000000fffff984 */ /* 0x000fe20000000800 */
[----:B------:R-:W-:Y:S01]  /*13af0*/  @!PT LDS RZ, [RZ] ;  /* 0x00000000fffff984 */ /* 0x000fe20000000800 */
[----:B------:R0:W-:Y:S04]  /*13b00*/  @!P0 LDGSTS.E.BYPASS.LTC128B.128 [R31+0xc400], desc[UR36][R2.64], !P3 ;  /* 0x0c400000021f8fae */ /* 0x0001e8000d901d64 */
[----:B------:R0:W-:Y:S04]  /*13b10*/  @!P0 LDGSTS.E.BYPASS.LTC128B.128 [R31+0x10400], desc[UR36][R2.64+0x80], !P4 ;  /* 0x10400080021f8fae */ /* 0x0001e8000e101d64 */
[----:B------:R0:W-:Y:S01]  /*13b20*/  @!P0 LDGSTS.E.BYPASS.LTC128B.128 [R31+0x14400], desc[UR36][R2.64+0x100], !P5 ;  /* 0x14400100021f8fae */ /* 0x0001e2000e901d64 */
[----:B------:R-:W-:Y:S01]  /*13b30*/  ISETP.GE.AND P0, PT, R6, UR39, PT ;  /* 0x0000002706007c0c */ /* 0x000fe2000bf06270 */
[----:B------:R-:W-:-:S02]  /*13b40*/  IMAD.MOV.U32 R13, RZ, RZ, R0 ;  /* 0x000000ffff0d7224 */ /* 0x000fc400078e0000 */
[----:B------:R-:W-:-:S10]  /*13b50*/  IMAD.MOV.U32 R6, RZ, RZ, R14 ;  /* 0x000000ffff067224 */ /* 0x000fd400078e000e */
[----:B0-----:R-:W-:Y:S05]  /*13b60*/  WARPSYNC.COLLECTIVE R15, `(.L_x_1156) ;  /* 0x000000000f087348 */ /* 0x001fea0003c00000 */
[----:B------:R1:W2:Y:S02]  /*13b70*/  SHFL.IDX P6, R14, R13, R12, R11 ;  /* 0x0000000c0d0e7389 */ /* 0x0002a400000c000b */
[----:B012---:R-:W-:Y:S01]  /*13b80*/  ENDCOLLECTIVE ;  /* 0x000000000000791b */ /* 0x007fe20003800000 */
.L_x_1156:
[----:B------:R-:W-:Y:S02]  /*13b90*/  IMAD.MOV.U32 R13, RZ, RZ, R5 ;  /* 0x000000ffff0d7224 */ /* 0x000fe400078e0005 */
[----:B------:R-:W-:Y:S01]  /*13ba0*/  IMAD.MOV.U32 R12, RZ, RZ, 0x2 ;  /* 0x00000002ff0c7424 */ /* 0x000fe200078e00ff */
[----:B------:R-:W-:-:S05]  /*13bb0*/  @!P0 LEA R14, P1, R37, R14, 0x1 ;  /* 0x0000000e250e8211 */ /* 0x000fca00078208ff */
[----:B------:R-:W-:-:S08]  /*13bc0*/  @!P0 IMAD.MOV.U32 R2, RZ, RZ, R14 ;  /* 0x000000ffff028224 */ /* 0x000fd000078e000e */
[----:B------:R-:W-:Y:S05]  /*13bd0*/  WARPSYNC.COLLECTIVE R15, `(.L_x_1157) ;  /* 0x000000000f087348 */ /* 0x000fea0003c00000 */
[----:B------:R0:W1:Y:S02]  /*13be0*/  SHFL.IDX P6, R14, R13, R12, R11 ;  /* 0x0000000c0d0e7389 */ /* 0x00006400000c000b */
[----:B01----:R-:W-:Y:S01]  /*13bf0*/  ENDCOLLECTIVE ;  /* 0x000000000000791b */ /* 0x003fe20003800000 */
.L_x_1157:
[----:B------:R-:W-:Y:S02]  /*13c00*/  @!P0 IMAD.X R7, RZ, RZ, R6, P1 ;  /* 0x000000ffff078224 */ /* 0x000fe400008e0606 */
[----:B------:R-:W-:Y:S02]  /*13c10*/  VIADD R6, R4, 0x20 ;  /* 0x0000002004067836 */ /* 0x000fe40000000000 */
[----:B------:R-:W-:-:S05]  /*13c20*/  @!P0 IMAD.MOV.U32 R3, RZ, RZ, R7 ;  /* 0x000000ffff038224 */ /* 0x000fca00078e0007 */
[----:B------:R-:W-:Y:S01]  /*13c30*/  @!PT LDS RZ, [RZ] ;  /* 0x00000000fffff984 */ /* 0x000fe20000000800 */
[----:B------:R-:W-:Y:S01]  /*13c40*/  @!PT LDS RZ, [RZ] ;  /* 0x00000000fffff984 */ /* 0x000fe20000000800 */
[----:B------:R-:W-:Y:S01]  /*13c50*/  @!PT LDS RZ, [RZ] ;  /* 0x00000000fffff984 */ /* 0x000fe20000000800 */
[----:B------:R0:W-:Y:S01]  /*13c60*/  @!P0 LDGSTS.E.BYPASS.LTC128B.128 [R31+0xcc00], desc[UR36][R2.64], !P3 ;  /* 0x0cc00000021f8fae */ /* 0x0001e2000d901d64 */
[----:B------:R-:W-:-:S03]  /*13c70*/  IMAD.MOV.U32 R13, RZ, RZ, R0 ;  /* 0x000000ffff0d7224 */ /* 0x000fc600078e0000 */
[----:B------:R0:W-:Y:S04]  /*13c80*/  @!P0 LDGSTS.E.BYPASS.LTC128B.128 [R31+0x10c00], desc[UR36][R2.64+0x80], !P4 ;  /* 0x10c00080021f8fae */ /* 0x0001e8000e101d64 */
[----:B------:R0:W-:Y:S01]  /*13c90*/  @!P0 LDGSTS.E.BYPASS.LTC128B.128 [R31+0x14c00], desc[UR36][R2.64+0x100], !P5 ;  /* 0x14c00100021f8fae */ /* 0x0001e2000e901d64 */
[----:B------:R-:W-:Y:S01]  /*13ca0*/  ISETP.GE.AND P0, PT, R6, UR39, PT ;  /* 0x0000002706007c0c */ /* 0x000fe2000bf06270 */
[----:B------:R-:W-:-:S12]  /*13cb0*/  IMAD.MOV.U32 R6, RZ, RZ, R14 ;  /* 0x000000ffff067224 */ /* 0x000fd800078e000e */
[----:B0-----:R-:W-:Y:S05]  /*13cc0*/  WARPSYNC.COLLECTIVE R15, `(.L_x_1158) ;  /* 0x000000000f087348 */ /* 0x001fea0003c00000 */
[----:B------:R1:W2:Y:S02]  /*13cd0*/  SHFL.IDX P6, R14, R13, R12, R11 ;  /* 0x0000000c0d0e7389 */ /* 0x0002a400000c000b */
[----:B012---:R-:W-:Y:S01]  /*13ce0*/  ENDCOLLECTIVE ;  /* 0x000000000000791b */ /* 0x007fe20003800000 */
.L_x_1158:
[----:B------:R-:W-:Y:S02]  /*13cf0*/  IMAD.MOV.U32 R13, RZ, RZ, R5 ;  /* 0x000000ffff0d7224 */ /* 0x000fe400078e0005 */
[----:B------:R-:W-:Y:S01]  /*13d00*/  IMAD.MOV.U32 R12, RZ, RZ, 0x3 ;  /* 0x00000003ff0c7424 */ /* 0x000fe200078e00ff */
[----:B------:R-:W-:-:S05]  /*13d10*/  @!P0 LEA R14, P1, R37, R14, 0x1 ;  /* 0x0000000e250e8211 */ /* 0x000fca00078208ff */
[----:B------:R-:W-:-:S08]  /*13d20*/  @!P0 IMAD.MOV.U32 R2, RZ, RZ, R14 ;  /* 0x000000ffff028224 */ /* 0x000fd000078e000e */
[----:B------:R-:W-:Y:S05]  /*13d30*/  WARPSYNC.COLLECTIVE R15, `(.L_x_1159) ;  /* 0x000000000f087348 */ /* 0x000fea0003c00000 */
[----:B------:R0:W1:Y:S02]  /*13d40*/  SHFL.IDX P6, R14, R13, R12, R11 ;  /* 0x0000000c0d0e7389 */ /* 0x00006400000c000b */
[----:B01----:R-:W-:Y:S01]  /*13d50*/  ENDCOLLECTIVE ;  /* 0x000000000000791b */ /* 0x003fe20003800000 */
.L_x_1159:
        /* <DEDUP_REMOVED lines=15> */
.L_x_1160:
[----:B------:R-:W-:Y:S02]  /*13e50*/  IMAD.MOV.U32 R13, RZ, RZ, R5 ;  /* 0x000000ffff0d7224 */ /* 0x000fe400078e0005 */
[----:B------:R-:W-:Y:S01]  /*13e60*/  IMAD.MOV.U32 R12, RZ, RZ, 0x4 ;  /* 0x00000004ff0c7424 */ /* 0x000fe200078e00ff */
[----:B------:R-:W-:-:S05]  /*13e70*/  @!P0 LEA R14, P1, R37, R14, 0x1 ;  /* 0x0000000e250e8211 */ /* 0x000fca00078208ff */
[----:B------:R-:W-:-:S08]  /*13e80*/  @!P0 IMAD.MOV.U32 R2, RZ, RZ, R14 ;  /* 0x000000ffff028224 */ /* 0x000fd000078e000e */
[----:B------:R-:W-:Y:S05]  /*13e90*/  WARPSYNC.COLLECTIVE R15, `(.L_x_1161) ;  /* 0x000000000f087348 */ /* 0x000fea0003c00000 */
[----:B------:R0:W1:Y:S02]  /*13ea0*/  SHFL.IDX P6, R14, R13, R12, R11 ;  /* 0x0000000c0d0e7389 */ /* 0x00006400000c000b */
[----:B01----:R-:W-:Y:S01]  /*13eb0*/  ENDCOLLECTIVE ;  /* 0x000000000000791b */ /* 0x003fe20003800000 */
.L_x_1161:
        /* <DEDUP_REMOVED lines=15> */
.L_x_1162:
[----:B------:R-:W-:Y:S02]  /*13fb0*/  IMAD.MOV.U32 R13, RZ, RZ, R5 ;  /* 0x000000ffff0d7224 */ /* 0x000fe400078e0005 */
[----:B------:R-:W-:Y:S01]  /*13fc0*/  IMAD.MOV.U32 R12, RZ, RZ, 0x5 ;  /* 0x00000005ff0c7424 */ /* 0x000fe200078e00ff */
[----:B------:R-:W-:-:S05]  /*13fd0*/  @!P0 LEA R14, P1, R37, R14, 0x1 ;  /* 0x0000000e250e8211 */ /* 0x000fca00078208ff */
[----:B------:R-:W-:-:S08]  /*13fe0*/  @!P0 IMAD.MOV.U32 R2, RZ, RZ, R14 ;  /* 0x000000ffff028224 */ /* 0x000fd000078e000e */
[----:B------:R-:W-:Y:S05]  /*13ff0*/  WARPSYNC.COLLECTIVE R15, `(.L_x_1163) ;  /* 0x000000000f087348 */ /* 0x000fea0003c00000 */
[----:B------:R0:W1:Y:S02]  /*14000*/  SHFL.IDX P6, R14, R13, R12, R11 ;  /* 0x0000000c0d0e7389 */ /* 0x00006400000c000b */
[----:B01----:R-:W-:Y:S01]  /*14010*/  ENDCOLLECTIVE ;  /* 0x000000000000791b */ /* 0x003fe20003800000 */
.L_x_1163:
        /* <DEDUP_REMOVED lines=15> */
.L_x_1164:
[----:B------:R-:W-:Y:S02]  /*14110*/  IMAD.MOV.U32 R13, RZ, RZ, R5 ;  /* 0x000000ffff0d7224 */ /* 0x000fe400078e0005 */
[----:B------:R-:W-:Y:S01]  /*14120*/  IMAD.MOV.U32 R12, RZ, RZ, 0x6 ;  /* 0x00000006ff0c7424 */ /* 0x000fe200078e00ff */
[----:B------:R-:W-:-:S05]  /*14130*/  @!P0 LEA R14, P1, R37, R14, 0x1 ;  /* 0x0000000e250e8211 */ /* 0x000fca00078208ff */
[----:B------:R-:W-:-:S08]  /*14140*/  @!P0 IMAD.MOV.U32 R2, RZ, RZ, R14 ;  /* 0x000000ffff028224 */ /* 0x000fd000078e000e */
[----:B------:R-:W-:Y:S05]  /*14150*/  WARPSYNC.COLLECTIVE R15, `(.L_x_1165) ;  /* 0x000000000f087348 */ /* 0x000fea0003c00000 */
[----:B------:R0:W1:Y:S02]  /*14160*/  SHFL.IDX P6, R14, R13, R12, R11 ;  /* 0x0000000c0d0e7389 */ /* 0x00006400000c000b */
[----:B01----:R-:W-:Y:S01]  /*14170*/  ENDCOLLECTIVE ;  /* 0x000000000000791b */ /* 0x003fe20003800000 */
.L_x_1165:
        /* <DEDUP_REMOVED lines=15> */
.L_x_1166:
[----:B------:R-:W-:Y:S02]  /*14270*/  IMAD.MOV.U32 R13, RZ, RZ, R5 ;  /* 0x000000ffff0d7224 */ /* 0x000fe400078e0005 */
[----:B------:R-:W-:Y:S01]  /*14280*/  IMAD.MOV.U32 R12, RZ, RZ, 0x7 ;  /* 0x00000007ff0c7424 */ /* 0x000fe200078e00ff */
[----:B------:R-:W-:-:S05]  /*14290*/  @!P0 LEA R14, P1, R37, R14, 0x1 ;  /* 0x0000000e250e8211 */ /* 0x000fca00078208ff */
[----:B------:R-:W-:-:S08]  /*142a0*/  @!P0 IMAD.MOV.U32 R2, RZ, RZ, R14 ;  /* 0x000000ffff028224 */ /* 0x000fd000078e000e */
[----:B------:R-:W-:Y:S05]  /*142b0*/  WARPSYNC.COLLECTIVE R15, `(.L_x_1167) ;  /* 0x000000000f087348 */ /* 0x000fea0003c00000 */
[----:B------:R0:W1:Y:S02]  /*142c0*/  SHFL.IDX P6, R14, R13, R12, R11 ;  /* 0x0000000c0d0e7389 */ /* 0x00006400000c000b */
[----:B01----:R-:W-:Y:S01]  /*142d0*/  ENDCOLLECTIVE ;  /* 0x000000000000791b */ /* 0x003fe20003800000 */
.L_x_1167:
[----:B------:R-:W-:-:S04]  /*142e0*/  @!P0 IMAD.X R7, RZ, RZ, R6, P1 ;  /* 0x000000ffff078224 */ /* 0x000fc800008e0606 */
        /* <DEDUP_REMOVED lines=8> */
[----:B------:R-:W-:-:S07]  /*14370*/  IMAD.MOV.U32 R6, RZ, RZ, R14 ;  /* 0x000000ffff067224 */ /* 0x000fce00078e000e */
[----:B0-----:R-:W-:Y:S05]  /*14380*/  WARPSYNC.COLLECTIVE R15, `(.L_x_1168) ;  /* 0x000000000f087348 */ /* 0x001fea0003c00000 */
[----:B------:R1:W2:Y:S02]  /*14390*/  SHFL.IDX P6, R14, R13, R12, R11 ;  /* 0x0000000c0d0e7389 */ /* 0x0002a400000c000b */
[----:B012---:R-:W-:Y:S01]  /*143a0*/  ENDCOLLECTIVE ;  /* 0x000000000000791b */ /* 0x007fe20003800000 */
.L_x_1168:
[----:B------:R-:W-:Y:S05]  /*143b0*/  BRA `(.L_x_1169) ;  /* 0xffffffcc00087947 */ /* 0x000fea000383ffff */
.L_x_1095:
[----:B0-----:R0:W1:Y:S02]  /*143c0*/  SYNCS.PHASECHK.TRANS64.TRYWAIT P0, [R16+URZ+0x2a820], R3 ;  /* 0x02a82003100075a7 */ /* 0x001064000800017f */
[----:B-1----:R-:W-:Y:S05]  /*143d0*/  @!P0 NANOSLEEP.SYNCS 0x989680 ;  /* 0x009896800000895d */ /* 0x002fea0003900000 */
[----:B------:R-:W1:Y:S02]  /*143e0*/  @!P0 SYNCS.PHASECHK.TRANS64 P0, [R16+URZ+0x2a820], R3 ;  /* 0x02a82003100085a7 */ /* 0x000e64000800007f */
[----:B-1----:R-:W-:Y:S05]  /*143f0*/  @!P0 BRA `(.L_x_1095) ;  /* 0xfffffffc00f08947 */ /* 0x002fea000383ffff */
[----:B------:R-:W-:Y:S05]  /*14400*/  BRA `(.L_x_1170) ;  /* 0xffffffcc006c7947 */ /* 0x000fea000383ffff */
.L_x_1099:
[----:B0-----:R0:W1:Y:S02]  /*14410*/  SYNCS.PHASECHK.TRANS64.TRYWAIT P0, [R6+URZ+0x2a840], R3 ;  /* 0x02a84003060075a7 */ /* 0x001064000800017f */
[----:B-1----:R-:W-:Y:S05]  /*14420*/  @!P0 NANOSLEEP.SYNCS 0x989680 ;  /* 0x009896800000895d */ /* 0x002fea0003900000 */
[----:B------:R-:W1:Y:S02]  /*14430*/  @!P0 SYNCS.PHASECHK.TRANS64 P0, [R6+URZ+0x2a840], R3 ;  /* 0x02a84003060085a7 */ /* 0x000e64000800007f */
[----:B-1----:R-:W-:Y:S05]  /*14440*/  @!P0 BRA `(.L_x_1099) ;  /* 0xfffffffc00f08947 */ /* 0x002fea000383ffff */
[----:B------:R-:W-:Y:S05]  /*14450*/  BRA `(.L_x_1171) ;  /* 0xffffffd0002c7947 */ /* 0x000fea000383ffff */
.L_x_1100:
        /* <DEDUP_REMOVED lines=8> */
.L_x_1173:
[----:B------:R-:W-:Y:S05]  /*144e0*/  BSYNC B1 ;  /* 0x0000000000017941 */ /* 0x000fea0003800000 */
.L_x_1172:
[----:B------:R-:W-:Y:S02]  /*144f0*/  IMAD.MOV.U32 R13, RZ, RZ, R7 ;  /* 0x000000ffff0d7224 */ /* 0x000fe400078e0007 */
[----:B------:R-:W-:Y:S02]  /*14500*/  IMAD.MOV.U32 R12, RZ, RZ, RZ ;  /* 0x000000ffff0c7224 */ /* 0x000fe400078e00ff */
[----:B------:R-:W-:Y:S02]  /*14510*/  IMAD.MOV.U32 R11, RZ, RZ, 0x181f ;  /* 0x0000181fff0b7424 */ /* 0x000fe400078e00ff */
[----:B------:R-:W-:Y:S02]  /*14520*/  IMAD.MOV.U32 R15, RZ, RZ, -0x1 ;  /* 0xffffffffff0f7424 */ /* 0x000fe400078e00ff */
[----:B------:R-:W-:Y:S02]  /*14530*/  IMAD.MOV.U32 R3, RZ, RZ, R14 ;  /* 0x000000ffff037224 */ /* 0x000fe400078e000e */
[----:B------:R-:W-:-:S07]  /*14540*/  IMAD.SHL.U32 R5, R37, 0x2, RZ ;  /* 0x0000000225057824 */ /* 0x000fce00078e00ff */
[----:B------:R-:W-:Y:S05]  /*14550*/  WARPSYNC.COLLECTIVE R15, `(.L_x_1174) ;  /* 0x000000000f087348 */ /* 0x000fea0003c00000 */
[----:B------:R0:W1:Y:S02]  /*14560*/  SHFL.IDX P6, R14, R13, R12, R11 ;  /* 0x0000000c0d0e7389 */ /* 0x00006400000c000b */
[----:B01----:R-:W-:Y:S01]  /*14570*/  ENDCOLLECTIVE ;  /* 0x000000000000791b */ /* 0x003fe20003800000 */
.L_x_1174:
[----:B------:R-:W-:Y:S02]  /*14580*/  IMAD R8, R8, 0x2, R16 ;  /* 0x0000000208087824 */ /* 0x000fe400078e0210 */
[----:B------:R-:W-:Y:S02]  /*14590*/  IMAD.MOV.U32 R13, RZ, RZ, R10 ;  /* 0x000000ffff0d7224 */ /* 0x000fe400078e000a */
[----:B------:R-:W-:Y:S01]  /*145a0*/  IMAD.MOV.U32 R12, RZ, RZ, 0x1 ;  /* 0x00000001ff0c7424 */ /* 0x000fe200078e00ff */
[----:B------:R-:W-:-:S13]  /*145b0*/  IADD3 R2, P0, R14, R5, RZ ;  /* 0x000000050e027210 */ /* 0x000fda0007f1e0ff */
[----:B------:R-:W-:Y:S05]  /*145c0*/  WARPSYNC.COLLECTIVE R15, `(.L_x_1175) ;  /* 0x000000000f087348 */ /* 0x000fea0003c00000 */
[----:B------:R0:W1:Y:S02]  /*145d0*/  SHFL.IDX P6, R14, R13, R12, R11 ;  /* 0x0000000c0d0e7389 */ /* 0x00006400000c000b */
[----:B01----:R-:W-:Y:S01]  /*145e0*/  ENDCOLLECTIVE ;  /* 0x000000000000791b */ /* 0x003fe20003800000 */
.L_x_1175:
[----:B------:R-:W-:-:S05]  /*145f0*/  IMAD.X R3, RZ, RZ, R3, P0 ;  /* 0x000000ffff037224 */ /* 0x000fca00000e0603 */
[----:B------:R-:W-:Y:S01]  /*14600*/  @!PT LDS RZ, [RZ] ;  /* 0x00000000fffff984 */ /* 0x000fe20000000800 */
[----:B------:R-:W-:Y:S01]  /*14610*/  @!PT LDS RZ, [RZ] ;  /* 0x00000000fffff984 */ /* 0x000fe20000000800 */
[----:B------:R-:W-:Y:S01]  /*14620*/  @!PT LDS RZ, [RZ] ;  /* 0x00000000fffff984 */ /* 0x000fe20000000800 */
[----:B------:R-:W-:Y:S04]  /*14630*/  LDGSTS.E.BYPASS.LTC128B.128 [R8+0x18400], desc[UR36][R2.64], !P3 ;  /* 0x1840000002087fae */ /* 0x000fe8000d901d64 */
[----:B------:R-:W-:Y:S01]  /*14640*/  LDGSTS.E.BYPASS.LTC128B.128 [R8+0x1b400], desc[UR36][R2.64+0x80], !P2 ;  /* 0x1b40008002087fae */ /* 0x000fe2000d101d64 */
[----:B------:R-:W-:-:S03]  /*14650*/  IMAD.MOV.U32 R13, RZ, RZ, R7 ;  /* 0x000000ffff0d7224 */ /* 0x000fc600078e0007 */
[----:B------:R0:W-:Y:S02]  /*14660*/  LDGSTS.E.BYPASS.LTC128B.128 [R8+0x1e400], desc[UR36][R2.64+0x100], !P1 ;  /* 0x1e40010002087fae */ /* 0x0001e4000c901d64 */
[----:B0-----:R-:W-:-:S07]  /*14670*/  IMAD.MOV.U32 R3, RZ, RZ, R14 ;  /* 0x000000ffff037224 */ /* 0x001fce00078e000e */
[----:B------:R-:W-:Y:S05]  /*14680*/  WARPSYNC.COLLECTIVE R15, `(.L_x_1176) ;  /* 0x000000000f087348 */ /* 0x000fea0003c00000 */
[----:B------:R0:W1:Y:S02]  /*14690*/  SHFL.IDX P6, R14, R13, R12, R11 ;  /* 0x0000000c0d0e7389 */ /* 0x00006400000c000b */
[----:B01----:R-:W-:Y:S01]  /*146a0*/  ENDCOLLECTIVE ;  /* 0x000000000000791b */ /* 0x003fe20003800000 */
.L_x_1176:
[----:B------:R-:W-:Y:S02]  /*146b0*/  IMAD.MOV.U32 R13, RZ, RZ, R10 ;  /* 0x000000ffff0d7224 */ /* 0x000fe400078e000a */
[----:B------:R-:W-:Y:S01]  /*146c0*/  IMAD.MOV.U32 R12, RZ, RZ, 0x2 ;  /* 0x00000002ff0c7424 */ /* 0x000fe200078e00ff */
[----:B------:R-:W-:-:S13]  /*146d0*/  IADD3 R2, P0, R14, R5, RZ ;  /* 0x000000050e027210 */ /* 0x000fda0007f1e0ff */
[----:B------:R-:W-:Y:S05]  /*146e0*/  WARPSYNC.COLLECTIVE R15, `(.L_x_1177) ;  /* 0x000000000f087348 */ /* 0x000fea0003c00000 */
[----:B------:R0:W1:Y:S02]  /*146f0*/  SHFL.IDX P6, R14, R13, R12, R11 ;  /* 0x0000000c0d0e7389 */ /* 0x00006400000c000b */
[----:B01----:R-:W-:Y:S01]  /*14700*/  ENDCOLLECTIVE ;  /* 0x000000000000791b */ /* 0x003fe20003800000 */
.L_x_1177:
        /* <DEDUP_REMOVED lines=12> */
.L_x_1178:
[----:B------:R-:W-:Y:S02]  /*147d0*/  IMAD.MOV.U32 R13, RZ, RZ, R10 ;  /* 0x000000ffff0d7224 */ /* 0x000fe400078e000a */
[----:B------:R-:W-:Y:S01]  /*147e0*/  IMAD.MOV.U32 R12, RZ, RZ, 0x3 ;  /* 0x00000003ff0c7424 */ /* 0x000fe200078e00ff */
[----:B------:R-:W-:-:S13]  /*147f0*/  IADD3 R2, P0, R14, R5, RZ ;  /* 0x000000050e027210 */ /* 0x000fda0007f1e0ff */
[----:B------:R-:W-:Y:S05]  /*14800*/  WARPSYNC.COLLECTIVE R15, `(.L_x_1179) ;  /* 0x000000000f087348 */ /* 0x000fea0003c00000 */
[----:B------:R0:W1:Y:S02]  /*14810*/  SHFL.IDX P6, R14, R13, R12, R11 ;  /* 0x0000000c0d0e7389 */ /* 0x00006400000c000b */
[----:B01----:R-:W-:Y:S01]  /*14820*/  ENDCOLLECTIVE ;  /* 0x000000000000791b */ /* 0x003fe20003800000 */
.L_x_1179:
        /* <DEDUP_REMOVED lines=12> */
.L_x_1180:
[----:B------:R-:W-:Y:S02]  /*148f0*/  IMAD.MOV.U32 R13, RZ, RZ, R10 ;  /* 0x000000ffff0d7224 */ /* 0x000fe400078e000a */
[----:B------:R-:W-:Y:S01]  /*14900*/  IMAD.MOV.U32 R12, RZ, RZ, 0x4 ;  /* 0x00000004ff0c7424 */ /* 0x000fe200078e00ff */
[----:B------:R-:W-:-:S13]  /*14910*/  IADD3 R2, P0, R14, R5, RZ ;  /* 0x000000050e027210 */ /* 0x000fda0007f1e0ff */
[----:B------:R-:W-:Y:S05]  /*14920*/  WARPSYNC.COLLECTIVE R15, `(.L_x_1181) ;  /* 0x000000000f087348 */ /* 0x000fea0003c00000 */
[----:B------:R0:W1:Y:S02]  /*14930*/  SHFL.IDX P6, R14, R13, R12, R11 ;  /* 0x0000000c0d0e7389 */ /* 0x00006400000c000b */
[----:B01----:R-:W-:Y:S01]  /*14940*/  ENDCOLLECTIVE ;  /* 0x000000000000791b */ /* 0x003fe20003800000 */
.L_x_1181:
        /* <DEDUP_REMOVED lines=12> */
.L_x_1182:
[----:B------:R-:W-:Y:S02]  /*14a10*/  IMAD.MOV.U32 R13, RZ, RZ, R10 ;  /* 0x000000ffff0d7224 */ /* 0x000fe400078e000a */
[----:B------:R-:W-:Y:S01]  /*14a20*/  IMAD.MOV.U32 R12, RZ, RZ, 0x5 ;  /* 0x00000005ff0c7424 */ /* 0x000fe200078e00ff */
[----:B------:R-:W-:-:S13]  /*14a30*/  IADD3 R2, P0, R14, R5, RZ ;  /* 0x000000050e027210 */ /* 0x000fda0007f1e0ff */
[----:B------:R-:W-:Y:S05]  /*14a40*/  WARPSYNC.COLLECTIVE R15, `(.L_x_1183) ;  /* 0x000000000f087348 */ /* 0x000fea0003c00000 */
[----:B------:R0:W1:Y:S02]  /*14a50*/  SHFL.IDX P6, R14, R13, R12, R11 ;  /* 0x0000000c0d0e7389 */ /* 0x00006400000c000b */
[----:B01----:R-:W-:Y:S01]  /*14a60*/  ENDCOLLECTIVE ;  /* 0x000000000000791b */ /* 0x003fe20003800000 */
.L_x_1183:
        /* <DEDUP_REMOVED lines=12> */
.L_x_1184:
[----:B------:R-:W-:Y:S05]  /*14b30*/  BRA `(.L_x_1185) ;  /* 0xffffffcc007c7947 */ /* 0x000fea000383ffff */
.L_x_1105:
[----:B0-----:R0:W1:Y:S02]  /*14b40*/  SYNCS.PHASECHK.TRANS64.TRYWAIT P0, [R6+URZ+0x2a860], R3 ;  /* 0x02a86003060075a7 */ /* 0x001064000800017f */
[----:B-1----:R-:W-:Y:S05]  /*14b50*/  @!P0 NANOSLEEP.SYNCS 0x989680 ;  /* 0x009896800000895d */ /* 0x002fea0003900000 */
[----:B------:R-:W1:Y:S02]  /*14b60*/  @!P0 SYNCS.PHASECHK.TRANS64 P0, [R6+URZ+0x2a860], R3 ;  /* 0x02a86003060085a7 */ /* 0x000e64000800007f */
[----:B-1----:R-:W-:Y:S05]  /*14b70*/  @!P0 BRA `(.L_x_1105) ;  /* 0xfffffffc00f08947 */ /* 0x002fea000383ffff */
[----:B------:R-:W-:Y:S05]  /*14b80*/  BRA `(.L_x_1186) ;  /* 0xffffffcc00d87947 */ /* 0x000fea000383ffff */
.L_x_1106:
        /* <DEDUP_REMOVED lines=8> */
.L_x_1188:
[----:B------:R-:W-:Y:S05]  /*14c10*/  BSYNC B1 ;  /* 0x0000000000017941 */ /* 0x000fea0003800000 */
.L_x_1187:
[----:B------:R-:W-:Y:S02]  /*14c20*/  IMAD.MOV.U32 R13, RZ, RZ, R17 ;  /* 0x000000ffff0d7224 */ /* 0x000fe400078e0011 */
[----:B------:R-:W-:Y:S02]  /*14c30*/  IMAD.MOV.U32 R12, RZ, RZ, RZ ;  /* 0x000000ffff0c7224 */ /* 0x000fe400078e00ff */
[----:B------:R-:W-:Y:S02]  /*14c40*/  IMAD.MOV.U32 R11, RZ, RZ, 0x181f ;  /* 0x0000181fff0b7424 */ /* 0x000fe400078e00ff */
[----:B------:R-:W-:Y:S02]  /*14c50*/  IMAD.MOV.U32 R15, RZ, RZ, -0x1 ;  /* 0xffffffffff0f7424 */ /* 0x000fe400078e00ff */
[----:B------:R-:W-:Y:S02]  /*14c60*/  IMAD.MOV.U32 R3, RZ, RZ, R14 ;  /* 0x000000ffff037224 */ /* 0x000fe400078e000e */
[----:B------:R-:W-:-:S07]  /*14c70*/  IMAD R7, R7, 0x2, R16 ;  /* 0x0000000207077824 */ /* 0x000fce00078e0210 */
[----:B------:R-:W-:Y:S05]  /*14c80*/  WARPSYNC.COLLECTIVE R15, `(.L_x_1189) ;  /* 0x000000000f087348 */ /* 0x000fea0003c00000 */
[----:B------:R0:W1:Y:S02]  /*14c90*/  SHFL.IDX P6, R14, R13, R12, R11 ;  /* 0x0000000c0d0e7389 */ /* 0x00006400000c000b */
[----:B01----:R-:W-:Y:S01]  /*14ca0*/  ENDCOLLECTIVE ;  /* 0x000000000000791b */ /* 0x003fe20003800000 */
.L_x_1189:
[----:B------:R-:W-:Y:S02]  /*14cb0*/  IMAD.MOV.U32 R13, RZ, RZ, R18 ;  /* 0x000000ffff0d7224 */ /* 0x000fe400078e0012 */
[----:B------:R-:W-:Y:S01]  /*14cc0*/  IMAD.MOV.U32 R12, RZ, RZ, 0x1 ;  /* 0x00000001ff0c7424 */ /* 0x000fe200078e00ff */
[----:B------:R-:W-:-:S13]  /*14cd0*/  IADD3 R2, P0, R14, R5, RZ ;  /* 0x000000050e027210 */ /* 0x000fda0007f1e0ff */
[----:B------:R-:W-:Y:S05]  /*14ce0*/  WARPSYNC.COLLECTIVE R15, `(.L_x_1190) ;  /* 0x000000000f087348 */ /* 0x000fea0003c00000 */
[----:B------:R0:W1:Y:S02]  /*14cf0*/  SHFL.IDX P6, R14, R13, R12, R11 ;  /* 0x0000000c0d0e7389 */ /* 0x00006400000c000b */
[----:B01----:R-:W-:Y:S01]  /*14d00*/  ENDCOLLECTIVE ;  /* 0x000000000000791b */ /* 0x003fe20003800000 */
.L_x_1190:
        /* <DEDUP_REMOVED lines=13> */
.L_x_1191:
[----:B------:R-:W-:Y:S02]  /*14de0*/  IMAD.MOV.U32 R13, RZ, RZ, R18 ;  /* 0x000000ffff0d7224 */ /* 0x000fe400078e0012 */
[----:B------:R-:W-:Y:S01]  /*14df0*/  IMAD.MOV.U32 R12, RZ, RZ, 0x2 ;  /* 0x00000002ff0c7424 */ /* 0x000fe200078e00ff */
[----:B------:R-:W-:-:S13]  /*14e00*/  IADD3 R2, P0, R14, R5, RZ ;  /* 0x000000050e027210 */ /* 0x000fda0007f1e0ff */
[----:B------:R-:W-:Y:S05]  /*14e10*/  WARPSYNC.COLLECTIVE R15, `(.L_x_1192) ;  /* 0x000000000f087348 */ /* 0x000fea0003c00000 */
[----:B------:R0:W1:Y:S02]  /*14e20*/  SHFL.IDX P6, R14, R13, R12, R11 ;  /* 0x0000000c0d0e7389 */ /* 0x00006400000c000b */
[----:B01----:R-:W-:Y:S01]  /*14e30*/  ENDCOLLECTIVE ;  /* 0x000000000000791b */ /* 0x003fe20003800000 */
.L_x_1192:
        /* <DEDUP_REMOVED lines=13> */
.L_x_1193:
[----:B------:R-:W-:Y:S02]  /*14f10*/  IMAD.MOV.U32 R13, RZ, RZ, R18 ;  /* 0x000000ffff0d7224 */ /* 0x000fe400078e0012 */
[----:B------:R-:W-:Y:S01]  /*14f20*/  IMAD.MOV.U32 R12, RZ, RZ, 0x3 ;  /* 0x00000003ff0c7424 */ /* 0x000fe200078e00ff */
[----:B------:R-:W-:-:S13]  /*14f30*/  IADD3 R2, P0, R14, R5, RZ ;  /* 0x000000050e027210 */ /* 0x000fda0007f1e0ff */
[----:B------:R-:W-:Y:S05]  /*14f40*/  WARPSYNC.COLLECTIVE R15, `(.L_x_1194) ;  /* 0x000000000f087348 */ /* 0x000fea0003c00000 */
[----:B------:R0:W1:Y:S02]  /*14f50*/  SHFL.IDX P6, R14, R13, R12, R11 ;  /* 0x0000000c0d0e7389 */ /* 0x00006400000c000b */
[----:B01----:R-:W-:Y:S01]  /*14f60*/  ENDCOLLECTIVE ;  /* 0x000000000000791b */ /* 0x003fe20003800000 */
.L_x_1194:
        /* <DEDUP_REMOVED lines=13> */
.L_x_1195:
[----:B------:R-:W-:Y:S02]  /*15040*/  IMAD.MOV.U32 R13, RZ, RZ, R18 ;  /* 0x000000ffff0d7224 */ /* 0x000fe400078e0012 */
[----:B------:R-:W-:Y:S01]  /*15050*/  IMAD.MOV.U32 R12, RZ, RZ, 0x4 ;  /* 0x00000004ff0c7424 */ /* 0x000fe200078e00ff */
[----:B------:R-:W-:-:S13]  /*15060*/  IADD3 R2, P0, R14, R5, RZ ;  /* 0x000000050e027210 */ /* 0x000fda0007f1e0ff */
[----:B------:R-:W-:Y:S05]  /*15070*/  WARPSYNC.COLLECTIVE R15, `(.L_x_1196) ;  /* 0x000000000f087348 */ /* 0x000fea0003c00000 */
[----:B------:R0:W1:Y:S02]  /*15080*/  SHFL.IDX P6, R14, R13, R12, R11 ;  /* 0x0000000c0d0e7389 */ /* 0x00006400000c000b */
[----:B01----:R-:W-:Y:S01]  /*15090*/  ENDCOLLECTIVE ;  /* 0x000000000000791b */ /* 0x003fe20003800000 */
.L_x_1196:
        /* <DEDUP_REMOVED lines=13> */
.L_x_1197:
[----:B------:R-:W-:Y:S02]  /*15170*/  IMAD.MOV.U32 R13, RZ, RZ, R18 ;  /* 0x000000ffff0d7224 */ /* 0x000fe400078e0012 */
[----:B------:R-:W-:Y:S01]  /*15180*/  IMAD.MOV.U32 R12, RZ, RZ, 0x5 ;  /* 0x00000005ff0c7424 */ /* 0x000fe200078e00ff */
[----:B------:R-:W-:-:S13]  /*15190*/  IADD3 R2, P0, R14, R5, RZ ;  /* 0x000000050e027210 */ /* 0x000fda0007f1e0ff */
[----:B------:R-:W-:Y:S05]  /*151a0*/  WARPSYNC.COLLECTIVE R15, `(.L_x_1198) ;  /* 0x000000000f087348 */ /* 0x000fea0003c00000 */
[----:B------:R0:W1:Y:S02]  /*151b0*/  SHFL.IDX P6, R14, R13, R12, R11 ;  /* 0x0000000c0d0e7389 */ /* 0x00006400000c000b */
[----:B01----:R-:W-:Y:S01]  /*151c0*/  ENDCOLLECTIVE ;  /* 0x000000000000791b */ /* 0x003fe20003800000 */
.L_x_1198:
        /* <DEDUP_REMOVED lines=12> */
.L_x_1199:
[----:B------:R-:W-:Y:S01]  /*15290*/  @!PT LDS RZ, [RZ] ;  /* 0x00000000fffff984 */ /* 0x000fe20000000800 */
[----:B------:R-:W-:Y:S01]  /*152a0*/  @!PT LDS RZ, [RZ] ;  /* 0x00000000fffff984 */ /* 0x000fe20000000800 */
[----:B------:R-:W-:Y:S01]  /*152b0*/  @!PT LDS RZ, [RZ] ;  /* 0x00000000fffff984 */ /* 0x000fe20000000800 */
[----:B------:R0:W-:Y:S01]  /*152c0*/  LDGSTS.E.BYPASS.LTC128B.128 [R7+0x5400], desc[UR36][R2.64+0x80], !P0 ;  /* 0x0540008002077fae */ /* 0x0001e2000c101d64 */
[----:B------:R-:W-:Y:S05]  /*152d0*/  BRA `(.L_x_1200) ;  /* 0xffffffc800d47947 */ /* 0x000fea000383ffff */
.L_x_1114:
[----:B0-----:R0:W1:Y:S02]  /*152e0*/  SYNCS.PHASECHK.TRANS64.TRYWAIT P0, [R4+URZ+0x2a860], R3 ;  /* 0x02a86003040075a7 */ /* 0x001064000800017f */
[----:B-1----:R-:W-:Y:S05]  /*152f0*/  @!P0 NANOSLEEP.SYNCS 0x989680 ;  /* 0x009896800000895d */ /* 0x002fea0003900000 */
[----:B------:R-:W1:Y:S02]  /*15300*/  @!P0 SYNCS.PHASECHK.TRANS64 P0, [R4+URZ+0x2a860], R3 ;  /* 0x02a86003040085a7 */ /* 0x000e64000800007f */
[----:B-1----:R-:W-:Y:S05]  /*15310*/  @!P0 BRA `(.L_x_1114) ;  /* 0xfffffffc00f08947 */ /* 0x002fea000383ffff */
[----:B------:R-:W-:Y:S05]  /*15320*/  BRA `(.L_x_1201) ;  /* 0xffffffcc00f07947 */ /* 0x000fea000383ffff */
.L_x_1115:
[----:B------:R-:W-:Y:S01]  /*15330*/  BSSY B0, `(.L_x_1202) ;  /* 0x0000008000007945 */ /* 0x000fe20003800000 */
[----:B------:R-:W-:Y:S02]  /*15340*/  IMAD.MOV.U32 R13, RZ, RZ, R18 ;  /* 0x000000ffff0d7224 */ /* 0x000fe400078e0012 */
[----:B------:R-:W-:Y:S02]  /*15350*/  IMAD.MOV.U32 R12, RZ, RZ, RZ ;  /* 0x000000ffff0c7224 */ /* 0x000fe400078e00ff */
[----:B------:R-:W-:Y:S02]  /*15360*/  IMAD.MOV.U32 R11, RZ, RZ, 0x181f ;  /* 0x0000181fff0b7424 */ /* 0x000fe400078e00ff */
[----:B------:R-:W-:-:S07]  /*15370*/  IMAD.MOV.U32 R15, RZ, RZ, -0x1 ;  /* 0xffffffffff0f7424 */ /* 0x000fce00078e00ff */
[----:B0-----:R-:W-:Y:S05]  /*15380*/  WARPSYNC.COLLECTIVE R15, `(.L_x_1203) ;  /* 0x000000000f087348 */ /* 0x001fea0003c00000 */
[----:B------:R1:W2:Y:S02]  /*15390*/  SHFL.IDX P6, R14, R13, R12, R11 ;  /* 0x0000000c0d0e7389 */ /* 0x0002a400000c000b */
[----:B012---:R-:W-:Y:S01]  /*153a0*/  ENDCOLLECTIVE ;  /* 0x000000000000791b */ /* 0x007fe20003800000 */
.L_x_1203:
[----:B------:R-:W-:Y:S05]  /*153b0*/  BSYNC B0 ;  /* 0x0000000000007941 */ /* 0x000fea0003800000 */
.L_x_1202:
        /* <DEDUP_REMOVED lines=9> */
.L_x_1204:
[----:B------:R-:W-:Y:S02]  /*15450*/  IMAD.MOV.U32 R13, RZ, RZ, R18 ;  /* 0x000000ffff0d7224 */ /* 0x000fe400078e0012 */
[----:B------:R-:W-:Y:S01]  /*15460*/  IMAD.MOV.U32 R12, RZ, RZ, 0x1 ;  /* 0x00000001ff0c7424 */ /* 0x000fe200078e00ff */
[----:B------:R-:W-:-:S13]  /*15470*/  IADD3 R2, P0, R14, R6, RZ ;  /* 0x000000060e027210 */ /* 0x000fda0007f1e0ff */
[----:B------:R-:W-:Y:S05]  /*15480*/  WARPSYNC.COLLECTIVE R15, `(.L_x_1205) ;  /* 0x000000000f087348 */ /* 0x000fea0003c00000 */
[----:B------:R0:W1:Y:S02]  /*15490*/  SHFL.IDX P6, R14, R13, R12, R11 ;  /* 0x0000000c0d0e7389 */ /* 0x00006400000c000b */
[----:B01----:R-:W-:Y:S01]  /*154a0*/  ENDCOLLECTIVE ;  /* 0x000000000000791b */ /* 0x003fe20003800000 */
.L_x_1205:
[----:B------:R-:W-:Y:S01]  /*154b0*/  IMAD.X R3, RZ, RZ, R0, P0 ;  /* 0x000000ffff037224 */ /* 0x000fe200000e0600 */
[----:B------:R-:W-:Y:S01]  /*154c0*/  ISETP.LT.OR P0, PT, R5, 0x1, P3 ;  /* 0x000000010500780c */ /* 0x000fe20001f01670 */
[----:B------:R-:W-:Y:S02]  /*154d0*/  IMAD R0, R7, 0x2, R16 ;  /* 0x0000000207007824 */ /* 0x000fe400078e0210 */
[----:B------:R-:W-:-:S10]  /*154e0*/  IMAD.MOV.U32 R13, RZ, RZ, R17 ;  /* 0x000000ffff0d7224 */ /* 0x000fd400078e0011 */
        /* <DEDUP_REMOVED lines=9> */
.L_x_1206:
        /* <DEDUP_REMOVED lines=10> */
.L_x_1207:
        /* <DEDUP_REMOVED lines=12> */
.L_x_1208:
        /* <DEDUP_REMOVED lines=10> */
.L_x_1209:
        /* <DEDUP_REMOVED lines=12> */
.L_x_1210:
        /* <DEDUP_REMOVED lines=10> */
.L_x_1211:
        /* <DEDUP_REMOVED lines=12> */
.L_x_1212:
        /* <DEDUP_REMOVED lines=10> */
.L_x_1213:
        /* <DEDUP_REMOVED lines=12> */
.L_x_1214:
[----:B------:R-:W-:Y:S01]  /*15b00*/  @!PT LDS RZ, [RZ] ;  /* 0x00000000fffff984 */ /* 0x000fe20000000800 */
[----:B------:R-:W-:Y:S01]  /*15b10*/  @!PT LDS RZ, [RZ] ;  /* 0x00000000fffff984 */ /* 0x000fe20000000800 */
[----:B------:R-:W-:Y:S01]  /*15b20*/  @!PT LDS RZ, [RZ] ;  /* 0x00000000fffff984 */ /* 0x000fe20000000800 */
[----:B------:R0:W-:Y:S01]  /*15b30*/  LDGSTS.E.BYPASS.LTC128B.128 [R0+0x5400], desc[UR36][R2.64+0x80], !P0 ;  /* 0x0540008002007fae */ /* 0x0001e2000c101d64 */
[----:B------:R-:W-:Y:S05]  /*15b40*/  BRA `(.L_x_1215) ;  /* 0xffffffc800b47947 */ /* 0x000fea000383ffff */
.L_x_1120:
[----:B------:R-:W-:Y:S01]  /*15b50*/  BSSY B0, `(.L_x_1216) ;  /* 0x0000008000007945 */ /* 0x000fe20003800000 */
[----:B------:R-:W-:Y:S02]  /*15b60*/  IMAD.MOV.U32 R13, RZ, RZ, R34 ;  /* 0x000000ffff0d7224 */ /* 0x000fe400078e0022 */
[----:B------:R-:W-:Y:S02]  /*15b70*/  IMAD.MOV.U32 R12, RZ, RZ, RZ ;  /* 0x000000ffff0c7224 */ /* 0x000fe400078e00ff */
[----:B------:R-:W-:Y:S02]  /*15b80*/  IMAD.MOV.U32 R11, RZ, RZ, 0x1f ;  /* 0x0000001fff0b7424 */ /* 0x000fe400078e00ff */
[----:B------:R-:W-:-:S07]  /*15b90*/  IMAD.MOV.U32 R15, RZ, RZ, -0x1 ;  /* 0xffffffffff0f7424 */ /* 0x000fce00078e00ff */
[----:B-----5:R-:W-:Y:S05]  /*15ba0*/  WARPSYNC.COLLECTIVE R15, `(.L_x_1217) ;  /* 0x000000000f087348 */ /* 0x020fea0003c00000 */
[----:B------:R0:W1:Y:S02]  /*15bb0*/  SHFL.IDX P6, R14, R13, R12, R11 ;  /* 0x0000000c0d0e7389 */ /* 0x00006400000c000b */
[----:B01---5:R-:W-:Y:S01]  /*15bc0*/  ENDCOLLECTIVE ;  /* 0x000000000000791b */ /* 0x023fe20003800000 */
.L_x_1217:
[----:B------:R-:W-:Y:S05]  /*15bd0*/  BSYNC B0 ;  /* 0x0000000000007941 */ /* 0x000fea0003800000 */
.L_x_1216:
[----:B------:R-:W-:Y:S05]  /*15be0*/  BRA `(.L_x_1218) ;  /* 0xffffffcc00347947 */ /* 0x000fea000383ffff */
.L_x_1123:
[----:B-1----:R1:W2:Y:S02]  /*15bf0*/  SYNCS.PHASECHK.TRANS64.TRYWAIT P0, [R4+URZ+0x2a820], R0 ;  /* 0x02a82000040075a7 */ /* 0x0022a4000800017f */
[----:B--2---:R-:W-:Y:S05]  /*15c00*/  @!P0 NANOSLEEP.SYNCS 0x989680 ;  /* 0x009896800000895d */ /* 0x004fea0003900000 */
[----:B------:R-:W2:Y:S02]  /*15c10*/  @!P0 SYNCS.PHASECHK.TRANS64 P0, [R4+URZ+0x2a820], R0 ;  /* 0x02a82000040085a7 */ /* 0x000ea4000800007f */
[----:B--2---:R-:W-:Y:S05]  /*15c20*/  @!P0 BRA `(.L_x_1123) ;  /* 0xfffffffc00f08947 */ /* 0x004fea000383ffff */
[----:B------:R-:W-:Y:S05]  /*15c30*/  BRA `(.L_x_1219) ;  /* 0xffffffcc007c7947 */ /* 0x000fea000383ffff */
.L_x_1124:
[----:B------:R-:W2:Y:S01]  /*15c40*/  S2R R2, SR_TID.X ;  /* 0x0000000000027919 */ /* 0x000ea20000002100 */
[----:B------:R-:W-:Y:S01]  /*15c50*/  BSSY B0, `(.L_x_1220) ;  /* 0x000000a000007945 */ /* 0x000fe20003800000 */
        /* <DEDUP_REMOVED lines=9> */
.L_x_1221:
[----:B------:R-:W-:Y:S05]  /*15cf0*/  BSYNC B0 ;  /* 0x0000000000007941 */ /* 0x000fea0003800000 */
.L_x_1220:
[----:B------:R-:W-:Y:S05]  /*15d00*/  BRA `(.L_x_1222) ;  /* 0xffffffcc00647947 */ /* 0x000fea000383ffff */
.L_x_1127:
[----:B------:R-:W-:Y:S01]  /*15d10*/  BSSY B1, `(.L_x_1223) ;  /* 0x0000006000017945 */ /* 0x000fe20003800000 */
[----:B------:R-:W-:-:S07]  /*15d20*/  IMAD.MOV.U32 R15, RZ, RZ, -0x1 ;  /* 0xffffffffff0f7424 */ /* 0x000fce00078e00ff */
[----:B01---5:R-:W-:Y:S05]  /*15d30*/  WARPSYNC.COLLECTIVE R15, `(.L_x_1224) ;  /* 0x000000000f0c7348 */ /* 0x023fea0003c00000 */
[----:B------:R-:W-:Y:S02]  /*15d40*/  ELECT P6, UR62, PT ;  /* 0x00000000003e782f */ /* 0x000fe400038c0000 */
[----:B------:R-:W-:Y:S01]  /*15d50*/  MOV R14, UR62 ;  /* 0x0000003e000e7c02 */ /* 0x000fe20008000f00 */
[----:B01---5:R-:W-:Y:S10]  /*15d60*/  ENDCOLLECTIVE ;  /* 0x000000000000791b */ /* 0x023ff40003800000 */
.L_x_1224:
[----:B------:R-:W-:Y:S05]  /*15d70*/  BSYNC B1 ;  /* 0x0000000000017941 */ /* 0x000fea0003800000 */
.L_x_1223:
[----:B------:R-:W-:Y:S05]  /*15d80*/  BRA `(.L_x_1225) ;  /* 0xffffffcc005c7947 */ /* 0x000fea000383ffff */
.L_x_1129:
[----:B-1----:R1:W2:Y:S02]  /*15d90*/  SYNCS.PHASECHK.TRANS64.TRYWAIT P1, [R5+URZ+0x2a840], R0 ;  /* 0x02a84000050075a7 */ /* 0x0022a4000802017f */
[----:B--2---:R-:W-:Y:S05]  /*15da0*/  @!P1 NANOSLEEP.SYNCS 0x989680 ;  /* 0x009896800000995d */ /* 0x004fea0003900000 */
[----:B------:R-:W2:Y:S02]  /*15db0*/  @!P1 SYNCS.PHASECHK.TRANS64 P1, [R5+URZ+0x2a840], R0 ;  /* 0x02a84000050095a7 */ /* 0x000ea4000802007f */
[----:B--2---:R-:W-:Y:S05]  /*15dc0*/  @!P1 BRA `(.L_x_1129) ;  /* 0xfffffffc00f09947 */ /* 0x004fea000383ffff */
[----:B------:R-:W-:Y:S05]  /*15dd0*/  BRA `(.L_x_1226) ;  /* 0xffffffcc00847947 */ /* 0x000fea000383ffff */
.L_x_1131:
[----:B--2---:R2:W3:Y:S02]  /*15de0*/  SYNCS.PHASECHK.TRANS64.TRYWAIT P1, [R23+URZ+0x2a840], R2 ;  /* 0x02a84002170075a7 */ /* 0x0044e4000802017f */
[----:B---3--:R-:W-:Y:S05]  /*15df0*/  @!P1 NANOSLEEP.SYNCS 0x989680 ;  /* 0x009896800000995d */ /* 0x008fea0003900000 */
[----:B------:R-:W3:Y:S02]  /*15e00*/  @!P1 SYNCS.PHASECHK.TRANS64 P1, [R23+URZ+0x2a840], R2 ;  /* 0x02a84002170095a7 */ /* 0x000ee4000802007f */
[----:B---3--:R-:W-:Y:S05]  /*15e10*/  @!P1 BRA `(.L_x_1131) ;  /* 0xfffffffc00f09947 */ /* 0x008fea000383ffff */
[----:B------:R-:W-:Y:S05]  /*15e20*/  BRA `(.L_x_1227) ;  /* 0xffffffcc00907947 */ /* 0x000fea000383ffff */
.L_x_1133:
[----:B---3--:R3:W4:Y:S02]  /*15e30*/  SYNCS.PHASECHK.TRANS64.TRYWAIT P1, [R5+URZ+0x2a860], R0 ;  /* 0x02a86000050075a7 */ /* 0x008724000802017f */
[----:B----4-:R-:W-:Y:S05]  /*15e40*/  @!P1 NANOSLEEP.SYNCS 0x989680 ;  /* 0x009896800000995d */ /* 0x010fea0003900000 */
[----:B------:R-:W4:Y:S02]  /*15e50*/  @!P1 SYNCS.PHASECHK.TRANS64 P1, [R5+URZ+0x2a860], R0 ;  /* 0x02a86000050095a7 */ /* 0x000f24000802007f */
[----:B----4-:R-:W-:Y:S05]  /*15e60*/  @!P1 BRA `(.L_x_1133) ;  /* 0xfffffffc00f09947 */ /* 0x010fea000383ffff */
[----:B------:R-:W-:Y:S05]  /*15e70*/  BRA `(.L_x_1228) ;  /* 0xffffffcc008c7947 */ /* 0x000fea000383ffff */
.L_x_1229:
        /* <DEDUP_REMOVED lines=16> */
.L_x_15524:


//--------------------- .text._ZN7cutlass13device_kernelIN5flash11enable_sm90INS1_16FlashAttnFwdSm90INS1_25CollectiveMainloopFwdSm90ILi2EN4cute5tupleIJNS5_1CILi1EEES8_S8_EEENS6_IJNS7_ILi128EEENS7_ILi96EEENS7_ILi192EEEEEELi128ENS_6half_tEfNS_4arch4Sm90ELb0ELb1ELb0ELb1ELb1ELb0ELb0ELb1ELb1ELb1ELb0ELb0EEENS1_21CollectiveEpilogueFwdINS6_IJSA_SA_SB_EEES9_SE_SG_Li256ELb1ELb1ELb0ELb0EEENS1_36VarlenDynamicPersistentTileSchedulerILi128ELi96ELi256ELi128ELb0ELb1ELb1ELb1ELb0ELb1EEEEEEEEEvNT_6ParamsE --------------------------
	.section	.text._ZN7cutlass13device_kernelIN5flash11enable_sm90INS1_16FlashAttnFwdSm90INS1_25CollectiveMainloopFwdSm90ILi2EN4cute5tupleIJNS5_1CILi1EEES8_S8_EEENS6_IJNS7_ILi128EEENS7_ILi96EEENS7_ILi192EEEEEELi128ENS_6half_tEfNS_4arch4Sm90ELb0ELb1ELb0ELb1ELb1ELb0ELb0ELb1ELb1ELb1ELb0ELb0EEENS1_21CollectiveEpilogueFwdINS6_IJSA_SA_SB_EEES9_SE_SG_Li256ELb1ELb1ELb0ELb0EEENS1_36VarlenDynamicPersistentTileSchedulerILi128ELi96ELi256ELi128ELb0ELb1ELb1ELb1ELb0ELb1EEEEEEEEEvNT_6ParamsE,"ax",@progbits
	.align	128
.text._ZN7cutlass13device_kernelIN5flash11enable_sm90INS1_16FlashAttnFwdSm90INS1_25CollectiveMainloopFwdSm90ILi2EN4cute5tupleIJNS5_1CILi1EEES8_S8_EEENS6_IJNS7_ILi128EEENS7_ILi96EEENS7_ILi192EEEEEELi128ENS_6half_tEfNS_4arch4Sm90ELb0ELb1ELb0ELb1ELb1ELb0ELb0ELb1ELb1ELb1ELb0ELb0EEENS1_21CollectiveEpilogueFwdINS6_IJSA_SA_SB_EEES9_SE_SG_Li256ELb1ELb1ELb0ELb0EEENS1_36VarlenDynamicPersistentTileSchedulerILi128ELi96ELi256ELi128ELb0ELb1ELb1ELb1ELb0ELb1EEEEEEEEEvNT_6ParamsE:
        .type           _ZN7cutlass13device_kernelIN5flash11enable_sm90INS1_16FlashAttnFwdSm90INS1_25CollectiveMainloopFwdSm90ILi2EN4cute5tupleIJNS5_1CILi1EEES8_S8_EEENS6_IJNS7_ILi128EEENS7_ILi96EEENS7_ILi192EEEEEELi128ENS_6half_tEfNS_4arch4Sm90ELb0ELb1ELb0ELb1ELb1ELb0ELb0ELb1ELb1ELb1ELb0ELb0EEENS1_21CollectiveEpilogueFwdINS6_IJSA_SA_SB_EEES9_SE_SG_Li256ELb1ELb1ELb0ELb0EEENS1_36VarlenDynamicPersistentTileSchedulerILi128ELi96ELi256ELi128ELb0ELb1ELb1ELb1ELb0ELb1EEEEEEEEEvNT_6ParamsE,@function
        .size           _ZN7cutlass13device_kernelIN5flash11enable_sm90INS1_16FlashAttnFwdSm90INS1_25CollectiveMainloopFwdSm90ILi2EN4cute5tupleIJNS5_1CILi1EEES8_S8_EEENS6_IJNS7_ILi128EEENS7_ILi96EEENS7_ILi192EEEEEELi128ENS_6half_tEfNS_4arch4Sm90ELb0ELb1ELb0ELb1ELb1ELb0ELb0ELb1ELb1ELb1ELb0ELb0EEENS1_21CollectiveEpilogueFwdINS6_IJSA_SA_SB_EEES9_SE_SG_Li256ELb1ELb1ELb0ELb0EEENS1_36VarlenDynamicPersistentTileSchedulerILi128ELi96ELi256ELi128ELb0ELb1ELb1ELb1ELb0ELb1EEEEEEEEEvNT_6ParamsE,(.L_x_15525 - _ZN7cutlass13device_kernelIN5flash11enable_sm90INS1_16FlashAttnFwdSm90INS1_25CollectiveMainloopFwdSm90ILi2EN4cute5tupleIJNS5_1CILi1EEES8_S8_EEENS6_IJNS7_ILi128EEENS7_ILi96EEENS7_ILi192EEEEEELi128ENS_6half_tEfNS_4arch4Sm90ELb0ELb1ELb0ELb1ELb1ELb0ELb0ELb1ELb1ELb1ELb0ELb0EEENS1_21CollectiveEpilogueFwdINS6_IJSA_SA_SB_EEES9_SE_SG_Li256ELb1ELb1ELb0ELb0EEENS1_36VarlenDynamicPersistentTileSchedulerILi128ELi96ELi256ELi128ELb0ELb1ELb1ELb1ELb0ELb1EEEEEEEEEvNT_6ParamsE)
        .other          _ZN7cutlass13device_kernelIN5flash11enable_sm90INS1_16FlashAttnFwdSm90INS1_25CollectiveMainloopFwdSm90ILi2EN4cute5tupleIJNS5_1CILi1EEES8_S8_EEENS6_IJNS7_ILi128EEENS7_ILi96EEENS7_ILi192EEEEEELi128ENS_6half_tEfNS_4arch4Sm90ELb0ELb1ELb0ELb1ELb1ELb0ELb0ELb1ELb1ELb1ELb0ELb0EEENS1_21CollectiveEpilogueFwdINS6_IJSA_SA_SB_EEES9_SE_SG_Li256ELb1ELb1ELb0ELb0EEENS1_36VarlenDynamicPersistentTileSchedulerILi128ELi96ELi256ELi128ELb0ELb1ELb1ELb1ELb0ELb1EEEEEEEEEvNT_6ParamsE,@"STO_CUDA_ENTRY STV_DEFAULT"
_ZN7cutlass13device_kernelIN5flash11enable_sm90INS1_16FlashAttnFwdSm90INS1_25CollectiveMainloopFwdSm90ILi2EN4cute5tupleIJNS5_1CILi1EEES8_S8_EEENS6_IJNS7_ILi128EEENS7_ILi96EEENS7_ILi192EEEEEELi128ENS_6half_tEfNS_4arch4Sm90ELb0ELb1ELb0ELb1ELb1ELb0ELb0ELb1ELb1ELb1ELb0ELb0EEENS1_21CollectiveEpilogueFwdINS6_IJSA_SA_SB_EEES9_SE_SG_Li256ELb1ELb1ELb0ELb0EEENS1_36VarlenDynamicPersistentTileSchedulerILi128ELi96ELi256ELi128ELb0ELb1ELb1ELb1ELb0ELb1EEEEEEEEEvNT_6ParamsE:
        /* <DEDUP_REMOVED lines=45> */
.L_x_1230:
        /* <DEDUP_REMOVED lines=22> */
.L_x_1231:
        /* <DEDUP_REMOVED lines=18> */
.L_x_1232:
        /* <DEDUP_REMOVED lines=22> */
.L_x_1233:
        /* <DEDUP_REMOVED lines=23> */
.L_x_1234:
        /* <DEDUP_REMOVED lines=10> */
.L_x_1236:
[----:B------:R-:W-:-:S08]  /*08c0*/  NOP ;  /* 0x0000000000007918 */ /* 0x000fd00000000000 */
[----:B------:R-:W1:Y:S02]  /*08d0*/  USETMAXREG.TRY_ALLOC.CTAPOOL UP0, 0xe8 ;  /* 0x000000e8000079c8 */ /* 0x000e640008000600 */
[----:B-1----:R-:W-:-:S13]  /*08e0*/  PLOP3.LUT P0, PT, PT, PT, UP0, 0x80, 0x0 ;  /* 0x000000000000781c */ /* 0x002fda0003f0f008 */
[----:B------:R-:W-:Y:S05]  /*08f0*/  @!P0 BRA `(.L_x_1236) ;  /* 0xfffffffc00f08947 */ /* 0x000fea000383ffff */
[----:B------:R-:W1:Y:S08]  /*0900*/  S2UR UR5, SR_CgaCtaId ;  /* 0x00000000000579c3 */ /* 0x000e700000008800 */
[----:B------:R-:W-:Y:S06]  /*0910*/  BAR.ARV 0x8, 0x180 ;  /* 0x0206000000007b1d */ /* 0x000fec0000002000 */
[----:B------:R-:W-:-:S02]  /*0920*/  UMOV UR4, 0x400 ;  /* 0x0000040000047882 */ /* 0x000fc40000000000 */
[----:B------:R-:W-:Y:S01]  /*0930*/  BAR.SYNC.DEFER_BLOCKING 0x5, 0x180 ;  /* 0x0146000000007b1d */ /* 0x000fe20000010000 */
[----:B-1----:R-:W-:-:S09]  /*0940*/  ULEA UR4, UR5, UR4, 0x18 ;  /* 0x0000000405047291 */ /* 0x002fd2000f8ec03f */
[----:B------:R-:W1:Y:S01]  /*0950*/  LDS.128 R44, [UR4+0x2a8d0] ;  /* 0x02a8d004ff2c7984 */ /* 0x000e620008000c00 */
[----:B------:R-:W-:Y:S01]  /*0960*/  ULDC UR4, c[0x0][0xc3c] ;  /* 0x00030f0000047ab9 */ /* 0x000fe20000000800 */
[----:B------:R-:W-:Y:S06]  /*0970*/  BAR.ARV 0x4, 0x180 ;  /* 0x0106000000007b1d */ /* 0x000fec0000002000 */
[----:B-1----:R-:W-:-:S13]  /*0980*/  ISETP.GE.AND P0, PT, R47, UR4, PT ;  /* 0x000000042f007c0c */ /* 0x002fda000bf06270 */
[----:B------:R-:W-:Y:S05]  /*0990*/  @P0 EXIT ;  /* 0x000000000000094d */ /* 0x000fea0003800000 */
[----:B0-----:R-:W2:Y:S01]  /*09a0*/  LDL R2, [R1+0x18] ;  /* 0x0000180001027983 */ /* 0x001ea20000100800 */
[----:B------:R-:W-:Y:S01]  /*09b0*/  IMAD.MOV.U32 R166, RZ, RZ, RZ ;  /* 0x000000ffffa67224 */ /* 0x000fe200078e00ff */
[----:B------:R-:W-:Y:S01]  /*09c0*/  UMOV UR38, URZ ;  /* 0x0000003f00267c82 */ /* 0x000fe20008000000 */
[----:B------:R-:W-:Y:S01]  /*09d0*/  UMOV UR39, URZ ;  /* 0x0000003f00277c82 */ /* 0x000fe20008000000 */
[----:B------:R-:W0:Y:S02]  /*09e0*/  S2R R0, SR_TID.X ;  /* 0x0000000000007919 */ /* 0x000e240000002100 */
[----:B0-----:R-:W-:-:S05]  /*09f0*/  VIADD R174, R0, 0xffffff80 ;  /* 0xffffff8000ae7836 */ /* 0x001fca0000000000 */
[----:B------:R-:W-:-:S04]  /*0a00*/  SHF.R.S32.HI R3, RZ, 0x1f, R174 ;  /* 0x0000001fff037819 */ /* 0x000fc800000114ae */
[CC--:B------:R-:W-:Y:S02]  /*0a10*/  LEA.HI R0, R3.reuse, R174.reuse, RZ, 0x7 ;  /* 0x000000ae03007211 */ /* 0x0c0fe400078f38ff */
[CC--:B------:R-:W-:Y:S02]  /*0a20*/  LEA.HI R4, R3.reuse, R174.reuse, RZ, 0x5 ;  /* 0x000000ae03047211 */ /* 0x0c0fe400078f28ff */
[----:B------:R-:W-:Y:S02]  /*0a30*/  LOP3.LUT R167, R0, 0xffffff80, RZ, 0xc0, !PT ;  /* 0xffffff8000a77812 */ /* 0x000fe400078ec0ff */
[----:B------:R-:W-:Y:S01]  /*0a40*/  LEA.HI R11, R3, R174, RZ, 0x2 ;  /* 0x000000ae030b7211 */ /* 0x000fe200078f10ff */
[----:B------:R-:W-:Y:S01]  /*0a50*/  IMAD.SHL.U32 R4, R4, 0x20, RZ ;  /* 0x0000002004047824 */ /* 0x000fe200078e00ff */
[----:B------:R-:W-:Y:S01]  /*0a60*/  SHF.R.S32.HI R169, RZ, 0x7, R0 ;  /* 0x00000007ffa97819 */ /* 0x000fe20000011400 */
[----:B------:R-:W-:Y:S01]  /*0a70*/  IMAD.IADD R167, R174, 0x1, -R167 ;  /* 0x00000001aea77824 */ /* 0x000fe200078e0aa7 */
[----:B------:R-:W-:-:S02]  /*0a80*/  LOP3.LUT R11, R11, 0xfffffffc, RZ, 0xc0, !PT ;  /* 0xfffffffc0b0b7812 */ /* 0x000fc400078ec0ff */
[----:B------:R-:W-:Y:S02]  /*0a90*/  LOP3.LUT R4, R4, 0xfffffc00, RZ, 0xc0, !PT ;  /* 0xfffffc0004047812 */ /* 0x000fe400078ec0ff */
[----:B------:R-:W-:Y:S01]  /*0aa0*/  SHF.R.S32.HI R6, RZ, 0x1f, R167 ;  /* 0x0000001fff067819 */ /* 0x000fe200000114a7 */
[----:B------:R-:W-:Y:S01]  /*0ab0*/  IMAD.IADD R11, R174, 0x1, -R11 ;  /* 0x00000001ae0b7824 */ /* 0x000fe200078e0a0b */
[----:B------:R-:W-:Y:S02]  /*0ac0*/  LEA.HI R0, R0, R169, RZ, 0x1 ;  /* 0x000000a900007211 */ /* 0x000fe400078f08ff */
[CC--:B------:R-:W-:Y:S02]  /*0ad0*/  LEA.HI R8, R6.reuse, R167.reuse, RZ, 0x2 ;  /* 0x000000a706087211 */ /* 0x0c0fe400078f10ff */
[----:B------:R-:W-:Y:S02]  /*0ae0*/  LEA.HI R6, R6, R167, RZ, 0x5 ;  /* 0x000000a706067211 */ /* 0x000fe400078f28ff */
[----:B------:R-:W-:-:S02]  /*0af0*/  SHF.R.S32.HI R9, RZ, 0x2, R8 ;  /* 0x00000002ff097819 */ /* 0x000fc40000011408 */
[----:B------:R-:W-:Y:S02]  /*0b00*/  SHF.R.S32.HI R10, RZ, 0x1f, R8 ;  /* 0x0000001fff0a7819 */ /* 0x000fe40000011408 */
[----:B------:R-:W-:Y:S02]  /*0b10*/  SHF.R.S32.HI R6, RZ, 0x5, R6 ;  /* 0x00000005ff067819 */ /* 0x000fe40000011406 */
[----:B------:R-:W-:Y:S02]  /*0b20*/  LEA.HI R10, R10, R9, RZ, 0x3 ;  /* 0x000000090a0a7211 */ /* 0x000fe400078f18ff */
[----:B------:R-:W-:Y:S02]  /*0b30*/  LOP3.LUT R0, R0, 0x3fffffe, RZ, 0xc0, !PT ;  /* 0x03fffffe00007812 */ /* 0x000fe400078ec0ff */
[----:B------:R-:W-:Y:S02]  /*0b40*/  LOP3.LUT R10, R10, 0xfffffff8, RZ, 0xc0, !PT ;  /* 0xfffffff80a0a7812 */ /* 0x000fe400078ec0ff */
[----:B------:R-:W-:Y:S01]  /*0b50*/  LOP3.LUT R8, R8, 0x7ffffffc, RZ, 0xc0, !PT ;  /* 0x7ffffffc08087812 */ /* 0x000fe200078ec0ff */
[----:B------:R-:W-:-:S02]  /*0b60*/  IMAD.IADD R0, R169, 0x1, -R0 ;  /* 0x00000001a9007824 */ /* 0x000fc400078e0a00 */
[----:B------:R-:W-:Y:S02]  /*0b70*/  IMAD.IADD R9, R9, 0x1, -R10 ;  /* 0x0000000109097824 */ /* 0x000fe400078e0a0a */
[----:B------:R-:W-:Y:S02]  /*0b80*/  IMAD.IADD R19, R167, 0x1, -R8 ;  /* 0x00000001a7137824 */ /* 0x000fe400078e0a08 */
[----:B------:R-:W-:-:S04]  /*0b90*/  IMAD R9, R6, 0x10, R9 ;  /* 0x0000001006097824 */ /* 0x000fc800078e0209 */
[----:B------:R-:W-:Y:S01]  /*0ba0*/  IMAD R170, R0, 0x40, R9 ;  /* 0x0000004000aa7824 */ /* 0x000fe200078e0209 */
[----:B--2---:R-:W-:Y:S02]  /*0bb0*/  R2UR UR4, R2 ;  /* 0x00000000020472ca */ /* 0x004fe400000e0000 */
[CC--:B------:R-:W-:Y:S02]  /*0bc0*/  LEA.HI R2, R3.reuse, R174.reuse, RZ, 0x4 ;  /* 0x000000ae03027211 */ /* 0x0c0fe400078f20ff */
[----:B------:R-:W-:Y:S02]  /*0bd0*/  LEA.HI R3, R3, R174, RZ, 0x3 ;  /* 0x000000ae03037211 */ /* 0x000fe400078f18ff */
[----:B------:R-:W-:Y:S02]  /*0be0*/  SHF.R.S32.HI R7, RZ, 0x4, R2 ;  /* 0x00000004ff077819 */ /* 0x000fe40000011402 */
[C---:B------:R-:W-:Y:S02]  /*0bf0*/  LOP3.LUT R5, R2.reuse, 0x3fffff0, RZ, 0xc0, !PT ;  /* 0x03fffff002057812 */ /* 0x040fe400078ec0ff */
[----:B------:R-:W-:-:S02]  /*0c00*/  LEA.HI R2, R2, R7, RZ, 0x1 ;  /* 0x0000000702027211 */ /* 0x000fc400078f08ff */
[----:B------:R-:W-:Y:S01]  /*0c10*/  SHF.R.S32.HI R165, RZ, 0x3, R3 ;  /* 0x00000003ffa57819 */ /* 0x000fe20000011403 */
[----:B------:R-:W-:Y:S01]  /*0c20*/  IMAD.IADD R5, R174, 0x1, -R5 ;  /* 0x00000001ae057824 */ /* 0x000fe200078e0a05 */
[----:B------:R-:W-:Y:S01]  /*0c30*/  LOP3.LUT R2, R2, 0x1ffffffe, RZ, 0xc0, !PT ;  /* 0x1ffffffe02027812 */ /* 0x000fe200078ec0ff */
[----:B------:R-:W-:Y:S02]  /*0c40*/  ULOP3.LUT UR61, UR4, 0x1, URZ, 0xfc, !UPT ;  /* 0x00000001043d7892 */ /* 0x000fe4000f8efc3f */
[----:B------:R-:W-:Y:S01]  /*0c50*/  IMAD R5, R5, 0x40, R4 ;  /* 0x0000004005057824 */ /* 0x000fe200078e0204 */
[----:B------:R-:W-:Y:S01]  /*0c60*/  LEA.HI R4, R11, R11, RZ, 0x1 ;  /* 0x0000000b0b047211 */ /* 0x000fe200078f08ff */
[----:B------:R-:W-:Y:S01]  /*0c70*/  IMAD.IADD R2, R7, 0x1, -R2 ;  /* 0x0000000107027824 */ /* 0x000fe200078e0a02 */
[----:B------:R-:W-:Y:S02]  /*0c80*/  LOP3.LUT R7, R3, 0xfffffff8, RZ, 0xc0, !PT ;  /* 0xfffffff803077812 */ /* 0x000fe400078ec0ff */
[----:B------:R-:W-:Y:S01]  /*0c90*/  LOP3.LUT R4, R4, 0x1ffffffe, RZ, 0xc0, !PT ;  /* 0x1ffffffe04047812 */ /* 0x000fe200078ec0ff */
[----:B------:R-:W-:-:S02]  /*0ca0*/  IMAD R171, R2, 0x8, R5 ;  /* 0x0000000802ab7824 */ /* 0x000fc400078e0205 */
[----:B------:R-:W-:Y:S02]  /*0cb0*/  IMAD.IADD R162, R174, 0x1, -R7 ;  /* 0x00000001aea27824 */ /* 0x000fe400078e0a07 */
[----:B------:R-:W-:Y:S02]  /*0cc0*/  IMAD.IADD R11, R11, 0x1, -R4 ;  /* 0x000000010b0b7824 */ /* 0x000fe400078e0a04 */
[----:B------:R-:W-:Y:S02]  /*0cd0*/  IMAD.SHL.U32 R160, R162, 0x8, RZ ;  /* 0x00000008a2a07824 */ /* 0x000fe400078e00ff */
[----:B------:R-:W-:Y:S02]  /*0ce0*/  IMAD R22, R11, 0x8, R170 ;  /* 0x000000080b167824 */ /* 0x000fe400078e02aa */
[----:B------:R-:W-:Y:S01]  /*0cf0*/  VIADD R161, R160, 0x40 ;  /* 0x00000040a0a17836 */ /* 0x000fe20000000000 */
[----:B------:R-:W-:-:S04]  /*0d00*/  SHF.R.S32.HI R173, RZ, 0x1f, R160 ;  /* 0x0000001fffad7819 */ /* 0x000fc800000114a0 */
[----:B------:R-:W-:-:S07]  /*0d10*/  SHF.R.S32.HI R172, RZ, 0x1f, R161 ;  /* 0x0000001fffac7819 */ /* 0x000fce00000114a1 */
.L_x_1344:
[----:B0---4-:R-:W0:Y:S01]  /*0d20*/  LDC.64 R2, c[0x0][0xa28] ;  /* 0x00028a00ff027b82 */ /* 0x011e220000000a00 */
[----:B------:R-:W-:Y:S01]  /*0d30*/  IMAD.MOV.U32 R7, RZ, RZ, RZ ;  /* 0x000000ffff077224 */ /* 0x000fe200078e00ff */
[----:B------:R-:W-:Y:S01]  /*0d40*/  ULDC.64 UR4, c[0x0][0x418] ;  /* 0x0001060000047ab9 */ /* 0x000fe20000000a00 */
[----:B------:R-:W-:-:S05]  /*0d50*/  ULDC.64 UR6, c[0x0][0xa20] ;  /* 0x0002880000067ab9 */ /* 0x000fca0000000a00 */
[----:B--2---:R-:W1:Y:S01]  /*0d60*/  LDC.64 R4, c[0x0][0xa18] ;  /* 0x00028600ff047b82 */ /* 0x004e620000000a00 */
[----:B0-----:R-:W-:-:S04]  /*0d70*/  ISETP.NE.U32.AND P0, PT, R2, RZ, PT ;  /* 0x000000ff0200720c */ /* 0x001fc80003f05070 */
[----:B------:R-:W-:Y:S02]  /*0d80*/  ISETP.NE.AND.EX P0, PT, R3, RZ, PT, P0 ;  /* 0x000000ff0300720c */ /* 0x000fe40003f05300 */
[----:B-1----:R-:W-:-:S04]  /*0d90*/  ISETP.NE.U32.AND P1, PT, R4, RZ, PT ;  /* 0x000000ff0400720c */ /* 0x002fc80003f25070 */
[----:B------:R-:W-:-:S07]  /*0da0*/  ISETP.NE.AND.EX P1, PT, R5, RZ, PT, P1 ;  /* 0x000000ff0500720c */ /* 0x000fce0003f25310 */
[----:B------:R-:W0:Y:S08]  /*0db0*/  @P0 LDC.64 R2, c[0x0][0xa28] ;  /* 0x00028a00ff020b82 */ /* 0x000e300000000a00 */
[----:B------:R-:W1:Y:S01]  /*0dc0*/  @P1 LDC.64 R4, c[0x0][0xa18] ;  /* 0x00028600ff041b82 */ /* 0x000e620000000a00 */
[----:B0-----:R-:W-:-:S05]  /*0dd0*/  @P0 IMAD.WIDE R2, R47, 0x4, R2 ;  /* 0x000000042f020825 */ /* 0x001fca00078e0202 */
[----:B------:R0:W5:Y:S01]  /*0de0*/  @P0 LDG.E R7, desc[UR36][R2.64] ;  /* 0x0000002402070981 */ /* 0x000162000c1e1900 */
[----:B-1----:R-:W-:-:S05]  /*0df0*/  @P1 IMAD.WIDE R4, R47, 0x4, R4 ;  /* 0x000000042f041825 */ /* 0x002fca00078e0204 */
[----:B------:R0:W5:Y:S01]  /*0e00*/  @P1 LDG.E R17, desc[UR36][R4.64] ;  /* 0x0000002404111981 */ /* 0x000162000c1e1900 */
[----:B------:R-:W-:Y:S01]  /*0e10*/  UISETP.NE.U32.AND UP0, UPT, UR4, URZ, UPT ;  /* 0x0000003f0400728c */ /* 0x000fe2000bf05070 */
[----:B------:R-:W-:Y:S01]  /*0e20*/  ISETP.NE.U32.AND P2, PT, RZ, UR6, PT ;  /* 0x00000006ff007c0c */ /* 0x000fe2000bf45070 */
[----:B------:R-:W-:Y:S01]  /*0e30*/  IMAD.MOV.U32 R163, RZ, RZ, R46 ;  /* 0x000000ffffa37224 */ /* 0x000fe200078e002e */
[----:B------:R-:W-:Y:S01]  /*0e40*/  ULDC UR4, c[0x0][0x424] ;  /* 0x0001090000047ab9 */ /* 0x000fe20000000800 */
[----:B------:R-:W-:Y:S01]  /*0e50*/  UISETP.NE.AND.EX UP0, UPT, UR5, URZ, UPT, UP0 ;  /* 0x0000003f0500728c */ /* 0x000fe2000bf05300 */
[----:B------:R-:W-:Y:S02]  /*0e60*/  ISETP.NE.AND.EX P2, PT, RZ, UR7, PT, P2 ;  /* 0x00000007ff007c0c */ /* 0x000fe4000bf45320 */
[----:B------:R-:W-:Y:S01]  /*0e70*/  ULDC UR5, c[0x0][0x2f0] ;  /* 0x0000bc0000057ab9 */ /* 0x000fe20000000800 */
[----:B------:R-:W-:-:S04]  /*0e80*/  USEL UR4, UR4, 0x1, UP0 ;  /* 0x0000000104047887 */ /* 0x000fc80008000000 */
[----:B------:R-:W-:Y:S01]  /*0e90*/  UIMAD UR4, UR4, UR5, URZ ;  /* 0x00000005040472a4 */ /* 0x000fe2000f8e023f */
[----:B0--3--:R-:W-:Y:S11]  /*0ea0*/  @P1 BRA `(.L_x_1237) ;  /* 0x0000000000281947 */ /* 0x009ff60003800000 */
[----:B------:R-:W-:Y:S01]  /*0eb0*/  ULDC.64 UR6, c[0x0][0xa00] ;  /* 0x0002800000067ab9 */ /* 0x000fe20000000a00 */
[----:B-----5:R-:W0:Y:S01]  /*0ec0*/  LDC R17, c[0x0][0x288] ;  /* 0x0000a200ff117b82 */ /* 0x020e220000000800 */
[----:B------:R-:W-:-:S04]  /*0ed0*/  ISETP.NE.U32.AND P0, PT, RZ, UR6, PT ;  /* 0x00000006ff007c0c */ /* 0x000fc8000bf05070 */
[----:B------:R-:W-:-:S13]  /*0ee0*/  ISETP.NE.AND.EX P0, PT, RZ, UR7, PT, P0 ;  /* 0x00000007ff007c0c */ /* 0x000fda000bf05300 */
[----:B------:R-:W-:Y:S05]  /*0ef0*/  @!P0 BRA `(.L_x_1237) ;  /* 0x0000000000148947 */ /* 0x000fea0003800000 */
[----:B------:R-:W1:Y:S02]  /*0f00*/  LDC.64 R2, c[0x0][0xa00] ;  /* 0x00028000ff027b82 */ /* 0x000e640000000a00 */
[----:B-1----:R-:W-:-:S05]  /*0f10*/  IMAD.WIDE R2, R47, 0x4, R2 ;  /* 0x000000042f027825 */ /* 0x002fca00078e0202 */
[----:B0-----:R-:W2:Y:S04]  /*0f20*/  LDG.E R17, desc[UR36][R2.64] ;  /* 0x0000002402117981 */ /* 0x001ea8000c1e1900 */
[----:B------:R-:W2:Y:S02]  /*0f30*/  LDG.E R0, desc[UR36][R2.64+0x4] ;  /* 0x0000042402007981 */ /* 0x000ea4000c1e1900 */
[----:B--2---:R-:W-:-:S07]  /*0f40*/  IMAD.IADD R17, R0, 0x1, -R17 ;  /* 0x0000000100117824 */ /* 0x004fce00078e0a11 */
.L_x_1237:
[----:B------:R-:W-:Y:S02]  /*0f50*/  IMAD.U32 R16, RZ, RZ, UR4 ;  /* 0x00000004ff107e24 */ /* 0x000fe4000f8e00ff */
[----:B------:R-:W-:Y:S01]  /*0f60*/  IMAD.MOV.U32 R164, RZ, RZ, R47 ;  /* 0x000000ffffa47224 */ /* 0x000fe200078e002f */
[----:B------:R-:W-:Y:S06]  /*0f70*/  @!P2 BRA `(.L_x_1238) ;  /* 0x000000000010a947 */ /* 0x000fec0003800000 */
[----:B------:R-:W1:Y:S02]  /*0f80*/  LDC.64 R2, c[0x0][0xa20] ;  /* 0x00028800ff027b82 */ /* 0x000e640000000a00 */
[----:B-1----:R-:W-:-:S05]  /*0f90*/  IMAD.WIDE R2, R47, 0x4, R2 ;  /* 0x000000042f027825 */ /* 0x002fca00078e0202 */
[----:B------:R1:W5:Y:S01]  /*0fa0*/  LDG.E R16, desc[UR36][R2.64] ;  /* 0x0000002402107981 */ /* 0x000362000c1e1900 */
[----:B------:R-:W-:Y:S05]  /*0fb0*/  BRA `(.L_x_1239) ;  /* 0x0000000000247947 */ /* 0x000fea0003800000 */
.L_x_1238:
[----:B------:R-:W-:Y:S02]  /*0fc0*/  ULDC.64 UR4, c[0x0][0xa08] ;  /* 0x0002820000047ab9 */ /* 0x000fe40000000a00 */
[----:B------:R-:W-:-:S04]  /*0fd0*/  ISETP.NE.U32.AND P0, PT, RZ, UR4, PT ;  /* 0x00000004ff007c0c */ /* 0x000fc8000bf05070 */
[----:B------:R-:W-:-:S13]  /*0fe0*/  ISETP.NE.AND.EX P0, PT, RZ, UR5, PT, P0 ;  /* 0x00000005ff007c0c */ /* 0x000fda000bf05300 */
[----:B------:R-:W-:Y:S05]  /*0ff0*/  @!P0 BRA `(.L_x_1239) ;  /* 0x0000000000148947 */ /* 0x000fea0003800000 */
[----:B------:R-:W1:Y:S02]  /*1000*/  LDC.64 R2, c[0x0][0xa08] ;  /* 0x00028200ff027b82 */ /* 0x000e640000000a00 */
[----:B-1----:R-:W-:-:S05]  /*1010*/  IMAD.WIDE R2, R47, 0x4, R2 ;  /* 0x000000042f027825 */ /* 0x002fca00078e0202 */
[----:B------:R-:W2:Y:S04]  /*1020*/  LDG.E R16, desc[UR36][R2.64] ;  /* 0x0000002402107981 */ /* 0x000ea8000c1e1900 */
[----:B------:R-:W2:Y:S02]  /*1030*/  LDG.E R5, desc[UR36][R2.64+0x4] ;  /* 0x0000042402057981 */ /* 0x000ea4000c1e1900 */
[----:B--2---:R-:W-:-:S07]  /*1040*/  IMAD.IADD R16, R5, 0x1, -R16 ;  /* 0x0000000105107824 */ /* 0x004fce00078e0a10 */
.L_x_1239:
[----:B------:R-:W2:Y:S01]  /*1050*/  LDL.LU R4, [R1] ;  /* 0x0000000001047983 */ /* 0x000ea20000300800 */
[----:B------:R-:W3:Y:S01]  /*1060*/  LDC R168, c[0x0][0x448] ;  /* 0x00011200ffa87b82 */ /* 0x000ee20000000800 */
[----:B------:R-:W-:Y:S02]  /*1070*/  IMAD.SHL.U32 R18, R45, 0x80, RZ ;  /* 0x000000802d127824 */ /* 0x000fe400078e00ff */
[----:B-----5:R-:W-:Y:S02]  /*1080*/  IMAD.IADD R16, R16, 0x1, -R7 ;  /* 0x0000000110107824 */ /* 0x020fe400078e0a07 */
[----:B------:R-:W-:-:S03]  /*1090*/  VIADD R0, R18, 0x7f ;  /* 0x0000007f12007836 */ /* 0x000fc60000000000 */
[----:B------:R-:W4:Y:S01]  /*10a0*/  LDC.64 R8, c[0x0][0x9e0] ;  /* 0x00027800ff087b82 */ /* 0x000f220000000a00 */
[----:B---3--:R-:W-:Y:S02]  /*10b0*/  ISETP.NE.AND P2, PT, R168, 0x1, PT ;  /* 0x00000001a800780c */ /* 0x008fe40003f45270 */
[----:B----4-:R-:W-:-:S11]  /*10c0*/  ISETP.GE.AND P1, PT, R9, 0x1, PT ;  /* 0x000000010900780c */ /* 0x010fd60003f26270 */
[----:B-1----:R-:W1:Y:S08]  /*10d0*/  @P2 LDC R3, c[0x0][0x44c] ;  /* 0x00011300ff032b82 */ /* 0x002e700000000800 */
[----:B------:R-:W3:Y:S01]  /*10e0*/  @P2 LDC R5, c[0x0][0x450] ;  /* 0x00011400ff052b82 */ /* 0x000ee20000000800 */
[----:B-1----:R-:W-:Y:S01]  /*10f0*/  @P2 IMAD.HI.U32 R2, R0, R3, RZ ;  /* 0x0000000300022227 */ /* 0x002fe200078e00ff */
[----:B0-----:R-:W-:-:S04]  /*1100*/  IADD3 R3, R16, 0x1, -R17 ;  /* 0x0000000110037810 */ /* 0x001fc80007ffe811 */
[----:B---3--:R-:W-:-:S05]  /*1110*/  @P2 SHF.R.U32.HI R0, RZ, R5, R2 ;  /* 0x00000005ff002219 */ /* 0x008fca0000011602 */
[----:B------:R-:W-:-:S04]  /*1120*/  IMAD.IADD R3, R3, 0x1, R0 ;  /* 0x0000000103037824 */ /* 0x000fc800078e0200 */
[----:B------:R-:W-:Y:S01]  /*1130*/  IMAD.IADD R0, R3, 0x1, R8 ;  /* 0x0000000103007824 */ /* 0x000fe200078e0208 */
[----:B--2---:R-:W-:-:S04]  /*1140*/  LOP3.LUT R4, R4, 0xffefffff, RZ, 0xc0, !PT ;  /* 0xffefffff04047812 */ /* 0x004fc800078ec0ff */
[----:B------:R-:W-:-:S04]  /*1150*/  @P2 LOP3.LUT R4, R4, 0x100000, RZ, 0xfc, !PT ;  /* 0x0010000004042812 */ /* 0x000fc800078efcff */
[----:B------:R-:W-:-:S04]  /*1160*/  LOP3.LUT R4, R4, 0xfff7ffff, RZ, 0xc0, !PT ;  /* 0xfff7ffff04047812 */ /* 0x000fc800078ec0ff */
[----:B------:R-:W-:-:S05]  /*1170*/  @P1 LOP3.LUT R4, R4, 0x80000, RZ, 0xfc, !PT ;  /* 0x0008000004041812 */ /* 0x000fca00078efcff */
[----:B------:R0:W-:Y:S01]  /*1180*/  STL [R1], R4 ;  /* 0x0000000401007387 */ /* 0x0001e20000100800 */
[----:B------:R-:W-:Y:S05]  /*1190*/  @!P1 BRA `(.L_x_1240) ;  /* 0x0000000000409947 */ /* 0x000fea0003800000 */
[C---:B------:R-:W-:Y:S01]  /*11a0*/  ISETP.GT.AND P0, PT, R3.reuse, RZ, PT ;  /* 0x000000ff0300720c */ /* 0x040fe20003f04270 */
[----:B------:R-:W-:-:S12]  /*11b0*/  VIADD R2, R3, 0xffffffff ;  /* 0xffffffff03027836 */ /* 0x000fd80000000000 */
[----:B------:R-:W-:Y:S05]  /*11c0*/  @P0 BRA `(.L_x_1241) ;  /* 0x00000000001c0947 */ /* 0x000fea0003800000 */
[----:B------:R-:W-:Y:S01]  /*11d0*/  ISETP.NE.AND P0, PT, R9, 0x1, PT ;  /* 0x000000010900780c */ /* 0x000fe20003f05270 */
[----:B------:R-:W-:-:S12]  /*11e0*/  IMAD.MOV R3, RZ, RZ, -R3 ;  /* 0x000000ffff037224 */ /* 0x000fd800078e0a03 */
[----:B0-----:R-:W0:Y:S02]  /*11f0*/  @P0 LDC.64 R4, c[0x0][0x9e8] ;  /* 0x00027a00ff040b82 */ /* 0x001e240000000a00 */
[----:B0-----:R-:W-:-:S05]  /*1200*/  @P0 IMAD.HI.U32 R2, R3, R4, RZ ;  /* 0x0000000403020227 */ /* 0x001fca00078e00ff */
[----:B------:R-:W-:-:S04]  /*1210*/  @P0 SHF.R.U32.HI R3, RZ, R5, R2 ;  /* 0x00000005ff030219 */ /* 0x000fc80000011602 */
[----:B------:R-:W-:Y:S01]  /*1220*/  LOP3.LUT R2, RZ, R3, RZ, 0x33, !PT ;  /* 0x00000003ff027212 */ /* 0x000fe200078e33ff */
[----:B------:R-:W-:Y:S06]  /*1230*/  BRA `(.L_x_1242) ;  /* 0x0000000000107947 */ /* 0x000fec0003800000 */
.L_x_1241:
[----:B------:R-:W-:-:S13]  /*1240*/  ISETP.NE.AND P0, PT, R9, 0x1, PT ;  /* 0x000000010900780c */ /* 0x000fda0003f05270 */
[----:B0-----:R-:W0:Y:S02]  /*1250*/  @P0 LDC.64 R4, c[0x0][0x9e8] ;  /* 0x00027a00ff040b82 */ /* 0x001e240000000a00 */
[----:B0-----:R-:W-:-:S05]  /*1260*/  @P0 IMAD.HI.U32 R4, R2, R4, RZ ;  /* 0x0000000402040227 */ /* 0x001fca00078e00ff */
[----:B------:R-:W-:-:S07]  /*1270*/  @P0 SHF.R.U32.HI R2, RZ, R5, R4 ;  /* 0x00000005ff020219 */ /* 0x000fce0000011604 */
.L_x_1242:
[----:B------:R-:W-:-:S05]  /*1280*/  IMAD R3, R2, R9, R9 ;  /* 0x0000000902037224 */ /* 0x000fca00078e0209 */
[----:B------:R-:W-:-:S07]  /*1290*/  VIMNMX R0, R0, R3, PT ;  /* 0x0000000300007248 */ /* 0x000fce0003fe0100 */
.L_x_1240:
[----:B------:R-:W1:Y:S01]  /*12a0*/  @P2 LDC R3, c[0x0][0x44c] ;  /* 0x00011300ff032b82 */ /* 0x000e620000000800 */
[----:B------:R-:W-:Y:S01]  /*12b0*/  VIADD R2, R0, 0x5f ;  /* 0x0000005f00027836 */ /* 0x000fe20000000000 */
[----:B------:R-:W-:Y:S01]  /*12c0*/  ULDC UR4, c[0x0][0x9dc] ;  /* 0x0002770000047ab9 */ /* 0x000fe20000000800 */
[----:B------:R-:W-:Y:S02]  /*12d0*/  VIADD R0, R16, 0x5f ;  /* 0x0000005f10007836 */ /* 0x000fe40000000000 */
[----:B0-----:R-:W-:Y:S02]  /*12e0*/  IMAD.MOV.U32 R4, RZ, RZ, R18 ;  /* 0x000000ffff047224 */ /* 0x001fe400078e0012 */
[----:B------:R-:W-:Y:S01]  /*12f0*/  IMAD.HI R0, R0, 0x2aaaaaab, RZ ;  /* 0x2aaaaaab00007827 */ /* 0x000fe200078e02ff */
[----:B------:R-:W0:Y:S03]  /*1300*/  @P2 LDC R6, c[0x0][0x450] ;  /* 0x00011400ff062b82 */ /* 0x000e260000000800 */
[----:B------:R-:W-:-:S04]  /*1310*/  IMAD.HI R2, R2, 0x2aaaaaab, RZ ;  /* 0x2aaaaaab02027827 */ /* 0x000fc800078e02ff */
[----:B------:R-:W-:Y:S01]  /*1320*/  IMAD.IADD R73, R16, 0x1, -R17 ;  /* 0x0000000110497824 */ /* 0x000fe200078e0a11 */
[----:B------:R-:W-:-:S04]  /*1330*/  SHF.R.U32.HI R5, RZ, 0x1f, R2 ;  /* 0x0000001fff057819 */ /* 0x000fc80000011602 */
[----:B------:R-:W-:Y:S01]  /*1340*/  LEA.HI.SX32 R72, R2, R5, 0x1c ;  /* 0x0000000502487211 */ /* 0x000fe200078fe2ff */
[----:B-1----:R-:W-:-:S05]  /*1350*/  @P2 IMAD.HI.U32 R3, R18, R3, RZ ;  /* 0x0000000312032227 */ /* 0x002fca00078e00ff */
[----:B0-----:R-:W-:Y:S02]  /*1360*/  @P2 SHF.R.U32.HI R4, RZ, R6, R3 ;  /* 0x00000006ff042219 */ /* 0x001fe40000011603 */
[----:B------:R-:W-:-:S04]  /*1370*/  SHF.R.U32.HI R3, RZ, 0x1f, R0 ;  /* 0x0000001fff037819 */ /* 0x000fc80000011600 */
[----:B------:R-:W-:Y:S01]  /*1380*/  LEA.HI.SX32 R3, R0, R3, 0x1c ;  /* 0x0000000300037211 */ /* 0x000fe200078fe2ff */
[----:B------:R-:W-:-:S03]  /*1390*/  IMAD.IADD R0, R73, 0x1, R4 ;  /* 0x0000000149007824 */ /* 0x000fc600078e0204 */
[----:B------:R-:W-:Y:S01]  /*13a0*/  VIMNMX R72, R3, R72, PT ;  /* 0x0000004803487248 */ /* 0x000fe20003fe0100 */
        /* <DEDUP_REMOVED lines=11> */
.L_x_1244:
[----:B------:R-:W-:-:S13]  /*1460*/  ISETP.NE.AND P0, PT, R9, 0x1, PT ;  /* 0x000000010900780c */ /* 0x000fda0003f05270 */
[----:B------:R-:W0:Y:S02]  /*1470*/  @P0 LDC.64 R4, c[0x0][0x9e8] ;  /* 0x00027a00ff040b82 */ /* 0x000e240000000a00 */
[----:B0-----:R-:W-:-:S05]  /*1480*/  @P0 IMAD.HI.U32 R4, R0, R4, RZ ;  /* 0x0000000400040227 */ /* 0x001fca00078e00ff */
[----:B------:R-:W-:-:S07]  /*1490*/  @P0 SHF.R.U32.HI R0, RZ, R5, R4 ;  /* 0x00000005ff000219 */ /* 0x000fce0000011604 */
.L_x_1245:
[----:B------:R-:W-:-:S05]  /*14a0*/  IMAD R3, R0, R9, RZ ;  /* 0x0000000900037224 */ /* 0x000fca00078e02ff */
[----:B------:R-:W-:-:S07]  /*14b0*/  VIMNMX R2, R2, R3, !PT ;  /* 0x0000000302027248 */ /* 0x000fce0007fe0100 */
.L_x_1243:
        /* <DEDUP_REMOVED lines=37> */
[----:B------:R-:W-:Y:S02]  /*1710*/  IMAD.MOV.U32 R8, RZ, RZ, RZ ;  /* 0x000000ffff087224 */ /* 0x000fe400078e00ff */
[----:B------:R-:W-:Y:S02]  /*1720*/  IMAD.MOV.U32 R91, RZ, RZ, RZ ;  /* 0x000000ffff5b7224 */ /* 0x000fe400078e00ff */
[----:B------:R-:W-:-:S02]  /*1730*/  IMAD.MOV.U32 R10, RZ, RZ, RZ ;  /* 0x000000ffff0a7224 */ /* 0x000fc400078e00ff */
        /* <DEDUP_REMOVED lines=35> */
.L_x_1247:
        /* <DEDUP_REMOVED lines=8> */
.L_x_1439:
[----:B------:R-:W-:Y:S05]  /*19f0*/  @!P0 BRA `(.L_x_1249) ;  /* 0x0000000000048947 */ /* 0x000fea0003800000 */
[----:B------:R-:W-:Y:S01]  /*1a00*/  BPT.TRAP 0x1 ;  /* 0x000000040000795c */ /* 0x000fe20000300000 */
.L_x_1249:
[----:B0-----:R-:W-:Y:S02]  /*1a10*/  IMAD.U32 R3, RZ, RZ, UR39 ;  /* 0x00000027ff037e24 */ /* 0x001fe4000f8e00ff */
[----:B------:R-:W-:-:S03]  /*1a20*/  IMAD.U32 R0, RZ, RZ, UR38 ;  /* 0x00000026ff007e24 */ /* 0x000fc6000f8e00ff */
[----:B------:R-:W-:Y:S02]  /*1a30*/  LEA R3, R3, UR40, 0x3 ;  /* 0x0000002803037c11 */ /* 0x000fe4000f8e18ff */
[----:B------:R-:W-:-:S04]  /*1a40*/  SHF.L.U32 R0, R0, 0x1f, RZ ;  /* 0x0000001f00007819 */ /* 0x000fc800000006ff */
[----:B------:R0:W1:Y:S01]  /*1a50*/  SYNCS.PHASECHK.TRANS64.TRYWAIT P1, [R3+URZ+0x2a830], R0 ;  /* 0x02a83000030075a7 */ /* 0x000062000802017f */
[----:B------:R-:W-:Y:S05]  /*1a60*/  @!P0 BRA `(.L_x_1250) ;  /* 0x0000000000048947 */ /* 0x000fea0003800000 */
[----:B------:R-:W-:Y:S01]  /*1a70*/  BPT.TRAP 0x1 ;  /* 0x000000040000795c */ /* 0x000fe20000300000 */
.L_x_1250:
[----:B-1----:R-:W-:Y:S05]  /*1a80*/  @P1 BRA `(.L_x_1251) ;  /* 0x0000000000081947 */ /* 0x002fea0003800000 */
[----:B------:R-:W1:Y:S02]  /*1a90*/  SYNCS.PHASECHK.TRANS64.TRYWAIT P1, [R3+URZ+0x2a830], R0 ;  /* 0x02a83000030075a7 */ /* 0x000e64000802017f */
[----:B-1----:R-:W-:Y:S05]  /*1aa0*/  @!P1 BRA `(.L_x_1252) ;  /* 0x0000012c00cc9947 */ /* 0x002fea0003800000 */
.L_x_1251:
        /* <DEDUP_REMOVED lines=99> */
.L_x_1253:
[----:B------:R-:W2:Y:S01]  /*20e0*/  LDL R90, [R1] ;  /* 0x00000000015a7983 */ /* 0x000ea20000100800 */
[----:B------:R-:W-:Y:S01]  /*20f0*/  ISETP.NE.AND P2, PT, R168, 0x1, PT ;  /* 0x00000001a800780c */ /* 0x000fe20003f45270 */
[----:B------:R-:W-:Y:S01]  /*2100*/  IMAD.IADD R2, R22, 0x1, R18 ;  /* 0x0000000116027824 */ /* 0x000fe200078e0212 */
[----:B------:R-:W-:Y:S01]  /*2110*/  R2UR UR4, R3 ;  /* 0x00000000030472ca */ /* 0x000fe200000e0000 */
[----:B01----:R-:W-:Y:S01]  /*2120*/  IMAD.MOV.U32 R3, RZ, RZ, -0x60 ;  /* 0xffffffa0ff037424 */ /* 0x003fe200078e00ff */
[----:B------:R-:W-:Y:S01]  /*2130*/  ULDC UR43, c[0x0][0x9dc] ;  /* 0x00027700002b7ab9 */ /* 0x000fe20000000800 */
[----:B------:R-:W-:Y:S02]  /*2140*/  ULDC UR5, c[0x0][0x9e0] ;  /* 0x0002780000057ab9 */ /* 0x000fe40000000800 */
[----:B------:R-:W-:-:S04]  /*2150*/  IMAD R8, R72, R3, 0x61 ;  /* 0x0000006148087424 */ /* 0x000fc800078e0203 */
[----:B------:R-:W-:Y:S02]  /*2160*/  IMAD R3, R19, -0x2, R8 ;  /* 0xfffffffe13037824 */ /* 0x000fe400078e0208 */
[----:B------:R-:W0:Y:S01]  /*2170*/  @P2 LDC R9, c[0x0][0x44c] ;  /* 0x00011300ff092b82 */ /* 0x000e220000000800 */
[----:B------:R-:W-:Y:S01]  /*2180*/  VIADD R14, R8, 0xffffffff ;  /* 0xffffffff080e7836 */ /* 0x000fe20000000000 */
[----:B------:R-:W-:Y:S01]  /*2190*/  UIADD3 UR4, UR4, 0x2a840, URZ ;  /* 0x0002a84004047890 */ /* 0x000fe2000fffe03f */
[----:B------:R-:W-:-:S03]  /*21a0*/  VIADD R20, R3, 0xffffffff ;  /* 0xffffffff03147836 */ /* 0x000fc60000000000 */
[----:B------:R-:W-:Y:S02]  /*21b0*/  UPRMT UR4, UR60, 0x654, UR4 ;  /* 0x000006543c047896 */ /* 0x000fe40008000004 */
[----:B------:R-:W1:Y:S07]  /*21c0*/  @P2 LDC R11, c[0x0][0x450] ;  /* 0x00011400ff0b2b82 */ /* 0x000e6e0000000800 */
[----:B------:R-:W-:Y:S01]  /*21d0*/  SYNCS.ARRIVE.TRANS64.RED.A1T0 RZ, [UR4], RZ ;  /* 0x000000ffffff79a7 */ /* 0x000fe20008100404 */
[----:B------:R-:W-:Y:S01]  /*21e0*/  ULOP3.LUT UR4, URZ, UR43, URZ, 0x33, !UPT ;  /* 0x0000002b3f047292 */ /* 0x000fe2000f8e333f */
[----:B0-----:R-:W-:Y:S01]  /*21f0*/  @P2 IMAD.HI.U32 R0, R2, R9, RZ ;  /* 0x0000000902002227 */ /* 0x001fe200078e00ff */
[----:B------:R-:W-:-:S05]  /*2200*/  IADD3 R9, -R17, R3, R16 ;  /* 0x0000000311097210 */ /* 0x000fca0007ffe110 */
[C---:B------:R-:W-:Y:S01]  /*2210*/  VIADD R13, R9.reuse, UR5 ;  /* 0x00000005090d7c36 */ /* 0x040fe20008000000 */
[----:B-1----:R-:W-:Y:S01]  /*2220*/  @P2 SHF.R.U32.HI R2, RZ, R11, R0 ;  /* 0x0000000bff022219 */ /* 0x002fe20000011600 */
[----:B------:R-:W-:Y:S02]  /*2230*/  IMAD R0, R72, -0x60, R16 ;  /* 0xffffffa048007824 */ /* 0x000fe400078e0210 */
[----:B------:R-:W-:Y:S02]  /*2240*/  VIADD R12, R9, UR4 ;  /* 0x00000004090c7c36 */ /* 0x000fe40008000000 */
[----:B------:R-:W0:Y:S01]  /*2250*/  SHFL.IDX PT, R11, R2, RZ, 0x1c1f ;  /* 0x001c1fff020b7589 */ /* 0x000e2200000e0000 */
[----:B------:R-:W-:-:S04]  /*2260*/  VIADD R0, R0, 0x60 ;  /* 0x0000006000007836 */ /* 0x000fc80000000000 */
[----:B------:R-:W-:-:S05]  /*2270*/  IMAD R10, R19, -0x2, R0 ;  /* 0xfffffffe130a7824 */ /* 0x000fca00078e0200 */
[----:B0-----:R-:W-:Y:S01]  /*2280*/  VIADDMNMX R0, R11, R13, R10, PT ;  /* 0x0000000d0b007246 */ /* 0x001fe2000380010a */
[----:B------:R-:W-:Y:S01]  /*2290*/  IMAD.IADD R3, R12, 0x1, R11 ;  /* 0x000000010c037824 */ /* 0x000fe200078e020b */
[----:B--2---:R-:W-:-:S13]  /*22a0*/  LOP3.LUT P1, RZ, R90, 0x80000, RZ, 0xc0, !PT ;  /* 0x000800005aff7812 */ /* 0x004fda000782c0ff */
[----:B------:R-:W-:Y:S05]  /*22b0*/  @!P1 BRA `(.L_x_1254) ;  /* 0x00000000005c9947 */ /* 0x000fea0003800000 */
[----:B------:R-:W-:Y:S01]  /*22c0*/  IADD3 R9, -R17, R16, R11 ;  /* 0x0000001011097210 */ /* 0x000fe20007ffe10b */
        /* <DEDUP_REMOVED lines=12> */
.L_x_1256:
[----:B------:R-:W-:Y:S02]  /*2390*/  ULDC UR4, c[0x0][0x9e4] ;  /* 0x0002790000047ab9 */ /* 0x000fe40000000800 */
[----:B------:R-:W-:-:S05]  /*23a0*/  IMAD.U32 R11, RZ, RZ, UR4 ;  /* 0x00000004ff0b7e24 */ /* 0x000fca000f8e00ff */
[----:B------:R-:W-:-:S13]  /*23b0*/  ISETP.NE.AND P1, PT, R11, 0x1, PT ;  /* 0x000000010b00780c */ /* 0x000fda0003f25270 */
[----:B------:R-:W0:Y:S02]  /*23c0*/  @P1 LDC.64 R74, c[0x0][0x9e8] ;  /* 0x00027a00ff4a1b82 */ /* 0x000e240000000a00 */
[----:B0-----:R-:W-:-:S05]  /*23d0*/  @P1 IMAD.HI.U32 R8, R9, R74, RZ ;  /* 0x0000004a09081227 */ /* 0x001fca00078e00ff */
[----:B------:R-:W-:-:S07]  /*23e0*/  @P1 SHF.R.U32.HI R9, RZ, R75, R8 ;  /* 0x0000004bff091219 */ /* 0x000fce0000011608 */
.L_x_1257:
[----:B------:R-:W-:Y:S05]  /*23f0*/  BSYNC B0 ;  /* 0x0000000000007941 */ /* 0x000fea0003800000 */
.L_x_1255:
[----:B------:R-:W-:-:S05]  /*2400*/  IMAD R9, R9, R11, R20 ;  /* 0x0000000b09097224 */ /* 0x000fca00078e0214 */
[----:B------:R-:W-:Y:S02]  /*2410*/  VIADDMNMX R0, R9, R11, R0, PT ;  /* 0x0000000b09007246 */ /* 0x000fe40003800100 */
[----:B------:R-:W-:-:S07]  /*2420*/  VIMNMX R3, R3, R9, !PT ;  /* 0x0000000903037248 */ /* 0x000fce0007fe0100 */
.L_x_1254:
        /* <DEDUP_REMOVED lines=133> */
.L_x_1260:
[----:B------:R-:W-:Y:S02]  /*2c80*/  ULDC UR4, c[0x0][0x9e4] ;  /* 0x0002790000047ab9 */ /* 0x000fe40000000800 */
[----:B------:R-:W-:-:S05]  /*2c90*/  IMAD.U32 R9, RZ, RZ, UR4 ;  /* 0x00000004ff097e24 */ /* 0x000fca000f8e00ff */
[----:B------:R-:W-:-:S13]  /*2ca0*/  ISETP.NE.AND P5, PT, R9, 0x1, PT ;  /* 0x000000010900780c */ /* 0x000fda0003fa5270 */
[----:B------:R-:W0:Y:S02]  /*2cb0*/  @P5 LDC.64 R12, c[0x0][0x9e8] ;  /* 0x00027a00ff0c5b82 */ /* 0x000e240000000a00 */
[----:B0-----:R-:W-:-:S05]  /*2cc0*/  @P5 IMAD.HI.U32 R2, R3, R12, RZ ;  /* 0x0000000c03025227 */ /* 0x001fca00078e00ff */
[----:B------:R-:W-:-:S07]  /*2cd0*/  @P5 SHF.R.U32.HI R3, RZ, R13, R2 ;  /* 0x0000000dff035219 */ /* 0x000fce0000011602 */
.L_x_1261:
[----:B------:R-:W-:Y:S05]  /*2ce0*/  BSYNC B0 ;  /* 0x0000000000007941 */ /* 0x000fea0003800000 */
.L_x_1259:
[----:B------:R-:W-:-:S05]  /*2cf0*/  IMAD R3, R3, R9, R20 ;  /* 0x0000000903037224 */ /* 0x000fca00078e0214 */
[----:B------:R-:W-:Y:S02]  /*2d00*/  VIADDMNMX R0, R3, R9, R0, PT ;  /* 0x0000000903007246 */ /* 0x000fe40003800100 */
[----:B------:R-:W-:-:S07]  /*2d10*/  VIMNMX R8, R8, R3, !PT ;  /* 0x0000000308087248 */ /* 0x000fce0007fe0100 */
.L_x_1258:
        /* <DEDUP_REMOVED lines=178> */
[----:B------:R3:W-:Y:S08]  /*3840*/  MUFU.EX2 R95, R12 ;  /* 0x0000000c005f7308 */ /* 0x0007f00000000800 */
        /* <DEDUP_REMOVED lines=69> */
[----:B------:R3:W4:Y:S01]  /*3ca0*/  MUFU.EX2 R32, R43 ;  /* 0x0000002b00207308 */ /* 0x0007220000000800 */
[----:B------:R-:W-:Y:S01]  /*3cb0*/  FADD.FTZ R39, R97, R42 ;  /* 0x0000002a61277221 */ /* 0x000fe20000010000 */
[----:B-1----:R-:W-:Y:S01]  /*3cc0*/  FADD.FTZ R35, R31, R40 ;  /* 0x000000281f237221 */ /* 0x002fe20000010000 */
[----:B------:R-:W-:Y:S02]  /*3cd0*/  F2FP.F16.F32.PACK_AB R155, R30, R31 ;  /* 0x0000001f1e9b723e */ /* 0x000fe400000000ff */
[----:B------:R-:W-:Y:S01]  /*3ce0*/  FADD.FTZ R44, R150, R39 ;  /* 0x00000027962c7221 */ /* 0x000fe20000010000 */
[----:B------:R-:W-:Y:S01]  /*3cf0*/  FADD.FTZ R42, R30, R35 ;  /* 0x000000231e2a7221 */ /* 0x000fe20000010000 */
[C---:B------:R-:W-:Y:S01]  /*3d00*/  F2FP.F16.F32.PACK_AB R150, R99.reuse, R150 ;  /* 0x000000966396723e */ /* 0x040fe200000000ff */
[----:B------:R-:W1:Y:S01]  /*3d10*/  MUFU.EX2 R83, R83 ;  /* 0x0000005300537308 */ /* 0x000e620000000800 */
[----:B------:R-:W-:Y:S01]  /*3d20*/  FADD.FTZ R44, R99, R44 ;  /* 0x0000002c632c7221 */ /* 0x000fe20000010000 */
[----:B--2---:R-:W-:Y:S01]  /*3d30*/  FADD.FTZ R35, R81, R42 ;  /* 0x0000002a51237221 */ /* 0x004fe20000010000 */
[----:B---3--:R-:W2:Y:S02]  /*3d40*/  @P5 LDC R43, c[0x0][0x44c] ;  /* 0x00011300ff2b5b82 */ /* 0x008ea40000000800 */
[----:B------:R-:W-:-:S03]  /*3d50*/  FADD.FTZ R39, R37, R44 ;  /* 0x0000002c25277221 */ /* 0x000fc60000010000 */
[----:B------:R-:W3:Y:S01]  /*3d60*/  MUFU.EX2 R33, R33 ;  /* 0x0000002100217308 */ /* 0x000ee20000000800 */
[----:B----4-:R-:W-:Y:S01]  /*3d70*/  FADD.FTZ R42, R32, R35 ;  /* 0x00000023202a7221 */ /* 0x010fe20000010000 */
[C---:B------:R-:W-:Y:S01]  /*3d80*/  FADD.FTZ R44, R144.reuse, R39 ;  /* 0x00000027902c7221 */ /* 0x040fe20000010000 */
[----:B------:R-:W-:Y:S02]  /*3d90*/  F2FP.F16.F32.PACK_AB R144, R144, R37 ;  /* 0x000000259090723e */ /* 0x000fe400000000ff */
[----:B------:R-:W-:-:S03]  /*3da0*/  F2FP.F16.F32.PACK_AB R149, R32, R81 ;  /* 0x000000512095723e */ /* 0x000fc600000000ff */
[----:B------:R-:W4:Y:S01]  /*3db0*/  MUFU.EX2 R34, R47 ;  /* 0x0000002f00227308 */ /* 0x000f220000000800 */
[----:B-1----:R-:W-:-:S07]  /*3dc0*/  FADD.FTZ R35, R83, R42 ;  /* 0x0000002a53237221 */ /* 0x002fce0000010000 */
[----:B------:R-:W1:Y:S01]  /*3dd0*/  MUFU.EX2 R146, R53 ;  /* 0x0000003500927308 */ /* 0x000e620000000800 */
[----:B---3--:R-:W-:Y:S01]  /*3de0*/  FADD.FTZ R39, R33, R44 ;  /* 0x0000002c21277221 */ /* 0x008fe20000010000 */
[----:B--2---:R-:W-:-:S06]  /*3df0*/  @P5 IMAD.HI.U32 R43, R18, R43, RZ ;  /* 0x0000002b122b5227 */ /* 0x004fcc00078e00ff */
[----:B------:R-:W2:Y:S01]  /*3e00*/  MUFU.EX2 R85, R85 ;  /* 0x0000005500557308 */ /* 0x000ea20000000800 */
[----:B----4-:R-:W-:Y:S01]  /*3e10*/  FADD.FTZ R42, R34, R35 ;  /* 0x00000023222a7221 */ /* 0x010fe20000010000 */
[----:B0-----:R-:W-:Y:S02]  /*3e20*/  @P5 SHF.R.U32.HI R46, RZ, R48, R43 ;  /* 0x00000030ff2e5219 */ /* 0x001fe4000001162b */
[----:B------:R-:W-:Y:S02]  /*3e30*/  LOP3.LUT P5, RZ, R90, 0x80000, RZ, 0xc0, !PT ;  /* 0x000800005aff7812 */ /* 0x000fe400078ac0ff */
[----:B------:R-:W-:Y:S01]  /*3e40*/  F2FP.F16.F32.PACK_AB R151, R34, R83 ;  /* 0x000000532297723e */ /* 0x000fe200000000ff */
[----:B------:R-:W-:Y:S01]  /*3e50*/  IMAD.IADD R73, R73, 0x1, R46 ;  /* 0x0000000149497824 */ /* 0x000fe200078e022e */
[----:B------:R-:W0:Y:S01]  /*3e60*/  MUFU.EX2 R29, R29 ;  /* 0x0000001d001d7308 */ /* 0x000e220000000800 */
[C---:B-1----:R-:W-:Y:S01]  /*3e70*/  FADD.FTZ R44, R146.reuse, R39 ;  /* 0x00000027922c7221 */ /* 0x042fe20000010000 */
[----:B------:R-:W-:-:S06]  /*3e80*/  F2FP.F16.F32.PACK_AB R146, R146, R33 ;  /* 0x000000219292723e */ /* 0x000fcc00000000ff */
[----:B------:R-:W1:Y:S01]  /*3e90*/  MUFU.EX2 R36, R51 ;  /* 0x0000003300247308 */ /* 0x000e620000000800 */
[----:B--2---:R-:W-:-:S07]  /*3ea0*/  FADD.FTZ R15, R85, R42 ;  /* 0x0000002a550f7221 */ /* 0x004fce0000010000 */
[----:B------:R-:W2:Y:S01]  /*3eb0*/  MUFU.EX2 R140, R57 ;  /* 0x00000039008c7308 */ /* 0x000ea20000000800 */
[----:B0-----:R-:W-:-:S07]  /*3ec0*/  FADD.FTZ R35, R29, R44 ;  /* 0x0000002c1d237221 */ /* 0x001fce0000010000 */
[----:B------:R-:W0:Y:S01]  /*3ed0*/  MUFU.EX2 R27, R27 ;  /* 0x0000001b001b7308 */ /* 0x000e220000000800 */
[C---:B-1----:R-:W-:Y:S01]  /*3ee0*/  FADD.FTZ R42, R36.reuse, R15 ;  /* 0x0000000f242a7221 */ /* 0x042fe20000010000 */
[----:B------:R-:W-:-:S06]  /*3ef0*/  F2FP.F16.F32.PACK_AB R145, R36, R85 ;  /* 0x000000552491723e */ /* 0x000fcc00000000ff */
[----:B------:R-:W1:Y:S01]  /*3f00*/  MUFU.EX2 R25, R25 ;  /* 0x0000001900197308 */ /* 0x000e620000000800 */
[C---:B--2---:R-:W-:Y:S01]  /*3f10*/  FADD.FTZ R44, R140.reuse, R35 ;  /* 0x000000238c2c7221 */ /* 0x044fe20000010000 */
[----:B------:R-:W-:-:S06]  /*3f20*/  F2FP.F16.F32.PACK_AB R140, R140, R29 ;  /* 0x0000001d8c8c723e */ /* 0x000fcc00000000ff */
[----:B------:R-:W2:Y:S01]  /*3f30*/  MUFU.EX2 R38, R55 ;  /* 0x0000003700267308 */ /* 0x000ea20000000800 */
[----:B0-----:R-:W-:-:S07]  /*3f40*/  FADD.FTZ R15, R27, R42 ;  /* 0x0000002a1b0f7221 */ /* 0x001fce0000010000 */
[----:B------:R-:W0:Y:S01]  /*3f50*/  MUFU.EX2 R142, R61 ;  /* 0x0000003d008e7308 */ /* 0x000e220000000800 */
[----:B-1----:R-:W-:-:S07]  /*3f60*/  FADD.FTZ R35, R25, R44 ;  /* 0x0000002c19237221 */ /* 0x002fce0000010000 */
[----:B------:R-:W1:Y:S01]  /*3f70*/  MUFU.EX2 R13, R13 ;  /* 0x0000000d000d7308 */ /* 0x000e620000000800 */
[C---:B--2---:R-:W-:Y:S01]  /*3f80*/  FADD.FTZ R8, R38.reuse, R15 ;  /* 0x0000000f26087221 */ /* 0x044fe20000010000 */
[----:B------:R-:W-:-:S06]  /*3f90*/  F2FP.F16.F32.PACK_AB R147, R38, R27 ;  /* 0x0000001b2693723e */ /* 0x000fcc00000000ff */
[----:B------:R-:W2:Y:S01]  /*3fa0*/  MUFU.EX2 R2, R2 ;  /* 0x0000000200027308 */ /* 0x000ea20000000800 */
[C---:B0-----:R-:W-:Y:S01]  /*3fb0*/  FADD.FTZ R35, R142.reuse, R35 ;  /* 0x000000238e237221 */ /* 0x041fe20000010000 */
[----:B------:R-:W-:-:S06]  /*3fc0*/  F2FP.F16.F32.PACK_AB R142, R142, R25 ;  /* 0x000000198e8e723e */ /* 0x000fcc00000000ff */
[----:B------:R-:W0:Y:S01]  /*3fd0*/  MUFU.EX2 R40, R59 ;  /* 0x0000003b00287308 */ /* 0x000e220000000800 */
[----:B-1----:R-:W-:-:S07]  /*3fe0*/  FADD.FTZ R15, R13, R8 ;  /* 0x000000080d0f7221 */ /* 0x002fce0000010000 */
[----:B------:R-:W1:Y:S01]  /*3ff0*/  MUFU.EX2 R65, R65 ;  /* 0x0000004100417308 */ /* 0x000e620000000800 */
[----:B--2---:R-:W-:-:S07]  /*4000*/  FADD.FTZ R28, R2, R35 ;  /* 0x00000023021c7221 */ /* 0x004fce0000010000 */
[----:B------:R-:W2:Y:S01]  /*4010*/  MUFU.EX2 R3, R3 ;  /* 0x0000000300037308 */ /* 0x000ea20000000800 */
[C---:B0-----:R-:W-:Y:S01]  /*4020*/  FADD.FTZ R8, R40.reuse, R15 ;  /* 0x0000000f28087221 */ /* 0x041fe20000010000 */
[----:B------:R-:W-:-:S06]  /*4030*/  F2FP.F16.F32.PACK_AB R141, R40, R13 ;  /* 0x0000000d288d723e */ /* 0x000fcc00000000ff */
        /* <DEDUP_REMOVED lines=9> */
[----:B------:R-:W-:Y:S01]  /*40d0*/  F2FP.F16.F32.PACK_AB R143, R0, R3 ;  /* 0x00000003008f723e */ /* 0x000fe200000000ff */
[----:B------:R-:W-:-:S05]  /*40e0*/  VIADD R0, R73, UR5 ;  /* 0x0000000549007c36 */ /* 0x000fca0008000000 */
[----:B------:R-:W1:Y:S01]  /*40f0*/  MUFU.EX2 R89, R89 ;  /* 0x0000005900597308 */ /* 0x000e620000000800 */
[----:B--2---:R-:W-:-:S07]  /*4100*/  FADD.FTZ R15, R87, R28 ;  /* 0x0000001c570f7221 */ /* 0x004fce0000010000 */
[----:B------:R-:W2:Y:S01]  /*4110*/  MUFU.EX2 R2, R71 ;  /* 0x0000004700027308 */ /* 0x000ea20000000800 */
[C---:B0-----:R-:W-:Y:S01]  /*4120*/  FADD.FTZ R12, R20.reuse, R15 ;  /* 0x0000000f140c7221 */ /* 0x041fe20000010000 */
[----:B------:R-:W-:-:S06]  /*4130*/  F2FP.F16.F32.PACK_AB R137, R20, R87 ;  /* 0x000000571489723e */ /* 0x000fcc00000000ff */
[----:B------:R-:W0:Y:S01]  /*4140*/  MUFU.EX2 R14, R14 ;  /* 0x0000000e000e7308 */ /* 0x000e220000000800 */
[----:B-1----:R-:W-:-:S04]  /*4150*/  FADD.FTZ R15, R89, R12 ;  /* 0x0000000c590f7221 */ /* 0x002fc80000010000 */
[C---:B--2---:R-:W-:Y:S01]  /*4160*/  FADD.FTZ R3, R2.reuse, R15 ;  /* 0x0000000f02037221 */ /* 0x044fe20000010000 */
[----:B------:R-:W-:Y:S01]  /*4170*/  F2FP.F16.F32.PACK_AB R139, R2, R89 ;  /* 0x00000059028b723e */ /* 0x000fe200000000ff */
[----:B------:R-:W-:Y:S02]  /*4180*/  VIADD R15, R72, 0xfffffffe ;  /* 0xfffffffe480f7836 */ /* 0x000fe40000000000 */
[C---:B0-----:R-:W-:Y:S01]  /*4190*/  FADD.FTZ R8, R14.reuse, R25 ;  /* 0x000000190e087221 */ /* 0x041fe20000010000 */
        /* <DEDUP_REMOVED lines=13> */
.L_x_1263:
[----:B------:R-:W0:Y:S02]  /*4270*/  LDC R12, c[0x0][0x9e4] ;  /* 0x00027900ff0c7b82 */ /* 0x000e240000000800 */
[----:B0-----:R-:W-:-:S13]  /*4280*/  ISETP.NE.AND P1, PT, R12, 0x1, PT ;  /* 0x000000010c00780c */ /* 0x001fda0003f25270 */
[----:B------:R-:W0:Y:S02]  /*4290*/  @P1 LDC.64 R20, c[0x0][0x9e8] ;  /* 0x00027a00ff141b82 */ /* 0x000e240000000a00 */
[----:B0-----:R-:W-:-:S05]  /*42a0*/  @P1 IMAD.HI.U32 R2, R13, R20, RZ ;  /* 0x000000140d021227 */ /* 0x001fca00078e00ff */
[----:B------:R-:W-:-:S07]  /*42b0*/  @P1 SHF.R.U32.HI R13, RZ, R21, R2 ;  /* 0x00000015ff0d1219 */ /* 0x000fce0000011602 */
.L_x_1264:
[----:B------:R-:W-:-:S05]  /*42c0*/  IMAD R13, R13, R12, R12 ;  /* 0x0000000c0d0d7224 */ /* 0x000fca00078e020c */
[----:B------:R-:W-:-:S07]  /*42d0*/  VIMNMX R0, R0, R13, PT ;  /* 0x0000000d00007248 */ /* 0x000fce0003fe0100 */
.L_x_1262:
        /* <DEDUP_REMOVED lines=49> */
.L_x_1284:
[----:B------:R-:W-:-:S04]  /*45f0*/  UISETP.NE.AND UP0, UPT, UR4, 0x1, UPT ;  /* 0x000000010400788c */ /* 0x000fc8000bf05270 */
[----:B------:R-:W-:-:S04]  /*4600*/  USEL UR38, URZ, 0x1, UP0 ;  /* 0x000000013f267887 */ /* 0x000fc80008000000 */
[----:B------:R-:W-:Y:S01]  /*4610*/  ULOP3.LUT UR38, UR7, UR38, URZ, 0x3c, !UPT ;  /* 0x0000002607267292 */ /* 0x000fe2000f8e3c3f */
[----:B------:R-:W-:Y:S11]  /*4620*/  @!P0 BRA `(.L_x_1266) ;  /* 0x0000000000048947 */ /* 0x000ff60003800000 */
[----:B------:R-:W-:Y:S01]  /*4630*/  BPT.TRAP 0x1 ;  /* 0x000000040000795c */ /* 0x000fe20000300000 */
.L_x_1266:
        /* <DEDUP_REMOVED lines=9> */
.L_x_1267:
[----:B-1----:R-:W-:Y:S05]  /*46d0*/  @P1 BRA `(.L_x_1268) ;  /* 0x0000000000081947 */ /* 0x002fea0003800000 */
[----:B------:R-:W1:Y:S02]  /*46e0*/  SYNCS.PHASECHK.TRANS64.TRYWAIT P1, [UR6+0x2a830], R9 ;  /* 0x02a83009ff0075a7 */ /* 0x000e640008020146 */
[----:B-1----:R-:W-:Y:S05]  /*46f0*/  @!P1 BRA `(.L_x_1269) ;  /* 0x0000010000cc9947 */ /* 0x002fea0003800000 */
.L_x_1268:
        /* <DEDUP_REMOVED lines=135> */
.L_x_1270:
[----:B------:R-:W-:Y:S01]  /*4f70*/  ULEA UR5, UR4, UR40, 0x3 ;  /* 0x0000002804057291 */ /* 0x000fe2000f8e183f */
[----:B------:R-:W-:-:S05]  /*4f80*/  IMAD.U32 R0, RZ, RZ, UR7 ;  /* 0x00000007ff007e24 */ /* 0x000fca000f8e00ff */
[----:B------:R-:W-:-:S04]  /*4f90*/  SHF.L.U32 R0, R0, 0x1f, RZ ;  /* 0x0000001f00007819 */ /* 0x000fc800000006ff */
[----:B------:R2:W3:Y:S01]  /*4fa0*/  SYNCS.PHASECHK.TRANS64.TRYWAIT P1, [UR5+0x2a850], R0 ;  /* 0x02a85000ff0075a7 */ /* 0x0004e20008020145 */
[----:B------:R-:W-:Y:S05]  /*4fb0*/  @!P0 BRA `(.L_x_1271) ;  /* 0x0000000000048947 */ /* 0x000fea0003800000 */
[----:B------:R-:W-:Y:S01]  /*4fc0*/  BPT.TRAP 0x1 ;  /* 0x000000040000795c */ /* 0x000fe20000300000 */
.L_x_1271:
[----:B---3--:R-:W-:Y:S05]  /*4fd0*/  @P1 BRA `(.L_x_1272) ;  /* 0x0000000000081947 */ /* 0x008fea0003800000 */
[----:B------:R-:W3:Y:S02]  /*4fe0*/  SYNCS.PHASECHK.TRANS64.TRYWAIT P1, [UR5+0x2a850], R0 ;  /* 0x02a85000ff0075a7 */ /* 0x000ee40008020145 */
[----:B---3--:R-:W-:Y:S05]  /*4ff0*/  @!P1 BRA `(.L_x_1273) ;  /* 0x000000f800a49947 */ /* 0x008fea0003800000 */
.L_x_1272:
        /* <DEDUP_REMOVED lines=38> */
.L_x_1274:
[----:B------:R-:W3:Y:S01]  /*5260*/  LDL R148, [R1] ;  /* 0x0000000001947983 */ /* 0x000ee20000100800 */
[----:B------:R-:W-:Y:S01]  /*5270*/  ISETP.NE.AND P2, PT, R168, 0x1, PT ;  /* 0x00000001a800780c */ /* 0x000fe20003f45270 */
[----:B01----:R-:W-:Y:S01]  /*5280*/  IMAD.IADD R9, R22, 0x1, R18 ;  /* 0x0000000116097824 */ /* 0x003fe200078e0212 */
[----:B------:R-:W-:Y:S01]  /*5290*/  UIADD3 UR6, UR6, 0x2a840, URZ ;  /* 0x0002a84006067890 */ /* 0x000fe2000fffe03f */
[----:B------:R-:W-:Y:S01]  /*52a0*/  IMAD R20, R15, -0x60, RZ ;  /* 0xffffffa00f147824 */ /* 0x000fe200078e02ff */
[----:B------:R-:W-:Y:S02]  /*52b0*/  ULOP3.LUT UR4, URZ, UR43, URZ, 0x33, !UPT ;  /* 0x0000002b3f047292 */ /* 0x000fe4000f8e333f */
[----:B------:R-:W-:-:S07]  /*52c0*/  UPRMT UR6, UR60, 0x654, UR6 ;  /* 0x000006543c067896 */ /* 0x000fce0008000006 */
[----:B--2---:R-:W0:Y:S08]  /*52d0*/  @P2 LDC R0, c[0x0][0x44c] ;  /* 0x00011300ff002b82 */ /* 0x004e300000000800 */
[----:B------:R-:W1:Y:S01]  /*52e0*/  @P2 LDC R11, c[0x0][0x450] ;  /* 0x00011400ff0b2b82 */ /* 0x000e620000000800 */
[----:B------:R-:W-:Y:S01]  /*52f0*/  SYNCS.ARRIVE.TRANS64.RED.A1T0 RZ, [UR6], RZ ;  /* 0x000000ffffff79a7 */ /* 0x000fe20008100406 */
[----:B0-----:R-:W-:-:S05]  /*5300*/  @P2 IMAD.HI.U32 R0, R9, R0, RZ ;  /* 0x0000000009002227 */ /* 0x001fca00078e00ff */
[----:B-1----:R-:W-:Y:S01]  /*5310*/  @P2 SHF.R.U32.HI R9, RZ, R11, R0 ;  /* 0x0000000bff092219 */ /* 0x002fe20000011600 */
[----:B------:R-:W-:-:S04]  /*5320*/  VIADD R0, R20, 0x1 ;  /* 0x0000000114007836 */ /* 0x000fc80000000000 */
[----:B------:R-:W0:Y:S01]  /*5330*/  SHFL.IDX PT, R11, R9, RZ, 0x1c1f ;  /* 0x001c1fff090b7589 */ /* 0x000e2200000e0000 */
[----:B------:R-:W-:-:S04]  /*5340*/  IMAD R0, R19, -0x2, R0 ;  /* 0xfffffffe13007824 */ /* 0x000fc800078e0200 */
[----:B------:R-:W-:Y:S01]  /*5350*/  VIADD R140, R0, 0xffffffff ;  /* 0xffffffff008c7836 */ /* 0x000fe20000000000 */
[----:B------:R-:W-:-:S05]  /*5360*/  IADD3 R2, -R17, R0, R16 ;  /* 0x0000000011027210 */ /* 0x000fca0007ffe110 */
[C---:B------:R-:W-:Y:S02]  /*5370*/  VIADD R136, R2.reuse, UR54 ;  /* 0x0000003602887c36 */ /* 0x040fe40008000000 */
[----:B------:R-:W-:Y:S02]  /*5380*/  VIADD R138, R2, UR4 ;  /* 0x00000004028a7c36 */ /* 0x000fe40008000000 */
[--C-:B0-----:R-:W-:Y:S02]  /*5390*/  IMAD.IADD R0, R136, 0x1, R11.reuse ;  /* 0x0000000188007824 */ /* 0x101fe400078e020b */
[----:B------:R-:W-:Y:S01]  /*53a0*/  IMAD.IADD R2, R138, 0x1, R11 ;  /* 0x000000018a027824 */ /* 0x000fe200078e020b */
[----:B---3--:R-:W-:-:S13]  /*53b0*/  LOP3.LUT P1, RZ, R148, 0x80000, RZ, 0xc0, !PT ;  /* 0x0008000094ff7812 */ /* 0x008fda000782c0ff */
[----:B------:R-:W-:Y:S05]  /*53c0*/  @!P1 BRA `(.L_x_1275) ;  /* 0x0000000000549947 */ /* 0x000fea0003800000 */
[----:B------:R-:W-:Y:S01]  /*53d0*/  IADD3 R11, -R17, R16, R11 ;  /* 0x00000010110b7210 */ /* 0x000fe20007ffe10b */
        /* <DEDUP_REMOVED lines=11> */
.L_x_1277:
[----:B------:R-:W-:-:S05]  /*5490*/  IMAD.U32 R21, RZ, RZ, UR42 ;  /* 0x0000002aff157e24 */ /* 0x000fca000f8e00ff */
[----:B------:R-:W-:-:S13]  /*54a0*/  ISETP.NE.AND P1, PT, R21, 0x1, PT ;  /* 0x000000011500780c */ /* 0x000fda0003f25270 */
[----:B------:R-:W0:Y:S02]  /*54b0*/  @P1 LDC.64 R142, c[0x0][0x9e8] ;  /* 0x00027a00ff8e1b82 */ /* 0x000e240000000a00 */
[----:B0-----:R-:W-:-:S05]  /*54c0*/  @P1 IMAD.HI.U32 R10, R11, R142, RZ ;  /* 0x0000008e0b0a1227 */ /* 0x001fca00078e00ff */
[----:B------:R-:W-:-:S07]  /*54d0*/  @P1 SHF.R.U32.HI R11, RZ, R143, R10 ;  /* 0x0000008fff0b1219 */ /* 0x000fce000001160a */
.L_x_1278:
[----:B------:R-:W-:Y:S05]  /*54e0*/  BSYNC B0 ;  /* 0x0000000000007941 */ /* 0x000fea0003800000 */
.L_x_1276:
[----:B------:R-:W-:-:S05]  /*54f0*/  IMAD R11, R11, R21, R140 ;  /* 0x000000150b0b7224 */ /* 0x000fca00078e028c */
[----:B------:R-:W-:Y:S02]  /*5500*/  VIADDMNMX R0, R11, R21, R0, PT ;  /* 0x000000150b007246 */ /* 0x000fe40003800100 */
[----:B------:R-:W-:-:S07]  /*5510*/  VIMNMX R2, R2, R11, !PT ;  /* 0x0000000b02027248 */ /* 0x000fce0007fe0100 */
.L_x_1275:
        /* <DEDUP_REMOVED lines=132> */
.L_x_1281:
[----:B------:R-:W-:-:S05]  /*5d60*/  IMAD.U32 R10, RZ, RZ, UR42 ;  /* 0x0000002aff0a7e24 */ /* 0x000fca000f8e00ff */
[----:B------:R-:W-:-:S13]  /*5d70*/  ISETP.NE.AND P6, PT, R10, 0x1, PT ;  /* 0x000000010a00780c */ /* 0x000fda0003fc5270 */
[----:B------:R-:W0:Y:S02]  /*5d80*/  @P6 LDC.64 R148, c[0x0][0x9e8] ;  /* 0x00027a00ff946b82 */ /* 0x000e240000000a00 */
[----:B0-----:R-:W-:-:S05]  /*5d90*/  @P6 IMAD.HI.U32 R148, R9, R148, RZ ;  /* 0x0000009409946227 */ /* 0x001fca00078e00ff */
[----:B------:R-:W-:-:S07]  /*5da0*/  @P6 SHF.R.U32.HI R9, RZ, R149, R148 ;  /* 0x00000095ff096219 */ /* 0x000fce0000011694 */
.L_x_1282:
[----:B------:R-:W-:Y:S05]  /*5db0*/  BSYNC B0 ;  /* 0x0000000000007941 */ /* 0x000fea0003800000 */
.L_x_1280:
[----:B------:R-:W-:-:S05]  /*5dc0*/  IMAD R9, R9, R10, R140 ;  /* 0x0000000a09097224 */ /* 0x000fca00078e028c */
[----:B------:R-:W-:Y:S02]  /*5dd0*/  VIADDMNMX R0, R9, R10, R0, PT ;  /* 0x0000000a09007246 */ /* 0x000fe40003800100 */
[----:B------:R-:W-:-:S07]  /*5de0*/  VIMNMX R2, R2, R9, !PT ;  /* 0x0000000902027248 */ /* 0x000fce0007fe0100 */
.L_x_1279:
        /* <DEDUP_REMOVED lines=125> */
[----:B------:R-:W-:Y:S02]  /*65c0*/  FMNMX.FTZ R88, R99, R88, !PT ;  /* 0x0000005863587209 */ /* 0x000fe40007810000 */
[----:B------:R-:W-:-:S02]  /*65d0*/  FSEL R2, R9, RZ, P1 ;  /* 0x000000ff09027208 */ /* 0x000fc40000800000 */
        /* <DEDUP_REMOVED lines=18> */
[----:B------:R-:W-:Y:S01]  /*6700*/  FADD.FTZ R97, -R2, R13 ;  /* 0x0000000d02617221 */ /* 0x000fe20000010100 */
        /* <DEDUP_REMOVED lines=18> */
[----:B------:R-:W-:Y:S01]  /*6830*/  FFMA.FTZ R13, R133, R10, -R20 ;  /* 0x0000000a850d7223 */ /* 0x000fe20000010814 */
[----:B------:R-:W-:Y:S02]  /*6840*/  MUFU.EX2 R189, R189 ;  /* 0x000000bd00bd7308 */ /* 0x000fe40000000800 */
[----:B------:R-:W-:-:S04]  /*6850*/  FMNMX.FTZ R88, R123, R88, !PT ;  /* 0x000000587b587209 */ /* 0x000fc80007810000 */
[----:B------:R-:W-:Y:S02]  /*6860*/  FMNMX.FTZ R88, R181, R88, !PT ;  /* 0x00000058b5587209 */ /* 0x000fe40007810000 */
[----:B------:R-:W-:Y:S02]  /*6870*/  MUFU.EX2 R156, R156 ;  /* 0x0000009c009c7308 */ /* 0x000fe40000000800 */
[----:B------:R-:W-:-:S04]  /*6880*/  FMNMX.FTZ R88, R127, R88, !PT ;  /* 0x000000587f587209 */ /* 0x000fc80007810000 */
[----:B------:R-:W-:Y:S02]  /*6890*/  FMNMX.FTZ R88, R185, R88, !PT ;  /* 0x00000058b9587209 */ /* 0x000fe40007810000 */
[----:B------:R-:W-:Y:S02]  /*68a0*/  MUFU.EX2 R158, R158 ;  /* 0x0000009e009e7308 */ /* 0x000fe40000000800 */
[----:B------:R-:W-:-:S04]  /*68b0*/  FMNMX.FTZ R88, R139, R88, !PT ;  /* 0x000000588b587209 */ /* 0x000fc80007810000 */
[----:B------:R-:W-:Y:S02]  /*68c0*/  FMNMX.FTZ R88, R141, R88, !PT ;  /* 0x000000588d587209 */ /* 0x000fe40007810000 */
[----:B------:R-:W-:Y:S02]  /*68d0*/  MUFU.EX2 R177, R177 ;  /* 0x000000b100b17308 */ /* 0x000fe40000000800 */
        /* <DEDUP_REMOVED lines=12> */
[----:B0-----:R-:W-:Y:S01]  /*69a0*/  FMNMX.FTZ R11, R0, R113, !PT ;  /* 0x00000071000b7209 */ /* 0x001fe20007810000 */
[----:B------:R-:W-:-:S03]  /*69b0*/  FMUL.FTZ R0, R97, R10 ;  /* 0x0000000a61007220 */ /* 0x000fc60000410000 */
[C---:B------:R-:W-:Y:S01]  /*69c0*/  FSETP.NEU.FTZ.AND P1, PT, R11.reuse, -INF , PT ;  /* 0xff8000000b00780b */ /* 0x040fe20003f3d000 */
[----:B------:R-:W-:Y:S02]  /*69d0*/  FMUL.FTZ R94, R11, R10 ;  /* 0x0000000a0b5e7220 */ /* 0x000fe40000410000 */
[----:B------:R-:W-:Y:S03]  /*69e0*/  MUFU.EX2 R105, R105 ;  /* 0x0000006900697308 */ /* 0x000fe60000000800 */
[----:B------:R-:W-:-:S05]  /*69f0*/  FSEL R94, R94, RZ, P1 ;  /* 0x000000ff5e5e7208 */ /* 0x000fca0000800000 */
[----:B------:R-:W0:Y:S01]  /*6a00*/  MUFU.EX2 R0, R0 ;  /* 0x0000000000007308 */ /* 0x000e220000000800 */
[-CC-:B------:R-:W-:Y:S01]  /*6a10*/  FFMA.FTZ R90, R99, R10.reuse, -R94.reuse ;  /* 0x0000000a635a7223 */ /* 0x180fe2000001085e */
[----:B------:R-:W-:Y:S01]  /*6a20*/  FSEL R99, R11, RZ, P1 ;  /* 0x000000ff0b637208 */ /* 0x000fe20000800000 */
[-CC-:B------:R-:W-:Y:S01]  /*6a30*/  FFMA.FTZ R97, R191, R10.reuse, -R94.reuse ;  /* 0x0000000abf617223 */ /* 0x180fe2000001085e */
[-CC-:B------:R-:W-:Y:S01]  /*6a40*/  FFMA.FTZ R20, R149, R10.reuse, -R94.reuse ;  /* 0x0000000a95147223 */ /* 0x180fe2000001085e */
[-CC-:B------:R-:W-:Y:S01]  /*6a50*/  FFMA.FTZ R88, R151, R10.reuse, -R94.reuse ;  /* 0x0000000a97587223 */ /* 0x180fe2000001085e */
[-C--:B------:R-:W-:Y:S01]  /*6a60*/  FFMA.FTZ R95, R95, R10.reuse, -R94 ;  /* 0x0000000a5f5f7223 */ /* 0x080fe2000001085e */
[----:B------:R-:W-:Y:S01]  /*6a70*/  FADD.FTZ R99, -R99, R14 ;  /* 0x0000000e63637221 */ /* 0x000fe20000010100 */
[-CC-:B------:R-:W-:Y:S01]  /*6a80*/  FFMA.FTZ R153, R153, R10.reuse, -R94.reuse ;  /* 0x0000000a99997223 */ /* 0x180fe2000001085e */
[----:B------:R-:W-:Y:S01]  /*6a90*/  MUFU.EX2 R97, R97 ;  /* 0x0000006100617308 */ /* 0x000fe20000000800 */
[-CC-:B------:R-:W-:Y:S01]  /*6aa0*/  FFMA.FTZ R14, R91, R10.reuse, -R94.reuse ;  /* 0x0000000a5b0e7223 */ /* 0x180fe2000001085e */
[-C--:B------:R-:W-:Y:S01]  /*6ab0*/  FMUL.FTZ R99, R99, R10.reuse ;  /* 0x0000000a63637220 */ /* 0x080fe20000410000 */
[-CC-:B------:R-:W-:Y:S01]  /*6ac0*/  FFMA.FTZ R155, R155, R10.reuse, -R94.reuse ;  /* 0x0000000a9b9b7223 */ /* 0x180fe2000001085e */
[-CC-:B------:R-:W-:Y:S01]  /*6ad0*/  FFMA.FTZ R92, R103, R10.reuse, -R94.reuse ;  /* 0x0000000a675c7223 */ /* 0x180fe2000001085e */
[-CC-:B------:R-:W-:Y:S01]  /*6ae0*/  FFMA.FTZ R149, R157, R10.reuse, -R94.reuse ;  /* 0x0000000a9d957223 */ /* 0x180fe2000001085e */
[-CC-:B------:R-:W-:Y:S01]  /*6af0*/  FFMA.FTZ R96, R107, R10.reuse, -R94.reuse ;  /* 0x0000000a6b607223 */ /* 0x180fe2000001085e */
[--C-:B------:R-:W-:Y:S01]  /*6b00*/  FFMA.FTZ R151, R159, R10, -R94.reuse ;  /* 0x0000000a9f977223 */ /* 0x100fe2000001085e */
[----:B------:R-:W1:Y:S01]  /*6b10*/  MUFU.EX2 R2, R99 ;  /* 0x0000006300027308 */ /* 0x000e620000000800 */
[----:B0-----:R-:W-:Y:S01]  /*6b20*/  FFMA.FTZ R91, R0, R8, R189 ;  /* 0x00000008005b7223 */ /* 0x001fe200000100bd */
[-CC-:B------:R-:W-:Y:S01]  /*6b30*/  FFMA.FTZ R98, R111, R10.reuse, -R94.reuse ;  /* 0x0000000a6f627223 */ /* 0x180fe2000001085e */
[-CC-:B------:R-:W-:Y:S01]  /*6b40*/  FFMA.FTZ R115, R115, R10.reuse, -R94.reuse ;  /* 0x0000000a73737223 */ /* 0x180fe2000001085e */
[-CC-:B------:R-:W-:Y:S01]  /*6b50*/  FFMA.FTZ R175, R175, R10.reuse, -R94.reuse ;  /* 0x0000000aafaf7223 */ /* 0x180fe2000001085e */
[----:B------:R-:W-:Y:S01]  /*6b60*/  FADD.FTZ R91, R156, R91 ;  /* 0x0000005b9c5b7221 */ /* 0x000fe20000010000 */
[-CC-:B------:R-:W-:Y:S01]  /*6b70*/  FFMA.FTZ R119, R119, R10.reuse, -R94.reuse ;  /* 0x0000000a77777223 */ /* 0x180fe2000001085e */
[-CC-:B------:R-:W-:Y:S01]  /*6b80*/  FFMA.FTZ R179, R179, R10.reuse, -R94.reuse ;  /* 0x0000000ab3b37223 */ /* 0x180fe2000001085e */
[----:B------:R-:W0:Y:S01]  /*6b90*/  MUFU.EX2 R20, R20 ;  /* 0x0000001400147308 */ /* 0x000e220000000800 */
[----:B------:R-:W-:Y:S01]  /*6ba0*/  FADD.FTZ R8, R158, R91 ;  /* 0x0000005b9e087221 */ /* 0x000fe20000010000 */
[-CC-:B------:R-:W-:Y:S01]  /*6bb0*/  FFMA.FTZ R123, R123, R10.reuse, -R94.reuse ;  /* 0x0000000a7b7b7223 */ /* 0x180fe2000001085e */
[-CC-:B------:R-:W-:Y:S01]  /*6bc0*/  FFMA.FTZ R181, R181, R10.reuse, -R94.reuse ;  /* 0x0000000ab5b57223 */ /* 0x180fe2000001085e */
[-CC-:B------:R-:W-:Y:S01]  /*6bd0*/  FFMA.FTZ R127, R127, R10.reuse, -R94.reuse ;  /* 0x0000000a7f7f7223 */ /* 0x180fe2000001085e */
[-CC-:B------:R-:W-:Y:S01]  /*6be0*/  FFMA.FTZ R185, R185, R10.reuse, -R94.reuse ;  /* 0x0000000ab9b97223 */ /* 0x180fe2000001085e */
[-CC-:B------:R-:W-:Y:S01]  /*6bf0*/  FFMA.FTZ R139, R139, R10.reuse, -R94.reuse ;  /* 0x0000000a8b8b7223 */ /* 0x180fe2000001085e */
[-CC-:B------:R-:W-:Y:S01]  /*6c00*/  FFMA.FTZ R141, R141, R10.reuse, -R94.reuse ;  /* 0x0000000a8d8d7223 */ /* 0x180fe2000001085e */
[----:B------:R-:W2:Y:S01]  /*6c10*/  MUFU.EX2 R88, R88 ;  /* 0x0000005800587308 */ /* 0x000ea20000000800 */
[----:B-1----:R-:W-:Y:S01]  /*6c20*/  FFMA.FTZ R3, R2, R3, R97 ;  /* 0x0000000302037223 */ /* 0x002fe20000010061 */
[----:B------:R-:W-:-:S06]  /*6c30*/  FFMA.FTZ R94, R135, R10, -R94 ;  /* 0x0000000a875e7223 */ /* 0x000fcc000001085e */
[----:B------:R-:W1:Y:S01]  /*6c40*/  MUFU.EX2 R95, R95 ;  /* 0x0000005f005f7308 */ /* 0x000e620000000800 */
[----:B0-----:R-:W-:-:S07]  /*6c50*/  FADD.FTZ R3, R20, R3 ;  /* 0x0000000314037221 */ /* 0x001fce0000010000 */
[----:B------:R-:W0:Y:S01]  /*6c60*/  MUFU.EX2 R153, R153 ;  /* 0x0000009900997308 */ /* 0x000e220000000800 */
[----:B--2---:R-:W-:Y:S01]  /*6c70*/  FADD.FTZ R100, R88, R3 ;  /* 0x0000000358647221 */ /* 0x004fe20000010000 */
[----:B------:R-:W-:-:S04]  /*6c80*/  FADD.FTZ R3, R177, R8 ;  /* 0x00000008b1037221 */ /* 0x000fc80000010000 */
[----:B------:R-:W-:Y:S02]  /*6c90*/  FADD.FTZ R8, R152, R3 ;  /* 0x0000000398087221 */ /* 0x000fe40000010000 */
[----:B------:R-:W2:Y:S01]  /*6ca0*/  MUFU.EX2 R90, R90 ;  /* 0x0000005a005a7308 */ /* 0x000ea20000000800 */
[----:B-1----:R-:W-:Y:S01]  /*6cb0*/  FADD.FTZ R100, R95, R100 ;  /* 0x000000645f647221 */ /* 0x002fe20000010000 */
[----:B------:R-:W-:-:S06]  /*6cc0*/  FADD.FTZ R91, R145, R8 ;  /* 0x00000008915b7221 */ /* 0x000fcc0000010000 */
[----:B------:R-:W1:Y:S01]  /*6cd0*/  MUFU.EX2 R155, R155 ;  /* 0x0000009b009b7308 */ /* 0x000e620000000800 */
[----:B0-----:R-:W-:Y:S01]  /*6ce0*/  FADD.FTZ R3, R153, R100 ;  /* 0x0000006499037221 */ /* 0x001fe20000010000 */
[----:B------:R-:W-:-:S04]  /*6cf0*/  FADD.FTZ R100, R154, R91 ;  /* 0x0000005b9a647221 */ /* 0x000fc80000010000 */
[----:B------:R-:W-:Y:S02]  /*6d00*/  FADD.FTZ R91, R137, R100 ;  /* 0x00000064895b7221 */ /* 0x000fe40000010000 */
[----:B------:R-:W0:Y:S01]  /*6d10*/  MUFU.EX2 R92, R92 ;  /* 0x0000005c005c7308 */ /* 0x000e220000000800 */
[----:B--2---:R-:W-:Y:S01]  /*6d20*/  FADD.FTZ R8, R90, R3 ;  /* 0x000000035a087221 */ /* 0x004fe20000010000 */
[----:B------:R-:W-:-:S04]  /*6d30*/  FADD.FTZ R100, R148, R91 ;  /* 0x0000005b94647221 */ /* 0x000fc80000010000 */
[----:B------:R-:W-:Y:S02]  /*6d40*/  FADD.FTZ R91, R131, R100 ;  /* 0x00000064835b7221 */ /* 0x000fe40000010000 */
[----:B------:R-:W2:Y:S01]  /*6d50*/  MUFU.EX2 R149, R149 ;  /* 0x0000009500957308 */ /* 0x000ea20000000800 */
[----:B-1----:R-:W-:Y:S01]  /*6d60*/  FADD.FTZ R3, R155, R8 ;  /* 0x000000089b037221 */ /* 0x002fe20000010000 */
[----:B------:R-:W-:-:S04]  /*6d70*/  FADD.FTZ R100, R150, R91 ;  /* 0x0000005b96647221 */ /* 0x000fc80000010000 */
[----:B------:R-:W-:Y:S02]  /*6d80*/  FADD.FTZ R91, R105, R100 ;  /* 0x00000064695b7221 */ /* 0x000fe40000010000 */
        /* <DEDUP_REMOVED lines=54> */
[----:B0-----:R-:W-:-:S03]  /*70f0*/  FADD.FTZ R8, R13, R8 ;  /* 0x000000080d087221 */ /* 0x001fc60000010000 */
[----:B--2---:R-:W-:Y:S01]  /*7100*/  FADD.FTZ R3, R94, R3 ;  /* 0x000000035e037221 */ /* 0x004fe20000010000 */
[----:B------:R-:W-:Y:S06]  /*7110*/  @!P0 BRA `(.L_x_1283) ;  /* 0x0000000000048947 */ /* 0x000fec0003800000 */
[----:B------:R-:W-:Y:S01]  /*7120*/  BPT.TRAP 0x1 ;  /* 0x000000040000795c */ /* 0x000fe20000300000 */
.L_x_1283:
[----:B------:R-:W-:Y:S01]  /*7130*/  UIADD3 UR5, UR5, 0x2a860, URZ ;  /* 0x0002a86005057890 */ /* 0x000fe2000fffe03f */
[----:B------:R-:W-:Y:S01]  /*7140*/  ISETP.GT.AND P1, PT, R15, R12, PT ;  /* 0x0000000c0f00720c */ /* 0x000fe20003f24270 */
[----:B------:R-:W-:Y:S01]  /*7150*/  UMOV UR7, UR38 ;  /* 0x0000002600077c82 */ /* 0x000fe20008000000 */
[----:B------:R-:W-:Y:S01]  /*7160*/  UMOV UR4, UR39 ;  /* 0x0000002700047c82 */ /* 0x000fe20008000000 */
[----:B------:R-:W-:Y:S01]  /*7170*/  UPRMT UR5, UR60, 0x654, UR5 ;  /* 0x000006543c057896 */ /* 0x000fe20008000005 */
[----:B------:R-:W-:Y:S01]  /*7180*/  F2FP.F16.F32.PACK_AB R152, R145, R152 ;  /* 0x000000989198723e */ /* 0x000fe200000000ff */
[----:B------:R-:W-:Y:S01]  /*7190*/  VIADD R15, R15, 0xffffffff ;  /* 0xffffffff0f0f7836 */ /* 0x000fe20000000000 */
[----:B------:R-:W-:Y:S02]  /*71a0*/  F2FP.F16.F32.PACK_AB R154, R137, R154 ;  /* 0x0000009a899a723e */ /* 0x000fe400000000ff */
[----:B------:R-:W-:Y:S01]  /*71b0*/  F2FP.F16.F32.PACK_AB R145, R115, R14 ;  /* 0x0000000e7391723e */ /* 0x000fe200000000ff */
[----:B------:R-:W-:Y:S01]  /*71c0*/  IMAD.MOV.U32 R14, RZ, RZ, R11 ;  /* 0x000000ffff0e7224 */ /* 0x000fe200078e000b */
[----:B------:R-:W-:-:S02]  /*71d0*/  F2FP.F16.F32.PACK_AB R137, R139, R100 ;  /* 0x000000648b89723e */ /* 0x000fc400000000ff */
[----:B------:R-:W-:Y:S01]  /*71e0*/  SYNCS.ARRIVE.TRANS64.RED.A1T0 RZ, [UR5], RZ ;  /* 0x000000ffffff79a7 */ /* 0x000fe20008100405 */
[----:B------:R-:W-:Y:S01]  /*71f0*/  F2FP.F16.F32.PACK_AB R138, R13, R138 ;  /* 0x0000008a0d8a723e */ /* 0x000fe200000000ff */
[----:B------:R-:W-:Y:S01]  /*7200*/  IMAD.MOV.U32 R13, RZ, RZ, R9 ;  /* 0x000000ffff0d7224 */ /* 0x000fe200078e0009 */
        /* <DEDUP_REMOVED lines=20> */
.L_x_1265:
[----:B------:R-:W2:Y:S01]  /*7350*/  LDL R12, [R1] ;  /* 0x00000000010c7983 */ /* 0x000ea20000100800 */
[----:B------:R-:W-:Y:S02]  /*7360*/  ISETP.NE.AND P2, PT, R168, 0x1, PT ;  /* 0x00000001a800780c */ /* 0x000fe40003f45270 */
[----:B------:R-:W-:-:S11]  /*7370*/  IADD3 R21, R16, 0x1, -R17 ;  /* 0x0000000110157810 */ /* 0x000fd60007ffe811 */
[----:B------:R-:W0:Y:S08]  /*7380*/  @P2 LDC R13, c[0x0][0x44c] ;  /* 0x00011300ff0d2b82 */ /* 0x000e300000000800 */
[----:B------:R-:W1:Y:S01]  /*7390*/  @P2 LDC R14, c[0x0][0x450] ;  /* 0x00011400ff0e2b82 */ /* 0x000e620000000800 */
[----:B--2---:R-:W-:Y:S01]  /*73a0*/  LOP3.LUT P1, RZ, R12, 0x80000, RZ, 0xc0, !PT ;  /* 0x000800000cff7812 */ /* 0x004fe2000782c0ff */
[----:B------:R-:W-:-:S04]  /*73b0*/  VIADD R12, R18, 0x7f ;  /* 0x0000007f120c7836 */ /* 0x000fc80000000000 */
        /* <DEDUP_REMOVED lines=15> */
.L_x_1286:
[----:B------:R-:W0:Y:S02]  /*74b0*/  LDC R89, c[0x0][0x9e4] ;  /* 0x00027900ff597b82 */ /* 0x000e240000000800 */
[----:B0-----:R-:W-:-:S13]  /*74c0*/  ISETP.NE.AND P1, PT, R89, 0x1, PT ;  /* 0x000000015900780c */ /* 0x001fda0003f25270 */
[----:B------:R-:W0:Y:S02]  /*74d0*/  @P1 LDC.64 R20, c[0x0][0x9e8] ;  /* 0x00027a00ff141b82 */ /* 0x000e240000000a00 */
[----:B0-----:R-:W-:-:S05]  /*74e0*/  @P1 IMAD.HI.U32 R14, R12, R20, RZ ;  /* 0x000000140c0e1227 */ /* 0x001fca00078e00ff */
[----:B------:R-:W-:-:S07]  /*74f0*/  @P1 SHF.R.U32.HI R12, RZ, R21, R14 ;  /* 0x00000015ff0c1219 */ /* 0x000fce000001160e */
.L_x_1287:
[----:B------:R-:W-:-:S05]  /*7500*/  IMAD R12, R12, R89, RZ ;  /* 0x000000590c0c7224 */ /* 0x000fca00078e02ff */
[----:B------:R-:W-:-:S07]  /*7510*/  VIMNMX R13, R13, R12, !PT ;  /* 0x0000000c0d0d7248 */ /* 0x000fce0007fe0100 */
.L_x_1285:
        /* <DEDUP_REMOVED lines=11> */
.L_x_1299:
[----:B------:R-:W-:-:S04]  /*75d0*/  UISETP.NE.AND UP0, UPT, UR4, 0x1, UPT ;  /* 0x000000010400788c */ /* 0x000fc8000bf05270 */
[----:B------:R-:W-:-:S04]  /*75e0*/  USEL UR38, URZ, 0x1, UP0 ;  /* 0x000000013f267887 */ /* 0x000fc80008000000 */
[----:B------:R-:W-:Y:S01]  /*75f0*/  ULOP3.LUT UR38, UR7, UR38, URZ, 0x3c, !UPT ;  /* 0x0000002607267292 */ /* 0x000fe2000f8e3c3f */
[----:B------:R-:W-:Y:S11]  /*7600*/  @!P0 BRA `(.L_x_1289) ;  /* 0x0000000000048947 */ /* 0x000ff60003800000 */
[----:B------:R-:W-:Y:S01]  /*7610*/  BPT.TRAP 0x1 ;  /* 0x000000040000795c */ /* 0x000fe20000300000 */
.L_x_1289:
        /* <DEDUP_REMOVED lines=9> */
.L_x_1290:
[----:B-1----:R-:W-:Y:S05]  /*76b0*/  @P1 BRA `(.L_x_1291) ;  /* 0x0000000000081947 */ /* 0x002fea0003800000 */
[----:B------:R-:W1:Y:S02]  /*76c0*/  SYNCS.PHASECHK.TRANS64.TRYWAIT P1, [UR6+0x2a830], R9 ;  /* 0x02a83009ff0075a7 */ /* 0x000e640008020146 */
[----:B-1----:R-:W-:Y:S05]  /*76d0*/  @!P1 BRA `(.L_x_1292) ;  /* 0x000000d400049947 */ /* 0x002fea0003800000 */
.L_x_1291:
        /* <DEDUP_REMOVED lines=135> */
.L_x_1293:
[----:B------:R-:W-:Y:S01]  /*7f50*/  ULEA UR5, UR4, UR40, 0x3 ;  /* 0x0000002804057291 */ /* 0x000fe2000f8e183f */
[----:B------:R-:W-:-:S05]  /*7f60*/  IMAD.U32 R0, RZ, RZ, UR7 ;  /* 0x00000007ff007e24 */ /* 0x000fca000f8e00ff */
[----:B------:R-:W-:-:S04]  /*7f70*/  SHF.L.U32 R0, R0, 0x1f, RZ ;  /* 0x0000001f00007819 */ /* 0x000fc800000006ff */
[----:B------:R2:W3:Y:S01]  /*7f80*/  SYNCS.PHASECHK.TRANS64.TRYWAIT P1, [UR5+0x2a850], R0 ;  /* 0x02a85000ff0075a7 */ /* 0x0004e20008020145 */
[----:B------:R-:W-:Y:S05]  /*7f90*/  @!P0 BRA `(.L_x_1294) ;  /* 0x0000000000048947 */ /* 0x000fea0003800000 */
[----:B------:R-:W-:Y:S01]  /*7fa0*/  BPT.TRAP 0x1 ;  /* 0x000000040000795c */ /* 0x000fe20000300000 */
.L_x_1294:
[----:B---3--:R-:W-:Y:S05]  /*7fb0*/  @P1 BRA `(.L_x_1295) ;  /* 0x0000000000081947 */ /* 0x008fea0003800000 */
[----:B------:R-:W3:Y:S02]  /*7fc0*/  SYNCS.PHASECHK.TRANS64.TRYWAIT P1, [UR5+0x2a850], R0 ;  /* 0x02a85000ff0075a7 */ /* 0x000ee40008020145 */
[----:B---3--:R-:W-:Y:S05]  /*7fd0*/  @!P1 BRA `(.L_x_1296) ;  /* 0x000000c800dc9947 */ /* 0x008fea0003800000 */
.L_x_1295:
        /* <DEDUP_REMOVED lines=38> */
.L_x_1297:
        /* <DEDUP_REMOVED lines=65> */
[-C--:B------:R-:W-:Y:S01]  /*8650*/  FMUL.FTZ R136, R13, R10.reuse ;  /* 0x0000000a0d887220 */ /* 0x080fe20000410000 */
[-CC-:B------:R-:W-:Y:S01]  /*8660*/  FFMA.FTZ R105, R113, R10.reuse, -R137.reuse ;  /* 0x0000000a71697223 */ /* 0x180fe20000010889 */
[----:B------:R-:W-:Y:S01]  /*8670*/  FADD.FTZ R13, -R11, R14 ;  /* 0x0000000e0b0d7221 */ /* 0x000fe20000010100 */
[-CC-:B------:R-:W-:Y:S01]  /*8680*/  FFMA.FTZ R113, R121, R10.reuse, -R137.reuse ;  /* 0x0000000a79717223 */ /* 0x180fe20000010889 */
[-CC-:B------:R-:W-:Y:S01]  /*8690*/  FFMA.FTZ R121, R129, R10.reuse, -R137.reuse ;  /* 0x0000000a81797223 */ /* 0x180fe20000010889 */
[-C--:B------:R-:W-:Y:S01]  /*86a0*/  FMUL.FTZ R129, R11, R10.reuse ;  /* 0x0000000a0b817220 */ /* 0x080fe20000410000 */
[-C--:B------:R-:W-:Y:S01]  /*86b0*/  FMUL.FTZ R2, R13, R10.reuse ;  /* 0x0000000a0d027220 */ /* 0x080fe20000410000 */
[-C--:B------:R-:W-:Y:S01]  /*86c0*/  FFMA.FTZ R13, R88, R10.reuse, -R137 ;  /* 0x0000000a580d7223 */ /* 0x080fe20000010889 */
[----:B------:R-:W-:Y:S01]  /*86d0*/  MUFU.EX2 R0, R136 ;  /* 0x0000008800007308 */ /* 0x000fe20000000800 */
[-CC-:B------:R-:W-:Y:S01]  /*86e0*/  FFMA.FTZ R157, R90, R10.reuse, -R129.reuse ;  /* 0x0000000a5a9d7223 */ /* 0x180fe20000010881 */
[-C--:B------:R-:W-:Y:S01]  /*86f0*/  FFMA.FTZ R14, R91, R10.reuse, -R129 ;  /* 0x0000000a5b0e7223 */ /* 0x080fe20000010881 */
[-C--:B------:R-:W-:Y:S01]  /*8700*/  FFMA.FTZ R158, R92, R10.reuse, -R137 ;  /* 0x0000000a5c9e7223 */ /* 0x080fe20000010889 */
[-C--:B------:R-:W-:Y:S01]  /*8710*/  FFMA.FTZ R159, R94, R10.reuse, -R129 ;  /* 0x0000000a5e9f7223 */ /* 0x080fe20000010881 */
[-C--:B------:R-:W-:Y:S01]  /*8720*/  FFMA.FTZ R21, R93, R10.reuse, -R137 ;  /* 0x0000000a5d157223 */ /* 0x080fe20000010889 */
[-C--:B------:R-:W-:Y:S01]  /*8730*/  FFMA.FTZ R20, R95, R10.reuse, -R129 ;  /* 0x0000000a5f147223 */ /* 0x080fe20000010881 */
[-C--:B------:R-:W-:Y:S01]  /*8740*/  FFMA.FTZ R152, R96, R10.reuse, -R137 ;  /* 0x0000000a60987223 */ /* 0x080fe20000010889 */
[----:B------:R-:W0:Y:S01]  /*8750*/  MUFU.EX2 R13, R13 ;  /* 0x0000000d000d7308 */ /* 0x000e220000000800 */
[-CC-:B------:R-:W-:Y:S01]  /*8760*/  FFMA.FTZ R153, R98, R10.reuse, -R129.reuse ;  /* 0x0000000a62997223 */ /* 0x180fe20000010881 */
[-C--:B------:R-:W-:Y:S01]  /*8770*/  FFMA.FTZ R88, R99, R10.reuse, -R129 ;  /* 0x0000000a63587223 */ /* 0x080fe20000010881 */
[-C--:B------:R-:W-:Y:S01]  /*8780*/  FFMA.FTZ R154, R100, R10.reuse, -R137 ;  /* 0x0000000a649a7223 */ /* 0x080fe20000010889 */
[-C--:B------:R-:W-:Y:S01]  /*8790*/  FFMA.FTZ R155, R102, R10.reuse, -R129 ;  /* 0x0000000a669b7223 */ /* 0x080fe20000010881 */
[-C--:B------:R-:W-:Y:S01]  /*87a0*/  FFMA.FTZ R93, R101, R10.reuse, -R137 ;  /* 0x0000000a655d7223 */ /* 0x080fe20000010889 */
[-C--:B------:R-:W-:Y:S01]  /*87b0*/  FFMA.FTZ R90, R103, R10.reuse, -R129 ;  /* 0x0000000a675a7223 */ /* 0x080fe20000010881 */
        /* <DEDUP_REMOVED lines=8> */
[----:B------:R-:W-:Y:S01]  /*8840*/  FFMA.FTZ R144, R112, R10, -R137 ;  /* 0x0000000a70907223 */ /* 0x000fe20000010889 */
[----:B------:R-:W1:Y:S01]  /*8850*/  MUFU.EX2 R157, R157 ;  /* 0x0000009d009d7308 */ /* 0x000e620000000800 */
[----:B0-----:R-:W-:Y:S01]  /*8860*/  FFMA.FTZ R91, R0, R8, R13 ;  /* 0x00000008005b7223 */ /* 0x001fe2000001000d */
[-CC-:B------:R-:W-:Y:S01]  /*8870*/  FFMA.FTZ R145, R114, R10.reuse, -R129.reuse ;  /* 0x0000000a72917223 */ /* 0x180fe20000010881 */
[-C--:B------:R-:W-:Y:S01]  /*8880*/  FFMA.FTZ R115, R115, R10.reuse, -R129 ;  /* 0x0000000a73737223 */ /* 0x080fe20000010881 */
[-C--:B------:R-:W-:Y:S01]  /*8890*/  FFMA.FTZ R146, R116, R10.reuse, -R137 ;  /* 0x0000000a74927223 */ /* 0x080fe20000010889 */
[-C--:B------:R-:W-:Y:S01]  /*88a0*/  FFMA.FTZ R118, R118, R10.reuse, -R129 ;  /* 0x0000000a76767223 */ /* 0x080fe20000010881 */
[-C--:B------:R-:W-:Y:S01]  /*88b0*/  FFMA.FTZ R109, R117, R10.reuse, -R137 ;  /* 0x0000000a756d7223 */ /* 0x080fe20000010889 */
[-C--:B------:R-:W-:Y:S01]  /*88c0*/  FFMA.FTZ R119, R119, R10.reuse, -R129 ;  /* 0x0000000a77777223 */ /* 0x080fe20000010881 */
[----:B------:R-:W0:Y:S01]  /*88d0*/  MUFU.EX2 R156, R156 ;  /* 0x0000009c009c7308 */ /* 0x000e220000000800 */
[-C--:B------:R-:W-:Y:S01]  /*88e0*/  FFMA.FTZ R140, R120, R10.reuse, -R137 ;  /* 0x0000000a788c7223 */ /* 0x080fe20000010889 */
[-CC-:B------:R-:W-:Y:S01]  /*88f0*/  FFMA.FTZ R122, R122, R10.reuse, -R129.reuse ;  /* 0x0000000a7a7a7223 */ /* 0x180fe20000010881 */
[-C--:B------:R-:W-:Y:S01]  /*8900*/  FFMA.FTZ R123, R123, R10.reuse, -R129 ;  /* 0x0000000a7b7b7223 */ /* 0x080fe20000010881 */
[-C--:B------:R-:W-:Y:S01]  /*8910*/  FFMA.FTZ R142, R124, R10.reuse, -R137 ;  /* 0x0000000a7c8e7223 */ /* 0x080fe20000010889 */
[-C--:B------:R-:W-:Y:S01]  /*8920*/  FFMA.FTZ R126, R126, R10.reuse, -R129 ;  /* 0x0000000a7e7e7223 */ /* 0x080fe20000010881 */
[-C--:B------:R-:W-:Y:S01]  /*8930*/  FFMA.FTZ R117, R125, R10.reuse, -R137 ;  /* 0x0000000a7d757223 */ /* 0x080fe20000010889 */
[-C--:B------:R-:W-:Y:S01]  /*8940*/  FFMA.FTZ R127, R127, R10.reuse, -R129 ;  /* 0x0000000a7f7f7223 */ /* 0x080fe20000010881 */
[----:B------:R-:W2:Y:S01]  /*8950*/  MUFU.EX2 R14, R14 ;  /* 0x0000000e000e7308 */ /* 0x000ea20000000800 */
[----:B-1----:R-:W-:Y:S01]  /*8960*/  FFMA.FTZ R3, R2, R3, R157 ;  /* 0x0000000302037223 */ /* 0x002fe2000001009d */
[-C--:B------:R-:W-:Y:S01]  /*8970*/  FFMA.FTZ R136, R128, R10.reuse, -R137 ;  /* 0x0000000a80887223 */ /* 0x080fe20000010889 */
[-CC-:B------:R-:W-:Y:S01]  /*8980*/  FFMA.FTZ R130, R130, R10.reuse, -R129.reuse ;  /* 0x0000000a82827223 */ /* 0x180fe20000010881 */
[-C--:B------:R-:W-:Y:S01]  /*8990*/  FFMA.FTZ R131, R131, R10.reuse, -R129 ;  /* 0x0000000a83837223 */ /* 0x080fe20000010881 */
[-CC-:B------:R-:W-:Y:S01]  /*89a0*/  FFMA.FTZ R138, R132, R10.reuse, -R137.reuse ;  /* 0x0000000a848a7223 */ /* 0x180fe20000010889 */
[-C--:B------:R-:W-:Y:S01]  /*89b0*/  FFMA.FTZ R125, R133, R10.reuse, -R137 ;  /* 0x0000000a857d7223 */ /* 0x080fe20000010889 */
[-C--:B------:R-:W-:Y:S01]  /*89c0*/  FFMA.FTZ R134, R134, R10.reuse, -R129 ;  /* 0x0000000a86867223 */ /* 0x080fe20000010881 */
        /* <DEDUP_REMOVED lines=93> */
.L_x_1298:
        /* <DEDUP_REMOVED lines=34> */
.L_x_1288:
        /* <DEDUP_REMOVED lines=8> */
[----:B------:R-:W-:-:S05]  /*9240*/  ULDC UR54, c[0x0][0x9e0] ;  /* 0x0002780000367ab9 */ /* 0x000fca0000000800 */
.L_x_1319:
        /* <DEDUP_REMOVED lines=8> */
.L_x_1301:
[----:B------:R-:W-:Y:S01]  /*92d0*/  ULEA UR5, UR39, UR40, 0x3 ;  /* 0x0000002827057291 */ /* 0x000fe2000f8e183f */
[----:B------:R-:W-:-:S05]  /*92e0*/  IMAD.U32 R9, RZ, RZ, UR38 ;  /* 0x00000026ff097e24 */ /* 0x000fca000f8e00ff */
[----:B------:R-:W-:-:S04]  /*92f0*/  SHF.L.U32 R9, R9, 0x1f, RZ ;  /* 0x0000001f09097819 */ /* 0x000fc800000006ff */
[----:B------:R0:W1:Y:S01]  /*9300*/  SYNCS.PHASECHK.TRANS64.TRYWAIT P1, [UR5+0x2a830], R9 ;  /* 0x02a83009ff0075a7 */ /* 0x0000620008020145 */
[----:B------:R-:W-:Y:S05]  /*9310*/  @!P0 BRA `(.L_x_1302) ;  /* 0x0000000000048947 */ /* 0x000fea0003800000 */
[----:B------:R-:W-:Y:S01]  /*9320*/  BPT.TRAP 0x1 ;  /* 0x000000040000795c */ /* 0x000fe20000300000 */
.L_x_1302:
[----:B-1----:R-:W-:Y:S05]  /*9330*/  @P1 BRA `(.L_x_1303) ;  /* 0x0000000000081947 */ /* 0x002fea0003800000 */
[----:B------:R-:W1:Y:S02]  /*9340*/  SYNCS.PHASECHK.TRANS64.TRYWAIT P1, [UR5+0x2a830], R9 ;  /* 0x02a83009ff0075a7 */ /* 0x000e640008020145 */
[----:B-1----:R-:W-:Y:S05]  /*9350*/  @!P1 BRA `(.L_x_1304) ;  /* 0x000000b800149947 */ /* 0x002fea0003800000 */
.L_x_1303:
        /* <DEDUP_REMOVED lines=135> */
.L_x_1305:
[----:B------:R-:W-:Y:S01]  /*9bd0*/  ULEA UR5, UR4, UR40, 0x3 ;  /* 0x0000002804057291 */ /* 0x000fe2000f8e183f */
[----:B------:R-:W-:-:S05]  /*9be0*/  IMAD.U32 R0, RZ, RZ, UR6 ;  /* 0x00000006ff007e24 */ /* 0x000fca000f8e00ff */
[----:B------:R-:W-:-:S04]  /*9bf0*/  SHF.L.U32 R0, R0, 0x1f, RZ ;  /* 0x0000001f00007819 */ /* 0x000fc800000006ff */
[----:B------:R2:W3:Y:S01]  /*9c00*/  SYNCS.PHASECHK.TRANS64.TRYWAIT P1, [UR5+0x2a850], R0 ;  /* 0x02a85000ff0075a7 */ /* 0x0004e20008020145 */
[----:B------:R-:W-:Y:S05]  /*9c10*/  @!P0 BRA `(.L_x_1306) ;  /* 0x0000000000048947 */ /* 0x000fea0003800000 */
[----:B------:R-:W-:Y:S01]  /*9c20*/  BPT.TRAP 0x1 ;  /* 0x000000040000795c */ /* 0x000fe20000300000 */
.L_x_1306:
[----:B---3--:R-:W-:Y:S05]  /*9c30*/  @P1 BRA `(.L_x_1307) ;  /* 0x0000000000081947 */ /* 0x008fea0003800000 */
[----:B------:R-:W3:Y:S02]  /*9c40*/  SYNCS.PHASECHK.TRANS64.TRYWAIT P1, [UR5+0x2a850], R0 ;  /* 0x02a85000ff0075a7 */ /* 0x000ee40008020145 */
[----:B---3--:R-:W-:Y:S05]  /*9c50*/  @!P1 BRA `(.L_x_1308) ;  /* 0x000000ac00ec9947 */ /* 0x008fea0003800000 */
.L_x_1307:
        /* <DEDUP_REMOVED lines=38> */
.L_x_1309:
[----:B------:R-:W3:Y:S01]  /*9ec0*/  LDL R148, [R1] ;  /* 0x0000000001947983 */ /* 0x000ee20000100800 */
[----:B------:R-:W-:Y:S01]  /*9ed0*/  ISETP.NE.AND P2, PT, R168, 0x1, PT ;  /* 0x00000001a800780c */ /* 0x000fe20003f45270 */
[----:B01----:R-:W-:Y:S01]  /*9ee0*/  IMAD.IADD R9, R22, 0x1, R18 ;  /* 0x0000000116097824 */ /* 0x003fe200078e0212 */
[----:B------:R-:W-:Y:S01]  /*9ef0*/  ULEA UR4, UR7, UR40, 0x3 ;  /* 0x0000002807047291 */ /* 0x000fe2000f8e183f */
[----:B------:R-:W-:-:S03]  /*9f00*/  IMAD R14, R15, -0x60, RZ ;  /* 0xffffffa00f0e7824 */ /* 0x000fc600078e02ff */
        /* <DEDUP_REMOVED lines=31> */
.L_x_1312:
[----:B------:R-:W-:-:S05]  /*a100*/  IMAD.U32 R21, RZ, RZ, UR42 ;  /* 0x0000002aff157e24 */ /* 0x000fca000f8e00ff */
[----:B------:R-:W-:-:S13]  /*a110*/  ISETP.NE.AND P1, PT, R21, 0x1, PT ;  /* 0x000000011500780c */ /* 0x000fda0003f25270 */
[----:B------:R-:W0:Y:S02]  /*a120*/  @P1 LDC.64 R140, c[0x0][0x9e8] ;  /* 0x00027a00ff8c1b82 */ /* 0x000e240000000a00 */
[----:B0-----:R-:W-:-:S05]  /*a130*/  @P1 IMAD.HI.U32 R10, R11, R140, RZ ;  /* 0x0000008c0b0a1227 */ /* 0x001fca00078e00ff */
[----:B------:R-:W-:-:S07]  /*a140*/  @P1 SHF.R.U32.HI R11, RZ, R141, R10 ;  /* 0x0000008dff0b1219 */ /* 0x000fce000001160a */
.L_x_1313:
[----:B------:R-:W-:Y:S05]  /*a150*/  BSYNC B0 ;  /* 0x0000000000007941 */ /* 0x000fea0003800000 */
.L_x_1311:
[----:B------:R-:W-:-:S05]  /*a160*/  IMAD R11, R11, R21, R138 ;  /* 0x000000150b0b7224 */ /* 0x000fca00078e028a */
[----:B------:R-:W-:Y:S02]  /*a170*/  VIADDMNMX R0, R11, R21, R0, PT ;  /* 0x000000150b007246 */ /* 0x000fe40003800100 */
[----:B------:R-:W-:-:S07]  /*a180*/  VIMNMX R2, R2, R11, !PT ;  /* 0x0000000b02027248 */ /* 0x000fce0007fe0100 */
.L_x_1310:
        /* <DEDUP_REMOVED lines=132> */
.L_x_1316:
[----:B------:R-:W-:-:S05]  /*a9d0*/  IMAD.U32 R10, RZ, RZ, UR42 ;  /* 0x0000002aff0a7e24 */ /* 0x000fca000f8e00ff */
[----:B------:R-:W-:-:S13]  /*a9e0*/  ISETP.NE.AND P6, PT, R10, 0x1, PT ;  /* 0x000000010a00780c */ /* 0x000fda0003fc5270 */
[----:B------:R-:W0:Y:S02]  /*a9f0*/  @P6 LDC.64 R148, c[0x0][0x9e8] ;  /* 0x00027a00ff946b82 */ /* 0x000e240000000a00 */
[----:B0-----:R-:W-:-:S05]  /*aa00*/  @P6 IMAD.HI.U32 R148, R9, R148, RZ ;  /* 0x0000009409946227 */ /* 0x001fca00078e00ff */
[----:B------:R-:W-:-:S07]  /*aa10*/  @P6 SHF.R.U32.HI R9, RZ, R149, R148 ;  /* 0x00000095ff096219 */ /* 0x000fce0000011694 */
.L_x_1317:
[----:B------:R-:W-:Y:S05]  /*aa20*/  BSYNC B0 ;  /* 0x0000000000007941 */ /* 0x000fea0003800000 */
.L_x_1315:
[----:B------:R-:W-:-:S05]  /*aa30*/  IMAD R9, R9, R10, R138 ;  /* 0x0000000a09097224 */ /* 0x000fca00078e028a */
[----:B------:R-:W-:Y:S02]  /*aa40*/  VIADDMNMX R0, R9, R10, R0, PT ;  /* 0x0000000a09007246 */ /* 0x000fe40003800100 */
[----:B------:R-:W-:-:S07]  /*aa50*/  VIMNMX R2, R2, R9, !PT ;  /* 0x0000000902027248 */ /* 0x000fce0007fe0100 */
.L_x_1314:
        /* <DEDUP_REMOVED lines=256> */
[----:B------:R-:W-:-:S06]  /*ba60*/  FADD.FTZ R96, R144, R91 ;  /* 0x0000005b90607221 */ /* 0x000fcc0000010000 */
        /* <DEDUP_REMOVED lines=51> */
.L_x_1318:
        /* <DEDUP_REMOVED lines=34> */
.L_x_1300:
        /* <DEDUP_REMOVED lines=67> */
.L_x_1320:
[----:B------:R-:W-:Y:S01]  /*c3f0*/  ULEA UR5, UR39, UR40, 0x3 ;  /* 0x0000002827057291 */ /* 0x000fe2000f8e183f */
[----:B------:R-:W-:-:S05]  /*c400*/  IMAD.U32 R0, RZ, RZ, UR38 ;  /* 0x00000026ff007e24 */ /* 0x000fca000f8e00ff */
[----:B------:R-:W-:-:S04]  /*c410*/  SHF.L.U32 R0, R0, 0x1f, RZ ;  /* 0x0000001f00007819 */ /* 0x000fc800000006ff */
[----:B------:R0:W1:Y:S01]  /*c420*/  SYNCS.PHASECHK.TRANS64.TRYWAIT P1, [UR5+0x2a850], R0 ;  /* 0x02a85000ff0075a7 */ /* 0x0000620008020145 */
[----:B------:R-:W-:Y:S05]  /*c430*/  @!P0 BRA `(.L_x_1321) ;  /* 0x0000000000048947 */ /* 0x000fea0003800000 */
[----:B------:R-:W-:Y:S01]  /*c440*/  BPT.TRAP 0x1 ;  /* 0x000000040000795c */ /* 0x000fe20000300000 */
.L_x_1321:
[----:B-1----:R-:W-:Y:S05]  /*c450*/  @P1 BRA `(.L_x_1322) ;  /* 0x0000000000081947 */ /* 0x002fea0003800000 */
[----:B------:R-:W1:Y:S02]  /*c460*/  SYNCS.PHASECHK.TRANS64.TRYWAIT P1, [UR5+0x2a850], R0 ;  /* 0x02a85000ff0075a7 */ /* 0x000e640008020145 */
[----:B-1----:R-:W-:Y:S05]  /*c470*/  @!P1 BRA `(.L_x_1323) ;  /* 0x0000008400fc9947 */ /* 0x002fea0003800000 */
.L_x_1322:
[----:B------:R-:W-:Y:S01]  /*c480*/  UIADD3 UR40, UR40, 0x400, URZ ;  /* 0x0000040028287890 */ /* 0x000fe2000fffe03f */
[----:B------:R-:W-:Y:S01]  /*c490*/  WARPGROUP.ARRIVE ;  /* 0x00000000000079c5 */ /* 0x000fe20000000000 */
[----:B------:R-:W-:Y:S01]  /*c4a0*/  UMOV UR7, 0x40000040 ;  /* 0x4000004000077882 */ /* 0x000fe20000000000 */
[----:B-1----:R-:W1:Y:S01]  /*c4b0*/  SHFL.BFLY PT, R5, R8, 0x2, 0x1f ;  /* 0x0c401f0008057f89 */ /* 0x002e6200000e0000 */
[----:B------:R-:W-:Y:S01]  /*c4c0*/  USHF.R.U32.HI UR40, URZ, 0x4, UR40 ;  /* 0x000000043f287899 */ /* 0x000fe20008011628 */
[----:B------:R-:W-:Y:S02]  /*c4d0*/  IMAD.MOV.U32 R13, RZ, RZ, RZ ;  /* 0x000000ffff0d7224 */ /* 0x000fe400078e00ff */
[----:B0-----:R-:W0:Y:S01]  /*c4e0*/  SHFL.BFLY PT, R0, R3, 0x2, 0x1f ;  /* 0x0c401f0003007f89 */ /* 0x001e2200000e0000 */
[----:B------:R-:W-:-:S04]  /*c4f0*/  ULOP3.LUT UR40, UR40, 0x3fff, URZ, 0xc0, !UPT ;  /* 0x00003fff28287892 */ /* 0x000fc8000f8ec03f */
[----:B------:R-:W-:-:S04]  /*c500*/  ULOP3.LUT UR4, UR40, 0x3000000, URZ, 0xfc, !UPT ;  /* 0x0300000028047892 */ /* 0x000fc8000f8efc3f */
[----:B------:R-:W-:-:S07]  /*c510*/  UIMAD UR4, UR39, 0x600, UR4 ;  /* 0x00000600270478a4 */ /* 0x000fce000f8e0204 */
[----:B------:R-:W-:Y:S02]  /*c520*/  UMOV UR6, UR4 ;  /* 0x0000000400067c82 */ /* 0x000fe40008000000 */
[----:B------:R-:W-:Y:S01]  /*c530*/  HGMMA.64x128x16.F32 R24, R156, gdesc[UR4].tnspB, R24, gsb0 ;  /* 0x41e000049c187df0 */ /* 0x000fe20008000818 */
[----:B------:R-:W-:Y:S01]  /*c540*/  UIADD3 UR6, UR4, 0x80, URZ ;  /* 0x0000008004067890 */ /* 0x000fe2000fffe03f */
[----:B-1----:R-:W-:Y:S01]  /*c550*/  FADD.FTZ R5, R5, R8 ;  /* 0x0000000805057221 */ /* 0x002fe20000010000 */
[----:B------:R-:W-:Y:S01]  /*c560*/  UMOV UR7, 0x40000040 ;  /* 0x4000004000077882 */ /* 0x000fe20000000000 */
[----:B0-----:R-:W-:Y:S01]  /*c570*/  FADD.FTZ R2, R0, R3 ;  /* 0x0000000300027221 */ /* 0x001fe20000010000 */
[----:B------:R-:W-:Y:S02]  /*c580*/  IMAD.MOV.U32 R3, RZ, RZ, RZ ;  /* 0x000000ffff037224 */ /* 0x000fe400078e00ff */
[----:B------:R-:W0:Y:S04]  /*c590*/  SHFL.BFLY PT, R0, R5, 0x1, 0x1f ;  /* 0x0c201f0005007f89 */ /* 0x000e2800000e0000 */
[----:B------:R-:W1:Y:S01]  /*c5a0*/  SHFL.BFLY PT, R7, R2, 0x1, 0x1f ;  /* 0x0c201f0002077f89 */ /* 0x000e6200000e0000 */
[----:B0-----:R-:W-:Y:S01]  /*c5b0*/  FADD.FTZ R12, R5, R0 ;  /* 0x00000000050c7221 */ /* 0x001fe20000010000 */
[----:B------:R-:W-:-:S02]  /*c5c0*/  IMAD.MOV.U32 R0, RZ, RZ, -0x800000 ;  /* 0xff800000ff007424 */ /* 0x000fc400078e00ff */
[----:B-1----:R-:W-:Y:S02]  /*c5d0*/  FADD.FTZ R14, R2, R7 ;  /* 0x00000007020e7221 */ /* 0x002fe40000010000 */
[----:B------:R-:W-:Y:S01]  /*c5e0*/  FSETP.NE.FTZ.AND P1, PT, R12, RZ, PT ;  /* 0x000000ff0c00720b */ /* 0x000fe20003f35000 */
[----:B------:R-:W-:Y:S02]  /*c5f0*/  IMAD.MOV.U32 R2, RZ, RZ, -0x800000 ;  /* 0xff800000ff027424 */ /* 0x000fe400078e00ff */
        /* <DEDUP_REMOVED lines=38> */
.L_x_1324:
        /* <DEDUP_REMOVED lines=9> */
[----:B------:R-:W-:Y:S01]  /*c8f0*/  FMUL.FTZ R7, R31, R13 ;  /* 0x0000000d1f077220 */ /* 0x000fe20000410000 */
        /* <DEDUP_REMOVED lines=64> */
.L_x_1246:
        /* <DEDUP_REMOVED lines=9> */
[----:B------:R-:W-:Y:S02]  /*cd90*/  F2FP.F16.F32.PACK_AB R7, R7, R8 ;  /* 0x000000080707723e */ /* 0x000fe400000000ff */
[----:B------:R-:W-:Y:S01]  /*cda0*/  F2FP.F16.F32.PACK_AB R6, R6, R91 ;  /* 0x0000005b0606723e */ /* 0x000fe200000000ff */
[----:B------:R-:W-:Y:S01]  /*cdb0*/  BAR.SYNC.DEFER_BLOCKING 0x1, 0x100 ;  /* 0x0044000000007b1d */ /* 0x000fe20000010000 */
        /* <DEDUP_REMOVED lines=10> */
[----:B------:R-:W-:Y:S02]  /*ce60*/  MOV R16, R3 ;  /* 0x0000000300107202 */ /* 0x000fe40000000f00 */
[----:B--2---:R-:W-:-:S03]  /*ce70*/  MOV R17, R4 ;  /* 0x0000000400117202 */ /* 0x004fc60000000f00 */
[----:B------:R-:W-:-:S03]  /*ce80*/  IMAD.WIDE R4, R171, 0x2, R16 ;  /* 0x00000002ab047825 */ /* 0x000fc600078e0210 */
[C---:B------:R-:W-:Y:S02]  /*ce90*/  LOP3.LUT R9, R4.reuse, 0x380, RZ, 0xc0, !PT ;  /* 0x0000038004097812 */ /* 0x040fe400078ec0ff */
[C---:B------:R-:W-:Y:S02]  /*cea0*/  IADD3 R23, P6, R4.reuse, 0x20, RZ ;  /* 0x0000002004177810 */ /* 0x040fe40007fde0ff */
[----:B------:R-:W-:Y:S02]  /*ceb0*/  IADD3 R97, P4, R4, 0x60, RZ ;  /* 0x0000006004617810 */ /* 0x000fe40007f9e0ff */
[----:B------:R-:W-:Y:S01]  /*cec0*/  SHF.R.U64 R9, R9, 0x3, RZ ;  /* 0x0000000309097819 */ /* 0x000fe200000012ff */
[--C-:B------:R-:W-:Y:S01]  /*ced0*/  IMAD.X R27, RZ, RZ, R5.reuse, P6 ;  /* 0x000000ffff1b7224 */ /* 0x100fe200030e0605 */
[----:B------:R-:W-:Y:S01]  /*cee0*/  LOP3.LUT R14, R23, 0x380, RZ, 0xc0, !PT ;  /* 0x00000380170e7812 */ /* 0x000fe200078ec0ff */
[----:B------:R-:W-:Y:S01]  /*cef0*/  IMAD.X R15, RZ, RZ, R5, P4 ;  /* 0x000000ffff0f7224 */ /* 0x000fe200020e0605 */
[----:B-1----:R-:W-:-:S02]  /*cf00*/  LOP3.LUT R44, R97, 0x380, RZ, 0xc0, !PT ;  /* 0x00000380612c7812 */ /* 0x002fc400078ec0ff */
[C---:B------:R-:W-:Y:S02]  /*cf10*/  IADD3 R73, P5, R4.reuse, 0x40, RZ ;  /* 0x0000004004497810 */ /* 0x040fe40007fbe0ff */
[C---:B------:R-:W-:Y:S02]  /*cf20*/  IADD3 R99, P3, R4.reuse, 0x4000, RZ ;  /* 0x0000400004637810 */ /* 0x040fe40007f7e0ff */
[C---:B------:R-:W-:Y:S01]  /*cf30*/  IADD3 R101, P2, R4.reuse, 0x4020, RZ ;  /* 0x0000402004657810 */ /* 0x040fe20007f5e0ff */
[--C-:B------:R-:W-:Y:S01]  /*cf40*/  IMAD.X R25, RZ, RZ, R5.reuse, P5 ;  /* 0x000000ffff197224 */ /* 0x100fe200028e0605 */
[C---:B------:R-:W-:Y:S01]  /*cf50*/  IADD3 R90, P1, R4.reuse, 0x4040, RZ ;  /* 0x00004040045a7810 */ /* 0x040fe20007f3e0ff */
[--C-:B------:R-:W-:Y:S01]  /*cf60*/  IMAD.X R21, RZ, RZ, R5.reuse, P3 ;  /* 0x000000ffff157224 */ /* 0x100fe200018e0605 */
[----:B------:R-:W-:Y:S01]  /*cf70*/  IADD3 R103, P0, R4, 0x4060, RZ ;  /* 0x0000406004677810 */ /* 0x000fe20007f1e0ff */
[--C-:B------:R-:W-:Y:S01]  /*cf80*/  IMAD.X R13, RZ, RZ, R5.reuse, P2 ;  /* 0x000000ffff0d7224 */ /* 0x100fe200010e0605 */
[----:B------:R-:W-:Y:S01]  /*cf90*/  LOP3.LUT R4, R9, R4, RZ, 0x3c, !PT ;  /* 0x0000000409047212 */ /* 0x000fe200078e3cff */
[--C-:B------:R-:W-:Y:S01]  /*cfa0*/  IMAD.X R11, RZ, RZ, R5.reuse, P1 ;  /* 0x000000ffff0b7224 */ /* 0x100fe200008e0605 */
[----:B------:R-:W-:Y:S01]  /*cfb0*/  SHF.R.U64 R14, R14, 0x3, RZ ;  /* 0x000000030e0e7819 */ /* 0x000fe200000012ff */
[----:B------:R-:W-:Y:S01]  /*cfc0*/  IMAD.X R9, RZ, RZ, R5, P0 ;  /* 0x000000ffff097224 */ /* 0x000fe200000e0605 */
[----:B------:R-:W-:-:S02]  /*cfd0*/  SHF.R.U64 R44, R44, 0x3, RZ ;  /* 0x000000032c2c7819 */ /* 0x000fc400000012ff */
[----:B------:R-:W-:Y:S02]  /*cfe0*/  MOV R94, R4 ;  /* 0x00000004005e7202 */ /* 0x000fe40000000f00 */
[----:B------:R-:W-:Y:S02]  /*cff0*/  LOP3.LUT R26, R14, R23, RZ, 0x3c, !PT ;  /* 0x000000170e1a7212 */ /* 0x000fe400078e3cff */
[----:B------:R-:W-:Y:S02]  /*d000*/  F2FP.F16.F32.PACK_AB R5, R10, R93 ;  /* 0x0000005d0a05723e */ /* 0x000fe400000000ff */
[----:B------:R-:W-:Y:S02]  /*d010*/  LOP3.LUT R14, R44, R97, RZ, 0x3c, !PT ;  /* 0x000000612c0e7212 */ /* 0x000fe400078e3cff */
[----:B------:R-:W-:Y:S01]  /*d020*/  LOP3.LUT R10, R101, 0x380, RZ, 0xc0, !PT ;  /* 0x00000380650a7812 */ /* 0x000fe200078ec0ff */
[----:B------:R-:W1:Y:S01]  /*d030*/  LDC.64 R96, c[0x0][0xc00] ;  /* 0x00030000ff607b82 */ /* 0x000e620000000a00 */
[----:B------:R-:W-:-:S02]  /*d040*/  LOP3.LUT R23, R90, 0x380, RZ, 0xc0, !PT ;  /* 0x000003805a177812 */ /* 0x000fc400078ec0ff */
[----:B------:R-:W-:Y:S02]  /*d050*/  LOP3.LUT R44, R103, 0x380, RZ, 0xc0, !PT ;  /* 0x00000380672c7812 */ /* 0x000fe400078ec0ff */
[----:B------:R-:W-:Y:S02]  /*d060*/  LOP3.LUT R20, R73, 0x380, RZ, 0xc0, !PT ;  /* 0x0000038049147812 */ /* 0x000fe400078ec0ff */
[----:B------:R-:W-:Y:S02]  /*d070*/  LOP3.LUT R72, R99, 0x380, RZ, 0xc0, !PT ;  /* 0x0000038063487812 */ /* 0x000fe400078ec0ff */
[----:B------:R-:W-:Y:S02]  /*d080*/  SHF.R.U64 R10, R10, 0x3, RZ ;  /* 0x000000030a0a7819 */ /* 0x000fe400000012ff */
[----:B------:R-:W-:Y:S02]  /*d090*/  SHF.R.U64 R23, R23, 0x3, RZ ;  /* 0x0000000317177819 */ /* 0x000fe400000012ff */
[----:B------:R-:W-:-:S02]  /*d0a0*/  SHF.R.U64 R44, R44, 0x3, RZ ;  /* 0x000000032c2c7819 */ /* 0x000fc400000012ff */
[----:B------:R-:W-:Y:S02]  /*d0b0*/  SHF.R.U64 R20, R20, 0x3, RZ ;  /* 0x0000000314147819 */ /* 0x000fe400000012ff */
[----:B------:R-:W-:Y:S02]  /*d0c0*/  F2FP.F16.F32.PACK_AB R4, R12, R95 ;  /* 0x0000005f0c04723e */ /* 0x000fe400000000ff */
[----:B------:R-:W-:Y:S02]  /*d0d0*/  SHF.R.U64 R72, R72, 0x3, RZ ;  /* 0x0000000348487819 */ /* 0x000fe400000012ff */
[----:B------:R-:W-:Y:S01]  /*d0e0*/  LOP3.LUT R12, R10, R101, RZ, 0x3c, !PT ;  /* 0x000000650a0c7212 */ /* 0x000fe200078e3cff */
[----:B------:R2:W-:Y:S01]  /*d0f0*/  STSM.16.M88.4 [R94], R4 ;  /* 0x000000045e007844 */ /* 0x0005e20000000200 */
[----:B------:R-:W-:Y:S02]  /*d100*/  LOP3.LUT R10, R23, R90, RZ, 0x3c, !PT ;  /* 0x0000005a170a7212 */ /* 0x000fe400078e3cff */
[----:B------:R-:W-:-:S02]  /*d110*/  LOP3.LUT R8, R44, R103, RZ, 0x3c, !PT ;  /* 0x000000672c087212 */ /* 0x000fc400078e3cff */
[----:B------:R-:W-:Y:S02]  /*d120*/  LOP3.LUT R24, R20, R73, RZ, 0x3c, !PT ;  /* 0x0000004914187212 */ /* 0x000fe400078e3cff */
[----:B------:R-:W-:Y:S02]  /*d130*/  LOP3.LUT R20, R72, R99, RZ, 0x3c, !PT ;  /* 0x0000006348147212 */ /* 0x000fe400078e3cff */
[----:B------:R-:W-:Y:S02]  /*d140*/  MOV R72, R10 ;  /* 0x0000000a00487202 */ /* 0x000fe40000000f00 */
[----:B------:R-:W-:Y:S02]  /*d150*/  MOV R44, R8 ;  /* 0x00000008002c7202 */ /* 0x000fe40000000f00 */
[----:B------:R-:W-:Y:S02]  /*d160*/  MOV R92, R26 ;  /* 0x0000001a005c7202 */ /* 0x000fe40000000f00 */
[----:B------:R-:W-:-:S02]  /*d170*/  F2FP.F16.F32.PACK_AB R8, R88, R89 ;  /* 0x000000595808723e */ /* 0x000fc400000000ff */
[----:B------:R-:W-:Y:S02]  /*d180*/  F2FP.F16.F32.PACK_AB R9, R35, R34 ;  /* 0x000000222309723e */ /* 0x000fe400000000ff */
[----:B------:R-:W-:Y:S02]  /*d190*/  F2FP.F16.F32.PACK_AB R10, R37, R36 ;  /* 0x00000024250a723e */ /* 0x000fe400000000ff */
[----:B------:R-:W-:Y:S02]  /*d1a0*/  F2FP.F16.F32.PACK_AB R11, R39, R38 ;  /* 0x00000026270b723e */ /* 0x000fe400000000ff */
[----:B------:R-:W-:Y:S02]  /*d1b0*/  MOV R91, R24 ;  /* 0x00000018005b7202 */ /* 0x000fe40000000f00 */
[----:B--2---:R-:W-:Y:S01]  /*d1c0*/  F2FP.F16.F32.PACK_AB R4, R41, R40 ;  /* 0x000000282904723e */ /* 0x004fe200000000ff */
[----:B------:R-:W-:Y:S01]  /*d1d0*/  STSM.16.M88.4 [R92], R8 ;  /* 0x000000085c007844 */ /* 0x000fe20000000200 */
[----:B------:R-:W-:-:S02]  /*d1e0*/  F2FP.F16.F32.PACK_AB R5, R43, R42 ;  /* 0x0000002a2b05723e */ /* 0x000fc400000000ff */
[----:B------:R-:W-:Y:S02]  /*d1f0*/  F2FP.F16.F32.PACK_AB R6, R32, R33 ;  /* 0x000000212006723e */ /* 0x000fe400000000ff */
[----:B------:R-:W-:Y:S02]  /*d200*/  F2FP.F16.F32.PACK_AB R7, R30, R31 ;  /* 0x0000001f1e07723e */ /* 0x000fe400000000ff */
[----:B------:R-:W-:Y:S02]  /*d210*/  MOV R90, R14 ;  /* 0x0000000e005a7202 */ /* 0x000fe40000000f00 */
[----:B------:R-:W-:Y:S01]  /*d220*/  MOV R73, R12 ;  /* 0x0000000c00497202 */ /* 0x000fe20000000f00 */
[----:B------:R2:W-:Y:S01]  /*d230*/  STSM.16.M88.4 [R91], R4 ;  /* 0x000000045b007844 */ /* 0x0005e20000000200 */
[----:B------:R-:W-:Y:S02]  /*d240*/  F2FP.F16.F32.PACK_AB R12, R49, R48 ;  /* 0x00000030310c723e */ /* 0x000fe400000000ff */
[----:B------:R-:W-:-:S02]  /*d250*/  F2FP.F16.F32.PACK_AB R13, R51, R50 ;  /* 0x00000032330d723e */ /* 0x000fc400000000ff */
[----:B------:R-:W-:Y:S02]  /*d260*/  F2FP.F16.F32.PACK_AB R14, R53, R52 ;  /* 0x00000034350e723e */ /* 0x000fe400000000ff */
[----:B------:R-:W-:Y:S01]  /*d270*/  F2FP.F16.F32.PACK_AB R15, R55, R54 ;  /* 0x00000036370f723e */ /* 0x000fe200000000ff */
[----:B------:R-:W-:Y:S01]  /*d280*/  ULDC UR4, c[0x0][0xa88] ;  /* 0x0002a20000047ab9 */ /* 0x000fe20000000800 */
[----:B------:R-:W-:Y:S01]  /*d290*/  MOV R23, R20 ;  /* 0x0000001400177202 */ /* 0x000fe20000000f00 */
[----:B------:R-:W3:Y:S01]  /*d2a0*/  LDC R52, c[0x0][0xbe8] ;  /* 0x0002fa00ff347b82 */ /* 0x000ee20000000800 */
[----:B------:R-:W-:Y:S01]  /*d2b0*/  F2FP.F16.F32.PACK_AB R24, R57, R56 ;  /* 0x000000383918723e */ /* 0x000fe200000000ff */
[----:B------:R-:W-:Y:S01]  /*d2c0*/  STSM.16.M88.4 [R90], R12 ;  /* 0x0000000c5a007844 */ /* 0x000fe20000000200 */
[----:B------:R-:W-:Y:S02]  /*d2d0*/  F2FP.F16.F32.PACK_AB R25, R59, R58 ;  /* 0x0000003a3b19723e */ /* 0x000fe400000000ff */
[----:B------:R-:W-:-:S02]  /*d2e0*/  F2FP.F16.F32.PACK_AB R26, R61, R60 ;  /* 0x0000003c3d1a723e */ /* 0x000fc400000000ff */
[----:B------:R-:W-:Y:S01]  /*d2f0*/  F2FP.F16.F32.PACK_AB R27, R63, R62 ;  /* 0x0000003e3f1b723e */ /* 0x000fe200000000ff */
[----:B--2---:R-:W2:Y:S01]  /*d300*/  LDC.64 R4, c[0x0][0xc08] ;  /* 0x00030200ff047b82 */ /* 0x004ea20000000a00 */
[----:B------:R-:W-:Y:S02]  /*d310*/  F2FP.F16.F32.PACK_AB R30, R77, R76 ;  /* 0x0000004c4d1e723e */ /* 0x000fe400000000ff */
[----:B------:R-:W-:Y:S01]  /*d320*/  F2FP.F16.F32.PACK_AB R31, R79, R78 ;  /* 0x0000004e4f1f723e */ /* 0x000fe200000000ff */
[----:B------:R4:W-:Y:S01]  /*d330*/  STSM.16.M88.4 [R23], R24 ;  /* 0x0000001817007844 */ /* 0x0009e20000000200 */
[----:B-1----:R-:W-:-:S03]  /*d340*/  ISETP.NE.U32.AND P0, PT, R96, RZ, PT ;  /* 0x000000ff6000720c */ /* 0x002fc60003f05070 */
[----:B------:R-:W1:Y:S01]  /*d350*/  LDC.64 R20, c[0x0][0xc00] ;  /* 0x00030000ff147b82 */ /* 0x000e620000000a00 */
[----:B------:R0:W-:Y:S01]  /*d360*/  STSM.16.M88.4 [R73], R64 ;  /* 0x0000004049007844 */ /* 0x0001e20000000200 */
[----:B------:R-:W-:-:S03]  /*d370*/  ISETP.NE.AND.EX P0, PT, R97, RZ, PT, P0 ;  /* 0x000000ff6100720c */ /* 0x000fc60003f05300 */
[----:B------:R0:W-:Y:S04]  /*d380*/  STSM.16.M88.4 [R72], R28 ;  /* 0x0000001c48007844 */ /* 0x0001e80000000200 */
[----:B------:R0:W-:Y:S01]  /*d390*/  STSM.16.M88.4 [R44], R80 ;  /* 0x000000502c007844 */ /* 0x0001e20000000200 */
[----:B------:R-:W-:Y:S02]  /*d3a0*/  IMAD.U32 R7, RZ, RZ, UR4 ;  /* 0x00000004ff077e24 */ /* 0x000fe4000f8e00ff */
[----:B----4-:R-:W-:Y:S01]  /*d3b0*/  IMAD.MOV.U32 R23, RZ, RZ, RZ ;  /* 0x000000ffff177224 */ /* 0x010fe200078e00ff */
[----:B------:R-:W-:Y:S01]  /*d3c0*/  BAR.SYNC.DEFER_BLOCKING 0x1, 0x100 ;  /* 0x0044000000007b1d */ /* 0x000fe20000010000 */
[----:B--2---:R-:W-:-:S04]  /*d3d0*/  ISETP.NE.U32.AND P2, PT, R4, RZ, PT ;  /* 0x000000ff0400720c */ /* 0x004fc80003f45070 */
[----:B------:R-:W-:Y:S01]  /*d3e0*/  ISETP.NE.AND.EX P2, PT, R5, RZ, PT, P2 ;  /* 0x000000ff0500720c */ /* 0x000fe20003f45320 */
[----:B-1----:R-:W-:-:S12]  /*d3f0*/  IMAD.WIDE R20, R164, 0x4, R20 ;  /* 0x00000004a4147825 */ /* 0x002fd800078e0214 */
[----:B------:R-:W1:Y:S01]  /*d400*/  @P2 LDC.64 R4, c[0x0][0xc08] ;  /* 0x00030200ff042b82 */ /* 0x000e620000000a00 */
[----:B------:R0:W5:Y:S01]  /*d410*/  @P0 LDG.E R23, desc[UR36][R20.64] ;  /* 0x0000002414170981 */ /* 0x000162000c1e1900 */
[----:B---3--:R-:W-:-:S13]  /*d420*/  ISETP.NE.AND P1, PT, R52, 0x1, PT ;  /* 0x000000013400780c */ /* 0x008fda0003f25270 */
[----:B------:R-:W2:Y:S01]  /*d430*/  @P1 LDC R6, c[0x0][0xbec] ;  /* 0x0002fb00ff061b82 */ /* 0x000ea20000000800 */
[----:B-1----:R-:W-:-:S07]  /*d440*/  @P2 IMAD.WIDE R4, R164, 0x4, R4 ;  /* 0x00000004a4042825 */ /* 0x002fce00078e0204 */
[----:B------:R-:W1:Y:S01]  /*d450*/  @P1 LDC R11, c[0x0][0xbf0] ;  /* 0x0002fc00ff0b1b82 */ /* 0x000e620000000800 */
[----:B------:R0:W5:Y:S01]  /*d460*/  @P2 LDG.E R7, desc[UR36][R4.64] ;  /* 0x0000002404072981 */ /* 0x000162000c1e1900 */
[----:B------:R-:W-:Y:S05]  /*d470*/  @P2 BRA `(.L_x_1327) ;  /* 0x0000000000102947 */ /* 0x000fea0003800000 */
[----:B------:R-:W-:Y:S05]  /*d480*/  @!P0 BRA `(.L_x_1327) ;  /* 0x00000000000c8947 */ /* 0x000fea0003800000 */
[----:B0-----:R-:W3:Y:S04]  /*d490*/  LDG.E R4, desc[UR36][R20.64] ;  /* 0x0000002414047981 */ /* 0x001ee8000c1e1900 */
[----:B-----5:R-:W3:Y:S02]  /*d4a0*/  LDG.E R7, desc[UR36][R20.64+0x4] ;  /* 0x0000042414077981 */ /* 0x020ee4000c1e1900 */
[----:B---3--:R-:W-:-:S07]  /*d4b0*/  IMAD.IADD R7, R7, 0x1, -R4 ;  /* 0x0000000107077824 */ /* 0x008fce00078e0a04 */
.L_x_1327:
[----:B0-----:R-:W-:Y:S01]  /*d4c0*/  SHF.R.S32.HI R44, RZ, 0x1f, R163 ;  /* 0x0000001fff2c7819 */ /* 0x001fe200000114a3 */
[----:B------:R-:W-:Y:S01]  /*d4d0*/  IMAD.IADD R15, R22, 0x1, R18 ;  /* 0x00000001160f7824 */ /* 0x000fe200078e0212 */
[----:B------:R-:W-:Y:S01]  /*d4e0*/  ULDC.64 UR4, c[0x0][0xb90] ;  /* 0x0002e40000047ab9 */ /* 0x000fe20000000a00 */
[--C-:B-----5:R-:W-:Y:S01]  /*d4f0*/  SHF.R.S32.HI R21, RZ, 0x1f, R23.reuse ;  /* 0x0000001fff157819 */ /* 0x120fe20000011417 */
[----:B------:R-:W-:Y:S01]  /*d500*/  IMAD.MOV.U32 R20, RZ, RZ, R23 ;  /* 0x000000ffff147224 */ /* 0x000fe200078e0017 */
[----:B------:R-:W-:Y:S01]  /*d510*/  SHF.R.S32.HI R8, RZ, 0x1f, R164 ;  /* 0x0000001fff087819 */ /* 0x000fe200000114a4 */
[----:B------:R-:W-:Y:S01]  /*d520*/  IMAD R4, R44, UR4, RZ ;  /* 0x000000042c047c24 */ /* 0x000fe2000f8e02ff */
[----:B------:R-:W-:Y:S01]  /*d530*/  SEL R53, R164, RZ, !P0 ;  /* 0x000000ffa4357207 */ /* 0x000fe20004000000 */
[----:B--2---:R-:W-:-:S04]  /*d540*/  @P1 IMAD.HI.U32 R6, R15, R6, RZ ;  /* 0x000000060f061227 */ /* 0x004fc800078e00ff */
[----:B------:R-:W-:Y:S01]  /*d550*/  IMAD.MOV.U32 R9, RZ, RZ, R15 ;  /* 0x000000ffff097224 */ /* 0x000fe200078e000f */
[----:B-1----:R-:W-:Y:S01]  /*d560*/  @P1 SHF.R.U32.HI R9, RZ, R11, R6 ;  /* 0x0000000bff091219 */ /* 0x002fe20000011606 */
[C---:B------:R-:W-:Y:S02]  /*d570*/  IMAD R13, R163.reuse, UR5, R4 ;  /* 0x00000005a30d7c24 */ /* 0x040fe4000f8e0204 */
[----:B------:R-:W-:Y:S01]  /*d580*/  IMAD.WIDE.U32 R4, R163, UR4, R20 ;  /* 0x00000004a3047c25 */ /* 0x000fe2000f8e0014 */
[----:B------:R-:W-:Y:S01]  /*d590*/  SEL R20, R8, RZ, !P0 ;  /* 0x000000ff08147207 */ /* 0x000fe20004000000 */
[----:B------:R-:W-:Y:S02]  /*d5a0*/  ULDC.64 UR4, c[0x0][0xb98] ;  /* 0x0002e60000047ab9 */ /* 0x000fe40000000a00 */
[----:B------:R-:W-:Y:S02]  /*d5b0*/  IMAD R11, R165, 0x40, R160 ;  /* 0x00000040a50b7824 */ /* 0x000fe400078e02a0 */
[----:B------:R-:W-:-:S02]  /*d5c0*/  IMAD.IADD R5, R5, 0x1, R13 ;  /* 0x0000000105057824 */ /* 0x000fc400078e020d */
        /* <DEDUP_REMOVED lines=12> */
[----:B------:R-:W-:Y:S01]  /*d690*/  SHF.R.S32.HI R6, RZ, 0x1f, R11 ;  /* 0x0000001fff067819 */ /* 0x000fe2000001140b */
[----:B------:R-:W-:Y:S01]  /*d6a0*/  IMAD.IADD R24, R170, 0x1, R18 ;  /* 0x00000001aa187824 */ /* 0x000fe200078e0212 */
[----:B------:R-:W-:Y:S01]  /*d6b0*/  IADD3.X R5, R13, R5, R8, P2, !PT ;  /* 0x000000050d057210 */ /* 0x000fe200017fe408 */
[----:B------:R-:W-:Y:S01]  /*d6c0*/  IMAD R55, R7, R52, RZ ;  /* 0x0000003407377224 */ /* 0x000fe200078e02ff */
[----:B------:R-:W-:Y:S01]  /*d6d0*/  IADD3 R9, P3, R16, 0x2000, RZ ;  /* 0x0000200010097810 */ /* 0x000fe20007f7e0ff */
[----:B------:R-:W-:Y:S01]  /*d6e0*/  IMAD R10, R6, UR4, RZ ;  /* 0x00000004060a7c24 */ /* 0x000fe2000f8e02ff */
[----:B------:R-:W-:Y:S01]  /*d6f0*/  IADD3 R15, P0, R16, 0x1000, RZ ;  /* 0x00001000100f7810 */ /* 0x000fe20007f1e0ff */
[----:B------:R-:W-:Y:S01]  /*d700*/  IMAD.WIDE.U32 R4, R11, UR4, R4 ;  /* 0x000000040b047c25 */ /* 0x000fe2000f8e0004 */
[----:B------:R-:W-:-:S02]  /*d710*/  LOP3.LUT R8, R9, 0x380, RZ, 0xc0, !PT ;  /* 0x0000038009087812 */ /* 0x000fc400078ec0ff */
[----:B------:R-:W-:Y:S01]  /*d720*/  LOP3.LUT R36, R37, 0x380, RZ, 0xc0, !PT ;  /* 0x0000038025247812 */ /* 0x000fe200078ec0ff */
[----:B------:R-:W-:Y:S01]  /*d730*/  IMAD R13, R11, UR5, R10 ;  /* 0x000000050b0d7c24 */ /* 0x000fe2000f8e020a */
[----:B------:R-:W-:Y:S01]  /*d740*/  ULDC.64 UR4, c[0x0][0xb50] ;  /* 0x0002d40000047ab9 */ /* 0x000fe20000000a00 */
[----:B------:R-:W-:Y:S01]  /*d750*/  SHF.R.U64 R6, R8, 0x3, RZ ;  /* 0x0000000308067819 */ /* 0x000fe200000012ff */
[----:B------:R-:W-:Y:S01]  /*d760*/  IMAD.X R7, RZ, RZ, R17, P3 ;  /* 0x000000ffff077224 */ /* 0x000fe200018e0611 */
[----:B------:R-:W-:Y:S01]  /*d770*/  LEA R10, P4, R4, UR4, 0x2 ;  /* 0x00000004040a7c11 */ /* 0x000fe2000f8810ff */
[----:B------:R-:W-:Y:S01]  /*d780*/  IMAD.IADD R5, R5, 0x1, R13 ;  /* 0x0000000105057824 */ /* 0x000fe200078e020d */
[----:B------:R-:W-:Y:S01]  /*d790*/  LOP3.LUT R6, R6, R9, RZ, 0x3c, !PT ;  /* 0x0000000906067212 */ /* 0x000fe200078e3cff */
[----:B------:R-:W-:Y:S01]  /*d7a0*/  IMAD.X R13, RZ, RZ, R17, P0 ;  /* 0x000000ffff0d7224 */ /* 0x000fe200000e0611 */
[----:B------:R-:W-:Y:S01]  /*d7b0*/  IADD3 R9, P2, R16, 0x3000, RZ ;  /* 0x0000300010097810 */ /* 0x000fe20007f5e0ff */
[----:B------:R-:W-:Y:S01]  /*d7c0*/  SHFL.IDX PT, R48, R10, RZ, 0x1c1f ;  /* 0x001c1fff0a307589 */ /* 0x000fe200000e0000 */
[----:B------:R-:W-:Y:S01]  /*d7d0*/  LEA.HI.X R14, R4, UR5, R5, 0x2, P4 ;  /* 0x00000005040e7c11 */ /* 0x000fe2000a0f1405 */
[----:B------:R-:W-:Y:S01]  /*d7e0*/  VIADD R4, R24, 0x8 ;  /* 0x0000000818047836 */ /* 0x000fe20000000000 */
[----:B------:R-:W-:Y:S01]  /*d7f0*/  LOP3.LUT R8, R9, 0x380, RZ, 0xc0, !PT ;  /* 0x0000038009087812 */ /* 0x000fe200078ec0ff */
[----:B------:R-:W-:Y:S01]  /*d800*/  SHFL.IDX PT, R50, R10, 0x1, 0x1c1f ;  /* 0x003c1f000a327f89 */ /* 0x000fe200000e0000 */
[----:B------:R-:W-:Y:S01]  /*d810*/  LOP3.LUT P0, RZ, R167, 0x3, RZ, 0xc0, !PT ;  /* 0x00000003a7ff7812 */ /* 0x000fe2000780c0ff */
[----:B------:R-:W-:Y:S01]  /*d820*/  ULDC.64 UR4, c[0x0][0xaa0] ;  /* 0x0002a80000047ab9 */ /* 0x000fe20000000a00 */
[----:B------:R-:W-:Y:S01]  /*d830*/  SHF.R.U64 R8, R8, 0x3, RZ ;  /* 0x0000000308087819 */ /* 0x000fe200000012ff */
[----:B------:R-:W0:Y:S01]  /*d840*/  SHFL.IDX PT, R49, R14, RZ, 0x1c1f ;  /* 0x001c1fff0e317589 */ /* 0x000e2200000e0000 */
[----:B------:R-:W-:-:S02]  /*d850*/  IADD3 R33, P4, R16, 0x6000, RZ ;  /* 0x0000600010217810 */ /* 0x000fc40007f9e0ff */
[----:B------:R-:W-:Y:S01]  /*d860*/  LOP3.LUT R8, R8, R9, RZ, 0x3c, !PT ;  /* 0x0000000908087212 */ /* 0x000fe200078e3cff */
[----:B------:R-:W1:Y:S01]  /*d870*/  SHFL.IDX PT, R51, R14, 0x1, 0x1c1f ;  /* 0x003c1f000e337f89 */ /* 0x000e6200000e0000 */
[----:B------:R-:W-:Y:S01]  /*d880*/  IMAD.X R9, RZ, RZ, R17, P2 ;  /* 0x000000ffff097224 */ /* 0x000fe200010e0611 */
[-C--:B------:R-:W-:Y:S02]  /*d890*/  ISETP.GE.OR P2, PT, R24, R55.reuse, P0 ;  /* 0x000000371800720c */ /* 0x080fe40000746670 */
[----:B------:R-:W-:Y:S02]  /*d8a0*/  ISETP.GE.OR P0, PT, R4, R55, P0 ;  /* 0x000000370400720c */ /* 0x000fe40000706670 */
[----:B------:R-:W-:Y:S02]  /*d8b0*/  LOP3.LUT R11, R16, 0x380, RZ, 0xc0, !PT ;  /* 0x00000380100b7812 */ /* 0x000fe400078ec0ff */
[----:B------:R-:W-:Y:S02]  /*d8c0*/  LOP3.LUT R32, R33, 0x380, RZ, 0xc0, !PT ;  /* 0x0000038021207812 */ /* 0x000fe400078ec0ff */
[----:B------:R-:W-:-:S02]  /*d8d0*/  SHF.R.U64 R11, R11, 0x3, RZ ;  /* 0x000000030b0b7819 */ /* 0x000fc400000012ff */
[----:B------:R-:W-:Y:S02]  /*d8e0*/  IADD3 R5, P3, R16, 0x7000, RZ ;  /* 0x0000700010057810 */ /* 0x000fe40007f7e0ff */
[----:B------:R-:W-:Y:S02]  /*d8f0*/  SHF.R.U64 R40, R40, 0x3, RZ ;  /* 0x0000000328287819 */ /* 0x000fe400000012ff */
[----:B------:R-:W-:Y:S01]  /*d900*/  SHF.R.U64 R36, R36, 0x3, RZ ;  /* 0x0000000324247819 */ /* 0x000fe200000012ff */
[--C-:B------:R-:W-:Y:S01]  /*d910*/  IMAD.X R29, RZ, RZ, R17.reuse, P3 ;  /* 0x000000ffff1d7224 */ /* 0x100fe200018e0611 */
[----:B------:R-:W-:Y:S02]  /*d920*/  SHF.R.U64 R32, R32, 0x3, RZ ;  /* 0x0000000320207819 */ /* 0x000fe400000012ff */
[----:B------:R-:W-:Y:S01]  /*d930*/  LOP3.LUT R16, R11, R16, RZ, 0x3c, !PT ;  /* 0x000000100b107212 */ /* 0x000fe200078e3cff */
[----:B0-----:R0:W-:Y:S01]  /*d940*/  @!P2 ST.E desc[UR36][R48.64], R2 ;  /* 0x000000023000a985 */ /* 0x0011e2000c101924 */
[----:B------:R-:W-:Y:S01]  /*d950*/  LOP3.LUT R40, R40, R41, RZ, 0x3c, !PT ;  /* 0x0000002928287212 */ /* 0x000fe200078e3cff */
[--C-:B------:R-:W-:Y:S01]  /*d960*/  IMAD.X R41, RZ, RZ, R17.reuse, P6 ;  /* 0x000000ffff297224 */ /* 0x100fe200030e0611 */
[----:B------:R-:W-:Y:S01]  /*d970*/  LOP3.LUT R36, R36, R37, RZ, 0x3c, !PT ;  /* 0x0000002524247212 */ /* 0x000fe200078e3cff */
[----:B-1----:R1:W-:Y:S01]  /*d980*/  @!P0 ST.E desc[UR36][R50.64], R0 ;  /* 0x0000000032008985 */ /* 0x0023e2000c101924 */
[----:B------:R-:W-:Y:S01]  /*d990*/  LOP3.LUT R32, R32, R33, RZ, 0x3c, !PT ;  /* 0x0000002120207212 */ /* 0x000fe200078e3cff */
[--C-:B------:R-:W-:Y:S01]  /*d9a0*/  IMAD.X R37, RZ, RZ, R17.reuse, P5 ;  /* 0x000000ffff257224 */ /* 0x100fe200028e0611 */
[----:B------:R-:W-:Y:S01]  /*d9b0*/  LOP3.LUT R12, R15, 0x380, RZ, 0xc0, !PT ;  /* 0x000003800f0c7812 */ /* 0x000fe200078ec0ff */
[----:B------:R-:W-:Y:S01]  /*d9c0*/  IMAD.X R33, RZ, RZ, R17, P4 ;  /* 0x000000ffff217224 */ /* 0x000fe200020e0611 */
[----:B------:R2:W5:Y:S01]  /*d9d0*/  LD.E.128 R24, desc[UR36][R16.64] ;  /* 0x0000002410187980 */ /* 0x000562000c101d00 */
[----:B------:R-:W-:Y:S01]  /*d9e0*/  LOP3.LUT R4, R5, 0x380, RZ, 0xc0, !PT ;  /* 0x0000038005047812 */ /* 0x000fe200078ec0ff */
[----:B0-----:R-:W0:Y:S01]  /*d9f0*/  @P1 LDC R49, c[0x0][0xbec] ;  /* 0x0002fb00ff311b82 */ /* 0x001e220000000800 */
[----:B------:R-:W-:Y:S01]  /*da00*/  SHF.R.U64 R12, R12, 0x3, RZ ;  /* 0x000000030c0c7819 */ /* 0x000fe200000012ff */
[----:B------:R-:W5:Y:S01]  /*da10*/  LD.E.128 R8, desc[UR36][R8.64] ;  /* 0x0000002408087980 */ /* 0x000f62000c101d00 */
[----:B------:R-:W-:Y:S01]  /*da20*/  SHF.R.U64 R4, R4, 0x3, RZ ;  /* 0x0000000304047819 */ /* 0x000fe200000012ff */
[----:B-1----:R-:W-:Y:S01]  /*da30*/  IMAD R0, R21, UR4, RZ ;  /* 0x0000000415007c24 */ /* 0x002fe2000f8e02ff */
[----:B------:R-:W-:Y:S01]  /*da40*/  LOP3.LUT R12, R12, R15, RZ, 0x3c, !PT ;  /* 0x0000000f0c0c7212 */ /* 0x000fe200078e3cff */
[----:B------:R-:W5:Y:S01]  /*da50*/  LD.E.128 R40, desc[UR36][R40.64] ;  /* 0x0000002428287980 */ /* 0x000f62000c101d00 */
[----:B--2---:R-:W-:Y:S01]  /*da60*/  IMAD.WIDE.U32 R16, R23, UR4, RZ ;  /* 0x0000000417107c25 */ /* 0x004fe2000f8e00ff */
[----:B------:R-:W-:-:S02]  /*da70*/  LOP3.LUT R28, R4, R5, RZ, 0x3c, !PT ;  /* 0x00000005041c7212 */ /* 0x000fc400078e3cff */
[----:B------:R-:W5:Y:S01]  /*da80*/  LD.E.128 R4, desc[UR36][R6.64] ;  /* 0x0000002406047980 */ /* 0x000f62000c101d00 */
[----:B------:R-:W-:Y:S01]  /*da90*/  IMAD R21, R23, UR5, R0 ;  /* 0x0000000517157c24 */ /* 0x000fe2000f8e0200 */
[----:B------:R-:W-:Y:S01]  /*daa0*/  ULDC.64 UR4, c[0x0][0xae8] ;  /* 0x0002ba0000047ab9 */ /* 0x000fe20000000a00 */
[----:B------:R-:W1:Y:S01]  /*dab0*/  @P1 LDC R23, c[0x0][0xbf0] ;  /* 0x0002fc00ff171b82 */ /* 0x000e620000000800 */
[----:B------:R-:W5:Y:S01]  /*dac0*/  LD.E.128 R12, desc[UR36][R12.64] ;  /* 0x000000240c0c7980 */ /* 0x000f62000c101d00 */
[----:B------:R-:W-:Y:S02]  /*dad0*/  IMAD.IADD R17, R17, 0x1, R21 ;  /* 0x0000000111117824 */ /* 0x000fe400078e0215 */
[----:B------:R-:W-:Y:S01]  /*dae0*/  IMAD R21, R162, 0x20, R165 ;  /* 0x00000020a2157824 */ /* 0x000fe200078e02a5 */
[----:B------:R-:W5:Y:S01]  /*daf0*/  LD.E.128 R36, desc[UR36][R36.64] ;  /* 0x0000002424247980 */ /* 0x000f62000c101d00 */
[----:B------:R-:W-:Y:S02]  /*db00*/  IMAD R0, R44, UR4, RZ ;  /* 0x000000042c007c24 */ /* 0x000fe4000f8e02ff */
[----:B------:R-:W-:Y:S01]  /*db10*/  IMAD.IADD R44, R18, 0x1, R21 ;  /* 0x00000001122c7824 */ /* 0x000fe200078e0215 */
[----:B------:R-:W5:Y:S01]  /*db20*/  LD.E.128 R32, desc[UR36][R32.64] ;  /* 0x0000002420207980 */ /* 0x000f62000c101d00 */
[----:B------:R-:W-:-:S02]  /*db30*/  IMAD R21, R163, UR5, R0 ;  /* 0x00000005a3157c24 */ /* 0x000fc4000f8e0200 */
[----:B------:R-:W-:Y:S01]  /*db40*/  IMAD.WIDE.U32 R16, R163, UR4, R16 ;  /* 0x00000004a3107c25 */ /* 0x000fe2000f8e0010 */
[----:B------:R-:W-:Y:S01]  /*db50*/  ULDC.64 UR4, c[0x0][0xaf0] ;  /* 0x0002bc0000047ab9 */ /* 0x000fe20000000a00 */
[----:B------:R-:W5:Y:S02]  /*db60*/  LD.E.128 R28, desc[UR36][R28.64] ;  /* 0x000000241c1c7980 */ /* 0x000f64000c101d00 */
[----:B0-----:R-:W-:Y:S01]  /*db70*/  @P1 IMAD.HI.U32 R0, R44, R49, RZ ;  /* 0x000000312c001227 */ /* 0x001fe200078e00ff */
[----:B------:R-:W-:Y:S01]  /*db80*/  @!PT LDS RZ, [RZ] ;  /* 0x00000000fffff984 */ /* 0x000fe20000000800 */
[----:B------:R-:W-:Y:S01]  /*db90*/  @!PT LDS RZ, [RZ] ;  /* 0x00000000fffff984 */ /* 0x000fe20000000800 */
[----:B------:R-:W-:Y:S01]  /*dba0*/  @!PT LDS RZ, [RZ] ;  /* 0x00000000fffff984 */ /* 0x000fe20000000800 */
[----:B------:R-:W-:Y:S01]  /*dbb0*/  @!PT LDS RZ, [RZ] ;  /* 0x00000000fffff984 */ /* 0x000fe20000000800 */
[----:B------:R0:W-:Y:S06]  /*dbc0*/  MEMBAR.ALL.CTA ;  /* 0x0000000000007992 */ /* 0x0001ec0000008000 */
[----:B0-----:R-:W0:Y:S01]  /*dbd0*/  FENCE.VIEW.ASYNC.S ;  /* 0x00000000000073c6 */ /* 0x001e220000000000 */
[----:B------:R-:W-:-:S02]  /*dbe0*/  IMAD.IADD R17, R17, 0x1, R21 ;  /* 0x0000000111117824 */ /* 0x000fc400078e0215 */
[----:B------:R-:W-:Y:S02]  /*dbf0*/  IMAD.MOV.U32 R21, RZ, RZ, R44 ;  /* 0x000000ffff157224 */ /* 0x000fe400078e002c */
[----:B------:R-:W-:Y:S01]  /*dc00*/  IMAD R2, R20, UR4, RZ ;  /* 0x0000000414027c24 */ /* 0x000fe2000f8e02ff */
[----:B-1----:R-:W-:Y:S01]  /*dc10*/  @P1 SHF.R.U32.HI R21, RZ, R23, R0 ;  /* 0x00000017ff151219 */ /* 0x002fe20000011600 */
[----:B------:R-:W-:-:S03]  /*dc20*/  IMAD.WIDE.U32 R16, R53, UR4, R16 ;  /* 0x0000000435107c25 */ /* 0x000fc6000f8e0010 */
[--C-:B------:R-:W-:Y:S01]  /*dc30*/  SHF.R.S32.HI R0, RZ, 0x1f, R21.reuse ;  /* 0x0000001fff007819 */ /* 0x100fe20000011415 */
[----:B------:R-:W-:Y:S01]  /*dc40*/  IMAD R23, R53, UR5, R2 ;  /* 0x0000000535177c24 */ /* 0x000fe2000f8e0202 */
[----:B------:R-:W-:Y:S01]  /*dc50*/  ULDC.64 UR4, c[0x0][0xae0] ;  /* 0x0002b80000047ab9 */ /* 0x000fe20000000a00 */
[----:B------:R-:W-:Y:S02]  /*dc60*/  IMAD.MOV R49, RZ, RZ, -R21 ;  /* 0x000000ffff317224 */ /* 0x000fe400078e0a15 */
[----:B------:R-:W-:Y:S02]  /*dc70*/  IMAD.IADD R17, R17, 0x1, R23 ;  /* 0x0000000111117824 */ /* 0x000fe400078e0217 */
[----:B------:R-:W-:Y:S02]  /*dc80*/  IMAD R0, R0, UR4, RZ ;  /* 0x0000000400007c24 */ /* 0x000fe4000f8e02ff */
[----:B------:R-:W-:Y:S02]  /*dc90*/  IMAD R23, R52, R49, R44 ;  /* 0x0000003134177224 */ /* 0x000fe400078e022c */
[----:B------:R-:W-:-:S02]  /*dca0*/  IMAD R49, R21, UR5, R0 ;  /* 0x0000000515317c24 */ /* 0x000fc4000f8e0200 */
[----:B------:R-:W-:Y:S01]  /*dcb0*/  IMAD.WIDE.U32 R16, R21, UR4, R16 ;  /* 0x0000000415107c25 */ /* 0x000fe2000f8e0010 */
[----:B------:R-:W-:Y:S01]  /*dcc0*/  SHF.R.S32.HI R0, RZ, 0x1f, R23 ;  /* 0x0000001fff007819 */ /* 0x000fe20000011417 */
[----:B------:R-:W-:Y:S02]  /*dcd0*/  ULDC.64 UR4, c[0x0][0xad8] ;  /* 0x0002b60000047ab9 */ /* 0x000fe40000000a00 */
[----:B------:R-:W-:Y:S02]  /*dce0*/  IMAD.IADD R17, R17, 0x1, R49 ;  /* 0x0000000111117824 */ /* 0x000fe400078e0231 */
[----:B------:R-:W-:Y:S02]  /*dcf0*/  IMAD R2, R0, UR4, RZ ;  /* 0x0000000400027c24 */ /* 0x000fe4000f8e02ff */
[----:B------:R-:W-:Y:S02]  /*dd00*/  IMAD.IADD R44, R165, 0x1, R18 ;  /* 0x00000001a52c7824 */ /* 0x000fe400078e0212 */
[----:B------:R-:W-:-:S02]  /*dd10*/  IMAD R21, R23, UR5, R2 ;  /* 0x0000000517157c24 */ /* 0x000fc4000f8e0202 */
[----:B------:R-:W-:Y:S01]  /*dd20*/  IMAD.WIDE.U32 R16, R23, UR4, R16 ;  /* 0x0000000417107c25 */ /* 0x000fe2000f8e0010 */
[CC--:B------:R-:W-:Y:S01]  /*dd30*/  ISETP.GE.AND P2, PT, R44.reuse, R55.reuse, PT ;  /* 0x000000372c00720c */ /* 0x0c0fe20003f46270 */
[----:B------:R-:W-:Y:S02]  /*dd40*/  ULDC.64 UR4, c[0x0][0xa80] ;  /* 0x0002a00000047ab9 */ /* 0x000fe40000000a00 */
[----:B------:R-:W-:Y:S01]  /*dd50*/  VIADD R0, R44, 0x20 ;  /* 0x000000202c007836 */ /* 0x000fe20000000000 */
[----:B------:R-:W-:Y:S01]  /*dd60*/  LEA R18, P3, R16, UR4, 0x1 ;  /* 0x0000000410127c11 */ /* 0x000fe2000f8608ff */
[----:B------:R-:W-:Y:S02]  /*dd70*/  IMAD.IADD R17, R17, 0x1, R21 ;  /* 0x0000000111117824 */ /* 0x000fe400078e0215 */
[----:B------:R-:W-:Y:S01]  /*dd80*/  VIADD R3, R3, 0x2a820 ;  /* 0x0002a82003037836 */ /* 0x000fe20000000000 */
[----:B------:R-:W-:Y:S01]  /*dd90*/  ISETP.GE.AND P0, PT, R0, R55, PT ;  /* 0x000000370000720c */ /* 0x000fe20003f06270 */
[----:B------:R-:W-:Y:S01]  /*dda0*/  VIADD R0, R44, 0x40 ;  /* 0x000000402c007836 */ /* 0x000fe20000000000 */
[----:B------:R-:W-:-:S02]  /*ddb0*/  LEA.HI.X R20, R16, UR5, R17, 0x1, P3 ;  /* 0x0000000510147c11 */ /* 0x000fc400098f0c11 */
[----:B------:R-:W-:Y:S01]  /*ddc0*/  PRMT R3, RZ, 0x654, R3 ;  /* 0x00000654ff037816 */ /* 0x000fe20000000003 */
[----:B0-----:R0:W1:Y:S01]  /*ddd0*/  SHFL.IDX PT, R16, R18, RZ, 0x181f ;  /* 0x00181fff12107589 */ /* 0x00106200000e0000 */
        /* <DEDUP_REMOVED lines=10> */
[-C--:B0-2---:R-:W-:Y:S02]  /*de80*/  @!P2 LEA.HI.X R3, R160, R0.reuse, R173, 0x1, P4 ;  /* 0x00000000a003a211 */ /* 0x085fe400020f0cad */
[----:B------:R-:W-:-:S03]  /*de90*/  @!P3 LEA.HI.X R17, R161, R0, R172, 0x1, P5 ;  /* 0x00000000a111b211 */ /* 0x000fc600028f0cac */
[----:B-----5:R3:W-:Y:S04]  /*dea0*/  @!P2 ST.E.128 desc[UR36][R2.64], R24 ;  /* 0x000000180200a985 */ /* 0x0207e8000c101d24 */
[----:B------:R3:W-:Y:S02]  /*deb0*/  @!P3 ST.E.128 desc[UR36][R16.64], R40 ;  /* 0x000000281000b985 */ /* 0x0007e4000c101d24 */
.L_x_1329:
[----:B------:R-:W-:Y:S05]  /*dec0*/  BSYNC B1 ;  /* 0x0000000000017941 */ /* 0x000fea0003800000 */
.L_x_1328:
        /* <DEDUP_REMOVED lines=9> */
[-C--:B0---4-:R-:W-:Y:S02]  /*df60*/  @!P3 LEA.HI.X R3, R160, R0.reuse, R173, 0x1, P0 ;  /* 0x00000000a003b211 */ /* 0x091fe400000f0cad */
[----:B------:R-:W-:-:S03]  /*df70*/  @!P4 LEA.HI.X R17, R161, R0, R172, 0x1, P2 ;  /* 0x00000000a111c211 */ /* 0x000fc600010f0cac */
[----:B-----5:R3:W-:Y:S04]  /*df80*/  @!P3 ST.E.128 desc[UR36][R2.64], R12 ;  /* 0x0000000c0200b985 */ /* 0x0207e8000c101d24 */
[----:B------:R3:W-:Y:S02]  /*df90*/  @!P4 ST.E.128 desc[UR36][R16.64], R36 ;  /* 0x000000241000c985 */ /* 0x0007e4000c101d24 */
.L_x_1331:
[----:B------:R-:W-:Y:S05]  /*dfa0*/  BSYNC B1 ;  /* 0x0000000000017941 */ /* 0x000fea0003800000 */
.L_x_1330:
        /* <DEDUP_REMOVED lines=13> */
.L_x_1333:
[----:B------:R-:W-:Y:S05]  /*e080*/  BSYNC B1 ;  /* 0x0000000000017941 */ /* 0x000fea0003800000 */
.L_x_1332:
        /* <DEDUP_REMOVED lines=12> */
[----:B----4-:R-:W-:-:S04]  /*e150*/  LEA R2, P0, R161, R18, 0x1 ;  /* 0x00000012a1027211 */ /* 0x010fc800078008ff */
[----:B------:R-:W-:-:S05]  /*e160*/  LEA.HI.X R3, R161, R20, R172, 0x1, P0 ;  /* 0x00000014a1037211 */ /* 0x000fca00000f0cac */
[----:B------:R0:W-:Y:S01]  /*e170*/  ST.E.128 desc[UR36][R2.64], R28 ;  /* 0x0000001c02007985 */ /* 0x0001e2000c101d24 */
[----:B------:R-:W-:Y:S05]  /*e180*/  BRA `(.L_x_1334) ;  /* 0x0000000800b07947 */ /* 0x000fea0003800000 */
.L_x_1326:
[----:B------:R-:W2:Y:S08]  /*e190*/  LDC.64 R4, c[0x0][0xc00] ;  /* 0x00030000ff047b82 */ /* 0x000eb00000000a00 */
[----:B0-----:R-:W0:Y:S01]  /*e1a0*/  LDC.64 R2, c[0x0][0xc00] ;  /* 0x00030000ff027b82 */ /* 0x001e220000000a00 */
[----:B------:R-:W-:Y:S01]  /*e1b0*/  ULDC UR4, c[0x0][0xa88] ;  /* 0x0002a20000047ab9 */ /* 0x000fe20000000800 */
[----:B------:R-:W-:-:S06]  /*e1c0*/  IMAD.MOV.U32 R6, RZ, RZ, RZ ;  /* 0x000000ffff067224 */ /* 0x000fcc00078e00ff */
[----:B------:R-:W3:Y:S01]  /*e1d0*/  LDC R17, c[0x0][0xbe8] ;  /* 0x0002fa00ff117b82 */ /* 0x000ee20000000800 */
[----:B--2---:R-:W-:-:S04]  /*e1e0*/  ISETP.NE.U32.AND P0, PT, R4, RZ, PT ;  /* 0x000000ff0400720c */ /* 0x004fc80003f05070 */
[----:B------:R-:W-:-:S03]  /*e1f0*/  ISETP.NE.AND.EX P0, PT, R5, RZ, PT, P0 ;  /* 0x000000ff0500720c */ /* 0x000fc60003f05300 */
[----:B------:R-:W2:Y:S01]  /*e200*/  LDC.64 R4, c[0x0][0xc08] ;  /* 0x00030200ff047b82 */ /* 0x000ea20000000a00 */
[----:B0-----:R-:W-:-:S04]  /*e210*/  IMAD.WIDE R2, R164, 0x4, R2 ;  /* 0x00000004a4027825 */ /* 0x001fc800078e0202 */
[----:B------:R-:W-:-:S05]  /*e220*/  IMAD.U32 R0, RZ, RZ, UR4 ;  /* 0x00000004ff007e24 */ /* 0x000fca000f8e00ff */
[----:B------:R0:W5:Y:S01]  /*e230*/  @P0 LDG.E R6, desc[UR36][R2.64] ;  /* 0x0000002402060981 */ /* 0x000162000c1e1900 */
[----:B--2---:R-:W-:-:S04]  /*e240*/  ISETP.NE.U32.AND P1, PT, R4, RZ, PT ;  /* 0x000000ff0400720c */ /* 0x004fc80003f25070 */
[----:B------:R-:W-:-:S13]  /*e250*/  ISETP.NE.AND.EX P1, PT, R5, RZ, PT, P1 ;  /* 0x000000ff0500720c */ /* 0x000fda0003f25310 */
[----:B------:R-:W2:Y:S02]  /*e260*/  @P1 LDC.64 R4, c[0x0][0xc08] ;  /* 0x00030200ff041b82 */ /* 0x000ea40000000a00 */
[----:B--2---:R-:W-:-:S05]  /*e270*/  @P1 IMAD.WIDE R4, R164, 0x4, R4 ;  /* 0x00000004a4041825 */ /* 0x004fca00078e0204 */
[----:B------:R0:W5:Y:S01]  /*e280*/  @P1 LDG.E R0, desc[UR36][R4.64] ;  /* 0x0000002404001981 */ /* 0x000162000c1e1900 */
[----:B---3--:R-:W-:Y:S02]  /*e290*/  ISETP.NE.AND P2, PT, R17, 0x1, PT ;  /* 0x000000011100780c */ /* 0x008fe40003f45270 */
[----:B------:R-:W-:Y:S02]  /*e2a0*/  ISETP.GE.AND P3, PT, R174, 0x80, PT ;  /* 0x00000080ae00780c */ /* 0x000fe40003f66270 */
[----:B------:R-:W-:-:S09]  /*e2b0*/  SHF.R.S32.HI R7, RZ, 0x1f, R164 ;  /* 0x0000001fff077819 */ /* 0x000fd200000114a4 */
[----:B------:R-:W2:Y:S08]  /*e2c0*/  @P2 LDC R16, c[0x0][0xbec] ;  /* 0x0002fb00ff102b82 */ /* 0x000eb00000000800 */
[----:B------:R-:W3:Y:S01]  /*e2d0*/  @P2 LDC R21, c[0x0][0xbf0] ;  /* 0x0002fc00ff152b82 */ /* 0x000ee20000000800 */
[----:B0-----:R-:W-:Y:S05]  /*e2e0*/  @P1 BRA `(.L_x_1335) ;  /* 0x0000000000101947 */ /* 0x001fea0003800000 */
[----:B------:R-:W-:Y:S05]  /*e2f0*/  @!P0 BRA `(.L_x_1335) ;  /* 0x00000000000c8947 */ /* 0x000fea0003800000 */
[----:B------:R-:W4:Y:S04]  /*e300*/  LDG.E R5, desc[UR36][R2.64] ;  /* 0x0000002402057981 */ /* 0x000f28000c1e1900 */
[----:B-----5:R-:W4:Y:S02]  /*e310*/  LDG.E R0, desc[UR36][R2.64+0x4] ;  /* 0x0000042402007981 */ /* 0x020f24000c1e1900 */
[----:B----4-:R-:W-:-:S07]  /*e320*/  IMAD.IADD R0, R0, 0x1, -R5 ;  /* 0x0000000100007824 */ /* 0x010fce00078e0a05 */
.L_x_1335:
[----:B------:R-:W-:Y:S01]  /*e330*/  BSSY B1, `(.L_x_1336) ;  /* 0x000002d000017945 */ /* 0x000fe20003800000 */
[----:B------:R-:W-:Y:S02]  /*e340*/  SHF.R.S32.HI R10, RZ, 0x1f, R163 ;  /* 0x0000001fff0a7819 */ /* 0x000fe400000114a3 */
[----:B------:R-:W-:Y:S02]  /*e350*/  SEL R13, R164, RZ, !P0 ;  /* 0x000000ffa40d7207 */ /* 0x000fe40004000000 */
[----:B------:R-:W-:Y:S02]  /*e360*/  SEL R12, R7, RZ, !P0 ;  /* 0x000000ff070c7207 */ /* 0x000fe40004000000 */
[----:B-----5:R-:W-:Y:S01]  /*e370*/  SHF.R.S32.HI R11, RZ, 0x1f, R6 ;  /* 0x0000001fff0b7819 */ /* 0x020fe20000011406 */
[----:B------:R-:W-:Y:S06]  /*e380*/  @P3 BRA `(.L_x_1337) ;  /* 0x00000000009c3947 */ /* 0x000fec0003800000 */
[----:B------:R-:W0:Y:S01]  /*e390*/  S2R R3, SR_TID.X ;  /* 0x0000000000037919 */ /* 0x000e220000002100 */
[----:B------:R-:W4:Y:S02]  /*e3a0*/  LDC R14, c[0x0][0xbe8] ;  /* 0x0002fa00ff0e7b82 */ /* 0x000f240000000800 */
[----:B----4-:R-:W-:Y:S01]  /*e3b0*/  IMAD R2, R0, R14, RZ ;  /* 0x0000000e00027224 */ /* 0x010fe200078e02ff */
[----:B0-----:R-:W-:-:S04]  /*e3c0*/  IADD3 R9, R18, -0x80, R3 ;  /* 0xffffff8012097810 */ /* 0x001fc80007ffe003 */
[----:B------:R-:W-:-:S13]  /*e3d0*/  ISETP.GE.AND P0, PT, R9, R2, PT ;  /* 0x000000020900720c */ /* 0x000fda0003f06270 */
[----:B------:R-:W-:Y:S05]  /*e3e0*/  @P0 BRA `(.L_x_1337) ;  /* 0x0000000000840947 */ /* 0x000fea0003800000 */
[----:B------:R-:W-:Y:S01]  /*e3f0*/  ISETP.NE.AND P0, PT, R14, 0x1, PT ;  /* 0x000000010e00780c */ /* 0x000fe20003f05270 */
[----:B------:R-:W-:Y:S01]  /*e400*/  ULDC.64 UR4, c[0x0][0xb90] ;  /* 0x0002e40000047ab9 */ /* 0x000fe20000000a00 */
[----:B------:R-:W-:Y:S02]  /*e410*/  IMAD.MOV.U32 R2, RZ, RZ, R6 ;  /* 0x000000ffff027224 */ /* 0x000fe400078e0006 */
[----:B------:R-:W-:Y:S02]  /*e420*/  IMAD R8, R10, UR4, RZ ;  /* 0x000000040a087c24 */ /* 0x000fe4000f8e02ff */
[----:B------:R-:W-:Y:S02]  /*e430*/  IMAD.MOV.U32 R3, RZ, RZ, R11 ;  /* 0x000000ffff037224 */ /* 0x000fe400078e000b */
[----:B------:R-:W-:Y:S02]  /*e440*/  IMAD.MOV.U32 R5, RZ, RZ, R9 ;  /* 0x000000ffff057224 */ /* 0x000fe400078e0009 */
[----:B------:R-:W-:-:S03]  /*e450*/  IMAD.WIDE.U32 R2, R163, UR4, R2 ;  /* 0x00000004a3027c25 */ /* 0x000fc6000f8e0002 */
[----:B------:R-:W0:Y:S01]  /*e460*/  @P0 LDC R4, c[0x0][0xbec] ;  /* 0x0002fb00ff040b82 */ /* 0x000e220000000800 */
[----:B------:R-:W-:Y:S01]  /*e470*/  IMAD R7, R163, UR5, R8 ;  /* 0x00000005a3077c24 */ /* 0x000fe2000f8e0208 */
[----:B------:R-:W-:-:S03]  /*e480*/  ULDC.64 UR4, c[0x0][0xb98] ;  /* 0x0002e60000047ab9 */ /* 0x000fc60000000a00 */
[----:B------:R-:W-:-:S03]  /*e490*/  IMAD.IADD R3, R3, 0x1, R7 ;  /* 0x0000000103037824 */ /* 0x000fc600078e0207 */
[----:B------:R-:W4:Y:S01]  /*e4a0*/  @P0 LDC R15, c[0x0][0xbf0] ;  /* 0x0002fc00ff0f0b82 */ /* 0x000f220000000800 */
[----:B------:R-:W-:-:S04]  /*e4b0*/  IMAD.WIDE.U32 R2, R13, UR4, R2 ;  /* 0x000000040d027c25 */ /* 0x000fc8000f8e0002 */
[----:B0-----:R-:W-:-:S05]  /*e4c0*/  @P0 IMAD.HI.U32 R4, R9, R4, RZ ;  /* 0x0000000409040227 */ /* 0x001fca00078e00ff */
[----:B----4-:R-:W-:Y:S01]  /*e4d0*/  @P0 SHF.R.U32.HI R5, RZ, R15, R4 ;  /* 0x0000000fff050219 */ /* 0x010fe20000011604 */
[----:B------:R-:W-:-:S03]  /*e4e0*/  IMAD R4, R12, UR4, RZ ;  /* 0x000000040c047c24 */ /* 0x000fc6000f8e02ff */
[----:B------:R-:W-:Y:S01]  /*e4f0*/  IADD3 R2, P0, R5, R2, RZ ;  /* 0x0000000205027210 */ /* 0x000fe20007f1e0ff */
[----:B------:R-:W-:Y:S02]  /*e500*/  IMAD.MOV R7, RZ, RZ, -R5 ;  /* 0x000000ffff077224 */ /* 0x000fe400078e0a05 */
[----:B------:R-:W-:Y:S01]  /*e510*/  IMAD R8, R13, UR5, R4 ;  /* 0x000000050d087c24 */ /* 0x000fe2000f8e0204 */
[----:B------:R-:W-:Y:S01]  /*e520*/  ULDC.64 UR4, c[0x0][0xb88] ;  /* 0x0002e20000047ab9 */ /* 0x000fe20000000a00 */
[----:B------:R-:W-:Y:S01]  /*e530*/  IMAD R7, R14, R7, R9 ;  /* 0x000000070e077224 */ /* 0x000fe200078e0209 */
[----:B------:R-:W-:-:S04]  /*e540*/  SHF.R.S32.HI R9, RZ, 0x1f, R5 ;  /* 0x0000001fff097819 */ /* 0x000fc80000011405 */
        /* <DEDUP_REMOVED lines=11> */
.L_x_1337:
[----:B------:R-:W-:Y:S05]  /*e600*/  BSYNC B1 ;  /* 0x0000000000017941 */ /* 0x000fea0003800000 */
.L_x_1336:
[----:B------:R-:W-:Y:S01]  /*e610*/  ULDC.64 UR4, c[0x0][0xaa0] ;  /* 0x0002a80000047ab9 */ /* 0x000fe20000000a00 */
[----:B------:R-:W-:Y:S01]  /*e620*/  IMAD R7, R162, 0x20, R165 ;  /* 0x00000020a2077824 */ /* 0x000fe200078e02a5 */
[----:B------:R-:W-:Y:S01]  /*e630*/  BSSY B1, `(.L_x_1338) ;  /* 0x0000037000017945 */ /* 0x000fe20003800000 */
[----:B0-----:R-:W-:Y:S02]  /*e640*/  IMAD R3, R11, UR4, RZ ;  /* 0x000000040b037c24 */ /* 0x001fe4000f8e02ff */
[----:B------:R-:W-:Y:S02]  /*e650*/  IMAD.IADD R9, R18, 0x1, R7 ;  /* 0x0000000112097824 */ /* 0x000fe400078e0207 */
[C---:B------:R-:W-:Y:S02]  /*e660*/  IMAD R5, R6.reuse, UR5, R3 ;  /* 0x0000000506057c24 */ /* 0x040fe4000f8e0203 */
[----:B------:R-:W-:Y:S01]  /*e670*/  IMAD.WIDE.U32 R2, R6, UR4, RZ ;  /* 0x0000000406027c25 */ /* 0x000fe2000f8e00ff */
[----:B------:R-:W-:-:S03]  /*e680*/  ULDC.64 UR4, c[0x0][0xae8] ;  /* 0x0002ba0000047ab9 */ /* 0x000fc60000000a00 */
[----:B------:R-:W-:Y:S02]  /*e690*/  IMAD.IADD R3, R3, 0x1, R5 ;  /* 0x0000000103037824 */ /* 0x000fe400078e0205 */
[----:B------:R-:W-:Y:S02]  /*e6a0*/  IMAD R6, R10, UR4, RZ ;  /* 0x000000040a067c24 */ /* 0x000fe4000f8e02ff */
[----:B--2---:R-:W-:-:S04]  /*e6b0*/  @P2 IMAD.HI.U32 R4, R9, R16, RZ ;  /* 0x0000001009042227 */ /* 0x004fc800078e00ff */
[C---:B------:R-:W-:Y:S02]  /*e6c0*/  IMAD R7, R163.reuse, UR5, R6 ;  /* 0x00000005a3077c24 */ /* 0x040fe4000f8e0206 */
[----:B------:R-:W-:Y:S01]  /*e6d0*/  IMAD.WIDE.U32 R2, R163, UR4, R2 ;  /* 0x00000004a3027c25 */ /* 0x000fe2000f8e0002 */
[----:B------:R-:W-:-:S03]  /*e6e0*/  ULDC.64 UR4, c[0x0][0xaf0] ;  /* 0x0002bc0000047ab9 */ /* 0x000fc60000000a00 */
        /* <DEDUP_REMOVED lines=16> */
[----:B------:R-:W-:Y:S02]  /*e7f0*/  IMAD.IADD R3, R3, 0x1, R9 ;  /* 0x0000000103037824 */ /* 0x000fe400078e0209 */
[----:B------:R-:W-:Y:S02]  /*e800*/  IMAD R4, R4, UR4, RZ ;  /* 0x0000000404047c24 */ /* 0x000fe4000f8e02ff */
[----:B------:R-:W-:Y:S02]  /*e810*/  IMAD.IADD R18, R165, 0x1, R18 ;  /* 0x00000001a5127824 */ /* 0x000fe400078e0212 */
        /* <DEDUP_REMOVED lines=24> */
.L_x_1339:
[----:B------:R-:W-:Y:S05]  /*e9a0*/  BSYNC B1 ;  /* 0x0000000000017941 */ /* 0x000fea0003800000 */
.L_x_1338:
        /* <DEDUP_REMOVED lines=13> */
.L_x_1341:
[----:B------:R-:W-:Y:S05]  /*ea80*/  BSYNC B1 ;  /* 0x0000000000017941 */ /* 0x000fea0003800000 */
.L_x_1340:
        /* <DEDUP_REMOVED lines=13> */
.L_x_1343:
[----:B------:R-:W-:Y:S05]  /*eb60*/  BSYNC B1 ;  /* 0x0000000000017941 */ /* 0x000fea0003800000 */
.L_x_1342:
        /* <DEDUP_REMOVED lines=14> */
.L_x_1334:
[----:B------:R-:W-:Y:S05]  /*ec50*/  BSYNC B0 ;  /* 0x0000000000007941 */ /* 0x000fea0003800000 */
.L_x_1325:
[----:B------:R-:W-:Y:S02]  /*ec60*/  ULDC UR4, c[0x0][0xc3c] ;  /* 0x00030f0000047ab9 */ /* 0x000fe40000000800 */
[----:B-1----:R-:W-:-:S13]  /*ec70*/  ISETP.GE.AND P0, PT, R47, UR4, PT ;  /* 0x000000042f007c0c */ /* 0x002fda000bf06270 */
[----:B------:R-:W-:Y:S05]  /*ec80*/  @!P0 BRA `(.L_x_1344) ;  /* 0xffffff2000248947 */ /* 0x000fea000383ffff */
[----:B------:R-:W-:Y:S05]  /*ec90*/  EXIT ;  /* 0x000000000000794d */ /* 0x000fea0003800000 */
.L_x_1235:
[----:B------:R-:W-:-:S08]  /*eca0*/  NOP ;  /* 0x0000000000007918 */ /* 0x000fd00000000000 */
[----:B0-----:R-:W0:-:S00]  /*ecb0*/  USETMAXREG.DEALLOC.CTAPOOL 0x28 ;  /* 0x00000028000079c8 */ /* 0x001e0000080e0500 */
[----:B0-----:R-:W2:Y:S01]  /*ecc0*/  LDL.LU R2, [R1] ;  /* 0x0000000001027983 */ /* 0x001ea20000300800 */
[----:B------:R-:W-:-:S06]  /*ecd0*/  LOP3.LUT R0, R0, 0x3, RZ, 0xc0, !PT ;  /* 0x0000000300007812 */ /* 0x000fcc00078ec0ff */
[----:B------:R-:W0:Y:S02]  /*ece0*/  SHFL.IDX PT, R0, R0, RZ, 0x1f ;  /* 0x00001fff00007589 */ /* 0x000e2400000e0000 */
[----:B0-----:R-:W-:Y:S01]  /*ecf0*/  ISETP.NE.AND P0, PT, R0, RZ, PT ;  /* 0x000000ff0000720c */ /* 0x001fe20003f05270 */
[----:B------:R-:W-:Y:S01]  /*ed00*/  IMAD.MOV.U32 R0, RZ, RZ, RZ ;  /* 0x000000ffff007224 */ /* 0x000fe200078e00ff */
[----:B--2---:R-:W-:-:S11]  /*ed10*/  LOP3.LUT R2, R2, 0xfffffeff, RZ, 0xc0, !PT ;  /* 0xfffffeff02027812 */ /* 0x004fd600078ec0ff */
[----:B------:R-:W-:-:S05]  /*ed20*/  @P0 LOP3.LUT R2, R2, 0x100, RZ, 0xfc, !PT ;  /* 0x0000010002020812 */ /* 0x000fca00078efcff */
[----:B------:R0:W-:Y:S01]  /*ed30*/  STL [R1], R2 ;  /* 0x0000000201007387 */ /* 0x0001e20000100800 */
[----:B------:R-:W-:Y:S05]  /*ed40*/  @!P0 BRA `(.L_x_1345) ;  /* 0x00000000001c8947 */ /* 0x000fea0003800000 */
[----:B------:R-:W1:Y:S08]  /*ed50*/  S2UR UR5, SR_CgaCtaId ;  /* 0x00000000000579c3 */ /* 0x000e700000008800 */
[----:B------:R-:W-:Y:S06]  /*ed60*/  BAR.SYNC.DEFER_BLOCKING 0x5, 0x180 ;  /* 0x0146000000007b1d */ /* 0x000fec0000010000 */
[----:B------:R-:W-:-:S02]  /*ed70*/  UMOV UR4, 0x400 ;  /* 0x0000040000047882 */ /* 0x000fc40000000000 */
[----:B-1----:R-:W-:-:S09]  /*ed80*/  ULEA UR4, UR5, UR4, 0x18 ;  /* 0x0000000405047291 */ /* 0x002fd2000f8ec03f */
[----:B------:R-:W1:Y:S01]  /*ed90*/  LDS.128 R16, [UR4+0x2a8d0] ;  /* 0x02a8d004ff107984 */ /* 0x000e620008000c00 */
[----:B------:R-:W-:Y:S06]  /*eda0*/  BAR.ARV 0x4, 0x180 ;  /* 0x0106000000007b1d */ /* 0x000fec0000002000 */
[----:B------:R-:W-:Y:S05]  /*edb0*/  BRA `(.L_x_1346) ;  /* 0x00000008008c7947 */ /* 0x000fea0003800000 */
.L_x_1345:
[----:B0-----:R-:W0:Y:S01]  /*edc0*/  S2R R2, SR_TID.X ;  /* 0x0000000000027919 */ /* 0x001e220000002100 */
        /* <DEDUP_REMOVED lines=39> */
.L_x_1351:
        /* <DEDUP_REMOVED lines=12> */
.L_x_1350:
[----:B------:R-:W-:Y:S05]  /*f100*/  BSYNC B0 ;  /* 0x0000000000007941 */ /* 0x000fea0003800000 */
.L_x_1349:
[----:B0----5:R-:W0:Y:S02]  /*f110*/  SHFL.UP PT, R2, R0, 0x1, RZ ;  /* 0x0420000000027989 */ /* 0x021e2400000e00ff */
        /* <DEDUP_REMOVED lines=19> */
.L_x_1347:
[----:B------:R-:W-:-:S04]  /*f250*/  IMAD.IADD R11, R4, 0x1, -R3 ;  /* 0x00000001040b7824 */ /* 0x000fc800078e0a03 */
[----:B------:R-:W-:-:S05]  /*f260*/  IMAD R2, R6, UR5, R11 ;  /* 0x0000000506027c24 */ /* 0x000fca000f8e020b */
[----:B------:R-:W-:Y:S02]  /*f270*/  ISETP.GT.AND P0, PT, R2, UR6, PT ;  /* 0x0000000602007c0c */ /* 0x000fe4000bf04270 */
[----:B------:R-:W0:Y:S11]  /*f280*/  LDC.64 R2, c[0x0][0xc90] ;  /* 0x00032400ff027b82 */ /* 0x000e360000000a00 */
[----:B------:R-:W-:-:S04]  /*f290*/  VOTE.ANY R8, PT, !P0 ;  /* 0x0000000000087806 */ /* 0x000fc800040e0100 */
[----:B------:R-:W1:Y:S02]  /*f2a0*/  POPC R13, R8 ;  /* 0x00000008000d7309 */ /* 0x000e640000000000 */
[----:B-1----:R-:W-:-:S04]  /*f2b0*/  VIADD R19, R13, UR4 ;  /* 0x000000040d137c36 */ /* 0x002fc80008000000 */
[----:B0-----:R-:W-:-:S05]  /*f2c0*/  IMAD.WIDE R2, R19, 0x4, R2 ;  /* 0x0000000413027825 */ /* 0x001fca00078e0202 */
[----:B------:R-:W2:Y:S01]  /*f2d0*/  LDG.E R7, desc[UR36][R2.64] ;  /* 0x0000002402077981 */ /* 0x000ea2000c1e1900 */
[----:B------:R-:W-:-:S03]  /*f2e0*/  ISETP.NE.AND P0, PT, R8, RZ, PT ;  /* 0x000000ff0800720c */ /* 0x000fc60003f05270 */
[----:B------:R-:W2:Y:S02]  /*f2f0*/  SHFL.IDX PT, R0, R0, R13, 0x1f ;  /* 0x00001f0d00007589 */ /* 0x000ea400000e0000 */
[----:B--2---:R-:W-:-:S05]  /*f300*/  IMAD R4, R0, R7, RZ ;  /* 0x0000000700047224 */ /* 0x004fca00078e02ff */
[----:B------:R-:W-:-:S04]  /*f310*/  IABS R12, R4 ;  /* 0x00000004000c7213 */ /* 0x000fc80000000000 */
[----:B------:R-:W0:Y:S08]  /*f320*/  I2F.RP R9, R12 ;  /* 0x0000000c00097306 */ /* 0x000e300000209400 */
[----:B0-----:R-:W0:Y:S02]  /*f330*/  MUFU.RCP R9, R9 ;  /* 0x0000000900097308 */ /* 0x001e240000001000 */
[----:B0-----:R-:W-:-:S06]  /*f340*/  VIADD R10, R9, 0xffffffe ;  /* 0x0ffffffe090a7836 */ /* 0x001fcc0000000000 */
[----:B------:R0:W1:Y:S01]  /*f350*/  F2I.FTZ.U32.TRUNC.NTZ R3, R10 ;  /* 0x0000000a00037305 */ /* 0x000062000021f000 */
[----:B------:R-:W-:Y:S05]  /*f360*/  @!P0 BRA `(.L_x_1352) ;  /* 0x0000000000088947 */ /* 0x000fea0003800000 */
[----:B------:R-:W-:-:S05]  /*f370*/  VIADD R9, R13, 0xffffffff ;  /* 0xffffffff0d097836 */ /* 0x000fca0000000000 */
[----:B------:R2:W3:Y:S02]  /*f380*/  SHFL.IDX PT, R16, R6, R9, 0x1f ;  /* 0x00001f0906107589 */ /* 0x0004e400000e0000 */
.L_x_1352:
[----:B-1----:R-:W-:Y:S02]  /*f390*/  IMAD.MOV R2, RZ, RZ, -R3 ;  /* 0x000000ffff027224 */ /* 0x002fe400078e0a03 */
[----:B---3--:R-:W-:Y:S02]  /*f3a0*/  IMAD R16, R16, UR5, R11 ;  /* 0x0000000510107c24 */ /* 0x008fe4000f8e020b */
[----:B------:R-:W-:Y:S01]  /*f3b0*/  IMAD.MOV.U32 R11, RZ, RZ, R2 ;  /* 0x000000ffff0b7224 */ /* 0x000fe200078e0002 */
[----:B------:R-:W-:Y:S02]  /*f3c0*/  IABS R2, R4 ;  /* 0x0000000400027213 */ /* 0x000fe40000000000 */
[----:B--2---:R-:W-:Y:S01]  /*f3d0*/  IADD3 R9, -R16, UR6, RZ ;  /* 0x0000000610097c10 */ /* 0x004fe2000fffe1ff */
[----:B------:R-:W-:Y:S02]  /*f3e0*/  IMAD R11, R11, R12, RZ ;  /* 0x0000000c0b0b7224 */ /* 0x000fe400078e02ff */
[----:B------:R-:W-:Y:S01]  /*f3f0*/  IMAD.MOV R8, RZ, RZ, -R2 ;  /* 0x000000ffff087224 */ /* 0x000fe200078e0a02 */
[----:B------:R-:W-:Y:S01]  /*f400*/  IABS R6, R9 ;  /* 0x0000000900067213 */ /* 0x000fe20000000000 */
[----:B------:R-:W-:-:S04]  /*f410*/  IMAD.MOV.U32 R2, RZ, RZ, RZ ;  /* 0x000000ffff027224 */ /* 0x000fc800078e00ff */
[----:B------:R-:W-:-:S04]  /*f420*/  IMAD.HI.U32 R2, R3, R11, R2 ;  /* 0x0000000b03027227 */ /* 0x000fc800078e0002 */
[----:B------:R-:W-:Y:S02]  /*f430*/  IMAD.MOV.U32 R3, RZ, RZ, R6 ;  /* 0x000000ffff037224 */ /* 0x000fe400078e0006 */
        /* <DEDUP_REMOVED lines=12> */
[----:B------:R-:W-:-:S05]  /*f500*/  @!P1 LOP3.LUT R2, RZ, R4, RZ, 0x33, !PT ;  /* 0x00000004ff029212 */ /* 0x000fca00078e33ff */
[----:B------:R-:W-:Y:S02]  /*f510*/  IMAD R11, R7, R2, RZ ;  /* 0x00000002070b7224 */ /* 0x000fe400078e02ff */
[----:B------:R-:W-:Y:S02]  /*f520*/  IMAD.MOV R2, RZ, RZ, -R2 ;  /* 0x000000ffff027224 */ /* 0x000fe400078e0a02 */
[----:B------:R-:W-:Y:S02]  /*f530*/  IMAD.MOV R6, RZ, RZ, -R11 ;  /* 0x000000ffff067224 */ /* 0x000fe400078e0a0b */
[----:B------:R-:W-:Y:S02]  /*f540*/  IMAD R4, R4, R2, R9 ;  /* 0x0000000204047224 */ /* 0x000fe400078e0209 */
[----:B------:R-:W-:Y:S01]  /*f550*/  IMAD.MOV.U32 R2, RZ, RZ, RZ ;  /* 0x000000ffff027224 */ /* 0x000fe200078e00ff */
[----:B------:R-:W-:Y:S02]  /*f560*/  VIADDMNMX R13, R6, UR5, R7, PT ;  /* 0x00000005060d7c46 */ /* 0x000fe4000b800107 */
[----:B------:R-:W-:-:S02]  /*f570*/  IABS R9, R4 ;  /* 0x0000000400097213 */ /* 0x000fc40000000000 */
[-C--:B------:R-:W-:Y:S01]  /*f580*/  IABS R8, R13.reuse ;  /* 0x0000000d00087213 */ /* 0x080fe20000000000 */
[----:B------:R-:W-:Y:S01]  /*f590*/  IMAD.MOV R18, RZ, RZ, -R13 ;  /* 0x000000ffff127224 */ /* 0x000fe200078e0a0d */
[----:B0-----:R-:W-:Y:S02]  /*f5a0*/  IABS R10, R13 ;  /* 0x0000000d000a7213 */ /* 0x001fe40000000000 */
[----:B------:R-:W0:Y:S08]  /*f5b0*/  I2F.RP R6, R8 ;  /* 0x0000000800067306 */ /* 0x000e300000209400 */
[----:B0-----:R-:W0:Y:S02]  /*f5c0*/  MUFU.RCP R6, R6 ;  /* 0x0000000600067308 */ /* 0x001e240000001000 */
[----:B0-----:R-:W-:-:S06]  /*f5d0*/  VIADD R3, R6, 0xffffffe ;  /* 0x0ffffffe06037836 */ /* 0x001fcc0000000000 */
[----:B------:R-:W0:Y:S02]  /*f5e0*/  F2I.FTZ.U32.TRUNC.NTZ R3, R3 ;  /* 0x0000000300037305 */ /* 0x000e24000021f000 */
[----:B0-----:R-:W-:-:S04]  /*f5f0*/  IMAD.MOV R7, RZ, RZ, -R3 ;  /* 0x000000ffff077224 */ /* 0x001fc800078e0a03 */
[----:B------:R-:W-:-:S04]  /*f600*/  IMAD R7, R7, R8, RZ ;  /* 0x0000000807077224 */ /* 0x000fc800078e02ff */
[----:B------:R-:W-:-:S04]  /*f610*/  IMAD.HI.U32 R2, R3, R7, R2 ;  /* 0x0000000703027227 */ /* 0x000fc800078e0002 */
[----:B------:R-:W-:Y:S02]  /*f620*/  IMAD.MOV R3, RZ, RZ, -R10 ;  /* 0x000000ffff037224 */ /* 0x000fe400078e0a0a */
        /* <DEDUP_REMOVED lines=8> */
[----:B------:R-:W-:Y:S01]  /*f6b0*/  ISETP.GE.AND P2, PT, R3, RZ, PT ;  /* 0x000000ff0300720c */ /* 0x000fe20003f46270 */
[----:B------:R-:W-:-:S06]  /*f6c0*/  IMAD.IADD R3, R4, 0x1, R11 ;  /* 0x0000000104037824 */ /* 0x000fcc00078e020b */
[----:B------:R-:W-:-:S06]  /*f6d0*/  @P0 VIADD R2, R2, 0x1 ;  /* 0x0000000102020836 */ /* 0x000fcc0000000000 */
[----:B------:R-:W-:Y:S01]  /*f6e0*/  @!P2 IMAD.MOV R2, RZ, RZ, -R2 ;  /* 0x000000ffff02a224 */ /* 0x000fe200078e0a02 */
[----:B------:R-:W-:-:S04]  /*f6f0*/  @!P1 LOP3.LUT R2, RZ, R13, RZ, 0x33, !PT ;  /* 0x0000000dff029212 */ /* 0x000fc800078e33ff */
[----:B------:R-:W-:Y:S01]  /*f700*/  LOP3.LUT R17, RZ, R2, RZ, 0x33, !PT ;  /* 0x00000002ff117212 */ /* 0x000fe200078e33ff */
[----:B------:R-:W-:-:S04]  /*f710*/  IMAD R18, R2, R18, R3 ;  /* 0x0000001202127224 */ /* 0x000fc800078e0203 */
[----:B------:R-:W-:Y:S01]  /*f720*/  IMAD.IADD R17, R0, 0x1, R17 ;  /* 0x0000000100117824 */ /* 0x000fe200078e0211 */
[----:B------:R-:W-:Y:S06]  /*f730*/  BRA `(.L_x_1353) ;  /* 0x0000000000147947 */ /* 0x000fec0003800000 */
.L_x_1348:
[----:B------:R-:W-:Y:S01]  /*f740*/  ULDC UR4, c[0x0][0xc3c] ;  /* 0x00030f0000047ab9 */ /* 0x000fe20000000800 */
[----:B------:R-:W-:Y:S02]  /*f750*/  IMAD.MOV.U32 R17, RZ, RZ, RZ ;  /* 0x000000ffff117224 */ /* 0x000fe400078e00ff */
[----:B------:R-:W-:Y:S02]  /*f760*/  IMAD.U32 R16, RZ, RZ, UR6 ;  /* 0x00000006ff107e24 */ /* 0x000fe4000f8e00ff */
[----:B------:R-:W-:Y:S02]  /*f770*/  IMAD.MOV.U32 R18, RZ, RZ, RZ ;  /* 0x000000ffff127224 */ /* 0x000fe400078e00ff */
[----:B------:R-:W-:-:S07]  /*f780*/  IMAD.U32 R19, RZ, RZ, UR4 ;  /* 0x00000004ff137e24 */ /* 0x000fce000f8e00ff */
.L_x_1353:
[----:B------:R-:W-:-:S13]  /*f790*/  ISETP.NE.AND P0, PT, R5, RZ, PT ;  /* 0x000000ff0500720c */ /* 0x000fda0003f05270 */
[----:B------:R-:W0:Y:S01]  /*f7a0*/  @!P0 S2R R3, SR_CgaCtaId ;  /* 0x0000000000038919 */ /* 0x000e220000008800 */
[----:B------:R-:W-:-:S04]  /*f7b0*/  @!P0 MOV R0, 0x400 ;  /* 0x0000040000008802 */ /* 0x000fc80000000f00 */
[----:B0-----:R-:W-:-:S05]  /*f7c0*/  @!P0 LEA R0, R3, R0, 0x18 ;  /* 0x0000000003008211 */ /* 0x001fca00078ec0ff */
[----:B------:R2:W-:Y:S01]  /*f7d0*/  @!P0 STS.128 [R0+0x2a8d0], R16 ;  /* 0x02a8d01000008388 */ /* 0x0005e20000000c00 */
[----:B------:R-:W-:Y:S06]  /*f7e0*/  BAR.ARV 0x5, 0x180 ;  /* 0x0146000000007b1d */ /* 0x000fec0000002000 */
.L_x_1346:
[----:B------:R3:W-:Y:S01]  /*f7f0*/  STL [R1+0x14], RZ ;  /* 0x000014ff01007387 */ /* 0x0007e20000100800 */
[----:B------:R-:W-:Y:S01]  /*f800*/  ULDC UR4, c[0x0][0xc3c] ;  /* 0x00030f0000047ab9 */ /* 0x000fe20000000800 */
[----:B------:R-:W-:Y:S01]  /*f810*/  IMAD.MOV.U32 R27, RZ, RZ, 0x1 ;  /* 0x00000001ff1b7424 */ /* 0x000fe200078e00ff */
[----:B-1----:R-:W-:Y:S01]  /*f820*/  ISETP.GE.AND P0, PT, R19, UR4, PT ;  /* 0x0000000413007c0c */ /* 0x002fe2000bf06270 */
[----:B------:R-:W-:-:S12]  /*f830*/  IMAD.MOV.U32 R25, RZ, RZ, RZ ;  /* 0x000000ffff197224 */ /* 0x000fd800078e00ff */
[----:B---3--:R-:W-:Y:S05]  /*f840*/  @P0 BRA `(.L_x_1354) ;  /* 0x0000004c005c0947 */ /* 0x008fea0003800000 */
[----:B--2---:R-:W2:Y:S01]  /*f850*/  LDL R0, [R1+0x18] ;  /* 0x0000180001007983 */ /* 0x004ea20000100800 */
[----:B------:R-:W1:Y:S01]  /*f860*/  S2UR UR5, SR_CgaCtaId ;  /* 0x00000000000579c3 */ /* 0x000e620000008800 */
[----:B------:R-:W-:Y:S01]  /*f870*/  BSSY B8, `(.L_x_1354) ;  /* 0x00004d4000087945 */ /* 0x000fe20003800000 */
[----:B------:R-:W-:Y:S01]  /*f880*/  IMAD.MOV.U32 R27, RZ, RZ, 0x1 ;  /* 0x00000001ff1b7424 */ /* 0x000fe200078e00ff */
[----:B------:R-:W3:Y:S01]  /*f890*/  S2R R5, SR_TID.X ;  /* 0x0000000000057919 */ /* 0x000ee20000002100 */
[----:B------:R-:W-:Y:S01]  /*f8a0*/  IMAD.MOV.U32 R25, RZ, RZ, RZ ;  /* 0x000000ffff197224 */ /* 0x000fe200078e00ff */
[----:B------:R-:W-:Y:S01]  /*f8b0*/  ULDC UR39, c[0x0][0xc] ;  /* 0x0000030000277ab9 */ /* 0x000fe20000000800 */
[----:B------:R4:W-:Y:S01]  /*f8c0*/  STL [R1+0x14], RZ ;  /* 0x000014ff01007387 */ /* 0x0009e20000100800 */
[C---:B---3--:R-:W-:Y:S02]  /*f8d0*/  LOP3.LUT R4, R5.reuse, 0x7f, RZ, 0xc0, !PT ;  /* 0x0000007f05047812 */ /* 0x048fe400078ec0ff */
[----:B--2---:R-:W-:Y:S01]  /*f8e0*/  R2UR UR4, R0 ;  /* 0x00000000000472ca */ /* 0x004fe200000e0000 */
[----:B------:R-:W-:-:S05]  /*f8f0*/  IMAD.SHL.U32 R0, R5, 0x8, RZ ;  /* 0x0000000805007824 */ /* 0x000fca00078e00ff */
[----:B0-----:R-:W-:-:S04]  /*f900*/  LOP3.LUT R2, R0, 0x1f8, RZ, 0xc0, !PT ;  /* 0x000001f800027812 */ /* 0x001fc800078ec0ff */
[----:B------:R-:W-:Y:S01]  /*f910*/  LOP3.LUT R3, R2, 0x38, R5, 0x78, !PT ;  /* 0x0000003802037812 */ /* 0x000fe200078e7805 */
[----:B------:R-:W-:Y:S01]  /*f920*/  IMAD.SHL.U32 R2, R5, 0x10, RZ ;  /* 0x0000001005027824 */ /* 0x000fe200078e00ff */
[----:B------:R-:W-:Y:S01]  /*f930*/  SHF.R.U32.HI R5, RZ, 0x3, R4 ;  /* 0x00000003ff057819 */ /* 0x000fe20000011604 */
[----:B------:R-:W-:Y:S01]  /*f940*/  ULOP3.LUT UR38, UR4, 0x2, URZ, 0xfc, !UPT ;  /* 0x0000000204267892 */ /* 0x000fe2000f8efc3f */
[----:B------:R-:W-:Y:S02]  /*f950*/  LOP3.LUT R32, R3, 0x200, R0, 0xf8, !PT ;  /* 0x0000020003207812 */ /* 0x000fe400078ef800 */
[----:B------:R-:W-:Y:S01]  /*f960*/  UMOV UR4, 0x400 ;  /* 0x0000040000047882 */ /* 0x000fe20000000000 */
[----:B------:R-:W-:Y:S01]  /*f970*/  LOP3.LUT R4, R0, 0x38, RZ, 0xc0, !PT ;  /* 0x0000003800047812 */ /* 0x000fe200078ec0ff */
[----:B-1----:R-:W-:Y:S01]  /*f980*/  ULEA UR4, UR5, UR4, 0x18 ;  /* 0x0000000405047291 */ /* 0x002fe2000f8ec03f */
[----:B------:R-:W-:Y:S02]  /*f990*/  LOP3.LUT R3, R5, 0x70, R2, 0xf8, !PT ;  /* 0x0000007005037812 */ /* 0x000fe400078ef802 */
[----:B------:R-:W-:-:S02]  /*f9a0*/  LOP3.LUT R2, R4, 0x40, RZ, 0xfc, !PT ;  /* 0x0000004004027812 */ /* 0x000fc400078efcff */
[----:B------:R-:W-:Y:S01]  /*f9b0*/  LOP3.LUT R0, R4, 0x80, RZ, 0xfc, !PT ;  /* 0x0000008004007812 */ /* 0x000fe200078efcff */
[----:B------:R-:W-:-:S04]  /*f9c0*/  IMAD.U32 R22, RZ, RZ, UR4 ;  /* 0x00000004ff167e24 */ /* 0x000fc8000f8e00ff */
[----:B----4-:R-:W-:-:S07]  /*f9d0*/  IMAD R33, R32, 0x2, R22 ;  /* 0x0000000220217824 */ /* 0x010fce00078e0216 */
.L_x_1425:
[----:B------:R-:W-:Y:S05]  /*f9e0*/  YIELD ;  /* 0x0000000000007946 */ /* 0x000fea0003800000 */
[----:B------:R-:W-:Y:S01]  /*f9f0*/  ULDC.64 UR4, c[0x0][0xa28] ;  /* 0x00028a0000047ab9 */ /* 0x000fe20000000a00 */
[----:B-1----:R-:W2:Y:S01]  /*fa00*/  LDL.LU R6, [R1] ;  /* 0x0000000001067983 */ /* 0x002ea20000300800 */
[----:B------:R-:W-:Y:S01]  /*fa10*/  ISETP.NE.U32.AND P0, PT, RZ, UR4, PT ;  /* 0x00000004ff007c0c */ /* 0x000fe2000bf05070 */
[----:B------:R-:W-:-:S03]  /*fa20*/  IMAD.MOV.U32 R36, RZ, RZ, RZ ;  /* 0x000000ffff247224 */ /* 0x000fc600078e00ff */
[----:B------:R-:W-:Y:S01]  /*fa30*/  ISETP.NE.AND.EX P0, PT, RZ, UR5, PT, P0 ;  /* 0x00000005ff007c0c */ /* 0x000fe2000bf05300 */
[----:B------:R-:W-:-:S12]  /*fa40*/  ULDC.64 UR4, c[0x0][0xa18] ;  /* 0x0002860000047ab9 */ /* 0x000fd80000000a00 */
[----:B0-----:R-:W0:Y:S02]  /*fa50*/  @P0 LDC.64 R2, c[0x0][0xa28] ;  /* 0x00028a00ff020b82 */ /* 0x001e240000000a00 */
[----:B0-----:R-:W-:-:S05]  /*fa60*/  @P0 IMAD.WIDE R2, R19, 0x4, R2 ;  /* 0x0000000413020825 */ /* 0x001fca00078e0202 */
[----:B------:R0:W5:Y:S01]  /*fa70*/  @P0 LDG.E R36, desc[UR36][R2.64] ;  /* 0x0000002402240981 */ /* 0x000162000c1e1900 */
[----:B------:R-:W-:Y:S01]  /*fa80*/  ISETP.NE.U32.AND P0, PT, RZ, UR4, PT ;  /* 0x00000004ff007c0c */ /* 0x000fe2000bf05070 */
[----:B------:R-:W-:-:S03]  /*fa90*/  IMAD.MOV.U32 R34, RZ, RZ, RZ ;  /* 0x000000ffff227224 */ /* 0x000fc600078e00ff */
[----:B------:R-:W-:Y:S01]  /*faa0*/  ISETP.NE.AND.EX P1, PT, RZ, UR5, PT, P0 ;  /* 0x00000005ff007c0c */ /* 0x000fe2000bf25300 */
[----:B------:R-:W-:Y:S02]  /*fab0*/  ULDC.64 UR4, c[0x0][0xa00] ;  /* 0x0002800000047ab9 */ /* 0x000fe40000000a00 */
[----:B------:R-:W-:Y:S01]  /*fac0*/  ISETP.NE.U32.AND P0, PT, RZ, UR4, PT ;  /* 0x00000004ff007c0c */ /* 0x000fe2000bf05070 */
[----:B0-----:R-:W0:Y:S03]  /*fad0*/  LDC.64 R2, c[0x0][0xa00] ;  /* 0x00028000ff027b82 */ /* 0x001e260000000a00 */
[----:B------:R-:W-:Y:S01]  /*fae0*/  ISETP.NE.AND.EX P2, PT, RZ, UR5, PT, P0 ;  /* 0x00000005ff007c0c */ /* 0x000fe2000bf45300 */
[----:B------:R-:W-:-:S05]  /*faf0*/  ULDC.64 UR4, c[0x0][0x418] ;  /* 0x0001060000047ab9 */ /* 0x000fca0000000a00 */
[----:B------:R-:W1:Y:S01]  /*fb00*/  @P1 LDC.64 R4, c[0x0][0xa18] ;  /* 0x00028600ff041b82 */ /* 0x000e620000000a00 */
[----:B0-----:R-:W-:-:S06]  /*fb10*/  IMAD.WIDE R2, R19, 0x4, R2 ;  /* 0x0000000413027825 */ /* 0x001fcc00078e0202 */
[----:B------:R0:W5:Y:S01]  /*fb20*/  @P2 LDG.E R34, desc[UR36][R2.64] ;  /* 0x0000002402222981 */ /* 0x000162000c1e1900 */
[----:B-1----:R-:W-:-:S05]  /*fb30*/  @P1 IMAD.WIDE R4, R19, 0x4, R4 ;  /* 0x0000000413041825 */ /* 0x002fca00078e0204 */
[----:B------:R0:W5:Y:S01]  /*fb40*/  @P1 LDG.E R29, desc[UR36][R4.64] ;  /* 0x00000024041d1981 */ /* 0x000162000c1e1900 */
[----:B------:R-:W-:-:S03]  /*fb50*/  UISETP.NE.U32.AND UP0, UPT, UR4, URZ, UPT ;  /* 0x0000003f0400728c */ /* 0x000fc6000bf05070 */
[----:B------:R-:W-:Y:S01]  /*fb60*/  ULDC UR4, c[0x0][0x424] ;  /* 0x0001090000047ab9 */ /* 0x000fe20000000800 */
[----:B------:R-:W-:-:S03]  /*fb70*/  UISETP.NE.AND.EX UP0, UPT, UR5, URZ, UPT, UP0 ;  /* 0x0000003f0500728c */ /* 0x000fc6000bf05300 */
[----:B------:R-:W-:Y:S01]  /*fb80*/  ULDC UR5, c[0x0][0x2f0] ;  /* 0x0000bc0000057ab9 */ /* 0x000fe20000000800 */
[----:B------:R-:W-:-:S04]  /*fb90*/  USEL UR4, UR4, 0x1, UP0 ;  /* 0x0000000104047887 */ /* 0x000fc80008000000 */
[----:B------:R-:W-:-:S06]  /*fba0*/  UIMAD UR4, UR4, UR5, URZ ;  /* 0x00000005040472a4 */ /* 0x000fcc000f8e023f */
[----:B------:R-:W-:Y:S01]  /*fbb0*/  IMAD.U32 R35, RZ, RZ, UR4 ;  /* 0x00000004ff237e24 */ /* 0x000fe2000f8e00ff */
[----:B--2---:R-:W-:-:S04]  /*fbc0*/  LOP3.LUT R6, R6, 0xffffff7f, RZ, 0xc0, !PT ;  /* 0xffffff7f06067812 */ /* 0x004fc800078ec0ff */
[----:B------:R-:W-:-:S05]  /*fbd0*/  @P2 LOP3.LUT R6, R6, 0x80, RZ, 0xfc, !PT ;  /* 0x0000008006062812 */ /* 0x000fca00078efcff */
[----:B------:R0:W-:Y:S01]  /*fbe0*/  STL [R1], R6 ;  /* 0x0000000601007387 */ /* 0x0001e20000100800 */
[----:B---3--:R-:W-:Y:S05]  /*fbf0*/  @P1 BRA `(.L_x_1355) ;  /* 0x0000000000181947 */ /* 0x008fea0003800000 */
[----:B------:R-:W-:Y:S02]  /*fc00*/  ULDC UR4, c[0x0][0x288] ;  /* 0x0000a20000047ab9 */ /* 0x000fe40000000800 */
[----:B-----5:R-:W-:Y:S01]  /*fc10*/  IMAD.U32 R29, RZ, RZ, UR4 ;  /* 0x00000004ff1d7e24 */ /* 0x020fe2000f8e00ff */
[----:B------:R-:W-:Y:S06]  /*fc20*/  @!P2 BRA `(.L_x_1355) ;  /* 0x00000000000ca947 */ /* 0x000fec0003800000 */
[----:B------:R-:W2:Y:S04]  /*fc30*/  LDG.E R0, desc[UR36][R2.64] ;  /* 0x0000002402007981 */ /* 0x000ea8000c1e1900 */
[----:B------:R-:W2:Y:S02]  /*fc40*/  LDG.E R29, desc[UR36][R2.64+0x4] ;  /* 0x00000424021d7981 */ /* 0x000ea4000c1e1900 */
[----:B--2---:R-:W-:-:S07]  /*fc50*/  IMAD.IADD R29, R29, 0x1, -R0 ;  /* 0x000000011d1d7824 */ /* 0x004fce00078e0a00 */
.L_x_1355:
[----:B------:R-:W-:Y:S02]  /*fc60*/  ULDC.64 UR4, c[0x0][0xa20] ;  /* 0x0002880000047ab9 */ /* 0x000fe40000000a00 */
[----:B------:R-:W-:-:S04]  /*fc70*/  ISETP.NE.U32.AND P0, PT, RZ, UR4, PT ;  /* 0x00000004ff007c0c */ /* 0x000fc8000bf05070 */
[----:B------:R-:W-:-:S13]  /*fc80*/  ISETP.NE.AND.EX P0, PT, RZ, UR5, PT, P0 ;  /* 0x00000005ff007c0c */ /* 0x000fda000bf05300 */
[----:B------:R-:W-:Y:S05]  /*fc90*/  @!P0 BRA `(.L_x_1356) ;  /* 0x0000000000108947 */ /* 0x000fea0003800000 */
[----:B0-----:R-:W0:Y:S02]  /*fca0*/  LDC.64 R2, c[0x0][0xa20] ;  /* 0x00028800ff027b82 */ /* 0x001e240000000a00 */
[----:B0-----:R-:W-:-:S05]  /*fcb0*/  IMAD.WIDE R2, R19, 0x4, R2 ;  /* 0x0000000413027825 */ /* 0x001fca00078e0202 */
[----:B------:R0:W5:Y:S01]  /*fcc0*/  LDG.E R35, desc[UR36][R2.64] ;  /* 0x0000002402237981 */ /* 0x000162000c1e1900 */
[----:B------:R-:W-:Y:S05]  /*fcd0*/  BRA `(.L_x_1357) ;  /* 0x0000000000247947 */ /* 0x000fea0003800000 */
.L_x_1356:
        /* <DEDUP_REMOVED lines=8> */
[----:B--2---:R-:W-:-:S07]  /*fd60*/  IMAD.IADD R35, R0, 0x1, -R35 ;  /* 0x0000000100237824 */ /* 0x004fce00078e0a23 */
.L_x_1357:
[----:B------:R-:W1:Y:S01]  /*fd70*/  LDC R0, c[0x0][0x448] ;  /* 0x00011200ff007b82 */ /* 0x000e620000000800 */
[----:B------:R-:W-:Y:S02]  /*fd80*/  IMAD.MOV.U32 R24, RZ, RZ, R6 ;  /* 0x000000ffff187224 */ /* 0x000fe400078e0006 */
[----:B------:R-:W-:Y:S02]  /*fd90*/  IMAD.SHL.U32 R26, R17, 0x80, RZ ;  /* 0x00000080111a7824 */ /* 0x000fe400078e00ff */
[----:B-----5:R-:W-:Y:S01]  /*fda0*/  IMAD.IADD R35, R35, 0x1, -R36 ;  /* 0x0000000123237824 */ /* 0x020fe200078e0a24 */
[----:B------:R-:W-:Y:S02]  /*fdb0*/  LOP3.LUT R24, R24, 0xffffffbf, RZ, 0xc0, !PT ;  /* 0xffffffbf18187812 */ /* 0x000fe400078ec0ff */
[----:B0-----:R-:W0:Y:S01]  /*fdc0*/  LDC.64 R2, c[0x0][0x9e0] ;  /* 0x00027800ff027b82 */ /* 0x001e220000000a00 */
[----:B-1----:R-:W-:Y:S01]  /*fdd0*/  ISETP.NE.AND P2, PT, R0, 0x1, PT ;  /* 0x000000010000780c */ /* 0x002fe20003f45270 */
[----:B------:R-:W-:Y:S01]  /*fde0*/  VIADD R0, R26, 0x7f ;  /* 0x0000007f1a007836 */ /* 0x000fe20000000000 */
[----:B0-----:R-:W-:-:S11]  /*fdf0*/  ISETP.GE.AND P1, PT, R3, 0x1, PT ;  /* 0x000000010300780c */ /* 0x001fd60003f26270 */
[----:B------:R-:W0:Y:S01]  /*fe00*/  @P2 LDC R5, c[0x0][0x44c] ;  /* 0x00011300ff052b82 */ /* 0x000e220000000800 */
[----:B------:R-:W-:-:S05]  /*fe10*/  @P2 LOP3.LUT R24, R24, 0x40, RZ, 0xfc, !PT ;  /* 0x0000004018182812 */ /* 0x000fca00078efcff */
[----:B------:R1:W-:Y:S02]  /*fe20*/  STL [R1], R24 ;  /* 0x0000001801007387 */ /* 0x0003e40000100800 */
[----:B------:R-:W2:Y:S01]  /*fe30*/  @P2 LDC R7, c[0x0][0x450] ;  /* 0x00011400ff072b82 */ /* 0x000ea20000000800 */
[----:B0-----:R-:W-:Y:S01]  /*fe40*/  @P2 IMAD.HI.U32 R4, R0, R5, RZ ;  /* 0x0000000500042227 */ /* 0x001fe200078e00ff */
[----:B------:R-:W-:-:S04]  /*fe50*/  IADD3 R5, R35, 0x1, -R29 ;  /* 0x0000000123057810 */ /* 0x000fc80007ffe81d */
[----:B--2---:R-:W-:-:S05]  /*fe60*/  @P2 SHF.R.U32.HI R0, RZ, R7, R4 ;  /* 0x00000007ff002219 */ /* 0x004fca0000011604 */
[----:B------:R-:W-:-:S04]  /*fe70*/  IMAD.IADD R7, R5, 0x1, R0 ;  /* 0x0000000105077824 */ /* 0x000fc800078e0200 */
[----:B------:R-:W-:Y:S01]  /*fe80*/  IMAD.IADD R2, R7, 0x1, R2 ;  /* 0x0000000107027824 */ /* 0x000fe200078e0202 */
[----:B-1----:R-:W-:Y:S06]  /*fe90*/  @!P1 BRA `(.L_x_1358) ;  /* 0x0000000000489947 */ /* 0x002fec0003800000 */
[C---:B------:R-:W-:Y:S01]  /*fea0*/  ISETP.GT.AND P0, PT, R7.reuse, RZ, PT ;  /* 0x000000ff0700720c */ /* 0x040fe20003f04270 */
[----:B------:R-:W-:Y:S01]  /*feb0*/  BSSY B0, `(.L_x_1359) ;  /* 0x000000e000007945 */ /* 0x000fe20003800000 */
[----:B------:R-:W-:-:S11]  /*fec0*/  VIADD R0, R7, 0xffffffff ;  /* 0xffffffff07007836 */ /* 0x000fd60000000000 */
        /* <DEDUP_REMOVED lines=8> */
.L_x_1360:
[----:B------:R-:W-:-:S13]  /*ff50*/  ISETP.NE.AND P0, PT, R3, 0x1, PT ;  /* 0x000000010300780c */ /* 0x000fda0003f05270 */
[----:B------:R-:W0:Y:S02]  /*ff60*/  @P0 LDC.64 R4, c[0x0][0x9e8] ;  /* 0x00027a00ff040b82 */ /* 0x000e240000000a00 */
[----:B0-----:R-:W-:-:S05]  /*ff70*/  @P0 IMAD.HI.U32 R4, R0, R4, RZ ;  /* 0x0000000400040227 */ /* 0x001fca00078e00ff */
[----:B------:R-:W-:-:S07]  /*ff80*/  @P0 SHF.R.U32.HI R0, RZ, R5, R4 ;  /* 0x00000005ff000219 */ /* 0x000fce0000011604 */
.L_x_1361:
[----:B------:R-:W-:Y:S05]  /*ff90*/  BSYNC B0 ;  /* 0x0000000000007941 */ /* 0x000fea0003800000 */
.L_x_1359:
[----:B------:R-:W-:-:S05]  /*ffa0*/  IMAD R5, R0, R3, R3 ;  /* 0x0000000300057224 */ /* 0x000fca00078e0203 */
[----:B------:R-:W-:-:S07]  /*ffb0*/  VIMNMX R2, R2, R5, PT ;  /* 0x0000000502027248 */ /* 0x000fce0003fe0100 */
.L_x_1358:
[----:B------:R-:W0:Y:S01]  /*ffc0*/  @P2 LDC R5, c[0x0][0x44c] ;  /* 0x00011300ff052b82 */ /* 0x000e220000000800 */
[----:B------:R-:W-:Y:S01]  /*ffd0*/  VIADD R2, R2, 0x5f ;  /* 0x0000005f02027836 */ /* 0x000fe20000000000 */
[----:B------:R-:W-:Y:S01]  /*ffe0*/  ULDC UR4, c[0x0][0x9dc] ;  /* 0x0002770000047ab9 */ /* 0x000fe20000000800 */
[----:B------:R-:W-:-:S05]  /*fff0*/  IMAD.MOV.U32 R0, RZ, RZ, R26 ;  /* 0x000000ffff007224 */ /* 0x000fca00078e001a */
[----:B------:R-:W1:Y:S01]  /*10000*/  @P2 LDC R7, c[0x0][0x450] ;  /* 0x00011400ff072b82 */ /* 0x000e620000000800 */
[----:B0-----:R-:W-:-:S05]  /*10010*/  @P2 IMAD.HI.U32 R4, R26, R5, RZ ;  /* 0x000000051a042227 */ /* 0x001fca00078e00ff */
[----:B-1----:R-:W-:Y:S01]  /*10020*/  @P2 SHF.R.U32.HI R0, RZ, R7, R4 ;  /* 0x00000007ff002219 */ /* 0x002fe20000011604 */
[----:B------:R-:W-:-:S04]  /*10030*/  IMAD.HI R4, R2, 0x2aaaaaab, RZ ;  /* 0x2aaaaaab02047827 */ /* 0x000fc800078e02ff */
[----:B------:R-:W-:Y:S01]  /*10040*/  VIADD R2, R35, 0x5f ;  /* 0x0000005f23027836 */ /* 0x000fe20000000000 */
[----:B------:R-:W-:-:S03]  /*10050*/  SHF.R.U32.HI R5, RZ, 0x1f, R4 ;  /* 0x0000001fff057819 */ /* 0x000fc60000011604 */
[----:B------:R-:W-:Y:S01]  /*10060*/  IMAD.HI R2, R2, 0x2aaaaaab, RZ ;  /* 0x2aaaaaab02027827 */ /* 0x000fe200078e02ff */
[----:B------:R-:W-:-:S04]  /*10070*/  LEA.HI.SX32 R4, R4, R5, 0x1c ;  /* 0x0000000504047211 */ /* 0x000fc800078fe2ff */
[----:B------:R-:W-:-:S04]  /*10080*/  SHF.R.U32.HI R5, RZ, 0x1f, R2 ;  /* 0x0000001fff057819 */ /* 0x000fc80000011602 */
[----:B------:R-:W-:Y:S02]  /*10090*/  LEA.HI.SX32 R5, R2, R5, 0x1c ;  /* 0x0000000502057211 */ /* 0x000fe400078fe2ff */
[----:B------:R-:W-:Y:S02]  /*100a0*/  IADD3 R2, R0, R35, -R29 ;  /* 0x0000002300027210 */ /* 0x000fe40007ffe81d */
[----:B------:R-:W-:-:S03]  /*100b0*/  VIMNMX R23, R5, R4, PT ;  /* 0x0000000405177248 */ /* 0x000fc60003fe0100 */
[----:B------:R-:W-:Y:S02]  /*100c0*/  VIADD R0, R2, -UR4 ;  /* 0x8000000402007c36 */ /* 0x000fe40008000000 */
[----:B------:R0:W-:Y:S01]  /*100d0*/  STL [R1+0x10], R23 ;  /* 0x0000101701007387 */ /* 0x0001e20000100800 */
[----:B------:R-:W-:Y:S05]  /*100e0*/  @!P1 BRA `(.L_x_1362) ;  /* 0x0000000000449947 */ /* 0x000fea0003800000 */
[----:B------:R-:W-:Y:S01]  /*100f0*/  ISETP.GT.AND P0, PT, R2, -0x1, PT ;  /* 0xffffffff0200780c */ /* 0x000fe20003f04270 */
[----:B------:R-:W-:-:S12]  /*10100*/  BSSY B0, `(.L_x_1363) ;  /* 0x000000d000007945 */ /* 0x000fd80003800000 */
[----:B------:R-:W-:Y:S05]  /*10110*/  @P0 BRA `(.L_x_1364) ;  /* 0x00000000001c0947 */ /* 0x000fea0003800000 */
[----:B------:R-:W-:Y:S02]  /*10120*/  ISETP.NE.AND P0, PT, R3, 0x1, PT ;  /* 0x000000010300780c */ /* 0x000fe40003f05270 */
[----:B------:R-:W-:-:S11]  /*10130*/  LOP3.LUT R7, RZ, R2, RZ, 0x33, !PT ;  /* 0x00000002ff077212 */ /* 0x000fd600078e33ff */
[----:B------:R-:W1:Y:S02]  /*10140*/  @P0 LDC.64 R4, c[0x0][0x9e8] ;  /* 0x00027a00ff040b82 */ /* 0x000e640000000a00 */
[----:B-1----:R-:W-:-:S05]  /*10150*/  @P0 IMAD.HI.U32 R4, R7, R4, RZ ;  /* 0x0000000407040227 */ /* 0x002fca00078e00ff */
[----:B------:R-:W-:-:S04]  /*10160*/  @P0 SHF.R.U32.HI R7, RZ, R5, R4 ;  /* 0x00000005ff070219 */ /* 0x000fc80000011604 */
[----:B------:R-:W-:Y:S01]  /*10170*/  LOP3.LUT R2, RZ, R7, RZ, 0x33, !PT ;  /* 0x00000007ff027212 */ /* 0x000fe200078e33ff */
[----:B------:R-:W-:Y:S06]  /*10180*/  BRA `(.L_x_1365) ;  /* 0x0000000000107947 */ /* 0x000fec0003800000 */
.L_x_1364:
[----:B------:R-:W-:-:S13]  /*10190*/  ISETP.NE.AND P0, PT, R3, 0x1, PT ;  /* 0x000000010300780c */ /* 0x000fda0003f05270 */
[----:B------:R-:W1:Y:S02]  /*101a0*/  @P0 LDC.64 R4, c[0x0][0x9e8] ;  /* 0x00027a00ff040b82 */ /* 0x000e640000000a00 */
[----:B-1----:R-:W-:-:S05]  /*101b0*/  @P0 IMAD.HI.U32 R4, R2, R4, RZ ;  /* 0x0000000402040227 */ /* 0x002fca00078e00ff */
[----:B------:R-:W-:-:S07]  /*101c0*/  @P0 SHF.R.U32.HI R2, RZ, R5, R4 ;  /* 0x00000005ff020219 */ /* 0x000fce0000011604 */
.L_x_1365:
[----:B------:R-:W-:Y:S05]  /*101d0*/  BSYNC B0 ;  /* 0x0000000000007941 */ /* 0x000fea0003800000 */
.L_x_1363:
[----:B------:R-:W-:-:S05]  /*101e0*/  IMAD R3, R2, R3, RZ ;  /* 0x0000000302037224 */ /* 0x000fca00078e02ff */
[----:B------:R-:W-:-:S07]  /*101f0*/  VIMNMX R0, R0, R3, !PT ;  /* 0x0000000300007248 */ /* 0x000fce0007fe0100 */
.L_x_1362:
[----:B------:R-:W-:Y:S01]  /*10200*/  IMAD.HI R0, R0, 0x2aaaaaab, RZ ;  /* 0x2aaaaaab00007827 */ /* 0x000fe200078e02ff */
[----:B------:R-:W-:Y:S04]  /*10210*/  BSSY B7, `(.L_x_1366) ;  /* 0x0000377000077945 */ /* 0x000fe80003800000 */
[----:B------:R-:W-:-:S04]  /*10220*/  SHF.R.U32.HI R3, RZ, 0x1f, R0 ;  /* 0x0000001fff037819 */ /* 0x000fc80000011600 */
[----:B------:R-:W-:-:S04]  /*10230*/  LEA.HI.SX32 R3, R0, R3, 0x1c ;  /* 0x0000000300037211 */ /* 0x000fc800078fe2ff */
[----:B------:R-:W-:-:S04]  /*10240*/  VIMNMX R37, RZ, R3, !PT ;  /* 0x00000003ff257248 */ /* 0x000fc80007fe0100 */
[----:B------:R-:W-:-:S13]  /*10250*/  ISETP.GT.AND P0, PT, R23, R37, PT ;  /* 0x000000251700720c */ /* 0x000fda0003f04270 */
        /* <DEDUP_REMOVED lines=8> */
[----:B------:R-:W1:Y:S08]  /*102e0*/  FLO.U32 R0, UR4 ;  /* 0x0000000400007d00 */ /* 0x000e7000080e0000 */
[----:B------:R-:W2:Y:S01]  /*102f0*/  POPC R5, UR4 ;  /* 0x0000000400057d09 */ /* 0x000ea20008000000 */
[----:B-1----:R-:W-:-:S13]  /*10300*/  ISETP.EQ.U32.AND P0, PT, R0, R7, PT ;  /* 0x000000070000720c */ /* 0x002fda0003f02070 */
[----:B--2---:R-:W2:Y:S01]  /*10310*/  @P0 ATOMG.E.ADD.STRONG.GPU PT, R3, desc[UR36][R2.64], R5 ;  /* 0x00000005020309a8 */ /* 0x004ea200081ee1e4 */
[----:B------:R-:W1:Y:S02]  /*10320*/  S2R R4, SR_LTMASK ;  /* 0x0000000000047919 */ /* 0x000e640000003900 */
[----:B-1----:R-:W-:-:S04]  /*10330*/  LOP3.LUT R4, R4, UR4, RZ, 0xc0, !PT ;  /* 0x0000000404047c12 */ /* 0x002fc8000f8ec0ff */
[----:B------:R-:W1:Y:S01]  /*10340*/  POPC R7, R4 ;  /* 0x0000000400077309 */ /* 0x000e620000000000 */
[----:B--2---:R-:W1:Y:S02]  /*10350*/  SHFL.IDX PT, R0, R3, R0, 0x1f ;  /* 0x00001f0003007589 */ /* 0x004e6400000e0000 */
[----:B-1----:R-:W-:Y:S01]  /*10360*/  IADD3 R16, R0, UR39, R7 ;  /* 0x0000002700107c10 */ /* 0x002fe2000fffe007 */
[----:B------:R-:W-:Y:S06]  /*10370*/  BRA `(.L_x_1368) ;  /* 0x0000003400807947 */ /* 0x000fec0003800000 */
.L_x_1367:
        /* <DEDUP_REMOVED lines=8> */
[----:B------:R-:W-:Y:S02]  /*10400*/  IMAD.U32 R4, RZ, RZ, UR6 ;  /* 0x00000006ff047e24 */ /* 0x000fe4000f8e00ff */
[----:B------:R-:W1:Y:S01]  /*10410*/  LDC.64 R2, c[0x4][R2] ;  /* 0x0100000002027b82 */ /* 0x000e620000000a00 */
        /* <DEDUP_REMOVED lines=9> */
[----:B01----:R-:W-:Y:S05]  /*104b0*/  CALL.ABS.NOINC R2 ;  /* 0x0000000002007343 */ /* 0x003fea0003c00000 */
.L_x_1370:
[----:B------:R-:W-:Y:S05]  /*104c0*/  BSYNC B6 ;  /* 0x0000000000067941 */ /* 0x000fea0003800000 */
.L_x_1369:
        /* <DEDUP_REMOVED lines=9> */
[----:B------:R-:W-:Y:S02]  /*10560*/  IMAD.U32 R4, RZ, RZ, UR6 ;  /* 0x00000006ff047e24 */ /* 0x000fe4000f8e00ff */
[----:B------:R-:W-:Y:S02]  /*10570*/  IMAD.U32 R5, RZ, RZ, UR7 ;  /* 0x00000007ff057e24 */ /* 0x000fe4000f8e00ff */
[----:B------:R-:W-:Y:S02]  /*10580*/  IMAD.U32 R6, RZ, RZ, UR8 ;  /* 0x00000008ff067e24 */ /* 0x000fe4000f8e00ff */
[----:B------:R-:W-:-:S02]  /*10590*/  IMAD.U32 R7, RZ, RZ, UR9 ;  /* 0x00000009ff077e24 */ /* 0x000fc4000f8e00ff */
[----:B------:R-:W-:Y:S02]  /*105a0*/  IMAD.U32 R10, RZ, RZ, UR4 ;  /* 0x00000004ff0a7e24 */ /* 0x000fe4000f8e00ff */
[----:B------:R-:W-:Y:S02]  /*105b0*/  IMAD.U32 R11, RZ, RZ, UR5 ;  /* 0x00000005ff0b7e24 */ /* 0x000fe4000f8e00ff */
[----:B------:R-:W-:Y:S02]  /*105c0*/  IMAD.MOV.U32 R8, RZ, RZ, 0x70 ;  /* 0x00000070ff087424 */ /* 0x000fe400078e00ff */
[----:B------:R-:W-:Y:S02]  /*105d0*/  IMAD.MOV.U32 R12, RZ, RZ, 0x1 ;  /* 0x00000001ff0c7424 */ /* 0x000fe400078e00ff */
[----:B-1----:R-:W-:-:S07]  /*105e0*/  IMAD.MOV.U32 R13, RZ, RZ, RZ ;  /* 0x000000ffff0d7224 */ /* 0x002fce00078e00ff */
[----:B------:R-:W-:-:S07]  /*105f0*/  LEPC R20, `(.L_x_1373) ;  /* 0x000000001014794e */ /* 0x000fce0000000000 */
[----:B0-2---:R-:W-:Y:S05]  /*10600*/  CALL.ABS.NOINC R2 ;  /* 0x0000000002007343 */ /* 0x005fea0003c00000 */
.L_x_1373:
[----:B------:R0:W1:Y:S01]  /*10610*/  LDC.64 R2, c[0x4][R17] ;  /* 0x0100000011027b82 */ /* 0x0000620000000a00 */
[----:B------:R-:W-:Y:S01]  /*10620*/  ULDC.64 UR6, c[0x4][0xf0] ;  /* 0x01003c0000067ab9 */ /* 0x000fe20000000a00 */
[----:B------:R-:W-:Y:S01]  /*10630*/  ULDC.64 UR8, c[0x4][0xf8] ;  /* 0x01003e0000087ab9 */ /* 0x000fe20000000a00 */
[----:B------:R-:W-:Y:S01]  /*10640*/  ULDC.64 UR4, c[0x4][0x80] ;  /* 0x0100200000047ab9 */ /* 0x000fe20000000a00 */
        /* <DEDUP_REMOVED lines=8> */
[----:B0-----:R-:W-:-:S07]  /*106d0*/  IMAD.MOV.U32 R13, RZ, RZ, RZ ;  /* 0x000000ffff0d7224 */ /* 0x001fce00078e00ff */
[----:B------:R-:W-:-:S07]  /*106e0*/  LEPC R20, `(.L_x_1372) ;  /* 0x000000001014794e */ /* 0x000fce0000000000 */
[----:B-1----:R-:W-:Y:S05]  /*106f0*/  CALL.ABS.NOINC R2 ;  /* 0x0000000002007343 */ /* 0x002fea0003c00000 */
.L_x_1372:
[----:B------:R-:W-:Y:S05]  /*10700*/  BSYNC B6 ;  /* 0x0000000000067941 */ /* 0x000fea0003800000 */
.L_x_1371:
[----:B------:R-:W1:Y:S01]  /*10710*/  S2R R2, SR_TID.X ;  /* 0x0000000000027919 */ /* 0x000e620000002100 */
[----:B------:R-:W-:Y:S01]  /*10720*/  ULDC.64 UR4, c[0x0][0x9f8] ;  /* 0x00027e0000047ab9 */ /* 0x000fe20000000a00 */
[----:B------:R-:W-:Y:S01]  /*10730*/  IMAD.MOV.U32 R31, RZ, RZ, R19 ;  /* 0x000000ffff1f7224 */ /* 0x000fe200078e0013 */
[----:B------:R-:W-:Y:S01]  /*10740*/  ISETP.NE.U32.AND P0, PT, RZ, UR4, PT ;  /* 0x00000004ff007c0c */ /* 0x000fe2000bf05070 */
[----:B------:R-:W2:Y:S01]  /*10750*/  S2R R21, SR_TID.X ;  /* 0x0000000000157919 */ /* 0x000ea20000002100 */
[----:B------:R-:W3:Y:S01]  /*10760*/  LDC R8, c[0x0][0x430] ;  /* 0x00010c00ff087b82 */ /* 0x000ee20000000800 */
[----:B------:R-:W-:Y:S01]  /*10770*/  IMAD.MOV.U32 R20, RZ, RZ, R24 ;  /* 0x000000ffff147224 */ /* 0x000fe200078e0018 */
[----:B------:R-:W-:Y:S01]  /*10780*/  ISETP.NE.AND.EX P0, PT, RZ, UR5, PT, P0 ;  /* 0x00000005ff007c0c */ /* 0x000fe2000bf05300 */
[----:B------:R-:W-:Y:S01]  /*10790*/  ULDC UR4, c[0x0][0x320] ;  /* 0x0000c80000047ab9 */ /* 0x000fe20000000800 */
[----:B-1----:R-:W-:-:S11]  /*107a0*/  LOP3.LUT R17, R2, 0x7f, RZ, 0xc0, !PT ;  /* 0x0000007f02117812 */ /* 0x002fd600078ec0ff */
[----:B------:R-:W1:Y:S01]  /*107b0*/  @P0 LDC.64 R2, c[0x0][0x9f8] ;  /* 0x00027e00ff020b82 */ /* 0x000e620000000a00 */
[----:B---3--:R-:W-:Y:S02]  /*107c0*/  ISETP.NE.AND P1, PT, R8, 0x1, PT ;  /* 0x000000010800780c */ /* 0x008fe40003f25270 */
[----:B------:R-:W-:Y:S01]  /*107d0*/  SHF.R.U32.HI R24, RZ, 0x3, R17 ;  /* 0x00000003ff187819 */ /* 0x000fe20000011611 */
[----:B-1----:R-:W-:-:S10]  /*107e0*/  @P0 IMAD.WIDE R2, R19, 0x4, R2 ;  /* 0x0000000413020825 */ /* 0x002fd400078e0202 */
[----:B------:R-:W1:Y:S01]  /*107f0*/  @P1 LDC R7, c[0x0][0x434] ;  /* 0x00010d00ff071b82 */ /* 0x000e620000000800 */
[----:B------:R3:W4:Y:S01]  /*10800*/  @P0 LDG.E R31, desc[UR36][R2.64] ;  /* 0x00000024021f0981 */ /* 0x000722000c1e1900 */
[----:B--2---:R-:W-:Y:S01]  /*10810*/  IMAD.SHL.U32 R17, R21, 0x10, RZ ;  /* 0x0000001015117824 */ /* 0x004fe200078e00ff */
[----:B------:R-:W-:-:S05]  /*10820*/  LOP3.LUT R20, R20, 0xffffffdf, RZ, 0xc0, !PT ;  /* 0xffffffdf14147812 */ /* 0x000fca00078ec0ff */
[----:B------:R-:W2:Y:S01]  /*10830*/  @P1 LDC R5, c[0x0][0x438] ;  /* 0x00010e00ff051b82 */ /* 0x000ea20000000800 */
[----:B------:R-:W-:Y:S01]  /*10840*/  LOP3.LUT R17, R24, 0x70, R17, 0xf8, !PT ;  /* 0x0000007018117812 */ /* 0x000fe200078ef811 */
[----:B------:R-:W-:Y:S01]  /*10850*/  VIADD R24, R23, 0xffffffff ;  /* 0xffffffff17187836 */ /* 0x000fe20000000000 */
[----:B------:R-:W-:Y:S01]  /*10860*/  @P1 LOP3.LUT R20, R20, 0x20, RZ, 0xfc, !PT ;  /* 0x0000002014141812 */ /* 0x000fe200078efcff */
[----:B0-----:R-:W0:Y:S02]  /*10870*/  S2R R23, SR_TID.X ;  /* 0x0000000000177919 */ /* 0x001e240000002100 */
[----:B------:R-:W-:-:S05]  /*10880*/  IMAD R0, R24, 0x60, R17 ;  /* 0x0000006018007824 */ /* 0x000fca00078e0211 */
[C---:B------:R-:W-:Y:S01]  /*10890*/  ISETP.GE.AND P0, PT, R0.reuse, R35, PT ;  /* 0x000000230000720c */ /* 0x040fe20003f06270 */
[----:B------:R-:W-:-:S03]  /*108a0*/  IMAD.IADD R0, R0, 0x1, R36 ;  /* 0x0000000100007824 */ /* 0x000fc600078e0224 */
[----:B------:R-:W-:Y:S01]  /*108b0*/  ISETP.GT.U32.OR P0, PT, R17, 0x5f, P0 ;  /* 0x0000005f1100780c */ /* 0x000fe20000704470 */
[----:B-1----:R-:W-:-:S04]  /*108c0*/  @P1 IMAD.HI.U32 R6, R0, R7, RZ ;  /* 0x0000000700061227 */ /* 0x002fc800078e00ff */
[----:B------:R-:W-:Y:S01]  /*108d0*/  IMAD.MOV.U32 R4, RZ, RZ, R0 ;  /* 0x000000ffff047224 */ /* 0x000fe200078e0000 */
[----:B--2---:R-:W-:-:S07]  /*108e0*/  @P1 SHF.R.U32.HI R4, RZ, R5, R6 ;  /* 0x00000005ff041219 */ /* 0x004fce0000011606 */
[----:B---3--:R-:W1:Y:S01]  /*108f0*/  @!P0 LDC.64 R2, c[0x0][0x428] ;  /* 0x00010a00ff028b82 */ /* 0x008e620000000a00 */
[----:B------:R-:W-:-:S04]  /*10900*/  IMAD.MOV R5, RZ, RZ, -R4 ;  /* 0x000000ffff057224 */ /* 0x000fc800078e0a04 */
[----:B------:R-:W-:Y:S01]  /*10910*/  IMAD R0, R8, R5, R0 ;  /* 0x0000000508007224 */ /* 0x000fe200078e0200 */
[----:B------:R-:W-:Y:S01]  /*10920*/  @!P0 SHF.R.S32.HI R5, RZ, 0x1f, R4 ;  /* 0x0000001fff058819 */ /* 0x000fe20000011404 */
[----:B0-----:R-:W-:-:S05]  /*10930*/  IMAD.SHL.U32 R23, R23, 0x8, RZ ;  /* 0x0000000817177824 */ /* 0x001fca00078e00ff */
[----:B------:R-:W-:-:S04]  /*10940*/  LOP3.LUT R23, R23, 0x38, RZ, 0xc0, !PT ;  /* 0x0000003817177812 */ /* 0x000fc800078ec0ff */
[C---:B------:R-:W-:Y:S02]  /*10950*/  LOP3.LUT R9, R23.reuse, 0x40, RZ, 0xfc, !PT ;  /* 0x0000004017097812 */ /* 0x040fe400078efcff */
[----:B------:R-:W-:Y:S02]  /*10960*/  ISETP.GE.AND P1, PT, R23, UR4, PT ;  /* 0x0000000417007c0c */ /* 0x000fe4000bf26270 */
[----:B------:R-:W-:Y:S01]  /*10970*/  ISETP.GE.AND P2, PT, R9, UR4, PT ;  /* 0x0000000409007c0c */ /* 0x000fe2000bf46270 */
[----:B------:R-:W-:Y:S01]  /*10980*/  ULDC UR4, c[0x0][0x2f4] ;  /* 0x0000bd0000047ab9 */ /* 0x000fe20000000800 */
[----:B------:R-:W-:Y:S02]  /*10990*/  SEL R28, RZ, 0x1, P1 ;  /* 0x00000001ff1c7807 */ /* 0x000fe40000800000 */
[----:B------:R-:W-:Y:S02]  /*109a0*/  LOP3.LUT R20, R20, 0xfffffffb, RZ, 0xc0, !PT ;  /* 0xfffffffb14147812 */ /* 0x000fe400078ec0ff */
[----:B------:R-:W-:Y:S01]  /*109b0*/  LOP3.LUT R8, R23, 0x80, RZ, 0xfc, !PT ;  /* 0x0000008017087812 */ /* 0x000fe200078efcff */
[----:B------:R-:W-:Y:S01]  /*109c0*/  UMOV UR5, 0xffffffff ;  /* 0xffffffff00057882 */ /* 0x000fe20000000000 */
[----:B----4-:R-:W-:Y:S01]  /*109d0*/  SHF.R.S32.HI R6, RZ, 0x1f, R31 ;  /* 0x0000001fff067819 */ /* 0x010fe2000001141f */
[----:B-1----:R-:W-:-:S04]  /*109e0*/  @!P0 IMAD.WIDE.U32 R4, R31, R2, R4 ;  /* 0x000000021f048225 */ /* 0x002fc800078e0004 */
[----:B------:R0:W-:Y:S02]  /*109f0*/  STL [R1+0x4], R6 ;  /* 0x0000040601007387 */ /* 0x0001e40000100800 */
[----:B0-----:R-:W-:Y:S01]  /*10a00*/  @!P0 IMAD R6, R6, R2, RZ ;  /* 0x0000000206068224 */ /* 0x001fe200078e02ff */
[----:B------:R-:W-:-:S03]  /*10a10*/  SEL R2, RZ, 0xffffffff, P2 ;  /* 0xffffffffff027807 */ /* 0x000fc60001000000 */
[----:B------:R-:W-:Y:S02]  /*10a20*/  @!P0 IMAD R6, R31, R3, R6 ;  /* 0x000000031f068224 */ /* 0x000fe400078e0206 */
[----:B------:R-:W-:Y:S01]  /*10a30*/  IMAD.SHL.U32 R3, R2, 0x2, RZ ;  /* 0x0000000202037824 */ /* 0x000fe200078e00ff */
[----:B------:R-:W-:Y:S01]  /*10a40*/  ISETP.GE.AND P2, PT, R23, UR4, PT ;  /* 0x0000000417007c0c */ /* 0x000fe2000bf46270 */
[----:B------:R-:W-:-:S03]  /*10a50*/  @!P0 IMAD.IADD R6, R5, 0x1, R6 ;  /* 0x0000000105068824 */ /* 0x000fc600078e0206 */
[----:B------:R-:W-:Y:S02]  /*10a60*/  LOP3.LUT R28, R3, 0x2, R28, 0xe2, !PT ;  /* 0x00000002031c7812 */ /* 0x000fe400078ee21c */
[----:B------:R-:W0:Y:S07]  /*10a70*/  @!P0 LDC.64 R2, c[0x0][0x418] ;  /* 0x00010600ff028b82 */ /* 0x000e2e0000000a00 */
[----:B------:R-:W-:Y:S02]  /*10a80*/  @P2 LOP3.LUT R20, R20, 0x4, RZ, 0xfc, !PT ;  /* 0x0000000414142812 */ /* 0x000fe400078efcff */
[----:B0-----:R-:W-:-:S04]  /*10a90*/  @!P0 LEA R2, P1, R4, R2, 0x2 ;  /* 0x0000000204028211 */ /* 0x001fc800078210ff */
[----:B------:R-:W-:Y:S01]  /*10aa0*/  @!P0 LEA.HI.X R3, R4, R3, R6, 0x2, P1 ;  /* 0x0000000304038211 */ /* 0x000fe200008f1406 */
[----:B------:R-:W-:Y:S01]  /*10ab0*/  IMAD.MOV.U32 R4, RZ, RZ, RZ ;  /* 0x000000ffff047224 */ /* 0x000fe200078e00ff */
[----:B------:R-:W-:Y:S02]  /*10ac0*/  ISETP.GE.AND P1, PT, R9, UR4, PT ;  /* 0x0000000409007c0c */ /* 0x000fe4000bf26270 */
[----:B------:R-:W-:-:S03]  /*10ad0*/  LOP3.LUT R20, R20, 0xfffffffd, RZ, 0xc0, !PT ;  /* 0xfffffffd14147812 */ /* 0x000fc600078ec0ff */
[----:B------:R0:W5:Y:S01]  /*10ae0*/  @!P0 LDG.E R4, desc[UR36][R2.64] ;  /* 0x0000002402048981 */ /* 0x000162000c1e1900 */
[----:B------:R-:W-:-:S07]  /*10af0*/  ISETP.GE.AND P0, PT, R8, UR4, PT ;  /* 0x0000000408007c0c */ /* 0x000fce000bf06270 */
[----:B------:R-:W-:Y:S01]  /*10b00*/  @P1 LOP3.LUT R20, R20, 0x2, RZ, 0xfc, !PT ;  /* 0x0000000214141812 */ /* 0x000fe200078efcff */
[----:B0-----:R-:W-:-:S03]  /*10b10*/  IMAD.U32 R2, RZ, RZ, UR38 ;  /* 0x00000026ff027e24 */ /* 0x001fc6000f8e00ff */
[----:B------:R-:W-:-:S04]  /*10b20*/  LOP3.LUT R20, R20, 0xfffffffe, RZ, 0xc0, !PT ;  /* 0xfffffffe14147812 */ /* 0x000fc800078ec0ff */
[----:B------:R-:W-:-:S05]  /*10b30*/  @P0 LOP3.LUT R20, R20, 0x1, RZ, 0xfc, !PT ;  /* 0x0000000114140812 */ /* 0x000fca00078efcff */
[----:B------:R0:W-:Y:S01]  /*10b40*/  STL [R1], R20 ;  /* 0x0000001401007387 */ /* 0x0001e20000100800 */
[----:B------:R-:W-:Y:S05]  /*10b50*/  BRA.DIV UR5, `(.L_x_1374) ;  /* 0x00000042055c7947 */ /* 0x000fea000b800000 */
.L_x_1442:
[----:B------:R-:W-:Y:S01]  /*10b60*/  ISETP.NE.AND P0, PT, R2, 0x3, PT ;  /* 0x000000030200780c */ /* 0x000fe20003f05270 */
[----:B------:R-:W-:Y:S01]  /*10b70*/  IMAD.MOV.U32 R3, RZ, RZ, R20 ;  /* 0x000000ffff037224 */ /* 0x000fe200078e0014 */
[----:B------:R-:W-:Y:S02]  /*10b80*/  ISETP.GT.U32.AND P1, PT, R17, 0x5f, PT ;  /* 0x0000005f1100780c */ /* 0x000fe40003f24070 */
[----:B------:R-:W-:Y:S02]  /*10b90*/  SHF.R.S32.HI R30, RZ, 0x1f, R18 ;  /* 0x0000001fff1e7819 */ /* 0x000fe40000011412 */
[----:B------:R-:W-:-:S07]  /*10ba0*/  LOP3.LUT R3, R3, 0xffffffef, RZ, 0xc0, !PT ;  /* 0xffffffef03037812 */ /* 0x000fce00078ec0ff */
[----:B------:R-:W-:-:S04]  /*10bb0*/  @P0 LOP3.LUT R3, R3, 0x10, RZ, 0xfc, !PT ;  /* 0x0000001003030812 */ /* 0x000fc800078efcff */
[----:B------:R-:W-:-:S04]  /*10bc0*/  LOP3.LUT R3, R3, 0xfffffff7, RZ, 0xc0, !PT ;  /* 0xfffffff703037812 */ /* 0x000fc800078ec0ff */
[----:B------:R-:W-:-:S05]  /*10bd0*/  @P1 LOP3.LUT R3, R3, 0x8, RZ, 0xfc, !PT ;  /* 0x0000000803031812 */ /* 0x000fca00078efcff */
[----:B------:R1:W-:Y:S01]  /*10be0*/  STL [R1], R3 ;  /* 0x0000000301007387 */ /* 0x0003e20000100800 */
[----:B------:R-:W-:Y:S05]  /*10bf0*/  @!P0 BRA `(.L_x_1375) ;  /* 0x0000000000048947 */ /* 0x000fea0003800000 */
[----:B------:R-:W-:Y:S01]  /*10c00*/  BPT.TRAP 0x1 ;  /* 0x000000040000795c */ /* 0x000fe20000300000 */
.L_x_1375:
[----:B------:R-:W-:Y:S01]  /*10c10*/  SHF.R.S32.HI R5, RZ, 0x1f, R0 ;  /* 0x0000001fff057819 */ /* 0x000fe20000011400 */
[----:B------:R-:W-:Y:S01]  /*10c20*/  ULDC.64 UR4, c[0x0][0x328] ;  /* 0x0000ca0000047ab9 */ /* 0x000fe20000000a00 */
[----:B------:R-:W-:Y:S03]  /*10c30*/  BSSY B0, `(.L_x_1376) ;  /* 0x0000017000007945 */ /* 0x000fe60003800000 */
[----:B-1----:R-:W-:-:S04]  /*10c40*/  IMAD R3, R5, UR4, RZ ;  /* 0x0000000405037c24 */ /* 0x002fc8000f8e02ff */
[C---:B------:R-:W-:Y:S02]  /*10c50*/  IMAD R6, R0.reuse, UR5, R3 ;  /* 0x0000000500067c24 */ /* 0x040fe4000f8e0203 */
[----:B------:R-:W-:Y:S01]  /*10c60*/  IMAD.WIDE.U32 R2, R0, UR4, RZ ;  /* 0x0000000400027c25 */ /* 0x000fe2000f8e00ff */
        /* <DEDUP_REMOVED lines=14> */
[----:B------:R-:W-:Y:S01]  /*10d50*/  LEA.HI.X R23, R2, UR5, R7, 0x1, P0 ;  /* 0x0000000502177c11 */ /* 0x000fe200080f0c07 */
[----:B------:R-:W-:Y:S01]  /*10d60*/  IMAD R7, R25, 0x8, R22 ;  /* 0x0000000819077824 */ /* 0x000fe200078e0216 */
[----:B------:R-:W-:-:S04]  /*10d70*/  SHF.L.U32 R2, R27, 0x1f, RZ ;  /* 0x0000001f1b027819 */ /* 0x000fc800000006ff */
[----:B------:R-:W1:Y:S02]  /*10d80*/  SYNCS.PHASECHK.TRANS64.TRYWAIT P0, [R7+URZ+0x2a840], R2 ;  /* 0x02a84002070075a7 */ /* 0x000e64000800017f */
[----:B-1----:R-:W-:Y:S05]  /*10d90*/  @!P0 BRA `(.L_x_1377) ;  /* 0x0000003c00fc8947 */ /* 0x002fea0003800000 */
.L_x_1443:
[----:B------:R-:W-:Y:S05]  /*10da0*/  BSYNC B0 ;  /* 0x0000000000007941 */ /* 0x000fea0003800000 */
.L_x_1376:
[----:B------:R-:W2:Y:S01]  /*10db0*/  LDL R3, [R1] ;  /* 0x0000000001037983 */ /* 0x000ea20000100800 */
[----:B------:R-:W-:Y:S02]  /*10dc0*/  ULDC.64 UR4, c[0x0][0x300] ;  /* 0x0000c00000047ab9 */ /* 0x000fe40000000a00 */
[----:B------:R-:W-:Y:S01]  /*10dd0*/  IMAD R5, R5, UR4, RZ ;  /* 0x0000000405057c24 */ /* 0x000fe2000f8e02ff */
[----:B------:R-:W3:Y:S03]  /*10de0*/  S2R R8, SR_TID.X ;  /* 0x0000000000087919 */ /* 0x000ee60000002100 */
[----:B------:R-:W-:Y:S01]  /*10df0*/  IMAD R5, R0, UR5, R5 ;  /* 0x0000000500057c24 */ /* 0x000fe2000f8e0205 */
[----:B---3--:R-:W-:-:S04]  /*10e00*/  LOP3.LUT R8, R8, 0x7f, RZ, 0xc0, !PT ;  /* 0x0000007f08087812 */ /* 0x008fc800078ec0ff */
[----:B------:R-:W-:Y:S02]  /*10e10*/  SHF.R.U32.HI R9, RZ, 0x3, R8 ;  /* 0x00000003ff097819 */ /* 0x000fe40000011608 */
[----:B------:R-:W3:Y:S01]  /*10e20*/  S2R R8, SR_TID.X ;  /* 0x0000000000087919 */ /* 0x000ee20000002100 */
[C---:B--2---:R-:W-:Y:S02]  /*10e30*/  LOP3.LUT P4, RZ, R3.reuse, 0x4, RZ, 0xc0, !PT ;  /* 0x0000000403ff7812 */ /* 0x044fe4000788c0ff */
[C---:B------:R-:W-:Y:S02]  /*10e40*/  LOP3.LUT P3, RZ, R3.reuse, 0x2, RZ, 0xc0, !PT ;  /* 0x0000000203ff7812 */ /* 0x040fe4000786c0ff */
[----:B------:R-:W-:Y:S01]  /*10e50*/  LOP3.LUT P2, RZ, R3, 0x1, RZ, 0xc0, !PT ;  /* 0x0000000103ff7812 */ /* 0x000fe2000784c0ff */
[----:B-1----:R-:W-:Y:S01]  /*10e60*/  IMAD.WIDE.U32 R2, R0, UR4, RZ ;  /* 0x0000000400027c25 */ /* 0x002fe2000f8e00ff */
[----:B------:R-:W-:-:S03]  /*10e70*/  ULDC.64 UR4, c[0x0][0x310] ;  /* 0x0000c40000047ab9 */ /* 0x000fc60000000a00 */
[----:B------:R-:W-:Y:S02]  /*10e80*/  IMAD.IADD R3, R3, 0x1, R5 ;  /* 0x0000000103037824 */ /* 0x000fe400078e0205 */
[----:B------:R-:W-:Y:S02]  /*10e90*/  IMAD R6, R6, UR4, RZ ;  /* 0x0000000406067c24 */ /* 0x000fe4000f8e02ff */
[----:B------:R-:W-:-:S04]  /*10ea0*/  IMAD.WIDE.U32 R2, R4, UR4, R2 ;  /* 0x0000000404027c25 */ /* 0x000fc8000f8e0002 */
[----:B------:R-:W-:Y:S01]  /*10eb0*/  IMAD R6, R4, UR5, R6 ;  /* 0x0000000504067c24 */ /* 0x000fe2000f8e0206 */
[----:B------:R-:W-:Y:S01]  /*10ec0*/  ULDC.64 UR4, c[0x0][0x308] ;  /* 0x0000c20000047ab9 */ /* 0x000fe20000000a00 */
[----:B------:R-:W-:Y:S02]  /*10ed0*/  IMAD R5, R25, 0x4800, R32 ;  /* 0x0000480019057824 */ /* 0x000fe400078e0220 */
[----:B------:R-:W-:Y:S02]  /*10ee0*/  IMAD.IADD R3, R3, 0x1, R6 ;  /* 0x0000000103037824 */ /* 0x000fe400078e0206 */
[----:B------:R-:W-:Y:S02]  /*10ef0*/  IMAD R0, R30, UR4, RZ ;  /* 0x000000041e007c24 */ /* 0x000fe4000f8e02ff */
[----:B------:R-:W-:-:S04]  /*10f00*/  IMAD.WIDE.U32 R2, R18, UR4, R2 ;  /* 0x0000000412027c25 */ /* 0x000fc8000f8e0002 */
[----:B------:R-:W-:Y:S01]  /*10f10*/  IMAD R0, R18, UR5, R0 ;  /* 0x0000000512007c24 */ /* 0x000fe2000f8e0200 */
[----:B------:R-:W-:Y:S01]  /*10f20*/  ULDC.64 UR4, c[0x0][0x2e8] ;  /* 0x0000ba0000047ab9 */ /* 0x000fe20000000a00 */
[----:B------:R-:W-:Y:S01]  /*10f30*/  IMAD R6, R24, -0x60, R35 ;  /* 0xffffffa018067824 */ /* 0x000fe200078e0223 */
[----:B------:R-:W-:Y:S01]  /*10f40*/  LEA R4, P0, R2, UR4, 0x1 ;  /* 0x0000000402047c11 */ /* 0x000fe2000f8008ff */
[----:B------:R-:W-:Y:S01]  /*10f50*/  IMAD.IADD R0, R3, 0x1, R0 ;  /* 0x0000000103007824 */ /* 0x000fe200078e0200 */
[----:B------:R-:W-:Y:S01]  /*10f60*/  UMOV UR4, 0xffffffff ;  /* 0xffffffff00047882 */ /* 0x000fe20000000000 */
[----:B------:R-:W-:Y:S02]  /*10f70*/  IMAD.IADD R6, R6, 0x1, -R9 ;  /* 0x0000000106067824 */ /* 0x000fe400078e0a09 */
[----:B---3--:R-:W-:Y:S01]  /*10f80*/  IMAD.SHL.U32 R9, R8, 0x8, RZ ;  /* 0x0000000808097824 */ /* 0x008fe200078e00ff */
[----:B------:R-:W-:Y:S02]  /*10f90*/  LEA.HI.X R0, R2, UR5, R0, 0x1, P0 ;  /* 0x0000000502007c11 */ /* 0x000fe400080f0c00 */
[----:B------:R-:W-:-:S02]  /*10fa0*/  ISETP.GE.AND P0, PT, R6, 0x1, PT ;  /* 0x000000010600780c */ /* 0x000fc40003f06270 */
[----:B------:R-:W-:Y:S01]  /*10fb0*/  LOP3.LUT R9, R9, 0x38, RZ, 0xc0, !PT ;  /* 0x0000003809097812 */ /* 0x000fe200078ec0ff */
[----:B------:R-:W-:Y:S10]  /*10fc0*/  BRA.DIV UR4, `(.L_x_1378) ;  /* 0x0000003e04847947 */ /* 0x000ff4000b800000 */
[----:B------:R-:W1:Y:S01]  /*10fd0*/  SHFL.IDX PT, R3, R4, RZ, 0x181f ;  /* 0x00181fff04037589 */ /* 0x000e6200000e0000 */
[----:B------:R-:W-:-:S03]  /*10fe0*/  @P0 IMAD R8, R5, 0x2, R22 ;  /* 0x0000000205080824 */ /* 0x000fc600078e0216 */
[----:B------:R-:W2:Y:S01]  /*10ff0*/  SHFL.IDX PT, R2, R0, RZ, 0x181f ;  /* 0x00181fff00027589 */ /* 0x000ea200000e0000 */
[----:B-1----:R-:W-:-:S05]  /*11000*/  @P0 LEA R3, P1, R9, R3, 0x1 ;  /* 0x0000000309030211 */ /* 0x002fca00078208ff */
[----:B--2---:R-:W-:Y:S01]  /*11010*/  @P0 IMAD.X R2, RZ, RZ, R2, P1 ;  /* 0x000000ffff020224 */ /* 0x004fe200008e0602 */
        /* <DEDUP_REMOVED lines=8> */
[----:B-1----:R-:W1:Y:S01]  /*110a0*/  SHFL.IDX PT, R3, R4, 0x1, 0x181f ;  /* 0x00381f0004037f89 */ /* 0x002e6200000e0000 */
[----:B------:R-:W-:-:S03]  /*110b0*/  @P1 IMAD R8, R5, 0x2, R22 ;  /* 0x0000000205081824 */ /* 0x000fc600078e0216 */
[----:B------:R-:W2:Y:S01]  /*110c0*/  SHFL.IDX PT, R2, R0, 0x1, 0x181f ;  /* 0x00381f0000027f89 */ /* 0x000ea200000e0000 */
[----:B-1----:R-:W-:-:S05]  /*110d0*/  @P1 LEA R3, P0, R9, R3, 0x1 ;  /* 0x0000000309031211 */ /* 0x002fca00078008ff */
[----:B--2---:R-:W-:-:S05]  /*110e0*/  @P1 IMAD.X R2, RZ, RZ, R2, P0 ;  /* 0x000000ffff021224 */ /* 0x004fca00000e0602 */
[----:B------:R-:W-:-:S04]  /*110f0*/  @P1 LOP3.LUT R3, R3, R2, RZ, 0x3c, !PT ;  /* 0x0000000203031212 */ /* 0x000fc800078e3cff */
[----:B------:R-:W-:-:S04]  /*11100*/  @P1 LOP3.LUT R2, R3, R2, RZ, 0x3c, !PT ;  /* 0x0000000203021212 */ /* 0x000fc800078e3cff */
[----:B------:R-:W-:-:S05]  /*11110*/  @P1 LOP3.LUT R3, R3, R2, RZ, 0x3c, !PT ;  /* 0x0000000203031212 */ /* 0x000fca00078e3cff */
[----:B------:R-:W-:Y:S04]  /*11120*/  @P1 LDGSTS.E.BYPASS.LTC128B.128 [R8+0x18c00], desc[UR36][R2.64], !P4 ;  /* 0x18c0000002081fae */ /* 0x000fe8000e101d64 */
[----:B------:R-:W-:Y:S04]  /*11130*/  @P1 LDGSTS.E.BYPASS.LTC128B.128 [R8+0x1bc00], desc[UR36][R2.64+0x80], !P3 ;  /* 0x1bc0008002081fae */ /* 0x000fe8000d901d64 */
[----:B------:R1:W-:Y:S01]  /*11140*/  @P1 LDGSTS.E.BYPASS.LTC128B.128 [R8+0x1ec00], desc[UR36][R2.64+0x100], !P2 ;  /* 0x1ec0010002081fae */ /* 0x0003e2000d101d64 */
[----:B------:R-:W-:-:S03]  /*11150*/  ISETP.GE.AND P1, PT, R6, 0x21, PT ;  /* 0x000000210600780c */ /* 0x000fc60003f26270 */
[----:B-1----:R-:W1:Y:S10]  /*11160*/  SHFL.IDX PT, R3, R4, 0x2, 0x181f ;  /* 0x00581f0004037f89 */ /* 0x002e7400000e0000 */
[----:B------:R-:W-:Y:S01]  /*11170*/  @P1 IMAD R8, R5, 0x2, R22 ;  /* 0x0000000205081824 */ /* 0x000fe200078e0216 */
        /* <DEDUP_REMOVED lines=24> */
[----:B------:R-:W2:Y:S04]  /*11300*/  SHFL.IDX PT, R2, R0, 0x4, 0x181f ;  /* 0x00981f0000027f89 */ /* 0x000ea800000e0000 */
[----:B------:R-:W3:Y:S01]  /*11310*/  SHFL.IDX PT, R0, R0, 0x5, 0x181f ;  /* 0x00b81f0000007f89 */ /* 0x000ee200000e0000 */
[----:B-1----:R-:W-:-:S05]  /*11320*/  @P1 LEA R3, P0, R9, R3, 0x1 ;  /* 0x0000000309031211 */ /* 0x002fca00078008ff */
[----:B--2---:R-:W-:-:S05]  /*11330*/  @P1 IMAD.X R2, RZ, RZ, R2, P0 ;  /* 0x000000ffff021224 */ /* 0x004fca00000e0602 */
[----:B------:R-:W-:-:S04]  /*11340*/  @P1 LOP3.LUT R3, R3, R2, RZ, 0x3c, !PT ;  /* 0x0000000203031212 */ /* 0x000fc800078e3cff */
[----:B------:R-:W-:-:S04]  /*11350*/  @P1 LOP3.LUT R2, R3, R2, RZ, 0x3c, !PT ;  /* 0x0000000203021212 */ /* 0x000fc800078e3cff */
[----:B------:R-:W-:-:S05]  /*11360*/  @P1 LOP3.LUT R3, R3, R2, RZ, 0x3c, !PT ;  /* 0x0000000203031212 */ /* 0x000fca00078e3cff */
[----:B------:R-:W-:Y:S04]  /*11370*/  @P1 LDGSTS.E.BYPASS.LTC128B.128 [R8+0x1a400], desc[UR36][R2.64], !P4 ;  /* 0x1a40000002081fae */ /* 0x000fe8000e101d64 */
[----:B------:R-:W-:Y:S04]  /*11380*/  @P1 LDGSTS.E.BYPASS.LTC128B.128 [R8+0x1d400], desc[UR36][R2.64+0x80], !P3 ;  /* 0x1d40008002081fae */ /* 0x000fe8000d901d64 */
[----:B------:R1:W-:Y:S04]  /*11390*/  @P1 LDGSTS.E.BYPASS.LTC128B.128 [R8+0x20400], desc[UR36][R2.64+0x100], !P2 ;  /* 0x2040010002081fae */ /* 0x0003e8000d101d64 */
[----:B-1-3--:R1:W2:Y:S02]  /*113a0*/  SHFL.IDX PT, R2, R4, 0x5, 0x181f ;  /* 0x00b81f0004027f89 */ /* 0x00a2a400000e0000 */
.L_x_1457:
[----:B------:R-:W-:-:S13]  /*113b0*/  ISETP.GE.AND P0, PT, R6, 0x51, PT ;  /* 0x000000510600780c */ /* 0x000fda0003f06270 */
[----:B--2---:R-:W-:Y:S01]  /*113c0*/  @P0 LEA R2, P1, R9, R2, 0x1 ;  /* 0x0000000209020211 */ /* 0x004fe200078208ff */
        /* <DEDUP_REMOVED lines=10> */
.L_x_1379:
[----:B------:R-:W-:Y:S02]  /*11470*/  PLOP3.LUT P1, PT, P1, P0, PT, 0xa2, 0x0 ;  /* 0x000000000000781c */ /* 0x000fe40000f21472 */
[----:B------:R-:W-:-:S08]  /*11480*/  @P0 R2UR P1, UR4, R7 ;  /* 0x00000000070402ca */ /* 0x000fd00000020000 */
[----:B------:R-:W-:-:S05]  /*11490*/  @P0 PLOP3.LUT P0, PT, P1, PT, PT, 0x80, 0x0 ;  /* 0x000000000000081c */ /* 0x000fca0000f0f070 */
[----:B------:R-:W-:Y:S01]  /*114a0*/  @!P1 SYNCS.ARRIVE.TRANS64.RED.A0T1 RZ, [UR4+0x2a830], RZ ;  /* 0x02a830ffffff99a7 */ /* 0x000fe20008200404 */
[----:B------:R-:W-:Y:S07]  /*114b0*/  @!P1 ARRIVES.LDGSTSBAR.64.TRANSCNT [UR4+0x2a830] ;  /* 0x02a83000ff0099b0 */ /* 0x000fee0008000a84 */
[----:B------:R-:W-:Y:S05]  /*114c0*/  @P0 BRA.U.ANY `(.L_x_1379) ;  /* 0xfffffffd00e80947 */ /* 0x000fea000393ffff */
[----:B------:R-:W-:Y:S01]  /*114d0*/  NOP ;  /* 0x0000000000007918 */ /* 0x000fe20000000000 */
[----:B------:R-:W3:Y:S02]  /*114e0*/  LDL R0, [R1] ;  /* 0x0000000001007983 */ /* 0x000ee40000100800 */
[----:B---3--:R-:W-:-:S13]  /*114f0*/  LOP3.LUT P2, RZ, R0, 0x10, RZ, 0xc0, !PT ;  /* 0x0000001000ff7812 */ /* 0x008fda000784c0ff */
[----:B------:R-:W-:Y:S05]  /*11500*/  @!P2 BRA `(.L_x_1380) ;  /* 0x000000000004a947 */ /* 0x000fea0003800000 */
[----:B------:R-:W-:Y:S01]  /*11510*/  BPT.TRAP 0x1 ;  /* 0x000000040000795c */ /* 0x000fe20000300000 */
.L_x_1380:
[----:B------:R3:W-:Y:S02]  /*11520*/  SYNCS.ARRIVE.TRANS64.A1T0 RZ, [R7+URZ+0x2a830], RZ ;  /* 0x02a830ff07ff79a7 */ /* 0x0007e4000810003f */
[----:B------:R-:W-:Y:S05]  /*11530*/  WARPSYNC.ALL ;  /* 0x0000000000007948 */ /* 0x000fea0003800000 */
[----:B------:R-:W-:Y:S01]  /*11540*/  ULDC.64 UR4, c[0x0][0x298] ;  /* 0x0000a60000047ab9 */ /* 0x000fe20000000a00 */
[----:B--2---:R-:W-:Y:S01]  /*11550*/  VIADD R2, R22, 0xc400 ;  /* 0x0000c40016027836 */ /* 0x004fe20000000000 */
[----:B------:R-:W-:Y:S01]  /*11560*/  SHF.R.S32.HI R0, RZ, 0x1f, R34 ;  /* 0x0000001fff007819 */ /* 0x000fe20000011422 */
[----:B-1----:R-:W-:Y:S01]  /*11570*/  IMAD.WIDE.U32 R4, R34, UR4, RZ ;  /* 0x0000000422047c25 */ /* 0x002fe2000f8e00ff */
[----:B------:R-:W-:Y:S01]  /*11580*/  BSSY B6, `(.L_x_1381) ;  /* 0x0000018000067945 */ /* 0x000fe20003800000 */
[----:B------:R-:W-:Y:S01]  /*11590*/  BAR.SYNC.DEFER_BLOCKING 0x8, 0x180 ;  /* 0x0206000000007b1d */ /* 0x000fe20000010000 */
[----:B------:R-:W-:Y:S01]  /*115a0*/  LOP3.LUT P0, RZ, R2, 0x3ff, RZ, 0xc0, !PT ;  /* 0x000003ff02ff7812 */ /* 0x000fe2000780c0ff */
[----:B------:R-:W-:-:S04]  /*115b0*/  IMAD R3, R0, UR4, RZ ;  /* 0x0000000400037c24 */ /* 0x000fc8000f8e02ff */
[----:B------:R-:W-:Y:S01]  /*115c0*/  IMAD R0, R34, UR5, R3 ;  /* 0x0000000522007c24 */ /* 0x000fe2000f8e0203 */
[----:B------:R1:W-:Y:S03]  /*115d0*/  STL.64 [R1+0x8], R4 ;  /* 0x0000080401007387 */ /* 0x0003e60000100a00 */
[----:B------:R-:W-:-:S04]  /*115e0*/  IMAD.IADD R34, R5, 0x1, R0 ;  /* 0x0000000105227824 */ /* 0x000fc800078e0200 */
[----:B------:R-:W-:Y:S05]  /*115f0*/  @!P0 BRA `(.L_x_1382) ;  /* 0x0000000000408947 */ /* 0x000fea0003800000 */
[----:B------:R-:W-:Y:S01]  /*11600*/  MOV R2, 0x0 ;  /* 0x0000000000027802 */ /* 0x000fe20000000f00 */
[----:B------:R-:W-:Y:S01]  /*11610*/  ULDC.64 UR6, c[0x4][0xf0] ;  /* 0x01003c0000067ab9 */ /* 0x000fe20000000a00 */
[----:B------:R-:W-:Y:S01]  /*11620*/  ULDC.64 UR8, c[0x4][0xf8] ;  /* 0x01003e0000087ab9 */ /* 0x000fe20000000a00 */
[----:B------:R-:W-:Y:S01]  /*11630*/  ULDC.64 UR4, c[0x4][0x88] ;  /* 0x0100220000047ab9 */ /* 0x000fe20000000a00 */
[----:B-1----:R-:W-:Y:S02]  /*11640*/  IMAD.U32 R4, RZ, RZ, UR6 ;  /* 0x00000006ff047e24 */ /* 0x002fe4000f8e00ff */
[----:B------:R-:W1:Y:S01]  /*11650*/  LDC.64 R2, c[0x4][R2] ;  /* 0x0100000002027b82 */ /* 0x000e620000000a00 */
[----:B------:R-:W-:Y:S02]  /*11660*/  IMAD.U32 R5, RZ, RZ, UR7 ;  /* 0x00000007ff057e24 */ /* 0x000fe4000f8e00ff */
[----:B------:R-:W-:Y:S02]  /*11670*/  IMAD.U32 R6, RZ, RZ, UR8 ;  /* 0x00000008ff067e24 */ /* 0x000fe4000f8e00ff */
[----:B---3--:R-:W-:-:S02]  /*11680*/  IMAD.U32 R7, RZ, RZ, UR9 ;  /* 0x00000009ff077e24 */ /* 0x008fc4000f8e00ff */
[----:B------:R-:W-:Y:S02]  /*11690*/  IMAD.U32 R10, RZ, RZ, UR4 ;  /* 0x00000004ff0a7e24 */ /* 0x000fe4000f8e00ff */
[----:B------:R-:W-:Y:S02]  /*116a0*/  IMAD.U32 R11, RZ, RZ, UR5 ;  /* 0x00000005ff0b7e24 */ /* 0x000fe4000f8e00ff */
[----:B------:R-:W-:Y:S02]  /*116b0*/  IMAD.MOV.U32 R8, RZ, RZ, 0x70 ;  /* 0x00000070ff087424 */ /* 0x000fe400078e00ff */
[----:B------:R-:W-:Y:S02]  /*116c0*/  IMAD.MOV.U32 R12, RZ, RZ, 0x1 ;  /* 0x00000001ff0c7424 */ /* 0x000fe400078e00ff */
[----:B------:R-:W-:-:S07]  /*116d0*/  IMAD.MOV.U32 R13, RZ, RZ, RZ ;  /* 0x000000ffff0d7224 */ /* 0x000fce00078e00ff */
[----:B0-----:R-:W-:-:S07]  /*116e0*/  LEPC R20, `(.L_x_1382) ;  /* 0x000000001014794e */ /* 0x001fce0000000000 */
[----:B-1----:R-:W-:Y:S05]  /*116f0*/  CALL.ABS.NOINC R2 ;  /* 0x0000000002007343 */ /* 0x002fea0003c00000 */
.L_x_1382:
[----:B------:R-:W-:Y:S05]  /*11700*/  BSYNC B6 ;  /* 0x0000000000067941 */ /* 0x000fea0003800000 */
.L_x_1381:
[----:B0-----:R-:W2:Y:S01]  /*11710*/  LDL.LU.64 R20, [R1+0x8] ;  /* 0x0000080001147983 */ /* 0x001ea20000300a00 */
[----:B------:R-:W-:-:S03]  /*11720*/  ULDC.64 UR4, c[0x0][0x2d8] ;  /* 0x0000b60000047ab9 */ /* 0x000fc60000000a00 */
[----:B------:R-:W4:Y:S01]  /*11730*/  LDL R2, [R1] ;  /* 0x0000000001027983 */ /* 0x000f220000100800 */
[----:B------:R-:W-:Y:S02]  /*11740*/  IMAD R0, R30, UR4, RZ ;  /* 0x000000041e007c24 */ /* 0x000fe4000f8e02ff */
[----:B------:R-:W-:Y:S01]  /*11750*/  IMAD.MOV.U32 R3, RZ, RZ, R34 ;  /* 0x000000ffff037224 */ /* 0x000fe200078e0022 */
[----:B------:R-:W3:Y:S01]  /*11760*/  S2R R9, SR_TID.X ;  /* 0x0000000000097919 */ /* 0x000ee20000002100 */
[----:B-1----:R-:W-:Y:S01]  /*11770*/  IMAD R5, R18, UR5, R0 ;  /* 0x0000000512057c24 */ /* 0x002fe2000f8e0200 */
[----:B------:R-:W-:Y:S01]  /*11780*/  SHF.R.S32.HI R0, RZ, 0x1f, R19 ;  /* 0x0000001fff007819 */ /* 0x000fe20000011413 */
[----:B---3--:R-:W-:-:S05]  /*11790*/  IMAD.SHL.U32 R7, R9, 0x8, RZ ;  /* 0x0000000809077824 */ /* 0x008fca00078e00ff */
[----:B------:R-:W-:Y:S01]  /*117a0*/  LOP3.LUT R7, R7, 0x38, RZ, 0xc0, !PT ;  /* 0x0000003807077812 */ /* 0x000fe200078ec0ff */
[----:B--2---:R-:W0:Y:S01]  /*117b0*/  S2R R21, SR_TID.X ;  /* 0x0000000000157919 */ /* 0x004e220000002100 */
[----:B----4-:R-:W-:Y:S01]  /*117c0*/  LOP3.LUT P6, RZ, R2, 0x80, RZ, 0xc0, !PT ;  /* 0x0000008002ff7812 */ /* 0x010fe200078cc0ff */
[----:B------:R-:W-:Y:S02]  /*117d0*/  IMAD.MOV.U32 R2, RZ, RZ, R20 ;  /* 0x000000ffff027224 */ /* 0x000fe400078e0014 */
[----:B------:R-:W1:Y:S01]  /*117e0*/  LDC R20, c[0x0][0x448] ;  /* 0x00011200ff147b82 */ /* 0x000e620000000800 */
[----:B------:R-:W-:Y:S01]  /*117f0*/  SEL R0, R0, RZ, !P6 ;  /* 0x000000ff00007207 */ /* 0x000fe20007000000 */
[----:B------:R-:W-:Y:S01]  /*11800*/  IMAD.WIDE.U32 R2, R18, UR4, R2 ;  /* 0x0000000412027c25 */ /* 0x000fe2000f8e0002 */
[----:B------:R-:W-:Y:S01]  /*11810*/  SEL R4, R19, RZ, !P6 ;  /* 0x000000ff13047207 */ /* 0x000fe20007000000 */
[----:B------:R-:W-:Y:S02]  /*11820*/  ULDC.64 UR4, c[0x0][0x2e0] ;  /* 0x0000b80000047ab9 */ /* 0x000fe40000000a00 */
[----:B------:R-:W-:-:S02]  /*11830*/  IMAD.IADD R3, R3, 0x1, R5 ;  /* 0x0000000103037824 */ /* 0x000fc400078e0205 */
[----:B------:R-:W-:Y:S02]  /*11840*/  IMAD R0, R0, UR4, RZ ;  /* 0x0000000400007c24 */ /* 0x000fe4000f8e02ff */
[----:B------:R-:W-:-:S04]  /*11850*/  IMAD.WIDE.U32 R2, R4, UR4, R2 ;  /* 0x0000000404027c25 */ /* 0x000fc8000f8e0002 */
[----:B------:R-:W-:Y:S01]  /*11860*/  IMAD R0, R4, UR5, R0 ;  /* 0x0000000504007c24 */ /* 0x000fe2000f8e0200 */
[----:B------:R-:W-:-:S03]  /*11870*/  ULDC.64 UR4, c[0x0][0x2d0] ;  /* 0x0000b40000047ab9 */ /* 0x000fc60000000a00 */
[----:B------:R-:W-:Y:S01]  /*11880*/  IMAD.IADD R3, R3, 0x1, R0 ;  /* 0x0000000103037824 */ /* 0x000fe200078e0200 */
[----:B-1----:R-:W-:Y:S02]  /*11890*/  ISETP.NE.AND P6, PT, R20, 0x1, PT ;  /* 0x000000011400780c */ /* 0x002fe40003fc5270 */
[----:B------:R-:W1:Y:S01]  /*118a0*/  S2R R20, SR_TID.X ;  /* 0x0000000000147919 */ /* 0x000e620000002100 */
[----:B0-----:R-:W-:-:S04]  /*118b0*/  LOP3.LUT R21, R21, 0x7f, RZ, 0xc0, !PT ;  /* 0x0000007f15157812 */ /* 0x001fc800078ec0ff */
[----:B------:R-:W-:-:S06]  /*118c0*/  SHF.R.U32.HI R21, RZ, 0x3, R21 ;  /* 0x00000003ff157819 */ /* 0x000fcc0000011615 */
[----:B------:R-:W0:Y:S08]  /*118d0*/  @P6 LDC R6, c[0x0][0x44c] ;  /* 0x00011300ff066b82 */ /* 0x000e300000000800 */
[----:B------:R-:W2:Y:S01]  /*118e0*/  @P6 LDC R5, c[0x0][0x450] ;  /* 0x00011400ff056b82 */ /* 0x000ea20000000800 */
[----:B-1----:R-:W-:-:S05]  /*118f0*/  IMAD.SHL.U32 R20, R20, 0x10, RZ ;  /* 0x0000001014147824 */ /* 0x002fca00078e00ff */
[----:B------:R-:W-:Y:S01]  /*11900*/  LOP3.LUT R20, R21, 0x70, R20, 0xf8, !PT ;  /* 0x0000007015147812 */ /* 0x000fe200078ef814 */
[----:B------:R-:W-:-:S04]  /*11910*/  IMAD.SHL.U32 R21, R9, 0x8, RZ ;  /* 0x0000000809157824 */ /* 0x000fc800078e00ff */
[----:B------:R-:W-:Y:S01]  /*11920*/  IMAD.IADD R0, R20, 0x1, R26 ;  /* 0x0000000114007824 */ /* 0x000fe200078e021a */
[----:B------:R-:W-:Y:S02]  /*11930*/  LOP3.LUT R21, R21, 0x38, RZ, 0xc0, !PT ;  /* 0x0000003815157812 */ /* 0x000fe400078ec0ff */
[----:B------:R-:W-:Y:S01]  /*11940*/  LOP3.LUT R20, R9, 0x7f, RZ, 0xc0, !PT ;  /* 0x0000007f09147812 */ /* 0x000fe200078ec0ff */
[----:B0-----:R-:W-:Y:S01]  /*11950*/  @P6 IMAD.HI.U32 R6, R0, R6, RZ ;  /* 0x0000000600066227 */ /* 0x001fe200078e00ff */
[C---:B------:R-:W-:Y:S02]  /*11960*/  LOP3.LUT R8, R21.reuse, 0x40, RZ, 0xfc, !PT ;  /* 0x0000004015087812 */ /* 0x040fe400078efcff */
[----:B------:R-:W-:Y:S01]  /*11970*/  LOP3.LUT R9, R21, 0x80, RZ, 0xfc, !PT ;  /* 0x0000008015097812 */ /* 0x000fe200078efcff */
[----:B------:R-:W-:Y:S01]  /*11980*/  IMAD.MOV.U32 R4, RZ, RZ, R0 ;  /* 0x000000ffff047224 */ /* 0x000fe200078e0000 */
[----:B--2---:R-:W-:Y:S02]  /*11990*/  @P6 SHF.R.U32.HI R4, RZ, R5, R6 ;  /* 0x00000005ff046219 */ /* 0x004fe40000011606 */
[----:B------:R-:W0:Y:S03]  /*119a0*/  LDC R6, c[0x0][0x448] ;  /* 0x00011200ff067b82 */ /* 0x000e260000000800 */
[----:B------:R-:W-:-:S02]  /*119b0*/  IMAD.MOV R5, RZ, RZ, -R4 ;  /* 0x000000ffff057224 */ /* 0x000fc400078e0a04 */
[----:B------:R-:W-:-:S04]  /*119c0*/  IMAD.WIDE.U32 R2, R4, UR4, R2 ;  /* 0x0000000404027c25 */ /* 0x000fc8000f8e0002 */
[----:B0-----:R-:W-:Y:S01]  /*119d0*/  IMAD R0, R6, R5, R0 ;  /* 0x0000000506007224 */ /* 0x001fe200078e0200 */
[----:B------:R-:W-:-:S05]  /*119e0*/  SHF.R.S32.HI R5, RZ, 0x1f, R4 ;  /* 0x0000001fff057819 */ /* 0x000fca0000011404 */
[----:B------:R-:W-:-:S04]  /*119f0*/  IMAD R5, R5, UR4, RZ ;  /* 0x0000000405057c24 */ /* 0x000fc8000f8e02ff */
        /* <DEDUP_REMOVED lines=8> */
[C---:B------:R-:W-:Y:S01]  /*11a80*/  LEA R0, P0, R2.reuse, UR4, 0x1 ;  /* 0x0000000402007c11 */ /* 0x040fe2000f8008ff */
[----:B------:R-:W-:Y:S01]  /*11a90*/  IMAD.IADD R4, R3, 0x1, R5 ;  /* 0x0000000103047824 */ /* 0x000fe200078e0205 */
[----:B------:R-:W-:Y:S02]  /*11aa0*/  ULDC UR4, c[0x0][0x2b8] ;  /* 0x0000ae0000047ab9 */ /* 0x000fe40000000800 */
[----:B------:R-:W-:Y:S02]  /*11ab0*/  ISETP.GE.AND P3, PT, R7, UR4, PT ;  /* 0x0000000407007c0c */ /* 0x000fe4000bf66270 */
[----:B------:R-:W-:Y:S01]  /*11ac0*/  LEA.HI.X R4, R2, UR5, R4, 0x1, P0 ;  /* 0x0000000502047c11 */ /* 0x000fe200080f0c04 */
[----:B------:R-:W-:Y:S01]  /*11ad0*/  UMOV UR5, 0xffffffff ;  /* 0xffffffff00057882 */ /* 0x000fe20000000000 */
[----:B------:R-:W-:-:S02]  /*11ae0*/  ISETP.GE.AND P2, PT, R8, UR4, PT ;  /* 0x0000000408007c0c */ /* 0x000fc4000bf46270 */
[----:B------:R-:W-:Y:S02]  /*11af0*/  ISETP.GE.AND P0, PT, R9, UR4, PT ;  /* 0x0000000409007c0c */ /* 0x000fe4000bf06270 */
[----:B------:R-:W-:Y:S01]  /*11b00*/  SHF.R.U32.HI R8, RZ, 0x3, R20 ;  /* 0x00000003ff087819 */ /* 0x000fe20000011614 */
[----:B------:R-:W-:Y:S10]  /*11b10*/  BRA.DIV UR5, `(.L_x_1383) ;  /* 0x0000003a05d87947 */ /* 0x000ff4000b800000 */
[----:B------:R-:W0:Y:S01]  /*11b20*/  SHFL.IDX PT, R3, R0, RZ, 0x181f ;  /* 0x00181fff00037589 */ /* 0x000e2200000e0000 */
[----:B------:R-:W-:Y:S02]  /*11b30*/  IMAD R29, R29, R6, RZ ;  /* 0x000000061d1d7224 */ /* 0x000fe400078e02ff */
[----:B------:R-:W-:Y:S01]  /*11b40*/  IMAD.IADD R26, R8, 0x1, R26 ;  /* 0x00000001081a7824 */ /* 0x000fe200078e021a */
[----:B------:R-:W1:Y:S04]  /*11b50*/  SHFL.IDX PT, R2, R4, RZ, 0x181f ;  /* 0x00181fff04027589 */ /* 0x000e6800000e0000 */
[----:B------:R-:W-:Y:S01]  /*11b60*/  ISETP.GE.AND P1, PT, R26, R29, PT ;  /* 0x0000001d1a00720c */ /* 0x000fe20003f26270 */
[----:B------:R-:W-:-:S12]  /*11b70*/  SHFL.IDX PT, R14, R0, 0x7, 0x181f ;  /* 0x00f81f00000e7f89 */ /* 0x000fd800000e0000 */
[----:B0-----:R-:W-:-:S05]  /*11b80*/  @!P1 LEA R5, P4, R7, R3, 0x1 ;  /* 0x0000000307059211 */ /* 0x001fca00078808ff */
[----:B-1----:R-:W-:Y:S02]  /*11b90*/  @!P1 IMAD.X R3, RZ, RZ, R2, P4 ;  /* 0x000000ffff039224 */ /* 0x002fe400020e0602 */
        /* <DEDUP_REMOVED lines=65> */
[----:B-1----:R-:W-:Y:S02]  /*11fb0*/  @!P1 IMAD.X R6, RZ, RZ, R2, P4 ;  /* 0x000000ffff069224 */ /* 0x002fe400020e0602 */
[----:B------:R-:W-:Y:S02]  /*11fc0*/  @!P1 IMAD.MOV.U32 R2, RZ, RZ, R5 ;  /* 0x000000ffff029224 */ /* 0x000fe400078e0005 */
[----:B------:R-:W-:-:S05]  /*11fd0*/  @!P1 IMAD.MOV.U32 R3, RZ, RZ, R6 ;  /* 0x000000ffff039224 */ /* 0x000fca00078e0006 */
[----:B------:R0:W-:Y:S04]  /*11fe0*/  @!P1 LDGSTS.E.BYPASS.LTC128B.128 [R33+0xf400], desc[UR36][R2.64], !P3 ;  /* 0x0f40000002219fae */ /* 0x0001e8000d901d64 */
[----:B------:R0:W-:Y:S04]  /*11ff0*/  @!P1 LDGSTS.E.BYPASS.LTC128B.128 [R33+0x13400], desc[UR36][R2.64+0x80], !P2 ;  /* 0x1340008002219fae */ /* 0x0001e8000d101d64 */
[----:B--2---:R0:W-:Y:S02]  /*12000*/  @!P1 LDGSTS.E.BYPASS.LTC128B.128 [R33+0x17400], desc[UR36][R2.64+0x100], !P0 ;  /* 0x1740010002219fae */ /* 0x0041e4000c101d64 */
.L_x_1474:
[----:B------:R-:W-:Y:S01]  /*12010*/  VIADD R26, R26, 0x70 ;  /* 0x000000701a1a7836 */ /* 0x000fe20000000000 */
[----:B------:R-:W-:Y:S04]  /*12020*/  BSSY B0, `(.L_x_1384) ;  /* 0x000000b000007945 */ /* 0x000fe80003800000 */
[----:B------:R-:W-:-:S13]  /*12030*/  ISETP.GE.AND P1, PT, R26, R29, PT ;  /* 0x0000001d1a00720c */ /* 0x000fda0003f26270 */
[----:B------:R-:W-:Y:S05]  /*12040*/  @P1 BRA `(.L_x_1385) ;  /* 0x0000000000201947 */ /* 0x000fea0003800000 */
[----:B0-----:R-:W-:-:S05]  /*12050*/  LEA R2, P1, R7, R14, 0x1 ;  /* 0x0000000e07027211 */ /* 0x001fca00078208ff */
[----:B------:R-:W-:-:S05]  /*12060*/  IMAD.X R3, RZ, RZ, R4, P1 ;  /* 0x000000ffff037224 */ /* 0x000fca00008e0604 */
[----:B------:R-:W-:Y:S01]  /*12070*/  @!PT LDS RZ, [RZ] ;  /* 0x00000000fffff984 */ /* 0x000fe20000000800 */
[----:B------:R-:W-:Y:S01]  /*12080*/  @!PT LDS RZ, [RZ] ;  /* 0x00000000fffff984 */ /* 0x000fe20000000800 */
[----:B------:R-:W-:Y:S01]  /*12090*/  @!PT LDS RZ, [RZ] ;  /* 0x00000000fffff984 */ /* 0x000fe20000000800 */
[----:B------:R1:W-:Y:S04]  /*120a0*/  LDGSTS.E.BYPASS.LTC128B.128 [R33+0xfc00], desc[UR36][R2.64], !P3 ;  /* 0x0fc0000002217fae */ /* 0x0003e8000d901d64 */
[----:B------:R1:W-:Y:S04]  /*120b0*/  LDGSTS.E.BYPASS.LTC128B.128 [R33+0x13c00], desc[UR36][R2.64+0x80], !P2 ;  /* 0x13c0008002217fae */ /* 0x0003e8000d101d64 */
[----:B------:R1:W-:Y:S02]  /*120c0*/  LDGSTS.E.BYPASS.LTC128B.128 [R33+0x17c00], desc[UR36][R2.64+0x100], !P0 ;  /* 0x17c0010002217fae */ /* 0x0003e4000c101d64 */
.L_x_1385:
[----:B------:R-:W-:Y:S05]  /*120d0*/  BSYNC B0 ;  /* 0x0000000000007941 */ /* 0x000fea0003800000 */
.L_x_1384:
[----:B------:R-:W-:Y:S01]  /*120e0*/  NOP ;  /* 0x0000000000007918 */ /* 0x000fe20000000000 */
[----:B------:R-:W-:-:S13]  /*120f0*/  PLOP3.LUT P0, PT, PT, PT, PT, 0x80, 0x0 ;  /* 0x000000000000781c */ /* 0x000fda0003f0f070 */
.L_x_1386:
[----:B------:R-:W-:Y:S02]  /*12100*/  PLOP3.LUT P1, PT, P1, P0, PT, 0xa2, 0x0 ;  /* 0x000000000000781c */ /* 0x000fe40000f21472 */
[----:B------:R-:W-:-:S08]  /*12110*/  @P0 R2UR P1, UR4, R22 ;  /* 0x00000000160402ca */ /* 0x000fd00000020000 */
[----:B------:R-:W-:-:S05]  /*12120*/  @P0 PLOP3.LUT P0, PT, P1, PT, PT, 0x80, 0x0 ;  /* 0x000000000000081c */ /* 0x000fca0000f0f070 */
[----:B------:R-:W-:Y:S01]  /*12130*/  @!P1 SYNCS.ARRIVE.TRANS64.RED.A0T1 RZ, [UR4+0x2a800], RZ ;  /* 0x02a800ffffff99a7 */ /* 0x000fe20008200404 */
[----:B------:R-:W-:Y:S07]  /*12140*/  @!P1 ARRIVES.LDGSTSBAR.64.TRANSCNT [UR4+0x2a800] ;  /* 0x02a80000ff0099b0 */ /* 0x000fee0008000a84 */
[----:B------:R-:W-:Y:S05]  /*12150*/  @P0 BRA.U.ANY `(.L_x_1386) ;  /* 0xfffffffd00e80947 */ /* 0x000fea000393ffff */
[----:B01----:R-:W2:Y:S04]  /*12160*/  LDL.LU R3, [R1+0x14] ;  /* 0x0000140001037983 */ /* 0x003ea80000300800 */
[----:B------:R-:W3:Y:S01]  /*12170*/  LDL.LU R2, [R1+0x10] ;  /* 0x0000100001027983 */ /* 0x000ee20000300800 */
[----:B--2---:R-:W-:-:S05]  /*12180*/  VIADD R3, R3, 0x1 ;  /* 0x0000000103037836 */ /* 0x004fca0000000000 */
[----:B------:R-:W-:Y:S01]  /*12190*/  LEA.HI R0, R3, R3, RZ, 0x1 ;  /* 0x0000000303007211 */ /* 0x000fe200078f08ff */
[----:B------:R0:W-:Y:S03]  /*121a0*/  STL [R1+0x14], R3 ;  /* 0x0000140301007387 */ /* 0x0001e60000100800 */
[----:B------:R-:W-:-:S05]  /*121b0*/  LOP3.LUT R0, R0, 0xfffffffe, RZ, 0xc0, !PT ;  /* 0xfffffffe00007812 */ /* 0x000fca00078ec0ff */
[----:B0-----:R-:W-:Y:S02]  /*121c0*/  IMAD.IADD R3, R3, 0x1, -R0 ;  /* 0x0000000103037824 */ /* 0x001fe400078e0a00 */
[----:B---3--:R-:W-:-:S03]  /*121d0*/  VIADD R0, R2, 0xfffffffe ;  /* 0xfffffffe02007836 */ /* 0x008fc60000000000 */
[----:B------:R-:W-:Y:S01]  /*121e0*/  SHF.L.U32 R3, R3, 0x1f, RZ ;  /* 0x0000001f03037819 */ /* 0x000fe200000006ff */
[----:B------:R-:W-:Y:S01]  /*121f0*/  NOP ;  /* 0x0000000000007918 */ /* 0x000fe20000000000 */
[----:B------:R0:W-:Y:S01]  /*12200*/  SYNCS.ARRIVE.TRANS64.A1T0 RZ, [R22+URZ+0x2a800], RZ ;  /* 0x02a800ff16ff79a7 */ /* 0x0001e2000810003f */
[----:B------:R-:W-:Y:S01]  /*12210*/  BSSY B0, `(.L_x_1387) ;  /* 0x0000003000007945 */ /* 0x000fe20003800000 */
[----:B------:R-:W1:Y:S03]  /*12220*/  SYNCS.PHASECHK.TRANS64.TRYWAIT P0, [R22+URZ+0x2a820], R3 ;  /* 0x02a82003160075a7 */ /* 0x000e66000800017f */
[----:B01----:R-:W-:Y:S05]  /*12230*/  @!P0 BRA `(.L_x_1388) ;  /* 0x0000003c00c88947 */ /* 0x003fea0003800000 */
.L_x_1475:
[----:B------:R-:W-:Y:S05]  /*12240*/  BSYNC B0 ;  /* 0x0000000000007941 */ /* 0x000fea0003800000 */
.L_x_1387:
[----:B------:R-:W-:Y:S01]  /*12250*/  ISETP.GE.AND P0, PT, R0, R37, PT ;  /* 0x000000250000720c */ /* 0x000fe20003f06270 */
[----:B------:R-:W-:-:S12]  /*12260*/  BSSY B0, `(.L_x_1389) ;  /* 0x00000ff000007945 */ /* 0x000fd80003800000 */
[----:B------:R-:W-:Y:S05]  /*12270*/  @!P0 BRA `(.L_x_1390) ;  /* 0x0000000c00f48947 */ /* 0x000fea0003800000 */
[----:B------:R-:W-:Y:S02]  /*12280*/  IMAD.MOV.U32 R20, RZ, RZ, R27 ;  /* 0x000000ffff147224 */ /* 0x000fe400078e001b */
[----:B------:R-:W-:Y:S02]  /*12290*/  IMAD.MOV.U32 R10, RZ, RZ, R25 ;  /* 0x000000ffff0a7224 */ /* 0x000fe400078e0019 */
[----:B------:R-:W-:-:S07]  /*122a0*/  IMAD.MOV.U32 R29, RZ, RZ, R24 ;  /* 0x000000ffff1d7224 */ /* 0x000fce00078e0018 */
.L_x_1403:
[----:B------:R-:W1:Y:S01]  /*122b0*/  S2R R2, SR_TID.X ;  /* 0x0000000000027919 */ /* 0x000e620000002100 */
[----:B0-----:R-:W0:Y:S01]  /*122c0*/  LDC R3, c[0x0][0x430] ;  /* 0x00010c00ff037b82 */ /* 0x001e220000000800 */
[----:B------:R-:W2:Y:S01]  /*122d0*/  LDL R7, [R1+0x4] ;  /* 0x0000040001077983 */ /* 0x000ea20000100800 */
[----:B------:R-:W3:Y:S01]  /*122e0*/  S2R R5, SR_TID.X ;  /* 0x0000000000057919 */ /* 0x000ee20000002100 */
[----:B-1----:R-:W-:-:S04]  /*122f0*/  LOP3.LUT R2, R2, 0x7f, RZ, 0xc0, !PT ;  /* 0x0000007f02027812 */ /* 0x002fc800078ec0ff */
[----:B------:R-:W-:Y:S02]  /*12300*/  SHF.R.U32.HI R4, RZ, 0x3, R2 ;  /* 0x00000003ff047819 */ /* 0x000fe40000011602 */
[----:B------:R-:W4:Y:S01]  /*12310*/  LDL R2, [R1] ;  /* 0x0000000001027983 */ /* 0x000f220000100800 */
[----:B0-----:R-:W-:Y:S01]  /*12320*/  ISETP.NE.AND P0, PT, R3, 0x1, PT ;  /* 0x000000010300780c */ /* 0x001fe20003f05270 */
[----:B---3--:R-:W-:-:S05]  /*12330*/  IMAD.SHL.U32 R6, R5, 0x10, RZ ;  /* 0x0000001005067824 */ /* 0x008fca00078e00ff */
[----:B------:R-:W-:-:S04]  /*12340*/  LOP3.LUT R6, R4, 0x70, R6, 0xf8, !PT ;  /* 0x0000007004067812 */ /* 0x000fc800078ef806 */
[----:B------:R-:W-:-:S03]  /*12350*/  ISETP.GT.U32.AND P2, PT, R6, 0x5f, PT ;  /* 0x0000005f0600780c */ /* 0x000fc60003f44070 */
[----:B------:R-:W0:Y:S01]  /*12360*/  @P0 LDC R3, c[0x0][0x434] ;  /* 0x00010d00ff030b82 */ /* 0x000e220000000800 */
[----:B------:R-:W-:-:S09]  /*12370*/  IMAD R8, R0, 0x60, R36 ;  /* 0x0000006000087824 */ /* 0x000fd200078e0224 */
[----:B------:R-:W1:Y:S01]  /*12380*/  @!P2 LDC.64 R4, c[0x0][0x428] ;  /* 0x00010a00ff04ab82 */ /* 0x000e620000000a00 */
[----:B------:R-:W-:-:S04]  /*12390*/  IMAD.IADD R8, R6, 0x1, R8 ;  /* 0x0000000106087824 */ /* 0x000fc800078e0208 */
[----:B------:R-:W-:Y:S02]  /*123a0*/  IMAD.MOV.U32 R6, RZ, RZ, R8 ;  /* 0x000000ffff067224 */ /* 0x000fe400078e0008 */
[----:B0-----:R-:W-:Y:S01]  /*123b0*/  @P0 IMAD.HI.U32 R3, R8, R3, RZ ;  /* 0x0000000308030227 */ /* 0x001fe200078e00ff */
[----:B----4-:R-:W-:Y:S02]  /*123c0*/  LOP3.LUT P1, RZ, R2, 0x10, RZ, 0xc0, !PT ;  /* 0x0000001002ff7812 */ /* 0x010fe4000782c0ff */
[----:B------:R-:W0:Y:S02]  /*123d0*/  @P0 LDC R2, c[0x0][0x438] ;  /* 0x00010e00ff020b82 */ /* 0x000e240000000800 */
[----:B0-----:R-:W-:-:S04]  /*123e0*/  @P0 SHF.R.U32.HI R6, RZ, R2, R3 ;  /* 0x00000002ff060219 */ /* 0x001fc80000011603 */
[--C-:B------:R-:W-:Y:S01]  /*123f0*/  @!P2 SHF.R.S32.HI R3, RZ, 0x1f, R6.reuse ;  /* 0x0000001fff03a819 */ /* 0x100fe20000011406 */
[----:B------:R-:W-:-:S04]  /*12400*/  @!P2 IMAD.MOV.U32 R2, RZ, RZ, R6 ;  /* 0x000000ffff02a224 */ /* 0x000fc800078e0006 */
[----:B-1----:R-:W-:-:S04]  /*12410*/  @!P2 IMAD.WIDE.U32 R2, R31, R4, R2 ;  /* 0x000000041f02a225 */ /* 0x002fc800078e0002 */
        /* <DEDUP_REMOVED lines=8> */
[----:B------:R-:W-:Y:S01]  /*124a0*/  VIADD R25, R10, 0x1 ;  /* 0x000000010a197836 */ /* 0x000fe20000000000 */
[----:B------:R-:W-:Y:S05]  /*124b0*/  YIELD ;  /* 0x0000000000007946 */ /* 0x000fea0003800000 */
[----:B------:R-:W-:Y:S01]  /*124c0*/  ISETP.NE.AND P0, PT, R25, 0x2, PT ;  /* 0x000000021900780c */ /* 0x000fe20003f05270 */
[----:B------:R-:W-:Y:S01]  /*124d0*/  IMAD.MOV R3, RZ, RZ, -R6 ;  /* 0x000000ffff037224 */ /* 0x000fe200078e0a06 */
[----:B------:R-:W-:Y:S02]  /*124e0*/  ULDC UR4, c[0x0][0x430] ;  /* 0x00010c0000047ab9 */ /* 0x000fe40000000800 */
[----:B------:R-:W-:Y:S01]  /*124f0*/  SEL R27, RZ, 0x1, P0 ;  /* 0x00000001ff1b7807 */ /* 0x000fe20000000000 */
[----:B------:R-:W-:Y:S01]  /*12500*/  IMAD R8, R3, UR4, R8 ;  /* 0x0000000403087c24 */ /* 0x000fe2000f8e0208 */
[----:B------:R-:W-:Y:S01]  /*12510*/  SEL R25, R25, RZ, P0 ;  /* 0x000000ff19197207 */ /* 0x000fe20000000000 */
[----:B------:R-:W-:Y:S01]  /*12520*/  IMAD.MOV.U32 R24, RZ, RZ, R0 ;  /* 0x000000ffff187224 */ /* 0x000fe200078e0000 */
[----:B------:R-:W-:Y:S01]  /*12530*/  LOP3.LUT R27, R20, R27, RZ, 0x3c, !PT ;  /* 0x0000001b141b7212 */ /* 0x000fe200078e3cff */
[----:B0-----:R-:W-:Y:S06]  /*12540*/  @!P1 BRA `(.L_x_1391) ;  /* 0x0000000000049947 */ /* 0x001fec0003800000 */
[----:B------:R-:W-:Y:S01]  /*12550*/  BPT.TRAP 0x1 ;  /* 0x000000040000795c */ /* 0x000fe20000300000 */
.L_x_1391:
[----:B------:R-:W-:Y:S01]  /*12560*/  IMAD R6, R25, 0x8, R22 ;  /* 0x0000000819067824 */ /* 0x000fe200078e0216 */
[----:B------:R-:W-:Y:S01]  /*12570*/  SHF.L.U32 R3, R27, 0x1f, RZ ;  /* 0x0000001f1b037819 */ /* 0x000fe200000006ff */
[----:B------:R-:W-:Y:S03]  /*12580*/  BSSY B1, `(.L_x_1392) ;  /* 0x0000003000017945 */ /* 0x000fe60003800000 */
[----:B------:R-:W0:Y:S02]  /*12590*/  SYNCS.PHASECHK.TRANS64.TRYWAIT P0, [R6+URZ+0x2a840], R3 ;  /* 0x02a84003060075a7 */ /* 0x000e24000800017f */
[----:B0-----:R-:W-:Y:S05]  /*125a0*/  @!P0 BRA `(.L_x_1393) ;  /* 0x0000003c00008947 */ /* 0x001fea0003800000 */
.L_x_1476:
[----:B------:R-:W-:Y:S05]  /*125b0*/  BSYNC B1 ;  /* 0x0000000000017941 */ /* 0x000fea0003800000 */
.L_x_1392:
[----:B------:R-:W2:Y:S01]  /*125c0*/  LDL R0, [R1] ;  /* 0x0000000001007983 */ /* 0x000ea20000100800 */
[----:B------:R-:W-:Y:S01]  /*125d0*/  SHF.R.S32.HI R21, RZ, 0x1f, R8 ;  /* 0x0000001fff157819 */ /* 0x000fe20000011408 */
[----:B------:R-:W-:Y:S01]  /*125e0*/  ULDC.64 UR4, c[0x0][0x300] ;  /* 0x0000c00000047ab9 */ /* 0x000fe20000000a00 */
[----:B-----5:R-:W-:Y:S01]  /*125f0*/  SHF.R.S32.HI R26, RZ, 0x1f, R7 ;  /* 0x0000001fff1a7819 */ /* 0x020fe20000011407 */
[----:B0-----:R-:W-:-:S04]  /*12600*/  IMAD.WIDE.U32 R2, R8, UR4, RZ ;  /* 0x0000000408027c25 */ /* 0x001fc8000f8e00ff */
[----:B------:R-:W-:Y:S01]  /*12610*/  IMAD R4, R25, 0x4800, R32 ;  /* 0x0000480019047824 */ /* 0x000fe200078e0220 */
[C---:B--2---:R-:W-:Y:S02]  /*12620*/  LOP3.LUT P3, RZ, R0.reuse, 0x4, RZ, 0xc0, !PT ;  /* 0x0000000400ff7812 */ /* 0x044fe4000786c0ff */
[C---:B------:R-:W-:Y:S02]  /*12630*/  LOP3.LUT P2, RZ, R0.reuse, 0x2, RZ, 0xc0, !PT ;  /* 0x0000000200ff7812 */ /* 0x040fe4000784c0ff */
[----:B------:R-:W-:Y:S01]  /*12640*/  LOP3.LUT P1, RZ, R0, 0x1, RZ, 0xc0, !PT ;  /* 0x0000000100ff7812 */ /* 0x000fe2000782c0ff */
[----:B------:R-:W-:-:S04]  /*12650*/  IMAD R0, R21, UR4, RZ ;  /* 0x0000000415007c24 */ /* 0x000fc8000f8e02ff */
        /* <DEDUP_REMOVED lines=23> */
[----:B------:R-:W-:-:S05]  /*127d0*/  LOP3.LUT R11, R11, 0x38, RZ, 0xc0, !PT ;  /* 0x000000380b0b7812 */ /* 0x000fca00078ec0ff */
[----:B------:R-:W-:-:S05]  /*127e0*/  IMAD.SHL.U32 R0, R11, 0x2, RZ ;  /* 0x000000020b007824 */ /* 0x000fca00078e00ff */
        /* <DEDUP_REMOVED lines=34> */
.L_x_1490:
        /* <DEDUP_REMOVED lines=10> */
.L_x_1395:
[----:B------:R-:W-:Y:S02]  /*12ab0*/  PLOP3.LUT P1, PT, P1, P0, PT, 0xa2, 0x0 ;  /* 0x000000000000781c */ /* 0x000fe40000f21472 */
[----:B------:R-:W-:-:S08]  /*12ac0*/  @P0 R2UR P1, UR4, R6 ;  /* 0x00000000060402ca */ /* 0x000fd00000020000 */
[----:B------:R-:W-:-:S05]  /*12ad0*/  @P0 PLOP3.LUT P0, PT, P1, PT, PT, 0x80, 0x0 ;  /* 0x000000000000081c */ /* 0x000fca0000f0f070 */
[----:B------:R-:W-:Y:S01]  /*12ae0*/  @!P1 SYNCS.ARRIVE.TRANS64.RED.A0T1 RZ, [UR4+0x2a830], RZ ;  /* 0x02a830ffffff99a7 */ /* 0x000fe20008200404 */
[----:B------:R-:W-:Y:S07]  /*12af0*/  @!P1 ARRIVES.LDGSTSBAR.64.TRANSCNT [UR4+0x2a830] ;  /* 0x02a83000ff0099b0 */ /* 0x000fee0008000a84 */
[----:B------:R-:W-:Y:S05]  /*12b00*/  @P0 BRA.U.ANY `(.L_x_1395) ;  /* 0xfffffffd00e80947 */ /* 0x000fea000393ffff */
[----:B------:R-:W-:Y:S01]  /*12b10*/  NOP ;  /* 0x0000000000007918 */ /* 0x000fe20000000000 */
[----:B-1----:R-:W2:Y:S02]  /*12b20*/  LDL R2, [R1] ;  /* 0x0000000001027983 */ /* 0x002ea40000100800 */
[----:B--2---:R-:W-:-:S13]  /*12b30*/  LOP3.LUT P2, RZ, R2, 0x10, RZ, 0xc0, !PT ;  /* 0x0000001002ff7812 */ /* 0x004fda000784c0ff */
[----:B------:R-:W-:Y:S05]  /*12b40*/  @!P2 BRA `(.L_x_1396) ;  /* 0x000000000004a947 */ /* 0x000fea0003800000 */
[----:B------:R-:W-:Y:S01]  /*12b50*/  BPT.TRAP 0x1 ;  /* 0x000000040000795c */ /* 0x000fe20000300000 */
.L_x_1396:
[----:B------:R1:W-:Y:S01]  /*12b60*/  SYNCS.ARRIVE.TRANS64.A1T0 RZ, [R6+URZ+0x2a830], RZ ;  /* 0x02a830ff06ff79a7 */ /* 0x0003e2000810003f */
[----:B------:R-:W-:Y:S05]  /*12b70*/  @!P2 BRA `(.L_x_1397) ;  /* 0x000000000004a947 */ /* 0x000fea0003800000 */
[----:B------:R-:W-:Y:S01]  /*12b80*/  BPT.TRAP 0x1 ;  /* 0x000000040000795c */ /* 0x000fe20000300000 */
.L_x_1397:
[----:B------:R-:W-:Y:S01]  /*12b90*/  SHF.L.U32 R2, R20, 0x1f, RZ ;  /* 0x0000001f14027819 */ /* 0x000fe200000006ff */
[----:B0-----:R-:W-:Y:S01]  /*12ba0*/  IMAD R5, R10, 0x8, R22 ;  /* 0x000000080a057824 */ /* 0x001fe200078e0216 */
[----:B------:R-:W-:Y:S03]  /*12bb0*/  BSSY B1, `(.L_x_1398) ;  /* 0x0000003000017945 */ /* 0x000fe60003800000 */
[----:B------:R-:W0:Y:S02]  /*12bc0*/  SYNCS.PHASECHK.TRANS64.TRYWAIT P0, [R5+URZ+0x2a860], R2 ;  /* 0x02a86002050075a7 */ /* 0x000e24000800017f */
[----:B0-----:R-:W-:Y:S05]  /*12bd0*/  @!P0 BRA `(.L_x_1399) ;  /* 0x0000003c00648947 */ /* 0x001fea0003800000 */
.L_x_1491:
[----:B------:R-:W-:Y:S05]  /*12be0*/  BSYNC B1 ;  /* 0x0000000000017941 */ /* 0x000fea0003800000 */
.L_x_1398:
[----:B------:R-:W2:Y:S01]  /*12bf0*/  S2R R3, SR_TID.X ;  /* 0x0000000000037919 */ /* 0x000ea20000002100 */
[----:B------:R-:W-:Y:S01]  /*12c00*/  UMOV UR4, 0xffffffff ;  /* 0xffffffff00047882 */ /* 0x000fe20000000000 */
[----:B-1----:R-:W-:Y:S01]  /*12c10*/  IMAD R6, R29, -0x60, R35 ;  /* 0xffffffa01d067824 */ /* 0x002fe200078e0223 */
[----:B------:R-:W-:Y:S01]  /*12c20*/  LOP3.LUT P0, RZ, R28, 0x2, RZ, 0xc0, !PT ;  /* 0x000000021cff7812 */ /* 0x000fe2000780c0ff */
[----:B------:R-:W-:Y:S01]  /*12c30*/  IMAD R4, R10, 0x3000, R32 ;  /* 0x000030000a047824 */ /* 0x000fe200078e0220 */
[----:B--2---:R-:W-:-:S04]  /*12c40*/  LOP3.LUT R3, R3, 0x7f, RZ, 0xc0, !PT ;  /* 0x0000007f03037812 */ /* 0x004fc800078ec0ff */
[----:B------:R-:W-:-:S05]  /*12c50*/  SHF.R.U32.HI R3, RZ, 0x3, R3 ;  /* 0x00000003ff037819 */ /* 0x000fca0000011603 */
[----:B------:R-:W-:Y:S01]  /*12c60*/  IMAD.IADD R6, R6, 0x1, -R3 ;  /* 0x0000000106067824 */ /* 0x000fe200078e0a03 */
[----:B------:R-:W-:Y:S06]  /*12c70*/  BRA.DIV UR4, `(.L_x_1400) ;  /* 0x0000003e04507947 */ /* 0x000fec000b800000 */
[----:B0-----:R-:W0:Y:S01]  /*12c80*/  SHFL.IDX PT, R2, R17, RZ, 0x181f ;  /* 0x00181fff11027589 */ /* 0x001e2200000e0000 */
        /* <DEDUP_REMOVED lines=44> */
.L_x_1505:
        /* <DEDUP_REMOVED lines=19> */
[----:B------:R-:W-:-:S04]  /*13080*/  IMAD R9, R7, UR5, R26 ;  /* 0x0000000507097c24 */ /* 0x000fc8000f8e021a */
[----:B------:R-:W-:-:S07]  /*13090*/  IMAD.IADD R9, R3, 0x1, R9 ;  /* 0x0000000103097824 */ /* 0x000fce00078e0209 */
.L_x_1401:
[----:B------:R-:W-:Y:S02]  /*130a0*/  PLOP3.LUT P1, PT, P1, P0, PT, 0xa2, 0x0 ;  /* 0x000000000000781c */ /* 0x000fe40000f21472 */
[----:B------:R-:W-:-:S08]  /*130b0*/  @P0 R2UR P1, UR4, R5 ;  /* 0x00000000050402ca */ /* 0x000fd00000020000 */
[----:B------:R-:W-:-:S05]  /*130c0*/  @P0 PLOP3.LUT P0, PT, P1, PT, PT, 0x80, 0x0 ;  /* 0x000000000000081c */ /* 0x000fca0000f0f070 */
[----:B------:R-:W-:Y:S01]  /*130d0*/  @!P1 SYNCS.ARRIVE.TRANS64.RED.A0T1 RZ, [UR4+0x2a850], RZ ;  /* 0x02a850ffffff99a7 */ /* 0x000fe20008200404 */
[----:B------:R-:W-:Y:S07]  /*130e0*/  @!P1 ARRIVES.LDGSTSBAR.64.TRANSCNT [UR4+0x2a850] ;  /* 0x02a85000ff0099b0 */ /* 0x000fee0008000a84 */
[----:B------:R-:W-:Y:S05]  /*130f0*/  @P0 BRA.U.ANY `(.L_x_1401) ;  /* 0xfffffffd00e80947 */ /* 0x000fea000393ffff */
[----:B------:R-:W-:Y:S01]  /*13100*/  NOP ;  /* 0x0000000000007918 */ /* 0x000fe20000000000 */
[----:B------:R-:W2:Y:S02]  /*13110*/  LDL R0, [R1] ;  /* 0x0000000001007983 */ /* 0x000ea40000100800 */
[----:B--2---:R-:W-:-:S13]  /*13120*/  LOP3.LUT P2, RZ, R0, 0x10, RZ, 0xc0, !PT ;  /* 0x0000001000ff7812 */ /* 0x004fda000784c0ff */
[----:B------:R-:W-:Y:S05]  /*13130*/  @!P2 BRA `(.L_x_1402) ;  /* 0x000000000004a947 */ /* 0x000fea0003800000 */
[----:B------:R-:W-:Y:S01]  /*13140*/  BPT.TRAP 0x1 ;  /* 0x000000040000795c */ /* 0x000fe20000300000 */
.L_x_1402:
        /* <DEDUP_REMOVED lines=12> */
[----:B------:R-:W-:Y:S01]  /*13210*/  LEA.HI.X R23, R2, UR5, R23, 0x1, P0 ;  /* 0x0000000502177c11 */ /* 0x000fe200080f0c17 */
[----:B------:R-:W-:Y:S01]  /*13220*/  IMAD.MOV.U32 R29, RZ, RZ, R24 ;  /* 0x000000ffff1d7224 */ /* 0x000fe200078e0018 */
[----:B------:R-:W-:-:S13]  /*13230*/  ISETP.GT.AND P0, PT, R24, R37, PT ;  /* 0x000000251800720c */ /* 0x000fda0003f04270 */
[----:B-1----:R-:W-:Y:S05]  /*13240*/  @P0 BRA `(.L_x_1403) ;  /* 0xfffffff000180947 */ /* 0x002fea000383ffff */
.L_x_1390:
[----:B------:R-:W-:Y:S05]  /*13250*/  BSYNC B0 ;  /* 0x0000000000007941 */ /* 0x000fea0003800000 */
.L_x_1389:
        /* <DEDUP_REMOVED lines=17> */
.L_x_1405:
[----:B------:R-:W-:Y:S05]  /*13370*/  BSYNC B0 ;  /* 0x0000000000007941 */ /* 0x000fea0003800000 */
.L_x_1404:
[----:B------:R-:W2:Y:S02]  /*13380*/  LDL R0, [R1] ;  /* 0x0000000001007983 */ /* 0x000ea40000100800 */
[----:B--2---:R-:W-:-:S13]  /*13390*/  LOP3.LUT P0, RZ, R0, 0x10, RZ, 0xc0, !PT ;  /* 0x0000001000ff7812 */ /* 0x004fda000780c0ff */
[----:B------:R-:W-:Y:S05]  /*133a0*/  @!P0 BRA `(.L_x_1406) ;  /* 0x0000000000048947 */ /* 0x000fea0003800000 */
[----:B------:R-:W-:Y:S01]  /*133b0*/  BPT.TRAP 0x1 ;  /* 0x000000040000795c */ /* 0x000fe20000300000 */
.L_x_1406:
[----:B------:R-:W-:Y:S01]  /*133c0*/  IMAD R0, R25, 0x8, R22 ;  /* 0x0000000819007824 */ /* 0x000fe200078e0216 */
[----:B0-----:R-:W-:Y:S01]  /*133d0*/  SHF.L.U32 R3, R27, 0x1f, RZ ;  /* 0x0000001f1b037819 */ /* 0x001fe200000006ff */
[----:B------:R-:W-:Y:S01]  /*133e0*/  BSSY B0, `(.L_x_1407) ;  /* 0x0000004000007945 */ /* 0x000fe20003800000 */
[----:B------:R-:W-:Y:S02]  /*133f0*/  IMAD R6, R24, -0x60, R35 ;  /* 0xffffffa018067824 */ /* 0x000fe400078e0223 */
[----:B------:R-:W0:Y:S02]  /*13400*/  SYNCS.PHASECHK.TRANS64.TRYWAIT P0, [R0+URZ+0x2a860], R3 ;  /* 0x02a86003000075a7 */ /* 0x000e24000800017f */
[----:B0-----:R-:W-:Y:S05]  /*13410*/  @!P0 BRA `(.L_x_1408) ;  /* 0x0000003c00588947 */ /* 0x001fea0003800000 */
.L_x_1506:
[----:B------:R-:W-:Y:S05]  /*13420*/  BSYNC B0 ;  /* 0x0000000000007941 */ /* 0x000fea0003800000 */
.L_x_1407:
        /* <DEDUP_REMOVED lines=8> */
[----:B------:R-:W-:Y:S01]  /*134b0*/  LOP3.LUT P0, RZ, R28, 0x2, RZ, 0xc0, !PT ;  /* 0x000000021cff7812 */ /* 0x000fe2000780c0ff */
[----:B------:R-:W-:Y:S01]  /*134c0*/  IMAD R4, R7, 0x2, R22 ;  /* 0x0000000207047824 */ /* 0x000fe200078e0216 */
[----:B------:R-:W2:Y:S02]  /*134d0*/  SHFL.IDX PT, R14, R17, RZ, 0x181f ;  /* 0x00181fff110e7589 */ /* 0x000ea400000e0000 */
[----:B------:R-:W-:Y:S02]  /*134e0*/  ISETP.LT.OR P3, PT, R6, 0x1, !P0 ;  /* 0x000000010600780c */ /* 0x000fe40004761670 */
        /* <DEDUP_REMOVED lines=16> */
[----:B------:R-:W-:Y:S02]  /*135f0*/  ISETP.LT.OR P3, PT, R6, 0x11, !P0 ;  /* 0x000000110600780c */ /* 0x000fe40004761670 */
        /* <DEDUP_REMOVED lines=28> */
.L_x_1520:
        /* <DEDUP_REMOVED lines=11> */
.L_x_1410:
[----:B------:R-:W-:Y:S02]  /*13870*/  PLOP3.LUT P1, PT, P1, P0, PT, 0xa2, 0x0 ;  /* 0x000000000000781c */ /* 0x000fe40000f21472 */
[----:B------:R-:W-:-:S08]  /*13880*/  @P0 R2UR P1, UR4, R0 ;  /* 0x00000000000402ca */ /* 0x000fd00000020000 */
[----:B------:R-:W-:-:S05]  /*13890*/  @P0 PLOP3.LUT P0, PT, P1, PT, PT, 0x80, 0x0 ;  /* 0x000000000000081c */ /* 0x000fca0000f0f070 */
[----:B------:R-:W-:Y:S01]  /*138a0*/  @!P1 SYNCS.ARRIVE.TRANS64.RED.A0T1 RZ, [UR4+0x2a850], RZ ;  /* 0x02a850ffffff99a7 */ /* 0x000fe20008200404 */
[----:B------:R-:W-:Y:S07]  /*138b0*/  @!P1 ARRIVES.LDGSTSBAR.64.TRANSCNT [UR4+0x2a850] ;  /* 0x02a85000ff0099b0 */ /* 0x000fee0008000a84 */
[----:B------:R-:W-:Y:S05]  /*138c0*/  @P0 BRA.U.ANY `(.L_x_1410) ;  /* 0xfffffffd00e80947 */ /* 0x000fea000393ffff */
[----:B------:R-:W-:Y:S01]  /*138d0*/  NOP ;  /* 0x0000000000007918 */ /* 0x000fe20000000000 */
[----:B0-----:R-:W2:Y:S02]  /*138e0*/  LDL R2, [R1] ;  /* 0x0000000001027983 */ /* 0x001ea40000100800 */
[----:B--2---:R-:W-:-:S13]  /*138f0*/  LOP3.LUT P2, RZ, R2, 0x10, RZ, 0xc0, !PT ;  /* 0x0000001002ff7812 */ /* 0x004fda000784c0ff */
[----:B------:R-:W-:Y:S05]  /*13900*/  @!P2 BRA `(.L_x_1411) ;  /* 0x000000000004a947 */ /* 0x000fea0003800000 */
[----:B------:R-:W-:Y:S01]  /*13910*/  BPT.TRAP 0x1 ;  /* 0x000000040000795c */ /* 0x000fe20000300000 */
.L_x_1411:
[----:B------:R-:W-:Y:S01]  /*13920*/  VIADD R25, R25, 0x1 ;  /* 0x0000000119197836 */ /* 0x000fe20000000000 */
[----:B------:R0:W-:Y:S04]  /*13930*/  SYNCS.ARRIVE.TRANS64.A1T0 RZ, [R0+URZ+0x2a850], RZ ;  /* 0x02a850ff00ff79a7 */ /* 0x0001e8000810003f */
[----:B------:R-:W-:-:S04]  /*13940*/  ISETP.NE.AND P0, PT, R25, 0x2, PT ;  /* 0x000000021900780c */ /* 0x000fc80003f05270 */
[----:B0-----:R-:W-:Y:S02]  /*13950*/  SEL R0, RZ, 0x1, P0 ;  /* 0x00000001ff007807 */ /* 0x001fe40000000000 */
[----:B------:R-:W-:Y:S02]  /*13960*/  SEL R25, R25, RZ, P0 ;  /* 0x000000ff19197207 */ /* 0x000fe40000000000 */
[----:B------:R-:W-:-:S07]  /*13970*/  LOP3.LUT R27, R27, R0, RZ, 0x3c, !PT ;  /* 0x000000001b1b7212 */ /* 0x000fce00078e3cff */
.L_x_1368:
[----:B------:R-:W-:Y:S05]  /*13980*/  BSYNC B7 ;  /* 0x0000000000077941 */ /* 0x000fea0003800000 */
.L_x_1366:
[----:B------:R-:W2:Y:S02]  /*13990*/  LDL R0, [R1] ;  /* 0x0000000001007983 */ /* 0x000ea40000100800 */
[----:B--2---:R-:W-:-:S13]  /*139a0*/  LOP3.LUT P0, RZ, R0, 0x100, RZ, 0xc0, !PT ;  /* 0x0000010000ff7812 */ /* 0x004fda000780c0ff */
        /* <DEDUP_REMOVED lines=10> */
.L_x_1412:
        /* <DEDUP_REMOVED lines=14> */
[----:B------:R-:W-:Y:S01]  /*13b30*/  SHFL.IDX PT, R0, R16, RZ, 0x1f ;  /* 0x00001fff10007589 */ /* 0x000fe200000e0000 */
[C---:B------:R-:W-:Y:S02]  /*13b40*/  ISETP.GE.U32.AND P4, PT, R8.reuse, 0x8, PT ;  /* 0x000000080800780c */ /* 0x040fe40003f86070 */
[C---:B------:R-:W-:Y:S01]  /*13b50*/  ISETP.GE.U32.AND P5, PT, R8.reuse, 0x10, PT ;  /* 0x000000100800780c */ /* 0x040fe20003fa6070 */
[----:B------:R-:W-:Y:S01]  /*13b60*/  SHFL.IDX PT, R4, R16, 0x1, 0x1f ;  /* 0x00201f0010047f89 */ /* 0x000fe200000e0000 */
[----:B--2---:R-:W-:Y:S01]  /*13b70*/  @!P1 IMAD.MOV.U32 R5, RZ, RZ, R2 ;  /* 0x000000ffff059224 */ /* 0x004fe200078e0002 */
[----:B------:R-:W-:-:S04]  /*13b80*/  ISETP.NE.AND P1, PT, R8, RZ, PT ;  /* 0x000000ff0800720c */ /* 0x000fc80003f25270 */
        /* <DEDUP_REMOVED lines=16> */
.L_x_1530:
[----:B------:R-:W-:Y:S02]  /*13c90*/  ULDC UR4, c[0x0][0xc38] ;  /* 0x00030e0000047ab9 */ /* 0x000fe40000000800 */
[----:B------:R-:W-:-:S04]  /*13ca0*/  IMAD.U32 R7, RZ, RZ, UR4 ;  /* 0x00000004ff077e24 */ /* 0x000fc8000f8e00ff */
[----:B--2---:R-:W-:-:S04]  /*13cb0*/  IMAD R14, R14, R7, RZ ;  /* 0x000000070e0e7224 */ /* 0x004fc800078e02ff */
[----:B------:R-:W-:-:S05]  /*13cc0*/  IMAD.IADD R9, R4, 0x1, R14 ;  /* 0x0000000104097824 */ /* 0x000fca00078e020e */
[----:B------:R-:W-:-:S13]  /*13cd0*/  ISETP.GT.AND P6, PT, R9, R0, PT ;  /* 0x000000000900720c */ /* 0x000fda0003fc4270 */
[----:B------:R-:W-:Y:S05]  /*13ce0*/  @P6 BRA `(.L_x_1415) ;  /* 0x00000000009c6947 */ /* 0x000fea0003800000 */
.L_x_1420:
[----:B------:R-:W2:Y:S01]  /*13cf0*/  LDC R2, c[0x0][0xc3c] ;  /* 0x00030f00ff027b82 */ /* 0x000ea20000000800 */
[----:B------:R-:W-:-:S05]  /*13d00*/  VIADD R19, R19, 0x1f ;  /* 0x0000001f13137836 */ /* 0x000fca0000000000 */
        /* <DEDUP_REMOVED lines=12> */
.L_x_1418:
[----:B------:R-:W-:Y:S05]  /*13dd0*/  BSYNC B0 ;  /* 0x0000000000007941 */ /* 0x000fea0003800000 */
.L_x_1417:
[----:B------:R-:W-:-:S03]  /*13de0*/  UMOV UR4, 0xffffffff ;  /* 0xffffffff00047882 */ /* 0x000fc60000000000 */
[----:B------:R-:W-:Y:S05]  /*13df0*/  BRA.DIV UR4, `(.L_x_1419) ;  /* 0x0000004204047947 */ /* 0x000fea000b800000 */
[----:B-----5:R-:W3:Y:S02]  /*13e00*/  SHFL.UP PT, R14, R5, 0x1, RZ ;  /* 0x04200000050e7989 */ /* 0x020ee400000e00ff */
[----:B---3--:R-:W-:-:S05]  /*13e10*/  SEL R14, R14, RZ, P1 ;  /* 0x000000ff0e0e7207 */ /* 0x008fca0000800000 */
[----:B------:R-:W-:-:S05]  /*13e20*/  IMAD.IADD R13, R5, 0x1, R14 ;  /* 0x00000001050d7824 */ /* 0x000fca00078e020e */
[----:B------:R-:W2:Y:S02]  /*13e30*/  SHFL.UP PT, R14, R13, 0x2, RZ ;  /* 0x044000000d0e7989 */ /* 0x000ea400000e00ff */
[----:B--2---:R-:W-:-:S05]  /*13e40*/  SEL R2, R14, RZ, P2 ;  /* 0x000000ff0e027207 */ /* 0x004fca0001000000 */
        /* <DEDUP_REMOVED lines=9> */
[----:B-1----:R-:W-:-:S05]  /*13ee0*/  IMAD.IADD R6, R4, 0x1, R7 ;  /* 0x0000000104067824 */ /* 0x002fca00078e0207 */
[----:B------:R1:W2:Y:S02]  /*13ef0*/  SHFL.IDX PT, R14, R6, 0x1f, 0x1f ;  /* 0x03e01f00060e7f89 */ /* 0x0002a400000e0000 */
.L_x_1538:
[----:B------:R-:W-:Y:S02]  /*13f00*/  ULDC UR4, c[0x0][0xc38] ;  /* 0x00030e0000047ab9 */ /* 0x000fe40000000800 */
[----:B------:R-:W-:-:S04]  /*13f10*/  IMAD.U32 R7, RZ, RZ, UR4 ;  /* 0x00000004ff077e24 */ /* 0x000fc8000f8e00ff */
[----:B--2---:R-:W-:-:S04]  /*13f20*/  IMAD R14, R14, R7, RZ ;  /* 0x000000070e0e7224 */ /* 0x004fc800078e02ff */
[----:B------:R-:W-:-:S05]  /*13f30*/  IMAD.IADD R9, R14, 0x1, R9 ;  /* 0x000000010e097824 */ /* 0x000fca00078e0209 */
[----:B------:R-:W-:-:S13]  /*13f40*/  ISETP.GT.AND P6, PT, R9, R0, PT ;  /* 0x000000000900720c */ /* 0x000fda0003fc4270 */
[----:B------:R-:W-:Y:S05]  /*13f50*/  @!P6 BRA `(.L_x_1420) ;  /* 0xfffffffc0064e947 */ /* 0x000fea000383ffff */
.L_x_1415:
        /* <DEDUP_REMOVED lines=8> */
.L_x_1542:
[----:B------:R-:W-:Y:S01]  /*13fe0*/  ISETP.NE.AND P0, PT, R2, RZ, PT ;  /* 0x000000ff0200720c */ /* 0x000fe20003f05270 */
[----:B------:R-:W-:-:S12]  /*13ff0*/  IMAD.MOV.U32 R14, RZ, RZ, RZ ;  /* 0x000000ffff0e7224 */ /* 0x000fd800078e00ff */
[----:B------:R-:W-:Y:S05]  /*14000*/  @!P0 BRA `(.L_x_1422) ;  /* 0x0000000000108947 */ /* 0x000fea0003800000 */
[----:B------:R-:W-:Y:S01]  /*14010*/  UMOV UR4, 0xffffffff ;  /* 0xffffffff00047882 */ /* 0x000fe20000000000 */
[----:B------:R-:W-:Y:S02]  /*14020*/  VIADD R12, R4, 0xffffffff ;  /* 0xffffffff040c7836 */ /* 0x000fe40000000000 */
[----:B------:R-:W-:Y:S05]  /*14030*/  BRA.DIV UR4, `(.L_x_1423) ;  /* 0x0000004204787947 */ /* 0x000fea000b800000 */
[----:B------:R4:W0:Y:S02]  /*14040*/  SHFL.IDX PT, R14, R6, R12, 0x1f ;  /* 0x00001f0c060e7589 */ /* 0x00082400000e0000 */
.L_x_1422:
[----:B------:R-:W5:Y:S01]  /*14050*/  LDC.64 R2, c[0x0][0xc90] ;  /* 0x00032400ff027b82 */ /* 0x000f620000000a00 */
[----:B------:R-:W-:-:S04]  /*14060*/  IMAD.IADD R19, R4, 0x1, R19 ;  /* 0x0000000104137824 */ /* 0x000fc800078e0213 */
[----:B-----5:R-:W-:-:S05]  /*14070*/  IMAD.WIDE R2, R19, 0x4, R2 ;  /* 0x0000000413027825 */ /* 0x020fca00078e0202 */
[----:B-1--4-:R1:W2:Y:S01]  /*14080*/  LDG.E R6, desc[UR36][R2.64] ;  /* 0x0000002402067981 */ /* 0x0122a2000c1e1900 */
[----:B0-----:R-:W-:Y:S02]  /*14090*/  IMAD R16, R14, R7, R16 ;  /* 0x000000070e107224 */ /* 0x001fe400078e0210 */
[----:B-1----:R-:W-:Y:S02]  /*140a0*/  IMAD.MOV.U32 R2, RZ, RZ, RZ ;  /* 0x000000ffff027224 */ /* 0x002fe400078e00ff */
[----:B--23--:R-:W-:-:S05]  /*140b0*/  IMAD R4, R5, R6, RZ ;  /* 0x0000000605047224 */ /* 0x00cfca00078e02ff */
[----:B------:R-:W-:-:S04]  /*140c0*/  IABS R8, R4 ;  /* 0x0000000400087213 */ /* 0x000fc80000000000 */
[----:B------:R-:W0:Y:S08]  /*140d0*/  I2F.RP R10, R8 ;  /* 0x00000008000a7306 */ /* 0x000e300000209400 */
[----:B0-----:R-:W0:Y:S02]  /*140e0*/  MUFU.RCP R10, R10 ;  /* 0x0000000a000a7308 */ /* 0x001e240000001000 */
[----:B0-----:R-:W-:-:S06]  /*140f0*/  VIADD R11, R10, 0xffffffe ;  /* 0x0ffffffe0a0b7836 */ /* 0x001fcc0000000000 */
[----:B------:R-:W0:Y:S02]  /*14100*/  F2I.FTZ.U32.TRUNC.NTZ R3, R11 ;  /* 0x0000000b00037305 */ /* 0x000e24000021f000 */
[----:B0-----:R-:W-:-:S04]  /*14110*/  IMAD.MOV R9, RZ, RZ, -R3 ;  /* 0x000000ffff097224 */ /* 0x001fc800078e0a03 */
        /* <DEDUP_REMOVED lines=11> */
[----:B------:R-:W-:Y:S02]  /*141d0*/  @!P1 IMAD.IADD R3, R3, 0x1, -R8 ;  /* 0x0000000103039824 */ /* 0x000fe400078e0a08 */
[----:B------:R-:W-:Y:S01]  /*141e0*/  @!P1 VIADD R2, R2, 0x1 ;  /* 0x0000000102029836 */ /* 0x000fe20000000000 */
[----:B------:R-:W-:Y:S02]  /*141f0*/  ISETP.NE.AND P1, PT, R4, RZ, PT ;  /* 0x000000ff0400720c */ /* 0x000fe40003f25270 */
[----:B------:R-:W-:-:S13]  /*14200*/  ISETP.GE.U32.AND P0, PT, R3, R8, PT ;  /* 0x000000080300720c */ /* 0x000fda0003f06070 */
[----:B------:R-:W-:-:S04]  /*14210*/  @P0 VIADD R2, R2, 0x1 ;  /* 0x0000000102020836 */ /* 0x000fc80000000000 */
[----:B------:R-:W-:Y:S01]  /*14220*/  @!P2 IMAD.MOV R2, RZ, RZ, -R2 ;  /* 0x000000ffff02a224 */ /* 0x000fe200078e0a02 */
[----:B------:R-:W-:-:S05]  /*14230*/  @!P1 LOP3.LUT R2, RZ, R4, RZ, 0x33, !PT ;  /* 0x00000004ff029212 */ /* 0x000fca00078e33ff */
[----:B------:R-:W-:Y:S02]  /*14240*/  IMAD R0, R6, R2, RZ ;  /* 0x0000000206007224 */ /* 0x000fe400078e02ff */
[----:B------:R-:W-:Y:S02]  /*14250*/  IMAD.MOV R2, RZ, RZ, -R2 ;  /* 0x000000ffff027224 */ /* 0x000fe400078e0a02 */
[----:B------:R-:W-:Y:S02]  /*14260*/  IMAD.MOV R3, RZ, RZ, -R0 ;  /* 0x000000ffff037224 */ /* 0x000fe400078e0a00 */
[----:B------:R-:W-:-:S03]  /*14270*/  IMAD R9, R4, R2, R9 ;  /* 0x0000000204097224 */ /* 0x000fc600078e0209 */
[----:B------:R-:W-:-:S04]  /*14280*/  VIADDMNMX R6, R3, R7, R6, PT ;  /* 0x0000000703067246 */ /* 0x000fc80003800106 */
[-C--:B------:R-:W-:Y:S02]  /*14290*/  IABS R7, R6.reuse ;  /* 0x0000000600077213 */ /* 0x080fe40000000000 */
[----:B------:R-:W-:Y:S02]  /*142a0*/  IABS R4, R6 ;  /* 0x0000000600047213 */ /* 0x000fe40000000000 */
[----:B------:R-:W0:Y:S03]  /*142b0*/  I2F.RP R8, R7 ;  /* 0x0000000700087306 */ /* 0x000e260000209400 */
[----:B------:R-:W-:-:S05]  /*142c0*/  IMAD.MOV R4, RZ, RZ, -R4 ;  /* 0x000000ffff047224 */ /* 0x000fca00078e0a04 */
[----:B0-----:R-:W0:Y:S02]  /*142d0*/  MUFU.RCP R8, R8 ;  /* 0x0000000800087308 */ /* 0x001e240000001000 */
[----:B0-----:R-:W-:-:S06]  /*142e0*/  VIADD R3, R8, 0xffffffe ;  /* 0x0ffffffe08037836 */ /* 0x001fcc0000000000 */
[----:B------:R-:W0:Y:S02]  /*142f0*/  F2I.FTZ.U32.TRUNC.NTZ R3, R3 ;  /* 0x0000000300037305 */ /* 0x000e24000021f000 */
[----:B0-----:R-:W-:-:S04]  /*14300*/  IMAD.MOV R2, RZ, RZ, -R3 ;  /* 0x000000ffff027224 */ /* 0x001fc800078e0a03 */
[----:B------:R-:W-:Y:S02]  /*14310*/  IMAD R11, R2, R7, RZ ;  /* 0x00000007020b7224 */ /* 0x000fe400078e02ff */
[----:B------:R-:W-:-:S04]  /*14320*/  IMAD.MOV.U32 R2, RZ, RZ, RZ ;  /* 0x000000ffff027224 */ /* 0x000fc800078e00ff */
[----:B------:R-:W-:Y:S01]  /*14330*/  IMAD.HI.U32 R2, R3, R11, R2 ;  /* 0x0000000b03027227 */ /* 0x000fe200078e0002 */
[----:B------:R-:W-:Y:S02]  /*14340*/  IABS R11, R9 ;  /* 0x00000009000b7213 */ /* 0x000fe40000000000 */
[C---:B------:R-:W-:Y:S01]  /*14350*/  LOP3.LUT R3, R9.reuse, R6, RZ, 0x3c, !PT ;  /* 0x0000000609037212 */ /* 0x040fe200078e3cff */
[----:B------:R-:W-:Y:S02]  /*14360*/  IMAD.IADD R9, R9, 0x1, R0 ;  /* 0x0000000109097824 */ /* 0x000fe400078e0200 */
[----:B------:R-:W-:Y:S01]  /*14370*/  IMAD.HI.U32 R2, R2, R11, RZ ;  /* 0x0000000b02027227 */ /* 0x000fe200078e00ff */
[----:B------:R-:W-:-:S03]  /*14380*/  ISETP.GE.AND P2, PT, R3, RZ, PT ;  /* 0x000000ff0300720c */ /* 0x000fc60003f46270 */
[----:B------:R-:W-:-:S05]  /*14390*/  IMAD R4, R2, R4, R11 ;  /* 0x0000000402047224 */ /* 0x000fca00078e020b */
[----:B------:R-:W-:-:S13]  /*143a0*/  ISETP.GT.U32.AND P1, PT, R7, R4, PT ;  /* 0x000000040700720c */ /* 0x000fda0003f24070 */
[----:B------:R-:W-:Y:S02]  /*143b0*/  @!P1 IMAD.IADD R4, R4, 0x1, -R7 ;  /* 0x0000000104049824 */ /* 0x000fe400078e0a07 */
[----:B------:R-:W-:Y:S01]  /*143c0*/  @!P1 VIADD R2, R2, 0x1 ;  /* 0x0000000102029836 */ /* 0x000fe20000000000 */
[----:B------:R-:W-:Y:S02]  /*143d0*/  ISETP.NE.AND P1, PT, R6, RZ, PT ;  /* 0x000000ff0600720c */ /* 0x000fe40003f25270 */
[----:B------:R-:W-:-:S13]  /*143e0*/  ISETP.GE.U32.AND P0, PT, R4, R7, PT ;  /* 0x000000070400720c */ /* 0x000fda0003f06070 */
[----:B------:R-:W-:-:S04]  /*143f0*/  @P0 VIADD R2, R2, 0x1 ;  /* 0x0000000102020836 */ /* 0x000fc80000000000 */
[----:B------:R-:W-:Y:S01]  /*14400*/  @!P2 IMAD.MOV R2, RZ, RZ, -R2 ;  /* 0x000000ffff02a224 */ /* 0x000fe200078e0a02 */
[----:B------:R-:W-:Y:S01]  /*14410*/  @!P1 LOP3.LUT R2, RZ, R6, RZ, 0x33, !PT ;  /* 0x00000006ff029212 */ /* 0x000fe200078e33ff */
[----:B------:R-:W-:-:S04]  /*14420*/  IMAD.MOV R6, RZ, RZ, -R6 ;  /* 0x000000ffff067224 */ /* 0x000fc800078e0a06 */
[----:B------:R-:W-:Y:S01]  /*14430*/  IMAD R18, R2, R6, R9 ;  /* 0x0000000602127224 */ /* 0x000fe200078e0209 */
[----:B------:R-:W-:-:S05]  /*14440*/  LOP3.LUT R2, RZ, R2, RZ, 0x33, !PT ;  /* 0x00000002ff027212 */ /* 0x000fca00078e33ff */
[----:B------:R-:W-:Y:S01]  /*14450*/  IMAD.IADD R17, R5, 0x1, R2 ;  /* 0x0000000105117824 */ /* 0x000fe200078e0202 */
[----:B------:R-:W-:Y:S06]  /*14460*/  BRA `(.L_x_1424) ;  /* 0x00000000001c7947 */ /* 0x000fec0003800000 */
.L_x_1416:
[----:B------:R-:W-:Y:S01]  /*14470*/  UMOV UR4, URZ ;  /* 0x0000003f00047c82 */ /* 0x000fe20008000000 */
[----:B------:R-:W-:Y:S01]  /*14480*/  UMOV UR5, URZ ;  /* 0x0000003f00057c82 */ /* 0x000fe20008000000 */
[----:B------:R-:W-:Y:S01]  /*14490*/  ULDC UR6, c[0x0][0xc3c] ;  /* 0x00030f0000067ab9 */ /* 0x000fe20000000800 */
[----:B------:R-:W-:Y:S02]  /*144a0*/  IMAD.MOV.U32 R16, RZ, RZ, R0 ;  /* 0x000000ffff107224 */ /* 0x000fe400078e0000 */
[----:B------:R-:W-:Y:S02]  /*144b0*/  IMAD.U32 R17, RZ, RZ, UR4 ;  /* 0x00000004ff117e24 */ /* 0x000fe4000f8e00ff */
[----:B------:R-:W-:Y:S02]  /*144c0*/  IMAD.U32 R18, RZ, RZ, UR5 ;  /* 0x00000005ff127e24 */ /* 0x000fe4000f8e00ff */
[----:B------:R-:W-:-:S07]  /*144d0*/  IMAD.U32 R19, RZ, RZ, UR6 ;  /* 0x00000006ff137e24 */ /* 0x000fce000f8e00ff */
.L_x_1424:
[----:B------:R-:W2:Y:S01]  /*144e0*/  S2R R0, SR_TID.X ;  /* 0x0000000000007919 */ /* 0x000ea20000002100 */
        /* <DEDUP_REMOVED lines=9> */
.L_x_1413:
[----:B------:R-:W-:Y:S02]  /*14580*/  ULDC UR4, c[0x0][0xc3c] ;  /* 0x00030f0000047ab9 */ /* 0x000fe40000000800 */
[----:B--2---:R-:W-:-:S13]  /*14590*/  ISETP.GE.AND P0, PT, R19, UR4, PT ;  /* 0x0000000413007c0c */ /* 0x004fda000bf06270 */
[----:B------:R-:W-:Y:S05]  /*145a0*/  @!P0 BRA `(.L_x_1425) ;  /* 0xffffffb4000c8947 */ /* 0x000fea000383ffff */
[----:B------:R-:W-:Y:S05]  /*145b0*/  BSYNC B8 ;  /* 0x0000000000087941 */ /* 0x000fea0003800000 */
.L_x_1354:
[----:B--2---:R-:W2:Y:S01]  /*145c0*/  LDL.LU R0, [R1+0x14] ;  /* 0x0000140001007983 */ /* 0x004ea20000300800 */
[----:B------:R-:W-:Y:S01]  /*145d0*/  BSSY B0, `(.L_x_1426) ;  /* 0x000000b000007945 */ /* 0x000fe20003800000 */
[----:B------:R-:W4:Y:S01]  /*145e0*/  S2R R5, SR_CgaCtaId ;  /* 0x0000000000057919 */ /* 0x000f220000008800 */
[----:B--2---:R-:W-:-:S05]  /*145f0*/  VIADD R0, R0, 0x1 ;  /* 0x0000000100007836 */ /* 0x004fca0000000000 */
[----:B0-----:R-:W-:-:S04]  /*14600*/  LEA.HI R2, R0, R0, RZ, 0x1 ;  /* 0x0000000000027211 */ /* 0x001fc800078f08ff */
[----:B------:R-:W-:Y:S02]  /*14610*/  LOP3.LUT R3, R2, 0xfffffffe, RZ, 0xc0, !PT ;  /* 0xfffffffe02037812 */ /* 0x000fe400078ec0ff */
[----:B------:R-:W-:-:S03]  /*14620*/  MOV R2, 0x400 ;  /* 0x0000040000027802 */ /* 0x000fc60000000f00 */
[----:B------:R-:W-:Y:S01]  /*14630*/  IMAD.IADD R0, R0, 0x1, -R3 ;  /* 0x0000000100007824 */ /* 0x000fe200078e0a03 */
[----:B----4-:R-:W-:-:S04]  /*14640*/  LEA R5, R5, R2, 0x18 ;  /* 0x0000000205057211 */ /* 0x010fc800078ec0ff */
[----:B------:R-:W-:-:S04]  /*14650*/  SHF.L.U32 R0, R0, 0x1f, RZ ;  /* 0x0000001f00007819 */ /* 0x000fc800000006ff */
[----:B------:R-:W0:Y:S02]  /*14660*/  SYNCS.PHASECHK.TRANS64.TRYWAIT P0, [R5+URZ+0x2a820], R0 ;  /* 0x02a82000050075a7 */ /* 0x000e24000800017f */
[----:B0-----:R-:W-:Y:S05]  /*14670*/  @!P0 BRA `(.L_x_1427) ;  /* 0x0000003c000c8947 */ /* 0x001fea0003800000 */
.L_x_1545:
[----:B------:R-:W-:Y:S05]  /*14680*/  BSYNC B0 ;  /* 0x0000000000007941 */ /* 0x000fea0003800000 */
.L_x_1426:
[----:B------:R-:W-:-:S03]  /*14690*/  UMOV UR4, 0xffffffff ;  /* 0xffffffff00047882 */ /* 0x000fc60000000000 */
[----:B------:R-:W-:Y:S05]  /*146a0*/  BRA.DIV UR4, `(.L_x_1428) ;  /* 0x0000003e04147947 */ /* 0x000fea000b800000 */
[----:B0-----:R-:W0:Y:S02]  /*146b0*/  S2R R0, SR_TID.X ;  /* 0x0000000000007919 */ /* 0x001e240000002100 */
[----:B0-----:R-:W-:-:S04]  /*146c0*/  SHF.R.U32.HI R0, RZ, 0x5, R0 ;  /* 0x00000005ff007819 */ /* 0x001fc80000011600 */
[----:B------:R-:W-:-:S05]  /*146d0*/  LOP3.LUT R0, R0, 0x3, RZ, 0xc0, !PT ;  /* 0x0000000300007812 */ /* 0x000fca00078ec0ff */
[----:B------:R0:W2:Y:S02]  /*146e0*/  SHFL.IDX PT, R14, R0, RZ, 0x1f ;  /* 0x00001fff000e7589 */ /* 0x0000a400000e0000 */
.L_x_1548:
[----:B--2---:R-:W-:Y:S01]  /*146f0*/  ISETP.NE.AND P0, PT, R14, RZ, PT ;  /* 0x000000ff0e00720c */ /* 0x004fe20003f05270 */
[----:B------:R-:W-:-:S12]  /*14700*/  BSSY B0, `(.L_x_1429) ;  /* 0x0000026000007945 */ /* 0x000fd80003800000 */
[----:B------:R-:W-:Y:S05]  /*14710*/  @P0 BRA `(.L_x_1430) ;  /* 0x0000000000900947 */ /* 0x000fea0003800000 */
[----:B------:R-:W-:-:S03]  /*14720*/  UMOV UR4, 0xffffffff ;  /* 0xffffffff00047882 */ /* 0x000fc60000000000 */
[----:B------:R-:W-:Y:S05]  /*14730*/  BRA.DIV UR4, `(.L_x_1431) ;  /* 0x0000003e04247947 */ /* 0x000fea000b800000 */
[----:B------:R-:W-:-:S13]  /*14740*/  ELECT P6, URZ, PT ;  /* 0x00000000003f782f */ /* 0x000fda00038c0000 */
.L_x_1551:
        /* <DEDUP_REMOVED lines=8> */
.L_x_1432:
[----:B------:R-:W-:Y:S01]  /*147d0*/  IMAD R3, R25, 0x8, R5 ;  /* 0x0000000819037824 */ /* 0x000fe200078e0205 */
[----:B------:R-:W-:Y:S01]  /*147e0*/  SHF.L.U32 R2, R27, 0x1f, RZ ;  /* 0x0000001f1b027819 */ /* 0x000fe200000006ff */
[----:B------:R-:W-:-:S03]  /*147f0*/  VIADD R25, R25, 0x1 ;  /* 0x0000000119197836 */ /* 0x000fc60000000000 */
[----:B------:R-:W0:Y:S02]  /*14800*/  SYNCS.PHASECHK.TRANS64.TRYWAIT P1, [R3+URZ+0x2a840], R2 ;  /* 0x02a84002030075a7 */ /* 0x000e24000802017f */
[----:B------:R-:W-:-:S04]  /*14810*/  ISETP.NE.AND P2, PT, R25, 0x2, PT ;  /* 0x000000021900780c */ /* 0x000fc80003f45270 */
[----:B------:R-:W-:Y:S01]  /*14820*/  SEL R0, RZ, 0x1, P2 ;  /* 0x00000001ff007807 */ /* 0x000fe20001000000 */
[----:B0-----:R-:W-:Y:S08]  /*14830*/  @!P1 BRA `(.L_x_1433) ;  /* 0x0000003c00049947 */ /* 0x001ff00003800000 */
.L_x_1552:
[----:B------:R-:W-:Y:S02]  /*14840*/  SEL R25, R25, RZ, P2 ;  /* 0x000000ff19197207 */ /* 0x000fe40001000000 */
[----:B------:R-:W-:Y:S01]  /*14850*/  LOP3.LUT R0, R27, R0, RZ, 0x3c, !PT ;  /* 0x000000001b007212 */ /* 0x000fe200078e3cff */
[----:B------:R-:W-:Y:S06]  /*14860*/  @!P0 BRA `(.L_x_1434) ;  /* 0x0000000000048947 */ /* 0x000fec0003800000 */
[----:B------:R-:W-:Y:S01]  /*14870*/  BPT.TRAP 0x1 ;  /* 0x000000040000795c */ /* 0x000fe20000300000 */
.L_x_1434:
[----:B------:R-:W-:Y:S01]  /*14880*/  IMAD R25, R25, 0x8, R5 ;  /* 0x0000000819197824 */ /* 0x000fe200078e0205 */
[----:B------:R-:W-:-:S04]  /*14890*/  SHF.L.U32 R0, R0, 0x1f, RZ ;  /* 0x0000001f00007819 */ /* 0x000fc800000006ff */
[----:B------:R-:W2:Y:S02]  /*148a0*/  SYNCS.PHASECHK.TRANS64.TRYWAIT P1, [R25+URZ+0x2a840], R0 ;  /* 0x02a84000190075a7 */ /* 0x000ea4000802017f */
[----:B--2---:R-:W-:Y:S05]  /*148b0*/  @!P1 BRA `(.L_x_1435) ;  /* 0x0000003800f89947 */ /* 0x004fea0003800000 */
.L_x_1553:
[----:B------:R-:W-:Y:S05]  /*148c0*/  @!P0 BRA `(.L_x_1436) ;  /* 0x0000000000048947 */ /* 0x000fea0003800000 */
[----:B------:R-:W-:Y:S01]  /*148d0*/  BPT.TRAP 0x1 ;  /* 0x000000040000795c */ /* 0x000fe20000300000 */
.L_x_1436:
[----:B------:R-:W4:Y:S02]  /*148e0*/  SYNCS.PHASECHK.TRANS64.TRYWAIT P1, [R3+URZ+0x2a860], R2 ;  /* 0x02a86002030075a7 */ /* 0x000f24000802017f */
[----:B----4-:R-:W-:Y:S05]  /*148f0*/  @!P1 BRA `(.L_x_1437) ;  /* 0x0000003800fc9947 */ /* 0x010fea0003800000 */
.L_x_1554:
[----:B------:R-:W-:Y:S05]  /*14900*/  @!P0 BRA `(.L_x_1438) ;  /* 0x0000000000048947 */ /* 0x000fea0003800000 */
[----:B------:R-:W-:Y:S01]  /*14910*/  BPT.TRAP 0x1 ;  /* 0x000000040000795c */ /* 0x000fe20000300000 */
.L_x_1438:
[----:B------:R0:W0:Y:S02]  /*14920*/  SYNCS.PHASECHK.TRANS64.TRYWAIT P0, [R25+URZ+0x2a860], R0 ;  /* 0x02a86000190075a7 */ /* 0x000024000800017f */
[----:B0-----:R-:W-:Y:S05]  /*14930*/  @!P0 NANOSLEEP.SYNCS 0x989680 ;  /* 0x009896800000895d */ /* 0x001fea0003900000 */
[----:B------:R-:W0:Y:S02]  /*14940*/  @!P0 SYNCS.PHASECHK.TRANS64 P0, [R25+URZ+0x2a860], R0 ;  /* 0x02a86000190085a7 */ /* 0x000e24000800007f */
[----:B0-----:R-:W-:Y:S05]  /*14950*/  @!P0 BRA `(.L_x_1438) ;  /* 0xfffffffc00f08947 */ /* 0x001fea000383ffff */
.L_x_1430:
[----:B------:R-:W-:Y:S05]  /*14960*/  BSYNC B0 ;  /* 0x0000000000007941 */ /* 0x000fea0003800000 */
.L_x_1429:
[----:B------:R-:W-:Y:S05]  /*14970*/  EXIT ;  /* 0x000000000000794d */ /* 0x000fea0003800000 */
.L_x_1248:
[----:B0-----:R-:W-:-:S04]  /*14980*/  IMAD.U32 R3, RZ, RZ, UR40 ;  /* 0x00000028ff037e24 */ /* 0x001fc8000f8e00ff */
[----:B------:R0:W1:Y:S03]  /*14990*/  SYNCS.PHASECHK.TRANS64.TRYWAIT P1, [R3+URZ+0x2a800], R0 ;  /* 0x02a80000030075a7 */ /* 0x000066000802017f */
[----:B-1----:R-:W-:Y:S05]  /*149a0*/  @!P1 NANOSLEEP.SYNCS 0x989680 ;  /* 0x009896800000995d */ /* 0x002fea0003900000 */
[----:B------:R-:W1:Y:S02]  /*149b0*/  @!P1 SYNCS.PHASECHK.TRANS64 P1, [R3+URZ+0x2a800], R0 ;  /* 0x02a80000030095a7 */ /* 0x000e64000802007f */
[----:B-1----:R-:W-:Y:S05]  /*149c0*/  @!P1 BRA `(.L_x_1248) ;  /* 0xfffffffc00ec9947 */ /* 0x002fea000383ffff */
[----:B------:R-:W-:Y:S05]  /*149d0*/  BRA `(.L_x_1439) ;  /* 0xfffffed000047947 */ /* 0x000fea000383ffff */
.L_x_1252:
[----:B-1----:R1:W2:Y:S02]  /*149e0*/  SYNCS.PHASECHK.TRANS64.TRYWAIT P1, [R3+URZ+0x2a830], R0 ;  /* 0x02a83000030075a7 */ /* 0x0022a4000802017f */
[----:B--2---:R-:W-:Y:S05]  /*149f0*/  @!P1 NANOSLEEP.SYNCS 0x989680 ;  /* 0x009896800000995d */ /* 0x004fea0003900000 */
[----:B------:R-:W2:Y:S02]  /*14a00*/  @!P1 SYNCS.PHASECHK.TRANS64 P1, [R3+URZ+0x2a830], R0 ;  /* 0x02a83000030095a7 */ /* 0x000ea4000802007f */
[----:B--2---:R-:W-:Y:S05]  /*14a10*/  @!P1 BRA `(.L_x_1252) ;  /* 0xfffffffc00f09947 */ /* 0x004fea000383ffff */
[----:B------:R-:W-:Y:S05]  /*14a20*/  BRA `(.L_x_1251) ;  /* 0xfffffed000207947 */ /* 0x000fea000383ffff */
.L_x_1269:
[----:B-1----:R-:W-:-:S04]  /*14a30*/  IMAD.U32 R10, RZ, RZ, UR6 ;  /* 0x00000006ff0a7e24 */ /* 0x002fc8000f8e00ff */
[----:B------:R1:W2:Y:S03]  /*14a40*/  SYNCS.PHASECHK.TRANS64.TRYWAIT P1, [R10+URZ+0x2a830], R9 ;  /* 0x02a830090a0075a7 */ /* 0x0002a6000802017f */
[----:B--2---:R-:W-:Y:S05]  /*14a50*/  @!P1 NANOSLEEP.SYNCS 0x989680 ;  /* 0x009896800000995d */ /* 0x004fea0003900000 */
[----:B------:R-:W2:Y:S02]  /*14a60*/  @!P1 SYNCS.PHASECHK.TRANS64 P1, [R10+URZ+0x2a830], R9 ;  /* 0x02a830090a0095a7 */ /* 0x000ea4000802007f */
[----:B--2---:R-:W-:Y:S05]  /*14a70*/  @!P1 BRA `(.L_x_1269) ;  /* 0xfffffffc00ec9947 */ /* 0x004fea000383ffff */
[----:B------:R-:W-:Y:S05]  /*14a80*/  BRA `(.L_x_1268) ;  /* 0xfffffefc001c7947 */ /* 0x000fea000383ffff */
.L_x_1273:
[----:B01----:R-:W-:-:S04]  /*14a90*/  IMAD.U32 R9, RZ, RZ, UR5 ;  /* 0x00000005ff097e24 */ /* 0x003fc8000f8e00ff */
[----:B------:R0:W1:Y:S03]  /*14aa0*/  SYNCS.PHASECHK.TRANS64.TRYWAIT P1, [R9+URZ+0x2a850], R0 ;  /* 0x02a85000090075a7 */ /* 0x000066000802017f */
[----:B-1----:R-:W-:Y:S05]  /*14ab0*/  @!P1 NANOSLEEP.SYNCS 0x989680 ;  /* 0x009896800000995d */ /* 0x002fea0003900000 */
[----:B------:R-:W1:Y:S02]  /*14ac0*/  @!P1 SYNCS.PHASECHK.TRANS64 P1, [R9+URZ+0x2a850], R0 ;  /* 0x02a85000090095a7 */ /* 0x000e64000802007f */
[----:B-1----:R-:W-:Y:S05]  /*14ad0*/  @!P1 BRA `(.L_x_1273) ;  /* 0xfffffffc00ec9947 */ /* 0x002fea000383ffff */
[----:B------:R-:W-:Y:S05]  /*14ae0*/  BRA `(.L_x_1272) ;  /* 0xffffff0400447947 */ /* 0x000fea000383ffff */
.L_x_1292:
[----:B-1----:R-:W-:-:S04]  /*14af0*/  IMAD.U32 R10, RZ, RZ, UR6 ;  /* 0x00000006ff0a7e24 */ /* 0x002fc8000f8e00ff */
[----:B------:R1:W2:Y:S03]  /*14b00*/  SYNCS.PHASECHK.TRANS64.TRYWAIT P1, [R10+URZ+0x2a830], R9 ;  /* 0x02a830090a0075a7 */ /* 0x0002a6000802017f */
[----:B--2---:R-:W-:Y:S05]  /*14b10*/  @!P1 NANOSLEEP.SYNCS 0x989680 ;  /* 0x009896800000995d */ /* 0x004fea0003900000 */
[----:B------:R-:W2:Y:S02]  /*14b20*/  @!P1 SYNCS.PHASECHK.TRANS64 P1, [R10+URZ+0x2a830], R9 ;  /* 0x02a830090a0095a7 */ /* 0x000ea4000802007f */
[----:B--2---:R-:W-:Y:S05]  /*14b30*/  @!P1 BRA `(.L_x_1292) ;  /* 0xfffffffc00ec9947 */ /* 0x004fea000383ffff */
[----:B------:R-:W-:Y:S05]  /*14b40*/  BRA `(.L_x_1291) ;  /* 0xffffff2800e47947 */ /* 0x000fea000383ffff */
.L_x_1296:
[----:B01----:R-:W-:-:S04]  /*14b50*/  IMAD.U32 R9, RZ, RZ, UR5 ;  /* 0x00000005ff097e24 */ /* 0x003fc8000f8e00ff */
[----:B------:R0:W1:Y:S03]  /*14b60*/  SYNCS.PHASECHK.TRANS64.TRYWAIT P1, [R9+URZ+0x2a850], R0 ;  /* 0x02a85000090075a7 */ /* 0x000066000802017f */
[----:B-1----:R-:W-:Y:S05]  /*14b70*/  @!P1 NANOSLEEP.SYNCS 0x989680 ;  /* 0x009896800000995d */ /* 0x002fea0003900000 */
[----:B------:R-:W1:Y:S02]  /*14b80*/  @!P1 SYNCS.PHASECHK.TRANS64 P1, [R9+URZ+0x2a850], R0 ;  /* 0x02a85000090095a7 */ /* 0x000e64000802007f */
[----:B-1----:R-:W-:Y:S05]  /*14b90*/  @!P1 BRA `(.L_x_1296) ;  /* 0xfffffffc00ec9947 */ /* 0x002fea000383ffff */
[----:B------:R-:W-:Y:S05]  /*14ba0*/  BRA `(.L_x_1295) ;  /* 0xffffff34000c7947 */ /* 0x000fea000383ffff */
.L_x_1304:
[----:B-1----:R-:W-:-:S04]  /*14bb0*/  IMAD.U32 R10, RZ, RZ, UR5 ;  /* 0x00000005ff0a7e24 */ /* 0x002fc8000f8e00ff */
[----:B------:R1:W2:Y:S03]  /*14bc0*/  SYNCS.PHASECHK.TRANS64.TRYWAIT P1, [R10+URZ+0x2a830], R9 ;  /* 0x02a830090a0075a7 */ /* 0x0002a6000802017f */
[----:B--2---:R-:W-:Y:S05]  /*14bd0*/  @!P1 NANOSLEEP.SYNCS 0x989680 ;  /* 0x009896800000995d */ /* 0x004fea0003900000 */
[----:B------:R-:W2:Y:S02]  /*14be0*/  @!P1 SYNCS.PHASECHK.TRANS64 P1, [R10+URZ+0x2a830], R9 ;  /* 0x02a830090a0095a7 */ /* 0x000ea4000802007f */
[----:B--2---:R-:W-:Y:S05]  /*14bf0*/  @!P1 BRA `(.L_x_1304) ;  /* 0xfffffffc00ec9947 */ /* 0x004fea000383ffff */
[----:B------:R-:W-:Y:S05]  /*14c00*/  BRA `(.L_x_1303) ;  /* 0xffffff4400d47947 */ /* 0x000fea000383ffff */
.L_x_1308:
[----:B01----:R-:W-:-:S04]  /*14c10*/  IMAD.U32 R9, RZ, RZ, UR5 ;  /* 0x00000005ff097e24 */ /* 0x003fc8000f8e00ff */
[----:B------:R0:W1:Y:S03]  /*14c20*/  SYNCS.PHASECHK.TRANS64.TRYWAIT P1, [R9+URZ+0x2a850], R0 ;  /* 0x02a85000090075a7 */ /* 0x000066000802017f */
[----:B-1----:R-:W-:Y:S05]  /*14c30*/  @!P1 NANOSLEEP.SYNCS 0x989680 ;  /* 0x009896800000995d */ /* 0x002fea0003900000 */
[----:B------:R-:W1:Y:S02]  /*14c40*/  @!P1 SYNCS.PHASECHK.TRANS64 P1, [R9+URZ+0x2a850], R0 ;  /* 0x02a85000090095a7 */ /* 0x000e64000802007f */
[----:B-1----:R-:W-:Y:S05]  /*14c50*/  @!P1 BRA `(.L_x_1308) ;  /* 0xfffffffc00ec9947 */ /* 0x002fea000383ffff */
[----:B------:R-:W-:Y:S05]  /*14c60*/  BRA `(.L_x_1307) ;  /* 0xffffff4c00fc7947 */ /* 0x000fea000383ffff */
.L_x_1323:
[----:B-1----:R-:W-:-:S04]  /*14c70*/  IMAD.U32 R5, RZ, RZ, UR5 ;  /* 0x00000005ff057e24 */ /* 0x002fc8000f8e00ff */
[----:B------:R1:W2:Y:S03]  /*14c80*/  SYNCS.PHASECHK.TRANS64.TRYWAIT P1, [R5+URZ+0x2a850], R0 ;  /* 0x02a85000050075a7 */ /* 0x0002a6000802017f */
[----:B--2---:R-:W-:Y:S05]  /*14c90*/  @!P1 NANOSLEEP.SYNCS 0x989680 ;  /* 0x009896800000995d */ /* 0x004fea0003900000 */
[----:B------:R-:W2:Y:S02]  /*14ca0*/  @!P1 SYNCS.PHASECHK.TRANS64 P1, [R5+URZ+0x2a850], R0 ;  /* 0x02a85000050095a7 */ /* 0x000ea4000802007f */
[----:B--2---:R-:W-:Y:S05]  /*14cb0*/  @!P1 BRA `(.L_x_1323) ;  /* 0xfffffffc00ec9947 */ /* 0x004fea000383ffff */
[----:B------:R-:W-:Y:S05]  /*14cc0*/  BRA `(.L_x_1322) ;  /* 0xffffff7400ec7947 */ /* 0x000fea000383ffff */
.L_x_1374:
[----:B------:R-:W-:Y:S01]  /*14cd0*/  SHF.R.U32.HI R7, RZ, 0x5, R21 ;  /* 0x00000005ff077819 */ /* 0x000fe20000011615 */
[----:B------:R-:W-:Y:S01]  /*14ce0*/  BSSY B0, `(.L_x_1440) ;  /* 0x0000009000007945 */ /* 0x000fe20003800000 */
[----:B------:R-:W-:Y:S02]  /*14cf0*/  IMAD.MOV.U32 R12, RZ, RZ, RZ ;  /* 0x000000ffff0c7224 */ /* 0x000fe400078e00ff */
[----:B------:R-:W-:Y:S01]  /*14d00*/  LOP3.LUT R7, R7, 0x3, RZ, 0xc0, !PT ;  /* 0x0000000307077812 */ /* 0x000fe200078ec0ff */
[----:B------:R-:W-:Y:S02]  /*14d10*/  IMAD.MOV.U32 R11, RZ, RZ, 0x1f ;  /* 0x0000001fff0b7424 */ /* 0x000fe400078e00ff */
[----:B------:R-:W-:Y:S02]  /*14d20*/  IMAD.MOV.U32 R15, RZ, RZ, -0x1 ;  /* 0xffffffffff0f7424 */ /* 0x000fe400078e00ff */
[----:B------:R-:W-:-:S07]  /*14d30*/  IMAD.MOV.U32 R13, RZ, RZ, R7 ;  /* 0x000000ffff0d7224 */ /* 0x000fce00078e0007 */
[----:B0----5:R-:W-:Y:S05]  /*14d40*/  WARPSYNC.COLLECTIVE R15, `(.L_x_1441) ;  /* 0x000000000f087348 */ /* 0x021fea0003c00000 */
[----:B------:R1:W2:Y:S02]  /*14d50*/  SHFL.IDX P6, R14, R13, R12, R11 ;  /* 0x0000000c0d0e7389 */ /* 0x0002a400000c000b */
[----:B012--5:R-:W-:Y:S01]  /*14d60*/  ENDCOLLECTIVE ;  /* 0x000000000000791b */ /* 0x027fe20003800000 */
.L_x_1441:
[----:B------:R-:W-:Y:S05]  /*14d70*/  BSYNC B0 ;  /* 0x0000000000007941 */ /* 0x000fea0003800000 */
.L_x_1440:
[----:B------:R-:W-:Y:S05]  /*14d80*/  BRA `(.L_x_1442) ;  /* 0xffffffbc00747947 */ /* 0x000fea000383ffff */
.L_x_1377:
[----:B-1----:R1:W2:Y:S02]  /*14d90*/  SYNCS.PHASECHK.TRANS64.TRYWAIT P0, [R7+URZ+0x2a840], R2 ;  /* 0x02a84002070075a7 */ /* 0x0022a4000800017f */
[----:B--2---:R-:W-:Y:S05]  /*14da0*/  @!P0 NANOSLEEP.SYNCS 0x989680 ;  /* 0x009896800000895d */ /* 0x004fea0003900000 */
[----:B------:R-:W2:Y:S02]  /*14db0*/  @!P0 SYNCS.PHASECHK.TRANS64 P0, [R7+URZ+0x2a840], R2 ;  /* 0x02a84002070085a7 */ /* 0x000ea4000800007f */
[----:B--2---:R-:W-:Y:S05]  /*14dc0*/  @!P0 BRA `(.L_x_1377) ;  /* 0xfffffffc00f08947 */ /* 0x004fea000383ffff */
[----:B------:R-:W-:Y:S05]  /*14dd0*/  BRA `(.L_x_1443) ;  /* 0xffffffbc00f07947 */ /* 0x000fea000383ffff */
.L_x_1378:
        /* <DEDUP_REMOVED lines=8> */
.L_x_1445:
[----:B------:R-:W-:Y:S05]  /*14e60*/  BSYNC B0 ;  /* 0x0000000000007941 */ /* 0x000fea0003800000 */
.L_x_1444:
        /* <DEDUP_REMOVED lines=9> */
.L_x_1446:
[----:B------:R-:W-:Y:S02]  /*14f00*/  IMAD.MOV.U32 R13, RZ, RZ, R0 ;  /* 0x000000ffff0d7224 */ /* 0x000fe400078e0000 */
[----:B------:R-:W-:Y:S02]  /*14f10*/  IMAD.MOV.U32 R12, RZ, RZ, 0x1 ;  /* 0x00000001ff0c7424 */ /* 0x000fe400078e00ff */
[----:B------:R-:W-:-:S07]  /*14f20*/  IMAD.MOV.U32 R3, RZ, RZ, R14 ;  /* 0x000000ffff037224 */ /* 0x000fce00078e000e */
[----:B------:R-:W-:Y:S05]  /*14f30*/  WARPSYNC.COLLECTIVE R15, `(.L_x_1447) ;  /* 0x000000000f087348 */ /* 0x000fea0003c00000 */
[----:B------:R0:W1:Y:S02]  /*14f40*/  SHFL.IDX P6, R14, R13, R12, R11 ;  /* 0x0000000c0d0e7389 */ /* 0x00006400000c000b */
[----:B01----:R-:W-:Y:S01]  /*14f50*/  ENDCOLLECTIVE ;  /* 0x000000000000791b */ /* 0x003fe20003800000 */
.L_x_1447:
        /* <DEDUP_REMOVED lines=13> */
[----:B0-----:R-:W-:-:S07]  /*15030*/  IMAD.MOV.U32 R2, RZ, RZ, R14 ;  /* 0x000000ffff027224 */ /* 0x001fce00078e000e */
[----:B------:R-:W-:Y:S05]  /*15040*/  WARPSYNC.COLLECTIVE R15, `(.L_x_1448) ;  /* 0x000000000f087348 */ /* 0x000fea0003c00000 */
[----:B------:R0:W1:Y:S02]  /*15050*/  SHFL.IDX P6, R14, R13, R12, R11 ;  /* 0x0000000c0d0e7389 */ /* 0x00006400000c000b */
[----:B01----:R-:W-:Y:S01]  /*15060*/  ENDCOLLECTIVE ;  /* 0x000000000000791b */ /* 0x003fe20003800000 */
.L_x_1448:
[----:B------:R-:W-:Y:S02]  /*15070*/  @P1 IMAD R8, R5, 0x2, R22 ;  /* 0x0000000205081824 */ /* 0x000fe400078e0216 */
[----:B------:R-:W-:Y:S02]  /*15080*/  IMAD.MOV.U32 R13, RZ, RZ, R0 ;  /* 0x000000ffff0d7224 */ /* 0x000fe400078e0000 */
[----:B------:R-:W-:Y:S02]  /*15090*/  IMAD.MOV.U32 R12, RZ, RZ, 0x2 ;  /* 0x00000002ff0c7424 */ /* 0x000fe400078e00ff */
[----:B------:R-:W-:-:S07]  /*150a0*/  IMAD.MOV.U32 R3, RZ, RZ, R14 ;  /* 0x000000ffff037224 */ /* 0x000fce00078e000e */
[----:B------:R-:W-:Y:S05]  /*150b0*/  WARPSYNC.COLLECTIVE R15, `(.L_x_1449) ;  /* 0x000000000f087348 */ /* 0x000fea0003c00000 */
[----:B------:R0:W1:Y:S02]  /*150c0*/  SHFL.IDX P6, R14, R13, R12, R11 ;  /* 0x0000000c0d0e7389 */ /* 0x00006400000c000b */
[----:B01----:R-:W-:Y:S01]  /*150d0*/  ENDCOLLECTIVE ;  /* 0x000000000000791b */ /* 0x003fe20003800000 */
.L_x_1449:
        /* <DEDUP_REMOVED lines=17> */
.L_x_1450:
[----:B------:R-:W-:Y:S02]  /*151f0*/  @P1 IMAD R8, R5, 0x2, R22 ;  /* 0x0000000205081824 */ /* 0x000fe400078e0216 */
[----:B------:R-:W-:Y:S02]  /*15200*/  IMAD.MOV.U32 R13, RZ, RZ, R0 ;  /* 0x000000ffff0d7224 */ /* 0x000fe400078e0000 */
[----:B------:R-:W-:Y:S02]  /*15210*/  IMAD.MOV.U32 R12, RZ, RZ, 0x3 ;  /* 0x00000003ff0c7424 */ /* 0x000fe400078e00ff */
[----:B------:R-:W-:-:S07]  /*15220*/  IMAD.MOV.U32 R3, RZ, RZ, R14 ;  /* 0x000000ffff037224 */ /* 0x000fce00078e000e */
[----:B------:R-:W-:Y:S05]  /*15230*/  WARPSYNC.COLLECTIVE R15, `(.L_x_1451) ;  /* 0x000000000f087348 */ /* 0x000fea0003c00000 */
[----:B------:R0:W1:Y:S02]  /*15240*/  SHFL.IDX P6, R14, R13, R12, R11 ;  /* 0x0000000c0d0e7389 */ /* 0x00006400000c000b */
[----:B01----:R-:W-:Y:S01]  /*15250*/  ENDCOLLECTIVE ;  /* 0x000000000000791b */ /* 0x003fe20003800000 */
.L_x_1451:
        /* <DEDUP_REMOVED lines=17> */
.L_x_1452:
[----:B------:R-:W-:Y:S02]  /*15370*/  @P1 IMAD R8, R5, 0x2, R22 ;  /* 0x0000000205081824 */ /* 0x000fe400078e0216 */
[----:B------:R-:W-:Y:S02]  /*15380*/  IMAD.MOV.U32 R13, RZ, RZ, R0 ;  /* 0x000000ffff0d7224 */ /* 0x000fe400078e0000 */
[----:B------:R-:W-:Y:S02]  /*15390*/  IMAD.MOV.U32 R12, RZ, RZ, 0x4 ;  /* 0x00000004ff0c7424 */ /* 0x000fe400078e00ff */
[----:B------:R-:W-:-:S07]  /*153a0*/  IMAD.MOV.U32 R3, RZ, RZ, R14 ;  /* 0x000000ffff037224 */ /* 0x000fce00078e000e */
[----:B------:R-:W-:Y:S05]  /*153b0*/  WARPSYNC.COLLECTIVE R15, `(.L_x_1453) ;  /* 0x000000000f087348 */ /* 0x000fea0003c00000 */
[----:B------:R0:W1:Y:S02]  /*153c0*/  SHFL.IDX P6, R14, R13, R12, R11 ;  /* 0x0000000c0d0e7389 */ /* 0x00006400000c000b */
[----:B01----:R-:W-:Y:S01]  /*153d0*/  ENDCOLLECTIVE ;  /* 0x000000000000791b */ /* 0x003fe20003800000 */
.L_x_1453:
        /* <DEDUP_REMOVED lines=17> */
.L_x_1454:
[----:B------:R-:W-:Y:S02]  /*154f0*/  @P1 IMAD R8, R5, 0x2, R22 ;  /* 0x0000000205081824 */ /* 0x000fe400078e0216 */
[----:B------:R-:W-:Y:S02]  /*15500*/  IMAD.MOV.U32 R13, RZ, RZ, R0 ;  /* 0x000000ffff0d7224 */ /* 0x000fe400078e0000 */
[----:B------:R-:W-:Y:S02]  /*15510*/  IMAD.MOV.U32 R12, RZ, RZ, 0x5 ;  /* 0x00000005ff0c7424 */ /* 0x000fe400078e00ff */
[----:B------:R-:W-:-:S07]  /*15520*/  IMAD.MOV.U32 R3, RZ, RZ, R14 ;  /* 0x000000ffff037224 */ /* 0x000fce00078e000e */
[----:B------:R-:W-:Y:S05]  /*15530*/  WARPSYNC.COLLECTIVE R15, `(.L_x_1455) ;  /* 0x000000000f087348 */ /* 0x000fea0003c00000 */
[----:B------:R0:W1:Y:S02]  /*15540*/  SHFL.IDX P6, R14, R13, R12, R11 ;  /* 0x0000000c0d0e7389 */ /* 0x00006400000c000b */
[----:B01----:R-:W-:Y:S01]  /*15550*/  ENDCOLLECTIVE ;  /* 0x000000000000791b */ /* 0x003fe20003800000 */
.L_x_1455:
[----:B------:R-:W-:-:S05]  /*15560*/  @P1 LEA R3, P0, R9, R3, 0x1 ;  /* 0x0000000309031211 */ /* 0x000fca00078008ff */
[----:B------:R-:W-:-:S05]  /*15570*/  @P1 IMAD.X R2, RZ, RZ, R2, P0 ;  /* 0x000000ffff021224 */ /* 0x000fca00000e0602 */
[----:B------:R-:W-:Y:S01]  /*15580*/  @P1 LOP3.LUT R3, R3, R2, RZ, 0x3c, !PT ;  /* 0x0000000203031212 */ /* 0x000fe200078e3cff */
[----:B------:R-:W-:-:S03]  /*15590*/  IMAD.MOV.U32 R13, RZ, RZ, R4 ;  /* 0x000000ffff0d7224 */ /* 0x000fc600078e0004 */
[----:B------:R-:W-:-:S04]  /*155a0*/  @P1 LOP3.LUT R2, R3, R2, RZ, 0x3c, !PT ;  /* 0x0000000203021212 */ /* 0x000fc800078e3cff */
[----:B------:R-:W-:Y:S01]  /*155b0*/  @P1 LOP3.LUT R3, R3, R2, RZ, 0x3c, !PT ;  /* 0x0000000203031212 */ /* 0x000fe200078e3cff */
[----:B------:R-:W-:-:S07]  /*155c0*/  IMAD.MOV.U32 R0, RZ, RZ, R14 ;  /* 0x000000ffff007224 */ /* 0x000fce00078e000e */
[----:B------:R-:W-:Y:S05]  /*155d0*/  WARPSYNC.COLLECTIVE R15, `(.L_x_1456) ;  /* 0x000000000f087348 */ /* 0x000fea0003c00000 */
[----:B------:R0:W1:Y:S02]  /*155e0*/  SHFL.IDX P6, R14, R13, R12, R11 ;  /* 0x0000000c0d0e7389 */ /* 0x00006400000c000b */
[----:B01----:R-:W-:Y:S01]  /*155f0*/  ENDCOLLECTIVE ;  /* 0x000000000000791b */ /* 0x003fe20003800000 */
.L_x_1456:
        /* <DEDUP_REMOVED lines=8> */
.L_x_1383:
[----:B------:R-:W-:Y:S02]  /*15680*/  IMAD.MOV.U32 R13, RZ, RZ, R4 ;  /* 0x000000ffff0d7224 */ /* 0x000fe400078e0004 */
[----:B------:R-:W-:Y:S02]  /*15690*/  IMAD.MOV.U32 R12, RZ, RZ, RZ ;  /* 0x000000ffff0c7224 */ /* 0x000fe400078e00ff */
[----:B------:R-:W-:Y:S02]  /*156a0*/  IMAD.MOV.U32 R11, RZ, RZ, 0x181f ;  /* 0x0000181fff0b7424 */ /* 0x000fe400078e00ff */
[----:B------:R-:W-:Y:S02]  /*156b0*/  IMAD.MOV.U32 R15, RZ, RZ, -0x1 ;  /* 0xffffffffff0f7424 */ /* 0x000fe400078e00ff */
[----:B------:R-:W-:Y:S02]  /*156c0*/  IMAD R29, R29, R6, RZ ;  /* 0x000000061d1d7224 */ /* 0x000fe400078e02ff */
[----:B------:R-:W-:-:S07]  /*156d0*/  IMAD.IADD R26, R8, 0x1, R26 ;  /* 0x00000001081a7824 */ /* 0x000fce00078e021a */
[----:B------:R-:W-:Y:S05]  /*156e0*/  WARPSYNC.COLLECTIVE R15, `(.L_x_1458) ;  /* 0x000000000f087348 */ /* 0x000fea0003c00000 */
[----:B------:R0:W1:Y:S02]  /*156f0*/  SHFL.IDX P6, R14, R13, R12, R11 ;  /* 0x0000000c0d0e7389 */ /* 0x00006400000c000b */
[----:B01----:R-:W-:Y:S01]  /*15700*/  ENDCOLLECTIVE ;  /* 0x000000000000791b */ /* 0x003fe20003800000 */
.L_x_1458:
[C---:B------:R-:W-:Y:S01]  /*15710*/  VIADD R6, R26.reuse, 0x10 ;  /* 0x000000101a067836 */ /* 0x040fe20000000000 */
[----:B------:R-:W-:Y:S01]  /*15720*/  ISETP.GE.AND P1, PT, R26, R29, PT ;  /* 0x0000001d1a00720c */ /* 0x000fe20003f26270 */
[----:B------:R-:W-:Y:S02]  /*15730*/  IMAD.MOV.U32 R13, RZ, RZ, R0 ;  /* 0x000000ffff0d7224 */ /* 0x000fe400078e0000 */
[----:B------:R-:W-:-:S10]  /*15740*/  IMAD.MOV.U32 R2, RZ, RZ, R14 ;  /* 0x000000ffff027224 */ /* 0x000fd400078e000e */
[----:B------:R-:W-:Y:S05]  /*15750*/  WARPSYNC.COLLECTIVE R15, `(.L_x_1459) ;  /* 0x000000000f087348 */ /* 0x000fea0003c00000 */
[----:B------:R0:W1:Y:S02]  /*15760*/  SHFL.IDX P6, R14, R13, R12, R11 ;  /* 0x0000000c0d0e7389 */ /* 0x00006400000c000b */
[----:B01----:R-:W-:Y:S01]  /*15770*/  ENDCOLLECTIVE ;  /* 0x000000000000791b */ /* 0x003fe20003800000 */
.L_x_1459:
[----:B------:R-:W-:Y:S02]  /*15780*/  IMAD.MOV.U32 R13, RZ, RZ, R4 ;  /* 0x000000ffff0d7224 */ /* 0x000fe400078e0004 */
[----:B------:R-:W-:Y:S02]  /*15790*/  IMAD.MOV.U32 R12, RZ, RZ, 0x1 ;  /* 0x00000001ff0c7424 */ /* 0x000fe400078e00ff */
[----:B------:R-:W-:-:S07]  /*157a0*/  IMAD.MOV.U32 R3, RZ, RZ, R14 ;  /* 0x000000ffff037224 */ /* 0x000fce00078e000e */
[----:B------:R-:W-:Y:S05]  /*157b0*/  WARPSYNC.COLLECTIVE R15, `(.L_x_1460) ;  /* 0x000000000f087348 */ /* 0x000fea0003c00000 */
[----:B------:R0:W1:Y:S02]  /*157c0*/  SHFL.IDX P6, R14, R13, R12, R11 ;  /* 0x0000000c0d0e7389 */ /* 0x00006400000c000b */
[----:B01----:R-:W-:Y:S01]  /*157d0*/  ENDCOLLECTIVE ;  /* 0x000000000000791b */ /* 0x003fe20003800000 */
.L_x_1460:
[----:B------:R-:W-:-:S05]  /*157e0*/  @!P1 LEA R5, P4, R7, R3, 0x1 ;  /* 0x0000000307059211 */ /* 0x000fca00078808ff */
[----:B------:R-:W-:Y:S02]  /*157f0*/  @!P1 IMAD.X R3, RZ, RZ, R2, P4 ;  /* 0x000000ffff039224 */ /* 0x000fe400020e0602 */
[----:B------:R-:W-:Y:S02]  /*15800*/  @!P1 IMAD.MOV.U32 R2, RZ, RZ, R5 ;  /* 0x000000ffff029224 */ /* 0x000fe400078e0005 */
[----:B------:R-:W-:-:S03]  /*15810*/  IMAD.MOV.U32 R13, RZ, RZ, R0 ;  /* 0x000000ffff0d7224 */ /* 0x000fc600078e0000 */
        /* <DEDUP_REMOVED lines=11> */
.L_x_1461:
[----:B------:R-:W-:Y:S02]  /*158d0*/  IMAD.MOV.U32 R13, RZ, RZ, R4 ;  /* 0x000000ffff0d7224 */ /* 0x000fe400078e0004 */
[----:B------:R-:W-:Y:S02]  /*158e0*/  IMAD.MOV.U32 R12, RZ, RZ, 0x2 ;  /* 0x00000002ff0c7424 */ /* 0x000fe400078e00ff */
[----:B------:R-:W-:-:S07]  /*158f0*/  IMAD.MOV.U32 R3, RZ, RZ, R14 ;  /* 0x000000ffff037224 */ /* 0x000fce00078e000e */
[----:B------:R-:W-:Y:S05]  /*15900*/  WARPSYNC.COLLECTIVE R15, `(.L_x_1462) ;  /* 0x000000000f087348 */ /* 0x000fea0003c00000 */
[----:B------:R0:W1:Y:S02]  /*15910*/  SHFL.IDX P6, R14, R13, R12, R11 ;  /* 0x0000000c0d0e7389 */ /* 0x00006400000c000b */
[----:B01----:R-:W-:Y:S01]  /*15920*/  ENDCOLLECTIVE ;  /* 0x000000000000791b */ /* 0x003fe20003800000 */
.L_x_1462:
[----:B------:R-:W-:-:S05]  /*15930*/  @!P1 LEA R5, P4, R7, R3, 0x1 ;  /* 0x0000000307059211 */ /* 0x000fca00078808ff */
[----:B------:R-:W-:Y:S02]  /*15940*/  @!P1 IMAD.X R6, RZ, RZ, R2, P4 ;  /* 0x000000ffff069224 */ /* 0x000fe400020e0602 */
[----:B------:R-:W-:Y:S02]  /*15950*/  @!P1 IMAD.MOV.U32 R2, RZ, RZ, R5 ;  /* 0x000000ffff029224 */ /* 0x000fe400078e0005 */
[----:B------:R-:W-:Y:S02]  /*15960*/  @!P1 IMAD.MOV.U32 R3, RZ, RZ, R6 ;  /* 0x000000ffff039224 */ /* 0x000fe400078e0006 */
[----:B------:R-:W-:Y:S02]  /*15970*/  IMAD.MOV.U32 R13, RZ, RZ, R0 ;  /* 0x000000ffff0d7224 */ /* 0x000fe400078e0000 */
[----:B------:R-:W-:Y:S01]  /*15980*/  VIADD R6, R26, 0x20 ;  /* 0x000000201a067836 */ /* 0x000fe20000000000 */
        /* <DEDUP_REMOVED lines=11> */
.L_x_1463:
[----:B------:R-:W-:Y:S02]  /*15a40*/  IMAD.MOV.U32 R13, RZ, RZ, R4 ;  /* 0x000000ffff0d7224 */ /* 0x000fe400078e0004 */
[----:B------:R-:W-:Y:S02]  /*15a50*/  IMAD.MOV.U32 R12, RZ, RZ, 0x3 ;  /* 0x00000003ff0c7424 */ /* 0x000fe400078e00ff */
[----:B------:R-:W-:-:S07]  /*15a60*/  IMAD.MOV.U32 R3, RZ, RZ, R14 ;  /* 0x000000ffff037224 */ /* 0x000fce00078e000e */
[----:B------:R-:W-:Y:S05]  /*15a70*/  WARPSYNC.COLLECTIVE R15, `(.L_x_1464) ;  /* 0x000000000f087348 */ /* 0x000fea0003c00000 */
[----:B------:R0:W1:Y:S02]  /*15a80*/  SHFL.IDX P6, R14, R13, R12, R11 ;  /* 0x0000000c0d0e7389 */ /* 0x00006400000c000b */
[----:B01----:R-:W-:Y:S01]  /*15a90*/  ENDCOLLECTIVE ;  /* 0x000000000000791b */ /* 0x003fe20003800000 */
.L_x_1464:
        /* <DEDUP_REMOVED lines=17> */
.L_x_1465:
[----:B------:R-:W-:Y:S02]  /*15bb0*/  IMAD.MOV.U32 R13, RZ, RZ, R4 ;  /* 0x000000ffff0d7224 */ /* 0x000fe400078e0004 */
[----:B------:R-:W-:Y:S02]  /*15bc0*/  IMAD.MOV.U32 R12, RZ, RZ, 0x4 ;  /* 0x00000004ff0c7424 */ /* 0x000fe400078e00ff */
[----:B------:R-:W-:-:S07]  /*15bd0*/  IMAD.MOV.U32 R3, RZ, RZ, R14 ;  /* 0x000000ffff037224 */ /* 0x000fce00078e000e */
[----:B------:R-:W-:Y:S05]  /*15be0*/  WARPSYNC.COLLECTIVE R15, `(.L_x_1466) ;  /* 0x000000000f087348 */ /* 0x000fea0003c00000 */
[----:B------:R0:W1:Y:S02]  /*15bf0*/  SHFL.IDX P6, R14, R13, R12, R11 ;  /* 0x0000000c0d0e7389 */ /* 0x00006400000c000b */
[----:B01----:R-:W-:Y:S01]  /*15c00*/  ENDCOLLECTIVE ;  /* 0x000000000000791b */ /* 0x003fe20003800000 */
.L_x_1466:
        /* <DEDUP_REMOVED lines=17> */
.L_x_1467:
[----:B------:R-:W-:Y:S02]  /*15d20*/  IMAD.MOV.U32 R13, RZ, RZ, R4 ;  /* 0x000000ffff0d7224 */ /* 0x000fe400078e0004 */
[----:B------:R-:W-:Y:S02]  /*15d30*/  IMAD.MOV.U32 R12, RZ, RZ, 0x5 ;  /* 0x00000005ff0c7424 */ /* 0x000fe400078e00ff */
[----:B------:R-:W-:-:S07]  /*15d40*/  IMAD.MOV.U32 R3, RZ, RZ, R14 ;  /* 0x000000ffff037224 */ /* 0x000fce00078e000e */
[----:B------:R-:W-:Y:S05]  /*15d50*/  WARPSYNC.COLLECTIVE R15, `(.L_x_1468) ;  /* 0x000000000f087348 */ /* 0x000fea0003c00000 */
[----:B------:R0:W1:Y:S02]  /*15d60*/  SHFL.IDX P6, R14, R13, R12, R11 ;  /* 0x0000000c0d0e7389 */ /* 0x00006400000c000b */
[----:B01----:R-:W-:Y:S01]  /*15d70*/  ENDCOLLECTIVE ;  /* 0x000000000000791b */ /* 0x003fe20003800000 */
.L_x_1468:
        /* <DEDUP_REMOVED lines=17> */
.L_x_1469:
[----:B------:R-:W-:Y:S02]  /*15e90*/  IMAD.MOV.U32 R13, RZ, RZ, R4 ;  /* 0x000000ffff0d7224 */ /* 0x000fe400078e0004 */
[----:B------:R-:W-:Y:S02]  /*15ea0*/  IMAD.MOV.U32 R12, RZ, RZ, 0x6 ;  /* 0x00000006ff0c7424 */ /* 0x000fe400078e00ff */
[----:B------:R-:W-:-:S07]  /*15eb0*/  IMAD.MOV.U32 R3, RZ, RZ, R14 ;  /* 0x000000ffff037224 */ /* 0x000fce00078e000e */
[----:B------:R-:W-:Y:S05]  /*15ec0*/  WARPSYNC.COLLECTIVE R15, `(.L_x_1470) ;  /* 0x000000000f087348 */ /* 0x000fea0003c00000 */
[----:B------:R0:W1:Y:S02]  /*15ed0*/  SHFL.IDX P6, R14, R13, R12, R11 ;  /* 0x0000000c0d0e7389 */ /* 0x00006400000c000b */
[----:B01----:R-:W-:Y:S01]  /*15ee0*/  ENDCOLLECTIVE ;  /* 0x000000000000791b */ /* 0x003fe20003800000 */
.L_x_1470:
        /* <DEDUP_REMOVED lines=17> */
.L_x_1471:
[----:B------:R-:W-:Y:S02]  /*16000*/  IMAD.MOV.U32 R13, RZ, RZ, R4 ;  /* 0x000000ffff0d7224 */ /* 0x000fe400078e0004 */
[----:B------:R-:W-:Y:S02]  /*16010*/  IMAD.MOV.U32 R12, RZ, RZ, 0x7 ;  /* 0x00000007ff0c7424 */ /* 0x000fe400078e00ff */
[----:B------:R-:W-:-:S07]  /*16020*/  IMAD.MOV.U32 R3, RZ, RZ, R14 ;  /* 0x000000ffff037224 */ /* 0x000fce00078e000e */
[----:B------:R-:W-:Y:S05]  /*16030*/  WARPSYNC.COLLECTIVE R15, `(.L_x_1472) ;  /* 0x000000000f087348 */ /* 0x000fea0003c00000 */
[----:B------:R0:W1:Y:S02]  /*16040*/  SHFL.IDX P6, R14, R13, R12, R11 ;  /* 0x0000000c0d0e7389 */ /* 0x00006400000c000b */
[----:B01----:R-:W-:Y:S01]  /*16050*/  ENDCOLLECTIVE ;  /* 0x000000000000791b */ /* 0x003fe20003800000 */
.L_x_1472:
[----:B------:R-:W-:-:S05]  /*16060*/  @!P1 LEA R5, P4, R7, R3, 0x1 ;  /* 0x0000000307059211 */ /* 0x000fca00078808ff */
[----:B------:R-:W-:Y:S02]  /*16070*/  @!P1 IMAD.X R6, RZ, RZ, R2, P4 ;  /* 0x000000ffff069224 */ /* 0x000fe400020e0602 */
[----:B------:R-:W-:Y:S02]  /*16080*/  @!P1 IMAD.MOV.U32 R2, RZ, RZ, R5 ;  /* 0x000000ffff029224 */ /* 0x000fe400078e0005 */
[----:B------:R-:W-:Y:S02]  /*16090*/  @!P1 IMAD.MOV.U32 R3, RZ, RZ, R6 ;  /* 0x000000ffff039224 */ /* 0x000fe400078e0006 */
[----:B------:R-:W-:-:S03]  /*160a0*/  IMAD.MOV.U32 R13, RZ, RZ, R0 ;  /* 0x000000ffff0d7224 */ /* 0x000fc600078e0000 */
        /* <DEDUP_REMOVED lines=10> */
.L_x_1473:
[----:B------:R-:W-:Y:S05]  /*16150*/  BRA `(.L_x_1474) ;  /* 0xffffffbc00ac7947 */ /* 0x000fea000383ffff */
.L_x_1388:
[----:B0-----:R0:W1:Y:S02]  /*16160*/  SYNCS.PHASECHK.TRANS64.TRYWAIT P0, [R22+URZ+0x2a820], R3 ;  /* 0x02a82003160075a7 */ /* 0x001064000800017f */
[----:B-1----:R-:W-:Y:S05]  /*16170*/  @!P0 NANOSLEEP.SYNCS 0x989680 ;  /* 0x009896800000895d */ /* 0x002fea0003900000 */
[----:B------:R-:W1:Y:S02]  /*16180*/  @!P0 SYNCS.PHASECHK.TRANS64 P0, [R22+URZ+0x2a820], R3 ;  /* 0x02a82003160085a7 */ /* 0x000e64000800007f */
[----:B-1----:R-:W-:Y:S05]  /*16190*/  @!P0 BRA `(.L_x_1388) ;  /* 0xfffffffc00f08947 */ /* 0x002fea000383ffff */
[----:B------:R-:W-:Y:S05]  /*161a0*/  BRA `(.L_x_1475) ;  /* 0xffffffc000247947 */ /* 0x000fea000383ffff */
.L_x_1393:
[----:B0-----:R0:W1:Y:S02]  /*161b0*/  SYNCS.PHASECHK.TRANS64.TRYWAIT P0, [R6+URZ+0x2a840], R3 ;  /* 0x02a84003060075a7 */ /* 0x001064000800017f */
[----:B-1----:R-:W-:Y:S05]  /*161c0*/  @!P0 NANOSLEEP.SYNCS 0x989680 ;  /* 0x009896800000895d */ /* 0x002fea0003900000 */
[----:B------:R-:W1:Y:S02]  /*161d0*/  @!P0 SYNCS.PHASECHK.TRANS64 P0, [R6+URZ+0x2a840], R3 ;  /* 0x02a84003060085a7 */ /* 0x000e64000800007f */
[----:B-1----:R-:W-:Y:S05]  /*161e0*/  @!P0 BRA `(.L_x_1393) ;  /* 0xfffffffc00f08947 */ /* 0x002fea000383ffff */
[----:B------:R-:W-:Y:S05]  /*161f0*/  BRA `(.L_x_1476) ;  /* 0xffffffc000ec7947 */ /* 0x000fea000383ffff */
.L_x_1394:
        /* <DEDUP_REMOVED lines=8> */
.L_x_1478:
[----:B------:R-:W-:Y:S05]  /*16280*/  BSYNC B1 ;  /* 0x0000000000017941 */ /* 0x000fea0003800000 */
.L_x_1477:
[----:B------:R-:W0:Y:S01]  /*16290*/  S2R R34, SR_TID.X ;  /* 0x0000000000227919 */ /* 0x000e220000002100 */
[----:B------:R-:W-:Y:S02]  /*162a0*/  IMAD.MOV.U32 R13, RZ, RZ, R9 ;  /* 0x000000ffff0d7224 */ /* 0x000fe400078e0009 */
[----:B------:R-:W-:Y:S02]  /*162b0*/  IMAD.MOV.U32 R12, RZ, RZ, RZ ;  /* 0x000000ffff0c7224 */ /* 0x000fe400078e00ff */
[----:B------:R-:W-:Y:S02]  /*162c0*/  IMAD.MOV.U32 R11, RZ, RZ, 0x181f ;  /* 0x0000181fff0b7424 */ /* 0x000fe400078e00ff */
[----:B------:R-:W-:Y:S02]  /*162d0*/  IMAD.MOV.U32 R15, RZ, RZ, -0x1 ;  /* 0xffffffffff0f7424 */ /* 0x000fe400078e00ff */
[----:B------:R-:W-:Y:S02]  /*162e0*/  IMAD.MOV.U32 R3, RZ, RZ, R14 ;  /* 0x000000ffff037224 */ /* 0x000fe400078e000e */
[----:B------:R-:W-:-:S07]  /*162f0*/  IMAD R4, R4, 0x2, R22 ;  /* 0x0000000204047824 */ /* 0x000fce00078e0216 */
[----:B0-----:R-:W-:Y:S05]  /*16300*/  WARPSYNC.COLLECTIVE R15, `(.L_x_1479) ;  /* 0x000000000f087348 */ /* 0x001fea0003c00000 */
[----:B------:R1:W2:Y:S02]  /*16310*/  SHFL.IDX P6, R14, R13, R12, R11 ;  /* 0x0000000c0d0e7389 */ /* 0x0002a400000c000b */
[----:B012---:R-:W-:Y:S01]  /*16320*/  ENDCOLLECTIVE ;  /* 0x000000000000791b */ /* 0x007fe20003800000 */
.L_x_1479:
[----:B------:R-:W-:Y:S02]  /*16330*/  IMAD.MOV.U32 R13, RZ, RZ, R5 ;  /* 0x000000ffff0d7224 */ /* 0x000fe400078e0005 */
[----:B------:R-:W-:Y:S02]  /*16340*/  IMAD.MOV.U32 R12, RZ, RZ, 0x1 ;  /* 0x00000001ff0c7424 */ /* 0x000fe400078e00ff */
[----:B------:R-:W-:Y:S02]  /*16350*/  IMAD.SHL.U32 R34, R34, 0x8, RZ ;  /* 0x0000000822227824 */ /* 0x000fe400078e00ff */
[----:B------:R-:W-:-:S03]  /*16360*/  IMAD.MOV.U32 R2, RZ, RZ, R14 ;  /* 0x000000ffff027224 */ /* 0x000fc600078e000e */
[----:B------:R-:W-:-:S07]  /*16370*/  LOP3.LUT R34, R34, 0x38, RZ, 0xc0, !PT ;  /* 0x0000003822227812 */ /* 0x000fce00078ec0ff */
[----:B------:R-:W-:Y:S05]  /*16380*/  WARPSYNC.COLLECTIVE R15, `(.L_x_1480) ;  /* 0x000000000f087348 */ /* 0x000fea0003c00000 */
[----:B------:R0:W1:Y:S02]  /*16390*/  SHFL.IDX P6, R14, R13, R12, R11 ;  /* 0x0000000c0d0e7389 */ /* 0x00006400000c000b */
[----:B01----:R-:W-:Y:S01]  /*163a0*/  ENDCOLLECTIVE ;  /* 0x000000000000791b */ /* 0x003fe20003800000 */
.L_x_1480:
[----:B------:R-:W-:-:S05]  /*163b0*/  IMAD.SHL.U32 R0, R34, 0x2, RZ ;  /* 0x0000000222007824 */ /* 0x000fca00078e00ff */
[----:B------:R-:W-:-:S05]  /*163c0*/  IADD3 R2, P0, R2, R0, RZ ;  /* 0x0000000002027210 */ /* 0x000fca0007f1e0ff */
[----:B------:R-:W-:Y:S02]  /*163d0*/  IMAD.X R3, RZ, RZ, R3, P0 ;  /* 0x000000ffff037224 */ /* 0x000fe400000e0603 */
[----:B------:R-:W-:-:S03]  /*163e0*/  IMAD.MOV.U32 R13, RZ, RZ, R9 ;  /* 0x000000ffff0d7224 */ /* 0x000fc600078e0009 */
        /* <DEDUP_REMOVED lines=10> */
.L_x_1481:
[----:B------:R-:W-:Y:S02]  /*16490*/  IMAD.MOV.U32 R13, RZ, RZ, R5 ;  /* 0x000000ffff0d7224 */ /* 0x000fe400078e0005 */
[----:B------:R-:W-:Y:S02]  /*164a0*/  IMAD.MOV.U32 R12, RZ, RZ, 0x2 ;  /* 0x00000002ff0c7424 */ /* 0x000fe400078e00ff */
[----:B------:R-:W-:-:S07]  /*164b0*/  IMAD.MOV.U32 R2, RZ, RZ, R14 ;  /* 0x000000ffff027224 */ /* 0x000fce00078e000e */
[----:B------:R-:W-:Y:S05]  /*164c0*/  WARPSYNC.COLLECTIVE R15, `(.L_x_1482) ;  /* 0x000000000f087348 */ /* 0x000fea0003c00000 */
[----:B------:R0:W1:Y:S02]  /*164d0*/  SHFL.IDX P6, R14, R13, R12, R11 ;  /* 0x0000000c0d0e7389 */ /* 0x00006400000c000b */
[----:B01----:R-:W-:Y:S01]  /*164e0*/  ENDCOLLECTIVE ;  /* 0x000000000000791b */ /* 0x003fe20003800000 */
.L_x_1482:
[----:B------:R-:W-:-:S05]  /*164f0*/  IADD3 R2, P0, R2, R0, RZ ;  /* 0x0000000002027210 */ /* 0x000fca0007f1e0ff */
[----:B------:R-:W-:-:S05]  /*16500*/  IMAD.X R3, RZ, RZ, R3, P0 ;  /* 0x000000ffff037224 */ /* 0x000fca00000e0603 */
        /* <DEDUP_REMOVED lines=11> */
.L_x_1483:
[----:B------:R-:W-:Y:S02]  /*165c0*/  IMAD.MOV.U32 R13, RZ, RZ, R5 ;  /* 0x000000ffff0d7224 */ /* 0x000fe400078e0005 */
[----:B------:R-:W-:Y:S02]  /*165d0*/  IMAD.MOV.U32 R12, RZ, RZ, 0x3 ;  /* 0x00000003ff0c7424 */ /* 0x000fe400078e00ff */
[----:B------:R-:W-:-:S07]  /*165e0*/  IMAD.MOV.U32 R2, RZ, RZ, R14 ;  /* 0x000000ffff027224 */ /* 0x000fce00078e000e */
[----:B------:R-:W-:Y:S05]  /*165f0*/  WARPSYNC.COLLECTIVE R15, `(.L_x_1484) ;  /* 0x000000000f087348 */ /* 0x000fea0003c00000 */
[----:B------:R0:W1:Y:S02]  /*16600*/  SHFL.IDX P6, R14, R13, R12, R11 ;  /* 0x0000000c0d0e7389 */ /* 0x00006400000c000b */
[----:B01----:R-:W-:Y:S01]  /*16610*/  ENDCOLLECTIVE ;  /* 0x000000000000791b */ /* 0x003fe20003800000 */
.L_x_1484:
        /* <DEDUP_REMOVED lines=13> */
.L_x_1485:
[----:B------:R-:W-:Y:S02]  /*166f0*/  IMAD.MOV.U32 R13, RZ, RZ, R5 ;  /* 0x000000ffff0d7224 */ /* 0x000fe400078e0005 */
[----:B------:R-:W-:Y:S02]  /*16700*/  IMAD.MOV.U32 R12, RZ, RZ, 0x4 ;  /* 0x00000004ff0c7424 */ /* 0x000fe400078e00ff */
[----:B------:R-:W-:-:S07]  /*16710*/  IMAD.MOV.U32 R2, RZ, RZ, R14 ;  /* 0x000000ffff027224 */ /* 0x000fce00078e000e */
[----:B------:R-:W-:Y:S05]  /*16720*/  WARPSYNC.COLLECTIVE R15, `(.L_x_1486) ;  /* 0x000000000f087348 */ /* 0x000fea0003c00000 */
[----:B------:R0:W1:Y:S02]  /*16730*/  SHFL.IDX P6, R14, R13, R12, R11 ;  /* 0x0000000c0d0e7389 */ /* 0x00006400000c000b */
[----:B01----:R-:W-:Y:S01]  /*16740*/  ENDCOLLECTIVE ;  /* 0x000000000000791b */ /* 0x003fe20003800000 */
.L_x_1486:
        /* <DEDUP_REMOVED lines=13> */
.L_x_1487:
[----:B------:R-:W-:Y:S02]  /*16820*/  IMAD.MOV.U32 R13, RZ, RZ, R5 ;  /* 0x000000ffff0d7224 */ /* 0x000fe400078e0005 */
[----:B------:R-:W-:Y:S02]  /*16830*/  IMAD.MOV.U32 R12, RZ, RZ, 0x5 ;  /* 0x00000005ff0c7424 */ /* 0x000fe400078e00ff */
[----:B------:R-:W-:-:S07]  /*16840*/  IMAD.MOV.U32 R2, RZ, RZ, R14 ;  /* 0x000000ffff027224 */ /* 0x000fce00078e000e */
[----:B------:R-:W-:Y:S05]  /*16850*/  WARPSYNC.COLLECTIVE R15, `(.L_x_1488) ;  /* 0x000000000f087348 */ /* 0x000fea0003c00000 */
[----:B------:R0:W1:Y:S02]  /*16860*/  SHFL.IDX P6, R14, R13, R12, R11 ;  /* 0x0000000c0d0e7389 */ /* 0x00006400000c000b */
[----:B01----:R-:W-:Y:S01]  /*16870*/  ENDCOLLECTIVE ;  /* 0x000000000000791b */ /* 0x003fe20003800000 */
.L_x_1488:
        /* <DEDUP_REMOVED lines=13> */
.L_x_1489:
[----:B------:R-:W-:Y:S01]  /*16950*/  IMAD.MOV.U32 R2, RZ, RZ, R14 ;  /* 0x000000ffff027224 */ /* 0x000fe200078e000e */
[----:B------:R-:W-:Y:S06]  /*16960*/  BRA `(.L_x_1490) ;  /* 0xffffffc000287947 */ /* 0x000fec000383ffff */
.L_x_1399:
[----:B0-----:R0:W2:Y:S02]  /*16970*/  SYNCS.PHASECHK.TRANS64.TRYWAIT P0, [R5+URZ+0x2a860], R2 ;  /* 0x02a86002050075a7 */ /* 0x0010a4000800017f */
[----:B--2---:R-:W-:Y:S05]  /*16980*/  @!P0 NANOSLEEP.SYNCS 0x989680 ;  /* 0x009896800000895d */ /* 0x004fea0003900000 */
[----:B------:R-:W2:Y:S02]  /*16990*/  @!P0 SYNCS.PHASECHK.TRANS64 P0, [R5+URZ+0x2a860], R2 ;  /* 0x02a86002050085a7 */ /* 0x000ea4000800007f */
[----:B--2---:R-:W-:Y:S05]  /*169a0*/  @!P0 BRA `(.L_x_1399) ;  /* 0xfffffffc00f08947 */ /* 0x004fea000383ffff */
[----:B------:R-:W-:Y:S05]  /*169b0*/  BRA `(.L_x_1491) ;  /* 0xffffffc000887947 */ /* 0x000fea000383ffff */
.L_x_1400:
        /* <DEDUP_REMOVED lines=8> */
.L_x_1493:
[----:B------:R-:W-:Y:S05]  /*16a40*/  BSYNC B1 ;  /* 0x0000000000017941 */ /* 0x000fea0003800000 */
.L_x_1492:
        /* <DEDUP_REMOVED lines=9> */
.L_x_1494:
[----:B------:R-:W-:Y:S02]  /*16ae0*/  IMAD.MOV.U32 R13, RZ, RZ, R23 ;  /* 0x000000ffff0d7224 */ /* 0x000fe400078e0017 */
[----:B------:R-:W-:Y:S02]  /*16af0*/  IMAD.MOV.U32 R12, RZ, RZ, 0x1 ;  /* 0x00000001ff0c7424 */ /* 0x000fe400078e00ff */
[----:B------:R-:W-:-:S07]  /*16b00*/  IMAD.MOV.U32 R2, RZ, RZ, R14 ;  /* 0x000000ffff027224 */ /* 0x000fce00078e000e */
[----:B------:R-:W-:Y:S05]  /*16b10*/  WARPSYNC.COLLECTIVE R15, `(.L_x_1495) ;  /* 0x000000000f087348 */ /* 0x000fea0003c00000 */
[----:B------:R0:W1:Y:S02]  /*16b20*/  SHFL.IDX P6, R14, R13, R12, R11 ;  /* 0x0000000c0d0e7389 */ /* 0x00006400000c000b */
[----:B01----:R-:W-:Y:S01]  /*16b30*/  ENDCOLLECTIVE ;  /* 0x000000000000791b */ /* 0x003fe20003800000 */
.L_x_1495:
        /* <DEDUP_REMOVED lines=15> */
.L_x_1496:
[----:B------:R-:W-:Y:S02]  /*16c30*/  IMAD.MOV.U32 R13, RZ, RZ, R23 ;  /* 0x000000ffff0d7224 */ /* 0x000fe400078e0017 */
[----:B------:R-:W-:Y:S02]  /*16c40*/  IMAD.MOV.U32 R12, RZ, RZ, 0x2 ;  /* 0x00000002ff0c7424 */ /* 0x000fe400078e00ff */
[----:B------:R-:W-:-:S07]  /*16c50*/  IMAD.MOV.U32 R2, RZ, RZ, R14 ;  /* 0x000000ffff027224 */ /* 0x000fce00078e000e */
[----:B------:R-:W-:Y:S05]  /*16c60*/  WARPSYNC.COLLECTIVE R15, `(.L_x_1497) ;  /* 0x000000000f087348 */ /* 0x000fea0003c00000 */
[----:B------:R0:W1:Y:S02]  /*16c70*/  SHFL.IDX P6, R14, R13, R12, R11 ;  /* 0x0000000c0d0e7389 */ /* 0x00006400000c000b */
[----:B01----:R-:W-:Y:S01]  /*16c80*/  ENDCOLLECTIVE ;  /* 0x000000000000791b */ /* 0x003fe20003800000 */
.L_x_1497:
        /* <DEDUP_REMOVED lines=14> */
.L_x_1498:
[----:B------:R-:W-:Y:S02]  /*16d70*/  IMAD.MOV.U32 R13, RZ, RZ, R23 ;  /* 0x000000ffff0d7224 */ /* 0x000fe400078e0017 */
[----:B------:R-:W-:Y:S02]  /*16d80*/  IMAD.MOV.U32 R12, RZ, RZ, 0x3 ;  /* 0x00000003ff0c7424 */ /* 0x000fe400078e00ff */
[----:B------:R-:W-:-:S07]  /*16d90*/  IMAD.MOV.U32 R2, RZ, RZ, R14 ;  /* 0x000000ffff027224 */ /* 0x000fce00078e000e */
[----:B------:R-:W-:Y:S05]  /*16da0*/  WARPSYNC.COLLECTIVE R15, `(.L_x_1499) ;  /* 0x000000000f087348 */ /* 0x000fea0003c00000 */
[----:B------:R0:W1:Y:S02]  /*16db0*/  SHFL.IDX P6, R14, R13, R12, R11 ;  /* 0x0000000c0d0e7389 */ /* 0x00006400000c000b */
[----:B01----:R-:W-:Y:S01]  /*16dc0*/  ENDCOLLECTIVE ;  /* 0x000000000000791b */ /* 0x003fe20003800000 */
.L_x_1499:
        /* <DEDUP_REMOVED lines=14> */
.L_x_1500:
[----:B------:R-:W-:Y:S02]  /*16eb0*/  IMAD.MOV.U32 R13, RZ, RZ, R23 ;  /* 0x000000ffff0d7224 */ /* 0x000fe400078e0017 */
[----:B------:R-:W-:Y:S02]  /*16ec0*/  IMAD.MOV.U32 R12, RZ, RZ, 0x4 ;  /* 0x00000004ff0c7424 */ /* 0x000fe400078e00ff */
[----:B------:R-:W-:-:S07]  /*16ed0*/  IMAD.MOV.U32 R2, RZ, RZ, R14 ;  /* 0x000000ffff027224 */ /* 0x000fce00078e000e */
[----:B------:R-:W-:Y:S05]  /*16ee0*/  WARPSYNC.COLLECTIVE R15, `(.L_x_1501) ;  /* 0x000000000f087348 */ /* 0x000fea0003c00000 */
[----:B------:R0:W1:Y:S02]  /*16ef0*/  SHFL.IDX P6, R14, R13, R12, R11 ;  /* 0x0000000c0d0e7389 */ /* 0x00006400000c000b */
[----:B01----:R-:W-:Y:S01]  /*16f00*/  ENDCOLLECTIVE ;  /* 0x000000000000791b */ /* 0x003fe20003800000 */
.L_x_1501:
        /* <DEDUP_REMOVED lines=14> */
.L_x_1502:
[----:B------:R-:W-:Y:S02]  /*16ff0*/  IMAD.MOV.U32 R13, RZ, RZ, R23 ;  /* 0x000000ffff0d7224 */ /* 0x000fe400078e0017 */
[----:B------:R-:W-:Y:S02]  /*17000*/  IMAD.MOV.U32 R12, RZ, RZ, 0x5 ;  /* 0x00000005ff0c7424 */ /* 0x000fe400078e00ff */
[----:B------:R-:W-:-:S07]  /*17010*/  IMAD.MOV.U32 R2, RZ, RZ, R14 ;  /* 0x000000ffff027224 */ /* 0x000fce00078e000e */
[----:B------:R-:W-:Y:S05]  /*17020*/  WARPSYNC.COLLECTIVE R15, `(.L_x_1503) ;  /* 0x000000000f087348 */ /* 0x000fea0003c00000 */
[----:B------:R0:W1:Y:S02]  /*17030*/  SHFL.IDX P6, R14, R13, R12, R11 ;  /* 0x0000000c0d0e7389 */ /* 0x00006400000c000b */
[----:B01----:R-:W-:Y:S01]  /*17040*/  ENDCOLLECTIVE ;  /* 0x000000000000791b */ /* 0x003fe20003800000 */
.L_x_1503:
        /* <DEDUP_REMOVED lines=8> */
[----:B------:R-:W-:Y:S01]  /*170d0*/  ISETP.LT.OR P2, PT, R6, 0x41, !P0 ;  /* 0x000000410600780c */ /* 0x000fe20004741670 */
[----:B------:R-:W-:-:S12]  /*170e0*/  IMAD.MOV.U32 R23, RZ, RZ, R14 ;  /* 0x000000ffff177224 */ /* 0x000fd800078e000e */
[----:B0-----:R-:W-:Y:S05]  /*170f0*/  WARPSYNC.COLLECTIVE R15, `(.L_x_1504) ;  /* 0x000000000f087348 */ /* 0x001fea0003c00000 */
[----:B------:R1:W2:Y:S02]  /*17100*/  SHFL.IDX P6, R14, R13, R12, R11 ;  /* 0x0000000c0d0e7389 */ /* 0x0002a400000c000b */
[----:B012---:R-:W-:Y:S01]  /*17110*/  ENDCOLLECTIVE ;  /* 0x000000000000791b */ /* 0x007fe20003800000 */
.L_x_1504:
[----:B------:R-:W-:Y:S01]  /*17120*/  @!PT LDS RZ, [RZ] ;  /* 0x00000000fffff984 */ /* 0x000fe20000000800 */
[----:B------:R-:W-:Y:S01]  /*17130*/  @!PT LDS RZ, [RZ] ;  /* 0x00000000fffff984 */ /* 0x000fe20000000800 */
[----:B------:R-:W-:Y:S01]  /*17140*/  @!PT LDS RZ, [RZ] ;  /* 0x00000000fffff984 */ /* 0x000fe20000000800 */
[----:B------:R0:W-:Y:S02]  /*17150*/  LDGSTS.E.BYPASS.LTC128B.128 [R4+0x5400], desc[UR36][R2.64+0x80], !P2 ;  /* 0x0540008002047fae */ /* 0x0001e4000d101d64 */
[----:B0-----:R-:W-:Y:S01]  /*17160*/  IMAD.MOV.U32 R2, RZ, RZ, R14 ;  /* 0x000000ffff027224 */ /* 0x001fe200078e000e */
[----:B------:R-:W-:Y:S06]  /*17170*/  BRA `(.L_x_1505) ;  /* 0xffffffbc00747947 */ /* 0x000fec000383ffff */
.L_x_1408:
[----:B0-----:R0:W1:Y:S02]  /*17180*/  SYNCS.PHASECHK.TRANS64.TRYWAIT P0, [R0+URZ+0x2a860], R3 ;  /* 0x02a86003000075a7 */ /* 0x001064000800017f */
[----:B-1----:R-:W-:Y:S05]  /*17190*/  @!P0 NANOSLEEP.SYNCS 0x989680 ;  /* 0x009896800000895d */ /* 0x002fea0003900000 */
[----:B------:R-:W1:Y:S02]  /*171a0*/  @!P0 SYNCS.PHASECHK.TRANS64 P0, [R0+URZ+0x2a860], R3 ;  /* 0x02a86003000085a7 */ /* 0x000e64000800007f */
[----:B-1----:R-:W-:Y:S05]  /*171b0*/  @!P0 BRA `(.L_x_1408) ;  /* 0xfffffffc00f08947 */ /* 0x002fea000383ffff */
[----:B------:R-:W-:Y:S05]  /*171c0*/  BRA `(.L_x_1506) ;  /* 0xffffffc000947947 */ /* 0x000fea000383ffff */
.L_x_1409:
        /* <DEDUP_REMOVED lines=8> */
.L_x_1508:
[----:B------:R-:W-:Y:S05]  /*17250*/  BSYNC B0 ;  /* 0x0000000000007941 */ /* 0x000fea0003800000 */
.L_x_1507:
[----:B------:R-:W0:Y:S01]  /*17260*/  S2R R4, SR_TID.X ;  /* 0x0000000000047919 */ /* 0x000e220000002100 */
[----:B------:R-:W-:Y:S01]  /*17270*/  IMAD.MOV.U32 R13, RZ, RZ, R17 ;  /* 0x000000ffff0d7224 */ /* 0x000fe200078e0011 */
[C---:B------:R-:W-:Y:S01]  /*17280*/  LOP3.LUT R2, R28.reuse, 0x1, RZ, 0xc0, !PT ;  /* 0x000000011c027812 */ /* 0x040fe200078ec0ff */
[----:B------:R-:W-:Y:S01]  /*17290*/  IMAD.MOV.U32 R12, RZ, RZ, RZ ;  /* 0x000000ffff0c7224 */ /* 0x000fe200078e00ff */
[----:B------:R-:W-:Y:S01]  /*172a0*/  LOP3.LUT P0, RZ, R28, 0x2, RZ, 0xc0, !PT ;  /* 0x000000021cff7812 */ /* 0x000fe2000780c0ff */
[----:B------:R-:W-:Y:S01]  /*172b0*/  IMAD.MOV.U32 R11, RZ, RZ, 0x181f ;  /* 0x0000181fff0b7424 */ /* 0x000fe200078e00ff */
[----:B------:R-:W-:Y:S01]  /*172c0*/  ISETP.NE.U32.AND P1, PT, R2, 0x1, PT ;  /* 0x000000010200780c */ /* 0x000fe20003f25070 */
[----:B------:R-:W-:Y:S01]  /*172d0*/  IMAD.MOV.U32 R15, RZ, RZ, -0x1 ;  /* 0xffffffffff0f7424 */ /* 0x000fe200078e00ff */
[C---:B------:R-:W-:Y:S01]  /*172e0*/  ISETP.LT.OR P4, PT, R6.reuse, 0x1, !P0 ;  /* 0x000000010600780c */ /* 0x040fe20004781670 */
[----:B------:R-:W-:Y:S01]  /*172f0*/  IMAD.MOV.U32 R3, RZ, RZ, R14 ;  /* 0x000000ffff037224 */ /* 0x000fe200078e000e */
[----:B------:R-:W-:-:S13]  /*17300*/  ISETP.LT.OR P3, PT, R6, 0x1, P1 ;  /* 0x000000010600780c */ /* 0x000fda0000f61670 */
[----:B0-----:R-:W-:Y:S05]  /*17310*/  WARPSYNC.COLLECTIVE R15, `(.L_x_1509) ;  /* 0x000000000f087348 */ /* 0x001fea0003c00000 */
[----:B------:R1:W2:Y:S02]  /*17320*/  SHFL.IDX P6, R14, R13, R12, R11 ;  /* 0x0000000c0d0e7389 */ /* 0x0002a400000c000b */
[----:B012---:R-:W-:Y:S01]  /*17330*/  ENDCOLLECTIVE ;  /* 0x000000000000791b */ /* 0x007fe20003800000 */
.L_x_1509:
[----:B------:R-:W-:Y:S02]  /*17340*/  IMAD.MOV.U32 R13, RZ, RZ, R23 ;  /* 0x000000ffff0d7224 */ /* 0x000fe400078e0017 */
[----:B------:R-:W-:Y:S02]  /*17350*/  IMAD.MOV.U32 R12, RZ, RZ, 0x1 ;  /* 0x00000001ff0c7424 */ /* 0x000fe400078e00ff */
[----:B------:R-:W-:-:S05]  /*17360*/  IMAD.SHL.U32 R4, R4, 0x8, RZ ;  /* 0x0000000804047824 */ /* 0x000fca00078e00ff */
[----:B------:R-:W-:-:S05]  /*17370*/  LOP3.LUT R4, R4, 0x38, RZ, 0xc0, !PT ;  /* 0x0000003804047812 */ /* 0x000fca00078ec0ff */
[----:B------:R-:W-:Y:S02]  /*17380*/  IMAD.SHL.U32 R5, R4, 0x2, RZ ;  /* 0x0000000204057824 */ /* 0x000fe400078e00ff */
[----:B------:R-:W-:-:S03]  /*17390*/  IMAD R4, R7, 0x2, R22 ;  /* 0x0000000207047824 */ /* 0x000fc600078e0216 */
[----:B------:R-:W-:-:S13]  /*173a0*/  IADD3 R2, P2, R14, R5, RZ ;  /* 0x000000050e027210 */ /* 0x000fda0007f5e0ff */
[----:B------:R-:W-:Y:S05]  /*173b0*/  WARPSYNC.COLLECTIVE R15, `(.L_x_1510) ;  /* 0x000000000f087348 */ /* 0x000fea0003c00000 */
[----:B------:R0:W1:Y:S02]  /*173c0*/  SHFL.IDX P6, R14, R13, R12, R11 ;  /* 0x0000000c0d0e7389 */ /* 0x00006400000c000b */
[----:B01----:R-:W-:Y:S01]  /*173d0*/  ENDCOLLECTIVE ;  /* 0x000000000000791b */ /* 0x003fe20003800000 */
.L_x_1510:
        /* <DEDUP_REMOVED lines=13> */
.L_x_1511:
[----:B------:R-:W-:Y:S02]  /*174b0*/  IMAD.MOV.U32 R13, RZ, RZ, R23 ;  /* 0x000000ffff0d7224 */ /* 0x000fe400078e0017 */
[----:B------:R-:W-:Y:S01]  /*174c0*/  IMAD.MOV.U32 R12, RZ, RZ, 0x2 ;  /* 0x00000002ff0c7424 */ /* 0x000fe200078e00ff */
[----:B------:R-:W-:-:S13]  /*174d0*/  IADD3 R2, P2, R14, R5, RZ ;  /* 0x000000050e027210 */ /* 0x000fda0007f5e0ff */
[----:B------:R-:W-:Y:S05]  /*174e0*/  WARPSYNC.COLLECTIVE R15, `(.L_x_1512) ;  /* 0x000000000f087348 */ /* 0x000fea0003c00000 */
[----:B------:R0:W1:Y:S02]  /*174f0*/  SHFL.IDX P6, R14, R13, R12, R11 ;  /* 0x0000000c0d0e7389 */ /* 0x00006400000c000b */
[----:B01----:R-:W-:Y:S01]  /*17500*/  ENDCOLLECTIVE ;  /* 0x000000000000791b */ /* 0x003fe20003800000 */
.L_x_1512:
        /* <DEDUP_REMOVED lines=13> */
.L_x_1513:
[----:B------:R-:W-:Y:S02]  /*175e0*/  IMAD.MOV.U32 R13, RZ, RZ, R23 ;  /* 0x000000ffff0d7224 */ /* 0x000fe400078e0017 */
[----:B------:R-:W-:Y:S02]  /*175f0*/  IMAD.MOV.U32 R12, RZ, RZ, 0x3 ;  /* 0x00000003ff0c7424 */ /* 0x000fe400078e00ff */
[----:B------:R-:W-:-:S07]  /*17600*/  IMAD.MOV.U32 R10, RZ, RZ, R14 ;  /* 0x000000ffff0a7224 */ /* 0x000fce00078e000e */
[----:B------:R-:W-:Y:S05]  /*17610*/  WARPSYNC.COLLECTIVE R15, `(.L_x_1514) ;  /* 0x000000000f087348 */ /* 0x000fea0003c00000 */
[----:B------:R0:W1:Y:S02]  /*17620*/  SHFL.IDX P6, R14, R13, R12, R11 ;  /* 0x0000000c0d0e7389 */ /* 0x00006400000c000b */
[----:B01----:R-:W-:Y:S01]  /*17630*/  ENDCOLLECTIVE ;  /* 0x000000000000791b */ /* 0x003fe20003800000 */
.L_x_1514:
[----:B------:R-:W-:-:S05]  /*17640*/  IADD3 R2, P2, R10, R5, RZ ;  /* 0x000000050a027210 */ /* 0x000fca0007f5e0ff */
[----:B------:R-:W-:-:S05]  /*17650*/  IMAD.X R3, RZ, RZ, R7, P2 ;  /* 0x000000ffff037224 */ /* 0x000fca00010e0607 */
[----:B------:R-:W-:Y:S01]  /*17660*/  @!PT LDS RZ, [RZ] ;  /* 0x00000000fffff984 */ /* 0x000fe20000000800 */
[----:B------:R-:W-:Y:S01]  /*17670*/  @!PT LDS RZ, [RZ] ;  /* 0x00000000fffff984 */ /* 0x000fe20000000800 */
[----:B------:R-:W-:Y:S01]  /*17680*/  @!PT LDS RZ, [RZ] ;  /* 0x00000000fffff984 */ /* 0x000fe20000000800 */
[----:B------:R0:W-:Y:S01]  /*17690*/  LDGSTS.E.BYPASS.LTC128B.128 [R4+0x1400], desc[UR36][R2.64], !P3 ;  /* 0x0140000002047fae */ /* 0x0001e2000d901d64 */
[----:B------:R-:W-:Y:S01]  /*176a0*/  IMAD.MOV.U32 R13, RZ, RZ, R17 ;  /* 0x000000ffff0d7224 */ /* 0x000fe200078e0011 */
[C---:B------:R-:W-:Y:S02]  /*176b0*/  ISETP.LT.OR P3, PT, R6.reuse, 0x31, P1 ;  /* 0x000000310600780c */ /* 0x040fe40000f61670 */
[----:B------:R0:W-:Y:S01]  /*176c0*/  LDGSTS.E.BYPASS.LTC128B.128 [R4+0x4400], desc[UR36][R2.64+0x80], !P4 ;  /* 0x0440008002047fae */ /* 0x0001e2000e101d64 */
[----:B------:R-:W-:Y:S01]  /*176d0*/  ISETP.LT.OR P4, PT, R6, 0x31, !P0 ;  /* 0x000000310600780c */ /* 0x000fe20004781670 */
[----:B------:R-:W-:-:S12]  /*176e0*/  IMAD.MOV.U32 R8, RZ, RZ, R14 ;  /* 0x000000ffff087224 */ /* 0x000fd800078e000e */
[----:B0-----:R-:W-:Y:S05]  /*176f0*/  WARPSYNC.COLLECTIVE R15, `(.L_x_1515) ;  /* 0x000000000f087348 */ /* 0x001fea0003c00000 */
[----:B------:R1:W2:Y:S02]  /*17700*/  SHFL.IDX P6, R14, R13, R12, R11 ;  /* 0x0000000c0d0e7389 */ /* 0x0002a400000c000b */
[----:B012---:R-:W-:Y:S01]  /*17710*/  ENDCOLLECTIVE ;  /* 0x000000000000791b */ /* 0x007fe20003800000 */
.L_x_1515:
[----:B------:R-:W-:Y:S02]  /*17720*/  IMAD.MOV.U32 R13, RZ, RZ, R23 ;  /* 0x000000ffff0d7224 */ /* 0x000fe400078e0017 */
[----:B------:R-:W-:Y:S01]  /*17730*/  IMAD.MOV.U32 R12, RZ, RZ, 0x4 ;  /* 0x00000004ff0c7424 */ /* 0x000fe200078e00ff */
[----:B------:R-:W-:-:S13]  /*17740*/  IADD3 R2, P2, R14, R5, RZ ;  /* 0x000000050e027210 */ /* 0x000fda0007f5e0ff */
[----:B------:R-:W-:Y:S05]  /*17750*/  WARPSYNC.COLLECTIVE R15, `(.L_x_1516) ;  /* 0x000000000f087348 */ /* 0x000fea0003c00000 */
[----:B------:R0:W1:Y:S02]  /*17760*/  SHFL.IDX P6, R14, R13, R12, R11 ;  /* 0x0000000c0d0e7389 */ /* 0x00006400000c000b */
[----:B01----:R-:W-:Y:S01]  /*17770*/  ENDCOLLECTIVE ;  /* 0x000000000000791b */ /* 0x003fe20003800000 */
.L_x_1516:
        /* <DEDUP_REMOVED lines=13> */
.L_x_1517:
[----:B------:R-:W-:Y:S02]  /*17850*/  IMAD.MOV.U32 R13, RZ, RZ, R23 ;  /* 0x000000ffff0d7224 */ /* 0x000fe400078e0017 */
[----:B------:R-:W-:Y:S02]  /*17860*/  IMAD.MOV.U32 R12, RZ, RZ, 0x5 ;  /* 0x00000005ff0c7424 */ /* 0x000fe400078e00ff */
[----:B------:R-:W-:-:S07]  /*17870*/  IMAD.MOV.U32 R10, RZ, RZ, R14 ;  /* 0x000000ffff0a7224 */ /* 0x000fce00078e000e */
[----:B------:R-:W-:Y:S05]  /*17880*/  WARPSYNC.COLLECTIVE R15, `(.L_x_1518) ;  /* 0x000000000f087348 */ /* 0x000fea0003c00000 */
[----:B------:R0:W1:Y:S02]  /*17890*/  SHFL.IDX P6, R14, R13, R12, R11 ;  /* 0x0000000c0d0e7389 */ /* 0x00006400000c000b */
[----:B01----:R-:W-:Y:S01]  /*178a0*/  ENDCOLLECTIVE ;  /* 0x000000000000791b */ /* 0x003fe20003800000 */
.L_x_1518:
        /* <DEDUP_REMOVED lines=8> */
[----:B------:R-:W-:-:S07]  /*17930*/  IMAD.MOV.U32 R23, RZ, RZ, R14 ;  /* 0x000000ffff177224 */ /* 0x000fce00078e000e */
[----:B0-----:R-:W-:Y:S05]  /*17940*/  WARPSYNC.COLLECTIVE R15, `(.L_x_1519) ;  /* 0x000000000f087348 */ /* 0x001fea0003c00000 */
[----:B------:R1:W2:Y:S02]  /*17950*/  SHFL.IDX P6, R14, R13, R12, R11 ;  /* 0x0000000c0d0e7389 */ /* 0x0002a400000c000b */
[----:B012---:R-:W-:Y:S01]  /*17960*/  ENDCOLLECTIVE ;  /* 0x000000000000791b */ /* 0x007fe20003800000 */
.L_x_1519:
[----:B------:R-:W-:Y:S05]  /*17970*/  BRA `(.L_x_1520) ;  /* 0xffffffbc00907947 */ /* 0x000fea000383ffff */
.L_x_1414:
        /* <DEDUP_REMOVED lines=8> */
.L_x_1522:
[----:B------:R-:W-:Y:S05]  /*17a00*/  BSYNC B0 ;  /* 0x0000000000007941 */ /* 0x000fea0003800000 */
.L_x_1521:
[----:B------:R-:W-:Y:S02]  /*17a10*/  IMAD.MOV.U32 R13, RZ, RZ, R16 ;  /* 0x000000ffff0d7224 */ /* 0x000fe400078e0010 */
[----:B------:R-:W-:Y:S02]  /*17a20*/  IMAD.MOV.U32 R12, RZ, RZ, 0x1 ;  /* 0x00000001ff0c7424 */ /* 0x000fe400078e00ff */
[----:B------:R-:W-:Y:S02]  /*17a30*/  IMAD.MOV.U32 R11, RZ, RZ, 0x1f ;  /* 0x0000001fff0b7424 */ /* 0x000fe400078e00ff */
[----:B------:R-:W-:Y:S02]  /*17a40*/  IMAD.MOV.U32 R15, RZ, RZ, -0x1 ;  /* 0xffffffffff0f7424 */ /* 0x000fe400078e00ff */
[----:B------:R-:W-:Y:S02]  /*17a50*/  IMAD.IADD R5, R19, 0x1, R8 ;  /* 0x0000000113057824 */ /* 0x000fe400078e0208 */
[----:B------:R-:W-:-:S07]  /*17a60*/  IMAD.MOV.U32 R0, RZ, RZ, R14 ;  /* 0x000000ffff007224 */ /* 0x000fce00078e000e */
[----:B------:R-:W-:Y:S05]  /*17a70*/  WARPSYNC.COLLECTIVE R15, `(.L_x_1523) ;  /* 0x000000000f087348 */ /* 0x000fea0003c00000 */
[----:B------:R0:W1:Y:S02]  /*17a80*/  SHFL.IDX P6, R14, R13, R12, R11 ;  /* 0x0000000c0d0e7389 */ /* 0x00006400000c000b */
[----:B01----:R-:W-:Y:S01]  /*17a90*/  ENDCOLLECTIVE ;  /* 0x000000000000791b */ /* 0x003fe20003800000 */
.L_x_1523:
[----:B------:R-:W-:Y:S02]  /*17aa0*/  ULDC UR4, c[0x0][0xc3c] ;  /* 0x00030f0000047ab9 */ /* 0x000fe40000000800 */
[----:B------:R-:W-:-:S13]  /*17ab0*/  ISETP.GE.OR P1, PT, R5, UR4, !P0 ;  /* 0x0000000405007c0c */ /* 0x000fda000c726670 */
[----:B------:R-:W0:Y:S01]  /*17ac0*/  @!P1 LDC.64 R2, c[0x0][0xc80] ;  /* 0x00032000ff029b82 */ /* 0x000e220000000a00 */
[----:B------:R-:W-:Y:S02]  /*17ad0*/  IMAD.MOV.U32 R11, RZ, RZ, RZ ;  /* 0x000000ffff0b7224 */ /* 0x000fe400078e00ff */
[----:B------:R-:W-:Y:S02]  /*17ae0*/  IMAD.MOV.U32 R4, RZ, RZ, R14 ;  /* 0x000000ffff047224 */ /* 0x000fe400078e000e */
[----:B0-----:R-:W-:-:S06]  /*17af0*/  @!P1 IMAD.WIDE R2, R5, 0x4, R2 ;  /* 0x0000000405029825 */ /* 0x001fcc00078e0202 */
[----:B------:R-:W2:Y:S01]  /*17b00*/  @!P1 LDG.E R2, desc[UR36][R2.64] ;  /* 0x0000002402029981 */ /* 0x000ea2000c1e1900 */
[----:B------:R-:W-:Y:S01]  /*17b10*/  IMAD.MOV.U32 R5, RZ, RZ, RZ ;  /* 0x000000ffff057224 */ /* 0x000fe200078e00ff */
[C---:B------:R-:W-:Y:S02]  /*17b20*/  ISETP.GE.U32.AND P2, PT, R8.reuse, 0x2, PT ;  /* 0x000000020800780c */ /* 0x040fe40003f46070 */
[C---:B------:R-:W-:Y:S02]  /*17b30*/  ISETP.GE.U32.AND P3, PT, R8.reuse, 0x4, PT ;  /* 0x000000040800780c */ /* 0x040fe40003f66070 */
[C---:B------:R-:W-:Y:S02]  /*17b40*/  ISETP.GE.U32.AND P4, PT, R8.reuse, 0x8, PT ;  /* 0x000000080800780c */ /* 0x040fe40003f86070 */
[C---:B------:R-:W-:Y:S01]  /*17b50*/  ISETP.GE.U32.AND P5, PT, R8.reuse, 0x10, PT ;  /* 0x000000100800780c */ /* 0x040fe20003fa6070 */
[----:B--2---:R-:W-:Y:S01]  /*17b60*/  @!P1 IMAD.MOV.U32 R5, RZ, RZ, R2 ;  /* 0x000000ffff059224 */ /* 0x004fe200078e0002 */
[----:B------:R-:W-:-:S03]  /*17b70*/  ISETP.NE.AND P1, PT, R8, RZ, PT ;  /* 0x000000ff0800720c */ /* 0x000fc60003f25270 */
[----:B------:R-:W-:-:S10]  /*17b80*/  IMAD.MOV.U32 R13, RZ, RZ, R5 ;  /* 0x000000ffff0d7224 */ /* 0x000fd400078e0005 */
[----:B------:R-:W-:Y:S05]  /*17b90*/  WARPSYNC.COLLECTIVE R15, `(.L_x_1524) ;  /* 0x000000000f087348 */ /* 0x000fea0003c00000 */
[----:B------:R0:W1:Y:S02]  /*17ba0*/  SHFL.UP P6, R14, R13, R12, R11 ;  /* 0x0400000c0d0e7389 */ /* 0x00006400000c000b */
[----:B01----:R-:W-:Y:S01]  /*17bb0*/  ENDCOLLECTIVE ;  /* 0x000000000000791b */ /* 0x003fe20003800000 */
.L_x_1524:
[----:B------:R-:W-:Y:S01]  /*17bc0*/  IMAD.MOV.U32 R12, RZ, RZ, 0x2 ;  /* 0x00000002ff0c7424 */ /* 0x000fe200078e00ff */
[----:B------:R-:W-:-:S05]  /*17bd0*/  SEL R6, R14, RZ, P1 ;  /* 0x000000ff0e067207 */ /* 0x000fca0000800000 */
[----:B------:R-:W-:-:S04]  /*17be0*/  IMAD.IADD R6, R5, 0x1, R6 ;  /* 0x0000000105067824 */ /* 0x000fc800078e0206 */
[----:B------:R-:W-:-:S07]  /*17bf0*/  IMAD.MOV.U32 R13, RZ, RZ, R6 ;  /* 0x000000ffff0d7224 */ /* 0x000fce00078e0006 */
[----:B------:R-:W-:Y:S05]  /*17c00*/  WARPSYNC.COLLECTIVE R15, `(.L_x_1525) ;  /* 0x000000000f087348 */ /* 0x000fea0003c00000 */
[----:B------:R0:W1:Y:S02]  /*17c10*/  SHFL.UP P6, R14, R13, R12, R11 ;  /* 0x0400000c0d0e7389 */ /* 0x00006400000c000b */
[----:B01----:R-:W-:Y:S01]  /*17c20*/  ENDCOLLECTIVE ;  /* 0x000000000000791b */ /* 0x003fe20003800000 */
.L_x_1525:
[----:B------:R-:W-:Y:S01]  /*17c30*/  IMAD.MOV.U32 R12, RZ, RZ, 0x4 ;  /* 0x00000004ff0c7424 */ /* 0x000fe200078e00ff */
[----:B------:R-:W-:-:S05]  /*17c40*/  SEL R7, R14, RZ, P2 ;  /* 0x000000ff0e077207 */ /* 0x000fca0001000000 */
[----:B------:R-:W-:-:S04]  /*17c50*/  IMAD.IADD R7, R6, 0x1, R7 ;  /* 0x0000000106077824 */ /* 0x000fc800078e0207 */
[----:B------:R-:W-:-:S07]  /*17c60*/  IMAD.MOV.U32 R13, RZ, RZ, R7 ;  /* 0x000000ffff0d7224 */ /* 0x000fce00078e0007 */
[----:B------:R-:W-:Y:S05]  /*17c70*/  WARPSYNC.COLLECTIVE R15, `(.L_x_1526) ;  /* 0x000000000f087348 */ /* 0x000fea0003c00000 */
[----:B------:R0:W1:Y:S02]  /*17c80*/  SHFL.UP P6, R14, R13, R12, R11 ;  /* 0x0400000c0d0e7389 */ /* 0x00006400000c000b */
[----:B01----:R-:W-:Y:S01]  /*17c90*/  ENDCOLLECTIVE ;  /* 0x000000000000791b */ /* 0x003fe20003800000 */
.L_x_1526:
[----:B------:R-:W-:Y:S01]  /*17ca0*/  IMAD.MOV.U32 R12, RZ, RZ, 0x8 ;  /* 0x00000008ff0c7424 */ /* 0x000fe200078e00ff */
[----:B------:R-:W-:-:S05]  /*17cb0*/  SEL R2, R14, RZ, P3 ;  /* 0x000000ff0e027207 */ /* 0x000fca0001800000 */
[----:B------:R-:W-:-:S04]  /*17cc0*/  IMAD.IADD R2, R7, 0x1, R2 ;  /* 0x0000000107027824 */ /* 0x000fc800078e0202 */
[----:B------:R-:W-:-:S07]  /*17cd0*/  IMAD.MOV.U32 R13, RZ, RZ, R2 ;  /* 0x000000ffff0d7224 */ /* 0x000fce00078e0002 */
[----:B------:R-:W-:Y:S05]  /*17ce0*/  WARPSYNC.COLLECTIVE R15, `(.L_x_1527) ;  /* 0x000000000f087348 */ /* 0x000fea0003c00000 */
[----:B------:R0:W1:Y:S02]  /*17cf0*/  SHFL.UP P6, R14, R13, R12, R11 ;  /* 0x0400000c0d0e7389 */ /* 0x00006400000c000b */
[----:B01----:R-:W-:Y:S01]  /*17d00*/  ENDCOLLECTIVE ;  /* 0x000000000000791b */ /* 0x003fe20003800000 */
.L_x_1527:
[----:B------:R-:W-:Y:S01]  /*17d10*/  IMAD.MOV.U32 R12, RZ, RZ, 0x10 ;  /* 0x00000010ff0c7424 */ /* 0x000fe200078e00ff */
[----:B------:R-:W-:-:S05]  /*17d20*/  SEL R3, R14, RZ, P4 ;  /* 0x000000ff0e037207 */ /* 0x000fca0002000000 */
[----:B------:R-:W-:-:S04]  /*17d30*/  IMAD.IADD R3, R2, 0x1, R3 ;  /* 0x0000000102037824 */ /* 0x000fc800078e0203 */
[----:B------:R-:W-:-:S07]  /*17d40*/  IMAD.MOV.U32 R13, RZ, RZ, R3 ;  /* 0x000000ffff0d7224 */ /* 0x000fce00078e0003 */
[----:B------:R-:W-:Y:S05]  /*17d50*/  WARPSYNC.COLLECTIVE R15, `(.L_x_1528) ;  /* 0x000000000f087348 */ /* 0x000fea0003c00000 */
[----:B------:R0:W1:Y:S02]  /*17d60*/  SHFL.UP P6, R14, R13, R12, R11 ;  /* 0x0400000c0d0e7389 */ /* 0x00006400000c000b */
[----:B01----:R-:W-:Y:S01]  /*17d70*/  ENDCOLLECTIVE ;  /* 0x000000000000791b */ /* 0x003fe20003800000 */
.L_x_1528:
[----:B------:R-:W-:Y:S02]  /*17d80*/  IMAD.MOV.U32 R12, RZ, RZ, 0x1f ;  /* 0x0000001fff0c7424 */ /* 0x000fe400078e00ff */
[----:B------:R-:W-:Y:S01]  /*17d90*/  IMAD.MOV.U32 R11, RZ, RZ, 0x1f ;  /* 0x0000001fff0b7424 */ /* 0x000fe200078e00ff */
[----:B------:R-:W-:-:S05]  /*17da0*/  SEL R6, R14, RZ, P5 ;  /* 0x000000ff0e067207 */ /* 0x000fca0002800000 */
[----:B------:R-:W-:-:S04]  /*17db0*/  IMAD.IADD R6, R3, 0x1, R6 ;  /* 0x0000000103067824 */ /* 0x000fc800078e0206 */
[----:B------:R-:W-:-:S07]  /*17dc0*/  IMAD.MOV.U32 R13, RZ, RZ, R6 ;  /* 0x000000ffff0d7224 */ /* 0x000fce00078e0006 */
[----:B------:R-:W-:Y:S05]  /*17dd0*/  WARPSYNC.COLLECTIVE R15, `(.L_x_1529) ;  /* 0x000000000f087348 */ /* 0x000fea0003c00000 */
[----:B------:R0:W1:Y:S02]  /*17de0*/  SHFL.IDX P6, R14, R13, R12, R11 ;  /* 0x0000000c0d0e7389 */ /* 0x00006400000c000b */
[----:B01----:R-:W-:Y:S01]  /*17df0*/  ENDCOLLECTIVE ;  /* 0x000000000000791b */ /* 0x003fe20003800000 */
.L_x_1529:
[----:B------:R-:W-:Y:S05]  /*17e00*/  BRA `(.L_x_1530) ;  /* 0xffffffbc00a07947 */ /* 0x000fea000383ffff */
.L_x_1419:
[----:B------:R-:W-:Y:S01]  /*17e10*/  BSSY B0, `(.L_x_1531) ;  /* 0x0000008000007945 */ /* 0x000fe20003800000 */
[----:B-----5:R-:W-:Y:S02]  /*17e20*/  IMAD.MOV.U32 R13, RZ, RZ, R5 ;  /* 0x000000ffff0d7224 */ /* 0x020fe400078e0005 */
[----:B------:R-:W-:Y:S02]  /*17e30*/  IMAD.MOV.U32 R12, RZ, RZ, 0x1 ;  /* 0x00000001ff0c7424 */ /* 0x000fe400078e00ff */
[----:B------:R-:W-:Y:S02]  /*17e40*/  IMAD.MOV.U32 R11, RZ, RZ, RZ ;  /* 0x000000ffff0b7224 */ /* 0x000fe400078e00ff */
[----:B------:R-:W-:-:S07]  /*17e50*/  IMAD.MOV.U32 R15, RZ, RZ, -0x1 ;  /* 0xffffffffff0f7424 */ /* 0x000fce00078e00ff */
[----:B012---:R-:W-:Y:S05]  /*17e60*/  WARPSYNC.COLLECTIVE R15, `(.L_x_1532) ;  /* 0x000000000f087348 */ /* 0x007fea0003c00000 */
[----:B------:R3:W4:Y:S02]  /*17e70*/  SHFL.UP P6, R14, R13, R12, R11 ;  /* 0x0400000c0d0e7389 */ /* 0x00072400000c000b */
[----:B01234-:R-:W-:Y:S01]  /*17e80*/  ENDCOLLECTIVE ;  /* 0x000000000000791b */ /* 0x01ffe20003800000 */
.L_x_1532:
[----:B------:R-:W-:Y:S05]  /*17e90*/  BSYNC B0 ;  /* 0x0000000000007941 */ /* 0x000fea0003800000 */
.L_x_1531:
[----:B------:R-:W-:Y:S01]  /*17ea0*/  SEL R14, R14, RZ, P1 ;  /* 0x000000ff0e0e7207 */ /* 0x000fe20000800000 */
[----:B------:R-:W-:Y:S02]  /*17eb0*/  IMAD.MOV.U32 R12, RZ, RZ, 0x2 ;  /* 0x00000002ff0c7424 */ /* 0x000fe400078e00ff */
[----:B------:R-:W-:Y:S02]  /*17ec0*/  IMAD.MOV.U32 R11, RZ, RZ, RZ ;  /* 0x000000ffff0b7224 */ /* 0x000fe400078e00ff */
[----:B------:R-:W-:Y:S02]  /*17ed0*/  IMAD.IADD R13, R5, 0x1, R14 ;  /* 0x00000001050d7824 */ /* 0x000fe400078e020e */
[----:B------:R-:W-:-:S07]  /*17ee0*/  IMAD.MOV.U32 R15, RZ, RZ, -0x1 ;  /* 0xffffffffff0f7424 */ /* 0x000fce00078e00ff */
[----:B------:R-:W-:Y:S05]  /*17ef0*/  WARPSYNC.COLLECTIVE R15, `(.L_x_1533) ;  /* 0x000000000f087348 */ /* 0x000fea0003c00000 */
[----:B------:R0:W1:Y:S02]  /*17f00*/  SHFL.UP P6, R14, R13, R12, R11 ;  /* 0x0400000c0d0e7389 */ /* 0x00006400000c000b */
[----:B01----:R-:W-:Y:S01]  /*17f10*/  ENDCOLLECTIVE ;  /* 0x000000000000791b */ /* 0x003fe20003800000 */
.L_x_1533:
[----:B------:R-:W-:Y:S01]  /*17f20*/  IMAD.MOV.U32 R12, RZ, RZ, 0x4 ;  /* 0x00000004ff0c7424 */ /* 0x000fe200078e00ff */
[----:B------:R-:W-:-:S05]  /*17f30*/  SEL R2, R14, RZ, P2 ;  /* 0x000000ff0e027207 */ /* 0x000fca0001000000 */
[----:B------:R-:W-:-:S04]  /*17f40*/  IMAD.IADD R2, R13, 0x1, R2 ;  /* 0x000000010d027824 */ /* 0x000fc800078e0202 */
[----:B------:R-:W-:-:S07]  /*17f50*/  IMAD.MOV.U32 R13, RZ, RZ, R2 ;  /* 0x000000ffff0d7224 */ /* 0x000fce00078e0002 */
[----:B------:R-:W-:Y:S05]  /*17f60*/  WARPSYNC.COLLECTIVE R15, `(.L_x_1534) ;  /* 0x000000000f087348 */ /* 0x000fea0003c00000 */
[----:B------:R0:W1:Y:S02]  /*17f70*/  SHFL.UP P6, R14, R13, R12, R11 ;  /* 0x0400000c0d0e7389 */ /* 0x00006400000c000b */
[----:B01----:R-:W-:Y:S01]  /*17f80*/  ENDCOLLECTIVE ;  /* 0x000000000000791b */ /* 0x003fe20003800000 */
.L_x_1534:
[----:B------:R-:W-:Y:S01]  /*17f90*/  IMAD.MOV.U32 R12, RZ, RZ, 0x8 ;  /* 0x00000008ff0c7424 */ /* 0x000fe200078e00ff */
[----:B------:R-:W-:-:S05]  /*17fa0*/  SEL R3, R14, RZ, P3 ;  /* 0x000000ff0e037207 */ /* 0x000fca0001800000 */
[----:B------:R-:W-:-:S04]  /*17fb0*/  IMAD.IADD R3, R2, 0x1, R3 ;  /* 0x0000000102037824 */ /* 0x000fc800078e0203 */
[----:B------:R-:W-:-:S07]  /*17fc0*/  IMAD.MOV.U32 R13, RZ, RZ, R3 ;  /* 0x000000ffff0d7224 */ /* 0x000fce00078e0003 */
[----:B------:R-:W-:Y:S05]  /*17fd0*/  WARPSYNC.COLLECTIVE R15, `(.L_x_1535) ;  /* 0x000000000f087348 */ /* 0x000fea0003c00000 */
[----:B------:R0:W1:Y:S02]  /*17fe0*/  SHFL.UP P6, R14, R13, R12, R11 ;  /* 0x0400000c0d0e7389 */ /* 0x00006400000c000b */
[----:B01----:R-:W-:Y:S01]  /*17ff0*/  ENDCOLLECTIVE ;  /* 0x000000000000791b */ /* 0x003fe20003800000 */
.L_x_1535:
[----:B------:R-:W-:Y:S01]  /*18000*/  IMAD.MOV.U32 R12, RZ, RZ, 0x10 ;  /* 0x00000010ff0c7424 */ /* 0x000fe200078e00ff */
[----:B------:R-:W-:-:S05]  /*18010*/  SEL R4, R14, RZ, P4 ;  /* 0x000000ff0e047207 */ /* 0x000fca0002000000 */
[----:B------:R-:W-:-:S04]  /*18020*/  IMAD.IADD R4, R3, 0x1, R4 ;  /* 0x0000000103047824 */ /* 0x000fc800078e0204 */
[----:B------:R-:W-:-:S07]  /*18030*/  IMAD.MOV.U32 R13, RZ, RZ, R4 ;  /* 0x000000ffff0d7224 */ /* 0x000fce00078e0004 */
[----:B------:R-:W-:Y:S05]  /*18040*/  WARPSYNC.COLLECTIVE R15, `(.L_x_1536) ;  /* 0x000000000f087348 */ /* 0x000fea0003c00000 */
[----:B------:R0:W1:Y:S02]  /*18050*/  SHFL.UP P6, R14, R13, R12, R11 ;  /* 0x0400000c0d0e7389 */ /* 0x00006400000c000b */
[----:B01----:R-:W-:Y:S01]  /*18060*/  ENDCOLLECTIVE ;  /* 0x000000000000791b */ /* 0x003fe20003800000 */
.L_x_1536:
        /* <DEDUP_REMOVED lines=8> */
.L_x_1537:
[----:B------:R-:W-:Y:S05]  /*180f0*/  BRA `(.L_x_1538) ;  /* 0xffffffbc00807947 */ /* 0x000fea000383ffff */
.L_x_1421:
[----:B------:R-:W-:Y:S01]  /*18100*/  BSSY B0, `(.L_x_1539) ;  /* 0x0000006000007945 */ /* 0x000fe20003800000 */
[----:B------:R-:W-:Y:S01]  /*18110*/  PLOP3.LUT P6, PT, P6, PT, PT, 0x8, 0x0 ;  /* 0x000000000000781c */ /* 0x000fe200037ce170 */
[----:B------:R-:W-:-:S12]  /*18120*/  IMAD.MOV.U32 R15, RZ, RZ, -0x1 ;  /* 0xffffffffff0f7424 */ /* 0x000fd800078e00ff */
[----:B01----:R-:W-:Y:S05]  /*18130*/  WARPSYNC.COLLECTIVE R15, `(.L_x_1540) ;  /* 0x000000000f087348 */ /* 0x003fea0003c00000 */
[----:B------:R-:W-:Y:S01]  /*18140*/  VOTE.ANY R14, PT, P6 ;  /* 0x00000000000e7806 */ /* 0x000fe200030e0100 */
[----:B01----:R-:W-:Y:S06]  /*18150*/  ENDCOLLECTIVE ;  /* 0x000000000000791b */ /* 0x003fec0003800000 */
.L_x_1540:
[----:B------:R-:W-:Y:S05]  /*18160*/  BSYNC B0 ;  /* 0x0000000000007941 */ /* 0x000fea0003800000 */
.L_x_1539:
[----:B------:R-:W-:Y:S02]  /*18170*/  IMAD.MOV.U32 R2, RZ, RZ, R14 ;  /* 0x000000ffff027224 */ /* 0x000fe400078e000e */
[----:B------:R-:W-:Y:S02]  /*18180*/  IMAD.MOV.U32 R13, RZ, RZ, R5 ;  /* 0x000000ffff0d7224 */ /* 0x000fe400078e0005 */
[----:B------:R-:W0:Y:S01]  /*18190*/  POPC R4, R2 ;  /* 0x0000000200047309 */ /* 0x000e220000000000 */
[----:B------:R-:W-:Y:S02]  /*181a0*/  IMAD.MOV.U32 R11, RZ, RZ, 0x1f ;  /* 0x0000001fff0b7424 */ /* 0x000fe400078e00ff */
[----:B------:R-:W-:Y:S02]  /*181b0*/  IMAD.MOV.U32 R15, RZ, RZ, -0x1 ;  /* 0xffffffffff0f7424 */ /* 0x000fe400078e00ff */
[----:B0-----:R-:W-:-:S07]  /*181c0*/  IMAD.MOV.U32 R12, RZ, RZ, R4 ;  /* 0x000000ffff0c7224 */ /* 0x001fce00078e0004 */
[----:B------:R-:W-:Y:S05]  /*181d0*/  WARPSYNC.COLLECTIVE R15, `(.L_x_1541) ;  /* 0x000000000f087348 */ /* 0x000fea0003c00000 */
[----:B------:R0:W1:Y:S02]  /*181e0*/  SHFL.IDX P6, R14, R13, R12, R11 ;  /* 0x0000000c0d0e7389 */ /* 0x00006400000c000b */
[----:B01----:R-:W-:Y:S01]  /*181f0*/  ENDCOLLECTIVE ;  /* 0x000000000000791b */ /* 0x003fe20003800000 */
.L_x_1541:
[----:B------:R-:W-:Y:S01]  /*18200*/  IMAD.MOV.U32 R5, RZ, RZ, R14 ;  /* 0x000000ffff057224 */ /* 0x000fe200078e000e */
[----:B------:R-:W-:Y:S06]  /*18210*/  BRA `(.L_x_1542) ;  /* 0xffffffbc00707947 */ /* 0x000fec000383ffff */
.L_x_1423:
[----:B------:R-:W-:Y:S01]  /*18220*/  BSSY B0, `(.L_x_1543) ;  /* 0x0000007000007945 */ /* 0x000fe20003800000 */
[----:B------:R-:W-:Y:S02]  /*18230*/  IMAD.MOV.U32 R13, RZ, RZ, R6 ;  /* 0x000000ffff0d7224 */ /* 0x000fe400078e0006 */
[----:B------:R-:W-:Y:S02]  /*18240*/  IMAD.MOV.U32 R11, RZ, RZ, 0x1f ;  /* 0x0000001fff0b7424 */ /* 0x000fe400078e00ff */
[----:B------:R-:W-:-:S07]  /*18250*/  IMAD.MOV.U32 R15, RZ, RZ, -0x1 ;  /* 0xffffffffff0f7424 */ /* 0x000fce00078e00ff */
[----:B0123--:R-:W-:Y:S05]  /*18260*/  WARPSYNC.COLLECTIVE R15, `(.L_x_1544) ;  /* 0x000000000f087348 */ /* 0x00ffea0003c00000 */
[----:B------:R4:W0:Y:S02]  /*18270*/  SHFL.IDX P6, R14, R13, R12, R11 ;  /* 0x0000000c0d0e7389 */ /* 0x00082400000c000b */
[----:B01234-:R-:W-:Y:S01]  /*18280*/  ENDCOLLECTIVE ;  /* 0x000000000000791b */ /* 0x01ffe20003800000 */
.L_x_1544:
[----:B------:R-:W-:Y:S05]  /*18290*/  BSYNC B0 ;  /* 0x0000000000007941 */ /* 0x000fea0003800000 */
.L_x_1543:
[----:B------:R-:W-:Y:S05]  /*182a0*/  BRA `(.L_x_1422) ;  /* 0xffffffbc00687947 */ /* 0x000fea000383ffff */
.L_x_1427:
[----:B0-----:R0:W2:Y:S02]  /*182b0*/  SYNCS.PHASECHK.TRANS64.TRYWAIT P0, [R5+URZ+0x2a820], R0 ;  /* 0x02a82000050075a7 */ /* 0x0010a4000800017f */
[----:B--2---:R-:W-:Y:S05]  /*182c0*/  @!P0 NANOSLEEP.SYNCS 0x989680 ;  /* 0x009896800000895d */ /* 0x004fea0003900000 */
[----:B------:R-:W2:Y:S02]  /*182d0*/  @!P0 SYNCS.PHASECHK.TRANS64 P0, [R5+URZ+0x2a820], R0 ;  /* 0x02a82000050085a7 */ /* 0x000ea4000800007f */
[----:B--2---:R-:W-:Y:S05]  /*182e0*/  @!P0 BRA `(.L_x_1427) ;  /* 0xfffffffc00f08947 */ /* 0x004fea000383ffff */
[----:B------:R-:W-:Y:S05]  /*182f0*/  BRA `(.L_x_1545) ;  /* 0xffffffc000e07947 */ /* 0x000fea000383ffff */
.L_x_1428:
        /* <DEDUP_REMOVED lines=11> */
.L_x_1547:
[----:B------:R-:W-:Y:S05]  /*183b0*/  BSYNC B0 ;  /* 0x0000000000007941 */ /* 0x000fea0003800000 */
.L_x_1546:
[----:B------:R-:W-:Y:S05]  /*183c0*/  BRA `(.L_x_1548) ;  /* 0xffffffc000c87947 */ /* 0x000fea000383ffff */
.L_x_1431:
[----:B------:R-:W-:Y:S01]  /*183d0*/  BSSY B1, `(.L_x_1549) ;  /* 0x0000006000017945 */ /* 0x000fe20003800000 */
[----:B------:R-:W-:-:S07]  /*183e0*/  IMAD.MOV.U32 R15, RZ, RZ, -0x1 ;  /* 0xffffffffff0f7424 */ /* 0x000fce00078e00ff */
[----:B01-3--:R-:W-:Y:S05]  /*183f0*/  WARPSYNC.COLLECTIVE R15, `(.L_x_1550) ;  /* 0x000000000f0c7348 */ /* 0x00bfea0003c00000 */
[----:B------:R-:W-:Y:S02]  /*18400*/  ELECT P6, UR62, PT ;  /* 0x00000000003e782f */ /* 0x000fe400038c0000 */
[----:B------:R-:W-:Y:S01]  /*18410*/  MOV R14, UR62 ;  /* 0x0000003e000e7c02 */ /* 0x000fe20008000f00 */
[----:B01-3--:R-:W-:Y:S10]  /*18420*/  ENDCOLLECTIVE ;  /* 0x000000000000791b */ /* 0x00bff40003800000 */
.L_x_1550:
[----:B------:R-:W-:Y:S05]  /*18430*/  BSYNC B1 ;  /* 0x0000000000017941 */ /* 0x000fea0003800000 */
.L_x_1549:
[----:B------:R-:W-:Y:S05]  /*18440*/  BRA `(.L_x_1551) ;  /* 0xffffffc000c07947 */ /* 0x000fea000383ffff */
.L_x_1433:
[----:B0-----:R0:W2:Y:S02]  /*18450*/  SYNCS.PHASECHK.TRANS64.TRYWAIT P1, [R3+URZ+0x2a840], R2 ;  /* 0x02a84002030075a7 */ /* 0x0010a4000802017f */
[----:B--2---:R-:W-:Y:S05]  /*18460*/  @!P1 NANOSLEEP.SYNCS 0x989680 ;  /* 0x009896800000995d */ /* 0x004fea0003900000 */
[----:B------:R-:W2:Y:S02]  /*18470*/  @!P1 SYNCS.PHASECHK.TRANS64 P1, [R3+URZ+0x2a840], R2 ;  /* 0x02a84002030095a7 */ /* 0x000ea4000802007f */
[----:B--2---:R-:W-:Y:S05]  /*18480*/  @!P1 BRA `(.L_x_1433) ;  /* 0xfffffffc00f09947 */ /* 0x004fea000383ffff */
[----:B------:R-:W-:Y:S05]  /*18490*/  BRA `(.L_x_1552) ;  /* 0xffffffc000e87947 */ /* 0x000fea000383ffff */
.L_x_1435:
[----:B--2---:R2:W4:Y:S02]  /*184a0*/  SYNCS.PHASECHK.TRANS64.TRYWAIT P1, [R25+URZ+0x2a840], R0 ;  /* 0x02a84000190075a7 */ /* 0x004524000802017f */
[----:B----4-:R-:W-:Y:S05]  /*184b0*/  @!P1 NANOSLEEP.SYNCS 0x989680 ;  /* 0x009896800000995d */ /* 0x010fea0003900000 */
[----:B------:R-:W4:Y:S02]  /*184c0*/  @!P1 SYNCS.PHASECHK.TRANS64 P1, [R25+URZ+0x2a840], R0 ;  /* 0x02a84000190095a7 */ /* 0x000f24000802007f */
[----:B----4-:R-:W-:Y:S05]  /*184d0*/  @!P1 BRA `(.L_x_1435) ;  /* 0xfffffffc00f09947 */ /* 0x010fea000383ffff */
[----:B------:R-:W-:Y:S05]  /*184e0*/  BRA `(.L_x_1553) ;  /* 0xffffffc000f47947 */ /* 0x000fea000383ffff */
.L_x_1437:
[----:B----4-:R4:W0:Y:S02]  /*184f0*/  SYNCS.PHASECHK.TRANS64.TRYWAIT P1, [R3+URZ+0x2a860], R2 ;  /* 0x02a86002030075a7 */ /* 0x010824000802017f */
[----:B0-----:R-:W-:Y:S05]  /*18500*/  @!P1 NANOSLEEP.SYNCS 0x989680 ;  /* 0x009896800000995d */ /* 0x001fea0003900000 */
[----:B------:R-:W0:Y:S02]  /*18510*/  @!P1 SYNCS.PHASECHK.TRANS64 P1, [R3+URZ+0x2a860], R2 ;  /* 0x02a86002030095a7 */ /* 0x000e24000802007f */
[----:B0-----:R-:W-:Y:S05]  /*18520*/  @!P1 BRA `(.L_x_1437) ;  /* 0xfffffffc00f09947 */ /* 0x001fea000383ffff */
[----:B------:R-:W-:Y:S05]  /*18530*/  BRA `(.L_x_1554) ;  /* 0xffffffc000f07947 */ /* 0x000fea000383ffff */
.L_x_1555:
        /* <DEDUP_REMOVED lines=12> */
.L_x_15525:


//--------------------- .text._ZN7cutlass13device_kernelIN5flash11enable_sm90INS1_16FlashAttnFwdSm90INS1_25CollectiveMainloopFwdSm90ILi2EN4cute5tupleIJNS5_1CILi1EEES8_S8_EEENS6_IJNS7_ILi128EEENS7_ILi96EEENS7_ILi192EEEEEELi128ENS_6half_tEfNS_4arch4Sm90ELb0ELb1ELb0ELb1ELb1ELb1ELb0ELb1ELb1ELb1ELb0ELb0EEENS1_21CollectiveEpilogueFwdINS6_IJSA_SA_SB_EEES9_SE_SG_Li256ELb1ELb1ELb0ELb0EEENS1_36VarlenDynamicPersistentTileSchedulerILi128ELi96ELi256ELi128ELb0ELb1ELb1ELb1ELb0ELb1EEEEEEEEEvNT_6ParamsE --------------------------
	.section	.text._ZN7cutlass13device_kernelIN5flash11enable_sm90INS1_16FlashAttnFwdSm90INS1_25CollectiveMainloopFwdSm90ILi2EN4cute5tupleIJNS5_1CILi1EEES8_S8_EEENS6_IJNS7_ILi128EEENS7_ILi96EEENS7_ILi192EEEEEELi128ENS_6half_tEfNS_4arch4Sm90ELb0ELb1ELb0ELb1ELb1ELb1ELb0ELb1ELb1ELb1ELb0ELb0EEENS1_21CollectiveEpilogueFwdINS6_IJSA_SA_SB_EEES9_SE_SG_Li256ELb1ELb1ELb0ELb0EEENS1_36VarlenDynamicPersistentTileSchedulerILi128ELi96ELi256ELi128ELb0ELb1ELb1ELb1ELb0ELb1EEEEEEEEEvNT_6ParamsE,"ax",@progbits
	.align	128
.text._ZN7cutlass13device_kernelIN5flash11enable_sm90INS1_16FlashAttnFwdSm90INS1_25CollectiveMainloopFwdSm90ILi2EN4cute5tupleIJNS5_1CILi1EEES8_S8_EEENS6_IJNS7_ILi128EEENS7_ILi96EEENS7_ILi192EEEEEELi128ENS_6half_tEfNS_4arch4Sm90ELb0ELb1ELb0ELb1ELb1ELb1ELb0ELb1ELb1ELb1ELb0ELb0EEENS1_21CollectiveEpilogueFwdINS6_IJSA_SA_SB_EEES9_SE_SG_Li256ELb1ELb1ELb0ELb0EEENS1_36VarlenDynamicPersistentTileSchedulerILi128ELi96ELi256ELi128ELb0ELb1ELb1ELb1ELb0ELb1EEEEEEEEEvNT_6ParamsE:
        .type           _ZN7cutlass13device_kernelIN5flash11enable_sm90INS1_16FlashAttnFwdSm90INS1_25CollectiveMainloopFwdSm90ILi2EN4cute5tupleIJNS5_1CILi1EEES8_S8_EEENS6_IJNS7_ILi128EEENS7_ILi96EEENS7_ILi192EEEEEELi128ENS_6half_tEfNS_4arch4Sm90ELb0ELb1ELb0ELb1ELb1ELb1ELb0ELb1ELb1ELb1ELb0ELb0EEENS1_21CollectiveEpilogueFwdINS6_IJSA_SA_SB_EEES9_SE_SG_Li256ELb1ELb1ELb0ELb0EEENS1_36VarlenDynamicPersistentTileSchedulerILi128ELi96ELi256ELi128ELb0ELb1ELb1ELb1ELb0ELb1EEEEEEEEEvNT_6ParamsE,@function
        .size           _ZN7cutlass13device_kernelIN5flash11enable_sm90INS1_16FlashAttnFwdSm90INS1_25CollectiveMainloopFwdSm90ILi2EN4cute5tupleIJNS5_1CILi1EEES8_S8_EEENS6_IJNS7_ILi128EEENS7_ILi96EEENS7_ILi192EEEEEELi128ENS_6half_tEfNS_4arch4Sm90ELb0ELb1ELb0ELb1ELb1ELb1ELb0ELb1ELb1ELb1ELb0ELb0EEENS1_21CollectiveEpilogueFwdINS6_IJSA_SA_SB_EEES9_SE_SG_Li256ELb1ELb1ELb0ELb0EEENS1_36VarlenDynamicPersistentTileSchedulerILi128ELi96ELi256ELi128ELb0ELb1ELb1ELb1ELb0ELb1EEEEEEEEEvNT_6ParamsE,(.L_x_15526 - _ZN7cutlass13device_kernelIN5flash11enable_sm90INS1_16FlashAttnFwdSm90INS1_25CollectiveMainloopFwdSm90ILi2EN4cute5tupleIJNS5_1CILi1EEES8_S8_EEENS6_IJNS7_ILi128EEENS7_ILi96EEENS7_ILi192EEEEEELi128ENS_6half_tEfNS_4arch4Sm90ELb0ELb1ELb0ELb1ELb1ELb1ELb0ELb1ELb1ELb1ELb0ELb0EEENS1_21CollectiveEpilogueFwdINS6_IJSA_SA_SB_EEES9_SE_SG_Li256ELb1ELb1ELb0ELb0EEENS1_36VarlenDynamicPersistentTileSchedulerILi128ELi96ELi256ELi128ELb0ELb1ELb1ELb1ELb0ELb1EEEEEEEEEvNT_6ParamsE)
        .other          _ZN7cutlass13device_kernelIN5flash11enable_sm90INS1_16FlashAttnFwdSm90INS1_25CollectiveMainloopFwdSm90ILi2EN4cute5tupleIJNS5_1CILi1EEES8_S8_EEENS6_IJNS7_ILi128EEENS7_ILi96EEENS7_ILi192EEEEEELi128ENS_6half_tEfNS_4arch4Sm90ELb0ELb1ELb0ELb1ELb1ELb1ELb0ELb1ELb1ELb1ELb0ELb0EEENS1_21CollectiveEpilogueFwdINS6_IJSA_SA_SB_EEES9_SE_SG_Li256ELb1ELb1ELb0ELb0EEENS1_36VarlenDynamicPersistentTileSchedulerILi128ELi96ELi256ELi128ELb0ELb1ELb1ELb1ELb0ELb1EEEEEEEEEvNT_6ParamsE,@"STO_CUDA_ENTRY STV_DEFAULT"
_ZN7cutlass13device_kernelIN5flash11enable_sm90INS1_16FlashAttnFwdSm90INS1_25CollectiveMainloopFwdSm90ILi2EN4cute5tupleIJNS5_1CILi1EEES8_S8_EEENS6_IJNS7_ILi128EEENS7_ILi96EEENS7_ILi192EEEEEELi128ENS_6half_tEfNS_4arch4Sm90ELb0ELb1ELb0ELb1ELb1ELb1ELb0ELb1ELb1ELb1ELb0ELb0EEENS1_21CollectiveEpilogueFwdINS6_IJSA_SA_SB_EEES9_SE_SG_Li256ELb1ELb1ELb0ELb0EEENS1_36VarlenDynamicPersistentTileSchedulerILi128ELi96ELi256ELi128ELb0ELb1ELb1ELb1ELb0ELb1EEEEEEEEEvNT_6ParamsE:
        /* <DEDUP_REMOVED lines=18> */
.L_x_1557:
[----:B------:R-:W-:Y:S05]  /*0120*/  BSYNC B0 ;  /* 0x0000000000007941 */ /* 0x000fea0003800000 */
.L_x_1556:
        /* <DEDUP_REMOVED lines=41> */
.L_x_1558:
        /* <DEDUP_REMOVED lines=22> */
.L_x_1559:
        /* <DEDUP_REMOVED lines=18> */
.L_x_1560:
        /* <DEDUP_REMOVED lines=22> */
.L_x_1561:
        /* <DEDUP_REMOVED lines=22> */
.L_x_1562:
        /* <DEDUP_REMOVED lines=10> */
.L_x_1565:
[----:B------:R-:W-:-:S08]  /*09a0*/  NOP ;  /* 0x0000000000007918 */ /* 0x000fd00000000000 */
[----:B------:R-:W1:Y:S02]  /*09b0*/  USETMAXREG.TRY_ALLOC.CTAPOOL UP0, 0xe8 ;  /* 0x000000e8000079c8 */ /* 0x000e640008000600 */
[----:B-1----:R-:W-:-:S13]  /*09c0*/  PLOP3.LUT P0, PT, PT, PT, UP0, 0x80, 0x0 ;  /* 0x000000000000781c */ /* 0x002fda0003f0f008 */
[----:B------:R-:W-:Y:S05]  /*09d0*/  @!P0 BRA `(.L_x_1565) ;  /* 0xfffffffc00f08947 */ /* 0x000fea000383ffff */
[----:B------:R-:W1:Y:S08]  /*09e0*/  S2UR UR4, SR_CgaCtaId ;  /* 0x00000000000479c3 */ /* 0x000e700000008800 */
[----:B------:R-:W-:Y:S06]  /*09f0*/  BAR.ARV 0x8, 0x180 ;  /* 0x0206000000007b1d */ /* 0x000fec0000002000 */
[----:B0-----:R-:W-:-:S02]  /*0a00*/  MOV R3, 0x400 ;  /* 0x0000040000037802 */ /* 0x001fc40000000f00 */
[----:B------:R-:W-:Y:S01]  /*0a10*/  BAR.SYNC.DEFER_BLOCKING 0x5, 0x180 ;  /* 0x0146000000007b1d */ /* 0x000fe20000010000 */
[----:B-1----:R-:W-:-:S05]  /*0a20*/  IMAD.U32 R172, RZ, RZ, UR4 ;  /* 0x00000004ffac7e24 */ /* 0x002fca000f8e00ff */
[----:B------:R-:W-:Y:S01]  /*0a30*/  ULDC UR4, c[0x0][0xc3c] ;  /* 0x00030f0000047ab9 */ /* 0x000fe20000000800 */
[----:B------:R-:W-:-:S05]  /*0a40*/  LEA R18, R172, R3, 0x18 ;  /* 0x00000003ac127211 */ /* 0x000fca00078ec0ff */
[----:B------:R-:W0:Y:S01]  /*0a50*/  LDS.128 R28, [R18+0x2a8d0] ;  /* 0x02a8d000121c7984 */ /* 0x000e220000000c00 */
[----:B------:R-:W-:Y:S06]  /*0a60*/  BAR.ARV 0x4, 0x180 ;  /* 0x0106000000007b1d */ /* 0x000fec0000002000 */
[----:B0-----:R-:W-:-:S13]  /*0a70*/  ISETP.GE.AND P0, PT, R31, UR4, PT ;  /* 0x000000041f007c0c */ /* 0x001fda000bf06270 */
[----:B------:R-:W-:Y:S05]  /*0a80*/  @P0 BRA `(.L_x_1566) ;  /* 0x0000027000680947 */ /* 0x000fea0003800000 */
[----:B------:R-:W2:Y:S01]  /*0a90*/  LDL R2, [R1+0x40] ;  /* 0x0000400001027983 */ /* 0x000ea20000100800 */
[----:B------:R-:W-:Y:S01]  /*0aa0*/  VIADD R0, R0, 0xffffff80 ;  /* 0xffffff8000007836 */ /* 0x000fe20000000000 */
[----:B------:R-:W-:Y:S01]  /*0ab0*/  R2UR UR4, R18 ;  /* 0x00000000120472ca */ /* 0x000fe200000e0000 */
[----:B------:R-:W-:Y:S01]  /*0ac0*/  IMAD.MOV.U32 R197, RZ, RZ, RZ ;  /* 0x000000ffffc57224 */ /* 0x000fe200078e00ff */
[----:B------:R-:W-:Y:S01]  /*0ad0*/  MOV R19, RZ ;  /* 0x000000ff00137202 */ /* 0x000fe20000000f00 */
[----:B------:R-:W-:Y:S01]  /*0ae0*/  IMAD.MOV.U32 R175, RZ, RZ, RZ ;  /* 0x000000ffffaf7224 */ /* 0x000fe200078e00ff */
[----:B------:R-:W-:Y:S01]  /*0af0*/  SHF.R.S32.HI R3, RZ, 0x1f, R0 ;  /* 0x0000001fff037819 */ /* 0x000fe20000011400 */
[----:B------:R-:W-:Y:S02]  /*0b00*/  IMAD.MOV.U32 R163, RZ, RZ, RZ ;  /* 0x000000ffffa37224 */ /* 0x000fe400078e00ff */
[----:B------:R-:W-:Y:S01]  /*0b10*/  IMAD.MOV.U32 R160, RZ, RZ, RZ ;  /* 0x000000ffffa07224 */ /* 0x000fe200078e00ff */
[----:B------:R-:W-:-:S02]  /*0b20*/  LEA.HI R5, R3, R0, RZ, 0x7 ;  /* 0x0000000003057211 */ /* 0x000fc400078f38ff */
[----:B------:R-:W-:Y:S02]  /*0b30*/  LEA.HI R199, R3, R0, RZ, 0x3 ;  /* 0x0000000003c77211 */ /* 0x000fe400078f18ff */
[----:B------:R-:W-:Y:S01]  /*0b40*/  LOP3.LUT R7, R5, 0xffffff80, RZ, 0xc0, !PT ;  /* 0xffffff8005077812 */ /* 0x000fe200078ec0ff */
[----:B------:R-:W-:Y:S01]  /*0b50*/  UIADD3 UR4, UR4, 0xc400, URZ ;  /* 0x0000c40004047890 */ /* 0x000fe2000fffe03f */
[----:B------:R-:W-:-:S03]  /*0b60*/  SHF.R.S32.HI R220, RZ, 0x7, R5 ;  /* 0x00000007ffdc7819 */ /* 0x000fc60000011405 */
[----:B------:R-:W-:-:S05]  /*0b70*/  IMAD.IADD R208, R0, 0x1, -R7 ;  /* 0x0000000100d07824 */ /* 0x000fca00078e0a07 */
[----:B------:R-:W-:-:S04]  /*0b80*/  SHF.R.S32.HI R9, RZ, 0x1f, R208 ;  /* 0x0000001fff097819 */ /* 0x000fc800000114d0 */
[CC--:B------:R-:W-:Y:S02]  /*0b90*/  LEA.HI R8, R9.reuse, R208.reuse, RZ, 0x2 ;  /* 0x000000d009087211 */ /* 0x0c0fe400078f10ff */
[----:B------:R-:W-:Y:S02]  /*0ba0*/  LEA.HI R9, R9, R208, RZ, 0x5 ;  /* 0x000000d009097211 */ /* 0x000fe400078f28ff */
[--C-:B------:R-:W-:Y:S02]  /*0bb0*/  SHF.R.S32.HI R6, RZ, 0x2, R8.reuse ;  /* 0x00000002ff067819 */ /* 0x100fe40000011408 */
[----:B------:R-:W-:Y:S02]  /*0bc0*/  SHF.R.S32.HI R11, RZ, 0x1f, R8 ;  /* 0x0000001fff0b7819 */ /* 0x000fe40000011408 */
[----:B------:R-:W-:Y:S02]  /*0bd0*/  SHF.R.S32.HI R9, RZ, 0x5, R9 ;  /* 0x00000005ff097819 */ /* 0x000fe40000011409 */
[----:B------:R-:W-:-:S04]  /*0be0*/  LEA.HI R11, R11, R6, RZ, 0x3 ;  /* 0x000000060b0b7211 */ /* 0x000fc800078f18ff */
[----:B------:R-:W-:-:S04]  /*0bf0*/  LOP3.LUT R11, R11, 0xfffffff8, RZ, 0xc0, !PT ;  /* 0xfffffff80b0b7812 */ /* 0x000fc800078ec0ff */
[----:B------:R-:W-:Y:S02]  /*0c00*/  IADD3 R6, R6, -R11, RZ ;  /* 0x8000000b06067210 */ /* 0x000fe40007ffe0ff */
[----:B------:R-:W-:Y:S02]  /*0c10*/  LOP3.LUT R11, R199, 0xfffffff8, RZ, 0xc0, !PT ;  /* 0xfffffff8c70b7812 */ /* 0x000fe400078ec0ff */
[----:B------:R-:W-:Y:S01]  /*0c20*/  SHF.R.S32.HI R199, RZ, 0x3, R199 ;  /* 0x00000003ffc77819 */ /* 0x000fe200000114c7 */
[----:B------:R-:W-:Y:S01]  /*0c30*/  IMAD R10, R9, 0x10, R6 ;  /* 0x00000010090a7824 */ /* 0x000fe200078e0206 */
[----:B------:R-:W-:Y:S02]  /*0c40*/  LEA.HI R6, R3, R0, RZ, 0x2 ;  /* 0x0000000003067211 */ /* 0x000fe400078f10ff */
[----:B------:R-:W-:Y:S02]  /*0c50*/  IADD3 R194, R0, -R11, RZ ;  /* 0x8000000b00c27210 */ /* 0x000fe40007ffe0ff */
[----:B------:R-:W-:-:S02]  /*0c60*/  SHF.R.S32.HI R174, RZ, 0x2, R6 ;  /* 0x00000002ffae7819 */ /* 0x000fc40000011406 */
[----:B------:R-:W-:Y:S01]  /*0c70*/  SHF.R.S32.HI R9, RZ, 0x1f, R6 ;  /* 0x0000001fff097819 */ /* 0x000fe20000011406 */
[----:B------:R-:W-:Y:S02]  /*0c80*/  IMAD.SHL.U32 R192, R194, 0x8, RZ ;  /* 0x00000008c2c07824 */ /* 0x000fe400078e00ff */
[----:B------:R-:W-:Y:S01]  /*0c90*/  VIADD R219, R174, 0x40 ;  /* 0x00000040aedb7836 */ /* 0x000fe20000000000 */
[----:B------:R-:W-:Y:S02]  /*0ca0*/  LEA.HI R9, R9, R174, RZ, 0x3 ;  /* 0x000000ae09097211 */ /* 0x000fe400078f18ff */
[----:B------:R-:W-:Y:S01]  /*0cb0*/  IADD3 R193, R192, 0x40, RZ ;  /* 0x00000040c0c17810 */ /* 0x000fe20007ffe0ff */
[----:B------:R-:W-:Y:S01]  /*0cc0*/  IMAD.SHL.U32 R181, R219, 0x40, RZ ;  /* 0x00000040dbb57824 */ /* 0x000fe200078e00ff */
[----:B------:R-:W-:Y:S02]  /*0cd0*/  LOP3.LUT R9, R9, 0xfffffff8, RZ, 0xc0, !PT ;  /* 0xfffffff809097812 */ /* 0x000fe400078ec0ff */
[----:B------:R-:W-:-:S02]  /*0ce0*/  SHF.R.S32.HI R225, RZ, 0x1f, R192 ;  /* 0x0000001fffe17819 */ /* 0x000fc400000114c0 */
[----:B------:R-:W-:Y:S01]  /*0cf0*/  LOP3.LUT R181, R181, 0x1c0, RZ, 0xc0, !PT ;  /* 0x000001c0b5b57812 */ /* 0x000fe200078ec0ff */
[----:B------:R-:W-:Y:S01]  /*0d00*/  IMAD.IADD R207, R174, 0x1, -R9 ;  /* 0x00000001aecf7824 */ /* 0x000fe200078e0a09 */
[----:B------:R-:W-:Y:S02]  /*0d10*/  SHF.R.S32.HI R224, RZ, 0x1f, R193 ;  /* 0x0000001fffe07819 */ /* 0x000fe400000114c1 */
[----:B------:R-:W-:Y:S01]  /*0d20*/  SHF.R.U32.HI R218, RZ, 0x3, R181 ;  /* 0x00000003ffda7819 */ /* 0x000fe200000116b5 */
[----:B------:R-:W-:-:S05]  /*0d30*/  IMAD.SHL.U32 R184, R207, 0x40, RZ ;  /* 0x00000040cfb87824 */ /* 0x000fca00078e00ff */
[----:B------:R-:W-:-:S04]  /*0d40*/  LOP3.LUT R184, R184, 0x1c0, RZ, 0xc0, !PT ;  /* 0x000001c0b8b87812 */ /* 0x000fc800078ec0ff */
[----:B------:R-:W-:Y:S02]  /*0d50*/  SHF.R.U32.HI R185, RZ, 0x3, R184 ;  /* 0x00000003ffb97819 */ /* 0x000fe400000116b8 */
[----:B--2---:R-:W-:Y:S02]  /*0d60*/  R2UR UR5, R2 ;  /* 0x00000000020572ca */ /* 0x004fe400000e0000 */
[----:B------:R-:W-:-:S04]  /*0d70*/  LEA.HI R2, R3, R0, RZ, 0x4 ;  /* 0x0000000003027211 */ /* 0x000fc800078f20ff */
[----:B------:R-:W-:-:S04]  /*0d80*/  SHF.R.S32.HI R7, RZ, 0x4, R2 ;  /* 0x00000004ff077819 */ /* 0x000fc80000011402 */
[----:B------:R-:W-:-:S03]  /*0d90*/  LEA.HI R4, R2, R7, RZ, 0x1 ;  /* 0x0000000702047211 */ /* 0x000fc600078f08ff */
[----:B------:R-:W-:Y:S01]  /*0da0*/  ULOP3.LUT UR5, UR5, 0x1, URZ, 0xfc, !UPT ;  /* 0x0000000105057892 */ /* 0x000fe2000f8efc3f */
[----:B------:R-:W-:-:S05]  /*0db0*/  LOP3.LUT R4, R4, 0x1ffffffe, RZ, 0xc0, !PT ;  /* 0x1ffffffe04047812 */ /* 0x000fca00078ec0ff */
[----:B------:R-:W-:Y:S01]  /*0dc0*/  IMAD.IADD R7, R7, 0x1, -R4 ;  /* 0x0000000107077824 */ /* 0x000fe200078e0a04 */
[----:B------:R-:W-:Y:S02]  /*0dd0*/  LEA.HI R4, R3, R0, RZ, 0x5 ;  /* 0x0000000003047211 */ /* 0x000fe400078f28ff */
[----:B------:R-:W-:Y:S02]  /*0de0*/  LOP3.LUT R3, R2, 0x3fffff0, RZ, 0xc0, !PT ;  /* 0x03fffff002037812 */ /* 0x000fe400078ec0ff */
[----:B------:R-:W-:Y:S02]  /*0df0*/  LEA.HI R2, R5, R220, RZ, 0x1 ;  /* 0x000000dc05027211 */ /* 0x000fe400078f08ff */
[----:B------:R-:W-:Y:S01]  /*0e00*/  LOP3.LUT R5, R6, 0xfffffffc, RZ, 0xc0, !PT ;  /* 0xfffffffc06057812 */ /* 0x000fe200078ec0ff */
[----:B------:R-:W-:Y:S01]  /*0e10*/  IMAD.IADD R3, R0, 0x1, -R3 ;  /* 0x0000000100037824 */ /* 0x000fe200078e0a03 */
[----:B------:R-:W-:Y:S02]  /*0e20*/  SHF.R.S32.HI R4, RZ, 0x5, R4 ;  /* 0x00000005ff047819 */ /* 0x000fe40000011404 */
[----:B------:R-:W-:Y:S01]  /*0e30*/  LOP3.LUT R13, R2, 0x3fffffe, RZ, 0xc0, !PT ;  /* 0x03fffffe020d7812 */ /* 0x000fe200078ec0ff */
[----:B------:R-:W-:Y:S01]  /*0e40*/  IMAD.IADD R198, R0, 0x1, -R5 ;  /* 0x0000000100c67824 */ /* 0x000fe200078e0a05 */
[----:B------:R-:W-:Y:S01]  /*0e50*/  SHF.R.S32.HI R0, RZ, 0x1f, R219 ;  /* 0x0000001fff007819 */ /* 0x000fe200000114db */
[----:B------:R-:W-:-:S02]  /*0e60*/  IMAD R2, R4, 0x10, R3 ;  /* 0x0000001004027824 */ /* 0x000fc400078e0203 */
[----:B------:R-:W-:Y:S01]  /*0e70*/  IMAD.SHL.U32 R186, R4, 0x200, RZ ;  /* 0x0000020004ba7824 */ /* 0x000fe200078e00ff */
[----:B------:R-:W-:Y:S01]  /*0e80*/  SHF.L.U32 R164, R198, 0x2, RZ ;  /* 0x00000002c6a47819 */ /* 0x000fe200000006ff */
[----:B------:R-:W-:Y:S01]  /*0e90*/  IMAD R222, R2, 0x8, R7 ;  /* 0x0000000802de7824 */ /* 0x000fe200078e0207 */
[----:B------:R-:W-:Y:S01]  /*0ea0*/  LEA.HI R0, R0, R219, RZ, 0x3 ;  /* 0x000000db00007211 */ /* 0x000fe200078f18ff */
[----:B------:R-:W-:Y:S02]  /*0eb0*/  IMAD.SHL.U32 R16, R198, 0x8, RZ ;  /* 0x00000008c6107824 */ /* 0x000fe400078e00ff */
[C---:B------:R-:W-:Y:S02]  /*0ec0*/  VIADD R177, R164.reuse, 0x20 ;  /* 0x00000020a4b17836 */ /* 0x040fe40000000000 */
[----:B------:R-:W-:Y:S01]  /*0ed0*/  VIADD R176, R164, 0x40 ;  /* 0x00000040a4b07836 */ /* 0x000fe20000000000 */
[----:B------:R-:W-:Y:S01]  /*0ee0*/  SHF.R.S32.HI R17, RZ, 0x1f, R16 ;  /* 0x0000001fff117819 */ /* 0x000fe20000011410 */
[----:B------:R-:W-:Y:S01]  /*0ef0*/  IMAD.SHL.U32 R0, R0, 0x40, RZ ;  /* 0x0000004000007824 */ /* 0x000fe200078e00ff */
[C---:B------:R-:W-:Y:S01]  /*0f00*/  IADD3 R168, R164.reuse, R177, RZ ;  /* 0x000000b1a4a87210 */ /* 0x040fe20007ffe0ff */
[----:B------:R-:W-:Y:S01]  /*0f10*/  IMAD.IADD R169, R164, 0x1, R176 ;  /* 0x00000001a4a97824 */ /* 0x000fe200078e02b0 */
[----:B------:R-:W-:Y:S01]  /*0f20*/  SHF.R.S32.HI R205, RZ, 0x1f, R177 ;  /* 0x0000001fffcd7819 */ /* 0x000fe200000114b1 */
[----:B------:R-:W-:Y:S01]  /*0f30*/  IMAD.IADD R13, R220, 0x1, -R13 ;  /* 0x00000001dc0d7824 */ /* 0x000fe200078e0a0d */
[----:B------:R-:W-:Y:S01]  /*0f40*/  SHF.R.S32.HI R3, RZ, 0x1f, R168 ;  /* 0x0000001fff037819 */ /* 0x000fe200000114a8 */
[----:B------:R-:W-:Y:S01]  /*0f50*/  VIADD R23, R16, 0x60 ;  /* 0x0000006010177836 */ /* 0x000fe20000000000 */
[----:B------:R-:W-:Y:S01]  /*0f60*/  LOP3.LUT R188, R0, 0xfffffe00, RZ, 0xc0, !PT ;  /* 0xfffffe0000bc7812 */ /* 0x000fe200078ec0ff */
[----:B------:R-:W-:Y:S01]  /*0f70*/  IMAD R221, R13, 0x40, R10 ;  /* 0x000000400ddd7824 */ /* 0x000fe200078e020a */
[CC--:B------:R-:W-:Y:S01]  /*0f80*/  LEA.HI R170, R3.reuse, R168.reuse, RZ, 0x3 ;  /* 0x000000a803aa7211 */ /* 0x0c0fe200078f18ff */
[C---:B------:R-:W-:Y:S01]  /*0f90*/  VIADD R161, R16.reuse, 0x80 ;  /* 0x0000008010a17836 */ /* 0x040fe20000000000 */
[----:B------:R-:W-:Y:S01]  /*0fa0*/  LEA.HI R3, R3, R168, RZ, 0x6 ;  /* 0x000000a803037211 */ /* 0x000fe200078f30ff */
[----:B------:R-:W-:Y:S01]  /*0fb0*/  VIADD R162, R16, 0xa0 ;  /* 0x000000a010a27836 */ /* 0x000fe20000000000 */
[----:B------:R-:W-:Y:S01]  /*0fc0*/  SHF.R.S32.HI R0, RZ, 0x1f, R169 ;  /* 0x0000001fff007819 */ /* 0x000fe200000114a9 */
[----:B------:R-:W-:Y:S01]  /*0fd0*/  VIADD R179, R164, 0x10 ;  /* 0x00000010a4b37836 */ /* 0x000fe20000000000 */
[--C-:B------:R-:W-:Y:S01]  /*0fe0*/  LOP3.LUT R5, R181, 0x38, R170.reuse, 0xf8, !PT ;  /* 0x00000038b5057812 */ /* 0x100fe200078ef8aa */
[----:B------:R-:W-:Y:S01]  /*0ff0*/  IMAD.SHL.U32 R3, R3, 0x80, RZ ;  /* 0x0000008003037824 */ /* 0x000fe200078e00ff */
[-C--:B------:R-:W-:Y:S01]  /*1000*/  LEA.HI R2, R0, R169.reuse, RZ, 0x6 ;  /* 0x000000a900027211 */ /* 0x080fe200078f30ff */
[----:B------:R-:W-:Y:S01]  /*1010*/  VIADD R178, R164, 0x30 ;  /* 0x00000030a4b27836 */ /* 0x000fe20000000000 */
[----:B------:R-:W-:Y:S01]  /*1020*/  LEA.HI R171, R0, R169, RZ, 0x3 ;  /* 0x000000a900ab7211 */ /* 0x000fe200078f18ff */
[----:B------:R-:W-:Y:S01]  /*1030*/  VIADD R180, R164, 0x50 ;  /* 0x00000050a4b47836 */ /* 0x000fe20000000000 */
[----:B------:R-:W-:Y:S01]  /*1040*/  LOP3.LUT R0, R184, 0x38, R170, 0xf8, !PT ;  /* 0x00000038b8007812 */ /* 0x000fe200078ef8aa */
[----:B------:R-:W-:Y:S01]  /*1050*/  IMAD.SHL.U32 R4, R2, 0x80, RZ ;  /* 0x0000008002047824 */ /* 0x000fe200078e00ff */
[----:B------:R-:W-:Y:S01]  /*1060*/  LOP3.LUT R3, R3, 0xffffe000, RZ, 0xc0, !PT ;  /* 0xffffe00003037812 */ /* 0x000fe200078ec0ff */
[----:B------:R-:W-:Y:S01]  /*1070*/  IMAD.SHL.U32 R222, R222, 0x8, RZ ;  /* 0x00000008dede7824 */ /* 0x000fe200078e00ff */
[----:B------:R-:W-:-:S02]  /*1080*/  LOP3.LUT R0, R0, R185, RZ, 0x3c, !PT ;  /* 0x000000b900007212 */ /* 0x000fc400078e3cff */
[----:B------:R-:W-:Y:S02]  /*1090*/  LOP3.LUT R6, R5, R218, RZ, 0x3c, !PT ;  /* 0x000000da05067212 */ /* 0x000fe400078e3cff */
[-C--:B------:R-:W-:Y:S01]  /*10a0*/  IADD3 R217, R0, R3.reuse, R186 ;  /* 0x0000000300d97210 */ /* 0x080fe20007ffe0ba */
[----:B------:R-:W-:Y:S01]  /*10b0*/  IMAD.U32 R0, RZ, RZ, UR5 ;  /* 0x00000005ff007e24 */ /* 0x000fe2000f8e00ff */
[----:B------:R-:W-:Y:S02]  /*10c0*/  LOP3.LUT R5, R4, 0xffffe000, RZ, 0xc0, !PT ;  /* 0xffffe00004057812 */ /* 0x000fe400078ec0ff */
[----:B------:R-:W-:Y:S02]  /*10d0*/  MOV R4, UR4 ;  /* 0x0000000400047c02 */ /* 0x000fe40008000f00 */
[----:B------:R0:W-:Y:S01]  /*10e0*/  STL [R1+0x30], R0 ;  /* 0x0000300001007387 */ /* 0x0001e20000100800 */
[----:B------:R-:W-:Y:S02]  /*10f0*/  IADD3 R6, R6, R3, R188 ;  /* 0x0000000306067210 */ /* 0x000fe40007ffe0bc */
[--C-:B------:R-:W-:Y:S01]  /*1100*/  LOP3.LUT R2, R184, 0x38, R171.reuse, 0xf8, !PT ;  /* 0x00000038b8027812 */ /* 0x100fe200078ef8ab */
[----:B------:R1:W-:Y:S01]  /*1110*/  STL [R1+0x34], R4 ;  /* 0x0000340401007387 */ /* 0x0003e20000100800 */
[----:B------:R-:W-:-:S02]  /*1120*/  LOP3.LUT R7, R181, 0x38, R171, 0xf8, !PT ;  /* 0x00000038b5077812 */ /* 0x000fc400078ef8ab */
[----:B------:R-:W-:Y:S02]  /*1130*/  LOP3.LUT R2, R2, R185, RZ, 0x3c, !PT ;  /* 0x000000b902027212 */ /* 0x000fe400078e3cff */
[----:B------:R-:W-:Y:S02]  /*1140*/  LOP3.LUT R7, R7, R218, RZ, 0x3c, !PT ;  /* 0x000000da07077212 */ /* 0x000fe400078e3cff */
[----:B0-----:R-:W-:Y:S02]  /*1150*/  LEA.HI R0, R198, R198, RZ, 0x1 ;  /* 0x000000c6c6007211 */ /* 0x001fe400078f08ff */
[-C--:B------:R-:W-:Y:S02]  /*1160*/  IADD3 R2, R2, R5.reuse, R186 ;  /* 0x0000000502027210 */ /* 0x080fe40007ffe0ba */
[----:B------:R-:W-:Y:S02]  /*1170*/  LOP3.LUT R3, R0, 0x1ffffffe, RZ, 0xc0, !PT ;  /* 0x1ffffffe00037812 */ /* 0x000fe400078ec0ff */
[----:B------:R-:W-:-:S02]  /*1180*/  IADD3 R7, R7, R5, R188 ;  /* 0x0000000507077210 */ /* 0x000fc40007ffe0bc */
[----:B------:R-:W-:Y:S01]  /*1190*/  LOP3.LUT R5, R8, 0x7ffffffc, RZ, 0xc0, !PT ;  /* 0x7ffffffc08057812 */ /* 0x000fe200078ec0ff */
[----:B------:R-:W-:Y:S01]  /*11a0*/  IMAD.IADD R0, R198, 0x1, -R3 ;  /* 0x00000001c6007824 */ /* 0x000fe200078e0a03 */
[----:B------:R-:W-:Y:S02]  /*11b0*/  LOP3.LUT R3, R181, 0x38, R16, 0xf8, !PT ;  /* 0x00000038b5037812 */ /* 0x000fe400078ef810 */
[----:B------:R-:W-:Y:S01]  /*11c0*/  SHF.R.S32.HI R173, RZ, 0x1f, R23 ;  /* 0x0000001fffad7819 */ /* 0x000fe20000011417 */
[----:B------:R-:W-:Y:S01]  /*11d0*/  IMAD.IADD R190, R208, 0x1, -R5 ;  /* 0x00000001d0be7824 */ /* 0x000fe200078e0a05 */
[----:B------:R-:W-:Y:S02]  /*11e0*/  LOP3.LUT R3, R188, R3, R218, 0xf6, !PT ;  /* 0x00000003bc037212 */ /* 0x000fe400078ef6da */
[----:B------:R-:W-:Y:S02]  /*11f0*/  SHF.R.S32.HI R183, RZ, 0x1f, R161 ;  /* 0x0000001fffb77819 */ /* 0x000fe400000114a1 */
[----:B------:R-:W-:-:S02]  /*1200*/  SHF.R.S32.HI R182, RZ, 0x1f, R162 ;  /* 0x0000001fffb67819 */ /* 0x000fc400000114a2 */
[----:B------:R-:W-:Y:S02]  /*1210*/  SHF.R.S32.HI R206, RZ, 0x1f, R179 ;  /* 0x0000001fffce7819 */ /* 0x000fe400000114b3 */
[----:B------:R-:W-:Y:S02]  /*1220*/  SHF.R.S32.HI R203, RZ, 0x1f, R178 ;  /* 0x0000001fffcb7819 */ /* 0x000fe400000114b2 */
[----:B------:R-:W-:Y:S02]  /*1230*/  SHF.R.S32.HI R202, RZ, 0x1f, R176 ;  /* 0x0000001fffca7819 */ /* 0x000fe400000114b0 */
[----:B------:R-:W-:Y:S02]  /*1240*/  SHF.R.S32.HI R201, RZ, 0x1f, R180 ;  /* 0x0000001fffc97819 */ /* 0x000fe400000114b4 */
[----:B------:R-:W-:Y:S02]  /*1250*/  SHF.R.S32.HI R170, RZ, 0x3, R170 ;  /* 0x00000003ffaa7819 */ /* 0x000fe400000114aa */
[----:B------:R-:W-:-:S02]  /*1260*/  SHF.R.S32.HI R171, RZ, 0x3, R171 ;  /* 0x00000003ffab7819 */ /* 0x000fc400000114ab */
[----:B------:R-:W-:Y:S02]  /*1270*/  LEA R216, R3, UR4, 0x1 ;  /* 0x0000000403d87c11 */ /* 0x000fe4000f8e08ff */
[----:B------:R-:W-:Y:S02]  /*1280*/  LEA R217, R217, UR4, 0x1 ;  /* 0x00000004d9d97c11 */ /* 0x000fe4000f8e08ff */
[----:B------:R-:W-:Y:S02]  /*1290*/  LEA R214, R6, UR4, 0x1 ;  /* 0x0000000406d67c11 */ /* 0x000fe4000f8e08ff */
[----:B------:R-:W-:Y:S02]  /*12a0*/  LEA R215, R2, UR4, 0x1 ;  /* 0x0000000402d77c11 */ /* 0x000fe4000f8e08ff */
[----:B------:R-:W-:Y:S02]  /*12b0*/  LEA R213, R7, UR4, 0x1 ;  /* 0x0000000407d57c11 */ /* 0x000fe4000f8e08ff */
[----:B-1----:R-:W-:-:S07]  /*12c0*/  LEA R191, R0, R221, 0x3 ;  /* 0x000000dd00bf7211 */ /* 0x002fce00078e18ff */
.L_x_1866:
[----:B------:R-:W-:Y:S01]  /*12d0*/  ULDC.64 UR4, c[0x0][0xa28] ;  /* 0x00028a0000047ab9 */ /* 0x000fe20000000a00 */
[----:B0-2---:R-:W0:Y:S01]  /*12e0*/  LDC.64 R4, c[0x0][0xa08] ;  /* 0x00028200ff047b82 */ /* 0x005e220000000a00 */
[----:B------:R-:W-:Y:S01]  /*12f0*/  ISETP.NE.U32.AND P0, PT, RZ, UR4, PT ;  /* 0x00000004ff007c0c */ /* 0x000fe2000bf05070 */
[----:B------:R-:W-:Y:S01]  /*1300*/  IMAD.MOV.U32 R0, RZ, RZ, RZ ;  /* 0x000000ffff007224 */ /* 0x000fe200078e00ff */
[----:B------:R-:W-:Y:S01]  /*1310*/  ULDC.64 UR6, c[0x0][0xa20] ;  /* 0x0002880000067ab9 */ /* 0x000fe20000000a00 */
[----:B------:R-:W-:Y:S01]  /*1320*/  IMAD.MOV.U32 R130, RZ, RZ, RZ ;  /* 0x000000ffff827224 */ /* 0x000fe200078e00ff */
[----:B------:R-:W-:Y:S01]  /*1330*/  ISETP.NE.AND.EX P0, PT, RZ, UR5, PT, P0 ;  /* 0x00000005ff007c0c */ /* 0x000fe2000bf05300 */
[----:B------:R-:W-:Y:S02]  /*1340*/  ULDC.64 UR4, c[0x0][0xa18] ;  /* 0x0002860000047ab9 */ /* 0x000fe40000000a00 */
[----:B------:R-:W-:-:S04]  /*1350*/  ISETP.NE.U32.AND P1, PT, RZ, UR4, PT ;  /* 0x00000004ff007c0c */ /* 0x000fc8000bf25070 */
[----:B------:R-:W-:Y:S01]  /*1360*/  ISETP.NE.AND.EX P1, PT, RZ, UR5, PT, P1 ;  /* 0x00000005ff007c0c */ /* 0x000fe2000bf25310 */
[----:B------:R-:W-:Y:S02]  /*1370*/  ULDC.64 UR4, c[0x0][0xa08] ;  /* 0x0002820000047ab9 */ /* 0x000fe40000000a00 */
[----:B------:R-:W-:-:S03]  /*1380*/  ISETP.NE.U32.AND P3, PT, RZ, UR4, PT ;  /* 0x00000004ff007c0c */ /* 0x000fc6000bf65070 */
[----:B----4-:R-:W1:Y:S01]  /*1390*/  @P0 LDC.64 R2, c[0x0][0xa28] ;  /* 0x00028a00ff020b82 */ /* 0x010e620000000a00 */
[----:B------:R-:W-:Y:S01]  /*13a0*/  ISETP.NE.AND.EX P3, PT, RZ, UR5, PT, P3 ;  /* 0x00000005ff007c0c */ /* 0x000fe2000bf65330 */
[----:B0-----:R-:W-:-:S06]  /*13b0*/  IMAD.WIDE R8, R31, 0x4, R4 ;  /* 0x000000041f087825 */ /* 0x001fcc00078e0204 */
[----:B------:R-:W0:Y:S01]  /*13c0*/  @P1 LDC.64 R6, c[0x0][0xa18] ;  /* 0x00028600ff061b82 */ /* 0x000e220000000a00 */
[----:B------:R-:W-:Y:S02]  /*13d0*/  ULDC UR4, c[0x0][0x288] ;  /* 0x0000a20000047ab9 */ /* 0x000fe40000000800 */
[----:B------:R-:W-:Y:S01]  /*13e0*/  IMAD.U32 R166, RZ, RZ, UR4 ;  /* 0x00000004ffa67e24 */ /* 0x000fe2000f8e00ff */
[----:B------:R-:W-:Y:S02]  /*13f0*/  ULDC.64 UR4, c[0x0][0x418] ;  /* 0x0001060000047ab9 */ /* 0x000fe40000000a00 */
[----:B------:R2:W5:Y:S01]  /*1400*/  @P3 LDG.E R130, desc[UR60][R8.64] ;  /* 0x0000003c08823981 */ /* 0x000562000c1e1900 */
[----:B-1----:R-:W-:-:S05]  /*1410*/  @P0 IMAD.WIDE R2, R31, 0x4, R2 ;  /* 0x000000041f020825 */ /* 0x002fca00078e0202 */
[----:B------:R2:W5:Y:S01]  /*1420*/  @P0 LDG.E R0, desc[UR60][R2.64] ;  /* 0x0000003c02000981 */ /* 0x000562000c1e1900 */
[----:B0-----:R-:W-:-:S05]  /*1430*/  @P1 IMAD.WIDE R4, R31, 0x4, R6 ;  /* 0x000000041f041825 */ /* 0x001fca00078e0206 */
[----:B------:R2:W5:Y:S01]  /*1440*/  @P1 LDG.E R166, desc[UR60][R4.64] ;  /* 0x0000003c04a61981 */ /* 0x000562000c1e1900 */
[----:B------:R-:W-:-:S03]  /*1450*/  UISETP.NE.U32.AND UP0, UPT, UR4, URZ, UPT ;  /* 0x0000003f0400728c */ /* 0x000fc6000bf05070 */
[----:B------:R-:W-:Y:S01]  /*1460*/  ULDC UR4, c[0x0][0x424] ;  /* 0x0001090000047ab9 */ /* 0x000fe20000000800 */
[----:B------:R-:W-:Y:S01]  /*1470*/  UISETP.NE.AND.EX UP0, UPT, UR5, URZ, UPT, UP0 ;  /* 0x0000003f0500728c */ /* 0x000fe2000bf05300 */
[----:B------:R-:W-:Y:S02]  /*1480*/  ISETP.NE.U32.AND P2, PT, RZ, UR6, PT ;  /* 0x00000006ff007c0c */ /* 0x000fe4000bf45070 */
[----:B------:R-:W-:Y:S01]  /*1490*/  ULDC UR5, c[0x0][0x2f0] ;  /* 0x0000bc0000057ab9 */ /* 0x000fe20000000800 */
[----:B------:R-:W-:Y:S01]  /*14a0*/  USEL UR4, UR4, 0x1, UP0 ;  /* 0x0000000104047887 */ /* 0x000fe20008000000 */
[----:B------:R-:W-:-:S03]  /*14b0*/  ISETP.NE.AND.EX P2, PT, RZ, UR7, PT, P2 ;  /* 0x00000007ff007c0c */ /* 0x000fc6000bf45320 */
[----:B------:R-:W-:-:S03]  /*14c0*/  UIMAD UR4, UR4, UR5, URZ ;  /* 0x00000005040472a4 */ /* 0x000fc6000f8e023f */
[----:B------:R-:W-:Y:S01]  /*14d0*/  ULDC UR5, c[0x0][0x348] ;  /* 0x0000d20000057ab9 */ /* 0x000fe20000000800 */
[----:B------:R-:W-:Y:S02]  /*14e0*/  IMAD.MOV.U32 R195, RZ, RZ, R30 ;  /* 0x000000ffffc37224 */ /* 0x000fe400078e001e */
[----:B------:R-:W-:Y:S01]  /*14f0*/  IMAD.MOV.U32 R196, RZ, RZ, R31 ;  /* 0x000000ffffc47224 */ /* 0x000fe200078e001f */
[----:B--23--:R-:W-:Y:S06]  /*1500*/  @P1 BRA `(.L_x_1567) ;  /* 0x0000000000241947 */ /* 0x00cfec0003800000 */
        /* <DEDUP_REMOVED lines=8> */
[----:B--2---:R-:W-:-:S07]  /*1590*/  IADD3 R166, -R166, R5, RZ ;  /* 0x00000005a6a67210 */ /* 0x004fce0007ffe1ff */
.L_x_1567:
[----:B------:R-:W-:Y:S02]  /*15a0*/  IMAD.U32 R24, RZ, RZ, UR5 ;  /* 0x00000005ff187e24 */ /* 0x000fe4000f8e00ff */
[----:B------:R-:W-:Y:S01]  /*15b0*/  IMAD.U32 R25, RZ, RZ, UR4 ;  /* 0x00000004ff197e24 */ /* 0x000fe2000f8e00ff */
[----:B------:R-:W-:Y:S06]  /*15c0*/  @!P2 BRA `(.L_x_1568) ;  /* 0x000000000010a947 */ /* 0x000fec0003800000 */
[----:B------:R-:W0:Y:S02]  /*15d0*/  LDC.64 R2, c[0x0][0xa20] ;  /* 0x00028800ff027b82 */ /* 0x000e240000000a00 */
[----:B0-----:R-:W-:-:S05]  /*15e0*/  IMAD.WIDE R2, R31, 0x4, R2 ;  /* 0x000000041f027825 */ /* 0x001fca00078e0202 */
[----:B------:R0:W5:Y:S01]  /*15f0*/  LDG.E R25, desc[UR60][R2.64] ;  /* 0x0000003c02197981 */ /* 0x000162000c1e1900 */
[----:B------:R-:W-:Y:S05]  /*1600*/  BRA `(.L_x_1569) ;  /* 0x0000000000107947 */ /* 0x000fea0003800000 */
.L_x_1568:
[----:B------:R-:W-:Y:S05]  /*1610*/  @!P3 BRA `(.L_x_1569) ;  /* 0x00000000000cb947 */ /* 0x000fea0003800000 */
[----:B------:R-:W2:Y:S04]  /*1620*/  LDG.E R2, desc[UR60][R8.64] ;  /* 0x0000003c08027981 */ /* 0x000ea8000c1e1900 */
[----:B------:R-:W2:Y:S02]  /*1630*/  LDG.E R25, desc[UR60][R8.64+0x4] ;  /* 0x0000043c08197981 */ /* 0x000ea4000c1e1900 */
[----:B--2---:R-:W-:-:S07]  /*1640*/  IMAD.IADD R25, R25, 0x1, -R2 ;  /* 0x0000000119197824 */ /* 0x004fce00078e0a02 */
.L_x_1569:
[----:B------:R-:W-:Y:S01]  /*1650*/  ULDC.64 UR4, c[0x0][0xa10] ;  /* 0x0002840000047ab9 */ /* 0x000fe20000000a00 */
[----:B0-----:R-:W0:Y:S01]  /*1660*/  LDC R2, c[0x0][0x448] ;  /* 0x00011200ff027b82 */ /* 0x001e220000000800 */
[----:B------:R-:W-:-:S04]  /*1670*/  ISETP.NE.U32.AND P0, PT, RZ, UR4, PT ;  /* 0x00000004ff007c0c */ /* 0x000fc8000bf05070 */
[----:B------:R-:W-:Y:S01]  /*1680*/  ISETP.NE.AND.EX P0, PT, RZ, UR5, PT, P0 ;  /* 0x00000005ff007c0c */ /* 0x000fe2000bf05300 */
[----:B------:R-:W-:Y:S02]  /*1690*/  ULDC.64 UR4, c[0x0][0xa30] ;  /* 0x00028c0000047ab9 */ /* 0x000fe40000000a00 */
[----:B------:R-:W-:-:S04]  /*16a0*/  ISETP.NE.U32.AND P1, PT, RZ, UR4, PT ;  /* 0x00000004ff007c0c */ /* 0x000fc8000bf25070 */
[----:B------:R-:W-:-:S06]  /*16b0*/  ISETP.NE.AND.EX P1, PT, RZ, UR5, PT, P1 ;  /* 0x00000005ff007c0c */ /* 0x000fcc000bf25310 */
[----:B------:R-:W1:Y:S08]  /*16c0*/  @P0 LDC.64 R4, c[0x0][0xa10] ;  /* 0x00028400ff040b82 */ /* 0x000e700000000a00 */
[----:B------:R-:W2:Y:S01]  /*16d0*/  @P1 LDC.64 R6, c[0x0][0xa30] ;  /* 0x00028c00ff061b82 */ /* 0x000ea20000000a00 */
[----:B-1----:R-:W-:-:S05]  /*16e0*/  @P0 IMAD.WIDE R4, R31, 0x4, R4 ;  /* 0x000000041f040825 */ /* 0x002fca00078e0204 */
[----:B------:R-:W3:Y:S04]  /*16f0*/  @P0 LDG.E R8, desc[UR60][R4.64] ;  /* 0x0000003c04080981 */ /* 0x000ee8000c1e1900 */
[----:B------:R1:W3:Y:S01]  /*1700*/  @P0 LDG.E R9, desc[UR60][R4.64+0x4] ;  /* 0x0000043c04090981 */ /* 0x0002e2000c1e1900 */
[----:B-----5:R-:W-:Y:S02]  /*1710*/  IMAD.MOV.U32 R141, RZ, RZ, R25 ;  /* 0x000000ffff8d7224 */ /* 0x020fe400078e0019 */
[----:B--2---:R-:W-:-:S05]  /*1720*/  @P1 IMAD.WIDE R6, R31, 0x4, R6 ;  /* 0x000000041f061825 */ /* 0x004fca00078e0206 */
[----:B------:R2:W5:Y:S01]  /*1730*/  @P1 LDG.E R141, desc[UR60][R6.64] ;  /* 0x0000003c068d1981 */ /* 0x000562000c1e1900 */
[----:B0-----:R-:W-:Y:S02]  /*1740*/  ISETP.NE.AND P1, PT, R2, 0x1, PT ;  /* 0x000000010200780c */ /* 0x001fe40003f25270 */
[----:B------:R-:W0:Y:S01]  /*1750*/  LDC.64 R2, c[0x0][0x9e0] ;  /* 0x00027800ff027b82 */ /* 0x000e220000000a00 */
[----:B------:R-:W-:-:S05]  /*1760*/  SHF.L.U32 R187, R29, 0x7, RZ ;  /* 0x000000071dbb7819 */ /* 0x000fca00000006ff */
[----:B-1----:R-:W-:-:S05]  /*1770*/  VIADD R4, R187, 0x7f ;  /* 0x0000007fbb047836 */ /* 0x002fca0000000000 */
[----:B------:R-:W1:Y:S08]  /*1780*/  @P1 LDC R11, c[0x0][0x44c] ;  /* 0x00011300ff0b1b82 */ /* 0x000e700000000800 */
[----:B------:R-:W4:Y:S01]  /*1790*/  @P1 LDC R10, c[0x0][0x450] ;  /* 0x00011400ff0a1b82 */ /* 0x000f220000000800 */
[----:B0-----:R-:W-:Y:S01]  /*17a0*/  ISETP.GE.AND P2, PT, R3, 0x1, PT ;  /* 0x000000010300780c */ /* 0x001fe20003f46270 */
[----:B-1----:R-:W-:-:S05]  /*17b0*/  @P1 IMAD.HI.U32 R5, R4, R11, RZ ;  /* 0x0000000b04051227 */ /* 0x002fca00078e00ff */
[----:B----4-:R-:W-:Y:S01]  /*17c0*/  @P1 SHF.R.U32.HI R4, RZ, R10, R5 ;  /* 0x0000000aff041219 */ /* 0x010fe20000011605 */
[----:B---3--:R-:W-:Y:S02]  /*17d0*/  @P0 IMAD.IADD R24, R9, 0x1, -R8 ;  /* 0x0000000109180824 */ /* 0x008fe400078e0a08 */
[----:B------:R-:W-:-:S04]  /*17e0*/  IMAD.IADD R9, R25, 0x1, -R0 ;  /* 0x0000000119097824 */ /* 0x000fc800078e0a00 */
[----:B------:R-:W-:-:S04]  /*17f0*/  IMAD.IADD R167, R9, 0x1, R24 ;  /* 0x0000000109a77824 */ /* 0x000fc800078e0218 */
[C---:B------:R-:W-:Y:S01]  /*1800*/  VIADD R0, R167.reuse, 0x5f ;  /* 0x0000005fa7007836 */ /* 0x040fe20000000000 */
[----:B------:R-:W-:-:S03]  /*1810*/  IADD3 R5, R167, 0x1, -R166 ;  /* 0x00000001a7057810 */ /* 0x000fc60007ffe8a6 */
[----:B------:R-:W-:-:S04]  /*1820*/  IMAD.HI R0, R0, 0x2aaaaaab, RZ ;  /* 0x2aaaaaab00007827 */ /* 0x000fc800078e02ff */
[----:B------:R-:W-:Y:S01]  /*1830*/  IMAD.IADD R5, R5, 0x1, R4 ;  /* 0x0000000105057824 */ /* 0x000fe200078e0204 */
[----:B------:R-:W-:-:S04]  /*1840*/  SHF.R.U32.HI R143, RZ, 0x1f, R0 ;  /* 0x0000001fff8f7819 */ /* 0x000fc80000011600 */
[----:B------:R-:W-:Y:S02]  /*1850*/  LEA.HI.SX32 R143, R0, R143, 0x1c ;  /* 0x0000008f008f7211 */ /* 0x000fe400078fe2ff */
[----:B------:R-:W-:Y:S01]  /*1860*/  IADD3 R2, R5, R2, RZ ;  /* 0x0000000205027210 */ /* 0x000fe20007ffe0ff */
[----:B--2---:R-:W-:Y:S06]  /*1870*/  @!P2 BRA `(.L_x_1570) ;  /* 0x000000000048a947 */ /* 0x004fec0003800000 */
        /* <DEDUP_REMOVED lines=11> */
.L_x_1572:
[----:B------:R-:W-:-:S13]  /*1930*/  ISETP.NE.AND P0, PT, R3, 0x1, PT ;  /* 0x000000010300780c */ /* 0x000fda0003f05270 */
[----:B------:R-:W0:Y:S02]  /*1940*/  @P0 LDC.64 R4, c[0x0][0x9e8] ;  /* 0x00027a00ff040b82 */ /* 0x000e240000000a00 */
[----:B0-----:R-:W-:-:S05]  /*1950*/  @P0 IMAD.HI.U32 R4, R0, R4, RZ ;  /* 0x0000000400040227 */ /* 0x001fca00078e00ff */
[----:B------:R-:W-:-:S07]  /*1960*/  @P0 SHF.R.U32.HI R0, RZ, R5, R4 ;  /* 0x00000005ff000219 */ /* 0x000fce0000011604 */
.L_x_1573:
[----:B------:R-:W-:Y:S05]  /*1970*/  BSYNC B0 ;  /* 0x0000000000007941 */ /* 0x000fea0003800000 */
.L_x_1571:
[----:B------:R-:W-:-:S05]  /*1980*/  IMAD R5, R0, R3, R3 ;  /* 0x0000000300057224 */ /* 0x000fca00078e0203 */
[----:B------:R-:W-:-:S07]  /*1990*/  VIMNMX R2, R2, R5, PT ;  /* 0x0000000502027248 */ /* 0x000fce0003fe0100 */
.L_x_1570:
[----:B------:R-:W0:Y:S01]  /*19a0*/  @P1 LDC R0, c[0x0][0x44c] ;  /* 0x00011300ff001b82 */ /* 0x000e220000000800 */
[----:B------:R-:W-:Y:S01]  /*19b0*/  IMAD.MOV.U32 R5, RZ, RZ, R187 ;  /* 0x000000ffff057224 */ /* 0x000fe200078e00bb */
[----:B------:R-:W-:Y:S01]  /*19c0*/  ULDC UR4, c[0x0][0x9dc] ;  /* 0x0002770000047ab9 */ /* 0x000fe20000000800 */
[----:B------:R-:W-:-:S05]  /*19d0*/  IMAD.IADD R142, R167, 0x1, -R166 ;  /* 0x00000001a78e7824 */ /* 0x000fca00078e0aa6 */
[----:B------:R-:W1:Y:S01]  /*19e0*/  @P1 LDC R7, c[0x0][0x450] ;  /* 0x00011400ff071b82 */ /* 0x000e620000000800 */
[----:B0-----:R-:W-:-:S05]  /*19f0*/  @P1 IMAD.HI.U32 R0, R187, R0, RZ ;  /* 0x00000000bb001227 */ /* 0x001fca00078e00ff */
[----:B-1----:R-:W-:-:S05]  /*1a00*/  @P1 SHF.R.U32.HI R5, RZ, R7, R0 ;  /* 0x00000007ff051219 */ /* 0x002fca0000011600 */
[----:B------:R-:W-:-:S05]  /*1a10*/  IMAD.IADD R0, R142, 0x1, R5 ;  /* 0x000000018e007824 */ /* 0x000fca00078e0205 */
[----:B------:R-:W-:Y:S01]  /*1a20*/  IADD3 R4, R0, -UR4, RZ ;  /* 0x8000000400047c10 */ /* 0x000fe2000fffe0ff */
[----:B------:R-:W-:Y:S06]  /*1a30*/  @!P2 BRA `(.L_x_1574) ;  /* 0x000000000044a947 */ /* 0x000fec0003800000 */
[----:B------:R-:W-:Y:S01]  /*1a40*/  ISETP.GT.AND P0, PT, R0, -0x1, PT ;  /* 0xffffffff0000780c */ /* 0x000fe20003f04270 */
[----:B------:R-:W-:-:S12]  /*1a50*/  BSSY B0, `(.L_x_1575) ;  /* 0x000000d000007945 */ /* 0x000fd80003800000 */
        /* <DEDUP_REMOVED lines=8> */
.L_x_1576:
[----:B------:R-:W-:-:S13]  /*1ae0*/  ISETP.NE.AND P0, PT, R3, 0x1, PT ;  /* 0x000000010300780c */ /* 0x000fda0003f05270 */
[----:B------:R-:W0:Y:S02]  /*1af0*/  @P0 LDC.64 R6, c[0x0][0x9e8] ;  /* 0x00027a00ff060b82 */ /* 0x000e240000000a00 */
[----:B0-----:R-:W-:-:S05]  /*1b00*/  @P0 IMAD.HI.U32 R6, R0, R6, RZ ;  /* 0x0000000600060227 */ /* 0x001fca00078e00ff */
[----:B------:R-:W-:-:S07]  /*1b10*/  @P0 SHF.R.U32.HI R0, RZ, R7, R6 ;  /* 0x00000007ff000219 */ /* 0x000fce0000011606 */
.L_x_1577:
[----:B------:R-:W-:Y:S05]  /*1b20*/  BSYNC B0 ;  /* 0x0000000000007941 */ /* 0x000fea0003800000 */
.L_x_1575:
[----:B------:R-:W-:-:S05]  /*1b30*/  IMAD R3, R0, R3, RZ ;  /* 0x0000000300037224 */ /* 0x000fca00078e02ff */
[----:B------:R-:W-:-:S07]  /*1b40*/  VIMNMX R4, R4, R3, !PT ;  /* 0x0000000304047248 */ /* 0x000fce0007fe0100 */
.L_x_1574:
[----:B------:R-:W-:Y:S02]  /*1b50*/  VIADD R2, R2, 0x5f ;  /* 0x0000005f02027836 */ /* 0x000fe40000000000 */
[----:B------:R-:W-:-:S04]  /*1b60*/  IMAD.HI R4, R4, 0x2aaaaaab, RZ ;  /* 0x2aaaaaab04047827 */ /* 0x000fc800078e02ff */
[----:B------:R-:W-:Y:S01]  /*1b70*/  IMAD.HI R2, R2, 0x2aaaaaab, RZ ;  /* 0x2aaaaaab02027827 */ /* 0x000fe200078e02ff */
[----:B------:R-:W-:-:S04]  /*1b80*/  SHF.R.U32.HI R5, RZ, 0x1f, R4 ;  /* 0x0000001fff057819 */ /* 0x000fc80000011604 */
[----:B------:R-:W-:Y:S02]  /*1b90*/  SHF.R.U32.HI R3, RZ, 0x1f, R2 ;  /* 0x0000001fff037819 */ /* 0x000fe40000011602 */
[----:B------:R-:W-:Y:S02]  /*1ba0*/  LEA.HI.SX32 R5, R4, R5, 0x1c ;  /* 0x0000000504057211 */ /* 0x000fe400078fe2ff */
[----:B------:R-:W-:Y:S02]  /*1bb0*/  LEA.HI.SX32 R2, R2, R3, 0x1c ;  /* 0x0000000302027211 */ /* 0x000fe400078fe2ff */
[----:B------:R-:W-:Y:S02]  /*1bc0*/  VIMNMX R5, RZ, R5, !PT ;  /* 0x00000005ff057248 */ /* 0x000fe40007fe0100 */
[----:B------:R-:W-:-:S03]  /*1bd0*/  VIMNMX R2, R143, R2, PT ;  /* 0x000000028f027248 */ /* 0x000fc60003fe0100 */
[--C-:B------:R-:W-:Y:S02]  /*1be0*/  IMAD R5, R5, 0x60, -R9.reuse ;  /* 0x0000006005057824 */ /* 0x100fe400078e0a09 */
[----:B------:R-:W-:-:S03]  /*1bf0*/  IMAD R3, R2, 0x60, -R9 ;  /* 0x0000006002037824 */ /* 0x000fc600078e0a09 */
[----:B------:R-:W-:Y:S02]  /*1c00*/  VIMNMX R5, RZ, R5, !PT ;  /* 0x00000005ff057248 */ /* 0x000fe40007fe0100 */
[----:B------:R-:W-:-:S03]  /*1c10*/  VIMNMX R0, R3, R24, PT ;  /* 0x0000001803007248 */ /* 0x000fc60003fe0100 */
[----:B------:R-:W-:Y:S01]  /*1c20*/  IMAD.WIDE.U32 R126, R5, -0x55555555, RZ ;  /* 0xaaaaaaab057e7825 */ /* 0x000fe200078e00ff */
[----:B------:R-:W-:-:S04]  /*1c30*/  ISETP.GT.AND P0, PT, R0, R5, PT ;  /* 0x000000050000720c */ /* 0x000fc80003f04270 */
[----:B------:R-:W-:-:S05]  /*1c40*/  SHF.R.U32.HI R126, RZ, 0x6, R127 ;  /* 0x00000006ff7e7819 */ /* 0x000fca000001167f */
[----:B------:R-:W-:-:S04]  /*1c50*/  IMAD.MOV.U32 R2, RZ, RZ, R126 ;  /* 0x000000ffff027224 */ /* 0x000fc800078e007e */
[----:B------:R-:W-:-:S04]  /*1c60*/  @P0 VIADD R0, R0, 0x5f ;  /* 0x0000005f00000836 */ /* 0x000fc80000000000 */
[----:B------:R-:W-:-:S05]  /*1c70*/  @P0 IMAD.HI R0, R0, 0x2aaaaaab, RZ ;  /* 0x2aaaaaab00000827 */ /* 0x000fca00078e02ff */
[----:B------:R-:W-:-:S04]  /*1c80*/  @P0 SHF.R.U32.HI R3, RZ, 0x1f, R0 ;  /* 0x0000001fff030819 */ /* 0x000fc80000011600 */
[----:B------:R-:W-:Y:S02]  /*1c90*/  @P0 LEA.HI.SX32 R2, R0, R3, 0x1c ;  /* 0x0000000300020211 */ /* 0x000fe400078fe2ff */
[----:B------:R-:W-:Y:S02]  /*1ca0*/  PLOP3.LUT P0, PT, PT, PT, PT, 0x80, 0x0 ;  /* 0x000000000000781c */ /* 0x000fe40003f0f070 */
[----:B------:R-:W-:-:S13]  /*1cb0*/  ISETP.GT.AND P1, PT, R2, R126, PT ;  /* 0x0000007e0200720c */ /* 0x000fda0003f24270 */
[----:B------:R-:W-:Y:S05]  /*1cc0*/  @!P1 BRA `(.L_x_1578) ;  /* 0x0000008c00e49947 */ /* 0x000fea0003800000 */
        /* <DEDUP_REMOVED lines=9> */
[----:B------:R-:W-:Y:S01]  /*1d60*/  MOV R5, UR5 ;  /* 0x0000000500057c02 */ /* 0x000fe20008000f00 */
        /* <DEDUP_REMOVED lines=9> */
[----:B-1---5:R-:W-:Y:S05]  /*1e00*/  CALL.ABS.NOINC R14 ;  /* 0x000000000e007343 */ /* 0x022fea0003c00000 */
.L_x_1580:
[----:B------:R-:W-:Y:S05]  /*1e10*/  BSYNC B6 ;  /* 0x0000000000067941 */ /* 0x000fea0003800000 */
.L_x_1579:
        /* <DEDUP_REMOVED lines=20> */
.L_x_1582:
[----:B------:R-:W-:Y:S05]  /*1f60*/  BSYNC B6 ;  /* 0x0000000000067941 */ /* 0x000fea0003800000 */
.L_x_1581:
[----:B------:R-:W-:Y:S01]  /*1f70*/  ULDC.64 UR4, c[0x0][0x9f8] ;  /* 0x00027e0000047ab9 */ /* 0x000fe20000000a00 */
[----:B------:R-:W-:Y:S01]  /*1f80*/  MOV R101, R31 ;  /* 0x0000001f00657202 */ /* 0x000fe20000000f00 */
[----:B------:R-:W0:Y:S01]  /*1f90*/  LDC.64 R94, c[0x0][0x3f8] ;  /* 0x0000fe00ff5e7b82 */ /* 0x000e220000000a00 */
[----:B------:R-:W-:Y:S01]  /*1fa0*/  ISETP.NE.U32.AND P0, PT, RZ, UR4, PT ;  /* 0x00000004ff007c0c */ /* 0x000fe2000bf05070 */
[----:B------:R-:W-:-:S03]  /*1fb0*/  ULDC UR4, c[0x0][0x2f4] ;  /* 0x0000bd0000047ab9 */ /* 0x000fc60000000800 */
[----:B------:R-:W-:Y:S01]  /*1fc0*/  ISETP.NE.AND.EX P0, PT, RZ, UR5, PT, P0 ;  /* 0x00000005ff007c0c */ /* 0x000fe2000bf05300 */
[----:B------:R-:W-:Y:S02]  /*1fd0*/  ULDC UR5, c[0x0][0x320] ;  /* 0x0000c80000057ab9 */ /* 0x000fe40000000800 */
[----:B------:R-:W1:Y:S08]  /*1fe0*/  LDC R125, c[0x0][0x3f4] ;  /* 0x0000fd00ff7d7b82 */ /* 0x000e700000000800 */
[----:B------:R-:W2:Y:S08]  /*1ff0*/  LDC.64 R88, c[0x0][0x408] ;  /* 0x00010200ff587b82 */ /* 0x000eb00000000a00 */
[----:B------:R-:W3:Y:S02]  /*2000*/  @P0 LDC.64 R4, c[0x0][0x9f8] ;  /* 0x00027e00ff040b82 */ /* 0x000ee40000000a00 */
[----:B---3--:R-:W-:-:S05]  /*2010*/  @P0 IMAD.WIDE R4, R31, 0x4, R4 ;  /* 0x000000041f040825 */ /* 0x008fca00078e0204 */
[----:B------:R3:W4:Y:S01]  /*2020*/  @P0 LDG.E R101, desc[UR60][R4.64] ;  /* 0x0000003c04650981 */ /* 0x000722000c1e1900 */
[----:B------:R-:W-:Y:S01]  /*2030*/  ISETP.GE.AND P1, PT, R168, UR4, PT ;  /* 0x00000004a8007c0c */ /* 0x000fe2000bf26270 */
[--C-:B0-----:R-:W-:Y:S01]  /*2040*/  IMAD.WIDE.U32 R96, R174, R94, R16.reuse ;  /* 0x0000005eae607225 */ /* 0x101fe200078e0010 */
[----:B------:R-:W-:Y:S01]  /*2050*/  ISETP.GE.AND P0, PT, R16, UR4, PT ;  /* 0x0000000410007c0c */ /* 0x000fe2000bf06270 */
[----:B------:R-:W0:Y:S01]  /*2060*/  S2R R144, SR_TID.X ;  /* 0x0000000000907919 */ /* 0x000e220000002100 */
[----:B------:R-:W-:Y:S01]  /*2070*/  SEL R3, RZ, 0xffffffff, P1 ;  /* 0xffffffffff037807 */ /* 0x000fe20000800000 */
[----:B--2---:R-:W-:Y:S01]  /*2080*/  IMAD.WIDE.U32 R90, R174, R88, R16 ;  /* 0x00000058ae5a7225 */ /* 0x004fe200078e0010 */
[----:B------:R-:W-:Y:S02]  /*2090*/  SEL R0, RZ, 0x1, P0 ;  /* 0x00000001ff007807 */ /* 0x000fe40000000000 */
[----:B------:R-:W-:Y:S01]  /*20a0*/  ISETP.GE.AND P0, PT, R168, UR5, PT ;  /* 0x00000005a8007c0c */ /* 0x000fe2000bf06270 */
[----:B------:R-:W-:Y:S01]  /*20b0*/  IMAD.SHL.U32 R3, R3, 0x2, RZ ;  /* 0x0000000203037824 */ /* 0x000fe200078e00ff */
[----:B------:R-:W-:Y:S01]  /*20c0*/  ISETP.GE.AND P1, PT, R23, UR4, PT ;  /* 0x0000000417007c0c */ /* 0x000fe2000bf26270 */
[----:B------:R-:W-:Y:S01]  /*20d0*/  IMAD.MOV.U32 R127, RZ, RZ, 0x20 ;  /* 0x00000020ff7f7424 */ /* 0x000fe200078e00ff */
[----:B------:R-:W-:Y:S01]  /*20e0*/  SHF.R.S32.HI R7, RZ, 0x1f, R174 ;  /* 0x0000001fff077819 */ /* 0x000fe200000114ae */
[----:B------:R-:W-:Y:S01]  /*20f0*/  IMAD R133, R89, 0x60, RZ ;  /* 0x0000006059857824 */ /* 0x000fe200078e02ff */
[----:B------:R-:W-:Y:S01]  /*2100*/  LOP3.LUT R0, R3, 0x2, R0, 0xe2, !PT ;  /* 0x0000000203007812 */ /* 0x000fe200078ee200 */
[----:B------:R-:W-:Y:S01]  /*2110*/  IMAD.SHL.U32 R107, R94, 0x40, RZ ;  /* 0x000000405e6b7824 */ /* 0x000fe200078e00ff */
[----:B------:R-:W-:Y:S01]  /*2120*/  SEL R3, RZ, 0xffffffff, P0 ;  /* 0xffffffffff037807 */ /* 0x000fe20000000000 */
[----:B------:R-:W-:Y:S01]  /*2130*/  IMAD.IADD R130, R130, 0x1, R25 ;  /* 0x0000000182827824 */ /* 0x000fe200078e0219 */
[----:B------:R-:W-:Y:S01]  /*2140*/  ISETP.GE.AND P0, PT, R169, UR4, PT ;  /* 0x00000004a9007c0c */ /* 0x000fe2000bf06270 */
[----:B------:R-:W-:Y:S01]  /*2150*/  IMAD R113, R198, 0x40, R174 ;  /* 0x00000040c6717824 */ /* 0x000fe200078e02ae */
[----:B---3--:R-:W-:Y:S01]  /*2160*/  SEL R4, RZ, 0x8, P1 ;  /* 0x00000008ff047807 */ /* 0x008fe20000800000 */
[----:B------:R-:W-:Y:S01]  /*2170*/  IMAD.SHL.U32 R6, R3, 0x2, RZ ;  /* 0x0000000203067824 */ /* 0x000fe200078e00ff */
[----:B------:R-:W-:-:S02]  /*2180*/  SEL R3, RZ, 0x4, P0 ;  /* 0x00000004ff037807 */ /* 0x000fc40000000000 */
[--C-:B------:R-:W-:Y:S02]  /*2190*/  SHF.R.S32.HI R165, RZ, 0x1f, R164.reuse ;  /* 0x0000001fffa57819 */ /* 0x100fe400000114a4 */
[----:B------:R-:W-:Y:S01]  /*21a0*/  LOP3.LUT R0, R4, R0, R3, 0xfe, !PT ;  /* 0x0000000004007212 */ /* 0x000fe200078efe03 */
[-C--:B------:R-:W-:Y:S01]  /*21b0*/  IMAD R3, R7, R94.reuse, RZ ;  /* 0x0000005e07037224 */ /* 0x080fe200078e02ff */
[----:B------:R-:W-:Y:S01]  /*21c0*/  ISETP.GE.AND P0, PT, R161, UR4, PT ;  /* 0x00000004a1007c0c */ /* 0x000fe2000bf06270 */
[----:B------:R-:W-:Y:S01]  /*21d0*/  IMAD.WIDE.U32 R98, R174, R94, R164 ;  /* 0x0000005eae627225 */ /* 0x000fe200078e00a4 */
[----:B------:R-:W-:Y:S02]  /*21e0*/  ISETP.GE.AND P1, PT, R169, UR5, PT ;  /* 0x00000005a9007c0c */ /* 0x000fe4000bf26270 */
[----:B-1----:R-:W-:Y:S01]  /*21f0*/  ISETP.GE.AND P3, PT, R16, R125, PT ;  /* 0x0000007d1000720c */ /* 0x002fe20003f66270 */
[----:B------:R-:W-:Y:S01]  /*2200*/  IMAD R9, R174, R95, R3 ;  /* 0x0000005fae097224 */ /* 0x000fe200078e0203 */
[----:B------:R-:W-:Y:S01]  /*2210*/  SEL R3, RZ, 0x10, P0 ;  /* 0x00000010ff037807 */ /* 0x000fe20000000000 */
[-C--:B------:R-:W-:Y:S01]  /*2220*/  IMAD R7, R7, R88.reuse, RZ ;  /* 0x0000005807077224 */ /* 0x080fe200078e02ff */
[----:B------:R-:W-:Y:S01]  /*2230*/  ISETP.GE.AND P2, PT, R16, UR5, PT ;  /* 0x0000000510007c0c */ /* 0x000fe2000bf46270 */
[----:B------:R-:W-:Y:S01]  /*2240*/  IMAD.IADD R99, R99, 0x1, R9 ;  /* 0x0000000163637824 */ /* 0x000fe200078e0209 */
[----:B------:R-:W-:Y:S01]  /*2250*/  SEL R4, RZ, 0x4, P1 ;  /* 0x00000004ff047807 */ /* 0x000fe20000800000 */
[----:B------:R-:W-:Y:S01]  /*2260*/  IMAD.IADD R97, R9, 0x1, R97 ;  /* 0x0000000109617824 */ /* 0x000fe200078e0261 */
[----:B------:R-:W-:Y:S01]  /*2270*/  LOP3.LUT R9, R0, R3, RZ, 0xfc, !PT ;  /* 0x0000000300097212 */ /* 0x000fe200078efcff */
[C---:B------:R-:W-:Y:S01]  /*2280*/  IMAD R11, R174.reuse, R89, R7 ;  /* 0x00000059ae0b7224 */ /* 0x040fe200078e0207 */
[----:B------:R-:W-:Y:S01]  /*2290*/  ISETP.GE.AND P1, PT, R169, R125, PT ;  /* 0x0000007da900720c */ /* 0x000fe20003f26270 */
[----:B------:R-:W-:Y:S01]  /*22a0*/  IMAD.WIDE.U32 R92, R174, R88, R164 ;  /* 0x00000058ae5c7225 */ /* 0x000fe200078e00a4 */
[----:B------:R-:W-:-:S02]  /*22b0*/  SEL R3, R125, RZ, P3 ;  /* 0x000000ff7d037207 */ /* 0x000fc40001800000 */
[----:B------:R-:W-:Y:S01]  /*22c0*/  SEL R5, RZ, 0x1, P2 ;  /* 0x00000001ff057807 */ /* 0x000fe20001000000 */
[----:B------:R-:W-:Y:S01]  /*22d0*/  IMAD.IADD R91, R11, 0x1, R91 ;  /* 0x000000010b5b7824 */ /* 0x000fe200078e025b */
[----:B------:R-:W-:Y:S01]  /*22e0*/  ISETP.GE.AND P2, PT, R168, R125, PT ;  /* 0x0000007da800720c */ /* 0x000fe20003f46270 */
[----:B------:R-:W-:Y:S01]  /*22f0*/  IMAD.IADD R3, R16, 0x1, R3 ;  /* 0x0000000110037824 */ /* 0x000fe200078e0203 */
[----:B------:R-:W-:Y:S01]  /*2300*/  SEL R0, R125, RZ, P1 ;  /* 0x000000ff7d007207 */ /* 0x000fe20000800000 */
[----:B-----5:R-:W-:Y:S01]  /*2310*/  IMAD.WIDE.U32 R90, R141, R88, R90 ;  /* 0x000000588d5a7225 */ /* 0x020fe200078e005a */
[----:B------:R-:W-:Y:S02]  /*2320*/  SEL R7, R125, RZ, P2 ;  /* 0x000000ff7d077207 */ /* 0x000fe40001000000 */
[----:B------:R-:W-:Y:S01]  /*2330*/  LOP3.LUT R5, R6, 0x2, R5, 0xe2, !PT ;  /* 0x0000000206057812 */ /* 0x000fe200078ee205 */
[----:B------:R-:W-:Y:S01]  /*2340*/  IMAD.IADD R10, R169, 0x1, R0 ;  /* 0x00000001a90a7824 */ /* 0x000fe200078e0200 */
[----:B------:R-:W-:Y:S01]  /*2350*/  SHF.R.S32.HI R0, RZ, 0x1f, R3 ;  /* 0x0000001fff007819 */ /* 0x000fe20000011403 */
[----:B------:R-:W-:Y:S01]  /*2360*/  IMAD.IADD R7, R168, 0x1, R7 ;  /* 0x00000001a8077824 */ /* 0x000fe200078e0207 */
[----:B------:R-:W-:Y:S01]  /*2370*/  LOP3.LUT R5, R5, R4, RZ, 0xfc, !PT ;  /* 0x0000000405057212 */ /* 0x000fe200078efcff */
[----:B------:R-:W-:Y:S01]  /*2380*/  IMAD.WIDE.U32 R98, R141, R94, R98 ;  /* 0x0000005e8d627225 */ /* 0x000fe200078e0062 */
[----:B------:R-:W-:-:S02]  /*2390*/  LEA.HI R6, R0, R3, RZ, 0x3 ;  /* 0x0000000300067211 */ /* 0x000fc400078f18ff */
[----:B------:R-:W-:Y:S01]  /*23a0*/  LEA.HI R0, R0, R3, RZ, 0x6 ;  /* 0x0000000300007211 */ /* 0x000fe200078f30ff */
[----:B------:R-:W-:Y:S01]  /*23b0*/  IMAD.WIDE.U32 R96, R141, R94, R96 ;  /* 0x0000005e8d607225 */ /* 0x000fe200078e0060 */
[----:B------:R-:W-:Y:S02]  /*23c0*/  SHF.R.S32.HI R4, RZ, 0x1f, R7 ;  /* 0x0000001fff047819 */ /* 0x000fe40000011407 */
[----:B------:R-:W-:Y:S01]  /*23d0*/  SHF.R.S32.HI R3, RZ, 0x6, R0 ;  /* 0x00000006ff037819 */ /* 0x000fe20000011400 */
[----:B------:R-:W-:Y:S01]  /*23e0*/  IMAD.SHL.U32 R125, R125, 0x2, RZ ;  /* 0x000000027d7d7824 */ /* 0x000fe200078e00ff */
[CC--:B------:R-:W-:Y:S02]  /*23f0*/  LEA.HI R8, R4.reuse, R7.reuse, RZ, 0x6 ;  /* 0x0000000704087211 */ /* 0x0c0fe400078f30ff */
[----:B------:R-:W-:Y:S01]  /*2400*/  LEA.HI R7, R4, R7, RZ, 0x3 ;  /* 0x0000000704077211 */ /* 0x000fe200078f18ff */
[C---:B------:R-:W-:Y:S01]  /*2410*/  IMAD R140, R3.reuse, 0x1800, R186 ;  /* 0x00001800038c7824 */ /* 0x040fe200078e02ba */
[----:B------:R-:W-:Y:S01]  /*2420*/  LOP3.LUT R0, R184, 0x38, R6, 0xf8, !PT ;  /* 0x00000038b8007812 */ /* 0x000fe200078ef806 */
[----:B------:R-:W-:Y:S01]  /*2430*/  IMAD R138, R3, 0x1800, R188 ;  /* 0x00001800038a7824 */ /* 0x000fe200078e02bc */
[----:B------:R-:W-:-:S02]  /*2440*/  SHF.R.S32.HI R15, RZ, 0x1f, R10 ;  /* 0x0000001fff0f7819 */ /* 0x000fc4000001140a */
[----:B------:R-:W-:Y:S02]  /*2450*/  IADD3 R93, R93, R11, RZ ;  /* 0x0000000b5d5d7210 */ /* 0x000fe40007ffe0ff */
[----:B------:R-:W-:Y:S02]  /*2460*/  SHF.R.S32.HI R11, RZ, 0x6, R8 ;  /* 0x00000006ff0b7819 */ /* 0x000fe40000011408 */
[----:B------:R-:W-:Y:S01]  /*2470*/  LOP3.LUT R4, R184, 0x38, R7, 0xf8, !PT ;  /* 0x00000038b8047812 */ /* 0x000fe200078ef807 */
[----:B------:R-:W-:Y:S01]  /*2480*/  IMAD.WIDE.U32 R92, R141, R88, R92 ;  /* 0x000000588d5c7225 */ /* 0x000fe200078e005c */
[-C--:B------:R-:W-:Y:S02]  /*2490*/  LOP3.LUT R3, R0, R185.reuse, RZ, 0x3c, !PT ;  /* 0x000000b900037212 */ /* 0x080fe400078e3cff */
[-C--:B------:R-:W-:Y:S01]  /*24a0*/  LEA.HI R12, R15, R10.reuse, RZ, 0x3 ;  /* 0x0000000a0f0c7211 */ /* 0x080fe200078f18ff */
[----:B------:R-:W-:Y:S01]  /*24b0*/  IMAD R139, R11, 0x1800, R186 ;  /* 0x000018000b8b7824 */ /* 0x000fe200078e02ba */
[----:B------:R-:W-:Y:S01]  /*24c0*/  LEA.HI R10, R15, R10, RZ, 0x6 ;  /* 0x0000000a0f0a7211 */ /* 0x000fe200078f30ff */
[----:B------:R-:W-:Y:S01]  /*24d0*/  IMAD.IADD R140, R140, 0x1, R3 ;  /* 0x000000018c8c7824 */ /* 0x000fe200078e0203 */
[----:B------:R-:W-:Y:S01]  /*24e0*/  LOP3.LUT R4, R4, R185, RZ, 0x3c, !PT ;  /* 0x000000b904047212 */ /* 0x000fe200078e3cff */
[----:B------:R-:W-:Y:S01]  /*24f0*/  IMAD R136, R11, 0x1800, R188 ;  /* 0x000018000b887824 */ /* 0x000fe200078e02bc */
[----:B------:R-:W-:Y:S01]  /*2500*/  SHF.R.S32.HI R3, RZ, 0x6, R10 ;  /* 0x00000006ff037819 */ /* 0x000fe2000001140a */
[----:B------:R-:W-:Y:S01]  /*2510*/  IMAD R11, R95, 0x60, RZ ;  /* 0x000000605f0b7824 */ /* 0x000fe200078e02ff */
[----:B------:R-:W-:Y:S01]  /*2520*/  LOP3.LUT R15, R181, 0x38, R12, 0xf8, !PT ;  /* 0x00000038b50f7812 */ /* 0x000fe200078ef80c */
[----:B------:R-:W-:Y:S01]  /*2530*/  IMAD.IADD R139, R139, 0x1, R4 ;  /* 0x000000018b8b7824 */ /* 0x000fe200078e0204 */
[----:B------:R-:W-:Y:S01]  /*2540*/  LOP3.LUT R13, R181, 0x38, R6, 0xf8, !PT ;  /* 0x00000038b50d7812 */ /* 0x000fe200078ef806 */
[----:B------:R-:W-:Y:S01]  /*2550*/  IMAD R135, R3, 0x1800, R188 ;  /* 0x0000180003877824 */ /* 0x000fe200078e02bc */
[-C--:B------:R-:W-:Y:S01]  /*2560*/  LOP3.LUT R4, R15, R218.reuse, RZ, 0x3c, !PT ;  /* 0x000000da0f047212 */ /* 0x080fe200078e3cff */
[----:B------:R-:W-:Y:S01]  /*2570*/  IMAD R137, R3, 0x1800, R186 ;  /* 0x0000180003897824 */ /* 0x000fe200078e02ba */
[----:B------:R-:W-:-:S02]  /*2580*/  LOP3.LUT R13, R13, R218, RZ, 0x3c, !PT ;  /* 0x000000da0d0d7212 */ /* 0x000fc400078e3cff */
[----:B------:R-:W-:Y:S01]  /*2590*/  LOP3.LUT R0, R184, 0x38, R12, 0xf8, !PT ;  /* 0x00000038b8007812 */ /* 0x000fe200078ef80c */
[----:B------:R-:W-:Y:S01]  /*25a0*/  IMAD.IADD R135, R135, 0x1, R4 ;  /* 0x0000000187877824 */ /* 0x000fe200078e0204 */
[----:B------:R-:W-:Y:S02]  /*25b0*/  SHF.R.S32.HI R21, RZ, 0x1f, R141 ;  /* 0x0000001fff157819 */ /* 0x000fe4000001148d */
[----:B------:R-:W-:Y:S02]  /*25c0*/  IADD3 R138, R138, R13, RZ ;  /* 0x0000000d8a8a7210 */ /* 0x000fe40007ffe0ff */
[----:B------:R-:W-:Y:S01]  /*25d0*/  LOP3.LUT R4, R184, 0x18, R16, 0xf8, !PT ;  /* 0x00000018b8047812 */ /* 0x000fe200078ef810 */
[----:B------:R-:W-:Y:S01]  /*25e0*/  IMAD R8, R21, R94, RZ ;  /* 0x0000005e15087224 */ /* 0x000fe200078e02ff */
[----:B------:R-:W-:Y:S02]  /*25f0*/  LOP3.LUT R13, R181, 0x38, R7, 0xf8, !PT ;  /* 0x00000038b50d7812 */ /* 0x000fe400078ef807 */
[----:B------:R-:W-:Y:S01]  /*2600*/  LOP3.LUT R0, R0, R185, RZ, 0x3c, !PT ;  /* 0x000000b900007212 */ /* 0x000fe200078e3cff */
[----:B------:R-:W-:Y:S01]  /*2610*/  IMAD R103, R141, R95, R8 ;  /* 0x0000005f8d677224 */ /* 0x000fe200078e0208 */
[----:B------:R-:W-:-:S02]  /*2620*/  ISETP.GE.AND P4, PT, R23, UR5, PT ;  /* 0x0000000517007c0c */ /* 0x000fc4000bf86270 */
[----:B------:R-:W-:Y:S01]  /*2630*/  ISETP.GE.AND P0, PT, R162, UR4, PT ;  /* 0x00000004a2007c0c */ /* 0x000fe2000bf06270 */
[----:B------:R-:W-:Y:S01]  /*2640*/  IMAD.IADD R137, R137, 0x1, R0 ;  /* 0x0000000189897824 */ /* 0x000fe200078e0200 */
[----:B------:R-:W-:Y:S01]  /*2650*/  LOP3.LUT R3, R4, R185, RZ, 0x3c, !PT ;  /* 0x000000b904037212 */ /* 0x000fe200078e3cff */
[----:B------:R-:W-:Y:S01]  /*2660*/  IMAD R0, R21, R88, RZ ;  /* 0x0000005815007224 */ /* 0x000fe200078e02ff */
[----:B------:R-:W-:Y:S01]  /*2670*/  LOP3.LUT R13, R13, R218, RZ, 0x3c, !PT ;  /* 0x000000da0d0d7212 */ /* 0x000fe200078e3cff */
[----:B------:R-:W-:Y:S01]  /*2680*/  IMAD.IADD R105, R99, 0x1, R103 ;  /* 0x0000000163697824 */ /* 0x000fe200078e0267 */
[----:B------:R-:W-:Y:S01]  /*2690*/  SEL R4, RZ, 0x8, P4 ;  /* 0x00000008ff047807 */ /* 0x000fe20002000000 */
[----:B------:R-:W-:Y:S01]  /*26a0*/  IMAD.IADD R3, R186, 0x1, R3 ;  /* 0x00000001ba037824 */ /* 0x000fe200078e0203 */
[----:B------:R-:W-:Y:S01]  /*26b0*/  LOP3.LUT P5, RZ, R207, 0x4, RZ, 0xc0, !PT ;  /* 0x00000004cfff7812 */ /* 0x000fe200078ac0ff */
[----:B------:R-:W-:Y:S01]  /*26c0*/  IMAD.IADD R136, R136, 0x1, R13 ;  /* 0x0000000188887824 */ /* 0x000fe200078e020d */
[----:B------:R-:W-:Y:S01]  /*26d0*/  SEL R8, RZ, 0x20, P0 ;  /* 0x00000020ff087807 */ /* 0x000fe20000000000 */
[----:B------:R-:W-:Y:S01]  /*26e0*/  IMAD R13, R141, R89, R0 ;  /* 0x000000598d0d7224 */ /* 0x000fe200078e0200 */
[----:B------:R-:W-:Y:S01]  /*26f0*/  LOP3.LUT R20, R5, R4, RZ, 0xfc, !PT ;  /* 0x0000000405147212 */ /* 0x000fe200078efcff */
[----:B------:R-:W-:Y:S01]  /*2700*/  IMAD.IADD R103, R103, 0x1, R97 ;  /* 0x0000000167677824 */ /* 0x000fe200078e0261 */
[----:B------:R-:W-:Y:S01]  /*2710*/  LOP3.LUT R4, R5, 0x1, RZ, 0xc0, !PT ;  /* 0x0000000105047812 */ /* 0x000fe200078ec0ff */
[----:B------:R-:W-:Y:S01]  /*2720*/  IMAD.IADD R104, R93, 0x1, R13 ;  /* 0x000000015d687824 */ /* 0x000fe200078e020d */
[C---:B------:R-:W-:Y:S01]  /*2730*/  SHF.L.U64.HI R108, R88.reuse, 0x6, R89 ;  /* 0x00000006586c7819 */ /* 0x040fe20000010259 */
[----:B------:R-:W-:Y:S01]  /*2740*/  IMAD.IADD R102, R13, 0x1, R91 ;  /* 0x000000010d667824 */ /* 0x000fe200078e025b */
[C---:B------:R-:W-:Y:S01]  /*2750*/  SHF.L.U32 R109, R88.reuse, 0x6, RZ ;  /* 0x00000006586d7819 */ /* 0x040fe200000006ff */
[----:B------:R-:W-:Y:S01]  /*2760*/  IMAD.WIDE.U32 R88, R88, 0x60, RZ ;  /* 0x0000006058587825 */ /* 0x000fe200078e00ff */
[----:B------:R-:W-:-:S02]  /*2770*/  SHF.R.S32.HI R118, RZ, 0x3, R6 ;  /* 0x00000003ff767819 */ /* 0x000fc40000011406 */
[----:B------:R-:W-:Y:S02]  /*2780*/  LOP3.LUT R5, R6, 0xfffffff8, RZ, 0xc0, !PT ;  /* 0xfffffff806057812 */ /* 0x000fe400078ec0ff */
[C---:B------:R-:W-:Y:S01]  /*2790*/  SHF.L.U64.HI R106, R94.reuse, 0x6, R95 ;  /* 0x000000065e6a7819 */ /* 0x040fe2000001025f */
[----:B------:R-:W-:Y:S01]  /*27a0*/  IMAD.WIDE.U32 R94, R94, 0x60, RZ ;  /* 0x000000605e5e7825 */ /* 0x000fe200078e00ff */
[----:B------:R-:W-:Y:S02]  /*27b0*/  SEL R127, R127, 0xffffffe0, !P5 ;  /* 0xffffffe07f7f7807 */ /* 0x000fe40006800000 */
[----:B------:R-:W-:Y:S01]  /*27c0*/  SHF.R.S32.HI R117, RZ, 0x3, R7 ;  /* 0x00000003ff757819 */ /* 0x000fe20000011407 */
[----:B------:R-:W-:Y:S01]  /*27d0*/  IMAD.IADD R132, R95, 0x1, R11 ;  /* 0x000000015f847824 */ /* 0x000fe200078e020b */
[----:B------:R-:W-:Y:S01]  /*27e0*/  LOP3.LUT R6, R7, 0xfffffff8, RZ, 0xc0, !PT ;  /* 0xfffffff807067812 */ /* 0x000fe200078ec0ff */
[----:B------:R-:W-:Y:S01]  /*27f0*/  IMAD.IADD R134, R127, 0x1, R3 ;  /* 0x000000017f867824 */ /* 0x000fe200078e0203 */
[----:B------:R-:W-:-:S02]  /*2800*/  LOP3.LUT R27, R9, R8, RZ, 0xfc, !PT ;  /* 0x00000008091b7212 */ /* 0x000fc400078efcff */
[----:B------:R-:W-:Y:S02]  /*2810*/  LOP3.LUT R7, R12, 0xfffffff8, RZ, 0xc0, !PT ;  /* 0xfffffff80c077812 */ /* 0x000fe400078ec0ff */
[----:B------:R-:W-:Y:S02]  /*2820*/  LOP3.LUT R8, R9, 0x1, RZ, 0xc0, !PT ;  /* 0x0000000109087812 */ /* 0x000fe400078ec0ff */
[C---:B------:R-:W-:Y:S02]  /*2830*/  LOP3.LUT R9, R20.reuse, 0x2, RZ, 0xc0, !PT ;  /* 0x0000000214097812 */ /* 0x040fe400078ec0ff */
[----:B------:R-:W-:Y:S02]  /*2840*/  LOP3.LUT R10, R20, 0x4, RZ, 0xc0, !PT ;  /* 0x00000004140a7812 */ /* 0x000fe400078ec0ff */
[C---:B------:R-:W-:Y:S02]  /*2850*/  LOP3.LUT R21, R27.reuse, 0x2, RZ, 0xc0, !PT ;  /* 0x000000021b157812 */ /* 0x040fe400078ec0ff */
[----:B------:R-:W-:-:S02]  /*2860*/  LOP3.LUT R25, R27, 0x4, RZ, 0xc0, !PT ;  /* 0x000000041b197812 */ /* 0x000fc400078ec0ff */
[C---:B------:R-:W-:Y:S02]  /*2870*/  LOP3.LUT R100, R27.reuse, 0x8, RZ, 0xc0, !PT ;  /* 0x000000081b647812 */ /* 0x040fe400078ec0ff */
[----:B------:R-:W-:Y:S02]  /*2880*/  LOP3.LUT R26, R27, 0x10, RZ, 0xc0, !PT ;  /* 0x000000101b1a7812 */ /* 0x000fe400078ec0ff */
[----:B------:R-:W-:Y:S02]  /*2890*/  SHF.R.S32.HI R0, RZ, 0x1f, R30 ;  /* 0x0000001fff007819 */ /* 0x000fe4000001141e */
[----:B0-----:R-:W-:Y:S02]  /*28a0*/  LEA.HI R144, R144, 0x8, RZ, 0x19 ;  /* 0x0000000890907811 */ /* 0x001fe400078fc8ff */
[----:B------:R-:W-:Y:S02]  /*28b0*/  IADD3 R133, R89, R133, RZ ;  /* 0x0000008559857210 */ /* 0x000fe40007ffe0ff */
[----:B------:R-:W-:-:S02]  /*28c0*/  SHF.R.S32.HI R114, RZ, 0x3, R12 ;  /* 0x00000003ff727819 */ /* 0x000fc4000001140c */
[----:B------:R-:W-:Y:S02]  /*28d0*/  LOP3.LUT R20, R20, 0x8, RZ, 0xc0, !PT ;  /* 0x0000000814147812 */ /* 0x000fe400078ec0ff */
[----:B------:R-:W-:Y:S02]  /*28e0*/  SHF.R.S32.HI R112, RZ, 0x1f, R5 ;  /* 0x0000001fff707819 */ /* 0x000fe40000011405 */
[----:B------:R-:W-:Y:S02]  /*28f0*/  SHF.R.S32.HI R111, RZ, 0x1f, R6 ;  /* 0x0000001fff6f7819 */ /* 0x000fe40000011406 */
[----:B------:R-:W-:Y:S02]  /*2900*/  SHF.R.S32.HI R110, RZ, 0x1f, R7 ;  /* 0x0000001fff6e7819 */ /* 0x000fe40000011407 */
[----:B------:R-:W-:Y:S02]  /*2910*/  LOP3.LUT R27, R27, 0x20, RZ, 0xc0, !PT ;  /* 0x000000201b1b7812 */ /* 0x000fe400078ec0ff */
[----:B----4-:R-:W-:-:S07]  /*2920*/  SHF.R.S32.HI R129, RZ, 0x1f, R101 ;  /* 0x0000001fff817819 */ /* 0x010fce0000011465 */
.L_x_1688:
[----:B0-----:R-:W0:Y:S01]  /*2930*/  LDC R32, c[0x0][0x430] ;  /* 0x00010c00ff207b82 */ /* 0x001e220000000800 */
[----:B------:R-:W-:-:S05]  /*2940*/  IADD3 R2, R2, -0x1, RZ ;  /* 0xffffffff02027810 */ /* 0x000fca0007ffe0ff */
[----:B------:R-:W-:Y:S02]  /*2950*/  IMAD R11, R2, 0x60, R113 ;  /* 0x00000060020b7824 */ /* 0x000fe400078e0271 */
[----:B------:R-:W1:Y:S02]  /*2960*/  LDC R124, c[0x0][0x3f4] ;  /* 0x0000fd00ff7c7b82 */ /* 0x000e640000000800 */
[----:B------:R-:W-:Y:S01]  /*2970*/  IMAD.IADD R33, R130, 0x1, R11 ;  /* 0x0000000182217824 */ /* 0x000fe200078e020b */
[----:B------:R-:W-:-:S03]  /*2980*/  ISETP.GE.AND P0, PT, R11, R24, PT ;  /* 0x000000180b00720c */ /* 0x000fc60003f06270 */
[----:B------:R-:W-:Y:S01]  /*2990*/  IMAD.MOV.U32 R11, RZ, RZ, R33 ;  /* 0x000000ffff0b7224 */ /* 0x000fe200078e0021 */
[----:B------:R-:W-:Y:S02]  /*29a0*/  ISETP.GT.OR P0, PT, R113, 0x5f, P0 ;  /* 0x0000005f7100780c */ /* 0x000fe40000704670 */
[----:B0-----:R-:W-:-:S11]  /*29b0*/  ISETP.NE.AND P4, PT, R32, 0x1, PT ;  /* 0x000000012000780c */ /* 0x001fd60003f85270 */
        /* <DEDUP_REMOVED lines=8> */
[----:B------:R-:W-:Y:S02]  /*2a40*/  @!P0 IMAD R31, R101, R15, R28 ;  /* 0x0000000f651f8224 */ /* 0x000fe400078e021c */
[----:B------:R-:W-:-:S04]  /*2a50*/  @!P0 IMAD.MOV.U32 R28, RZ, RZ, R11 ;  /* 0x000000ffff1c8224 */ /* 0x000fc800078e000b */
[----:B------:R-:W-:-:S04]  /*2a60*/  @!P0 IMAD.WIDE.U32 R14, R101, R14, R28 ;  /* 0x0000000e650e8225 */ /* 0x000fc800078e001c */
[----:B------:R-:W-:Y:S01]  /*2a70*/  @!P0 IMAD.IADD R15, R15, 0x1, R31 ;  /* 0x000000010f0f8824 */ /* 0x000fe200078e021f */
[----:B--2---:R-:W-:Y:S01]  /*2a80*/  @!P0 LEA R12, P4, R14, R12, 0x2 ;  /* 0x0000000c0e0c8211 */ /* 0x004fe200078810ff */
[----:B------:R-:W-:-:S03]  /*2a90*/  IMAD.MOV.U32 R28, RZ, RZ, RZ ;  /* 0x000000ffff1c7224 */ /* 0x000fc600078e00ff */
[----:B------:R-:W-:-:S05]  /*2aa0*/  @!P0 LEA.HI.X R13, R14, R13, R15, 0x2, P4 ;  /* 0x0000000d0e0d8211 */ /* 0x000fca00020f140f */
[----:B------:R0:W5:Y:S01]  /*2ab0*/  @!P0 LDG.E R28, desc[UR60][R12.64] ;  /* 0x0000003c0c1c8981 */ /* 0x000162000c1e1900 */
[----:B-1----:R-:W-:Y:S01]  /*2ac0*/  ISETP.GE.AND P0, PT, R124, 0x1, PT ;  /* 0x000000017c00780c */ /* 0x002fe20003f06270 */
[----:B------:R-:W-:Y:S05]  /*2ad0*/  YIELD ;  /* 0x0000000000007946 */ /* 0x000fea0003800000 */
[----:B------:R-:W-:Y:S01]  /*2ae0*/  IADD3 R29, -R11, RZ, RZ ;  /* 0x000000ff0b1d7210 */ /* 0x000fe20007ffe1ff */
[C---:B------:R-:W-:Y:S01]  /*2af0*/  IMAD R11, R19.reuse, 0x4800, R134 ;  /* 0x00004800130b7824 */ /* 0x040fe200078e0286 */
[----:B------:R-:W-:Y:S01]  /*2b00*/  ISETP.GT.AND P4, PT, R2, R126, PT ;  /* 0x0000007e0200720c */ /* 0x000fe20003f84270 */
[----:B------:R-:W-:Y:S02]  /*2b10*/  BSSY B0, `(.L_x_1583) ;  /* 0x00007a1000007945 */ /* 0x000fe40003800000 */
[----:B------:R-:W-:Y:S01]  /*2b20*/  IMAD R29, R32, R29, R33 ;  /* 0x0000001d201d7224 */ /* 0x000fe200078e0221 */
[----:B------:R-:W-:Y:S01]  /*2b30*/  P2R R123, PR, RZ, 0x10 ;  /* 0x00000010ff7b7803 */ /* 0x000fe20000000000 */
[----:B------:R-:W-:-:S02]  /*2b40*/  IMAD R33, R19, 0x4800, R3 ;  /* 0x0000480013217824 */ /* 0x000fc400078e0203 */
[--C-:B------:R-:W-:Y:S02]  /*2b50*/  IMAD R32, R11, 0x2, R122.reuse ;  /* 0x000000020b207824 */ /* 0x100fe400078e027a */
[----:B------:R-:W-:Y:S01]  /*2b60*/  IMAD R33, R33, 0x2, R122 ;  /* 0x0000000221217824 */ /* 0x000fe200078e027a */
        /* <DEDUP_REMOVED lines=8> */
[-C--:B------:R-:W-:Y:S02]  /*2bf0*/  IMAD R34, R133, R2.reuse, RZ ;  /* 0x0000000285227224 */ /* 0x080fe400078e02ff */
[----:B------:R-:W-:Y:S01]  /*2c00*/  IMAD R11, R29, UR5, R14 ;  /* 0x000000051d0b7c24 */ /* 0x000fe2000f8e020e */
[----:B------:R-:W-:Y:S01]  /*2c10*/  ULDC.64 UR4, c[0x0][0x310] ;  /* 0x0000c40000047ab9 */ /* 0x000fe20000000a00 */
[----:B------:R-:W-:-:S02]  /*2c20*/  IMAD R14, R132, R2, RZ ;  /* 0x00000002840e7224 */ /* 0x000fc400078e02ff */
[----:B------:R-:W-:Y:S02]  /*2c30*/  IMAD R15, R84, UR4, RZ ;  /* 0x00000004540f7c24 */ /* 0x000fe4000f8e02ff */
[----:B------:R-:W-:Y:S01]  /*2c40*/  IMAD.IADD R13, R13, 0x1, R11 ;  /* 0x000000010d0d7824 */ /* 0x000fe200078e020b */
[----:B------:R-:W-:Y:S01]  /*2c50*/  SHF.R.S32.HI R11, RZ, 0x1f, R2 ;  /* 0x0000001fff0b7819 */ /* 0x000fe20000011402 */
[C---:B------:R-:W-:Y:S02]  /*2c60*/  IMAD R15, R28.reuse, UR5, R15 ;  /* 0x000000051c0f7c24 */ /* 0x040fe4000f8e020f */
[----:B------:R-:W-:Y:S01]  /*2c70*/  IMAD.WIDE.U32 R12, R28, UR4, R12 ;  /* 0x000000041c0c7c25 */ /* 0x000fe2000f8e000c */
[----:B------:R-:W-:-:S03]  /*2c80*/  ULDC.64 UR4, c[0x0][0x308] ;  /* 0x0000c20000047ab9 */ /* 0x000fc60000000a00 */
[----:B------:R-:W-:Y:S02]  /*2c90*/  IMAD.IADD R13, R13, 0x1, R15 ;  /* 0x000000010d0d7824 */ /* 0x000fe400078e020f */
[----:B------:R-:W-:Y:S02]  /*2ca0*/  IMAD R15, R0, UR4, RZ ;  /* 0x00000004000f7c24 */ /* 0x000fe4000f8e02ff */
[----:B------:R-:W-:Y:S02]  /*2cb0*/  IMAD R39, R11, R88, R34 ;  /* 0x000000580b277224 */ /* 0x000fe400078e0222 */
[C---:B------:R-:W-:Y:S02]  /*2cc0*/  IMAD R115, R30.reuse, UR5, R15 ;  /* 0x000000051e737c24 */ /* 0x040fe4000f8e020f */
[----:B------:R-:W-:Y:S01]  /*2cd0*/  IMAD.WIDE.U32 R34, R30, UR4, R12 ;  /* 0x000000041e227c25 */ /* 0x000fe2000f8e000c */
[----:B------:R-:W-:-:S03]  /*2ce0*/  ULDC.64 UR4, c[0x0][0x2e8] ;  /* 0x0000ba0000047ab9 */ /* 0x000fc60000000a00 */
[----:B------:R-:W-:Y:S01]  /*2cf0*/  IMAD.IADD R115, R35, 0x1, R115 ;  /* 0x0000000123737824 */ /* 0x000fe200078e0273 */
[----:B------:R-:W-:Y:S01]  /*2d00*/  LEA R116, P4, R34, UR4, 0x1 ;  /* 0x0000000422747c11 */ /* 0x000fe2000f8808ff */
[----:B------:R-:W-:Y:S02]  /*2d10*/  IMAD R37, R11, R94, R14 ;  /* 0x0000005e0b257224 */ /* 0x000fe400078e020e */
[----:B------:R-:W-:Y:S01]  /*2d20*/  IMAD R85, R2, -0x60, R24 ;  /* 0xffffffa002557824 */ /* 0x000fe200078e0218 */
[----:B------:R-:W-:Y:S01]  /*2d30*/  LEA.HI.X R115, R34, UR5, R115, 0x1, P4 ;  /* 0x0000000522737c11 */ /* 0x000fe2000a0f0c73 */
[----:B------:R-:W-:-:S03]  /*2d40*/  IMAD.WIDE.U32 R14, R94, R2, RZ ;  /* 0x000000025e0e7225 */ /* 0x000fc600078e00ff */
[----:B------:R-:W-:Y:S01]  /*2d50*/  VIMNMX R85, R85, 0x60, PT ;  /* 0x0000006055557848 */ /* 0x000fe20003fe0100 */
[----:B------:R-:W-:Y:S01]  /*2d60*/  IMAD.WIDE.U32 R12, R88, R2, RZ ;  /* 0x00000002580c7225 */ /* 0x000fe200078e00ff */
[----:B------:R-:W-:-:S03]  /*2d70*/  IADD3 R11, R15, R37, RZ ;  /* 0x000000250f0b7210 */ /* 0x000fc60007ffe0ff */
        /* <DEDUP_REMOVED lines=22> */
[----:B------:R-:W-:Y:S01]  /*2ee0*/  CS2R R78, SRZ ;  /* 0x00000000004e7805 */ /* 0x000fe2000001ff00 */
[----:B------:R-:W-:Y:S01]  /*2ef0*/  IMAD.X R38, R11, 0x1, R105, P5 ;  /* 0x000000010b267824 */ /* 0x000fe200028e0669 */
[----:B------:R-:W-:Y:S01]  /*2f00*/  LEA R36, P5, R37, UR4, 0x1 ;  /* 0x0000000425247c11 */ /* 0x000fe2000f8a08ff */
[----:B------:R-:W-:Y:S01]  /*2f10*/  IMAD.X R40, R82, 0x1, R104, P0 ;  /* 0x0000000152287824 */ /* 0x000fe200000e0668 */
[----:B------:R-:W-:Y:S02]  /*2f20*/  ISETP.GE.AND P0, PT, R164, R124, PT ;  /* 0x0000007ca400720c */ /* 0x000fe40003f06270 */
[----:B------:R-:W-:-:S02]  /*2f30*/  CS2R R74, SRZ ;  /* 0x00000000004a7805 */ /* 0x000fc4000001ff00 */
[----:B------:R-:W-:Y:S02]  /*2f40*/  LEA.HI.X R37, R37, UR5, R38, 0x1, P5 ;  /* 0x0000000525257c11 */ /* 0x000fe4000a8f0c26 */
[----:B------:R-:W-:Y:S02]  /*2f50*/  CS2R R80, SRZ ;  /* 0x0000000000507805 */ /* 0x000fe4000001ff00 */
[C---:B------:R-:W-:Y:S02]  /*2f60*/  LEA R38, P5, R39.reuse, UR6, 0x1 ;  /* 0x0000000627267c11 */ /* 0x040fe4000f8a08ff */
[----:B------:R-:W-:Y:S02]  /*2f70*/  CS2R R76, SRZ ;  /* 0x00000000004c7805 */ /* 0x000fe4000001ff00 */
[----:B------:R-:W-:Y:S02]  /*2f80*/  LEA.HI.X R39, R39, UR7, R40, 0x1, P5 ;  /* 0x0000000727277c11 */ /* 0x000fe4000a8f0c28 */
        /* <DEDUP_REMOVED lines=25> */
.L_x_1587:
[----:B------:R-:W-:Y:S05]  /*3120*/  BSYNC B1 ;  /* 0x0000000000017941 */ /* 0x000fea0003800000 */
.L_x_1586:
        /* <DEDUP_REMOVED lines=13> */
[----:B------:R-:W-:Y:S01]  /*3200*/  CS2R R56, SRZ ;  /* 0x0000000000387805 */ /* 0x000fe2000001ff00 */
[----:B------:R-:W-:Y:S01]  /*3210*/  IMAD.MOV.U32 R86, RZ, RZ, R59 ;  /* 0x000000ffff567224 */ /* 0x000fe200078e003b */
        /* <DEDUP_REMOVED lines=41> */
.L_x_1589:
[----:B------:R-:W-:Y:S05]  /*34b0*/  BSYNC B1 ;  /* 0x0000000000017941 */ /* 0x000fea0003800000 */
.L_x_1588:
[----:B------:R-:W2:Y:S01]  /*34c0*/  LDL R11, [R1+0x30] ;  /* 0x00003000010b7983 */ /* 0x000ea20000100800 */
[----:B0-----:R-:W-:Y:S01]  /*34d0*/  IMAD.MOV.U32 R12, RZ, RZ, R63 ;  /* 0x000000ffff0c7224 */ /* 0x001fe200078e003f */
[----:B------:R-:W-:Y:S01]  /*34e0*/  PRMT R155, R83, 0x5410, R86 ;  /* 0x00005410539b7816 */ /* 0x000fe20000000056 */
[----:B------:R-:W-:Y:S02]  /*34f0*/  IMAD.MOV.U32 R14, RZ, RZ, R67 ;  /* 0x000000ffff0e7224 */ /* 0x000fe400078e0043 */
[----:B------:R-:W-:-:S03]  /*3500*/  IMAD.MOV.U32 R13, RZ, RZ, R66 ;  /* 0x000000ffff0d7224 */ /* 0x000fc600078e0042 */
[----:B------:R-:W-:Y:S01]  /*3510*/  PRMT R159, R14, 0x7610, R159 ;  /* 0x000076100e9f7816 */ /* 0x000fe2000000009f */
[----:B------:R-:W-:Y:S01]  /*3520*/  IMAD.MOV.U32 R14, RZ, RZ, R75 ;  /* 0x000000ffff0e7224 */ /* 0x000fe200078e004b */
[----:B------:R-:W-:Y:S02]  /*3530*/  PRMT R189, R189, 0x5410, R13 ;  /* 0x00005410bdbd7816 */ /* 0x000fe4000000000d */
[----:B------:R-:W-:-:S04]  /*3540*/  MOV R13, R74 ;  /* 0x0000004a000d7202 */ /* 0x000fc80000000f00 */
[----:B------:R-:W-:Y:S01]  /*3550*/  PRMT R204, R13, 0x5410, R14 ;  /* 0x000054100dcc7816 */ /* 0x000fe2000000000e */
[----:B------:R-:W-:Y:S02]  /*3560*/  IMAD.MOV.U32 R13, RZ, RZ, R60 ;  /* 0x000000ffff0d7224 */ /* 0x000fe400078e003c */
[----:B------:R-:W-:-:S05]  /*3570*/  IMAD.MOV.U32 R14, RZ, RZ, R61 ;  /* 0x000000ffff0e7224 */ /* 0x000fca00078e003d */
        /* <DEDUP_REMOVED lines=8> */
[----:B-----5:R-:W-:Y:S02]  /*3600*/  IMAD.MOV.U32 R14, RZ, RZ, R34 ;  /* 0x000000ffff0e7224 */ /* 0x020fe400078e0022 */
[----:B------:R-:W-:Y:S01]  /*3610*/  IMAD.MOV.U32 R13, RZ, RZ, R81 ;  /* 0x000000ffff0d7224 */ /* 0x000fe200078e0051 */
[----:B--2---:R-:W-:Y:S02]  /*3620*/  R2UR UR4, R11 ;  /* 0x000000000b0472ca */ /* 0x004fe400000e0000 */
[----:B------:R-:W-:-:S04]  /*3630*/  MOV R11, R62 ;  /* 0x0000003e000b7202 */ /* 0x000fc80000000f00 */
[----:B------:R-:W-:Y:S01]  /*3640*/  PRMT R157, R12, 0x5410, R11 ;  /* 0x000054100c9d7816 */ /* 0x000fe2000000000b */
[----:B------:R-:W-:Y:S02]  /*3650*/  IMAD.MOV.U32 R11, RZ, RZ, R70 ;  /* 0x000000ffff0b7224 */ /* 0x000fe400078e0046 */
[----:B------:R-:W-:-:S04]  /*3660*/  IMAD.MOV.U32 R12, RZ, RZ, R71 ;  /* 0x000000ffff0c7224 */ /* 0x000fc800078e0047 */
[----:B------:R-:W-:Y:S01]  /*3670*/  UISETP.NE.AND UP0, UPT, UR4, 0x3, UPT ;  /* 0x000000030400788c */ /* 0x000fe2000bf05270 */
[----:B------:R-:W-:Y:S01]  /*3680*/  PRMT R200, R11, 0x5410, R12 ;  /* 0x000054100bc87816 */ /* 0x000fe2000000000c */
[----:B------:R-:W-:Y:S02]  /*3690*/  IMAD.MOV.U32 R12, RZ, RZ, R79 ;  /* 0x000000ffff0c7224 */ /* 0x000fe400078e004f */
[----:B------:R-:W-:Y:S02]  /*36a0*/  IMAD.MOV.U32 R11, RZ, RZ, R78 ;  /* 0x000000ffff0b7224 */ /* 0x000fe400078e004e */
[----:B------:R-:W-:Y:S02]  /*36b0*/  PLOP3.LUT P0, PT, PT, PT, UP0, 0x80, 0x0 ;  /* 0x000000000000781c */ /* 0x000fe40003f0f008 */
[----:B------:R-:W-:Y:S01]  /*36c0*/  PRMT R209, R12, 0x7610, R209 ;  /* 0x000076100cd17816 */ /* 0x000fe200000000d1 */
[----:B------:R-:W-:Y:S01]  /*36d0*/  IMAD.MOV.U32 R12, RZ, RZ, R65 ;  /* 0x000000ffff0c7224 */ /* 0x000fe200078e0041 */
[----:B------:R-:W-:-:S02]  /*36e0*/  PRMT R152, R11, 0x7610, R152 ;  /* 0x000076100b987816 */ /* 0x000fc40000000098 */
[----:B------:R-:W-:-:S04]  /*36f0*/  MOV R11, R64 ;  /* 0x00000040000b7202 */ /* 0x000fc80000000f00 */
[----:B------:R-:W-:Y:S01]  /*3700*/  PRMT R158, R12, 0x5410, R11 ;  /* 0x000054100c9e7816 */ /* 0x000fe2000000000b */
[----:B------:R-:W-:Y:S02]  /*3710*/  IMAD.MOV.U32 R12, RZ, RZ, R72 ;  /* 0x000000ffff0c7224 */ /* 0x000fe400078e0048 */
[----:B------:R-:W-:-:S03]  /*3720*/  IMAD.MOV.U32 R11, RZ, RZ, R77 ;  /* 0x000000ffff0b7224 */ /* 0x000fc600078e004d */
[----:B------:R-:W-:Y:S01]  /*3730*/  PRMT R209, R209, 0x5410, R12 ;  /* 0x00005410d1d17816 */ /* 0x000fe2000000000c */
[----:B------:R-:W-:Y:S01]  /*3740*/  IMAD.MOV.U32 R12, RZ, RZ, R80 ;  /* 0x000000ffff0c7224 */ /* 0x000fe200078e0050 */
[----:B------:R-:W-:Y:S01]  /*3750*/  PRMT R211, R11, 0x7610, R211 ;  /* 0x000076100bd37816 */ /* 0x000fe200000000d3 */
[----:B------:R-:W-:-:S03]  /*3760*/  IMAD.MOV.U32 R11, RZ, RZ, R35 ;  /* 0x000000ffff0b7224 */ /* 0x000fc600078e0023 */
[----:B------:R-:W-:Y:S01]  /*3770*/  PRMT R152, R152, 0x5410, R12 ;  /* 0x0000541098987816 */ /* 0x000fe2000000000c */
[----:B------:R-:W-:Y:S01]  /*3780*/  IMAD.MOV.U32 R12, RZ, RZ, R42 ;  /* 0x000000ffff0c7224 */ /* 0x000fe200078e002a */
[----:B------:R-:W-:Y:S01]  /*3790*/  PRMT R83, R14, 0x5410, R11 ;  /* 0x000054100e537816 */ /* 0x000fe2000000000b */
[----:B------:R-:W-:Y:S01]  /*37a0*/  IMAD.MOV.U32 R11, RZ, RZ, R43 ;  /* 0x000000ffff0b7224 */ /* 0x000fe200078e002b */
[----:B------:R-:W-:Y:S01]  /*37b0*/  PRMT R211, R211, 0x5410, R13 ;  /* 0x00005410d3d37816 */ /* 0x000fe2000000000d */
[----:B------:R-:W-:Y:S01]  /*37c0*/  IMAD.MOV.U32 R13, RZ, RZ, R39 ;  /* 0x000000ffff0d7224 */ /* 0x000fe200078e0027 */
[----:B------:R-:W-:Y:S02]  /*37d0*/  MOV R14, R38 ;  /* 0x00000026000e7202 */ /* 0x000fe40000000f00 */
[----:B------:R-:W-:Y:S01]  /*37e0*/  PRMT R131, R12, 0x5410, R11 ;  /* 0x000054100c837816 */ /* 0x000fe2000000000b */
[----:B------:R-:W-:Y:S01]  /*37f0*/  IMAD.MOV.U32 R11, RZ, RZ, R51 ;  /* 0x000000ffff0b7224 */ /* 0x000fe200078e0033 */
[----:B------:R-:W-:-:S02]  /*3800*/  MOV R12, R50 ;  /* 0x00000032000c7202 */ /* 0x000fc40000000f00 */
[----:B------:R-:W-:Y:S01]  /*3810*/  PRMT R121, R14, 0x5410, R13 ;  /* 0x000054100e797816 */ /* 0x000fe2000000000d */
[----:B------:R-:W-:Y:S01]  /*3820*/  IMAD.MOV.U32 R14, RZ, RZ, R46 ;  /* 0x000000ffff0e7224 */ /* 0x000fe200078e002e */
[----:B------:R-:W-:Y:S01]  /*3830*/  PRMT R148, R12, 0x5410, R11 ;  /* 0x000054100c947816 */ /* 0x000fe2000000000b */
[----:B------:R-:W-:Y:S02]  /*3840*/  IMAD.MOV.U32 R13, RZ, RZ, R47 ;  /* 0x000000ffff0d7224 */ /* 0x000fe400078e002f */
[----:B------:R-:W-:Y:S02]  /*3850*/  IMAD.MOV.U32 R12, RZ, RZ, R36 ;  /* 0x000000ffff0c7224 */ /* 0x000fe400078e0024 */
[----:B------:R-:W-:Y:S01]  /*3860*/  IMAD.MOV.U32 R11, RZ, RZ, R37 ;  /* 0x000000ffff0b7224 */ /* 0x000fe200078e0025 */
[----:B------:R-:W-:Y:S01]  /*3870*/  PRMT R146, R14, 0x5410, R13 ;  /* 0x000054100e927816 */ /* 0x000fe2000000000d */
[----:B------:R-:W-:Y:S02]  /*3880*/  IMAD.MOV.U32 R14, RZ, RZ, R54 ;  /* 0x000000ffff0e7224 */ /* 0x000fe400078e0036 */
[----:B------:R-:W-:Y:S01]  /*3890*/  IMAD.MOV.U32 R13, RZ, RZ, R55 ;  /* 0x000000ffff0d7224 */ /* 0x000fe200078e0037 */
[----:B------:R-:W-:Y:S01]  /*38a0*/  PRMT R120, R12, 0x5410, R11 ;  /* 0x000054100c787816 */ /* 0x000fe2000000000b */
[----:B------:R-:W-:-:S02]  /*38b0*/  IMAD.MOV.U32 R12, RZ, RZ, R44 ;  /* 0x000000ffff0c7224 */ /* 0x000fc400078e002c */
[----:B------:R-:W-:Y:S01]  /*38c0*/  IMAD.MOV.U32 R11, RZ, RZ, R45 ;  /* 0x000000ffff0b7224 */ /* 0x000fe200078e002d */
[----:B------:R-:W-:Y:S01]  /*38d0*/  PRMT R153, R14, 0x5410, R13 ;  /* 0x000054100e997816 */ /* 0x000fe2000000000d */
[----:B------:R-:W-:Y:S01]  /*38e0*/  IMAD.MOV.U32 R13, RZ, RZ, R41 ;  /* 0x000000ffff0d7224 */ /* 0x000fe200078e0029 */
[----:B------:R-:W-:Y:S02]  /*38f0*/  MOV R14, R40 ;  /* 0x00000028000e7202 */ /* 0x000fe40000000f00 */
[----:B------:R-:W-:Y:S01]  /*3900*/  PRMT R145, R12, 0x5410, R11 ;  /* 0x000054100c917816 */ /* 0x000fe2000000000b */
[----:B------:R-:W-:Y:S01]  /*3910*/  IMAD.MOV.U32 R11, RZ, RZ, R53 ;  /* 0x000000ffff0b7224 */ /* 0x000fe200078e0035 */
[----:B------:R-:W-:Y:S02]  /*3920*/  MOV R12, R52 ;  /* 0x00000034000c7202 */ /* 0x000fe40000000f00 */
[----:B------:R-:W-:Y:S01]  /*3930*/  PRMT R128, R14, 0x5410, R13 ;  /* 0x000054100e807816 */ /* 0x000fe2000000000d */
[----:B------:R-:W-:Y:S01]  /*3940*/  IMAD.MOV.U32 R14, RZ, RZ, R48 ;  /* 0x000000ffff0e7224 */ /* 0x000fe200078e0030 */
[----:B------:R-:W-:Y:S01]  /*3950*/  PRMT R151, R12, 0x5410, R11 ;  /* 0x000054100c977816 */ /* 0x000fe2000000000b */
[----:B------:R-:W-:-:S02]  /*3960*/  IMAD.MOV.U32 R13, RZ, RZ, R49 ;  /* 0x000000ffff0d7224 */ /* 0x000fc400078e0031 */
[----:B------:R-:W-:Y:S02]  /*3970*/  IMAD.MOV.U32 R12, RZ, RZ, R56 ;  /* 0x000000ffff0c7224 */ /* 0x000fe400078e0038 */
[----:B------:R-:W-:Y:S01]  /*3980*/  IMAD.MOV.U32 R11, RZ, RZ, R57 ;  /* 0x000000ffff0b7224 */ /* 0x000fe200078e0039 */
[----:B------:R-:W-:-:S04]  /*3990*/  PRMT R147, R14, 0x5410, R13 ;  /* 0x000054100e937816 */ /* 0x000fc8000000000d */
[----:B------:R-:W-:Y:S01]  /*39a0*/  PRMT R154, R12, 0x5410, R11 ;  /* 0x000054100c9a7816 */ /* 0x000fe2000000000b */
[----:B------:R-:W-:Y:S06]  /*39b0*/  @!P0 BRA `(.L_x_1590) ;  /* 0x0000000000048947 */ /* 0x000fec0003800000 */
[----:B------:R-:W-:Y:S01]  /*39c0*/  BPT.TRAP 0x1 ;  /* 0x000000040000795c */ /* 0x000fe20000300000 */
.L_x_1590:
[----:B------:R-:W-:Y:S01]  /*39d0*/  IMAD R86, R19, 0x8, R18 ;  /* 0x0000000813567824 */ /* 0x000fe200078e0212 */
[----:B------:R-:W-:Y:S01]  /*39e0*/  SHF.L.U32 R87, R175, 0x1f, RZ ;  /* 0x0000001faf577819 */ /* 0x000fe200000006ff */
[----:B------:R-:W-:Y:S03]  /*39f0*/  BSSY B1, `(.L_x_1591) ;  /* 0x0000003000017945 */ /* 0x000fe60003800000 */
[----:B------:R-:W0:Y:S02]  /*3a00*/  SYNCS.PHASECHK.TRANS64.TRYWAIT P6, [R86+URZ+0x2a890], R87 ;  /* 0x02a89057560075a7 */ /* 0x000e2400080c017f */
[----:B0-----:R-:W-:Y:S05]  /*3a10*/  @!P6 BRA `(.L_x_1592) ;  /* 0x00000240008ce947 */ /* 0x001fea0003800000 */
.L_x_2005:
[----:B------:R-:W-:Y:S05]  /*3a20*/  BSYNC B1 ;  /* 0x0000000000017941 */ /* 0x000fea0003800000 */
.L_x_1591:
[----:B------:R-:W-:-:S03]  /*3a30*/  UMOV UR4, 0xffffffff ;  /* 0xffffffff00047882 */ /* 0x000fc60000000000 */
[----:B------:R-:W-:Y:S05]  /*3a40*/  BRA.DIV UR4, `(.L_x_1593) ;  /* 0x0000024204947947 */ /* 0x000fea000b800000 */
[----:B------:R1:W2:Y:S04]  /*3a50*/  SHFL.IDX PT, R82, R115, RZ, 0x1c1f ;  /* 0x001c1fff73527589 */ /* 0x0002a800000e0000 */
[----:B------:R1:W3:Y:S02]  /*3a60*/  SHFL.IDX PT, R11, R116, RZ, 0x1c1f ;  /* 0x001c1fff740b7589 */ /* 0x0002e400000e0000 */
.L_x_2009:
        /* <DEDUP_REMOVED lines=9> */
[----:B------:R-:W-:Y:S01]  /*3b00*/  SHF.R.U64 R150, R80, 0x10, R81 ;  /* 0x0000001050967819 */ /* 0x000fe20000001251 */
[----:B0-----:R-:W-:Y:S01]  /*3b10*/  IMAD.MOV.U32 R80, RZ, RZ, R13 ;  /* 0x000000ffff507224 */ /* 0x001fe200078e000d */
[----:B------:R-:W-:-:S03]  /*3b20*/  SHF.R.U64 R78, R78, 0x10, R79 ;  /* 0x000000104e4e7819 */ /* 0x000fc6000000124f */
[----:B------:R-:W-:Y:S02]  /*3b30*/  HADD2.F32 R150, -RZ, R150.H0_H0 ;  /* 0x20000096ff967230 */ /* 0x000fe40000004100 */
[--C-:B------:R-:W-:Y:S02]  /*3b40*/  HADD2.F32 R13, -RZ, R80.reuse.H1_H1 ;  /* 0x30000050ff0d7230 */ /* 0x100fe40000004100 */
[----:B------:R-:W-:Y:S02]  /*3b50*/  HADD2.F32 R80, -RZ, R80.H0_H0 ;  /* 0x20000050ff507230 */ /* 0x000fe40000004100 */
[----:B------:R-:W-:Y:S02]  /*3b60*/  HADD2.F32 R78, -RZ, R78.H0_H0 ;  /* 0x2000004eff4e7230 */ /* 0x000fe40000004100 */
        /* <DEDUP_REMOVED lines=16> */
[----:B------:R-:W-:Y:S02]  /*3c70*/  HADD2.F32 R80, -RZ, R152.H1_H1 ;  /* 0x30000098ff507230 */ /* 0x000fe40000004100 */
[----:B------:R-:W-:Y:S01]  /*3c80*/  FFMA.FTZ R13, R13, R78, R15 ;  /* 0x0000004e0d0d7223 */ /* 0x000fe2000001000f */
[----:B------:R-:W-:Y:S02]  /*3c90*/  IMAD.MOV.U32 R78, RZ, RZ, R14 ;  /* 0x000000ffff4e7224 */ /* 0x000fe400078e000e */
[----:B------:R-:W-:-:S02]  /*3ca0*/  HADD2.F32 R14, -RZ, R79.H1_H1 ;  /* 0x3000004fff0e7230 */ /* 0x000fc40000004100 */
[----:B------:R-:W-:Y:S02]  /*3cb0*/  HADD2.F32 R15, -RZ, R79.H0_H0 ;  /* 0x2000004fff0f7230 */ /* 0x000fe40000004100 */
[----:B------:R-:W-:Y:S02]  /*3cc0*/  HADD2.F32 R79, -RZ, R152.H0_H0 ;  /* 0x20000098ff4f7230 */ /* 0x000fe40000004100 */
[-C--:B------:R-:W-:Y:S01]  /*3cd0*/  FMUL.FTZ R81, R14, R80.reuse ;  /* 0x000000500e517220 */ /* 0x080fe20000410000 */
[----:B------:R-:W-:Y:S02]  /*3ce0*/  HADD2.F32 R152, -RZ, R211.H1_H1 ;  /* 0x300000d3ff987230 */ /* 0x000fe40000004100 */
[C---:B------:R-:W-:Y:S01]  /*3cf0*/  FMUL.FTZ R80, R15.reuse, R80 ;  /* 0x000000500f507220 */ /* 0x040fe20000410000 */
[----:B------:R-:W-:-:S03]  /*3d00*/  FFMA.FTZ R15, R15, R79, -R81 ;  /* 0x0000004f0f0f7223 */ /* 0x000fc60000010851 */
[----:B------:R-:W-:Y:S01]  /*3d10*/  FFMA.FTZ R14, R14, R79, R80 ;  /* 0x0000004f0e0e7223 */ /* 0x000fe20000010050 */
[--C-:B------:R-:W-:Y:S02]  /*3d20*/  HADD2.F32 R80, -RZ, R78.reuse.H0_H0 ;  /* 0x2000004eff507230 */ /* 0x100fe40000004100 */
[----:B------:R-:W-:Y:S02]  /*3d30*/  HADD2.F32 R78, -RZ, R78.H1_H1 ;  /* 0x3000004eff4e7230 */ /* 0x000fe40000004100 */
[----:B------:R-:W-:Y:S01]  /*3d40*/  HADD2.F32 R79, -RZ, R209.H0_H0 ;  /* 0x200000d1ff4f7230 */ /* 0x000fe20000004100 */
[----:B------:R-:W-:Y:S02]  /*3d50*/  F2FP.F16.F32.PACK_AB R14, R14, R15 ;  /* 0x0000000f0e0e723e */ /* 0x000fe400000000ff */
        /* <DEDUP_REMOVED lines=10> */
.L_x_1599:
[----:B------:R-:W-:Y:S05]  /*3e00*/  BSYNC B3 ;  /* 0x0000000000037941 */ /* 0x000fea0003800000 */
.L_x_1598:
[----:B---3--:R-:W-:-:S04]  /*3e10*/  LEA R78, P4, R16, R11, 0x1 ;  /* 0x0000000b104e7211 */ /* 0x008fc800078808ff */
[----:B--2---:R-:W-:-:S05]  /*3e20*/  LEA.HI.X R79, R16, R82, R17, 0x1, P4 ;  /* 0x00000052104f7211 */ /* 0x004fca00020f0c11 */
[----:B0-----:R4:W-:Y:S04]  /*3e30*/  ST.E.128 desc[UR60][R78.64], R12 ;  /* 0x0000000c4e007985 */ /* 0x0019e8000c101d3c */
.L_x_1597:
[----:B------:R-:W-:Y:S05]  /*3e40*/  BSYNC B2 ;  /* 0x0000000000027941 */ /* 0x000fea0003800000 */
.L_x_1596:
        /* <DEDUP_REMOVED lines=8> */
[----:B0-----:R-:W-:Y:S01]  /*3ed0*/  IMAD.MOV.U32 R76, RZ, RZ, R13 ;  /* 0x000000ffff4c7224 */ /* 0x001fe200078e000d */
[----:B------:R-:W-:Y:S01]  /*3ee0*/  SHF.R.U64 R74, R74, 0x10, R75 ;  /* 0x000000104a4a7819 */ /* 0x000fe2000000124b */
[----:B------:R-:W-:Y:S02]  /*3ef0*/  HADD2.F32 R80, -RZ, R211.H0_H0 ;  /* 0x200000d3ff507230 */ /* 0x000fe40000004100 */
        /* <DEDUP_REMOVED lines=9> */
[----:B------:R-:W-:Y:S01]  /*3f90*/  SHF.R.U32.HI R74, RZ, 0x10, R75 ;  /* 0x00000010ff4a7819 */ /* 0x000fe2000001164b */
[----:B------:R-:W-:Y:S02]  /*3fa0*/  IMAD.MOV.U32 R75, RZ, RZ, R12 ;  /* 0x000000ffff4b7224 */ /* 0x000fe400078e000c */
        /* <DEDUP_REMOVED lines=30> */
[----:B------:R-:W-:Y:S01]  /*4190*/  F2FP.F16.F32.PACK_AB R77, R80, R77 ;  /* 0x0000004d504d723e */ /* 0x000fe200000000ff */
[----:B------:R-:W-:-:S04]  /*41a0*/  IMAD.MOV.U32 R15, RZ, RZ, R74 ;  /* 0x000000ffff0f7224 */ /* 0x000fc800078e004a */
[----:B------:R-:W-:-:S07]  /*41b0*/  IMAD.MOV.U32 R14, RZ, RZ, R77 ;  /* 0x000000ffff0e7224 */ /* 0x000fce00078e004d */
.L_x_1603:
[----:B------:R-:W-:Y:S05]  /*41c0*/  BSYNC B3 ;  /* 0x0000000000037941 */ /* 0x000fea0003800000 */
.L_x_1602:
[----:B------:R-:W-:Y:S02]  /*41d0*/  IMAD.SHL.U32 R76, R170, 0x8, RZ ;  /* 0x00000008aa4c7824 */ /* 0x000fe400078e00ff */
[----:B---3--:R-:W-:Y:S02]  /*41e0*/  IMAD.MOV.U32 R74, RZ, RZ, R11 ;  /* 0x000000ffff4a7224 */ /* 0x008fe400078e000b */
[----:B--2---:R-:W-:Y:S02]  /*41f0*/  IMAD.MOV.U32 R75, RZ, RZ, R82 ;  /* 0x000000ffff4b7224 */ /* 0x004fe400078e0052 */
[----:B------:R-:W-:-:S05]  /*4200*/  IMAD.WIDE R74, R76, 0x2, R74 ;  /* 0x000000024c4a7825 */ /* 0x000fca00078e024a */
[----:B0-----:R0:W-:Y:S02]  /*4210*/  ST.E.128 desc[UR60][R74.64], R12 ;  /* 0x0000000c4a007985 */ /* 0x0011e4000c101d3c */
.L_x_1601:
[----:B------:R-:W-:Y:S05]  /*4220*/  BSYNC B2 ;  /* 0x0000000000027941 */ /* 0x000fea0003800000 */
.L_x_1600:
[----:B------:R-:W-:Y:S01]  /*4230*/  ISETP.NE.AND P4, PT, R25, RZ, PT ;  /* 0x000000ff1900720c */ /* 0x000fe20003f85270 */
[----:B------:R-:W-:-:S12]  /*4240*/  BSSY B2, `(.L_x_1604) ;  /* 0x000003a000027945 */ /* 0x000fd80003800000 */
[----:B------:R-:W-:Y:S05]  /*4250*/  @!P4 BRA `(.L_x_1605) ;  /* 0x0000000000e0c947 */ /* 0x000fea0003800000 */
[----:B0---4-:R0:W4:Y:S01]  /*4260*/  LDS.128 R12, [R33+0x3000] ;  /* 0x00300000210c7984 */ /* 0x0111220000000c00 */
[----:B------:R-:W-:Y:S01]  /*4270*/  ISETP.GE.AND P4, PT, R177, R124, PT ;  /* 0x0000007cb100720c */ /* 0x000fe20003f86270 */
[----:B---3--:R-:W-:Y:S01]  /*4280*/  IMAD.MOV.U32 R74, RZ, RZ, R11 ;  /* 0x000000ffff4a7224 */ /* 0x008fe200078e000b */
[----:B------:R-:W-:Y:S01]  /*4290*/  SHF.L.U32 R76, R171, 0x3, RZ ;  /* 0x00000003ab4c7819 */ /* 0x000fe200000006ff */
[----:B--2---:R-:W-:Y:S01]  /*42a0*/  IMAD.MOV.U32 R75, RZ, RZ, R82 ;  /* 0x000000ffff4b7224 */ /* 0x004fe200078e0052 */
[----:B------:R-:W-:Y:S03]  /*42b0*/  BSSY B3, `(.L_x_1606) ;  /* 0x0000031000037945 */ /* 0x000fe60003800000 */
[----:B------:R-:W-:-:S06]  /*42c0*/  IMAD.WIDE R74, R76, 0x2, R74 ;  /* 0x000000024c4a7825 */ /* 0x000fcc00078e024a */
        /* <DEDUP_REMOVED lines=9> */
[CC--:B------:R-:W-:Y:S01]  /*4360*/  FMUL.FTZ R77, R13.reuse, R72.reuse ;  /* 0x000000480d4d7220 */ /* 0x0c0fe20000410000 */
[----:B------:R-:W-:Y:S02]  /*4370*/  HADD2.F32 R78, -RZ, R200.H0_H0 ;  /* 0x200000c8ff4e7230 */ /* 0x000fe40000004100 */
[C---:B------:R-:W-:Y:S01]  /*4380*/  FMUL.FTZ R72, R76.reuse, R72 ;  /* 0x000000484c487220 */ /* 0x040fe20000410000 */
[----:B------:R-:W-:Y:S02]  /*4390*/  HADD2.F32 R80, -RZ, R210.H0_H0 ;  /* 0x200000d2ff507230 */ /* 0x000fe40000004100 */
[-C--:B------:R-:W-:Y:S01]  /*43a0*/  FFMA.FTZ R76, R76, R70.reuse, -R77 ;  /* 0x000000464c4c7223 */ /* 0x080fe2000001084d */
[----:B------:R-:W-:Y:S01]  /*43b0*/  FFMA.FTZ R72, R13, R70, R72 ;  /* 0x000000460d487223 */ /* 0x000fe20000010048 */
[----:B------:R-:W-:Y:S01]  /*43c0*/  SHF.R.U32.HI R13, RZ, 0x10, R73 ;  /* 0x00000010ff0d7819 */ /* 0x000fe20000011649 */
[----:B------:R-:W-:Y:S01]  /*43d0*/  IMAD.MOV.U32 R70, RZ, RZ, R15 ;  /* 0x000000ffff467224 */ /* 0x000fe200078e000f */
[----:B------:R-:W-:-:S02]  /*43e0*/  SHF.R.U32.HI R73, RZ, 0x10, R71 ;  /* 0x00000010ff497819 */ /* 0x000fc40000011647 */
[----:B------:R-:W-:Y:S01]  /*43f0*/  F2FP.F16.F32.PACK_AB R72, R72, R76 ;  /* 0x0000004c4848723e */ /* 0x000fe200000000ff */
[----:B------:R-:W-:Y:S02]  /*4400*/  HADD2.F32 R15, -RZ, R13.H0_H0 ;  /* 0x2000000dff0f7230 */ /* 0x000fe40000004100 */
[--C-:B------:R-:W-:Y:S02]  /*4410*/  HADD2.F32 R13, -RZ, R70.reuse.H1_H1 ;  /* 0x30000046ff0d7230 */ /* 0x100fe40000004100 */
[----:B------:R-:W-:Y:S02]  /*4420*/  HADD2.F32 R71, -RZ, R70.H0_H0 ;  /* 0x20000046ff477230 */ /* 0x000fe40000004100 */
[----:B------:R-:W-:Y:S02]  /*4430*/  HADD2.F32 R70, -RZ, R73.H0_H0 ;  /* 0x20000049ff467230 */ /* 0x000fe40000004100 */
[----:B------:R-:W-:Y:S01]  /*4440*/  FMUL.FTZ R77, R13, R15 ;  /* 0x0000000f0d4d7220 */ /* 0x000fe20000410000 */
[----:B------:R-:W-:-:S02]  /*4450*/  IMAD.MOV.U32 R73, RZ, RZ, R14 ;  /* 0x000000ffff497224 */ /* 0x000fc400078e000e */
[C---:B------:R-:W-:Y:S01]  /*4460*/  FMUL.FTZ R14, R71.reuse, R15 ;  /* 0x0000000f470e7220 */ /* 0x040fe20000410000 */
[-C--:B------:R-:W-:Y:S01]  /*4470*/  FFMA.FTZ R15, R71, R70.reuse, -R77 ;  /* 0x00000046470f7223 */ /* 0x080fe2000001084d */
[--C-:B------:R-:W-:Y:S02]  /*4480*/  HADD2.F32 R77, -RZ, R12.reuse.H1_H1 ;  /* 0x3000000cff4d7230 */ /* 0x100fe40000004100 */
[----:B------:R-:W-:Y:S01]  /*4490*/  FFMA.FTZ R13, R13, R70, R14 ;  /* 0x000000460d0d7223 */ /* 0x000fe2000001000e */
[----:B------:R-:W-:Y:S02]  /*44a0*/  HADD2.F32 R14, -RZ, R12.H0_H0 ;  /* 0x2000000cff0e7230 */ /* 0x000fe40000004100 */
[--C-:B------:R-:W-:Y:S02]  /*44b0*/  HADD2.F32 R70, -RZ, R73.reuse.H1_H1 ;  /* 0x30000049ff467230 */ /* 0x100fe40000004100 */
[----:B------:R-:W-:Y:S01]  /*44c0*/  FMUL.FTZ R12, R77, R79 ;  /* 0x0000004f4d0c7220 */ /* 0x000fe20000410000 */
[----:B------:R-:W-:-:S02]  /*44d0*/  HADD2.F32 R73, -RZ, R73.H0_H0 ;  /* 0x20000049ff497230 */ /* 0x000fc40000004100 */
[C---:B------:R-:W-:Y:S01]  /*44e0*/  FMUL.FTZ R79, R14.reuse, R79 ;  /* 0x0000004f0e4f7220 */ /* 0x040fe20000410000 */
[----:B------:R-:W-:Y:S02]  /*44f0*/  HADD2.F32 R71, -RZ, R200.H1_H1 ;  /* 0x300000c8ff477230 */ /* 0x000fe40000004100 */
[----:B------:R-:W-:Y:S01]  /*4500*/  FFMA.FTZ R14, R14, R78, -R12 ;  /* 0x0000004e0e0e7223 */ /* 0x000fe2000001080c */
[CC--:B------:R-:W-:Y:S01]  /*4510*/  FMUL.FTZ R12, R70.reuse, R80.reuse ;  /* 0x00000050460c7220 */ /* 0x0c0fe20000410000 */
[----:B------:R-:W-:Y:S01]  /*4520*/  FMUL.FTZ R80, R73, R80 ;  /* 0x0000005049507220 */ /* 0x000fe20000410000 */
[----:B------:R-:W-:Y:S01]  /*4530*/  FFMA.FTZ R79, R77, R78, R79 ;  /* 0x0000004e4d4f7223 */ /* 0x000fe2000001004f */
[----:B------:R-:W-:Y:S01]  /*4540*/  F2FP.F16.F32.PACK_AB R15, R13, R15 ;  /* 0x0000000f0d0f723e */ /* 0x000fe200000000ff */
[-C--:B------:R-:W-:Y:S01]  /*4550*/  FFMA.FTZ R12, R73, R71.reuse, -R12 ;  /* 0x00000047490c7223 */ /* 0x080fe2000001080c */
[----:B------:R-:W-:Y:S01]  /*4560*/  FFMA.FTZ R80, R70, R71, R80 ;  /* 0x0000004746507223 */ /* 0x000fe20000010050 */
[----:B------:R-:W-:Y:S01]  /*4570*/  IMAD.MOV.U32 R13, RZ, RZ, R72 ;  /* 0x000000ffff0d7224 */ /* 0x000fe200078e0048 */
[----:B------:R-:W-:-:S03]  /*4580*/  F2FP.F16.F32.PACK_AB R14, R79, R14 ;  /* 0x0000000e4f0e723e */ /* 0x000fc600000000ff */
[----:B------:R-:W-:Y:S02]  /*4590*/  F2FP.F16.F32.PACK_AB R80, R80, R12 ;  /* 0x0000000c5050723e */ /* 0x000fe400000000ff */
[----:B------:R-:W-:-:S03]  /*45a0*/  MOV R12, R14 ;  /* 0x0000000e000c7202 */ /* 0x000fc60000000f00 */
[----:B------:R-:W-:-:S07]  /*45b0*/  IMAD.MOV.U32 R14, RZ, RZ, R80 ;  /* 0x000000ffff0e7224 */ /* 0x000fce00078e0050 */
.L_x_1607:
[----:B------:R-:W-:Y:S05]  /*45c0*/  BSYNC B3 ;  /* 0x0000000000037941 */ /* 0x000fea0003800000 */
.L_x_1606:
[----:B----4-:R0:W-:Y:S02]  /*45d0*/  ST.E.128 desc[UR60][R74.64], R12 ;  /* 0x0000000c4a007985 */ /* 0x0101e4000c101d3c */
.L_x_1605:
[----:B------:R-:W-:Y:S05]  /*45e0*/  BSYNC B2 ;  /* 0x0000000000027941 */ /* 0x000fea0003800000 */
.L_x_1604:
        /* <DEDUP_REMOVED lines=10> */
[----:B----4-:R-:W-:Y:S01]  /*4690*/  HADD2.F32 R73, -RZ, R15.H0_H0 ;  /* 0x2000000fff497230 */ /* 0x010fe20000004100 */
[----:B------:R-:W-:Y:S02]  /*46a0*/  SHF.R.U64 R68, R68, 0x10, R69 ;  /* 0x0000001044447819 */ /* 0x000fe40000001245 */
[----:B------:R-:W-:Y:S01]  /*46b0*/  SHF.R.U32.HI R66, RZ, 0x10, R67 ;  /* 0x00000010ff427819 */ /* 0x000fe20000011643 */
[----:B------:R-:W-:Y:S01]  /*46c0*/  IMAD.MOV.U32 R67, RZ, RZ, R13 ;  /* 0x000000ffff437224 */ /* 0x000fe200078e000d */
[----:B------:R-:W-:Y:S01]  /*46d0*/  SHF.R.U32.HI R69, RZ, 0x10, R69 ;  /* 0x00000010ff457819 */ /* 0x000fe20000011645 */
[----:B------:R-:W-:Y:S02]  /*46e0*/  IMAD.MOV.U32 R13, RZ, RZ, R14 ;  /* 0x000000ffff0d7224 */ /* 0x000fe400078e000e */
[----:B------:R-:W-:Y:S02]  /*46f0*/  HADD2.F32 R75, -RZ, R68.H0_H0 ;  /* 0x20000044ff4b7230 */ /* 0x000fe40000004100 */
[----:B------:R-:W-:-:S02]  /*4700*/  HADD2.F32 R14, -RZ, R69.H0_H0 ;  /* 0x20000045ff0e7230 */ /* 0x000fc40000004100 */
[--C-:B------:R-:W-:Y:S02]  /*4710*/  HADD2.F32 R69, -RZ, R67.reuse.H1_H1 ;  /* 0x30000043ff457230 */ /* 0x100fe40000004100 */
[----:B------:R-:W-:Y:S02]  /*4720*/  HADD2.F32 R74, -RZ, R67.H0_H0 ;  /* 0x20000043ff4a7230 */ /* 0x000fe40000004100 */
[----:B------:R-:W-:Y:S02]  /*4730*/  HADD2.F32 R68, -RZ, R15.H1_H1 ;  /* 0x3000000fff447230 */ /* 0x000fe40000004100 */
[-C--:B------:R-:W-:Y:S01]  /*4740*/  FMUL.FTZ R15, R69, R75.reuse ;  /* 0x0000004b450f7220 */ /* 0x080fe20000410000 */
[----:B------:R-:W-:Y:S02]  /*4750*/  HADD2.F32 R72, -RZ, R72.H0_H0 ;  /* 0x20000048ff487230 */ /* 0x000fe40000004100 */
[----:B------:R-:W-:Y:S01]  /*4760*/  FMUL.FTZ R76, R74, R75 ;  /* 0x0000004b4a4c7220 */ /* 0x000fe20000410000 */
[----:B------:R-:W-:-:S02]  /*4770*/  HADD2.F32 R67, -RZ, R66.H0_H0 ;  /* 0x20000042ff437230 */ /* 0x000fc40000004100 */
[-C--:B------:R-:W-:Y:S01]  /*4780*/  FMUL.FTZ R66, R68, R14.reuse ;  /* 0x0000000e44427220 */ /* 0x080fe20000410000 */
[----:B------:R-:W-:Y:S01]  /*4790*/  FMUL.FTZ R75, R73, R14 ;  /* 0x0000000e494b7220 */ /* 0x000fe20000410000 */
[-C--:B------:R-:W-:Y:S01]  /*47a0*/  FFMA.FTZ R14, R74, R72.reuse, -R15 ;  /* 0x000000484a0e7223 */ /* 0x080fe2000001080f */
[----:B------:R-:W-:Y:S01]  /*47b0*/  FFMA.FTZ R15, R69, R72, R76 ;  /* 0x00000048450f7223 */ /* 0x000fe2000001004c */
[-C--:B------:R-:W-:Y:S01]  /*47c0*/  FFMA.FTZ R66, R73, R67.reuse, -R66 ;  /* 0x0000004349427223 */ /* 0x080fe20000010842 */
[----:B------:R-:W-:Y:S01]  /*47d0*/  FFMA.FTZ R68, R68, R67, R75 ;  /* 0x0000004344447223 */ /* 0x000fe2000001004b */
[----:B------:R-:W-:Y:S02]  /*47e0*/  HADD2.F32 R69, -RZ, R189.H0_H0 ;  /* 0x200000bdff457230 */ /* 0x000fe40000004100 */
[--C-:B------:R-:W-:Y:S01]  /*47f0*/  HADD2.F32 R73, -RZ, R12.reuse.H1_H1 ;  /* 0x3000000cff497230 */ /* 0x100fe20000004100 */
[----:B------:R-:W-:Y:S01]  /*4800*/  F2FP.F16.F32.PACK_AB R14, R15, R14 ;  /* 0x0000000e0f0e723e */ /* 0x000fe200000000ff */
[----:B------:R-:W-:Y:S01]  /*4810*/  HADD2.F32 R74, -RZ, R12.H0_H0 ;  /* 0x2000000cff4a7230 */ /* 0x000fe20000004100 */
[----:B------:R-:W-:Y:S01]  /*4820*/  F2FP.F16.F32.PACK_AB R66, R68, R66 ;  /* 0x000000424442723e */ /* 0x000fe200000000ff */
[----:B------:R-:W-:-:S02]  /*4830*/  HADD2.F32 R67, -RZ, R159.H1_H1 ;  /* 0x3000009fff437230 */ /* 0x000fc40000004100 */
[--C-:B------:R-:W-:Y:S02]  /*4840*/  HADD2.F32 R12, -RZ, R13.reuse.H1_H1 ;  /* 0x3000000dff0c7230 */ /* 0x100fe40000004100 */
[-C--:B------:R-:W-:Y:S01]  /*4850*/  FMUL.FTZ R77, R74, R69.reuse ;  /* 0x000000454a4d7220 */ /* 0x080fe20000410000 */
[----:B------:R-:W-:Y:S02]  /*4860*/  HADD2.F32 R76, -RZ, R13.H0_H0 ;  /* 0x2000000dff4c7230 */ /* 0x000fe40000004100 */
[----:B------:R-:W-:Y:S01]  /*4870*/  FMUL.FTZ R13, R73, R69 ;  /* 0x00000045490d7220 */ /* 0x000fe20000410000 */
[----:B------:R-:W-:Y:S02]  /*4880*/  HADD2.F32 R72, -RZ, R189.H1_H1 ;  /* 0x300000bdff487230 */ /* 0x000fe40000004100 */
[-C--:B------:R-:W-:Y:S01]  /*4890*/  FMUL.FTZ R69, R12, R67.reuse ;  /* 0x000000430c457220 */ /* 0x080fe20000410000 */
[----:B------:R-:W-:Y:S02]  /*48a0*/  HADD2.F32 R75, -RZ, R159.H0_H0 ;  /* 0x2000009fff4b7230 */ /* 0x000fe40000004100 */
[----:B------:R-:W-:Y:S01]  /*48b0*/  FMUL.FTZ R67, R76, R67 ;  /* 0x000000434c437220 */ /* 0x000fe20000410000 */
[----:B------:R-:W-:-:S02]  /*48c0*/  IMAD.MOV.U32 R15, RZ, RZ, R66 ;  /* 0x000000ffff0f7224 */ /* 0x000fc400078e0042 */
[-C--:B------:R-:W-:Y:S01]  /*48d0*/  FFMA.FTZ R13, R74, R72.reuse, -R13 ;  /* 0x000000484a0d7223 */ /* 0x080fe2000001080d */
[----:B------:R-:W-:Y:S01]  /*48e0*/  FFMA.FTZ R77, R73, R72, R77 ;  /* 0x00000048494d7223 */ /* 0x000fe2000001004d */
[-C--:B------:R-:W-:Y:S01]  /*48f0*/  FFMA.FTZ R69, R76, R75.reuse, -R69 ;  /* 0x0000004b4c457223 */ /* 0x080fe20000010845 */
[----:B------:R-:W-:-:S03]  /*4900*/  FFMA.FTZ R67, R12, R75, R67 ;  /* 0x0000004b0c437223 */ /* 0x000fc60000010043 */
[----:B------:R-:W-:Y:S02]  /*4910*/  F2FP.F16.F32.PACK_AB R13, R77, R13 ;  /* 0x0000000d4d0d723e */ /* 0x000fe400000000ff */
[----:B------:R-:W-:-:S03]  /*4920*/  F2FP.F16.F32.PACK_AB R67, R67, R69 ;  /* 0x000000454343723e */ /* 0x000fc600000000ff */
[----:B------:R-:W-:Y:S01]  /*4930*/  IMAD.MOV.U32 R12, RZ, RZ, R13 ;  /* 0x000000ffff0c7224 */ /* 0x000fe200078e000d */
[----:B------:R-:W-:Y:S01]  /*4940*/  MOV R13, R14 ;  /* 0x0000000e000d7202 */ /* 0x000fe20000000f00 */
[----:B------:R-:W-:-:S07]  /*4950*/  IMAD.MOV.U32 R14, RZ, RZ, R67 ;  /* 0x000000ffff0e7224 */ /* 0x000fce00078e0043 */
.L_x_1611:
[----:B------:R-:W-:Y:S05]  /*4960*/  BSYNC B3 ;  /* 0x0000000000037941 */ /* 0x000fea0003800000 */
.L_x_1610:
[----:B----4-:R0:W-:Y:S02]  /*4970*/  ST.E.128 desc[UR60][R70.64], R12 ;  /* 0x0000000c46007985 */ /* 0x0101e4000c101d3c */
.L_x_1609:
[----:B------:R-:W-:Y:S05]  /*4980*/  BSYNC B2 ;  /* 0x0000000000027941 */ /* 0x000fea0003800000 */
.L_x_1608:
        /* <DEDUP_REMOVED lines=26> */
[----:B------:R-:W-:Y:S02]  /*4b30*/  HADD2.F32 R62, -RZ, R12.H1_H1 ;  /* 0x3000000cff3e7230 */ /* 0x000fe40000004100 */
[C---:B------:R-:W-:Y:S01]  /*4b40*/  FMUL.FTZ R65, R15.reuse, R65 ;  /* 0x000000410f417220 */ /* 0x040fe20000410000 */
[----:B------:R-:W-:Y:S01]  /*4b50*/  FFMA.FTZ R64, R15, R70, -R64 ;  /* 0x000000460f407223 */ /* 0x000fe20000010840 */
[----:B------:R-:W-:-:S02]  /*4b60*/  HADD2.F32 R15, -RZ, R158.H1_H1 ;  /* 0x3000009eff0f7230 */ /* 0x000fc40000004100 */
[----:B------:R-:W-:Y:S02]  /*4b70*/  HADD2.F32 R12, -RZ, R12.H0_H0 ;  /* 0x2000000cff0c7230 */ /* 0x000fe40000004100 */
[----:B------:R-:W-:Y:S01]  /*4b80*/  FFMA.FTZ R65, R69, R70, R65 ;  /* 0x0000004645417223 */ /* 0x000fe20000010041 */
[----:B------:R-:W-:Y:S02]  /*4b90*/  HADD2.F32 R158, -RZ, R158.H0_H0 ;  /* 0x2000009eff9e7230 */ /* 0x000fe40000004100 */
[-C--:B------:R-:W-:Y:S01]  /*4ba0*/  FMUL.FTZ R69, R62, R15.reuse ;  /* 0x0000000f3e457220 */ /* 0x080fe20000410000 */
[--C-:B------:R-:W-:Y:S02]  /*4bb0*/  HADD2.F32 R68, -RZ, R14.reuse.H1_H1 ;  /* 0x3000000eff447230 */ /* 0x100fe40000004100 */
[----:B------:R-:W-:Y:S01]  /*4bc0*/  FMUL.FTZ R70, R12, R15 ;  /* 0x0000000f0c467220 */ /* 0x000fe20000410000 */
[----:B------:R-:W-:Y:S01]  /*4bd0*/  HADD2.F32 R14, -RZ, R14.H0_H0 ;  /* 0x2000000eff0e7230 */ /* 0x000fe20000004100 */
[----:B------:R-:W-:Y:S01]  /*4be0*/  F2FP.F16.F32.PACK_AB R64, R65, R64 ;  /* 0x000000404140723e */ /* 0x000fe200000000ff */
[----:B------:R-:W-:-:S02]  /*4bf0*/  HADD2.F32 R13, -RZ, R157.H1_H1 ;  /* 0x3000009dff0d7230 */ /* 0x000fc40000004100 */
[-C--:B------:R-:W-:Y:S01]  /*4c00*/  FMUL.FTZ R15, R68, R158.reuse ;  /* 0x0000009e440f7220 */ /* 0x080fe20000410000 */
[----:B------:R-:W-:Y:S02]  /*4c10*/  HADD2.F32 R157, -RZ, R157.H0_H0 ;  /* 0x2000009dff9d7230 */ /* 0x000fe40000004100 */
[----:B------:R-:W-:Y:S01]  /*4c20*/  FMUL.FTZ R158, R14, R158 ;  /* 0x0000009e0e9e7220 */ /* 0x000fe20000410000 */
[-C--:B------:R-:W-:Y:S01]  /*4c30*/  FFMA.FTZ R69, R12, R13.reuse, -R69 ;  /* 0x0000000d0c457223 */ /* 0x080fe20000010845 */
[----:B------:R-:W-:Y:S01]  /*4c40*/  FFMA.FTZ R70, R62, R13, R70 ;  /* 0x0000000d3e467223 */ /* 0x000fe20000010046 */
[-C--:B------:R-:W-:Y:S01]  /*4c50*/  FFMA.FTZ R15, R14, R157.reuse, -R15 ;  /* 0x0000009d0e0f7223 */ /* 0x080fe2000001080f */
[----:B------:R-:W-:Y:S01]  /*4c60*/  FFMA.FTZ R158, R68, R157, R158 ;  /* 0x0000009d449e7223 */ /* 0x000fe2000001009e */
[----:B------:R-:W-:Y:S02]  /*4c70*/  F2FP.F16.F32.PACK_AB R13, R71, R63 ;  /* 0x0000003f470d723e */ /* 0x000fe400000000ff */
[----:B------:R-:W-:-:S02]  /*4c80*/  F2FP.F16.F32.PACK_AB R12, R70, R69 ;  /* 0x00000045460c723e */ /* 0x000fc400000000ff */
[----:B------:R-:W-:Y:S01]  /*4c90*/  F2FP.F16.F32.PACK_AB R14, R158, R15 ;  /* 0x0000000f9e0e723e */ /* 0x000fe200000000ff */
[----:B------:R-:W-:-:S07]  /*4ca0*/  IMAD.MOV.U32 R15, RZ, RZ, R64 ;  /* 0x000000ffff0f7224 */ /* 0x000fce00078e0040 */
.L_x_1615:
[----:B------:R-:W-:Y:S05]  /*4cb0*/  BSYNC B3 ;  /* 0x0000000000037941 */ /* 0x000fea0003800000 */
.L_x_1614:
[----:B----4-:R0:W-:Y:S02]  /*4cc0*/  ST.E.128 desc[UR60][R66.64], R12 ;  /* 0x0000000c42007985 */ /* 0x0101e4000c101d3c */
.L_x_1613:
[----:B------:R-:W-:Y:S05]  /*4cd0*/  BSYNC B2 ;  /* 0x0000000000027941 */ /* 0x000fea0003800000 */
.L_x_1612:
        /* <DEDUP_REMOVED lines=51> */
.L_x_1617:
[----:B------:R-:W-:Y:S05]  /*5010*/  BSYNC B2 ;  /* 0x0000000000027941 */ /* 0x000fea0003800000 */
.L_x_1616:
[----:B----4-:R0:W-:Y:S02]  /*5020*/  ST.E.128 desc[UR60][R62.64], R12 ;  /* 0x0000000c3e007985 */ /* 0x0101e4000c101d3c */
.L_x_1595:
[----:B------:R-:W-:Y:S05]  /*5030*/  BSYNC B1 ;  /* 0x0000000000017941 */ /* 0x000fea0003800000 */
.L_x_1594:
[----:B------:R-:W-:-:S03]  /*5040*/  UMOV UR4, 0xffffffff ;  /* 0xffffffff00047882 */ /* 0x000fc60000000000 */
[----:B------:R-:W-:Y:S05]  /*5050*/  BRA.DIV UR4, `(.L_x_1618) ;  /* 0x0000022e045c7947 */ /* 0x000fea000b800000 */
[----:B-1----:R-:W1:Y:S04]  /*5060*/  SHFL.IDX PT, R115, R115, 0x1, 0x1c1f ;  /* 0x003c1f0073737f89 */ /* 0x002e6800000e0000 */
[----:B------:R-:W0:Y:S02]  /*5070*/  SHFL.IDX PT, R116, R116, 0x1, 0x1c1f ;  /* 0x003c1f0074747f89 */ /* 0x000e2400000e0000 */
.L_x_2013:
        /* <DEDUP_REMOVED lines=10> */
[--C-:B---3--:R-:W-:Y:S02]  /*5120*/  SHF.R.U64 R11, R56, 0x10, R57.reuse ;  /* 0x00000010380b7819 */ /* 0x108fe40000001239 */
[----:B------:R-:W-:Y:S02]  /*5130*/  SHF.R.U32.HI R62, RZ, 0x10, R57 ;  /* 0x00000010ff3e7819 */ /* 0x000fe40000011639 */
[--C-:B------:R-:W-:Y:S01]  /*5140*/  SHF.R.U64 R61, R54, 0x10, R55.reuse ;  /* 0x00000010363d7819 */ /* 0x100fe20000001237 */
[----:B----4-:R-:W-:Y:S01]  /*5150*/  IMAD.MOV.U32 R54, RZ, RZ, R12 ;  /* 0x000000ffff367224 */ /* 0x010fe200078e000c */
[----:B------:R-:W-:Y:S01]  /*5160*/  SHF.R.U32.HI R60, RZ, 0x10, R55 ;  /* 0x00000010ff3c7819 */ /* 0x000fe20000011637 */
[----:B------:R-:W-:Y:S02]  /*5170*/  HADD2.F32 R57, -RZ, R11.H0_H0 ;  /* 0x2000000bff397230 */ /* 0x000fe40000004100 */
[----:B------:R-:W-:Y:S02]  /*5180*/  HADD2.F32 R12, -RZ, R13.H1_H1 ;  /* 0x3000000dff0c7230 */ /* 0x000fe40000004100 */
[----:B------:R-:W-:-:S02]  /*5190*/  HADD2.F32 R62, -RZ, R62.H0_H0 ;  /* 0x2000003eff3e7230 */ /* 0x000fc40000004100 */
[----:B------:R-:W-:Y:S02]  /*51a0*/  HADD2.F32 R11, -RZ, R13.H0_H0 ;  /* 0x2000000dff0b7230 */ /* 0x000fe40000004100 */
[-C--:B------:R-:W-:Y:S01]  /*51b0*/  FMUL.FTZ R64, R12, R57.reuse ;  /* 0x000000390c407220 */ /* 0x080fe20000410000 */
[--C-:B------:R-:W-:Y:S02]  /*51c0*/  HADD2.F32 R55, -RZ, R15.reuse.H1_H1 ;  /* 0x3000000fff377230 */ /* 0x100fe40000004100 */
[----:B------:R-:W-:Y:S02]  /*51d0*/  HADD2.F32 R13, -RZ, R15.H0_H0 ;  /* 0x2000000fff0d7230 */ /* 0x000fe40000004100 */
[----:B------:R-:W-:Y:S01]  /*51e0*/  FMUL.FTZ R57, R11, R57 ;  /* 0x000000390b397220 */ /* 0x000fe20000410000 */
[----:B------:R-:W-:Y:S02]  /*51f0*/  HADD2.F32 R56, -RZ, R61.H0_H0 ;  /* 0x2000003dff387230 */ /* 0x000fe40000004100 */
[----:B------:R-:W-:Y:S01]  /*5200*/  FMUL.FTZ R66, R55, R62 ;  /* 0x0000003e37427220 */ /* 0x000fe20000410000 */
[----:B------:R-:W-:-:S02]  /*5210*/  HADD2.F32 R60, -RZ, R60.H0_H0 ;  /* 0x2000003cff3c7230 */ /* 0x000fc40000004100 */
[----:B------:R-:W-:Y:S01]  /*5220*/  FMUL.FTZ R62, R13, R62 ;  /* 0x0000003e0d3e7220 */ /* 0x000fe20000410000 */
[----:B------:R-:W-:Y:S02]  /*5230*/  HADD2.F32 R15, -RZ, R54.H1_H1 ;  /* 0x30000036ff0f7230 */ /* 0x000fe40000004100 */
[----:B------:R-:W-:Y:S01]  /*5240*/  FFMA.FTZ R12, R12, R56, R57 ;  /* 0x000000380c0c7223 */ /* 0x000fe20000010039 */
[----:B------:R-:W-:Y:S02]  /*5250*/  HADD2.F32 R57, -RZ, R154.H0_H0 ;  /* 0x2000009aff397230 */ /* 0x000fe40000004100 */
[----:B------:R-:W-:Y:S01]  /*5260*/  FFMA.FTZ R62, R55, R60, R62 ;  /* 0x0000003c373e7223 */ /* 0x000fe2000001003e */
[----:B------:R-:W-:Y:S02]  /*5270*/  HADD2.F32 R54, -RZ, R54.H0_H0 ;  /* 0x20000036ff367230 */ /* 0x000fe40000004100 */
[----:B------:R-:W-:Y:S01]  /*5280*/  FFMA.FTZ R11, R11, R56, -R64 ;  /* 0x000000380b0b7223 */ /* 0x000fe20000010840 */
[----:B------:R-:W-:-:S02]  /*5290*/  HADD2.F32 R154, -RZ, R154.H1_H1 ;  /* 0x3000009aff9a7230 */ /* 0x000fc40000004100 */
[----:B------:R-:W-:Y:S01]  /*52a0*/  FFMA.FTZ R13, R13, R60, -R66 ;  /* 0x0000003c0d0d7223 */ /* 0x000fe20000010842 */
[--C-:B------:R-:W-:Y:S02]  /*52b0*/  HADD2.F32 R55, -RZ, R14.reuse.H1_H1 ;  /* 0x3000000eff377230 */ /* 0x100fe40000004100 */
[-C--:B------:R-:W-:Y:S01]  /*52c0*/  FMUL.FTZ R61, R15, R57.reuse ;  /* 0x000000390f3d7220 */ /* 0x080fe20000410000 */
[----:B------:R-:W-:Y:S02]  /*52d0*/  HADD2.F32 R14, -RZ, R14.H0_H0 ;  /* 0x2000000eff0e7230 */ /* 0x000fe40000004100 */
[----:B------:R-:W-:Y:S01]  /*52e0*/  FMUL.FTZ R60, R54, R57 ;  /* 0x00000039363c7220 */ /* 0x000fe20000410000 */
[--C-:B------:R-:W-:Y:S02]  /*52f0*/  HADD2.F32 R56, -RZ, R153.reuse.H0_H0 ;  /* 0x20000099ff387230 */ /* 0x100fe40000004100 */
[----:B------:R-:W-:Y:S01]  /*5300*/  FMUL.FTZ R57, R55, R154 ;  /* 0x0000009a37397220 */ /* 0x000fe20000410000 */
[----:B------:R-:W-:-:S02]  /*5310*/  HADD2.F32 R153, -RZ, R153.H1_H1 ;  /* 0x30000099ff997230 */ /* 0x000fc40000004100 */
        /* <DEDUP_REMOVED lines=8> */
[----:B------:R-:W-:Y:S02]  /*53a0*/  F2FP.F16.F32.PACK_AB R12, R60, R61 ;  /* 0x0000003d3c0c723e */ /* 0x000fe400000000ff */
[----:B------:R-:W-:-:S07]  /*53b0*/  F2FP.F16.F32.PACK_AB R14, R154, R57 ;  /* 0x000000399a0e723e */ /* 0x000fce00000000ff */
.L_x_1623:
[----:B------:R-:W-:Y:S05]  /*53c0*/  BSYNC B2 ;  /* 0x0000000000027941 */ /* 0x000fea0003800000 */
.L_x_1622:
[----:B----4-:R0:W-:Y:S02]  /*53d0*/  ST.E.128 desc[UR60][R58.64], R12 ;  /* 0x0000000c3a007985 */ /* 0x0101e4000c101d3c */
.L_x_1621:
[----:B------:R-:W-:Y:S05]  /*53e0*/  BSYNC B1 ;  /* 0x0000000000017941 */ /* 0x000fea0003800000 */
.L_x_1620:
[----:B------:R-:W-:Y:S01]  /*53f0*/  ISETP.NE.AND P4, PT, R21, RZ, PT ;  /* 0x000000ff1500720c */ /* 0x000fe20003f85270 */
[----:B------:R-:W-:-:S12]  /*5400*/  BSSY B1, `(.L_x_1624) ;  /* 0x0000034000017945 */ /* 0x000fd80003800000 */
[----:B------:R-:W-:Y:S05]  /*5410*/  @!P4 BRA `(.L_x_1625) ;  /* 0x0000000000c8c947 */ /* 0x000fea0003800000 */
[----:B0---4-:R0:W4:Y:S01]  /*5420*/  LDS.128 R12, [R32+0x2000] ;  /* 0x00200000200c7984 */ /* 0x0111220000000c00 */
[----:B------:R-:W-:Y:S01]  /*5430*/  ISETP.GE.AND P4, PT, R179, R124, PT ;  /* 0x0000007cb300720c */ /* 0x000fe20003f86270 */
[----:B---3--:R-:W-:Y:S01]  /*5440*/  IMAD.SHL.U32 R11, R170, 0x8, RZ ;  /* 0x00000008aa0b7824 */ /* 0x008fe200078e00ff */
[----:B------:R-:W-:Y:S01]  /*5450*/  BSSY B2, `(.L_x_1626) ;  /* 0x000002d000027945 */ /* 0x000fe20003800000 */
[----:B------:R-:W-:Y:S02]  /*5460*/  IMAD.MOV.U32 R54, RZ, RZ, R116 ;  /* 0x000000ffff367224 */ /* 0x000fe400078e0074 */
[----:B-1----:R-:W-:Y:S02]  /*5470*/  IMAD.MOV.U32 R55, RZ, RZ, R115 ;  /* 0x000000ffff377224 */ /* 0x002fe400078e0073 */
        /* <DEDUP_REMOVED lines=42> */
.L_x_1627:
[----:B------:R-:W-:Y:S05]  /*5720*/  BSYNC B2 ;  /* 0x0000000000027941 */ /* 0x000fea0003800000 */
.L_x_1626:
[----:B----4-:R0:W-:Y:S02]  /*5730*/  ST.E.128 desc[UR60][R54.64], R12 ;  /* 0x0000000c36007985 */ /* 0x0101e4000c101d3c */
.L_x_1625:
[----:B------:R-:W-:Y:S05]  /*5740*/  BSYNC B1 ;  /* 0x0000000000017941 */ /* 0x000fea0003800000 */
.L_x_1624:
        /* <DEDUP_REMOVED lines=51> */
.L_x_1631:
[----:B------:R-:W-:Y:S05]  /*5a80*/  BSYNC B2 ;  /* 0x0000000000027941 */ /* 0x000fea0003800000 */
.L_x_1630:
[----:B----4-:R0:W-:Y:S02]  /*5a90*/  ST.E.128 desc[UR60][R50.64], R12 ;  /* 0x0000000c32007985 */ /* 0x0101e4000c101d3c */
.L_x_1629:
[----:B------:R-:W-:Y:S05]  /*5aa0*/  BSYNC B1 ;  /* 0x0000000000017941 */ /* 0x000fea0003800000 */
.L_x_1628:
        /* <DEDUP_REMOVED lines=49> */
.L_x_1635:
[----:B------:R-:W-:Y:S05]  /*5dc0*/  BSYNC B2 ;  /* 0x0000000000027941 */ /* 0x000fea0003800000 */
.L_x_1634:
[----:B----4-:R0:W-:Y:S02]  /*5dd0*/  ST.E.128 desc[UR60][R46.64], R12 ;  /* 0x0000000c2e007985 */ /* 0x0101e4000c101d3c */
.L_x_1633:
[----:B------:R-:W-:Y:S05]  /*5de0*/  BSYNC B1 ;  /* 0x0000000000017941 */ /* 0x000fea0003800000 */
.L_x_1632:
        /* <DEDUP_REMOVED lines=25> */
[----:B------:R-:W-:Y:S01]  /*5f80*/  FFMA.FTZ R41, R11, R38, R44 ;  /* 0x000000260b297223 */ /* 0x000fe2000001002c */
[----:B------:R-:W-:Y:S02]  /*5f90*/  HADD2.F32 R11, -RZ, R12.H1_H1 ;  /* 0x3000000cff0b7230 */ /* 0x000fe40000004100 */
[----:B------:R-:W-:Y:S01]  /*5fa0*/  FFMA.FTZ R45, R33, R40, R46 ;  /* 0x00000028212d7223 */ /* 0x000fe2000001002e */
[----:B------:R-:W-:Y:S01]  /*5fb0*/  FFMA.FTZ R48, R13, R38, -R48 ;  /* 0x000000260d307223 */ /* 0x000fe20000010830 */
[----:B------:R-:W-:-:S02]  /*5fc0*/  HADD2.F32 R33, -RZ, R128.H0_H0 ;  /* 0x20000080ff217230 */ /* 0x000fc40000004100 */
[----:B------:R-:W-:Y:S01]  /*5fd0*/  FFMA.FTZ R50, R15, R40, -R50 ;  /* 0x000000280f327223 */ /* 0x000fe20000010832 */
[----:B------:R-:W-:Y:S02]  /*5fe0*/  HADD2.F32 R12, -RZ, R12.H0_H0 ;  /* 0x2000000cff0c7230 */ /* 0x000fe40000004100 */
[----:B------:R-:W-:Y:S02]  /*5ff0*/  HADD2.F32 R128, -RZ, R128.H1_H1 ;  /* 0x30000080ff807230 */ /* 0x000fe40000004100 */
[-C--:B------:R-:W-:Y:S01]  /*6000*/  FMUL.FTZ R39, R11, R33.reuse ;  /* 0x000000210b277220 */ /* 0x080fe20000410000 */
[--C-:B------:R-:W-:Y:S02]  /*6010*/  HADD2.F32 R13, -RZ, R14.reuse.H1_H1 ;  /* 0x3000000eff0d7230 */ /* 0x100fe40000004100 */
[----:B------:R-:W-:Y:S01]  /*6020*/  FMUL.FTZ R38, R12, R33 ;  /* 0x000000210c267220 */ /* 0x000fe20000410000 */
[----:B------:R-:W-:Y:S02]  /*6030*/  HADD2.F32 R14, -RZ, R14.H0_H0 ;  /* 0x2000000eff0e7230 */ /* 0x000fe40000004100 */
[----:B------:R-:W-:-:S02]  /*6040*/  HADD2.F32 R15, -RZ, R121.H0_H0 ;  /* 0x20000079ff0f7230 */ /* 0x000fc40000004100 */
[-C--:B------:R-:W-:Y:S01]  /*6050*/  FMUL.FTZ R33, R13, R128.reuse ;  /* 0x000000800d217220 */ /* 0x080fe20000410000 */
[----:B------:R-:W-:Y:S02]  /*6060*/  HADD2.F32 R121, -RZ, R121.H1_H1 ;  /* 0x30000079ff797230 */ /* 0x000fe40000004100 */
[----:B------:R-:W-:Y:S01]  /*6070*/  FMUL.FTZ R128, R14, R128 ;  /* 0x000000800e807220 */ /* 0x000fe20000410000 */
[-C--:B------:R-:W-:Y:S01]  /*6080*/  FFMA.FTZ R39, R12, R15.reuse, -R39 ;  /* 0x0000000f0c277223 */ /* 0x080fe20000010827 */
[----:B------:R-:W-:Y:S01]  /*6090*/  FFMA.FTZ R38, R11, R15, R38 ;  /* 0x0000000f0b267223 */ /* 0x000fe20000010026 */
[-C--:B------:R-:W-:Y:S01]  /*60a0*/  FFMA.FTZ R33, R14, R121.reuse, -R33 ;  /* 0x000000790e217223 */ /* 0x080fe20000010821 */
[----:B------:R-:W-:Y:S01]  /*60b0*/  FFMA.FTZ R128, R13, R121, R128 ;  /* 0x000000790d807223 */ /* 0x000fe20000010080 */
[----:B------:R-:W-:Y:S02]  /*60c0*/  F2FP.F16.F32.PACK_AB R13, R41, R48 ;  /* 0x00000030290d723e */ /* 0x000fe400000000ff */
[----:B------:R-:W-:-:S02]  /*60d0*/  F2FP.F16.F32.PACK_AB R15, R45, R50 ;  /* 0x000000322d0f723e */ /* 0x000fc400000000ff */
[----:B------:R-:W-:Y:S02]  /*60e0*/  F2FP.F16.F32.PACK_AB R12, R38, R39 ;  /* 0x00000027260c723e */ /* 0x000fe400000000ff */
[----:B------:R-:W-:-:S07]  /*60f0*/  F2FP.F16.F32.PACK_AB R14, R128, R33 ;  /* 0x00000021800e723e */ /* 0x000fce00000000ff */
.L_x_1639:
[----:B------:R-:W-:Y:S05]  /*6100*/  BSYNC B2 ;  /* 0x0000000000027941 */ /* 0x000fea0003800000 */
.L_x_1638:
[----:B----4-:R0:W-:Y:S02]  /*6110*/  ST.E.128 desc[UR60][R42.64], R12 ;  /* 0x0000000c2a007985 */ /* 0x0101e4000c101d3c */
.L_x_1637:
[----:B------:R-:W-:Y:S05]  /*6120*/  BSYNC B1 ;  /* 0x0000000000017941 */ /* 0x000fea0003800000 */
.L_x_1636:
        /* <DEDUP_REMOVED lines=48> */
.L_x_1641:
[----:B------:R-:W-:Y:S05]  /*6430*/  BSYNC B1 ;  /* 0x0000000000017941 */ /* 0x000fea0003800000 */
.L_x_1640:
[----:B----4-:R0:W-:Y:S01]  /*6440*/  ST.E.128 desc[UR60][R38.64], R12 ;  /* 0x0000000c26007985 */ /* 0x0101e2000c101d3c */
[----:B------:R-:W-:Y:S05]  /*6450*/  BRA `(.L_x_1619) ;  /* 0x0000004000307947 */ /* 0x000fea0003800000 */
.L_x_1585:
        /* <DEDUP_REMOVED lines=20> */
[----:B------:R-:W-:Y:S01]  /*65a0*/  CS2R R40, SRZ ;  /* 0x0000000000287805 */ /* 0x000fe2000001ff00 */
[----:B------:R-:W-:Y:S01]  /*65b0*/  IMAD.X R34, R11, 0x1, R103, P0 ;  /* 0x000000010b227824 */ /* 0x000fe200000e0667 */
[----:B------:R-:W-:Y:S02]  /*65c0*/  LEA R56, P0, R33, UR4, 0x1 ;  /* 0x0000000421387c11 */ /* 0x000fe4000f8008ff */
[----:B------:R-:W-:-:S02]  /*65d0*/  CS2R R54, SRZ ;  /* 0x0000000000367805 */ /* 0x000fc4000001ff00 */
        /* <DEDUP_REMOVED lines=23> */
.L_x_1643:
[----:B------:R-:W-:Y:S05]  /*6750*/  BSYNC B1 ;  /* 0x0000000000017941 */ /* 0x000fea0003800000 */
.L_x_1642:
        /* <DEDUP_REMOVED lines=47> */
.L_x_1645:
[----:B------:R-:W-:Y:S05]  /*6a50*/  BSYNC B1 ;  /* 0x0000000000017941 */ /* 0x000fea0003800000 */
.L_x_1644:
[----:B------:R-:W2:Y:S01]  /*6a60*/  LDL R11, [R1+0x30] ;  /* 0x00003000010b7983 */ /* 0x000ea20000100800 */
[----:B0-----:R-:W-:Y:S01]  /*6a70*/  IMAD.MOV.U32 R12, RZ, RZ, R33 ;  /* 0x000000ffff0c7224 */ /* 0x001fe200078e0021 */
[----:B------:R-:W-:Y:S01]  /*6a80*/  PRMT R209, R80, 0x5410, R81 ;  /* 0x0000541050d17816 */ /* 0x000fe20000000051 */
[----:B------:R-:W-:Y:S02]  /*6a90*/  IMAD.MOV.U32 R13, RZ, RZ, R38 ;  /* 0x000000ffff0d7224 */ /* 0x000fe400078e0026 */
[----:B------:R-:W-:-:S03]  /*6aa0*/  IMAD.MOV.U32 R14, RZ, RZ, R42 ;  /* 0x000000ffff0e7224 */ /* 0x000fc600078e002a */
[----:B------:R-:W-:Y:S02]  /*6ab0*/  PRMT R223, R13, 0x7610, R223 ;  /* 0x000076100ddf7816 */ /* 0x000fe400000000df */
[----:B------:R-:W-:Y:S02]  /*6ac0*/  MOV R13, R37 ;  /* 0x00000025000d7202 */ /* 0x000fe40000000f00 */
[----:B------:R-:W-:Y:S01]  /*6ad0*/  PRMT R228, R14, 0x7610, R228 ;  /* 0x000076100ee47816 */ /* 0x000fe200000000e4 */
[----:B------:R-:W-:-:S05]  /*6ae0*/  IMAD.MOV.U32 R14, RZ, RZ, R46 ;  /* 0x000000ffff0e7224 */ /* 0x000fca00078e002e */
[----:B------:R-:W-:Y:S01]  /*6af0*/  PRMT R211, R14, 0x7610, R211 ;  /* 0x000076100ed37816 */ /* 0x000fe200000000d3 */
[----:B------:R-:W-:-:S05]  /*6b00*/  IMAD.MOV.U32 R14, RZ, RZ, R50 ;  /* 0x000000ffff0e7224 */ /* 0x000fca00078e0032 */
[----:B------:R-:W-:Y:S01]  /*6b10*/  PRMT R223, R223, 0x5410, R14 ;  /* 0x00005410dfdf7816 */ /* 0x000fe2000000000e */
[----:B------:R-:W-:Y:S01]  /*6b20*/  IMAD.MOV.U32 R14, RZ, RZ, R54 ;  /* 0x000000ffff0e7224 */ /* 0x000fe200078e0036 */
[----:B--2---:R-:W-:Y:S01]  /*6b30*/  R2UR UR4, R11 ;  /* 0x000000000b0472ca */ /* 0x004fe200000e0000 */
[----:B------:R-:W-:-:S05]  /*6b40*/  IMAD.MOV.U32 R11, RZ, RZ, R32 ;  /* 0x000000ffff0b7224 */ /* 0x000fca00078e0020 */
[----:B------:R-:W-:Y:S01]  /*6b50*/  PRMT R210, R11, 0x5410, R12 ;  /* 0x000054100bd27816 */ /* 0x000fe2000000000c */
[----:B------:R-:W-:Y:S02]  /*6b60*/  IMAD.MOV.U32 R11, RZ, RZ, R39 ;  /* 0x000000ffff0b7224 */ /* 0x000fe400078e0027 */
[----:B------:R-:W-:-:S03]  /*6b70*/  IMAD.MOV.U32 R12, RZ, RZ, R36 ;  /* 0x000000ffff0c7224 */ /* 0x000fc600078e0024 */
[----:B------:R-:W-:Y:S01]  /*6b80*/  PRMT R227, R11, 0x5410, R13 ;  /* 0x000054100be37816 */ /* 0x000fe2000000000d */
[----:B------:R-:W-:Y:S01]  /*6b90*/  IMAD.MOV.U32 R13, RZ, RZ, R41 ;  /* 0x000000ffff0d7224 */ /* 0x000fe200078e0029 */
[----:B------:R-:W-:Y:S01]  /*6ba0*/  PRMT R226, R12, 0x7610, R226 ;  /* 0x000076100ce27816 */ /* 0x000fe200000000e2 */
[----:B------:R-:W-:Y:S01]  /*6bb0*/  IMAD.MOV.U32 R12, RZ, RZ, R40 ;  /* 0x000000ffff0c7224 */ /* 0x000fe200078e0028 */
[----:B------:R-:W-:Y:S01]  /*6bc0*/  UISETP.NE.AND UP0, UPT, UR4, 0x3, UPT ;  /* 0x000000030400788c */ /* 0x000fe2000bf05270 */
[----:B------:R-:W-:Y:S01]  /*6bd0*/  IMAD.MOV.U32 R11, RZ, RZ, R43 ;  /* 0x000000ffff0b7224 */ /* 0x000fe200078e002b */
[----:B------:R-:W-:Y:S01]  /*6be0*/  PRMT R157, R13, 0x7610, R157 ;  /* 0x000076100d9d7816 */ /* 0x000fe2000000009d */
[----:B------:R-:W-:Y:S01]  /*6bf0*/  IMAD.MOV.U32 R13, RZ, RZ, R45 ;  /* 0x000000ffff0d7224 */ /* 0x000fe200078e002d */
[----:B------:R-:W-:Y:S01]  /*6c00*/  PRMT R229, R12, 0x7610, R229 ;  /* 0x000076100ce57816 */ /* 0x000fe200000000e5 */
[----:B------:R-:W-:Y:S01]  /*6c10*/  IMAD.MOV.U32 R12, RZ, RZ, R44 ;  /* 0x000000ffff0c7224 */ /* 0x000fe200078e002c */
[----:B------:R-:W-:-:S02]  /*6c20*/  PRMT R228, R228, 0x5410, R11 ;  /* 0x00005410e4e47816 */ /* 0x000fc4000000000b */
[----:B------:R-:W-:Y:S02]  /*6c30*/  MOV R11, R47 ;  /* 0x0000002f000b7202 */ /* 0x000fe40000000f00 */
[----:B------:R-:W-:Y:S01]  /*6c40*/  PRMT R212, R12, 0x5410, R13 ;  /* 0x000054100cd47816 */ /* 0x000fe2000000000d */
[----:B------:R-:W-:Y:S01]  /*6c50*/  IMAD.MOV.U32 R12, RZ, RZ, R48 ;  /* 0x000000ffff0c7224 */ /* 0x000fe200078e0030 */
[----:B------:R-:W-:Y:S01]  /*6c60*/  PRMT R211, R211, 0x5410, R11 ;  /* 0x00005410d3d37816 */ /* 0x000fe2000000000b */
[----:B------:R-:W-:Y:S01]  /*6c70*/  IMAD.MOV.U32 R11, RZ, RZ, R51 ;  /* 0x000000ffff0b7224 */ /* 0x000fe200078e0033 */
[----:B------:R-:W-:Y:S02]  /*6c80*/  MOV R13, R49 ;  /* 0x00000031000d7202 */ /* 0x000fe40000000f00 */
[----:B------:R-:W-:Y:S01]  /*6c90*/  PRMT R226, R226, 0x5410, R12 ;  /* 0x00005410e2e27816 */ /* 0x000fe2000000000c */
[----:B------:R-:W-:Y:S01]  /*6ca0*/  IMAD.MOV.U32 R12, RZ, RZ, R53 ;  /* 0x000000ffff0c7224 */ /* 0x000fe200078e0035 */
[----:B------:R-:W-:Y:S01]  /*6cb0*/  PRMT R229, R229, 0x5410, R11 ;  /* 0x00005410e5e57816 */ /* 0x000fe2000000000b */
[----:B------:R0:W-:Y:S01]  /*6cc0*/  STL.S16 [R1+0x38], R13 ;  /* 0x0000380d01007387 */ /* 0x0001e20000100600 */
[----:B-----5:R-:W-:Y:S01]  /*6cd0*/  IMAD.MOV.U32 R11, RZ, RZ, R58 ;  /* 0x000000ffff0b7224 */ /* 0x020fe200078e003a */
[----:B------:R-:W-:-:S02]  /*6ce0*/  PLOP3.LUT P0, PT, PT, PT, UP0, 0x80, 0x0 ;  /* 0x000000000000781c */ /* 0x000fc40003f0f008 */
[----:B------:R1:W-:Y:S01]  /*6cf0*/  STL.S16 [R1+0x3a], R14 ;  /* 0x00003a0e01007387 */ /* 0x0003e20000100600 */
[----:B------:R-:W-:Y:S01]  /*6d00*/  PRMT R156, R12, 0x7610, R156 ;  /* 0x000076100c9c7816 */ /* 0x000fe2000000009c */
[----:B------:R-:W-:Y:S01]  /*6d10*/  IMAD.MOV.U32 R12, RZ, RZ, R57 ;  /* 0x000000ffff0c7224 */ /* 0x000fe200078e0039 */
[----:B------:R-:W-:Y:S01]  /*6d20*/  PRMT R145, R11, 0x7610, R145 ;  /* 0x000076100b917816 */ /* 0x000fe20000000091 */
[----:B------:R-:W-:Y:S02]  /*6d30*/  IMAD.MOV.U32 R11, RZ, RZ, R62 ;  /* 0x000000ffff0b7224 */ /* 0x000fe400078e003e */
[----:B0-----:R-:W-:-:S03]  /*6d40*/  IMAD.MOV.U32 R13, RZ, RZ, R55 ;  /* 0x000000ffff0d7224 */ /* 0x001fc600078e0037 */
[----:B------:R-:W-:Y:S01]  /*6d50*/  PRMT R149, R11, 0x7610, R149 ;  /* 0x000076100b957816 */ /* 0x000fe20000000095 */
[----:B-1----:R-:W-:Y:S01]  /*6d60*/  IMAD.MOV.U32 R14, RZ, RZ, R52 ;  /* 0x000000ffff0e7224 */ /* 0x002fe200078e0034 */
[----:B------:R0:W-:Y:S01]  /*6d70*/  STL.S16 [R1+0x3c], R13 ;  /* 0x00003c0d01007387 */ /* 0x0001e20000100600 */
[----:B------:R-:W-:-:S03]  /*6d80*/  IMAD.MOV.U32 R11, RZ, RZ, R66 ;  /* 0x000000ffff0b7224 */ /* 0x000fc600078e0042 */
[----:B------:R1:W-:Y:S02]  /*6d90*/  STL.S16 [R1+0x3e], R14 ;  /* 0x00003e0e01007387 */ /* 0x0003e40000100600 */
[----:B------:R-:W-:Y:S01]  /*6da0*/  PRMT R159, R11, 0x7610, R159 ;  /* 0x000076100b9f7816 */ /* 0x000fe2000000009f */
[----:B------:R-:W-:Y:S02]  /*6db0*/  IMAD.MOV.U32 R11, RZ, RZ, R70 ;  /* 0x000000ffff0b7224 */ /* 0x000fe400078e0046 */
[----:B0-----:R-:W-:-:S03]  /*6dc0*/  IMAD.MOV.U32 R13, RZ, RZ, R56 ;  /* 0x000000ffff0d7224 */ /* 0x001fc600078e0038 */
[----:B------:R-:W-:Y:S01]  /*6dd0*/  PRMT R147, R11, 0x7610, R147 ;  /* 0x000076100b937816 */ /* 0x000fe20000000093 */
[----:B------:R-:W-:Y:S01]  /*6de0*/  IMAD.MOV.U32 R11, RZ, RZ, R74 ;  /* 0x000000ffff0b7224 */ /* 0x000fe200078e004a */
[----:B-1----:R-:W-:Y:S02]  /*6df0*/  MOV R14, R59 ;  /* 0x0000003b000e7202 */ /* 0x002fe40000000f00 */
[----:B------:R-:W-:Y:S01]  /*6e00*/  PRMT R146, R13, 0x5410, R12 ;  /* 0x000054100d927816 */ /* 0x000fe2000000000c */
[----:B------:R-:W-:Y:S01]  /*6e10*/  IMAD.MOV.U32 R13, RZ, RZ, R60 ;  /* 0x000000ffff0d7224 */ /* 0x000fe200078e003c */
[----:B------:R-:W-:Y:S02]  /*6e20*/  MOV R12, R61 ;  /* 0x0000003d000c7202 */ /* 0x000fe40000000f00 */
[----:B------:R-:W-:Y:S01]  /*6e30*/  PRMT R145, R145, 0x5410, R14 ;  /* 0x0000541091917816 */ /* 0x000fe2000000000e */
[----:B------:R-:W-:Y:S01]  /*6e40*/  IMAD.MOV.U32 R14, RZ, RZ, R63 ;  /* 0x000000ffff0e7224 */ /* 0x000fe200078e003f */
[----:B------:R-:W-:Y:S01]  /*6e50*/  PRMT R150, R13, 0x5410, R12 ;  /* 0x000054100d967816 */ /* 0x000fe2000000000c */
[----:B------:R-:W-:Y:S01]  /*6e60*/  IMAD.MOV.U32 R13, RZ, RZ, R64 ;  /* 0x000000ffff0d7224 */ /* 0x000fe200078e0040 */
[----:B------:R-:W-:Y:S01]  /*6e70*/  PRMT R151, R11, 0x7610, R151 ;  /* 0x000076100b977816 */ /* 0x000fe20000000097 */
[----:B------:R-:W-:Y:S01]  /*6e80*/  IMAD.MOV.U32 R12, RZ, RZ, R65 ;  /* 0x000000ffff0c7224 */ /* 0x000fe200078e0041 */
[----:B------:R-:W-:Y:S01]  /*6e90*/  PRMT R149, R149, 0x5410, R14 ;  /* 0x0000541095957816 */ /* 0x000fe2000000000e */
[----:B------:R-:W-:Y:S01]  /*6ea0*/  IMAD.MOV.U32 R14, RZ, RZ, R67 ;  /* 0x000000ffff0e7224 */ /* 0x000fe200078e0043 */
[----:B------:R-:W-:-:S02]  /*6eb0*/  MOV R11, R73 ;  /* 0x00000049000b7202 */ /* 0x000fc40000000f00 */
[----:B------:R-:W-:Y:S01]  /*6ec0*/  PRMT R189, R13, 0x5410, R12 ;  /* 0x000054100dbd7816 */ /* 0x000fe2000000000c */
[----:B------:R-:W-:Y:S01]  /*6ed0*/  IMAD.MOV.U32 R13, RZ, RZ, R68 ;  /* 0x000000ffff0d7224 */ /* 0x000fe200078e0044 */
[----:B------:R-:W-:Y:S01]  /*6ee0*/  PRMT R159, R159, 0x5410, R14 ;  /* 0x000054109f9f7816 */ /* 0x000fe2000000000e */
[----:B------:R-:W-:Y:S01]  /*6ef0*/  IMAD.MOV.U32 R12, RZ, RZ, R69 ;  /* 0x000000ffff0c7224 */ /* 0x000fe200078e0045 */
[----:B------:R-:W-:-:S04]  /*6f00*/  MOV R14, R71 ;  /* 0x00000047000e7202 */ /* 0x000fc80000000f00 */
[----:B------:R-:W-:Y:S01]  /*6f10*/  PRMT R148, R13, 0x5410, R12 ;  /* 0x000054100d947816 */ /* 0x000fe2000000000c */
[----:B------:R-:W-:Y:S01]  /*6f20*/  IMAD.MOV.U32 R13, RZ, RZ, R75 ;  /* 0x000000ffff0d7224 */ /* 0x000fe200078e004b */
[----:B------:R-:W-:Y:S01]  /*6f30*/  PRMT R147, R147, 0x5410, R14 ;  /* 0x0000541093937816 */ /* 0x000fe2000000000e */
[----:B------:R-:W-:Y:S02]  /*6f40*/  IMAD.MOV.U32 R12, RZ, RZ, R72 ;  /* 0x000000ffff0c7224 */ /* 0x000fe400078e0048 */
[----:B------:R-:W-:Y:S01]  /*6f50*/  IMAD.MOV.U32 R14, RZ, RZ, R78 ;  /* 0x000000ffff0e7224 */ /* 0x000fe200078e004e */
[----:B------:R-:W-:Y:S01]  /*6f60*/  PRMT R151, R151, 0x5410, R13 ;  /* 0x0000541097977816 */ /* 0x000fe2000000000d */
[----:B------:R-:W-:Y:S01]  /*6f70*/  IMAD.MOV.U32 R13, RZ, RZ, R79 ;  /* 0x000000ffff0d7224 */ /* 0x000fe200078e004f */
[----:B------:R-:W-:Y:S01]  /*6f80*/  PRMT R152, R12, 0x5410, R11 ;  /* 0x000054100c987816 */ /* 0x000fe2000000000b */
[----:B------:R-:W-:Y:S02]  /*6f90*/  IMAD.MOV.U32 R12, RZ, RZ, R76 ;  /* 0x000000ffff0c7224 */ /* 0x000fe400078e004c */
[----:B------:R-:W-:Y:S01]  /*6fa0*/  IMAD.MOV.U32 R11, RZ, RZ, R77 ;  /* 0x000000ffff0b7224 */ /* 0x000fe200078e004d */
[----:B------:R-:W-:-:S04]  /*6fb0*/  PRMT R200, R14, 0x5410, R13 ;  /* 0x000054100ec87816 */ /* 0x000fc8000000000d */
[----:B------:R-:W-:Y:S01]  /*6fc0*/  PRMT R204, R12, 0x5410, R11 ;  /* 0x000054100ccc7816 */ /* 0x000fe2000000000b */
[----:B------:R-:W-:Y:S06]  /*6fd0*/  @!P0 BRA `(.L_x_1646) ;  /* 0x0000000000048947 */ /* 0x000fec0003800000 */
[----:B------:R-:W-:Y:S01]  /*6fe0*/  BPT.TRAP 0x1 ;  /* 0x000000040000795c */ /* 0x000fe20000300000 */
.L_x_1646:
[----:B------:R-:W-:Y:S01]  /*6ff0*/  IMAD R86, R19, 0x8, R18 ;  /* 0x0000000813567824 */ /* 0x000fe200078e0212 */
[----:B------:R-:W-:Y:S01]  /*7000*/  SHF.L.U32 R87, R175, 0x1f, RZ ;  /* 0x0000001faf577819 */ /* 0x000fe200000006ff */
[----:B------:R-:W0:Y:S01]  /*7010*/  LDC R128, c[0x0][0x2f4] ;  /* 0x0000bd00ff807b82 */ /* 0x000e220000000800 */
[----:B------:R-:W-:Y:S02]  /*7020*/  BSSY B1, `(.L_x_1647) ;  /* 0x0000003000017945 */ /* 0x000fe40003800000 */
[----:B------:R-:W1:Y:S02]  /*7030*/  SYNCS.PHASECHK.TRANS64.TRYWAIT P6, [R86+URZ+0x2a890], R87 ;  /* 0x02a89057560075a7 */ /* 0x000e6400080c017f */
[----:B-1----:R-:W-:Y:S05]  /*7040*/  @!P6 BRA `(.L_x_1648) ;  /* 0x0000020c00ace947 */ /* 0x002fea0003800000 */
.L_x_2014:
[----:B------:R-:W-:Y:S05]  /*7050*/  BSYNC B1 ;  /* 0x0000000000017941 */ /* 0x000fea0003800000 */
.L_x_1647:
[----:B------:R-:W-:Y:S01]  /*7060*/  UMOV UR4, 0xffffffff ;  /* 0xffffffff00047882 */ /* 0x000fe20000000000 */
[----:B0-----:R-:W-:Y:S02]  /*7070*/  IADD3 R131, -R125, R128, RZ ;  /* 0x000000807d837210 */ /* 0x001fe40007ffe1ff */
[----:B------:R-:W-:Y:S05]  /*7080*/  BRA.DIV UR4, `(.L_x_1649) ;  /* 0x0000020e04b07947 */ /* 0x000fea000b800000 */
[----:B------:R0:W2:Y:S04]  /*7090*/  SHFL.IDX PT, R121, R115, RZ, 0x1c1f ;  /* 0x001c1fff73797589 */ /* 0x0000a800000e0000 */
[----:B------:R0:W3:Y:S02]  /*70a0*/  SHFL.IDX PT, R11, R116, RZ, 0x1c1f ;  /* 0x001c1fff740b7589 */ /* 0x0000e400000e0000 */
.L_x_2018:
        /* <DEDUP_REMOVED lines=18> */
[----:B------:R-:W-:-:S05]  /*71d0*/  LOP3.LUT R12, R12, R185, RZ, 0x3c, !PT ;  /* 0x000000b90c0c7212 */ /* 0x000fca00078e3cff */
[----:B------:R-:W-:-:S04]  /*71e0*/  IMAD.IADD R12, R13, 0x1, R12 ;  /* 0x000000010d0c7824 */ /* 0x000fc800078e020c */
        /* <DEDUP_REMOVED lines=13> */
[----:B------:R-:W-:-:S04]  /*72c0*/  FMUL.FTZ R81, R13, R156 ;  /* 0x0000009c0d517220 */ /* 0x000fc80000410000 */
[CC--:B------:R-:W-:Y:S01]  /*72d0*/  FFMA.FTZ R81, R158.reuse, R157.reuse, -R81 ;  /* 0x0000009d9e517223 */ /* 0x0c0fe20000010851 */
[----:B------:R-:W-:Y:S02]  /*72e0*/  FMUL.FTZ R156, R158, R156 ;  /* 0x0000009c9e9c7220 */ /* 0x000fe40000410000 */
[----:B------:R-:W3:Y:S01]  /*72f0*/  LDL.S16 R158, [R1+0x3c] ;  /* 0x00003c00019e7983 */ /* 0x000ee20000100600 */
[----:B------:R-:W-:Y:S01]  /*7300*/  SHF.R.U64 R40, R40, 0x10, R41 ;  /* 0x0000001028287819 */ /* 0x000fe20000001229 */
[----:B------:R-:W-:Y:S01]  /*7310*/  FFMA.FTZ R13, R13, R157, R156 ;  /* 0x0000009d0d0d7223 */ /* 0x000fe2000001009c */
[----:B------:R-:W-:Y:S01]  /*7320*/  SHF.R.U32.HI R156, RZ, 0x10, R53 ;  /* 0x00000010ff9c7819 */ /* 0x000fe20000011635 */
[----:B------:R-:W-:Y:S01]  /*7330*/  HADD2.F32 R155, -RZ, R155.H1_H1 ;  /* 0x3000009bff9b7230 */ /* 0x000fe20000004100 */
[----:B------:R-:W-:Y:S02]  /*7340*/  SHF.R.U32.HI R41, RZ, 0x10, R41 ;  /* 0x00000010ff297819 */ /* 0x000fe40000011629 */
[----:B------:R-:W-:Y:S01]  /*7350*/  SHF.R.U64 R53, R52, 0x10, R53 ;  /* 0x0000001034357819 */ /* 0x000fe20000001235 */
[----:B------:R-:W-:-:S02]  /*7360*/  HADD2.F32 R156, -RZ, R156.H0_H0 ;  /* 0x2000009cff9c7230 */ /* 0x000fc40000004100 */
[----:B------:R-:W-:Y:S02]  /*7370*/  HADD2.F32 R52, -RZ, R154.H1_H1 ;  /* 0x3000009aff347230 */ /* 0x000fe40000004100 */
[----:B------:R-:W-:Y:S02]  /*7380*/  HADD2.F32 R41, -RZ, R41.H0_H0 ;  /* 0x20000029ff297230 */ /* 0x000fe40000004100 */
[-C--:B------:R-:W-:Y:S01]  /*7390*/  FMUL.FTZ R154, R155, R156.reuse ;  /* 0x0000009c9b9a7220 */ /* 0x080fe20000410000 */
[----:B------:R-:W-:-:S03]  /*73a0*/  FMUL.FTZ R156, R52, R156 ;  /* 0x0000009c349c7220 */ /* 0x000fc60000410000 */
[-C--:B------:R-:W-:Y:S01]  /*73b0*/  FFMA.FTZ R52, R52, R41.reuse, -R154 ;  /* 0x0000002934347223 */ /* 0x080fe2000001089a */
[----:B------:R-:W-:Y:S02]  /*73c0*/  HADD2.F32 R154, -RZ, R83.H0_H0 ;  /* 0x20000053ff9a7230 */ /* 0x000fe40000004100 */
[----:B------:R-:W-:Y:S01]  /*73d0*/  FFMA.FTZ R41, R155, R41, R156 ;  /* 0x000000299b297223 */ /* 0x000fe2000001009c */
[----:B------:R-:W-:Y:S02]  /*73e0*/  HADD2.F32 R155, -RZ, R228.H1_H1 ;  /* 0x300000e4ff9b7230 */ /* 0x000fe40000004100 */
[----:B------:R-:W-:Y:S02]  /*73f0*/  HADD2.F32 R156, -RZ, R15.H0_H0 ;  /* 0x2000000fff9c7230 */ /* 0x000fe40000004100 */
[----:B---3--:R-:W-:-:S05]  /*7400*/  HADD2.F32 R157, -RZ, R158.H0_H0 ;  /* 0x2000009eff9d7230 */ /* 0x008fca0000004100 */
[----:B------:R-:W-:-:S04]  /*7410*/  FMUL.FTZ R158, R154, R157 ;  /* 0x0000009d9a9e7220 */ /* 0x000fc80000410000 */
[C---:B------:R-:W-:Y:S01]  /*7420*/  FFMA.FTZ R158, R156.reuse, R155, -R158 ;  /* 0x0000009b9c9e7223 */ /* 0x040fe2000001089e */
[----:B------:R-:W-:Y:S02]  /*7430*/  FMUL.FTZ R156, R156, R157 ;  /* 0x0000009d9c9c7220 */ /* 0x000fe40000410000 */
[----:B------:R-:W3:Y:S01]  /*7440*/  LDL.LU.S16 R157, [R1+0x3e] ;  /* 0x00003e00019d7983 */ /* 0x000ee20000300600 */
[--C-:B------:R-:W-:Y:S01]  /*7450*/  SHF.R.U64 R42, R42, 0x10, R43.reuse ;  /* 0x000000102a2a7819 */ /* 0x100fe2000000122b */
[----:B------:R-:W-:Y:S01]  /*7460*/  FFMA.FTZ R156, R154, R155, R156 ;  /* 0x0000009b9a9c7223 */ /* 0x000fe2000001009c */
[----:B------:R-:W-:Y:S01]  /*7470*/  SHF.R.U32.HI R154, RZ, 0x10, R43 ;  /* 0x00000010ff9a7819 */ /* 0x000fe2000001162b */
[----:B------:R-:W-:Y:S01]  /*7480*/  HADD2.F32 R15, -RZ, R15.H1_H1 ;  /* 0x3000000fff0f7230 */ /* 0x000fe20000004100 */
[--C-:B------:R-:W-:Y:S01]  /*7490*/  SHF.R.U64 R43, R54, 0x10, R55.reuse ;  /* 0x00000010362b7819 */ /* 0x100fe20000001237 */
[----:B------:R-:W-:Y:S01]  /*74a0*/  HADD2.F32 R54, -RZ, R83.H1_H1 ;  /* 0x30000053ff367230 */ /* 0x000fe20000004100 */
[----:B------:R-:W-:Y:S01]  /*74b0*/  SHF.R.U32.HI R55, RZ, 0x10, R55 ;  /* 0x00000010ff377819 */ /* 0x000fe20000011637 */
[----:B------:R-:W-:-:S04]  /*74c0*/  HADD2.F32 R154, -RZ, R154.H0_H0 ;  /* 0x2000009aff9a7230 */ /* 0x000fc80000004100 */
[----:B------:R-:W-:-:S05]  /*74d0*/  HADD2.F32 R55, -RZ, R55.H0_H0 ;  /* 0x20000037ff377230 */ /* 0x000fca0000004100 */
[----:B------:R-:W-:-:S04]  /*74e0*/  FMUL.FTZ R83, R54, R55 ;  /* 0x0000003736537220 */ /* 0x000fc80000410000 */
[C---:B------:R-:W-:Y:S01]  /*74f0*/  FFMA.FTZ R83, R15.reuse, R154, -R83 ;  /* 0x0000009a0f537223 */ /* 0x040fe20000010853 */
[----:B------:R-:W-:Y:S01]  /*7500*/  FMUL.FTZ R15, R15, R55 ;  /* 0x000000370f0f7220 */ /* 0x000fe20000410000 */
[----:B------:R-:W-:-:S03]  /*7510*/  HADD2.F32 R55, -RZ, R229.H0_H0 ;  /* 0x200000e5ff377230 */ /* 0x000fc60000004100 */
[----:B------:R-:W-:Y:S01]  /*7520*/  FFMA.FTZ R15, R54, R154, R15 ;  /* 0x0000009a360f7223 */ /* 0x000fe2000001000f */
[----:B------:R-:W-:Y:S02]  /*7530*/  HADD2.F32 R54, -RZ, R80.H0_H0 ;  /* 0x20000050ff367230 */ /* 0x000fe40000004100 */
[----:B------:R-:W-:Y:S02]  /*7540*/  HADD2.F32 R154, -RZ, R12.H0_H0 ;  /* 0x2000000cff9a7230 */ /* 0x000fe40000004100 */
[----:B---3--:R-:W-:-:S05]  /*7550*/  HADD2.F32 R157, -RZ, R157.H0_H0 ;  /* 0x2000009dff9d7230 */ /* 0x008fca0000004100 */
[-C--:B------:R-:W-:Y:S01]  /*7560*/  FMUL.FTZ R155, R54, R157.reuse ;  /* 0x0000009d369b7220 */ /* 0x080fe20000410000 */
[----:B------:R-:W-:-:S03]  /*7570*/  FMUL.FTZ R157, R154, R157 ;  /* 0x0000009d9a9d7220 */ /* 0x000fc60000410000 */
[-C--:B------:R-:W-:Y:S02]  /*7580*/  FFMA.FTZ R155, R154, R55.reuse, -R155 ;  /* 0x000000379a9b7223 */ /* 0x080fe4000001089b */
[----:B------:R-:W3:Y:S01]  /*7590*/  LDL.S16 R154, [R1+0x3a] ;  /* 0x00003a00019a7983 */ /* 0x000ee20000100600 */
[----:B------:R-:W-:Y:S02]  /*75a0*/  HADD2.F32 R53, -RZ, R53.H0_H0 ;  /* 0x20000035ff357230 */ /* 0x000fe40000004100 */
[----:B------:R-:W-:Y:S01]  /*75b0*/  FFMA.FTZ R157, R54, R55, R157 ;  /* 0x00000037369d7223 */ /* 0x000fe2000001009d */
[----:B------:R-:W-:Y:S01]  /*75c0*/  HADD2.F32 R80, -RZ, R80.H1_H1 ;  /* 0x30000050ff507230 */ /* 0x000fe20000004100 */
[----:B------:R-:W-:Y:S01]  /*75d0*/  F2FP.F16.F32.PACK_AB R52, R52, R81 ;  /* 0x000000513434723e */ /* 0x000fe200000000ff */
[----:B------:R-:W-:Y:S01]  /*75e0*/  HADD2.F32 R12, -RZ, R12.H1_H1 ;  /* 0x3000000cff0c7230 */ /* 0x000fe20000004100 */
[----:B------:R-:W-:Y:S01]  /*75f0*/  F2FP.F16.F32.PACK_AB R83, R83, R158 ;  /* 0x0000009e5353723e */ /* 0x000fe200000000ff */
[----:B------:R-:W-:-:S02]  /*7600*/  HADD2.F32 R40, -RZ, R40.H0_H0 ;  /* 0x20000028ff287230 */ /* 0x000fc40000004100 */
[-C--:B------:R-:W-:Y:S01]  /*7610*/  FMUL.FTZ R54, R80, R53.reuse ;  /* 0x0000003550367220 */ /* 0x080fe20000410000 */
[----:B------:R-:W-:Y:S02]  /*7620*/  HADD2.F32 R55, -RZ, R14.H0_H0 ;  /* 0x2000000eff377230 */ /* 0x000fe40000004100 */
[C---:B------:R-:W-:Y:S01]  /*7630*/  FMUL.FTZ R53, R12.reuse, R53 ;  /* 0x000000350c357220 */ /* 0x040fe20000410000 */
[----:B------:R-:W-:Y:S02]  /*7640*/  HADD2.F32 R43, -RZ, R43.H0_H0 ;  /* 0x2000002bff2b7230 */ /* 0x000fe40000004100 */
[-C--:B------:R-:W-:Y:S01]  /*7650*/  FFMA.FTZ R12, R12, R40.reuse, -R54 ;  /* 0x000000280c0c7223 */ /* 0x080fe20000010836 */
[----:B------:R-:W-:Y:S02]  /*7660*/  HADD2.F32 R54, -RZ, R228.H0_H0 ;  /* 0x200000e4ff367230 */ /* 0x000fe40000004100 */
[----:B------:R-:W-:Y:S01]  /*7670*/  FFMA.FTZ R40, R80, R40, R53 ;  /* 0x0000002850287223 */ /* 0x000fe20000010035 */
[--C-:B------:R-:W-:Y:S01]  /*7680*/  HADD2.F32 R53, -RZ, R82.reuse.H0_H0 ;  /* 0x20000052ff357230 */ /* 0x100fe20000004100 */
        /* <DEDUP_REMOVED lines=11> */
[----:B---3--:R-:W-:-:S05]  /*7740*/  HADD2.F32 R154, -RZ, R154.H0_H0 ;  /* 0x2000009aff9a7230 */ /* 0x008fca0000004100 */
        /* <DEDUP_REMOVED lines=8> */
[----:B------:R-:W-:Y:S01]  /*77d0*/  F2FP.F16.F32.PACK_AB R53, R53, R80 ;  /* 0x000000503535723e */ /* 0x000fe200000000ff */
[----:B------:R-:W-:Y:S01]  /*77e0*/  IMAD.MOV.U32 R80, RZ, RZ, R40 ;  /* 0x000000ffff507224 */ /* 0x000fe200078e0028 */
[----:B------:R-:W-:-:S03]  /*77f0*/  F2FP.F16.F32.PACK_AB R43, R43, R154 ;  /* 0x0000009a2b2b723e */ /* 0x000fc600000000ff */
[----:B------:R-:W-:Y:S02]  /*7800*/  IMAD.MOV.U32 R14, RZ, RZ, R53 ;  /* 0x000000ffff0e7224 */ /* 0x000fe400078e0035 */
[----:B------:R-:W-:-:S07]  /*7810*/  IMAD.MOV.U32 R82, RZ, RZ, R43 ;  /* 0x000000ffff527224 */ /* 0x000fce00078e002b */
.L_x_1655:
[----:B------:R-:W-:Y:S05]  /*7820*/  BSYNC B3 ;  /* 0x0000000000037941 */ /* 0x000fea0003800000 */
.L_x_1654:
[----:B------:R-:W-:-:S04]  /*7830*/  LEA R40, P4, R5, R11, 0x1 ;  /* 0x0000000b05287211 */ /* 0x000fc800078808ff */
[----:B--2---:R-:W-:Y:S02]  /*7840*/  LEA.HI.X R41, R5, R121, R112, 0x1, P4 ;  /* 0x0000007905297211 */ /* 0x004fe400020f0c70 */
[----:B------:R-:W-:-:S03]  /*7850*/  ISETP.GE.AND P4, PT, R153, R128, PT ;  /* 0x000000809900720c */ /* 0x000fc60003f86270 */
[----:B----4-:R2:W-:Y:S10]  /*7860*/  ST.E.128 desc[UR60][R40.64], R12 ;  /* 0x0000000c28007985 */ /* 0x0105f4000c101d3c */
[----:B--2---:R-:W-:-:S05]  /*7870*/  @!P4 IMAD.WIDE R12, R153, 0x2, R120 ;  /* 0x00000002990cc825 */ /* 0x004fca00078e0278 */
[----:B---3--:R3:W-:Y:S02]  /*7880*/  @!P4 ST.E.128 desc[UR60][R12.64], R80 ;  /* 0x000000500c00c985 */ /* 0x0087e4000c101d3c */
.L_x_1653:
[----:B------:R-:W-:Y:S05]  /*7890*/  BSYNC B2 ;  /* 0x0000000000027941 */ /* 0x000fea0003800000 */
.L_x_1652:
[----:B------:R-:W-:Y:S01]  /*78a0*/  ISETP.NE.AND P4, PT, R21, RZ, PT ;  /* 0x000000ff1500720c */ /* 0x000fe20003f85270 */
[----:B------:R-:W-:-:S12]  /*78b0*/  BSSY B2, `(.L_x_1656) ;  /* 0x0000079000027945 */ /* 0x000fd80003800000 */
[----:B------:R-:W-:Y:S05]  /*78c0*/  @!P4 BRA `(.L_x_1657) ;  /* 0x0000000400dcc947 */ /* 0x000fea0003800000 */
[----:B---3--:R-:W-:Y:S01]  /*78d0*/  SEL R12, R125, R131, !P2 ;  /* 0x000000837d0c7207 */ /* 0x008fe20005000000 */
[----:B------:R-:W-:Y:S01]  /*78e0*/  BSSY B3, `(.L_x_1658) ;  /* 0x0000072000037945 */ /* 0x000fe20003800000 */
[----:B------:R-:W-:Y:S02]  /*78f0*/  ISETP.GE.AND P6, PT, R168, R124, PT ;  /* 0x0000007ca800720c */ /* 0x000fe40003fc6270 */
[----:B------:R-:W-:Y:S02]  /*7900*/  SHF.R.S32.HI R13, RZ, 0x1f, R12 ;  /* 0x0000001fff0d7819 */ /* 0x000fe4000001140c */
[C---:B------:R-:W-:Y:S02]  /*7910*/  LEA R52, P4, R6.reuse, R11, 0x1 ;  /* 0x0000000b06347211 */ /* 0x040fe400078808ff */
[----:B------:R-:W-:Y:S02]  /*7920*/  LEA.HI R13, R13, R12, RZ, 0x4 ;  /* 0x0000000c0d0d7211 */ /* 0x000fe400078f20ff */
[----:B--2---:R-:W-:-:S02]  /*7930*/  LEA.HI.X R53, R6, R121, R111, 0x1, P4 ;  /* 0x0000007906357211 */ /* 0x004fc400020f0c6f */
        /* <DEDUP_REMOVED lines=12> */
[----:B------:R-:W-:-:S03]  /*7a00*/  IMAD R12, R12, 0x2, R18 ;  /* 0x000000020c0c7824 */ /* 0x000fc600078e0212 */
[----:B------:R-:W-:-:S03]  /*7a10*/  LEA R40, R40, R18, 0x1 ;  /* 0x0000001228287211 */ /* 0x000fc600078e08ff */
[----:B------:R-:W2:Y:S04]  /*7a20*/  LDS.128 R12, [R12+0x18400] ;  /* 0x018400000c0c7984 */ /* 0x000ea80000000c00 */
[----:B------:R-:W3:Y:S01]  /*7a30*/  LDS.128 R40, [R40+0x18400] ;  /* 0x0184000028287984 */ /* 0x000ee20000000c00 */
[----:B------:R-:W-:Y:S05]  /*7a40*/  @P6 BRA `(.L_x_1659) ;  /* 0x00000004006c6947 */ /* 0x000fea0003800000 */
[----:B------:R-:W4:Y:S01]  /*7a50*/  LDL.LU.S16 R55, [R1+0x38] ;  /* 0x0000380001377983 */ /* 0x000f220000300600 */
[----:B---3--:R-:W-:Y:S01]  /*7a60*/  IMAD.MOV.U32 R81, RZ, RZ, R41 ;  /* 0x000000ffff517224 */ /* 0x008fe200078e0029 */
[----:B------:R-:W-:Y:S01]  /*7a70*/  SHF.R.U64 R48, R48, 0x10, R49 ;  /* 0x0000001030307819 */ /* 0x000fe20000001231 */
[----:B--2---:R-:W-:Y:S01]  /*7a80*/  IMAD.MOV.U32 R41, RZ, RZ, R13 ;  /* 0x000000ffff297224 */ /* 0x004fe200078e000d */
[----:B------:R-:W-:Y:S01]  /*7a90*/  SHF.R.U64 R36, R36, 0x10, R37 ;  /* 0x0000001024247819 */ /* 0x000fe20000001225 */
[----:B------:R-:W-:Y:S01]  /*7aa0*/  HADD2.F32 R13, -RZ, R227.H1_H1 ;  /* 0x300000e3ff0d7230 */ /* 0x000fe20000004100 */
[----:B------:R-:W-:Y:S01]  /*7ab0*/  SHF.R.U64 R50, R50, 0x10, R51 ;  /* 0x0000001032327819 */ /* 0x000fe20000001233 */
[----:B------:R-:W-:Y:S01]  /*7ac0*/  HADD2.F32 R153, -RZ, R229.H1_H1 ;  /* 0x300000e5ff997230 */ /* 0x000fe20000004100 */
[----:B------:R-:W-:Y:S01]  /*7ad0*/  SHF.R.U64 R38, R38, 0x10, R39 ;  /* 0x0000001026267819 */ /* 0x000fe20000001227 */
[--C-:B------:R-:W-:Y:S02]  /*7ae0*/  HADD2.F32 R80, -RZ, R41.reuse.H0_H0 ;  /* 0x20000029ff507230 */ /* 0x100fe40000004100 */
[----:B------:R-:W-:-:S02]  /*7af0*/  HADD2.F32 R41, -RZ, R41.H1_H1 ;  /* 0x30000029ff297230 */ /* 0x000fc40000004100 */
[----:B------:R-:W-:Y:S02]  /*7b00*/  HADD2.F32 R155, -RZ, R226.H1_H1 ;  /* 0x300000e2ff9b7230 */ /* 0x000fe40000004100 */
[----:B------:R-:W-:Y:S02]  /*7b10*/  HADD2.F32 R48, -RZ, R48.H0_H0 ;  /* 0x20000030ff307230 */ /* 0x000fe40000004100 */
[----:B------:R-:W-:Y:S02]  /*7b20*/  HADD2.F32 R36, -RZ, R36.H0_H0 ;  /* 0x20000024ff247230 */ /* 0x000fe40000004100 */
[----:B------:R-:W-:Y:S02]  /*7b30*/  HADD2.F32 R50, -RZ, R50.H0_H0 ;  /* 0x20000032ff327230 */ /* 0x000fe40000004100 */
[----:B------:R-:W-:Y:S02]  /*7b40*/  HADD2.F32 R38, -RZ, R38.H0_H0 ;  /* 0x20000026ff267230 */ /* 0x000fe40000004100 */
[----:B----4-:R-:W-:-:S02]  /*7b50*/  HADD2.F32 R82, -RZ, R55.H0_H0 ;  /* 0x20000037ff527230 */ /* 0x010fc40000004100 */
[----:B------:R-:W-:-:S05]  /*7b60*/  HADD2.F32 R55, -RZ, R81.H0_H0 ;  /* 0x20000051ff377230 */ /* 0x000fca0000004100 */
[-C--:B------:R-:W-:Y:S01]  /*7b70*/  FMUL.FTZ R83, R55, R82.reuse ;  /* 0x0000005237537220 */ /* 0x080fe20000410000 */
[----:B------:R-:W-:-:S03]  /*7b80*/  FMUL.FTZ R82, R80, R82 ;  /* 0x0000005250527220 */ /* 0x000fc60000410000 */
[-C--:B------:R-:W-:Y:S01]  /*7b90*/  FFMA.FTZ R80, R80, R13.reuse, -R83 ;  /* 0x0000000d50507223 */ /* 0x080fe20000010853 */
[----:B------:R-:W-:Y:S01]  /*7ba0*/  FFMA.FTZ R55, R55, R13, R82 ;  /* 0x0000000d37377223 */ /* 0x000fe20000010052 */
[----:B------:R-:W-:Y:S01]  /*7bb0*/  SHF.R.U32.HI R82, RZ, 0x10, R49 ;  /* 0x00000010ff527819 */ /* 0x000fe20000011631 */
[----:B------:R-:W-:Y:S01]  /*7bc0*/  HADD2.F32 R13, -RZ, R81.H1_H1 ;  /* 0x30000051ff0d7230 */ /* 0x000fe20000004100 */
[----:B------:R-:W-:Y:S01]  /*7bd0*/  SHF.R.U32.HI R81, RZ, 0x10, R37 ;  /* 0x00000010ff517819 */ /* 0x000fe20000011625 */
[----:B------:R-:W-:Y:S02]  /*7be0*/  HADD2.F32 R49, -RZ, R226.H0_H0 ;  /* 0x200000e2ff317230 */ /* 0x000fe40000004100 */
[----:B------:R-:W-:Y:S02]  /*7bf0*/  HADD2.F32 R82, -RZ, R82.H0_H0 ;  /* 0x20000052ff527230 */ /* 0x000fe40000004100 */
[----:B------:R-:W-:Y:S02]  /*7c00*/  HADD2.F32 R81, -RZ, R81.H0_H0 ;  /* 0x20000051ff517230 */ /* 0x000fe40000004100 */
[----:B------:R-:W-:-:S02]  /*7c10*/  HADD2.F32 R37, -RZ, R14.H0_H0 ;  /* 0x2000000eff257230 */ /* 0x000fc40000004100 */
[-C--:B------:R-:W-:Y:S01]  /*7c20*/  FMUL.FTZ R83, R13, R82.reuse ;  /* 0x000000520d537220 */ /* 0x080fe20000410000 */
[C---:B------:R-:W-:Y:S01]  /*7c30*/  FMUL.FTZ R82, R41.reuse, R82 ;  /* 0x0000005229527220 */ /* 0x040fe20000410000 */
[----:B------:R-:W-:Y:S02]  /*7c40*/  HADD2.F32 R14, -RZ, R14.H1_H1 ;  /* 0x3000000eff0e7230 */ /* 0x000fe40000004100 */
[-C--:B------:R-:W-:Y:S01]  /*7c50*/  FFMA.FTZ R41, R41, R81.reuse, -R83 ;  /* 0x0000005129297223 */ /* 0x080fe20000010853 */
[----:B------:R-:W-:Y:S01]  /*7c60*/  FFMA.FTZ R13, R13, R81, R82 ;  /* 0x000000510d0d7223 */ /* 0x000fe20000010052 */
[----:B------:R-:W-:Y:S02]  /*7c70*/  IMAD.MOV.U32 R81, RZ, RZ, R43 ;  /* 0x000000ffff517224 */ /* 0x000fe400078e002b */
[----:B------:R-:W-:Y:S01]  /*7c80*/  HADD2.F32 R43, -RZ, R15.H0_H0 ;  /* 0x2000000fff2b7230 */ /* 0x000fe20000004100 */
[----:B------:R-:W-:Y:S01]  /*7c90*/  F2FP.F16.F32.PACK_AB R41, R41, R80 ;  /* 0x000000502929723e */ /* 0x000fe200000000ff */
[----:B------:R-:W-:Y:S01]  /*7ca0*/  HADD2.F32 R83, -RZ, R227.H0_H0 ;  /* 0x200000e3ff537230 */ /* 0x000fe20000004100 */
[----:B------:R-:W-:Y:S01]  /*7cb0*/  F2FP.F16.F32.PACK_AB R55, R13, R55 ;  /* 0x000000370d37723e */ /* 0x000fe200000000ff */
[----:B------:R-:W-:-:S02]  /*7cc0*/  HADD2.F32 R82, -RZ, R81.H0_H0 ;  /* 0x20000051ff527230 */ /* 0x000fc40000004100 */
[----:B------:R-:W-:Y:S02]  /*7cd0*/  HADD2.F32 R81, -RZ, R81.H1_H1 ;  /* 0x30000051ff517230 */ /* 0x000fe40000004100 */
[----:B------:R-:W-:Y:S02]  /*7ce0*/  HADD2.F32 R15, -RZ, R15.H1_H1 ;  /* 0x3000000fff0f7230 */ /* 0x000fe40000004100 */
[CC--:B------:R-:W-:Y:S01]  /*7cf0*/  FMUL.FTZ R154, R82.reuse, R153.reuse ;  /* 0x00000099529a7220 */ /* 0x0c0fe20000410000 */
[C---:B------:R-:W-:Y:S01]  /*7d00*/  FMUL.FTZ R153, R43.reuse, R153 ;  /* 0x000000992b997220 */ /* 0x040fe20000410000 */
[----:B------:R-:W-:Y:S02]  /*7d10*/  IMAD.MOV.U32 R13, RZ, RZ, R41 ;  /* 0x000000ffff0d7224 */ /* 0x000fe400078e0029 */
[-C--:B------:R-:W-:Y:S01]  /*7d20*/  FFMA.FTZ R43, R43, R83.reuse, -R154 ;  /* 0x000000532b2b7223 */ /* 0x080fe2000001089a */
[----:B------:R-:W-:Y:S01]  /*7d30*/  FFMA.FTZ R153, R82, R83, R153 ;  /* 0x0000005352997223 */ /* 0x000fe20000010099 */
[----:B------:R-:W-:Y:S01]  /*7d40*/  SHF.R.U32.HI R82, RZ, 0x10, R51 ;  /* 0x00000010ff527819 */ /* 0x000fe20000011633 */
[----:B------:R-:W-:Y:S01]  /*7d50*/  IMAD.MOV.U32 R41, RZ, RZ, R55 ;  /* 0x000000ffff297224 */ /* 0x000fe200078e0037 */
[----:B------:R-:W-:-:S03]  /*7d60*/  SHF.R.U32.HI R83, RZ, 0x10, R39 ;  /* 0x00000010ff537819 */ /* 0x000fc60000011627 */
[----:B------:R-:W-:Y:S02]  /*7d70*/  HADD2.F32 R82, -RZ, R82.H0_H0 ;  /* 0x20000052ff527230 */ /* 0x000fe40000004100 */
[----:B------:R-:W-:-:S03]  /*7d80*/  HADD2.F32 R83, -RZ, R83.H0_H0 ;  /* 0x20000053ff537230 */ /* 0x000fc60000004100 */
        /* <DEDUP_REMOVED lines=10> */
[C---:B------:R-:W-:Y:S01]  /*7e30*/  FMUL.FTZ R155, R81.reuse, R155 ;  /* 0x0000009b519b7220 */ /* 0x040fe20000410000 */
[----:B------:R-:W-:Y:S01]  /*7e40*/  F2FP.F16.F32.PACK_AB R82, R82, R153 ;  /* 0x000000995252723e */ /* 0x000fe200000000ff */
[----:B------:R-:W-:-:S02]  /*7e50*/  FFMA.FTZ R83, R81, R49, -R83 ;  /* 0x0000003151537223 */ /* 0x000fc40000010853 */
[----:B------:R-:W-:Y:S01]  /*7e60*/  FFMA.FTZ R155, R15, R49, R155 ;  /* 0x000000310f9b7223 */ /* 0x000fe2000001009b */
[-C--:B------:R-:W-:Y:S01]  /*7e70*/  FMUL.FTZ R15, R40, R48.reuse ;  /* 0x00000030280f7220 */ /* 0x080fe20000410000 */
[C---:B------:R-:W-:Y:S01]  /*7e80*/  FMUL.FTZ R48, R12.reuse, R48 ;  /* 0x000000300c307220 */ /* 0x040fe20000410000 */
[--C-:B------:R-:W-:Y:S02]  /*7e90*/  HADD2.F32 R49, -RZ, R223.reuse.H1_H1 ;  /* 0x300000dfff317230 */ /* 0x100fe40000004100 */
[-C--:B------:R-:W-:Y:S01]  /*7ea0*/  FFMA.FTZ R15, R12, R36.reuse, -R15 ;  /* 0x000000240c0f7223 */ /* 0x080fe2000001080f */
[--C-:B------:R-:W-:Y:S02]  /*7eb0*/  HADD2.F32 R12, -RZ, R42.reuse.H0_H0 ;  /* 0x2000002aff0c7230 */ /* 0x100fe40000004100 */
[----:B------:R-:W-:Y:S01]  /*7ec0*/  FFMA.FTZ R48, R40, R36, R48 ;  /* 0x0000002428307223 */ /* 0x000fe20000010030 */
[----:B------:R-:W-:Y:S02]  /*7ed0*/  HADD2.F32 R36, -RZ, R223.H0_H0 ;  /* 0x200000dfff247230 */ /* 0x000fe40000004100 */
[----:B------:R-:W-:-:S02]  /*7ee0*/  HADD2.F32 R42, -RZ, R42.H1_H1 ;  /* 0x3000002aff2a7230 */ /* 0x000fc40000004100 */
[CC--:B------:R-:W-:Y:S01]  /*7ef0*/  FMUL.FTZ R40, R12.reuse, R49.reuse ;  /* 0x000000310c287220 */ /* 0x0c0fe20000410000 */
[----:B------:R-:W-:Y:S01]  /*7f00*/  FMUL.FTZ R49, R37, R49 ;  /* 0x0000003125317220 */ /* 0x000fe20000410000 */
[----:B------:R-:W-:Y:S02]  /*7f10*/  F2FP.F16.F32.PACK_AB R15, R15, R83 ;  /* 0x000000530f0f723e */ /* 0x000fe400000000ff */
[-C--:B------:R-:W-:Y:S01]  /*7f20*/  FFMA.FTZ R40, R37, R36.reuse, -R40 ;  /* 0x0000002425287223 */ /* 0x080fe20000010828 */
[----:B------:R-:W-:Y:S01]  /*7f30*/  FFMA.FTZ R49, R12, R36, R49 ;  /* 0x000000240c317223 */ /* 0x000fe20000010031 */
[-C--:B------:R-:W-:Y:S01]  /*7f40*/  FMUL.FTZ R12, R42, R50.reuse ;  /* 0x000000322a0c7220 */ /* 0x080fe20000410000 */
[----:B------:R-:W-:Y:S01]  /*7f50*/  FMUL.FTZ R50, R14, R50 ;  /* 0x000000320e327220 */ /* 0x000fe20000410000 */
[----:B------:R-:W-:Y:S02]  /*7f60*/  F2FP.F16.F32.PACK_AB R48, R48, R155 ;  /* 0x0000009b3030723e */ /* 0x000fe400000000ff */
[-C--:B------:R-:W-:Y:S01]  /*7f70*/  FFMA.FTZ R12, R14, R38.reuse, -R12 ;  /* 0x000000260e0c7223 */ /* 0x080fe2000001080c */
[----:B------:R-:W-:-:S04]  /*7f80*/  FFMA.FTZ R50, R42, R38, R50 ;  /* 0x000000262a327223 */ /* 0x000fc80000010032 */
[----:B------:R-:W-:Y:S01]  /*7f90*/  F2FP.F16.F32.PACK_AB R14, R12, R40 ;  /* 0x000000280c0e723e */ /* 0x000fe200000000ff */
[----:B------:R-:W-:Y:S01]  /*7fa0*/  IMAD.MOV.U32 R12, RZ, RZ, R15 ;  /* 0x000000ffff0c7224 */ /* 0x000fe200078e000f */
[----:B------:R-:W-:Y:S01]  /*7fb0*/  F2FP.F16.F32.PACK_AB R49, R50, R49 ;  /* 0x000000313231723e */ /* 0x000fe200000000ff */
[----:B------:R-:W-:Y:S01]  /*7fc0*/  IMAD.MOV.U32 R15, RZ, RZ, R43 ;  /* 0x000000ffff0f7224 */ /* 0x000fe200078e002b */
[----:B------:R-:W-:Y:S01]  /*7fd0*/  MOV R40, R48 ;  /* 0x0000003000287202 */ /* 0x000fe20000000f00 */
[----:B------:R-:W-:Y:S02]  /*7fe0*/  IMAD.MOV.U32 R43, RZ, RZ, R82 ;  /* 0x000000ffff2b7224 */ /* 0x000fe400078e0052 */
[----:B------:R-:W-:-:S07]  /*7ff0*/  IMAD.MOV.U32 R42, RZ, RZ, R49 ;  /* 0x000000ffff2a7224 */ /* 0x000fce00078e0031 */
.L_x_1659:
[----:B------:R-:W-:Y:S05]  /*8000*/  BSYNC B3 ;  /* 0x0000000000037941 */ /* 0x000fea0003800000 */
.L_x_1658:
[----:B------:R-:W-:Y:S01]  /*8010*/  @!P4 IMAD.WIDE R36, R54, 0x2, R120 ;  /* 0x000000023624c825 */ /* 0x000fe200078e0278 */
[----:B--2---:R4:W-:Y:S04]  /*8020*/  ST.E.128 desc[UR60][R52.64], R12 ;  /* 0x0000000c34007985 */ /* 0x0049e8000c101d3c */
[----:B---3--:R4:W-:Y:S02]  /*8030*/  @!P4 ST.E.128 desc[UR60][R36.64], R40 ;  /* 0x000000282400c985 */ /* 0x0089e4000c101d3c */
.L_x_1657:
[----:B------:R-:W-:Y:S05]  /*8040*/  BSYNC B2 ;  /* 0x0000000000027941 */ /* 0x000fea0003800000 */
.L_x_1656:
        /* <DEDUP_REMOVED lines=17> */
[----:B------:R-:W-:-:S04]  /*8160*/  LOP3.LUT R14, R14, R185, RZ, 0x3c, !PT ;  /* 0x000000b90e0e7212 */ /* 0x000fc800078e3cff */
[----:B------:R-:W-:Y:S01]  /*8170*/  IADD3 R14, R13, R14, RZ ;  /* 0x0000000e0d0e7210 */ /* 0x000fe20007ffe0ff */
[----:B------:R-:W-:-:S04]  /*8180*/  IMAD R13, R19, 0x4800, R137 ;  /* 0x00004800130d7824 */ /* 0x000fc800078e0289 */
[----:B------:R-:W-:Y:S02]  /*8190*/  IMAD R36, R19, 0x4800, R14 ;  /* 0x0000480013247824 */ /* 0x000fe400078e020e */
[--C-:B------:R-:W-:Y:S02]  /*81a0*/  IMAD R13, R13, 0x2, R18.reuse ;  /* 0x000000020d0d7824 */ /* 0x100fe400078e0212 */
[----:B------:R-:W-:Y:S02]  /*81b0*/  IMAD R36, R36, 0x2, R18 ;  /* 0x0000000224247824 */ /* 0x000fe400078e0212 */
[----:B------:R-:W-:Y:S02]  /*81c0*/  @!P4 IMAD.WIDE R120, R12, 0x2, R120 ;  /* 0x000000020c78c825 */ /* 0x000fe400078e0278 */
[----:B------:R-:W2:Y:S04]  /*81d0*/  LDS.128 R12, [R13+0x18400] ;  /* 0x018400000d0c7984 */ /* 0x000ea80000000c00 */
[----:B------:R-:W3:Y:S01]  /*81e0*/  LDS.128 R36, [R36+0x18400] ;  /* 0x0184000024247984 */ /* 0x000ee20000000c00 */
[----:B------:R-:W-:Y:S05]  /*81f0*/  @P6 BRA `(.L_x_1661) ;  /* 0x0000000400486947 */ /* 0x000fea0003800000 */
[----:B------:R-:W-:Y:S01]  /*8200*/  SHF.R.U64 R11, R32, 0x10, R33 ;  /* 0x00000010200b7819 */ /* 0x000fe20000001221 */
[--C-:B---3--:R-:W-:Y:S01]  /*8210*/  HADD2.F32 R48, -RZ, R37.reuse.H1_H1 ;  /* 0x30000025ff307230 */ /* 0x108fe20000004100 */
[----:B------:R-:W-:Y:S01]  /*8220*/  SHF.R.U64 R42, R46, 0x10, R47 ;  /* 0x000000102e2a7819 */ /* 0x000fe2000000122f */
[--C-:B------:R-:W-:Y:S01]  /*8230*/  HADD2.F32 R43, -RZ, R210.reuse.H1_H1 ;  /* 0x300000d2ff2b7230 */ /* 0x100fe20000004100 */
[----:B------:R-:W-:Y:S01]  /*8240*/  SHF.R.U64 R32, R44, 0x10, R45 ;  /* 0x000000102c207819 */ /* 0x000fe2000000122d */
[----:B------:R-:W-:Y:S01]  /*8250*/  HADD2.F32 R210, -RZ, R210.H0_H0 ;  /* 0x200000d2ffd27230 */ /* 0x000fe20000004100 */
[----:B------:R-:W-:Y:S01]  /*8260*/  SHF.R.U32.HI R46, RZ, 0x10, R47 ;  /* 0x00000010ff2e7819 */ /* 0x000fe2000001162f */
[----:B------:R-:W-:Y:S01]  /*8270*/  HADD2.F32 R47, -RZ, R37.H0_H0 ;  /* 0x20000025ff2f7230 */ /* 0x000fe20000004100 */
[----:B------:R-:W-:Y:S01]  /*8280*/  SHF.R.U32.HI R33, RZ, 0x10, R33 ;  /* 0x00000010ff217819 */ /* 0x000fe20000011621 */
[----:B--2---:R-:W-:Y:S01]  /*8290*/  HADD2.F32 R37, -RZ, R13.H0_H0 ;  /* 0x2000000dff257230 */ /* 0x004fe20000004100 */
[----:B------:R-:W-:Y:S01]  /*82a0*/  SHF.R.U32.HI R44, RZ, 0x10, R45 ;  /* 0x00000010ff2c7819 */ /* 0x000fe2000001162d */
[----:B------:R-:W-:Y:S01]  /*82b0*/  HADD2.F32 R45, -RZ, R212.H1_H1 ;  /* 0x300000d4ff2d7230 */ /* 0x000fe20000004100 */
[--C-:B------:R-:W-:Y:S01]  /*82c0*/  SHF.R.U64 R34, R34, 0x10, R35.reuse ;  /* 0x0000001022227819 */ /* 0x100fe20000001223 */
[----:B------:R-:W-:Y:S01]  /*82d0*/  HADD2.F32 R49, -RZ, R33.H0_H0 ;  /* 0x20000021ff317230 */ /* 0x000fe20000004100 */
[----:B------:R-:W-:Y:S01]  /*82e0*/  SHF.R.U32.HI R35, RZ, 0x10, R35 ;  /* 0x00000010ff237819 */ /* 0x000fe20000011623 */
[----:B------:R-:W-:-:S02]  /*82f0*/  HADD2.F32 R44, -RZ, R44.H0_H0 ;  /* 0x2000002cff2c7230 */ /* 0x000fc40000004100 */
[-C--:B------:R-:W-:Y:S01]  /*8300*/  FMUL.FTZ R33, R47, R45.reuse ;  /* 0x0000002d2f217220 */ /* 0x080fe20000410000 */
[----:B------:R-:W-:Y:S02]  /*8310*/  HADD2.F32 R13, -RZ, R13.H1_H1 ;  /* 0x3000000dff0d7230 */ /* 0x000fe40000004100 */
        /* <DEDUP_REMOVED lines=10> */
[----:B------:R-:W-:Y:S02]  /*83c0*/  HADD2.F32 R37, -RZ, R211.H1_H1 ;  /* 0x300000d3ff257230 */ /* 0x000fe40000004100 */
[----:B------:R-:W-:Y:S02]  /*83d0*/  HADD2.F32 R39, -RZ, R15.H0_H0 ;  /* 0x2000000fff277230 */ /* 0x000fe40000004100 */
[----:B------:R-:W-:Y:S02]  /*83e0*/  HADD2.F32 R48, -RZ, R35.H0_H0 ;  /* 0x20000023ff307230 */ /* 0x000fe40000004100 */
[----:B------:R-:W-:Y:S01]  /*83f0*/  FMUL.FTZ R35, R43, R37 ;  /* 0x000000252b237220 */ /* 0x000fe20000410000 */
[----:B------:R-:W-:-:S02]  /*8400*/  HADD2.F32 R15, -RZ, R15.H1_H1 ;  /* 0x3000000fff0f7230 */ /* 0x000fc40000004100 */
[----:B------:R-:W-:Y:S01]  /*8410*/  FMUL.FTZ R49, R39, R37 ;  /* 0x0000002527317220 */ /* 0x000fe20000410000 */
[-C--:B------:R-:W-:Y:S01]  /*8420*/  FMUL.FTZ R37, R47, R46.reuse ;  /* 0x0000002e2f257220 */ /* 0x080fe20000410000 */
[----:B------:R-:W-:Y:S02]  /*8430*/  HADD2.F32 R13, -RZ, R209.H1_H1 ;  /* 0x300000d1ff0d7230 */ /* 0x000fe40000004100 */
[C---:B------:R-:W-:Y:S01]  /*8440*/  FMUL.FTZ R46, R15.reuse, R46 ;  /* 0x0000002e0f2e7220 */ /* 0x040fe20000410000 */
[----:B------:R-:W-:Y:S01]  /*8450*/  FFMA.FTZ R37, R15, R48, -R37 ;  /* 0x000000300f257223 */ /* 0x000fe20000010825 */
[----:B------:R-:W-:Y:S02]  /*8460*/  HADD2.F32 R212, -RZ, R212.H0_H0 ;  /* 0x200000d4ffd47230 */ /* 0x000fe40000004100 */
[-C--:B------:R-:W-:Y:S01]  /*8470*/  FFMA.FTZ R35, R39, R13.reuse, -R35 ;  /* 0x0000000d27237223 */ /* 0x080fe20000010823 */
[----:B------:R-:W-:Y:S02]  /*8480*/  HADD2.F32 R15, -RZ, R36.H0_H0 ;  /* 0x20000024ff0f7230 */ /* 0x000fe40000004100 */
[----:B------:R-:W-:Y:S01]  /*8490*/  FFMA.FTZ R49, R43, R13, R49 ;  /* 0x0000000d2b317223 */ /* 0x000fe20000010031 */
[----:B------:R-:W-:-:S02]  /*84a0*/  HADD2.F32 R32, -RZ, R32.H0_H0 ;  /* 0x20000020ff207230 */ /* 0x000fc40000004100 */
[----:B------:R-:W-:Y:S01]  /*84b0*/  FFMA.FTZ R46, R47, R48, R46 ;  /* 0x000000302f2e7223 */ /* 0x000fe2000001002e */
[----:B------:R-:W-:Y:S01]  /*84c0*/  HADD2.F32 R36, -RZ, R36.H1_H1 ;  /* 0x30000024ff247230 */ /* 0x000fe20000004100 */
[----:B------:R-:W-:Y:S01]  /*84d0*/  F2FP.F16.F32.PACK_AB R35, R37, R35 ;  /* 0x000000232523723e */ /* 0x000fe200000000ff */
[--C-:B------:R-:W-:Y:S01]  /*84e0*/  HADD2.F32 R13, -RZ, R12.reuse.H0_H0 ;  /* 0x2000000cff0d7230 */ /* 0x100fe20000004100 */
[----:B------:R-:W-:Y:S01]  /*84f0*/  F2FP.F16.F32.PACK_AB R37, R44, R50 ;  /* 0x000000322c25723e */ /* 0x000fe200000000ff */
[----:B------:R-:W-:Y:S02]  /*8500*/  HADD2.F32 R39, -RZ, R11.H0_H0 ;  /* 0x2000000bff277230 */ /* 0x000fe40000004100 */
[----:B------:R-:W-:Y:S01]  /*8510*/  FMUL.FTZ R11, R15, R212 ;  /* 0x000000d40f0b7220 */ /* 0x000fe20000410000 */
[----:B------:R-:W-:Y:S02]  /*8520*/  HADD2.F32 R12, -RZ, R12.H1_H1 ;  /* 0x3000000cff0c7230 */ /* 0x000fe40000004100 */
[----:B------:R-:W-:Y:S01]  /*8530*/  FMUL.FTZ R43, R36, R32 ;  /* 0x00000020242b7220 */ /* 0x000fe20000410000 */
[C---:B------:R-:W-:Y:S01]  /*8540*/  FMUL.FTZ R212, R13.reuse, R212 ;  /* 0x000000d40dd47220 */ /* 0x040fe20000410000 */
[----:B------:R-:W-:Y:S01]  /*8550*/  FFMA.FTZ R11, R13, R210, -R11 ;  /* 0x000000d20d0b7223 */ /* 0x000fe2000001080b */
[----:B------:R-:W-:-:S02]  /*8560*/  HADD2.F32 R13, -RZ, R38.H0_H0 ;  /* 0x20000026ff0d7230 */ /* 0x000fc40000004100 */
[C---:B------:R-:W-:Y:S01]  /*8570*/  FMUL.FTZ R32, R12.reuse, R32 ;  /* 0x000000200c207220 */ /* 0x040fe20000410000 */
[-C--:B------:R-:W-:Y:S01]  /*8580*/  FFMA.FTZ R43, R12, R39.reuse, -R43 ;  /* 0x000000270c2b7223 */ /* 0x080fe2000001082b */
[----:B------:R-:W-:Y:S02]  /*8590*/  HADD2.F32 R211, -RZ, R211.H0_H0 ;  /* 0x200000d3ffd37230 */ /* 0x000fe40000004100 */
[----:B------:R-:W-:Y:S01]  /*85a0*/  FFMA.FTZ R212, R15, R210, R212 ;  /* 0x000000d20fd47223 */ /* 0x000fe200000100d4 */
[----:B------:R-:W-:Y:S02]  /*85b0*/  HADD2.F32 R42, -RZ, R42.H0_H0 ;  /* 0x2000002aff2a7230 */ /* 0x000fe40000004100 */
[----:B------:R-:W-:Y:S01]  /*85c0*/  FFMA.FTZ R32, R36, R39, R32 ;  /* 0x0000002724207223 */ /* 0x000fe20000010020 */
[----:B------:R-:W-:Y:S02]  /*85d0*/  HADD2.F32 R12, -RZ, R14.H0_H0 ;  /* 0x2000000eff0c7230 */ /* 0x000fe40000004100 */
[----:B------:R-:W-:Y:S01]  /*85e0*/  FMUL.FTZ R15, R13, R211 ;  /* 0x000000d30d0f7220 */ /* 0x000fe20000410000 */
[----:B------:R-:W-:Y:S01]  /*85f0*/  HADD2.F32 R38, -RZ, R38.H1_H1 ;  /* 0x30000026ff267230 */ /* 0x000fe20000004100 */
[----:B------:R-:W-:Y:S01]  /*8600*/  F2FP.F16.F32.PACK_AB R39, R46, R49 ;  /* 0x000000312e27723e */ /* 0x000fe200000000ff */
[----:B------:R-:W-:-:S02]  /*8610*/  HADD2.F32 R14, -RZ, R14.H1_H1 ;  /* 0x3000000eff0e7230 */ /* 0x000fc40000004100 */
[----:B------:R-:W-:Y:S01]  /*8620*/  FMUL.FTZ R211, R12, R211 ;  /* 0x000000d30cd37220 */ /* 0x000fe20000410000 */
[----:B------:R-:W-:Y:S02]  /*8630*/  HADD2.F32 R209, -RZ, R209.H0_H0 ;  /* 0x200000d1ffd17230 */ /* 0x000fe40000004100 */
        /* <DEDUP_REMOVED lines=8> */
[----:B------:R-:W-:-:S02]  /*86c0*/  F2FP.F16.F32.PACK_AB R13, R45, R33 ;  /* 0x000000212d0d723e */ /* 0x000fc400000000ff */
[----:B------:R-:W-:Y:S02]  /*86d0*/  F2FP.F16.F32.PACK_AB R12, R43, R11 ;  /* 0x0000000b2b0c723e */ /* 0x000fe400000000ff */
[----:B------:R-:W-:Y:S01]  /*86e0*/  F2FP.F16.F32.PACK_AB R14, R36, R15 ;  /* 0x0000000f240e723e */ /* 0x000fe200000000ff */
[----:B------:R-:W-:Y:S01]  /*86f0*/  IMAD.MOV.U32 R36, RZ, RZ, R32 ;  /* 0x000000ffff247224 */ /* 0x000fe200078e0020 */
[----:B------:R-:W-:Y:S01]  /*8700*/  F2FP.F16.F32.PACK_AB R38, R42, R211 ;  /* 0x000000d32a26723e */ /* 0x000fe200000000ff */
[----:B------:R-:W-:-:S07]  /*8710*/  IMAD.MOV.U32 R15, RZ, RZ, R35 ;  /* 0x000000ffff0f7224 */ /* 0x000fce00078e0023 */
.L_x_1661:
[----:B------:R-:W-:Y:S05]  /*8720*/  BSYNC B2 ;  /* 0x0000000000027941 */ /* 0x000fea0003800000 */
.L_x_1660:
[----:B--2---:R2:W-:Y:S04]  /*8730*/  ST.E.128 desc[UR60][R40.64], R12 ;  /* 0x0000000c28007985 */ /* 0x0045e8000c101d3c */
[----:B---3--:R2:W-:Y:S02]  /*8740*/  @!P4 ST.E.128 desc[UR60][R120.64], R36 ;  /* 0x000000247800c985 */ /* 0x0085e4000c101d3c */
.L_x_1651:
[----:B------:R-:W-:Y:S05]  /*8750*/  BSYNC B1 ;  /* 0x0000000000017941 */ /* 0x000fea0003800000 */
.L_x_1650:
[----:B------:R-:W-:-:S03]  /*8760*/  UMOV UR4, 0xffffffff ;  /* 0xffffffff00047882 */ /* 0x000fc60000000000 */
[----:B------:R-:W-:Y:S05]  /*8770*/  BRA.DIV UR4, `(.L_x_1662) ;  /* 0x000001fa04407947 */ /* 0x000fea000b800000 */
[----:B0-----:R-:W0:Y:S04]  /*8780*/  SHFL.IDX PT, R115, R115, 0x1, 0x1c1f ;  /* 0x003c1f0073737f89 */ /* 0x001e2800000e0000 */
[----:B------:R-:W0:Y:S02]  /*8790*/  SHFL.IDX PT, R116, R116, 0x1, 0x1c1f ;  /* 0x003c1f0074747f89 */ /* 0x000e2400000e0000 */
.L_x_2022:
[----:B------:R-:W-:Y:S05]  /*87a0*/  @P5 BRA `(.L_x_1619) ;  /* 0x0000001c005c5947 */ /* 0x000fea0003800000 */
[----:B------:R-:W-:Y:S01]  /*87b0*/  ISETP.NE.AND P4, PT, R8, RZ, PT ;  /* 0x000000ff0800720c */ /* 0x000fe20003f85270 */
[----:B------:R-:W-:Y:S01]  /*87c0*/  BSSY B1, `(.L_x_1663) ;  /* 0x0000072000017945 */ /* 0x000fe20003800000 */
[----:B0-2-4-:R-:W-:Y:S01]  /*87d0*/  IMAD.MOV.U32 R36, RZ, RZ, R116 ;  /* 0x000000ffff247224 */ /* 0x015fe200078e0074 */
[----:B------:R-:W-:-:S10]  /*87e0*/  MOV R37, R115 ;  /* 0x0000007300257202 */ /* 0x000fd40000000f00 */
[----:B------:R-:W-:Y:S05]  /*87f0*/  @!P4 BRA `(.L_x_1664) ;  /* 0x0000000400b8c947 */ /* 0x000fea0003800000 */
[----:B---3--:R-:W-:Y:S01]  /*8800*/  SEL R11, R125, R131, !P3 ;  /* 0x000000837d0b7207 */ /* 0x008fe20005800000 */
[----:B------:R-:W-:Y:S01]  /*8810*/  BSSY B2, `(.L_x_1665) ;  /* 0x000006a000027945 */ /* 0x000fe20003800000 */
[C---:B------:R-:W-:Y:S02]  /*8820*/  LEA R38, P5, R5.reuse, R116, 0x1 ;  /* 0x0000007405267211 */ /* 0x040fe400078a08ff */
[----:B------:R-:W-:Y:S02]  /*8830*/  SHF.R.S32.HI R12, RZ, 0x1f, R11 ;  /* 0x0000001fff0c7819 */ /* 0x000fe4000001140b */
        /* <DEDUP_REMOVED lines=14> */
[----:B------:R-:W-:Y:S02]  /*8920*/  IMAD R13, R19, 0x4800, R12 ;  /* 0x00004800130d7824 */ /* 0x000fe400078e020c */
[--C-:B------:R-:W-:Y:S02]  /*8930*/  IMAD R11, R11, 0x2, R18.reuse ;  /* 0x000000020b0b7824 */ /* 0x100fe400078e0212 */
[----:B------:R-:W-:Y:S02]  /*8940*/  IMAD R32, R13, 0x2, R18 ;  /* 0x000000020d207824 */ /* 0x000fe400078e0212 */
[----:B------:R-:W-:Y:S01]  /*8950*/  @!P4 IMAD.WIDE R40, R41, 0x2, R36 ;  /* 0x000000022928c825 */ /* 0x000fe200078e0224 */
[----:B------:R0:W2:Y:S04]  /*8960*/  LDS.128 R12, [R11+0x18400] ;  /* 0x018400000b0c7984 */ /* 0x0000a80000000c00 */
[----:B------:R-:W3:Y:S01]  /*8970*/  LDS.128 R32, [R32+0x18400] ;  /* 0x0184000020207984 */ /* 0x000ee20000000c00 */
[----:B------:R-:W-:Y:S05]  /*8980*/  @P5 BRA `(.L_x_1666) ;  /* 0x0000000400485947 */ /* 0x000fea0003800000 */
[--C-:B------:R-:W-:Y:S01]  /*8990*/  SHF.R.U64 R42, R76, 0x10, R77.reuse ;  /* 0x000000104c2a7819 */ /* 0x100fe2000000124d */
[----:B------:R-:W-:Y:S01]  /*89a0*/  HADD2.F32 R49, -RZ, R204.H1_H1 ;  /* 0x300000ccff317230 */ /* 0x000fe20000004100 */
[----:B------:R-:W-:Y:S01]  /*89b0*/  SHF.R.U32.HI R76, RZ, 0x10, R77 ;  /* 0x00000010ff4c7819 */ /* 0x000fe2000001164d */
[--C-:B---3--:R-:W-:Y:S01]  /*89c0*/  HADD2.F32 R46, -RZ, R33.reuse.H0_H0 ;  /* 0x20000021ff2e7230 */ /* 0x108fe20000004100 */
[--C-:B0-----:R-:W-:Y:S01]  /*89d0*/  SHF.R.U64 R11, R64, 0x10, R65.reuse ;  /* 0x00000010400b7819 */ /* 0x101fe20000001241 */
[----:B------:R-:W-:Y:S01]  /*89e0*/  HADD2.F32 R48, -RZ, R33.H1_H1 ;  /* 0x30000021ff307230 */ /* 0x000fe20000004100 */
[----:B------:R-:W-:Y:S01]  /*89f0*/  SHF.R.U32.HI R64, RZ, 0x10, R65 ;  /* 0x00000010ff407819 */ /* 0x000fe20000011641 */
[--C-:B--2---:R-:W-:Y:S01]  /*8a00*/  HADD2.F32 R52, -RZ, R13.reuse.H0_H0 ;  /* 0x2000000dff347230 */ /* 0x104fe20000004100 */
[--C-:B------:R-:W-:Y:S01]  /*8a10*/  SHF.R.U64 R44, R78, 0x10, R79.reuse ;  /* 0x000000104e2c7819 */ /* 0x100fe2000000124f */
[----:B------:R-:W-:Y:S01]  /*8a20*/  HADD2.F32 R33, -RZ, R76.H0_H0 ;  /* 0x2000004cff217230 */ /* 0x000fe20000004100 */
[----:B------:R-:W-:Y:S01]  /*8a30*/  SHF.R.U32.HI R78, RZ, 0x10, R79 ;  /* 0x00000010ff4e7819 */ /* 0x000fe2000001164f */
[----:B------:R-:W-:-:S02]  /*8a40*/  HADD2.F32 R50, -RZ, R13.H1_H1 ;  /* 0x3000000dff327230 */ /* 0x000fc40000004100 */
[-C--:B------:R-:W-:Y:S01]  /*8a50*/  FMUL.FTZ R13, R46, R49.reuse ;  /* 0x000000312e0d7220 */ /* 0x080fe20000410000 */
[----:B------:R-:W-:Y:S02]  /*8a60*/  HADD2.F32 R45, -RZ, R189.H1_H1 ;  /* 0x300000bdff2d7230 */ /* 0x000fe40000004100 */
[----:B------:R-:W-:Y:S01]  /*8a70*/  FMUL.FTZ R49, R52, R49 ;  /* 0x0000003134317220 */ /* 0x000fe20000410000 */
[----:B------:R-:W-:Y:S02]  /*8a80*/  HADD2.F32 R47, -RZ, R64.H0_H0 ;  /* 0x20000040ff2f7230 */ /* 0x000fe40000004100 */
[-C--:B------:R-:W-:Y:S01]  /*8a90*/  FMUL.FTZ R51, R48, R33.reuse ;  /* 0x0000002130337220 */ /* 0x080fe20000410000 */
[----:B------:R-:W-:Y:S01]  /*8aa0*/  FMUL.FTZ R53, R50, R33 ;  /* 0x0000002132357220 */ /* 0x000fe20000410000 */
[----:B------:R-:W-:Y:S01]  /*8ab0*/  SHF.R.U64 R43, R66, 0x10, R67 ;  /* 0x00000010422b7819 */ /* 0x000fe20000001243 */
[-C--:B------:R-:W-:Y:S01]  /*8ac0*/  FFMA.FTZ R33, R46, R45.reuse, R49 ;  /* 0x0000002d2e217223 */ /* 0x080fe20000010031 */
[----:B------:R-:W-:Y:S01]  /*8ad0*/  SHF.R.U32.HI R66, RZ, 0x10, R67 ;  /* 0x00000010ff427819 */ /* 0x000fe20000011643 */
[----:B------:R-:W-:Y:S01]  /*8ae0*/  FFMA.FTZ R13, R52, R45, -R13 ;  /* 0x0000002d340d7223 */ /* 0x000fe2000001080d */
[----:B------:R-:W-:Y:S01]  /*8af0*/  FFMA.FTZ R46, R50, R47, -R51 ;  /* 0x0000002f322e7223 */ /* 0x000fe20000010833 */
[----:B------:R-:W-:-:S02]  /*8b00*/  HADD2.F32 R49, -RZ, R200.H1_H1 ;  /* 0x300000c8ff317230 */ /* 0x000fc40000004100 */
[----:B------:R-:W-:Y:S01]  /*8b10*/  FFMA.FTZ R48, R48, R47, R53 ;  /* 0x0000002f30307223 */ /* 0x000fe20000010035 */
[----:B------:R-:W-:Y:S02]  /*8b20*/  HADD2.F32 R54, -RZ, R15.H0_H0 ;  /* 0x2000000fff367230 */ /* 0x000fe40000004100 */
[--C-:B------:R-:W-:Y:S01]  /*8b30*/  HADD2.F32 R50, -RZ, R35.reuse.H0_H0 ;  /* 0x20000023ff327230 */ /* 0x100fe20000004100 */
[----:B------:R-:W-:Y:S01]  /*8b40*/  F2FP.F16.F32.PACK_AB R13, R46, R13 ;  /* 0x0000000d2e0d723e */ /* 0x000fe200000000ff */
[----:B------:R-:W-:Y:S02]  /*8b50*/  HADD2.F32 R52, -RZ, R35.H1_H1 ;  /* 0x30000023ff347230 */ /* 0x000fe40000004100 */
[----:B------:R-:W-:Y:S01]  /*8b60*/  FMUL.FTZ R35, R54, R49 ;  /* 0x0000003136237220 */ /* 0x000fe20000410000 */
[----:B------:R-:W-:Y:S01]  /*8b70*/  HADD2.F32 R78, -RZ, R78.H0_H0 ;  /* 0x2000004eff4e7230 */ /* 0x000fe20000004100 */
[----:B------:R-:W-:Y:S01]  /*8b80*/  F2FP.F16.F32.PACK_AB R33, R48, R33 ;  /* 0x000000213021723e */ /* 0x000fe200000000ff */
[----:B------:R-:W-:-:S02]  /*8b90*/  HADD2.F32 R45, -RZ, R159.H1_H1 ;  /* 0x3000009fff2d7230 */ /* 0x000fc40000004100 */
[----:B------:R-:W-:Y:S02]  /*8ba0*/  HADD2.F32 R47, -RZ, R15.H1_H1 ;  /* 0x3000000fff2f7230 */ /* 0x000fe40000004100 */
[----:B------:R-:W-:Y:S01]  /*8bb0*/  FMUL.FTZ R15, R50, R49 ;  /* 0x00000031320f7220 */ /* 0x000fe20000410000 */
[----:B------:R-:W-:Y:S02]  /*8bc0*/  HADD2.F32 R66, -RZ, R66.H0_H0 ;  /* 0x20000042ff427230 */ /* 0x000fe40000004100 */
[-C--:B------:R-:W-:Y:S01]  /*8bd0*/  FMUL.FTZ R64, R52, R78.reuse ;  /* 0x0000004e34407220 */ /* 0x080fe20000410000 */
[-C--:B------:R-:W-:Y:S01]  /*8be0*/  FFMA.FTZ R35, R50, R45.reuse, R35 ;  /* 0x0000002d32237223 */ /* 0x080fe20000010023 */
[C---:B------:R-:W-:Y:S01]  /*8bf0*/  FMUL.FTZ R49, R47.reuse, R78 ;  /* 0x0000004e2f317220 */ /* 0x040fe20000410000 */
[----:B------:R-:W-:Y:S01]  /*8c00*/  FFMA.FTZ R15, R54, R45, -R15 ;  /* 0x0000002d360f7223 */ /* 0x000fe2000001080f */
[----:B------:R-:W-:Y:S01]  /*8c10*/  FFMA.FTZ R50, R47, R66, -R64 ;  /* 0x000000422f327223 */ /* 0x000fe20000010840 */
[----:B------:R-:W-:-:S02]  /*8c20*/  HADD2.F32 R51, -RZ, R42.H0_H0 ;  /* 0x2000002aff337230 */ /* 0x000fc40000004100 */
[----:B------:R-:W-:Y:S01]  /*8c30*/  FFMA.FTZ R52, R52, R66, R49 ;  /* 0x0000004234347223 */ /* 0x000fe20000010031 */
[----:B------:R-:W-:Y:S02]  /*8c40*/  HADD2.F32 R204, -RZ, R204.H0_H0 ;  /* 0x200000ccffcc7230 */ /* 0x000fe40000004100 */
[----:B------:R-:W-:Y:S01]  /*8c50*/  HADD2.F32 R45, -RZ, R32.H0_H0 ;  /* 0x20000020ff2d7230 */ /* 0x000fe20000004100 */
[----:B------:R-:W-:Y:S01]  /*8c60*/  F2FP.F16.F32.PACK_AB R15, R50, R15 ;  /* 0x0000000f320f723e */ /* 0x000fe200000000ff */
[----:B------:R-:W-:Y:S01]  /*8c70*/  HADD2.F32 R42, -RZ, R12.H0_H0 ;  /* 0x2000000cff2a7230 */ /* 0x000fe20000004100 */
[----:B------:R-:W-:Y:S01]  /*8c80*/  F2FP.F16.F32.PACK_AB R35, R52, R35 ;  /* 0x000000233423723e */ /* 0x000fe200000000ff */
[----:B------:R-:W-:Y:S02]  /*8c90*/  HADD2.F32 R47, -RZ, R32.H1_H1 ;  /* 0x30000020ff2f7230 */ /* 0x000fe40000004100 */
[----:B------:R-:W-:Y:S02]  /*8ca0*/  HADD2.F32 R32, -RZ, R12.H1_H1 ;  /* 0x3000000cff207230 */ /* 0x000fe40000004100 */
[----:B------:R-:W-:Y:S01]  /*8cb0*/  FMUL.FTZ R12, R42, R204 ;  /* 0x000000cc2a0c7220 */ /* 0x000fe20000410000 */
[----:B------:R-:W-:-:S02]  /*8cc0*/  HADD2.F32 R189, -RZ, R189.H0_H0 ;  /* 0x200000bdffbd7230 */ /* 0x000fc40000004100 */
[-C--:B------:R-:W-:Y:S01]  /*8cd0*/  FMUL.FTZ R53, R47, R51.reuse ;  /* 0x000000332f357220 */ /* 0x080fe20000410000 */
[----:B------:R-:W-:Y:S02]  /*8ce0*/  HADD2.F32 R49, -RZ, R11.H0_H0 ;  /* 0x2000000bff317230 */ /* 0x000fe40000004100 */
[C---:B------:R-:W-:Y:S01]  /*8cf0*/  FMUL.FTZ R54, R32.reuse, R51 ;  /* 0x0000003320367220 */ /* 0x040fe20000410000 */
[C---:B------:R-:W-:Y:S01]  /*8d00*/  FMUL.FTZ R11, R45.reuse, R204 ;  /* 0x000000cc2d0b7220 */ /* 0x040fe20000410000 */
[----:B------:R-:W-:Y:S01]  /*8d10*/  FFMA.FTZ R12, R45, R189, R12 ;  /* 0x000000bd2d0c7223 */ /* 0x000fe2000001000c */
[----:B------:R-:W-:Y:S02]  /*8d20*/  HADD2.F32 R159, -RZ, R159.H0_H0 ;  /* 0x2000009fff9f7230 */ /* 0x000fe40000004100 */
[-C--:B------:R-:W-:Y:S01]  /*8d30*/  FFMA.FTZ R32, R32, R49.reuse, -R53 ;  /* 0x0000003120207223 */ /* 0x080fe20000010835 */
[----:B------:R-:W-:Y:S01]  /*8d40*/  FFMA.FTZ R45, R47, R49, R54 ;  /* 0x000000312f2d7223 */ /* 0x000fe20000010036 */
[----:B------:R-:W-:-:S02]  /*8d50*/  HADD2.F32 R49, -RZ, R44.H0_H0 ;  /* 0x2000002cff317230 */ /* 0x000fc40000004100 */
[----:B------:R-:W-:Y:S01]  /*8d60*/  FFMA.FTZ R11, R42, R189, -R11 ;  /* 0x000000bd2a0b7223 */ /* 0x000fe2000001080b */
[----:B------:R-:W-:Y:S02]  /*8d70*/  HADD2.F32 R44, -RZ, R34.H0_H0 ;  /* 0x20000022ff2c7230 */ /* 0x000fe40000004100 */
[----:B------:R-:W-:Y:S02]  /*8d80*/  HADD2.F32 R47, -RZ, R200.H0_H0 ;  /* 0x200000c8ff2f7230 */ /* 0x000fe40000004100 */
[----:B------:R-:W-:Y:S01]  /*8d90*/  HADD2.F32 R42, -RZ, R14.H0_H0 ;  /* 0x2000000eff2a7230 */ /* 0x000fe20000004100 */
[----:B------:R-:W-:Y:S01]  /*8da0*/  F2FP.F16.F32.PACK_AB R32, R32, R11 ;  /* 0x0000000b2020723e */ /* 0x000fe200000000ff */
[----:B------:R-:W-:Y:S02]  /*8db0*/  HADD2.F32 R34, -RZ, R34.H1_H1 ;  /* 0x30000022ff227230 */ /* 0x000fe40000004100 */
[----:B------:R-:W-:Y:S01]  /*8dc0*/  FMUL.FTZ R51, R44, R47 ;  /* 0x0000002f2c337220 */ /* 0x000fe20000410000 */
[----:B------:R-:W-:-:S02]  /*8dd0*/  HADD2.F32 R14, -RZ, R14.H1_H1 ;  /* 0x3000000eff0e7230 */ /* 0x000fc40000004100 */
[----:B------:R-:W-:Y:S01]  /*8de0*/  FMUL.FTZ R47, R42, R47 ;  /* 0x0000002f2a2f7220 */ /* 0x000fe20000410000 */
[----:B------:R-:W-:Y:S02]  /*8df0*/  HADD2.F32 R43, -RZ, R43.H0_H0 ;  /* 0x2000002bff2b7230 */ /* 0x000fe40000004100 */
[----:B------:R-:W-:Y:S01]  /*8e00*/  FMUL.FTZ R53, R34, R49 ;  /* 0x0000003122357220 */ /* 0x000fe20000410000 */
[----:B------:R-:W-:Y:S01]  /*8e10*/  FFMA.FTZ R51, R42, R159, -R51 ;  /* 0x0000009f2a337223 */ /* 0x000fe20000010833 */
[----:B------:R-:W-:Y:S01]  /*8e20*/  FMUL.FTZ R49, R14, R49 ;  /* 0x000000310e317220 */ /* 0x000fe20000410000 */
[----:B------:R-:W-:Y:S01]  /*8e30*/  FFMA.FTZ R47, R44, R159, R47 ;  /* 0x0000009f2c2f7223 */ /* 0x000fe2000001002f */
[-C--:B------:R-:W-:Y:S01]  /*8e40*/  FFMA.FTZ R14, R14, R43.reuse, -R53 ;  /* 0x0000002b0e0e7223 */ /* 0x080fe20000010835 */
[----:B------:R-:W-:Y:S01]  /*8e50*/  F2FP.F16.F32.PACK_AB R42, R45, R12 ;  /* 0x0000000c2d2a723e */ /* 0x000fe200000000ff */
[----:B------:R-:W-:Y:S01]  /*8e60*/  FFMA.FTZ R34, R34, R43, R49 ;  /* 0x0000002b22227223 */ /* 0x000fe20000010031 */
[----:B------:R-:W-:-:S02]  /*8e70*/  IMAD.MOV.U32 R12, RZ, RZ, R32 ;  /* 0x000000ffff0c7224 */ /* 0x000fc400078e0020 */
[----:B------:R-:W-:Y:S02]  /*8e80*/  F2FP.F16.F32.PACK_AB R14, R14, R51 ;  /* 0x000000330e0e723e */ /* 0x000fe400000000ff */
[----:B------:R-:W-:Y:S02]  /*8e90*/  F2FP.F16.F32.PACK_AB R34, R34, R47 ;  /* 0x0000002f2222723e */ /* 0x000fe400000000ff */
[----:B------:R-:W-:-:S07]  /*8ea0*/  MOV R32, R42 ;  /* 0x0000002a00207202 */ /* 0x000fce0000000f00 */
.L_x_1666:
[----:B------:R-:W-:Y:S05]  /*8eb0*/  BSYNC B2 ;  /* 0x0000000000027941 */ /* 0x000fea0003800000 */
.L_x_1665:
[----:B--2---:R2:W-:Y:S04]  /*8ec0*/  ST.E.128 desc[UR60][R38.64], R12 ;  /* 0x0000000c26007985 */ /* 0x0045e8000c101d3c */
[----:B---3--:R2:W-:Y:S02]  /*8ed0*/  @!P4 ST.E.128 desc[UR60][R40.64], R32 ;  /* 0x000000202800c985 */ /* 0x0085e4000c101d3c */
.L_x_1664:
[----:B------:R-:W-:Y:S05]  /*8ee0*/  BSYNC B1 ;  /* 0x0000000000017941 */ /* 0x000fea0003800000 */
.L_x_1663:
[----:B------:R-:W-:Y:S01]  /*8ef0*/  ISETP.NE.AND P4, PT, R21, RZ, PT ;  /* 0x000000ff1500720c */ /* 0x000fe20003f85270 */
[----:B------:R-:W-:-:S12]  /*8f00*/  BSSY B1, `(.L_x_1667) ;  /* 0x0000073000017945 */ /* 0x000fd80003800000 */
[----:B------:R-:W-:Y:S05]  /*8f10*/  @!P4 BRA `(.L_x_1668) ;  /* 0x0000000400c4c947 */ /* 0x000fea0003800000 */
[----:B0--3--:R-:W-:Y:S01]  /*8f20*/  SEL R11, R125, R131, !P2 ;  /* 0x000000837d0b7207 */ /* 0x009fe20005000000 */
[----:B------:R-:W-:Y:S01]  /*8f30*/  BSSY B2, `(.L_x_1669) ;  /* 0x000006d000027945 */ /* 0x000fe20003800000 */
[C---:B--2---:R-:W-:Y:S02]  /*8f40*/  LEA R38, P5, R6.reuse, R116, 0x1 ;  /* 0x0000007406267211 */ /* 0x044fe400078a08ff */
        /* <DEDUP_REMOVED lines=22> */
[----:B---3--:R-:W-:Y:S01]  /*90b0*/  IMAD.MOV.U32 R45, RZ, RZ, R33 ;  /* 0x000000ffff2d7224 */ /* 0x008fe200078e0021 */
[----:B------:R-:W-:Y:S01]  /*90c0*/  SHF.R.U32.HI R51, RZ, 0x10, R73 ;  /* 0x00000010ff337819 */ /* 0x000fe20000011649 */
[----:B------:R-:W-:Y:S01]  /*90d0*/  IMAD.MOV.U32 R47, RZ, RZ, R35 ;  /* 0x000000ffff2f7224 */ /* 0x000fe200078e0023 */
[----:B--2---:R-:W-:Y:S01]  /*90e0*/  MOV R33, R15 ;  /* 0x0000000f00217202 */ /* 0x004fe20000000f00 */
[----:B------:R-:W-:Y:S01]  /*90f0*/  HADD2.F32 R50, -RZ, R152.H1_H1 ;  /* 0x30000098ff327230 */ /* 0x000fe20000004100 */
[----:B------:R-:W-:Y:S01]  /*9100*/  SHF.R.U32.HI R49, RZ, 0x10, R61 ;  /* 0x00000010ff317819 */ /* 0x000fe2000001163d */
[----:B------:R-:W-:Y:S01]  /*9110*/  HADD2.F32 R35, -RZ, R45.H0_H0 ;  /* 0x2000002dff237230 */ /* 0x000fe20000004100 */
[--C-:B------:R-:W-:Y:S01]  /*9120*/  SHF.R.U64 R44, R74, 0x10, R75.reuse ;  /* 0x000000104a2c7819 */ /* 0x100fe2000000124b */
[----:B------:R-:W-:Y:S01]  /*9130*/  HADD2.F32 R15, -RZ, R13.H0_H0 ;  /* 0x2000000dff0f7230 */ /* 0x000fe20000004100 */
[----:B------:R-:W-:Y:S01]  /*9140*/  SHF.R.U32.HI R74, RZ, 0x10, R75 ;  /* 0x00000010ff4a7819 */ /* 0x000fe2000001164b */
[----:B------:R-:W-:-:S02]  /*9150*/  HADD2.F32 R51, -RZ, R51.H0_H0 ;  /* 0x20000033ff337230 */ /* 0x000fc40000004100 */
[-C--:B------:R-:W-:Y:S01]  /*9160*/  FMUL.FTZ R52, R35, R50.reuse ;  /* 0x0000003223347220 */ /* 0x080fe20000410000 */
[----:B------:R-:W-:Y:S02]  /*9170*/  HADD2.F32 R46, -RZ, R13.H1_H1 ;  /* 0x3000000dff2e7230 */ /* 0x000fe40000004100 */
[C---:B------:R-:W-:Y:S01]  /*9180*/  FMUL.FTZ R50, R15.reuse, R50 ;  /* 0x000000320f327220 */ /* 0x040fe20000410000 */
[----:B------:R-:W-:Y:S01]  /*9190*/  HADD2.F32 R48, -RZ, R150.H1_H1 ;  /* 0x30000096ff307230 */ /* 0x000fe20000004100 */
[--C-:B------:R-:W-:Y:S01]  /*91a0*/  SHF.R.U64 R42, R62, 0x10, R63.reuse ;  /* 0x000000103e2a7819 */ /* 0x100fe2000000123f */
[----:B------:R-:W-:Y:S02]  /*91b0*/  HADD2.F32 R45, -RZ, R45.H1_H1 ;  /* 0x3000002dff2d7230 */ /* 0x000fe40000004100 */
[-C--:B------:R-:W-:Y:S01]  /*91c0*/  FMUL.FTZ R54, R46, R51.reuse ;  /* 0x000000332e367220 */ /* 0x080fe20000410000 */
[----:B------:R-:W-:Y:S02]  /*91d0*/  HADD2.F32 R49, -RZ, R49.H0_H0 ;  /* 0x20000031ff317230 */ /* 0x000fe40000004100 */
[-C--:B------:R-:W-:Y:S01]  /*91e0*/  FFMA.FTZ R13, R15, R48.reuse, -R52 ;  /* 0x000000300f0d7223 */ /* 0x080fe20000010834 */
[----:B------:R-:W-:Y:S01]  /*91f0*/  FFMA.FTZ R15, R35, R48, R50 ;  /* 0x00000030230f7223 */ /* 0x000fe20000010032 */
[C---:B------:R-:W-:Y:S01]  /*9200*/  FMUL.FTZ R53, R45.reuse, R51 ;  /* 0x000000332d357220 */ /* 0x040fe20000410000 */
[----:B------:R-:W-:Y:S01]  /*9210*/  SHF.R.U32.HI R62, RZ, 0x10, R63 ;  /* 0x00000010ff3e7819 */ /* 0x000fe2000001163f */
[----:B------:R-:W-:Y:S01]  /*9220*/  FFMA.FTZ R48, R45, R49, R54 ;  /* 0x000000312d307223 */ /* 0x000fe20000010036 */
[----:B------:R-:W-:Y:S01]  /*9230*/  HADD2.F32 R54, -RZ, R151.H1_H1 ;  /* 0x30000097ff367230 */ /* 0x000fe20000004100 */
[----:B0-----:R-:W-:Y:S01]  /*9240*/  SHF.R.U64 R11, R60, 0x10, R61 ;  /* 0x000000103c0b7819 */ /* 0x001fe2000000123d */
[----:B------:R-:W-:-:S02]  /*9250*/  HADD2.F32 R45, -RZ, R47.H0_H0 ;  /* 0x2000002fff2d7230 */ /* 0x000fc40000004100 */
[----:B------:R-:W-:Y:S01]  /*9260*/  FFMA.FTZ R46, R46, R49, -R53 ;  /* 0x000000312e2e7223 */ /* 0x000fe20000010835 */
[----:B------:R-:W-:Y:S01]  /*9270*/  HADD2.F32 R47, -RZ, R47.H1_H1 ;  /* 0x3000002fff2f7230 */ /* 0x000fe20000004100 */
[----:B------:R-:W-:Y:S01]  /*9280*/  SHF.R.U64 R43, R72, 0x10, R73 ;  /* 0x00000010482b7819 */ /* 0x000fe20000001249 */
[--C-:B------:R-:W-:Y:S02]  /*9290*/  HADD2.F32 R35, -RZ, R33.reuse.H0_H0 ;  /* 0x20000021ff237230 */ /* 0x100fe40000004100 */
[-C--:B------:R-:W-:Y:S01]  /*92a0*/  FMUL.FTZ R60, R45, R54.reuse ;  /* 0x000000362d3c7220 */ /* 0x080fe20000410000 */
[----:B------:R-:W-:Y:S01]  /*92b0*/  HADD2.F32 R74, -RZ, R74.H0_H0 ;  /* 0x2000004aff4a7230 */ /* 0x000fe20000004100 */
[----:B------:R-:W-:Y:S01]  /*92c0*/  F2FP.F16.F32.PACK_AB R13, R46, R13 ;  /* 0x0000000d2e0d723e */ /* 0x000fe200000000ff */
[----:B------:R-:W-:Y:S02]  /*92d0*/  HADD2.F32 R50, -RZ, R33.H1_H1 ;  /* 0x30000021ff327230 */ /* 0x000fe40000004100 */
[----:B------:R-:W-:Y:S01]  /*92e0*/  FMUL.FTZ R54, R35, R54 ;  /* 0x0000003623367220 */ /* 0x000fe20000410000 */
[----:B------:R-:W-:-:S02]  /*92f0*/  HADD2.F32 R52, -RZ, R149.H1_H1 ;  /* 0x30000095ff347230 */ /* 0x000fc40000004100 */
[-C--:B------:R-:W-:Y:S01]  /*9300*/  FMUL.FTZ R49, R47, R74.reuse ;  /* 0x0000004a2f317220 */ /* 0x080fe20000410000 */
[----:B------:R-:W-:Y:S02]  /*9310*/  HADD2.F32 R62, -RZ, R62.H0_H0 ;  /* 0x2000003eff3e7230 */ /* 0x000fe40000004100 */
[C---:B------:R-:W-:Y:S01]  /*9320*/  FMUL.FTZ R74, R50.reuse, R74 ;  /* 0x0000004a324a7220 */ /* 0x040fe20000410000 */
[----:B------:R-:W-:Y:S02]  /*9330*/  HADD2.F32 R152, -RZ, R152.H0_H0 ;  /* 0x20000098ff987230 */ /* 0x000fe40000004100 */
[-C--:B------:R-:W-:Y:S01]  /*9340*/  FFMA.FTZ R33, R35, R52.reuse, -R60 ;  /* 0x0000003423217223 */ /* 0x080fe2000001083c */
[----:B------:R-:W-:Y:S01]  /*9350*/  FFMA.FTZ R35, R45, R52, R54 ;  /* 0x000000342d237223 */ /* 0x000fe20000010036 */
[-C--:B------:R-:W-:Y:S01]  /*9360*/  FFMA.FTZ R52, R47, R62.reuse, R74 ;  /* 0x0000003e2f347223 */ /* 0x080fe2000001004a */
[----:B------:R-:W-:Y:S02]  /*9370*/  HADD2.F32 R47, -RZ, R43.H0_H0 ;  /* 0x2000002bff2f7230 */ /* 0x000fe40000004100 */
[----:B------:R-:W-:Y:S01]  /*9380*/  FFMA.FTZ R50, R50, R62, -R49 ;  /* 0x0000003e32327223 */ /* 0x000fe20000010831 */
[----:B------:R-:W-:-:S02]  /*9390*/  HADD2.F32 R45, -RZ, R32.H0_H0 ;  /* 0x20000020ff2d7230 */ /* 0x000fc40000004100 */
[----:B------:R-:W-:Y:S01]  /*93a0*/  HADD2.F32 R43, -RZ, R12.H0_H0 ;  /* 0x2000000cff2b7230 */ /* 0x000fe20000004100 */
[----:B------:R-:W-:Y:S01]  /*93b0*/  F2FP.F16.F32.PACK_AB R35, R52, R35 ;  /* 0x000000233423723e */ /* 0x000fe200000000ff */
[----:B------:R-:W-:Y:S02]  /*93c0*/  HADD2.F32 R32, -RZ, R32.H1_H1 ;  /* 0x30000020ff207230 */ /* 0x000fe40000004100 */
[-C--:B------:R-:W-:Y:S01]  /*93d0*/  FMUL.FTZ R54, R45, R152.reuse ;  /* 0x000000982d367220 */ /* 0x080fe20000410000 */
[----:B------:R-:W-:Y:S02]  /*93e0*/  HADD2.F32 R12, -RZ, R12.H1_H1 ;  /* 0x3000000cff0c7230 */ /* 0x000fe40000004100 */
[----:B------:R-:W-:Y:S01]  /*93f0*/  FMUL.FTZ R152, R43, R152 ;  /* 0x000000982b987220 */ /* 0x000fe20000410000 */
[----:B------:R-:W-:Y:S02]  /*9400*/  HADD2.F32 R11, -RZ, R11.H0_H0 ;  /* 0x2000000bff0b7230 */ /* 0x000fe40000004100 */
[----:B------:R-:W-:Y:S01]  /*9410*/  FMUL.FTZ R49, R32, R47 ;  /* 0x0000002f20317220 */ /* 0x000fe20000410000 */
[----:B------:R-:W-:-:S02]  /*9420*/  HADD2.F32 R150, -RZ, R150.H0_H0 ;  /* 0x20000096ff967230 */ /* 0x000fc40000004100 */
[C---:B------:R-:W-:Y:S01]  /*9430*/  FMUL.FTZ R47, R12.reuse, R47 ;  /* 0x0000002f0c2f7220 */ /* 0x040fe20000410000 */
[----:B------:R-:W-:Y:S02]  /*9440*/  HADD2.F32 R151, -RZ, R151.H0_H0 ;  /* 0x20000097ff977230 */ /* 0x000fe40000004100 */
[-C--:B------:R-:W-:Y:S01]  /*9450*/  FFMA.FTZ R49, R12, R11.reuse, -R49 ;  /* 0x0000000b0c317223 */ /* 0x080fe20000010831 */
[----:B------:R-:W-:Y:S02]  /*9460*/  HADD2.F32 R12, -RZ, R34.H0_H0 ;  /* 0x20000022ff0c7230 */ /* 0x000fe40000004100 */
[-C--:B------:R-:W-:Y:S01]  /*9470*/  FFMA.FTZ R152, R45, R150.reuse, R152 ;  /* 0x000000962d987223 */ /* 0x080fe20000010098 */
[----:B------:R-:W-:Y:S01]  /*9480*/  FFMA.FTZ R47, R32, R11, R47 ;  /* 0x0000000b202f7223 */ /* 0x000fe2000001002f */
[----:B------:R-:W-:Y:S02]  /*9490*/  HADD2.F32 R45, -RZ, R44.H0_H0 ;  /* 0x2000002cff2d7230 */ /* 0x000fe40000004100 */
[----:B------:R-:W-:Y:S01]  /*94a0*/  FFMA.FTZ R54, R43, R150, -R54 ;  /* 0x000000962b367223 */ /* 0x000fe20000010836 */
[----:B------:R-:W-:-:S02]  /*94b0*/  HADD2.F32 R11, -RZ, R14.H0_H0 ;  /* 0x2000000eff0b7230 */ /* 0x000fc40000004100 */
[----:B------:R-:W-:Y:S01]  /*94c0*/  FMUL.FTZ R32, R12, R151 ;  /* 0x000000970c207220 */ /* 0x000fe20000410000 */
[----:B------:R-:W-:Y:S01]  /*94d0*/  HADD2.F32 R34, -RZ, R34.H1_H1 ;  /* 0x30000022ff227230 */ /* 0x000fe20000004100 */
[----:B------:R-:W-:Y:S01]  /*94e0*/  F2FP.F16.F32.PACK_AB R50, R50, R33 ;  /* 0x000000213232723e */ /* 0x000fe200000000ff */
[----:B------:R-:W-:Y:S02]  /*94f0*/  HADD2.F32 R14, -RZ, R14.H1_H1 ;  /* 0x3000000eff0e7230 */ /* 0x000fe40000004100 */
        /* <DEDUP_REMOVED lines=12> */
[----:B------:R-:W-:-:S02]  /*95c0*/  F2FP.F16.F32.PACK_AB R12, R49, R54 ;  /* 0x00000036310c723e */ /* 0x000fc400000000ff */
[----:B------:R-:W-:Y:S01]  /*95d0*/  F2FP.F16.F32.PACK_AB R14, R51, R32 ;  /* 0x00000020330e723e */ /* 0x000fe200000000ff */
[----:B------:R-:W-:Y:S01]  /*95e0*/  IMAD.MOV.U32 R32, RZ, RZ, R152 ;  /* 0x000000ffff207224 */ /* 0x000fe200078e0098 */
[----:B------:R-:W-:-:S07]  /*95f0*/  F2FP.F16.F32.PACK_AB R34, R34, R151 ;  /* 0x000000972222723e */ /* 0x000fce00000000ff */
.L_x_1670:
[----:B------:R-:W-:Y:S05]  /*9600*/  BSYNC B2 ;  /* 0x0000000000027941 */ /* 0x000fea0003800000 */
.L_x_1669:
[----:B--2---:R4:W-:Y:S04]  /*9610*/  ST.E.128 desc[UR60][R38.64], R12 ;  /* 0x0000000c26007985 */ /* 0x0049e8000c101d3c */
[----:B---3--:R4:W-:Y:S02]  /*9620*/  @!P4 ST.E.128 desc[UR60][R40.64], R32 ;  /* 0x000000202800c985 */ /* 0x0089e4000c101d3c */
.L_x_1668:
[----:B------:R-:W-:Y:S05]  /*9630*/  BSYNC B1 ;  /* 0x0000000000017941 */ /* 0x000fea0003800000 */
.L_x_1667:
        /* <DEDUP_REMOVED lines=11> */
[----:B0-----:R-:W-:-:S03]  /*96f0*/  IMAD.SHL.U32 R11, R131, 0x8, RZ ;  /* 0x00000008830b7824 */ /* 0x001fc600078e00ff */
[----:B------:R-:W-:Y:S02]  /*9700*/  LEA.HI R12, R12, R131, RZ, 0x3 ;  /* 0x000000830c0c7211 */ /* 0x000fe400078f18ff */
[----:B------:R-:W-:Y:S02]  /*9710*/  LOP3.LUT R13, R181, 0x38, R11, 0xf8, !PT ;  /* 0x00000038b50d7812 */ /* 0x000fe400078ef80b */
[----:B------:R-:W-:Y:S02]  /*9720*/  SHF.R.S32.HI R15, RZ, 0x3, R12 ;  /* 0x00000003ff0f7819 */ /* 0x000fe4000001140c */
[----:B------:R-:W-:-:S03]  /*9730*/  LOP3.LUT R13, R13, R218, RZ, 0x3c, !PT ;  /* 0x000000da0d0d7212 */ /* 0x000fc600078e3cff */
[----:B------:R-:W-:-:S04]  /*9740*/  IMAD R12, R15, 0x1800, R188 ;  /* 0x000018000f0c7824 */ /* 0x000fc800078e02bc */
[----:B------:R-:W-:Y:S02]  /*9750*/  IMAD.IADD R12, R12, 0x1, R13 ;  /* 0x000000010c0c7824 */ /* 0x000fe400078e020d */
[C---:B------:R-:W-:Y:S02]  /*9760*/  IMAD R13, R19.reuse, 0x4800, R135 ;  /* 0x00004800130d7824 */ /* 0x040fe400078e0287 */
[----:B------:R-:W-:-:S03]  /*9770*/  IMAD R15, R19, 0x4800, R12 ;  /* 0x00004800130f7824 */ /* 0x000fc600078e020c */
[----:B------:R-:W-:Y:S01]  /*9780*/  LEA R13, R13, R18, 0x1 ;  /* 0x000000120d0d7211 */ /* 0x000fe200078e08ff */
[----:B------:R-:W-:-:S05]  /*9790*/  IMAD R32, R15, 0x2, R18 ;  /* 0x000000020f207824 */ /* 0x000fca00078e0212 */
[----:B------:R-:W0:Y:S04]  /*97a0*/  LDS.128 R12, [R13+0x18400] ;  /* 0x018400000d0c7984 */ /* 0x000e280000000c00 */
[----:B------:R-:W2:Y:S01]  /*97b0*/  LDS.128 R32, [R32+0x18400] ;  /* 0x0184000020207984 */ /* 0x000ea20000000c00 */
[----:B------:R-:W-:Y:S05]  /*97c0*/  @P5 BRA `(.L_x_1672) ;  /* 0x00000004005c5947 */ /* 0x000fea0003800000 */
[----:B0-----:R-:W-:Y:S01]  /*97d0*/  IMAD.MOV.U32 R44, RZ, RZ, R12 ;  /* 0x000000ffff2c7224 */ /* 0x001fe200078e000c */
[----:B------:R-:W-:Y:S01]  /*97e0*/  SHF.R.U32.HI R50, RZ, 0x10, R69 ;  /* 0x00000010ff327819 */ /* 0x000fe20000011645 */
[----:B--2---:R-:W-:Y:S01]  /*97f0*/  IMAD.MOV.U32 R12, RZ, RZ, R33 ;  /* 0x000000ffff0c7224 */ /* 0x004fe200078e0021 */
[----:B------:R-:W-:Y:S01]  /*9800*/  MOV R46, R35 ;  /* 0x00000023002e7202 */ /* 0x000fe20000000f00 */
[----:B------:R-:W-:Y:S01]  /*9810*/  IMAD.MOV.U32 R45, RZ, RZ, R32 ;  /* 0x000000ffff2d7224 */ /* 0x000fe200078e0020 */
[----:B------:R-:W-:Y:S01]  /*9820*/  SHF.R.U32.HI R48, RZ, 0x10, R57 ;  /* 0x00000010ff307819 */ /* 0x000fe20000011639 */
[----:B------:R-:W-:Y:S01]  /*9830*/  HADD2.F32 R49, -RZ, R148.H1_H1 ;  /* 0x30000094ff317230 */ /* 0x000fe20000004100 */
[----:B------:R-:W-:Y:S01]  /*9840*/  SHF.R.U32.HI R51, RZ, 0x10, R71 ;  /* 0x00000010ff337819 */ /* 0x000fe20000011647 */
[--C-:B------:R-:W-:Y:S01]  /*9850*/  HADD2.F32 R32, -RZ, R12.reuse.H0_H0 ;  /* 0x2000000cff207230 */ /* 0x100fe20000004100 */
[--C-:B------:R-:W-:Y:S01]  /*9860*/  SHF.R.U64 R40, R58, 0x10, R59.reuse ;  /* 0x000000103a287819 */ /* 0x100fe2000000123b */
[----:B------:R-:W-:Y:S01]  /*9870*/  HADD2.F32 R35, -RZ, R12.H1_H1 ;  /* 0x3000000cff237230 */ /* 0x000fe20000004100 */
[----:B------:R-:W-:Y:S01]  /*9880*/  SHF.R.U32.HI R58, RZ, 0x10, R59 ;  /* 0x00000010ff3a7819 */ /* 0x000fe2000001163b */
[----:B------:R-:W-:Y:S01]  /*9890*/  IMAD.MOV.U32 R33, RZ, RZ, R15 ;  /* 0x000000ffff217224 */ /* 0x000fe200078e000f */
[----:B------:R-:W-:Y:S01]  /*98a0*/  SHF.R.U64 R43, R68, 0x10, R69 ;  /* 0x00000010442b7819 */ /* 0x000fe20000001245 */
[--C-:B------:R-:W-:Y:S01]  /*98b0*/  HADD2.F32 R12, -RZ, R13.reuse.H0_H0 ;  /* 0x2000000dff0c7230 */ /* 0x100fe20000004100 */
[----:B------:R-:W-:Y:S01]  /*98c0*/  SHF.R.U64 R42, R56, 0x10, R57 ;  /* 0x00000010382a7819 */ /* 0x000fe20000001239 */
        /* <DEDUP_REMOVED lines=15> */
[----:B------:R-:W-:Y:S02]  /*99c0*/  HADD2.F32 R46, -RZ, R46.H1_H1 ;  /* 0x3000002eff2e7230 */ /* 0x000fe40000004100 */
[----:B------:R-:W-:Y:S02]  /*99d0*/  HADD2.F32 R51, -RZ, R51.H0_H0 ;  /* 0x20000033ff337230 */ /* 0x000fe40000004100 */
[----:B------:R-:W-:Y:S01]  /*99e0*/  FMUL.FTZ R52, R47, R50 ;  /* 0x000000322f347220 */ /* 0x000fe20000410000 */
[----:B------:R-:W-:Y:S01]  /*99f0*/  HADD2.F32 R35, -RZ, R33.H0_H0 ;  /* 0x20000021ff237230 */ /* 0x000fe20000004100 */
[----:B------:R-:W-:Y:S01]  /*9a00*/  F2FP.F16.F32.PACK_AB R15, R15, R12 ;  /* 0x0000000c0f0f723e */ /* 0x000fe200000000ff */
[----:B------:R-:W-:-:S02]  /*9a10*/  HADD2.F32 R48, -RZ, R145.H1_H1 ;  /* 0x30000091ff307230 */ /* 0x000fc40000004100 */
[-C--:B------:R-:W-:Y:S01]  /*9a20*/  FMUL.FTZ R54, R46, R51.reuse ;  /* 0x000000332e367220 */ /* 0x080fe20000410000 */
[----:B------:R-:W-:Y:S02]  /*9a30*/  HADD2.F32 R33, -RZ, R33.H1_H1 ;  /* 0x30000021ff217230 */ /* 0x000fe40000004100 */
[C---:B------:R-:W-:Y:S01]  /*9a40*/  FMUL.FTZ R50, R35.reuse, R50 ;  /* 0x0000003223327220 */ /* 0x040fe20000410000 */
        /* <DEDUP_REMOVED lines=8> */
[----:B------:R-:W-:Y:S02]  /*9ad0*/  HADD2.F32 R43, -RZ, R43.H0_H0 ;  /* 0x2000002bff2b7230 */ /* 0x000fe40000004100 */
[----:B------:R-:W-:Y:S01]  /*9ae0*/  FMUL.FTZ R46, R35, R148 ;  /* 0x00000094232e7220 */ /* 0x000fe20000410000 */
[----:B------:R-:W-:Y:S02]  /*9af0*/  HADD2.F32 R45, -RZ, R45.H1_H1 ;  /* 0x3000002dff2d7230 */ /* 0x000fe40000004100 */
[----:B------:R-:W-:Y:S01]  /*9b00*/  FFMA.FTZ R50, R47, R48, R50 ;  /* 0x000000302f327223 */ /* 0x000fe20000010032 */
[----:B------:R-:W-:-:S02]  /*9b10*/  HADD2.F32 R146, -RZ, R146.H0_H0 ;  /* 0x20000092ff927230 */ /* 0x000fc40000004100 */
[----:B------:R-:W-:Y:S01]  /*9b20*/  FMUL.FTZ R148, R33, R148 ;  /* 0x0000009421947220 */ /* 0x000fe20000410000 */
[----:B------:R-:W-:Y:S02]  /*9b30*/  HADD2.F32 R44, -RZ, R44.H1_H1 ;  /* 0x3000002cff2c7230 */ /* 0x000fe40000004100 */
[-C--:B------:R-:W-:Y:S01]  /*9b40*/  FMUL.FTZ R47, R45, R43.reuse ;  /* 0x0000002b2d2f7220 */ /* 0x080fe20000410000 */
[----:B------:R-:W-:Y:S02]  /*9b50*/  HADD2.F32 R42, -RZ, R42.H0_H0 ;  /* 0x2000002aff2a7230 */ /* 0x000fe40000004100 */
[-C--:B------:R-:W-:Y:S01]  /*9b60*/  FFMA.FTZ R148, R35, R146.reuse, R148 ;  /* 0x0000009223947223 */ /* 0x080fe20000010094 */
[----:B------:R-:W-:Y:S01]  /*9b70*/  FFMA.FTZ R46, R33, R146, -R46 ;  /* 0x00000092212e7223 */ /* 0x000fe2000001082e */
[C---:B------:R-:W-:Y:S01]  /*9b80*/  FMUL.FTZ R48, R44.reuse, R43 ;  /* 0x0000002b2c307220 */ /* 0x040fe20000410000 */
[----:B------:R-:W-:Y:S02]  /*9b90*/  HADD2.F32 R35, -RZ, R34.H0_H0 ;  /* 0x20000022ff237230 */ /* 0x000fe40000004100 */
[----:B------:R-:W-:Y:S01]  /*9ba0*/  FFMA.FTZ R47, R44, R42, -R47 ;  /* 0x0000002a2c2f7223 */ /* 0x000fe2000001082f */
[----:B------:R-:W-:-:S02]  /*9bb0*/  HADD2.F32 R44, -RZ, R147.H0_H0 ;  /* 0x20000093ff2c7230 */ /* 0x000fc40000004100 */
[----:B------:R-:W-:Y:S01]  /*9bc0*/  FFMA.FTZ R45, R45, R42, R48 ;  /* 0x0000002a2d2d7223 */ /* 0x000fe20000010030 */
[----:B------:R-:W-:Y:S01]  /*9bd0*/  HADD2.F32 R43, -RZ, R41.H0_H0 ;  /* 0x20000029ff2b7230 */ /* 0x000fe20000004100 */
[----:B------:R-:W-:Y:S01]  /*9be0*/  F2FP.F16.F32.PACK_AB R51, R51, R52 ;  /* 0x000000343333723e */ /* 0x000fe200000000ff */
[----:B------:R-:W-:Y:S01]  /*9bf0*/  HADD2.F32 R33, -RZ, R14.H0_H0 ;  /* 0x2000000eff217230 */ /* 0x000fe20000004100 */
[----:B------:R-:W-:Y:S01]  /*9c00*/  F2FP.F16.F32.PACK_AB R12, R47, R46 ;  /* 0x0000002e2f0c723e */ /* 0x000fe200000000ff */
[----:B------:R-:W-:Y:S02]  /*9c10*/  HADD2.F32 R34, -RZ, R34.H1_H1 ;  /* 0x30000022ff227230 */ /* 0x000fe40000004100 */
[----:B------:R-:W-:Y:S02]  /*9c20*/  HADD2.F32 R14, -RZ, R14.H1_H1 ;  /* 0x3000000eff0e7230 */ /* 0x000fe40000004100 */
[----:B------:R-:W-:Y:S02]  /*9c30*/  HADD2.F32 R41, -RZ, R40.H0_H0 ;  /* 0x20000028ff297230 */ /* 0x000fe40000004100 */
[----:B------:R-:W-:Y:S01]  /*9c40*/  FMUL.FTZ R40, R35, R44 ;  /* 0x0000002c23287220 */ /* 0x000fe20000410000 */
[----:B------:R-:W-:-:S02]  /*9c50*/  HADD2.F32 R42, -RZ, R145.H0_H0 ;  /* 0x20000091ff2a7230 */ /* 0x000fc40000004100 */
[-C--:B------:R-:W-:Y:S01]  /*9c60*/  FMUL.FTZ R49, R34, R43.reuse ;  /* 0x0000002b22317220 */ /* 0x080fe20000410000 */
[C---:B------:R-:W-:Y:S01]  /*9c70*/  FMUL.FTZ R44, R33.reuse, R44 ;  /* 0x0000002c212c7220 */ /* 0x040fe20000410000 */
[C---:B------:R-:W-:Y:S01]  /*9c80*/  FMUL.FTZ R43, R14.reuse, R43 ;  /* 0x0000002b0e2b7220 */ /* 0x040fe20000410000 */
[-C--:B------:R-:W-:Y:S02]  /*9c90*/  FFMA.FTZ R40, R33, R42.reuse, -R40 ;  /* 0x0000002a21287223 */ /* 0x080fe40000010828 */
        /* <DEDUP_REMOVED lines=10> */
.L_x_1672:
[----:B------:R-:W-:Y:S05]  /*9d40*/  BSYNC B1 ;  /* 0x0000000000017941 */ /* 0x000fea0003800000 */
.L_x_1671:
[----:B0-----:R0:W-:Y:S01]  /*9d50*/  ST.E.128 desc[UR60][R38.64], R12 ;  /* 0x0000000c26007985 */ /* 0x0011e2000c101d3c */
[----:B------:R-:W-:-:S13]  /*9d60*/  ISETP.GE.AND P4, PT, R11, R128, PT ;  /* 0x000000800b00720c */ /* 0x000fda0003f86270 */
[----:B------:R-:W-:Y:S05]  /*9d70*/  @P4 BRA `(.L_x_1619) ;  /* 0x0000000400e84947 */ /* 0x000fea0003800000 */
[----:B------:R-:W-:-:S05]  /*9d80*/  IMAD.WIDE R36, R11, 0x2, R36 ;  /* 0x000000020b247825 */ /* 0x000fca00078e0224 */
[----:B--2---:R2:W-:Y:S01]  /*9d90*/  ST.E.128 desc[UR60][R36.64], R32 ;  /* 0x0000002024007985 */ /* 0x0045e2000c101d3c */
[----:B------:R-:W-:Y:S05]  /*9da0*/  BRA `(.L_x_1619) ;  /* 0x0000000400dc7947 */ /* 0x000fea0003800000 */
.L_x_1584:
[----:B------:R-:W2:Y:S02]  /*9db0*/  LDL R11, [R1+0x30] ;  /* 0x00003000010b7983 */ /* 0x000ea40000100800 */
[----:B--2---:R-:W-:-:S13]  /*9dc0*/  R2UR UR4, R11 ;  /* 0x000000000b0472ca */ /* 0x004fda00000e0000 */
[----:B------:R-:W-:-:S06]  /*9dd0*/  UISETP.NE.AND UP0, UPT, UR4, 0x3, UPT ;  /* 0x000000030400788c */ /* 0x000fcc000bf05270 */
[----:B------:R-:W-:-:S13]  /*9de0*/  PLOP3.LUT P0, PT, PT, PT, UP0, 0x80, 0x0 ;  /* 0x000000000000781c */ /* 0x000fda0003f0f008 */
[----:B------:R-:W-:Y:S05]  /*9df0*/  @!P0 BRA `(.L_x_1673) ;  /* 0x0000000000048947 */ /* 0x000fea0003800000 */
[----:B------:R-:W-:Y:S01]  /*9e00*/  BPT.TRAP 0x1 ;  /* 0x000000040000795c */ /* 0x000fe20000300000 */
.L_x_1673:
[----:B------:R-:W-:Y:S01]  /*9e10*/  IMAD R86, R19, 0x8, R18 ;  /* 0x0000000813567824 */ /* 0x000fe200078e0212 */
[----:B------:R-:W-:Y:S01]  /*9e20*/  SHF.L.U32 R87, R175, 0x1f, RZ ;  /* 0x0000001faf577819 */ /* 0x000fe200000006ff */
[----:B------:R-:W-:Y:S01]  /*9e30*/  BSSY B1, `(.L_x_1674) ;  /* 0x0000004000017945 */ /* 0x000fe20003800000 */
[----:B------:R-:W-:Y:S02]  /*9e40*/  SHF.R.S32.HI R31, RZ, 0x1f, R29 ;  /* 0x0000001fff1f7819 */ /* 0x000fe4000001141d */
[----:B------:R-:W0:Y:S02]  /*9e50*/  SYNCS.PHASECHK.TRANS64.TRYWAIT P4, [R86+URZ+0x2a890], R87 ;  /* 0x02a89057560075a7 */ /* 0x000e24000808017f */
[----:B0-----:R-:W-:Y:S05]  /*9e60*/  @!P4 BRA `(.L_x_1675) ;  /* 0x000001e000d0c947 */ /* 0x001fea0003800000 */
.L_x_2023:
[----:B------:R-:W-:Y:S05]  /*9e70*/  BSYNC B1 ;  /* 0x0000000000017941 */ /* 0x000fea0003800000 */
.L_x_1674:
        /* <DEDUP_REMOVED lines=27> */
.L_x_2027:
        /* <DEDUP_REMOVED lines=12> */
[----:B--2---:R-:W-:Y:S02]  /*a0f0*/  @!P5 IMAD.MOV.U32 R34, RZ, RZ, R37 ;  /* 0x000000ffff22d224 */ /* 0x004fe400078e0025 */
[----:B------:R-:W-:Y:S02]  /*a100*/  @!P5 IMAD.MOV.U32 R35, RZ, RZ, R36 ;  /* 0x000000ffff23d224 */ /* 0x000fe400078e0024 */
[----:B------:R-:W-:-:S05]  /*a110*/  @!P5 IMAD.WIDE R34, R11, 0x2, R34 ;  /* 0x000000020b22d825 */ /* 0x000fca00078e0222 */
        /* <DEDUP_REMOVED lines=22> */
.L_x_1678:
[----:B------:R-:W-:Y:S05]  /*a280*/  BSYNC B1 ;  /* 0x0000000000017941 */ /* 0x000fea0003800000 */
.L_x_1677:
[----:B------:R-:W-:-:S03]  /*a290*/  UMOV UR4, 0xffffffff ;  /* 0xffffffff00047882 */ /* 0x000fc60000000000 */
[----:B------:R-:W-:Y:S05]  /*a2a0*/  BRA.DIV UR4, `(.L_x_1679) ;  /* 0x000001e204207947 */ /* 0x000fea000b800000 */
[----:B--2---:R2:W0:Y:S04]  /*a2b0*/  SHFL.IDX PT, R36, R39, 0x1, 0x1c1f ;  /* 0x003c1f0027247f89 */ /* 0x00442800000e0000 */
[----:B---3--:R2:W3:Y:S02]  /*a2c0*/  SHFL.IDX PT, R37, R38, 0x1, 0x1c1f ;  /* 0x003c1f0026257f89 */ /* 0x0084e400000e0000 */
.L_x_2031:
        /* <DEDUP_REMOVED lines=12> */
[----:B0-----:R-:W-:Y:S02]  /*a390*/  @!P5 IMAD.MOV.U32 R34, RZ, RZ, R37 ;  /* 0x000000ffff22d224 */ /* 0x001fe400078e0025 */
[----:B------:R-:W-:Y:S02]  /*a3a0*/  @!P5 IMAD.MOV.U32 R35, RZ, RZ, R36 ;  /* 0x000000ffff23d224 */ /* 0x000fe400078e0024 */
[----:B------:R-:W-:-:S05]  /*a3b0*/  @!P5 IMAD.WIDE R34, R11, 0x2, R34 ;  /* 0x000000020b22d825 */ /* 0x000fca00078e0222 */
        /* <DEDUP_REMOVED lines=22> */
.L_x_1619:
[----:B------:R-:W-:Y:S05]  /*a520*/  BSYNC B0 ;  /* 0x0000000000007941 */ /* 0x000fea0003800000 */
.L_x_1583:
        /* <DEDUP_REMOVED lines=17> */
.L_x_1681:
[----:B------:R-:W-:Y:S05]  /*a640*/  BSYNC B0 ;  /* 0x0000000000007941 */ /* 0x000fea0003800000 */
.L_x_1680:
[----:B------:R-:W3:Y:S01]  /*a650*/  SYNCS.PHASECHK.TRANS64.TRYWAIT P0, [R86+URZ+0x2a8b0], R87 ;  /* 0x02a8b057560075a7 */ /* 0x000ee2000800017f */
[----:B------:R-:W-:Y:S04]  /*a660*/  BSSY B0, `(.L_x_1682) ;  /* 0x0000002000007945 */ /* 0x000fe80003800000 */
[----:B---3--:R-:W-:Y:S05]  /*a670*/  @!P0 BRA `(.L_x_1683) ;  /* 0x000001dc00788947 */ /* 0x008fea0003800000 */
.L_x_2032:
[----:B------:R-:W-:Y:S05]  /*a680*/  BSYNC B0 ;  /* 0x0000000000007941 */ /* 0x000fea0003800000 */
.L_x_1682:
[----:B------:R-:W-:Y:S01]  /*a690*/  ULDC.64 UR4, c[0x0][0x328] ;  /* 0x0000ca0000047ab9 */ /* 0x000fe20000000a00 */
[----:B------:R-:W-:Y:S01]  /*a6a0*/  IMAD.IADD R85, R85, 0x1, -R174 ;  /* 0x0000000155557824 */ /* 0x000fe200078e0aae */
[----:B------:R-:W-:Y:S01]  /*a6b0*/  BSSY B0, `(.L_x_1684) ;  /* 0x000002e000007945 */ /* 0x000fe20003800000 */
[----:B--2-4-:R-:W-:Y:S02]  /*a6c0*/  IMAD R14, R31, UR4, RZ ;  /* 0x000000041f0e7c24 */ /* 0x014fe4000f8e02ff */
[----:B------:R-:W-:Y:S01]  /*a6d0*/  IMAD.WIDE.U32 R12, R29, UR4, RZ ;  /* 0x000000041d0c7c25 */ /* 0x000fe2000f8e00ff */
[----:B------:R-:W-:-:S03]  /*a6e0*/  ISETP.GE.AND P0, PT, R85, 0x1, PT ;  /* 0x000000015500780c */ /* 0x000fc60003f06270 */
[----:B------:R-:W-:Y:S01]  /*a6f0*/  IMAD R29, R29, UR5, R14 ;  /* 0x000000051d1d7c24 */ /* 0x000fe2000f8e020e */
[----:B------:R-:W-:Y:S01]  /*a700*/  ULDC.64 UR4, c[0x0][0x338] ;  /* 0x0000ce0000047ab9 */ /* 0x000fe20000000a00 */
[----:B------:R-:W-:Y:S02]  /*a710*/  IMAD R14, R19, 0x3000, R3 ;  /* 0x00003000130e7824 */ /* 0x000fe400078e0203 */
[----:B0-----:R-:W-:Y:S02]  /*a720*/  IMAD R11, R84, UR4, RZ ;  /* 0x00000004540b7c24 */ /* 0x001fe4000f8e02ff */
[----:B------:R-:W-:Y:S02]  /*a730*/  IMAD.IADD R13, R13, 0x1, R29 ;  /* 0x000000010d0d7824 */ /* 0x000fe400078e021d */
        /* <DEDUP_REMOVED lines=8> */
[----:B------:R-:W-:Y:S01]  /*a7c0*/  IMAD.IADD R28, R127, 0x1, R14 ;  /* 0x000000017f1c7824 */ /* 0x000fe200078e020e */
[----:B------:R-:W-:Y:S01]  /*a7d0*/  IADD3 R11, R13, R11, RZ ;  /* 0x0000000b0d0b7210 */ /* 0x000fe20007ffe0ff */
[--C-:B------:R-:W-:Y:S01]  /*a7e0*/  IMAD R34, R14, 0x2, R119.reuse ;  /* 0x000000020e227824 */ /* 0x100fe200078e0277 */
[----:B------:R-:W-:Y:S01]  /*a7f0*/  LEA R31, P5, R12, UR4, 0x1 ;  /* 0x000000040c1f7c11 */ /* 0x000fe2000f8a08ff */
[----:B------:R-:W-:-:S03]  /*a800*/  IMAD R35, R28, 0x2, R119 ;  /* 0x000000021c237824 */ /* 0x000fc600078e0277 */
        /* <DEDUP_REMOVED lines=9> */
[----:B------:R-:W-:Y:S01]  /*a8a0*/  @P0 IMAD.SHL.U32 R37, R170, 0x8, RZ ;  /* 0x00000008aa250824 */ /* 0x000fe200078e00ff */
[----:B-----5:R2:W-:Y:S01]  /*a8b0*/  @P5 ST.E.128 desc[UR60][R32.64], R12 ;  /* 0x0000000c20005985 */ /* 0x0205e2000c101d3c */
[----:B------:R-:W-:-:S03]  /*a8c0*/  ISETP.NE.AND P5, PT, R10, RZ, PT ;  /* 0x000000ff0a00720c */ /* 0x000fc60003fa5270 */
[----:B------:R-:W4:Y:S01]  /*a8d0*/  @P0 LDS.128 R12, [R35] ;  /* 0x00000000230c0984 */ /* 0x000f220000000c00 */
[----:B--2---:R-:W-:-:S09]  /*a8e0*/  @P0 IMAD.WIDE R32, R37, 0x2, R28 ;  /* 0x0000000225200825 */ /* 0x004fd200078e021c */
[----:B------:R-:W-:Y:S01]  /*a8f0*/  @P5 IMAD.SHL.U32 R37, R171, 0x8, RZ ;  /* 0x00000008ab255824 */ /* 0x000fe200078e00ff */
[----:B----4-:R2:W-:Y:S01]  /*a900*/  @P0 ST.E.128 desc[UR60][R32.64], R12 ;  /* 0x0000000c20000985 */ /* 0x0105e2000c101d3c */
[----:B------:R-:W-:-:S03]  /*a910*/  ISETP.NE.AND P0, PT, R20, RZ, PT ;  /* 0x000000ff1400720c */ /* 0x000fc60003f05270 */
[----:B------:R-:W4:Y:S01]  /*a920*/  @P5 LDS.128 R12, [R34+0x3000] ;  /* 0x00300000220c5984 */ /* 0x000f220000000c00 */
[----:B--2---:R-:W-:-:S05]  /*a930*/  @P5 IMAD.WIDE R32, R37, 0x2, R28 ;  /* 0x0000000225205825 */ /* 0x004fca00078e021c */
[----:B----4-:R-:W-:Y:S04]  /*a940*/  @P5 ST.E.128 desc[UR60][R32.64], R12 ;  /* 0x0000000c20005985 */ /* 0x010fe8000c101d3c */
[C---:B------:R-:W-:Y:S01]  /*a950*/  @P0 LEA R28, P5, R23.reuse, R28, 0x1 ;  /* 0x0000001c171c0211 */ /* 0x040fe200078a08ff */
[----:B------:R-:W2:Y:S03]  /*a960*/  @P0 LDS.128 R12, [R35+0x3000] ;  /* 0x00300000230c0984 */ /* 0x000ea60000000c00 */
[----:B------:R-:W-:-:S05]  /*a970*/  @P0 LEA.HI.X R29, R23, R29, R173, 0x1, P5 ;  /* 0x0000001d171d0211 */ /* 0x000fca00028f0cad */
[----:B--2---:R2:W-:Y:S04]  /*a980*/  @P0 ST.E.128 desc[UR60][R28.64], R12 ;  /* 0x0000000c1c000985 */ /* 0x0045e8000c101d3c */
.L_x_1685:
[----:B------:R-:W-:Y:S05]  /*a990*/  BSYNC B0 ;  /* 0x0000000000007941 */ /* 0x000fea0003800000 */
.L_x_1684:
[----:B------:R-:W-:Y:S01]  /*a9a0*/  ISETP.GE.AND P0, PT, R85, 0x41, PT ;  /* 0x000000415500780c */ /* 0x000fe20003f06270 */
[----:B--2-4-:R2:W4:Y:S01]  /*a9b0*/  SHFL.IDX PT, R29, R11, 0x1, 0x1c1f ;  /* 0x003c1f000b1d7f89 */ /* 0x01452200000e0000 */
[----:B------:R-:W-:Y:S03]  /*a9c0*/  BSSY B0, `(.L_x_1686) ;  /* 0x0000017000007945 */ /* 0x000fe60003800000 */
[----:B------:R2:W0:Y:S08]  /*a9d0*/  SHFL.IDX PT, R28, R31, 0x1, 0x1c1f ;  /* 0x003c1f001f1c7f89 */ /* 0x00043000000e0000 */
[----:B--2---:R-:W-:Y:S05]  /*a9e0*/  @!P0 BRA `(.L_x_1687) ;  /* 0x0000000000508947 */ /* 0x004fea0003800000 */
[----:B------:R-:W-:-:S13]  /*a9f0*/  ISETP.NE.AND P5, PT, R4, RZ, PT ;  /* 0x000000ff0400720c */ /* 0x000fda0003fa5270 */
[----:B------:R-:W2:Y:S01]  /*aa00*/  @P5 LDS.128 R12, [R34+0x2000] ;  /* 0x00200000220c5984 */ /* 0x000ea20000000c00 */
[----:B0-----:R-:W-:-:S04]  /*aa10*/  @P5 LEA R32, P0, R16, R28, 0x1 ;  /* 0x0000001c10205211 */ /* 0x001fc800078008ff */
[----:B----4-:R-:W-:Y:S02]  /*aa20*/  @P5 LEA.HI.X R33, R16, R29, R17, 0x1, P0 ;  /* 0x0000001d10215211 */ /* 0x010fe400000f0c11 */
[----:B------:R-:W-:-:S13]  /*aa30*/  ISETP.NE.AND P0, PT, R9, RZ, PT ;  /* 0x000000ff0900720c */ /* 0x000fda0003f05270 */
[----:B------:R-:W-:Y:S01]  /*aa40*/  @P0 SHF.L.U32 R11, R170, 0x3, RZ ;  /* 0x00000003aa0b0819 */ /* 0x000fe200000006ff */
[----:B--2---:R0:W-:Y:S01]  /*aa50*/  @P5 ST.E.128 desc[UR60][R32.64], R12 ;  /* 0x0000000c20005985 */ /* 0x0041e2000c101d3c */
[----:B------:R-:W-:-:S03]  /*aa60*/  ISETP.NE.AND P5, PT, R10, RZ, PT ;  /* 0x000000ff0a00720c */ /* 0x000fc60003fa5270 */
[----:B------:R-:W2:Y:S01]  /*aa70*/  @P0 LDS.128 R12, [R35+0x2000] ;  /* 0x00200000230c0984 */ /* 0x000ea20000000c00 */
[----:B0-----:R-:W-:-:S09]  /*aa80*/  @P0 IMAD.WIDE R32, R11, 0x2, R28 ;  /* 0x000000020b200825 */ /* 0x001fd200078e021c */
[----:B------:R-:W-:Y:S01]  /*aa90*/  @P5 IMAD.SHL.U32 R11, R171, 0x8, RZ ;  /* 0x00000008ab0b5824 */ /* 0x000fe200078e00ff */
[----:B--2---:R0:W-:Y:S01]  /*aaa0*/  @P0 ST.E.128 desc[UR60][R32.64], R12 ;  /* 0x0000000c20000985 */ /* 0x0041e2000c101d3c */
[----:B------:R-:W-:-:S03]  /*aab0*/  ISETP.NE.AND P0, PT, R20, RZ, PT ;  /* 0x000000ff1400720c */ /* 0x000fc60003f05270 */
[----:B------:R-:W2:Y:S01]  /*aac0*/  @P5 LDS.128 R12, [R34+0x5000] ;  /* 0x00500000220c5984 */ /* 0x000ea20000000c00 */
[----:B0-----:R-:W-:-:S05]  /*aad0*/  @P5 IMAD.WIDE R32, R11, 0x2, R28 ;  /* 0x000000020b205825 */ /* 0x001fca00078e021c */
[----:B--2---:R-:W-:Y:S04]  /*aae0*/  @P5 ST.E.128 desc[UR60][R32.64], R12 ;  /* 0x0000000c20005985 */ /* 0x004fe8000c101d3c */
[C---:B------:R-:W-:Y:S01]  /*aaf0*/  @P0 LEA R28, P5, R23.reuse, R28, 0x1 ;  /* 0x0000001c171c0211 */ /* 0x040fe200078a08ff */
[----:B------:R-:W0:Y:S03]  /*ab00*/  @P0 LDS.128 R12, [R35+0x5000] ;  /* 0x00500000230c0984 */ /* 0x000e260000000c00 */
[----:B------:R-:W-:-:S05]  /*ab10*/  @P0 LEA.HI.X R29, R23, R29, R173, 0x1, P5 ;  /* 0x0000001d171d0211 */ /* 0x000fca00028f0cad */
[----:B0-----:R2:W-:Y:S04]  /*ab20*/  @P0 ST.E.128 desc[UR60][R28.64], R12 ;  /* 0x0000000c1c000985 */ /* 0x0015e8000c101d3c */
.L_x_1687:
[----:B------:R-:W-:Y:S05]  /*ab30*/  BSYNC B0 ;  /* 0x0000000000007941 */ /* 0x000fea0003800000 */
.L_x_1686:
[----:B------:R-:W-:Y:S01]  /*ab40*/  @!PT LDS RZ, [RZ] ;  /* 0x00000000fffff984 */ /* 0x000fe20000000800 */
[----:B------:R-:W-:Y:S01]  /*ab50*/  @!PT LDS RZ, [RZ] ;  /* 0x00000000fffff984 */ /* 0x000fe20000000800 */
[----:B------:R-:W-:Y:S01]  /*ab60*/  @!PT LDS RZ, [RZ] ;  /* 0x00000000fffff984 */ /* 0x000fe20000000800 */
[----:B------:R-:W-:Y:S01]  /*ab70*/  @!PT LDS RZ, [RZ] ;  /* 0x00000000fffff984 */ /* 0x000fe20000000800 */
[----:B------:R5:W-:Y:S06]  /*ab80*/  MEMBAR.ALL.CTA ;  /* 0x0000000000007992 */ /* 0x000bec0000008000 */
[----:B-----5:R-:W5:Y:S01]  /*ab90*/  FENCE.VIEW.ASYNC.S ;  /* 0x00000000000073c6 */ /* 0x020f620000000000 */
[----:B-1-3--:R-:W-:Y:S01]  /*aba0*/  @!P4 VIADD R86, R86, 0x2a8c0 ;  /* 0x0002a8c05656c836 */ /* 0x00afe20000000000 */
[----:B-----5:R1:W-:Y:S01]  /*abb0*/  BAR.SYNC.DEFER_BLOCKING R144, 0x80 ;  /* 0x000200900000751d */ /* 0x0203e20000010000 */
[----:B------:R-:W-:Y:S01]  /*abc0*/  ISETP.NE.AND P5, PT, R123, RZ, PT ;  /* 0x000000ff7b00720c */ /* 0x000fe20003fa5270 */
[----:B------:R-:W-:-:S02]  /*abd0*/  VIADD R19, R19, 0x1 ;  /* 0x0000000113137836 */ /* 0x000fc40000000000 */
[----:B------:R-:W-:Y:S02]  /*abe0*/  @!P4 PRMT R86, RZ, 0x654, R86 ;  /* 0x00000654ff56c816 */ /* 0x000fe40000000056 */
[----:B------:R-:W-:Y:S02]  /*abf0*/  PLOP3.LUT P0, PT, PT, PT, PT, 0x8, 0x0 ;  /* 0x000000000000781c */ /* 0x000fe40003f0e170 */
[----:B------:R1:W-:Y:S01]  /*ac00*/  @!P4 SYNCS.ARRIVE.TRANS64.RED.A1T0 RZ, [R86+URZ], RZ ;  /* 0x000000ff56ffc9a7 */ /* 0x0003e2000810043f */
[----:B------:R-:W-:-:S04]  /*ac10*/  ISETP.NE.AND P4, PT, R19, 0x2, PT ;  /* 0x000000021300780c */ /* 0x000fc80003f85270 */
[----:B--2---:R-:W-:Y:S02]  /*ac20*/  SEL R12, RZ, 0x1, P4 ;  /* 0x00000001ff0c7807 */ /* 0x004fe40002000000 */
[----:B------:R-:W-:Y:S02]  /*ac30*/  SEL R19, R19, RZ, P4 ;  /* 0x000000ff13137207 */ /* 0x000fe40002000000 */
[----:B------:R-:W-:Y:S01]  /*ac40*/  LOP3.LUT R175, R175, R12, RZ, 0x3c, !PT ;  /* 0x0000000cafaf7212 */ /* 0x000fe200078e3cff */
[----:B-1----:R-:W-:Y:S06]  /*ac50*/  @P5 BRA `(.L_x_1688) ;  /* 0xffffff7c00345947 */ /* 0x002fec000383ffff */
.L_x_1578:
[----:B------:R-:W1:Y:S01]  /*ac60*/  LDC R0, c[0x0][0x448] ;  /* 0x00011200ff007b82 */ /* 0x000e620000000800 */
[----:B------:R-:W-:Y:S01]  /*ac70*/  IADD3 R5, R167, 0x1, -R166 ;  /* 0x00000001a7057810 */ /* 0x000fe20007ffe8a6 */
[----:B------:R-:W-:Y:S06]  /*ac80*/  BSSY B0, `(.L_x_1689) ;  /* 0x000000d000007945 */ /* 0x000fec0003800000 */
[----:B------:R-:W2:Y:S01]  /*ac90*/  LDC.64 R6, c[0x0][0x9e0] ;  /* 0x00027800ff067b82 */ /* 0x000ea20000000a00 */
[----:B-1----:R-:W-:Y:S01]  /*aca0*/  ISETP.NE.AND P1, PT, R0, 0x1, PT ;  /* 0x000000010000780c */ /* 0x002fe20003f25270 */
[----:B------:R-:W-:Y:S01]  /*acb0*/  VIADD R0, R187, 0x7f ;  /* 0x0000007fbb007836 */ /* 0x000fe20000000000 */
[----:B--2---:R-:W-:-:S11]  /*acc0*/  ISETP.GE.AND P2, PT, R7, 0x1, PT ;  /* 0x000000010700780c */ /* 0x004fd60003f46270 */
[----:B------:R-:W1:Y:S08]  /*acd0*/  @P1 LDC R3, c[0x0][0x44c] ;  /* 0x00011300ff031b82 */ /* 0x000e700000000800 */
[----:B------:R-:W2:Y:S01]  /*ace0*/  @P1 LDC R2, c[0x0][0x450] ;  /* 0x00011400ff021b82 */ /* 0x000ea20000000800 */
[----:B-1----:R-:W-:-:S05]  /*acf0*/  @P1 IMAD.HI.U32 R3, R0, R3, RZ ;  /* 0x0000000300031227 */ /* 0x002fca00078e00ff */
[----:B--2---:R-:W-:-:S05]  /*ad00*/  @P1 SHF.R.U32.HI R0, RZ, R2, R3 ;  /* 0x00000002ff001219 */ /* 0x004fca0000011603 */
[----:B------:R-:W-:Y:S01]  /*ad10*/  IMAD.IADD R3, R5, 0x1, R0 ;  /* 0x0000000105037824 */ /* 0x000fe200078e0200 */
[----:B------:R-:W-:Y:S06]  /*ad20*/  @P0 BRA `(.L_x_1690) ;  /* 0x0000000000080947 */ /* 0x000fec0003800000 */
[----:B------:R-:W1:Y:S02]  /*ad30*/  FENCE.VIEW.ASYNC.G ;  /* 0x00000000000073c6 */ /* 0x000e640000000100 */
[----:B-1----:R-:W-:Y:S06]  /*ad40*/  BAR.ARV 0xc, 0x180 ;  /* 0x0306000000007b1d */ /* 0x002fec0000002000 */
.L_x_1690:
[----:B------:R-:W-:Y:S05]  /*ad50*/  BSYNC B0 ;  /* 0x0000000000007941 */ /* 0x000fea0003800000 */
.L_x_1689:
[----:B------:R-:W-:Y:S01]  /*ad60*/  IADD3 R0, R3, R6, RZ ;  /* 0x0000000603007210 */ /* 0x000fe20007ffe0ff */
[----:B------:R-:W-:Y:S06]  /*ad70*/  @!P2 BRA `(.L_x_1691) ;  /* 0x000000000048a947 */ /* 0x000fec0003800000 */
[C---:B------:R-:W-:Y:S01]  /*ad80*/  ISETP.GT.AND P0, PT, R3.reuse, RZ, PT ;  /* 0x000000ff0300720c */ /* 0x040fe20003f04270 */
[----:B------:R-:W-:Y:S01]  /*ad90*/  BSSY B0, `(.L_x_1692) ;  /* 0x000000e000007945 */ /* 0x000fe20003800000 */
[----:B------:R-:W-:-:S11]  /*ada0*/  VIADD R2, R3, 0xffffffff ;  /* 0xffffffff03027836 */ /* 0x000fd60000000000 */
[----:B------:R-:W-:Y:S05]  /*adb0*/  @P0 BRA `(.L_x_1693) ;  /* 0x00000000001c0947 */ /* 0x000fea0003800000 */
[----:B------:R-:W-:Y:S01]  /*adc0*/  ISETP.NE.AND P0, PT, R7, 0x1, PT ;  /* 0x000000010700780c */ /* 0x000fe20003f05270 */
[----:B------:R-:W-:-:S12]  /*add0*/  IMAD.MOV R3, RZ, RZ, -R3 ;  /* 0x000000ffff037224 */ /* 0x000fd800078e0a03 */
[----:B------:R-:W1:Y:S02]  /*ade0*/  @P0 LDC.64 R4, c[0x0][0x9e8] ;  /* 0x00027a00ff040b82 */ /* 0x000e640000000a00 */
[----:B-1----:R-:W-:-:S05]  /*adf0*/  @P0 IMAD.HI.U32 R2, R3, R4, RZ ;  /* 0x0000000403020227 */ /* 0x002fca00078e00ff */
[----:B------:R-:W-:-:S04]  /*ae00*/  @P0 SHF.R.U32.HI R3, RZ, R5, R2 ;  /* 0x00000005ff030219 */ /* 0x000fc80000011602 */
[----:B------:R-:W-:Y:S01]  /*ae10*/  LOP3.LUT R2, RZ, R3, RZ, 0x33, !PT ;  /* 0x00000003ff027212 */ /* 0x000fe200078e33ff */
[----:B------:R-:W-:Y:S06]  /*ae20*/  BRA `(.L_x_1694) ;  /* 0x0000000000107947 */ /* 0x000fec0003800000 */
.L_x_1693:
[----:B------:R-:W-:-:S13]  /*ae30*/  ISETP.NE.AND P0, PT, R7, 0x1, PT ;  /* 0x000000010700780c */ /* 0x000fda0003f05270 */
[----:B------:R-:W1:Y:S02]  /*ae40*/  @P0 LDC.64 R4, c[0x0][0x9e8] ;  /* 0x00027a00ff040b82 */ /* 0x000e640000000a00 */
[----:B-1----:R-:W-:-:S05]  /*ae50*/  @P0 IMAD.HI.U32 R4, R2, R4, RZ ;  /* 0x0000000402040227 */ /* 0x002fca00078e00ff */
[----:B------:R-:W-:-:S07]  /*ae60*/  @P0 SHF.R.U32.HI R2, RZ, R5, R4 ;  /* 0x00000005ff020219 */ /* 0x000fce0000011604 */
.L_x_1694:
[----:B------:R-:W-:Y:S05]  /*ae70*/  BSYNC B0 ;  /* 0x0000000000007941 */ /* 0x000fea0003800000 */
.L_x_1692:
[----:B------:R-:W-:-:S05]  /*ae80*/  IMAD R3, R2, R7, R7 ;  /* 0x0000000702037224 */ /* 0x000fca00078e0207 */
[----:B------:R-:W-:-:S07]  /*ae90*/  VIMNMX R0, R0, R3, PT ;  /* 0x0000000300007248 */ /* 0x000fce0003fe0100 */
.L_x_1691:
[----:B------:R-:W1:Y:S01]  /*aea0*/  @P1 LDC R2, c[0x0][0x44c] ;  /* 0x00011300ff021b82 */ /* 0x000e620000000800 */
[----:B------:R-:W-:Y:S01]  /*aeb0*/  VIADD R0, R0, 0x5f ;  /* 0x0000005f00007836 */ /* 0x000fe20000000000 */
[----:B------:R-:W-:Y:S01]  /*aec0*/  ULDC UR4, c[0x0][0x9dc] ;  /* 0x0002770000047ab9 */ /* 0x000fe20000000800 */
[----:B------:R-:W-:Y:S02]  /*aed0*/  IMAD.MOV.U32 R5, RZ, RZ, R187 ;  /* 0x000000ffff057224 */ /* 0x000fe400078e00bb */
[----:B------:R-:W-:-:S03]  /*aee0*/  IMAD.HI R0, R0, 0x2aaaaaab, RZ ;  /* 0x2aaaaaab00007827 */ /* 0x000fc600078e02ff */
[----:B------:R-:W2:Y:S02]  /*aef0*/  @P1 LDC R9, c[0x0][0x450] ;  /* 0x00011400ff091b82 */ /* 0x000ea40000000800 */
[----:B------:R-:W-:Y:S01]  /*af00*/  SHF.R.U32.HI R3, RZ, 0x1f, R0 ;  /* 0x0000001fff037819 */ /* 0x000fe20000011600 */
[----:B-1----:R-:W-:-:S05]  /*af10*/  @P1 IMAD.HI.U32 R2, R187, R2, RZ ;  /* 0x00000002bb021227 */ /* 0x002fca00078e00ff */
[----:B--2---:R-:W-:Y:S02]  /*af20*/  @P1 SHF.R.U32.HI R5, RZ, R9, R2 ;  /* 0x00000009ff051219 */ /* 0x004fe40000011602 */
[----:B------:R-:W-:-:S03]  /*af30*/  LEA.HI.SX32 R2, R0, R3, 0x1c ;  /* 0x0000000300027211 */ /* 0x000fc600078fe2ff */
[----:B------:R-:W-:Y:S01]  /*af40*/  IMAD.IADD R0, R142, 0x1, R5 ;  /* 0x000000018e007824 */ /* 0x000fe200078e0205 */
[----:B------:R-:W-:-:S04]  /*af50*/  VIMNMX R2, R143, R2, PT ;  /* 0x000000028f027248 */ /* 0x000fc80003fe0100 */
[----:B------:R-:W-:Y:S01]  /*af60*/  IADD3 R3, R0, -UR4, RZ ;  /* 0x8000000400037c10 */ /* 0x000fe2000fffe0ff */
[----:B------:R-:W-:Y:S06]  /*af70*/  @!P2 BRA `(.L_x_1695) ;  /* 0x000000000044a947 */ /* 0x000fec0003800000 */
        /* <DEDUP_REMOVED lines=10> */
.L_x_1697:
[----:B------:R-:W-:-:S13]  /*b020*/  ISETP.NE.AND P0, PT, R7, 0x1, PT ;  /* 0x000000010700780c */ /* 0x000fda0003f05270 */
[----:B------:R-:W1:Y:S02]  /*b030*/  @P0 LDC.64 R4, c[0x0][0x9e8] ;  /* 0x00027a00ff040b82 */ /* 0x000e640000000a00 */
[----:B-1----:R-:W-:-:S05]  /*b040*/  @P0 IMAD.HI.U32 R4, R0, R4, RZ ;  /* 0x0000000400040227 */ /* 0x002fca00078e00ff */
[----:B------:R-:W-:-:S07]  /*b050*/  @P0 SHF.R.U32.HI R0, RZ, R5, R4 ;  /* 0x00000005ff000219 */ /* 0x000fce0000011604 */
.L_x_1698:
[----:B------:R-:W-:Y:S05]  /*b060*/  BSYNC B0 ;  /* 0x0000000000007941 */ /* 0x000fea0003800000 */
.L_x_1696:
[----:B------:R-:W-:-:S05]  /*b070*/  IMAD R0, R0, R7, RZ ;  /* 0x0000000700007224 */ /* 0x000fca00078e02ff */
[----:B------:R-:W-:-:S07]  /*b080*/  VIMNMX R3, R3, R0, !PT ;  /* 0x0000000003037248 */ /* 0x000fce0007fe0100 */
.L_x_1695:
[----:B------:R-:W-:Y:S01]  /*b090*/  IMAD.HI R3, R3, 0x2aaaaaab, RZ ;  /* 0x2aaaaaab03037827 */ /* 0x000fe200078e02ff */
[----:B------:R-:W-:Y:S02]  /*b0a0*/  PLOP3.LUT P0, PT, PT, PT, PT, 0x80, 0x0 ;  /* 0x000000000000781c */ /* 0x000fe40003f0f070 */
[----:B------:R-:W-:Y:S02]  /*b0b0*/  CS2R R20, SRZ ;  /* 0x0000000000147805 */ /* 0x000fe4000001ff00 */
[----:B------:R-:W-:Y:S02]  /*b0c0*/  CS2R R86, SRZ ;  /* 0x0000000000567805 */ /* 0x000fe4000001ff00 */
[----:B------:R-:W-:Y:S02]  /*b0d0*/  CS2R R84, SRZ ;  /* 0x0000000000547805 */ /* 0x000fe4000001ff00 */
[----:B------:R-:W-:Y:S02]  /*b0e0*/  SHF.R.U32.HI R0, RZ, 0x1f, R3 ;  /* 0x0000001fff007819 */ /* 0x000fe40000011603 */
[----:B------:R-:W-:-:S02]  /*b0f0*/  CS2R R82, SRZ ;  /* 0x0000000000527805 */ /* 0x000fc4000001ff00 */
[----:B------:R-:W-:Y:S02]  /*b100*/  CS2R R80, SRZ ;  /* 0x0000000000507805 */ /* 0x000fe4000001ff00 */
[----:B------:R-:W-:Y:S02]  /*b110*/  CS2R R42, SRZ ;  /* 0x00000000002a7805 */ /* 0x000fe4000001ff00 */
[----:B------:R-:W-:Y:S01]  /*b120*/  LEA.HI.SX32 R189, R3, R0, 0x1c ;  /* 0x0000000003bd7211 */ /* 0x000fe200078fe2ff */
[----:B------:R-:W-:Y:S01]  /*b130*/  IMAD.MOV.U32 R0, RZ, RZ, RZ ;  /* 0x000000ffff007224 */ /* 0x000fe200078e00ff */
[----:B------:R-:W-:Y:S02]  /*b140*/  CS2R R38, SRZ ;  /* 0x0000000000267805 */ /* 0x000fe4000001ff00 */
[----:B------:R-:W-:Y:S02]  /*b150*/  CS2R R76, SRZ ;  /* 0x00000000004c7805 */ /* 0x000fe4000001ff00 */
[----:B------:R-:W-:-:S02]  /*b160*/  VIMNMX R189, RZ, R189, !PT ;  /* 0x000000bdffbd7248 */ /* 0x000fc40007fe0100 */
[----:B------:R-:W-:Y:S02]  /*b170*/  CS2R R36, SRZ ;  /* 0x0000000000247805 */ /* 0x000fe4000001ff00 */
[----:B------:R-:W-:Y:S02]  /*b180*/  CS2R R72, SRZ ;  /* 0x0000000000487805 */ /* 0x000fe4000001ff00 */
[----:B------:R-:W-:Y:S02]  /*b190*/  CS2R R46, SRZ ;  /* 0x00000000002e7805 */ /* 0x000fe4000001ff00 */
[----:B------:R-:W-:Y:S02]  /*b1a0*/  ISETP.GT.AND P1, PT, R2, R189, PT ;  /* 0x000000bd0200720c */ /* 0x000fe40003f24270 */
        /* <DEDUP_REMOVED lines=22> */
[----:B------:R-:W-:-:S02]  /*b310*/  IMAD.MOV.U32 R32, RZ, RZ, RZ ;  /* 0x000000ffff207224 */ /* 0x000fc400078e00ff */
[----:B------:R-:W-:Y:S01]  /*b320*/  IMAD.MOV.U32 R99, RZ, RZ, RZ ;  /* 0x000000ffff637224 */ /* 0x000fe200078e00ff */
[----:B------:R-:W-:Y:S06]  /*b330*/  @!P1 BRA `(.L_x_1699) ;  /* 0x0000013400189947 */ /* 0x000fec0003800000 */
[----:B------:R-:W2:Y:S04]  /*b340*/  LDL R4, [R1+0x34] ;  /* 0x0000340001047983 */ /* 0x000ea80000100800 */
[----:B------:R-:W1:Y:S02]  /*b350*/  SHFL.IDX PT, R0, R220, RZ, 0x1f ;  /* 0x00001fffdc007589 */ /* 0x000e6400000e0000 */
[----:B-1----:R-:W-:-:S04]  /*b360*/  LEA.HI R3, R0, R0, RZ, 0x1 ;  /* 0x0000000000037211 */ /* 0x002fc800078f08ff */
        /* <DEDUP_REMOVED lines=12> */
[----:B------:R-:W-:Y:S01]  /*b430*/  IMAD.U32 R4, RZ, RZ, UR4 ;  /* 0x00000004ff047e24 */ /* 0x000fe2000f8e00ff */
[----:B------:R1:W2:Y:S01]  /*b440*/  LDC.64 R14, c[0x4][R0] ;  /* 0x01000000000e7b82 */ /* 0x0002a20000000a00 */
[----:B------:R-:W-:Y:S01]  /*b450*/  IMAD.U32 R5, RZ, RZ, UR5 ;  /* 0x00000005ff057e24 */ /* 0x000fe2000f8e00ff */
[----:B------:R-:W-:Y:S01]  /*b460*/  ULDC.64 UR4, c[0x4][0x38] ;  /* 0x01000e0000047ab9 */ /* 0x000fe20000000a00 */
[----:B------:R-:W-:Y:S01]  /*b470*/  IMAD.U32 R6, RZ, RZ, UR6 ;  /* 0x00000006ff067e24 */ /* 0x000fe2000f8e00ff */
[----:B------:R-:W-:Y:S01]  /*b480*/  MOV R10, UR4 ;  /* 0x00000004000a7c02 */ /* 0x000fe20008000f00 */
[----:B------:R-:W-:Y:S02]  /*b490*/  IMAD.U32 R7, RZ, RZ, UR7 ;  /* 0x00000007ff077e24 */ /* 0x000fe4000f8e00ff */
[----:B0-----:R-:W-:-:S02]  /*b4a0*/  IMAD.U32 R11, RZ, RZ, UR5 ;  /* 0x00000005ff0b7e24 */ /* 0x001fc4000f8e00ff */
[----:B------:R-:W-:Y:S02]  /*b4b0*/  IMAD.MOV.U32 R8, RZ, RZ, 0x70 ;  /* 0x00000070ff087424 */ /* 0x000fe400078e00ff */
[----:B------:R-:W-:Y:S02]  /*b4c0*/  IMAD.MOV.U32 R12, RZ, RZ, 0x1 ;  /* 0x00000001ff0c7424 */ /* 0x000fe400078e00ff */
[----:B-1----:R-:W-:-:S07]  /*b4d0*/  IMAD.MOV.U32 R13, RZ, RZ, RZ ;  /* 0x000000ffff0d7224 */ /* 0x002fce00078e00ff */
[----:B------:R-:W-:-:S07]  /*b4e0*/  LEPC R20, `(.L_x_1700) ;  /* 0x000000001014794e */ /* 0x000fce0000000000 */
[----:B--2-45:R-:W-:Y:S05]  /*b4f0*/  CALL.ABS.NOINC R14 ;  /* 0x000000000e007343 */ /* 0x034fea0003c00000 */
.L_x_1700:
[----:B------:R-:W-:Y:S02]  /*b500*/  ULDC UR4, c[0x0][0x3f4] ;  /* 0x0000fd0000047ab9 */ /* 0x000fe40000000800 */
[----:B------:R-:W-:-:S13]  /*b510*/  ISETP.LT.AND P0, PT, RZ, UR4, PT ;  /* 0x00000004ff007c0c */ /* 0x000fda000bf01270 */
[----:B------:R-:W-:Y:S05]  /*b520*/  @P0 BRA `(.L_x_1701) ;  /* 0x00000000003c0947 */ /* 0x000fea0003800000 */
[----:B------:R-:W-:-:S04]  /*b530*/  LEA.HI R0, R197, R197, RZ, 0x1 ;  /* 0x000000c5c5007211 */ /* 0x000fc800078f08ff */
[----:B------:R-:W-:-:S05]  /*b540*/  LOP3.LUT R0, R0, 0xfffffffe, RZ, 0xc0, !PT ;  /* 0xfffffffe00007812 */ /* 0x000fca00078ec0ff */
[----:B------:R-:W-:-:S05]  /*b550*/  IMAD.IADD R0, R197, 0x1, -R0 ;  /* 0x00000001c5007824 */ /* 0x000fca00078e0a00 */
[----:B------:R-:W-:-:S04]  /*b560*/  SHF.L.U32 R3, R0, 0x1f, RZ ;  /* 0x0000001f00037819 */ /* 0x000fc800000006ff */
[----:B------:R1:W2:Y:S03]  /*b570*/  SYNCS.PHASECHK.TRANS64.TRYWAIT P0, [R18+URZ+0x2a800], R3 ;  /* 0x02a80003120075a7 */ /* 0x0002a6000800017f */
[----:B--2---:R-:W-:Y:S05]  /*b580*/  @!P0 NANOSLEEP.SYNCS 0x989680 ;  /* 0x009896800000895d */ /* 0x004fea0003900000 */
[----:B------:R-:W2:Y:S01]  /*b590*/  @!P0 SYNCS.PHASECHK.TRANS64 P0, [R18+URZ+0x2a800], R3 ;  /* 0x02a80003120085a7 */ /* 0x000ea2000800007f */
[----:B------:R-:W-:Y:S04]  /*b5a0*/  BSSY B0, `(.L_x_1702) ;  /* 0x0000006000007945 */ /* 0x000fe80003800000 */
[----:B--2---:R-:W-:Y:S05]  /*b5b0*/  @P0 BRA `(.L_x_1703) ;  /* 0x0000000000100947 */ /* 0x004fea0003800000 */
.L_x_1704:
[----:B--2---:R2:W3:Y:S02]  /*b5c0*/  SYNCS.PHASECHK.TRANS64.TRYWAIT P0, [R18+URZ+0x2a800], R3 ;  /* 0x02a80003120075a7 */ /* 0x0044e4000800017f */
[----:B---3--:R-:W-:Y:S05]  /*b5d0*/  @!P0 NANOSLEEP.SYNCS 0x989680 ;  /* 0x009896800000895d */ /* 0x008fea0003900000 */
[----:B------:R-:W3:Y:S02]  /*b5e0*/  @!P0 SYNCS.PHASECHK.TRANS64 P0, [R18+URZ+0x2a800], R3 ;  /* 0x02a80003120085a7 */ /* 0x000ee4000800007f */
[----:B---3--:R-:W-:Y:S05]  /*b5f0*/  @!P0 BRA `(.L_x_1704) ;  /* 0xfffffffc00f08947 */ /* 0x008fea000383ffff */
.L_x_1703:
[----:B------:R-:W-:Y:S05]  /*b600*/  BSYNC B0 ;  /* 0x0000000000007941 */ /* 0x000fea0003800000 */
.L_x_1702:
[----:B------:R-:W-:Y:S05]  /*b610*/  BRA `(.L_x_1705) ;  /* 0x0000006c001c7947 */ /* 0x000fea0003800000 */
.L_x_1701:
[----:B------:R-:W2:Y:S01]  /*b620*/  LDL R0, [R1+0x34] ;  /* 0x0000340001007983 */ /* 0x000ea20000100800 */
[----:B------:R-:W-:Y:S02]  /*b630*/  ULDC.64 UR6, c[0x0][0x408] ;  /* 0x0001020000067ab9 */ /* 0x000fe40000000a00 */
[----:B-----5:R-:W-:Y:S01]  /*b640*/  IMAD.WIDE.U32 R24, R141, UR6, RZ ;  /* 0x000000068d187c25 */ /* 0x020fe2000f8e00ff */
[----:B--2---:R-:W-:Y:S02]  /*b650*/  R2UR UR4, R0 ;  /* 0x00000000000472ca */ /* 0x004fe400000e0000 */
[----:B------:R-:W-:-:S11]  /*b660*/  SHF.R.S32.HI R0, RZ, 0x1f, R141 ;  /* 0x0000001fff007819 */ /* 0x000fd6000001148d */
[----:B------:R-:W-:-:S03]  /*b670*/  ULOP3.LUT UP0, URZ, UR4, 0x3ff, URZ, 0xc0, !UPT ;  /* 0x000003ff043f7892 */ /* 0x000fc6000f80c03f */
[----:B------:R-:W-:Y:S02]  /*b680*/  ULDC.64 UR4, c[0x0][0x3f8] ;  /* 0x0000fe0000047ab9 */ /* 0x000fe40000000a00 */
[C---:B------:R-:W-:Y:S01]  /*b690*/  IMAD R4, R0.reuse, UR4, RZ ;  /* 0x0000000400047c24 */ /* 0x040fe2000f8e02ff */
[----:B------:R-:W-:Y:S01]  /*b6a0*/  PLOP3.LUT P0, PT, PT, PT, UP0, 0x80, 0x0 ;  /* 0x000000000000781c */ /* 0x000fe20003f0f008 */
[----:B------:R-:W-:Y:S02]  /*b6b0*/  IMAD R0, R0, UR6, RZ ;  /* 0x0000000600007c24 */ /* 0x000fe4000f8e02ff */
[----:B------:R-:W-:-:S04]  /*b6c0*/  IMAD.WIDE.U32 R26, R141, UR4, RZ ;  /* 0x000000048d1a7c25 */ /* 0x000fc8000f8e00ff */
[C---:B----4-:R-:W-:Y:S02]  /*b6d0*/  IMAD R29, R141.reuse, UR5, R4 ;  /* 0x000000058d1d7c24 */ /* 0x050fe4000f8e0204 */
[----:B0-----:R-:W-:-:S03]  /*b6e0*/  IMAD R31, R141, UR7, R0 ;  /* 0x000000078d1f7c24 */ /* 0x001fc6000f8e0200 */
[----:B------:R-:W-:Y:S01]  /*b6f0*/  IADD3 R29, R29, R27, RZ ;  /* 0x0000001b1d1d7210 */ /* 0x000fe20007ffe0ff */
[----:B------:R-:W-:Y:S01]  /*b700*/  IMAD.IADD R31, R31, 0x1, R25 ;  /* 0x000000011f1f7824 */ /* 0x000fe200078e0219 */
[----:B------:R-:W-:Y:S06]  /*b710*/  @!P0 BRA `(.L_x_1706) ;  /* 0x0000000000408947 */ /* 0x000fec0003800000 */
        /* <DEDUP_REMOVED lines=15> */
[----:B-1----:R-:W-:Y:S05]  /*b810*/  CALL.ABS.NOINC R14 ;  /* 0x000000000e007343 */ /* 0x002fea0003c00000 */
.L_x_1706:
[----:B------:R-:W-:Y:S01]  /*b820*/  ULDC.U8 UR4, c[0x0][0x410] ;  /* 0x0001040000047ab9 */ /* 0x000fe20000000000 */
[----:B------:R-:W-:Y:S01]  /*b830*/  BSSY B0, `(.L_x_1707) ;  /* 0x000069d000007945 */ /* 0x000fe20003800000 */
[----:B------:R-:W-:Y:S01]  /*b840*/  ISETP.NE.AND P0, PT, RZ, UR4, PT ;  /* 0x00000004ff007c0c */ /* 0x000fe2000bf05270 */
[----:B------:R-:W-:-:S12]  /*b850*/  IMAD.IADD R9, R174, 0x1, R187 ;  /* 0x00000001ae097824 */ /* 0x000fd800078e02bb */
[----:B------:R-:W-:Y:S05]  /*b860*/  @!P0 BRA `(.L_x_1708) ;  /* 0x0000003400648947 */ /* 0x000fea0003800000 */
[----:B------:R-:W0:Y:S01]  /*b870*/  LDC R21, c[0x0][0x448] ;  /* 0x00011200ff157b82 */ /* 0x000e220000000800 */
[----:B------:R-:W-:Y:S01]  /*b880*/  LEA R3, R198, R9, 0x6 ;  /* 0x00000009c6037211 */ /* 0x000fe200078e30ff */
[----:B------:R-:W-:Y:S01]  /*b890*/  ULDC.64 UR4, c[0x0][0x3f8] ;  /* 0x0000fe0000047ab9 */ /* 0x000fe20000000a00 */
[----:B------:R-:W-:Y:S01]  /*b8a0*/  ULDC.64 UR6, c[0x0][0x408] ;  /* 0x0001020000067ab9 */ /* 0x000fe20000000a00 */
[----:B------:R-:W-:Y:S02]  /*b8b0*/  IMAD.MOV.U32 R10, RZ, RZ, R26 ;  /* 0x000000ffff0a7224 */ /* 0x000fe400078e001a */
[----:B------:R-:W-:Y:S02]  /*b8c0*/  IMAD.MOV.U32 R11, RZ, RZ, R29 ;  /* 0x000000ffff0b7224 */ /* 0x000fe400078e001d */
[----:B------:R-:W-:Y:S02]  /*b8d0*/  IMAD.MOV.U32 R12, RZ, RZ, R24 ;  /* 0x000000ffff0c7224 */ /* 0x000fe400078e0018 */
[----:B------:R-:W-:Y:S01]  /*b8e0*/  IMAD.MOV.U32 R13, RZ, RZ, R31 ;  /* 0x000000ffff0d7224 */ /* 0x000fe200078e001f */
[----:B0-----:R-:W-:-:S13]  /*b8f0*/  ISETP.NE.AND P0, PT, R21, 0x1, PT ;  /* 0x000000011500780c */ /* 0x001fda0003f05270 */
[----:B------:R-:W0:Y:S08]  /*b900*/  @P0 LDC R0, c[0x0][0x44c] ;  /* 0x00011300ff000b82 */ /* 0x000e300000000800 */
[----:B------:R-:W1:Y:S01]  /*b910*/  @P0 LDC R5, c[0x0][0x450] ;  /* 0x00011400ff050b82 */ /* 0x000e620000000800 */
[----:B0-----:R-:W-:-:S05]  /*b920*/  @P0 IMAD.HI.U32 R0, R3, R0, RZ ;  /* 0x0000000003000227 */ /* 0x001fca00078e00ff */
[----:B-1----:R-:W-:-:S04]  /*b930*/  @P0 SHF.R.U32.HI R3, RZ, R5, R0 ;  /* 0x00000005ff030219 */ /* 0x002fc80000011600 */
[----:B------:R-:W-:Y:S01]  /*b940*/  SHF.R.S32.HI R0, RZ, 0x1f, R3 ;  /* 0x0000001fff007819 */ /* 0x000fe20000011403 */
[----:B------:R-:W-:-:S04]  /*b950*/  IMAD.WIDE.U32 R10, R3, UR4, R10 ;  /* 0x00000004030a7c25 */ /* 0x000fc8000f8e000a */
[C---:B------:R-:W-:Y:S02]  /*b960*/  IMAD R4, R0.reuse, UR4, RZ ;  /* 0x0000000400047c24 */ /* 0x040fe4000f8e02ff */
[----:B------:R-:W-:Y:S02]  /*b970*/  IMAD R0, R0, UR6, RZ ;  /* 0x0000000600007c24 */ /* 0x000fe4000f8e02ff */
[C---:B------:R-:W-:Y:S01]  /*b980*/  IMAD R7, R3.reuse, UR5, R4 ;  /* 0x0000000503077c24 */ /* 0x040fe2000f8e0204 */
[----:B------:R-:W-:Y:S01]  /*b990*/  ULDC.64 UR4, c[0x0][0x3e8] ;  /* 0x0000fa0000047ab9 */ /* 0x000fe20000000a00 */
[C---:B------:R-:W-:Y:S01]  /*b9a0*/  IMAD.WIDE.U32 R12, R3.reuse, UR6, R12 ;  /* 0x00000006030c7c25 */ /* 0x040fe2000f8e000c */
[----:B------:R-:W-:Y:S01]  /*b9b0*/  LEA R6, P0, R10, UR4, 0x1 ;  /* 0x000000040a067c11 */ /* 0x000fe2000f8008ff */
[----:B------:R-:W-:Y:S02]  /*b9c0*/  UMOV UR4, 0xffffffff ;  /* 0xffffffff00047882 */ /* 0x000fe40000000000 */
[----:B------:R-:W-:Y:S01]  /*b9d0*/  IMAD R3, R3, UR7, R0 ;  /* 0x0000000703037c24 */ /* 0x000fe2000f8e0200 */
[----:B------:R-:W-:Y:S01]  /*b9e0*/  ULDC.64 UR6, c[0x0][0x400] ;  /* 0x0001000000067ab9 */ /* 0x000fe20000000a00 */
[----:B------:R-:W-:Y:S01]  /*b9f0*/  IMAD.IADD R7, R11, 0x1, R7 ;  /* 0x000000010b077824 */ /* 0x000fe200078e0207 */
[----:B------:R-:W-:-:S02]  /*ba00*/  LEA R4, P1, R12, UR6, 0x1 ;  /* 0x000000060c047c11 */ /* 0x000fc4000f8208ff */
[----:B------:R-:W-:Y:S02]  /*ba10*/  IADD3 R3, R13, R3, RZ ;  /* 0x000000030d037210 */ /* 0x000fe40007ffe0ff */
[----:B------:R-:W-:Y:S02]  /*ba20*/  LEA.HI.X R7, R10, UR5, R7, 0x1, P0 ;  /* 0x000000050a077c11 */ /* 0x000fe400080f0c07 */
[----:B------:R-:W-:Y:S01]  /*ba30*/  LEA.HI.X R8, R12, UR7, R3, 0x1, P1 ;  /* 0x000000070c087c11 */ /* 0x000fe200088f0c03 */
[----:B------:R-:W-:Y:S06]  /*ba40*/  BRA.DIV UR4, `(.L_x_1709) ;  /* 0x000001ca04987947 */ /* 0x000fec000b800000 */
[----:B------:R0:W1:Y:S04]  /*ba50*/  SHFL.IDX PT, R3, R7, RZ, 0x1c1f ;  /* 0x001c1fff07037589 */ /* 0x00006800000e0000 */
[----:B------:R0:W2:Y:S04]  /*ba60*/  SHFL.IDX PT, R0, R6, RZ, 0x1c1f ;  /* 0x001c1fff06007589 */ /* 0x0000a800000e0000 */
[----:B------:R0:W3:Y:S04]  /*ba70*/  SHFL.IDX PT, R5, R8, RZ, 0x1c1f ;  /* 0x001c1fff08057589 */ /* 0x0000e800000e0000 */
[----:B------:R0:W4:Y:S02]  /*ba80*/  SHFL.IDX PT, R14, R4, RZ, 0x1c1f ;  /* 0x001c1fff040e7589 */ /* 0x00012400000e0000 */
.L_x_2038:
[----:B------:R-:W-:Y:S01]  /*ba90*/  IMAD R84, R166, R21, RZ ;  /* 0x00000015a6547224 */ /* 0x000fe200078e02ff */
[----:B------:R-:W-:Y:S01]  /*baa0*/  BSSY B1, `(.L_x_1710) ;  /* 0x0000051000017945 */ /* 0x000fe20003800000 */
[----:B------:R-:W-:Y:S02]  /*bab0*/  CS2R R60, SRZ ;  /* 0x00000000003c7805 */ /* 0x000fe4000001ff00 */
[----:B------:R-:W-:Y:S02]  /*bac0*/  CS2R R56, SRZ ;  /* 0x0000000000387805 */ /* 0x000fe4000001ff00 */
[----:B------:R-:W-:Y:S02]  /*bad0*/  CS2R R50, SRZ ;  /* 0x0000000000327805 */ /* 0x000fe4000001ff00 */
[----:B------:R-:W-:Y:S02]  /*bae0*/  ISETP.GE.AND P0, PT, R9, R84, PT ;  /* 0x000000540900720c */ /* 0x000fe40003f06270 */
        /* <DEDUP_REMOVED lines=10> */
[----:B------:R-:W-:Y:S01]  /*bb90*/  ULDC UR4, c[0x0][0x3f4] ;  /* 0x0000fd0000047ab9 */ /* 0x000fe20000000800 */
[----:B------:R-:W-:Y:S02]  /*bba0*/  CS2R R58, SRZ ;  /* 0x00000000003a7805 */ /* 0x000fe4000001ff00 */
[----:B------:R-:W-:Y:S02]  /*bbb0*/  ISETP.GE.AND P3, PT, R179, UR4, PT ;  /* 0x00000004b3007c0c */ /* 0x000fe4000bf66270 */
[----:B------:R-:W-:Y:S02]  /*bbc0*/  CS2R R60, SRZ ;  /* 0x00000000003c7805 */ /* 0x000fe4000001ff00 */
[----:B------:R-:W-:Y:S02]  /*bbd0*/  ISETP.GE.AND P2, PT, R177, UR4, PT ;  /* 0x00000004b1007c0c */ /* 0x000fe4000bf46270 */
[----:B------:R-:W-:Y:S02]  /*bbe0*/  ISETP.GE.AND P1, PT, R178, UR4, PT ;  /* 0x00000004b2007c0c */ /* 0x000fe4000bf26270 */
[----:B------:R-:W-:-:S02]  /*bbf0*/  ISETP.GE.AND P0, PT, R176, UR4, PT ;  /* 0x00000004b0007c0c */ /* 0x000fc4000bf06270 */
[----:B------:R-:W-:-:S03]  /*bc00*/  ISETP.GE.AND P4, PT, R164, UR4, PT ;  /* 0x00000004a4007c0c */ /* 0x000fc6000bf86270 */
[C---:B------:R-:W-:Y:S01]  /*bc10*/  @!P3 IMAD.SHL.U32 R29, R179.reuse, 0x2, RZ ;  /* 0x00000002b31db824 */ /* 0x040fe200078e00ff */
[----:B------:R-:W-:-:S03]  /*bc20*/  @!P3 SHF.L.U64.HI R10, R179, 0x1, R206 ;  /* 0x00000001b30ab819 */ /* 0x000fc600000102ce */
[C---:B------:R-:W-:Y:S01]  /*bc30*/  @!P2 IMAD.SHL.U32 R31, R177.reuse, 0x2, RZ ;  /* 0x00000002b11fa824 */ /* 0x040fe200078e00ff */
[----:B------:R-:W-:Y:S01]  /*bc40*/  @!P2 SHF.L.U64.HI R20, R177, 0x1, R205 ;  /* 0x00000001b114a819 */ /* 0x000fe200000102cd */
[----:B------:R-:W-:Y:S01]  /*bc50*/  @!P1 IMAD.SHL.U32 R33, R178, 0x2, RZ ;  /* 0x00000002b2219824 */ /* 0x000fe200078e00ff */
[-C--:B--2---:R-:W-:Y:S01]  /*bc60*/  @!P3 IADD3 R26, P6, R0, R29.reuse, RZ ;  /* 0x0000001d001ab210 */ /* 0x084fe20007fde0ff */
[----:B------:R-:W-:Y:S01]  /*bc70*/  @!P0 IMAD.SHL.U32 R41, R176, 0x2, RZ ;  /* 0x00000002b0298824 */ /* 0x000fe200078e00ff */
[----:B----4-:R-:W-:Y:S01]  /*bc80*/  @!P3 IADD3 R28, P5, R14, R29, RZ ;  /* 0x0000001d0e1cb210 */ /* 0x010fe20007fbe0ff */
[----:B---3--:R-:W-:Y:S01]  /*bc90*/  @!P4 IMAD.MOV.U32 R15, RZ, RZ, R5 ;  /* 0x000000ffff0fc224 */ /* 0x008fe200078e0005 */
[----:B------:R-:W-:Y:S01]  /*bca0*/  @!P1 SHF.L.U64.HI R24, R178, 0x1, R203 ;  /* 0x00000001b2189819 */ /* 0x000fe200000102cb */
[--C-:B-1----:R-:W-:Y:S01]  /*bcb0*/  @!P3 IMAD.X R27, R3, 0x1, R10.reuse, P6 ;  /* 0x00000001031bb824 */ /* 0x102fe200030e060a */
[-C--:B------:R-:W-:Y:S01]  /*bcc0*/  @!P2 IADD3 R12, P6, R0, R31.reuse, RZ ;  /* 0x0000001f000ca210 */ /* 0x080fe20007fde0ff */
[----:B------:R-:W-:Y:S01]  /*bcd0*/  @!P3 IMAD.X R29, R5, 0x1, R10, P5 ;  /* 0x00000001051db824 */ /* 0x000fe200028e060a */
[----:B------:R-:W-:-:S02]  /*bce0*/  @!P2 IADD3 R30, P5, R14, R31, RZ ;  /* 0x0000001f0e1ea210 */ /* 0x000fc40007fbe0ff */
[----:B------:R-:W-:Y:S02]  /*bcf0*/  @!P2 IADD3.X R13, R3, R20, RZ, P6, !PT ;  /* 0x00000014030da210 */ /* 0x000fe400037fe4ff */
[-C--:B------:R-:W-:Y:S01]  /*bd00*/  @!P1 IADD3 R10, P6, R0, R33.reuse, RZ ;  /* 0x00000021000a9210 */ /* 0x080fe20007fde0ff */
[----:B------:R-:W-:Y:S01]  /*bd10*/  @!P2 IMAD.X R31, R5, 0x1, R20, P5 ;  /* 0x00000001051fa824 */ /* 0x000fe200028e0614 */
[----:B------:R-:W-:Y:S01]  /*bd20*/  ISETP.GE.AND P5, PT, R180, UR4, PT ;  /* 0x00000004b4007c0c */ /* 0x000fe2000bfa6270 */
[----:B------:R-:W-:Y:S01]  /*bd30*/  @!P4 IMAD.MOV.U32 R20, RZ, RZ, R0 ;  /* 0x000000ffff14c224 */ /* 0x000fe200078e0000 */
[----:B------:R-:W-:Y:S01]  /*bd40*/  @!P0 SHF.L.U64.HI R38, R176, 0x1, R202 ;  /* 0x00000001b0268819 */ /* 0x000fe200000102ca */
[----:B------:R-:W-:Y:S01]  /*bd50*/  @!P1 IMAD.X R11, R3, 0x1, R24, P6 ;  /* 0x00000001030b9824 */ /* 0x000fe200030e0618 */
[----:B------:R-:W-:Y:S02]  /*bd60*/  @!P1 IADD3 R32, P6, R14, R33, RZ ;  /* 0x000000210e209210 */ /* 0x000fe40007fde0ff */
[----:B------:R-:W-:-:S03]  /*bd70*/  @!P4 MOV R21, R3 ;  /* 0x000000030015c202 */ /* 0x000fc60000000f00 */
[----:B------:R-:W-:Y:S01]  /*bd80*/  @!P1 IMAD.X R33, R5, 0x1, R24, P6 ;  /* 0x0000000105219824 */ /* 0x000fe200030e0618 */
[----:B------:R-:W-:Y:S01]  /*bd90*/  @!P0 IADD3 R34, P6, R0, R41, RZ ;  /* 0x0000002900228210 */ /* 0x000fe20007fde0ff */
[----:B------:R-:W-:-:S04]  /*bda0*/  @!P4 IMAD.WIDE R20, R164, 0x2, R20 ;  /* 0x00000002a414c825 */ /* 0x000fc800078e0214 */
[----:B------:R-:W-:Y:S01]  /*bdb0*/  @!P4 IMAD.WIDE R24, R164, 0x2, R14 ;  /* 0x00000002a418c825 */ /* 0x000fe200078e020e */
[----:B------:R1:W5:Y:S03]  /*bdc0*/  @!P4 LD.E.64 R58, desc[UR60][R20.64] ;  /* 0x0000003c143ac980 */ /* 0x000366000c101b00 */
[----:B------:R-:W-:Y:S01]  /*bdd0*/  @!P0 IMAD.X R35, R3, 0x1, R38, P6 ;  /* 0x0000000103238824 */ /* 0x000fe200030e0626 */
[----:B------:R-:W-:Y:S01]  /*bde0*/  @!P0 IADD3 R40, P6, R14, R41, RZ ;  /* 0x000000290e288210 */ /* 0x000fe20007fde0ff */
[C---:B------:R-:W-:Y:S01]  /*bdf0*/  @!P5 IMAD.SHL.U32 R15, R180.reuse, 0x2, RZ ;  /* 0x00000002b40fd824 */ /* 0x040fe200078e00ff */
[----:B------:R1:W5:Y:S01]  /*be00*/  @!P4 LD.E.64 R60, desc[UR60][R24.64] ;  /* 0x0000003c183cc980 */ /* 0x000362000c101b00 */
[----:B------:R-:W-:Y:S02]  /*be10*/  @!P5 SHF.L.U64.HI R36, R180, 0x1, R201 ;  /* 0x00000001b424d819 */ /* 0x000fe400000102c9 */
[----:B------:R-:W-:-:S02]  /*be20*/  CS2R R54, SRZ ;  /* 0x0000000000367805 */ /* 0x000fc4000001ff00 */
[----:B------:R-:W-:Y:S02]  /*be30*/  @!P0 IADD3.X R41, R5, R38, RZ, P6, !PT ;  /* 0x0000002605298210 */ /* 0x000fe400037fe4ff */
[----:B------:R-:W-:Y:S02]  /*be40*/  CS2R R56, SRZ ;  /* 0x0000000000387805 */ /* 0x000fe4000001ff00 */
[-C--:B------:R-:W-:Y:S02]  /*be50*/  @!P5 IADD3 R62, P4, R0, R15.reuse, RZ ;  /* 0x0000000f003ed210 */ /* 0x080fe40007f9e0ff */
[----:B------:R-:W-:Y:S02]  /*be60*/  @!P5 IADD3 R14, P6, R14, R15, RZ ;  /* 0x0000000f0e0ed210 */ /* 0x000fe40007fde0ff */
[----:B------:R-:W-:Y:S02]  /*be70*/  CS2R R52, SRZ ;  /* 0x0000000000347805 */ /* 0x000fe4000001ff00 */
[----:B------:R-:W-:Y:S01]  /*be80*/  CS2R R50, SRZ ;  /* 0x0000000000327805 */ /* 0x000fe2000001ff00 */
[--C-:B------:R-:W-:Y:S01]  /*be90*/  @!P5 IMAD.X R63, R3, 0x1, R36.reuse, P4 ;  /* 0x00000001033fd824 */ /* 0x100fe200020e0624 */
[----:B------:R-:W-:Y:S01]  /*bea0*/  CS2R R48, SRZ ;  /* 0x0000000000307805 */ /* 0x000fe2000001ff00 */
[----:B------:R-:W-:Y:S01]  /*beb0*/  @!P5 IMAD.X R15, R5, 0x1, R36, P6 ;  /* 0x00000001050fd824 */ /* 0x000fe200030e0624 */
[----:B------:R-:W-:-:S02]  /*bec0*/  CS2R R46, SRZ ;  /* 0x00000000002e7805 */ /* 0x000fc4000001ff00 */
[----:B------:R-:W-:Y:S02]  /*bed0*/  CS2R R44, SRZ ;  /* 0x00000000002c7805 */ /* 0x000fe4000001ff00 */
[----:B------:R-:W-:Y:S02]  /*bee0*/  CS2R R42, SRZ ;  /* 0x00000000002a7805 */ /* 0x000fe4000001ff00 */
[----:B------:R-:W-:Y:S02]  /*bef0*/  CS2R R36, SRZ ;  /* 0x0000000000247805 */ /* 0x000fe4000001ff00 */
[----:B------:R-:W-:Y:S01]  /*bf00*/  CS2R R38, SRZ ;  /* 0x0000000000267805 */ /* 0x000fe2000001ff00 */
[----:B------:R1:W5:Y:S04]  /*bf10*/  @!P3 LD.E.64 R54, desc[UR60][R26.64] ;  /* 0x0000003c1a36b980 */ /* 0x000368000c101b00 */
        /* <DEDUP_REMOVED lines=8> */
[----:B------:R1:W5:Y:S02]  /*bfa0*/  @!P5 LD.E.64 R38, desc[UR60][R14.64] ;  /* 0x0000003c0e26d980 */ /* 0x000364000c101b00 */
.L_x_1711:
[----:B------:R-:W-:Y:S05]  /*bfb0*/  BSYNC B1 ;  /* 0x0000000000017941 */ /* 0x000fea0003800000 */
.L_x_1710:
[----:B-1---5:R-:W-:Y:S01]  /*bfc0*/  IMAD.MOV.U32 R10, RZ, RZ, R57 ;  /* 0x000000ffff0a7224 */ /* 0x022fe200078e0039 */
[----:B---3--:R-:W-:Y:S01]  /*bfd0*/  MOV R5, R56 ;  /* 0x0000003800057202 */ /* 0x008fe20000000f00 */
[----:B--2---:R-:W-:Y:S01]  /*bfe0*/  IMAD.MOV.U32 R0, RZ, RZ, R60 ;  /* 0x000000ffff007224 */ /* 0x004fe200078e003c */
[----:B------:R-:W-:Y:S01]  /*bff0*/  UMOV UR4, 0xffffffff ;  /* 0xffffffff00047882 */ /* 0x000fe20000000000 */
        /* <DEDUP_REMOVED lines=8> */
[----:B------:R-:W-:Y:S02]  /*c080*/  CS2R R30, SRZ ;  /* 0x00000000001e7805 */ /* 0x000fe4000001ff00 */
[----:B------:R-:W-:Y:S01]  /*c090*/  PRMT R82, R10, 0x5410, R5 ;  /* 0x000054100a527816 */ /* 0x000fe20000000005 */
[----:B------:R-:W-:Y:S01]  /*c0a0*/  IMAD.MOV.U32 R5, RZ, RZ, R38 ;  /* 0x000000ffff057224 */ /* 0x000fe200078e0026 */
[----:B------:R-:W-:Y:S01]  /*c0b0*/  PRMT R83, R0, 0x5410, R3 ;  /* 0x0000541000537816 */ /* 0x000fe20000000003 */
[----:B------:R-:W-:Y:S02]  /*c0c0*/  IMAD.MOV.U32 R10, RZ, RZ, R39 ;  /* 0x000000ffff0a7224 */ /* 0x000fe400078e0027 */
        /* <DEDUP_REMOVED lines=23> */
[----:B------:R-:W-:Y:S06]  /*c240*/  BRA.DIV UR4, `(.L_x_1712) ;  /* 0x000001c604087947 */ /* 0x000fec000b800000 */
[----:B------:R1:W2:Y:S04]  /*c250*/  SHFL.IDX PT, R3, R7, 0x1, 0x1c1f ;  /* 0x003c1f0007037f89 */ /* 0x0002a800000e0000 */
[----:B------:R1:W3:Y:S04]  /*c260*/  SHFL.IDX PT, R0, R6, 0x1, 0x1c1f ;  /* 0x003c1f0006007f89 */ /* 0x0002e800000e0000 */
[----:B------:R1:W1:Y:S04]  /*c270*/  SHFL.IDX PT, R5, R8, 0x1, 0x1c1f ;  /* 0x003c1f0008057f89 */ /* 0x00026800000e0000 */
[----:B0-----:R-:W0:Y:S02]  /*c280*/  SHFL.IDX PT, R4, R4, 0x1, 0x1c1f ;  /* 0x003c1f0004047f89 */ /* 0x001e2400000e0000 */
.L_x_2044:
[----:B------:R-:W-:Y:S01]  /*c290*/  VIADD R9, R9, 0x40 ;  /* 0x0000004009097836 */ /* 0x000fe20000000000 */
[----:B-1----:R-:W-:Y:S01]  /*c2a0*/  LOP3.LUT R6, R184, 0x18, R16, 0xf8, !PT ;  /* 0x00000018b8067812 */ /* 0x002fe200078ef810 */
[----:B------:R-:W-:Y:S01]  /*c2b0*/  BSSY B1, `(.L_x_1713) ;  /* 0x0000053000017945 */ /* 0x000fe20003800000 */
[----:B------:R-:W-:Y:S02]  /*c2c0*/  LOP3.LUT P0, RZ, R207, 0x4, RZ, 0xc0, !PT ;  /* 0x00000004cfff7812 */ /* 0x000fe4000780c0ff */
[----:B------:R-:W-:Y:S02]  /*c2d0*/  CS2R R32, SRZ ;  /* 0x0000000000207805 */ /* 0x000fe4000001ff00 */
[----:B------:R-:W-:Y:S02]  /*c2e0*/  ISETP.GE.AND P1, PT, R9, R84, PT ;  /* 0x000000540900720c */ /* 0x000fe40003f26270 */
[----:B------:R-:W-:Y:S02]  /*c2f0*/  CS2R R26, SRZ ;  /* 0x00000000001a7805 */ /* 0x000fe4000001ff00 */
[----:B------:R-:W-:-:S02]  /*c300*/  LOP3.LUT R7, R6, R185, RZ, 0x3c, !PT ;  /* 0x000000b906077212 */ /* 0x000fc400078e3cff */
[----:B------:R-:W-:Y:S02]  /*c310*/  CS2R R20, SRZ ;  /* 0x0000000000147805 */ /* 0x000fe4000001ff00 */
[----:B------:R-:W-:Y:S02]  /*c320*/  CS2R R12, SRZ ;  /* 0x00000000000c7805 */ /* 0x000fe4000001ff00 */
[----:B------:R-:W-:Y:S02]  /*c330*/  CS2R R8, SRZ ;  /* 0x0000000000087805 */ /* 0x000fe4000001ff00 */
[----:B------:R-:W-:Y:S01]  /*c340*/  CS2R R40, SRZ ;  /* 0x0000000000287805 */ /* 0x000fe2000001ff00 */
[----:B------:R-:W-:Y:S01]  /*c350*/  IMAD.IADD R7, R186, 0x1, R7 ;  /* 0x00000001ba077824 */ /* 0x000fe200078e0207 */
[----:B------:R-:W-:Y:S02]  /*c360*/  CS2R R34, SRZ ;  /* 0x0000000000227805 */ /* 0x000fe4000001ff00 */
[----:B------:R-:W-:-:S02]  /*c370*/  CS2R R28, SRZ ;  /* 0x00000000001c7805 */ /* 0x000fc4000001ff00 */
[----:B------:R-:W-:Y:S02]  /*c380*/  CS2R R24, SRZ ;  /* 0x0000000000187805 */ /* 0x000fe4000001ff00 */
[----:B----4-:R-:W-:Y:S01]  /*c390*/  CS2R R14, SRZ ;  /* 0x00000000000e7805 */ /* 0x010fe2000001ff00 */
[----:B------:R-:W-:Y:S01]  /*c3a0*/  IMAD R62, R7, 0x2, R18 ;  /* 0x00000002073e7824 */ /* 0x000fe200078e0212 */
        /* <DEDUP_REMOVED lines=8> */
[----:B------:R-:W-:-:S05]  /*c430*/  ISETP.GE.AND P1, PT, R176, UR4, PT ;  /* 0x00000004b0007c0c */ /* 0x000fca000bf26270 */
[C---:B------:R-:W-:Y:S02]  /*c440*/  @!P4 SHF.L.U32 R9, R179.reuse, 0x1, RZ ;  /* 0x00000001b309c819 */ /* 0x040fe400000006ff */
[----:B------:R-:W-:Y:S02]  /*c450*/  @!P4 SHF.L.U64.HI R6, R179, 0x1, R206 ;  /* 0x00000001b306c819 */ /* 0x000fe400000102ce */
[C---:B------:R-:W-:Y:S01]  /*c460*/  @!P3 IMAD.SHL.U32 R73, R177.reuse, 0x2, RZ ;  /* 0x00000002b149b824 */ /* 0x040fe200078e00ff */
[-C--:B---3--:R-:W-:Y:S01]  /*c470*/  @!P4 IADD3 R10, P5, R0, R9.reuse, RZ ;  /* 0x00000009000ac210 */ /* 0x088fe20007fbe0ff */
[----:B------:R-:W-:Y:S01]  /*c480*/  @!P2 IMAD.SHL.U32 R67, R178, 0x2, RZ ;  /* 0x00000002b243a824 */ /* 0x000fe200078e00ff */
[----:B0-----:R-:W-:Y:S01]  /*c490*/  @!P4 IADD3 R8, P6, R4, R9, RZ ;  /* 0x000000090408c210 */ /* 0x001fe20007fde0ff */
[----:B------:R-:W-:Y:S01]  /*c4a0*/  @!P1 IMAD.SHL.U32 R7, R176, 0x2, RZ ;  /* 0x00000002b0079824 */ /* 0x000fe200078e00ff */
[----:B------:R-:W-:Y:S01]  /*c4b0*/  @!P3 SHF.L.U64.HI R12, R177, 0x1, R205 ;  /* 0x00000001b10cb819 */ /* 0x000fe200000102cd */
[--C-:B--2---:R-:W-:Y:S01]  /*c4c0*/  @!P4 IMAD.X R11, R3, 0x1, R6.reuse, P5 ;  /* 0x00000001030bc824 */ /* 0x104fe200028e0606 */
[----:B------:R-:W-:Y:S01]  /*c4d0*/  @!P3 IADD3 R76, P5, R0, R73, RZ ;  /* 0x00000049004cb210 */ /* 0x000fe20007fbe0ff */
[----:B------:R-:W-:Y:S01]  /*c4e0*/  @!P4 IMAD.X R9, R5, 0x1, R6, P6 ;  /* 0x000000010509c824 */ /* 0x000fe200030e0606 */
[----:B------:R-:W-:-:S02]  /*c4f0*/  @!P2 SHF.L.U64.HI R14, R178, 0x1, R203 ;  /* 0x00000001b20ea819 */ /* 0x000fc400000102cb */
[----:B------:R-:W-:Y:S02]  /*c500*/  @!P3 IADD3.X R77, R3, R12, RZ, P5, !PT ;  /* 0x0000000c034db210 */ /* 0x000fe40002ffe4ff */
[----:B------:R-:W-:Y:S02]  /*c510*/  @!P3 IADD3 R72, P6, R4, R73, RZ ;  /* 0x000000490448b210 */ /* 0x000fe40007fde0ff */
[-C--:B------:R-:W-:Y:S02]  /*c520*/  @!P2 IADD3 R70, P5, R0, R67.reuse, RZ ;  /* 0x000000430046a210 */ /* 0x080fe40007fbe0ff */
[----:B------:R-:W-:Y:S01]  /*c530*/  @!P1 SHF.L.U64.HI R20, R176, 0x1, R202 ;  /* 0x00000001b0149819 */ /* 0x000fe200000102ca */
[----:B------:R-:W-:Y:S01]  /*c540*/  @!P3 IMAD.X R73, R5, 0x1, R12, P6 ;  /* 0x000000010549b824 */ /* 0x000fe200030e060c */
[----:B------:R-:W-:Y:S01]  /*c550*/  @!P2 IADD3 R66, P6, R4, R67, RZ ;  /* 0x000000430442a210 */ /* 0x000fe20007fde0ff */
[----:B------:R-:W-:Y:S01]  /*c560*/  @!P2 IMAD.X R71, R3, 0x1, R14, P5 ;  /* 0x000000010347a824 */ /* 0x000fe200028e060e */
[----:B------:R-:W-:-:S03]  /*c570*/  @!P1 IADD3 R64, P5, R0, R7, RZ ;  /* 0x0000000700409210 */ /* 0x000fc60007fbe0ff */
[----:B------:R-:W-:Y:S01]  /*c580*/  @!P2 IMAD.X R67, R5, 0x1, R14, P6 ;  /* 0x000000010543a824 */ /* 0x000fe200030e060e */
[----:B------:R-:W-:Y:S02]  /*c590*/  @!P1 IADD3.X R65, R3, R20, RZ, P5, !PT ;  /* 0x0000001403419210 */ /* 0x000fe40002ffe4ff */
[----:B------:R-:W-:Y:S02]  /*c5a0*/  @!P1 IADD3 R6, P5, R4, R7, RZ ;  /* 0x0000000704069210 */ /* 0x000fe40007fbe0ff */
[----:B------:R-:W-:-:S03]  /*c5b0*/  ISETP.GE.AND P6, PT, R164, UR4, PT ;  /* 0x00000004a4007c0c */ /* 0x000fc6000bfc6270 */
[----:B------:R-:W-:Y:S01]  /*c5c0*/  @!P1 IMAD.X R7, R5, 0x1, R20, P5 ;  /* 0x0000000105079824 */ /* 0x000fe200028e0614 */
[----:B------:R-:W-:-:S09]  /*c5d0*/  ISETP.GE.AND P5, PT, R180, UR4, PT ;  /* 0x00000004b4007c0c */ /* 0x000fd2000bfa6270 */
[----:B------:R-:W-:Y:S02]  /*c5e0*/  @!P6 IMAD.MOV.U32 R12, RZ, RZ, R0 ;  /* 0x000000ffff0ce224 */ /* 0x000fe400078e0000 */
[----:B------:R-:W-:Y:S02]  /*c5f0*/  @!P6 IMAD.MOV.U32 R13, RZ, RZ, R3 ;  /* 0x000000ffff0de224 */ /* 0x000fe400078e0003 */
[----:B------:R-:W-:-:S04]  /*c600*/  @!P6 IMAD.WIDE R14, R164, 0x2, R4 ;  /* 0x00000002a40ee825 */ /* 0x000fc800078e0204 */
[----:B------:R-:W-:Y:S01]  /*c610*/  @!P6 IMAD.WIDE R12, R164, 0x2, R12 ;  /* 0x00000002a40ce825 */ /* 0x000fe200078e020c */
[----:B------:R0:W5:Y:S03]  /*c620*/  @!P6 LD.E.64 R30, desc[UR60][R14.64] ;  /* 0x0000003c0e1ee980 */ /* 0x000166000c101b00 */
[C---:B------:R-:W-:Y:S01]  /*c630*/  @!P5 IMAD.SHL.U32 R21, R180.reuse, 0x2, RZ ;  /* 0x00000002b415d824 */ /* 0x040fe200078e00ff */
[----:B------:R1:W5:Y:S01]  /*c640*/  @!P6 LD.E.64 R40, desc[UR60][R12.64] ;  /* 0x0000003c0c28e980 */ /* 0x000362000c101b00 */
[----:B------:R-:W-:-:S03]  /*c650*/  @!P5 SHF.L.U64.HI R20, R180, 0x1, R201 ;  /* 0x00000001b414d819 */ /* 0x000fc600000102c9 */
[-C--:B------:R-:W-:Y:S02]  /*c660*/  @!P5 IADD3 R74, P6, R0, R21.reuse, RZ ;  /* 0x00000015004ad210 */ /* 0x080fe40007fde0ff */
[----:B------:R-:W-:Y:S02]  /*c670*/  CS2R R34, SRZ ;  /* 0x0000000000227805 */ /* 0x000fe4000001ff00 */
[----:B------:R-:W-:Y:S02]  /*c680*/  CS2R R32, SRZ ;  /* 0x0000000000207805 */ /* 0x000fe4000001ff00 */
[----:B------:R-:W-:Y:S02]  /*c690*/  @!P5 IADD3.X R75, R3, R20, RZ, P6, !PT ;  /* 0x00000014034bd210 */ /* 0x000fe400037fe4ff */
[----:B------:R-:W-:Y:S01]  /*c6a0*/  @!P5 IADD3 R4, P6, R4, R21, RZ ;  /* 0x000000150404d210 */ /* 0x000fe20007fde0ff */
[----:B------:R2:W5:Y:S01]  /*c6b0*/  @!P4 LD.E.64 R34, desc[UR60][R10.64] ;  /* 0x0000003c0a22c980 */ /* 0x000562000c101b00 */
[----:B------:R-:W-:-:S02]  /*c6c0*/  CS2R R28, SRZ ;  /* 0x00000000001c7805 */ /* 0x000fc4000001ff00 */
[----:B------:R-:W-:Y:S02]  /*c6d0*/  CS2R R26, SRZ ;  /* 0x00000000001a7805 */ /* 0x000fe4000001ff00 */
[----:B------:R-:W-:Y:S01]  /*c6e0*/  CS2R R24, SRZ ;  /* 0x0000000000187805 */ /* 0x000fe2000001ff00 */
[----:B------:R-:W-:Y:S01]  /*c6f0*/  @!P5 IMAD.X R5, R5, 0x1, R20, P6 ;  /* 0x000000010505d824 */ /* 0x000fe200030e0614 */
[----:B------:R3:W5:Y:S01]  /*c700*/  @!P4 LD.E.64 R32, desc[UR60][R8.64] ;  /* 0x0000003c0820c980 */ /* 0x000762000c101b00 */
[----:B------:R-:W-:Y:S02]  /*c710*/  CS2R R20, SRZ ;  /* 0x0000000000147805 */ /* 0x000fe4000001ff00 */
[----:B0-----:R-:W-:Y:S02]  /*c720*/  CS2R R14, SRZ ;  /* 0x00000000000e7805 */ /* 0x001fe4000001ff00 */
[----:B-1----:R-:W-:Y:S01]  /*c730*/  CS2R R12, SRZ ;  /* 0x00000000000c7805 */ /* 0x002fe2000001ff00 */
[----:B------:R1:W5:Y:S01]  /*c740*/  @!P3 LD.E.64 R28, desc[UR60][R76.64] ;  /* 0x0000003c4c1cb980 */ /* 0x000362000c101b00 */
[----:B--2---:R-:W-:-:S03]  /*c750*/  CS2R R10, SRZ ;  /* 0x00000000000a7805 */ /* 0x004fc6000001ff00 */
[----:B------:R1:W5:Y:S01]  /*c760*/  @!P3 LD.E.64 R26, desc[UR60][R72.64] ;  /* 0x0000003c481ab980 */ /* 0x000362000c101b00 */
[----:B---3--:R-:W-:-:S03]  /*c770*/  CS2R R8, SRZ ;  /* 0x0000000000087805 */ /* 0x008fc6000001ff00 */
[----:B------:R1:W5:Y:S04]  /*c780*/  @!P2 LD.E.64 R24, desc[UR60][R70.64] ;  /* 0x0000003c4618a980 */ /* 0x000368000c101b00 */
[----:B------:R1:W5:Y:S04]  /*c790*/  @!P2 LD.E.64 R20, desc[UR60][R66.64] ;  /* 0x0000003c4214a980 */ /* 0x000368000c101b00 */
[----:B------:R1:W5:Y:S04]  /*c7a0*/  @!P1 LD.E.64 R14, desc[UR60][R64.64] ;  /* 0x0000003c400e9980 */ /* 0x000368000c101b00 */
[----:B------:R1:W5:Y:S04]  /*c7b0*/  @!P1 LD.E.64 R12, desc[UR60][R6.64] ;  /* 0x0000003c060c9980 */ /* 0x000368000c101b00 */
[----:B------:R1:W5:Y:S04]  /*c7c0*/  @!P5 LD.E.64 R10, desc[UR60][R74.64] ;  /* 0x0000003c4a0ad980 */ /* 0x000368000c101b00 */
[----:B------:R1:W5:Y:S02]  /*c7d0*/  @!P5 LD.E.64 R8, desc[UR60][R4.64] ;  /* 0x0000003c0408d980 */ /* 0x000364000c101b00 */
.L_x_1714:
[----:B------:R-:W-:Y:S05]  /*c7e0*/  BSYNC B1 ;  /* 0x0000000000017941 */ /* 0x000fea0003800000 */
.L_x_1713:
[----:B01---5:R-:W-:Y:S01]  /*c7f0*/  IMAD.MOV.U32 R4, RZ, RZ, R30 ;  /* 0x000000ffff047224 */ /* 0x023fe200078e001e */
[----:B--2---:R-:W-:Y:S01]  /*c800*/  LEA.HI R3, R197, R197, RZ, 0x1 ;  /* 0x000000c5c5037211 */ /* 0x004fe200078f08ff */
[C---:B------:R-:W-:Y:S01]  /*c810*/  VIADD R5, R62.reuse, 0xc400 ;  /* 0x0000c4003e057836 */ /* 0x040fe20000000000 */
[----:B------:R-:W-:Y:S01]  /*c820*/  MOV R63, R34 ;  /* 0x00000022003f7202 */ /* 0x000fe20000000f00 */
[----:B---3--:R-:W-:Y:S01]  /*c830*/  VIADD R0, R62, 0xc440 ;  /* 0x0000c4403e007836 */ /* 0x008fe20000000000 */
[----:B------:R-:W-:Y:S01]  /*c840*/  PRMT R75, R4, 0x7610, R75 ;  /* 0x00007610044b7816 */ /* 0x000fe2000000004b */
[----:B------:R-:W-:Y:S01]  /*c850*/  IMAD.MOV.U32 R6, RZ, RZ, R32 ;  /* 0x000000ffff067224 */ /* 0x000fe200078e0020 */
[----:B------:R-:W-:Y:S01]  /*c860*/  LOP3.LUT R4, R3, 0xfffffffe, RZ, 0xc0, !PT ;  /* 0xfffffffe03047812 */ /* 0x000fe200078ec0ff */
[----:B------:R-:W-:Y:S01]  /*c870*/  IMAD.MOV.U32 R7, RZ, RZ, R33 ;  /* 0x000000ffff077224 */ /* 0x000fe200078e0021 */
[----:B------:R-:W-:Y:S01]  /*c880*/  @P0 IADD3 R0, R5, -0x40, RZ ;  /* 0xffffffc005000810 */ /* 0x000fe20007ffe0ff */
[----:B------:R-:W-:Y:S01]  /*c890*/  IMAD.MOV.U32 R5, RZ, RZ, R31 ;  /* 0x000000ffff057224 */ /* 0x000fe200078e001f */
[----:B------:R-:W-:Y:S01]  /*c8a0*/  MOV R3, R26 ;  /* 0x0000001a00037202 */ /* 0x000fe20000000f00 */
[----:B------:R-:W-:Y:S01]  /*c8b0*/  IMAD.IADD R4, R197, 0x1, -R4 ;  /* 0x00000001c5047824 */ /* 0x000fe200078e0a04 */
[----:B------:R-:W-:Y:S01]  /*c8c0*/  PRMT R73, R6, 0x5410, R7 ;  /* 0x0000541006497816 */ /* 0x000fe20000000007 */
[----:B------:R-:W-:Y:S01]  /*c8d0*/  IMAD.MOV.U32 R6, RZ, RZ, R27 ;  /* 0x000000ffff067224 */ /* 0x000fe200078e001b */
[----:B------:R-:W-:Y:S01]  /*c8e0*/  PRMT R75, R75, 0x5410, R5 ;  /* 0x000054104b4b7816 */ /* 0x000fe20000000005 */
[----:B------:R-:W-:Y:S01]  /*c8f0*/  IMAD.MOV.U32 R7, RZ, RZ, R20 ;  /* 0x000000ffff077224 */ /* 0x000fe200078e0014 */
[----:B------:R-:W-:Y:S01]  /*c900*/  SHF.L.U32 R5, R4, 0x1f, RZ ;  /* 0x0000001f04057819 */ /* 0x000fe200000006ff */
[----:B------:R-:W-:Y:S01]  /*c910*/  IMAD.MOV.U32 R4, RZ, RZ, R12 ;  /* 0x000000ffff047224 */ /* 0x000fe200078e000c */
[----:B------:R-:W-:Y:S01]  /*c920*/  PRMT R70, R3, 0x5410, R6 ;  /* 0x0000541003467816 */ /* 0x000fe20000000006 */
[----:B------:R-:W-:Y:S01]  /*c930*/  IMAD.MOV.U32 R3, RZ, RZ, R21 ;  /* 0x000000ffff037224 */ /* 0x000fe200078e0015 */
[----:B------:R-:W0:Y:S01]  /*c940*/  SYNCS.PHASECHK.TRANS64.TRYWAIT P0, [R18+URZ+0x2a800], R5 ;  /* 0x02a80005120075a7 */ /* 0x000e22000800017f */
[----:B------:R-:W-:Y:S01]  /*c950*/  PRMT R66, R7, 0x7610, R66 ;  /* 0x0000761007427816 */ /* 0x000fe20000000042 */
[----:B------:R-:W-:Y:S01]  /*c960*/  IMAD.MOV.U32 R7, RZ, RZ, R8 ;  /* 0x000000ffff077224 */ /* 0x000fe200078e0008 */
[----:B------:R-:W-:Y:S01]  /*c970*/  MOV R6, R13 ;  /* 0x0000000d00067202 */ /* 0x000fe20000000f00 */
[----:B------:R-:W-:Y:S01]  /*c980*/  BSSY B1, `(.L_x_1715) ;  /* 0x000001a000017945 */ /* 0x000fe20003800000 */
[----:B------:R-:W-:-:S02]  /*c990*/  PRMT R66, R66, 0x5410, R3 ;  /* 0x0000541042427816 */ /* 0x000fc40000000003 */
        /* <DEDUP_REMOVED lines=8> */
[----:B------:R-:W-:Y:S01]  /*ca20*/  VIADDMNMX R72, R84, -R187, 0x80, PT ;  /* 0x0000008054487446 */ /* 0x000fe200038009bb */
[----:B------:R-:W-:Y:S01]  /*ca30*/  IMAD.MOV.U32 R63, RZ, RZ, R15 ;  /* 0x000000ffff3f7224 */ /* 0x000fe200078e000f */
[----:B------:R-:W-:Y:S01]  /*ca40*/  PRMT R76, R6, 0x5410, R7 ;  /* 0x00005410064c7816 */ /* 0x000fe20000000007 */
[----:B------:R-:W-:Y:S01]  /*ca50*/  IMAD.MOV.U32 R6, RZ, RZ, R28 ;  /* 0x000000ffff067224 */ /* 0x000fe200078e001c */
[----:B------:R-:W-:Y:S01]  /*ca60*/  PRMT R74, R74, 0x5410, R4 ;  /* 0x000054104a4a7816 */ /* 0x000fe20000000004 */
[----:B------:R-:W-:Y:S01]  /*ca70*/  IMAD.MOV.U32 R7, RZ, RZ, R29 ;  /* 0x000000ffff077224 */ /* 0x000fe200078e001d */
[----:B------:R-:W-:Y:S01]  /*ca80*/  ISETP.GE.AND P1, PT, R174, R72, PT ;  /* 0x00000048ae00720c */ /* 0x000fe20003f26270 */
[----:B------:R-:W-:-:S03]  /*ca90*/  IMAD.MOV.U32 R4, RZ, RZ, R24 ;  /* 0x000000ffff047224 */ /* 0x000fc600078e0018 */
[----:B------:R-:W-:Y:S01]  /*caa0*/  PRMT R71, R6, 0x5410, R7 ;  /* 0x0000541006477816 */ /* 0x000fe20000000007 */
[----:B------:R-:W-:Y:S01]  /*cab0*/  IMAD.MOV.U32 R7, RZ, RZ, R14 ;  /* 0x000000ffff077224 */ /* 0x000fe200078e000e */
[----:B------:R-:W-:-:S04]  /*cac0*/  MOV R6, R25 ;  /* 0x0000001900067202 */ /* 0x000fc80000000f00 */
[----:B------:R-:W-:Y:S01]  /*cad0*/  PRMT R67, R4, 0x5410, R6 ;  /* 0x0000541004437816 */ /* 0x000fe20000000006 */
[----:B------:R-:W-:Y:S01]  /*cae0*/  IMAD.MOV.U32 R4, RZ, RZ, R10 ;  /* 0x000000ffff047224 */ /* 0x000fe200078e000a */
[----:B------:R-:W-:Y:S01]  /*caf0*/  PRMT R65, R7, 0x5410, R63 ;  /* 0x0000541007417816 */ /* 0x000fe2000000003f */
[----:B------:R-:W-:Y:S01]  /*cb00*/  IMAD.MOV.U32 R6, RZ, RZ, R11 ;  /* 0x000000ffff067224 */ /* 0x000fe200078e000b */
[----:B0-----:R-:W-:Y:S06]  /*cb10*/  @!P0 BRA `(.L_x_1716) ;  /* 0x000001bc00488947 */ /* 0x001fec0003800000 */
.L_x_2045:
[----:B------:R-:W-:Y:S05]  /*cb20*/  BSYNC B1 ;  /* 0x0000000000017941 */ /* 0x000fea0003800000 */
.L_x_1715:
        /* <DEDUP_REMOVED lines=13> */
[----:B------:R-:W-:Y:S01]  /*cc00*/  SHF.R.U32.HI R90, RZ, 0x10, R61 ;  /* 0x00000010ff5a7819 */ /* 0x000fe2000001163d */
[--C-:B------:R-:W-:Y:S01]  /*cc10*/  HADD2.F32 R77, -RZ, R89.reuse.H1_H1 ;  /* 0x30000059ff4d7230 */ /* 0x100fe20000004100 */
[----:B------:R-:W-:Y:S01]  /*cc20*/  SHF.R.U32.HI R84, RZ, 0x10, R59 ;  /* 0x00000010ff547819 */ /* 0x000fe2000001163b */
[----:B------:R-:W-:Y:S01]  /*cc30*/  HADD2.F32 R89, -RZ, R89.H0_H0 ;  /* 0x20000059ff597230 */ /* 0x000fe20000004100 */
[----:B------:R-:W-:Y:S01]  /*cc40*/  SHF.R.U64 R93, R60, 0x10, R61 ;  /* 0x000000103c5d7819 */ /* 0x000fe2000000123d */
[----:B------:R-:W-:Y:S01]  /*cc50*/  HADD2.F32 R90, -RZ, R90.H0_H0 ;  /* 0x2000005aff5a7230 */ /* 0x000fe20000004100 */
[----:B------:R-:W-:Y:S01]  /*cc60*/  SHF.R.U64 R94, R58, 0x10, R59 ;  /* 0x000000103a5e7819 */ /* 0x000fe2000000123b */
[----:B------:R-:W-:Y:S02]  /*cc70*/  HADD2.F32 R84, -RZ, R84.H0_H0 ;  /* 0x20000054ff547230 */ /* 0x000fe40000004100 */
[----:B0-----:R-:W-:-:S02]  /*cc80*/  HADD2.F32 R61, -RZ, R7.H1_H1 ;  /* 0x30000007ff3d7230 */ /* 0x001fc40000004100 */
[----:B------:R-:W-:Y:S02]  /*cc90*/  HADD2.F32 R60, -RZ, R7.H0_H0 ;  /* 0x20000007ff3c7230 */ /* 0x000fe40000004100 */
[--C-:B------:R-:W-:Y:S02]  /*cca0*/  HADD2.F32 R7, -RZ, R4.reuse.H0_H0 ;  /* 0x20000004ff077230 */ /* 0x100fe40000004100 */
[C---:B------:R-:W-:Y:S01]  /*ccb0*/  FMUL.FTZ R91, R61.reuse, R90 ;  /* 0x0000005a3d5b7220 */ /* 0x040fe20000410000 */
[----:B------:R-:W-:Y:S01]  /*ccc0*/  FMUL.FTZ R61, R61, R84 ;  /* 0x000000543d3d7220 */ /* 0x000fe20000410000 */
[----:B------:R-:W-:Y:S02]  /*ccd0*/  HADD2.F32 R4, -RZ, R4.H1_H1 ;  /* 0x30000004ff047230 */ /* 0x000fe40000004100 */
[--C-:B------:R-:W-:Y:S02]  /*cce0*/  HADD2.F32 R58, -RZ, R6.reuse.H0_H0 ;  /* 0x20000006ff3a7230 */ /* 0x100fe40000004100 */
[----:B------:R-:W-:Y:S01]  /*ccf0*/  FFMA.FTZ R90, R60, R90, R61 ;  /* 0x0000005a3c5a7223 */ /* 0x000fe2000001003d */
[----:B------:R-:W-:-:S02]  /*cd00*/  HADD2.F32 R59, -RZ, R6.H1_H1 ;  /* 0x30000006ff3b7230 */ /* 0x000fc40000004100 */
[----:B------:R-:W-:Y:S01]  /*cd10*/  FFMA.FTZ R91, R60, R84, -R91 ;  /* 0x000000543c5b7223 */ /* 0x000fe2000001085b */
[--C-:B------:R-:W-:Y:S02]  /*cd20*/  HADD2.F32 R61, -RZ, R88.reuse.H1_H1 ;  /* 0x30000058ff3d7230 */ /* 0x100fe40000004100 */
[C---:B------:R-:W-:Y:S01]  /*cd30*/  FMUL.FTZ R92, R4.reuse, R89 ;  /* 0x00000059045c7220 */ /* 0x040fe20000410000 */
[--C-:B------:R-:W-:Y:S02]  /*cd40*/  HADD2.F32 R6, -RZ, R5.reuse.H0_H0 ;  /* 0x20000005ff067230 */ /* 0x100fe40000004100 */
[-C--:B------:R-:W-:Y:S01]  /*cd50*/  FMUL.FTZ R84, R4, R77.reuse ;  /* 0x0000004d04547220 */ /* 0x080fe20000410000 */
[----:B------:R-:W-:Y:S02]  /*cd60*/  HADD2.F32 R88, -RZ, R88.H0_H0 ;  /* 0x20000058ff587230 */ /* 0x000fe40000004100 */
[----:B------:R-:W-:Y:S01]  /*cd70*/  FFMA.FTZ R92, R7, R77, -R92 ;  /* 0x0000004d075c7223 */ /* 0x000fe2000001085c */
[----:B------:R-:W-:-:S02]  /*cd80*/  HADD2.F32 R5, -RZ, R5.H1_H1 ;  /* 0x30000005ff057230 */ /* 0x000fc40000004100 */
[----:B------:R-:W-:Y:S01]  /*cd90*/  FFMA.FTZ R89, R7, R89, R84 ;  /* 0x0000005907597223 */ /* 0x000fe20000010054 */
[----:B------:R-:W-:Y:S02]  /*cda0*/  HADD2.F32 R60, -RZ, R93.H0_H0 ;  /* 0x2000005dff3c7230 */ /* 0x000fe40000004100 */
[CC--:B------:R-:W-:Y:S01]  /*cdb0*/  FMUL.FTZ R77, R59.reuse, R61.reuse ;  /* 0x0000003d3b4d7220 */ /* 0x0c0fe20000410000 */
[----:B------:R-:W-:Y:S02]  /*cdc0*/  HADD2.F32 R4, -RZ, R94.H0_H0 ;  /* 0x2000005eff047230 */ /* 0x000fe40000004100 */
[----:B------:R-:W-:Y:S01]  /*cdd0*/  FMUL.FTZ R84, R59, R88 ;  /* 0x000000583b547220 */ /* 0x000fe20000410000 */
[C---:B------:R-:W-:Y:S01]  /*cde0*/  FMUL.FTZ R7, R5.reuse, R60 ;  /* 0x0000003c05077220 */ /* 0x040fe20000410000 */
[C---:B------:R-:W-:Y:S01]  /*cdf0*/  FFMA.FTZ R77, R58.reuse, R88, -R77 ;  /* 0x000000583a4d7223 */ /* 0x040fe2000001084d */
[-C--:B------:R-:W-:Y:S01]  /*ce00*/  FMUL.FTZ R59, R5, R4.reuse ;  /* 0x00000004053b7220 */ /* 0x080fe20000410000 */
[----:B------:R-:W-:Y:S01]  /*ce10*/  FFMA.FTZ R84, R58, R61, R84 ;  /* 0x0000003d3a547223 */ /* 0x000fe20000010054 */
[----:B------:R-:W-:Y:S01]  /*ce20*/  FFMA.FTZ R5, R6, R4, -R7 ;  /* 0x0000000406057223 */ /* 0x000fe20000010807 */
[----:B------:R-:W-:Y:S01]  /*ce30*/  F2FP.F16.F32.PACK_AB R7, R90, R91 ;  /* 0x0000005b5a07723e */ /* 0x000fe200000000ff */
[----:B------:R-:W-:Y:S01]  /*ce40*/  FFMA.FTZ R60, R6, R60, R59 ;  /* 0x0000003c063c7223 */ /* 0x000fe2000001003b */
[----:B------:R-:W-:-:S02]  /*ce50*/  F2FP.F16.F32.PACK_AB R4, R89, R92 ;  /* 0x0000005c5904723e */ /* 0x000fc400000000ff */
[----:B------:R-:W-:Y:S02]  /*ce60*/  F2FP.F16.F32.PACK_AB R6, R84, R77 ;  /* 0x0000004d5406723e */ /* 0x000fe400000000ff */
[----:B------:R-:W-:-:S05]  /*ce70*/  F2FP.F16.F32.PACK_AB R5, R60, R5 ;  /* 0x000000053c05723e */ /* 0x000fca00000000ff */
[----:B------:R0:W-:Y:S02]  /*ce80*/  STS.128 [R62+0xc400], R4 ;  /* 0x00c400043e007388 */ /* 0x0001e40000000c00 */
.L_x_1720:
[----:B------:R-:W-:Y:S05]  /*ce90*/  BSYNC B2 ;  /* 0x0000000000027941 */ /* 0x000fea0003800000 */
.L_x_1719:
[----:B------:R-:W-:Y:S04]  /*cea0*/  BSSY B2, `(.L_x_1721) ;  /* 0x000002c000027945 */ /* 0x000fe80003800000 */
[----:B------:R-:W-:Y:S05]  /*ceb0*/  @P1 BRA `(.L_x_1722) ;  /* 0x0000000000a81947 */ /* 0x000fea0003800000 */
[----:B0-----:R-:W0:Y:S01]  /*cec0*/  LDS.128 R4, [R0] ;  /* 0x0000000000047984 */ /* 0x001e220000000c00 */
[----:B------:R-:W-:Y:S01]  /*ced0*/  SHF.R.U32.HI R59, RZ, 0x10, R55 ;  /* 0x00000010ff3b7819 */ /* 0x000fe20000011637 */
[----:B------:R-:W-:Y:S01]  /*cee0*/  HADD2.F32 R58, -RZ, R87.H0_H0 ;  /* 0x20000057ff3a7230 */ /* 0x000fe20000004100 */
[--C-:B------:R-:W-:Y:S01]  /*cef0*/  SHF.R.U32.HI R61, RZ, 0x10, R57.reuse ;  /* 0x00000010ff3d7819 */ /* 0x100fe20000011639 */
[--C-:B------:R-:W-:Y:S01]  /*cf00*/  HADD2.F32 R60, -RZ, R86.reuse.H0_H0 ;  /* 0x20000056ff3c7230 */ /* 0x100fe20000004100 */
[----:B------:R-:W-:Y:S01]  /*cf10*/  SHF.R.U64 R89, R56, 0x10, R57 ;  /* 0x0000001038597819 */ /* 0x000fe20000001239 */
[----:B------:R-:W-:Y:S01]  /*cf20*/  HADD2.F32 R59, -RZ, R59.H0_H0 ;  /* 0x2000003bff3b7230 */ /* 0x000fe20000004100 */
[----:B------:R-:W-:Y:S01]  /*cf30*/  SHF.R.U64 R91, R54, 0x10, R55 ;  /* 0x00000010365b7819 */ /* 0x000fe20000001237 */
[----:B------:R-:W-:Y:S02]  /*cf40*/  HADD2.F32 R61, -RZ, R61.H0_H0 ;  /* 0x2000003dff3d7230 */ /* 0x000fe40000004100 */
[----:B------:R-:W-:-:S02]  /*cf50*/  HADD2.F32 R86, -RZ, R86.H1_H1 ;  /* 0x30000056ff567230 */ /* 0x000fc40000004100 */
[----:B------:R-:W-:Y:S02]  /*cf60*/  HADD2.F32 R87, -RZ, R87.H1_H1 ;  /* 0x30000057ff577230 */ /* 0x000fe40000004100 */
[--C-:B0-----:R-:W-:Y:S02]  /*cf70*/  HADD2.F32 R57, -RZ, R7.reuse.H1_H1 ;  /* 0x30000007ff397230 */ /* 0x101fe40000004100 */
[----:B------:R-:W-:Y:S02]  /*cf80*/  HADD2.F32 R56, -RZ, R7.H0_H0 ;  /* 0x20000007ff387230 */ /* 0x000fe40000004100 */
[--C-:B------:R-:W-:Y:S02]  /*cf90*/  HADD2.F32 R7, -RZ, R4.reuse.H0_H0 ;  /* 0x20000004ff077230 */ /* 0x100fe40000004100 */
[C---:B------:R-:W-:Y:S01]  /*cfa0*/  FMUL.FTZ R88, R57.reuse, R59 ;  /* 0x0000003b39587220 */ /* 0x040fe20000410000 */
[----:B------:R-:W-:Y:S02]  /*cfb0*/  HADD2.F32 R4, -RZ, R4.H1_H1 ;  /* 0x30000004ff047230 */ /* 0x000fe40000004100 */
[----:B------:R-:W-:Y:S01]  /*cfc0*/  FMUL.FTZ R77, R57, R61 ;  /* 0x0000003d394d7220 */ /* 0x000fe20000410000 */
[----:B------:R-:W-:-:S02]  /*cfd0*/  HADD2.F32 R54, -RZ, R6.H0_H0 ;  /* 0x20000006ff367230 */ /* 0x000fc40000004100 */
[----:B------:R-:W-:Y:S01]  /*cfe0*/  FFMA.FTZ R90, R56, R61, R88 ;  /* 0x0000003d385a7223 */ /* 0x000fe20000010058 */
[----:B------:R-:W-:Y:S02]  /*cff0*/  HADD2.F32 R55, -RZ, R6.H1_H1 ;  /* 0x30000006ff377230 */ /* 0x000fe40000004100 */
[----:B------:R-:W-:Y:S01]  /*d000*/  FMUL.FTZ R84, R4, R60 ;  /* 0x0000003c04547220 */ /* 0x000fe20000410000 */
[--C-:B------:R-:W-:Y:S02]  /*d010*/  HADD2.F32 R6, -RZ, R5.reuse.H0_H0 ;  /* 0x20000005ff067230 */ /* 0x100fe40000004100 */
[----:B------:R-:W-:Y:S01]  /*d020*/  FFMA.FTZ R77, R56, R59, -R77 ;  /* 0x0000003b384d7223 */ /* 0x000fe2000001084d */
[-C--:B------:R-:W-:Y:S01]  /*d030*/  FMUL.FTZ R88, R4, R58.reuse ;  /* 0x0000003a04587220 */ /* 0x080fe20000410000 */
[----:B------:R-:W-:Y:S02]  /*d040*/  HADD2.F32 R5, -RZ, R5.H1_H1 ;  /* 0x30000005ff057230 */ /* 0x000fe40000004100 */
[----:B------:R-:W-:Y:S01]  /*d050*/  FFMA.FTZ R84, R7, R58, -R84 ;  /* 0x0000003a07547223 */ /* 0x000fe20000010854 */
[----:B------:R-:W-:-:S02]  /*d060*/  HADD2.F32 R56, -RZ, R89.H0_H0 ;  /* 0x20000059ff387230 */ /* 0x000fc40000004100 */
[----:B------:R-:W-:Y:S01]  /*d070*/  FFMA.FTZ R57, R7, R60, R88 ;  /* 0x0000003c07397223 */ /* 0x000fe20000010058 */
[----:B------:R-:W-:Y:S02]  /*d080*/  HADD2.F32 R4, -RZ, R91.H0_H0 ;  /* 0x2000005bff047230 */ /* 0x000fe40000004100 */
[C---:B------:R-:W-:Y:S01]  /*d090*/  FMUL.FTZ R59, R55.reuse, R86 ;  /* 0x00000056373b7220 */ /* 0x040fe20000410000 */
[-C--:B------:R-:W-:Y:S01]  /*d0a0*/  FMUL.FTZ R61, R55, R87.reuse ;  /* 0x00000057373d7220 */ /* 0x080fe20000410000 */
[C---:B------:R-:W-:Y:S01]  /*d0b0*/  FMUL.FTZ R7, R5.reuse, R56 ;  /* 0x0000003805077220 */ /* 0x040fe20000410000 */
[----:B------:R-:W-:Y:S01]  /*d0c0*/  FMUL.FTZ R55, R5, R4 ;  /* 0x0000000405377220 */ /* 0x000fe20000410000 */
[C---:B------:R-:W-:Y:S01]  /*d0d0*/  FFMA.FTZ R59, R54.reuse, R87, -R59 ;  /* 0x00000057363b7223 */ /* 0x040fe2000001083b */
[----:B------:R-:W-:Y:S01]  /*d0e0*/  FFMA.FTZ R54, R54, R86, R61 ;  /* 0x0000005636367223 */ /* 0x000fe2000001003d */
[C---:B------:R-:W-:Y:S01]  /*d0f0*/  FFMA.FTZ R5, R6.reuse, R4, -R7 ;  /* 0x0000000406057223 */ /* 0x040fe20000010807 */
[----:B------:R-:W-:Y:S01]  /*d100*/  FFMA.FTZ R56, R6, R56, R55 ;  /* 0x0000003806387223 */ /* 0x000fe20000010037 */
[----:B------:R-:W-:-:S02]  /*d110*/  F2FP.F16.F32.PACK_AB R7, R90, R77 ;  /* 0x0000004d5a07723e */ /* 0x000fc400000000ff */
[----:B------:R-:W-:Y:S02]  /*d120*/  F2FP.F16.F32.PACK_AB R6, R54, R59 ;  /* 0x0000003b3606723e */ /* 0x000fe400000000ff */
[----:B------:R-:W-:Y:S02]  /*d130*/  F2FP.F16.F32.PACK_AB R4, R57, R84 ;  /* 0x000000543904723e */ /* 0x000fe400000000ff */
[----:B------:R-:W-:-:S05]  /*d140*/  F2FP.F16.F32.PACK_AB R5, R56, R5 ;  /* 0x000000053805723e */ /* 0x000fca00000000ff */
[----:B------:R1:W-:Y:S02]  /*d150*/  STS.128 [R0], R4 ;  /* 0x0000000400007388 */ /* 0x0003e40000000c00 */
.L_x_1722:
[----:B------:R-:W-:Y:S05]  /*d160*/  BSYNC B2 ;  /* 0x0000000000027941 */ /* 0x000fea0003800000 */
.L_x_1721:
[----:B------:R-:W-:Y:S04]  /*d170*/  BSSY B2, `(.L_x_1723) ;  /* 0x000002c000027945 */ /* 0x000fe80003800000 */
[----:B------:R-:W-:Y:S05]  /*d180*/  @P2 BRA `(.L_x_1724) ;  /* 0x0000000000a82947 */ /* 0x000fea0003800000 */
[----:B01----:R-:W0:Y:S01]  /*d190*/  LDS.128 R4, [R62+0x10400] ;  /* 0x010400003e047984 */ /* 0x003e220000000c00 */
[----:B------:R-:W-:Y:S01]  /*d1a0*/  SHF.R.U32.HI R55, RZ, 0x10, R53 ;  /* 0x00000010ff377819 */ /* 0x000fe20000011635 */
[----:B------:R-:W-:Y:S01]  /*d1b0*/  HADD2.F32 R54, -RZ, R85.H0_H0 ;  /* 0x20000055ff367230 */ /* 0x000fe20000004100 */
[----:B------:R-:W-:Y:S01]  /*d1c0*/  SHF.R.U32.HI R57, RZ, 0x10, R51 ;  /* 0x00000010ff397819 */ /* 0x000fe20000011633 */
[----:B------:R-:W-:Y:S01]  /*d1d0*/  HADD2.F32 R56, -RZ, R83.H0_H0 ;  /* 0x20000053ff387230 */ /* 0x000fe20000004100 */
        /* <DEDUP_REMOVED lines=27> */
[-C--:B------:R-:W-:Y:S01]  /*d390*/  FMUL.FTZ R51, R5, R4.reuse ;  /* 0x0000000405337220 */ /* 0x080fe20000410000 */
        /* <DEDUP_REMOVED lines=8> */
[----:B------:R2:W-:Y:S02]  /*d420*/  STS.128 [R62+0x10400], R4 ;  /* 0x010400043e007388 */ /* 0x0005e40000000c00 */
.L_x_1724:
[----:B------:R-:W-:Y:S05]  /*d430*/  BSYNC B2 ;  /* 0x0000000000027941 */ /* 0x000fea0003800000 */
.L_x_1723:
[----:B------:R-:W-:Y:S04]  /*d440*/  BSSY B2, `(.L_x_1725) ;  /* 0x000002c000027945 */ /* 0x000fe80003800000 */
[----:B------:R-:W-:Y:S05]  /*d450*/  @P3 BRA `(.L_x_1726) ;  /* 0x0000000000a83947 */ /* 0x000fea0003800000 */
[----:B012---:R-:W0:Y:S01]  /*d460*/  LDS.128 R4, [R0+0x4000] ;  /* 0x0040000000047984 */ /* 0x007e220000000c00 */
[----:B------:R-:W-:Y:S01]  /*d470*/  SHF.R.U32.HI R51, RZ, 0x10, R49 ;  /* 0x00000010ff337819 */ /* 0x000fe20000011631 */
[----:B------:R-:W-:Y:S01]  /*d480*/  HADD2.F32 R50, -RZ, R81.H1_H1 ;  /* 0x30000051ff327230 */ /* 0x000fe20000004100 */
[----:B------:R-:W-:Y:S01]  /*d490*/  SHF.R.U32.HI R53, RZ, 0x10, R47 ;  /* 0x00000010ff357819 */ /* 0x000fe2000001162f */
[--C-:B------:R-:W-:Y:S01]  /*d4a0*/  HADD2.F32 R52, -RZ, R82.reuse.H1_H1 ;  /* 0x30000052ff347230 */ /* 0x100fe20000004100 */
[----:B------:R-:W-:Y:S01]  /*d4b0*/  SHF.R.U64 R59, R48, 0x10, R49 ;  /* 0x00000010303b7819 */ /* 0x000fe20000001231 */
[----:B------:R-:W-:Y:S01]  /*d4c0*/  HADD2.F32 R51, -RZ, R51.H0_H0 ;  /* 0x20000033ff337230 */ /* 0x000fe20000004100 */
[----:B------:R-:W-:Y:S01]  /*d4d0*/  SHF.R.U64 R57, R46, 0x10, R47 ;  /* 0x000000102e397819 */ /* 0x000fe2000000122f */
[----:B------:R-:W-:Y:S02]  /*d4e0*/  HADD2.F32 R53, -RZ, R53.H0_H0 ;  /* 0x20000035ff357230 */ /* 0x000fe40000004100 */
[----:B------:R-:W-:-:S02]  /*d4f0*/  HADD2.F32 R82, -RZ, R82.H0_H0 ;  /* 0x20000052ff527230 */ /* 0x000fc40000004100 */
[----:B------:R-:W-:Y:S02]  /*d500*/  HADD2.F32 R81, -RZ, R81.H0_H0 ;  /* 0x20000051ff517230 */ /* 0x000fe40000004100 */
        /* <DEDUP_REMOVED lines=31> */
.L_x_1726:
[----:B------:R-:W-:Y:S05]  /*d700*/  BSYNC B2 ;  /* 0x0000000000027941 */ /* 0x000fea0003800000 */
.L_x_1725:
[----:B------:R-:W-:Y:S04]  /*d710*/  BSSY B2, `(.L_x_1727) ;  /* 0x000002c000027945 */ /* 0x000fe80003800000 */
[----:B------:R-:W-:Y:S05]  /*d720*/  @P4 BRA `(.L_x_1728) ;  /* 0x0000000000a84947 */ /* 0x000fea0003800000 */
[----:B0123--:R-:W0:Y:S01]  /*d730*/  LDS.128 R4, [R62+0x14400] ;  /* 0x014400003e047984 */ /* 0x00fe220000000c00 */
        /* <DEDUP_REMOVED lines=41> */
.L_x_1728:
[----:B------:R-:W-:Y:S05]  /*d9d0*/  BSYNC B2 ;  /* 0x0000000000027941 */ /* 0x000fea0003800000 */
.L_x_1727:
[----:B------:R-:W-:Y:S05]  /*d9e0*/  @P5 BRA `(.L_x_1718) ;  /* 0x0000000000a85947 */ /* 0x000fea0003800000 */
[----:B01234-:R-:W0:Y:S01]  /*d9f0*/  LDS.128 R4, [R0+0x8000] ;  /* 0x0080000000047984 */ /* 0x01fe220000000c00 */
[----:B------:R-:W-:Y:S01]  /*da00*/  SHF.R.U32.HI R43, RZ, 0x10, R37 ;  /* 0x00000010ff2b7819 */ /* 0x000fe20000011625 */
[----:B------:R-:W-:Y:S01]  /*da10*/  HADD2.F32 R42, -RZ, R78.H0_H0 ;  /* 0x2000004eff2a7230 */ /* 0x000fe20000004100 */
[--C-:B------:R-:W-:Y:S01]  /*da20*/  SHF.R.U32.HI R45, RZ, 0x10, R39.reuse ;  /* 0x00000010ff2d7819 */ /* 0x100fe20000011627 */
        /* <DEDUP_REMOVED lines=25> */
[CC--:B------:R-:W-:Y:S01]  /*dbc0*/  FMUL.FTZ R43, R37.reuse, R69.reuse ;  /* 0x00000045252b7220 */ /* 0x0c0fe20000410000 */
[----:B------:R-:W-:Y:S01]  /*dbd0*/  FMUL.FTZ R42, R37, R78 ;  /* 0x0000004e252a7220 */ /* 0x000fe20000410000 */
        /* <DEDUP_REMOVED lines=11> */
.L_x_1718:
[----:B------:R-:W-:Y:S05]  /*dc90*/  BSYNC B1 ;  /* 0x0000000000017941 */ /* 0x000fea0003800000 */
.L_x_1717:
        /* <DEDUP_REMOVED lines=12> */
[--C-:B------:R-:W-:Y:S01]  /*dd60*/  SHF.R.U64 R47, R40, 0x10, R41.reuse ;  /* 0x00000010282f7819 */ /* 0x100fe20000001229 */
[----:B------:R-:W-:Y:S01]  /*dd70*/  HADD2.F32 R38, -RZ, R76.H0_H0 ;  /* 0x2000004cff267230 */ /* 0x000fe20000004100 */
[----:B------:R-:W-:Y:S01]  /*dd80*/  SHF.R.U32.HI R39, RZ, 0x10, R41 ;  /* 0x00000010ff277819 */ /* 0x000fe20000011629 */
[--C-:B------:R-:W-:Y:S01]  /*dd90*/  HADD2.F32 R40, -RZ, R75.reuse.H0_H0 ;  /* 0x2000004bff287230 */ /* 0x100fe20000004100 */
[--C-:B------:R-:W-:Y:S01]  /*dda0*/  SHF.R.U32.HI R41, RZ, 0x10, R31.reuse ;  /* 0x00000010ff297819 */ /* 0x100fe2000001161f */
[----:B------:R-:W-:Y:S01]  /*ddb0*/  HADD2.F32 R75, -RZ, R75.H1_H1 ;  /* 0x3000004bff4b7230 */ /* 0x000fe20000004100 */
[----:B------:R-:W-:Y:S01]  /*ddc0*/  SHF.R.U64 R45, R30, 0x10, R31 ;  /* 0x000000101e2d7819 */ /* 0x000fe2000000121f */
[----:B------:R-:W-:Y:S02]  /*ddd0*/  HADD2.F32 R39, -RZ, R39.H0_H0 ;  /* 0x20000027ff277230 */ /* 0x000fe40000004100 */
[----:B------:R-:W-:-:S02]  /*dde0*/  HADD2.F32 R41, -RZ, R41.H0_H0 ;  /* 0x20000029ff297230 */ /* 0x000fc40000004100 */
        /* <DEDUP_REMOVED lines=32> */
.L_x_1731:
[----:B------:R-:W-:Y:S05]  /*dff0*/  BSYNC B1 ;  /* 0x0000000000017941 */ /* 0x000fea0003800000 */
.L_x_1730:
[----:B------:R-:W-:Y:S04]  /*e000*/  BSSY B1, `(.L_x_1732) ;  /* 0x000002c000017945 */ /* 0x000fe80003800000 */
[----:B------:R-:W-:Y:S05]  /*e010*/  @P1 BRA `(.L_x_1733) ;  /* 0x0000000000a81947 */ /* 0x000fea0003800000 */
[----:B0-----:R-:W0:Y:S01]  /*e020*/  LDS.128 R4, [R0+0x2000] ;  /* 0x0020000000047984 */ /* 0x001e220000000c00 */
        /* <DEDUP_REMOVED lines=41> */
.L_x_1733:
[----:B------:R-:W-:Y:S05]  /*e2c0*/  BSYNC B1 ;  /* 0x0000000000017941 */ /* 0x000fea0003800000 */
.L_x_1732:
[----:B------:R-:W-:Y:S04]  /*e2d0*/  BSSY B1, `(.L_x_1734) ;  /* 0x000002c000017945 */ /* 0x000fe80003800000 */
[----:B------:R-:W-:Y:S05]  /*e2e0*/  @P2 BRA `(.L_x_1735) ;  /* 0x0000000000a82947 */ /* 0x000fea0003800000 */
[----:B01----:R-:W0:Y:S01]  /*e2f0*/  LDS.128 R4, [R62+0x12400] ;  /* 0x012400003e047984 */ /* 0x003e220000000c00 */
[----:B------:R-:W-:Y:S01]  /*e300*/  SHF.R.U32.HI R31, RZ, 0x10, R29 ;  /* 0x00000010ff1f7819 */ /* 0x000fe2000001161d */
[----:B------:R-:W-:Y:S01]  /*e310*/  HADD2.F32 R30, -RZ, R71.H0_H0 ;  /* 0x20000047ff1e7230 */ /* 0x000fe20000004100 */
[----:B------:R-:W-:Y:S01]  /*e320*/  SHF.R.U32.HI R33, RZ, 0x10, R27 ;  /* 0x00000010ff217819 */ /* 0x000fe2000001161b */
        /* <DEDUP_REMOVED lines=38> */
.L_x_1735:
[----:B------:R-:W-:Y:S05]  /*e590*/  BSYNC B1 ;  /* 0x0000000000017941 */ /* 0x000fea0003800000 */
.L_x_1734:
[----:B------:R-:W-:Y:S04]  /*e5a0*/  BSSY B1, `(.L_x_1736) ;  /* 0x000002c000017945 */ /* 0x000fe80003800000 */
[----:B------:R-:W-:Y:S05]  /*e5b0*/  @P3 BRA `(.L_x_1737) ;  /* 0x0000000000a83947 */ /* 0x000fea0003800000 */
[----:B012---:R-:W0:Y:S01]  /*e5c0*/  LDS.128 R4, [R0+0x6000] ;  /* 0x0060000000047984 */ /* 0x007e220000000c00 */
        /* <DEDUP_REMOVED lines=41> */
.L_x_1737:
[----:B------:R-:W-:Y:S05]  /*e860*/  BSYNC B1 ;  /* 0x0000000000017941 */ /* 0x000fea0003800000 */
.L_x_1736:
[----:B------:R-:W-:Y:S04]  /*e870*/  BSSY B1, `(.L_x_1738) ;  /* 0x000002c000017945 */ /* 0x000fe80003800000 */
[----:B------:R-:W-:Y:S05]  /*e880*/  @P4 BRA `(.L_x_1739) ;  /* 0x0000000000a84947 */ /* 0x000fea0003800000 */
[----:B0123--:R-:W0:Y:S01]  /*e890*/  LDS.128 R4, [R62+0x16400] ;  /* 0x016400003e047984 */ /* 0x00fe220000000c00 */
        /* <DEDUP_REMOVED lines=41> */
.L_x_1739:
[----:B------:R-:W-:Y:S05]  /*eb30*/  BSYNC B1 ;  /* 0x0000000000017941 */ /* 0x000fea0003800000 */
.L_x_1738:
[----:B------:R-:W-:Y:S05]  /*eb40*/  @P5 BRA `(.L_x_1729) ;  /* 0x0000003400ac5947 */ /* 0x000fea0003800000 */
[----:B01234-:R-:W0:Y:S01]  /*eb50*/  LDS.128 R4, [R0+0xa000] ;  /* 0x00a0000000047984 */ /* 0x01fe220000000c00 */
        /* <DEDUP_REMOVED lines=9> */
[--C-:B0-----:R-:W-:Y:S02]  /*ebf0*/  HADD2.F32 R11, -RZ, R7.reuse.H1_H1 ;  /* 0x30000007ff0b7230 */ /* 0x101fe40000004100 */
[----:B------:R-:W-:Y:S02]  /*ec00*/  HADD2.F32 R10, -RZ, R7.H0_H0 ;  /* 0x20000007ff0a7230 */ /* 0x000fe40000004100 */
[--C-:B------:R-:W-:Y:S02]  /*ec10*/  HADD2.F32 R7, -RZ, R4.reuse.H0_H0 ;  /* 0x20000004ff077230 */ /* 0x100fe40000004100 */
[C---:B------:R-:W-:Y:S01]  /*ec20*/  FMUL.FTZ R21, R11.reuse, R15 ;  /* 0x0000000f0b157220 */ /* 0x040fe20000410000 */
[----:B------:R-:W-:Y:S02]  /*ec30*/  HADD2.F32 R4, -RZ, R4.H1_H1 ;  /* 0x30000004ff047230 */ /* 0x000fe40000004100 */
[----:B------:R-:W-:Y:S01]  /*ec40*/  FMUL.FTZ R24, R11, R13 ;  /* 0x0000000d0b187220 */ /* 0x000fe20000410000 */
[----:B------:R-:W-:-:S02]  /*ec50*/  HADD2.F32 R8, -RZ, R6.H0_H0 ;  /* 0x20000006ff087230 */ /* 0x000fc40000004100 */
[C---:B------:R-:W-:Y:S01]  /*ec60*/  FFMA.FTZ R21, R10.reuse, R13, -R21 ;  /* 0x0000000d0a157223 */ /* 0x040fe20000010815 */
[----:B------:R-:W-:Y:S02]  /*ec70*/  HADD2.F32 R9, -RZ, R6.H1_H1 ;  /* 0x30000006ff097230 */ /* 0x000fe40000004100 */
[----:B------:R-:W-:Y:S01]  /*ec80*/  FFMA.FTZ R26, R10, R15, R24 ;  /* 0x0000000f0a1a7223 */ /* 0x000fe20000010018 */
[----:B------:R-:W-:Y:S02]  /*ec90*/  HADD2.F32 R6, -RZ, R5.H0_H0 ;  /* 0x20000005ff067230 */ /* 0x000fe40000004100 */
[C---:B------:R-:W-:Y:S01]  /*eca0*/  FMUL.FTZ R20, R4.reuse, R14 ;  /* 0x0000000e04147220 */ /* 0x040fe20000410000 */
[----:B------:R-:W-:Y:S01]  /*ecb0*/  FMUL.FTZ R24, R4, R12 ;  /* 0x0000000c04187220 */ /* 0x000fe20000410000 */
[----:B------:R-:W-:Y:S02]  /*ecc0*/  HADD2.F32 R10, -RZ, R3.H1_H1 ;  /* 0x30000003ff0a7230 */ /* 0x000fe40000004100 */
[----:B------:R-:W-:Y:S01]  /*ecd0*/  FMUL.FTZ R15, R9, R63 ;  /* 0x0000003f090f7220 */ /* 0x000fe20000410000 */
[----:B------:R-:W-:-:S02]  /*ece0*/  HADD2.F32 R5, -RZ, R5.H1_H1 ;  /* 0x30000005ff057230 */ /* 0x000fc40000004100 */
[C---:B------:R-:W-:Y:S01]  /*ecf0*/  FFMA.FTZ R20, R7.reuse, R12, -R20 ;  /* 0x0000000c07147223 */ /* 0x040fe20000010814 */
[----:B------:R-:W-:Y:S02]  /*ed00*/  HADD2.F32 R4, -RZ, R25.H0_H0 ;  /* 0x20000019ff047230 */ /* 0x000fe40000004100 */
[----:B------:R-:W-:Y:S01]  /*ed10*/  FFMA.FTZ R11, R7, R14, R24 ;  /* 0x0000000e070b7223 */ /* 0x000fe20000010018 */
[----:B------:R-:W-:Y:S02]  /*ed20*/  HADD2.F32 R3, -RZ, R27.H0_H0 ;  /* 0x2000001bff037230 */ /* 0x000fe40000004100 */
[-C--:B------:R-:W-:Y:S01]  /*ed30*/  FMUL.FTZ R13, R9, R10.reuse ;  /* 0x0000000a090d7220 */ /* 0x080fe20000410000 */
[C---:B------:R-:W-:Y:S01]  /*ed40*/  FFMA.FTZ R10, R8.reuse, R10, R15 ;  /* 0x0000000a080a7223 */ /* 0x040fe2000001000f */
[C---:B------:R-:W-:Y:S01]  /*ed50*/  FMUL.FTZ R7, R5.reuse, R4 ;  /* 0x0000000405077220 */ /* 0x040fe20000410000 */
[----:B------:R-:W-:Y:S01]  /*ed60*/  FMUL.FTZ R9, R5, R3 ;  /* 0x0000000305097220 */ /* 0x000fe20000410000 */
[----:B------:R-:W-:-:S02]  /*ed70*/  FFMA.FTZ R13, R8, R63, -R13 ;  /* 0x0000003f080d7223 */ /* 0x000fc4000001080d */
[----:B------:R-:W-:Y:S01]  /*ed80*/  FFMA.FTZ R5, R6, R3, -R7 ;  /* 0x0000000306057223 */ /* 0x000fe20000010807 */
[----:B------:R-:W-:Y:S01]  /*ed90*/  F2FP.F16.F32.PACK_AB R7, R26, R21 ;  /* 0x000000151a07723e */ /* 0x000fe200000000ff */
[----:B------:R-:W-:Y:S01]  /*eda0*/  FFMA.FTZ R8, R6, R4, R9 ;  /* 0x0000000406087223 */ /* 0x000fe20000010009 */
[----:B------:R-:W-:Y:S02]  /*edb0*/  F2FP.F16.F32.PACK_AB R4, R11, R20 ;  /* 0x000000140b04723e */ /* 0x000fe400000000ff */
[----:B------:R-:W-:Y:S02]  /*edc0*/  F2FP.F16.F32.PACK_AB R6, R10, R13 ;  /* 0x0000000d0a06723e */ /* 0x000fe400000000ff */
[----:B------:R-:W-:-:S05]  /*edd0*/  F2FP.F16.F32.PACK_AB R5, R8, R5 ;  /* 0x000000050805723e */ /* 0x000fca00000000ff */
[----:B------:R0:W-:Y:S01]  /*ede0*/  STS.128 [R0+0xa000], R4 ;  /* 0x00a0000400007388 */ /* 0x0001e20000000c00 */
[----:B------:R-:W-:Y:S05]  /*edf0*/  BRA `(.L_x_1729) ;  /* 0x0000003400007947 */ /* 0x000fea0003800000 */
.L_x_1708:
[----:B------:R-:W0:Y:S01]  /*ee00*/  LDC R25, c[0x0][0x448] ;  /* 0x00011200ff197b82 */ /* 0x000e220000000800 */
[----:B------:R-:W-:Y:S01]  /*ee10*/  LEA R3, R198, R9, 0x6 ;  /* 0x00000009c6037211 */ /* 0x000fe200078e30ff */
[----:B------:R-:W-:Y:S01]  /*ee20*/  ULDC.64 UR4, c[0x0][0x3f8] ;  /* 0x0000fe0000047ab9 */ /* 0x000fe20000000a00 */
[----:B------:R-:W-:Y:S01]  /*ee30*/  ULDC.64 UR6, c[0x0][0x408] ;  /* 0x0001020000067ab9 */ /* 0x000fe20000000a00 */
[----:B------:R-:W-:Y:S02]  /*ee40*/  IMAD.MOV.U32 R4, RZ, RZ, R26 ;  /* 0x000000ffff047224 */ /* 0x000fe400078e001a */
[----:B------:R-:W-:Y:S02]  /*ee50*/  IMAD.MOV.U32 R10, RZ, RZ, R24 ;  /* 0x000000ffff0a7224 */ /* 0x000fe400078e0018 */
[----:B------:R-:W-:Y:S01]  /*ee60*/  IMAD.MOV.U32 R11, RZ, RZ, R31 ;  /* 0x000000ffff0b7224 */ /* 0x000fe200078e001f */
[----:B0-----:R-:W-:-:S13]  /*ee70*/  ISETP.NE.AND P0, PT, R25, 0x1, PT ;  /* 0x000000011900780c */ /* 0x001fda0003f05270 */
[----:B------:R-:W0:Y:S08]  /*ee80*/  @P0 LDC R0, c[0x0][0x44c] ;  /* 0x00011300ff000b82 */ /* 0x000e300000000800 */
[----:B------:R-:W1:Y:S01]  /*ee90*/  @P0 LDC R5, c[0x0][0x450] ;  /* 0x00011400ff050b82 */ /* 0x000e620000000800 */
[----:B0-----:R-:W-:-:S05]  /*eea0*/  @P0 IMAD.HI.U32 R0, R3, R0, RZ ;  /* 0x0000000003000227 */ /* 0x001fca00078e00ff */
[----:B-1----:R-:W-:Y:S01]  /*eeb0*/  @P0 SHF.R.U32.HI R3, RZ, R5, R0 ;  /* 0x00000005ff030219 */ /* 0x002fe20000011600 */
[----:B------:R-:W-:-:S03]  /*eec0*/  IMAD.MOV.U32 R5, RZ, RZ, R29 ;  /* 0x000000ffff057224 */ /* 0x000fc600078e001d */
[----:B------:R-:W-:Y:S01]  /*eed0*/  SHF.R.S32.HI R0, RZ, 0x1f, R3 ;  /* 0x0000001fff007819 */ /* 0x000fe20000011403 */
[----:B------:R-:W-:-:S04]  /*eee0*/  IMAD.WIDE.U32 R4, R3, UR4, R4 ;  /* 0x0000000403047c25 */ /* 0x000fc8000f8e0004 */
[C---:B------:R-:W-:Y:S02]  /*eef0*/  IMAD R6, R0.reuse, UR4, RZ ;  /* 0x0000000400067c24 */ /* 0x040fe4000f8e02ff */
[----:B------:R-:W-:Y:S02]  /*ef00*/  IMAD R0, R0, UR6, RZ ;  /* 0x0000000600007c24 */ /* 0x000fe4000f8e02ff */
[C---:B------:R-:W-:Y:S01]  /*ef10*/  IMAD R7, R3.reuse, UR5, R6 ;  /* 0x0000000503077c24 */ /* 0x040fe2000f8e0206 */
[----:B------:R-:W-:Y:S01]  /*ef20*/  ULDC.64 UR4, c[0x0][0x3e8] ;  /* 0x0000fa0000047ab9 */ /* 0x000fe20000000a00 */
[----:B------:R-:W-:Y:S01]  /*ef30*/  IMAD.WIDE.U32 R10, R3, UR6, R10 ;  /* 0x00000006030a7c25 */ /* 0x000fe2000f8e000a */
[----:B------:R-:W-:Y:S01]  /*ef40*/  LEA R6, P0, R4, UR4, 0x1 ;  /* 0x0000000404067c11 */ /* 0x000fe2000f8008ff */
[----:B------:R-:W-:Y:S01]  /*ef50*/  UMOV UR4, 0xffffffff ;  /* 0xffffffff00047882 */ /* 0x000fe20000000000 */
[----:B------:R-:W-:Y:S01]  /*ef60*/  IADD3 R7, R5, R7, RZ ;  /* 0x0000000705077210 */ /* 0x000fe20007ffe0ff */
[----:B------:R-:W-:Y:S01]  /*ef70*/  IMAD R21, R3, UR7, R0 ;  /* 0x0000000703157c24 */ /* 0x000fe2000f8e0200 */
[----:B------:R-:W-:-:S02]  /*ef80*/  ULDC.64 UR6, c[0x0][0x400] ;  /* 0x0001000000067ab9 */ /* 0x000fc40000000a00 */
[----:B------:R-:W-:Y:S01]  /*ef90*/  LEA R20, P1, R10, UR6, 0x1 ;  /* 0x000000060a147c11 */ /* 0x000fe2000f8208ff */
[----:B------:R-:W-:Y:S01]  /*efa0*/  IMAD.IADD R21, R11, 0x1, R21 ;  /* 0x000000010b157824 */ /* 0x000fe200078e0215 */
[----:B------:R-:W-:-:S04]  /*efb0*/  LEA.HI.X R7, R4, UR5, R7, 0x1, P0 ;  /* 0x0000000504077c11 */ /* 0x000fc800080f0c07 */
[----:B------:R-:W-:Y:S01]  /*efc0*/  LEA.HI.X R21, R10, UR7, R21, 0x1, P1 ;  /* 0x000000070a157c11 */ /* 0x000fe200088f0c15 */
[----:B------:R-:W-:Y:S06]  /*efd0*/  BRA.DIV UR4, `(.L_x_1740) ;  /* 0x0000019a042c7947 */ /* 0x000fec000b800000 */
[----:B------:R0:W1:Y:S04]  /*efe0*/  SHFL.IDX PT, R3, R7, RZ, 0x1c1f ;  /* 0x001c1fff07037589 */ /* 0x00006800000e0000 */
[----:B------:R0:W2:Y:S04]  /*eff0*/  SHFL.IDX PT, R0, R6, RZ, 0x1c1f ;  /* 0x001c1fff06007589 */ /* 0x0000a800000e0000 */
[----:B------:R0:W3:Y:S04]  /*f000*/  SHFL.IDX PT, R5, R21, RZ, 0x1c1f ;  /* 0x001c1fff15057589 */ /* 0x0000e800000e0000 */
[----:B------:R0:W4:Y:S02]  /*f010*/  SHFL.IDX PT, R14, R20, RZ, 0x1c1f ;  /* 0x001c1fff140e7589 */ /* 0x00012400000e0000 */
.L_x_2051:
        /* <DEDUP_REMOVED lines=17> */
[----:B--2---:R-:W-:Y:S01]  /*f130*/  IMAD.MOV.U32 R12, RZ, RZ, R0 ;  /* 0x000000ffff0c7224 */ /* 0x004fe200078e0000 */
[----:B------:R-:W-:Y:S01]  /*f140*/  ISETP.GE.AND P2, PT, R16, UR4, PT ;  /* 0x0000000410007c0c */ /* 0x000fe2000bf46270 */
[----:B-1----:R-:W-:Y:S01]  /*f150*/  IMAD.MOV.U32 R13, RZ, RZ, R3 ;  /* 0x000000ffff0d7224 */ /* 0x002fe200078e0003 */
[----:B------:R-:W-:Y:S01]  /*f160*/  ISETP.GE.AND P3, PT, R168, UR4, PT ;  /* 0x00000004a8007c0c */ /* 0x000fe2000bf66270 */
[----:B----4-:R-:W-:Y:S01]  /*f170*/  IMAD.MOV.U32 R24, RZ, RZ, R14 ;  /* 0x000000ffff187224 */ /* 0x010fe200078e000e */
[----:B------:R-:W-:Y:S01]  /*f180*/  ISETP.GE.AND P4, PT, R169, UR4, PT ;  /* 0x00000004a9007c0c */ /* 0x000fe2000bf86270 */
[----:B---3--:R-:W-:Y:S01]  /*f190*/  IMAD.MOV.U32 R25, RZ, RZ, R5 ;  /* 0x000000ffff197224 */ /* 0x008fe200078e0005 */
[----:B------:R-:W-:Y:S02]  /*f1a0*/  CS2R R28, SRZ ;  /* 0x00000000001c7805 */ /* 0x000fe4000001ff00 */
[----:B------:R-:W-:-:S02]  /*f1b0*/  CS2R R30, SRZ ;  /* 0x00000000001e7805 */ /* 0x000fc4000001ff00 */
[----:B------:R-:W-:Y:S02]  /*f1c0*/  CS2R R40, SRZ ;  /* 0x0000000000287805 */ /* 0x000fe4000001ff00 */
[----:B------:R-:W-:Y:S01]  /*f1d0*/  CS2R R42, SRZ ;  /* 0x00000000002a7805 */ /* 0x000fe2000001ff00 */
[----:B------:R-:W-:Y:S02]  /*f1e0*/  @!P2 IMAD.SHL.U32 R11, R16, 0x2, RZ ;  /* 0x00000002100ba824 */ /* 0x000fe400078e00ff */
[----:B------:R-:W-:Y:S02]  /*f1f0*/  @!P3 SHF.L.U32 R27, R170, 0x3, RZ ;  /* 0x00000003aa1bb819 */ /* 0x000fe400000006ff */
[----:B------:R-:W-:Y:S01]  /*f200*/  @!P4 IMAD.SHL.U32 R49, R171, 0x8, RZ ;  /* 0x00000008ab31c824 */ /* 0x000fe200078e00ff */
[----:B------:R-:W-:Y:S02]  /*f210*/  @!P2 IADD3 R50, P0, R0, R11, RZ ;  /* 0x0000000b0032a210 */ /* 0x000fe40007f1e0ff */
[----:B------:R-:W-:-:S02]  /*f220*/  @!P2 SHF.L.U64.HI R0, R16, 0x1, R17 ;  /* 0x000000011000a819 */ /* 0x000fc40000010211 */
[----:B------:R-:W-:Y:S01]  /*f230*/  @!P2 IADD3 R4, P1, R14, R11, RZ ;  /* 0x0000000b0e04a210 */ /* 0x000fe20007f3e0ff */
[--C-:B------:R-:W-:Y:S01]  /*f240*/  @!P3 IMAD.WIDE R10, R27, 0x2, R12.reuse ;  /* 0x000000021b0ab825 */ /* 0x100fe200078e020c */
[----:B------:R-:W-:Y:S02]  /*f250*/  CS2R R36, SRZ ;  /* 0x0000000000247805 */ /* 0x000fe4000001ff00 */
[----:B------:R-:W-:Y:S02]  /*f260*/  CS2R R38, SRZ ;  /* 0x0000000000267805 */ /* 0x000fe4000001ff00 */
[----:B------:R-:W-:Y:S01]  /*f270*/  CS2R R32, SRZ ;  /* 0x0000000000207805 */ /* 0x000fe2000001ff00 */
[----:B------:R-:W-:Y:S01]  /*f280*/  @!P4 IMAD.WIDE R14, R49, 0x2, R12 ;  /* 0x00000002310ec825 */ /* 0x000fe200078e020c */
[----:B------:R-:W-:Y:S02]  /*f290*/  CS2R R34, SRZ ;  /* 0x0000000000227805 */ /* 0x000fe4000001ff00 */
[----:B------:R-:W-:-:S02]  /*f2a0*/  CS2R R44, SRZ ;  /* 0x00000000002c7805 */ /* 0x000fc4000001ff00 */
[----:B------:R-:W-:Y:S01]  /*f2b0*/  CS2R R46, SRZ ;  /* 0x00000000002e7805 */ /* 0x000fe2000001ff00 */
[--C-:B------:R-:W-:Y:S01]  /*f2c0*/  @!P3 IMAD.WIDE R12, R27, 0x2, R24.reuse ;  /* 0x000000021b0cb825 */ /* 0x100fe200078e0218 */
[----:B------:R-:W-:Y:S02]  /*f2d0*/  CS2R R26, SRZ ;  /* 0x00000000001a7805 */ /* 0x000fe4000001ff00 */
[----:B------:R-:W-:Y:S01]  /*f2e0*/  @!P2 IADD3.X R5, R5, R0, RZ, P1, !PT ;  /* 0x000000000505a210 */ /* 0x000fe20000ffe4ff */
[----:B------:R1:W5:Y:S01]  /*f2f0*/  @!P3 LD.E.128 R28, desc[UR60][R10.64] ;  /* 0x0000003c0a1cb980 */ /* 0x000362000c101d00 */
[----:B------:R-:W-:Y:S01]  /*f300*/  @!P4 IMAD.WIDE R48, R49, 0x2, R24 ;  /* 0x000000023130c825 */ /* 0x000fe200078e0218 */
[----:B------:R-:W-:Y:S02]  /*f310*/  CS2R R24, SRZ ;  /* 0x0000000000187805 */ /* 0x000fe4000001ff00 */
[----:B------:R1:W5:Y:S01]  /*f320*/  @!P3 LD.E.128 R40, desc[UR60][R12.64] ;  /* 0x0000003c0c28b980 */ /* 0x000362000c101d00 */
[----:B------:R-:W-:-:S03]  /*f330*/  @!P2 IMAD.X R51, R3, 0x1, R0, P0 ;  /* 0x000000010333a824 */ /* 0x000fc600000e0600 */
[----:B------:R1:W5:Y:S04]  /*f340*/  @!P4 LD.E.128 R24, desc[UR60][R14.64] ;  /* 0x0000003c0e18c980 */ /* 0x000368000c101d00 */
[----:B------:R1:W5:Y:S04]  /*f350*/  @!P4 LD.E.128 R36, desc[UR60][R48.64] ;  /* 0x0000003c3024c980 */ /* 0x000368000c101d00 */
[----:B------:R1:W5:Y:S04]  /*f360*/  @!P2 LD.E.128 R32, desc[UR60][R50.64] ;  /* 0x0000003c3220a980 */ /* 0x000368000c101d00 */
[----:B------:R1:W5:Y:S02]  /*f370*/  @!P2 LD.E.128 R44, desc[UR60][R4.64] ;  /* 0x0000003c042ca980 */ /* 0x000364000c101d00 */
.L_x_1742:
[----:B------:R-:W-:Y:S05]  /*f380*/  BSYNC B1 ;  /* 0x0000000000017941 */ /* 0x000fea0003800000 */
.L_x_1741:
[----:B-1---5:R-:W-:Y:S01]  /*f390*/  IMAD.MOV.U32 R3, RZ, RZ, R45 ;  /* 0x000000ffff037224 */ /* 0x022fe200078e002d */
[----:B------:R-:W-:Y:S01]  /*f3a0*/  UMOV UR4, 0xffffffff ;  /* 0xffffffff00047882 */ /* 0x000fe20000000000 */
[----:B------:R-:W-:Y:S02]  /*f3b0*/  IMAD.MOV.U32 R4, RZ, RZ, R46 ;  /* 0x000000ffff047224 */ /* 0x000fe400078e002e */
[----:B---3--:R-:W-:Y:S01]  /*f3c0*/  IMAD.MOV.U32 R5, RZ, RZ, R47 ;  /* 0x000000ffff057224 */ /* 0x008fe200078e002f */
[----:B------:R-:W-:Y:S01]  /*f3d0*/  PRMT R90, R3, 0x7610, R90 ;  /* 0x00007610035a7816 */ /* 0x000fe2000000005a */
[----:B--2---:R-:W-:Y:S01]  /*f3e0*/  IMAD.MOV.U32 R0, RZ, RZ, R44 ;  /* 0x000000ffff007224 */ /* 0x004fe200078e002c */
        /* <DEDUP_REMOVED lines=13> */
[----:B------:R-:W-:Y:S01]  /*f4c0*/  PRMT R75, R3, 0x5410, R0 ;  /* 0x00005410034b7816 */ /* 0x000fe20000000000 */
[----:B------:R-:W-:Y:S01]  /*f4d0*/  IMAD.MOV.U32 R0, RZ, RZ, R32 ;  /* 0x000000ffff007224 */ /* 0x000fe200078e0020 */
[----:B------:R-:W-:Y:S01]  /*f4e0*/  PRMT R74, R5, 0x5410, R4 ;  /* 0x00005410054a7816 */ /* 0x000fe20000000004 */
[----:B------:R-:W-:Y:S01]  /*f4f0*/  IMAD.MOV.U32 R3, RZ, RZ, R33 ;  /* 0x000000ffff037224 */ /* 0x000fe200078e0021 */
[----:B------:R-:W-:Y:S01]  /*f500*/  MOV R4, R34 ;  /* 0x0000002200047202 */ /* 0x000fe20000000f00 */
[----:B------:R-:W-:Y:S01]  /*f510*/  IMAD.MOV.U32 R5, RZ, RZ, R35 ;  /* 0x000000ffff057224 */ /* 0x000fe200078e0023 */
[----:B------:R-:W-:Y:S01]  /*f520*/  PRMT R89, R0, 0x7610, R89 ;  /* 0x0000761000597816 */ /* 0x000fe20000000059 */
        /* <DEDUP_REMOVED lines=10> */
[----:B------:R-:W-:Y:S02]  /*f5d0*/  IMAD.MOV.U32 R4, RZ, RZ, R26 ;  /* 0x000000ffff047224 */ /* 0x000fe400078e001a */
[----:B------:R-:W-:Y:S02]  /*f5e0*/  IMAD.MOV.U32 R5, RZ, RZ, R27 ;  /* 0x000000ffff057224 */ /* 0x000fe400078e001b */
[----:B------:R-:W-:-:S03]  /*f5f0*/  IMAD.MOV.U32 R3, RZ, RZ, R25 ;  /* 0x000000ffff037224 */ /* 0x000fc600078e0019 */
[----:B------:R-:W-:Y:S02]  /*f600*/  PRMT R77, R4, 0x5410, R5 ;  /* 0x00005410044d7816 */ /* 0x000fe40000000005 */
[----:B------:R-:W-:Y:S02]  /*f610*/  CS2R R4, SRZ ;  /* 0x0000000000047805 */ /* 0x000fe4000001ff00 */
[----:B------:R-:W-:Y:S01]  /*f620*/  PRMT R76, R0, 0x5410, R3 ;  /* 0x00005410004c7816 */ /* 0x000fe20000000003 */
[----:B------:R-:W-:Y:S06]  /*f630*/  BRA.DIV UR4, `(.L_x_1743) ;  /* 0x0000019604047947 */ /* 0x000fec000b800000 */
[----:B------:R1:W2:Y:S04]  /*f640*/  SHFL.IDX PT, R3, R7, 0x1, 0x1c1f ;  /* 0x003c1f0007037f89 */ /* 0x0002a800000e0000 */
[----:B------:R1:W3:Y:S04]  /*f650*/  SHFL.IDX PT, R0, R6, 0x1, 0x1c1f ;  /* 0x003c1f0006007f89 */ /* 0x0002e800000e0000 */
[----:B0-----:R-:W0:Y:S04]  /*f660*/  SHFL.IDX PT, R21, R21, 0x1, 0x1c1f ;  /* 0x003c1f0015157f89 */ /* 0x001e2800000e0000 */
[----:B-1----:R-:W0:Y:S02]  /*f670*/  SHFL.IDX PT, R20, R20, 0x1, 0x1c1f ;  /* 0x003c1f0014147f89 */ /* 0x002e2400000e0000 */
.L_x_2057:
[----:B------:R-:W-:Y:S01]  /*f680*/  IADD3 R11, R9, 0x40, RZ ;  /* 0x00000040090b7810 */ /* 0x000fe20007ffe0ff */
[----:B------:R-:W-:Y:S01]  /*f690*/  BSSY B1, `(.L_x_1744) ;  /* 0x0000032000017945 */ /* 0x000fe20003800000 */
[----:B------:R-:W-:Y:S02]  /*f6a0*/  CS2R R6, SRZ ;  /* 0x0000000000067805 */ /* 0x000fe4000001ff00 */
[----:B------:R-:W-:Y:S02]  /*f6b0*/  CS2R R8, SRZ ;  /* 0x0000000000087805 */ /* 0x000fe4000001ff00 */
[----:B------:R-:W-:Y:S02]  /*f6c0*/  ISETP.GE.AND P0, PT, R11, R92, PT ;  /* 0x0000005c0b00720c */ /* 0x000fe40003f06270 */
[----:B------:R-:W-:Y:S02]  /*f6d0*/  CS2R R10, SRZ ;  /* 0x00000000000a7805 */ /* 0x000fe4000001ff00 */
[----:B------:R-:W-:-:S02]  /*f6e0*/  CS2R R12, SRZ ;  /* 0x00000000000c7805 */ /* 0x000fc4000001ff00 */
[----:B----4-:R-:W-:Y:S02]  /*f6f0*/  CS2R R14, SRZ ;  /* 0x00000000000e7805 */ /* 0x010fe4000001ff00 */
[----:B------:R-:W-:Y:S02]  /*f700*/  CS2R R48, SRZ ;  /* 0x0000000000307805 */ /* 0x000fe4000001ff00 */
[----:B------:R-:W-:Y:S02]  /*f710*/  CS2R R50, SRZ ;  /* 0x0000000000327805 */ /* 0x000fe4000001ff00 */
[----:B------:R-:W-:Y:S02]  /*f720*/  CS2R R52, SRZ ;  /* 0x0000000000347805 */ /* 0x000fe4000001ff00 */
[----:B------:R-:W-:Y:S02]  /*f730*/  CS2R R54, SRZ ;  /* 0x0000000000367805 */ /* 0x000fe4000001ff00 */
[----:B------:R-:W-:-:S02]  /*f740*/  CS2R R56, SRZ ;  /* 0x0000000000387805 */ /* 0x000fc4000001ff00 */
[----:B------:R-:W-:Y:S01]  /*f750*/  CS2R R58, SRZ ;  /* 0x00000000003a7805 */ /* 0x000fe2000001ff00 */
[----:B------:R-:W-:Y:S06]  /*f760*/  @P0 BRA `(.L_x_1745) ;  /* 0x0000000000900947 */ /* 0x000fec0003800000 */
[----:B------:R-:W-:Y:S01]  /*f770*/  ULDC UR4, c[0x0][0x3f4] ;  /* 0x0000fd0000047ab9 */ /* 0x000fe20000000800 */
[----:B---3--:R-:W-:Y:S01]  /*f780*/  IMAD.MOV.U32 R4, RZ, RZ, R0 ;  /* 0x000000ffff047224 */ /* 0x008fe200078e0000 */
[----:B------:R-:W-:Y:S01]  /*f790*/  ISETP.GE.AND P2, PT, R16, UR4, PT ;  /* 0x0000000410007c0c */ /* 0x000fe2000bf46270 */
[----:B--2---:R-:W-:Y:S01]  /*f7a0*/  IMAD.MOV.U32 R5, RZ, RZ, R3 ;  /* 0x000000ffff057224 */ /* 0x004fe200078e0003 */
[----:B------:R-:W-:Y:S02]  /*f7b0*/  ISETP.GE.AND P4, PT, R169, UR4, PT ;  /* 0x00000004a9007c0c */ /* 0x000fe4000bf86270 */
[----:B------:R-:W-:Y:S02]  /*f7c0*/  CS2R R52, SRZ ;  /* 0x0000000000347805 */ /* 0x000fe4000001ff00 */
[----:B------:R-:W-:Y:S02]  /*f7d0*/  ISETP.GE.AND P3, PT, R168, UR4, PT ;  /* 0x00000004a8007c0c */ /* 0x000fe4000bf66270 */
[----:B------:R-:W-:-:S02]  /*f7e0*/  CS2R R54, SRZ ;  /* 0x0000000000367805 */ /* 0x000fc4000001ff00 */
[----:B------:R-:W-:Y:S02]  /*f7f0*/  CS2R R8, SRZ ;  /* 0x0000000000087805 */ /* 0x000fe4000001ff00 */
[----:B------:R-:W-:Y:S02]  /*f800*/  CS2R R10, SRZ ;  /* 0x00000000000a7805 */ /* 0x000fe4000001ff00 */
[----:B------:R-:W-:Y:S02]  /*f810*/  CS2R R56, SRZ ;  /* 0x0000000000387805 */ /* 0x000fe4000001ff00 */
[----:B------:R-:W-:Y:S01]  /*f820*/  CS2R R58, SRZ ;  /* 0x00000000003a7805 */ /* 0x000fe2000001ff00 */
[----:B------:R-:W-:Y:S01]  /*f830*/  @!P2 IMAD.SHL.U32 R63, R16, 0x2, RZ ;  /* 0x00000002103fa824 */ /* 0x000fe200078e00ff */
[----:B------:R-:W-:Y:S01]  /*f840*/  @!P4 SHF.L.U32 R65, R171, 0x3, RZ ;  /* 0x00000003ab41c819 */ /* 0x000fe200000006ff */
[----:B------:R-:W-:-:S03]  /*f850*/  @!P3 IMAD.SHL.U32 R73, R170, 0x8, RZ ;  /* 0x00000008aa49b824 */ /* 0x000fc600078e00ff */
[-C--:B------:R-:W-:Y:S02]  /*f860*/  @!P2 IADD3 R60, P0, R0, R63.reuse, RZ ;  /* 0x0000003f003ca210 */ /* 0x080fe40007f1e0ff */
[----:B0-----:R-:W-:Y:S01]  /*f870*/  @!P2 IADD3 R62, P1, R20, R63, RZ ;  /* 0x0000003f143ea210 */ /* 0x001fe20007f3e0ff */
        /* <DEDUP_REMOVED lines=9> */
[--C-:B------:R-:W-:Y:S01]  /*f910*/  @!P3 IMAD.WIDE R72, R73, 0x2, R20.reuse ;  /* 0x000000024948b825 */ /* 0x100fe200078e0214 */
[----:B------:R1:W5:Y:S03]  /*f920*/  @!P3 LD.E.128 R52, desc[UR60][R66.64] ;  /* 0x0000003c4234b980 */ /* 0x000366000c101d00 */
[----:B------:R-:W-:Y:S01]  /*f930*/  @!P4 IMAD.WIDE R64, R65, 0x2, R20 ;  /* 0x000000024140c825 */ /* 0x000fe200078e0214 */
[----:B------:R1:W5:Y:S03]  /*f940*/  @!P3 LD.E.128 R8, desc[UR60][R72.64] ;  /* 0x0000003c4808b980 */ /* 0x000366000c101d00 */
[--C-:B------:R-:W-:Y:S01]  /*f950*/  @!P2 IMAD.X R61, R3, 0x1, R0.reuse, P0 ;  /* 0x00000001033da824 */ /* 0x100fe200000e0600 */
[----:B------:R1:W5:Y:S01]  /*f960*/  @!P4 LD.E.128 R56, desc[UR60][R70.64] ;  /* 0x0000003c4638c980 */ /* 0x000362000c101d00 */
[----:B------:R-:W-:-:S03]  /*f970*/  @!P2 IMAD.X R63, R21, 0x1, R0, P1 ;  /* 0x00000001153fa824 */ /* 0x000fc600008e0600 */
[----:B------:R1:W5:Y:S04]  /*f980*/  @!P4 LD.E.128 R12, desc[UR60][R64.64] ;  /* 0x0000003c400cc980 */ /* 0x000368000c101d00 */
[----:B------:R1:W5:Y:S04]  /*f990*/  @!P2 LD.E.128 R48, desc[UR60][R60.64] ;  /* 0x0000003c3c30a980 */ /* 0x000368000c101d00 */
[----:B------:R1:W5:Y:S02]  /*f9a0*/  @!P2 LD.E.128 R4, desc[UR60][R62.64] ;  /* 0x0000003c3e04a980 */ /* 0x000364000c101d00 */
.L_x_1745:
[----:B------:R-:W-:Y:S05]  /*f9b0*/  BSYNC B1 ;  /* 0x0000000000017941 */ /* 0x000fea0003800000 */
.L_x_1744:
[----:B---3--:R-:W-:Y:S01]  /*f9c0*/  LEA.HI R0, R197, R197, RZ, 0x1 ;  /* 0x000000c5c5007211 */ /* 0x008fe200078f08ff */
[----:B--2--5:R-:W-:Y:S01]  /*f9d0*/  IMAD.MOV.U32 R3, RZ, RZ, R4 ;  /* 0x000000ffff037224 */ /* 0x024fe200078e0004 */
[----:B-1----:R-:W-:Y:S01]  /*f9e0*/  MOV R60, R10 ;  /* 0x0000000a003c7202 */ /* 0x002fe20000000f00 */
[----:B0-----:R-:W-:Y:S01]  /*f9f0*/  IMAD.MOV.U32 R20, RZ, RZ, R5 ;  /* 0x000000ffff147224 */ /* 0x001fe200078e0005 */
[----:B------:R-:W-:Y:S01]  /*fa00*/  LOP3.LUT R0, R0, 0xfffffffe, RZ, 0xc0, !PT ;  /* 0xfffffffe00007812 */ /* 0x000fe200078ec0ff */
[----:B------:R-:W-:Y:S01]  /*fa10*/  IMAD.MOV.U32 R21, RZ, RZ, R7 ;  /* 0x000000ffff157224 */ /* 0x000fe200078e0007 */
[----:B------:R-:W-:Y:S01]  /*fa20*/  PRMT R70, R60, 0x7610, R70 ;  /* 0x000076103c467816 */ /* 0x000fe20000000046 */
[----:B------:R-:W-:Y:S01]  /*fa30*/  IMAD.MOV.U32 R60, RZ, RZ, R14 ;  /* 0x000000ffff3c7224 */ /* 0x000fe200078e000e */
[----:B------:R-:W-:Y:S01]  /*fa40*/  PRMT R78, R3, 0x5410, R20 ;  /* 0x00005410034e7816 */ /* 0x000fe20000000014 */
[----:B------:R-:W-:Y:S01]  /*fa50*/  IMAD.IADD R0, R197, 0x1, -R0 ;  /* 0x00000001c5007824 */ /* 0x000fe200078e0a00 */
[----:B------:R-:W-:Y:S01]  /*fa60*/  MOV R3, R6 ;  /* 0x0000000600037202 */ /* 0x000fe20000000f00 */
[----:B------:R-:W-:Y:S01]  /*fa70*/  IMAD.MOV.U32 R20, RZ, RZ, R9 ;  /* 0x000000ffff147224 */ /* 0x000fe200078e0009 */
[----:B------:R-:W-:Y:S01]  /*fa80*/  VIADDMNMX R73, R92, -R187, 0x80, PT ;  /* 0x000000805c497446 */ /* 0x000fe200038009bb */
[----:B------:R-:W-:Y:S01]  /*fa90*/  IMAD.MOV.U32 R61, RZ, RZ, R49 ;  /* 0x000000ffff3d7224 */ /* 0x000fe200078e0031 */
[----:B------:R-:W-:Y:S01]  /*faa0*/  PRMT R79, R3, 0x5410, R21 ;  /* 0x00005410034f7816 */ /* 0x000fe20000000015 */
[----:B------:R-:W-:Y:S01]  /*fab0*/  IMAD.MOV.U32 R3, RZ, RZ, R8 ;  /* 0x000000ffff037224 */ /* 0x000fe200078e0008 */
[----:B------:R-:W-:Y:S01]  /*fac0*/  SHF.L.U32 R21, R0, 0x1f, RZ ;  /* 0x0000001f00157819 */ /* 0x000fe200000006ff */
[----:B------:R-:W-:Y:S01]  /*fad0*/  IMAD.MOV.U32 R0, RZ, RZ, R11 ;  /* 0x000000ffff007224 */ /* 0x000fe200078e000b */
[----:B------:R-:W-:Y:S01]  /*fae0*/  BSSY B1, `(.L_x_1746) ;  /* 0x000001d000017945 */ /* 0x000fe20003800000 */
[----:B------:R-:W-:Y:S01]  /*faf0*/  IMAD.MOV.U32 R62, RZ, RZ, R50 ;  /* 0x000000ffff3e7224 */ /* 0x000fe200078e0032 */
[----:B------:R-:W0:Y:S01]  /*fb00*/  SYNCS.PHASECHK.TRANS64.TRYWAIT P0, [R18+URZ+0x2a800], R21 ;  /* 0x02a80015120075a7 */ /* 0x000e22000800017f */
[----:B------:R-:W-:Y:S01]  /*fb10*/  PRMT R69, R3, 0x5410, R20 ;  /* 0x0000541003457816 */ /* 0x000fe20000000014 */
[----:B------:R-:W-:Y:S01]  /*fb20*/  IMAD.MOV.U32 R3, RZ, RZ, R12 ;  /* 0x000000ffff037224 */ /* 0x000fe200078e000c */
[----:B------:R-:W-:Y:S01]  /*fb30*/  PRMT R70, R70, 0x5410, R0 ;  /* 0x0000541046467816 */ /* 0x000fe20000000000 */
[----:B------:R-:W-:Y:S01]  /*fb40*/  IMAD.MOV.U32 R20, RZ, RZ, R13 ;  /* 0x000000ffff147224 */ /* 0x000fe200078e000d */
[----:B------:R-:W-:-:S02]  /*fb50*/  PRMT R81, R62, 0x7610, R81 ;  /* 0x000076103e517816 */ /* 0x000fc40000000051 */
[----:B------:R-:W-:Y:S02]  /*fb60*/  MOV R62, R57 ;  /* 0x00000039003e7202 */ /* 0x000fe40000000f00 */
[----:B------:R-:W-:Y:S02]  /*fb70*/  PRMT R0, R3, 0x5410, R20 ;  /* 0x0000541003007816 */ /* 0x000fe40000000014 */
[----:B------:R-:W-:Y:S01]  /*fb80*/  PRMT R3, R60, 0x7610, R3 ;  /* 0x000076103c037816 */ /* 0x000fe20000000003 */
[----:B------:R-:W-:Y:S01]  /*fb90*/  IMAD.MOV.U32 R60, RZ, RZ, R48 ;  /* 0x000000ffff3c7224 */ /* 0x000fe200078e0030 */
[----:B------:R-:W-:Y:S02]  /*fba0*/  MOV R20, R15 ;  /* 0x0000000f00147202 */ /* 0x000fe40000000f00 */
[----:B------:R-:W-:Y:S02]  /*fbb0*/  ISETP.GE.AND P1, PT, R174, R73, PT ;  /* 0x00000049ae00720c */ /* 0x000fe40003f26270 */
        /* <DEDUP_REMOVED lines=8> */
[----:B------:R-:W-:Y:S02]  /*fc40*/  IMAD.MOV.U32 R60, RZ, RZ, R55 ;  /* 0x000000ffff3c7224 */ /* 0x000fe400078e0037 */
[----:B------:R-:W-:-:S03]  /*fc50*/  IMAD.MOV.U32 R61, RZ, RZ, R56 ;  /* 0x000000ffff3d7224 */ /* 0x000fc600078e0038 */
[----:B------:R-:W-:Y:S01]  /*fc60*/  PRMT R72, R20, 0x5410, R60 ;  /* 0x0000541014487816 */ /* 0x000fe2000000003c */
[----:B------:R-:W-:Y:S01]  /*fc70*/  IMAD.MOV.U32 R60, RZ, RZ, R58 ;  /* 0x000000ffff3c7224 */ /* 0x000fe200078e003a */
[----:B------:R-:W-:Y:S01]  /*fc80*/  PRMT R20, R61, 0x5410, R62 ;  /* 0x000054103d147816 */ /* 0x000fe2000000003e */
[----:B------:R-:W-:Y:S01]  /*fc90*/  IMAD.MOV.U32 R61, RZ, RZ, R59 ;  /* 0x000000ffff3d7224 */ /* 0x000fe200078e003b */
[----:B0-----:R-:W-:Y:S06]  /*fca0*/  @!P0 BRA `(.L_x_1747) ;  /* 0x0000018c00dc8947 */ /* 0x001fec0003800000 */
.L_x_2058:
[----:B------:R-:W-:Y:S05]  /*fcb0*/  BSYNC B1 ;  /* 0x0000000000017941 */ /* 0x000fea0003800000 */
.L_x_1746:
[----:B------:R-:W-:Y:S01]  /*fcc0*/  BSSY B1, `(.L_x_1748) ;  /* 0x000012c000017945 */ /* 0x000fe20003800000 */
[----:B0-----:R-:W-:-:S03]  /*fcd0*/  PRMT R21, R60, 0x5410, R61 ;  /* 0x000054103c157816 */ /* 0x001fc6000000003d */
[----:B------:R-:W-:Y:S05]  /*fce0*/  @P1 BRA `(.L_x_1749) ;  /* 0x0000001000a41947 */ /* 0x000fea0003800000 */
[----:B------:R-:W0:Y:S01]  /*fcf0*/  LDC R87, c[0x0][0x3f4] ;  /* 0x0000fd00ff577b82 */ /* 0x000e220000000800 */
[----:B------:R-:W-:Y:S01]  /*fd00*/  BSSY B2, `(.L_x_1750) ;  /* 0x0000067000027945 */ /* 0x000fe20003800000 */
[-C--:B0-----:R-:W-:Y:S02]  /*fd10*/  ISETP.GE.AND P0, PT, R16, R87.reuse, PT ;  /* 0x000000571000720c */ /* 0x081fe40003f06270 */
[-C--:B------:R-:W-:Y:S02]  /*fd20*/  ISETP.GE.AND P1, PT, R168, R87.reuse, PT ;  /* 0x00000057a800720c */ /* 0x080fe40003f26270 */
[----:B------:R-:W-:-:S09]  /*fd30*/  ISETP.GE.AND P2, PT, R169, R87, PT ;  /* 0x00000057a900720c */ /* 0x000fd20003f46270 */
[----:B------:R-:W-:Y:S05]  /*fd40*/  @P0 BRA `(.L_x_1751) ;  /* 0x0000000400880947 */ /* 0x000fea0003800000 */
[----:B------:R-:W-:Y:S01]  /*fd50*/  LEA.HI R62, R87, R198, RZ, 0x1d ;  /* 0x000000c6573e7211 */ /* 0x000fe200078fe8ff */
[--C-:B------:R-:W-:Y:S01]  /*fd60*/  HADD2.F32 R101, -RZ, R90.reuse.H0_H0 ;  /* 0x2000005aff657230 */ /* 0x100fe20000004100 */
[----:B------:R-:W-:Y:S01]  /*fd70*/  LOP3.LUT R60, R184, 0x38, R16, 0xf8, !PT ;  /* 0x00000038b83c7812 */ /* 0x000fe200078ef810 */
[----:B------:R-:W-:Y:S01]  /*fd80*/  HADD2.F32 R100, -RZ, R90.H1_H1 ;  /* 0x3000005aff647230 */ /* 0x000fe20000004100 */
[----:B------:R-:W-:Y:S01]  /*fd90*/  SHF.R.S32.HI R65, RZ, 0x1f, R62 ;  /* 0x0000001fff417819 */ /* 0x000fe2000001143e */
[----:B------:R-:W-:Y:S01]  /*fda0*/  IMAD.SHL.U32 R63, R62, 0x8, RZ ;  /* 0x000000083e3f7824 */ /* 0x000fe200078e00ff */
[----:B------:R-:W-:Y:S02]  /*fdb0*/  LOP3.LUT R61, R60, R185, RZ, 0x3c, !PT ;  /* 0x000000b93c3d7212 */ /* 0x000fe400078e3cff */
[----:B------:R-:W-:Y:S02]  /*fdc0*/  LEA.HI R65, R65, R62, RZ, 0x3 ;  /* 0x0000003e41417211 */ /* 0x000fe400078f18ff */
[----:B------:R-:W-:Y:S01]  /*fdd0*/  LOP3.LUT R60, R184, 0x38, R63, 0xf8, !PT ;  /* 0x00000038b83c7812 */ /* 0x000fe200078ef83f */
[----:B------:R-:W-:Y:S01]  /*fde0*/  IMAD.IADD R61, R186, 0x1, R61 ;  /* 0x00000001ba3d7824 */ /* 0x000fe200078e023d */
[----:B------:R-:W-:-:S02]  /*fdf0*/  SHF.L.U32 R65, R65, 0xa, RZ ;  /* 0x0000000a41417819 */ /* 0x000fc400000006ff */
[----:B------:R-:W-:Y:S01]  /*fe00*/  LOP3.LUT R64, R60, R185, RZ, 0x3c, !PT ;  /* 0x000000b93c407212 */ /* 0x000fe200078e3cff */
[----:B------:R-:W-:Y:S01]  /*fe10*/  IMAD R91, R61, 0x2, R18 ;  /* 0x000000023d5b7824 */ /* 0x000fe200078e0212 */
[----:B------:R-:W-:Y:S02]  /*fe20*/  LOP3.LUT R65, R65, 0x7fffe000, RZ, 0xc0, !PT ;  /* 0x7fffe00041417812 */ /* 0x000fe400078ec0ff */
[----:B------:R-:W-:Y:S02]  /*fe30*/  SHF.R.U32.HI R102, RZ, 0x10, R33 ;  /* 0x00000010ff667819 */ /* 0x000fe40000011621 */
[----:B------:R-:W-:Y:S01]  /*fe40*/  IADD3 R65, R64, R65, R186 ;  /* 0x0000004140417210 */ /* 0x000fe20007ffe0ba */
[----:B------:R-:W0:Y:S01]  /*fe50*/  LDS.128 R60, [R91+0xc400] ;  /* 0x00c400005b3c7984 */ /* 0x000e220000000c00 */
[----:B------:R-:W-:Y:S02]  /*fe60*/  SHF.R.U32.HI R103, RZ, 0x10, R45 ;  /* 0x00000010ff677819 */ /* 0x000fe4000001162d */
[----:B------:R-:W-:Y:S01]  /*fe70*/  SHF.R.U64 R32, R32, 0x10, R33 ;  /* 0x0000001020207819 */ /* 0x000fe20000001221 */
[----:B------:R-:W-:Y:S01]  /*fe80*/  IMAD R92, R65, 0x2, R18 ;  /* 0x00000002415c7824 */ /* 0x000fe200078e0212 */
[----:B------:R-:W-:Y:S01]  /*fe90*/  SHF.R.U64 R44, R44, 0x10, R45 ;  /* 0x000000102c2c7819 */ /* 0x000fe2000000122d */
[----:B------:R-:W-:Y:S01]  /*fea0*/  HADD2.F32 R103, -RZ, R103.H0_H0 ;  /* 0x20000067ff677230 */ /* 0x000fe20000004100 */
[----:B------:R-:W-:-:S02]  /*feb0*/  SHF.R.U64 R33, R34, 0x10, R35 ;  /* 0x0000001022217819 */ /* 0x000fc40000001223 */
[----:B------:R-:W1:Y:S01]  /*fec0*/  LDS.128 R64, [R92+0xc400] ;  /* 0x00c400005c407984 */ /* 0x000e620000000c00 */
[--C-:B------:R-:W-:Y:S02]  /*fed0*/  SHF.R.U64 R34, R46, 0x10, R47.reuse ;  /* 0x000000102e227819 */ /* 0x100fe4000000122f */
[----:B------:R-:W-:Y:S01]  /*fee0*/  SHF.R.U32.HI R46, RZ, 0x10, R47 ;  /* 0x00000010ff2e7819 */ /* 0x000fe2000001162f */
[----:B------:R-:W-:Y:S01]  /*fef0*/  HADD2.F32 R33, -RZ, R33.H0_H0 ;  /* 0x20000021ff217230 */ /* 0x000fe20000004100 */
[----:B------:R-:W-:Y:S01]  /*ff00*/  SHF.R.U32.HI R35, RZ, 0x10, R35 ;  /* 0x00000010ff237819 */ /* 0x000fe20000011623 */
[--C-:B0-----:R-:W-:Y:S02]  /*ff10*/  HADD2.F32 R94, -RZ, R61.reuse.H0_H0 ;  /* 0x2000003dff5e7230 */ /* 0x101fe40000004100 */
[----:B------:R-:W-:Y:S02]  /*ff20*/  HADD2.F32 R96, -RZ, R61.H1_H1 ;  /* 0x3000003dff607230 */ /* 0x000fe40000004100 */
[----:B------:R-:W-:-:S02]  /*ff30*/  HADD2.F32 R95, -RZ, R60.H0_H0 ;  /* 0x2000003cff5f7230 */ /* 0x000fc40000004100 */
[----:B------:R-:W-:Y:S02]  /*ff40*/  HADD2.F32 R45, -RZ, R62.H0_H0 ;  /* 0x2000003eff2d7230 */ /* 0x000fe40000004100 */
[----:B------:R-:W-:Y:S02]  /*ff50*/  HADD2.F32 R47, -RZ, R63.H0_H0 ;  /* 0x2000003fff2f7230 */ /* 0x000fe40000004100 */
[--C-:B-1----:R-:W-:Y:S02]  /*ff60*/  HADD2.F32 R61, -RZ, R65.reuse.H0_H0 ;  /* 0x20000041ff3d7230 */ /* 0x102fe40000004100 */
[----:B------:R-:W-:Y:S02]  /*ff70*/  HADD2.F32 R90, -RZ, R65.H1_H1 ;  /* 0x30000041ff5a7230 */ /* 0x000fe40000004100 */
[--C-:B------:R-:W-:Y:S02]  /*ff80*/  HADD2.F32 R99, -RZ, R67.reuse.H0_H0 ;  /* 0x20000043ff637230 */ /* 0x100fe40000004100 */
[----:B------:R-:W-:Y:S01]  /*ff90*/  FMUL.FTZ R65, R61, R101 ;  /* 0x000000653d417220 */ /* 0x000fe20000410000 */
[----:B------:R-:W-:-:S02]  /*ffa0*/  HADD2.F32 R93, -RZ, R67.H1_H1 ;  /* 0x30000043ff5d7230 */ /* 0x000fc40000004100 */
[-C--:B------:R-:W-:Y:S01]  /*ffb0*/  FMUL.FTZ R105, R61, R100.reuse ;  /* 0x000000643d697220 */ /* 0x080fe20000410000 */
[----:B------:R-:W-:Y:S02]  /*ffc0*/  HADD2.F32 R67, -RZ, R102.H0_H0 ;  /* 0x20000066ff437230 */ /* 0x000fe40000004100 */
[C---:B------:R-:W-:Y:S01]  /*ffd0*/  FFMA.FTZ R61, R94.reuse, R100, -R65 ;  /* 0x000000645e3d7223 */ /* 0x040fe20000010841 */
[----:B------:R-:W-:Y:S02]  /*ffe0*/  HADD2.F32 R97, -RZ, R64.H0_H0 ;  /* 0x20000040ff617230 */ /* 0x000fe40000004100 */
[----:B------:R-:W-:Y:S01]  /*fff0*/  FFMA.FTZ R65, R94, R101, R105 ;  /* 0x000000655e417223 */ /* 0x000fe20000010069 */
[--C-:B------:R-:W-:Y:S02]  /*10000*/  HADD2.F32 R102, -RZ, R89.reuse.H1_H1 ;  /* 0x30000059ff667230 */ /* 0x100fe40000004100 */
[----:B------:R-:W-:Y:S01]  /*10010*/  FMUL.FTZ R107, R90, R103 ;  /* 0x000000675a6b7220 */ /* 0x000fe20000410000 */
[----:B------:R-:W-:-:S02]  /*10020*/  HADD2.F32 R100, -RZ, R89.H0_H0 ;  /* 0x20000059ff647230 */ /* 0x000fc40000004100 */
[-C--:B------:R-:W-:Y:S01]  /*10030*/  FMUL.FTZ R101, R90, R67.reuse ;  /* 0x000000435a657220 */ /* 0x080fe20000410000 */
[----:B------:R-:W-:Y:S02]  /*10040*/  HADD2.F32 R98, -RZ, R66.H0_H0 ;  /* 0x20000042ff627230 */ /* 0x000fe40000004100 */
[C---:B------:R-:W-:Y:S01]  /*10050*/  FMUL.FTZ R104, R97.reuse, R102 ;  /* 0x0000006661687220 */ /* 0x040fe20000410000 */
[--C-:B------:R-:W-:Y:S02]  /*10060*/  HADD2.F32 R89, -RZ, R88.reuse.H1_H1 ;  /* 0x30000058ff597230 */ /* 0x100fe40000004100 */
[C---:B------:R-:W-:Y:S01]  /*10070*/  FFMA.FTZ R90, R96.reuse, R67, -R107 ;  /* 0x00000043605a7223 */ /* 0x040fe2000001086b */
[----:B------:R-:W-:Y:S01]  /*10080*/  FFMA.FTZ R94, R96, R103, R101 ;  /* 0x00000067605e7223 */ /* 0x000fe20000010065 */
[-C--:B------:R-:W-:Y:S01]  /*10090*/  FMUL.FTZ R97, R97, R100.reuse ;  /* 0x0000006461617220 */ /* 0x080fe20000410000 */
[----:B------:R-:W-:Y:S01]  /*100a0*/  FFMA.FTZ R67, R95, R100, -R104 ;  /* 0x000000645f437223 */ /* 0x000fe20000010868 */
[----:B------:R-:W-:-:S02]  /*100b0*/  HADD2.F32 R88, -RZ, R88.H0_H0 ;  /* 0x20000058ff587230 */ /* 0x000fc40000004100 */
[C---:B------:R-:W-:Y:S01]  /*100c0*/  FMUL.FTZ R100, R98.reuse, R89 ;  /* 0x0000005962647220 */ /* 0x040fe20000410000 */
[--C-:B------:R-:W-:Y:S02]  /*100d0*/  HADD2.F32 R96, -RZ, R86.reuse.H0_H0 ;  /* 0x20000056ff607230 */ /* 0x100fe40000004100 */
[----:B------:R-:W-:Y:S01]  /*100e0*/  FFMA.FTZ R97, R95, R102, R97 ;  /* 0x000000665f617223 */ /* 0x000fe20000010061 */
[----:B------:R-:W-:Y:S02]  /*100f0*/  HADD2.F32 R86, -RZ, R86.H1_H1 ;  /* 0x30000056ff567230 */ /* 0x000fe40000004100 */
[-C--:B------:R-:W-:Y:S01]  /*10100*/  FMUL.FTZ R98, R98, R88.reuse ;  /* 0x0000005862627220 */ /* 0x080fe20000410000 */
[----:B------:R-:W-:Y:S01]  /*10110*/  FFMA.FTZ R100, R45, R88, -R100 ;  /* 0x000000582d647223 */ /* 0x000fe20000010864 */
[----:B------:R-:W-:Y:S02]  /*10120*/  HADD2.F32 R88, -RZ, R46.H0_H0 ;  /* 0x2000002eff587230 */ /* 0x000fe40000004100 */
[----:B------:R-:W-:Y:S01]  /*10130*/  FMUL.FTZ R102, R99, R86 ;  /* 0x0000005663667220 */ /* 0x000fe20000410000 */
[----:B------:R-:W-:-:S02]  /*10140*/  HADD2.F32 R46, -RZ, R35.H0_H0 ;  /* 0x20000023ff2e7230 */ /* 0x000fc40000004100 */
[-C--:B------:R-:W-:Y:S01]  /*10150*/  FMUL.FTZ R99, R99, R96.reuse ;  /* 0x0000006063637220 */ /* 0x080fe20000410000 */
[----:B------:R-:W-:Y:S02]  /*10160*/  HADD2.F32 R63, -RZ, R63.H1_H1 ;  /* 0x3000003fff3f7230 */ /* 0x000fe40000004100 */
[----:B------:R-:W-:Y:S01]  /*10170*/  FFMA.FTZ R98, R45, R89, R98 ;  /* 0x000000592d627223 */ /* 0x000fe20000010062 */
[C---:B------:R-:W-:Y:S01]  /*10180*/  FFMA.FTZ R102, R47.reuse, R96, -R102 ;  /* 0x000000602f667223 */ /* 0x040fe20000010866 */
[----:B------:R-:W-:Y:S01]  /*10190*/  FFMA.FTZ R99, R47, R86, R99 ;  /* 0x000000562f637223 */ /* 0x000fe20000010063 */
[----:B------:R-:W-:Y:S02]  /*101a0*/  HADD2.F32 R64, -RZ, R64.H1_H1 ;  /* 0x30000040ff407230 */ /* 0x000fe40000004100 */
[C---:B------:R-:W-:Y:S01]  /*101b0*/  FMUL.FTZ R104, R93.reuse, R88 ;  /* 0x000000585d687220 */ /* 0x040fe20000410000 */
[----:B------:R-:W-:Y:S02]  /*101c0*/  HADD2.F32 R66, -RZ, R66.H1_H1 ;  /* 0x30000042ff427230 */ /* 0x000fe40000004100 */
[----:B------:R-:W-:Y:S01]  /*101d0*/  FMUL.FTZ R86, R93, R46 ;  /* 0x0000002e5d567220 */ /* 0x000fe20000410000 */
[----:B------:R-:W-:-:S02]  /*101e0*/  HADD2.F32 R45, -RZ, R44.H0_H0 ;  /* 0x2000002cff2d7230 */ /* 0x000fc40000004100 */
[C---:B------:R-:W-:Y:S01]  /*101f0*/  FFMA.FTZ R93, R63.reuse, R46, -R104 ;  /* 0x0000002e3f5d7223 */ /* 0x040fe20000010868 */
[----:B------:R-:W-:Y:S02]  /*10200*/  HADD2.F32 R47, -RZ, R34.H0_H0 ;  /* 0x20000022ff2f7230 */ /* 0x000fe40000004100 */
[----:B------:R-:W-:Y:S01]  /*10210*/  FFMA.FTZ R86, R63, R88, R86 ;  /* 0x000000583f567223 */ /* 0x000fe20000010056 */
[----:B------:R-:W-:Y:S02]  /*10220*/  HADD2.F32 R35, -RZ, R32.H0_H0 ;  /* 0x20000020ff237230 */ /* 0x000fe40000004100 */
[----:B------:R-:W-:Y:S01]  /*10230*/  FMUL.FTZ R63, R64, R45 ;  /* 0x0000002d403f7220 */ /* 0x000fe20000410000 */
[----:B------:R-:W-:Y:S02]  /*10240*/  HADD2.F32 R60, -RZ, R60.H1_H1 ;  /* 0x3000003cff3c7230 */ /* 0x000fe40000004100 */
[----:B------:R-:W-:Y:S01]  /*10250*/  FMUL.FTZ R89, R66, R47 ;  /* 0x0000002f42597220 */ /* 0x000fe20000410000 */
[----:B------:R-:W-:-:S02]  /*10260*/  HADD2.F32 R62, -RZ, R62.H1_H1 ;  /* 0x3000003eff3e7230 */ /* 0x000fc40000004100 */
[----:B------:R-:W-:Y:S01]  /*10270*/  FMUL.FTZ R64, R64, R35 ;  /* 0x0000002340407220 */ /* 0x000fe20000410000 */
[----:B------:R-:W-:Y:S01]  /*10280*/  FMUL.FTZ R66, R66, R33 ;  /* 0x0000002142427220 */ /* 0x000fe20000410000 */
[----:B------:R-:W-:Y:S01]  /*10290*/  FFMA.FTZ R32, R60, R35, -R63 ;  /* 0x000000233c207223 */ /* 0x000fe2000001083f */
[----:B------:R-:W-:Y:S01]  /*102a0*/  F2FP.F16.F32.PACK_AB R35, R93, R102 ;  /* 0x000000665d23723e */ /* 0x000fe200000000ff */
[----:B------:R-:W-:Y:S01]  /*102b0*/  FFMA.FTZ R89, R62, R33, -R89 ;  /* 0x000000213e597223 */ /* 0x000fe20000010859 */
[----:B------:R-:W-:Y:S01]  /*102c0*/  FFMA.FTZ R44, R60, R45, R64 ;  /* 0x0000002d3c2c7223 */ /* 0x000fe20000010040 */
[----:B------:R-:W-:Y:S01]  /*102d0*/  FFMA.FTZ R63, R62, R47, R66 ;  /* 0x0000002f3e3f7223 */ /* 0x000fe20000010042 */
[----:B------:R-:W-:Y:S02]  /*102e0*/  F2FP.F16.F32.PACK_AB R33, R90, R61 ;  /* 0x0000003d5a21723e */ /* 0x000fe400000000ff */
[----:B------:R-:W-:Y:S02]  /*102f0*/  F2FP.F16.F32.PACK_AB R32, R32, R67 ;  /* 0x000000432020723e */ /* 0x000fe400000000ff */
[----:B------:R-:W-:-:S02]  /*10300*/  F2FP.F16.F32.PACK_AB R34, R89, R100 ;  /* 0x000000645922723e */ /* 0x000fc400000000ff */
[----:B------:R-:W-:Y:S02]  /*10310*/  F2FP.F16.F32.PACK_AB R47, R86, R99 ;  /* 0x00000063562f723e */ /* 0x000fe400000000ff */
[----:B------:R-:W-:Y:S01]  /*10320*/  F2FP.F16.F32.PACK_AB R45, R94, R65 ;  /* 0x000000415e2d723e */ /* 0x000fe200000000ff */
[----:B------:R0:W-:Y:S01]  /*10330*/  STS.128 [R91+0xc400], R32 ;  /* 0x00c400205b007388 */ /* 0x0001e20000000c00 */
[----:B------:R-:W-:Y:S02]  /*10340*/  F2FP.F16.F32.PACK_AB R44, R44, R97 ;  /* 0x000000612c2c723e */ /* 0x000fe400000000ff */
[----:B------:R-:W-:-:S05]  /*10350*/  F2FP.F16.F32.PACK_AB R46, R63, R98 ;  /* 0x000000623f2e723e */ /* 0x000fca00000000ff */
[----:B------:R0:W-:Y:S02]  /*10360*/  STS.128 [R92+0xc400], R44 ;  /* 0x00c4002c5c007388 */ /* 0x0001e40000000c00 */
.L_x_1751:
[----:B------:R-:W-:Y:S05]  /*10370*/  BSYNC B2 ;  /* 0x0000000000027941 */ /* 0x000fea0003800000 */
.L_x_1750:
[----:B------:R-:W-:Y:S04]  /*10380*/  BSSY B2, `(.L_x_1752) ;  /* 0x0000060000027945 */ /* 0x000fe80003800000 */
[----:B------:R-:W-:Y:S05]  /*10390*/  @P1 BRA `(.L_x_1753) ;  /* 0x0000000400781947 */ /* 0x000fea0003800000 */
[----:B0-----:R-:W-:Y:S01]  /*103a0*/  LEA.HI R32, R87, R170, RZ, 0x1d ;  /* 0x000000aa57207211 */ /* 0x001fe200078fe8ff */
[----:B------:R-:W-:Y:S01]  /*103b0*/  HADD2.F32 R66, -RZ, R84.H1_H1 ;  /* 0x30000054ff427230 */ /* 0x000fe20000004100 */
[----:B------:R-:W-:Y:S01]  /*103c0*/  SHF.R.U32.HI R67, RZ, 0x10, R29 ;  /* 0x00000010ff437819 */ /* 0x000fe2000001161d */
[--C-:B------:R-:W-:Y:S01]  /*103d0*/  HADD2.F32 R86, -RZ, R82.reuse.H1_H1 ;  /* 0x30000052ff567230 */ /* 0x100fe20000004100 */
[----:B------:R-:W-:Y:S01]  /*103e0*/  SHF.R.S32.HI R35, RZ, 0x1f, R32 ;  /* 0x0000001fff237819 */ /* 0x000fe20000011420 */
[----:B------:R-:W-:Y:S01]  /*103f0*/  IMAD.SHL.U32 R33, R32, 0x8, RZ ;  /* 0x0000000820217824 */ /* 0x000fe200078e00ff */
[----:B------:R-:W-:Y:S01]  /*10400*/  SHF.R.U32.HI R65, RZ, 0x10, R41 ;  /* 0x00000010ff417819 */ /* 0x000fe20000011629 */
[----:B------:R-:W-:Y:S01]  /*10410*/  HADD2.F32 R82, -RZ, R82.H0_H0 ;  /* 0x20000052ff527230 */ /* 0x000fe20000004100 */
[----:B------:R-:W-:Y:S01]  /*10420*/  LEA.HI R35, R35, R32, RZ, 0x3 ;  /* 0x0000002023237211 */ /* 0x000fe200078f18ff */
[----:B------:R-:W-:Y:S01]  /*10430*/  HADD2.F32 R84, -RZ, R84.H0_H0 ;  /* 0x20000054ff547230 */ /* 0x000fe20000004100 */
[----:B------:R-:W-:Y:S01]  /*10440*/  LOP3.LUT R32, R184, 0x38, R33, 0xf8, !PT ;  /* 0x00000038b8207812 */ /* 0x000fe200078ef821 */
[----:B------:R-:W-:Y:S01]  /*10450*/  HADD2.F32 R65, -RZ, R65.H0_H0 ;  /* 0x20000041ff417230 */ /* 0x000fe20000004100 */
[----:B------:R-:W-:Y:S01]  /*10460*/  SHF.R.U64 R40, R40, 0x10, R41 ;  /* 0x0000001028287819 */ /* 0x000fe20000001229 */
[----:B------:R-:W-:Y:S01]  /*10470*/  IMAD.SHL.U32 R35, R35, 0x400, RZ ;  /* 0x0000040023237824 */ /* 0x000fe200078e00ff */
[----:B------:R-:W-:-:S02]  /*10480*/  LOP3.LUT R44, R32, R185, RZ, 0x3c, !PT ;  /* 0x000000b9202c7212 */ /* 0x000fc400078e3cff */
[----:B------:R-:W-:Y:S02]  /*10490*/  SHF.R.U64 R28, R28, 0x10, R29 ;  /* 0x000000101c1c7819 */ /* 0x000fe4000000121d */
[----:B------:R-:W-:Y:S02]  /*104a0*/  LOP3.LUT R45, R35, 0x7fffe000, RZ, 0xc0, !PT ;  /* 0x7fffe000232d7812 */ /* 0x000fe400078ec0ff */
[----:B------:R-:W0:Y:S01]  /*104b0*/  LDS.128 R32, [R217] ;  /* 0x00000000d9207984 */ /* 0x000e220000000c00 */
[--C-:B------:R-:W-:Y:S02]  /*104c0*/  SHF.R.U64 R29, R30, 0x10, R31.reuse ;  /* 0x000000101e1d7819 */ /* 0x100fe4000000121f */
[----:B------:R-:W-:Y:S02]  /*104d0*/  IADD3 R45, R44, R45, R186 ;  /* 0x0000002d2c2d7210 */ /* 0x000fe40007ffe0ba */
[----:B------:R-:W-:Y:S01]  /*104e0*/  SHF.R.U32.HI R91, RZ, 0x10, R31 ;  /* 0x00000010ff5b7819 */ /* 0x000fe2000001161f */
[----:B------:R-:W-:Y:S01]  /*104f0*/  HADD2.F32 R29, -RZ, R29.H0_H0 ;  /* 0x2000001dff1d7230 */ /* 0x000fe20000004100 */
[----:B------:R-:W-:-:S02]  /*10500*/  LEA R60, R45, R18, 0x1 ;  /* 0x000000122d3c7211 */ /* 0x000fc400078e08ff */
[--C-:B------:R-:W-:Y:S02]  /*10510*/  SHF.R.U32.HI R89, RZ, 0x10, R43.reuse ;  /* 0x00000010ff597819 */ /* 0x100fe4000001162b */
[----:B------:R-:W-:Y:S01]  /*10520*/  SHF.R.U64 R30, R42, 0x10, R43 ;  /* 0x000000102a1e7819 */ /* 0x000fe2000000122b */
[----:B------:R-:W1:Y:S01]  /*10530*/  LDS.128 R44, [R60+0xc400] ;  /* 0x00c400003c2c7984 */ /* 0x000e620000000c00 */
[--C-:B0-----:R-:W-:Y:S02]  /*10540*/  HADD2.F32 R41, -RZ, R33.reuse.H0_H0 ;  /* 0x20000021ff297230 */ /* 0x101fe40000004100 */
[----:B------:R-:W-:Y:S02]  /*10550*/  HADD2.F32 R33, -RZ, R33.H1_H1 ;  /* 0x30000021ff217230 */ /* 0x000fe40000004100 */
[----:B------:R-:W-:Y:S02]  /*10560*/  HADD2.F32 R31, -RZ, R32.H0_H0 ;  /* 0x20000020ff1f7230 */ /* 0x000fe40000004100 */
[----:B------:R-:W-:-:S02]  /*10570*/  HADD2.F32 R42, -RZ, R34.H0_H0 ;  /* 0x20000022ff2a7230 */ /* 0x000fc40000004100 */
        /* <DEDUP_REMOVED lines=8> */
[C---:B------:R-:W-:Y:S01]  /*10600*/  FFMA.FTZ R88, R41.reuse, R66, -R88 ;  /* 0x0000004229587223 */ /* 0x040fe20000010858 */
[----:B------:R-:W-:Y:S01]  /*10610*/  FFMA.FTZ R90, R41, R86, R90 ;  /* 0x00000056295a7223 */ /* 0x000fe2000001005a */
[C---:B------:R-:W-:Y:S01]  /*10620*/  FMUL.FTZ R66, R62.reuse, R65 ;  /* 0x000000413e427220 */ /* 0x040fe20000410000 */
[-C--:B------:R-:W-:Y:S01]  /*10630*/  FMUL.FTZ R86, R62, R61.reuse ;  /* 0x0000003d3e567220 */ /* 0x080fe20000410000 */
[----:B------:R-:W-:Y:S01]  /*10640*/  FMUL.FTZ R62, R45, R82 ;  /* 0x000000522d3e7220 */ /* 0x000fe20000410000 */
[----:B------:R-:W-:Y:S02]  /*10650*/  HADD2.F32 R63, -RZ, R46.H0_H0 ;  /* 0x2000002eff3f7230 */ /* 0x000fe40000004100 */
[C---:B------:R-:W-:Y:S01]  /*10660*/  FFMA.FTZ R61, R33.reuse, R61, -R66 ;  /* 0x0000003d213d7223 */ /* 0x040fe20000010842 */
[----:B------:R-:W-:Y:S01]  /*10670*/  FFMA.FTZ R65, R33, R65, R86 ;  /* 0x0000004121417223 */ /* 0x000fe20000010056 */
[----:B------:R-:W-:Y:S02]  /*10680*/  HADD2.F32 R41, -RZ, R83.H0_H0 ;  /* 0x20000053ff297230 */ /* 0x000fe40000004100 */
[----:B------:R-:W-:Y:S01]  /*10690*/  FMUL.FTZ R45, R45, R84 ;  /* 0x000000542d2d7220 */ /* 0x000fe20000410000 */
[----:B------:R-:W-:-:S02]  /*106a0*/  HADD2.F32 R33, -RZ, R85.H0_H0 ;  /* 0x20000055ff217230 */ /* 0x000fc40000004100 */
[C---:B------:R-:W-:Y:S01]  /*106b0*/  FFMA.FTZ R84, R31.reuse, R84, -R62 ;  /* 0x000000541f547223 */ /* 0x040fe2000001083e */
[----:B------:R-:W-:Y:S02]  /*106c0*/  HADD2.F32 R64, -RZ, R47.H0_H0 ;  /* 0x2000002fff407230 */ /* 0x000fe40000004100 */
[----:B------:R-:W-:Y:S01]  /*106d0*/  FFMA.FTZ R45, R31, R82, R45 ;  /* 0x000000521f2d7223 */ /* 0x000fe2000001002d */
[----:B------:R-:W-:Y:S02]  /*106e0*/  HADD2.F32 R83, -RZ, R83.H1_H1 ;  /* 0x30000053ff537230 */ /* 0x000fe40000004100 */
[C---:B------:R-:W-:Y:S01]  /*106f0*/  FMUL.FTZ R31, R63.reuse, R41 ;  /* 0x000000293f1f7220 */ /* 0x040fe20000410000 */
[----:B------:R-:W-:Y:S02]  /*10700*/  HADD2.F32 R85, -RZ, R85.H1_H1 ;  /* 0x30000055ff557230 */ /* 0x000fe40000004100 */
[----:B------:R-:W-:Y:S01]  /*10710*/  FMUL.FTZ R67, R63, R33 ;  /* 0x000000213f437220 */ /* 0x000fe20000410000 */
[----:B------:R-:W-:-:S02]  /*10720*/  HADD2.F32 R47, -RZ, R47.H1_H1 ;  /* 0x3000002fff2f7230 */ /* 0x000fc40000004100 */
[----:B------:R-:W-:Y:S01]  /*10730*/  FMUL.FTZ R82, R64, R83 ;  /* 0x0000005340527220 */ /* 0x000fe20000410000 */
[----:B------:R-:W-:Y:S02]  /*10740*/  HADD2.F32 R66, -RZ, R89.H0_H0 ;  /* 0x20000059ff427230 */ /* 0x000fe40000004100 */
[----:B------:R-:W-:Y:S01]  /*10750*/  FFMA.FTZ R63, R42, R33, -R31 ;  /* 0x000000212a3f7223 */ /* 0x000fe2000001081f */
[----:B------:R-:W-:Y:S02]  /*10760*/  HADD2.F32 R62, -RZ, R91.H0_H0 ;  /* 0x2000005bff3e7230 */ /* 0x000fe40000004100 */
[----:B------:R-:W-:Y:S01]  /*10770*/  FMUL.FTZ R64, R64, R85 ;  /* 0x0000005540407220 */ /* 0x000fe20000410000 */
[----:B------:R-:W-:Y:S01]  /*10780*/  FFMA.FTZ R67, R42, R41, R67 ;  /* 0x000000292a437223 */ /* 0x000fe20000010043 */
[----:B------:R-:W-:Y:S02]  /*10790*/  HADD2.F32 R44, -RZ, R44.H1_H1 ;  /* 0x3000002cff2c7230 */ /* 0x000fe40000004100 */
[----:B------:R-:W-:Y:S01]  /*107a0*/  FMUL.FTZ R42, R47, R66 ;  /* 0x000000422f2a7220 */ /* 0x000fe20000410000 */
[----:B------:R-:W-:-:S02]  /*107b0*/  HADD2.F32 R46, -RZ, R46.H1_H1 ;  /* 0x3000002eff2e7230 */ /* 0x000fc40000004100 */
[-C--:B------:R-:W-:Y:S01]  /*107c0*/  FMUL.FTZ R86, R47, R62.reuse ;  /* 0x0000003e2f567220 */ /* 0x080fe20000410000 */
[----:B------:R-:W-:Y:S02]  /*107d0*/  HADD2.F32 R33, -RZ, R40.H0_H0 ;  /* 0x20000028ff217230 */ /* 0x000fe40000004100 */
[C---:B------:R-:W-:Y:S01]  /*107e0*/  FFMA.FTZ R82, R43.reuse, R85, -R82 ;  /* 0x000000552b527223 */ /* 0x040fe20000010852 */
[----:B------:R-:W-:Y:S02]  /*107f0*/  HADD2.F32 R41, -RZ, R30.H0_H0 ;  /* 0x2000001eff297230 */ /* 0x000fe40000004100 */
[----:B------:R-:W-:Y:S01]  /*10800*/  FFMA.FTZ R64, R43, R83, R64 ;  /* 0x000000532b407223 */ /* 0x000fe20000010040 */
[----:B------:R-:W-:Y:S02]  /*10810*/  HADD2.F32 R31, -RZ, R28.H0_H0 ;  /* 0x2000001cff1f7230 */ /* 0x000fe40000004100 */
[----:B------:R-:W-:Y:S01]  /*10820*/  FFMA.FTZ R83, R35, R62, -R42 ;  /* 0x0000003e23537223 */ /* 0x000fe2000001082a */
[----:B------:R-:W-:-:S02]  /*10830*/  HADD2.F32 R32, -RZ, R32.H1_H1 ;  /* 0x30000020ff207230 */ /* 0x000fc40000004100 */
[----:B------:R-:W-:Y:S01]  /*10840*/  FFMA.FTZ R85, R35, R66, R86 ;  /* 0x0000004223557223 */ /* 0x000fe20000010056 */
[----:B------:R-:W-:Y:S02]  /*10850*/  HADD2.F32 R34, -RZ, R34.H1_H1 ;  /* 0x30000022ff227230 */ /* 0x000fe40000004100 */
[----:B------:R-:W-:Y:S01]  /*10860*/  FMUL.FTZ R35, R44, R33 ;  /* 0x000000212c237220 */ /* 0x000fe20000410000 */
[----:B------:R-:W-:Y:S01]  /*10870*/  FMUL.FTZ R47, R46, R41 ;  /* 0x000000292e2f7220 */ /* 0x000fe20000410000 */
[----:B------:R-:W-:Y:S01]  /*10880*/  FMUL.FTZ R44, R44, R31 ;  /* 0x0000001f2c2c7220 */ /* 0x000fe20000410000 */
[----:B------:R-:W-:Y:S01]  /*10890*/  FMUL.FTZ R46, R46, R29 ;  /* 0x0000001d2e2e7220 */ /* 0x000fe20000410000 */
[----:B------:R-:W-:Y:S01]  /*108a0*/  FFMA.FTZ R43, R32, R31, -R35 ;  /* 0x0000001f202b7223 */ /* 0x000fe20000010823 */
[----:B------:R-:W-:Y:S01]  /*108b0*/  FFMA.FTZ R30, R34, R29, -R47 ;  /* 0x0000001d221e7223 */ /* 0x000fe2000001082f */
[----:B------:R-:W-:Y:S01]  /*108c0*/  FFMA.FTZ R32, R32, R33, R44 ;  /* 0x0000002120207223 */ /* 0x000fe2000001002c */
        /* <DEDUP_REMOVED lines=8> */
[----:B------:R-:W-:-:S02]  /*10950*/  F2FP.F16.F32.PACK_AB R32, R32, R45 ;  /* 0x0000002d2020723e */ /* 0x000fc400000000ff */
[----:B------:R-:W-:-:S05]  /*10960*/  F2FP.F16.F32.PACK_AB R34, R34, R67 ;  /* 0x000000432222723e */ /* 0x000fca00000000ff */
[----:B------:R1:W-:Y:S02]  /*10970*/  STS.128 [R60+0xc400], R32 ;  /* 0x00c400203c007388 */ /* 0x0003e40000000c00 */
.L_x_1753:
[----:B------:R-:W-:Y:S05]  /*10980*/  BSYNC B2 ;  /* 0x0000000000027941 */ /* 0x000fea0003800000 */
.L_x_1752:
[----:B------:R-:W-:Y:S05]  /*10990*/  @P2 BRA `(.L_x_1749) ;  /* 0x0000000400782947 */ /* 0x000fea0003800000 */
[----:B------:R-:W-:Y:S01]  /*109a0*/  LEA.HI R87, R87, R171, RZ, 0x1d ;  /* 0x000000ab57577211 */ /* 0x000fe200078fe8ff */
[----:B------:R-:W-:Y:S01]  /*109b0*/  HADD2.F32 R41, -RZ, R76.H1_H1 ;  /* 0x3000004cff297230 */ /* 0x000fe20000004100 */
[----:B0-----:R-:W-:Y:S01]  /*109c0*/  SHF.R.U32.HI R44, RZ, 0x10, R37 ;  /* 0x00000010ff2c7819 */ /* 0x001fe20000011625 */
[--C-:B------:R-:W-:Y:S01]  /*109d0*/  HADD2.F32 R42, -RZ, R75.reuse.H0_H0 ;  /* 0x2000004bff2a7230 */ /* 0x100fe20000004100 */
[----:B-1----:R-:W-:Y:S01]  /*109e0*/  SHF.R.S32.HI R28, RZ, 0x1f, R87 ;  /* 0x0000001fff1c7819 */ /* 0x002fe20000011457 */
[----:B------:R-:W-:Y:S01]  /*109f0*/  IMAD.SHL.U32 R29, R87, 0x8, RZ ;  /* 0x00000008571d7824 */ /* 0x000fe200078e00ff */
[----:B------:R-:W-:Y:S01]  /*10a00*/  SHF.R.U64 R61, R36, 0x10, R37 ;  /* 0x00000010243d7819 */ /* 0x000fe20000001225 */
[----:B------:R-:W-:Y:S01]  /*10a10*/  HADD2.F32 R44, -RZ, R44.H0_H0 ;  /* 0x2000002cff2c7230 */ /* 0x000fe20000004100 */
[----:B------:R-:W-:Y:S01]  /*10a20*/  LEA.HI R87, R28, R87, RZ, 0x3 ;  /* 0x000000571c577211 */ /* 0x000fe200078f18ff */
[----:B------:R-:W-:Y:S01]  /*10a30*/  HADD2.F32 R75, -RZ, R75.H1_H1 ;  /* 0x3000004bff4b7230 */ /* 0x000fe20000004100 */
[----:B------:R-:W-:Y:S01]  /*10a40*/  LOP3.LUT R28, R184, 0x38, R29, 0xf8, !PT ;  /* 0x00000038b81c7812 */ /* 0x000fe200078ef81d */
[----:B------:R-:W-:Y:S01]  /*10a50*/  HADD2.F32 R76, -RZ, R76.H0_H0 ;  /* 0x2000004cff4c7230 */ /* 0x000fe20000004100 */
[----:B------:R-:W-:Y:S01]  /*10a60*/  SHF.R.U32.HI R43, RZ, 0x10, R25 ;  /* 0x00000010ff2b7819 */ /* 0x000fe20000011619 */
[----:B------:R-:W-:Y:S01]  /*10a70*/  IMAD.SHL.U32 R87, R87, 0x400, RZ ;  /* 0x0000040057577824 */ /* 0x000fe200078e00ff */
[----:B------:R-:W-:-:S02]  /*10a80*/  LOP3.LUT R32, R28, R185, RZ, 0x3c, !PT ;  /* 0x000000b91c207212 */ /* 0x000fc400078e3cff */
[----:B------:R-:W0:Y:S01]  /*10a90*/  LDS.128 R28, [R215] ;  /* 0x00000000d71c7984 */ /* 0x000e220000000c00 */
[----:B------:R-:W-:Y:S02]  /*10aa0*/  SHF.R.U64 R65, R24, 0x10, R25 ;  /* 0x0000001018417819 */ /* 0x000fe40000001219 */
[----:B------:R-:W-:Y:S02]  /*10ab0*/  LOP3.LUT R87, R87, 0x7fffe000, RZ, 0xc0, !PT ;  /* 0x7fffe00057577812 */ /* 0x000fe400078ec0ff */
[--C-:B------:R-:W-:Y:S02]  /*10ac0*/  SHF.R.U64 R47, R38, 0x10, R39.reuse ;  /* 0x00000010262f7819 */ /* 0x100fe40000001227 */
[----:B------:R-:W-:Y:S02]  /*10ad0*/  IADD3 R87, R32, R87, R186 ;  /* 0x0000005720577210 */ /* 0x000fe40007ffe0ba */
[----:B------:R-:W-:Y:S02]  /*10ae0*/  SHF.R.U32.HI R45, RZ, 0x10, R39 ;  /* 0x00000010ff2d7819 */ /* 0x000fe40000011627 */
[--C-:B------:R-:W-:Y:S01]  /*10af0*/  SHF.R.U32.HI R63, RZ, 0x10, R27.reuse ;  /* 0x00000010ff3f7819 */ /* 0x100fe2000001161b */
[----:B------:R-:W-:Y:S01]  /*10b00*/  IMAD R40, R87, 0x2, R18 ;  /* 0x0000000257287824 */ /* 0x000fe200078e0212 */
[----:B------:R-:W-:-:S04]  /*10b10*/  SHF.R.U64 R64, R26, 0x10, R27 ;  /* 0x000000101a407819 */ /* 0x000fc8000000121b */
[----:B------:R-:W1:Y:S01]  /*10b20*/  LDS.128 R32, [R40+0xc400] ;  /* 0x00c4000028207984 */ /* 0x000e620000000c00 */
[--C-:B0-----:R-:W-:Y:S02]  /*10b30*/  HADD2.F32 R25, -RZ, R29.reuse.H0_H0 ;  /* 0x2000001dff197230 */ /* 0x101fe40000004100 */
[----:B------:R-:W-:Y:S02]  /*10b40*/  HADD2.F32 R29, -RZ, R29.H1_H1 ;  /* 0x3000001dff1d7230 */ /* 0x000fe40000004100 */
[----:B------:R-:W-:Y:S02]  /*10b50*/  HADD2.F32 R24, -RZ, R28.H0_H0 ;  /* 0x2000001cff187230 */ /* 0x000fe40000004100 */
[----:B------:R-:W-:Y:S02]  /*10b60*/  HADD2.F32 R26, -RZ, R30.H0_H0 ;  /* 0x2000001eff1a7230 */ /* 0x000fe40000004100 */
[--C-:B------:R-:W-:Y:S02]  /*10b70*/  HADD2.F32 R27, -RZ, R31.reuse.H0_H0 ;  /* 0x2000001fff1b7230 */ /* 0x100fe40000004100 */
[----:B------:R-:W-:-:S02]  /*10b80*/  HADD2.F32 R31, -RZ, R31.H1_H1 ;  /* 0x3000001fff1f7230 */ /* 0x000fc40000004100 */
[----:B------:R-:W-:Y:S02]  /*10b90*/  HADD2.F32 R28, -RZ, R28.H1_H1 ;  /* 0x3000001cff1c7230 */ /* 0x000fe40000004100 */
[----:B------:R-:W-:Y:S02]  /*10ba0*/  HADD2.F32 R30, -RZ, R30.H1_H1 ;  /* 0x3000001eff1e7230 */ /* 0x000fe40000004100 */
[--C-:B-1----:R-:W-:Y:S02]  /*10bb0*/  HADD2.F32 R36, -RZ, R33.reuse.H0_H0 ;  /* 0x20000021ff247230 */ /* 0x102fe40000004100 */
[----:B------:R-:W-:Y:S02]  /*10bc0*/  HADD2.F32 R37, -RZ, R33.H1_H1 ;  /* 0x30000021ff257230 */ /* 0x000fe40000004100 */
[----:B------:R-:W-:Y:S02]  /*10bd0*/  HADD2.F32 R33, -RZ, R32.H0_H0 ;  /* 0x20000020ff217230 */ /* 0x000fe40000004100 */
[C---:B------:R-:W-:Y:S01]  /*10be0*/  FMUL.FTZ R46, R36.reuse, R42 ;  /* 0x0000002a242e7220 */ /* 0x040fe20000410000 */
[----:B------:R-:W-:Y:S01]  /*10bf0*/  FMUL.FTZ R60, R36, R41 ;  /* 0x00000029243c7220 */ /* 0x000fe20000410000 */
[----:B------:R-:W-:-:S02]  /*10c00*/  HADD2.F32 R36, -RZ, R43.H0_H0 ;  /* 0x2000002bff247230 */ /* 0x000fc40000004100 */
[----:B------:R-:W-:Y:S01]  /*10c10*/  FMUL.FTZ R62, R37, R44 ;  /* 0x0000002c253e7220 */ /* 0x000fe20000410000 */
[C---:B------:R-:W-:Y:S01]  /*10c20*/  FFMA.FTZ R46, R25.reuse, R41, -R46 ;  /* 0x00000029192e7223 */ /* 0x040fe2000001082e */
[----:B------:R-:W-:Y:S01]  /*10c30*/  FFMA.FTZ R60, R25, R42, R60 ;  /* 0x0000002a193c7223 */ /* 0x000fe2000001003c */
[----:B------:R-:W-:Y:S01]  /*10c40*/  FMUL.FTZ R25, R33, R75 ;  /* 0x0000004b21197220 */ /* 0x000fe20000410000 */
[-C--:B------:R-:W-:Y:S01]  /*10c50*/  FMUL.FTZ R42, R37, R36.reuse ;  /* 0x00000024252a7220 */ /* 0x080fe20000410000 */
[----:B------:R-:W-:Y:S01]  /*10c60*/  FFMA.FTZ R41, R29, R36, -R62 ;  /* 0x000000241d297223 */ /* 0x000fe2000001083e */
[-C--:B------:R-:W-:Y:S01]  /*10c70*/  FMUL.FTZ R36, R33, R76.reuse ;  /* 0x0000004c21247220 */ /* 0x080fe20000410000 */
[----:B------:R-:W-:Y:S01]  /*10c80*/  FFMA.FTZ R76, R24, R76, -R25 ;  /* 0x0000004c184c7223 */ /* 0x000fe20000010819 */
[----:B------:R-:W-:Y:S02]  /*10c90*/  HADD2.F32 R38, -RZ, R34.H0_H0 ;  /* 0x20000022ff267230 */ /* 0x000fe40000004100 */
[----:B------:R-:W-:Y:S01]  /*10ca0*/  FFMA.FTZ R43, R29, R44, R42 ;  /* 0x0000002c1d2b7223 */ /* 0x000fe2000001002a */
[----:B------:R-:W-:-:S02]  /*10cb0*/  HADD2.F32 R37, -RZ, R74.H1_H1 ;  /* 0x3000004aff257230 */ /* 0x000fc40000004100 */
[----:B------:R-:W-:Y:S01]  /*10cc0*/  FFMA.FTZ R75, R24, R75, R36 ;  /* 0x0000004b184b7223 */ /* 0x000fe20000010024 */
[----:B------:R-:W-:Y:S02]  /*10cd0*/  HADD2.F32 R25, -RZ, R77.H0_H0 ;  /* 0x2000004dff197230 */ /* 0x000fe40000004100 */
[----:B------:R-:W-:Y:S02]  /*10ce0*/  HADD2.F32 R39, -RZ, R35.H0_H0 ;  /* 0x20000023ff277230 */ /* 0x000fe40000004100 */
[C---:B------:R-:W-:Y:S01]  /*10cf0*/  FMUL.FTZ R29, R38.reuse, R37 ;  /* 0x00000025261d7220 */ /* 0x040fe20000410000 */
[----:B------:R-:W-:Y:S02]  /*10d00*/  HADD2.F32 R74, -RZ, R74.H0_H0 ;  /* 0x2000004aff4a7230 */ /* 0x000fe40000004100 */
[-C--:B------:R-:W-:Y:S01]  /*10d10*/  FMUL.FTZ R33, R38, R25.reuse ;  /* 0x0000001926217220 */ /* 0x080fe20000410000 */
[----:B------:R-:W-:Y:S02]  /*10d20*/  HADD2.F32 R24, -RZ, R77.H1_H1 ;  /* 0x3000004dff187230 */ /* 0x000fe40000004100 */
[----:B------:R-:W-:Y:S01]  /*10d30*/  FFMA.FTZ R42, R26, R25, -R29 ;  /* 0x000000191a2a7223 */ /* 0x000fe2000001081d */
[----:B------:R-:W-:-:S02]  /*10d40*/  HADD2.F32 R35, -RZ, R35.H1_H1 ;  /* 0x30000023ff237230 */ /* 0x000fc40000004100 */
[C---:B------:R-:W-:Y:S01]  /*10d50*/  FMUL.FTZ R44, R39.reuse, R74 ;  /* 0x0000004a272c7220 */ /* 0x040fe20000410000 */
[----:B------:R-:W-:Y:S02]  /*10d60*/  HADD2.F32 R38, -RZ, R45.H0_H0 ;  /* 0x2000002dff267230 */ /* 0x000fe40000004100 */
[-C--:B------:R-:W-:Y:S01]  /*10d70*/  FMUL.FTZ R39, R39, R24.reuse ;  /* 0x0000001827277220 */ /* 0x080fe20000410000 */
[----:B------:R-:W-:Y:S02]  /*10d80*/  HADD2.F32 R36, -RZ, R63.H0_H0 ;  /* 0x2000003fff247230 */ /* 0x000fe40000004100 */
[----:B------:R-:W-:Y:S01]  /*10d90*/  FFMA.FTZ R37, R26, R37, R33 ;  /* 0x000000251a257223 */ /* 0x000fe20000010021 */
[----:B------:R-:W-:Y:S01]  /*10da0*/  FFMA.FTZ R44, R27, R24, -R44 ;  /* 0x000000181b2c7223 */ /* 0x000fe2000001082c */
[----:B------:R-:W-:Y:S02]  /*10db0*/  HADD2.F32 R32, -RZ, R32.H1_H1 ;  /* 0x30000020ff207230 */ /* 0x000fe40000004100 */
[----:B------:R-:W-:Y:S01]  /*10dc0*/  FMUL.FTZ R26, R35, R38 ;  /* 0x00000026231a7220 */ /* 0x000fe20000410000 */
[----:B------:R-:W-:-:S02]  /*10dd0*/  HADD2.F32 R34, -RZ, R34.H1_H1 ;  /* 0x30000022ff227230 */ /* 0x000fc40000004100 */
[----:B------:R-:W-:Y:S01]  /*10de0*/  FFMA.FTZ R74, R27, R74, R39 ;  /* 0x0000004a1b4a7223 */ /* 0x000fe20000010027 */
[-C--:B------:R-:W-:Y:S01]  /*10df0*/  FMUL.FTZ R24, R35, R36.reuse ;  /* 0x0000002423187220 */ /* 0x080fe20000410000 */
[----:B------:R-:W-:Y:S02]  /*10e00*/  HADD2.F32 R29, -RZ, R61.H0_H0 ;  /* 0x2000003dff1d7230 */ /* 0x000fe40000004100 */
[C---:B------:R-:W-:Y:S01]  /*10e10*/  FFMA.FTZ R45, R31.reuse, R36, -R26 ;  /* 0x000000241f2d7223 */ /* 0x040fe2000001081a */
[----:B------:R-:W-:Y:S02]  /*10e20*/  HADD2.F32 R33, -RZ, R47.H0_H0 ;  /* 0x2000002fff217230 */ /* 0x000fe40000004100 */
[----:B------:R-:W-:Y:S01]  /*10e30*/  FFMA.FTZ R47, R31, R38, R24 ;  /* 0x000000261f2f7223 */ /* 0x000fe20000010018 */
[----:B------:R-:W-:Y:S02]  /*10e40*/  HADD2.F32 R25, -RZ, R65.H0_H0 ;  /* 0x20000041ff197230 */ /* 0x000fe40000004100 */
[----:B------:R-:W-:Y:S01]  /*10e50*/  FMUL.FTZ R31, R32, R29 ;  /* 0x0000001d201f7220 */ /* 0x000fe20000410000 */
[----:B------:R-:W-:-:S02]  /*10e60*/  HADD2.F32 R27, -RZ, R64.H0_H0 ;  /* 0x20000040ff1b7230 */ /* 0x000fc40000004100 */
[----:B------:R-:W-:Y:S01]  /*10e70*/  FMUL.FTZ R39, R34, R33 ;  /* 0x0000002122277220 */ /* 0x000fe20000410000 */
[-C--:B------:R-:W-:Y:S01]  /*10e80*/  FMUL.FTZ R32, R32, R25.reuse ;  /* 0x0000001920207220 */ /* 0x080fe20000410000 */
[----:B------:R-:W-:Y:S01]  /*10e90*/  FFMA.FTZ R35, R28, R25, -R31 ;  /* 0x000000191c237223 */ /* 0x000fe2000001081f */
[-C--:B------:R-:W-:Y:S01]  /*10ea0*/  FMUL.FTZ R34, R34, R27.reuse ;  /* 0x0000001b22227220 */ /* 0x080fe20000410000 */
[----:B------:R-:W-:Y:S01]  /*10eb0*/  FFMA.FTZ R39, R30, R27, -R39 ;  /* 0x0000001b1e277223 */ /* 0x000fe20000010827 */
[----:B------:R-:W-:Y:S01]  /*10ec0*/  FFMA.FTZ R28, R28, R29, R32 ;  /* 0x0000001d1c1c7223 */ /* 0x000fe20000010020 */
[----:B------:R-:W-:Y:S01]  /*10ed0*/  F2FP.F16.F32.PACK_AB R27, R45, R44 ;  /* 0x0000002c2d1b723e */ /* 0x000fe200000000ff */
[----:B------:R-:W-:Y:S01]  /*10ee0*/  FFMA.FTZ R30, R30, R33, R34 ;  /* 0x000000211e1e7223 */ /* 0x000fe20000010022 */
[----:B------:R-:W-:Y:S02]  /*10ef0*/  F2FP.F16.F32.PACK_AB R25, R41, R46 ;  /* 0x0000002e2919723e */ /* 0x000fe400000000ff */
[----:B------:R-:W-:-:S02]  /*10f00*/  F2FP.F16.F32.PACK_AB R24, R35, R76 ;  /* 0x0000004c2318723e */ /* 0x000fc400000000ff */
[----:B------:R-:W-:Y:S02]  /*10f10*/  F2FP.F16.F32.PACK_AB R26, R39, R42 ;  /* 0x0000002a271a723e */ /* 0x000fe400000000ff */
[----:B------:R-:W-:Y:S02]  /*10f20*/  F2FP.F16.F32.PACK_AB R31, R47, R74 ;  /* 0x0000004a2f1f723e */ /* 0x000fe400000000ff */
[----:B------:R-:W-:Y:S01]  /*10f30*/  F2FP.F16.F32.PACK_AB R29, R43, R60 ;  /* 0x0000003c2b1d723e */ /* 0x000fe200000000ff */
[----:B------:R2:W-:Y:S01]  /*10f40*/  STS.128 [R215], R24 ;  /* 0x00000018d7007388 */ /* 0x0005e20000000c00 */
[----:B------:R-:W-:Y:S02]  /*10f50*/  F2FP.F16.F32.PACK_AB R28, R28, R75 ;  /* 0x0000004b1c1c723e */ /* 0x000fe400000000ff */
[----:B------:R-:W-:-:S05]  /*10f60*/  F2FP.F16.F32.PACK_AB R30, R30, R37 ;  /* 0x000000251e1e723e */ /* 0x000fca00000000ff */
[----:B------:R2:W-:Y:S02]  /*10f70*/  STS.128 [R40+0xc400], R28 ;  /* 0x00c4001c28007388 */ /* 0x0005e40000000c00 */
.L_x_1749:
[----:B------:R-:W-:Y:S05]  /*10f80*/  BSYNC B1 ;  /* 0x0000000000017941 */ /* 0x000fea0003800000 */
.L_x_1748:
[----:B------:R-:W-:-:S13]  /*10f90*/  ISETP.GE.AND P0, PT, R219, R73, PT ;  /* 0x00000049db00720c */ /* 0x000fda0003f06270 */
[----:B------:R-:W-:Y:S05]  /*10fa0*/  @P0 BRA `(.L_x_1729) ;  /* 0x0000001000940947 */ /* 0x000fea0003800000 */
[----:B01----:R-:W0:Y:S01]  /*10fb0*/  LDC R33, c[0x0][0x3f4] ;  /* 0x0000fd00ff217b82 */ /* 0x003e220000000800 */
[----:B------:R-:W-:Y:S01]  /*10fc0*/  BSSY B1, `(.L_x_1754) ;  /* 0x0000063000017945 */ /* 0x000fe20003800000 */
[-C--:B0-----:R-:W-:Y:S02]  /*10fd0*/  ISETP.GE.AND P0, PT, R16, R33.reuse, PT ;  /* 0x000000211000720c */ /* 0x081fe40003f06270 */
[-C--:B------:R-:W-:Y:S02]  /*10fe0*/  ISETP.GE.AND P1, PT, R168, R33.reuse, PT ;  /* 0x00000021a800720c */ /* 0x080fe40003f26270 */
[----:B------:R-:W-:-:S09]  /*10ff0*/  ISETP.GE.AND P2, PT, R169, R33, PT ;  /* 0x00000021a900720c */ /* 0x000fd20003f46270 */
[----:B------:R-:W-:Y:S05]  /*11000*/  @P0 BRA `(.L_x_1755) ;  /* 0x0000000400780947 */ /* 0x000fea0003800000 */
[----:B--2---:R-:W-:Y:S01]  /*11010*/  LEA.HI R24, R33, R198, RZ, 0x1d ;  /* 0x000000c621187211 */ /* 0x004fe200078fe8ff */
        /* <DEDUP_REMOVED lines=11> */
[----:B------:R-:W-:-:S02]  /*110d0*/  SHF.L.U32 R24, R24, 0xa, RZ ;  /* 0x0000000a18187819 */ /* 0x000fc400000006ff */
[----:B------:R-:W-:Y:S02]  /*110e0*/  LOP3.LUT R29, R25, R218, RZ, 0x3c, !PT ;  /* 0x000000da191d7212 */ /* 0x000fe400078e3cff */
[----:B------:R-:W-:Y:S02]  /*110f0*/  LOP3.LUT R28, R24, 0x7fffe000, RZ, 0xc0, !PT ;  /* 0x7fffe000181c7812 */ /* 0x000fe400078ec0ff */
[----:B------:R-:W0:Y:S01]  /*11100*/  LDS.128 R24, [R216] ;  /* 0x00000000d8187984 */ /* 0x000e220000000c00 */
[----:B------:R-:W-:Y:S02]  /*11110*/  SHF.R.U64 R60, R48, 0x10, R49 ;  /* 0x00000010303c7819 */ /* 0x000fe40000001231 */
[----:B------:R-:W-:Y:S02]  /*11120*/  IADD3 R29, R29, R28, R188 ;  /* 0x0000001c1d1d7210 */ /* 0x000fe40007ffe0bc */
[----:B------:R-:W-:Y:S02]  /*11130*/  SHF.R.U64 R48, R4, 0x10, R5 ;  /* 0x0000001004307819 */ /* 0x000fe40000001205 */
[----:B------:R-:W-:Y:S01]  /*11140*/  SHF.R.U64 R49, R50, 0x10, R51 ;  /* 0x0000001032317819 */ /* 0x000fe20000001233 */
[----:B------:R-:W-:Y:S01]  /*11150*/  IMAD R32, R29, 0x2, R18 ;  /* 0x000000021d207824 */ /* 0x000fe200078e0212 */
[----:B------:R-:W-:-:S02]  /*11160*/  SHF.R.U64 R47, R6, 0x10, R7 ;  /* 0x00000010062f7819 */ /* 0x000fc40000001207 */
[----:B------:R-:W-:Y:S02]  /*11170*/  SHF.R.U32.HI R50, RZ, 0x10, R51 ;  /* 0x00000010ff327819 */ /* 0x000fe40000011633 */
[----:B------:R-:W1:Y:S01]  /*11180*/  LDS.128 R28, [R32+0xc400] ;  /* 0x00c40000201c7984 */ /* 0x000e620000000c00 */
[----:B------:R-:W-:Y:S01]  /*11190*/  SHF.R.U32.HI R43, RZ, 0x10, R7 ;  /* 0x00000010ff2b7819 */ /* 0x000fe20000011607 */
[--C-:B0-----:R-:W-:Y:S02]  /*111a0*/  HADD2.F32 R5, -RZ, R25.reuse.H0_H0 ;  /* 0x20000019ff057230 */ /* 0x101fe40000004100 */
[----:B------:R-:W-:Y:S02]  /*111b0*/  HADD2.F32 R4, -RZ, R24.H0_H0 ;  /* 0x20000018ff047230 */ /* 0x000fe40000004100 */
[----:B------:R-:W-:Y:S02]  /*111c0*/  HADD2.F32 R25, -RZ, R25.H1_H1 ;  /* 0x30000019ff197230 */ /* 0x000fe40000004100 */
[----:B------:R-:W-:-:S02]  /*111d0*/  HADD2.F32 R6, -RZ, R26.H0_H0 ;  /* 0x2000001aff067230 */ /* 0x000fc40000004100 */
[--C-:B------:R-:W-:Y:S02]  /*111e0*/  HADD2.F32 R7, -RZ, R27.reuse.H0_H0 ;  /* 0x2000001bff077230 */ /* 0x100fe40000004100 */
[----:B------:R-:W-:Y:S02]  /*111f0*/  HADD2.F32 R27, -RZ, R27.H1_H1 ;  /* 0x3000001bff1b7230 */ /* 0x000fe40000004100 */
[----:B------:R-:W-:Y:S02]  /*11200*/  HADD2.F32 R24, -RZ, R24.H1_H1 ;  /* 0x30000018ff187230 */ /* 0x000fe40000004100 */
[--C-:B-1----:R-:W-:Y:S02]  /*11210*/  HADD2.F32 R34, -RZ, R29.reuse.H0_H0 ;  /* 0x2000001dff227230 */ /* 0x102fe40000004100 */
[----:B------:R-:W-:Y:S02]  /*11220*/  HADD2.F32 R35, -RZ, R29.H1_H1 ;  /* 0x3000001dff237230 */ /* 0x000fe40000004100 */
[----:B------:R-:W-:-:S02]  /*11230*/  HADD2.F32 R29, -RZ, R28.H0_H0 ;  /* 0x2000001cff1d7230 */ /* 0x000fc40000004100 */
[CC--:B------:R-:W-:Y:S01]  /*11240*/  FMUL.FTZ R42, R34.reuse, R39.reuse ;  /* 0x00000027222a7220 */ /* 0x0c0fe20000410000 */
[-C--:B------:R-:W-:Y:S01]  /*11250*/  FMUL.FTZ R44, R34, R38.reuse ;  /* 0x00000026222c7220 */ /* 0x080fe20000410000 */
[----:B------:R-:W-:Y:S02]  /*11260*/  HADD2.F32 R34, -RZ, R41.H0_H0 ;  /* 0x20000029ff227230 */ /* 0x000fe40000004100 */
[C---:B------:R-:W-:Y:S01]  /*11270*/  FFMA.FTZ R42, R5.reuse, R38, -R42 ;  /* 0x00000026052a7223 */ /* 0x040fe2000001082a */
[----:B------:R-:W-:Y:S01]  /*11280*/  FFMA.FTZ R44, R5, R39, R44 ;  /* 0x00000027052c7223 */ /* 0x000fe2000001002c */
[----:B------:R-:W-:Y:S01]  /*11290*/  FMUL.FTZ R5, R29, R78 ;  /* 0x0000004e1d057220 */ /* 0x000fe20000410000 */
[C---:B------:R-:W-:Y:S01]  /*112a0*/  FMUL.FTZ R38, R35.reuse, R40 ;  /* 0x0000002823267220 */ /* 0x040fe20000410000 */
[----:B------:R-:W-:Y:S01]  /*112b0*/  FMUL.FTZ R46, R35, R34 ;  /* 0x00000022232e7220 */ /* 0x000fe20000410000 */
[----:B------:R-:W-:Y:S02]  /*112c0*/  HADD2.F32 R36, -RZ, R30.H0_H0 ;  /* 0x2000001eff247230 */ /* 0x000fe40000004100 */
[----:B------:R-:W-:Y:S01]  /*112d0*/  FMUL.FTZ R29, R29, R80 ;  /* 0x000000501d1d7220 */ /* 0x000fe20000410000 */
[----:B------:R-:W-:-:S02]  /*112e0*/  HADD2.F32 R35, -RZ, R79.H0_H0 ;  /* 0x2000004fff237230 */ /* 0x000fc40000004100 */
[C---:B------:R-:W-:Y:S01]  /*112f0*/  FFMA.FTZ R80, R4.reuse, R80, -R5 ;  /* 0x0000005004507223 */ /* 0x040fe20000010805 */
[C---:B------:R-:W-:Y:S01]  /*11300*/  FFMA.FTZ R39, R25.reuse, R34, -R38 ;  /* 0x0000002219277223 */ /* 0x040fe20000010826 */
[----:B------:R-:W-:Y:S02]  /*11310*/  HADD2.F32 R5, -RZ, R81.H0_H0 ;  /* 0x20000051ff057230 */ /* 0x000fe40000004100 */
[----:B------:R-:W-:Y:S01]  /*11320*/  FFMA.FTZ R41, R25, R40, R46 ;  /* 0x0000002819297223 */ /* 0x000fe2000001002e */
[----:B------:R-:W-:Y:S02]  /*11330*/  HADD2.F32 R37, -RZ, R31.H0_H0 ;  /* 0x2000001fff257230 */ /* 0x000fe40000004100 */
[----:B------:R-:W-:Y:S01]  /*11340*/  FFMA.FTZ R78, R4, R78, R29 ;  /* 0x0000004e044e7223 */ /* 0x000fe2000001001d */
[----:B------:R-:W-:Y:S02]  /*11350*/  HADD2.F32 R38, -RZ, R79.H1_H1 ;  /* 0x3000004fff267230 */ /* 0x000fe40000004100 */
[----:B------:R-:W-:Y:S01]  /*11360*/  FMUL.FTZ R25, R36, R35 ;  /* 0x0000002324197220 */ /* 0x000fe20000410000 */
[----:B------:R-:W-:-:S02]  /*11370*/  HADD2.F32 R4, -RZ, R81.H1_H1 ;  /* 0x30000051ff047230 */ /* 0x000fc40000004100 */
[-C--:B------:R-:W-:Y:S01]  /*11380*/  FMUL.FTZ R29, R36, R5.reuse ;  /* 0x00000005241d7220 */ /* 0x080fe20000410000 */
[----:B------:R-:W-:Y:S02]  /*11390*/  HADD2.F32 R31, -RZ, R31.H1_H1 ;  /* 0x3000001fff1f7230 */ /* 0x000fe40000004100 */
[C---:B------:R-:W-:Y:S01]  /*113a0*/  FFMA.FTZ R40, R6.reuse, R5, -R25 ;  /* 0x0000000506287223 */ /* 0x040fe20000010819 */
[----:B------:R-:W-:Y:S02]  /*113b0*/  HADD2.F32 R36, -RZ, R43.H0_H0 ;  /* 0x2000002bff247230 */ /* 0x000fe40000004100 */
[C---:B------:R-:W-:Y:S01]  /*113c0*/  FMUL.FTZ R46, R37.reuse, R38 ;  /* 0x00000026252e7220 */ /* 0x040fe20000410000 */
[----:B------:R-:W-:Y:S02]  /*113d0*/  HADD2.F32 R34, -RZ, R50.H0_H0 ;  /* 0x20000032ff227230 */ /* 0x000fe40000004100 */
[-C--:B------:R-:W-:Y:S01]  /*113e0*/  FMUL.FTZ R5, R37, R4.reuse ;  /* 0x0000000425057220 */ /* 0x080fe20000410000 */
[----:B------:R-:W-:Y:S01]  /*113f0*/  FFMA.FTZ R37, R6, R35, R29 ;  /* 0x0000002306257223 */ /* 0x000fe2000001001d */
[----:B------:R-:W-:Y:S01]  /*11400*/  FFMA.FTZ R46, R7, R4, -R46 ;  /* 0x00000004072e7223 */ /* 0x000fe2000001082e */
[----:B------:R-:W-:-:S02]  /*11410*/  HADD2.F32 R28, -RZ, R28.H1_H1 ;  /* 0x3000001cff1c7230 */ /* 0x000fc40000004100 */
[----:B------:R-:W-:Y:S01]  /*11420*/  FMUL.FTZ R6, R31, R36 ;  /* 0x000000241f067220 */ /* 0x000fe20000410000 */
[----:B------:R-:W-:Y:S02]  /*11430*/  HADD2.F32 R30, -RZ, R30.H1_H1 ;  /* 0x3000001eff1e7230 */ /* 0x000fe40000004100 */
[----:B------:R-:W-:Y:S01]  /*11440*/  FFMA.FTZ R38, R7, R38, R5 ;  /* 0x0000002607267223 */ /* 0x000fe20000010005 */
[-C--:B------:R-:W-:Y:S01]  /*11450*/  FMUL.FTZ R4, R31, R34.reuse ;  /* 0x000000221f047220 */ /* 0x080fe20000410000 */
[----:B------:R-:W-:Y:S02]  /*11460*/  HADD2.F32 R25, -RZ, R48.H0_H0 ;  /* 0x20000030ff197230 */ /* 0x000fe40000004100 */
[C---:B------:R-:W-:Y:S01]  /*11470*/  FFMA.FTZ R45, R27.reuse, R34, -R6 ;  /* 0x000000221b2d7223 */ /* 0x040fe20000010806 */
[----:B------:R-:W-:Y:S02]  /*11480*/  HADD2.F32 R29, -RZ, R47.H0_H0 ;  /* 0x2000002fff1d7230 */ /* 0x000fe40000004100 */
[----:B------:R-:W-:Y:S01]  /*11490*/  FFMA.FTZ R47, R27, R36, R4 ;  /* 0x000000241b2f7223 */ /* 0x000fe20000010004 */
[----:B------:R-:W-:-:S02]  /*114a0*/  HADD2.F32 R5, -RZ, R60.H0_H0 ;  /* 0x2000003cff057230 */ /* 0x000fc40000004100 */
[----:B------:R-:W-:Y:S01]  /*114b0*/  FMUL.FTZ R27, R28, R25 ;  /* 0x000000191c1b7220 */ /* 0x000fe20000410000 */
[----:B------:R-:W-:Y:S02]  /*114c0*/  HADD2.F32 R7, -RZ, R49.H0_H0 ;  /* 0x20000031ff077230 */ /* 0x000fe40000004100 */
[----:B------:R-:W-:Y:S01]  /*114d0*/  FMUL.FTZ R43, R30, R29 ;  /* 0x0000001d1e2b7220 */ /* 0x000fe20000410000 */
[----:B------:R-:W-:Y:S02]  /*114e0*/  HADD2.F32 R26, -RZ, R26.H1_H1 ;  /* 0x3000001aff1a7230 */ /* 0x000fe40000004100 */
[-C--:B------:R-:W-:Y:S01]  /*114f0*/  FMUL.FTZ R28, R28, R5.reuse ;  /* 0x000000051c1c7220 */ /* 0x080fe20000410000 */
[----:B------:R-:W-:Y:S01]  /*11500*/  FFMA.FTZ R31, R24, R5, -R27 ;  /* 0x00000005181f7223 */ /* 0x000fe2000001081b */
[-C--:B------:R-:W-:Y:S01]  /*11510*/  FMUL.FTZ R30, R30, R7.reuse ;  /* 0x000000071e1e7220 */ /* 0x080fe20000410000 */
[----:B------:R-:W-:Y:S01]  /*11520*/  F2FP.F16.F32.PACK_AB R5, R39, R42 ;  /* 0x0000002a2705723e */ /* 0x000fe200000000ff */
[----:B------:R-:W-:Y:S01]  /*11530*/  FFMA.FTZ R43, R26, R7, -R43 ;  /* 0x000000071a2b7223 */ /* 0x000fe2000001082b */
        /* <DEDUP_REMOVED lines=11> */
.L_x_1755:
[----:B------:R-:W-:Y:S05]  /*115f0*/  BSYNC B1 ;  /* 0x0000000000017941 */ /* 0x000fea0003800000 */
.L_x_1754:
[----:B------:R-:W-:Y:S04]  /*11600*/  BSSY B1, `(.L_x_1756) ;  /* 0x0000060000017945 */ /* 0x000fe80003800000 */
[----:B------:R-:W-:Y:S05]  /*11610*/  @P1 BRA `(.L_x_1757) ;  /* 0x0000000400781947 */ /* 0x000fea0003800000 */
[----:B0-----:R-:W-:Y:S01]  /*11620*/  LEA.HI R4, R33, R170, RZ, 0x1d ;  /* 0x000000aa21047211 */ /* 0x001fe200078fe8ff */
[----:B------:R-:W-:Y:S01]  /*11630*/  HADD2.F32 R35, -RZ, R69.H1_H1 ;  /* 0x30000045ff237230 */ /* 0x000fe20000004100 */
[----:B------:R-:W-:Y:S01]  /*11640*/  SHF.R.U32.HI R36, RZ, 0x10, R9 ;  /* 0x00000010ff247819 */ /* 0x000fe20000011609 */
[----:B------:R-:W-:Y:S01]  /*11650*/  HADD2.F32 R34, -RZ, R71.H1_H1 ;  /* 0x30000047ff227230 */ /* 0x000fe20000004100 */
[----:B------:R-:W-:Y:S01]  /*11660*/  SHF.R.S32.HI R5, RZ, 0x1f, R4 ;  /* 0x0000001fff057819 */ /* 0x000fe20000011404 */
[----:B------:R-:W-:Y:S01]  /*11670*/  IMAD.SHL.U32 R6, R4, 0x8, RZ ;  /* 0x0000000804067824 */ /* 0x000fe200078e00ff */
[----:B------:R-:W-:Y:S01]  /*11680*/  SHF.R.U64 R46, R52, 0x10, R53 ;  /* 0x00000010342e7819 */ /* 0x000fe20000001235 */
[----:B------:R-:W-:Y:S01]  /*11690*/  HADD2.F32 R36, -RZ, R36.H0_H0 ;  /* 0x20000024ff247230 */ /* 0x000fe20000004100 */
[----:B------:R-:W-:Y:S02]  /*116a0*/  LEA.HI R4, R5, R4, RZ, 0x3 ;  /* 0x0000000405047211 */ /* 0x000fe400078f18ff */
[----:B------:R-:W-:-:S02]  /*116b0*/  LOP3.LUT R5, R181, 0x38, R6, 0xf8, !PT ;  /* 0x00000038b5057812 */ /* 0x000fc400078ef806 */
[----:B------:R-:W-:Y:S01]  /*116c0*/  SHF.R.U64 R44, R8, 0x10, R9 ;  /* 0x00000010082c7819 */ /* 0x000fe20000001209 */
[----:B------:R-:W-:Y:S01]  /*116d0*/  IMAD.SHL.U32 R4, R4, 0x400, RZ ;  /* 0x0000040004047824 */ /* 0x000fe200078e00ff */
[----:B--2---:R-:W-:Y:S02]  /*116e0*/  LOP3.LUT R25, R5, R218, RZ, 0x3c, !PT ;  /* 0x000000da05197212 */ /* 0x004fe400078e3cff */
[----:B------:R-:W-:Y:S02]  /*116f0*/  SHF.R.U32.HI R52, RZ, 0x10, R53 ;  /* 0x00000010ff347819 */ /* 0x000fe40000011635 */
[----:B------:R-:W-:Y:S02]  /*11700*/  LOP3.LUT R24, R4, 0x7fffe000, RZ, 0xc0, !PT ;  /* 0x7fffe00004187812 */ /* 0x000fe400078ec0ff */
[----:B------:R-:W0:Y:S01]  /*11710*/  LDS.128 R4, [R214] ;  /* 0x00000000d6047984 */ /* 0x000e220000000c00 */
[----:B------:R-:W-:Y:S02]  /*11720*/  SHF.R.U64 R43, R10, 0x10, R11 ;  /* 0x000000100a2b7819 */ /* 0x000fe4000000120b */
[----:B------:R-:W-:-:S02]  /*11730*/  IADD3 R25, R25, R24, R188 ;  /* 0x0000001819197210 */ /* 0x000fc40007ffe0bc */
[--C-:B------:R-:W-:Y:S02]  /*11740*/  SHF.R.U64 R45, R54, 0x10, R55.reuse ;  /* 0x00000010362d7819 */ /* 0x100fe40000001237 */
[----:B------:R-:W-:Y:S01]  /*11750*/  SHF.R.U32.HI R54, RZ, 0x10, R55 ;  /* 0x00000010ff367819 */ /* 0x000fe20000011637 */
[----:B------:R-:W-:Y:S01]  /*11760*/  IMAD R28, R25, 0x2, R18 ;  /* 0x00000002191c7824 */ /* 0x000fe200078e0212 */
[----:B------:R-:W-:-:S04]  /*11770*/  SHF.R.U32.HI R41, RZ, 0x10, R11 ;  /* 0x00000010ff297819 */ /* 0x000fc8000001160b */
        /* <DEDUP_REMOVED lines=16> */
[----:B------:R-:W-:Y:S02]  /*11880*/  HADD2.F32 R34, -RZ, R69.H0_H0 ;  /* 0x20000045ff227230 */ /* 0x000fe40000004100 */
[----:B------:R-:W-:Y:S01]  /*11890*/  FFMA.FTZ R39, R8, R35, R39 ;  /* 0x0000002308277223 */ /* 0x000fe20000010027 */
[----:B------:R-:W-:Y:S02]  /*118a0*/  HADD2.F32 R8, -RZ, R71.H0_H0 ;  /* 0x20000047ff087230 */ /* 0x000fe40000004100 */
[-C--:B------:R-:W-:Y:S01]  /*118b0*/  FMUL.FTZ R40, R30, R29.reuse ;  /* 0x0000001d1e287220 */ /* 0x080fe20000410000 */
[----:B------:R-:W-:Y:S01]  /*118c0*/  FFMA.FTZ R38, R9, R29, -R38 ;  /* 0x0000001d09267223 */ /* 0x000fe20000010826 */
[----:B------:R-:W-:Y:S01]  /*118d0*/  FMUL.FTZ R30, R25, R34 ;  /* 0x00000022191e7220 */ /* 0x000fe20000410000 */
[----:B------:R-:W-:-:S02]  /*118e0*/  HADD2.F32 R31, -RZ, R26.H0_H0 ;  /* 0x2000001aff1f7230 */ /* 0x000fc40000004100 */
[-C--:B------:R-:W-:Y:S01]  /*118f0*/  FMUL.FTZ R25, R25, R8.reuse ;  /* 0x0000000819197220 */ /* 0x080fe20000410000 */
[----:B------:R-:W-:Y:S02]  /*11900*/  HADD2.F32 R29, -RZ, R70.H0_H0 ;  /* 0x20000046ff1d7230 */ /* 0x000fe40000004100 */
[C---:B------:R-:W-:Y:S01]  /*11910*/  FFMA.FTZ R35, R5.reuse, R8, -R30 ;  /* 0x0000000805237223 */ /* 0x040fe2000001081e */
[--C-:B------:R-:W-:Y:S02]  /*11920*/  HADD2.F32 R8, -RZ, R72.reuse.H0_H0 ;  /* 0x20000048ff087230 */ /* 0x100fe40000004100 */
[----:B------:R-:W-:Y:S01]  /*11930*/  FFMA.FTZ R34, R5, R34, R25 ;  /* 0x0000002205227223 */ /* 0x000fe20000010019 */
[----:B------:R-:W-:Y:S02]  /*11940*/  HADD2.F32 R32, -RZ, R27.H0_H0 ;  /* 0x2000001bff207230 */ /* 0x000fe40000004100 */
[----:B------:R-:W-:Y:S01]  /*11950*/  FMUL.FTZ R5, R31, R29 ;  /* 0x0000001d1f057220 */ /* 0x000fe20000410000 */
[----:B------:R-:W-:-:S02]  /*11960*/  HADD2.F32 R72, -RZ, R72.H1_H1 ;  /* 0x30000048ff487230 */ /* 0x000fc40000004100 */
[----:B------:R-:W-:Y:S01]  /*11970*/  FFMA.FTZ R40, R9, R36, R40 ;  /* 0x0000002409287223 */ /* 0x000fe20000010028 */
[----:B------:R-:W-:Y:S02]  /*11980*/  HADD2.F32 R70, -RZ, R70.H1_H1 ;  /* 0x30000046ff467230 */ /* 0x000fe40000004100 */
[-C--:B------:R-:W-:Y:S01]  /*11990*/  FMUL.FTZ R9, R31, R8.reuse ;  /* 0x000000081f097220 */ /* 0x080fe20000410000 */
[----:B------:R-:W-:Y:S01]  /*119a0*/  FFMA.FTZ R31, R10, R8, -R5 ;  /* 0x000000080a1f7223 */ /* 0x000fe20000010805 */
[----:B------:R-:W-:Y:S02]  /*119b0*/  HADD2.F32 R27, -RZ, R27.H1_H1 ;  /* 0x3000001bff1b7230 */ /* 0x000fe40000004100 */
[C---:B------:R-:W-:Y:S01]  /*119c0*/  FMUL.FTZ R5, R32.reuse, R72 ;  /* 0x0000004820057220 */ /* 0x040fe20000410000 */
[----:B------:R-:W-:Y:S02]  /*119d0*/  HADD2.F32 R30, -RZ, R41.H0_H0 ;  /* 0x20000029ff1e7230 */ /* 0x000fe40000004100 */
[----:B------:R-:W-:Y:S01]  /*119e0*/  FMUL.FTZ R36, R32, R70 ;  /* 0x0000004620247220 */ /* 0x000fe20000410000 */
[----:B------:R-:W-:-:S02]  /*119f0*/  HADD2.F32 R8, -RZ, R54.H0_H0 ;  /* 0x20000036ff087230 */ /* 0x000fc40000004100 */
[C---:B------:R-:W-:Y:S01]  /*11a00*/  FFMA.FTZ R70, R11.reuse, R70, R5 ;  /* 0x000000460b467223 */ /* 0x040fe20000010005 */
[----:B------:R-:W-:Y:S02]  /*11a10*/  HADD2.F32 R24, -RZ, R24.H1_H1 ;  /* 0x30000018ff187230 */ /* 0x000fe40000004100 */
[----:B------:R-:W-:Y:S01]  /*11a20*/  FFMA.FTZ R36, R11, R72, -R36 ;  /* 0x000000480b247223 */ /* 0x000fe20000010824 */
[C---:B------:R-:W-:Y:S01]  /*11a30*/  FMUL.FTZ R32, R27.reuse, R30 ;  /* 0x0000001e1b207220 */ /* 0x040fe20000410000 */
[-C--:B------:R-:W-:Y:S01]  /*11a40*/  FMUL.FTZ R42, R27, R8.reuse ;  /* 0x000000081b2a7220 */ /* 0x080fe20000410000 */
[----:B------:R-:W-:Y:S02]  /*11a50*/  HADD2.F32 R11, -RZ, R44.H0_H0 ;  /* 0x2000002cff0b7230 */ /* 0x000fe40000004100 */
[----:B------:R-:W-:Y:S01]  /*11a60*/  FFMA.FTZ R10, R10, R29, R9 ;  /* 0x0000001d0a0a7223 */ /* 0x000fe20000010009 */
[----:B------:R-:W-:Y:S02]  /*11a70*/  HADD2.F32 R5, -RZ, R46.H0_H0 ;  /* 0x2000002eff057230 */ /* 0x000fe40000004100 */
[----:B------:R-:W-:Y:S01]  /*11a80*/  FFMA.FTZ R41, R7, R8, -R32 ;  /* 0x0000000807297223 */ /* 0x000fe20000010820 */
[----:B------:R-:W-:-:S02]  /*11a90*/  HADD2.F32 R26, -RZ, R26.H1_H1 ;  /* 0x3000001aff1a7230 */ /* 0x000fc40000004100 */
[----:B------:R-:W-:Y:S02]  /*11aa0*/  HADD2.F32 R25, -RZ, R43.H0_H0 ;  /* 0x2000002bff197230 */ /* 0x000fe40000004100 */
[----:B------:R-:W-:Y:S01]  /*11ab0*/  FFMA.FTZ R43, R7, R30, R42 ;  /* 0x0000001e072b7223 */ /* 0x000fe2000001002a */
[----:B------:R-:W-:Y:S02]  /*11ac0*/  HADD2.F32 R9, -RZ, R45.H0_H0 ;  /* 0x2000002dff097230 */ /* 0x000fe40000004100 */
[C---:B------:R-:W-:Y:S01]  /*11ad0*/  FMUL.FTZ R7, R24.reuse, R11 ;  /* 0x0000000b18077220 */ /* 0x040fe20000410000 */
[----:B------:R-:W-:Y:S02]  /*11ae0*/  HADD2.F32 R6, -RZ, R6.H1_H1 ;  /* 0x30000006ff067230 */ /* 0x000fe40000004100 */
        /* <DEDUP_REMOVED lines=17> */
.L_x_1757:
[----:B------:R-:W-:Y:S05]  /*11c00*/  BSYNC B1 ;  /* 0x0000000000017941 */ /* 0x000fea0003800000 */
.L_x_1756:
[----:B------:R-:W-:Y:S05]  /*11c10*/  @P2 BRA `(.L_x_1729) ;  /* 0x0000000400782947 */ /* 0x000fea0003800000 */
[----:B------:R-:W-:Y:S01]  /*11c20*/  LEA.HI R33, R33, R171, RZ, 0x1d ;  /* 0x000000ab21217211 */ /* 0x000fe200078fe8ff */
[----:B--2---:R-:W-:Y:S01]  /*11c30*/  HADD2.F32 R29, -RZ, R20.H1_H1 ;  /* 0x30000014ff1d7230 */ /* 0x004fe20000004100 */
[----:B0-----:R-:W-:Y:S01]  /*11c40*/  SHF.R.U32.HI R32, RZ, 0x10, R13 ;  /* 0x00000010ff207819 */ /* 0x001fe2000001160d */
[--C-:B------:R-:W-:Y:S01]  /*11c50*/  HADD2.F32 R31, -RZ, R0.reuse.H1_H1 ;  /* 0x30000000ff1f7230 */ /* 0x100fe20000004100 */
[----:B-1----:R-:W-:Y:S01]  /*11c60*/  SHF.R.S32.HI R6, RZ, 0x1f, R33 ;  /* 0x0000001fff067819 */ /* 0x002fe20000011421 */
[----:B------:R-:W-:Y:S01]  /*11c70*/  HADD2.F32 R30, -RZ, R0.H0_H0 ;  /* 0x20000000ff1e7230 */ /* 0x000fe20000004100 */
[----:B------:R-:W-:Y:S01]  /*11c80*/  SHF.L.U32 R4, R33, 0x3, RZ ;  /* 0x0000000321047819 */ /* 0x000fe200000006ff */
[----:B------:R-:W-:Y:S01]  /*11c90*/  HADD2.F32 R32, -RZ, R32.H0_H0 ;  /* 0x20000020ff207230 */ /* 0x000fe20000004100 */
[----:B------:R-:W-:Y:S01]  /*11ca0*/  LEA.HI R6, R6, R33, RZ, 0x3 ;  /* 0x0000002106067211 */ /* 0x000fe200078f18ff */
[----:B------:R-:W-:Y:S01]  /*11cb0*/  HADD2.F32 R20, -RZ, R20.H0_H0 ;  /* 0x20000014ff147230 */ /* 0x000fe20000004100 */
[----:B------:R-:W-:-:S02]  /*11cc0*/  LOP3.LUT R5, R181, 0x38, R4, 0xf8, !PT ;  /* 0x00000038b5057812 */ /* 0x000fc400078ef804 */
[--C-:B------:R-:W-:Y:S01]  /*11cd0*/  SHF.R.U64 R40, R56, 0x10, R57.reuse ;  /* 0x0000001038287819 */ /* 0x100fe20000001239 */
[----:B------:R-:W-:Y:S01]  /*11ce0*/  IMAD.SHL.U32 R6, R6, 0x400, RZ ;  /* 0x0000040006067824 */ /* 0x000fe200078e00ff */
[----:B------:R-:W-:Y:S02]  /*11cf0*/  LOP3.LUT R9, R5, R218, RZ, 0x3c, !PT ;  /* 0x000000da05097212 */ /* 0x000fe400078e3cff */
[----:B------:R-:W-:Y:S02]  /*11d00*/  SHF.R.U32.HI R56, RZ, 0x10, R57 ;  /* 0x00000010ff387819 */ /* 0x000fe40000011639 */
[----:B------:R-:W-:Y:S02]  /*11d10*/  LOP3.LUT R8, R6, 0x7fffe000, RZ, 0xc0, !PT ;  /* 0x7fffe00006087812 */ /* 0x000fe400078ec0ff */
[----:B------:R-:W0:Y:S01]  /*11d20*/  LDS.128 R4, [R213] ;  /* 0x00000000d5047984 */ /* 0x000e220000000c00 */
[----:B------:R-:W-:Y:S02]  /*11d30*/  SHF.R.U64 R38, R12, 0x10, R13 ;  /* 0x000000100c267819 */ /* 0x000fe4000000120d */
[----:B------:R-:W-:-:S02]  /*11d40*/  IADD3 R9, R9, R8, R188 ;  /* 0x0000000809097210 */ /* 0x000fc40007ffe0bc */
[----:B------:R-:W-:Y:S02]  /*11d50*/  SHF.R.U64 R37, R14, 0x10, R15 ;  /* 0x000000100e257819 */ /* 0x000fe4000000120f */
[--C-:B------:R-:W-:Y:S01]  /*11d60*/  SHF.R.U64 R39, R58, 0x10, R59.reuse ;  /* 0x000000103a277819 */ /* 0x100fe2000000123b */
[----:B------:R-:W-:Y:S01]  /*11d70*/  IMAD R24, R9, 0x2, R18 ;  /* 0x0000000209187824 */ /* 0x000fe200078e0212 */
[----:B------:R-:W-:Y:S02]  /*11d80*/  SHF.R.U32.HI R58, RZ, 0x10, R59 ;  /* 0x00000010ff3a7819 */ /* 0x000fe4000001163b */
[----:B------:R-:W-:Y:S02]  /*11d90*/  SHF.R.U32.HI R36, RZ, 0x10, R15 ;  /* 0x00000010ff247819 */ /* 0x000fe4000001160f */
[----:B------:R-:W1:Y:S01]  /*11da0*/  LDS.128 R8, [R24+0xc400] ;  /* 0x00c4000018087984 */ /* 0x000e620000000c00 */
[--C-:B0-----:R-:W-:Y:S02]  /*11db0*/  HADD2.F32 R13, -RZ, R5.reuse.H1_H1 ;  /* 0x30000005ff0d7230 */ /* 0x101fe40000004100 */
[----:B------:R-:W-:-:S02]  /*11dc0*/  HADD2.F32 R12, -RZ, R5.H0_H0 ;  /* 0x20000005ff0c7230 */ /* 0x000fc40000004100 */
[----:B------:R-:W-:Y:S02]  /*11dd0*/  HADD2.F32 R5, -RZ, R4.H0_H0 ;  /* 0x20000004ff057230 */ /* 0x000fe40000004100 */
[----:B------:R-:W-:Y:S02]  /*11de0*/  HADD2.F32 R14, -RZ, R6.H0_H0 ;  /* 0x20000006ff0e7230 */ /* 0x000fe40000004100 */
[--C-:B------:R-:W-:Y:S02]  /*11df0*/  HADD2.F32 R15, -RZ, R7.reuse.H0_H0 ;  /* 0x20000007ff0f7230 */ /* 0x100fe40000004100 */
[----:B------:R-:W-:Y:S02]  /*11e00*/  HADD2.F32 R7, -RZ, R7.H1_H1 ;  /* 0x30000007ff077230 */ /* 0x000fe40000004100 */
[----:B------:R-:W-:Y:S02]  /*11e10*/  HADD2.F32 R4, -RZ, R4.H1_H1 ;  /* 0x30000004ff047230 */ /* 0x000fe40000004100 */
[----:B-1----:R-:W-:-:S02]  /*11e20*/  HADD2.F32 R25, -RZ, R9.H0_H0 ;  /* 0x20000009ff197230 */ /* 0x002fc40000004100 */
[----:B------:R-:W-:Y:S02]  /*11e30*/  HADD2.F32 R26, -RZ, R9.H1_H1 ;  /* 0x30000009ff1a7230 */ /* 0x000fe40000004100 */
[----:B------:R-:W-:Y:S02]  /*11e40*/  HADD2.F32 R9, -RZ, R8.H0_H0 ;  /* 0x20000008ff097230 */ /* 0x000fe40000004100 */
[C---:B------:R-:W-:Y:S01]  /*11e50*/  FMUL.FTZ R33, R25.reuse, R31 ;  /* 0x0000001f19217220 */ /* 0x040fe20000410000 */
[-C--:B------:R-:W-:Y:S01]  /*11e60*/  FMUL.FTZ R35, R25, R29.reuse ;  /* 0x0000001d19237220 */ /* 0x080fe20000410000 */
[----:B------:R-:W-:Y:S02]  /*11e70*/  HADD2.F32 R25, -RZ, R56.H0_H0 ;  /* 0x20000038ff197230 */ /* 0x000fe40000004100 */
[----:B------:R-:W-:Y:S01]  /*11e80*/  FMUL.FTZ R0, R26, R32 ;  /* 0x000000201a007220 */ /* 0x000fe20000410000 */
[C---:B------:R-:W-:Y:S01]  /*11e90*/  FFMA.FTZ R33, R12.reuse, R29, -R33 ;  /* 0x0000001d0c217223 */ /* 0x040fe20000010821 */
[----:B------:R-:W-:Y:S01]  /*11ea0*/  FFMA.FTZ R35, R12, R31, R35 ;  /* 0x0000001f0c237223 */ /* 0x000fe20000010023 */
[----:B------:R-:W-:-:S02]  /*11eb0*/  HADD2.F32 R27, -RZ, R10.H0_H0 ;  /* 0x2000000aff1b7230 */ /* 0x000fc40000004100 */
[-C--:B------:R-:W-:Y:S01]  /*11ec0*/  FMUL.FTZ R34, R26, R25.reuse ;  /* 0x000000191a227220 */ /* 0x080fe20000410000 */
[----:B------:R-:W-:Y:S01]  /*11ed0*/  FFMA.FTZ R26, R13, R25, -R0 ;  /* 0x000000190d1a7223 */ /* 0x000fe20000010800 */
[C---:B------:R-:W-:Y:S01]  /*11ee0*/  FMUL.FTZ R0, R9.reuse, R30 ;  /* 0x0000001e09007220 */ /* 0x040fe20000410000 */
[----:B------:R-:W-:Y:S02]  /*11ef0*/  HADD2.F32 R12, -RZ, R3.H0_H0 ;  /* 0x20000003ff0c7230 */ /* 0x000fe40000004100 */
[----:B------:R-:W-:Y:S01]  /*11f00*/  FMUL.FTZ R9, R9, R20 ;  /* 0x0000001409097220 */ /* 0x000fe20000410000 */
[----:B------:R-:W-:Y:S01]  /*11f10*/  FFMA.FTZ R34, R13, R32, R34 ;  /* 0x000000200d227223 */ /* 0x000fe20000010022 */
[C---:B------:R-:W-:Y:S01]  /*11f20*/  FFMA.FTZ R13, R5.reuse, R20, -R0 ;  /* 0x00000014050d7223 */ /* 0x040fe20000010800 */
[----:B------:R-:W-:Y:S02]  /*11f30*/  HADD2.F32 R0, -RZ, R21.H0_H0 ;  /* 0x20000015ff007230 */ /* 0x000fe40000004100 */
[----:B------:R-:W-:Y:S01]  /*11f40*/  FFMA.FTZ R30, R5, R30, R9 ;  /* 0x0000001e051e7223 */ /* 0x000fe20000010009 */
[----:B------:R-:W-:Y:S01]  /*11f50*/  FMUL.FTZ R5, R27, R12 ;  /* 0x0000000c1b057220 */ /* 0x000fe20000410000 */
[----:B------:R-:W-:-:S02]  /*11f60*/  HADD2.F32 R28, -RZ, R11.H0_H0 ;  /* 0x2000000bff1c7230 */ /* 0x000fc40000004100 */
[----:B------:R-:W-:Y:S02]  /*11f70*/  HADD2.F32 R3, -RZ, R3.H1_H1 ;  /* 0x30000003ff037230 */ /* 0x000fe40000004100 */
[-C--:B------:R-:W-:Y:S01]  /*11f80*/  FMUL.FTZ R27, R27, R0.reuse ;  /* 0x000000001b1b7220 */ /* 0x080fe20000410000 */
[----:B------:R-:W-:Y:S02]  /*11f90*/  HADD2.F32 R21, -RZ, R21.H1_H1 ;  /* 0x30000015ff157230 */ /* 0x000fe40000004100 */
[----:B------:R-:W-:Y:S01]  /*11fa0*/  FFMA.FTZ R25, R14, R0, -R5 ;  /* 0x000000000e197223 */ /* 0x000fe20000010805 */
[----:B------:R-:W-:Y:S02]  /*11fb0*/  HADD2.F32 R11, -RZ, R11.H1_H1 ;  /* 0x3000000bff0b7230 */ /* 0x000fe40000004100 */
[C---:B------:R-:W-:Y:S01]  /*11fc0*/  FMUL.FTZ R32, R28.reuse, R3 ;  /* 0x000000031c207220 */ /* 0x040fe20000410000 */
[----:B------:R-:W-:Y:S02]  /*11fd0*/  HADD2.F32 R20, -RZ, R36.H0_H0 ;  /* 0x20000024ff147230 */ /* 0x000fe40000004100 */
[----:B------:R-:W-:Y:S01]  /*11fe0*/  FMUL.FTZ R28, R28, R21 ;  /* 0x000000151c1c7220 */ /* 0x000fe20000410000 */
[----:B------:R-:W-:-:S02]  /*11ff0*/  HADD2.F32 R0, -RZ, R58.H0_H0 ;  /* 0x2000003aff007230 */ /* 0x000fc40000004100 */
[----:B------:R-:W-:Y:S01]  /*12000*/  FFMA.FTZ R27, R14, R12, R27 ;  /* 0x0000000c0e1b7223 */ /* 0x000fe2000001001b */
[----:B------:R-:W-:Y:S02]  /*12010*/  HADD2.F32 R8, -RZ, R8.H1_H1 ;  /* 0x30000008ff087230 */ /* 0x000fe40000004100 */
[C---:B------:R-:W-:Y:S01]  /*12020*/  FMUL.FTZ R12, R11.reuse, R20 ;  /* 0x000000140b0c7220 */ /* 0x040fe20000410000 */
[----:B------:R-:W-:Y:S02]  /*12030*/  HADD2.F32 R10, -RZ, R10.H1_H1 ;  /* 0x3000000aff0a7230 */ /* 0x000fe40000004100 */
[----:B------:R-:W-:Y:S01]  /*12040*/  FMUL.FTZ R14, R11, R0 ;  /* 0x000000000b0e7220 */ /* 0x000fe20000410000 */
[C---:B------:R-:W-:Y:S01]  /*12050*/  FFMA.FTZ R28, R15.reuse, R3, R28 ;  /* 0x000000030f1c7223 */ /* 0x040fe2000001001c */
[----:B------:R-:W-:Y:S02]  /*12060*/  HADD2.F32 R9, -RZ, R38.H0_H0 ;  /* 0x20000026ff097230 */ /* 0x000fe40000004100 */
[----:B------:R-:W-:Y:S01]  /*12070*/  FFMA.FTZ R32, R15, R21, -R32 ;  /* 0x000000150f207223 */ /* 0x000fe20000010820 */
        /* <DEDUP_REMOVED lines=24> */
.L_x_1729:
[----:B------:R-:W-:Y:S05]  /*12200*/  BSYNC B0 ;  /* 0x0000000000007941 */ /* 0x000fea0003800000 */
.L_x_1707:
        /* <DEDUP_REMOVED lines=8> */
.L_x_1705:
[----:B01-3--:R-:W3:Y:S02]  /*12290*/  LDL R0, [R1+0x30] ;  /* 0x0000300001007983 */ /* 0x00bee40000100800 */
[----:B---3--:R-:W-:-:S13]  /*122a0*/  R2UR UR4, R0 ;  /* 0x00000000000472ca */ /* 0x008fda00000e0000 */
[----:B------:R-:W-:-:S05]  /*122b0*/  IMAD.U32 R0, RZ, RZ, UR4 ;  /* 0x00000004ff007e24 */ /* 0x000fca000f8e00ff */
[----:B------:R-:W-:-:S13]  /*122c0*/  ISETP.NE.AND P0, PT, R0, 0x3, PT ;  /* 0x000000030000780c */ /* 0x000fda0003f05270 */
[----:B------:R-:W-:Y:S05]  /*122d0*/  @!P0 BRA `(.L_x_1758) ;  /* 0x0000000000048947 */ /* 0x000fea0003800000 */
[----:B------:R-:W-:Y:S01]  /*122e0*/  BPT.TRAP 0x1 ;  /* 0x000000040000795c */ /* 0x000fe20000300000 */
.L_x_1758:
[----:B------:R-:W-:Y:S01]  /*122f0*/  IMAD R9, R160, 0x8, R18 ;  /* 0x00000008a0097824 */ /* 0x000fe200078e0212 */
[----:B------:R-:W-:-:S04]  /*12300*/  SHF.L.U32 R0, R163, 0x1f, RZ ;  /* 0x0000001fa3007819 */ /* 0x000fc800000006ff */
[----:B------:R0:W1:Y:S01]  /*12310*/  SYNCS.PHASECHK.TRANS64.TRYWAIT P1, [R9+URZ+0x2a830], R0 ;  /* 0x02a83000090075a7 */ /* 0x000062000802017f */
[----:B------:R-:W-:Y:S05]  /*12320*/  @!P0 BRA `(.L_x_1759) ;  /* 0x0000000000048947 */ /* 0x000fea0003800000 */
[----:B------:R-:W-:Y:S01]  /*12330*/  BPT.TRAP 0x1 ;  /* 0x000000040000795c */ /* 0x000fe20000300000 */
.L_x_1759:
[----:B-1----:R-:W-:Y:S05]  /*12340*/  @P1 BRA `(.L_x_1760) ;  /* 0x0000000000081947 */ /* 0x002fea0003800000 */
[----:B------:R-:W1:Y:S02]  /*12350*/  SYNCS.PHASECHK.TRANS64.TRYWAIT P1, [R9+URZ+0x2a830], R0 ;  /* 0x02a83000090075a7 */ /* 0x000e64000802017f */
[----:B-1----:R-:W-:Y:S05]  /*12360*/  @!P1 BRA `(.L_x_1761) ;  /* 0x0000016800409947 */ /* 0x002fea0003800000 */
.L_x_1760:
[----:B------:R-:W-:Y:S05]  /*12370*/  WARPSYNC.ALL ;  /* 0x0000000000007948 */ /* 0x000fea0003800000 */
[----:B01----:R-:W-:Y:S01]  /*12380*/  IADD3 R0, R18, 0x18400, RZ ;  /* 0x0001840012007810 */ /* 0x003fe20007ffe0ff */
[----:B--2-4-:R-:W-:Y:S01]  /*12390*/  IMAD.MOV.U32 R5, RZ, RZ, 0x40000040 ;  /* 0x40000040ff057424 */ /* 0x014fe200078e00ff */
[----:B------:R-:W-:Y:S01]  /*123a0*/  R2UR UR4, R68 ;  /* 0x00000000440472ca */ /* 0x000fe200000e0000 */
[----:B------:R-:W-:Y:S01]  /*123b0*/  UMOV UR9, 0x40000040 ;  /* 0x4000004000097882 */ /* 0x000fe20000000000 */
[----:B------:R-:W-:Y:S01]  /*123c0*/  SHF.R.U32.HI R0, RZ, 0x4, R0 ;  /* 0x00000004ff007819 */ /* 0x000fe20000011600 */
[----:B------:R-:W-:Y:S01]  /*123d0*/  WARPGROUP.ARRIVE ;  /* 0x00000000000079c5 */ /* 0x000fe20000000000 */
[----:B------:R-:W-:Y:S01]  /*123e0*/  R2UR UR11, R5 ;  /* 0x00000000050b72ca */ /* 0x000fe200000e0000 */
[----:B------:R-:W-:Y:S01]  /*123f0*/  IMAD.U32 R11, RZ, RZ, UR9 ;  /* 0x00000009ff0b7e24 */ /* 0x000fe2000f8e00ff */
[----:B------:R-:W-:Y:S01]  /*12400*/  LOP3.LUT R0, R0, 0x3fff, RZ, 0xc0, !PT ;  /* 0x00003fff00007812 */ /* 0x000fe200078ec0ff */
[----:B------:R-:W-:Y:S01]  /*12410*/  UMOV UR57, 0x40000040 ;  /* 0x4000004000397882 */ /* 0x000fe20000000000 */
[----:B------:R-:W-:Y:S01]  /*12420*/  MOV R7, 0x40000040 ;  /* 0x4000004000077802 */ /* 0x000fe20000000f00 */
[----:B------:R-:W-:Y:S01]  /*12430*/  UMOV UR53, 0x40000040 ;  /* 0x4000004000357882 */ /* 0x000fe20000000000 */
[----:B------:R-:W-:Y:S01]  /*12440*/  LOP3.LUT R8, R0, 0x10000, RZ, 0xfc, !PT ;  /* 0x0001000000087812 */ /* 0x000fe200078efcff */
[----:B------:R-:W-:Y:S01]  /*12450*/  UMOV UR49, 0x40000040 ;  /* 0x4000004000317882 */ /* 0x000fe20000000000 */
[----:B------:R-:W-:Y:S01]  /*12460*/  UMOV UR45, 0x40000040 ;  /* 0x40000040002d7882 */ /* 0x000fe20000000000 */
[----:B------:R-:W-:Y:S01]  /*12470*/  ULOP3.LUT UR4, UR4, 0x10000, URZ, 0xfc, !UPT ;  /* 0x0001000004047892 */ /* 0x000fe2000f8efc3f */
[----:B------:R-:W-:Y:S01]  /*12480*/  MOV R5, 0x40000040 ;  /* 0x4000004000057802 */ /* 0x000fe20000000f00 */
[----:B------:R-:W-:Y:S01]  /*12490*/  IMAD R4, R160, 0x900, R8 ;  /* 0x00000900a0047824 */ /* 0x000fe200078e0208 */
[----:B------:R-:W-:Y:S01]  /*124a0*/  UMOV UR41, 0x40000040 ;  /* 0x4000004000297882 */ /* 0x000fe20000000000 */
[----:B------:R-:W-:Y:S01]  /*124b0*/  UIADD3 UR5, UR4, 0x2, URZ ;  /* 0x0000000204057890 */ /* 0x000fe2000fffe03f */
[----:B------:R-:W-:Y:S01]  /*124c0*/  R2UR UR39, R5 ;  /* 0x00000000052772ca */ /* 0x000fe200000e0000 */
[C---:B------:R-:W-:Y:S01]  /*124d0*/  VIADD R6, R4.reuse, 0x2 ;  /* 0x0000000204067836 */ /* 0x040fe20000000000 */
[----:B------:R-:W-:Y:S01]  /*124e0*/  R2UR UR10, R4 ;  /* 0x00000000040a72ca */ /* 0x000fe200000e0000 */
[----:B------:R-:W-:Y:S01]  /*124f0*/  UMOV UR8, UR4 ;  /* 0x0000000400087c82 */ /* 0x000fe20008000000 */
[----:B------:R-:W-:Y:S01]  /*12500*/  UIADD3 UR56, UR4, 0x404, URZ ;  /* 0x0000040404387890 */ /* 0x000fe2000fffe03f */
[----:B------:R-:W-:Y:S01]  /*12510*/  IMAD.U32 R10, RZ, RZ, UR8 ;  /* 0x00000008ff0a7e24 */ /* 0x000fe2000f8e00ff */
[----:B------:R-:W-:-:S02]  /*12520*/  UIADD3 UR52, UR4, 0x406, URZ ;  /* 0x0000040604347890 */ /* 0x000fc4000fffe03f */
[----:B------:R-:W-:Y:S02]  /*12530*/  UIADD3 UR48, UR4, 0x800, URZ ;  /* 0x0000080004307890 */ /* 0x000fe4000fffe03f */
[----:B------:R0:W-:Y:S01]  /*12540*/  STL.64 [R1+0x28], R10 ;  /* 0x0000280a01007387 */ /* 0x0001e20000100a00 */
[----:B------:R-:W-:Y:S02]  /*12550*/  UIADD3 UR44, UR4, 0x802, URZ ;  /* 0x00000802042c7890 */ /* 0x000fe4000fffe03f */
[----:B------:R-:W-:Y:S02]  /*12560*/  UIADD3 UR40, UR4, 0x804, URZ ;  /* 0x0000080404287890 */ /* 0x000fe4000fffe03f */
[----:B------:R-:W-:Y:S01]  /*12570*/  HGMMA.64x96x16.F32 R24, gdesc[UR8], RZ, !UPT, gsb0 ;  /* 0x01600000081879f0 */ /* 0x000fe2000c0008ff */
[----:B------:R-:W-:Y:S01]  /*12580*/  R2UR UR10, R6 ;  /* 0x00000000060a72ca */ /* 0x000fe200000e0000 */
[----:B------:R-:W-:Y:S01]  /*12590*/  UMOV UR8, UR5 ;  /* 0x0000000500087c82 */ /* 0x000fe20008000000 */
[----:B------:R-:W-:Y:S01]  /*125a0*/  R2UR UR11, R7 ;  /* 0x00000000070b72ca */ /* 0x000fe200000e0000 */
[----:B------:R-:W-:Y:S01]  /*125b0*/  UMOV UR9, 0x40000040 ;  /* 0x4000004000097882 */ /* 0x000fe20000000000 */
[----:B------:R-:W-:Y:S01]  /*125c0*/  VIADD R6, R4, 0x4 ;  /* 0x0000000404067836 */ /* 0x000fe20000000000 */
[----:B------:R-:W-:Y:S01]  /*125d0*/  UIADD3 UR5, UR4, 0x4, URZ ;  /* 0x0000000404057890 */ /* 0x000fe2000fffe03f */
[----:B------:R-:W-:Y:S01]  /*125e0*/  IMAD.MOV.U32 R7, RZ, RZ, 0x40000040 ;  /* 0x40000040ff077424 */ /* 0x000fe200078e00ff */
[----:B------:R-:W-:Y:S01]  /*125f0*/  UIADD3 UR36, UR4, 0x806, URZ ;  /* 0x0000080604247890 */ /* 0x000fe2000fffe03f */
[----:B0-----:R-:W-:Y:S01]  /*12600*/  IMAD.U32 R10, RZ, RZ, UR8 ;  /* 0x00000008ff0a7e24 */ /* 0x001fe2000f8e00ff */
[----:B------:R-:W-:Y:S01]  /*12610*/  UMOV UR37, 0x40000040 ;  /* 0x4000004000257882 */ /* 0x000fe20000000000 */
        /* <DEDUP_REMOVED lines=50> */
[----:B0-----:R-:W-:Y:S02]  /*12940*/  IMAD.U32 R10, RZ, RZ, UR8 ;  /* 0x00000008ff0a7e24 */ /* 0x001fe4000f8e00ff */
[----:B------:R-:W-:Y:S01]  /*12950*/  IMAD.U32 R11, RZ, RZ, UR9 ;  /* 0x00000009ff0b7e24 */ /* 0x000fe2000f8e00ff */
[----:B------:R-:W-:Y:S01]  /*12960*/  R2UR UR58, R6 ;  /* 0x00000000063a72ca */ /* 0x000fe200000e0000 */
[----:B------:R-:W-:Y:S01]  /*12970*/  VIADD R6, R4, 0x306 ;  /* 0x0000030604067836 */ /* 0x000fe20000000000 */
[----:B------:R-:W-:Y:S01]  /*12980*/  R2UR UR59, R7 ;  /* 0x00000000073b72ca */ /* 0x000fe200000e0000 */
[----:B------:R-:W-:Y:S01]  /*12990*/  IMAD.MOV.U32 R7, RZ, RZ, 0x40000040 ;  /* 0x40000040ff077424 */ /* 0x000fe200078e00ff */
[----:B------:R0:W-:Y:S02]  /*129a0*/  STL.64 [R1], R10 ;  /* 0x0000000a01007387 */ /* 0x0001e40000100a00 */
        /* <DEDUP_REMOVED lines=11> */
[----:B------:R-:W-:Y:S02]  /*12a60*/  IMAD.MOV.U32 R7, RZ, RZ, 0x40000040 ;  /* 0x40000040ff077424 */ /* 0x000fe400078e00ff */
[----:B------:R-:W-:Y:S01]  /*12a70*/  VIADD R4, R4, 0x606 ;  /* 0x0000060604047836 */ /* 0x000fe20000000000 */
        /* <DEDUP_REMOVED lines=27> */
.L_x_1762:
[----:B------:R-:W0:Y:S01]  /*12c30*/  LDC R200, c[0x0][0x448] ;  /* 0x00011200ffc87b82 */ /* 0x000e220000000800 */
[----:B------:R-:W-:Y:S01]  /*12c40*/  IMAD.IADD R0, R191, 0x1, R187 ;  /* 0x00000001bf007824 */ /* 0x000fe200078e02bb */
[----:B------:R-:W-:Y:S01]  /*12c50*/  LOP3.LUT R22, R22, 0xffefffff, RZ, 0xc0, !PT ;  /* 0xffefffff16167812 */ /* 0x000fe200078ec0ff */
[----:B------:R-:W-:Y:S01]  /*12c60*/  IMAD.MOV.U32 R5, RZ, RZ, -0x60 ;  /* 0xffffffa0ff057424 */ /* 0x000fe200078e00ff */
[----:B------:R-:W-:Y:S01]  /*12c70*/  ULDC UR4, c[0x0][0x9dc] ;  /* 0x0002770000047ab9 */ /* 0x000fe20000000800 */
[----:B------:R-:W-:Y:S02]  /*12c80*/  IMAD.MOV.U32 R7, RZ, RZ, R0 ;  /* 0x000000ffff077224 */ /* 0x000fe400078e0000 */
[----:B------:R-:W-:Y:S01]  /*12c90*/  IMAD R5, R2, R5, 0x61 ;  /* 0x0000006102057424 */ /* 0x000fe200078e0205 */
[----:B------:R-:W1:Y:S03]  /*12ca0*/  LDC.64 R12, c[0x0][0x9e0] ;  /* 0x00027800ff0c7b82 */ /* 0x000e660000000a00 */
[----:B------:R-:W-:Y:S01]  /*12cb0*/  VIADD R73, R5, 0xffffffff ;  /* 0xffffffff05497836 */ /* 0x000fe20000000000 */
[----:B0-----:R-:W-:-:S13]  /*12cc0*/  ISETP.NE.AND P1, PT, R200, 0x1, PT ;  /* 0x00000001c800780c */ /* 0x001fda0003f25270 */
[----:B------:R-:W0:Y:S01]  /*12cd0*/  @P1 LDC R3, c[0x0][0x44c] ;  /* 0x00011300ff031b82 */ /* 0x000e220000000800 */
[----:B------:R-:W-:-:S04]  /*12ce0*/  @P1 LOP3.LUT R22, R22, 0x100000, RZ, 0xfc, !PT ;  /* 0x0010000016161812 */ /* 0x000fc800078efcff */
[----:B------:R-:W-:-:S03]  /*12cf0*/  LOP3.LUT R22, R22, 0xfff7ffff, RZ, 0xc0, !PT ;  /* 0xfff7ffff16167812 */ /* 0x000fc600078ec0ff */
[----:B------:R-:W2:Y:S01]  /*12d00*/  @P1 LDC R4, c[0x0][0x450] ;  /* 0x00011400ff041b82 */ /* 0x000ea20000000800 */
[----:B0-----:R-:W-:-:S04]  /*12d10*/  @P1 IMAD.HI.U32 R3, R0, R3, RZ ;  /* 0x0000000300031227 */ /* 0x001fc800078e00ff */
[----:B------:R-:W-:Y:S01]  /*12d20*/  IMAD R0, R2, -0x60, R167 ;  /* 0xffffffa002007824 */ /* 0x000fe200078e02a7 */
[----:B--2---:R-:W-:Y:S01]  /*12d30*/  @P1 SHF.R.U32.HI R7, RZ, R4, R3 ;  /* 0x00000004ff071219 */ /* 0x004fe20000011603 */
[----:B------:R-:W-:Y:S01]  /*12d40*/  VIADD R3, R9, 0x2a840 ;  /* 0x0002a84009037836 */ /* 0x000fe20000000000 */
[----:B-1----:R-:W-:Y:S01]  /*12d50*/  ISETP.GE.AND P1, PT, R13, 0x1, PT ;  /* 0x000000010d00780c */ /* 0x002fe20003f26270 */
[----:B------:R-:W-:Y:S01]  /*12d60*/  IMAD R4, R190, -0x2, R5 ;  /* 0xfffffffebe047824 */ /* 0x000fe200078e0205 */
[----:B------:R-:W-:Y:S01]  /*12d70*/  MOV R9, UR4 ;  /* 0x0000000400097c02 */ /* 0x000fe20008000f00 */
[----:B------:R-:W0:Y:S01]  /*12d80*/  SHFL.IDX PT, R6, R7, RZ, 0x1c1f ;  /* 0x001c1fff07067589 */ /* 0x000e2200000e0000 */
[----:B------:R-:W-:Y:S02]  /*12d90*/  PRMT R3, R172, 0x654, R3 ;  /* 0x00000654ac037816 */ /* 0x000fe40000000003 */
[----:B------:R-:W-:Y:S02]  /*12da0*/  IADD3 R11, -R166, R4, R167 ;  /* 0x00000004a60b7210 */ /* 0x000fe40007ffe1a7 */
[----:B------:R1:W-:Y:S01]  /*12db0*/  SYNCS.ARRIVE.TRANS64.RED.A1T0 RZ, [R3+URZ], RZ ;  /* 0x000000ff03ff79a7 */ /* 0x0003e2000810043f */
[----:B------:R-:W-:-:S02]  /*12dc0*/  IADD3 R74, R4, -0x1, RZ ;  /* 0xffffffff044a7810 */ /* 0x000fc40007ffe0ff */
[----:B------:R-:W-:Y:S02]  /*12dd0*/  IMAD.IADD R15, R11, 0x1, R12 ;  /* 0x000000010b0f7824 */ /* 0x000fe400078e020c */
[----:B------:R-:W-:Y:S01]  /*12de0*/  @P1 LOP3.LUT R22, R22, 0x80000, RZ, 0xfc, !PT ;  /* 0x0008000016161812 */ /* 0x000fe200078efcff */
[----:B-1----:R-:W-:Y:S01]  /*12df0*/  VIADD R3, R0, 0x60 ;  /* 0x0000006000037836 */ /* 0x002fe20000000000 */
[----:B------:R-:W-:-:S03]  /*12e00*/  LOP3.LUT R0, RZ, R9, RZ, 0x33, !PT ;  /* 0x00000009ff007212 */ /* 0x000fc600078e33ff */
[----:B------:R-:W-:Y:S02]  /*12e10*/  IMAD R100, R190, -0x2, R3 ;  /* 0xfffffffebe647824 */ /* 0x000fe400078e0203 */
[----:B------:R-:W-:-:S04]  /*12e20*/  IMAD.IADD R21, R11, 0x1, R0 ;  /* 0x000000010b157824 */ /* 0x000fc800078e0200 */
[----:B0-----:R-:W-:Y:S01]  /*12e30*/  IMAD.IADD R3, R21, 0x1, R6 ;  /* 0x0000000115037824 */ /* 0x001fe200078e0206 */
[----:B------:R-:W-:Y:S01]  /*12e40*/  VIADDMNMX R72, R6, R15, R100, PT ;  /* 0x0000000f06487246 */ /* 0x000fe20003800164 */
[----:B------:R-:W-:Y:S06]  /*12e50*/  @!P1 BRA `(.L_x_1763) ;  /* 0x00000000004c9947 */ /* 0x000fec0003800000 */
[----:B------:R-:W-:Y:S01]  /*12e60*/  IADD3 R0, -R166, R167, R6 ;  /* 0x000000a7a6007210 */ /* 0x000fe20007ffe106 */
[----:B------:R-:W-:Y:S03]  /*12e70*/  BSSY B0, `(.L_x_1764) ;  /* 0x000000e000007945 */ /* 0x000fe60003800000 */
        /* <DEDUP_REMOVED lines=9> */
.L_x_1765:
[----:B------:R-:W-:-:S13]  /*12f10*/  ISETP.NE.AND P1, PT, R13, 0x1, PT ;  /* 0x000000010d00780c */ /* 0x000fda0003f25270 */
[----:B------:R-:W0:Y:S02]  /*12f20*/  @P1 LDC.64 R4, c[0x0][0x9e8] ;  /* 0x00027a00ff041b82 */ /* 0x000e240000000a00 */
[----:B0-----:R-:W-:-:S05]  /*12f30*/  @P1 IMAD.HI.U32 R4, R0, R4, RZ ;  /* 0x0000000400041227 */ /* 0x001fca00078e00ff */
[----:B------:R-:W-:-:S07]  /*12f40*/  @P1 SHF.R.U32.HI R0, RZ, R5, R4 ;  /* 0x00000005ff001219 */ /* 0x000fce0000011604 */
.L_x_1766:
[----:B------:R-:W-:Y:S05]  /*12f50*/  BSYNC B0 ;  /* 0x0000000000007941 */ /* 0x000fea0003800000 */
.L_x_1764:
[----:B------:R-:W-:-:S05]  /*12f60*/  IMAD R0, R0, R13, R74 ;  /* 0x0000000d00007224 */ /* 0x000fca00078e024a */
[----:B------:R-:W-:Y:S02]  /*12f70*/  VIMNMX R3, R3, R0, !PT ;  /* 0x0000000003037248 */ /* 0x000fe40007fe0100 */
[----:B------:R-:W-:-:S07]  /*12f80*/  VIADDMNMX R72, R0, R13, R72, PT ;  /* 0x0000000d00487246 */ /* 0x000fce0003800148 */
.L_x_1763:
        /* <DEDUP_REMOVED lines=31> */
[C---:B------:R-:W-:Y:S02]  /*13180*/  ISETP.LT.OR P2, PT, R72.reuse, 0x1a, P2 ;  /* 0x0000001a4800780c */ /* 0x040fe40001741670 */
        /* <DEDUP_REMOVED lines=65> */
[----:B------:R-:W-:Y:S02]  /*135a0*/  P2R R11, PR, RZ, 0x10 ;  /* 0x00000010ff0b7803 */ /* 0x000fe40000000000 */
[----:B------:R-:W-:Y:S02]  /*135b0*/  FSEL R64, R64, -INF , !P2 ;  /* 0xff80000040407808 */ /* 0x000fe40005000000 */
[----:B------:R-:W-:Y:S02]  /*135c0*/  ISETP.GE.AND P2, PT, R73, 0x52, PT ;  /* 0x000000524900780c */ /* 0x000fe40003f46270 */
[----:B0-----:R-:W-:Y:S02]  /*135d0*/  VIADDMNMX R100, R4, R15, R100, PT ;  /* 0x0000000f04647246 */ /* 0x001fe40003800164 */
        /* <DEDUP_REMOVED lines=13> */
[----:B------:R-:W-:Y:S01]  /*136b0*/  ISETP.GT.AND P5, PT, R3, 0x59, !P5 ;  /* 0x000000590300780c */ /* 0x000fe20006fa4270 */
[----:B------:R-:W-:-:S03]  /*136c0*/  IMAD.IADD R3, R21, 0x1, R4 ;  /* 0x0000000115037824 */ /* 0x000fc600078e0204 */
[----:B------:R-:W-:-:S04]  /*136d0*/  ISETP.LT.OR P5, PT, R72, 0x5a, P5 ;  /* 0x0000005a4800780c */ /* 0x000fc80002fa1670 */
[----:B------:R-:W-:Y:S02]  /*136e0*/  FSEL R24, R69, -INF , !P5 ;  /* 0xff80000045187808 */ /* 0x000fe40006800000 */
[----:B------:R-:W-:-:S13]  /*136f0*/  ISETP.GE.AND P5, PT, R13, 0x1, PT ;  /* 0x000000010d00780c */ /* 0x000fda0003fa6270 */
[----:B------:R-:W-:Y:S05]  /*13700*/  @!P5 BRA `(.L_x_1767) ;  /* 0x00000000004cd947 */ /* 0x000fea0003800000 */
        /* <DEDUP_REMOVED lines=11> */
.L_x_1769:
[----:B------:R-:W-:-:S13]  /*137c0*/  ISETP.NE.AND P5, PT, R13, 0x1, PT ;  /* 0x000000010d00780c */ /* 0x000fda0003fa5270 */
[----:B------:R-:W0:Y:S02]  /*137d0*/  @P5 LDC.64 R4, c[0x0][0x9e8] ;  /* 0x00027a00ff045b82 */ /* 0x000e240000000a00 */
[----:B0-----:R-:W-:-:S05]  /*137e0*/  @P5 IMAD.HI.U32 R4, R7, R4, RZ ;  /* 0x0000000407045227 */ /* 0x001fca00078e00ff */
[----:B------:R-:W-:-:S07]  /*137f0*/  @P5 SHF.R.U32.HI R7, RZ, R5, R4 ;  /* 0x00000005ff075219 */ /* 0x000fce0000011604 */
.L_x_1770:
[----:B------:R-:W-:Y:S05]  /*13800*/  BSYNC B0 ;  /* 0x0000000000007941 */ /* 0x000fea0003800000 */
.L_x_1768:
[----:B------:R-:W-:-:S05]  /*13810*/  IMAD R4, R7, R13, R74 ;  /* 0x0000000d07047224 */ /* 0x000fca00078e024a */
[----:B------:R-:W-:Y:S02]  /*13820*/  VIMNMX R3, R3, R4, !PT ;  /* 0x0000000403037248 */ /* 0x000fe40007fe0100 */
[----:B------:R-:W-:-:S07]  /*13830*/  VIADDMNMX R100, R4, R13, R100, PT ;  /* 0x0000000d04647246 */ /* 0x000fce0003800164 */
.L_x_1767:
[C---:B------:R-:W-:Y:S01]  /*13840*/  ISETP.GT.AND P1, PT, R3.reuse, 0x1, !P1 ;  /* 0x000000010300780c */ /* 0x040fe20004f24270 */
[----:B------:R-:W-:Y:S01]  /*13850*/  ULDC UR4, c[0x0][0x988] ;  /* 0x0002620000047ab9 */ /* 0x000fe20000000800 */
[----:B------:R-:W-:Y:S02]  /*13860*/  ISETP.GT.AND P6, PT, R3, 0x8, !P6 ;  /* 0x000000080300780c */ /* 0x000fe400077c4270 */
[C---:B------:R-:W-:Y:S02]  /*13870*/  ISETP.LT.OR P1, PT, R100.reuse, 0x2, P1 ;  /* 0x000000026400780c */ /* 0x040fe40000f21670 */
[----:B------:R-:W-:Y:S02]  /*13880*/  ISETP.LT.OR P6, PT, R100, 0x9, P6 ;  /* 0x000000096400780c */ /* 0x000fe400037c1670 */
[----:B------:R-:W-:Y:S02]  /*13890*/  FSEL R82, R27, -INF , !P1 ;  /* 0xff8000001b527808 */ /* 0x000fe40004800000 */
[----:B------:R-:W-:-:S02]  /*138a0*/  ISETP.NE.AND P1, PT, R11, RZ, PT ;  /* 0x000000ff0b00720c */ /* 0x000fc40003f25270 */
[----:B------:R-:W-:Y:S02]  /*138b0*/  FSEL R30, R30, -INF , !P6 ;  /* 0xff8000001e1e7808 */ /* 0x000fe40007000000 */
[----:B------:R-:W-:Y:S02]  /*138c0*/  ISETP.GT.AND P1, PT, R3, 0x9, !P1 ;  /* 0x000000090300780c */ /* 0x000fe40004f24270 */
[----:B------:R-:W-:Y:S02]  /*138d0*/  FMNMX.FTZ R5, R156, R104, !PT ;  /* 0x000000689c057209 */ /* 0x000fe40007810000 */
        /* <DEDUP_REMOVED lines=8> */
[----:B------:R-:W-:-:S02]  /*13960*/  ISETP.NE.AND P5, PT, R75, RZ, PT ;  /* 0x000000ff4b00720c */ /* 0x000fc40003fa5270 */
        /* <DEDUP_REMOVED lines=8> */
[----:B------:R-:W-:Y:S02]  /*139f0*/  ISETP.GT.AND P1, PT, R3, 0x18, !P6 ;  /* 0x000000180300780c */ /* 0x000fe40007724270 */
[----:B------:R-:W-:Y:S02]  /*13a00*/  ISETP.NE.AND P6, PT, R76, RZ, PT ;  /* 0x000000ff4c00720c */ /* 0x000fe40003fc5270 */
        /* <DEDUP_REMOVED lines=35> */
[----:B------:R-:W-:Y:S01]  /*13c40*/  FSEL R72, R47, -INF , !P1 ;  /* 0xff8000002f487808 */ /* 0x000fe20004800000 */
[----:B------:R-:W-:Y:S01]  /*13c50*/  IMAD.MOV.U32 R47, RZ, RZ, R187 ;  /* 0x000000ffff2f7224 */ /* 0x000fe200078e00bb */
[----:B------:R-:W-:Y:S02]  /*13c60*/  ISETP.NE.AND P1, PT, R45, RZ, PT ;  /* 0x000000ff2d00720c */ /* 0x000fe40003f25270 */
[----:B------:R-:W-:-:S02]  /*13c70*/  FMNMX.FTZ R5, R68, R5, !PT ;  /* 0x0000000544057209 */ /* 0x000fc40007810000 */
[C---:B------:R-:W-:Y:S02]  /*13c80*/  ISETP.GT.AND P1, PT, R3.reuse, 0x30, !P1 ;  /* 0x000000300300780c */ /* 0x040fe40004f24270 */
[----:B------:R-:W-:Y:S01]  /*13c90*/  FMNMX.FTZ R7, R24, R5, !PT ;  /* 0x0000000518077209 */ /* 0x000fe20007810000 */
[----:B------:R-:W-:Y:S01]  /*13ca0*/  IMAD.U32 R5, RZ, RZ, UR4 ;  /* 0x00000004ff057e24 */ /* 0x000fe2000f8e00ff */
[----:B------:R-:W-:Y:S02]  /*13cb0*/  ISETP.LT.OR P1, PT, R100, 0x31, P1 ;  /* 0x000000316400780c */ /* 0x000fe40000f21670 */
[----:B------:R-:W-:Y:S01]  /*13cc0*/  ISETP.GT.AND P4, PT, R3, RZ, !P4 ;  /* 0x000000ff0300720c */ /* 0x000fe20006784270 */
[----:B------:R-:W0:Y:S01]  /*13cd0*/  SHFL.BFLY PT, R4, R7, 0x2, 0x1f ;  /* 0x0c401f0007047f89 */ /* 0x000e2200000e0000 */
[----:B------:R-:W-:Y:S02]  /*13ce0*/  FSEL R50, R50, -INF , !P1 ;  /* 0xff80000032327808 */ /* 0x000fe40004800000 */
[----:B------:R-:W-:-:S02]  /*13cf0*/  ISETP.NE.AND P1, PT, R81, RZ, PT ;  /* 0x000000ff5100720c */ /* 0x000fc40003f25270 */
[----:B------:R-:W-:Y:S02]  /*13d00*/  ISETP.LT.OR P4, PT, R100, 0x1, P4 ;  /* 0x000000016400780c */ /* 0x000fe40002781670 */
[----:B------:R-:W-:Y:S02]  /*13d10*/  ISETP.GT.AND P1, PT, R3, 0x31, !P1 ;  /* 0x000000310300780c */ /* 0x000fe40004f24270 */
[----:B------:R-:W-:Y:S02]  /*13d20*/  FSEL R26, R26, -INF , !P4 ;  /* 0xff8000001a1a7808 */ /* 0x000fe40006000000 */
[----:B------:R-:W-:Y:S02]  /*13d30*/  ISETP.LT.OR P1, PT, R100, 0x32, P1 ;  /* 0x000000326400780c */ /* 0x000fe40000f21670 */
[----:B------:R-:W-:Y:S02]  /*13d40*/  ISETP.NE.AND P5, PT, R57, RZ, PT ;  /* 0x000000ff3900720c */ /* 0x000fe40003fa5270 */
[----:B------:R-:W-:-:S02]  /*13d50*/  FSEL R84, R51, -INF , !P1 ;  /* 0xff80000033547808 */ /* 0x000fc40004800000 */
[----:B------:R-:W-:Y:S02]  /*13d60*/  ISETP.NE.AND P1, PT, R49, RZ, PT ;  /* 0x000000ff3100720c */ /* 0x000fe40003f25270 */
[C---:B------:R-:W-:Y:S02]  /*13d70*/  ISETP.GT.AND P2, PT, R3.reuse, 0x51, !P2 ;  /* 0x000000510300780c */ /* 0x040fe40005744270 */
[C---:B------:R-:W-:Y:S02]  /*13d80*/  ISETP.GT.AND P1, PT, R3.reuse, 0x38, !P1 ;  /* 0x000000380300780c */ /* 0x040fe40004f24270 */
[----:B------:R-:W-:Y:S02]  /*13d90*/  ISETP.GT.AND P3, PT, R3, 0x58, !P3 ;  /* 0x000000580300780c */ /* 0x000fe40005f64270 */
[----:B------:R-:W-:Y:S02]  /*13da0*/  ISETP.LT.OR P1, PT, R100, 0x39, P1 ;  /* 0x000000396400780c */ /* 0x000fe40000f21670 */
[----:B0-----:R-:W-:-:S02]  /*13db0*/  FMNMX.FTZ R11, R7, R4, !PT ;  /* 0x00000004070b7209 */ /* 0x001fc40007810000 */
[----:B------:R-:W-:Y:S02]  /*13dc0*/  FSEL R54, R54, -INF , !P1 ;  /* 0xff80000036367808 */ /* 0x000fe40004800000 */
[----:B------:R-:W-:Y:S01]  /*13dd0*/  ISETP.NE.AND P1, PT, R83, RZ, PT ;  /* 0x000000ff5300720c */ /* 0x000fe20003f25270 */
[----:B------:R-:W0:Y:S01]  /*13de0*/  SHFL.BFLY PT, R4, R11, 0x1, 0x1f ;  /* 0x0c201f000b047f89 */ /* 0x000e2200000e0000 */
[----:B------:R-:W-:Y:S02]  /*13df0*/  FMNMX.FTZ R7, R26, R82, !PT ;  /* 0x000000521a077209 */ /* 0x000fe40007810000 */
[----:B------:R-:W-:Y:S02]  /*13e00*/  ISETP.GT.AND P1, PT, R3, 0x39, !P1 ;  /* 0x000000390300780c */ /* 0x000fe40004f24270 */
[----:B------:R-:W-:Y:S02]  /*13e10*/  FMNMX.FTZ R7, R30, R7, !PT ;  /* 0x000000071e077209 */ /* 0x000fe40007810000 */
[----:B------:R-:W-:-:S02]  /*13e20*/  ISETP.LT.OR P1, PT, R100, 0x3a, P1 ;  /* 0x0000003a6400780c */ /* 0x000fc40000f21670 */
[----:B------:R-:W-:Y:S02]  /*13e30*/  FMNMX.FTZ R7, R80, R7, !PT ;  /* 0x0000000750077209 */ /* 0x000fe40007810000 */
[----:B------:R-:W-:Y:S02]  /*13e40*/  FSEL R88, R55, -INF , !P1 ;  /* 0xff80000037587808 */ /* 0x000fe40004800000 */
[----:B------:R-:W-:Y:S02]  /*13e50*/  ISETP.NE.AND P1, PT, R53, RZ, PT ;  /* 0x000000ff3500720c */ /* 0x000fe40003f25270 */
[C---:B------:R-:W-:Y:S02]  /*13e60*/  ISETP.LT.OR P2, PT, R100.reuse, 0x52, P2 ;  /* 0x000000526400780c */ /* 0x040fe40001741670 */
[----:B------:R-:W-:Y:S02]  /*13e70*/  ISETP.GT.AND P1, PT, R3, 0x40, !P1 ;  /* 0x000000400300780c */ /* 0x000fe40004f24270 */
[----:B------:R-:W-:-:S02]  /*13e80*/  ISETP.LT.OR P3, PT, R100, 0x59, P3 ;  /* 0x000000596400780c */ /* 0x000fc40001f61670 */
[----:B------:R-:W-:Y:S02]  /*13e90*/  ISETP.LT.OR P1, PT, R100, 0x41, P1 ;  /* 0x000000416400780c */ /* 0x000fe40000f21670 */
[----:B------:R-:W-:Y:S02]  /*13ea0*/  FSEL R70, R70, -INF , !P3 ;  /* 0xff80000046467808 */ /* 0x000fe40005800000 */
[----:B------:R-:W-:Y:S02]  /*13eb0*/  FSEL R58, R58, -INF , !P1 ;  /* 0xff8000003a3a7808 */ /* 0x000fe40004800000 */
[----:B------:R-:W-:Y:S02]  /*13ec0*/  ISETP.GT.AND P1, PT, R3, 0x41, !P6 ;  /* 0x000000410300780c */ /* 0x000fe40007724270 */
[----:B0-----:R-:W-:Y:S02]  /*13ed0*/  FMNMX.FTZ R4, R11, R4, !PT ;  /* 0x000000040b047209 */ /* 0x001fe40007810000 */
[----:B------:R-:W-:-:S02]  /*13ee0*/  ISETP.LT.OR P1, PT, R100, 0x42, P1 ;  /* 0x000000426400780c */ /* 0x000fc40000f21670 */
[----:B------:R-:W-:Y:S01]  /*13ef0*/  FMNMX.FTZ R11, R34, R7, !PT ;  /* 0x00000007220b7209 */ /* 0x000fe20007810000 */
[----:B------:R-:W-:Y:S01]  /*13f00*/  FMUL.FTZ R15, R4, R5 ;  /* 0x00000005040f7220 */ /* 0x000fe20000410000 */
[----:B------:R-:W-:Y:S02]  /*13f10*/  FSEL R92, R59, -INF , !P1 ;  /* 0xff8000003b5c7808 */ /* 0x000fe40004800000 */
[----:B------:R-:W-:Y:S02]  /*13f20*/  ISETP.GT.AND P1, PT, R3, 0x48, !P5 ;  /* 0x000000480300780c */ /* 0x000fe40006f24270 */
[----:B------:R-:W-:Y:S02]  /*13f30*/  FMNMX.FTZ R11, R78, R11, !PT ;  /* 0x0000000b4e0b7209 */ /* 0x000fe40007810000 */
[----:B------:R-:W-:Y:S02]  /*13f40*/  ISETP.LT.OR P1, PT, R100, 0x49, P1 ;  /* 0x000000496400780c */ /* 0x000fe40000f21670 */
[----:B------:R-:W-:-:S02]  /*13f50*/  FMNMX.FTZ R11, R38, R11, !PT ;  /* 0x0000000b260b7209 */ /* 0x000fc40007810000 */
[----:B------:R-:W-:Y:S02]  /*13f60*/  FSEL R62, R62, -INF , !P1 ;  /* 0xff8000003e3e7808 */ /* 0x000fe40004800000 */
[----:B------:R-:W-:Y:S02]  /*13f70*/  FSETP.NEU.FTZ.AND P1, PT, R4, -INF , PT ;  /* 0xff8000000400780b */ /* 0x000fe40003f3d000 */
[----:B------:R-:W-:Y:S02]  /*13f80*/  FMNMX.FTZ R11, R76, R11, !PT ;  /* 0x0000000b4c0b7209 */ /* 0x000fe40007810000 */
[----:B------:R-:W-:Y:S02]  /*13f90*/  FSEL R39, R15, RZ, P1 ;  /* 0x000000ff0f277208 */ /* 0x000fe40000800000 */
[----:B------:R-:W-:Y:S02]  /*13fa0*/  FMNMX.FTZ R15, R42, R11, !PT ;  /* 0x0000000b2a0f7209 */ /* 0x000fe40007810000 */
[----:B------:R-:W-:Y:S01]  /*13fb0*/  ISETP.NE.AND P5, PT, R85, RZ, PT ;  /* 0x000000ff5500720c */ /* 0x000fe20003fa5270 */
[--C-:B------:R-:W-:Y:S01]  /*13fc0*/  FFMA.FTZ R36, R36, R5, -R39.reuse ;  /* 0x0000000524247223 */ /* 0x100fe20000010827 */
[----:B------:R-:W-:Y:S01]  /*13fd0*/  FMNMX.FTZ R15, R74, R15, !PT ;  /* 0x0000000f4a0f7209 */ /* 0x000fe20007810000 */
[-CC-:B------:R-:W-:Y:S01]  /*13fe0*/  FFMA.FTZ R29, R32, R5.reuse, -R39.reuse ;  /* 0x00000005201d7223 */ /* 0x180fe20000010827 */
[----:B------:R-:W-:Y:S01]  /*13ff0*/  ISETP.GT.AND P1, PT, R3, 0x49, !P5 ;  /* 0x000000490300780c */ /* 0x000fe20006f24270 */
[--C-:B------:R-:W-:Y:S01]  /*14000*/  FFMA.FTZ R27, R0, R5, -R39.reuse ;  /* 0x00000005001b7223 */ /* 0x100fe20000010827 */
[----:B------:R-:W-:Y:S01]  /*14010*/  FMNMX.FTZ R15, R46, R15, !PT ;  /* 0x0000000f2e0f7209 */ /* 0x000fe20007810000 */
[-CC-:B------:R-:W-:Y:S01]  /*14020*/  FFMA.FTZ R31, R20, R5.reuse, -R39.reuse ;  /* 0x00000005141f7223 */ /* 0x180fe20000010827 */
[----:B------:R-:W-:Y:S01]  /*14030*/  ISETP.LT.OR P1, PT, R100, 0x4a, P1 ;  /* 0x0000004a6400780c */ /* 0x000fe20000f21670 */
[--C-:B------:R-:W-:Y:S01]  /*14040*/  FFMA.FTZ R156, R156, R5, -R39.reuse ;  /* 0x000000059c9c7223 */ /* 0x100fe20000010827 */
[----:B------:R-:W-:Y:S01]  /*14050*/  FMNMX.FTZ R15, R72, R15, !PT ;  /* 0x0000000f480f7209 */ /* 0x000fe20007810000 */
[-CC-:B------:R-:W-:Y:S01]  /*14060*/  FFMA.FTZ R104, R104, R5.reuse, -R39.reuse ;  /* 0x0000000568687223 */ /* 0x180fe20000010827 */
[----:B------:R-:W-:Y:S01]  /*14070*/  ISETP.NE.AND P6, PT, R61, RZ, PT ;  /* 0x000000ff3d00720c */ /* 0x000fe20003fc5270 */
[--C-:B------:R-:W-:Y:S01]  /*14080*/  FFMA.FTZ R37, R6, R5, -R39.reuse ;  /* 0x0000000506257223 */ /* 0x100fe20000010827 */
[----:B------:R-:W-:Y:S01]  /*14090*/  FMNMX.FTZ R21, R50, R15, !PT ;  /* 0x0000000f32157209 */ /* 0x000fe20007810000 */
[--C-:B------:R-:W-:Y:S01]  /*140a0*/  FFMA.FTZ R158, R98, R5, -R39.reuse ;  /* 0x00000005629e7223 */ /* 0x100fe20000010827 */
[----:B------:R-:W-:Y:S01]  /*140b0*/  FSEL R102, R63, -INF , !P1 ;  /* 0xff8000003f667808 */ /* 0x000fe20004800000 */
[----:B------:R-:W-:Y:S01]  /*140c0*/  MUFU.EX2 R156, R156 ;  /* 0x0000009c009c7308 */ /* 0x000fe20000000800 */
[----:B------:R-:W-:Y:S01]  /*140d0*/  FMNMX.FTZ R21, R84, R21, !PT ;  /* 0x0000001554157209 */ /* 0x000fe20007810000 */
[-CC-:B------:R-:W-:Y:S01]  /*140e0*/  FFMA.FTZ R96, R96, R5.reuse, -R39.reuse ;  /* 0x0000000560607223 */ /* 0x180fe20000010827 */
[----:B------:R-:W-:Y:S01]  /*140f0*/  ISETP.GT.AND P1, PT, R3, 0x50, !P6 ;  /* 0x000000500300780c */ /* 0x000fe20007724270 */
[--C-:B------:R-:W-:Y:S01]  /*14100*/  FFMA.FTZ R152, R94, R5, -R39.reuse ;  /* 0x000000055e987223 */ /* 0x100fe20000010827 */
[----:B------:R-:W-:Y:S01]  /*14110*/  FMNMX.FTZ R21, R54, R21, !PT ;  /* 0x0000001536157209 */ /* 0x000fe20007810000 */
[--C-:B------:R-:W-:Y:S01]  /*14120*/  FFMA.FTZ R90, R90, R5, -R39.reuse ;  /* 0x000000055a5a7223 */ /* 0x100fe20000010827 */
[----:B------:R-:W-:Y:S01]  /*14130*/  ISETP.LT.OR P1, PT, R100, 0x51, P1 ;  /* 0x000000516400780c */ /* 0x000fe20000f21670 */
[----:B------:R-:W0:Y:S01]  /*14140*/  MUFU.EX2 R7, R104 ;  /* 0x0000006800077308 */ /* 0x000e220000000800 */
[----:B------:R-:W-:Y:S01]  /*14150*/  FMNMX.FTZ R21, R88, R21, !PT ;  /* 0x0000001558157209 */ /* 0x000fe20007810000 */
[-CC-:B------:R-:W-:Y:S01]  /*14160*/  FFMA.FTZ R154, R86, R5.reuse, -R39.reuse ;  /* 0x00000005569a7223 */ /* 0x180fe20000010827 */
[----:B------:R-:W-:Y:S01]  /*14170*/  ISETP.NE.AND P5, PT, R65, RZ, PT ;  /* 0x000000ff4100720c */ /* 0x000fe20003fa5270 */
[--C-:B------:R-:W-:Y:S01]  /*14180*/  FFMA.FTZ R35, R10, R5, -R39.reuse ;  /* 0x000000050a237223 */ /* 0x100fe20000010827 */
[----:B------:R-:W-:Y:S01]  /*14190*/  FMNMX.FTZ R25, R58, R21, !PT ;  /* 0x000000153a197209 */ /* 0x000fe20007810000 */
[--C-:B------:R-:W-:Y:S01]  /*141a0*/  FFMA.FTZ R148, R40, R5, -R39.reuse ;  /* 0x0000000528947223 */ /* 0x100fe20000010827 */
[----:B------:R-:W-:Y:S01]  /*141b0*/  FSEL R66, R66, -INF , !P1 ;  /* 0xff80000042427808 */ /* 0x000fe20004800000 */
[----:B------:R1:W-:Y:S01]  /*141c0*/  MUFU.EX2 R21, R36 ;  /* 0x0000002400157308 */ /* 0x0003e20000000800 */
[----:B------:R-:W-:Y:S01]  /*141d0*/  FMNMX.FTZ R25, R92, R25, !PT ;  /* 0x000000195c197209 */ /* 0x000fe20007810000 */
[-CC-:B------:R-:W-:Y:S01]  /*141e0*/  FFMA.FTZ R33, R14, R5.reuse, -R39.reuse ;  /* 0x000000050e217223 */ /* 0x180fe20000010827 */
[----:B------:R-:W-:Y:S01]  /*141f0*/  ISETP.GT.AND P4, PT, R3, 0x59, !P5 ;  /* 0x000000590300780c */ /* 0x000fe20006f84270 */
[--C-:B------:R-:W-:Y:S01]  /*14200*/  FFMA.FTZ R150, R44, R5, -R39.reuse ;  /* 0x000000052c967223 */ /* 0x100fe20000010827 */
[----:B------:R-:W-:Y:S01]  /*14210*/  FMNMX.FTZ R25, R62, R25, !PT ;  /* 0x000000193e197209 */ /* 0x000fe20007810000 */
[----:B------:R-:W-:Y:S01]  /*14220*/  FFMA.FTZ R144, R48, R5, -R39 ;  /* 0x0000000530907223 */ /* 0x000fe20000010827 */
[----:B------:R-:W-:Y:S01]  /*14230*/  ISETP.LT.OR P4, PT, R100, 0x5a, P4 ;  /* 0x0000005a6400780c */ /* 0x000fe20002781670 */
[----:B------:R-:W2:Y:S01]  /*14240*/  MUFU.EX2 R158, R158 ;  /* 0x0000009e009e7308 */ /* 0x000ea20000000800 */
[----:B------:R-:W-:Y:S01]  /*14250*/  FMNMX.FTZ R25, R102, R25, !PT ;  /* 0x0000001966197209 */ /* 0x000fe20007810000 */
[----:B0-----:R-:W-:Y:S01]  /*14260*/  FADD.FTZ R43, R156, R7 ;  /* 0x000000079c2b7221 */ /* 0x001fe20000010000 */
[----:B-1----:R-:W-:Y:S01]  /*14270*/  FSEL R36, R67, -INF , !P2 ;  /* 0xff80000043247808 */ /* 0x002fe20005000000 */
[--C-:B------:R-:W-:Y:S01]  /*14280*/  FFMA.FTZ R146, R52, R5, -R39.reuse ;  /* 0x0000000534927223 */ /* 0x100fe20000010827 */
[----:B------:R-:W-:Y:S01]  /*14290*/  FMNMX.FTZ R3, R66, R25, !PT ;  /* 0x0000001942037209 */ /* 0x000fe20007810000 */
[--C-:B------:R-:W-:Y:S01]  /*142a0*/  FFMA.FTZ R140, R56, R5, -R39.reuse ;  /* 0x00000005388c7223 */ /* 0x100fe20000010827 */
[----:B------:R-:W-:Y:S01]  /*142b0*/  FSEL R32, R71, -INF , !P4 ;  /* 0xff80000047207808 */ /* 0x000fe20006000000 */
[----:B------:R-:W0:Y:S01]  /*142c0*/  MUFU.EX2 R11, R96 ;  /* 0x00000060000b7308 */ /* 0x000e220000000800 */
[----:B------:R-:W-:Y:S01]  /*142d0*/  FMNMX.FTZ R3, R36, R3, !PT ;  /* 0x0000000324037209 */ /* 0x000fe20007810000 */
[-CC-:B------:R-:W-:Y:S01]  /*142e0*/  FFMA.FTZ R136, R64, R5.reuse, -R39.reuse ;  /* 0x0000000540887223 */ /* 0x180fe20000010827 */
[----:B------:R-:W-:Y:S01]  /*142f0*/  FFMA.FTZ R138, R68, R5, -R39 ;  /* 0x00000005448a7223 */ /* 0x000fe20000010827 */
[----:B------:R-:W-:-:S02]  /*14300*/  ISETP.NE.AND P5, PT, R200, 0x1, PT ;  /* 0x00000001c800780c */ /* 0x000fc40003fa5270 */
[----:B------:R-:W-:Y:S02]  /*14310*/  FMNMX.FTZ R3, R70, R3, !PT ;  /* 0x0000000346037209 */ /* 0x000fe40007810000 */
[----:B------:R-:W1:Y:S01]  /*14320*/  MUFU.EX2 R152, R152 ;  /* 0x0000009800987308 */ /* 0x000e620000000800 */
[----:B------:R-:W-:Y:S02]  /*14330*/  F2FP.F16.F32.PACK_AB R156, R7, R156 ;  /* 0x0000009c079c723e */ /* 0x000fe400000000ff */
[----:B------:R-:W-:-:S05]  /*14340*/  FMNMX.FTZ R3, R32, R3, !PT ;  /* 0x0000000320037209 */ /* 0x000fca0007810000 */
[----:B------:R-:W3:Y:S01]  /*14350*/  SHFL.BFLY PT, R0, R3, 0x2, 0x1f ;  /* 0x0c401f0003007f89 */ /* 0x000ee200000e0000 */
[----:B------:R-:W4:Y:S01]  /*14360*/  MUFU.EX2 R15, R90 ;  /* 0x0000005a000f7308 */ /* 0x000f220000000800 */
[----:B------:R-:W4:Y:S07]  /*14370*/  @P5 LDC R49, c[0x0][0x450] ;  /* 0x00011400ff315b82 */ /* 0x000f2e0000000800 */
[----:B------:R2:W-:Y:S08]  /*14380*/  MUFU.EX2 R25, R29 ;  /* 0x0000001d00197308 */ /* 0x0005f00000000800 */
[----:B------:R-:W4:Y:S01]  /*14390*/  MUFU.EX2 R154, R154 ;  /* 0x0000009a009a7308 */ /* 0x000f220000000800 */
[----:B--2---:R-:W-:Y:S01]  /*143a0*/  FFMA.FTZ R29, R28, R5, -R39 ;  /* 0x000000051c1d7223 */ /* 0x004fe20000010827 */
[----:B------:R-:W-:Y:S01]  /*143b0*/  FADD.FTZ R28, R158, R43 ;  /* 0x0000002b9e1c7221 */ /* 0x000fe20000010000 */
[----:B0-----:R-:W-:-:S03]  /*143c0*/  F2FP.F16.F32.PACK_AB R158, R11, R158 ;  /* 0x0000009e0b9e723e */ /* 0x001fc600000000ff */
[----:B------:R-:W-:Y:S01]  /*143d0*/  FADD.FTZ R43, R11, R28 ;  /* 0x0000001c0b2b7221 */ /* 0x000fe20000010000 */
[----:B---3--:R-:W-:Y:S01]  /*143e0*/  FMNMX.FTZ R20, R3, R0, !PT ;  /* 0x0000000003147209 */ /* 0x008fe20007810000 */
[----:B------:R-:W0:Y:S01]  /*143f0*/  MUFU.EX2 R148, R148 ;  /* 0x0000009400947308 */ /* 0x000e220000000800 */
[-CC-:B------:R-:W-:Y:S01]  /*14400*/  FFMA.FTZ R0, R60, R5.reuse, -R39.reuse ;  /* 0x000000053c007223 */ /* 0x180fe20000010827 */
[----:B------:R-:W-:Y:S02]  /*14410*/  FFMA.FTZ R39, R24, R5, -R39 ;  /* 0x0000000518277223 */ /* 0x000fe40000010827 */
[----:B------:R-:W2:Y:S04]  /*14420*/  SHFL.BFLY PT, R3, R20, 0x1, 0x1f ;  /* 0x0c201f0014037f89 */ /* 0x000ea800000e0000 */
[----:B------:R-:W-:Y:S08]  /*14430*/  MUFU.EX2 R150, R150 ;  /* 0x0000009600967308 */ /* 0x000ff00000000800 */
[----:B------:R-:W-:Y:S08]  /*14440*/  MUFU.EX2 R27, R27 ;  /* 0x0000001b001b7308 */ /* 0x000ff00000000800 */
[----:B------:R-:W-:Y:S01]  /*14450*/  MUFU.EX2 R144, R144 ;  /* 0x0000009000907308 */ /* 0x000fe20000000800 */
[----:B--2---:R-:W-:-:S04]  /*14460*/  FMNMX.FTZ R3, R20, R3, !PT ;  /* 0x0000000314037209 */ /* 0x004fc80007810000 */
[C---:B------:R-:W-:Y:S01]  /*14470*/  FSETP.NEU.FTZ.AND P1, PT, R3.reuse, -INF , PT ;  /* 0xff8000000300780b */ /* 0x040fe20003f3d000 */
[----:B------:R-:W-:Y:S02]  /*14480*/  FMUL.FTZ R6, R3, R5 ;  /* 0x0000000503067220 */ /* 0x000fe40000410000 */
[----:B------:R-:W-:Y:S03]  /*14490*/  MUFU.EX2 R29, R29 ;  /* 0x0000001d001d7308 */ /* 0x000fe60000000800 */
[----:B------:R-:W-:-:S05]  /*144a0*/  FSEL R41, R6, RZ, P1 ;  /* 0x000000ff06297208 */ /* 0x000fca0000800000 */
[----:B------:R-:W-:Y:S01]  /*144b0*/  MUFU.EX2 R146, R146 ;  /* 0x0000009200927308 */ /* 0x000fe20000000800 */
[-CC-:B------:R-:W-:Y:S01]  /*144c0*/  FFMA.FTZ R157, R26, R5.reuse, -R41.reuse ;  /* 0x000000051a9d7223 */ /* 0x180fe20000010829 */
[-CC-:B------:R-:W-:Y:S01]  /*144d0*/  FFMA.FTZ R6, R82, R5.reuse, -R41.reuse ;  /* 0x0000000552067223 */ /* 0x180fe20000010829 */
[-CC-:B------:R-:W-:Y:S01]  /*144e0*/  FFMA.FTZ R159, R30, R5.reuse, -R41.reuse ;  /* 0x000000051e9f7223 */ /* 0x180fe20000010829 */
[-CC-:B------:R-:W-:Y:S01]  /*144f0*/  FFMA.FTZ R10, R80, R5.reuse, -R41.reuse ;  /* 0x00000005500a7223 */ /* 0x180fe20000010829 */
[-CC-:B------:R-:W-:Y:S01]  /*14500*/  FFMA.FTZ R153, R34, R5.reuse, -R41.reuse ;  /* 0x0000000522997223 */ /* 0x180fe20000010829 */
[-CC-:B------:R-:W-:Y:S01]  /*14510*/  FFMA.FTZ R14, R78, R5.reuse, -R41.reuse ;  /* 0x000000054e0e7223 */ /* 0x180fe20000010829 */
[-C--:B------:R-:W-:Y:S01]  /*14520*/  FFMA.FTZ R155, R38, R5.reuse, -R41 ;  /* 0x00000005269b7223 */ /* 0x080fe20000010829 */
[----:B------:R-:W-:Y:S01]  /*14530*/  MUFU.EX2 R157, R157 ;  /* 0x0000009d009d7308 */ /* 0x000fe20000000800 */
[----:B-1----:R-:W-:Y:S01]  /*14540*/  FADD.FTZ R30, R152, R43 ;  /* 0x0000002b981e7221 */ /* 0x002fe20000010000 */
[-CC-:B------:R-:W-:Y:S01]  /*14550*/  FFMA.FTZ R20, R76, R5.reuse, -R41.reuse ;  /* 0x000000054c147223 */ /* 0x180fe20000010829 */
[-CC-:B------:R-:W-:Y:S01]  /*14560*/  FFMA.FTZ R149, R42, R5.reuse, -R41.reuse ;  /* 0x000000052a957223 */ /* 0x180fe20000010829 */
[-CC-:B------:R-:W-:Y:S01]  /*14570*/  FFMA.FTZ R24, R74, R5.reuse, -R41.reuse ;  /* 0x000000054a187223 */ /* 0x180fe20000010829 */
[----:B----4-:R-:W-:Y:S01]  /*14580*/  FADD.FTZ R45, R15, R30 ;  /* 0x0000001e0f2d7221 */ /* 0x010fe20000010000 */
[-CC-:B------:R-:W-:Y:S01]  /*14590*/  FFMA.FTZ R151, R46, R5.reuse, -R41.reuse ;  /* 0x000000052e977223 */ /* 0x180fe20000010829 */
[-C--:B------:R-:W-:Y:S01]  /*145a0*/  FFMA.FTZ R26, R72, R5.reuse, -R41 ;  /* 0x00000005481a7223 */ /* 0x080fe20000010829 */
[----:B------:R-:W1:Y:S01]  /*145b0*/  MUFU.EX2 R6, R6 ;  /* 0x0000000600067308 */ /* 0x000e620000000800 */
[----:B------:R-:W-:Y:S01]  /*145c0*/  FADD.FTZ R30, R154, R45 ;  /* 0x0000002d9a1e7221 */ /* 0x000fe20000010000 */
[-CC-:B------:R-:W-:Y:S01]  /*145d0*/  FFMA.FTZ R50, R50, R5.reuse, -R41.reuse ;  /* 0x0000000532327223 */ /* 0x180fe20000010829 */
[-CC-:B------:R-:W-:Y:S01]  /*145e0*/  FFMA.FTZ R84, R84, R5.reuse, -R41.reuse ;  /* 0x0000000554547223 */ /* 0x180fe20000010829 */
[-CC-:B------:R-:W-:Y:S01]  /*145f0*/  FFMA.FTZ R54, R54, R5.reuse, -R41.reuse ;  /* 0x0000000536367223 */ /* 0x180fe20000010829 */
[----:B------:R-:W-:Y:S01]  /*14600*/  FADD.FTZ R45, R21, R30 ;  /* 0x0000001e152d7221 */ /* 0x000fe20000010000 */
[----:B------:R-:W2:Y:S01]  /*14610*/  @P5 LDC R34, c[0x0][0x44c] ;  /* 0x00011300ff225b82 */ /* 0x000ea20000000800 */
[-C--:B------:R-:W-:Y:S01]  /*14620*/  FFMA.FTZ R88, R88, R5.reuse, -R41 ;  /* 0x0000000558587223 */ /* 0x080fe20000010829 */
[----:B------:R-:W3:Y:S01]  /*14630*/  MUFU.EX2 R159, R159 ;  /* 0x0000009f009f7308 */ /* 0x000ee20000000800 */
[----:B0-----:R-:W-:Y:S01]  /*14640*/  FADD.FTZ R30, R148, R45 ;  /* 0x0000002d941e7221 */ /* 0x001fe20000010000 */
[-CC-:B------:R-:W-:Y:S01]  /*14650*/  FFMA.FTZ R58, R58, R5.reuse, -R41.reuse ;  /* 0x000000053a3a7223 */ /* 0x180fe20000010829 */
[-CC-:B------:R-:W-:Y:S01]  /*14660*/  FFMA.FTZ R92, R92, R5.reuse, -R41.reuse ;  /* 0x000000055c5c7223 */ /* 0x180fe20000010829 */
[-CC-:B------:R-:W-:Y:S01]  /*14670*/  FFMA.FTZ R62, R62, R5.reuse, -R41.reuse ;  /* 0x000000053e3e7223 */ /* 0x180fe20000010829 */
[----:B------:R-:W-:Y:S01]  /*14680*/  FADD.FTZ R45, R25, R30 ;  /* 0x0000001e192d7221 */ /* 0x000fe20000010000 */
[-CC-:B------:R-:W-:Y:S01]  /*14690*/  FFMA.FTZ R102, R102, R5.reuse, -R41.reuse ;  /* 0x0000000566667223 */ /* 0x180fe20000010829 */
[-C--:B------:R-:W-:Y:S01]  /*146a0*/  FFMA.FTZ R66, R66, R5.reuse, -R41 ;  /* 0x0000000542427223 */ /* 0x080fe20000010829 */
[----:B------:R-:W0:Y:S01]  /*146b0*/  MUFU.EX2 R10, R10 ;  /* 0x0000000a000a7308 */ /* 0x000e220000000800 */
[----:B-1----:R-:W-:Y:S01]  /*146c0*/  FADD.FTZ R28, R157, R6 ;  /* 0x000000069d1c7221 */ /* 0x002fe20000010000 */
[----:B------:R-:W-:Y:S01]  /*146d0*/  FADD.FTZ R30, R150, R45 ;  /* 0x0000002d961e7221 */ /* 0x000fe20000010000 */
[-CC-:B------:R-:W-:Y:S01]  /*146e0*/  FFMA.FTZ R36, R36, R5.reuse, -R41.reuse ;  /* 0x0000000524247223 */ /* 0x180fe20000010829 */
[-CC-:B------:R-:W-:Y:S01]  /*146f0*/  FFMA.FTZ R70, R70, R5.reuse, -R41.reuse ;  /* 0x0000000546467223 */ /* 0x180fe20000010829 */
[----:B------:R-:W-:Y:S01]  /*14700*/  FFMA.FTZ R32, R32, R5, -R41 ;  /* 0x0000000520207223 */ /* 0x000fe20000010829 */
[----:B------:R-:W-:Y:S01]  /*14710*/  FADD.FTZ R45, R27, R30 ;  /* 0x0000001e1b2d7221 */ /* 0x000fe20000010000 */
[----:B------:R-:W-:Y:S01]  /*14720*/  F2FP.F16.F32.PACK_AB R157, R6, R157 ;  /* 0x0000009d069d723e */ /* 0x000fe200000000ff */
[----:B------:R-:W1:Y:S01]  /*14730*/  MUFU.EX2 R153, R153 ;  /* 0x0000009900997308 */ /* 0x000e620000000800 */
[----:B---3--:R-:W-:Y:S01]  /*14740*/  FADD.FTZ R43, R159, R28 ;  /* 0x0000001c9f2b7221 */ /* 0x008fe20000010000 */
[----:B------:R-:W-:Y:S01]  /*14750*/  FADD.FTZ R30, R144, R45 ;  /* 0x0000002d901e7221 */ /* 0x000fe20000010000 */
[----:B------:R-:W-:-:S02]  /*14760*/  F2FP.F16.F32.PACK_AB R152, R15, R152 ;  /* 0x000000980f98723e */ /* 0x000fc400000000ff */
[----:B------:R-:W-:Y:S01]  /*14770*/  F2FP.F16.F32.PACK_AB R154, R21, R154 ;  /* 0x0000009a159a723e */ /* 0x000fe200000000ff */
[----:B--2---:R-:W-:Y:S01]  /*14780*/  @P5 IMAD.HI.U32 R34, R187, R34, RZ ;  /* 0x00000022bb225227 */ /* 0x004fe200078e00ff */
[----:B------:R-:W-:Y:S01]  /*14790*/  F2FP.F16.F32.PACK_AB R148, R25, R148 ;  /* 0x000000941994723e */ /* 0x000fe200000000ff */
[----:B------:R-:W2:Y:S02]  /*147a0*/  MUFU.EX2 R14, R14 ;  /* 0x0000000e000e7308 */ /* 0x000ea40000000800 */
[C---:B0-----:R-:W-:Y:S01]  /*147b0*/  FADD.FTZ R28, R10.reuse, R43 ;  /* 0x0000002b0a1c7221 */ /* 0x041fe20000010000 */
[----:B------:R-:W-:Y:S01]  /*147c0*/  F2FP.F16.F32.PACK_AB R159, R10, R159 ;  /* 0x0000009f0a9f723e */ /* 0x000fe200000000ff */
[----:B------:R-:W-:Y:S01]  /*147d0*/  VIADD R10, R2, 0xfffffffe ;  /* 0xfffffffe020a7836 */ /* 0x000fe20000000000 */
[----:B------:R-:W-:Y:S02]  /*147e0*/  @P5 SHF.R.U32.HI R47, RZ, R49, R34 ;  /* 0x00000031ff2f5219 */ /* 0x000fe40000011622 */
[----:B------:R-:W-:Y:S01]  /*147f0*/  ISETP.GE.AND P5, PT, R13, 0x1, PT ;  /* 0x000000010d00780c */ /* 0x000fe20003fa6270 */
[----:B------:R-:W0:Y:S01]  /*14800*/  MUFU.EX2 R155, R155 ;  /* 0x0000009b009b7308 */ /* 0x000e220000000800 */
[----:B-1----:R-:W-:Y:S01]  /*14810*/  FADD.FTZ R43, R153, R28 ;  /* 0x0000001c992b7221 */ /* 0x002fe20000010000 */
[----:B------:R-:W-:-:S02]  /*14820*/  IADD3 R45, R142, R47, RZ ;  /* 0x0000002f8e2d7210 */ /* 0x000fc40007ffe0ff */
[----:B------:R-:W-:Y:S02]  /*14830*/  F2FP.F16.F32.PACK_AB R150, R27, R150 ;  /* 0x000000961b96723e */ /* 0x000fe400000000ff */
[----:B------:R-:W-:Y:S01]  /*14840*/  F2FP.F16.F32.PACK_AB R144, R29, R144 ;  /* 0x000000901d90723e */ /* 0x000fe200000000ff */
[----:B------:R-:W-:Y:S01]  /*14850*/  IMAD.IADD R12, R45, 0x1, R12 ;  /* 0x000000012d0c7824 */ /* 0x000fe200078e020c */
[----:B------:R-:W1:Y:S01]  /*14860*/  MUFU.EX2 R20, R20 ;  /* 0x0000001400147308 */ /* 0x000e620000000800 */
[C---:B--2---:R-:W-:Y:S01]  /*14870*/  FADD.FTZ R28, R14.reuse, R43 ;  /* 0x0000002b0e1c7221 */ /* 0x044fe20000010000 */
[----:B------:R-:W-:-:S06]  /*14880*/  F2FP.F16.F32.PACK_AB R153, R14, R153 ;  /* 0x000000990e99723e */ /* 0x000fcc00000000ff */
[----:B------:R-:W2:Y:S01]  /*14890*/  MUFU.EX2 R149, R149 ;  /* 0x0000009500957308 */ /* 0x000ea20000000800 */
[----:B0-----:R-:W-:-:S07]  /*148a0*/  FADD.FTZ R43, R155, R28 ;  /* 0x0000001c9b2b7221 */ /* 0x001fce0000010000 */
[----:B------:R-:W0:Y:S01]  /*148b0*/  MUFU.EX2 R24, R24 ;  /* 0x0000001800187308 */ /* 0x000e220000000800 */
[C---:B-1----:R-:W-:Y:S01]  /*148c0*/  FADD.FTZ R28, R20.reuse, R43 ;  /* 0x0000002b141c7221 */ /* 0x042fe20000010000 */
[----:B------:R-:W-:-:S06]  /*148d0*/  F2FP.F16.F32.PACK_AB R155, R20, R155 ;  /* 0x0000009b149b723e */ /* 0x000fcc00000000ff */
[----:B------:R-:W1:Y:S01]  /*148e0*/  MUFU.EX2 R151, R151 ;  /* 0x0000009700977308 */ /* 0x000e620000000800 */
[----:B--2---:R-:W-:-:S07]  /*148f0*/  FADD.FTZ R43, R149, R28 ;  /* 0x0000001c952b7221 */ /* 0x004fce0000010000 */
[----:B------:R-:W2:Y:S01]  /*14900*/  MUFU.EX2 R26, R26 ;  /* 0x0000001a001a7308 */ /* 0x000ea20000000800 */
[C---:B0-----:R-:W-:Y:S01]  /*14910*/  FADD.FTZ R28, R24.reuse, R43 ;  /* 0x0000002b181c7221 */ /* 0x041fe20000010000 */
[----:B------:R-:W-:Y:S01]  /*14920*/  FADD.FTZ R43, R29, R30 ;  /* 0x0000001e1d2b7221 */ /* 0x000fe20000010000 */
[----:B------:R-:W-:-:S05]  /*14930*/  F2FP.F16.F32.PACK_AB R149, R24, R149 ;  /* 0x000000951895723e */ /* 0x000fca00000000ff */
[----:B------:R-:W0:Y:S01]  /*14940*/  MUFU.EX2 R31, R31 ;  /* 0x0000001f001f7308 */ /* 0x000e220000000800 */
[----:B-1----:R-:W-:Y:S01]  /*14950*/  FADD.FTZ R41, R151, R28 ;  /* 0x0000001c97297221 */ /* 0x002fe20000010000 */
[----:B------:R-:W-:-:S06]  /*14960*/  FADD.FTZ R28, R146, R43 ;  /* 0x0000002b921c7221 */ /* 0x000fcc0000010000 */
        /* <DEDUP_REMOVED lines=26> */
[----:B-----5:R-:W2:Y:S01]  /*14b10*/  MUFU.EX2 R141, R92 ;  /* 0x0000005c008d7308 */ /* 0x020ea20000000800 */
        /* <DEDUP_REMOVED lines=17> */
[----:B-1----:R-:W-:-:S07]  /*14c30*/  FADD.FTZ R0, R66, R11 ;  /* 0x0000000b42007221 */ /* 0x002fce0000010000 */
[----:B------:R-:W1:Y:S01]  /*14c40*/  MUFU.EX2 R139, R32 ;  /* 0x00000020008b7308 */ /* 0x000e620000000800 */
[C---:B--2---:R-:W-:Y:S01]  /*14c50*/  FADD.FTZ R11, R137.reuse, R0 ;  /* 0x00000000890b7221 */ /* 0x044fe20000010000 */
[----:B------:R-:W-:-:S06]  /*14c60*/  F2FP.F16.F32.PACK_AB R137, R137, R66 ;  /* 0x000000428989723e */ /* 0x000fcc00000000ff */
[----:B------:R-:W2:Y:S01]  /*14c70*/  MUFU.EX2 R39, R39 ;  /* 0x0000002700277308 */ /* 0x000ea20000000800 */
[----:B0-----:R-:W-:-:S04]  /*14c80*/  FADD.FTZ R6, R70, R11 ;  /* 0x0000000b46067221 */ /* 0x001fc80000010000 */
[C---:B-1----:R-:W-:Y:S01]  /*14c90*/  FADD.FTZ R6, R139.reuse, R6 ;  /* 0x000000068b067221 */ /* 0x042fe20000010000 */
[----:B------:R-:W-:Y:S01]  /*14ca0*/  F2FP.F16.F32.PACK_AB R139, R139, R70 ;  /* 0x000000468b8b723e */ /* 0x000fe200000000ff */
[C---:B--2---:R-:W-:Y:S01]  /*14cb0*/  FADD.FTZ R7, R39.reuse, R28 ;  /* 0x0000001c27077221 */ /* 0x044fe20000010000 */
[----:B------:R-:W-:Y:S01]  /*14cc0*/  F2FP.F16.F32.PACK_AB R138, R39, R138 ;  /* 0x0000008a278a723e */ /* 0x000fe200000000ff */
[----:B------:R-:W-:Y:S06]  /*14cd0*/  @!P5 BRA `(.L_x_1771) ;  /* 0x000000000048d947 */ /* 0x000fec0003800000 */
        /* <DEDUP_REMOVED lines=11> */
.L_x_1773:
[----:B------:R-:W-:-:S13]  /*14d90*/  ISETP.NE.AND P1, PT, R13, 0x1, PT ;  /* 0x000000010d00780c */ /* 0x000fda0003f25270 */
[----:B------:R-:W0:Y:S02]  /*14da0*/  @P1 LDC.64 R14, c[0x0][0x9e8] ;  /* 0x00027a00ff0e1b82 */ /* 0x000e240000000a00 */
[----:B0-----:R-:W-:-:S05]  /*14db0*/  @P1 IMAD.HI.U32 R2, R0, R14, RZ ;  /* 0x0000000e00021227 */ /* 0x001fca00078e00ff */
[----:B------:R-:W-:-:S07]  /*14dc0*/  @P1 SHF.R.U32.HI R0, RZ, R15, R2 ;  /* 0x0000000fff001219 */ /* 0x000fce0000011602 */
.L_x_1774:
[----:B------:R-:W-:Y:S05]  /*14dd0*/  BSYNC B0 ;  /* 0x0000000000007941 */ /* 0x000fea0003800000 */
.L_x_1772:
[----:B------:R-:W-:-:S05]  /*14de0*/  IMAD R13, R0, R13, R13 ;  /* 0x0000000d000d7224 */ /* 0x000fca00078e020d */
[----:B------:R-:W-:-:S07]  /*14df0*/  VIMNMX R12, R12, R13, PT ;  /* 0x0000000d0c0c7248 */ /* 0x000fce0003fe0100 */
.L_x_1771:
[----:B------:R-:W-:Y:S01]  /*14e00*/  IMAD.HI R12, R12, 0x2aaaaaab, RZ ;  /* 0x2aaaaaab0c0c7827 */ /* 0x000fe200078e02ff */
[----:B------:R-:W-:Y:S01]  /*14e10*/  ULDC UR39, c[0x0][0x9e4] ;  /* 0x0002790000277ab9 */ /* 0x000fe20000000800 */
[----:B------:R-:W-:Y:S01]  /*14e20*/  ULDC UR38, c[0x0][0x9e4] ;  /* 0x0002790000267ab9 */ /* 0x000fe20000000800 */
[----:B------:R-:W-:Y:S01]  /*14e30*/  ULDC UR50, c[0x0][0x9dc] ;  /* 0x0002770000327ab9 */ /* 0x000fe20000000800 */
[----:B------:R-:W-:Y:S01]  /*14e40*/  ULDC UR42, c[0x0][0x9dc] ;  /* 0x00027700002a7ab9 */ /* 0x000fe20000000800 */
[----:B------:R-:W-:Y:S01]  /*14e50*/  SHF.R.U32.HI R11, RZ, 0x1f, R12 ;  /* 0x0000001fff0b7819 */ /* 0x000fe2000001160c */
[----:B------:R-:W-:Y:S01]  /*14e60*/  ULDC UR43, c[0x0][0x988] ;  /* 0x00026200002b7ab9 */ /* 0x000fe20000000800 */
[----:B------:R-:W-:Y:S01]  /*14e70*/  ULDC UR47, c[0x0][0x988] ;  /* 0x00026200002f7ab9 */ /* 0x000fe20000000800 */
[----:B------:R-:W-:Y:S01]  /*14e80*/  ULDC UR46, c[0x0][0x988] ;  /* 0x00026200002e7ab9 */ /* 0x000fe20000000800 */
[----:B------:R-:W-:Y:S01]  /*14e90*/  LEA.HI.SX32 R12, R12, R11, 0x1c ;  /* 0x0000000b0c0c7211 */ /* 0x000fe200078fe2ff */
[----:B------:R-:W-:Y:S01]  /*14ea0*/  ULDC UR54, c[0x0][0x9e0] ;  /* 0x0002780000367ab9 */ /* 0x000fe20000000800 */
[----:B------:R-:W-:Y:S01]  /*14eb0*/  ULDC UR51, c[0x0][0x9e0] ;  /* 0x0002780000337ab9 */ /* 0x000fe20000000800 */
[----:B------:R-:W-:Y:S01]  /*14ec0*/  BSSY B1, `(.L_x_1775) ;  /* 0x0000352000017945 */ /* 0x000fe20003800000 */
[----:B------:R-:W-:Y:S01]  /*14ed0*/  VIMNMX R11, R189, R12, !PT ;  /* 0x0000000cbd0b7248 */ /* 0x000fe20007fe0100 */
[----:B------:R-:W-:Y:S01]  /*14ee0*/  IMAD.MOV.U32 R0, RZ, RZ, 0x3f800000 ;  /* 0x3f800000ff007424 */ /* 0x000fe200078e00ff */
[----:B------:R-:W-:-:S02]  /*14ef0*/  MOV R2, 0x3f800000 ;  /* 0x3f80000000027802 */ /* 0x000fc40000000f00 */
[----:B------:R-:W-:Y:S02]  /*14f00*/  CS2R R86, SRZ ;  /* 0x0000000000567805 */ /* 0x000fe4000001ff00 */
[----:B------:R-:W-:Y:S02]  /*14f10*/  ISETP.GE.AND P1, PT, R10, R11, PT ;  /* 0x0000000b0a00720c */ /* 0x000fe40003f26270 */
        /* <DEDUP_REMOVED lines=31> */
[----:B------:R-:W-:Y:S06]  /*15110*/  @!P1 BRA `(.L_x_1776) ;  /* 0x0000003000b09947 */ /* 0x000fec0003800000 */
[----:B------:R-:W-:Y:S01]  /*15120*/  BSSY B0, `(.L_x_1777) ;  /* 0x0000327000007945 */ /* 0x000fe20003800000 */
[----:B------:R-:W-:Y:S02]  /*15130*/  IMAD.MOV.U32 R2, RZ, RZ, 0x3f800000 ;  /* 0x3f800000ff027424 */ /* 0x000fe400078e00ff */
[----:B------:R-:W-:-:S07]  /*15140*/  IMAD.MOV.U32 R87, RZ, RZ, RZ ;  /* 0x000000ffff577224 */ /* 0x000fce00078e00ff */
.L_x_1798:
[----:B------:R-:W-:-:S05]  /*15150*/  VIADD R20, R160, 0x1 ;  /* 0x00000001a0147836 */ /* 0x000fca0000000000 */
[----:B------:R-:W-:-:S04]  /*15160*/  ISETP.NE.AND P1, PT, R20, 0x2, PT ;  /* 0x000000021400780c */ /* 0x000fc80003f25270 */
[----:B------:R-:W-:Y:S02]  /*15170*/  SEL R12, RZ, 0x1, P1 ;  /* 0x00000001ff0c7807 */ /* 0x000fe40000800000 */
[----:B------:R-:W-:Y:S02]  /*15180*/  SEL R20, R20, RZ, P1 ;  /* 0x000000ff14147207 */ /* 0x000fe40000800000 */
[----:B------:R-:W-:Y:S01]  /*15190*/  LOP3.LUT R21, R163, R12, RZ, 0x3c, !PT ;  /* 0x0000000ca3157212 */ /* 0x000fe200078e3cff */
[----:B------:R-:W-:Y:S06]  /*151a0*/  @!P0 BRA `(.L_x_1778) ;  /* 0x0000000000048947 */ /* 0x000fec0003800000 */
[----:B------:R-:W-:Y:S01]  /*151b0*/  BPT.TRAP 0x1 ;  /* 0x000000040000795c */ /* 0x000fe20000300000 */
.L_x_1778:
[----:B------:R-:W-:Y:S02]  /*151c0*/  LEA R5, R20, R18, 0x3 ;  /* 0x0000001214057211 */ /* 0x000fe400078e18ff */
[----:B------:R-:W-:-:S04]  /*151d0*/  SHF.L.U32 R14, R21, 0x1f, RZ ;  /* 0x0000001f150e7819 */ /* 0x000fc800000006ff */
[----:B------:R0:W1:Y:S01]  /*151e0*/  SYNCS.PHASECHK.TRANS64.TRYWAIT P1, [R5+URZ+0x2a830], R14 ;  /* 0x02a8300e050075a7 */ /* 0x000062000802017f */
[----:B------:R-:W-:Y:S05]  /*151f0*/  @!P0 BRA `(.L_x_1779) ;  /* 0x0000000000048947 */ /* 0x000fea0003800000 */
[----:B------:R-:W-:Y:S01]  /*15200*/  BPT.TRAP 0x1 ;  /* 0x000000040000795c */ /* 0x000fe20000300000 */
.L_x_1779:
[----:B------:R-:W-:Y:S01]  /*15210*/  BSSY B2, `(.L_x_1780) ;  /* 0x0000006000027945 */ /* 0x000fe20003800000 */
[----:B------:R-:W-:Y:S02]  /*15220*/  IMAD R12, R20, 0x900, R8 ;  /* 0x00000900140c7824 */ /* 0x000fe400078e0208 */
[----:B------:R-:W-:Y:S01]  /*15230*/  IMAD.MOV.U32 R13, RZ, RZ, 0x40000040 ;  /* 0x40000040ff0d7424 */ /* 0x000fe200078e00ff */
[----:B-1----:R-:W-:Y:S06]  /*15240*/  @P1 BRA `(.L_x_1781) ;  /* 0x0000000000081947 */ /* 0x002fec0003800000 */
[----:B------:R-:W1:Y:S02]  /*15250*/  SYNCS.PHASECHK.TRANS64.TRYWAIT P1, [R5+URZ+0x2a830], R14 ;  /* 0x02a8300e050075a7 */ /* 0x000e64000802017f */
[----:B-1----:R-:W-:Y:S05]  /*15260*/  @!P1 BRA `(.L_x_1782) ;  /* 0x0000013800949947 */ /* 0x002fea0003800000 */
.L_x_1781:
[----:B------:R-:W-:Y:S05]  /*15270*/  BSYNC B2 ;  /* 0x0000000000027941 */ /* 0x000fea0003800000 */
.L_x_1780:
[----:B------:R-:W2:Y:S04]  /*15280*/  LDL.64 R88, [R1+0x28] ;  /* 0x0000280001587983 */ /* 0x000ea80000100a00 */
[----:B------:R-:W3:Y:S04]  /*15290*/  LDL.64 R226, [R1+0x20] ;  /* 0x0000200001e27983 */ /* 0x000ee80000100a00 */
[----:B------:R-:W4:Y:S01]  /*152a0*/  LDL.64 R210, [R1+0x18] ;  /* 0x0000180001d27983 */ /* 0x000f220000100a00 */
[C---:B------:R-:W-:Y:S02]  /*152b0*/  R2UR UR6, R12.reuse ;  /* 0x000000000c0672ca */ /* 0x040fe400000e0000 */
[----:B------:R-:W-:Y:S01]  /*152c0*/  R2UR UR7, R13 ;  /* 0x000000000d0772ca */ /* 0x000fe200000e0000 */
[----:B------:R0:W-:Y:S04]  /*152d0*/  STL.64 [R1+0x48], R4 ;  /* 0x0000480401007387 */ /* 0x0001e80000100a00 */
[----:B01----:R-:W4:Y:S01]  /*152e0*/  LDL.64 R4, [R1+0x10] ;  /* 0x0000100001047983 */ /* 0x003f220000100a00 */
[----:B------:R-:W-:-:S02]  /*152f0*/  VIADD R14, R12, 0x2 ;  /* 0x000000020c0e7836 */ /* 0x000fc40000000000 */
[----:B------:R-:W-:Y:S01]  /*15300*/  IMAD.MOV.U32 R15, RZ, RZ, 0x40000040 ;  /* 0x40000040ff0f7424 */ /* 0x000fe200078e00ff */
[----:B--2---:R-:W-:Y:S02]  /*15310*/  R2UR UR4, R88 ;  /* 0x00000000580472ca */ /* 0x004fe400000e0000 */
[----:B------:R-:W-:Y:S02]  /*15320*/  R2UR UR5, R89 ;  /* 0x00000000590572ca */ /* 0x000fe400000e0000 */
[----:B------:R-:W-:-:S11]  /*15330*/  WARPGROUP.ARRIVE ;  /* 0x00000000000079c5 */ /* 0x000fd60000000000 */
[----:B------:R-:W-:Y:S01]  /*15340*/  HGMMA.64x96x16.F32 R88, gdesc[UR4], RZ, !UPT, gsb0 ;  /* 0x01600000045879f0 */ /* 0x000fe2000c0008ff */
[----:B---3--:R-:W-:Y:S02]  /*15350*/  R2UR UR4, R226 ;  /* 0x00000000e20472ca */ /* 0x008fe400000e0000 */
[----:B------:R-:W-:Y:S02]  /*15360*/  R2UR UR5, R227 ;  /* 0x00000000e30572ca */ /* 0x000fe400000e0000 */
[----:B------:R-:W2:Y:S01]  /*15370*/  LDL.64 R226, [R1+0x8] ;  /* 0x0000080001e27983 */ /* 0x000ea20000100a00 */
[----:B------:R-:W-:Y:S02]  /*15380*/  R2UR UR6, R14 ;  /* 0x000000000e0672ca */ /* 0x000fe400000e0000 */
[----:B------:R-:W-:Y:S01]  /*15390*/  R2UR UR7, R15 ;  /* 0x000000000f0772ca */ /* 0x000fe200000e0000 */
[----:B------:R-:W-:Y:S01]  /*153a0*/  VIADD R14, R12, 0x4 ;  /* 0x000000040c0e7836 */ /* 0x000fe20000000000 */
[----:B------:R-:W-:Y:S01]  /*153b0*/  MOV R15, 0x40000040 ;  /* 0x40000040000f7802 */ /* 0x000fe20000000f00 */
[----:B------:R-:W-:-:S02]  /*153c0*/  WARPGROUP.DEPBAR.LE gsb0, 0x0 ;  /* 0x00008000000079c5 */ /* 0x000fc40000010000 */
[----:B------:R-:W-:-:S08]  /*153d0*/  WARPGROUP.ARRIVE ;  /* 0x00000000000079c5 */ /* 0x000fd00000000000 */
[----:B------:R-:W-:Y:S01]  /*153e0*/  HGMMA.64x96x16.F32 R88, gdesc[UR4], R88, gsb0 ;  /* 0x01600000045879f0 */ /* 0x000fe20008000858 */
[----:B----4-:R-:W-:Y:S02]  /*153f0*/  R2UR UR4, R210 ;  /* 0x00000000d20472ca */ /* 0x010fe400000e0000 */
[----:B------:R-:W-:Y:S02]  /*15400*/  R2UR UR5, R211 ;  /* 0x00000000d30572ca */ /* 0x000fe400000e0000 */
[----:B------:R-:W3:Y:S01]  /*15410*/  LDL.64 R210, [R1] ;  /* 0x0000000001d27983 */ /* 0x000ee20000100a00 */
        /* <DEDUP_REMOVED lines=11> */
[----:B------:R-:W-:Y:S01]  /*154d0*/  VIADD R14, R12, 0x300 ;  /* 0x000003000c0e7836 */ /* 0x000fe20000000000 */
[----:B------:R0:W5:Y:S01]  /*154e0*/  LDL.LU.64 R4, [R1+0x48] ;  /* 0x0000480001047983 */ /* 0x0001620000300a00 */
[----:B------:R-:W-:Y:S01]  /*154f0*/  IMAD.MOV.U32 R15, RZ, RZ, 0x40000040 ;  /* 0x40000040ff0f7424 */ /* 0x000fe200078e00ff */
[----:B------:R-:W-:-:S02]  /*15500*/  WARPGROUP.DEPBAR.LE gsb0, 0x0 ;  /* 0x00008000000079c5 */ /* 0x000fc40000010000 */
[----:B------:R-:W-:-:S07]  /*15510*/  WARPGROUP.ARRIVE ;  /* 0x00000000000079c5 */ /* 0x000fce0000000000 */
[----:B------:R-:W-:Y:S01]  /*15520*/  HGMMA.64x96x16.F32 R88, gdesc[UR4], R88, gsb0 ;  /* 0x01600000045879f0 */ /* 0x000fe20008000858 */
[----:B------:R-:W-:Y:S02]  /*15530*/  R2UR UR6, R14 ;  /* 0x000000000e0672ca */ /* 0x000fe400000e0000 */
[----:B------:R-:W-:Y:S02]  /*15540*/  R2UR UR7, R15 ;  /* 0x000000000f0772ca */ /* 0x000fe400000e0000 */
[----:B--2---:R-:W-:Y:S02]  /*15550*/  R2UR UR4, R226 ;  /* 0x00000000e20472ca */ /* 0x004fe400000e0000 */
        /* <DEDUP_REMOVED lines=132> */
[----:B0-----:R-:W-:Y:S05]  /*15da0*/  @!P0 BRA `(.L_x_1783) ;  /* 0x0000000000048947 */ /* 0x001fea0003800000 */
[----:B------:R-:W-:Y:S01]  /*15db0*/  BPT.TRAP 0x1 ;  /* 0x000000040000795c */ /* 0x000fe20000300000 */
.L_x_1783:
[----:B------:R-:W-:Y:S01]  /*15dc0*/  SHF.L.U32 R2, R163, 0x1f, RZ ;  /* 0x0000001fa3027819 */ /* 0x000fe200000006ff */
[----:B------:R-:W-:-:S04]  /*15dd0*/  IMAD R14, R160, 0x8, R18 ;  /* 0x00000008a00e7824 */ /* 0x000fc800078e0212 */
[----:B------:R0:W1:Y:S01]  /*15de0*/  SYNCS.PHASECHK.TRANS64.TRYWAIT P1, [R14+URZ+0x2a850], R2 ;  /* 0x02a850020e0075a7 */ /* 0x000062000802017f */
[----:B------:R-:W-:Y:S05]  /*15df0*/  @!P0 BRA `(.L_x_1784) ;  /* 0x0000000000048947 */ /* 0x000fea0003800000 */
[----:B------:R-:W-:Y:S01]  /*15e00*/  BPT.TRAP 0x1 ;  /* 0x000000040000795c */ /* 0x000fe20000300000 */
.L_x_1784:
[----:B------:R-:W-:Y:S01]  /*15e10*/  IADD3 R0, R18, 0x400, RZ ;  /* 0x0000040012007810 */ /* 0x000fe20007ffe0ff */
[----:B------:R-:W-:Y:S03]  /*15e20*/  BSSY B2, `(.L_x_1785) ;  /* 0x0000008000027945 */ /* 0x000fe60003800000 */
[----:B------:R-:W-:-:S04]  /*15e30*/  SHF.R.U32.HI R0, RZ, 0x4, R0 ;  /* 0x00000004ff007819 */ /* 0x000fc80000011600 */
[----:B------:R-:W-:-:S04]  /*15e40*/  LOP3.LUT R0, R0, 0x3fff, RZ, 0xc0, !PT ;  /* 0x00003fff00007812 */ /* 0x000fc800078ec0ff */
[----:B------:R-:W-:-:S05]  /*15e50*/  LOP3.LUT R0, R0, 0x3000000, RZ, 0xfc, !PT ;  /* 0x0300000000007812 */ /* 0x000fca00078efcff */
[----:B------:R-:W-:Y:S01]  /*15e60*/  IMAD R0, R160, 0x600, R0 ;  /* 0x00000600a0007824 */ /* 0x000fe200078e0200 */
[----:B-1----:R-:W-:Y:S06]  /*15e70*/  @P1 BRA `(.L_x_1786) ;  /* 0x0000000000081947 */ /* 0x002fec0003800000 */
[----:B------:R-:W1:Y:S02]  /*15e80*/  SYNCS.PHASECHK.TRANS64.TRYWAIT P1, [R14+URZ+0x2a850], R2 ;  /* 0x02a850020e0075a7 */ /* 0x000e64000802017f */
[----:B-1----:R-:W-:Y:S05]  /*15e90*/  @!P1 BRA `(.L_x_1787) ;  /* 0x0000012c009c9947 */ /* 0x002fea0003800000 */
.L_x_1786:
[----:B------:R-:W-:Y:S05]  /*15ea0*/  BSYNC B2 ;  /* 0x0000000000027941 */ /* 0x000fea0003800000 */
.L_x_1785:
[----:B------:R-:W-:Y:S01]  /*15eb0*/  IMAD.MOV.U32 R12, RZ, RZ, R0 ;  /* 0x000000ffff0c7224 */ /* 0x000fe200078e0000 */
[----:B------:R-:W-:Y:S01]  /*15ec0*/  WARPGROUP.ARRIVE ;  /* 0x00000000000079c5 */ /* 0x000fe20000000000 */
[----:B------:R-:W-:-:S03]  /*15ed0*/  IMAD.MOV.U32 R13, RZ, RZ, 0x40000040 ;  /* 0x40000040ff0d7424 */ /* 0x000fc600078e00ff */
        /* <DEDUP_REMOVED lines=41> */
.L_x_1788:
[----:B------:R-:W-:Y:S01]  /*16170*/  ISETP.NE.AND P2, PT, R200, 0x1, PT ;  /* 0x00000001c800780c */ /* 0x000fe20003f45270 */
[----:B01----:R-:W-:Y:S01]  /*16180*/  IMAD.IADD R2, R191, 0x1, R187 ;  /* 0x00000001bf027824 */ /* 0x003fe200078e02bb */
[----:B------:R-:W-:Y:S01]  /*16190*/  LOP3.LUT P1, RZ, R22, 0x80000, RZ, 0xc0, !PT ;  /* 0x0008000016ff7812 */ /* 0x000fe2000782c0ff */
[----:B------:R-:W-:Y:S02]  /*161a0*/  IMAD R139, R10, -0x60, RZ ;  /* 0xffffffa00a8b7824 */ /* 0x000fe400078e02ff */
[----:B-----5:R-:W-:-:S05]  /*161b0*/  VIADD R5, R5, 0x2a840 ;  /* 0x0002a84005057836 */ /* 0x020fca0000000000 */
[----:B------:R-:W-:-:S03]  /*161c0*/  PRMT R5, R172, 0x654, R5 ;  /* 0x00000654ac057816 */ /* 0x000fc60000000005 */
[----:B------:R-:W0:Y:S08]  /*161d0*/  @P2 LDC R9, c[0x0][0x44c] ;  /* 0x00011300ff092b82 */ /* 0x000e300000000800 */
[----:B------:R-:W1:Y:S01]  /*161e0*/  @P2 LDC R0, c[0x0][0x450] ;  /* 0x00011400ff002b82 */ /* 0x000e620000000800 */
[----:B------:R2:W-:Y:S01]  /*161f0*/  SYNCS.ARRIVE.TRANS64.RED.A1T0 RZ, [R5+URZ], RZ ;  /* 0x000000ff05ff79a7 */ /* 0x0005e2000810043f */
[----:B0-----:R-:W-:-:S05]  /*16200*/  @P2 IMAD.HI.U32 R9, R2, R9, RZ ;  /* 0x0000000902092227 */ /* 0x001fca00078e00ff */
[----:B-1----:R-:W-:Y:S02]  /*16210*/  @P2 SHF.R.U32.HI R2, RZ, R0, R9 ;  /* 0x00000000ff022219 */ /* 0x002fe40000011609 */
[----:B------:R-:W-:-:S03]  /*16220*/  IADD3 R9, R139, 0x1, RZ ;  /* 0x000000018b097810 */ /* 0x000fc60007ffe0ff */
[----:B------:R-:W0:Y:S02]  /*16230*/  SHFL.IDX PT, R141, R2, RZ, 0x1c1f ;  /* 0x001c1fff028d7589 */ /* 0x000e2400000e0000 */
[----:B------:R-:W-:Y:S02]  /*16240*/  IMAD R0, R190, -0x2, R9 ;  /* 0xfffffffebe007824 */ /* 0x000fe400078e0209 */
[----:B------:R-:W-:-:S03]  /*16250*/  IMAD.U32 R9, RZ, RZ, UR50 ;  /* 0x00000032ff097e24 */ /* 0x000fc6000f8e00ff */
[----:B------:R-:W-:Y:S01]  /*16260*/  IADD3 R137, -R166, R0, R167 ;  /* 0x00000000a6897210 */ /* 0x000fe20007ffe1a7 */
[----:B------:R-:W-:Y:S01]  /*16270*/  VIADD R0, R0, 0xffffffff ;  /* 0xffffffff00007836 */ /* 0x000fe20000000000 */
[----:B------:R-:W-:-:S03]  /*16280*/  LOP3.LUT R12, RZ, R9, RZ, 0x33, !PT ;  /* 0x00000009ff0c7212 */ /* 0x000fc600078e33ff */
[----:B------:R-:W-:Y:S02]  /*16290*/  VIADD R138, R137, UR54 ;  /* 0x00000036898a7c36 */ /* 0x000fe40008000000 */
[----:B------:R-:W-:-:S03]  /*162a0*/  IMAD.IADD R137, R12, 0x1, R137 ;  /* 0x000000010c897824 */ /* 0x000fc600078e0289 */
[----:B0-----:R-:W-:Y:S01]  /*162b0*/  IADD3 R15, R138, R141, RZ ;  /* 0x0000008d8a0f7210 */ /* 0x001fe20007ffe0ff */
[----:B--2---:R-:W-:Y:S01]  /*162c0*/  IMAD.IADD R5, R137, 0x1, R141 ;  /* 0x0000000189057824 */ /* 0x004fe200078e028d */
[----:B------:R-:W-:Y:S06]  /*162d0*/  @!P1 BRA `(.L_x_1789) ;  /* 0x0000000000549947 */ /* 0x000fec0003800000 */
        /* <DEDUP_REMOVED lines=12> */
.L_x_1791:
[----:B------:R-:W-:-:S05]  /*163a0*/  IMAD.U32 R136, RZ, RZ, UR39 ;  /* 0x00000027ff887e24 */ /* 0x000fca000f8e00ff */
[----:B------:R-:W-:-:S13]  /*163b0*/  ISETP.NE.AND P1, PT, R136, 0x1, PT ;  /* 0x000000018800780c */ /* 0x000fda0003f25270 */
[----:B------:R-:W0:Y:S02]  /*163c0*/  @P1 LDC.64 R12, c[0x0][0x9e8] ;  /* 0x00027a00ff0c1b82 */ /* 0x000e240000000a00 */
[----:B0-----:R-:W-:-:S05]  /*163d0*/  @P1 IMAD.HI.U32 R12, R141, R12, RZ ;  /* 0x0000000c8d0c1227 */ /* 0x001fca00078e00ff */
[----:B------:R-:W-:-:S07]  /*163e0*/  @P1 SHF.R.U32.HI R141, RZ, R13, R12 ;  /* 0x0000000dff8d1219 */ /* 0x000fce000001160c */
.L_x_1792:
[----:B------:R-:W-:Y:S05]  /*163f0*/  BSYNC B2 ;  /* 0x0000000000027941 */ /* 0x000fea0003800000 */
.L_x_1790:
[----:B------:R-:W-:-:S05]  /*16400*/  IMAD R12, R141, R136, R0 ;  /* 0x000000888d0c7224 */ /* 0x000fca00078e0200 */
[----:B------:R-:W-:Y:S02]  /*16410*/  VIADDMNMX R15, R12, R136, R15, PT ;  /* 0x000000880c0f7246 */ /* 0x000fe4000380010f */
[----:B------:R-:W-:-:S07]  /*16420*/  VIMNMX R5, R5, R12, !PT ;  /* 0x0000000c05057248 */ /* 0x000fce0007fe0100 */
.L_x_1789:
[C---:B------:R-:W-:Y:S01]  /*16430*/  ISETP.GE.AND P1, PT, R139.reuse, 0x2, PT ;  /* 0x000000028b00780c */ /* 0x040fe20003f26270 */
[----:B------:R-:W0:Y:S01]  /*16440*/  SHFL.IDX PT, R2, R2, 0x1, 0x1c1f ;  /* 0x003c1f0002027f89 */ /* 0x000e2200000e0000 */
[----:B------:R-:W-:Y:S02]  /*16450*/  ISETP.GE.AND P2, PT, R139, 0x9, PT ;  /* 0x000000098b00780c */ /* 0x000fe40003f46270 */
[----:B------:R-:W-:Y:S02]  /*16460*/  ISETP.GT.AND P4, PT, R5, 0x1, !P1 ;  /* 0x000000010500780c */ /* 0x000fe40004f84270 */
[----:B------:R-:W-:Y:S02]  /*16470*/  ISETP.GE.AND P5, PT, R139, 0xa, PT ;  /* 0x0000000a8b00780c */ /* 0x000fe40003fa6270 */
[----:B------:R-:W-:Y:S02]  /*16480*/  ISETP.GT.AND P3, PT, R5, 0x8, !P2 ;  /* 0x000000080500780c */ /* 0x000fe40005764270 */
[----:B------:R-:W-:-:S02]  /*16490*/  ISETP.LT.OR P4, PT, R15, 0x2, P4 ;  /* 0x000000020f00780c */ /* 0x000fc40002781670 */
[----:B------:R-:W-:Y:S02]  /*164a0*/  ISETP.LT.OR P3, PT, R15, 0x9, P3 ;  /* 0x000000090f00780c */ /* 0x000fe40001f61670 */
[----:B------:R-:W-:Y:S02]  /*164b0*/  FSEL R136, R89, -INF , !P4 ;  /* 0xff80000059887808 */ /* 0x000fe40006000000 */
[----:B------:R-:W-:Y:S02]  /*164c0*/  ISETP.GE.AND P4, PT, R139, 0x11, PT ;  /* 0x000000118b00780c */ /* 0x000fe40003f86270 */
[----:B------:R-:W-:Y:S02]  /*164d0*/  LOP3.LUT R22, R22, 0xfffffffb, RZ, 0xc0, !PT ;  /* 0xfffffffb16167812 */ /* 0x000fe400078ec0ff */
[----:B------:R-:W-:Y:S02]  /*164e0*/  FSEL R92, R92, -INF , !P3 ;  /* 0xff8000005c5c7808 */ /* 0x000fe40005800000 */
[----:B------:R-:W-:-:S02]  /*164f0*/  ISETP.GT.AND P3, PT, R5, 0x9, !P5 ;  /* 0x000000090500780c */ /* 0x000fc40006f64270 */
[----:B------:R-:W-:Y:S01]  /*16500*/  @P5 LOP3.LUT R22, R22, 0x4, RZ, 0xfc, !PT ;  /* 0x0000000416165812 */ /* 0x000fe200078efcff */
[----:B0-----:R-:W-:Y:S01]  /*16510*/  IMAD.IADD R138, R138, 0x1, R2 ;  /* 0x000000018a8a7824 */ /* 0x001fe200078e0202 */
[----:B------:R-:W-:Y:S02]  /*16520*/  ISETP.LT.OR P3, PT, R15, 0xa, P3 ;  /* 0x0000000a0f00780c */ /* 0x000fe40001f61670 */
[----:B------:R-:W-:Y:S02]  /*16530*/  LOP3.LUT R22, R22, 0xfffffff7, RZ, 0xc0, !PT ;  /* 0xfffffff716167812 */ /* 0x000fe400078ec0ff */
[----:B------:R-:W-:Y:S02]  /*16540*/  FSEL R140, R93, -INF , !P3 ;  /* 0xff8000005d8c7808 */ /* 0x000fe40005800000 */
[----:B------:R-:W-:Y:S02]  /*16550*/  @P4 LOP3.LUT R22, R22, 0x8, RZ, 0xfc, !PT ;  /* 0x0000000816164812 */ /* 0x000fe400078efcff */
[----:B------:R-:W-:-:S02]  /*16560*/  ISETP.GT.AND P3, PT, R5, 0x10, !P4 ;  /* 0x000000100500780c */ /* 0x000fc40006764270 */
[----:B------:R-:W-:Y:S02]  /*16570*/  ISETP.GE.AND P4, PT, R139, 0x12, PT ;  /* 0x000000128b00780c */ /* 0x000fe40003f86270 */
[----:B------:R-:W-:Y:S02]  /*16580*/  ISETP.LT.OR P3, PT, R15, 0x11, P3 ;  /* 0x000000110f00780c */ /* 0x000fe40001f61670 */
[----:B------:R-:W-:Y:S02]  /*16590*/  LOP3.LUT R22, R22, 0xffffffef, RZ, 0xc0, !PT ;  /* 0xffffffef16167812 */ /* 0x000fe400078ec0ff */
[----:B------:R-:W-:Y:S02]  /*165a0*/  FSEL R96, R96, -INF , !P3 ;  /* 0xff80000060607808 */ /* 0x000fe40005800000 */
[----:B------:R-:W-:Y:S02]  /*165b0*/  ISETP.GT.AND P3, PT, R5, 0x11, !P4 ;  /* 0x000000110500780c */ /* 0x000fe40006764270 */
[----:B------:R-:W-:-:S02]  /*165c0*/  IADD3 R137, R137, R2, RZ ;  /* 0x0000000289897210 */ /* 0x000fc40007ffe0ff */
[----:B------:R-:W-:Y:S02]  /*165d0*/  ISETP.LT.OR P3, PT, R15, 0x12, P3 ;  /* 0x000000120f00780c */ /* 0x000fe40001f61670 */
[----:B------:R-:W-:Y:S02]  /*165e0*/  @P4 LOP3.LUT R22, R22, 0x10, RZ, 0xfc, !PT ;  /* 0x0000001016164812 */ /* 0x000fe400078efcff */
[----:B------:R-:W-:Y:S02]  /*165f0*/  ISETP.GE.AND P4, PT, R139, 0x19, PT ;  /* 0x000000198b00780c */ /* 0x000fe40003f86270 */
[----:B------:R-:W-:Y:S02]  /*16600*/  LOP3.LUT R22, R22, 0xfffbffff, RZ, 0xc0, !PT ;  /* 0xfffbffff16167812 */ /* 0x000fe400078ec0ff */
[----:B------:R-:W-:Y:S02]  /*16610*/  FSEL R142, R97, -INF , !P3 ;  /* 0xff800000618e7808 */ /* 0x000fe40005800000 */
[----:B------:R-:W-:-:S04]  /*16620*/  ISETP.GT.AND P3, PT, R5, 0x18, !P4 ;  /* 0x000000180500780c */ /* 0x000fc80006764270 */
[----:B------:R-:W-:-:S03]  /*16630*/  ISETP.LT.OR P3, PT, R15, 0x19, P3 ;  /* 0x000000190f00780c */ /* 0x000fc60001f61670 */
        /* <DEDUP_REMOVED lines=68> */
[----:B------:R-:W-:Y:S02]  /*16a80*/  FSEL R154, R121, -INF , !P3 ;  /* 0xff800000799a7808 */ /* 0x000fe40005800000 */
[----:B------:R-:W-:Y:S02]  /*16a90*/  LOP3.LUT R22, R22, 0xffffffbf, RZ, 0xc0, !PT ;  /* 0xffffffbf16167812 */ /* 0x000fe400078ec0ff */
[----:B------:R-:W-:-:S04]  /*16aa0*/  ISETP.GT.AND P3, PT, R5, 0x48, !P4 ;  /* 0x000000480500780c */ /* 0x000fc80006764270 */
[----:B------:R-:W-:-:S03]  /*16ab0*/  ISETP.LT.OR P3, PT, R15, 0x49, P3 ;  /* 0x000000490f00780c */ /* 0x000fc60001f61670 */
[----:B------:R-:W-:Y:S02]  /*16ac0*/  @P4 LOP3.LUT R22, R22, 0x40, RZ, 0xfc, !PT ;  /* 0x0000004016164812 */ /* 0x000fe400078efcff */
[----:B------:R-:W-:Y:S02]  /*16ad0*/  ISETP.GE.AND P4, PT, R139, 0x4a, PT ;  /* 0x0000004a8b00780c */ /* 0x000fe40003f86270 */
[----:B------:R-:W-:Y:S02]  /*16ae0*/  FSEL R124, R124, -INF , !P3 ;  /* 0xff8000007c7c7808 */ /* 0x000fe40005800000 */
[----:B------:R-:W-:Y:S02]  /*16af0*/  ISETP.GT.AND P3, PT, R5, 0x49, !P4 ;  /* 0x000000490500780c */ /* 0x000fe40006764270 */
[----:B------:R-:W-:Y:S02]  /*16b00*/  LOP3.LUT R22, R22, 0xffffffdf, RZ, 0xc0, !PT ;  /* 0xffffffdf16167812 */ /* 0x000fe400078ec0ff */
[----:B------:R-:W-:-:S04]  /*16b10*/  ISETP.LT.OR P3, PT, R15, 0x4a, P3 ;  /* 0x0000004a0f00780c */ /* 0x000fc80001f61670 */
[----:B------:R-:W-:Y:S02]  /*16b20*/  FSEL R156, R125, -INF , !P3 ;  /* 0xff8000007d9c7808 */ /* 0x000fe40005800000 */
[----:B------:R-:W-:Y:S02]  /*16b30*/  ISETP.GE.AND P3, PT, R139, 0x51, PT ;  /* 0x000000518b00780c */ /* 0x000fe40003f66270 */
[----:B------:R-:W-:Y:S02]  /*16b40*/  @P4 LOP3.LUT R22, R22, 0x20, RZ, 0xfc, !PT ;  /* 0x0000002016164812 */ /* 0x000fe400078efcff */
[----:B------:R-:W-:Y:S02]  /*16b50*/  ISETP.GT.AND P4, PT, R5, 0x50, !P3 ;  /* 0x000000500500780c */ /* 0x000fe40005f84270 */
[----:B------:R-:W-:Y:S02]  /*16b60*/  LOP3.LUT R22, R22, 0xfffffffd, RZ, 0xc0, !PT ;  /* 0xfffffffd16167812 */ /* 0x000fe400078ec0ff */
        /* <DEDUP_REMOVED lines=10> */
[----:B------:R-:W-:-:S13]  /*16c10*/  ISETP.GE.AND P6, PT, R139, 0x1, PT ;  /* 0x000000018b00780c */ /* 0x000fda0003fc6270 */
[----:B------:R-:W-:Y:S02]  /*16c20*/  @P6 LOP3.LUT R22, R22, 0x2, RZ, 0xfc, !PT ;  /* 0x0000000216166812 */ /* 0x000fe400078efcff */
[----:B------:R-:W-:Y:S02]  /*16c30*/  ISETP.GT.AND P6, PT, R5, RZ, !P6 ;  /* 0x000000ff0500720c */ /* 0x000fe400077c4270 */
[----:B------:R-:W-:Y:S02]  /*16c40*/  LOP3.LUT R22, R22, 0xfffffffe, RZ, 0xc0, !PT ;  /* 0xfffffffe16167812 */ /* 0x000fe400078ec0ff */
[----:B------:R-:W-:-:S04]  /*16c50*/  ISETP.LT.OR P6, PT, R15, 0x1, P6 ;  /* 0x000000010f00780c */ /* 0x000fc800037c1670 */
[----:B------:R-:W-:Y:S02]  /*16c60*/  FSEL R88, R88, -INF , !P6 ;  /* 0xff80000058587808 */ /* 0x000fe40007000000 */
[----:B------:R-:W-:-:S13]  /*16c70*/  ISETP.GE.AND P6, PT, R139, 0x5a, PT ;  /* 0x0000005a8b00780c */ /* 0x000fda0003fc6270 */
[----:B------:R-:W-:Y:S02]  /*16c80*/  @P6 LOP3.LUT R22, R22, 0x1, RZ, 0xfc, !PT ;  /* 0x0000000116166812 */ /* 0x000fe400078efcff */
[----:B------:R-:W-:-:S04]  /*16c90*/  ISETP.GT.AND P6, PT, R5, 0x59, !P6 ;  /* 0x000000590500780c */ /* 0x000fc800077c4270 */
[----:B------:R-:W-:-:S04]  /*16ca0*/  ISETP.LT.OR P6, PT, R15, 0x5a, P6 ;  /* 0x0000005a0f00780c */ /* 0x000fc800037c1670 */
        /* <DEDUP_REMOVED lines=15> */
.L_x_1795:
[----:B------:R-:W-:-:S05]  /*16da0*/  IMAD.U32 R15, RZ, RZ, UR39 ;  /* 0x00000027ff0f7e24 */ /* 0x000fca000f8e00ff */
[----:B------:R-:W-:-:S13]  /*16db0*/  ISETP.NE.AND P6, PT, R15, 0x1, PT ;  /* 0x000000010f00780c */ /* 0x000fda0003fc5270 */
[----:B------:R-:W0:Y:S02]  /*16dc0*/  @P6 LDC.64 R12, c[0x0][0x9e8] ;  /* 0x00027a00ff0c6b82 */ /* 0x000e240000000a00 */
[----:B0-----:R-:W-:-:S05]  /*16dd0*/  @P6 IMAD.HI.U32 R12, R5, R12, RZ ;  /* 0x0000000c050c6227 */ /* 0x001fca00078e00ff */
[----:B------:R-:W-:-:S07]  /*16de0*/  @P6 SHF.R.U32.HI R5, RZ, R13, R12 ;  /* 0x0000000dff056219 */ /* 0x000fce000001160c */
.L_x_1796:
[----:B------:R-:W-:Y:S05]  /*16df0*/  BSYNC B2 ;  /* 0x0000000000027941 */ /* 0x000fea0003800000 */
.L_x_1794:
[----:B------:R-:W-:-:S05]  /*16e00*/  IMAD R0, R5, R15, R0 ;  /* 0x0000000f05007224 */ /* 0x000fca00078e0200 */
[----:B------:R-:W-:Y:S02]  /*16e10*/  VIADDMNMX R138, R0, R15, R138, PT ;  /* 0x0000000f008a7246 */ /* 0x000fe4000380018a */
[----:B------:R-:W-:-:S07]  /*16e20*/  VIMNMX R137, R137, R0, !PT ;  /* 0x0000000089897248 */ /* 0x000fce0007fe0100 */
.L_x_1793:
[C---:B------:R-:W-:Y:S02]  /*16e30*/  ISETP.GT.AND P1, PT, R137.reuse, 0x1, !P1 ;  /* 0x000000018900780c */ /* 0x040fe40004f24270 */
[----:B------:R-:W-:Y:S02]  /*16e40*/  ISETP.GT.AND P2, PT, R137, 0x8, !P2 ;  /* 0x000000088900780c */ /* 0x000fe40005744270 */
[C---:B------:R-:W-:Y:S02]  /*16e50*/  ISETP.LT.OR P1, PT, R138.reuse, 0x2, P1 ;  /* 0x000000028a00780c */ /* 0x040fe40000f21670 */
[----:B------:R-:W-:Y:S02]  /*16e60*/  ISETP.LT.OR P2, PT, R138, 0x9, P2 ;  /* 0x000000098a00780c */ /* 0x000fe40001741670 */
[----:B------:R-:W-:Y:S02]  /*16e70*/  FSEL R2, R91, -INF , !P1 ;  /* 0xff8000005b027808 */ /* 0x000fe40004800000 */
[----:B------:R-:W-:-:S02]  /*16e80*/  LOP3.LUT P1, RZ, R22, 0x4, RZ, 0xc0, !PT ;  /* 0x0000000416ff7812 */ /* 0x000fc4000782c0ff */
[----:B------:R-:W-:Y:S02]  /*16e90*/  FSEL R94, R94, -INF , !P2 ;  /* 0xff8000005e5e7808 */ /* 0x000fe40005000000 */
[----:B------:R-:W-:Y:S02]  /*16ea0*/  ISETP.GT.AND P1, PT, R137, 0x9, !P1 ;  /* 0x000000098900780c */ /* 0x000fe40004f24270 */
[----:B------:R-:W-:Y:S02]  /*16eb0*/  LOP3.LUT P2, RZ, R22, 0x20000, RZ, 0xc0, !PT ;  /* 0x0002000016ff7812 */ /* 0x000fe4000784c0ff */
[----:B------:R-:W-:Y:S02]  /*16ec0*/  ISETP.LT.OR P1, PT, R138, 0xa, P1 ;  /* 0x0000000a8a00780c */ /* 0x000fe40000f21670 */
[----:B------:R-:W-:Y:S02]  /*16ed0*/  LOP3.LUT P6, RZ, R22, 0x10000, RZ, 0xc0, !PT ;  /* 0x0001000016ff7812 */ /* 0x000fe400078cc0ff */
[----:B------:R-:W-:-:S02]  /*16ee0*/  FSEL R204, R95, -INF , !P1 ;  /* 0xff8000005fcc7808 */ /* 0x000fc40004800000 */
[----:B------:R-:W-:Y:S02]  /*16ef0*/  LOP3.LUT P1, RZ, R22, 0x8, RZ, 0xc0, !PT ;  /* 0x0000000816ff7812 */ /* 0x000fe4000782c0ff */
[----:B------:R-:W-:Y:S02]  /*16f00*/  FMNMX.FTZ R5, R88, R4, !PT ;  /* 0x0000000458057209 */ /* 0x000fe40007810000 */
[----:B------:R-:W-:Y:S02]  /*16f10*/  ISETP.GT.AND P1, PT, R137, 0x10, !P1 ;  /* 0x000000108900780c */ /* 0x000fe40004f24270 */
[----:B------:R-:W-:Y:S02]  /*16f20*/  FMNMX.FTZ R5, R136, R5, !PT ;  /* 0x0000000588057209 */ /* 0x000fe40007810000 */
[----:B------:R-:W-:Y:S02]  /*16f30*/  ISETP.LT.OR P1, PT, R138, 0x11, P1 ;  /* 0x000000118a00780c */ /* 0x000fe40000f21670 */
[----:B------:R-:W-:-:S02]  /*16f40*/  FMNMX.FTZ R5, R92, R5, !PT ;  /* 0x000000055c057209 */ /* 0x000fc40007810000 */
[----:B------:R-:W-:Y:S02]  /*16f50*/  FSEL R98, R98, -INF , !P1 ;  /* 0xff80000062627808 */ /* 0x000fe40004800000 */
[----:B------:R-:W-:Y:S02]  /*16f60*/  LOP3.LUT P1, RZ, R22, 0x10, RZ, 0xc0, !PT ;  /* 0x0000001016ff7812 */ /* 0x000fe4000782c0ff */
[----:B------:R-:W-:Y:S02]  /*16f70*/  FMNMX.FTZ R5, R140, R5, !PT ;  /* 0x000000058c057209 */ /* 0x000fe40007810000 */
[----:B------:R-:W-:Y:S02]  /*16f80*/  ISETP.GT.AND P1, PT, R137, 0x11, !P1 ;  /* 0x000000118900780c */ /* 0x000fe40004f24270 */
[----:B------:R-:W-:Y:S02]  /*16f90*/  FMNMX.FTZ R5, R96, R5, !PT ;  /* 0x0000000560057209 */ /* 0x000fe40007810000 */
[----:B------:R-:W-:-:S02]  /*16fa0*/  ISETP.LT.OR P1, PT, R138, 0x12, P1 ;  /* 0x000000128a00780c */ /* 0x000fc40000f21670 */
[----:B------:R-:W-:Y:S02]  /*16fb0*/  FMNMX.FTZ R5, R142, R5, !PT ;  /* 0x000000058e057209 */ /* 0x000fe40007810000 */
[----:B------:R-:W-:Y:S02]  /*16fc0*/  FSEL R210, R99, -INF , !P1 ;  /* 0xff80000063d27808 */ /* 0x000fe40004800000 */
[----:B------:R-:W-:Y:S02]  /*16fd0*/  LOP3.LUT P1, RZ, R22, 0x40000, RZ, 0xc0, !PT ;  /* 0x0004000016ff7812 */ /* 0x000fe4000782c0ff */
[----:B------:R-:W-:Y:S02]  /*16fe0*/  FMNMX.FTZ R5, R100, R5, !PT ;  /* 0x0000000564057209 */ /* 0x000fe40007810000 */
[----:B------:R-:W-:Y:S02]  /*16ff0*/  ISETP.GT.AND P1, PT, R137, 0x18, !P1 ;  /* 0x000000188900780c */ /* 0x000fe40004f24270 */
[----:B------:R-:W-:-:S02]  /*17000*/  FMNMX.FTZ R5, R144, R5, !PT ;  /* 0x0000000590057209 */ /* 0x000fc40007810000 */
[----:B------:R-:W-:Y:S02]  /*17010*/  ISETP.LT.OR P1, PT, R138, 0x19, P1 ;  /* 0x000000198a00780c */ /* 0x000fe40000f21670 */
[----:B------:R-:W-:Y:S02]  /*17020*/  FMNMX.FTZ R5, R104, R5, !PT ;  /* 0x0000000568057209 */ /* 0x000fe40007810000 */
[----:B------:R-:W-:Y:S02]  /*17030*/  FSEL R102, R102, -INF , !P1 ;  /* 0xff80000066667808 */ /* 0x000fe40004800000 */
[----:B------:R-:W-:Y:S02]  /*17040*/  ISETP.GT.AND P1, PT, R137, 0x19, !P2 ;  /* 0x000000198900780c */ /* 0x000fe40005724270 */
[----:B------:R-:W-:Y:S02]  /*17050*/  FMNMX.FTZ R5, R146, R5, !PT ;  /* 0x0000000592057209 */ /* 0x000fe40007810000 */
        /* <DEDUP_REMOVED lines=22> */
[----:B------:R-:W-:Y:S02]  /*171c0*/  LOP3.LUT P1, RZ, R22, 0x2000, RZ, 0xc0, !PT ;  /* 0x0000200016ff7812 */ /* 0x000fe4000782c0ff */
[----:B------:R-:W-:Y:S02]  /*171d0*/  FMNMX.FTZ R5, R156, R5, !PT ;  /* 0x000000059c057209 */ /* 0x000fe40007810000 */
[----:B------:R-:W-:-:S02]  /*171e0*/  ISETP.GT.AND P1, PT, R137, 0x29, !P1 ;  /* 0x000000298900780c */ /* 0x000fc40004f24270 */
[----:B------:R-:W-:Y:S02]  /*171f0*/  FMNMX.FTZ R5, R128, R5, !PT ;  /* 0x0000000580057209 */ /* 0x000fe40007810000 */
[----:B------:R-:W-:Y:S02]  /*17200*/  ISETP.LT.OR P1, PT, R138, 0x2a, P1 ;  /* 0x0000002a8a00780c */ /* 0x000fe40000f21670 */
[----:B------:R-:W-:Y:S02]  /*17210*/  FMNMX.FTZ R5, R158, R5, !PT ;  /* 0x000000059e057209 */ /* 0x000fe40007810000 */
[----:B------:R-:W-:Y:S02]  /*17220*/  FSEL R228, R111, -INF , !P1 ;  /* 0xff8000006fe47808 */ /* 0x000fe40004800000 */
[----:B------:R-:W-:Y:S02]  /*17230*/  LOP3.LUT P1, RZ, R22, 0x1000, RZ, 0xc0, !PT ;  /* 0x0000100016ff7812 */ /* 0x000fe4000782c0ff */
[----:B------:R-:W-:-:S02]  /*17240*/  FMNMX.FTZ R5, R132, R5, !PT ;  /* 0x0000000584057209 */ /* 0x000fc40007810000 */
[----:B------:R-:W-:Y:S02]  /*17250*/  ISETP.GT.AND P1, PT, R137, 0x30, !P1 ;  /* 0x000000308900780c */ /* 0x000fe40004f24270 */
[----:B------:R-:W-:Y:S02]  /*17260*/  FMNMX.FTZ R0, R160, R5, !PT ;  /* 0x00000005a0007209 */ /* 0x000fe40007810000 */
[----:B------:R-:W-:Y:S02]  /*17270*/  ISETP.LT.OR P1, PT, R138, 0x31, P1 ;  /* 0x000000318a00780c */ /* 0x000fe40000f21670 */
[----:B------:R-:W-:Y:S01]  /*17280*/  LOP3.LUT P2, RZ, R22, 0x40, RZ, 0xc0, !PT ;  /* 0x0000004016ff7812 */ /* 0x000fe2000784c0ff */
[----:B------:R-:W0:Y:S01]  /*17290*/  SHFL.BFLY PT, R5, R0, 0x2, 0x1f ;  /* 0x0c401f0000057f89 */ /* 0x000e2200000e0000 */
[----:B------:R-:W-:Y:S02]  /*172a0*/  FSEL R114, R114, -INF , !P1 ;  /* 0xff80000072727808 */ /* 0x000fe40004800000 */
[----:B------:R-:W-:-:S02]  /*172b0*/  LOP3.LUT P1, RZ, R22, 0x800, RZ, 0xc0, !PT ;  /* 0x0000080016ff7812 */ /* 0x000fc4000782c0ff */
[----:B------:R-:W-:Y:S02]  /*172c0*/  LOP3.LUT P6, RZ, R22, 0x20, RZ, 0xc0, !PT ;  /* 0x0000002016ff7812 */ /* 0x000fe400078cc0ff */
[C---:B------:R-:W-:Y:S02]  /*172d0*/  ISETP.GT.AND P1, PT, R137.reuse, 0x31, !P1 ;  /* 0x000000318900780c */ /* 0x040fe40004f24270 */
[----:B------:R-:W-:Y:S02]  /*172e0*/  ISETP.GT.AND P3, PT, R137, 0x50, !P3 ;  /* 0x000000508900780c */ /* 0x000fe40005f64270 */
[C---:B------:R-:W-:Y:S02]  /*172f0*/  ISETP.LT.OR P1, PT, R138.reuse, 0x32, P1 ;  /* 0x000000328a00780c */ /* 0x040fe40000f21670 */
[----:B------:R-:W-:Y:S02]  /*17300*/  ISETP.LT.OR P3, PT, R138, 0x51, P3 ;  /* 0x000000518a00780c */ /* 0x000fe40001f61670 */
[----:B------:R-:W-:-:S02]  /*17310*/  FSEL R115, R115, -INF , !P1 ;  /* 0xff80000073737808 */ /* 0x000fc40004800000 */
[----:B------:R-:W-:Y:S02]  /*17320*/  LOP3.LUT P1, RZ, R22, 0x400, RZ, 0xc0, !PT ;  /* 0x0000040016ff7812 */ /* 0x000fe4000782c0ff */
[C---:B------:R-:W-:Y:S02]  /*17330*/  ISETP.GT.AND P4, PT, R137.reuse, 0x51, !P4 ;  /* 0x000000518900780c */ /* 0x040fe40006784270 */
[----:B------:R-:W-:Y:S02]  /*17340*/  ISETP.GT.AND P1, PT, R137, 0x38, !P1 ;  /* 0x000000388900780c */ /* 0x000fe40004f24270 */
[----:B------:R-:W-:Y:S02]  /*17350*/  FSEL R130, R130, -INF , !P3 ;  /* 0xff80000082827808 */ /* 0x000fe40005800000 */
[----:B------:R-:W-:Y:S02]  /*17360*/  ISETP.LT.OR P1, PT, R138, 0x39, P1 ;  /* 0x000000398a00780c */ /* 0x000fe40000f21670 */
[----:B0-----:R-:W-:Y:S01]  /*17370*/  FMNMX.FTZ R13, R0, R5, !PT ;  /* 0x00000005000d7209 */ /* 0x001fe20007810000 */
[----:B------:R-:W-:Y:S01]  /*17380*/  IMAD.U32 R5, RZ, RZ, UR47 ;  /* 0x0000002fff057e24 */ /* 0x000fe2000f8e00ff */
[----:B------:R-:W-:-:S02]  /*17390*/  FSEL R118, R118, -INF , !P1 ;  /* 0xff80000076767808 */ /* 0x000fc40004800000 */
[----:B------:R-:W-:Y:S01]  /*173a0*/  LOP3.LUT P1, RZ, R22, 0x200, RZ, 0xc0, !PT ;  /* 0x0000020016ff7812 */ /* 0x000fe2000782c0ff */
[----:B------:R-:W0:Y:S01]  /*173b0*/  SHFL.BFLY PT, R12, R13, 0x1, 0x1f ;  /* 0x0c201f000d0c7f89 */ /* 0x000e2200000e0000 */
[C---:B------:R-:W-:Y:S02]  /*173c0*/  ISETP.GT.AND P5, PT, R137.reuse, 0x58, !P5 ;  /* 0x000000588900780c */ /* 0x040fe40006fa4270 */
[----:B------:R-:W-:Y:S02]  /*173d0*/  ISETP.GT.AND P1, PT, R137, 0x39, !P1 ;  /* 0x000000398900780c */ /* 0x000fe40004f24270 */
[C---:B------:R-:W-:Y:S02]  /*173e0*/  ISETP.LT.OR P4, PT, R138.reuse, 0x52, P4 ;  /* 0x000000528a00780c */ /* 0x040fe40002781670 */
[C---:B------:R-:W-:Y:S02]  /*173f0*/  ISETP.LT.OR P1, PT, R138.reuse, 0x3a, P1 ;  /* 0x0000003a8a00780c */ /* 0x040fe40000f21670 */
[----:B------:R-:W-:-:S02]  /*17400*/  ISETP.LT.OR P5, PT, R138, 0x59, P5 ;  /* 0x000000598a00780c */ /* 0x000fc40002fa1670 */
[----:B------:R-:W-:Y:S02]  /*17410*/  FSEL R119, R119, -INF , !P1 ;  /* 0xff80000077777808 */ /* 0x000fe40004800000 */
[----:B------:R-:W-:Y:S02]  /*17420*/  LOP3.LUT P1, RZ, R22, 0x100, RZ, 0xc0, !PT ;  /* 0x0000010016ff7812 */ /* 0x000fe4000782c0ff */
[----:B------:R-:W-:Y:S02]  /*17430*/  FSEL R131, R131, -INF , !P4 ;  /* 0xff80000083837808 */ /* 0x000fe40006000000 */
[----:B------:R-:W-:Y:S02]  /*17440*/  ISETP.GT.AND P1, PT, R137, 0x40, !P1 ;  /* 0x000000408900780c */ /* 0x000fe40004f24270 */
[----:B------:R-:W-:Y:S02]  /*17450*/  FSEL R134, R134, -INF , !P5 ;  /* 0xff80000086867808 */ /* 0x000fe40006800000 */
[----:B------:R-:W-:-:S02]  /*17460*/  ISETP.LT.OR P1, PT, R138, 0x41, P1 ;  /* 0x000000418a00780c */ /* 0x000fc40000f21670 */
[----:B0-----:R-:W-:Y:S02]  /*17470*/  FMNMX.FTZ R12, R13, R12, !PT ;  /* 0x0000000c0d0c7209 */ /* 0x001fe40007810000 */
[----:B------:R-:W-:Y:S02]  /*17480*/  FSEL R122, R122, -INF , !P1 ;  /* 0xff8000007a7a7808 */ /* 0x000fe40004800000 */
[----:B------:R-:W-:Y:S01]  /*17490*/  LOP3.LUT P1, RZ, R22, 0x80, RZ, 0xc0, !PT ;  /* 0x0000008016ff7812 */ /* 0x000fe2000782c0ff */
[----:B------:R-:W-:-:S03]  /*174a0*/  FMUL.FTZ R99, R12, R5 ;  /* 0x000000050c637220 */ /* 0x000fc60000410000 */
[----:B------:R-:W-:-:S04]  /*174b0*/  ISETP.GT.AND P1, PT, R137, 0x41, !P1 ;  /* 0x000000418900780c */ /* 0x000fc80004f24270 */
[----:B------:R-:W-:-:S04]  /*174c0*/  ISETP.LT.OR P1, PT, R138, 0x42, P1 ;  /* 0x000000428a00780c */ /* 0x000fc80000f21670 */
[----:B------:R-:W-:Y:S02]  /*174d0*/  FSEL R123, R123, -INF , !P1 ;  /* 0xff8000007b7b7808 */ /* 0x000fe40004800000 */
[----:B------:R-:W-:-:S04]  /*174e0*/  ISETP.GT.AND P1, PT, R137, 0x48, !P2 ;  /* 0x000000488900780c */ /* 0x000fc80005724270 */
[----:B------:R-:W-:-:S04]  /*174f0*/  ISETP.LT.OR P1, PT, R138, 0x49, P1 ;  /* 0x000000498a00780c */ /* 0x000fc80000f21670 */
[----:B------:R-:W-:Y:S02]  /*17500*/  FSEL R126, R126, -INF , !P1 ;  /* 0xff8000007e7e7808 */ /* 0x000fe40004800000 */
[----:B------:R-:W-:Y:S02]  /*17510*/  ISETP.GT.AND P1, PT, R137, 0x49, !P6 ;  /* 0x000000498900780c */ /* 0x000fe40007724270 */
[----:B------:R-:W-:Y:S02]  /*17520*/  LOP3.LUT P6, RZ, R22, 0x2, RZ, 0xc0, !PT ;  /* 0x0000000216ff7812 */ /* 0x000fe400078cc0ff */
[----:B------:R-:W-:-:S04]  /*17530*/  ISETP.LT.OR P1, PT, R138, 0x4a, P1 ;  /* 0x0000004a8a00780c */ /* 0x000fc80000f21670 */
[----:B------:R-:W-:Y:S02]  /*17540*/  FSEL R127, R127, -INF , !P1 ;  /* 0xff8000007f7f7808 */ /* 0x000fe40004800000 */
[C---:B------:R-:W-:Y:S02]  /*17550*/  ISETP.GT.AND P1, PT, R137.reuse, RZ, !P6 ;  /* 0x000000ff8900720c */ /* 0x040fe40007724270 */
[----:B------:R-:W-:Y:S02]  /*17560*/  LOP3.LUT P6, RZ, R22, 0x1, RZ, 0xc0, !PT ;  /* 0x0000000116ff7812 */ /* 0x000fe400078cc0ff */
        /* <DEDUP_REMOVED lines=11> */
[----:B------:R-:W-:Y:S01]  /*17620*/  FSEL R113, R12, RZ, P1 ;  /* 0x000000ff0c717208 */ /* 0x000fe20000800000 */
        /* <DEDUP_REMOVED lines=23> */
[----:B------:R-:W-:-:S02]  /*177a0*/  FFMA.FTZ R138, R132, R5, -R99 ;  /* 0x00000005848a7223 */ /* 0x000fc40000010863 */
        /* <DEDUP_REMOVED lines=8> */
[----:B------:R-:W-:Y:S01]  /*17830*/  FMNMX.FTZ R0, R118, R13, !PT ;  /* 0x0000000d76007209 */ /* 0x000fe20007810000 */
[-CC-:B------:R-:W-:Y:S01]  /*17840*/  FFMA.FTZ R13, R104, R5.reuse, -R99.reuse ;  /* 0x00000005680d7223 */ /* 0x180fe20000010863 */
[----:B------:R-:W-:Y:S02]  /*17850*/  FFMA.FTZ R104, R158, R5, -R99 ;  /* 0x000000059e687223 */ /* 0x000fe40000010863 */
[----:B------:R-:W-:Y:S01]  /*17860*/  FMNMX.FTZ R97, R119, R0, !PT ;  /* 0x0000000077617209 */ /* 0x000fe20007810000 */
[----:B------:R-:W-:Y:S03]  /*17870*/  MUFU.EX2 R93, R93 ;  /* 0x0000005d005d7308 */ /* 0x000fe60000000800 */
[----:B------:R-:W-:-:S04]  /*17880*/  FMNMX.FTZ R0, R122, R97, !PT ;  /* 0x000000617a007209 */ /* 0x000fc80007810000 */
[----:B------:R-:W-:Y:S01]  /*17890*/  FMNMX.FTZ R97, R123, R0, !PT ;  /* 0x000000007b617209 */ /* 0x000fe20007810000 */
[----:B------:R-:W-:Y:S03]  /*178a0*/  MUFU.EX2 R15, R15 ;  /* 0x0000000f000f7308 */ /* 0x000fe60000000800 */
[----:B------:R-:W-:Y:S01]  /*178b0*/  FMNMX.FTZ R0, R126, R97, !PT ;  /* 0x000000617e007209 */ /* 0x000fe20007810000 */
[-CC-:B------:R-:W-:Y:S01]  /*178c0*/  FFMA.FTZ R97, R108, R5.reuse, -R99.reuse ;  /* 0x000000056c617223 */ /* 0x180fe20000010863 */
[----:B------:R-:W-:Y:S01]  /*178d0*/  FFMA.FTZ R108, R148, R5, -R99 ;  /* 0x00000005946c7223 */ /* 0x000fe20000010863 */
[----:B------:R-:W-:Y:S02]  /*178e0*/  FSEL R148, R135, -INF , !P2 ;  /* 0xff80000087947808 */ /* 0x000fe40005000000 */
[----:B------:R-:W-:Y:S01]  /*178f0*/  FMNMX.FTZ R101, R127, R0, !PT ;  /* 0x000000007f657209 */ /* 0x000fe20007810000 */
[----:B------:R-:W-:Y:S03]  /*17900*/  MUFU.EX2 R96, R96 ;  /* 0x0000006000607308 */ /* 0x000fe60000000800 */
[----:B------:R-:W-:-:S04]  /*17910*/  FMNMX.FTZ R0, R130, R101, !PT ;  /* 0x0000006582007209 */ /* 0x000fc80007810000 */
[----:B------:R-:W-:Y:S01]  /*17920*/  FMNMX.FTZ R101, R131, R0, !PT ;  /* 0x0000000083657209 */ /* 0x000fe20007810000 */
[----:B------:R-:W-:Y:S03]  /*17930*/  MUFU.EX2 R13, R13 ;  /* 0x0000000d000d7308 */ /* 0x000fe60000000800 */
[----:B------:R-:W-:-:S04]  /*17940*/  FMNMX.FTZ R101, R134, R101, !PT ;  /* 0x0000006586657209 */ /* 0x000fc80007810000 */
[----:B------:R-:W-:Y:S01]  /*17950*/  FMNMX.FTZ R101, R148, R101, !PT ;  /* 0x0000006594657209 */ /* 0x000fe20007810000 */
[----:B------:R-:W-:Y:S04]  /*17960*/  MUFU.EX2 R92, R92 ;  /* 0x0000005c005c7308 */ /* 0x000fe80000000800 */
[----:B------:R-:W0:Y:S04]  /*17970*/  SHFL.BFLY PT, R0, R101, 0x2, 0x1f ;  /* 0x0c401f0065007f89 */ /* 0x000e2800000e0000 */
[----:B------:R-:W-:Y:S08]  /*17980*/  MUFU.EX2 R97, R97 ;  /* 0x0000006100617308 */ /* 0x000ff00000000800 */
[----:B------:R-:W-:Y:S08]  /*17990*/  MUFU.EX2 R108, R108 ;  /* 0x0000006c006c7308 */ /* 0x000ff00000000800 */
[----:B------:R-:W-:Y:S01]  /*179a0*/  MUFU.EX2 R144, R144 ;  /* 0x0000009000907308 */ /* 0x000fe20000000800 */
[----:B0-----:R-:W-:Y:S01]  /*179b0*/  FMNMX.FTZ R0, R101, R0, !PT ;  /* 0x0000000065007209 */ /* 0x001fe20007810000 */
[-CC-:B------:R-:W-:Y:S01]  /*179c0*/  FFMA.FTZ R101, R128, R5.reuse, -R99.reuse ;  /* 0x0000000580657223 */ /* 0x180fe20000010863 */
[----:B------:R-:W-:-:S05]  /*179d0*/  FFMA.FTZ R99, R160, R5, -R99 ;  /* 0x00000005a0637223 */ /* 0x000fca0000010863 */
[----:B------:R-:W-:Y:S01]  /*179e0*/  MUFU.EX2 R109, R109 ;  /* 0x0000006d006d7308 */ /* 0x000fe20000000800 */
[----:B------:R-:W0:Y:S07]  /*179f0*/  SHFL.BFLY PT, R111, R0, 0x1, 0x1f ;  /* 0x0c201f00006f7f89 */ /* 0x000e2e00000e0000 */
[----:B------:R-:W-:Y:S08]  /*17a00*/  MUFU.EX2 R146, R146 ;  /* 0x0000009200927308 */ /* 0x000ff00000000800 */
[----:B------:R-:W-:Y:S08]  /*17a10*/  MUFU.EX2 R107, R107 ;  /* 0x0000006b006b7308 */ /* 0x000ff00000000800 */
[----:B------:R-:W-:Y:S01]  /*17a20*/  MUFU.EX2 R140, R140 ;  /* 0x0000008c008c7308 */ /* 0x000fe20000000800 */
[----:B0-----:R-:W-:Y:S01]  /*17a30*/  FMNMX.FTZ R100, R0, R111, !PT ;  /* 0x0000006f00647209 */ /* 0x001fe20007810000 */
[----:B------:R-:W-:-:S03]  /*17a40*/  FADD.FTZ R0, -R113, R4 ;  /* 0x0000000471007221 */ /* 0x000fc60000010100 */
[C---:B------:R-:W-:Y:S01]  /*17a50*/  FSETP.NEU.FTZ.AND P1, PT, R100.reuse, -INF , PT ;  /* 0xff8000006400780b */ /* 0x040fe20003f3d000 */
[-C--:B------:R-:W-:Y:S01]  /*17a60*/  FMUL.FTZ R111, R100, R5.reuse ;  /* 0x00000005646f7220 */ /* 0x080fe20000410000 */
[----:B------:R-:W-:Y:S01]  /*17a70*/  FMUL.FTZ R0, R0, R5 ;  /* 0x0000000500007220 */ /* 0x000fe20000410000 */
[----:B------:R-:W-:Y:S03]  /*17a80*/  MUFU.EX2 R105, R105 ;  /* 0x0000006900697308 */ /* 0x000fe60000000800 */
[----:B------:R-:W-:-:S05]  /*17a90*/  FSEL R111, R111, RZ, P1 ;  /* 0x000000ff6f6f7208 */ /* 0x000fca0000800000 */
[-CC-:B------:R-:W-:Y:S01]  /*17aa0*/  FFMA.FTZ R116, R2, R5.reuse, -R111.reuse ;  /* 0x0000000502747223 */ /* 0x180fe2000001086f */
[----:B------:R-:W-:Y:S01]  /*17ab0*/  FSEL R2, R100, RZ, P1 ;  /* 0x000000ff64027208 */ /* 0x000fe20000800000 */
[-CC-:B------:R-:W-:Y:S01]  /*17ac0*/  FFMA.FTZ R157, R90, R5.reuse, -R111.reuse ;  /* 0x000000055a9d7223 */ /* 0x180fe2000001086f */
[----:B------:R-:W0:Y:S01]  /*17ad0*/  MUFU.EX2 R0, R0 ;  /* 0x0000000000007308 */ /* 0x000e220000000800 */
[-CC-:B------:R-:W-:Y:S01]  /*17ae0*/  FFMA.FTZ R159, R94, R5.reuse, -R111.reuse ;  /* 0x000000055e9f7223 */ /* 0x180fe2000001086f */
[-C--:B------:R-:W-:Y:S01]  /*17af0*/  FFMA.FTZ R112, R204, R5.reuse, -R111 ;  /* 0x00000005cc707223 */ /* 0x080fe2000001086f */
[----:B------:R-:W-:Y:S01]  /*17b00*/  FADD.FTZ R2, -R2, R3 ;  /* 0x0000000302027221 */ /* 0x000fe20000010100 */
[-CC-:B------:R-:W-:Y:S01]  /*17b10*/  FFMA.FTZ R153, R98, R5.reuse, -R111.reuse ;  /* 0x0000000562997223 */ /* 0x180fe2000001086f */
[-CC-:B------:R-:W-:Y:S01]  /*17b20*/  FFMA.FTZ R94, R210, R5.reuse, -R111.reuse ;  /* 0x00000005d25e7223 */ /* 0x180fe2000001086f */
[-CC-:B------:R-:W-:Y:S01]  /*17b30*/  FFMA.FTZ R155, R102, R5.reuse, -R111.reuse ;  /* 0x00000005669b7223 */ /* 0x180fe2000001086f */
[-C--:B------:R-:W-:Y:S01]  /*17b40*/  FMUL.FTZ R2, R2, R5.reuse ;  /* 0x0000000502027220 */ /* 0x080fe20000410000 */
[----:B------:R-:W-:Y:S01]  /*17b50*/  MUFU.EX2 R157, R157 ;  /* 0x0000009d009d7308 */ /* 0x000fe20000000800 */
[-CC-:B------:R-:W-:Y:S01]  /*17b60*/  FFMA.FTZ R90, R212, R5.reuse, -R111.reuse ;  /* 0x00000005d45a7223 */ /* 0x180fe2000001086f */
[-CC-:B------:R-:W-:Y:S01]  /*17b70*/  FFMA.FTZ R149, R106, R5.reuse, -R111.reuse ;  /* 0x000000056a957223 */ /* 0x180fe2000001086f */
[-CC-:B------:R-:W-:Y:S01]  /*17b80*/  FFMA.FTZ R4, R226, R5.reuse, -R111.reuse ;  /* 0x00000005e2047223 */ /* 0x180fe2000001086f */
[-CC-:B------:R-:W-:Y:S01]  /*17b90*/  FFMA.FTZ R151, R110, R5.reuse, -R111.reuse ;  /* 0x000000056e977223 */ /* 0x180fe2000001086f */
[-CC-:B------:R-:W-:Y:S01]  /*17ba0*/  FFMA.FTZ R120, R228, R5.reuse, -R111.reuse ;  /* 0x00000005e4787223 */ /* 0x180fe2000001086f */
[-CC-:B------:R-:W-:Y:S01]  /*17bb0*/  FFMA.FTZ R145, R114, R5.reuse, -R111.reuse ;  /* 0x0000000572917223 */ /* 0x180fe2000001086f */
[----:B------:R-:W-:Y:S01]  /*17bc0*/  FFMA.FTZ R114, R115, R5, -R111 ;  /* 0x0000000573727223 */ /* 0x000fe2000001086f */
        /* <DEDUP_REMOVED lines=9> */
[-CC-:B------:R-:W-:Y:S01]  /*17c60*/  FFMA.FTZ R102, R127, R5.reuse, -R111.reuse ;  /* 0x000000057f667223 */ /* 0x180fe2000001086f */
[-CC-:B------:R-:W-:Y:S01]  /*17c70*/  FFMA.FTZ R137, R130, R5.reuse, -R111.reuse ;  /* 0x0000000582897223 */ /* 0x180fe2000001086f */
[----:B------:R-:W-:-:S05]  /*17c80*/  FFMA.FTZ R139, R134, R5, -R111 ;  /* 0x00000005868b7223 */ /* 0x000fca000001086f */
[----:B------:R-:W2:Y:S01]  /*17c90*/  MUFU.EX2 R159, R159 ;  /* 0x0000009f009f7308 */ /* 0x000ea20000000800 */
[----:B-1----:R-:W-:-:S07]  /*17ca0*/  FFMA.FTZ R3, R2, R6, R157 ;  /* 0x0000000602037223 */ /* 0x002fce000001009d */
        /* <DEDUP_REMOVED lines=9> */
[----:B-1----:R-:W-:-:S07]  /*17d40*/  FADD.FTZ R6, R112, R7 ;  /* 0x0000000770067221 */ /* 0x002fce0000010000 */
[----:B------:R-:W1:Y:S01]  /*17d50*/  MUFU.EX2 R155, R155 ;  /* 0x0000009b009b7308 */ /* 0x000e620000000800 */
[----:B0-----:R-:W-:-:S07]  /*17d60*/  FADD.FTZ R3, R153, R6 ;  /* 0x0000000699037221 */ /* 0x001fce0000010000 */
[----:B------:R-:W0:Y:S01]  /*17d70*/  MUFU.EX2 R90, R90 ;  /* 0x0000005a005a7308 */ /* 0x000e220000000800 */
[----:B--2---:R-:W-:Y:S01]  /*17d80*/  FADD.FTZ R6, R94, R3 ;  /* 0x000000035e067221 */ /* 0x004fe20000010000 */
[----:B------:R-:W-:-:S06]  /*17d90*/  FADD.FTZ R3, R15, R98 ;  /* 0x000000620f037221 */ /* 0x000fcc0000010000 */
[----:B------:R-:W2:Y:S01]  /*17da0*/  MUFU.EX2 R149, R149 ;  /* 0x0000009500957308 */ /* 0x000ea20000000800 */
[----:B-1----:R-:W-:Y:S01]  /*17db0*/  FADD.FTZ R7, R155, R6 ;  /* 0x000000069b077221 */ /* 0x002fe20000010000 */
[----:B------:R-:W-:-:S04]  /*17dc0*/  FADD.FTZ R6, R96, R3 ;  /* 0x0000000360067221 */ /* 0x000fc80000010000 */
[----:B------:R-:W-:Y:S02]  /*17dd0*/  FADD.FTZ R3, R13, R6 ;  /* 0x000000060d037221 */ /* 0x000fe40000010000 */
[----:B------:R-:W1:Y:S01]  /*17de0*/  MUFU.EX2 R4, R4 ;  /* 0x0000000400047308 */ /* 0x000e620000000800 */
[----:B0-----:R-:W-:Y:S01]  /*17df0*/  FADD.FTZ R98, R90, R7 ;  /* 0x000000075a627221 */ /* 0x001fe20000010000 */
[----:B------:R-:W-:-:S04]  /*17e00*/  FADD.FTZ R6, R92, R3 ;  /* 0x000000035c067221 */ /* 0x000fc80000010000 */
[----:B------:R-:W-:Y:S02]  /*17e10*/  FADD.FTZ R3, R97, R6 ;  /* 0x0000000661037221 */ /* 0x000fe40000010000 */
[----:B------:R-:W0:Y:S01]  /*17e20*/  MUFU.EX2 R151, R151 ;  /* 0x0000009700977308 */ /* 0x000e220000000800 */
[----:B--2---:R-:W-:Y:S01]  /*17e30*/  FADD.FTZ R7, R149, R98 ;  /* 0x0000006295077221 */ /* 0x004fe20000010000 */
[----:B------:R-:W-:-:S06]  /*17e40*/  FADD.FTZ R3, R108, R3 ;  /* 0x000000036c037221 */ /* 0x000fcc0000010000 */
[----:B------:R-:W2:Y:S01]  /*17e50*/  MUFU.EX2 R120, R120 ;  /* 0x0000007800787308 */ /* 0x000ea20000000800 */
[----:B-1----:R-:W-:-:S07]  /*17e60*/  FADD.FTZ R98, R4, R7 ;  /* 0x0000000704627221 */ /* 0x002fce0000010000 */
[----:B------:R-:W1:Y:S01]  /*17e70*/  MUFU.EX2 R145, R145 ;  /* 0x0000009100917308 */ /* 0x000e620000000800 */
[----:B0-----:R-:W-:Y:S01]  /*17e80*/  FADD.FTZ R7, R151, R98 ;  /* 0x0000006297077221 */ /* 0x001fe20000010000 */
[----:B------:R-:W-:-:S06]  /*17e90*/  FADD.FTZ R98, R144, R3 ;  /* 0x0000000390627221 */ /* 0x000fcc0000010000 */
[----:B------:R-:W0:Y:S01]  /*17ea0*/  MUFU.EX2 R114, R114 ;  /* 0x0000007200727308 */ /* 0x000e220000000800 */
[----:B--2---:R-:W-:Y:S01]  /*17eb0*/  FADD.FTZ R6, R120, R7 ;  /* 0x0000000778067221 */ /* 0x004fe20000010000 */
[----:B------:R-:W-:Y:S01]  /*17ec0*/  FADD.FTZ R7, R109, R98 ;  /* 0x000000626d077221 */ /* 0x000fe20000010000 */
[----:B------:R-:W-:-:S03]  /*17ed0*/  FFMA.FTZ R98, R131, R5, -R111 ;  /* 0x0000000583627223 */ /* 0x000fc6000001086f */
[----:B------:R-:W-:Y:S02]  /*17ee0*/  FADD.FTZ R118, R146, R7 ;  /* 0x0000000792767221 */ /* 0x000fe40000010000 */
[----:B------:R-:W2:Y:S01]  /*17ef0*/  MUFU.EX2 R147, R147 ;  /* 0x0000009300937308 */ /* 0x000ea20000000800 */
[----:B-1----:R-:W-:Y:S01]  /*17f00*/  FADD.FTZ R3, R145, R6 ;  /* 0x0000000691037221 */ /* 0x002fe20000010000 */
[----:B------:R-:W-:-:S04]  /*17f10*/  FADD.FTZ R7, R107, R118 ;  /* 0x000000766b077221 */ /* 0x000fc80000010000 */
[----:B------:R-:W-:Y:S02]  /*17f20*/  FADD.FTZ R118, R140, R7 ;  /* 0x000000078c767221 */ /* 0x000fe40000010000 */
[----:B------:R-:W1:Y:S01]  /*17f30*/  MUFU.EX2 R110, R110 ;  /* 0x0000006e006e7308 */ /* 0x000e620000000800 */
[----:B0-----:R-:W-:Y:S01]  /*17f40*/  FADD.FTZ R6, R114, R3 ;  /* 0x0000000372067221 */ /* 0x001fe20000010000 */
[----:B------:R-:W-:Y:S01]  /*17f50*/  FADD.FTZ R7, R105, R118 ;  /* 0x0000007669077221 */ /* 0x000fe20000010000 */
[----:B------:R-:W-:-:S05]  /*17f60*/  FFMA.FTZ R118, R148, R5, -R111 ;  /* 0x0000000594767223 */ /* 0x000fca000001086f */
        /* <DEDUP_REMOVED lines=32> */
.L_x_1797:
[----:B------:R-:W-:Y:S01]  /*18170*/  ISETP.GT.AND P1, PT, R10, R11, PT ;  /* 0x0000000b0a00720c */ /* 0x000fe20003f24270 */
[----:B------:R-:W-:Y:S01]  /*18180*/  VIADD R3, R14, 0x2a860 ;  /* 0x0002a8600e037836 */ /* 0x000fe20000000000 */
[----:B------:R-:W-:Y:S01]  /*18190*/  F2FP.F16.F32.PACK_AB R158, R136, R89 ;  /* 0x00000059889e723e */ /* 0x000fe200000000ff */
[----:B------:R-:W-:Y:S01]  /*181a0*/  IMAD.MOV.U32 R163, RZ, RZ, R21 ;  /* 0x000000ffffa37224 */ /* 0x000fe200078e0015 */
[----:B------:R-:W-:Y:S01]  /*181b0*/  F2FP.F16.F32.PACK_AB R149, R4, R149 ;  /* 0x000000950495723e */ /* 0x000fe200000000ff */
[----:B------:R-:W-:Y:S01]  /*181c0*/  IMAD.MOV.U32 R4, RZ, RZ, R12 ;  /* 0x000000ffff047224 */ /* 0x000fe200078e000c */
[----:B------:R-:W-:Y:S01]  /*181d0*/  PRMT R3, R172, 0x654, R3 ;  /* 0x00000654ac037816 */ /* 0x000fe20000000003 */
[----:B------:R-:W-:Y:S01]  /*181e0*/  IMAD.MOV.U32 R160, RZ, RZ, R20 ;  /* 0x000000ffffa07224 */ /* 0x000fe200078e0014 */
[----:B------:R-:W-:Y:S02]  /*181f0*/  F2FP.F16.F32.PACK_AB R156, R95, R91 ;  /* 0x0000005b5f9c723e */ /* 0x000fe400000000ff */
[----:B------:R0:W-:Y:S01]  /*18200*/  SYNCS.ARRIVE.TRANS64.RED.A1T0 RZ, [R3+URZ], RZ ;  /* 0x000000ff03ff79a7 */ /* 0x0001e2000810043f */
[----:B------:R-:W-:-:S02]  /*18210*/  F2FP.F16.F32.PACK_AB R157, R116, R157 ;  /* 0x0000009d749d723e */ /* 0x000fc400000000ff */
[----:B------:R-:W-:Y:S02]  /*18220*/  F2FP.F16.F32.PACK_AB R159, R112, R159 ;  /* 0x0000009f709f723e */ /* 0x000fe400000000ff */
[----:B------:R-:W-:Y:S02]  /*18230*/  F2FP.F16.F32.PACK_AB R152, R93, R88 ;  /* 0x000000585d98723e */ /* 0x000fe400000000ff */
[----:B------:R-:W-:Y:S01]  /*18240*/  F2FP.F16.F32.PACK_AB R153, R94, R153 ;  /* 0x000000995e99723e */ /* 0x000fe200000000ff */
[----:B0-----:R-:W-:Y:S01]  /*18250*/  IMAD.MOV.U32 R3, RZ, RZ, R100 ;  /* 0x000000ffff037224 */ /* 0x001fe200078e0064 */
        /* <DEDUP_REMOVED lines=17> */
[----:B------:R-:W-:Y:S01]  /*18370*/  IADD3 R10, R10, -0x1, RZ ;  /* 0xffffffff0a0a7810 */ /* 0x000fe20007ffe0ff */
[----:B------:R-:W-:Y:S06]  /*18380*/  @P1 BRA `(.L_x_1798) ;  /* 0xffffffcc00701947 */ /* 0x000fec000383ffff */
[----:B------:R-:W-:Y:S05]  /*18390*/  BSYNC B0 ;  /* 0x0000000000007941 */ /* 0x000fea0003800000 */
.L_x_1777:
[----:B------:R-:W-:Y:S01]  /*183a0*/  MOV R3, R100 ;  /* 0x0000006400037202 */ /* 0x000fe20000000f00 */
[----:B------:R-:W-:Y:S02]  /*183b0*/  IMAD.MOV.U32 R4, RZ, RZ, R12 ;  /* 0x000000ffff047224 */ /* 0x000fe400078e000c */
[----:B------:R-:W-:Y:S02]  /*183c0*/  IMAD.MOV.U32 R160, RZ, RZ, R20 ;  /* 0x000000ffffa07224 */ /* 0x000fe400078e0014 */
[----:B------:R-:W-:-:S07]  /*183d0*/  IMAD.MOV.U32 R163, RZ, RZ, R21 ;  /* 0x000000ffffa37224 */ /* 0x000fce00078e0015 */
.L_x_1776:
[----:B------:R-:W-:Y:S05]  /*183e0*/  BSYNC B1 ;  /* 0x0000000000017941 */ /* 0x000fea0003800000 */
.L_x_1775:
[----:B------:R-:W0:Y:S01]  /*183f0*/  LDC R204, c[0x0][0x448] ;  /* 0x00011200ffcc7b82 */ /* 0x000e220000000800 */
[----:B------:R-:W-:Y:S01]  /*18400*/  VIADD R11, R187, 0x7f ;  /* 0x0000007fbb0b7836 */ /* 0x000fe20000000000 */
[----:B------:R-:W-:Y:S02]  /*18410*/  LOP3.LUT R22, R22, 0xfff7ffff, RZ, 0xc0, !PT ;  /* 0xfff7ffff16167812 */ /* 0x000fe400078ec0ff */
[----:B------:R-:W-:-:S04]  /*18420*/  IADD3 R14, R167, 0x1, -R166 ;  /* 0x00000001a70e7810 */ /* 0x000fc80007ffe8a6 */
[----:B------:R-:W1:Y:S01]  /*18430*/  LDC R200, c[0x0][0x9e4] ;  /* 0x00027900ffc87b82 */ /* 0x000e620000000800 */
[----:B0-----:R-:W-:-:S13]  /*18440*/  ISETP.NE.AND P1, PT, R204, 0x1, PT ;  /* 0x00000001cc00780c */ /* 0x001fda0003f25270 */
[----:B------:R-:W0:Y:S01]  /*18450*/  @P1 LDC R12, c[0x0][0x44c] ;  /* 0x00011300ff0c1b82 */ /* 0x000e220000000800 */
[----:B------:R-:W-:-:S04]  /*18460*/  @P1 LOP3.LUT R22, R22, 0x80000, RZ, 0xfc, !PT ;  /* 0x0008000016161812 */ /* 0x000fc800078efcff */
[----:B------:R-:W-:-:S03]  /*18470*/  LOP3.LUT R22, R22, 0xffefffff, RZ, 0xc0, !PT ;  /* 0xffefffff16167812 */ /* 0x000fc600078ec0ff */
[----:B------:R-:W2:Y:S01]  /*18480*/  @P1 LDC R13, c[0x0][0x450] ;  /* 0x00011400ff0d1b82 */ /* 0x000ea20000000800 */
[----:B0-----:R-:W-:-:S05]  /*18490*/  @P1 IMAD.HI.U32 R12, R11, R12, RZ ;  /* 0x0000000c0b0c1227 */ /* 0x001fca00078e00ff */
[----:B--2---:R-:W-:Y:S02]  /*184a0*/  @P1 SHF.R.U32.HI R11, RZ, R13, R12 ;  /* 0x0000000dff0b1219 */ /* 0x004fe4000001160c */
[----:B-1----:R-:W-:Y:S02]  /*184b0*/  ISETP.GE.AND P1, PT, R200, 0x1, PT ;  /* 0x00000001c800780c */ /* 0x002fe40003f26270 */
[----:B------:R-:W-:-:S05]  /*184c0*/  IADD3 R12, R14, R11, RZ ;  /* 0x0000000b0e0c7210 */ /* 0x000fca0007ffe0ff */
[----:B------:R-:W-:-:S06]  /*184d0*/  IMAD.IADD R11, R12, 0x1, -R9 ;  /* 0x000000010c0b7824 */ /* 0x000fcc00078e0a09 */
[----:B------:R-:W-:Y:S01]  /*184e0*/  @P1 LOP3.LUT R22, R22, 0x100000, RZ, 0xfc, !PT ;  /* 0x0010000016161812 */ /* 0x000fe200078efcff */
[----:B------:R-:W-:Y:S06]  /*184f0*/  @!P1 BRA `(.L_x_1799) ;  /* 0x0000000000489947 */ /* 0x000fec0003800000 */
[----:B------:R-:W-:Y:S01]  /*18500*/  IMAD.MOV.U32 R9, RZ, RZ, R12 ;  /* 0x000000ffff097224 */ /* 0x000fe200078e000c */
[----:B------:R-:W-:Y:S04]  /*18510*/  BSSY B0, `(.L_x_1800) ;  /* 0x000000e000007945 */ /* 0x000fe80003800000 */
        /* <DEDUP_REMOVED lines=9> */
.L_x_1801:
[----:B------:R-:W-:-:S13]  /*185b0*/  ISETP.NE.AND P1, PT, R200, 0x1, PT ;  /* 0x00000001c800780c */ /* 0x000fda0003f25270 */
[----:B------:R-:W0:Y:S02]  /*185c0*/  @P1 LDC.64 R12, c[0x0][0x9e8] ;  /* 0x00027a00ff0c1b82 */ /* 0x000e240000000a00 */
[----:B0-----:R-:W-:-:S05]  /*185d0*/  @P1 IMAD.HI.U32 R12, R9, R12, RZ ;  /* 0x0000000c090c1227 */ /* 0x001fca00078e00ff */
[----:B------:R-:W-:-:S07]  /*185e0*/  @P1 SHF.R.U32.HI R9, RZ, R13, R12 ;  /* 0x0000000dff091219 */ /* 0x000fce000001160c */
.L_x_1802:
[----:B------:R-:W-:Y:S05]  /*185f0*/  BSYNC B0 ;  /* 0x0000000000007941 */ /* 0x000fea0003800000 */
.L_x_1800:
[----:B------:R-:W-:-:S05]  /*18600*/  IMAD R12, R9, R200, RZ ;  /* 0x000000c8090c7224 */ /* 0x000fca00078e02ff */
[----:B------:R-:W-:-:S07]  /*18610*/  VIMNMX R11, R11, R12, !PT ;  /* 0x0000000c0b0b7248 */ /* 0x000fce0007fe0100 */
.L_x_1799:
[----:B------:R-:W-:Y:S01]  /*18620*/  VIADD R11, R11, 0x5f ;  /* 0x0000005f0b0b7836 */ /* 0x000fe20000000000 */
[----:B------:R-:W-:Y:S03]  /*18630*/  BSSY B0, `(.L_x_1803) ;  /* 0x000020a000007945 */ /* 0x000fe60003800000 */
[----:B------:R-:W-:-:S05]  /*18640*/  IMAD.HI R11, R11, 0x2aaaaaab, RZ ;  /* 0x2aaaaaab0b0b7827 */ /* 0x000fca00078e02ff */
[----:B------:R-:W-:-:S04]  /*18650*/  SHF.R.U32.HI R12, RZ, 0x1f, R11 ;  /* 0x0000001fff0c7819 */ /* 0x000fc8000001160b */
[----:B------:R-:W-:-:S04]  /*18660*/  LEA.HI.SX32 R12, R11, R12, 0x1c ;  /* 0x0000000c0b0c7211 */ /* 0x000fc800078fe2ff */
[----:B------:R-:W-:-:S04]  /*18670*/  VIMNMX R13, R189, R12, !PT ;  /* 0x0000000cbd0d7248 */ /* 0x000fc80007fe0100 */
[----:B------:R-:W-:-:S13]  /*18680*/  ISETP.GE.AND P1, PT, R10, R13, PT ;  /* 0x0000000d0a00720c */ /* 0x000fda0003f26270 */
[----:B------:R-:W-:Y:S05]  /*18690*/  @!P1 BRA `(.L_x_1804) ;  /* 0x00000020000c9947 */ /* 0x000fea0003800000 */
[----:B------:R-:W-:Y:S01]  /*186a0*/  BSSY B1, `(.L_x_1804) ;  /* 0x0000202000017945 */ /* 0x000fe20003800000 */
[----:B------:R-:W-:Y:S01]  /*186b0*/  IMAD.MOV.U32 R12, RZ, RZ, R3 ;  /* 0x000000ffff0c7224 */ /* 0x000fe200078e0003 */
[----:B------:R-:W-:Y:S01]  /*186c0*/  MOV R9, R4 ;  /* 0x0000000400097202 */ /* 0x000fe20000000f00 */
[----:B------:R-:W-:Y:S02]  /*186d0*/  IMAD.MOV.U32 R14, RZ, RZ, R10 ;  /* 0x000000ffff0e7224 */ /* 0x000fe400078e000a */
[----:B------:R-:W-:Y:S02]  /*186e0*/  IMAD.MOV.U32 R20, RZ, RZ, R163 ;  /* 0x000000ffff147224 */ /* 0x000fe400078e00a3 */
[----:B------:R-:W-:-:S07]  /*186f0*/  IMAD.MOV.U32 R21, RZ, RZ, R160 ;  /* 0x000000ffff157224 */ /* 0x000fce00078e00a0 */
.L_x_1817:
[----:B------:R-:W-:-:S04]  /*18700*/  ISETP.NE.AND P1, PT, R21, 0x1, PT ;  /* 0x000000011500780c */ /* 0x000fc80003f25270 */
[----:B------:R-:W-:-:S04]  /*18710*/  SEL R163, RZ, 0x1, P1 ;  /* 0x00000001ffa37807 */ /* 0x000fc80000800000 */
[----:B------:R-:W-:Y:S01]  /*18720*/  LOP3.LUT R163, R20, R163, RZ, 0x3c, !PT ;  /* 0x000000a314a37212 */ /* 0x000fe200078e3cff */
[----:B------:R-:W-:Y:S06]  /*18730*/  @!P0 BRA `(.L_x_1805) ;  /* 0x0000000000048947 */ /* 0x000fec0003800000 */
[----:B------:R-:W-:Y:S01]  /*18740*/  BPT.TRAP 0x1 ;  /* 0x000000040000795c */ /* 0x000fe20000300000 */
.L_x_1805:
        /* <DEDUP_REMOVED lines=8> */
.L_x_1806:
[----:B------:R-:W-:Y:S01]  /*187d0*/  BSSY B2, `(.L_x_1807) ;  /* 0x0000006000027945 */ /* 0x000fe20003800000 */
[----:B------:R-:W-:Y:S02]  /*187e0*/  IMAD R4, R160, 0x900, R8 ;  /* 0x00000900a0047824 */ /* 0x000fe400078e0208 */
[----:B------:R-:W-:Y:S01]  /*187f0*/  IMAD.MOV.U32 R5, RZ, RZ, 0x40000040 ;  /* 0x40000040ff057424 */ /* 0x000fe200078e00ff */
[----:B-1----:R-:W-:Y:S06]  /*18800*/  @P1 BRA `(.L_x_1808) ;  /* 0x0000000000081947 */ /* 0x002fec0003800000 */
[----:B------:R-:W1:Y:S02]  /*18810*/  SYNCS.PHASECHK.TRANS64.TRYWAIT P1, [R15+URZ+0x2a830], R10 ;  /* 0x02a8300a0f0075a7 */ /* 0x000e64000802017f */
[----:B-1----:R-:W-:Y:S05]  /*18820*/  @!P1 BRA `(.L_x_1809) ;  /* 0x00000104004c9947 */ /* 0x002fea0003800000 */
.L_x_1808:
[----:B------:R-:W-:Y:S05]  /*18830*/  BSYNC B2 ;  /* 0x0000000000027941 */ /* 0x000fea0003800000 */
.L_x_1807:
[----:B------:R-:W2:Y:S04]  /*18840*/  LDL.64 R88, [R1+0x28] ;  /* 0x0000280001587983 */ /* 0x000ea80000100a00 */
[----:B------:R-:W3:Y:S04]  /*18850*/  LDL.64 R226, [R1+0x20] ;  /* 0x0000200001e27983 */ /* 0x000ee80000100a00 */
[----:B------:R-:W4:Y:S01]  /*18860*/  LDL.64 R210, [R1+0x18] ;  /* 0x0000180001d27983 */ /* 0x000f220000100a00 */
[C---:B------:R-:W-:Y:S02]  /*18870*/  R2UR UR6, R4.reuse ;  /* 0x00000000040672ca */ /* 0x040fe400000e0000 */
[----:B------:R-:W-:Y:S01]  /*18880*/  R2UR UR7, R5 ;  /* 0x00000000050772ca */ /* 0x000fe200000e0000 */
[----:B------:R0:W-:Y:S04]  /*18890*/  STL.64 [R1+0x48], R6 ;  /* 0x0000480601007387 */ /* 0x0001e80000100a00 */
[----:B0-----:R-:W4:Y:S01]  /*188a0*/  LDL.64 R6, [R1+0x10] ;  /* 0x0000100001067983 */ /* 0x001f220000100a00 */
[----:B-1----:R-:W-:-:S02]  /*188b0*/  VIADD R10, R4, 0x2 ;  /* 0x00000002040a7836 */ /* 0x002fc40000000000 */
        /* <DEDUP_REMOVED lines=172> */
.L_x_1810:
[----:B------:R-:W-:Y:S01]  /*19380*/  SHF.L.U32 R2, R20, 0x1f, RZ ;  /* 0x0000001f14027819 */ /* 0x000fe200000006ff */
[----:B------:R-:W-:-:S04]  /*19390*/  IMAD R10, R21, 0x8, R18 ;  /* 0x00000008150a7824 */ /* 0x000fc800078e0212 */
[----:B------:R0:W1:Y:S01]  /*193a0*/  SYNCS.PHASECHK.TRANS64.TRYWAIT P1, [R10+URZ+0x2a850], R2 ;  /* 0x02a850020a0075a7 */ /* 0x000062000802017f */
[----:B------:R-:W-:Y:S05]  /*193b0*/  @!P0 BRA `(.L_x_1811) ;  /* 0x0000000000048947 */ /* 0x000fea0003800000 */
[----:B------:R-:W-:Y:S01]  /*193c0*/  BPT.TRAP 0x1 ;  /* 0x000000040000795c */ /* 0x000fe20000300000 */
.L_x_1811:
        /* <DEDUP_REMOVED lines=9> */
.L_x_1813:
[----:B------:R-:W-:Y:S05]  /*19460*/  BSYNC B2 ;  /* 0x0000000000027941 */ /* 0x000fea0003800000 */
.L_x_1812:
[----:B01----:R-:W-:Y:S01]  /*19470*/  IMAD.MOV.U32 R2, RZ, RZ, R0 ;  /* 0x000000ffff027224 */ /* 0x003fe200078e0000 */
        /* <DEDUP_REMOVED lines=43> */
.L_x_1815:
        /* <DEDUP_REMOVED lines=59> */
[C---:B------:R-:W-:Y:S01]  /*19ae0*/  FMUL.FTZ R12, R4.reuse, R5 ;  /* 0x00000005040c7220 */ /* 0x040fe20000410000 */
[----:B------:R-:W-:-:S03]  /*19af0*/  FADD.FTZ R136, -R4, R9 ;  /* 0x0000000904887221 */ /* 0x000fc60000010100 */
[-CC-:B------:R-:W-:Y:S01]  /*19b00*/  FFMA.FTZ R154, R100, R5.reuse, -R12.reuse ;  /* 0x00000005649a7223 */ /* 0x180fe2000001080c */
[-C--:B------:R-:W-:Y:S01]  /*19b10*/  FMUL.FTZ R100, R3, R5.reuse ;  /* 0x0000000503647220 */ /* 0x080fe20000410000 */
[-CC-:B------:R-:W-:Y:S01]  /*19b20*/  FFMA.FTZ R156, R88, R5.reuse, -R12.reuse ;  /* 0x00000005589c7223 */ /* 0x180fe2000001080c */
[-C--:B------:R-:W-:Y:S01]  /*19b30*/  FMUL.FTZ R136, R136, R5.reuse ;  /* 0x0000000588887220 */ /* 0x080fe20000410000 */
[-C--:B------:R-:W-:Y:S01]  /*19b40*/  FFMA.FTZ R139, R89, R5.reuse, -R12 ;  /* 0x00000005598b7223 */ /* 0x080fe2000001080c */
[-CC-:B------:R-:W-:Y:S01]  /*19b50*/  FFMA.FTZ R157, R90, R5.reuse, -R100.reuse ;  /* 0x000000055a9d7223 */ /* 0x180fe20000010864 */
[-C--:B------:R-:W-:Y:S01]  /*19b60*/  FFMA.FTZ R91, R91, R5.reuse, -R100 ;  /* 0x000000055b5b7223 */ /* 0x080fe20000010864 */
[----:B------:R-:W-:Y:S01]  /*19b70*/  MUFU.EX2 R0, R136 ;  /* 0x0000008800007308 */ /* 0x000fe20000000800 */
[-C--:B------:R-:W-:Y:S01]  /*19b80*/  FFMA.FTZ R158, R92, R5.reuse, -R12 ;  /* 0x000000055c9e7223 */ /* 0x080fe2000001080c */
        /* <DEDUP_REMOVED lines=21> */
[----:B------:R-:W-:Y:S01]  /*19ce0*/  FFMA.FTZ R145, R114, R5, -R100 ;  /* 0x0000000572917223 */ /* 0x000fe20000010864 */
[----:B------:R-:W1:Y:S01]  /*19cf0*/  MUFU.EX2 R157, R157 ;  /* 0x0000009d009d7308 */ /* 0x000e620000000800 */
[----:B0----5:R-:W-:Y:S01]  /*19d00*/  FFMA.FTZ R90, R0, R7, R156 ;  /* 0x00000007005a7223 */ /* 0x021fe2000001009c */
[-C--:B------:R-:W-:Y:S01]  /*19d10*/  FFMA.FTZ R88, R113, R5.reuse, -R12 ;  /* 0x0000000571587223 */ /* 0x080fe2000001080c */
[-C--:B------:R-:W-:Y:S01]  /*19d20*/  FFMA.FTZ R101, R115, R5.reuse, -R100 ;  /* 0x0000000573657223 */ /* 0x080fe20000010864 */
[-C--:B------:R-:W-:Y:S01]  /*19d30*/  FFMA.FTZ R146, R116, R5.reuse, -R12 ;  /* 0x0000000574927223 */ /* 0x080fe2000001080c */
[-C--:B------:R-:W-:Y:S01]  /*19d40*/  FFMA.FTZ R147, R118, R5.reuse, -R100 ;  /* 0x0000000576937223 */ /* 0x080fe20000010864 */
[-C--:B------:R-:W-:Y:S01]  /*19d50*/  FFMA.FTZ R21, R117, R5.reuse, -R12 ;  /* 0x0000000575157223 */ /* 0x080fe2000001080c */
[-C--:B------:R-:W-:Y:S01]  /*19d60*/  FFMA.FTZ R102, R119, R5.reuse, -R100 ;  /* 0x0000000577667223 */ /* 0x080fe20000010864 */
[----:B------:R-:W0:Y:S01]  /*19d70*/  MUFU.EX2 R139, R139 ;  /* 0x0000008b008b7308 */ /* 0x000e220000000800 */
[-C--:B------:R-:W-:Y:S01]  /*19d80*/  FFMA.FTZ R140, R120, R5.reuse, -R12 ;  /* 0x00000005788c7223 */ /* 0x080fe2000001080c */
[-C--:B------:R-:W-:Y:S01]  /*19d90*/  FFMA.FTZ R141, R122, R5.reuse, -R100 ;  /* 0x000000057a8d7223 */ /* 0x080fe20000010864 */
[-CC-:B------:R-:W-:Y:S01]  /*19da0*/  FFMA.FTZ R20, R121, R5.reuse, -R12.reuse ;  /* 0x0000000579147223 */ /* 0x180fe2000001080c */
[-C--:B------:R-:W-:Y:S01]  /*19db0*/  FFMA.FTZ R142, R124, R5.reuse, -R12 ;  /* 0x000000057c8e7223 */ /* 0x080fe2000001080c */
[-C--:B------:R-:W-:Y:S01]  /*19dc0*/  FFMA.FTZ R143, R126, R5.reuse, -R100 ;  /* 0x000000057e8f7223 */ /* 0x080fe20000010864 */
[-C--:B------:R-:W-:Y:S01]  /*19dd0*/  FFMA.FTZ R11, R125, R5.reuse, -R12 ;  /* 0x000000057d0b7223 */ /* 0x080fe2000001080c */
[-C--:B------:R-:W-:Y:S01]  /*19de0*/  FFMA.FTZ R104, R127, R5.reuse, -R100 ;  /* 0x000000057f687223 */ /* 0x080fe20000010864 */
[----:B------:R-:W2:Y:S01]  /*19df0*/  MUFU.EX2 R91, R91 ;  /* 0x0000005b005b7308 */ /* 0x000ea20000000800 */
[----:B-1----:R-:W-:Y:S01]  /*19e00*/  FFMA.FTZ R6, R2, R6, R157 ;  /* 0x0000000602067223 */ /* 0x002fe2000001009d */
[-CC-:B------:R-:W-:Y:S01]  /*19e10*/  FFMA.FTZ R136, R128, R5.reuse, -R12.reuse ;  /* 0x0000000580887223 */ /* 0x180fe2000001080c */
[-CC-:B------:R-:W-:Y:S01]  /*19e20*/  FFMA.FTZ R9, R129, R5.reuse, -R12.reuse ;  /* 0x0000000581097223 */ /* 0x180fe2000001080c */
[-C--:B------:R-:W-:Y:S01]  /*19e30*/  FFMA.FTZ R138, R132, R5.reuse, -R12 ;  /* 0x00000005848a7223 */ /* 0x080fe2000001080c */
[-C--:B------:R-:W-:Y:S01]  /*19e40*/  FFMA.FTZ R134, R134, R5.reuse, -R100 ;  /* 0x0000000586867223 */ /* 0x080fe20000010864 */
[----:B------:R-:W-:-:S02]  /*19e50*/  FFMA.FTZ R12, R133, R5, -R12 ;  /* 0x00000005850c7223 */ /* 0x000fc4000001080c */
        /* <DEDUP_REMOVED lines=43> */
[----:B-1----:R-:W-:Y:S01]  /*1a110*/  FADD.FTZ R7, R89, R90 ;  /* 0x0000005a59077221 */ /* 0x002fe20000010000 */
[-CC-:B------:R-:W-:Y:S01]  /*1a120*/  FFMA.FTZ R90, R130, R5.reuse, -R100.reuse ;  /* 0x00000005825a7223 */ /* 0x180fe20000010864 */
[----:B------:R-:W-:-:S05]  /*1a130*/  FFMA.FTZ R100, R135, R5, -R100 ;  /* 0x0000000587647223 */ /* 0x000fca0000010864 */
        /* <DEDUP_REMOVED lines=18> */
[----:B------:R-:W-:-:S05]  /*1a260*/  VIADD R7, R15, 0x2a840 ;  /* 0x0002a8400f077836 */ /* 0x000fca0000000000 */
[----:B------:R-:W-:Y:S01]  /*1a270*/  PRMT R7, R172, 0x654, R7 ;  /* 0x00000654ac077816 */ /* 0x000fe20000000007 */
[----:B------:R-:W1:Y:S01]  /*1a280*/  MUFU.EX2 R20, R20 ;  /* 0x0000001400147308 */ /* 0x000e620000000800 */
[----:B0-----:R-:W-:Y:S02]  /*1a290*/  FADD.FTZ R107, R140, R107 ;  /* 0x0000006b8c6b7221 */ /* 0x001fe40000010000 */
[----:B------:R0:W-:Y:S05]  /*1a2a0*/  SYNCS.ARRIVE.TRANS64.RED.A1T0 RZ, [R7+URZ], RZ ;  /* 0x000000ff07ff79a7 */ /* 0x0001ea000810043f */
[----:B------:R-:W3:Y:S01]  /*1a2b0*/  MUFU.EX2 R103, R103 ;  /* 0x0000006700677308 */ /* 0x000ee20000000800 */
[----:B--2---:R-:W-:-:S07]  /*1a2c0*/  FADD.FTZ R6, R141, R6 ;  /* 0x000000068d067221 */ /* 0x004fce0000010000 */
[----:B------:R-:W2:Y:S01]  /*1a2d0*/  MUFU.EX2 R142, R142 ;  /* 0x0000008e008e7308 */ /* 0x000ea20000000800 */
[----:B-1----:R-:W-:-:S07]  /*1a2e0*/  FADD.FTZ R107, R20, R107 ;  /* 0x0000006b146b7221 */ /* 0x002fce0000010000 */
[----:B------:R-:W1:Y:S01]  /*1a2f0*/  MUFU.EX2 R143, R143 ;  /* 0x0000008f008f7308 */ /* 0x000e620000000800 */
[----:B---3--:R-:W-:-:S07]  /*1a300*/  FADD.FTZ R6, R103, R6 ;  /* 0x0000000667067221 */ /* 0x008fce0000010000 */
        /* <DEDUP_REMOVED lines=24> */
.L_x_1816:
[----:B------:R-:W-:Y:S02]  /*1a490*/  ISETP.GT.AND P1, PT, R14, R13, PT ;  /* 0x0000000d0e00720c */ /* 0x000fe40003f24270 */
[----:B------:R-:W-:Y:S01]  /*1a4a0*/  IADD3 R107, R10, 0x2a860, RZ ;  /* 0x0002a8600a6b7810 */ /* 0x000fe20007ffe0ff */
[----:B------:R-:W-:Y:S01]  /*1a4b0*/  VIADD R10, R14, 0xffffffff ;  /* 0xffffffff0e0a7836 */ /* 0x000fe20000000000 */
[----:B------:R-:W-:Y:S02]  /*1a4c0*/  F2FP.F16.F32.PACK_AB R156, R139, R156 ;  /* 0x0000009c8b9c723e */ /* 0x000fe400000000ff */
[----:B------:R-:W-:Y:S01]  /*1a4d0*/  PRMT R107, R172, 0x654, R107 ;  /* 0x00000654ac6b7816 */ /* 0x000fe2000000006b */
[----:B------:R-:W-:Y:S01]  /*1a4e0*/  IMAD.MOV.U32 R14, RZ, RZ, R10 ;  /* 0x000000ffff0e7224 */ /* 0x000fe200078e000a */
[----:B------:R-:W-:Y:S02]  /*1a4f0*/  F2FP.F16.F32.PACK_AB R158, R137, R158 ;  /* 0x0000009e899e723e */ /* 0x000fe400000000ff */
[----:B------:R0:W-:Y:S01]  /*1a500*/  SYNCS.ARRIVE.TRANS64.RED.A1T0 RZ, [R107+URZ], RZ ;  /* 0x000000ff6bff79a7 */ /* 0x0001e2000810043f */
[----:B------:R-:W-:-:S02]  /*1a510*/  F2FP.F16.F32.PACK_AB R146, R21, R146 ;  /* 0x000000921592723e */ /* 0x000fc400000000ff */
[----:B------:R-:W-:Y:S01]  /*1a520*/  F2FP.F16.F32.PACK_AB R140, R20, R140 ;  /* 0x0000008c148c723e */ /* 0x000fe200000000ff */
[----:B------:R-:W-:Y:S01]  /*1a530*/  IMAD.MOV.U32 R20, RZ, RZ, R163 ;  /* 0x000000ffff147224 */ /* 0x000fe200078e00a3 */
[----:B------:R-:W-:Y:S01]  /*1a540*/  F2FP.F16.F32.PACK_AB R136, R9, R136 ;  /* 0x000000880988723e */ /* 0x000fe200000000ff */
[----:B------:R-:W-:Y:S01]  /*1a550*/  IMAD.MOV.U32 R9, RZ, RZ, R4 ;  /* 0x000000ffff097224 */ /* 0x000fe200078e0004 */
[----:B------:R-:W-:Y:S01]  /*1a560*/  F2FP.F16.F32.PACK_AB R138, R12, R138 ;  /* 0x0000008a0c8a723e */ /* 0x000fe200000000ff */
[----:B------:R-:W-:Y:S01]  /*1a570*/  IMAD.MOV.U32 R12, RZ, RZ, R3 ;  /* 0x000000ffff0c7224 */ /* 0x000fe200078e0003 */
        /* <DEDUP_REMOVED lines=18> */
[----:B------:R-:W-:Y:S01]  /*1a6a0*/  MOV R21, R160 ;  /* 0x000000a000157202 */ /* 0x000fe20000000f00 */
[----:B0-----:R-:W-:Y:S06]  /*1a6b0*/  @P1 BRA `(.L_x_1817) ;  /* 0xffffffe000101947 */ /* 0x001fec000383ffff */
[----:B------:R-:W-:Y:S05]  /*1a6c0*/  BSYNC B1 ;  /* 0x0000000000017941 */ /* 0x000fea0003800000 */
.L_x_1804:
[----:B------:R-:W-:Y:S05]  /*1a6d0*/  BSYNC B0 ;  /* 0x0000000000007941 */ /* 0x000fea0003800000 */
.L_x_1803:
[----:B------:R-:W-:Y:S01]  /*1a6e0*/  ISETP.GE.AND P1, PT, R10, R189, PT ;  /* 0x000000bd0a00720c */ /* 0x000fe20003f26270 */
[----:B------:R-:W-:-:S12]  /*1a6f0*/  BSSY B0, `(.L_x_1818) ;  /* 0x000032a000007945 */ /* 0x000fd80003800000 */
[----:B------:R-:W-:Y:S05]  /*1a700*/  @!P1 BRA `(.L_x_1819) ;  /* 0x0000003000a09947 */ /* 0x000fea0003800000 */
[----:B------:R-:W-:Y:S01]  /*1a710*/  IMAD.MOV.U32 R11, RZ, RZ, R3 ;  /* 0x000000ffff0b7224 */ /* 0x000fe200078e0003 */
[----:B------:R-:W-:Y:S01]  /*1a720*/  MOV R20, R160 ;  /* 0x000000a000147202 */ /* 0x000fe20000000f00 */
[----:B------:R-:W-:Y:S02]  /*1a730*/  IMAD.MOV.U32 R9, RZ, RZ, R4 ;  /* 0x000000ffff097224 */ /* 0x000fe400078e0004 */
[----:B------:R-:W-:-:S07]  /*1a740*/  IMAD.MOV.U32 R15, RZ, RZ, R163 ;  /* 0x000000ffff0f7224 */ /* 0x000fce00078e00a3 */
.L_x_1840:
[----:B------:R-:W-:-:S04]  /*1a750*/  ISETP.NE.AND P1, PT, R20, 0x1, PT ;  /* 0x000000011400780c */ /* 0x000fc80003f25270 */
[----:B------:R-:W-:-:S04]  /*1a760*/  SEL R4, RZ, 0x1, P1 ;  /* 0x00000001ff047807 */ /* 0x000fc80000800000 */
[----:B------:R-:W-:Y:S01]  /*1a770*/  LOP3.LUT R163, R15, R4, RZ, 0x3c, !PT ;  /* 0x000000040fa37212 */ /* 0x000fe200078e3cff */
[----:B------:R-:W-:Y:S06]  /*1a780*/  @!P0 BRA `(.L_x_1820) ;  /* 0x0000000000048947 */ /* 0x000fec0003800000 */
[----:B------:R-:W-:Y:S01]  /*1a790*/  BPT.TRAP 0x1 ;  /* 0x000000040000795c */ /* 0x000fe20000300000 */
.L_x_1820:
[----:B------:R-:W-:Y:S01]  /*1a7a0*/  VIADD R160, R20, 0x1 ;  /* 0x0000000114a07836 */ /* 0x000fe20000000000 */
[----:B------:R-:W-:-:S04]  /*1a7b0*/  SHF.L.U32 R3, R163, 0x1f, RZ ;  /* 0x0000001fa3037819 */ /* 0x000fc800000006ff */
[----:B------:R-:W-:-:S04]  /*1a7c0*/  ISETP.NE.AND P1, PT, R160, 0x2, PT ;  /* 0x00000002a000780c */ /* 0x000fc80003f25270 */
[----:B------:R-:W-:-:S05]  /*1a7d0*/  SEL R160, R160, RZ, P1 ;  /* 0x000000ffa0a07207 */ /* 0x000fca0000800000 */
[----:B------:R-:W-:-:S04]  /*1a7e0*/  IMAD R14, R160, 0x8, R18 ;  /* 0x00000008a00e7824 */ /* 0x000fc800078e0212 */
[----:B------:R0:W1:Y:S01]  /*1a7f0*/  SYNCS.PHASECHK.TRANS64.TRYWAIT P1, [R14+URZ+0x2a830], R3 ;  /* 0x02a830030e0075a7 */ /* 0x000062000802017f */
[----:B------:R-:W-:Y:S05]  /*1a800*/  @!P0 BRA `(.L_x_1821) ;  /* 0x0000000000048947 */ /* 0x000fea0003800000 */
[----:B------:R-:W-:Y:S01]  /*1a810*/  BPT.TRAP 0x1 ;  /* 0x000000040000795c */ /* 0x000fe20000300000 */
.L_x_1821:
[----:B------:R-:W-:Y:S01]  /*1a820*/  BSSY B1, `(.L_x_1822) ;  /* 0x0000006000017945 */ /* 0x000fe20003800000 */
[----:B------:R-:W-:Y:S02]  /*1a830*/  IMAD R4, R160, 0x900, R8 ;  /* 0x00000900a0047824 */ /* 0x000fe400078e0208 */
[----:B------:R-:W-:Y:S01]  /*1a840*/  IMAD.MOV.U32 R5, RZ, RZ, 0x40000040 ;  /* 0x40000040ff057424 */ /* 0x000fe200078e00ff */
[----:B-1----:R-:W-:Y:S06]  /*1a850*/  @P1 BRA `(.L_x_1823) ;  /* 0x0000000000081947 */ /* 0x002fec0003800000 */
[----:B------:R-:W1:Y:S02]  /*1a860*/  SYNCS.PHASECHK.TRANS64.TRYWAIT P1, [R14+URZ+0x2a830], R3 ;  /* 0x02a830030e0075a7 */ /* 0x000e64000802017f */
[----:B-1----:R-:W-:Y:S05]  /*1a870*/  @!P1 BRA `(.L_x_1824) ;  /* 0x000000e400609947 */ /* 0x002fea0003800000 */
.L_x_1823:
[----:B------:R-:W-:Y:S05]  /*1a880*/  BSYNC B1 ;  /* 0x0000000000017941 */ /* 0x000fea0003800000 */
.L_x_1822:
[----:B------:R-:W2:Y:S04]  /*1a890*/  LDL.64 R88, [R1+0x28] ;  /* 0x0000280001587983 */ /* 0x000ea80000100a00 */
[----:B------:R-:W3:Y:S04]  /*1a8a0*/  LDL.64 R226, [R1+0x20] ;  /* 0x0000200001e27983 */ /* 0x000ee80000100a00 */
[----:B------:R-:W4:Y:S01]  /*1a8b0*/  LDL.64 R210, [R1+0x18] ;  /* 0x0000180001d27983 */ /* 0x000f220000100a00 */
[C---:B------:R-:W-:Y:S02]  /*1a8c0*/  R2UR UR6, R4.reuse ;  /* 0x00000000040672ca */ /* 0x040fe400000e0000 */
[----:B------:R-:W-:Y:S01]  /*1a8d0*/  R2UR UR7, R5 ;  /* 0x00000000050772ca */ /* 0x000fe200000e0000 */
[----:B------:R0:W-:Y:S04]  /*1a8e0*/  STL.64 [R1+0x48], R6 ;  /* 0x0000480601007387 */ /* 0x0001e80000100a00 */
[----:B0-----:R-:W4:Y:S01]  /*1a8f0*/  LDL.64 R6, [R1+0x10] ;  /* 0x0000100001067983 */ /* 0x001f220000100a00 */
[----:B------:R-:W-:Y:S01]  /*1a900*/  VIADD R12, R4, 0x2 ;  /* 0x00000002040c7836 */ /* 0x000fe20000000000 */
[----:B------:R-:W-:-:S02]  /*1a910*/  MOV R13, 0x40000040 ;  /* 0x40000040000d7802 */ /* 0x000fc40000000f00 */
        /* <DEDUP_REMOVED lines=9> */
[----:B------:R-:W-:Y:S02]  /*1a9b0*/  VIADD R12, R4, 0x4 ;  /* 0x00000004040c7836 */ /* 0x000fe40000000000 */
[----:B------:R-:W-:Y:S01]  /*1a9c0*/  IMAD.MOV.U32 R13, RZ, RZ, 0x40000040 ;  /* 0x40000040ff0d7424 */ /* 0x000fe200078e00ff */
[----:B------:R-:W-:-:S02]  /*1a9d0*/  WARPGROUP.DEPBAR.LE gsb0, 0x0 ;  /* 0x00008000000079c5 */ /* 0x000fc40000010000 */
[----:B------:R-:W-:-:S07]  /*1a9e0*/  WARPGROUP.ARRIVE ;  /* 0x00000000000079c5 */ /* 0x000fce0000000000 */
        /* <DEDUP_REMOVED lines=17> */
[----:B------:R0:W5:Y:S01]  /*1ab00*/  LDL.LU.64 R6, [R1+0x48] ;  /* 0x0000480001067983 */ /* 0x0001620000300a00 */
[----:B------:R-:W-:-:S02]  /*1ab10*/  WARPGROUP.DEPBAR.LE gsb0, 0x0 ;  /* 0x00008000000079c5 */ /* 0x000fc40000010000 */
[----:B------:R-:W-:-:S07]  /*1ab20*/  WARPGROUP.ARRIVE ;  /* 0x00000000000079c5 */ /* 0x000fce0000000000 */
[----:B------:R-:W-:Y:S01]  /*1ab30*/  HGMMA.64x96x16.F32 R88, gdesc[UR4], R88, gsb0 ;  /* 0x01600000045879f0 */ /* 0x000fe20008000858 */
[----:B------:R-:W-:Y:S02]  /*1ab40*/  R2UR UR6, R12 ;  /* 0x000000000c0672ca */ /* 0x000fe400000e0000 */
[----:B------:R-:W-:Y:S02]  /*1ab50*/  R2UR UR7, R13 ;  /* 0x000000000d0772ca */ /* 0x000fe400000e0000 */
[----:B--2---:R-:W-:Y:S02]  /*1ab60*/  R2UR UR4, R226 ;  /* 0x00000000e20472ca */ /* 0x004fe400000e0000 */
        /* <DEDUP_REMOVED lines=8> */
[----:B---3--:R-:W-:Y:S02]  /*1abf0*/  R2UR UR4, R210 ;  /* 0x00000000d20472ca */ /* 0x008fe400000e0000 */
[----:B------:R-:W-:Y:S01]  /*1ac00*/  R2UR UR5, R211 ;  /* 0x00000000d30572ca */ /* 0x000fe200000e0000 */
[----:B------:R-:W-:Y:S01]  /*1ac10*/  VIADD R12, R4, 0x304 ;  /* 0x00000304040c7836 */ /* 0x000fe20000000000 */
[----:B------:R-:W-:Y:S01]  /*1ac20*/  MOV R13, 0x40000040 ;  /* 0x40000040000d7802 */ /* 0x000fe20000000f00 */
[----:B------:R-:W-:-:S02]  /*1ac30*/  WARPGROUP.DEPBAR.LE gsb0, 0x0 ;  /* 0x00008000000079c5 */ /* 0x000fc40000010000 */
[----:B------:R-:W-:-:S08]  /*1ac40*/  WARPGROUP.ARRIVE ;  /* 0x00000000000079c5 */ /* 0x000fd00000000000 */
        /* <DEDUP_REMOVED lines=120> */
.L_x_1825:
[----:B------:R-:W-:Y:S01]  /*1b3d0*/  SHF.L.U32 R2, R15, 0x1f, RZ ;  /* 0x0000001f0f027819 */ /* 0x000fe200000006ff */
[----:B------:R-:W-:-:S04]  /*1b3e0*/  IMAD R12, R20, 0x8, R18 ;  /* 0x00000008140c7824 */ /* 0x000fc800078e0212 */
[----:B------:R0:W2:Y:S01]  /*1b3f0*/  SYNCS.PHASECHK.TRANS64.TRYWAIT P1, [R12+URZ+0x2a850], R2 ;  /* 0x02a850020c0075a7 */ /* 0x0000a2000802017f */
[----:B------:R-:W-:Y:S05]  /*1b400*/  @!P0 BRA `(.L_x_1826) ;  /* 0x0000000000048947 */ /* 0x000fea0003800000 */
[----:B------:R-:W-:Y:S01]  /*1b410*/  BPT.TRAP 0x1 ;  /* 0x000000040000795c */ /* 0x000fe20000300000 */
.L_x_1826:
[----:B------:R-:W-:Y:S01]  /*1b420*/  VIADD R0, R18, 0x400 ;  /* 0x0000040012007836 */ /* 0x000fe20000000000 */
[----:B------:R-:W-:Y:S04]  /*1b430*/  BSSY B1, `(.L_x_1827) ;  /* 0x0000008000017945 */ /* 0x000fe80003800000 */
[----:B------:R-:W-:-:S04]  /*1b440*/  SHF.R.U32.HI R0, RZ, 0x4, R0 ;  /* 0x00000004ff007819 */ /* 0x000fc80000011600 */
[----:B------:R-:W-:-:S04]  /*1b450*/  LOP3.LUT R0, R0, 0x3fff, RZ, 0xc0, !PT ;  /* 0x00003fff00007812 */ /* 0x000fc800078ec0ff */
[----:B------:R-:W-:-:S05]  /*1b460*/  LOP3.LUT R0, R0, 0x3000000, RZ, 0xfc, !PT ;  /* 0x0300000000007812 */ /* 0x000fca00078efcff */
[----:B------:R-:W-:Y:S01]  /*1b470*/  IMAD R0, R20, 0x600, R0 ;  /* 0x0000060014007824 */ /* 0x000fe200078e0200 */
[----:B--2---:R-:W-:Y:S06]  /*1b480*/  @P1 BRA `(.L_x_1828) ;  /* 0x0000000000081947 */ /* 0x004fec0003800000 */
[----:B------:R-:W2:Y:S02]  /*1b490*/  SYNCS.PHASECHK.TRANS64.TRYWAIT P1, [R12+URZ+0x2a850], R2 ;  /* 0x02a850020c0075a7 */ /* 0x000ea4000802017f */
[----:B--2---:R-:W-:Y:S05]  /*1b4a0*/  @!P1 BRA `(.L_x_1829) ;  /* 0x000000d800689947 */ /* 0x004fea0003800000 */
.L_x_1828:
[----:B------:R-:W-:Y:S05]  /*1b4b0*/  BSYNC B1 ;  /* 0x0000000000017941 */ /* 0x000fea0003800000 */
.L_x_1827:
[----:B0-2---:R-:W-:Y:S01]  /*1b4c0*/  IMAD.MOV.U32 R2, RZ, RZ, R0 ;  /* 0x000000ffff027224 */ /* 0x005fe200078e0000 */
[----:B------:R-:W-:Y:S01]  /*1b4d0*/  WARPGROUP.ARRIVE ;  /* 0x00000000000079c5 */ /* 0x000fe20000000000 */
[----:B-1----:R-:W-:-:S03]  /*1b4e0*/  IMAD.MOV.U32 R3, RZ, RZ, 0x40000040 ;  /* 0x40000040ff037424 */ /* 0x002fc600078e00ff */
[----:B------:R-:W-:Y:S02]  /*1b4f0*/  R2UR UR6, R2 ;  /* 0x00000000020672ca */ /* 0x000fe400000e0000 */
[----:B------:R-:W-:Y:S01]  /*1b500*/  R2UR UR7, R3 ;  /* 0x00000000030772ca */ /* 0x000fe200000e0000 */
[----:B------:R-:W-:Y:S01]  /*1b510*/  IMAD.MOV.U32 R3, RZ, RZ, 0x40000040 ;  /* 0x40000040ff037424 */ /* 0x000fe200078e00ff */
[----:B------:R-:W-:-:S11]  /*1b520*/  IADD3 R2, R0, 0x80, RZ ;  /* 0x0000008000027810 */ /* 0x000fd60007ffe0ff */
        /* <DEDUP_REMOVED lines=37> */
.L_x_1830:
[----:B------:R-:W-:Y:S01]  /*1b780*/  ISETP.NE.AND P1, PT, R204, 0x1, PT ;  /* 0x00000001cc00780c */ /* 0x000fe20003f25270 */
[----:B------:R-:W-:Y:S01]  /*1b790*/  IMAD R21, R10, -0x60, RZ ;  /* 0xffffffa00a157824 */ /* 0x000fe200078e02ff */
[----:B------:R-:W-:Y:S01]  /*1b7a0*/  IADD3 R4, R191, R187, RZ ;  /* 0x000000bbbf047210 */ /* 0x000fe20007ffe0ff */
[----:B------:R-:W-:Y:S02]  /*1b7b0*/  ULOP3.LUT UR4, URZ, UR42, URZ, 0x33, !UPT ;  /* 0x0000002a3f047292 */ /* 0x000fe4000f8e333f */
[----:B------:R-:W-:-:S04]  /*1b7c0*/  VIADD R5, R21, 0x1 ;  /* 0x0000000115057836 */ /* 0x000fc80000000000 */
[----:B------:R-:W-:-:S04]  /*1b7d0*/  IMAD R5, R190, -0x2, R5 ;  /* 0xfffffffebe057824 */ /* 0x000fc800078e0205 */
[----:B------:R-:W0:Y:S01]  /*1b7e0*/  @P1 LDC R3, c[0x0][0x44c] ;  /* 0x00011300ff031b82 */ /* 0x000e220000000800 */
[----:B------:R-:W-:-:S05]  /*1b7f0*/  IADD3 R15, -R166, R5, R167 ;  /* 0x00000005a60f7210 */ /* 0x000fca0007ffe1a7 */
[C---:B------:R-:W-:Y:S02]  /*1b800*/  VIADD R20, R15.reuse, UR51 ;  /* 0x000000330f147c36 */ /* 0x040fe40008000000 */
[----:B------:R-:W1:Y:S01]  /*1b810*/  @P1 LDC R0, c[0x0][0x450] ;  /* 0x00011400ff001b82 */ /* 0x000e620000000800 */
[----:B------:R-:W-:Y:S02]  /*1b820*/  VIADD R15, R15, UR4 ;  /* 0x000000040f0f7c36 */ /* 0x000fe40008000000 */
[----:B0-----:R-:W-:-:S05]  /*1b830*/  @P1 IMAD.HI.U32 R3, R4, R3, RZ ;  /* 0x0000000304031227 */ /* 0x001fca00078e00ff */
[----:B-1----:R-:W-:Y:S01]  /*1b840*/  @P1 SHF.R.U32.HI R4, RZ, R0, R3 ;  /* 0x00000000ff041219 */ /* 0x002fe20000011603 */
[----:B------:R-:W-:Y:S01]  /*1b850*/  VIADD R3, R14, 0x2a840 ;  /* 0x0002a8400e037836 */ /* 0x000fe20000000000 */
[----:B------:R-:W-:Y:S02]  /*1b860*/  ISETP.GE.AND P1, PT, R200, 0x1, PT ;  /* 0x00000001c800780c */ /* 0x000fe40003f26270 */
[----:B------:R-:W-:Y:S01]  /*1b870*/  IADD3 R0, R5, -0x1, RZ ;  /* 0xffffffff05007810 */ /* 0x000fe20007ffe0ff */
[----:B------:R-:W0:Y:S01]  /*1b880*/  SHFL.IDX PT, R137, R4, RZ, 0x1c1f ;  /* 0x001c1fff04897589 */ /* 0x000e2200000e0000 */
[----:B------:R-:W-:-:S04]  /*1b890*/  PRMT R3, R172, 0x654, R3 ;  /* 0x00000654ac037816 */ /* 0x000fc80000000003 */
[----:B------:R1:W-:Y:S01]  /*1b8a0*/  SYNCS.ARRIVE.TRANS64.RED.A1T0 RZ, [R3+URZ], RZ ;  /* 0x000000ff03ff79a7 */ /* 0x0003e2000810043f */
[--C-:B0-----:R-:W-:Y:S02]  /*1b8b0*/  IMAD.IADD R13, R20, 0x1, R137.reuse ;  /* 0x00000001140d7824 */ /* 0x101fe400078e0289 */
[----:B------:R-:W-:Y:S02]  /*1b8c0*/  IMAD.IADD R5, R15, 0x1, R137 ;  /* 0x000000010f057824 */ /* 0x000fe400078e0289 */
[----:B-1----:R-:W-:Y:S05]  /*1b8d0*/  @!P1 BRA `(.L_x_1831) ;  /* 0x0000000000549947 */ /* 0x002fea0003800000 */
        /* <DEDUP_REMOVED lines=12> */
.L_x_1833:
[----:B------:R-:W-:-:S05]  /*1b9a0*/  IMAD.U32 R14, RZ, RZ, UR38 ;  /* 0x00000026ff0e7e24 */ /* 0x000fca000f8e00ff */
[----:B------:R-:W-:-:S13]  /*1b9b0*/  ISETP.NE.AND P1, PT, R14, 0x1, PT ;  /* 0x000000010e00780c */ /* 0x000fda0003f25270 */
[----:B------:R-:W0:Y:S02]  /*1b9c0*/  @P1 LDC.64 R2, c[0x0][0x9e8] ;  /* 0x00027a00ff021b82 */ /* 0x000e240000000a00 */
[----:B0-----:R-:W-:-:S05]  /*1b9d0*/  @P1 IMAD.HI.U32 R2, R137, R2, RZ ;  /* 0x0000000289021227 */ /* 0x001fca00078e00ff */
[----:B------:R-:W-:-:S07]  /*1b9e0*/  @P1 SHF.R.U32.HI R137, RZ, R3, R2 ;  /* 0x00000003ff891219 */ /* 0x000fce0000011602 */
.L_x_1834:
[----:B------:R-:W-:Y:S05]  /*1b9f0*/  BSYNC B1 ;  /* 0x0000000000017941 */ /* 0x000fea0003800000 */
.L_x_1832:
[----:B------:R-:W-:-:S05]  /*1ba00*/  IMAD R2, R137, R14, R0 ;  /* 0x0000000e89027224 */ /* 0x000fca00078e0200 */
[----:B------:R-:W-:Y:S02]  /*1ba10*/  VIADDMNMX R13, R2, R14, R13, PT ;  /* 0x0000000e020d7246 */ /* 0x000fe4000380010d */
[----:B------:R-:W-:-:S07]  /*1ba20*/  VIMNMX R5, R5, R2, !PT ;  /* 0x0000000205057248 */ /* 0x000fce0007fe0100 */
.L_x_1831:
        /* <DEDUP_REMOVED lines=151> */
.L_x_1837:
[----:B------:R-:W-:-:S05]  /*1c3a0*/  IMAD.U32 R13, RZ, RZ, UR38 ;  /* 0x00000026ff0d7e24 */ /* 0x000fca000f8e00ff */
[----:B------:R-:W-:-:S13]  /*1c3b0*/  ISETP.NE.AND P6, PT, R13, 0x1, PT ;  /* 0x000000010d00780c */ /* 0x000fda0003fc5270 */
[----:B------:R-:W0:Y:S02]  /*1c3c0*/  @P6 LDC.64 R2, c[0x0][0x9e8] ;  /* 0x00027a00ff026b82 */ /* 0x000e240000000a00 */
[----:B0-----:R-:W-:-:S05]  /*1c3d0*/  @P6 IMAD.HI.U32 R2, R5, R2, RZ ;  /* 0x0000000205026227 */ /* 0x001fca00078e00ff */
[----:B------:R-:W-:-:S07]  /*1c3e0*/  @P6 SHF.R.U32.HI R5, RZ, R3, R2 ;  /* 0x00000003ff056219 */ /* 0x000fce0000011602 */
.L_x_1838:
[----:B------:R-:W-:Y:S05]  /*1c3f0*/  BSYNC B1 ;  /* 0x0000000000017941 */ /* 0x000fea0003800000 */
.L_x_1836:
[----:B------:R-:W-:-:S05]  /*1c400*/  IMAD R0, R5, R13, R0 ;  /* 0x0000000d05007224 */ /* 0x000fca00078e0200 */
[----:B------:R-:W-:Y:S02]  /*1c410*/  VIADDMNMX R20, R0, R13, R20, PT ;  /* 0x0000000d00147246 */ /* 0x000fe40003800114 */
[----:B------:R-:W-:-:S07]  /*1c420*/  VIMNMX R15, R15, R0, !PT ;  /* 0x000000000f0f7248 */ /* 0x000fce0007fe0100 */
.L_x_1835:
[C---:B------:R-:W-:Y:S01]  /*1c430*/  ISETP.GT.AND P1, PT, R15.reuse, 0x1, !P1 ;  /* 0x000000010f00780c */ /* 0x040fe20004f24270 */
[----:B------:R-:W-:Y:S01]  /*1c440*/  IMAD.U32 R5, RZ, RZ, UR43 ;  /* 0x0000002bff057e24 */ /* 0x000fe2000f8e00ff */
        /* <DEDUP_REMOVED lines=83> */
[----:B0-----:R-:W-:-:S02]  /*1c980*/  FMNMX.FTZ R13, R0, R3, !PT ;  /* 0x00000003000d7209 */ /* 0x001fc40007810000 */
[----:B------:R-:W-:Y:S02]  /*1c990*/  FSEL R118, R118, -INF , !P1 ;  /* 0xff80000076767808 */ /* 0x000fe40004800000 */
[----:B------:R-:W-:Y:S01]  /*1c9a0*/  LOP3.LUT P1, RZ, R22, 0x200, RZ, 0xc0, !PT ;  /* 0x0000020016ff7812 */ /* 0x000fe2000782c0ff */
[----:B------:R-:W0:Y:S01]  /*1c9b0*/  SHFL.BFLY PT, R4, R13, 0x1, 0x1f ;  /* 0x0c201f000d047f89 */ /* 0x000e2200000e0000 */
[C---:B------:R-:W-:Y:S02]  /*1c9c0*/  ISETP.GT.AND P5, PT, R15.reuse, 0x58, !P5 ;  /* 0x000000580f00780c */ /* 0x040fe40006fa4270 */
[----:B------:R-:W-:Y:S02]  /*1c9d0*/  ISETP.GT.AND P1, PT, R15, 0x39, !P1 ;  /* 0x000000390f00780c */ /* 0x000fe40004f24270 */
[C---:B------:R-:W-:Y:S02]  /*1c9e0*/  ISETP.LT.OR P4, PT, R20.reuse, 0x52, P4 ;  /* 0x000000521400780c */ /* 0x040fe40002781670 */
[----:B------:R-:W-:-:S02]  /*1c9f0*/  ISETP.LT.OR P1, PT, R20, 0x3a, P1 ;  /* 0x0000003a1400780c */ /* 0x000fc40000f21670 */
[----:B------:R-:W-:Y:S02]  /*1ca00*/  ISETP.LT.OR P5, PT, R20, 0x59, P5 ;  /* 0x000000591400780c */ /* 0x000fe40002fa1670 */
[----:B------:R-:W-:Y:S02]  /*1ca10*/  FSEL R119, R119, -INF , !P1 ;  /* 0xff80000077777808 */ /* 0x000fe40004800000 */
[----:B------:R-:W-:Y:S02]  /*1ca20*/  LOP3.LUT P1, RZ, R22, 0x100, RZ, 0xc0, !PT ;  /* 0x0000010016ff7812 */ /* 0x000fe4000782c0ff */
[----:B------:R-:W-:Y:S02]  /*1ca30*/  FSEL R134, R134, -INF , !P5 ;  /* 0xff80000086867808 */ /* 0x000fe40006800000 */
[----:B------:R-:W-:-:S04]  /*1ca40*/  ISETP.GT.AND P1, PT, R15, 0x40, !P1 ;  /* 0x000000400f00780c */ /* 0x000fc80004f24270 */
[----:B------:R-:W-:Y:S02]  /*1ca50*/  ISETP.LT.OR P1, PT, R20, 0x41, P1 ;  /* 0x000000411400780c */ /* 0x000fe40000f21670 */
        /* <DEDUP_REMOVED lines=55> */
[----:B------:R-:W-:Y:S01]  /*1cdd0*/  FSEL R108, R4, RZ, P1 ;  /* 0x000000ff046c7208 */ /* 0x000fe20000800000 */
[----:B------:R-:W-:Y:S01]  /*1cde0*/  MUFU.EX2 R89, R89 ;  /* 0x0000005900597308 */ /* 0x000fe20000000800 */
[----:B------:R-:W-:-:S03]  /*1cdf0*/  FMNMX.FTZ R13, R110, R13, !PT ;  /* 0x0000000d6e0d7209 */ /* 0x000fc60007810000 */
[----:B------:R-:W-:Y:S01]  /*1ce00*/  FADD.FTZ R108, -R108, R9 ;  /* 0x000000096c6c7221 */ /* 0x000fe20000010100 */
[----:B------:R-:W-:-:S03]  /*1ce10*/  FMNMX.FTZ R13, R228, R13, !PT ;  /* 0x0000000de40d7209 */ /* 0x000fc60007810000 */
[----:B------:R-:W-:Y:S01]  /*1ce20*/  MUFU.EX2 R95, R95 ;  /* 0x0000005f005f7308 */ /* 0x000fe20000000800 */
[----:B------:R-:W-:-:S04]  /*1ce30*/  FMNMX.FTZ R0, R114, R13, !PT ;  /* 0x0000000d72007209 */ /* 0x000fc80007810000 */
[----:B------:R-:W-:-:S03]  /*1ce40*/  FMNMX.FTZ R13, R115, R0, !PT ;  /* 0x00000000730d7209 */ /* 0x000fc60007810000 */
[----:B------:R-:W-:Y:S01]  /*1ce50*/  MUFU.EX2 R88, R88 ;  /* 0x0000005800587308 */ /* 0x000fe20000000800 */
[----:B------:R-:W-:Y:S01]  /*1ce60*/  FMNMX.FTZ R0, R118, R13, !PT ;  /* 0x0000000d76007209 */ /* 0x000fe20007810000 */
[----:B------:R-:W-:Y:S01]  /*1ce70*/  FFMA.FTZ R13, R104, R5, -R3 ;  /* 0x00000005680d7223 */ /* 0x000fe20000010803 */
[----:B------:R-:W-:Y:S02]  /*1ce80*/  FSEL R104, R135, -INF , !P2 ;  /* 0xff80000087687808 */ /* 0x000fe40005000000 */
[----:B------:R-:W-:-:S03]  /*1ce90*/  FMNMX.FTZ R97, R119, R0, !PT ;  /* 0x0000000077617209 */ /* 0x000fc60007810000 */
[----:B------:R-:W-:Y:S01]  /*1cea0*/  MUFU.EX2 R93, R93 ;  /* 0x0000005d005d7308 */ /* 0x000fe20000000800 */
[----:B------:R-:W-:-:S04]  /*1ceb0*/  FMNMX.FTZ R0, R122, R97, !PT ;  /* 0x000000617a007209 */ /* 0x000fc80007810000 */
        /* <DEDUP_REMOVED lines=10> */
[----:B------:R-:W-:Y:S02]  /*1cf60*/  MUFU.EX2 R91, R91 ;  /* 0x0000005b005b7308 */ /* 0x000fe40000000800 */
[----:B------:R-:W0:Y:S06]  /*1cf70*/  SHFL.BFLY PT, R0, R97, 0x2, 0x1f ;  /* 0x0c401f0061007f89 */ /* 0x000e2c00000e0000 */
[----:B------:R-:W-:Y:S08]  /*1cf80*/  MUFU.EX2 R13, R13 ;  /* 0x0000000d000d7308 */ /* 0x000ff00000000800 */
[----:B------:R-:W-:Y:S08]  /*1cf90*/  MUFU.EX2 R92, R92 ;  /* 0x0000005c005c7308 */ /* 0x000ff00000000800 */
[----:B------:R-:W-:Y:S01]  /*1cfa0*/  MUFU.EX2 R15, R15 ;  /* 0x0000000f000f7308 */ /* 0x000fe20000000800 */
[----:B0-----:R-:W-:Y:S01]  /*1cfb0*/  FMNMX.FTZ R0, R97, R0, !PT ;  /* 0x0000000061007209 */ /* 0x001fe20007810000 */
[----:B------:R-:W-:-:S04]  /*1cfc0*/  FFMA.FTZ R97, R154, R5, -R3 ;  /* 0x000000059a617223 */ /* 0x000fc80000010803 */
[----:B------:R-:W0:Y:S02]  /*1cfd0*/  SHFL.BFLY PT, R107, R0, 0x1, 0x1f ;  /* 0x0c201f00006b7f89 */ /* 0x000e2400000e0000 */
[----:B------:R-:W-:Y:S08]  /*1cfe0*/  MUFU.EX2 R20, R20 ;  /* 0x0000001400147308 */ /* 0x000ff00000000800 */
[----:B------:R-:W-:Y:S08]  /*1cff0*/  MUFU.EX2 R144, R144 ;  /* 0x0000009000907308 */ /* 0x000ff00000000800 */
[----:B------:R-:W-:Y:S01]  /*1d000*/  MUFU.EX2 R105, R105 ;  /* 0x0000006900697308 */ /* 0x000fe20000000800 */
[----:B0-----:R-:W-:Y:S01]  /*1d010*/  FMNMX.FTZ R3, R0, R107, !PT ;  /* 0x0000006b00037209 */ /* 0x001fe20007810000 */
[----:B------:R-:W-:-:S06]  /*1d020*/  FMUL.FTZ R0, R108, R5 ;  /* 0x000000056c007220 */ /* 0x000fcc0000410000 */
[----:B------:R-:W-:Y:S01]  /*1d030*/  MUFU.EX2 R146, R146 ;  /* 0x0000009200927308 */ /* 0x000fe20000000800 */
[C---:B------:R-:W-:Y:S01]  /*1d040*/  FSETP.NEU.FTZ.AND P1, PT, R3.reuse, -INF , PT ;  /* 0xff8000000300780b */ /* 0x040fe20003f3d000 */
[----:B------:R-:W-:-:S05]  /*1d050*/  FMUL.FTZ R107, R3, R5 ;  /* 0x00000005036b7220 */ /* 0x000fca0000410000 */
[----:B------:R-:W-:Y:S01]  /*1d060*/  FSEL R107, R107, RZ, P1 ;  /* 0x000000ff6b6b7208 */ /* 0x000fe20000800000 */
[----:B------:R-:W0:Y:S04]  /*1d070*/  MUFU.EX2 R0, R0 ;  /* 0x0000000000007308 */ /* 0x000e280000000800 */
[-CC-:B------:R-:W-:Y:S01]  /*1d080*/  FFMA.FTZ R112, R2, R5.reuse, -R107.reuse ;  /* 0x0000000502707223 */ /* 0x180fe2000001086b */
[----:B------:R-:W-:Y:S01]  /*1d090*/  FSEL R2, R3, RZ, P1 ;  /* 0x000000ff03027208 */ /* 0x000fe20000800000 */
[-CC-:B------:R-:W-:Y:S01]  /*1d0a0*/  FFMA.FTZ R157, R90, R5.reuse, -R107.reuse ;  /* 0x000000055a9d7223 */ /* 0x180fe2000001086b */
[-CC-:B------:R-:W-:Y:S01]  /*1d0b0*/  FFMA.FTZ R159, R94, R5.reuse, -R107.reuse ;  /* 0x000000055e9f7223 */ /* 0x180fe2000001086b */
[-CC-:B------:R-:W-:Y:S01]  /*1d0c0*/  FFMA.FTZ R108, R158, R5.reuse, -R107.reuse ;  /* 0x000000059e6c7223 */ /* 0x180fe2000001086b */
[-C--:B------:R-:W-:Y:S01]  /*1d0d0*/  FFMA.FTZ R153, R98, R5.reuse, -R107 ;  /* 0x0000000562997223 */ /* 0x080fe2000001086b */
[----:B------:R-:W-:Y:S01]  /*1d0e0*/  FADD.FTZ R2, -R2, R11 ;  /* 0x0000000b02027221 */ /* 0x000fe20000010100 */
[----:B------:R-:W-:Y:S01]  /*1d0f0*/  MUFU.EX2 R112, R112 ;  /* 0x0000007000707308 */ /* 0x000fe20000000800 */
[-CC-:B------:R-:W-:Y:S01]  /*1d100*/  FFMA.FTZ R98, R210, R5.reuse, -R107.reuse ;  /* 0x00000005d2627223 */ /* 0x180fe2000001086b */
[-CC-:B------:R-:W-:Y:S01]  /*1d110*/  FFMA.FTZ R151, R110, R5.reuse, -R107.reuse ;  /* 0x000000056e977223 */ /* 0x180fe2000001086b */
[-C--:B------:R-:W-:Y:S01]  /*1d120*/  FMUL.FTZ R2, R2, R5.reuse ;  /* 0x0000000502027220 */ /* 0x080fe20000410000 */
[-CC-:B------:R-:W-:Y:S01]  /*1d130*/  FFMA.FTZ R155, R102, R5.reuse, -R107.reuse ;  /* 0x00000005669b7223 */ /* 0x180fe2000001086b */
[----:B------:R-:W-:Y:S01]  /*1d140*/  FFMA.FTZ R94, R212, R5, -R107 ;  /* 0x00000005d45e7223 */ /* 0x000fe2000001086b */
[----:B0----5:R-:W-:Y:S01]  /*1d150*/  FFMA.FTZ R110, R0, R7, R89 ;  /* 0x00000007006e7223 */ /* 0x021fe20000010059 */
[-CC-:B------:R-:W-:Y:S01]  /*1d160*/  FFMA.FTZ R145, R114, R5.reuse, -R107.reuse ;  /* 0x0000000572917223 */ /* 0x180fe2000001086b */
[----:B------:R-:W-:Y:S01]  /*1d170*/  MUFU.EX2 R157, R157 ;  /* 0x0000009d009d7308 */ /* 0x000fe20000000800 */
[-CC-:B------:R-:W-:Y:S01]  /*1d180*/  FFMA.FTZ R149, R106, R5.reuse, -R107.reuse ;  /* 0x000000056a957223 */ /* 0x180fe2000001086b */
[----:B------:R-:W-:Y:S01]  /*1d190*/  FADD.FTZ R11, R95, R110 ;  /* 0x0000006e5f0b7221 */ /* 0x000fe20000010000 */
[-CC-:B------:R-:W-:Y:S01]  /*1d1a0*/  FFMA.FTZ R90, R226, R5.reuse, -R107.reuse ;  /* 0x00000005e25a7223 */ /* 0x180fe2000001086b */
[-CC-:B------:R-:W-:Y:S01]  /*1d1b0*/  FFMA.FTZ R102, R228, R5.reuse, -R107.reuse ;  /* 0x00000005e4667223 */ /* 0x180fe2000001086b */
[-C--:B------:R-:W-:Y:S01]  /*1d1c0*/  FFMA.FTZ R106, R115, R5.reuse, -R107 ;  /* 0x00000005736a7223 */ /* 0x080fe2000001086b */
        /* <DEDUP_REMOVED lines=13> */
[----:B0-----:R-:W-:-:S04]  /*1d2a0*/  FFMA.FTZ R7, R2, R6, R157 ;  /* 0x0000000602077223 */ /* 0x001fc8000001009d */
[----:B------:R-:W-:-:S03]  /*1d2b0*/  FADD.FTZ R6, R112, R7 ;  /* 0x0000000770067221 */ /* 0x000fc60000010000 */
[----:B------:R-:W0:Y:S01]  /*1d2c0*/  MUFU.EX2 R153, R153 ;  /* 0x0000009900997308 */ /* 0x000e220000000800 */
[----:B-1----:R-:W-:-:S07]  /*1d2d0*/  FADD.FTZ R7, R159, R6 ;  /* 0x000000069f077221 */ /* 0x002fce0000010000 */
[----:B------:R-:W1:Y:S01]  /*1d2e0*/  MUFU.EX2 R98, R98 ;  /* 0x0000006200627308 */ /* 0x000e620000000800 */
[----:B--2---:R-:W-:Y:S01]  /*1d2f0*/  FADD.FTZ R6, R108, R7 ;  /* 0x000000076c067221 */ /* 0x004fe20000010000 */
[----:B------:R-:W-:Y:S01]  /*1d300*/  FADD.FTZ R7, R21, R114 ;  /* 0x0000007215077221 */ /* 0x000fe20000010000 */
[----:B------:R-:W-:-:S03]  /*1d310*/  FFMA.FTZ R114, R123, R5, -R107 ;  /* 0x000000057b727223 */ /* 0x000fc6000001086b */
        /* <DEDUP_REMOVED lines=10> */
[----:B0-----:R-:W-:Y:S01]  /*1d3c0*/  FADD.FTZ R6, R94, R7 ;  /* 0x000000075e067221 */ /* 0x001fe20000010000 */
[----:B------:R-:W-:Y:S01]  /*1d3d0*/  FADD.FTZ R7, R13, R116 ;  /* 0x000000740d077221 */ /* 0x000fe20000010000 */
[----:B------:R-:W-:-:S05]  /*1d3e0*/  FFMA.FTZ R116, R127, R5, -R107 ;  /* 0x000000057f747223 */ /* 0x000fca000001086b */
        /* <DEDUP_REMOVED lines=56> */
.L_x_1839:
[C---:B------:R-:W-:Y:S01]  /*1d770*/  ISETP.GT.AND P1, PT, R10.reuse, R189, PT ;  /* 0x000000bd0a00720c */ /* 0x040fe20003f24270 */
[----:B------:R-:W-:Y:S01]  /*1d780*/  VIADD R10, R10, 0xffffffff ;  /* 0xffffffff0a0a7836 */ /* 0x000fe20000000000 */
[----:B------:R-:W-:Y:S02]  /*1d790*/  IADD3 R11, R12, 0x2a860, RZ ;  /* 0x0002a8600c0b7810 */ /* 0x000fe40007ffe0ff */
        /* <DEDUP_REMOVED lines=30> */
[----:B------:R-:W-:Y:S06]  /*1d980*/  @P1 BRA `(.L_x_1840) ;  /* 0xffffffcc00701947 */ /* 0x000fec000383ffff */
.L_x_1819:
[----:B------:R-:W-:Y:S05]  /*1d990*/  BSYNC B0 ;  /* 0x0000000000007941 */ /* 0x000fea0003800000 */
.L_x_1818:
        /* <DEDUP_REMOVED lines=67> */
.L_x_1841:
[----:B------:R-:W-:Y:S01]  /*1ddd0*/  IMAD R13, R160, 0x8, R18 ;  /* 0x00000008a00d7824 */ /* 0x000fe200078e0212 */
[----:B------:R-:W-:-:S04]  /*1dde0*/  SHF.L.U32 R2, R163, 0x1f, RZ ;  /* 0x0000001fa3027819 */ /* 0x000fc800000006ff */
[----:B------:R0:W1:Y:S01]  /*1ddf0*/  SYNCS.PHASECHK.TRANS64.TRYWAIT P1, [R13+URZ+0x2a850], R2 ;  /* 0x02a850020d0075a7 */ /* 0x000062000802017f */
[----:B------:R-:W-:Y:S05]  /*1de00*/  @!P0 BRA `(.L_x_1842) ;  /* 0x0000000000048947 */ /* 0x000fea0003800000 */
[----:B------:R-:W-:Y:S01]  /*1de10*/  BPT.TRAP 0x1 ;  /* 0x000000040000795c */ /* 0x000fe20000300000 */
.L_x_1842:
        /* <DEDUP_REMOVED lines=9> */
.L_x_1844:
[----:B------:R-:W-:Y:S05]  /*1deb0*/  BSYNC B0 ;  /* 0x0000000000007941 */ /* 0x000fea0003800000 */
.L_x_1843:
[----:B------:R-:W-:Y:S01]  /*1dec0*/  IMAD.MOV.U32 R8, RZ, RZ, R0 ;  /* 0x000000ffff087224 */ /* 0x000fe200078e0000 */
[----:B------:R-:W-:Y:S01]  /*1ded0*/  WARPGROUP.ARRIVE ;  /* 0x00000000000079c5 */ /* 0x000fe20000000000 */
[----:B------:R-:W-:Y:S02]  /*1dee0*/  IMAD.MOV.U32 R9, RZ, RZ, 0x40000040 ;  /* 0x40000040ff097424 */ /* 0x000fe400078e00ff */
[----:B------:R-:W-:Y:S01]  /*1def0*/  IMAD.MOV.U32 R10, RZ, RZ, RZ ;  /* 0x000000ffff0a7224 */ /* 0x000fe200078e00ff */
[----:B------:R-:W-:Y:S01]  /*1df00*/  R2UR UR6, R8 ;  /* 0x00000000080672ca */ /* 0x000fe200000e0000 */
[----:B------:R-:W-:Y:S01]  /*1df10*/  IMAD.MOV.U32 R20, RZ, RZ, -0x800000 ;  /* 0xff800000ff147424 */ /* 0x000fe200078e00ff */
        /* <DEDUP_REMOVED lines=29> */
[----:B------:R-:W2:Y:S02]  /*1e0f0*/  SHFL.BFLY PT, R0, R7, 0x2, 0x1f ;  /* 0x0c401f0007007f89 */ /* 0x000ea400000e0000 */
[----:B--2---:R-:W-:Y:S01]  /*1e100*/  FADD.FTZ R0, R0, R7 ;  /* 0x0000000700007221 */ /* 0x004fe20000010000 */
[----:B------:R-:W-:Y:S02]  /*1e110*/  WARPGROUP.DEPBAR.LE gsb0, 0x0 ;  /* 0x00008000000079c5 */ /* 0x000fe40000010000 */
[----:B------:R-:W-:-:S06]  /*1e120*/  WARPGROUP.ARRIVE ;  /* 0x00000000000079c5 */ /* 0x000fcc0000000000 */
[----:B------:R-:W-:Y:S01]  /*1e130*/  HGMMA.64x128x16.F32 R24, R140, gdesc[UR4].tnspB, R24, gsb0 ;  /* 0x41e000048c187df0 */ /* 0x000fe20008000818 */
[----:B------:R-:W-:Y:S02]  /*1e140*/  R2UR UR6, R8 ;  /* 0x00000000080672ca */ /* 0x000fe400000e0000 */
[----:B------:R-:W-:Y:S02]  /*1e150*/  R2UR UR7, R9 ;  /* 0x00000000090772ca */ /* 0x000fe400000e0000 */
[----:B------:R-:W0:Y:S01]  /*1e160*/  SHFL.BFLY PT, R9, R6, 0x2, 0x1f ;  /* 0x0c401f0006097f89 */ /* 0x000e2200000e0000 */
[----:B------:R-:W-:Y:S01]  /*1e170*/  MOV R8, RZ ;  /* 0x000000ff00087202 */ /* 0x000fe20000000f00 */
[----:B01----:R-:W-:Y:S02]  /*1e180*/  FADD.FTZ R2, R9, R6 ;  /* 0x0000000609027221 */ /* 0x003fe40000010000 */
        /* <DEDUP_REMOVED lines=23> */
.L_x_1846:
[----:B------:R-:W-:Y:S01]  /*1e300*/  VIADD R3, R13, 0x2a860 ;  /* 0x0002a8600d037836 */ /* 0x000fe20000000000 */
[----:B------:R-:W-:Y:S01]  /*1e310*/  IADD3 R160, R160, 0x1, RZ ;  /* 0x00000001a0a07810 */ /* 0x000fe20007ffe0ff */
[-C--:B------:R-:W-:Y:S01]  /*1e320*/  FMUL.FTZ R21, R36, R8.reuse ;  /* 0x0000000824157220 */ /* 0x080fe20000410000 */
[----:B------:R-:W-:Y:S01]  /*1e330*/  FMUL.FTZ R36, R72, R8 ;  /* 0x0000000848247220 */ /* 0x000fe20000410000 */
[----:B0-----:R-:W-:Y:S01]  /*1e340*/  FMUL.FTZ R93, R34, R10 ;  /* 0x0000000a225d7220 */ /* 0x001fe20000410000 */
[----:B------:R-:W-:Y:S01]  /*1e350*/  PRMT R3, R172, 0x654, R3 ;  /* 0x00000654ac037816 */ /* 0x000fe20000000003 */
[-C--:B------:R-:W-:Y:S01]  /*1e360*/  FMUL.FTZ R88, R32, R8.reuse ;  /* 0x0000000820587220 */ /* 0x080fe20000410000 */
[----:B------:R-:W-:Y:S01]  /*1e370*/  ISETP.NE.AND P1, PT, R160, 0x2, PT ;  /* 0x00000002a000780c */ /* 0x000fe20003f25270 */
[----:B------:R-:W-:Y:S01]  /*1e380*/  FMUL.FTZ R90, R37, R8 ;  /* 0x00000008255a7220 */ /* 0x000fe20000410000 */
[----:B------:R1:W-:Y:S01]  /*1e390*/  SYNCS.ARRIVE.TRANS64.RED.A1T0 RZ, [R3+URZ], RZ ;  /* 0x000000ff03ff79a7 */ /* 0x0003e2000810043f */
[-C--:B------:R-:W-:Y:S01]  /*1e3a0*/  FMUL.FTZ R99, R26, R10.reuse ;  /* 0x0000000a1a637220 */ /* 0x080fe20000410000 */
[----:B------:R-:W-:Y:S01]  /*1e3b0*/  SEL R2, RZ, 0x1, P1 ;  /* 0x00000001ff027807 */ /* 0x000fe20000800000 */
        /* <DEDUP_REMOVED lines=59> */
[----:B------:R-:W-:Y:S01]  /*1e770*/  LOP3.LUT R163, R163, R2, RZ, 0x3c, !PT ;  /* 0x00000002a3a37212 */ /* 0x000fe200078e3cff */
[----:B------:R-:W-:Y:S01]  /*1e780*/  VIADD R197, R197, 0x1 ;  /* 0x00000001c5c57836 */ /* 0x000fe20000000000 */
[----:B-1----:R-:W-:-:S07]  /*1e790*/  SEL R160, R160, RZ, P1 ;  /* 0x000000ffa0a07207 */ /* 0x002fce0000800000 */
.L_x_1699:
[----:B------:R-:W1:Y:S08]  /*1e7a0*/  S2UR UR4, SR_CgaCtaId ;  /* 0x00000000000479c3 */ /* 0x000e700000008800 */
[----:B------:R-:W-:Y:S01]  /*1e7b0*/  BAR.SYNC.DEFER_BLOCKING 0x5, 0x180 ;  /* 0x0146000000007b1d */ /* 0x000fe20000010000 */
[----:B------:R-:W-:-:S05]  /*1e7c0*/  MOV R3, 0x400 ;  /* 0x0000040000037802 */ /* 0x000fca0000000f00 */
[----:B------:R-:W-:Y:S01]  /*1e7d0*/  BSSY B0, `(.L_x_1847) ;  /* 0x00001f3000007945 */ /* 0x000fe20003800000 */
[----:B-1----:R-:W-:-:S05]  /*1e7e0*/  IMAD.U32 R172, RZ, RZ, UR4 ;  /* 0x00000004ffac7e24 */ /* 0x002fca000f8e00ff */
[----:B------:R-:W-:-:S05]  /*1e7f0*/  LEA R18, R172, R3, 0x18 ;  /* 0x00000003ac127211 */ /* 0x000fca00078ec0ff */
[----:B0---4-:R0:W1:Y:S01]  /*1e800*/  LDS.128 R28, [R18+0x2a8d0] ;  /* 0x02a8d000121c7984 */ /* 0x0110620000000c00 */
[----:B------:R-:W-:Y:S06]  /*1e810*/  BAR.ARV 0x4, 0x180 ;  /* 0x0106000000007b1d */ /* 0x000fec0000002000 */
[----:B------:R-:W-:Y:S05]  /*1e820*/  @P0 BRA `(.L_x_1848) ;  /* 0x0000001400000947 */ /* 0x000fea0003800000 */
[----:B------:R-:W2:Y:S01]  /*1e830*/  S2R R5, SR_SWINHI ;  /* 0x0000000000057919 */ /* 0x000ea20000002f00 */
        /* <DEDUP_REMOVED lines=9> */
[----:B--2---:R-:W-:-:S03]  /*1e8d0*/  MOV R3, R5 ;  /* 0x0000000500037202 */ /* 0x004fc60000000f00 */
[----:B------:R-:W-:-:S03]  /*1e8e0*/  IMAD.WIDE R4, R222, 0x2, R2 ;  /* 0x00000002de047825 */ /* 0x000fc600078e0202 */
[C---:B------:R-:W-:Y:S02]  /*1e8f0*/  LOP3.LUT R15, R4.reuse, 0x380, RZ, 0xc0, !PT ;  /* 0x00000380040f7812 */ /* 0x040fe400078ec0ff */
[C---:B------:R-:W-:Y:S02]  /*1e900*/  IADD3 R107, P0, R4.reuse, 0x4060, RZ ;  /* 0x00004060046b7810 */ /* 0x040fe40007f1e0ff */
[----:B------:R-:W-:Y:S01]  /*1e910*/  SHF.R.U64 R15, R15, 0x3, RZ ;  /* 0x000000030f0f7819 */ /* 0x000fe200000012ff */
[----:B------:R-:W-:Y:S01]  /*1e920*/  BAR.SYNC.DEFER_BLOCKING 0x1, 0x100 ;  /* 0x0044000000007b1d */ /* 0x000fe20000010000 */
[C---:B------:R-:W-:Y:S01]  /*1e930*/  IADD3 R71, P6, R4.reuse, 0x20, RZ ;  /* 0x0000002004477810 */ /* 0x040fe20007fde0ff */
[--C-:B------:R-:W-:Y:S01]  /*1e940*/  IMAD.X R33, RZ, RZ, R5.reuse, P0 ;  /* 0x000000ffff217224 */ /* 0x100fe200000e0605 */
[C---:B------:R-:W-:Y:S02]  /*1e950*/  IADD3 R75, P5, R4.reuse, 0x40, RZ ;  /* 0x00000040044b7810 */ /* 0x040fe40007fbe0ff */
[C---:B------:R-:W-:Y:S01]  /*1e960*/  IADD3 R79, P4, R4.reuse, 0x60, RZ ;  /* 0x00000060044f7810 */ /* 0x040fe20007f9e0ff */
[--C-:B------:R-:W-:Y:S01]  /*1e970*/  IMAD.X R9, RZ, RZ, R5.reuse, P6 ;  /* 0x000000ffff097224 */ /* 0x100fe200030e0605 */
[C---:B------:R-:W-:Y:S01]  /*1e980*/  IADD3 R101, P3, R4.reuse, 0x4000, RZ ;  /* 0x0000400004657810 */ /* 0x040fe20007f7e0ff */
[----:B------:R-:W-:Y:S01]  /*1e990*/  IMAD.X R11, RZ, RZ, R5, P5 ;  /* 0x000000ffff0b7224 */ /* 0x000fe200028e0605 */
[----:B------:R-:W-:-:S02]  /*1e9a0*/  IADD3 R103, P2, R4, 0x4020, RZ ;  /* 0x0000402004677810 */ /* 0x000fc40007f5e0ff */
[----:B------:R-:W-:Y:S02]  /*1e9b0*/  IADD3 R105, P1, R4, 0x4040, RZ ;  /* 0x0000404004697810 */ /* 0x000fe40007f3e0ff */
[----:B------:R-:W-:Y:S01]  /*1e9c0*/  ISETP.NE.U32.AND P0, PT, RZ, UR4, PT ;  /* 0x00000004ff007c0c */ /* 0x000fe2000bf05070 */
[--C-:B------:R-:W-:Y:S01]  /*1e9d0*/  IMAD.X R25, RZ, RZ, R5.reuse, P2 ;  /* 0x000000ffff197224 */ /* 0x100fe200010e0605 */
[----:B------:R-:W-:Y:S01]  /*1e9e0*/  LOP3.LUT R4, R15, R4, RZ, 0x3c, !PT ;  /* 0x000000040f047212 */ /* 0x000fe200078e3cff */
[--C-:B------:R-:W-:Y:S01]  /*1e9f0*/  IMAD.X R15, RZ, RZ, R5.reuse, P3 ;  /* 0x000000ffff0f7224 */ /* 0x100fe200018e0605 */
[----:B------:R-:W-:Y:S01]  /*1ea00*/  ISETP.NE.AND.EX P0, PT, RZ, UR5, PT, P0 ;  /* 0x00000005ff007c0c */ /* 0x000fe2000bf05300 */
[----:B------:R-:W-:Y:S01]  /*1ea10*/  ULDC.64 UR4, c[0x0][0xc08] ;  /* 0x0003020000047ab9 */ /* 0x000fe20000000a00 */
[----:B------:R-:W-:Y:S01]  /*1ea20*/  LOP3.LUT R8, R71, 0x380, RZ, 0xc0, !PT ;  /* 0x0000038047087812 */ /* 0x000fe200078ec0ff */
[----:B------:R-:W-:Y:S01]  /*1ea30*/  IMAD.X R27, RZ, RZ, R5, P1 ;  /* 0x000000ffff1b7224 */ /* 0x000fe200008e0605 */
[----:B------:R-:W-:-:S02]  /*1ea40*/  LOP3.LUT R10, R75, 0x380, RZ, 0xc0, !PT ;  /* 0x000003804b0a7812 */ /* 0x000fc400078ec0ff */
[----:B------:R-:W-:Y:S02]  /*1ea50*/  MOV R96, R4 ;  /* 0x0000000400607202 */ /* 0x000fe40000000f00 */
[----:B------:R-:W-:Y:S02]  /*1ea60*/  IADD3.X R13, RZ, R5, RZ, P4, !PT ;  /* 0x00000005ff0d7210 */ /* 0x000fe400027fe4ff */
[----:B------:R-:W-:Y:S02]  /*1ea70*/  LOP3.LUT R12, R79, 0x380, RZ, 0xc0, !PT ;  /* 0x000003804f0c7812 */ /* 0x000fe400078ec0ff */
[----:B------:R-:W-:Y:S02]  /*1ea80*/  LOP3.LUT R14, R101, 0x380, RZ, 0xc0, !PT ;  /* 0x00000380650e7812 */ /* 0x000fe400078ec0ff */
[----:B------:R-:W-:Y:S02]  /*1ea90*/  F2FP.F16.F32.PACK_AB R4, R91, R24 ;  /* 0x000000185b04723e */ /* 0x000fe400000000ff */
[----:B------:R-:W-:-:S02]  /*1eaa0*/  F2FP.F16.F32.PACK_AB R5, R32, R99 ;  /* 0x000000632005723e */ /* 0x000fc400000000ff */
[----:B------:R-:W-:Y:S02]  /*1eab0*/  LOP3.LUT R24, R103, 0x380, RZ, 0xc0, !PT ;  /* 0x0000038067187812 */ /* 0x000fe400078ec0ff */
[----:B-1----:R-:W-:Y:S01]  /*1eac0*/  LOP3.LUT R28, R105, 0x380, RZ, 0xc0, !PT ;  /* 0x00000380691c7812 */ /* 0x002fe200078ec0ff */
[----:B------:R1:W-:Y:S01]  /*1ead0*/  STSM.16.M88.4 [R96], R4 ;  /* 0x0000000460007844 */ /* 0x0003e20000000200 */
[----:B------:R-:W-:Y:S02]  /*1eae0*/  ISETP.NE.U32.AND P2, PT, RZ, UR4, PT ;  /* 0x00000004ff007c0c */ /* 0x000fe4000bf45070 */
[----:B------:R-:W-:Y:S02]  /*1eaf0*/  LOP3.LUT R32, R107, 0x380, RZ, 0xc0, !PT ;  /* 0x000003806b207812 */ /* 0x000fe400078ec0ff */
[----:B------:R-:W-:Y:S02]  /*1eb00*/  SHF.R.U64 R8, R8, 0x3, RZ ;  /* 0x0000000308087819 */ /* 0x000fe400000012ff */
[----:B------:R-:W-:-:S02]  /*1eb10*/  SHF.R.U64 R10, R10, 0x3, RZ ;  /* 0x000000030a0a7819 */ /* 0x000fc400000012ff */
[----:B------:R-:W-:Y:S02]  /*1eb20*/  SHF.R.U64 R12, R12, 0x3, RZ ;  /* 0x000000030c0c7819 */ /* 0x000fe400000012ff */
[----:B------:R-:W-:Y:S02]  /*1eb30*/  SHF.R.U64 R14, R14, 0x3, RZ ;  /* 0x000000030e0e7819 */ /* 0x000fe400000012ff */
[----:B------:R-:W-:Y:S02]  /*1eb40*/  SHF.R.U64 R24, R24, 0x3, RZ ;  /* 0x0000000318187819 */ /* 0x000fe400000012ff */
[----:B------:R-:W-:Y:S02]  /*1eb50*/  SHF.R.U64 R28, R28, 0x3, RZ ;  /* 0x000000031c1c7819 */ /* 0x000fe400000012ff */
[----:B------:R-:W-:Y:S02]  /*1eb60*/  ISETP.NE.AND.EX P2, PT, RZ, UR5, PT, P2 ;  /* 0x00000005ff007c0c */ /* 0x000fe4000bf45320 */
[----:B------:R-:W-:-:S02]  /*1eb70*/  SHF.R.U64 R32, R32, 0x3, RZ ;  /* 0x0000000320207819 */ /* 0x000fc400000012ff */
[----:B------:R-:W-:Y:S02]  /*1eb80*/  LOP3.LUT R8, R8, R71, RZ, 0x3c, !PT ;  /* 0x0000004708087212 */ /* 0x000fe400078e3cff */
[----:B------:R-:W-:Y:S02]  /*1eb90*/  LOP3.LUT R10, R10, R75, RZ, 0x3c, !PT ;  /* 0x0000004b0a0a7212 */ /* 0x000fe400078e3cff */
[----:B------:R-:W-:Y:S02]  /*1eba0*/  LOP3.LUT R12, R12, R79, RZ, 0x3c, !PT ;  /* 0x0000004f0c0c7212 */ /* 0x000fe400078e3cff */
[----:B------:R-:W-:Y:S02]  /*1ebb0*/  LOP3.LUT R14, R14, R101, RZ, 0x3c, !PT ;  /* 0x000000650e0e7212 */ /* 0x000fe400078e3cff */
[----:B------:R-:W-:Y:S02]  /*1ebc0*/  LOP3.LUT R24, R24, R103, RZ, 0x3c, !PT ;  /* 0x0000006718187212 */ /* 0x000fe400078e3cff */
[----:B------:R-:W-:-:S02]  /*1ebd0*/  LOP3.LUT R26, R28, R105, RZ, 0x3c, !PT ;  /* 0x000000691c1a7212 */ /* 0x000fc400078e3cff */
[----:B------:R-:W-:Y:S02]  /*1ebe0*/  LOP3.LUT R32, R32, R107, RZ, 0x3c, !PT ;  /* 0x0000006b20207212 */ /* 0x000fe400078e3cff */
[----:B------:R-:W-:Y:S02]  /*1ebf0*/  MOV R79, R8 ;  /* 0x00000008004f7202 */ /* 0x000fe40000000f00 */
[----:B------:R-:W-:Y:S02]  /*1ec00*/  MOV R78, R10 ;  /* 0x0000000a004e7202 */ /* 0x000fe40000000f00 */
[----:B-1----:R-:W-:Y:S02]  /*1ec10*/  F2FP.F16.F32.PACK_AB R4, R89, R88 ;  /* 0x000000585904723e */ /* 0x002fe400000000ff */
[----:B------:R-:W-:Y:S02]  /*1ec20*/  F2FP.F16.F32.PACK_AB R5, R94, R93 ;  /* 0x0000005d5e05723e */ /* 0x000fe400000000ff */
[----:B------:R-:W-:-:S02]  /*1ec30*/  F2FP.F16.F32.PACK_AB R6, R90, R21 ;  /* 0x000000155a06723e */ /* 0x000fc400000000ff */
[----:B------:R-:W-:Y:S01]  /*1ec40*/  F2FP.F16.F32.PACK_AB R7, R95, R92 ;  /* 0x0000005c5f07723e */ /* 0x000fe200000000ff */
[----:B------:R-:W-:Y:S01]  /*1ec50*/  ULDC UR4, c[0x0][0xa88] ;  /* 0x0002a20000047ab9 */ /* 0x000fe20000000800 */
[----:B------:R-:W-:Y:S01]  /*1ec60*/  MOV R75, R12 ;  /* 0x0000000c004b7202 */ /* 0x000fe20000000f00 */
[----:B------:R-:W1:Y:S01]  /*1ec70*/  LDC R21, c[0x0][0xbe8] ;  /* 0x0002fa00ff157b82 */ /* 0x000e620000000800 */
[----:B------:R-:W-:Y:S01]  /*1ec80*/  MOV R74, R14 ;  /* 0x0000000e004a7202 */ /* 0x000fe20000000f00 */
[----:B------:R-:W-:Y:S01]  /*1ec90*/  STSM.16.M88.4 [R79], R4 ;  /* 0x000000044f007844 */ /* 0x000fe20000000200 */
[----:B------:R-:W-:Y:S02]  /*1eca0*/  F2FP.F16.F32.PACK_AB R8, R41, R40 ;  /* 0x000000282908723e */ /* 0x000fe400000000ff */
[----:B------:R-:W-:Y:S02]  /*1ecb0*/  F2FP.F16.F32.PACK_AB R9, R43, R72 ;  /* 0x000000482b09723e */ /* 0x000fe400000000ff */
[----:B------:R-:W-:Y:S01]  /*1ecc0*/  F2FP.F16.F32.PACK_AB R10, R45, R44 ;  /* 0x0000002c2d0a723e */ /* 0x000fe200000000ff */
[----:B------:R-:W2:Y:S01]  /*1ecd0*/  LDC.64 R40, c[0x0][0xc00] ;  /* 0x00030000ff287b82 */ /* 0x000ea20000000a00 */
[----:B------:R-:W-:-:S02]  /*1ece0*/  F2FP.F16.F32.PACK_AB R11, R47, R34 ;  /* 0x000000222f0b723e */ /* 0x000fc400000000ff */
[----:B------:R-:W-:Y:S02]  /*1ecf0*/  MOV R71, R24 ;  /* 0x0000001800477202 */ /* 0x000fe40000000f00 */
[----:B------:R-:W-:Y:S01]  /*1ed00*/  MOV R70, R26 ;  /* 0x0000001a00467202 */ /* 0x000fe20000000f00 */
[----:B------:R3:W-:Y:S01]  /*1ed10*/  STSM.16.M88.4 [R78], R8 ;  /* 0x000000084e007844 */ /* 0x0007e20000000200 */
[----:B------:R-:W-:Y:S02]  /*1ed20*/  F2FP.F16.F32.PACK_AB R12, R49, R48 ;  /* 0x00000030310c723e */ /* 0x000fe400000000ff */
[----:B------:R-:W-:Y:S02]  /*1ed30*/  F2FP.F16.F32.PACK_AB R13, R51, R50 ;  /* 0x00000032330d723e */ /* 0x000fe400000000ff */
[----:B------:R-:W-:Y:S02]  /*1ed40*/  F2FP.F16.F32.PACK_AB R14, R53, R52 ;  /* 0x00000034350e723e */ /* 0x000fe400000000ff */
[----:B------:R-:W-:-:S02]  /*1ed50*/  F2FP.F16.F32.PACK_AB R15, R55, R54 ;  /* 0x00000036370f723e */ /* 0x000fc400000000ff */
[----:B------:R-:W-:Y:S02]  /*1ed60*/  MOV R28, R32 ;  /* 0x00000020001c7202 */ /* 0x000fe40000000f00 */
[----:B------:R-:W-:Y:S01]  /*1ed70*/  F2FP.F16.F32.PACK_AB R24, R57, R56 ;  /* 0x000000383918723e */ /* 0x000fe200000000ff */
[----:B------:R-:W-:Y:S01]  /*1ed80*/  STSM.16.M88.4 [R75], R12 ;  /* 0x0000000c4b007844 */ /* 0x000fe20000000200 */
[----:B------:R-:W-:Y:S02]  /*1ed90*/  F2FP.F16.F32.PACK_AB R25, R59, R58 ;  /* 0x0000003a3b19723e */ /* 0x000fe400000000ff */
[----:B------:R-:W-:Y:S01]  /*1eda0*/  F2FP.F16.F32.PACK_AB R26, R61, R60 ;  /* 0x0000003c3d1a723e */ /* 0x000fe200000000ff */
[----:B---3--:R-:W3:Y:S01]  /*1edb0*/  @P2 LDC.64 R8, c[0x0][0xc08] ;  /* 0x00030200ff082b82 */ /* 0x008ee20000000a00 */
[----:B------:R-:W-:Y:S01]  /*1edc0*/  F2FP.F16.F32.PACK_AB R27, R63, R62 ;  /* 0x0000003e3f1b723e */ /* 0x000fe200000000ff */
[----:B--2---:R-:W-:Y:S01]  /*1edd0*/  IMAD.WIDE R40, R196, 0x4, R40 ;  /* 0x00000004c4287825 */ /* 0x004fe200078e0228 */
[----:B------:R-:W-:-:S02]  /*1ede0*/  F2FP.F16.F32.PACK_AB R32, R65, R64 ;  /* 0x000000404120723e */ /* 0x000fc400000000ff */
[----:B------:R-:W-:Y:S01]  /*1edf0*/  F2FP.F16.F32.PACK_AB R33, R67, R66 ;  /* 0x000000424321723e */ /* 0x000fe200000000ff */
[----:B------:R-:W-:Y:S01]  /*1ee00*/  STSM.16.M88.4 [R74], R24 ;  /* 0x000000184a007844 */ /* 0x000fe20000000200 */
[----:B------:R-:W-:Y:S02]  /*1ee10*/  F2FP.F16.F32.PACK_AB R34, R69, R68 ;  /* 0x000000444522723e */ /* 0x000fe400000000ff */
[----:B------:R-:W-:Y:S02]  /*1ee20*/  F2FP.F16.F32.PACK_AB R4, R81, R80 ;  /* 0x000000505104723e */ /* 0x000fe400000000ff */
[----:B------:R-:W-:Y:S01]  /*1ee30*/  F2FP.F16.F32.PACK_AB R5, R83, R82 ;  /* 0x000000525305723e */ /* 0x000fe200000000ff */
[----:B------:R-:W-:Y:S01]  /*1ee40*/  STSM.16.M88.4 [R71], R32 ;  /* 0x0000002047007844 */ /* 0x000fe20000000200 */
[----:B------:R-:W-:Y:S02]  /*1ee50*/  F2FP.F16.F32.PACK_AB R6, R85, R84 ;  /* 0x000000545506723e */ /* 0x000fe400000000ff */
[----:B------:R-:W-:Y:S01]  /*1ee60*/  F2FP.F16.F32.PACK_AB R7, R87, R86 ;  /* 0x000000565707723e */ /* 0x000fe200000000ff */
[----:B------:R-:W-:Y:S01]  /*1ee70*/  STSM.16.M88.4 [R70], R36 ;  /* 0x0000002446007844 */ /* 0x000fe20000000200 */
[----:B------:R-:W-:-:S03]  /*1ee80*/  MOV R48, RZ ;  /* 0x000000ff00307202 */ /* 0x000fc60000000f00 */
[----:B------:R2:W-:Y:S01]  /*1ee90*/  STSM.16.M88.4 [R28], R4 ;  /* 0x000000041c007844 */ /* 0x0005e20000000200 */
[----:B------:R-:W-:Y:S01]  /*1eea0*/  BAR.SYNC.DEFER_BLOCKING 0x1, 0x100 ;  /* 0x0044000000007b1d */ /* 0x000fe20000010000 */
[----:B--2---:R-:W-:Y:S02]  /*1eeb0*/  IMAD.U32 R6, RZ, RZ, UR4 ;  /* 0x00000004ff067e24 */ /* 0x004fe4000f8e00ff */
[----:B---3--:R-:W-:-:S03]  /*1eec0*/  @P2 IMAD.WIDE R4, R196, 0x4, R8 ;  /* 0x00000004c4042825 */ /* 0x008fc600078e0208 */
[----:B------:R2:W5:Y:S01]  /*1eed0*/  @P0 LDG.E R48, desc[UR60][R40.64] ;  /* 0x0000003c28300981 */ /* 0x000562000c1e1900 */
[----:B-1----:R-:W-:-:S03]  /*1eee0*/  ISETP.NE.AND P1, PT, R21, 0x1, PT ;  /* 0x000000011500780c */ /* 0x002fc60003f25270 */
[----:B------:R2:W5:Y:S10]  /*1eef0*/  @P2 LDG.E R6, desc[UR60][R4.64] ;  /* 0x0000003c04062981 */ /* 0x000574000c1e1900 */
[----:B------:R-:W1:Y:S08]  /*1ef00*/  @P1 LDC R10, c[0x0][0xbec] ;  /* 0x0002fb00ff0a1b82 */ /* 0x000e700000000800 */
[----:B------:R-:W3:Y:S01]  /*1ef10*/  @P1 LDC R13, c[0x0][0xbf0] ;  /* 0x0002fc00ff0d1b82 */ /* 0x000ee20000000800 */
[----:B--2---:R-:W-:Y:S05]  /*1ef20*/  @P2 BRA `(.L_x_1849) ;  /* 0x0000000000102947 */ /* 0x004fea0003800000 */
[----:B------:R-:W-:Y:S05]  /*1ef30*/  @!P0 BRA `(.L_x_1849) ;  /* 0x00000000000c8947 */ /* 0x000fea0003800000 */
[----:B------:R-:W2:Y:S04]  /*1ef40*/  LDG.E R5, desc[UR60][R40.64] ;  /* 0x0000003c28057981 */ /* 0x000ea8000c1e1900 */
[----:B-----5:R-:W2:Y:S02]  /*1ef50*/  LDG.E R6, desc[UR60][R40.64+0x4] ;  /* 0x0000043c28067981 */ /* 0x020ea4000c1e1900 */
[----:B--2---:R-:W-:-:S07]  /*1ef60*/  IMAD.IADD R6, R6, 0x1, -R5 ;  /* 0x0000000106067824 */ /* 0x004fce00078e0a05 */
.L_x_1849:
[----:B------:R-:W-:Y:S01]  /*1ef70*/  SHF.R.S32.HI R54, RZ, 0x1f, R195 ;  /* 0x0000001fff367819 */ /* 0x000fe200000114c3 */
[--C-:B------:R-:W-:Y:S01]  /*1ef80*/  IMAD.IADD R15, R191, 0x1, R187.reuse ;  /* 0x00000001bf0f7824 */ /* 0x100fe200078e02bb */
[----:B------:R-:W-:Y:S01]  /*1ef90*/  ULDC.64 UR4, c[0x0][0xb90] ;  /* 0x0002e40000047ab9 */ /* 0x000fe20000000a00 */
[----:B-----5:R-:W-:Y:S01]  /*1efa0*/  SHF.R.S32.HI R49, RZ, 0x1f, R48 ;  /* 0x0000001fff317819 */ /* 0x020fe20000011430 */
[----:B------:R-:W-:Y:S01]  /*1efb0*/  IMAD.IADD R14, R221, 0x1, R187 ;  /* 0x00000001dd0e7824 */ /* 0x000fe200078e02bb */
[----:B------:R-:W-:Y:S01]  /*1efc0*/  LEA R9, R199, R192, 0x6 ;  /* 0x000000c0c7097211 */ /* 0x000fe200078e30ff */
[----:B------:R-:W-:Y:S01]  /*1efd0*/  IMAD R4, R54, UR4, RZ ;  /* 0x0000000436047c24 */ /* 0x000fe2000f8e02ff */
[----:B------:R-:W-:Y:S01]  /*1efe0*/  SEL R55, R196, RZ, !P0 ;  /* 0x000000ffc4377207 */ /* 0x000fe20004000000 */
[----:B-1----:R-:W-:Y:S01]  /*1eff0*/  @P1 IMAD.HI.U32 R8, R15, R10, RZ ;  /* 0x0000000a0f081227 */ /* 0x002fe200078e00ff */
[----:B------:R-:W-:-:S03]  /*1f000*/  SHF.R.S32.HI R10, RZ, 0x1f, R196 ;  /* 0x0000001fff0a7819 */ /* 0x000fc600000114c4 */
[----:B------:R-:W-:Y:S01]  /*1f010*/  IMAD.MOV.U32 R7, RZ, RZ, R15 ;  /* 0x000000ffff077224 */ /* 0x000fe200078e000f */
[----:B---3--:R-:W-:Y:S01]  /*1f020*/  @P1 SHF.R.U32.HI R7, RZ, R13, R8 ;  /* 0x0000000dff071219 */ /* 0x008fe20000011608 */
[C---:B------:R-:W-:Y:S01]  /*1f030*/  IMAD R11, R195.reuse, UR5, R4 ;  /* 0x00000005c30b7c24 */ /* 0x040fe2000f8e0204 */
[----:B------:R-:W-:Y:S01]  /*1f040*/  SEL R28, R10, RZ, !P0 ;  /* 0x000000ff0a1c7207 */ /* 0x000fe20004000000 */
[----:B------:R-:W-:Y:S01]  /*1f050*/  IMAD.WIDE.U32 R4, R195, UR4, R48 ;  /* 0x00000004c3047c25 */ /* 0x000fe2000f8e0030 */
[----:B------:R-:W-:-:S03]  /*1f060*/  ULDC.64 UR4, c[0x0][0xb98] ;  /* 0x0002e60000047ab9 */ /* 0x000fc60000000a00 */
[----:B------:R-:W-:Y:S01]  /*1f070*/  IMAD.IADD R5, R5, 0x1, R11 ;  /* 0x0000000105057824 */ /* 0x000fe200078e020b */
[--C-:B------:R-:W-:Y:S01]  /*1f080*/  SHF.R.S32.HI R11, RZ, 0x1f, R7.reuse ;  /* 0x0000001fff0b7819 */ /* 0x100fe20000011407 */
[----:B------:R-:W-:Y:S02]  /*1f090*/  IMAD.MOV R10, RZ, RZ, -R7 ;  /* 0x000000ffff0a7224 */ /* 0x000fe400078e0a07 */
[----:B------:R-:W-:-:S04]  /*1f0a0*/  IMAD.WIDE.U32 R4, R55, UR4, R4 ;  /* 0x0000000437047c25 */ /* 0x000fc8000f8e0004 */
[----:B------:R-:W-:Y:S01]  /*1f0b0*/  IMAD.WIDE R2, R9, 0x2, R2 ;  /* 0x0000000209027825 */ /* 0x000fe200078e0202 */
[----:B------:R-:W-:-:S03]  /*1f0c0*/  IADD3 R4, P2, R7, R4, RZ ;  /* 0x0000000407047210 */ /* 0x000fc60007f5e0ff */
[----:B------:R-:W-:Y:S01]  /*1f0d0*/  IMAD R8, R28, UR4, RZ ;  /* 0x000000041c087c24 */ /* 0x000fe2000f8e02ff */
[C---:B------:R-:W-:Y:S01]  /*1f0e0*/  IADD3 R13, P3, R2.reuse, 0x2000, RZ ;  /* 0x00002000020d7810 */ /* 0x040fe20007f7e0ff */
[----:B------:R-:W-:Y:S01]  /*1f0f0*/  IMAD R9, R21, R10, R15 ;  /* 0x0000000a15097224 */ /* 0x000fe200078e020f */
[----:B------:R-:W-:Y:S01]  /*1f100*/  IADD3 R15, P0, R2, 0x1000, RZ ;  /* 0x00001000020f7810 */ /* 0x000fe20007f1e0ff */
[----:B------:R-:W-:Y:S01]  /*1f110*/  IMAD R8, R55, UR5, R8 ;  /* 0x0000000537087c24 */ /* 0x000fe2000f8e0208 */
[----:B------:R-:W-:Y:S01]  /*1f120*/  ULDC.64 UR4, c[0x0][0xb88] ;  /* 0x0002e20000047ab9 */ /* 0x000fe20000000a00 */
[----:B------:R-:W-:Y:S01]  /*1f130*/  IMAD R57, R6, R21, RZ ;  /* 0x0000001506397224 */ /* 0x000fe200078e02ff */
[----:B------:R-:W-:Y:S02]  /*1f140*/  SHF.R.S32.HI R7, RZ, 0x1f, R9 ;  /* 0x0000001fff077819 */ /* 0x000fe40000011409 */
[----:B------:R-:W-:Y:S02]  /*1f150*/  IADD3.X R5, R11, R5, R8, P2, !PT ;  /* 0x000000050b057210 */ /* 0x000fe400017fe408 */
[----:B------:R-:W-:Y:S01]  /*1f160*/  IADD3 R25, P2, R2, 0x3000, RZ ;  /* 0x0000300002197810 */ /* 0x000fe20007f5e0ff */
[----:B------:R-:W-:Y:S01]  /*1f170*/  IMAD R10, R7, UR4, RZ ;  /* 0x00000004070a7c24 */ /* 0x000fe2000f8e02ff */
[----:B------:R-:W-:Y:S01]  /*1f180*/  LOP3.LUT R12, R13, 0x380, RZ, 0xc0, !PT ;  /* 0x000003800d0c7812 */ /* 0x000fe200078ec0ff */
[----:B------:R-:W-:Y:S01]  /*1f190*/  IMAD.WIDE.U32 R4, R9, UR4, R4 ;  /* 0x0000000409047c25 */ /* 0x000fe2000f8e0004 */
[----:B------:R-:W-:-:S02]  /*1f1a0*/  LOP3.LUT R24, R25, 0x380, RZ, 0xc0, !PT ;  /* 0x0000038019187812 */ /* 0x000fc400078ec0ff */
[----:B------:R-:W-:Y:S01]  /*1f1b0*/  SHF.R.U64 R12, R12, 0x3, RZ ;  /* 0x000000030c0c7819 */ /* 0x000fe200000012ff */
[----:B------:R-:W-:Y:S01]  /*1f1c0*/  IMAD R7, R9, UR5, R10 ;  /* 0x0000000509077c24 */ /* 0x000fe2000f8e020a */
[----:B------:R-:W-:Y:S01]  /*1f1d0*/  ULDC.64 UR4, c[0x0][0xb50] ;  /* 0x0002d40000047ab9 */ /* 0x000fe20000000a00 */
[----:B------:R-:W-:Y:S02]  /*1f1e0*/  SHF.R.U64 R24, R24, 0x3, RZ ;  /* 0x0000000318187819 */ /* 0x000fe400000012ff */
[----:B------:R-:W-:Y:S01]  /*1f1f0*/  IMAD.IADD R5, R5, 0x1, R7 ;  /* 0x0000000105057824 */ /* 0x000fe200078e0207 */
[C---:B------:R-:W-:Y:S02]  /*1f200*/  LEA R10, P4, R4.reuse, UR4, 0x2 ;  /* 0x00000004040a7c11 */ /* 0x040fe4000f8810ff */
[----:B------:R-:W-:Y:S02]  /*1f210*/  IADD3.X R9, RZ, R3, RZ, P0, !PT ;  /* 0x00000003ff097210 */ /* 0x000fe400007fe4ff */
[----:B------:R-:W-:Y:S01]  /*1f220*/  LEA.HI.X R11, R4, UR5, R5, 0x2, P4 ;  /* 0x00000005040b7c11 */ /* 0x000fe2000a0f1405 */
[----:B------:R-:W-:Y:S01]  /*1f230*/  SHFL.IDX PT, R50, R10, RZ, 0x1c1f ;  /* 0x001c1fff0a327589 */ /* 0x000fe200000e0000 */
[----:B------:R-:W-:Y:S01]  /*1f240*/  LOP3.LUT P0, RZ, R208, 0x3, RZ, 0xc0, !PT ;  /* 0x00000003d0ff7812 */ /* 0x000fe2000780c0ff */
[----:B------:R-:W-:Y:S01]  /*1f250*/  VIADD R4, R14, 0x8 ;  /* 0x000000080e047836 */ /* 0x000fe20000000000 */
[----:B------:R-:W-:Y:S01]  /*1f260*/  LOP3.LUT R24, R24, R25, RZ, 0x3c, !PT ;  /* 0x0000001918187212 */ /* 0x000fe200078e3cff */
[----:B------:R-:W1:Y:S01]  /*1f270*/  SHFL.IDX PT, R51, R11, RZ, 0x1c1f ;  /* 0x001c1fff0b337589 */ /* 0x000e6200000e0000 */
[----:B------:R-:W-:Y:S01]  /*1f280*/  IMAD.X R25, RZ, RZ, R3, P2 ;  /* 0x000000ffff197224 */ /* 0x000fe200010e0603 */
[-C--:B------:R-:W-:Y:S01]  /*1f290*/  ISETP.GE.OR P2, PT, R14, R57.reuse, P0 ;  /* 0x000000390e00720c */ /* 0x080fe20000746670 */
[----:B------:R-:W-:Y:S01]  /*1f2a0*/  ULDC.64 UR4, c[0x0][0xaa0] ;  /* 0x0002a80000047ab9 */ /* 0x000fe20000000a00 */
[----:B------:R-:W-:Y:S01]  /*1f2b0*/  SHFL.IDX PT, R52, R10, 0x1, 0x1c1f ;  /* 0x003c1f000a347f89 */ /* 0x000fe200000e0000 */
[----:B------:R-:W-:-:S02]  /*1f2c0*/  ISETP.GE.OR P0, PT, R4, R57, P0 ;  /* 0x000000390400720c */ /* 0x000fc40000706670 */
[----:B------:R-:W-:Y:S01]  /*1f2d0*/  LOP3.LUT R12, R12, R13, RZ, 0x3c, !PT ;  /* 0x0000000d0c0c7212 */ /* 0x000fe200078e3cff */
[----:B------:R-:W2:Y:S01]  /*1f2e0*/  SHFL.IDX PT, R53, R11, 0x1, 0x1c1f ;  /* 0x003c1f000b357f89 */ /* 0x000ea200000e0000 */
[----:B------:R-:W-:Y:S01]  /*1f2f0*/  IMAD.X R13, RZ, RZ, R3, P3 ;  /* 0x000000ffff0d7224 */ /* 0x000fe200018e0603 */
[C---:B------:R-:W-:Y:S02]  /*1f300*/  IADD3 R5, P3, R2.reuse, 0x7000, RZ ;  /* 0x0000700002057810 */ /* 0x040fe40007f7e0ff */
[C---:B------:R-:W-:Y:S02]  /*1f310*/  IADD3 R33, P6, R2.reuse, 0x4000, RZ ;  /* 0x0000400002217810 */ /* 0x040fe40007fde0ff */
[C---:B------:R-:W-:Y:S02]  /*1f320*/  IADD3 R37, P5, R2.reuse, 0x5000, RZ ;  /* 0x0000500002257810 */ /* 0x040fe40007fbe0ff */
[C---:B------:R-:W-:Y:S02]  /*1f330*/  IADD3 R41, P4, R2.reuse, 0x6000, RZ ;  /* 0x0000600002297810 */ /* 0x040fe40007f9e0ff */
[----:B------:R-:W-:-:S02]  /*1f340*/  LOP3.LUT R7, R2, 0x380, RZ, 0xc0, !PT ;  /* 0x0000038002077812 */ /* 0x000fc400078ec0ff */
[----:B------:R-:W-:Y:S01]  /*1f350*/  LOP3.LUT R8, R15, 0x380, RZ, 0xc0, !PT ;  /* 0x000003800f087812 */ /* 0x000fe200078ec0ff */
[----:B-1----:R1:W-:Y:S01]  /*1f360*/  @!P2 ST.E desc[UR60][R50.64], R0 ;  /* 0x000000003200a985 */ /* 0x0023e2000c10193c */
[----:B------:R-:W-:Y:S01]  /*1f370*/  LOP3.LUT R4, R5, 0x380, RZ, 0xc0, !PT ;  /* 0x0000038005047812 */ /* 0x000fe200078ec0ff */
[----:B------:R-:W-:Y:S01]  /*1f380*/  IMAD R49, R49, UR4, RZ ;  /* 0x0000000431317c24 */ /* 0x000fe2000f8e02ff */
[----:B------:R-:W-:Y:S01]  /*1f390*/  LOP3.LUT R32, R33, 0x380, RZ, 0xc0, !PT ;  /* 0x0000038021207812 */ /* 0x000fe200078ec0ff */
[----:B------:R-:W-:Y:S01]  /*1f3a0*/  IMAD.X R45, RZ, RZ, R3, P3 ;  /* 0x000000ffff2d7224 */ /* 0x000fe200018e0603 */
[----:B------:R-:W-:Y:S02]  /*1f3b0*/  LOP3.LUT R36, R37, 0x380, RZ, 0xc0, !PT ;  /* 0x0000038025247812 */ /* 0x000fe400078ec0ff */
[----:B------:R-:W-:Y:S01]  /*1f3c0*/  LOP3.LUT R40, R41, 0x380, RZ, 0xc0, !PT ;  /* 0x0000038029287812 */ /* 0x000fe200078ec0ff */
[----:B--2---:R2:W-:Y:S01]  /*1f3d0*/  @!P0 ST.E desc[UR60][R52.64], R20 ;  /* 0x0000001434008985 */ /* 0x0045e2000c10193c */
[----:B------:R-:W-:-:S02]  /*1f3e0*/  SHF.R.U64 R7, R7, 0x3, RZ ;  /* 0x0000000307077819 */ /* 0x000fc400000012ff */
[----:B------:R-:W-:Y:S01]  /*1f3f0*/  SHF.R.U64 R4, R4, 0x3, RZ ;  /* 0x0000000304047819 */ /* 0x000fe200000012ff */
[----:B-1----:R-:W1:Y:S01]  /*1f400*/  @P1 LDC R51, c[0x0][0xbec] ;  /* 0x0002fb00ff331b82 */ /* 0x002e620000000800 */
[----:B------:R-:W-:Y:S01]  /*1f410*/  SHF.R.U64 R32, R32, 0x3, RZ ;  /* 0x0000000320207819 */ /* 0x000fe200000012ff */
[----:B------:R-:W-:Y:S01]  /*1f420*/  IMAD R0, R194, 0x20, R199 ;  /* 0x00000020c2007824 */ /* 0x000fe200078e02c7 */
[----:B------:R-:W-:Y:S01]  /*1f430*/  SHF.R.U64 R36, R36, 0x3, RZ ;  /* 0x0000000324247819 */ /* 0x000fe200000012ff */
[----:B------:R-:W-:Y:S01]  /*1f440*/  IMAD R49, R48, UR5, R49 ;  /* 0x0000000530317c24 */ /* 0x000fe2000f8e0231 */
[----:B------:R-:W-:Y:S01]  /*1f450*/  SHF.R.U64 R40, R40, 0x3, RZ ;  /* 0x0000000328287819 */ /* 0x000fe200000012ff */
[----:B------:R-:W5:Y:S01]  /*1f460*/  LD.E.128 R24, desc[UR60][R24.64] ;  /* 0x0000003c18187980 */ /* 0x000f62000c101d00 */
[----:B------:R-:W-:Y:S01]  /*1f470*/  LOP3.LUT R2, R7, R2, RZ, 0x3c, !PT ;  /* 0x0000000207027212 */ /* 0x000fe200078e3cff */
[----:B--2---:R-:W2:Y:S01]  /*1f480*/  @P1 LDC R53, c[0x0][0xbf0] ;  /* 0x0002fc00ff351b82 */ /* 0x004ea20000000800 */
[----:B------:R-:W-:Y:S01]  /*1f490*/  LOP3.LUT R32, R32, R33, RZ, 0x3c, !PT ;  /* 0x0000002120207212 */ /* 0x000fe200078e3cff */
[----:B------:R-:W-:Y:S01]  /*1f4a0*/  IMAD.X R33, RZ, RZ, R3, P6 ;  /* 0x000000ffff217224 */ /* 0x000fe200030e0603 */
[----:B------:R-:W-:-:S02]  /*1f4b0*/  LOP3.LUT R36, R36, R37, RZ, 0x3c, !PT ;  /* 0x0000002524247212 */ /* 0x000fc400078e3cff */
[----:B------:R-:W-:Y:S01]  /*1f4c0*/  LOP3.LUT R40, R40, R41, RZ, 0x3c, !PT ;  /* 0x0000002928287212 */ /* 0x000fe200078e3cff */
[----:B------:R-:W-:Y:S01]  /*1f4d0*/  IMAD.X R41, RZ, RZ, R3, P4 ;  /* 0x000000ffff297224 */ /* 0x000fe200020e0603 */
[----:B------:R-:W-:Y:S01]  /*1f4e0*/  LOP3.LUT R44, R4, R5, RZ, 0x3c, !PT ;  /* 0x00000005042c7212 */ /* 0x000fe200078e3cff */
[----:B------:R-:W5:Y:S01]  /*1f4f0*/  LD.E.128 R32, desc[UR60][R32.64] ;  /* 0x0000003c20207980 */ /* 0x000f62000c101d00 */
[----:B------:R-:W-:Y:S02]  /*1f500*/  IADD3.X R37, RZ, R3, RZ, P5, !PT ;  /* 0x00000003ff257210 */ /* 0x000fe40002ffe4ff */
[----:B------:R-:W-:Y:S01]  /*1f510*/  SHF.R.U64 R8, R8, 0x3, RZ ;  /* 0x0000000308087819 */ /* 0x000fe200000012ff */
[----:B------:R3:W5:Y:S03]  /*1f520*/  LD.E.128 R4, desc[UR60][R2.64] ;  /* 0x0000003c02047980 */ /* 0x000766000c101d00 */
[----:B------:R-:W-:Y:S01]  /*1f530*/  LOP3.LUT R8, R8, R15, RZ, 0x3c, !PT ;  /* 0x0000000f08087212 */ /* 0x000fe200078e3cff */
[----:B------:R-:W5:Y:S04]  /*1f540*/  LD.E.128 R36, desc[UR60][R36.64] ;  /* 0x0000003c24247980 */ /* 0x000f68000c101d00 */
[----:B------:R-:W5:Y:S01]  /*1f550*/  LD.E.128 R12, desc[UR60][R12.64] ;  /* 0x0000003c0c0c7980 */ /* 0x000f62000c101d00 */
[----:B---3--:R-:W-:Y:S01]  /*1f560*/  IMAD.WIDE.U32 R2, R48, UR4, RZ ;  /* 0x0000000430027c25 */ /* 0x008fe2000f8e00ff */
[----:B------:R-:W-:Y:S01]  /*1f570*/  ULDC.64 UR4, c[0x0][0xae8] ;  /* 0x0002ba0000047ab9 */ /* 0x000fe20000000a00 */
[----:B------:R-:W-:Y:S01]  /*1f580*/  IADD3 R48, R187, R0, RZ ;  /* 0x00000000bb307210 */ /* 0x000fe20007ffe0ff */
[----:B------:R-:W5:Y:S01]  /*1f590*/  LD.E.128 R8, desc[UR60][R8.64] ;  /* 0x0000003c08087980 */ /* 0x000f62000c101d00 */
[----:B------:R-:W-:-:S02]  /*1f5a0*/  IMAD.IADD R3, R3, 0x1, R49 ;  /* 0x0000000103037824 */ /* 0x000fc400078e0231 */
[----:B------:R-:W-:Y:S01]  /*1f5b0*/  IMAD R20, R54, UR4, RZ ;  /* 0x0000000436147c24 */ /* 0x000fe2000f8e02ff */
[----:B------:R-:W5:Y:S01]  /*1f5c0*/  LD.E.128 R40, desc[UR60][R40.64] ;  /* 0x0000003c28287980 */ /* 0x000f62000c101d00 */
[----:B------:R-:W-:-:S03]  /*1f5d0*/  IMAD.WIDE.U32 R2, R195, UR4, R2 ;  /* 0x00000004c3027c25 */ /* 0x000fc6000f8e0002 */
[----:B------:R-:W5:Y:S01]  /*1f5e0*/  LD.E.128 R44, desc[UR60][R44.64] ;  /* 0x0000003c2c2c7980 */ /* 0x000f62000c101d00 */
[----:B------:R-:W-:Y:S01]  /*1f5f0*/  IMAD R49, R195, UR5, R20 ;  /* 0x00000005c3317c24 */ /* 0x000fe2000f8e0214 */
[----:B------:R-:W-:Y:S01]  /*1f600*/  ULDC.64 UR4, c[0x0][0xaf0] ;  /* 0x0002bc0000047ab9 */ /* 0x000fe20000000a00 */
[----:B-1----:R-:W-:Y:S01]  /*1f610*/  @P1 IMAD.HI.U32 R0, R48, R51, RZ ;  /* 0x0000003330001227 */ /* 0x002fe200078e00ff */
[----:B------:R-:W-:Y:S01]  /*1f620*/  @!PT LDS RZ, [RZ] ;  /* 0x00000000fffff984 */ /* 0x000fe20000000800 */
[----:B------:R-:W-:Y:S01]  /*1f630*/  @!PT LDS RZ, [RZ] ;  /* 0x00000000fffff984 */ /* 0x000fe20000000800 */
[----:B------:R-:W-:Y:S01]  /*1f640*/  @!PT LDS RZ, [RZ] ;  /* 0x00000000fffff984 */ /* 0x000fe20000000800 */
[----:B------:R-:W-:Y:S01]  /*1f650*/  @!PT LDS RZ, [RZ] ;  /* 0x00000000fffff984 */ /* 0x000fe20000000800 */
[----:B------:R1:W-:Y:S06]  /*1f660*/  MEMBAR.ALL.CTA ;  /* 0x0000000000007992 */ /* 0x0003ec0000008000 */
[----:B-1----:R-:W1:Y:S01]  /*1f670*/  FENCE.VIEW.ASYNC.S ;  /* 0x00000000000073c6 */ /* 0x002e620000000000 */
[----:B------:R-:W-:-:S02]  /*1f680*/  IMAD.IADD R3, R3, 0x1, R49 ;  /* 0x0000000103037824 */ /* 0x000fc400078e0231 */
[----:B------:R-:W-:Y:S01]  /*1f690*/  IMAD.MOV.U32 R49, RZ, RZ, R48 ;  /* 0x000000ffff317224 */ /* 0x000fe200078e0030 */
[----:B--2---:R-:W-:Y:S01]  /*1f6a0*/  @P1 SHF.R.U32.HI R49, RZ, R53, R0 ;  /* 0x00000035ff311219 */ /* 0x004fe20000011600 */
[----:B------:R-:W-:-:S03]  /*1f6b0*/  IMAD R20, R28, UR4, RZ ;  /* 0x000000041c147c24 */ /* 0x000fc6000f8e02ff */
[--C-:B------:R-:W-:Y:S01]  /*1f6c0*/  SHF.R.S32.HI R0, RZ, 0x1f, R49.reuse ;  /* 0x0000001fff007819 */ /* 0x100fe20000011431 */
[C---:B------:R-:W-:Y:S02]  /*1f6d0*/  IMAD R51, R55.reuse, UR5, R20 ;  /* 0x0000000537337c24 */ /* 0x040fe4000f8e0214 */
[----:B------:R-:W-:Y:S02]  /*1f6e0*/  IMAD.MOV R20, RZ, RZ, -R49 ;  /* 0x000000ffff147224 */ /* 0x000fe400078e0a31 */
        /* <DEDUP_REMOVED lines=8> */
[----:B------:R-:W-:Y:S01]  /*1f770*/  IADD3 R50, R199, R187, RZ ;  /* 0x000000bbc7327210 */ /* 0x000fe20007ffe0ff */
[----:B------:R-:W-:-:S02]  /*1f780*/  ULDC.64 UR4, c[0x0][0xad8] ;  /* 0x0002b60000047ab9 */ /* 0x000fc40000000a00 */
        /* <DEDUP_REMOVED lines=8> */
[----:B------:R-:W-:Y:S01]  /*1f810*/  VIADD R0, R18, 0x2a820 ;  /* 0x0002a82012007836 */ /* 0x000fe20000000000 */
[----:B------:R-:W-:-:S02]  /*1f820*/  IADD3 R3, R3, R49, RZ ;  /* 0x0000003103037210 */ /* 0x000fc40007ffe0ff */
[----:B------:R-:W-:Y:S01]  /*1f830*/  LEA R28, P3, R2, UR4, 0x1 ;  /* 0x00000004021c7c11 */ /* 0x000fe2000f8608ff */
[----:B------:R-:W-:Y:S01]  /*1f840*/  VIADD R20, R50, 0x40 ;  /* 0x0000004032147836 */ /* 0x000fe20000000000 */
[----:B------:R-:W-:Y:S02]  /*1f850*/  PRMT R0, RZ, 0x654, R0 ;  /* 0x00000654ff007816 */ /* 0x000fe40000000000 */
[----:B------:R-:W-:Y:S01]  /*1f860*/  LEA.HI.X R48, R2, UR5, R3, 0x1, P3 ;  /* 0x0000000502307c11 */ /* 0x000fe200098f0c03 */
[----:B------:R-:W-:Y:S01]  /*1f870*/  BSSY B1, `(.L_x_1850) ;  /* 0x000000f000017945 */ /* 0x000fe20003800000 */
[----:B------:R-:W-:Y:S01]  /*1f880*/  ISETP.GE.AND P1, PT, R20, R57, PT ;  /* 0x000000391400720c */ /* 0x000fe20003f26270 */
[----:B-1----:R1:W-:Y:S01]  /*1f890*/  SYNCS.ARRIVE.TRANS64.RED.A1T0 RZ, [R0+URZ], RZ ;  /* 0x000000ff00ff79a7 */ /* 0x0023e2000810043f */
[----:B------:R2:W3:Y:S04]  /*1f8a0*/  SHFL.IDX PT, R20, R28, RZ, 0x181f ;  /* 0x00181fff1c147589 */ /* 0x0004e800000e0000 */
[----:B-1----:R2:W1:Y:S01]  /*1f8b0*/  SHFL.IDX PT, R0, R48, RZ, 0x181f ;  /* 0x00181fff30007589 */ /* 0x00246200000e0000 */
[----:B------:R-:W-:Y:S06]  /*1f8c0*/  @P2 BRA `(.L_x_1851) ;  /* 0x0000000000242947 */ /* 0x000fec0003800000 */
[----:B------:R-:W-:Y:S02]  /*1f8d0*/  ULDC UR4, c[0x0][0xac8] ;  /* 0x0002b20000047ab9 */ /* 0x000fe40000000800 */
[----:B------:R-:W-:Y:S02]  /*1f8e0*/  ISETP.GE.AND P2, PT, R192, UR4, PT ;  /* 0x00000004c0007c0c */ /* 0x000fe4000bf46270 */
[----:B------:R-:W-:-:S11]  /*1f8f0*/  ISETP.GE.AND P3, PT, R193, UR4, PT ;  /* 0x00000004c1007c0c */ /* 0x000fd6000bf66270 */
[CC--:B---3--:R-:W-:Y:S02]  /*1f900*/  @!P2 LEA R2, P4, R192.reuse, R20.reuse, 0x1 ;  /* 0x00000014c002a211 */ /* 0x0c8fe400078808ff */
[C---:B------:R-:W-:Y:S02]  /*1f910*/  @!P3 LEA R20, P5, R193.reuse, R20, 0x1 ;  /* 0x00000014c114b211 */ /* 0x040fe400078a08ff */
[-C--:B-1----:R-:W-:Y:S02]  /*1f920*/  @!P2 LEA.HI.X R3, R192, R0.reuse, R225, 0x1, P4 ;  /* 0x00000000c003a211 */ /* 0x082fe400020f0ce1 */
[----:B------:R-:W-:-:S03]  /*1f930*/  @!P3 LEA.HI.X R21, R193, R0, R224, 0x1, P5 ;  /* 0x00000000c115b211 */ /* 0x000fc600028f0ce0 */
[----:B-----5:R4:W-:Y:S04]  /*1f940*/  @!P2 ST.E.128 desc[UR60][R2.64], R4 ;  /* 0x000000040200a985 */ /* 0x0209e8000c101d3c */
[----:B------:R4:W-:Y:S02]  /*1f950*/  @!P3 ST.E.128 desc[UR60][R20.64], R32 ;  /* 0x000000201400b985 */ /* 0x0009e4000c101d3c */
.L_x_1851:
[----:B------:R-:W-:Y:S05]  /*1f960*/  BSYNC B1 ;  /* 0x0000000000017941 */ /* 0x000fea0003800000 */
.L_x_1850:
[----:B-1----:R1:W0:Y:S01]  /*1f970*/  SHFL.IDX PT, R0, R48, 0x1, 0x181f ;  /* 0x00381f0030007f89 */ /* 0x00222200000e0000 */
        /* <DEDUP_REMOVED lines=12> */
.L_x_1853:
[----:B------:R-:W-:Y:S05]  /*1fa40*/  BSYNC B1 ;  /* 0x0000000000017941 */ /* 0x000fea0003800000 */
.L_x_1852:
        /* <DEDUP_REMOVED lines=13> */
.L_x_1855:
[----:B------:R-:W-:Y:S05]  /*1fb20*/  BSYNC B1 ;  /* 0x0000000000017941 */ /* 0x000fea0003800000 */
.L_x_1854:
[----:B0-----:R-:W-:Y:S01]  /*1fb30*/  VIADD R0, R50, 0x60 ;  /* 0x0000006032007836 */ /* 0x001fe20000000000 */
[----:B-12---:R-:W0:Y:S04]  /*1fb40*/  SHFL.IDX PT, R48, R48, 0x3, 0x181f ;  /* 0x00781f0030307f89 */ /* 0x006e2800000e0000 */
[----:B------:R-:W-:Y:S01]  /*1fb50*/  ISETP.GE.AND P0, PT, R0, R57, PT ;  /* 0x000000390000720c */ /* 0x000fe20003f06270 */
[----:B----4-:R-:W1:-:S12]  /*1fb60*/  SHFL.IDX PT, R28, R28, 0x3, 0x181f ;  /* 0x00781f001c1c7f89 */ /* 0x010e5800000e0000 */
[----:B------:R-:W-:Y:S05]  /*1fb70*/  @P0 BRA `(.L_x_1856) ;  /* 0x0000000800e00947 */ /* 0x000fea0003800000 */
[----:B------:R-:W-:Y:S02]  /*1fb80*/  ULDC UR4, c[0x0][0xac8] ;  /* 0x0002b20000047ab9 */ /* 0x000fe40000000800 */
[----:B------:R-:W-:-:S13]  /*1fb90*/  ISETP.GE.AND P1, PT, R192, UR4, PT ;  /* 0x00000004c0007c0c */ /* 0x000fda000bf26270 */
[----:B-1----:R-:W-:-:S04]  /*1fba0*/  @!P1 LEA R2, P0, R192, R28, 0x1 ;  /* 0x0000001cc0029211 */ /* 0x002fc800078008ff */
[----:B0-----:R-:W-:Y:S02]  /*1fbb0*/  @!P1 LEA.HI.X R3, R192, R48, R225, 0x1, P0 ;  /* 0x00000030c0039211 */ /* 0x001fe400000f0ce1 */
[----:B------:R-:W-:-:S03]  /*1fbc0*/  ISETP.GE.AND P0, PT, R193, UR4, PT ;  /* 0x00000004c1007c0c */ /* 0x000fc6000bf06270 */
[----:B------:R2:W-:Y:S10]  /*1fbd0*/  @!P1 ST.E.128 desc[UR60][R2.64], R24 ;  /* 0x0000001802009985 */ /* 0x0005f4000c101d3c */
[----:B------:R-:W-:Y:S05]  /*1fbe0*/  @P0 BRA `(.L_x_1856) ;  /* 0x0000000800c40947 */ /* 0x000fea0003800000 */
[----:B--2---:R-:W-:-:S04]  /*1fbf0*/  LEA R2, P0, R193, R28, 0x1 ;  /* 0x0000001cc1027211 */ /* 0x004fc800078008ff */
[----:B------:R-:W-:-:S05]  /*1fc00*/  LEA.HI.X R3, R193, R48, R224, 0x1, P0 ;  /* 0x00000030c1037211 */ /* 0x000fca00000f0ce0 */
[----:B------:R4:W-:Y:S01]  /*1fc10*/  ST.E.128 desc[UR60][R2.64], R44 ;  /* 0x0000002c02007985 */ /* 0x0009e2000c101d3c */
[----:B------:R-:W-:Y:S05]  /*1fc20*/  BRA `(.L_x_1856) ;  /* 0x0000000800b47947 */ /* 0x000fea0003800000 */
.L_x_1848:
[----:B------:R-:W-:Y:S01]  /*1fc30*/  ULDC.64 UR4, c[0x0][0xc00] ;  /* 0x0003000000047ab9 */ /* 0x000fe20000000a00 */
[----:B------:R-:W2:Y:S01]  /*1fc40*/  LDC.64 R2, c[0x0][0xc00] ;  /* 0x00030000ff027b82 */ /* 0x000ea20000000a00 */
[----:B------:R-:W-:Y:S01]  /*1fc50*/  ISETP.NE.U32.AND P0, PT, RZ, UR4, PT ;  /* 0x00000004ff007c0c */ /* 0x000fe2000bf05070 */
[----:B------:R-:W-:-:S03]  /*1fc60*/  IMAD.MOV.U32 R6, RZ, RZ, RZ ;  /* 0x000000ffff067224 */ /* 0x000fc600078e00ff */
[----:B------:R-:W-:Y:S01]  /*1fc70*/  ISETP.NE.AND.EX P0, PT, RZ, UR5, PT, P0 ;  /* 0x00000005ff007c0c */ /* 0x000fe2000bf05300 */
[----:B------:R-:W-:Y:S02]  /*1fc80*/  ULDC.64 UR4, c[0x0][0xc08] ;  /* 0x0003020000047ab9 */ /* 0x000fe40000000a00 */
[----:B------:R-:W-:Y:S01]  /*1fc90*/  ISETP.NE.U32.AND P1, PT, RZ, UR4, PT ;  /* 0x00000004ff007c0c */ /* 0x000fe2000bf25070 */
[----:B------:R-:W3:Y:S03]  /*1fca0*/  LDC R21, c[0x0][0xbe8] ;  /* 0x0002fa00ff157b82 */ /* 0x000ee60000000800 */
[----:B------:R-:W-:Y:S01]  /*1fcb0*/  ISETP.NE.AND.EX P1, PT, RZ, UR5, PT, P1 ;  /* 0x00000005ff007c0c */ /* 0x000fe2000bf25310 */
[----:B--2---:R-:W-:-:S12]  /*1fcc0*/  IMAD.WIDE R2, R196, 0x4, R2 ;  /* 0x00000004c4027825 */ /* 0x004fd800078e0202 */
[----:B------:R-:W2:Y:S01]  /*1fcd0*/  @P1 LDC.64 R4, c[0x0][0xc08] ;  /* 0x00030200ff041b82 */ /* 0x000ea20000000a00 */
[----:B------:R-:W-:Y:S02]  /*1fce0*/  ULDC UR4, c[0x0][0xa88] ;  /* 0x0002a20000047ab9 */ /* 0x000fe40000000800 */
[----:B------:R-:W-:Y:S01]  /*1fcf0*/  IMAD.U32 R0, RZ, RZ, UR4 ;  /* 0x00000004ff007e24 */ /* 0x000fe2000f8e00ff */
[----:B------:R4:W5:Y:S01]  /*1fd00*/  @P0 LDG.E R6, desc[UR60][R2.64] ;  /* 0x0000003c02060981 */ /* 0x000962000c1e1900 */
[----:B--2---:R-:W-:-:S05]  /*1fd10*/  @P1 IMAD.WIDE R4, R196, 0x4, R4 ;  /* 0x00000004c4041825 */ /* 0x004fca00078e0204 */
[----:B------:R4:W5:Y:S01]  /*1fd20*/  @P1 LDG.E R0, desc[UR60][R4.64] ;  /* 0x0000003c04001981 */ /* 0x000962000c1e1900 */
[----:B---3--:R-:W-:Y:S01]  /*1fd30*/  ISETP.NE.AND P2, PT, R21, 0x1, PT ;  /* 0x000000011500780c */ /* 0x008fe20003f45270 */
[----:B------:R-:W2:-:S12]  /*1fd40*/  S2R R8, SR_TID.X ;  /* 0x0000000000087919 */ /* 0x000e980000002100 */
[----:B------:R-:W3:Y:S08]  /*1fd50*/  @P2 LDC R20, c[0x0][0xbec] ;  /* 0x0002fb00ff142b82 */ /* 0x000ef00000000800 */
[----:B------:R-:W0:Y:S01]  /*1fd60*/  @P2 LDC R25, c[0x0][0xbf0] ;  /* 0x0002fc00ff192b82 */ /* 0x000e220000000800 */
[----:B--2---:R-:W-:-:S05]  /*1fd70*/  VIADD R7, R8, 0xffffff80 ;  /* 0xffffff8008077836 */ /* 0x004fca0000000000 */
[----:B------:R-:W-:Y:S02]  /*1fd80*/  ISETP.GE.AND P3, PT, R7, 0x80, PT ;  /* 0x000000800700780c */ /* 0x000fe40003f66270 */
[----:B------:R-:W-:Y:S01]  /*1fd90*/  SHF.R.S32.HI R7, RZ, 0x1f, R196 ;  /* 0x0000001fff077819 */ /* 0x000fe200000114c4 */
[----:B----4-:R-:W-:Y:S10]  /*1fda0*/  @P1 BRA `(.L_x_1857) ;  /* 0x0000000000101947 */ /* 0x010ff40003800000 */
[----:B------:R-:W-:Y:S05]  /*1fdb0*/  @!P0 BRA `(.L_x_1857) ;  /* 0x00000000000c8947 */ /* 0x000fea0003800000 */
[----:B------:R-:W2:Y:S04]  /*1fdc0*/  LDG.E R5, desc[UR60][R2.64] ;  /* 0x0000003c02057981 */ /* 0x000ea8000c1e1900 */
[----:B-----5:R-:W2:Y:S02]  /*1fdd0*/  LDG.E R0, desc[UR60][R2.64+0x4] ;  /* 0x0000043c02007981 */ /* 0x020ea4000c1e1900 */
[----:B--2---:R-:W-:-:S07]  /*1fde0*/  IADD3 R0, -R5, R0, RZ ;  /* 0x0000000005007210 */ /* 0x004fce0007ffe1ff */
.L_x_1857:
[----:B------:R-:W-:Y:S01]  /*1fdf0*/  BSSY B1, `(.L_x_1858) ;  /* 0x000002c000017945 */ /* 0x000fe20003800000 */
[----:B------:R-:W-:Y:S02]  /*1fe00*/  SHF.R.S32.HI R10, RZ, 0x1f, R195 ;  /* 0x0000001fff0a7819 */ /* 0x000fe400000114c3 */
[----:B------:R-:W-:Y:S02]  /*1fe10*/  SEL R13, R196, RZ, !P0 ;  /* 0x000000ffc40d7207 */ /* 0x000fe40004000000 */
[----:B------:R-:W-:Y:S02]  /*1fe20*/  SEL R12, R7, RZ, !P0 ;  /* 0x000000ff070c7207 */ /* 0x000fe40004000000 */
[----:B-----5:R-:W-:Y:S01]  /*1fe30*/  SHF.R.S32.HI R11, RZ, 0x1f, R6 ;  /* 0x0000001fff0b7819 */ /* 0x020fe20000011406 */
[----:B------:R-:W-:Y:S06]  /*1fe40*/  @P3 BRA `(.L_x_1859) ;  /* 0x0000000000983947 */ /* 0x000fec0003800000 */
[----:B------:R-:W2:Y:S01]  /*1fe50*/  LDC R14, c[0x0][0xbe8] ;  /* 0x0002fa00ff0e7b82 */ /* 0x000ea20000000800 */
[----:B------:R-:W-:Y:S01]  /*1fe60*/  IADD3 R9, R187, -0x80, R8 ;  /* 0xffffff80bb097810 */ /* 0x000fe20007ffe008 */
[----:B--2---:R-:W-:-:S05]  /*1fe70*/  IMAD R2, R0, R14, RZ ;  /* 0x0000000e00027224 */ /* 0x004fca00078e02ff */
        /* <DEDUP_REMOVED lines=18> */
[----:B------:R-:W-:Y:S01]  /*1ffa0*/  IADD3 R7, -R5, RZ, RZ ;  /* 0x000000ff05077210 */ /* 0x000fe20007ffe1ff */
[----:B------:R-:W-:Y:S01]  /*1ffb0*/  IMAD R8, R13, UR5, R4 ;  /* 0x000000050d087c24 */ /* 0x000fe2000f8e0204 */
[----:B------:R-:W-:Y:S01]  /*1ffc0*/  IADD3 R2, P0, R5, R2, RZ ;  /* 0x0000000205027210 */ /* 0x000fe20007f1e0ff */
[----:B------:R-:W-:Y:S02]  /*1ffd0*/  ULDC.64 UR4, c[0x0][0xb88] ;  /* 0x0002e20000047ab9 */ /* 0x000fe40000000a00 */
        /* <DEDUP_REMOVED lines=13> */
.L_x_1859:
[----:B------:R-:W-:Y:S05]  /*200b0*/  BSYNC B1 ;  /* 0x0000000000017941 */ /* 0x000fea0003800000 */
.L_x_1858:
[----:B------:R-:W-:Y:S01]  /*200c0*/  ULDC.64 UR4, c[0x0][0xaa0] ;  /* 0x0002a80000047ab9 */ /* 0x000fe20000000a00 */
[----:B--2---:R-:W-:Y:S01]  /*200d0*/  IMAD R4, R194, 0x20, R199 ;  /* 0x00000020c2047824 */ /* 0x004fe200078e02c7 */
[----:B------:R-:W-:Y:S01]  /*200e0*/  BSSY B1, `(.L_x_1860) ;  /* 0x0000037000017945 */ /* 0x000fe20003800000 */
[----:B------:R-:W-:-:S03]  /*200f0*/  IMAD R3, R11, UR4, RZ ;  /* 0x000000040b037c24 */ /* 0x000fc6000f8e02ff */
[----:B------:R-:W-:Y:S01]  /*20100*/  IADD3 R9, R187, R4, RZ ;  /* 0x00000004bb097210 */ /* 0x000fe20007ffe0ff */
[C---:B------:R-:W-:Y:S02]  /*20110*/  IMAD R5, R6.reuse, UR5, R3 ;  /* 0x0000000506057c24 */ /* 0x040fe4000f8e0203 */
[----:B------:R-:W-:Y:S01]  /*20120*/  IMAD.WIDE.U32 R2, R6, UR4, RZ ;  /* 0x0000000406027c25 */ /* 0x000fe2000f8e00ff */
[----:B------:R-:W-:-:S03]  /*20130*/  ULDC.64 UR4, c[0x0][0xae8] ;  /* 0x0002ba0000047ab9 */ /* 0x000fc60000000a00 */
[----:B------:R-:W-:Y:S02]  /*20140*/  IMAD.IADD R3, R3, 0x1, R5 ;  /* 0x0000000103037824 */ /* 0x000fe400078e0205 */
[----:B------:R-:W-:Y:S02]  /*20150*/  IMAD R6, R10, UR4, RZ ;  /* 0x000000040a067c24 */ /* 0x000fe4000f8e02ff */
[----:B---3--:R-:W-:-:S04]  /*20160*/  @P2 IMAD.HI.U32 R4, R9, R20, RZ ;  /* 0x0000001409042227 */ /* 0x008fc800078e00ff */
[C---:B------:R-:W-:Y:S02]  /*20170*/  IMAD R7, R195.reuse, UR5, R6 ;  /* 0x00000005c3077c24 */ /* 0x040fe4000f8e0206 */
[----:B------:R-:W-:Y:S01]  /*20180*/  IMAD.WIDE.U32 R2, R195, UR4, R2 ;  /* 0x00000004c3027c25 */ /* 0x000fe2000f8e0002 */
[----:B------:R-:W-:-:S03]  /*20190*/  ULDC.64 UR4, c[0x0][0xaf0] ;  /* 0x0002bc0000047ab9 */ /* 0x000fc60000000a00 */
[----:B------:R-:W-:Y:S01]  /*201a0*/  IMAD.MOV.U32 R5, RZ, RZ, R9 ;  /* 0x000000ffff057224 */ /* 0x000fe200078e0009 */
[----:B0-----:R-:W-:Y:S01]  /*201b0*/  @P2 SHF.R.U32.HI R5, RZ, R25, R4 ;  /* 0x00000019ff052219 */ /* 0x001fe20000011604 */
        /* <DEDUP_REMOVED lines=14> */
[----:B------:R-:W-:Y:S01]  /*202a0*/  IMAD.IADD R6, R199, 0x1, R187 ;  /* 0x00000001c7067824 */ /* 0x000fe200078e02bb */
        /* <DEDUP_REMOVED lines=26> */
.L_x_1861:
[----:B------:R-:W-:Y:S05]  /*20450*/  BSYNC B1 ;  /* 0x0000000000017941 */ /* 0x000fea0003800000 */
.L_x_1860:
        /* <DEDUP_REMOVED lines=13> */
.L_x_1863:
[----:B------:R-:W-:Y:S05]  /*20530*/  BSYNC B1 ;  /* 0x0000000000017941 */ /* 0x000fea0003800000 */
.L_x_1862:
        /* <DEDUP_REMOVED lines=13> */
.L_x_1865:
[----:B------:R-:W-:Y:S05]  /*20610*/  BSYNC B1 ;  /* 0x0000000000017941 */ /* 0x000fea0003800000 */
.L_x_1864:
[----:B0-----:R-:W-:Y:S01]  /*20620*/  IADD3 R0, R6, 0x60, RZ ;  /* 0x0000006006007810 */ /* 0x001fe20007ffe0ff */
[----:B---3--:R-:W0:Y:S03]  /*20630*/  SHFL.IDX PT, R5, R5, 0x3, 0x181f ;  /* 0x00781f0005057f89 */ /* 0x008e2600000e0000 */
        /* <DEDUP_REMOVED lines=12> */
.L_x_1856:
[----:B------:R-:W-:Y:S05]  /*20700*/  BSYNC B0 ;  /* 0x0000000000007941 */ /* 0x000fea0003800000 */
.L_x_1847:
[----:B------:R-:W-:Y:S02]  /*20710*/  ULDC UR4, c[0x0][0xc3c] ;  /* 0x00030f0000047ab9 */ /* 0x000fe40000000800 */
[----:B-1----:R-:W-:-:S13]  /*20720*/  ISETP.GE.AND P0, PT, R31, UR4, PT ;  /* 0x000000041f007c0c */ /* 0x002fda000bf06270 */
[----:B------:R-:W-:Y:S05]  /*20730*/  @!P0 BRA `(.L_x_1866) ;  /* 0xfffffe0800e48947 */ /* 0x000fea000383ffff */
[----:B------:R-:W-:Y:S05]  /*20740*/  BRA `(.L_x_1566) ;  /* 0x0000007400387947 */ /* 0x000fea0003800000 */
.L_x_1564:
        /* <DEDUP_REMOVED lines=16> */
.L_x_1867:
        /* <DEDUP_REMOVED lines=31> */
[----:B------:R-:W1:Y:S02]  /*20a40*/  SHFL.IDX PT, R6, R8, 0x1f, 0x1f ;  /* 0x03e01f0008067f89 */ /* 0x000e6400000e0000 */
[----:B-1----:R-:W-:-:S04]  /*20a50*/  IMAD R6, R6, UR5, RZ ;  /* 0x0000000506067c24 */ /* 0x002fc8000f8e02ff */
[----:B------:R-:W-:Y:S01]  /*20a60*/  IMAD.MOV.U32 R3, RZ, RZ, R6 ;  /* 0x000000ffff037224 */ /* 0x000fe200078e0006 */
[----:B0-----:R-:W-:-:S13]  /*20a70*/  ISETP.GT.AND P6, PT, R6, UR6, PT ;  /* 0x0000000606007c0c */ /* 0x001fda000bfc4270 */
[----:B------:R-:W-:Y:S05]  /*20a80*/  @P6 BRA `(.L_x_1869) ;  /* 0x0000000000986947 */ /* 0x000fea0003800000 */
[----:B------:R-:W0:Y:S01]  /*20a90*/  LDC R10, c[0x0][0xc3c] ;  /* 0x00030f00ff0a7b82 */ /* 0x000e220000000800 */
[----:B------:R-:W-:Y:S01]  /*20aa0*/  IMAD.MOV.U32 R6, RZ, RZ, R3 ;  /* 0x000000ffff067224 */ /* 0x000fe200078e0003 */
[----:B------:R-:W-:Y:S01]  /*20ab0*/  UMOV UR4, URZ ;  /* 0x0000003f00047c82 */ /* 0x000fe20008000000 */
[----:B------:R-:W-:Y:S01]  /*20ac0*/  ULDC UR7, c[0x0][0xc3c] ;  /* 0x00030f0000077ab9 */ /* 0x000fe20000000800 */
[----:B------:R-:W-:-:S05]  /*20ad0*/  ULDC UR5, c[0x0][0xc38] ;  /* 0x00030e0000057ab9 */ /* 0x000fca0000000800 */
.L_x_1873:
[----:B------:R-:W-:Y:S01]  /*20ae0*/  UIADD3 UR4, UR4, 0x1f, URZ ;  /* 0x0000001f04047890 */ /* 0x000fe2000fffe03f */
[----:B------:R-:W-:-:S05]  /*20af0*/  MOV R19, UR7 ;  /* 0x0000000700137c02 */ /* 0x000fca0008000f00 */
        /* <DEDUP_REMOVED lines=10> */
.L_x_1872:
[----:B------:R-:W-:Y:S05]  /*20ba0*/  BSYNC B0 ;  /* 0x0000000000007941 */ /* 0x000fea0003800000 */
.L_x_1871:
[----:B0----5:R-:W0:Y:S02]  /*20bb0*/  SHFL.UP PT, R2, R4, 0x1, RZ ;  /* 0x0420000004027989 */ /* 0x021e2400000e00ff */
[----:B0-----:R-:W-:-:S05]  /*20bc0*/  SEL R3, R2, RZ, P1 ;  /* 0x000000ff02037207 */ /* 0x001fca0000800000 */
[----:B------:R-:W-:-:S05]  /*20bd0*/  IMAD.IADD R3, R4, 0x1, R3 ;  /* 0x0000000104037824 */ /* 0x000fca00078e0203 */
        /* <DEDUP_REMOVED lines=17> */
.L_x_1869:
[----:B------:R-:W-:-:S04]  /*20cf0*/  IMAD.IADD R13, R6, 0x1, -R3 ;  /* 0x00000001060d7824 */ /* 0x000fc800078e0a03 */
[----:B------:R-:W-:-:S05]  /*20d00*/  IMAD R2, R8, UR5, R13 ;  /* 0x0000000508027c24 */ /* 0x000fca000f8e020d */
[----:B------:R-:W-:Y:S02]  /*20d10*/  ISETP.GT.AND P0, PT, R2, UR6, PT ;  /* 0x0000000602007c0c */ /* 0x000fe4000bf04270 */
[----:B------:R-:W0:Y:S11]  /*20d20*/  LDC.64 R2, c[0x0][0xc90] ;  /* 0x00032400ff027b82 */ /* 0x000e360000000a00 */
[----:B------:R-:W-:-:S04]  /*20d30*/  VOTE.ANY R9, PT, !P0 ;  /* 0x0000000000097806 */ /* 0x000fc800040e0100 */
[----:B------:R-:W1:Y:S02]  /*20d40*/  POPC R15, R9 ;  /* 0x00000009000f7309 */ /* 0x000e640000000000 */
[----:B-1----:R-:W-:-:S05]  /*20d50*/  IADD3 R19, R15, UR4, RZ ;  /* 0x000000040f137c10 */ /* 0x002fca000fffe0ff */
        /* <DEDUP_REMOVED lines=13> */
.L_x_1874:
[----:B---3--:R-:W-:Y:S01]  /*20e30*/  IMAD R16, R16, UR5, R13 ;  /* 0x0000000510107c24 */ /* 0x008fe2000f8e020d */
[----:B------:R-:W-:Y:S01]  /*20e40*/  IABS R2, R6 ;  /* 0x0000000600027213 */ /* 0x000fe20000000000 */
[----:B01----:R-:W-:-:S03]  /*20e50*/  IMAD.MOV R11, RZ, RZ, -R3 ;  /* 0x000000ffff0b7224 */ /* 0x003fc600078e0a03 */
[----:B--2---:R-:W-:Y:S01]  /*20e60*/  IADD3 R9, -R16, UR6, RZ ;  /* 0x0000000610097c10 */ /* 0x004fe2000fffe1ff */
[----:B------:R-:W-:Y:S01]  /*20e70*/  IMAD.MOV R10, RZ, RZ, -R2 ;  /* 0x000000ffff0a7224 */ /* 0x000fe200078e0a02 */
[----:B------:R-:W-:Y:S01]  /*20e80*/  MOV R2, RZ ;  /* 0x000000ff00027202 */ /* 0x000fe20000000f00 */
[----:B------:R-:W-:Y:S01]  /*20e90*/  IMAD R11, R11, R12, RZ ;  /* 0x0000000c0b0b7224 */ /* 0x000fe200078e02ff */
[----:B------:R-:W-:-:S03]  /*20ea0*/  IABS R8, R9 ;  /* 0x0000000900087213 */ /* 0x000fc60000000000 */
        /* <DEDUP_REMOVED lines=12> */
[----:B------:R-:W-:-:S06]  /*20f70*/  @P0 IADD3 R2, R2, 0x1, RZ ;  /* 0x0000000102020810 */ /* 0x000fcc0007ffe0ff */
[----:B------:R-:W-:Y:S01]  /*20f80*/  @!P2 IMAD.MOV R2, RZ, RZ, -R2 ;  /* 0x000000ffff02a224 */ /* 0x000fe200078e0a02 */
[----:B------:R-:W-:-:S05]  /*20f90*/  @!P1 LOP3.LUT R2, RZ, R6, RZ, 0x33, !PT ;  /* 0x00000006ff029212 */ /* 0x000fca00078e33ff */
[----:B------:R-:W-:Y:S02]  /*20fa0*/  IMAD R8, R7, R2, RZ ;  /* 0x0000000207087224 */ /* 0x000fe400078e02ff */
[----:B------:R-:W-:Y:S02]  /*20fb0*/  IMAD.MOV R2, RZ, RZ, -R2 ;  /* 0x000000ffff027224 */ /* 0x000fe400078e0a02 */
[----:B------:R-:W-:Y:S02]  /*20fc0*/  IMAD.MOV R10, RZ, RZ, -R8 ;  /* 0x000000ffff0a7224 */ /* 0x000fe400078e0a08 */
[----:B------:R-:W-:Y:S02]  /*20fd0*/  IMAD R13, R6, R2, R9 ;  /* 0x00000002060d7224 */ /* 0x000fe400078e0209 */
[----:B------:R-:W-:Y:S01]  /*20fe0*/  IMAD.MOV.U32 R2, RZ, RZ, RZ ;  /* 0x000000ffff027224 */ /* 0x000fe200078e00ff */
[----:B------:R-:W-:-:S04]  /*20ff0*/  VIADDMNMX R18, R10, UR5, R7, PT ;  /* 0x000000050a127c46 */ /* 0x000fc8000b800107 */
[-C--:B------:R-:W-:Y:S02]  /*21000*/  IABS R10, R18.reuse ;  /* 0x00000012000a7213 */ /* 0x080fe40000000000 */
[----:B------:R-:W-:Y:S02]  /*21010*/  IABS R6, R18 ;  /* 0x0000001200067213 */ /* 0x000fe40000000000 */
[----:B------:R-:W0:Y:S08]  /*21020*/  I2F.RP R7, R10 ;  /* 0x0000000a00077306 */ /* 0x000e300000209400 */
[----:B0-----:R-:W0:Y:S02]  /*21030*/  MUFU.RCP R7, R7 ;  /* 0x0000000700077308 */ /* 0x001e240000001000 */
[----:B0-----:R-:W-:-:S06]  /*21040*/  VIADD R3, R7, 0xffffffe ;  /* 0x0ffffffe07037836 */ /* 0x001fcc0000000000 */
[----:B------:R-:W0:Y:S02]  /*21050*/  F2I.FTZ.U32.TRUNC.NTZ R3, R3 ;  /* 0x0000000300037305 */ /* 0x000e24000021f000 */
[----:B0-----:R-:W-:-:S05]  /*21060*/  IADD3 R11, RZ, -R3, RZ ;  /* 0x80000003ff0b7210 */ /* 0x001fca0007ffe0ff */
[----:B------:R-:W-:Y:S01]  /*21070*/  IMAD.MOV.U32 R9, RZ, RZ, R11 ;  /* 0x000000ffff097224 */ /* 0x000fe200078e000b */
[----:B------:R-:W-:-:S03]  /*21080*/  IABS R11, R13 ;  /* 0x0000000d000b7213 */ /* 0x000fc60000000000 */
[----:B------:R-:W-:-:S04]  /*21090*/  IMAD R9, R9, R10, RZ ;  /* 0x0000000a09097224 */ /* 0x000fc800078e02ff */
[----:B------:R-:W-:-:S04]  /*210a0*/  IMAD.HI.U32 R2, R3, R9, R2 ;  /* 0x0000000903027227 */ /* 0x000fc800078e0002 */
[----:B------:R-:W-:Y:S02]  /*210b0*/  IMAD.MOV R3, RZ, RZ, -R6 ;  /* 0x000000ffff037224 */ /* 0x000fe400078e0a06 */
[----:B------:R-:W-:-:S04]  /*210c0*/  IMAD.HI.U32 R2, R2, R11, RZ ;  /* 0x0000000b02027227 */ /* 0x000fc800078e00ff */
[----:B------:R-:W-:-:S05]  /*210d0*/  IMAD R3, R2, R3, R11 ;  /* 0x0000000302037224 */ /* 0x000fca00078e020b */
[----:B------:R-:W-:-:S13]  /*210e0*/  ISETP.GT.U32.AND P1, PT, R10, R3, PT ;  /* 0x000000030a00720c */ /* 0x000fda0003f24070 */
[----:B------:R-:W-:Y:S01]  /*210f0*/  @!P1 IMAD.IADD R3, R3, 0x1, -R10 ;  /* 0x0000000103039824 */ /* 0x000fe200078e0a0a */
[----:B------:R-:W-:Y:S02]  /*21100*/  @!P1 IADD3 R2, R2, 0x1, RZ ;  /* 0x0000000102029810 */ /* 0x000fe40007ffe0ff */
[----:B------:R-:W-:Y:S02]  /*21110*/  ISETP.NE.AND P1, PT, R18, RZ, PT ;  /* 0x000000ff1200720c */ /* 0x000fe40003f25270 */
[----:B------:R-:W-:Y:S02]  /*21120*/  ISETP.GE.U32.AND P0, PT, R3, R10, PT ;  /* 0x0000000a0300720c */ /* 0x000fe40003f06070 */
[----:B------:R-:W-:-:S04]  /*21130*/  LOP3.LUT R3, R13, R18, RZ, 0x3c, !PT ;  /* 0x000000120d037212 */ /* 0x000fc800078e3cff */
[----:B------:R-:W-:Y:S01]  /*21140*/  ISETP.GE.AND P2, PT, R3, RZ, PT ;  /* 0x000000ff0300720c */ /* 0x000fe20003f46270 */
[----:B------:R-:W-:-:S06]  /*21150*/  IMAD.IADD R3, R13, 0x1, R8 ;  /* 0x000000010d037824 */ /* 0x000fcc00078e0208 */
[----:B------:R-:W-:-:S06]  /*21160*/  @P0 VIADD R2, R2, 0x1 ;  /* 0x0000000102020836 */ /* 0x000fcc0000000000 */
[----:B------:R-:W-:Y:S01]  /*21170*/  @!P2 IMAD.MOV R2, RZ, RZ, -R2 ;  /* 0x000000ffff02a224 */ /* 0x000fe200078e0a02 */
[----:B------:R-:W-:Y:S01]  /*21180*/  @!P1 LOP3.LUT R2, RZ, R18, RZ, 0x33, !PT ;  /* 0x00000012ff029212 */ /* 0x000fe200078e33ff */
[----:B------:R-:W-:-:S03]  /*21190*/  IMAD.MOV R18, RZ, RZ, -R18 ;  /* 0x000000ffff127224 */ /* 0x000fc600078e0a12 */
[----:B------:R-:W-:Y:S01]  /*211a0*/  LOP3.LUT R17, RZ, R2, RZ, 0x33, !PT ;  /* 0x00000002ff117212 */ /* 0x000fe200078e33ff */
[----:B------:R-:W-:-:S03]  /*211b0*/  IMAD R18, R2, R18, R3 ;  /* 0x0000001202127224 */ /* 0x000fc600078e0203 */
[----:B------:R-:W-:Y:S01]  /*211c0*/  IADD3 R17, R4, R17, RZ ;  /* 0x0000001104117210 */ /* 0x000fe20007ffe0ff */
[----:B------:R-:W-:Y:S06]  /*211d0*/  BRA `(.L_x_1875) ;  /* 0x00000000000c7947 */ /* 0x000fec0003800000 */
.L_x_1870:
[----:B------:R-:W-:Y:S02]  /*211e0*/  IMAD.MOV.U32 R17, RZ, RZ, RZ ;  /* 0x000000ffff117224 */ /* 0x000fe400078e00ff */
[----:B------:R-:W-:Y:S02]  /*211f0*/  IMAD.U32 R16, RZ, RZ, UR6 ;  /* 0x00000006ff107e24 */ /* 0x000fe4000f8e00ff */
[----:B------:R-:W-:-:S07]  /*21200*/  IMAD.MOV.U32 R18, RZ, RZ, RZ ;  /* 0x000000ffff127224 */ /* 0x000fce00078e00ff */
.L_x_1875:
[----:B------:R-:W-:-:S13]  /*21210*/  ISETP.NE.AND P0, PT, R5, RZ, PT ;  /* 0x000000ff0500720c */ /* 0x000fda0003f05270 */
[----:B------:R-:W0:Y:S01]  /*21220*/  @!P0 S2R R3, SR_CgaCtaId ;  /* 0x0000000000038919 */ /* 0x000e220000008800 */
[----:B------:R-:W-:-:S04]  /*21230*/  @!P0 MOV R2, 0x400 ;  /* 0x0000040000028802 */ /* 0x000fc80000000f00 */
[----:B0-----:R-:W-:-:S05]  /*21240*/  @!P0 LEA R2, R3, R2, 0x18 ;  /* 0x0000000203028211 */ /* 0x001fca00078ec0ff */
[----:B------:R0:W-:Y:S01]  /*21250*/  @!P0 STS.128 [R2+0x2a8d0], R16 ;  /* 0x02a8d01002008388 */ /* 0x0001e20000000c00 */
[----:B------:R-:W-:Y:S06]  /*21260*/  BAR.ARV 0x5, 0x180 ;  /* 0x0146000000007b1d */ /* 0x000fec0000002000 */
.L_x_1868:
[----:B------:R2:W-:Y:S01]  /*21270*/  STL [R1+0x28], RZ ;  /* 0x000028ff01007387 */ /* 0x0005e20000100800 */
[----:B------:R-:W-:Y:S01]  /*21280*/  ULDC UR4, c[0x0][0xc3c] ;  /* 0x00030f0000047ab9 */ /* 0x000fe20000000800 */
[----:B------:R-:W-:Y:S01]  /*21290*/  IMAD.MOV.U32 R29, RZ, RZ, 0x1 ;  /* 0x00000001ff1d7424 */ /* 0x000fe200078e00ff */
[----:B-1----:R-:W-:Y:S02]  /*212a0*/  ISETP.GE.AND P0, PT, R19, UR4, PT ;  /* 0x0000000413007c0c */ /* 0x002fe4000bf06270 */
[----:B------:R-:W-:-:S11]  /*212b0*/  MOV R27, RZ ;  /* 0x000000ff001b7202 */ /* 0x000fd60000000f00 */
[----:B--2---:R-:W-:Y:S05]  /*212c0*/  @P0 BRA `(.L_x_1876) ;  /* 0x0000006400740947 */ /* 0x004fea0003800000 */
[----:B0-----:R-:W2:Y:S01]  /*212d0*/  LDL R2, [R1+0x40] ;  /* 0x0000400001027983 */ /* 0x001ea20000100800 */
[----:B------:R-:W0:Y:S01]  /*212e0*/  S2UR UR5, SR_CgaCtaId ;  /* 0x00000000000579c3 */ /* 0x000e220000008800 */
[----:B------:R-:W-:Y:S01]  /*212f0*/  LOP3.LUT R4, R0, 0x7f, RZ, 0xc0, !PT ;  /* 0x0000007f00047812 */ /* 0x000fe200078ec0ff */
[----:B------:R-:W-:Y:S01]  /*21300*/  BSSY B8, `(.L_x_1876) ;  /* 0x0000659000087945 */ /* 0x000fe20003800000 */
[----:B------:R1:W-:Y:S01]  /*21310*/  STL [R1+0x28], RZ ;  /* 0x000028ff01007387 */ /* 0x0003e20000100800 */
[----:B------:R-:W-:Y:S01]  /*21320*/  IMAD.MOV.U32 R31, RZ, RZ, 0x1 ;  /* 0x00000001ff1f7424 */ /* 0x000fe200078e00ff */
[----:B------:R-:W-:Y:S01]  /*21330*/  MOV R25, RZ ;  /* 0x000000ff00197202 */ /* 0x000fe20000000f00 */
[----:B------:R-:W-:Y:S01]  /*21340*/  IMAD.SHL.U32 R36, R4, 0x8, RZ ;  /* 0x0000000804247824 */ /* 0x000fe200078e00ff */
[----:B------:R-:W-:Y:S01]  /*21350*/  ULDC.64 UR36, c[0x0][0x198] ;  /* 0x0000660000247ab9 */ /* 0x000fe20000000a00 */
[----:B------:R-:W-:Y:S01]  /*21360*/  IMAD.MOV.U32 R27, RZ, RZ, RZ ;  /* 0x000000ffff1b7224 */ /* 0x000fe200078e00ff */
[----:B------:R-:W-:Y:S01]  /*21370*/  ULDC UR38, c[0x0][0xc] ;  /* 0x0000030000267ab9 */ /* 0x000fe20000000800 */
[----:B------:R-:W-:Y:S01]  /*21380*/  IMAD.MOV.U32 R29, RZ, RZ, 0x1 ;  /* 0x00000001ff1d7424 */ /* 0x000fe200078e00ff */
[----:B--2---:R-:W-:Y:S01]  /*21390*/  R2UR UR4, R2 ;  /* 0x00000000020472ca */ /* 0x004fe200000e0000 */
[----:B------:R-:W-:-:S05]  /*213a0*/  IMAD.SHL.U32 R2, R0, 0x8, RZ ;  /* 0x0000000800027824 */ /* 0x000fca00078e00ff */
[C---:B------:R-:W-:Y:S02]  /*213b0*/  LOP3.LUT R3, R2.reuse, 0x1f8, RZ, 0xc0, !PT ;  /* 0x000001f802037812 */ /* 0x040fe400078ec0ff */
[----:B------:R-:W-:Y:S02]  /*213c0*/  LOP3.LUT R2, R2, 0x38, RZ, 0xc0, !PT ;  /* 0x0000003802027812 */ /* 0x000fe400078ec0ff */
[----:B------:R-:W-:Y:S01]  /*213d0*/  LOP3.LUT R3, R3, 0x38, R0, 0x78, !PT ;  /* 0x0000003803037812 */ /* 0x000fe200078e7800 */
[----:B------:R-:W-:Y:S02]  /*213e0*/  IMAD.SHL.U32 R0, R0, 0x10, RZ ;  /* 0x0000001000007824 */ /* 0x000fe400078e00ff */
        /* <DEDUP_REMOVED lines=8> */
[----:B------:R-:W-:-:S03]  /*21470*/  LOP3.LUT R0, R2, 0x80, RZ, 0xfc, !PT ;  /* 0x0000008002007812 */ /* 0x000fc600078efcff */
[----:B-1----:R-:W-:-:S07]  /*21480*/  IMAD R37, R36, 0x2, R23 ;  /* 0x0000000224257824 */ /* 0x002fce00078e0217 */
.L_x_1993:
[----:B------:R-:W-:Y:S05]  /*21490*/  YIELD ;  /* 0x0000000000007946 */ /* 0x000fea0003800000 */
[----:B------:R-:W-:Y:S01]  /*214a0*/  ULDC.64 UR4, c[0x0][0xa28] ;  /* 0x00028a0000047ab9 */ /* 0x000fe20000000a00 */
[----:B------:R-:W-:Y:S01]  /*214b0*/  MOV R11, RZ ;  /* 0x000000ff000b7202 */ /* 0x000fe20000000f00 */
[----:B0-----:R-:W0:Y:S01]  /*214c0*/  LDC.64 R4, c[0x0][0xa00] ;  /* 0x00028000ff047b82 */ /* 0x001e220000000a00 */
[----:B------:R-:W-:Y:S01]  /*214d0*/  ISETP.NE.U32.AND P0, PT, RZ, UR4, PT ;  /* 0x00000004ff007c0c */ /* 0x000fe2000bf05070 */
[----:B------:R-:W-:-:S03]  /*214e0*/  ULDC.64 UR6, c[0x0][0xa10] ;  /* 0x0002840000067ab9 */ /* 0x000fc60000000a00 */
[----:B------:R-:W-:Y:S01]  /*214f0*/  ISETP.NE.AND.EX P0, PT, RZ, UR5, PT, P0 ;  /* 0x00000005ff007c0c */ /* 0x000fe2000bf05300 */
[----:B------:R-:W-:-:S12]  /*21500*/  ULDC.64 UR4, c[0x0][0xa18] ;  /* 0x0002860000047ab9 */ /* 0x000fd80000000a00 */
[----:B-1----:R-:W1:Y:S01]  /*21510*/  @P0 LDC.64 R2, c[0x0][0xa28] ;  /* 0x00028a00ff020b82 */ /* 0x002e620000000a00 */
[----:B------:R-:W-:Y:S01]  /*21520*/  ISETP.NE.U32.AND P1, PT, RZ, UR6, PT ;  /* 0x00000006ff007c0c */ /* 0x000fe2000bf25070 */
[----:B-1----:R-:W-:-:S05]  /*21530*/  @P0 IMAD.WIDE R2, R19, 0x4, R2 ;  /* 0x0000000413020825 */ /* 0x002fca00078e0202 */
[----:B--2---:R1:W2:Y:S01]  /*21540*/  @P0 LDG.E R11, desc[UR60][R2.64] ;  /* 0x0000003c020b0981 */ /* 0x0042a2000c1e1900 */
[----:B------:R-:W-:Y:S01]  /*21550*/  ISETP.NE.U32.AND P0, PT, RZ, UR4, PT ;  /* 0x00000004ff007c0c */ /* 0x000fe2000bf05070 */
[----:B------:R-:W-:Y:S01]  /*21560*/  IMAD.MOV.U32 R35, RZ, RZ, RZ ;  /* 0x000000ffff237224 */ /* 0x000fe200078e00ff */
[----:B------:R-:W-:Y:S01]  /*21570*/  ISETP.NE.AND.EX P1, PT, RZ, UR7, PT, P1 ;  /* 0x00000007ff007c0c */ /* 0x000fe2000bf25310 */
[----:B------:R-:W-:Y:S01]  /*21580*/  IMAD.MOV.U32 R0, RZ, RZ, RZ ;  /* 0x000000ffff007224 */ /* 0x000fe200078e00ff */
[----:B------:R-:W-:Y:S01]  /*21590*/  ISETP.NE.AND.EX P2, PT, RZ, UR5, PT, P0 ;  /* 0x00000005ff007c0c */ /* 0x000fe2000bf45300 */
[----:B------:R-:W-:Y:S01]  /*215a0*/  ULDC.64 UR4, c[0x0][0xa00] ;  /* 0x0002800000047ab9 */ /* 0x000fe20000000a00 */
[----:B0-----:R-:W-:Y:S01]  /*215b0*/  IMAD.WIDE R4, R19, 0x4, R4 ;  /* 0x0000000413047825 */ /* 0x001fe200078e0204 */
[----:B------:R-:W-:Y:S01]  /*215c0*/  ISETP.NE.U32.AND P0, PT, RZ, UR4, PT ;  /* 0x00000004ff007c0c */ /* 0x000fe2000bf05070 */
[----:B-1----:R-:W0:Y:S03]  /*215d0*/  LDC.64 R2, c[0x0][0xa10] ;  /* 0x00028400ff027b82 */ /* 0x002e260000000a00 */
[----:B------:R-:W-:-:S06]  /*215e0*/  ISETP.NE.AND.EX P0, PT, RZ, UR5, PT, P0 ;  /* 0x00000005ff007c0c */ /* 0x000fcc000bf05300 */
[----:B------:R-:W1:Y:S07]  /*215f0*/  @P2 LDC.64 R6, c[0x0][0xa18] ;  /* 0x00028600ff062b82 */ /* 0x000e6e0000000a00 */
[----:B------:R-:W5:Y:S01]  /*21600*/  @P0 LDG.E R35, desc[UR60][R4.64] ;  /* 0x0000003c04230981 */ /* 0x000f62000c1e1900 */
[----:B0-----:R-:W-:-:S05]  /*21610*/  IMAD.WIDE R2, R19, 0x4, R2 ;  /* 0x0000000413027825 */ /* 0x001fca00078e0202 */
[----:B------:R-:W5:Y:S01]  /*21620*/  @P1 LDG.E R0, desc[UR60][R2.64] ;  /* 0x0000003c02001981 */ /* 0x000f62000c1e1900 */
[----:B------:R-:W-:Y:S02]  /*21630*/  ULDC UR4, c[0x0][0x288] ;  /* 0x0000a20000047ab9 */ /* 0x000fe40000000800 */
[----:B------:R-:W-:Y:S01]  /*21640*/  IMAD.U32 R32, RZ, RZ, UR4 ;  /* 0x00000004ff207e24 */ /* 0x000fe2000f8e00ff */
[----:B------:R-:W-:Y:S02]  /*21650*/  ULDC.64 UR4, c[0x0][0x418] ;  /* 0x0001060000047ab9 */ /* 0x000fe40000000a00 */
[----:B------:R-:W-:-:S03]  /*21660*/  UISETP.NE.U32.AND UP0, UPT, UR4, URZ, UPT ;  /* 0x0000003f0400728c */ /* 0x000fc6000bf05070 */
[----:B------:R-:W-:Y:S01]  /*21670*/  ULDC UR4, c[0x0][0x424] ;  /* 0x0001090000047ab9 */ /* 0x000fe20000000800 */
[----:B------:R-:W-:Y:S01]  /*21680*/  UISETP.NE.AND.EX UP0, UPT, UR5, URZ, UPT, UP0 ;  /* 0x0000003f0500728c */ /* 0x000fe2000bf05300 */
[----:B-1----:R-:W-:Y:S02]  /*21690*/  @P2 IMAD.WIDE R6, R19, 0x4, R6 ;  /* 0x0000000413062825 */ /* 0x002fe400078e0206 */
[----:B------:R-:W-:Y:S01]  /*216a0*/  ULDC UR5, c[0x0][0x2f0] ;  /* 0x0000bc0000057ab9 */ /* 0x000fe20000000800 */
[----:B------:R-:W-:Y:S02]  /*216b0*/  USEL UR4, UR4, 0x1, UP0 ;  /* 0x0000000104047887 */ /* 0x000fe40008000000 */
[----:B------:R0:W5:Y:S02]  /*216c0*/  @P2 LDG.E R32, desc[UR60][R6.64] ;  /* 0x0000003c06202981 */ /* 0x000164000c1e1900 */
[----:B------:R-:W-:-:S03]  /*216d0*/  UIMAD UR4, UR4, UR5, URZ ;  /* 0x00000005040472a4 */ /* 0x000fc6000f8e023f */
[----:B------:R-:W-:-:S03]  /*216e0*/  ULDC UR5, c[0x0][0x348] ;  /* 0x0000d20000057ab9 */ /* 0x000fc60000000800 */
[----:B------:R-:W-:Y:S01]  /*216f0*/  MOV R10, UR4 ;  /* 0x00000004000a7c02 */ /* 0x000fe20008000f00 */
[----:B0-----:R-:W-:Y:S01]  /*21700*/  IMAD.U32 R6, RZ, RZ, UR5 ;  /* 0x00000005ff067e24 */ /* 0x001fe2000f8e00ff */
[----:B--2---:R0:W-:Y:S01]  /*21710*/  STL [R1+0x4], R11 ;  /* 0x0000040b01007387 */ /* 0x0041e20000100800 */
[----:B------:R-:W-:Y:S05]  /*21720*/  @P2 BRA `(.L_x_1877) ;  /* 0x0000000000102947 */ /* 0x000fea0003800000 */
[----:B------:R-:W-:Y:S05]  /*21730*/  @!P0 BRA `(.L_x_1877) ;  /* 0x00000000000c8947 */ /* 0x000fea0003800000 */
[----:B------:R-:W2:Y:S04]  /*21740*/  LDG.E R7, desc[UR60][R4.64] ;  /* 0x0000003c04077981 */ /* 0x000ea8000c1e1900 */
[----:B-----5:R-:W2:Y:S02]  /*21750*/  LDG.E R32, desc[UR60][R4.64+0x4] ;  /* 0x0000043c04207981 */ /* 0x020ea4000c1e1900 */
[----:B--2---:R-:W-:-:S07]  /*21760*/  IMAD.IADD R32, R32, 0x1, -R7 ;  /* 0x0000000120207824 */ /* 0x004fce00078e0a07 */
.L_x_1877:
[----:B------:R-:W-:Y:S02]  /*21770*/  ULDC.64 UR4, c[0x0][0xa20] ;  /* 0x0002880000047ab9 */ /* 0x000fe40000000a00 */
[----:B------:R-:W-:-:S04]  /*21780*/  ISETP.NE.U32.AND P0, PT, RZ, UR4, PT ;  /* 0x00000004ff007c0c */ /* 0x000fc8000bf05070 */
[----:B------:R-:W-:-:S13]  /*21790*/  ISETP.NE.AND.EX P0, PT, RZ, UR5, PT, P0 ;  /* 0x00000005ff007c0c */ /* 0x000fda000bf05300 */
[----:B------:R-:W-:Y:S05]  /*217a0*/  @!P0 BRA `(.L_x_1878) ;  /* 0x0000000000108947 */ /* 0x000fea0003800000 */
[----:B------:R-:W1:Y:S02]  /*217b0*/  LDC.64 R4, c[0x0][0xa20] ;  /* 0x00028800ff047b82 */ /* 0x000e640000000a00 */
[----:B-1----:R-:W-:-:S05]  /*217c0*/  IMAD.WIDE R4, R19, 0x4, R4 ;  /* 0x0000000413047825 */ /* 0x002fca00078e0204 */
[----:B------:R1:W5:Y:S01]  /*217d0*/  LDG.E R10, desc[UR60][R4.64] ;  /* 0x0000003c040a7981 */ /* 0x000362000c1e1900 */
[----:B------:R-:W-:Y:S05]  /*217e0*/  BRA `(.L_x_1879) ;  /* 0x0000000000247947 */ /* 0x000fea0003800000 */
.L_x_1878:
        /* <DEDUP_REMOVED lines=9> */
.L_x_1879:
[----:B-1----:R-:W2:Y:S01]  /*21880*/  @P1 LDG.E R5, desc[UR60][R2.64] ;  /* 0x0000003c02051981 */ /* 0x002ea2000c1e1900 */
[----:B------:R-:W1:Y:S03]  /*21890*/  LDC R7, c[0x0][0x448] ;  /* 0x00011200ff077b82 */ /* 0x000e660000000800 */
[----:B------:R3:W2:Y:S01]  /*218a0*/  @P1 LDG.E R4, desc[UR60][R2.64+0x4] ;  /* 0x0000043c02041981 */ /* 0x0006a2000c1e1900 */
[----:B------:R-:W-:Y:S02]  /*218b0*/  IMAD.SHL.U32 R28, R17, 0x80, RZ ;  /* 0x00000080111c7824 */ /* 0x000fe400078e00ff */
[----:B-----5:R-:W-:Y:S02]  /*218c0*/  IMAD.IADD R10, R10, 0x1, -R11 ;  /* 0x000000010a0a7824 */ /* 0x020fe400078e0a0b */
[----:B---3--:R-:W3:Y:S01]  /*218d0*/  LDC.64 R2, c[0x0][0x9e0] ;  /* 0x00027800ff027b82 */ /* 0x008ee20000000a00 */
[----:B-1----:R-:W-:-:S02]  /*218e0*/  ISETP.NE.AND P2, PT, R7, 0x1, PT ;  /* 0x000000010700780c */ /* 0x002fc40003f45270 */
[----:B------:R-:W-:-:S11]  /*218f0*/  IADD3 R7, R28, 0x7f, RZ ;  /* 0x0000007f1c077810 */ /* 0x000fd60007ffe0ff */
[----:B------:R-:W1:Y:S01]  /*21900*/  @P2 LDC R8, c[0x0][0x44c] ;  /* 0x00011300ff082b82 */ /* 0x000e620000000800 */
[----:B---3--:R-:W-:-:S07]  /*21910*/  ISETP.GE.AND P3, PT, R3, 0x1, PT ;  /* 0x000000010300780c */ /* 0x008fce0003f66270 */
[----:B------:R-:W3:Y:S01]  /*21920*/  @P2 LDC R9, c[0x0][0x450] ;  /* 0x00011400ff092b82 */ /* 0x000ee20000000800 */
[----:B--2---:R-:W-:Y:S02]  /*21930*/  @P1 IMAD.IADD R6, R4, 0x1, -R5 ;  /* 0x0000000104061824 */ /* 0x004fe400078e0a05 */
[----:B-1----:R-:W-:-:S04]  /*21940*/  @P2 IMAD.HI.U32 R4, R7, R8, RZ ;  /* 0x0000000807042227 */ /* 0x002fc800078e00ff */
[----:B------:R-:W-:Y:S01]  /*21950*/  IMAD.IADD R13, R10, 0x1, R6 ;  /* 0x000000010a0d7824 */ /* 0x000fe200078e0206 */
[----:B---3--:R-:W-:-:S03]  /*21960*/  @P2 SHF.R.U32.HI R7, RZ, R9, R4 ;  /* 0x00000009ff072219 */ /* 0x008fc60000011604 */
[C---:B------:R-:W-:Y:S01]  /*21970*/  VIADD R4, R13.reuse, 0x5f ;  /* 0x0000005f0d047836 */ /* 0x040fe20000000000 */
[----:B------:R1:W-:Y:S01]  /*21980*/  STL [R1], R13 ;  /* 0x0000000d01007387 */ /* 0x0003e20000100800 */
[----:B------:R-:W-:Y:S02]  /*21990*/  IADD3 R8, R13, 0x1, -R32 ;  /* 0x000000010d087810 */ /* 0x000fe40007ffe820 */
[----:B------:R-:W-:-:S04]  /*219a0*/  IMAD.HI R4, R4, 0x2aaaaaab, RZ ;  /* 0x2aaaaaab04047827 */ /* 0x000fc800078e02ff */
[----:B------:R-:W-:Y:S01]  /*219b0*/  IMAD.IADD R7, R8, 0x1, R7 ;  /* 0x0000000108077824 */ /* 0x000fe200078e0207 */
[----:B------:R-:W-:-:S04]  /*219c0*/  SHF.R.U32.HI R9, RZ, 0x1f, R4 ;  /* 0x0000001fff097819 */ /* 0x000fc80000011604 */
[----:B------:R-:W-:Y:S02]  /*219d0*/  LEA.HI.SX32 R9, R4, R9, 0x1c ;  /* 0x0000000904097211 */ /* 0x000fe400078fe2ff */
[----:B------:R-:W-:Y:S01]  /*219e0*/  IADD3 R2, R7, R2, RZ ;  /* 0x0000000207027210 */ /* 0x000fe20007ffe0ff */
[----:B-1----:R-:W-:Y:S06]  /*219f0*/  @!P3 BRA `(.L_x_1880) ;  /* 0x000000000048b947 */ /* 0x002fec0003800000 */
[C---:B------:R-:W-:Y:S01]  /*21a00*/  ISETP.GT.AND P0, PT, R7.reuse, RZ, PT ;  /* 0x000000ff0700720c */ /* 0x040fe20003f04270 */
[----:B------:R-:W-:Y:S01]  /*21a10*/  BSSY B0, `(.L_x_1881) ;  /* 0x000000e000007945 */ /* 0x000fe20003800000 */
[----:B0-----:R-:W-:-:S11]  /*21a20*/  VIADD R11, R7, 0xffffffff ;  /* 0xffffffff070b7836 */ /* 0x001fd60000000000 */
        /* <DEDUP_REMOVED lines=8> */
.L_x_1882:
[----:B------:R-:W-:-:S13]  /*21ab0*/  ISETP.NE.AND P0, PT, R3, 0x1, PT ;  /* 0x000000010300780c */ /* 0x000fda0003f05270 */
[----:B------:R-:W0:Y:S02]  /*21ac0*/  @P0 LDC.64 R4, c[0x0][0x9e8] ;  /* 0x00027a00ff040b82 */ /* 0x000e240000000a00 */
[----:B0-----:R-:W-:-:S05]  /*21ad0*/  @P0 IMAD.HI.U32 R4, R11, R4, RZ ;  /* 0x000000040b040227 */ /* 0x001fca00078e00ff */
[----:B------:R-:W-:-:S07]  /*21ae0*/  @P0 SHF.R.U32.HI R11, RZ, R5, R4 ;  /* 0x00000005ff0b0219 */ /* 0x000fce0000011604 */
.L_x_1883:
[----:B------:R-:W-:Y:S05]  /*21af0*/  BSYNC B0 ;  /* 0x0000000000007941 */ /* 0x000fea0003800000 */
.L_x_1881:
[----:B------:R-:W-:-:S05]  /*21b00*/  IMAD R11, R11, R3, R3 ;  /* 0x000000030b0b7224 */ /* 0x000fca00078e0203 */
[----:B------:R-:W-:-:S07]  /*21b10*/  VIMNMX R2, R2, R11, PT ;  /* 0x0000000b02027248 */ /* 0x000fce0003fe0100 */
.L_x_1880:
[----:B------:R-:W1:Y:S01]  /*21b20*/  @P2 LDC R5, c[0x0][0x44c] ;  /* 0x00011300ff052b82 */ /* 0x000e620000000800 */
[----:B------:R-:W-:Y:S01]  /*21b30*/  IMAD.MOV.U32 R4, RZ, RZ, R28 ;  /* 0x000000ffff047224 */ /* 0x000fe200078e001c */
[----:B------:R-:W-:Y:S01]  /*21b40*/  ULDC UR4, c[0x0][0x9dc] ;  /* 0x0002770000047ab9 */ /* 0x000fe20000000800 */
[----:B------:R-:W-:-:S05]  /*21b50*/  IMAD.IADD R7, R13, 0x1, -R32 ;  /* 0x000000010d077824 */ /* 0x000fca00078e0a20 */
[----:B------:R-:W2:Y:S01]  /*21b60*/  @P2 LDC R12, c[0x0][0x450] ;  /* 0x00011400ff0c2b82 */ /* 0x000ea20000000800 */
[----:B-1----:R-:W-:-:S05]  /*21b70*/  @P2 IMAD.HI.U32 R5, R28, R5, RZ ;  /* 0x000000051c052227 */ /* 0x002fca00078e00ff */
[----:B--2---:R-:W-:-:S04]  /*21b80*/  @P2 SHF.R.U32.HI R4, RZ, R12, R5 ;  /* 0x0000000cff042219 */ /* 0x004fc80000011605 */
[----:B------:R-:W-:-:S05]  /*21b90*/  IADD3 R12, R7, R4, RZ ;  /* 0x00000004070c7210 */ /* 0x000fca0007ffe0ff */
[----:B0-----:R-:W-:Y:S01]  /*21ba0*/  VIADD R11, R12, -UR4 ;  /* 0x800000040c0b7c36 */ /* 0x001fe20008000000 */
        /* <DEDUP_REMOVED lines=11> */
.L_x_1886:
[----:B------:R-:W-:-:S13]  /*21c60*/  ISETP.NE.AND P0, PT, R3, 0x1, PT ;  /* 0x000000010300780c */ /* 0x000fda0003f05270 */
[----:B------:R-:W0:Y:S02]  /*21c70*/  @P0 LDC.64 R4, c[0x0][0x9e8] ;  /* 0x00027a00ff040b82 */ /* 0x000e240000000a00 */
[----:B0-----:R-:W-:-:S05]  /*21c80*/  @P0 IMAD.HI.U32 R4, R12, R4, RZ ;  /* 0x000000040c040227 */ /* 0x001fca00078e00ff */
[----:B------:R-:W-:-:S07]  /*21c90*/  @P0 SHF.R.U32.HI R12, RZ, R5, R4 ;  /* 0x00000005ff0c0219 */ /* 0x000fce0000011604 */
.L_x_1887:
[----:B------:R-:W-:Y:S05]  /*21ca0*/  BSYNC B0 ;  /* 0x0000000000007941 */ /* 0x000fea0003800000 */
.L_x_1885:
[----:B------:R-:W-:-:S05]  /*21cb0*/  IMAD R12, R12, R3, RZ ;  /* 0x000000030c0c7224 */ /* 0x000fca00078e02ff */
[----:B------:R-:W-:-:S07]  /*21cc0*/  VIMNMX R11, R11, R12, !PT ;  /* 0x0000000c0b0b7248 */ /* 0x000fce0007fe0100 */
.L_x_1884:
[----:B------:R-:W-:Y:S01]  /*21cd0*/  VIADD R2, R2, 0x5f ;  /* 0x0000005f02027836 */ /* 0x000fe20000000000 */
[----:B------:R-:W-:Y:S01]  /*21ce0*/  BSSY B0, `(.L_x_1888) ;  /* 0x000013a000007945 */ /* 0x000fe20003800000 */
        /* <DEDUP_REMOVED lines=11> */
[----:B------:R-:W-:-:S04]  /*21da0*/  VIMNMX R4, R5, R6, PT ;  /* 0x0000000605047248 */ /* 0x000fc80003fe0100 */
[----:B------:R-:W-:Y:S01]  /*21db0*/  ISETP.GT.AND P0, PT, R4, R3, PT ;  /* 0x000000030400720c */ /* 0x000fe20003f04270 */
[----:B------:R-:W-:-:S05]  /*21dc0*/  IMAD.WIDE.U32 R2, R3, -0x55555555, RZ ;  /* 0xaaaaaaab03027825 */ /* 0x000fca00078e00ff */
[----:B------:R-:W-:-:S05]  /*21dd0*/  SHF.R.U32.HI R5, RZ, 0x6, R3 ;  /* 0x00000006ff057819 */ /* 0x000fca0000011603 */
[----:B------:R-:W-:Y:S02]  /*21de0*/  IMAD.MOV.U32 R2, RZ, RZ, R5 ;  /* 0x000000ffff027224 */ /* 0x000fe400078e0005 */
[----:B------:R-:W-:-:S04]  /*21df0*/  @P0 VIADD R4, R4, 0x5f ;  /* 0x0000005f04040836 */ /* 0x000fc80000000000 */
        /* <DEDUP_REMOVED lines=13> */
.L_x_2061:
[----:B-1----:R-:W-:Y:S02]  /*21ed0*/  ISETP.NE.AND P0, PT, R14, RZ, PT ;  /* 0x000000ff0e00720c */ /* 0x002fe40003f05270 */
[----:B------:R-:W-:-:S11]  /*21ee0*/  PLOP3.LUT P6, PT, PT, PT, PT, 0x8, 0x0 ;  /* 0x000000000000781c */ /* 0x000fd60003fce170 */
[----:B------:R-:W-:Y:S05]  /*21ef0*/  @P0 BRA `(.L_x_1891) ;  /* 0x00000000000c0947 */ /* 0x000fea0003800000 */
[----:B------:R-:W-:-:S03]  /*21f00*/  UMOV UR4, 0xffffffff ;  /* 0xffffffff00047882 */ /* 0x000fc60000000000 */
[----:B------:R-:W-:Y:S05]  /*21f10*/  BRA.DIV UR4, `(.L_x_1892) ;  /* 0x0000007204287947 */ /* 0x000fea000b800000 */
[----:B------:R-:W-:-:S13]  /*21f20*/  ELECT P6, URZ, PT ;  /* 0x00000000003f782f */ /* 0x000fda00038c0000 */
.L_x_1891:
        /* <DEDUP_REMOVED lines=9> */
.L_x_2064:
[----:B------:R-:W-:Y:S05]  /*21fc0*/  BSYNC B1 ;  /* 0x0000000000017941 */ /* 0x000fea0003800000 */
.L_x_1893:
        /* <DEDUP_REMOVED lines=10> */
.L_x_2065:
[----:B------:R-:W-:Y:S05]  /*22070*/  BSYNC B2 ;  /* 0x0000000000027941 */ /* 0x000fea0003800000 */
.L_x_1897:
        /* <DEDUP_REMOVED lines=9> */
.L_x_1900:
[----:B------:R-:W-:Y:S05]  /*22110*/  BSYNC B2 ;  /* 0x0000000000027941 */ /* 0x000fea0003800000 */
.L_x_1899:
[----:B------:R-:W-:Y:S01]  /*22120*/  IMAD.MOV.U32 R14, RZ, RZ, RZ ;  /* 0x000000ffff0e7224 */ /* 0x000fe200078e00ff */
[----:B------:R-:W-:Y:S01]  /*22130*/  UIADD3 UR4, UP0, UR36, 0x570, URZ ;  /* 0x0000057024047890 */ /* 0x000fe2000ff1e03f */
[----:B0-----:R-:W-:Y:S01]  /*22140*/  IMAD R6, R2, 0x60, R0 ;  /* 0x0000006002067824 */ /* 0x001fe200078e0200 */
[----:B------:R-:W-:Y:S01]  /*22150*/  PLOP3.LUT P0, PT, PT, PT, PT, 0x80, 0x0 ;  /* 0x000000000000781c */ /* 0x000fe20003f0f070 */
[----:B------:R-:W-:Y:S01]  /*22160*/  IMAD R11, R25, 0x9000, R23 ;  /* 0x00009000190b7824 */ /* 0x000fe200078e0217 */
[----:B------:R-:W-:Y:S01]  /*22170*/  R2UR UR10, R14 ;  /* 0x000000000e0a72ca */ /* 0x000fe200000e0000 */
[----:B------:R-:W-:Y:S01]  /*22180*/  VIADD R10, R3, 0x2a890 ;  /* 0x0002a890030a7836 */ /* 0x000fe20000000000 */
[----:B------:R-:W-:Y:S01]  /*22190*/  IADD3 R6, R6, -0x60, RZ ;  /* 0xffffffa006067810 */ /* 0x000fe20007ffe0ff */
[----:B------:R-:W-:Y:S01]  /*221a0*/  VIADD R13, R11, 0x18400 ;  /* 0x000184000b0d7836 */ /* 0x000fe20000000000 */
[----:B------:R-:W-:Y:S01]  /*221b0*/  UIADD3.X UR5, URZ, UR37, URZ, UP0, !UPT ;  /* 0x000000253f057290 */ /* 0x000fe200087fe43f */
[----:B------:R-:W-:Y:S01]  /*221c0*/  UMOV UR6, 0x0 ;  /* 0x0000000000067882 */ /* 0x000fe20000000000 */
[----:B------:R-:W-:-:S10]  /*221d0*/  UMOV UR7, 0x12f00000 ;  /* 0x12f0000000077882 */ /* 0x000fd40000000000 */
.L_x_1901:
        /* <DEDUP_REMOVED lines=10> */
[----:B------:R-:W-:Y:S01]  /*22280*/  IMAD.MOV.U32 R15, RZ, RZ, 0x40 ;  /* 0x00000040ff0f7424 */ /* 0x000fe200078e00ff */
[----:B------:R-:W-:Y:S01]  /*22290*/  PLOP3.LUT P0, PT, PT, PT, PT, 0x80, 0x0 ;  /* 0x000000000000781c */ /* 0x000fe20003f0f070 */
[----:B------:R-:W-:Y:S01]  /*222a0*/  VIADD R13, R11, 0x1b400 ;  /* 0x0001b4000b0d7836 */ /* 0x000fe20000000000 */
[----:B------:R-:W-:Y:S01]  /*222b0*/  UMOV UR6, 0x0 ;  /* 0x0000000000067882 */ /* 0x000fe20000000000 */
[----:B------:R-:W-:Y:S01]  /*222c0*/  UMOV UR7, 0x12f00000 ;  /* 0x12f0000000077882 */ /* 0x000fe20000000000 */
[----:B------:R-:W-:-:S15]  /*222d0*/  R2UR UR10, R15 ;  /* 0x000000000f0a72ca */ /* 0x000fde00000e0000 */
.L_x_1902:
        /* <DEDUP_REMOVED lines=15> */
.L_x_1903:
        /* <DEDUP_REMOVED lines=13> */
.L_x_2066:
[----:B------:R-:W-:Y:S05]  /*224a0*/  BSYNC B2 ;  /* 0x0000000000027941 */ /* 0x000fea0003800000 */
.L_x_1904:
[----:B------:R-:W-:Y:S01]  /*224b0*/  BSSY B2, `(.L_x_1906) ;  /* 0x000000b000027945 */ /* 0x000fe20003800000 */
[----:B------:R-:W-:Y:S02]  /*224c0*/  IMAD.MOV.U32 R10, RZ, RZ, 0x0 ;  /* 0x00000000ff0a7424 */ /* 0x000fe400078e00ff */
[----:B------:R-:W-:Y:S01]  /*224d0*/  IMAD.MOV.U32 R11, RZ, RZ, 0x12f00000 ;  /* 0x12f00000ff0b7424 */ /* 0x000fe200078e00ff */
[----:B------:R-:W-:Y:S06]  /*224e0*/  @P1 BRA `(.L_x_1907) ;  /* 0x00000000001c1947 */ /* 0x000fec0003800000 */
[----:B------:R-:W2:Y:S01]  /*224f0*/  S2R R13, SR_TID.X ;  /* 0x00000000000d7919 */ /* 0x000ea20000002100 */
[----:B01----:R-:W-:-:S04]  /*22500*/  IMAD.MOV.U32 R12, RZ, RZ, 0x6000 ;  /* 0x00006000ff0c7424 */ /* 0x003fc800078e00ff */
[----:B------:R3:W-:Y:S01]  /*22510*/  SYNCS.ARRIVE.TRANS64 RZ, [R3+URZ+0x2a8b0], R12 ;  /* 0x02a8b00c03ff79a7 */ /* 0x0007e2000800003f */
[----:B--2---:R-:W-:-:S04]  /*22520*/  LOP3.LUT R13, R13, 0x1f, RZ, 0xc0, !PT ;  /* 0x0000001f0d0d7812 */ /* 0x004fc800078ec0ff */
[----:B------:R-:W-:-:S13]  /*22530*/  ISETP.NE.AND P0, PT, R13, RZ, PT ;  /* 0x000000ff0d00720c */ /* 0x000fda0003f05270 */
[----:B---3--:R-:W-:Y:S05]  /*22540*/  @!P0 BRA `(.L_x_1907) ;  /* 0x0000000000048947 */ /* 0x008fea0003800000 */
[----:B------:R-:W-:Y:S01]  /*22550*/  BPT.TRAP 0x1 ;  /* 0x000000040000795c */ /* 0x000fe20000300000 */
.L_x_1907:
[----:B------:R-:W-:Y:S05]  /*22560*/  BSYNC B2 ;  /* 0x0000000000027941 */ /* 0x000fea0003800000 */
.L_x_1906:
        /* <DEDUP_REMOVED lines=9> */
.L_x_1908:
        /* <DEDUP_REMOVED lines=10> */
[----:B------:R-:W-:Y:S01]  /*226a0*/  R2UR UR10, R15 ;  /* 0x000000000f0a72ca */ /* 0x000fe200000e0000 */
[----:B------:R-:W-:Y:S01]  /*226b0*/  VIADD R12, R12, 0x3400 ;  /* 0x000034000c0c7836 */ /* 0x000fe20000000000 */
[----:B------:R-:W-:Y:S02]  /*226c0*/  R2UR UR6, R10 ;  /* 0x000000000a0672ca */ /* 0x000fe400000e0000 */
[----:B------:R-:W-:Y:S02]  /*226d0*/  R2UR UR7, R11 ;  /* 0x000000000b0772ca */ /* 0x000fe400000e0000 */
[----:B------:R-:W-:-:S13]  /*226e0*/  PLOP3.LUT P0, PT, PT, PT, PT, 0x80, 0x0 ;  /* 0x000000000000781c */ /* 0x000fda0003f0f070 */
.L_x_1909:
        /* <DEDUP_REMOVED lines=10> */
.L_x_1896:
[----:B------:R-:W-:Y:S05]  /*22790*/  BSYNC B1 ;  /* 0x0000000000017941 */ /* 0x000fea0003800000 */
.L_x_1895:
[----:B------:R-:W-:Y:S01]  /*227a0*/  VIADD R12, R2, 0xfffffffe ;  /* 0xfffffffe020c7836 */ /* 0x000fe20000000000 */
[----:B------:R-:W-:Y:S01]  /*227b0*/  PLOP3.LUT P0, PT, PT, PT, PT, 0x8, 0x0 ;  /* 0x000000000000781c */ /* 0x000fe20003f0e170 */
[----:B------:R-:W-:-:S03]  /*227c0*/  VIADD R25, R25, 0x1 ;  /* 0x0000000119197836 */ /* 0x000fc60000000000 */
[----:B------:R-:W-:Y:S02]  /*227d0*/  ISETP.GE.AND P2, PT, R12, R5, PT ;  /* 0x000000050c00720c */ /* 0x000fe40003f46270 */
[----:B------:R-:W-:-:S04]  /*227e0*/  ISETP.NE.AND P1, PT, R25, 0x2, PT ;  /* 0x000000021900780c */ /* 0x000fc80003f25270 */
[----:B------:R-:W-:Y:S02]  /*227f0*/  SEL R2, RZ, 0x1, P1 ;  /* 0x00000001ff027807 */ /* 0x000fe40000800000 */
[----:B------:R-:W-:Y:S02]  /*22800*/  SEL R25, R25, RZ, P1 ;  /* 0x000000ff19197207 */ /* 0x000fe40000800000 */
[----:B------:R-:W-:-:S03]  /*22810*/  LOP3.LUT R31, R31, R2, RZ, 0x3c, !PT ;  /* 0x000000021f1f7212 */ /* 0x000fc600078e3cff */
[----:B------:R-:W-:Y:S05]  /*22820*/  @!P2 BRA `(.L_x_1889) ;  /* 0x000000080014a947 */ /* 0x000fea0003800000 */
.L_x_1925:
        /* <DEDUP_REMOVED lines=11> */
.L_x_2067:
[----:B------:R-:W-:Y:S05]  /*228e0*/  BSYNC B2 ;  /* 0x0000000000027941 */ /* 0x000fea0003800000 */
.L_x_1912:
[----:B------:R-:W-:Y:S04]  /*228f0*/  BSSY B2, `(.L_x_1914) ;  /* 0x0000009000027945 */ /* 0x000fe80003800000 */
[----:B------:R-:W-:Y:S05]  /*22900*/  @P2 BRA `(.L_x_1915) ;  /* 0x00000000001c2947 */ /* 0x000fea0003800000 */
[----:B------:R-:W2:Y:S01]  /*22910*/  S2R R3, SR_TID.X ;  /* 0x0000000000037919 */ /* 0x000ea20000002100 */
[----:B0-----:R-:W-:-:S04]  /*22920*/  MOV R6, 0x9000 ;  /* 0x0000900000067802 */ /* 0x001fc80000000f00 */
[----:B------:R3:W-:Y:S01]  /*22930*/  SYNCS.ARRIVE.TRANS64 RZ, [R11+URZ+0x2a890], R6 ;  /* 0x02a890060bff79a7 */ /* 0x0007e2000800003f */
[----:B--2---:R-:W-:-:S04]  /*22940*/  LOP3.LUT R3, R3, 0x1f, RZ, 0xc0, !PT ;  /* 0x0000001f03037812 */ /* 0x004fc800078ec0ff */
[----:B------:R-:W-:-:S13]  /*22950*/  ISETP.NE.AND P1, PT, R3, RZ, PT ;  /* 0x000000ff0300720c */ /* 0x000fda0003f25270 */
[----:B---3--:R-:W-:Y:S05]  /*22960*/  @!P1 BRA `(.L_x_1915) ;  /* 0x0000000000049947 */ /* 0x008fea0003800000 */
[----:B------:R-:W-:Y:S01]  /*22970*/  BPT.TRAP 0x1 ;  /* 0x000000040000795c */ /* 0x000fe20000300000 */
.L_x_1915:
[----:B------:R-:W-:Y:S05]  /*22980*/  BSYNC B2 ;  /* 0x0000000000027941 */ /* 0x000fea0003800000 */
.L_x_1914:
[----:B------:R-:W-:Y:S01]  /*22990*/  IMAD.MOV.U32 R10, RZ, RZ, RZ ;  /* 0x000000ffff0a7224 */ /* 0x000fe200078e00ff */
[----:B------:R-:W-:Y:S01]  /*229a0*/  UIADD3 UR4, UP0, UR36, 0x570, URZ ;  /* 0x0000057024047890 */ /* 0x000fe2000ff1e03f */
[----:B------:R-:W-:Y:S01]  /*229b0*/  IMAD R3, R25, 0x9000, R23 ;  /* 0x0000900019037824 */ /* 0x000fe200078e0217 */
[----:B------:R-:W-:Y:S01]  /*229c0*/  PLOP3.LUT P1, PT, PT, PT, PT, 0x80, 0x0 ;  /* 0x000000000000781c */ /* 0x000fe20003f2f070 */
[----:B0-----:R-:W-:Y:S01]  /*229d0*/  IMAD R6, R12, 0x60, R0 ;  /* 0x000000600c067824 */ /* 0x001fe200078e0200 */
[----:B------:R-:W-:Y:S01]  /*229e0*/  R2UR UR10, R10 ;  /* 0x000000000a0a72ca */ /* 0x000fe200000e0000 */
[----:B------:R-:W-:Y:S01]  /*229f0*/  VIADD R14, R11, 0x2a890 ;  /* 0x0002a8900b0e7836 */ /* 0x000fe20000000000 */
[----:B------:R-:W-:Y:S01]  /*22a00*/  UIADD3.X UR5, URZ, UR37, URZ, UP0, !UPT ;  /* 0x000000253f057290 */ /* 0x000fe200087fe43f */
[----:B------:R-:W-:Y:S01]  /*22a10*/  VIADD R13, R3, 0x18400 ;  /* 0x00018400030d7836 */ /* 0x000fe20000000000 */
[----:B------:R-:W-:Y:S01]  /*22a20*/  UMOV UR6, 0x0 ;  /* 0x0000000000067882 */ /* 0x000fe20000000000 */
[----:B------:R-:W-:-:S10]  /*22a30*/  UMOV UR7, 0x12f00000 ;  /* 0x12f0000000077882 */ /* 0x000fd40000000000 */
.L_x_1916:
        /* <DEDUP_REMOVED lines=12> */
[----:B------:R-:W-:Y:S01]  /*22b00*/  UMOV UR6, 0x0 ;  /* 0x0000000000067882 */ /* 0x000fe20000000000 */
[----:B------:R-:W-:Y:S01]  /*22b10*/  IADD3 R15, R3, 0x1b400, RZ ;  /* 0x0001b400030f7810 */ /* 0x000fe20007ffe0ff */
[----:B------:R-:W-:Y:S01]  /*22b20*/  UMOV UR7, 0x12f00000 ;  /* 0x12f0000000077882 */ /* 0x000fe20000000000 */
[----:B------:R-:W-:-:S15]  /*22b30*/  R2UR UR10, R13 ;  /* 0x000000000d0a72ca */ /* 0x000fde00000e0000 */
.L_x_1917:
        /* <DEDUP_REMOVED lines=11> */
[----:B------:R-:W-:Y:S01]  /*22bf0*/  VIADD R3, R3, 0x1e400 ;  /* 0x0001e40003037836 */ /* 0x000fe20000000000 */
[----:B------:R-:W-:Y:S01]  /*22c00*/  UMOV UR6, 0x0 ;  /* 0x0000000000067882 */ /* 0x000fe20000000000 */
[----:B------:R-:W-:Y:S01]  /*22c10*/  UMOV UR7, 0x12f00000 ;  /* 0x12f0000000077882 */ /* 0x000fe20000000000 */
[----:B------:R-:W-:-:S09]  /*22c20*/  UMOV UR10, 0x80 ;  /* 0x00000080000a7882 */ /* 0x000fd20000000000 */
.L_x_1918:
        /* <DEDUP_REMOVED lines=13> */
.L_x_2068:
[----:B------:R-:W-:Y:S05]  /*22d00*/  BSYNC B2 ;  /* 0x0000000000027941 */ /* 0x000fea0003800000 */
.L_x_1919:
[----:B------:R-:W-:Y:S01]  /*22d10*/  BSSY B2, `(.L_x_1921) ;  /* 0x000000b000027945 */ /* 0x000fe20003800000 */
[----:B01----:R-:W-:Y:S02]  /*22d20*/  IMAD.MOV.U32 R2, RZ, RZ, 0x0 ;  /* 0x00000000ff027424 */ /* 0x003fe400078e00ff */
[----:B------:R-:W-:Y:S01]  /*22d30*/  IMAD.MOV.U32 R3, RZ, RZ, 0x12f00000 ;  /* 0x12f00000ff037424 */ /* 0x000fe200078e00ff */
[----:B------:R-:W-:Y:S06]  /*22d40*/  @P2 BRA `(.L_x_1922) ;  /* 0x00000000001c2947 */ /* 0x000fec0003800000 */
[----:B------:R-:W0:Y:S01]  /*22d50*/  S2R R15, SR_TID.X ;  /* 0x00000000000f7919 */ /* 0x000e220000002100 */
[----:B------:R-:W-:-:S04]  /*22d60*/  IMAD.MOV.U32 R14, RZ, RZ, 0x6000 ;  /* 0x00006000ff0e7424 */ /* 0x000fc800078e00ff */
[----:B------:R1:W-:Y:S01]  /*22d70*/  SYNCS.ARRIVE.TRANS64 RZ, [R11+URZ+0x2a8b0], R14 ;  /* 0x02a8b00e0bff79a7 */ /* 0x0003e2000800003f */
[----:B0-----:R-:W-:-:S04]  /*22d80*/  LOP3.LUT R15, R15, 0x1f, RZ, 0xc0, !PT ;  /* 0x0000001f0f0f7812 */ /* 0x001fc800078ec0ff */
[----:B------:R-:W-:-:S13]  /*22d90*/  ISETP.NE.AND P1, PT, R15, RZ, PT ;  /* 0x000000ff0f00720c */ /* 0x000fda0003f25270 */
[----:B-1----:R-:W-:Y:S05]  /*22da0*/  @!P1 BRA `(.L_x_1922) ;  /* 0x0000000000049947 */ /* 0x002fea0003800000 */
[----:B------:R-:W-:Y:S01]  /*22db0*/  BPT.TRAP 0x1 ;  /* 0x000000040000795c */ /* 0x000fe20000300000 */
.L_x_1922:
[----:B------:R-:W-:Y:S05]  /*22dc0*/  BSYNC B2 ;  /* 0x0000000000027941 */ /* 0x000fea0003800000 */
.L_x_1921:
[----:B------:R-:W-:Y:S01]  /*22dd0*/  R2UR UR6, R2 ;  /* 0x00000000020672ca */ /* 0x000fe200000e0000 */
[----:B------:R-:W-:Y:S01]  /*22de0*/  UIADD3 UR4, UP0, UR36, 0x670, URZ ;  /* 0x0000067024047890 */ /* 0x000fe2000ff1e03f */
[----:B------:R-:W-:Y:S02]  /*22df0*/  R2UR UR7, R3 ;  /* 0x00000000030772ca */ /* 0x000fe400000e0000 */
[----:B------:R-:W-:Y:S01]  /*22e00*/  R2UR UR10, R10 ;  /* 0x000000000a0a72ca */ /* 0x000fe200000e0000 */
[----:B------:R-:W-:Y:S01]  /*22e10*/  IMAD R10, R25, 0x6000, R23 ;  /* 0x00006000190a7824 */ /* 0x000fe200078e0217 */
[----:B------:R-:W-:Y:S01]  /*22e20*/  PLOP3.LUT P1, PT, PT, PT, PT, 0x80, 0x0 ;  /* 0x000000000000781c */ /* 0x000fe20003f2f070 */
[----:B------:R-:W-:Y:S01]  /*22e30*/  UIADD3.X UR5, URZ, UR37, URZ, UP0, !UPT ;  /* 0x000000253f057290 */ /* 0x000fe200087fe43f */
[----:B------:R-:W-:Y:S01]  /*22e40*/  IADD3 R11, R11, 0x2a8b0, RZ ;  /* 0x0002a8b00b0b7810 */ /* 0x000fe20007ffe0ff */
[----:B------:R-:W-:-:S10]  /*22e50*/  VIADD R14, R10, 0x400 ;  /* 0x000004000a0e7836 */ /* 0x000fd40000000000 */
.L_x_1923:
        /* <DEDUP_REMOVED lines=15> */
.L_x_1924:
        /* <DEDUP_REMOVED lines=10> */
.L_x_1911:
[----:B------:R-:W-:Y:S05]  /*22ff0*/  BSYNC B1 ;  /* 0x0000000000017941 */ /* 0x000fea0003800000 */
.L_x_1910:
[C---:B------:R-:W-:Y:S01]  /*23000*/  ISETP.GT.AND P2, PT, R12.reuse, R5, PT ;  /* 0x000000050c00720c */ /* 0x040fe20003f44270 */
[----:B------:R-:W-:Y:S02]  /*23010*/  VIADD R25, R25, 0x1 ;  /* 0x0000000119197836 */ /* 0x000fe40000000000 */
[----:B------:R-:W-:-:S03]  /*23020*/  VIADD R12, R12, 0xffffffff ;  /* 0xffffffff0c0c7836 */ /* 0x000fc60000000000 */
[----:B------:R-:W-:-:S04]  /*23030*/  ISETP.NE.AND P1, PT, R25, 0x2, PT ;  /* 0x000000021900780c */ /* 0x000fc80003f25270 */
[----:B------:R-:W-:Y:S02]  /*23040*/  SEL R2, RZ, 0x1, P1 ;  /* 0x00000001ff027807 */ /* 0x000fe40000800000 */
[----:B------:R-:W-:Y:S02]  /*23050*/  SEL R25, R25, RZ, P1 ;  /* 0x000000ff19197207 */ /* 0x000fe40000800000 */
[----:B------:R-:W-:Y:S01]  /*23060*/  LOP3.LUT R31, R31, R2, RZ, 0x3c, !PT ;  /* 0x000000021f1f7212 */ /* 0x000fe200078e3cff */
[----:B------:R-:W-:Y:S06]  /*23070*/  @P2 BRA `(.L_x_1925) ;  /* 0xfffffff400ec2947 */ /* 0x000fec000383ffff */
.L_x_1889:
[----:B------:R-:W-:Y:S05]  /*23080*/  BSYNC B0 ;  /* 0x0000000000007941 */ /* 0x000fea0003800000 */
.L_x_1888:
[----:B------:R-:W1:Y:S01]  /*23090*/  LDC R0, c[0x0][0x448] ;  /* 0x00011200ff007b82 */ /* 0x000e620000000800 */
[----:B------:R-:W-:Y:S01]  /*230a0*/  IADD3 R5, R28, 0x7f, RZ ;  /* 0x0000007f1c057810 */ /* 0x000fe20007ffe0ff */
[----:B------:R-:W-:Y:S06]  /*230b0*/  @!P0 WARPSYNC.ALL ;  /* 0x0000000000008948 */ /* 0x000fec0003800000 */
[----:B------:R-:W2:Y:S08]  /*230c0*/  LDC.64 R2, c[0x0][0x9e0] ;  /* 0x00027800ff027b82 */ /* 0x000eb00000000a00 */
[----:B------:R-:W-:Y:S01]  /*230d0*/  @!P0 BAR.SYNC.DEFER_BLOCKING 0xc, 0x180 ;  /* 0x0306000000008b1d */ /* 0x000fe20000010000 */
[----:B-1----:R-:W-:-:S02]  /*230e0*/  ISETP.NE.AND P1, PT, R0, 0x1, PT ;  /* 0x000000010000780c */ /* 0x002fc40003f25270 */
[----:B--2---:R-:W-:-:S11]  /*230f0*/  ISETP.GE.AND P2, PT, R3, 0x1, PT ;  /* 0x000000010300780c */ /* 0x004fd60003f46270 */
[----:B------:R-:W1:Y:S08]  /*23100*/  @P1 LDC R0, c[0x0][0x44c] ;  /* 0x00011300ff001b82 */ /* 0x000e700000000800 */
[----:B------:R-:W2:Y:S01]  /*23110*/  @P1 LDC R11, c[0x0][0x450] ;  /* 0x00011400ff0b1b82 */ /* 0x000ea20000000800 */
[----:B-1----:R-:W-:-:S05]  /*23120*/  @P1 IMAD.HI.U32 R0, R5, R0, RZ ;  /* 0x0000000005001227 */ /* 0x002fca00078e00ff */
[----:B--2---:R-:W-:-:S05]  /*23130*/  @P1 SHF.R.U32.HI R5, RZ, R11, R0 ;  /* 0x0000000bff051219 */ /* 0x004fca0000011600 */
[----:B------:R-:W-:-:S04]  /*23140*/  IMAD.IADD R11, R8, 0x1, R5 ;  /* 0x00000001080b7824 */ /* 0x000fc800078e0205 */
[----:B------:R-:W-:Y:S01]  /*23150*/  IMAD.IADD R2, R11, 0x1, R2 ;  /* 0x000000010b027824 */ /* 0x000fe200078e0202 */
        /* <DEDUP_REMOVED lines=12> */
.L_x_1928:
[----:B------:R-:W-:-:S13]  /*23220*/  ISETP.NE.AND P0, PT, R3, 0x1, PT ;  /* 0x000000010300780c */ /* 0x000fda0003f05270 */
[----:B------:R-:W1:Y:S02]  /*23230*/  @P0 LDC.64 R4, c[0x0][0x9e8] ;  /* 0x00027a00ff040b82 */ /* 0x000e640000000a00 */
[----:B-1----:R-:W-:-:S05]  /*23240*/  @P0 IMAD.HI.U32 R4, R0, R4, RZ ;  /* 0x0000000400040227 */ /* 0x002fca00078e00ff */
[----:B------:R-:W-:-:S07]  /*23250*/  @P0 SHF.R.U32.HI R0, RZ, R5, R4 ;  /* 0x00000005ff000219 */ /* 0x000fce0000011604 */
.L_x_1929:
[----:B------:R-:W-:Y:S05]  /*23260*/  BSYNC B0 ;  /* 0x0000000000007941 */ /* 0x000fea0003800000 */
.L_x_1927:
[----:B------:R-:W-:-:S05]  /*23270*/  IMAD R5, R0, R3, R3 ;  /* 0x0000000300057224 */ /* 0x000fca00078e0203 */
[----:B------:R-:W-:-:S07]  /*23280*/  VIMNMX R2, R2, R5, PT ;  /* 0x0000000502027248 */ /* 0x000fce0003fe0100 */
.L_x_1926:
[----:B------:R-:W1:Y:S01]  /*23290*/  @P1 LDC R5, c[0x0][0x44c] ;  /* 0x00011300ff051b82 */ /* 0x000e620000000800 */
[----:B------:R-:W-:Y:S01]  /*232a0*/  VIADD R2, R2, 0x5f ;  /* 0x0000005f02027836 */ /* 0x000fe20000000000 */
[----:B------:R-:W-:Y:S01]  /*232b0*/  MOV R0, R28 ;  /* 0x0000001c00007202 */ /* 0x000fe20000000f00 */
[----:B------:R-:W-:Y:S02]  /*232c0*/  ULDC UR4, c[0x0][0x9dc] ;  /* 0x0002770000047ab9 */ /* 0x000fe40000000800 */
[----:B------:R-:W-:-:S03]  /*232d0*/  IMAD.HI R2, R2, 0x2aaaaaab, RZ ;  /* 0x2aaaaaab02027827 */ /* 0x000fc600078e02ff */
[----:B------:R-:W2:Y:S01]  /*232e0*/  @P1 LDC R4, c[0x0][0x450] ;  /* 0x00011400ff041b82 */ /* 0x000ea20000000800 */
[----:B-1----:R-:W-:-:S05]  /*232f0*/  @P1 IMAD.HI.U32 R5, R28, R5, RZ ;  /* 0x000000051c051227 */ /* 0x002fca00078e00ff */
[----:B--2---:R-:W-:Y:S02]  /*23300*/  @P1 SHF.R.U32.HI R0, RZ, R4, R5 ;  /* 0x00000004ff001219 */ /* 0x004fe40000011605 */
[----:B------:R-:W-:-:S03]  /*23310*/  SHF.R.U32.HI R5, RZ, 0x1f, R2 ;  /* 0x0000001fff057819 */ /* 0x000fc60000011602 */
[----:B------:R-:W-:Y:S01]  /*23320*/  IMAD.IADD R7, R7, 0x1, R0 ;  /* 0x0000000107077824 */ /* 0x000fe200078e0200 */
[----:B------:R-:W-:-:S03]  /*23330*/  LEA.HI.SX32 R2, R2, R5, 0x1c ;  /* 0x0000000502027211 */ /* 0x000fc600078fe2ff */
[----:B------:R-:W-:Y:S01]  /*23340*/  VIADD R0, R7, -UR4 ;  /* 0x8000000407007c36 */ /* 0x000fe20008000000 */
[----:B------:R-:W-:-:S05]  /*23350*/  VIMNMX R24, R9, R2, PT ;  /* 0x0000000209187248 */ /* 0x000fca0003fe0100 */
[----:B------:R1:W-:Y:S01]  /*23360*/  STL [R1+0x24], R24 ;  /* 0x0000241801007387 */ /* 0x0003e20000100800 */
[----:B------:R-:W-:Y:S05]  /*23370*/  @!P2 BRA `(.L_x_1930) ;  /* 0x000000000044a947 */ /* 0x000fea0003800000 */
[----:B------:R-:W-:Y:S01]  /*23380*/  ISETP.GT.AND P0, PT, R7, -0x1, PT ;  /* 0xffffffff0700780c */ /* 0x000fe20003f04270 */
[----:B------:R-:W-:-:S12]  /*23390*/  BSSY B0, `(.L_x_1931) ;  /* 0x000000d000007945 */ /* 0x000fd80003800000 */
[----:B------:R-:W-:Y:S05]  /*233a0*/  @P0 BRA `(.L_x_1932) ;  /* 0x00000000001c0947 */ /* 0x000fea0003800000 */
[----:B------:R-:W-:Y:S02]  /*233b0*/  ISETP.NE.AND P0, PT, R3, 0x1, PT ;  /* 0x000000010300780c */ /* 0x000fe40003f05270 */
[----:B------:R-:W-:-:S11]  /*233c0*/  LOP3.LUT R7, RZ, R7, RZ, 0x33, !PT ;  /* 0x00000007ff077212 */ /* 0x000fd600078e33ff */
[----:B------:R-:W2:Y:S02]  /*233d0*/  @P0 LDC.64 R4, c[0x0][0x9e8] ;  /* 0x00027a00ff040b82 */ /* 0x000ea40000000a00 */
[----:B--2---:R-:W-:-:S05]  /*233e0*/  @P0 IMAD.HI.U32 R4, R7, R4, RZ ;  /* 0x0000000407040227 */ /* 0x004fca00078e00ff */
[----:B------:R-:W-:-:S04]  /*233f0*/  @P0 SHF.R.U32.HI R7, RZ, R5, R4 ;  /* 0x00000005ff070219 */ /* 0x000fc80000011604 */
[----:B------:R-:W-:Y:S01]  /*23400*/  LOP3.LUT R7, RZ, R7, RZ, 0x33, !PT ;  /* 0x00000007ff077212 */ /* 0x000fe200078e33ff */
[----:B------:R-:W-:Y:S06]  /*23410*/  BRA `(.L_x_1933) ;  /* 0x0000000000107947 */ /* 0x000fec0003800000 */
.L_x_1932:
[----:B------:R-:W-:-:S13]  /*23420*/  ISETP.NE.AND P0, PT, R3, 0x1, PT ;  /* 0x000000010300780c */ /* 0x000fda0003f05270 */
[----:B------:R-:W2:Y:S02]  /*23430*/  @P0 LDC.64 R4, c[0x0][0x9e8] ;  /* 0x00027a00ff040b82 */ /* 0x000ea40000000a00 */
[----:B--2---:R-:W-:-:S05]  /*23440*/  @P0 IMAD.HI.U32 R4, R7, R4, RZ ;  /* 0x0000000407040227 */ /* 0x004fca00078e00ff */
[----:B------:R-:W-:-:S07]  /*23450*/  @P0 SHF.R.U32.HI R7, RZ, R5, R4 ;  /* 0x00000005ff070219 */ /* 0x000fce0000011604 */
.L_x_1933:
[----:B------:R-:W-:Y:S05]  /*23460*/  BSYNC B0 ;  /* 0x0000000000007941 */ /* 0x000fea0003800000 */
.L_x_1931:
[----:B------:R-:W-:-:S05]  /*23470*/  IMAD R3, R7, R3, RZ ;  /* 0x0000000307037224 */ /* 0x000fca00078e02ff */
[----:B------:R-:W-:-:S07]  /*23480*/  VIMNMX R0, R0, R3, !PT ;  /* 0x0000000300007248 */ /* 0x000fce0007fe0100 */
.L_x_1930:
[----:B------:R-:W-:Y:S01]  /*23490*/  IMAD.HI R0, R0, 0x2aaaaaab, RZ ;  /* 0x2aaaaaab00007827 */ /* 0x000fe200078e02ff */
[----:B------:R-:W-:Y:S04]  /*234a0*/  BSSY B7, `(.L_x_1934) ;  /* 0x000037d000077945 */ /* 0x000fe80003800000 */
[----:B------:R-:W-:-:S04]  /*234b0*/  SHF.R.U32.HI R3, RZ, 0x1f, R0 ;  /* 0x0000001fff037819 */ /* 0x000fc80000011600 */
[----:B------:R-:W-:-:S04]  /*234c0*/  LEA.HI.SX32 R3, R0, R3, 0x1c ;  /* 0x0000000300037211 */ /* 0x000fc800078fe2ff */
[----:B------:R-:W-:-:S04]  /*234d0*/  VIMNMX R2, RZ, R3, !PT ;  /* 0x00000003ff027248 */ /* 0x000fc80007fe0100 */
[----:B------:R-:W-:Y:S01]  /*234e0*/  ISETP.GT.AND P0, PT, R24, R2, PT ;  /* 0x000000021800720c */ /* 0x000fe20003f04270 */
[----:B------:R2:W-:-:S12]  /*234f0*/  STL [R1+0x8], R2 ;  /* 0x0000080201007387 */ /* 0x0005d80000100800 */
[----:B--2---:R-:W-:Y:S05]  /*23500*/  @P0 BRA `(.L_x_1935) ;  /* 0x0000000000440947 */ /* 0x004fea0003800000 */
[----:B------:R-:W2:Y:S02]  /*23510*/  S2R R2, SR_TID.X ;  /* 0x0000000000027919 */ /* 0x000ea40000002100 */
[----:B--2---:R-:W-:-:S04]  /*23520*/  LOP3.LUT R2, R2, 0x7f, RZ, 0xc0, !PT ;  /* 0x0000007f02027812 */ /* 0x004fc800078ec0ff */
[----:B------:R-:W-:-:S13]  /*23530*/  ISETP.NE.AND P0, PT, R2, RZ, PT ;  /* 0x000000ff0200720c */ /* 0x000fda0003f05270 */
[----:B------:R-:W-:Y:S05]  /*23540*/  @P0 BRA `(.L_x_1936) ;  /* 0x0000003400c80947 */ /* 0x000fea0003800000 */
[----:B------:R-:W2:Y:S01]  /*23550*/  S2R R5, SR_LANEID ;  /* 0x0000000000057919 */ /* 0x000ea20000000000 */
[----:B------:R-:W-:Y:S01]  /*23560*/  VOTEU.ANY UR4, UPT, PT ;  /* 0x0000000000047886 */ /* 0x000fe200038e0100 */
[----:B------:R-:W3:Y:S01]  /*23570*/  LDC.64 R2, c[0x0][0xc60] ;  /* 0x00031800ff027b82 */ /* 0x000ee20000000a00 */
[----:B------:R-:W2:Y:S02]  /*23580*/  FLO.U32 R0, UR4 ;  /* 0x0000000400007d00 */ /* 0x000ea400080e0000 */
[----:B--2---:R-:W-:-:S06]  /*23590*/  ISETP.EQ.U32.AND P0, PT, R0, R5, PT ;  /* 0x000000050000720c */ /* 0x004fcc0003f02070 */
[----:B------:R-:W3:Y:S07]  /*235a0*/  POPC R5, UR4 ;  /* 0x0000000400057d09 */ /* 0x000eee0008000000 */
[----:B---3--:R-:W2:Y:S01]  /*235b0*/  @P0 ATOMG.E.ADD.STRONG.GPU PT, R3, desc[UR60][R2.64], R5 ;  /* 0x00000005020309a8 */ /* 0x008ea200081ee1fc */
[----:B------:R-:W3:Y:S02]  /*235c0*/  S2R R4, SR_LTMASK ;  /* 0x0000000000047919 */ /* 0x000ee40000003900 */
[----:B---3--:R-:W-:-:S04]  /*235d0*/  LOP3.LUT R4, R4, UR4, RZ, 0xc0, !PT ;  /* 0x0000000404047c12 */ /* 0x008fc8000f8ec0ff */
[----:B------:R-:W3:Y:S01]  /*235e0*/  POPC R7, R4 ;  /* 0x0000000400077309 */ /* 0x000ee20000000000 */
[----:B--2---:R-:W3:Y:S02]  /*235f0*/  SHFL.IDX PT, R0, R3, R0, 0x1f ;  /* 0x00001f0003007589 */ /* 0x004ee400000e0000 */
[----:B---3--:R-:W-:Y:S01]  /*23600*/  IADD3 R16, R0, UR38, R7 ;  /* 0x0000002600107c10 */ /* 0x008fe2000fffe007 */
[----:B------:R-:W-:Y:S06]  /*23610*/  BRA `(.L_x_1936) ;  /* 0x0000003400947947 */ /* 0x000fec0003800000 */
.L_x_1935:
        /* <DEDUP_REMOVED lines=10> */
[----:B------:R-:W2:Y:S01]  /*236c0*/  LDC.64 R2, c[0x4][R2] ;  /* 0x0100000002027b82 */ /* 0x000ea20000000a00 */
[----:B0-----:R-:W-:Y:S01]  /*236d0*/  IMAD.U32 R6, RZ, RZ, UR8 ;  /* 0x00000008ff067e24 */ /* 0x001fe2000f8e00ff */
[----:B------:R-:W-:Y:S01]  /*236e0*/  MOV R11, UR5 ;  /* 0x00000005000b7c02 */ /* 0x000fe20008000f00 */
[----:B------:R-:W-:Y:S02]  /*236f0*/  IMAD.U32 R7, RZ, RZ, UR9 ;  /* 0x00000009ff077e24 */ /* 0x000fe4000f8e00ff */
[----:B------:R-:W-:-:S02]  /*23700*/  IMAD.U32 R10, RZ, RZ, UR4 ;  /* 0x00000004ff0a7e24 */ /* 0x000fc4000f8e00ff */
[----:B------:R-:W-:Y:S02]  /*23710*/  IMAD.MOV.U32 R8, RZ, RZ, 0x70 ;  /* 0x00000070ff087424 */ /* 0x000fe400078e00ff */
[----:B------:R-:W-:Y:S02]  /*23720*/  IMAD.MOV.U32 R12, RZ, RZ, 0x1 ;  /* 0x00000001ff0c7424 */ /* 0x000fe400078e00ff */
[----:B------:R-:W-:-:S07]  /*23730*/  IMAD.MOV.U32 R13, RZ, RZ, RZ ;  /* 0x000000ffff0d7224 */ /* 0x000fce00078e00ff */
[----:B------:R-:W-:-:S07]  /*23740*/  LEPC R20, `(.L_x_1938) ;  /* 0x000000001014794e */ /* 0x000fce0000000000 */
[----:B-12---:R-:W-:Y:S05]  /*23750*/  CALL.ABS.NOINC R2 ;  /* 0x0000000002007343 */ /* 0x006fea0003c00000 */
.L_x_1938:
[----:B------:R-:W-:Y:S05]  /*23760*/  BSYNC B6 ;  /* 0x0000000000067941 */ /* 0x000fea0003800000 */
.L_x_1937:
        /* <DEDUP_REMOVED lines=8> */
[----:B------:R2:W3:Y:S01]  /*237f0*/  LDC.64 R2, c[0x4][R17] ;  /* 0x0100000011027b82 */ /* 0x0004e20000000a00 */
[----:B------:R-:W-:Y:S01]  /*23800*/  MOV R4, UR6 ;  /* 0x0000000600047c02 */ /* 0x000fe20008000f00 */
[----:B------:R-:W-:Y:S01]  /*23810*/  IMAD.U32 R5, RZ, RZ, UR7 ;  /* 0x00000007ff057e24 */ /* 0x000fe2000f8e00ff */
[----:B------:R-:W-:Y:S01]  /*23820*/  MOV R11, UR5 ;  /* 0x00000005000b7c02 */ /* 0x000fe20008000f00 */
[----:B0-----:R-:W-:Y:S02]  /*23830*/  IMAD.U32 R6, RZ, RZ, UR8 ;  /* 0x00000008ff067e24 */ /* 0x001fe4000f8e00ff */
[----:B------:R-:W-:-:S02]  /*23840*/  IMAD.U32 R7, RZ, RZ, UR9 ;  /* 0x00000009ff077e24 */ /* 0x000fc4000f8e00ff */
[----:B------:R-:W-:Y:S02]  /*23850*/  IMAD.U32 R10, RZ, RZ, UR4 ;  /* 0x00000004ff0a7e24 */ /* 0x000fe4000f8e00ff */
[----:B------:R-:W-:Y:S02]  /*23860*/  IMAD.MOV.U32 R8, RZ, RZ, 0x70 ;  /* 0x00000070ff087424 */ /* 0x000fe400078e00ff */
[----:B------:R-:W-:Y:S02]  /*23870*/  IMAD.MOV.U32 R12, RZ, RZ, 0x1 ;  /* 0x00000001ff0c7424 */ /* 0x000fe400078e00ff */
[----:B--2---:R-:W-:-:S07]  /*23880*/  IMAD.MOV.U32 R13, RZ, RZ, RZ ;  /* 0x000000ffff0d7224 */ /* 0x004fce00078e00ff */
[----:B------:R-:W-:-:S07]  /*23890*/  LEPC R20, `(.L_x_1941) ;  /* 0x000000001014794e */ /* 0x000fce0000000000 */
[----:B-1-3--:R-:W-:Y:S05]  /*238a0*/  CALL.ABS.NOINC R2 ;  /* 0x0000000002007343 */ /* 0x00afea0003c00000 */
.L_x_1941:
[----:B------:R0:W1:Y:S01]  /*238b0*/  LDC.64 R2, c[0x4][R17] ;  /* 0x0100000011027b82 */ /* 0x0000620000000a00 */
[----:B------:R-:W-:Y:S01]  /*238c0*/  ULDC.64 UR4, c[0x4][0xf0] ;  /* 0x01003c0000047ab9 */ /* 0x000fe20000000a00 */
[----:B------:R-:W-:Y:S01]  /*238d0*/  ULDC.64 UR6, c[0x4][0xf8] ;  /* 0x01003e0000067ab9 */ /* 0x000fe20000000a00 */
[----:B------:R-:W-:Y:S01]  /*238e0*/  ULDC.64 UR8, c[0x4][0x80] ;  /* 0x0100200000087ab9 */ /* 0x000fe20000000a00 */
[----:B------:R-:W-:Y:S01]  /*238f0*/  IMAD.U32 R4, RZ, RZ, UR4 ;  /* 0x00000004ff047e24 */ /* 0x000fe2000f8e00ff */
[----:B------:R-:W-:Y:S01]  /*23900*/  MOV R5, UR5 ;  /* 0x0000000500057c02 */ /* 0x000fe20008000f00 */
        /* <DEDUP_REMOVED lines=9> */
.L_x_1940:
[----:B------:R-:W-:Y:S05]  /*239a0*/  BSYNC B6 ;  /* 0x0000000000067941 */ /* 0x000fea0003800000 */
.L_x_1939:
[----:B------:R-:W-:Y:S01]  /*239b0*/  ULDC.64 UR4, c[0x0][0x9f8] ;  /* 0x00027e0000047ab9 */ /* 0x000fe20000000a00 */
[----:B------:R-:W2:Y:S01]  /*239c0*/  LDL R20, [R1] ;  /* 0x0000000001147983 */ /* 0x000ea20000100800 */
[----:B------:R-:W-:-:S03]  /*239d0*/  ISETP.NE.U32.AND P0, PT, RZ, UR4, PT ;  /* 0x00000004ff007c0c */ /* 0x000fc6000bf05070 */
[----:B------:R-:W3:Y:S01]  /*239e0*/  LDL R17, [R1+0x4] ;  /* 0x0000040001117983 */ /* 0x000ee20000100800 */
[----:B------:R-:W-:Y:S01]  /*239f0*/  ISETP.NE.AND.EX P0, PT, RZ, UR5, PT, P0 ;  /* 0x00000005ff007c0c */ /* 0x000fe2000bf05300 */
[----:B------:R-:W-:Y:S01]  /*23a00*/  IMAD.MOV.U32 R34, RZ, RZ, R19 ;  /* 0x000000ffff227224 */ /* 0x000fe200078e0013 */
[----:B------:R-:W4:Y:S01]  /*23a10*/  LDC R0, c[0x0][0x430] ;  /* 0x00010c00ff007b82 */ /* 0x000f220000000800 */
[----:B------:R-:W0:Y:S01]  /*23a20*/  S2R R21, SR_TID.X ;  /* 0x0000000000157919 */ /* 0x000e220000002100 */
[----:B------:R-:W-:-:S09]  /*23a30*/  ULDC UR4, c[0x0][0x320] ;  /* 0x0000c80000047ab9 */ /* 0x000fd20000000800 */
[----:B------:R-:W1:Y:S01]  /*23a40*/  @P0 LDC.64 R2, c[0x0][0x9f8] ;  /* 0x00027e00ff020b82 */ /* 0x000e620000000a00 */
[----:B0-----:R-:W-:Y:S01]  /*23a50*/  LOP3.LUT R21, R21, 0x7f, RZ, 0xc0, !PT ;  /* 0x0000007f15157812 */ /* 0x001fe200078ec0ff */
[----:B-1----:R-:W-:-:S03]  /*23a60*/  @P0 IMAD.WIDE R2, R19, 0x4, R2 ;  /* 0x0000000413020825 */ /* 0x002fc600078e0202 */
[----:B------:R-:W-:Y:S02]  /*23a70*/  SHF.R.U32.HI R26, RZ, 0x3, R21 ;  /* 0x00000003ff1a7819 */ /* 0x000fe40000011615 */
[----:B------:R0:W3:Y:S01]  /*23a80*/  @P0 LDG.E R34, desc[UR60][R2.64] ;  /* 0x0000003c02220981 */ /* 0x0000e2000c1e1900 */
[----:B----4-:R-:W-:Y:S01]  /*23a90*/  ISETP.NE.AND P1, PT, R0, 0x1, PT ;  /* 0x000000010000780c */ /* 0x010fe20003f25270 */
[----:B------:R-:W1:-:S12]  /*23aa0*/  S2R R21, SR_TID.X ;  /* 0x0000000000157919 */ /* 0x000e580000002100 */
[----:B------:R-:W4:Y:S08]  /*23ab0*/  @P1 LDC R4, c[0x0][0x434] ;  /* 0x00010d00ff041b82 */ /* 0x000f300000000800 */
[----:B------:R-:W0:Y:S01]  /*23ac0*/  @P1 LDC R6, c[0x0][0x438] ;  /* 0x00010e00ff061b82 */ /* 0x000e220000000800 */
[----:B-1----:R-:W-:-:S05]  /*23ad0*/  IMAD.SHL.U32 R21, R21, 0x10, RZ ;  /* 0x0000001015157824 */ /* 0x002fca00078e00ff */
[----:B------:R-:W-:Y:S02]  /*23ae0*/  LOP3.LUT R21, R26, 0x70, R21, 0xf8, !PT ;  /* 0x000000701a157812 */ /* 0x000fe400078ef815 */
[----:B------:R-:W-:-:S05]  /*23af0*/  IADD3 R26, R24, -0x1, RZ ;  /* 0xffffffff181a7810 */ /* 0x000fca0007ffe0ff */
[----:B------:R-:W-:Y:S01]  /*23b00*/  IMAD R5, R26, 0x60, R21 ;  /* 0x000000601a057824 */ /* 0x000fe200078e0215 */
[----:B------:R-:W-:Y:S01]  /*23b10*/  LOP3.LUT R22, R22, 0xfffffff7, RZ, 0xc0, !PT ;  /* 0xfffffff716167812 */ /* 0x000fe200078ec0ff */
[----:B------:R-:W-:-:S03]  /*23b20*/  UMOV UR5, 0xffffffff ;  /* 0xffffffff00057882 */ /* 0x000fc60000000000 */
[----:B--2---:R-:W-:Y:S02]  /*23b30*/  ISETP.GE.AND P0, PT, R5, R20, PT ;  /* 0x000000140500720c */ /* 0x004fe40003f06270 */
[----:B------:R-:W1:Y:S02]  /*23b40*/  S2R R20, SR_TID.X ;  /* 0x0000000000147919 */ /* 0x000e640000002100 */
[----:B------:R-:W-:Y:S01]  /*23b50*/  ISETP.GT.U32.OR P0, PT, R21, 0x5f, P0 ;  /* 0x0000005f1500780c */ /* 0x000fe20000704470 */
[----:B---3--:R-:W-:-:S04]  /*23b60*/  IMAD.IADD R5, R5, 0x1, R17 ;  /* 0x0000000105057824 */ /* 0x008fc800078e0211 */
[----:B----4-:R-:W-:-:S04]  /*23b70*/  @P1 IMAD.HI.U32 R7, R5, R4, RZ ;  /* 0x0000000405071227 */ /* 0x010fc800078e00ff */
[----:B------:R-:W-:Y:S01]  /*23b80*/  IMAD.MOV.U32 R4, RZ, RZ, R5 ;  /* 0x000000ffff047224 */ /* 0x000fe200078e0005 */
[----:B0-----:R-:W-:-:S03]  /*23b90*/  @P1 SHF.R.U32.HI R4, RZ, R6, R7 ;  /* 0x00000006ff041219 */ /* 0x001fc60000011607 */
[----:B------:R-:W0:Y:S02]  /*23ba0*/  @!P0 LDC.64 R2, c[0x0][0x428] ;  /* 0x00010a00ff028b82 */ /* 0x000e240000000a00 */
[----:B------:R-:W-:-:S04]  /*23bb0*/  IMAD.MOV R6, RZ, RZ, -R4 ;  /* 0x000000ffff067224 */ /* 0x000fc800078e0a04 */
[----:B------:R-:W-:Y:S01]  /*23bc0*/  IMAD R0, R0, R6, R5 ;  /* 0x0000000600007224 */ /* 0x000fe200078e0205 */
[----:B------:R-:W-:Y:S01]  /*23bd0*/  @!P0 SHF.R.S32.HI R5, RZ, 0x1f, R4 ;  /* 0x0000001fff058819 */ /* 0x000fe20000011404 */
[----:B-1----:R-:W-:-:S05]  /*23be0*/  IMAD.SHL.U32 R20, R20, 0x8, RZ ;  /* 0x0000000814147824 */ /* 0x002fca00078e00ff */
[----:B------:R-:W-:-:S04]  /*23bf0*/  LOP3.LUT R20, R20, 0x38, RZ, 0xc0, !PT ;  /* 0x0000003814147812 */ /* 0x000fc800078ec0ff */
[C---:B------:R-:W-:Y:S02]  /*23c00*/  LOP3.LUT R17, R20.reuse, 0x40, RZ, 0xfc, !PT ;  /* 0x0000004014117812 */ /* 0x040fe400078efcff */
[----:B------:R-:W-:Y:S02]  /*23c10*/  ISETP.GE.AND P1, PT, R20, UR4, PT ;  /* 0x0000000414007c0c */ /* 0x000fe4000bf26270 */
[----:B------:R-:W-:Y:S01]  /*23c20*/  SHF.R.S32.HI R8, RZ, 0x1f, R34 ;  /* 0x0000001fff087819 */ /* 0x000fe20000011422 */
[-C--:B0-----:R-:W-:Y:S01]  /*23c30*/  @!P0 IMAD.WIDE.U32 R4, R34, R2.reuse, R4 ;  /* 0x0000000222048225 */ /* 0x081fe200078e0004 */
[----:B------:R-:W-:Y:S01]  /*23c40*/  ISETP.GE.AND P2, PT, R17, UR4, PT ;  /* 0x0000000411007c0c */ /* 0x000fe2000bf46270 */
[----:B------:R-:W-:Y:S01]  /*23c50*/  ULDC UR4, c[0x0][0x2f4] ;  /* 0x0000bd0000047ab9 */ /* 0x000fe20000000800 */
[----:B------:R-:W-:Y:S01]  /*23c60*/  SEL R30, RZ, 0x1, P1 ;  /* 0x00000001ff1e7807 */ /* 0x000fe20000800000 */
[----:B------:R-:W-:Y:S01]  /*23c70*/  @!P0 IMAD R6, R8, R2, RZ ;  /* 0x0000000208068224 */ /* 0x000fe200078e02ff */
[----:B------:R-:W-:Y:S01]  /*23c80*/  SEL R2, RZ, 0xffffffff, P2 ;  /* 0xffffffffff027807 */ /* 0x000fe20001000000 */
[----:B------:R0:W-:Y:S02]  /*23c90*/  STL [R1+0xc], R8 ;  /* 0x00000c0801007387 */ /* 0x0001e40000100800 */
[----:B------:R-:W-:Y:S01]  /*23ca0*/  @!P0 IMAD R6, R34, R3, R6 ;  /* 0x0000000322068224 */ /* 0x000fe200078e0206 */
[----:B------:R-:W-:-:S03]  /*23cb0*/  SHF.L.U32 R3, R2, 0x1, RZ ;  /* 0x0000000102037819 */ /* 0x000fc600000006ff */
[----:B------:R-:W-:Y:S01]  /*23cc0*/  @!P0 IMAD.IADD R6, R5, 0x1, R6 ;  /* 0x0000000105068824 */ /* 0x000fe200078e0206 */
[----:B------:R-:W-:Y:S02]  /*23cd0*/  LOP3.LUT R30, R3, 0x2, R30, 0xe2, !PT ;  /* 0x00000002031e7812 */ /* 0x000fe400078ee21e */
[----:B------:R-:W1:Y:S01]  /*23ce0*/  @!P0 LDC.64 R2, c[0x0][0x418] ;  /* 0x00010600ff028b82 */ /* 0x000e620000000a00 */
[----:B------:R-:W-:Y:S01]  /*23cf0*/  IMAD.U32 R5, RZ, RZ, UR39 ;  /* 0x00000027ff057e24 */ /* 0x000fe2000f8e00ff */
[----:B-1----:R-:W-:-:S04]  /*23d00*/  @!P0 LEA R2, P1, R4, R2, 0x2 ;  /* 0x0000000204028211 */ /* 0x002fc800078210ff */
[----:B------:R-:W-:Y:S01]  /*23d10*/  @!P0 LEA.HI.X R3, R4, R3, R6, 0x2, P1 ;  /* 0x0000000304038211 */ /* 0x000fe200008f1406 */
[----:B------:R-:W-:-:S06]  /*23d20*/  IMAD.MOV.U32 R4, RZ, RZ, RZ ;  /* 0x000000ffff047224 */ /* 0x000fcc00078e00ff */
[----:B------:R1:W5:Y:S01]  /*23d30*/  @!P0 LDG.E R4, desc[UR60][R2.64] ;  /* 0x0000003c02048981 */ /* 0x000362000c1e1900 */
[----:B------:R-:W-:Y:S02]  /*23d40*/  ISETP.GT.U32.AND P0, PT, R21, 0x5f, PT ;  /* 0x0000005f1500780c */ /* 0x000fe40003f04070 */
[----:B------:R-:W-:Y:S02]  /*23d50*/  ISETP.NE.AND P3, PT, R5, 0x3, PT ;  /* 0x000000030500780c */ /* 0x000fe40003f65270 */
[C---:B------:R-:W-:Y:S02]  /*23d60*/  ISETP.GE.AND P2, PT, R20.reuse, UR4, PT ;  /* 0x0000000414007c0c */ /* 0x040fe4000bf46270 */
[----:B0-----:R-:W-:Y:S02]  /*23d70*/  LOP3.LUT R8, R20, 0x80, RZ, 0xfc, !PT ;  /* 0x0000008014087812 */ /* 0x001fe400078efcff */
[----:B------:R-:W-:-:S05]  /*23d80*/  ISETP.GE.AND P1, PT, R17, UR4, PT ;  /* 0x0000000411007c0c */ /* 0x000fca000bf26270 */
[----:B------:R-:W-:Y:S02]  /*23d90*/  @P0 LOP3.LUT R22, R22, 0x8, RZ, 0xfc, !PT ;  /* 0x0000000816160812 */ /* 0x000fe400078efcff */
[----:B------:R-:W-:Y:S02]  /*23da0*/  ISETP.GE.AND P0, PT, R8, UR4, PT ;  /* 0x0000000408007c0c */ /* 0x000fe4000bf06270 */
[----:B------:R-:W-:-:S04]  /*23db0*/  LOP3.LUT R22, R22, 0xffffffef, RZ, 0xc0, !PT ;  /* 0xffffffef16167812 */ /* 0x000fc800078ec0ff */
[----:B------:R-:W-:-:S04]  /*23dc0*/  @P3 LOP3.LUT R22, R22, 0x10, RZ, 0xfc, !PT ;  /* 0x0000001016163812 */ /* 0x000fc800078efcff */
[----:B------:R-:W-:-:S04]  /*23dd0*/  LOP3.LUT R22, R22, 0xfffffffb, RZ, 0xc0, !PT ;  /* 0xfffffffb16167812 */ /* 0x000fc800078ec0ff */
[----:B------:R-:W-:-:S04]  /*23de0*/  @P2 LOP3.LUT R22, R22, 0x4, RZ, 0xfc, !PT ;  /* 0x0000000416162812 */ /* 0x000fc800078efcff */
[----:B------:R-:W-:-:S04]  /*23df0*/  LOP3.LUT R22, R22, 0xfffffffe, RZ, 0xc0, !PT ;  /* 0xfffffffe16167812 */ /* 0x000fc800078ec0ff */
[----:B------:R-:W-:-:S04]  /*23e00*/  LOP3.LUT R22, R22, 0xfffffffd, RZ, 0xc0, !PT ;  /* 0xfffffffd16167812 */ /* 0x000fc800078ec0ff */
[----:B------:R-:W-:-:S04]  /*23e10*/  @P1 LOP3.LUT R22, R22, 0x2, RZ, 0xfc, !PT ;  /* 0x0000000216161812 */ /* 0x000fc800078efcff */
[----:B------:R-:W-:Y:S01]  /*23e20*/  @P0 LOP3.LUT R22, R22, 0x1, RZ, 0xfc, !PT ;  /* 0x0000000116160812 */ /* 0x000fe200078efcff */
[----:B-1----:R-:W-:Y:S06]  /*23e30*/  BRA.DIV UR5, `(.L_x_1942) ;  /* 0x0000005205e47947 */ /* 0x002fec000b800000 */
.L_x_2071:
[----:B------:R-:W-:Y:S01]  /*23e40*/  SHF.R.S32.HI R33, RZ, 0x1f, R18 ;  /* 0x0000001fff217819 */ /* 0x000fe20000011412 */
[----:B------:R-:W-:Y:S06]  /*23e50*/  @!P3 BRA `(.L_x_1943) ;  /* 0x000000000004b947 */ /* 0x000fec0003800000 */
[----:B------:R-:W-:Y:S01]  /*23e60*/  BPT.TRAP 0x1 ;  /* 0x000000040000795c */ /* 0x000fe20000300000 */
.L_x_1943:
[----:B------:R-:W-:Y:S01]  /*23e70*/  SHF.R.S32.HI R5, RZ, 0x1f, R0 ;  /* 0x0000001fff057819 */ /* 0x000fe20000011400 */
[----:B------:R-:W-:Y:S01]  /*23e80*/  ULDC.64 UR4, c[0x0][0x328] ;  /* 0x0000ca0000047ab9 */ /* 0x000fe20000000a00 */
[----:B------:R-:W-:Y:S03]  /*23e90*/  BSSY B0, `(.L_x_1944) ;  /* 0x0000017000007945 */ /* 0x000fe60003800000 */
[----:B------:R-:W-:-:S04]  /*23ea0*/  IMAD R3, R5, UR4, RZ ;  /* 0x0000000405037c24 */ /* 0x000fc8000f8e02ff */
        /* <DEDUP_REMOVED lines=8> */
[----:B------:R-:W-:-:S04]  /*23f30*/  ULDC.64 UR4, c[0x0][0x330] ;  /* 0x0000cc0000047ab9 */ /* 0x000fc80000000a00 */
[----:B------:R-:W-:Y:S01]  /*23f40*/  IADD3 R3, R3, R7, RZ ;  /* 0x0000000703037210 */ /* 0x000fe20007ffe0ff */
        /* <DEDUP_REMOVED lines=9> */
[----:B------:R-:W0:Y:S02]  /*23fe0*/  SYNCS.PHASECHK.TRANS64.TRYWAIT P0, [R7+URZ+0x2a840], R2 ;  /* 0x02a84002070075a7 */ /* 0x000e24000800017f */
[----:B0-----:R-:W-:Y:S05]  /*23ff0*/  @!P0 BRA `(.L_x_1945) ;  /* 0x0000005000a88947 */ /* 0x001fea0003800000 */
.L_x_2072:
[----:B------:R-:W-:Y:S05]  /*24000*/  BSYNC B0 ;  /* 0x0000000000007941 */ /* 0x000fea0003800000 */
.L_x_1944:
[----:B------:R-:W2:Y:S01]  /*24010*/  LDL R9, [R1] ;  /* 0x0000000001097983 */ /* 0x000ea20000100800 */
[----:B------:R-:W-:Y:S01]  /*24020*/  ULDC.64 UR4, c[0x0][0x300] ;  /* 0x0000c00000047ab9 */ /* 0x000fe20000000a00 */
[----:B------:R-:W-:Y:S01]  /*24030*/  LOP3.LUT P4, RZ, R22, 0x4, RZ, 0xc0, !PT ;  /* 0x0000000416ff7812 */ /* 0x000fe2000788c0ff */
[----:B------:R-:W-:Y:S01]  /*24040*/  IMAD R5, R5, UR4, RZ ;  /* 0x0000000405057c24 */ /* 0x000fe2000f8e02ff */
[----:B------:R-:W1:Y:S01]  /*24050*/  S2R R8, SR_TID.X ;  /* 0x0000000000087919 */ /* 0x000e620000002100 */
[----:B0-----:R-:W-:Y:S01]  /*24060*/  IMAD.WIDE.U32 R2, R0, UR4, RZ ;  /* 0x0000000400027c25 */ /* 0x001fe2000f8e00ff */
[C---:B------:R-:W-:Y:S02]  /*24070*/  LOP3.LUT P3, RZ, R22.reuse, 0x2, RZ, 0xc0, !PT ;  /* 0x0000000216ff7812 */ /* 0x040fe4000786c0ff */
[----:B------:R-:W-:Y:S01]  /*24080*/  LOP3.LUT P2, RZ, R22, 0x1, RZ, 0xc0, !PT ;  /* 0x0000000116ff7812 */ /* 0x000fe2000784c0ff */
[----:B------:R-:W-:Y:S01]  /*24090*/  IMAD R5, R0, UR5, R5 ;  /* 0x0000000500057c24 */ /* 0x000fe2000f8e0205 */
[----:B------:R-:W-:-:S02]  /*240a0*/  ULDC.64 UR4, c[0x0][0x310] ;  /* 0x0000c40000047ab9 */ /* 0x000fc40000000a00 */
        /* <DEDUP_REMOVED lines=10> */
[----:B------:R-:W-:Y:S01]  /*24150*/  IMAD R5, R27, 0x4800, R36 ;  /* 0x000048001b057824 */ /* 0x000fe200078e0224 */
[----:B------:R-:W-:Y:S01]  /*24160*/  LEA R4, P0, R2, UR4, 0x1 ;  /* 0x0000000402047c11 */ /* 0x000fe2000f8008ff */
[----:B------:R-:W-:Y:S01]  /*24170*/  UMOV UR4, 0xffffffff ;  /* 0xffffffff00047882 */ /* 0x000fe20000000000 */
[----:B------:R-:W-:Y:S02]  /*24180*/  IADD3 R0, R3, R0, RZ ;  /* 0x0000000003007210 */ /* 0x000fe40007ffe0ff */
[----:B-1----:R-:W-:Y:S02]  /*24190*/  LOP3.LUT R8, R8, 0x7f, RZ, 0xc0, !PT ;  /* 0x0000007f08087812 */ /* 0x002fe400078ec0ff */
[----:B------:R-:W-:Y:S02]  /*241a0*/  LEA.HI.X R0, R2, UR5, R0, 0x1, P0 ;  /* 0x0000000502007c11 */ /* 0x000fe400080f0c00 */
[----:B------:R-:W-:Y:S01]  /*241b0*/  SHF.R.U32.HI R8, RZ, 0x3, R8 ;  /* 0x00000003ff087819 */ /* 0x000fe20000011608 */
[----:B--2---:R-:W-:-:S02]  /*241c0*/  IMAD R6, R26, -0x60, R9 ;  /* 0xffffffa01a067824 */ /* 0x004fc400078e0209 */
[----:B------:R-:W0:Y:S02]  /*241d0*/  S2R R9, SR_TID.X ;  /* 0x0000000000097919 */ /* 0x000e240000002100 */
        /* <DEDUP_REMOVED lines=67> */
.L_x_2086:
        /* <DEDUP_REMOVED lines=12> */
.L_x_1947:
        /* <DEDUP_REMOVED lines=10> */
.L_x_1948:
[----:B------:R2:W-:Y:S02]  /*24770*/  SYNCS.ARRIVE.TRANS64.A1T0 RZ, [R7+URZ+0x2a830], RZ ;  /* 0x02a830ff07ff79a7 */ /* 0x0005e4000810003f */
[----:B------:R-:W-:Y:S05]  /*24780*/  WARPSYNC.ALL ;  /* 0x0000000000007948 */ /* 0x000fea0003800000 */
[----:B------:R-:W-:Y:S01]  /*24790*/  ULDC.64 UR4, c[0x0][0xa00] ;  /* 0x0002800000047ab9 */ /* 0x000fe20000000a00 */
[----:B------:R-:W-:Y:S01]  /*247a0*/  IADD3 R0, R23, 0xc400, RZ ;  /* 0x0000c40017007810 */ /* 0x000fe20007ffe0ff */
[----:B------:R-:W-:Y:S01]  /*247b0*/  BSSY B6, `(.L_x_1949) ;  /* 0x0000022000067945 */ /* 0x000fe20003800000 */
[----:B------:R-:W-:Y:S01]  /*247c0*/  BAR.SYNC.DEFER_BLOCKING 0x8, 0x180 ;  /* 0x0206000000007b1d */ /* 0x000fe20000010000 */
[----:B------:R-:W-:Y:S02]  /*247d0*/  ISETP.NE.U32.AND P0, PT, RZ, UR4, PT ;  /* 0x00000004ff007c0c */ /* 0x000fe4000bf05070 */
[----:B------:R-:W-:-:S02]  /*247e0*/  LOP3.LUT P1, RZ, R0, 0x3ff, RZ, 0xc0, !PT ;  /* 0x000003ff00ff7812 */ /* 0x000fc4000782c0ff */
[----:B------:R-:W-:Y:S01]  /*247f0*/  ISETP.NE.AND.EX P0, PT, RZ, UR5, PT, P0 ;  /* 0x00000005ff007c0c */ /* 0x000fe2000bf05300 */
[----:B------:R-:W-:Y:S01]  /*24800*/  ULDC.64 UR4, c[0x0][0x298] ;  /* 0x0000a60000047ab9 */ /* 0x000fe20000000a00 */
[----:B------:R-:W-:Y:S02]  /*24810*/  SHF.R.S32.HI R0, RZ, 0x1f, R19 ;  /* 0x0000001fff007819 */ /* 0x000fe40000011413 */
[----:B-1----:R-:W-:Y:S02]  /*24820*/  SEL R2, R19, RZ, !P0 ;  /* 0x000000ff13027207 */ /* 0x002fe40004000000 */
[----:B------:R-:W-:-:S05]  /*24830*/  SEL R0, R0, RZ, !P0 ;  /* 0x000000ff00007207 */ /* 0x000fca0004000000 */
[----:B------:R1:W-:Y:S04]  /*24840*/  STL [R1+0x30], R0 ;  /* 0x0000300001007387 */ /* 0x0003e80000100800 */
[----:B------:R3:W-:Y:S01]  /*24850*/  STL [R1+0x20], R2 ;  /* 0x0000200201007387 */ /* 0x0007e20000100800 */
[----:B-1----:R-:W-:Y:S01]  /*24860*/  SHF.R.S32.HI R0, RZ, 0x1f, R35 ;  /* 0x0000001fff007819 */ /* 0x002fe20000011423 */
[----:B---3--:R-:W-:-:S04]  /*24870*/  IMAD.WIDE.U32 R2, R35, UR4, RZ ;  /* 0x0000000423027c25 */ /* 0x008fc8000f8e00ff */
[----:B------:R-:W-:Y:S01]  /*24880*/  IMAD R0, R0, UR4, RZ ;  /* 0x0000000400007c24 */ /* 0x000fe2000f8e02ff */
[----:B------:R1:W-:Y:S03]  /*24890*/  STL.64 [R1+0x18], R2 ;  /* 0x0000180201007387 */ /* 0x0003e60000100a00 */
[----:B------:R-:W-:-:S04]  /*248a0*/  IMAD R0, R35, UR5, R0 ;  /* 0x0000000523007c24 */ /* 0x000fc8000f8e0200 */
[----:B------:R-:W-:Y:S01]  /*248b0*/  IMAD.IADD R35, R3, 0x1, R0 ;  /* 0x0000000103237824 */ /* 0x000fe200078e0200 */
[----:B------:R-:W-:Y:S06]  /*248c0*/  @!P1 BRA `(.L_x_1950) ;  /* 0x0000000000409947 */ /* 0x000fec0003800000 */
[----:B-1----:R-:W-:Y:S01]  /*248d0*/  MOV R2, 0x0 ;  /* 0x0000000000027802 */ /* 0x002fe20000000f00 */
[----:B------:R-:W-:Y:S01]  /*248e0*/  ULDC.64 UR4, c[0x4][0xf0] ;  /* 0x01003c0000047ab9 */ /* 0x000fe20000000a00 */
[----:B------:R-:W-:Y:S01]  /*248f0*/  ULDC.64 UR6, c[0x4][0xf8] ;  /* 0x01003e0000067ab9 */ /* 0x000fe20000000a00 */
[----:B------:R-:W-:Y:S01]  /*24900*/  ULDC.64 UR8, c[0x4][0x88] ;  /* 0x0100220000087ab9 */ /* 0x000fe20000000a00 */
[----:B0-----:R-:W-:Y:S01]  /*24910*/  IMAD.U32 R4, RZ, RZ, UR4 ;  /* 0x00000004ff047e24 */ /* 0x001fe2000f8e00ff */
[----:B--2---:R-:W-:Y:S01]  /*24920*/  MOV R7, UR7 ;  /* 0x0000000700077c02 */ /* 0x004fe20008000f00 */
[----:B------:R-:W0:Y:S01]  /*24930*/  LDC.64 R2, c[0x4][R2] ;  /* 0x0100000002027b82 */ /* 0x000e220000000a00 */
[----:B------:R-:W-:Y:S01]  /*24940*/  IMAD.U32 R5, RZ, RZ, UR5 ;  /* 0x00000005ff057e24 */ /* 0x000fe2000f8e00ff */
[----:B------:R-:W-:Y:S01]  /*24950*/  MOV R13, RZ ;  /* 0x000000ff000d7202 */ /* 0x000fe20000000f00 */
[----:B------:R-:W-:Y:S02]  /*24960*/  IMAD.U32 R6, RZ, RZ, UR6 ;  /* 0x00000006ff067e24 */ /* 0x000fe4000f8e00ff */
[----:B------:R-:W-:-:S02]  /*24970*/  IMAD.U32 R10, RZ, RZ, UR8 ;  /* 0x00000008ff0a7e24 */ /* 0x000fc4000f8e00ff */
[----:B------:R-:W-:Y:S02]  /*24980*/  IMAD.U32 R11, RZ, RZ, UR9 ;  /* 0x00000009ff0b7e24 */ /* 0x000fe4000f8e00ff */
[----:B------:R-:W-:Y:S02]  /*24990*/  IMAD.MOV.U32 R8, RZ, RZ, 0x70 ;  /* 0x00000070ff087424 */ /* 0x000fe400078e00ff */
[----:B------:R-:W-:-:S07]  /*249a0*/  IMAD.MOV.U32 R12, RZ, RZ, 0x1 ;  /* 0x00000001ff0c7424 */ /* 0x000fce00078e00ff */
[----:B------:R-:W-:-:S07]  /*249b0*/  LEPC R20, `(.L_x_1950) ;  /* 0x000000001014794e */ /* 0x000fce0000000000 */
[----:B0-----:R-:W-:Y:S05]  /*249c0*/  CALL.ABS.NOINC R2 ;  /* 0x0000000002007343 */ /* 0x001fea0003c00000 */
.L_x_1950:
[----:B------:R-:W-:Y:S05]  /*249d0*/  BSYNC B6 ;  /* 0x0000000000067941 */ /* 0x000fea0003800000 */
.L_x_1949:
[----:B------:R-:W3:Y:S01]  /*249e0*/  LDL.LU R20, [R1+0x30] ;  /* 0x0000300001147983 */ /* 0x000ee20000300800 */
[----:B------:R-:W-:Y:S01]  /*249f0*/  ULDC.64 UR4, c[0x0][0x2d8] ;  /* 0x0000b60000047ab9 */ /* 0x000fe20000000a00 */
[----:B--2---:R-:W2:Y:S02]  /*24a00*/  LDC R7, c[0x0][0x448] ;  /* 0x00011200ff077b82 */ /* 0x004ea40000000800 */
[----:B------:R-:W4:Y:S04]  /*24a10*/  LDL.LU R21, [R1+0x20] ;  /* 0x0000200001157983 */ /* 0x000f280000300800 */
[----:B-1----:R-:W5:Y:S01]  /*24a20*/  LDL.LU.64 R2, [R1+0x18] ;  /* 0x0000180001027983 */ /* 0x002f620000300a00 */
[----:B------:R-:W-:Y:S01]  /*24a30*/  IMAD R0, R33, UR4, RZ ;  /* 0x0000000421007c24 */ /* 0x000fe2000f8e02ff */
[----:B------:R-:W1:Y:S03]  /*24a40*/  S2R R8, SR_TID.X ;  /* 0x0000000000087919 */ /* 0x000e660000002100 */
[----:B------:R-:W-:Y:S01]  /*24a50*/  IMAD R0, R18, UR5, R0 ;  /* 0x0000000512007c24 */ /* 0x000fe2000f8e0200 */
[----:B--2---:R-:W-:-:S13]  /*24a60*/  ISETP.NE.AND P0, PT, R7, 0x1, PT ;  /* 0x000000010700780c */ /* 0x004fda0003f05270 */
[----:B------:R-:W2:Y:S01]  /*24a70*/  @P0 LDC R6, c[0x0][0x44c] ;  /* 0x00011300ff060b82 */ /* 0x000ea20000000800 */
[----:B-1----:R-:W-:-:S04]  /*24a80*/  SHF.L.U32 R8, R8, 0x3, RZ ;  /* 0x0000000308087819 */ /* 0x002fc800000006ff */
[----:B------:R-:W-:Y:S01]  /*24a90*/  LOP3.LUT R8, R8, 0x38, RZ, 0xc0, !PT ;  /* 0x0000003808087812 */ /* 0x000fe200078ec0ff */
[----:B-----5:R-:W-:Y:S02]  /*24aa0*/  IMAD.MOV.U32 R3, RZ, RZ, R35 ;  /* 0x000000ffff037224 */ /* 0x020fe400078e0023 */
[----:B------:R-:W-:Y:S01]  /*24ab0*/  IMAD.WIDE.U32 R2, R18, UR4, R2 ;  /* 0x0000000412027c25 */ /* 0x000fe2000f8e0002 */
[----:B------:R-:W-:-:S03]  /*24ac0*/  ULDC.64 UR4, c[0x0][0x2e0] ;  /* 0x0000b80000047ab9 */ /* 0x000fc60000000a00 */
[----:B------:R-:W-:Y:S02]  /*24ad0*/  IMAD.IADD R3, R3, 0x1, R0 ;  /* 0x0000000103037824 */ /* 0x000fe400078e0200 */
[----:B---3--:R-:W-:Y:S02]  /*24ae0*/  IMAD R0, R20, UR4, RZ ;  /* 0x0000000414007c24 */ /* 0x008fe4000f8e02ff */
[----:B------:R-:W1:Y:S01]  /*24af0*/  S2R R20, SR_TID.X ;  /* 0x0000000000147919 */ /* 0x000e620000002100 */
[----:B----4-:R-:W-:-:S04]  /*24b00*/  IMAD.WIDE.U32 R2, R21, UR4, R2 ;  /* 0x0000000415027c25 */ /* 0x010fc8000f8e0002 */
[----:B------:R-:W-:Y:S01]  /*24b10*/  IMAD R0, R21, UR5, R0 ;  /* 0x0000000515007c24 */ /* 0x000fe2000f8e0200 */
[----:B------:R-:W-:-:S03]  /*24b20*/  ULDC.64 UR4, c[0x0][0x2d0] ;  /* 0x0000b40000047ab9 */ /* 0x000fc60000000a00 */
[----:B------:R-:W-:Y:S02]  /*24b30*/  IMAD.IADD R3, R3, 0x1, R0 ;  /* 0x0000000103037824 */ /* 0x000fe400078e0200 */
[----:B------:R-:W3:Y:S01]  /*24b40*/  @P0 LDC R0, c[0x0][0x450] ;  /* 0x00011400ff000b82 */ /* 0x000ee20000000800 */
[----:B-1----:R-:W-:-:S04]  /*24b50*/  LOP3.LUT R20, R20, 0x7f, RZ, 0xc0, !PT ;  /* 0x0000007f14147812 */ /* 0x002fc800078ec0ff */
[----:B------:R-:W-:Y:S02]  /*24b60*/  SHF.R.U32.HI R21, RZ, 0x3, R20 ;  /* 0x00000003ff157819 */ /* 0x000fe40000011614 */
[----:B------:R-:W1:Y:S02]  /*24b70*/  S2R R20, SR_TID.X ;  /* 0x0000000000147919 */ /* 0x000e640000002100 */
[----:B-1----:R-:W-:-:S05]  /*24b80*/  IMAD.SHL.U32 R20, R20, 0x10, RZ ;  /* 0x0000001014147824 */ /* 0x002fca00078e00ff */
[----:B------:R-:W-:Y:S02]  /*24b90*/  LOP3.LUT R20, R21, 0x70, R20, 0xf8, !PT ;  /* 0x0000007015147812 */ /* 0x000fe400078ef814 */
[----:B------:R-:W1:Y:S02]  /*24ba0*/  S2R R21, SR_TID.X ;  /* 0x0000000000157919 */ /* 0x000e640000002100 */
[----:B------:R-:W-:Y:S02]  /*24bb0*/  IADD3 R5, R20, R28, RZ ;  /* 0x0000001c14057210 */ /* 0x000fe40007ffe0ff */
[----:B------:R-:W4:Y:S03]  /*24bc0*/  S2R R20, SR_TID.X ;  /* 0x0000000000147919 */ /* 0x000f260000002100 */
[----:B--2---:R-:W-:-:S04]  /*24bd0*/  @P0 IMAD.HI.U32 R6, R5, R6, RZ ;  /* 0x0000000605060227 */ /* 0x004fc800078e00ff */
[----:B0-----:R-:W-:Y:S01]  /*24be0*/  IMAD.MOV.U32 R4, RZ, RZ, R5 ;  /* 0x000000ffff047224 */ /* 0x001fe200078e0005 */
[----:B---3--:R-:W-:-:S05]  /*24bf0*/  @P0 SHF.R.U32.HI R4, RZ, R0, R6 ;  /* 0x00000000ff040219 */ /* 0x008fca0000011606 */
[----:B------:R-:W-:Y:S02]  /*24c00*/  IMAD.MOV R0, RZ, RZ, -R4 ;  /* 0x000000ffff007224 */ /* 0x000fe400078e0a04 */
[----:B------:R-:W-:-:S04]  /*24c10*/  IMAD.WIDE.U32 R2, R4, UR4, R2 ;  /* 0x0000000404027c25 */ /* 0x000fc8000f8e0002 */
[----:B------:R-:W-:Y:S01]  /*24c20*/  IMAD R0, R7, R0, R5 ;  /* 0x0000000007007224 */ /* 0x000fe200078e0205 */
[----:B------:R-:W-:-:S05]  /*24c30*/  SHF.R.S32.HI R5, RZ, 0x1f, R4 ;  /* 0x0000001fff057819 */ /* 0x000fca0000011404 */
[----:B------:R-:W-:Y:S02]  /*24c40*/  IMAD R5, R5, UR4, RZ ;  /* 0x0000000405057c24 */ /* 0x000fe4000f8e02ff */
[----:B-1----:R-:W-:Y:S02]  /*24c50*/  IMAD.SHL.U32 R21, R21, 0x8, RZ ;  /* 0x0000000815157824 */ /* 0x002fe400078e00ff */
[----:B------:R-:W-:Y:S01]  /*24c60*/  IMAD R5, R4, UR5, R5 ;  /* 0x0000000504057c24 */ /* 0x000fe2000f8e0205 */
[----:B------:R-:W-:Y:S01]  /*24c70*/  SHF.R.S32.HI R4, RZ, 0x1f, R0 ;  /* 0x0000001fff047819 */ /* 0x000fe20000011400 */
[----:B------:R-:W-:Y:S01]  /*24c80*/  ULDC.64 UR4, c[0x0][0x2c8] ;  /* 0x0000b20000047ab9 */ /* 0x000fe20000000a00 */
[----:B------:R-:W-:Y:S01]  /*24c90*/  LOP3.LUT R21, R21, 0x38, RZ, 0xc0, !PT ;  /* 0x0000003815157812 */ /* 0x000fe200078ec0ff */
[----:B------:R-:W-:Y:S01]  /*24ca0*/  IMAD.IADD R3, R3, 0x1, R5 ;  /* 0x0000000103037824 */ /* 0x000fe200078e0205 */
[----:B----4-:R-:W-:Y:S01]  /*24cb0*/  LOP3.LUT R20, R20, 0x7f, RZ, 0xc0, !PT ;  /* 0x0000007f14147812 */ /* 0x010fe200078ec0ff */
[----:B------:R-:W-:Y:S01]  /*24cc0*/  IMAD R4, R4, UR4, RZ ;  /* 0x0000000404047c24 */ /* 0x000fe2000f8e02ff */
[C---:B------:R-:W-:Y:S01]  /*24cd0*/  LOP3.LUT R9, R21.reuse, 0x40, RZ, 0xfc, !PT ;  /* 0x0000004015097812 */ /* 0x040fe200078efcff */
[----:B------:R-:W-:Y:S01]  /*24ce0*/  IMAD.WIDE.U32 R2, R0, UR4, R2 ;  /* 0x0000000400027c25 */ /* 0x000fe2000f8e0002 */
[----:B------:R-:W-:-:S03]  /*24cf0*/  LOP3.LUT R10, R21, 0x80, RZ, 0xfc, !PT ;  /* 0x00000080150a7812 */ /* 0x000fc600078efcff */
[----:B------:R-:W-:Y:S01]  /*24d00*/  IMAD R4, R0, UR5, R4 ;  /* 0x0000000500047c24 */ /* 0x000fe2000f8e0204 */
[----:B------:R-:W-:Y:S02]  /*24d10*/  ULDC.64 UR4, c[0x0][0x280] ;  /* 0x0000a00000047ab9 */ /* 0x000fe40000000a00 */
[----:B------:R-:W-:Y:S01]  /*24d20*/  LEA R0, P0, R2, UR4, 0x1 ;  /* 0x0000000402007c11 */ /* 0x000fe2000f8008ff */
        /* <DEDUP_REMOVED lines=12> */
[----:B------:R-:W1:Y:S03]  /*24df0*/  SHFL.IDX PT, R2, R4, RZ, 0x181f ;  /* 0x00181fff04027589 */ /* 0x000e6600000e0000 */
[C---:B------:R-:W-:Y:S01]  /*24e00*/  VIADD R5, R28.reuse, 0x10 ;  /* 0x000000101c057836 */ /* 0x040fe20000000000 */
[----:B------:R-:W-:Y:S01]  /*24e10*/  ISETP.GE.AND P1, PT, R28, R32, PT ;  /* 0x000000201c00720c */ /* 0x000fe20003f26270 */
[----:B------:R-:W-:-:S12]  /*24e20*/  SHFL.IDX PT, R14, R0, 0x7, 0x181f ;  /* 0x00f81f00000e7f89 */ /* 0x000fd800000e0000 */
[----:B0-----:R-:W-:-:S05]  /*24e30*/  @!P1 LEA R3, P4, R8, R3, 0x1 ;  /* 0x0000000308039211 */ /* 0x001fca00078808ff */
[----:B-1----:R-:W-:-:S05]  /*24e40*/  @!P1 IMAD.X R2, RZ, RZ, R2, P4 ;  /* 0x000000ffff029224 */ /* 0x002fca00020e0602 */
[----:B------:R-:W-:-:S04]  /*24e50*/  @!P1 LOP3.LUT R3, R3, R2, RZ, 0x3c, !PT ;  /* 0x0000000203039212 */ /* 0x000fc800078e3cff */
[----:B------:R-:W-:-:S04]  /*24e60*/  @!P1 LOP3.LUT R2, R3, R2, RZ, 0x3c, !PT ;  /* 0x0000000203029212 */ /* 0x000fc800078e3cff */
[----:B------:R-:W-:-:S05]  /*24e70*/  @!P1 LOP3.LUT R3, R3, R2, RZ, 0x3c, !PT ;  /* 0x0000000203039212 */ /* 0x000fca00078e3cff */
[----:B------:R-:W-:Y:S04]  /*24e80*/  @!P1 LDGSTS.E.BYPASS.LTC128B.128 [R37+0xc400], desc[UR60][R2.64], !P3 ;  /* 0x0c40000002259fae */ /* 0x000fe8000d901d7c */
[----:B------:R-:W-:Y:S04]  /*24e90*/  @!P1 LDGSTS.E.BYPASS.LTC128B.128 [R37+0x10400], desc[UR60][R2.64+0x80], !P2 ;  /* 0x1040008002259fae */ /* 0x000fe8000d101d7c */
[----:B------:R0:W-:Y:S01]  /*24ea0*/  @!P1 LDGSTS.E.BYPASS.LTC128B.128 [R37+0x14400], desc[UR60][R2.64+0x100], !P0 ;  /* 0x1440010002259fae */ /* 0x0001e2000c101d7c */
[----:B------:R-:W-:Y:S01]  /*24eb0*/  ISETP.GE.AND P1, PT, R5, R32, PT ;  /* 0x000000200500720c */ /* 0x000fe20003f26270 */
[----:B------:R-:W-:-:S02]  /*24ec0*/  VIADD R5, R28, 0x20 ;  /* 0x000000201c057836 */ /* 0x000fc40000000000 */
[----:B0-----:R-:W0:Y:S04]  /*24ed0*/  SHFL.IDX PT, R3, R0, 0x1, 0x181f ;  /* 0x00381f0000037f89 */ /* 0x001e2800000e0000 */
[----:B------:R-:W1:Y:S06]  /*24ee0*/  SHFL.IDX PT, R2, R4, 0x1, 0x181f ;  /* 0x00381f0004027f89 */ /* 0x000e6c00000e0000 */
[----:B0-----:R-:W-:-:S04]  /*24ef0*/  @!P1 LEA R3, P4, R8, R3, 0x1 ;  /* 0x0000000308039211 */ /* 0x001fc800078808ff */
[----:B-1----:R-:W-:-:S04]  /*24f00*/  @!P1 IADD3.X R2, RZ, R2, RZ, P4, !PT ;  /* 0x00000002ff029210 */ /* 0x002fc800027fe4ff */
        /* <DEDUP_REMOVED lines=18> */
[----:B------:R-:W-:Y:S02]  /*25030*/  ISETP.GE.AND P1, PT, R5, R32, PT ;  /* 0x000000200500720c */ /* 0x000fe40003f26270 */
[----:B------:R-:W-:Y:S01]  /*25040*/  IADD3 R5, R28, 0x40, RZ ;  /* 0x000000401c057810 */ /* 0x000fe20007ffe0ff */
        /* <DEDUP_REMOVED lines=34> */
[----:B------:R-:W-:-:S03]  /*25270*/  ISETP.GE.AND P1, PT, R5, R32, PT ;  /* 0x000000200500720c */ /* 0x000fc60003f26270 */
[----:B0-----:R-:W0:Y:S04]  /*25280*/  SHFL.IDX PT, R3, R0, 0x6, 0x181f ;  /* 0x00d81f0000037f89 */ /* 0x001e2800000e0000 */
[----:B------:R-:W1:Y:S04]  /*25290*/  SHFL.IDX PT, R2, R4, 0x6, 0x181f ;  /* 0x00d81f0004027f89 */ /* 0x000e6800000e0000 */
[----:B------:R-:W2:Y:S02]  /*252a0*/  SHFL.IDX PT, R4, R4, 0x7, 0x181f ;  /* 0x00f81f0004047f89 */ /* 0x000ea400000e0000 */
[----:B0-----:R-:W-:-:S04]  /*252b0*/  @!P1 LEA R3, P4, R8, R3, 0x1 ;  /* 0x0000000308039211 */ /* 0x001fc800078808ff */
[----:B-1----:R-:W-:-:S04]  /*252c0*/  @!P1 IADD3.X R2, RZ, R2, RZ, P4, !PT ;  /* 0x00000002ff029210 */ /* 0x002fc800027fe4ff */
[----:B------:R-:W-:-:S04]  /*252d0*/  @!P1 LOP3.LUT R3, R3, R2, RZ, 0x3c, !PT ;  /* 0x0000000203039212 */ /* 0x000fc800078e3cff */
[----:B------:R-:W-:-:S04]  /*252e0*/  @!P1 LOP3.LUT R2, R3, R2, RZ, 0x3c, !PT ;  /* 0x0000000203029212 */ /* 0x000fc800078e3cff */
[----:B------:R-:W-:-:S05]  /*252f0*/  @!P1 LOP3.LUT R3, R3, R2, RZ, 0x3c, !PT ;  /* 0x0000000203039212 */ /* 0x000fca00078e3cff */
[----:B------:R0:W-:Y:S04]  /*25300*/  @!P1 LDGSTS.E.BYPASS.LTC128B.128 [R37+0xf400], desc[UR60][R2.64], !P3 ;  /* 0x0f40000002259fae */ /* 0x0001e8000d901d7c */
[----:B------:R0:W-:Y:S04]  /*25310*/  @!P1 LDGSTS.E.BYPASS.LTC128B.128 [R37+0x13400], desc[UR60][R2.64+0x80], !P2 ;  /* 0x1340008002259fae */ /* 0x0001e8000d101d7c */
[----:B--2---:R0:W-:Y:S02]  /*25320*/  @!P1 LDGSTS.E.BYPASS.LTC128B.128 [R37+0x17400], desc[UR60][R2.64+0x100], !P0 ;  /* 0x1740010002259fae */ /* 0x0041e4000c101d7c */
.L_x_2103:
        /* <DEDUP_REMOVED lines=12> */
.L_x_1953:
[----:B------:R-:W-:Y:S05]  /*253f0*/  BSYNC B0 ;  /* 0x0000000000007941 */ /* 0x000fea0003800000 */
.L_x_1952:
[----:B------:R-:W-:Y:S01]  /*25400*/  NOP ;  /* 0x0000000000007918 */ /* 0x000fe20000000000 */
[----:B------:R-:W-:-:S13]  /*25410*/  PLOP3.LUT P0, PT, PT, PT, PT, 0x80, 0x0 ;  /* 0x000000000000781c */ /* 0x000fda0003f0f070 */
.L_x_1954:
        /* <DEDUP_REMOVED lines=8> */
[----:B------:R-:W-:Y:S01]  /*254a0*/  LEA.HI R0, R2, R2, RZ, 0x1 ;  /* 0x0000000202007211 */ /* 0x000fe200078f08ff */
[----:B------:R0:W-:Y:S03]  /*254b0*/  STL [R1+0x28], R2 ;  /* 0x0000280201007387 */ /* 0x0001e60000100800 */
[----:B------:R-:W-:-:S05]  /*254c0*/  LOP3.LUT R0, R0, 0xfffffffe, RZ, 0xc0, !PT ;  /* 0xfffffffe00007812 */ /* 0x000fca00078ec0ff */
[----:B------:R-:W-:-:S05]  /*254d0*/  IMAD.IADD R0, R2, 0x1, -R0 ;  /* 0x0000000102007824 */ /* 0x000fca00078e0a00 */
[----:B0-----:R-:W-:Y:S01]  /*254e0*/  SHF.L.U32 R2, R0, 0x1f, RZ ;  /* 0x0000001f00027819 */ /* 0x001fe200000006ff */
[----:B------:R-:W-:Y:S01]  /*254f0*/  NOP ;  /* 0x0000000000007918 */ /* 0x000fe20000000000 */
[----:B------:R-:W2:Y:S01]  /*25500*/  LDL.LU R3, [R1+0x24] ;  /* 0x0000240001037983 */ /* 0x000ea20000300800 */
[----:B------:R0:W-:Y:S01]  /*25510*/  SYNCS.ARRIVE.TRANS64.A1T0 RZ, [R23+URZ+0x2a800], RZ ;  /* 0x02a800ff17ff79a7 */ /* 0x0001e2000810003f */
[----:B------:R-:W-:Y:S01]  /*25520*/  BSSY B0, `(.L_x_1955) ;  /* 0x0000004000007945 */ /* 0x000fe20003800000 */
[----:B------:R-:W1:Y:S01]  /*25530*/  SYNCS.PHASECHK.TRANS64.TRYWAIT P0, [R23+URZ+0x2a820], R2 ;  /* 0x02a82002170075a7 */ /* 0x000e62000800017f */
[----:B--2---:R-:W-:Y:S02]  /*25540*/  IADD3 R0, R3, -0x2, RZ ;  /* 0xfffffffe03007810 */ /* 0x004fe40007ffe0ff */
[----:B01----:R-:W-:Y:S05]  /*25550*/  @!P0 BRA `(.L_x_1956) ;  /* 0x0000005000648947 */ /* 0x003fea0003800000 */
.L_x_2104:
[----:B------:R-:W-:Y:S05]  /*25560*/  BSYNC B0 ;  /* 0x0000000000007941 */ /* 0x000fea0003800000 */
.L_x_1955:
[----:B------:R-:W2:Y:S01]  /*25570*/  LDL R3, [R1+0x8] ;  /* 0x0000080001037983 */ /* 0x000ea20000100800 */
[----:B------:R-:W-:Y:S01]  /*25580*/  BSSY B0, `(.L_x_1957) ;  /* 0x00000fd000007945 */ /* 0x000fe20003800000 */
[----:B--2---:R-:W-:-:S13]  /*25590*/  ISETP.GE.AND P0, PT, R0, R3, PT ;  /* 0x000000030000720c */ /* 0x004fda0003f06270 */
[----:B------:R-:W-:Y:S05]  /*255a0*/  @!P0 BRA `(.L_x_1958) ;  /* 0x0000000c00e88947 */ /* 0x000fea0003800000 */
[----:B------:R-:W-:Y:S02]  /*255b0*/  IMAD.MOV.U32 R10, RZ, RZ, R27 ;  /* 0x000000ffff0a7224 */ /* 0x000fe400078e001b */
[----:B------:R-:W-:Y:S02]  /*255c0*/  IMAD.MOV.U32 R20, RZ, RZ, R29 ;  /* 0x000000ffff147224 */ /* 0x000fe400078e001d */
[----:B------:R-:W-:-:S07]  /*255d0*/  IMAD.MOV.U32 R32, RZ, RZ, R26 ;  /* 0x000000ffff207224 */ /* 0x000fce00078e001a */
.L_x_1971:
[----:B0-----:R-:W2:Y:S01]  /*255e0*/  LDL R2, [R1+0x4] ;  /* 0x0000040001027983 */ /* 0x001ea20000100800 */
[----:B------:R-:W0:Y:S03]  /*255f0*/  LDC R7, c[0x0][0x430] ;  /* 0x00010c00ff077b82 */ /* 0x000e260000000800 */
[----:B------:R-:W3:Y:S01]  /*25600*/  LDL R8, [R1+0xc] ;  /* 0x00000c0001087983 */ /* 0x000ee20000100800 */
[----:B------:R-:W1:Y:S01]  /*25610*/  S2R R3, SR_TID.X ;  /* 0x0000000000037919 */ /* 0x000e620000002100 */
[----:B------:R-:W4:Y:S01]  /*25620*/  S2R R9, SR_TID.X ;  /* 0x0000000000097919 */ /* 0x000f220000002100 */
[----:B0-----:R-:W-:-:S13]  /*25630*/  ISETP.NE.AND P0, PT, R7, 0x1, PT ;  /* 0x000000010700780c */ /* 0x001fda0003f05270 */
[----:B------:R-:W0:Y:S01]  /*25640*/  @P0 LDC R5, c[0x0][0x434] ;  /* 0x00010d00ff050b82 */ /* 0x000e220000000800 */
[----:B-1----:R-:W-:-:S04]  /*25650*/  LOP3.LUT R3, R3, 0x7f, RZ, 0xc0, !PT ;  /* 0x0000007f03037812 */ /* 0x002fc800078ec0ff */
[----:B------:R-:W-:Y:S01]  /*25660*/  SHF.R.U32.HI R3, RZ, 0x3, R3 ;  /* 0x00000003ff037819 */ /* 0x000fe20000011603 */
[----:B----4-:R-:W-:-:S05]  /*25670*/  IMAD.SHL.U32 R9, R9, 0x10, RZ ;  /* 0x0000001009097824 */ /* 0x010fca00078e00ff */
[----:B------:R-:W-:Y:S02]  /*25680*/  LOP3.LUT R9, R3, 0x70, R9, 0xf8, !PT ;  /* 0x0000007003097812 */ /* 0x000fe400078ef809 */
[----:B------:R-:W1:Y:S02]  /*25690*/  @P0 LDC R3, c[0x0][0x438] ;  /* 0x00010e00ff030b82 */ /* 0x000e640000000800 */
[----:B------:R-:W-:Y:S01]  /*256a0*/  ISETP.GT.U32.AND P2, PT, R9, 0x5f, PT ;  /* 0x0000005f0900780c */ /* 0x000fe20003f44070 */
[----:B--2---:R-:W-:-:S05]  /*256b0*/  IMAD R4, R0, 0x60, R2 ;  /* 0x0000006000047824 */ /* 0x004fca00078e0202 */
[----:B------:R-:W-:-:S05]  /*256c0*/  IADD3 R4, R9, R4, RZ ;  /* 0x0000000409047210 */ /* 0x000fca0007ffe0ff */
[----:B0-----:R-:W-:-:S04]  /*256d0*/  @P0 IMAD.HI.U32 R6, R4, R5, RZ ;  /* 0x0000000504060227 */ /* 0x001fc800078e00ff */
[----:B------:R-:W-:Y:S01]  /*256e0*/  IMAD.MOV.U32 R2, RZ, RZ, R4 ;  /* 0x000000ffff027224 */ /* 0x000fe200078e0004 */
[----:B-1----:R-:W-:-:S05]  /*256f0*/  @P0 SHF.R.U32.HI R2, RZ, R3, R6 ;  /* 0x00000003ff020219 */ /* 0x002fca0000011606 */
[----:B------:R-:W-:-:S04]  /*25700*/  IMAD.MOV R3, RZ, RZ, -R2 ;  /* 0x000000ffff037224 */ /* 0x000fc800078e0a02 */
[----:B------:R-:W-:Y:S02]  /*25710*/  IMAD R7, R7, R3, R4 ;  /* 0x0000000307077224 */ /* 0x000fe400078e0204 */
[----:B------:R-:W3:Y:S01]  /*25720*/  @!P2 LDC.64 R4, c[0x0][0x428] ;  /* 0x00010a00ff04ab82 */ /* 0x000ee20000000a00 */
[--C-:B------:R-:W-:Y:S01]  /*25730*/  @!P2 SHF.R.S32.HI R3, RZ, 0x1f, R2.reuse ;  /* 0x0000001fff03a819 */ /* 0x100fe20000011402 */
[-C--:B---3--:R-:W-:Y:S02]  /*25740*/  @!P2 IMAD R6, R8, R4.reuse, RZ ;  /* 0x000000040806a224 */ /* 0x088fe400078e02ff */
[----:B------:R-:W-:-:S04]  /*25750*/  @!P2 IMAD.WIDE.U32 R2, R34, R4, R2 ;  /* 0x000000042202a225 */ /* 0x000fc800078e0002 */
[----:B------:R-:W-:Y:S02]  /*25760*/  @!P2 IMAD R6, R34, R5, R6 ;  /* 0x000000052206a224 */ /* 0x000fe400078e0206 */
[----:B------:R-:W0:Y:S02]  /*25770*/  @!P2 LDC.64 R4, c[0x0][0x418] ;  /* 0x00010600ff04ab82 */ /* 0x000e240000000a00 */
[----:B------:R-:W-:Y:S02]  /*25780*/  @!P2 IMAD.IADD R3, R6, 0x1, R3 ;  /* 0x000000010603a824 */ /* 0x000fe400078e0203 */
        /* <DEDUP_REMOVED lines=14> */
.L_x_1959:
[----:B------:R-:W-:Y:S01]  /*25870*/  IMAD R5, R27, 0x8, R23 ;  /* 0x000000081b057824 */ /* 0x000fe200078e0217 */
[----:B------:R-:W-:Y:S01]  /*25880*/  SHF.L.U32 R0, R29, 0x1f, RZ ;  /* 0x0000001f1d007819 */ /* 0x000fe200000006ff */
[----:B------:R-:W-:Y:S03]  /*25890*/  BSSY B1, `(.L_x_1960) ;  /* 0x0000003000017945 */ /* 0x000fe60003800000 */
[----:B------:R-:W0:Y:S02]  /*258a0*/  SYNCS.PHASECHK.TRANS64.TRYWAIT P0, [R5+URZ+0x2a840], R0 ;  /* 0x02a84000050075a7 */ /* 0x000e24000800017f */
[----:B0-----:R-:W-:Y:S05]  /*258b0*/  @!P0 BRA `(.L_x_1961) ;  /* 0x0000004c00a08947 */ /* 0x001fea0003800000 */
.L_x_2105:
[----:B------:R-:W-:Y:S05]  /*258c0*/  BSYNC B1 ;  /* 0x0000000000017941 */ /* 0x000fea0003800000 */
.L_x_1960:
        /* <DEDUP_REMOVED lines=26> */
[----:B------:R-:W0:Y:S01]  /*25a70*/  S2R R11, SR_TID.X ;  /* 0x00000000000b7919 */ /* 0x000e220000002100 */
[----:B------:R-:W-:Y:S01]  /*25a80*/  IMAD R4, R4, 0x2, R23 ;  /* 0x0000000204047824 */ /* 0x000fe200078e0217 */
[----:B------:R-:W1:Y:S04]  /*25a90*/  SHFL.IDX PT, R2, R9, RZ, 0x181f ;  /* 0x00181fff09027589 */ /* 0x000e6800000e0000 */
[----:B------:R-:W2:Y:S04]  /*25aa0*/  SHFL.IDX PT, R3, R8, RZ, 0x181f ;  /* 0x00181fff08037589 */ /* 0x000ea800000e0000 */
[----:B------:R-:W-:Y:S01]  /*25ab0*/  SHFL.IDX PT, R35, R8, 0x2, 0x181f ;  /* 0x00581f0008237f89 */ /* 0x000fe200000e0000 */
[----:B0-----:R-:W-:-:S05]  /*25ac0*/  IMAD.SHL.U32 R11, R11, 0x8, RZ ;  /* 0x000000080b0b7824 */ /* 0x001fca00078e00ff */
[----:B------:R-:W-:-:S05]  /*25ad0*/  LOP3.LUT R11, R11, 0x38, RZ, 0xc0, !PT ;  /* 0x000000380b0b7812 */ /* 0x000fca00078ec0ff */
[----:B------:R-:W-:-:S05]  /*25ae0*/  IMAD.SHL.U32 R0, R11, 0x2, RZ ;  /* 0x000000020b007824 */ /* 0x000fca00078e00ff */
[----:B-1----:R-:W-:-:S05]  /*25af0*/  IADD3 R2, P0, R2, R0, RZ ;  /* 0x0000000002027210 */ /* 0x002fca0007f1e0ff */
[----:B--2---:R-:W-:-:S05]  /*25b00*/  IMAD.X R3, RZ, RZ, R3, P0 ;  /* 0x000000ffff037224 */ /* 0x004fca00000e0603 */
        /* <DEDUP_REMOVED lines=32> */
.L_x_2119:
        /* <DEDUP_REMOVED lines=10> */
.L_x_1963:
        /* <DEDUP_REMOVED lines=10> */
.L_x_1964:
[----:B------:R2:W-:Y:S01]  /*25e50*/  SYNCS.ARRIVE.TRANS64.A1T0 RZ, [R5+URZ+0x2a830], RZ ;  /* 0x02a830ff05ff79a7 */ /* 0x0005e2000810003f */
[----:B------:R-:W-:Y:S05]  /*25e60*/  @!P2 BRA `(.L_x_1965) ;  /* 0x000000000004a947 */ /* 0x000fea0003800000 */
[----:B------:R-:W-:Y:S01]  /*25e70*/  BPT.TRAP 0x1 ;  /* 0x000000040000795c */ /* 0x000fe20000300000 */
.L_x_1965:
[----:B-1----:R-:W-:Y:S01]  /*25e80*/  SHF.L.U32 R2, R20, 0x1f, RZ ;  /* 0x0000001f14027819 */ /* 0x002fe200000006ff */
[----:B------:R-:W-:Y:S01]  /*25e90*/  BSSY B1, `(.L_x_1966) ;  /* 0x0000004000017945 */ /* 0x000fe20003800000 */
[----:B--2---:R-:W-:-:S04]  /*25ea0*/  LEA R5, R10, R23, 0x3 ;  /* 0x000000170a057211 */ /* 0x004fc800078e18ff */
[----:B------:R-:W1:Y:S02]  /*25eb0*/  SYNCS.PHASECHK.TRANS64.TRYWAIT P0, [R5+URZ+0x2a860], R2 ;  /* 0x02a86002050075a7 */ /* 0x000e64000800017f */
[----:B-1----:R-:W-:Y:S05]  /*25ec0*/  @!P0 BRA `(.L_x_1967) ;  /* 0x00000050000c8947 */ /* 0x002fea0003800000 */
.L_x_2120:
[----:B------:R-:W-:Y:S05]  /*25ed0*/  BSYNC B1 ;  /* 0x0000000000017941 */ /* 0x000fea0003800000 */
.L_x_1966:
[----:B------:R-:W0:Y:S01]  /*25ee0*/  LDL R4, [R1] ;  /* 0x0000000001047983 */ /* 0x000e220000100800 */
[----:B------:R-:W2:Y:S01]  /*25ef0*/  S2R R3, SR_TID.X ;  /* 0x0000000000037919 */ /* 0x000ea20000002100 */
[----:B------:R-:W-:Y:S01]  /*25f00*/  UMOV UR4, 0xffffffff ;  /* 0xffffffff00047882 */ /* 0x000fe20000000000 */
[----:B------:R-:W-:Y:S02]  /*25f10*/  LOP3.LUT P0, RZ, R30, 0x2, RZ, 0xc0, !PT ;  /* 0x000000021eff7812 */ /* 0x000fe4000780c0ff */
[----:B--2---:R-:W-:-:S04]  /*25f20*/  LOP3.LUT R3, R3, 0x7f, RZ, 0xc0, !PT ;  /* 0x0000007f03037812 */ /* 0x004fc800078ec0ff */
[----:B------:R-:W-:Y:S01]  /*25f30*/  SHF.R.U32.HI R3, RZ, 0x3, R3 ;  /* 0x00000003ff037819 */ /* 0x000fe20000011603 */
[----:B0-----:R-:W-:Y:S02]  /*25f40*/  IMAD R8, R32, -0x60, R4 ;  /* 0xffffffa020087824 */ /* 0x001fe400078e0204 */
[----:B------:R-:W-:Y:S02]  /*25f50*/  IMAD R4, R10, 0x3000, R36 ;  /* 0x000030000a047824 */ /* 0x000fe400078e0224 */
[----:B------:R-:W-:Y:S01]  /*25f60*/  IMAD.IADD R8, R8, 0x1, -R3 ;  /* 0x0000000108087824 */ /* 0x000fe200078e0a03 */
[----:B------:R-:W-:Y:S06]  /*25f70*/  BRA.DIV UR4, `(.L_x_1968) ;  /* 0x0000004e04f47947 */ /* 0x000fec000b800000 */
[----:B-1----:R-:W0:Y:S01]  /*25f80*/  SHFL.IDX PT, R2, R17, RZ, 0x181f ;  /* 0x00181fff11027589 */ /* 0x002e2200000e0000 */
        /* <DEDUP_REMOVED lines=44> */
.L_x_2134:
[C---:B------:R-:W-:Y:S01]  /*26250*/  ISETP.LT.OR P1, PT, R8.reuse, 0x51, !P1 ;  /* 0x000000510800780c */ /* 0x040fe20004f21670 */
[----:B------:R-:W-:Y:S01]  /*26260*/  ULDC.64 UR4, c[0x0][0x328] ;  /* 0x0000ca0000047ab9 */ /* 0x000fe20000000a00 */
[----:B------:R-:W-:Y:S02]  /*26270*/  ISETP.LT.OR P0, PT, R8, 0x51, !P0 ;  /* 0x000000510800780c */ /* 0x000fe40004701670 */
[----:B-1----:R-:W-:Y:S01]  /*26280*/  IADD3 R2, P2, R2, R0, RZ ;  /* 0x0000000002027210 */ /* 0x002fe20007f5e0ff */
[----:B------:R-:W-:-:S04]  /*26290*/  IMAD R0, R21, UR4, RZ ;  /* 0x0000000415007c24 */ /* 0x000fc8000f8e02ff */
[----:B------:R-:W-:Y:S02]  /*262a0*/  IMAD.X R3, RZ, RZ, R24, P2 ;  /* 0x000000ffff037224 */ /* 0x000fe400010e0618 */
[----:B------:R-:W-:-:S03]  /*262b0*/  IMAD R9, R7, UR5, R0 ;  /* 0x0000000507097c24 */ /* 0x000fc6000f8e0200 */
        /* <DEDUP_REMOVED lines=14> */
.L_x_1969:
        /* <DEDUP_REMOVED lines=10> */
.L_x_1970:
[----:B------:R-:W2:Y:S01]  /*26440*/  LDL R0, [R1+0x8] ;  /* 0x0000080001007983 */ /* 0x000ea20000100800 */
[----:B------:R-:W-:Y:S01]  /*26450*/  ULDC.64 UR4, c[0x0][0x330] ;  /* 0x0000cc0000047ab9 */ /* 0x000fe20000000a00 */
[----:B------:R1:W-:Y:S01]  /*26460*/  SYNCS.ARRIVE.TRANS64.A1T0 RZ, [R5+URZ+0x2a850], RZ ;  /* 0x02a850ff05ff79a7 */ /* 0x0003e2000810003f */
[----:B------:R-:W-:Y:S01]  /*26470*/  IMAD.MOV.U32 R3, RZ, RZ, R7 ;  /* 0x000000ffff037224 */ /* 0x000fe200078e0007 */
[----:B------:R-:W-:Y:S01]  /*26480*/  MOV R20, R29 ;  /* 0x0000001d00147202 */ /* 0x000fe20000000f00 */
[----:B------:R-:W-:Y:S02]  /*26490*/  IMAD.MOV.U32 R10, RZ, RZ, R27 ;  /* 0x000000ffff0a7224 */ /* 0x000fe400078e001b */
        /* <DEDUP_REMOVED lines=8> */
[C---:B--2---:R-:W-:Y:S01]  /*26520*/  ISETP.GT.AND P0, PT, R26.reuse, R0, PT ;  /* 0x000000001a00720c */ /* 0x044fe20003f04270 */
[----:B------:R-:W-:-:S12]  /*26530*/  VIADD R0, R26, 0xffffffff ;  /* 0xffffffff1a007836 */ /* 0x000fd80000000000 */
[----:B------:R-:W-:Y:S05]  /*26540*/  @P0 BRA `(.L_x_1971) ;  /* 0xfffffff000240947 */ /* 0x000fea000383ffff */
.L_x_1958:
[----:B------:R-:W-:Y:S05]  /*26550*/  BSYNC B0 ;  /* 0x0000000000007941 */ /* 0x000fea0003800000 */
.L_x_1957:
[----:B0-----:R-:W0:Y:S01]  /*26560*/  S2R R2, SR_TID.X ;  /* 0x0000000000027919 */ /* 0x001e220000002100 */
[----:B------:R-:W-:Y:S01]  /*26570*/  BSSY B0, `(.L_x_1972) ;  /* 0x0000010000007945 */ /* 0x000fe20003800000 */
[----:B0-----:R-:W-:-:S04]  /*26580*/  LOP3.LUT R2, R2, 0x7f, RZ, 0xc0, !PT ;  /* 0x0000007f02027812 */ /* 0x001fc800078ec0ff */
[----:B------:R-:W-:-:S13]  /*26590*/  ISETP.NE.AND P0, PT, R2, RZ, PT ;  /* 0x000000ff0200720c */ /* 0x000fda0003f05270 */
[----:B------:R-:W-:Y:S05]  /*265a0*/  @P0 BRA `(.L_x_1973) ;  /* 0x0000000000300947 */ /* 0x000fea0003800000 */
[----:B------:R-:W0:Y:S01]  /*265b0*/  S2R R5, SR_LANEID ;  /* 0x0000000000057919 */ /* 0x000e220000000000 */
[----:B------:R-:W-:Y:S01]  /*265c0*/  VOTEU.ANY UR4, UPT, PT ;  /* 0x0000000000047886 */ /* 0x000fe200038e0100 */
[----:B------:R-:W1:Y:S01]  /*265d0*/  LDC.64 R2, c[0x0][0xc60] ;  /* 0x00031800ff027b82 */ /* 0x000e620000000a00 */
[----:B------:R-:W0:Y:S02]  /*265e0*/  FLO.U32 R0, UR4 ;  /* 0x0000000400007d00 */ /* 0x000e2400080e0000 */
[----:B0-----:R-:W-:-:S06]  /*265f0*/  ISETP.EQ.U32.AND P0, PT, R0, R5, PT ;  /* 0x000000050000720c */ /* 0x001fcc0003f02070 */
[----:B------:R-:W1:Y:S07]  /*26600*/  POPC R5, UR4 ;  /* 0x0000000400057d09 */ /* 0x000e6e0008000000 */
[----:B-1----:R-:W2:Y:S01]  /*26610*/  @P0 ATOMG.E.ADD.STRONG.GPU PT, R3, desc[UR60][R2.64], R5 ;  /* 0x00000005020309a8 */ /* 0x002ea200081ee1fc */
[----:B------:R-:W0:Y:S02]  /*26620*/  S2R R4, SR_LTMASK ;  /* 0x0000000000047919 */ /* 0x000e240000003900 */
[----:B0-----:R-:W-:-:S04]  /*26630*/  LOP3.LUT R4, R4, UR4, RZ, 0xc0, !PT ;  /* 0x0000000404047c12 */ /* 0x001fc8000f8ec0ff */
[----:B------:R-:W0:Y:S01]  /*26640*/  POPC R7, R4 ;  /* 0x0000000400077309 */ /* 0x000e220000000000 */
[----:B--2---:R-:W0:Y:S02]  /*26650*/  SHFL.IDX PT, R0, R3, R0, 0x1f ;  /* 0x00001f0003007589 */ /* 0x004e2400000e0000 */
[----:B0-----:R-:W-:-:S07]  /*26660*/  IADD3 R16, R0, UR38, R7 ;  /* 0x0000002600107c10 */ /* 0x001fce000fffe007 */
.L_x_1973:
[----:B------:R-:W-:Y:S05]  /*26670*/  BSYNC B0 ;  /* 0x0000000000007941 */ /* 0x000fea0003800000 */
.L_x_1972:
[----:B------:R-:W-:-:S13]  /*26680*/  LOP3.LUT P0, RZ, R22, 0x10, RZ, 0xc0, !PT ;  /* 0x0000001016ff7812 */ /* 0x000fda000780c0ff */
[----:B------:R-:W-:Y:S05]  /*26690*/  @!P0 BRA `(.L_x_1974) ;  /* 0x0000000000048947 */ /* 0x000fea0003800000 */
[----:B------:R-:W-:Y:S01]  /*266a0*/  BPT.TRAP 0x1 ;  /* 0x000000040000795c */ /* 0x000fe20000300000 */
.L_x_1974:
[----:B------:R-:W2:Y:S01]  /*266b0*/  LDL.LU R2, [R1] ;  /* 0x0000000001027983 */ /* 0x000ea20000300800 */
[----:B------:R-:W-:Y:S01]  /*266c0*/  IMAD R0, R27, 0x8, R23 ;  /* 0x000000081b007824 */ /* 0x000fe200078e0217 */
[----:B------:R-:W-:Y:S01]  /*266d0*/  SHF.L.U32 R3, R29, 0x1f, RZ ;  /* 0x0000001f1d037819 */ /* 0x000fe200000006ff */
[----:B------:R-:W-:Y:S03]  /*266e0*/  BSSY B0, `(.L_x_1975) ;  /* 0x0000004000007945 */ /* 0x000fe60003800000 */
[----:B------:R-:W0:Y:S01]  /*266f0*/  SYNCS.PHASECHK.TRANS64.TRYWAIT P0, [R0+URZ+0x2a860], R3 ;  /* 0x02a86003000075a7 */ /* 0x000e22000800017f */
[----:B--2---:R-:W-:Y:S01]  /*26700*/  IMAD R6, R26, -0x60, R2 ;  /* 0xffffffa01a067824 */ /* 0x004fe200078e0202 */
[----:B0-----:R-:W-:Y:S06]  /*26710*/  @!P0 BRA `(.L_x_1976) ;  /* 0x0000004c00fc8947 */ /* 0x001fec0003800000 */
.L_x_2135:
[----:B------:R-:W-:Y:S05]  /*26720*/  BSYNC B0 ;  /* 0x0000000000007941 */ /* 0x000fea0003800000 */
.L_x_1975:
        /* <DEDUP_REMOVED lines=18> */
[----:B-1----:R-:W-:-:S05]  /*26850*/  IMAD.SHL.U32 R7, R7, 0x8, RZ ;  /* 0x0000000807077824 */ /* 0x002fca00078e00ff */
[----:B------:R-:W-:-:S04]  /*26860*/  LOP3.LUT R7, R7, 0x38, RZ, 0xc0, !PT ;  /* 0x0000003807077812 */ /* 0x000fc800078ec0ff */
[----:B------:R-:W-:Y:S02]  /*26870*/  SHF.L.U32 R5, R7, 0x1, RZ ;  /* 0x0000000107057819 */ /* 0x000fe400000006ff */
[----:B------:R-:W-:Y:S02]  /*26880*/  SHFL.IDX PT, R7, R24, 0x2, 0x181f ;  /* 0x00581f0018077f89 */ /* 0x000fe400000e0000 */
        /* <DEDUP_REMOVED lines=35> */
.L_x_2149:
        /* <DEDUP_REMOVED lines=11> */
.L_x_1978:
        /* <DEDUP_REMOVED lines=10> */
.L_x_1979:
[----:B------:R-:W-:Y:S01]  /*26c10*/  VIADD R27, R27, 0x1 ;  /* 0x000000011b1b7836 */ /* 0x000fe20000000000 */
[----:B------:R1:W-:Y:S04]  /*26c20*/  SYNCS.ARRIVE.TRANS64.A1T0 RZ, [R0+URZ+0x2a850], RZ ;  /* 0x02a850ff00ff79a7 */ /* 0x0003e8000810003f */
[----:B------:R-:W-:-:S04]  /*26c30*/  ISETP.NE.AND P0, PT, R27, 0x2, PT ;  /* 0x000000021b00780c */ /* 0x000fc80003f05270 */
[----:B-1----:R-:W-:Y:S02]  /*26c40*/  SEL R0, RZ, 0x1, P0 ;  /* 0x00000001ff007807 */ /* 0x002fe40000000000 */
[----:B------:R-:W-:Y:S02]  /*26c50*/  SEL R27, R27, RZ, P0 ;  /* 0x000000ff1b1b7207 */ /* 0x000fe40000000000 */
[----:B------:R-:W-:-:S07]  /*26c60*/  LOP3.LUT R29, R29, R0, RZ, 0x3c, !PT ;  /* 0x000000001d1d7212 */ /* 0x000fce00078e3cff */
.L_x_1936:
[----:B------:R-:W-:Y:S05]  /*26c70*/  BSYNC B7 ;  /* 0x0000000000077941 */ /* 0x000fea0003800000 */
.L_x_1934:
[----:B------:R-:W-:-:S13]  /*26c80*/  LOP3.LUT P0, RZ, R22, 0x20, RZ, 0xc0, !PT ;  /* 0x0000002016ff7812 */ /* 0x000fda000780c0ff */
[----:B------:R-:W-:Y:S05]  /*26c90*/  @!P0 BRA `(.L_x_1980) ;  /* 0x0000000000248947 */ /* 0x000fea0003800000 */
[----:B------:R-:W-:Y:S05]  /*26ca0*/  WARPSYNC.ALL ;  /* 0x0000000000007948 */ /* 0x000fea0003800000 */
[----:B------:R-:W2:Y:S08]  /*26cb0*/  S2UR UR5, SR_CgaCtaId ;  /* 0x00000000000579c3 */ /* 0x000eb00000008800 */
[----:B------:R-:W-:Y:S06]  /*26cc0*/  BAR.SYNC.DEFER_BLOCKING 0x5, 0x180 ;  /* 0x0146000000007b1d */ /* 0x000fec0000010000 */
[----:B------:R-:W-:-:S02]  /*26cd0*/  UMOV UR4, 0x400 ;  /* 0x0000040000047882 */ /* 0x000fc40000000000 */
[----:B--2---:R-:W-:-:S06]  /*26ce0*/  ULEA UR4, UR5, UR4, 0x18 ;  /* 0x0000000405047291 */ /* 0x004fcc000f8ec03f */
[----:B0-----:R-:W-:-:S05]  /*26cf0*/  IMAD.U32 R23, RZ, RZ, UR4 ;  /* 0x00000004ff177e24 */ /* 0x001fca000f8e00ff */
[----:B------:R2:W3:Y:S01]  /*26d00*/  LDS.128 R16, [R23+0x2a8d0] ;  /* 0x02a8d00017107984 */ /* 0x0004e20000000c00 */
[----:B------:R-:W-:Y:S06]  /*26d10*/  BAR.ARV 0x4, 0x180 ;  /* 0x0106000000007b1d */ /* 0x000fec0000002000 */
[----:B------:R-:W-:Y:S05]  /*26d20*/  BRA `(.L_x_1981) ;  /* 0x0000000800cc7947 */ /* 0x000fea0003800000 */
.L_x_1980:
[----:B------:R-:W2:Y:S01]  /*26d30*/  S2R R8, SR_TID.X ;  /* 0x0000000000087919 */ /* 0x000ea20000002100 */
[----:B------:R-:W-:Y:S01]  /*26d40*/  UMOV UR4, 0xffffffff ;  /* 0xffffffff00047882 */ /* 0x000fe20000000000 */
[----:B--2---:R-:W-:-:S04]  /*26d50*/  LOP3.LUT R8, R8, 0x1f, RZ, 0xc0, !PT ;  /* 0x0000001f08087812 */ /* 0x004fc800078ec0ff */
[----:B------:R-:W-:Y:S01]  /*26d60*/  ISETP.NE.AND P0, PT, R8, 0x1f, PT ;  /* 0x0000001f0800780c */ /* 0x000fe20003f05270 */
[----:B------:R-:W-:-:S12]  /*26d70*/  BRA.DIV UR4, `(.L_x_1982) ;  /* 0x0000005204647947 */ /* 0x000fd8000b800000 */
[----:B------:R-:W-:Y:S01]  /*26d80*/  IADD3 R5, R19, R8, RZ ;  /* 0x0000000813057210 */ /* 0x000fe20007ffe0ff */
[----:B------:R-:W-:-:S03]  /*26d90*/  ULDC UR4, c[0x0][0xc3c] ;  /* 0x00030f0000047ab9 */ /* 0x000fc60000000800 */
[----:B------:R-:W-:-:S13]  /*26da0*/  ISETP.GE.OR P1, PT, R5, UR4, !P0 ;  /* 0x0000000405007c0c */ /* 0x000fda000c726670 */
[----:B0-----:R-:W0:Y:S02]  /*26db0*/  @!P1 LDC.64 R2, c[0x0][0xc80] ;  /* 0x00032000ff029b82 */ /* 0x001e240000000a00 */
[----:B0-----:R-:W-:-:S06]  /*26dc0*/  @!P1 IMAD.WIDE R2, R5, 0x4, R2 ;  /* 0x0000000405029825 */ /* 0x001fcc00078e0202 */
        /* <DEDUP_REMOVED lines=10> */
[----:B------:R-:W0:Y:S02]  /*26e70*/  SHFL.UP PT, R14, R5, 0x1, RZ ;  /* 0x04200000050e7989 */ /* 0x000e2400000e00ff */
        /* <DEDUP_REMOVED lines=14> */
[----:B------:R0:W2:Y:S02]  /*26f60*/  SHFL.IDX PT, R14, R2, 0x1f, 0x1f ;  /* 0x03e01f00020e7f89 */ /* 0x0000a400000e0000 */
.L_x_2159:
[----:B------:R-:W-:Y:S02]  /*26f70*/  ULDC UR4, c[0x0][0xc38] ;  /* 0x00030e0000047ab9 */ /* 0x000fe40000000800 */
[----:B------:R-:W-:-:S04]  /*26f80*/  IMAD.U32 R7, RZ, RZ, UR4 ;  /* 0x00000004ff077e24 */ /* 0x000fc8000f8e00ff */
[----:B--2---:R-:W-:-:S04]  /*26f90*/  IMAD R14, R14, R7, RZ ;  /* 0x000000070e0e7224 */ /* 0x004fc800078e02ff */
[----:B------:R-:W-:-:S05]  /*26fa0*/  IMAD.IADD R9, R4, 0x1, R14 ;  /* 0x0000000104097824 */ /* 0x000fca00078e020e */
[----:B------:R-:W-:-:S13]  /*26fb0*/  ISETP.GT.AND P6, PT, R9, R0, PT ;  /* 0x000000000900720c */ /* 0x000fda0003fc4270 */
[----:B------:R-:W-:Y:S05]  /*26fc0*/  @P6 BRA `(.L_x_1983) ;  /* 0x00000000009c6947 */ /* 0x000fea0003800000 */
.L_x_1988:
[----:B0-----:R-:W0:Y:S01]  /*26fd0*/  LDC R2, c[0x0][0xc3c] ;  /* 0x00030f00ff027b82 */ /* 0x001e220000000800 */
[----:B------:R-:W-:-:S04]  /*26fe0*/  IADD3 R19, R19, 0x1f, RZ ;  /* 0x0000001f13137810 */ /* 0x000fc80007ffe0ff */
[----:B0-----:R-:W-:-:S13]  /*26ff0*/  ISETP.GE.AND P6, PT, R19, R2, PT ;  /* 0x000000021300720c */ /* 0x001fda0003fc6270 */
[----:B------:R-:W-:Y:S05]  /*27000*/  @P6 BRA `(.L_x_1984) ;  /* 0x0000000400d06947 */ /* 0x000fea0003800000 */
[----:B------:R-:W0:Y:S01]  /*27010*/  S2R R3, SR_TID.X ;  /* 0x0000000000037919 */ /* 0x000e220000002100 */
[----:B------:R-:W-:Y:S01]  /*27020*/  BSSY B0, `(.L_x_1985) ;  /* 0x0000009000007945 */ /* 0x000fe20003800000 */
[----:B------:R-:W-:Y:S01]  /*27030*/  IMAD.MOV.U32 R5, RZ, RZ, RZ ;  /* 0x000000ffff057224 */ /* 0x000fe200078e00ff */
[----:B0-----:R-:W-:-:S05]  /*27040*/  LOP3.LUT R3, R3, 0x1f, RZ, 0xc0, !PT ;  /* 0x0000001f03037812 */ /* 0x001fca00078ec0ff */
[----:B------:R-:W-:-:S05]  /*27050*/  IMAD.IADD R7, R19, 0x1, R3 ;  /* 0x0000000113077824 */ /* 0x000fca00078e0203 */
[----:B------:R-:W-:-:S13]  /*27060*/  ISETP.GE.OR P6, PT, R7, R2, !P0 ;  /* 0x000000020700720c */ /* 0x000fda00047c6670 */
[----:B------:R-:W-:Y:S05]  /*27070*/  @P6 BRA `(.L_x_1986) ;  /* 0x00000000000c6947 */ /* 0x000fea0003800000 */
[----:B------:R-:W0:Y:S02]  /*27080*/  LDC.64 R2, c[0x0][0xc80] ;  /* 0x00032000ff027b82 */ /* 0x000e240000000a00 */
[----:B0-----:R-:W-:-:S05]  /*27090*/  IMAD.WIDE R2, R7, 0x4, R2 ;  /* 0x0000000407027825 */ /* 0x001fca00078e0202 */
[----:B------:R0:W5:Y:S02]  /*270a0*/  LDG.E R5, desc[UR60][R2.64] ;  /* 0x0000003c02057981 */ /* 0x000164000c1e1900 */
.L_x_1986:
[----:B------:R-:W-:Y:S05]  /*270b0*/  BSYNC B0 ;  /* 0x0000000000007941 */ /* 0x000fea0003800000 */
.L_x_1985:
[----:B------:R-:W-:-:S03]  /*270c0*/  UMOV UR4, 0xffffffff ;  /* 0xffffffff00047882 */ /* 0x000fc60000000000 */
[----:B------:R-:W-:Y:S05]  /*270d0*/  BRA.DIV UR4, `(.L_x_1987) ;  /* 0x0000005204b07947 */ /* 0x000fea000b800000 */
[----:B-----5:R-:W2:Y:S02]  /*270e0*/  SHFL.UP PT, R14, R5, 0x1, RZ ;  /* 0x04200000050e7989 */ /* 0x020ea400000e00ff */
[----:B--2---:R-:W-:-:S05]  /*270f0*/  SEL R14, R14, RZ, P1 ;  /* 0x000000ff0e0e7207 */ /* 0x004fca0000800000 */
        /* <DEDUP_REMOVED lines=14> */
.L_x_2167:
[----:B------:R-:W-:Y:S02]  /*271e0*/  ULDC UR4, c[0x0][0xc38] ;  /* 0x00030e0000047ab9 */ /* 0x000fe40000000800 */
[----:B------:R-:W-:-:S04]  /*271f0*/  IMAD.U32 R7, RZ, RZ, UR4 ;  /* 0x00000004ff077e24 */ /* 0x000fc8000f8e00ff */
[----:B--2---:R-:W-:-:S04]  /*27200*/  IMAD R14, R14, R7, RZ ;  /* 0x000000070e0e7224 */ /* 0x004fc800078e02ff */
[----:B------:R-:W-:-:S05]  /*27210*/  IMAD.IADD R9, R14, 0x1, R9 ;  /* 0x000000010e097824 */ /* 0x000fca00078e0209 */
[----:B------:R-:W-:-:S13]  /*27220*/  ISETP.GT.AND P6, PT, R9, R0, PT ;  /* 0x000000000900720c */ /* 0x000fda0003fc4270 */
[----:B------:R-:W-:Y:S05]  /*27230*/  @!P6 BRA `(.L_x_1988) ;  /* 0xfffffffc0064e947 */ /* 0x000fea000383ffff */
.L_x_1983:
[----:B------:R-:W-:Y:S01]  /*27240*/  IADD3 R16, -R14, R9, RZ ;  /* 0x000000090e107210 */ /* 0x000fe20007ffe1ff */
[----:B------:R-:W-:-:S04]  /*27250*/  UMOV UR4, 0xffffffff ;  /* 0xffffffff00047882 */ /* 0x000fc80000000000 */
[----:B------:R-:W-:-:S05]  /*27260*/  IMAD R3, R2, R7, R16 ;  /* 0x0000000702037224 */ /* 0x000fca00078e0210 */
[----:B------:R-:W-:Y:S01]  /*27270*/  ISETP.GT.AND P6, PT, R3, R0, PT ;  /* 0x000000000300720c */ /* 0x000fe20003fc4270 */
[----:B------:R-:W-:-:S12]  /*27280*/  BRA.DIV UR4, `(.L_x_1989) ;  /* 0x0000005604007947 */ /* 0x000fd8000b800000 */
[----:B------:R-:W-:-:S04]  /*27290*/  VOTE.ANY R3, PT, !P6 ;  /* 0x0000000000037806 */ /* 0x000fc800070e0100 */
[----:B------:R-:W2:Y:S02]  /*272a0*/  POPC R4, R3 ;  /* 0x0000000300047309 */ /* 0x000ea40000000000 */
[----:B--2---:R2:W3:Y:S02]  /*272b0*/  SHFL.IDX PT, R5, R5, R4, 0x1f ;  /* 0x00001f0405057589 */ /* 0x0044e400000e0000 */
.L_x_2171:
[----:B------:R-:W-:Y:S01]  /*272c0*/  ISETP.NE.AND P0, PT, R3, RZ, PT ;  /* 0x000000ff0300720c */ /* 0x000fe20003f05270 */
[----:B------:R-:W-:-:S12]  /*272d0*/  IMAD.MOV.U32 R14, RZ, RZ, RZ ;  /* 0x000000ffff0e7224 */ /* 0x000fd800078e00ff */
[----:B------:R-:W-:Y:S05]  /*272e0*/  @!P0 BRA `(.L_x_1990) ;  /* 0x0000000000108947 */ /* 0x000fea0003800000 */
[----:B------:R-:W-:Y:S01]  /*272f0*/  UMOV UR4, 0xffffffff ;  /* 0xffffffff00047882 */ /* 0x000fe20000000000 */
[----:B------:R-:W-:Y:S02]  /*27300*/  VIADD R12, R4, 0xffffffff ;  /* 0xffffffff040c7836 */ /* 0x000fe40000000000 */
[----:B------:R-:W-:Y:S05]  /*27310*/  BRA.DIV UR4, `(.L_x_1991) ;  /* 0x0000005604247947 */ /* 0x000fea000b800000 */
[----:B------:R4:W0:Y:S02]  /*27320*/  SHFL.IDX PT, R14, R2, R12, 0x1f ;  /* 0x00001f0c020e7589 */ /* 0x00082400000e0000 */
.L_x_1990:
[----:B0---4-:R-:W0:Y:S01]  /*27330*/  LDC.64 R2, c[0x0][0xc90] ;  /* 0x00032400ff027b82 */ /* 0x011e220000000a00 */
[----:B------:R-:W-:-:S04]  /*27340*/  IMAD.IADD R19, R4, 0x1, R19 ;  /* 0x0000000104137824 */ /* 0x000fc800078e0213 */
[----:B0-----:R-:W-:-:S05]  /*27350*/  IMAD.WIDE R2, R19, 0x4, R2 ;  /* 0x0000000413027825 */ /* 0x001fca00078e0202 */
[----:B------:R0:W2:Y:S01]  /*27360*/  LDG.E R6, desc[UR60][R2.64] ;  /* 0x0000003c02067981 */ /* 0x0000a2000c1e1900 */
[----:B------:R-:W-:Y:S02]  /*27370*/  IMAD R16, R14, R7, R16 ;  /* 0x000000070e107224 */ /* 0x000fe400078e0210 */
[----:B0-----:R-:W-:Y:S02]  /*27380*/  IMAD.MOV.U32 R2, RZ, RZ, RZ ;  /* 0x000000ffff027224 */ /* 0x001fe400078e00ff */
[----:B--23--:R-:W-:-:S05]  /*27390*/  IMAD R4, R5, R6, RZ ;  /* 0x0000000605047224 */ /* 0x00cfca00078e02ff */
[----:B------:R-:W-:-:S04]  /*273a0*/  IABS R8, R4 ;  /* 0x0000000400087213 */ /* 0x000fc80000000000 */
[----:B------:R-:W0:Y:S08]  /*273b0*/  I2F.RP R10, R8 ;  /* 0x00000008000a7306 */ /* 0x000e300000209400 */
[----:B0-----:R-:W0:Y:S02]  /*273c0*/  MUFU.RCP R10, R10 ;  /* 0x0000000a000a7308 */ /* 0x001e240000001000 */
[----:B0-----:R-:W-:-:S06]  /*273d0*/  VIADD R11, R10, 0xffffffe ;  /* 0x0ffffffe0a0b7836 */ /* 0x001fcc0000000000 */
[----:B------:R-:W0:Y:S02]  /*273e0*/  F2I.FTZ.U32.TRUNC.NTZ R3, R11 ;  /* 0x0000000b00037305 */ /* 0x000e24000021f000 */
[----:B0-----:R-:W-:-:S05]  /*273f0*/  IADD3 R9, RZ, -R3, RZ ;  /* 0x80000003ff097210 */ /* 0x001fca0007ffe0ff */
        /* <DEDUP_REMOVED lines=15> */
[----:B------:R-:W-:-:S04]  /*274f0*/  @P0 VIADD R2, R2, 0x1 ;  /* 0x0000000102020836 */ /* 0x000fc80000000000 */
[----:B------:R-:W-:Y:S01]  /*27500*/  @!P2 IMAD.MOV R2, RZ, RZ, -R2 ;  /* 0x000000ffff02a224 */ /* 0x000fe200078e0a02 */
[----:B------:R-:W-:-:S05]  /*27510*/  @!P1 LOP3.LUT R2, RZ, R4, RZ, 0x33, !PT ;  /* 0x00000004ff029212 */ /* 0x000fca00078e33ff */
[----:B------:R-:W-:Y:S01]  /*27520*/  IMAD R0, R6, R2, RZ ;  /* 0x0000000206007224 */ /* 0x000fe200078e02ff */
[----:B------:R-:W-:-:S03]  /*27530*/  IADD3 R2, -R2, RZ, RZ ;  /* 0x000000ff02027210 */ /* 0x000fc60007ffe1ff */
        /* <DEDUP_REMOVED lines=21> */
[----:B------:R-:W-:Y:S01]  /*27690*/  @!P1 IMAD.IADD R4, R4, 0x1, -R7 ;  /* 0x0000000104049824 */ /* 0x000fe200078e0a07 */
[----:B------:R-:W-:Y:S02]  /*276a0*/  @!P1 IADD3 R2, R2, 0x1, RZ ;  /* 0x0000000102029810 */ /* 0x000fe40007ffe0ff */
[----:B------:R-:W-:Y:S02]  /*276b0*/  ISETP.NE.AND P1, PT, R6, RZ, PT ;  /* 0x000000ff0600720c */ /* 0x000fe40003f25270 */
[----:B------:R-:W-:-:S13]  /*276c0*/  ISETP.GE.U32.AND P0, PT, R4, R7, PT ;  /* 0x000000070400720c */ /* 0x000fda0003f06070 */
[----:B------:R-:W-:-:S04]  /*276d0*/  @P0 VIADD R2, R2, 0x1 ;  /* 0x0000000102020836 */ /* 0x000fc80000000000 */
[----:B------:R-:W-:Y:S01]  /*276e0*/  @!P2 IMAD.MOV R2, RZ, RZ, -R2 ;  /* 0x000000ffff02a224 */ /* 0x000fe200078e0a02 */
[----:B------:R-:W-:Y:S01]  /*276f0*/  @!P1 LOP3.LUT R2, RZ, R6, RZ, 0x33, !PT ;  /* 0x00000006ff029212 */ /* 0x000fe200078e33ff */
[----:B------:R-:W-:-:S04]  /*27700*/  IMAD.MOV R6, RZ, RZ, -R6 ;  /* 0x000000ffff067224 */ /* 0x000fc800078e0a06 */
[----:B------:R-:W-:Y:S01]  /*27710*/  IMAD R18, R2, R6, R9 ;  /* 0x0000000602127224 */ /* 0x000fe200078e0209 */
[----:B------:R-:W-:-:S04]  /*27720*/  LOP3.LUT R2, RZ, R2, RZ, 0x33, !PT ;  /* 0x00000002ff027212 */ /* 0x000fc800078e33ff */
[----:B------:R-:W-:Y:S01]  /*27730*/  IADD3 R17, R5, R2, RZ ;  /* 0x0000000205117210 */ /* 0x000fe20007ffe0ff */
[----:B------:R-:W-:Y:S06]  /*27740*/  BRA `(.L_x_1992) ;  /* 0x00000000001c7947 */ /* 0x000fec0003800000 */
.L_x_1984:
[----:B------:R-:W-:Y:S01]  /*27750*/  UMOV UR4, URZ ;  /* 0x0000003f00047c82 */ /* 0x000fe20008000000 */
[----:B------:R-:W-:Y:S01]  /*27760*/  UMOV UR5, URZ ;  /* 0x0000003f00057c82 */ /* 0x000fe20008000000 */
[----:B------:R-:W-:Y:S01]  /*27770*/  ULDC UR6, c[0x0][0xc3c] ;  /* 0x00030f0000067ab9 */ /* 0x000fe20000000800 */
[----:B------:R-:W-:Y:S02]  /*27780*/  IMAD.MOV.U32 R16, RZ, RZ, R0 ;  /* 0x000000ffff107224 */ /* 0x000fe400078e0000 */
[----:B------:R-:W-:Y:S02]  /*27790*/  IMAD.U32 R17, RZ, RZ, UR4 ;  /* 0x00000004ff117e24 */ /* 0x000fe4000f8e00ff */
[----:B------:R-:W-:Y:S02]  /*277a0*/  IMAD.U32 R18, RZ, RZ, UR5 ;  /* 0x00000005ff127e24 */ /* 0x000fe4000f8e00ff */
[----:B------:R-:W-:-:S07]  /*277b0*/  IMAD.U32 R19, RZ, RZ, UR6 ;  /* 0x00000006ff137e24 */ /* 0x000fce000f8e00ff */
.L_x_1992:
[----:B------:R-:W0:Y:S01]  /*277c0*/  S2R R0, SR_TID.X ;  /* 0x0000000000007919 */ /* 0x000e220000002100 */
[----:B------:R-:W-:Y:S05]  /*277d0*/  WARPSYNC.ALL ;  /* 0x0000000000007948 */ /* 0x000fea0003800000 */
[----:B------:R-:W-:Y:S01]  /*277e0*/  BAR.SYNC.DEFER_BLOCKING 0x4, 0x180 ;  /* 0x0106000000007b1d */ /* 0x000fe20000010000 */
[----:B0-----:R-:W-:-:S04]  /*277f0*/  LOP3.LUT R0, R0, 0x1f, RZ, 0xc0, !PT ;  /* 0x0000001f00007812 */ /* 0x001fc800078ec0ff */
[----:B------:R-:W-:-:S13]  /*27800*/  ISETP.NE.AND P0, PT, R0, RZ, PT ;  /* 0x000000ff0000720c */ /* 0x000fda0003f05270 */
[----:B------:R-:W0:Y:S01]  /*27810*/  @!P0 S2R R3, SR_CgaCtaId ;  /* 0x0000000000038919 */ /* 0x000e220000008800 */
[----:B------:R-:W-:-:S04]  /*27820*/  @!P0 MOV R0, 0x400 ;  /* 0x0000040000008802 */ /* 0x000fc80000000f00 */
[----:B0-----:R-:W-:-:S05]  /*27830*/  @!P0 LEA R23, R3, R0, 0x18 ;  /* 0x0000000003178211 */ /* 0x001fca00078ec0ff */
[----:B------:R0:W-:Y:S01]  /*27840*/  @!P0 STS.128 [R23+0x2a8d0], R16 ;  /* 0x02a8d01017008388 */ /* 0x0001e20000000c00 */
[----:B------:R-:W-:Y:S06]  /*27850*/  BAR.ARV 0x5, 0x180 ;  /* 0x0146000000007b1d */ /* 0x000fec0000002000 */
.L_x_1981:
[----:B------:R-:W-:Y:S02]  /*27860*/  ULDC UR4, c[0x0][0xc3c] ;  /* 0x00030f0000047ab9 */ /* 0x000fe40000000800 */
[----:B---3--:R-:W-:-:S13]  /*27870*/  ISETP.GE.AND P0, PT, R19, UR4, PT ;  /* 0x0000000413007c0c */ /* 0x008fda000bf06270 */
[----:B------:R-:W-:Y:S05]  /*27880*/  @!P0 BRA `(.L_x_1993) ;  /* 0xffffff9c00008947 */ /* 0x000fea000383ffff */
[----:B------:R-:W-:Y:S05]  /*27890*/  BSYNC B8 ;  /* 0x0000000000087941 */ /* 0x000fea0003800000 */
.L_x_1876:
[----:B------:R-:W3:Y:S01]  /*278a0*/  LDL.LU R0, [R1+0x28] ;  /* 0x0000280001007983 */ /* 0x000ee20000300800 */
[----:B------:R-:W-:Y:S01]  /*278b0*/  BSSY B0, `(.L_x_1994) ;  /* 0x000000b000007945 */ /* 0x000fe20003800000 */
[----:B------:R-:W4:Y:S01]  /*278c0*/  S2R R5, SR_CgaCtaId ;  /* 0x0000000000057919 */ /* 0x000f220000008800 */
[----:B---3--:R-:W-:-:S04]  /*278d0*/  IADD3 R0, R0, 0x1, RZ ;  /* 0x0000000100007810 */ /* 0x008fc80007ffe0ff */
        /* <DEDUP_REMOVED lines=8> */
.L_x_2174:
[----:B------:R-:W-:Y:S05]  /*27960*/  BSYNC B0 ;  /* 0x0000000000007941 */ /* 0x000fea0003800000 */
.L_x_1994:
[----:B------:R-:W-:-:S03]  /*27970*/  UMOV UR4, 0xffffffff ;  /* 0xffffffff00047882 */ /* 0x000fc60000000000 */
[----:B------:R-:W-:Y:S05]  /*27980*/  BRA.DIV UR4, `(.L_x_1996) ;  /* 0x0000004e04c07947 */ /* 0x000fea000b800000 */
[----:B0-----:R-:W0:Y:S02]  /*27990*/  S2R R0, SR_TID.X ;  /* 0x0000000000007919 */ /* 0x001e240000002100 */
[----:B0-----:R-:W-:-:S04]  /*279a0*/  SHF.R.U32.HI R0, RZ, 0x5, R0 ;  /* 0x00000005ff007819 */ /* 0x001fc80000011600 */
[----:B------:R-:W-:-:S05]  /*279b0*/  LOP3.LUT R0, R0, 0x3, RZ, 0xc0, !PT ;  /* 0x0000000300007812 */ /* 0x000fca00078ec0ff */
[----:B------:R0:W3:Y:S02]  /*279c0*/  SHFL.IDX PT, R14, R0, RZ, 0x1f ;  /* 0x00001fff000e7589 */ /* 0x0000e400000e0000 */
.L_x_2177:
[----:B---3--:R-:W-:-:S13]  /*279d0*/  ISETP.NE.AND P0, PT, R14, RZ, PT ;  /* 0x000000ff0e00720c */ /* 0x008fda0003f05270 */
[----:B------:R-:W-:Y:S05]  /*279e0*/  @P0 BRA `(.L_x_1566) ;  /* 0x0000000000900947 */ /* 0x000fea0003800000 */
[----:B------:R-:W-:-:S03]  /*279f0*/  UMOV UR4, 0xffffffff ;  /* 0xffffffff00047882 */ /* 0x000fc60000000000 */
[----:B------:R-:W-:Y:S05]  /*27a00*/  BRA.DIV UR4, `(.L_x_1997) ;  /* 0x0000004e04d47947 */ /* 0x000fea000b800000 */
[----:B------:R-:W-:-:S13]  /*27a10*/  ELECT P6, URZ, PT ;  /* 0x00000000003f782f */ /* 0x000fda00038c0000 */
.L_x_2180:
[----:B------:R-:W-:Y:S05]  /*27a20*/  @!P6 BRA `(.L_x_1566) ;  /* 0x000000000080e947 */ /* 0x000fea0003800000 */
[----:B0-----:R-:W3:Y:S02]  /*27a30*/  LDL R0, [R1+0x40] ;  /* 0x0000400001007983 */ /* 0x001ee40000100800 */
[----:B---3--:R-:W-:-:S13]  /*27a40*/  R2UR UR4, R0 ;  /* 0x00000000000472ca */ /* 0x008fda00000e0000 */
[----:B------:R-:W-:-:S06]  /*27a50*/  ULOP3.LUT UR4, UR4, 0x2, URZ, 0xfc, !UPT ;  /* 0x0000000204047892 */ /* 0x000fcc000f8efc3f */
[----:B------:R-:W-:-:S05]  /*27a60*/  IMAD.U32 R0, RZ, RZ, UR4 ;  /* 0x00000004ff007e24 */ /* 0x000fca000f8e00ff */
[----:B------:R-:W-:-:S13]  /*27a70*/  ISETP.NE.AND P0, PT, R0, 0x3, PT ;  /* 0x000000030000780c */ /* 0x000fda0003f05270 */
[----:B------:R-:W-:Y:S05]  /*27a80*/  @!P0 BRA `(.L_x_1998) ;  /* 0x0000000000048947 */ /* 0x000fea0003800000 */
[----:B------:R-:W-:Y:S01]  /*27a90*/  BPT.TRAP 0x1 ;  /* 0x000000040000795c */ /* 0x000fe20000300000 */
.L_x_1998:
[----:B------:R-:W-:Y:S01]  /*27aa0*/  IMAD R3, R27, 0x8, R5 ;  /* 0x000000081b037824 */ /* 0x000fe200078e0205 */
[----:B------:R-:W-:Y:S01]  /*27ab0*/  SHF.L.U32 R2, R29, 0x1f, RZ ;  /* 0x0000001f1d027819 */ /* 0x000fe200000006ff */
[----:B------:R-:W-:-:S03]  /*27ac0*/  VIADD R27, R27, 0x1 ;  /* 0x000000011b1b7836 */ /* 0x000fc60000000000 */
[----:B------:R-:W0:Y:S02]  /*27ad0*/  SYNCS.PHASECHK.TRANS64.TRYWAIT P1, [R3+URZ+0x2a840], R2 ;  /* 0x02a84002030075a7 */ /* 0x000e24000802017f */
[----:B------:R-:W-:-:S04]  /*27ae0*/  ISETP.NE.AND P2, PT, R27, 0x2, PT ;  /* 0x000000021b00780c */ /* 0x000fc80003f45270 */
[----:B------:R-:W-:Y:S01]  /*27af0*/  SEL R0, RZ, 0x1, P2 ;  /* 0x00000001ff007807 */ /* 0x000fe20001000000 */
[----:B0-----:R-:W-:Y:S08]  /*27b00*/  @!P1 BRA `(.L_x_1999) ;  /* 0x0000004c00b49947 */ /* 0x001ff00003800000 */
.L_x_2181:
[----:B------:R-:W-:Y:S02]  /*27b10*/  SEL R27, R27, RZ, P2 ;  /* 0x000000ff1b1b7207 */ /* 0x000fe40001000000 */
[----:B------:R-:W-:Y:S01]  /*27b20*/  LOP3.LUT R0, R29, R0, RZ, 0x3c, !PT ;  /* 0x000000001d007212 */ /* 0x000fe200078e3cff */
[----:B------:R-:W-:Y:S06]  /*27b30*/  @!P0 BRA `(.L_x_2000) ;  /* 0x0000000000048947 */ /* 0x000fec0003800000 */
[----:B------:R-:W-:Y:S01]  /*27b40*/  BPT.TRAP 0x1 ;  /* 0x000000040000795c */ /* 0x000fe20000300000 */
.L_x_2000:
[----:B------:R-:W-:Y:S02]  /*27b50*/  LEA R27, R27, R5, 0x3 ;  /* 0x000000051b1b7211 */ /* 0x000fe400078e18ff */
[----:B------:R-:W-:-:S04]  /*27b60*/  SHF.L.U32 R0, R0, 0x1f, RZ ;  /* 0x0000001f00007819 */ /* 0x000fc800000006ff */
[----:B------:R-:W3:Y:S02]  /*27b70*/  SYNCS.PHASECHK.TRANS64.TRYWAIT P1, [R27+URZ+0x2a840], R0 ;  /* 0x02a840001b0075a7 */ /* 0x000ee4000802017f */
[----:B---3--:R-:W-:Y:S05]  /*27b80*/  @!P1 BRA `(.L_x_2001) ;  /* 0x0000004c00a89947 */ /* 0x008fea0003800000 */
.L_x_2182:
[----:B------:R-:W-:Y:S05]  /*27b90*/  @!P0 BRA `(.L_x_2002) ;  /* 0x0000000000048947 */ /* 0x000fea0003800000 */
[----:B------:R-:W-:Y:S01]  /*27ba0*/  BPT.TRAP 0x1 ;  /* 0x000000040000795c */ /* 0x000fe20000300000 */
.L_x_2002:
[----:B------:R-:W4:Y:S02]  /*27bb0*/  SYNCS.PHASECHK.TRANS64.TRYWAIT P1, [R3+URZ+0x2a860], R2 ;  /* 0x02a86002030075a7 */ /* 0x000f24000802017f */
[----:B----4-:R-:W-:Y:S05]  /*27bc0*/  @!P1 BRA `(.L_x_2003) ;  /* 0x0000004c00ac9947 */ /* 0x010fea0003800000 */
.L_x_2183:
[----:B------:R-:W-:Y:S05]  /*27bd0*/  @!P0 BRA `(.L_x_2004) ;  /* 0x0000000000048947 */ /* 0x000fea0003800000 */
[----:B------:R-:W-:Y:S01]  /*27be0*/  BPT.TRAP 0x1 ;  /* 0x000000040000795c */ /* 0x000fe20000300000 */
.L_x_2004:
[----:B------:R0:W0:Y:S02]  /*27bf0*/  SYNCS.PHASECHK.TRANS64.TRYWAIT P0, [R27+URZ+0x2a860], R0 ;  /* 0x02a860001b0075a7 */ /* 0x000024000800017f */
[----:B0-----:R-:W-:Y:S05]  /*27c00*/  @!P0 NANOSLEEP.SYNCS 0x989680 ;  /* 0x009896800000895d */ /* 0x001fea0003900000 */
[----:B------:R-:W0:Y:S02]  /*27c10*/  @!P0 SYNCS.PHASECHK.TRANS64 P0, [R27+URZ+0x2a860], R0 ;  /* 0x02a860001b0085a7 */ /* 0x000e24000800007f */
[----:B0-----:R-:W-:Y:S05]  /*27c20*/  @!P0 BRA `(.L_x_2004) ;  /* 0xfffffffc00f08947 */ /* 0x001fea000383ffff */
.L_x_1566:
[----:B------:R-:W-:Y:S05]  /*27c30*/  BSYNC B9 ;  /* 0x0000000000097941 */ /* 0x000fea0003800000 */
.L_x_1563:
[----:B------:R-:W-:Y:S05]  /*27c40*/  EXIT ;  /* 0x000000000000794d */ /* 0x000fea0003800000 */
.L_x_1592:
[----:B0-----:R0:W1:Y:S02]  /*27c50*/  SYNCS.PHASECHK.TRANS64.TRYWAIT P6, [R86+URZ+0x2a890], R87 ;  /* 0x02a89057560075a7 */ /* 0x00106400080c017f */
[----:B-1----:R-:W-:Y:S05]  /*27c60*/  @!P6 NANOSLEEP.SYNCS 0x989680 ;  /* 0x009896800000e95d */ /* 0x002fea0003900000 */
[----:B------:R-:W1:Y:S02]  /*27c70*/  @!P6 SYNCS.PHASECHK.TRANS64 P6, [R86+URZ+0x2a890], R87 ;  /* 0x02a890575600e5a7 */ /* 0x000e6400080c007f */
[----:B-1----:R-:W-:Y:S05]  /*27c80*/  @!P6 BRA `(.L_x_1592) ;  /* 0xfffffffc00f0e947 */ /* 0x002fea000383ffff */
[----:B------:R-:W-:Y:S05]  /*27c90*/  BRA `(.L_x_2005) ;  /* 0xfffffdbc00607947 */ /* 0x000fea000383ffff */
.L_x_1593:
        /* <DEDUP_REMOVED lines=8> */
.L_x_2007:
[----:B------:R-:W-:Y:S05]  /*27d20*/  BSYNC B1 ;  /* 0x0000000000017941 */ /* 0x000fea0003800000 */
.L_x_2006:
[----:B------:R-:W-:Y:S01]  /*27d30*/  IMAD.MOV.U32 R13, RZ, RZ, R116 ;  /* 0x000000ffff0d7224 */ /* 0x000fe200078e0074 */
[----:B------:R-:W-:Y:S01]  /*27d40*/  MOV R82, R14 ;  /* 0x0000000e00527202 */ /* 0x000fe20000000f00 */
[----:B------:R-:W-:Y:S02]  /*27d50*/  IMAD.MOV.U32 R12, RZ, RZ, RZ ;  /* 0x000000ffff0c7224 */ /* 0x000fe400078e00ff */
[----:B------:R-:W-:Y:S02]  /*27d60*/  IMAD.MOV.U32 R11, RZ, RZ, 0x1c1f ;  /* 0x00001c1fff0b7424 */ /* 0x000fe400078e00ff */
[----:B------:R-:W-:-:S07]  /*27d70*/  IMAD.MOV.U32 R15, RZ, RZ, -0x1 ;  /* 0xffffffffff0f7424 */ /* 0x000fce00078e00ff */
[----:B------:R-:W-:Y:S05]  /*27d80*/  WARPSYNC.COLLECTIVE R15, `(.L_x_2008) ;  /* 0x000000000f087348 */ /* 0x000fea0003c00000 */
[----:B------:R0:W1:Y:S02]  /*27d90*/  SHFL.IDX P6, R14, R13, R12, R11 ;  /* 0x0000000c0d0e7389 */ /* 0x00006400000c000b */
[----:B01----:R-:W-:Y:S01]  /*27da0*/  ENDCOLLECTIVE ;  /* 0x000000000000791b */ /* 0x003fe20003800000 */
.L_x_2008:
[----:B------:R-:W-:Y:S01]  /*27db0*/  MOV R11, R14 ;  /* 0x0000000e000b7202 */ /* 0x000fe20000000f00 */
[----:B------:R-:W-:Y:S06]  /*27dc0*/  BRA `(.L_x_2009) ;  /* 0xfffffdbc00287947 */ /* 0x000fec000383ffff */
.L_x_1618:
[----:B------:R-:W-:Y:S01]  /*27dd0*/  BSSY B1, `(.L_x_2010) ;  /* 0x0000008000017945 */ /* 0x000fe20003800000 */
[----:B0---4-:R-:W-:Y:S02]  /*27de0*/  IMAD.MOV.U32 R13, RZ, RZ, R115 ;  /* 0x000000ffff0d7224 */ /* 0x011fe400078e0073 */
[----:B------:R-:W-:Y:S02]  /*27df0*/  IMAD.MOV.U32 R12, RZ, RZ, 0x1 ;  /* 0x00000001ff0c7424 */ /* 0x000fe400078e00ff */
[----:B---3--:R-:W-:Y:S02]  /*27e00*/  IMAD.MOV.U32 R11, RZ, RZ, 0x1c1f ;  /* 0x00001c1fff0b7424 */ /* 0x008fe400078e00ff */
[----:B------:R-:W-:-:S07]  /*27e10*/  IMAD.MOV.U32 R15, RZ, RZ, -0x1 ;  /* 0xffffffffff0f7424 */ /* 0x000fce00078e00ff */
[----:B-12---:R-:W-:Y:S05]  /*27e20*/  WARPSYNC.COLLECTIVE R15, `(.L_x_2011) ;  /* 0x000000000f087348 */ /* 0x006fea0003c00000 */
[----:B------:R0:W3:Y:S02]  /*27e30*/  SHFL.IDX P6, R14, R13, R12, R11 ;  /* 0x0000000c0d0e7389 */ /* 0x0000e400000c000b */
[----:B0123--:R-:W-:Y:S01]  /*27e40*/  ENDCOLLECTIVE ;  /* 0x000000000000791b */ /* 0x00ffe20003800000 */
.L_x_2011:
[----:B------:R-:W-:Y:S05]  /*27e50*/  BSYNC B1 ;  /* 0x0000000000017941 */ /* 0x000fea0003800000 */
.L_x_2010:
[----:B------:R-:W-:Y:S01]  /*27e60*/  IMAD.MOV.U32 R13, RZ, RZ, R116 ;  /* 0x000000ffff0d7224 */ /* 0x000fe200078e0074 */
[----:B------:R-:W-:Y:S01]  /*27e70*/  MOV R115, R14 ;  /* 0x0000000e00737202 */ /* 0x000fe20000000f00 */
[----:B------:R-:W-:Y:S02]  /*27e80*/  IMAD.MOV.U32 R12, RZ, RZ, 0x1 ;  /* 0x00000001ff0c7424 */ /* 0x000fe400078e00ff */
[----:B------:R-:W-:Y:S02]  /*27e90*/  IMAD.MOV.U32 R11, RZ, RZ, 0x1c1f ;  /* 0x00001c1fff0b7424 */ /* 0x000fe400078e00ff */
[----:B------:R-:W-:-:S07]  /*27ea0*/  IMAD.MOV.U32 R15, RZ, RZ, -0x1 ;  /* 0xffffffffff0f7424 */ /* 0x000fce00078e00ff */
[----:B------:R-:W-:Y:S05]  /*27eb0*/  WARPSYNC.COLLECTIVE R15, `(.L_x_2012) ;  /* 0x000000000f087348 */ /* 0x000fea0003c00000 */
[----:B------:R0:W1:Y:S02]  /*27ec0*/  SHFL.IDX P6, R14, R13, R12, R11 ;  /* 0x0000000c0d0e7389 */ /* 0x00006400000c000b */
[----:B01----:R-:W-:Y:S01]  /*27ed0*/  ENDCOLLECTIVE ;  /* 0x000000000000791b */ /* 0x003fe20003800000 */
.L_x_2012:
[----:B------:R-:W-:Y:S01]  /*27ee0*/  MOV R116, R14 ;  /* 0x0000000e00747202 */ /* 0x000fe20000000f00 */
[----:B------:R-:W-:Y:S06]  /*27ef0*/  BRA `(.L_x_2013) ;  /* 0xfffffdd000607947 */ /* 0x000fec000383ffff */
.L_x_1648:
[----:B-1----:R1:W2:Y:S02]  /*27f00*/  SYNCS.PHASECHK.TRANS64.TRYWAIT P6, [R86+URZ+0x2a890], R87 ;  /* 0x02a89057560075a7 */ /* 0x0022a400080c017f */
[----:B--2---:R-:W-:Y:S05]  /*27f10*/  @!P6 NANOSLEEP.SYNCS 0x989680 ;  /* 0x009896800000e95d */ /* 0x004fea0003900000 */
[----:B------:R-:W2:Y:S02]  /*27f20*/  @!P6 SYNCS.PHASECHK.TRANS64 P6, [R86+URZ+0x2a890], R87 ;  /* 0x02a890575600e5a7 */ /* 0x000ea400080c007f */
[----:B--2---:R-:W-:Y:S05]  /*27f30*/  @!P6 BRA `(.L_x_1648) ;  /* 0xfffffffc00f0e947 */ /* 0x004fea000383ffff */
[----:B------:R-:W-:Y:S05]  /*27f40*/  BRA `(.L_x_2014) ;  /* 0xfffffdf000407947 */ /* 0x000fea000383ffff */
.L_x_1649:
[----:B------:R-:W-:Y:S01]  /*27f50*/  BSSY B1, `(.L_x_2015) ;  /* 0x0000008000017945 */ /* 0x000fe20003800000 */
[----:B------:R-:W-:Y:S02]  /*27f60*/  IMAD.MOV.U32 R13, RZ, RZ, R115 ;  /* 0x000000ffff0d7224 */ /* 0x000fe400078e0073 */
[----:B------:R-:W-:Y:S02]  /*27f70*/  IMAD.MOV.U32 R12, RZ, RZ, RZ ;  /* 0x000000ffff0c7224 */ /* 0x000fe400078e00ff */
[----:B------:R-:W-:Y:S02]  /*27f80*/  IMAD.MOV.U32 R11, RZ, RZ, 0x1c1f ;  /* 0x00001c1fff0b7424 */ /* 0x000fe400078e00ff */
[----:B------:R-:W-:-:S07]  /*27f90*/  IMAD.MOV.U32 R15, RZ, RZ, -0x1 ;  /* 0xffffffffff0f7424 */ /* 0x000fce00078e00ff */
[----:B-1----:R-:W-:Y:S05]  /*27fa0*/  WARPSYNC.COLLECTIVE R15, `(.L_x_2016) ;  /* 0x000000000f087348 */ /* 0x002fea0003c00000 */
[----:B------:R0:W2:Y:S02]  /*27fb0*/  SHFL.IDX P6, R14, R13, R12, R11 ;  /* 0x0000000c0d0e7389 */ /* 0x0000a400000c000b */
[----:B012---:R-:W-:Y:S01]  /*27fc0*/  ENDCOLLECTIVE ;  /* 0x000000000000791b */ /* 0x007fe20003800000 */
.L_x_2016:
[----:B------:R-:W-:Y:S05]  /*27fd0*/  BSYNC B1 ;  /* 0x0000000000017941 */ /* 0x000fea0003800000 */
.L_x_2015:
        /* <DEDUP_REMOVED lines=8> */
.L_x_2017:
[----:B------:R-:W-:Y:S01]  /*28060*/  MOV R11, R14 ;  /* 0x0000000e000b7202 */ /* 0x000fe20000000f00 */
[----:B------:R-:W-:Y:S06]  /*28070*/  BRA `(.L_x_2018) ;  /* 0xfffffdf0000c7947 */ /* 0x000fec000383ffff */
.L_x_1662:
[----:B------:R-:W-:Y:S01]  /*28080*/  BSSY B1, `(.L_x_2019) ;  /* 0x0000008000017945 */ /* 0x000fe20003800000 */
[----:B--234-:R-:W-:Y:S02]  /*28090*/  IMAD.MOV.U32 R13, RZ, RZ, R115 ;  /* 0x000000ffff0d7224 */ /* 0x01cfe400078e0073 */
[----:B------:R-:W-:Y:S02]  /*280a0*/  IMAD.MOV.U32 R12, RZ, RZ, 0x1 ;  /* 0x00000001ff0c7424 */ /* 0x000fe400078e00ff */
[----:B------:R-:W-:Y:S02]  /*280b0*/  IMAD.MOV.U32 R11, RZ, RZ, 0x1c1f ;  /* 0x00001c1fff0b7424 */ /* 0x000fe400078e00ff */
[----:B------:R-:W-:-:S07]  /*280c0*/  IMAD.MOV.U32 R15, RZ, RZ, -0x1 ;  /* 0xffffffffff0f7424 */ /* 0x000fce00078e00ff */
[----:B01----:R-:W-:Y:S05]  /*280d0*/  WARPSYNC.COLLECTIVE R15, `(.L_x_2020) ;  /* 0x000000000f087348 */ /* 0x003fea0003c00000 */
[----:B------:R2:W3:Y:S02]  /*280e0*/  SHFL.IDX P6, R14, R13, R12, R11 ;  /* 0x0000000c0d0e7389 */ /* 0x0004e400000c000b */
[----:B0123--:R-:W-:Y:S01]  /*280f0*/  ENDCOLLECTIVE ;  /* 0x000000000000791b */ /* 0x00ffe20003800000 */
.L_x_2020:
[----:B------:R-:W-:Y:S05]  /*28100*/  BSYNC B1 ;  /* 0x0000000000017941 */ /* 0x000fea0003800000 */
.L_x_2019:
        /* <DEDUP_REMOVED lines=8> */
.L_x_2021:
[----:B------:R-:W-:Y:S01]  /*28190*/  MOV R116, R14 ;  /* 0x0000000e00747202 */ /* 0x000fe20000000f00 */
[----:B------:R-:W-:Y:S06]  /*281a0*/  BRA `(.L_x_2022) ;  /* 0xfffffe04007c7947 */ /* 0x000fec000383ffff */
.L_x_1675:
[----:B0-----:R0:W1:Y:S02]  /*281b0*/  SYNCS.PHASECHK.TRANS64.TRYWAIT P4, [R86+URZ+0x2a890], R87 ;  /* 0x02a89057560075a7 */ /* 0x001064000808017f */
[----:B-1----:R-:W-:Y:S05]  /*281c0*/  @!P4 NANOSLEEP.SYNCS 0x989680 ;  /* 0x009896800000c95d */ /* 0x002fea0003900000 */
[----:B------:R-:W1:Y:S02]  /*281d0*/  @!P4 SYNCS.PHASECHK.TRANS64 P4, [R86+URZ+0x2a890], R87 ;  /* 0x02a890575600c5a7 */ /* 0x000e64000808007f */
[----:B-1----:R-:W-:Y:S05]  /*281e0*/  @!P4 BRA `(.L_x_1675) ;  /* 0xfffffffc00f0c947 */ /* 0x002fea000383ffff */
[----:B------:R-:W-:Y:S05]  /*281f0*/  BRA `(.L_x_2023) ;  /* 0xfffffe1c001c7947 */ /* 0x000fea000383ffff */
.L_x_1676:
        /* <DEDUP_REMOVED lines=8> */
.L_x_2025:
[----:B------:R-:W-:Y:S05]  /*28280*/  BSYNC B1 ;  /* 0x0000000000017941 */ /* 0x000fea0003800000 */
.L_x_2024:
        /* <DEDUP_REMOVED lines=8> */
.L_x_2026:
[----:B------:R-:W-:Y:S01]  /*28310*/  MOV R37, R14 ;  /* 0x0000000e00257202 */ /* 0x000fe20000000f00 */
[----:B------:R-:W-:Y:S06]  /*28320*/  BRA `(.L_x_2027) ;  /* 0xfffffe1c00407947 */ /* 0x000fec000383ffff */
.L_x_1679:
[----:B------:R-:W-:Y:S01]  /*28330*/  BSSY B1, `(.L_x_2028) ;  /* 0x0000008000017945 */ /* 0x000fe20003800000 */
[----:B----4-:R-:W-:Y:S02]  /*28340*/  IMAD.MOV.U32 R13, RZ, RZ, R39 ;  /* 0x000000ffff0d7224 */ /* 0x010fe400078e0027 */
[----:B------:R-:W-:Y:S02]  /*28350*/  IMAD.MOV.U32 R12, RZ, RZ, 0x1 ;  /* 0x00000001ff0c7424 */ /* 0x000fe400078e00ff */
[----:B------:R-:W-:Y:S02]  /*28360*/  IMAD.MOV.U32 R11, RZ, RZ, 0x1c1f ;  /* 0x00001c1fff0b7424 */ /* 0x000fe400078e00ff */
[----:B------:R-:W-:-:S07]  /*28370*/  IMAD.MOV.U32 R15, RZ, RZ, -0x1 ;  /* 0xffffffffff0f7424 */ /* 0x000fce00078e00ff */
[----:B0123--:R-:W-:Y:S05]  /*28380*/  WARPSYNC.COLLECTIVE R15, `(.L_x_2029) ;  /* 0x000000000f087348 */ /* 0x00ffea0003c00000 */
[----:B------:R4:W0:Y:S02]  /*28390*/  SHFL.IDX P6, R14, R13, R12, R11 ;  /* 0x0000000c0d0e7389 */ /* 0x00082400000c000b */
[----:B01234-:R-:W-:Y:S01]  /*283a0*/  ENDCOLLECTIVE ;  /* 0x000000000000791b */ /* 0x01ffe20003800000 */
.L_x_2029:
[----:B------:R-:W-:Y:S05]  /*283b0*/  BSYNC B1 ;  /* 0x0000000000017941 */ /* 0x000fea0003800000 */
.L_x_2028:
        /* <DEDUP_REMOVED lines=8> */
.L_x_2030:
[----:B------:R-:W-:Y:S01]  /*28440*/  MOV R37, R14 ;  /* 0x0000000e00257202 */ /* 0x000fe20000000f00 */
[----:B------:R-:W-:Y:S06]  /*28450*/  BRA `(.L_x_2031) ;  /* 0xfffffe1c009c7947 */ /* 0x000fec000383ffff */
.L_x_1683:
[----:B---3--:R3:W0:Y:S02]  /*28460*/  SYNCS.PHASECHK.TRANS64.TRYWAIT P0, [R86+URZ+0x2a8b0], R87 ;  /* 0x02a8b057560075a7 */ /* 0x008624000800017f */
[----:B0-----:R-:W-:Y:S05]  /*28470*/  @!P0 NANOSLEEP.SYNCS 0x989680 ;  /* 0x009896800000895d */ /* 0x001fea0003900000 */
[----:B------:R-:W0:Y:S02]  /*28480*/  @!P0 SYNCS.PHASECHK.TRANS64 P0, [R86+URZ+0x2a8b0], R87 ;  /* 0x02a8b057560085a7 */ /* 0x000e24000800007f */
[----:B0-----:R-:W-:Y:S05]  /*28490*/  @!P0 BRA `(.L_x_1683) ;  /* 0xfffffffc00f08947 */ /* 0x001fea000383ffff */
[----:B------:R-:W-:Y:S05]  /*284a0*/  BRA `(.L_x_2032) ;  /* 0xfffffe2000747947 */ /* 0x000fea000383ffff */
.L_x_1709:
        /* <DEDUP_REMOVED lines=8> */
.L_x_2034:
[----:B------:R-:W-:Y:S05]  /*28530*/  BSYNC B1 ;  /* 0x0000000000017941 */ /* 0x000fea0003800000 */
.L_x_2033:
        /* <DEDUP_REMOVED lines=8> */
.L_x_2035:
[----:B------:R-:W-:Y:S01]  /*285c0*/  IMAD.MOV.U32 R13, RZ, RZ, R8 ;  /* 0x000000ffff0d7224 */ /* 0x000fe200078e0008 */
[----:B------:R-:W-:-:S07]  /*285d0*/  MOV R0, R14 ;  /* 0x0000000e00007202 */ /* 0x000fce0000000f00 */
[----:B------:R-:W-:Y:S05]  /*285e0*/  WARPSYNC.COLLECTIVE R15, `(.L_x_2036) ;  /* 0x000000000f087348 */ /* 0x000fea0003c00000 */
[----:B------:R0:W1:Y:S02]  /*285f0*/  SHFL.IDX P6, R14, R13, R12, R11 ;  /* 0x0000000c0d0e7389 */ /* 0x00006400000c000b */
[----:B01----:R-:W-:Y:S01]  /*28600*/  ENDCOLLECTIVE ;  /* 0x000000000000791b */ /* 0x003fe20003800000 */
.L_x_2036:
[----:B------:R-:W-:Y:S02]  /*28610*/  IMAD.MOV.U32 R13, RZ, RZ, R4 ;  /* 0x000000ffff0d7224 */ /* 0x000fe400078e0004 */
[----:B------:R-:W-:-:S07]  /*28620*/  IMAD.MOV.U32 R5, RZ, RZ, R14 ;  /* 0x000000ffff057224 */ /* 0x000fce00078e000e */
[----:B------:R-:W-:Y:S05]  /*28630*/  WARPSYNC.COLLECTIVE R15, `(.L_x_2037) ;  /* 0x000000000f087348 */ /* 0x000fea0003c00000 */
[----:B------:R0:W1:Y:S02]  /*28640*/  SHFL.IDX P6, R14, R13, R12, R11 ;  /* 0x0000000c0d0e7389 */ /* 0x00006400000c000b */
[----:B01----:R-:W-:Y:S01]  /*28650*/  ENDCOLLECTIVE ;  /* 0x000000000000791b */ /* 0x003fe20003800000 */
.L_x_2037:
[----:B------:R-:W-:Y:S05]  /*28660*/  BRA `(.L_x_2038) ;  /* 0xfffffe3400087947 */ /* 0x000fea000383ffff */
.L_x_1712:
[----:B------:R-:W-:Y:S01]  /*28670*/  BSSY B1, `(.L_x_2039) ;  /* 0x0000008000017945 */ /* 0x000fe20003800000 */
[----:B------:R-:W-:Y:S01]  /*28680*/  IMAD.MOV.U32 R13, RZ, RZ, R7 ;  /* 0x000000ffff0d7224 */ /* 0x000fe200078e0007 */
[----:B------:R-:W-:Y:S01]  /*28690*/  MOV R12, 0x1 ;  /* 0x00000001000c7802 */ /* 0x000fe20000000f00 */
[----:B------:R-:W-:Y:S02]  /*286a0*/  IMAD.MOV.U32 R11, RZ, RZ, 0x1c1f ;  /* 0x00001c1fff0b7424 */ /* 0x000fe400078e00ff */
[----:B------:R-:W-:-:S07]  /*286b0*/  IMAD.MOV.U32 R15, RZ, RZ, -0x1 ;  /* 0xffffffffff0f7424 */ /* 0x000fce00078e00ff */
[----:B0---4-:R-:W-:Y:S05]  /*286c0*/  WARPSYNC.COLLECTIVE R15, `(.L_x_2040) ;  /* 0x000000000f087348 */ /* 0x011fea0003c00000 */
[----:B----4-:R1:W2:Y:S02]  /*286d0*/  SHFL.IDX P6, R14, R13, R12, R11 ;  /* 0x0000000c0d0e7389 */ /* 0x0102a400000c000b */
[----:B012---:R-:W-:Y:S01]  /*286e0*/  ENDCOLLECTIVE ;  /* 0x000000000000791b */ /* 0x007fe20003800000 */
.L_x_2040:
[----:B------:R-:W-:Y:S05]  /*286f0*/  BSYNC B1 ;  /* 0x0000000000017941 */ /* 0x000fea0003800000 */
.L_x_2039:
[----:B------:R-:W-:Y:S01]  /*28700*/  IMAD.MOV.U32 R13, RZ, RZ, R6 ;  /* 0x000000ffff0d7224 */ /* 0x000fe200078e0006 */
[----:B------:R-:W-:Y:S01]  /*28710*/  MOV R12, 0x1 ;  /* 0x00000001000c7802 */ /* 0x000fe20000000f00 */
[----:B------:R-:W-:Y:S02]  /*28720*/  IMAD.MOV.U32 R11, RZ, RZ, 0x1c1f ;  /* 0x00001c1fff0b7424 */ /* 0x000fe400078e00ff */
[----:B------:R-:W-:Y:S02]  /*28730*/  IMAD.MOV.U32 R15, RZ, RZ, -0x1 ;  /* 0xffffffffff0f7424 */ /* 0x000fe400078e00ff */
[----:B------:R-:W-:-:S07]  /*28740*/  IMAD.MOV.U32 R3, RZ, RZ, R14 ;  /* 0x000000ffff037224 */ /* 0x000fce00078e000e */
[----:B------:R-:W-:Y:S05]  /*28750*/  WARPSYNC.COLLECTIVE R15, `(.L_x_2041) ;  /* 0x000000000f087348 */ /* 0x000fea0003c00000 */
[----:B------:R0:W1:Y:S02]  /*28760*/  SHFL.IDX P6, R14, R13, R12, R11 ;  /* 0x0000000c0d0e7389 */ /* 0x00006400000c000b */
[----:B01----:R-:W-:Y:S01]  /*28770*/  ENDCOLLECTIVE ;  /* 0x000000000000791b */ /* 0x003fe20003800000 */
.L_x_2041:
[----:B------:R-:W-:Y:S02]  /*28780*/  IMAD.MOV.U32 R13, RZ, RZ, R8 ;  /* 0x000000ffff0d7224 */ /* 0x000fe400078e0008 */
[----:B------:R-:W-:-:S07]  /*28790*/  IMAD.MOV.U32 R0, RZ, RZ, R14 ;  /* 0x000000ffff007224 */ /* 0x000fce00078e000e */
[----:B------:R-:W-:Y:S05]  /*287a0*/  WARPSYNC.COLLECTIVE R15, `(.L_x_2042) ;  /* 0x000000000f087348 */ /* 0x000fea0003c00000 */
[----:B------:R0:W1:Y:S02]  /*287b0*/  SHFL.IDX P6, R14, R13, R12, R11 ;  /* 0x0000000c0d0e7389 */ /* 0x00006400000c000b */
[----:B01----:R-:W-:Y:S01]  /*287c0*/  ENDCOLLECTIVE ;  /* 0x000000000000791b */ /* 0x003fe20003800000 */
.L_x_2042:
[----:B------:R-:W-:Y:S01]  /*287d0*/  IMAD.MOV.U32 R13, RZ, RZ, R4 ;  /* 0x000000ffff0d7224 */ /* 0x000fe200078e0004 */
[----:B------:R-:W-:-:S07]  /*287e0*/  MOV R5, R14 ;  /* 0x0000000e00057202 */ /* 0x000fce0000000f00 */
[----:B------:R-:W-:Y:S05]  /*287f0*/  WARPSYNC.COLLECTIVE R15, `(.L_x_2043) ;  /* 0x000000000f087348 */ /* 0x000fea0003c00000 */
[----:B------:R0:W1:Y:S02]  /*28800*/  SHFL.IDX P6, R14, R13, R12, R11 ;  /* 0x0000000c0d0e7389 */ /* 0x00006400000c000b */
[----:B01----:R-:W-:Y:S01]  /*28810*/  ENDCOLLECTIVE ;  /* 0x000000000000791b */ /* 0x003fe20003800000 */
.L_x_2043:
[----:B------:R-:W-:Y:S01]  /*28820*/  IMAD.MOV.U32 R4, RZ, RZ, R14 ;  /* 0x000000ffff047224 */ /* 0x000fe200078e000e */
[----:B------:R-:W-:Y:S06]  /*28830*/  BRA `(.L_x_2044) ;  /* 0xfffffe3800947947 */ /* 0x000fec000383ffff */
.L_x_1716:
[----:B0-----:R0:W1:Y:S02]  /*28840*/  SYNCS.PHASECHK.TRANS64.TRYWAIT P0, [R18+URZ+0x2a800], R5 ;  /* 0x02a80005120075a7 */ /* 0x001064000800017f */
[----:B-1----:R-:W-:Y:S05]  /*28850*/  @!P0 NANOSLEEP.SYNCS 0x989680 ;  /* 0x009896800000895d */ /* 0x002fea0003900000 */
[----:B------:R-:W1:Y:S02]  /*28860*/  @!P0 SYNCS.PHASECHK.TRANS64 P0, [R18+URZ+0x2a800], R5 ;  /* 0x02a80005120085a7 */ /* 0x000e64000800007f */
[----:B-1----:R-:W-:Y:S05]  /*28870*/  @!P0 BRA `(.L_x_1716) ;  /* 0xfffffffc00f08947 */ /* 0x002fea000383ffff */
[----:B------:R-:W-:Y:S05]  /*28880*/  BRA `(.L_x_2045) ;  /* 0xfffffe4000a47947 */ /* 0x000fea000383ffff */
.L_x_1740:
        /* <DEDUP_REMOVED lines=8> */
.L_x_2047:
[----:B------:R-:W-:Y:S05]  /*28910*/  BSYNC B1 ;  /* 0x0000000000017941 */ /* 0x000fea0003800000 */
.L_x_2046:
[----:B------:R-:W-:Y:S01]  /*28920*/  IMAD.MOV.U32 R13, RZ, RZ, R6 ;  /* 0x000000ffff0d7224 */ /* 0x000fe200078e0006 */
[----:B------:R-:W-:Y:S01]  /*28930*/  MOV R11, 0x1c1f ;  /* 0x00001c1f000b7802 */ /* 0x000fe20000000f00 */
[----:B------:R-:W-:Y:S02]  /*28940*/  IMAD.MOV.U32 R12, RZ, RZ, RZ ;  /* 0x000000ffff0c7224 */ /* 0x000fe400078e00ff */
[----:B------:R-:W-:Y:S02]  /*28950*/  IMAD.MOV.U32 R15, RZ, RZ, -0x1 ;  /* 0xffffffffff0f7424 */ /* 0x000fe400078e00ff */
[----:B------:R-:W-:-:S07]  /*28960*/  IMAD.MOV.U32 R3, RZ, RZ, R14 ;  /* 0x000000ffff037224 */ /* 0x000fce00078e000e */
[----:B------:R-:W-:Y:S05]  /*28970*/  WARPSYNC.COLLECTIVE R15, `(.L_x_2048) ;  /* 0x000000000f087348 */ /* 0x000fea0003c00000 */
[----:B------:R0:W1:Y:S02]  /*28980*/  SHFL.IDX P6, R14, R13, R12, R11 ;  /* 0x0000000c0d0e7389 */ /* 0x00006400000c000b */
[----:B01----:R-:W-:Y:S01]  /*28990*/  ENDCOLLECTIVE ;  /* 0x000000000000791b */ /* 0x003fe20003800000 */
.L_x_2048:
[----:B------:R-:W-:Y:S02]  /*289a0*/  IMAD.MOV.U32 R13, RZ, RZ, R21 ;  /* 0x000000ffff0d7224 */ /* 0x000fe400078e0015 */
[----:B------:R-:W-:-:S07]  /*289b0*/  IMAD.MOV.U32 R0, RZ, RZ, R14 ;  /* 0x000000ffff007224 */ /* 0x000fce00078e000e */
[----:B------:R-:W-:Y:S05]  /*289c0*/  WARPSYNC.COLLECTIVE R15, `(.L_x_2049) ;  /* 0x000000000f087348 */ /* 0x000fea0003c00000 */
[----:B------:R0:W1:Y:S02]  /*289d0*/  SHFL.IDX P6, R14, R13, R12, R11 ;  /* 0x0000000c0d0e7389 */ /* 0x00006400000c000b */
[----:B01----:R-:W-:Y:S01]  /*289e0*/  ENDCOLLECTIVE ;  /* 0x000000000000791b */ /* 0x003fe20003800000 */
.L_x_2049:
[----:B------:R-:W-:Y:S01]  /*289f0*/  MOV R13, R20 ;  /* 0x00000014000d7202 */ /* 0x000fe20000000f00 */
[----:B------:R-:W-:-:S07]  /*28a00*/  IMAD.MOV.U32 R5, RZ, RZ, R14 ;  /* 0x000000ffff057224 */ /* 0x000fce00078e000e */
[----:B------:R-:W-:Y:S05]  /*28a10*/  WARPSYNC.COLLECTIVE R15, `(.L_x_2050) ;  /* 0x000000000f087348 */ /* 0x000fea0003c00000 */
[----:B------:R0:W1:Y:S02]  /*28a20*/  SHFL.IDX P6, R14, R13, R12, R11 ;  /* 0x0000000c0d0e7389 */ /* 0x00006400000c000b */
[----:B01----:R-:W-:Y:S01]  /*28a30*/  ENDCOLLECTIVE ;  /* 0x000000000000791b */ /* 0x003fe20003800000 */
.L_x_2050:
[----:B------:R-:W-:Y:S05]  /*28a40*/  BRA `(.L_x_2051) ;  /* 0xfffffe6400747947 */ /* 0x000fea000383ffff */
.L_x_1743:
[----:B------:R-:W-:Y:S01]  /*28a50*/  BSSY B1, `(.L_x_2052) ;  /* 0x0000008000017945 */ /* 0x000fe20003800000 */
[----:B------:R-:W-:Y:S02]  /*28a60*/  IMAD.MOV.U32 R13, RZ, RZ, R7 ;  /* 0x000000ffff0d7224 */ /* 0x000fe400078e0007 */
[----:B------:R-:W-:Y:S02]  /*28a70*/  IMAD.MOV.U32 R12, RZ, RZ, 0x1 ;  /* 0x00000001ff0c7424 */ /* 0x000fe400078e00ff */
[----:B------:R-:W-:Y:S02]  /*28a80*/  IMAD.MOV.U32 R11, RZ, RZ, 0x1c1f ;  /* 0x00001c1fff0b7424 */ /* 0x000fe400078e00ff */
[----:B------:R-:W-:-:S07]  /*28a90*/  IMAD.MOV.U32 R15, RZ, RZ, -0x1 ;  /* 0xffffffffff0f7424 */ /* 0x000fce00078e00ff */
[----:B0---4-:R-:W-:Y:S05]  /*28aa0*/  WARPSYNC.COLLECTIVE R15, `(.L_x_2053) ;  /* 0x000000000f087348 */ /* 0x011fea0003c00000 */
[----:B----4-:R1:W2:Y:S02]  /*28ab0*/  SHFL.IDX P6, R14, R13, R12, R11 ;  /* 0x0000000c0d0e7389 */ /* 0x0102a400000c000b */
[----:B012---:R-:W-:Y:S01]  /*28ac0*/  ENDCOLLECTIVE ;  /* 0x000000000000791b */ /* 0x007fe20003800000 */
.L_x_2053:
[----:B------:R-:W-:Y:S05]  /*28ad0*/  BSYNC B1 ;  /* 0x0000000000017941 */ /* 0x000fea0003800000 */
.L_x_2052:
        /* <DEDUP_REMOVED lines=8> */
.L_x_2054:
[----:B------:R-:W-:Y:S01]  /*28b60*/  IMAD.MOV.U32 R13, RZ, RZ, R21 ;  /* 0x000000ffff0d7224 */ /* 0x000fe200078e0015 */
[----:B------:R-:W-:-:S07]  /*28b70*/  MOV R0, R14 ;  /* 0x0000000e00007202 */ /* 0x000fce0000000f00 */
[----:B------:R-:W-:Y:S05]  /*28b80*/  WARPSYNC.COLLECTIVE R15, `(.L_x_2055) ;  /* 0x000000000f087348 */ /* 0x000fea0003c00000 */
[----:B------:R0:W1:Y:S02]  /*28b90*/  SHFL.IDX P6, R14, R13, R12, R11 ;  /* 0x0000000c0d0e7389 */ /* 0x00006400000c000b */
[----:B01----:R-:W-:Y:S01]  /*28ba0*/  ENDCOLLECTIVE ;  /* 0x000000000000791b */ /* 0x003fe20003800000 */
.L_x_2055:
[----:B------:R-:W-:Y:S02]  /*28bb0*/  IMAD.MOV.U32 R13, RZ, RZ, R20 ;  /* 0x000000ffff0d7224 */ /* 0x000fe400078e0014 */
[----:B------:R-:W-:-:S07]  /*28bc0*/  IMAD.MOV.U32 R21, RZ, RZ, R14 ;  /* 0x000000ffff157224 */ /* 0x000fce00078e000e */
[----:B------:R-:W-:Y:S05]  /*28bd0*/  WARPSYNC.COLLECTIVE R15, `(.L_x_2056) ;  /* 0x000000000f087348 */ /* 0x000fea0003c00000 */
[----:B------:R0:W1:Y:S02]  /*28be0*/  SHFL.IDX P6, R14, R13, R12, R11 ;  /* 0x0000000c0d0e7389 */ /* 0x00006400000c000b */
[----:B01----:R-:W-:Y:S01]  /*28bf0*/  ENDCOLLECTIVE ;  /* 0x000000000000791b */ /* 0x003fe20003800000 */
.L_x_2056:
[----:B------:R-:W-:Y:S01]  /*28c00*/  IMAD.MOV.U32 R20, RZ, RZ, R14 ;  /* 0x000000ffff147224 */ /* 0x000fe200078e000e */
[----:B------:R-:W-:Y:S06]  /*28c10*/  BRA `(.L_x_2057) ;  /* 0xfffffe6800987947 */ /* 0x000fec000383ffff */
.L_x_1747:
[----:B0-----:R0:W1:Y:S02]  /*28c20*/  SYNCS.PHASECHK.TRANS64.TRYWAIT P0, [R18+URZ+0x2a800], R21 ;  /* 0x02a80015120075a7 */ /* 0x001064000800017f */
[----:B-1----:R-:W-:Y:S05]  /*28c30*/  @!P0 NANOSLEEP.SYNCS 0x989680 ;  /* 0x009896800000895d */ /* 0x002fea0003900000 */
[----:B------:R-:W1:Y:S02]  /*28c40*/  @!P0 SYNCS.PHASECHK.TRANS64 P0, [R18+URZ+0x2a800], R21 ;  /* 0x02a80015120085a7 */ /* 0x000e64000800007f */
[----:B-1----:R-:W-:Y:S05]  /*28c50*/  @!P0 BRA `(.L_x_1747) ;  /* 0xfffffffc00f08947 */ /* 0x002fea000383ffff */
[----:B------:R-:W-:Y:S05]  /*28c60*/  BRA `(.L_x_2058) ;  /* 0xfffffe7000107947 */ /* 0x000fea000383ffff */
.L_x_1761:
[----:B-1----:R1:W3:Y:S02]  /*28c70*/  SYNCS.PHASECHK.TRANS64.TRYWAIT P1, [R9+URZ+0x2a830], R0 ;  /* 0x02a83000090075a7 */ /* 0x0022e4000802017f */
[----:B---3--:R-:W-:Y:S05]  /*28c80*/  @!P1 NANOSLEEP.SYNCS 0x989680 ;  /* 0x009896800000995d */ /* 0x008fea0003900000 */
[----:B------:R-:W3:Y:S02]  /*28c90*/  @!P1 SYNCS.PHASECHK.TRANS64 P1, [R9+URZ+0x2a830], R0 ;  /* 0x02a83000090095a7 */ /* 0x000ee4000802007f */
[----:B---3--:R-:W-:Y:S05]  /*28ca0*/  @!P1 BRA `(.L_x_1761) ;  /* 0xfffffffc00f09947 */ /* 0x008fea000383ffff */
[----:B------:R-:W-:Y:S05]  /*28cb0*/  BRA `(.L_x_1760) ;  /* 0xfffffe9400ac7947 */ /* 0x000fea000383ffff */
.L_x_1782:
[----:B-1----:R1:W2:Y:S02]  /*28cc0*/  SYNCS.PHASECHK.TRANS64.TRYWAIT P1, [R5+URZ+0x2a830], R14 ;  /* 0x02a8300e050075a7 */ /* 0x0022a4000802017f */
[----:B--2---:R-:W-:Y:S05]  /*28cd0*/  @!P1 NANOSLEEP.SYNCS 0x989680 ;  /* 0x009896800000995d */ /* 0x004fea0003900000 */
[----:B------:R-:W2:Y:S02]  /*28ce0*/  @!P1 SYNCS.PHASECHK.TRANS64 P1, [R5+URZ+0x2a830], R14 ;  /* 0x02a8300e050095a7 */ /* 0x000ea4000802007f */
[----:B--2---:R-:W-:Y:S05]  /*28cf0*/  @!P1 BRA `(.L_x_1782) ;  /* 0xfffffffc00f09947 */ /* 0x004fea000383ffff */
[----:B------:R-:W-:Y:S05]  /*28d00*/  BRA `(.L_x_1781) ;  /* 0xfffffec400587947 */ /* 0x000fea000383ffff */
.L_x_1787:
[----:B-1----:R1:W2:Y:S02]  /*28d10*/  SYNCS.PHASECHK.TRANS64.TRYWAIT P1, [R14+URZ+0x2a850], R2 ;  /* 0x02a850020e0075a7 */ /* 0x0022a4000802017f */
[----:B--2---:R-:W-:Y:S05]  /*28d20*/  @!P1 NANOSLEEP.SYNCS 0x989680 ;  /* 0x009896800000995d */ /* 0x004fea0003900000 */
[----:B------:R-:W2:Y:S02]  /*28d30*/  @!P1 SYNCS.PHASECHK.TRANS64 P1, [R14+URZ+0x2a850], R2 ;  /* 0x02a850020e0095a7 */ /* 0x000ea4000802007f */
[----:B--2---:R-:W-:Y:S05]  /*28d40*/  @!P1 BRA `(.L_x_1787) ;  /* 0xfffffffc00f09947 */ /* 0x004fea000383ffff */
[----:B------:R-:W-:Y:S05]  /*28d50*/  BRA `(.L_x_1786) ;  /* 0xfffffed000507947 */ /* 0x000fea000383ffff */
.L_x_1809:
[----:B-1----:R1:W2:Y:S02]  /*28d60*/  SYNCS.PHASECHK.TRANS64.TRYWAIT P1, [R15+URZ+0x2a830], R10 ;  /* 0x02a8300a0f0075a7 */ /* 0x0022a4000802017f */
[----:B--2---:R-:W-:Y:S05]  /*28d70*/  @!P1 NANOSLEEP.SYNCS 0x989680 ;  /* 0x009896800000995d */ /* 0x004fea0003900000 */
[----:B------:R-:W2:Y:S02]  /*28d80*/  @!P1 SYNCS.PHASECHK.TRANS64 P1, [R15+URZ+0x2a830], R10 ;  /* 0x02a8300a0f0095a7 */ /* 0x000ea4000802007f */
[----:B--2---:R-:W-:Y:S05]  /*28d90*/  @!P1 BRA `(.L_x_1809) ;  /* 0xfffffffc00f09947 */ /* 0x004fea000383ffff */
[----:B------:R-:W-:Y:S05]  /*28da0*/  BRA `(.L_x_1808) ;  /* 0xfffffef800a07947 */ /* 0x000fea000383ffff */
.L_x_1814:
[----:B-1----:R1:W2:Y:S02]  /*28db0*/  SYNCS.PHASECHK.TRANS64.TRYWAIT P1, [R10+URZ+0x2a850], R2 ;  /* 0x02a850020a0075a7 */ /* 0x0022a4000802017f */
[----:B--2---:R-:W-:Y:S05]  /*28dc0*/  @!P1 NANOSLEEP.SYNCS 0x989680 ;  /* 0x009896800000995d */ /* 0x004fea0003900000 */
[----:B------:R-:W2:Y:S02]  /*28dd0*/  @!P1 SYNCS.PHASECHK.TRANS64 P1, [R10+URZ+0x2a850], R2 ;  /* 0x02a850020a0095a7 */ /* 0x000ea4000802007f */
[----:B--2---:R-:W-:Y:S05]  /*28de0*/  @!P1 BRA `(.L_x_1814) ;  /* 0xfffffffc00f09947 */ /* 0x004fea000383ffff */
[----:B------:R-:W-:Y:S05]  /*28df0*/  BRA `(.L_x_1813) ;  /* 0xffffff0400987947 */ /* 0x000fea000383ffff */
.L_x_1824:
[----:B-1----:R1:W2:Y:S02]  /*28e00*/  SYNCS.PHASECHK.TRANS64.TRYWAIT P1, [R14+URZ+0x2a830], R3 ;  /* 0x02a830030e0075a7 */ /* 0x0022a4000802017f */
[----:B--2---:R-:W-:Y:S05]  /*28e10*/  @!P1 NANOSLEEP.SYNCS 0x989680 ;  /* 0x009896800000995d */ /* 0x004fea0003900000 */
[----:B------:R-:W2:Y:S02]  /*28e20*/  @!P1 SYNCS.PHASECHK.TRANS64 P1, [R14+URZ+0x2a830], R3 ;  /* 0x02a830030e0095a7 */ /* 0x000ea4000802007f */
[----:B--2---:R-:W-:Y:S05]  /*28e30*/  @!P1 BRA `(.L_x_1824) ;  /* 0xfffffffc00f09947 */ /* 0x004fea000383ffff */
[----:B------:R-:W-:Y:S05]  /*28e40*/  BRA `(.L_x_1823) ;  /* 0xffffff18008c7947 */ /* 0x000fea000383ffff */
.L_x_1829:
[----:B--2---:R2:W3:Y:S02]  /*28e50*/  SYNCS.PHASECHK.TRANS64.TRYWAIT P1, [R12+URZ+0x2a850], R2 ;  /* 0x02a850020c0075a7 */ /* 0x0044e4000802017f */
[----:B---3--:R-:W-:Y:S05]  /*28e60*/  @!P1 NANOSLEEP.SYNCS 0x989680 ;  /* 0x009896800000995d */ /* 0x008fea0003900000 */
[----:B------:R-:W3:Y:S02]  /*28e70*/  @!P1 SYNCS.PHASECHK.TRANS64 P1, [R12+URZ+0x2a850], R2 ;  /* 0x02a850020c0095a7 */ /* 0x000ee4000802007f */
[----:B---3--:R-:W-:Y:S05]  /*28e80*/  @!P1 BRA `(.L_x_1829) ;  /* 0xfffffffc00f09947 */ /* 0x008fea000383ffff */
[----:B------:R-:W-:Y:S05]  /*28e90*/  BRA `(.L_x_1828) ;  /* 0xffffff2400847947 */ /* 0x000fea000383ffff */
.L_x_1845:
[----:B-1----:R1:W2:Y:S02]  /*28ea0*/  SYNCS.PHASECHK.TRANS64.TRYWAIT P1, [R13+URZ+0x2a850], R2 ;  /* 0x02a850020d0075a7 */ /* 0x0022a4000802017f */
[----:B--2---:R-:W-:Y:S05]  /*28eb0*/  @!P1 NANOSLEEP.SYNCS 0x989680 ;  /* 0x009896800000995d */ /* 0x004fea0003900000 */
[----:B------:R-:W2:Y:S02]  /*28ec0*/  @!P1 SYNCS.PHASECHK.TRANS64 P1, [R13+URZ+0x2a850], R2 ;  /* 0x02a850020d0095a7 */ /* 0x000ea4000802007f */
[----:B--2---:R-:W-:Y:S05]  /*28ed0*/  @!P1 BRA `(.L_x_1845) ;  /* 0xfffffffc00f09947 */ /* 0x004fea000383ffff */
[----:B------:R-:W-:Y:S05]  /*28ee0*/  BRA `(.L_x_1844) ;  /* 0xffffff4c00f07947 */ /* 0x000fea000383ffff */
.L_x_1890:
[----:B------:R-:W0:Y:S01]  /*28ef0*/  S2R R12, SR_TID.X ;  /* 0x00000000000c7919 */ /* 0x000e220000002100 */
[----:B------:R-:W-:Y:S01]  /*28f00*/  BSSY B1, `(.L_x_2059) ;  /* 0x000000a000017945 */ /* 0x000fe20003800000 */
[----:B------:R-:W-:Y:S02]  /*28f10*/  IMAD.MOV.U32 R11, RZ, RZ, 0x1f ;  /* 0x0000001fff0b7424 */ /* 0x000fe400078e00ff */
[----:B------:R-:W-:Y:S01]  /*28f20*/  IMAD.MOV.U32 R15, RZ, RZ, -0x1 ;  /* 0xffffffffff0f7424 */ /* 0x000fe200078e00ff */
[----:B0-----:R-:W-:-:S04]  /*28f30*/  SHF.R.U32.HI R12, RZ, 0x5, R12 ;  /* 0x00000005ff0c7819 */ /* 0x001fc8000001160c */
[----:B------:R-:W-:-:S04]  /*28f40*/  LOP3.LUT R12, R12, 0x3, RZ, 0xc0, !PT ;  /* 0x000000030c0c7812 */ /* 0x000fc800078ec0ff */
[----:B------:R-:W-:Y:S01]  /*28f50*/  MOV R13, R12 ;  /* 0x0000000c000d7202 */ /* 0x000fe20000000f00 */
[----:B------:R-:W-:-:S07]  /*28f60*/  IMAD.MOV.U32 R12, RZ, RZ, RZ ;  /* 0x000000ffff0c7224 */ /* 0x000fce00078e00ff */
[----:B------:R-:W-:Y:S05]  /*28f70*/  WARPSYNC.COLLECTIVE R15, `(.L_x_2060) ;  /* 0x000000000f087348 */ /* 0x000fea0003c00000 */
[----:B------:R0:W1:Y:S02]  /*28f80*/  SHFL.IDX P6, R14, R13, R12, R11 ;  /* 0x0000000c0d0e7389 */ /* 0x00006400000c000b */
[----:B01----:R-:W-:Y:S01]  /*28f90*/  ENDCOLLECTIVE ;  /* 0x000000000000791b */ /* 0x003fe20003800000 */
.L_x_2060:
[----:B------:R-:W-:Y:S05]  /*28fa0*/  BSYNC B1 ;  /* 0x0000000000017941 */ /* 0x000fea0003800000 */
.L_x_2059:
[----:B------:R-:W-:Y:S05]  /*28fb0*/  BRA `(.L_x_2061) ;  /* 0xffffff8c00c47947 */ /* 0x000fea000383ffff */
.L_x_1892:
[----:B------:R-:W-:Y:S01]  /*28fc0*/  BSSY B1, `(.L_x_2062) ;  /* 0x0000006000017945 */ /* 0x000fe20003800000 */
[----:B------:R-:W-:-:S07]  /*28fd0*/  IMAD.MOV.U32 R15, RZ, RZ, -0x1 ;  /* 0xffffffffff0f7424 */ /* 0x000fce00078e00ff */
[----:B0-----:R-:W-:Y:S05]  /*28fe0*/  WARPSYNC.COLLECTIVE R15, `(.L_x_2063) ;  /* 0x000000000f0c7348 */ /* 0x001fea0003c00000 */
[----:B------:R-:W-:Y:S02]  /*28ff0*/  ELECT P6, UR62, PT ;  /* 0x00000000003e782f */ /* 0x000fe400038c0000 */
[----:B------:R-:W-:Y:S01]  /*29000*/  MOV R14, UR62 ;  /* 0x0000003e000e7c02 */ /* 0x000fe20008000f00 */
[----:B0-----:R-:W-:Y:S10]  /*29010*/  ENDCOLLECTIVE ;  /* 0x000000000000791b */ /* 0x001ff40003800000 */
.L_x_2063:
[----:B------:R-:W-:Y:S05]  /*29020*/  BSYNC B1 ;  /* 0x0000000000017941 */ /* 0x000fea0003800000 */
.L_x_2062:
[----:B------:R-:W-:Y:S05]  /*29030*/  BRA `(.L_x_1891) ;  /* 0xffffff8c00bc7947 */ /* 0x000fea000383ffff */
.L_x_1894:
[----:B0-----:R0:W1:Y:S02]  /*29040*/  SYNCS.PHASECHK.TRANS64.TRYWAIT P0, [R23+URZ+0x2a820], R6 ;  /* 0x02a82006170075a7 */ /* 0x001064000800017f */
[----:B-1----:R-:W-:Y:S05]  /*29050*/  @!P0 NANOSLEEP.SYNCS 0x989680 ;  /* 0x009896800000895d */ /* 0x002fea0003900000 */
[----:B------:R-:W1:Y:S02]  /*29060*/  @!P0 SYNCS.PHASECHK.TRANS64 P0, [R23+URZ+0x2a820], R6 ;  /* 0x02a82006170085a7 */ /* 0x000e64000800007f */
[----:B-1----:R-:W-:Y:S05]  /*29070*/  @!P0 BRA `(.L_x_1894) ;  /* 0xfffffffc00f08947 */ /* 0x002fea000383ffff */
[----:B------:R-:W-:Y:S05]  /*29080*/  BRA `(.L_x_2064) ;  /* 0xffffff8c00cc7947 */ /* 0x000fea000383ffff */
.L_x_1898:
[----:B-1----:R1:W2:Y:S02]  /*29090*/  SYNCS.PHASECHK.TRANS64.TRYWAIT P0, [R3+URZ+0x2a8a0], R12 ;  /* 0x02a8a00c030075a7 */ /* 0x0022a4000800017f */
[----:B--2---:R-:W-:Y:S05]  /*290a0*/  @!P0 NANOSLEEP.SYNCS 0x989680 ;  /* 0x009896800000895d */ /* 0x004fea0003900000 */
[----:B------:R-:W2:Y:S02]  /*290b0*/  @!P0 SYNCS.PHASECHK.TRANS64 P0, [R3+URZ+0x2a8a0], R12 ;  /* 0x02a8a00c030085a7 */ /* 0x000ea4000800007f */
[----:B--2---:R-:W-:Y:S05]  /*290c0*/  @!P0 BRA `(.L_x_1898) ;  /* 0xfffffffc00f08947 */ /* 0x004fea000383ffff */
[----:B------:R-:W-:Y:S05]  /*290d0*/  BRA `(.L_x_2065) ;  /* 0xffffff8c00e47947 */ /* 0x000fea000383ffff */
.L_x_1905:
[----:B0-----:R0:W2:Y:S02]  /*290e0*/  SYNCS.PHASECHK.TRANS64.TRYWAIT P0, [R3+URZ+0x2a8c0], R12 ;  /* 0x02a8c00c030075a7 */ /* 0x0010a4000800017f */
[----:B--2---:R-:W-:Y:S05]  /*290f0*/  @!P0 NANOSLEEP.SYNCS 0x989680 ;  /* 0x009896800000895d */ /* 0x004fea0003900000 */
[----:B------:R-:W2:Y:S02]  /*29100*/  @!P0 SYNCS.PHASECHK.TRANS64 P0, [R3+URZ+0x2a8c0], R12 ;  /* 0x02a8c00c030085a7 */ /* 0x000ea4000800007f */
[----:B--2---:R-:W-:Y:S05]  /*29110*/  @!P0 BRA `(.L_x_1905) ;  /* 0xfffffffc00f08947 */ /* 0x004fea000383ffff */
[----:B------:R-:W-:Y:S05]  /*29120*/  BRA `(.L_x_2066) ;  /* 0xffffff9000dc7947 */ /* 0x000fea000383ffff */
.L_x_1913:
[----:B-1----:R1:W2:Y:S02]  /*29130*/  SYNCS.PHASECHK.TRANS64.TRYWAIT P1, [R11+URZ+0x2a8a0], R2 ;  /* 0x02a8a0020b0075a7 */ /* 0x0022a4000802017f */
[----:B--2---:R-:W-:Y:S05]  /*29140*/  @!P1 NANOSLEEP.SYNCS 0x989680 ;  /* 0x009896800000995d */ /* 0x004fea0003900000 */
[----:B------:R-:W2:Y:S02]  /*29150*/  @!P1 SYNCS.PHASECHK.TRANS64 P1, [R11+URZ+0x2a8a0], R2 ;  /* 0x02a8a0020b0095a7 */ /* 0x000ea4000802007f */
[----:B--2---:R-:W-:Y:S05]  /*29160*/  @!P1 BRA `(.L_x_1913) ;  /* 0xfffffffc00f09947 */ /* 0x004fea000383ffff */
[----:B------:R-:W-:Y:S05]  /*29170*/  BRA `(.L_x_2067) ;  /* 0xffffff9400d87947 */ /* 0x000fea000383ffff */
.L_x_1920:
[----:B0-----:R0:W2:Y:S02]  /*29180*/  SYNCS.PHASECHK.TRANS64.TRYWAIT P1, [R11+URZ+0x2a8c0], R2 ;  /* 0x02a8c0020b0075a7 */ /* 0x0010a4000802017f */
[----:B--2---:R-:W-:Y:S05]  /*29190*/  @!P1 NANOSLEEP.SYNCS 0x989680 ;  /* 0x009896800000995d */ /* 0x004fea0003900000 */
[----:B------:R-:W2:Y:S02]  /*291a0*/  @!P1 SYNCS.PHASECHK.TRANS64 P1, [R11+URZ+0x2a8c0], R2 ;  /* 0x02a8c0020b0095a7 */ /* 0x000ea4000802007f */
[----:B--2---:R-:W-:Y:S05]  /*291b0*/  @!P1 BRA `(.L_x_1920) ;  /* 0xfffffffc00f09947 */ /* 0x004fea000383ffff */
[----:B------:R-:W-:Y:S05]  /*291c0*/  BRA `(.L_x_2068) ;  /* 0xffffff9800cc7947 */ /* 0x000fea000383ffff */
.L_x_1942:
[----:B------:R-:W0:Y:S01]  /*291d0*/  S2R R7, SR_TID.X ;  /* 0x0000000000077919 */ /* 0x000e220000002100 */
[----:B------:R-:W-:Y:S01]  /*291e0*/  BSSY B0, `(.L_x_2069) ;  /* 0x000000a000007945 */ /* 0x000fe20003800000 */
[----:B------:R-:W-:Y:S02]  /*291f0*/  IMAD.MOV.U32 R12, RZ, RZ, RZ ;  /* 0x000000ffff0c7224 */ /* 0x000fe400078e00ff */
[----:B------:R-:W-:Y:S02]  /*29200*/  IMAD.MOV.U32 R11, RZ, RZ, 0x1f ;  /* 0x0000001fff0b7424 */ /* 0x000fe400078e00ff */
[----:B------:R-:W-:Y:S01]  /*29210*/  IMAD.MOV.U32 R15, RZ, RZ, -0x1 ;  /* 0xffffffffff0f7424 */ /* 0x000fe200078e00ff */
[----:B0-----:R-:W-:-:S04]  /*29220*/  SHF.R.U32.HI R7, RZ, 0x5, R7 ;  /* 0x00000005ff077819 */ /* 0x001fc80000011607 */
[----:B------:R-:W-:-:S04]  /*29230*/  LOP3.LUT R7, R7, 0x3, RZ, 0xc0, !PT ;  /* 0x0000000307077812 */ /* 0x000fc800078ec0ff */
[----:B------:R-:W-:-:S07]  /*29240*/  MOV R13, R7 ;  /* 0x00000007000d7202 */ /* 0x000fce0000000f00 */
[----:B-----5:R-:W-:Y:S05]  /*29250*/  WARPSYNC.COLLECTIVE R15, `(.L_x_2070) ;  /* 0x000000000f087348 */ /* 0x020fea0003c00000 */
[----:B------:R0:W1:Y:S02]  /*29260*/  SHFL.IDX P6, R14, R13, R12, R11 ;  /* 0x0000000c0d0e7389 */ /* 0x00006400000c000b */
[----:B01---5:R-:W-:Y:S01]  /*29270*/  ENDCOLLECTIVE ;  /* 0x000000000000791b */ /* 0x023fe20003800000 */
.L_x_2070:
[----:B------:R-:W-:Y:S05]  /*29280*/  BSYNC B0 ;  /* 0x0000000000007941 */ /* 0x000fea0003800000 */
.L_x_2069:
[----:B------:R-:W-:Y:S05]  /*29290*/  BRA `(.L_x_2071) ;  /* 0xffffffa800e87947 */ /* 0x000fea000383ffff */
.L_x_1945:
[----:B0-----:R0:W1:Y:S02]  /*292a0*/  SYNCS.PHASECHK.TRANS64.TRYWAIT P0, [R7+URZ+0x2a840], R2 ;  /* 0x02a84002070075a7 */ /* 0x001064000800017f */
[----:B-1----:R-:W-:Y:S05]  /*292b0*/  @!P0 NANOSLEEP.SYNCS 0x989680 ;  /* 0x009896800000895d */ /* 0x002fea0003900000 */
[----:B------:R-:W1:Y:S02]  /*292c0*/  @!P0 SYNCS.PHASECHK.TRANS64 P0, [R7+URZ+0x2a840], R2 ;  /* 0x02a84002070085a7 */ /* 0x000e64000800007f */
[----:B-1----:R-:W-:Y:S05]  /*292d0*/  @!P0 BRA `(.L_x_1945) ;  /* 0xfffffffc00f08947 */ /* 0x002fea000383ffff */
[----:B------:R-:W-:Y:S05]  /*292e0*/  BRA `(.L_x_2072) ;  /* 0xffffffac00447947 */ /* 0x000fea000383ffff */
.L_x_1946:
        /* <DEDUP_REMOVED lines=8> */
.L_x_2074:
[----:B------:R-:W-:Y:S05]  /*29370*/  BSYNC B0 ;  /* 0x0000000000007941 */ /* 0x000fea0003800000 */
.L_x_2073:
[----:B------:R-:W-:Y:S01]  /*29380*/  IMAD.MOV.U32 R13, RZ, RZ, R4 ;  /* 0x000000ffff0d7224 */ /* 0x000fe200078e0004 */
[----:B------:R-:W-:Y:S01]  /*29390*/  MOV R12, RZ ;  /* 0x000000ff000c7202 */ /* 0x000fe20000000f00 */
[----:B------:R-:W-:Y:S01]  /*293a0*/  IMAD.MOV.U32 R11, RZ, RZ, 0x181f ;  /* 0x0000181fff0b7424 */ /* 0x000fe200078e00ff */
[----:B------:R-:W-:Y:S01]  /*293b0*/  @P0 LEA R8, R5, R23, 0x1 ;  /* 0x0000001705080211 */ /* 0x000fe200078e08ff */
[----:B------:R-:W-:Y:S02]  /*293c0*/  IMAD.MOV.U32 R15, RZ, RZ, -0x1 ;  /* 0xffffffffff0f7424 */ /* 0x000fe400078e00ff */
[----:B------:R-:W-:-:S07]  /*293d0*/  IMAD.MOV.U32 R2, RZ, RZ, R14 ;  /* 0x000000ffff027224 */ /* 0x000fce00078e000e */
[----:B------:R-:W-:Y:S05]  /*293e0*/  WARPSYNC.COLLECTIVE R15, `(.L_x_2075) ;  /* 0x000000000f087348 */ /* 0x000fea0003c00000 */
[----:B------:R0:W1:Y:S02]  /*293f0*/  SHFL.IDX P6, R14, R13, R12, R11 ;  /* 0x0000000c0d0e7389 */ /* 0x00006400000c000b */
[----:B01----:R-:W-:Y:S01]  /*29400*/  ENDCOLLECTIVE ;  /* 0x000000000000791b */ /* 0x003fe20003800000 */
.L_x_2075:
[----:B------:R-:W-:Y:S02]  /*29410*/  IMAD.MOV.U32 R13, RZ, RZ, R0 ;  /* 0x000000ffff0d7224 */ /* 0x000fe400078e0000 */
[----:B------:R-:W-:Y:S02]  /*29420*/  IMAD.MOV.U32 R12, RZ, RZ, 0x1 ;  /* 0x00000001ff0c7424 */ /* 0x000fe400078e00ff */
[----:B------:R-:W-:-:S07]  /*29430*/  IMAD.MOV.U32 R3, RZ, RZ, R14 ;  /* 0x000000ffff037224 */ /* 0x000fce00078e000e */
[----:B------:R-:W-:Y:S05]  /*29440*/  WARPSYNC.COLLECTIVE R15, `(.L_x_2076) ;  /* 0x000000000f087348 */ /* 0x000fea0003c00000 */
[----:B------:R0:W1:Y:S02]  /*29450*/  SHFL.IDX P6, R14, R13, R12, R11 ;  /* 0x0000000c0d0e7389 */ /* 0x00006400000c000b */
[----:B01----:R-:W-:Y:S01]  /*29460*/  ENDCOLLECTIVE ;  /* 0x000000000000791b */ /* 0x003fe20003800000 */
.L_x_2076:
        /* <DEDUP_REMOVED lines=17> */
.L_x_2077:
[----:B------:R-:W-:Y:S02]  /*29580*/  @P1 IMAD R8, R5, 0x2, R23 ;  /* 0x0000000205081824 */ /* 0x000fe400078e0217 */
[----:B------:R-:W-:Y:S02]  /*29590*/  IMAD.MOV.U32 R13, RZ, RZ, R0 ;  /* 0x000000ffff0d7224 */ /* 0x000fe400078e0000 */
[----:B------:R-:W-:Y:S01]  /*295a0*/  IMAD.MOV.U32 R12, RZ, RZ, 0x2 ;  /* 0x00000002ff0c7424 */ /* 0x000fe200078e00ff */
[----:B------:R-:W-:-:S07]  /*295b0*/  MOV R3, R14 ;  /* 0x0000000e00037202 */ /* 0x000fce0000000f00 */
[----:B------:R-:W-:Y:S05]  /*295c0*/  WARPSYNC.COLLECTIVE R15, `(.L_x_2078) ;  /* 0x000000000f087348 */ /* 0x000fea0003c00000 */
[----:B------:R0:W1:Y:S02]  /*295d0*/  SHFL.IDX P6, R14, R13, R12, R11 ;  /* 0x0000000c0d0e7389 */ /* 0x00006400000c000b */
[----:B01----:R-:W-:Y:S01]  /*295e0*/  ENDCOLLECTIVE ;  /* 0x000000000000791b */ /* 0x003fe20003800000 */
.L_x_2078:
        /* <DEDUP_REMOVED lines=17> */
.L_x_2079:
[----:B------:R-:W-:Y:S01]  /*29700*/  @P1 IMAD R8, R5, 0x2, R23 ;  /* 0x0000000205081824 */ /* 0x000fe200078e0217 */
[----:B------:R-:W-:Y:S01]  /*29710*/  MOV R13, R0 ;  /* 0x00000000000d7202 */ /* 0x000fe20000000f00 */
[----:B------:R-:W-:Y:S02]  /*29720*/  IMAD.MOV.U32 R12, RZ, RZ, 0x3 ;  /* 0x00000003ff0c7424 */ /* 0x000fe400078e00ff */
[----:B------:R-:W-:-:S07]  /*29730*/  IMAD.MOV.U32 R3, RZ, RZ, R14 ;  /* 0x000000ffff037224 */ /* 0x000fce00078e000e */
[----:B------:R-:W-:Y:S05]  /*29740*/  WARPSYNC.COLLECTIVE R15, `(.L_x_2080) ;  /* 0x000000000f087348 */ /* 0x000fea0003c00000 */
[----:B------:R0:W1:Y:S02]  /*29750*/  SHFL.IDX P6, R14, R13, R12, R11 ;  /* 0x0000000c0d0e7389 */ /* 0x00006400000c000b */
[----:B01----:R-:W-:Y:S01]  /*29760*/  ENDCOLLECTIVE ;  /* 0x000000000000791b */ /* 0x003fe20003800000 */
.L_x_2080:
        /* <DEDUP_REMOVED lines=17> */
.L_x_2081:
[----:B------:R-:W-:Y:S02]  /*29880*/  @P1 IMAD R8, R5, 0x2, R23 ;  /* 0x0000000205081824 */ /* 0x000fe400078e0217 */
[----:B------:R-:W-:Y:S02]  /*29890*/  IMAD.MOV.U32 R13, RZ, RZ, R0 ;  /* 0x000000ffff0d7224 */ /* 0x000fe400078e0000 */
[----:B------:R-:W-:Y:S02]  /*298a0*/  IMAD.MOV.U32 R12, RZ, RZ, 0x4 ;  /* 0x00000004ff0c7424 */ /* 0x000fe400078e00ff */
[----:B------:R-:W-:-:S07]  /*298b0*/  IMAD.MOV.U32 R3, RZ, RZ, R14 ;  /* 0x000000ffff037224 */ /* 0x000fce00078e000e */
[----:B------:R-:W-:Y:S05]  /*298c0*/  WARPSYNC.COLLECTIVE R15, `(.L_x_2082) ;  /* 0x000000000f087348 */ /* 0x000fea0003c00000 */
[----:B------:R0:W1:Y:S02]  /*298d0*/  SHFL.IDX P6, R14, R13, R12, R11 ;  /* 0x0000000c0d0e7389 */ /* 0x00006400000c000b */
[----:B01----:R-:W-:Y:S01]  /*298e0*/  ENDCOLLECTIVE ;  /* 0x000000000000791b */ /* 0x003fe20003800000 */
.L_x_2082:
[----:B------:R-:W-:-:S04]  /*298f0*/  @P1 LEA R3, P0, R9, R3, 0x1 ;  /* 0x0000000309031211 */ /* 0x000fc800078008ff */
[----:B------:R-:W-:-:S04]  /*29900*/  @P1 IADD3.X R2, RZ, R2, RZ, P0, !PT ;  /* 0x00000002ff021210 */ /* 0x000fc800007fe4ff */
        /* <DEDUP_REMOVED lines=15> */
.L_x_2083:
[----:B------:R-:W-:Y:S02]  /*29a00*/  @P1 IMAD R8, R5, 0x2, R23 ;  /* 0x0000000205081824 */ /* 0x000fe400078e0217 */
[----:B------:R-:W-:Y:S01]  /*29a10*/  IMAD.MOV.U32 R13, RZ, RZ, R0 ;  /* 0x000000ffff0d7224 */ /* 0x000fe200078e0000 */
[----:B------:R-:W-:Y:S01]  /*29a20*/  MOV R12, 0x5 ;  /* 0x00000005000c7802 */ /* 0x000fe20000000f00 */
[----:B------:R-:W-:-:S07]  /*29a30*/  IMAD.MOV.U32 R3, RZ, RZ, R14 ;  /* 0x000000ffff037224 */ /* 0x000fce00078e000e */
[----:B------:R-:W-:Y:S05]  /*29a40*/  WARPSYNC.COLLECTIVE R15, `(.L_x_2084) ;  /* 0x000000000f087348 */ /* 0x000fea0003c00000 */
[----:B------:R0:W1:Y:S02]  /*29a50*/  SHFL.IDX P6, R14, R13, R12, R11 ;  /* 0x0000000c0d0e7389 */ /* 0x00006400000c000b */
[----:B01----:R-:W-:Y:S01]  /*29a60*/  ENDCOLLECTIVE ;  /* 0x000000000000791b */ /* 0x003fe20003800000 */
.L_x_2084:
        /* <DEDUP_REMOVED lines=10> */
.L_x_2085:
        /* <DEDUP_REMOVED lines=8> */
.L_x_1951:
[----:B------:R-:W-:Y:S01]  /*29b90*/  IMAD.MOV.U32 R13, RZ, RZ, R4 ;  /* 0x000000ffff0d7224 */ /* 0x000fe200078e0004 */
[----:B------:R-:W-:Y:S01]  /*29ba0*/  MOV R12, RZ ;  /* 0x000000ff000c7202 */ /* 0x000fe20000000f00 */
[----:B------:R-:W-:Y:S02]  /*29bb0*/  IMAD.MOV.U32 R11, RZ, RZ, 0x181f ;  /* 0x0000181fff0b7424 */ /* 0x000fe400078e00ff */
[----:B------:R-:W-:Y:S02]  /*29bc0*/  IMAD.MOV.U32 R15, RZ, RZ, -0x1 ;  /* 0xffffffffff0f7424 */ /* 0x000fe400078e00ff */
[----:B------:R-:W-:Y:S02]  /*29bd0*/  IMAD R32, R32, R7, RZ ;  /* 0x0000000720207224 */ /* 0x000fe400078e02ff */
[----:B------:R-:W-:-:S07]  /*29be0*/  IMAD.IADD R28, R9, 0x1, R28 ;  /* 0x00000001091c7824 */ /* 0x000fce00078e021c */
[----:B------:R-:W-:Y:S05]  /*29bf0*/  WARPSYNC.COLLECTIVE R15, `(.L_x_2087) ;  /* 0x000000000f087348 */ /* 0x000fea0003c00000 */
[----:B------:R0:W1:Y:S02]  /*29c00*/  SHFL.IDX P6, R14, R13, R12, R11 ;  /* 0x0000000c0d0e7389 */ /* 0x00006400000c000b */
[----:B01----:R-:W-:Y:S01]  /*29c10*/  ENDCOLLECTIVE ;  /* 0x000000000000791b */ /* 0x003fe20003800000 */
.L_x_2087:
[C---:B------:R-:W-:Y:S01]  /*29c20*/  VIADD R5, R28.reuse, 0x10 ;  /* 0x000000101c057836 */ /* 0x040fe20000000000 */
[----:B------:R-:W-:Y:S01]  /*29c30*/  ISETP.GE.AND P1, PT, R28, R32, PT ;  /* 0x000000201c00720c */ /* 0x000fe20003f26270 */
[----:B------:R-:W-:Y:S02]  /*29c40*/  IMAD.MOV.U32 R13, RZ, RZ, R0 ;  /* 0x000000ffff0d7224 */ /* 0x000fe400078e0000 */
[----:B------:R-:W-:-:S10]  /*29c50*/  IMAD.MOV.U32 R2, RZ, RZ, R14 ;  /* 0x000000ffff027224 */ /* 0x000fd400078e000e */
[----:B------:R-:W-:Y:S05]  /*29c60*/  WARPSYNC.COLLECTIVE R15, `(.L_x_2088) ;  /* 0x000000000f087348 */ /* 0x000fea0003c00000 */
[----:B------:R0:W1:Y:S02]  /*29c70*/  SHFL.IDX P6, R14, R13, R12, R11 ;  /* 0x0000000c0d0e7389 */ /* 0x00006400000c000b */
[----:B01----:R-:W-:Y:S01]  /*29c80*/  ENDCOLLECTIVE ;  /* 0x000000000000791b */ /* 0x003fe20003800000 */
.L_x_2088:
[----:B------:R-:W-:Y:S01]  /*29c90*/  IMAD.MOV.U32 R13, RZ, RZ, R4 ;  /* 0x000000ffff0d7224 */ /* 0x000fe200078e0004 */
[----:B------:R-:W-:Y:S02]  /*29ca0*/  MOV R12, 0x1 ;  /* 0x00000001000c7802 */ /* 0x000fe40000000f00 */
[----:B------:R-:W-:-:S07]  /*29cb0*/  MOV R3, R14 ;  /* 0x0000000e00037202 */ /* 0x000fce0000000f00 */
[----:B------:R-:W-:Y:S05]  /*29cc0*/  WARPSYNC.COLLECTIVE R15, `(.L_x_2089) ;  /* 0x000000000f087348 */ /* 0x000fea0003c00000 */
[----:B------:R0:W1:Y:S02]  /*29cd0*/  SHFL.IDX P6, R14, R13, R12, R11 ;  /* 0x0000000c0d0e7389 */ /* 0x00006400000c000b */
[----:B01----:R-:W-:Y:S01]  /*29ce0*/  ENDCOLLECTIVE ;  /* 0x000000000000791b */ /* 0x003fe20003800000 */
.L_x_2089:
[----:B------:R-:W-:-:S05]  /*29cf0*/  @!P1 LEA R3, P4, R8, R3, 0x1 ;  /* 0x0000000308039211 */ /* 0x000fca00078808ff */
[----:B------:R-:W-:-:S05]  /*29d00*/  @!P1 IMAD.X R2, RZ, RZ, R2, P4 ;  /* 0x000000ffff029224 */ /* 0x000fca00020e0602 */
[----:B------:R-:W-:Y:S01]  /*29d10*/  @!P1 LOP3.LUT R3, R3, R2, RZ, 0x3c, !PT ;  /* 0x0000000203039212 */ /* 0x000fe200078e3cff */
[----:B------:R-:W-:-:S03]  /*29d20*/  IMAD.MOV.U32 R13, RZ, RZ, R0 ;  /* 0x000000ffff0d7224 */ /* 0x000fc600078e0000 */
[----:B------:R-:W-:-:S04]  /*29d30*/  @!P1 LOP3.LUT R2, R3, R2, RZ, 0x3c, !PT ;  /* 0x0000000203029212 */ /* 0x000fc800078e3cff */
[----:B------:R-:W-:-:S05]  /*29d40*/  @!P1 LOP3.LUT R3, R3, R2, RZ, 0x3c, !PT ;  /* 0x0000000203039212 */ /* 0x000fca00078e3cff */
[----:B------:R-:W-:Y:S01]  /*29d50*/  @!PT LDS RZ, [RZ] ;  /* 0x00000000fffff984 */ /* 0x000fe20000000800 */
[----:B------:R-:W-:Y:S01]  /*29d60*/  @!PT LDS RZ, [RZ] ;  /* 0x00000000fffff984 */ /* 0x000fe20000000800 */
[----:B------:R-:W-:Y:S01]  /*29d70*/  @!PT LDS RZ, [RZ] ;  /* 0x00000000fffff984 */ /* 0x000fe20000000800 */
[----:B------:R-:W-:Y:S04]  /*29d80*/  @!P1 LDGSTS.E.BYPASS.LTC128B.128 [R37+0xc400], desc[UR60][R2.64], !P3 ;  /* 0x0c40000002259fae */ /* 0x000fe8000d901d7c */
[----:B------:R-:W-:Y:S04]  /*29d90*/  @!P1 LDGSTS.E.BYPASS.LTC128B.128 [R37+0x10400], desc[UR60][R2.64+0x80], !P2 ;  /* 0x1040008002259fae */ /* 0x000fe8000d101d7c */
[----:B------:R0:W-:Y:S01]  /*29da0*/  @!P1 LDGSTS.E.BYPASS.LTC128B.128 [R37+0x14400], desc[UR60][R2.64+0x100], !P0 ;  /* 0x1440010002259fae */ /* 0x0001e2000c101d7c */
[----:B------:R-:W-:Y:S02]  /*29db0*/  ISETP.GE.AND P1, PT, R5, R32, PT ;  /* 0x000000200500720c */ /* 0x000fe40003f26270 */
[----:B------:R-:W-:Y:S01]  /*29dc0*/  IADD3 R5, R28, 0x20, RZ ;  /* 0x000000201c057810 */ /* 0x000fe20007ffe0ff */
[----:B0-----:R-:W-:-:S10]  /*29dd0*/  IMAD.MOV.U32 R2, RZ, RZ, R14 ;  /* 0x000000ffff027224 */ /* 0x001fd400078e000e */
[----:B------:R-:W-:Y:S05]  /*29de0*/  WARPSYNC.COLLECTIVE R15, `(.L_x_2090) ;  /* 0x000000000f087348 */ /* 0x000fea0003c00000 */
[----:B------:R0:W1:Y:S02]  /*29df0*/  SHFL.IDX P6, R14, R13, R12, R11 ;  /* 0x0000000c0d0e7389 */ /* 0x00006400000c000b */
[----:B01----:R-:W-:Y:S01]  /*29e00*/  ENDCOLLECTIVE ;  /* 0x000000000000791b */ /* 0x003fe20003800000 */
.L_x_2090:
[----:B------:R-:W-:Y:S02]  /*29e10*/  IMAD.MOV.U32 R13, RZ, RZ, R4 ;  /* 0x000000ffff0d7224 */ /* 0x000fe400078e0004 */
[----:B------:R-:W-:Y:S02]  /*29e20*/  IMAD.MOV.U32 R12, RZ, RZ, 0x2 ;  /* 0x00000002ff0c7424 */ /* 0x000fe400078e00ff */
[----:B------:R-:W-:-:S07]  /*29e30*/  IMAD.MOV.U32 R3, RZ, RZ, R14 ;  /* 0x000000ffff037224 */ /* 0x000fce00078e000e */
[----:B------:R-:W-:Y:S05]  /*29e40*/  WARPSYNC.COLLECTIVE R15, `(.L_x_2091) ;  /* 0x000000000f087348 */ /* 0x000fea0003c00000 */
[----:B------:R0:W1:Y:S02]  /*29e50*/  SHFL.IDX P6, R14, R13, R12, R11 ;  /* 0x0000000c0d0e7389 */ /* 0x00006400000c000b */
[----:B01----:R-:W-:Y:S01]  /*29e60*/  ENDCOLLECTIVE ;  /* 0x000000000000791b */ /* 0x003fe20003800000 */
.L_x_2091:
        /* <DEDUP_REMOVED lines=12> */
[----:B------:R-:W-:Y:S01]  /*29f30*/  ISETP.GE.AND P1, PT, R5, R32, PT ;  /* 0x000000200500720c */ /* 0x000fe20003f26270 */
[----:B------:R-:W-:-:S02]  /*29f40*/  VIADD R5, R28, 0x30 ;  /* 0x000000301c057836 */ /* 0x000fc40000000000 */
[----:B0-----:R-:W-:-:S10]  /*29f50*/  IMAD.MOV.U32 R2, RZ, RZ, R14 ;  /* 0x000000ffff027224 */ /* 0x001fd400078e000e */
[----:B------:R-:W-:Y:S05]  /*29f60*/  WARPSYNC.COLLECTIVE R15, `(.L_x_2092) ;  /* 0x000000000f087348 */ /* 0x000fea0003c00000 */
[----:B------:R0:W1:Y:S02]  /*29f70*/  SHFL.IDX P6, R14, R13, R12, R11 ;  /* 0x0000000c0d0e7389 */ /* 0x00006400000c000b */
[----:B01----:R-:W-:Y:S01]  /*29f80*/  ENDCOLLECTIVE ;  /* 0x000000000000791b */ /* 0x003fe20003800000 */
.L_x_2092:
[----:B------:R-:W-:Y:S02]  /*29f90*/  IMAD.MOV.U32 R13, RZ, RZ, R4 ;  /* 0x000000ffff0d7224 */ /* 0x000fe400078e0004 */
[----:B------:R-:W-:Y:S01]  /*29fa0*/  IMAD.MOV.U32 R12, RZ, RZ, 0x3 ;  /* 0x00000003ff0c7424 */ /* 0x000fe200078e00ff */
[----:B------:R-:W-:-:S07]  /*29fb0*/  MOV R3, R14 ;  /* 0x0000000e00037202 */ /* 0x000fce0000000f00 */
[----:B------:R-:W-:Y:S05]  /*29fc0*/  WARPSYNC.COLLECTIVE R15, `(.L_x_2093) ;  /* 0x000000000f087348 */ /* 0x000fea0003c00000 */
[----:B------:R0:W1:Y:S02]  /*29fd0*/  SHFL.IDX P6, R14, R13, R12, R11 ;  /* 0x0000000c0d0e7389 */ /* 0x00006400000c000b */
[----:B01----:R-:W-:Y:S01]  /*29fe0*/  ENDCOLLECTIVE ;  /* 0x000000000000791b */ /* 0x003fe20003800000 */
.L_x_2093:
        /* <DEDUP_REMOVED lines=13> */
[----:B------:R-:W-:Y:S01]  /*2a0c0*/  VIADD R5, R28, 0x40 ;  /* 0x000000401c057836 */ /* 0x000fe20000000000 */
[----:B0-----:R-:W-:-:S11]  /*2a0d0*/  MOV R2, R14 ;  /* 0x0000000e00027202 */ /* 0x001fd60000000f00 */
[----:B------:R-:W-:Y:S05]  /*2a0e0*/  WARPSYNC.COLLECTIVE R15, `(.L_x_2094) ;  /* 0x000000000f087348 */ /* 0x000fea0003c00000 */
[----:B------:R0:W1:Y:S02]  /*2a0f0*/  SHFL.IDX P6, R14, R13, R12, R11 ;  /* 0x0000000c0d0e7389 */ /* 0x00006400000c000b */
[----:B01----:R-:W-:Y:S01]  /*2a100*/  ENDCOLLECTIVE ;  /* 0x000000000000791b */ /* 0x003fe20003800000 */
.L_x_2094:
[----:B------:R-:W-:Y:S01]  /*2a110*/  MOV R13, R4 ;  /* 0x00000004000d7202 */ /* 0x000fe20000000f00 */
[----:B------:R-:W-:Y:S02]  /*2a120*/  IMAD.MOV.U32 R12, RZ, RZ, 0x4 ;  /* 0x00000004ff0c7424 */ /* 0x000fe400078e00ff */
[----:B------:R-:W-:-:S07]  /*2a130*/  IMAD.MOV.U32 R3, RZ, RZ, R14 ;  /* 0x000000ffff037224 */ /* 0x000fce00078e000e */
[----:B------:R-:W-:Y:S05]  /*2a140*/  WARPSYNC.COLLECTIVE R15, `(.L_x_2095) ;  /* 0x000000000f087348 */ /* 0x000fea0003c00000 */
[----:B------:R0:W1:Y:S02]  /*2a150*/  SHFL.IDX P6, R14, R13, R12, R11 ;  /* 0x0000000c0d0e7389 */ /* 0x00006400000c000b */
[----:B01----:R-:W-:Y:S01]  /*2a160*/  ENDCOLLECTIVE ;  /* 0x000000000000791b */ /* 0x003fe20003800000 */
.L_x_2095:
        /* <DEDUP_REMOVED lines=18> */
.L_x_2096:
[----:B------:R-:W-:Y:S02]  /*2a290*/  IMAD.MOV.U32 R13, RZ, RZ, R4 ;  /* 0x000000ffff0d7224 */ /* 0x000fe400078e0004 */
[----:B------:R-:W-:Y:S02]  /*2a2a0*/  IMAD.MOV.U32 R12, RZ, RZ, 0x5 ;  /* 0x00000005ff0c7424 */ /* 0x000fe400078e00ff */
[----:B------:R-:W-:-:S07]  /*2a2b0*/  IMAD.MOV.U32 R3, RZ, RZ, R14 ;  /* 0x000000ffff037224 */ /* 0x000fce00078e000e */
[----:B------:R-:W-:Y:S05]  /*2a2c0*/  WARPSYNC.COLLECTIVE R15, `(.L_x_2097) ;  /* 0x000000000f087348 */ /* 0x000fea0003c00000 */
[----:B------:R0:W1:Y:S02]  /*2a2d0*/  SHFL.IDX P6, R14, R13, R12, R11 ;  /* 0x0000000c0d0e7389 */ /* 0x00006400000c000b */
[----:B01----:R-:W-:Y:S01]  /*2a2e0*/  ENDCOLLECTIVE ;  /* 0x000000000000791b */ /* 0x003fe20003800000 */
.L_x_2097:
[----:B------:R-:W-:-:S04]  /*2a2f0*/  @!P1 LEA R3, P4, R8, R3, 0x1 ;  /* 0x0000000308039211 */ /* 0x000fc800078808ff */
[----:B------:R-:W-:-:S04]  /*2a300*/  @!P1 IADD3.X R2, RZ, R2, RZ, P4, !PT ;  /* 0x00000002ff029210 */ /* 0x000fc800027fe4ff */
[----:B------:R-:W-:Y:S02]  /*2a310*/  @!P1 LOP3.LUT R3, R3, R2, RZ, 0x3c, !PT ;  /* 0x0000000203039212 */ /* 0x000fe400078e3cff */
[----:B------:R-:W-:Y:S02]  /*2a320*/  MOV R13, R0 ;  /* 0x00000000000d7202 */ /* 0x000fe40000000f00 */
        /* <DEDUP_REMOVED lines=14> */
.L_x_2098:
[----:B------:R-:W-:Y:S01]  /*2a410*/  IMAD.MOV.U32 R13, RZ, RZ, R4 ;  /* 0x000000ffff0d7224 */ /* 0x000fe200078e0004 */
[----:B------:R-:W-:Y:S01]  /*2a420*/  MOV R12, 0x6 ;  /* 0x00000006000c7802 */ /* 0x000fe20000000f00 */
[----:B------:R-:W-:-:S07]  /*2a430*/  IMAD.MOV.U32 R3, RZ, RZ, R14 ;  /* 0x000000ffff037224 */ /* 0x000fce00078e000e */
[----:B------:R-:W-:Y:S05]  /*2a440*/  WARPSYNC.COLLECTIVE R15, `(.L_x_2099) ;  /* 0x000000000f087348 */ /* 0x000fea0003c00000 */
[----:B------:R0:W1:Y:S02]  /*2a450*/  SHFL.IDX P6, R14, R13, R12, R11 ;  /* 0x0000000c0d0e7389 */ /* 0x00006400000c000b */
[----:B01----:R-:W-:Y:S01]  /*2a460*/  ENDCOLLECTIVE ;  /* 0x000000000000791b */ /* 0x003fe20003800000 */
.L_x_2099:
        /* <DEDUP_REMOVED lines=17> */
.L_x_2100:
[----:B------:R-:W-:Y:S01]  /*2a580*/  MOV R13, R4 ;  /* 0x00000004000d7202 */ /* 0x000fe20000000f00 */
[----:B------:R-:W-:Y:S02]  /*2a590*/  IMAD.MOV.U32 R12, RZ, RZ, 0x7 ;  /* 0x00000007ff0c7424 */ /* 0x000fe400078e00ff */
[----:B------:R-:W-:-:S07]  /*2a5a0*/  IMAD.MOV.U32 R3, RZ, RZ, R14 ;  /* 0x000000ffff037224 */ /* 0x000fce00078e000e */
[----:B------:R-:W-:Y:S05]  /*2a5b0*/  WARPSYNC.COLLECTIVE R15, `(.L_x_2101) ;  /* 0x000000000f087348 */ /* 0x000fea0003c00000 */
[----:B------:R0:W1:Y:S02]  /*2a5c0*/  SHFL.IDX P6, R14, R13, R12, R11 ;  /* 0x0000000c0d0e7389 */ /* 0x00006400000c000b */
[----:B01----:R-:W-:Y:S01]  /*2a5d0*/  ENDCOLLECTIVE ;  /* 0x000000000000791b */ /* 0x003fe20003800000 */
.L_x_2101:
[----:B------:R-:W-:-:S05]  /*2a5e0*/  @!P1 LEA R3, P4, R8, R3, 0x1 ;  /* 0x0000000308039211 */ /* 0x000fca00078808ff */
[----:B------:R-:W-:-:S05]  /*2a5f0*/  @!P1 IMAD.X R2, RZ, RZ, R2, P4 ;  /* 0x000000ffff029224 */ /* 0x000fca00020e0602 */
[----:B------:R-:W-:Y:S01]  /*2a600*/  @!P1 LOP3.LUT R3, R3, R2, RZ, 0x3c, !PT ;  /* 0x0000000203039212 */ /* 0x000fe200078e3cff */
[----:B------:R-:W-:-:S03]  /*2a610*/  IMAD.MOV.U32 R13, RZ, RZ, R0 ;  /* 0x000000ffff0d7224 */ /* 0x000fc600078e0000 */
[----:B------:R-:W-:-:S04]  /*2a620*/  @!P1 LOP3.LUT R2, R3, R2, RZ, 0x3c, !PT ;  /* 0x0000000203029212 */ /* 0x000fc800078e3cff */
[----:B------:R-:W-:Y:S01]  /*2a630*/  @!P1 LOP3.LUT R3, R3, R2, RZ, 0x3c, !PT ;  /* 0x0000000203039212 */ /* 0x000fe200078e3cff */
[----:B------:R-:W-:-:S04]  /*2a640*/  IMAD.MOV.U32 R4, RZ, RZ, R14 ;  /* 0x000000ffff047224 */ /* 0x000fc800078e000e */
[----:B------:R-:W-:Y:S01]  /*2a650*/  @!PT LDS RZ, [RZ] ;  /* 0x00000000fffff984 */ /* 0x000fe20000000800 */
[----:B------:R-:W-:Y:S01]  /*2a660*/  @!PT LDS RZ, [RZ] ;  /* 0x00000000fffff984 */ /* 0x000fe20000000800 */
[----:B------:R-:W-:Y:S01]  /*2a670*/  @!PT LDS RZ, [RZ] ;  /* 0x00000000fffff984 */ /* 0x000fe20000000800 */
[----:B------:R0:W-:Y:S04]  /*2a680*/  @!P1 LDGSTS.E.BYPASS.LTC128B.128 [R37+0xf400], desc[UR60][R2.64], !P3 ;  /* 0x0f40000002259fae */ /* 0x0001e8000d901d7c */
[----:B------:R0:W-:Y:S04]  /*2a690*/  @!P1 LDGSTS.E.BYPASS.LTC128B.128 [R37+0x13400], desc[UR60][R2.64+0x80], !P2 ;  /* 0x1340008002259fae */ /* 0x0001e8000d101d7c */
[----:B------:R0:W-:Y:S02]  /*2a6a0*/  @!P1 LDGSTS.E.BYPASS.LTC128B.128 [R37+0x17400], desc[UR60][R2.64+0x100], !P0 ;  /* 0x1740010002259fae */ /* 0x0001e4000c101d7c */
[----:B0-----:R-:W-:Y:S05]  /*2a6b0*/  WARPSYNC.COLLECTIVE R15, `(.L_x_2102) ;  /* 0x000000000f087348 */ /* 0x001fea0003c00000 */
[----:B------:R1:W2:Y:S02]  /*2a6c0*/  SHFL.IDX P6, R14, R13, R12, R11 ;  /* 0x0000000c0d0e7389 */ /* 0x0002a400000c000b */
[----:B012---:R-:W-:Y:S01]  /*2a6d0*/  ENDCOLLECTIVE ;  /* 0x000000000000791b */ /* 0x007fe20003800000 */
.L_x_2102:
[----:B------:R-:W-:Y:S05]  /*2a6e0*/  BRA `(.L_x_2103) ;  /* 0xffffffac00107947 */ /* 0x000fea000383ffff */
.L_x_1956:
[----:B0-----:R0:W1:Y:S02]  /*2a6f0*/  SYNCS.PHASECHK.TRANS64.TRYWAIT P0, [R23+URZ+0x2a820], R2 ;  /* 0x02a82002170075a7 */ /* 0x001064000800017f */
[----:B-1----:R-:W-:Y:S05]  /*2a700*/  @!P0 NANOSLEEP.SYNCS 0x989680 ;  /* 0x009896800000895d */ /* 0x002fea0003900000 */
[----:B------:R-:W1:Y:S02]  /*2a710*/  @!P0 SYNCS.PHASECHK.TRANS64 P0, [R23+URZ+0x2a820], R2 ;  /* 0x02a82002170085a7 */ /* 0x000e64000800007f */
[----:B-1----:R-:W-:Y:S05]  /*2a720*/  @!P0 BRA `(.L_x_1956) ;  /* 0xfffffffc00f08947 */ /* 0x002fea000383ffff */
[----:B------:R-:W-:Y:S05]  /*2a730*/  BRA `(.L_x_2104) ;  /* 0xffffffac00887947 */ /* 0x000fea000383ffff */
.L_x_1961:
[----:B0-----:R0:W1:Y:S02]  /*2a740*/  SYNCS.PHASECHK.TRANS64.TRYWAIT P0, [R5+URZ+0x2a840], R0 ;  /* 0x02a84000050075a7 */ /* 0x001064000800017f */
[----:B-1----:R-:W-:Y:S05]  /*2a750*/  @!P0 NANOSLEEP.SYNCS 0x989680 ;  /* 0x009896800000895d */ /* 0x002fea0003900000 */
[----:B------:R-:W1:Y:S02]  /*2a760*/  @!P0 SYNCS.PHASECHK.TRANS64 P0, [R5+URZ+0x2a840], R0 ;  /* 0x02a84000050085a7 */ /* 0x000e64000800007f */
[----:B-1----:R-:W-:Y:S05]  /*2a770*/  @!P0 BRA `(.L_x_1961) ;  /* 0xfffffffc00f08947 */ /* 0x002fea000383ffff */
[----:B------:R-:W-:Y:S05]  /*2a780*/  BRA `(.L_x_2105) ;  /* 0xffffffb0004c7947 */ /* 0x000fea000383ffff */
.L_x_1962:
        /* <DEDUP_REMOVED lines=8> */
.L_x_2107:
[----:B------:R-:W-:Y:S05]  /*2a810*/  BSYNC B1 ;  /* 0x0000000000017941 */ /* 0x000fea0003800000 */
.L_x_2106:
[----:B------:R-:W0:Y:S01]  /*2a820*/  S2R R35, SR_TID.X ;  /* 0x0000000000237919 */ /* 0x000e220000002100 */
[----:B------:R-:W-:Y:S01]  /*2a830*/  IMAD.MOV.U32 R13, RZ, RZ, R9 ;  /* 0x000000ffff0d7224 */ /* 0x000fe200078e0009 */
[----:B------:R-:W-:Y:S01]  /*2a840*/  MOV R12, RZ ;  /* 0x000000ff000c7202 */ /* 0x000fe20000000f00 */
[----:B------:R-:W-:Y:S02]  /*2a850*/  IMAD.MOV.U32 R11, RZ, RZ, 0x181f ;  /* 0x0000181fff0b7424 */ /* 0x000fe400078e00ff */
[----:B------:R-:W-:Y:S02]  /*2a860*/  IMAD.MOV.U32 R15, RZ, RZ, -0x1 ;  /* 0xffffffffff0f7424 */ /* 0x000fe400078e00ff */
[----:B------:R-:W-:Y:S02]  /*2a870*/  IMAD.MOV.U32 R3, RZ, RZ, R14 ;  /* 0x000000ffff037224 */ /* 0x000fe400078e000e */
[----:B------:R-:W-:-:S07]  /*2a880*/  IMAD R4, R4, 0x2, R23 ;  /* 0x0000000204047824 */ /* 0x000fce00078e0217 */
[----:B0-----:R-:W-:Y:S05]  /*2a890*/  WARPSYNC.COLLECTIVE R15, `(.L_x_2108) ;  /* 0x000000000f087348 */ /* 0x001fea0003c00000 */
[----:B------:R1:W2:Y:S02]  /*2a8a0*/  SHFL.IDX P6, R14, R13, R12, R11 ;  /* 0x0000000c0d0e7389 */ /* 0x0002a400000c000b */
[----:B012---:R-:W-:Y:S01]  /*2a8b0*/  ENDCOLLECTIVE ;  /* 0x000000000000791b */ /* 0x007fe20003800000 */
.L_x_2108:
[----:B------:R-:W-:Y:S02]  /*2a8c0*/  IMAD.MOV.U32 R13, RZ, RZ, R8 ;  /* 0x000000ffff0d7224 */ /* 0x000fe400078e0008 */
[----:B------:R-:W-:Y:S02]  /*2a8d0*/  IMAD.MOV.U32 R12, RZ, RZ, 0x1 ;  /* 0x00000001ff0c7424 */ /* 0x000fe400078e00ff */
[----:B------:R-:W-:Y:S02]  /*2a8e0*/  IMAD.SHL.U32 R35, R35, 0x8, RZ ;  /* 0x0000000823237824 */ /* 0x000fe400078e00ff */
[----:B------:R-:W-:-:S07]  /*2a8f0*/  IMAD.MOV.U32 R2, RZ, RZ, R14 ;  /* 0x000000ffff027224 */ /* 0x000fce00078e000e */
[----:B------:R-:W-:Y:S05]  /*2a900*/  WARPSYNC.COLLECTIVE R15, `(.L_x_2109) ;  /* 0x000000000f087348 */ /* 0x000fea0003c00000 */
[----:B------:R0:W1:Y:S02]  /*2a910*/  SHFL.IDX P6, R14, R13, R12, R11 ;  /* 0x0000000c0d0e7389 */ /* 0x00006400000c000b */
[----:B01----:R-:W-:Y:S01]  /*2a920*/  ENDCOLLECTIVE ;  /* 0x000000000000791b */ /* 0x003fe20003800000 */
.L_x_2109:
[----:B------:R-:W-:-:S04]  /*2a930*/  LOP3.LUT R35, R35, 0x38, RZ, 0xc0, !PT ;  /* 0x0000003823237812 */ /* 0x000fc800078ec0ff */
[----:B------:R-:W-:-:S04]  /*2a940*/  SHF.L.U32 R0, R35, 0x1, RZ ;  /* 0x0000000123007819 */ /* 0x000fc800000006ff */
        /* <DEDUP_REMOVED lines=9> */
[----:B0-----:R-:W-:-:S07]  /*2a9e0*/  MOV R3, R14 ;  /* 0x0000000e00037202 */ /* 0x001fce0000000f00 */
[----:B------:R-:W-:Y:S05]  /*2a9f0*/  WARPSYNC.COLLECTIVE R15, `(.L_x_2110) ;  /* 0x000000000f087348 */ /* 0x000fea0003c00000 */
[----:B------:R0:W1:Y:S02]  /*2aa00*/  SHFL.IDX P6, R14, R13, R12, R11 ;  /* 0x0000000c0d0e7389 */ /* 0x00006400000c000b */
[----:B01----:R-:W-:Y:S01]  /*2aa10*/  ENDCOLLECTIVE ;  /* 0x000000000000791b */ /* 0x003fe20003800000 */
.L_x_2110:
[----:B------:R-:W-:Y:S01]  /*2aa20*/  IMAD.MOV.U32 R13, RZ, RZ, R8 ;  /* 0x000000ffff0d7224 */ /* 0x000fe200078e0008 */
[----:B------:R-:W-:Y:S01]  /*2aa30*/  MOV R12, 0x2 ;  /* 0x00000002000c7802 */ /* 0x000fe20000000f00 */
[----:B------:R-:W-:-:S07]  /*2aa40*/  IMAD.MOV.U32 R2, RZ, RZ, R14 ;  /* 0x000000ffff027224 */ /* 0x000fce00078e000e */
[----:B------:R-:W-:Y:S05]  /*2aa50*/  WARPSYNC.COLLECTIVE R15, `(.L_x_2111) ;  /* 0x000000000f087348 */ /* 0x000fea0003c00000 */
[----:B------:R0:W1:Y:S02]  /*2aa60*/  SHFL.IDX P6, R14, R13, R12, R11 ;  /* 0x0000000c0d0e7389 */ /* 0x00006400000c000b */
[----:B01----:R-:W-:Y:S01]  /*2aa70*/  ENDCOLLECTIVE ;  /* 0x000000000000791b */ /* 0x003fe20003800000 */
.L_x_2111:
        /* <DEDUP_REMOVED lines=13> */
.L_x_2112:
[----:B------:R-:W-:Y:S01]  /*2ab50*/  MOV R13, R8 ;  /* 0x00000008000d7202 */ /* 0x000fe20000000f00 */
[----:B------:R-:W-:Y:S02]  /*2ab60*/  IMAD.MOV.U32 R12, RZ, RZ, 0x3 ;  /* 0x00000003ff0c7424 */ /* 0x000fe400078e00ff */
[----:B------:R-:W-:-:S07]  /*2ab70*/  IMAD.MOV.U32 R2, RZ, RZ, R14 ;  /* 0x000000ffff027224 */ /* 0x000fce00078e000e */
[----:B------:R-:W-:Y:S05]  /*2ab80*/  WARPSYNC.COLLECTIVE R15, `(.L_x_2113) ;  /* 0x000000000f087348 */ /* 0x000fea0003c00000 */
[----:B------:R0:W1:Y:S02]  /*2ab90*/  SHFL.IDX P6, R14, R13, R12, R11 ;  /* 0x0000000c0d0e7389 */ /* 0x00006400000c000b */
[----:B01----:R-:W-:Y:S01]  /*2aba0*/  ENDCOLLECTIVE ;  /* 0x000000000000791b */ /* 0x003fe20003800000 */
.L_x_2113:
        /* <DEDUP_REMOVED lines=13> */
.L_x_2114:
[----:B------:R-:W-:Y:S02]  /*2ac80*/  IMAD.MOV.U32 R13, RZ, RZ, R8 ;  /* 0x000000ffff0d7224 */ /* 0x000fe400078e0008 */
[----:B------:R-:W-:Y:S02]  /*2ac90*/  IMAD.MOV.U32 R12, RZ, RZ, 0x4 ;  /* 0x00000004ff0c7424 */ /* 0x000fe400078e00ff */
[----:B------:R-:W-:-:S07]  /*2aca0*/  IMAD.MOV.U32 R2, RZ, RZ, R14 ;  /* 0x000000ffff027224 */ /* 0x000fce00078e000e */
[----:B------:R-:W-:Y:S05]  /*2acb0*/  WARPSYNC.COLLECTIVE R15, `(.L_x_2115) ;  /* 0x000000000f087348 */ /* 0x000fea0003c00000 */
[----:B------:R0:W1:Y:S02]  /*2acc0*/  SHFL.IDX P6, R14, R13, R12, R11 ;  /* 0x0000000c0d0e7389 */ /* 0x00006400000c000b */
[----:B01----:R-:W-:Y:S01]  /*2acd0*/  ENDCOLLECTIVE ;  /* 0x000000000000791b */ /* 0x003fe20003800000 */
.L_x_2115:
        /* <DEDUP_REMOVED lines=13> */
.L_x_2116:
[----:B------:R-:W-:Y:S02]  /*2adb0*/  IMAD.MOV.U32 R13, RZ, RZ, R8 ;  /* 0x000000ffff0d7224 */ /* 0x000fe400078e0008 */
[----:B------:R-:W-:Y:S01]  /*2adc0*/  IMAD.MOV.U32 R12, RZ, RZ, 0x5 ;  /* 0x00000005ff0c7424 */ /* 0x000fe200078e00ff */
[----:B------:R-:W-:-:S07]  /*2add0*/  MOV R2, R14 ;  /* 0x0000000e00027202 */ /* 0x000fce0000000f00 */
[----:B------:R-:W-:Y:S05]  /*2ade0*/  WARPSYNC.COLLECTIVE R15, `(.L_x_2117) ;  /* 0x000000000f087348 */ /* 0x000fea0003c00000 */
[----:B------:R0:W1:Y:S02]  /*2adf0*/  SHFL.IDX P6, R14, R13, R12, R11 ;  /* 0x0000000c0d0e7389 */ /* 0x00006400000c000b */
[----:B01----:R-:W-:Y:S01]  /*2ae00*/  ENDCOLLECTIVE ;  /* 0x000000000000791b */ /* 0x003fe20003800000 */
.L_x_2117:
        /* <DEDUP_REMOVED lines=13> */
.L_x_2118:
[----:B------:R-:W-:Y:S01]  /*2aee0*/  IMAD.MOV.U32 R2, RZ, RZ, R14 ;  /* 0x000000ffff027224 */ /* 0x000fe200078e000e */
[----:B------:R-:W-:Y:S06]  /*2aef0*/  BRA `(.L_x_2119) ;  /* 0xffffffac00847947 */ /* 0x000fec000383ffff */
.L_x_1967:
[----:B-1----:R1:W2:Y:S02]  /*2af00*/  SYNCS.PHASECHK.TRANS64.TRYWAIT P0, [R5+URZ+0x2a860], R2 ;  /* 0x02a86002050075a7 */ /* 0x0022a4000800017f */
[----:B--2---:R-:W-:Y:S05]  /*2af10*/  @!P0 NANOSLEEP.SYNCS 0x989680 ;  /* 0x009896800000895d */ /* 0x004fea0003900000 */
[----:B------:R-:W2:Y:S02]  /*2af20*/  @!P0 SYNCS.PHASECHK.TRANS64 P0, [R5+URZ+0x2a860], R2 ;  /* 0x02a86002050085a7 */ /* 0x000ea4000800007f */
[----:B--2---:R-:W-:Y:S05]  /*2af30*/  @!P0 BRA `(.L_x_1967) ;  /* 0xfffffffc00f08947 */ /* 0x004fea000383ffff */
[----:B------:R-:W-:Y:S05]  /*2af40*/  BRA `(.L_x_2120) ;  /* 0xffffffac00e07947 */ /* 0x000fea000383ffff */
.L_x_1968:
[----:B------:R-:W-:Y:S01]  /*2af50*/  BSSY B1, `(.L_x_2121) ;  /* 0x0000008000017945 */ /* 0x000fe20003800000 */
[----:B------:R-:W-:Y:S01]  /*2af60*/  IMAD.MOV.U32 R13, RZ, RZ, R24 ;  /* 0x000000ffff0d7224 */ /* 0x000fe200078e0018 */
[----:B------:R-:W-:Y:S01]  /*2af70*/  MOV R15, 0xffffffff ;  /* 0xffffffff000f7802 */ /* 0x000fe20000000f00 */
[----:B------:R-:W-:Y:S02]  /*2af80*/  IMAD.MOV.U32 R12, RZ, RZ, RZ ;  /* 0x000000ffff0c7224 */ /* 0x000fe400078e00ff */
[----:B------:R-:W-:-:S07]  /*2af90*/  IMAD.MOV.U32 R11, RZ, RZ, 0x181f ;  /* 0x0000181fff0b7424 */ /* 0x000fce00078e00ff */
[----:B-1----:R-:W-:Y:S05]  /*2afa0*/  WARPSYNC.COLLECTIVE R15, `(.L_x_2122) ;  /* 0x000000000f087348 */ /* 0x002fea0003c00000 */
[----:B------:R0:W2:Y:S02]  /*2afb0*/  SHFL.IDX P6, R14, R13, R12, R11 ;  /* 0x0000000c0d0e7389 */ /* 0x0000a400000c000b */
[----:B012---:R-:W-:Y:S01]  /*2afc0*/  ENDCOLLECTIVE ;  /* 0x000000000000791b */ /* 0x007fe20003800000 */
.L_x_2122:
[----:B------:R-:W-:Y:S05]  /*2afd0*/  BSYNC B1 ;  /* 0x0000000000017941 */ /* 0x000fea0003800000 */
.L_x_2121:
        /* <DEDUP_REMOVED lines=9> */
.L_x_2123:
[----:B------:R-:W-:Y:S01]  /*2b070*/  IMAD.MOV.U32 R13, RZ, RZ, R24 ;  /* 0x000000ffff0d7224 */ /* 0x000fe200078e0018 */
[----:B------:R-:W-:Y:S01]  /*2b080*/  MOV R12, 0x1 ;  /* 0x00000001000c7802 */ /* 0x000fe20000000f00 */
[----:B------:R-:W-:-:S07]  /*2b090*/  IMAD.MOV.U32 R2, RZ, RZ, R14 ;  /* 0x000000ffff027224 */ /* 0x000fce00078e000e */
[----:B------:R-:W-:Y:S05]  /*2b0a0*/  WARPSYNC.COLLECTIVE R15, `(.L_x_2124) ;  /* 0x000000000f087348 */ /* 0x000fea0003c00000 */
[----:B------:R0:W1:Y:S02]  /*2b0b0*/  SHFL.IDX P6, R14, R13, R12, R11 ;  /* 0x0000000c0d0e7389 */ /* 0x00006400000c000b */
[----:B01----:R-:W-:Y:S01]  /*2b0c0*/  ENDCOLLECTIVE ;  /* 0x000000000000791b */ /* 0x003fe20003800000 */
.L_x_2124:
        /* <DEDUP_REMOVED lines=15> */
.L_x_2125:
[----:B------:R-:W-:Y:S01]  /*2b1c0*/  MOV R13, R24 ;  /* 0x00000018000d7202 */ /* 0x000fe20000000f00 */
[----:B------:R-:W-:Y:S02]  /*2b1d0*/  IMAD.MOV.U32 R12, RZ, RZ, 0x2 ;  /* 0x00000002ff0c7424 */ /* 0x000fe400078e00ff */
[----:B------:R-:W-:-:S07]  /*2b1e0*/  IMAD.MOV.U32 R2, RZ, RZ, R14 ;  /* 0x000000ffff027224 */ /* 0x000fce00078e000e */
[----:B------:R-:W-:Y:S05]  /*2b1f0*/  WARPSYNC.COLLECTIVE R15, `(.L_x_2126) ;  /* 0x000000000f087348 */ /* 0x000fea0003c00000 */
[----:B------:R0:W1:Y:S02]  /*2b200*/  SHFL.IDX P6, R14, R13, R12, R11 ;  /* 0x0000000c0d0e7389 */ /* 0x00006400000c000b */
[----:B01----:R-:W-:Y:S01]  /*2b210*/  ENDCOLLECTIVE ;  /* 0x000000000000791b */ /* 0x003fe20003800000 */
.L_x_2126:
        /* <DEDUP_REMOVED lines=14> */
.L_x_2127:
[----:B------:R-:W-:Y:S02]  /*2b300*/  IMAD.MOV.U32 R13, RZ, RZ, R24 ;  /* 0x000000ffff0d7224 */ /* 0x000fe400078e0018 */
[----:B------:R-:W-:Y:S02]  /*2b310*/  IMAD.MOV.U32 R12, RZ, RZ, 0x3 ;  /* 0x00000003ff0c7424 */ /* 0x000fe400078e00ff */
[----:B------:R-:W-:-:S07]  /*2b320*/  IMAD.MOV.U32 R2, RZ, RZ, R14 ;  /* 0x000000ffff027224 */ /* 0x000fce00078e000e */
[----:B------:R-:W-:Y:S05]  /*2b330*/  WARPSYNC.COLLECTIVE R15, `(.L_x_2128) ;  /* 0x000000000f087348 */ /* 0x000fea0003c00000 */
[----:B------:R0:W1:Y:S02]  /*2b340*/  SHFL.IDX P6, R14, R13, R12, R11 ;  /* 0x0000000c0d0e7389 */ /* 0x00006400000c000b */
[----:B01----:R-:W-:Y:S01]  /*2b350*/  ENDCOLLECTIVE ;  /* 0x000000000000791b */ /* 0x003fe20003800000 */
.L_x_2128:
        /* <DEDUP_REMOVED lines=14> */
.L_x_2129:
[----:B------:R-:W-:Y:S02]  /*2b440*/  IMAD.MOV.U32 R13, RZ, RZ, R24 ;  /* 0x000000ffff0d7224 */ /* 0x000fe400078e0018 */
[----:B------:R-:W-:Y:S01]  /*2b450*/  IMAD.MOV.U32 R12, RZ, RZ, 0x4 ;  /* 0x00000004ff0c7424 */ /* 0x000fe200078e00ff */
[----:B------:R-:W-:-:S07]  /*2b460*/  MOV R2, R14 ;  /* 0x0000000e00027202 */ /* 0x000fce0000000f00 */
[----:B------:R-:W-:Y:S05]  /*2b470*/  WARPSYNC.COLLECTIVE R15, `(.L_x_2130) ;  /* 0x000000000f087348 */ /* 0x000fea0003c00000 */
[----:B------:R0:W1:Y:S02]  /*2b480*/  SHFL.IDX P6, R14, R13, R12, R11 ;  /* 0x0000000c0d0e7389 */ /* 0x00006400000c000b */
[----:B01----:R-:W-:Y:S01]  /*2b490*/  ENDCOLLECTIVE ;  /* 0x000000000000791b */ /* 0x003fe20003800000 */
.L_x_2130:
        /* <DEDUP_REMOVED lines=14> */
.L_x_2131:
[----:B------:R-:W-:Y:S02]  /*2b580*/  IMAD.MOV.U32 R13, RZ, RZ, R24 ;  /* 0x000000ffff0d7224 */ /* 0x000fe400078e0018 */
[----:B------:R-:W-:Y:S02]  /*2b590*/  IMAD.MOV.U32 R12, RZ, RZ, 0x5 ;  /* 0x00000005ff0c7424 */ /* 0x000fe400078e00ff */
[----:B------:R-:W-:-:S07]  /*2b5a0*/  IMAD.MOV.U32 R2, RZ, RZ, R14 ;  /* 0x000000ffff027224 */ /* 0x000fce00078e000e */
[----:B------:R-:W-:Y:S05]  /*2b5b0*/  WARPSYNC.COLLECTIVE R15, `(.L_x_2132) ;  /* 0x000000000f087348 */ /* 0x000fea0003c00000 */
[----:B------:R0:W1:Y:S02]  /*2b5c0*/  SHFL.IDX P6, R14, R13, R12, R11 ;  /* 0x0000000c0d0e7389 */ /* 0x00006400000c000b */
[----:B01----:R-:W-:Y:S01]  /*2b5d0*/  ENDCOLLECTIVE ;  /* 0x000000000000791b */ /* 0x003fe20003800000 */
.L_x_2132:
        /* <DEDUP_REMOVED lines=13> */
.L_x_2133:
[----:B------:R-:W-:Y:S01]  /*2b6b0*/  @!PT LDS RZ, [RZ] ;  /* 0x00000000fffff984 */ /* 0x000fe20000000800 */
[----:B------:R-:W-:Y:S01]  /*2b6c0*/  @!PT LDS RZ, [RZ] ;  /* 0x00000000fffff984 */ /* 0x000fe20000000800 */
[----:B------:R-:W-:Y:S01]  /*2b6d0*/  @!PT LDS RZ, [RZ] ;  /* 0x00000000fffff984 */ /* 0x000fe20000000800 */
[----:B------:R0:W-:Y:S02]  /*2b6e0*/  LDGSTS.E.BYPASS.LTC128B.128 [R4+0x5400], desc[UR60][R2.64+0x80], !P2 ;  /* 0x0540008002047fae */ /* 0x0001e4000d101d7c */
[----:B0-----:R-:W-:Y:S01]  /*2b6f0*/  IMAD.MOV.U32 R2, RZ, RZ, R14 ;  /* 0x000000ffff027224 */ /* 0x001fe200078e000e */
[----:B------:R-:W-:Y:S06]  /*2b700*/  BRA `(.L_x_2134) ;  /* 0xffffffa800d07947 */ /* 0x000fec000383ffff */
.L_x_1976:
[----:B0-----:R0:W1:Y:S02]  /*2b710*/  SYNCS.PHASECHK.TRANS64.TRYWAIT P0, [R0+URZ+0x2a860], R3 ;  /* 0x02a86003000075a7 */ /* 0x001064000800017f */
[----:B-1----:R-:W-:Y:S05]  /*2b720*/  @!P0 NANOSLEEP.SYNCS 0x989680 ;  /* 0x009896800000895d */ /* 0x002fea0003900000 */
[----:B------:R-:W1:Y:S02]  /*2b730*/  @!P0 SYNCS.PHASECHK.TRANS64 P0, [R0+URZ+0x2a860], R3 ;  /* 0x02a86003000085a7 */ /* 0x000e64000800007f */
[----:B-1----:R-:W-:Y:S05]  /*2b740*/  @!P0 BRA `(.L_x_1976) ;  /* 0xfffffffc00f08947 */ /* 0x002fea000383ffff */
[----:B------:R-:W-:Y:S05]  /*2b750*/  BRA `(.L_x_2135) ;  /* 0xffffffac00f07947 */ /* 0x000fea000383ffff */
.L_x_1977:
        /* <DEDUP_REMOVED lines=8> */
.L_x_2137:
[----:B------:R-:W-:Y:S05]  /*2b7e0*/  BSYNC B0 ;  /* 0x0000000000007941 */ /* 0x000fea0003800000 */
.L_x_2136:
        /* <DEDUP_REMOVED lines=12> */
.L_x_2138:
[C---:B------:R-:W-:Y:S02]  /*2b8b0*/  ISETP.LT.OR P4, PT, R6.reuse, 0x1, !P0 ;  /* 0x000000010600780c */ /* 0x040fe40004781670 */
[----:B------:R-:W-:Y:S02]  /*2b8c0*/  ISETP.LT.OR P3, PT, R6, 0x1, P1 ;  /* 0x000000010600780c */ /* 0x000fe40000f61670 */
[----:B------:R-:W-:Y:S01]  /*2b8d0*/  LEA R4, R4, R23, 0x1 ;  /* 0x0000001704047211 */ /* 0x000fe200078e08ff */
[----:B------:R-:W-:Y:S02]  /*2b8e0*/  IMAD.MOV.U32 R13, RZ, RZ, R24 ;  /* 0x000000ffff0d7224 */ /* 0x000fe400078e0018 */
[----:B------:R-:W-:Y:S02]  /*2b8f0*/  IMAD.MOV.U32 R12, RZ, RZ, 0x1 ;  /* 0x00000001ff0c7424 */ /* 0x000fe400078e00ff */
[----:B------:R-:W-:-:S05]  /*2b900*/  IMAD.SHL.U32 R5, R5, 0x8, RZ ;  /* 0x0000000805057824 */ /* 0x000fca00078e00ff */
[----:B------:R-:W-:-:S05]  /*2b910*/  LOP3.LUT R5, R5, 0x38, RZ, 0xc0, !PT ;  /* 0x0000003805057812 */ /* 0x000fca00078ec0ff */
[----:B------:R-:W-:-:S05]  /*2b920*/  IMAD.SHL.U32 R5, R5, 0x2, RZ ;  /* 0x0000000205057824 */ /* 0x000fca00078e00ff */
[----:B------:R-:W-:-:S13]  /*2b930*/  IADD3 R2, P2, R14, R5, RZ ;  /* 0x000000050e027210 */ /* 0x000fda0007f5e0ff */
[----:B------:R-:W-:Y:S05]  /*2b940*/  WARPSYNC.COLLECTIVE R15, `(.L_x_2139) ;  /* 0x000000000f087348 */ /* 0x000fea0003c00000 */
[----:B------:R0:W1:Y:S02]  /*2b950*/  SHFL.IDX P6, R14, R13, R12, R11 ;  /* 0x0000000c0d0e7389 */ /* 0x00006400000c000b */
[----:B01----:R-:W-:Y:S01]  /*2b960*/  ENDCOLLECTIVE ;  /* 0x000000000000791b */ /* 0x003fe20003800000 */
.L_x_2139:
        /* <DEDUP_REMOVED lines=13> */
.L_x_2140:
[----:B------:R-:W-:Y:S02]  /*2ba40*/  IMAD.MOV.U32 R13, RZ, RZ, R24 ;  /* 0x000000ffff0d7224 */ /* 0x000fe400078e0018 */
[----:B------:R-:W-:Y:S01]  /*2ba50*/  IMAD.MOV.U32 R12, RZ, RZ, 0x2 ;  /* 0x00000002ff0c7424 */ /* 0x000fe200078e00ff */
[----:B------:R-:W-:-:S13]  /*2ba60*/  IADD3 R2, P2, R14, R5, RZ ;  /* 0x000000050e027210 */ /* 0x000fda0007f5e0ff */
[----:B------:R-:W-:Y:S05]  /*2ba70*/  WARPSYNC.COLLECTIVE R15, `(.L_x_2141) ;  /* 0x000000000f087348 */ /* 0x000fea0003c00000 */
[----:B------:R0:W1:Y:S02]  /*2ba80*/  SHFL.IDX P6, R14, R13, R12, R11 ;  /* 0x0000000c0d0e7389 */ /* 0x00006400000c000b */
[----:B01----:R-:W-:Y:S01]  /*2ba90*/  ENDCOLLECTIVE ;  /* 0x000000000000791b */ /* 0x003fe20003800000 */
.L_x_2141:
        /* <DEDUP_REMOVED lines=13> */
.L_x_2142:
[----:B------:R-:W-:Y:S02]  /*2bb70*/  IMAD.MOV.U32 R13, RZ, RZ, R24 ;  /* 0x000000ffff0d7224 */ /* 0x000fe400078e0018 */
[----:B------:R-:W-:Y:S01]  /*2bb80*/  IMAD.MOV.U32 R12, RZ, RZ, 0x3 ;  /* 0x00000003ff0c7424 */ /* 0x000fe200078e00ff */
[----:B------:R-:W-:-:S07]  /*2bb90*/  MOV R10, R14 ;  /* 0x0000000e000a7202 */ /* 0x000fce0000000f00 */
[----:B------:R-:W-:Y:S05]  /*2bba0*/  WARPSYNC.COLLECTIVE R15, `(.L_x_2143) ;  /* 0x000000000f087348 */ /* 0x000fea0003c00000 */
[----:B------:R0:W1:Y:S02]  /*2bbb0*/  SHFL.IDX P6, R14, R13, R12, R11 ;  /* 0x0000000c0d0e7389 */ /* 0x00006400000c000b */
[----:B01----:R-:W-:Y:S01]  /*2bbc0*/  ENDCOLLECTIVE ;  /* 0x000000000000791b */ /* 0x003fe20003800000 */
.L_x_2143:
        /* <DEDUP_REMOVED lines=14> */
.L_x_2144:
[----:B------:R-:W-:Y:S02]  /*2bcb0*/  IMAD.MOV.U32 R13, RZ, RZ, R24 ;  /* 0x000000ffff0d7224 */ /* 0x000fe400078e0018 */
[----:B------:R-:W-:Y:S01]  /*2bcc0*/  IMAD.MOV.U32 R12, RZ, RZ, 0x4 ;  /* 0x00000004ff0c7424 */ /* 0x000fe200078e00ff */
[----:B------:R-:W-:-:S13]  /*2bcd0*/  IADD3 R2, P2, R14, R5, RZ ;  /* 0x000000050e027210 */ /* 0x000fda0007f5e0ff */
[----:B------:R-:W-:Y:S05]  /*2bce0*/  WARPSYNC.COLLECTIVE R15, `(.L_x_2145) ;  /* 0x000000000f087348 */ /* 0x000fea0003c00000 */
[----:B------:R0:W1:Y:S02]  /*2bcf0*/  SHFL.IDX P6, R14, R13, R12, R11 ;  /* 0x0000000c0d0e7389 */ /* 0x00006400000c000b */
[----:B01----:R-:W-:Y:S01]  /*2bd00*/  ENDCOLLECTIVE ;  /* 0x000000000000791b */ /* 0x003fe20003800000 */
.L_x_2145:
        /* <DEDUP_REMOVED lines=13> */
.L_x_2146:
[----:B------:R-:W-:Y:S02]  /*2bde0*/  IMAD.MOV.U32 R13, RZ, RZ, R24 ;  /* 0x000000ffff0d7224 */ /* 0x000fe400078e0018 */
[----:B------:R-:W-:Y:S02]  /*2bdf0*/  IMAD.MOV.U32 R12, RZ, RZ, 0x5 ;  /* 0x00000005ff0c7424 */ /* 0x000fe400078e00ff */
[----:B------:R-:W-:-:S07]  /*2be00*/  IMAD.MOV.U32 R10, RZ, RZ, R14 ;  /* 0x000000ffff0a7224 */ /* 0x000fce00078e000e */
[----:B------:R-:W-:Y:S05]  /*2be10*/  WARPSYNC.COLLECTIVE R15, `(.L_x_2147) ;  /* 0x000000000f087348 */ /* 0x000fea0003c00000 */
[----:B------:R0:W1:Y:S02]  /*2be20*/  SHFL.IDX P6, R14, R13, R12, R11 ;  /* 0x0000000c0d0e7389 */ /* 0x00006400000c000b */
[----:B01----:R-:W-:Y:S01]  /*2be30*/  ENDCOLLECTIVE ;  /* 0x000000000000791b */ /* 0x003fe20003800000 */
.L_x_2147:
        /* <DEDUP_REMOVED lines=12> */
.L_x_2148:
[----:B------:R-:W-:Y:S05]  /*2bf00*/  BRA `(.L_x_2149) ;  /* 0xffffffa800ec7947 */ /* 0x000fea000383ffff */
.L_x_1982:
[----:B------:R-:W-:Y:S01]  /*2bf10*/  BSSY B0, `(.L_x_2150) ;  /* 0x0000008000007945 */ /* 0x000fe20003800000 */
[----:B------:R-:W-:Y:S01]  /*2bf20*/  IMAD.MOV.U32 R13, RZ, RZ, R16 ;  /* 0x000000ffff0d7224 */ /* 0x000fe200078e0010 */
[----:B------:R-:W-:Y:S01]  /*2bf30*/  MOV R15, 0xffffffff ;  /* 0xffffffff000f7802 */ /* 0x000fe20000000f00 */
[----:B------:R-:W-:Y:S02]  /*2bf40*/  IMAD.MOV.U32 R12, RZ, RZ, RZ ;  /* 0x000000ffff0c7224 */ /* 0x000fe400078e00ff */
[----:B------:R-:W-:-:S07]  /*2bf50*/  IMAD.MOV.U32 R11, RZ, RZ, 0x1f ;  /* 0x0000001fff0b7424 */ /* 0x000fce00078e00ff */
[----:B01----:R-:W-:Y:S05]  /*2bf60*/  WARPSYNC.COLLECTIVE R15, `(.L_x_2151) ;  /* 0x000000000f087348 */ /* 0x003fea0003c00000 */
[----:B------:R2:W3:Y:S02]  /*2bf70*/  SHFL.IDX P6, R14, R13, R12, R11 ;  /* 0x0000000c0d0e7389 */ /* 0x0004e400000c000b */
[----:B0123--:R-:W-:Y:S01]  /*2bf80*/  ENDCOLLECTIVE ;  /* 0x000000000000791b */ /* 0x00ffe20003800000 */
.L_x_2151:
[----:B------:R-:W-:Y:S05]  /*2bf90*/  BSYNC B0 ;  /* 0x0000000000007941 */ /* 0x000fea0003800000 */
.L_x_2150:
        /* <DEDUP_REMOVED lines=9> */
.L_x_2152:
        /* <DEDUP_REMOVED lines=18> */
.L_x_2153:
[----:B------:R-:W-:Y:S01]  /*2c150*/  IMAD.MOV.U32 R12, RZ, RZ, 0x2 ;  /* 0x00000002ff0c7424 */ /* 0x000fe200078e00ff */
[----:B------:R-:W-:-:S05]  /*2c160*/  SEL R6, R14, RZ, P1 ;  /* 0x000000ff0e067207 */ /* 0x000fca0000800000 */
[----:B------:R-:W-:-:S04]  /*2c170*/  IMAD.IADD R6, R5, 0x1, R6 ;  /* 0x0000000105067824 */ /* 0x000fc800078e0206 */
[----:B------:R-:W-:-:S07]  /*2c180*/  IMAD.MOV.U32 R13, RZ, RZ, R6 ;  /* 0x000000ffff0d7224 */ /* 0x000fce00078e0006 */
[----:B------:R-:W-:Y:S05]  /*2c190*/  WARPSYNC.COLLECTIVE R15, `(.L_x_2154) ;  /* 0x000000000f087348 */ /* 0x000fea0003c00000 */
[----:B------:R0:W1:Y:S02]  /*2c1a0*/  SHFL.UP P6, R14, R13, R12, R11 ;  /* 0x0400000c0d0e7389 */ /* 0x00006400000c000b */
[----:B01----:R-:W-:Y:S01]  /*2c1b0*/  ENDCOLLECTIVE ;  /* 0x000000000000791b */ /* 0x003fe20003800000 */
.L_x_2154:
[----:B------:R-:W-:Y:S01]  /*2c1c0*/  IMAD.MOV.U32 R12, RZ, RZ, 0x4 ;  /* 0x00000004ff0c7424 */ /* 0x000fe200078e00ff */
[----:B------:R-:W-:-:S04]  /*2c1d0*/  SEL R7, R14, RZ, P2 ;  /* 0x000000ff0e077207 */ /* 0x000fc80001000000 */
[----:B------:R-:W-:-:S05]  /*2c1e0*/  IADD3 R7, R6, R7, RZ ;  /* 0x0000000706077210 */ /* 0x000fca0007ffe0ff */
[----:B------:R-:W-:-:S07]  /*2c1f0*/  IMAD.MOV.U32 R13, RZ, RZ, R7 ;  /* 0x000000ffff0d7224 */ /* 0x000fce00078e0007 */
[----:B------:R-:W-:Y:S05]  /*2c200*/  WARPSYNC.COLLECTIVE R15, `(.L_x_2155) ;  /* 0x000000000f087348 */ /* 0x000fea0003c00000 */
[----:B------:R0:W1:Y:S02]  /*2c210*/  SHFL.UP P6, R14, R13, R12, R11 ;  /* 0x0400000c0d0e7389 */ /* 0x00006400000c000b */
[----:B01----:R-:W-:Y:S01]  /*2c220*/  ENDCOLLECTIVE ;  /* 0x000000000000791b */ /* 0x003fe20003800000 */
.L_x_2155:
[----:B------:R-:W-:Y:S02]  /*2c230*/  MOV R12, 0x8 ;  /* 0x00000008000c7802 */ /* 0x000fe40000000f00 */
[----:B------:R-:W-:-:S05]  /*2c240*/  SEL R2, R14, RZ, P3 ;  /* 0x000000ff0e027207 */ /* 0x000fca0001800000 */
[----:B------:R-:W-:-:S04]  /*2c250*/  IMAD.IADD R2, R7, 0x1, R2 ;  /* 0x0000000107027824 */ /* 0x000fc800078e0202 */
[----:B------:R-:W-:-:S07]  /*2c260*/  IMAD.MOV.U32 R13, RZ, RZ, R2 ;  /* 0x000000ffff0d7224 */ /* 0x000fce00078e0002 */
[----:B------:R-:W-:Y:S05]  /*2c270*/  WARPSYNC.COLLECTIVE R15, `(.L_x_2156) ;  /* 0x000000000f087348 */ /* 0x000fea0003c00000 */
[----:B------:R0:W1:Y:S02]  /*2c280*/  SHFL.UP P6, R14, R13, R12, R11 ;  /* 0x0400000c0d0e7389 */ /* 0x00006400000c000b */
[----:B01----:R-:W-:Y:S01]  /*2c290*/  ENDCOLLECTIVE ;  /* 0x000000000000791b */ /* 0x003fe20003800000 */
.L_x_2156:
[----:B------:R-:W-:Y:S01]  /*2c2a0*/  IMAD.MOV.U32 R12, RZ, RZ, 0x10 ;  /* 0x00000010ff0c7424 */ /* 0x000fe200078e00ff */
[----:B------:R-:W-:-:S05]  /*2c2b0*/  SEL R3, R14, RZ, P4 ;  /* 0x000000ff0e037207 */ /* 0x000fca0002000000 */
[----:B------:R-:W-:-:S04]  /*2c2c0*/  IMAD.IADD R3, R2, 0x1, R3 ;  /* 0x0000000102037824 */ /* 0x000fc800078e0203 */
[----:B------:R-:W-:-:S07]  /*2c2d0*/  IMAD.MOV.U32 R13, RZ, RZ, R3 ;  /* 0x000000ffff0d7224 */ /* 0x000fce00078e0003 */
[----:B------:R-:W-:Y:S05]  /*2c2e0*/  WARPSYNC.COLLECTIVE R15, `(.L_x_2157) ;  /* 0x000000000f087348 */ /* 0x000fea0003c00000 */
[----:B------:R0:W1:Y:S02]  /*2c2f0*/  SHFL.UP P6, R14, R13, R12, R11 ;  /* 0x0400000c0d0e7389 */ /* 0x00006400000c000b */
[----:B01----:R-:W-:Y:S01]  /*2c300*/  ENDCOLLECTIVE ;  /* 0x000000000000791b */ /* 0x003fe20003800000 */
.L_x_2157:
        /* <DEDUP_REMOVED lines=8> */
.L_x_2158:
[----:B------:R-:W-:Y:S05]  /*2c390*/  BRA `(.L_x_2159) ;  /* 0xffffffa800f47947 */ /* 0x000fea000383ffff */
.L_x_1987:
[----:B------:R-:W-:Y:S01]  /*2c3a0*/  BSSY B0, `(.L_x_2160) ;  /* 0x0000008000007945 */ /* 0x000fe20003800000 */
[----:B-----5:R-:W-:Y:S01]  /*2c3b0*/  IMAD.MOV.U32 R13, RZ, RZ, R5 ;  /* 0x000000ffff0d7224 */ /* 0x020fe200078e0005 */
[----:B------:R-:W-:Y:S01]  /*2c3c0*/  MOV R11, RZ ;  /* 0x000000ff000b7202 */ /* 0x000fe20000000f00 */
[----:B------:R-:W-:Y:S02]  /*2c3d0*/  IMAD.MOV.U32 R12, RZ, RZ, 0x1 ;  /* 0x00000001ff0c7424 */ /* 0x000fe400078e00ff */
[----:B------:R-:W-:-:S07]  /*2c3e0*/  IMAD.MOV.U32 R15, RZ, RZ, -0x1 ;  /* 0xffffffffff0f7424 */ /* 0x000fce00078e00ff */
[----:B01----:R-:W-:Y:S05]  /*2c3f0*/  WARPSYNC.COLLECTIVE R15, `(.L_x_2161) ;  /* 0x000000000f087348 */ /* 0x003fea0003c00000 */
[----:B------:R2:W3:Y:S02]  /*2c400*/  SHFL.UP P6, R14, R13, R12, R11 ;  /* 0x0400000c0d0e7389 */ /* 0x0004e400000c000b */
[----:B0123--:R-:W-:Y:S01]  /*2c410*/  ENDCOLLECTIVE ;  /* 0x000000000000791b */ /* 0x00ffe20003800000 */
.L_x_2161:
[----:B------:R-:W-:Y:S05]  /*2c420*/  BSYNC B0 ;  /* 0x0000000000007941 */ /* 0x000fea0003800000 */
.L_x_2160:
        /* <DEDUP_REMOVED lines=8> */
.L_x_2162:
[----:B------:R-:W-:Y:S01]  /*2c4b0*/  IMAD.MOV.U32 R12, RZ, RZ, 0x4 ;  /* 0x00000004ff0c7424 */ /* 0x000fe200078e00ff */
[----:B------:R-:W-:-:S05]  /*2c4c0*/  SEL R2, R14, RZ, P2 ;  /* 0x000000ff0e027207 */ /* 0x000fca0001000000 */
[----:B------:R-:W-:-:S04]  /*2c4d0*/  IMAD.IADD R2, R13, 0x1, R2 ;  /* 0x000000010d027824 */ /* 0x000fc800078e0202 */
[----:B------:R-:W-:-:S07]  /*2c4e0*/  IMAD.MOV.U32 R13, RZ, RZ, R2 ;  /* 0x000000ffff0d7224 */ /* 0x000fce00078e0002 */
[----:B------:R-:W-:Y:S05]  /*2c4f0*/  WARPSYNC.COLLECTIVE R15, `(.L_x_2163) ;  /* 0x000000000f087348 */ /* 0x000fea0003c00000 */
[----:B------:R0:W1:Y:S02]  /*2c500*/  SHFL.UP P6, R14, R13, R12, R11 ;  /* 0x0400000c0d0e7389 */ /* 0x00006400000c000b */
[----:B01----:R-:W-:Y:S01]  /*2c510*/  ENDCOLLECTIVE ;  /* 0x000000000000791b */ /* 0x003fe20003800000 */
.L_x_2163:
[----:B------:R-:W-:Y:S01]  /*2c520*/  IMAD.MOV.U32 R12, RZ, RZ, 0x8 ;  /* 0x00000008ff0c7424 */ /* 0x000fe200078e00ff */
[----:B------:R-:W-:-:S05]  /*2c530*/  SEL R3, R14, RZ, P3 ;  /* 0x000000ff0e037207 */ /* 0x000fca0001800000 */
[----:B------:R-:W-:-:S05]  /*2c540*/  IMAD.IADD R3, R2, 0x1, R3 ;  /* 0x0000000102037824 */ /* 0x000fca00078e0203 */
[----:B------:R-:W-:-:S07]  /*2c550*/  MOV R13, R3 ;  /* 0x00000003000d7202 */ /* 0x000fce0000000f00 */
[----:B------:R-:W-:Y:S05]  /*2c560*/  WARPSYNC.COLLECTIVE R15, `(.L_x_2164) ;  /* 0x000000000f087348 */ /* 0x000fea0003c00000 */
[----:B------:R0:W1:Y:S02]  /*2c570*/  SHFL.UP P6, R14, R13, R12, R11 ;  /* 0x0400000c0d0e7389 */ /* 0x00006400000c000b */
[----:B01----:R-:W-:Y:S01]  /*2c580*/  ENDCOLLECTIVE ;  /* 0x000000000000791b */ /* 0x003fe20003800000 */
.L_x_2164:
[----:B------:R-:W-:Y:S01]  /*2c590*/  IMAD.MOV.U32 R12, RZ, RZ, 0x10 ;  /* 0x00000010ff0c7424 */ /* 0x000fe200078e00ff */
[----:B------:R-:W-:-:S05]  /*2c5a0*/  SEL R4, R14, RZ, P4 ;  /* 0x000000ff0e047207 */ /* 0x000fca0002000000 */
[----:B------:R-:W-:-:S04]  /*2c5b0*/  IMAD.IADD R4, R3, 0x1, R4 ;  /* 0x0000000103047824 */ /* 0x000fc800078e0204 */
[----:B------:R-:W-:-:S07]  /*2c5c0*/  IMAD.MOV.U32 R13, RZ, RZ, R4 ;  /* 0x000000ffff0d7224 */ /* 0x000fce00078e0004 */
[----:B------:R-:W-:Y:S05]  /*2c5d0*/  WARPSYNC.COLLECTIVE R15, `(.L_x_2165) ;  /* 0x000000000f087348 */ /* 0x000fea0003c00000 */
[----:B------:R0:W1:Y:S02]  /*2c5e0*/  SHFL.UP P6, R14, R13, R12, R11 ;  /* 0x0400000c0d0e7389 */ /* 0x00006400000c000b */
[----:B01----:R-:W-:Y:S01]  /*2c5f0*/  ENDCOLLECTIVE ;  /* 0x000000000000791b */ /* 0x003fe20003800000 */
.L_x_2165:
        /* <DEDUP_REMOVED lines=8> */
.L_x_2166:
[----:B------:R-:W-:Y:S05]  /*2c680*/  BRA `(.L_x_2167) ;  /* 0xffffffa800d47947 */ /* 0x000fea000383ffff */
.L_x_1989:
[----:B------:R-:W-:Y:S01]  /*2c690*/  BSSY B0, `(.L_x_2168) ;  /* 0x0000006000007945 */ /* 0x000fe20003800000 */
[----:B------:R-:W-:Y:S01]  /*2c6a0*/  PLOP3.LUT P6, PT, P6, PT, PT, 0x8, 0x0 ;  /* 0x000000000000781c */ /* 0x000fe200037ce170 */
[----:B------:R-:W-:-:S12]  /*2c6b0*/  IMAD.MOV.U32 R15, RZ, RZ, -0x1 ;  /* 0xffffffffff0f7424 */ /* 0x000fd800078e00ff */
[----:B01----:R-:W-:Y:S05]  /*2c6c0*/  WARPSYNC.COLLECTIVE R15, `(.L_x_2169) ;  /* 0x000000000f087348 */ /* 0x003fea0003c00000 */
[----:B------:R-:W-:Y:S01]  /*2c6d0*/  VOTE.ANY R14, PT, P6 ;  /* 0x00000000000e7806 */ /* 0x000fe200030e0100 */
[----:B01----:R-:W-:Y:S06]  /*2c6e0*/  ENDCOLLECTIVE ;  /* 0x000000000000791b */ /* 0x003fec0003800000 */
.L_x_2169:
[----:B------:R-:W-:Y:S05]  /*2c6f0*/  BSYNC B0 ;  /* 0x0000000000007941 */ /* 0x000fea0003800000 */
.L_x_2168:
        /* <DEDUP_REMOVED lines=9> */
.L_x_2170:
[----:B------:R-:W-:Y:S01]  /*2c790*/  MOV R5, R14 ;  /* 0x0000000e00057202 */ /* 0x000fe20000000f00 */
[----:B------:R-:W-:Y:S06]  /*2c7a0*/  BRA `(.L_x_2171) ;  /* 0xffffffa800c47947 */ /* 0x000fec000383ffff */
.L_x_1991:
[----:B------:R-:W-:Y:S01]  /*2c7b0*/  BSSY B0, `(.L_x_2172) ;  /* 0x0000007000007945 */ /* 0x000fe20003800000 */
[----:B------:R-:W-:Y:S02]  /*2c7c0*/  IMAD.MOV.U32 R13, RZ, RZ, R2 ;  /* 0x000000ffff0d7224 */ /* 0x000fe400078e0002 */
[----:B------:R-:W-:Y:S02]  /*2c7d0*/  IMAD.MOV.U32 R11, RZ, RZ, 0x1f ;  /* 0x0000001fff0b7424 */ /* 0x000fe400078e00ff */
[----:B------:R-:W-:-:S07]  /*2c7e0*/  IMAD.MOV.U32 R15, RZ, RZ, -0x1 ;  /* 0xffffffffff0f7424 */ /* 0x000fce00078e00ff */
[----:B0123--:R-:W-:Y:S05]  /*2c7f0*/  WARPSYNC.COLLECTIVE R15, `(.L_x_2173) ;  /* 0x000000000f087348 */ /* 0x00ffea0003c00000 */
[----:B------:R4:W0:Y:S02]  /*2c800*/  SHFL.IDX P6, R14, R13, R12, R11 ;  /* 0x0000000c0d0e7389 */ /* 0x00082400000c000b */
[----:B01234-:R-:W-:Y:S01]  /*2c810*/  ENDCOLLECTIVE ;  /* 0x000000000000791b */ /* 0x01ffe20003800000 */
.L_x_2173:
[----:B------:R-:W-:Y:S05]  /*2c820*/  BSYNC B0 ;  /* 0x0000000000007941 */ /* 0x000fea0003800000 */
.L_x_2172:
[----:B------:R-:W-:Y:S05]  /*2c830*/  BRA `(.L_x_1990) ;  /* 0xffffffa800bc7947 */ /* 0x000fea000383ffff */
.L_x_1995:
[----:B0-----:R0:W3:Y:S02]  /*2c840*/  SYNCS.PHASECHK.TRANS64.TRYWAIT P0, [R5+URZ+0x2a820], R0 ;  /* 0x02a82000050075a7 */ /* 0x0010e4000800017f */
[----:B---3--:R-:W-:Y:S05]  /*2c850*/  @!P0 NANOSLEEP.SYNCS 0x989680 ;  /* 0x009896800000895d */ /* 0x008fea0003900000 */
[----:B------:R-:W3:Y:S02]  /*2c860*/  @!P0 SYNCS.PHASECHK.TRANS64 P0, [R5+URZ+0x2a820], R0 ;  /* 0x02a82000050085a7 */ /* 0x000ee4000800007f */
[----:B---3--:R-:W-:Y:S05]  /*2c870*/  @!P0 BRA `(.L_x_1995) ;  /* 0xfffffffc00f08947 */ /* 0x008fea000383ffff */
[----:B------:R-:W-:Y:S05]  /*2c880*/  BRA `(.L_x_2174) ;  /* 0xffffffb000347947 */ /* 0x000fea000383ffff */
.L_x_1996:
[----:B------:R-:W3:Y:S01]  /*2c890*/  S2R R2, SR_TID.X ;  /* 0x0000000000027919 */ /* 0x000ee20000002100 */
[----:B------:R-:W-:Y:S01]  /*2c8a0*/  BSSY B0, `(.L_x_2175) ;  /* 0x000000a000007945 */ /* 0x000fe20003800000 */
[----:B------:R-:W-:Y:S01]  /*2c8b0*/  MOV R12, RZ ;  /* 0x000000ff000c7202 */ /* 0x000fe20000000f00 */
[----:B------:R-:W-:Y:S02]  /*2c8c0*/  IMAD.MOV.U32 R11, RZ, RZ, 0x1f ;  /* 0x0000001fff0b7424 */ /* 0x000fe400078e00ff */
[----:B------:R-:W-:Y:S01]  /*2c8d0*/  IMAD.MOV.U32 R15, RZ, RZ, -0x1 ;  /* 0xffffffffff0f7424 */ /* 0x000fe200078e00ff */
[----:B---3--:R-:W-:-:S04]  /*2c8e0*/  SHF.R.U32.HI R2, RZ, 0x5, R2 ;  /* 0x00000005ff027819 */ /* 0x008fc80000011602 */
[----:B------:R-:W-:-:S05]  /*2c8f0*/  LOP3.LUT R2, R2, 0x3, RZ, 0xc0, !PT ;  /* 0x0000000302027812 */ /* 0x000fca00078ec0ff */
[----:B------:R-:W-:-:S07]  /*2c900*/  IMAD.MOV.U32 R13, RZ, RZ, R2 ;  /* 0x000000ffff0d7224 */ /* 0x000fce00078e0002 */
[----:B012---:R-:W-:Y:S05]  /*2c910*/  WARPSYNC.COLLECTIVE R15, `(.L_x_2176) ;  /* 0x000000000f087348 */ /* 0x007fea0003c00000 */
[----:B------:R3:W4:Y:S02]  /*2c920*/  SHFL.IDX P6, R14, R13, R12, R11 ;  /* 0x0000000c0d0e7389 */ /* 0x00072400000c000b */
[----:B01234-:R-:W-:Y:S01]  /*2c930*/  ENDCOLLECTIVE ;  /* 0x000000000000791b */ /* 0x01ffe20003800000 */
.L_x_2176:
[----:B------:R-:W-:Y:S05]  /*2c940*/  BSYNC B0 ;  /* 0x0000000000007941 */ /* 0x000fea0003800000 */
.L_x_2175:
[----:B------:R-:W-:Y:S05]  /*2c950*/  BRA `(.L_x_2177) ;  /* 0xffffffb0001c7947 */ /* 0x000fea000383ffff */
.L_x_1997:
[----:B------:R-:W-:Y:S01]  /*2c960*/  BSSY B0, `(.L_x_2178) ;  /* 0x0000006000007945 */ /* 0x000fe20003800000 */
[----:B------:R-:W-:-:S07]  /*2c970*/  IMAD.MOV.U32 R15, RZ, RZ, -0x1 ;  /* 0xffffffffff0f7424 */ /* 0x000fce00078e00ff */
[----:B012---:R-:W-:Y:S05]  /*2c980*/  WARPSYNC.COLLECTIVE R15, `(.L_x_2179) ;  /* 0x000000000f0c7348 */ /* 0x007fea0003c00000 */
[----:B------:R-:W-:Y:S02]  /*2c990*/  ELECT P6, UR62, PT ;  /* 0x00000000003e782f */ /* 0x000fe400038c0000 */
[----:B------:R-:W-:Y:S01]  /*2c9a0*/  MOV R14, UR62 ;  /* 0x0000003e000e7c02 */ /* 0x000fe20008000f00 */
[----:B012---:R-:W-:Y:S10]  /*2c9b0*/  ENDCOLLECTIVE ;  /* 0x000000000000791b */ /* 0x007ff40003800000 */
.L_x_2179:
[----:B------:R-:W-:Y:S05]  /*2c9c0*/  BSYNC B0 ;  /* 0x0000000000007941 */ /* 0x000fea0003800000 */
.L_x_2178:
[----:B------:R-:W-:Y:S05]  /*2c9d0*/  BRA `(.L_x_2180) ;  /* 0xffffffb000107947 */ /* 0x000fea000383ffff */
.L_x_1999:
[----:B0-----:R0:W3:Y:S02]  /*2c9e0*/  SYNCS.PHASECHK.TRANS64.TRYWAIT P1, [R3+URZ+0x2a840], R2 ;  /* 0x02a84002030075a7 */ /* 0x0010e4000802017f */
[----:B---3--:R-:W-:Y:S05]  /*2c9f0*/  @!P1 NANOSLEEP.SYNCS 0x989680 ;  /* 0x009896800000995d */ /* 0x008fea0003900000 */
[----:B------:R-:W3:Y:S02]  /*2ca00*/  @!P1 SYNCS.PHASECHK.TRANS64 P1, [R3+URZ+0x2a840], R2 ;  /* 0x02a84002030095a7 */ /* 0x000ee4000802007f */
[----:B---3--:R-:W-:Y:S05]  /*2ca10*/  @!P1 BRA `(.L_x_1999) ;  /* 0xfffffffc00f09947 */ /* 0x008fea000383ffff */
[----:B------:R-:W-:Y:S05]  /*2ca20*/  BRA `(.L_x_2181) ;  /* 0xffffffb000387947 */ /* 0x000fea000383ffff */
.L_x_2001:
[----:B---3--:R3:W4:Y:S02]  /*2ca30*/  SYNCS.PHASECHK.TRANS64.TRYWAIT P1, [R27+URZ+0x2a840], R0 ;  /* 0x02a840001b0075a7 */ /* 0x008724000802017f */
[----:B----4-:R-:W-:Y:S05]  /*2ca40*/  @!P1 NANOSLEEP.SYNCS 0x989680 ;  /* 0x009896800000995d */ /* 0x010fea0003900000 */
[----:B------:R-:W4:Y:S02]  /*2ca50*/  @!P1 SYNCS.PHASECHK.TRANS64 P1, [R27+URZ+0x2a840], R0 ;  /* 0x02a840001b0095a7 */ /* 0x000f24000802007f */
[----:B----4-:R-:W-:Y:S05]  /*2ca60*/  @!P1 BRA `(.L_x_2001) ;  /* 0xfffffffc00f09947 */ /* 0x010fea000383ffff */
[----:B------:R-:W-:Y:S05]  /*2ca70*/  BRA `(.L_x_2182) ;  /* 0xffffffb000447947 */ /* 0x000fea000383ffff */
.L_x_2003:
[----:B----4-:R4:W0:Y:S02]  /*2ca80*/  SYNCS.PHASECHK.TRANS64.TRYWAIT P1, [R3+URZ+0x2a860], R2 ;  /* 0x02a86002030075a7 */ /* 0x010824000802017f */
[----:B0-----:R-:W-:Y:S05]  /*2ca90*/  @!P1 NANOSLEEP.SYNCS 0x989680 ;  /* 0x009896800000995d */ /* 0x001fea0003900000 */
[----:B------:R-:W0:Y:S02]  /*2caa0*/  @!P1 SYNCS.PHASECHK.TRANS64 P1, [R3+URZ+0x2a860], R2 ;  /* 0x02a86002030095a7 */ /* 0x000e24000802007f */
[----:B0-----:R-:W-:Y:S05]  /*2cab0*/  @!P1 BRA `(.L_x_2003) ;  /* 0xfffffffc00f09947 */ /* 0x001fea000383ffff */
[----:B------:R-:W-:Y:S05]  /*2cac0*/  BRA `(.L_x_2183) ;  /* 0xffffffb000407947 */ /* 0x000fea000383ffff */
.L_x_2184:
        /* <DEDUP_REMOVED lines=11> */
.L_x_15526:


//--------------------- .text._ZN7cutlass13device_kernelIN5flash11enable_sm90INS1_16FlashAttnFwdSm90INS1_25CollectiveMainloopFwdSm90ILi2EN4cute5tupleIJNS5_1CILi1EEES8_S8_EEENS6_IJNS7_ILi128EEENS7_ILi96EEENS7_ILi192EEEEEELi128ENS_6half_tEfNS_4arch4Sm90ELb1ELb0ELb0ELb0ELb1ELb0ELb0ELb1ELb1ELb1ELb0ELb0EEENS1_21CollectiveEpilogueFwdINS6_IJSA_SA_SB_EEES9_SE_SG_Li256ELb0ELb1ELb0ELb0EEENS1_30DynamicPersistentTileSchedulerILi256ELi128ELb0ELb1ELb1EEEEEEEEEvNT_6ParamsE --------------------------
	.section	.text._ZN7cutlass13device_kernelIN5flash11enable_sm90INS1_16FlashAttnFwdSm90INS1_25CollectiveMainloopFwdSm90ILi2EN4cute5tupleIJNS5_1CILi1EEES8_S8_EEENS6_IJNS7_ILi128EEENS7_ILi96EEENS7_ILi192EEEEEELi128ENS_6half_tEfNS_4arch4Sm90ELb1ELb0ELb0ELb0ELb1ELb0ELb0ELb1ELb1ELb1ELb0ELb0EEENS1_21CollectiveEpilogueFwdINS6_IJSA_SA_SB_EEES9_SE_SG_Li256ELb0ELb1ELb0ELb0EEENS1_30DynamicPersistentTileSchedulerILi256ELi128ELb0ELb1ELb1EEEEEEEEEvNT_6ParamsE,"ax",@progbits
	.align	128
.text._ZN7cutlass13device_kernelIN5flash11enable_sm90INS1_16FlashAttnFwdSm90INS1_25CollectiveMainloopFwdSm90ILi2EN4cute5tupleIJNS5_1CILi1EEES8_S8_EEENS6_IJNS7_ILi128EEENS7_ILi96EEENS7_ILi192EEEEEELi128ENS_6half_tEfNS_4arch4Sm90ELb1ELb0ELb0ELb0ELb1ELb0ELb0ELb1ELb1ELb1ELb0ELb0EEENS1_21CollectiveEpilogueFwdINS6_IJSA_SA_SB_EEES9_SE_SG_Li256ELb0ELb1ELb0ELb0EEENS1_30DynamicPersistentTileSchedulerILi256ELi128ELb0ELb1ELb1EEEEEEEEEvNT_6ParamsE:
        .type           _ZN7cutlass13device_kernelIN5flash11enable_sm90INS1_16FlashAttnFwdSm90INS1_25CollectiveMainloopFwdSm90ILi2EN4cute5tupleIJNS5_1CILi1EEES8_S8_EEENS6_IJNS7_ILi128EEENS7_ILi96EEENS7_ILi192EEEEEELi128ENS_6half_tEfNS_4arch4Sm90ELb1ELb0ELb0ELb0ELb1ELb0ELb0ELb1ELb1ELb1ELb0ELb0EEENS1_21CollectiveEpilogueFwdINS6_IJSA_SA_SB_EEES9_SE_SG_Li256ELb0ELb1ELb0ELb0EEENS1_30DynamicPersistentTileSchedulerILi256ELi128ELb0ELb1ELb1EEEEEEEEEvNT_6ParamsE,@function
        .size           _ZN7cutlass13device_kernelIN5flash11enable_sm90INS1_16FlashAttnFwdSm90INS1_25CollectiveMainloopFwdSm90ILi2EN4cute5tupleIJNS5_1CILi1EEES8_S8_EEENS6_IJNS7_ILi128EEENS7_ILi96EEENS7_ILi192EEEEEELi128ENS_6half_tEfNS_4arch4Sm90ELb1ELb0ELb0ELb0ELb1ELb0ELb0ELb1ELb1ELb1ELb0ELb0EEENS1_21CollectiveEpilogueFwdINS6_IJSA_SA_SB_EEES9_SE_SG_Li256ELb0ELb1ELb0ELb0EEENS1_30DynamicPersistentTileSchedulerILi256ELi128ELb0ELb1ELb1EEEEEEEEEvNT_6ParamsE,(.L_x_15527 - _ZN7cutlass13device_kernelIN5flash11enable_sm90INS1_16FlashAttnFwdSm90INS1_25CollectiveMainloopFwdSm90ILi2EN4cute5tupleIJNS5_1CILi1EEES8_S8_EEENS6_IJNS7_ILi128EEENS7_ILi96EEENS7_ILi192EEEEEELi128ENS_6half_tEfNS_4arch4Sm90ELb1ELb0ELb0ELb0ELb1ELb0ELb0ELb1ELb1ELb1ELb0ELb0EEENS1_21CollectiveEpilogueFwdINS6_IJSA_SA_SB_EEES9_SE_SG_Li256ELb0ELb1ELb0ELb0EEENS1_30DynamicPersistentTileSchedulerILi256ELi128ELb0ELb1ELb1EEEEEEEEEvNT_6ParamsE)
        .other          _ZN7cutlass13device_kernelIN5flash11enable_sm90INS1_16FlashAttnFwdSm90INS1_25CollectiveMainloopFwdSm90ILi2EN4cute5tupleIJNS5_1CILi1EEES8_S8_EEENS6_IJNS7_ILi128EEENS7_ILi96EEENS7_ILi192EEEEEELi128ENS_6half_tEfNS_4arch4Sm90ELb1ELb0ELb0ELb0ELb1ELb0ELb0ELb1ELb1ELb1ELb0ELb0EEENS1_21CollectiveEpilogueFwdINS6_IJSA_SA_SB_EEES9_SE_SG_Li256ELb0ELb1ELb0ELb0EEENS1_30DynamicPersistentTileSchedulerILi256ELi128ELb0ELb1ELb1EEEEEEEEEvNT_6ParamsE,@"STO_CUDA_ENTRY STV_DEFAULT"
_ZN7cutlass13device_kernelIN5flash11enable_sm90INS1_16FlashAttnFwdSm90INS1_25CollectiveMainloopFwdSm90ILi2EN4cute5tupleIJNS5_1CILi1EEES8_S8_EEENS6_IJNS7_ILi128EEENS7_ILi96EEENS7_ILi192EEEEEELi128ENS_6half_tEfNS_4arch4Sm90ELb1ELb0ELb0ELb0ELb1ELb0ELb0ELb1ELb1ELb1ELb0ELb0EEENS1_21CollectiveEpilogueFwdINS6_IJSA_SA_SB_EEES9_SE_SG_Li256ELb0ELb1ELb0ELb0EEENS1_30DynamicPersistentTileSchedulerILi256ELi128ELb0ELb1ELb1EEEEEEEEEvNT_6ParamsE:
        /* <DEDUP_REMOVED lines=45> */
.L_x_2185:
        /* <DEDUP_REMOVED lines=22> */
.L_x_2186:
        /* <DEDUP_REMOVED lines=18> */
.L_x_2187:
        /* <DEDUP_REMOVED lines=22> */
.L_x_2188:
        /* <DEDUP_REMOVED lines=23> */
.L_x_2189:
        /* <DEDUP_REMOVED lines=10> */
.L_x_2191:
        /* <DEDUP_REMOVED lines=16> */
[----:B0-----:R-:W-:-:S05]  /*09c0*/  VIADD R173, R2, 0xffffff80 ;  /* 0xffffff8002ad7836 */ /* 0x001fca0000000000 */
[----:B------:R-:W-:-:S04]  /*09d0*/  SHF.R.S32.HI R0, RZ, 0x1f, R173 ;  /* 0x0000001fff007819 */ /* 0x000fc800000114ad */
[CC--:B------:R-:W-:Y:S02]  /*09e0*/  LEA.HI R2, R0.reuse, R173.reuse, RZ, 0x7 ;  /* 0x000000ad00027211 */ /* 0x0c0fe400078f38ff */
[-C--:B------:R-:W-:Y:S02]  /*09f0*/  LEA.HI R4, R0, R173.reuse, RZ, 0x5 ;  /* 0x000000ad00047211 */ /* 0x080fe400078f28ff */
[----:B------:R-:W-:Y:S02]  /*0a00*/  LOP3.LUT R164, R2, 0xffffff80, RZ, 0xc0, !PT ;  /* 0xffffff8002a47812 */ /* 0x000fe400078ec0ff */
[----:B------:R-:W-:Y:S01]  /*0a10*/  LEA.HI R11, R0, R173, RZ, 0x2 ;  /* 0x000000ad000b7211 */ /* 0x000fe200078f10ff */
[----:B------:R-:W-:Y:S01]  /*0a20*/  IMAD.SHL.U32 R5, R4, 0x20, RZ ;  /* 0x0000002004057824 */ /* 0x000fe200078e00ff */
[----:B------:R-:W-:Y:S01]  /*0a30*/  SHF.R.S32.HI R165, RZ, 0x7, R2 ;  /* 0x00000007ffa57819 */ /* 0x000fe20000011402 */
[----:B------:R-:W-:-:S03]  /*0a40*/  IMAD.IADD R164, R173, 0x1, -R164 ;  /* 0x00000001ada47824 */ /* 0x000fc600078e0aa4 */
[----:B------:R-:W-:Y:S02]  /*0a50*/  LOP3.LUT R5, R5, 0xfffffc00, RZ, 0xc0, !PT ;  /* 0xfffffc0005057812 */ /* 0x000fe400078ec0ff */
[----:B------:R-:W-:Y:S02]  /*0a60*/  SHF.R.S32.HI R7, RZ, 0x1f, R164 ;  /* 0x0000001fff077819 */ /* 0x000fe400000114a4 */
        /* <DEDUP_REMOVED lines=8> */
[----:B------:R-:W-:-:S03]  /*0af0*/  LOP3.LUT R10, R10, 0xfffffff8, RZ, 0xc0, !PT ;  /* 0xfffffff80a0a7812 */ /* 0x000fc600078ec0ff */
[----:B------:R-:W-:Y:S02]  /*0b00*/  IMAD.IADD R2, R165, 0x1, -R2 ;  /* 0x00000001a5027824 */ /* 0x000fe400078e0a02 */
[----:B------:R-:W-:-:S04]  /*0b10*/  IMAD.IADD R10, R9, 0x1, -R10 ;  /* 0x00000001090a7824 */ /* 0x000fc800078e0a0a */
        /* <DEDUP_REMOVED lines=8> */
[----:B------:R-:W-:Y:S01]  /*0ba0*/  LOP3.LUT R160, R0, 0xfffffff8, RZ, 0xc0, !PT ;  /* 0xfffffff800a07812 */ /* 0x000fe200078ec0ff */
[----:B------:R-:W-:Y:S01]  /*0bb0*/  IMAD.IADD R4, R173, 0x1, -R4 ;  /* 0x00000001ad047824 */ /* 0x000fe200078e0a04 */
[----:B------:R-:W-:Y:S01]  /*0bc0*/  LOP3.LUT R3, R3, 0x1ffffffe, RZ, 0xc0, !PT ;  /* 0x1ffffffe03037812 */ /* 0x000fe200078ec0ff */
[----:B------:R-:W-:Y:S01]  /*0bd0*/  ULOP3.LUT UR5, UR5, 0x1, URZ, 0xfc, !UPT ;  /* 0x0000000105057892 */ /* 0x000fe2000f8efc3f */
[----:B------:R-:W-:Y:S01]  /*0be0*/  SHF.R.S32.HI R162, RZ, 0x3, R0 ;  /* 0x00000003ffa27819 */ /* 0x000fe20000011400 */
[----:B------:R-:W-:Y:S01]  /*0bf0*/  IMAD.IADD R160, R173, 0x1, -R160 ;  /* 0x00000001ada07824 */ /* 0x000fe200078e0aa0 */
[----:B------:R-:W-:Y:S01]  /*0c00*/  LEA R4, R4, R5, 0x6 ;  /* 0x0000000504047211 */ /* 0x000fe200078e30ff */
[----:B------:R-:W-:Y:S01]  /*0c10*/  IMAD.IADD R3, R6, 0x1, -R3 ;  /* 0x0000000106037824 */ /* 0x000fe200078e0a03 */
[----:B------:R-:W-:Y:S01]  /*0c20*/  LOP3.LUT R6, R11, 0xfffffffc, RZ, 0xc0, !PT ;  /* 0xfffffffc0b067812 */ /* 0x000fe200078ec0ff */
[----:B------:R-:W-:Y:S02]  /*0c30*/  IMAD.SHL.U32 R17, R160, 0x8, RZ ;  /* 0x00000008a0117824 */ /* 0x000fe400078e00ff */
[----:B------:R-:W-:Y:S01]  /*0c40*/  IMAD.U32 R168, RZ, RZ, UR5 ;  /* 0x00000005ffa87e24 */ /* 0x000fe2000f8e00ff */
[----:B------:R-:W-:Y:S01]  /*0c50*/  LEA R167, R3, R4, 0x3 ;  /* 0x0000000403a77211 */ /* 0x000fe200078e18ff */
[----:B------:R-:W-:Y:S01]  /*0c60*/  IMAD.IADD R6, R173, 0x1, -R6 ;  /* 0x00000001ad067824 */ /* 0x000fe200078e0a06 */
[----:B------:R-:W-:-:S02]  /*0c70*/  LOP3.LUT R3, R8, 0x7ffffffc, RZ, 0xc0, !PT ;  /* 0x7ffffffc08037812 */ /* 0x000fc400078ec0ff */
[----:B------:R-:W-:Y:S02]  /*0c80*/  IADD3 R22, R17, 0x40, RZ ;  /* 0x0000004011167810 */ /* 0x000fe40007ffe0ff */
[----:B------:R-:W-:Y:S01]  /*0c90*/  LEA.HI R5, R6, R6, RZ, 0x1 ;  /* 0x0000000606057211 */ /* 0x000fe200078f08ff */
[----:B------:R-:W-:Y:S01]  /*0ca0*/  IMAD.IADD R18, R164, 0x1, -R3 ;  /* 0x00000001a4127824 */ /* 0x000fe200078e0a03 */
[----:B------:R-:W-:Y:S02]  /*0cb0*/  SHF.R.S32.HI R172, RZ, 0x1f, R17 ;  /* 0x0000001fffac7819 */ /* 0x000fe40000011411 */
[----:B------:R-:W-:Y:S02]  /*0cc0*/  LOP3.LUT R5, R5, 0x1ffffffe, RZ, 0xc0, !PT ;  /* 0x1ffffffe05057812 */ /* 0x000fe400078ec0ff */
[----:B------:R-:W-:-:S03]  /*0cd0*/  SHF.R.S32.HI R169, RZ, 0x1f, R22 ;  /* 0x0000001fffa97819 */ /* 0x000fc60000011416 */
[----:B------:R-:W-:-:S04]  /*0ce0*/  IMAD.IADD R5, R6, 0x1, -R5 ;  /* 0x0000000106057824 */ /* 0x000fc800078e0a05 */
[----:B------:R-:W-:-:S07]  /*0cf0*/  IMAD R19, R5, 0x8, R166 ;  /* 0x0000000805137824 */ /* 0x000fce00078e02a6 */
.L_x_2248:
[----:B0-2---:R-:W0:Y:S01]  /*0d00*/  LDC R3, c[0x0][0xc60] ;  /* 0x00031800ff037b82 */ /* 0x005e220000000800 */
[----:B------:R-:W-:Y:S01]  /*0d10*/  IMAD.MOV.U32 R0, RZ, RZ, R36 ;  /* 0x000000ffff007224 */ /* 0x000fe200078e0024 */
[----:B------:R-:W-:Y:S01]  /*0d20*/  ULDC UR4, c[0x0][0xc78] ;  /* 0x00031e0000047ab9 */ /* 0x000fe20000000800 */
[----:B0-----:R-:W-:-:S13]  /*0d30*/  ISETP.NE.AND P0, PT, R3, 0x1, PT ;  /* 0x000000010300780c */ /* 0x001fda0003f05270 */
[----:B-----5:R-:W0:Y:S08]  /*0d40*/  @P0 LDC R5, c[0x0][0xc64] ;  /* 0x00031900ff050b82 */ /* 0x020e300000000800 */
[----:B------:R-:W1:Y:S01]  /*0d50*/  @P0 LDC R7, c[0x0][0xc68] ;  /* 0x00031a00ff070b82 */ /* 0x000e620000000800 */
[----:B0---4-:R-:W-:-:S05]  /*0d60*/  @P0 IMAD.HI.U32 R2, R36, R5, RZ ;  /* 0x0000000524020227 */ /* 0x011fca00078e00ff */
[----:B-1----:R-:W-:-:S04]  /*0d70*/  @P0 SHF.R.U32.HI R0, RZ, R7, R2 ;  /* 0x00000007ff000219 */ /* 0x002fc80000011602 */
[----:B------:R-:W-:Y:S01]  /*0d80*/  ISETP.GE.AND P0, PT, R0, UR4, PT ;  /* 0x0000000400007c0c */ /* 0x000fe2000bf06270 */
[----:B------:R-:W-:-:S04]  /*0d90*/  IMAD.MOV R2, RZ, RZ, -R0 ;  /* 0x000000ffff027224 */ /* 0x000fc800078e0a00 */
[----:B------:R-:W-:-:S08]  /*0da0*/  IMAD R13, R3, R2, R36 ;  /* 0x00000002030d7224 */ /* 0x000fd000078e0224 */
[----:B---3--:R-:W-:Y:S05]  /*0db0*/  @!P0 BRA `(.L_x_2192) ;  /* 0x0000000000208947 */ /* 0x008fea0003800000 */
        /* <DEDUP_REMOVED lines=8> */
.L_x_2192:
[----:B------:R-:W0:Y:S01]  /*0e40*/  LDC R3, c[0x0][0xc54] ;  /* 0x00031500ff037b82 */ /* 0x000e220000000800 */
[----:B------:R-:W-:Y:S01]  /*0e50*/  IMAD.MOV.U32 R2, RZ, RZ, R13 ;  /* 0x000000ffff027224 */ /* 0x000fe200078e000d */
[----:B0-----:R-:W-:-:S13]  /*0e60*/  ISETP.NE.AND P0, PT, R3, 0x1, PT ;  /* 0x000000010300780c */ /* 0x001fda0003f05270 */
[----:B------:R-:W0:Y:S02]  /*0e70*/  @P0 LDC.64 R4, c[0x0][0xc58] ;  /* 0x00031600ff040b82 */ /* 0x000e240000000a00 */
[----:B0-----:R-:W-:-:S05]  /*0e80*/  @P0 IMAD.HI.U32 R4, R13, R4, RZ ;  /* 0x000000040d040227 */ /* 0x001fca00078e00ff */
[----:B------:R-:W-:-:S05]  /*0e90*/  @P0 SHF.R.U32.HI R2, RZ, R5, R4 ;  /* 0x00000005ff020219 */ /* 0x000fca0000011604 */
[----:B------:R-:W-:-:S07]  /*0ea0*/  IMAD R3, R2, R3, RZ ;  /* 0x0000000302037224 */ /* 0x000fce00078e02ff */
.L_x_2193:
[----:B------:R-:W0:Y:S01]  /*0eb0*/  LDC R171, c[0x0][0x448] ;  /* 0x00011200ffab7b82 */ /* 0x000e220000000800 */
[----:B------:R-:W-:Y:S01]  /*0ec0*/  LOP3.LUT R2, RZ, R2, RZ, 0x33, !PT ;  /* 0x00000002ff027212 */ /* 0x000fe200078e33ff */
[----:B------:R-:W-:Y:S01]  /*0ed0*/  ULDC UR4, c[0x0][0xc3c] ;  /* 0x00030f0000047ab9 */ /* 0x000fe20000000800 */
[----:B------:R-:W-:Y:S01]  /*0ee0*/  ULDC.64 UR6, c[0x0][0x418] ;  /* 0x0001060000067ab9 */ /* 0x000fe20000000a00 */
[----:B------:R-:W-:Y:S01]  /*0ef0*/  ULDC UR5, c[0x0][0x424] ;  /* 0x0001090000057ab9 */ /* 0x000fe20000000800 */
[----:B------:R-:W-:Y:S01]  /*0f00*/  IADD3 R2, R2, UR4, RZ ;  /* 0x0000000402027c10 */ /* 0x000fe2000fffe0ff */
[----:B------:R-:W-:Y:S01]  /*0f10*/  UISETP.NE.U32.AND UP0, UPT, UR6, URZ, UPT ;  /* 0x0000003f0600728c */ /* 0x000fe2000bf05070 */
[----:B------:R-:W-:Y:S01]  /*0f20*/  IMAD.IADD R3, R13, 0x1, -R3 ;  /* 0x000000010d037824 */ /* 0x000fe200078e0a03 */
[----:B------:R-:W1:Y:S01]  /*0f30*/  LDC R161, c[0x0][0xc48] ;  /* 0x00031200ffa17b82 */ /* 0x000e620000000800 */
[----:B------:R-:W-:Y:S01]  /*0f40*/  ULDC UR4, c[0x0][0x288] ;  /* 0x0000a20000047ab9 */ /* 0x000fe20000000800 */
[----:B------:R-:W-:Y:S01]  /*0f50*/  IMAD.SHL.U32 R16, R2, 0x80, RZ ;  /* 0x0000008002107824 */ /* 0x000fe200078e00ff */
[----:B------:R-:W-:Y:S01]  /*0f60*/  UISETP.NE.AND.EX UP0, UPT, UR7, URZ, UPT, UP0 ;  /* 0x0000003f0700728c */ /* 0x000fe2000bf05300 */
[----:B------:R-:W-:Y:S01]  /*0f70*/  CS2R R88, SRZ ;  /* 0x0000000000587805 */ /* 0x000fe2000001ff00 */
[----:B------:R-:W-:Y:S01]  /*0f80*/  UIADD3 UR4, -UR4, 0x60, URZ ;  /* 0x0000006004047890 */ /* 0x000fe2000fffe13f */
[----:B------:R-:W-:Y:S01]  /*0f90*/  VIADD R2, R16, 0x7f ;  /* 0x0000007f10027836 */ /* 0x000fe20000000000 */
[----:B------:R-:W-:Y:S01]  /*0fa0*/  USEL UR8, UR5, 0x1, UP0 ;  /* 0x0000000105087887 */ /* 0x000fe20008000000 */
[----:B------:R-:W-:Y:S01]  /*0fb0*/  CS2R R86, SRZ ;  /* 0x0000000000567805 */ /* 0x000fe2000001ff00 */
[----:B------:R-:W-:Y:S01]  /*0fc0*/  ULDC UR6, c[0x0][0x2f0] ;  /* 0x0000bc0000067ab9 */ /* 0x000fe20000000800 */
[----:B------:R-:W-:Y:S01]  /*0fd0*/  ULDC UR7, c[0x0][0xc54] ;  /* 0x0003150000077ab9 */ /* 0x000fe20000000800 */
[----:B------:R-:W-:Y:S01]  /*0fe0*/  UIMAD UR4, UR8, UR6, UR4 ;  /* 0x00000006080472a4 */ /* 0x000fe2000f8e0204 */
[----:B------:R-:W-:Y:S01]  /*0ff0*/  IMAD R6, R0, UR7, R3 ;  /* 0x0000000700067c24 */ /* 0x000fe2000f8e0203 */
[----:B------:R-:W-:Y:S01]  /*1000*/  CS2R R84, SRZ ;  /* 0x0000000000547805 */ /* 0x000fe2000001ff00 */
[----:B------:R-:W-:Y:S01]  /*1010*/  IMAD.U32 R170, RZ, RZ, UR8 ;  /* 0x00000008ffaa7e24 */ /* 0x000fe2000f8e00ff */
[----:B------:R-:W-:-:S02]  /*1020*/  CS2R R82, SRZ ;  /* 0x0000000000527805 */ /* 0x000fc4000001ff00 */
[----:B0-----:R-:W-:Y:S01]  /*1030*/  ISETP.NE.AND P1, PT, R171, 0x1, PT ;  /* 0x00000001ab00780c */ /* 0x001fe20003f25270 */
[----:B------:R-:W-:Y:S01]  /*1040*/  IMAD.MOV.U32 R23, RZ, RZ, R6 ;  /* 0x000000ffff177224 */ /* 0x000fe200078e0006 */
[----:B------:R-:W-:Y:S01]  /*1050*/  CS2R R80, SRZ ;  /* 0x0000000000507805 */ /* 0x000fe2000001ff00 */
[----:B------:R-:W-:Y:S01]  /*1060*/  IMAD.MOV.U32 R78, RZ, RZ, RZ ;  /* 0x000000ffff4e7224 */ /* 0x000fe200078e00ff */
[----:B------:R-:W-:Y:S02]  /*1070*/  CS2R R54, SRZ ;  /* 0x0000000000367805 */ /* 0x000fe4000001ff00 */
[----:B------:R-:W-:Y:S02]  /*1080*/  CS2R R76, SRZ ;  /* 0x00000000004c7805 */ /* 0x000fe4000001ff00 */
[----:B------:R-:W-:Y:S01]  /*1090*/  CS2R R74, SRZ ;  /* 0x00000000004a7805 */ /* 0x000fe2000001ff00 */
[----:B------:R-:W-:Y:S01]  /*10a0*/  IMAD.MOV.U32 R73, RZ, RZ, RZ ;  /* 0x000000ffff497224 */ /* 0x000fe200078e00ff */
[----:B-1----:R-:W-:-:S02]  /*10b0*/  ISETP.NE.AND P0, PT, R161, 0x1, PT ;  /* 0x00000001a100780c */ /* 0x002fc40003f05270 */
[----:B------:R-:W-:Y:S02]  /*10c0*/  CS2R R52, SRZ ;  /* 0x0000000000347805 */ /* 0x000fe4000001ff00 */
[----:B------:R-:W-:Y:S02]  /*10d0*/  CS2R R70, SRZ ;  /* 0x0000000000467805 */ /* 0x000fe4000001ff00 */
[----:B------:R-:W-:Y:S02]  /*10e0*/  CS2R R68, SRZ ;  /* 0x0000000000447805 */ /* 0x000fe4000001ff00 */
[----:B------:R-:W-:Y:S01]  /*10f0*/  CS2R R66, SRZ ;  /* 0x0000000000427805 */ /* 0x000fe2000001ff00 */
[----:B------:R-:W0:Y:S01]  /*1100*/  @P1 LDC R9, c[0x0][0x44c] ;  /* 0x00011300ff091b82 */ /* 0x000e220000000800 */
[----:B------:R-:W-:Y:S01]  /*1110*/  CS2R R64, SRZ ;  /* 0x0000000000407805 */ /* 0x000fe2000001ff00 */
[----:B------:R-:W-:Y:S01]  /*1120*/  IMAD.MOV.U32 R63, RZ, RZ, RZ ;  /* 0x000000ffff3f7224 */ /* 0x000fe200078e00ff */
[----:B------:R-:W-:-:S02]  /*1130*/  CS2R R50, SRZ ;  /* 0x0000000000327805 */ /* 0x000fc4000001ff00 */
[----:B------:R-:W-:Y:S01]  /*1140*/  CS2R R44, SRZ ;  /* 0x00000000002c7805 */ /* 0x000fe2000001ff00 */
[----:B------:R-:W-:Y:S01]  /*1150*/  IMAD.MOV.U32 R60, RZ, RZ, RZ ;  /* 0x000000ffff3c7224 */ /* 0x000fe200078e00ff */
[----:B------:R-:W-:Y:S02]  /*1160*/  CS2R R58, SRZ ;  /* 0x00000000003a7805 */ /* 0x000fe4000001ff00 */
[----:B------:R-:W-:Y:S01]  /*1170*/  CS2R R56, SRZ ;  /* 0x0000000000387805 */ /* 0x000fe2000001ff00 */
[----:B------:R-:W1:Y:S01]  /*1180*/  @P1 LDC R11, c[0x0][0x450] ;  /* 0x00011400ff0b1b82 */ /* 0x000e620000000800 */
[----:B------:R-:W-:Y:S02]  /*1190*/  CS2R R100, SRZ ;  /* 0x0000000000647805 */ /* 0x000fe4000001ff00 */
[----:B------:R-:W-:Y:S02]  /*11a0*/  CS2R R96, SRZ ;  /* 0x0000000000607805 */ /* 0x000fe4000001ff00 */
[----:B------:R-:W-:-:S02]  /*11b0*/  CS2R R48, SRZ ;  /* 0x0000000000307805 */ /* 0x000fc4000001ff00 */
[----:B------:R-:W-:Y:S02]  /*11c0*/  CS2R R102, SRZ ;  /* 0x0000000000667805 */ /* 0x000fe4000001ff00 */
[----:B------:R-:W-:Y:S02]  /*11d0*/  CS2R R98, SRZ ;  /* 0x0000000000627805 */ /* 0x000fe4000001ff00 */
[----:B------:R-:W-:Y:S02]  /*11e0*/  CS2R R92, SRZ ;  /* 0x00000000005c7805 */ /* 0x000fe4000001ff00 */
[----:B------:R-:W-:Y:S01]  /*11f0*/  CS2R R104, SRZ ;  /* 0x0000000000687805 */ /* 0x000fe2000001ff00 */
[----:B------:R-:W2:Y:S01]  /*1200*/  @P0 LDC R5, c[0x0][0xc4c] ;  /* 0x00031300ff050b82 */ /* 0x000ea20000000800 */
[----:B------:R-:W-:Y:S01]  /*1210*/  CS2R R90, SRZ ;  /* 0x00000000005a7805 */ /* 0x000fe2000001ff00 */
[----:B------:R-:W-:Y:S01]  /*1220*/  IMAD.MOV.U32 R106, RZ, RZ, RZ ;  /* 0x000000ffff6a7224 */ /* 0x000fe200078e00ff */
[----:B------:R-:W-:-:S02]  /*1230*/  MOV R108, RZ ;  /* 0x000000ff006c7202 */ /* 0x000fc40000000f00 */
[----:B------:R-:W-:Y:S02]  /*1240*/  CS2R R94, SRZ ;  /* 0x00000000005e7805 */ /* 0x000fe4000001ff00 */
[----:B------:R-:W-:Y:S01]  /*1250*/  CS2R R26, SRZ ;  /* 0x00000000001a7805 */ /* 0x000fe2000001ff00 */
[----:B------:R-:W-:Y:S02]  /*1260*/  IMAD.MOV.U32 R29, RZ, RZ, RZ ;  /* 0x000000ffff1d7224 */ /* 0x000fe400078e00ff */
[----:B0-----:R-:W-:Y:S01]  /*1270*/  @P1 IMAD.HI.U32 R4, R2, R9, RZ ;  /* 0x0000000902041227 */ /* 0x001fe200078e00ff */
[----:B------:R-:W0:Y:S03]  /*1280*/  @P0 LDC R7, c[0x0][0xc50] ;  /* 0x00031400ff070b82 */ /* 0x000e260000000800 */
[----:B------:R-:W-:Y:S01]  /*1290*/  IMAD.MOV.U32 R110, RZ, RZ, RZ ;  /* 0x000000ffff6e7224 */ /* 0x000fe200078e00ff */
[----:B-1----:R-:W-:-:S05]  /*12a0*/  @P1 SHF.R.U32.HI R2, RZ, R11, R4 ;  /* 0x0000000bff021219 */ /* 0x002fca0000011604 */
[----:B------:R-:W-:Y:S01]  /*12b0*/  VIADD R2, R2, UR4 ;  /* 0x0000000402027c36 */ /* 0x000fe20008000000 */
[----:B------:R-:W-:Y:S01]  /*12c0*/  UIMAD UR4, UR8, UR6, 0x5f ;  /* 0x0000005f080474a4 */ /* 0x000fe2000f8e0206 */
[----:B--2---:R-:W-:-:S03]  /*12d0*/  @P0 IMAD.HI.U32 R0, R6, R5, RZ ;  /* 0x0000000506000227 */ /* 0x004fc600078e00ff */
[----:B------:R-:W-:Y:S01]  /*12e0*/  UIMAD.WIDE UR4, UR4, 0x2aaaaaab, URZ ;  /* 0x2aaaaaab040478a5 */ /* 0x000fe2000f8e023f */
[----:B------:R-:W-:-:S03]  /*12f0*/  IMAD.HI R2, R2, 0x2aaaaaab, RZ ;  /* 0x2aaaaaab02027827 */ /* 0x000fc600078e02ff */
[----:B------:R-:W-:Y:S02]  /*1300*/  USHF.R.U32.HI UR4, URZ, 0x1f, UR5 ;  /* 0x0000001f3f047899 */ /* 0x000fe40008011605 */
[----:B------:R-:W-:Y:S02]  /*1310*/  SHF.R.U32.HI R3, RZ, 0x1f, R2 ;  /* 0x0000001fff037819 */ /* 0x000fe40000011602 */
[----:B------:R-:W-:Y:S01]  /*1320*/  ULEA.HI.SX32 UR4, UR5, UR4, 0x1c ;  /* 0x0000000405047291 */ /* 0x000fe2000f8fe23f */
[----:B0-----:R-:W-:Y:S02]  /*1330*/  @P0 SHF.R.U32.HI R23, RZ, R7, R0 ;  /* 0x00000007ff170219 */ /* 0x001fe40000011600 */
[----:B------:R-:W-:Y:S02]  /*1340*/  LEA.HI.SX32 R3, R2, R3, 0x1c ;  /* 0x0000000302037211 */ /* 0x000fe400078fe2ff */
[----:B------:R-:W-:Y:S02]  /*1350*/  IADD3 R0, -R23, RZ, RZ ;  /* 0x000000ff17007210 */ /* 0x000fe40007ffe1ff */
[----:B------:R-:W-:Y:S01]  /*1360*/  VIMNMX R72, R3, UR4, PT ;  /* 0x0000000403487c48 */ /* 0x000fe2000bfe0100 */
[----:B------:R-:W-:Y:S01]  /*1370*/  IMAD.MOV.U32 R3, RZ, RZ, RZ ;  /* 0x000000ffff037224 */ /* 0x000fe200078e00ff */
[----:B------:R-:W-:Y:S01]  /*1380*/  PLOP3.LUT P0, PT, PT, PT, PT, 0x80, 0x0 ;  /* 0x000000000000781c */ /* 0x000fe20003f0f070 */
[----:B------:R-:W-:Y:S01]  /*1390*/  IMAD R161, R161, R0, R6 ;  /* 0x00000000a1a17224 */ /* 0x000fe200078e0206 */
[----:B------:R-:W-:Y:S01]  /*13a0*/  ISETP.GE.AND P1, PT, R72, 0x1, PT ;  /* 0x000000014800780c */ /* 0x000fe20003f26270 */
[----:B------:R-:W-:Y:S01]  /*13b0*/  IMAD.MOV.U32 R0, RZ, RZ, RZ ;  /* 0x000000ffff007224 */ /* 0x000fe200078e00ff */
[----:B------:R-:W-:-:S11]  /*13c0*/  CS2R R6, SRZ ;  /* 0x0000000000067805 */ /* 0x000fd6000001ff00 */
[----:B------:R-:W-:Y:S05]  /*13d0*/  @!P1 BRA `(.L_x_2194) ;  /* 0x0000006c00e49947 */ /* 0x000fea0003800000 */
        /* <DEDUP_REMOVED lines=31> */
.L_x_2195:
[----:B------:R-:W-:Y:S02]  /*15d0*/  LEA.HI R0, R163, R163, RZ, 0x1 ;  /* 0x000000a3a3007211 */ /* 0x000fe400078f08ff */
[----:B------:R-:W-:Y:S02]  /*15e0*/  R2UR UR4, R168 ;  /* 0x00000000a80472ca */ /* 0x000fe400000e0000 */
[----:B------:R-:W-:-:S05]  /*15f0*/  LOP3.LUT R0, R0, 0xfffffffe, RZ, 0xc0, !PT ;  /* 0xfffffffe00007812 */ /* 0x000fca00078ec0ff */
[----:B------:R-:W-:-:S05]  /*1600*/  IMAD.IADD R0, R163, 0x1, -R0 ;  /* 0x00000001a3007824 */ /* 0x000fca00078e0a00 */
[----:B------:R-:W-:Y:S02]  /*1610*/  SHF.L.U32 R0, R0, 0x1f, RZ ;  /* 0x0000001f00007819 */ /* 0x000fe400000006ff */
[----:B------:R-:W-:Y:S02]  /*1620*/  MOV R2, UR4 ;  /* 0x0000000400027c02 */ /* 0x000fe40008000f00 */
[----:B------:R-:W0:Y:S02]  /*1630*/  SYNCS.PHASECHK.TRANS64.TRYWAIT P1, [UR39+0x2a800], R0 ;  /* 0x02a80000ff0075a7 */ /* 0x000e240008020167 */
[----:B------:R-:W-:Y:S01]  /*1640*/  ISETP.NE.AND P0, PT, R2, 0x3, PT ;  /* 0x000000030200780c */ /* 0x000fe20003f05270 */
[----:B0-----:R-:W-:-:S12]  /*1650*/  @!P1 BRA `(.L_x_2196) ;  /* 0x000000c8008c9947 */ /* 0x001fd80003800000 */
.L_x_2312:
[----:B------:R-:W-:Y:S05]  /*1660*/  @!P0 BRA `(.L_x_2197) ;  /* 0x0000000000048947 */ /* 0x000fea0003800000 */
[----:B------:R-:W-:Y:S01]  /*1670*/  BPT.TRAP 0x1 ;  /* 0x000000040000795c */ /* 0x000fe20000300000 */
.L_x_2197:
[----:B0-----:R-:W-:Y:S02]  /*1680*/  IMAD.U32 R0, RZ, RZ, UR38 ;  /* 0x00000026ff007e24 */ /* 0x001fe4000f8e00ff */
[----:B------:R-:W-:-:S03]  /*1690*/  IMAD.U32 R3, RZ, RZ, UR60 ;  /* 0x0000003cff037e24 */ /* 0x000fc6000f8e00ff */
[----:B------:R-:W-:Y:S02]  /*16a0*/  LEA R0, R0, UR39, 0x3 ;  /* 0x0000002700007c11 */ /* 0x000fe4000f8e18ff */
[----:B------:R-:W-:-:S04]  /*16b0*/  SHF.L.U32 R3, R3, 0x1f, RZ ;  /* 0x0000001f03037819 */ /* 0x000fc800000006ff */
[----:B------:R0:W1:Y:S01]  /*16c0*/  SYNCS.PHASECHK.TRANS64.TRYWAIT P1, [R0+URZ+0x2a830], R3 ;  /* 0x02a83003000075a7 */ /* 0x000062000802017f */
[----:B------:R-:W-:Y:S05]  /*16d0*/  @!P0 BRA `(.L_x_2198) ;  /* 0x0000000000048947 */ /* 0x000fea0003800000 */
[----:B------:R-:W-:Y:S01]  /*16e0*/  BPT.TRAP 0x1 ;  /* 0x000000040000795c */ /* 0x000fe20000300000 */
.L_x_2198:
[----:B-1----:R-:W-:Y:S05]  /*16f0*/  @P1 BRA `(.L_x_2199) ;  /* 0x0000000000081947 */ /* 0x002fea0003800000 */
[----:B------:R-:W1:Y:S02]  /*1700*/  SYNCS.PHASECHK.TRANS64.TRYWAIT P1, [R0+URZ+0x2a830], R3 ;  /* 0x02a83003000075a7 */ /* 0x000e64000802017f */
[----:B-1----:R-:W-:Y:S05]  /*1710*/  @!P1 BRA `(.L_x_2200) ;  /* 0x000000c800749947 */ /* 0x002fea0003800000 */
.L_x_2199:
        /* <DEDUP_REMOVED lines=22> */
[----:B------:R-:W-:Y:S02]  /*1880*/  UIADD3 UR8, UR5, 0x2, URZ ;  /* 0x0000000205087890 */ /* 0x000fe4000fffe03f */
[----:B------:R-:W-:Y:S01]  /*1890*/  UIADD3 UR10, UR4, 0x2, URZ ;  /* 0x00000002040a7890 */ /* 0x000fe2000fffe03f */
[----:B------:R-:W-:Y:S01]  /*18a0*/  UMOV UR9, 0x40000040 ;  /* 0x4000004000097882 */ /* 0x000fe20000000000 */
        /* <DEDUP_REMOVED lines=70> */
.L_x_2201:
[----:B------:R-:W-:Y:S01]  /*1d10*/  ISETP.NE.AND P4, PT, R171, 0x1, PT ;  /* 0x00000001ab00780c */ /* 0x000fe20003f85270 */
[----:B------:R-:W-:Y:S01]  /*1d20*/  IMAD.IADD R4, R19, 0x1, R16 ;  /* 0x0000000113047824 */ /* 0x000fe200078e0210 */
[----:B------:R-:W2:Y:S01]  /*1d30*/  LDC R5, c[0x0][0x2f0] ;  /* 0x0000bc00ff057b82 */ /* 0x000ea20000000800 */
[----:B------:R-:W-:Y:S01]  /*1d40*/  R2UR UR5, R170 ;  /* 0x00000000aa0572ca */ /* 0x000fe200000e0000 */
[----:B------:R-:W-:-:S06]  /*1d50*/  ULDC UR4, c[0x0][0x988] ;  /* 0x0002620000047ab9 */ /* 0x000fcc0000000800 */
[----:B------:R-:W3:Y:S08]  /*1d60*/  LDC R8, c[0x0][0x288] ;  /* 0x0000a200ff087b82 */ /* 0x000ef00000000800 */
[----:B01----:R-:W0:Y:S08]  /*1d70*/  @P4 LDC R3, c[0x0][0x44c] ;  /* 0x00011300ff034b82 */ /* 0x003e300000000800 */
[----:B------:R-:W1:Y:S01]  /*1d80*/  @P4 LDC R9, c[0x0][0x450] ;  /* 0x00011400ff094b82 */ /* 0x000e620000000800 */
[----:B0-----:R-:W-:-:S05]  /*1d90*/  @P4 IMAD.HI.U32 R2, R4, R3, RZ ;  /* 0x0000000304024227 */ /* 0x001fca00078e00ff */
[----:B-1----:R-:W-:Y:S01]  /*1da0*/  @P4 SHF.R.U32.HI R4, RZ, R9, R2 ;  /* 0x00000009ff044219 */ /* 0x002fe20000011602 */
[----:B------:R-:W-:-:S04]  /*1db0*/  IMAD R2, R72, -0x60, RZ ;  /* 0xffffffa048027824 */ /* 0x000fc800078e02ff */
[----:B------:R-:W3:Y:S01]  /*1dc0*/  SHFL.IDX PT, R9, R4, 0x1, 0x1c1f ;  /* 0x003c1f0004097f89 */ /* 0x000ee200000e0000 */
[----:B------:R-:W-:Y:S02]  /*1dd0*/  VIADD R3, R2, 0x61 ;  /* 0x0000006102037836 */ /* 0x000fe40000000000 */
[----:B--2---:R-:W-:Y:S01]  /*1de0*/  IMAD R2, R5, UR5, R2 ;  /* 0x0000000505027c24 */ /* 0x004fe2000f8e0202 */
[----:B------:R-:W-:Y:S01]  /*1df0*/  SHFL.IDX PT, R4, R4, RZ, 0x1c1f ;  /* 0x001c1fff04047589 */ /* 0x000fe200000e0000 */
[----:B------:R-:W-:-:S03]  /*1e00*/  IMAD R10, R18, -0x2, R3 ;  /* 0xfffffffe120a7824 */ /* 0x000fc600078e0203 */
[----:B------:R-:W-:Y:S01]  /*1e10*/  IADD3 R11, R2, 0x60, RZ ;  /* 0x00000060020b7810 */ /* 0x000fe20007ffe0ff */
[----:B------:R-:W-:-:S04]  /*1e20*/  IMAD R3, R5, UR5, R10 ;  /* 0x0000000505037c24 */ /* 0x000fc8000f8e020a */
[----:B------:R-:W-:Y:S01]  /*1e30*/  IMAD R2, R18, -0x2, R11 ;  /* 0xfffffffe12027824 */ /* 0x000fe200078e020b */
[----:B---3--:R-:W-:Y:S01]  /*1e40*/  IADD3 R9, R9, -R8, R3 ;  /* 0x8000000809097210 */ /* 0x008fe20007ffe003 */
[----:B------:R-:W-:-:S03]  /*1e50*/  IMAD.IADD R3, R3, 0x1, -R8 ;  /* 0x0000000103037824 */ /* 0x000fc600078e0a08 */
[----:B------:R-:W-:-:S04]  /*1e60*/  VIMNMX R9, R2, R9, PT ;  /* 0x0000000902097248 */ /* 0x000fc80003fe0100 */
[C---:B------:R-:W-:Y:S02]  /*1e70*/  ISETP.GT.AND P1, PT, R9.reuse, RZ, PT ;  /* 0x000000ff0900720c */ /* 0x040fe40003f24270 */
[C---:B------:R-:W-:Y:S02]  /*1e80*/  ISETP.GT.AND P2, PT, R9.reuse, 0x1, PT ;  /* 0x000000010900780c */ /* 0x040fe40003f44270 */
[----:B------:R-:W-:Y:S02]  /*1e90*/  ISETP.GT.AND P3, PT, R9, 0x8, PT ;  /* 0x000000080900780c */ /* 0x000fe40003f64270 */
[----:B------:R-:W-:Y:S02]  /*1ea0*/  FSEL R73, R26, -INF , P1 ;  /* 0xff8000001a497808 */ /* 0x000fe40000800000 */
[----:B------:R-:W-:Y:S02]  /*1eb0*/  FSEL R10, R27, -INF , P2 ;  /* 0xff8000001b0a7808 */ /* 0x000fe40001000000 */
[----:B------:R-:W-:-:S02]  /*1ec0*/  ISETP.GT.AND P1, PT, R9, 0x9, PT ;  /* 0x000000090900780c */ /* 0x000fc40003f24270 */
[----:B------:R-:W-:Y:S02]  /*1ed0*/  FSEL R75, R30, -INF , P3 ;  /* 0xff8000001e4b7808 */ /* 0x000fe40001800000 */
[----:B------:R-:W-:Y:S02]  /*1ee0*/  FMNMX.FTZ R12, R73, R10, !PT ;  /* 0x0000000a490c7209 */ /* 0x000fe40007810000 */
[----:B------:R-:W-:Y:S02]  /*1ef0*/  ISETP.GT.AND P2, PT, R9, 0x10, PT ;  /* 0x000000100900780c */ /* 0x000fe40003f44270 */
[----:B------:R-:W-:Y:S02]  /*1f00*/  FSEL R77, R31, -INF , P1 ;  /* 0xff8000001f4d7808 */ /* 0x000fe40000800000 */
[----:B------:R-:W-:Y:S02]  /*1f10*/  FMNMX.FTZ R12, R75, R12, !PT ;  /* 0x0000000c4b0c7209 */ /* 0x000fe40007810000 */
        /* <DEDUP_REMOVED lines=20> */
[----:B------:R-:W-:Y:S01]  /*2060*/  FMNMX.FTZ R12, R89, R12, !PT ;  /* 0x0000000c590c7209 */ /* 0x000fe20007810000 */
[----:B------:R-:W0:Y:S01]  /*2070*/  @P4 LDC R46, c[0x0][0x450] ;  /* 0x00011400ff2e4b82 */ /* 0x000e220000000800 */
        /* <DEDUP_REMOVED lines=36> */
[----:B------:R-:W-:Y:S02]  /*22c0*/  FSEL R71, R71, -INF , P1 ;  /* 0xff80000047477808 */ /* 0x000fe40000800000 */
[----:B------:R-:W-:-:S04]  /*22d0*/  FMNMX.FTZ R12, R107, R12, !PT ;  /* 0x0000000c6b0c7209 */ /* 0x000fc80007810000 */
[----:B------:R-:W-:-:S05]  /*22e0*/  FMNMX.FTZ R12, R71, R12, !PT ;  /* 0x0000000c470c7209 */ /* 0x000fca0007810000 */
[----:B------:R-:W1:Y:S02]  /*22f0*/  SHFL.BFLY PT, R9, R12, 0x2, 0x1f ;  /* 0x0c401f000c097f89 */ /* 0x000e6400000e0000 */
[----:B-1----:R-:W-:Y:S02]  /*2300*/  FMNMX.FTZ R13, R12, R9, !PT ;  /* 0x000000090c0d7209 */ /* 0x002fe40007810000 */
[----:B------:R-:W-:Y:S01]  /*2310*/  VIADDMNMX R9, R4, R3, R2, PT ;  /* 0x0000000304097246 */ /* 0x000fe20003800102 */
[----:B------:R-:W-:Y:S01]  /*2320*/  IMAD.U32 R2, RZ, RZ, UR4 ;  /* 0x00000004ff027e24 */ /* 0x000fe2000f8e00ff */
[----:B------:R-:W-:Y:S01]  /*2330*/  R2UR UR4, R0 ;  /* 0x00000000000472ca */ /* 0x000fe200000e0000 */
[----:B------:R-:W1:Y:S01]  /*2340*/  SHFL.BFLY PT, R14, R13, 0x1, 0x1f ;  /* 0x0c201f000d0e7f89 */ /* 0x000e6200000e0000 */
[C---:B------:R-:W-:Y:S02]  /*2350*/  ISETP.GT.AND P1, PT, R9.reuse, RZ, PT ;  /* 0x000000ff0900720c */ /* 0x040fe40003f24270 */
[----:B------:R-:W-:-:S02]  /*2360*/  ISETP.GT.AND P2, PT, R9, 0x1, PT ;  /* 0x000000010900780c */ /* 0x000fc40003f44270 */
[----:B------:R-:W-:Y:S02]  /*2370*/  ISETP.GT.AND P3, PT, R9, 0x8, PT ;  /* 0x000000080900780c */ /* 0x000fe40003f64270 */
[----:B------:R-:W-:Y:S02]  /*2380*/  FSEL R11, R24, -INF , P1 ;  /* 0xff800000180b7808 */ /* 0x000fe40000800000 */
[----:B------:R-:W-:Y:S02]  /*2390*/  FSEL R25, R25, -INF , P2 ;  /* 0xff80000019197808 */ /* 0x000fe40001000000 */
[----:B------:R-:W-:Y:S01]  /*23a0*/  ISETP.GT.AND P1, PT, R9, 0x9, PT ;  /* 0x000000090900780c */ /* 0x000fe20003f24270 */
[----:B------:R-:W-:Y:S01]  /*23b0*/  UIADD3 UR4, UR4, 0x2a840, URZ ;  /* 0x0002a84004047890 */ /* 0x000fe2000fffe03f */
[----:B------:R-:W-:Y:S02]  /*23c0*/  FMNMX.FTZ R4, R11, R25, !PT ;  /* 0x000000190b047209 */ /* 0x000fe40007810000 */
[----:B------:R-:W-:-:S02]  /*23d0*/  ISETP.GT.AND P2, PT, R9, 0x10, PT ;  /* 0x000000100900780c */ /* 0x000fc40003f44270 */
[----:B------:R-:W-:Y:S02]  /*23e0*/  FSEL R29, R29, -INF , P1 ;  /* 0xff8000001d1d7808 */ /* 0x000fe40000800000 */
[----:B------:R-:W-:Y:S02]  /*23f0*/  ISETP.GT.AND P1, PT, R9, 0x11, PT ;  /* 0x000000110900780c */ /* 0x000fe40003f24270 */
[----:B------:R-:W-:Y:S02]  /*2400*/  FSEL R15, R32, -INF , P2 ;  /* 0xff800000200f7808 */ /* 0x000fe40001000000 */
[----:B------:R-:W-:Y:S02]  /*2410*/  FSEL R33, R33, -INF , P1 ;  /* 0xff80000021217808 */ /* 0x000fe40000800000 */
[----:B-1----:R-:W-:Y:S02]  /*2420*/  FMNMX.FTZ R3, R13, R14, !PT ;  /* 0x0000000e0d037209 */ /* 0x002fe40007810000 */
[----:B------:R-:W-:-:S02]  /*2430*/  FSEL R13, R28, -INF , P3 ;  /* 0xff8000001c0d7808 */ /* 0x000fc40001800000 */
[----:B------:R-:W-:Y:S01]  /*2440*/  ISETP.GT.AND P3, PT, R9, 0x18, PT ;  /* 0x000000180900780c */ /* 0x000fe20003f64270 */
[----:B------:R-:W-:Y:S01]  /*2450*/  FMUL.FTZ R12, R3, R2 ;  /* 0x00000002030c7220 */ /* 0x000fe20000410000 */
[----:B------:R-:W-:Y:S02]  /*2460*/  FMNMX.FTZ R4, R13, R4, !PT ;  /* 0x000000040d047209 */ /* 0x000fe40007810000 */
[----:B------:R-:W-:Y:S02]  /*2470*/  FSETP.NEU.FTZ.AND P2, PT, R3, -INF , PT ;  /* 0xff8000000300780b */ /* 0x000fe40003f5d000 */
[----:B------:R-:W-:Y:S02]  /*2480*/  FMNMX.FTZ R4, R29, R4, !PT ;  /* 0x000000041d047209 */ /* 0x000fe40007810000 */
[----:B------:R-:W-:Y:S02]  /*2490*/  ISETP.GT.AND P1, PT, R9, 0x19, PT ;  /* 0x000000190900780c */ /* 0x000fe40003f24270 */
[----:B------:R-:W-:-:S02]  /*24a0*/  FMNMX.FTZ R4, R15, R4, !PT ;  /* 0x000000040f047209 */ /* 0x000fc40007810000 */
[----:B------:R-:W-:Y:S02]  /*24b0*/  FSEL R21, R36, -INF , P3 ;  /* 0xff80000024157808 */ /* 0x000fe40001800000 */
[----:B------:R-:W-:Y:S02]  /*24c0*/  FMNMX.FTZ R4, R33, R4, !PT ;  /* 0x0000000421047209 */ /* 0x000fe40007810000 */
[----:B------:R-:W-:Y:S02]  /*24d0*/  FSEL R14, R12, RZ, P2 ;  /* 0x000000ff0c0e7208 */ /* 0x000fe40001000000 */
[----:B------:R-:W-:Y:S02]  /*24e0*/  ISETP.GT.AND P2, PT, R9, 0x20, PT ;  /* 0x000000200900780c */ /* 0x000fe40003f44270 */
[----:B------:R-:W-:Y:S01]  /*24f0*/  FSEL R37, R37, -INF , P1 ;  /* 0xff80000025257808 */ /* 0x000fe20000800000 */
[--C-:B------:R-:W-:Y:S01]  /*2500*/  FFMA.FTZ R157, R73, R2, -R14.reuse ;  /* 0x00000002499d7223 */ /* 0x100fe2000001080e */
[----:B------:R-:W-:Y:S01]  /*2510*/  FMNMX.FTZ R4, R21, R4, !PT ;  /* 0x0000000415047209 */ /* 0x000fe20007810000 */
[-CC-:B------:R-:W-:Y:S01]  /*2520*/  FFMA.FTZ R10, R10, R2.reuse, -R14.reuse ;  /* 0x000000020a0a7223 */ /* 0x180fe2000001080e */
[----:B------:R-:W-:Y:S01]  /*2530*/  ISETP.GT.AND P1, PT, R9, 0x21, PT ;  /* 0x000000210900780c */ /* 0x000fe20003f24270 */
[--C-:B------:R-:W-:Y:S01]  /*2540*/  FFMA.FTZ R159, R75, R2, -R14.reuse ;  /* 0x000000024b9f7223 */ /* 0x100fe2000001080e */
[----:B------:R-:W-:Y:S01]  /*2550*/  FSEL R27, R40, -INF , P2 ;  /* 0xff800000281b7808 */ /* 0x000fe20001000000 */
[----:B------:R-:W-:Y:S01]  /*2560*/  MUFU.EX2 R157, R157 ;  /* 0x0000009d009d7308 */ /* 0x000fe20000000800 */
[----:B------:R-:W-:Y:S01]  /*2570*/  FMNMX.FTZ R4, R37, R4, !PT ;  /* 0x0000000425047209 */ /* 0x000fe20007810000 */
[-CC-:B------:R-:W-:Y:S01]  /*2580*/  FFMA.FTZ R77, R77, R2.reuse, -R14.reuse ;  /* 0x000000024d4d7223 */ /* 0x180fe2000001080e */
[----:B------:R-:W-:Y:S01]  /*2590*/  ISETP.GT.AND P2, PT, R9, 0x28, PT ;  /* 0x000000280900780c */ /* 0x000fe20003f44270 */
[-CC-:B------:R-:W-:Y:S01]  /*25a0*/  FFMA.FTZ R79, R79, R2.reuse, -R14.reuse ;  /* 0x000000024f4f7223 */ /* 0x180fe2000001080e */
[----:B------:R-:W-:Y:S01]  /*25b0*/  FSEL R41, R41, -INF , P1 ;  /* 0xff80000029297808 */ /* 0x000fe20000800000 */
[--C-:B------:R-:W-:Y:S01]  /*25c0*/  FFMA.FTZ R81, R81, R2, -R14.reuse ;  /* 0x0000000251517223 */ /* 0x100fe2000001080e */
[----:B------:R-:W-:Y:S01]  /*25d0*/  FMNMX.FTZ R4, R27, R4, !PT ;  /* 0x000000041b047209 */ /* 0x000fe20007810000 */
[----:B------:R-:W1:Y:S01]  /*25e0*/  MUFU.EX2 R10, R10 ;  /* 0x0000000a000a7308 */ /* 0x000e620000000800 */
[----:B------:R-:W-:Y:S01]  /*25f0*/  ISETP.GT.AND P1, PT, R9, 0x29, PT ;  /* 0x000000290900780c */ /* 0x000fe20003f24270 */
[----:B------:R-:W-:Y:S01]  /*2600*/  FFMA.FTZ R83, R83, R2, -R14 ;  /* 0x0000000253537223 */ /* 0x000fe2000001080e */
[----:B------:R-:W-:Y:S01]  /*2610*/  FSEL R31, R44, -INF , P2 ;  /* 0xff8000002c1f7808 */ /* 0x000fe20001000000 */
[----:B------:R-:W-:Y:S01]  /*2620*/  IMAD R44, R5, UR5, -R8 ;  /* 0x00000005052c7c24 */ /* 0x000fe2000f8e0a08 */
[----:B------:R-:W-:Y:S01]  /*2630*/  FMNMX.FTZ R4, R41, R4, !PT ;  /* 0x0000000429047209 */ /* 0x000fe20007810000 */
[-CC-:B------:R-:W-:Y:S01]  /*2640*/  FFMA.FTZ R85, R85, R2.reuse, -R14.reuse ;  /* 0x0000000255557223 */ /* 0x180fe2000001080e */
[----:B------:R-:W-:Y:S01]  /*2650*/  ISETP.GT.AND P2, PT, R9, 0x30, PT ;  /* 0x000000300900780c */ /* 0x000fe20003f44270 */
[----:B------:R-:W-:Y:S01]  /*2660*/  MUFU.EX2 R159, R159 ;  /* 0x0000009f009f7308 */ /* 0x000fe20000000800 */
[----:B------:R-:W-:Y:S01]  /*2670*/  FSEL R45, R45, -INF , P1 ;  /* 0xff8000002d2d7808 */ /* 0x000fe20000800000 */
[--C-:B------:R-:W-:Y:S01]  /*2680*/  FFMA.FTZ R87, R87, R2, -R14.reuse ;  /* 0x0000000257577223 */ /* 0x100fe2000001080e */
[----:B------:R-:W-:Y:S01]  /*2690*/  FMNMX.FTZ R4, R31, R4, !PT ;  /* 0x000000041f047209 */ /* 0x000fe20007810000 */
[-CC-:B------:R-:W-:Y:S01]  /*26a0*/  FFMA.FTZ R89, R89, R2.reuse, -R14.reuse ;  /* 0x0000000259597223 */ /* 0x180fe2000001080e */
[----:B------:R-:W-:Y:S01]  /*26b0*/  ISETP.GT.AND P1, PT, R9, 0x31, PT ;  /* 0x000000310900780c */ /* 0x000fe20003f24270 */
[----:B------:R-:W-:Y:S01]  /*26c0*/  FFMA.FTZ R91, R91, R2, -R14 ;  /* 0x000000025b5b7223 */ /* 0x000fe2000001080e */
[----:B------:R-:W-:Y:S01]  /*26d0*/  FSEL R35, R48, -INF , P2 ;  /* 0xff80000030237808 */ /* 0x000fe20001000000 */
[----:B------:R-:W-:Y:S01]  /*26e0*/  MUFU.EX2 R20, R77 ;  /* 0x0000004d00147308 */ /* 0x000fe20000000800 */
[----:B------:R-:W-:Y:S01]  /*26f0*/  FMNMX.FTZ R4, R45, R4, !PT ;  /* 0x000000042d047209 */ /* 0x000fe20007810000 */
[----:B-1----:R-:W-:Y:S01]  /*2700*/  FADD.FTZ R42, R157, R10 ;  /* 0x0000000a9d2a7221 */ /* 0x002fe20000010000 */
[----:B------:R-:W-:Y:S01]  /*2710*/  ISETP.GT.AND P2, PT, R9, 0x38, PT ;  /* 0x000000380900780c */ /* 0x000fe20003f44270 */
[-CC-:B------:R-:W-:Y:S01]  /*2720*/  FFMA.FTZ R93, R93, R2.reuse, -R14.reuse ;  /* 0x000000025d5d7223 */ /* 0x180fe2000001080e */
[----:B------:R-:W-:Y:S01]  /*2730*/  FSEL R49, R49, -INF , P1 ;  /* 0xff80000031317808 */ /* 0x000fe20000800000 */
[--C-:B------:R-:W-:Y:S01]  /*2740*/  FFMA.FTZ R95, R95, R2, -R14.reuse ;  /* 0x000000025f5f7223 */ /* 0x100fe2000001080e */
[----:B------:R-:W-:Y:S01]  /*2750*/  FMNMX.FTZ R4, R35, R4, !PT ;  /* 0x0000000423047209 */ /* 0x000fe20007810000 */
[----:B------:R-:W-:Y:S01]  /*2760*/  MUFU.EX2 R79, R79 ;  /* 0x0000004f004f7308 */ /* 0x000fe20000000800 */
[----:B------:R-:W-:Y:S01]  /*2770*/  ISETP.GT.AND P1, PT, R9, 0x39, PT ;  /* 0x000000390900780c */ /* 0x000fe20003f24270 */
[-CC-:B------:R-:W-:Y:S01]  /*2780*/  FFMA.FTZ R97, R97, R2.reuse, -R14.reuse ;  /* 0x0000000261617223 */ /* 0x180fe2000001080e */
[----:B------:R-:W-:Y:S01]  /*2790*/  FSEL R39, R52, -INF , P2 ;  /* 0xff80000034277808 */ /* 0x000fe20001000000 */
[--C-:B------:R-:W-:Y:S01]  /*27a0*/  FFMA.FTZ R99, R99, R2, -R14.reuse ;  /* 0x0000000263637223 */ /* 0x100fe2000001080e */
[----:B------:R-:W-:Y:S01]  /*27b0*/  FMNMX.FTZ R4, R49, R4, !PT ;  /* 0x0000000431047209 */ /* 0x000fe20007810000 */
[-CC-:B------:R-:W-:Y:S01]  /*27c0*/  FFMA.FTZ R55, R55, R2.reuse, -R14.reuse ;  /* 0x0000000237377223 */ /* 0x180fe2000001080e */
[----:B------:R-:W-:Y:S01]  /*27d0*/  ISETP.GT.AND P2, PT, R9, 0x40, PT ;  /* 0x000000400900780c */ /* 0x000fe20003f44270 */
[----:B------:R-:W1:Y:S01]  /*27e0*/  MUFU.EX2 R24, R81 ;  /* 0x0000005100187308 */ /* 0x000e620000000800 */
        /* <DEDUP_REMOVED lines=11> */
[----:B------:R-:W2:Y:S01]  /*28a0*/  S2UR UR5, SR_CgaCtaId ;  /* 0x00000000000579c3 */ /* 0x000ea20000008800 */
[----:B------:R-:W-:Y:S01]  /*28b0*/  FSEL R57, R57, -INF , P1 ;  /* 0xff80000039397808 */ /* 0x000fe20000800000 */
[--C-:B------:R-:W-:Y:S01]  /*28c0*/  FFMA.FTZ R105, R105, R2, -R14.reuse ;  /* 0x0000000269697223 */ /* 0x100fe2000001080e */
[----:B------:R-:W-:Y:S01]  /*28d0*/  FMNMX.FTZ R4, R43, R4, !PT ;  /* 0x000000042b047209 */ /* 0x000fe20007810000 */
[----:B------:R3:W4:Y:S01]  /*28e0*/  MUFU.EX2 R26, R85 ;  /* 0x00000055001a7308 */ /* 0x0007220000000800 */
[----:B------:R-:W-:Y:S01]  /*28f0*/  ISETP.GT.AND P1, PT, R9, 0x49, PT ;  /* 0x000000490900780c */ /* 0x000fe20003f24270 */
[-CC-:B------:R-:W-:Y:S01]  /*2900*/  FFMA.FTZ R67, R67, R2.reuse, -R14.reuse ;  /* 0x0000000243437223 */ /* 0x180fe2000001080e */
[----:B------:R-:W-:Y:S01]  /*2910*/  FSEL R47, R60, -INF , P2 ;  /* 0xff8000003c2f7808 */ /* 0x000fe20001000000 */
[--C-:B------:R-:W-:Y:S01]  /*2920*/  FFMA.FTZ R107, R107, R2, -R14.reuse ;  /* 0x000000026b6b7223 */ /* 0x100fe2000001080e */
[----:B------:R-:W-:Y:S01]  /*2930*/  FMNMX.FTZ R4, R57, R4, !PT ;  /* 0x0000000439047209 */ /* 0x000fe20007810000 */
[----:B------:R-:W-:Y:S01]  /*2940*/  FFMA.FTZ R14, R71, R2, -R14 ;  /* 0x00000002470e7223 */ /* 0x000fe2000001080e */
[----:B------:R-:W-:Y:S01]  /*2950*/  ISETP.GT.AND P2, PT, R9, 0x50, PT ;  /* 0x000000500900780c */ /* 0x000fe20003f44270 */
[----:B------:R-:W-:Y:S01]  /*2960*/  MUFU.EX2 R87, R87 ;  /* 0x0000005700577308 */ /* 0x000fe20000000800 */
[----:B------:R-:W-:-:S02]  /*2970*/  FSEL R61, R61, -INF , P1 ;  /* 0xff8000003d3d7808 */ /* 0x000fc40000800000 */
[----:B---3--:R-:W-:Y:S02]  /*2980*/  CS2R R84, SRZ ;  /* 0x0000000000547805 */ /* 0x008fe4000001ff00 */
[----:B------:R-:W-:Y:S02]  /*2990*/  FMNMX.FTZ R4, R47, R4, !PT ;  /* 0x000000042f047209 */ /* 0x000fe40007810000 */
[----:B------:R-:W-:Y:S02]  /*29a0*/  CS2R R80, SRZ ;  /* 0x0000000000507805 */ /* 0x000fe4000001ff00 */
[----:B------:R-:W-:Y:S02]  /*29b0*/  ISETP.GT.AND P1, PT, R9, 0x51, PT ;  /* 0x000000510900780c */ /* 0x000fe40003f24270 */
[----:B------:R-:W-:Y:S02]  /*29c0*/  CS2R R76, SRZ ;  /* 0x00000000004c7805 */ /* 0x000fe4000001ff00 */
[----:B------:R-:W-:Y:S01]  /*29d0*/  FSEL R51, R64, -INF , P2 ;  /* 0xff80000040337808 */ /* 0x000fe20001000000 */
[----:B------:R-:W3:Y:S01]  /*29e0*/  MUFU.EX2 R28, R89 ;  /* 0x00000059001c7308 */ /* 0x000ee20000000800 */
[----:B------:R-:W-:-:S02]  /*29f0*/  FMNMX.FTZ R4, R61, R4, !PT ;  /* 0x000000043d047209 */ /* 0x000fc40007810000 */
[----:B------:R-:W-:Y:S02]  /*2a00*/  CS2R R74, SRZ ;  /* 0x00000000004a7805 */ /* 0x000fe4000001ff00 */
[----:B------:R-:W-:Y:S01]  /*2a10*/  ISETP.GT.AND P2, PT, R9, 0x58, PT ;  /* 0x000000580900780c */ /* 0x000fe20003f44270 */
[----:B--2---:R-:W-:Y:S01]  /*2a20*/  UPRMT UR4, UR5, 0x654, UR4 ;  /* 0x0000065405047896 */ /* 0x004fe20008000004 */
[----:B------:R-:W-:Y:S02]  /*2a30*/  FSEL R65, R65, -INF , P1 ;  /* 0xff80000041417808 */ /* 0x000fe40000800000 */
[----:B------:R-:W-:Y:S02]  /*2a40*/  CS2R R70, SRZ ;  /* 0x0000000000467805 */ /* 0x000fe4000001ff00 */
[----:B------:R-:W-:Y:S01]  /*2a50*/  FMNMX.FTZ R4, R51, R4, !PT ;  /* 0x0000000433047209 */ /* 0x000fe20007810000 */
[----:B------:R-:W-:Y:S01]  /*2a60*/  MUFU.EX2 R91, R91 ;  /* 0x0000005b005b7308 */ /* 0x000fe20000000800 */
[----:B------:R-:W-:-:S02]  /*2a70*/  ISETP.GT.AND P1, PT, R9, 0x59, PT ;  /* 0x000000590900780c */ /* 0x000fc40003f24270 */
[----:B------:R-:W-:Y:S02]  /*2a80*/  FSEL R9, R68, -INF , P2 ;  /* 0xff80000044097808 */ /* 0x000fe40001000000 */
[----:B------:R-:W-:Y:S01]  /*2a90*/  FMNMX.FTZ R4, R65, R4, !PT ;  /* 0x0000000441047209 */ /* 0x000fe20007810000 */
[----:B------:R-:W-:Y:S01]  /*2aa0*/  SYNCS.ARRIVE.TRANS64.RED.A1T0 RZ, [UR4], RZ ;  /* 0x000000ffffff79a7 */ /* 0x000fe20008100404 */
[----:B------:R-:W-:Y:S01]  /*2ab0*/  FSEL R69, R69, -INF , P1 ;  /* 0xff80000045457808 */ /* 0x000fe20000800000 */
[----:B------:R-:W2:Y:S01]  /*2ac0*/  MUFU.EX2 R30, R93 ;  /* 0x0000005d001e7308 */ /* 0x000ea20000000800 */
[----:B------:R-:W-:Y:S02]  /*2ad0*/  FMNMX.FTZ R4, R9, R4, !PT ;  /* 0x0000000409047209 */ /* 0x000fe40007810000 */
[----:B------:R-:W-:Y:S01]  /*2ae0*/  F2FP.F16.F32.PACK_AB R157, R10, R157 ;  /* 0x0000009d0a9d723e */ /* 0x000fe200000000ff */
[----:B------:R-:W-:Y:S01]  /*2af0*/  VIADD R10, R72, 0xfffffffe ;  /* 0xfffffffe480a7836 */ /* 0x000fe20000000000 */
[----:B------:R-:W-:-:S02]  /*2b00*/  FMNMX.FTZ R4, R69, R4, !PT ;  /* 0x0000000445047209 */ /* 0x000fc40007810000 */
[----:B-1----:R-:W-:Y:S01]  /*2b10*/  F2FP.F16.F32.PACK_AB R153, R24, R79 ;  /* 0x0000004f1899723e */ /* 0x002fe200000000ff */
[----:B------:R-:W-:Y:S01]  /*2b20*/  MUFU.EX2 R95, R95 ;  /* 0x0000005f005f7308 */ /* 0x000fe20000000800 */
[----:B----4-:R-:W-:Y:S01]  /*2b30*/  F2FP.F16.F32.PACK_AB R155, R26, R83 ;  /* 0x000000531a9b723e */ /* 0x010fe200000000ff */
[----:B------:R-:W1:Y:S01]  /*2b40*/  SHFL.BFLY PT, R73, R4, 0x2, 0x1f ;  /* 0x0c401f0004497f89 */ /* 0x000e6200000e0000 */
[----:B---3--:R-:W-:-:S05]  /*2b50*/  F2FP.F16.F32.PACK_AB R149, R28, R87 ;  /* 0x000000571c95723e */ /* 0x008fca00000000ff */
[----:B------:R-:W3:Y:S01]  /*2b60*/  MUFU.EX2 R32, R97 ;  /* 0x0000006100207308 */ /* 0x000ee20000000800 */
[----:B--2---:R-:W-:-:S07]  /*2b70*/  F2FP.F16.F32.PACK_AB R151, R30, R91 ;  /* 0x0000005b1e97723e */ /* 0x004fce00000000ff */
[----:B------:R-:W-:Y:S08]  /*2b80*/  MUFU.EX2 R99, R99 ;  /* 0x0000006300637308 */ /* 0x000ff00000000800 */
[----:B------:R2:W4:Y:S01]  /*2b90*/  MUFU.EX2 R34, R55 ;  /* 0x0000003700227308 */ /* 0x0005220000000800 */
[----:B---3--:R-:W-:Y:S02]  /*2ba0*/  F2FP.F16.F32.PACK_AB R145, R32, R95 ;  /* 0x0000005f2091723e */ /* 0x008fe400000000ff */
[----:B-1----:R-:W-:-:S05]  /*2bb0*/  FMNMX.FTZ R73, R4, R73, !PT ;  /* 0x0000004904497209 */ /* 0x002fca0007810000 */
[----:B------:R-:W1:Y:S01]  /*2bc0*/  SHFL.BFLY PT, R4, R73, 0x1, 0x1f ;  /* 0x0c201f0049047f89 */ /* 0x000e6200000e0000 */
[----:B------:R-:W-:Y:S01]  /*2bd0*/  MUFU.EX2 R101, R101 ;  /* 0x0000006500657308 */ /* 0x000fe20000000800 */
[----:B--2---:R-:W-:-:S07]  /*2be0*/  CS2R R54, SRZ ;  /* 0x0000000000367805 */ /* 0x004fce000001ff00 */
[----:B------:R2:W3:Y:S01]  /*2bf0*/  MUFU.EX2 R36, R59 ;  /* 0x0000003b00247308 */ /* 0x0004e20000000800 */
[----:B----4-:R-:W-:-:S07]  /*2c00*/  F2FP.F16.F32.PACK_AB R147, R34, R99 ;  /* 0x000000632293723e */ /* 0x010fce00000000ff */
[----:B------:R-:W-:Y:S01]  /*2c10*/  MUFU.EX2 R103, R103 ;  /* 0x0000006700677308 */ /* 0x000fe20000000800 */
[----:B--2---:R-:W-:Y:S02]  /*2c20*/  CS2R R58, SRZ ;  /* 0x00000000003a7805 */ /* 0x004fe4000001ff00 */
[----:B-1----:R-:W-:-:S05]  /*2c30*/  FMNMX.FTZ R4, R73, R4, !PT ;  /* 0x0000000449047209 */ /* 0x002fca0007810000 */
[----:B------:R1:W-:Y:S01]  /*2c40*/  MUFU.EX2 R38, R63 ;  /* 0x0000003f00267308 */ /* 0x0003e20000000800 */
[----:B---3--:R-:W-:Y:S02]  /*2c50*/  F2FP.F16.F32.PACK_AB R141, R36, R101 ;  /* 0x00000065248d723e */ /* 0x008fe400000000ff */
[----:B------:R-:W-:Y:S02]  /*2c60*/  CS2R R72, SRZ ;  /* 0x0000000000487805 */ /* 0x000fe4000001ff00 */
[C---:B------:R-:W-:Y:S01]  /*2c70*/  FSETP.NEU.FTZ.AND P1, PT, R4.reuse, -INF , PT ;  /* 0xff8000000400780b */ /* 0x040fe20003f3d000 */
[----:B------:R-:W-:Y:S02]  /*2c80*/  FMUL.FTZ R12, R4, R2 ;  /* 0x00000002040c7220 */ /* 0x000fe40000410000 */
[----:B------:R-:W-:Y:S03]  /*2c90*/  MUFU.EX2 R105, R105 ;  /* 0x0000006900697308 */ /* 0x000fe60000000800 */
[----:B------:R-:W-:-:S02]  /*2ca0*/  FSEL R12, R12, RZ, P1 ;  /* 0x000000ff0c0c7208 */ /* 0x000fc40000800000 */
[----:B-1----:R-:W-:-:S03]  /*2cb0*/  CS2R R62, SRZ ;  /* 0x00000000003e7805 */ /* 0x002fc6000001ff00 */
        /* <DEDUP_REMOVED lines=13> */
[----:B-1----:R-:W1:Y:S01]  /*2d90*/  @P4 LDC R25, c[0x0][0x44c] ;  /* 0x00011300ff194b82 */ /* 0x002e620000000800 */
[-CC-:B------:R-:W-:Y:S01]  /*2da0*/  FFMA.FTZ R45, R45, R2.reuse, -R12.reuse ;  /* 0x000000022d2d7223 */ /* 0x180fe2000001080c */
[-CC-:B------:R-:W-:Y:S01]  /*2db0*/  FFMA.FTZ R35, R35, R2.reuse, -R12.reuse ;  /* 0x0000000223237223 */ /* 0x180fe2000001080c */
[-CC-:B------:R-:W-:Y:S01]  /*2dc0*/  FFMA.FTZ R49, R49, R2.reuse, -R12.reuse ;  /* 0x0000000231317223 */ /* 0x180fe2000001080c */
[-CC-:B------:R-:W-:Y:S01]  /*2dd0*/  FFMA.FTZ R39, R39, R2.reuse, -R12.reuse ;  /* 0x0000000227277223 */ /* 0x180fe2000001080c */
[-CC-:B------:R-:W-:Y:S01]  /*2de0*/  FFMA.FTZ R53, R53, R2.reuse, -R12.reuse ;  /* 0x0000000235357223 */ /* 0x180fe2000001080c */
[-CC-:B------:R-:W-:Y:S01]  /*2df0*/  FFMA.FTZ R43, R43, R2.reuse, -R12.reuse ;  /* 0x000000022b2b7223 */ /* 0x180fe2000001080c */
[----:B------:R-:W3:Y:S01]  /*2e00*/  MUFU.EX2 R13, R13 ;  /* 0x0000000d000d7308 */ /* 0x000ee20000000800 */
[-CC-:B------:R-:W-:Y:S01]  /*2e10*/  FFMA.FTZ R57, R57, R2.reuse, -R12.reuse ;  /* 0x0000000239397223 */ /* 0x180fe2000001080c */
[-CC-:B------:R-:W-:Y:S01]  /*2e20*/  FFMA.FTZ R47, R47, R2.reuse, -R12.reuse ;  /* 0x000000022f2f7223 */ /* 0x180fe2000001080c */
[-CC-:B------:R-:W-:Y:S01]  /*2e30*/  FFMA.FTZ R61, R61, R2.reuse, -R12.reuse ;  /* 0x000000023d3d7223 */ /* 0x180fe2000001080c */
[-CC-:B------:R-:W-:Y:S01]  /*2e40*/  FFMA.FTZ R51, R51, R2.reuse, -R12.reuse ;  /* 0x0000000233337223 */ /* 0x180fe2000001080c */
[-CC-:B------:R-:W-:Y:S01]  /*2e50*/  FFMA.FTZ R65, R65, R2.reuse, -R12.reuse ;  /* 0x0000000241417223 */ /* 0x180fe2000001080c */
[-CC-:B------:R-:W-:Y:S01]  /*2e60*/  FFMA.FTZ R9, R9, R2.reuse, -R12.reuse ;  /* 0x0000000209097223 */ /* 0x180fe2000001080c */
[----:B------:R-:W-:Y:S01]  /*2e70*/  FFMA.FTZ R12, R69, R2, -R12 ;  /* 0x00000002450c7223 */ /* 0x000fe2000001080c */
[----:B------:R4:W5:Y:S01]  /*2e80*/  MUFU.EX2 R158, R29 ;  /* 0x0000001d009e7308 */ /* 0x0009620000000800 */
[----:B--2---:R-:W-:Y:S01]  /*2e90*/  FADD.FTZ R8, R11, R156 ;  /* 0x0000009c0b087221 */ /* 0x004fe20000010000 */
[----:B------:R-:W-:-:S02]  /*2ea0*/  F2FP.F16.F32.PACK_AB R156, R156, R11 ;  /* 0x0000000b9c9c723e */ /* 0x000fc400000000ff */
[----:B------:R-:W-:Y:S02]  /*2eb0*/  CS2R R68, SRZ ;  /* 0x0000000000447805 */ /* 0x000fe4000001ff00 */
[----:B------:R-:W-:Y:S02]  /*2ec0*/  F2FP.F16.F32.PACK_AB R143, R38, R103 ;  /* 0x00000067268f723e */ /* 0x000fe400000000ff */
[----:B------:R-:W2:Y:S01]  /*2ed0*/  MUFU.EX2 R15, R15 ;  /* 0x0000000f000f7308 */ /* 0x000ea20000000800 */
[----:B-1----:R-:W-:-:S04]  /*2ee0*/  @P4 IMAD.HI.U32 R25, R16, R25, RZ ;  /* 0x0000001910194227 */ /* 0x002fc800078e00ff */
[----:B---3--:R-:W-:Y:S01]  /*2ef0*/  FADD.FTZ R5, R13, R8 ;  /* 0x000000080d057221 */ /* 0x008fe20000010000 */
[----:B----4-:R-:W-:Y:S01]  /*2f00*/  IMAD.MOV.U32 R29, RZ, RZ, R16 ;  /* 0x000000ffff1d7224 */ /* 0x010fe200078e0010 */
[----:B0-----:R-:W-:Y:S01]  /*2f10*/  @P4 SHF.R.U32.HI R29, RZ, R46, R25 ;  /* 0x0000002eff1d4219 */ /* 0x001fe20000011619 */
[----:B------:R-:W-:Y:S01]  /*2f20*/  FADD.FTZ R25, R159, R42 ;  /* 0x0000002a9f197221 */ /* 0x000fe20000010000 */
[----:B------:R-:W0:Y:S01]  /*2f30*/  MUFU.EX2 R152, R33 ;  /* 0x0000002100987308 */ /* 0x000e220000000800 */
[C---:B-----5:R-:W-:Y:S01]  /*2f40*/  FADD.FTZ R0, R158.reuse, R5 ;  /* 0x000000059e007221 */ /* 0x060fe20000010000 */
[----:B------:R-:W-:Y:S01]  /*2f50*/  F2FP.F16.F32.PACK_AB R158, R158, R13 ;  /* 0x0000000d9e9e723e */ /* 0x000fe200000000ff */
[----:B------:R-:W-:Y:S01]  /*2f60*/  FADD.FTZ R8, R20, R25 ;  /* 0x0000001914087221 */ /* 0x000fe20000010000 */
[----:B------:R-:W-:Y:S01]  /*2f70*/  IMAD.IADD R44, R44, 0x1, R29 ;  /* 0x000000012c2c7824 */ /* 0x000fe200078e021d */
[----:B------:R-:W-:Y:S02]  /*2f80*/  F2FP.F16.F32.PACK_AB R159, R20, R159 ;  /* 0x0000009f149f723e */ /* 0x000fe400000000ff */
[----:B------:R-:W-:Y:S01]  /*2f90*/  FADD.FTZ R25, R79, R8 ;  /* 0x000000084f197221 */ /* 0x000fe20000010000 */
[----:B------:R-:W1:Y:S01]  /*2fa0*/  MUFU.EX2 R21, R21 ;  /* 0x0000001500157308 */ /* 0x000e620000000800 */
[----:B--2---:R-:W-:Y:S01]  /*2fb0*/  FADD.FTZ R5, R15, R0 ;  /* 0x000000000f057221 */ /* 0x004fe20000010000 */
[----:B------:R-:W-:-:S04]  /*2fc0*/  IMAD.HI R44, R44, 0x2aaaaaab, RZ ;  /* 0x2aaaaaab2c2c7827 */ /* 0x000fc800078e02ff */
[----:B------:R-:W-:Y:S01]  /*2fd0*/  FADD.FTZ R8, R24, R25 ;  /* 0x0000001918087221 */ /* 0x000fe20000010000 */
[----:B------:R-:W-:-:S03]  /*2fe0*/  CS2R R78, SRZ ;  /* 0x00000000004e7805 */ /* 0x000fc6000001ff00 */
[----:B------:R-:W-:Y:S01]  /*2ff0*/  FADD.FTZ R25, R83, R8 ;  /* 0x0000000853197221 */ /* 0x000fe20000010000 */
[----:B------:R-:W2:Y:S01]  /*3000*/  MUFU.EX2 R154, R37 ;  /* 0x00000025009a7308 */ /* 0x000ea20000000800 */
[----:B0-----:R-:W-:Y:S01]  /*3010*/  FADD.FTZ R0, R152, R5 ;  /* 0x0000000598007221 */ /* 0x001fe20000010000 */
[----:B------:R-:W-:Y:S01]  /*3020*/  SHF.R.U32.HI R29, RZ, 0x1f, R44 ;  /* 0x0000001fff1d7819 */ /* 0x000fe2000001162c */
[----:B------:R-:W-:Y:S01]  /*3030*/  FADD.FTZ R8, R26, R25 ;  /* 0x000000191a087221 */ /* 0x000fe20000010000 */
[----:B------:R-:W-:Y:S02]  /*3040*/  F2FP.F16.F32.PACK_AB R152, R152, R15 ;  /* 0x0000000f9898723e */ /* 0x000fe400000000ff */
[----:B------:R-:W-:Y:S02]  /*3050*/  CS2R R82, SRZ ;  /* 0x0000000000527805 */ /* 0x000fe4000001ff00 */
[----:B------:R-:W-:Y:S01]  /*3060*/  LEA.HI.SX32 R29, R44, R29, 0x1c ;  /* 0x0000001d2c1d7211 */ /* 0x000fe200078fe2ff */
[----:B------:R-:W-:Y:S01]  /*3070*/  FADD.FTZ R25, R87, R8 ;  /* 0x0000000857197221 */ /* 0x000fe20000010000 */
[----:B------:R-:W0:Y:S01]  /*3080*/  MUFU.EX2 R27, R27 ;  /* 0x0000001b001b7308 */ /* 0x000e220000000800 */
[----:B-1----:R-:W-:Y:S01]  /*3090*/  FADD.FTZ R5, R21, R0 ;  /* 0x0000000015057221 */ /* 0x002fe20000010000 */
[----:B------:R-:W-:Y:S01]  /*30a0*/  VIMNMX R13, RZ, R29, !PT ;  /* 0x0000001dff0d7248 */ /* 0x000fe20007fe0100 */
[----:B------:R-:W-:Y:S01]  /*30b0*/  FADD.FTZ R8, R28, R25 ;  /* 0x000000191c087221 */ /* 0x000fe20000010000 */
[----:B------:R-:W-:-:S02]  /*30c0*/  CS2R R86, SRZ ;  /* 0x0000000000567805 */ /* 0x000fc4000001ff00 */
[----:B------:R-:W-:Y:S02]  /*30d0*/  CS2R R28, SRZ ;  /* 0x00000000001c7805 */ /* 0x000fe4000001ff00 */
[----:B------:R-:W-:Y:S01]  /*30e0*/  ISETP.GE.AND P1, PT, R10, R13, PT ;  /* 0x0000000d0a00720c */ /* 0x000fe20003f26270 */
[----:B------:R-:W-:Y:S01]  /*30f0*/  FADD.FTZ R25, R91, R8 ;  /* 0x000000085b197221 */ /* 0x000fe20000010000 */
[----:B------:R-:W1:Y:S01]  /*3100*/  MUFU.EX2 R148, R41 ;  /* 0x0000002900947308 */ /* 0x000e620000000800 */
[C---:B--2---:R-:W-:Y:S01]  /*3110*/  FADD.FTZ R0, R154.reuse, R5 ;  /* 0x000000059a007221 */ /* 0x044fe20000010000 */
[----:B------:R-:W-:Y:S01]  /*3120*/  F2FP.F16.F32.PACK_AB R154, R154, R21 ;  /* 0x000000159a9a723e */ /* 0x000fe200000000ff */
[----:B------:R-:W-:-:S04]  /*3130*/  FADD.FTZ R8, R30, R25 ;  /* 0x000000191e087221 */ /* 0x000fc80000010000 */
[----:B------:R-:W-:Y:S01]  /*3140*/  FADD.FTZ R25, R95, R8 ;  /* 0x000000085f197221 */ /* 0x000fe20000010000 */
[----:B------:R-:W2:Y:S01]  /*3150*/  MUFU.EX2 R31, R31 ;  /* 0x0000001f001f7308 */ /* 0x000ea20000000800 */
[----:B0-----:R-:W-:Y:S02]  /*3160*/  FADD.FTZ R5, R27, R0 ;  /* 0x000000001b057221 */ /* 0x001fe40000010000 */
[----:B------:R-:W-:Y:S01]  /*3170*/  FADD.FTZ R8, R32, R25 ;  /* 0x0000001920087221 */ /* 0x000fe20000010000 */
[----:B------:R-:W-:-:S03]  /*3180*/  CS2R R32, SRZ ;  /* 0x0000000000207805 */ /* 0x000fc6000001ff00 */
[----:B------:R-:W-:Y:S01]  /*3190*/  FADD.FTZ R25, R99, R8 ;  /* 0x0000000863197221 */ /* 0x000fe20000010000 */
[----:B------:R0:W3:Y:S01]  /*31a0*/  MUFU.EX2 R150, R45 ;  /* 0x0000002d00967308 */ /* 0x0000e20000000800 */
[C---:B-1----:R-:W-:Y:S01]  /*31b0*/  FADD.FTZ R0, R148.reuse, R5 ;  /* 0x0000000594007221 */ /* 0x042fe20000010000 */
[----:B------:R-:W-:Y:S01]  /*31c0*/  F2FP.F16.F32.PACK_AB R148, R148, R27 ;  /* 0x0000001b9494723e */ /* 0x000fe200000000ff */
[----:B------:R-:W-:Y:S01]  /*31d0*/  FADD.FTZ R8, R34, R25 ;  /* 0x0000001922087221 */ /* 0x000fe20000010000 */
[----:B------:R-:W-:-:S03]  /*31e0*/  CS2R R26, SRZ ;  /* 0x00000000001a7805 */ /* 0x000fc6000001ff00 */
[----:B------:R-:W-:Y:S01]  /*31f0*/  FADD.FTZ R25, R101, R8 ;  /* 0x0000000865197221 */ /* 0x000fe20000010000 */
[----:B------:R-:W1:Y:S01]  /*3200*/  MUFU.EX2 R35, R35 ;  /* 0x0000002300237308 */ /* 0x000e620000000800 */
[----:B--2---:R-:W-:Y:S01]  /*3210*/  FADD.FTZ R5, R31, R0 ;  /* 0x000000001f057221 */ /* 0x004fe20000010000 */
[----:B0-----:R-:W-:Y:S01]  /*3220*/  CS2R R44, SRZ ;  /* 0x00000000002c7805 */ /* 0x001fe2000001ff00 */
[----:B------:R-:W-:Y:S01]  /*3230*/  FADD.FTZ R8, R36, R25 ;  /* 0x0000001924087221 */ /* 0x000fe20000010000 */
[----:B------:R-:W-:Y:S02]  /*3240*/  CS2R R36, SRZ ;  /* 0x0000000000247805 */ /* 0x000fe4000001ff00 */
[----:B------:R-:W-:Y:S01]  /*3250*/  CS2R R24, SRZ ;  /* 0x0000000000187805 */ /* 0x000fe2000001ff00 */
[----:B------:R-:W-:Y:S01]  /*3260*/  FADD.FTZ R11, R103, R8 ;  /* 0x00000008670b7221 */ /* 0x000fe20000010000 */
[----:B------:R0:W2:Y:S01]  /*3270*/  MUFU.EX2 R144, R49 ;  /* 0x0000003100907308 */ /* 0x0000a20000000800 */
[C---:B---3--:R-:W-:Y:S01]  /*3280*/  FADD.FTZ R0, R150.reuse, R5 ;  /* 0x0000000596007221 */ /* 0x048fe20000010000 */
[----:B------:R-:W-:Y:S01]  /*3290*/  F2FP.F16.F32.PACK_AB R150, R150, R31 ;  /* 0x0000001f9696723e */ /* 0x000fe200000000ff */
[----:B------:R-:W-:Y:S01]  /*32a0*/  FADD.FTZ R8, R38, R11 ;  /* 0x0000000b26087221 */ /* 0x000fe20000010000 */
[----:B------:R-:W-:-:S03]  /*32b0*/  CS2R R30, SRZ ;  /* 0x00000000001e7805 */ /* 0x000fc6000001ff00 */
[----:B------:R-:W-:Y:S01]  /*32c0*/  FADD.FTZ R11, R105, R8 ;  /* 0x00000008690b7221 */ /* 0x000fe20000010000 */
[----:B------:R-:W3:Y:S01]  /*32d0*/  MUFU.EX2 R39, R39 ;  /* 0x0000002700277308 */ /* 0x000ee20000000800 */
[----:B-1----:R-:W-:Y:S01]  /*32e0*/  FADD.FTZ R5, R35, R0 ;  /* 0x0000000023057221 */ /* 0x002fe20000010000 */
[----:B0-----:R-:W-:-:S06]  /*32f0*/  CS2R R48, SRZ ;  /* 0x0000000000307805 */ /* 0x001fcc000001ff00 */
[----:B------:R0:W1:Y:S01]  /*3300*/  MUFU.EX2 R146, R53 ;  /* 0x0000003500927308 */ /* 0x0000620000000800 */
[C---:B--2---:R-:W-:Y:S01]  /*3310*/  FADD.FTZ R0, R144.reuse, R5 ;  /* 0x0000000590007221 */ /* 0x044fe20000010000 */
[----:B------:R-:W-:Y:S02]  /*3320*/  F2FP.F16.F32.PACK_AB R144, R144, R35 ;  /* 0x000000239090723e */ /* 0x000fe400000000ff */
[----:B------:R-:W-:-:S04]  /*3330*/  CS2R R34, SRZ ;  /* 0x0000000000227805 */ /* 0x000fc8000001ff00 */
[----:B------:R-:W2:Y:S01]  /*3340*/  MUFU.EX2 R43, R43 ;  /* 0x0000002b002b7308 */ /* 0x000ea20000000800 */
[----:B---3--:R-:W-:Y:S01]  /*3350*/  FADD.FTZ R5, R39, R0 ;  /* 0x0000000027057221 */ /* 0x008fe20000010000 */
[----:B0-----:R-:W-:-:S06]  /*3360*/  CS2R R52, SRZ ;  /* 0x0000000000347805 */ /* 0x001fcc000001ff00 */
[----:B------:R0:W3:Y:S01]  /*3370*/  MUFU.EX2 R140, R57 ;  /* 0x00000039008c7308 */ /* 0x0000e20000000800 */
[C---:B-1----:R-:W-:Y:S01]  /*3380*/  FADD.FTZ R0, R146.reuse, R5 ;  /* 0x0000000592007221 */ /* 0x042fe20000010000 */
[----:B------:R-:W-:Y:S02]  /*3390*/  F2FP.F16.F32.PACK_AB R146, R146, R39 ;  /* 0x000000279292723e */ /* 0x000fe400000000ff */
[----:B------:R-:W-:-:S04]  /*33a0*/  CS2R R38, SRZ ;  /* 0x0000000000267805 */ /* 0x000fc8000001ff00 */
[----:B------:R-:W1:Y:S01]  /*33b0*/  MUFU.EX2 R47, R47 ;  /* 0x0000002f002f7308 */ /* 0x000e620000000800 */
[----:B--2---:R-:W-:Y:S01]  /*33c0*/  FADD.FTZ R5, R43, R0 ;  /* 0x000000002b057221 */ /* 0x004fe20000010000 */
[----:B0-----:R-:W-:-:S06]  /*33d0*/  CS2R R56, SRZ ;  /* 0x0000000000387805 */ /* 0x001fcc000001ff00 */
[----:B------:R0:W2:Y:S01]  /*33e0*/  MUFU.EX2 R142, R61 ;  /* 0x0000003d008e7308 */ /* 0x0000a20000000800 */
[C---:B---3--:R-:W-:Y:S01]  /*33f0*/  FADD.FTZ R0, R140.reuse, R5 ;  /* 0x000000058c007221 */ /* 0x048fe20000010000 */
[----:B------:R-:W-:Y:S02]  /*3400*/  F2FP.F16.F32.PACK_AB R140, R140, R43 ;  /* 0x0000002b8c8c723e */ /* 0x000fe400000000ff */
[----:B------:R-:W-:-:S04]  /*3410*/  CS2R R42, SRZ ;  /* 0x00000000002a7805 */ /* 0x000fc8000001ff00 */
[----:B------:R-:W3:Y:S01]  /*3420*/  MUFU.EX2 R51, R51 ;  /* 0x0000003300337308 */ /* 0x000ee20000000800 */
[----:B-1----:R-:W-:Y:S01]  /*3430*/  FADD.FTZ R5, R47, R0 ;  /* 0x000000002f057221 */ /* 0x002fe20000010000 */
[----:B0-----:R-:W-:-:S06]  /*3440*/  CS2R R60, SRZ ;  /* 0x00000000003c7805 */ /* 0x001fcc000001ff00 */
[----:B------:R0:W1:Y:S01]  /*3450*/  MUFU.EX2 R136, R65 ;  /* 0x0000004100887308 */ /* 0x0000620000000800 */
[C---:B--2---:R-:W-:Y:S01]  /*3460*/  FADD.FTZ R0, R142.reuse, R5 ;  /* 0x000000058e007221 */ /* 0x044fe20000010000 */
[----:B------:R-:W-:Y:S02]  /*3470*/  F2FP.F16.F32.PACK_AB R142, R142, R47 ;  /* 0x0000002f8e8e723e */ /* 0x000fe400000000ff */
[----:B------:R-:W-:-:S04]  /*3480*/  CS2R R46, SRZ ;  /* 0x00000000002e7805 */ /* 0x000fc8000001ff00 */
[----:B------:R2:W4:Y:S01]  /*3490*/  MUFU.EX2 R40, R67 ;  /* 0x0000004300287308 */ /* 0x0005220000000800 */
[----:B---3--:R-:W-:Y:S01]  /*34a0*/  FADD.FTZ R5, R51, R0 ;  /* 0x0000000033057221 */ /* 0x008fe20000010000 */
[----:B0-----:R-:W-:-:S06]  /*34b0*/  CS2R R64, SRZ ;  /* 0x0000000000407805 */ /* 0x001fcc000001ff00 */
[----:B------:R-:W0:Y:S01]  /*34c0*/  MUFU.EX2 R9, R9 ;  /* 0x0000000900097308 */ /* 0x000e220000000800 */
[C---:B-1----:R-:W-:Y:S01]  /*34d0*/  FADD.FTZ R0, R136.reuse, R5 ;  /* 0x0000000588007221 */ /* 0x042fe20000010000 */
[----:B------:R-:W-:Y:S02]  /*34e0*/  F2FP.F16.F32.PACK_AB R136, R136, R51 ;  /* 0x000000338888723e */ /* 0x000fe400000000ff */
[----:B--2---:R-:W-:Y:S02]  /*34f0*/  CS2R R66, SRZ ;  /* 0x0000000000427805 */ /* 0x004fe4000001ff00 */
[----:B------:R-:W-:Y:S02]  /*3500*/  CS2R R50, SRZ ;  /* 0x0000000000327805 */ /* 0x000fe4000001ff00 */
[----:B------:R-:W1:Y:S01]  /*3510*/  MUFU.EX2 R107, R107 ;  /* 0x0000006b006b7308 */ /* 0x000e620000000800 */
[C---:B----4-:R-:W-:Y:S01]  /*3520*/  FADD.FTZ R8, R40.reuse, R11 ;  /* 0x0000000b28087221 */ /* 0x050fe20000010000 */
[----:B------:R-:W-:-:S02]  /*3530*/  F2FP.F16.F32.PACK_AB R137, R40, R105 ;  /* 0x000000692889723e */ /* 0x000fc400000000ff */
[----:B------:R-:W-:-:S04]  /*3540*/  CS2R R40, SRZ ;  /* 0x0000000000287805 */ /* 0x000fc8000001ff00 */
[----:B------:R-:W2:Y:S01]  /*3550*/  MUFU.EX2 R12, R12 ;  /* 0x0000000c000c7308 */ /* 0x000ea20000000800 */
[----:B0-----:R-:W-:Y:S01]  /*3560*/  FADD.FTZ R5, R9, R0 ;  /* 0x0000000009057221 */ /* 0x001fe20000010000 */
[----:B------:R-:W-:-:S06]  /*3570*/  IMAD.MOV.U32 R0, RZ, RZ, 0x3f800000 ;  /* 0x3f800000ff007424 */ /* 0x000fcc00078e00ff */
[----:B------:R-:W0:Y:S01]  /*3580*/  MUFU.EX2 R14, R14 ;  /* 0x0000000e000e7308 */ /* 0x000e220000000800 */
[----:B-1----:R-:W-:Y:S01]  /*3590*/  FADD.FTZ R11, R107, R8 ;  /* 0x000000086b0b7221 */ /* 0x002fe20000010000 */
[C---:B--2---:R-:W-:Y:S01]  /*35a0*/  FADD.FTZ R8, R12.reuse, R5 ;  /* 0x000000050c087221 */ /* 0x044fe20000010000 */
[----:B------:R-:W-:Y:S02]  /*35b0*/  F2FP.F16.F32.PACK_AB R138, R12, R9 ;  /* 0x000000090c8a723e */ /* 0x000fe400000000ff */
[----:B------:R-:W-:Y:S01]  /*35c0*/  MOV R9, 0x3f800000 ;  /* 0x3f80000000097802 */ /* 0x000fe20000000f00 */
[C---:B0-----:R-:W-:Y:S01]  /*35d0*/  FADD.FTZ R5, R14.reuse, R11 ;  /* 0x0000000b0e057221 */ /* 0x041fe20000010000 */
[----:B------:R-:W-:Y:S01]  /*35e0*/  F2FP.F16.F32.PACK_AB R139, R14, R107 ;  /* 0x0000006b0e8b723e */ /* 0x000fe200000000ff */
[----:B------:R-:W-:Y:S06]  /*35f0*/  @!P1 BRA `(.L_x_2202) ;  /* 0x0000002000e89947 */ /* 0x000fec0003800000 */
[----:B------:R-:W-:Y:S01]  /*3600*/  IMAD.MOV.U32 R12, RZ, RZ, R3 ;  /* 0x000000ffff0c7224 */ /* 0x000fe200078e0003 */
[----:B------:R-:W-:Y:S01]  /*3610*/  UMOV UR7, UR60 ;  /* 0x0000003c00077c82 */ /* 0x000fe20008000000 */
[----:B------:R-:W-:Y:S01]  /*3620*/  IMAD.MOV.U32 R11, RZ, RZ, R4 ;  /* 0x000000ffff0b7224 */ /* 0x000fe200078e0004 */
[----:B------:R-:W-:Y:S01]  /*3630*/  UMOV UR4, UR38 ;  /* 0x0000002600047c82 */ /* 0x000fe20008000000 */
[----:B------:R-:W-:Y:S01]  /*3640*/  IMAD.MOV.U32 R0, RZ, RZ, 0x3f800000 ;  /* 0x3f800000ff007424 */ /* 0x000fe200078e00ff */
[----:B------:R-:W-:Y:S01]  /*3650*/  ULDC UR58, c[0x0][0x288] ;  /* 0x0000a200003a7ab9 */ /* 0x000fe20000000800 */
[----:B------:R-:W-:-:S07]  /*3660*/  IMAD.MOV.U32 R87, RZ, RZ, RZ ;  /* 0x000000ffff577224 */ /* 0x000fce00078e00ff */
.L_x_2213:
[----:B------:R-:W-:-:S04]  /*3670*/  UISETP.NE.AND UP0, UPT, UR4, 0x1, UPT ;  /* 0x000000010400788c */ /* 0x000fc8000bf05270 */
[----:B------:R-:W-:-:S04]  /*3680*/  USEL UR60, URZ, 0x1, UP0 ;  /* 0x000000013f3c7887 */ /* 0x000fc80008000000 */
[----:B------:R-:W-:Y:S01]  /*3690*/  ULOP3.LUT UR60, UR7, UR60, URZ, 0x3c, !UPT ;  /* 0x0000003c073c7292 */ /* 0x000fe2000f8e3c3f */
[----:B------:R-:W-:Y:S11]  /*36a0*/  @!P0 BRA `(.L_x_2203) ;  /* 0x0000000000048947 */ /* 0x000ff60003800000 */
[----:B------:R-:W-:Y:S01]  /*36b0*/  BPT.TRAP 0x1 ;  /* 0x000000040000795c */ /* 0x000fe20000300000 */
.L_x_2203:
        /* <DEDUP_REMOVED lines=9> */
.L_x_2204:
[----:B-1----:R-:W-:Y:S05]  /*3750*/  @P1 BRA `(.L_x_2205) ;  /* 0x0000000000081947 */ /* 0x002fea0003800000 */
[----:B------:R-:W1:Y:S02]  /*3760*/  SYNCS.PHASECHK.TRANS64.TRYWAIT P1, [UR6+0x2a830], R2 ;  /* 0x02a83002ff0075a7 */ /* 0x000e640008020146 */
[----:B-1----:R-:W-:Y:S05]  /*3770*/  @!P1 BRA `(.L_x_2206) ;  /* 0x000000a800709947 */ /* 0x002fea0003800000 */
.L_x_2205:
        /* <DEDUP_REMOVED lines=39> */
[----:B------:R-:W-:Y:S01]  /*39f0*/  UMOV UR52, UR56 ;  /* 0x0000003800347c82 */ /* 0x000fe20008000000 */
[----:B------:R-:W-:Y:S01]  /*3a00*/  UMOV UR53, UR57 ;  /* 0x0000003900357c82 */ /* 0x000fe20008000000 */
        /* <DEDUP_REMOVED lines=90> */
.L_x_2207:
[----:B------:R-:W-:Y:S01]  /*3fb0*/  ULEA UR5, UR4, UR39, 0x3 ;  /* 0x0000002704057291 */ /* 0x000fe2000f8e183f */
[----:B------:R-:W-:-:S05]  /*3fc0*/  IMAD.U32 R0, RZ, RZ, UR7 ;  /* 0x00000007ff007e24 */ /* 0x000fca000f8e00ff */
[----:B------:R-:W-:-:S04]  /*3fd0*/  SHF.L.U32 R0, R0, 0x1f, RZ ;  /* 0x0000001f00007819 */ /* 0x000fc800000006ff */
[----:B------:R2:W3:Y:S01]  /*3fe0*/  SYNCS.PHASECHK.TRANS64.TRYWAIT P1, [UR5+0x2a850], R0 ;  /* 0x02a85000ff0075a7 */ /* 0x0004e20008020145 */
[----:B------:R-:W-:Y:S05]  /*3ff0*/  @!P0 BRA `(.L_x_2208) ;  /* 0x0000000000048947 */ /* 0x000fea0003800000 */
[----:B------:R-:W-:Y:S01]  /*4000*/  BPT.TRAP 0x1 ;  /* 0x000000040000795c */ /* 0x000fe20000300000 */
.L_x_2208:
[----:B---3--:R-:W-:Y:S05]  /*4010*/  @P1 BRA `(.L_x_2209) ;  /* 0x0000000000081947 */ /* 0x008fea0003800000 */
[----:B------:R-:W3:Y:S02]  /*4020*/  SYNCS.PHASECHK.TRANS64.TRYWAIT P1, [UR5+0x2a850], R0 ;  /* 0x02a85000ff0075a7 */ /* 0x000ee40008020145 */
[----:B---3--:R-:W-:Y:S05]  /*4030*/  @!P1 BRA `(.L_x_2210) ;  /* 0x000000a000589947 */ /* 0x008fea0003800000 */
.L_x_2209:
        /* <DEDUP_REMOVED lines=38> */
.L_x_2211:
[----:B------:R-:W-:Y:S01]  /*42a0*/  ISETP.NE.AND P1, PT, R171, 0x1, PT ;  /* 0x00000001ab00780c */ /* 0x000fe20003f25270 */
[----:B------:R-:W3:Y:S01]  /*42b0*/  LDC R4, c[0x0][0x2f0] ;  /* 0x0000bc00ff047b82 */ /* 0x000ee20000000800 */
[----:B-12---:R-:W-:Y:S01]  /*42c0*/  IADD3 R0, R19, R16, RZ ;  /* 0x0000001013007210 */ /* 0x006fe20007ffe0ff */
[----:B------:R-:W-:Y:S01]  /*42d0*/  UIADD3 UR6, UR6, 0x2a840, URZ ;  /* 0x0002a84006067890 */ /* 0x000fe2000fffe03f */
[----:B------:R-:W-:-:S09]  /*42e0*/  R2UR UR4, R170 ;  /* 0x00000000aa0472ca */ /* 0x000fd200000e0000 */
[----:B------:R-:W0:Y:S08]  /*42f0*/  @P1 LDC R3, c[0x0][0x44c] ;  /* 0x00011300ff031b82 */ /* 0x000e300000000800 */
[----:B------:R-:W1:Y:S01]  /*4300*/  @P1 LDC R9, c[0x0][0x450] ;  /* 0x00011400ff091b82 */ /* 0x000e620000000800 */
[----:B0-----:R-:W-:-:S04]  /*4310*/  @P1 IMAD.HI.U32 R2, R0, R3, RZ ;  /* 0x0000000300021227 */ /* 0x001fc800078e00ff */
[----:B------:R-:W-:Y:S01]  /*4320*/  IMAD.MOV.U32 R3, RZ, RZ, -0x60 ;  /* 0xffffffa0ff037424 */ /* 0x000fe200078e00ff */
[----:B-1----:R-:W-:-:S03]  /*4330*/  @P1 SHF.R.U32.HI R0, RZ, R9, R2 ;  /* 0x00000009ff001219 */ /* 0x002fc60000011602 */
[----:B------:R-:W-:Y:S02]  /*4340*/  IMAD R3, R10, R3, 0x1 ;  /* 0x000000010a037424 */ /* 0x000fe400078e0203 */
[----:B------:R-:W0:Y:S02]  /*4350*/  SHFL.IDX PT, R9, R0, RZ, 0x1c1f ;  /* 0x001c1fff00097589 */ /* 0x000e2400000e0000 */
[----:B------:R-:W-:Y:S02]  /*4360*/  IMAD R3, R18, -0x2, R3 ;  /* 0xfffffffe12037824 */ /* 0x000fe400078e0203 */
[----:B------:R-:W1:Y:S02]  /*4370*/  SHFL.IDX PT, R143, R0, 0x1, 0x1c1f ;  /* 0x003c1f00008f7f89 */ /* 0x000e6400000e0000 */
[----:B---3--:R-:W-:Y:S01]  /*4380*/  IMAD R4, R4, UR4, R3 ;  /* 0x0000000404047c24 */ /* 0x008fe2000f8e0203 */
[----:B------:R-:W2:Y:S04]  /*4390*/  S2UR UR4, SR_CgaCtaId ;  /* 0x00000000000479c3 */ /* 0x000ea80000008800 */
[----:B0-----:R-:W-:-:S04]  /*43a0*/  IADD3 R2, R9, -UR58, R4 ;  /* 0x8000003a09027c10 */ /* 0x001fc8000fffe004 */
[C---:B------:R-:W-:Y:S02]  /*43b0*/  ISETP.GT.AND P1, PT, R2.reuse, RZ, PT ;  /* 0x000000ff0200720c */ /* 0x040fe40003f24270 */
[----:B------:R-:W-:Y:S01]  /*43c0*/  ISETP.GT.AND P2, PT, R2, 0x1, PT ;  /* 0x000000010200780c */ /* 0x000fe20003f44270 */
[----:B--2---:R-:W-:Y:S01]  /*43d0*/  UPRMT UR6, UR4, 0x654, UR6 ;  /* 0x0000065404067896 */ /* 0x004fe20008000006 */
[----:B------:R-:W-:Y:S02]  /*43e0*/  FSEL R151, R88, -INF , P1 ;  /* 0xff80000058977808 */ /* 0x000fe40000800000 */
[----:B------:R-:W-:Y:S02]  /*43f0*/  ISETP.GT.AND P1, PT, R2, 0x8, PT ;  /* 0x000000080200780c */ /* 0x000fe40003f24270 */
[----:B------:R-:W-:Y:S02]  /*4400*/  FSEL R153, R89, -INF , P2 ;  /* 0xff80000059997808 */ /* 0x000fe40001000000 */
[----:B------:R-:W-:-:S02]  /*4410*/  FMNMX.FTZ R14, R151, R11, !PT ;  /* 0x0000000b970e7209 */ /* 0x000fc40007810000 */
[----:B------:R-:W-:Y:S01]  /*4420*/  ISETP.GT.AND P2, PT, R2, 0x9, PT ;  /* 0x000000090200780c */ /* 0x000fe20003f44270 */
[----:B------:R-:W-:Y:S01]  /*4430*/  SYNCS.ARRIVE.TRANS64.RED.A1T0 RZ, [UR6], RZ ;  /* 0x000000ffffff79a7 */ /* 0x000fe20008100406 */
        /* <DEDUP_REMOVED lines=60> */
[----:B------:R-:W-:Y:S01]  /*4800*/  FSEL R137, R132, -INF , P1 ;  /* 0xff80000084897808 */ /* 0x000fe20000800000 */
[----:B------:R-:W0:Y:S01]  /*4810*/  LDC R2, c[0x0][0x988] ;  /* 0x00026200ff027b82 */ /* 0x000e220000000800 */
[----:B------:R-:W-:Y:S02]  /*4820*/  FMNMX.FTZ R14, R129, R14, !PT ;  /* 0x0000000e810e7209 */ /* 0x000fe40007810000 */
[----:B------:R-:W-:Y:S02]  /*4830*/  FSEL R133, R133, -INF , P2 ;  /* 0xff80000085857808 */ /* 0x000fe40001000000 */
[----:B------:R-:W-:-:S04]  /*4840*/  FMNMX.FTZ R14, R137, R14, !PT ;  /* 0x0000000e890e7209 */ /* 0x000fc80007810000 */
[----:B------:R-:W-:Y:S02]  /*4850*/  FMNMX.FTZ R20, R133, R14, !PT ;  /* 0x0000000e85147209 */ /* 0x000fe40007810000 */
[----:B-1----:R-:W-:-:S03]  /*4860*/  IADD3 R14, R143, -UR58, R4 ;  /* 0x8000003a8f0e7c10 */ /* 0x002fc6000fffe004 */
[----:B------:R-:W1:Y:S01]  /*4870*/  SHFL.BFLY PT, R145, R20, 0x2, 0x1f ;  /* 0x0c401f0014917f89 */ /* 0x000e6200000e0000 */
[C---:B------:R-:W-:Y:S02]  /*4880*/  ISETP.GT.AND P1, PT, R14.reuse, RZ, PT ;  /* 0x000000ff0e00720c */ /* 0x040fe40003f24270 */
[----:B------:R-:W-:Y:S02]  /*4890*/  ISETP.GT.AND P2, PT, R14, 0x1, PT ;  /* 0x000000010e00780c */ /* 0x000fe40003f44270 */
[----:B------:R-:W-:Y:S02]  /*48a0*/  FSEL R143, R90, -INF , P1 ;  /* 0xff8000005a8f7808 */ /* 0x000fe40000800000 */
[C---:B------:R-:W-:Y:S02]  /*48b0*/  ISETP.GT.AND P3, PT, R14.reuse, 0x8, PT ;  /* 0x000000080e00780c */ /* 0x040fe40003f64270 */
[----:B------:R-:W-:Y:S02]  /*48c0*/  FMNMX.FTZ R0, R143, R12, !PT ;  /* 0x0000000c8f007209 */ /* 0x000fe40007810000 */
[----:B------:R-:W-:-:S02]  /*48d0*/  ISETP.GT.AND P4, PT, R14, 0x9, PT ;  /* 0x000000090e00780c */ /* 0x000fc40003f84270 */
[----:B------:R-:W-:Y:S02]  /*48e0*/  FSEL R147, R94, -INF , P3 ;  /* 0xff8000005e937808 */ /* 0x000fe40001800000 */
[----:B------:R-:W-:Y:S02]  /*48f0*/  FSEL R95, R95, -INF , P4 ;  /* 0xff8000005f5f7808 */ /* 0x000fe40002000000 */
[----:B------:R-:W-:-:S04]  /*4900*/  ISETP.GT.AND P3, PT, R14, 0x11, PT ;  /* 0x000000110e00780c */ /* 0x000fc80003f64270 */
[----:B------:R-:W-:Y:S02]  /*4910*/  FSEL R99, R99, -INF , P3 ;  /* 0xff80000063637808 */ /* 0x000fe40001800000 */
[----:B------:R-:W-:Y:S02]  /*4920*/  ISETP.GT.AND P3, PT, R14, 0x19, PT ;  /* 0x000000190e00780c */ /* 0x000fe40003f64270 */
[----:B-1----:R-:W-:-:S05]  /*4930*/  FMNMX.FTZ R88, R20, R145, !PT ;  /* 0x0000009114587209 */ /* 0x002fca0007810000 */
[----:B------:R-:W1:Y:S02]  /*4940*/  SHFL.BFLY PT, R145, R88, 0x1, 0x1f ;  /* 0x0c201f0058917f89 */ /* 0x000e6400000e0000 */
[----:B-1----:R-:W-:Y:S02]  /*4950*/  FMNMX.FTZ R4, R88, R145, !PT ;  /* 0x0000009158047209 */ /* 0x002fe40007810000 */
[----:B------:R-:W-:Y:S02]  /*4960*/  FSEL R145, R91, -INF , P2 ;  /* 0xff8000005b917808 */ /* 0x000fe40001000000 */
[----:B------:R-:W-:Y:S01]  /*4970*/  ISETP.GT.AND P2, PT, R14, 0x10, PT ;  /* 0x000000100e00780c */ /* 0x000fe20003f44270 */
[C---:B0-----:R-:W-:Y:S01]  /*4980*/  FMUL.FTZ R88, R4.reuse, R2 ;  /* 0x0000000204587220 */ /* 0x041fe20000410000 */
[----:B------:R-:W-:Y:S02]  /*4990*/  FMNMX.FTZ R20, R145, R0, !PT ;  /* 0x0000000091147209 */ /* 0x000fe40007810000 */
[----:B------:R-:W-:-:S02]  /*49a0*/  FSETP.NEU.FTZ.AND P1, PT, R4, -INF , PT ;  /* 0xff8000000400780b */ /* 0x000fc40003f3d000 */
[----:B------:R-:W-:Y:S02]  /*49b0*/  FMNMX.FTZ R20, R147, R20, !PT ;  /* 0x0000001493147209 */ /* 0x000fe40007810000 */
[----:B------:R-:W-:Y:S02]  /*49c0*/  FSEL R149, R98, -INF , P2 ;  /* 0xff80000062957808 */ /* 0x000fe40001000000 */
[----:B------:R-:W-:Y:S02]  /*49d0*/  FMNMX.FTZ R20, R95, R20, !PT ;  /* 0x000000145f147209 */ /* 0x000fe40007810000 */
[----:B------:R-:W-:Y:S02]  /*49e0*/  FSEL R0, R88, RZ, P1 ;  /* 0x000000ff58007208 */ /* 0x000fe40000800000 */
[----:B------:R-:W-:Y:S02]  /*49f0*/  ISETP.GT.AND P2, PT, R14, 0x18, PT ;  /* 0x000000180e00780c */ /* 0x000fe40003f44270 */
[----:B------:R-:W-:Y:S01]  /*4a00*/  FMNMX.FTZ R20, R149, R20, !PT ;  /* 0x0000001495147209 */ /* 0x000fe20007810000 */
[-CC-:B------:R-:W-:Y:S01]  /*4a10*/  FFMA.FTZ R156, R151, R2.reuse, -R0.reuse ;  /* 0x00000002979c7223 */ /* 0x180fe20000010800 */
[----:B------:R-:W-:Y:S01]  /*4a20*/  FSEL R151, R102, -INF , P2 ;  /* 0xff80000066977808 */ /* 0x000fe20001000000 */
[--C-:B------:R-:W-:Y:S01]  /*4a30*/  FFMA.FTZ R91, R153, R2, -R0.reuse ;  /* 0x00000002995b7223 */ /* 0x100fe20000010800 */
[----:B------:R-:W-:Y:S01]  /*4a40*/  FMNMX.FTZ R20, R99, R20, !PT ;  /* 0x0000001463147209 */ /* 0x000fe20007810000 */
[-CC-:B------:R-:W-:Y:S01]  /*4a50*/  FFMA.FTZ R158, R157, R2.reuse, -R0.reuse ;  /* 0x000000029d9e7223 */ /* 0x180fe20000010800 */
[C---:B------:R-:W-:Y:S01]  /*4a60*/  ISETP.GT.AND P2, PT, R14.reuse, 0x20, PT ;  /* 0x000000200e00780c */ /* 0x040fe20003f44270 */
[-CC-:B------:R-:W-:Y:S01]  /*4a70*/  FFMA.FTZ R88, R141, R2.reuse, -R0.reuse ;  /* 0x000000028d587223 */ /* 0x180fe20000010800 */
[----:B------:R-:W-:Y:S01]  /*4a80*/  FSEL R153, R103, -INF , P3 ;  /* 0xff80000067997808 */ /* 0x000fe20001800000 */
[--C-:B------:R-:W-:Y:S01]  /*4a90*/  FFMA.FTZ R103, R175, R2, -R0.reuse ;  /* 0x00000002af677223 */ /* 0x100fe20000010800 */
[----:B------:R-:W-:Y:S01]  /*4aa0*/  FMNMX.FTZ R20, R151, R20, !PT ;  /* 0x0000001497147209 */ /* 0x000fe20007810000 */
[-CC-:B------:R-:W-:Y:S01]  /*4ab0*/  FFMA.FTZ R152, R177, R2.reuse, -R0.reuse ;  /* 0x00000002b1987223 */ /* 0x180fe20000010800 */
[----:B------:R-:W-:Y:S01]  /*4ac0*/  ISETP.GT.AND P3, PT, R14, 0x21, PT ;  /* 0x000000210e00780c */ /* 0x000fe20003f64270 */
        /* <DEDUP_REMOVED lines=38> */
[----:B------:R-:W-:Y:S02]  /*4d30*/  FMNMX.FTZ R20, R115, R20, !PT ;  /* 0x0000001473147209 */ /* 0x000fe40007810000 */
[C---:B------:R-:W-:Y:S02]  /*4d40*/  ISETP.GT.AND P2, PT, R14.reuse, 0x40, PT ;  /* 0x000000400e00780c */ /* 0x040fe40003f44270 */
[----:B------:R-:W-:Y:S01]  /*4d50*/  FSEL R141, R119, -INF , P3 ;  /* 0xff800000778d7808 */ /* 0x000fe20001800000 */
[----:B------:R-:W-:Y:S01]  /*4d60*/  MUFU.EX2 R91, R91 ;  /* 0x0000005b005b7308 */ /* 0x000fe20000000800 */
[----:B------:R-:W-:Y:S02]  /*4d70*/  FMNMX.FTZ R20, R175, R20, !PT ;  /* 0x00000014af147209 */ /* 0x000fe40007810000 */
[----:B------:R-:W-:Y:S02]  /*4d80*/  ISETP.GT.AND P3, PT, R14, 0x41, PT ;  /* 0x000000410e00780c */ /* 0x000fe40003f64270 */
[----:B------:R-:W-:-:S02]  /*4d90*/  FSEL R177, R122, -INF , P2 ;  /* 0xff8000007ab17808 */ /* 0x000fc40001000000 */
[----:B------:R-:W-:Y:S01]  /*4da0*/  FMNMX.FTZ R20, R141, R20, !PT ;  /* 0x000000148d147209 */ /* 0x000fe20007810000 */
[----:B------:R-:W-:Y:S01]  /*4db0*/  MUFU.EX2 R158, R158 ;  /* 0x0000009e009e7308 */ /* 0x000fe20000000800 */
[C---:B------:R-:W-:Y:S02]  /*4dc0*/  ISETP.GT.AND P2, PT, R14.reuse, 0x48, PT ;  /* 0x000000480e00780c */ /* 0x040fe40003f44270 */
[----:B------:R-:W-:Y:S02]  /*4dd0*/  FSEL R123, R123, -INF , P3 ;  /* 0xff8000007b7b7808 */ /* 0x000fe40001800000 */
[----:B------:R-:W-:Y:S02]  /*4de0*/  FMNMX.FTZ R20, R177, R20, !PT ;  /* 0x00000014b1147209 */ /* 0x000fe40007810000 */
[----:B------:R-:W-:Y:S01]  /*4df0*/  ISETP.GT.AND P3, PT, R14, 0x49, PT ;  /* 0x000000490e00780c */ /* 0x000fe20003f64270 */
[----:B------:R0:W-:Y:S01]  /*4e00*/  MUFU.EX2 R119, R88 ;  /* 0x0000005800777308 */ /* 0x0001e20000000800 */
        /* <DEDUP_REMOVED lines=14> */
[----:B------:R-:W-:Y:S01]  /*4ef0*/  MUFU.EX2 R154, R154 ;  /* 0x0000009a009a7308 */ /* 0x000fe20000000800 */
[----:B------:R-:W-:-:S02]  /*4f00*/  FSEL R181, R134, -INF , P2 ;  /* 0xff80000086b57808 */ /* 0x000fc40001000000 */
[----:B------:R-:W-:Y:S02]  /*4f10*/  FMNMX.FTZ R20, R131, R20, !PT ;  /* 0x0000001483147209 */ /* 0x000fe40007810000 */
[----:B------:R-:W-:Y:S02]  /*4f20*/  FSEL R135, R135, -INF , P3 ;  /* 0xff80000087877808 */ /* 0x000fe40001800000 */
[----:B------:R-:W-:Y:S01]  /*4f30*/  FMNMX.FTZ R20, R181, R20, !PT ;  /* 0x00000014b5147209 */ /* 0x000fe20007810000 */
[----:B------:R-:W-:Y:S01]  /*4f40*/  MUFU.EX2 R101, R101 ;  /* 0x0000006500657308 */ /* 0x000fe20000000800 */
[----:B------:R-:W-:Y:S02]  /*4f50*/  FSEL R0, R4, RZ, P1 ;  /* 0x000000ff04007208 */ /* 0x000fe40000800000 */
[----:B------:R-:W-:-:S05]  /*4f60*/  FMNMX.FTZ R20, R135, R20, !PT ;  /* 0x0000001487147209 */ /* 0x000fca0007810000 */
[----:B------:R-:W1:Y:S01]  /*4f70*/  SHFL.BFLY PT, R3, R20, 0x2, 0x1f ;  /* 0x0c401f0014037f89 */ /* 0x000e6200000e0000 */
        /* <DEDUP_REMOVED lines=10> */
[----:B------:R-:W-:-:S03]  /*5020*/  FADD.FTZ R9, -R0, R11 ;  /* 0x0000000b00097221 */ /* 0x000fc60000010100 */
[C---:B------:R-:W-:Y:S01]  /*5030*/  FSETP.NEU.FTZ.AND P2, PT, R3.reuse, -INF , PT ;  /* 0xff8000000300780b */ /* 0x040fe20003f5d000 */
[-C--:B------:R-:W-:Y:S01]  /*5040*/  FMUL.FTZ R92, R3, R2.reuse ;  /* 0x00000002035c7220 */ /* 0x080fe20000410000 */
[----:B------:R-:W-:Y:S01]  /*5050*/  FMUL.FTZ R9, R9, R2 ;  /* 0x0000000209097220 */ /* 0x000fe20000410000 */
[----:B------:R-:W-:Y:S01]  /*5060*/  MUFU.EX2 R15, R15 ;  /* 0x0000000f000f7308 */ /* 0x000fe20000000800 */
[----:B------:R-:W-:Y:S02]  /*5070*/  FSEL R11, R3, RZ, P2 ;  /* 0x000000ff030b7208 */ /* 0x000fe40001000000 */
[----:B------:R-:W-:-:S03]  /*5080*/  FSEL R92, R92, RZ, P2 ;  /* 0x000000ff5c5c7208 */ /* 0x000fc60001000000 */
[----:B------:R-:W-:Y:S02]  /*5090*/  FADD.FTZ R11, -R11, R12 ;  /* 0x0000000c0b0b7221 */ /* 0x000fe40000010100 */
[-CC-:B------:R-:W-:Y:S01]  /*50a0*/  FFMA.FTZ R117, R143, R2.reuse, -R92.reuse ;  /* 0x000000028f757223 */ /* 0x180fe2000001085c */
[-CC-:B------:R-:W-:Y:S01]  /*50b0*/  FFMA.FTZ R14, R145, R2.reuse, -R92.reuse ;  /* 0x00000002910e7223 */ /* 0x180fe2000001085c */
[-C--:B------:R-:W-:Y:S01]  /*50c0*/  FMUL.FTZ R11, R11, R2.reuse ;  /* 0x000000020b0b7220 */ /* 0x080fe20000410000 */
[----:B------:R-:W1:Y:S01]  /*50d0*/  MUFU.EX2 R9, R9 ;  /* 0x0000000900097308 */ /* 0x000e620000000800 */
[-CC-:B------:R-:W-:Y:S01]  /*50e0*/  FFMA.FTZ R20, R147, R2.reuse, -R92.reuse ;  /* 0x0000000293147223 */ /* 0x180fe2000001085c */
[-CC-:B------:R-:W-:Y:S01]  /*50f0*/  FFMA.FTZ R95, R95, R2.reuse, -R92.reuse ;  /* 0x000000025f5f7223 */ /* 0x180fe2000001085c */
[-CC-:B0-----:R-:W-:Y:S01]  /*5100*/  FFMA.FTZ R88, R149, R2.reuse, -R92.reuse ;  /* 0x0000000295587223 */ /* 0x181fe2000001085c */
        /* <DEDUP_REMOVED lines=12> */
[----:B------:R0:W2:Y:S01]  /*51d0*/  MUFU.EX2 R0, R11 ;  /* 0x0000000b00007308 */ /* 0x0000a20000000800 */
[----:B-1----:R-:W-:Y:S01]  /*51e0*/  FFMA.FTZ R8, R9, R8, R156 ;  /* 0x0000000809087223 */ /* 0x002fe2000001009c */
[-CC-:B------:R-:W-:Y:S01]  /*51f0*/  FFMA.FTZ R177, R177, R2.reuse, -R92.reuse ;  /* 0x00000002b1b17223 */ /* 0x180fe2000001085c */
[-CC-:B------:R-:W-:Y:S01]  /*5200*/  FFMA.FTZ R123, R123, R2.reuse, -R92.reuse ;  /* 0x000000027b7b7223 */ /* 0x180fe2000001085c */
[-CC-:B------:R-:W-:Y:S01]  /*5210*/  FFMA.FTZ R139, R139, R2.reuse, -R92.reuse ;  /* 0x000000028b8b7223 */ /* 0x180fe2000001085c */
[-CC-:B------:R-:W-:Y:S01]  /*5220*/  FFMA.FTZ R127, R127, R2.reuse, -R92.reuse ;  /* 0x000000027f7f7223 */ /* 0x180fe2000001085c */
[-CC-:B------:R-:W-:Y:S01]  /*5230*/  FFMA.FTZ R179, R179, R2.reuse, -R92.reuse ;  /* 0x00000002b3b37223 */ /* 0x180fe2000001085c */
[-C--:B------:R-:W-:Y:S01]  /*5240*/  FFMA.FTZ R131, R131, R2.reuse, -R92 ;  /* 0x0000000283837223 */ /* 0x080fe2000001085c */
[----:B------:R-:W1:Y:S01]  /*5250*/  MUFU.EX2 R14, R14 ;  /* 0x0000000e000e7308 */ /* 0x000e620000000800 */
[----:B0-----:R-:W-:Y:S01]  /*5260*/  FADD.FTZ R11, R91, R8 ;  /* 0x000000085b0b7221 */ /* 0x001fe20000010000 */
[-CC-:B------:R-:W-:Y:S01]  /*5270*/  FFMA.FTZ R181, R181, R2.reuse, -R92.reuse ;  /* 0x00000002b5b57223 */ /* 0x180fe2000001085c */
[----:B------:R-:W-:-:S02]  /*5280*/  FFMA.FTZ R92, R135, R2, -R92 ;  /* 0x00000002875c7223 */ /* 0x000fc4000001085c */
[----:B------:R-:W-:-:S03]  /*5290*/  FADD.FTZ R8, R158, R11 ;  /* 0x0000000b9e087221 */ /* 0x000fc60000010000 */
[----:B------:R-:W0:Y:S01]  /*52a0*/  MUFU.EX2 R20, R20 ;  /* 0x0000001400147308 */ /* 0x000e220000000800 */
[----:B--2---:R-:W-:-:S07]  /*52b0*/  FFMA.FTZ R5, R0, R5, R117 ;  /* 0x0000000500057223 */ /* 0x004fce0000010075 */
[----:B------:R-:W2:Y:S01]  /*52c0*/  MUFU.EX2 R95, R95 ;  /* 0x0000005f005f7308 */ /* 0x000ea20000000800 */
[----:B-1----:R-:W-:-:S07]  /*52d0*/  FADD.FTZ R5, R14, R5 ;  /* 0x000000050e057221 */ /* 0x002fce0000010000 */
        /* <DEDUP_REMOVED lines=31> */
[----:B0-----:R-:W-:Y:S01]  /*54d0*/  FADD.FTZ R8, R111, R8 ;  /* 0x000000086f087221 */ /* 0x001fe20000010000 */
[----:B------:R-:W-:-:S06]  /*54e0*/  FADD.FTZ R5, R15, R12 ;  /* 0x0000000c0f057221 */ /* 0x000fcc0000010000 */
        /* <DEDUP_REMOVED lines=40> */
.L_x_2212:
[----:B------:R-:W0:Y:S01]  /*5770*/  S2UR UR4, SR_CgaCtaId ;  /* 0x00000000000479c3 */ /* 0x000e220000008800 */
[----:B------:R-:W-:Y:S01]  /*5780*/  UIADD3 UR5, UR5, 0x2a860, URZ ;  /* 0x0002a86005057890 */ /* 0x000fe2000fffe03f */
[C---:B------:R-:W-:Y:S01]  /*5790*/  ISETP.GT.AND P1, PT, R10.reuse, R13, PT ;  /* 0x0000000d0a00720c */ /* 0x040fe20003f24270 */
[----:B------:R-:W-:Y:S01]  /*57a0*/  UMOV UR7, UR60 ;  /* 0x0000003c00077c82 */ /* 0x000fe20008000000 */
[----:B------:R-:W-:Y:S01]  /*57b0*/  F2FP.F16.F32.PACK_AB R147, R141, R147 ;  /* 0x000000938d93723e */ /* 0x000fe200000000ff */
[----:B------:R-:W-:Y:S01]  /*57c0*/  VIADD R10, R10, 0xffffffff ;  /* 0xffffffff0a0a7836 */ /* 0x000fe20000000000 */
[----:B------:R-:W-:Y:S01]  /*57d0*/  F2FP.F16.F32.PACK_AB R143, R127, R139 ;  /* 0x0000008b7f8f723e */ /* 0x000fe200000000ff */
[----:B------:R-:W-:Y:S01]  /*57e0*/  IMAD.MOV.U32 R12, RZ, RZ, R3 ;  /* 0x000000ffff0c7224 */ /* 0x000fe200078e0003 */
[----:B------:R-:W-:Y:S01]  /*57f0*/  F2FP.F16.F32.PACK_AB R156, R91, R156 ;  /* 0x0000009c5b9c723e */ /* 0x000fe200000000ff */
[----:B------:R-:W-:Y:S01]  /*5800*/  IMAD.MOV.U32 R11, RZ, RZ, R4 ;  /* 0x000000ffff0b7224 */ /* 0x000fe200078e0004 */
[----:B------:R-:W-:-:S02]  /*5810*/  F2FP.F16.F32.PACK_AB R157, R14, R117 ;  /* 0x000000750e9d723e */ /* 0x000fc400000000ff */
[----:B------:R-:W-:Y:S02]  /*5820*/  F2FP.F16.F32.PACK_AB R158, R103, R158 ;  /* 0x0000009e679e723e */ /* 0x000fe400000000ff */
[----:B------:R-:W-:Y:S02]  /*5830*/  F2FP.F16.F32.PACK_AB R159, R95, R20 ;  /* 0x000000145f9f723e */ /* 0x000fe400000000ff */
[----:B------:R-:W-:Y:S02]  /*5840*/  F2FP.F16.F32.PACK_AB R152, R119, R152 ;  /* 0x000000987798723e */ /* 0x000fe400000000ff */
[----:B------:R-:W-:Y:S02]  /*5850*/  F2FP.F16.F32.PACK_AB R153, R99, R88 ;  /* 0x000000586399723e */ /* 0x000fe400000000ff */
[----:B------:R-:W-:Y:S02]  /*5860*/  F2FP.F16.F32.PACK_AB R154, R101, R154 ;  /* 0x0000009a659a723e */ /* 0x000fe400000000ff */
[----:B------:R-:W-:Y:S01]  /*5870*/  F2FP.F16.F32.PACK_AB R155, R121, R90 ;  /* 0x0000005a799b723e */ /* 0x000fe200000000ff */
[----:B0-----:R-:W-:Y:S01]  /*5880*/  UPRMT UR5, UR4, 0x654, UR5 ;  /* 0x0000065404057896 */ /* 0x001fe20008000005 */
[----:B------:R-:W-:-:S02]  /*5890*/  F2FP.F16.F32.PACK_AB R148, R21, R148 ;  /* 0x000000941594723e */ /* 0x000fc400000000ff */
[----:B------:R-:W-:Y:S01]  /*58a0*/  UMOV UR4, UR38 ;  /* 0x0000002600047c82 */ /* 0x000fe20008000000 */
[----:B------:R-:W-:Y:S02]  /*58b0*/  F2FP.F16.F32.PACK_AB R149, R94, R149 ;  /* 0x000000955e95723e */ /* 0x000fe400000000ff */
[----:B------:R-:W-:Y:S02]  /*58c0*/  F2FP.F16.F32.PACK_AB R150, R105, R150 ;  /* 0x000000966996723e */ /* 0x000fe400000000ff */
[----:B------:R-:W-:Y:S01]  /*58d0*/  F2FP.F16.F32.PACK_AB R151, R111, R151 ;  /* 0x000000976f97723e */ /* 0x000fe200000000ff */
[----:B------:R-:W-:Y:S01]  /*58e0*/  SYNCS.ARRIVE.TRANS64.RED.A1T0 RZ, [UR5], RZ ;  /* 0x000000ffffff79a7 */ /* 0x000fe20008100405 */
        /* <DEDUP_REMOVED lines=11> */
.L_x_2202:
[----:B------:R-:W-:-:S13]  /*59a0*/  ISETP.GE.AND P1, PT, R10, RZ, PT ;  /* 0x000000ff0a00720c */ /* 0x000fda0003f26270 */
[----:B------:R-:W-:Y:S05]  /*59b0*/  @!P1 BRA `(.L_x_2214) ;  /* 0x0000001c00189947 */ /* 0x000fea0003800000 */
[----:B------:R-:W-:Y:S01]  /*59c0*/  IMAD.MOV.U32 R11, RZ, RZ, R3 ;  /* 0x000000ffff0b7224 */ /* 0x000fe200078e0003 */
[----:B------:R-:W-:Y:S01]  /*59d0*/  UMOV UR6, UR60 ;  /* 0x0000003c00067c82 */ /* 0x000fe20008000000 */
[----:B------:R-:W-:Y:S01]  /*59e0*/  IMAD.MOV.U32 R13, RZ, RZ, R4 ;  /* 0x000000ffff0d7224 */ /* 0x000fe200078e0004 */
[----:B------:R-:W-:-:S06]  /*59f0*/  UMOV UR4, UR38 ;  /* 0x0000002600047c82 */ /* 0x000fcc0008000000 */
.L_x_2225:
        /* <DEDUP_REMOVED lines=8> */
.L_x_2215:
[----:B------:R-:W-:Y:S01]  /*5a80*/  ULEA UR5, UR38, UR39, 0x3 ;  /* 0x0000002726057291 */ /* 0x000fe2000f8e183f */
[----:B------:R-:W-:-:S04]  /*5a90*/  MOV R2, UR60 ;  /* 0x0000003c00027c02 */ /* 0x000fc80008000f00 */
[----:B------:R-:W-:-:S04]  /*5aa0*/  SHF.L.U32 R2, R2, 0x1f, RZ ;  /* 0x0000001f02027819 */ /* 0x000fc800000006ff */
[----:B------:R0:W1:Y:S01]  /*5ab0*/  SYNCS.PHASECHK.TRANS64.TRYWAIT P1, [UR5+0x2a830], R2 ;  /* 0x02a83002ff0075a7 */ /* 0x0000620008020145 */
[----:B------:R-:W-:Y:S05]  /*5ac0*/  @!P0 BRA `(.L_x_2216) ;  /* 0x0000000000048947 */ /* 0x000fea0003800000 */
[----:B------:R-:W-:Y:S01]  /*5ad0*/  BPT.TRAP 0x1 ;  /* 0x000000040000795c */ /* 0x000fe20000300000 */
.L_x_2216:
[----:B-1----:R-:W-:Y:S05]  /*5ae0*/  @P1 BRA `(.L_x_2217) ;  /* 0x0000000000081947 */ /* 0x002fea0003800000 */
[----:B------:R-:W1:Y:S02]  /*5af0*/  SYNCS.PHASECHK.TRANS64.TRYWAIT P1, [UR5+0x2a830], R2 ;  /* 0x02a83002ff0075a7 */ /* 0x000e640008020145 */
[----:B-1----:R-:W-:Y:S05]  /*5b00*/  @!P1 BRA `(.L_x_2218) ;  /* 0x0000008400bc9947 */ /* 0x002fea0003800000 */
.L_x_2217:
        /* <DEDUP_REMOVED lines=131> */
.L_x_2219:
[----:B------:R-:W-:Y:S01]  /*6340*/  ULEA UR5, UR4, UR39, 0x3 ;  /* 0x0000002704057291 */ /* 0x000fe2000f8e183f */
[----:B------:R-:W-:-:S05]  /*6350*/  IMAD.U32 R0, RZ, RZ, UR6 ;  /* 0x00000006ff007e24 */ /* 0x000fca000f8e00ff */
[----:B------:R-:W-:-:S04]  /*6360*/  SHF.L.U32 R0, R0, 0x1f, RZ ;  /* 0x0000001f00007819 */ /* 0x000fc800000006ff */
[----:B------:R2:W3:Y:S01]  /*6370*/  SYNCS.PHASECHK.TRANS64.TRYWAIT P1, [UR5+0x2a850], R0 ;  /* 0x02a85000ff0075a7 */ /* 0x0004e20008020145 */
[----:B------:R-:W-:Y:S05]  /*6380*/  @!P0 BRA `(.L_x_2220) ;  /* 0x0000000000048947 */ /* 0x000fea0003800000 */
[----:B------:R-:W-:Y:S01]  /*6390*/  BPT.TRAP 0x1 ;  /* 0x000000040000795c */ /* 0x000fe20000300000 */
.L_x_2220:
[----:B---3--:R-:W-:Y:S05]  /*63a0*/  @P1 BRA `(.L_x_2221) ;  /* 0x0000000000081947 */ /* 0x008fea0003800000 */
[----:B------:R-:W3:Y:S02]  /*63b0*/  SYNCS.PHASECHK.TRANS64.TRYWAIT P1, [UR5+0x2a850], R0 ;  /* 0x02a85000ff0075a7 */ /* 0x000ee40008020145 */
[----:B---3--:R-:W-:Y:S05]  /*63c0*/  @!P1 BRA `(.L_x_2222) ;  /* 0x0000007c00a49947 */ /* 0x008fea0003800000 */
.L_x_2221:
[----:B------:R-:W-:Y:S01]  /*63d0*/  UIADD3 UR6, UR39, 0x400, URZ ;  /* 0x0000040027067890 */ /* 0x000fe2000fffe03f */
[----:B------:R-:W-:Y:S01]  /*63e0*/  WARPGROUP.ARRIVE ;  /* 0x00000000000079c5 */ /* 0x000fe20000000000 */
[----:B------:R-:W-:Y:S02]  /*63f0*/  UMOV UR11, 0x40000040 ;  /* 0x40000040000b7882 */ /* 0x000fe40000000000 */
[----:B------:R-:W-:-:S04]  /*6400*/  USHF.R.U32.HI UR6, URZ, 0x4, UR6 ;  /* 0x000000043f067899 */ /* 0x000fc80008011606 */
[----:B------:R-:W-:-:S04]  /*6410*/  ULOP3.LUT UR6, UR6, 0x3fff, URZ, 0xc0, !UPT ;  /* 0x00003fff06067892 */ /* 0x000fc8000f8ec03f */
        /* <DEDUP_REMOVED lines=37> */
.L_x_2223:
[----:B-12---:R-:W-:Y:S01]  /*6670*/  FMNMX.FTZ R0, R88, R13, !PT ;  /* 0x0000000d58007209 */ /* 0x006fe20007810000 */
[----:B------:R-:W1:Y:S01]  /*6680*/  S2UR UR6, SR_CgaCtaId ;  /* 0x00000000000679c3 */ /* 0x000e620000008800 */
[----:B0-----:R-:W-:Y:S01]  /*6690*/  FMNMX.FTZ R2, R90, R11, !PT ;  /* 0x0000000b5a027209 */ /* 0x001fe20007810000 */
[----:B------:R-:W-:Y:S01]  /*66a0*/  ULEA UR4, UR7, UR39, 0x3 ;  /* 0x0000002707047291 */ /* 0x000fe2000f8e183f */
[----:B------:R-:W-:Y:S02]  /*66b0*/  FMNMX.FTZ R3, R89, R0, !PT ;  /* 0x0000000059037209 */ /* 0x000fe40007810000 */
[----:B------:R-:W-:Y:S01]  /*66c0*/  FMNMX.FTZ R9, R91, R2, !PT ;  /* 0x000000025b097209 */ /* 0x000fe20007810000 */
[----:B------:R-:W-:Y:S01]  /*66d0*/  UIADD3 UR4, UR4, 0x2a840, URZ ;  /* 0x0002a84004047890 */ /* 0x000fe2000fffe03f */
        /* <DEDUP_REMOVED lines=8> */
[----:B------:R-:W-:Y:S01]  /*6760*/  FMNMX.FTZ R0, R100, R3, !PT ;  /* 0x0000000364007209 */ /* 0x000fe20007810000 */
[----:B-1----:R-:W-:Y:S01]  /*6770*/  UPRMT UR4, UR6, 0x654, UR4 ;  /* 0x0000065406047896 */ /* 0x002fe20008000004 */
[----:B------:R-:W-:Y:S02]  /*6780*/  FMNMX.FTZ R2, R102, R9, !PT ;  /* 0x0000000966027209 */ /* 0x000fe40007810000 */
[----:B------:R-:W-:Y:S02]  /*6790*/  FMNMX.FTZ R3, R101, R0, !PT ;  /* 0x0000000065037209 */ /* 0x000fe40007810000 */
[----:B------:R-:W-:Y:S02]  /*67a0*/  FMNMX.FTZ R9, R103, R2, !PT ;  /* 0x0000000267097209 */ /* 0x000fe40007810000 */
[----:B------:R-:W-:Y:S02]  /*67b0*/  FMNMX.FTZ R0, R104, R3, !PT ;  /* 0x0000000368007209 */ /* 0x000fe40007810000 */
[----:B------:R-:W-:Y:S01]  /*67c0*/  FMNMX.FTZ R2, R106, R9, !PT ;  /* 0x000000096a027209 */ /* 0x000fe20007810000 */
[----:B------:R-:W-:Y:S01]  /*67d0*/  SYNCS.ARRIVE.TRANS64.RED.A1T0 RZ, [UR4], RZ ;  /* 0x000000ffffff79a7 */ /* 0x000fe20008100404 */
        /* <DEDUP_REMOVED lines=33> */
[----:B-1----:R-:W-:-:S03]  /*69f0*/  FMNMX.FTZ R14, R9, R2, !PT ;  /* 0x00000002090e7209 */ /* 0x002fc60007810000 */
[----:B------:R-:W0:Y:S01]  /*6a00*/  SHFL.BFLY PT, R3, R12, 0x1, 0x1f ;  /* 0x0c201f000c037f89 */ /* 0x000e2200000e0000 */
[----:B------:R-:W1:Y:S03]  /*6a10*/  LDC R2, c[0x0][0x988] ;  /* 0x00026200ff027b82 */ /* 0x000e660000000800 */
[----:B------:R-:W2:Y:S01]  /*6a20*/  SHFL.BFLY PT, R15, R14, 0x1, 0x1f ;  /* 0x0c201f000e0f7f89 */ /* 0x000ea200000e0000 */
[----:B0-----:R-:W-:Y:S02]  /*6a30*/  FMNMX.FTZ R4, R12, R3, !PT ;  /* 0x000000030c047209 */ /* 0x001fe40007810000 */
[----:B--2---:R-:W-:-:S03]  /*6a40*/  FMNMX.FTZ R3, R14, R15, !PT ;  /* 0x0000000f0e037209 */ /* 0x004fc60007810000 */
[CC--:B-1----:R-:W-:Y:S01]  /*6a50*/  FMUL.FTZ R137, R4.reuse, R2.reuse ;  /* 0x0000000204897220 */ /* 0x0c2fe20000410000 */
[----:B------:R-:W-:Y:S01]  /*6a60*/  FADD.FTZ R13, -R4, R13 ;  /* 0x0000000d040d7221 */ /* 0x000fe20000010100 */
[----:B------:R-:W-:Y:S02]  /*6a70*/  FADD.FTZ R11, -R3, R11 ;  /* 0x0000000b030b7221 */ /* 0x000fe40000010100 */
[-CC-:B------:R-:W-:Y:S01]  /*6a80*/  FFMA.FTZ R156, R88, R2.reuse, -R137.reuse ;  /* 0x00000002589c7223 */ /* 0x180fe20000010889 */
[-C--:B------:R-:W-:Y:S01]  /*6a90*/  FMUL.FTZ R13, R13, R2.reuse ;  /* 0x000000020d0d7220 */ /* 0x080fe20000410000 */
[-CC-:B------:R-:W-:Y:S01]  /*6aa0*/  FFMA.FTZ R158, R92, R2.reuse, -R137.reuse ;  /* 0x000000025c9e7223 */ /* 0x180fe20000010889 */
[-C--:B------:R-:W-:Y:S01]  /*6ab0*/  FMUL.FTZ R0, R11, R2.reuse ;  /* 0x000000020b007220 */ /* 0x080fe20000410000 */
[-CC-:B------:R-:W-:Y:S01]  /*6ac0*/  FFMA.FTZ R11, R89, R2.reuse, -R137.reuse ;  /* 0x00000002590b7223 */ /* 0x180fe20000010889 */
[-CC-:B------:R-:W-:Y:S01]  /*6ad0*/  FFMA.FTZ R89, R105, R2.reuse, -R137.reuse ;  /* 0x0000000269597223 */ /* 0x180fe20000010889 */
[-CC-:B------:R-:W-:Y:S01]  /*6ae0*/  FFMA.FTZ R105, R121, R2.reuse, -R137.reuse ;  /* 0x0000000279697223 */ /* 0x180fe20000010889 */
[-C--:B------:R-:W-:Y:S01]  /*6af0*/  FMUL.FTZ R121, R3, R2.reuse ;  /* 0x0000000203797220 */ /* 0x080fe20000410000 */
[----:B------:R-:W-:Y:S01]  /*6b00*/  MUFU.EX2 R9, R13 ;  /* 0x0000000d00097308 */ /* 0x000fe20000000800 */
[-CC-:B------:R-:W-:Y:S01]  /*6b10*/  FFMA.FTZ R93, R93, R2.reuse, -R137.reuse ;  /* 0x000000025d5d7223 */ /* 0x180fe20000010889 */
[-C--:B------:R-:W-:Y:S01]  /*6b20*/  FFMA.FTZ R152, R96, R2.reuse, -R137 ;  /* 0x0000000260987223 */ /* 0x080fe20000010889 */
[-CC-:B------:R-:W-:Y:S01]  /*6b30*/  FFMA.FTZ R157, R90, R2.reuse, -R121.reuse ;  /* 0x000000025a9d7223 */ /* 0x180fe20000010879 */
[-CC-:B------:R-:W-:Y:S01]  /*6b40*/  FFMA.FTZ R12, R91, R2.reuse, -R121.reuse ;  /* 0x000000025b0c7223 */ /* 0x180fe20000010879 */
[-CC-:B------:R-:W-:Y:S01]  /*6b50*/  FFMA.FTZ R159, R94, R2.reuse, -R121.reuse ;  /* 0x000000025e9f7223 */ /* 0x180fe20000010879 */
        /* <DEDUP_REMOVED lines=14> */
[-CC-:B------:R-:W-:Y:S01]  /*6c40*/  FFMA.FTZ R110, R110, R2.reuse, -R121.reuse ;  /* 0x000000026e6e7223 */ /* 0x180fe20000010879 */
[-C--:B------:R-:W-:Y:S01]  /*6c50*/  FFMA.FTZ R111, R111, R2.reuse, -R121 ;  /* 0x000000026f6f7223 */ /* 0x080fe20000010879 */
        /* <DEDUP_REMOVED lines=15> */
[-CC-:B------:R-:W-:Y:S01]  /*6d50*/  FFMA.FTZ R126, R126, R2.reuse, -R121.reuse ;  /* 0x000000027e7e7223 */ /* 0x180fe20000010879 */
[-C--:B------:R-:W-:Y:S01]  /*6d60*/  FFMA.FTZ R127, R127, R2.reuse, -R121 ;  /* 0x000000027f7f7223 */ /* 0x080fe20000010879 */
[-C--:B------:R-:W-:Y:S01]  /*6d70*/  FFMA.FTZ R136, R128, R2.reuse, -R137 ;  /* 0x0000000280887223 */ /* 0x080fe20000010889 */
[----:B------:R-:W2:Y:S01]  /*6d80*/  MUFU.EX2 R12, R12 ;  /* 0x0000000c000c7308 */ /* 0x000ea20000000800 */
[----:B-1----:R-:W-:Y:S01]  /*6d90*/  FFMA.FTZ R5, R0, R5, R157 ;  /* 0x0000000500057223 */ /* 0x002fe2000001009d */
[-C--:B------:R-:W-:Y:S01]  /*6da0*/  FFMA.FTZ R130, R130, R2.reuse, -R121 ;  /* 0x0000000282827223 */ /* 0x080fe20000010879 */
[-C--:B------:R-:W-:Y:S01]  /*6db0*/  FFMA.FTZ R113, R129, R2.reuse, -R137 ;  /* 0x0000000281717223 */ /* 0x080fe20000010889 */
[-C--:B------:R-:W-:Y:S01]  /*6dc0*/  FFMA.FTZ R131, R131, R2.reuse, -R121 ;  /* 0x0000000283837223 */ /* 0x080fe20000010879 */
[-CC-:B------:R-:W-:Y:S01]  /*6dd0*/  FFMA.FTZ R138, R132, R2.reuse, -R137.reuse ;  /* 0x00000002848a7223 */ /* 0x180fe20000010889 */
[-C--:B------:R-:W-:Y:S01]  /*6de0*/  FFMA.FTZ R117, R133, R2.reuse, -R137 ;  /* 0x0000000285757223 */ /* 0x080fe20000010889 */
[-CC-:B------:R-:W-:Y:S01]  /*6df0*/  FFMA.FTZ R134, R134, R2.reuse, -R121.reuse ;  /* 0x0000000286867223 */ /* 0x180fe20000010879 */
[----:B------:R-:W1:Y:S01]  /*6e00*/  MUFU.EX2 R158, R158 ;  /* 0x0000009e009e7308 */ /* 0x000e620000000800 */
[----:B0-----:R-:W-:Y:S01]  /*6e10*/  FADD.FTZ R91, R11, R8 ;  /* 0x000000080b5b7221 */ /* 0x001fe20000010000 */
[----:B------:R-:W-:-:S06]  /*6e20*/  FFMA.FTZ R121, R135, R2, -R121 ;  /* 0x0000000287797223 */ /* 0x000fcc0000010879 */
[----:B------:R-:W0:Y:S01]  /*6e30*/  MUFU.EX2 R159, R159 ;  /* 0x0000009f009f7308 */ /* 0x000e220000000800 */
[----:B--2---:R-:W-:-:S07]  /*6e40*/  FADD.FTZ R8, R12, R5 ;  /* 0x000000050c087221 */ /* 0x004fce0000010000 */
[----:B------:R2:W3:Y:S01]  /*6e50*/  MUFU.EX2 R13, R93 ;  /* 0x0000005d000d7308 */ /* 0x0004e20000000800 */
[----:B-1----:R-:W-:-:S07]  /*6e60*/  FADD.FTZ R88, R158, R91 ;  /* 0x0000005b9e587221 */ /* 0x002fce0000010000 */
[----:B------:R-:W1:Y:S01]  /*6e70*/  MUFU.EX2 R14, R14 ;  /* 0x0000000e000e7308 */ /* 0x000e620000000800 */
[----:B0-----:R-:W-:Y:S01]  /*6e80*/  FADD.FTZ R5, R159, R8 ;  /* 0x000000089f057221 */ /* 0x001fe20000010000 */
[-CC-:B--2---:R-:W-:Y:S01]  /*6e90*/  FFMA.FTZ R93, R109, R2.reuse, -R137.reuse ;  /* 0x000000026d5d7223 */ /* 0x184fe20000010889 */
[----:B------:R-:W-:-:S05]  /*6ea0*/  FFMA.FTZ R109, R125, R2, -R137 ;  /* 0x000000027d6d7223 */ /* 0x000fca0000010889 */
        /* <DEDUP_REMOVED lines=84> */
.L_x_2224:
[----:B------:R-:W0:Y:S01]  /*73f0*/  S2UR UR4, SR_CgaCtaId ;  /* 0x00000000000479c3 */ /* 0x000e220000008800 */
[----:B------:R-:W-:Y:S01]  /*7400*/  UIADD3 UR5, UR5, 0x2a860, URZ ;  /* 0x0002a86005057890 */ /* 0x000fe2000fffe03f */
[C---:B------:R-:W-:Y:S01]  /*7410*/  ISETP.GT.AND P1, PT, R10.reuse, RZ, PT ;  /* 0x000000ff0a00720c */ /* 0x040fe20003f24270 */
        /* <DEDUP_REMOVED lines=32> */
.L_x_2214:
        /* <DEDUP_REMOVED lines=67> */
.L_x_2226:
[----:B------:R-:W-:Y:S01]  /*7a50*/  ULEA UR5, UR38, UR39, 0x3 ;  /* 0x0000002726057291 */ /* 0x000fe2000f8e183f */
[----:B------:R-:W-:-:S05]  /*7a60*/  IMAD.U32 R0, RZ, RZ, UR60 ;  /* 0x0000003cff007e24 */ /* 0x000fca000f8e00ff */
[----:B------:R-:W-:-:S04]  /*7a70*/  SHF.L.U32 R0, R0, 0x1f, RZ ;  /* 0x0000001f00007819 */ /* 0x000fc800000006ff */
[----:B------:R0:W1:Y:S01]  /*7a80*/  SYNCS.PHASECHK.TRANS64.TRYWAIT P1, [UR5+0x2a850], R0 ;  /* 0x02a85000ff0075a7 */ /* 0x0000620008020145 */
[----:B------:R-:W-:Y:S05]  /*7a90*/  @!P0 BRA `(.L_x_2227) ;  /* 0x0000000000048947 */ /* 0x000fea0003800000 */
[----:B------:R-:W-:Y:S01]  /*7aa0*/  BPT.TRAP 0x1 ;  /* 0x000000040000795c */ /* 0x000fe20000300000 */
.L_x_2227:
[----:B-1----:R-:W-:Y:S05]  /*7ab0*/  @P1 BRA `(.L_x_2228) ;  /* 0x0000000000081947 */ /* 0x002fea0003800000 */
[----:B------:R-:W1:Y:S02]  /*7ac0*/  SYNCS.PHASECHK.TRANS64.TRYWAIT P1, [UR5+0x2a850], R0 ;  /* 0x02a85000ff0075a7 */ /* 0x000e640008020145 */
[----:B-1----:R-:W-:Y:S05]  /*7ad0*/  @!P1 BRA `(.L_x_2229) ;  /* 0x0000006400f89947 */ /* 0x002fea0003800000 */
.L_x_2228:
[----:B------:R-:W-:Y:S01]  /*7ae0*/  UIADD3 UR39, UR39, 0x400, URZ ;  /* 0x0000040027277890 */ /* 0x000fe2000fffe03f */
[----:B------:R-:W-:Y:S01]  /*7af0*/  WARPGROUP.ARRIVE ;  /* 0x00000000000079c5 */ /* 0x000fe20000000000 */
[----:B------:R-:W-:Y:S01]  /*7b00*/  UMOV UR7, 0x40000040 ;  /* 0x4000004000077882 */ /* 0x000fe20000000000 */
[----:B-1----:R-:W1:Y:S01]  /*7b10*/  SHFL.BFLY PT, R7, R8, 0x2, 0x1f ;  /* 0x0c401f0008077f89 */ /* 0x002e6200000e0000 */
[----:B------:R-:W-:Y:S01]  /*7b20*/  USHF.R.U32.HI UR39, URZ, 0x4, UR39 ;  /* 0x000000043f277899 */ /* 0x000fe20008011627 */
[----:B------:R-:W-:Y:S02]  /*7b30*/  IMAD.MOV.U32 R88, RZ, RZ, -0x800000 ;  /* 0xff800000ff587424 */ /* 0x000fe400078e00ff */
        /* <DEDUP_REMOVED lines=56> */
.L_x_2230:
[----:B------:R-:W0:Y:S01]  /*7ec0*/  S2UR UR6, SR_CgaCtaId ;  /* 0x00000000000679c3 */ /* 0x000e220000008800 */
[----:B------:R-:W-:Y:S01]  /*7ed0*/  UIADD3 UR4, UR5, 0x2a860, URZ ;  /* 0x0002a86005047890 */ /* 0x000fe2000fffe03f */
[----:B------:R-:W-:Y:S01]  /*7ee0*/  FMUL.FTZ R100, R51, R9 ;  /* 0x0000000933647220 */ /* 0x000fe20000410000 */
[----:B------:R-:W-:Y:S01]  /*7ef0*/  UIADD3 UR38, UR38, 0x1, URZ ;  /* 0x0000000126267890 */ /* 0x000fe2000fffe03f */
[----:B------:R-:W-:Y:S01]  /*7f00*/  FMUL.FTZ R89, R44, R5 ;  /* 0x000000052c597220 */ /* 0x000fe20000410000 */
[----:B------:R-:W-:Y:S01]  /*7f10*/  FMUL.FTZ R51, R55, R9 ;  /* 0x0000000937337220 */ /* 0x000fe20000410000 */
[-C--:B------:R-:W-:Y:S01]  /*7f20*/  FMUL.FTZ R92, R45, R5.reuse ;  /* 0x000000052d5c7220 */ /* 0x080fe20000410000 */
[----:B------:R-:W-:Y:S01]  /*7f30*/  UISETP.NE.AND UP0, UPT, UR38, 0x2, UPT ;  /* 0x000000022600788c */ /* 0x000fe2000bf05270 */
[----:B------:R-:W-:Y:S01]  /*7f40*/  FMUL.FTZ R44, R52, R5 ;  /* 0x00000005342c7220 */ /* 0x000fe20000410000 */
        /* <DEDUP_REMOVED lines=15> */
[----:B0-----:R-:W-:Y:S01]  /*8040*/  UPRMT UR4, UR6, 0x654, UR4 ;  /* 0x0000065406047896 */ /* 0x001fe20008000004 */
        /* <DEDUP_REMOVED lines=50> */
.L_x_2194:
        /* <DEDUP_REMOVED lines=10> */
[----:B------:R-:W-:Y:S01]  /*8410*/  IMAD R9, R162, 0x40, R17 ;  /* 0x00000040a2097824 */ /* 0x000fe200078e0211 */
[----:B------:R-:W-:Y:S01]  /*8420*/  SHF.R.S32.HI R62, RZ, 0x1f, R161 ;  /* 0x0000001fff3e7819 */ /* 0x000fe200000114a1 */
[----:B------:R-:W-:Y:S01]  /*8430*/  ULDC.64 UR4, c[0x0][0xb90] ;  /* 0x0002e40000047ab9 */ /* 0x000fe20000000a00 */
[----:B------:R-:W-:Y:S01]  /*8440*/  F2FP.F16.F32.PACK_AB R7, R7, R26 ;  /* 0x0000001a0707723e */ /* 0x000fe200000000ff */
[----:B------:R-:W-:Y:S01]  /*8450*/  IMAD.WIDE.U32 R12, R161, UR4, RZ ;  /* 0x00000004a10c7c25 */ /* 0x000fe2000f8e00ff */
[----:B------:R-:W-:Y:S01]  /*8460*/  F2FP.F16.F32.PACK_AB R6, R29, R6 ;  /* 0x000000061d06723e */ /* 0x000fe200000000ff */
[----:B------:R-:W-:Y:S01]  /*8470*/  ULDC UR6, c[0x0][0xa88] ;  /* 0x0002a20000067ab9 */ /* 0x000fe20000000800 */
[----:B------:R-:W-:Y:S02]  /*8480*/  SHF.R.S32.HI R112, RZ, 0x1f, R23 ;  /* 0x0000001fff707819 */ /* 0x000fe40000011417 */
[----:B------:R-:W-:-:S02]  /*8490*/  F2FP.F16.F32.PACK_AB R80, R81, R80 ;  /* 0x000000505150723e */ /* 0x000fc400000000ff */
[----:B------:R-:W-:Y:S02]  /*84a0*/  F2FP.F16.F32.PACK_AB R52, R73, R52 ;  /* 0x000000344934723e */ /* 0x000fe400000000ff */
[----:B------:R-:W-:Y:S02]  /*84b0*/  F2FP.F16.F32.PACK_AB R55, R78, R55 ;  /* 0x000000374e37723e */ /* 0x000fe400000000ff */
[----:B------:R-:W-:Y:S02]  /*84c0*/  F2FP.F16.F32.PACK_AB R81, R83, R82 ;  /* 0x000000525351723e */ /* 0x000fe400000000ff */
[----:B------:R-:W-:Y:S02]  /*84d0*/  F2FP.F16.F32.PACK_AB R82, R85, R84 ;  /* 0x000000545552723e */ /* 0x000fe400000000ff */
[----:B------:R-:W-:Y:S02]  /*84e0*/  F2FP.F16.F32.PACK_AB R83, R87, R86 ;  /* 0x000000565753723e */ /* 0x000fe400000000ff */
[----:B------:R-:W-:-:S02]  /*84f0*/  MOV R34, R37 ;  /* 0x0000002500227202 */ /* 0x000fc40000000f00 */
[----:B--2---:R-:W-:Y:S01]  /*8500*/  MOV R35, R2 ;  /* 0x0000000200237202 */ /* 0x004fe20000000f00 */
[----:B------:R-:W-:Y:S02]  /*8510*/  IMAD R2, R62, UR4, RZ ;  /* 0x000000043e027c24 */ /* 0x000fe4000f8e02ff */
[----:B------:R-:W-:-:S04]  /*8520*/  IMAD.WIDE R4, R167, 0x2, R34 ;  /* 0x00000002a7047825 */ /* 0x000fc800078e0222 */
[----:B------:R-:W-:Y:S01]  /*8530*/  IMAD.WIDE R34, R9, 0x2, R34 ;  /* 0x0000000209227825 */ /* 0x000fe200078e0222 */
[C---:B------:R-:W-:Y:S02]  /*8540*/  IADD3 R33, P2, R4.reuse, 0x4020, RZ ;  /* 0x0000402004217810 */ /* 0x040fe40007f5e0ff */
[C---:B------:R-:W-:Y:S01]  /*8550*/  IADD3 R21, P6, R4.reuse, 0x20, RZ ;  /* 0x0000002004157810 */ /* 0x040fe20007fde0ff */
[----:B------:R-:W-:Y:S01]  /*8560*/  IMAD R11, R161, UR5, R2 ;  /* 0x00000005a10b7c24 */ /* 0x000fe2000f8e0202 */
[----:B------:R-:W-:Y:S01]  /*8570*/  LOP3.LUT R10, R33, 0x380, RZ, 0xc0, !PT ;  /* 0x00000380210a7812 */ /* 0x000fe200078ec0ff */
[--C-:B------:R-:W-:Y:S01]  /*8580*/  IMAD.X R41, RZ, RZ, R5.reuse, P2 ;  /* 0x000000ffff297224 */ /* 0x100fe200010e0605 */
[----:B------:R-:W-:Y:S01]  /*8590*/  IADD3 R107, P1, R4, 0x4040, RZ ;  /* 0x00004040046b7810 */ /* 0x000fe20007f3e0ff */
[----:B------:R-:W-:Y:S01]  /*85a0*/  IMAD.X R15, RZ, RZ, R5, P6 ;  /* 0x000000ffff0f7224 */ /* 0x000fe200030e0605 */
[----:B------:R-:W-:Y:S01]  /*85b0*/  SHF.R.U64 R10, R10, 0x3, RZ ;  /* 0x000000030a0a7819 */ /* 0x000fe200000012ff */
[----:B------:R-:W-:Y:S01]  /*85c0*/  IMAD.IADD R13, R13, 0x1, R11 ;  /* 0x000000010d0d7824 */ /* 0x000fe200078e020b */
[----:B------:R-:W-:Y:S01]  /*85d0*/  IADD3 R31, P3, R4, 0x4000, RZ ;  /* 0x00004000041f7810 */ /* 0x000fe20007f7e0ff */
[----:B------:R-:W-:Y:S01]  /*85e0*/  ULDC.64 UR4, c[0x0][0xb98] ;  /* 0x0002e60000047ab9 */ /* 0x000fe20000000a00 */
[----:B------:R-:W-:Y:S01]  /*85f0*/  LOP3.LUT R40, R10, R33, RZ, 0x3c, !PT ;  /* 0x000000210a287212 */ /* 0x000fe200078e3cff */
[----:B------:R-:W-:Y:S01]  /*8600*/  IMAD.WIDE.U32 R12, R23, UR4, R12 ;  /* 0x00000004170c7c25 */ /* 0x000fe2000f8e000c */
[----:B------:R-:W-:-:S02]  /*8610*/  IADD3 R33, P6, R34, 0x1000, RZ ;  /* 0x0000100022217810 */ /* 0x000fc40007fde0ff */
[----:B------:R-:W-:Y:S01]  /*8620*/  IADD3 R79, P4, R4, 0x60, RZ ;  /* 0x00000060044f7810 */ /* 0x000fe20007f9e0ff */
[--C-:B------:R-:W-:Y:S01]  /*8630*/  IMAD.X R39, RZ, RZ, R5.reuse, P3 ;  /* 0x000000ffff277224 */ /* 0x100fe200018e0605 */
[----:B------:R-:W-:Y:S02]  /*8640*/  LOP3.LUT R32, R33, 0x380, RZ, 0xc0, !PT ;  /* 0x0000038021207812 */ /* 0x000fe400078ec0ff */
[----:B------:R-:W-:Y:S01]  /*8650*/  IADD3.X R43, RZ, R5, RZ, P1, !PT ;  /* 0x00000005ff2b7210 */ /* 0x000fe20000ffe4ff */
[----:B------:R-:W-:Y:S01]  /*8660*/  IMAD.X R11, RZ, RZ, R5, P4 ;  /* 0x000000ffff0b7224 */ /* 0x000fe200020e0605 */
[----:B------:R-:W-:Y:S02]  /*8670*/  SHF.R.U64 R32, R32, 0x3, RZ ;  /* 0x0000000320207819 */ /* 0x000fe400000012ff */
[----:B---3--:R-:W-:Y:S02]  /*8680*/  ISETP.NE.AND P1, PT, R61, 0x1, PT ;  /* 0x000000013d00780c */ /* 0x008fe40003f25270 */
[----:B------:R-:W-:-:S02]  /*8690*/  LOP3.LUT R8, R31, 0x380, RZ, 0xc0, !PT ;  /* 0x000003801f087812 */ /* 0x000fc400078ec0ff */
[----:B------:R-:W-:Y:S02]  /*86a0*/  LOP3.LUT R32, R32, R33, RZ, 0x3c, !PT ;  /* 0x0000002120207212 */ /* 0x000fe400078e3cff */
[----:B------:R-:W-:Y:S02]  /*86b0*/  SHF.R.U64 R8, R8, 0x3, RZ ;  /* 0x0000000308087819 */ /* 0x000fe400000012ff */
[----:B------:R-:W-:Y:S02]  /*86c0*/  IADD3 R33, P4, R34, 0x3000, RZ ;  /* 0x0000300022217810 */ /* 0x000fe40007f9e0ff */
[----:B------:R-:W-:Y:S02]  /*86d0*/  LOP3.LUT R38, R8, R31, RZ, 0x3c, !PT ;  /* 0x0000001f08267212 */ /* 0x000fe400078e3cff */
[----:B------:R-:W-:Y:S01]  /*86e0*/  LOP3.LUT R28, R33, 0x380, RZ, 0xc0, !PT ;  /* 0x00000380211c7812 */ /* 0x000fe200078ec0ff */
[----:B------:R-:W2:Y:S01]  /*86f0*/  @P1 LDC R109, c[0x0][0xbec] ;  /* 0x0002fb00ff6d1b82 */ /* 0x000ea20000000800 */
[----:B------:R-:W-:Y:S01]  /*8700*/  LOP3.LUT R8, R79, 0x380, RZ, 0xc0, !PT ;  /* 0x000003804f087812 */ /* 0x000fe200078ec0ff */
[----:B------:R-:W-:Y:S01]  /*8710*/  IMAD.X R29, RZ, RZ, R35, P4 ;  /* 0x000000ffff1d7224 */ /* 0x000fe200020e0623 */
[----:B------:R-:W-:-:S02]  /*8720*/  SHF.R.U64 R28, R28, 0x3, RZ ;  /* 0x000000031c1c7819 */ /* 0x000fc400000012ff */
[----:B------:R-:W-:Y:S02]  /*8730*/  IADD3 R47, P0, R4, 0x4060, RZ ;  /* 0x00004060042f7810 */ /* 0x000fe40007f1e0ff */
[----:B------:R-:W-:Y:S01]  /*8740*/  SHF.R.U64 R8, R8, 0x3, RZ ;  /* 0x0000000308087819 */ /* 0x000fe200000012ff */
[----:B------:R-:W3:Y:S01]  /*8750*/  @P1 LDC R111, c[0x0][0xbf0] ;  /* 0x0002fc00ff6f1b82 */ /* 0x000ee20000000800 */
[----:B------:R-:W-:Y:S01]  /*8760*/  LOP3.LUT R28, R28, R33, RZ, 0x3c, !PT ;  /* 0x000000211c1c7212 */ /* 0x000fe200078e3cff */
[----:B------:R-:W-:Y:S01]  /*8770*/  IMAD.X R33, RZ, RZ, R35, P6 ;  /* 0x000000ffff217224 */ /* 0x000fe200030e0623 */
[----:B------:R-:W-:Y:S02]  /*8780*/  LOP3.LUT R46, R47, 0x380, RZ, 0xc0, !PT ;  /* 0x000003802f2e7812 */ /* 0x000fe400078ec0ff */
[----:B------:R-:W-:Y:S02]  /*8790*/  LOP3.LUT R10, R8, R79, RZ, 0x3c, !PT ;  /* 0x0000004f080a7212 */ /* 0x000fe400078e3cff */
[----:B------:R-:W-:-:S02]  /*87a0*/  IADD3 R79, P6, R34, 0x7000, RZ ;  /* 0x00007000224f7810 */ /* 0x000fc40007fde0ff */
[----:B------:R-:W-:Y:S02]  /*87b0*/  SHF.R.U64 R46, R46, 0x3, RZ ;  /* 0x000000032e2e7819 */ /* 0x000fe400000012ff */
[----:B------:R-:W-:Y:S02]  /*87c0*/  LOP3.LUT R26, R79, 0x380, RZ, 0xc0, !PT ;  /* 0x000003804f1a7812 */ /* 0x000fe400078ec0ff */
[----:B------:R-:W-:Y:S01]  /*87d0*/  LOP3.LUT R46, R46, R47, RZ, 0x3c, !PT ;  /* 0x0000002f2e2e7212 */ /* 0x000fe200078e3cff */
[----:B------:R-:W-:Y:S01]  /*87e0*/  IMAD.X R47, RZ, RZ, R5, P0 ;  /* 0x000000ffff2f7224 */ /* 0x000fe200000e0605 */
[----:B------:R-:W-:Y:S02]  /*87f0*/  LOP3.LUT R14, R107, 0x380, RZ, 0xc0, !PT ;  /* 0x000003806b0e7812 */ /* 0x000fe400078ec0ff */
[----:B------:R-:W-:Y:S02]  /*8800*/  SHF.R.U64 R26, R26, 0x3, RZ ;  /* 0x000000031a1a7819 */ /* 0x000fe400000012ff */
[----:B------:R-:W-:-:S02]  /*8810*/  LOP3.LUT R9, R4, 0x380, RZ, 0xc0, !PT ;  /* 0x0000038004097812 */ /* 0x000fc400078ec0ff */
[----:B------:R-:W-:Y:S02]  /*8820*/  SHF.R.U64 R14, R14, 0x3, RZ ;  /* 0x000000030e0e7819 */ /* 0x000fe400000012ff */
[----:B------:R-:W-:Y:S02]  /*8830*/  LOP3.LUT R26, R26, R79, RZ, 0x3c, !PT ;  /* 0x0000004f1a1a7212 */ /* 0x000fe400078e3cff */
[----:B------:R-:W-:Y:S02]  /*8840*/  SHF.R.U64 R9, R9, 0x3, RZ ;  /* 0x0000000309097819 */ /* 0x000fe400000012ff */
[----:B------:R-:W-:Y:S01]  /*8850*/  MOV R79, R46 ;  /* 0x0000002e004f7202 */ /* 0x000fe20000000f00 */
[----:B------:R-:W-:Y:S01]  /*8860*/  IMAD.IADD R46, R19, 0x1, R16 ;  /* 0x00000001132e7824 */ /* 0x000fe200078e0210 */
[----:B------:R-:W-:Y:S01]  /*8870*/  BAR.SYNC.DEFER_BLOCKING 0x1, 0x100 ;  /* 0x0044000000007b1d */ /* 0x000fe20000010000 */
[----:B------:R-:W-:Y:S02]  /*8880*/  IADD3 R25, P5, R4, 0x40, RZ ;  /* 0x0000004004197810 */ /* 0x000fe40007fbe0ff */
[----:B------:R-:W-:-:S02]  /*8890*/  LOP3.LUT R2, R21, 0x380, RZ, 0xc0, !PT ;  /* 0x0000038015027812 */ /* 0x000fc400078ec0ff */
[----:B------:R-:W-:Y:S02]  /*88a0*/  LOP3.LUT R42, R14, R107, RZ, 0x3c, !PT ;  /* 0x0000006b0e2a7212 */ /* 0x000fe400078e3cff */
[----:B------:R-:W-:Y:S01]  /*88b0*/  LOP3.LUT R4, R9, R4, RZ, 0x3c, !PT ;  /* 0x0000000409047212 */ /* 0x000fe200078e3cff */
[----:B------:R-:W-:Y:S01]  /*88c0*/  IMAD.X R9, RZ, RZ, R5, P5 ;  /* 0x000000ffff097224 */ /* 0x000fe200028e0605 */
[----:B------:R-:W-:Y:S01]  /*88d0*/  MOV R107, R40 ;  /* 0x00000028006b7202 */ /* 0x000fe20000000f00 */
[----:B--2---:R-:W-:Y:S01]  /*88e0*/  @P1 IMAD.HI.U32 R40, R46, R109, RZ ;  /* 0x0000006d2e281227 */ /* 0x004fe200078e00ff */
[----:B------:R-:W-:Y:S02]  /*88f0*/  SHF.R.U64 R2, R2, 0x3, RZ ;  /* 0x0000000302027819 */ /* 0x000fe400000012ff */
[----:B------:R-:W-:Y:S02]  /*8900*/  IADD3 R31, P5, R34, 0x2000, RZ ;  /* 0x00002000221f7810 */ /* 0x000fe40007fbe0ff */
[----:B------:R-:W-:-:S02]  /*8910*/  MOV R72, R4 ;  /* 0x0000000400487202 */ /* 0x000fc40000000f00 */
[----:B------:R-:W-:Y:S02]  /*8920*/  F2FP.F16.F32.PACK_AB R4, R98, R3 ;  /* 0x000000036204723e */ /* 0x000fe400000000ff */
[----:B------:R-:W-:Y:S01]  /*8930*/  F2FP.F16.F32.PACK_AB R5, R27, R110 ;  /* 0x0000006e1b05723e */ /* 0x000fe200000000ff */
[----:B------:R-:W-:Y:S01]  /*8940*/  IMAD.X R27, RZ, RZ, R35, P6 ;  /* 0x000000ffff1b7224 */ /* 0x000fe200030e0623 */
[----:B------:R-:W-:Y:S02]  /*8950*/  MOV R41, R46 ;  /* 0x0000002e00297202 */ /* 0x000fe40000000f00 */
[----:B---3--:R-:W-:Y:S01]  /*8960*/  @P1 SHF.R.U32.HI R41, RZ, R111, R40 ;  /* 0x0000006fff291219 */ /* 0x008fe20000011628 */
[----:B------:R2:W-:Y:S01]  /*8970*/  STSM.16.M88.4 [R72], R4 ;  /* 0x0000000448007844 */ /* 0x0005e20000000200 */
[----:B------:R-:W-:Y:S02]  /*8980*/  LOP3.LUT R14, R2, R21, RZ, 0x3c, !PT ;  /* 0x00000015020e7212 */ /* 0x000fe400078e3cff */
[----:B------:R-:W-:-:S02]  /*8990*/  LOP3.LUT R2, R25, 0x380, RZ, 0xc0, !PT ;  /* 0x0000038019027812 */ /* 0x000fc400078ec0ff */
[----:B------:R-:W-:Y:S02]  /*89a0*/  LOP3.LUT R30, R31, 0x380, RZ, 0xc0, !PT ;  /* 0x000003801f1e7812 */ /* 0x000fe400078ec0ff */
[----:B------:R-:W-:Y:S02]  /*89b0*/  LOP3.LUT R3, R34, 0x380, RZ, 0xc0, !PT ;  /* 0x0000038022037812 */ /* 0x000fe400078ec0ff */
[----:B------:R-:W-:Y:S02]  /*89c0*/  SHF.R.U64 R2, R2, 0x3, RZ ;  /* 0x0000000302027819 */ /* 0x000fe400000012ff */
[----:B------:R-:W-:Y:S02]  /*89d0*/  SHF.R.U64 R30, R30, 0x3, RZ ;  /* 0x000000031e1e7819 */ /* 0x000fe400000012ff */
[----:B------:R-:W-:Y:S02]  /*89e0*/  IADD3 R21, P0, R34, 0x6000, RZ ;  /* 0x0000600022157810 */ /* 0x000fe40007f1e0ff */
[----:B------:R-:W-:Y:S01]  /*89f0*/  SHF.R.U64 R3, R3, 0x3, RZ ;  /* 0x0000000303037819 */ /* 0x000fe200000012ff */
[----:B--2---:R-:W-:Y:S01]  /*8a00*/  IMAD.MOV R6, RZ, RZ, -R41 ;  /* 0x000000ffff067224 */ /* 0x004fe200078e0a29 */
[----:B------:R-:W-:Y:S01]  /*8a10*/  MOV R110, R10 ;  /* 0x0000000a006e7202 */ /* 0x000fe20000000f00 */
[----:B------:R-:W-:Y:S01]  /*8a20*/  IMAD R4, R112, UR4, RZ ;  /* 0x0000000470047c24 */ /* 0x000fe2000f8e02ff */
[----:B------:R-:W-:Y:S01]  /*8a30*/  LOP3.LUT R8, R2, R25, RZ, 0x3c, !PT ;  /* 0x0000001902087212 */ /* 0x000fe200078e3cff */
[----:B------:R-:W-:Y:S01]  /*8a40*/  IMAD R11, R61, R6, R46 ;  /* 0x000000063d0b7224 */ /* 0x000fe200078e022e */
[----:B------:R-:W-:Y:S01]  /*8a50*/  LOP3.LUT R30, R30, R31, RZ, 0x3c, !PT ;  /* 0x0000001f1e1e7212 */ /* 0x000fe200078e3cff */
[----:B------:R-:W-:Y:S01]  /*8a60*/  IMAD R4, R23, UR5, R4 ;  /* 0x0000000517047c24 */ /* 0x000fe2000f8e0204 */
[C---:B------:R-:W-:Y:S01]  /*8a70*/  IADD3 R31, P3, R34.reuse, 0x4000, RZ ;  /* 0x00004000221f7810 */ /* 0x040fe20007f7e0ff */
[----:B------:R-:W-:Y:S01]  /*8a80*/  ULDC.64 UR4, c[0x0][0xb88] ;  /* 0x0002e20000047ab9 */ /* 0x000fe20000000a00 */
[----:B------:R-:W-:Y:S01]  /*8a90*/  IADD3 R25, P2, R34, 0x5000, RZ ;  /* 0x0000500022197810 */ /* 0x000fe20007f5e0ff */
[----:B------:R-:W-:Y:S01]  /*8aa0*/  IMAD R72, R61, UR6, RZ ;  /* 0x000000063d487c24 */ /* 0x000fe2000f8e02ff */
[----:B------:R-:W-:Y:S01]  /*8ab0*/  LOP3.LUT R34, R3, R34, RZ, 0x3c, !PT ;  /* 0x0000002203227212 */ /* 0x000fe200078e3cff */
[----:B------:R-:W-:Y:S01]  /*8ac0*/  IMAD.X R3, RZ, RZ, R35, P0 ;  /* 0x000000ffff037224 */ /* 0x000fe200000e0623 */
[----:B------:R-:W-:-:S02]  /*8ad0*/  SHF.R.S32.HI R5, RZ, 0x1f, R41 ;  /* 0x0000001fff057819 */ /* 0x000fc40000011429 */
[----:B------:R-:W-:Y:S01]  /*8ae0*/  IADD3 R12, P0, R41, R12, RZ ;  /* 0x0000000c290c7210 */ /* 0x000fe20007f1e0ff */
[----:B------:R-:W-:Y:S01]  /*8af0*/  IMAD.IADD R41, R166, 0x1, R16 ;  /* 0x00000001a6297824 */ /* 0x000fe200078e0210 */
[----:B------:R-:W-:Y:S02]  /*8b00*/  SHF.R.S32.HI R10, RZ, 0x1f, R11 ;  /* 0x0000001fff0a7819 */ /* 0x000fe4000001140b */
[----:B------:R-:W-:Y:S02]  /*8b10*/  LOP3.LUT R2, R21, 0x380, RZ, 0xc0, !PT ;  /* 0x0000038015027812 */ /* 0x000fe400078ec0ff */
[----:B------:R-:W-:Y:S01]  /*8b20*/  IADD3.X R13, R5, R13, R4, P0, !PT ;  /* 0x0000000d050d7210 */ /* 0x000fe200007fe404 */
[----:B------:R-:W-:Y:S01]  /*8b30*/  IMAD R10, R10, UR4, RZ ;  /* 0x000000040a0a7c24 */ /* 0x000fe2000f8e02ff */
[----:B------:R-:W-:Y:S02]  /*8b40*/  LOP3.LUT R24, R25, 0x380, RZ, 0xc0, !PT ;  /* 0x0000038019187812 */ /* 0x000fe400078ec0ff */
[----:B------:R-:W-:Y:S01]  /*8b50*/  MOV R15, R14 ;  /* 0x0000000e000f7202 */ /* 0x000fe20000000f00 */
[----:B------:R-:W-:Y:S01]  /*8b60*/  IMAD.WIDE.U32 R12, R11, UR4, R12 ;  /* 0x000000040b0c7c25 */ /* 0x000fe2000f8e000c */
[----:B------:R-:W-:-:S02]  /*8b70*/  F2FP.F16.F32.PACK_AB R4, R94, R95 ;  /* 0x0000005f5e04723e */ /* 0x000fc400000000ff */
[----:B------:R-:W-:Y:S02]  /*8b80*/  F2FP.F16.F32.PACK_AB R5, R108, R105 ;  /* 0x000000696c05723e */ /* 0x000fe400000000ff */
[----:B------:R-:W-:Y:S02]  /*8b90*/  F2FP.F16.F32.PACK_AB R6, R96, R93 ;  /* 0x0000005d6006723e */ /* 0x000fe400000000ff */
[----:B------:R-:W-:Y:S02]  /*8ba0*/  F2FP.F16.F32.PACK_AB R7, R106, R103 ;  /* 0x000000676a07723e */ /* 0x000fe400000000ff */
[----:B------:R-:W-:Y:S02]  /*8bb0*/  SHF.R.U64 R2, R2, 0x3, RZ ;  /* 0x0000000302027819 */ /* 0x000fe400000012ff */
[----:B------:R-:W-:Y:S01]  /*8bc0*/  MOV R109, R38 ;  /* 0x00000026006d7202 */ /* 0x000fe20000000f00 */
[----:B------:R-:W-:Y:S01]  /*8bd0*/  IMAD R39, R11, UR5, R10 ;  /* 0x000000050b277c24 */ /* 0x000fe2000f8e020a */
[----:B------:R-:W-:Y:S01]  /*8be0*/  SHF.R.U64 R24, R24, 0x3, RZ ;  /* 0x0000000318187819 */ /* 0x000fe200000012ff */
[----:B------:R2:W-:Y:S01]  /*8bf0*/  STSM.16.M88.4 [R15], R4 ;  /* 0x000000040f007844 */ /* 0x0005e20000000200 */
[----:B------:R-:W-:Y:S01]  /*8c00*/  LOP3.LUT R2, R2, R21, RZ, 0x3c, !PT ;  /* 0x0000001502027212 */ /* 0x000fe200078e3cff */
[----:B------:R-:W-:Y:S01]  /*8c10*/  ULDC.64 UR4, c[0x0][0xb50] ;  /* 0x0002d40000047ab9 */ /* 0x000fe20000000a00 */
[----:B------:R-:W-:Y:S01]  /*8c20*/  IMAD.X R21, RZ, RZ, R35, P3 ;  /* 0x000000ffff157224 */ /* 0x000fe200018e0623 */
[----:B------:R-:W-:-:S02]  /*8c30*/  MOV R14, R8 ;  /* 0x00000008000e7202 */ /* 0x000fc40000000f00 */
[----:B------:R-:W-:Y:S02]  /*8c40*/  LOP3.LUT P0, RZ, R164, 0x3, RZ, 0xc0, !PT ;  /* 0x00000003a4ff7812 */ /* 0x000fe4000780c0ff */
[----:B------:R-:W-:Y:S02]  /*8c50*/  F2FP.F16.F32.PACK_AB R8, R91, R90 ;  /* 0x0000005a5b08723e */ /* 0x000fe400000000ff */
[----:B------:R-:W-:Y:S02]  /*8c60*/  F2FP.F16.F32.PACK_AB R9, R104, R101 ;  /* 0x000000656809723e */ /* 0x000fe400000000ff */
[----:B------:R-:W-:Y:S02]  /*8c70*/  F2FP.F16.F32.PACK_AB R10, R92, R89 ;  /* 0x000000595c0a723e */ /* 0x000fe400000000ff */
[----:B------:R-:W-:Y:S01]  /*8c80*/  F2FP.F16.F32.PACK_AB R11, R102, R99 ;  /* 0x00000063660b723e */ /* 0x000fe200000000ff */
[----:B--2---:R-:W-:Y:S01]  /*8c90*/  VIADD R5, R41, 0x8 ;  /* 0x0000000829057836 */ /* 0x004fe20000000000 */
[----:B------:R-:W-:Y:S01]  /*8ca0*/  LEA R40, P3, R12, UR4, 0x2 ;  /* 0x000000040c287c11 */ /* 0x000fe2000f8610ff */
[----:B------:R-:W-:Y:S01]  /*8cb0*/  IMAD.IADD R7, R13, 0x1, R39 ;  /* 0x000000010d077824 */ /* 0x000fe200078e0227 */
[----:B------:R-:W-:Y:S01]  /*8cc0*/  LOP3.LUT R24, R24, R25, RZ, 0x3c, !PT ;  /* 0x0000001918187212 */ /* 0x000fe200078e3cff */
[----:B------:R-:W-:Y:S01]  /*8cd0*/  IMAD.X R25, RZ, RZ, R35, P2 ;  /* 0x000000ffff197224 */ /* 0x000fe200010e0623 */
[-C--:B------:R-:W-:Y:S01]  /*8ce0*/  ISETP.GE.OR P2, PT, R41, R72.reuse, P0 ;  /* 0x000000482900720c */ /* 0x080fe20000746670 */
[----:B------:R2:W-:Y:S01]  /*8cf0*/  STSM.16.M88.4 [R14], R8 ;  /* 0x000000080e007844 */ /* 0x0005e20000000200 */
[----:B------:R-:W-:-:S02]  /*8d00*/  ISETP.GE.OR P0, PT, R5, R72, P0 ;  /* 0x000000480500720c */ /* 0x000fc40000706670 */
[----:B------:R-:W-:Y:S01]  /*8d10*/  LEA.HI.X R41, R12, UR5, R7, 0x2, P3 ;  /* 0x000000050c297c11 */ /* 0x000fe200098f1407 */
[----:B------:R-:W-:Y:S01]  /*8d20*/  SHFL.IDX PT, R38, R40, RZ, 0x1c1f ;  /* 0x001c1fff28267589 */ /* 0x000fe200000e0000 */
[----:B------:R-:W-:Y:S01]  /*8d30*/  F2FP.F16.F32.PACK_AB R4, R49, R48 ;  /* 0x000000303104723e */ /* 0x000fe200000000ff */
[----:B------:R-:W-:Y:S01]  /*8d40*/  ULDC.64 UR4, c[0x0][0xae8] ;  /* 0x0002ba0000047ab9 */ /* 0x000fe20000000a00 */
[----:B------:R-:W-:Y:S01]  /*8d50*/  F2FP.F16.F32.PACK_AB R5, R100, R97 ;  /* 0x000000616405723e */ /* 0x000fe200000000ff */
[----:B------:R-:W3:Y:S01]  /*8d60*/  SHFL.IDX PT, R39, R41, RZ, 0x1c1f ;  /* 0x001c1fff29277589 */ /* 0x000ee200000e0000 */
[----:B------:R-:W-:Y:S02]  /*8d70*/  F2FP.F16.F32.PACK_AB R6, R53, R44 ;  /* 0x0000002c3506723e */ /* 0x000fe400000000ff */
[----:B------:R-:W-:Y:S01]  /*8d80*/  F2FP.F16.F32.PACK_AB R7, R51, R54 ;  /* 0x000000363307723e */ /* 0x000fe200000000ff */
[----:B------:R-:W-:Y:S01]  /*8d90*/  SHFL.IDX PT, R90, R40, 0x1, 0x1c1f ;  /* 0x003c1f00285a7f89 */ /* 0x000fe200000e0000 */
        /* <DEDUP_REMOVED lines=19> */
[----:B------:R-:W-:Y:S02]  /*8ed0*/  LOP3.LUT R20, R20, R31, RZ, 0x3c, !PT ;  /* 0x0000001f14147212 */ /* 0x000fe400078e3cff */
[----:B------:R-:W-:Y:S01]  /*8ee0*/  IADD3.X R31, RZ, R35, RZ, P5, !PT ;  /* 0x00000023ff1f7210 */ /* 0x000fe20002ffe4ff */
[----:B------:R-:W-:Y:S08]  /*8ef0*/  BAR.SYNC.DEFER_BLOCKING 0x1, 0x100 ;  /* 0x0044000000007b1d */ /* 0x000ff00000010000 */
[----:B----4-:R-:W4:Y:S01]  /*8f00*/  @P1 LDC R52, c[0x0][0xbec] ;  /* 0x0002fb00ff341b82 */ /* 0x010f220000000800 */
[----:B---3--:R3:W-:Y:S04]  /*8f10*/  @!P2 ST.E desc[UR36][R38.64], R88 ;  /* 0x000000582600a985 */ /* 0x0087e8000c101924 */
[----:B--2---:R4:W-:Y:S04]  /*8f20*/  @!P0 ST.E desc[UR36][R90.64], R0 ;  /* 0x000000005a008985 */ /* 0x0049e8000c101924 */
[----:B------:R2:W5:Y:S01]  /*8f30*/  LD.E.128 R44, desc[UR36][R32.64] ;  /* 0x00000024202c7980 */ /* 0x000562000c101d00 */
[----:B---3--:R-:W3:Y:S01]  /*8f40*/  @P1 LDC R39, c[0x0][0xbf0] ;  /* 0x0002fc00ff271b82 */ /* 0x008ee20000000800 */
[----:B------:R-:W-:-:S02]  /*8f50*/  IMAD R62, R62, UR4, RZ ;  /* 0x000000043e3e7c24 */ /* 0x000fc4000f8e02ff */
[----:B------:R0:W5:Y:S01]  /*8f60*/  LD.E.128 R40, desc[UR36][R30.64] ;  /* 0x000000241e287980 */ /* 0x000162000c101d00 */
[----:B--2---:R-:W-:-:S03]  /*8f70*/  IMAD R33, R160, 0x20, R162 ;  /* 0x00000020a0217824 */ /* 0x004fc600078e02a2 */
[----:B------:R2:W5:Y:S01]  /*8f80*/  LD.E.128 R4, desc[UR36][R28.64] ;  /* 0x000000241c047980 */ /* 0x000562000c101d00 */
[----:B------:R-:W-:-:S03]  /*8f90*/  IMAD.IADD R33, R16, 0x1, R33 ;  /* 0x0000000110217824 */ /* 0x000fc600078e0221 */
[----:B------:R1:W5:Y:S01]  /*8fa0*/  LD.E.128 R64, desc[UR36][R20.64] ;  /* 0x0000002414407980 */ /* 0x000362000c101d00 */
[----:B0-----:R-:W-:Y:S02]  /*8fb0*/  IMAD R31, R161, UR5, R62 ;  /* 0x00000005a11f7c24 */ /* 0x001fe4000f8e023e */
[----:B----4-:R-:W-:Y:S01]  /*8fc0*/  @P1 IMAD.HI.U32 R0, R33, R52, RZ ;  /* 0x0000003421001227 */ /* 0x010fe200078e00ff */
[----:B------:R0:W5:Y:S03]  /*8fd0*/  LD.E.128 R12, desc[UR36][R2.64] ;  /* 0x00000024020c7980 */ /* 0x000166000c101d00 */
[----:B--2---:R-:W-:Y:S01]  /*8fe0*/  IMAD.WIDE.U32 R28, R161, UR4, RZ ;  /* 0x00000004a11c7c25 */ /* 0x004fe2000f8e00ff */
[----:B------:R-:W-:Y:S01]  /*8ff0*/  ULDC.64 UR4, c[0x0][0xaf0] ;  /* 0x0002bc0000047ab9 */ /* 0x000fe20000000a00 */
[----:B------:R2:W5:Y:S02]  /*9000*/  LD.E.128 R56, desc[UR36][R24.64] ;  /* 0x0000002418387980 */ /* 0x000564000c101d00 */
[----:B-1----:R-:W-:-:S02]  /*9010*/  IMAD.MOV.U32 R21, RZ, RZ, R33 ;  /* 0x000000ffff157224 */ /* 0x002fc400078e0021 */
[----:B------:R-:W-:Y:S01]  /*9020*/  IMAD R20, R112, UR4, RZ ;  /* 0x0000000470147c24 */ /* 0x000fe2000f8e02ff */
[----:B---3--:R-:W-:Y:S01]  /*9030*/  @P1 SHF.R.U32.HI R21, RZ, R39, R0 ;  /* 0x00000027ff151219 */ /* 0x008fe20000011600 */
[----:B0-----:R-:W-:Y:S01]  /*9040*/  IMAD.MOV.U32 R2, RZ, RZ, R28 ;  /* 0x000000ffff027224 */ /* 0x001fe200078e001c */
[----:B------:R-:W-:Y:S01]  /*9050*/  IADD3 R3, R29, R31, RZ ;  /* 0x0000001f1d037210 */ /* 0x000fe20007ffe0ff */
[----:B------:R0:W5:Y:S01]  /*9060*/  LD.E.128 R48, desc[UR36][R34.64] ;  /* 0x0000002422307980 */ /* 0x000162000c101d00 */
[--C-:B------:R-:W-:Y:S01]  /*9070*/  SHF.R.S32.HI R0, RZ, 0x1f, R21.reuse ;  /* 0x0000001fff007819 */ /* 0x100fe20000011415 */
[C---:B--2---:R-:W-:Y:S02]  /*9080*/  IMAD R25, R23.reuse, UR5, R20 ;  /* 0x0000000517197c24 */ /* 0x044fe4000f8e0214 */
[----:B------:R-:W-:Y:S01]  /*9090*/  IMAD.MOV R20, RZ, RZ, -R21 ;  /* 0x000000ffff147224 */ /* 0x000fe200078e0a15 */
[----:B------:R0:W5:Y:S01]  /*90a0*/  LD.E.128 R8, desc[UR36][R26.64] ;  /* 0x000000241a087980 */ /* 0x000162000c101d00 */
[----:B------:R-:W-:Y:S01]  /*90b0*/  IMAD.WIDE.U32 R2, R23, UR4, R2 ;  /* 0x0000000417027c25 */ /* 0x000fe2000f8e0002 */
[----:B------:R-:W-:Y:S01]  /*90c0*/  ULDC.64 UR4, c[0x0][0xae0] ;  /* 0x0002b80000047ab9 */ /* 0x000fe20000000a00 */
[----:B------:R-:W-:Y:S01]  /*90d0*/  @!PT LDS RZ, [RZ] ;  /* 0x00000000fffff984 */ /* 0x000fe20000000800 */
[----:B------:R-:W-:Y:S01]  /*90e0*/  @!PT LDS RZ, [RZ] ;  /* 0x00000000fffff984 */ /* 0x000fe20000000800 */
[----:B------:R-:W-:Y:S01]  /*90f0*/  @!PT LDS RZ, [RZ] ;  /* 0x00000000fffff984 */ /* 0x000fe20000000800 */
[----:B------:R-:W-:Y:S01]  /*9100*/  @!PT LDS RZ, [RZ] ;  /* 0x00000000fffff984 */ /* 0x000fe20000000800 */
[----:B------:R1:W-:Y:S06]  /*9110*/  MEMBAR.ALL.CTA ;  /* 0x0000000000007992 */ /* 0x0003ec0000008000 */
[----:B-1----:R-:W1:Y:S01]  /*9120*/  FENCE.VIEW.ASYNC.S ;  /* 0x00000000000073c6 */ /* 0x002e620000000000 */
[----:B------:R-:W-:-:S02]  /*9130*/  IMAD R0, R0, UR4, RZ ;  /* 0x0000000400007c24 */ /* 0x000fc4000f8e02ff */
        /* <DEDUP_REMOVED lines=9> */
[C---:B------:R-:W-:Y:S02]  /*91d0*/  IMAD R23, R61.reuse, UR5, R0 ;  /* 0x000000053d177c24 */ /* 0x040fe4000f8e0200 */
[----:B------:R-:W-:Y:S01]  /*91e0*/  IMAD.WIDE.U32 R2, R61, UR4, R2 ;  /* 0x000000043d027c25 */ /* 0x000fe2000f8e0002 */
[CC--:B------:R-:W-:Y:S01]  /*91f0*/  ISETP.GE.AND P2, PT, R25.reuse, R72.reuse, PT ;  /* 0x000000481900720c */ /* 0x0c0fe20003f46270 */
[----:B------:R-:W-:Y:S01]  /*9200*/  ULDC.64 UR4, c[0x0][0xa80] ;  /* 0x0002a00000047ab9 */ /* 0x000fe20000000a00 */
[----:B------:R-:W-:Y:S01]  /*9210*/  IADD3 R21, R25, 0x20, RZ ;  /* 0x0000002019157810 */ /* 0x000fe20007ffe0ff */
[----:B------:R-:W-:Y:S01]  /*9220*/  IMAD.IADD R3, R3, 0x1, R23 ;  /* 0x0000000103037824 */ /* 0x000fe200078e0217 */
[C---:B------:R-:W-:Y:S01]  /*9230*/  LEA R0, P3, R2.reuse, UR4, 0x1 ;  /* 0x0000000402007c11 */ /* 0x040fe2000f8608ff */
[----:B------:R-:W-:Y:S01]  /*9240*/  VIADD R37, R37, 0x2a820 ;  /* 0x0002a82025257836 */ /* 0x000fe20000000000 */
[----:B------:R-:W-:Y:S01]  /*9250*/  ISETP.GE.AND P0, PT, R21, R72, PT ;  /* 0x000000481500720c */ /* 0x000fe20003f06270 */
[----:B------:R-:W-:Y:S01]  /*9260*/  VIADD R21, R25, 0x40 ;  /* 0x0000004019157836 */ /* 0x000fe20000000000 */
[----:B------:R-:W-:-:S02]  /*9270*/  LEA.HI.X R16, R2, UR5, R3, 0x1, P3 ;  /* 0x0000000502107c11 */ /* 0x000fc400098f0c03 */
        /* <DEDUP_REMOVED lines=16> */
.L_x_2234:
[----:B------:R-:W-:Y:S05]  /*9380*/  BSYNC B1 ;  /* 0x0000000000017941 */ /* 0x000fea0003800000 */
.L_x_2233:
[----:B--23--:R2:W3:Y:S01]  /*9390*/  SHFL.IDX PT, R21, R16, 0x1, 0x181f ;  /* 0x00381f0010157f89 */ /* 0x00c4e200000e0000 */
[----:B------:R-:W-:Y:S03]  /*93a0*/  BSSY B1, `(.L_x_2235) ;  /* 0x000000c000017945 */ /* 0x000fe60003800000 */
[----:B-1----:R2:W1:Y:S01]  /*93b0*/  SHFL.IDX PT, R20, R0, 0x1, 0x181f ;  /* 0x00381f0000147f89 */ /* 0x00246200000e0000 */
        /* <DEDUP_REMOVED lines=10> */
.L_x_2236:
[----:B------:R-:W-:Y:S05]  /*9460*/  BSYNC B1 ;  /* 0x0000000000017941 */ /* 0x000fea0003800000 */
.L_x_2235:
[----:B---34-:R3:W4:Y:S01]  /*9470*/  SHFL.IDX PT, R21, R16, 0x2, 0x181f ;  /* 0x00581f0010157f89 */ /* 0x01872200000e0000 */
        /* <DEDUP_REMOVED lines=12> */
.L_x_2238:
[----:B------:R-:W-:Y:S05]  /*9540*/  BSYNC B1 ;  /* 0x0000000000017941 */ /* 0x000fea0003800000 */
.L_x_2237:
[----:B-1----:R-:W-:Y:S01]  /*9550*/  VIADD R3, R25, 0x60 ;  /* 0x0000006019037836 */ /* 0x002fe20000000000 */
[----:B0-23--:R-:W0:Y:S04]  /*9560*/  SHFL.IDX PT, R16, R16, 0x3, 0x181f ;  /* 0x00781f0010107f89 */ /* 0x00de2800000e0000 */
[----:B------:R-:W-:Y:S01]  /*9570*/  ISETP.GE.AND P0, PT, R3, R72, PT ;  /* 0x000000480300720c */ /* 0x000fe20003f06270 */
[----:B------:R-:W1:-:S12]  /*9580*/  SHFL.IDX PT, R0, R0, 0x3, 0x181f ;  /* 0x00781f0000007f89 */ /* 0x000e5800000e0000 */
[----:B------:R-:W-:Y:S05]  /*9590*/  @P0 BRA `(.L_x_2239) ;  /* 0x00000008006c0947 */ /* 0x000fea0003800000 */
[----:B------:R-:W-:Y:S02]  /*95a0*/  ULDC UR4, c[0x0][0xac8] ;  /* 0x0002b20000047ab9 */ /* 0x000fe40000000800 */
[----:B------:R-:W-:-:S13]  /*95b0*/  ISETP.GE.AND P1, PT, R17, UR4, PT ;  /* 0x0000000411007c0c */ /* 0x000fda000bf26270 */
[----:B-1----:R-:W-:-:S04]  /*95c0*/  @!P1 LEA R2, P0, R17, R0, 0x1 ;  /* 0x0000000011029211 */ /* 0x002fc800078008ff */
[----:B0-----:R-:W-:Y:S02]  /*95d0*/  @!P1 LEA.HI.X R3, R17, R16, R172, 0x1, P0 ;  /* 0x0000001011039211 */ /* 0x001fe400000f0cac */
[----:B------:R-:W-:-:S03]  /*95e0*/  ISETP.GE.AND P0, PT, R22, UR4, PT ;  /* 0x0000000416007c0c */ /* 0x000fc6000bf06270 */
[----:B-----5:R0:W-:Y:S10]  /*95f0*/  @!P1 ST.E.128 desc[UR36][R2.64], R4 ;  /* 0x0000000402009985 */ /* 0x0201f4000c101d24 */
[----:B------:R-:W-:Y:S05]  /*9600*/  @P0 BRA `(.L_x_2239) ;  /* 0x0000000800500947 */ /* 0x000fea0003800000 */
[----:B0-----:R-:W-:-:S04]  /*9610*/  LEA R2, P0, R22, R0, 0x1 ;  /* 0x0000000016027211 */ /* 0x001fc800078008ff */
[----:B------:R-:W-:-:S05]  /*9620*/  LEA.HI.X R3, R22, R16, R169, 0x1, P0 ;  /* 0x0000001016037211 */ /* 0x000fca00000f0ca9 */
[----:B------:R0:W-:Y:S01]  /*9630*/  ST.E.128 desc[UR36][R2.64], R8 ;  /* 0x0000000802007985 */ /* 0x0001e2000c101d24 */
[----:B------:R-:W-:Y:S05]  /*9640*/  BRA `(.L_x_2239) ;  /* 0x0000000800407947 */ /* 0x000fea0003800000 */
.L_x_2232:
        /* <DEDUP_REMOVED lines=20> */
[----:B------:R-:W-:Y:S01]  /*9790*/  MOV R5, R6 ;  /* 0x0000000600057202 */ /* 0x000fe20000000f00 */
[----:B------:R-:W-:-:S04]  /*97a0*/  IMAD R4, R8, UR4, RZ ;  /* 0x0000000408047c24 */ /* 0x000fc8000f8e02ff */
[----:B------:R-:W-:-:S06]  /*97b0*/  IMAD R7, R161, UR5, R4 ;  /* 0x00000005a1077c24 */ /* 0x000fcc000f8e0204 */
        /* <DEDUP_REMOVED lines=26> */
.L_x_2241:
[----:B------:R-:W-:Y:S05]  /*9960*/  BSYNC B1 ;  /* 0x0000000000017941 */ /* 0x000fea0003800000 */
.L_x_2240:
[----:B------:R-:W-:Y:S01]  /*9970*/  ULDC.64 UR4, c[0x0][0xae8] ;  /* 0x0002ba0000047ab9 */ /* 0x000fe20000000a00 */
[----:B--2---:R-:W-:Y:S01]  /*9980*/  @P1 IMAD.HI.U32 R0, R13, R14, RZ ;  /* 0x0000000e0d001227 */ /* 0x004fe200078e00ff */
[----:B------:R-:W-:Y:S01]  /*9990*/  ULDC UR6, c[0x0][0xa88] ;  /* 0x0002a20000067ab9 */ /* 0x000fe20000000800 */
[----:B------:R-:W-:Y:S02]  /*99a0*/  BSSY B1, `(.L_x_2242) ;  /* 0x0000030000017945 */ /* 0x000fe40003800000 */
[----:B------:R-:W-:Y:S02]  /*99b0*/  IMAD R2, R8, UR4, RZ ;  /* 0x0000000408027c24 */ /* 0x000fe4000f8e02ff */
[----:B----4-:R-:W-:Y:S01]  /*99c0*/  IMAD.MOV.U32 R5, RZ, RZ, R13 ;  /* 0x000000ffff057224 */ /* 0x010fe200078e000d */
[----:B---3--:R-:W-:Y:S01]  /*99d0*/  @P1 SHF.R.U32.HI R5, RZ, R15, R0 ;  /* 0x0000000fff051219 */ /* 0x008fe20000011600 */
[C---:B------:R-:W-:Y:S02]  /*99e0*/  IMAD R7, R161.reuse, UR5, R2 ;  /* 0x00000005a1077c24 */ /* 0x040fe4000f8e0202 */
[----:B------:R-:W-:Y:S01]  /*99f0*/  IMAD.WIDE.U32 R2, R161, UR4, RZ ;  /* 0x00000004a1027c25 */ /* 0x000fe2000f8e00ff */
[----:B------:R-:W-:Y:S01]  /*9a00*/  ULDC.64 UR4, c[0x0][0xaf0] ;  /* 0x0002bc0000047ab9 */ /* 0x000fe20000000a00 */
[----:B------:R-:W-:-:S02]  /*9a10*/  SHF.R.S32.HI R0, RZ, 0x1f, R5 ;  /* 0x0000001fff007819 */ /* 0x000fc40000011405 */
[----:B------:R-:W-:Y:S02]  /*9a20*/  IMAD R4, R10, UR4, RZ ;  /* 0x000000040a047c24 */ /* 0x000fe4000f8e02ff */
[----:B------:R-:W-:Y:S02]  /*9a30*/  IMAD.IADD R3, R3, 0x1, R7 ;  /* 0x0000000103037824 */ /* 0x000fe400078e0207 */
[----:B------:R-:W-:Y:S01]  /*9a40*/  IMAD R7, R23, UR5, R4 ;  /* 0x0000000517077c24 */ /* 0x000fe2000f8e0204 */
[----:B------:R-:W-:Y:S01]  /*9a50*/  IADD3 R4, -R5, RZ, RZ ;  /* 0x000000ff05047210 */ /* 0x000fe20007ffe1ff */
[----:B------:R-:W-:Y:S01]  /*9a60*/  IMAD.WIDE.U32 R2, R23, UR4, R2 ;  /* 0x0000000417027c25 */ /* 0x000fe2000f8e0002 */
[----:B------:R-:W-:-:S03]  /*9a70*/  ULDC.64 UR4, c[0x0][0xae0] ;  /* 0x0002b80000047ab9 */ /* 0x000fc60000000a00 */
        /* <DEDUP_REMOVED lines=34> */
.L_x_2243:
[----:B------:R-:W-:Y:S05]  /*9ca0*/  BSYNC B1 ;  /* 0x0000000000017941 */ /* 0x000fea0003800000 */
.L_x_2242:
        /* <DEDUP_REMOVED lines=13> */
.L_x_2245:
[----:B------:R-:W-:Y:S05]  /*9d80*/  BSYNC B1 ;  /* 0x0000000000017941 */ /* 0x000fea0003800000 */
.L_x_2244:
        /* <DEDUP_REMOVED lines=13> */
.L_x_2247:
[----:B------:R-:W-:Y:S05]  /*9e60*/  BSYNC B1 ;  /* 0x0000000000017941 */ /* 0x000fea0003800000 */
.L_x_2246:
[----:B0-----:R-:W-:Y:S01]  /*9e70*/  IADD3 R0, R16, 0x60, RZ ;  /* 0x0000006010007810 */ /* 0x001fe20007ffe0ff */
[----:B--2-4-:R-:W0:Y:S03]  /*9e80*/  SHFL.IDX PT, R5, R5, 0x3, 0x181f ;  /* 0x00781f0005057f89 */ /* 0x014e2600000e0000 */
        /* <DEDUP_REMOVED lines=12> */
.L_x_2239:
[----:B------:R-:W-:Y:S05]  /*9f50*/  BSYNC B0 ;  /* 0x0000000000007941 */ /* 0x000fea0003800000 */
.L_x_2231:
[----:B------:R-:W-:Y:S02]  /*9f60*/  ULDC UR4, c[0x0][0xc38] ;  /* 0x00030e0000047ab9 */ /* 0x000fe40000000800 */
[----:B-1----:R-:W-:-:S13]  /*9f70*/  ISETP.GE.AND P0, PT, R36, UR4, PT ;  /* 0x0000000424007c0c */ /* 0x002fda000bf06270 */
[----:B------:R-:W-:Y:S05]  /*9f80*/  @!P0 BRA `(.L_x_2248) ;  /* 0xffffff6c005c8947 */ /* 0x000fea000383ffff */
[----:B------:R-:W-:Y:S05]  /*9f90*/  EXIT ;  /* 0x000000000000794d */ /* 0x000fea0003800000 */
.L_x_2190:
        /* <DEDUP_REMOVED lines=31> */
[----:B------:R-:W-:Y:S01]  /*a190*/  MOV R23, RZ ;  /* 0x000000ff00177202 */ /* 0x000fe20000000f00 */
[----:B------:R-:W-:Y:S01]  /*a1a0*/  UMOV UR5, 0x400 ;  /* 0x0000040000057882 */ /* 0x000fe20000000000 */
[----:B------:R-:W-:Y:S01]  /*a1b0*/  USEL UR4, UR4, 0x1, UP0 ;  /* 0x0000000104047887 */ /* 0x000fe20008000000 */
[----:B------:R-:W-:-:S03]  /*a1c0*/  ULDC UR46, c[0x0][0xc] ;  /* 0x00000300002e7ab9 */ /* 0x000fc60000000800 */
[----:B------:R-:W-:-:S04]  /*a1d0*/  UIMAD UR38, UR4, UR38, URZ ;  /* 0x00000026042672a4 */ /* 0x000fc8000f8e023f */
[----:B------:R-:W-:Y:S02]  /*a1e0*/  UIADD3 UR4, UR38, 0x5f, URZ ;  /* 0x0000005f26047890 */ /* 0x000fe4000fffe03f */
        /* <DEDUP_REMOVED lines=30> */
[C---:B------:R-:W-:Y:S01]  /*a3d0*/  ISETP.GE.AND P0, PT, R37.reuse, UR39, PT ;  /* 0x0000002725007c0c */ /* 0x040fe2000bf06270 */
[----:B------:R-:W-:Y:S01]  /*a3e0*/  ULDC UR39, c[0x0][0x448] ;  /* 0x0001120000277ab9 */ /* 0x000fe20000000800 */
[----:B------:R-:W-:Y:S01]  /*a3f0*/  LOP3.LUT R16, R16, 0xfffffeff, RZ, 0xc0, !PT ;  /* 0xfffffeff10107812 */ /* 0x000fe200078ec0ff */
[----:B------:R-:W-:Y:S02]  /*a400*/  UIMAD UR39, UR39, UR40, URZ ;  /* 0x00000028272772a4 */ /* 0x000fe4000f8e023f */
[----:B------:R-:W-:Y:S01]  /*a410*/  UIADD3 UR40, UR38, 0x60, -UR40 ;  /* 0x0000006026287890 */ /* 0x000fe2000fffe828 */
        /* <DEDUP_REMOVED lines=9> */
.L_x_2298:
        /* <DEDUP_REMOVED lines=22> */
.L_x_2250:
[----:B------:R-:W-:Y:S01]  /*a610*/  ULDC UR8, c[0x0][0xc54] ;  /* 0x0003150000087ab9 */ /* 0x000fe20000000800 */
[----:B------:R-:W-:Y:S01]  /*a620*/  UMOV UR6, UR7 ;  /* 0x0000000700067c82 */ /* 0x000fe20008000000 */
[----:B------:R-:W-:-:S11]  /*a630*/  UISETP.NE.AND UP0, UPT, UR8, 0x1, UPT ;  /* 0x000000010800788c */ /* 0x000fd6000bf05270 */
[----:B------:R-:W-:Y:S02]  /*a640*/  @UP0 ULDC.64 UR10, c[0x0][0xc58] ;  /* 0x00031600000a0ab9 */ /* 0x000fe40000000a00 */
[----:B------:R-:W-:-:S04]  /*a650*/  UIMAD.WIDE.U32 UR4, UR7, UR10, URZ ;  /* 0x0000000a070472a5 */ /* 0x000fc8000f8e003f */
[----:B------:R-:W-:-:S04]  /*a660*/  @UP0 USHF.R.U32.HI UR6, URZ, UR11, UR5 ;  /* 0x0000000b3f060299 */ /* 0x000fc80008011605 */
[----:B------:R-:W-:-:S12]  /*a670*/  UIMAD UR4, UR6, UR8, URZ ;  /* 0x00000008060472a4 */ /* 0x000fd8000f8e023f */
.L_x_2251:
        /* <DEDUP_REMOVED lines=25> */
[----:B------:R-:W-:Y:S01]  /*a810*/  UP2UR UR48, UPR, URZ, 0x4 ;  /* 0x000000043f307883 */ /* 0x000fe20008000000 */
[----:B------:R-:W-:Y:S01]  /*a820*/  BSSY B7, `(.L_x_2252) ;  /* 0x0000331000077945 */ /* 0x000fe20003800000 */
[----:B------:R-:W-:-:S04]  /*a830*/  USHF.L.U32 UR6, UR44, 0x7, URZ ;  /* 0x000000072c067899 */ /* 0x000fc8000800063f */
[----:B------:R-:W-:Y:S01]  /*a840*/  UIADD3 UR6, UR6, 0x7f, URZ ;  /* 0x0000007f06067890 */ /* 0x000fe2000fffe03f */
[----:B------:R-:W-:Y:S01]  /*a850*/  @UP2 ULDC UR4, c[0x0][0x44c] ;  /* 0x0001130000042ab9 */ /* 0x000fe20000000800 */
[----:B------:R-:W-:Y:S02]  /*a860*/  @UP2 ULDC UR7, c[0x0][0x450] ;  /* 0x0001140000072ab9 */ /* 0x000fe40000000800 */
[----:B------:R-:W-:-:S04]  /*a870*/  UIMAD.WIDE.U32 UR4, UR6, UR4, URZ ;  /* 0x00000004060472a5 */ /* 0x000fc8000f8e003f */
[----:B------:R-:W-:-:S04]  /*a880*/  @UP2 USHF.R.U32.HI UR6, URZ, UR7, UR5 ;  /* 0x000000073f062299 */ /* 0x000fc80008011605 */
[----:B------:R-:W-:-:S04]  /*a890*/  UIADD3 UR4, UR40, UR6, URZ ;  /* 0x0000000628047290 */ /* 0x000fc8000fffe03f */
[----:B------:R-:W-:-:S04]  /*a8a0*/  UIMAD.WIDE UR4, UR4, 0x2aaaaaab, URZ ;  /* 0x2aaaaaab040478a5 */ /* 0x000fc8000f8e023f */
[----:B------:R-:W-:-:S04]  /*a8b0*/  USHF.R.U32.HI UR4, URZ, 0x1f, UR5 ;  /* 0x0000001f3f047899 */ /* 0x000fc80008011605 */
[----:B------:R-:W-:-:S04]  /*a8c0*/  ULEA.HI.SX32 UR4, UR5, UR4, 0x1c ;  /* 0x0000000405047291 */ /* 0x000fc8000f8fe23f */
[----:B------:R-:W-:-:S04]  /*a8d0*/  UISETP.LT.AND UP0, UPT, UR41, UR4, UPT ;  /* 0x000000042900728c */ /* 0x000fc8000bf01270 */
[----:B------:R-:W-:-:S06]  /*a8e0*/  USEL UR45, UR41, UR4, UP0 ;  /* 0x00000004292d7287 */ /* 0x000fcc0008000000 */
[----:B------:R-:W-:-:S13]  /*a8f0*/  ISETP.LT.AND P0, PT, RZ, UR45, PT ;  /* 0x0000002dff007c0c */ /* 0x000fda000bf01270 */
[----:B0-----:R-:W-:Y:S05]  /*a900*/  @P0 BRA `(.L_x_2253) ;  /* 0x0000000000440947 */ /* 0x001fea0003800000 */
        /* <DEDUP_REMOVED lines=17> */
.L_x_2253:
        /* <DEDUP_REMOVED lines=8> */
[----:B------:R-:W-:Y:S01]  /*aaa0*/  IMAD.U32 R5, RZ, RZ, UR5 ;  /* 0x00000005ff057e24 */ /* 0x000fe2000f8e00ff */
[----:B------:R-:W-:Y:S01]  /*aab0*/  ULDC.64 UR4, c[0x4][0x70] ;  /* 0x01001c0000047ab9 */ /* 0x000fe20000000a00 */
[----:B------:R-:W0:Y:S01]  /*aac0*/  LDC.64 R2, c[0x4][R2] ;  /* 0x0100000002027b82 */ /* 0x000e220000000a00 */
[----:B------:R-:W-:Y:S01]  /*aad0*/  IMAD.U32 R6, RZ, RZ, UR6 ;  /* 0x00000006ff067e24 */ /* 0x000fe2000f8e00ff */
[----:B------:R-:W-:Y:S01]  /*aae0*/  MOV R12, 0x1 ;  /* 0x00000001000c7802 */ /* 0x000fe20000000f00 */
[----:B------:R-:W-:Y:S02]  /*aaf0*/  IMAD.U32 R7, RZ, RZ, UR7 ;  /* 0x00000007ff077e24 */ /* 0x000fe4000f8e00ff */
[----:B------:R-:W-:-:S02]  /*ab00*/  IMAD.U32 R10, RZ, RZ, UR4 ;  /* 0x00000004ff0a7e24 */ /* 0x000fc4000f8e00ff */
[----:B------:R-:W-:Y:S02]  /*ab10*/  IMAD.U32 R11, RZ, RZ, UR5 ;  /* 0x00000005ff0b7e24 */ /* 0x000fe4000f8e00ff */
[----:B------:R-:W-:Y:S02]  /*ab20*/  IMAD.MOV.U32 R8, RZ, RZ, 0x70 ;  /* 0x00000070ff087424 */ /* 0x000fe400078e00ff */
[----:B------:R-:W-:-:S07]  /*ab30*/  IMAD.MOV.U32 R13, RZ, RZ, RZ ;  /* 0x000000ffff0d7224 */ /* 0x000fce00078e00ff */
[----:B------:R-:W-:-:S07]  /*ab40*/  LEPC R20, `(.L_x_2256) ;  /* 0x000000001014794e */ /* 0x000fce0000000000 */
[----:B0----5:R-:W-:Y:S05]  /*ab50*/  CALL.ABS.NOINC R2 ;  /* 0x0000000002007343 */ /* 0x021fea0003c00000 */
.L_x_2256:
[----:B------:R-:W-:Y:S05]  /*ab60*/  BSYNC B6 ;  /* 0x0000000000067941 */ /* 0x000fea0003800000 */
.L_x_2255:
        /* <DEDUP_REMOVED lines=20> */
.L_x_2259:
[----:B------:R0:W1:Y:S01]  /*acb0*/  LDC.64 R2, c[0x4][R18] ;  /* 0x0100000012027b82 */ /* 0x0000620000000a00 */
[----:B------:R-:W-:Y:S01]  /*acc0*/  ULDC.64 UR4, c[0x4][0xf0] ;  /* 0x01003c0000047ab9 */ /* 0x000fe20000000a00 */
[----:B------:R-:W-:Y:S01]  /*acd0*/  ULDC.64 UR6, c[0x4][0xf8] ;  /* 0x01003e0000067ab9 */ /* 0x000fe20000000a00 */
[----:B------:R-:W-:Y:S01]  /*ace0*/  IMAD.U32 R4, RZ, RZ, UR4 ;  /* 0x00000004ff047e24 */ /* 0x000fe2000f8e00ff */
[----:B------:R-:W-:Y:S01]  /*acf0*/  MOV R6, UR6 ;  /* 0x0000000600067c02 */ /* 0x000fe20008000f00 */
[----:B------:R-:W-:Y:S01]  /*ad00*/  IMAD.U32 R5, RZ, RZ, UR5 ;  /* 0x00000005ff057e24 */ /* 0x000fe2000f8e00ff */
[----:B------:R-:W-:Y:S01]  /*ad10*/  ULDC.64 UR4, c[0x4][0x80] ;  /* 0x0100200000047ab9 */ /* 0x000fe20000000a00 */
[----:B------:R-:W-:Y:S02]  /*ad20*/  IMAD.U32 R7, RZ, RZ, UR7 ;  /* 0x00000007ff077e24 */ /* 0x000fe4000f8e00ff */
[----:B------:R-:W-:Y:S02]  /*ad30*/  IMAD.U32 R10, RZ, RZ, UR4 ;  /* 0x00000004ff0a7e24 */ /* 0x000fe4000f8e00ff */
[----:B------:R-:W-:-:S02]  /*ad40*/  IMAD.U32 R11, RZ, RZ, UR5 ;  /* 0x00000005ff0b7e24 */ /* 0x000fc4000f8e00ff */
[----:B------:R-:W-:Y:S02]  /*ad50*/  IMAD.MOV.U32 R8, RZ, RZ, 0x70 ;  /* 0x00000070ff087424 */ /* 0x000fe400078e00ff */
[----:B------:R-:W-:Y:S02]  /*ad60*/  IMAD.MOV.U32 R12, RZ, RZ, 0x1 ;  /* 0x00000001ff0c7424 */ /* 0x000fe400078e00ff */
[----:B0-----:R-:W-:-:S07]  /*ad70*/  IMAD.MOV.U32 R13, RZ, RZ, RZ ;  /* 0x000000ffff0d7224 */ /* 0x001fce00078e00ff */
[----:B------:R-:W-:-:S07]  /*ad80*/  LEPC R20, `(.L_x_2258) ;  /* 0x000000001014794e */ /* 0x000fce0000000000 */
[----:B-1----:R-:W-:Y:S05]  /*ad90*/  CALL.ABS.NOINC R2 ;  /* 0x0000000002007343 */ /* 0x002fea0003c00000 */
.L_x_2258:
[----:B------:R-:W-:Y:S05]  /*ada0*/  BSYNC B6 ;  /* 0x0000000000067941 */ /* 0x000fea0003800000 */
.L_x_2257:
[----:B------:R-:W-:Y:S01]  /*adb0*/  ULDC.64 UR4, c[0x0][0x9f8] ;  /* 0x00027e0000047ab9 */ /* 0x000fe20000000a00 */
[----:B------:R-:W-:Y:S01]  /*adc0*/  MOV R29, UR43 ;  /* 0x0000002b001d7c02 */ /* 0x000fe20008000f00 */
        /* <DEDUP_REMOVED lines=13> */
.L_x_2314:
        /* <DEDUP_REMOVED lines=15> */
[----:B------:R-:W-:Y:S02]  /*af90*/  ISETP.GT.U32.OR P0, PT, R8, 0x5f, P0 ;  /* 0x0000005f0800780c */ /* 0x000fe40000704470 */
[----:B------:R-:W-:Y:S02]  /*afa0*/  MOV R9, R0 ;  /* 0x0000000000097202 */ /* 0x000fe40000000f00 */
        /* <DEDUP_REMOVED lines=16> */
[----:B------:R-:W-:Y:S02]  /*b0b0*/  LOP3.LUT R16, R16, 0xffffffbf, RZ, 0xc0, !PT ;  /* 0xffffffbf10107812 */ /* 0x000fe400078ec0ff */
[----:B------:R-:W-:Y:S01]  /*b0c0*/  MOV R24, UR4 ;  /* 0x0000000400187c02 */ /* 0x000fe20008000f00 */
        /* <DEDUP_REMOVED lines=10> */
.L_x_2261:
        /* <DEDUP_REMOVED lines=21> */
[----:B------:R-:W-:-:S04]  /*b2c0*/  SHF.L.U32 R3, R26, 0x1f, RZ ;  /* 0x0000001f1a037819 */ /* 0x000fc800000006ff */
[----:B------:R-:W-:-:S06]  /*b2d0*/  LEA.HI.X R19, R2, UR5, R19, 0x1, P0 ;  /* 0x0000000502137c11 */ /* 0x000fcc00080f0c13 */
[----:B------:R-:W0:Y:S02]  /*b2e0*/  SYNCS.PHASECHK.TRANS64.TRYWAIT P0, [R0+URZ+0x2a840], R3 ;  /* 0x02a84003000075a7 */ /* 0x000e24000800017f */
[----:B0-----:R-:W-:Y:S05]  /*b2f0*/  @!P0 BRA `(.L_x_2263) ;  /* 0x0000003000348947 */ /* 0x001fea0003800000 */
.L_x_2315:
[----:B------:R-:W-:Y:S05]  /*b300*/  BSYNC B0 ;  /* 0x0000000000007941 */ /* 0x000fea0003800000 */
.L_x_2262:
        /* <DEDUP_REMOVED lines=21> */
[----:B------:R-:W-:Y:S01]  /*b460*/  UMOV UR4, 0xffffffff ;  /* 0xffffffff00047882 */ /* 0x000fe20000000000 */
[----:B------:R-:W-:Y:S01]  /*b470*/  IADD3 R3, R3, R5, RZ ;  /* 0x0000000503037210 */ /* 0x000fe20007ffe0ff */
        /* <DEDUP_REMOVED lines=17> */
[----:B0-----:R-:W-:Y:S02]  /*b590*/  @P0 LEA R14, P1, R37, R14, 0x1 ;  /* 0x0000000e250e0211 */ /* 0x001fe400078208ff */
[----:B------:R-:W-:-:S03]  /*b5a0*/  @P0 LEA R25, R5, R17, 0x1 ;  /* 0x0000001105190211 */ /* 0x000fc600078e08ff */
        /* <DEDUP_REMOVED lines=21> */
[----:B------:R-:W-:-:S03]  /*b700*/  @P0 IMAD R25, R5, 0x2, R17 ;  /* 0x0000000205190824 */ /* 0x000fc600078e0211 */
[----:B------:R-:W-:Y:S01]  /*b710*/  @P0 IADD3.X R9, RZ, R8, RZ, P1, !PT ;  /* 0x00000008ff090210 */ /* 0x000fe20000ffe4ff */
[----:B-1----:R-:W-:Y:S01]  /*b720*/  @P0 IMAD.MOV.U32 R2, RZ, RZ, R14 ;  /* 0x000000ffff020224 */ /* 0x002fe200078e000e */
[----:B------:R-:W-:Y:S03]  /*b730*/  SHFL.IDX PT, R8, R6, 0x4, 0x181f ;  /* 0x00981f0006087f89 */ /* 0x000fe600000e0000 */
[----:B------:R-:W-:Y:S01]  /*b740*/  @P0 IMAD.MOV.U32 R3, RZ, RZ, R9 ;  /* 0x000000ffff030224 */ /* 0x000fe200078e0009 */
        /* <DEDUP_REMOVED lines=9> */
[----:B------:R0:W1:Y:S02]  /*b7e0*/  SHFL.IDX PT, R8, R6, 0x5, 0x181f ;  /* 0x00b81f0006087f89 */ /* 0x00006400000e0000 */
[----:B------:R-:W-:Y:S02]  /*b7f0*/  @P0 MOV R3, R9 ;  /* 0x0000000900030202 */ /* 0x000fe40000000f00 */
[----:B------:R0:W2:Y:S04]  /*b800*/  SHFL.IDX PT, R14, R4, 0x5, 0x181f ;  /* 0x00b81f00040e7f89 */ /* 0x0000a800000e0000 */
[----:B------:R0:W-:Y:S04]  /*b810*/  @P0 LDGSTS.E.BYPASS.LTC128B.128 [R21+0x1a400], desc[UR36][R2.64], !P4 ;  /* 0x1a40000002150fae */ /* 0x0001e8000e101d64 */
[----:B------:R0:W-:Y:S04]  /*b820*/  @P0 LDGSTS.E.BYPASS.LTC128B.128 [R21+0x1d400], desc[UR36][R2.64+0x80], !P3 ;  /* 0x1d40008002150fae */ /* 0x0001e8000d901d64 */
[----:B------:R0:W-:Y:S02]  /*b830*/  @P0 LDGSTS.E.BYPASS.LTC128B.128 [R21+0x20400], desc[UR36][R2.64+0x100], !P2 ;  /* 0x2040010002150fae */ /* 0x0001e4000d101d64 */
.L_x_2329:
        /* <DEDUP_REMOVED lines=12> */
.L_x_2265:
        /* <DEDUP_REMOVED lines=10> */
.L_x_2266:
        /* <DEDUP_REMOVED lines=22> */
[----:B0-----:R-:W-:Y:S05]  /*bb00*/  CALL.ABS.NOINC R2 ;  /* 0x0000000002007343 */ /* 0x001fea0003c00000 */
.L_x_2268:
[----:B------:R-:W-:Y:S05]  /*bb10*/  BSYNC B6 ;  /* 0x0000000000067941 */ /* 0x000fea0003800000 */
.L_x_2267:
[----:B0-----:R-:W0:Y:S01]  /*bb20*/  S2R R2, SR_TID.X ;  /* 0x0000000000027919 */ /* 0x001e220000002100 */
[----:B------:R-:W-:Y:S01]  /*bb30*/  UISETP.NE.AND UP0, UPT, UR48, URZ, UPT ;  /* 0x0000003f3000728c */ /* 0x000fe2000bf05270 */
[----:B------:R-:W-:Y:S01]  /*bb40*/  MOV R0, UR44 ;  /* 0x0000002c00007c02 */ /* 0x000fe20008000f00 */
[----:B------:R-:W-:Y:S01]  /*bb50*/  ULDC.64 UR8, c[0x0][0x2d8] ;  /* 0x0000b60000087ab9 */ /* 0x000fe20000000a00 */
[----:B------:R-:W-:Y:S02]  /*bb60*/  R2UR UR6, R28 ;  /* 0x000000001c0672ca */ /* 0x000fe400000e0000 */
[----:B------:R-:W-:Y:S02]  /*bb70*/  R2UR UR7, R22 ;  /* 0x00000000160772ca */ /* 0x000fe400000e0000 */
[----:B------:R-:W-:Y:S02]  /*bb80*/  PLOP3.LUT P0, PT, PT, PT, UP0, 0x80, 0x0 ;  /* 0x000000000000781c */ /* 0x000fe40003f0f008 */
[----:B------:R-:W-:-:S02]  /*bb90*/  LOP3.LUT P3, RZ, R16, 0x400, RZ, 0xc0, !PT ;  /* 0x0000040010ff7812 */ /* 0x000fc4000786c0ff */
[----:B------:R-:W-:Y:S01]  /*bba0*/  @UP0 ULDC UR4, c[0x0][0x44c] ;  /* 0x0001130000040ab9 */ /* 0x000fe20000000800 */
[C---:B------:R-:W-:Y:S02]  /*bbb0*/  LOP3.LUT P4, RZ, R16.reuse, 0x200, RZ, 0xc0, !PT ;  /* 0x0000020010ff7812 */ /* 0x040fe4000788c0ff */
[----:B------:R-:W-:Y:S02]  /*bbc0*/  LOP3.LUT P5, RZ, R16, 0x100, RZ, 0xc0, !PT ;  /* 0x0000010010ff7812 */ /* 0x000fe400078ac0ff */
[----:B------:R-:W-:-:S04]  /*bbd0*/  UIMAD UR6, UR6, UR8, URZ ;  /* 0x00000008060672a4 */ /* 0x000fc8000f8e023f */
[----:B------:R-:W-:Y:S02]  /*bbe0*/  UIMAD UR7, UR7, UR9, UR6 ;  /* 0x00000009070772a4 */ /* 0x000fe4000f8e0206 */
[----:B------:R-:W-:Y:S01]  /*bbf0*/  USHF.R.S32.HI UR6, URZ, 0x1f, UR43 ;  /* 0x0000001f3f067899 */ /* 0x000fe2000801142b */
[----:B0-----:R-:W-:-:S05]  /*bc00*/  IMAD.SHL.U32 R2, R2, 0x10, RZ ;  /* 0x0000001002027824 */ /* 0x001fca00078e00ff */
[----:B------:R-:W-:-:S05]  /*bc10*/  LOP3.LUT R2, R36, 0x70, R2, 0xf8, !PT ;  /* 0x0000007024027812 */ /* 0x000fca00078ef802 */
[----:B------:R-:W-:-:S04]  /*bc20*/  IMAD R0, R0, 0x80, R2 ;  /* 0x0000008000007824 */ /* 0x000fc800078e0202 */
        /* <DEDUP_REMOVED lines=35> */
[----:B------:R-:W-:-:S03]  /*be60*/  MOV R3, UR44 ;  /* 0x0000002c00037c02 */ /* 0x000fc60008000f00 */
[----:B------:R-:W1:Y:S02]  /*be70*/  SHFL.IDX PT, R2, R5, RZ, 0x181f ;  /* 0x00181fff05027589 */ /* 0x000e6400000e0000 */
[----:B------:R-:W-:Y:S02]  /*be80*/  IMAD R4, R3, 0x80, R36 ;  /* 0x0000008003047824 */ /* 0x000fe400078e0224 */
[----:B------:R-:W-:Y:S02]  /*be90*/  SHFL.IDX PT, R6, R5, 0x1, 0x181f ;  /* 0x00381f0005067f89 */ /* 0x000fe400000e0000 */
[C---:B------:R-:W-:Y:S01]  /*bea0*/  VIADD R7, R4.reuse, 0x10 ;  /* 0x0000001004077836 */ /* 0x040fe20000000000 */
[----:B------:R-:W-:-:S13]  /*beb0*/  ISETP.GE.AND P0, PT, R4, UR39, PT ;  /* 0x0000002704007c0c */ /* 0x000fda000bf06270 */
        /* <DEDUP_REMOVED lines=11> */
[----:B------:R-:W-:Y:S02]  /*bf70*/  SHFL.IDX PT, R6, R5, 0x2, 0x181f ;  /* 0x00581f0005067f89 */ /* 0x000fe400000e0000 */
[----:B------:R-:W-:Y:S01]  /*bf80*/  @!P0 MOV R3, R7 ;  /* 0x0000000700038202 */ /* 0x000fe20000000f00 */
        /* <DEDUP_REMOVED lines=17> */
[----:B0-----:R-:W-:-:S04]  /*c0a0*/  @!P0 LEA R14, P1, R37, R14, 0x1 ;  /* 0x0000000e250e8211 */ /* 0x001fc800078208ff */
[----:B-1----:R-:W-:Y:S01]  /*c0b0*/  @!P0 MOV R2, R14 ;  /* 0x0000000e00028202 */ /* 0x002fe20000000f00 */
[----:B------:R-:W-:Y:S01]  /*c0c0*/  @!P0 IMAD.X R7, RZ, RZ, R6, P1 ;  /* 0x000000ffff078224 */ /* 0x000fe200008e0606 */
[----:B------:R-:W0:Y:S03]  /*c0d0*/  SHFL.IDX PT, R14, R0, 0x4, 0x181f ;  /* 0x00981f00000e7f89 */ /* 0x000e2600000e0000 */
[----:B------:R-:W-:Y:S01]  /*c0e0*/  @!P0 IMAD.MOV.U32 R3, RZ, RZ, R7 ;  /* 0x000000ffff038224 */ /* 0x000fe200078e0007 */
[----:B------:R-:W1:Y:S01]  /*c0f0*/  SHFL.IDX PT, R6, R5, 0x4, 0x181f ;  /* 0x00981f0005067f89 */ /* 0x000e6200000e0000 */
[----:B------:R-:W-:-:S03]  /*c100*/  VIADD R7, R4, 0x40 ;  /* 0x0000004004077836 */ /* 0x000fc60000000000 */
[----:B------:R-:W-:Y:S04]  /*c110*/  @!P0 LDGSTS.E.BYPASS.LTC128B.128 [R31+0xdc00], desc[UR36][R2.64], !P3 ;  /* 0x0dc00000021f8fae */ /* 0x000fe8000d901d64 */
[----:B------:R-:W-:Y:S04]  /*c120*/  @!P0 LDGSTS.E.BYPASS.LTC128B.128 [R31+0x11c00], desc[UR36][R2.64+0x80], !P4 ;  /* 0x11c00080021f8fae */ /* 0x000fe8000e101d64 */
[----:B------:R2:W-:Y:S01]  /*c130*/  @!P0 LDGSTS.E.BYPASS.LTC128B.128 [R31+0x15c00], desc[UR36][R2.64+0x100], !P5 ;  /* 0x15c00100021f8fae */ /* 0x0005e2000e901d64 */
[----:B------:R-:W-:-:S13]  /*c140*/  ISETP.GE.AND P0, PT, R7, UR39, PT ;  /* 0x0000002707007c0c */ /* 0x000fda000bf06270 */
[----:B0-----:R-:W-:-:S05]  /*c150*/  @!P0 LEA R14, P1, R37, R14, 0x1 ;  /* 0x0000000e250e8211 */ /* 0x001fca00078208ff */
[----:B-1----:R-:W-:Y:S02]  /*c160*/  @!P0 IMAD.X R7, RZ, RZ, R6, P1 ;  /* 0x000000ffff078224 */ /* 0x002fe400008e0606 */
[----:B--2---:R-:W-:Y:S01]  /*c170*/  @!P0 IMAD.MOV.U32 R2, RZ, RZ, R14 ;  /* 0x000000ffff028224 */ /* 0x004fe200078e000e */
        /* <DEDUP_REMOVED lines=9> */
[----:B------:R-:W-:Y:S01]  /*c210*/  @!P0 IADD3.X R7, RZ, R6, RZ, P1, !PT ;  /* 0x00000006ff078210 */ /* 0x000fe20000ffe4ff */
[----:B-1----:R-:W-:Y:S01]  /*c220*/  @!P0 IMAD.MOV.U32 R2, RZ, RZ, R14 ;  /* 0x000000ffff028224 */ /* 0x002fe200078e000e */
[----:B------:R-:W-:Y:S03]  /*c230*/  SHFL.IDX PT, R6, R5, 0x6, 0x181f ;  /* 0x00d81f0005067f89 */ /* 0x000fe600000e0000 */
[----:B------:R-:W-:Y:S01]  /*c240*/  @!P0 IMAD.MOV.U32 R3, RZ, RZ, R7 ;  /* 0x000000ffff038224 */ /* 0x000fe200078e0007 */
[----:B------:R-:W0:Y:S01]  /*c250*/  SHFL.IDX PT, R14, R0, 0x6, 0x181f ;  /* 0x00d81f00000e7f89 */ /* 0x000e2200000e0000 */
[----:B------:R-:W-:-:S03]  /*c260*/  VIADD R7, R4, 0x60 ;  /* 0x0000006004077836 */ /* 0x000fc60000000000 */
        /* <DEDUP_REMOVED lines=13> */
.L_x_2346:
[----:B------:R-:W-:-:S04]  /*c340*/  IADD3 R4, R4, 0x70, RZ ;  /* 0x0000007004047810 */ /* 0x000fc80007ffe0ff */
        /* <DEDUP_REMOVED lines=11> */
.L_x_2270:
        /* <DEDUP_REMOVED lines=18> */
.L_x_2347:
[----:B------:R-:W-:Y:S05]  /*c520*/  BSYNC B0 ;  /* 0x0000000000007941 */ /* 0x000fea0003800000 */
.L_x_2271:
[----:B------:R-:W-:-:S06]  /*c530*/  UISETP.GE.AND UP0, UPT, UR45, 0x2, UPT ;  /* 0x000000022d00788c */ /* 0x000fcc000bf06270 */
[----:B------:R-:W-:-:S13]  /*c540*/  PLOP3.LUT P0, PT, PT, PT, UP0, 0x40, 0x0 ;  /* 0x000000000000781c */ /* 0x000fda0003f0e808 */
[----:B------:R-:W-:Y:S05]  /*c550*/  @P0 BRA `(.L_x_2273) ;  /* 0x0000000c00cc0947 */ /* 0x000fea0003800000 */
[----:B------:R-:W-:Y:S01]  /*c560*/  UIADD3 UR4, UR45, -0x2, URZ ;  /* 0xfffffffe2d047890 */ /* 0x000fe2000fffe03f */
[----:B------:R-:W-:Y:S01]  /*c570*/  BSSY B0, `(.L_x_2273) ;  /* 0x00000f1000007945 */ /* 0x000fe20003800000 */
[----:B------:R-:W-:Y:S02]  /*c580*/  IMAD.MOV.U32 R20, RZ, RZ, R26 ;  /* 0x000000ffff147224 */ /* 0x000fe400078e001a */
[----:B------:R-:W-:Y:S02]  /*c590*/  IMAD.MOV.U32 R9, RZ, RZ, R23 ;  /* 0x000000ffff097224 */ /* 0x000fe400078e0017 */
[----:B------:R-:W-:Y:S01]  /*c5a0*/  IMAD.MOV.U32 R27, RZ, RZ, R24 ;  /* 0x000000ffff1b7224 */ /* 0x000fe200078e0018 */
[----:B------:R-:W-:-:S07]  /*c5b0*/  MOV R8, UR4 ;  /* 0x0000000400087c02 */ /* 0x000fce0008000f00 */
.L_x_2286:
[----:B------:R-:W1:Y:S01]  /*c5c0*/  LDC R3, c[0x0][0x430] ;  /* 0x00010c00ff037b82 */ /* 0x000e620000000800 */
[----:B0-----:R-:W0:Y:S01]  /*c5d0*/  S2R R0, SR_TID.X ;  /* 0x0000000000007919 */ /* 0x001e220000002100 */
[----:B------:R-:W-:Y:S01]  /*c5e0*/  IMAD R10, R8, 0x60, R32 ;  /* 0x00000060080a7824 */ /* 0x000fe200078e0220 */
[----:B------:R-:W-:Y:S01]  /*c5f0*/  LOP3.LUT P1, RZ, R16, 0x40, RZ, 0xc0, !PT ;  /* 0x0000004010ff7812 */ /* 0x000fe2000782c0ff */
[----:B------:R-:W-:Y:S01]  /*c600*/  VIADD R23, R9, 0x1 ;  /* 0x0000000109177836 */ /* 0x000fe20000000000 */
[----:B-1----:R-:W-:Y:S01]  /*c610*/  ISETP.NE.AND P0, PT, R3, 0x1, PT ;  /* 0x000000010300780c */ /* 0x002fe20003f05270 */
[----:B0-----:R-:W-:-:S12]  /*c620*/  IMAD.SHL.U32 R0, R0, 0x10, RZ ;  /* 0x0000001000007824 */ /* 0x001fd800078e00ff */
        /* <DEDUP_REMOVED lines=17> */
[----:B------:R-:W-:Y:S02]  /*c740*/  @!P2 LEA.HI.X R5, R2, R5, R0, 0x2, P0 ;  /* 0x000000050205a211 */ /* 0x000fe400000f1400 */
[----:B------:R-:W-:Y:S01]  /*c750*/  MOV R0, RZ ;  /* 0x000000ff00007202 */ /* 0x000fe20000000f00 */
[----:B------:R-:W-:Y:S01]  /*c760*/  IMAD.MOV R7, RZ, RZ, -R11 ;  /* 0x000000ffff077224 */ /* 0x000fe200078e0a0b */
[C---:B------:R-:W-:Y:S01]  /*c770*/  ISETP.NE.AND P0, PT, R23.reuse, 0x2, PT ;  /* 0x000000021700780c */ /* 0x040fe20003f05270 */
        /* <DEDUP_REMOVED lines=10> */
.L_x_2274:
[----:B------:R-:W-:Y:S01]  /*c820*/  IMAD R6, R23, 0x8, R17 ;  /* 0x0000000817067824 */ /* 0x000fe200078e0211 */
[----:B------:R-:W-:Y:S01]  /*c830*/  SHF.L.U32 R3, R26, 0x1f, RZ ;  /* 0x0000001f1a037819 */ /* 0x000fe200000006ff */
[----:B------:R-:W-:Y:S03]  /*c840*/  BSSY B1, `(.L_x_2275) ;  /* 0x0000003000017945 */ /* 0x000fe60003800000 */
[----:B------:R-:W0:Y:S02]  /*c850*/  SYNCS.PHASECHK.TRANS64.TRYWAIT P0, [R6+URZ+0x2a840], R3 ;  /* 0x02a84003060075a7 */ /* 0x000e24000800017f */
[----:B0-----:R-:W-:Y:S05]  /*c860*/  @!P0 BRA `(.L_x_2276) ;  /* 0x0000002c00948947 */ /* 0x001fea0003800000 */
.L_x_2348:
[----:B------:R-:W-:Y:S05]  /*c870*/  BSYNC B1 ;  /* 0x0000000000017941 */ /* 0x000fea0003800000 */
.L_x_2275:
        /* <DEDUP_REMOVED lines=27> */
[----:B------:R-:W-:Y:S01]  /*ca30*/  SHF.L.U32 R5, R37, 0x1, RZ ;  /* 0x0000000125057819 */ /* 0x000fe200000006ff */
[----:B------:R-:W-:Y:S02]  /*ca40*/  IMAD R8, R8, 0x2, R17 ;  /* 0x0000000208087824 */ /* 0x000fe400078e0211 */
        /* <DEDUP_REMOVED lines=36> */
.L_x_2362:
        /* <DEDUP_REMOVED lines=10> */
.L_x_2278:
        /* <DEDUP_REMOVED lines=10> */
.L_x_2279:
[----:B------:R1:W-:Y:S01]  /*cdd0*/  SYNCS.ARRIVE.TRANS64.A1T0 RZ, [R6+URZ+0x2a830], RZ ;  /* 0x02a830ff06ff79a7 */ /* 0x0003e2000810003f */
[----:B------:R-:W-:Y:S05]  /*cde0*/  @!P2 BRA `(.L_x_2280) ;  /* 0x000000000004a947 */ /* 0x000fea0003800000 */
[----:B------:R-:W-:Y:S01]  /*cdf0*/  BPT.TRAP 0x1 ;  /* 0x000000040000795c */ /* 0x000fe20000300000 */
.L_x_2280:
[----:B0-----:R-:W-:Y:S01]  /*ce00*/  SHF.L.U32 R3, R20, 0x1f, RZ ;  /* 0x0000001f14037819 */ /* 0x001fe200000006ff */
[----:B-1----:R-:W-:Y:S01]  /*ce10*/  IMAD R6, R9, 0x8, R17 ;  /* 0x0000000809067824 */ /* 0x002fe200078e0211 */
[----:B------:R-:W-:Y:S03]  /*ce20*/  BSSY B1, `(.L_x_2281) ;  /* 0x0000003000017945 */ /* 0x000fe60003800000 */
[----:B------:R-:W0:Y:S02]  /*ce30*/  SYNCS.PHASECHK.TRANS64.TRYWAIT P0, [R6+URZ+0x2a860], R3 ;  /* 0x02a86003060075a7 */ /* 0x000e24000800017f */
[----:B0-----:R-:W-:Y:S05]  /*ce40*/  @!P0 BRA `(.L_x_2282) ;  /* 0x0000002c00e88947 */ /* 0x001fea0003800000 */
.L_x_2363:
[----:B------:R-:W-:Y:S05]  /*ce50*/  BSYNC B1 ;  /* 0x0000000000017941 */ /* 0x000fea0003800000 */
.L_x_2281:
[----:B------:R-:W-:Y:S01]  /*ce60*/  IMAD.MOV.U32 R2, RZ, RZ, -0x60 ;  /* 0xffffffa0ff027424 */ /* 0x000fe200078e00ff */
[----:B------:R-:W-:Y:S01]  /*ce70*/  UMOV UR4, 0xffffffff ;  /* 0xffffffff00047882 */ /* 0x000fe20000000000 */
[C---:B------:R-:W-:Y:S01]  /*ce80*/  LOP3.LUT P2, RZ, R16.reuse, 0x2, RZ, 0xc0, !PT ;  /* 0x0000000210ff7812 */ /* 0x040fe2000784c0ff */
        /* <DEDUP_REMOVED lines=17> */
[----:B------:R-:W0:Y:S01]  /*cfa0*/  SHFL.IDX PT, R14, R18, 0x2, 0x181f ;  /* 0x00581f00120e7f89 */ /* 0x000e2200000e0000 */
[----:B-1----:R-:W-:Y:S02]  /*cfb0*/  IADD3.X R3, RZ, R3, RZ, P0, !PT ;  /* 0x00000003ff037210 */ /* 0x002fe400007fe4ff */
        /* <DEDUP_REMOVED lines=22> */
[----:B------:R-:W0:Y:S04]  /*d120*/  SHFL.IDX PT, R19, R19, 0x5, 0x181f ;  /* 0x00b81f0013137f89 */ /* 0x000e2800000e0000 */
[----:B------:R2:W3:Y:S01]  /*d130*/  SHFL.IDX PT, R14, R18, 0x5, 0x181f ;  /* 0x00b81f00120e7f89 */ /* 0x0004e200000e0000 */
[----:B-1----:R-:W-:Y:S01]  /*d140*/  IMAD.X R3, RZ, RZ, R3, P0 ;  /* 0x000000ffff037224 */ /* 0x002fe200000e0603 */
[----:B------:R-:W-:-:S13]  /*d150*/  ISETP.LT.OR P0, PT, R8, 0x41, P2 ;  /* 0x000000410800780c */ /* 0x000fda0001701670 */
[----:B------:R2:W-:Y:S01]  /*d160*/  LDGSTS.E.BYPASS.LTC128B.128 [R7+0x2400], desc[UR36][R2.64], !P0 ;  /* 0x0240000002077fae */ /* 0x0005e2000c101d64 */
[----:B------:R-:W-:-:S13]  /*d170*/  ISETP.LT.OR P0, PT, R8, 0x41, P1 ;  /* 0x000000410800780c */ /* 0x000fda0000f01670 */
[----:B0--3--:R2:W-:Y:S02]  /*d180*/  LDGSTS.E.BYPASS.LTC128B.128 [R7+0x5400], desc[UR36][R2.64+0x80], !P0 ;  /* 0x0540008002077fae */ /* 0x0095e4000c101d64 */
.L_x_2377:
[----:B0-2---:R-:W-:Y:S01]  /*d190*/  IADD3 R2, P0, R14, R5, RZ ;  /* 0x000000050e027210 */ /* 0x005fe20007f1e0ff */
        /* <DEDUP_REMOVED lines=18> */
[----:B------:R-:W-:-:S05]  /*d2c0*/  IMAD R25, R0, UR5, R25 ;  /* 0x0000000500197c24 */ /* 0x000fca000f8e0219 */
[----:B------:R-:W-:-:S07]  /*d2d0*/  IADD3 R25, R3, R25, RZ ;  /* 0x0000001903197210 */ /* 0x000fce0007ffe0ff */
.L_x_2284:
        /* <DEDUP_REMOVED lines=10> */
.L_x_2285:
        /* <DEDUP_REMOVED lines=13> */
[----:B------:R-:W-:Y:S02]  /*d450*/  LEA.HI.X R19, R2, UR5, R19, 0x1, P0 ;  /* 0x0000000502137c11 */ /* 0x000fe400080f0c13 */
[----:B------:R-:W-:-:S13]  /*d460*/  ISETP.GT.AND P0, PT, R24, RZ, PT ;  /* 0x000000ff1800720c */ /* 0x000fda0003f04270 */
[----:B-1----:R-:W-:Y:S05]  /*d470*/  @P0 BRA `(.L_x_2286) ;  /* 0xfffffff000500947 */ /* 0x002fea000383ffff */
[----:B------:R-:W-:Y:S05]  /*d480*/  BSYNC B0 ;  /* 0x0000000000007941 */ /* 0x000fea0003800000 */
.L_x_2273:
        /* <DEDUP_REMOVED lines=16> */
[----:B0-----:R-:W-:-:S07]  /*d590*/  IADD3 R34, R0, UR46, R7 ;  /* 0x0000002e00227c10 */ /* 0x001fce000fffe007 */
.L_x_2288:
[----:B------:R-:W-:Y:S05]  /*d5a0*/  BSYNC B0 ;  /* 0x0000000000007941 */ /* 0x000fea0003800000 */
.L_x_2287:
[----:B------:R-:W-:-:S13]  /*d5b0*/  LOP3.LUT P0, RZ, R16, 0x40, RZ, 0xc0, !PT ;  /* 0x0000004010ff7812 */ /* 0x000fda000780c0ff */
[----:B------:R-:W-:Y:S05]  /*d5c0*/  @!P0 BRA `(.L_x_2289) ;  /* 0x0000000000048947 */ /* 0x000fea0003800000 */
[----:B------:R-:W-:Y:S01]  /*d5d0*/  BPT.TRAP 0x1 ;  /* 0x000000040000795c */ /* 0x000fe20000300000 */
.L_x_2289:
[----:B------:R-:W-:Y:S01]  /*d5e0*/  IMAD R4, R23, 0x8, R17 ;  /* 0x0000000817047824 */ /* 0x000fe200078e0211 */
[----:B------:R-:W-:Y:S01]  /*d5f0*/  SHF.L.U32 R3, R26, 0x1f, RZ ;  /* 0x0000001f1a037819 */ /* 0x000fe200000006ff */
[----:B------:R-:W-:Y:S01]  /*d600*/  IMAD.MOV.U32 R5, RZ, RZ, -0x60 ;  /* 0xffffffa0ff057424 */ /* 0x000fe200078e00ff */
[----:B------:R-:W-:Y:S02]  /*d610*/  BSSY B0, `(.L_x_2290) ;  /* 0x0000004000007945 */ /* 0x000fe40003800000 */
[----:B------:R-:W0:Y:S01]  /*d620*/  SYNCS.PHASECHK.TRANS64.TRYWAIT P0, [R4+URZ+0x2a860], R3 ;  /* 0x02a86003040075a7 */ /* 0x000e22000800017f */
[----:B------:R-:W-:Y:S01]  /*d630*/  IMAD R5, R24, R5, UR38 ;  /* 0x0000002618057e24 */ /* 0x000fe2000f8e0205 */
[----:B0-----:R-:W-:Y:S06]  /*d640*/  @!P0 BRA `(.L_x_2291) ;  /* 0x0000002c00d08947 */ /* 0x001fec0003800000 */
.L_x_2378:
[----:B------:R-:W-:Y:S05]  /*d650*/  BSYNC B0 ;  /* 0x0000000000007941 */ /* 0x000fea0003800000 */
.L_x_2290:
[----:B------:R-:W-:Y:S01]  /*d660*/  UMOV UR4, 0xffffffff ;  /* 0xffffffff00047882 */ /* 0x000fe20000000000 */
[C---:B------:R-:W-:Y:S01]  /*d670*/  LOP3.LUT P3, RZ, R16.reuse, 0x2, RZ, 0xc0, !PT ;  /* 0x0000000210ff7812 */ /* 0x040fe2000786c0ff */
[----:B------:R-:W-:Y:S01]  /*d680*/  IMAD R8, R23, 0x3000, R30 ;  /* 0x0000300017087824 */ /* 0x000fe200078e021e */
[----:B------:R-:W-:Y:S01]  /*d690*/  LOP3.LUT P1, RZ, R16, 0x1, RZ, 0xc0, !PT ;  /* 0x0000000110ff7812 */ /* 0x000fe2000782c0ff */
[----:B------:R-:W-:Y:S01]  /*d6a0*/  IMAD.IADD R5, R5, 0x1, -R36 ;  /* 0x0000000105057824 */ /* 0x000fe200078e0a24 */
[----:B------:R-:W-:Y:S11]  /*d6b0*/  BRA.DIV UR4, `(.L_x_2292) ;  /* 0x0000002e04c87947 */ /* 0x000ff6000b800000 */
[----:B------:R-:W1:Y:S01]  /*d6c0*/  SHFL.IDX PT, R14, R18, RZ, 0x181f ;  /* 0x00181fff120e7589 */ /* 0x000e6200000e0000 */
[----:B------:R-:W-:-:S03]  /*d6d0*/  IMAD.SHL.U32 R6, R37, 0x2, RZ ;  /* 0x0000000225067824 */ /* 0x000fc600078e00ff */
[----:B------:R-:W0:Y:S04]  /*d6e0*/  SHFL.IDX PT, R0, R19, RZ, 0x181f ;  /* 0x00181fff13007589 */ /* 0x000e2800000e0000 */
[----:B------:R-:W-:Y:S01]  /*d6f0*/  SHFL.IDX PT, R7, R19, 0x1, 0x181f ;  /* 0x00381f0013077f89 */ /* 0x000fe200000e0000 */
[----:B-1----:R-:W-:-:S03]  /*d700*/  IADD3 R2, P0, R14, R6, RZ ;  /* 0x000000060e027210 */ /* 0x002fc60007f1e0ff */
[----:B------:R-:W1:Y:S02]  /*d710*/  SHFL.IDX PT, R14, R18, 0x1, 0x181f ;  /* 0x00381f00120e7f89 */ /* 0x000e6400000e0000 */
[----:B0-----:R-:W-:Y:S01]  /*d720*/  IMAD.X R3, RZ, RZ, R0, P0 ;  /* 0x000000ffff037224 */ /* 0x001fe200000e0600 */
[----:B------:R-:W-:Y:S02]  /*d730*/  ISETP.LT.OR P0, PT, R5, 0x1, P3 ;  /* 0x000000010500780c */ /* 0x000fe40001f01670 */
[----:B------:R-:W-:-:S11]  /*d740*/  LEA R0, R8, R17, 0x1 ;  /* 0x0000001108007211 */ /* 0x000fd600078e08ff */
[----:B------:R-:W-:Y:S01]  /*d750*/  LDGSTS.E.BYPASS.LTC128B.128 [R0+0x400], desc[UR36][R2.64], !P0 ;  /* 0x0040000002007fae */ /* 0x000fe2000c101d64 */
[----:B------:R-:W-:-:S13]  /*d760*/  ISETP.LT.OR P0, PT, R5, 0x1, P1 ;  /* 0x000000010500780c */ /* 0x000fda0000f01670 */
[----:B------:R1:W-:Y:S02]  /*d770*/  LDGSTS.E.BYPASS.LTC128B.128 [R0+0x3400], desc[UR36][R2.64+0x80], !P0 ;  /* 0x0340008002007fae */ /* 0x0003e4000c101d64 */
[----:B-1----:R-:W-:Y:S02]  /*d780*/  IADD3 R2, P0, R14, R6, RZ ;  /* 0x000000060e027210 */ /* 0x002fe40007f1e0ff */
[----:B------:R-:W0:Y:S03]  /*d790*/  SHFL.IDX PT, R14, R18, 0x2, 0x181f ;  /* 0x00581f00120e7f89 */ /* 0x000e2600000e0000 */
[----:B------:R-:W-:Y:S01]  /*d7a0*/  IMAD.X R3, RZ, RZ, R7, P0 ;  /* 0x000000ffff037224 */ /* 0x000fe200000e0607 */
[----:B------:R-:W-:Y:S01]  /*d7b0*/  ISETP.LT.OR P0, PT, R5, 0x11, P3 ;  /* 0x000000110500780c */ /* 0x000fe20001f01670 */
[----:B------:R-:W1:-:S12]  /*d7c0*/  SHFL.IDX PT, R7, R19, 0x2, 0x181f ;  /* 0x00581f0013077f89 */ /* 0x000e5800000e0000 */
[----:B------:R-:W-:Y:S01]  /*d7d0*/  LDGSTS.E.BYPASS.LTC128B.128 [R0+0xc00], desc[UR36][R2.64], !P0 ;  /* 0x00c0000002007fae */ /* 0x000fe2000c101d64 */
[----:B------:R-:W-:-:S13]  /*d7e0*/  ISETP.LT.OR P0, PT, R5, 0x11, P1 ;  /* 0x000000110500780c */ /* 0x000fda0000f01670 */
[----:B------:R0:W-:Y:S02]  /*d7f0*/  LDGSTS.E.BYPASS.LTC128B.128 [R0+0x3c00], desc[UR36][R2.64+0x80], !P0 ;  /* 0x03c0008002007fae */ /* 0x0001e4000c101d64 */
[----:B0-----:R-:W-:Y:S02]  /*d800*/  IADD3 R2, P0, R14, R6, RZ ;  /* 0x000000060e027210 */ /* 0x001fe40007f1e0ff */
[----:B------:R-:W0:Y:S03]  /*d810*/  SHFL.IDX PT, R14, R18, 0x3, 0x181f ;  /* 0x00781f00120e7f89 */ /* 0x000e2600000e0000 */
[----:B-1----:R-:W-:Y:S01]  /*d820*/  IMAD.X R3, RZ, RZ, R7, P0 ;  /* 0x000000ffff037224 */ /* 0x002fe200000e0607 */
        /* <DEDUP_REMOVED lines=14> */
[----:B------:R0:W2:Y:S03]  /*d910*/  SHFL.IDX PT, R14, R18, 0x5, 0x181f ;  /* 0x00b81f00120e7f89 */ /* 0x0000a600000e0000 */
[----:B-1----:R-:W-:Y:S01]  /*d920*/  IMAD.X R3, RZ, RZ, R7, P0 ;  /* 0x000000ffff037224 */ /* 0x002fe200000e0607 */
[----:B------:R-:W-:Y:S01]  /*d930*/  ISETP.LT.OR P0, PT, R5, 0x41, P3 ;  /* 0x000000410500780c */ /* 0x000fe20001f01670 */
[----:B------:R0:W1:-:S12]  /*d940*/  SHFL.IDX PT, R7, R19, 0x5, 0x181f ;  /* 0x00b81f0013077f89 */ /* 0x00005800000e0000 */
[----:B------:R0:W-:Y:S01]  /*d950*/  LDGSTS.E.BYPASS.LTC128B.128 [R0+0x2400], desc[UR36][R2.64], !P0 ;  /* 0x0240000002007fae */ /* 0x0001e2000c101d64 */
[----:B------:R-:W-:-:S13]  /*d960*/  ISETP.LT.OR P0, PT, R5, 0x41, P1 ;  /* 0x000000410500780c */ /* 0x000fda0000f01670 */
[----:B-12---:R0:W-:Y:S02]  /*d970*/  LDGSTS.E.BYPASS.LTC128B.128 [R0+0x5400], desc[UR36][R2.64+0x80], !P0 ;  /* 0x0540008002007fae */ /* 0x0061e4000c101d64 */
.L_x_2392:
        /* <DEDUP_REMOVED lines=11> */
.L_x_2293:
        /* <DEDUP_REMOVED lines=10> */
.L_x_2294:
[----:B------:R1:W-:Y:S01]  /*dad0*/  SYNCS.ARRIVE.TRANS64.A1T0 RZ, [R4+URZ+0x2a850], RZ ;  /* 0x02a850ff04ff79a7 */ /* 0x0003e2000810003f */
[----:B------:R-:W-:-:S04]  /*dae0*/  IADD3 R23, R23, 0x1, RZ ;  /* 0x0000000117177810 */ /* 0x000fc80007ffe0ff */
[----:B------:R-:W-:-:S04]  /*daf0*/  ISETP.NE.AND P0, PT, R23, 0x2, PT ;  /* 0x000000021700780c */ /* 0x000fc80003f05270 */
[----:B0-----:R-:W-:Y:S02]  /*db00*/  SEL R3, RZ, 0x1, P0 ;  /* 0x00000001ff037807 */ /* 0x001fe40000000000 */
[----:B------:R-:W-:Y:S02]  /*db10*/  SEL R23, R23, RZ, P0 ;  /* 0x000000ff17177207 */ /* 0x000fe40000000000 */
[----:B-1----:R-:W-:-:S07]  /*db20*/  LOP3.LUT R26, R26, R3, RZ, 0x3c, !PT ;  /* 0x000000031a1a7212 */ /* 0x002fce00078e3cff */
.L_x_2254:
[----:B------:R-:W-:Y:S05]  /*db30*/  BSYNC B7 ;  /* 0x0000000000077941 */ /* 0x000fea0003800000 */
.L_x_2252:
        /* <DEDUP_REMOVED lines=11> */
.L_x_2295:
[----:B------:R-:W-:-:S03]  /*dbf0*/  UMOV UR4, 0xffffffff ;  /* 0xffffffff00047882 */ /* 0x000fc60000000000 */
[----:B------:R-:W-:Y:S05]  /*dc00*/  BRA.DIV UR4, `(.L_x_2297) ;  /* 0x00000032047c7947 */ /* 0x000fea000b800000 */
[----:B------:R0:W1:Y:S02]  /*dc10*/  SHFL.IDX PT, R14, R34, RZ, 0x1f ;  /* 0x00001fff220e7589 */ /* 0x00006400000e0000 */
.L_x_2395:
        /* <DEDUP_REMOVED lines=8> */
.L_x_2296:
[----:B------:R-:W-:Y:S02]  /*dca0*/  ULDC UR4, c[0x0][0xc38] ;  /* 0x00030e0000047ab9 */ /* 0x000fe40000000800 */
[----:B-1----:R-:W-:-:S13]  /*dcb0*/  ISETP.GE.AND P0, PT, R34, UR4, PT ;  /* 0x0000000422007c0c */ /* 0x002fda000bf06270 */
[----:B------:R-:W-:Y:S05]  /*dcc0*/  @!P0 BRA `(.L_x_2298) ;  /* 0xffffffc400f88947 */ /* 0x000fea000383ffff */
.L_x_2249:
        /* <DEDUP_REMOVED lines=12> */
.L_x_2396:
[----:B------:R-:W-:Y:S05]  /*dd90*/  BSYNC B0 ;  /* 0x0000000000007941 */ /* 0x000fea0003800000 */
.L_x_2299:
[----:B------:R-:W-:-:S03]  /*dda0*/  UMOV UR4, 0xffffffff ;  /* 0xffffffff00047882 */ /* 0x000fc60000000000 */
[----:B------:R-:W-:Y:S05]  /*ddb0*/  BRA.DIV UR4, `(.L_x_2301) ;  /* 0x00000032044c7947 */ /* 0x000fea000b800000 */
[----:B-1----:R-:W1:Y:S02]  /*ddc0*/  S2R R0, SR_TID.X ;  /* 0x0000000000007919 */ /* 0x002e640000002100 */
[----:B-1----:R-:W-:-:S04]  /*ddd0*/  SHF.R.U32.HI R0, RZ, 0x5, R0 ;  /* 0x00000005ff007819 */ /* 0x002fc80000011600 */
[----:B------:R-:W-:-:S05]  /*dde0*/  LOP3.LUT R0, R0, 0x3, RZ, 0xc0, !PT ;  /* 0x0000000300007812 */ /* 0x000fca00078ec0ff */
[----:B------:R1:W2:Y:S02]  /*ddf0*/  SHFL.IDX PT, R14, R0, RZ, 0x1f ;  /* 0x00001fff000e7589 */ /* 0x0002a400000e0000 */
.L_x_2399:
[----:B--2---:R-:W-:Y:S01]  /*de00*/  ISETP.NE.AND P0, PT, R14, RZ, PT ;  /* 0x000000ff0e00720c */ /* 0x004fe20003f05270 */
[----:B------:R-:W-:-:S12]  /*de10*/  BSSY B0, `(.L_x_2302) ;  /* 0x0000026000007945 */ /* 0x000fd80003800000 */
[----:B------:R-:W-:Y:S05]  /*de20*/  @P0 BRA `(.L_x_2303) ;  /* 0x0000000000900947 */ /* 0x000fea0003800000 */
[----:B------:R-:W-:-:S03]  /*de30*/  UMOV UR4, 0xffffffff ;  /* 0xffffffff00047882 */ /* 0x000fc60000000000 */
[----:B------:R-:W-:Y:S05]  /*de40*/  BRA.DIV UR4, `(.L_x_2304) ;  /* 0x00000032045c7947 */ /* 0x000fea000b800000 */
[----:B------:R-:W-:-:S13]  /*de50*/  ELECT P6, URZ, PT ;  /* 0x00000000003f782f */ /* 0x000fda00038c0000 */
.L_x_2402:
        /* <DEDUP_REMOVED lines=8> */
.L_x_2305:
[C---:B------:R-:W-:Y:S01]  /*dee0*/  LEA R5, R23.reuse, R4, 0x3 ;  /* 0x0000000417057211 */ /* 0x040fe200078e18ff */
[----:B------:R-:W-:Y:S01]  /*def0*/  VIADD R23, R23, 0x1 ;  /* 0x0000000117177836 */ /* 0x000fe20000000000 */
[----:B------:R-:W-:-:S04]  /*df00*/  SHF.L.U32 R0, R26, 0x1f, RZ ;  /* 0x0000001f1a007819 */ /* 0x000fc800000006ff */
[----:B------:R-:W1:Y:S01]  /*df10*/  SYNCS.PHASECHK.TRANS64.TRYWAIT P1, [R5+URZ+0x2a840], R0 ;  /* 0x02a84000050075a7 */ /* 0x000e62000802017f */
[----:B------:R-:W-:-:S04]  /*df20*/  ISETP.NE.AND P2, PT, R23, 0x2, PT ;  /* 0x000000021700780c */ /* 0x000fc80003f45270 */
[----:B------:R-:W-:Y:S01]  /*df30*/  SEL R3, RZ, 0x1, P2 ;  /* 0x00000001ff037807 */ /* 0x000fe20001000000 */
[----:B-1----:R-:W-:Y:S08]  /*df40*/  @!P1 BRA `(.L_x_2306) ;  /* 0x00000030003c9947 */ /* 0x002ff00003800000 */
.L_x_2403:
[----:B------:R-:W-:Y:S02]  /*df50*/  SEL R23, R23, RZ, P2 ;  /* 0x000000ff17177207 */ /* 0x000fe40001000000 */
[----:B------:R-:W-:Y:S01]  /*df60*/  LOP3.LUT R2, R26, R3, RZ, 0x3c, !PT ;  /* 0x000000031a027212 */ /* 0x000fe200078e3cff */
[----:B------:R-:W-:Y:S06]  /*df70*/  @!P0 BRA `(.L_x_2307) ;  /* 0x0000000000048947 */ /* 0x000fec0003800000 */
[----:B------:R-:W-:Y:S01]  /*df80*/  BPT.TRAP 0x1 ;  /* 0x000000040000795c */ /* 0x000fe20000300000 */
.L_x_2307:
[----:B------:R-:W-:Y:S01]  /*df90*/  IMAD R23, R23, 0x8, R4 ;  /* 0x0000000817177824 */ /* 0x000fe200078e0204 */
[----:B------:R-:W-:-:S04]  /*dfa0*/  SHF.L.U32 R2, R2, 0x1f, RZ ;  /* 0x0000001f02027819 */ /* 0x000fc800000006ff */
[----:B------:R-:W2:Y:S02]  /*dfb0*/  SYNCS.PHASECHK.TRANS64.TRYWAIT P1, [R23+URZ+0x2a840], R2 ;  /* 0x02a84002170075a7 */ /* 0x000ea4000802017f */
[----:B--2---:R-:W-:Y:S05]  /*dfc0*/  @!P1 BRA `(.L_x_2308) ;  /* 0x0000003000309947 */ /* 0x004fea0003800000 */
.L_x_2404:
[----:B------:R-:W-:Y:S05]  /*dfd0*/  @!P0 BRA `(.L_x_2309) ;  /* 0x0000000000048947 */ /* 0x000fea0003800000 */
[----:B------:R-:W-:Y:S01]  /*dfe0*/  BPT.TRAP 0x1 ;  /* 0x000000040000795c */ /* 0x000fe20000300000 */
.L_x_2309:
[----:B------:R-:W3:Y:S02]  /*dff0*/  SYNCS.PHASECHK.TRANS64.TRYWAIT P1, [R5+URZ+0x2a860], R0 ;  /* 0x02a86000050075a7 */ /* 0x000ee4000802017f */
[----:B---3--:R-:W-:Y:S05]  /*e000*/  @!P1 BRA `(.L_x_2310) ;  /* 0x0000003000349947 */ /* 0x008fea0003800000 */
.L_x_2405:
[----:B------:R-:W-:Y:S05]  /*e010*/  @!P0 BRA `(.L_x_2311) ;  /* 0x0000000000048947 */ /* 0x000fea0003800000 */
[----:B------:R-:W-:Y:S01]  /*e020*/  BPT.TRAP 0x1 ;  /* 0x000000040000795c */ /* 0x000fe20000300000 */
.L_x_2311:
[----:B----4-:R4:W0:Y:S02]  /*e030*/  SYNCS.PHASECHK.TRANS64.TRYWAIT P0, [R23+URZ+0x2a860], R2 ;  /* 0x02a86002170075a7 */ /* 0x010824000800017f */
[----:B0-----:R-:W-:Y:S05]  /*e040*/  @!P0 NANOSLEEP.SYNCS 0x989680 ;  /* 0x009896800000895d */ /* 0x001fea0003900000 */
[----:B------:R-:W0:Y:S02]  /*e050*/  @!P0 SYNCS.PHASECHK.TRANS64 P0, [R23+URZ+0x2a860], R2 ;  /* 0x02a86002170085a7 */ /* 0x000e24000800007f */
[----:B0-----:R-:W-:Y:S05]  /*e060*/  @!P0 BRA `(.L_x_2311) ;  /* 0xfffffffc00f08947 */ /* 0x001fea000383ffff */
.L_x_2303:
[----:B------:R-:W-:Y:S05]  /*e070*/  BSYNC B0 ;  /* 0x0000000000007941 */ /* 0x000fea0003800000 */
.L_x_2302:
[----:B------:R-:W-:Y:S05]  /*e080*/  EXIT ;  /* 0x000000000000794d */ /* 0x000fea0003800000 */
.L_x_2196:
[----:B0-----:R-:W-:-:S04]  /*e090*/  IMAD.U32 R3, RZ, RZ, UR39 ;  /* 0x00000027ff037e24 */ /* 0x001fc8000f8e00ff */
[----:B------:R0:W1:Y:S03]  /*e0a0*/  SYNCS.PHASECHK.TRANS64.TRYWAIT P1, [R3+URZ+0x2a800], R0 ;  /* 0x02a80000030075a7 */ /* 0x000066000802017f */
[----:B-1----:R-:W-:Y:S05]  /*e0b0*/  @!P1 NANOSLEEP.SYNCS 0x989680 ;  /* 0x009896800000995d */ /* 0x002fea0003900000 */
[----:B------:R-:W1:Y:S02]  /*e0c0*/  @!P1 SYNCS.PHASECHK.TRANS64 P1, [R3+URZ+0x2a800], R0 ;  /* 0x02a80000030095a7 */ /* 0x000e64000802007f */
[----:B-1----:R-:W-:Y:S05]  /*e0d0*/  @!P1 BRA `(.L_x_2196) ;  /* 0xfffffffc00ec9947 */ /* 0x002fea000383ffff */
[----:B------:R-:W-:Y:S05]  /*e0e0*/  BRA `(.L_x_2312) ;  /* 0xffffff34005c7947 */ /* 0x000fea000383ffff */
.L_x_2200:
[----:B-1----:R1:W2:Y:S02]  /*e0f0*/  SYNCS.PHASECHK.TRANS64.TRYWAIT P1, [R0+URZ+0x2a830], R3 ;  /* 0x02a83003000075a7 */ /* 0x0022a4000802017f */
[----:B--2---:R-:W-:Y:S05]  /*e100*/  @!P1 NANOSLEEP.SYNCS 0x989680 ;  /* 0x009896800000995d */ /* 0x004fea0003900000 */
[----:B------:R-:W2:Y:S02]  /*e110*/  @!P1 SYNCS.PHASECHK.TRANS64 P1, [R0+URZ+0x2a830], R3 ;  /* 0x02a83003000095a7 */ /* 0x000ea4000802007f */
[----:B--2---:R-:W-:Y:S05]  /*e120*/  @!P1 BRA `(.L_x_2200) ;  /* 0xfffffffc00f09947 */ /* 0x004fea000383ffff */
[----:B------:R-:W-:Y:S05]  /*e130*/  BRA `(.L_x_2199) ;  /* 0xffffff3400787947 */ /* 0x000fea000383ffff */
.L_x_2206:
[----:B-1----:R-:W-:-:S04]  /*e140*/  IMAD.U32 R3, RZ, RZ, UR6 ;  /* 0x00000006ff037e24 */ /* 0x002fc8000f8e00ff */
[----:B------:R1:W2:Y:S03]  /*e150*/  SYNCS.PHASECHK.TRANS64.TRYWAIT P1, [R3+URZ+0x2a830], R2 ;  /* 0x02a83002030075a7 */ /* 0x0002a6000802017f */
[----:B--2---:R-:W-:Y:S05]  /*e160*/  @!P1 NANOSLEEP.SYNCS 0x989680 ;  /* 0x009896800000995d */ /* 0x004fea0003900000 */
[----:B------:R-:W2:Y:S02]  /*e170*/  @!P1 SYNCS.PHASECHK.TRANS64 P1, [R3+URZ+0x2a830], R2 ;  /* 0x02a83002030095a7 */ /* 0x000ea4000802007f */
[----:B--2---:R-:W-:Y:S05]  /*e180*/  @!P1 BRA `(.L_x_2206) ;  /* 0xfffffffc00ec9947 */ /* 0x004fea000383ffff */
[----:B------:R-:W-:Y:S05]  /*e190*/  BRA `(.L_x_2205) ;  /* 0xffffff5400787947 */ /* 0x000fea000383ffff */
.L_x_2210:
[----:B-1----:R-:W-:-:S04]  /*e1a0*/  IMAD.U32 R3, RZ, RZ, UR5 ;  /* 0x00000005ff037e24 */ /* 0x002fc8000f8e00ff */
[----:B------:R1:W3:Y:S03]  /*e1b0*/  SYNCS.PHASECHK.TRANS64.TRYWAIT P1, [R3+URZ+0x2a850], R0 ;  /* 0x02a85000030075a7 */ /* 0x0002e6000802017f */
[----:B---3--:R-:W-:Y:S05]  /*e1c0*/  @!P1 NANOSLEEP.SYNCS 0x989680 ;  /* 0x009896800000995d */ /* 0x008fea0003900000 */
[----:B------:R-:W3:Y:S02]  /*e1d0*/  @!P1 SYNCS.PHASECHK.TRANS64 P1, [R3+URZ+0x2a850], R0 ;  /* 0x02a85000030095a7 */ /* 0x000ee4000802007f */
[----:B---3--:R-:W-:Y:S05]  /*e1e0*/  @!P1 BRA `(.L_x_2210) ;  /* 0xfffffffc00ec9947 */ /* 0x008fea000383ffff */
[----:B------:R-:W-:Y:S05]  /*e1f0*/  BRA `(.L_x_2209) ;  /* 0xffffff5c00907947 */ /* 0x000fea000383ffff */
.L_x_2218:
[----:B-1----:R-:W-:-:S04]  /*e200*/  MOV R3, UR5 ;  /* 0x0000000500037c02 */ /* 0x002fc80008000f00 */
[----:B------:R1:W2:Y:S03]  /*e210*/  SYNCS.PHASECHK.TRANS64.TRYWAIT P1, [R3+URZ+0x2a830], R2 ;  /* 0x02a83002030075a7 */ /* 0x0002a6000802017f */
[----:B--2---:R-:W-:Y:S05]  /*e220*/  @!P1 NANOSLEEP.SYNCS 0x989680 ;  /* 0x009896800000995d */ /* 0x004fea0003900000 */
[----:B------:R-:W2:Y:S02]  /*e230*/  @!P1 SYNCS.PHASECHK.TRANS64 P1, [R3+URZ+0x2a830], R2 ;  /* 0x02a83002030095a7 */ /* 0x000ea4000802007f */
[----:B--2---:R-:W-:Y:S05]  /*e240*/  @!P1 BRA `(.L_x_2218) ;  /* 0xfffffffc00ec9947 */ /* 0x004fea000383ffff */
[----:B------:R-:W-:Y:S05]  /*e250*/  BRA `(.L_x_2217) ;  /* 0xffffff78002c7947 */ /* 0x000fea000383ffff */
.L_x_2222:
[----:B-1----:R-:W-:-:S04]  /*e260*/  IMAD.U32 R3, RZ, RZ, UR5 ;  /* 0x00000005ff037e24 */ /* 0x002fc8000f8e00ff */
[----:B------:R1:W3:Y:S03]  /*e270*/  SYNCS.PHASECHK.TRANS64.TRYWAIT P1, [R3+URZ+0x2a850], R0 ;  /* 0x02a85000030075a7 */ /* 0x0002e6000802017f */
[----:B---3--:R-:W-:Y:S05]  /*e280*/  @!P1 NANOSLEEP.SYNCS 0x989680 ;  /* 0x009896800000995d */ /* 0x008fea0003900000 */
[----:B------:R-:W3:Y:S02]  /*e290*/  @!P1 SYNCS.PHASECHK.TRANS64 P1, [R3+URZ+0x2a850], R0 ;  /* 0x02a85000030095a7 */ /* 0x000ee4000802007f */
[----:B---3--:R-:W-:Y:S05]  /*e2a0*/  @!P1 BRA `(.L_x_2222) ;  /* 0xfffffffc00ec9947 */ /* 0x008fea000383ffff */
[----:B------:R-:W-:Y:S05]  /*e2b0*/  BRA `(.L_x_2221) ;  /* 0xffffff8000447947 */ /* 0x000fea000383ffff */
.L_x_2229:
[----:B-1----:R-:W-:-:S04]  /*e2c0*/  IMAD.U32 R7, RZ, RZ, UR5 ;  /* 0x00000005ff077e24 */ /* 0x002fc8000f8e00ff */
[----:B------:R1:W2:Y:S03]  /*e2d0*/  SYNCS.PHASECHK.TRANS64.TRYWAIT P1, [R7+URZ+0x2a850], R0 ;  /* 0x02a85000070075a7 */ /* 0x0002a6000802017f */
[----:B--2---:R-:W-:Y:S05]  /*e2e0*/  @!P1 NANOSLEEP.SYNCS 0x989680 ;  /* 0x009896800000995d */ /* 0x004fea0003900000 */
[----:B------:R-:W2:Y:S02]  /*e2f0*/  @!P1 SYNCS.PHASECHK.TRANS64 P1, [R7+URZ+0x2a850], R0 ;  /* 0x02a85000070095a7 */ /* 0x000ea4000802007f */
[----:B--2---:R-:W-:Y:S05]  /*e300*/  @!P1 BRA `(.L_x_2229) ;  /* 0xfffffffc00ec9947 */ /* 0x004fea000383ffff */
[----:B------:R-:W-:Y:S05]  /*e310*/  BRA `(.L_x_2228) ;  /* 0xffffff9400f07947 */ /* 0x000fea000383ffff */
.L_x_2260:
[----:B------:R-:W2:Y:S01]  /*e320*/  S2R R18, SR_TID.X ;  /* 0x0000000000127919 */ /* 0x000ea20000002100 */
[----:B------:R-:W-:Y:S01]  /*e330*/  IMAD.MOV.U32 R12, RZ, RZ, RZ ;  /* 0x000000ffff0c7224 */ /* 0x000fe200078e00ff */
[----:B------:R-:W-:Y:S01]  /*e340*/  MOV R15, 0xffffffff ;  /* 0xffffffff000f7802 */ /* 0x000fe20000000f00 */
[----:B------:R-:W-:Y:S01]  /*e350*/  IMAD.MOV.U32 R11, RZ, RZ, 0x1f ;  /* 0x0000001fff0b7424 */ /* 0x000fe200078e00ff */
[----:B--2---:R-:W-:-:S04]  /*e360*/  SHF.R.U32.HI R18, RZ, 0x5, R18 ;  /* 0x00000005ff127819 */ /* 0x004fc80000011612 */
[----:B------:R-:W-:-:S05]  /*e370*/  LOP3.LUT R18, R18, 0x3, RZ, 0xc0, !PT ;  /* 0x0000000312127812 */ /* 0x000fca00078ec0ff */
[----:B------:R-:W-:-:S07]  /*e380*/  IMAD.MOV.U32 R13, RZ, RZ, R18 ;  /* 0x000000ffff0d7224 */ /* 0x000fce00078e0012 */
[----:B01---5:R-:W-:Y:S05]  /*e390*/  WARPSYNC.COLLECTIVE R15, `(.L_x_2313) ;  /* 0x000000000f087348 */ /* 0x023fea0003c00000 */
[----:B------:R2:W3:Y:S02]  /*e3a0*/  SHFL.IDX P6, R14, R13, R12, R11 ;  /* 0x0000000c0d0e7389 */ /* 0x0004e400000c000b */
[----:B0123-5:R-:W-:Y:S01]  /*e3b0*/  ENDCOLLECTIVE ;  /* 0x000000000000791b */ /* 0x02ffe20003800000 */
.L_x_2313:
[----:B------:R-:W-:Y:S05]  /*e3c0*/  BRA `(.L_x_2314) ;  /* 0xffffffc800b47947 */ /* 0x000fea000383ffff */
.L_x_2263:
[----:B0-----:R0:W1:Y:S02]  /*e3d0*/  SYNCS.PHASECHK.TRANS64.TRYWAIT P0, [R0+URZ+0x2a840], R3 ;  /* 0x02a84003000075a7 */ /* 0x001064000800017f */
[----:B-1----:R-:W-:Y:S05]  /*e3e0*/  @!P0 NANOSLEEP.SYNCS 0x989680 ;  /* 0x009896800000895d */ /* 0x002fea0003900000 */
[----:B------:R-:W1:Y:S02]  /*e3f0*/  @!P0 SYNCS.PHASECHK.TRANS64 P0, [R0+URZ+0x2a840], R3 ;  /* 0x02a84003000085a7 */ /* 0x000e64000800007f */
[----:B-1----:R-:W-:Y:S05]  /*e400*/  @!P0 BRA `(.L_x_2263) ;  /* 0xfffffffc00f08947 */ /* 0x002fea000383ffff */
[----:B------:R-:W-:Y:S05]  /*e410*/  BRA `(.L_x_2315) ;  /* 0xffffffcc00b87947 */ /* 0x000fea000383ffff */
.L_x_2264:
        /* <DEDUP_REMOVED lines=8> */
.L_x_2317:
[----:B------:R-:W-:Y:S05]  /*e4a0*/  BSYNC B0 ;  /* 0x0000000000007941 */ /* 0x000fea0003800000 */
.L_x_2316:
[----:B------:R-:W-:Y:S01]  /*e4b0*/  MOV R13, R4 ;  /* 0x00000004000d7202 */ /* 0x000fe20000000f00 */
        /* <DEDUP_REMOVED lines=8> */
.L_x_2318:
[----:B------:R-:W-:Y:S02]  /*e540*/  IMAD.MOV.U32 R13, RZ, RZ, R6 ;  /* 0x000000ffff0d7224 */ /* 0x000fe400078e0006 */
[----:B------:R-:W-:Y:S01]  /*e550*/  IMAD.MOV.U32 R12, RZ, RZ, 0x1 ;  /* 0x00000001ff0c7424 */ /* 0x000fe200078e00ff */
[----:B------:R-:W-:-:S05]  /*e560*/  @P0 LEA R14, P1, R37, R14, 0x1 ;  /* 0x0000000e250e0211 */ /* 0x000fca00078208ff */
[----:B------:R-:W-:Y:S01]  /*e570*/  @P0 IMAD.X R3, RZ, RZ, R2, P1 ;  /* 0x000000ffff030224 */ /* 0x000fe200008e0602 */
[----:B------:R-:W-:-:S07]  /*e580*/  @P0 MOV R2, R14 ;  /* 0x0000000e00020202 */ /* 0x000fce0000000f00 */
[----:B------:R-:W-:Y:S05]  /*e590*/  WARPSYNC.COLLECTIVE R15, `(.L_x_2319) ;  /* 0x000000000f087348 */ /* 0x000fea0003c00000 */
[----:B------:R0:W1:Y:S02]  /*e5a0*/  SHFL.IDX P6, R14, R13, R12, R11 ;  /* 0x0000000c0d0e7389 */ /* 0x00006400000c000b */
[----:B01----:R-:W-:Y:S01]  /*e5b0*/  ENDCOLLECTIVE ;  /* 0x000000000000791b */ /* 0x003fe20003800000 */
.L_x_2319:
        /* <DEDUP_REMOVED lines=12> */
.L_x_2320:
[----:B------:R-:W-:Y:S01]  /*e680*/  @P0 LEA R25, R5, R17, 0x1 ;  /* 0x0000001105190211 */ /* 0x000fe200078e08ff */
[----:B------:R-:W-:Y:S02]  /*e690*/  IMAD.MOV.U32 R13, RZ, RZ, R6 ;  /* 0x000000ffff0d7224 */ /* 0x000fe400078e0006 */
[----:B------:R-:W-:Y:S01]  /*e6a0*/  IMAD.MOV.U32 R12, RZ, RZ, 0x2 ;  /* 0x00000002ff0c7424 */ /* 0x000fe200078e00ff */
[----:B------:R-:W-:-:S05]  /*e6b0*/  @P0 LEA R14, P1, R37, R14, 0x1 ;  /* 0x0000000e250e0211 */ /* 0x000fca00078208ff */
[----:B------:R-:W-:-:S08]  /*e6c0*/  @P0 IMAD.MOV.U32 R2, RZ, RZ, R14 ;  /* 0x000000ffff020224 */ /* 0x000fd000078e000e */
[----:B------:R-:W-:Y:S05]  /*e6d0*/  WARPSYNC.COLLECTIVE R15, `(.L_x_2321) ;  /* 0x000000000f087348 */ /* 0x000fea0003c00000 */
[----:B------:R0:W1:Y:S02]  /*e6e0*/  SHFL.IDX P6, R14, R13, R12, R11 ;  /* 0x0000000c0d0e7389 */ /* 0x00006400000c000b */
[----:B01----:R-:W-:Y:S01]  /*e6f0*/  ENDCOLLECTIVE ;  /* 0x000000000000791b */ /* 0x003fe20003800000 */
.L_x_2321:
[----:B------:R-:W-:-:S04]  /*e700*/  @P0 IMAD.X R21, RZ, RZ, R8, P1 ;  /* 0x000000ffff150224 */ /* 0x000fc800008e0608 */
[----:B------:R-:W-:-:S05]  /*e710*/  @P0 IMAD.MOV.U32 R3, RZ, RZ, R21 ;  /* 0x000000ffff030224 */ /* 0x000fca00078e0015 */
        /* <DEDUP_REMOVED lines=12> */
.L_x_2322:
[----:B------:R-:W-:Y:S02]  /*e7e0*/  @P0 IMAD R21, R5, 0x2, R17 ;  /* 0x0000000205150824 */ /* 0x000fe400078e0211 */
[----:B------:R-:W-:Y:S01]  /*e7f0*/  IMAD.MOV.U32 R13, RZ, RZ, R6 ;  /* 0x000000ffff0d7224 */ /* 0x000fe200078e0006 */
[----:B------:R-:W-:Y:S02]  /*e800*/  MOV R12, 0x3 ;  /* 0x00000003000c7802 */ /* 0x000fe40000000f00 */
[----:B------:R-:W-:-:S05]  /*e810*/  @P0 LEA R14, P1, R37, R14, 0x1 ;  /* 0x0000000e250e0211 */ /* 0x000fca00078208ff */
[----:B------:R-:W-:-:S08]  /*e820*/  @P0 IMAD.MOV.U32 R2, RZ, RZ, R14 ;  /* 0x000000ffff020224 */ /* 0x000fd000078e000e */
[----:B------:R-:W-:Y:S05]  /*e830*/  WARPSYNC.COLLECTIVE R15, `(.L_x_2323) ;  /* 0x000000000f087348 */ /* 0x000fea0003c00000 */
[----:B------:R0:W1:Y:S02]  /*e840*/  SHFL.IDX P6, R14, R13, R12, R11 ;  /* 0x0000000c0d0e7389 */ /* 0x00006400000c000b */
[----:B01----:R-:W-:Y:S01]  /*e850*/  ENDCOLLECTIVE ;  /* 0x000000000000791b */ /* 0x003fe20003800000 */
.L_x_2323:
        /* <DEDUP_REMOVED lines=14> */
.L_x_2324:
        /* <DEDUP_REMOVED lines=8> */
.L_x_2325:
[----:B------:R-:W-:-:S05]  /*e9c0*/  @P0 IMAD.X R9, RZ, RZ, R8, P1 ;  /* 0x000000ffff090224 */ /* 0x000fca00008e0608 */
[----:B------:R-:W-:-:S05]  /*e9d0*/  @P0 MOV R3, R9 ;  /* 0x0000000900030202 */ /* 0x000fca0000000f00 */
        /* <DEDUP_REMOVED lines=12> */
.L_x_2326:
        /* <DEDUP_REMOVED lines=8> */
.L_x_2327:
        /* <DEDUP_REMOVED lines=9> */
[----:B------:R-:W-:-:S07]  /*ebb0*/  IMAD.MOV.U32 R8, RZ, RZ, R14 ;  /* 0x000000ffff087224 */ /* 0x000fce00078e000e */
[----:B0-----:R-:W-:Y:S05]  /*ebc0*/  WARPSYNC.COLLECTIVE R15, `(.L_x_2328) ;  /* 0x000000000f087348 */ /* 0x001fea0003c00000 */
[----:B------:R1:W2:Y:S02]  /*ebd0*/  SHFL.IDX P6, R14, R13, R12, R11 ;  /* 0x0000000c0d0e7389 */ /* 0x0002a400000c000b */
[----:B012---:R-:W-:Y:S01]  /*ebe0*/  ENDCOLLECTIVE ;  /* 0x000000000000791b */ /* 0x007fe20003800000 */
.L_x_2328:
[----:B------:R-:W-:Y:S05]  /*ebf0*/  BRA `(.L_x_2329) ;  /* 0xffffffcc00107947 */ /* 0x000fea000383ffff */
.L_x_2269:
[----:B------:R-:W-:Y:S02]  /*ec00*/  IMAD.MOV.U32 R13, RZ, RZ, R5 ;  /* 0x000000ffff0d7224 */ /* 0x000fe400078e0005 */
[----:B------:R-:W-:Y:S02]  /*ec10*/  IMAD.MOV.U32 R12, RZ, RZ, RZ ;  /* 0x000000ffff0c7224 */ /* 0x000fe400078e00ff */
[----:B------:R-:W-:Y:S02]  /*ec20*/  IMAD.MOV.U32 R11, RZ, RZ, 0x181f ;  /* 0x0000181fff0b7424 */ /* 0x000fe400078e00ff */
[----:B------:R-:W-:Y:S02]  /*ec30*/  IMAD.MOV.U32 R15, RZ, RZ, -0x1 ;  /* 0xffffffffff0f7424 */ /* 0x000fe400078e00ff */
[----:B------:R-:W-:-:S07]  /*ec40*/  IMAD.U32 R3, RZ, RZ, UR44 ;  /* 0x0000002cff037e24 */ /* 0x000fce000f8e00ff */
[----:B------:R-:W-:Y:S05]  /*ec50*/  WARPSYNC.COLLECTIVE R15, `(.L_x_2330) ;  /* 0x000000000f087348 */ /* 0x000fea0003c00000 */
[----:B------:R0:W1:Y:S02]  /*ec60*/  SHFL.IDX P6, R14, R13, R12, R11 ;  /* 0x0000000c0d0e7389 */ /* 0x00006400000c000b */
[----:B01----:R-:W-:Y:S01]  /*ec70*/  ENDCOLLECTIVE ;  /* 0x000000000000791b */ /* 0x003fe20003800000 */
.L_x_2330:
[----:B------:R-:W-:-:S04]  /*ec80*/  IMAD R4, R3, 0x80, R36 ;  /* 0x0000008003047824 */ /* 0x000fc800078e0224 */
[C---:B------:R-:W-:Y:S01]  /*ec90*/  VIADD R6, R4.reuse, 0x10 ;  /* 0x0000001004067836 */ /* 0x040fe20000000000 */
[----:B------:R-:W-:Y:S02]  /*eca0*/  ISETP.GE.AND P0, PT, R4, UR39, PT ;  /* 0x0000002704007c0c */ /* 0x000fe4000bf06270 */
[----:B------:R-:W-:Y:S01]  /*ecb0*/  MOV R13, R0 ;  /* 0x00000000000d7202 */ /* 0x000fe20000000f00 */
[----:B------:R-:W-:-:S10]  /*ecc0*/  IMAD.MOV.U32 R2, RZ, RZ, R14 ;  /* 0x000000ffff027224 */ /* 0x000fd400078e000e */
[----:B------:R-:W-:Y:S05]  /*ecd0*/  WARPSYNC.COLLECTIVE R15, `(.L_x_2331) ;  /* 0x000000000f087348 */ /* 0x000fea0003c00000 */
[----:B------:R0:W1:Y:S02]  /*ece0*/  SHFL.IDX P6, R14, R13, R12, R11 ;  /* 0x0000000c0d0e7389 */ /* 0x00006400000c000b */
[----:B01----:R-:W-:Y:S01]  /*ecf0*/  ENDCOLLECTIVE ;  /* 0x000000000000791b */ /* 0x003fe20003800000 */
.L_x_2331:
[----:B------:R-:W-:Y:S01]  /*ed00*/  MOV R13, R5 ;  /* 0x00000005000d7202 */ /* 0x000fe20000000f00 */
[----:B------:R-:W-:Y:S01]  /*ed10*/  IMAD.MOV.U32 R12, RZ, RZ, 0x1 ;  /* 0x00000001ff0c7424 */ /* 0x000fe200078e00ff */
[----:B------:R-:W-:-:S05]  /*ed20*/  @!P0 LEA R14, P1, R37, R14, 0x1 ;  /* 0x0000000e250e8211 */ /* 0x000fca00078208ff */
[----:B------:R-:W-:Y:S02]  /*ed30*/  @!P0 IMAD.X R3, RZ, RZ, R2, P1 ;  /* 0x000000ffff038224 */ /* 0x000fe400008e0602 */
[----:B------:R-:W-:-:S07]  /*ed40*/  @!P0 IMAD.MOV.U32 R2, RZ, RZ, R14 ;  /* 0x000000ffff028224 */ /* 0x000fce00078e000e */
[----:B------:R-:W-:Y:S05]  /*ed50*/  WARPSYNC.COLLECTIVE R15, `(.L_x_2332) ;  /* 0x000000000f087348 */ /* 0x000fea0003c00000 */
[----:B------:R0:W1:Y:S02]  /*ed60*/  SHFL.IDX P6, R14, R13, R12, R11 ;  /* 0x0000000c0d0e7389 */ /* 0x00006400000c000b */
[----:B01----:R-:W-:Y:S01]  /*ed70*/  ENDCOLLECTIVE ;  /* 0x000000000000791b */ /* 0x003fe20003800000 */
.L_x_2332:
        /* <DEDUP_REMOVED lines=12> */
.L_x_2333:
[----:B------:R-:W-:Y:S02]  /*ee40*/  IMAD.MOV.U32 R13, RZ, RZ, R5 ;  /* 0x000000ffff0d7224 */ /* 0x000fe400078e0005 */
[----:B------:R-:W-:Y:S01]  /*ee50*/  IMAD.MOV.U32 R12, RZ, RZ, 0x2 ;  /* 0x00000002ff0c7424 */ /* 0x000fe200078e00ff */
[----:B------:R-:W-:-:S05]  /*ee60*/  @!P0 LEA R14, P1, R37, R14, 0x1 ;  /* 0x0000000e250e8211 */ /* 0x000fca00078208ff */
[----:B------:R-:W-:-:S08]  /*ee70*/  @!P0 IMAD.MOV.U32 R2, RZ, RZ, R14 ;  /* 0x000000ffff028224 */ /* 0x000fd000078e000e */
[----:B------:R-:W-:Y:S05]  /*ee80*/  WARPSYNC.COLLECTIVE R15, `(.L_x_2334) ;  /* 0x000000000f087348 */ /* 0x000fea0003c00000 */
[----:B------:R0:W1:Y:S02]  /*ee90*/  SHFL.IDX P6, R14, R13, R12, R11 ;  /* 0x0000000c0d0e7389 */ /* 0x00006400000c000b */
[----:B01----:R-:W-:Y:S01]  /*eea0*/  ENDCOLLECTIVE ;  /* 0x000000000000791b */ /* 0x003fe20003800000 */
.L_x_2334:
        /* <DEDUP_REMOVED lines=15> */
.L_x_2335:
[----:B------:R-:W-:Y:S02]  /*efa0*/  IMAD.MOV.U32 R13, RZ, RZ, R5 ;  /* 0x000000ffff0d7224 */ /* 0x000fe400078e0005 */
[----:B------:R-:W-:Y:S01]  /*efb0*/  IMAD.MOV.U32 R12, RZ, RZ, 0x3 ;  /* 0x00000003ff0c7424 */ /* 0x000fe200078e00ff */
[----:B------:R-:W-:-:S04]  /*efc0*/  @!P0 LEA R14, P1, R37, R14, 0x1 ;  /* 0x0000000e250e8211 */ /* 0x000fc800078208ff */
[----:B------:R-:W-:Y:S01]  /*efd0*/  @!P0 IADD3.X R7, RZ, R6, RZ, P1, !PT ;  /* 0x00000006ff078210 */ /* 0x000fe20000ffe4ff */
[----:B------:R-:W-:-:S08]  /*efe0*/  @!P0 IMAD.MOV.U32 R2, RZ, RZ, R14 ;  /* 0x000000ffff028224 */ /* 0x000fd000078e000e */
[----:B------:R-:W-:Y:S05]  /*eff0*/  WARPSYNC.COLLECTIVE R15, `(.L_x_2336) ;  /* 0x000000000f087348 */ /* 0x000fea0003c00000 */
[----:B------:R0:W1:Y:S02]  /*f000*/  SHFL.IDX P6, R14, R13, R12, R11 ;  /* 0x0000000c0d0e7389 */ /* 0x00006400000c000b */
[----:B01----:R-:W-:Y:S01]  /*f010*/  ENDCOLLECTIVE ;  /* 0x000000000000791b */ /* 0x003fe20003800000 */
.L_x_2336:
[----:B------:R-:W-:Y:S02]  /*f020*/  VIADD R6, R4, 0x30 ;  /* 0x0000003004067836 */ /* 0x000fe40000000000 */
[----:B------:R-:W-:-:S05]  /*f030*/  @!P0 IMAD.MOV.U32 R3, RZ, RZ, R7 ;  /* 0x000000ffff038224 */ /* 0x000fca00078e0007 */
[----:B------:R-:W-:Y:S01]  /*f040*/  @!PT LDS RZ, [RZ] ;  /* 0x00000000fffff984 */ /* 0x000fe20000000800 */
[----:B------:R-:W-:Y:S01]  /*f050*/  @!PT LDS RZ, [RZ] ;  /* 0x00000000fffff984 */ /* 0x000fe20000000800 */
[----:B------:R-:W-:Y:S01]  /*f060*/  @!PT LDS RZ, [RZ] ;  /* 0x00000000fffff984 */ /* 0x000fe20000000800 */
[----:B------:R0:W-:Y:S04]  /*f070*/  @!P0 LDGSTS.E.BYPASS.LTC128B.128 [R31+0xd400], desc[UR36][R2.64], !P3 ;  /* 0x0d400000021f8fae */ /* 0x0001e8000d901d64 */
[----:B------:R0:W-:Y:S01]  /*f080*/  @!P0 LDGSTS.E.BYPASS.LTC128B.128 [R31+0x11400], desc[UR36][R2.64+0x80], !P4 ;  /* 0x11400080021f8fae */ /* 0x0001e2000e101d64 */
[----:B------:R-:W-:-:S03]  /*f090*/  IMAD.MOV.U32 R13, RZ, RZ, R0 ;  /* 0x000000ffff0d7224 */ /* 0x000fc600078e0000 */
[----:B------:R0:W-:Y:S01]  /*f0a0*/  @!P0 LDGSTS.E.BYPASS.LTC128B.128 [R31+0x15400], desc[UR36][R2.64+0x100], !P5 ;  /* 0x15400100021f8fae */ /* 0x0001e2000e901d64 */
[----:B------:R-:W-:Y:S02]  /*f0b0*/  ISETP.GE.AND P0, PT, R6, UR39, PT ;  /* 0x0000002706007c0c */ /* 0x000fe4000bf06270 */
[----:B------:R-:W-:-:S11]  /*f0c0*/  MOV R6, R14 ;  /* 0x0000000e00067202 */ /* 0x000fd60000000f00 */
[----:B0-----:R-:W-:Y:S05]  /*f0d0*/  WARPSYNC.COLLECTIVE R15, `(.L_x_2337) ;  /* 0x000000000f087348 */ /* 0x001fea0003c00000 */
[----:B------:R1:W2:Y:S02]  /*f0e0*/  SHFL.IDX P6, R14, R13, R12, R11 ;  /* 0x0000000c0d0e7389 */ /* 0x0002a400000c000b */
[----:B012---:R-:W-:Y:S01]  /*f0f0*/  ENDCOLLECTIVE ;  /* 0x000000000000791b */ /* 0x007fe20003800000 */
.L_x_2337:
[----:B------:R-:W-:Y:S01]  /*f100*/  MOV R13, R5 ;  /* 0x00000005000d7202 */ /* 0x000fe20000000f00 */
[----:B------:R-:W-:Y:S01]  /*f110*/  IMAD.MOV.U32 R12, RZ, RZ, 0x4 ;  /* 0x00000004ff0c7424 */ /* 0x000fe200078e00ff */
[----:B------:R-:W-:-:S05]  /*f120*/  @!P0 LEA R14, P1, R37, R14, 0x1 ;  /* 0x0000000e250e8211 */ /* 0x000fca00078208ff */
[----:B------:R-:W-:-:S08]  /*f130*/  @!P0 IMAD.MOV.U32 R2, RZ, RZ, R14 ;  /* 0x000000ffff028224 */ /* 0x000fd000078e000e */
[----:B------:R-:W-:Y:S05]  /*f140*/  WARPSYNC.COLLECTIVE R15, `(.L_x_2338) ;  /* 0x000000000f087348 */ /* 0x000fea0003c00000 */
[----:B------:R0:W1:Y:S02]  /*f150*/  SHFL.IDX P6, R14, R13, R12, R11 ;  /* 0x0000000c0d0e7389 */ /* 0x00006400000c000b */
[----:B01----:R-:W-:Y:S01]  /*f160*/  ENDCOLLECTIVE ;  /* 0x000000000000791b */ /* 0x003fe20003800000 */
.L_x_2338:
        /* <DEDUP_REMOVED lines=15> */
.L_x_2339:
[----:B------:R-:W-:Y:S02]  /*f260*/  IMAD.MOV.U32 R13, RZ, RZ, R5 ;  /* 0x000000ffff0d7224 */ /* 0x000fe400078e0005 */
[----:B------:R-:W-:Y:S01]  /*f270*/  IMAD.MOV.U32 R12, RZ, RZ, 0x5 ;  /* 0x00000005ff0c7424 */ /* 0x000fe200078e00ff */
[----:B------:R-:W-:-:S05]  /*f280*/  @!P0 LEA R14, P1, R37, R14, 0x1 ;  /* 0x0000000e250e8211 */ /* 0x000fca00078208ff */
[----:B------:R-:W-:-:S08]  /*f290*/  @!P0 IMAD.MOV.U32 R2, RZ, RZ, R14 ;  /* 0x000000ffff028224 */ /* 0x000fd000078e000e */
[----:B------:R-:W-:Y:S05]  /*f2a0*/  WARPSYNC.COLLECTIVE R15, `(.L_x_2340) ;  /* 0x000000000f087348 */ /* 0x000fea0003c00000 */
[----:B------:R0:W1:Y:S02]  /*f2b0*/  SHFL.IDX P6, R14, R13, R12, R11 ;  /* 0x0000000c0d0e7389 */ /* 0x00006400000c000b */
[----:B01----:R-:W-:Y:S01]  /*f2c0*/  ENDCOLLECTIVE ;  /* 0x000000000000791b */ /* 0x003fe20003800000 */
.L_x_2340:
        /* <DEDUP_REMOVED lines=15> */
.L_x_2341:
        /* <DEDUP_REMOVED lines=8> */
.L_x_2342:
        /* <DEDUP_REMOVED lines=14> */
.L_x_2343:
[----:B------:R-:W-:Y:S01]  /*f520*/  IMAD.MOV.U32 R13, RZ, RZ, R5 ;  /* 0x000000ffff0d7224 */ /* 0x000fe200078e0005 */
[----:B------:R-:W-:Y:S02]  /*f530*/  MOV R12, 0x7 ;  /* 0x00000007000c7802 */ /* 0x000fe40000000f00 */
[----:B------:R-:W-:-:S05]  /*f540*/  @!P0 LEA R14, P1, R37, R14, 0x1 ;  /* 0x0000000e250e8211 */ /* 0x000fca00078208ff */
[----:B------:R-:W-:-:S08]  /*f550*/  @!P0 IMAD.MOV.U32 R2, RZ, RZ, R14 ;  /* 0x000000ffff028224 */ /* 0x000fd000078e000e */
[----:B------:R-:W-:Y:S05]  /*f560*/  WARPSYNC.COLLECTIVE R15, `(.L_x_2344) ;  /* 0x000000000f087348 */ /* 0x000fea0003c00000 */
[----:B------:R0:W1:Y:S02]  /*f570*/  SHFL.IDX P6, R14, R13, R12, R11 ;  /* 0x0000000c0d0e7389 */ /* 0x00006400000c000b */
[----:B01----:R-:W-:Y:S01]  /*f580*/  ENDCOLLECTIVE ;  /* 0x000000000000791b */ /* 0x003fe20003800000 */
.L_x_2344:
        /* <DEDUP_REMOVED lines=13> */
.L_x_2345:
[----:B------:R-:W-:Y:S05]  /*f660*/  BRA `(.L_x_2346) ;  /* 0xffffffcc00347947 */ /* 0x000fea000383ffff */
.L_x_2272:
[----:B0-----:R0:W1:Y:S02]  /*f670*/  SYNCS.PHASECHK.TRANS64.TRYWAIT P0, [R17+URZ+0x2a820], R0 ;  /* 0x02a82000110075a7 */ /* 0x001064000800017f */
[----:B-1----:R-:W-:Y:S05]  /*f680*/  @!P0 NANOSLEEP.SYNCS 0x989680 ;  /* 0x009896800000895d */ /* 0x002fea0003900000 */
[----:B------:R-:W1:Y:S02]  /*f690*/  @!P0 SYNCS.PHASECHK.TRANS64 P0, [R17+URZ+0x2a820], R0 ;  /* 0x02a82000110085a7 */ /* 0x000e64000800007f */
[----:B-1----:R-:W-:Y:S05]  /*f6a0*/  @!P0 BRA `(.L_x_2272) ;  /* 0xfffffffc00f08947 */ /* 0x002fea000383ffff */
[----:B------:R-:W-:Y:S05]  /*f6b0*/  BRA `(.L_x_2347) ;  /* 0xffffffcc00987947 */ /* 0x000fea000383ffff */
.L_x_2276:
[----:B0-----:R0:W1:Y:S02]  /*f6c0*/  SYNCS.PHASECHK.TRANS64.TRYWAIT P0, [R6+URZ+0x2a840], R3 ;  /* 0x02a84003060075a7 */ /* 0x001064000800017f */
[----:B-1----:R-:W-:Y:S05]  /*f6d0*/  @!P0 NANOSLEEP.SYNCS 0x989680 ;  /* 0x009896800000895d */ /* 0x002fea0003900000 */
[----:B------:R-:W1:Y:S02]  /*f6e0*/  @!P0 SYNCS.PHASECHK.TRANS64 P0, [R6+URZ+0x2a840], R3 ;  /* 0x02a84003060085a7 */ /* 0x000e64000800007f */
[----:B-1----:R-:W-:Y:S05]  /*f6f0*/  @!P0 BRA `(.L_x_2276) ;  /* 0xfffffffc00f08947 */ /* 0x002fea000383ffff */
[----:B------:R-:W-:Y:S05]  /*f700*/  BRA `(.L_x_2348) ;  /* 0xffffffd000587947 */ /* 0x000fea000383ffff */
.L_x_2277:
        /* <DEDUP_REMOVED lines=8> */
.L_x_2350:
[----:B------:R-:W-:Y:S05]  /*f790*/  BSYNC B1 ;  /* 0x0000000000017941 */ /* 0x000fea0003800000 */
.L_x_2349:
[----:B------:R-:W-:Y:S01]  /*f7a0*/  IMAD.MOV.U32 R13, RZ, RZ, R7 ;  /* 0x000000ffff0d7224 */ /* 0x000fe200078e0007 */
[----:B------:R-:W-:Y:S01]  /*f7b0*/  SHF.L.U32 R5, R37, 0x1, RZ ;  /* 0x0000000125057819 */ /* 0x000fe200000006ff */
        /* <DEDUP_REMOVED lines=8> */
.L_x_2351:
[----:B------:R-:W-:Y:S02]  /*f840*/  IMAD.MOV.U32 R13, RZ, RZ, R10 ;  /* 0x000000ffff0d7224 */ /* 0x000fe400078e000a */
[----:B------:R-:W-:Y:S01]  /*f850*/  IMAD.MOV.U32 R12, RZ, RZ, 0x1 ;  /* 0x00000001ff0c7424 */ /* 0x000fe200078e00ff */
[----:B------:R-:W-:-:S13]  /*f860*/  IADD3 R2, P0, R14, R5, RZ ;  /* 0x000000050e027210 */ /* 0x000fda0007f1e0ff */
[----:B------:R-:W-:Y:S05]  /*f870*/  WARPSYNC.COLLECTIVE R15, `(.L_x_2352) ;  /* 0x000000000f087348 */ /* 0x000fea0003c00000 */
[----:B------:R0:W1:Y:S02]  /*f880*/  SHFL.IDX P6, R14, R13, R12, R11 ;  /* 0x0000000c0d0e7389 */ /* 0x00006400000c000b */
[----:B01----:R-:W-:Y:S01]  /*f890*/  ENDCOLLECTIVE ;  /* 0x000000000000791b */ /* 0x003fe20003800000 */
.L_x_2352:
[----:B------:R-:W-:-:S05]  /*f8a0*/  IMAD.X R3, RZ, RZ, R3, P0 ;  /* 0x000000ffff037224 */ /* 0x000fca00000e0603 */
        /* <DEDUP_REMOVED lines=11> */
.L_x_2353:
[----:B------:R-:W-:Y:S02]  /*f960*/  IMAD.MOV.U32 R13, RZ, RZ, R10 ;  /* 0x000000ffff0d7224 */ /* 0x000fe400078e000a */
[----:B------:R-:W-:Y:S01]  /*f970*/  IMAD.MOV.U32 R12, RZ, RZ, 0x2 ;  /* 0x00000002ff0c7424 */ /* 0x000fe200078e00ff */
[----:B------:R-:W-:-:S13]  /*f980*/  IADD3 R2, P0, R14, R5, RZ ;  /* 0x000000050e027210 */ /* 0x000fda0007f1e0ff */
[----:B------:R-:W-:Y:S05]  /*f990*/  WARPSYNC.COLLECTIVE R15, `(.L_x_2354) ;  /* 0x000000000f087348 */ /* 0x000fea0003c00000 */
[----:B------:R0:W1:Y:S02]  /*f9a0*/  SHFL.IDX P6, R14, R13, R12, R11 ;  /* 0x0000000c0d0e7389 */ /* 0x00006400000c000b */
[----:B01----:R-:W-:Y:S01]  /*f9b0*/  ENDCOLLECTIVE ;  /* 0x000000000000791b */ /* 0x003fe20003800000 */
.L_x_2354:
        /* <DEDUP_REMOVED lines=12> */
.L_x_2355:
[----:B------:R-:W-:Y:S02]  /*fa80*/  IMAD.MOV.U32 R13, RZ, RZ, R10 ;  /* 0x000000ffff0d7224 */ /* 0x000fe400078e000a */
[----:B------:R-:W-:Y:S01]  /*fa90*/  IMAD.MOV.U32 R12, RZ, RZ, 0x3 ;  /* 0x00000003ff0c7424 */ /* 0x000fe200078e00ff */
[----:B------:R-:W-:-:S13]  /*faa0*/  IADD3 R2, P0, R14, R5, RZ ;  /* 0x000000050e027210 */ /* 0x000fda0007f1e0ff */
[----:B------:R-:W-:Y:S05]  /*fab0*/  WARPSYNC.COLLECTIVE R15, `(.L_x_2356) ;  /* 0x000000000f087348 */ /* 0x000fea0003c00000 */
[----:B------:R0:W1:Y:S02]  /*fac0*/  SHFL.IDX P6, R14, R13, R12, R11 ;  /* 0x0000000c0d0e7389 */ /* 0x00006400000c000b */
[----:B01----:R-:W-:Y:S01]  /*fad0*/  ENDCOLLECTIVE ;  /* 0x000000000000791b */ /* 0x003fe20003800000 */
.L_x_2356:
[----:B------:R-:W-:-:S05]  /*fae0*/  IADD3.X R3, RZ, R35, RZ, P0, !PT ;  /* 0x00000023ff037210 */ /* 0x000fca00007fe4ff */
        /* <DEDUP_REMOVED lines=11> */
.L_x_2357:
[----:B------:R-:W-:Y:S01]  /*fba0*/  MOV R13, R10 ;  /* 0x0000000a000d7202 */ /* 0x000fe20000000f00 */
[----:B------:R-:W-:Y:S01]  /*fbb0*/  IMAD.MOV.U32 R12, RZ, RZ, 0x4 ;  /* 0x00000004ff0c7424 */ /* 0x000fe200078e00ff */
[----:B------:R-:W-:-:S13]  /*fbc0*/  IADD3 R2, P0, R14, R5, RZ ;  /* 0x000000050e027210 */ /* 0x000fda0007f1e0ff */
[----:B------:R-:W-:Y:S05]  /*fbd0*/  WARPSYNC.COLLECTIVE R15, `(.L_x_2358) ;  /* 0x000000000f087348 */ /* 0x000fea0003c00000 */
[----:B------:R0:W1:Y:S02]  /*fbe0*/  SHFL.IDX P6, R14, R13, R12, R11 ;  /* 0x0000000c0d0e7389 */ /* 0x00006400000c000b */
[----:B01----:R-:W-:Y:S01]  /*fbf0*/  ENDCOLLECTIVE ;  /* 0x000000000000791b */ /* 0x003fe20003800000 */
.L_x_2358:
        /* <DEDUP_REMOVED lines=12> */
.L_x_2359:
[----:B------:R-:W-:Y:S01]  /*fcc0*/  IMAD.MOV.U32 R13, RZ, RZ, R10 ;  /* 0x000000ffff0d7224 */ /* 0x000fe200078e000a */
[----:B------:R-:W-:Y:S02]  /*fcd0*/  MOV R12, 0x5 ;  /* 0x00000005000c7802 */ /* 0x000fe40000000f00 */
[----:B------:R-:W-:-:S13]  /*fce0*/  IADD3 R2, P0, R14, R5, RZ ;  /* 0x000000050e027210 */ /* 0x000fda0007f1e0ff */
[----:B------:R-:W-:Y:S05]  /*fcf0*/  WARPSYNC.COLLECTIVE R15, `(.L_x_2360) ;  /* 0x000000000f087348 */ /* 0x000fea0003c00000 */
[----:B------:R0:W1:Y:S02]  /*fd00*/  SHFL.IDX P6, R14, R13, R12, R11 ;  /* 0x0000000c0d0e7389 */ /* 0x00006400000c000b */
[----:B01----:R-:W-:Y:S01]  /*fd10*/  ENDCOLLECTIVE ;  /* 0x000000000000791b */ /* 0x003fe20003800000 */
.L_x_2360:
        /* <DEDUP_REMOVED lines=12> */
.L_x_2361:
[----:B------:R-:W-:Y:S05]  /*fde0*/  BRA `(.L_x_2362) ;  /* 0xffffffcc00a87947 */ /* 0x000fea000383ffff */
.L_x_2282:
[----:B0-----:R0:W1:Y:S02]  /*fdf0*/  SYNCS.PHASECHK.TRANS64.TRYWAIT P0, [R6+URZ+0x2a860], R3 ;  /* 0x02a86003060075a7 */ /* 0x001064000800017f */
[----:B-1----:R-:W-:Y:S05]  /*fe00*/  @!P0 NANOSLEEP.SYNCS 0x989680 ;  /* 0x009896800000895d */ /* 0x002fea0003900000 */
[----:B------:R-:W1:Y:S02]  /*fe10*/  @!P0 SYNCS.PHASECHK.TRANS64 P0, [R6+URZ+0x2a860], R3 ;  /* 0x02a86003060085a7 */ /* 0x000e64000800007f */
[----:B-1----:R-:W-:Y:S05]  /*fe20*/  @!P0 BRA `(.L_x_2282) ;  /* 0xfffffffc00f08947 */ /* 0x002fea000383ffff */
[----:B------:R-:W-:Y:S05]  /*fe30*/  BRA `(.L_x_2363) ;  /* 0xffffffd000047947 */ /* 0x000fea000383ffff */
.L_x_2283:
        /* <DEDUP_REMOVED lines=8> */
.L_x_2365:
[----:B------:R-:W-:Y:S05]  /*fec0*/  BSYNC B1 ;  /* 0x0000000000017941 */ /* 0x000fea0003800000 */
.L_x_2364:
        /* <DEDUP_REMOVED lines=9> */
.L_x_2366:
[----:B------:R-:W-:Y:S02]  /*ff60*/  IMAD.MOV.U32 R13, RZ, RZ, R19 ;  /* 0x000000ffff0d7224 */ /* 0x000fe400078e0013 */
[----:B------:R-:W-:Y:S01]  /*ff70*/  IMAD.MOV.U32 R12, RZ, RZ, 0x1 ;  /* 0x00000001ff0c7424 */ /* 0x000fe200078e00ff */
[----:B------:R-:W-:-:S13]  /*ff80*/  IADD3 R2, P0, R14, R5, RZ ;  /* 0x000000050e027210 */ /* 0x000fda0007f1e0ff */
[----:B------:R-:W-:Y:S05]  /*ff90*/  WARPSYNC.COLLECTIVE R15, `(.L_x_2367) ;  /* 0x000000000f087348 */ /* 0x000fea0003c00000 */
[----:B------:R0:W1:Y:S02]  /*ffa0*/  SHFL.IDX P6, R14, R13, R12, R11 ;  /* 0x0000000c0d0e7389 */ /* 0x00006400000c000b */
[----:B01----:R-:W-:Y:S01]  /*ffb0*/  ENDCOLLECTIVE ;  /* 0x000000000000791b */ /* 0x003fe20003800000 */
.L_x_2367:
[----:B------:R-:W-:Y:S02]  /*ffc0*/  IADD3.X R3, RZ, R3, RZ, P0, !PT ;  /* 0x00000003ff037210 */ /* 0x000fe400007fe4ff */
        /* <DEDUP_REMOVED lines=12> */
.L_x_2368:
[----:B------:R-:W-:Y:S02]  /*10090*/  IMAD.MOV.U32 R13, RZ, RZ, R19 ;  /* 0x000000ffff0d7224 */ /* 0x000fe400078e0013 */
[----:B------:R-:W-:Y:S01]  /*100a0*/  IMAD.MOV.U32 R12, RZ, RZ, 0x2 ;  /* 0x00000002ff0c7424 */ /* 0x000fe200078e00ff */
[----:B------:R-:W-:-:S13]  /*100b0*/  IADD3 R2, P0, R14, R5, RZ ;  /* 0x000000050e027210 */ /* 0x000fda0007f1e0ff */
[----:B------:R-:W-:Y:S05]  /*100c0*/  WARPSYNC.COLLECTIVE R15, `(.L_x_2369) ;  /* 0x000000000f087348 */ /* 0x000fea0003c00000 */
[----:B------:R0:W1:Y:S02]  /*100d0*/  SHFL.IDX P6, R14, R13, R12, R11 ;  /* 0x0000000c0d0e7389 */ /* 0x00006400000c000b */
[----:B01----:R-:W-:Y:S01]  /*100e0*/  ENDCOLLECTIVE ;  /* 0x000000000000791b */ /* 0x003fe20003800000 */
.L_x_2369:
        /* <DEDUP_REMOVED lines=13> */
.L_x_2370:
[----:B------:R-:W-:Y:S01]  /*101c0*/  MOV R13, R19 ;  /* 0x00000013000d7202 */ /* 0x000fe20000000f00 */
[----:B------:R-:W-:Y:S01]  /*101d0*/  IMAD.MOV.U32 R12, RZ, RZ, 0x3 ;  /* 0x00000003ff0c7424 */ /* 0x000fe200078e00ff */
[----:B------:R-:W-:-:S13]  /*101e0*/  IADD3 R2, P0, R14, R5, RZ ;  /* 0x000000050e027210 */ /* 0x000fda0007f1e0ff */
[----:B------:R-:W-:Y:S05]  /*101f0*/  WARPSYNC.COLLECTIVE R15, `(.L_x_2371) ;  /* 0x000000000f087348 */ /* 0x000fea0003c00000 */
[----:B------:R0:W1:Y:S02]  /*10200*/  SHFL.IDX P6, R14, R13, R12, R11 ;  /* 0x0000000c0d0e7389 */ /* 0x00006400000c000b */
[----:B01----:R-:W-:Y:S01]  /*10210*/  ENDCOLLECTIVE ;  /* 0x000000000000791b */ /* 0x003fe20003800000 */
.L_x_2371:
        /* <DEDUP_REMOVED lines=13> */
.L_x_2372:
[----:B------:R-:W-:Y:S01]  /*102f0*/  IMAD.MOV.U32 R13, RZ, RZ, R19 ;  /* 0x000000ffff0d7224 */ /* 0x000fe200078e0013 */
[----:B------:R-:W-:Y:S02]  /*10300*/  MOV R12, 0x4 ;  /* 0x00000004000c7802 */ /* 0x000fe40000000f00 */
[----:B------:R-:W-:-:S13]  /*10310*/  IADD3 R2, P0, R14, R5, RZ ;  /* 0x000000050e027210 */ /* 0x000fda0007f1e0ff */
[----:B------:R-:W-:Y:S05]  /*10320*/  WARPSYNC.COLLECTIVE R15, `(.L_x_2373) ;  /* 0x000000000f087348 */ /* 0x000fea0003c00000 */
[----:B------:R0:W1:Y:S02]  /*10330*/  SHFL.IDX P6, R14, R13, R12, R11 ;  /* 0x0000000c0d0e7389 */ /* 0x00006400000c000b */
[----:B01----:R-:W-:Y:S01]  /*10340*/  ENDCOLLECTIVE ;  /* 0x000000000000791b */ /* 0x003fe20003800000 */
.L_x_2373:
        /* <DEDUP_REMOVED lines=13> */
.L_x_2374:
[----:B------:R-:W-:Y:S02]  /*10420*/  IMAD.MOV.U32 R13, RZ, RZ, R19 ;  /* 0x000000ffff0d7224 */ /* 0x000fe400078e0013 */
[----:B------:R-:W-:Y:S01]  /*10430*/  IMAD.MOV.U32 R12, RZ, RZ, 0x5 ;  /* 0x00000005ff0c7424 */ /* 0x000fe200078e00ff */
[----:B------:R-:W-:-:S13]  /*10440*/  IADD3 R2, P0, R14, R5, RZ ;  /* 0x000000050e027210 */ /* 0x000fda0007f1e0ff */
[----:B------:R-:W-:Y:S05]  /*10450*/  WARPSYNC.COLLECTIVE R15, `(.L_x_2375) ;  /* 0x000000000f087348 */ /* 0x000fea0003c00000 */
[----:B------:R0:W1:Y:S02]  /*10460*/  SHFL.IDX P6, R14, R13, R12, R11 ;  /* 0x0000000c0d0e7389 */ /* 0x00006400000c000b */
[----:B01----:R-:W-:Y:S01]  /*10470*/  ENDCOLLECTIVE ;  /* 0x000000000000791b */ /* 0x003fe20003800000 */
.L_x_2375:
        /* <DEDUP_REMOVED lines=12> */
.L_x_2376:
[----:B------:R-:W-:Y:S01]  /*10540*/  @!PT LDS RZ, [RZ] ;  /* 0x00000000fffff984 */ /* 0x000fe20000000800 */
[----:B------:R-:W-:Y:S01]  /*10550*/  @!PT LDS RZ, [RZ] ;  /* 0x00000000fffff984 */ /* 0x000fe20000000800 */
[----:B------:R-:W-:Y:S01]  /*10560*/  @!PT LDS RZ, [RZ] ;  /* 0x00000000fffff984 */ /* 0x000fe20000000800 */
[----:B------:R0:W-:Y:S01]  /*10570*/  LDGSTS.E.BYPASS.LTC128B.128 [R7+0x5400], desc[UR36][R2.64+0x80], !P0 ;  /* 0x0540008002077fae */ /* 0x0001e2000c101d64 */
[----:B------:R-:W-:Y:S05]  /*10580*/  BRA `(.L_x_2377) ;  /* 0xffffffcc00007947 */ /* 0x000fea000383ffff */
.L_x_2291:
[----:B0-----:R0:W1:Y:S02]  /*10590*/  SYNCS.PHASECHK.TRANS64.TRYWAIT P0, [R4+URZ+0x2a860], R3 ;  /* 0x02a86003040075a7 */ /* 0x001064000800017f */
[----:B-1----:R-:W-:Y:S05]  /*105a0*/  @!P0 NANOSLEEP.SYNCS 0x989680 ;  /* 0x009896800000895d */ /* 0x002fea0003900000 */
[----:B------:R-:W1:Y:S02]  /*105b0*/  @!P0 SYNCS.PHASECHK.TRANS64 P0, [R4+URZ+0x2a860], R3 ;  /* 0x02a86003040085a7 */ /* 0x000e64000800007f */
[----:B-1----:R-:W-:Y:S05]  /*105c0*/  @!P0 BRA `(.L_x_2291) ;  /* 0xfffffffc00f08947 */ /* 0x002fea000383ffff */
[----:B------:R-:W-:Y:S05]  /*105d0*/  BRA `(.L_x_2378) ;  /* 0xffffffd0001c7947 */ /* 0x000fea000383ffff */
.L_x_2292:
        /* <DEDUP_REMOVED lines=8> */
.L_x_2380:
[----:B------:R-:W-:Y:S05]  /*10660*/  BSYNC B0 ;  /* 0x0000000000007941 */ /* 0x000fea0003800000 */
.L_x_2379:
[----:B------:R-:W-:Y:S01]  /*10670*/  IMAD.MOV.U32 R13, RZ, RZ, R18 ;  /* 0x000000ffff0d7224 */ /* 0x000fe200078e0012 */
[----:B------:R-:W-:Y:S01]  /*10680*/  MOV R0, R14 ;  /* 0x0000000e00007202 */ /* 0x000fe20000000f00 */
[----:B------:R-:W-:Y:S02]  /*10690*/  IMAD.MOV.U32 R12, RZ, RZ, RZ ;  /* 0x000000ffff0c7224 */ /* 0x000fe400078e00ff */
[----:B------:R-:W-:Y:S02]  /*106a0*/  IMAD.MOV.U32 R11, RZ, RZ, 0x181f ;  /* 0x0000181fff0b7424 */ /* 0x000fe400078e00ff */
[----:B------:R-:W-:Y:S02]  /*106b0*/  IMAD.MOV.U32 R15, RZ, RZ, -0x1 ;  /* 0xffffffffff0f7424 */ /* 0x000fe400078e00ff */
[----:B------:R-:W-:-:S07]  /*106c0*/  IMAD.SHL.U32 R6, R37, 0x2, RZ ;  /* 0x0000000225067824 */ /* 0x000fce00078e00ff */
[----:B------:R-:W-:Y:S05]  /*106d0*/  WARPSYNC.COLLECTIVE R15, `(.L_x_2381) ;  /* 0x000000000f087348 */ /* 0x000fea0003c00000 */
[----:B------:R0:W1:Y:S02]  /*106e0*/  SHFL.IDX P6, R14, R13, R12, R11 ;  /* 0x0000000c0d0e7389 */ /* 0x00006400000c000b */
[----:B01----:R-:W-:Y:S01]  /*106f0*/  ENDCOLLECTIVE ;  /* 0x000000000000791b */ /* 0x003fe20003800000 */
.L_x_2381:
[----:B------:R-:W-:Y:S02]  /*10700*/  IMAD.MOV.U32 R13, RZ, RZ, R19 ;  /* 0x000000ffff0d7224 */ /* 0x000fe400078e0013 */
[----:B------:R-:W-:Y:S01]  /*10710*/  IMAD.MOV.U32 R12, RZ, RZ, 0x1 ;  /* 0x00000001ff0c7424 */ /* 0x000fe200078e00ff */
[----:B------:R-:W-:-:S13]  /*10720*/  IADD3 R2, P0, R14, R6, RZ ;  /* 0x000000060e027210 */ /* 0x000fda0007f1e0ff */
[----:B------:R-:W-:Y:S05]  /*10730*/  WARPSYNC.COLLECTIVE R15, `(.L_x_2382) ;  /* 0x000000000f087348 */ /* 0x000fea0003c00000 */
[----:B------:R0:W1:Y:S02]  /*10740*/  SHFL.IDX P6, R14, R13, R12, R11 ;  /* 0x0000000c0d0e7389 */ /* 0x00006400000c000b */
[----:B01----:R-:W-:Y:S01]  /*10750*/  ENDCOLLECTIVE ;  /* 0x000000000000791b */ /* 0x003fe20003800000 */
.L_x_2382:
[----:B------:R-:W-:Y:S01]  /*10760*/  IADD3.X R3, RZ, R0, RZ, P0, !PT ;  /* 0x00000000ff037210 */ /* 0x000fe200007fe4ff */
[----:B------:R-:W-:Y:S01]  /*10770*/  IMAD R0, R8, 0x2, R17 ;  /* 0x0000000208007824 */ /* 0x000fe200078e0211 */
        /* <DEDUP_REMOVED lines=11> */
.L_x_2383:
        /* <DEDUP_REMOVED lines=10> */
.L_x_2384:
[----:B------:R-:W-:Y:S02]  /*108d0*/  IADD3.X R3, RZ, R7, RZ, P0, !PT ;  /* 0x00000007ff037210 */ /* 0x000fe400007fe4ff */
        /* <DEDUP_REMOVED lines=11> */
.L_x_2385:
        /* <DEDUP_REMOVED lines=10> */
.L_x_2386:
        /* <DEDUP_REMOVED lines=12> */
.L_x_2387:
        /* <DEDUP_REMOVED lines=10> */
.L_x_2388:
        /* <DEDUP_REMOVED lines=12> */
.L_x_2389:
        /* <DEDUP_REMOVED lines=10> */
.L_x_2390:
        /* <DEDUP_REMOVED lines=12> */
.L_x_2391:
[----:B------:R-:W-:Y:S01]  /*10db0*/  @!PT LDS RZ, [RZ] ;  /* 0x00000000fffff984 */ /* 0x000fe20000000800 */
[----:B------:R-:W-:Y:S01]  /*10dc0*/  @!PT LDS RZ, [RZ] ;  /* 0x00000000fffff984 */ /* 0x000fe20000000800 */
[----:B------:R-:W-:Y:S01]  /*10dd0*/  @!PT LDS RZ, [RZ] ;  /* 0x00000000fffff984 */ /* 0x000fe20000000800 */
[----:B------:R1:W-:Y:S01]  /*10de0*/  LDGSTS.E.BYPASS.LTC128B.128 [R0+0x5400], desc[UR36][R2.64+0x80], !P0 ;  /* 0x0540008002007fae */ /* 0x0003e2000c101d64 */
[----:B------:R-:W-:Y:S05]  /*10df0*/  BRA `(.L_x_2392) ;  /* 0xffffffc800e07947 */ /* 0x000fea000383ffff */
.L_x_2297:
        /* <DEDUP_REMOVED lines=8> */
.L_x_2394:
[----:B------:R-:W-:Y:S05]  /*10e80*/  BSYNC B0 ;  /* 0x0000000000007941 */ /* 0x000fea0003800000 */
.L_x_2393:
[----:B------:R-:W-:Y:S05]  /*10e90*/  BRA `(.L_x_2395) ;  /* 0xffffffcc00607947 */ /* 0x000fea000383ffff */
.L_x_2300:
[----:B-1----:R1:W2:Y:S02]  /*10ea0*/  SYNCS.PHASECHK.TRANS64.TRYWAIT P0, [R4+URZ+0x2a820], R0 ;  /* 0x02a82000040075a7 */ /* 0x0022a4000800017f */
[----:B--2---:R-:W-:Y:S05]  /*10eb0*/  @!P0 NANOSLEEP.SYNCS 0x989680 ;  /* 0x009896800000895d */ /* 0x004fea0003900000 */
[----:B------:R-:W2:Y:S02]  /*10ec0*/  @!P0 SYNCS.PHASECHK.TRANS64 P0, [R4+URZ+0x2a820], R0 ;  /* 0x02a82000040085a7 */ /* 0x000ea4000800007f */
[----:B--2---:R-:W-:Y:S05]  /*10ed0*/  @!P0 BRA `(.L_x_2300) ;  /* 0xfffffffc00f08947 */ /* 0x004fea000383ffff */
[----:B------:R-:W-:Y:S05]  /*10ee0*/  BRA `(.L_x_2396) ;  /* 0xffffffcc00a87947 */ /* 0x000fea000383ffff */
.L_x_2301:
[----:B------:R-:W2:Y:S01]  /*10ef0*/  S2R R2, SR_TID.X ;  /* 0x0000000000027919 */ /* 0x000ea20000002100 */
[----:B------:R-:W-:Y:S01]  /*10f00*/  BSSY B0, `(.L_x_2397) ;  /* 0x000000a000007945 */ /* 0x000fe20003800000 */
[----:B------:R-:W-:Y:S02]  /*10f10*/  IMAD.MOV.U32 R12, RZ, RZ, RZ ;  /* 0x000000ffff0c7224 */ /* 0x000fe400078e00ff */
[----:B------:R-:W-:Y:S02]  /*10f20*/  IMAD.MOV.U32 R11, RZ, RZ, 0x1f ;  /* 0x0000001fff0b7424 */ /* 0x000fe400078e00ff */
[----:B------:R-:W-:Y:S01]  /*10f30*/  IMAD.MOV.U32 R15, RZ, RZ, -0x1 ;  /* 0xffffffffff0f7424 */ /* 0x000fe200078e00ff */
[----:B--2---:R-:W-:-:S04]  /*10f40*/  SHF.R.U32.HI R2, RZ, 0x5, R2 ;  /* 0x00000005ff027819 */ /* 0x004fc80000011602 */
[----:B------:R-:W-:-:S04]  /*10f50*/  LOP3.LUT R2, R2, 0x3, RZ, 0xc0, !PT ;  /* 0x0000000302027812 */ /* 0x000fc800078ec0ff */
[----:B------:R-:W-:-:S07]  /*10f60*/  MOV R13, R2 ;  /* 0x00000002000d7202 */ /* 0x000fce0000000f00 */
[----:B01---5:R-:W-:Y:S05]  /*10f70*/  WARPSYNC.COLLECTIVE R15, `(.L_x_2398) ;  /* 0x000000000f087348 */ /* 0x023fea0003c00000 */
[----:B------:R2:W3:Y:S02]  /*10f80*/  SHFL.IDX P6, R14, R13, R12, R11 ;  /* 0x0000000c0d0e7389 */ /* 0x0004e400000c000b */
[----:B0123-5:R-:W-:Y:S01]  /*10f90*/  ENDCOLLECTIVE ;  /* 0x000000000000791b */ /* 0x02ffe20003800000 */
.L_x_2398:
[----:B------:R-:W-:Y:S05]  /*10fa0*/  BSYNC B0 ;  /* 0x0000000000007941 */ /* 0x000fea0003800000 */
.L_x_2397:
[----:B------:R-:W-:Y:S05]  /*10fb0*/  BRA `(.L_x_2399) ;  /* 0xffffffcc00907947 */ /* 0x000fea000383ffff */
.L_x_2304:
[----:B------:R-:W-:Y:S01]  /*10fc0*/  BSSY B1, `(.L_x_2400) ;  /* 0x0000006000017945 */ /* 0x000fe20003800000 */
[----:B------:R-:W-:-:S07]  /*10fd0*/  IMAD.MOV.U32 R15, RZ, RZ, -0x1 ;  /* 0xffffffffff0f7424 */ /* 0x000fce00078e00ff */
[----:B01---5:R-:W-:Y:S05]  /*10fe0*/  WARPSYNC.COLLECTIVE R15, `(.L_x_2401) ;  /* 0x000000000f0c7348 */ /* 0x023fea0003c00000 */
[----:B------:R-:W-:Y:S02]  /*10ff0*/  ELECT P6, UR62, PT ;  /* 0x00000000003e782f */ /* 0x000fe400038c0000 */
[----:B------:R-:W-:Y:S01]  /*11000*/  MOV R14, UR62 ;  /* 0x0000003e000e7c02 */ /* 0x000fe20008000f00 */
[----:B01---5:R-:W-:Y:S10]  /*11010*/  ENDCOLLECTIVE ;  /* 0x000000000000791b */ /* 0x023ff40003800000 */
.L_x_2401:
[----:B------:R-:W-:Y:S05]  /*11020*/  BSYNC B1 ;  /* 0x0000000000017941 */ /* 0x000fea0003800000 */
.L_x_2400:
[----:B------:R-:W-:Y:S05]  /*11030*/  BRA `(.L_x_2402) ;  /* 0xffffffcc00887947 */ /* 0x000fea000383ffff */
.L_x_2306:
[----:B-1----:R1:W2:Y:S02]  /*11040*/  SYNCS.PHASECHK.TRANS64.TRYWAIT P1, [R5+URZ+0x2a840], R0 ;  /* 0x02a84000050075a7 */ /* 0x0022a4000802017f */
[----:B--2---:R-:W-:Y:S05]  /*11050*/  @!P1 NANOSLEEP.SYNCS 0x989680 ;  /* 0x009896800000995d */ /* 0x004fea0003900000 */
[----:B------:R-:W2:Y:S02]  /*11060*/  @!P1 SYNCS.PHASECHK.TRANS64 P1, [R5+URZ+0x2a840], R0 ;  /* 0x02a84000050095a7 */ /* 0x000ea4000802007f */
[----:B--2---:R-:W-:Y:S05]  /*11070*/  @!P1 BRA `(.L_x_2306) ;  /* 0xfffffffc00f09947 */ /* 0x004fea000383ffff */
[----:B------:R-:W-:Y:S05]  /*11080*/  BRA `(.L_x_2403) ;  /* 0xffffffcc00b07947 */ /* 0x000fea000383ffff */
.L_x_2308:
[----:B--2---:R2:W3:Y:S02]  /*11090*/  SYNCS.PHASECHK.TRANS64.TRYWAIT P1, [R23+URZ+0x2a840], R2 ;  /* 0x02a84002170075a7 */ /* 0x0044e4000802017f */
[----:B---3--:R-:W-:Y:S05]  /*110a0*/  @!P1 NANOSLEEP.SYNCS 0x989680 ;  /* 0x009896800000995d */ /* 0x008fea0003900000 */
[----:B------:R-:W3:Y:S02]  /*110b0*/  @!P1 SYNCS.PHASECHK.TRANS64 P1, [R23+URZ+0x2a840], R2 ;  /* 0x02a84002170095a7 */ /* 0x000ee4000802007f */
[----:B---3--:R-:W-:Y:S05]  /*110c0*/  @!P1 BRA `(.L_x_2308) ;  /* 0xfffffffc00f09947 */ /* 0x008fea000383ffff */
[----:B------:R-:W-:Y:S05]  /*110d0*/  BRA `(.L_x_2404) ;  /* 0xffffffcc00bc7947 */ /* 0x000fea000383ffff */
.L_x_2310:
[----:B---3--:R3:W4:Y:S02]  /*110e0*/  SYNCS.PHASECHK.TRANS64.TRYWAIT P1, [R5+URZ+0x2a860], R0 ;  /* 0x02a86000050075a7 */ /* 0x008724000802017f */
[----:B----4-:R-:W-:Y:S05]  /*110f0*/  @!P1 NANOSLEEP.SYNCS 0x989680 ;  /* 0x009896800000995d */ /* 0x010fea0003900000 */
[----:B------:R-:W4:Y:S02]  /*11100*/  @!P1 SYNCS.PHASECHK.TRANS64 P1, [R5+URZ+0x2a860], R0 ;  /* 0x02a86000050095a7 */ /* 0x000f24000802007f */
[----:B----4-:R-:W-:Y:S05]  /*11110*/  @!P1 BRA `(.L_x_2310) ;  /* 0xfffffffc00f09947 */ /* 0x010fea000383ffff */
[----:B------:R-:W-:Y:S05]  /*11120*/  BRA `(.L_x_2405) ;  /* 0xffffffcc00b87947 */ /* 0x000fea000383ffff */
.L_x_2406:
        /* <DEDUP_REMOVED lines=13> */
.L_x_15527:


//--------------------- .text._ZN7cutlass13device_kernelIN5flash11enable_sm90INS1_16FlashAttnFwdSm90INS1_25CollectiveMainloopFwdSm90ILi2EN4cute5tupleIJNS5_1CILi1EEES8_S8_EEENS6_IJNS7_ILi128EEENS7_ILi96EEENS7_ILi192EEEEEELi128ENS_6half_tEfNS_4arch4Sm90ELb1ELb0ELb0ELb1ELb1ELb0ELb0ELb1ELb1ELb1ELb0ELb0EEENS1_21CollectiveEpilogueFwdINS6_IJSA_SA_SB_EEES9_SE_SG_Li256ELb1ELb1ELb0ELb0EEENS1_36VarlenDynamicPersistentTileSchedulerILi128ELi96ELi256ELi128ELb0ELb1ELb1ELb1ELb1ELb1EEEEEEEEEvNT_6ParamsE --------------------------
	.section	.text._ZN7cutlass13device_kernelIN5flash11enable_sm90INS1_16FlashAttnFwdSm90INS1_25CollectiveMainloopFwdSm90ILi2EN4cute5tupleIJNS5_1CILi1EEES8_S8_EEENS6_IJNS7_ILi128EEENS7_ILi96EEENS7_ILi192EEEEEELi128ENS_6half_tEfNS_4arch4Sm90ELb1ELb0ELb0ELb1ELb1ELb0ELb0ELb1ELb1ELb1ELb0ELb0EEENS1_21CollectiveEpilogueFwdINS6_IJSA_SA_SB_EEES9_SE_SG_Li256ELb1ELb1ELb0ELb0EEENS1_36VarlenDynamicPersistentTileSchedulerILi128ELi96ELi256ELi128ELb0ELb1ELb1ELb1ELb1ELb1EEEEEEEEEvNT_6ParamsE,"ax",@progbits
	.align	128
.text._ZN7cutlass13device_kernelIN5flash11enable_sm90INS1_16FlashAttnFwdSm90INS1_25CollectiveMainloopFwdSm90ILi2EN4cute5tupleIJNS5_1CILi1EEES8_S8_EEENS6_IJNS7_ILi128EEENS7_ILi96EEENS7_ILi192EEEEEELi128ENS_6half_tEfNS_4arch4Sm90ELb1ELb0ELb0ELb1ELb1ELb0ELb0ELb1ELb1ELb1ELb0ELb0EEENS1_21CollectiveEpilogueFwdINS6_IJSA_SA_SB_EEES9_SE_SG_Li256ELb1ELb1ELb0ELb0EEENS1_36VarlenDynamicPersistentTileSchedulerILi128ELi96ELi256ELi128ELb0ELb1ELb1ELb1ELb1ELb1EEEEEEEEEvNT_6ParamsE:
        .type           _ZN7cutlass13device_kernelIN5flash11enable_sm90INS1_16FlashAttnFwdSm90INS1_25CollectiveMainloopFwdSm90ILi2EN4cute5tupleIJNS5_1CILi1EEES8_S8_EEENS6_IJNS7_ILi128EEENS7_ILi96EEENS7_ILi192EEEEEELi128ENS_6half_tEfNS_4arch4Sm90ELb1ELb0ELb0ELb1ELb1ELb0ELb0ELb1ELb1ELb1ELb0ELb0EEENS1_21CollectiveEpilogueFwdINS6_IJSA_SA_SB_EEES9_SE_SG_Li256ELb1ELb1ELb0ELb0EEENS1_36VarlenDynamicPersistentTileSchedulerILi128ELi96ELi256ELi128ELb0ELb1ELb1ELb1ELb1ELb1EEEEEEEEEvNT_6ParamsE,@function
        .size           _ZN7cutlass13device_kernelIN5flash11enable_sm90INS1_16FlashAttnFwdSm90INS1_25CollectiveMainloopFwdSm90ILi2EN4cute5tupleIJNS5_1CILi1EEES8_S8_EEENS6_IJNS7_ILi128EEENS7_ILi96EEENS7_ILi192EEEEEELi128ENS_6half_tEfNS_4arch4Sm90ELb1ELb0ELb0ELb1ELb1ELb0ELb0ELb1ELb1ELb1ELb0ELb0EEENS1_21CollectiveEpilogueFwdINS6_IJSA_SA_SB_EEES9_SE_SG_Li256ELb1ELb1ELb0ELb0EEENS1_36VarlenDynamicPersistentTileSchedulerILi128ELi96ELi256ELi128ELb0ELb1ELb1ELb1ELb1ELb1EEEEEEEEEvNT_6ParamsE,(.L_x_15528 - _ZN7cutlass13device_kernelIN5flash11enable_sm90INS1_16FlashAttnFwdSm90INS1_25CollectiveMainloopFwdSm90ILi2EN4cute5tupleIJNS5_1CILi1EEES8_S8_EEENS6_IJNS7_ILi128EEENS7_ILi96EEENS7_ILi192EEEEEELi128ENS_6half_tEfNS_4arch4Sm90ELb1ELb0ELb0ELb1ELb1ELb0ELb0ELb1ELb1ELb1ELb0ELb0EEENS1_21CollectiveEpilogueFwdINS6_IJSA_SA_SB_EEES9_SE_SG_Li256ELb1ELb1ELb0ELb0EEENS1_36VarlenDynamicPersistentTileSchedulerILi128ELi96ELi256ELi128ELb0ELb1ELb1ELb1ELb1ELb1EEEEEEEEEvNT_6ParamsE)
        .other          _ZN7cutlass13device_kernelIN5flash11enable_sm90INS1_16FlashAttnFwdSm90INS1_25CollectiveMainloopFwdSm90ILi2EN4cute5tupleIJNS5_1CILi1EEES8_S8_EEENS6_IJNS7_ILi128EEENS7_ILi96EEENS7_ILi192EEEEEELi128ENS_6half_tEfNS_4arch4Sm90ELb1ELb0ELb0ELb1ELb1ELb0ELb0ELb1ELb1ELb1ELb0ELb0EEENS1_21CollectiveEpilogueFwdINS6_IJSA_SA_SB_EEES9_SE_SG_Li256ELb1ELb1ELb0ELb0EEENS1_36VarlenDynamicPersistentTileSchedulerILi128ELi96ELi256ELi128ELb0ELb1ELb1ELb1ELb1ELb1EEEEEEEEEvNT_6ParamsE,@"STO_CUDA_ENTRY STV_DEFAULT"
_ZN7cutlass13device_kernelIN5flash11enable_sm90INS1_16FlashAttnFwdSm90INS1_25CollectiveMainloopFwdSm90ILi2EN4cute5tupleIJNS5_1CILi1EEES8_S8_EEENS6_IJNS7_ILi128EEENS7_ILi96EEENS7_ILi192EEEEEELi128ENS_6half_tEfNS_4arch4Sm90ELb1ELb0ELb0ELb1ELb1ELb0ELb0ELb1ELb1ELb1ELb0ELb0EEENS1_21CollectiveEpilogueFwdINS6_IJSA_SA_SB_EEES9_SE_SG_Li256ELb1ELb1ELb0ELb0EEENS1_36VarlenDynamicPersistentTileSchedulerILi128ELi96ELi256ELi128ELb0ELb1ELb1ELb1ELb1ELb1EEEEEEEEEvNT_6ParamsE:
        /* <DEDUP_REMOVED lines=45> */
.L_x_2407:
        /* <DEDUP_REMOVED lines=22> */
.L_x_2408:
        /* <DEDUP_REMOVED lines=18> */
.L_x_2409:
        /* <DEDUP_REMOVED lines=22> */
.L_x_2410:
        /* <DEDUP_REMOVED lines=23> */
.L_x_2411:
        /* <DEDUP_REMOVED lines=10> */
.L_x_2413:
        /* <DEDUP_REMOVED lines=15> */
[----:B------:R-:W-:Y:S01]  /*09b0*/  MOV R164, RZ ;  /* 0x000000ff00a47202 */ /* 0x000fe20000000f00 */
[----:B------:R-:W-:Y:S01]  /*09c0*/  UMOV UR60, URZ ;  /* 0x0000003f003c7c82 */ /* 0x000fe20008000000 */
[----:B------:R-:W-:Y:S01]  /*09d0*/  UMOV UR38, URZ ;  /* 0x0000003f00267c82 */ /* 0x000fe20008000000 */
[----:B------:R-:W0:Y:S02]  /*09e0*/  S2R R0, SR_TID.X ;  /* 0x0000000000007919 */ /* 0x000e240000002100 */
[----:B0-----:R-:W-:-:S05]  /*09f0*/  VIADD R175, R0, 0xffffff80 ;  /* 0xffffff8000af7836 */ /* 0x001fca0000000000 */
[----:B------:R-:W-:-:S04]  /*0a00*/  SHF.R.S32.HI R0, RZ, 0x1f, R175 ;  /* 0x0000001fff007819 */ /* 0x000fc800000114af */
[CC--:B------:R-:W-:Y:S02]  /*0a10*/  LEA.HI R3, R0.reuse, R175.reuse, RZ, 0x7 ;  /* 0x000000af00037211 */ /* 0x0c0fe400078f38ff */
[CC--:B------:R-:W-:Y:S02]  /*0a20*/  LEA.HI R4, R0.reuse, R175.reuse, RZ, 0x5 ;  /* 0x000000af00047211 */ /* 0x0c0fe400078f28ff */
[----:B------:R-:W-:Y:S02]  /*0a30*/  LEA.HI R10, R0, R175, RZ, 0x2 ;  /* 0x000000af000a7211 */ /* 0x000fe400078f10ff */
[----:B------:R-:W-:Y:S01]  /*0a40*/  SHF.R.S32.HI R166, RZ, 0x7, R3 ;  /* 0x00000007ffa67819 */ /* 0x000fe20000011403 */
[----:B------:R-:W-:Y:S01]  /*0a50*/  IMAD.SHL.U32 R6, R4, 0x20, RZ ;  /* 0x0000002004067824 */ /* 0x000fe200078e00ff */
[----:B------:R-:W-:-:S04]  /*0a60*/  LOP3.LUT R10, R10, 0xfffffffc, RZ, 0xc0, !PT ;  /* 0xfffffffc0a0a7812 */ /* 0x000fc800078ec0ff */
[----:B------:R-:W-:Y:S02]  /*0a70*/  LOP3.LUT R7, R6, 0xfffffc00, RZ, 0xc0, !PT ;  /* 0xfffffc0006077812 */ /* 0x000fe400078ec0ff */
[----:B------:R-:W-:Y:S02]  /*0a80*/  IADD3 R10, R175, -R10, RZ ;  /* 0x8000000aaf0a7210 */ /* 0x000fe40007ffe0ff */
[----:B--2---:R-:W-:Y:S02]  /*0a90*/  R2UR UR4, R2 ;  /* 0x00000000020472ca */ /* 0x004fe400000e0000 */
[C---:B------:R-:W-:Y:S02]  /*0aa0*/  LOP3.LUT R2, R3.reuse, 0xffffff80, RZ, 0xc0, !PT ;  /* 0xffffff8003027812 */ /* 0x040fe400078ec0ff */
[----:B------:R-:W-:-:S03]  /*0ab0*/  LEA.HI R3, R3, R166, RZ, 0x1 ;  /* 0x000000a603037211 */ /* 0x000fc600078f08ff */
[----:B------:R-:W-:Y:S01]  /*0ac0*/  IMAD.IADD R165, R175, 0x1, -R2 ;  /* 0x00000001afa57824 */ /* 0x000fe200078e0a02 */
[CC--:B------:R-:W-:Y:S02]  /*0ad0*/  LEA.HI R2, R0.reuse, R175.reuse, RZ, 0x4 ;  /* 0x000000af00027211 */ /* 0x0c0fe400078f20ff */
[----:B------:R-:W-:Y:S02]  /*0ae0*/  LEA.HI R0, R0, R175, RZ, 0x3 ;  /* 0x000000af00007211 */ /* 0x000fe400078f18ff */
[----:B------:R-:W-:Y:S01]  /*0af0*/  SHF.R.S32.HI R8, RZ, 0x1f, R165 ;  /* 0x0000001fff087819 */ /* 0x000fe200000114a5 */
[----:B------:R-:W-:Y:S01]  /*0b00*/  ULOP3.LUT UR4, UR4, 0x1, URZ, 0xfc, !UPT ;  /* 0x0000000104047892 */ /* 0x000fe2000f8efc3f */
[----:B------:R-:W-:Y:S02]  /*0b10*/  SHF.R.S32.HI R5, RZ, 0x4, R2 ;  /* 0x00000004ff057819 */ /* 0x000fe40000011402 */
[----:B------:R-:W-:Y:S02]  /*0b20*/  LEA.HI R9, R8, R165, RZ, 0x2 ;  /* 0x000000a508097211 */ /* 0x000fe400078f10ff */
[----:B------:R-:W-:Y:S01]  /*0b30*/  LOP3.LUT R4, R2, 0x3fffff0, RZ, 0xc0, !PT ;  /* 0x03fffff002047812 */ /* 0x000fe200078ec0ff */
[----:B------:R-:W-:Y:S01]  /*0b40*/  IMAD.U32 R169, RZ, RZ, UR4 ;  /* 0x00000004ffa97e24 */ /* 0x000fe2000f8e00ff */
[----:B------:R-:W-:-:S02]  /*0b50*/  SHF.R.S32.HI R6, RZ, 0x2, R9 ;  /* 0x00000002ff067819 */ /* 0x000fc40000011409 */
[----:B------:R-:W-:Y:S01]  /*0b60*/  SHF.R.S32.HI R11, RZ, 0x1f, R9 ;  /* 0x0000001fff0b7819 */ /* 0x000fe20000011409 */
[----:B------:R-:W-:Y:S01]  /*0b70*/  IMAD.IADD R4, R175, 0x1, -R4 ;  /* 0x00000001af047824 */ /* 0x000fe200078e0a04 */
[----:B------:R-:W-:Y:S02]  /*0b80*/  LEA.HI R2, R2, R5, RZ, 0x1 ;  /* 0x0000000502027211 */ /* 0x000fe400078f08ff */
[----:B------:R-:W-:Y:S01]  /*0b90*/  LEA.HI R11, R11, R6, RZ, 0x3 ;  /* 0x000000060b0b7211 */ /* 0x000fe200078f18ff */
[----:B------:R-:W-:Y:S01]  /*0ba0*/  IMAD R7, R4, 0x40, R7 ;  /* 0x0000004004077824 */ /* 0x000fe200078e0207 */
[----:B------:R-:W-:Y:S02]  /*0bb0*/  LOP3.LUT R160, R0, 0xfffffff8, RZ, 0xc0, !PT ;  /* 0xfffffff800a07812 */ /* 0x000fe400078ec0ff */
[----:B------:R-:W-:Y:S02]  /*0bc0*/  LOP3.LUT R11, R11, 0xfffffff8, RZ, 0xc0, !PT ;  /* 0xfffffff80b0b7812 */ /* 0x000fe400078ec0ff */
[----:B------:R-:W-:Y:S01]  /*0bd0*/  LEA.HI R8, R8, R165, RZ, 0x5 ;  /* 0x000000a508087211 */ /* 0x000fe200078f28ff */
[----:B------:R-:W-:Y:S01]  /*0be0*/  IMAD.IADD R160, R175, 0x1, -R160 ;  /* 0x00000001afa07824 */ /* 0x000fe200078e0aa0 */
[----:B------:R-:W-:Y:S01]  /*0bf0*/  LOP3.LUT R2, R2, 0x1ffffffe, RZ, 0xc0, !PT ;  /* 0x1ffffffe02027812 */ /* 0x000fe200078ec0ff */
[----:B------:R-:W-:Y:S01]  /*0c00*/  IMAD.IADD R11, R6, 0x1, -R11 ;  /* 0x00000001060b7824 */ /* 0x000fe200078e0a0b */
[----:B------:R-:W-:Y:S01]  /*0c10*/  SHF.R.S32.HI R8, RZ, 0x5, R8 ;  /* 0x00000005ff087819 */ /* 0x000fe20000011408 */
[----:B------:R-:W-:Y:S01]  /*0c20*/  IMAD.SHL.U32 R17, R160, 0x8, RZ ;  /* 0x00000008a0117824 */ /* 0x000fe200078e00ff */
[----:B------:R-:W-:Y:S01]  /*0c30*/  LEA.HI R4, R10, R10, RZ, 0x1 ;  /* 0x0000000a0a047211 */ /* 0x000fe200078f08ff */
[----:B------:R-:W-:Y:S01]  /*0c40*/  IMAD.IADD R2, R5, 0x1, -R2 ;  /* 0x0000000105027824 */ /* 0x000fe200078e0a02 */
[----:B------:R-:W-:Y:S01]  /*0c50*/  LOP3.LUT R3, R3, 0x3fffffe, RZ, 0xc0, !PT ;  /* 0x03fffffe03037812 */ /* 0x000fe200078ec0ff */
[----:B------:R-:W-:Y:S01]  /*0c60*/  IMAD R8, R8, 0x10, R11 ;  /* 0x0000001008087824 */ /* 0x000fe200078e020b */
[----:B------:R-:W-:Y:S01]  /*0c70*/  LOP3.LUT R5, R4, 0x1ffffffe, RZ, 0xc0, !PT ;  /* 0x1ffffffe04057812 */ /* 0x000fe200078ec0ff */
[----:B------:R-:W-:Y:S01]  /*0c80*/  VIADD R23, R17, 0x40 ;  /* 0x0000004011177836 */ /* 0x000fe20000000000 */
[----:B------:R-:W-:Y:S01]  /*0c90*/  LOP3.LUT R18, R9, 0x7ffffffc, RZ, 0xc0, !PT ;  /* 0x7ffffffc09127812 */ /* 0x000fe200078ec0ff */
[----:B------:R-:W-:Y:S01]  /*0ca0*/  IMAD.IADD R3, R166, 0x1, -R3 ;  /* 0x00000001a6037824 */ /* 0x000fe200078e0a03 */
[----:B------:R-:W-:Y:S01]  /*0cb0*/  SHF.R.S32.HI R163, RZ, 0x3, R0 ;  /* 0x00000003ffa37819 */ /* 0x000fe20000011400 */
[----:B------:R-:W-:Y:S01]  /*0cc0*/  IMAD.IADD R10, R10, 0x1, -R5 ;  /* 0x000000010a0a7824 */ /* 0x000fe200078e0a05 */
[----:B------:R-:W-:Y:S01]  /*0cd0*/  SHF.R.S32.HI R174, RZ, 0x1f, R17 ;  /* 0x0000001fffae7819 */ /* 0x000fe20000011411 */
[----:B------:R-:W-:Y:S01]  /*0ce0*/  IMAD R167, R3, 0x40, R8 ;  /* 0x0000004003a77824 */ /* 0x000fe200078e0208 */
[----:B------:R-:W-:Y:S01]  /*0cf0*/  SHF.R.S32.HI R173, RZ, 0x1f, R23 ;  /* 0x0000001fffad7819 */ /* 0x000fe20000011417 */
[----:B------:R-:W-:-:S02]  /*0d00*/  IMAD R168, R2, 0x8, R7 ;  /* 0x0000000802a87824 */ /* 0x000fc400078e0207 */
[----:B------:R-:W-:Y:S02]  /*0d10*/  IMAD.IADD R18, R165, 0x1, -R18 ;  /* 0x00000001a5127824 */ /* 0x000fe400078e0a12 */
[----:B------:R-:W-:-:S07]  /*0d20*/  IMAD R19, R10, 0x8, R167 ;  /* 0x000000080a137824 */ /* 0x000fce00078e02a7 */
.L_x_2473:
[----:B0---4-:R-:W0:Y:S01]  /*0d30*/  LDC.64 R2, c[0x0][0xc88] ;  /* 0x00032200ff027b82 */ /* 0x011e220000000a00 */
[----:B------:R-:W-:Y:S01]  /*0d40*/  ULDC.64 UR4, c[0x0][0xa28] ;  /* 0x00028a0000047ab9 */ /* 0x000fe20000000a00 */
[----:B------:R-:W-:Y:S01]  /*0d50*/  ULDC.64 UR6, c[0x0][0xa18] ;  /* 0x0002860000067ab9 */ /* 0x000fe20000000a00 */
[----:B------:R-:W-:Y:S01]  /*0d60*/  IMAD.MOV.U32 R7, RZ, RZ, RZ ;  /* 0x000000ffff077224 */ /* 0x000fe200078e00ff */
[----:B------:R-:W-:Y:S01]  /*0d70*/  ULDC.64 UR8, c[0x0][0xa20] ;  /* 0x0002880000087ab9 */ /* 0x000fe20000000a00 */
[----:B0-----:R-:W-:-:S05]  /*0d80*/  IMAD.WIDE R2, R47, 0x4, R2 ;  /* 0x000000042f027825 */ /* 0x001fca00078e0202 */
[----:B--2---:R-:W2:Y:S01]  /*0d90*/  LDG.E R22, desc[UR36][R2.64] ;  /* 0x0000002402167981 */ /* 0x004ea2000c1e1900 */
[----:B------:R-:W-:Y:S02]  /*0da0*/  ISETP.NE.U32.AND P0, PT, RZ, UR4, PT ;  /* 0x00000004ff007c0c */ /* 0x000fe4000bf05070 */
[----:B------:R-:W-:Y:S02]  /*0db0*/  ISETP.NE.U32.AND P1, PT, RZ, UR6, PT ;  /* 0x00000006ff007c0c */ /* 0x000fe4000bf25070 */
[----:B------:R-:W-:Y:S02]  /*0dc0*/  ISETP.NE.AND.EX P0, PT, RZ, UR5, PT, P0 ;  /* 0x00000005ff007c0c */ /* 0x000fe4000bf05300 */
[----:B------:R-:W-:Y:S02]  /*0dd0*/  ISETP.NE.AND.EX P1, PT, RZ, UR7, PT, P1 ;  /* 0x00000007ff007c0c */ /* 0x000fe4000bf25310 */
[----:B--2---:R-:W-:-:S09]  /*0de0*/  SHF.R.S32.HI R162, RZ, 0x1f, R22 ;  /* 0x0000001fffa27819 */ /* 0x004fd20000011416 */
[----:B---3--:R-:W-:-:S04]  /*0df0*/  @P0 LEA R4, P2, R22, UR4, 0x2 ;  /* 0x0000000416040c11 */ /* 0x008fc8000f8410ff */
[C---:B------:R-:W-:Y:S01]  /*0e00*/  @P0 LEA.HI.X R5, R22.reuse, UR5, R162, 0x2, P2 ;  /* 0x0000000516050c11 */ /* 0x040fe200090f14a2 */
[----:B------:R-:W-:Y:S01]  /*0e10*/  ULDC.64 UR4, c[0x0][0x418] ;  /* 0x0001060000047ab9 */ /* 0x000fe20000000a00 */
[----:B------:R-:W-:-:S03]  /*0e20*/  @P1 LEA R2, P2, R22, UR6, 0x2 ;  /* 0x0000000616021c11 */ /* 0x000fc6000f8410ff */
[----:B------:R0:W5:Y:S01]  /*0e30*/  @P0 LDG.E R7, desc[UR36][R4.64] ;  /* 0x0000002404070981 */ /* 0x000162000c1e1900 */
[----:B------:R-:W-:-:S05]  /*0e40*/  @P1 LEA.HI.X R3, R22, UR7, R162, 0x2, P2 ;  /* 0x0000000716031c11 */ /* 0x000fca00090f14a2 */
[----:B------:R0:W5:Y:S01]  /*0e50*/  @P1 LDG.E R171, desc[UR36][R2.64] ;  /* 0x0000002402ab1981 */ /* 0x000162000c1e1900 */
[----:B------:R-:W-:Y:S01]  /*0e60*/  UISETP.NE.U32.AND UP0, UPT, UR4, URZ, UPT ;  /* 0x0000003f0400728c */ /* 0x000fe2000bf05070 */
[----:B------:R-:W-:Y:S02]  /*0e70*/  ISETP.NE.U32.AND P2, PT, RZ, UR8, PT ;  /* 0x00000008ff007c0c */ /* 0x000fe4000bf45070 */
[----:B------:R-:W-:Y:S01]  /*0e80*/  ULDC UR4, c[0x0][0x424] ;  /* 0x0001090000047ab9 */ /* 0x000fe20000000800 */
[----:B------:R-:W-:Y:S01]  /*0e90*/  UISETP.NE.AND.EX UP0, UPT, UR5, URZ, UPT, UP0 ;  /* 0x0000003f0500728c */ /* 0x000fe2000bf05300 */
[----:B------:R-:W-:Y:S02]  /*0ea0*/  ISETP.NE.AND.EX P2, PT, RZ, UR9, PT, P2 ;  /* 0x00000009ff007c0c */ /* 0x000fe4000bf45320 */
[----:B------:R-:W-:Y:S01]  /*0eb0*/  ULDC UR5, c[0x0][0x2f0] ;  /* 0x0000bc0000057ab9 */ /* 0x000fe20000000800 */
[----:B------:R-:W-:-:S04]  /*0ec0*/  USEL UR4, UR4, 0x1, UP0 ;  /* 0x0000000104047887 */ /* 0x000fc80008000000 */
[----:B------:R-:W-:Y:S01]  /*0ed0*/  UIMAD UR4, UR4, UR5, URZ ;  /* 0x00000005040472a4 */ /* 0x000fe2000f8e023f */
[----:B0-----:R-:W-:Y:S11]  /*0ee0*/  @P1 BRA `(.L_x_2414) ;  /* 0x0000000000281947 */ /* 0x001ff60003800000 */
        /* <DEDUP_REMOVED lines=10> */
.L_x_2414:
[----:B------:R-:W-:Y:S02]  /*0f90*/  IMAD.U32 R170, RZ, RZ, UR4 ;  /* 0x00000004ffaa7e24 */ /* 0x000fe4000f8e00ff */
[----:B------:R-:W-:Y:S01]  /*0fa0*/  IMAD.MOV.U32 R161, RZ, RZ, R46 ;  /* 0x000000ffffa17224 */ /* 0x000fe200078e002e */
[----:B------:R-:W-:Y:S06]  /*0fb0*/  @!P2 BRA `(.L_x_2415) ;  /* 0x000000000010a947 */ /* 0x000fec0003800000 */
[----:B------:R-:W-:-:S04]  /*0fc0*/  LEA R2, P0, R22, UR8, 0x2 ;  /* 0x0000000816027c11 */ /* 0x000fc8000f8010ff */
[----:B------:R-:W-:-:S05]  /*0fd0*/  LEA.HI.X R3, R22, UR9, R162, 0x2, P0 ;  /* 0x0000000916037c11 */ /* 0x000fca00080f14a2 */
[----:B------:R1:W5:Y:S01]  /*0fe0*/  LDG.E R170, desc[UR36][R2.64] ;  /* 0x0000002402aa7981 */ /* 0x000362000c1e1900 */
[----:B------:R-:W-:Y:S05]  /*0ff0*/  BRA `(.L_x_2416) ;  /* 0x0000000000247947 */ /* 0x000fea0003800000 */
.L_x_2415:
        /* <DEDUP_REMOVED lines=8> */
[----:B--2---:R-:W-:-:S07]  /*1080*/  IADD3 R170, -R170, R5, RZ ;  /* 0x00000005aaaa7210 */ /* 0x004fce0007ffe1ff */
.L_x_2416:
[----:B------:R-:W2:Y:S01]  /*1090*/  LDC R172, c[0x0][0x448] ;  /* 0x00011200ffac7b82 */ /* 0x000ea20000000800 */
[----:B------:R-:W-:Y:S01]  /*10a0*/  IMAD.SHL.U32 R16, R45, 0x80, RZ ;  /* 0x000000802d107824 */ /* 0x000fe200078e00ff */
[----:B------:R-:W-:Y:S01]  /*10b0*/  CS2R R86, SRZ ;  /* 0x0000000000567805 */ /* 0x000fe2000001ff00 */
[----:B-----5:R-:W-:Y:S01]  /*10c0*/  IMAD.IADD R170, R170, 0x1, -R7 ;  /* 0x00000001aaaa7824 */ /* 0x020fe200078e0a07 */
[----:B------:R-:W-:Y:S01]  /*10d0*/  CS2R R84, SRZ ;  /* 0x0000000000547805 */ /* 0x000fe2000001ff00 */
[----:B------:R-:W-:Y:S01]  /*10e0*/  VIADD R0, R16, 0x7f ;  /* 0x0000007f10007836 */ /* 0x000fe20000000000 */
[----:B------:R-:W-:Y:S01]  /*10f0*/  CS2R R82, SRZ ;  /* 0x0000000000527805 */ /* 0x000fe2000001ff00 */
[----:B------:R-:W-:Y:S01]  /*1100*/  IMAD.MOV.U32 R20, RZ, RZ, RZ ;  /* 0x000000ffff147224 */ /* 0x000fe200078e00ff */
[----:B------:R-:W-:Y:S02]  /*1110*/  CS2R R80, SRZ ;  /* 0x0000000000507805 */ /* 0x000fe4000001ff00 */
[----:B------:R-:W-:-:S02]  /*1120*/  CS2R R78, SRZ ;  /* 0x00000000004e7805 */ /* 0x000fc4000001ff00 */
[----:B------:R-:W-:Y:S02]  /*1130*/  CS2R R76, SRZ ;  /* 0x00000000004c7805 */ /* 0x000fe4000001ff00 */
[----:B------:R-:W-:Y:S02]  /*1140*/  CS2R R74, SRZ ;  /* 0x00000000004a7805 */ /* 0x000fe4000001ff00 */
[----:B------:R-:W-:Y:S02]  /*1150*/  CS2R R36, SRZ ;  /* 0x0000000000247805 */ /* 0x000fe4000001ff00 */
        /* <DEDUP_REMOVED lines=11> */
[----:B--2---:R-:W-:Y:S02]  /*1210*/  ISETP.NE.AND P0, PT, R172, 0x1, PT ;  /* 0x00000001ac00780c */ /* 0x004fe40003f05270 */
        /* <DEDUP_REMOVED lines=9> */
[----:B------:R-:W-:-:S02]  /*12b0*/  MOV R93, RZ ;  /* 0x000000ff005d7202 */ /* 0x000fc40000000f00 */
[----:B------:R-:W-:Y:S01]  /*12c0*/  CS2R R6, SRZ ;  /* 0x0000000000067805 */ /* 0x000fe2000001ff00 */
[----:B------:R-:W-:Y:S01]  /*12d0*/  IMAD.MOV.U32 R8, RZ, RZ, RZ ;  /* 0x000000ffff087224 */ /* 0x000fe200078e00ff */
[----:B-1----:R-:W1:Y:S01]  /*12e0*/  @P0 LDC R3, c[0x0][0x44c] ;  /* 0x00011300ff030b82 */ /* 0x002e620000000800 */
[----:B------:R-:W-:Y:S02]  /*12f0*/  IMAD.MOV.U32 R95, RZ, RZ, RZ ;  /* 0x000000ffff5f7224 */ /* 0x000fe400078e00ff */
[----:B------:R-:W-:Y:S02]  /*1300*/  IMAD.MOV.U32 R10, RZ, RZ, RZ ;  /* 0x000000ffff0a7224 */ /* 0x000fe400078e00ff */
[----:B------:R-:W-:Y:S02]  /*1310*/  IMAD.MOV.U32 R97, RZ, RZ, RZ ;  /* 0x000000ffff617224 */ /* 0x000fe400078e00ff */
[----:B------:R-:W-:Y:S01]  /*1320*/  IMAD.MOV.U32 R12, RZ, RZ, RZ ;  /* 0x000000ffff0c7224 */ /* 0x000fe200078e00ff */
[----:B------:R-:W2:Y:S01]  /*1330*/  @P0 LDC R5, c[0x0][0x450] ;  /* 0x00011400ff050b82 */ /* 0x000ea20000000800 */
[----:B------:R-:W-:-:S02]  /*1340*/  IMAD.MOV.U32 R99, RZ, RZ, RZ ;  /* 0x000000ffff637224 */ /* 0x000fc400078e00ff */
[----:B-1----:R-:W-:Y:S01]  /*1350*/  @P0 IMAD.HI.U32 R2, R0, R3, RZ ;  /* 0x0000000300020227 */ /* 0x002fe200078e00ff */
[----:B0-----:R-:W-:-:S04]  /*1360*/  IADD3 R3, R170, 0x60, -R171 ;  /* 0x00000060aa037810 */ /* 0x001fc80007ffe8ab */
[----:B--2---:R-:W-:Y:S01]  /*1370*/  @P0 SHF.R.U32.HI R0, RZ, R5, R2 ;  /* 0x00000005ff000219 */ /* 0x004fe20000011602 */
[----:B------:R-:W-:Y:S01]  /*1380*/  VIADD R2, R170, 0x5f ;  /* 0x0000005faa027836 */ /* 0x000fe20000000000 */
[----:B------:R-:W-:-:S03]  /*1390*/  PLOP3.LUT P0, PT, PT, PT, PT, 0x80, 0x0 ;  /* 0x000000000000781c */ /* 0x000fc60003f0f070 */
[----:B------:R-:W-:Y:S02]  /*13a0*/  IMAD.IADD R0, R3, 0x1, R0 ;  /* 0x0000000103007824 */ /* 0x000fe400078e0200 */
[----:B------:R-:W-:-:S04]  /*13b0*/  IMAD.HI R2, R2, 0x2aaaaaab, RZ ;  /* 0x2aaaaaab02027827 */ /* 0x000fc800078e02ff */
[----:B------:R-:W-:Y:S01]  /*13c0*/  IMAD.HI R0, R0, 0x2aaaaaab, RZ ;  /* 0x2aaaaaab00007827 */ /* 0x000fe200078e02ff */
[----:B------:R-:W-:-:S04]  /*13d0*/  SHF.R.U32.HI R3, RZ, 0x1f, R2 ;  /* 0x0000001fff037819 */ /* 0x000fc80000011602 */
[----:B------:R-:W-:Y:S02]  /*13e0*/  SHF.R.U32.HI R5, RZ, 0x1f, R0 ;  /* 0x0000001fff057819 */ /* 0x000fe40000011600 */
[----:B------:R-:W-:Y:S02]  /*13f0*/  LEA.HI.SX32 R3, R2, R3, 0x1c ;  /* 0x0000000302037211 */ /* 0x000fe400078fe2ff */
[----:B------:R-:W-:Y:S01]  /*1400*/  LEA.HI.SX32 R2, R0, R5, 0x1c ;  /* 0x0000000500027211 */ /* 0x000fe200078fe2ff */
[----:B------:R-:W-:-:S03]  /*1410*/  IMAD.MOV.U32 R0, RZ, RZ, RZ ;  /* 0x000000ffff007224 */ /* 0x000fc600078e00ff */
[----:B------:R-:W-:-:S04]  /*1420*/  VIMNMX R73, R3, R2, PT ;  /* 0x0000000203497248 */ /* 0x000fc80003fe0100 */
[----:B------:R-:W-:-:S13]  /*1430*/  ISETP.GE.AND P1, PT, R73, 0x1, PT ;  /* 0x000000014900780c */ /* 0x000fda0003f26270 */
        /* <DEDUP_REMOVED lines=32> */
.L_x_2418:
[----:B------:R-:W-:Y:S02]  /*1640*/  LEA.HI R0, R164, R164, RZ, 0x1 ;  /* 0x000000a4a4007211 */ /* 0x000fe400078f08ff */
[----:B------:R-:W-:Y:S02]  /*1650*/  R2UR UR4, R169 ;  /* 0x00000000a90472ca */ /* 0x000fe400000e0000 */
[----:B------:R-:W-:-:S05]  /*1660*/  LOP3.LUT R3, R0, 0xfffffffe, RZ, 0xc0, !PT ;  /* 0xfffffffe00037812 */ /* 0x000fca00078ec0ff */
[----:B------:R-:W-:-:S05]  /*1670*/  IMAD.IADD R0, R164, 0x1, -R3 ;  /* 0x00000001a4007824 */ /* 0x000fca00078e0a03 */
[----:B------:R-:W-:Y:S01]  /*1680*/  SHF.L.U32 R0, R0, 0x1f, RZ ;  /* 0x0000001f00007819 */ /* 0x000fe200000006ff */
[----:B------:R-:W-:-:S03]  /*1690*/  IMAD.U32 R2, RZ, RZ, UR4 ;  /* 0x00000004ff027e24 */ /* 0x000fc6000f8e00ff */
[----:B------:R-:W0:Y:S02]  /*16a0*/  SYNCS.PHASECHK.TRANS64.TRYWAIT P1, [UR39+0x2a800], R0 ;  /* 0x02a80000ff0075a7 */ /* 0x000e240008020167 */
[----:B------:R-:W-:Y:S01]  /*16b0*/  ISETP.NE.AND P0, PT, R2, 0x3, PT ;  /* 0x000000030200780c */ /* 0x000fe20003f05270 */
[----:B0-----:R-:W-:-:S12]  /*16c0*/  @!P1 BRA `(.L_x_2419) ;  /* 0x000000e400509947 */ /* 0x001fd80003800000 */
.L_x_2560:
[----:B------:R-:W-:Y:S05]  /*16d0*/  @!P0 BRA `(.L_x_2420) ;  /* 0x0000000000048947 */ /* 0x000fea0003800000 */
[----:B------:R-:W-:Y:S01]  /*16e0*/  BPT.TRAP 0x1 ;  /* 0x000000040000795c */ /* 0x000fe20000300000 */
.L_x_2420:
[----:B0-----:R-:W-:Y:S01]  /*16f0*/  IMAD.U32 R3, RZ, RZ, UR60 ;  /* 0x0000003cff037e24 */ /* 0x001fe2000f8e00ff */
[----:B------:R-:W-:-:S04]  /*1700*/  MOV R0, UR38 ;  /* 0x0000002600007c02 */ /* 0x000fc80008000f00 */
[----:B------:R-:W-:Y:S02]  /*1710*/  LEA R0, R0, UR39, 0x3 ;  /* 0x0000002700007c11 */ /* 0x000fe4000f8e18ff */
[----:B------:R-:W-:-:S04]  /*1720*/  SHF.L.U32 R3, R3, 0x1f, RZ ;  /* 0x0000001f03037819 */ /* 0x000fc800000006ff */
[----:B------:R0:W1:Y:S01]  /*1730*/  SYNCS.PHASECHK.TRANS64.TRYWAIT P1, [R0+URZ+0x2a830], R3 ;  /* 0x02a83003000075a7 */ /* 0x000062000802017f */
[----:B------:R-:W-:Y:S05]  /*1740*/  @!P0 BRA `(.L_x_2421) ;  /* 0x0000000000048947 */ /* 0x000fea0003800000 */
[----:B------:R-:W-:Y:S01]  /*1750*/  BPT.TRAP 0x1 ;  /* 0x000000040000795c */ /* 0x000fe20000300000 */
.L_x_2421:
[----:B-1----:R-:W-:Y:S05]  /*1760*/  @P1 BRA `(.L_x_2422) ;  /* 0x0000000000081947 */ /* 0x002fea0003800000 */
[----:B------:R-:W1:Y:S02]  /*1770*/  SYNCS.PHASECHK.TRANS64.TRYWAIT P1, [R0+URZ+0x2a830], R3 ;  /* 0x02a83003000075a7 */ /* 0x000e64000802017f */
[----:B-1----:R-:W-:Y:S05]  /*1780*/  @!P1 BRA `(.L_x_2423) ;  /* 0x000000e400389947 */ /* 0x002fea0003800000 */
.L_x_2422:
        /* <DEDUP_REMOVED lines=95> */
.L_x_2424:
[----:B------:R-:W-:Y:S01]  /*1d80*/  ISETP.NE.AND P4, PT, R172, 0x1, PT ;  /* 0x00000001ac00780c */ /* 0x000fe20003f85270 */
[----:B------:R-:W-:Y:S01]  /*1d90*/  IMAD.IADD R2, R19, 0x1, R16 ;  /* 0x0000000113027824 */ /* 0x000fe200078e0210 */
[----:B------:R-:W-:Y:S01]  /*1da0*/  ULDC UR4, c[0x0][0x988] ;  /* 0x0002620000047ab9 */ /* 0x000fe20000000800 */
[----:B------:R-:W2:Y:S10]  /*1db0*/  S2UR UR5, SR_CgaCtaId ;  /* 0x00000000000579c3 */ /* 0x000eb40000008800 */
[----:B01----:R-:W0:Y:S08]  /*1dc0*/  @P4 LDC R3, c[0x0][0x44c] ;  /* 0x00011300ff034b82 */ /* 0x003e300000000800 */
[----:B------:R-:W1:Y:S01]  /*1dd0*/  @P4 LDC R4, c[0x0][0x450] ;  /* 0x00011400ff044b82 */ /* 0x000e620000000800 */
[----:B0-----:R-:W-:-:S05]  /*1de0*/  @P4 IMAD.HI.U32 R3, R2, R3, RZ ;  /* 0x0000000302034227 */ /* 0x001fca00078e00ff */
[----:B-1----:R-:W-:Y:S01]  /*1df0*/  @P4 SHF.R.U32.HI R2, RZ, R4, R3 ;  /* 0x00000004ff024219 */ /* 0x002fe20000011603 */
[----:B------:R-:W-:Y:S02]  /*1e00*/  IMAD.MOV.U32 R4, RZ, RZ, -0x60 ;  /* 0xffffffa0ff047424 */ /* 0x000fe400078e00ff */
[C---:B------:R-:W-:Y:S02]  /*1e10*/  IMAD R3, R73.reuse, -0x60, R170 ;  /* 0xffffffa049037824 */ /* 0x040fe400078e02aa */
[----:B------:R-:W0:Y:S01]  /*1e20*/  SHFL.IDX PT, R8, R2, 0x1, 0x1c1f ;  /* 0x003c1f0002087f89 */ /* 0x000e2200000e0000 */
[----:B------:R-:W-:Y:S02]  /*1e30*/  IMAD R5, R73, R4, 0x61 ;  /* 0x0000006149057424 */ /* 0x000fe400078e0204 */
[----:B------:R-:W-:Y:S01]  /*1e40*/  VIADD R3, R3, 0x60 ;  /* 0x0000006003037836 */ /* 0x000fe20000000000 */
[----:B------:R-:W1:Y:S01]  /*1e50*/  SHFL.IDX PT, R2, R2, RZ, 0x1c1f ;  /* 0x001c1fff02027589 */ /* 0x000e6200000e0000 */
[----:B------:R-:W-:-:S02]  /*1e60*/  IMAD R5, R18, -0x2, R5 ;  /* 0xfffffffe12057824 */ /* 0x000fc400078e0205 */
[----:B------:R-:W-:-:S03]  /*1e70*/  IMAD R3, R18, -0x2, R3 ;  /* 0xfffffffe12037824 */ /* 0x000fc600078e0203 */
[----:B------:R-:W-:-:S04]  /*1e80*/  IADD3 R4, -R171, R5, R170 ;  /* 0x00000005ab047210 */ /* 0x000fc80007ffe1aa */
[----:B0-----:R-:W-:-:S04]  /*1e90*/  VIADDMNMX R8, R8, R4, R3, PT ;  /* 0x0000000408087246 */ /* 0x001fc80003800103 */
        /* <DEDUP_REMOVED lines=8> */
[C---:B------:R-:W-:Y:S02]  /*1f20*/  ISETP.GT.AND P2, PT, R8.reuse, 0x10, PT ;  /* 0x000000100800780c */ /* 0x040fe40003f44270 */
[----:B------:R-:W-:Y:S02]  /*1f30*/  FSEL R31, R31, -INF , P1 ;  /* 0xff8000001f1f7808 */ /* 0x000fe40000800000 */
[----:B------:R-:W-:Y:S02]  /*1f40*/  FMNMX.FTZ R10, R75, R10, !PT ;  /* 0x0000000a4b0a7209 */ /* 0x000fe40007810000 */
        /* <DEDUP_REMOVED lines=57> */
[----:B------:R-:W-:Y:S02]  /*22e0*/  FSEL R71, R71, -INF , P1 ;  /* 0xff80000047477808 */ /* 0x000fe40000800000 */
[----:B------:R-:W-:Y:S02]  /*22f0*/  FMNMX.FTZ R10, R103, R10, !PT ;  /* 0x0000000a670a7209 */ /* 0x000fe40007810000 */
[----:B-1----:R-:W-:Y:S01]  /*2300*/  VIADDMNMX R4, R2, R4, R3, PT ;  /* 0x0000000402047246 */ /* 0x002fe20003800103 */
[----:B------:R-:W-:Y:S01]  /*2310*/  IMAD.U32 R2, RZ, RZ, UR4 ;  /* 0x00000004ff027e24 */ /* 0x000fe2000f8e00ff */
[----:B------:R-:W-:-:S02]  /*2320*/  FMNMX.FTZ R10, R71, R10, !PT ;  /* 0x0000000a470a7209 */ /* 0x000fc40007810000 */
[C---:B------:R-:W-:Y:S02]  /*2330*/  ISETP.GT.AND P1, PT, R4.reuse, RZ, PT ;  /* 0x000000ff0400720c */ /* 0x040fe40003f24270 */
[C---:B------:R-:W-:Y:S01]  /*2340*/  ISETP.GT.AND P2, PT, R4.reuse, 0x1, PT ;  /* 0x000000010400780c */ /* 0x040fe20003f44270 */
[----:B------:R-:W0:Y:S01]  /*2350*/  SHFL.BFLY PT, R5, R10, 0x2, 0x1f ;  /* 0x0c401f000a057f89 */ /* 0x000e2200000e0000 */
[----:B------:R-:W-:Y:S02]  /*2360*/  ISETP.GT.AND P3, PT, R4, 0x8, PT ;  /* 0x000000080400780c */ /* 0x000fe40003f64270 */
[----:B------:R-:W-:Y:S02]  /*2370*/  FSEL R25, R25, -INF , P2 ;  /* 0xff80000019197808 */ /* 0x000fe40001000000 */
[----:B------:R-:W-:Y:S02]  /*2380*/  FSEL R9, R28, -INF , P3 ;  /* 0xff8000001c097808 */ /* 0x000fe40001800000 */
[----:B------:R-:W-:-:S02]  /*2390*/  ISETP.GT.AND P2, PT, R4, 0x10, PT ;  /* 0x000000100400780c */ /* 0x000fc40003f44270 */
[----:B------:R-:W-:Y:S02]  /*23a0*/  ISETP.GT.AND P3, PT, R4, 0x18, PT ;  /* 0x000000180400780c */ /* 0x000fe40003f64270 */
[----:B------:R-:W-:Y:S02]  /*23b0*/  FSEL R11, R32, -INF , P2 ;  /* 0xff800000200b7808 */ /* 0x000fe40001000000 */
[----:B------:R-:W-:Y:S02]  /*23c0*/  FSEL R13, R36, -INF , P3 ;  /* 0xff800000240d7808 */ /* 0x000fe40001800000 */
[----:B------:R-:W-:Y:S02]  /*23d0*/  R2UR UR4, R0 ;  /* 0x00000000000472ca */ /* 0x000fe400000e0000 */
[----:B0-----:R-:W-:-:S11]  /*23e0*/  FMNMX.FTZ R8, R10, R5, !PT ;  /* 0x000000050a087209 */ /* 0x001fd60007810000 */
[----:B------:R-:W-:Y:S01]  /*23f0*/  UIADD3 UR4, UR4, 0x2a840, URZ ;  /* 0x0002a84004047890 */ /* 0x000fe2000fffe03f */
[----:B------:R-:W0:Y:S03]  /*2400*/  SHFL.BFLY PT, R5, R8, 0x1, 0x1f ;  /* 0x0c201f0008057f89 */ /* 0x000e2600000e0000 */
[----:B--2---:R-:W-:-:S09]  /*2410*/  UPRMT UR4, UR5, 0x654, UR4 ;  /* 0x0000065405047896 */ /* 0x004fd20008000004 */
[----:B------:R-:W-:Y:S01]  /*2420*/  SYNCS.ARRIVE.TRANS64.RED.A1T0 RZ, [UR4], RZ ;  /* 0x000000ffffff79a7 */ /* 0x000fe20008100404 */
[----:B0-----:R-:W-:Y:S02]  /*2430*/  FMNMX.FTZ R3, R8, R5, !PT ;  /* 0x0000000508037209 */ /* 0x001fe40007810000 */
[----:B------:R-:W-:Y:S02]  /*2440*/  FSEL R5, R24, -INF , P1 ;  /* 0xff80000018057808 */ /* 0x000fe40000800000 */
[----:B------:R-:W-:Y:S01]  /*2450*/  ISETP.GT.AND P1, PT, R4, 0x9, PT ;  /* 0x000000090400780c */ /* 0x000fe20003f24270 */
[----:B------:R-:W-:Y:S01]  /*2460*/  FMUL.FTZ R10, R3, R2 ;  /* 0x00000002030a7220 */ /* 0x000fe20000410000 */
[----:B------:R-:W-:Y:S02]  /*2470*/  FMNMX.FTZ R8, R5, R25, !PT ;  /* 0x0000001905087209 */ /* 0x000fe40007810000 */
[----:B------:R-:W-:Y:S02]  /*2480*/  FSEL R29, R29, -INF , P1 ;  /* 0xff8000001d1d7808 */ /* 0x000fe40000800000 */
[----:B------:R-:W-:-:S02]  /*2490*/  FMNMX.FTZ R8, R9, R8, !PT ;  /* 0x0000000809087209 */ /* 0x000fc40007810000 */
[C---:B------:R-:W-:Y:S02]  /*24a0*/  ISETP.GT.AND P1, PT, R4.reuse, 0x11, PT ;  /* 0x000000110400780c */ /* 0x040fe40003f24270 */
[----:B------:R-:W-:Y:S02]  /*24b0*/  FMNMX.FTZ R8, R29, R8, !PT ;  /* 0x000000081d087209 */ /* 0x000fe40007810000 */
[----:B------:R-:W-:Y:S02]  /*24c0*/  FSEL R33, R33, -INF , P1 ;  /* 0xff80000021217808 */ /* 0x000fe40000800000 */
[----:B------:R-:W-:Y:S02]  /*24d0*/  FMNMX.FTZ R8, R11, R8, !PT ;  /* 0x000000080b087209 */ /* 0x000fe40007810000 */
[----:B------:R-:W-:Y:S02]  /*24e0*/  FSETP.NEU.FTZ.AND P2, PT, R3, -INF , PT ;  /* 0xff8000000300780b */ /* 0x000fe40003f5d000 */
[----:B------:R-:W-:-:S02]  /*24f0*/  ISETP.GT.AND P1, PT, R4, 0x19, PT ;  /* 0x000000190400780c */ /* 0x000fc40003f24270 */
[----:B------:R-:W-:Y:S02]  /*2500*/  FMNMX.FTZ R8, R33, R8, !PT ;  /* 0x0000000821087209 */ /* 0x000fe40007810000 */
[----:B------:R-:W-:Y:S02]  /*2510*/  FSEL R10, R10, RZ, P2 ;  /* 0x000000ff0a0a7208 */ /* 0x000fe40001000000 */
[C---:B------:R-:W-:Y:S02]  /*2520*/  ISETP.GT.AND P2, PT, R4.reuse, 0x20, PT ;  /* 0x000000200400780c */ /* 0x040fe40003f44270 */
        /* <DEDUP_REMOVED lines=9> */
[----:B------:R-:W0:Y:S01]  /*25c0*/  @P4 LDC R40, c[0x0][0x450] ;  /* 0x00011400ff284b82 */ /* 0x000e220000000800 */
[C---:B------:R-:W-:Y:S01]  /*25d0*/  ISETP.GT.AND P2, PT, R4.reuse, 0x28, PT ;  /* 0x000000280400780c */ /* 0x040fe20003f44270 */
[----:B------:R-:W-:Y:S01]  /*25e0*/  MUFU.EX2 R159, R75 ;  /* 0x0000004b009f7308 */ /* 0x000fe20000000800 */
        /* <DEDUP_REMOVED lines=10> */
[C---:B------:R-:W-:Y:S01]  /*2690*/  ISETP.GT.AND P2, PT, R4.reuse, 0x30, PT ;  /* 0x000000300400780c */ /* 0x040fe20003f44270 */
        /* <DEDUP_REMOVED lines=28> */
[----:B------:R1:W2:Y:S01]  /*2860*/  MUFU.EX2 R20, R79 ;  /* 0x0000004f00147308 */ /* 0x0002a20000000800 */
        /* <DEDUP_REMOVED lines=11> */
[----:B------:R-:W-:Y:S01]  /*2920*/  FFMA.FTZ R10, R71, R2, -R10 ;  /* 0x00000002470a7223 */ /* 0x000fe2000001080a */
[----:B------:R-:W-:-:S02]  /*2930*/  ISETP.GT.AND P1, PT, R4, 0x49, PT ;  /* 0x000000490400780c */ /* 0x000fc40003f24270 */
[----:B-1----:R-:W-:Y:S02]  /*2940*/  CS2R R78, SRZ ;  /* 0x00000000004e7805 */ /* 0x002fe4000001ff00 */
[----:B------:R-:W-:Y:S01]  /*2950*/  FSEL R39, R60, -INF , P2 ;  /* 0xff8000003c277808 */ /* 0x000fe20001000000 */
[----:B------:R1:W3:Y:S01]  /*2960*/  MUFU.EX2 R24, R83 ;  /* 0x0000005300187308 */ /* 0x0002e20000000800 */
[----:B------:R-:W-:Y:S02]  /*2970*/  FMNMX.FTZ R8, R57, R8, !PT ;  /* 0x0000000839087209 */ /* 0x000fe40007810000 */
[----:B------:R-:W-:Y:S02]  /*2980*/  CS2R R70, SRZ ;  /* 0x0000000000467805 */ /* 0x000fe4000001ff00 */
[----:B------:R-:W-:Y:S02]  /*2990*/  ISETP.GT.AND P2, PT, R4, 0x50, PT ;  /* 0x000000500400780c */ /* 0x000fe40003f44270 */
[----:B------:R-:W-:-:S02]  /*29a0*/  FSEL R61, R61, -INF , P1 ;  /* 0xff8000003d3d7808 */ /* 0x000fc40000800000 */
[----:B------:R-:W-:Y:S01]  /*29b0*/  FMNMX.FTZ R8, R39, R8, !PT ;  /* 0x0000000827087209 */ /* 0x000fe20007810000 */
[----:B------:R-:W-:Y:S01]  /*29c0*/  MUFU.EX2 R85, R85 ;  /* 0x0000005500557308 */ /* 0x000fe20000000800 */
[----:B------:R-:W-:Y:S02]  /*29d0*/  ISETP.GT.AND P1, PT, R4, 0x51, PT ;  /* 0x000000510400780c */ /* 0x000fe40003f24270 */
[----:B-1----:R-:W-:Y:S02]  /*29e0*/  CS2R R82, SRZ ;  /* 0x0000000000527805 */ /* 0x002fe4000001ff00 */
[----:B------:R-:W-:Y:S02]  /*29f0*/  FSEL R43, R64, -INF , P2 ;  /* 0xff800000402b7808 */ /* 0x000fe40001000000 */
[----:B------:R-:W-:Y:S02]  /*2a00*/  FMNMX.FTZ R8, R61, R8, !PT ;  /* 0x000000083d087209 */ /* 0x000fe40007810000 */
[----:B------:R-:W-:Y:S01]  /*2a10*/  ISETP.GT.AND P2, PT, R4, 0x58, PT ;  /* 0x000000580400780c */ /* 0x000fe20003f44270 */
[----:B------:R1:W4:Y:S01]  /*2a20*/  MUFU.EX2 R26, R87 ;  /* 0x00000057001a7308 */ /* 0x0003220000000800 */
[----:B------:R-:W-:-:S02]  /*2a30*/  FSEL R65, R65, -INF , P1 ;  /* 0xff80000041417808 */ /* 0x000fc40000800000 */
[----:B------:R-:W-:Y:S02]  /*2a40*/  FMNMX.FTZ R8, R43, R8, !PT ;  /* 0x000000082b087209 */ /* 0x000fe40007810000 */
[----:B------:R-:W-:Y:S02]  /*2a50*/  ISETP.GT.AND P1, PT, R4, 0x59, PT ;  /* 0x000000590400780c */ /* 0x000fe40003f24270 */
[----:B------:R-:W-:Y:S01]  /*2a60*/  FSEL R47, R68, -INF , P2 ;  /* 0xff800000442f7808 */ /* 0x000fe20001000000 */
[----:B------:R-:W-:Y:S01]  /*2a70*/  MUFU.EX2 R89, R89 ;  /* 0x0000005900597308 */ /* 0x000fe20000000800 */
[----:B------:R-:W-:Y:S02]  /*2a80*/  FMNMX.FTZ R8, R65, R8, !PT ;  /* 0x0000000841087209 */ /* 0x000fe40007810000 */
[----:B-1----:R-:W-:Y:S02]  /*2a90*/  CS2R R86, SRZ ;  /* 0x0000000000567805 */ /* 0x002fe4000001ff00 */
[----:B------:R-:W-:-:S02]  /*2aa0*/  FSEL R69, R69, -INF , P1 ;  /* 0xff80000045457808 */ /* 0x000fc40000800000 */
[----:B------:R-:W-:Y:S02]  /*2ab0*/  FMNMX.FTZ R8, R47, R8, !PT ;  /* 0x000000082f087209 */ /* 0x000fe40007810000 */
[----:B--2---:R-:W-:Y:S01]  /*2ac0*/  F2FP.F16.F32.PACK_AB R153, R20, R77 ;  /* 0x0000004d1499723e */ /* 0x004fe200000000ff */
[----:B------:R-:W1:Y:S01]  /*2ad0*/  MUFU.EX2 R28, R91 ;  /* 0x0000005b001c7308 */ /* 0x000e620000000800 */
[----:B------:R-:W-:Y:S02]  /*2ae0*/  FMNMX.FTZ R8, R69, R8, !PT ;  /* 0x0000000845087209 */ /* 0x000fe40007810000 */
[----:B---3--:R-:W-:Y:S02]  /*2af0*/  F2FP.F16.F32.PACK_AB R155, R24, R81 ;  /* 0x00000051189b723e */ /* 0x008fe400000000ff */
[----:B----4-:R-:W-:Y:S01]  /*2b00*/  F2FP.F16.F32.PACK_AB R149, R26, R85 ;  /* 0x000000551a95723e */ /* 0x010fe200000000ff */
[----:B------:R-:W2:Y:S02]  /*2b10*/  SHFL.BFLY PT, R75, R8, 0x2, 0x1f ;  /* 0x0c401f00084b7f89 */ /* 0x000ea400000e0000 */
[----:B------:R-:W-:Y:S08]  /*2b20*/  MUFU.EX2 R93, R93 ;  /* 0x0000005d005d7308 */ /* 0x000ff00000000800 */
[----:B------:R3:W4:Y:S01]  /*2b30*/  MUFU.EX2 R30, R51 ;  /* 0x00000033001e7308 */ /* 0x0007220000000800 */
[----:B-1----:R-:W-:-:S07]  /*2b40*/  F2FP.F16.F32.PACK_AB R151, R28, R89 ;  /* 0x000000591c97723e */ /* 0x002fce00000000ff */
[----:B------:R-:W-:Y:S01]  /*2b50*/  MUFU.EX2 R95, R95 ;  /* 0x0000005f005f7308 */ /* 0x000fe20000000800 */
[----:B---3--:R-:W-:Y:S02]  /*2b60*/  CS2R R50, SRZ ;  /* 0x0000000000327805 */ /* 0x008fe4000001ff00 */
[----:B--2---:R-:W-:-:S05]  /*2b70*/  FMNMX.FTZ R75, R8, R75, !PT ;  /* 0x0000004b084b7209 */ /* 0x004fca0007810000 */
[----:B------:R1:W2:Y:S01]  /*2b80*/  MUFU.EX2 R32, R55 ;  /* 0x0000003700207308 */ /* 0x0002a20000000800 */
[----:B----4-:R-:W-:Y:S01]  /*2b90*/  F2FP.F16.F32.PACK_AB R145, R30, R93 ;  /* 0x0000005d1e91723e */ /* 0x010fe200000000ff */
[----:B------:R-:W3:Y:S06]  /*2ba0*/  SHFL.BFLY PT, R4, R75, 0x1, 0x1f ;  /* 0x0c201f004b047f89 */ /* 0x000eec00000e0000 */
[----:B------:R-:W-:Y:S01]  /*2bb0*/  MUFU.EX2 R97, R97 ;  /* 0x0000006100617308 */ /* 0x000fe20000000800 */
[----:B-1----:R-:W-:-:S07]  /*2bc0*/  CS2R R54, SRZ ;  /* 0x0000000000367805 */ /* 0x002fce000001ff00 */
[----:B------:R1:W4:Y:S01]  /*2bd0*/  MUFU.EX2 R34, R59 ;  /* 0x0000003b00227308 */ /* 0x0003220000000800 */
[----:B--2---:R-:W-:-:S07]  /*2be0*/  F2FP.F16.F32.PACK_AB R147, R32, R95 ;  /* 0x0000005f2093723e */ /* 0x004fce00000000ff */
[----:B------:R-:W-:Y:S01]  /*2bf0*/  MUFU.EX2 R99, R99 ;  /* 0x0000006300637308 */ /* 0x000fe20000000800 */
[----:B-1----:R-:W-:Y:S02]  /*2c00*/  CS2R R58, SRZ ;  /* 0x00000000003a7805 */ /* 0x002fe4000001ff00 */
[----:B---3--:R-:W-:Y:S02]  /*2c10*/  FMNMX.FTZ R4, R75, R4, !PT ;  /* 0x000000044b047209 */ /* 0x008fe40007810000 */
[----:B------:R-:W-:Y:S02]  /*2c20*/  CS2R R74, SRZ ;  /* 0x00000000004a7805 */ /* 0x000fe4000001ff00 */
[C---:B------:R-:W-:Y:S01]  /*2c30*/  FSETP.NEU.FTZ.AND P1, PT, R4.reuse, -INF , PT ;  /* 0xff8000000400780b */ /* 0x040fe20003f3d000 */
[----:B------:R-:W-:Y:S01]  /*2c40*/  FMUL.FTZ R8, R4, R2 ;  /* 0x0000000204087220 */ /* 0x000fe20000410000 */
[----:B------:R-:W1:Y:S01]  /*2c50*/  MUFU.EX2 R36, R63 ;  /* 0x0000003f00247308 */ /* 0x000e620000000800 */
[----:B----4-:R-:W-:-:S03]  /*2c60*/  F2FP.F16.F32.PACK_AB R141, R34, R97 ;  /* 0x00000061228d723e */ /* 0x010fc600000000ff */
[----:B------:R-:W-:-:S04]  /*2c70*/  FSEL R8, R8, RZ, P1 ;  /* 0x000000ff08087208 */ /* 0x000fc80000800000 */
        /* <DEDUP_REMOVED lines=17> */
[----:B--2---:R-:W2:Y:S01]  /*2d90*/  @P4 LDC R29, c[0x0][0x44c] ;  /* 0x00011300ff1d4b82 */ /* 0x004ea20000000800 */
[-CC-:B------:R-:W-:Y:S01]  /*2da0*/  FFMA.FTZ R31, R31, R2.reuse, -R8.reuse ;  /* 0x000000021f1f7223 */ /* 0x180fe20000010808 */
[-CC-:B------:R-:W-:Y:S01]  /*2db0*/  FFMA.FTZ R53, R53, R2.reuse, -R8.reuse ;  /* 0x0000000235357223 */ /* 0x180fe20000010808 */
[-CC-:B------:R-:W-:Y:S01]  /*2dc0*/  FFMA.FTZ R35, R35, R2.reuse, -R8.reuse ;  /* 0x0000000223237223 */ /* 0x180fe20000010808 */
[-CC-:B------:R-:W-:Y:S01]  /*2dd0*/  FFMA.FTZ R57, R57, R2.reuse, -R8.reuse ;  /* 0x0000000239397223 */ /* 0x180fe20000010808 */
[-CC-:B------:R-:W-:Y:S01]  /*2de0*/  FFMA.FTZ R39, R39, R2.reuse, -R8.reuse ;  /* 0x0000000227277223 */ /* 0x180fe20000010808 */
[-CC-:B------:R-:W-:Y:S01]  /*2df0*/  FFMA.FTZ R61, R61, R2.reuse, -R8.reuse ;  /* 0x000000023d3d7223 */ /* 0x180fe20000010808 */
[----:B------:R3:W4:Y:S01]  /*2e00*/  MUFU.EX2 R156, R25 ;  /* 0x00000019009c7308 */ /* 0x0007220000000800 */
[-CC-:B------:R-:W-:Y:S01]  /*2e10*/  FFMA.FTZ R43, R43, R2.reuse, -R8.reuse ;  /* 0x000000022b2b7223 */ /* 0x180fe20000010808 */
[-CC-:B------:R-:W-:Y:S01]  /*2e20*/  FFMA.FTZ R65, R65, R2.reuse, -R8.reuse ;  /* 0x0000000241417223 */ /* 0x180fe20000010808 */
[-CC-:B------:R-:W-:Y:S01]  /*2e30*/  FFMA.FTZ R47, R47, R2.reuse, -R8.reuse ;  /* 0x000000022f2f7223 */ /* 0x180fe20000010808 */
[----:B------:R-:W-:Y:S01]  /*2e40*/  FFMA.FTZ R8, R69, R2, -R8 ;  /* 0x0000000245087223 */ /* 0x000fe20000010808 */
[----:B-1----:R-:W-:-:S02]  /*2e50*/  F2FP.F16.F32.PACK_AB R143, R36, R99 ;  /* 0x00000063248f723e */ /* 0x002fc400000000ff */
[----:B------:R-:W-:Y:S02]  /*2e60*/  CS2R R68, SRZ ;  /* 0x0000000000447805 */ /* 0x000fe4000001ff00 */
[----:B------:R-:W-:Y:S01]  /*2e70*/  CS2R R62, SRZ ;  /* 0x00000000003e7805 */ /* 0x000fe2000001ff00 */
[----:B------:R-:W1:Y:S01]  /*2e80*/  MUFU.EX2 R9, R9 ;  /* 0x0000000900097308 */ /* 0x000e620000000800 */
[----:B---3--:R-:W-:-:S07]  /*2e90*/  IMAD.MOV.U32 R25, RZ, RZ, R16 ;  /* 0x000000ffff197224 */ /* 0x008fce00078e0010 */
[----:B------:R-:W3:Y:S01]  /*2ea0*/  MUFU.EX2 R11, R11 ;  /* 0x0000000b000b7308 */ /* 0x000ee20000000800 */
[----:B--2---:R-:W-:-:S04]  /*2eb0*/  @P4 IMAD.HI.U32 R29, R16, R29, RZ ;  /* 0x0000001d101d4227 */ /* 0x004fc800078e00ff */
[----:B----4-:R-:W-:Y:S01]  /*2ec0*/  FADD.FTZ R0, R5, R156 ;  /* 0x0000009c05007221 */ /* 0x010fe20000010000 */
[----:B------:R-:W-:Y:S02]  /*2ed0*/  F2FP.F16.F32.PACK_AB R156, R156, R5 ;  /* 0x000000059c9c723e */ /* 0x000fe400000000ff */
[----:B0-----:R-:W-:Y:S01]  /*2ee0*/  @P4 SHF.R.U32.HI R25, RZ, R40, R29 ;  /* 0x00000028ff194219 */ /* 0x001fe2000001161d */
[----:B------:R-:W-:Y:S01]  /*2ef0*/  FADD.FTZ R40, R157, R12 ;  /* 0x0000000c9d287221 */ /* 0x000fe20000010000 */
[----:B------:R0:W2:Y:S01]  /*2f00*/  MUFU.EX2 R152, R33 ;  /* 0x0000002100987308 */ /* 0x0000a20000000800 */
[----:B------:R-:W-:Y:S02]  /*2f10*/  F2FP.F16.F32.PACK_AB R157, R12, R157 ;  /* 0x0000009d0c9d723e */ /* 0x000fe400000000ff */
[----:B------:R-:W-:Y:S01]  /*2f20*/  IADD3 R25, R25, R170, -R171 ;  /* 0x000000aa19197210 */ /* 0x000fe20007ffe8ab */
[----:B------:R-:W-:Y:S01]  /*2f30*/  FADD.FTZ R29, R159, R40 ;  /* 0x000000289f1d7221 */ /* 0x000fe20000010000 */
[----:B------:R-:W-:-:S03]  /*2f40*/  F2FP.F16.F32.PACK_AB R159, R14, R159 ;  /* 0x0000009f0e9f723e */ /* 0x000fc600000000ff */
[----:B------:R-:W4:Y:S01]  /*2f50*/  MUFU.EX2 R13, R13 ;  /* 0x0000000d000d7308 */ /* 0x000f220000000800 */
[----:B0-----:R-:W-:-:S04]  /*2f60*/  IMAD.HI R33, R25, 0x2aaaaaab, RZ ;  /* 0x2aaaaaab19217827 */ /* 0x001fc800078e02ff */
[----:B-1----:R-:W-:Y:S01]  /*2f70*/  FADD.FTZ R25, R9, R0 ;  /* 0x0000000009197221 */ /* 0x002fe20000010000 */
[----:B------:R-:W-:-:S03]  /*2f80*/  FADD.FTZ R40, R14, R29 ;  /* 0x0000001d0e287221 */ /* 0x000fc60000010000 */
[C---:B------:R-:W-:Y:S01]  /*2f90*/  FADD.FTZ R0, R158.reuse, R25 ;  /* 0x000000199e007221 */ /* 0x040fe20000010000 */
[----:B------:R-:W-:Y:S01]  /*2fa0*/  FADD.FTZ R29, R77, R40 ;  /* 0x000000284d1d7221 */ /* 0x000fe20000010000 */
[----:B------:R-:W0:Y:S01]  /*2fb0*/  MUFU.EX2 R154, R37 ;  /* 0x00000025009a7308 */ /* 0x000e220000000800 */
[----:B------:R-:W-:Y:S01]  /*2fc0*/  F2FP.F16.F32.PACK_AB R158, R158, R9 ;  /* 0x000000099e9e723e */ /* 0x000fe200000000ff */
[----:B---3--:R-:W-:Y:S01]  /*2fd0*/  FADD.FTZ R25, R11, R0 ;  /* 0x000000000b197221 */ /* 0x008fe20000010000 */
[----:B------:R-:W-:Y:S01]  /*2fe0*/  FADD.FTZ R40, R20, R29 ;  /* 0x0000001d14287221 */ /* 0x000fe20000010000 */
[----:B------:R-:W-:Y:S02]  /*2ff0*/  SHF.R.U32.HI R42, RZ, 0x1f, R33 ;  /* 0x0000001fff2a7819 */ /* 0x000fe40000011621 */
[----:B------:R-:W-:Y:S01]  /*3000*/  CS2R R76, SRZ ;  /* 0x00000000004c7805 */ /* 0x000fe2000001ff00 */
[----:B--2---:R-:W-:Y:S01]  /*3010*/  FADD.FTZ R0, R152, R25 ;  /* 0x0000001998007221 */ /* 0x004fe20000010000 */
[----:B------:R-:W-:Y:S01]  /*3020*/  FADD.FTZ R29, R81, R40 ;  /* 0x00000028511d7221 */ /* 0x000fe20000010000 */
[----:B------:R-:W1:Y:S01]  /*3030*/  MUFU.EX2 R15, R15 ;  /* 0x0000000f000f7308 */ /* 0x000e620000000800 */
[----:B------:R-:W-:Y:S01]  /*3040*/  LEA.HI.SX32 R88, R33, R42, 0x1c ;  /* 0x0000002a21587211 */ /* 0x000fe200078fe2ff */
[----:B----4-:R-:W-:Y:S01]  /*3050*/  FADD.FTZ R25, R13, R0 ;  /* 0x000000000d197221 */ /* 0x010fe20000010000 */
[----:B------:R-:W-:Y:S01]  /*3060*/  FADD.FTZ R40, R24, R29 ;  /* 0x0000001d18287221 */ /* 0x000fe20000010000 */
[----:B------:R-:W-:-:S02]  /*3070*/  F2FP.F16.F32.PACK_AB R152, R152, R11 ;  /* 0x0000000b9898723e */ /* 0x000fc400000000ff */
[----:B------:R-:W-:Y:S01]  /*3080*/  CS2R R80, SRZ ;  /* 0x0000000000507805 */ /* 0x000fe2000001ff00 */
[----:B------:R-:W-:Y:S01]  /*3090*/  FADD.FTZ R29, R85, R40 ;  /* 0x00000028551d7221 */ /* 0x000fe20000010000 */
[----:B------:R2:W3:Y:S01]  /*30a0*/  MUFU.EX2 R148, R41 ;  /* 0x0000002900947308 */ /* 0x0004e20000000800 */
[C---:B0-----:R-:W-:Y:S01]  /*30b0*/  FADD.FTZ R0, R154.reuse, R25 ;  /* 0x000000199a007221 */ /* 0x041fe20000010000 */
[----:B------:R-:W-:Y:S01]  /*30c0*/  F2FP.F16.F32.PACK_AB R154, R154, R13 ;  /* 0x0000000d9a9a723e */ /* 0x000fe200000000ff */
[----:B------:R-:W-:Y:S01]  /*30d0*/  FADD.FTZ R40, R26, R29 ;  /* 0x0000001d1a287221 */ /* 0x000fe20000010000 */
[----:B------:R-:W-:Y:S02]  /*30e0*/  VIMNMX R13, RZ, R88, !PT ;  /* 0x00000058ff0d7248 */ /* 0x000fe40007fe0100 */
[----:B------:R-:W-:Y:S01]  /*30f0*/  CS2R R84, SRZ ;  /* 0x0000000000547805 */ /* 0x000fe2000001ff00 */
[----:B------:R-:W-:Y:S01]  /*3100*/  FADD.FTZ R29, R89, R40 ;  /* 0x00000028591d7221 */ /* 0x000fe20000010000 */
[----:B------:R-:W0:Y:S01]  /*3110*/  MUFU.EX2 R21, R21 ;  /* 0x0000001500157308 */ /* 0x000e220000000800 */
[----:B-1----:R-:W-:Y:S01]  /*3120*/  FADD.FTZ R25, R15, R0 ;  /* 0x000000000f197221 */ /* 0x002fe20000010000 */
[----:B--2---:R-:W-:Y:S01]  /*3130*/  CS2R R40, SRZ ;  /* 0x0000000000287805 */ /* 0x004fe2000001ff00 */
[----:B------:R-:W-:-:S04]  /*3140*/  FADD.FTZ R12, R28, R29 ;  /* 0x0000001d1c0c7221 */ /* 0x000fc80000010000 */
        /* <DEDUP_REMOVED lines=8> */
[----:B0-----:R-:W-:Y:S01]  /*31d0*/  FADD.FTZ R25, R21, R0 ;  /* 0x0000000015197221 */ /* 0x001fe20000010000 */
[----:B-1----:R-:W-:Y:S01]  /*31e0*/  CS2R R44, SRZ ;  /* 0x00000000002c7805 */ /* 0x002fe2000001ff00 */
[----:B------:R-:W-:Y:S01]  /*31f0*/  FADD.FTZ R12, R32, R5 ;  /* 0x00000005200c7221 */ /* 0x000fe20000010000 */
[----:B------:R-:W-:-:S03]  /*3200*/  CS2R R32, SRZ ;  /* 0x0000000000207805 */ /* 0x000fc6000001ff00 */
[----:B------:R-:W-:Y:S01]  /*3210*/  FADD.FTZ R9, R97, R12 ;  /* 0x0000000c61097221 */ /* 0x000fe20000010000 */
[----:B------:R0:W1:Y:S01]  /*3220*/  MUFU.EX2 R144, R49 ;  /* 0x0000003100907308 */ /* 0x0000620000000800 */
[C---:B--2---:R-:W-:Y:S01]  /*3230*/  FADD.FTZ R0, R150.reuse, R25 ;  /* 0x0000001996007221 */ /* 0x044fe20000010000 */
[----:B------:R-:W-:Y:S01]  /*3240*/  F2FP.F16.F32.PACK_AB R150, R150, R21 ;  /* 0x000000159696723e */ /* 0x000fe200000000ff */
[----:B------:R-:W-:-:S04]  /*3250*/  FADD.FTZ R12, R34, R9 ;  /* 0x00000009220c7221 */ /* 0x000fc80000010000 */
[----:B------:R-:W-:Y:S01]  /*3260*/  FADD.FTZ R9, R99, R12 ;  /* 0x0000000c63097221 */ /* 0x000fe20000010000 */
[----:B------:R-:W2:Y:S01]  /*3270*/  MUFU.EX2 R31, R31 ;  /* 0x0000001f001f7308 */ /* 0x000ea20000000800 */
[----:B---3--:R-:W-:Y:S01]  /*3280*/  FADD.FTZ R25, R27, R0 ;  /* 0x000000001b197221 */ /* 0x008fe20000010000 */
[----:B0-----:R-:W-:Y:S01]  /*3290*/  CS2R R48, SRZ ;  /* 0x0000000000307805 */ /* 0x001fe2000001ff00 */
[----:B------:R-:W-:Y:S01]  /*32a0*/  FADD.FTZ R12, R36, R9 ;  /* 0x00000009240c7221 */ /* 0x000fe20000010000 */
[----:B------:R-:W-:-:S03]  /*32b0*/  CS2R R36, SRZ ;  /* 0x0000000000247805 */ /* 0x000fc6000001ff00 */
[----:B------:R-:W-:Y:S01]  /*32c0*/  FADD.FTZ R9, R101, R12 ;  /* 0x0000000c65097221 */ /* 0x000fe20000010000 */
        /* <DEDUP_REMOVED lines=10> */
[----:B------:R-:W-:Y:S02]  /*3370*/  CS2R R30, SRZ ;  /* 0x00000000001e7805 */ /* 0x000fe4000001ff00 */
[----:B------:R-:W-:Y:S02]  /*3380*/  CS2R R24, SRZ ;  /* 0x0000000000187805 */ /* 0x000fe4000001ff00 */
        /* <DEDUP_REMOVED lines=12> */
[----:B------:R-:W-:-:S06]  /*3450*/  F2FP.F16.F32.PACK_AB R142, R142, R39 ;  /* 0x000000278e8e723e */ /* 0x000fcc00000000ff */
[----:B------:R1:W4:Y:S01]  /*3460*/  MUFU.EX2 R38, R67 ;  /* 0x0000004300267308 */ /* 0x0003220000000800 */
[----:B--2---:R-:W-:Y:S01]  /*3470*/  FADD.FTZ R5, R43, R0 ;  /* 0x000000002b057221 */ /* 0x004fe20000010000 */
[----:B0-----:R-:W-:-:S06]  /*3480*/  CS2R R64, SRZ ;  /* 0x0000000000407805 */ /* 0x001fcc000001ff00 */
[----:B------:R-:W0:Y:S01]  /*3490*/  MUFU.EX2 R47, R47 ;  /* 0x0000002f002f7308 */ /* 0x000e220000000800 */
[C---:B---3--:R-:W-:Y:S01]  /*34a0*/  FADD.FTZ R0, R136.reuse, R5 ;  /* 0x0000000588007221 */ /* 0x048fe20000010000 */
[----:B------:R-:W-:Y:S02]  /*34b0*/  F2FP.F16.F32.PACK_AB R136, R136, R43 ;  /* 0x0000002b8888723e */ /* 0x000fe400000000ff */
[----:B-1----:R-:W-:Y:S02]  /*34c0*/  CS2R R66, SRZ ;  /* 0x0000000000427805 */ /* 0x002fe4000001ff00 */
[----:B------:R-:W-:Y:S02]  /*34d0*/  CS2R R42, SRZ ;  /* 0x00000000002a7805 */ /* 0x000fe4000001ff00 */
[----:B------:R-:W1:Y:S01]  /*34e0*/  MUFU.EX2 R103, R103 ;  /* 0x0000006700677308 */ /* 0x000e620000000800 */
[----:B----4-:R-:W-:-:S07]  /*34f0*/  F2FP.F16.F32.PACK_AB R137, R38, R101 ;  /* 0x000000652689723e */ /* 0x010fce00000000ff */
[----:B------:R2:W3:Y:S01]  /*3500*/  MUFU.EX2 R138, R8 ;  /* 0x00000008008a7308 */ /* 0x0004e20000000800 */
[----:B0-----:R-:W-:Y:S01]  /*3510*/  FADD.FTZ R5, R47, R0 ;  /* 0x000000002f057221 */ /* 0x001fe20000010000 */
[----:B------:R-:W-:-:S06]  /*3520*/  IMAD.MOV.U32 R0, RZ, RZ, 0x3f800000 ;  /* 0x3f800000ff007424 */ /* 0x000fcc00078e00ff */
[----:B------:R-:W0:Y:S01]  /*3530*/  MUFU.EX2 R10, R10 ;  /* 0x0000000a000a7308 */ /* 0x000e220000000800 */
[----:B--2---:R-:W-:Y:S01]  /*3540*/  FADD.FTZ R8, R38, R9 ;  /* 0x0000000926087221 */ /* 0x004fe20000010000 */
[----:B------:R-:W-:-:S03]  /*3550*/  CS2R R38, SRZ ;  /* 0x0000000000267805 */ /* 0x000fc6000001ff00 */
[----:B-1----:R-:W-:Y:S01]  /*3560*/  FADD.FTZ R9, R103, R8 ;  /* 0x0000000867097221 */ /* 0x002fe20000010000 */
[C---:B---3--:R-:W-:Y:S01]  /*3570*/  FADD.FTZ R8, R138.reuse, R5 ;  /* 0x000000058a087221 */ /* 0x048fe20000010000 */
[----:B------:R-:W-:Y:S02]  /*3580*/  F2FP.F16.F32.PACK_AB R138, R138, R47 ;  /* 0x0000002f8a8a723e */ /* 0x000fe400000000ff */
[----:B------:R-:W-:Y:S01]  /*3590*/  CS2R R46, SRZ ;  /* 0x00000000002e7805 */ /* 0x000fe2000001ff00 */
[C---:B0-----:R-:W-:Y:S01]  /*35a0*/  FADD.FTZ R5, R10.reuse, R9 ;  /* 0x000000090a057221 */ /* 0x041fe20000010000 */
[----:B------:R-:W-:Y:S01]  /*35b0*/  F2FP.F16.F32.PACK_AB R139, R10, R103 ;  /* 0x000000670a8b723e */ /* 0x000fe200000000ff */
[----:B------:R-:W-:Y:S01]  /*35c0*/  IMAD.MOV.U32 R9, RZ, RZ, 0x3f800000 ;  /* 0x3f800000ff097424 */ /* 0x000fe200078e00ff */
[----:B------:R-:W-:Y:S02]  /*35d0*/  IADD3 R10, R73, -0x2, RZ ;  /* 0xfffffffe490a7810 */ /* 0x000fe40007ffe0ff */
[----:B------:R-:W-:-:S02]  /*35e0*/  CS2R R72, SRZ ;  /* 0x0000000000487805 */ /* 0x000fc4000001ff00 */
[----:B------:R-:W-:-:S13]  /*35f0*/  ISETP.GE.AND P1, PT, R10, R13, PT ;  /* 0x0000000d0a00720c */ /* 0x000fda0003f26270 */
[----:B------:R-:W-:Y:S05]  /*3600*/  @!P1 BRA `(.L_x_2425) ;  /* 0x0000002000dc9947 */ /* 0x000fea0003800000 */
[----:B------:R-:W-:Y:S01]  /*3610*/  IMAD.MOV.U32 R12, RZ, RZ, R3 ;  /* 0x000000ffff0c7224 */ /* 0x000fe200078e0003 */
[----:B------:R-:W-:Y:S01]  /*3620*/  UMOV UR7, UR60 ;  /* 0x0000003c00077c82 */ /* 0x000fe20008000000 */
[----:B------:R-:W-:Y:S01]  /*3630*/  IMAD.MOV.U32 R11, RZ, RZ, R4 ;  /* 0x000000ffff0b7224 */ /* 0x000fe200078e0004 */
[----:B------:R-:W-:Y:S01]  /*3640*/  UMOV UR4, UR38 ;  /* 0x0000002600047c82 */ /* 0x000fe20008000000 */
[----:B------:R-:W-:Y:S02]  /*3650*/  IMAD.MOV.U32 R0, RZ, RZ, 0x3f800000 ;  /* 0x3f800000ff007424 */ /* 0x000fe400078e00ff */
[----:B------:R-:W-:-:S07]  /*3660*/  IMAD.MOV.U32 R87, RZ, RZ, RZ ;  /* 0x000000ffff577224 */ /* 0x000fce00078e00ff */
.L_x_2436:
[----:B------:R-:W-:-:S04]  /*3670*/  UISETP.NE.AND UP0, UPT, UR4, 0x1, UPT ;  /* 0x000000010400788c */ /* 0x000fc8000bf05270 */
[----:B------:R-:W-:-:S04]  /*3680*/  USEL UR60, URZ, 0x1, UP0 ;  /* 0x000000013f3c7887 */ /* 0x000fc80008000000 */
[----:B------:R-:W-:Y:S01]  /*3690*/  ULOP3.LUT UR60, UR7, UR60, URZ, 0x3c, !UPT ;  /* 0x0000003c073c7292 */ /* 0x000fe2000f8e3c3f */
[----:B------:R-:W-:Y:S11]  /*36a0*/  @!P0 BRA `(.L_x_2426) ;  /* 0x0000000000048947 */ /* 0x000ff60003800000 */
[----:B------:R-:W-:Y:S01]  /*36b0*/  BPT.TRAP 0x1 ;  /* 0x000000040000795c */ /* 0x000fe20000300000 */
.L_x_2426:
        /* <DEDUP_REMOVED lines=9> */
.L_x_2427:
[----:B-1----:R-:W-:Y:S05]  /*3750*/  @P1 BRA `(.L_x_2428) ;  /* 0x0000000000081947 */ /* 0x002fea0003800000 */
[----:B------:R-:W1:Y:S02]  /*3760*/  SYNCS.PHASECHK.TRANS64.TRYWAIT P1, [UR6+0x2a830], R2 ;  /* 0x02a83002ff0075a7 */ /* 0x000e640008020146 */
[----:B-1----:R-:W-:Y:S05]  /*3770*/  @!P1 BRA `(.L_x_2429) ;  /* 0x000000c400509947 */ /* 0x002fea0003800000 */
.L_x_2428:
        /* <DEDUP_REMOVED lines=131> */
.L_x_2430:
[----:B------:R-:W-:Y:S01]  /*3fb0*/  ULEA UR5, UR4, UR39, 0x3 ;  /* 0x0000002704057291 */ /* 0x000fe2000f8e183f */
[----:B------:R-:W-:-:S05]  /*3fc0*/  IMAD.U32 R0, RZ, RZ, UR7 ;  /* 0x00000007ff007e24 */ /* 0x000fca000f8e00ff */
[----:B------:R-:W-:-:S04]  /*3fd0*/  SHF.L.U32 R0, R0, 0x1f, RZ ;  /* 0x0000001f00007819 */ /* 0x000fc800000006ff */
[----:B------:R2:W3:Y:S01]  /*3fe0*/  SYNCS.PHASECHK.TRANS64.TRYWAIT P1, [UR5+0x2a850], R0 ;  /* 0x02a85000ff0075a7 */ /* 0x0004e20008020145 */
[----:B------:R-:W-:Y:S05]  /*3ff0*/  @!P0 BRA `(.L_x_2431) ;  /* 0x0000000000048947 */ /* 0x000fea0003800000 */
[----:B------:R-:W-:Y:S01]  /*4000*/  BPT.TRAP 0x1 ;  /* 0x000000040000795c */ /* 0x000fe20000300000 */
.L_x_2431:
[----:B---3--:R-:W-:Y:S05]  /*4010*/  @P1 BRA `(.L_x_2432) ;  /* 0x0000000000081947 */ /* 0x008fea0003800000 */
[----:B------:R-:W3:Y:S02]  /*4020*/  SYNCS.PHASECHK.TRANS64.TRYWAIT P1, [UR5+0x2a850], R0 ;  /* 0x02a85000ff0075a7 */ /* 0x000ee40008020145 */
[----:B---3--:R-:W-:Y:S05]  /*4030*/  @!P1 BRA `(.L_x_2433) ;  /* 0x000000bc00389947 */ /* 0x008fea0003800000 */
.L_x_2432:
        /* <DEDUP_REMOVED lines=38> */
.L_x_2434:
[----:B------:R-:W-:Y:S01]  /*42a0*/  ISETP.NE.AND P1, PT, R172, 0x1, PT ;  /* 0x00000001ac00780c */ /* 0x000fe20003f25270 */
[----:B------:R-:W3:Y:S01]  /*42b0*/  S2UR UR4, SR_CgaCtaId ;  /* 0x00000000000479c3 */ /* 0x000ee20000008800 */
[----:B-12---:R-:W-:Y:S01]  /*42c0*/  IADD3 R0, R19, R16, RZ ;  /* 0x0000001013007210 */ /* 0x006fe20007ffe0ff */
[----:B------:R-:W-:-:S10]  /*42d0*/  UIADD3 UR6, UR6, 0x2a840, URZ ;  /* 0x0002a84006067890 */ /* 0x000fd4000fffe03f */
[----:B------:R-:W0:Y:S08]  /*42e0*/  @P1 LDC R3, c[0x0][0x44c] ;  /* 0x00011300ff031b82 */ /* 0x000e300000000800 */
[----:B------:R-:W1:Y:S01]  /*42f0*/  @P1 LDC R9, c[0x0][0x450] ;  /* 0x00011400ff091b82 */ /* 0x000e620000000800 */
[----:B---3--:R-:W-:-:S09]  /*4300*/  UPRMT UR6, UR4, 0x654, UR6 ;  /* 0x0000065404067896 */ /* 0x008fd20008000006 */
[----:B------:R-:W-:Y:S01]  /*4310*/  SYNCS.ARRIVE.TRANS64.RED.A1T0 RZ, [UR6], RZ ;  /* 0x000000ffffff79a7 */ /* 0x000fe20008100406 */
[----:B0-----:R-:W-:-:S04]  /*4320*/  @P1 IMAD.HI.U32 R2, R0, R3, RZ ;  /* 0x0000000300021227 */ /* 0x001fc800078e00ff */
[----:B------:R-:W-:Y:S01]  /*4330*/  IMAD.MOV.U32 R3, RZ, RZ, -0x60 ;  /* 0xffffffa0ff037424 */ /* 0x000fe200078e00ff */
[----:B-1----:R-:W-:-:S03]  /*4340*/  @P1 SHF.R.U32.HI R0, RZ, R9, R2 ;  /* 0x00000009ff001219 */ /* 0x002fc60000011602 */
[----:B------:R-:W-:Y:S02]  /*4350*/  IMAD R3, R10, R3, 0x1 ;  /* 0x000000010a037424 */ /* 0x000fe400078e0203 */
[----:B------:R-:W0:Y:S02]  /*4360*/  SHFL.IDX PT, R9, R0, RZ, 0x1c1f ;  /* 0x001c1fff00097589 */ /* 0x000e2400000e0000 */
[----:B------:R-:W-:Y:S02]  /*4370*/  IMAD R3, R18, -0x2, R3 ;  /* 0xfffffffe12037824 */ /* 0x000fe400078e0203 */
[----:B------:R-:W1:Y:S03]  /*4380*/  SHFL.IDX PT, R143, R0, 0x1, 0x1c1f ;  /* 0x003c1f00008f7f89 */ /* 0x000e6600000e0000 */
[----:B------:R-:W-:-:S05]  /*4390*/  IADD3 R4, -R171, R3, R170 ;  /* 0x00000003ab047210 */ /* 0x000fca0007ffe1aa */
[----:B0-----:R-:W-:-:S05]  /*43a0*/  IMAD.IADD R2, R4, 0x1, R9 ;  /* 0x0000000104027824 */ /* 0x001fca00078e0209 */
[C---:B------:R-:W-:Y:S02]  /*43b0*/  ISETP.GT.AND P1, PT, R2.reuse, RZ, PT ;  /* 0x000000ff0200720c */ /* 0x040fe40003f24270 */
[----:B------:R-:W-:Y:S02]  /*43c0*/  ISETP.GT.AND P2, PT, R2, 0x1, PT ;  /* 0x000000010200780c */ /* 0x000fe40003f44270 */
[----:B------:R-:W-:Y:S02]  /*43d0*/  FSEL R151, R88, -INF , P1 ;  /* 0xff80000058977808 */ /* 0x000fe40000800000 */
        /* <DEDUP_REMOVED lines=69> */
[----:B------:R-:W-:Y:S01]  /*4830*/  FMNMX.FTZ R20, R133, R14, !PT ;  /* 0x0000000e85147209 */ /* 0x000fe20007810000 */
[----:B-1----:R-:W-:-:S04]  /*4840*/  IMAD.IADD R14, R4, 0x1, R143 ;  /* 0x00000001040e7824 */ /* 0x002fc800078e028f */
        /* <DEDUP_REMOVED lines=240> */
.L_x_2435:
        /* <DEDUP_REMOVED lines=35> */
.L_x_2425:
[----:B------:R-:W-:-:S13]  /*5980*/  ISETP.GE.AND P1, PT, R10, RZ, PT ;  /* 0x000000ff0a00720c */ /* 0x000fda0003f26270 */
[----:B------:R-:W-:Y:S05]  /*5990*/  @!P1 BRA `(.L_x_2437) ;  /* 0x0000001c00189947 */ /* 0x000fea0003800000 */
[----:B------:R-:W-:Y:S01]  /*59a0*/  IMAD.MOV.U32 R11, RZ, RZ, R3 ;  /* 0x000000ffff0b7224 */ /* 0x000fe200078e0003 */
[----:B------:R-:W-:Y:S01]  /*59b0*/  UMOV UR6, UR60 ;  /* 0x0000003c00067c82 */ /* 0x000fe20008000000 */
[----:B------:R-:W-:Y:S01]  /*59c0*/  IMAD.MOV.U32 R13, RZ, RZ, R4 ;  /* 0x000000ffff0d7224 */ /* 0x000fe200078e0004 */
[----:B------:R-:W-:-:S06]  /*59d0*/  UMOV UR4, UR38 ;  /* 0x0000002600047c82 */ /* 0x000fcc0008000000 */
.L_x_2448:
        /* <DEDUP_REMOVED lines=8> */
.L_x_2438:
[----:B------:R-:W-:Y:S01]  /*5a60*/  ULEA UR5, UR38, UR39, 0x3 ;  /* 0x0000002726057291 */ /* 0x000fe2000f8e183f */
[----:B------:R-:W-:-:S04]  /*5a70*/  MOV R2, UR60 ;  /* 0x0000003c00027c02 */ /* 0x000fc80008000f00 */
[----:B------:R-:W-:-:S04]  /*5a80*/  SHF.L.U32 R2, R2, 0x1f, RZ ;  /* 0x0000001f02027819 */ /* 0x000fc800000006ff */
[----:B------:R0:W1:Y:S01]  /*5a90*/  SYNCS.PHASECHK.TRANS64.TRYWAIT P1, [UR5+0x2a830], R2 ;  /* 0x02a83002ff0075a7 */ /* 0x0000620008020145 */
[----:B------:R-:W-:Y:S05]  /*5aa0*/  @!P0 BRA `(.L_x_2439) ;  /* 0x0000000000048947 */ /* 0x000fea0003800000 */
[----:B------:R-:W-:Y:S01]  /*5ab0*/  BPT.TRAP 0x1 ;  /* 0x000000040000795c */ /* 0x000fe20000300000 */
.L_x_2439:
[----:B-1----:R-:W-:Y:S05]  /*5ac0*/  @P1 BRA `(.L_x_2440) ;  /* 0x0000000000081947 */ /* 0x002fea0003800000 */
[----:B------:R-:W1:Y:S02]  /*5ad0*/  SYNCS.PHASECHK.TRANS64.TRYWAIT P1, [UR5+0x2a830], R2 ;  /* 0x02a83002ff0075a7 */ /* 0x000e640008020145 */
[----:B-1----:R-:W-:Y:S05]  /*5ae0*/  @!P1 BRA `(.L_x_2441) ;  /* 0x000000a000a49947 */ /* 0x002fea0003800000 */
.L_x_2440:
        /* <DEDUP_REMOVED lines=131> */
.L_x_2442:
[----:B------:R-:W-:Y:S01]  /*6320*/  ULEA UR5, UR4, UR39, 0x3 ;  /* 0x0000002704057291 */ /* 0x000fe2000f8e183f */
[----:B------:R-:W-:-:S05]  /*6330*/  IMAD.U32 R0, RZ, RZ, UR6 ;  /* 0x00000006ff007e24 */ /* 0x000fca000f8e00ff */
[----:B------:R-:W-:-:S04]  /*6340*/  SHF.L.U32 R0, R0, 0x1f, RZ ;  /* 0x0000001f00007819 */ /* 0x000fc800000006ff */
[----:B------:R2:W3:Y:S01]  /*6350*/  SYNCS.PHASECHK.TRANS64.TRYWAIT P1, [UR5+0x2a850], R0 ;  /* 0x02a85000ff0075a7 */ /* 0x0004e20008020145 */
[----:B------:R-:W-:Y:S05]  /*6360*/  @!P0 BRA `(.L_x_2443) ;  /* 0x0000000000048947 */ /* 0x000fea0003800000 */
[----:B------:R-:W-:Y:S01]  /*6370*/  BPT.TRAP 0x1 ;  /* 0x000000040000795c */ /* 0x000fe20000300000 */
.L_x_2443:
[----:B---3--:R-:W-:Y:S05]  /*6380*/  @P1 BRA `(.L_x_2444) ;  /* 0x0000000000081947 */ /* 0x008fea0003800000 */
[----:B------:R-:W3:Y:S02]  /*6390*/  SYNCS.PHASECHK.TRANS64.TRYWAIT P1, [UR5+0x2a850], R0 ;  /* 0x02a85000ff0075a7 */ /* 0x000ee40008020145 */
[----:B---3--:R-:W-:Y:S05]  /*63a0*/  @!P1 BRA `(.L_x_2445) ;  /* 0x00000098008c9947 */ /* 0x008fea0003800000 */
.L_x_2444:
        /* <DEDUP_REMOVED lines=42> */
.L_x_2446:
        /* <DEDUP_REMOVED lines=216> */
.L_x_2447:
        /* <DEDUP_REMOVED lines=35> */
.L_x_2437:
        /* <DEDUP_REMOVED lines=67> */
.L_x_2449:
[----:B------:R-:W-:Y:S01]  /*7a30*/  ULEA UR5, UR38, UR39, 0x3 ;  /* 0x0000002726057291 */ /* 0x000fe2000f8e183f */
[----:B------:R-:W-:-:S05]  /*7a40*/  IMAD.U32 R0, RZ, RZ, UR60 ;  /* 0x0000003cff007e24 */ /* 0x000fca000f8e00ff */
[----:B------:R-:W-:-:S04]  /*7a50*/  SHF.L.U32 R0, R0, 0x1f, RZ ;  /* 0x0000001f00007819 */ /* 0x000fc800000006ff */
[----:B------:R0:W1:Y:S01]  /*7a60*/  SYNCS.PHASECHK.TRANS64.TRYWAIT P1, [UR5+0x2a850], R0 ;  /* 0x02a85000ff0075a7 */ /* 0x0000620008020145 */
[----:B------:R-:W-:Y:S05]  /*7a70*/  @!P0 BRA `(.L_x_2450) ;  /* 0x0000000000048947 */ /* 0x000fea0003800000 */
[----:B------:R-:W-:Y:S01]  /*7a80*/  BPT.TRAP 0x1 ;  /* 0x000000040000795c */ /* 0x000fe20000300000 */
.L_x_2450:
[----:B-1----:R-:W-:Y:S05]  /*7a90*/  @P1 BRA `(.L_x_2451) ;  /* 0x0000000000081947 */ /* 0x002fea0003800000 */
[----:B------:R-:W1:Y:S02]  /*7aa0*/  SYNCS.PHASECHK.TRANS64.TRYWAIT P1, [UR5+0x2a850], R0 ;  /* 0x02a85000ff0075a7 */ /* 0x000e640008020145 */
[----:B-1----:R-:W-:Y:S05]  /*7ab0*/  @!P1 BRA `(.L_x_2452) ;  /* 0x0000008000e09947 */ /* 0x002fea0003800000 */
.L_x_2451:
        /* <DEDUP_REMOVED lines=20> */
[----:B------:R-:W-:Y:S01]  /*7c00*/  MOV R0, 0xff800000 ;  /* 0xff80000000007802 */ /* 0x000fe20000000f00 */
[----:B-1----:R-:W-:-:S03]  /*7c10*/  FADD.FTZ R12, R6, R9 ;  /* 0x00000009060c7221 */ /* 0x002fc60000010000 */
[----:B------:R-:W-:Y:S01]  /*7c20*/  FSETP.NE.FTZ.AND P1, PT, R11, RZ, PT ;  /* 0x000000ff0b00720b */ /* 0x000fe20003f35000 */
[----:B------:R-:W-:Y:S01]  /*7c30*/  IMAD.MOV.U32 R9, RZ, RZ, RZ ;  /* 0x000000ffff097224 */ /* 0x000fe200078e00ff */
        /* <DEDUP_REMOVED lines=38> */
.L_x_2453:
[----:B------:R-:W0:Y:S01]  /*7ea0*/  S2UR UR6, SR_CgaCtaId ;  /* 0x00000000000679c3 */ /* 0x000e220000008800 */
[----:B------:R-:W-:Y:S01]  /*7eb0*/  UIADD3 UR4, UR5, 0x2a860, URZ ;  /* 0x0002a86005047890 */ /* 0x000fe2000fffe03f */
[-C--:B------:R-:W-:Y:S01]  /*7ec0*/  FMUL.FTZ R89, R40, R5.reuse ;  /* 0x0000000528597220 */ /* 0x080fe20000410000 */
[----:B------:R-:W-:Y:S01]  /*7ed0*/  UIADD3 UR38, UR38, 0x1, URZ ;  /* 0x0000000126267890 */ /* 0x000fe2000fffe03f */
[-C--:B------:R-:W-:Y:S01]  /*7ee0*/  FMUL.FTZ R93, R32, R5.reuse ;  /* 0x00000005205d7220 */ /* 0x080fe20000410000 */
[-C--:B------:R-:W-:Y:S01]  /*7ef0*/  FMUL.FTZ R90, R33, R5.reuse ;  /* 0x00000005215a7220 */ /* 0x080fe20000410000 */
[-C--:B------:R-:W-:Y:S01]  /*7f00*/  FMUL.FTZ R91, R36, R5.reuse ;  /* 0x00000005245b7220 */ /* 0x080fe20000410000 */
[----:B------:R-:W-:Y:S01]  /*7f10*/  UISETP.NE.AND UP0, UPT, UR38, 0x2, UPT ;  /* 0x000000022600788c */ /* 0x000fe2000bf05270 */
[-C--:B------:R-:W-:Y:S01]  /*7f20*/  FMUL.FTZ R88, R37, R5.reuse ;  /* 0x0000000525587220 */ /* 0x080fe20000410000 */
[----:B------:R-:W-:Y:S01]  /*7f30*/  FMUL.FTZ R40, R41, R5 ;  /* 0x0000000529287220 */ /* 0x000fe20000410000 */
        /* <DEDUP_REMOVED lines=65> */
.L_x_2417:
        /* <DEDUP_REMOVED lines=19> */
[----:B------:R-:W-:Y:S02]  /*8480*/  MOV R2, R21 ;  /* 0x0000001500027202 */ /* 0x000fe40000000f00 */
[----:B--2---:R-:W-:-:S03]  /*8490*/  MOV R3, R4 ;  /* 0x0000000400037202 */ /* 0x004fc60000000f00 */
[----:B------:R-:W-:-:S03]  /*84a0*/  IMAD.WIDE R4, R168, 0x2, R2 ;  /* 0x00000002a8047825 */ /* 0x000fc600078e0202 */
[C---:B------:R-:W-:Y:S02]  /*84b0*/  IADD3 R71, P6, R4.reuse, 0x20, RZ ;  /* 0x0000002004477810 */ /* 0x040fe40007fde0ff */
[C---:B------:R-:W-:Y:S02]  /*84c0*/  LOP3.LUT R9, R4.reuse, 0x380, RZ, 0xc0, !PT ;  /* 0x0000038004097812 */ /* 0x040fe400078ec0ff */
[----:B------:R-:W-:Y:S01]  /*84d0*/  LOP3.LUT R14, R71, 0x380, RZ, 0xc0, !PT ;  /* 0x00000380470e7812 */ /* 0x000fe200078ec0ff */
[--C-:B------:R-:W-:Y:S01]  /*84e0*/  IMAD.X R29, RZ, RZ, R5.reuse, P6 ;  /* 0x000000ffff1d7224 */ /* 0x100fe200030e0605 */
[----:B------:R-:W-:Y:S02]  /*84f0*/  IADD3 R101, P4, R4, 0x60, RZ ;  /* 0x0000006004657810 */ /* 0x000fe40007f9e0ff */
[----:B------:R-:W-:Y:S02]  /*8500*/  SHF.R.U64 R14, R14, 0x3, RZ ;  /* 0x000000030e0e7819 */ /* 0x000fe400000012ff */
[----:B------:R-:W-:Y:S01]  /*8510*/  SHF.R.U64 R9, R9, 0x3, RZ ;  /* 0x0000000309097819 */ /* 0x000fe200000012ff */
[----:B------:R-:W-:Y:S01]  /*8520*/  IMAD.X R15, RZ, RZ, R5, P4 ;  /* 0x000000ffff0f7224 */ /* 0x000fe200020e0605 */
[----:B------:R-:W-:-:S02]  /*8530*/  LOP3.LUT R28, R14, R71, RZ, 0x3c, !PT ;  /* 0x000000470e1c7212 */ /* 0x000fc400078e3cff */
[----:B-1----:R-:W-:Y:S02]  /*8540*/  LOP3.LUT R44, R101, 0x380, RZ, 0xc0, !PT ;  /* 0x00000380652c7812 */ /* 0x002fe400078ec0ff */
[----:B------:R-:W-:Y:S02]  /*8550*/  MOV R95, R28 ;  /* 0x0000001c005f7202 */ /* 0x000fe40000000f00 */
[----:B------:R-:W1:Y:S08]  /*8560*/  LDC.64 R28, c[0x0][0xc00] ;  /* 0x00030000ff1c7b82 */ /* 0x000e700000000a00 */
[----:B------:R-:W-:Y:S01]  /*8570*/  BAR.SYNC.DEFER_BLOCKING 0x1, 0x100 ;  /* 0x0044000000007b1d */ /* 0x000fe20000010000 */
[----:B------:R-:W-:-:S02]  /*8580*/  IADD3 R73, P5, R4, 0x40, RZ ;  /* 0x0000004004497810 */ /* 0x000fc40007fbe0ff */
        /* <DEDUP_REMOVED lines=11> */
[----:B------:R-:W-:-:S02]  /*8640*/  MOV R96, R4 ;  /* 0x0000000400607202 */ /* 0x000fc40000000f00 */
[----:B------:R-:W-:Y:S02]  /*8650*/  F2FP.F16.F32.PACK_AB R5, R10, R97 ;  /* 0x000000610a05723e */ /* 0x000fe400000000ff */
[----:B------:R-:W-:Y:S02]  /*8660*/  LOP3.LUT R14, R44, R101, RZ, 0x3c, !PT ;  /* 0x000000652c0e7212 */ /* 0x000fe400078e3cff */
[----:B------:R-:W-:Y:S02]  /*8670*/  LOP3.LUT R10, R105, 0x380, RZ, 0xc0, !PT ;  /* 0x00000380690a7812 */ /* 0x000fe400078ec0ff */
[----:B------:R-:W-:Y:S02]  /*8680*/  LOP3.LUT R44, R107, 0x380, RZ, 0xc0, !PT ;  /* 0x000003806b2c7812 */ /* 0x000fe400078ec0ff */
[----:B------:R-:W-:Y:S02]  /*8690*/  LOP3.LUT R71, R92, 0x380, RZ, 0xc0, !PT ;  /* 0x000003805c477812 */ /* 0x000fe400078ec0ff */
[----:B------:R-:W-:-:S02]  /*86a0*/  LOP3.LUT R24, R73, 0x380, RZ, 0xc0, !PT ;  /* 0x0000038049187812 */ /* 0x000fc400078ec0ff */
[----:B------:R-:W-:Y:S02]  /*86b0*/  LOP3.LUT R72, R103, 0x380, RZ, 0xc0, !PT ;  /* 0x0000038067487812 */ /* 0x000fe400078ec0ff */
[----:B------:R-:W-:Y:S02]  /*86c0*/  SHF.R.U64 R10, R10, 0x3, RZ ;  /* 0x000000030a0a7819 */ /* 0x000fe400000012ff */
[----:B------:R-:W-:Y:S02]  /*86d0*/  SHF.R.U64 R44, R44, 0x3, RZ ;  /* 0x000000032c2c7819 */ /* 0x000fe400000012ff */
[----:B------:R-:W-:Y:S02]  /*86e0*/  SHF.R.U64 R71, R71, 0x3, RZ ;  /* 0x0000000347477819 */ /* 0x000fe400000012ff */
[----:B------:R-:W-:Y:S02]  /*86f0*/  SHF.R.U64 R24, R24, 0x3, RZ ;  /* 0x0000000318187819 */ /* 0x000fe400000012ff */
[----:B------:R-:W-:-:S02]  /*8700*/  F2FP.F16.F32.PACK_AB R4, R12, R99 ;  /* 0x000000630c04723e */ /* 0x000fc400000000ff */
[----:B------:R-:W-:Y:S02]  /*8710*/  SHF.R.U64 R72, R72, 0x3, RZ ;  /* 0x0000000348487819 */ /* 0x000fe400000012ff */
[----:B------:R-:W-:Y:S01]  /*8720*/  LOP3.LUT R12, R10, R105, RZ, 0x3c, !PT ;  /* 0x000000690a0c7212 */ /* 0x000fe200078e3cff */
[----:B------:R2:W-:Y:S01]  /*8730*/  STSM.16.M88.4 [R96], R4 ;  /* 0x0000000460007844 */ /* 0x0005e20000000200 */
[----:B------:R-:W-:Y:S02]  /*8740*/  LOP3.LUT R10, R44, R107, RZ, 0x3c, !PT ;  /* 0x0000006b2c0a7212 */ /* 0x000fe400078e3cff */
[----:B------:R-:W-:Y:S02]  /*8750*/  LOP3.LUT R8, R71, R92, RZ, 0x3c, !PT ;  /* 0x0000005c47087212 */ /* 0x000fe400078e3cff */
[----:B------:R-:W-:Y:S02]  /*8760*/  LOP3.LUT R26, R24, R73, RZ, 0x3c, !PT ;  /* 0x00000049181a7212 */ /* 0x000fe400078e3cff */
[----:B------:R-:W-:-:S02]  /*8770*/  LOP3.LUT R24, R72, R103, RZ, 0x3c, !PT ;  /* 0x0000006748187212 */ /* 0x000fc400078e3cff */
[----:B------:R-:W-:Y:S02]  /*8780*/  MOV R71, R10 ;  /* 0x0000000a00477202 */ /* 0x000fe40000000f00 */
[----:B------:R-:W-:Y:S02]  /*8790*/  MOV R44, R8 ;  /* 0x00000008002c7202 */ /* 0x000fe40000000f00 */
[----:B-1----:R-:W-:Y:S02]  /*87a0*/  ISETP.NE.U32.AND P0, PT, R28, RZ, PT ;  /* 0x000000ff1c00720c */ /* 0x002fe40003f05070 */
[----:B------:R-:W-:Y:S02]  /*87b0*/  F2FP.F16.F32.PACK_AB R8, R90, R93 ;  /* 0x0000005d5a08723e */ /* 0x000fe400000000ff */
[----:B------:R-:W-:Y:S02]  /*87c0*/  F2FP.F16.F32.PACK_AB R9, R35, R34 ;  /* 0x000000222309723e */ /* 0x000fe400000000ff */
[----:B------:R-:W-:-:S02]  /*87d0*/  F2FP.F16.F32.PACK_AB R10, R88, R91 ;  /* 0x0000005b580a723e */ /* 0x000fc400000000ff */
[----:B------:R-:W-:Y:S02]  /*87e0*/  F2FP.F16.F32.PACK_AB R11, R39, R38 ;  /* 0x00000026270b723e */ /* 0x000fe400000000ff */
[----:B------:R-:W-:Y:S02]  /*87f0*/  MOV R94, R26 ;  /* 0x0000001a005e7202 */ /* 0x000fe40000000f00 */
[----:B------:R-:W-:Y:S01]  /*8800*/  MOV R92, R14 ;  /* 0x0000000e005c7202 */ /* 0x000fe20000000f00 */
[----:B------:R-:W-:Y:S01]  /*8810*/  STSM.16.M88.4 [R95], R8 ;  /* 0x000000085f007844 */ /* 0x000fe20000000200 */
[----:B------:R-:W-:Y:S02]  /*8820*/  MOV R72, R12 ;  /* 0x0000000c00487202 */ /* 0x000fe40000000f00 */
[----:B--2---:R-:W-:Y:S02]  /*8830*/  F2FP.F16.F32.PACK_AB R4, R40, R89 ;  /* 0x000000592804723e */ /* 0x004fe400000000ff */
[----:B------:R-:W-:-:S02]  /*8840*/  F2FP.F16.F32.PACK_AB R5, R43, R42 ;  /* 0x0000002a2b05723e */ /* 0x000fc400000000ff */
[----:B------:R-:W-:Y:S02]  /*8850*/  F2FP.F16.F32.PACK_AB R6, R32, R41 ;  /* 0x000000292006723e */ /* 0x000fe400000000ff */
[----:B------:R-:W-:Y:S02]  /*8860*/  F2FP.F16.F32.PACK_AB R7, R30, R33 ;  /* 0x000000211e07723e */ /* 0x000fe400000000ff */
[----:B------:R-:W-:Y:S01]  /*8870*/  MOV R73, R24 ;  /* 0x0000001800497202 */ /* 0x000fe20000000f00 */
[----:B------:R-:W1:Y:S01]  /*8880*/  LDC.64 R32, c[0x0][0xc00] ;  /* 0x00030000ff207b82 */ /* 0x000e620000000a00 */
[----:B------:R-:W-:Y:S01]  /*8890*/  F2FP.F16.F32.PACK_AB R12, R49, R48 ;  /* 0x00000030310c723e */ /* 0x000fe200000000ff */
[----:B------:R2:W-:Y:S01]  /*88a0*/  STSM.16.M88.4 [R94], R4 ;  /* 0x000000045e007844 */ /* 0x0005e20000000200 */
[----:B------:R-:W-:Y:S02]  /*88b0*/  F2FP.F16.F32.PACK_AB R13, R51, R50 ;  /* 0x00000032330d723e */ /* 0x000fe400000000ff */
[----:B------:R-:W-:-:S02]  /*88c0*/  F2FP.F16.F32.PACK_AB R14, R53, R52 ;  /* 0x00000034350e723e */ /* 0x000fc400000000ff */
[----:B------:R-:W-:Y:S02]  /*88d0*/  F2FP.F16.F32.PACK_AB R15, R55, R54 ;  /* 0x00000036370f723e */ /* 0x000fe400000000ff */
[----:B------:R-:W-:Y:S01]  /*88e0*/  F2FP.F16.F32.PACK_AB R24, R57, R56 ;  /* 0x000000383918723e */ /* 0x000fe200000000ff */
[----:B------:R-:W3:Y:S01]  /*88f0*/  LDC R54, c[0x0][0xbe8] ;  /* 0x0002fa00ff367b82 */ /* 0x000ee20000000800 */
[----:B------:R-:W-:Y:S01]  /*8900*/  F2FP.F16.F32.PACK_AB R25, R59, R58 ;  /* 0x0000003a3b19723e */ /* 0x000fe200000000ff */
[----:B------:R4:W-:Y:S01]  /*8910*/  STSM.16.M88.4 [R92], R12 ;  /* 0x0000000c5c007844 */ /* 0x0009e20000000200 */
[----:B------:R-:W-:Y:S02]  /*8920*/  F2FP.F16.F32.PACK_AB R26, R61, R60 ;  /* 0x0000003c3d1a723e */ /* 0x000fe400000000ff */
[----:B------:R-:W-:Y:S02]  /*8930*/  F2FP.F16.F32.PACK_AB R27, R63, R62 ;  /* 0x0000003e3f1b723e */ /* 0x000fe400000000ff */
[----:B------:R-:W-:-:S02]  /*8940*/  ISETP.NE.AND.EX P0, PT, R29, RZ, PT, P0 ;  /* 0x000000ff1d00720c */ /* 0x000fc40003f05300 */
[----:B------:R-:W-:Y:S01]  /*8950*/  F2FP.F16.F32.PACK_AB R28, R65, R64 ;  /* 0x00000040411c723e */ /* 0x000fe200000000ff */
[----:B------:R4:W-:Y:S01]  /*8960*/  STSM.16.M88.4 [R73], R24 ;  /* 0x0000001849007844 */ /* 0x0009e20000000200 */
[----:B------:R-:W-:Y:S02]  /*8970*/  F2FP.F16.F32.PACK_AB R29, R67, R66 ;  /* 0x00000042431d723e */ /* 0x000fe400000000ff */
[----:B------:R-:W-:Y:S01]  /*8980*/  F2FP.F16.F32.PACK_AB R30, R69, R68 ;  /* 0x00000044451e723e */ /* 0x000fe200000000ff */
[----:B-1----:R-:W-:Y:S01]  /*8990*/  IMAD.WIDE R32, R22, 0x4, R32 ;  /* 0x0000000416207825 */ /* 0x002fe200078e0220 */
[----:B------:R-:W-:Y:S02]  /*89a0*/  F2FP.F16.F32.PACK_AB R38, R77, R76 ;  /* 0x0000004c4d26723e */ /* 0x000fe400000000ff */
[----:B------:R-:W-:Y:S01]  /*89b0*/  F2FP.F16.F32.PACK_AB R39, R79, R78 ;  /* 0x0000004e4f27723e */ /* 0x000fe200000000ff */
[----:B------:R4:W-:Y:S01]  /*89c0*/  STSM.16.M88.4 [R72], R28 ;  /* 0x0000001c48007844 */ /* 0x0009e20000000200 */
[----:B------:R-:W-:-:S02]  /*89d0*/  ISETP.NE.U32.AND P2, PT, RZ, UR4, PT ;  /* 0x00000004ff007c0c */ /* 0x000fc4000bf45070 */
[----:B------:R-:W-:Y:S01]  /*89e0*/  MOV R48, RZ ;  /* 0x000000ff00307202 */ /* 0x000fe20000000f00 */
[----:B------:R4:W-:Y:S01]  /*89f0*/  STSM.16.M88.4 [R71], R36 ;  /* 0x0000002447007844 */ /* 0x0009e20000000200 */
[----:B------:R-:W-:-:S03]  /*8a00*/  ISETP.NE.AND.EX P2, PT, RZ, UR5, PT, P2 ;  /* 0x00000005ff007c0c */ /* 0x000fc6000bf45320 */
[----:B------:R4:W-:Y:S01]  /*8a10*/  STSM.16.M88.4 [R44], R80 ;  /* 0x000000502c007844 */ /* 0x0009e20000000200 */
[----:B------:R-:W-:Y:S09]  /*8a20*/  BAR.SYNC.DEFER_BLOCKING 0x1, 0x100 ;  /* 0x0044000000007b1d */ /* 0x000ff20000010000 */
[----:B--2---:R-:W-:Y:S01]  /*8a30*/  @P2 LEA R4, P3, R22, UR4, 0x2 ;  /* 0x0000000416042c11 */ /* 0x004fe2000f8610ff */
[----:B------:R-:W-:-:S02]  /*8a40*/  ULDC UR4, c[0x0][0xa88] ;  /* 0x0002a20000047ab9 */ /* 0x000fc40000000800 */
[----:B------:R-:W-:Y:S01]  /*8a50*/  IMAD.U32 R7, RZ, RZ, UR4 ;  /* 0x00000004ff077e24 */ /* 0x000fe2000f8e00ff */
[----:B------:R-:W-:Y:S01]  /*8a60*/  @P2 LEA.HI.X R5, R22, UR5, R162, 0x2, P3 ;  /* 0x0000000516052c11 */ /* 0x000fe200098f14a2 */
[----:B------:R4:W5:Y:S01]  /*8a70*/  @P0 LDG.E R48, desc[UR36][R32.64] ;  /* 0x0000002420300981 */ /* 0x000962000c1e1900 */
[----:B---3--:R-:W-:-:S03]  /*8a80*/  ISETP.NE.AND P1, PT, R54, 0x1, PT ;  /* 0x000000013600780c */ /* 0x008fc60003f25270 */
[----:B------:R4:W5:Y:S10]  /*8a90*/  @P2 LDG.E R7, desc[UR36][R4.64] ;  /* 0x0000002404072981 */ /* 0x000974000c1e1900 */
[----:B------:R-:W1:Y:S08]  /*8aa0*/  @P1 LDC R6, c[0x0][0xbec] ;  /* 0x0002fb00ff061b82 */ /* 0x000e700000000800 */
[----:B------:R-:W2:Y:S01]  /*8ab0*/  @P1 LDC R11, c[0x0][0xbf0] ;  /* 0x0002fc00ff0b1b82 */ /* 0x000ea20000000800 */
[----:B----4-:R-:W-:Y:S05]  /*8ac0*/  @P2 BRA `(.L_x_2456) ;  /* 0x0000000000102947 */ /* 0x010fea0003800000 */
[----:B------:R-:W-:Y:S05]  /*8ad0*/  @!P0 BRA `(.L_x_2456) ;  /* 0x00000000000c8947 */ /* 0x000fea0003800000 */
[----:B------:R-:W3:Y:S04]  /*8ae0*/  LDG.E R4, desc[UR36][R32.64] ;  /* 0x0000002420047981 */ /* 0x000ee8000c1e1900 */
[----:B-----5:R-:W3:Y:S02]  /*8af0*/  LDG.E R7, desc[UR36][R32.64+0x4] ;  /* 0x0000042420077981 */ /* 0x020ee4000c1e1900 */
[----:B---3--:R-:W-:-:S07]  /*8b00*/  IMAD.IADD R7, R7, 0x1, -R4 ;  /* 0x0000000107077824 */ /* 0x008fce00078e0a04 */
.L_x_2456:
[----:B------:R-:W-:Y:S01]  /*8b10*/  SHF.R.S32.HI R44, RZ, 0x1f, R161 ;  /* 0x0000001fff2c7819 */ /* 0x000fe200000114a1 */
[----:B------:R-:W-:Y:S01]  /*8b20*/  IMAD.IADD R15, R19, 0x1, R16 ;  /* 0x00000001130f7824 */ /* 0x000fe200078e0210 */
[----:B------:R-:W-:Y:S01]  /*8b30*/  ULDC.64 UR4, c[0x0][0xb90] ;  /* 0x0002e40000047ab9 */ /* 0x000fe20000000a00 */
[----:B-----5:R-:W-:Y:S01]  /*8b40*/  SHF.R.S32.HI R49, RZ, 0x1f, R48 ;  /* 0x0000001fff317819 */ /* 0x020fe20000011430 */
[----:B------:R-:W-:Y:S01]  /*8b50*/  IMAD R57, R7, R54, RZ ;  /* 0x0000003607397224 */ /* 0x000fe200078e02ff */
[----:B------:R-:W-:Y:S01]  /*8b60*/  SEL R162, R162, RZ, !P0 ;  /* 0x000000ffa2a27207 */ /* 0x000fe20004000000 */
[----:B------:R-:W-:Y:S01]  /*8b70*/  IMAD R4, R44, UR4, RZ ;  /* 0x000000042c047c24 */ /* 0x000fe2000f8e02ff */
[----:B------:R-:W-:Y:S01]  /*8b80*/  SEL R55, R22, RZ, !P0 ;  /* 0x000000ff16377207 */ /* 0x000fe20004000000 */
[----:B-1----:R-:W-:Y:S01]  /*8b90*/  @P1 IMAD.HI.U32 R6, R15, R6, RZ ;  /* 0x000000060f061227 */ /* 0x002fe200078e00ff */
[----:B------:R-:W-:-:S03]  /*8ba0*/  IADD3 R22, R167, R16, RZ ;  /* 0x00000010a7167210 */ /* 0x000fc60007ffe0ff */
[----:B------:R-:W-:Y:S01]  /*8bb0*/  IMAD.MOV.U32 R9, RZ, RZ, R15 ;  /* 0x000000ffff097224 */ /* 0x000fe200078e000f */
[----:B--2---:R-:W-:Y:S01]  /*8bc0*/  @P1 SHF.R.U32.HI R9, RZ, R11, R6 ;  /* 0x0000000bff091219 */ /* 0x004fe20000011606 */
[C---:B------:R-:W-:Y:S02]  /*8bd0*/  IMAD R13, R161.reuse, UR5, R4 ;  /* 0x00000005a10d7c24 */ /* 0x040fe4000f8e0204 */
[----:B------:R-:W-:Y:S01]  /*8be0*/  IMAD.WIDE.U32 R4, R161, UR4, R48 ;  /* 0x00000004a1047c25 */ /* 0x000fe2000f8e0030 */
[----:B------:R-:W-:-:S03]  /*8bf0*/  ULDC.64 UR4, c[0x0][0xb98] ;  /* 0x0002e60000047ab9 */ /* 0x000fc60000000a00 */
[----:B------:R-:W-:Y:S02]  /*8c00*/  IMAD R11, R163, 0x40, R17 ;  /* 0x00000040a30b7824 */ /* 0x000fe400078e0211 */
[----:B------:R-:W-:Y:S02]  /*8c10*/  IMAD.IADD R5, R5, 0x1, R13 ;  /* 0x0000000105057824 */ /* 0x000fe400078e020d */
        /* <DEDUP_REMOVED lines=13> */
[----:B------:R-:W-:Y:S02]  /*8cf0*/  IADD3.X R5, R13, R5, R8, P2, !PT ;  /* 0x000000050d057210 */ /* 0x000fe400017fe408 */
[----:B------:R-:W-:Y:S01]  /*8d00*/  IADD3 R9, P3, R2, 0x2000, RZ ;  /* 0x0000200002097810 */ /* 0x000fe20007f7e0ff */
[----:B------:R-:W-:Y:S01]  /*8d10*/  IMAD R10, R6, UR4, RZ ;  /* 0x00000004060a7c24 */ /* 0x000fe2000f8e02ff */
[----:B------:R-:W-:Y:S01]  /*8d20*/  IADD3 R15, P0, R2, 0x1000, RZ ;  /* 0x00001000020f7810 */ /* 0x000fe20007f1e0ff */
[----:B------:R-:W-:Y:S01]  /*8d30*/  IMAD.WIDE.U32 R4, R11, UR4, R4 ;  /* 0x000000040b047c25 */ /* 0x000fe2000f8e0004 */
[----:B------:R-:W-:Y:S02]  /*8d40*/  LOP3.LUT R8, R9, 0x380, RZ, 0xc0, !PT ;  /* 0x0000038009087812 */ /* 0x000fe400078ec0ff */
        /* <DEDUP_REMOVED lines=18> */
[----:B------:R-:W1:Y:S01]  /*8e70*/  SHFL.IDX PT, R51, R14, RZ, 0x1c1f ;  /* 0x001c1fff0e337589 */ /* 0x000e6200000e0000 */
[----:B------:R-:W-:-:S02]  /*8e80*/  IADD3 R33, P4, R2, 0x6000, RZ ;  /* 0x0000600002217810 */ /* 0x000fc40007f9e0ff */
[----:B------:R-:W-:Y:S01]  /*8e90*/  LOP3.LUT R8, R8, R9, RZ, 0x3c, !PT ;  /* 0x0000000908087212 */ /* 0x000fe200078e3cff */
[----:B------:R-:W2:Y:S01]  /*8ea0*/  SHFL.IDX PT, R53, R14, 0x1, 0x1c1f ;  /* 0x003c1f000e357f89 */ /* 0x000ea200000e0000 */
        /* <DEDUP_REMOVED lines=9> */
[----:B------:R-:W-:Y:S01]  /*8f40*/  IMAD R49, R49, UR4, RZ ;  /* 0x0000000431317c24 */ /* 0x000fe2000f8e02ff */
[----:B------:R-:W-:Y:S01]  /*8f50*/  SHF.R.U64 R32, R32, 0x3, RZ ;  /* 0x0000000320207819 */ /* 0x000fe200000012ff */
[--C-:B------:R-:W-:Y:S01]  /*8f60*/  IMAD.X R29, RZ, RZ, R3.reuse, P3 ;  /* 0x000000ffff1d7224 */ /* 0x100fe200018e0603 */
[----:B-1----:R1:W-:Y:S01]  /*8f70*/  @!P2 ST.E desc[UR36][R50.64], R20 ;  /* 0x000000143200a985 */ /* 0x0023e2000c101924 */
[----:B------:R-:W-:Y:S02]  /*8f80*/  LOP3.LUT R2, R11, R2, RZ, 0x3c, !PT ;  /* 0x000000020b027212 */ /* 0x000fe400078e3cff */
[----:B------:R-:W-:Y:S01]  /*8f90*/  LOP3.LUT R40, R40, R41, RZ, 0x3c, !PT ;  /* 0x0000002928287212 */ /* 0x000fe200078e3cff */
[----:B--2---:R2:W-:Y:S01]  /*8fa0*/  @!P0 ST.E desc[UR36][R52.64], R0 ;  /* 0x0000000034008985 */ /* 0x0045e2000c101924 */
[----:B------:R-:W-:Y:S01]  /*8fb0*/  LOP3.LUT R36, R36, R37, RZ, 0x3c, !PT ;  /* 0x0000002524247212 */ /* 0x000fe200078e3cff */
[--C-:B------:R-:W-:Y:S01]  /*8fc0*/  IMAD.X R41, RZ, RZ, R3.reuse, P6 ;  /* 0x000000ffff297224 */ /* 0x100fe200030e0603 */
[----:B------:R-:W-:Y:S01]  /*8fd0*/  LOP3.LUT R32, R32, R33, RZ, 0x3c, !PT ;  /* 0x0000002120207212 */ /* 0x000fe200078e3cff */
[--C-:B------:R-:W-:Y:S01]  /*8fe0*/  IMAD.X R37, RZ, RZ, R3.reuse, P5 ;  /* 0x000000ffff257224 */ /* 0x100fe200028e0603 */
[----:B------:R3:W5:Y:S01]  /*8ff0*/  LD.E.128 R24, desc[UR36][R2.64] ;  /* 0x0000002402187980 */ /* 0x000762000c101d00 */
[----:B------:R-:W-:Y:S01]  /*9000*/  IMAD.X R33, RZ, RZ, R3, P4 ;  /* 0x000000ffff217224 */ /* 0x000fe200020e0603 */
[----:B------:R-:W-:Y:S01]  /*9010*/  LOP3.LUT R12, R15, 0x380, RZ, 0xc0, !PT ;  /* 0x000003800f0c7812 */ /* 0x000fe200078ec0ff */
[----:B-1----:R-:W1:Y:S01]  /*9020*/  @P1 LDC R51, c[0x0][0xbec] ;  /* 0x0002fb00ff331b82 */ /* 0x002e620000000800 */
[----:B------:R-:W-:Y:S01]  /*9030*/  IMAD R49, R48, UR5, R49 ;  /* 0x0000000530317c24 */ /* 0x000fe2000f8e0231 */
[----:B------:R-:W-:Y:S01]  /*9040*/  LOP3.LUT R4, R5, 0x380, RZ, 0xc0, !PT ;  /* 0x0000038005047812 */ /* 0x000fe200078ec0ff */
[----:B------:R-:W5:Y:S01]  /*9050*/  LD.E.128 R8, desc[UR36][R8.64] ;  /* 0x0000002408087980 */ /* 0x000f62000c101d00 */
[----:B------:R-:W-:-:S02]  /*9060*/  SHF.R.U64 R12, R12, 0x3, RZ ;  /* 0x000000030c0c7819 */ /* 0x000fc400000012ff */
[----:B------:R-:W-:Y:S02]  /*9070*/  SHF.R.U64 R4, R4, 0x3, RZ ;  /* 0x0000000304047819 */ /* 0x000fe400000012ff */
[----:B--2---:R-:W2:Y:S01]  /*9080*/  @P1 LDC R53, c[0x0][0xbf0] ;  /* 0x0002fc00ff351b82 */ /* 0x004ea20000000800 */
[----:B---3--:R-:W-:Y:S01]  /*9090*/  IMAD.WIDE.U32 R2, R48, UR4, RZ ;  /* 0x0000000430027c25 */ /* 0x008fe2000f8e00ff */
[----:B------:R-:W-:Y:S01]  /*90a0*/  ULDC.64 UR4, c[0x0][0xae8] ;  /* 0x0002ba0000047ab9 */ /* 0x000fe20000000a00 */
[----:B------:R-:W-:Y:S01]  /*90b0*/  LOP3.LUT R12, R12, R15, RZ, 0x3c, !PT ;  /* 0x0000000f0c0c7212 */ /* 0x000fe200078e3cff */
[----:B------:R-:W5:Y:S01]  /*90c0*/  LD.E.128 R40, desc[UR36][R40.64] ;  /* 0x0000002428287980 */ /* 0x000f62000c101d00 */
[----:B------:R-:W-:Y:S02]  /*90d0*/  LOP3.LUT R28, R4, R5, RZ, 0x3c, !PT ;  /* 0x00000005041c7212 */ /* 0x000fe400078e3cff */
[----:B------:R-:W-:Y:S01]  /*90e0*/  IADD3 R3, R3, R49, RZ ;  /* 0x0000003103037210 */ /* 0x000fe20007ffe0ff */
[----:B------:R-:W-:Y:S01]  /*90f0*/  IMAD R49, R160, 0x20, R163 ;  /* 0x00000020a0317824 */ /* 0x000fe200078e02a3 */
[----:B------:R-:W5:Y:S01]  /*9100*/  LD.E.128 R12, desc[UR36][R12.64] ;  /* 0x000000240c0c7980 */ /* 0x000f62000c101d00 */
[----:B------:R-:W-:-:S02]  /*9110*/  IMAD R0, R44, UR4, RZ ;  /* 0x000000042c007c24 */ /* 0x000fc4000f8e02ff */
[----:B------:R-:W-:Y:S01]  /*9120*/  IMAD.IADD R22, R16, 0x1, R49 ;  /* 0x0000000110167824 */ /* 0x000fe200078e0231 */
[----:B------:R-:W5:Y:S01]  /*9130*/  LD.E.128 R4, desc[UR36][R6.64] ;  /* 0x0000002406047980 */ /* 0x000f62000c101d00 */
[C---:B------:R-:W-:Y:S02]  /*9140*/  IMAD R49, R161.reuse, UR5, R0 ;  /* 0x00000005a1317c24 */ /* 0x040fe4000f8e0200 */
[----:B------:R-:W-:Y:S01]  /*9150*/  IMAD.WIDE.U32 R2, R161, UR4, R2 ;  /* 0x00000004a1027c25 */ /* 0x000fe2000f8e0002 */
[----:B------:R-:W-:Y:S01]  /*9160*/  ULDC.64 UR4, c[0x0][0xaf0] ;  /* 0x0002bc0000047ab9 */ /* 0x000fe20000000a00 */
[----:B------:R-:W5:Y:S02]  /*9170*/  LD.E.128 R36, desc[UR36][R36.64] ;  /* 0x0000002424247980 */ /* 0x000f64000c101d00 */
[----:B-1----:R-:W-:Y:S02]  /*9180*/  @P1 IMAD.HI.U32 R0, R22, R51, RZ ;  /* 0x0000003316001227 */ /* 0x002fe400078e00ff */
[----:B------:R-:W5:Y:S02]  /*9190*/  LD.E.128 R32, desc[UR36][R32.64] ;  /* 0x0000002420207980 */ /* 0x000f64000c101d00 */
[----:B------:R-:W-:-:S02]  /*91a0*/  IMAD.IADD R3, R3, 0x1, R49 ;  /* 0x0000000103037824 */ /* 0x000fc400078e0231 */
[----:B------:R-:W-:Y:S01]  /*91b0*/  IMAD.MOV.U32 R49, RZ, RZ, R22 ;  /* 0x000000ffff317224 */ /* 0x000fe200078e0016 */
[----:B--2---:R-:W-:Y:S01]  /*91c0*/  @P1 SHF.R.U32.HI R49, RZ, R53, R0 ;  /* 0x00000035ff311219 */ /* 0x004fe20000011600 */
[----:B------:R-:W-:Y:S01]  /*91d0*/  IMAD R20, R162, UR4, RZ ;  /* 0x00000004a2147c24 */ /* 0x000fe2000f8e02ff */
[----:B------:R-:W5:Y:S01]  /*91e0*/  LD.E.128 R28, desc[UR36][R28.64] ;  /* 0x000000241c1c7980 */ /* 0x000f62000c101d00 */
[C---:B------:R-:W-:Y:S01]  /*91f0*/  IMAD.WIDE.U32 R2, R55.reuse, UR4, R2 ;  /* 0x0000000437027c25 */ /* 0x040fe2000f8e0002 */
[--C-:B------:R-:W-:Y:S01]  /*9200*/  SHF.R.S32.HI R0, RZ, 0x1f, R49.reuse ;  /* 0x0000001fff007819 */ /* 0x100fe20000011431 */
[----:B------:R-:W-:Y:S01]  /*9210*/  @!PT LDS RZ, [RZ] ;  /* 0x00000000fffff984 */ /* 0x000fe20000000800 */
[----:B------:R-:W-:Y:S01]  /*9220*/  @!PT LDS RZ, [RZ] ;  /* 0x00000000fffff984 */ /* 0x000fe20000000800 */
[----:B------:R-:W-:Y:S01]  /*9230*/  @!PT LDS RZ, [RZ] ;  /* 0x00000000fffff984 */ /* 0x000fe20000000800 */
[----:B------:R-:W-:Y:S01]  /*9240*/  @!PT LDS RZ, [RZ] ;  /* 0x00000000fffff984 */ /* 0x000fe20000000800 */
[----:B------:R1:W-:Y:S06]  /*9250*/  MEMBAR.ALL.CTA ;  /* 0x0000000000007992 */ /* 0x0003ec0000008000 */
[----:B-1----:R-:W1:Y:S01]  /*9260*/  FENCE.VIEW.ASYNC.S ;  /* 0x00000000000073c6 */ /* 0x002e620000000000 */
[----:B------:R-:W-:Y:S01]  /*9270*/  IMAD R51, R55, UR5, R20 ;  /* 0x0000000537337c24 */ /* 0x000fe2000f8e0214 */
[----:B------:R-:W-:Y:S01]  /*9280*/  ULDC.64 UR4, c[0x0][0xae0] ;  /* 0x0002b80000047ab9 */ /* 0x000fe20000000a00 */
[----:B------:R-:W-:-:S02]  /*9290*/  IMAD.MOV R53, RZ, RZ, -R49 ;  /* 0x000000ffff357224 */ /* 0x000fc400078e0a31 */
        /* <DEDUP_REMOVED lines=8> */
[----:B------:R-:W-:Y:S02]  /*9320*/  IMAD.IADD R3, R3, 0x1, R53 ;  /* 0x0000000103037824 */ /* 0x000fe400078e0235 */
[----:B------:R-:W-:Y:S02]  /*9330*/  IMAD R16, R0, UR4, RZ ;  /* 0x0000000400107c24 */ /* 0x000fe4000f8e02ff */
[----:B------:R-:W-:Y:S01]  /*9340*/  IMAD.WIDE.U32 R2, R51, UR4, R2 ;  /* 0x0000000433027c25 */ /* 0x000fe2000f8e0002 */
[----:B------:R-:W-:-:S03]  /*9350*/  ISETP.GE.AND P2, PT, R44, R57, PT ;  /* 0x000000392c00720c */ /* 0x000fc60003f46270 */
[----:B------:R-:W-:Y:S01]  /*9360*/  IMAD R49, R51, UR5, R16 ;  /* 0x0000000533317c24 */ /* 0x000fe2000f8e0210 */
[----:B------:R-:W-:Y:S01]  /*9370*/  IADD3 R0, R44, 0x20, RZ ;  /* 0x000000202c007810 */ /* 0x000fe20007ffe0ff */
[----:B------:R-:W-:Y:S01]  /*9380*/  ULDC.64 UR4, c[0x0][0xa80] ;  /* 0x0002a00000047ab9 */ /* 0x000fe20000000a00 */
[----:B0-----:R-:W-:Y:S01]  /*9390*/  VIADD R21, R21, 0x2a820 ;  /* 0x0002a82015157836 */ /* 0x001fe20000000000 */
[----:B------:R-:W-:Y:S01]  /*93a0*/  LEA R16, P3, R2, UR4, 0x1 ;  /* 0x0000000402107c11 */ /* 0x000fe2000f8608ff */
[----:B------:R-:W-:Y:S01]  /*93b0*/  IMAD.IADD R3, R3, 0x1, R49 ;  /* 0x0000000103037824 */ /* 0x000fe200078e0231 */
[-C--:B------:R-:W-:Y:S01]  /*93c0*/  ISETP.GE.AND P0, PT, R0, R57.reuse, PT ;  /* 0x000000390000720c */ /* 0x080fe20003f06270 */
[----:B------:R-:W-:Y:S01]  /*93d0*/  VIADD R0, R44, 0x40 ;  /* 0x000000402c007836 */ /* 0x000fe20000000000 */
[----:B------:R-:W-:Y:S02]  /*93e0*/  PRMT R21, RZ, 0x654, R21 ;  /* 0x00000654ff157816 */ /* 0x000fe40000000015 */
[----:B------:R-:W-:Y:S01]  /*93f0*/  LEA.HI.X R22, R2, UR5, R3, 0x1, P3 ;  /* 0x0000000502167c11 */ /* 0x000fe200098f0c03 */
[----:B-1----:R0:W1:Y:S01]  /*9400*/  SHFL.IDX PT, R20, R16, RZ, 0x181f ;  /* 0x00181fff10147589 */ /* 0x00206200000e0000 */
[----:B------:R-:W-:Y:S01]  /*9410*/  ISETP.GE.AND P1, PT, R0, R57, PT ;  /* 0x000000390000720c */ /* 0x000fe20003f26270 */
[----:B------:R0:W-:Y:S01]  /*9420*/  SYNCS.ARRIVE.TRANS64.RED.A1T0 RZ, [R21+URZ], RZ ;  /* 0x000000ff15ff79a7 */ /* 0x0001e2000810043f */
[----:B------:R-:W-:Y:S01]  /*9430*/  BSSY B1, `(.L_x_2457) ;  /* 0x000000c000017945 */ /* 0x000fe20003800000 */
[----:B------:R0:W2:Y:S03]  /*9440*/  SHFL.IDX PT, R0, R22, RZ, 0x181f ;  /* 0x00181fff16007589 */ /* 0x0000a600000e0000 */
[----:B------:R-:W-:Y:S07]  /*9450*/  @P2 BRA `(.L_x_2458) ;  /* 0x0000000000242947 */ /* 0x000fee0003800000 */
[----:B------:R-:W-:Y:S02]  /*9460*/  ULDC UR4, c[0x0][0xac8] ;  /* 0x0002b20000047ab9 */ /* 0x000fe40000000800 */
[----:B------:R-:W-:Y:S02]  /*9470*/  ISETP.GE.AND P2, PT, R17, UR4, PT ;  /* 0x0000000411007c0c */ /* 0x000fe4000bf46270 */
[----:B------:R-:W-:-:S11]  /*9480*/  ISETP.GE.AND P3, PT, R23, UR4, PT ;  /* 0x0000000417007c0c */ /* 0x000fd6000bf66270 */
[-C--:B-1----:R-:W-:Y:S02]  /*9490*/  @!P2 LEA R2, P4, R17, R20.reuse, 0x1 ;  /* 0x000000141102a211 */ /* 0x082fe400078808ff */
[----:B------:R-:W-:Y:S02]  /*94a0*/  @!P3 LEA R20, P5, R23, R20, 0x1 ;  /* 0x000000141714b211 */ /* 0x000fe400078a08ff */
[-C--:B--2---:R-:W-:Y:S02]  /*94b0*/  @!P2 LEA.HI.X R3, R17, R0.reuse, R174, 0x1, P4 ;  /* 0x000000001103a211 */ /* 0x084fe400020f0cae */
[----:B0-----:R-:W-:-:S03]  /*94c0*/  @!P3 LEA.HI.X R21, R23, R0, R173, 0x1, P5 ;  /* 0x000000001715b211 */ /* 0x001fc600028f0cad */
[----:B-----5:R3:W-:Y:S04]  /*94d0*/  @!P2 ST.E.128 desc[UR36][R2.64], R24 ;  /* 0x000000180200a985 */ /* 0x0207e8000c101d24 */
[----:B------:R3:W-:Y:S02]  /*94e0*/  @!P3 ST.E.128 desc[UR36][R20.64], R40 ;  /* 0x000000281400b985 */ /* 0x0007e4000c101d24 */
.L_x_2458:
[----:B------:R-:W-:Y:S05]  /*94f0*/  BSYNC B1 ;  /* 0x0000000000017941 */ /* 0x000fea0003800000 */
.L_x_2457:
[----:B--2---:R2:W4:Y:S01]  /*9500*/  SHFL.IDX PT, R0, R22, 0x1, 0x181f ;  /* 0x00381f0016007f89 */ /* 0x00452200000e0000 */
[----:B------:R-:W-:Y:S03]  /*9510*/  BSSY B1, `(.L_x_2459) ;  /* 0x000000c000017945 */ /* 0x000fe60003800000 */
[----:B-1-3--:R2:W1:Y:S01]  /*9520*/  SHFL.IDX PT, R20, R16, 0x1, 0x181f ;  /* 0x00381f0010147f89 */ /* 0x00a46200000e0000 */
[----:B------:R-:W-:Y:S05]  /*9530*/  @P0 BRA `(.L_x_2460) ;  /* 0x0000000000240947 */ /* 0x000fea0003800000 */
[----:B------:R-:W-:Y:S02]  /*9540*/  ULDC UR4, c[0x0][0xac8] ;  /* 0x0002b20000047ab9 */ /* 0x000fe40000000800 */
[----:B------:R-:W-:Y:S02]  /*9550*/  ISETP.GE.AND P3, PT, R17, UR4, PT ;  /* 0x0000000411007c0c */ /* 0x000fe4000bf66270 */
[----:B------:R-:W-:-:S11]  /*9560*/  ISETP.GE.AND P4, PT, R23, UR4, PT ;  /* 0x0000000417007c0c */ /* 0x000fd6000bf86270 */
[-C--:B-1----:R-:W-:Y:S02]  /*9570*/  @!P3 LEA R2, P0, R17, R20.reuse, 0x1 ;  /* 0x000000141102b211 */ /* 0x082fe400078008ff */
[----:B------:R-:W-:Y:S02]  /*9580*/  @!P4 LEA R20, P2, R23, R20, 0x1 ;  /* 0x000000141714c211 */ /* 0x000fe400078408ff */
[-C--:B----4-:R-:W-:Y:S02]  /*9590*/  @!P3 LEA.HI.X R3, R17, R0.reuse, R174, 0x1, P0 ;  /* 0x000000001103b211 */ /* 0x090fe400000f0cae */
[----:B0-----:R-:W-:-:S03]  /*95a0*/  @!P4 LEA.HI.X R21, R23, R0, R173, 0x1, P2 ;  /* 0x000000001715c211 */ /* 0x001fc600010f0cad */
[----:B-----5:R3:W-:Y:S04]  /*95b0*/  @!P3 ST.E.128 desc[UR36][R2.64], R12 ;  /* 0x0000000c0200b985 */ /* 0x0207e8000c101d24 */
[----:B------:R3:W-:Y:S02]  /*95c0*/  @!P4 ST.E.128 desc[UR36][R20.64], R36 ;  /* 0x000000241400c985 */ /* 0x0007e4000c101d24 */
.L_x_2460:
[----:B------:R-:W-:Y:S05]  /*95d0*/  BSYNC B1 ;  /* 0x0000000000017941 */ /* 0x000fea0003800000 */
.L_x_2459:
[----:B----4-:R4:W0:Y:S01]  /*95e0*/  SHFL.IDX PT, R0, R22, 0x2, 0x181f ;  /* 0x00581f0016007f89 */ /* 0x01082200000e0000 */
[----:B------:R-:W-:Y:S03]  /*95f0*/  BSSY B1, `(.L_x_2461) ;  /* 0x000000c000017945 */ /* 0x000fe60003800000 */
[----:B---3-5:R4:W3:Y:S01]  /*9600*/  SHFL.IDX PT, R12, R16, 0x2, 0x181f ;  /* 0x00581f00100c7f89 */ /* 0x0288e200000e0000 */
[----:B------:R-:W-:Y:S05]  /*9610*/  @P1 BRA `(.L_x_2462) ;  /* 0x0000000000241947 */ /* 0x000fea0003800000 */
[----:B------:R-:W-:Y:S02]  /*9620*/  ULDC UR4, c[0x0][0xac8] ;  /* 0x0002b20000047ab9 */ /* 0x000fe40000000800 */
[----:B------:R-:W-:Y:S02]  /*9630*/  ISETP.GE.AND P2, PT, R17, UR4, PT ;  /* 0x0000000411007c0c */ /* 0x000fe4000bf46270 */
[----:B------:R-:W-:-:S11]  /*9640*/  ISETP.GE.AND P3, PT, R23, UR4, PT ;  /* 0x0000000417007c0c */ /* 0x000fd6000bf66270 */
[-C--:B---3--:R-:W-:Y:S02]  /*9650*/  @!P2 LEA R2, P0, R17, R12.reuse, 0x1 ;  /* 0x0000000c1102a211 */ /* 0x088fe400078008ff */
[----:B------:R-:W-:Y:S02]  /*9660*/  @!P3 LEA R12, P1, R23, R12, 0x1 ;  /* 0x0000000c170cb211 */ /* 0x000fe400078208ff */
[-C--:B0-----:R-:W-:Y:S02]  /*9670*/  @!P2 LEA.HI.X R3, R17, R0.reuse, R174, 0x1, P0 ;  /* 0x000000001103a211 */ /* 0x081fe400000f0cae */
[----:B------:R-:W-:-:S03]  /*9680*/  @!P3 LEA.HI.X R13, R23, R0, R173, 0x1, P1 ;  /* 0x00000000170db211 */ /* 0x000fc600008f0cad */
[----:B------:R0:W-:Y:S04]  /*9690*/  @!P2 ST.E.128 desc[UR36][R2.64], R4 ;  /* 0x000000040200a985 */ /* 0x0001e8000c101d24 */
[----:B------:R0:W-:Y:S02]  /*96a0*/  @!P3 ST.E.128 desc[UR36][R12.64], R32 ;  /* 0x000000200c00b985 */ /* 0x0001e4000c101d24 */
.L_x_2462:
[----:B------:R-:W-:Y:S05]  /*96b0*/  BSYNC B1 ;  /* 0x0000000000017941 */ /* 0x000fea0003800000 */
.L_x_2461:
        /* <DEDUP_REMOVED lines=16> */
.L_x_2455:
[----:B------:R-:W2:Y:S01]  /*97c0*/  LDC.64 R4, c[0x0][0xc00] ;  /* 0x00030000ff047b82 */ /* 0x000ea20000000a00 */
[C---:B------:R-:W-:Y:S01]  /*97d0*/  IMAD.SHL.U32 R3, R22.reuse, 0x4, RZ ;  /* 0x0000000416037824 */ /* 0x040fe200078e00ff */
[----:B------:R-:W-:Y:S01]  /*97e0*/  SHF.L.U64.HI R0, R22, 0x2, R162 ;  /* 0x0000000216007819 */ /* 0x000fe200000102a2 */
[----:B------:R-:W-:Y:S01]  /*97f0*/  ULDC.64 UR4, c[0x0][0xc08] ;  /* 0x0003020000047ab9 */ /* 0x000fe20000000a00 */
[----:B------:R-:W-:-:S04]  /*9800*/  IMAD.MOV.U32 R6, RZ, RZ, RZ ;  /* 0x000000ffff067224 */ /* 0x000fc800078e00ff */
[----:B0-----:R-:W0:Y:S01]  /*9810*/  LDC R21, c[0x0][0xbe8] ;  /* 0x0002fa00ff157b82 */ /* 0x001e220000000800 */
        /* <DEDUP_REMOVED lines=9> */
[----:B------:R-:W-:Y:S01]  /*98b0*/  @P1 IADD3.X R3, R0, UR5, RZ, P2, !PT ;  /* 0x0000000500031c10 */ /* 0x000fe200097fe4ff */
[----:B------:R-:W-:-:S06]  /*98c0*/  IMAD.U32 R0, RZ, RZ, UR4 ;  /* 0x00000004ff007e24 */ /* 0x000fcc000f8e00ff */
        /* <DEDUP_REMOVED lines=9> */
[----:B--2---:R-:W-:-:S07]  /*9960*/  IADD3 R0, -R3, R0, RZ ;  /* 0x0000000003007210 */ /* 0x004fce0007ffe1ff */
.L_x_2464:
        /* <DEDUP_REMOVED lines=8> */
[----:B----4-:R-:W-:Y:S01]  /*99f0*/  IMAD R2, R0, R12, RZ ;  /* 0x0000000c00027224 */ /* 0x010fe200078e02ff */
[----:B--2---:R-:W-:-:S04]  /*9a00*/  IADD3 R9, R16, -0x80, R3 ;  /* 0xffffff8010097810 */ /* 0x004fc80007ffe003 */
        /* <DEDUP_REMOVED lines=35> */
.L_x_2466:
[----:B------:R-:W-:Y:S05]  /*9c40*/  BSYNC B1 ;  /* 0x0000000000017941 */ /* 0x000fea0003800000 */
.L_x_2465:
[----:B------:R-:W-:Y:S01]  /*9c50*/  ULDC.64 UR4, c[0x0][0xaa0] ;  /* 0x0002a80000047ab9 */ /* 0x000fe20000000a00 */
[----:B------:R-:W-:Y:S01]  /*9c60*/  IMAD R7, R160, 0x20, R163 ;  /* 0x00000020a0077824 */ /* 0x000fe200078e02a3 */
[----:B------:R-:W-:Y:S01]  /*9c70*/  BSSY B1, `(.L_x_2467) ;  /* 0x0000037000017945 */ /* 0x000fe20003800000 */
[----:B--2---:R-:W-:Y:S02]  /*9c80*/  IMAD R3, R11, UR4, RZ ;  /* 0x000000040b037c24 */ /* 0x004fe4000f8e02ff */
[----:B------:R-:W-:Y:S02]  /*9c90*/  IMAD.IADD R9, R16, 0x1, R7 ;  /* 0x0000000110097824 */ /* 0x000fe400078e0207 */
[C---:B------:R-:W-:Y:S02]  /*9ca0*/  IMAD R5, R6.reuse, UR5, R3 ;  /* 0x0000000506057c24 */ /* 0x040fe4000f8e0203 */
[----:B------:R-:W-:Y:S01]  /*9cb0*/  IMAD.WIDE.U32 R2, R6, UR4, RZ ;  /* 0x0000000406027c25 */ /* 0x000fe2000f8e00ff */
[----:B------:R-:W-:-:S03]  /*9cc0*/  ULDC.64 UR4, c[0x0][0xae8] ;  /* 0x0002ba0000047ab9 */ /* 0x000fc60000000a00 */
[----:B------:R-:W-:Y:S01]  /*9cd0*/  IMAD R6, R10, UR4, RZ ;  /* 0x000000040a067c24 */ /* 0x000fe2000f8e02ff */
[----:B------:R-:W-:Y:S01]  /*9ce0*/  IADD3 R3, R3, R5, RZ ;  /* 0x0000000503037210 */ /* 0x000fe20007ffe0ff */
[----:B0-----:R-:W-:-:S04]  /*9cf0*/  @P2 IMAD.HI.U32 R4, R9, R14, RZ ;  /* 0x0000000e09042227 */ /* 0x001fc800078e00ff */
        /* <DEDUP_REMOVED lines=40> */
[-C--:B--2---:R-:W-:Y:S02]  /*9f80*/  @!P4 LEA R6, P2, R17, R2.reuse, 0x1 ;  /* 0x000000021106c211 */ /* 0x084fe400078408ff */
[----:B------:R-:W-:Y:S02]  /*9f90*/  @!P5 LEA R2, P3, R23, R2, 0x1 ;  /* 0x000000021702d211 */ /* 0x000fe400078608ff */
[-C--:B---3--:R-:W-:Y:S02]  /*9fa0*/  @!P4 LEA.HI.X R7, R17, R0.reuse, R174, 0x1, P2 ;  /* 0x000000001107c211 */ /* 0x088fe400010f0cae */
[----:B------:R-:W-:-:S03]  /*9fb0*/  @!P5 LEA.HI.X R3, R23, R0, R173, 0x1, P3 ;  /* 0x000000001703d211 */ /* 0x000fc600018f0cad */
[----:B------:R4:W-:Y:S04]  /*9fc0*/  @!P4 ST.E.128 desc[UR36][R6.64], RZ ;  /* 0x000000ff0600c985 */ /* 0x0009e8000c101d24 */
[----:B------:R4:W-:Y:S02]  /*9fd0*/  @!P5 ST.E.128 desc[UR36][R2.64], RZ ;  /* 0x000000ff0200d985 */ /* 0x0009e4000c101d24 */
.L_x_2468:
[----:B------:R-:W-:Y:S05]  /*9fe0*/  BSYNC B1 ;  /* 0x0000000000017941 */ /* 0x000fea0003800000 */
.L_x_2467:
[----:B---3--:R3:W0:Y:S01]  /*9ff0*/  SHFL.IDX PT, R0, R5, 0x1, 0x181f ;  /* 0x00381f0005007f89 */ /* 0x00862200000e0000 */
[----:B------:R-:W-:Y:S03]  /*a000*/  BSSY B1, `(.L_x_2469) ;  /* 0x000000c000017945 */ /* 0x000fe60003800000 */
[----:B--2-4-:R3:W2:Y:S01]  /*a010*/  SHFL.IDX PT, R2, R4, 0x1, 0x181f ;  /* 0x00381f0004027f89 */ /* 0x0146a200000e0000 */
[----:B------:R-:W-:Y:S05]  /*a020*/  @P1 BRA `(.L_x_2470) ;  /* 0x0000000000241947 */ /* 0x000fea0003800000 */
[----:B------:R-:W-:Y:S02]  /*a030*/  ULDC UR4, c[0x0][0xac8] ;  /* 0x0002b20000047ab9 */ /* 0x000fe40000000800 */
[----:B------:R-:W-:Y:S02]  /*a040*/  ISETP.GE.AND P3, PT, R17, UR4, PT ;  /* 0x0000000411007c0c */ /* 0x000fe4000bf66270 */
[----:B------:R-:W-:-:S11]  /*a050*/  ISETP.GE.AND P4, PT, R23, UR4, PT ;  /* 0x0000000417007c0c */ /* 0x000fd6000bf86270 */
[-C--:B--2---:R-:W-:Y:S02]  /*a060*/  @!P3 LEA R6, P1, R17, R2.reuse, 0x1 ;  /* 0x000000021106b211 */ /* 0x084fe400078208ff */
[----:B------:R-:W-:Y:S02]  /*a070*/  @!P4 LEA R2, P2, R23, R2, 0x1 ;  /* 0x000000021702c211 */ /* 0x000fe400078408ff */
[-C--:B0-----:R-:W-:Y:S02]  /*a080*/  @!P3 LEA.HI.X R7, R17, R0.reuse, R174, 0x1, P1 ;  /* 0x000000001107b211 */ /* 0x081fe400008f0cae */
[----:B------:R-:W-:-:S03]  /*a090*/  @!P4 LEA.HI.X R3, R23, R0, R173, 0x1, P2 ;  /* 0x000000001703c211 */ /* 0x000fc600010f0cad */
[----:B------:R4:W-:Y:S04]  /*a0a0*/  @!P3 ST.E.128 desc[UR36][R6.64], RZ ;  /* 0x000000ff0600b985 */ /* 0x0009e8000c101d24 */
[----:B------:R4:W-:Y:S02]  /*a0b0*/  @!P4 ST.E.128 desc[UR36][R2.64], RZ ;  /* 0x000000ff0200c985 */ /* 0x0009e4000c101d24 */
.L_x_2470:
[----:B------:R-:W-:Y:S05]  /*a0c0*/  BSYNC B1 ;  /* 0x0000000000017941 */ /* 0x000fea0003800000 */
.L_x_2469:
[----:B0-----:R0:W0:Y:S01]  /*a0d0*/  SHFL.IDX PT, R0, R5, 0x2, 0x181f ;  /* 0x00581f0005007f89 */ /* 0x00102200000e0000 */
[----:B------:R-:W-:Y:S03]  /*a0e0*/  BSSY B1, `(.L_x_2471) ;  /* 0x000000c000017945 */ /* 0x000fe60003800000 */
[----:B--2-4-:R2:W4:Y:S01]  /*a0f0*/  SHFL.IDX PT, R2, R4, 0x2, 0x181f ;  /* 0x00581f0004027f89 */ /* 0x01452200000e0000 */
[----:B------:R-:W-:Y:S05]  /*a100*/  @P0 BRA `(.L_x_2472) ;  /* 0x0000000000240947 */ /* 0x000fea0003800000 */
[----:B------:R-:W-:Y:S02]  /*a110*/  ULDC UR4, c[0x0][0xac8] ;  /* 0x0002b20000047ab9 */ /* 0x000fe40000000800 */
[----:B------:R-:W-:Y:S02]  /*a120*/  ISETP.GE.AND P2, PT, R17, UR4, PT ;  /* 0x0000000411007c0c */ /* 0x000fe4000bf46270 */
[----:B------:R-:W-:-:S11]  /*a130*/  ISETP.GE.AND P3, PT, R23, UR4, PT ;  /* 0x0000000417007c0c */ /* 0x000fd6000bf66270 */
[-C--:B----4-:R-:W-:Y:S02]  /*a140*/  @!P2 LEA R6, P0, R17, R2.reuse, 0x1 ;  /* 0x000000021106a211 */ /* 0x090fe400078008ff */
[----:B------:R-:W-:Y:S02]  /*a150*/  @!P3 LEA R2, P1, R23, R2, 0x1 ;  /* 0x000000021702b211 */ /* 0x000fe400078208ff */
[-C--:B0-----:R-:W-:Y:S02]  /*a160*/  @!P2 LEA.HI.X R7, R17, R0.reuse, R174, 0x1, P0 ;  /* 0x000000001107a211 */ /* 0x081fe400000f0cae */
[----:B------:R-:W-:-:S03]  /*a170*/  @!P3 LEA.HI.X R3, R23, R0, R173, 0x1, P1 ;  /* 0x000000001703b211 */ /* 0x000fc600008f0cad */
[----:B------:R0:W-:Y:S04]  /*a180*/  @!P2 ST.E.128 desc[UR36][R6.64], RZ ;  /* 0x000000ff0600a985 */ /* 0x0001e8000c101d24 */
[----:B------:R0:W-:Y:S02]  /*a190*/  @!P3 ST.E.128 desc[UR36][R2.64], RZ ;  /* 0x000000ff0200b985 */ /* 0x0001e4000c101d24 */
.L_x_2472:
[----:B------:R-:W-:Y:S05]  /*a1a0*/  BSYNC B1 ;  /* 0x0000000000017941 */ /* 0x000fea0003800000 */
.L_x_2471:
[----:B0-----:R-:W-:Y:S01]  /*a1b0*/  VIADD R0, R16, 0x60 ;  /* 0x0000006010007836 */ /* 0x001fe20000000000 */
[----:B------:R0:W0:Y:S04]  /*a1c0*/  SHFL.IDX PT, R6, R5, 0x3, 0x181f ;  /* 0x00781f0005067f89 */ /* 0x00002800000e0000 */
[----:B------:R-:W-:Y:S01]  /*a1d0*/  ISETP.GE.AND P0, PT, R0, R21, PT ;  /* 0x000000150000720c */ /* 0x000fe20003f06270 */
[----:B----4-:R4:W0:-:S12]  /*a1e0*/  SHFL.IDX PT, R2, R4, 0x3, 0x181f ;  /* 0x00781f0004027f89 */ /* 0x01081800000e0000 */
[----:B----4-:R-:W-:Y:S05]  /*a1f0*/  @P0 BRA `(.L_x_2463) ;  /* 0x0000000000240947 */ /* 0x010fea0003800000 */
[----:B------:R-:W-:Y:S02]  /*a200*/  ULDC UR4, c[0x0][0xac8] ;  /* 0x0002b20000047ab9 */ /* 0x000fe40000000800 */
[----:B------:R-:W-:Y:S02]  /*a210*/  ISETP.GE.AND P2, PT, R17, UR4, PT ;  /* 0x0000000411007c0c */ /* 0x000fe4000bf46270 */
[----:B------:R-:W-:-:S11]  /*a220*/  ISETP.GE.AND P3, PT, R23, UR4, PT ;  /* 0x0000000417007c0c */ /* 0x000fd6000bf66270 */
[-C--:B0-23--:R-:W-:Y:S02]  /*a230*/  @!P2 LEA R4, P0, R17, R2.reuse, 0x1 ;  /* 0x000000021104a211 */ /* 0x08dfe400078008ff */
[----:B------:R-:W-:Y:S02]  /*a240*/  @!P3 LEA R2, P1, R23, R2, 0x1 ;  /* 0x000000021702b211 */ /* 0x000fe400078208ff */
[-C--:B------:R-:W-:Y:S02]  /*a250*/  @!P2 LEA.HI.X R5, R17, R6.reuse, R174, 0x1, P0 ;  /* 0x000000061105a211 */ /* 0x080fe400000f0cae */
[----:B------:R-:W-:-:S03]  /*a260*/  @!P3 LEA.HI.X R3, R23, R6, R173, 0x1, P1 ;  /* 0x000000061703b211 */ /* 0x000fc600008f0cad */
[----:B------:R4:W-:Y:S04]  /*a270*/  @!P2 ST.E.128 desc[UR36][R4.64], RZ ;  /* 0x000000ff0400a985 */ /* 0x0009e8000c101d24 */
[----:B------:R4:W-:Y:S02]  /*a280*/  @!P3 ST.E.128 desc[UR36][R2.64], RZ ;  /* 0x000000ff0200b985 */ /* 0x0009e4000c101d24 */
.L_x_2463:
[----:B------:R-:W-:Y:S05]  /*a290*/  BSYNC B0 ;  /* 0x0000000000007941 */ /* 0x000fea0003800000 */
.L_x_2454:
[----:B------:R-:W-:Y:S02]  /*a2a0*/  ULDC UR4, c[0x0][0xc3c] ;  /* 0x00030f0000047ab9 */ /* 0x000fe40000000800 */
[----:B-1----:R-:W-:-:S13]  /*a2b0*/  ISETP.GE.AND P0, PT, R47, UR4, PT ;  /* 0x000000042f007c0c */ /* 0x002fda000bf06270 */
[----:B------:R-:W-:Y:S05]  /*a2c0*/  @!P0 BRA `(.L_x_2473) ;  /* 0xffffff6800988947 */ /* 0x000fea000383ffff */
[----:B------:R-:W-:Y:S05]  /*a2d0*/  EXIT ;  /* 0x000000000000794d */ /* 0x000fea0003800000 */
.L_x_2412:
[----:B------:R-:W-:-:S08]  /*a2e0*/  NOP ;  /* 0x0000000000007918 */ /* 0x000fd00000000000 */
[----:B0-----:R-:W0:-:S00]  /*a2f0*/  USETMAXREG.DEALLOC.CTAPOOL 0x28 ;  /* 0x00000028000079c8 */ /* 0x001e0000080e0500 */
[----:B0-----:R-:W-:Y:S02]  /*a300*/  LOP3.LUT R0, R0, 0x3, RZ, 0xc0, !PT ;  /* 0x0000000300007812 */ /* 0x001fe400078ec0ff */
[----:B------:R-:W-:-:S04]  /*a310*/  LOP3.LUT R23, R23, 0xfffffeff, RZ, 0xc0, !PT ;  /* 0xfffffeff17177812 */ /* 0x000fc800078ec0ff */
[----:B------:R-:W0:Y:S02]  /*a320*/  SHFL.IDX PT, R0, R0, RZ, 0x1f ;  /* 0x00001fff00007589 */ /* 0x000e2400000e0000 */
[----:B0-----:R-:W-:Y:S01]  /*a330*/  ISETP.NE.AND P0, PT, R0, RZ, PT ;  /* 0x000000ff0000720c */ /* 0x001fe20003f05270 */
[----:B------:R-:W-:-:S12]  /*a340*/  IMAD.MOV.U32 R0, RZ, RZ, RZ ;  /* 0x000000ffff007224 */ /* 0x000fd800078e00ff */
        /* <DEDUP_REMOVED lines=9> */
.L_x_2474:
        /* <DEDUP_REMOVED lines=40> */
.L_x_2480:
        /* <DEDUP_REMOVED lines=12> */
.L_x_2479:
[----:B------:R-:W-:Y:S05]  /*a720*/  BSYNC B0 ;  /* 0x0000000000007941 */ /* 0x000fea0003800000 */
.L_x_2478:
        /* <DEDUP_REMOVED lines=15> */
[----:B------:R-:W0:Y:S02]  /*a820*/  SHFL.IDX PT, R3, R6, 0x1f, 0x1f ;  /* 0x03e01f0006037f89 */ /* 0x000e2400000e0000 */
[----:B0-----:R-:W-:-:S04]  /*a830*/  IMAD R3, R3, UR5, RZ ;  /* 0x0000000503037c24 */ /* 0x001fc8000f8e02ff */
[----:B------:R-:W-:-:S05]  /*a840*/  IMAD.IADD R4, R3, 0x1, R4 ;  /* 0x0000000103047824 */ /* 0x000fca00078e0204 */
[----:B------:R-:W-:-:S13]  /*a850*/  ISETP.GT.AND P6, PT, R4, UR6, PT ;  /* 0x0000000604007c0c */ /* 0x000fda000bfc4270 */
[----:B------:R-:W-:Y:S05]  /*a860*/  @!P6 BRA `(.L_x_2480) ;  /* 0xfffffffc007ce947 */ /* 0x000fea000383ffff */
.L_x_2476:
        /* <DEDUP_REMOVED lines=20> */
.L_x_2481:
[----:B-1----:R-:W-:Y:S02]  /*a9b0*/  IMAD.MOV R2, RZ, RZ, -R3 ;  /* 0x000000ffff027224 */ /* 0x002fe400078e0a03 */
[----:B---3--:R-:W-:Y:S02]  /*a9c0*/  IMAD R16, R16, UR5, R11 ;  /* 0x0000000510107c24 */ /* 0x008fe4000f8e020b */
[----:B------:R-:W-:Y:S01]  /*a9d0*/  IMAD.MOV.U32 R11, RZ, RZ, R2 ;  /* 0x000000ffff0b7224 */ /* 0x000fe200078e0002 */
[----:B------:R-:W-:Y:S02]  /*a9e0*/  IABS R2, R4 ;  /* 0x0000000400027213 */ /* 0x000fe40000000000 */
[----:B--2---:R-:W-:Y:S01]  /*a9f0*/  IADD3 R9, -R16, UR6, RZ ;  /* 0x0000000610097c10 */ /* 0x004fe2000fffe1ff */
[----:B------:R-:W-:Y:S02]  /*aa00*/  IMAD R11, R11, R12, RZ ;  /* 0x0000000c0b0b7224 */ /* 0x000fe400078e02ff */
[----:B------:R-:W-:Y:S01]  /*aa10*/  IMAD.MOV R8, RZ, RZ, -R2 ;  /* 0x000000ffff087224 */ /* 0x000fe200078e0a02 */
[----:B------:R-:W-:-:S02]  /*aa20*/  MOV R2, RZ ;  /* 0x000000ff00027202 */ /* 0x000fc40000000f00 */
        /* <DEDUP_REMOVED lines=16> */
[----:B------:R-:W-:Y:S01]  /*ab30*/  IMAD R11, R7, R2, RZ ;  /* 0x00000002070b7224 */ /* 0x000fe200078e02ff */
[----:B------:R-:W-:-:S03]  /*ab40*/  IADD3 R2, -R2, RZ, RZ ;  /* 0x000000ff02027210 */ /* 0x000fc60007ffe1ff */
[----:B------:R-:W-:Y:S02]  /*ab50*/  IMAD.MOV R6, RZ, RZ, -R11 ;  /* 0x000000ffff067224 */ /* 0x000fe400078e0a0b */
[----:B------:R-:W-:Y:S02]  /*ab60*/  IMAD R4, R4, R2, R9 ;  /* 0x0000000204047224 */ /* 0x000fe400078e0209 */
[----:B------:R-:W-:Y:S01]  /*ab70*/  IMAD.MOV.U32 R2, RZ, RZ, RZ ;  /* 0x000000ffff027224 */ /* 0x000fe200078e00ff */
[----:B------:R-:W-:Y:S02]  /*ab80*/  VIADDMNMX R13, R6, UR5, R7, PT ;  /* 0x00000005060d7c46 */ /* 0x000fe4000b800107 */
[----:B------:R-:W-:Y:S02]  /*ab90*/  IABS R9, R4 ;  /* 0x0000000400097213 */ /* 0x000fe40000000000 */
[-C--:B------:R-:W-:Y:S02]  /*aba0*/  IABS R8, R13.reuse ;  /* 0x0000000d00087213 */ /* 0x080fe40000000000 */
[----:B0-----:R-:W-:-:S02]  /*abb0*/  IABS R10, R13 ;  /* 0x0000000d000a7213 */ /* 0x001fc40000000000 */
[----:B------:R-:W0:Y:S01]  /*abc0*/  I2F.RP R6, R8 ;  /* 0x0000000800067306 */ /* 0x000e220000209400 */
[----:B------:R-:W-:-:S07]  /*abd0*/  IADD3 R18, -R13, RZ, RZ ;  /* 0x000000ff0d127210 */ /* 0x000fce0007ffe1ff */
        /* <DEDUP_REMOVED lines=24> */
.L_x_2477:
[----:B------:R-:W-:Y:S01]  /*ad60*/  ULDC UR4, c[0x0][0xc3c] ;  /* 0x00030f0000047ab9 */ /* 0x000fe20000000800 */
[----:B------:R-:W-:Y:S02]  /*ad70*/  IMAD.MOV.U32 R17, RZ, RZ, RZ ;  /* 0x000000ffff117224 */ /* 0x000fe400078e00ff */
[----:B------:R-:W-:Y:S02]  /*ad80*/  IMAD.U32 R16, RZ, RZ, UR6 ;  /* 0x00000006ff107e24 */ /* 0x000fe4000f8e00ff */
[----:B------:R-:W-:Y:S02]  /*ad90*/  IMAD.MOV.U32 R18, RZ, RZ, RZ ;  /* 0x000000ffff127224 */ /* 0x000fe400078e00ff */
[----:B------:R-:W-:-:S07]  /*ada0*/  IMAD.U32 R19, RZ, RZ, UR4 ;  /* 0x00000004ff137e24 */ /* 0x000fce000f8e00ff */
.L_x_2482:
[----:B------:R-:W-:-:S13]  /*adb0*/  ISETP.NE.AND P0, PT, R5, RZ, PT ;  /* 0x000000ff0500720c */ /* 0x000fda0003f05270 */
[----:B------:R-:W0:Y:S01]  /*adc0*/  @!P0 S2R R3, SR_CgaCtaId ;  /* 0x0000000000038919 */ /* 0x000e220000008800 */
[----:B------:R-:W-:-:S04]  /*add0*/  @!P0 MOV R0, 0x400 ;  /* 0x0000040000008802 */ /* 0x000fc80000000f00 */
[----:B0-----:R-:W-:-:S05]  /*ade0*/  @!P0 LEA R0, R3, R0, 0x18 ;  /* 0x0000000003008211 */ /* 0x001fca00078ec0ff */
[----:B------:R1:W-:Y:S01]  /*adf0*/  @!P0 STS.128 [R0+0x2a8d0], R16 ;  /* 0x02a8d01000008388 */ /* 0x0003e20000000c00 */
[----:B------:R-:W-:Y:S06]  /*ae00*/  BAR.ARV 0x5, 0x180 ;  /* 0x0146000000007b1d */ /* 0x000fec0000002000 */
.L_x_2475:
[----:B------:R2:W-:Y:S01]  /*ae10*/  STL [R1+0x18], RZ ;  /* 0x000018ff01007387 */ /* 0x0005e20000100800 */
[----:B------:R-:W-:Y:S01]  /*ae20*/  ULDC UR4, c[0x0][0xc3c] ;  /* 0x00030f0000047ab9 */ /* 0x000fe20000000800 */
[----:B------:R-:W-:Y:S01]  /*ae30*/  IMAD.MOV.U32 R28, RZ, RZ, 0x1 ;  /* 0x00000001ff1c7424 */ /* 0x000fe200078e00ff */
[----:B0-----:R-:W-:Y:S01]  /*ae40*/  ISETP.GE.AND P0, PT, R19, UR4, PT ;  /* 0x0000000413007c0c */ /* 0x001fe2000bf06270 */
[----:B------:R-:W-:-:S12]  /*ae50*/  IMAD.MOV.U32 R27, RZ, RZ, RZ ;  /* 0x000000ffff1b7224 */ /* 0x000fd800078e00ff */
[----:B--2---:R-:W-:Y:S05]  /*ae60*/  @P0 BRA `(.L_x_2483) ;  /* 0x0000004800780947 */ /* 0x004fea0003800000 */
[----:B-1----:R-:W2:Y:S01]  /*ae70*/  LDL R0, [R1+0x1c] ;  /* 0x00001c0001007983 */ /* 0x002ea20000100800 */
[----:B------:R-:W0:Y:S01]  /*ae80*/  S2UR UR5, SR_CgaCtaId ;  /* 0x00000000000579c3 */ /* 0x000e220000008800 */
[----:B------:R-:W-:Y:S01]  /*ae90*/  BSSY B8, `(.L_x_2483) ;  /* 0x000049b000087945 */ /* 0x000fe20003800000 */
[----:B------:R-:W-:Y:S01]  /*aea0*/  IMAD.MOV.U32 R28, RZ, RZ, 0x1 ;  /* 0x00000001ff1c7424 */ /* 0x000fe200078e00ff */
[----:B------:R-:W1:Y:S01]  /*aeb0*/  S2R R4, SR_TID.X ;  /* 0x0000000000047919 */ /* 0x000e620000002100 */
[----:B------:R-:W-:Y:S01]  /*aec0*/  IMAD.MOV.U32 R27, RZ, RZ, RZ ;  /* 0x000000ffff1b7224 */ /* 0x000fe200078e00ff */
[----:B------:R-:W-:Y:S01]  /*aed0*/  ULDC UR39, c[0x0][0xc] ;  /* 0x0000030000277ab9 */ /* 0x000fe20000000800 */
[----:B------:R3:W-:Y:S01]  /*aee0*/  STL [R1+0x18], RZ ;  /* 0x000018ff01007387 */ /* 0x0007e20000100800 */
[----:B-1----:R-:W-:Y:S02]  /*aef0*/  LOP3.LUT R3, R4, 0x7f, RZ, 0xc0, !PT ;  /* 0x0000007f04037812 */ /* 0x002fe400078ec0ff */
[----:B--2---:R-:W-:-:S02]  /*af00*/  R2UR UR4, R0 ;  /* 0x00000000000472ca */ /* 0x004fc400000e0000 */
[----:B------:R-:W-:-:S04]  /*af10*/  SHF.L.U32 R0, R4, 0x3, RZ ;  /* 0x0000000304007819 */ /* 0x000fc800000006ff */
[----:B------:R-:W-:-:S04]  /*af20*/  LOP3.LUT R2, R0, 0x1f8, RZ, 0xc0, !PT ;  /* 0x000001f800027812 */ /* 0x000fc800078ec0ff */
[----:B------:R-:W-:Y:S01]  /*af30*/  LOP3.LUT R33, R2, 0x38, R4, 0x78, !PT ;  /* 0x0000003802217812 */ /* 0x000fe200078e7804 */
[----:B------:R-:W-:Y:S01]  /*af40*/  IMAD.SHL.U32 R2, R4, 0x10, RZ ;  /* 0x0000001004027824 */ /* 0x000fe200078e00ff */
[----:B------:R-:W-:Y:S01]  /*af50*/  SHF.R.U32.HI R4, RZ, 0x3, R3 ;  /* 0x00000003ff047819 */ /* 0x000fe20000011603 */
[----:B------:R-:W-:Y:S01]  /*af60*/  ULOP3.LUT UR38, UR4, 0x2, URZ, 0xfc, !UPT ;  /* 0x0000000204267892 */ /* 0x000fe2000f8efc3f */
[----:B------:R-:W-:Y:S02]  /*af70*/  LOP3.LUT R33, R33, 0x200, R0, 0xf8, !PT ;  /* 0x0000020021217812 */ /* 0x000fe400078ef800 */
[----:B------:R-:W-:Y:S01]  /*af80*/  UMOV UR4, 0x400 ;  /* 0x0000040000047882 */ /* 0x000fe20000000000 */
[----:B------:R-:W-:Y:S01]  /*af90*/  LOP3.LUT R3, R0, 0x38, RZ, 0xc0, !PT ;  /* 0x0000003800037812 */ /* 0x000fe200078ec0ff */
[----:B0-----:R-:W-:Y:S01]  /*afa0*/  ULEA UR4, UR5, UR4, 0x18 ;  /* 0x0000000405047291 */ /* 0x001fe2000f8ec03f */
[----:B------:R-:W-:Y:S02]  /*afb0*/  LOP3.LUT R4, R4, 0x70, R2, 0xf8, !PT ;  /* 0x0000007004047812 */ /* 0x000fe400078ef802 */
[----:B------:R-:W-:-:S02]  /*afc0*/  LOP3.LUT R2, R3, 0x40, RZ, 0xfc, !PT ;  /* 0x0000004003027812 */ /* 0x000fc400078efcff */
[----:B------:R-:W-:Y:S01]  /*afd0*/  LOP3.LUT R0, R3, 0x80, RZ, 0xfc, !PT ;  /* 0x0000008003007812 */ /* 0x000fe200078efcff */
[----:B------:R-:W-:-:S04]  /*afe0*/  IMAD.U32 R22, RZ, RZ, UR4 ;  /* 0x00000004ff167e24 */ /* 0x000fc8000f8e00ff */
[----:B---3--:R-:W-:-:S07]  /*aff0*/  IMAD R34, R33, 0x2, R22 ;  /* 0x0000000221227824 */ /* 0x008fce00078e0216 */
.L_x_2546:
[----:B0-----:R-:W0:Y:S02]  /*b000*/  LDC.64 R30, c[0x0][0xc88] ;  /* 0x00032200ff1e7b82 */ /* 0x001e240000000a00 */
[----:B0-----:R-:W-:-:S06]  /*b010*/  IMAD.WIDE R30, R19, 0x4, R30 ;  /* 0x00000004131e7825 */ /* 0x001fcc00078e021e */
[----:B--2---:R-:W2:Y:S01]  /*b020*/  LDG.E R30, desc[UR36][R30.64] ;  /* 0x000000241e1e7981 */ /* 0x004ea2000c1e1900 */
[----:B------:R-:W-:Y:S05]  /*b030*/  YIELD ;  /* 0x0000000000007946 */ /* 0x000fea0003800000 */
[----:B------:R-:W-:Y:S01]  /*b040*/  ULDC.64 UR4, c[0x0][0xa28] ;  /* 0x00028a0000047ab9 */ /* 0x000fe20000000a00 */
[----:B------:R-:W-:Y:S01]  /*b050*/  IMAD.MOV.U32 R37, RZ, RZ, RZ ;  /* 0x000000ffff257224 */ /* 0x000fe200078e00ff */
[----:B------:R-:W-:Y:S01]  /*b060*/  ISETP.NE.U32.AND P0, PT, RZ, UR4, PT ;  /* 0x00000004ff007c0c */ /* 0x000fe2000bf05070 */
[----:B------:R-:W-:-:S03]  /*b070*/  ULDC.64 UR6, c[0x0][0xa18] ;  /* 0x0002860000067ab9 */ /* 0x000fc60000000a00 */
[----:B------:R-:W-:Y:S02]  /*b080*/  ISETP.NE.AND.EX P0, PT, RZ, UR5, PT, P0 ;  /* 0x00000005ff007c0c */ /* 0x000fe4000bf05300 */
[----:B------:R-:W-:Y:S02]  /*b090*/  MOV R35, RZ ;  /* 0x000000ff00237202 */ /* 0x000fe40000000f00 */
[----:B--2---:R-:W-:-:S09]  /*b0a0*/  SHF.R.S32.HI R0, RZ, 0x1f, R30 ;  /* 0x0000001fff007819 */ /* 0x004fd2000001141e */
[C---:B------:R-:W-:Y:S01]  /*b0b0*/  @P0 LEA R2, P1, R30.reuse, UR4, 0x2 ;  /* 0x000000041e020c11 */ /* 0x040fe2000f8210ff */
[C---:B------:R-:W-:Y:S01]  /*b0c0*/  IMAD.SHL.U32 R24, R30.reuse, 0x4, RZ ;  /* 0x000000041e187824 */ /* 0x040fe200078e00ff */
[C-C-:B------:R-:W-:Y:S01]  /*b0d0*/  SHF.L.U64.HI R25, R30.reuse, 0x2, R0.reuse ;  /* 0x000000021e197819 */ /* 0x140fe20000010200 */
[----:B------:R0:W-:Y:S01]  /*b0e0*/  STL [R1+0xc], R0 ;  /* 0x00000c0001007387 */ /* 0x0001e20000100800 */
[----:B------:R-:W-:Y:S01]  /*b0f0*/  @P0 LEA.HI.X R3, R30, UR5, R0, 0x2, P1 ;  /* 0x000000051e030c11 */ /* 0x000fe200088f1400 */
[----:B------:R-:W-:-:S04]  /*b100*/  ULDC.64 UR4, c[0x0][0xa00] ;  /* 0x0002800000047ab9 */ /* 0x000fc80000000a00 */
[----:B------:R1:W5:Y:S01]  /*b110*/  @P0 LDG.E R37, desc[UR36][R2.64] ;  /* 0x0000002402250981 */ /* 0x000362000c1e1900 */
        /* <DEDUP_REMOVED lines=19> */
[----:B------:R-:W-:Y:S01]  /*b250*/  IMAD.U32 R36, RZ, RZ, UR4 ;  /* 0x00000004ff247e24 */ /* 0x000fe2000f8e00ff */
[----:B--2---:R1:W-:Y:S01]  /*b260*/  @P0 STL [R1+0x4], R0 ;  /* 0x0000040001000387 */ /* 0x0043e20000100800 */
[----:B------:R-:W-:Y:S05]  /*b270*/  @P0 BRA `(.L_x_2484) ;  /* 0x0000000000200947 */ /* 0x000fea0003800000 */
        /* <DEDUP_REMOVED lines=8> */
.L_x_2484:
        /* <DEDUP_REMOVED lines=9> */
.L_x_2485:
        /* <DEDUP_REMOVED lines=9> */
.L_x_2486:
[----:B------:R-:W3:Y:S01]  /*b420*/  LDL R4, [R1+0x4] ;  /* 0x0000040001047983 */ /* 0x000ee20000100800 */
[----:B012---:R-:W0:Y:S01]  /*b430*/  LDC R0, c[0x0][0x448] ;  /* 0x00011200ff007b82 */ /* 0x007e220000000800 */
[----:B-----5:R-:W-:Y:S01]  /*b440*/  IADD3 R36, -R37, R36, RZ ;  /* 0x0000002425247210 */ /* 0x020fe20007ffe1ff */
[----:B------:R-:W-:Y:S01]  /*b450*/  BSSY B7, `(.L_x_2487) ;  /* 0x000037d000077945 */ /* 0x000fe20003800000 */
[----:B------:R-:W-:Y:S02]  /*b460*/  LOP3.LUT R23, R23, 0xffffff7f, RZ, 0xc0, !PT ;  /* 0xffffff7f17177812 */ /* 0x000fe400078ec0ff */
[----:B0-----:R-:W-:Y:S01]  /*b470*/  ISETP.NE.AND P0, PT, R0, 0x1, PT ;  /* 0x000000010000780c */ /* 0x001fe20003f05270 */
[----:B------:R-:W-:-:S04]  /*b480*/  IMAD.SHL.U32 R0, R17, 0x80, RZ ;  /* 0x0000008011007824 */ /* 0x000fc800078e00ff */
[----:B------:R-:W-:-:S08]  /*b490*/  VIADD R0, R0, 0x7f ;  /* 0x0000007f00007836 */ /* 0x000fd00000000000 */
[----:B------:R-:W0:Y:S01]  /*b4a0*/  @P0 LDC R3, c[0x0][0x44c] ;  /* 0x00011300ff030b82 */ /* 0x000e220000000800 */
[----:B------:R-:W-:-:S07]  /*b4b0*/  @P0 LOP3.LUT R23, R23, 0x80, RZ, 0xfc, !PT ;  /* 0x0000008017170812 */ /* 0x000fce00078efcff */
[----:B------:R-:W1:Y:S01]  /*b4c0*/  @P0 LDC R5, c[0x0][0x450] ;  /* 0x00011400ff050b82 */ /* 0x000e620000000800 */
[----:B0-----:R-:W-:-:S05]  /*b4d0*/  @P0 IMAD.HI.U32 R2, R0, R3, RZ ;  /* 0x0000000300020227 */ /* 0x001fca00078e00ff */
[----:B-1----:R-:W-:Y:S01]  /*b4e0*/  @P0 SHF.R.U32.HI R0, RZ, R5, R2 ;  /* 0x00000005ff000219 */ /* 0x002fe20000011602 */
[----:B------:R-:W-:-:S04]  /*b4f0*/  VIADD R2, R36, 0x5f ;  /* 0x0000005f24027836 */ /* 0x000fc80000000000 */
[----:B------:R-:W-:Y:S01]  /*b500*/  IMAD.HI R2, R2, 0x2aaaaaab, RZ ;  /* 0x2aaaaaab02027827 */ /* 0x000fe200078e02ff */
[----:B---3--:R-:W-:-:S05]  /*b510*/  IADD3 R3, R36, 0x60, -R4 ;  /* 0x0000006024037810 */ /* 0x008fca0007ffe804 */
[----:B------:R-:W-:Y:S01]  /*b520*/  IMAD.IADD R0, R3, 0x1, R0 ;  /* 0x0000000103007824 */ /* 0x000fe200078e0200 */
[----:B------:R-:W-:-:S03]  /*b530*/  SHF.R.U32.HI R3, RZ, 0x1f, R2 ;  /* 0x0000001fff037819 */ /* 0x000fc60000011602 */
[----:B------:R-:W-:Y:S01]  /*b540*/  IMAD.HI R0, R0, 0x2aaaaaab, RZ ;  /* 0x2aaaaaab00007827 */ /* 0x000fe200078e02ff */
[----:B------:R-:W-:-:S04]  /*b550*/  LEA.HI.SX32 R3, R2, R3, 0x1c ;  /* 0x0000000302037211 */ /* 0x000fc800078fe2ff */
[----:B------:R-:W-:-:S04]  /*b560*/  SHF.R.U32.HI R5, RZ, 0x1f, R0 ;  /* 0x0000001fff057819 */ /* 0x000fc80000011600 */
[----:B------:R-:W-:-:S04]  /*b570*/  LEA.HI.SX32 R0, R0, R5, 0x1c ;  /* 0x0000000500007211 */ /* 0x000fc800078fe2ff */
[----:B------:R-:W-:-:S04]  /*b580*/  VIMNMX R29, R3, R0, PT ;  /* 0x00000000031d7248 */ /* 0x000fc80003fe0100 */
[----:B------:R-:W-:Y:S01]  /*b590*/  ISETP.GT.AND P0, PT, R29, RZ, PT ;  /* 0x000000ff1d00720c */ /* 0x000fe20003f04270 */
[----:B------:R0:W-:-:S12]  /*b5a0*/  STL [R1+0x8], R29 ;  /* 0x0000081d01007387 */ /* 0x0001d80000100800 */
        /* <DEDUP_REMOVED lines=18> */
.L_x_2488:
        /* <DEDUP_REMOVED lines=20> */
.L_x_2491:
[----:B------:R-:W-:Y:S05]  /*b810*/  BSYNC B6 ;  /* 0x0000000000067941 */ /* 0x000fea0003800000 */
.L_x_2490:
        /* <DEDUP_REMOVED lines=20> */
.L_x_2494:
        /* <DEDUP_REMOVED lines=15> */
.L_x_2493:
[----:B------:R-:W-:Y:S05]  /*ba50*/  BSYNC B6 ;  /* 0x0000000000067941 */ /* 0x000fea0003800000 */
.L_x_2492:
[----:B------:R-:W-:Y:S01]  /*ba60*/  ULDC.64 UR4, c[0x0][0x9f8] ;  /* 0x00027e0000047ab9 */ /* 0x000fe20000000a00 */
[----:B------:R-:W0:Y:S01]  /*ba70*/  S2R R2, SR_TID.X ;  /* 0x0000000000027919 */ /* 0x000e220000002100 */
[----:B------:R-:W-:Y:S01]  /*ba80*/  ISETP.NE.U32.AND P0, PT, RZ, UR4, PT ;  /* 0x00000004ff007c0c */ /* 0x000fe2000bf05070 */
[----:B------:R-:W1:Y:S01]  /*ba90*/  LDC R6, c[0x0][0x430] ;  /* 0x00010c00ff067b82 */ /* 0x000e620000000800 */
[----:B------:R-:W2:Y:S02]  /*baa0*/  S2R R21, SR_TID.X ;  /* 0x0000000000157919 */ /* 0x000ea40000002100 */
[----:B------:R-:W-:-:S13]  /*bab0*/  ISETP.NE.AND.EX P0, PT, RZ, UR5, PT, P0 ;  /* 0x00000005ff007c0c */ /* 0x000fda000bf05300 */
[----:B------:R-:W-:Y:S01]  /*bac0*/  @P0 IADD3 R24, P1, R24, UR4, RZ ;  /* 0x0000000418180c10 */ /* 0x000fe2000ff3e0ff */
[----:B------:R-:W-:Y:S01]  /*bad0*/  VIADD R26, R29, 0xffffffff ;  /* 0xffffffff1d1a7836 */ /* 0x000fe20000000000 */
[----:B------:R-:W-:Y:S01]  /*bae0*/  LOP3.LUT R23, R23, 0xffffffdf, RZ, 0xc0, !PT ;  /* 0xffffffdf17177812 */ /* 0x000fe200078ec0ff */
[----:B------:R-:W-:Y:S01]  /*baf0*/  ULDC UR4, c[0x0][0x320] ;  /* 0x0000c80000047ab9 */ /* 0x000fe20000000800 */
[----:B------:R-:W-:-:S05]  /*bb00*/  @P0 IADD3.X R25, R25, UR5, RZ, P1, !PT ;  /* 0x0000000519190c10 */ /* 0x000fca0008ffe4ff */
[----:B------:R-:W3:Y:S01]  /*bb10*/  @P0 LDG.E R31, desc[UR36][R24.64] ;  /* 0x00000024181f0981 */ /* 0x000ee2000c1e1900 */
[----:B-1----:R-:W-:Y:S02]  /*bb20*/  ISETP.NE.AND P2, PT, R6, 0x1, PT ;  /* 0x000000010600780c */ /* 0x002fe40003f45270 */
[----:B0-----:R-:W-:Y:S01]  /*bb30*/  LOP3.LUT R2, R2, 0x7f, RZ, 0xc0, !PT ;  /* 0x0000007f02027812 */ /* 0x001fe200078ec0ff */
[----:B------:R-:W0:Y:S03]  /*bb40*/  S2R R29, SR_TID.X ;  /* 0x00000000001d7919 */ /* 0x000e260000002100 */
[----:B------:R-:W-:Y:S02]  /*bb50*/  SHF.R.U32.HI R2, RZ, 0x3, R2 ;  /* 0x00000003ff027819 */ /* 0x000fe40000011602 */
[----:B--2---:R-:W-:-:S05]  /*bb60*/  SHF.L.U32 R20, R21, 0x4, RZ ;  /* 0x0000000415147819 */ /* 0x004fca00000006ff */
[----:B------:R-:W1:Y:S01]  /*bb70*/  @P2 LDC R0, c[0x0][0x438] ;  /* 0x00010e00ff002b82 */ /* 0x000e620000000800 */
[----:B------:R-:W-:-:S05]  /*bb80*/  LOP3.LUT R20, R2, 0x70, R20, 0xf8, !PT ;  /* 0x0000007002147812 */ /* 0x000fca00078ef814 */
[----:B------:R-:W-:Y:S02]  /*bb90*/  IMAD R3, R26, 0x60, R20 ;  /* 0x000000601a037824 */ /* 0x000fe400078e0214 */
[----:B------:R-:W2:Y:S03]  /*bba0*/  @P2 LDC R2, c[0x0][0x434] ;  /* 0x00010d00ff022b82 */ /* 0x000ea60000000800 */
[----:B------:R-:W-:-:S04]  /*bbb0*/  ISETP.GE.AND P0, PT, R3, R36, PT ;  /* 0x000000240300720c */ /* 0x000fc80003f06270 */
[----:B------:R-:W-:Y:S01]  /*bbc0*/  ISETP.GT.U32.OR P0, PT, R20, 0x5f, P0 ;  /* 0x0000005f1400780c */ /* 0x000fe20000704470 */
[----:B------:R-:W-:Y:S02]  /*bbd0*/  IMAD.IADD R3, R3, 0x1, R37 ;  /* 0x0000000103037824 */ /* 0x000fe400078e0225 */
[----:B0-----:R-:W-:-:S10]  /*bbe0*/  IMAD.SHL.U32 R10, R29, 0x8, RZ ;  /* 0x000000081d0a7824 */ /* 0x001fd400078e00ff */
[----:B------:R-:W0:Y:S01]  /*bbf0*/  @!P0 LDC.64 R4, c[0x0][0x428] ;  /* 0x00010a00ff048b82 */ /* 0x000e220000000a00 */
[----:B--2---:R-:W-:Y:S01]  /*bc00*/  @P2 IMAD.HI.U32 R7, R3, R2, RZ ;  /* 0x0000000203072227 */ /* 0x004fe200078e00ff */
[----:B------:R-:W-:-:S03]  /*bc10*/  LOP3.LUT R10, R10, 0x38, RZ, 0xc0, !PT ;  /* 0x000000380a0a7812 */ /* 0x000fc600078ec0ff */
[----:B------:R-:W-:Y:S01]  /*bc20*/  IMAD.MOV.U32 R2, RZ, RZ, R3 ;  /* 0x000000ffff027224 */ /* 0x000fe200078e0003 */
[----:B-1----:R-:W-:Y:S02]  /*bc30*/  @P2 SHF.R.U32.HI R2, RZ, R0, R7 ;  /* 0x00000000ff022219 */ /* 0x002fe40000011607 */
[----:B------:R-:W-:-:S03]  /*bc40*/  LOP3.LUT R32, R10, 0x40, RZ, 0xfc, !PT ;  /* 0x000000400a207812 */ /* 0x000fc600078efcff */
[--C-:B------:R-:W-:Y:S01]  /*bc50*/  IMAD.MOV R0, RZ, RZ, -R2.reuse ;  /* 0x000000ffff007224 */ /* 0x100fe200078e0a02 */
[----:B------:R-:W-:Y:S02]  /*bc60*/  @P2 LOP3.LUT R23, R23, 0x20, RZ, 0xfc, !PT ;  /* 0x0000002017172812 */ /* 0x000fe400078efcff */
[----:B------:R-:W-:Y:S01]  /*bc70*/  ISETP.GE.AND P2, PT, R32, UR4, PT ;  /* 0x0000000420007c0c */ /* 0x000fe2000bf46270 */
[----:B------:R-:W-:Y:S01]  /*bc80*/  IMAD R0, R6, R0, R3 ;  /* 0x0000000006007224 */ /* 0x000fe200078e0203 */
[----:B------:R-:W-:Y:S02]  /*bc90*/  @!P0 SHF.R.S32.HI R3, RZ, 0x1f, R2 ;  /* 0x0000001fff038819 */ /* 0x000fe40000011402 */
[----:B------:R-:W-:Y:S02]  /*bca0*/  SEL R29, RZ, 0xffffffff, P2 ;  /* 0xffffffffff1d7807 */ /* 0x000fe40001000000 */
[----:B------:R-:W-:Y:S01]  /*bcb0*/  ISETP.GE.AND P1, PT, R10, UR4, PT ;  /* 0x000000040a007c0c */ /* 0x000fe2000bf26270 */
[----:B------:R-:W-:-:S02]  /*bcc0*/  ULDC UR4, c[0x0][0x2f4] ;  /* 0x0000bd0000047ab9 */ /* 0x000fc40000000800 */
[----:B------:R-:W-:Y:S01]  /*bcd0*/  IMAD.SHL.U32 R29, R29, 0x2, RZ ;  /* 0x000000021d1d7824 */ /* 0x000fe200078e00ff */
[C---:B------:R-:W-:Y:S02]  /*bce0*/  ISETP.GE.AND P2, PT, R10.reuse, UR4, PT ;  /* 0x000000040a007c0c */ /* 0x040fe4000bf46270 */
[----:B------:R-:W-:Y:S02]  /*bcf0*/  LOP3.LUT R23, R23, 0xfffffffb, RZ, 0xc0, !PT ;  /* 0xfffffffb17177812 */ /* 0x000fe400078ec0ff */
[----:B------:R-:W-:-:S09]  /*bd00*/  LOP3.LUT R9, R10, 0x80, RZ, 0xfc, !PT ;  /* 0x000000800a097812 */ /* 0x000fd200078efcff */
[----:B------:R-:W-:-:S04]  /*bd10*/  @P2 LOP3.LUT R23, R23, 0x4, RZ, 0xfc, !PT ;  /* 0x0000000417172812 */ /* 0x000fc800078efcff */
[----:B------:R-:W-:Y:S01]  /*bd20*/  LOP3.LUT R23, R23, 0xfffffffd, RZ, 0xc0, !PT ;  /* 0xfffffffd17177812 */ /* 0x000fe200078ec0ff */
[----:B------:R-:W-:Y:S01]  /*bd30*/  UMOV UR5, 0xffffffff ;  /* 0xffffffff00057882 */ /* 0x000fe20000000000 */
[----:B---3--:R-:W-:-:S05]  /*bd40*/  SHF.R.S32.HI R6, RZ, 0x1f, R31 ;  /* 0x0000001fff067819 */ /* 0x008fca000001141f */
[----:B------:R1:W-:Y:S01]  /*bd50*/  STL [R1], R6 ;  /* 0x0000000601007387 */ /* 0x0003e20000100800 */
[-C--:B0-----:R-:W-:Y:S02]  /*bd60*/  @!P0 IMAD R8, R6, R4.reuse, RZ ;  /* 0x0000000406088224 */ /* 0x081fe400078e02ff */
[----:B-1----:R-:W-:Y:S01]  /*bd70*/  @!P0 IMAD.WIDE.U32 R6, R31, R4, R2 ;  /* 0x000000041f068225 */ /* 0x002fe200078e0002 */
[----:B------:R-:W-:-:S04]  /*bd80*/  SEL R2, RZ, 0x1, P1 ;  /* 0x00000001ff027807 */ /* 0x000fc80000800000 */
[----:B------:R-:W-:Y:S02]  /*bd90*/  LOP3.LUT R29, R29, 0x2, R2, 0xe2, !PT ;  /* 0x000000021d1d7812 */ /* 0x000fe400078ee202 */
[----:B------:R-:W0:Y:S01]  /*bda0*/  @!P0 LDC.64 R2, c[0x0][0x418] ;  /* 0x00010600ff028b82 */ /* 0x000e220000000a00 */
[----:B------:R-:W-:-:S04]  /*bdb0*/  @!P0 IMAD R5, R31, R5, R8 ;  /* 0x000000051f058224 */ /* 0x000fc800078e0208 */
[----:B------:R-:W-:Y:S01]  /*bdc0*/  @!P0 IMAD.IADD R5, R7, 0x1, R5 ;  /* 0x0000000107058824 */ /* 0x000fe200078e0205 */
[----:B------:R-:W-:Y:S02]  /*bdd0*/  MOV R4, RZ ;  /* 0x000000ff00047202 */ /* 0x000fe40000000f00 */
[----:B0-----:R-:W-:-:S04]  /*bde0*/  @!P0 LEA R2, P1, R6, R2, 0x2 ;  /* 0x0000000206028211 */ /* 0x001fc800078210ff */
[----:B------:R-:W-:Y:S02]  /*bdf0*/  @!P0 LEA.HI.X R3, R6, R3, R5, 0x2, P1 ;  /* 0x0000000306038211 */ /* 0x000fe400008f1405 */
[----:B------:R-:W-:-:S03]  /*be00*/  ISETP.GE.AND P1, PT, R32, UR4, PT ;  /* 0x0000000420007c0c */ /* 0x000fc6000bf26270 */
[----:B------:R0:W5:Y:S01]  /*be10*/  @!P0 LDG.E R4, desc[UR36][R2.64] ;  /* 0x0000002402048981 */ /* 0x000162000c1e1900 */
[----:B------:R-:W-:-:S09]  /*be20*/  ISETP.GE.AND P0, PT, R9, UR4, PT ;  /* 0x0000000409007c0c */ /* 0x000fd2000bf06270 */
[----:B------:R-:W-:-:S04]  /*be30*/  @P1 LOP3.LUT R23, R23, 0x2, RZ, 0xfc, !PT ;  /* 0x0000000217171812 */ /* 0x000fc800078efcff */
[----:B------:R-:W-:Y:S01]  /*be40*/  LOP3.LUT R23, R23, 0xfffffffe, RZ, 0xc0, !PT ;  /* 0xfffffffe17177812 */ /* 0x000fe200078ec0ff */
[----:B0-----:R-:W-:-:S03]  /*be50*/  IMAD.U32 R2, RZ, RZ, UR38 ;  /* 0x00000026ff027e24 */ /* 0x001fc6000f8e00ff */
[----:B------:R-:W-:Y:S01]  /*be60*/  @P0 LOP3.LUT R23, R23, 0x1, RZ, 0xfc, !PT ;  /* 0x0000000117170812 */ /* 0x000fe200078efcff */
[----:B------:R-:W-:Y:S06]  /*be70*/  BRA.DIV UR5, `(.L_x_2495) ;  /* 0x0000004205087947 */ /* 0x000fec000b800000 */
.L_x_2563:
[----:B------:R-:W-:Y:S02]  /*be80*/  ISETP.NE.AND P0, PT, R2, 0x3, PT ;  /* 0x000000030200780c */ /* 0x000fe40003f05270 */
[----:B------:R-:W-:Y:S02]  /*be90*/  ISETP.GT.U32.AND P1, PT, R20, 0x5f, PT ;  /* 0x0000005f1400780c */ /* 0x000fe40003f24070 */
[----:B------:R-:W-:Y:S02]  /*bea0*/  LOP3.LUT R23, R23, 0xffffffef, RZ, 0xc0, !PT ;  /* 0xffffffef17177812 */ /* 0x000fe400078ec0ff */
[----:B------:R-:W-:-:S07]  /*beb0*/  SHF.R.S32.HI R32, RZ, 0x1f, R18 ;  /* 0x0000001fff207819 */ /* 0x000fce0000011412 */
[----:B------:R-:W-:-:S04]  /*bec0*/  @P0 LOP3.LUT R23, R23, 0x10, RZ, 0xfc, !PT ;  /* 0x0000001017170812 */ /* 0x000fc800078efcff */
[----:B------:R-:W-:-:S04]  /*bed0*/  LOP3.LUT R23, R23, 0xfffffff7, RZ, 0xc0, !PT ;  /* 0xfffffff717177812 */ /* 0x000fc800078ec0ff */
[----:B------:R-:W-:Y:S01]  /*bee0*/  @P1 LOP3.LUT R23, R23, 0x8, RZ, 0xfc, !PT ;  /* 0x0000000817171812 */ /* 0x000fe200078efcff */
[----:B------:R-:W-:Y:S06]  /*bef0*/  @!P0 BRA `(.L_x_2496) ;  /* 0x0000000000048947 */ /* 0x000fec0003800000 */
[----:B------:R-:W-:Y:S01]  /*bf00*/  BPT.TRAP 0x1 ;  /* 0x000000040000795c */ /* 0x000fe20000300000 */
.L_x_2496:
        /* <DEDUP_REMOVED lines=25> */
.L_x_2564:
[----:B------:R-:W-:Y:S05]  /*c0a0*/  BSYNC B0 ;  /* 0x0000000000007941 */ /* 0x000fea0003800000 */
.L_x_2497:
        /* <DEDUP_REMOVED lines=21> */
[----:B------:R-:W-:Y:S01]  /*c200*/  LEA R4, P0, R2, UR4, 0x1 ;  /* 0x0000000402047c11 */ /* 0x000fe2000f8008ff */
[----:B------:R-:W-:Y:S01]  /*c210*/  UMOV UR4, 0xffffffff ;  /* 0xffffffff00047882 */ /* 0x000fe20000000000 */
[----:B------:R-:W-:Y:S01]  /*c220*/  SHF.R.U32.HI R9, RZ, 0x3, R8 ;  /* 0x00000003ff097819 */ /* 0x000fe20000011608 */
[----:B------:R-:W-:Y:S01]  /*c230*/  IMAD R5, R27, 0x4800, R33 ;  /* 0x000048001b057824 */ /* 0x000fe200078e0221 */
[----:B------:R-:W0:Y:S01]  /*c240*/  S2R R8, SR_TID.X ;  /* 0x0000000000087919 */ /* 0x000e220000002100 */
[----:B------:R-:W-:Y:S02]  /*c250*/  IADD3 R0, R3, R0, RZ ;  /* 0x0000000003007210 */ /* 0x000fe40007ffe0ff */
[----:B------:R-:W-:-:S02]  /*c260*/  IMAD.IADD R6, R6, 0x1, -R9 ;  /* 0x0000000106067824 */ /* 0x000fc400078e0a09 */
[----:B------:R-:W-:-:S03]  /*c270*/  LEA.HI.X R0, R2, UR5, R0, 0x1, P0 ;  /* 0x0000000502007c11 */ /* 0x000fc600080f0c00 */
        /* <DEDUP_REMOVED lines=66> */
.L_x_2578:
        /* <DEDUP_REMOVED lines=12> */
.L_x_2500:
        /* <DEDUP_REMOVED lines=10> */
.L_x_2501:
[----:B------:R2:W5:Y:S01]  /*c800*/  LDL.LU R0, [R1+0xc] ;  /* 0x00000c0001007983 */ /* 0x0005620000300800 */
[----:B------:R-:W-:Y:S01]  /*c810*/  LOP3.LUT P0, RZ, R23, 0x40, RZ, 0xc0, !PT ;  /* 0x0000004017ff7812 */ /* 0x000fe2000780c0ff */
[----:B------:R2:W-:-:S12]  /*c820*/  SYNCS.ARRIVE.TRANS64.A1T0 RZ, [R7+URZ+0x2a830], RZ ;  /* 0x02a830ff07ff79a7 */ /* 0x0005d8000810003f */
[----:B------:R-:W-:Y:S05]  /*c830*/  WARPSYNC.ALL ;  /* 0x0000000000007948 */ /* 0x000fea0003800000 */
[----:B------:R-:W-:Y:S01]  /*c840*/  ULDC.64 UR4, c[0x0][0x298] ;  /* 0x0000a60000047ab9 */ /* 0x000fe20000000a00 */
[----:B-1----:R-:W-:Y:S01]  /*c850*/  VIADD R2, R22, 0xc400 ;  /* 0x0000c40016027836 */ /* 0x002fe20000000000 */
[----:B------:R-:W-:Y:S01]  /*c860*/  SEL R30, R30, RZ, !P0 ;  /* 0x000000ff1e1e7207 */ /* 0x000fe20004000000 */
[----:B0-----:R-:W-:Y:S01]  /*c870*/  IMAD.WIDE.U32 R4, R35, UR4, RZ ;  /* 0x0000000423047c25 */ /* 0x001fe2000f8e00ff */
        /* <DEDUP_REMOVED lines=8> */
[----:B------:R-:W-:-:S05]  /*c900*/  IMAD R0, R35, UR5, R0 ;  /* 0x0000000523007c24 */ /* 0x000fca000f8e0200 */
[----:B------:R-:W-:Y:S01]  /*c910*/  IADD3 R35, R5, R0, RZ ;  /* 0x0000000005237210 */ /* 0x000fe20007ffe0ff */
[----:B-1----:R-:W-:Y:S06]  /*c920*/  @!P0 BRA `(.L_x_2503) ;  /* 0x0000000000408947 */ /* 0x002fec0003800000 */
[----:B------:R-:W-:Y:S01]  /*c930*/  MOV R2, 0x0 ;  /* 0x0000000000027802 */ /* 0x000fe20000000f00 */
[----:B------:R-:W-:Y:S01]  /*c940*/  ULDC.64 UR6, c[0x4][0xf0] ;  /* 0x01003c0000067ab9 */ /* 0x000fe20000000a00 */
[----:B------:R-:W-:Y:S01]  /*c950*/  ULDC.64 UR8, c[0x4][0xf8] ;  /* 0x01003e0000087ab9 */ /* 0x000fe20000000a00 */
[----:B------:R-:W-:Y:S01]  /*c960*/  ULDC.64 UR4, c[0x4][0x88] ;  /* 0x0100220000047ab9 */ /* 0x000fe20000000a00 */
[----:B------:R-:W-:Y:S01]  /*c970*/  IMAD.U32 R4, RZ, RZ, UR6 ;  /* 0x00000006ff047e24 */ /* 0x000fe2000f8e00ff */
[----:B------:R-:W-:Y:S01]  /*c980*/  MOV R12, 0x1 ;  /* 0x00000001000c7802 */ /* 0x000fe20000000f00 */
[----:B------:R-:W0:Y:S01]  /*c990*/  LDC.64 R2, c[0x4][R2] ;  /* 0x0100000002027b82 */ /* 0x000e220000000a00 */
[----:B------:R-:W-:Y:S02]  /*c9a0*/  IMAD.U32 R5, RZ, RZ, UR7 ;  /* 0x00000007ff057e24 */ /* 0x000fe4000f8e00ff */
[----:B------:R-:W-:Y:S02]  /*c9b0*/  IMAD.U32 R6, RZ, RZ, UR8 ;  /* 0x00000008ff067e24 */ /* 0x000fe4000f8e00ff */
[----:B--2---:R-:W-:-:S02]  /*c9c0*/  IMAD.U32 R7, RZ, RZ, UR9 ;  /* 0x00000009ff077e24 */ /* 0x004fc4000f8e00ff */
[----:B------:R-:W-:Y:S02]  /*c9d0*/  IMAD.U32 R10, RZ, RZ, UR4 ;  /* 0x00000004ff0a7e24 */ /* 0x000fe4000f8e00ff */
[----:B------:R-:W-:Y:S02]  /*c9e0*/  IMAD.U32 R11, RZ, RZ, UR5 ;  /* 0x00000005ff0b7e24 */ /* 0x000fe4000f8e00ff */
[----:B------:R-:W-:Y:S02]  /*c9f0*/  IMAD.MOV.U32 R8, RZ, RZ, 0x70 ;  /* 0x00000070ff087424 */ /* 0x000fe400078e00ff */
[----:B------:R-:W-:-:S07]  /*ca00*/  IMAD.MOV.U32 R13, RZ, RZ, RZ ;  /* 0x000000ffff0d7224 */ /* 0x000fce00078e00ff */
[----:B------:R-:W-:-:S07]  /*ca10*/  LEPC R20, `(.L_x_2503) ;  /* 0x000000001014794e */ /* 0x000fce0000000000 */
[----:B0-----:R-:W-:Y:S05]  /*ca20*/  CALL.ABS.NOINC R2 ;  /* 0x0000000002007343 */ /* 0x001fea0003c00000 */
.L_x_2503:
[----:B------:R-:W-:Y:S05]  /*ca30*/  BSYNC B6 ;  /* 0x0000000000067941 */ /* 0x000fea0003800000 */
.L_x_2502:
[----:B------:R-:W3:Y:S01]  /*ca40*/  LDL.LU R2, [R1+0xc] ;  /* 0x00000c0001027983 */ /* 0x000ee20000300800 */
[----:B------:R-:W-:-:S03]  /*ca50*/  ULDC.64 UR4, c[0x0][0x2d8] ;  /* 0x0000b60000047ab9 */ /* 0x000fc60000000a00 */
[----:B------:R-:W4:Y:S01]  /*ca60*/  LDL.LU.64 R20, [R1+0x10] ;  /* 0x0000100001147983 */ /* 0x000f220000300a00 */
[----:B------:R-:W-:Y:S02]  /*ca70*/  IMAD.MOV.U32 R3, RZ, RZ, R35 ;  /* 0x000000ffff037224 */ /* 0x000fe400078e0023 */
[----:B------:R-:W-:Y:S01]  /*ca80*/  IMAD R0, R32, UR4, RZ ;  /* 0x0000000420007c24 */ /* 0x000fe2000f8e02ff */
[----:B------:R0:W5:Y:S03]  /*ca90*/  LDL R10, [R1+0x4] ;  /* 0x00000400010a7983 */ /* 0x0001660000100800 */
[----:B------:R-:W-:Y:S01]  /*caa0*/  IMAD R0, R18, UR5, R0 ;  /* 0x0000000512007c24 */ /* 0x000fe2000f8e0200 */
[----:B------:R-:W1:Y:S02]  /*cab0*/  S2R R11, SR_TID.X ;  /* 0x00000000000b7919 */ /* 0x000e640000002100 */
[----:B-1----:R-:W-:-:S05]  /*cac0*/  IMAD.SHL.U32 R8, R11, 0x8, RZ ;  /* 0x000000080b087824 */ /* 0x002fca00078e00ff */
[----:B------:R-:W-:Y:S01]  /*cad0*/  LOP3.LUT R8, R8, 0x38, RZ, 0xc0, !PT ;  /* 0x0000003808087812 */ /* 0x000fe200078ec0ff */
[----:B---3--:R-:W-:Y:S02]  /*cae0*/  IMAD.MOV.U32 R4, RZ, RZ, R2 ;  /* 0x000000ffff047224 */ /* 0x008fe400078e0002 */
[----:B----4-:R-:W-:Y:S01]  /*caf0*/  IMAD.MOV.U32 R2, RZ, RZ, R20 ;  /* 0x000000ffff027224 */ /* 0x010fe200078e0014 */
[----:B------:R-:W1:Y:S01]  /*cb00*/  S2R R21, SR_TID.X ;  /* 0x0000000000157919 */ /* 0x000e620000002100 */
[----:B------:R-:W3:Y:S02]  /*cb10*/  LDC R20, c[0x0][0x448] ;  /* 0x00011200ff147b82 */ /* 0x000ee40000000800 */
[----:B------:R-:W-:Y:S01]  /*cb20*/  IMAD.WIDE.U32 R2, R18, UR4, R2 ;  /* 0x0000000412027c25 */ /* 0x000fe2000f8e0002 */
[----:B------:R-:W-:-:S03]  /*cb30*/  ULDC.64 UR4, c[0x0][0x2e0] ;  /* 0x0000b80000047ab9 */ /* 0x000fc60000000a00 */
[----:B------:R-:W-:Y:S02]  /*cb40*/  IMAD.IADD R3, R3, 0x1, R0 ;  /* 0x0000000103037824 */ /* 0x000fe400078e0200 */
[----:B------:R-:W-:Y:S02]  /*cb50*/  IMAD R4, R4, UR4, RZ ;  /* 0x0000000404047c24 */ /* 0x000fe4000f8e02ff */
[----:B------:R-:W-:-:S04]  /*cb60*/  IMAD.WIDE.U32 R2, R30, UR4, R2 ;  /* 0x000000041e027c25 */ /* 0x000fc8000f8e0002 */
[----:B------:R-:W-:Y:S01]  /*cb70*/  IMAD R4, R30, UR5, R4 ;  /* 0x000000051e047c24 */ /* 0x000fe2000f8e0204 */
[----:B------:R-:W-:Y:S01]  /*cb80*/  ULDC.64 UR4, c[0x0][0x2d0] ;  /* 0x0000b40000047ab9 */ /* 0x000fe20000000a00 */
[----:B---3--:R-:W-:Y:S02]  /*cb90*/  ISETP.NE.AND P6, PT, R20, 0x1, PT ;  /* 0x000000011400780c */ /* 0x008fe40003fc5270 */
[----:B------:R-:W3:Y:S01]  /*cba0*/  S2R R20, SR_TID.X ;  /* 0x0000000000147919 */ /* 0x000ee20000002100 */
[----:B-1----:R-:W-:-:S04]  /*cbb0*/  LOP3.LUT R21, R21, 0x7f, RZ, 0xc0, !PT ;  /* 0x0000007f15157812 */ /* 0x002fc800078ec0ff */
[----:B------:R-:W-:-:S06]  /*cbc0*/  SHF.R.U32.HI R21, RZ, 0x3, R21 ;  /* 0x00000003ff157819 */ /* 0x000fcc0000011615 */
[----:B--2---:R-:W1:Y:S08]  /*cbd0*/  @P6 LDC R7, c[0x0][0x44c] ;  /* 0x00011300ff076b82 */ /* 0x004e700000000800 */
[----:B------:R-:W2:Y:S01]  /*cbe0*/  @P6 LDC R6, c[0x0][0x450] ;  /* 0x00011400ff066b82 */ /* 0x000ea20000000800 */
[----:B---3--:R-:W-:-:S05]  /*cbf0*/  IMAD.SHL.U32 R20, R20, 0x10, RZ ;  /* 0x0000001014147824 */ /* 0x008fca00078e00ff */
[----:B------:R-:W-:-:S05]  /*cc00*/  LOP3.LUT R20, R21, 0x70, R20, 0xf8, !PT ;  /* 0x0000007015147812 */ /* 0x000fca00078ef814 */
[----:B------:R-:W-:-:S04]  /*cc10*/  IMAD R5, R17, 0x80, R20 ;  /* 0x0000008011057824 */ /* 0x000fc800078e0214 */
[----:B-1----:R-:W-:Y:S01]  /*cc20*/  @P6 IMAD.HI.U32 R7, R5, R7, RZ ;  /* 0x0000000705076227 */ /* 0x002fe200078e00ff */
[----:B------:R-:W-:-:S04]  /*cc30*/  MOV R0, R5 ;  /* 0x0000000500007202 */ /* 0x000fc80000000f00 */
[----:B--2---:R-:W-:Y:S02]  /*cc40*/  @P6 SHF.R.U32.HI R0, RZ, R6, R7 ;  /* 0x00000006ff006219 */ /* 0x004fe40000011607 */
[----:B------:R-:W1:Y:S01]  /*cc50*/  LDC R6, c[0x0][0x448] ;  /* 0x00011200ff067b82 */ /* 0x000e620000000800 */
[----:B------:R-:W-:Y:S02]  /*cc60*/  IMAD.IADD R3, R3, 0x1, R4 ;  /* 0x0000000103037824 */ /* 0x000fe400078e0204 */
[----:B------:R-:W-:Y:S02]  /*cc70*/  IMAD.MOV R4, RZ, RZ, -R0 ;  /* 0x000000ffff047224 */ /* 0x000fe400078e0a00 */
[----:B------:R-:W-:-:S04]  /*cc80*/  IMAD.WIDE.U32 R2, R0, UR4, R2 ;  /* 0x0000000400027c25 */ /* 0x000fc8000f8e0002 */
[----:B-1----:R-:W-:Y:S01]  /*cc90*/  IMAD R4, R6, R4, R5 ;  /* 0x0000000406047224 */ /* 0x002fe200078e0205 */
[----:B------:R-:W-:-:S05]  /*cca0*/  SHF.R.S32.HI R5, RZ, 0x1f, R0 ;  /* 0x0000001fff057819 */ /* 0x000fca0000011400 */
[----:B------:R-:W-:-:S04]  /*ccb0*/  IMAD R5, R5, UR4, RZ ;  /* 0x0000000405057c24 */ /* 0x000fc8000f8e02ff */
[----:B------:R-:W-:Y:S01]  /*ccc0*/  IMAD R5, R0, UR5, R5 ;  /* 0x0000000500057c24 */ /* 0x000fe2000f8e0205 */
[----:B------:R-:W-:Y:S01]  /*ccd0*/  SHF.R.S32.HI R0, RZ, 0x1f, R4 ;  /* 0x0000001fff007819 */ /* 0x000fe20000011404 */
[----:B------:R-:W-:Y:S02]  /*cce0*/  ULDC.64 UR4, c[0x0][0x2c8] ;  /* 0x0000b20000047ab9 */ /* 0x000fe40000000a00 */
[----:B------:R-:W-:Y:S02]  /*ccf0*/  IMAD.IADD R3, R3, 0x1, R5 ;  /* 0x0000000103037824 */ /* 0x000fe400078e0205 */
[----:B------:R-:W-:Y:S02]  /*cd00*/  IMAD R5, R0, UR4, RZ ;  /* 0x0000000400057c24 */ /* 0x000fe4000f8e02ff */
[----:B------:R-:W-:Y:S02]  /*cd10*/  IMAD.SHL.U32 R21, R11, 0x8, RZ ;  /* 0x000000080b157824 */ /* 0x000fe400078e00ff */
[----:B------:R-:W-:-:S02]  /*cd20*/  IMAD R0, R4, UR5, R5 ;  /* 0x0000000504007c24 */ /* 0x000fc4000f8e0205 */
[----:B------:R-:W-:Y:S01]  /*cd30*/  IMAD.WIDE.U32 R2, R4, UR4, R2 ;  /* 0x0000000404027c25 */ /* 0x000fe2000f8e0002 */
        /* <DEDUP_REMOVED lines=14> */
[----:B0-----:R-:W-:Y:S10]  /*ce20*/  BRA.DIV UR5, `(.L_x_2504) ;  /* 0x0000003a05887947 */ /* 0x001ff4000b800000 */
[----:B------:R-:W0:Y:S01]  /*ce30*/  SHFL.IDX PT, R14, R0, RZ, 0x181f ;  /* 0x00181fff000e7589 */ /* 0x000e2200000e0000 */
[----:B-----5:R-:W-:Y:S02]  /*ce40*/  IMAD R5, R10, R6, RZ ;  /* 0x000000060a057224 */ /* 0x020fe400078e02ff */
[----:B------:R-:W-:Y:S01]  /*ce50*/  IMAD R17, R17, 0x80, R9 ;  /* 0x0000008011117824 */ /* 0x000fe200078e0209 */
[----:B------:R-:W1:Y:S03]  /*ce60*/  SHFL.IDX PT, R2, R4, RZ, 0x181f ;  /* 0x00181fff04027589 */ /* 0x000e6600000e0000 */
[C---:B------:R-:W-:Y:S01]  /*ce70*/  VIADD R6, R17.reuse, 0x10 ;  /* 0x0000001011067836 */ /* 0x040fe20000000000 */
[----:B------:R-:W-:-:S13]  /*ce80*/  ISETP.GE.AND P1, PT, R17, R5, PT ;  /* 0x000000051100720c */ /* 0x000fda0003f26270 */
[----:B0-----:R-:W-:-:S04]  /*ce90*/  @!P1 LEA R14, P4, R8, R14, 0x1 ;  /* 0x0000000e080e9211 */ /* 0x001fc800078808ff */
[----:B-1----:R-:W-:Y:S01]  /*cea0*/  @!P1 IADD3.X R3, RZ, R2, RZ, P4, !PT ;  /* 0x00000002ff039210 */ /* 0x002fe200027fe4ff */
[----:B------:R-:W-:Y:S02]  /*ceb0*/  @!P1 IMAD.MOV.U32 R2, RZ, RZ, R14 ;  /* 0x000000ffff029224 */ /* 0x000fe400078e000e */
[----:B------:R-:W0:Y:S04]  /*cec0*/  SHFL.IDX PT, R14, R0, 0x1, 0x181f ;  /* 0x00381f00000e7f89 */ /* 0x000e2800000e0000 */
[----:B------:R-:W-:Y:S04]  /*ced0*/  @!P1 LDGSTS.E.BYPASS.LTC128B.128 [R34+0xc400], desc[UR36][R2.64], !P3 ;  /* 0x0c40000002229fae */ /* 0x000fe8000d901d64 */
[----:B------:R-:W-:Y:S04]  /*cee0*/  @!P1 LDGSTS.E.BYPASS.LTC128B.128 [R34+0x10400], desc[UR36][R2.64+0x80], !P2 ;  /* 0x1040008002229fae */ /* 0x000fe8000d101d64 */
[----:B------:R1:W-:Y:S01]  /*cef0*/  @!P1 LDGSTS.E.BYPASS.LTC128B.128 [R34+0x14400], desc[UR36][R2.64+0x100], !P0 ;  /* 0x1440010002229fae */ /* 0x0003e2000c101d64 */
[----:B------:R-:W-:Y:S01]  /*cf00*/  ISETP.GE.AND P1, PT, R6, R5, PT ;  /* 0x000000050600720c */ /* 0x000fe20003f26270 */
[----:B------:R-:W-:-:S02]  /*cf10*/  VIADD R6, R17, 0x20 ;  /* 0x0000002011067836 */ /* 0x000fc40000000000 */
[----:B-1----:R-:W1:Y:S10]  /*cf20*/  SHFL.IDX PT, R2, R4, 0x1, 0x181f ;  /* 0x00381f0004027f89 */ /* 0x002e7400000e0000 */
[----:B0-----:R-:W-:-:S05]  /*cf30*/  @!P1 LEA R14, P4, R8, R14, 0x1 ;  /* 0x0000000e080e9211 */ /* 0x001fca00078808ff */
[----:B-1----:R-:W-:Y:S02]  /*cf40*/  @!P1 IMAD.X R7, RZ, RZ, R2, P4 ;  /* 0x000000ffff079224 */ /* 0x002fe400020e0602 */
[----:B------:R-:W-:Y:S02]  /*cf50*/  @!P1 IMAD.MOV.U32 R2, RZ, RZ, R14 ;  /* 0x000000ffff029224 */ /* 0x000fe400078e000e */
[----:B------:R-:W-:Y:S01]  /*cf60*/  @!P1 IMAD.MOV.U32 R3, RZ, RZ, R7 ;  /* 0x000000ffff039224 */ /* 0x000fe200078e0007 */
        /* <DEDUP_REMOVED lines=8> */
[----:B-1----:R-:W-:Y:S01]  /*cff0*/  @!P1 IMAD.X R7, RZ, RZ, R2, P4 ;  /* 0x000000ffff079224 */ /* 0x002fe200020e0602 */
[----:B------:R-:W-:Y:S02]  /*d000*/  @!P1 MOV R2, R14 ;  /* 0x0000000e00029202 */ /* 0x000fe40000000f00 */
[----:B------:R-:W0:Y:S01]  /*d010*/  SHFL.IDX PT, R14, R0, 0x3, 0x181f ;  /* 0x00781f00000e7f89 */ /* 0x000e2200000e0000 */
[----:B------:R-:W-:-:S05]  /*d020*/  @!P1 IMAD.MOV.U32 R3, RZ, RZ, R7 ;  /* 0x000000ffff039224 */ /* 0x000fca00078e0007 */
        /* <DEDUP_REMOVED lines=36> */
[----:B------:R-:W-:-:S03]  /*d270*/  ISETP.GE.AND P1, PT, R6, R5, PT ;  /* 0x000000050600720c */ /* 0x000fc60003f26270 */
[----:B-1----:R-:W1:Y:S10]  /*d280*/  SHFL.IDX PT, R2, R4, 0x6, 0x181f ;  /* 0x00d81f0004027f89 */ /* 0x002e7400000e0000 */
[----:B0-----:R-:W-:Y:S01]  /*d290*/  @!P1 LEA R14, P4, R8, R14, 0x1 ;  /* 0x0000000e080e9211 */ /* 0x001fe200078808ff */
[----:B------:R-:W0:Y:S04]  /*d2a0*/  SHFL.IDX PT, R4, R4, 0x7, 0x181f ;  /* 0x00f81f0004047f89 */ /* 0x000e2800000e0000 */
[----:B-1----:R-:W-:Y:S01]  /*d2b0*/  @!P1 IMAD.X R7, RZ, RZ, R2, P4 ;  /* 0x000000ffff079224 */ /* 0x002fe200020e0602 */
[----:B------:R-:W-:-:S02]  /*d2c0*/  @!P1 MOV R2, R14 ;  /* 0x0000000e00029202 */ /* 0x000fc40000000f00 */
[----:B------:R1:W2:Y:S01]  /*d2d0*/  SHFL.IDX PT, R14, R0, 0x7, 0x181f ;  /* 0x00f81f00000e7f89 */ /* 0x0002a200000e0000 */
[----:B------:R-:W-:-:S05]  /*d2e0*/  @!P1 IMAD.MOV.U32 R3, RZ, RZ, R7 ;  /* 0x000000ffff039224 */ /* 0x000fca00078e0007 */
[----:B------:R1:W-:Y:S04]  /*d2f0*/  @!P1 LDGSTS.E.BYPASS.LTC128B.128 [R34+0xf400], desc[UR36][R2.64], !P3 ;  /* 0x0f40000002229fae */ /* 0x0003e8000d901d64 */
[----:B------:R1:W-:Y:S04]  /*d300*/  @!P1 LDGSTS.E.BYPASS.LTC128B.128 [R34+0x13400], desc[UR36][R2.64+0x80], !P2 ;  /* 0x1340008002229fae */ /* 0x0003e8000d101d64 */
[----:B0-----:R1:W-:Y:S02]  /*d310*/  @!P1 LDGSTS.E.BYPASS.LTC128B.128 [R34+0x17400], desc[UR36][R2.64+0x100], !P0 ;  /* 0x1740010002229fae */ /* 0x0013e4000c101d64 */
.L_x_2595:
[----:B-1----:R-:W-:Y:S01]  /*d320*/  VIADD R0, R17, 0x70 ;  /* 0x0000007011007836 */ /* 0x002fe20000000000 */
[----:B------:R-:W-:Y:S04]  /*d330*/  BSSY B0, `(.L_x_2505) ;  /* 0x000000b000007945 */ /* 0x000fe80003800000 */
[----:B------:R-:W-:-:S13]  /*d340*/  ISETP.GE.AND P1, PT, R0, R5, PT ;  /* 0x000000050000720c */ /* 0x000fda0003f26270 */
[----:B------:R-:W-:Y:S05]  /*d350*/  @P1 BRA `(.L_x_2506) ;  /* 0x0000000000201947 */ /* 0x000fea0003800000 */
[----:B--2---:R-:W-:-:S05]  /*d360*/  LEA R2, P1, R8, R14, 0x1 ;  /* 0x0000000e08027211 */ /* 0x004fca00078208ff */
[----:B------:R-:W-:-:S05]  /*d370*/  IMAD.X R3, RZ, RZ, R4, P1 ;  /* 0x000000ffff037224 */ /* 0x000fca00008e0604 */
[----:B------:R-:W-:Y:S01]  /*d380*/  @!PT LDS RZ, [RZ] ;  /* 0x00000000fffff984 */ /* 0x000fe20000000800 */
[----:B------:R-:W-:Y:S01]  /*d390*/  @!PT LDS RZ, [RZ] ;  /* 0x00000000fffff984 */ /* 0x000fe20000000800 */
[----:B------:R-:W-:Y:S01]  /*d3a0*/  @!PT LDS RZ, [RZ] ;  /* 0x00000000fffff984 */ /* 0x000fe20000000800 */
[----:B------:R0:W-:Y:S04]  /*d3b0*/  LDGSTS.E.BYPASS.LTC128B.128 [R34+0xfc00], desc[UR36][R2.64], !P3 ;  /* 0x0fc0000002227fae */ /* 0x0001e8000d901d64 */
[----:B------:R0:W-:Y:S04]  /*d3c0*/  LDGSTS.E.BYPASS.LTC128B.128 [R34+0x13c00], desc[UR36][R2.64+0x80], !P2 ;  /* 0x13c0008002227fae */ /* 0x0001e8000d101d64 */
[----:B------:R0:W-:Y:S02]  /*d3d0*/  LDGSTS.E.BYPASS.LTC128B.128 [R34+0x17c00], desc[UR36][R2.64+0x100], !P0 ;  /* 0x17c0010002227fae */ /* 0x0001e4000c101d64 */
.L_x_2506:
[----:B------:R-:W-:Y:S05]  /*d3e0*/  BSYNC B0 ;  /* 0x0000000000007941 */ /* 0x000fea0003800000 */
.L_x_2505:
[----:B------:R-:W-:Y:S01]  /*d3f0*/  NOP ;  /* 0x0000000000007918 */ /* 0x000fe20000000000 */
[----:B------:R-:W-:-:S13]  /*d400*/  PLOP3.LUT P0, PT, PT, PT, PT, 0x80, 0x0 ;  /* 0x000000000000781c */ /* 0x000fda0003f0f070 */
.L_x_2507:
[----:B------:R-:W-:Y:S02]  /*d410*/  PLOP3.LUT P1, PT, P1, P0, PT, 0xa2, 0x0 ;  /* 0x000000000000781c */ /* 0x000fe40000f21472 */
[----:B------:R-:W-:-:S08]  /*d420*/  @P0 R2UR P1, UR4, R22 ;  /* 0x00000000160402ca */ /* 0x000fd00000020000 */
[----:B------:R-:W-:-:S05]  /*d430*/  @P0 PLOP3.LUT P0, PT, P1, PT, PT, 0x80, 0x0 ;  /* 0x000000000000081c */ /* 0x000fca0000f0f070 */
[----:B------:R-:W-:Y:S01]  /*d440*/  @!P1 SYNCS.ARRIVE.TRANS64.RED.A0T1 RZ, [UR4+0x2a800], RZ ;  /* 0x02a800ffffff99a7 */ /* 0x000fe20008200404 */
[----:B------:R-:W-:Y:S07]  /*d450*/  @!P1 ARRIVES.LDGSTSBAR.64.TRANSCNT [UR4+0x2a800] ;  /* 0x02a80000ff0099b0 */ /* 0x000fee0008000a84 */
[----:B------:R-:W-:Y:S05]  /*d460*/  @P0 BRA.U.ANY `(.L_x_2507) ;  /* 0xfffffffd00e80947 */ /* 0x000fea000393ffff */
[----:B0-----:R-:W3:Y:S02]  /*d470*/  LDL.LU R2, [R1+0x18] ;  /* 0x0000180001027983 */ /* 0x001ee40000300800 */
[----:B---3--:R-:W-:-:S05]  /*d480*/  VIADD R2, R2, 0x1 ;  /* 0x0000000102027836 */ /* 0x008fca0000000000 */
        /* <DEDUP_REMOVED lines=10> */
.L_x_2596:
[----:B------:R-:W-:Y:S05]  /*d530*/  BSYNC B0 ;  /* 0x0000000000007941 */ /* 0x000fea0003800000 */
.L_x_2508:
[----:B------:R-:W3:Y:S01]  /*d540*/  LDL R0, [R1+0x8] ;  /* 0x0000080001007983 */ /* 0x000ee20000100800 */
[----:B------:R-:W-:Y:S01]  /*d550*/  BSSY B0, `(.L_x_2510) ;  /* 0x00000fc000007945 */ /* 0x000fe20003800000 */
[----:B---3--:R-:W-:-:S13]  /*d560*/  ISETP.GE.AND P0, PT, R0, 0x2, PT ;  /* 0x000000020000780c */ /* 0x008fda0003f06270 */
[----:B------:R-:W-:Y:S05]  /*d570*/  @!P0 BRA `(.L_x_2511) ;  /* 0x0000000c00e48947 */ /* 0x000fea0003800000 */
[----:B------:R-:W-:Y:S01]  /*d580*/  VIADD R0, R0, 0xfffffffe ;  /* 0xfffffffe00007836 */ /* 0x000fe20000000000 */
[----:B------:R-:W-:Y:S01]  /*d590*/  MOV R10, R27 ;  /* 0x0000001b000a7202 */ /* 0x000fe20000000f00 */
[----:B------:R-:W-:Y:S02]  /*d5a0*/  IMAD.MOV.U32 R17, RZ, RZ, R28 ;  /* 0x000000ffff117224 */ /* 0x000fe400078e001c */
[----:B------:R-:W-:-:S07]  /*d5b0*/  IMAD.MOV.U32 R30, RZ, RZ, R26 ;  /* 0x000000ffff1e7224 */ /* 0x000fce00078e001a */
.L_x_2524:
[----:B------:R-:W3:Y:S01]  /*d5c0*/  LDL R7, [R1] ;  /* 0x0000000001077983 */ /* 0x000ee20000100800 */
[----:B------:R-:W1:Y:S01]  /*d5d0*/  S2R R2, SR_TID.X ;  /* 0x0000000000027919 */ /* 0x000e620000002100 */
[----:B------:R-:W4:Y:S01]  /*d5e0*/  S2R R4, SR_TID.X ;  /* 0x0000000000047919 */ /* 0x000f220000002100 */
[----:B-1----:R-:W-:-:S04]  /*d5f0*/  LOP3.LUT R2, R2, 0x7f, RZ, 0xc0, !PT ;  /* 0x0000007f02027812 */ /* 0x002fc800078ec0ff */
[----:B0-----:R-:W-:Y:S01]  /*d600*/  SHF.R.U32.HI R3, RZ, 0x3, R2 ;  /* 0x00000003ff037819 */ /* 0x001fe20000011602 */
[----:B----4-:R-:W-:Y:S01]  /*d610*/  IMAD.SHL.U32 R8, R4, 0x10, RZ ;  /* 0x0000001004087824 */ /* 0x010fe200078e00ff */
[----:B------:R-:W0:Y:S04]  /*d620*/  LDC R2, c[0x0][0x430] ;  /* 0x00010c00ff027b82 */ /* 0x000e280000000800 */
[----:B------:R-:W-:-:S04]  /*d630*/  LOP3.LUT R8, R3, 0x70, R8, 0xf8, !PT ;  /* 0x0000007003087812 */ /* 0x000fc800078ef808 */
[----:B------:R-:W-:Y:S01]  /*d640*/  ISETP.GT.U32.AND P2, PT, R8, 0x5f, PT ;  /* 0x0000005f0800780c */ /* 0x000fe20003f44070 */
[----:B------:R-:W-:-:S12]  /*d650*/  IMAD R6, R0, 0x60, R37 ;  /* 0x0000006000067824 */ /* 0x000fd800078e0225 */
[----:B------:R-:W3:Y:S01]  /*d660*/  @!P2 LDC.64 R4, c[0x0][0x428] ;  /* 0x00010a00ff04ab82 */ /* 0x000ee20000000a00 */
[----:B0-----:R-:W-:-:S13]  /*d670*/  ISETP.NE.AND P0, PT, R2, 0x1, PT ;  /* 0x000000010200780c */ /* 0x001fda0003f05270 */
[----:B------:R-:W0:Y:S08]  /*d680*/  @P0 LDC R3, c[0x0][0x434] ;  /* 0x00010d00ff030b82 */ /* 0x000e300000000800 */
[----:B------:R-:W1:Y:S01]  /*d690*/  @P0 LDC R2, c[0x0][0x438] ;  /* 0x00010e00ff020b82 */ /* 0x000e620000000800 */
[----:B------:R-:W-:-:S04]  /*d6a0*/  IMAD.IADD R6, R8, 0x1, R6 ;  /* 0x0000000108067824 */ /* 0x000fc800078e0206 */
[----:B------:R-:W-:Y:S02]  /*d6b0*/  IMAD.MOV.U32 R8, RZ, RZ, R6 ;  /* 0x000000ffff087224 */ /* 0x000fe400078e0006 */
[----:B0-----:R-:W-:-:S05]  /*d6c0*/  @P0 IMAD.HI.U32 R3, R6, R3, RZ ;  /* 0x0000000306030227 */ /* 0x001fca00078e00ff */
[----:B-1----:R-:W-:-:S04]  /*d6d0*/  @P0 SHF.R.U32.HI R8, RZ, R2, R3 ;  /* 0x00000002ff080219 */ /* 0x002fc80000011603 */
[----:B------:R-:W-:Y:S01]  /*d6e0*/  @!P2 SHF.R.S32.HI R3, RZ, 0x1f, R8 ;  /* 0x0000001fff03a819 */ /* 0x000fe20000011408 */
[----:B---3--:R-:W-:-:S04]  /*d6f0*/  @!P2 IMAD R2, R7, R4, RZ ;  /* 0x000000040702a224 */ /* 0x008fc800078e02ff */
[----:B------:R-:W-:Y:S02]  /*d700*/  @!P2 IMAD R7, R31, R5, R2 ;  /* 0x000000051f07a224 */ /* 0x000fe400078e0202 */
[----:B------:R-:W-:-:S04]  /*d710*/  @!P2 IMAD.MOV.U32 R2, RZ, RZ, R8 ;  /* 0x000000ffff02a224 */ /* 0x000fc800078e0008 */
[----:B------:R-:W-:Y:S02]  /*d720*/  @!P2 IMAD.WIDE.U32 R2, R31, R4, R2 ;  /* 0x000000041f02a225 */ /* 0x000fe400078e0002 */
[----:B------:R-:W0:Y:S02]  /*d730*/  @!P2 LDC.64 R4, c[0x0][0x418] ;  /* 0x00010600ff04ab82 */ /* 0x000e240000000a00 */
[----:B------:R-:W-:Y:S01]  /*d740*/  @!P2 IMAD.IADD R7, R7, 0x1, R3 ;  /* 0x000000010707a824 */ /* 0x000fe200078e0203 */
[----:B0-----:R-:W-:-:S04]  /*d750*/  @!P2 LEA R4, P0, R2, R4, 0x2 ;  /* 0x000000040204a211 */ /* 0x001fc800078010ff */
[----:B------:R-:W-:Y:S02]  /*d760*/  @!P2 LEA.HI.X R5, R2, R5, R7, 0x2, P0 ;  /* 0x000000050205a211 */ /* 0x000fe400000f1407 */
[----:B------:R-:W-:-:S06]  /*d770*/  MOV R7, RZ ;  /* 0x000000ff00077202 */ /* 0x000fcc0000000f00 */
[----:B------:R0:W5:Y:S01]  /*d780*/  @!P2 LDG.E R7, desc[UR36][R4.64] ;  /* 0x000000240407a981 */ /* 0x000162000c1e1900 */
[----:B------:R-:W-:Y:S01]  /*d790*/  LOP3.LUT P1, RZ, R23, 0x10, RZ, 0xc0, !PT ;  /* 0x0000001017ff7812 */ /* 0x000fe2000782c0ff */
[----:B------:R-:W-:Y:S01]  /*d7a0*/  VIADD R27, R10, 0x1 ;  /* 0x000000010a1b7836 */ /* 0x000fe20000000000 */
[----:B------:R-:W-:Y:S05]  /*d7b0*/  YIELD ;  /* 0x0000000000007946 */ /* 0x000fea0003800000 */
[----:B------:R-:W-:Y:S01]  /*d7c0*/  ISETP.NE.AND P0, PT, R27, 0x2, PT ;  /* 0x000000021b00780c */ /* 0x000fe20003f05270 */
[----:B------:R-:W-:Y:S01]  /*d7d0*/  IMAD.MOV R3, RZ, RZ, -R8 ;  /* 0x000000ffff037224 */ /* 0x000fe200078e0a08 */
[----:B------:R-:W-:-:S02]  /*d7e0*/  ULDC UR4, c[0x0][0x430] ;  /* 0x00010c0000047ab9 */ /* 0x000fc40000000800 */
[----:B------:R-:W-:Y:S01]  /*d7f0*/  SEL R28, RZ, 0x1, P0 ;  /* 0x00000001ff1c7807 */ /* 0x000fe20000000000 */
[----:B------:R-:W-:Y:S01]  /*d800*/  IMAD R6, R3, UR4, R6 ;  /* 0x0000000403067c24 */ /* 0x000fe2000f8e0206 */
[----:B------:R-:W-:Y:S01]  /*d810*/  SEL R27, R27, RZ, P0 ;  /* 0x000000ff1b1b7207 */ /* 0x000fe20000000000 */
[----:B------:R-:W-:Y:S01]  /*d820*/  IMAD.MOV.U32 R26, RZ, RZ, R0 ;  /* 0x000000ffff1a7224 */ /* 0x000fe200078e0000 */
[----:B------:R-:W-:Y:S01]  /*d830*/  LOP3.LUT R28, R17, R28, RZ, 0x3c, !PT ;  /* 0x0000001c111c7212 */ /* 0x000fe200078e3cff */
[----:B0-----:R-:W-:Y:S06]  /*d840*/  @!P1 BRA `(.L_x_2512) ;  /* 0x0000000000049947 */ /* 0x001fec0003800000 */
[----:B------:R-:W-:Y:S01]  /*d850*/  BPT.TRAP 0x1 ;  /* 0x000000040000795c */ /* 0x000fe20000300000 */
.L_x_2512:
[----:B------:R-:W-:Y:S01]  /*d860*/  IMAD R5, R27, 0x8, R22 ;  /* 0x000000081b057824 */ /* 0x000fe200078e0216 */
[----:B------:R-:W-:Y:S01]  /*d870*/  SHF.L.U32 R0, R28, 0x1f, RZ ;  /* 0x0000001f1c007819 */ /* 0x000fe200000006ff */
[----:B------:R-:W-:Y:S03]  /*d880*/  BSSY B1, `(.L_x_2513) ;  /* 0x0000003000017945 */ /* 0x000fe60003800000 */
[----:B------:R-:W0:Y:S02]  /*d890*/  SYNCS.PHASECHK.TRANS64.TRYWAIT P0, [R5+URZ+0x2a840], R0 ;  /* 0x02a84000050075a7 */ /* 0x000e24000800017f */
[----:B0-----:R-:W-:Y:S05]  /*d8a0*/  @!P0 BRA `(.L_x_2514) ;  /* 0x0000003800988947 */ /* 0x001fea0003800000 */
.L_x_2597:
[----:B------:R-:W-:Y:S05]  /*d8b0*/  BSYNC B1 ;  /* 0x0000000000017941 */ /* 0x000fea0003800000 */
.L_x_2513:
[----:B------:R-:W-:Y:S01]  /*d8c0*/  SHF.R.S32.HI R20, RZ, 0x1f, R6 ;  /* 0x0000001fff147819 */ /* 0x000fe20000011406 */
[----:B------:R-:W-:Y:S01]  /*d8d0*/  ULDC.64 UR4, c[0x0][0x300] ;  /* 0x0000c00000047ab9 */ /* 0x000fe20000000a00 */
[----:B-----5:R-:W-:Y:S01]  /*d8e0*/  SHF.R.S32.HI R21, RZ, 0x1f, R7 ;  /* 0x0000001fff157819 */ /* 0x020fe20000011407 */
[----:B------:R-:W-:Y:S01]  /*d8f0*/  IMAD R4, R27, 0x4800, R33 ;  /* 0x000048001b047824 */ /* 0x000fe200078e0221 */
[C---:B------:R-:W-:Y:S01]  /*d900*/  LOP3.LUT P3, RZ, R23.reuse, 0x4, RZ, 0xc0, !PT ;  /* 0x0000000417ff7812 */ /* 0x040fe2000786c0ff */
[----:B------:R-:W-:Y:S01]  /*d910*/  IMAD R3, R20, UR4, RZ ;  /* 0x0000000414037c24 */ /* 0x000fe2000f8e02ff */
[C---:B------:R-:W-:Y:S02]  /*d920*/  LOP3.LUT P2, RZ, R23.reuse, 0x2, RZ, 0xc0, !PT ;  /* 0x0000000217ff7812 */ /* 0x040fe4000784c0ff */
[----:B------:R-:W-:Y:S01]  /*d930*/  LOP3.LUT P1, RZ, R23, 0x1, RZ, 0xc0, !PT ;  /* 0x0000000117ff7812 */ /* 0x000fe2000782c0ff */
[C---:B0-----:R-:W-:Y:S02]  /*d940*/  IMAD R0, R6.reuse, UR5, R3 ;  /* 0x0000000506007c24 */ /* 0x041fe4000f8e0203 */
        /* <DEDUP_REMOVED lines=58> */
[----:B-1-3--:R0:W3:Y:S02]  /*dcf0*/  SHFL.IDX PT, R2, R9, 0x5, 0x181f ;  /* 0x00b81f0009027f89 */ /* 0x00a0e400000e0000 */
.L_x_2611:
[----:B---3--:R-:W-:-:S05]  /*dd00*/  IADD3 R2, P0, R2, R0, RZ ;  /* 0x0000000002027210 */ /* 0x008fca0007f1e0ff */
        /* <DEDUP_REMOVED lines=9> */
.L_x_2516:
        /* <DEDUP_REMOVED lines=10> */
.L_x_2517:
[----:B------:R3:W-:Y:S01]  /*de40*/  SYNCS.ARRIVE.TRANS64.A1T0 RZ, [R5+URZ+0x2a830], RZ ;  /* 0x02a830ff05ff79a7 */ /* 0x0007e2000810003f */
[----:B------:R-:W-:Y:S05]  /*de50*/  @!P2 BRA `(.L_x_2518) ;  /* 0x000000000004a947 */ /* 0x000fea0003800000 */
[----:B------:R-:W-:Y:S01]  /*de60*/  BPT.TRAP 0x1 ;  /* 0x000000040000795c */ /* 0x000fe20000300000 */
.L_x_2518:
[----:B-1----:R-:W-:Y:S01]  /*de70*/  SHF.L.U32 R2, R17, 0x1f, RZ ;  /* 0x0000001f11027819 */ /* 0x002fe200000006ff */
[----:B------:R-:W-:Y:S01]  /*de80*/  BSSY B1, `(.L_x_2519) ;  /* 0x0000004000017945 */ /* 0x000fe20003800000 */
[----:B---3--:R-:W-:-:S04]  /*de90*/  LEA R5, R10, R22, 0x3 ;  /* 0x000000160a057211 */ /* 0x008fc800078e18ff */
[----:B------:R-:W1:Y:S02]  /*dea0*/  SYNCS.PHASECHK.TRANS64.TRYWAIT P0, [R5+URZ+0x2a860], R2 ;  /* 0x02a86002050075a7 */ /* 0x000e64000800017f */
[----:B-1----:R-:W-:Y:S05]  /*deb0*/  @!P0 BRA `(.L_x_2520) ;  /* 0x0000003c00048947 */ /* 0x002fea0003800000 */
.L_x_2612:
[----:B------:R-:W-:Y:S05]  /*dec0*/  BSYNC B1 ;  /* 0x0000000000017941 */ /* 0x000fea0003800000 */
.L_x_2519:
[----:B------:R-:W3:Y:S01]  /*ded0*/  S2R R3, SR_TID.X ;  /* 0x0000000000037919 */ /* 0x000ee20000002100 */
[----:B------:R-:W-:Y:S01]  /*dee0*/  UMOV UR4, 0xffffffff ;  /* 0xffffffff00047882 */ /* 0x000fe20000000000 */
[----:B0-----:R-:W-:Y:S01]  /*def0*/  IMAD R8, R30, -0x60, R36 ;  /* 0xffffffa01e087824 */ /* 0x001fe200078e0224 */
[----:B------:R-:W-:Y:S01]  /*df00*/  LOP3.LUT P0, RZ, R29, 0x2, RZ, 0xc0, !PT ;  /* 0x000000021dff7812 */ /* 0x000fe2000780c0ff */
[----:B------:R-:W-:Y:S01]  /*df10*/  IMAD R4, R10, 0x3000, R33 ;  /* 0x000030000a047824 */ /* 0x000fe200078e0221 */
[----:B---3--:R-:W-:-:S04]  /*df20*/  LOP3.LUT R3, R3, 0x7f, RZ, 0xc0, !PT ;  /* 0x0000007f03037812 */ /* 0x008fc800078ec0ff */
[----:B------:R-:W-:-:S05]  /*df30*/  SHF.R.U32.HI R3, RZ, 0x3, R3 ;  /* 0x00000003ff037819 */ /* 0x000fca0000011603 */
[----:B------:R-:W-:Y:S01]  /*df40*/  IMAD.IADD R8, R8, 0x1, -R3 ;  /* 0x0000000108087824 */ /* 0x000fe200078e0a03 */
[----:B------:R-:W-:Y:S06]  /*df50*/  BRA.DIV UR4, `(.L_x_2521) ;  /* 0x0000003a04f07947 */ /* 0x000fec000b800000 */
[----:B-1----:R-:W0:Y:S01]  /*df60*/  SHFL.IDX PT, R2, R24, RZ, 0x181f ;  /* 0x00181fff18027589 */ /* 0x002e2200000e0000 */
[----:B------:R-:W-:-:S03]  /*df70*/  IMAD R4, R4, 0x2, R22 ;  /* 0x0000000204047824 */ /* 0x000fc600078e0216 */
[----:B------:R-:W1:Y:S04]  /*df80*/  SHFL.IDX PT, R3, R25, RZ, 0x181f ;  /* 0x00181fff19037589 */ /* 0x000e6800000e0000 */
[----:B--2---:R-:W-:Y:S01]  /*df90*/  SHFL.IDX PT, R14, R24, 0x5, 0x181f ;  /* 0x00b81f00180e7f89 */ /* 0x004fe200000e0000 */
[----:B0-----:R-:W-:-:S05]  /*dfa0*/  IADD3 R2, P1, R2, R0, RZ ;  /* 0x0000000002027210 */ /* 0x001fca0007f3e0ff */
[----:B-1----:R-:W-:Y:S01]  /*dfb0*/  IMAD.X R3, RZ, RZ, R3, P1 ;  /* 0x000000ffff037224 */ /* 0x002fe200008e0603 */
[----:B------:R-:W-:-:S04]  /*dfc0*/  LOP3.LUT P1, RZ, R29, 0x1, RZ, 0xc0, !PT ;  /* 0x000000011dff7812 */ /* 0x000fc8000782c0ff */
        /* <DEDUP_REMOVED lines=34> */
[----:B------:R0:W-:Y:S01]  /*e1f0*/  LDGSTS.E.BYPASS.LTC128B.128 [R4+0x2400], desc[UR36][R2.64], !P2 ;  /* 0x0240000002047fae */ /* 0x0001e2000d101d64 */
[----:B------:R-:W-:-:S13]  /*e200*/  ISETP.LT.OR P2, PT, R8, 0x41, !P0 ;  /* 0x000000410800780c */ /* 0x000fda0004741670 */
[----:B--2---:R0:W-:Y:S02]  /*e210*/  LDGSTS.E.BYPASS.LTC128B.128 [R4+0x5400], desc[UR36][R2.64+0x80], !P2 ;  /* 0x0540008002047fae */ /* 0x0041e4000d101d64 */
.L_x_2626:
[C---:B------:R-:W-:Y:S01]  /*e220*/  ISETP.LT.OR P1, PT, R8.reuse, 0x51, !P1 ;  /* 0x000000510800780c */ /* 0x040fe20004f21670 */
[----:B------:R-:W-:Y:S01]  /*e230*/  ULDC.64 UR4, c[0x0][0x328] ;  /* 0x0000ca0000047ab9 */ /* 0x000fe20000000a00 */
[----:B------:R-:W-:Y:S01]  /*e240*/  ISETP.LT.OR P0, PT, R8, 0x51, !P0 ;  /* 0x000000510800780c */ /* 0x000fe20004701670 */
[----:B------:R-:W-:Y:S01]  /*e250*/  IMAD R9, R20, UR4, RZ ;  /* 0x0000000414097c24 */ /* 0x000fe2000f8e02ff */
[----:B01----:R-:W-:-:S03]  /*e260*/  IADD3 R2, P2, R14, R0, RZ ;  /* 0x000000000e027210 */ /* 0x003fc60007f5e0ff */
[----:B------:R-:W-:Y:S01]  /*e270*/  IMAD R9, R6, UR5, R9 ;  /* 0x0000000506097c24 */ /* 0x000fe2000f8e0209 */
[----:B------:R-:W-:-:S05]  /*e280*/  IADD3.X R3, RZ, R25, RZ, P2, !PT ;  /* 0x00000019ff037210 */ /* 0x000fca00017fe4ff */
[----:B------:R-:W-:Y:S01]  /*e290*/  @!PT LDS RZ, [RZ] ;  /* 0x00000000fffff984 */ /* 0x000fe20000000800 */
[----:B------:R-:W-:Y:S01]  /*e2a0*/  @!PT LDS RZ, [RZ] ;  /* 0x00000000fffff984 */ /* 0x000fe20000000800 */
[----:B------:R-:W-:Y:S01]  /*e2b0*/  @!PT LDS RZ, [RZ] ;  /* 0x00000000fffff984 */ /* 0x000fe20000000800 */
[----:B------:R-:W-:Y:S04]  /*e2c0*/  LDGSTS.E.BYPASS.LTC128B.128 [R4+0x2c00], desc[UR36][R2.64], !P1 ;  /* 0x02c0000002047fae */ /* 0x000fe8000c901d64 */
        /* <DEDUP_REMOVED lines=10> */
.L_x_2522:
        /* <DEDUP_REMOVED lines=10> */
.L_x_2523:
        /* <DEDUP_REMOVED lines=16> */
.L_x_2511:
[----:B------:R-:W-:Y:S05]  /*e510*/  BSYNC B0 ;  /* 0x0000000000007941 */ /* 0x000fea0003800000 */
.L_x_2510:
        /* <DEDUP_REMOVED lines=11> */
[----:B0-----:R-:W3:Y:S01]  /*e5d0*/  @P0 ATOMG.E.ADD.STRONG.GPU PT, R3, desc[UR36][R2.64], R5 ;  /* 0x00000005020309a8 */ /* 0x001ee200081ee1e4 */
[----:B------:R-:W0:Y:S02]  /*e5e0*/  S2R R4, SR_LTMASK ;  /* 0x0000000000047919 */ /* 0x000e240000003900 */
[----:B0-----:R-:W-:-:S04]  /*e5f0*/  LOP3.LUT R4, R4, UR4, RZ, 0xc0, !PT ;  /* 0x0000000404047c12 */ /* 0x001fc8000f8ec0ff */
[----:B------:R-:W0:Y:S01]  /*e600*/  POPC R7, R4 ;  /* 0x0000000400077309 */ /* 0x000e220000000000 */
[----:B---3--:R-:W0:Y:S02]  /*e610*/  SHFL.IDX PT, R0, R3, R0, 0x1f ;  /* 0x00001f0003007589 */ /* 0x008e2400000e0000 */
[----:B0-----:R-:W-:-:S07]  /*e620*/  IADD3 R16, R0, UR39, R7 ;  /* 0x0000002700107c10 */ /* 0x001fce000fffe007 */
.L_x_2526:
[----:B------:R-:W-:Y:S05]  /*e630*/  BSYNC B0 ;  /* 0x0000000000007941 */ /* 0x000fea0003800000 */
.L_x_2525:
[----:B------:R-:W-:-:S13]  /*e640*/  LOP3.LUT P0, RZ, R23, 0x10, RZ, 0xc0, !PT ;  /* 0x0000001017ff7812 */ /* 0x000fda000780c0ff */
[----:B------:R-:W-:Y:S05]  /*e650*/  @!P0 BRA `(.L_x_2527) ;  /* 0x0000000000048947 */ /* 0x000fea0003800000 */
[----:B------:R-:W-:Y:S01]  /*e660*/  BPT.TRAP 0x1 ;  /* 0x000000040000795c */ /* 0x000fe20000300000 */
.L_x_2527:
[----:B------:R-:W-:Y:S01]  /*e670*/  IMAD R0, R27, 0x8, R22 ;  /* 0x000000081b007824 */ /* 0x000fe200078e0216 */
[----:B0-----:R-:W-:Y:S01]  /*e680*/  SHF.L.U32 R3, R28, 0x1f, RZ ;  /* 0x0000001f1c037819 */ /* 0x001fe200000006ff */
[----:B------:R-:W-:Y:S01]  /*e690*/  BSSY B0, `(.L_x_2528) ;  /* 0x0000004000007945 */ /* 0x000fe20003800000 */
[----:B------:R-:W-:Y:S02]  /*e6a0*/  IMAD R6, R26, -0x60, R36 ;  /* 0xffffffa01a067824 */ /* 0x000fe400078e0224 */
[----:B------:R-:W0:Y:S02]  /*e6b0*/  SYNCS.PHASECHK.TRANS64.TRYWAIT P0, [R0+URZ+0x2a860], R3 ;  /* 0x02a86003000075a7 */ /* 0x000e24000800017f */
[----:B0-----:R-:W-:Y:S05]  /*e6c0*/  @!P0 BRA `(.L_x_2529) ;  /* 0x0000003c00008947 */ /* 0x001fea0003800000 */
.L_x_2627:
[----:B------:R-:W-:Y:S05]  /*e6d0*/  BSYNC B0 ;  /* 0x0000000000007941 */ /* 0x000fea0003800000 */
.L_x_2528:
        /* <DEDUP_REMOVED lines=10> */
[----:B--2---:R-:W2:Y:S02]  /*e780*/  SHFL.IDX PT, R14, R24, RZ, 0x181f ;  /* 0x00181fff180e7589 */ /* 0x004ea400000e0000 */
        /* <DEDUP_REMOVED lines=27> */
[----:B------:R-:W2:Y:S02]  /*e940*/  SHFL.IDX PT, R10, R24, 0x4, 0x181f ;  /* 0x00981f00180a7f89 */ /* 0x000ea400000e0000 */
[----:B------:R-:W-:Y:S02]  /*e950*/  IADD3.X R3, RZ, R7, RZ, P4, !PT ;  /* 0x00000007ff037210 */ /* 0x000fe400027fe4ff */
        /* <DEDUP_REMOVED lines=17> */
.L_x_2641:
        /* <DEDUP_REMOVED lines=11> */
.L_x_2531:
        /* <DEDUP_REMOVED lines=10> */
.L_x_2532:
[----:B------:R1:W-:Y:S01]  /*ebc0*/  SYNCS.ARRIVE.TRANS64.A1T0 RZ, [R0+URZ+0x2a850], RZ ;  /* 0x02a850ff00ff79a7 */ /* 0x0003e2000810003f */
[----:B------:R-:W-:-:S05]  /*ebd0*/  VIADD R27, R27, 0x1 ;  /* 0x000000011b1b7836 */ /* 0x000fca0000000000 */
[----:B------:R-:W-:-:S04]  /*ebe0*/  ISETP.NE.AND P0, PT, R27, 0x2, PT ;  /* 0x000000021b00780c */ /* 0x000fc80003f05270 */
[----:B0-----:R-:W-:Y:S02]  /*ebf0*/  SEL R3, RZ, 0x1, P0 ;  /* 0x00000001ff037807 */ /* 0x001fe40000000000 */
[----:B------:R-:W-:Y:S02]  /*ec00*/  SEL R27, R27, RZ, P0 ;  /* 0x000000ff1b1b7207 */ /* 0x000fe40000000000 */
[----:B-1----:R-:W-:-:S07]  /*ec10*/  LOP3.LUT R28, R28, R3, RZ, 0x3c, !PT ;  /* 0x000000031c1c7212 */ /* 0x002fce00078e3cff */
.L_x_2489:
[----:B------:R-:W-:Y:S05]  /*ec20*/  BSYNC B7 ;  /* 0x0000000000077941 */ /* 0x000fea0003800000 */
.L_x_2487:
        /* <DEDUP_REMOVED lines=8> */
[----:B------:R0:W1:Y:S01]  /*ecb0*/  LDS.128 R16, [R22+0x2a8d0] ;  /* 0x02a8d00016107984 */ /* 0x0000620000000c00 */
[----:B------:R-:W-:Y:S06]  /*ecc0*/  BAR.ARV 0x4, 0x180 ;  /* 0x0106000000007b1d */ /* 0x000fec0000002000 */
[----:B------:R-:W-:Y:S05]  /*ecd0*/  BRA `(.L_x_2534) ;  /* 0x0000000800cc7947 */ /* 0x000fea0003800000 */
.L_x_2533:
[----:B------:R-:W0:Y:S01]  /*ece0*/  S2R R0, SR_TID.X ;  /* 0x0000000000007919 */ /* 0x000e220000002100 */
[----:B------:R-:W-:Y:S01]  /*ecf0*/  UMOV UR4, 0xffffffff ;  /* 0xffffffff00047882 */ /* 0x000fe20000000000 */
[----:B0-----:R-:W-:-:S04]  /*ed00*/  LOP3.LUT R8, R0, 0x1f, RZ, 0xc0, !PT ;  /* 0x0000001f00087812 */ /* 0x001fc800078ec0ff */
[----:B------:R-:W-:Y:S01]  /*ed10*/  ISETP.NE.AND P0, PT, R8, 0x1f, PT ;  /* 0x0000001f0800780c */ /* 0x000fe20003f05270 */
[----:B------:R-:W-:-:S12]  /*ed20*/  BRA.DIV UR4, `(.L_x_2535) ;  /* 0x0000003e04687947 */ /* 0x000fd8000b800000 */
[----:B------:R-:W-:Y:S01]  /*ed30*/  IMAD.IADD R5, R19, 0x1, R8 ;  /* 0x0000000113057824 */ /* 0x000fe200078e0208 */
[----:B------:R-:W-:-:S04]  /*ed40*/  ULDC UR4, c[0x0][0xc3c] ;  /* 0x00030f0000047ab9 */ /* 0x000fc80000000800 */
[----:B------:R-:W-:-:S13]  /*ed50*/  ISETP.GE.OR P1, PT, R5, UR4, !P0 ;  /* 0x0000000405007c0c */ /* 0x000fda000c726670 */
[----:B------:R-:W0:Y:S02]  /*ed60*/  @!P1 LDC.64 R2, c[0x0][0xc80] ;  /* 0x00032000ff029b82 */ /* 0x000e240000000a00 */
[----:B0-----:R-:W-:-:S06]  /*ed70*/  @!P1 IMAD.WIDE R2, R5, 0x4, R2 ;  /* 0x0000000405029825 */ /* 0x001fcc00078e0202 */
[----:B------:R-:W2:Y:S01]  /*ed80*/  @!P1 LDG.E R2, desc[UR36][R2.64] ;  /* 0x0000002402029981 */ /* 0x000ea2000c1e1900 */
[----:B------:R-:W-:Y:S01]  /*ed90*/  IMAD.MOV.U32 R5, RZ, RZ, RZ ;  /* 0x000000ffff057224 */ /* 0x000fe200078e00ff */
[C---:B------:R-:W-:Y:S02]  /*eda0*/  ISETP.GE.U32.AND P2, PT, R8.reuse, 0x2, PT ;  /* 0x000000020800780c */ /* 0x040fe40003f46070 */
[C---:B------:R-:W-:Y:S01]  /*edb0*/  ISETP.GE.U32.AND P3, PT, R8.reuse, 0x4, PT ;  /* 0x000000040800780c */ /* 0x040fe20003f66070 */
[----:B------:R-:W-:Y:S01]  /*edc0*/  SHFL.IDX PT, R0, R16, RZ, 0x1f ;  /* 0x00001fff10007589 */ /* 0x000fe200000e0000 */
[C---:B------:R-:W-:Y:S02]  /*edd0*/  ISETP.GE.U32.AND P4, PT, R8.reuse, 0x8, PT ;  /* 0x000000080800780c */ /* 0x040fe40003f86070 */
[----:B------:R-:W-:Y:S01]  /*ede0*/  ISETP.GE.U32.AND P5, PT, R8, 0x10, PT ;  /* 0x000000100800780c */ /* 0x000fe20003fa6070 */
[----:B------:R-:W-:Y:S01]  /*edf0*/  SHFL.IDX PT, R4, R16, 0x1, 0x1f ;  /* 0x00201f0010047f89 */ /* 0x000fe200000e0000 */
[----:B--2---:R-:W-:-:S02]  /*ee00*/  @!P1 MOV R5, R2 ;  /* 0x0000000200059202 */ /* 0x004fc40000000f00 */
[----:B------:R-:W-:-:S03]  /*ee10*/  ISETP.NE.AND P1, PT, R8, RZ, PT ;  /* 0x000000ff0800720c */ /* 0x000fc60003f25270 */
        /* <DEDUP_REMOVED lines=15> */
[----:B------:R0:W1:Y:S02]  /*ef10*/  SHFL.IDX PT, R14, R6, 0x1f, 0x1f ;  /* 0x03e01f00060e7f89 */ /* 0x00006400000e0000 */
.L_x_2651:
[----:B------:R-:W-:Y:S02]  /*ef20*/  ULDC UR4, c[0x0][0xc38] ;  /* 0x00030e0000047ab9 */ /* 0x000fe40000000800 */
[----:B------:R-:W-:-:S04]  /*ef30*/  IMAD.U32 R7, RZ, RZ, UR4 ;  /* 0x00000004ff077e24 */ /* 0x000fc8000f8e00ff */
[----:B-1----:R-:W-:-:S04]  /*ef40*/  IMAD R14, R14, R7, RZ ;  /* 0x000000070e0e7224 */ /* 0x002fc800078e02ff */
[----:B------:R-:W-:-:S05]  /*ef50*/  IMAD.IADD R9, R4, 0x1, R14 ;  /* 0x0000000104097824 */ /* 0x000fca00078e020e */
[----:B------:R-:W-:-:S13]  /*ef60*/  ISETP.GT.AND P6, PT, R9, R0, PT ;  /* 0x000000000900720c */ /* 0x000fda0003fc4270 */
[----:B------:R-:W-:Y:S05]  /*ef70*/  @P6 BRA `(.L_x_2536) ;  /* 0x00000000009c6947 */ /* 0x000fea0003800000 */
.L_x_2541:
[----:B------:R-:W1:Y:S01]  /*ef80*/  LDC R2, c[0x0][0xc3c] ;  /* 0x00030f00ff027b82 */ /* 0x000e620000000800 */
[----:B------:R-:W-:-:S04]  /*ef90*/  IADD3 R19, R19, 0x1f, RZ ;  /* 0x0000001f13137810 */ /* 0x000fc80007ffe0ff */
[----:B-1----:R-:W-:-:S13]  /*efa0*/  ISETP.GE.AND P6, PT, R19, R2, PT ;  /* 0x000000021300720c */ /* 0x002fda0003fc6270 */
[----:B------:R-:W-:Y:S05]  /*efb0*/  @P6 BRA `(.L_x_2537) ;  /* 0x0000000400d06947 */ /* 0x000fea0003800000 */
[----:B------:R-:W1:Y:S01]  /*efc0*/  S2R R3, SR_TID.X ;  /* 0x0000000000037919 */ /* 0x000e620000002100 */
[----:B------:R-:W-:Y:S01]  /*efd0*/  BSSY B0, `(.L_x_2538) ;  /* 0x0000009000007945 */ /* 0x000fe20003800000 */
[----:B------:R-:W-:Y:S01]  /*efe0*/  IMAD.MOV.U32 R5, RZ, RZ, RZ ;  /* 0x000000ffff057224 */ /* 0x000fe200078e00ff */
[----:B-1----:R-:W-:-:S05]  /*eff0*/  LOP3.LUT R3, R3, 0x1f, RZ, 0xc0, !PT ;  /* 0x0000001f03037812 */ /* 0x002fca00078ec0ff */
[----:B------:R-:W-:-:S05]  /*f000*/  IMAD.IADD R7, R19, 0x1, R3 ;  /* 0x0000000113077824 */ /* 0x000fca00078e0203 */
[----:B------:R-:W-:-:S13]  /*f010*/  ISETP.GE.OR P6, PT, R7, R2, !P0 ;  /* 0x000000020700720c */ /* 0x000fda00047c6670 */
[----:B------:R-:W-:Y:S05]  /*f020*/  @P6 BRA `(.L_x_2539) ;  /* 0x00000000000c6947 */ /* 0x000fea0003800000 */
[----:B------:R-:W1:Y:S02]  /*f030*/  LDC.64 R2, c[0x0][0xc80] ;  /* 0x00032000ff027b82 */ /* 0x000e640000000a00 */
[----:B-1----:R-:W-:-:S05]  /*f040*/  IMAD.WIDE R2, R7, 0x4, R2 ;  /* 0x0000000407027825 */ /* 0x002fca00078e0202 */
[----:B------:R1:W5:Y:S02]  /*f050*/  LDG.E R5, desc[UR36][R2.64] ;  /* 0x0000002402057981 */ /* 0x000364000c1e1900 */
.L_x_2539:
[----:B------:R-:W-:Y:S05]  /*f060*/  BSYNC B0 ;  /* 0x0000000000007941 */ /* 0x000fea0003800000 */
.L_x_2538:
[----:B------:R-:W-:-:S03]  /*f070*/  UMOV UR4, 0xffffffff ;  /* 0xffffffff00047882 */ /* 0x000fc60000000000 */
[----:B------:R-:W-:Y:S05]  /*f080*/  BRA.DIV UR4, `(.L_x_2540) ;  /* 0x0000003e04b47947 */ /* 0x000fea000b800000 */
[----:B-----5:R-:W2:Y:S02]  /*f090*/  SHFL.UP PT, R14, R5, 0x1, RZ ;  /* 0x04200000050e7989 */ /* 0x020ea400000e00ff */
[----:B--2---:R-:W-:-:S05]  /*f0a0*/  SEL R14, R14, RZ, P1 ;  /* 0x000000ff0e0e7207 */ /* 0x004fca0000800000 */
        /* <DEDUP_REMOVED lines=12> */
[----:B0-----:R-:W-:-:S05]  /*f170*/  IMAD.IADD R6, R4, 0x1, R7 ;  /* 0x0000000104067824 */ /* 0x001fca00078e0207 */
[----:B------:R0:W1:Y:S02]  /*f180*/  SHFL.IDX PT, R14, R6, 0x1f, 0x1f ;  /* 0x03e01f00060e7f89 */ /* 0x00006400000e0000 */
.L_x_2659:
[----:B------:R-:W-:Y:S02]  /*f190*/  ULDC UR4, c[0x0][0xc38] ;  /* 0x00030e0000047ab9 */ /* 0x000fe40000000800 */
[----:B------:R-:W-:-:S05]  /*f1a0*/  MOV R7, UR4 ;  /* 0x0000000400077c02 */ /* 0x000fca0008000f00 */
[----:B-1----:R-:W-:-:S04]  /*f1b0*/  IMAD R14, R14, R7, RZ ;  /* 0x000000070e0e7224 */ /* 0x002fc800078e02ff */
[----:B------:R-:W-:-:S05]  /*f1c0*/  IMAD.IADD R9, R14, 0x1, R9 ;  /* 0x000000010e097824 */ /* 0x000fca00078e0209 */
[----:B------:R-:W-:-:S13]  /*f1d0*/  ISETP.GT.AND P6, PT, R9, R0, PT ;  /* 0x000000000900720c */ /* 0x000fda0003fc4270 */
[----:B------:R-:W-:Y:S05]  /*f1e0*/  @!P6 BRA `(.L_x_2541) ;  /* 0xfffffffc0064e947 */ /* 0x000fea000383ffff */
.L_x_2536:
        /* <DEDUP_REMOVED lines=8> */
.L_x_2663:
[----:B------:R-:W-:Y:S01]  /*f270*/  ISETP.NE.AND P0, PT, R2, RZ, PT ;  /* 0x000000ff0200720c */ /* 0x000fe20003f05270 */
[----:B------:R-:W-:-:S12]  /*f280*/  IMAD.MOV.U32 R14, RZ, RZ, RZ ;  /* 0x000000ffff0e7224 */ /* 0x000fd800078e00ff */
[----:B------:R-:W-:Y:S05]  /*f290*/  @!P0 BRA `(.L_x_2543) ;  /* 0x0000000000108947 */ /* 0x000fea0003800000 */
[----:B------:R-:W-:Y:S01]  /*f2a0*/  UMOV UR4, 0xffffffff ;  /* 0xffffffff00047882 */ /* 0x000fe20000000000 */
[----:B------:R-:W-:Y:S02]  /*f2b0*/  VIADD R12, R4, 0xffffffff ;  /* 0xffffffff040c7836 */ /* 0x000fe40000000000 */
[----:B------:R-:W-:Y:S05]  /*f2c0*/  BRA.DIV UR4, `(.L_x_2544) ;  /* 0x0000004204287947 */ /* 0x000fea000b800000 */
[----:B------:R3:W4:Y:S02]  /*f2d0*/  SHFL.IDX PT, R14, R6, R12, 0x1f ;  /* 0x00001f0c060e7589 */ /* 0x00072400000e0000 */
.L_x_2543:
[----:B------:R-:W5:Y:S01]  /*f2e0*/  LDC.64 R2, c[0x0][0xc90] ;  /* 0x00032400ff027b82 */ /* 0x000f620000000a00 */
[----:B------:R-:W-:-:S04]  /*f2f0*/  IMAD.IADD R19, R4, 0x1, R19 ;  /* 0x0000000104137824 */ /* 0x000fc800078e0213 */
[----:B-----5:R-:W-:-:S05]  /*f300*/  IMAD.WIDE R2, R19, 0x4, R2 ;  /* 0x0000000413027825 */ /* 0x020fca00078e0202 */
[----:B0--3--:R0:W1:Y:S01]  /*f310*/  LDG.E R6, desc[UR36][R2.64] ;  /* 0x0000002402067981 */ /* 0x009062000c1e1900 */
[----:B----4-:R-:W-:Y:S01]  /*f320*/  IMAD R16, R14, R7, R16 ;  /* 0x000000070e107224 */ /* 0x010fe200078e0210 */
[----:B0-----:R-:W-:Y:S01]  /*f330*/  MOV R2, RZ ;  /* 0x000000ff00027202 */ /* 0x001fe20000000f00 */
[----:B-12---:R-:W-:-:S05]  /*f340*/  IMAD R4, R5, R6, RZ ;  /* 0x0000000605047224 */ /* 0x006fca00078e02ff */
        /* <DEDUP_REMOVED lines=34> */
[----:B0-----:R-:W-:-:S06]  /*f570*/  IADD3 R3, R8, 0xffffffe, RZ ;  /* 0x0ffffffe08037810 */ /* 0x001fcc0007ffe0ff */
        /* <DEDUP_REMOVED lines=16> */
[----:B------:R-:W-:-:S05]  /*f680*/  @P0 VIADD R2, R2, 0x1 ;  /* 0x0000000102020836 */ /* 0x000fca0000000000 */
[----:B------:R-:W-:Y:S02]  /*f690*/  @!P2 IADD3 R2, -R2, RZ, RZ ;  /* 0x000000ff0202a210 */ /* 0x000fe40007ffe1ff */
[----:B------:R-:W-:Y:S01]  /*f6a0*/  @!P1 LOP3.LUT R2, RZ, R6, RZ, 0x33, !PT ;  /* 0x00000006ff029212 */ /* 0x000fe200078e33ff */
[----:B------:R-:W-:-:S04]  /*f6b0*/  IMAD.MOV R6, RZ, RZ, -R6 ;  /* 0x000000ffff067224 */ /* 0x000fc800078e0a06 */
[----:B------:R-:W-:Y:S01]  /*f6c0*/  IMAD R18, R2, R6, R9 ;  /* 0x0000000602127224 */ /* 0x000fe200078e0209 */
[----:B------:R-:W-:-:S05]  /*f6d0*/  LOP3.LUT R2, RZ, R2, RZ, 0x33, !PT ;  /* 0x00000002ff027212 */ /* 0x000fca00078e33ff */
[----:B------:R-:W-:Y:S01]  /*f6e0*/  IMAD.IADD R17, R5, 0x1, R2 ;  /* 0x0000000105117824 */ /* 0x000fe200078e0202 */
[----:B------:R-:W-:Y:S06]  /*f6f0*/  BRA `(.L_x_2545) ;  /* 0x00000000001c7947 */ /* 0x000fec0003800000 */
.L_x_2537:
[----:B------:R-:W-:Y:S01]  /*f700*/  UMOV UR4, URZ ;  /* 0x0000003f00047c82 */ /* 0x000fe20008000000 */
[----:B------:R-:W-:Y:S01]  /*f710*/  UMOV UR5, URZ ;  /* 0x0000003f00057c82 */ /* 0x000fe20008000000 */
[----:B------:R-:W-:Y:S01]  /*f720*/  ULDC UR6, c[0x0][0xc3c] ;  /* 0x00030f0000067ab9 */ /* 0x000fe20000000800 */
[----:B------:R-:W-:Y:S02]  /*f730*/  IMAD.MOV.U32 R16, RZ, RZ, R0 ;  /* 0x000000ffff107224 */ /* 0x000fe400078e0000 */
[----:B------:R-:W-:Y:S02]  /*f740*/  IMAD.U32 R17, RZ, RZ, UR4 ;  /* 0x00000004ff117e24 */ /* 0x000fe4000f8e00ff */
[----:B------:R-:W-:Y:S02]  /*f750*/  IMAD.U32 R18, RZ, RZ, UR5 ;  /* 0x00000005ff127e24 */ /* 0x000fe4000f8e00ff */
[----:B------:R-:W-:-:S07]  /*f760*/  IMAD.U32 R19, RZ, RZ, UR6 ;  /* 0x00000006ff137e24 */ /* 0x000fce000f8e00ff */
.L_x_2545:
[----:B------:R-:W1:Y:S01]  /*f770*/  S2R R0, SR_TID.X ;  /* 0x0000000000007919 */ /* 0x000e620000002100 */
        /* <DEDUP_REMOVED lines=9> */
.L_x_2534:
[----:B------:R-:W-:Y:S02]  /*f810*/  ULDC UR4, c[0x0][0xc3c] ;  /* 0x00030f0000047ab9 */ /* 0x000fe40000000800 */
[----:B-1----:R-:W-:-:S13]  /*f820*/  ISETP.GE.AND P0, PT, R19, UR4, PT ;  /* 0x0000000413007c0c */ /* 0x002fda000bf06270 */
[----:B------:R-:W-:Y:S05]  /*f830*/  @!P0 BRA `(.L_x_2546) ;  /* 0xffffffb400f08947 */ /* 0x000fea000383ffff */
[----:B------:R-:W-:Y:S05]  /*f840*/  BSYNC B8 ;  /* 0x0000000000087941 */ /* 0x000fea0003800000 */
.L_x_2483:
[----:B-1----:R-:W3:Y:S01]  /*f850*/  LDL.LU R0, [R1+0x18] ;  /* 0x0000180001007983 */ /* 0x002ee20000300800 */
[----:B------:R-:W-:Y:S01]  /*f860*/  BSSY B0, `(.L_x_2547) ;  /* 0x000000b000007945 */ /* 0x000fe20003800000 */
[----:B------:R-:W1:Y:S01]  /*f870*/  S2R R5, SR_CgaCtaId ;  /* 0x0000000000057919 */ /* 0x000e620000008800 */
[----:B---3--:R-:W-:-:S04]  /*f880*/  IADD3 R0, R0, 0x1, RZ ;  /* 0x0000000100007810 */ /* 0x008fc80007ffe0ff */
        /* <DEDUP_REMOVED lines=8> */
.L_x_2666:
[----:B------:R-:W-:Y:S05]  /*f910*/  BSYNC B0 ;  /* 0x0000000000007941 */ /* 0x000fea0003800000 */
.L_x_2547:
[----:B------:R-:W-:-:S03]  /*f920*/  UMOV UR4, 0xffffffff ;  /* 0xffffffff00047882 */ /* 0x000fc60000000000 */
[----:B------:R-:W-:Y:S05]  /*f930*/  BRA.DIV UR4, `(.L_x_2549) ;  /* 0x0000003a04c47947 */ /* 0x000fea000b800000 */
[----:B-1----:R-:W1:Y:S02]  /*f940*/  S2R R0, SR_TID.X ;  /* 0x0000000000007919 */ /* 0x002e640000002100 */
[----:B-1----:R-:W-:-:S04]  /*f950*/  SHF.R.U32.HI R0, RZ, 0x5, R0 ;  /* 0x00000005ff007819 */ /* 0x002fc80000011600 */
[----:B------:R-:W-:-:S05]  /*f960*/  LOP3.LUT R0, R0, 0x3, RZ, 0xc0, !PT ;  /* 0x0000000300007812 */ /* 0x000fca00078ec0ff */
[----:B------:R1:W3:Y:S02]  /*f970*/  SHFL.IDX PT, R14, R0, RZ, 0x1f ;  /* 0x00001fff000e7589 */ /* 0x0002e400000e0000 */
.L_x_2669:
[----:B---3--:R-:W-:Y:S01]  /*f980*/  ISETP.NE.AND P0, PT, R14, RZ, PT ;  /* 0x000000ff0e00720c */ /* 0x008fe20003f05270 */
[----:B------:R-:W-:-:S12]  /*f990*/  BSSY B0, `(.L_x_2550) ;  /* 0x0000026000007945 */ /* 0x000fd80003800000 */
[----:B------:R-:W-:Y:S05]  /*f9a0*/  @P0 BRA `(.L_x_2551) ;  /* 0x0000000000900947 */ /* 0x000fea0003800000 */
[----:B------:R-:W-:-:S03]  /*f9b0*/  UMOV UR4, 0xffffffff ;  /* 0xffffffff00047882 */ /* 0x000fc60000000000 */
[----:B------:R-:W-:Y:S05]  /*f9c0*/  BRA.DIV UR4, `(.L_x_2552) ;  /* 0x0000003a04d47947 */ /* 0x000fea000b800000 */
[----:B------:R-:W-:-:S13]  /*f9d0*/  ELECT P6, URZ, PT ;  /* 0x00000000003f782f */ /* 0x000fda00038c0000 */
.L_x_2672:
[----:B------:R-:W-:Y:S05]  /*f9e0*/  @!P6 BRA `(.L_x_2551) ;  /* 0x000000000080e947 */ /* 0x000fea0003800000 */
[----:B-1----:R-:W3:Y:S02]  /*f9f0*/  LDL R0, [R1+0x1c] ;  /* 0x00001c0001007983 */ /* 0x002ee40000100800 */
[----:B---3--:R-:W-:-:S13]  /*fa00*/  R2UR UR4, R0 ;  /* 0x00000000000472ca */ /* 0x008fda00000e0000 */
[----:B------:R-:W-:-:S06]  /*fa10*/  ULOP3.LUT UR4, UR4, 0x2, URZ, 0xfc, !UPT ;  /* 0x0000000204047892 */ /* 0x000fcc000f8efc3f */
[----:B------:R-:W-:-:S05]  /*fa20*/  IMAD.U32 R0, RZ, RZ, UR4 ;  /* 0x00000004ff007e24 */ /* 0x000fca000f8e00ff */
[----:B------:R-:W-:-:S13]  /*fa30*/  ISETP.NE.AND P0, PT, R0, 0x3, PT ;  /* 0x000000030000780c */ /* 0x000fda0003f05270 */
[----:B------:R-:W-:Y:S05]  /*fa40*/  @!P0 BRA `(.L_x_2553) ;  /* 0x0000000000048947 */ /* 0x000fea0003800000 */
[----:B------:R-:W-:Y:S01]  /*fa50*/  BPT.TRAP 0x1 ;  /* 0x000000040000795c */ /* 0x000fe20000300000 */
.L_x_2553:
[C---:B------:R-:W-:Y:S01]  /*fa60*/  IMAD R5, R27.reuse, 0x8, R4 ;  /* 0x000000081b057824 */ /* 0x040fe200078e0204 */
[----:B------:R-:W-:Y:S01]  /*fa70*/  SHF.L.U32 R0, R28, 0x1f, RZ ;  /* 0x0000001f1c007819 */ /* 0x000fe200000006ff */
[----:B------:R-:W-:-:S03]  /*fa80*/  VIADD R27, R27, 0x1 ;  /* 0x000000011b1b7836 */ /* 0x000fc60000000000 */
[----:B------:R-:W1:Y:S02]  /*fa90*/  SYNCS.PHASECHK.TRANS64.TRYWAIT P1, [R5+URZ+0x2a840], R0 ;  /* 0x02a84000050075a7 */ /* 0x000e64000802017f */
[----:B------:R-:W-:-:S04]  /*faa0*/  ISETP.NE.AND P2, PT, R27, 0x2, PT ;  /* 0x000000021b00780c */ /* 0x000fc80003f45270 */
[----:B------:R-:W-:Y:S01]  /*fab0*/  SEL R3, RZ, 0x1, P2 ;  /* 0x00000001ff037807 */ /* 0x000fe20001000000 */
[----:B-1----:R-:W-:Y:S08]  /*fac0*/  @!P1 BRA `(.L_x_2554) ;  /* 0x0000003800b49947 */ /* 0x002ff00003800000 */
.L_x_2673:
[----:B------:R-:W-:Y:S02]  /*fad0*/  SEL R27, R27, RZ, P2 ;  /* 0x000000ff1b1b7207 */ /* 0x000fe40001000000 */
[----:B------:R-:W-:Y:S01]  /*fae0*/  LOP3.LUT R2, R28, R3, RZ, 0x3c, !PT ;  /* 0x000000031c027212 */ /* 0x000fe200078e3cff */
[----:B------:R-:W-:Y:S06]  /*faf0*/  @!P0 BRA `(.L_x_2555) ;  /* 0x0000000000048947 */ /* 0x000fec0003800000 */
[----:B------:R-:W-:Y:S01]  /*fb00*/  BPT.TRAP 0x1 ;  /* 0x000000040000795c */ /* 0x000fe20000300000 */
.L_x_2555:
[----:B------:R-:W-:Y:S01]  /*fb10*/  IMAD R27, R27, 0x8, R4 ;  /* 0x000000081b1b7824 */ /* 0x000fe200078e0204 */
[----:B------:R-:W-:-:S04]  /*fb20*/  SHF.L.U32 R2, R2, 0x1f, RZ ;  /* 0x0000001f02027819 */ /* 0x000fc800000006ff */
[----:B------:R-:W3:Y:S02]  /*fb30*/  SYNCS.PHASECHK.TRANS64.TRYWAIT P1, [R27+URZ+0x2a840], R2 ;  /* 0x02a840021b0075a7 */ /* 0x000ee4000802017f */
[----:B---3--:R-:W-:Y:S05]  /*fb40*/  @!P1 BRA `(.L_x_2556) ;  /* 0x0000003800a89947 */ /* 0x008fea0003800000 */
.L_x_2674:
[----:B------:R-:W-:Y:S05]  /*fb50*/  @!P0 BRA `(.L_x_2557) ;  /* 0x0000000000048947 */ /* 0x000fea0003800000 */
[----:B------:R-:W-:Y:S01]  /*fb60*/  BPT.TRAP 0x1 ;  /* 0x000000040000795c */ /* 0x000fe20000300000 */
.L_x_2557:
[----:B------:R-:W4:Y:S02]  /*fb70*/  SYNCS.PHASECHK.TRANS64.TRYWAIT P1, [R5+URZ+0x2a860], R0 ;  /* 0x02a86000050075a7 */ /* 0x000f24000802017f */
[----:B----4-:R-:W-:Y:S05]  /*fb80*/  @!P1 BRA `(.L_x_2558) ;  /* 0x0000003800ac9947 */ /* 0x010fea0003800000 */
.L_x_2675:
[----:B------:R-:W-:Y:S05]  /*fb90*/  @!P0 BRA `(.L_x_2559) ;  /* 0x0000000000048947 */ /* 0x000fea0003800000 */
[----:B------:R-:W-:Y:S01]  /*fba0*/  BPT.TRAP 0x1 ;  /* 0x000000040000795c */ /* 0x000fe20000300000 */
.L_x_2559:
[----:B------:R0:W0:Y:S02]  /*fbb0*/  SYNCS.PHASECHK.TRANS64.TRYWAIT P0, [R27+URZ+0x2a860], R2 ;  /* 0x02a860021b0075a7 */ /* 0x000024000800017f */
[----:B0-----:R-:W-:Y:S05]  /*fbc0*/  @!P0 NANOSLEEP.SYNCS 0x989680 ;  /* 0x009896800000895d */ /* 0x001fea0003900000 */
[----:B------:R-:W0:Y:S02]  /*fbd0*/  @!P0 SYNCS.PHASECHK.TRANS64 P0, [R27+URZ+0x2a860], R2 ;  /* 0x02a860021b0085a7 */ /* 0x000e24000800007f */
[----:B0-----:R-:W-:Y:S05]  /*fbe0*/  @!P0 BRA `(.L_x_2559) ;  /* 0xfffffffc00f08947 */ /* 0x001fea000383ffff */
.L_x_2551:
[----:B------:R-:W-:Y:S05]  /*fbf0*/  BSYNC B0 ;  /* 0x0000000000007941 */ /* 0x000fea0003800000 */
.L_x_2550:
[----:B------:R-:W-:Y:S05]  /*fc00*/  EXIT ;  /* 0x000000000000794d */ /* 0x000fea0003800000 */
.L_x_2419:
[----:B0-----:R-:W-:-:S04]  /*fc10*/  IMAD.U32 R3, RZ, RZ, UR39 ;  /* 0x00000027ff037e24 */ /* 0x001fc8000f8e00ff */
[----:B------:R0:W1:Y:S03]  /*fc20*/  SYNCS.PHASECHK.TRANS64.TRYWAIT P1, [R3+URZ+0x2a800], R0 ;  /* 0x02a80000030075a7 */ /* 0x000066000802017f */
[----:B-1----:R-:W-:Y:S05]  /*fc30*/  @!P1 NANOSLEEP.SYNCS 0x989680 ;  /* 0x009896800000995d */ /* 0x002fea0003900000 */
[----:B------:R-:W1:Y:S02]  /*fc40*/  @!P1 SYNCS.PHASECHK.TRANS64 P1, [R3+URZ+0x2a800], R0 ;  /* 0x02a80000030095a7 */ /* 0x000e64000802007f */
[----:B-1----:R-:W-:Y:S05]  /*fc50*/  @!P1 BRA `(.L_x_2419) ;  /* 0xfffffffc00ec9947 */ /* 0x002fea000383ffff */
[----:B------:R-:W-:Y:S05]  /*fc60*/  BRA `(.L_x_2560) ;  /* 0xffffff1800987947 */ /* 0x000fea000383ffff */
.L_x_2423:
[----:B-1----:R1:W2:Y:S02]  /*fc70*/  SYNCS.PHASECHK.TRANS64.TRYWAIT P1, [R0+URZ+0x2a830], R3 ;  /* 0x02a83003000075a7 */ /* 0x0022a4000802017f */
[----:B--2---:R-:W-:Y:S05]  /*fc80*/  @!P1 NANOSLEEP.SYNCS 0x989680 ;  /* 0x009896800000995d */ /* 0x004fea0003900000 */
[----:B------:R-:W2:Y:S02]  /*fc90*/  @!P1 SYNCS.PHASECHK.TRANS64 P1, [R0+URZ+0x2a830], R3 ;  /* 0x02a83003000095a7 */ /* 0x000ea4000802007f */
[----:B--2---:R-:W-:Y:S05]  /*fca0*/  @!P1 BRA `(.L_x_2423) ;  /* 0xfffffffc00f09947 */ /* 0x004fea000383ffff */
[----:B------:R-:W-:Y:S05]  /*fcb0*/  BRA `(.L_x_2422) ;  /* 0xffffff1800b47947 */ /* 0x000fea000383ffff */
.L_x_2429:
[----:B-1----:R-:W-:-:S04]  /*fcc0*/  IMAD.U32 R3, RZ, RZ, UR6 ;  /* 0x00000006ff037e24 */ /* 0x002fc8000f8e00ff */
[----:B------:R1:W2:Y:S03]  /*fcd0*/  SYNCS.PHASECHK.TRANS64.TRYWAIT P1, [R3+URZ+0x2a830], R2 ;  /* 0x02a83002030075a7 */ /* 0x0002a6000802017f */
[----:B--2---:R-:W-:Y:S05]  /*fce0*/  @!P1 NANOSLEEP.SYNCS 0x989680 ;  /* 0x009896800000995d */ /* 0x004fea0003900000 */
[----:B------:R-:W2:Y:S02]  /*fcf0*/  @!P1 SYNCS.PHASECHK.TRANS64 P1, [R3+URZ+0x2a830], R2 ;  /* 0x02a83002030095a7 */ /* 0x000ea4000802007f */
[----:B--2---:R-:W-:Y:S05]  /*fd00*/  @!P1 BRA `(.L_x_2429) ;  /* 0xfffffffc00ec9947 */ /* 0x004fea000383ffff */
[----:B------:R-:W-:Y:S05]  /*fd10*/  BRA `(.L_x_2428) ;  /* 0xffffff3800987947 */ /* 0x000fea000383ffff */
.L_x_2433:
[----:B-1----:R-:W-:-:S04]  /*fd20*/  MOV R3, UR5 ;  /* 0x0000000500037c02 */ /* 0x002fc80008000f00 */
[----:B------:R1:W3:Y:S03]  /*fd30*/  SYNCS.PHASECHK.TRANS64.TRYWAIT P1, [R3+URZ+0x2a850], R0 ;  /* 0x02a85000030075a7 */ /* 0x0002e6000802017f */
[----:B---3--:R-:W-:Y:S05]  /*fd40*/  @!P1 NANOSLEEP.SYNCS 0x989680 ;  /* 0x009896800000995d */ /* 0x008fea0003900000 */
[----:B------:R-:W3:Y:S02]  /*fd50*/  @!P1 SYNCS.PHASECHK.TRANS64 P1, [R3+URZ+0x2a850], R0 ;  /* 0x02a85000030095a7 */ /* 0x000ee4000802007f */
[----:B---3--:R-:W-:Y:S05]  /*fd60*/  @!P1 BRA `(.L_x_2433) ;  /* 0xfffffffc00ec9947 */ /* 0x008fea000383ffff */
[----:B------:R-:W-:Y:S05]  /*fd70*/  BRA `(.L_x_2432) ;  /* 0xffffff4000b07947 */ /* 0x000fea000383ffff */
.L_x_2441:
[----:B-1----:R-:W-:-:S04]  /*fd80*/  IMAD.U32 R3, RZ, RZ, UR5 ;  /* 0x00000005ff037e24 */ /* 0x002fc8000f8e00ff */
[----:B------:R1:W2:Y:S03]  /*fd90*/  SYNCS.PHASECHK.TRANS64.TRYWAIT P1, [R3+URZ+0x2a830], R2 ;  /* 0x02a83002030075a7 */ /* 0x0002a6000802017f */
[----:B--2---:R-:W-:Y:S05]  /*fda0*/  @!P1 NANOSLEEP.SYNCS 0x989680 ;  /* 0x009896800000995d */ /* 0x004fea0003900000 */
[----:B------:R-:W2:Y:S02]  /*fdb0*/  @!P1 SYNCS.PHASECHK.TRANS64 P1, [R3+URZ+0x2a830], R2 ;  /* 0x02a83002030095a7 */ /* 0x000ea4000802007f */
[----:B--2---:R-:W-:Y:S05]  /*fdc0*/  @!P1 BRA `(.L_x_2441) ;  /* 0xfffffffc00ec9947 */ /* 0x004fea000383ffff */
[----:B------:R-:W-:Y:S05]  /*fdd0*/  BRA `(.L_x_2440) ;  /* 0xffffff5c00447947 */ /* 0x000fea000383ffff */
.L_x_2445:
[----:B-1----:R-:W-:-:S04]  /*fde0*/  IMAD.U32 R3, RZ, RZ, UR5 ;  /* 0x00000005ff037e24 */ /* 0x002fc8000f8e00ff */
[----:B------:R1:W3:Y:S03]  /*fdf0*/  SYNCS.PHASECHK.TRANS64.TRYWAIT P1, [R3+URZ+0x2a850], R0 ;  /* 0x02a85000030075a7 */ /* 0x0002e6000802017f */
[----:B---3--:R-:W-:Y:S05]  /*fe00*/  @!P1 NANOSLEEP.SYNCS 0x989680 ;  /* 0x009896800000995d */ /* 0x008fea0003900000 */
[----:B------:R-:W3:Y:S02]  /*fe10*/  @!P1 SYNCS.PHASECHK.TRANS64 P1, [R3+URZ+0x2a850], R0 ;  /* 0x02a85000030095a7 */ /* 0x000ee4000802007f */
[----:B---3--:R-:W-:Y:S05]  /*fe20*/  @!P1 BRA `(.L_x_2445) ;  /* 0xfffffffc00ec9947 */ /* 0x008fea000383ffff */
[----:B------:R-:W-:Y:S05]  /*fe30*/  BRA `(.L_x_2444) ;  /* 0xffffff64005c7947 */ /* 0x000fea000383ffff */
.L_x_2452:
[----:B-1----:R-:W-:-:S04]  /*fe40*/  IMAD.U32 R7, RZ, RZ, UR5 ;  /* 0x00000005ff077e24 */ /* 0x002fc8000f8e00ff */
[----:B------:R1:W2:Y:S03]  /*fe50*/  SYNCS.PHASECHK.TRANS64.TRYWAIT P1, [R7+URZ+0x2a850], R0 ;  /* 0x02a85000070075a7 */ /* 0x0002a6000802017f */
[----:B--2---:R-:W-:Y:S05]  /*fe60*/  @!P1 NANOSLEEP.SYNCS 0x989680 ;  /* 0x009896800000995d */ /* 0x004fea0003900000 */
[----:B------:R-:W2:Y:S02]  /*fe70*/  @!P1 SYNCS.PHASECHK.TRANS64 P1, [R7+URZ+0x2a850], R0 ;  /* 0x02a85000070095a7 */ /* 0x000ea4000802007f */
[----:B--2---:R-:W-:Y:S05]  /*fe80*/  @!P1 BRA `(.L_x_2452) ;  /* 0xfffffffc00ec9947 */ /* 0x004fea000383ffff */
[----:B------:R-:W-:Y:S05]  /*fe90*/  BRA `(.L_x_2451) ;  /* 0xffffff7c00087947 */ /* 0x000fea000383ffff */
.L_x_2495:
[----:B------:R-:W-:Y:S01]  /*fea0*/  SHF.R.U32.HI R9, RZ, 0x5, R21 ;  /* 0x00000005ff097819 */ /* 0x000fe20000011615 */
[----:B------:R-:W-:Y:S01]  /*feb0*/  BSSY B0, `(.L_x_2561) ;  /* 0x0000009000007945 */ /* 0x000fe20003800000 */
[----:B------:R-:W-:Y:S02]  /*fec0*/  IMAD.MOV.U32 R12, RZ, RZ, RZ ;  /* 0x000000ffff0c7224 */ /* 0x000fe400078e00ff */
[----:B------:R-:W-:Y:S01]  /*fed0*/  LOP3.LUT R9, R9, 0x3, RZ, 0xc0, !PT ;  /* 0x0000000309097812 */ /* 0x000fe200078ec0ff */
[----:B------:R-:W-:Y:S02]  /*fee0*/  IMAD.MOV.U32 R11, RZ, RZ, 0x1f ;  /* 0x0000001fff0b7424 */ /* 0x000fe400078e00ff */
[----:B------:R-:W-:Y:S02]  /*fef0*/  IMAD.MOV.U32 R15, RZ, RZ, -0x1 ;  /* 0xffffffffff0f7424 */ /* 0x000fe400078e00ff */
[----:B------:R-:W-:-:S07]  /*ff00*/  IMAD.MOV.U32 R13, RZ, RZ, R9 ;  /* 0x000000ffff0d7224 */ /* 0x000fce00078e0009 */
[----:B-----5:R-:W-:Y:S05]  /*ff10*/  WARPSYNC.COLLECTIVE R15, `(.L_x_2562) ;  /* 0x000000000f087348 */ /* 0x020fea0003c00000 */
[----:B------:R0:W1:Y:S02]  /*ff20*/  SHFL.IDX P6, R14, R13, R12, R11 ;  /* 0x0000000c0d0e7389 */ /* 0x00006400000c000b */
[----:B01---5:R-:W-:Y:S01]  /*ff30*/  ENDCOLLECTIVE ;  /* 0x000000000000791b */ /* 0x023fe20003800000 */
.L_x_2562:
[----:B------:R-:W-:Y:S05]  /*ff40*/  BSYNC B0 ;  /* 0x0000000000007941 */ /* 0x000fea0003800000 */
.L_x_2561:
[----:B------:R-:W-:Y:S05]  /*ff50*/  BRA `(.L_x_2563) ;  /* 0xffffffbc00c87947 */ /* 0x000fea000383ffff */
.L_x_2498:
[----:B0-----:R0:W1:Y:S02]  /*ff60*/  SYNCS.PHASECHK.TRANS64.TRYWAIT P0, [R7+URZ+0x2a840], R2 ;  /* 0x02a84002070075a7 */ /* 0x001064000800017f */
[----:B-1----:R-:W-:Y:S05]  /*ff70*/  @!P0 NANOSLEEP.SYNCS 0x989680 ;  /* 0x009896800000895d */ /* 0x002fea0003900000 */
[----:B------:R-:W1:Y:S02]  /*ff80*/  @!P0 SYNCS.PHASECHK.TRANS64 P0, [R7+URZ+0x2a840], R2 ;  /* 0x02a84002070085a7 */ /* 0x000e64000800007f */
[----:B-1----:R-:W-:Y:S05]  /*ff90*/  @!P0 BRA `(.L_x_2498) ;  /* 0xfffffffc00f08947 */ /* 0x002fea000383ffff */
[----:B------:R-:W-:Y:S05]  /*ffa0*/  BRA `(.L_x_2564) ;  /* 0xffffffc0003c7947 */ /* 0x000fea000383ffff */
.L_x_2499:
        /* <DEDUP_REMOVED lines=8> */
.L_x_2566:
[----:B------:R-:W-:Y:S05]  /*10030*/  BSYNC B0 ;  /* 0x0000000000007941 */ /* 0x000fea0003800000 */
.L_x_2565:
[----:B------:R-:W-:Y:S01]  /*10040*/  IMAD.MOV.U32 R13, RZ, RZ, R4 ;  /* 0x000000ffff0d7224 */ /* 0x000fe200078e0004 */
[----:B------:R-:W-:Y:S01]  /*10050*/  MOV R15, 0xffffffff ;  /* 0xffffffff000f7802 */ /* 0x000fe20000000f00 */
[----:B------:R-:W-:Y:S02]  /*10060*/  IMAD.MOV.U32 R12, RZ, RZ, RZ ;  /* 0x000000ffff0c7224 */ /* 0x000fe400078e00ff */
[----:B------:R-:W-:Y:S02]  /*10070*/  IMAD.MOV.U32 R11, RZ, RZ, 0x181f ;  /* 0x0000181fff0b7424 */ /* 0x000fe400078e00ff */
[----:B------:R-:W-:Y:S02]  /*10080*/  IMAD.MOV.U32 R2, RZ, RZ, R14 ;  /* 0x000000ffff027224 */ /* 0x000fe400078e000e */
[----:B------:R-:W-:-:S07]  /*10090*/  @P0 IMAD R8, R5, 0x2, R22 ;  /* 0x0000000205080824 */ /* 0x000fce00078e0216 */
[----:B------:R-:W-:Y:S05]  /*100a0*/  WARPSYNC.COLLECTIVE R15, `(.L_x_2567) ;  /* 0x000000000f087348 */ /* 0x000fea0003c00000 */
[----:B------:R0:W1:Y:S02]  /*100b0*/  SHFL.IDX P6, R14, R13, R12, R11 ;  /* 0x0000000c0d0e7389 */ /* 0x00006400000c000b */
[----:B01----:R-:W-:Y:S01]  /*100c0*/  ENDCOLLECTIVE ;  /* 0x000000000000791b */ /* 0x003fe20003800000 */
.L_x_2567:
[----:B------:R-:W-:Y:S02]  /*100d0*/  IMAD.MOV.U32 R13, RZ, RZ, R0 ;  /* 0x000000ffff0d7224 */ /* 0x000fe400078e0000 */
[----:B------:R-:W-:Y:S02]  /*100e0*/  IMAD.MOV.U32 R12, RZ, RZ, 0x1 ;  /* 0x00000001ff0c7424 */ /* 0x000fe400078e00ff */
[----:B------:R-:W-:-:S07]  /*100f0*/  IMAD.MOV.U32 R3, RZ, RZ, R14 ;  /* 0x000000ffff037224 */ /* 0x000fce00078e000e */
[----:B------:R-:W-:Y:S05]  /*10100*/  WARPSYNC.COLLECTIVE R15, `(.L_x_2568) ;  /* 0x000000000f087348 */ /* 0x000fea0003c00000 */
[----:B------:R0:W1:Y:S02]  /*10110*/  SHFL.IDX P6, R14, R13, R12, R11 ;  /* 0x0000000c0d0e7389 */ /* 0x00006400000c000b */
[----:B01----:R-:W-:Y:S01]  /*10120*/  ENDCOLLECTIVE ;  /* 0x000000000000791b */ /* 0x003fe20003800000 */
.L_x_2568:
        /* <DEDUP_REMOVED lines=17> */
.L_x_2569:
[----:B------:R-:W-:Y:S02]  /*10240*/  @P1 IMAD R8, R5, 0x2, R22 ;  /* 0x0000000205081824 */ /* 0x000fe400078e0216 */
[----:B------:R-:W-:Y:S02]  /*10250*/  IMAD.MOV.U32 R13, RZ, RZ, R0 ;  /* 0x000000ffff0d7224 */ /* 0x000fe400078e0000 */
[----:B------:R-:W-:Y:S01]  /*10260*/  IMAD.MOV.U32 R12, RZ, RZ, 0x2 ;  /* 0x00000002ff0c7424 */ /* 0x000fe200078e00ff */
[----:B------:R-:W-:-:S07]  /*10270*/  MOV R3, R14 ;  /* 0x0000000e00037202 */ /* 0x000fce0000000f00 */
[----:B------:R-:W-:Y:S05]  /*10280*/  WARPSYNC.COLLECTIVE R15, `(.L_x_2570) ;  /* 0x000000000f087348 */ /* 0x000fea0003c00000 */
[----:B------:R0:W1:Y:S02]  /*10290*/  SHFL.IDX P6, R14, R13, R12, R11 ;  /* 0x0000000c0d0e7389 */ /* 0x00006400000c000b */
[----:B01----:R-:W-:Y:S01]  /*102a0*/  ENDCOLLECTIVE ;  /* 0x000000000000791b */ /* 0x003fe20003800000 */
.L_x_2570:
        /* <DEDUP_REMOVED lines=17> */
.L_x_2571:
[----:B------:R-:W-:Y:S02]  /*103c0*/  @P1 IMAD R8, R5, 0x2, R22 ;  /* 0x0000000205081824 */ /* 0x000fe400078e0216 */
[----:B------:R-:W-:Y:S02]  /*103d0*/  IMAD.MOV.U32 R13, RZ, RZ, R0 ;  /* 0x000000ffff0d7224 */ /* 0x000fe400078e0000 */
[----:B------:R-:W-:Y:S02]  /*103e0*/  IMAD.MOV.U32 R12, RZ, RZ, 0x3 ;  /* 0x00000003ff0c7424 */ /* 0x000fe400078e00ff */
[----:B------:R-:W-:-:S07]  /*103f0*/  IMAD.MOV.U32 R3, RZ, RZ, R14 ;  /* 0x000000ffff037224 */ /* 0x000fce00078e000e */
[----:B------:R-:W-:Y:S05]  /*10400*/  WARPSYNC.COLLECTIVE R15, `(.L_x_2572) ;  /* 0x000000000f087348 */ /* 0x000fea0003c00000 */
[----:B------:R0:W1:Y:S02]  /*10410*/  SHFL.IDX P6, R14, R13, R12, R11 ;  /* 0x0000000c0d0e7389 */ /* 0x00006400000c000b */
[----:B01----:R-:W-:Y:S01]  /*10420*/  ENDCOLLECTIVE ;  /* 0x000000000000791b */ /* 0x003fe20003800000 */
.L_x_2572:
        /* <DEDUP_REMOVED lines=17> */
.L_x_2573:
[----:B------:R-:W-:Y:S01]  /*10540*/  @P1 LEA R8, R5, R22, 0x1 ;  /* 0x0000001605081211 */ /* 0x000fe200078e08ff */
[----:B------:R-:W-:Y:S02]  /*10550*/  IMAD.MOV.U32 R13, RZ, RZ, R0 ;  /* 0x000000ffff0d7224 */ /* 0x000fe400078e0000 */
[----:B------:R-:W-:Y:S02]  /*10560*/  IMAD.MOV.U32 R12, RZ, RZ, 0x4 ;  /* 0x00000004ff0c7424 */ /* 0x000fe400078e00ff */
[----:B------:R-:W-:-:S07]  /*10570*/  IMAD.MOV.U32 R3, RZ, RZ, R14 ;  /* 0x000000ffff037224 */ /* 0x000fce00078e000e */
[----:B------:R-:W-:Y:S05]  /*10580*/  WARPSYNC.COLLECTIVE R15, `(.L_x_2574) ;  /* 0x000000000f087348 */ /* 0x000fea0003c00000 */
[----:B------:R0:W1:Y:S02]  /*10590*/  SHFL.IDX P6, R14, R13, R12, R11 ;  /* 0x0000000c0d0e7389 */ /* 0x00006400000c000b */
[----:B01----:R-:W-:Y:S01]  /*105a0*/  ENDCOLLECTIVE ;  /* 0x000000000000791b */ /* 0x003fe20003800000 */
.L_x_2574:
        /* <DEDUP_REMOVED lines=17> */
.L_x_2575:
[----:B------:R-:W-:Y:S01]  /*106c0*/  @P1 IMAD R8, R5, 0x2, R22 ;  /* 0x0000000205081824 */ /* 0x000fe200078e0216 */
[----:B------:R-:W-:Y:S01]  /*106d0*/  MOV R13, R0 ;  /* 0x00000000000d7202 */ /* 0x000fe20000000f00 */
[----:B------:R-:W-:Y:S02]  /*106e0*/  IMAD.MOV.U32 R12, RZ, RZ, 0x5 ;  /* 0x00000005ff0c7424 */ /* 0x000fe400078e00ff */
[----:B------:R-:W-:-:S07]  /*106f0*/  IMAD.MOV.U32 R3, RZ, RZ, R14 ;  /* 0x000000ffff037224 */ /* 0x000fce00078e000e */
[----:B------:R-:W-:Y:S05]  /*10700*/  WARPSYNC.COLLECTIVE R15, `(.L_x_2576) ;  /* 0x000000000f087348 */ /* 0x000fea0003c00000 */
[----:B------:R0:W1:Y:S02]  /*10710*/  SHFL.IDX P6, R14, R13, R12, R11 ;  /* 0x0000000c0d0e7389 */ /* 0x00006400000c000b */
[----:B01----:R-:W-:Y:S01]  /*10720*/  ENDCOLLECTIVE ;  /* 0x000000000000791b */ /* 0x003fe20003800000 */
.L_x_2576:
        /* <DEDUP_REMOVED lines=10> */
.L_x_2577:
        /* <DEDUP_REMOVED lines=8> */
.L_x_2504:
[----:B------:R-:W-:Y:S01]  /*10850*/  IMAD.MOV.U32 R13, RZ, RZ, R4 ;  /* 0x000000ffff0d7224 */ /* 0x000fe200078e0004 */
[----:B------:R-:W-:Y:S01]  /*10860*/  MOV R15, 0xffffffff ;  /* 0xffffffff000f7802 */ /* 0x000fe20000000f00 */
[----:B------:R-:W-:Y:S02]  /*10870*/  IMAD.MOV.U32 R12, RZ, RZ, RZ ;  /* 0x000000ffff0c7224 */ /* 0x000fe400078e00ff */
[----:B------:R-:W-:Y:S02]  /*10880*/  IMAD.MOV.U32 R11, RZ, RZ, 0x181f ;  /* 0x0000181fff0b7424 */ /* 0x000fe400078e00ff */
[----:B-----5:R-:W-:Y:S02]  /*10890*/  IMAD R5, R10, R6, RZ ;  /* 0x000000060a057224 */ /* 0x020fe400078e02ff */
[----:B------:R-:W-:-:S07]  /*108a0*/  IMAD R17, R17, 0x80, R9 ;  /* 0x0000008011117824 */ /* 0x000fce00078e0209 */
[----:B------:R-:W-:Y:S05]  /*108b0*/  WARPSYNC.COLLECTIVE R15, `(.L_x_2579) ;  /* 0x000000000f087348 */ /* 0x000fea0003c00000 */
[----:B------:R0:W1:Y:S02]  /*108c0*/  SHFL.IDX P6, R14, R13, R12, R11 ;  /* 0x0000000c0d0e7389 */ /* 0x00006400000c000b */
[----:B01----:R-:W-:Y:S01]  /*108d0*/  ENDCOLLECTIVE ;  /* 0x000000000000791b */ /* 0x003fe20003800000 */
.L_x_2579:
[C---:B------:R-:W-:Y:S01]  /*108e0*/  VIADD R6, R17.reuse, 0x10 ;  /* 0x0000001011067836 */ /* 0x040fe20000000000 */
[----:B------:R-:W-:Y:S01]  /*108f0*/  ISETP.GE.AND P1, PT, R17, R5, PT ;  /* 0x000000051100720c */ /* 0x000fe20003f26270 */
[----:B------:R-:W-:Y:S02]  /*10900*/  IMAD.MOV.U32 R13, RZ, RZ, R0 ;  /* 0x000000ffff0d7224 */ /* 0x000fe400078e0000 */
[----:B------:R-:W-:-:S10]  /*10910*/  IMAD.MOV.U32 R2, RZ, RZ, R14 ;  /* 0x000000ffff027224 */ /* 0x000fd400078e000e */
[----:B------:R-:W-:Y:S05]  /*10920*/  WARPSYNC.COLLECTIVE R15, `(.L_x_2580) ;  /* 0x000000000f087348 */ /* 0x000fea0003c00000 */
[----:B------:R0:W1:Y:S02]  /*10930*/  SHFL.IDX P6, R14, R13, R12, R11 ;  /* 0x0000000c0d0e7389 */ /* 0x00006400000c000b */
[----:B01----:R-:W-:Y:S01]  /*10940*/  ENDCOLLECTIVE ;  /* 0x000000000000791b */ /* 0x003fe20003800000 */
.L_x_2580:
[----:B------:R-:W-:Y:S01]  /*10950*/  IMAD.MOV.U32 R13, RZ, RZ, R4 ;  /* 0x000000ffff0d7224 */ /* 0x000fe200078e0004 */
[----:B------:R-:W-:Y:S02]  /*10960*/  MOV R12, 0x1 ;  /* 0x00000001000c7802 */ /* 0x000fe40000000f00 */
[----:B------:R-:W-:-:S05]  /*10970*/  @!P1 LEA R14, P4, R8, R14, 0x1 ;  /* 0x0000000e080e9211 */ /* 0x000fca00078808ff */
[----:B------:R-:W-:Y:S02]  /*10980*/  @!P1 IMAD.X R3, RZ, RZ, R2, P4 ;  /* 0x000000ffff039224 */ /* 0x000fe400020e0602 */
[----:B------:R-:W-:-:S07]  /*10990*/  @!P1 IMAD.MOV.U32 R2, RZ, RZ, R14 ;  /* 0x000000ffff029224 */ /* 0x000fce00078e000e */
[----:B------:R-:W-:Y:S05]  /*109a0*/  WARPSYNC.COLLECTIVE R15, `(.L_x_2581) ;  /* 0x000000000f087348 */ /* 0x000fea0003c00000 */
[----:B------:R0:W1:Y:S02]  /*109b0*/  SHFL.IDX P6, R14, R13, R12, R11 ;  /* 0x0000000c0d0e7389 */ /* 0x00006400000c000b */
[----:B01----:R-:W-:Y:S01]  /*109c0*/  ENDCOLLECTIVE ;  /* 0x000000000000791b */ /* 0x003fe20003800000 */
.L_x_2581:
[----:B------:R-:W-:Y:S01]  /*109d0*/  @!PT LDS RZ, [RZ] ;  /* 0x00000000fffff984 */ /* 0x000fe20000000800 */
[----:B------:R-:W-:Y:S01]  /*109e0*/  @!PT LDS RZ, [RZ] ;  /* 0x00000000fffff984 */ /* 0x000fe20000000800 */
[----:B------:R-:W-:Y:S01]  /*109f0*/  @!PT LDS RZ, [RZ] ;  /* 0x00000000fffff984 */ /* 0x000fe20000000800 */
[----:B------:R-:W-:Y:S04]  /*10a00*/  @!P1 LDGSTS.E.BYPASS.LTC128B.128 [R34+0xc400], desc[UR36][R2.64], !P3 ;  /* 0x0c40000002229fae */ /* 0x000fe8000d901d64 */
[----:B------:R-:W-:Y:S04]  /*10a10*/  @!P1 LDGSTS.E.BYPASS.LTC128B.128 [R34+0x10400], desc[UR36][R2.64+0x80], !P2 ;  /* 0x1040008002229fae */ /* 0x000fe8000d101d64 */
[----:B------:R0:W-:Y:S01]  /*10a20*/  @!P1 LDGSTS.E.BYPASS.LTC128B.128 [R34+0x14400], desc[UR36][R2.64+0x100], !P0 ;  /* 0x1440010002229fae */ /* 0x0001e2000c101d64 */
[----:B------:R-:W-:Y:S01]  /*10a30*/  ISETP.GE.AND P1, PT, R6, R5, PT ;  /* 0x000000050600720c */ /* 0x000fe20003f26270 */
[----:B------:R-:W-:-:S02]  /*10a40*/  IMAD.MOV.U32 R13, RZ, RZ, R0 ;  /* 0x000000ffff0d7224 */ /* 0x000fc400078e0000 */
[----:B------:R-:W-:Y:S02]  /*10a50*/  VIADD R6, R17, 0x20 ;  /* 0x0000002011067836 */ /* 0x000fe40000000000 */
[----:B0-----:R-:W-:-:S08]  /*10a60*/  IMAD.MOV.U32 R2, RZ, RZ, R14 ;  /* 0x000000ffff027224 */ /* 0x001fd000078e000e */
[----:B------:R-:W-:Y:S05]  /*10a70*/  WARPSYNC.COLLECTIVE R15, `(.L_x_2582) ;  /* 0x000000000f087348 */ /* 0x000fea0003c00000 */
[----:B------:R0:W1:Y:S02]  /*10a80*/  SHFL.IDX P6, R14, R13, R12, R11 ;  /* 0x0000000c0d0e7389 */ /* 0x00006400000c000b */
[----:B01----:R-:W-:Y:S01]  /*10a90*/  ENDCOLLECTIVE ;  /* 0x000000000000791b */ /* 0x003fe20003800000 */
.L_x_2582:
        /* <DEDUP_REMOVED lines=8> */
.L_x_2583:
[----:B------:R-:W-:-:S05]  /*10b20*/  @!P1 IMAD.MOV.U32 R3, RZ, RZ, R7 ;  /* 0x000000ffff039224 */ /* 0x000fca00078e0007 */
[----:B------:R-:W-:Y:S01]  /*10b30*/  @!PT LDS RZ, [RZ] ;  /* 0x00000000fffff984 */ /* 0x000fe20000000800 */
[----:B------:R-:W-:Y:S01]  /*10b40*/  @!PT LDS RZ, [RZ] ;  /* 0x00000000fffff984 */ /* 0x000fe20000000800 */
[----:B------:R-:W-:Y:S01]  /*10b50*/  @!PT LDS RZ, [RZ] ;  /* 0x00000000fffff984 */ /* 0x000fe20000000800 */
[----:B------:R-:W-:Y:S04]  /*10b60*/  @!P1 LDGSTS.E.BYPASS.LTC128B.128 [R34+0xcc00], desc[UR36][R2.64], !P3 ;  /* 0x0cc0000002229fae */ /* 0x000fe8000d901d64 */
[----:B------:R-:W-:Y:S01]  /*10b70*/  @!P1 LDGSTS.E.BYPASS.LTC128B.128 [R34+0x10c00], desc[UR36][R2.64+0x80], !P2 ;  /* 0x10c0008002229fae */ /* 0x000fe2000d101d64 */
[----:B------:R-:W-:-:S03]  /*10b80*/  IMAD.MOV.U32 R13, RZ, RZ, R0 ;  /* 0x000000ffff0d7224 */ /* 0x000fc600078e0000 */
[----:B------:R0:W-:Y:S01]  /*10b90*/  @!P1 LDGSTS.E.BYPASS.LTC128B.128 [R34+0x14c00], desc[UR36][R2.64+0x100], !P0 ;  /* 0x14c0010002229fae */ /* 0x0001e2000c101d64 */
[----:B------:R-:W-:Y:S01]  /*10ba0*/  ISETP.GE.AND P1, PT, R6, R5, PT ;  /* 0x000000050600720c */ /* 0x000fe20003f26270 */
[----:B------:R-:W-:Y:S02]  /*10bb0*/  VIADD R6, R17, 0x30 ;  /* 0x0000003011067836 */ /* 0x000fe40000000000 */
[----:B0-----:R-:W-:-:S10]  /*10bc0*/  IMAD.MOV.U32 R2, RZ, RZ, R14 ;  /* 0x000000ffff027224 */ /* 0x001fd400078e000e */
[----:B------:R-:W-:Y:S05]  /*10bd0*/  WARPSYNC.COLLECTIVE R15, `(.L_x_2584) ;  /* 0x000000000f087348 */ /* 0x000fea0003c00000 */
[----:B------:R0:W1:Y:S02]  /*10be0*/  SHFL.IDX P6, R14, R13, R12, R11 ;  /* 0x0000000c0d0e7389 */ /* 0x00006400000c000b */
[----:B01----:R-:W-:Y:S01]  /*10bf0*/  ENDCOLLECTIVE ;  /* 0x000000000000791b */ /* 0x003fe20003800000 */
.L_x_2584:
        /* <DEDUP_REMOVED lines=8> */
.L_x_2585:
        /* <DEDUP_REMOVED lines=14> */
.L_x_2586:
        /* <DEDUP_REMOVED lines=8> */
.L_x_2587:
        /* <DEDUP_REMOVED lines=14> */
.L_x_2588:
        /* <DEDUP_REMOVED lines=8> */
.L_x_2589:
        /* <DEDUP_REMOVED lines=14> */
.L_x_2590:
        /* <DEDUP_REMOVED lines=8> */
.L_x_2591:
        /* <DEDUP_REMOVED lines=9> */
[----:B0-----:R-:W-:-:S12]  /*11130*/  IMAD.MOV.U32 R2, RZ, RZ, R14 ;  /* 0x000000ffff027224 */ /* 0x001fd800078e000e */
[----:B------:R-:W-:Y:S05]  /*11140*/  WARPSYNC.COLLECTIVE R15, `(.L_x_2592) ;  /* 0x000000000f087348 */ /* 0x000fea0003c00000 */
[----:B------:R0:W1:Y:S02]  /*11150*/  SHFL.IDX P6, R14, R13, R12, R11 ;  /* 0x0000000c0d0e7389 */ /* 0x00006400000c000b */
[----:B01----:R-:W-:Y:S01]  /*11160*/  ENDCOLLECTIVE ;  /* 0x000000000000791b */ /* 0x003fe20003800000 */
.L_x_2592:
        /* <DEDUP_REMOVED lines=8> */
.L_x_2593:
        /* <DEDUP_REMOVED lines=8> */
[----:B------:R-:W-:-:S07]  /*11270*/  MOV R4, R14 ;  /* 0x0000000e00047202 */ /* 0x000fce0000000f00 */
[----:B0-----:R-:W-:Y:S05]  /*11280*/  WARPSYNC.COLLECTIVE R15, `(.L_x_2594) ;  /* 0x000000000f087348 */ /* 0x001fea0003c00000 */
[----:B------:R1:W2:Y:S02]  /*11290*/  SHFL.IDX P6, R14, R13, R12, R11 ;  /* 0x0000000c0d0e7389 */ /* 0x0002a400000c000b */
[----:B012---:R-:W-:Y:S01]  /*112a0*/  ENDCOLLECTIVE ;  /* 0x000000000000791b */ /* 0x007fe20003800000 */
.L_x_2594:
[----:B------:R-:W-:Y:S05]  /*112b0*/  BRA `(.L_x_2595) ;  /* 0xffffffc000187947 */ /* 0x000fea000383ffff */
.L_x_2509:
[----:B0-----:R0:W1:Y:S02]  /*112c0*/  SYNCS.PHASECHK.TRANS64.TRYWAIT P0, [R22+URZ+0x2a820], R3 ;  /* 0x02a82003160075a7 */ /* 0x001064000800017f */
[----:B-1----:R-:W-:Y:S05]  /*112d0*/  @!P0 NANOSLEEP.SYNCS 0x989680 ;  /* 0x009896800000895d */ /* 0x002fea0003900000 */
[----:B------:R-:W1:Y:S02]  /*112e0*/  @!P0 SYNCS.PHASECHK.TRANS64 P0, [R22+URZ+0x2a820], R3 ;  /* 0x02a82003160085a7 */ /* 0x000e64000800007f */
[----:B-1----:R-:W-:Y:S05]  /*112f0*/  @!P0 BRA `(.L_x_2509) ;  /* 0xfffffffc00f08947 */ /* 0x002fea000383ffff */
[----:B------:R-:W-:Y:S05]  /*11300*/  BRA `(.L_x_2596) ;  /* 0xffffffc000887947 */ /* 0x000fea000383ffff */
.L_x_2514:
[----:B0-----:R0:W1:Y:S02]  /*11310*/  SYNCS.PHASECHK.TRANS64.TRYWAIT P0, [R5+URZ+0x2a840], R0 ;  /* 0x02a84000050075a7 */ /* 0x001064000800017f */
[----:B-1----:R-:W-:Y:S05]  /*11320*/  @!P0 NANOSLEEP.SYNCS 0x989680 ;  /* 0x009896800000895d */ /* 0x002fea0003900000 */
[----:B------:R-:W1:Y:S02]  /*11330*/  @!P0 SYNCS.PHASECHK.TRANS64 P0, [R5+URZ+0x2a840], R0 ;  /* 0x02a84000050085a7 */ /* 0x000e64000800007f */
[----:B-1----:R-:W-:Y:S05]  /*11340*/  @!P0 BRA `(.L_x_2514) ;  /* 0xfffffffc00f08947 */ /* 0x002fea000383ffff */
[----:B------:R-:W-:Y:S05]  /*11350*/  BRA `(.L_x_2597) ;  /* 0xffffffc400547947 */ /* 0x000fea000383ffff */
.L_x_2515:
[----:B------:R-:W-:Y:S01]  /*11360*/  BSSY B1, `(.L_x_2598) ;  /* 0x0000008000017945 */ /* 0x000fe20003800000 */
[----:B------:R-:W-:Y:S02]  /*11370*/  IMAD.MOV.U32 R13, RZ, RZ, R8 ;  /* 0x000000ffff0d7224 */ /* 0x000fe400078e0008 */
[----:B------:R-:W-:Y:S02]  /*11380*/  IMAD.MOV.U32 R12, RZ, RZ, RZ ;  /* 0x000000ffff0c7224 */ /* 0x000fe400078e00ff */
[----:B------:R-:W-:Y:S02]  /*11390*/  IMAD.MOV.U32 R11, RZ, RZ, 0x181f ;  /* 0x0000181fff0b7424 */ /* 0x000fe400078e00ff */
[----:B------:R-:W-:-:S07]  /*113a0*/  IMAD.MOV.U32 R15, RZ, RZ, -0x1 ;  /* 0xffffffffff0f7424 */ /* 0x000fce00078e00ff */
[----:B--2---:R-:W-:Y:S05]  /*113b0*/  WARPSYNC.COLLECTIVE R15, `(.L_x_2599) ;  /* 0x000000000f087348 */ /* 0x004fea0003c00000 */
[----:B--2---:R0:W1:Y:S02]  /*113c0*/  SHFL.IDX P6, R14, R13, R12, R11 ;  /* 0x0000000c0d0e7389 */ /* 0x00406400000c000b */
[----:B01----:R-:W-:Y:S01]  /*113d0*/  ENDCOLLECTIVE ;  /* 0x000000000000791b */ /* 0x003fe20003800000 */
.L_x_2599:
[----:B------:R-:W-:Y:S05]  /*113e0*/  BSYNC B1 ;  /* 0x0000000000017941 */ /* 0x000fea0003800000 */
.L_x_2598:
        /* <DEDUP_REMOVED lines=10> */
.L_x_2600:
[----:B------:R-:W-:Y:S01]  /*11490*/  MOV R13, R8 ;  /* 0x00000008000d7202 */ /* 0x000fe20000000f00 */
[----:B------:R-:W-:Y:S02]  /*114a0*/  IMAD.MOV.U32 R12, RZ, RZ, 0x1 ;  /* 0x00000001ff0c7424 */ /* 0x000fe400078e00ff */
[----:B------:R-:W-:Y:S02]  /*114b0*/  IMAD.SHL.U32 R35, R35, 0x8, RZ ;  /* 0x0000000823237824 */ /* 0x000fe400078e00ff */
[----:B------:R-:W-:-:S07]  /*114c0*/  IMAD.MOV.U32 R2, RZ, RZ, R14 ;  /* 0x000000ffff027224 */ /* 0x000fce00078e000e */
[----:B------:R-:W-:Y:S05]  /*114d0*/  WARPSYNC.COLLECTIVE R15, `(.L_x_2601) ;  /* 0x000000000f087348 */ /* 0x000fea0003c00000 */
[----:B------:R0:W1:Y:S02]  /*114e0*/  SHFL.IDX P6, R14, R13, R12, R11 ;  /* 0x0000000c0d0e7389 */ /* 0x00006400000c000b */
[----:B01----:R-:W-:Y:S01]  /*114f0*/  ENDCOLLECTIVE ;  /* 0x000000000000791b */ /* 0x003fe20003800000 */
.L_x_2601:
        /* <DEDUP_REMOVED lines=15> */
.L_x_2602:
[----:B------:R-:W-:Y:S02]  /*115f0*/  IMAD.MOV.U32 R13, RZ, RZ, R8 ;  /* 0x000000ffff0d7224 */ /* 0x000fe400078e0008 */
[----:B------:R-:W-:Y:S02]  /*11600*/  IMAD.MOV.U32 R12, RZ, RZ, 0x2 ;  /* 0x00000002ff0c7424 */ /* 0x000fe400078e00ff */
[----:B------:R-:W-:-:S07]  /*11610*/  IMAD.MOV.U32 R2, RZ, RZ, R14 ;  /* 0x000000ffff027224 */ /* 0x000fce00078e000e */
[----:B------:R-:W-:Y:S05]  /*11620*/  WARPSYNC.COLLECTIVE R15, `(.L_x_2603) ;  /* 0x000000000f087348 */ /* 0x000fea0003c00000 */
[----:B------:R0:W1:Y:S02]  /*11630*/  SHFL.IDX P6, R14, R13, R12, R11 ;  /* 0x0000000c0d0e7389 */ /* 0x00006400000c000b */
[----:B01----:R-:W-:Y:S01]  /*11640*/  ENDCOLLECTIVE ;  /* 0x000000000000791b */ /* 0x003fe20003800000 */
.L_x_2603:
        /* <DEDUP_REMOVED lines=9> */
[----:B------:R-:W-:-:S07]  /*116e0*/  MOV R35, R14 ;  /* 0x0000000e00237202 */ /* 0x000fce0000000f00 */
[----:B0-----:R-:W-:Y:S05]  /*116f0*/  WARPSYNC.COLLECTIVE R15, `(.L_x_2604) ;  /* 0x000000000f087348 */ /* 0x001fea0003c00000 */
[----:B------:R1:W2:Y:S02]  /*11700*/  SHFL.IDX P6, R14, R13, R12, R11 ;  /* 0x0000000c0d0e7389 */ /* 0x0002a400000c000b */
[----:B012---:R-:W-:Y:S01]  /*11710*/  ENDCOLLECTIVE ;  /* 0x000000000000791b */ /* 0x007fe20003800000 */
.L_x_2604:
[----:B------:R-:W-:Y:S02]  /*11720*/  IMAD.MOV.U32 R13, RZ, RZ, R8 ;  /* 0x000000ffff0d7224 */ /* 0x000fe400078e0008 */
[----:B------:R-:W-:Y:S02]  /*11730*/  IMAD.MOV.U32 R12, RZ, RZ, 0x3 ;  /* 0x00000003ff0c7424 */ /* 0x000fe400078e00ff */
[----:B------:R-:W-:-:S07]  /*11740*/  IMAD.MOV.U32 R2, RZ, RZ, R14 ;  /* 0x000000ffff027224 */ /* 0x000fce00078e000e */
[----:B------:R-:W-:Y:S05]  /*11750*/  WARPSYNC.COLLECTIVE R15, `(.L_x_2605) ;  /* 0x000000000f087348 */ /* 0x000fea0003c00000 */
[----:B------:R0:W1:Y:S02]  /*11760*/  SHFL.IDX P6, R14, R13, R12, R11 ;  /* 0x0000000c0d0e7389 */ /* 0x00006400000c000b */
[----:B01----:R-:W-:Y:S01]  /*11770*/  ENDCOLLECTIVE ;  /* 0x000000000000791b */ /* 0x003fe20003800000 */
.L_x_2605:
        /* <DEDUP_REMOVED lines=13> */
.L_x_2606:
[----:B------:R-:W-:Y:S02]  /*11850*/  IMAD.MOV.U32 R13, RZ, RZ, R8 ;  /* 0x000000ffff0d7224 */ /* 0x000fe400078e0008 */
[----:B------:R-:W-:Y:S01]  /*11860*/  IMAD.MOV.U32 R12, RZ, RZ, 0x4 ;  /* 0x00000004ff0c7424 */ /* 0x000fe200078e00ff */
[----:B------:R-:W-:-:S07]  /*11870*/  MOV R2, R14 ;  /* 0x0000000e00027202 */ /* 0x000fce0000000f00 */
[----:B------:R-:W-:Y:S05]  /*11880*/  WARPSYNC.COLLECTIVE R15, `(.L_x_2607) ;  /* 0x000000000f087348 */ /* 0x000fea0003c00000 */
[----:B------:R0:W1:Y:S02]  /*11890*/  SHFL.IDX P6, R14, R13, R12, R11 ;  /* 0x0000000c0d0e7389 */ /* 0x00006400000c000b */
[----:B01----:R-:W-:Y:S01]  /*118a0*/  ENDCOLLECTIVE ;  /* 0x000000000000791b */ /* 0x003fe20003800000 */
.L_x_2607:
        /* <DEDUP_REMOVED lines=13> */
.L_x_2608:
[----:B------:R-:W-:Y:S01]  /*11980*/  MOV R13, R8 ;  /* 0x00000008000d7202 */ /* 0x000fe20000000f00 */
[----:B------:R-:W-:Y:S02]  /*11990*/  IMAD.MOV.U32 R12, RZ, RZ, 0x5 ;  /* 0x00000005ff0c7424 */ /* 0x000fe400078e00ff */
[----:B------:R-:W-:-:S07]  /*119a0*/  IMAD.MOV.U32 R2, RZ, RZ, R14 ;  /* 0x000000ffff027224 */ /* 0x000fce00078e000e */
[----:B------:R-:W-:Y:S05]  /*119b0*/  WARPSYNC.COLLECTIVE R15, `(.L_x_2609) ;  /* 0x000000000f087348 */ /* 0x000fea0003c00000 */
[----:B------:R0:W1:Y:S02]  /*119c0*/  SHFL.IDX P6, R14, R13, R12, R11 ;  /* 0x0000000c0d0e7389 */ /* 0x00006400000c000b */
[----:B01----:R-:W-:Y:S01]  /*119d0*/  ENDCOLLECTIVE ;  /* 0x000000000000791b */ /* 0x003fe20003800000 */
.L_x_2609:
        /* <DEDUP_REMOVED lines=13> */
.L_x_2610:
[----:B------:R-:W-:Y:S01]  /*11ab0*/  IMAD.MOV.U32 R2, RZ, RZ, R14 ;  /* 0x000000ffff027224 */ /* 0x000fe200078e000e */
[----:B------:R-:W-:Y:S06]  /*11ac0*/  BRA `(.L_x_2611) ;  /* 0xffffffc0008c7947 */ /* 0x000fec000383ffff */
.L_x_2520:
[----:B-1----:R1:W3:Y:S02]  /*11ad0*/  SYNCS.PHASECHK.TRANS64.TRYWAIT P0, [R5+URZ+0x2a860], R2 ;  /* 0x02a86002050075a7 */ /* 0x0022e4000800017f */
[----:B---3--:R-:W-:Y:S05]  /*11ae0*/  @!P0 NANOSLEEP.SYNCS 0x989680 ;  /* 0x009896800000895d */ /* 0x008fea0003900000 */
[----:B------:R-:W3:Y:S02]  /*11af0*/  @!P0 SYNCS.PHASECHK.TRANS64 P0, [R5+URZ+0x2a860], R2 ;  /* 0x02a86002050085a7 */ /* 0x000ee4000800007f */
[----:B---3--:R-:W-:Y:S05]  /*11b00*/  @!P0 BRA `(.L_x_2520) ;  /* 0xfffffffc00f08947 */ /* 0x008fea000383ffff */
[----:B------:R-:W-:Y:S05]  /*11b10*/  BRA `(.L_x_2612) ;  /* 0xffffffc000e87947 */ /* 0x000fea000383ffff */
.L_x_2521:
[----:B------:R-:W-:Y:S01]  /*11b20*/  BSSY B1, `(.L_x_2613) ;  /* 0x0000008000017945 */ /* 0x000fe20003800000 */
[----:B------:R-:W-:Y:S01]  /*11b30*/  IMAD.MOV.U32 R13, RZ, RZ, R25 ;  /* 0x000000ffff0d7224 */ /* 0x000fe200078e0019 */
[----:B------:R-:W-:Y:S01]  /*11b40*/  MOV R15, 0xffffffff ;  /* 0xffffffff000f7802 */ /* 0x000fe20000000f00 */
[----:B------:R-:W-:Y:S02]  /*11b50*/  IMAD.MOV.U32 R12, RZ, RZ, RZ ;  /* 0x000000ffff0c7224 */ /* 0x000fe400078e00ff */
[----:B------:R-:W-:-:S07]  /*11b60*/  IMAD.MOV.U32 R11, RZ, RZ, 0x181f ;  /* 0x0000181fff0b7424 */ /* 0x000fce00078e00ff */
[----:B-12---:R-:W-:Y:S05]  /*11b70*/  WARPSYNC.COLLECTIVE R15, `(.L_x_2614) ;  /* 0x000000000f087348 */ /* 0x006fea0003c00000 */
[----:B--2---:R0:W2:Y:S02]  /*11b80*/  SHFL.IDX P6, R14, R13, R12, R11 ;  /* 0x0000000c0d0e7389 */ /* 0x0040a400000c000b */
[----:B012---:R-:W-:Y:S01]  /*11b90*/  ENDCOLLECTIVE ;  /* 0x000000000000791b */ /* 0x007fe20003800000 */
.L_x_2614:
[----:B------:R-:W-:Y:S05]  /*11ba0*/  BSYNC B1 ;  /* 0x0000000000017941 */ /* 0x000fea0003800000 */
.L_x_2613:
[----:B------:R-:W-:Y:S01]  /*11bb0*/  IMAD.MOV.U32 R13, RZ, RZ, R24 ;  /* 0x000000ffff0d7224 */ /* 0x000fe200078e0018 */
[----:B------:R-:W-:Y:S01]  /*11bc0*/  LEA R4, R4, R22, 0x1 ;  /* 0x0000001604047211 */ /* 0x000fe200078e08ff */
[----:B------:R-:W-:Y:S02]  /*11bd0*/  IMAD.MOV.U32 R12, RZ, RZ, RZ ;  /* 0x000000ffff0c7224 */ /* 0x000fe400078e00ff */
[----:B------:R-:W-:Y:S02]  /*11be0*/  IMAD.MOV.U32 R11, RZ, RZ, 0x181f ;  /* 0x0000181fff0b7424 */ /* 0x000fe400078e00ff */
[----:B------:R-:W-:Y:S02]  /*11bf0*/  IMAD.MOV.U32 R15, RZ, RZ, -0x1 ;  /* 0xffffffffff0f7424 */ /* 0x000fe400078e00ff */
[----:B------:R-:W-:-:S07]  /*11c00*/  IMAD.MOV.U32 R3, RZ, RZ, R14 ;  /* 0x000000ffff037224 */ /* 0x000fce00078e000e */
[----:B------:R-:W-:Y:S05]  /*11c10*/  WARPSYNC.COLLECTIVE R15, `(.L_x_2615) ;  /* 0x000000000f087348 */ /* 0x000fea0003c00000 */
[----:B------:R0:W1:Y:S02]  /*11c20*/  SHFL.IDX P6, R14, R13, R12, R11 ;  /* 0x0000000c0d0e7389 */ /* 0x00006400000c000b */
[----:B01----:R-:W-:Y:S01]  /*11c30*/  ENDCOLLECTIVE ;  /* 0x000000000000791b */ /* 0x003fe20003800000 */
.L_x_2615:
[----:B------:R-:W-:Y:S02]  /*11c40*/  IMAD.MOV.U32 R13, RZ, RZ, R25 ;  /* 0x000000ffff0d7224 */ /* 0x000fe400078e0019 */
[----:B------:R-:W-:Y:S02]  /*11c50*/  IMAD.MOV.U32 R12, RZ, RZ, 0x1 ;  /* 0x00000001ff0c7424 */ /* 0x000fe400078e00ff */
[----:B------:R-:W-:-:S07]  /*11c60*/  IMAD.MOV.U32 R2, RZ, RZ, R14 ;  /* 0x000000ffff027224 */ /* 0x000fce00078e000e */
[----:B------:R-:W-:Y:S05]  /*11c70*/  WARPSYNC.COLLECTIVE R15, `(.L_x_2616) ;  /* 0x000000000f087348 */ /* 0x000fea0003c00000 */
[----:B------:R0:W1:Y:S02]  /*11c80*/  SHFL.IDX P6, R14, R13, R12, R11 ;  /* 0x0000000c0d0e7389 */ /* 0x00006400000c000b */
[----:B01----:R-:W-:Y:S01]  /*11c90*/  ENDCOLLECTIVE ;  /* 0x000000000000791b */ /* 0x003fe20003800000 */
.L_x_2616:
        /* <DEDUP_REMOVED lines=15> */
.L_x_2617:
[----:B------:R-:W-:Y:S01]  /*11d90*/  IMAD.MOV.U32 R13, RZ, RZ, R25 ;  /* 0x000000ffff0d7224 */ /* 0x000fe200078e0019 */
[----:B------:R-:W-:Y:S01]  /*11da0*/  MOV R12, 0x2 ;  /* 0x00000002000c7802 */ /* 0x000fe20000000f00 */
[----:B------:R-:W-:-:S07]  /*11db0*/  IMAD.MOV.U32 R2, RZ, RZ, R14 ;  /* 0x000000ffff027224 */ /* 0x000fce00078e000e */
[----:B------:R-:W-:Y:S05]  /*11dc0*/  WARPSYNC.COLLECTIVE R15, `(.L_x_2618) ;  /* 0x000000000f087348 */ /* 0x000fea0003c00000 */
[----:B------:R0:W1:Y:S02]  /*11dd0*/  SHFL.IDX P6, R14, R13, R12, R11 ;  /* 0x0000000c0d0e7389 */ /* 0x00006400000c000b */
[----:B01----:R-:W-:Y:S01]  /*11de0*/  ENDCOLLECTIVE ;  /* 0x000000000000791b */ /* 0x003fe20003800000 */
.L_x_2618:
        /* <DEDUP_REMOVED lines=14> */
.L_x_2619:
[----:B------:R-:W-:Y:S02]  /*11ed0*/  IMAD.MOV.U32 R13, RZ, RZ, R25 ;  /* 0x000000ffff0d7224 */ /* 0x000fe400078e0019 */
[----:B------:R-:W-:Y:S02]  /*11ee0*/  IMAD.MOV.U32 R12, RZ, RZ, 0x3 ;  /* 0x00000003ff0c7424 */ /* 0x000fe400078e00ff */
[----:B------:R-:W-:-:S07]  /*11ef0*/  IMAD.MOV.U32 R2, RZ, RZ, R14 ;  /* 0x000000ffff027224 */ /* 0x000fce00078e000e */
[----:B------:R-:W-:Y:S05]  /*11f00*/  WARPSYNC.COLLECTIVE R15, `(.L_x_2620) ;  /* 0x000000000f087348 */ /* 0x000fea0003c00000 */
[----:B------:R0:W1:Y:S02]  /*11f10*/  SHFL.IDX P6, R14, R13, R12, R11 ;  /* 0x0000000c0d0e7389 */ /* 0x00006400000c000b */
[----:B01----:R-:W-:Y:S01]  /*11f20*/  ENDCOLLECTIVE ;  /* 0x000000000000791b */ /* 0x003fe20003800000 */
.L_x_2620:
        /* <DEDUP_REMOVED lines=14> */
.L_x_2621:
[----:B------:R-:W-:Y:S02]  /*12010*/  IMAD.MOV.U32 R13, RZ, RZ, R25 ;  /* 0x000000ffff0d7224 */ /* 0x000fe400078e0019 */
[----:B------:R-:W-:Y:S02]  /*12020*/  IMAD.MOV.U32 R12, RZ, RZ, 0x4 ;  /* 0x00000004ff0c7424 */ /* 0x000fe400078e00ff */
[----:B------:R-:W-:-:S07]  /*12030*/  IMAD.MOV.U32 R2, RZ, RZ, R14 ;  /* 0x000000ffff027224 */ /* 0x000fce00078e000e */
[----:B------:R-:W-:Y:S05]  /*12040*/  WARPSYNC.COLLECTIVE R15, `(.L_x_2622) ;  /* 0x000000000f087348 */ /* 0x000fea0003c00000 */
[----:B------:R0:W1:Y:S02]  /*12050*/  SHFL.IDX P6, R14, R13, R12, R11 ;  /* 0x0000000c0d0e7389 */ /* 0x00006400000c000b */
[----:B01----:R-:W-:Y:S01]  /*12060*/  ENDCOLLECTIVE ;  /* 0x000000000000791b */ /* 0x003fe20003800000 */
.L_x_2622:
        /* <DEDUP_REMOVED lines=14> */
.L_x_2623:
[----:B------:R-:W-:Y:S02]  /*12150*/  IMAD.MOV.U32 R13, RZ, RZ, R25 ;  /* 0x000000ffff0d7224 */ /* 0x000fe400078e0019 */
[----:B------:R-:W-:Y:S02]  /*12160*/  IMAD.MOV.U32 R12, RZ, RZ, 0x5 ;  /* 0x00000005ff0c7424 */ /* 0x000fe400078e00ff */
[----:B------:R-:W-:-:S07]  /*12170*/  IMAD.MOV.U32 R2, RZ, RZ, R14 ;  /* 0x000000ffff027224 */ /* 0x000fce00078e000e */
[----:B------:R-:W-:Y:S05]  /*12180*/  WARPSYNC.COLLECTIVE R15, `(.L_x_2624) ;  /* 0x000000000f087348 */ /* 0x000fea0003c00000 */
[----:B------:R0:W1:Y:S02]  /*12190*/  SHFL.IDX P6, R14, R13, R12, R11 ;  /* 0x0000000c0d0e7389 */ /* 0x00006400000c000b */
[----:B01----:R-:W-:Y:S01]  /*121a0*/  ENDCOLLECTIVE ;  /* 0x000000000000791b */ /* 0x003fe20003800000 */
.L_x_2624:
[----:B------:R-:W-:-:S04]  /*121b0*/  IADD3 R2, P2, R2, R0, RZ ;  /* 0x0000000002027210 */ /* 0x000fc80007f5e0ff */
[----:B------:R-:W-:Y:S02]  /*121c0*/  IADD3.X R3, RZ, R3, RZ, P2, !PT ;  /* 0x00000003ff037210 */ /* 0x000fe400017fe4ff */
        /* <DEDUP_REMOVED lines=11> */
.L_x_2625:
[----:B------:R-:W-:Y:S01]  /*12280*/  @!PT LDS RZ, [RZ] ;  /* 0x00000000fffff984 */ /* 0x000fe20000000800 */
[----:B------:R-:W-:Y:S01]  /*12290*/  @!PT LDS RZ, [RZ] ;  /* 0x00000000fffff984 */ /* 0x000fe20000000800 */
[----:B------:R-:W-:Y:S01]  /*122a0*/  @!PT LDS RZ, [RZ] ;  /* 0x00000000fffff984 */ /* 0x000fe20000000800 */
[----:B------:R1:W-:Y:S01]  /*122b0*/  LDGSTS.E.BYPASS.LTC128B.128 [R4+0x5400], desc[UR36][R2.64+0x80], !P2 ;  /* 0x0540008002047fae */ /* 0x0003e2000d101d64 */
[----:B------:R-:W-:Y:S05]  /*122c0*/  BRA `(.L_x_2626) ;  /* 0xffffffbc00d47947 */ /* 0x000fea000383ffff */
.L_x_2529:
[----:B0-----:R0:W1:Y:S02]  /*122d0*/  SYNCS.PHASECHK.TRANS64.TRYWAIT P0, [R0+URZ+0x2a860], R3 ;  /* 0x02a86003000075a7 */ /* 0x001064000800017f */
[----:B-1----:R-:W-:Y:S05]  /*122e0*/  @!P0 NANOSLEEP.SYNCS 0x989680 ;  /* 0x009896800000895d */ /* 0x002fea0003900000 */
[----:B------:R-:W1:Y:S02]  /*122f0*/  @!P0 SYNCS.PHASECHK.TRANS64 P0, [R0+URZ+0x2a860], R3 ;  /* 0x02a86003000085a7 */ /* 0x000e64000800007f */
[----:B-1----:R-:W-:Y:S05]  /*12300*/  @!P0 BRA `(.L_x_2529) ;  /* 0xfffffffc00f08947 */ /* 0x002fea000383ffff */
[----:B------:R-:W-:Y:S05]  /*12310*/  BRA `(.L_x_2627) ;  /* 0xffffffc000ec7947 */ /* 0x000fea000383ffff */
.L_x_2530:
[----:B------:R-:W-:Y:S01]  /*12320*/  BSSY B0, `(.L_x_2628) ;  /* 0x0000008000007945 */ /* 0x000fe20003800000 */
[----:B------:R-:W-:Y:S01]  /*12330*/  IMAD.MOV.U32 R13, RZ, RZ, R25 ;  /* 0x000000ffff0d7224 */ /* 0x000fe200078e0019 */
[----:B------:R-:W-:Y:S01]  /*12340*/  MOV R15, 0xffffffff ;  /* 0xffffffff000f7802 */ /* 0x000fe20000000f00 */
[----:B------:R-:W-:Y:S02]  /*12350*/  IMAD.MOV.U32 R12, RZ, RZ, RZ ;  /* 0x000000ffff0c7224 */ /* 0x000fe400078e00ff */
[----:B------:R-:W-:-:S07]  /*12360*/  IMAD.MOV.U32 R11, RZ, RZ, 0x181f ;  /* 0x0000181fff0b7424 */ /* 0x000fce00078e00ff */
[----:B0-2---:R-:W-:Y:S05]  /*12370*/  WARPSYNC.COLLECTIVE R15, `(.L_x_2629) ;  /* 0x000000000f087348 */ /* 0x005fea0003c00000 */
[----:B--2---:R1:W2:Y:S02]  /*12380*/  SHFL.IDX P6, R14, R13, R12, R11 ;  /* 0x0000000c0d0e7389 */ /* 0x0042a400000c000b */
[----:B012---:R-:W-:Y:S01]  /*12390*/  ENDCOLLECTIVE ;  /* 0x000000000000791b */ /* 0x007fe20003800000 */
.L_x_2629:
[----:B------:R-:W-:Y:S05]  /*123a0*/  BSYNC B0 ;  /* 0x0000000000007941 */ /* 0x000fea0003800000 */
.L_x_2628:
        /* <DEDUP_REMOVED lines=14> */
.L_x_2630:
        /* <DEDUP_REMOVED lines=10> */
.L_x_2631:
        /* <DEDUP_REMOVED lines=13> */
.L_x_2632:
[----:B------:R-:W-:Y:S01]  /*12600*/  IMAD.MOV.U32 R13, RZ, RZ, R25 ;  /* 0x000000ffff0d7224 */ /* 0x000fe200078e0019 */
[----:B------:R-:W-:Y:S02]  /*12610*/  MOV R12, 0x2 ;  /* 0x00000002000c7802 */ /* 0x000fe40000000f00 */
[----:B------:R-:W-:-:S13]  /*12620*/  IADD3 R2, P2, R14, R5, RZ ;  /* 0x000000050e027210 */ /* 0x000fda0007f5e0ff */
[----:B------:R-:W-:Y:S05]  /*12630*/  WARPSYNC.COLLECTIVE R15, `(.L_x_2633) ;  /* 0x000000000f087348 */ /* 0x000fea0003c00000 */
[----:B------:R0:W1:Y:S02]  /*12640*/  SHFL.IDX P6, R14, R13, R12, R11 ;  /* 0x0000000c0d0e7389 */ /* 0x00006400000c000b */
[----:B01----:R-:W-:Y:S01]  /*12650*/  ENDCOLLECTIVE ;  /* 0x000000000000791b */ /* 0x003fe20003800000 */
.L_x_2633:
        /* <DEDUP_REMOVED lines=13> */
.L_x_2634:
[----:B------:R-:W-:Y:S02]  /*12730*/  IMAD.MOV.U32 R13, RZ, RZ, R25 ;  /* 0x000000ffff0d7224 */ /* 0x000fe400078e0019 */
[----:B------:R-:W-:Y:S02]  /*12740*/  IMAD.MOV.U32 R12, RZ, RZ, 0x3 ;  /* 0x00000003ff0c7424 */ /* 0x000fe400078e00ff */
[----:B------:R-:W-:-:S07]  /*12750*/  IMAD.MOV.U32 R10, RZ, RZ, R14 ;  /* 0x000000ffff0a7224 */ /* 0x000fce00078e000e */
[----:B------:R-:W-:Y:S05]  /*12760*/  WARPSYNC.COLLECTIVE R15, `(.L_x_2635) ;  /* 0x000000000f087348 */ /* 0x000fea0003c00000 */
[----:B------:R0:W1:Y:S02]  /*12770*/  SHFL.IDX P6, R14, R13, R12, R11 ;  /* 0x0000000c0d0e7389 */ /* 0x00006400000c000b */
[----:B01----:R-:W-:Y:S01]  /*12780*/  ENDCOLLECTIVE ;  /* 0x000000000000791b */ /* 0x003fe20003800000 */
.L_x_2635:
[----:B------:R-:W-:-:S05]  /*12790*/  IADD3 R2, P2, R10, R5, RZ ;  /* 0x000000050a027210 */ /* 0x000fca0007f5e0ff */
[----:B------:R-:W-:-:S05]  /*127a0*/  IMAD.X R3, RZ, RZ, R7, P2 ;  /* 0x000000ffff037224 */ /* 0x000fca00010e0607 */
[----:B------:R-:W-:Y:S01]  /*127b0*/  @!PT LDS RZ, [RZ] ;  /* 0x00000000fffff984 */ /* 0x000fe20000000800 */
[----:B------:R-:W-:Y:S01]  /*127c0*/  @!PT LDS RZ, [RZ] ;  /* 0x00000000fffff984 */ /* 0x000fe20000000800 */
[----:B------:R-:W-:Y:S01]  /*127d0*/  @!PT LDS RZ, [RZ] ;  /* 0x00000000fffff984 */ /* 0x000fe20000000800 */
[----:B------:R0:W-:Y:S01]  /*127e0*/  LDGSTS.E.BYPASS.LTC128B.128 [R4+0x1400], desc[UR36][R2.64], !P3 ;  /* 0x0140000002047fae */ /* 0x0001e2000d901d64 */
[----:B------:R-:W-:Y:S02]  /*127f0*/  MOV R13, R24 ;  /* 0x00000018000d7202 */ /* 0x000fe40000000f00 */
[C---:B------:R-:W-:Y:S01]  /*12800*/  ISETP.LT.OR P3, PT, R6.reuse, 0x31, P1 ;  /* 0x000000310600780c */ /* 0x040fe20000f61670 */
[----:B------:R0:W-:Y:S01]  /*12810*/  LDGSTS.E.BYPASS.LTC128B.128 [R4+0x4400], desc[UR36][R2.64+0x80], !P4 ;  /* 0x0440008002047fae */ /* 0x0001e2000e101d64 */
[----:B------:R-:W-:Y:S01]  /*12820*/  ISETP.LT.OR P4, PT, R6, 0x31, !P0 ;  /* 0x000000310600780c */ /* 0x000fe20004781670 */
[----:B------:R-:W-:-:S12]  /*12830*/  IMAD.MOV.U32 R8, RZ, RZ, R14 ;  /* 0x000000ffff087224 */ /* 0x000fd800078e000e */
[----:B0-----:R-:W-:Y:S05]  /*12840*/  WARPSYNC.COLLECTIVE R15, `(.L_x_2636) ;  /* 0x000000000f087348 */ /* 0x001fea0003c00000 */
[----:B------:R1:W2:Y:S02]  /*12850*/  SHFL.IDX P6, R14, R13, R12, R11 ;  /* 0x0000000c0d0e7389 */ /* 0x0002a400000c000b */
[----:B012---:R-:W-:Y:S01]  /*12860*/  ENDCOLLECTIVE ;  /* 0x000000000000791b */ /* 0x007fe20003800000 */
.L_x_2636:
[----:B------:R-:W-:Y:S02]  /*12870*/  IMAD.MOV.U32 R13, RZ, RZ, R25 ;  /* 0x000000ffff0d7224 */ /* 0x000fe400078e0019 */
[----:B------:R-:W-:Y:S01]  /*12880*/  IMAD.MOV.U32 R12, RZ, RZ, 0x4 ;  /* 0x00000004ff0c7424 */ /* 0x000fe200078e00ff */
[----:B------:R-:W-:-:S13]  /*12890*/  IADD3 R2, P2, R14, R5, RZ ;  /* 0x000000050e027210 */ /* 0x000fda0007f5e0ff */
[----:B------:R-:W-:Y:S05]  /*128a0*/  WARPSYNC.COLLECTIVE R15, `(.L_x_2637) ;  /* 0x000000000f087348 */ /* 0x000fea0003c00000 */
[----:B------:R0:W1:Y:S02]  /*128b0*/  SHFL.IDX P6, R14, R13, R12, R11 ;  /* 0x0000000c0d0e7389 */ /* 0x00006400000c000b */
[----:B01----:R-:W-:Y:S01]  /*128c0*/  ENDCOLLECTIVE ;  /* 0x000000000000791b */ /* 0x003fe20003800000 */
.L_x_2637:
        /* <DEDUP_REMOVED lines=13> */
.L_x_2638:
[----:B------:R-:W-:Y:S01]  /*129a0*/  MOV R13, R25 ;  /* 0x00000019000d7202 */ /* 0x000fe20000000f00 */
[----:B------:R-:W-:Y:S02]  /*129b0*/  IMAD.MOV.U32 R12, RZ, RZ, 0x5 ;  /* 0x00000005ff0c7424 */ /* 0x000fe400078e00ff */
[----:B------:R-:W-:-:S07]  /*129c0*/  IMAD.MOV.U32 R10, RZ, RZ, R14 ;  /* 0x000000ffff0a7224 */ /* 0x000fce00078e000e */
[----:B------:R-:W-:Y:S05]  /*129d0*/  WARPSYNC.COLLECTIVE R15, `(.L_x_2639) ;  /* 0x000000000f087348 */ /* 0x000fea0003c00000 */
[----:B------:R0:W1:Y:S02]  /*129e0*/  SHFL.IDX P6, R14, R13, R12, R11 ;  /* 0x0000000c0d0e7389 */ /* 0x00006400000c000b */
[----:B01----:R-:W-:Y:S01]  /*129f0*/  ENDCOLLECTIVE ;  /* 0x000000000000791b */ /* 0x003fe20003800000 */
.L_x_2639:
        /* <DEDUP_REMOVED lines=12> */
.L_x_2640:
[----:B------:R-:W-:Y:S05]  /*12ac0*/  BRA `(.L_x_2641) ;  /* 0xffffffbc00e87947 */ /* 0x000fea000383ffff */
.L_x_2535:
        /* <DEDUP_REMOVED lines=8> */
.L_x_2643:
[----:B------:R-:W-:Y:S05]  /*12b50*/  BSYNC B0 ;  /* 0x0000000000007941 */ /* 0x000fea0003800000 */
.L_x_2642:
[----:B------:R-:W-:Y:S01]  /*12b60*/  IMAD.MOV.U32 R13, RZ, RZ, R16 ;  /* 0x000000ffff0d7224 */ /* 0x000fe200078e0010 */
[----:B------:R-:W-:Y:S01]  /*12b70*/  MOV R0, R14 ;  /* 0x0000000e00007202 */ /* 0x000fe20000000f00 */
[----:B------:R-:W-:Y:S02]  /*12b80*/  IMAD.MOV.U32 R12, RZ, RZ, 0x1 ;  /* 0x00000001ff0c7424 */ /* 0x000fe400078e00ff */
[----:B------:R-:W-:Y:S02]  /*12b90*/  IMAD.MOV.U32 R11, RZ, RZ, 0x1f ;  /* 0x0000001fff0b7424 */ /* 0x000fe400078e00ff */
[----:B------:R-:W-:Y:S02]  /*12ba0*/  IMAD.MOV.U32 R15, RZ, RZ, -0x1 ;  /* 0xffffffffff0f7424 */ /* 0x000fe400078e00ff */
[----:B------:R-:W-:-:S07]  /*12bb0*/  IMAD.IADD R5, R19, 0x1, R8 ;  /* 0x0000000113057824 */ /* 0x000fce00078e0208 */
[----:B------:R-:W-:Y:S05]  /*12bc0*/  WARPSYNC.COLLECTIVE R15, `(.L_x_2644) ;  /* 0x000000000f087348 */ /* 0x000fea0003c00000 */
[----:B------:R0:W1:Y:S02]  /*12bd0*/  SHFL.IDX P6, R14, R13, R12, R11 ;  /* 0x0000000c0d0e7389 */ /* 0x00006400000c000b */
[----:B01----:R-:W-:Y:S01]  /*12be0*/  ENDCOLLECTIVE ;  /* 0x000000000000791b */ /* 0x003fe20003800000 */
.L_x_2644:
        /* <DEDUP_REMOVED lines=11> */
[----:B------:R-:W-:Y:S02]  /*12ca0*/  ISETP.GE.U32.AND P5, PT, R8, 0x10, PT ;  /* 0x000000100800780c */ /* 0x000fe40003fa6070 */
[----:B--2---:R-:W-:-:S02]  /*12cb0*/  @!P1 MOV R5, R2 ;  /* 0x0000000200059202 */ /* 0x004fc40000000f00 */
[----:B------:R-:W-:-:S03]  /*12cc0*/  ISETP.NE.AND P1, PT, R8, RZ, PT ;  /* 0x000000ff0800720c */ /* 0x000fc60003f25270 */
[----:B------:R-:W-:-:S10]  /*12cd0*/  IMAD.MOV.U32 R13, RZ, RZ, R5 ;  /* 0x000000ffff0d7224 */ /* 0x000fd400078e0005 */
[----:B------:R-:W-:Y:S05]  /*12ce0*/  WARPSYNC.COLLECTIVE R15, `(.L_x_2645) ;  /* 0x000000000f087348 */ /* 0x000fea0003c00000 */
[----:B------:R0:W1:Y:S02]  /*12cf0*/  SHFL.UP P6, R14, R13, R12, R11 ;  /* 0x0400000c0d0e7389 */ /* 0x00006400000c000b */
[----:B01----:R-:W-:Y:S01]  /*12d00*/  ENDCOLLECTIVE ;  /* 0x000000000000791b */ /* 0x003fe20003800000 */
.L_x_2645:
[----:B------:R-:W-:Y:S01]  /*12d10*/  IMAD.MOV.U32 R12, RZ, RZ, 0x2 ;  /* 0x00000002ff0c7424 */ /* 0x000fe200078e00ff */
[----:B------:R-:W-:-:S05]  /*12d20*/  SEL R6, R14, RZ, P1 ;  /* 0x000000ff0e067207 */ /* 0x000fca0000800000 */
[----:B------:R-:W-:-:S04]  /*12d30*/  IMAD.IADD R6, R5, 0x1, R6 ;  /* 0x0000000105067824 */ /* 0x000fc800078e0206 */
[----:B------:R-:W-:-:S07]  /*12d40*/  IMAD.MOV.U32 R13, RZ, RZ, R6 ;  /* 0x000000ffff0d7224 */ /* 0x000fce00078e0006 */
[----:B------:R-:W-:Y:S05]  /*12d50*/  WARPSYNC.COLLECTIVE R15, `(.L_x_2646) ;  /* 0x000000000f087348 */ /* 0x000fea0003c00000 */
[----:B------:R0:W1:Y:S02]  /*12d60*/  SHFL.UP P6, R14, R13, R12, R11 ;  /* 0x0400000c0d0e7389 */ /* 0x00006400000c000b */
[----:B01----:R-:W-:Y:S01]  /*12d70*/  ENDCOLLECTIVE ;  /* 0x000000000000791b */ /* 0x003fe20003800000 */
.L_x_2646:
[----:B------:R-:W-:Y:S02]  /*12d80*/  MOV R12, 0x4 ;  /* 0x00000004000c7802 */ /* 0x000fe40000000f00 */
[----:B------:R-:W-:-:S05]  /*12d90*/  SEL R7, R14, RZ, P2 ;  /* 0x000000ff0e077207 */ /* 0x000fca0001000000 */
[----:B------:R-:W-:-:S04]  /*12da0*/  IMAD.IADD R7, R6, 0x1, R7 ;  /* 0x0000000106077824 */ /* 0x000fc800078e0207 */
[----:B------:R-:W-:-:S07]  /*12db0*/  IMAD.MOV.U32 R13, RZ, RZ, R7 ;  /* 0x000000ffff0d7224 */ /* 0x000fce00078e0007 */
[----:B------:R-:W-:Y:S05]  /*12dc0*/  WARPSYNC.COLLECTIVE R15, `(.L_x_2647) ;  /* 0x000000000f087348 */ /* 0x000fea0003c00000 */
[----:B------:R0:W1:Y:S02]  /*12dd0*/  SHFL.UP P6, R14, R13, R12, R11 ;  /* 0x0400000c0d0e7389 */ /* 0x00006400000c000b */
[----:B01----:R-:W-:Y:S01]  /*12de0*/  ENDCOLLECTIVE ;  /* 0x000000000000791b */ /* 0x003fe20003800000 */
.L_x_2647:
[----:B------:R-:W-:Y:S01]  /*12df0*/  IMAD.MOV.U32 R12, RZ, RZ, 0x8 ;  /* 0x00000008ff0c7424 */ /* 0x000fe200078e00ff */
[----:B------:R-:W-:-:S05]  /*12e00*/  SEL R2, R14, RZ, P3 ;  /* 0x000000ff0e027207 */ /* 0x000fca0001800000 */
[----:B------:R-:W-:-:S04]  /*12e10*/  IMAD.IADD R2, R7, 0x1, R2 ;  /* 0x0000000107027824 */ /* 0x000fc800078e0202 */
[----:B------:R-:W-:-:S07]  /*12e20*/  IMAD.MOV.U32 R13, RZ, RZ, R2 ;  /* 0x000000ffff0d7224 */ /* 0x000fce00078e0002 */
[----:B------:R-:W-:Y:S05]  /*12e30*/  WARPSYNC.COLLECTIVE R15, `(.L_x_2648) ;  /* 0x000000000f087348 */ /* 0x000fea0003c00000 */
[----:B------:R0:W1:Y:S02]  /*12e40*/  SHFL.UP P6, R14, R13, R12, R11 ;  /* 0x0400000c0d0e7389 */ /* 0x00006400000c000b */
[----:B01----:R-:W-:Y:S01]  /*12e50*/  ENDCOLLECTIVE ;  /* 0x000000000000791b */ /* 0x003fe20003800000 */
.L_x_2648:
[----:B------:R-:W-:Y:S01]  /*12e60*/  IMAD.MOV.U32 R12, RZ, RZ, 0x10 ;  /* 0x00000010ff0c7424 */ /* 0x000fe200078e00ff */
[----:B------:R-:W-:-:S05]  /*12e70*/  SEL R3, R14, RZ, P4 ;  /* 0x000000ff0e037207 */ /* 0x000fca0002000000 */
[----:B------:R-:W-:-:S04]  /*12e80*/  IMAD.IADD R3, R2, 0x1, R3 ;  /* 0x0000000102037824 */ /* 0x000fc800078e0203 */
[----:B------:R-:W-:-:S07]  /*12e90*/  IMAD.MOV.U32 R13, RZ, RZ, R3 ;  /* 0x000000ffff0d7224 */ /* 0x000fce00078e0003 */
[----:B------:R-:W-:Y:S05]  /*12ea0*/  WARPSYNC.COLLECTIVE R15, `(.L_x_2649) ;  /* 0x000000000f087348 */ /* 0x000fea0003c00000 */
[----:B------:R0:W1:Y:S02]  /*12eb0*/  SHFL.UP P6, R14, R13, R12, R11 ;  /* 0x0400000c0d0e7389 */ /* 0x00006400000c000b */
[----:B01----:R-:W-:Y:S01]  /*12ec0*/  ENDCOLLECTIVE ;  /* 0x000000000000791b */ /* 0x003fe20003800000 */
.L_x_2649:
        /* <DEDUP_REMOVED lines=8> */
.L_x_2650:
[----:B------:R-:W-:Y:S05]  /*12f50*/  BRA `(.L_x_2651) ;  /* 0xffffffbc00f07947 */ /* 0x000fea000383ffff */
.L_x_2540:
[----:B------:R-:W-:Y:S01]  /*12f60*/  BSSY B0, `(.L_x_2652) ;  /* 0x0000008000007945 */ /* 0x000fe20003800000 */
[----:B-----5:R-:W-:Y:S02]  /*12f70*/  IMAD.MOV.U32 R13, RZ, RZ, R5 ;  /* 0x000000ffff0d7224 */ /* 0x020fe400078e0005 */
[----:B------:R-:W-:Y:S02]  /*12f80*/  IMAD.MOV.U32 R12, RZ, RZ, 0x1 ;  /* 0x00000001ff0c7424 */ /* 0x000fe400078e00ff */
[----:B------:R-:W-:Y:S02]  /*12f90*/  IMAD.MOV.U32 R11, RZ, RZ, RZ ;  /* 0x000000ffff0b7224 */ /* 0x000fe400078e00ff */
[----:B------:R-:W-:-:S07]  /*12fa0*/  IMAD.MOV.U32 R15, RZ, RZ, -0x1 ;  /* 0xffffffffff0f7424 */ /* 0x000fce00078e00ff */
[----:B01----:R-:W-:Y:S05]  /*12fb0*/  WARPSYNC.COLLECTIVE R15, `(.L_x_2653) ;  /* 0x000000000f087348 */ /* 0x003fea0003c00000 */
[----:B------:R2:W3:Y:S02]  /*12fc0*/  SHFL.UP P6, R14, R13, R12, R11 ;  /* 0x0400000c0d0e7389 */ /* 0x0004e400000c000b */
[----:B0123--:R-:W-:Y:S01]  /*12fd0*/  ENDCOLLECTIVE ;  /* 0x000000000000791b */ /* 0x00ffe20003800000 */
.L_x_2653:
[----:B------:R-:W-:Y:S05]  /*12fe0*/  BSYNC B0 ;  /* 0x0000000000007941 */ /* 0x000fea0003800000 */
.L_x_2652:
[----:B------:R-:W-:Y:S01]  /*12ff0*/  SEL R14, R14, RZ, P1 ;  /* 0x000000ff0e0e7207 */ /* 0x000fe20000800000 */
[----:B------:R-:W-:Y:S01]  /*13000*/  IMAD.MOV.U32 R11, RZ, RZ, RZ ;  /* 0x000000ffff0b7224 */ /* 0x000fe200078e00ff */
[----:B------:R-:W-:Y:S01]  /*13010*/  MOV R12, 0x2 ;  /* 0x00000002000c7802 */ /* 0x000fe20000000f00 */
[----:B------:R-:W-:Y:S02]  /*13020*/  IMAD.MOV.U32 R15, RZ, RZ, -0x1 ;  /* 0xffffffffff0f7424 */ /* 0x000fe400078e00ff */
[----:B------:R-:W-:-:S07]  /*13030*/  IMAD.IADD R13, R5, 0x1, R14 ;  /* 0x00000001050d7824 */ /* 0x000fce00078e020e */
[----:B------:R-:W-:Y:S05]  /*13040*/  WARPSYNC.COLLECTIVE R15, `(.L_x_2654) ;  /* 0x000000000f087348 */ /* 0x000fea0003c00000 */
[----:B------:R0:W1:Y:S02]  /*13050*/  SHFL.UP P6, R14, R13, R12, R11 ;  /* 0x0400000c0d0e7389 */ /* 0x00006400000c000b */
[----:B01----:R-:W-:Y:S01]  /*13060*/  ENDCOLLECTIVE ;  /* 0x000000000000791b */ /* 0x003fe20003800000 */
.L_x_2654:
[----:B------:R-:W-:Y:S01]  /*13070*/  IMAD.MOV.U32 R12, RZ, RZ, 0x4 ;  /* 0x00000004ff0c7424 */ /* 0x000fe200078e00ff */
[----:B------:R-:W-:-:S05]  /*13080*/  SEL R2, R14, RZ, P2 ;  /* 0x000000ff0e027207 */ /* 0x000fca0001000000 */
[----:B------:R-:W-:-:S04]  /*13090*/  IMAD.IADD R2, R13, 0x1, R2 ;  /* 0x000000010d027824 */ /* 0x000fc800078e0202 */
[----:B------:R-:W-:-:S07]  /*130a0*/  IMAD.MOV.U32 R13, RZ, RZ, R2 ;  /* 0x000000ffff0d7224 */ /* 0x000fce00078e0002 */
[----:B------:R-:W-:Y:S05]  /*130b0*/  WARPSYNC.COLLECTIVE R15, `(.L_x_2655) ;  /* 0x000000000f087348 */ /* 0x000fea0003c00000 */
[----:B------:R0:W1:Y:S02]  /*130c0*/  SHFL.UP P6, R14, R13, R12, R11 ;  /* 0x0400000c0d0e7389 */ /* 0x00006400000c000b */
[----:B01----:R-:W-:Y:S01]  /*130d0*/  ENDCOLLECTIVE ;  /* 0x000000000000791b */ /* 0x003fe20003800000 */
.L_x_2655:
[----:B------:R-:W-:Y:S02]  /*130e0*/  MOV R12, 0x8 ;  /* 0x00000008000c7802 */ /* 0x000fe40000000f00 */
[----:B------:R-:W-:-:S05]  /*130f0*/  SEL R3, R14, RZ, P3 ;  /* 0x000000ff0e037207 */ /* 0x000fca0001800000 */
[----:B------:R-:W-:-:S04]  /*13100*/  IMAD.IADD R3, R2, 0x1, R3 ;  /* 0x0000000102037824 */ /* 0x000fc800078e0203 */
[----:B------:R-:W-:-:S07]  /*13110*/  IMAD.MOV.U32 R13, RZ, RZ, R3 ;  /* 0x000000ffff0d7224 */ /* 0x000fce00078e0003 */
[----:B------:R-:W-:Y:S05]  /*13120*/  WARPSYNC.COLLECTIVE R15, `(.L_x_2656) ;  /* 0x000000000f087348 */ /* 0x000fea0003c00000 */
[----:B------:R0:W1:Y:S02]  /*13130*/  SHFL.UP P6, R14, R13, R12, R11 ;  /* 0x0400000c0d0e7389 */ /* 0x00006400000c000b */
[----:B01----:R-:W-:Y:S01]  /*13140*/  ENDCOLLECTIVE ;  /* 0x000000000000791b */ /* 0x003fe20003800000 */
.L_x_2656:
[----:B------:R-:W-:Y:S01]  /*13150*/  IMAD.MOV.U32 R12, RZ, RZ, 0x10 ;  /* 0x00000010ff0c7424 */ /* 0x000fe200078e00ff */
[----:B------:R-:W-:-:S05]  /*13160*/  SEL R4, R14, RZ, P4 ;  /* 0x000000ff0e047207 */ /* 0x000fca0002000000 */
[----:B------:R-:W-:-:S04]  /*13170*/  IMAD.IADD R4, R3, 0x1, R4 ;  /* 0x0000000103047824 */ /* 0x000fc800078e0204 */
[----:B------:R-:W-:-:S07]  /*13180*/  IMAD.MOV.U32 R13, RZ, RZ, R4 ;  /* 0x000000ffff0d7224 */ /* 0x000fce00078e0004 */
[----:B------:R-:W-:Y:S05]  /*13190*/  WARPSYNC.COLLECTIVE R15, `(.L_x_2657) ;  /* 0x000000000f087348 */ /* 0x000fea0003c00000 */
[----:B------:R0:W1:Y:S02]  /*131a0*/  SHFL.UP P6, R14, R13, R12, R11 ;  /* 0x0400000c0d0e7389 */ /* 0x00006400000c000b */
[----:B01----:R-:W-:Y:S01]  /*131b0*/  ENDCOLLECTIVE ;  /* 0x000000000000791b */ /* 0x003fe20003800000 */
.L_x_2657:
        /* <DEDUP_REMOVED lines=8> */
.L_x_2658:
[----:B------:R-:W-:Y:S05]  /*13240*/  BRA `(.L_x_2659) ;  /* 0xffffffbc00d07947 */ /* 0x000fea000383ffff */
.L_x_2542:
[----:B------:R-:W-:Y:S01]  /*13250*/  BSSY B0, `(.L_x_2660) ;  /* 0x0000006000007945 */ /* 0x000fe20003800000 */
[----:B------:R-:W-:Y:S02]  /*13260*/  PLOP3.LUT P6, PT, P6, PT, PT, 0x8, 0x0 ;  /* 0x000000000000781c */ /* 0x000fe400037ce170 */
[----:B------:R-:W-:-:S11]  /*13270*/  MOV R15, 0xffffffff ;  /* 0xffffffff000f7802 */ /* 0x000fd60000000f00 */
[----:B0-----:R-:W-:Y:S05]  /*13280*/  WARPSYNC.COLLECTIVE R15, `(.L_x_2661) ;  /* 0x000000000f087348 */ /* 0x001fea0003c00000 */
[----:B------:R-:W-:Y:S01]  /*13290*/  VOTE.ANY R14, PT, P6 ;  /* 0x00000000000e7806 */ /* 0x000fe200030e0100 */
[----:B0-----:R-:W-:Y:S06]  /*132a0*/  ENDCOLLECTIVE ;  /* 0x000000000000791b */ /* 0x001fec0003800000 */
.L_x_2661:
[----:B------:R-:W-:Y:S05]  /*132b0*/  BSYNC B0 ;  /* 0x0000000000007941 */ /* 0x000fea0003800000 */
.L_x_2660:
        /* <DEDUP_REMOVED lines=9> */
.L_x_2662:
[----:B------:R-:W-:Y:S01]  /*13350*/  IMAD.MOV.U32 R5, RZ, RZ, R14 ;  /* 0x000000ffff057224 */ /* 0x000fe200078e000e */
[----:B------:R-:W-:Y:S06]  /*13360*/  BRA `(.L_x_2663) ;  /* 0xffffffbc00c07947 */ /* 0x000fec000383ffff */
.L_x_2544:
[----:B------:R-:W-:Y:S01]  /*13370*/  BSSY B0, `(.L_x_2664) ;  /* 0x0000007000007945 */ /* 0x000fe20003800000 */
[----:B------:R-:W-:Y:S01]  /*13380*/  IMAD.MOV.U32 R13, RZ, RZ, R6 ;  /* 0x000000ffff0d7224 */ /* 0x000fe200078e0006 */
[----:B------:R-:W-:Y:S01]  /*13390*/  MOV R11, 0x1f ;  /* 0x0000001f000b7802 */ /* 0x000fe20000000f00 */
[----:B------:R-:W-:-:S07]  /*133a0*/  IMAD.MOV.U32 R15, RZ, RZ, -0x1 ;  /* 0xffffffffff0f7424 */ /* 0x000fce00078e00ff */
[----:B012---:R-:W-:Y:S05]  /*133b0*/  WARPSYNC.COLLECTIVE R15, `(.L_x_2665) ;  /* 0x000000000f087348 */ /* 0x007fea0003c00000 */
[----:B------:R3:W4:Y:S02]  /*133c0*/  SHFL.IDX P6, R14, R13, R12, R11 ;  /* 0x0000000c0d0e7389 */ /* 0x00072400000c000b */
[----:B01234-:R-:W-:Y:S01]  /*133d0*/  ENDCOLLECTIVE ;  /* 0x000000000000791b */ /* 0x01ffe20003800000 */
.L_x_2665:
[----:B------:R-:W-:Y:S05]  /*133e0*/  BSYNC B0 ;  /* 0x0000000000007941 */ /* 0x000fea0003800000 */
.L_x_2664:
[----:B------:R-:W-:Y:S05]  /*133f0*/  BRA `(.L_x_2543) ;  /* 0xffffffbc00b87947 */ /* 0x000fea000383ffff */
.L_x_2548:
[----:B-1----:R1:W3:Y:S02]  /*13400*/  SYNCS.PHASECHK.TRANS64.TRYWAIT P0, [R4+URZ+0x2a820], R0 ;  /* 0x02a82000040075a7 */ /* 0x0022e4000800017f */
[----:B---3--:R-:W-:Y:S05]  /*13410*/  @!P0 NANOSLEEP.SYNCS 0x989680 ;  /* 0x009896800000895d */ /* 0x008fea0003900000 */
[----:B------:R-:W3:Y:S02]  /*13420*/  @!P0 SYNCS.PHASECHK.TRANS64 P0, [R4+URZ+0x2a820], R0 ;  /* 0x02a82000040085a7 */ /* 0x000ee4000800007f */
[----:B---3--:R-:W-:Y:S05]  /*13430*/  @!P0 BRA `(.L_x_2548) ;  /* 0xfffffffc00f08947 */ /* 0x008fea000383ffff */
[----:B------:R-:W-:Y:S05]  /*13440*/  BRA `(.L_x_2666) ;  /* 0xffffffc400307947 */ /* 0x000fea000383ffff */
.L_x_2549:
[----:B------:R-:W3:Y:S01]  /*13450*/  S2R R2, SR_TID.X ;  /* 0x0000000000027919 */ /* 0x000ee20000002100 */
[----:B------:R-:W-:Y:S01]  /*13460*/  BSSY B0, `(.L_x_2667) ;  /* 0x000000a000007945 */ /* 0x000fe20003800000 */
[----:B------:R-:W-:Y:S02]  /*13470*/  IMAD.MOV.U32 R12, RZ, RZ, RZ ;  /* 0x000000ffff0c7224 */ /* 0x000fe400078e00ff */
        /* <DEDUP_REMOVED lines=8> */
.L_x_2668:
[----:B------:R-:W-:Y:S05]  /*13500*/  BSYNC B0 ;  /* 0x0000000000007941 */ /* 0x000fea0003800000 */
.L_x_2667:
[----:B------:R-:W-:Y:S05]  /*13510*/  BRA `(.L_x_2669) ;  /* 0xffffffc400187947 */ /* 0x000fea000383ffff */
.L_x_2552:
[----:B------:R-:W-:Y:S01]  /*13520*/  BSSY B1, `(.L_x_2670) ;  /* 0x0000006000017945 */ /* 0x000fe20003800000 */
[----:B------:R-:W-:-:S07]  /*13530*/  IMAD.MOV.U32 R15, RZ, RZ, -0x1 ;  /* 0xffffffffff0f7424 */ /* 0x000fce00078e00ff */
[----:B012---:R-:W-:Y:S05]  /*13540*/  WARPSYNC.COLLECTIVE R15, `(.L_x_2671) ;  /* 0x000000000f0c7348 */ /* 0x007fea0003c00000 */
[----:B------:R-:W-:Y:S02]  /*13550*/  ELECT P6, UR62, PT ;  /* 0x00000000003e782f */ /* 0x000fe400038c0000 */
[----:B------:R-:W-:Y:S01]  /*13560*/  MOV R14, UR62 ;  /* 0x0000003e000e7c02 */ /* 0x000fe20008000f00 */
[----:B012---:R-:W-:Y:S10]  /*13570*/  ENDCOLLECTIVE ;  /* 0x000000000000791b */ /* 0x007ff40003800000 */
.L_x_2671:
[----:B------:R-:W-:Y:S05]  /*13580*/  BSYNC B1 ;  /* 0x0000000000017941 */ /* 0x000fea0003800000 */
.L_x_2670:
[----:B------:R-:W-:Y:S05]  /*13590*/  BRA `(.L_x_2672) ;  /* 0xffffffc400107947 */ /* 0x000fea000383ffff */
.L_x_2554:
[----:B-1----:R1:W3:Y:S02]  /*135a0*/  SYNCS.PHASECHK.TRANS64.TRYWAIT P1, [R5+URZ+0x2a840], R0 ;  /* 0x02a84000050075a7 */ /* 0x0022e4000802017f */
[----:B---3--:R-:W-:Y:S05]  /*135b0*/  @!P1 NANOSLEEP.SYNCS 0x989680 ;  /* 0x009896800000995d */ /* 0x008fea0003900000 */
[----:B------:R-:W3:Y:S02]  /*135c0*/  @!P1 SYNCS.PHASECHK.TRANS64 P1, [R5+URZ+0x2a840], R0 ;  /* 0x02a84000050095a7 */ /* 0x000ee4000802007f */
[----:B---3--:R-:W-:Y:S05]  /*135d0*/  @!P1 BRA `(.L_x_2554) ;  /* 0xfffffffc00f09947 */ /* 0x008fea000383ffff */
[----:B------:R-:W-:Y:S05]  /*135e0*/  BRA `(.L_x_2673) ;  /* 0xffffffc400387947 */ /* 0x000fea000383ffff */
.L_x_2556:
[----:B---3--:R3:W4:Y:S02]  /*135f0*/  SYNCS.PHASECHK.TRANS64.TRYWAIT P1, [R27+URZ+0x2a840], R2 ;  /* 0x02a840021b0075a7 */ /* 0x008724000802017f */
[----:B----4-:R-:W-:Y:S05]  /*13600*/  @!P1 NANOSLEEP.SYNCS 0x989680 ;  /* 0x009896800000995d */ /* 0x010fea0003900000 */
[----:B------:R-:W4:Y:S02]  /*13610*/  @!P1 SYNCS.PHASECHK.TRANS64 P1, [R27+URZ+0x2a840], R2 ;  /* 0x02a840021b0095a7 */ /* 0x000f24000802007f */
[----:B----4-:R-:W-:Y:S05]  /*13620*/  @!P1 BRA `(.L_x_2556) ;  /* 0xfffffffc00f09947 */ /* 0x010fea000383ffff */
[----:B------:R-:W-:Y:S05]  /*13630*/  BRA `(.L_x_2674) ;  /* 0xffffffc400447947 */ /* 0x000fea000383ffff */
.L_x_2558:
[----:B----4-:R4:W0:Y:S02]  /*13640*/  SYNCS.PHASECHK.TRANS64.TRYWAIT P1, [R5+URZ+0x2a860], R0 ;  /* 0x02a86000050075a7 */ /* 0x010824000802017f */
[----:B0-----:R-:W-:Y:S05]  /*13650*/  @!P1 NANOSLEEP.SYNCS 0x989680 ;  /* 0x009896800000995d */ /* 0x001fea0003900000 */
[----:B------:R-:W0:Y:S02]  /*13660*/  @!P1 SYNCS.PHASECHK.TRANS64 P1, [R5+URZ+0x2a860], R0 ;  /* 0x02a86000050095a7 */ /* 0x000e24000802007f */
[----:B0-----:R-:W-:Y:S05]  /*13670*/  @!P1 BRA `(.L_x_2558) ;  /* 0xfffffffc00f09947 */ /* 0x001fea000383ffff */
[----:B------:R-:W-:Y:S05]  /*13680*/  BRA `(.L_x_2675) ;  /* 0xffffffc400407947 */ /* 0x000fea000383ffff */
.L_x_2676:
        /* <DEDUP_REMOVED lines=15> */
.L_x_15528:


//--------------------- .text._ZN7cutlass13device_kernelIN5flash11enable_sm90INS1_16FlashAttnFwdSm90INS1_25CollectiveMainloopFwdSm90ILi2EN4cute5tupleIJNS5_1CILi1EEES8_S8_EEENS6_IJNS7_ILi128EEENS7_ILi96EEENS7_ILi192EEEEEELi128ENS_6half_tEfNS_4arch4Sm90ELb1ELb0ELb0ELb1ELb1ELb1ELb0ELb1ELb1ELb1ELb0ELb0EEENS1_21CollectiveEpilogueFwdINS6_IJSA_SA_SB_EEES9_SE_SG_Li256ELb1ELb1ELb0ELb0EEENS1_36VarlenDynamicPersistentTileSchedulerILi128ELi96ELi256ELi128ELb0ELb1ELb1ELb1ELb1ELb1EEEEEEEEEvNT_6ParamsE --------------------------
	.section	.text._ZN7cutlass13device_kernelIN5flash11enable_sm90INS1_16FlashAttnFwdSm90INS1_25CollectiveMainloopFwdSm90ILi2EN4cute5tupleIJNS5_1CILi1EEES8_S8_EEENS6_IJNS7_ILi128EEENS7_ILi96EEENS7_ILi192EEEEEELi128ENS_6half_tEfNS_4arch4Sm90ELb1ELb0ELb0ELb1ELb1ELb1ELb0ELb1ELb1ELb1ELb0ELb0EEENS1_21CollectiveEpilogueFwdINS6_IJSA_SA_SB_EEES9_SE_SG_Li256ELb1ELb1ELb0ELb0EEENS1_36VarlenDynamicPersistentTileSchedulerILi128ELi96ELi256ELi128ELb0ELb1ELb1ELb1ELb1ELb1EEEEEEEEEvNT_6ParamsE,"ax",@progbits
	.align	128
.text._ZN7cutlass13device_kernelIN5flash11enable_sm90INS1_16FlashAttnFwdSm90INS1_25CollectiveMainloopFwdSm90ILi2EN4cute5tupleIJNS5_1CILi1EEES8_S8_EEENS6_IJNS7_ILi128EEENS7_ILi96EEENS7_ILi192EEEEEELi128ENS_6half_tEfNS_4arch4Sm90ELb1ELb0ELb0ELb1ELb1ELb1ELb0ELb1ELb1ELb1ELb0ELb0EEENS1_21CollectiveEpilogueFwdINS6_IJSA_SA_SB_EEES9_SE_SG_Li256ELb1ELb1ELb0ELb0EEENS1_36VarlenDynamicPersistentTileSchedulerILi128ELi96ELi256ELi128ELb0ELb1ELb1ELb1ELb1ELb1EEEEEEEEEvNT_6ParamsE:
        .type           _ZN7cutlass13device_kernelIN5flash11enable_sm90INS1_16FlashAttnFwdSm90INS1_25CollectiveMainloopFwdSm90ILi2EN4cute5tupleIJNS5_1CILi1EEES8_S8_EEENS6_IJNS7_ILi128EEENS7_ILi96EEENS7_ILi192EEEEEELi128ENS_6half_tEfNS_4arch4Sm90ELb1ELb0ELb0ELb1ELb1ELb1ELb0ELb1ELb1ELb1ELb0ELb0EEENS1_21CollectiveEpilogueFwdINS6_IJSA_SA_SB_EEES9_SE_SG_Li256ELb1ELb1ELb0ELb0EEENS1_36VarlenDynamicPersistentTileSchedulerILi128ELi96ELi256ELi128ELb0ELb1ELb1ELb1ELb1ELb1EEEEEEEEEvNT_6ParamsE,@function
        .size           _ZN7cutlass13device_kernelIN5flash11enable_sm90INS1_16FlashAttnFwdSm90INS1_25CollectiveMainloopFwdSm90ILi2EN4cute5tupleIJNS5_1CILi1EEES8_S8_EEENS6_IJNS7_ILi128EEENS7_ILi96EEENS7_ILi192EEEEEELi128ENS_6half_tEfNS_4arch4Sm90ELb1ELb0ELb0ELb1ELb1ELb1ELb0ELb1ELb1ELb1ELb0ELb0EEENS1_21CollectiveEpilogueFwdINS6_IJSA_SA_SB_EEES9_SE_SG_Li256ELb1ELb1ELb0ELb0EEENS1_36VarlenDynamicPersistentTileSchedulerILi128ELi96ELi256ELi128ELb0ELb1ELb1ELb1ELb1ELb1EEEEEEEEEvNT_6ParamsE,(.L_x_15529 - _ZN7cutlass13device_kernelIN5flash11enable_sm90INS1_16FlashAttnFwdSm90INS1_25CollectiveMainloopFwdSm90ILi2EN4cute5tupleIJNS5_1CILi1EEES8_S8_EEENS6_IJNS7_ILi128EEENS7_ILi96EEENS7_ILi192EEEEEELi128ENS_6half_tEfNS_4arch4Sm90ELb1ELb0ELb0ELb1ELb1ELb1ELb0ELb1ELb1ELb1ELb0ELb0EEENS1_21CollectiveEpilogueFwdINS6_IJSA_SA_SB_EEES9_SE_SG_Li256ELb1ELb1ELb0ELb0EEENS1_36VarlenDynamicPersistentTileSchedulerILi128ELi96ELi256ELi128ELb0ELb1ELb1ELb1ELb1ELb1EEEEEEEEEvNT_6ParamsE)
        .other          _ZN7cutlass13device_kernelIN5flash11enable_sm90INS1_16FlashAttnFwdSm90INS1_25CollectiveMainloopFwdSm90ILi2EN4cute5tupleIJNS5_1CILi1EEES8_S8_EEENS6_IJNS7_ILi128EEENS7_ILi96EEENS7_ILi192EEEEEELi128ENS_6half_tEfNS_4arch4Sm90ELb1ELb0ELb0ELb1ELb1ELb1ELb0ELb1ELb1ELb1ELb0ELb0EEENS1_21CollectiveEpilogueFwdINS6_IJSA_SA_SB_EEES9_SE_SG_Li256ELb1ELb1ELb0ELb0EEENS1_36VarlenDynamicPersistentTileSchedulerILi128ELi96ELi256ELi128ELb0ELb1ELb1ELb1ELb1ELb1EEEEEEEEEvNT_6ParamsE,@"STO_CUDA_ENTRY STV_DEFAULT"
_ZN7cutlass13device_kernelIN5flash11enable_sm90INS1_16FlashAttnFwdSm90INS1_25CollectiveMainloopFwdSm90ILi2EN4cute5tupleIJNS5_1CILi1EEES8_S8_EEENS6_IJNS7_ILi128EEENS7_ILi96EEENS7_ILi192EEEEEELi128ENS_6half_tEfNS_4arch4Sm90ELb1ELb0ELb0ELb1ELb1ELb1ELb0ELb1ELb1ELb1ELb0ELb0EEENS1_21CollectiveEpilogueFwdINS6_IJSA_SA_SB_EEES9_SE_SG_Li256ELb1ELb1ELb0ELb0EEENS1_36VarlenDynamicPersistentTileSchedulerILi128ELi96ELi256ELi128ELb0ELb1ELb1ELb1ELb1ELb1EEEEEEEEEvNT_6ParamsE:
        /* <DEDUP_REMOVED lines=18> */
.L_x_2678:
[----:B------:R-:W-:Y:S05]  /*0120*/  BSYNC B0 ;  /* 0x0000000000007941 */ /* 0x000fea0003800000 */
.L_x_2677:
        /* <DEDUP_REMOVED lines=41> */
.L_x_2679:
        /* <DEDUP_REMOVED lines=22> */
.L_x_2680:
        /* <DEDUP_REMOVED lines=18> */
.L_x_2681:
        /* <DEDUP_REMOVED lines=22> */
.L_x_2682:
        /* <DEDUP_REMOVED lines=22> */
.L_x_2683:
        /* <DEDUP_REMOVED lines=10> */
.L_x_2686:
        /* <DEDUP_REMOVED lines=8> */
[----:B-1----:R-:W-:-:S05]  /*0a20*/  MOV R178, UR4 ;  /* 0x0000000400b27c02 */ /* 0x002fca0008000f00 */
        /* <DEDUP_REMOVED lines=13> */
[----:B------:R-:W-:Y:S01]  /*0b00*/  IMAD.MOV.U32 R161, RZ, RZ, RZ ;  /* 0x000000ffffa17224 */ /* 0x000fe200078e00ff */
[----:B------:R-:W-:Y:S02]  /*0b10*/  MOV R168, RZ ;  /* 0x000000ff00a87202 */ /* 0x000fe40000000f00 */
[----:B------:R-:W-:-:S02]  /*0b20*/  LEA.HI R5, R3, R0, RZ, 0x7 ;  /* 0x0000000003057211 */ /* 0x000fc400078f38ff */
[-C--:B------:R-:W-:Y:S02]  /*0b30*/  LEA.HI R10, R3, R0.reuse, RZ, 0x2 ;  /* 0x00000000030a7211 */ /* 0x080fe400078f10ff */
[----:B------:R-:W-:Y:S01]  /*0b40*/  LOP3.LUT R7, R5, 0xffffff80, RZ, 0xc0, !PT ;  /* 0xffffff8005077812 */ /* 0x000fe200078ec0ff */
[----:B------:R-:W-:Y:S01]  /*0b50*/  UIADD3 UR4, UR4, 0xc400, URZ ;  /* 0x0000c40004047890 */ /* 0x000fe2000fffe03f */
[----:B------:R-:W-:Y:S02]  /*0b60*/  SHF.R.S32.HI R222, RZ, 0x7, R5 ;  /* 0x00000007ffde7819 */ /* 0x000fe40000011405 */
[--C-:B------:R-:W-:Y:S01]  /*0b70*/  SHF.R.S32.HI R170, RZ, 0x2, R10.reuse ;  /* 0x00000002ffaa7819 */ /* 0x100fe2000001140a */
[----:B------:R-:W-:Y:S01]  /*0b80*/  IMAD.IADD R214, R0, 0x1, -R7 ;  /* 0x0000000100d67824 */ /* 0x000fe200078e0a07 */
[----:B------:R-:W-:Y:S02]  /*0b90*/  LEA.HI R199, R3, R0, RZ, 0x3 ;  /* 0x0000000003c77211 */ /* 0x000fe400078f18ff */
[----:B------:R-:W-:Y:S01]  /*0ba0*/  SHF.R.S32.HI R13, RZ, 0x1f, R10 ;  /* 0x0000001fff0d7819 */ /* 0x000fe2000001140a */
[----:B------:R-:W-:Y:S01]  /*0bb0*/  VIADD R221, R170, 0x40 ;  /* 0x00000040aadd7836 */ /* 0x000fe20000000000 */
[----:B------:R-:W-:-:S02]  /*0bc0*/  SHF.R.S32.HI R9, RZ, 0x1f, R214 ;  /* 0x0000001fff097819 */ /* 0x000fc400000114d6 */
[----:B------:R-:W-:Y:S01]  /*0bd0*/  LEA.HI R13, R13, R170, RZ, 0x3 ;  /* 0x000000aa0d0d7211 */ /* 0x000fe200078f18ff */
[----:B------:R-:W-:Y:S01]  /*0be0*/  IMAD.SHL.U32 R177, R221, 0x40, RZ ;  /* 0x00000040ddb17824 */ /* 0x000fe200078e00ff */
[CC--:B------:R-:W-:Y:S02]  /*0bf0*/  LEA.HI R6, R9.reuse, R214.reuse, RZ, 0x2 ;  /* 0x000000d609067211 */ /* 0x0c0fe400078f10ff */
[----:B------:R-:W-:Y:S02]  /*0c00*/  LEA.HI R9, R9, R214, RZ, 0x5 ;  /* 0x000000d609097211 */ /* 0x000fe400078f28ff */
[--C-:B------:R-:W-:Y:S02]  /*0c10*/  SHF.R.S32.HI R8, RZ, 0x2, R6.reuse ;  /* 0x00000002ff087819 */ /* 0x100fe40000011406 */
[----:B------:R-:W-:Y:S02]  /*0c20*/  SHF.R.S32.HI R11, RZ, 0x1f, R6 ;  /* 0x0000001fff0b7819 */ /* 0x000fe40000011406 */
[----:B------:R-:W-:-:S02]  /*0c30*/  SHF.R.S32.HI R9, RZ, 0x5, R9 ;  /* 0x00000005ff097819 */ /* 0x000fc40000011409 */
[----:B------:R-:W-:Y:S02]  /*0c40*/  LEA.HI R11, R11, R8, RZ, 0x3 ;  /* 0x000000080b0b7211 */ /* 0x000fe400078f18ff */
[----:B------:R-:W-:Y:S02]  /*0c50*/  LOP3.LUT R13, R13, 0xfffffff8, RZ, 0xc0, !PT ;  /* 0xfffffff80d0d7812 */ /* 0x000fe400078ec0ff */
[----:B------:R-:W-:Y:S02]  /*0c60*/  LOP3.LUT R11, R11, 0xfffffff8, RZ, 0xc0, !PT ;  /* 0xfffffff80b0b7812 */ /* 0x000fe400078ec0ff */
[----:B------:R-:W-:Y:S01]  /*0c70*/  LOP3.LUT R177, R177, 0x1c0, RZ, 0xc0, !PT ;  /* 0x000001c0b1b17812 */ /* 0x000fe200078ec0ff */
[----:B------:R-:W-:Y:S01]  /*0c80*/  IMAD.IADD R206, R170, 0x1, -R13 ;  /* 0x00000001aace7824 */ /* 0x000fe200078e0a0d */
[----:B------:R-:W-:Y:S02]  /*0c90*/  IADD3 R8, R8, -R11, RZ ;  /* 0x8000000b08087210 */ /* 0x000fe40007ffe0ff */
[----:B------:R-:W-:Y:S01]  /*0ca0*/  LOP3.LUT R11, R10, 0xfffffffc, RZ, 0xc0, !PT ;  /* 0xfffffffc0a0b7812 */ /* 0x000fe200078ec0ff */
[----:B------:R-:W-:Y:S01]  /*0cb0*/  IMAD.SHL.U32 R181, R206, 0x40, RZ ;  /* 0x00000040ceb57824 */ /* 0x000fe200078e00ff */
[----:B------:R-:W-:Y:S01]  /*0cc0*/  SHF.R.U32.HI R220, RZ, 0x3, R177 ;  /* 0x00000003ffdc7819 */ /* 0x000fe200000116b1 */
[----:B------:R-:W-:Y:S01]  /*0cd0*/  IMAD R8, R9, 0x10, R8 ;  /* 0x0000001009087824 */ /* 0x000fe200078e0208 */
[----:B------:R-:W-:Y:S01]  /*0ce0*/  LOP3.LUT R189, R6, 0x7ffffffc, RZ, 0xc0, !PT ;  /* 0x7ffffffc06bd7812 */ /* 0x000fe200078ec0ff */
[----:B------:R-:W-:Y:S01]  /*0cf0*/  IMAD.IADD R198, R0, 0x1, -R11 ;  /* 0x0000000100c67824 */ /* 0x000fe200078e0a0b */
[----:B------:R-:W-:-:S03]  /*0d00*/  LOP3.LUT R181, R181, 0x1c0, RZ, 0xc0, !PT ;  /* 0x000001c0b5b57812 */ /* 0x000fc600078ec0ff */
[C---:B------:R-:W-:Y:S01]  /*0d10*/  IMAD.SHL.U32 R16, R198.reuse, 0x8, RZ ;  /* 0x00000008c6107824 */ /* 0x040fe200078e00ff */
[----:B------:R-:W-:Y:S01]  /*0d20*/  SHF.L.U32 R162, R198, 0x2, RZ ;  /* 0x00000002c6a27819 */ /* 0x000fe200000006ff */
[----:B------:R-:W-:Y:S01]  /*0d30*/  IMAD.IADD R189, R214, 0x1, -R189 ;  /* 0x00000001d6bd7824 */ /* 0x000fe200078e0abd */
[----:B------:R-:W-:Y:S01]  /*0d40*/  SHF.R.U32.HI R182, RZ, 0x3, R181 ;  /* 0x00000003ffb67819 */ /* 0x000fe200000116b5 */
[----:B------:R-:W-:Y:S01]  /*0d50*/  VIADD R22, R16, 0x60 ;  /* 0x0000006010167836 */ /* 0x000fe20000000000 */
[C---:B------:R-:W-:Y:S01]  /*0d60*/  IADD3 R173, R162.reuse, 0x20, RZ ;  /* 0x00000020a2ad7810 */ /* 0x040fe20007ffe0ff */
[----:B------:R-:W-:Y:S01]  /*0d70*/  VIADD R172, R162, 0x40 ;  /* 0x00000040a2ac7836 */ /* 0x000fe20000000000 */
[C---:B------:R-:W-:Y:S01]  /*0d80*/  IADD3 R23, R16.reuse, 0x80, RZ ;  /* 0x0000008010177810 */ /* 0x040fe20007ffe0ff */
[----:B------:R-:W-:Y:S01]  /*0d90*/  VIADD R160, R16, 0xa0 ;  /* 0x000000a010a07836 */ /* 0x000fe20000000000 */
[C---:B------:R-:W-:Y:S01]  /*0da0*/  IADD3 R164, R162.reuse, R173, RZ ;  /* 0x000000ada2a47210 */ /* 0x040fe20007ffe0ff */
[C---:B------:R-:W-:Y:S01]  /*0db0*/  IMAD.IADD R165, R162.reuse, 0x1, R172 ;  /* 0x00000001a2a57824 */ /* 0x040fe200078e02ac */
[----:B------:R-:W-:Y:S01]  /*0dc0*/  SHF.R.S32.HI R17, RZ, 0x1f, R16 ;  /* 0x0000001fff117819 */ /* 0x000fe20000011410 */
[C---:B------:R-:W-:Y:S01]  /*0dd0*/  VIADD R175, R162.reuse, 0x10 ;  /* 0x00000010a2af7836 */ /* 0x040fe20000000000 */
[----:B------:R-:W-:Y:S01]  /*0de0*/  SHF.R.S32.HI R169, RZ, 0x1f, R22 ;  /* 0x0000001fffa97819 */ /* 0x000fe20000011416 */
[C---:B------:R-:W-:Y:S01]  /*0df0*/  VIADD R174, R162.reuse, 0x30 ;  /* 0x00000030a2ae7836 */ /* 0x040fe20000000000 */
[----:B------:R-:W-:Y:S01]  /*0e00*/  SHF.R.S32.HI R180, RZ, 0x1f, R23 ;  /* 0x0000001fffb47819 */ /* 0x000fe20000011417 */
[----:B------:R-:W-:Y:S01]  /*0e10*/  VIADD R176, R162, 0x50 ;  /* 0x00000050a2b07836 */ /* 0x000fe20000000000 */
[----:B------:R-:W-:-:S02]  /*0e20*/  SHF.R.S32.HI R179, RZ, 0x1f, R160 ;  /* 0x0000001fffb37819 */ /* 0x000fc400000114a0 */
[----:B------:R-:W-:Y:S02]  /*0e30*/  SHF.R.S32.HI R205, RZ, 0x1f, R175 ;  /* 0x0000001fffcd7819 */ /* 0x000fe400000114af */
[----:B------:R-:W-:Y:S02]  /*0e40*/  SHF.R.S32.HI R204, RZ, 0x1f, R173 ;  /* 0x0000001fffcc7819 */ /* 0x000fe400000114ad */
[----:B------:R-:W-:Y:S02]  /*0e50*/  SHF.R.S32.HI R203, RZ, 0x1f, R174 ;  /* 0x0000001fffcb7819 */ /* 0x000fe400000114ae */
[----:B------:R-:W-:Y:S02]  /*0e60*/  SHF.R.S32.HI R202, RZ, 0x1f, R172 ;  /* 0x0000001fffca7819 */ /* 0x000fe400000114ac */
[----:B------:R-:W-:Y:S02]  /*0e70*/  SHF.R.S32.HI R201, RZ, 0x1f, R176 ;  /* 0x0000001fffc97819 */ /* 0x000fe400000114b0 */
[----:B--2---:R-:W-:-:S02]  /*0e80*/  R2UR UR5, R2 ;  /* 0x00000000020572ca */ /* 0x004fc400000e0000 */
        /* <DEDUP_REMOVED lines=9> */
[----:B------:R-:W-:Y:S02]  /*0f20*/  LOP3.LUT R5, R199, 0xfffffff8, RZ, 0xc0, !PT ;  /* 0xfffffff8c7057812 */ /* 0x000fe400078ec0ff */
[C---:B------:R-:W-:Y:S02]  /*0f30*/  IADD3 R3, R0.reuse, -R3, RZ ;  /* 0x8000000300037210 */ /* 0x040fe40007ffe0ff */
[----:B------:R-:W-:-:S02]  /*0f40*/  IADD3 R192, R0, -R5, RZ ;  /* 0x8000000500c07210 */ /* 0x000fc40007ffe0ff */
[----:B------:R-:W-:Y:S02]  /*0f50*/  SHF.R.S32.HI R0, RZ, 0x1f, R221 ;  /* 0x0000001fff007819 */ /* 0x000fe400000114dd */
[----:B------:R-:W-:Y:S01]  /*0f60*/  SHF.R.S32.HI R4, RZ, 0x5, R4 ;  /* 0x00000005ff047819 */ /* 0x000fe20000011404 */
[----:B------:R-:W-:Y:S01]  /*0f70*/  IMAD.SHL.U32 R188, R192, 0x8, RZ ;  /* 0x00000008c0bc7824 */ /* 0x000fe200078e00ff */
[----:B------:R-:W-:Y:S02]  /*0f80*/  LEA.HI R0, R0, R221, RZ, 0x3 ;  /* 0x000000dd00007211 */ /* 0x000fe400078f18ff */
[----:B------:R-:W-:Y:S01]  /*0f90*/  LOP3.LUT R9, R2, 0x3fffffe, RZ, 0xc0, !PT ;  /* 0x03fffffe02097812 */ /* 0x000fe200078ec0ff */
[----:B------:R-:W-:Y:S01]  /*0fa0*/  IMAD R2, R4, 0x10, R3 ;  /* 0x0000001004027824 */ /* 0x000fe200078e0203 */
[----:B------:R-:W-:Y:S01]  /*0fb0*/  SHF.R.S32.HI R3, RZ, 0x1f, R164 ;  /* 0x0000001fff037819 */ /* 0x000fe200000114a4 */
[----:B------:R-:W-:Y:S01]  /*0fc0*/  IMAD.SHL.U32 R0, R0, 0x40, RZ ;  /* 0x0000004000007824 */ /* 0x000fe200078e00ff */
[----:B------:R-:W-:Y:S01]  /*0fd0*/  IADD3 R191, R188, 0x40, RZ ;  /* 0x00000040bcbf7810 */ /* 0x000fe20007ffe0ff */
[----:B------:R-:W-:Y:S01]  /*0fe0*/  IMAD.SHL.U32 R183, R4, 0x200, RZ ;  /* 0x0000020004b77824 */ /* 0x000fe200078e00ff */
[----:B------:R-:W-:Y:S01]  /*0ff0*/  LEA.HI R166, R3, R164, RZ, 0x3 ;  /* 0x000000a403a67211 */ /* 0x000fe200078f18ff */
[----:B------:R-:W-:Y:S01]  /*1000*/  IMAD.IADD R9, R222, 0x1, -R9 ;  /* 0x00000001de097824 */ /* 0x000fe200078e0a09 */
[----:B------:R-:W-:Y:S01]  /*1010*/  LOP3.LUT R184, R0, 0xfffffe00, RZ, 0xc0, !PT ;  /* 0xfffffe0000b87812 */ /* 0x000fe200078ec0ff */
[----:B------:R-:W-:Y:S01]  /*1020*/  IMAD R225, R2, 0x8, R7 ;  /* 0x0000000802e17824 */ /* 0x000fe200078e0207 */
[----:B------:R-:W-:-:S02]  /*1030*/  SHF.R.S32.HI R0, RZ, 0x1f, R165 ;  /* 0x0000001fff007819 */ /* 0x000fc400000114a5 */
[----:B------:R-:W-:Y:S01]  /*1040*/  LEA.HI R3, R3, R164, RZ, 0x6 ;  /* 0x000000a403037211 */ /* 0x000fe200078f30ff */
[----:B------:R-:W-:Y:S01]  /*1050*/  IMAD.SHL.U32 R225, R225, 0x8, RZ ;  /* 0x00000008e1e17824 */ /* 0x000fe200078e00ff */
[CC--:B------:R-:W-:Y:S02]  /*1060*/  LEA.HI R4, R0.reuse, R165.reuse, RZ, 0x6 ;  /* 0x000000a500047211 */ /* 0x0c0fe400078f30ff */
[----:B------:R-:W-:Y:S02]  /*1070*/  LEA.HI R2, R0, R165, RZ, 0x3 ;  /* 0x000000a500027211 */ /* 0x000fe400078f18ff */
[----:B------:R-:W-:Y:S01]  /*1080*/  SHF.L.U32 R0, R3, 0x7, RZ ;  /* 0x0000000703007819 */ /* 0x000fe200000006ff */
[----:B------:R-:W-:Y:S01]  /*1090*/  IMAD.SHL.U32 R4, R4, 0x80, RZ ;  /* 0x0000008004047824 */ /* 0x000fe200078e00ff */
[----:B------:R-:W-:Y:S02]  /*10a0*/  LEA R224, R9, R8, 0x6 ;  /* 0x0000000809e07211 */ /* 0x000fe400078e30ff */
[----:B------:R-:W-:-:S02]  /*10b0*/  LOP3.LUT R3, R181, 0x38, R166, 0xf8, !PT ;  /* 0x00000038b5037812 */ /* 0x000fc400078ef8a6 */
[----:B------:R-:W-:Y:S02]  /*10c0*/  LOP3.LUT R7, R177, 0x38, R166, 0xf8, !PT ;  /* 0x00000038b1077812 */ /* 0x000fe400078ef8a6 */
[--C-:B------:R-:W-:Y:S02]  /*10d0*/  LOP3.LUT R5, R181, 0x38, R2.reuse, 0xf8, !PT ;  /* 0x00000038b5057812 */ /* 0x100fe400078ef802 */
[----:B------:R-:W-:Y:S02]  /*10e0*/  LOP3.LUT R9, R177, 0x38, R2, 0xf8, !PT ;  /* 0x00000038b1097812 */ /* 0x000fe400078ef802 */
[----:B------:R-:W-:Y:S02]  /*10f0*/  LOP3.LUT R0, R0, 0xffffe000, RZ, 0xc0, !PT ;  /* 0xffffe00000007812 */ /* 0x000fe400078ec0ff */
[----:B------:R-:W-:Y:S02]  /*1100*/  LOP3.LUT R3, R3, R182, RZ, 0x3c, !PT ;  /* 0x000000b603037212 */ /* 0x000fe400078e3cff */
[----:B------:R-:W-:-:S02]  /*1110*/  LOP3.LUT R7, R7, R220, RZ, 0x3c, !PT ;  /* 0x000000dc07077212 */ /* 0x000fc400078e3cff */
[----:B------:R-:W-:Y:S02]  /*1120*/  LOP3.LUT R4, R4, 0xffffe000, RZ, 0xc0, !PT ;  /* 0xffffe00004047812 */ /* 0x000fe400078ec0ff */
[----:B------:R-:W-:Y:S02]  /*1130*/  LOP3.LUT R5, R5, R182, RZ, 0x3c, !PT ;  /* 0x000000b605057212 */ /* 0x000fe400078e3cff */
[----:B------:R-:W-:Y:S02]  /*1140*/  LOP3.LUT R9, R9, R220, RZ, 0x3c, !PT ;  /* 0x000000dc09097212 */ /* 0x000fe400078e3cff */
[-CC-:B------:R-:W-:Y:S02]  /*1150*/  IADD3 R219, R3, R0.reuse, R183.reuse ;  /* 0x0000000003db7210 */ /* 0x180fe40007ffe0b7 */
[----:B------:R-:W-:Y:S01]  /*1160*/  IADD3 R7, R7, R0, R184 ;  /* 0x0000000007077210 */ /* 0x000fe20007ffe0b8 */
[----:B------:R-:W-:Y:S01]  /*1170*/  IMAD.U32 R0, RZ, RZ, UR5 ;  /* 0x00000005ff007e24 */ /* 0x000fe2000f8e00ff */
[----:B------:R-:W-:-:S02]  /*1180*/  IADD3 R217, R5, R4, R183 ;  /* 0x0000000405d97210 */ /* 0x000fc40007ffe0b7 */
[----:B------:R-:W-:Y:S02]  /*1190*/  IADD3 R9, R9, R4, R184 ;  /* 0x0000000409097210 */ /* 0x000fe40007ffe0b8 */
[----:B------:R-:W-:Y:S01]  /*11a0*/  MOV R4, UR4 ;  /* 0x0000000400047c02 */ /* 0x000fe20008000f00 */
[----:B------:R0:W-:Y:S01]  /*11b0*/  STL [R1+0x30], R0 ;  /* 0x0000300001007387 */ /* 0x0001e20000100800 */
[----:B------:R-:W-:Y:S02]  /*11c0*/  LOP3.LUT R5, R177, 0x38, R16, 0xf8, !PT ;  /* 0x00000038b1057812 */ /* 0x000fe400078ef810 */
[----:B------:R-:W-:Y:S01]  /*11d0*/  SHF.R.S32.HI R199, RZ, 0x3, R199 ;  /* 0x00000003ffc77819 */ /* 0x000fe200000114c7 */
[----:B------:R1:W-:Y:S01]  /*11e0*/  STL [R1+0x34], R4 ;  /* 0x0000340401007387 */ /* 0x0003e20000100800 */
[----:B------:R-:W-:Y:S02]  /*11f0*/  LOP3.LUT R5, R184, R5, R220, 0xf6, !PT ;  /* 0x00000005b8057212 */ /* 0x000fe400078ef6dc */
[----:B------:R-:W-:-:S02]  /*1200*/  SHF.R.S32.HI R227, RZ, 0x1f, R188 ;  /* 0x0000001fffe37819 */ /* 0x000fc400000114bc */
[----:B------:R-:W-:Y:S02]  /*1210*/  SHF.R.S32.HI R226, RZ, 0x1f, R191 ;  /* 0x0000001fffe27819 */ /* 0x000fe400000114bf */
[----:B0-----:R-:W-:Y:S02]  /*1220*/  LEA.HI R0, R198, R198, RZ, 0x1 ;  /* 0x000000c6c6007211 */ /* 0x001fe400078f08ff */
[----:B------:R-:W-:Y:S02]  /*1230*/  SHF.R.S32.HI R166, RZ, 0x3, R166 ;  /* 0x00000003ffa67819 */ /* 0x000fe400000114a6 */
[----:B------:R-:W-:Y:S02]  /*1240*/  LOP3.LUT R3, R0, 0x1ffffffe, RZ, 0xc0, !PT ;  /* 0x1ffffffe00037812 */ /* 0x000fe400078ec0ff */
[----:B------:R-:W-:Y:S02]  /*1250*/  SHF.R.S32.HI R167, RZ, 0x3, R2 ;  /* 0x00000003ffa77819 */ /* 0x000fe40000011402 */
[----:B------:R-:W-:-:S02]  /*1260*/  IADD3 R3, R198, -R3, RZ ;  /* 0x80000003c6037210 */ /* 0x000fc40007ffe0ff */
[----:B------:R-:W-:Y:S02]  /*1270*/  LEA R218, R5, UR4, 0x1 ;  /* 0x0000000405da7c11 */ /* 0x000fe4000f8e08ff */
[----:B------:R-:W-:Y:S02]  /*1280*/  LEA R219, R219, UR4, 0x1 ;  /* 0x00000004dbdb7c11 */ /* 0x000fe4000f8e08ff */
[----:B------:R-:W-:Y:S02]  /*1290*/  LEA R216, R7, UR4, 0x1 ;  /* 0x0000000407d87c11 */ /* 0x000fe4000f8e08ff */
[----:B------:R-:W-:Y:S02]  /*12a0*/  LEA R217, R217, UR4, 0x1 ;  /* 0x00000004d9d97c11 */ /* 0x000fe4000f8e08ff */
[----:B------:R-:W-:Y:S02]  /*12b0*/  LEA R215, R9, UR4, 0x1 ;  /* 0x0000000409d77c11 */ /* 0x000fe4000f8e08ff */
[----:B-1----:R-:W-:-:S07]  /*12c0*/  LEA R190, R3, R224, 0x3 ;  /* 0x000000e003be7211 */ /* 0x002fce00078e18ff */
.L_x_2923:
[----:B0-2-4-:R-:W0:Y:S01]  /*12d0*/  LDC.64 R2, c[0x0][0xc88] ;  /* 0x00032200ff027b82 */ /* 0x015e220000000a00 */
[----:B------:R-:W-:Y:S01]  /*12e0*/  ULDC.64 UR4, c[0x0][0xa28] ;  /* 0x00028a0000047ab9 */ /* 0x000fe20000000a00 */
[----:B------:R-:W-:Y:S01]  /*12f0*/  ULDC.64 UR8, c[0x0][0xa18] ;  /* 0x0002860000087ab9 */ /* 0x000fe20000000a00 */
[----:B------:R-:W-:Y:S01]  /*1300*/  ULDC.64 UR6, c[0x0][0xa08] ;  /* 0x0002820000067ab9 */ /* 0x000fe20000000a00 */
[----:B0-----:R-:W-:-:S05]  /*1310*/  IMAD.WIDE R2, R27, 0x4, R2 ;  /* 0x000000041b027825 */ /* 0x001fca00078e0202 */
[----:B------:R-:W2:Y:S01]  /*1320*/  LDG.E R196, desc[UR60][R2.64] ;  /* 0x0000003c02c47981 */ /* 0x000ea2000c1e1900 */
        /* <DEDUP_REMOVED lines=35> */
[----:B0--3--:R-:W-:Y:S06]  /*1560*/  @P1 BRA `(.L_x_2688) ;  /* 0x0000000000241947 */ /* 0x009fec0003800000 */
        /* <DEDUP_REMOVED lines=9> */
.L_x_2688:
[----:B------:R-:W-:Y:S01]  /*1600*/  IMAD.U32 R2, RZ, RZ, UR5 ;  /* 0x00000005ff027e24 */ /* 0x000fe2000f8e00ff */
[----:B------:R-:W-:Y:S01]  /*1610*/  MOV R27, UR4 ;  /* 0x00000004001b7c02 */ /* 0x000fe20008000f00 */
[----:B------:R-:W-:Y:S06]  /*1620*/  @!P2 BRA `(.L_x_2689) ;  /* 0x000000000010a947 */ /* 0x000fec0003800000 */
[----:B------:R-:W-:-:S04]  /*1630*/  IADD3 R4, P0, R194, UR8, RZ ;  /* 0x00000008c2047c10 */ /* 0x000fc8000ff1e0ff */
[----:B------:R-:W-:-:S05]  /*1640*/  IADD3.X R5, R195, UR9, RZ, P0, !PT ;  /* 0x00000009c3057c10 */ /* 0x000fca00087fe4ff */
[----:B------:R0:W5:Y:S01]  /*1650*/  LDG.E R27, desc[UR60][R4.64] ;  /* 0x0000003c041b7981 */ /* 0x000162000c1e1900 */
[----:B------:R-:W-:Y:S05]  /*1660*/  BRA `(.L_x_2690) ;  /* 0x0000000000107947 */ /* 0x000fea0003800000 */
.L_x_2689:
[----:B------:R-:W-:Y:S05]  /*1670*/  @!P0 BRA `(.L_x_2690) ;  /* 0x00000000000c8947 */ /* 0x000fea0003800000 */
[----:B------:R-:W2:Y:S04]  /*1680*/  LDG.E R4, desc[UR60][R6.64] ;  /* 0x0000003c06047981 */ /* 0x000ea8000c1e1900 */
[----:B------:R-:W2:Y:S02]  /*1690*/  LDG.E R27, desc[UR60][R6.64+0x4] ;  /* 0x0000043c061b7981 */ /* 0x000ea4000c1e1900 */
[----:B--2---:R-:W-:-:S07]  /*16a0*/  IMAD.IADD R27, R27, 0x1, -R4 ;  /* 0x000000011b1b7824 */ /* 0x004fce00078e0a04 */
.L_x_2690:
[----:B------:R-:W-:Y:S01]  /*16b0*/  ULDC.64 UR4, c[0x0][0xa10] ;  /* 0x0002840000047ab9 */ /* 0x000fe20000000a00 */
[----:B------:R-:W1:Y:S01]  /*16c0*/  LDC R9, c[0x0][0x448] ;  /* 0x00011200ff097b82 */ /* 0x000e620000000800 */
[----:B------:R-:W-:-:S04]  /*16d0*/  ISETP.NE.U32.AND P0, PT, RZ, UR4, PT ;  /* 0x00000004ff007c0c */ /* 0x000fc8000bf05070 */
[----:B------:R-:W-:Y:S01]  /*16e0*/  ISETP.NE.AND.EX P0, PT, RZ, UR5, PT, P0 ;  /* 0x00000005ff007c0c */ /* 0x000fe2000bf05300 */
[----:B------:R-:W-:-:S12]  /*16f0*/  ULDC.64 UR4, c[0x0][0xa30] ;  /* 0x00028c0000047ab9 */ /* 0x000fd80000000a00 */
[----:B0-----:R-:W0:Y:S02]  /*1700*/  @P0 LDC.64 R4, c[0x0][0xa10] ;  /* 0x00028400ff040b82 */ /* 0x001e240000000a00 */
[----:B0-----:R-:W-:-:S05]  /*1710*/  @P0 IMAD.WIDE R4, R24, 0x4, R4 ;  /* 0x0000000418040825 */ /* 0x001fca00078e0204 */
[----:B------:R-:W2:Y:S04]  /*1720*/  @P0 LDG.E R3, desc[UR60][R4.64] ;  /* 0x0000003c04030981 */ /* 0x000ea8000c1e1900 */
[----:B------:R0:W2:Y:S01]  /*1730*/  @P0 LDG.E R8, desc[UR60][R4.64+0x4] ;  /* 0x0000043c04080981 */ /* 0x0000a2000c1e1900 */
[----:B------:R-:W-:Y:S01]  /*1740*/  ISETP.NE.U32.AND P1, PT, RZ, UR4, PT ;  /* 0x00000004ff007c0c */ /* 0x000fe2000bf25070 */
[----:B-----5:R-:W-:-:S03]  /*1750*/  IMAD.MOV.U32 R141, RZ, RZ, R27 ;  /* 0x000000ffff8d7224 */ /* 0x020fc600078e001b */
[----:B------:R-:W-:-:S13]  /*1760*/  ISETP.NE.AND.EX P1, PT, RZ, UR5, PT, P1 ;  /* 0x00000005ff007c0c */ /* 0x000fda000bf25310 */
[----:B------:R-:W-:-:S04]  /*1770*/  @P1 IADD3 R6, P2, R194, UR4, RZ ;  /* 0x00000004c2061c10 */ /* 0x000fc8000ff5e0ff */
[----:B------:R-:W-:-:S05]  /*1780*/  @P1 IADD3.X R7, R195, UR5, RZ, P2, !PT ;  /* 0x00000005c3071c10 */ /* 0x000fca00097fe4ff */
[----:B------:R3:W5:Y:S01]  /*1790*/  @P1 LDG.E R141, desc[UR60][R6.64] ;  /* 0x0000003c068d1981 */ /* 0x000762000c1e1900 */
[----:B-1----:R-:W-:Y:S02]  /*17a0*/  ISETP.NE.AND P1, PT, R9, 0x1, PT ;  /* 0x000000010900780c */ /* 0x002fe40003f25270 */
[----:B------:R-:W-:Y:S02]  /*17b0*/  SHF.L.U32 R185, R25, 0x7, RZ ;  /* 0x0000000719b97819 */ /* 0x000fe400000006ff */
[----:B------:R-:W-:-:S03]  /*17c0*/  IADD3 R11, R27, -R0, RZ ;  /* 0x800000001b0b7210 */ /* 0x000fc60007ffe0ff */
[----:B0-----:R-:W-:Y:S02]  /*17d0*/  VIADD R4, R185, 0x7f ;  /* 0x0000007fb9047836 */ /* 0x001fe40000000000 */
[----:B------:R-:W-:-:S04]  /*17e0*/  IMAD.MOV R126, RZ, RZ, -R11 ;  /* 0x000000ffff7e7224 */ /* 0x000fc800078e0a0b */
[----:B------:R-:W0:Y:S01]  /*17f0*/  @P1 LDC R9, c[0x0][0x44c] ;  /* 0x00011300ff091b82 */ /* 0x000e220000000800 */
[----:B------:R-:W-:-:S07]  /*1800*/  VIMNMX R126, RZ, R126, !PT ;  /* 0x0000007eff7e7248 */ /* 0x000fce0007fe0100 */
[----:B------:R-:W1:Y:S01]  /*1810*/  @P1 LDC R5, c[0x0][0x450] ;  /* 0x00011400ff051b82 */ /* 0x000e620000000800 */
[----:B0-----:R-:W-:-:S05]  /*1820*/  @P1 IMAD.HI.U32 R0, R4, R9, RZ ;  /* 0x0000000904001227 */ /* 0x001fca00078e00ff */
[----:B-1----:R-:W-:Y:S01]  /*1830*/  @P1 SHF.R.U32.HI R4, RZ, R5, R0 ;  /* 0x00000005ff041219 */ /* 0x002fe20000011600 */
[----:B--2---:R-:W-:-:S04]  /*1840*/  @P0 IMAD.IADD R2, R8, 0x1, -R3 ;  /* 0x0000000108020824 */ /* 0x004fc800078e0a03 */
[----:B------:R-:W-:-:S04]  /*1850*/  IMAD.IADD R187, R11, 0x1, R2 ;  /* 0x000000010bbb7824 */ /* 0x000fc800078e0202 */
[C---:B------:R-:W-:Y:S01]  /*1860*/  VIADD R0, R187.reuse, 0x5f ;  /* 0x0000005fbb007836 */ /* 0x040fe20000000000 */
[----:B------:R-:W-:-:S03]  /*1870*/  IADD3 R142, R187, 0x60, -R186 ;  /* 0x00000060bb8e7810 */ /* 0x000fc60007ffe8ba */
[----:B------:R-:W-:Y:S01]  /*1880*/  IMAD.HI R0, R0, 0x2aaaaaab, RZ ;  /* 0x2aaaaaab00007827 */ /* 0x000fe200078e02ff */
[----:B------:R-:W-:-:S04]  /*1890*/  IADD3 R4, R142, R4, RZ ;  /* 0x000000048e047210 */ /* 0x000fc80007ffe0ff */
[----:B------:R-:W-:Y:S01]  /*18a0*/  SHF.R.U32.HI R143, RZ, 0x1f, R0 ;  /* 0x0000001fff8f7819 */ /* 0x000fe20000011600 */
[----:B------:R-:W-:-:S03]  /*18b0*/  IMAD.HI R4, R4, 0x2aaaaaab, RZ ;  /* 0x2aaaaaab04047827 */ /* 0x000fc600078e02ff */
[----:B------:R-:W-:Y:S02]  /*18c0*/  LEA.HI.SX32 R143, R0, R143, 0x1c ;  /* 0x0000008f008f7211 */ /* 0x000fe400078fe2ff */
[----:B------:R-:W-:-:S04]  /*18d0*/  SHF.R.U32.HI R3, RZ, 0x1f, R4 ;  /* 0x0000001fff037819 */ /* 0x000fc80000011604 */
[----:B------:R-:W-:-:S04]  /*18e0*/  LEA.HI.SX32 R4, R4, R3, 0x1c ;  /* 0x0000000304047211 */ /* 0x000fc800078fe2ff */
[----:B------:R-:W-:-:S05]  /*18f0*/  VIMNMX R4, R143, R4, PT ;  /* 0x000000048f047248 */ /* 0x000fca0003fe0100 */
[----:B------:R-:W-:-:S05]  /*1900*/  IMAD R3, R4, 0x60, -R11 ;  /* 0x0000006004037824 */ /* 0x000fca00078e0a0b */
[----:B------:R-:W-:-:S04]  /*1910*/  VIMNMX R3, R3, R2, PT ;  /* 0x0000000203037248 */ /* 0x000fc80003fe0100 */
[----:B------:R-:W-:Y:S01]  /*1920*/  ISETP.GT.AND P0, PT, R3, R126, PT ;  /* 0x0000007e0300720c */ /* 0x000fe20003f04270 */
[----:B------:R-:W-:-:S05]  /*1930*/  IMAD.WIDE.U32 R126, R126, -0x55555555, RZ ;  /* 0xaaaaaaab7e7e7825 */ /* 0x000fca00078e00ff */
[----:B------:R-:W-:-:S04]  /*1940*/  SHF.R.U32.HI R126, RZ, 0x6, R127 ;  /* 0x00000006ff7e7819 */ /* 0x000fc8000001167f */
[----:B------:R-:W-:-:S03]  /*1950*/  MOV R25, R126 ;  /* 0x0000007e00197202 */ /* 0x000fc60000000f00 */
[----:B------:R-:W-:-:S04]  /*1960*/  @P0 VIADD R0, R3, 0x5f ;  /* 0x0000005f03000836 */ /* 0x000fc80000000000 */
[----:B------:R-:W-:-:S05]  /*1970*/  @P0 IMAD.HI R0, R0, 0x2aaaaaab, RZ ;  /* 0x2aaaaaab00000827 */ /* 0x000fca00078e02ff */
[----:B------:R-:W-:-:S04]  /*1980*/  @P0 SHF.R.U32.HI R3, RZ, 0x1f, R0 ;  /* 0x0000001fff030819 */ /* 0x000fc80000011600 */
[----:B------:R-:W-:Y:S02]  /*1990*/  @P0 LEA.HI.SX32 R25, R0, R3, 0x1c ;  /* 0x0000000300190211 */ /* 0x000fe400078fe2ff */
[----:B------:R-:W-:Y:S02]  /*19a0*/  PLOP3.LUT P0, PT, PT, PT, PT, 0x80, 0x0 ;  /* 0x000000000000781c */ /* 0x000fe40003f0f070 */
[----:B------:R-:W-:-:S13]  /*19b0*/  ISETP.GT.AND P1, PT, R25, R126, PT ;  /* 0x0000007e1900720c */ /* 0x000fda0003f24270 */
[----:B---3--:R-:W-:Y:S05]  /*19c0*/  @!P1 BRA `(.L_x_2691) ;  /* 0x0000008c00d09947 */ /* 0x008fea0003800000 */
        /* <DEDUP_REMOVED lines=11> */
[----:B------:R-:W-:Y:S01]  /*1a80*/  MOV R10, UR6 ;  /* 0x00000006000a7c02 */ /* 0x000fe20008000f00 */
[----:B------:R-:W-:Y:S01]  /*1a90*/  IMAD.U32 R6, RZ, RZ, UR4 ;  /* 0x00000004ff067e24 */ /* 0x000fe2000f8e00ff */
[----:B------:R-:W-:Y:S01]  /*1aa0*/  MOV R12, 0x1 ;  /* 0x00000001000c7802 */ /* 0x000fe20000000f00 */
[----:B------:R-:W-:-:S02]  /*1ab0*/  IMAD.U32 R7, RZ, RZ, UR5 ;  /* 0x00000005ff077e24 */ /* 0x000fc4000f8e00ff */
[----:B------:R-:W-:Y:S02]  /*1ac0*/  IMAD.U32 R11, RZ, RZ, UR7 ;  /* 0x00000007ff0b7e24 */ /* 0x000fe4000f8e00ff */
[----:B------:R-:W-:Y:S02]  /*1ad0*/  IMAD.MOV.U32 R8, RZ, RZ, 0x70 ;  /* 0x00000070ff087424 */ /* 0x000fe400078e00ff */
[----:B0-----:R-:W-:-:S07]  /*1ae0*/  IMAD.MOV.U32 R13, RZ, RZ, RZ ;  /* 0x000000ffff0d7224 */ /* 0x001fce00078e00ff */
[----:B------:R-:W-:-:S07]  /*1af0*/  LEPC R20, `(.L_x_2693) ;  /* 0x000000001014794e */ /* 0x000fce0000000000 */
[----:B-1---5:R-:W-:Y:S05]  /*1b00*/  CALL.ABS.NOINC R14 ;  /* 0x000000000e007343 */ /* 0x022fea0003c00000 */
.L_x_2693:
[----:B------:R-:W-:Y:S05]  /*1b10*/  BSYNC B6 ;  /* 0x0000000000067941 */ /* 0x000fea0003800000 */
.L_x_2692:
        /* <DEDUP_REMOVED lines=20> */
.L_x_2695:
[----:B------:R-:W-:Y:S05]  /*1c60*/  BSYNC B6 ;  /* 0x0000000000067941 */ /* 0x000fea0003800000 */
.L_x_2694:
[----:B------:R-:W-:Y:S01]  /*1c70*/  ULDC.64 UR4, c[0x0][0x9f8] ;  /* 0x00027e0000047ab9 */ /* 0x000fe20000000a00 */
[----:B------:R-:W0:Y:S01]  /*1c80*/  LDC.64 R94, c[0x0][0x3f8] ;  /* 0x0000fe00ff5e7b82 */ /* 0x000e220000000a00 */
[----:B------:R-:W-:-:S04]  /*1c90*/  ISETP.NE.U32.AND P0, PT, RZ, UR4, PT ;  /* 0x00000004ff007c0c */ /* 0x000fc8000bf05070 */
[----:B------:R-:W-:-:S03]  /*1ca0*/  ISETP.NE.AND.EX P0, PT, RZ, UR5, PT, P0 ;  /* 0x00000005ff007c0c */ /* 0x000fc6000bf05300 */
[----:B------:R-:W1:Y:S08]  /*1cb0*/  LDC R125, c[0x0][0x3f4] ;  /* 0x0000fd00ff7d7b82 */ /* 0x000e700000000800 */
[----:B------:R-:W2:Y:S02]  /*1cc0*/  LDC.64 R88, c[0x0][0x408] ;  /* 0x00010200ff587b82 */ /* 0x000ea40000000a00 */
[----:B------:R-:W-:Y:S01]  /*1cd0*/  @P0 IADD3 R4, P1, R194, UR4, RZ ;  /* 0x00000004c2040c10 */ /* 0x000fe2000ff3e0ff */
[----:B------:R-:W-:-:S03]  /*1ce0*/  ULDC UR4, c[0x0][0x2f4] ;  /* 0x0000bd0000047ab9 */ /* 0x000fc60000000800 */
        /* <DEDUP_REMOVED lines=11> */
[----:B------:R-:W-:Y:S02]  /*1da0*/  SHF.L.U32 R3, R3, 0x1, RZ ;  /* 0x0000000103037819 */ /* 0x000fe400000006ff */
[----:B------:R-:W-:-:S02]  /*1db0*/  ISETP.GE.AND P0, PT, R164, UR5, PT ;  /* 0x00000005a4007c0c */ /* 0x000fc4000bf06270 */
[----:B------:R-:W-:Y:S01]  /*1dc0*/  LOP3.LUT R0, R3, 0x2, R0, 0xe2, !PT ;  /* 0x0000000203007812 */ /* 0x000fe200078ee200 */
[----:B--2---:R-:W-:Y:S01]  /*1dd0*/  IMAD.WIDE.U32 R90, R170, R88, R16 ;  /* 0x00000058aa5a7225 */ /* 0x004fe200078e0010 */
[----:B------:R-:W-:Y:S02]  /*1de0*/  SEL R3, RZ, 0xffffffff, P0 ;  /* 0xffffffffff037807 */ /* 0x000fe40000000000 */
[----:B------:R-:W-:Y:S01]  /*1df0*/  ISETP.GE.AND P0, PT, R165, UR4, PT ;  /* 0x00000004a5007c0c */ /* 0x000fe2000bf06270 */
[----:B------:R-:W-:Y:S01]  /*1e00*/  IMAD.SHL.U32 R109, R88, 0x40, RZ ;  /* 0x00000040586d7824 */ /* 0x000fe200078e00ff */
[----:B------:R-:W-:Y:S01]  /*1e10*/  ISETP.GE.AND P1, PT, R22, UR4, PT ;  /* 0x0000000416007c0c */ /* 0x000fe2000bf26270 */
[----:B------:R-:W-:Y:S01]  /*1e20*/  IMAD.SHL.U32 R6, R3, 0x2, RZ ;  /* 0x0000000203067824 */ /* 0x000fe200078e00ff */
[----:B------:R-:W-:Y:S02]  /*1e30*/  SHF.R.S32.HI R7, RZ, 0x1f, R170 ;  /* 0x0000001fff077819 */ /* 0x000fe400000114aa */
[----:B------:R-:W-:-:S02]  /*1e40*/  SEL R3, RZ, 0x4, P0 ;  /* 0x00000004ff037807 */ /* 0x000fc40000000000 */
[----:B---3--:R-:W-:Y:S02]  /*1e50*/  SEL R4, RZ, 0x8, P1 ;  /* 0x00000008ff047807 */ /* 0x008fe40000800000 */
[--C-:B------:R-:W-:Y:S02]  /*1e60*/  SHF.R.S32.HI R163, RZ, 0x1f, R162.reuse ;  /* 0x0000001fffa37819 */ /* 0x100fe400000114a2 */
[----:B------:R-:W-:Y:S01]  /*1e70*/  LOP3.LUT R0, R4, R0, R3, 0xfe, !PT ;  /* 0x0000000004007212 */ /* 0x000fe200078efe03 */
[-C--:B------:R-:W-:Y:S01]  /*1e80*/  IMAD R3, R7, R94.reuse, RZ ;  /* 0x0000005e07037224 */ /* 0x080fe200078e02ff */
[----:B------:R-:W-:Y:S01]  /*1e90*/  ISETP.GE.AND P0, PT, R23, UR4, PT ;  /* 0x0000000417007c0c */ /* 0x000fe2000bf06270 */
[----:B------:R-:W-:Y:S01]  /*1ea0*/  IMAD.WIDE.U32 R98, R170, R94, R162 ;  /* 0x0000005eaa627225 */ /* 0x000fe200078e00a2 */
[----:B------:R-:W-:Y:S02]  /*1eb0*/  ISETP.GE.AND P2, PT, R16, UR5, PT ;  /* 0x0000000510007c0c */ /* 0x000fe4000bf46270 */
[----:B------:R-:W-:Y:S01]  /*1ec0*/  ISETP.GE.AND P1, PT, R165, UR5, PT ;  /* 0x00000005a5007c0c */ /* 0x000fe2000bf26270 */
[----:B------:R-:W-:Y:S01]  /*1ed0*/  IMAD R9, R170, R95, R3 ;  /* 0x0000005faa097224 */ /* 0x000fe200078e0203 */
[----:B------:R-:W-:Y:S01]  /*1ee0*/  SEL R3, RZ, 0x10, P0 ;  /* 0x00000010ff037807 */ /* 0x000fe20000000000 */
[-C--:B------:R-:W-:Y:S01]  /*1ef0*/  IMAD R7, R7, R88.reuse, RZ ;  /* 0x0000005807077224 */ /* 0x080fe200078e02ff */
[-C--:B-1----:R-:W-:Y:S01]  /*1f00*/  ISETP.GE.AND P3, PT, R16, R125.reuse, PT ;  /* 0x0000007d1000720c */ /* 0x082fe20003f66270 */
[----:B------:R-:W-:Y:S01]  /*1f10*/  IMAD.IADD R99, R99, 0x1, R9 ;  /* 0x0000000163637824 */ /* 0x000fe200078e0209 */
[----:B------:R-:W-:Y:S01]  /*1f20*/  SEL R5, RZ, 0x1, P2 ;  /* 0x00000001ff057807 */ /* 0x000fe20001000000 */
[----:B------:R-:W-:Y:S01]  /*1f30*/  IMAD.IADD R97, R9, 0x1, R97 ;  /* 0x0000000109617824 */ /* 0x000fe200078e0261 */
[----:B------:R-:W-:Y:S01]  /*1f40*/  ISETP.GE.AND P2, PT, R164, R125, PT ;  /* 0x0000007da400720c */ /* 0x000fe20003f46270 */
[----:B------:R-:W-:Y:S01]  /*1f50*/  IMAD R11, R170, R89, R7 ;  /* 0x00000059aa0b7224 */ /* 0x000fe200078e0207 */
[----:B------:R-:W-:Y:S01]  /*1f60*/  LOP3.LUT R9, R0, R3, RZ, 0xfc, !PT ;  /* 0x0000000300097212 */ /* 0x000fe200078efcff */
[----:B------:R-:W-:Y:S01]  /*1f70*/  IMAD.WIDE.U32 R92, R170, R88, R162 ;  /* 0x00000058aa5c7225 */ /* 0x000fe200078e00a2 */
[----:B------:R-:W-:-:S02]  /*1f80*/  SEL R4, RZ, 0x4, P1 ;  /* 0x00000004ff047807 */ /* 0x000fc40000800000 */
[----:B------:R-:W-:Y:S01]  /*1f90*/  SEL R3, R125, RZ, P3 ;  /* 0x000000ff7d037207 */ /* 0x000fe20001800000 */
[----:B------:R-:W-:Y:S01]  /*1fa0*/  IMAD.IADD R93, R93, 0x1, R11 ;  /* 0x000000015d5d7824 */ /* 0x000fe200078e020b */
[----:B------:R-:W-:Y:S01]  /*1fb0*/  ISETP.GE.AND P1, PT, R165, R125, PT ;  /* 0x0000007da500720c */ /* 0x000fe20003f26270 */
[----:B-----5:R-:W-:Y:S01]  /*1fc0*/  IMAD.WIDE.U32 R98, R141, R94, R98 ;  /* 0x0000005e8d627225 */ /* 0x020fe200078e0062 */
[C---:B------:R-:W-:Y:S02]  /*1fd0*/  SEL R7, R125.reuse, RZ, P2 ;  /* 0x000000ff7d077207 */ /* 0x040fe40001000000 */
[----:B------:R-:W-:Y:S01]  /*1fe0*/  SEL R0, R125, RZ, P1 ;  /* 0x000000ff7d007207 */ /* 0x000fe20000800000 */
[----:B------:R-:W-:Y:S01]  /*1ff0*/  IMAD.IADD R3, R16, 0x1, R3 ;  /* 0x0000000110037824 */ /* 0x000fe200078e0203 */
[----:B------:R-:W-:Y:S01]  /*2000*/  LOP3.LUT R5, R6, 0x2, R5, 0xe2, !PT ;  /* 0x0000000206057812 */ /* 0x000fe200078ee205 */
[----:B------:R-:W-:Y:S01]  /*2010*/  IMAD.IADD R7, R164, 0x1, R7 ;  /* 0x00000001a4077824 */ /* 0x000fe200078e0207 */
[----:B------:R-:W-:Y:S01]  /*2020*/  IADD3 R8, R165, R0, RZ ;  /* 0x00000000a5087210 */ /* 0x000fe20007ffe0ff */
[----:B------:R-:W-:Y:S01]  /*2030*/  IMAD.WIDE.U32 R96, R141, R94, R96 ;  /* 0x0000005e8d607225 */ /* 0x000fe200078e0060 */
[----:B------:R-:W-:-:S02]  /*2040*/  SHF.R.S32.HI R0, RZ, 0x1f, R3 ;  /* 0x0000001fff007819 */ /* 0x000fc40000011403 */
[----:B------:R-:W-:Y:S01]  /*2050*/  LOP3.LUT R5, R5, R4, RZ, 0xfc, !PT ;  /* 0x0000000405057212 */ /* 0x000fe200078efcff */
[----:B------:R-:W-:Y:S01]  /*2060*/  IMAD.WIDE.U32 R92, R141, R88, R92 ;  /* 0x000000588d5c7225 */ /* 0x000fe200078e005c */
[----:B------:R-:W-:Y:S02]  /*2070*/  SHF.R.S32.HI R4, RZ, 0x1f, R7 ;  /* 0x0000001fff047819 */ /* 0x000fe40000011407 */
[CC--:B------:R-:W-:Y:S01]  /*2080*/  LEA.HI R6, R0.reuse, R3.reuse, RZ, 0x3 ;  /* 0x0000000300067211 */ /* 0x0c0fe200078f18ff */
[----:B------:R-:W-:Y:S01]  /*2090*/  IMAD.SHL.U32 R125, R125, 0x2, RZ ;  /* 0x000000027d7d7824 */ /* 0x000fe200078e00ff */
[----:B------:R-:W-:Y:S02]  /*20a0*/  LEA.HI R0, R0, R3, RZ, 0x6 ;  /* 0x0000000300007211 */ /* 0x000fe400078f30ff */
[CC--:B------:R-:W-:Y:S02]  /*20b0*/  LEA.HI R3, R4.reuse, R7.reuse, RZ, 0x6 ;  /* 0x0000000704037211 */ /* 0x0c0fe400078f30ff */
[----:B------:R-:W-:-:S02]  /*20c0*/  LEA.HI R10, R4, R7, RZ, 0x3 ;  /* 0x00000007040a7211 */ /* 0x000fc400078f18ff */
[----:B------:R-:W-:Y:S02]  /*20d0*/  SHF.R.S32.HI R4, RZ, 0x6, R3 ;  /* 0x00000006ff047819 */ /* 0x000fe40000011403 */
[----:B------:R-:W-:Y:S02]  /*20e0*/  SHF.R.S32.HI R0, RZ, 0x6, R0 ;  /* 0x00000006ff007819 */ /* 0x000fe40000011400 */
[----:B------:R-:W-:Y:S01]  /*20f0*/  LOP3.LUT R3, R181, 0x38, R6, 0xf8, !PT ;  /* 0x00000038b5037812 */ /* 0x000fe200078ef806 */
[--C-:B------:R-:W-:Y:S01]  /*2100*/  IMAD R139, R4, 0x1800, R183.reuse ;  /* 0x00001800048b7824 */ /* 0x100fe200078e02b7 */
[----:B------:R-:W-:Y:S01]  /*2110*/  SHF.R.S32.HI R13, RZ, 0x1f, R8 ;  /* 0x0000001fff0d7819 */ /* 0x000fe20000011408 */
[C---:B------:R-:W-:Y:S01]  /*2120*/  IMAD R140, R0.reuse, 0x1800, R183 ;  /* 0x00001800008c7824 */ /* 0x040fe200078e02b7 */
[----:B------:R-:W-:Y:S01]  /*2130*/  LOP3.LUT R3, R3, R182, RZ, 0x3c, !PT ;  /* 0x000000b603037212 */ /* 0x000fe200078e3cff */
[----:B------:R-:W-:Y:S01]  /*2140*/  IMAD R138, R0, 0x1800, R184 ;  /* 0x00001800008a7824 */ /* 0x000fe200078e02b8 */
[----:B------:R-:W-:Y:S01]  /*2150*/  LOP3.LUT R7, R181, 0x38, R10, 0xf8, !PT ;  /* 0x00000038b5077812 */ /* 0x000fe200078ef80a */
[----:B------:R-:W-:Y:S01]  /*2160*/  IMAD R136, R4, 0x1800, R184 ;  /* 0x0000180004887824 */ /* 0x000fe200078e02b8 */
[CC--:B------:R-:W-:Y:S01]  /*2170*/  LEA.HI R12, R13.reuse, R8.reuse, RZ, 0x3 ;  /* 0x000000080d0c7211 */ /* 0x0c0fe200078f18ff */
[----:B------:R-:W-:Y:S01]  /*2180*/  IMAD.IADD R140, R140, 0x1, R3 ;  /* 0x000000018c8c7824 */ /* 0x000fe200078e0203 */
[----:B------:R-:W-:-:S02]  /*2190*/  LEA.HI R8, R13, R8, RZ, 0x6 ;  /* 0x000000080d087211 */ /* 0x000fc400078f30ff */
[----:B------:R-:W-:Y:S02]  /*21a0*/  LOP3.LUT R0, R7, R182, RZ, 0x3c, !PT ;  /* 0x000000b607007212 */ /* 0x000fe400078e3cff */
[----:B------:R-:W-:Y:S02]  /*21b0*/  SHF.R.S32.HI R13, RZ, 0x1f, R141 ;  /* 0x0000001fff0d7819 */ /* 0x000fe4000001148d */
[----:B------:R-:W-:Y:S02]  /*21c0*/  IADD3 R91, R11, R91, RZ ;  /* 0x0000005b0b5b7210 */ /* 0x000fe40007ffe0ff */
[----:B------:R-:W-:Y:S01]  /*21d0*/  LOP3.LUT R3, R181, 0x38, R12, 0xf8, !PT ;  /* 0x00000038b5037812 */ /* 0x000fe200078ef80c */
[----:B------:R-:W-:Y:S01]  /*21e0*/  IMAD R4, R13, R94, RZ ;  /* 0x0000005e0d047224 */ /* 0x000fe200078e02ff */
[----:B------:R-:W-:Y:S01]  /*21f0*/  LOP3.LUT R11, R177, 0x38, R6, 0xf8, !PT ;  /* 0x00000038b10b7812 */ /* 0x000fe200078ef806 */
[----:B------:R-:W-:Y:S01]  /*2200*/  IMAD.WIDE.U32 R90, R141, R88, R90 ;  /* 0x000000588d5a7225 */ /* 0x000fe200078e005a */
[----:B------:R-:W-:-:S02]  /*2210*/  IADD3 R139, R139, R0, RZ ;  /* 0x000000008b8b7210 */ /* 0x000fc40007ffe0ff */
[----:B------:R-:W-:Y:S01]  /*2220*/  LOP3.LUT R0, R3, R182, RZ, 0x3c, !PT ;  /* 0x000000b603007212 */ /* 0x000fe200078e3cff */
[----:B------:R-:W-:Y:S01]  /*2230*/  IMAD R103, R141, R95, R4 ;  /* 0x0000005f8d677224 */ /* 0x000fe200078e0204 */
[-C--:B------:R-:W-:Y:S02]  /*2240*/  LOP3.LUT R11, R11, R220.reuse, RZ, 0x3c, !PT ;  /* 0x000000dc0b0b7212 */ /* 0x080fe400078e3cff */
[----:B------:R-:W-:Y:S01]  /*2250*/  LOP3.LUT R7, R177, 0x38, R10, 0xf8, !PT ;  /* 0x00000038b1077812 */ /* 0x000fe200078ef80a */
[----:B------:R-:W-:Y:S01]  /*2260*/  IMAD.IADD R105, R99, 0x1, R103 ;  /* 0x0000000163697824 */ /* 0x000fe200078e0267 */
[----:B------:R-:W-:Y:S01]  /*2270*/  LOP3.LUT R3, R181, 0x18, R16, 0xf8, !PT ;  /* 0x00000018b5037812 */ /* 0x000fe200078ef810 */
[----:B------:R-:W-:Y:S01]  /*2280*/  IMAD.IADD R138, R138, 0x1, R11 ;  /* 0x000000018a8a7824 */ /* 0x000fe200078e020b */
[----:B------:R-:W-:Y:S01]  /*2290*/  SHF.R.S32.HI R8, RZ, 0x6, R8 ;  /* 0x00000006ff087819 */ /* 0x000fe20000011408 */
[----:B------:R-:W-:Y:S01]  /*22a0*/  IMAD.IADD R103, R103, 0x1, R97 ;  /* 0x0000000167677824 */ /* 0x000fe200078e0261 */
[----:B------:R-:W-:-:S02]  /*22b0*/  LOP3.LUT R7, R7, R220, RZ, 0x3c, !PT ;  /* 0x000000dc07077212 */ /* 0x000fc400078e3cff */
[----:B------:R-:W-:Y:S01]  /*22c0*/  LOP3.LUT R4, R3, R182, RZ, 0x3c, !PT ;  /* 0x000000b603047212 */ /* 0x000fe200078e3cff */
[----:B------:R-:W-:Y:S01]  /*22d0*/  IMAD R137, R8, 0x1800, R183 ;  /* 0x0000180008897824 */ /* 0x000fe200078e02b7 */
[----:B------:R-:W-:Y:S01]  /*22e0*/  ISETP.GE.AND P4, PT, R22, UR5, PT ;  /* 0x0000000516007c0c */ /* 0x000fe2000bf86270 */
[----:B------:R-:W-:Y:S01]  /*22f0*/  IMAD R134, R8, 0x1800, R184 ;  /* 0x0000180008867824 */ /* 0x000fe200078e02b8 */
[----:B------:R-:W-:Y:S01]  /*2300*/  LOP3.LUT R11, R177, 0x38, R12, 0xf8, !PT ;  /* 0x00000038b10b7812 */ /* 0x000fe200078ef80c */
[----:B------:R-:W-:Y:S01]  /*2310*/  IMAD.IADD R136, R136, 0x1, R7 ;  /* 0x0000000188887824 */ /* 0x000fe200078e0207 */
[----:B------:R-:W-:Y:S01]  /*2320*/  ISETP.GE.AND P0, PT, R160, UR4, PT ;  /* 0x00000004a0007c0c */ /* 0x000fe2000bf06270 */
[----:B------:R-:W-:Y:S01]  /*2330*/  IMAD.IADD R137, R137, 0x1, R0 ;  /* 0x0000000189897824 */ /* 0x000fe200078e0200 */
[----:B------:R-:W-:Y:S01]  /*2340*/  IADD3 R3, R183, R4, RZ ;  /* 0x00000004b7037210 */ /* 0x000fe20007ffe0ff */
[----:B------:R-:W-:Y:S01]  /*2350*/  IMAD R7, R95, 0x60, RZ ;  /* 0x000000605f077824 */ /* 0x000fe200078e02ff */
[----:B------:R-:W-:Y:S01]  /*2360*/  SEL R4, RZ, 0x8, P4 ;  /* 0x00000008ff047807 */ /* 0x000fe20002000000 */
[----:B------:R-:W-:Y:S01]  /*2370*/  IMAD R0, R13, R88, RZ ;  /* 0x000000580d007224 */ /* 0x000fe200078e02ff */
[----:B------:R-:W-:-:S02]  /*2380*/  LOP3.LUT R11, R11, R220, RZ, 0x3c, !PT ;  /* 0x000000dc0b0b7212 */ /* 0x000fc400078e3cff */
[C---:B------:R-:W-:Y:S01]  /*2390*/  SHF.L.U64.HI R106, R94.reuse, 0x6, R95 ;  /* 0x000000065e6a7819 */ /* 0x040fe2000001025f */
[----:B------:R-:W-:Y:S01]  /*23a0*/  IMAD.WIDE.U32 R94, R94, 0x60, RZ ;  /* 0x000000605e5e7825 */ /* 0x000fe200078e00ff */
[----:B------:R-:W-:Y:S02]  /*23b0*/  SEL R8, RZ, 0x20, P0 ;  /* 0x00000020ff087807 */ /* 0x000fe40000000000 */
[----:B------:R-:W-:Y:S01]  /*23c0*/  LOP3.LUT P5, RZ, R206, 0x4, RZ, 0xc0, !PT ;  /* 0x00000004ceff7812 */ /* 0x000fe200078ac0ff */
[----:B------:R-:W-:Y:S01]  /*23d0*/  IMAD R13, R141, R89, R0 ;  /* 0x000000598d0d7224 */ /* 0x000fe200078e0200 */
[----:B------:R-:W-:Y:S01]  /*23e0*/  MOV R127, 0x20 ;  /* 0x00000020007f7802 */ /* 0x000fe20000000f00 */
[----:B------:R-:W-:Y:S01]  /*23f0*/  IMAD.IADD R130, R95, 0x1, R7 ;  /* 0x000000015f827824 */ /* 0x000fe200078e0207 */
[----:B------:R-:W-:Y:S01]  /*2400*/  LOP3.LUT R20, R5, R4, RZ, 0xfc, !PT ;  /* 0x0000000405147212 */ /* 0x000fe200078efcff */
[----:B------:R-:W-:Y:S01]  /*2410*/  IMAD.IADD R102, R13, 0x1, R91 ;  /* 0x000000010d667824 */ /* 0x000fe200078e025b */
[----:B------:R-:W-:Y:S01]  /*2420*/  IADD3 R134, R134, R11, RZ ;  /* 0x0000000b86867210 */ /* 0x000fe20007ffe0ff */
[----:B------:R-:W-:Y:S01]  /*2430*/  IMAD R11, R89, 0x60, RZ ;  /* 0x00000060590b7824 */ /* 0x000fe200078e02ff */
[----:B------:R-:W-:-:S02]  /*2440*/  LOP3.LUT R4, R5, 0x1, RZ, 0xc0, !PT ;  /* 0x0000000105047812 */ /* 0x000fc400078ec0ff */
[C---:B------:R-:W-:Y:S01]  /*2450*/  SHF.L.U64.HI R108, R88.reuse, 0x6, R89 ;  /* 0x00000006586c7819 */ /* 0x040fe20000010259 */
[----:B------:R-:W-:Y:S01]  /*2460*/  IMAD.WIDE.U32 R88, R88, 0x60, RZ ;  /* 0x0000006058587825 */ /* 0x000fe200078e00ff */
[----:B------:R-:W-:Y:S02]  /*2470*/  SHF.R.S32.HI R118, RZ, 0x3, R6 ;  /* 0x00000003ff767819 */ /* 0x000fe40000011406 */
[----:B------:R-:W-:Y:S01]  /*2480*/  LOP3.LUT R5, R6, 0xfffffff8, RZ, 0xc0, !PT ;  /* 0xfffffff806057812 */ /* 0x000fe200078ec0ff */
[----:B------:R-:W-:Y:S01]  /*2490*/  IMAD.IADD R132, R89, 0x1, R11 ;  /* 0x0000000159847824 */ /* 0x000fe200078e020b */
[----:B------:R-:W-:Y:S02]  /*24a0*/  LOP3.LUT R87, R9, R8, RZ, 0xfc, !PT ;  /* 0x0000000809577212 */ /* 0x000fe400078efcff */
[----:B------:R-:W-:Y:S02]  /*24b0*/  SEL R127, R127, 0xffffffe0, !P5 ;  /* 0xffffffe07f7f7807 */ /* 0x000fe40006800000 */
[----:B------:R-:W-:-:S02]  /*24c0*/  LOP3.LUT R6, R10, 0xfffffff8, RZ, 0xc0, !PT ;  /* 0xfffffff80a067812 */ /* 0x000fc400078ec0ff */
[----:B------:R-:W-:Y:S02]  /*24d0*/  LOP3.LUT R7, R12, 0xfffffff8, RZ, 0xc0, !PT ;  /* 0xfffffff80c077812 */ /* 0x000fe400078ec0ff */
[----:B------:R-:W-:Y:S02]  /*24e0*/  IADD3 R129, R28, R27, RZ ;  /* 0x0000001b1c817210 */ /* 0x000fe40007ffe0ff */
[----:B------:R-:W-:Y:S02]  /*24f0*/  SHF.R.S32.HI R115, RZ, 0x3, R10 ;  /* 0x00000003ff737819 */ /* 0x000fe4000001140a */
[----:B------:R-:W-:Y:S02]  /*2500*/  LOP3.LUT R8, R9, 0x1, RZ, 0xc0, !PT ;  /* 0x0000000109087812 */ /* 0x000fe400078ec0ff */
[C---:B------:R-:W-:Y:S02]  /*2510*/  LOP3.LUT R9, R20.reuse, 0x2, RZ, 0xc0, !PT ;  /* 0x0000000214097812 */ /* 0x040fe400078ec0ff */
[----:B------:R-:W-:-:S02]  /*2520*/  LOP3.LUT R10, R20, 0x4, RZ, 0xc0, !PT ;  /* 0x00000004140a7812 */ /* 0x000fc400078ec0ff */
[C---:B------:R-:W-:Y:S02]  /*2530*/  LOP3.LUT R21, R87.reuse, 0x2, RZ, 0xc0, !PT ;  /* 0x0000000257157812 */ /* 0x040fe400078ec0ff */
[C---:B------:R-:W-:Y:S02]  /*2540*/  LOP3.LUT R27, R87.reuse, 0x4, RZ, 0xc0, !PT ;  /* 0x00000004571b7812 */ /* 0x040fe400078ec0ff */
[C---:B------:R-:W-:Y:S02]  /*2550*/  LOP3.LUT R101, R87.reuse, 0x8, RZ, 0xc0, !PT ;  /* 0x0000000857657812 */ /* 0x040fe400078ec0ff */
[----:B------:R-:W-:Y:S02]  /*2560*/  LOP3.LUT R100, R87, 0x10, RZ, 0xc0, !PT ;  /* 0x0000001057647812 */ /* 0x000fe400078ec0ff */
[----:B------:R-:W-:Y:S02]  /*2570*/  SHF.R.S32.HI R0, RZ, 0x1f, R26 ;  /* 0x0000001fff007819 */ /* 0x000fe4000001141a */
[----:B0-----:R-:W-:-:S02]  /*2580*/  LEA.HI R144, R144, 0x8, RZ, 0x19 ;  /* 0x0000000890907811 */ /* 0x001fc400078fc8ff */
[----:B------:R-:W-:Y:S02]  /*2590*/  IADD3 R133, R127, R3, RZ ;  /* 0x000000037f857210 */ /* 0x000fe40007ffe0ff */
[----:B------:R-:W-:Y:S02]  /*25a0*/  IADD3 R104, R93, R13, RZ ;  /* 0x0000000d5d687210 */ /* 0x000fe40007ffe0ff */
[----:B------:R-:W-:Y:S02]  /*25b0*/  SHF.R.S32.HI R114, RZ, 0x3, R12 ;  /* 0x00000003ff727819 */ /* 0x000fe4000001140c */
[----:B------:R-:W-:Y:S02]  /*25c0*/  LOP3.LUT R20, R20, 0x8, RZ, 0xc0, !PT ;  /* 0x0000000814147812 */ /* 0x000fe400078ec0ff */
[----:B------:R-:W-:Y:S02]  /*25d0*/  SHF.R.S32.HI R112, RZ, 0x1f, R5 ;  /* 0x0000001fff707819 */ /* 0x000fe40000011405 */
[----:B------:R-:W-:-:S02]  /*25e0*/  SHF.R.S32.HI R111, RZ, 0x1f, R6 ;  /* 0x0000001fff6f7819 */ /* 0x000fc40000011406 */
[----:B------:R-:W-:Y:S02]  /*25f0*/  SHF.R.S32.HI R110, RZ, 0x1f, R7 ;  /* 0x0000001fff6e7819 */ /* 0x000fe40000011407 */
[----:B------:R-:W-:Y:S02]  /*2600*/  LOP3.LUT R87, R87, 0x20, RZ, 0xc0, !PT ;  /* 0x0000002057577812 */ /* 0x000fe400078ec0ff */
[----:B----4-:R-:W-:-:S07]  /*2610*/  SHF.R.S32.HI R128, RZ, 0x1f, R24 ;  /* 0x0000001fff807819 */ /* 0x010fce0000011418 */
.L_x_2801:
[----:B0-----:R-:W0:Y:S01]  /*2620*/  LDC R81, c[0x0][0x430] ;  /* 0x00010c00ff517b82 */ /* 0x001e220000000800 */
[----:B------:R-:W-:Y:S01]  /*2630*/  VIADD R25, R25, 0xffffffff ;  /* 0xffffffff19197836 */ /* 0x000fe20000000000 */
[----:B------:R-:W-:-:S03]  /*2640*/  MOV R80, RZ ;  /* 0x000000ff00507202 */ /* 0x000fc60000000f00 */
[----:B------:R-:W-:-:S03]  /*2650*/  IMAD R12, R25, 0x60, R113 ;  /* 0x00000060190c7824 */ /* 0x000fc600078e0271 */
[----:B-1----:R-:W1:Y:S02]  /*2660*/  LDC R124, c[0x0][0x3f4] ;  /* 0x0000fd00ff7c7b82 */ /* 0x002e640000000800 */
[----:B------:R-:W-:Y:S02]  /*2670*/  ISETP.GE.AND P0, PT, R12, R2, PT ;  /* 0x000000020c00720c */ /* 0x000fe40003f06270 */
[----:B------:R-:W-:Y:S02]  /*2680*/  IADD3 R32, R129, R12, RZ ;  /* 0x0000000c81207210 */ /* 0x000fe40007ffe0ff */
[----:B------:R-:W-:-:S03]  /*2690*/  ISETP.GT.OR P0, PT, R113, 0x5f, P0 ;  /* 0x0000005f7100780c */ /* 0x000fc60000704670 */
[----:B------:R-:W-:Y:S01]  /*26a0*/  IMAD.MOV.U32 R28, RZ, RZ, R32 ;  /* 0x000000ffff1c7224 */ /* 0x000fe200078e0020 */
        /* <DEDUP_REMOVED lines=16> */
[----:B------:R-:W-:Y:S01]  /*27b0*/  IMAD R11, R19, 0x4800, R133 ;  /* 0x00004800130b7824 */ /* 0x000fe200078e0285 */
[----:B------:R-:W-:Y:S01]  /*27c0*/  ISETP.GT.AND P4, PT, R25, R126, PT ;  /* 0x0000007e1900720c */ /* 0x000fe20003f84270 */
[----:B------:R-:W-:Y:S01]  /*27d0*/  IMAD.MOV R14, RZ, RZ, -R28 ;  /* 0x000000ffff0e7224 */ /* 0x000fe200078e0a1c */
[----:B------:R-:W-:Y:S05]  /*27e0*/  YIELD ;  /* 0x0000000000007946 */ /* 0x000fea0003800000 */
[----:B------:R-:W-:Y:S01]  /*27f0*/  IMAD R29, R19, 0x4800, R3 ;  /* 0x00004800131d7824 */ /* 0x000fe200078e0203 */
[----:B------:R-:W-:Y:S01]  /*2800*/  BSSY B0, `(.L_x_2696) ;  /* 0x000079d000007945 */ /* 0x000fe20003800000 */
[----:B------:R-:W-:Y:S01]  /*2810*/  IMAD R81, R81, R14, R32 ;  /* 0x0000000e51517224 */ /* 0x000fe200078e0220 */
[----:B------:R-:W-:Y:S01]  /*2820*/  P2R R123, PR, RZ, 0x10 ;  /* 0x00000010ff7b7803 */ /* 0x000fe20000000000 */
[----:B------:R-:W-:Y:S01]  /*2830*/  IMAD R29, R29, 0x2, R122 ;  /* 0x000000021d1d7824 */ /* 0x000fe200078e027a */
[----:B------:R-:W-:Y:S01]  /*2840*/  LEA R28, R11, R122, 0x1 ;  /* 0x0000007a0b1c7211 */ /* 0x000fe200078e08ff */
[----:B0-----:R-:W-:Y:S06]  /*2850*/  @!P0 BRA `(.L_x_2697) ;  /* 0x0000007000808947 */ /* 0x001fec0003800000 */
[----:B------:R-:W-:Y:S01]  /*2860*/  SHF.R.S32.HI R82, RZ, 0x1f, R81 ;  /* 0x0000001fff527819 */ /* 0x000fe20000011451 */
[----:B------:R-:W-:Y:S01]  /*2870*/  ULDC.64 UR4, c[0x0][0x300] ;  /* 0x0000c00000047ab9 */ /* 0x000fe20000000a00 */
[----:B-----5:R-:W-:Y:S01]  /*2880*/  SHF.R.S32.HI R83, RZ, 0x1f, R80 ;  /* 0x0000001fff537819 */ /* 0x020fe20000011450 */
[C---:B------:R-:W-:Y:S01]  /*2890*/  IMAD.WIDE.U32 R12, R81.reuse, UR4, RZ ;  /* 0x00000004510c7c25 */ /* 0x040fe2000f8e00ff */
        /* <DEDUP_REMOVED lines=15> */
[C---:B------:R-:W-:Y:S02]  /*2990*/  IMAD R31, R11.reuse, R94, R14 ;  /* 0x0000005e0b1f7224 */ /* 0x040fe400078e020e */
[----:B------:R-:W-:Y:S02]  /*29a0*/  IMAD R33, R11, R88, R30 ;  /* 0x000000580b217224 */ /* 0x000fe400078e021e */
[C---:B------:R-:W-:Y:S02]  /*29b0*/  IMAD R11, R26.reuse, UR5, R15 ;  /* 0x000000051a0b7c24 */ /* 0x040fe4000f8e020f */
[----:B------:R-:W-:Y:S01]  /*29c0*/  IMAD.WIDE.U32 R116, R26, UR4, R12 ;  /* 0x000000041a747c25 */ /* 0x000fe2000f8e000c */
[----:B------:R-:W-:-:S03]  /*29d0*/  ULDC.64 UR4, c[0x0][0x2e8] ;  /* 0x0000ba0000047ab9 */ /* 0x000fc60000000a00 */
[----:B------:R-:W-:Y:S01]  /*29e0*/  IMAD R84, R25, -0x60, R2 ;  /* 0xffffffa019547824 */ /* 0x000fe200078e0202 */
[----:B------:R-:W-:Y:S01]  /*29f0*/  IADD3 R11, R117, R11, RZ ;  /* 0x0000000b750b7210 */ /* 0x000fe20007ffe0ff */
[-C--:B------:R-:W-:Y:S01]  /*2a00*/  IMAD.WIDE.U32 R14, R94, R25.reuse, RZ ;  /* 0x000000195e0e7225 */ /* 0x080fe200078e00ff */
[----:B------:R-:W-:Y:S02]  /*2a10*/  LEA R117, P4, R116, UR4, 0x1 ;  /* 0x0000000474757c11 */ /* 0x000fe4000f8808ff */
[----:B------:R-:W-:Y:S01]  /*2a20*/  VIMNMX R84, R84, 0x60, PT ;  /* 0x0000006054547848 */ /* 0x000fe20003fe0100 */
[----:B------:R-:W-:Y:S01]  /*2a30*/  IMAD.WIDE.U32 R12, R88, R25, RZ ;  /* 0x00000019580c7225 */ /* 0x000fe200078e00ff */
[----:B------:R-:W-:-:S03]  /*2a40*/  LEA.HI.X R116, R116, UR5, R11, 0x1, P4 ;  /* 0x0000000574747c11 */ /* 0x000fc6000a0f0c0b */
        /* <DEDUP_REMOVED lines=59> */
.L_x_2700:
[----:B------:R-:W-:Y:S05]  /*2e00*/  BSYNC B1 ;  /* 0x0000000000017941 */ /* 0x000fea0003800000 */
.L_x_2699:
        /* <DEDUP_REMOVED lines=56> */
.L_x_2702:
[----:B------:R-:W-:Y:S05]  /*3190*/  BSYNC B1 ;  /* 0x0000000000017941 */ /* 0x000fea0003800000 */
.L_x_2701:
        /* <DEDUP_REMOVED lines=10> */
[----:B------:R-:W-:Y:S01]  /*3240*/  PRMT R210, R14, 0x7610, R210 ;  /* 0x000076100ed27816 */ /* 0x000fe200000000d2 */
[----:B------:R-:W-:-:S05]  /*3250*/  IMAD.MOV.U32 R14, RZ, RZ, R61 ;  /* 0x000000ffff0e7224 */ /* 0x000fca00078e003d */
[----:B------:R-:W-:Y:S01]  /*3260*/  PRMT R158, R14, 0x5410, R13 ;  /* 0x000054100e9e7816 */ /* 0x000fe2000000000d */
[----:B------:R-:W-:Y:S02]  /*3270*/  IMAD.MOV.U32 R14, RZ, RZ, R68 ;  /* 0x000000ffff0e7224 */ /* 0x000fe400078e0044 */
[----:B------:R-:W-:-:S03]  /*3280*/  IMAD.MOV.U32 R13, RZ, RZ, R65 ;  /* 0x000000ffff0d7224 */ /* 0x000fc600078e0041 */
[----:B------:R-:W-:Y:S01]  /*3290*/  PRMT R210, R210, 0x5410, R14 ;  /* 0x00005410d2d27816 */ /* 0x000fe2000000000e */
[----:B------:R-:W-:Y:S01]  /*32a0*/  IMAD.MOV.U32 R14, RZ, RZ, R77 ;  /* 0x000000ffff0e7224 */ /* 0x000fe200078e004d */
        /* <DEDUP_REMOVED lines=9> */
[----:B------:R-:W-:Y:S02]  /*3340*/  UISETP.NE.AND UP0, UPT, UR4, 0x3, UPT ;  /* 0x000000030400788c */ /* 0x000fe4000bf05270 */
[----:B------:R-:W-:Y:S02]  /*3350*/  PRMT R159, R159, 0x5410, R13 ;  /* 0x000054109f9f7816 */ /* 0x000fe4000000000d */
[----:B------:R-:W-:Y:S01]  /*3360*/  PRMT R209, R11, 0x5410, R12 ;  /* 0x000054100bd17816 */ /* 0x000fe2000000000c */
[----:B------:R-:W-:Y:S01]  /*3370*/  IMAD.MOV.U32 R11, RZ, RZ, R56 ;  /* 0x000000ffff0b7224 */ /* 0x000fe200078e0038 */
[----:B------:R-:W-:-:S02]  /*3380*/  MOV R12, R57 ;  /* 0x00000039000c7202 */ /* 0x000fc40000000f00 */
[----:B------:R-:W-:Y:S02]  /*3390*/  MOV R13, R76 ;  /* 0x0000004c000d7202 */ /* 0x000fe40000000f00 */
[----:B------:R-:W-:Y:S02]  /*33a0*/  PRMT R156, R11, 0x5410, R12 ;  /* 0x000054100b9c7816 */ /* 0x000fe4000000000c */
[----:B------:R-:W-:Y:S02]  /*33b0*/  MOV R12, R64 ;  /* 0x00000040000c7202 */ /* 0x000fe40000000f00 */
[----:B------:R-:W-:Y:S02]  /*33c0*/  MOV R11, R69 ;  /* 0x00000045000b7202 */ /* 0x000fe40000000f00 */
[----:B------:R-:W-:Y:S01]  /*33d0*/  PRMT R207, R12, 0x7610, R207 ;  /* 0x000076100ccf7816 */ /* 0x000fe200000000cf */
[----:B------:R-:W-:Y:S01]  /*33e0*/  IMAD.MOV.U32 R12, RZ, RZ, R73 ;  /* 0x000000ffff0c7224 */ /* 0x000fe200078e0049 */
[----:B------:R-:W-:Y:S01]  /*33f0*/  PRMT R211, R11, 0x7610, R211 ;  /* 0x000076100bd37816 */ /* 0x000fe200000000d3 */
[----:B------:R-:W-:Y:S01]  /*3400*/  IMAD.MOV.U32 R11, RZ, RZ, R72 ;  /* 0x000000ffff0b7224 */ /* 0x000fe200078e0048 */
[----:B------:R-:W-:-:S02]  /*3410*/  PRMT R152, R152, 0x5410, R13 ;  /* 0x0000541098987816 */ /* 0x000fc4000000000d */
[----:B------:R-:W-:Y:S01]  /*3420*/  PRMT R212, R12, 0x5410, R14 ;  /* 0x000054100cd47816 */ /* 0x000fe2000000000e */
[----:B-----5:R-:W-:Y:S01]  /*3430*/  IMAD.MOV.U32 R12, RZ, RZ, R34 ;  /* 0x000000ffff0c7224 */ /* 0x020fe200078e0022 */
[----:B------:R-:W-:Y:S01]  /*3440*/  PRMT R211, R211, 0x5410, R11 ;  /* 0x00005410d3d37816 */ /* 0x000fe2000000000b */
[----:B------:R-:W-:Y:S01]  /*3450*/  IMAD.MOV.U32 R11, RZ, RZ, R35 ;  /* 0x000000ffff0b7224 */ /* 0x000fe200078e0023 */
[----:B------:R-:W-:Y:S01]  /*3460*/  MOV R13, R31 ;  /* 0x0000001f000d7202 */ /* 0x000fe20000000f00 */
[----:B------:R-:W-:Y:S01]  /*3470*/  IMAD.MOV.U32 R14, RZ, RZ, R30 ;  /* 0x000000ffff0e7224 */ /* 0x000fe200078e001e */
[----:B------:R-:W-:Y:S02]  /*3480*/  PLOP3.LUT P0, PT, PT, PT, UP0, 0x80, 0x0 ;  /* 0x000000000000781c */ /* 0x000fe40003f0f008 */
[----:B------:R-:W-:Y:S01]  /*3490*/  PRMT R121, R12, 0x5410, R11 ;  /* 0x000054100c797816 */ /* 0x000fe2000000000b */
[----:B------:R-:W-:Y:S01]  /*34a0*/  IMAD.MOV.U32 R12, RZ, RZ, R42 ;  /* 0x000000ffff0c7224 */ /* 0x000fe200078e002a */
[----:B------:R-:W-:-:S02]  /*34b0*/  MOV R11, R43 ;  /* 0x0000002b000b7202 */ /* 0x000fc40000000f00 */
[----:B------:R-:W-:Y:S01]  /*34c0*/  PRMT R79, R14, 0x5410, R13 ;  /* 0x000054100e4f7816 */ /* 0x000fe2000000000d */
[----:B------:R-:W-:Y:S01]  /*34d0*/  IMAD.MOV.U32 R13, RZ, RZ, R39 ;  /* 0x000000ffff0d7224 */ /* 0x000fe200078e0027 */
[----:B------:R-:W-:Y:S01]  /*34e0*/  PRMT R146, R12, 0x5410, R11 ;  /* 0x000054100c927816 */ /* 0x000fe2000000000b */
[----:B------:R-:W-:Y:S01]  /*34f0*/  IMAD.MOV.U32 R11, RZ, RZ, R51 ;  /* 0x000000ffff0b7224 */ /* 0x000fe200078e0033 */
[----:B------:R-:W-:Y:S02]  /*3500*/  MOV R12, R50 ;  /* 0x00000032000c7202 */ /* 0x000fe40000000f00 */
[----:B------:R-:W-:Y:S02]  /*3510*/  MOV R14, R38 ;  /* 0x00000026000e7202 */ /* 0x000fe40000000f00 */
[----:B------:R-:W-:Y:S01]  /*3520*/  PRMT R153, R12, 0x5410, R11 ;  /* 0x000054100c997816 */ /* 0x000fe2000000000b */
[----:B------:R-:W-:Y:S01]  /*3530*/  IMAD.MOV.U32 R12, RZ, RZ, R36 ;  /* 0x000000ffff0c7224 */ /* 0x000fe200078e0024 */
[----:B------:R-:W-:Y:S01]  /*3540*/  PRMT R135, R14, 0x5410, R13 ;  /* 0x000054100e877816 */ /* 0x000fe2000000000d */
[----:B------:R-:W-:-:S02]  /*3550*/  IMAD.MOV.U32 R11, RZ, RZ, R37 ;  /* 0x000000ffff0b7224 */ /* 0x000fc400078e0025 */
[----:B------:R-:W-:Y:S02]  /*3560*/  IMAD.MOV.U32 R14, RZ, RZ, R46 ;  /* 0x000000ffff0e7224 */ /* 0x000fe400078e002e */
        /* <DEDUP_REMOVED lines=8> */
[----:B------:R-:W-:-:S02]  /*35f0*/  MOV R11, R45 ;  /* 0x0000002d000b7202 */ /* 0x000fc40000000f00 */
[----:B------:R-:W-:Y:S02]  /*3600*/  MOV R13, R33 ;  /* 0x00000021000d7202 */ /* 0x000fe40000000f00 */
[----:B------:R-:W-:Y:S01]  /*3610*/  PRMT R147, R12, 0x5410, R11 ;  /* 0x000054100c937816 */ /* 0x000fe2000000000b */
[----:B------:R-:W-:Y:S01]  /*3620*/  IMAD.MOV.U32 R12, RZ, RZ, R48 ;  /* 0x000000ffff0c7224 */ /* 0x000fe200078e0030 */
[----:B------:R-:W-:Y:S01]  /*3630*/  PRMT R120, R14, 0x5410, R13 ;  /* 0x000054100e787816 */ /* 0x000fe2000000000d */
[----:B------:R-:W-:-:S05]  /*3640*/  IMAD.MOV.U32 R11, RZ, RZ, R49 ;  /* 0x000000ffff0b7224 */ /* 0x000fca00078e0031 */
[----:B------:R-:W-:Y:S01]  /*3650*/  PRMT R151, R12, 0x5410, R11 ;  /* 0x000054100c977816 */ /* 0x000fe2000000000b */
[----:B------:R-:W-:Y:S01]  /*3660*/  IMAD.MOV.U32 R11, RZ, RZ, R53 ;  /* 0x000000ffff0b7224 */ /* 0x000fe200078e0035 */
[----:B------:R-:W-:-:S04]  /*3670*/  MOV R12, R52 ;  /* 0x00000034000c7202 */ /* 0x000fc80000000f00 */
[----:B------:R-:W-:Y:S01]  /*3680*/  PRMT R154, R12, 0x5410, R11 ;  /* 0x000054100c9a7816 */ /* 0x000fe2000000000b */
[----:B------:R-:W-:Y:S06]  /*3690*/  @!P0 BRA `(.L_x_2703) ;  /* 0x0000000000048947 */ /* 0x000fec0003800000 */
[----:B------:R-:W-:Y:S01]  /*36a0*/  BPT.TRAP 0x1 ;  /* 0x000000040000795c */ /* 0x000fe20000300000 */
.L_x_2703:
[----:B------:R-:W-:Y:S01]  /*36b0*/  IMAD R85, R19, 0x8, R18 ;  /* 0x0000000813557824 */ /* 0x000fe200078e0212 */
[----:B------:R-:W-:Y:S01]  /*36c0*/  SHF.L.U32 R86, R171, 0x1f, RZ ;  /* 0x0000001fab567819 */ /* 0x000fe200000006ff */
[----:B------:R-:W-:Y:S03]  /*36d0*/  BSSY B1, `(.L_x_2704) ;  /* 0x0000003000017945 */ /* 0x000fe60003800000 */
[----:B------:R-:W0:Y:S02]  /*36e0*/  SYNCS.PHASECHK.TRANS64.TRYWAIT P6, [R85+URZ+0x2a890], R86 ;  /* 0x02a89056550075a7 */ /* 0x000e2400080c017f */
[----:B0-----:R-:W-:Y:S05]  /*36f0*/  @!P6 BRA `(.L_x_2705) ;  /* 0x000001e8009ce947 */ /* 0x001fea0003800000 */
.L_x_3046:
[----:B------:R-:W-:Y:S05]  /*3700*/  BSYNC B1 ;  /* 0x0000000000017941 */ /* 0x000fea0003800000 */
.L_x_2704:
[----:B------:R-:W-:-:S03]  /*3710*/  UMOV UR4, 0xffffffff ;  /* 0xffffffff00047882 */ /* 0x000fc60000000000 */
[----:B------:R-:W-:Y:S05]  /*3720*/  BRA.DIV UR4, `(.L_x_2706) ;  /* 0x000001ea04a47947 */ /* 0x000fea000b800000 */
[----:B------:R1:W2:Y:S04]  /*3730*/  SHFL.IDX PT, R78, R116, RZ, 0x1c1f ;  /* 0x001c1fff744e7589 */ /* 0x0002a800000e0000 */
[----:B------:R1:W3:Y:S02]  /*3740*/  SHFL.IDX PT, R11, R117, RZ, 0x1c1f ;  /* 0x001c1fff750b7589 */ /* 0x0002e400000e0000 */
.L_x_3050:
        /* <DEDUP_REMOVED lines=9> */
[----:B------:R-:W-:Y:S02]  /*37e0*/  SHF.R.U64 R149, R76, 0x10, R77 ;  /* 0x000000104c957819 */ /* 0x000fe4000000124d */
        /* <DEDUP_REMOVED lines=22> */
[----:B------:R-:W-:Y:S02]  /*3950*/  HADD2.F32 R76, -RZ, R152.H1_H1 ;  /* 0x30000098ff4c7230 */ /* 0x000fe40000004100 */
[----:B------:R-:W-:Y:S01]  /*3960*/  FFMA.FTZ R13, R13, R75, R15 ;  /* 0x0000004b0d0d7223 */ /* 0x000fe2000001000f */
[----:B------:R-:W-:Y:S01]  /*3970*/  MOV R75, R14 ;  /* 0x0000000e004b7202 */ /* 0x000fe20000000f00 */
[--C-:B------:R-:W-:Y:S02]  /*3980*/  HADD2.F32 R14, -RZ, R74.reuse.H1_H1 ;  /* 0x3000004aff0e7230 */ /* 0x100fe40000004100 */
[----:B------:R-:W-:-:S02]  /*3990*/  HADD2.F32 R15, -RZ, R74.H0_H0 ;  /* 0x2000004aff0f7230 */ /* 0x000fc40000004100 */
[----:B------:R-:W-:Y:S02]  /*39a0*/  HADD2.F32 R74, -RZ, R152.H0_H0 ;  /* 0x20000098ff4a7230 */ /* 0x000fe40000004100 */
[-C--:B------:R-:W-:Y:S01]  /*39b0*/  FMUL.FTZ R77, R14, R76.reuse ;  /* 0x0000004c0e4d7220 */ /* 0x080fe20000410000 */
[----:B------:R-:W-:Y:S02]  /*39c0*/  HADD2.F32 R152, -RZ, R212.H1_H1 ;  /* 0x300000d4ff987230 */ /* 0x000fe40000004100 */
[C---:B------:R-:W-:Y:S01]  /*39d0*/  FMUL.FTZ R76, R15.reuse, R76 ;  /* 0x0000004c0f4c7220 */ /* 0x040fe20000410000 */
[----:B------:R-:W-:-:S03]  /*39e0*/  FFMA.FTZ R15, R15, R74, -R77 ;  /* 0x0000004a0f0f7223 */ /* 0x000fc6000001084d */
[----:B------:R-:W-:Y:S01]  /*39f0*/  FFMA.FTZ R14, R14, R74, R76 ;  /* 0x0000004a0e0e7223 */ /* 0x000fe2000001004c */
[--C-:B------:R-:W-:Y:S02]  /*3a00*/  HADD2.F32 R74, -RZ, R75.reuse.H1_H1 ;  /* 0x3000004bff4a7230 */ /* 0x100fe40000004100 */
[----:B------:R-:W-:Y:S02]  /*3a10*/  HADD2.F32 R76, -RZ, R75.H0_H0 ;  /* 0x2000004bff4c7230 */ /* 0x000fe40000004100 */
[----:B------:R-:W-:Y:S02]  /*3a20*/  HADD2.F32 R75, -RZ, R210.H0_H0 ;  /* 0x200000d2ff4b7230 */ /* 0x000fe40000004100 */
[-C--:B------:R-:W-:Y:S01]  /*3a30*/  FMUL.FTZ R77, R74, R152.reuse ;  /* 0x000000984a4d7220 */ /* 0x080fe20000410000 */
[----:B------:R-:W-:Y:S01]  /*3a40*/  F2FP.F16.F32.PACK_AB R14, R14, R15 ;  /* 0x0000000f0e0e723e */ /* 0x000fe200000000ff */
[C---:B------:R-:W-:Y:S02]  /*3a50*/  FMUL.FTZ R152, R76.reuse, R152 ;  /* 0x000000984c987220 */ /* 0x040fe40000410000 */
[----:B------:R-:W-:-:S02]  /*3a60*/  FFMA.FTZ R77, R76, R75, -R77 ;  /* 0x0000004b4c4d7223 */ /* 0x000fc4000001084d */
[----:B------:R-:W-:Y:S01]  /*3a70*/  FFMA.FTZ R152, R74, R75, R152 ;  /* 0x0000004b4a987223 */ /* 0x000fe20000010098 */
[----:B------:R-:W-:Y:S01]  /*3a80*/  F2FP.F16.F32.PACK_AB R74, R13, R12 ;  /* 0x0000000c0d4a723e */ /* 0x000fe200000000ff */
[----:B------:R-:W-:Y:S02]  /*3a90*/  IMAD.MOV.U32 R12, RZ, RZ, R14 ;  /* 0x000000ffff0c7224 */ /* 0x000fe400078e000e */
[----:B------:R-:W-:Y:S01]  /*3aa0*/  IMAD.MOV.U32 R13, RZ, RZ, R149 ;  /* 0x000000ffff0d7224 */ /* 0x000fe200078e0095 */
[----:B------:R-:W-:Y:S01]  /*3ab0*/  F2FP.F16.F32.PACK_AB R77, R152, R77 ;  /* 0x0000004d984d723e */ /* 0x000fe200000000ff */
[----:B------:R-:W-:-:S03]  /*3ac0*/  IMAD.MOV.U32 R15, RZ, RZ, R74 ;  /* 0x000000ffff0f7224 */ /* 0x000fc600078e004a */
[----:B------:R-:W-:-:S07]  /*3ad0*/  MOV R14, R77 ;  /* 0x0000004d000e7202 */ /* 0x000fce0000000f00 */
.L_x_2712:
[----:B------:R-:W-:Y:S05]  /*3ae0*/  BSYNC B3 ;  /* 0x0000000000037941 */ /* 0x000fea0003800000 */
.L_x_2711:
[----:B---3--:R-:W-:-:S04]  /*3af0*/  LEA R74, P4, R16, R11, 0x1 ;  /* 0x0000000b104a7211 */ /* 0x008fc800078808ff */
[----:B--2---:R-:W-:-:S05]  /*3b00*/  LEA.HI.X R75, R16, R78, R17, 0x1, P4 ;  /* 0x0000004e104b7211 */ /* 0x004fca00020f0c11 */
[----:B0-----:R4:W-:Y:S04]  /*3b10*/  ST.E.128 desc[UR60][R74.64], R12 ;  /* 0x0000000c4a007985 */ /* 0x0019e8000c101d3c */
.L_x_2710:
[----:B------:R-:W-:Y:S05]  /*3b20*/  BSYNC B2 ;  /* 0x0000000000027941 */ /* 0x000fea0003800000 */
.L_x_2709:
        /* <DEDUP_REMOVED lines=55> */
.L_x_2716:
[----:B------:R-:W-:Y:S05]  /*3ea0*/  BSYNC B3 ;  /* 0x0000000000037941 */ /* 0x000fea0003800000 */
.L_x_2715:
[----:B--2---:R-:W-:Y:S01]  /*3eb0*/  MOV R71, R78 ;  /* 0x0000004e00477202 */ /* 0x004fe20000000f00 */
[----:B------:R-:W-:Y:S02]  /*3ec0*/  IMAD.SHL.U32 R72, R166, 0x8, RZ ;  /* 0x00000008a6487824 */ /* 0x000fe400078e00ff */
[----:B---3--:R-:W-:-:S04]  /*3ed0*/  IMAD.MOV.U32 R70, RZ, RZ, R11 ;  /* 0x000000ffff467224 */ /* 0x008fc800078e000b */
[----:B------:R-:W-:-:S05]  /*3ee0*/  IMAD.WIDE R70, R72, 0x2, R70 ;  /* 0x0000000248467825 */ /* 0x000fca00078e0246 */
[----:B0-----:R0:W-:Y:S02]  /*3ef0*/  ST.E.128 desc[UR60][R70.64], R12 ;  /* 0x0000000c46007985 */ /* 0x0011e4000c101d3c */
.L_x_2714:
[----:B------:R-:W-:Y:S05]  /*3f00*/  BSYNC B2 ;  /* 0x0000000000027941 */ /* 0x000fea0003800000 */
.L_x_2713:
[----:B------:R-:W-:Y:S01]  /*3f10*/  ISETP.NE.AND P4, PT, R27, RZ, PT ;  /* 0x000000ff1b00720c */ /* 0x000fe20003f85270 */
[----:B------:R-:W-:-:S12]  /*3f20*/  BSSY B2, `(.L_x_2717) ;  /* 0x000003b000027945 */ /* 0x000fd80003800000 */
[----:B------:R-:W-:Y:S05]  /*3f30*/  @!P4 BRA `(.L_x_2718) ;  /* 0x0000000000e4c947 */ /* 0x000fea0003800000 */
[----:B0---4-:R0:W4:Y:S01]  /*3f40*/  LDS.128 R12, [R29+0x3000] ;  /* 0x003000001d0c7984 */ /* 0x0111220000000c00 */
[----:B------:R-:W-:Y:S01]  /*3f50*/  ISETP.GE.AND P4, PT, R173, R124, PT ;  /* 0x0000007cad00720c */ /* 0x000fe20003f86270 */
[----:B------:R-:W-:Y:S01]  /*3f60*/  IMAD.SHL.U32 R72, R167, 0x8, RZ ;  /* 0x00000008a7487824 */ /* 0x000fe200078e00ff */
[----:B--2---:R-:W-:Y:S01]  /*3f70*/  MOV R71, R78 ;  /* 0x0000004e00477202 */ /* 0x004fe20000000f00 */
[----:B---3--:R-:W-:Y:S01]  /*3f80*/  IMAD.MOV.U32 R70, RZ, RZ, R11 ;  /* 0x000000ffff467224 */ /* 0x008fe200078e000b */
[----:B------:R-:W-:Y:S03]  /*3f90*/  BSSY B3, `(.L_x_2719) ;  /* 0x0000032000037945 */ /* 0x000fe60003800000 */
[----:B------:R-:W-:-:S06]  /*3fa0*/  IMAD.WIDE R70, R72, 0x2, R70 ;  /* 0x0000000248467825 */ /* 0x000fcc00078e0246 */
        /* <DEDUP_REMOVED lines=24> */
[----:B------:R-:W-:Y:S02]  /*4130*/  HADD2.F32 R68, -RZ, R66.H0_H0 ;  /* 0x20000042ff447230 */ /* 0x000fe40000004100 */
        /* <DEDUP_REMOVED lines=8> */
[----:B------:R-:W-:Y:S02]  /*41c0*/  HADD2.F32 R68, -RZ, R211.H0_H0 ;  /* 0x200000d3ff447230 */ /* 0x000fe40000004100 */
[--C-:B------:R-:W-:Y:S02]  /*41d0*/  HADD2.F32 R67, -RZ, R14.reuse.H1_H1 ;  /* 0x3000000eff437230 */ /* 0x100fe40000004100 */
[----:B------:R-:W-:Y:S01]  /*41e0*/  HADD2.F32 R69, -RZ, R14.H0_H0 ;  /* 0x2000000eff457230 */ /* 0x000fe20000004100 */
[----:B------:R-:W-:Y:S01]  /*41f0*/  F2FP.F16.F32.PACK_AB R15, R66, R15 ;  /* 0x0000000f420f723e */ /* 0x000fe200000000ff */
[----:B------:R-:W-:Y:S02]  /*4200*/  HADD2.F32 R14, -RZ, R208.H1_H1 ;  /* 0x300000d0ff0e7230 */ /* 0x000fe40000004100 */
        /* <DEDUP_REMOVED lines=10> */
.L_x_2720:
[----:B------:R-:W-:Y:S05]  /*42b0*/  BSYNC B3 ;  /* 0x0000000000037941 */ /* 0x000fea0003800000 */
.L_x_2719:
[----:B----4-:R0:W-:Y:S02]  /*42c0*/  ST.E.128 desc[UR60][R70.64], R12 ;  /* 0x0000000c46007985 */ /* 0x0101e4000c101d3c */
.L_x_2718:
[----:B------:R-:W-:Y:S05]  /*42d0*/  BSYNC B2 ;  /* 0x0000000000027941 */ /* 0x000fea0003800000 */
.L_x_2717:
        /* <DEDUP_REMOVED lines=10> */
[--C-:B----4-:R-:W-:Y:S01]  /*4380*/  HADD2.F32 R69, -RZ, R15.reuse.H0_H0 ;  /* 0x2000000fff457230 */ /* 0x110fe20000004100 */
[----:B------:R-:W-:Y:S02]  /*4390*/  SHF.R.U64 R64, R64, 0x10, R65 ;  /* 0x0000001040407819 */ /* 0x000fe40000001241 */
[----:B------:R-:W-:Y:S01]  /*43a0*/  SHF.R.U32.HI R62, RZ, 0x10, R63 ;  /* 0x00000010ff3e7819 */ /* 0x000fe2000001163f */
[----:B------:R-:W-:Y:S01]  /*43b0*/  IMAD.MOV.U32 R63, RZ, RZ, R13 ;  /* 0x000000ffff3f7224 */ /* 0x000fe200078e000d */
[----:B------:R-:W-:Y:S01]  /*43c0*/  SHF.R.U32.HI R65, RZ, 0x10, R65 ;  /* 0x00000010ff417819 */ /* 0x000fe20000011641 */
[----:B------:R-:W-:Y:S01]  /*43d0*/  HADD2.F32 R71, -RZ, R64.H0_H0 ;  /* 0x20000040ff477230 */ /* 0x000fe20000004100 */
[----:B------:R-:W-:Y:S01]  /*43e0*/  MOV R13, R14 ;  /* 0x0000000e000d7202 */ /* 0x000fe20000000f00 */
[----:B------:R-:W-:Y:S02]  /*43f0*/  HADD2.F32 R64, -RZ, R15.H1_H1 ;  /* 0x3000000fff407230 */ /* 0x000fe40000004100 */
[----:B------:R-:W-:-:S02]  /*4400*/  HADD2.F32 R14, -RZ, R65.H0_H0 ;  /* 0x20000041ff0e7230 */ /* 0x000fc40000004100 */
[--C-:B------:R-:W-:Y:S02]  /*4410*/  HADD2.F32 R65, -RZ, R63.reuse.H1_H1 ;  /* 0x3000003fff417230 */ /* 0x100fe40000004100 */
[----:B------:R-:W-:Y:S02]  /*4420*/  HADD2.F32 R70, -RZ, R63.H0_H0 ;  /* 0x2000003fff467230 */ /* 0x000fe40000004100 */
[----:B------:R-:W-:Y:S02]  /*4430*/  HADD2.F32 R68, -RZ, R68.H0_H0 ;  /* 0x20000044ff447230 */ /* 0x000fe40000004100 */
[-C--:B------:R-:W-:Y:S01]  /*4440*/  FMUL.FTZ R15, R65, R71.reuse ;  /* 0x00000047410f7220 */ /* 0x080fe20000410000 */
[----:B------:R-:W-:Y:S02]  /*4450*/  HADD2.F32 R63, -RZ, R62.H0_H0 ;  /* 0x2000003eff3f7230 */ /* 0x000fe40000004100 */
[----:B------:R-:W-:Y:S01]  /*4460*/  FMUL.FTZ R72, R70, R71 ;  /* 0x0000004746487220 */ /* 0x000fe20000410000 */
[-C--:B------:R-:W-:Y:S01]  /*4470*/  FMUL.FTZ R62, R64, R14.reuse ;  /* 0x0000000e403e7220 */ /* 0x080fe20000410000 */
[----:B------:R-:W-:Y:S01]  /*4480*/  FMUL.FTZ R71, R69, R14 ;  /* 0x0000000e45477220 */ /* 0x000fe20000410000 */
[-C--:B------:R-:W-:Y:S01]  /*4490*/  FFMA.FTZ R14, R70, R68.reuse, -R15 ;  /* 0x00000044460e7223 */ /* 0x080fe2000001080f */
[----:B------:R-:W-:Y:S01]  /*44a0*/  FFMA.FTZ R15, R65, R68, R72 ;  /* 0x00000044410f7223 */ /* 0x000fe20000010048 */
[----:B------:R-:W-:Y:S01]  /*44b0*/  FFMA.FTZ R62, R69, R63, -R62 ;  /* 0x0000003f453e7223 */ /* 0x000fe2000001083e */
[----:B------:R-:W-:-:S02]  /*44c0*/  HADD2.F32 R65, -RZ, R207.H0_H0 ;  /* 0x200000cfff417230 */ /* 0x000fc40000004100 */
[----:B------:R-:W-:Y:S01]  /*44d0*/  FFMA.FTZ R64, R64, R63, R71 ;  /* 0x0000003f40407223 */ /* 0x000fe20000010047 */
[--C-:B------:R-:W-:Y:S01]  /*44e0*/  HADD2.F32 R69, -RZ, R12.reuse.H1_H1 ;  /* 0x3000000cff457230 */ /* 0x100fe20000004100 */
[----:B------:R-:W-:Y:S01]  /*44f0*/  F2FP.F16.F32.PACK_AB R14, R15, R14 ;  /* 0x0000000e0f0e723e */ /* 0x000fe200000000ff */
[----:B------:R-:W-:Y:S02]  /*4500*/  HADD2.F32 R70, -RZ, R12.H0_H0 ;  /* 0x2000000cff467230 */ /* 0x000fe40000004100 */
[----:B------:R-:W-:Y:S01]  /*4510*/  HADD2.F32 R63, -RZ, R159.H1_H1 ;  /* 0x3000009fff3f7230 */ /* 0x000fe20000004100 */
[----:B------:R-:W-:Y:S01]  /*4520*/  F2FP.F16.F32.PACK_AB R62, R64, R62 ;  /* 0x0000003e403e723e */ /* 0x000fe200000000ff */
[--C-:B------:R-:W-:Y:S02]  /*4530*/  HADD2.F32 R12, -RZ, R13.reuse.H1_H1 ;  /* 0x3000000dff0c7230 */ /* 0x100fe40000004100 */
[----:B------:R-:W-:Y:S01]  /*4540*/  FMUL.FTZ R73, R70, R65 ;  /* 0x0000004146497220 */ /* 0x000fe20000410000 */
[----:B------:R-:W-:-:S02]  /*4550*/  HADD2.F32 R72, -RZ, R13.H0_H0 ;  /* 0x2000000dff487230 */ /* 0x000fc40000004100 */
[C---:B------:R-:W-:Y:S01]  /*4560*/  FMUL.FTZ R13, R69.reuse, R65 ;  /* 0x00000041450d7220 */ /* 0x040fe20000410000 */
[----:B------:R-:W-:Y:S02]  /*4570*/  HADD2.F32 R68, -RZ, R207.H1_H1 ;  /* 0x300000cfff447230 */ /* 0x000fe40000004100 */
[-C--:B------:R-:W-:Y:S01]  /*4580*/  FMUL.FTZ R65, R12, R63.reuse ;  /* 0x0000003f0c417220 */ /* 0x080fe20000410000 */
[----:B------:R-:W-:Y:S02]  /*4590*/  HADD2.F32 R71, -RZ, R159.H0_H0 ;  /* 0x2000009fff477230 */ /* 0x000fe40000004100 */
[----:B------:R-:W-:Y:S01]  /*45a0*/  FMUL.FTZ R63, R72, R63 ;  /* 0x0000003f483f7220 */ /* 0x000fe20000410000 */
[----:B------:R-:W-:Y:S02]  /*45b0*/  IMAD.MOV.U32 R15, RZ, RZ, R62 ;  /* 0x000000ffff0f7224 */ /* 0x000fe400078e003e */
[-C--:B------:R-:W-:Y:S01]  /*45c0*/  FFMA.FTZ R13, R70, R68.reuse, -R13 ;  /* 0x00000044460d7223 */ /* 0x080fe2000001080d */
[----:B------:R-:W-:Y:S01]  /*45d0*/  FFMA.FTZ R73, R69, R68, R73 ;  /* 0x0000004445497223 */ /* 0x000fe20000010049 */
[-C--:B------:R-:W-:Y:S01]  /*45e0*/  FFMA.FTZ R65, R72, R71.reuse, -R65 ;  /* 0x0000004748417223 */ /* 0x080fe20000010841 */
[----:B------:R-:W-:-:S03]  /*45f0*/  FFMA.FTZ R63, R12, R71, R63 ;  /* 0x000000470c3f7223 */ /* 0x000fc6000001003f */
[----:B------:R-:W-:Y:S02]  /*4600*/  F2FP.F16.F32.PACK_AB R13, R73, R13 ;  /* 0x0000000d490d723e */ /* 0x000fe400000000ff */
[----:B------:R-:W-:-:S03]  /*4610*/  F2FP.F16.F32.PACK_AB R63, R63, R65 ;  /* 0x000000413f3f723e */ /* 0x000fc600000000ff */
[----:B------:R-:W-:Y:S02]  /*4620*/  IMAD.MOV.U32 R12, RZ, RZ, R13 ;  /* 0x000000ffff0c7224 */ /* 0x000fe400078e000d */
[----:B------:R-:W-:Y:S01]  /*4630*/  IMAD.MOV.U32 R13, RZ, RZ, R14 ;  /* 0x000000ffff0d7224 */ /* 0x000fe200078e000e */
[----:B------:R-:W-:-:S07]  /*4640*/  MOV R14, R63 ;  /* 0x0000003f000e7202 */ /* 0x000fce0000000f00 */
.L_x_2724:
[----:B------:R-:W-:Y:S05]  /*4650*/  BSYNC B3 ;  /* 0x0000000000037941 */ /* 0x000fea0003800000 */
.L_x_2723:
[----:B----4-:R0:W-:Y:S02]  /*4660*/  ST.E.128 desc[UR60][R66.64], R12 ;  /* 0x0000000c42007985 */ /* 0x0101e4000c101d3c */
.L_x_2722:
[----:B------:R-:W-:Y:S05]  /*4670*/  BSYNC B2 ;  /* 0x0000000000027941 */ /* 0x000fea0003800000 */
.L_x_2721:
        /* <DEDUP_REMOVED lines=50> */
.L_x_2728:
[----:B------:R-:W-:Y:S05]  /*49a0*/  BSYNC B3 ;  /* 0x0000000000037941 */ /* 0x000fea0003800000 */
.L_x_2727:
[----:B----4-:R0:W-:Y:S02]  /*49b0*/  ST.E.128 desc[UR60][R62.64], R12 ;  /* 0x0000000c3e007985 */ /* 0x0101e4000c101d3c */
.L_x_2726:
[----:B------:R-:W-:Y:S05]  /*49c0*/  BSYNC B2 ;  /* 0x0000000000027941 */ /* 0x000fea0003800000 */
.L_x_2725:
        /* <DEDUP_REMOVED lines=8> */
[----:B------:R-:W-:Y:S02]  /*4a50*/  SHF.R.U64 R11, R54, 0x10, R55 ;  /* 0x00000010360b7819 */ /* 0x000fe40000001237 */
[----:B------:R-:W-:Y:S02]  /*4a60*/  SHF.R.U64 R60, R56, 0x10, R57 ;  /* 0x00000010383c7819 */ /* 0x000fe40000001239 */
[----:B------:R-:W-:Y:S01]  /*4a70*/  SHF.R.U32.HI R54, RZ, 0x10, R55 ;  /* 0x00000010ff367819 */ /* 0x000fe20000011637 */
[----:B------:R-:W-:Y:S01]  /*4a80*/  HADD2.F32 R56, -RZ, R11.H0_H0 ;  /* 0x2000000bff387230 */ /* 0x000fe20000004100 */
[----:B------:R-:W-:Y:S01]  /*4a90*/  SHF.R.U32.HI R57, RZ, 0x10, R57 ;  /* 0x00000010ff397819 */ /* 0x000fe20000011639 */
[----:B------:R-:W-:Y:S01]  /*4aa0*/  HADD2.F32 R62, -RZ, R60.H0_H0 ;  /* 0x2000003cff3e7230 */ /* 0x000fe20000004100 */
[----:B----4-:R-:W-:Y:S01]  /*4ab0*/  MOV R55, R13 ;  /* 0x0000000d00377202 */ /* 0x010fe20000000f00 */
        /* <DEDUP_REMOVED lines=12> */
[-C--:B------:R-:W-:Y:S01]  /*4b80*/  FFMA.FTZ R55, R55, R54.reuse, -R62 ;  /* 0x0000003637377223 */ /* 0x080fe2000001083e */
[----:B------:R-:W-:Y:S01]  /*4b90*/  FFMA.FTZ R54, R11, R54, R60 ;  /* 0x000000360b367223 */ /* 0x000fe2000001003c */
[----:B------:R-:W-:-:S02]  /*4ba0*/  HADD2.F32 R13, -RZ, R156.H0_H0 ;  /* 0x2000009cff0d7230 */ /* 0x000fc40000004100 */
[--C-:B------:R-:W-:Y:S02]  /*4bb0*/  HADD2.F32 R60, -RZ, R12.reuse.H1_H1 ;  /* 0x3000000cff3c7230 */ /* 0x100fe40000004100 */
        /* <DEDUP_REMOVED lines=14> */
[----:B------:R-:W-:Y:S01]  /*4ca0*/  F2FP.F16.F32.PACK_AB R15, R54, R55 ;  /* 0x00000037360f723e */ /* 0x000fe200000000ff */
[----:B------:R-:W-:Y:S01]  /*4cb0*/  FFMA.FTZ R12, R12, R155, R57 ;  /* 0x0000009b0c0c7223 */ /* 0x000fe20000010039 */
[----:B------:R-:W-:-:S04]  /*4cc0*/  F2FP.F16.F32.PACK_AB R60, R60, R61 ;  /* 0x0000003d3c3c723e */ /* 0x000fc800000000ff */
[----:B------:R-:W-:Y:S01]  /*4cd0*/  F2FP.F16.F32.PACK_AB R14, R12, R63 ;  /* 0x0000003f0c0e723e */ /* 0x000fe200000000ff */
[----:B------:R-:W-:-:S07]  /*4ce0*/  IMAD.MOV.U32 R12, RZ, RZ, R60 ;  /* 0x000000ffff0c7224 */ /* 0x000fce00078e003c */
.L_x_2730:
[----:B------:R-:W-:Y:S05]  /*4cf0*/  BSYNC B2 ;  /* 0x0000000000027941 */ /* 0x000fea0003800000 */
.L_x_2729:
[----:B----4-:R0:W-:Y:S02]  /*4d00*/  ST.E.128 desc[UR60][R58.64], R12 ;  /* 0x0000000c3a007985 */ /* 0x0101e4000c101d3c */
.L_x_2708:
[----:B------:R-:W-:Y:S05]  /*4d10*/  BSYNC B1 ;  /* 0x0000000000017941 */ /* 0x000fea0003800000 */
.L_x_2707:
[----:B------:R-:W-:-:S03]  /*4d20*/  UMOV UR4, 0xffffffff ;  /* 0xffffffff00047882 */ /* 0x000fc60000000000 */
[----:B------:R-:W-:Y:S05]  /*4d30*/  BRA.DIV UR4, `(.L_x_2731) ;  /* 0x000001d6046c7947 */ /* 0x000fea000b800000 */
[----:B-1----:R-:W1:Y:S04]  /*4d40*/  SHFL.IDX PT, R116, R116, 0x1, 0x1c1f ;  /* 0x003c1f0074747f89 */ /* 0x002e6800000e0000 */
[----:B------:R-:W0:Y:S02]  /*4d50*/  SHFL.IDX PT, R117, R117, 0x1, 0x1c1f ;  /* 0x003c1f0075757f89 */ /* 0x000e2400000e0000 */
.L_x_3054:
        /* <DEDUP_REMOVED lines=10> */
[----:B------:R-:W-:Y:S02]  /*4e00*/  SHF.R.U64 R50, R50, 0x10, R51 ;  /* 0x0000001032327819 */ /* 0x000fe40000001233 */
[--C-:B---3--:R-:W-:Y:S01]  /*4e10*/  SHF.R.U64 R11, R52, 0x10, R53.reuse ;  /* 0x00000010340b7819 */ /* 0x108fe20000001235 */
[----:B----4-:R-:W-:Y:S01]  /*4e20*/  HADD2.F32 R52, -RZ, R15.H1_H1 ;  /* 0x3000000fff347230 */ /* 0x010fe20000004100 */
[----:B------:R-:W-:Y:S02]  /*4e30*/  SHF.R.U32.HI R56, RZ, 0x10, R53 ;  /* 0x00000010ff387819 */ /* 0x000fe40000011635 */
[----:B------:R-:W-:Y:S01]  /*4e40*/  SHF.R.U32.HI R57, RZ, 0x10, R51 ;  /* 0x00000010ff397819 */ /* 0x000fe20000011633 */
[----:B------:R-:W-:Y:S02]  /*4e50*/  HADD2.F32 R51, -RZ, R50.H0_H0 ;  /* 0x20000032ff337230 */ /* 0x000fe40000004100 */
[----:B------:R-:W-:Y:S02]  /*4e60*/  HADD2.F32 R53, -RZ, R11.H0_H0 ;  /* 0x2000000bff357230 */ /* 0x000fe40000004100 */
[----:B------:R-:W-:-:S02]  /*4e70*/  HADD2.F32 R50, -RZ, R13.H1_H1 ;  /* 0x3000000dff327230 */ /* 0x000fc40000004100 */
[----:B------:R-:W-:Y:S02]  /*4e80*/  HADD2.F32 R11, -RZ, R13.H0_H0 ;  /* 0x2000000dff0b7230 */ /* 0x000fe40000004100 */
[----:B------:R-:W-:Y:S02]  /*4e90*/  HADD2.F32 R56, -RZ, R56.H0_H0 ;  /* 0x20000038ff387230 */ /* 0x000fe40000004100 */
[-C--:B------:R-:W-:Y:S01]  /*4ea0*/  FMUL.FTZ R58, R50, R53.reuse ;  /* 0x00000035323a7220 */ /* 0x080fe20000410000 */
[----:B------:R-:W-:Y:S02]  /*4eb0*/  HADD2.F32 R13, -RZ, R15.H0_H0 ;  /* 0x2000000fff0d7230 */ /* 0x000fe40000004100 */
[C---:B------:R-:W-:Y:S01]  /*4ec0*/  FMUL.FTZ R53, R11.reuse, R53 ;  /* 0x000000350b357220 */ /* 0x040fe20000410000 */
[----:B------:R-:W-:Y:S02]  /*4ed0*/  HADD2.F32 R15, -RZ, R57.H0_H0 ;  /* 0x20000039ff0f7230 */ /* 0x000fe40000004100 */
[-C--:B------:R-:W-:Y:S01]  /*4ee0*/  FMUL.FTZ R60, R52, R56.reuse ;  /* 0x00000038343c7220 */ /* 0x080fe20000410000 */
[-C--:B------:R-:W-:Y:S01]  /*4ef0*/  FFMA.FTZ R11, R11, R51.reuse, -R58 ;  /* 0x000000330b0b7223 */ /* 0x080fe2000001083a */
[C---:B------:R-:W-:Y:S01]  /*4f00*/  FMUL.FTZ R57, R13.reuse, R56 ;  /* 0x000000380d397220 */ /* 0x040fe20000410000 */
[----:B------:R-:W-:Y:S01]  /*4f10*/  FFMA.FTZ R50, R50, R51, R53 ;  /* 0x0000003332327223 */ /* 0x000fe20000010035 */
[----:B------:R-:W-:Y:S01]  /*4f20*/  FFMA.FTZ R13, R13, R15, -R60 ;  /* 0x0000000f0d0d7223 */ /* 0x000fe2000001083c */
[----:B------:R-:W-:-:S02]  /*4f30*/  HADD2.F32 R56, -RZ, R154.H0_H0 ;  /* 0x2000009aff387230 */ /* 0x000fc40000004100 */
[----:B------:R-:W-:Y:S01]  /*4f40*/  FFMA.FTZ R52, R52, R15, R57 ;  /* 0x0000000f34347223 */ /* 0x000fe20000010039 */
[----:B------:R-:W-:Y:S01]  /*4f50*/  HADD2.F32 R154, -RZ, R154.H1_H1 ;  /* 0x3000009aff9a7230 */ /* 0x000fe20000004100 */
[----:B------:R-:W-:Y:S01]  /*4f60*/  F2FP.F16.F32.PACK_AB R11, R50, R11 ;  /* 0x0000000b320b723e */ /* 0x000fe200000000ff */
        /* <DEDUP_REMOVED lines=18> */
.L_x_2736:
[----:B------:R-:W-:Y:S05]  /*5090*/  BSYNC B2 ;  /* 0x0000000000027941 */ /* 0x000fea0003800000 */
.L_x_2735:
[----:B----4-:R0:W-:Y:S02]  /*50a0*/  ST.E.128 desc[UR60][R54.64], R12 ;  /* 0x0000000c36007985 */ /* 0x0101e4000c101d3c */
.L_x_2734:
[----:B------:R-:W-:Y:S05]  /*50b0*/  BSYNC B1 ;  /* 0x0000000000017941 */ /* 0x000fea0003800000 */
.L_x_2733:
        /* <DEDUP_REMOVED lines=51> */
.L_x_2740:
[----:B------:R-:W-:Y:S05]  /*53f0*/  BSYNC B2 ;  /* 0x0000000000027941 */ /* 0x000fea0003800000 */
.L_x_2739:
[----:B----4-:R0:W-:Y:S02]  /*5400*/  ST.E.128 desc[UR60][R50.64], R12 ;  /* 0x0000000c32007985 */ /* 0x0101e4000c101d3c */
.L_x_2738:
[----:B------:R-:W-:Y:S05]  /*5410*/  BSYNC B1 ;  /* 0x0000000000017941 */ /* 0x000fea0003800000 */
.L_x_2737:
        /* <DEDUP_REMOVED lines=51> */
.L_x_2744:
[----:B------:R-:W-:Y:S05]  /*5750*/  BSYNC B2 ;  /* 0x0000000000027941 */ /* 0x000fea0003800000 */
.L_x_2743:
[----:B----4-:R0:W-:Y:S02]  /*5760*/  ST.E.128 desc[UR60][R46.64], R12 ;  /* 0x0000000c2e007985 */ /* 0x0101e4000c101d3c */
.L_x_2742:
[----:B------:R-:W-:Y:S05]  /*5770*/  BSYNC B1 ;  /* 0x0000000000017941 */ /* 0x000fea0003800000 */
.L_x_2741:
        /* <DEDUP_REMOVED lines=49> */
.L_x_2748:
[----:B------:R-:W-:Y:S05]  /*5a90*/  BSYNC B2 ;  /* 0x0000000000027941 */ /* 0x000fea0003800000 */
.L_x_2747:
[----:B----4-:R0:W-:Y:S02]  /*5aa0*/  ST.E.128 desc[UR60][R42.64], R12 ;  /* 0x0000000c2a007985 */ /* 0x0101e4000c101d3c */
.L_x_2746:
[----:B------:R-:W-:Y:S05]  /*5ab0*/  BSYNC B1 ;  /* 0x0000000000017941 */ /* 0x000fea0003800000 */
.L_x_2745:
        /* <DEDUP_REMOVED lines=49> */
.L_x_2752:
[----:B------:R-:W-:Y:S05]  /*5dd0*/  BSYNC B2 ;  /* 0x0000000000027941 */ /* 0x000fea0003800000 */
.L_x_2751:
[----:B----4-:R0:W-:Y:S02]  /*5de0*/  ST.E.128 desc[UR60][R38.64], R12 ;  /* 0x0000000c26007985 */ /* 0x0101e4000c101d3c */
.L_x_2750:
[----:B------:R-:W-:Y:S05]  /*5df0*/  BSYNC B1 ;  /* 0x0000000000017941 */ /* 0x000fea0003800000 */
.L_x_2749:
        /* <DEDUP_REMOVED lines=48> */
.L_x_2754:
[----:B------:R-:W-:Y:S05]  /*6100*/  BSYNC B1 ;  /* 0x0000000000017941 */ /* 0x000fea0003800000 */
.L_x_2753:
[----:B----4-:R0:W-:Y:S01]  /*6110*/  ST.E.128 desc[UR60][R34.64], R12 ;  /* 0x0000000c22007985 */ /* 0x0101e2000c101d3c */
[----:B------:R-:W-:Y:S05]  /*6120*/  BRA `(.L_x_2732) ;  /* 0x0000004000287947 */ /* 0x000fea0003800000 */
.L_x_2698:
        /* <DEDUP_REMOVED lines=47> */
.L_x_2756:
[----:B------:R-:W-:Y:S05]  /*6420*/  BSYNC B1 ;  /* 0x0000000000017941 */ /* 0x000fea0003800000 */
.L_x_2755:
        /* <DEDUP_REMOVED lines=47> */
.L_x_2758:
[----:B------:R-:W-:Y:S05]  /*6720*/  BSYNC B1 ;  /* 0x0000000000017941 */ /* 0x000fea0003800000 */
.L_x_2757:
[----:B------:R-:W2:Y:S01]  /*6730*/  LDL R11, [R1+0x30] ;  /* 0x00003000010b7983 */ /* 0x000ea20000100800 */
[----:B0-----:R-:W-:Y:S01]  /*6740*/  IMAD.MOV.U32 R12, RZ, RZ, R29 ;  /* 0x000000ffff0c7224 */ /* 0x001fe200078e001d */
[----:B------:R-:W-:Y:S01]  /*6750*/  MOV R14, R33 ;  /* 0x00000021000e7202 */ /* 0x000fe20000000f00 */
[----:B------:R-:W-:Y:S01]  /*6760*/  IMAD.MOV.U32 R13, RZ, RZ, R32 ;  /* 0x000000ffff0d7224 */ /* 0x000fe200078e0020 */
[----:B------:R-:W-:-:S04]  /*6770*/  PRMT R210, R76, 0x5410, R77 ;  /* 0x000054104cd27816 */ /* 0x000fc8000000004d */
[----:B------:R-:W-:Y:S02]  /*6780*/  PRMT R228, R13, 0x7610, R228 ;  /* 0x000076100de47816 */ /* 0x000fe400000000e4 */
        /* <DEDUP_REMOVED lines=11> */
[----:B------:R-:W-:Y:S01]  /*6840*/  IMAD.MOV.U32 R14, RZ, RZ, R37 ;  /* 0x000000ffff0e7224 */ /* 0x000fe200078e0025 */
[----:B------:R0:W-:Y:S04]  /*6850*/  STL.S16 [R1+0x38], R11 ;  /* 0x0000380b01007387 */ /* 0x0001e80000100600 */
[----:B------:R1:W-:Y:S01]  /*6860*/  STL.S16 [R1+0x3a], R12 ;  /* 0x00003a0c01007387 */ /* 0x0003e20000100600 */
[----:B------:R-:W-:Y:S01]  /*6870*/  PRMT R156, R14, 0x7610, R156 ;  /* 0x000076100e9c7816 */ /* 0x000fe2000000009c */
[----:B------:R-:W-:Y:S01]  /*6880*/  IMAD.MOV.U32 R14, RZ, RZ, R41 ;  /* 0x000000ffff0e7224 */ /* 0x000fe200078e0029 */
[----:B------:R-:W-:Y:S01]  /*6890*/  PLOP3.LUT P0, PT, PT, PT, UP0, 0x80, 0x0 ;  /* 0x000000000000781c */ /* 0x000fe20003f0f008 */
[----:B------:R2:W-:Y:S01]  /*68a0*/  STL.S16 [R1+0x3c], R13 ;  /* 0x00003c0d01007387 */ /* 0x0005e20000100600 */
[----:B0-----:R-:W-:Y:S01]  /*68b0*/  IMAD.MOV.U32 R11, RZ, RZ, R42 ;  /* 0x000000ffff0b7224 */ /* 0x001fe200078e002a */
[----:B-1----:R-:W-:Y:S01]  /*68c0*/  MOV R12, R43 ;  /* 0x0000002b000c7202 */ /* 0x002fe20000000f00 */
[----:B--2---:R-:W-:-:S03]  /*68d0*/  IMAD.MOV.U32 R13, RZ, RZ, R40 ;  /* 0x000000ffff0d7224 */ /* 0x004fc600078e0028 */
[----:B------:R-:W-:Y:S01]  /*68e0*/  PRMT R212, R11, 0x5410, R12 ;  /* 0x000054100bd47816 */ /* 0x000fe2000000000c */
[----:B------:R-:W-:Y:S01]  /*68f0*/  IMAD.MOV.U32 R12, RZ, RZ, R47 ;  /* 0x000000ffff0c7224 */ /* 0x000fe200078e002f */
[----:B------:R-:W-:Y:S02]  /*6900*/  MOV R11, R46 ;  /* 0x0000002e000b7202 */ /* 0x000fe40000000f00 */
[----:B------:R-:W-:Y:S01]  /*6910*/  PRMT R213, R13, 0x5410, R14 ;  /* 0x000054100dd57816 */ /* 0x000fe2000000000e */
[----:B------:R-:W-:Y:S01]  /*6920*/  IMAD.MOV.U32 R13, RZ, RZ, R44 ;  /* 0x000000ffff0d7224 */ /* 0x000fe200078e002c */
[----:B------:R-:W-:Y:S01]  /*6930*/  MOV R14, R45 ;  /* 0x0000002d000e7202 */ /* 0x000fe20000000f00 */
[----:B------:R0:W-:Y:S01]  /*6940*/  STL.S16 [R1+0x3e], R12 ;  /* 0x00003e0c01007387 */ /* 0x0001e20000100600 */
[----:B------:R-:W-:Y:S01]  /*6950*/  PRMT R223, R223, 0x5410, R11 ;  /* 0x00005410dfdf7816 */ /* 0x000fe2000000000b */
[----:B------:R-:W-:Y:S01]  /*6960*/  IMAD.MOV.U32 R11, RZ, RZ, R49 ;  /* 0x000000ffff0b7224 */ /* 0x000fe200078e0031 */
[----:B------:R-:W-:Y:S01]  /*6970*/  PRMT R228, R228, 0x5410, R13 ;  /* 0x00005410e4e47816 */ /* 0x000fe2000000000d */
[----:B------:R1:W-:Y:S01]  /*6980*/  STL.S16 [R1+0x44], R14 ;  /* 0x0000440e01007387 */ /* 0x0003e20000100600 */
[----:B------:R-:W-:-:S02]  /*6990*/  IMAD.MOV.U32 R13, RZ, RZ, R51 ;  /* 0x000000ffff0d7224 */ /* 0x000fc400078e0033 */
[----:B------:R-:W-:Y:S01]  /*69a0*/  PRMT R155, R11, 0x7610, R155 ;  /* 0x000076100b9b7816 */ /* 0x000fe2000000009b */
[----:B-----5:R-:W-:Y:S01]  /*69b0*/  IMAD.MOV.U32 R11, RZ, RZ, R53 ;  /* 0x000000ffff0b7224 */ /* 0x020fe200078e0035 */
[----:B0-----:R-:W-:Y:S01]  /*69c0*/  MOV R12, R48 ;  /* 0x00000030000c7202 */ /* 0x001fe20000000f00 */
[----:B-1----:R-:W-:-:S05]  /*69d0*/  IMAD.MOV.U32 R14, RZ, RZ, R50 ;  /* 0x000000ffff0e7224 */ /* 0x002fca00078e0032 */
[----:B------:R0:W-:Y:S04]  /*69e0*/  STL.S16 [R1+0x46], R14 ;  /* 0x0000460e01007387 */ /* 0x0001e80000100600 */
[----:B------:R1:W-:Y:S04]  /*69f0*/  STL.S16 [R1+0x48], R13 ;  /* 0x0000480d01007387 */ /* 0x0003e80000100600 */
        /* <DEDUP_REMOVED lines=36> */
[----:B------:R-:W-:Y:S06]  /*6c40*/  @!P0 BRA `(.L_x_2759) ;  /* 0x0000000000048947 */ /* 0x000fec0003800000 */
[----:B------:R-:W-:Y:S01]  /*6c50*/  BPT.TRAP 0x1 ;  /* 0x000000040000795c */ /* 0x000fe20000300000 */
.L_x_2759:
[----:B------:R-:W-:Y:S01]  /*6c60*/  IMAD R85, R19, 0x8, R18 ;  /* 0x0000000813557824 */ /* 0x000fe200078e0212 */
[----:B------:R-:W-:Y:S01]  /*6c70*/  SHF.L.U32 R86, R171, 0x1f, RZ ;  /* 0x0000001fab567819 */ /* 0x000fe200000006ff */
[----:B------:R-:W0:Y:S01]  /*6c80*/  LDC R131, c[0x0][0x2f4] ;  /* 0x0000bd00ff837b82 */ /* 0x000e220000000800 */
[----:B------:R-:W-:Y:S02]  /*6c90*/  BSSY B1, `(.L_x_2760) ;  /* 0x0000003000017945 */ /* 0x000fe40003800000 */
[----:B------:R-:W1:Y:S02]  /*6ca0*/  SYNCS.PHASECHK.TRANS64.TRYWAIT P6, [R85+URZ+0x2a890], R86 ;  /* 0x02a89056550075a7 */ /* 0x000e6400080c017f */
[----:B-1----:R-:W-:Y:S05]  /*6cb0*/  @!P6 BRA `(.L_x_2761) ;  /* 0x000001b400d8e947 */ /* 0x002fea0003800000 */
.L_x_3055:
[----:B------:R-:W-:Y:S05]  /*6cc0*/  BSYNC B1 ;  /* 0x0000000000017941 */ /* 0x000fea0003800000 */
.L_x_2760:
[----:B------:R-:W-:Y:S01]  /*6cd0*/  UMOV UR4, 0xffffffff ;  /* 0xffffffff00047882 */ /* 0x000fe20000000000 */
[----:B0-----:R-:W-:Y:S02]  /*6ce0*/  IADD3 R135, -R125, R131, RZ ;  /* 0x000000837d877210 */ /* 0x001fe40007ffe1ff */
[----:B------:R-:W-:Y:S05]  /*6cf0*/  BRA.DIV UR4, `(.L_x_2762) ;  /* 0x000001b604dc7947 */ /* 0x000fea000b800000 */
[----:B------:R0:W2:Y:S04]  /*6d00*/  SHFL.IDX PT, R121, R116, RZ, 0x1c1f ;  /* 0x001c1fff74797589 */ /* 0x0000a800000e0000 */
[----:B------:R0:W3:Y:S02]  /*6d10*/  SHFL.IDX PT, R11, R117, RZ, 0x1c1f ;  /* 0x001c1fff750b7589 */ /* 0x0000e400000e0000 */
.L_x_3059:
        /* <DEDUP_REMOVED lines=60> */
[----:B------:R-:W4:Y:S01]  /*70e0*/  LDL.S16 R154, [R1+0x3c] ;  /* 0x00003c00019a7983 */ /* 0x000f220000100600 */
        /* <DEDUP_REMOVED lines=28> */
[----:B------:R-:W4:Y:S01]  /*72b0*/  LDL.LU.S16 R50, [R1+0x38] ;  /* 0x0000380001327983 */ /* 0x000f220000300600 */
        /* <DEDUP_REMOVED lines=32> */
.L_x_2768:
[----:B------:R-:W-:Y:S05]  /*74c0*/  BSYNC B3 ;  /* 0x0000000000037941 */ /* 0x000fea0003800000 */
.L_x_2767:
[----:B------:R-:W-:-:S04]  /*74d0*/  LEA R36, P4, R5, R11, 0x1 ;  /* 0x0000000b05247211 */ /* 0x000fc800078808ff */
[----:B--2---:R-:W-:Y:S02]  /*74e0*/  LEA.HI.X R37, R5, R121, R112, 0x1, P4 ;  /* 0x0000007905257211 */ /* 0x004fe400020f0c70 */
[----:B------:R-:W-:-:S03]  /*74f0*/  ISETP.GE.AND P4, PT, R152, R131, PT ;  /* 0x000000839800720c */ /* 0x000fc60003f86270 */
[----:B----4-:R2:W-:Y:S10]  /*7500*/  ST.E.128 desc[UR60][R36.64], R12 ;  /* 0x0000000c24007985 */ /* 0x0105f4000c101d3c */
[----:B--2---:R-:W-:-:S05]  /*7510*/  @!P4 IMAD.WIDE R12, R152, 0x2, R120 ;  /* 0x00000002980cc825 */ /* 0x004fca00078e0278 */
[----:B---3--:R3:W-:Y:S02]  /*7520*/  @!P4 ST.E.128 desc[UR60][R12.64], R76 ;  /* 0x0000004c0c00c985 */ /* 0x0087e4000c101d3c */
.L_x_2766:
[----:B------:R-:W-:Y:S05]  /*7530*/  BSYNC B2 ;  /* 0x0000000000027941 */ /* 0x000fea0003800000 */
.L_x_2765:
        /* <DEDUP_REMOVED lines=16> */
[----:B------:R-:W-:Y:S02]  /*7640*/  IMAD.IADD R13, R13, 0x1, R12 ;  /* 0x000000010d0d7824 */ /* 0x000fe400078e020c */
[C---:B------:R-:W-:Y:S02]  /*7650*/  IMAD R12, R19.reuse, 0x4800, R139 ;  /* 0x00004800130c7824 */ /* 0x040fe400078e028b */
[----:B------:R-:W-:Y:S02]  /*7660*/  IMAD R36, R19, 0x4800, R13 ;  /* 0x0000480013247824 */ /* 0x000fe400078e020d */
[----:B------:R-:W-:-:S03]  /*7670*/  IMAD R12, R12, 0x2, R18 ;  /* 0x000000020c0c7824 */ /* 0x000fc600078e0212 */
[----:B------:R-:W-:-:S03]  /*7680*/  LEA R36, R36, R18, 0x1 ;  /* 0x0000001224247211 */ /* 0x000fc600078e08ff */
[----:B------:R-:W3:Y:S04]  /*7690*/  LDS.128 R12, [R12+0x18400] ;  /* 0x018400000c0c7984 */ /* 0x000ee80000000c00 */
[----:B------:R-:W4:Y:S01]  /*76a0*/  LDS.128 R36, [R36+0x18400] ;  /* 0x0184000024247984 */ /* 0x000f220000000c00 */
[----:B------:R-:W-:Y:S05]  /*76b0*/  @P4 BRA `(.L_x_2772) ;  /* 0x0000000400704947 */ /* 0x000fea0003800000 */
[----:B------:R-:W5:Y:S04]  /*76c0*/  LDL.LU.S16 R49, [R1+0x44] ;  /* 0x0000440001317983 */ /* 0x000f680000300600 */
[----:B------:R-:W2:Y:S01]  /*76d0*/  LDL.LU.S16 R78, [R1+0x3e] ;  /* 0x00003e00014e7983 */ /* 0x000ea20000300600 */
[----:B----4-:R-:W-:Y:S01]  /*76e0*/  IMAD.MOV.U32 R51, RZ, RZ, R37 ;  /* 0x000000ffff337224 */ /* 0x010fe200078e0025 */
[----:B------:R-:W-:Y:S01]  /*76f0*/  SHF.R.U64 R44, R44, 0x10, R45 ;  /* 0x000000102c2c7819 */ /* 0x000fe2000000122d */
[----:B---3--:R-:W-:Y:S01]  /*7700*/  IMAD.MOV.U32 R37, RZ, RZ, R13 ;  /* 0x000000ffff257224 */ /* 0x008fe200078e000d */
[----:B------:R-:W-:Y:S01]  /*7710*/  SHF.R.U64 R32, R32, 0x10, R33 ;  /* 0x0000001020207819 */ /* 0x000fe20000001221 */
[----:B------:R-:W-:Y:S01]  /*7720*/  HADD2.F32 R13, -RZ, R229.H1_H1 ;  /* 0x300000e5ff0d7230 */ /* 0x000fe20000004100 */
[----:B------:R-:W-:Y:S01]  /*7730*/  SHF.R.U64 R46, R46, 0x10, R47 ;  /* 0x000000102e2e7819 */ /* 0x000fe2000000122f */
[----:B------:R-:W-:Y:S01]  /*7740*/  HADD2.F32 R152, -RZ, R228.H1_H1 ;  /* 0x300000e4ff987230 */ /* 0x000fe20000004100 */
[----:B------:R-:W-:Y:S01]  /*7750*/  SHF.R.U64 R34, R34, 0x10, R35 ;  /* 0x0000001022227819 */ /* 0x000fe20000001223 */
[----:B------:R-:W-:-:S02]  /*7760*/  HADD2.F32 R50, -RZ, R37.H0_H0 ;  /* 0x20000025ff327230 */ /* 0x000fc40000004100 */
[----:B------:R-:W-:Y:S02]  /*7770*/  HADD2.F32 R37, -RZ, R37.H1_H1 ;  /* 0x30000025ff257230 */ /* 0x000fe40000004100 */
[----:B------:R-:W-:Y:S02]  /*7780*/  HADD2.F32 R44, -RZ, R44.H0_H0 ;  /* 0x2000002cff2c7230 */ /* 0x000fe40000004100 */
[----:B------:R-:W-:Y:S02]  /*7790*/  HADD2.F32 R32, -RZ, R32.H0_H0 ;  /* 0x20000020ff207230 */ /* 0x000fe40000004100 */
[----:B------:R-:W-:Y:S02]  /*77a0*/  HADD2.F32 R46, -RZ, R46.H0_H0 ;  /* 0x2000002eff2e7230 */ /* 0x000fe40000004100 */
[----:B------:R-:W-:Y:S02]  /*77b0*/  HADD2.F32 R34, -RZ, R34.H0_H0 ;  /* 0x20000022ff227230 */ /* 0x000fe40000004100 */
[----:B-----5:R-:W-:-:S02]  /*77c0*/  HADD2.F32 R76, -RZ, R49.H0_H0 ;  /* 0x20000031ff4c7230 */ /* 0x020fc40000004100 */
[----:B------:R-:W-:Y:S02]  /*77d0*/  HADD2.F32 R49, -RZ, R51.H0_H0 ;  /* 0x20000033ff317230 */ /* 0x000fe40000004100 */
[----:B--2---:R-:W-:-:S03]  /*77e0*/  HADD2.F32 R78, -RZ, R78.H0_H0 ;  /* 0x2000004eff4e7230 */ /* 0x004fc60000004100 */
        /* <DEDUP_REMOVED lines=16> */
[----:B------:R-:W-:Y:S01]  /*78f0*/  MOV R51, R39 ;  /* 0x0000002700337202 */ /* 0x000fe20000000f00 */
[----:B------:R-:W-:Y:S02]  /*7900*/  HADD2.F32 R39, -RZ, R15.H0_H0 ;  /* 0x2000000fff277230 */ /* 0x000fe40000004100 */
[----:B------:R-:W-:Y:S01]  /*7910*/  HADD2.F32 R77, -RZ, R229.H0_H0 ;  /* 0x200000e5ff4d7230 */ /* 0x000fe20000004100 */
[----:B------:R-:W-:Y:S01]  /*7920*/  F2FP.F16.F32.PACK_AB R37, R37, R50 ;  /* 0x000000322525723e */ /* 0x000fe200000000ff */
[--C-:B------:R-:W-:Y:S01]  /*7930*/  HADD2.F32 R76, -RZ, R51.reuse.H0_H0 ;  /* 0x20000033ff4c7230 */ /* 0x100fe20000004100 */
[----:B------:R-:W-:Y:S01]  /*7940*/  F2FP.F16.F32.PACK_AB R49, R13, R49 ;  /* 0x000000310d31723e */ /* 0x000fe200000000ff */
[----:B------:R-:W-:-:S02]  /*7950*/  HADD2.F32 R51, -RZ, R51.H1_H1 ;  /* 0x30000033ff337230 */ /* 0x000fc40000004100 */
        /* <DEDUP_REMOVED lines=48> */
[----:B------:R-:W-:Y:S01]  /*7c60*/  IMAD.MOV.U32 R39, RZ, RZ, R76 ;  /* 0x000000ffff277224 */ /* 0x000fe200078e004c */
[----:B------:R-:W-:-:S07]  /*7c70*/  MOV R38, R45 ;  /* 0x0000002d00267202 */ /* 0x000fce0000000f00 */
.L_x_2772:
[----:B------:R-:W-:Y:S05]  /*7c80*/  BSYNC B3 ;  /* 0x0000000000037941 */ /* 0x000fea0003800000 */
.L_x_2771:
[----:B------:R-:W-:-:S04]  /*7c90*/  LEA R32, P4, R6, R11, 0x1 ;  /* 0x0000000b06207211 */ /* 0x000fc800078808ff */
[----:B--2---:R-:W-:Y:S02]  /*7ca0*/  LEA.HI.X R33, R6, R121, R111, 0x1, P4 ;  /* 0x0000007906217211 */ /* 0x004fe400020f0c6f */
[----:B------:R-:W-:-:S03]  /*7cb0*/  ISETP.GE.AND P4, PT, R48, R131, PT ;  /* 0x000000833000720c */ /* 0x000fc60003f86270 */
[----:B---3--:R2:W-:Y:S10]  /*7cc0*/  ST.E.128 desc[UR60][R32.64], R12 ;  /* 0x0000000c20007985 */ /* 0x0085f4000c101d3c */
[----:B------:R-:W-:-:S05]  /*7cd0*/  @!P4 IMAD.WIDE R34, R48, 0x2, R120 ;  /* 0x000000023022c825 */ /* 0x000fca00078e0278 */
[----:B----4-:R2:W-:Y:S02]  /*7ce0*/  @!P4 ST.E.128 desc[UR60][R34.64], R36 ;  /* 0x000000242200c985 */ /* 0x0105e4000c101d3c */
.L_x_2770:
[----:B------:R-:W-:Y:S05]  /*7cf0*/  BSYNC B2 ;  /* 0x0000000000027941 */ /* 0x000fea0003800000 */
.L_x_2769:
[----:B------:R-:W-:-:S13]  /*7d00*/  ISETP.NE.AND P4, PT, R27, RZ, PT ;  /* 0x000000ff1b00720c */ /* 0x000fda0003f85270 */
[----:B------:R-:W-:Y:S05]  /*7d10*/  @!P4 BRA `(.L_x_2764) ;  /* 0x0000000400c0c947 */ /* 0x000fea0003800000 */
[----:B--23--:R-:W-:Y:S01]  /*7d20*/  SEL R12, R125, R135, !P1 ;  /* 0x000000877d0c7207 */ /* 0x00cfe20004800000 */
[----:B------:R-:W-:Y:S01]  /*7d30*/  BSSY B2, `(.L_x_2773) ;  /* 0x000006c000027945 */ /* 0x000fe20003800000 */
[C---:B------:R-:W-:Y:S02]  /*7d40*/  LEA R36, P4, R7.reuse, R11, 0x1 ;  /* 0x0000000b07247211 */ /* 0x040fe400078808ff */
[----:B------:R-:W-:Y:S02]  /*7d50*/  SHF.R.S32.HI R13, RZ, 0x1f, R12 ;  /* 0x0000001fff0d7819 */ /* 0x000fe4000001140c */
[----:B------:R-:W-:Y:S02]  /*7d60*/  LEA.HI.X R37, R7, R121, R110, 0x1, P4 ;  /* 0x0000007907257211 */ /* 0x000fe400020f0c6e */
        /* <DEDUP_REMOVED lines=21> */
[----:B---3--:R-:W-:Y:S01]  /*7ec0*/  HADD2.F32 R44, -RZ, R33.H1_H1 ;  /* 0x30000021ff2c7230 */ /* 0x008fe20000004100 */
        /* <DEDUP_REMOVED lines=27> */
[----:B------:R-:W-:Y:S01]  /*8080*/  HADD2.F32 R35, -RZ, R15.H0_H0 ;  /* 0x2000000fff237230 */ /* 0x000fe20000004100 */
[----:B------:R-:W-:Y:S01]  /*8090*/  F2FP.F16.F32.PACK_AB R29, R41, R29 ;  /* 0x0000001d291d723e */ /* 0x000fe200000000ff */
        /* <DEDUP_REMOVED lines=19> */
[-C--:B------:R-:W-:Y:S01]  /*81d0*/  FMUL.FTZ R11, R15, R213.reuse ;  /* 0x000000d50f0b7220 */ /* 0x080fe20000410000 */
[----:B------:R-:W-:Y:S02]  /*81e0*/  HADD2.F32 R12, -RZ, R12.H1_H1 ;  /* 0x3000000cff0c7230 */ /* 0x000fe40000004100 */
[----:B------:R-:W-:Y:S01]  /*81f0*/  FMUL.FTZ R39, R32, R28 ;  /* 0x0000001c20277220 */ /* 0x000fe20000410000 */
[C---:B------:R-:W-:Y:S01]  /*8200*/  FMUL.FTZ R213, R13.reuse, R213 ;  /* 0x000000d50dd57220 */ /* 0x040fe20000410000 */
[----:B------:R-:W-:Y:S01]  /*8210*/  FFMA.FTZ R11, R13, R211, -R11 ;  /* 0x000000d30d0b7223 */ /* 0x000fe2000001080b */
[----:B------:R-:W-:-:S02]  /*8220*/  HADD2.F32 R13, -RZ, R34.H0_H0 ;  /* 0x20000022ff0d7230 */ /* 0x000fc40000004100 */
[C---:B------:R-:W-:Y:S01]  /*8230*/  FMUL.FTZ R28, R12.reuse, R28 ;  /* 0x0000001c0c1c7220 */ /* 0x040fe20000410000 */
[----:B------:R-:W-:Y:S01]  /*8240*/  FFMA.FTZ R39, R12, R35, -R39 ;  /* 0x000000230c277223 */ /* 0x000fe20000010827 */
        /* <DEDUP_REMOVED lines=20> */
[----:B------:R-:W-:Y:S02]  /*8390*/  MOV R13, R29 ;  /* 0x0000001d000d7202 */ /* 0x000fe40000000f00 */
[----:B------:R-:W-:Y:S01]  /*83a0*/  F2FP.F16.F32.PACK_AB R14, R32, R15 ;  /* 0x0000000f200e723e */ /* 0x000fe200000000ff */
[----:B------:R-:W-:Y:S01]  /*83b0*/  IMAD.MOV.U32 R32, RZ, RZ, R28 ;  /* 0x000000ffff207224 */ /* 0x000fe200078e001c */
[----:B------:R-:W-:Y:S01]  /*83c0*/  F2FP.F16.F32.PACK_AB R34, R38, R212 ;  /* 0x000000d42622723e */ /* 0x000fe200000000ff */
[----:B------:R-:W-:Y:S01]  /*83d0*/  IMAD.MOV.U32 R15, RZ, RZ, R31 ;  /* 0x000000ffff0f7224 */ /* 0x000fe200078e001f */
[----:B------:R-:W-:-:S07]  /*83e0*/  MOV R35, R42 ;  /* 0x0000002a00237202 */ /* 0x000fce0000000f00 */
.L_x_2774:
[----:B------:R-:W-:Y:S05]  /*83f0*/  BSYNC B2 ;  /* 0x0000000000027941 */ /* 0x000fea0003800000 */
.L_x_2773:
[----:B--2---:R4:W-:Y:S04]  /*8400*/  ST.E.128 desc[UR60][R36.64], R12 ;  /* 0x0000000c24007985 */ /* 0x0049e8000c101d3c */
[----:B---3--:R4:W-:Y:S02]  /*8410*/  @!P4 ST.E.128 desc[UR60][R120.64], R32 ;  /* 0x000000207800c985 */ /* 0x0089e4000c101d3c */
.L_x_2764:
[----:B------:R-:W-:Y:S05]  /*8420*/  BSYNC B1 ;  /* 0x0000000000017941 */ /* 0x000fea0003800000 */
.L_x_2763:
[----:B------:R-:W-:-:S03]  /*8430*/  UMOV UR4, 0xffffffff ;  /* 0xffffffff00047882 */ /* 0x000fc60000000000 */
[----:B------:R-:W-:Y:S05]  /*8440*/  BRA.DIV UR4, `(.L_x_2775) ;  /* 0x000001a204547947 */ /* 0x000fea000b800000 */
[----:B0-----:R-:W0:Y:S04]  /*8450*/  SHFL.IDX PT, R116, R116, 0x1, 0x1c1f ;  /* 0x003c1f0074747f89 */ /* 0x001e2800000e0000 */
[----:B------:R-:W0:Y:S02]  /*8460*/  SHFL.IDX PT, R117, R117, 0x1, 0x1c1f ;  /* 0x003c1f0075757f89 */ /* 0x000e2400000e0000 */
.L_x_3063:
[----:B------:R-:W-:Y:S05]  /*8470*/  @P5 BRA `(.L_x_2732) ;  /* 0x0000001c00545947 */ /* 0x000fea0003800000 */
[----:B------:R-:W-:Y:S01]  /*8480*/  ISETP.NE.AND P4, PT, R8, RZ, PT ;  /* 0x000000ff0800720c */ /* 0x000fe20003f85270 */
[----:B------:R-:W-:Y:S01]  /*8490*/  BSSY B1, `(.L_x_2776) ;  /* 0x0000070000017945 */ /* 0x000fe20003800000 */
[----:B0-2-4-:R-:W-:Y:S02]  /*84a0*/  IMAD.MOV.U32 R32, RZ, RZ, R117 ;  /* 0x000000ffff207224 */ /* 0x015fe400078e0075 */
[----:B------:R-:W-:-:S09]  /*84b0*/  IMAD.MOV.U32 R33, RZ, RZ, R116 ;  /* 0x000000ffff217224 */ /* 0x000fd200078e0074 */
        /* <DEDUP_REMOVED lines=9> */
[----:B------:R-:W-:Y:S02]  /*8550*/  SHF.R.S32.HI R12, RZ, 0x1f, R11 ;  /* 0x0000001fff0c7819 */ /* 0x000fe4000001140b */
[----:B------:R-:W-:Y:S02]  /*8560*/  SHF.L.U32 R36, R11, 0x3, RZ ;  /* 0x000000030b247819 */ /* 0x000fe400000006ff */
[----:B------:R-:W-:Y:S02]  /*8570*/  LEA.HI R12, R12, R11, RZ, 0x3 ;  /* 0x0000000b0c0c7211 */ /* 0x000fe400078f18ff */
[----:B------:R-:W-:Y:S02]  /*8580*/  LOP3.LUT R11, R177, 0x38, R36, 0xf8, !PT ;  /* 0x00000038b10b7812 */ /* 0x000fe400078ef824 */
[----:B------:R-:W-:Y:S02]  /*8590*/  SHF.R.S32.HI R13, RZ, 0x3, R12 ;  /* 0x00000003ff0d7819 */ /* 0x000fe4000001140c */
[----:B------:R-:W-:-:S02]  /*85a0*/  LOP3.LUT R11, R11, R220, RZ, 0x3c, !PT ;  /* 0x000000dc0b0b7212 */ /* 0x000fc400078e3cff */
[----:B------:R-:W-:Y:S01]  /*85b0*/  ISETP.GE.AND P4, PT, R36, R131, PT ;  /* 0x000000832400720c */ /* 0x000fe20003f86270 */
[----:B------:R-:W-:-:S04]  /*85c0*/  IMAD R12, R13, 0x1800, R184 ;  /* 0x000018000d0c7824 */ /* 0x000fc800078e02b8 */
[----:B------:R-:W-:Y:S02]  /*85d0*/  IMAD.IADD R12, R12, 0x1, R11 ;  /* 0x000000010c0c7824 */ /* 0x000fe400078e020b */
[C---:B------:R-:W-:Y:S02]  /*85e0*/  IMAD R11, R19.reuse, 0x4800, R138 ;  /* 0x00004800130b7824 */ /* 0x040fe400078e028a */
[----:B------:R-:W-:Y:S02]  /*85f0*/  IMAD R13, R19, 0x4800, R12 ;  /* 0x00004800130d7824 */ /* 0x000fe400078e020c */
[----:B------:R-:W-:Y:S02]  /*8600*/  IMAD R11, R11, 0x2, R18 ;  /* 0x000000020b0b7824 */ /* 0x000fe400078e0212 */
[----:B------:R-:W-:Y:S01]  /*8610*/  @!P4 IMAD.WIDE R36, R36, 0x2, R32 ;  /* 0x000000022424c825 */ /* 0x000fe200078e0220 */
[----:B------:R-:W-:Y:S02]  /*8620*/  LEA R28, R13, R18, 0x1 ;  /* 0x000000120d1c7211 */ /* 0x000fe400078e08ff */
[----:B------:R0:W2:Y:S04]  /*8630*/  LDS.128 R12, [R11+0x18400] ;  /* 0x018400000b0c7984 */ /* 0x0000a80000000c00 */
[----:B------:R-:W3:Y:S01]  /*8640*/  LDS.128 R28, [R28+0x18400] ;  /* 0x018400001c1c7984 */ /* 0x000ee20000000c00 */
[----:B------:R-:W-:Y:S05]  /*8650*/  @P5 BRA `(.L_x_2779) ;  /* 0x0000000400405947 */ /* 0x000fea0003800000 */
[--C-:B------:R-:W-:Y:S01]  /*8660*/  SHF.R.U64 R38, R72, 0x10, R73.reuse ;  /* 0x0000001048267819 */ /* 0x100fe20000001249 */
[----:B------:R-:W-:Y:S01]  /*8670*/  HADD2.F32 R47, -RZ, R209.H1_H1 ;  /* 0x300000d1ff2f7230 */ /* 0x000fe20000004100 */
[----:B------:R-:W-:Y:S01]  /*8680*/  SHF.R.U32.HI R72, RZ, 0x10, R73 ;  /* 0x00000010ff487819 */ /* 0x000fe20000011649 */
[----:B--2---:R-:W-:Y:S01]  /*8690*/  HADD2.F32 R44, -RZ, R13.H0_H0 ;  /* 0x2000000dff2c7230 */ /* 0x004fe20000004100 */
[--C-:B0-----:R-:W-:Y:S01]  /*86a0*/  SHF.R.U64 R11, R60, 0x10, R61.reuse ;  /* 0x000000103c0b7819 */ /* 0x101fe2000000123d */
[--C-:B---3--:R-:W-:Y:S01]  /*86b0*/  HADD2.F32 R42, -RZ, R29.reuse.H0_H0 ;  /* 0x2000001dff2a7230 */ /* 0x108fe20000004100 */
[----:B------:R-:W-:Y:S01]  /*86c0*/  SHF.R.U32.HI R60, RZ, 0x10, R61 ;  /* 0x00000010ff3c7819 */ /* 0x000fe2000001163d */
[----:B------:R-:W-:Y:S02]  /*86d0*/  HADD2.F32 R43, -RZ, R29.H1_H1 ;  /* 0x3000001dff2b7230 */ /* 0x000fe40000004100 */
[----:B------:R-:W-:Y:S01]  /*86e0*/  FMUL.FTZ R29, R44, R47 ;  /* 0x0000002f2c1d7220 */ /* 0x000fe20000410000 */
[----:B------:R-:W-:Y:S01]  /*86f0*/  HADD2.F32 R72, -RZ, R72.H0_H0 ;  /* 0x20000048ff487230 */ /* 0x000fe20000004100 */
[--C-:B------:R-:W-:Y:S01]  /*8700*/  SHF.R.U64 R40, R74, 0x10, R75.reuse ;  /* 0x000000104a287819 */ /* 0x100fe2000000124b */
[----:B------:R-:W-:Y:S01]  /*8710*/  HADD2.F32 R41, -RZ, R207.H1_H1 ;  /* 0x300000cfff297230 */ /* 0x000fe20000004100 */
[----:B------:R-:W-:Y:S01]  /*8720*/  SHF.R.U32.HI R74, RZ, 0x10, R75 ;  /* 0x00000010ff4a7819 */ /* 0x000fe2000001164b */
[----:B------:R-:W-:-:S02]  /*8730*/  HADD2.F32 R45, -RZ, R13.H1_H1 ;  /* 0x3000000dff2d7230 */ /* 0x000fc40000004100 */
[C---:B------:R-:W-:Y:S01]  /*8740*/  FMUL.FTZ R13, R42.reuse, R47 ;  /* 0x0000002f2a0d7220 */ /* 0x040fe20000410000 */
[----:B------:R-:W-:Y:S02]  /*8750*/  HADD2.F32 R60, -RZ, R60.H0_H0 ;  /* 0x2000003cff3c7230 */ /* 0x000fe40000004100 */
[-C--:B------:R-:W-:Y:S01]  /*8760*/  FMUL.FTZ R46, R43, R72.reuse ;  /* 0x000000482b2e7220 */ /* 0x080fe20000410000 */
[-C--:B------:R-:W-:Y:S01]  /*8770*/  FFMA.FTZ R29, R42, R41.reuse, R29 ;  /* 0x000000292a1d7223 */ /* 0x080fe2000001001d */
[C---:B------:R-:W-:Y:S01]  /*8780*/  FMUL.FTZ R72, R45.reuse, R72 ;  /* 0x000000482d487220 */ /* 0x040fe20000410000 */
[----:B------:R-:W-:Y:S01]  /*8790*/  FFMA.FTZ R13, R44, R41, -R13 ;  /* 0x000000292c0d7223 */ /* 0x000fe2000001080d */
[----:B------:R-:W-:Y:S01]  /*87a0*/  FFMA.FTZ R42, R45, R60, -R46 ;  /* 0x0000003c2d2a7223 */ /* 0x000fe2000001082e */
[--C-:B------:R-:W-:Y:S01]  /*87b0*/  SHF.R.U64 R39, R62, 0x10, R63.reuse ;  /* 0x000000103e277819 */ /* 0x100fe2000000123f */
[----:B------:R-:W-:Y:S01]  /*87c0*/  HADD2.F32 R45, -RZ, R208.H1_H1 ;  /* 0x300000d0ff2d7230 */ /* 0x000fe20000004100 */
[----:B------:R-:W-:Y:S01]  /*87d0*/  SHF.R.U32.HI R62, RZ, 0x10, R63 ;  /* 0x00000010ff3e7819 */ /* 0x000fe2000001163f */
[----:B------:R-:W-:-:S02]  /*87e0*/  HADD2.F32 R44, -RZ, R31.H0_H0 ;  /* 0x2000001fff2c7230 */ /* 0x000fc40000004100 */
[----:B------:R-:W-:Y:S01]  /*87f0*/  FFMA.FTZ R60, R43, R60, R72 ;  /* 0x0000003c2b3c7223 */ /* 0x000fe20000010048 */
[----:B------:R-:W-:Y:S01]  /*8800*/  HADD2.F32 R46, -RZ, R31.H1_H1 ;  /* 0x3000001fff2e7230 */ /* 0x000fe20000004100 */
[----:B------:R-:W-:Y:S01]  /*8810*/  F2FP.F16.F32.PACK_AB R13, R42, R13 ;  /* 0x0000000d2a0d723e */ /* 0x000fe200000000ff */
[--C-:B------:R-:W-:Y:S02]  /*8820*/  HADD2.F32 R50, -RZ, R15.reuse.H0_H0 ;  /* 0x2000000fff327230 */ /* 0x100fe40000004100 */
[----:B------:R-:W-:Y:S01]  /*8830*/  HADD2.F32 R31, -RZ, R74.H0_H0 ;  /* 0x2000004aff1f7230 */ /* 0x000fe20000004100 */
[----:B------:R-:W-:Y:S01]  /*8840*/  F2FP.F16.F32.PACK_AB R29, R60, R29 ;  /* 0x0000001d3c1d723e */ /* 0x000fe200000000ff */
[----:B------:R-:W-:Y:S02]  /*8850*/  HADD2.F32 R48, -RZ, R15.H1_H1 ;  /* 0x3000000fff307230 */ /* 0x000fe40000004100 */
[----:B------:R-:W-:Y:S01]  /*8860*/  FMUL.FTZ R15, R44, R45 ;  /* 0x0000002d2c0f7220 */ /* 0x000fe20000410000 */
[----:B------:R-:W-:-:S02]  /*8870*/  HADD2.F32 R41, -RZ, R159.H1_H1 ;  /* 0x3000009fff297230 */ /* 0x000fc40000004100 */
[----:B------:R-:W-:Y:S01]  /*8880*/  FMUL.FTZ R45, R50, R45 ;  /* 0x0000002d322d7220 */ /* 0x000fe20000410000 */
[----:B------:R-:W-:Y:S02]  /*8890*/  HADD2.F32 R43, -RZ, R62.H0_H0 ;  /* 0x2000003eff2b7230 */ /* 0x000fe40000004100 */
[-C--:B------:R-:W-:Y:S01]  /*88a0*/  FMUL.FTZ R47, R46, R31.reuse ;  /* 0x0000001f2e2f7220 */ /* 0x080fe20000410000 */
[----:B------:R-:W-:Y:S01]  /*88b0*/  FMUL.FTZ R49, R48, R31 ;  /* 0x0000001f30317220 */ /* 0x000fe20000410000 */
[----:B------:R-:W-:Y:S01]  /*88c0*/  FFMA.FTZ R31, R44, R41, R45 ;  /* 0x000000292c1f7223 */ /* 0x000fe2000001002d */
[----:B------:R-:W-:Y:S02]  /*88d0*/  HADD2.F32 R209, -RZ, R209.H0_H0 ;  /* 0x200000d1ffd17230 */ /* 0x000fe40000004100 */
[-C--:B------:R-:W-:Y:S01]  /*88e0*/  FFMA.FTZ R44, R48, R43.reuse, -R47 ;  /* 0x0000002b302c7223 */ /* 0x080fe2000001082f */
[----:B------:R-:W-:Y:S01]  /*88f0*/  FFMA.FTZ R46, R46, R43, R49 ;  /* 0x0000002b2e2e7223 */ /* 0x000fe20000010031 */
[----:B------:R-:W-:-:S02]  /*8900*/  HADD2.F32 R43, -RZ, R38.H0_H0 ;  /* 0x20000026ff2b7230 */ /* 0x000fc40000004100 */
[----:B------:R-:W-:Y:S01]  /*8910*/  FFMA.FTZ R15, R50, R41, -R15 ;  /* 0x00000029320f7223 */ /* 0x000fe2000001080f */
[----:B------:R-:W-:Y:S02]  /*8920*/  HADD2.F32 R48, -RZ, R28.H0_H0 ;  /* 0x2000001cff307230 */ /* 0x000fe40000004100 */
[----:B------:R-:W-:Y:S01]  /*8930*/  HADD2.F32 R38, -RZ, R12.H0_H0 ;  /* 0x2000000cff267230 */ /* 0x000fe20000004100 */
[----:B------:R-:W-:Y:S01]  /*8940*/  F2FP.F16.F32.PACK_AB R31, R46, R31 ;  /* 0x0000001f2e1f723e */ /* 0x000fe200000000ff */
[----:B------:R-:W-:Y:S01]  /*8950*/  HADD2.F32 R28, -RZ, R28.H1_H1 ;  /* 0x3000001cff1c7230 */ /* 0x000fe20000004100 */
[----:B------:R-:W-:Y:S01]  /*8960*/  F2FP.F16.F32.PACK_AB R15, R44, R15 ;  /* 0x0000000f2c0f723e */ /* 0x000fe200000000ff */
[----:B------:R-:W-:Y:S02]  /*8970*/  HADD2.F32 R12, -RZ, R12.H1_H1 ;  /* 0x3000000cff0c7230 */ /* 0x000fe40000004100 */
[----:B------:R-:W-:Y:S02]  /*8980*/  HADD2.F32 R41, -RZ, R11.H0_H0 ;  /* 0x2000000bff297230 */ /* 0x000fe40000004100 */
[----:B------:R-:W-:Y:S01]  /*8990*/  FMUL.FTZ R45, R28, R43 ;  /* 0x0000002b1c2d7220 */ /* 0x000fe20000410000 */
[----:B------:R-:W-:-:S02]  /*89a0*/  HADD2.F32 R207, -RZ, R207.H0_H0 ;  /* 0x200000cfffcf7230 */ /* 0x000fc40000004100 */
[----:B------:R-:W-:Y:S01]  /*89b0*/  FMUL.FTZ R43, R12, R43 ;  /* 0x0000002b0c2b7220 */ /* 0x000fe20000410000 */
[-C--:B------:R-:W-:Y:S01]  /*89c0*/  FMUL.FTZ R11, R48, R209.reuse ;  /* 0x000000d1300b7220 */ /* 0x080fe20000410000 */
[----:B------:R-:W-:Y:S01]  /*89d0*/  FMUL.FTZ R209, R38, R209 ;  /* 0x000000d126d17220 */ /* 0x000fe20000410000 */
[-C--:B------:R-:W-:Y:S01]  /*89e0*/  FFMA.FTZ R12, R12, R41.reuse, -R45 ;  /* 0x000000290c0c7223 */ /* 0x080fe2000001082d */
[----:B------:R-:W-:Y:S01]  /*89f0*/  FFMA.FTZ R28, R28, R41, R43 ;  /* 0x000000291c1c7223 */ /* 0x000fe2000001002b */
[----:B------:R-:W-:Y:S02]  /*8a00*/  HADD2.F32 R43, -RZ, R40.H0_H0 ;  /* 0x20000028ff2b7230 */ /* 0x000fe40000004100 */
[-C--:B------:R-:W-:Y:S01]  /*8a10*/  FFMA.FTZ R11, R38, R207.reuse, -R11 ;  /* 0x000000cf260b7223 */ /* 0x080fe2000001080b */
[----:B------:R-:W-:Y:S02]  /*8a20*/  HADD2.F32 R40, -RZ, R30.H0_H0 ;  /* 0x2000001eff287230 */ /* 0x000fe40000004100 */
[----:B------:R-:W-:Y:S01]  /*8a30*/  FFMA.FTZ R207, R48, R207, R209 ;  /* 0x000000cf30cf7223 */ /* 0x000fe200000100d1 */
        /* <DEDUP_REMOVED lines=10> */
[----:B------:R-:W-:Y:S01]  /*8ae0*/  FMUL.FTZ R43, R14, R43 ;  /* 0x0000002b0e2b7220 */ /* 0x000fe20000410000 */
[----:B------:R-:W-:Y:S01]  /*8af0*/  F2FP.F16.F32.PACK_AB R28, R28, R207 ;  /* 0x000000cf1c1c723e */ /* 0x000fe200000000ff */
[-C--:B------:R-:W-:Y:S01]  /*8b00*/  FFMA.FTZ R45, R38, R159.reuse, -R45 ;  /* 0x0000009f262d7223 */ /* 0x080fe2000001082d */
[----:B------:R-:W-:Y:S01]  /*8b10*/  FFMA.FTZ R41, R40, R159, R41 ;  /* 0x0000009f28297223 */ /* 0x000fe20000010029 */
[-C--:B------:R-:W-:Y:S01]  /*8b20*/  FFMA.FTZ R14, R14, R39.reuse, -R47 ;  /* 0x000000270e0e7223 */ /* 0x080fe2000001082f */
[----:B------:R-:W-:-:S04]  /*8b30*/  FFMA.FTZ R30, R30, R39, R43 ;  /* 0x000000271e1e7223 */ /* 0x000fc8000001002b */
[----:B------:R-:W-:Y:S02]  /*8b40*/  F2FP.F16.F32.PACK_AB R14, R14, R45 ;  /* 0x0000002d0e0e723e */ /* 0x000fe400000000ff */
[----:B------:R-:W-:-:S07]  /*8b50*/  F2FP.F16.F32.PACK_AB R30, R30, R41 ;  /* 0x000000291e1e723e */ /* 0x000fce00000000ff */
.L_x_2779:
[----:B------:R-:W-:Y:S05]  /*8b60*/  BSYNC B2 ;  /* 0x0000000000027941 */ /* 0x000fea0003800000 */
.L_x_2778:
[----:B--2---:R2:W-:Y:S04]  /*8b70*/  ST.E.128 desc[UR60][R34.64], R12 ;  /* 0x0000000c22007985 */ /* 0x0045e8000c101d3c */
[----:B---3--:R2:W-:Y:S02]  /*8b80*/  @!P4 ST.E.128 desc[UR60][R36.64], R28 ;  /* 0x0000001c2400c985 */ /* 0x0085e4000c101d3c */
.L_x_2777:
[----:B------:R-:W-:Y:S05]  /*8b90*/  BSYNC B1 ;  /* 0x0000000000017941 */ /* 0x000fea0003800000 */
.L_x_2776:
        /* <DEDUP_REMOVED lines=93> */
[-C--:B------:R-:W-:Y:S01]  /*9170*/  FMUL.FTZ R28, R12, R151.reuse ;  /* 0x000000970c1c7220 */ /* 0x080fe20000410000 */
[----:B------:R-:W-:Y:S01]  /*9180*/  HADD2.F32 R30, -RZ, R30.H1_H1 ;  /* 0x3000001eff1e7230 */ /* 0x000fe20000004100 */
[----:B------:R-:W-:Y:S01]  /*9190*/  F2FP.F16.F32.PACK_AB R158, R43, R158 ;  /* 0x0000009e2b9e723e */ /* 0x000fe200000000ff */
[----:B------:R-:W-:Y:S02]  /*91a0*/  HADD2.F32 R14, -RZ, R14.H1_H1 ;  /* 0x3000000eff0e7230 */ /* 0x000fe40000004100 */
[C---:B------:R-:W-:Y:S01]  /*91b0*/  FMUL.FTZ R151, R11.reuse, R151 ;  /* 0x000000970b977220 */ /* 0x040fe20000410000 */
        /* <DEDUP_REMOVED lines=13> */
[----:B------:R-:W-:Y:S02]  /*9290*/  F2FP.F16.F32.PACK_AB R30, R30, R151 ;  /* 0x000000971e1e723e */ /* 0x000fe400000000ff */
[----:B------:R-:W-:-:S07]  /*92a0*/  MOV R15, R46 ;  /* 0x0000002e000f7202 */ /* 0x000fce0000000f00 */
.L_x_2783:
[----:B------:R-:W-:Y:S05]  /*92b0*/  BSYNC B2 ;  /* 0x0000000000027941 */ /* 0x000fea0003800000 */
.L_x_2782:
[----:B--2---:R4:W-:Y:S04]  /*92c0*/  ST.E.128 desc[UR60][R34.64], R12 ;  /* 0x0000000c22007985 */ /* 0x0049e8000c101d3c */
[----:B---3--:R4:W-:Y:S02]  /*92d0*/  @!P4 ST.E.128 desc[UR60][R36.64], R28 ;  /* 0x0000001c2400c985 */ /* 0x0089e4000c101d3c */
.L_x_2781:
[----:B------:R-:W-:Y:S05]  /*92e0*/  BSYNC B1 ;  /* 0x0000000000017941 */ /* 0x000fea0003800000 */
.L_x_2780:
        /* <DEDUP_REMOVED lines=12> */
[----:B------:R-:W-:Y:S02]  /*93b0*/  LEA.HI R12, R12, R135, RZ, 0x3 ;  /* 0x000000870c0c7211 */ /* 0x000fe400078f18ff */
[----:B0-----:R-:W-:Y:S02]  /*93c0*/  LOP3.LUT R11, R177, 0x38, R36, 0xf8, !PT ;  /* 0x00000038b10b7812 */ /* 0x001fe400078ef824 */
[----:B------:R-:W-:Y:S02]  /*93d0*/  SHF.R.S32.HI R13, RZ, 0x3, R12 ;  /* 0x00000003ff0d7819 */ /* 0x000fe4000001140c */
[----:B------:R-:W-:-:S03]  /*93e0*/  LOP3.LUT R11, R11, R220, RZ, 0x3c, !PT ;  /* 0x000000dc0b0b7212 */ /* 0x000fc600078e3cff */
[----:B------:R-:W-:-:S04]  /*93f0*/  IMAD R12, R13, 0x1800, R184 ;  /* 0x000018000d0c7824 */ /* 0x000fc800078e02b8 */
        /* <DEDUP_REMOVED lines=41> */
[----:B------:R-:W-:Y:S01]  /*9690*/  HADD2.F32 R31, -RZ, R29.H0_H0 ;  /* 0x2000001dff1f7230 */ /* 0x000fe20000004100 */
[----:B------:R-:W-:Y:S01]  /*96a0*/  SHF.R.U64 R37, R66, 0x10, R67 ;  /* 0x0000001042257819 */ /* 0x000fe20000001243 */
        /* <DEDUP_REMOVED lines=30> */
[----:B------:R-:W-:Y:S02]  /*9890*/  HADD2.F32 R29, -RZ, R14.H0_H0 ;  /* 0x2000000eff1d7230 */ /* 0x000fe40000004100 */
[----:B------:R-:W-:Y:S01]  /*98a0*/  FMUL.FTZ R44, R31, R40 ;  /* 0x000000281f2c7220 */ /* 0x000fe20000410000 */
[----:B------:R-:W-:Y:S01]  /*98b0*/  HADD2.F32 R30, -RZ, R30.H1_H1 ;  /* 0x3000001eff1e7230 */ /* 0x000fe20000004100 */
[----:B------:R-:W-:Y:S01]  /*98c0*/  F2FP.F16.F32.PACK_AB R47, R47, R48 ;  /* 0x000000302f2f723e */ /* 0x000fe200000000ff */
[----:B------:R-:W-:Y:S02]  /*98d0*/  HADD2.F32 R14, -RZ, R14.H1_H1 ;  /* 0x3000000eff0e7230 */ /* 0x000fe40000004100 */
[----:B------:R-:W-:Y:S01]  /*98e0*/  FMUL.FTZ R40, R29, R40 ;  /* 0x000000281d287220 */ /* 0x000fe20000410000 */
[----:B------:R-:W-:-:S02]  /*98f0*/  HADD2.F32 R38, -RZ, R145.H0_H0 ;  /* 0x20000091ff267230 */ /* 0x000fc40000004100 */
[-C--:B------:R-:W-:Y:S01]  /*9900*/  FMUL.FTZ R39, R30, R37.reuse ;  /* 0x000000251e277220 */ /* 0x080fe20000410000 */
[----:B------:R-:W-:Y:S02]  /*9910*/  HADD2.F32 R11, -RZ, R11.H0_H0 ;  /* 0x2000000bff0b7230 */ /* 0x000fe40000004100 */
[C---:B------:R-:W-:Y:S01]  /*9920*/  FMUL.FTZ R37, R14.reuse, R37 ;  /* 0x000000250e257220 */ /* 0x040fe20000410000 */
[----:B------:R-:W-:Y:S01]  /*9930*/  F2FP.F16.F32.PACK_AB R12, R43, R42 ;  /* 0x0000002a2b0c723e */ /* 0x000fe200000000ff */
        /* <DEDUP_REMOVED lines=11> */
.L_x_2785:
[----:B------:R-:W-:Y:S05]  /*99f0*/  BSYNC B1 ;  /* 0x0000000000017941 */ /* 0x000fea0003800000 */
.L_x_2784:
[----:B--2---:R2:W-:Y:S01]  /*9a00*/  ST.E.128 desc[UR60][R34.64], R12 ;  /* 0x0000000c22007985 */ /* 0x0045e2000c101d3c */
[----:B------:R-:W-:-:S13]  /*9a10*/  ISETP.GE.AND P4, PT, R36, R131, PT ;  /* 0x000000832400720c */ /* 0x000fda0003f86270 */
[----:B------:R-:W-:Y:S05]  /*9a20*/  @P4 BRA `(.L_x_2732) ;  /* 0x0000000400e84947 */ /* 0x000fea0003800000 */
[----:B------:R-:W-:-:S05]  /*9a30*/  IMAD.WIDE R32, R36, 0x2, R32 ;  /* 0x0000000224207825 */ /* 0x000fca00078e0220 */
[----:B---3--:R3:W-:Y:S01]  /*9a40*/  ST.E.128 desc[UR60][R32.64], R28 ;  /* 0x0000001c20007985 */ /* 0x0087e2000c101d3c */
[----:B------:R-:W-:Y:S05]  /*9a50*/  BRA `(.L_x_2732) ;  /* 0x0000000400dc7947 */ /* 0x000fea0003800000 */
.L_x_2697:
[----:B------:R-:W2:Y:S02]  /*9a60*/  LDL R11, [R1+0x30] ;  /* 0x00003000010b7983 */ /* 0x000ea40000100800 */
[----:B--2---:R-:W-:-:S13]  /*9a70*/  R2UR UR4, R11 ;  /* 0x000000000b0472ca */ /* 0x004fda00000e0000 */
[----:B------:R-:W-:-:S06]  /*9a80*/  UISETP.NE.AND UP0, UPT, UR4, 0x3, UPT ;  /* 0x000000030400788c */ /* 0x000fcc000bf05270 */
[----:B------:R-:W-:-:S13]  /*9a90*/  PLOP3.LUT P0, PT, PT, PT, UP0, 0x80, 0x0 ;  /* 0x000000000000781c */ /* 0x000fda0003f0f008 */
[----:B------:R-:W-:Y:S05]  /*9aa0*/  @!P0 BRA `(.L_x_2786) ;  /* 0x0000000000048947 */ /* 0x000fea0003800000 */
[----:B------:R-:W-:Y:S01]  /*9ab0*/  BPT.TRAP 0x1 ;  /* 0x000000040000795c */ /* 0x000fe20000300000 */
.L_x_2786:
[----:B------:R-:W-:Y:S01]  /*9ac0*/  LEA R85, R19, R18, 0x3 ;  /* 0x0000001213557211 */ /* 0x000fe200078e18ff */
[----:B------:R-:W-:Y:S01]  /*9ad0*/  BSSY B1, `(.L_x_2787) ;  /* 0x0000005000017945 */ /* 0x000fe20003800000 */
[----:B------:R-:W-:Y:S02]  /*9ae0*/  SHF.L.U32 R86, R171, 0x1f, RZ ;  /* 0x0000001fab567819 */ /* 0x000fe400000006ff */
[----:B------:R-:W-:Y:S02]  /*9af0*/  SHF.R.S32.HI R82, RZ, 0x1f, R81 ;  /* 0x0000001fff527819 */ /* 0x000fe40000011451 */
[----:B------:R-:W0:Y:S02]  /*9b00*/  SYNCS.PHASECHK.TRANS64.TRYWAIT P4, [R85+URZ+0x2a890], R86 ;  /* 0x02a89056550075a7 */ /* 0x000e24000808017f */
[----:B0-----:R-:W-:Y:S05]  /*9b10*/  @!P4 BRA `(.L_x_2788) ;  /* 0x0000018800ecc947 */ /* 0x001fea0003800000 */
.L_x_3064:
[----:B------:R-:W-:Y:S05]  /*9b20*/  BSYNC B1 ;  /* 0x0000000000017941 */ /* 0x000fea0003800000 */
.L_x_2787:
        /* <DEDUP_REMOVED lines=27> */
.L_x_3068:
        /* <DEDUP_REMOVED lines=37> */
.L_x_2791:
[----:B------:R-:W-:Y:S05]  /*9f30*/  BSYNC B1 ;  /* 0x0000000000017941 */ /* 0x000fea0003800000 */
.L_x_2790:
[----:B------:R-:W-:-:S03]  /*9f40*/  UMOV UR4, 0xffffffff ;  /* 0xffffffff00047882 */ /* 0x000fc60000000000 */
[----:B------:R-:W-:Y:S05]  /*9f50*/  BRA.DIV UR4, `(.L_x_2792) ;  /* 0x0000018a043c7947 */ /* 0x000fea000b800000 */
[----:B--2---:R2:W0:Y:S04]  /*9f60*/  SHFL.IDX PT, R33, R35, 0x1, 0x1c1f ;  /* 0x003c1f0023217f89 */ /* 0x00442800000e0000 */
[----:B---3--:R2:W3:Y:S02]  /*9f70*/  SHFL.IDX PT, R32, R34, 0x1, 0x1c1f ;  /* 0x003c1f0022207f89 */ /* 0x0084e400000e0000 */
.L_x_3072:
        /* <DEDUP_REMOVED lines=37> */
.L_x_2732:
[----:B------:R-:W-:Y:S05]  /*a1d0*/  BSYNC B0 ;  /* 0x0000000000007941 */ /* 0x000fea0003800000 */
.L_x_2696:
        /* <DEDUP_REMOVED lines=17> */
.L_x_2794:
[----:B------:R-:W-:Y:S05]  /*a2f0*/  BSYNC B0 ;  /* 0x0000000000007941 */ /* 0x000fea0003800000 */
.L_x_2793:
[----:B------:R-:W3:Y:S01]  /*a300*/  SYNCS.PHASECHK.TRANS64.TRYWAIT P0, [R85+URZ+0x2a8b0], R86 ;  /* 0x02a8b056550075a7 */ /* 0x000ee2000800017f */
[----:B------:R-:W-:Y:S04]  /*a310*/  BSSY B0, `(.L_x_2795) ;  /* 0x0000002000007945 */ /* 0x000fe80003800000 */
[----:B---3--:R-:W-:Y:S05]  /*a320*/  @!P0 BRA `(.L_x_2796) ;  /* 0x0000018400948947 */ /* 0x008fea0003800000 */
.L_x_3073:
[----:B------:R-:W-:Y:S05]  /*a330*/  BSYNC B0 ;  /* 0x0000000000007941 */ /* 0x000fea0003800000 */
.L_x_2795:
        /* <DEDUP_REMOVED lines=12> */
[C---:B------:R-:W-:Y:S02]  /*a400*/  IMAD R83, R80.reuse, UR5, R83 ;  /* 0x0000000550537c24 */ /* 0x040fe4000f8e0253 */
[----:B------:R-:W-:Y:S01]  /*a410*/  IMAD.WIDE.U32 R12, R80, UR4, R12 ;  /* 0x00000004500c7c25 */ /* 0x000fe2000f8e000c */
[----:B------:R-:W-:Y:S01]  /*a420*/  ULDC.64 UR4, c[0x0][0x330] ;  /* 0x0000cc0000047ab9 */ /* 0x000fe20000000a00 */
[----:B-1----:R-:W-:-:S02]  /*a430*/  LEA R34, R28, R119, 0x1 ;  /* 0x000000771c227211 */ /* 0x002fc400078e08ff */
[----:B0-----:R-:W-:Y:S02]  /*a440*/  IMAD R11, R0, UR4, RZ ;  /* 0x00000004000b7c24 */ /* 0x001fe4000f8e02ff */
        /* <DEDUP_REMOVED lines=8> */
[----:B------:R0:W1:Y:S04]  /*a4d0*/  SHFL.IDX PT, R28, R32, RZ, 0x1c1f ;  /* 0x001c1fff201c7589 */ /* 0x00006800000e0000 */
[----:B------:R0:W2:Y:S01]  /*a4e0*/  SHFL.IDX PT, R29, R11, RZ, 0x1c1f ;  /* 0x001c1fff0b1d7589 */ /* 0x0000a200000e0000 */
[----:B------:R-:W-:Y:S05]  /*a4f0*/  @!P0 BRA `(.L_x_2798) ;  /* 0x0000000000508947 */ /* 0x000fea0003800000 */
[----:B------:R-:W-:-:S13]  /*a500*/  ISETP.NE.AND P5, PT, R4, RZ, PT ;  /* 0x000000ff0400720c */ /* 0x000fda0003fa5270 */
[----:B------:R-:W4:Y:S01]  /*a510*/  @P5 LDS.128 R12, [R33] ;  /* 0x00000000210c5984 */ /* 0x000f220000000c00 */
[----:B-1----:R-:W-:-:S04]  /*a520*/  @P5 LEA R30, P0, R16, R28, 0x1 ;  /* 0x0000001c101e5211 */ /* 0x002fc800078008ff */
[----:B--2---:R-:W-:Y:S02]  /*a530*/  @P5 LEA.HI.X R31, R16, R29, R17, 0x1, P0 ;  /* 0x0000001d101f5211 */ /* 0x004fe400000f0c11 */
[----:B------:R-:W-:-:S13]  /*a540*/  ISETP.NE.AND P0, PT, R9, RZ, PT ;  /* 0x000000ff0900720c */ /* 0x000fda0003f05270 */
[----:B------:R-:W-:Y:S01]  /*a550*/  @P0 IMAD.SHL.U32 R35, R166, 0x8, RZ ;  /* 0x00000008a6230824 */ /* 0x000fe200078e00ff */
[----:B----4-:R1:W-:Y:S01]  /*a560*/  @P5 ST.E.128 desc[UR60][R30.64], R12 ;  /* 0x0000000c1e005985 */ /* 0x0103e2000c101d3c */
        /* <DEDUP_REMOVED lines=13> */
.L_x_2798:
[----:B------:R-:W-:Y:S05]  /*a640*/  BSYNC B0 ;  /* 0x0000000000007941 */ /* 0x000fea0003800000 */
.L_x_2797:
[----:B------:R-:W-:Y:S01]  /*a650*/  ISETP.GE.AND P0, PT, R84, 0x41, PT ;  /* 0x000000415400780c */ /* 0x000fe20003f06270 */
[----:B--2-4-:R2:W4:Y:S01]  /*a660*/  SHFL.IDX PT, R29, R11, 0x1, 0x1c1f ;  /* 0x003c1f000b1d7f89 */ /* 0x01452200000e0000 */
[----:B------:R-:W-:Y:S03]  /*a670*/  BSSY B0, `(.L_x_2799) ;  /* 0x0000017000007945 */ /* 0x000fe60003800000 */
[----:B-1----:R2:W1:Y:S08]  /*a680*/  SHFL.IDX PT, R28, R32, 0x1, 0x1c1f ;  /* 0x003c1f00201c7f89 */ /* 0x00247000000e0000 */
[----:B--2---:R-:W-:Y:S05]  /*a690*/  @!P0 BRA `(.L_x_2800) ;  /* 0x0000000000508947 */ /* 0x004fea0003800000 */
[----:B------:R-:W-:-:S13]  /*a6a0*/  ISETP.NE.AND P5, PT, R4, RZ, PT ;  /* 0x000000ff0400720c */ /* 0x000fda0003fa5270 */
[----:B------:R-:W2:Y:S01]  /*a6b0*/  @P5 LDS.128 R12, [R33+0x2000] ;  /* 0x00200000210c5984 */ /* 0x000ea20000000c00 */
[----:B-1----:R-:W-:-:S04]  /*a6c0*/  @P5 LEA R30, P0, R16, R28, 0x1 ;  /* 0x0000001c101e5211 */ /* 0x002fc800078008ff */
[----:B----4-:R-:W-:Y:S02]  /*a6d0*/  @P5 LEA.HI.X R31, R16, R29, R17, 0x1, P0 ;  /* 0x0000001d101f5211 */ /* 0x010fe400000f0c11 */
[----:B------:R-:W-:-:S13]  /*a6e0*/  ISETP.NE.AND P0, PT, R9, RZ, PT ;  /* 0x000000ff0900720c */ /* 0x000fda0003f05270 */
[----:B0-----:R-:W-:Y:S01]  /*a6f0*/  @P0 SHF.L.U32 R11, R166, 0x3, RZ ;  /* 0x00000003a60b0819 */ /* 0x001fe200000006ff */
[----:B--2---:R0:W-:Y:S01]  /*a700*/  @P5 ST.E.128 desc[UR60][R30.64], R12 ;  /* 0x0000000c1e005985 */ /* 0x0041e2000c101d3c */
        /* <DEDUP_REMOVED lines=13> */
.L_x_2800:
[----:B------:R-:W-:Y:S05]  /*a7e0*/  BSYNC B0 ;  /* 0x0000000000007941 */ /* 0x000fea0003800000 */
.L_x_2799:
        /* <DEDUP_REMOVED lines=14> */
[----:B--2---:R-:W-:Y:S02]  /*a8d0*/  SEL R12, RZ, 0x1, P4 ;  /* 0x00000001ff0c7807 */ /* 0x004fe40002000000 */
[----:B------:R-:W-:Y:S02]  /*a8e0*/  SEL R19, R19, RZ, P4 ;  /* 0x000000ff13137207 */ /* 0x000fe40002000000 */
[----:B------:R-:W-:Y:S01]  /*a8f0*/  LOP3.LUT R171, R171, R12, RZ, 0x3c, !PT ;  /* 0x0000000cabab7212 */ /* 0x000fe200078e3cff */
[----:B---3--:R-:W-:Y:S06]  /*a900*/  @P5 BRA `(.L_x_2801) ;  /* 0xffffff7c00445947 */ /* 0x008fec000383ffff */
.L_x_2691:
[----:B------:R-:W2:Y:S01]  /*a910*/  LDC R0, c[0x0][0x448] ;  /* 0x00011200ff007b82 */ /* 0x000ea20000000800 */
[----:B------:R-:W-:Y:S01]  /*a920*/  VIADD R3, R185, 0x7f ;  /* 0x0000007fb9037836 */ /* 0x000fe20000000000 */
        /* <DEDUP_REMOVED lines=16> */
[----:B0-----:R-:W-:Y:S02]  /*aa30*/  CS2R R32, SRZ ;  /* 0x0000000000207805 */ /* 0x001fe4000001ff00 */
[----:B------:R-:W-:Y:S02]  /*aa40*/  CS2R R62, SRZ ;  /* 0x00000000003e7805 */ /* 0x000fe4000001ff00 */
[----:B------:R-:W-:-:S02]  /*aa50*/  CS2R R60, SRZ ;  /* 0x00000000003c7805 */ /* 0x000fc4000001ff00 */
[----:B------:R-:W-:Y:S02]  /*aa60*/  CS2R R58, SRZ ;  /* 0x00000000003a7805 */ /* 0x000fe4000001ff00 */
[----:B------:R-:W-:Y:S02]  /*aa70*/  CS2R R56, SRZ ;  /* 0x0000000000387805 */ /* 0x000fe4000001ff00 */
[----:B------:R-:W-:Y:S02]  /*aa80*/  CS2R R54, SRZ ;  /* 0x0000000000367805 */ /* 0x000fe4000001ff00 */
[----:B--2---:R-:W-:Y:S02]  /*aa90*/  ISETP.NE.AND P1, PT, R0, 0x1, PT ;  /* 0x000000010000780c */ /* 0x004fe40003f25270 */
        /* <DEDUP_REMOVED lines=8> */
[----:B------:R-:W-:Y:S01]  /*ab20*/  CS2R R94, SRZ ;  /* 0x00000000005e7805 */ /* 0x000fe2000001ff00 */
[----:B------:R-:W-:Y:S01]  /*ab30*/  IMAD.MOV.U32 R30, RZ, RZ, RZ ;  /* 0x000000ffff1e7224 */ /* 0x000fe200078e00ff */
[----:B------:R-:W-:Y:S01]  /*ab40*/  MOV R10, RZ ;  /* 0x000000ff000a7202 */ /* 0x000fe20000000f00 */
[----:B-1----:R-:W-:Y:S01]  /*ab50*/  IMAD.MOV.U32 R28, RZ, RZ, RZ ;  /* 0x000000ffff1c7224 */ /* 0x002fe200078e00ff */
[----:B------:R-:W0:Y:S01]  /*ab60*/  @P1 LDC R0, c[0x0][0x44c] ;  /* 0x00011300ff001b82 */ /* 0x000e220000000800 */
[----:B------:R-:W-:-:S07]  /*ab70*/  IMAD.MOV.U32 R99, RZ, RZ, RZ ;  /* 0x000000ffff637224 */ /* 0x000fce00078e00ff */
[----:B------:R-:W1:Y:S01]  /*ab80*/  @P1 LDC R5, c[0x0][0x450] ;  /* 0x00011400ff051b82 */ /* 0x000e620000000800 */
[----:B0-----:R-:W-:-:S05]  /*ab90*/  @P1 IMAD.HI.U32 R0, R3, R0, RZ ;  /* 0x0000000003001227 */ /* 0x001fca00078e00ff */
[----:B-1----:R-:W-:Y:S02]  /*aba0*/  @P1 SHF.R.U32.HI R3, RZ, R5, R0 ;  /* 0x00000005ff031219 */ /* 0x002fe40000011600 */
[----:B------:R-:W-:-:S03]  /*abb0*/  PLOP3.LUT P1, PT, PT, PT, PT, 0x80, 0x0 ;  /* 0x000000000000781c */ /* 0x000fc60003f2f070 */
[----:B------:R-:W-:-:S04]  /*abc0*/  IMAD.IADD R3, R142, 0x1, R3 ;  /* 0x000000018e037824 */ /* 0x000fc800078e0203 */
[----:B------:R-:W-:-:S05]  /*abd0*/  IMAD.HI R3, R3, 0x2aaaaaab, RZ ;  /* 0x2aaaaaab03037827 */ /* 0x000fca00078e02ff */
[----:B------:R-:W-:-:S04]  /*abe0*/  SHF.R.U32.HI R0, RZ, 0x1f, R3 ;  /* 0x0000001fff007819 */ /* 0x000fc80000011603 */
[----:B------:R-:W-:Y:S02]  /*abf0*/  LEA.HI.SX32 R72, R3, R0, 0x1c ;  /* 0x0000000003487211 */ /* 0x000fe400078fe2ff */
[----:B------:R-:W-:Y:S02]  /*ac00*/  MOV R0, RZ ;  /* 0x000000ff00007202 */ /* 0x000fe40000000f00 */
[----:B------:R-:W-:-:S04]  /*ac10*/  VIMNMX R72, R143, R72, PT ;  /* 0x000000488f487248 */ /* 0x000fc80003fe0100 */
[----:B------:R-:W-:Y:S01]  /*ac20*/  ISETP.GE.AND P2, PT, R72, 0x1, PT ;  /* 0x000000014800780c */ /* 0x000fe20003f46270 */
[----:B------:R-:W-:-:S12]  /*ac30*/  @P0 BRA `(.L_x_2803) ;  /* 0x0000000000080947 */ /* 0x000fd80003800000 */
[----:B------:R-:W0:Y:S02]  /*ac40*/  FENCE.VIEW.ASYNC.G ;  /* 0x00000000000073c6 */ /* 0x000e240000000100 */
[----:B0-----:R-:W-:Y:S06]  /*ac50*/  BAR.ARV 0xc, 0x180 ;  /* 0x0306000000007b1d */ /* 0x001fec0000002000 */
.L_x_2803:
[----:B------:R-:W-:Y:S05]  /*ac60*/  BSYNC B0 ;  /* 0x0000000000007941 */ /* 0x000fea0003800000 */
.L_x_2802:
[----:B------:R-:W-:Y:S01]  /*ac70*/  MOV R20, RZ ;  /* 0x000000ff00147202 */ /* 0x000fe20000000f00 */
[----:B------:R-:W-:Y:S01]  /*ac80*/  IMAD.MOV.U32 R11, RZ, RZ, RZ ;  /* 0x000000ffff0b7224 */ /* 0x000fe200078e00ff */
[----:B------:R-:W-:Y:S06]  /*ac90*/  @!P2 BRA `(.L_x_2804) ;  /* 0x000000e400c4a947 */ /* 0x000fec0003800000 */
[----:B------:R-:W2:Y:S04]  /*aca0*/  LDL R2, [R1+0x34] ;  /* 0x0000340001027983 */ /* 0x000ea80000100800 */
[----:B------:R-:W0:Y:S01]  /*acb0*/  SHFL.IDX PT, R0, R222, RZ, 0x1f ;  /* 0x00001fffde007589 */ /* 0x000e2200000e0000 */
[----:B--2---:R-:W-:Y:S02]  /*acc0*/  R2UR UR4, R2 ;  /* 0x00000000020472ca */ /* 0x004fe400000e0000 */
[----:B0-----:R-:W-:-:S04]  /*acd0*/  LEA.HI R2, R0, R0, RZ, 0x1 ;  /* 0x0000000000027211 */ /* 0x001fc800078f08ff */
[----:B------:R-:W-:-:S05]  /*ace0*/  LOP3.LUT R3, R2, 0x1e, RZ, 0xc0, !PT ;  /* 0x0000001e02037812 */ /* 0x000fca00078ec0ff */
[----:B------:R-:W-:Y:S02]  /*acf0*/  IMAD.IADD R3, R0, 0x1, -R3 ;  /* 0x0000000100037824 */ /* 0x000fe400078e0a03 */
[----:B------:R-:W-:-:S03]  /*ad00*/  ULOP3.LUT UP0, URZ, UR4, 0x1bf, URZ, 0xc0, !UPT ;  /* 0x000001bf043f7892 */ /* 0x000fc6000f80c03f */
[----:B------:R-:W-:-:S03]  /*ad10*/  LEA R3, R3, UR4, 0xd ;  /* 0x0000000403037c11 */ /* 0x000fc6000f8e68ff */
[----:B------:R-:W-:Y:S02]  /*ad20*/  PLOP3.LUT P0, PT, PT, PT, UP0, 0x80, 0x0 ;  /* 0x000000000000781c */ /* 0x000fe40003f0f008 */
[----:B------:R-:W-:-:S04]  /*ad30*/  SHF.R.U32.HI R2, RZ, 0x4, R3 ;  /* 0x00000004ff027819 */ /* 0x000fc80000011603 */
[----:B------:R-:W-:-:S07]  /*ad40*/  LOP3.LUT R2, R2, 0x3fff, RZ, 0xc0, !PT ;  /* 0x00003fff02027812 */ /* 0x000fce00078ec0ff */
        /* <DEDUP_REMOVED lines=17> */
.L_x_2805:
        /* <DEDUP_REMOVED lines=12> */
.L_x_2809:
[----:B-1----:R1:W2:Y:S02]  /*af20*/  SYNCS.PHASECHK.TRANS64.TRYWAIT P0, [R18+URZ+0x2a800], R3 ;  /* 0x02a80003120075a7 */ /* 0x0022a4000800017f */
[----:B--2---:R-:W-:Y:S05]  /*af30*/  @!P0 NANOSLEEP.SYNCS 0x989680 ;  /* 0x009896800000895d */ /* 0x004fea0003900000 */
[----:B------:R-:W2:Y:S02]  /*af40*/  @!P0 SYNCS.PHASECHK.TRANS64 P0, [R18+URZ+0x2a800], R3 ;  /* 0x02a80003120085a7 */ /* 0x000ea4000800007f */
[----:B--2---:R-:W-:Y:S05]  /*af50*/  @!P0 BRA `(.L_x_2809) ;  /* 0xfffffffc00f08947 */ /* 0x004fea000383ffff */
.L_x_2808:
[----:B------:R-:W-:Y:S05]  /*af60*/  BSYNC B0 ;  /* 0x0000000000007941 */ /* 0x000fea0003800000 */
.L_x_2807:
[----:B------:R-:W-:Y:S05]  /*af70*/  BRA `(.L_x_2810) ;  /* 0x0000006c001c7947 */ /* 0x000fea0003800000 */
.L_x_2806:
        /* <DEDUP_REMOVED lines=12> */
[----:B------:R-:W-:Y:S02]  /*b040*/  IMAD R31, R141, UR7, R0 ;  /* 0x000000078d1f7c24 */ /* 0x000fe4000f8e0200 */
[----:B------:R-:W-:Y:S02]  /*b050*/  IMAD.IADD R29, R29, 0x1, R27 ;  /* 0x000000011d1d7824 */ /* 0x000fe400078e021b */
[----:B------:R-:W-:Y:S01]  /*b060*/  IMAD.IADD R31, R31, 0x1, R25 ;  /* 0x000000011f1f7824 */ /* 0x000fe200078e0219 */
[----:B------:R-:W-:Y:S06]  /*b070*/  @!P0 BRA `(.L_x_2811) ;  /* 0x0000000000408947 */ /* 0x000fec0003800000 */
        /* <DEDUP_REMOVED lines=16> */
.L_x_2811:
[----:B------:R-:W-:Y:S01]  /*b180*/  ULDC.U8 UR4, c[0x0][0x410] ;  /* 0x0001040000047ab9 */ /* 0x000fe20000000000 */
[----:B------:R-:W-:Y:S01]  /*b190*/  BSSY B0, `(.L_x_2812) ;  /* 0x000069d000007945 */ /* 0x000fe20003800000 */
[----:B------:R-:W-:Y:S02]  /*b1a0*/  ISETP.NE.AND P0, PT, RZ, UR4, PT ;  /* 0x00000004ff007c0c */ /* 0x000fe4000bf05270 */
[----:B------:R-:W-:-:S11]  /*b1b0*/  IADD3 R9, R170, R185, RZ ;  /* 0x000000b9aa097210 */ /* 0x000fd60007ffe0ff */
[----:B------:R-:W-:Y:S05]  /*b1c0*/  @!P0 BRA `(.L_x_2813) ;  /* 0x0000003400648947 */ /* 0x000fea0003800000 */
[----:B------:R-:W0:Y:S01]  /*b1d0*/  LDC R21, c[0x0][0x448] ;  /* 0x00011200ff157b82 */ /* 0x000e220000000800 */
[----:B------:R-:W-:Y:S01]  /*b1e0*/  IMAD R3, R198, 0x40, R9 ;  /* 0x00000040c6037824 */ /* 0x000fe200078e0209 */
[----:B------:R-:W-:Y:S01]  /*b1f0*/  ULDC.64 UR4, c[0x0][0x3f8] ;  /* 0x0000fe0000047ab9 */ /* 0x000fe20000000a00 */
[----:B------:R-:W-:Y:S01]  /*b200*/  MOV R11, R29 ;  /* 0x0000001d000b7202 */ /* 0x000fe20000000f00 */
        /* <DEDUP_REMOVED lines=30> */
.L_x_3079:
        /* <DEDUP_REMOVED lines=26> */
[C---:B------:R-:W-:Y:S02]  /*b590*/  @!P2 SHF.L.U32 R31, R173.reuse, 0x1, RZ ;  /* 0x00000001ad1fa819 */ /* 0x040fe400000006ff */
[----:B------:R-:W-:Y:S01]  /*b5a0*/  @!P1 IMAD.SHL.U32 R33, R174, 0x2, RZ ;  /* 0x00000002ae219824 */ /* 0x000fe200078e00ff */
[-C--:B--2---:R-:W-:Y:S01]  /*b5b0*/  @!P3 IADD3 R26, P6, R0, R29.reuse, RZ ;  /* 0x0000001d001ab210 */ /* 0x084fe20007fde0ff */
[----:B------:R-:W-:Y:S01]  /*b5c0*/  @!P0 IMAD.SHL.U32 R41, R172, 0x2, RZ ;  /* 0x00000002ac298824 */ /* 0x000fe200078e00ff */
[----:B----4-:R-:W-:Y:S01]  /*b5d0*/  @!P3 IADD3 R28, P5, R14, R29, RZ ;  /* 0x0000001d0e1cb210 */ /* 0x010fe20007fbe0ff */
[----:B---3--:R-:W-:Y:S01]  /*b5e0*/  @!P4 IMAD.MOV.U32 R15, RZ, RZ, R5 ;  /* 0x000000ffff0fc224 */ /* 0x008fe200078e0005 */
[----:B------:R-:W-:Y:S01]  /*b5f0*/  @!P2 SHF.L.U64.HI R20, R173, 0x1, R204 ;  /* 0x00000001ad14a819 */ /* 0x000fe200000102cc */
[----:B-1----:R-:W-:Y:S01]  /*b600*/  @!P3 IMAD.X R27, R3, 0x1, R10, P6 ;  /* 0x00000001031bb824 */ /* 0x002fe200030e060a */
[----:B------:R-:W-:Y:S02]  /*b610*/  @!P2 IADD3 R12, P6, R0, R31, RZ ;  /* 0x0000001f000ca210 */ /* 0x000fe40007fde0ff */
[----:B------:R-:W-:-:S02]  /*b620*/  @!P3 IADD3.X R29, R5, R10, RZ, P5, !PT ;  /* 0x0000000a051db210 */ /* 0x000fc40002ffe4ff */
[----:B------:R-:W-:Y:S01]  /*b630*/  @!P2 IADD3 R30, P5, R14, R31, RZ ;  /* 0x0000001f0e1ea210 */ /* 0x000fe20007fbe0ff */
[--C-:B------:R-:W-:Y:S01]  /*b640*/  @!P2 IMAD.X R13, R3, 0x1, R20.reuse, P6 ;  /* 0x00000001030da824 */ /* 0x100fe200030e0614 */
[----:B------:R-:W-:Y:S02]  /*b650*/  @!P1 SHF.L.U64.HI R24, R174, 0x1, R203 ;  /* 0x00000001ae189819 */ /* 0x000fe400000102cb */
[-C--:B------:R-:W-:Y:S01]  /*b660*/  @!P1 IADD3 R10, P6, R0, R33.reuse, RZ ;  /* 0x00000021000a9210 */ /* 0x080fe20007fde0ff */
[----:B------:R-:W-:Y:S01]  /*b670*/  @!P2 IMAD.X R31, R5, 0x1, R20, P5 ;  /* 0x00000001051fa824 */ /* 0x000fe200028e0614 */
[----:B------:R-:W-:Y:S01]  /*b680*/  ISETP.GE.AND P5, PT, R176, UR4, PT ;  /* 0x00000004b0007c0c */ /* 0x000fe2000bfa6270 */
[----:B------:R-:W-:Y:S01]  /*b690*/  @!P4 IMAD.MOV.U32 R20, RZ, RZ, R0 ;  /* 0x000000ffff14c224 */ /* 0x000fe200078e0000 */
[----:B------:R-:W-:Y:S02]  /*b6a0*/  @!P1 IADD3.X R11, R3, R24, RZ, P6, !PT ;  /* 0x00000018030b9210 */ /* 0x000fe400037fe4ff */
[----:B------:R-:W-:-:S02]  /*b6b0*/  @!P1 IADD3 R32, P6, R14, R33, RZ ;  /* 0x000000210e209210 */ /* 0x000fc40007fde0ff */
[----:B------:R-:W-:Y:S02]  /*b6c0*/  @!P0 SHF.L.U64.HI R38, R172, 0x1, R202 ;  /* 0x00000001ac268819 */ /* 0x000fe400000102ca */
[----:B------:R-:W-:Y:S01]  /*b6d0*/  @!P4 MOV R21, R3 ;  /* 0x000000030015c202 */ /* 0x000fe20000000f00 */
[----:B------:R-:W-:Y:S01]  /*b6e0*/  @!P1 IMAD.X R33, R5, 0x1, R24, P6 ;  /* 0x0000000105219824 */ /* 0x000fe200030e0618 */
[----:B------:R-:W-:Y:S01]  /*b6f0*/  @!P0 IADD3 R34, P6, R0, R41, RZ ;  /* 0x0000002900228210 */ /* 0x000fe20007fde0ff */
[----:B------:R-:W-:-:S03]  /*b700*/  @!P4 IMAD.WIDE R24, R162, 0x2, R14 ;  /* 0x00000002a218c825 */ /* 0x000fc600078e020e */
[----:B------:R-:W-:Y:S01]  /*b710*/  @!P0 IADD3.X R35, R3, R38, RZ, P6, !PT ;  /* 0x0000002603238210 */ /* 0x000fe200037fe4ff */
[----:B------:R-:W-:Y:S01]  /*b720*/  @!P4 IMAD.WIDE R20, R162, 0x2, R20 ;  /* 0x00000002a214c825 */ /* 0x000fe200078e0214 */
[----:B------:R-:W-:Y:S01]  /*b730*/  @!P0 IADD3 R40, P6, R14, R41, RZ ;  /* 0x000000290e288210 */ /* 0x000fe20007fde0ff */
[----:B------:R1:W5:Y:S02]  /*b740*/  @!P4 LD.E.64 R60, desc[UR60][R24.64] ;  /* 0x0000003c183cc980 */ /* 0x000364000c101b00 */
[C---:B------:R-:W-:Y:S01]  /*b750*/  @!P5 IMAD.SHL.U32 R15, R176.reuse, 0x2, RZ ;  /* 0x00000002b00fd824 */ /* 0x040fe200078e00ff */
[----:B------:R-:W-:Y:S01]  /*b760*/  @!P5 SHF.L.U64.HI R36, R176, 0x1, R201 ;  /* 0x00000001b024d819 */ /* 0x000fe200000102c9 */
[----:B------:R-:W-:Y:S01]  /*b770*/  @!P0 IMAD.X R41, R5, 0x1, R38, P6 ;  /* 0x0000000105298824 */ /* 0x000fe200030e0626 */
[----:B------:R1:W5:Y:S02]  /*b780*/  @!P4 LD.E.64 R58, desc[UR60][R20.64] ;  /* 0x0000003c143ac980 */ /* 0x000364000c101b00 */
[----:B------:R-:W-:-:S02]  /*b790*/  @!P5 IADD3 R14, P6, R14, R15, RZ ;  /* 0x0000000f0e0ed210 */ /* 0x000fc40007fde0ff */
[----:B------:R-:W-:Y:S02]  /*b7a0*/  @!P5 IADD3 R62, P4, R0, R15, RZ ;  /* 0x0000000f003ed210 */ /* 0x000fe40007f9e0ff */
[----:B------:R-:W-:Y:S02]  /*b7b0*/  CS2R R54, SRZ ;  /* 0x0000000000367805 */ /* 0x000fe4000001ff00 */
[----:B------:R-:W-:Y:S01]  /*b7c0*/  CS2R R56, SRZ ;  /* 0x0000000000387805 */ /* 0x000fe2000001ff00 */
[----:B------:R-:W-:Y:S01]  /*b7d0*/  @!P5 IMAD.X R15, R5, 0x1, R36, P6 ;  /* 0x00000001050fd824 */ /* 0x000fe200030e0624 */
[----:B------:R-:W-:Y:S02]  /*b7e0*/  @!P5 IADD3.X R63, R3, R36, RZ, P4, !PT ;  /* 0x00000024033fd210 */ /* 0x000fe400027fe4ff */
        /* <DEDUP_REMOVED lines=18> */
.L_x_2816:
[----:B------:R-:W-:Y:S05]  /*b910*/  BSYNC B1 ;  /* 0x0000000000017941 */ /* 0x000fea0003800000 */
.L_x_2815:
[----:B---3-5:R-:W-:Y:S01]  /*b920*/  IMAD.MOV.U32 R5, RZ, RZ, R56 ;  /* 0x000000ffff057224 */ /* 0x028fe200078e0038 */
[----:B-1----:R-:W-:Y:S01]  /*b930*/  MOV R3, R61 ;  /* 0x0000003d00037202 */ /* 0x002fe20000000f00 */
[----:B------:R-:W-:Y:S01]  /*b940*/  IMAD.MOV.U32 R10, RZ, RZ, R57 ;  /* 0x000000ffff0a7224 */ /* 0x000fe200078e0039 */
[----:B------:R-:W-:Y:S01]  /*b950*/  UMOV UR4, 0xffffffff ;  /* 0xffffffff00047882 */ /* 0x000fe20000000000 */
[----:B--2---:R-:W-:Y:S01]  /*b960*/  IMAD.MOV.U32 R0, RZ, RZ, R60 ;  /* 0x000000ffff007224 */ /* 0x004fe200078e003c */
[----:B------:R-:W-:Y:S01]  /*b970*/  PRMT R88, R88, 0x5410, R3 ;  /* 0x0000541058587816 */ /* 0x000fe20000000003 */
[----:B------:R-:W-:Y:S01]  /*b980*/  IMAD.MOV.U32 R3, RZ, RZ, R51 ;  /* 0x000000ffff037224 */ /* 0x000fe200078e0033 */
[----:B------:R-:W-:Y:S01]  /*b990*/  PRMT R86, R5, 0x5410, R10 ;  /* 0x0000541005567816 */ /* 0x000fe2000000000a */
[----:B------:R-:W-:Y:S01]  /*b9a0*/  IMAD.MOV.U32 R5, RZ, RZ, R46 ;  /* 0x000000ffff057224 */ /* 0x000fe200078e002e */
[----:B------:R-:W-:Y:S02]  /*b9b0*/  PRMT R89, R0, 0x7610, R89 ;  /* 0x0000761000597816 */ /* 0x000fe40000000059 */
[----:B------:R-:W-:-:S02]  /*b9c0*/  CS2R R30, SRZ ;  /* 0x00000000001e7805 */ /* 0x000fc4000001ff00 */
[----:B------:R-:W-:Y:S02]  /*b9d0*/  MOV R10, R47 ;  /* 0x0000002f000a7202 */ /* 0x000fe40000000f00 */
        /* <DEDUP_REMOVED lines=17> */
[----:B------:R-:W-:Y:S02]  /*baf0*/  PRMT R89, R89, 0x5410, R0 ;  /* 0x0000541059597816 */ /* 0x000fe40000000000 */
        /* <DEDUP_REMOVED lines=15> */
.L_x_3085:
        /* <DEDUP_REMOVED lines=11> */
[----:B------:R-:W-:Y:S02]  /*bca0*/  IADD3 R7, R183, R6, RZ ;  /* 0x00000006b7077210 */ /* 0x000fe40007ffe0ff */
[----:B------:R-:W-:Y:S02]  /*bcb0*/  CS2R R40, SRZ ;  /* 0x0000000000287805 */ /* 0x000fe4000001ff00 */
[----:B------:R-:W-:-:S02]  /*bcc0*/  CS2R R34, SRZ ;  /* 0x0000000000227805 */ /* 0x000fc4000001ff00 */
[----:B------:R-:W-:Y:S02]  /*bcd0*/  CS2R R28, SRZ ;  /* 0x00000000001c7805 */ /* 0x000fe4000001ff00 */
        /* <DEDUP_REMOVED lines=12> */
[C---:B------:R-:W-:Y:S01]  /*bda0*/  @!P4 IMAD.SHL.U32 R9, R175.reuse, 0x2, RZ ;  /* 0x00000002af09c824 */ /* 0x040fe200078e00ff */
[----:B------:R-:W-:-:S03]  /*bdb0*/  @!P4 SHF.L.U64.HI R6, R175, 0x1, R205 ;  /* 0x00000001af06c819 */ /* 0x000fc600000102cd */
[C---:B------:R-:W-:Y:S02]  /*bdc0*/  @!P3 SHF.L.U32 R71, R173.reuse, 0x1, RZ ;  /* 0x00000001ad47b819 */ /* 0x040fe400000006ff */
[----:B------:R-:W-:Y:S01]  /*bdd0*/  @!P2 IMAD.SHL.U32 R67, R174, 0x2, RZ ;  /* 0x00000002ae43a824 */ /* 0x000fe200078e00ff */
[-C--:B---3--:R-:W-:Y:S01]  /*bde0*/  @!P4 IADD3 R10, P5, R0, R9.reuse, RZ ;  /* 0x00000009000ac210 */ /* 0x088fe20007fbe0ff */
[----:B------:R-:W-:Y:S01]  /*bdf0*/  @!P1 IMAD.SHL.U32 R7, R172, 0x2, RZ ;  /* 0x00000002ac079824 */ /* 0x000fe200078e00ff */
[----:B------:R-:W-:Y:S02]  /*be00*/  @!P3 SHF.L.U64.HI R12, R173, 0x1, R204 ;  /* 0x00000001ad0cb819 */ /* 0x000fe400000102cc */
[----:B0-----:R-:W-:Y:S01]  /*be10*/  @!P4 IADD3 R8, P6, R4, R9, RZ ;  /* 0x000000090408c210 */ /* 0x001fe20007fde0ff */
[----:B--2---:R-:W-:Y:S01]  /*be20*/  @!P4 IMAD.X R11, R3, 0x1, R6, P5 ;  /* 0x00000001030bc824 */ /* 0x004fe200028e0606 */
[----:B------:R-:W-:Y:S02]  /*be30*/  @!P3 IADD3 R76, P5, R0, R71, RZ ;  /* 0x00000047004cb210 */ /* 0x000fe40007fbe0ff */
[----:B------:R-:W-:-:S02]  /*be40*/  @!P4 IADD3.X R9, R5, R6, RZ, P6, !PT ;  /* 0x000000060509c210 */ /* 0x000fc400037fe4ff */
[----:B------:R-:W-:Y:S01]  /*be50*/  @!P2 SHF.L.U64.HI R14, R174, 0x1, R203 ;  /* 0x00000001ae0ea819 */ /* 0x000fe200000102cb */
[----:B------:R-:W-:Y:S01]  /*be60*/  @!P3 IMAD.X R77, R3, 0x1, R12, P5 ;  /* 0x00000001034db824 */ /* 0x000fe200028e060c */
[----:B------:R-:W-:Y:S02]  /*be70*/  @!P3 IADD3 R70, P6, R4, R71, RZ ;  /* 0x000000470446b210 */ /* 0x000fe40007fde0ff */
[-C--:B------:R-:W-:Y:S02]  /*be80*/  @!P2 IADD3 R68, P5, R0, R67.reuse, RZ ;  /* 0x000000430044a210 */ /* 0x080fe40007fbe0ff */
[----:B------:R-:W-:Y:S02]  /*be90*/  @!P3 IADD3.X R71, R5, R12, RZ, P6, !PT ;  /* 0x0000000c0547b210 */ /* 0x000fe400037fe4ff */
[----:B------:R-:W-:Y:S01]  /*bea0*/  @!P2 IADD3 R66, P6, R4, R67, RZ ;  /* 0x000000430442a210 */ /* 0x000fe20007fde0ff */
[----:B------:R-:W-:Y:S01]  /*beb0*/  @!P2 IMAD.X R69, R3, 0x1, R14, P5 ;  /* 0x000000010345a824 */ /* 0x000fe200028e060e */
[----:B------:R-:W-:-:S02]  /*bec0*/  @!P1 SHF.L.U64.HI R20, R172, 0x1, R202 ;  /* 0x00000001ac149819 */ /* 0x000fc400000102ca */
[-C--:B------:R-:W-:Y:S01]  /*bed0*/  @!P1 IADD3 R64, P5, R0, R7.reuse, RZ ;  /* 0x0000000700409210 */ /* 0x080fe20007fbe0ff */
[----:B------:R-:W-:Y:S01]  /*bee0*/  @!P2 IMAD.X R67, R5, 0x1, R14, P6 ;  /* 0x000000010543a824 */ /* 0x000fe200030e060e */
[----:B------:R-:W-:Y:S02]  /*bef0*/  ISETP.GE.AND P6, PT, R162, UR4, PT ;  /* 0x00000004a2007c0c */ /* 0x000fe4000bfc6270 */
[----:B------:R-:W-:Y:S02]  /*bf00*/  @!P1 IADD3.X R65, R3, R20, RZ, P5, !PT ;  /* 0x0000001403419210 */ /* 0x000fe40002ffe4ff */
[----:B------:R-:W-:-:S05]  /*bf10*/  @!P1 IADD3 R6, P5, R4, R7, RZ ;  /* 0x0000000704069210 */ /* 0x000fca0007fbe0ff */
[----:B------:R-:W-:Y:S01]  /*bf20*/  @!P1 IMAD.X R7, R5, 0x1, R20, P5 ;  /* 0x0000000105079824 */ /* 0x000fe200028e0614 */
[----:B------:R-:W-:-:S03]  /*bf30*/  ISETP.GE.AND P5, PT, R176, UR4, PT ;  /* 0x00000004b0007c0c */ /* 0x000fc6000bfa6270 */
[----:B------:R-:W-:Y:S01]  /*bf40*/  @!P6 MOV R13, R3 ;  /* 0x00000003000de202 */ /* 0x000fe20000000f00 */
        /* <DEDUP_REMOVED lines=9> */
[----:B------:R-:W-:Y:S01]  /*bfe0*/  CS2R R32, SRZ ;  /* 0x0000000000207805 */ /* 0x000fe2000001ff00 */
[----:B------:R-:W-:Y:S01]  /*bff0*/  @!P5 IMAD.X R75, R3, 0x1, R20, P6 ;  /* 0x00000001034bd824 */ /* 0x000fe200030e0614 */
[----:B------:R-:W-:Y:S02]  /*c000*/  @!P5 IADD3 R4, P6, R4, R21, RZ ;  /* 0x000000150404d210 */ /* 0x000fe40007fde0ff */
[----:B------:R2:W5:Y:S01]  /*c010*/  @!P4 LD.E.64 R34, desc[UR60][R10.64] ;  /* 0x0000003c0a22c980 */ /* 0x000562000c101b00 */
[----:B------:R-:W-:Y:S02]  /*c020*/  CS2R R28, SRZ ;  /* 0x00000000001c7805 */ /* 0x000fe4000001ff00 */
[----:B------:R-:W-:-:S02]  /*c030*/  CS2R R26, SRZ ;  /* 0x00000000001a7805 */ /* 0x000fc4000001ff00 */
[----:B------:R-:W-:Y:S01]  /*c040*/  @!P5 IADD3.X R5, R5, R20, RZ, P6, !PT ;  /* 0x000000140505d210 */ /* 0x000fe200037fe4ff */
[----:B------:R3:W5:Y:S01]  /*c050*/  @!P4 LD.E.64 R32, desc[UR60][R8.64] ;  /* 0x0000003c0820c980 */ /* 0x000762000c101b00 */
[----:B------:R-:W-:Y:S02]  /*c060*/  CS2R R24, SRZ ;  /* 0x0000000000187805 */ /* 0x000fe4000001ff00 */
        /* <DEDUP_REMOVED lines=13> */
.L_x_2819:
[----:B------:R-:W-:Y:S05]  /*c140*/  BSYNC B1 ;  /* 0x0000000000017941 */ /* 0x000fea0003800000 */
.L_x_2818:
[----:B01---5:R-:W-:Y:S01]  /*c150*/  MOV R4, R30 ;  /* 0x0000001e00047202 */ /* 0x023fe20000000f00 */
[C---:B------:R-:W-:Y:S01]  /*c160*/  VIADD R5, R62.reuse, 0xc400 ;  /* 0x0000c4003e057836 */ /* 0x040fe20000000000 */
[----:B--2---:R-:W-:Y:S01]  /*c170*/  LEA.HI R3, R197, R197, RZ, 0x1 ;  /* 0x000000c5c5037211 */ /* 0x004fe200078f08ff */
[----:B---3--:R-:W-:Y:S01]  /*c180*/  VIADD R0, R62, 0xc440 ;  /* 0x0000c4403e007836 */ /* 0x008fe20000000000 */
[----:B------:R-:W-:Y:S01]  /*c190*/  PRMT R75, R4, 0x7610, R75 ;  /* 0x00007610044b7816 */ /* 0x000fe2000000004b */
[----:B------:R-:W-:Y:S01]  /*c1a0*/  @P0 VIADD R0, R5, 0xffffffc0 ;  /* 0xffffffc005000836 */ /* 0x000fe20000000000 */
[----:B------:R-:W-:Y:S01]  /*c1b0*/  LOP3.LUT R4, R3, 0xfffffffe, RZ, 0xc0, !PT ;  /* 0xfffffffe03047812 */ /* 0x000fe200078ec0ff */
[----:B------:R-:W-:Y:S01]  /*c1c0*/  IMAD.MOV.U32 R5, RZ, RZ, R31 ;  /* 0x000000ffff057224 */ /* 0x000fe200078e001f */
[----:B------:R-:W-:Y:S01]  /*c1d0*/  MOV R6, R32 ;  /* 0x0000002000067202 */ /* 0x000fe20000000f00 */
        /* <DEDUP_REMOVED lines=14> */
[----:B------:R-:W-:Y:S01]  /*c2c0*/  PRMT R66, R7, 0x7610, R66 ;  /* 0x0000761007427816 */ /* 0x000fe20000000042 */
[----:B------:R-:W-:Y:S01]  /*c2d0*/  IMAD.MOV.U32 R63, RZ, RZ, R15 ;  /* 0x000000ffff3f7224 */ /* 0x000fe200078e000f */
[----:B------:R-:W-:Y:S01]  /*c2e0*/  MOV R3, R21 ;  /* 0x0000001500037202 */ /* 0x000fe20000000f00 */
[----:B------:R-:W-:Y:S01]  /*c2f0*/  BSSY B1, `(.L_x_2820) ;  /* 0x0000019000017945 */ /* 0x000fe20003800000 */
[----:B------:R-:W-:-:S02]  /*c300*/  MOV R7, R8 ;  /* 0x0000000800077202 */ /* 0x000fc40000000f00 */
[----:B------:R-:W-:Y:S01]  /*c310*/  PRMT R64, R4, 0x5410, R6 ;  /* 0x0000541004407816 */ /* 0x000fe20000000006 */
[----:B------:R-:W-:Y:S01]  /*c320*/  IMAD.MOV.U32 R4, RZ, RZ, R9 ;  /* 0x000000ffff047224 */ /* 0x000fe200078e0009 */
[--C-:B------:R-:W-:Y:S01]  /*c330*/  PRMT R66, R66, 0x5410, R3.reuse ;  /* 0x0000541042427816 */ /* 0x100fe20000000003 */
[----:B------:R-:W-:Y:S01]  /*c340*/  IMAD.MOV.U32 R6, RZ, RZ, R40 ;  /* 0x000000ffff067224 */ /* 0x000fe200078e0028 */
[----:B------:R-:W-:Y:S02]  /*c350*/  PRMT R3, R7, 0x7610, R3 ;  /* 0x0000761007037816 */ /* 0x000fe40000000003 */
[----:B------:R-:W-:Y:S02]  /*c360*/  MOV R7, R41 ;  /* 0x0000002900077202 */ /* 0x000fe40000000f00 */
        /* <DEDUP_REMOVED lines=10> */
[----:B------:R-:W-:Y:S02]  /*c410*/  VIADDMNMX R69, R84, -R185, 0x80, PT ;  /* 0x0000008054457446 */ /* 0x000fe400038009b9 */
[----:B------:R-:W-:Y:S01]  /*c420*/  PRMT R67, R4, 0x5410, R6 ;  /* 0x0000541004437816 */ /* 0x000fe20000000006 */
[----:B------:R-:W-:Y:S01]  /*c430*/  IMAD.MOV.U32 R6, RZ, RZ, R11 ;  /* 0x000000ffff067224 */ /* 0x000fe200078e000b */
[----:B------:R-:W-:-:S02]  /*c440*/  ISETP.GE.AND P1, PT, R170, R69, PT ;  /* 0x00000045aa00720c */ /* 0x000fc40003f26270 */
[----:B------:R-:W-:Y:S02]  /*c450*/  PRMT R65, R7, 0x5410, R63 ;  /* 0x0000541007417816 */ /* 0x000fe4000000003f */
[----:B------:R-:W-:Y:S01]  /*c460*/  MOV R4, R10 ;  /* 0x0000000a00047202 */ /* 0x000fe20000000f00 */
[----:B0-----:R-:W-:Y:S08]  /*c470*/  @!P0 BRA `(.L_x_2821) ;  /* 0x0000016800388947 */ /* 0x001ff00003800000 */
.L_x_3086:
[----:B------:R-:W-:Y:S05]  /*c480*/  BSYNC B1 ;  /* 0x0000000000017941 */ /* 0x000fea0003800000 */
.L_x_2820:
        /* <DEDUP_REMOVED lines=54> */
.L_x_2825:
[----:B------:R-:W-:Y:S05]  /*c7f0*/  BSYNC B2 ;  /* 0x0000000000027941 */ /* 0x000fea0003800000 */
.L_x_2824:
        /* <DEDUP_REMOVED lines=44> */
.L_x_2827:
[----:B------:R-:W-:Y:S05]  /*cac0*/  BSYNC B2 ;  /* 0x0000000000027941 */ /* 0x000fea0003800000 */
.L_x_2826:
        /* <DEDUP_REMOVED lines=44> */
.L_x_2829:
[----:B------:R-:W-:Y:S05]  /*cd90*/  BSYNC B2 ;  /* 0x0000000000027941 */ /* 0x000fea0003800000 */
.L_x_2828:
[----:B------:R-:W-:Y:S04]  /*cda0*/  BSSY B2, `(.L_x_2830) ;  /* 0x000002c000027945 */ /* 0x000fe80003800000 */
[----:B------:R-:W-:Y:S05]  /*cdb0*/  @P3 BRA `(.L_x_2831) ;  /* 0x0000000000a83947 */ /* 0x000fea0003800000 */
[----:B012---:R-:W0:Y:S01]  /*cdc0*/  LDS.128 R4, [R0+0x4000] ;  /* 0x0040000000047984 */ /* 0x007e220000000c00 */
[----:B------:R-:W-:Y:S01]  /*cdd0*/  SHF.R.U32.HI R51, RZ, 0x10, R49 ;  /* 0x00000010ff337819 */ /* 0x000fe20000011631 */
[----:B------:R-:W-:Y:S01]  /*cde0*/  HADD2.F32 R50, -RZ, R82.H0_H0 ;  /* 0x20000052ff327230 */ /* 0x000fe20000004100 */
[----:B------:R-:W-:Y:S01]  /*cdf0*/  SHF.R.U32.HI R53, RZ, 0x10, R47 ;  /* 0x00000010ff357819 */ /* 0x000fe2000001162f */
[----:B------:R-:W-:Y:S01]  /*ce00*/  HADD2.F32 R52, -RZ, R81.H1_H1 ;  /* 0x30000051ff347230 */ /* 0x000fe20000004100 */
[----:B------:R-:W-:Y:S01]  /*ce10*/  SHF.R.U64 R59, R48, 0x10, R49 ;  /* 0x00000010303b7819 */ /* 0x000fe20000001231 */
[----:B------:R-:W-:Y:S01]  /*ce20*/  HADD2.F32 R51, -RZ, R51.H0_H0 ;  /* 0x20000033ff337230 */ /* 0x000fe20000004100 */
        /* <DEDUP_REMOVED lines=35> */
.L_x_2831:
[----:B------:R-:W-:Y:S05]  /*d060*/  BSYNC B2 ;  /* 0x0000000000027941 */ /* 0x000fea0003800000 */
.L_x_2830:
[----:B------:R-:W-:Y:S04]  /*d070*/  BSSY B2, `(.L_x_2832) ;  /* 0x000002c000027945 */ /* 0x000fe80003800000 */
[----:B------:R-:W-:Y:S05]  /*d080*/  @P4 BRA `(.L_x_2833) ;  /* 0x0000000000a84947 */ /* 0x000fea0003800000 */
[----:B0123--:R-:W0:Y:S01]  /*d090*/  LDS.128 R4, [R62+0x14400] ;  /* 0x014400003e047984 */ /* 0x00fe220000000c00 */
        /* <DEDUP_REMOVED lines=41> */
.L_x_2833:
[----:B------:R-:W-:Y:S05]  /*d330*/  BSYNC B2 ;  /* 0x0000000000027941 */ /* 0x000fea0003800000 */
.L_x_2832:
        /* <DEDUP_REMOVED lines=43> */
.L_x_2823:
[----:B------:R-:W-:Y:S05]  /*d5f0*/  BSYNC B1 ;  /* 0x0000000000017941 */ /* 0x000fea0003800000 */
.L_x_2822:
        /* <DEDUP_REMOVED lines=53> */
.L_x_2836:
[----:B------:R-:W-:Y:S05]  /*d950*/  BSYNC B1 ;  /* 0x0000000000017941 */ /* 0x000fea0003800000 */
.L_x_2835:
        /* <DEDUP_REMOVED lines=44> */
.L_x_2838:
[----:B------:R-:W-:Y:S05]  /*dc20*/  BSYNC B1 ;  /* 0x0000000000017941 */ /* 0x000fea0003800000 */
.L_x_2837:
        /* <DEDUP_REMOVED lines=44> */
.L_x_2840:
[----:B------:R-:W-:Y:S05]  /*def0*/  BSYNC B1 ;  /* 0x0000000000017941 */ /* 0x000fea0003800000 */
.L_x_2839:
        /* <DEDUP_REMOVED lines=44> */
.L_x_2842:
[----:B------:R-:W-:Y:S05]  /*e1c0*/  BSYNC B1 ;  /* 0x0000000000017941 */ /* 0x000fea0003800000 */
.L_x_2841:
        /* <DEDUP_REMOVED lines=44> */
.L_x_2844:
[----:B------:R-:W-:Y:S05]  /*e490*/  BSYNC B1 ;  /* 0x0000000000017941 */ /* 0x000fea0003800000 */
.L_x_2843:
        /* <DEDUP_REMOVED lines=44> */
.L_x_2813:
[----:B------:R-:W0:Y:S01]  /*e760*/  LDC R25, c[0x0][0x448] ;  /* 0x00011200ff197b82 */ /* 0x000e220000000800 */
[----:B------:R-:W-:Y:S01]  /*e770*/  IMAD R3, R198, 0x40, R9 ;  /* 0x00000040c6037824 */ /* 0x000fe200078e0209 */
[----:B------:R-:W-:Y:S01]  /*e780*/  ULDC.64 UR4, c[0x0][0x3f8] ;  /* 0x0000fe0000047ab9 */ /* 0x000fe20000000a00 */
[----:B------:R-:W-:Y:S01]  /*e790*/  ULDC.64 UR6, c[0x0][0x408] ;  /* 0x0001020000067ab9 */ /* 0x000fe20000000a00 */
[----:B------:R-:W-:Y:S01]  /*e7a0*/  MOV R4, R26 ;  /* 0x0000001a00047202 */ /* 0x000fe20000000f00 */
[----:B------:R-:W-:Y:S01]  /*e7b0*/  IMAD.MOV.U32 R10, RZ, RZ, R24 ;  /* 0x000000ffff0a7224 */ /* 0x000fe200078e0018 */
[----:B------:R-:W-:Y:S02]  /*e7c0*/  MOV R11, R31 ;  /* 0x0000001f000b7202 */ /* 0x000fe40000000f00 */
        /* <DEDUP_REMOVED lines=18> */
[----:B------:R-:W-:Y:S01]  /*e8f0*/  LEA R20, P1, R10, UR6, 0x1 ;  /* 0x000000060a147c11 */ /* 0x000fe2000f8208ff */
[----:B------:R-:W-:-:S03]  /*e900*/  IMAD.IADD R21, R11, 0x1, R21 ;  /* 0x000000010b157824 */ /* 0x000fc600078e0215 */
[----:B------:R-:W-:Y:S02]  /*e910*/  LEA.HI.X R7, R4, UR5, R7, 0x1, P0 ;  /* 0x0000000504077c11 */ /* 0x000fe400080f0c07 */
[----:B------:R-:W-:Y:S01]  /*e920*/  LEA.HI.X R21, R10, UR7, R21, 0x1, P1 ;  /* 0x000000070a157c11 */ /* 0x000fe200088f0c15 */
[----:B------:R-:W-:Y:S06]  /*e930*/  BRA.DIV UR4, `(.L_x_2845) ;  /* 0x00000146041c7947 */ /* 0x000fec000b800000 */
[----:B------:R0:W1:Y:S04]  /*e940*/  SHFL.IDX PT, R3, R7, RZ, 0x1c1f ;  /* 0x001c1fff07037589 */ /* 0x00006800000e0000 */
[----:B------:R0:W2:Y:S04]  /*e950*/  SHFL.IDX PT, R0, R6, RZ, 0x1c1f ;  /* 0x001c1fff06007589 */ /* 0x0000a800000e0000 */
[----:B------:R0:W3:Y:S04]  /*e960*/  SHFL.IDX PT, R5, R21, RZ, 0x1c1f ;  /* 0x001c1fff15057589 */ /* 0x0000e800000e0000 */
[----:B------:R0:W4:Y:S02]  /*e970*/  SHFL.IDX PT, R14, R20, RZ, 0x1c1f ;  /* 0x001c1fff140e7589 */ /* 0x00012400000e0000 */
.L_x_3092:
        /* <DEDUP_REMOVED lines=22> */
[----:B------:R-:W-:Y:S02]  /*eae0*/  ISETP.GE.AND P4, PT, R165, UR4, PT ;  /* 0x00000004a5007c0c */ /* 0x000fe4000bf86270 */
[----:B------:R-:W-:Y:S02]  /*eaf0*/  CS2R R28, SRZ ;  /* 0x00000000001c7805 */ /* 0x000fe4000001ff00 */
[----:B---3--:R-:W-:-:S02]  /*eb00*/  MOV R25, R5 ;  /* 0x0000000500197202 */ /* 0x008fc40000000f00 */
[----:B------:R-:W-:Y:S02]  /*eb10*/  CS2R R30, SRZ ;  /* 0x00000000001e7805 */ /* 0x000fe4000001ff00 */
[----:B------:R-:W-:Y:S02]  /*eb20*/  CS2R R40, SRZ ;  /* 0x0000000000287805 */ /* 0x000fe4000001ff00 */
[----:B------:R-:W-:Y:S02]  /*eb30*/  CS2R R42, SRZ ;  /* 0x00000000002a7805 */ /* 0x000fe4000001ff00 */
[----:B------:R-:W-:Y:S02]  /*eb40*/  @!P2 SHF.L.U32 R11, R16, 0x1, RZ ;  /* 0x00000001100ba819 */ /* 0x000fe400000006ff */
[----:B------:R-:W-:Y:S01]  /*eb50*/  @!P3 SHF.L.U32 R27, R166, 0x3, RZ ;  /* 0x00000003a61bb819 */ /* 0x000fe200000006ff */
[----:B------:R-:W-:Y:S01]  /*eb60*/  @!P4 IMAD.SHL.U32 R49, R167, 0x8, RZ ;  /* 0x00000008a731c824 */ /* 0x000fe200078e00ff */
[----:B------:R-:W-:-:S02]  /*eb70*/  @!P2 IADD3 R50, P0, R0, R11, RZ ;  /* 0x0000000b0032a210 */ /* 0x000fc40007f1e0ff */
[----:B------:R-:W-:Y:S01]  /*eb80*/  @!P2 IADD3 R4, P1, R14, R11, RZ ;  /* 0x0000000b0e04a210 */ /* 0x000fe20007f3e0ff */
[----:B------:R-:W-:Y:S01]  /*eb90*/  @!P3 IMAD.WIDE R10, R27, 0x2, R12 ;  /* 0x000000021b0ab825 */ /* 0x000fe200078e020c */
[----:B------:R-:W-:Y:S02]  /*eba0*/  @!P2 SHF.L.U64.HI R0, R16, 0x1, R17 ;  /* 0x000000011000a819 */ /* 0x000fe40000010211 */
[----:B------:R-:W-:Y:S01]  /*ebb0*/  CS2R R36, SRZ ;  /* 0x0000000000247805 */ /* 0x000fe2000001ff00 */
[----:B------:R-:W-:Y:S01]  /*ebc0*/  @!P4 IMAD.WIDE R14, R49, 0x2, R12 ;  /* 0x00000002310ec825 */ /* 0x000fe200078e020c */
[----:B------:R-:W-:Y:S02]  /*ebd0*/  CS2R R38, SRZ ;  /* 0x0000000000267805 */ /* 0x000fe4000001ff00 */
[----:B------:R-:W-:Y:S02]  /*ebe0*/  CS2R R32, SRZ ;  /* 0x0000000000207805 */ /* 0x000fe4000001ff00 */
[----:B------:R-:W-:Y:S01]  /*ebf0*/  CS2R R34, SRZ ;  /* 0x0000000000227805 */ /* 0x000fe2000001ff00 */
[----:B------:R-:W-:Y:S01]  /*ec00*/  @!P3 IMAD.WIDE R12, R27, 0x2, R24 ;  /* 0x000000021b0cb825 */ /* 0x000fe200078e0218 */
[----:B------:R-:W-:-:S02]  /*ec10*/  CS2R R26, SRZ ;  /* 0x00000000001a7805 */ /* 0x000fc4000001ff00 */
[----:B------:R-:W-:Y:S02]  /*ec20*/  CS2R R44, SRZ ;  /* 0x00000000002c7805 */ /* 0x000fe4000001ff00 */
[----:B------:R-:W-:Y:S01]  /*ec30*/  CS2R R46, SRZ ;  /* 0x00000000002e7805 */ /* 0x000fe2000001ff00 */
[----:B------:R-:W-:Y:S01]  /*ec40*/  @!P4 IMAD.WIDE R48, R49, 0x2, R24 ;  /* 0x000000023130c825 */ /* 0x000fe200078e0218 */
[----:B------:R-:W-:Y:S01]  /*ec50*/  CS2R R24, SRZ ;  /* 0x0000000000187805 */ /* 0x000fe2000001ff00 */
[----:B------:R1:W5:Y:S02]  /*ec60*/  @!P3 LD.E.128 R28, desc[UR60][R10.64] ;  /* 0x0000003c0a1cb980 */ /* 0x000364000c101d00 */
[--C-:B------:R-:W-:Y:S02]  /*ec70*/  @!P2 IMAD.X R51, R3, 0x1, R0.reuse, P0 ;  /* 0x000000010333a824 */ /* 0x100fe400000e0600 */
[----:B------:R-:W-:Y:S01]  /*ec80*/  @!P2 IMAD.X R5, R5, 0x1, R0, P1 ;  /* 0x000000010505a824 */ /* 0x000fe200008e0600 */
[----:B------:R1:W5:Y:S04]  /*ec90*/  @!P3 LD.E.128 R40, desc[UR60][R12.64] ;  /* 0x0000003c0c28b980 */ /* 0x000368000c101d00 */
[----:B------:R1:W5:Y:S04]  /*eca0*/  @!P4 LD.E.128 R24, desc[UR60][R14.64] ;  /* 0x0000003c0e18c980 */ /* 0x000368000c101d00 */
[----:B------:R1:W5:Y:S04]  /*ecb0*/  @!P4 LD.E.128 R36, desc[UR60][R48.64] ;  /* 0x0000003c3024c980 */ /* 0x000368000c101d00 */
[----:B------:R1:W5:Y:S04]  /*ecc0*/  @!P2 LD.E.128 R32, desc[UR60][R50.64] ;  /* 0x0000003c3220a980 */ /* 0x000368000c101d00 */
[----:B------:R1:W5:Y:S02]  /*ecd0*/  @!P2 LD.E.128 R44, desc[UR60][R4.64] ;  /* 0x0000003c042ca980 */ /* 0x000364000c101d00 */
.L_x_2847:
[----:B------:R-:W-:Y:S05]  /*ece0*/  BSYNC B1 ;  /* 0x0000000000017941 */ /* 0x000fea0003800000 */
.L_x_2846:
[----:B-1---5:R-:W-:Y:S01]  /*ecf0*/  IMAD.MOV.U32 R3, RZ, RZ, R45 ;  /* 0x000000ffff037224 */ /* 0x022fe200078e002d */
[----:B--2---:R-:W-:Y:S01]  /*ed00*/  MOV R0, R44 ;  /* 0x0000002c00007202 */ /* 0x004fe20000000f00 */
[----:B------:R-:W-:Y:S01]  /*ed10*/  IMAD.MOV.U32 R4, RZ, RZ, R46 ;  /* 0x000000ffff047224 */ /* 0x000fe200078e002e */
[----:B---3--:R-:W-:Y:S01]  /*ed20*/  MOV R5, R47 ;  /* 0x0000002f00057202 */ /* 0x008fe20000000f00 */
[----:B------:R-:W-:Y:S01]  /*ed30*/  UMOV UR4, 0xffffffff ;  /* 0xffffffff00047882 */ /* 0x000fe20000000000 */
        /* <DEDUP_REMOVED lines=35> */
[----:B------:R-:W-:Y:S02]  /*ef70*/  PRMT R76, R4, 0x5410, R5 ;  /* 0x00005410044c7816 */ /* 0x000fe40000000005 */
[----:B------:R-:W-:Y:S01]  /*ef80*/  CS2R R4, SRZ ;  /* 0x0000000000047805 */ /* 0x000fe2000001ff00 */
[----:B------:R-:W-:Y:S06]  /*ef90*/  BRA.DIV UR4, `(.L_x_2848) ;  /* 0x0000013e04f47947 */ /* 0x000fec000b800000 */
[----:B------:R1:W2:Y:S04]  /*efa0*/  SHFL.IDX PT, R3, R7, 0x1, 0x1c1f ;  /* 0x003c1f0007037f89 */ /* 0x0002a800000e0000 */
[----:B------:R1:W3:Y:S04]  /*efb0*/  SHFL.IDX PT, R0, R6, 0x1, 0x1c1f ;  /* 0x003c1f0006007f89 */ /* 0x0002e800000e0000 */
[----:B0-----:R-:W0:Y:S04]  /*efc0*/  SHFL.IDX PT, R21, R21, 0x1, 0x1c1f ;  /* 0x003c1f0015157f89 */ /* 0x001e2800000e0000 */
[----:B-1----:R-:W0:Y:S02]  /*efd0*/  SHFL.IDX PT, R20, R20, 0x1, 0x1c1f ;  /* 0x003c1f0014147f89 */ /* 0x002e2400000e0000 */
.L_x_3098:
        /* <DEDUP_REMOVED lines=16> */
[----:B--2---:R-:W-:Y:S01]  /*f0e0*/  MOV R5, R3 ;  /* 0x0000000300057202 */ /* 0x004fe20000000f00 */
[----:B---3--:R-:W-:Y:S01]  /*f0f0*/  IMAD.MOV.U32 R4, RZ, RZ, R0 ;  /* 0x000000ffff047224 */ /* 0x008fe200078e0000 */
[----:B------:R-:W-:Y:S02]  /*f100*/  ISETP.GE.AND P2, PT, R16, UR4, PT ;  /* 0x0000000410007c0c */ /* 0x000fe4000bf46270 */
[----:B------:R-:W-:Y:S02]  /*f110*/  CS2R R52, SRZ ;  /* 0x0000000000347805 */ /* 0x000fe4000001ff00 */
[----:B------:R-:W-:Y:S02]  /*f120*/  ISETP.GE.AND P3, PT, R164, UR4, PT ;  /* 0x00000004a4007c0c */ /* 0x000fe4000bf66270 */
[----:B------:R-:W-:Y:S02]  /*f130*/  CS2R R54, SRZ ;  /* 0x0000000000367805 */ /* 0x000fe4000001ff00 */
[----:B------:R-:W-:-:S02]  /*f140*/  ISETP.GE.AND P4, PT, R165, UR4, PT ;  /* 0x00000004a5007c0c */ /* 0x000fc4000bf86270 */
[----:B------:R-:W-:Y:S02]  /*f150*/  CS2R R8, SRZ ;  /* 0x0000000000087805 */ /* 0x000fe4000001ff00 */
[----:B------:R-:W-:Y:S02]  /*f160*/  CS2R R10, SRZ ;  /* 0x00000000000a7805 */ /* 0x000fe4000001ff00 */
[----:B------:R-:W-:Y:S02]  /*f170*/  CS2R R56, SRZ ;  /* 0x0000000000387805 */ /* 0x000fe4000001ff00 */
[----:B------:R-:W-:Y:S01]  /*f180*/  CS2R R58, SRZ ;  /* 0x00000000003a7805 */ /* 0x000fe2000001ff00 */
[----:B------:R-:W-:Y:S02]  /*f190*/  @!P2 IMAD.SHL.U32 R63, R16, 0x2, RZ ;  /* 0x00000002103fa824 */ /* 0x000fe400078e00ff */
[----:B------:R-:W-:Y:S02]  /*f1a0*/  @!P3 IMAD.SHL.U32 R71, R166, 0x8, RZ ;  /* 0x00000008a647b824 */ /* 0x000fe400078e00ff */
[----:B------:R-:W-:Y:S01]  /*f1b0*/  @!P4 IMAD.SHL.U32 R65, R167, 0x8, RZ ;  /* 0x00000008a741c824 */ /* 0x000fe200078e00ff */
[-C--:B------:R-:W-:Y:S01]  /*f1c0*/  @!P2 IADD3 R60, P0, R0, R63.reuse, RZ ;  /* 0x0000003f003ca210 */ /* 0x080fe20007f1e0ff */
[----:B------:R-:W-:Y:S01]  /*f1d0*/  @!P3 IMAD.WIDE R66, R71, 0x2, R4 ;  /* 0x000000024742b825 */ /* 0x000fe200078e0204 */
[----:B0-----:R-:W-:-:S02]  /*f1e0*/  @!P2 IADD3 R62, P1, R20, R63, RZ ;  /* 0x0000003f143ea210 */ /* 0x001fc40007f3e0ff */
[----:B------:R-:W-:Y:S01]  /*f1f0*/  @!P2 SHF.L.U64.HI R0, R16, 0x1, R17 ;  /* 0x000000011000a819 */ /* 0x000fe20000010211 */
[----:B------:R-:W-:Y:S01]  /*f200*/  @!P4 IMAD.WIDE R68, R65, 0x2, R4 ;  /* 0x000000024144c825 */ /* 0x000fe200078e0204 */
[----:B------:R-:W-:Y:S02]  /*f210*/  CS2R R12, SRZ ;  /* 0x00000000000c7805 */ /* 0x000fe4000001ff00 */
[----:B------:R-:W-:Y:S02]  /*f220*/  CS2R R14, SRZ ;  /* 0x00000000000e7805 */ /* 0x000fe4000001ff00 */
[----:B------:R-:W-:Y:S02]  /*f230*/  CS2R R48, SRZ ;  /* 0x0000000000307805 */ /* 0x000fe4000001ff00 */
[----:B------:R-:W-:Y:S02]  /*f240*/  CS2R R50, SRZ ;  /* 0x0000000000327805 */ /* 0x000fe4000001ff00 */
[----:B------:R-:W-:-:S02]  /*f250*/  CS2R R4, SRZ ;  /* 0x0000000000047805 */ /* 0x000fc4000001ff00 */
[----:B------:R-:W-:Y:S01]  /*f260*/  CS2R R6, SRZ ;  /* 0x0000000000067805 */ /* 0x000fe2000001ff00 */
[--C-:B------:R-:W-:Y:S01]  /*f270*/  @!P3 IMAD.WIDE R70, R71, 0x2, R20.reuse ;  /* 0x000000024746b825 */ /* 0x100fe200078e0214 */
[----:B------:R-:W-:Y:S01]  /*f280*/  @!P2 IADD3.X R61, R3, R0, RZ, P0, !PT ;  /* 0x00000000033da210 */ /* 0x000fe200007fe4ff */
[----:B------:R1:W5:Y:S02]  /*f290*/  @!P3 LD.E.128 R52, desc[UR60][R66.64] ;  /* 0x0000003c4234b980 */ /* 0x000364000c101d00 */
[----:B------:R-:W-:Y:S02]  /*f2a0*/  @!P4 IMAD.WIDE R64, R65, 0x2, R20 ;  /* 0x000000024140c825 */ /* 0x000fe400078e0214 */
[----:B------:R1:W5:Y:S02]  /*f2b0*/  @!P3 LD.E.128 R8, desc[UR60][R70.64] ;  /* 0x0000003c4608b980 */ /* 0x000364000c101d00 */
[----:B------:R-:W-:Y:S02]  /*f2c0*/  @!P2 IMAD.X R63, R21, 0x1, R0, P1 ;  /* 0x00000001153fa824 */ /* 0x000fe400008e0600 */
[----:B------:R1:W5:Y:S04]  /*f2d0*/  @!P4 LD.E.128 R56, desc[UR60][R68.64] ;  /* 0x0000003c4438c980 */ /* 0x000368000c101d00 */
[----:B------:R1:W5:Y:S04]  /*f2e0*/  @!P4 LD.E.128 R12, desc[UR60][R64.64] ;  /* 0x0000003c400cc980 */ /* 0x000368000c101d00 */
[----:B------:R1:W5:Y:S04]  /*f2f0*/  @!P2 LD.E.128 R48, desc[UR60][R60.64] ;  /* 0x0000003c3c30a980 */ /* 0x000368000c101d00 */
[----:B------:R1:W5:Y:S02]  /*f300*/  @!P2 LD.E.128 R4, desc[UR60][R62.64] ;  /* 0x0000003c3e04a980 */ /* 0x000364000c101d00 */
.L_x_2850:
[----:B------:R-:W-:Y:S05]  /*f310*/  BSYNC B1 ;  /* 0x0000000000017941 */ /* 0x000fea0003800000 */
.L_x_2849:
[----:B--2--5:R-:W-:Y:S01]  /*f320*/  IMAD.MOV.U32 R3, RZ, RZ, R4 ;  /* 0x000000ffff037224 */ /* 0x024fe200078e0004 */
[----:B---3--:R-:W-:Y:S01]  /*f330*/  LEA.HI R0, R197, R197, RZ, 0x1 ;  /* 0x000000c5c5007211 */ /* 0x008fe200078f08ff */
[----:B0-----:R-:W-:Y:S01]  /*f340*/  IMAD.MOV.U32 R21, RZ, RZ, R7 ;  /* 0x000000ffff157224 */ /* 0x001fe200078e0007 */
[----:B------:R-:W-:Y:S01]  /*f350*/  MOV R20, R5 ;  /* 0x0000000500147202 */ /* 0x000fe20000000f00 */
[----:B-1----:R-:W-:Y:S01]  /*f360*/  IMAD.MOV.U32 R61, RZ, RZ, R49 ;  /* 0x000000ffff3d7224 */ /* 0x002fe200078e0031 */
[----:B------:R-:W-:Y:S01]  /*f370*/  LOP3.LUT R0, R0, 0xfffffffe, RZ, 0xc0, !PT ;  /* 0xfffffffe00007812 */ /* 0x000fe200078ec0ff */
[----:B------:R-:W-:Y:S01]  /*f380*/  IMAD.MOV.U32 R62, RZ, RZ, R50 ;  /* 0x000000ffff3e7224 */ /* 0x000fe200078e0032 */
[----:B------:R-:W-:Y:S01]  /*f390*/  PRMT R78, R3, 0x5410, R20 ;  /* 0x00005410034e7816 */ /* 0x000fe20000000014 */
[----:B------:R-:W-:Y:S01]  /*f3a0*/  IMAD.MOV.U32 R3, RZ, RZ, R6 ;  /* 0x000000ffff037224 */ /* 0x000fe200078e0006 */
[----:B------:R-:W-:Y:S01]  /*f3b0*/  IADD3 R0, R197, -R0, RZ ;  /* 0x80000000c5007210 */ /* 0x000fe20007ffe0ff */
[----:B------:R-:W-:Y:S01]  /*f3c0*/  IMAD.MOV.U32 R20, RZ, RZ, R9 ;  /* 0x000000ffff147224 */ /* 0x000fe200078e0009 */
[----:B------:R-:W-:Y:S01]  /*f3d0*/  MOV R60, R10 ;  /* 0x0000000a003c7202 */ /* 0x000fe20000000f00 */
[----:B------:R-:W-:Y:S01]  /*f3e0*/  BSSY B1, `(.L_x_2851) ;  /* 0x0000023000017945 */ /* 0x000fe20003800000 */
        /* <DEDUP_REMOVED lines=9> */
[----:B------:R-:W-:-:S02]  /*f480*/  MOV R20, R13 ;  /* 0x0000000d00147202 */ /* 0x000fc40000000f00 */
[----:B------:R-:W-:Y:S02]  /*f490*/  PRMT R69, R69, 0x5410, R0 ;  /* 0x0000541045457816 */ /* 0x000fe40000000000 */
[----:B------:R-:W-:Y:S02]  /*f4a0*/  PRMT R0, R0, 0x5410, R60 ;  /* 0x0000541000007816 */ /* 0x000fe4000000003c */
[----:B------:R-:W-:Y:S01]  /*f4b0*/  PRMT R3, R20, 0x5410, R3 ;  /* 0x0000541014037816 */ /* 0x000fe20000000003 */
[----:B------:R-:W-:Y:S01]  /*f4c0*/  IMAD.MOV.U32 R20, RZ, RZ, R15 ;  /* 0x000000ffff147224 */ /* 0x000fe200078e000f */
[----:B------:R-:W-:Y:S02]  /*f4d0*/  MOV R60, R48 ;  /* 0x00000030003c7202 */ /* 0x000fe40000000f00 */
[----:B------:R-:W-:Y:S02]  /*f4e0*/  PRMT R81, R62, 0x7610, R81 ;  /* 0x000076103e517816 */ /* 0x000fe40000000051 */
        /* <DEDUP_REMOVED lines=14> */
[----:B------:R-:W-:Y:S01]  /*f5d0*/  PRMT R20, R61, 0x5410, R62 ;  /* 0x000054103d147816 */ /* 0x000fe2000000003e */
[----:B------:R-:W-:Y:S01]  /*f5e0*/  IMAD.MOV.U32 R61, RZ, RZ, R59 ;  /* 0x000000ffff3d7224 */ /* 0x000fe200078e003b */
[----:B------:R-:W-:Y:S01]  /*f5f0*/  ISETP.GE.AND P1, PT, R170, R77, PT ;  /* 0x0000004daa00720c */ /* 0x000fe20003f26270 */
[----:B0-----:R-:W-:-:S12]  /*f600*/  @!P0 BRA `(.L_x_2852) ;  /* 0x0000013800cc8947 */ /* 0x001fd80003800000 */
.L_x_3099:
[----:B------:R-:W-:Y:S05]  /*f610*/  BSYNC B1 ;  /* 0x0000000000017941 */ /* 0x000fea0003800000 */
.L_x_2851:
        /* <DEDUP_REMOVED lines=13> */
[----:B------:R-:W-:Y:S02]  /*f6f0*/  SHF.R.S32.HI R63, RZ, 0x1f, R62 ;  /* 0x0000001fff3f7819 */ /* 0x000fe4000001143e */
[----:B------:R-:W-:Y:S02]  /*f700*/  SHF.L.U32 R64, R62, 0x3, RZ ;  /* 0x000000033e407819 */ /* 0x000fe400000006ff */
[----:B------:R-:W-:Y:S02]  /*f710*/  LEA.HI R62, R63, R62, RZ, 0x3 ;  /* 0x0000003e3f3e7211 */ /* 0x000fe400078f18ff */
[----:B------:R-:W-:-:S02]  /*f720*/  LOP3.LUT R63, R181, 0x38, R64, 0xf8, !PT ;  /* 0x00000038b53f7812 */ /* 0x000fc400078ef840 */
[-C--:B------:R-:W-:Y:S01]  /*f730*/  LOP3.LUT R60, R61, R182.reuse, RZ, 0x3c, !PT ;  /* 0x000000b63d3c7212 */ /* 0x080fe200078e3cff */
[----:B------:R-:W-:Y:S01]  /*f740*/  IMAD.SHL.U32 R62, R62, 0x400, RZ ;  /* 0x000004003e3e7824 */ /* 0x000fe200078e00ff */
[----:B------:R-:W-:Y:S02]  /*f750*/  LOP3.LUT R65, R63, R182, RZ, 0x3c, !PT ;  /* 0x000000b63f417212 */ /* 0x000fe400078e3cff */
[----:B------:R-:W-:Y:S01]  /*f760*/  SHF.R.U32.HI R102, RZ, 0x10, R33 ;  /* 0x00000010ff667819 */ /* 0x000fe20000011621 */
[----:B------:R-:W-:Y:S01]  /*f770*/  IMAD.IADD R61, R183, 0x1, R60 ;  /* 0x00000001b73d7824 */ /* 0x000fe200078e023c */
[----:B------:R-:W-:Y:S02]  /*f780*/  LOP3.LUT R64, R62, 0x7fffe000, RZ, 0xc0, !PT ;  /* 0x7fffe0003e407812 */ /* 0x000fe400078ec0ff */
[----:B------:R-:W-:Y:S02]  /*f790*/  SHF.R.U32.HI R103, RZ, 0x10, R45 ;  /* 0x00000010ff677819 */ /* 0x000fe4000001162d */
[----:B------:R-:W-:-:S02]  /*f7a0*/  IADD3 R65, R65, R64, R183 ;  /* 0x0000004041417210 */ /* 0x000fc40007ffe0b7 */
[----:B------:R-:W-:Y:S01]  /*f7b0*/  LEA R90, R61, R18, 0x1 ;  /* 0x000000123d5a7211 */ /* 0x000fe200078e08ff */
[----:B------:R-:W-:Y:S01]  /*f7c0*/  HADD2.F32 R103, -RZ, R103.H0_H0 ;  /* 0x20000067ff677230 */ /* 0x000fe20000004100 */
[----:B------:R-:W-:Y:S01]  /*f7d0*/  SHF.R.U64 R32, R32, 0x10, R33 ;  /* 0x0000001020207819 */ /* 0x000fe20000001221 */
[----:B------:R-:W-:Y:S01]  /*f7e0*/  IMAD R91, R65, 0x2, R18 ;  /* 0x00000002415b7824 */ /* 0x000fe200078e0212 */
[----:B------:R-:W-:Y:S01]  /*f7f0*/  SHF.R.U64 R44, R44, 0x10, R45 ;  /* 0x000000102c2c7819 */ /* 0x000fe2000000122d */
[----:B------:R-:W0:Y:S01]  /*f800*/  LDS.128 R60, [R90+0xc400] ;  /* 0x00c400005a3c7984 */ /* 0x000e220000000c00 */
[----:B------:R-:W-:Y:S02]  /*f810*/  SHF.R.U64 R33, R34, 0x10, R35 ;  /* 0x0000001022217819 */ /* 0x000fe40000001223 */
[--C-:B------:R-:W-:Y:S01]  /*f820*/  SHF.R.U64 R34, R46, 0x10, R47.reuse ;  /* 0x000000102e227819 */ /* 0x100fe2000000122f */
[----:B------:R-:W1:Y:S01]  /*f830*/  LDS.128 R64, [R91+0xc400] ;  /* 0x00c400005b407984 */ /* 0x000e620000000c00 */
[----:B------:R-:W-:Y:S01]  /*f840*/  SHF.R.U32.HI R46, RZ, 0x10, R47 ;  /* 0x00000010ff2e7819 */ /* 0x000fe2000001162f */
[----:B------:R-:W-:Y:S01]  /*f850*/  HADD2.F32 R33, -RZ, R33.H0_H0 ;  /* 0x20000021ff217230 */ /* 0x000fe20000004100 */
[----:B------:R-:W-:Y:S01]  /*f860*/  SHF.R.U32.HI R35, RZ, 0x10, R35 ;  /* 0x00000010ff237819 */ /* 0x000fe20000011623 */
[----:B0-----:R-:W-:-:S02]  /*f870*/  HADD2.F32 R94, -RZ, R61.H0_H0 ;  /* 0x2000003dff5e7230 */ /* 0x001fc40000004100 */
[----:B------:R-:W-:Y:S02]  /*f880*/  HADD2.F32 R96, -RZ, R61.H1_H1 ;  /* 0x3000003dff607230 */ /* 0x000fe40000004100 */
[--C-:B-1----:R-:W-:Y:S02]  /*f890*/  HADD2.F32 R61, -RZ, R65.reuse.H0_H0 ;  /* 0x20000041ff3d7230 */ /* 0x102fe40000004100 */
[----:B------:R-:W-:Y:S02]  /*f8a0*/  HADD2.F32 R92, -RZ, R65.H1_H1 ;  /* 0x30000041ff5c7230 */ /* 0x000fe40000004100 */
[--C-:B------:R-:W-:Y:S02]  /*f8b0*/  HADD2.F32 R99, -RZ, R67.reuse.H0_H0 ;  /* 0x20000043ff637230 */ /* 0x100fe40000004100 */
[C---:B------:R-:W-:Y:S01]  /*f8c0*/  FMUL.FTZ R65, R61.reuse, R101 ;  /* 0x000000653d417220 */ /* 0x040fe20000410000 */
[----:B------:R-:W-:Y:S02]  /*f8d0*/  HADD2.F32 R93, -RZ, R67.H1_H1 ;  /* 0x30000043ff5d7230 */ /* 0x000fe40000004100 */
[----:B------:R-:W-:Y:S01]  /*f8e0*/  FMUL.FTZ R105, R61, R100 ;  /* 0x000000643d697220 */ /* 0x000fe20000410000 */
[----:B------:R-:W-:-:S02]  /*f8f0*/  HADD2.F32 R67, -RZ, R102.H0_H0 ;  /* 0x20000066ff437230 */ /* 0x000fc40000004100 */
[C---:B------:R-:W-:Y:S01]  /*f900*/  FFMA.FTZ R61, R94.reuse, R100, -R65 ;  /* 0x000000645e3d7223 */ /* 0x040fe20000010841 */
[----:B------:R-:W-:Y:S02]  /*f910*/  HADD2.F32 R97, -RZ, R64.H0_H0 ;  /* 0x20000040ff617230 */ /* 0x000fe40000004100 */
[----:B------:R-:W-:Y:S01]  /*f920*/  FFMA.FTZ R65, R94, R101, R105 ;  /* 0x000000655e417223 */ /* 0x000fe20000010069 */
[--C-:B------:R-:W-:Y:S02]  /*f930*/  HADD2.F32 R102, -RZ, R89.reuse.H1_H1 ;  /* 0x30000059ff667230 */ /* 0x100fe40000004100 */
[C---:B------:R-:W-:Y:S01]  /*f940*/  FMUL.FTZ R107, R92.reuse, R103 ;  /* 0x000000675c6b7220 */ /* 0x040fe20000410000 */
[----:B------:R-:W-:Y:S02]  /*f950*/  HADD2.F32 R95, -RZ, R60.H0_H0 ;  /* 0x2000003cff5f7230 */ /* 0x000fe40000004100 */
[----:B------:R-:W-:Y:S01]  /*f960*/  FMUL.FTZ R101, R92, R67 ;  /* 0x000000435c657220 */ /* 0x000fe20000410000 */
[----:B------:R-:W-:-:S02]  /*f970*/  HADD2.F32 R100, -RZ, R89.H0_H0 ;  /* 0x20000059ff647230 */ /* 0x000fc40000004100 */
[C---:B------:R-:W-:Y:S01]  /*f980*/  FMUL.FTZ R104, R97.reuse, R102 ;  /* 0x0000006661687220 */ /* 0x040fe20000410000 */
[----:B------:R-:W-:Y:S02]  /*f990*/  HADD2.F32 R98, -RZ, R66.H0_H0 ;  /* 0x20000042ff627230 */ /* 0x000fe40000004100 */
[C---:B------:R-:W-:Y:S01]  /*f9a0*/  FFMA.FTZ R92, R96.reuse, R67, -R107 ;  /* 0x00000043605c7223 */ /* 0x040fe2000001086b */
[----:B------:R-:W-:Y:S02]  /*f9b0*/  HADD2.F32 R89, -RZ, R88.H1_H1 ;  /* 0x30000058ff597230 */ /* 0x000fe40000004100 */
[----:B------:R-:W-:Y:S01]  /*f9c0*/  FFMA.FTZ R94, R96, R103, R101 ;  /* 0x00000067605e7223 */ /* 0x000fe20000010065 */
[----:B------:R-:W-:Y:S02]  /*f9d0*/  HADD2.F32 R45, -RZ, R62.H0_H0 ;  /* 0x2000003eff2d7230 */ /* 0x000fe40000004100 */
        /* <DEDUP_REMOVED lines=10> */
[----:B------:R-:W-:-:S02]  /*fa80*/  HADD2.F32 R88, -RZ, R46.H0_H0 ;  /* 0x2000002eff587230 */ /* 0x000fc40000004100 */
[C---:B------:R-:W-:Y:S01]  /*fa90*/  FMUL.FTZ R102, R99.reuse, R86 ;  /* 0x0000005663667220 */ /* 0x040fe20000410000 */
[----:B------:R-:W-:Y:S02]  /*faa0*/  HADD2.F32 R46, -RZ, R35.H0_H0 ;  /* 0x20000023ff2e7230 */ /* 0x000fe40000004100 */
[-C--:B------:R-:W-:Y:S01]  /*fab0*/  FMUL.FTZ R99, R99, R96.reuse ;  /* 0x0000006063637220 */ /* 0x080fe20000410000 */
[----:B------:R-:W-:Y:S02]  /*fac0*/  HADD2.F32 R63, -RZ, R63.H1_H1 ;  /* 0x3000003fff3f7230 */ /* 0x000fe40000004100 */
[----:B------:R-:W-:Y:S01]  /*fad0*/  FFMA.FTZ R98, R45, R89, R98 ;  /* 0x000000592d627223 */ /* 0x000fe20000010062 */
[C---:B------:R-:W-:Y:S01]  /*fae0*/  FFMA.FTZ R102, R47.reuse, R96, -R102 ;  /* 0x000000602f667223 */ /* 0x040fe20000010866 */
        /* <DEDUP_REMOVED lines=10> */
[----:B------:R-:W-:Y:S01]  /*fb90*/  FMUL.FTZ R63, R64, R45 ;  /* 0x0000002d403f7220 */ /* 0x000fe20000410000 */
[----:B------:R-:W-:-:S02]  /*fba0*/  HADD2.F32 R60, -RZ, R60.H1_H1 ;  /* 0x3000003cff3c7230 */ /* 0x000fc40000004100 */
[----:B------:R-:W-:Y:S01]  /*fbb0*/  FMUL.FTZ R89, R66, R47 ;  /* 0x0000002f42597220 */ /* 0x000fe20000410000 */
[----:B------:R-:W-:Y:S02]  /*fbc0*/  HADD2.F32 R62, -RZ, R62.H1_H1 ;  /* 0x3000003eff3e7230 */ /* 0x000fe40000004100 */
[----:B------:R-:W-:Y:S01]  /*fbd0*/  FMUL.FTZ R64, R64, R35 ;  /* 0x0000002340407220 */ /* 0x000fe20000410000 */
[----:B------:R-:W-:Y:S01]  /*fbe0*/  FMUL.FTZ R66, R66, R33 ;  /* 0x0000002142427220 */ /* 0x000fe20000410000 */
[----:B------:R-:W-:Y:S01]  /*fbf0*/  FFMA.FTZ R32, R60, R35, -R63 ;  /* 0x000000233c207223 */ /* 0x000fe2000001083f */
        /* <DEDUP_REMOVED lines=13> */
.L_x_2856:
[----:B------:R-:W-:Y:S05]  /*fcd0*/  BSYNC B2 ;  /* 0x0000000000027941 */ /* 0x000fea0003800000 */
.L_x_2855:
        /* <DEDUP_REMOVED lines=21> */
[--C-:B------:R-:W-:Y:S01]  /*fe30*/  SHF.R.U64 R29, R30, 0x10, R31.reuse ;  /* 0x000000101e1d7819 */ /* 0x100fe2000000121f */
[----:B------:R-:W-:Y:S01]  /*fe40*/  IMAD R60, R45, 0x2, R18 ;  /* 0x000000022d3c7824 */ /* 0x000fe200078e0212 */
[----:B------:R-:W-:-:S02]  /*fe50*/  SHF.R.U32.HI R91, RZ, 0x10, R31 ;  /* 0x00000010ff5b7819 */ /* 0x000fc4000001161f */
[--C-:B------:R-:W-:Y:S01]  /*fe60*/  SHF.R.U32.HI R89, RZ, 0x10, R43.reuse ;  /* 0x00000010ff597819 */ /* 0x100fe2000001162b */
[----:B------:R-:W-:Y:S01]  /*fe70*/  HADD2.F32 R29, -RZ, R29.H0_H0 ;  /* 0x2000001dff1d7230 */ /* 0x000fe20000004100 */
[----:B------:R-:W1:Y:S01]  /*fe80*/  LDS.128 R44, [R60+0xc400] ;  /* 0x00c400003c2c7984 */ /* 0x000e620000000c00 */
[----:B------:R-:W-:Y:S01]  /*fe90*/  SHF.R.U64 R30, R42, 0x10, R43 ;  /* 0x000000102a1e7819 */ /* 0x000fe2000000122b */
[--C-:B0-----:R-:W-:Y:S02]  /*fea0*/  HADD2.F32 R41, -RZ, R33.reuse.H0_H0 ;  /* 0x20000021ff297230 */ /* 0x101fe40000004100 */
[----:B------:R-:W-:Y:S02]  /*feb0*/  HADD2.F32 R33, -RZ, R33.H1_H1 ;  /* 0x30000021ff217230 */ /* 0x000fe40000004100 */
[----:B------:R-:W-:Y:S02]  /*fec0*/  HADD2.F32 R31, -RZ, R32.H0_H0 ;  /* 0x20000020ff1f7230 */ /* 0x000fe40000004100 */
[----:B------:R-:W-:-:S02]  /*fed0*/  HADD2.F32 R42, -RZ, R34.H0_H0 ;  /* 0x20000022ff2a7230 */ /* 0x000fc40000004100 */
[--C-:B------:R-:W-:Y:S02]  /*fee0*/  HADD2.F32 R43, -RZ, R35.reuse.H0_H0 ;  /* 0x20000023ff2b7230 */ /* 0x100fe40000004100 */
[----:B------:R-:W-:Y:S02]  /*fef0*/  HADD2.F32 R35, -RZ, R35.H1_H1 ;  /* 0x30000023ff237230 */ /* 0x000fe40000004100 */
[----:B------:R-:W-:Y:S02]  /*ff00*/  HADD2.F32 R32, -RZ, R32.H1_H1 ;  /* 0x30000020ff207230 */ /* 0x000fe40000004100 */
[--C-:B-1----:R-:W-:Y:S02]  /*ff10*/  HADD2.F32 R61, -RZ, R45.reuse.H0_H0 ;  /* 0x2000002dff3d7230 */ /* 0x102fe40000004100 */
[----:B------:R-:W-:Y:S02]  /*ff20*/  HADD2.F32 R62, -RZ, R45.H1_H1 ;  /* 0x3000002dff3e7230 */ /* 0x000fe40000004100 */
[----:B------:R-:W-:-:S02]  /*ff30*/  HADD2.F32 R45, -RZ, R44.H0_H0 ;  /* 0x2000002cff2d7230 */ /* 0x000fc40000004100 */
[C---:B------:R-:W-:Y:S01]  /*ff40*/  FMUL.FTZ R88, R61.reuse, R86 ;  /* 0x000000563d587220 */ /* 0x040fe20000410000 */
[-C--:B------:R-:W-:Y:S01]  /*ff50*/  FMUL.FTZ R90, R61, R66.reuse ;  /* 0x000000423d5a7220 */ /* 0x080fe20000410000 */
[----:B------:R-:W-:Y:S02]  /*ff60*/  HADD2.F32 R61, -RZ, R67.H0_H0 ;  /* 0x20000043ff3d7230 */ /* 0x000fe40000004100 */
        /* <DEDUP_REMOVED lines=8> */
[----:B------:R-:W-:-:S02]  /*fff0*/  HADD2.F32 R41, -RZ, R83.H0_H0 ;  /* 0x20000053ff297230 */ /* 0x000fc40000004100 */
[-C--:B------:R-:W-:Y:S01]  /*10000*/  FMUL.FTZ R45, R45, R84.reuse ;  /* 0x000000542d2d7220 */ /* 0x080fe20000410000 */
[----:B------:R-:W-:Y:S02]  /*10010*/  HADD2.F32 R33, -RZ, R85.H0_H0 ;  /* 0x20000055ff217230 */ /* 0x000fe40000004100 */
[C---:B------:R-:W-:Y:S01]  /*10020*/  FFMA.FTZ R84, R31.reuse, R84, -R62 ;  /* 0x000000541f547223 */ /* 0x040fe2000001083e */
[----:B------:R-:W-:Y:S02]  /*10030*/  HADD2.F32 R64, -RZ, R47.H0_H0 ;  /* 0x2000002fff407230 */ /* 0x000fe40000004100 */
[----:B------:R-:W-:Y:S01]  /*10040*/  FFMA.FTZ R45, R31, R82, R45 ;  /* 0x000000521f2d7223 */ /* 0x000fe2000001002d */
[----:B------:R-:W-:Y:S02]  /*10050*/  HADD2.F32 R83, -RZ, R83.H1_H1 ;  /* 0x30000053ff537230 */ /* 0x000fe40000004100 */
[----:B------:R-:W-:Y:S01]  /*10060*/  FMUL.FTZ R31, R63, R41 ;  /* 0x000000293f1f7220 */ /* 0x000fe20000410000 */
[----:B------:R-:W-:-:S02]  /*10070*/  HADD2.F32 R85, -RZ, R85.H1_H1 ;  /* 0x30000055ff557230 */ /* 0x000fc40000004100 */
[----:B------:R-:W-:Y:S01]  /*10080*/  FMUL.FTZ R67, R63, R33 ;  /* 0x000000213f437220 */ /* 0x000fe20000410000 */
[----:B------:R-:W-:Y:S02]  /*10090*/  HADD2.F32 R47, -RZ, R47.H1_H1 ;  /* 0x3000002fff2f7230 */ /* 0x000fe40000004100 */
[----:B------:R-:W-:Y:S01]  /*100a0*/  FMUL.FTZ R82, R64, R83 ;  /* 0x0000005340527220 */ /* 0x000fe20000410000 */
[----:B------:R-:W-:Y:S02]  /*100b0*/  HADD2.F32 R66, -RZ, R89.H0_H0 ;  /* 0x20000059ff427230 */ /* 0x000fe40000004100 */
[----:B------:R-:W-:Y:S01]  /*100c0*/  FFMA.FTZ R63, R42, R33, -R31 ;  /* 0x000000212a3f7223 */ /* 0x000fe2000001081f */
[----:B------:R-:W-:Y:S02]  /*100d0*/  HADD2.F32 R62, -RZ, R91.H0_H0 ;  /* 0x2000005bff3e7230 */ /* 0x000fe40000004100 */
[----:B------:R-:W-:Y:S01]  /*100e0*/  FMUL.FTZ R64, R64, R85 ;  /* 0x0000005540407220 */ /* 0x000fe20000410000 */
[----:B------:R-:W-:Y:S01]  /*100f0*/  FFMA.FTZ R67, R42, R41, R67 ;  /* 0x000000292a437223 */ /* 0x000fe20000010043 */
[----:B------:R-:W-:-:S02]  /*10100*/  HADD2.F32 R44, -RZ, R44.H1_H1 ;  /* 0x3000002cff2c7230 */ /* 0x000fc40000004100 */
[C---:B------:R-:W-:Y:S01]  /*10110*/  FMUL.FTZ R42, R47.reuse, R66 ;  /* 0x000000422f2a7220 */ /* 0x040fe20000410000 */
[----:B------:R-:W-:Y:S02]  /*10120*/  HADD2.F32 R46, -RZ, R46.H1_H1 ;  /* 0x3000002eff2e7230 */ /* 0x000fe40000004100 */
[----:B------:R-:W-:Y:S01]  /*10130*/  FMUL.FTZ R86, R47, R62 ;  /* 0x0000003e2f567220 */ /* 0x000fe20000410000 */
[----:B------:R-:W-:Y:S02]  /*10140*/  HADD2.F32 R33, -RZ, R40.H0_H0 ;  /* 0x20000028ff217230 */ /* 0x000fe40000004100 */
[C---:B------:R-:W-:Y:S01]  /*10150*/  FFMA.FTZ R82, R43.reuse, R85, -R82 ;  /* 0x000000552b527223 */ /* 0x040fe20000010852 */
[----:B------:R-:W-:Y:S02]  /*10160*/  HADD2.F32 R41, -RZ, R30.H0_H0 ;  /* 0x2000001eff297230 */ /* 0x000fe40000004100 */
[----:B------:R-:W-:Y:S01]  /*10170*/  FFMA.FTZ R64, R43, R83, R64 ;  /* 0x000000532b407223 */ /* 0x000fe20000010040 */
[----:B------:R-:W-:-:S02]  /*10180*/  HADD2.F32 R31, -RZ, R28.H0_H0 ;  /* 0x2000001cff1f7230 */ /* 0x000fc40000004100 */
[C---:B------:R-:W-:Y:S01]  /*10190*/  FFMA.FTZ R83, R35.reuse, R62, -R42 ;  /* 0x0000003e23537223 */ /* 0x040fe2000001082a */
[----:B------:R-:W-:Y:S02]  /*101a0*/  HADD2.F32 R34, -RZ, R34.H1_H1 ;  /* 0x30000022ff227230 */ /* 0x000fe40000004100 */
[----:B------:R-:W-:Y:S01]  /*101b0*/  FFMA.FTZ R85, R35, R66, R86 ;  /* 0x0000004223557223 */ /* 0x000fe20000010056 */
        /* <DEDUP_REMOVED lines=18> */
.L_x_2858:
[----:B------:R-:W-:Y:S05]  /*102e0*/  BSYNC B2 ;  /* 0x0000000000027941 */ /* 0x000fea0003800000 */
.L_x_2857:
[----:B------:R-:W-:Y:S05]  /*102f0*/  @P2 BRA `(.L_x_2854) ;  /* 0x0000000400782947 */ /* 0x000fea0003800000 */
[----:B------:R-:W-:Y:S01]  /*10300*/  LEA.HI R87, R87, R167, RZ, 0x1d ;  /* 0x000000a757577211 */ /* 0x000fe200078fe8ff */
[----:B------:R-:W-:Y:S01]  /*10310*/  HADD2.F32 R41, -RZ, R75.H1_H1 ;  /* 0x3000004bff297230 */ /* 0x000fe20000004100 */
[----:B0-----:R-:W-:Y:S01]  /*10320*/  SHF.R.U32.HI R44, RZ, 0x10, R37 ;  /* 0x00000010ff2c7819 */ /* 0x001fe20000011625 */
[--C-:B------:R-:W-:Y:S01]  /*10330*/  HADD2.F32 R42, -RZ, R73.reuse.H1_H1 ;  /* 0x30000049ff2a7230 */ /* 0x100fe20000004100 */
[----:B-1----:R-:W-:Y:S01]  /*10340*/  SHF.R.S32.HI R30, RZ, 0x1f, R87 ;  /* 0x0000001fff1e7819 */ /* 0x002fe20000011457 */
[----:B------:R-:W-:Y:S01]  /*10350*/  IMAD.SHL.U32 R28, R87, 0x8, RZ ;  /* 0x00000008571c7824 */ /* 0x000fe200078e00ff */
[----:B------:R-:W-:Y:S01]  /*10360*/  SHF.R.U64 R61, R36, 0x10, R37 ;  /* 0x00000010243d7819 */ /* 0x000fe20000001225 */
        /* <DEDUP_REMOVED lines=9> */
[----:B------:R-:W-:Y:S02]  /*10400*/  SHF.R.U32.HI R43, RZ, 0x10, R25 ;  /* 0x00000010ff2b7819 */ /* 0x000fe40000011619 */
[----:B------:R-:W-:Y:S02]  /*10410*/  IADD3 R33, R33, R32, R183 ;  /* 0x0000002021217210 */ /* 0x000fe40007ffe0b7 */
[----:B------:R-:W-:Y:S02]  /*10420*/  SHF.R.U64 R65, R24, 0x10, R25 ;  /* 0x0000001018417819 */ /* 0x000fe40000001219 */
[--C-:B------:R-:W-:Y:S01]  /*10430*/  SHF.R.U64 R47, R38, 0x10, R39.reuse ;  /* 0x00000010262f7819 */ /* 0x100fe20000001227 */
[----:B------:R-:W-:Y:S01]  /*10440*/  IMAD R40, R33, 0x2, R18 ;  /* 0x0000000221287824 */ /* 0x000fe200078e0212 */
[----:B------:R-:W-:-:S02]  /*10450*/  SHF.R.U32.HI R45, RZ, 0x10, R39 ;  /* 0x00000010ff2d7819 */ /* 0x000fc40000011627 */
[--C-:B------:R-:W-:Y:S02]  /*10460*/  SHF.R.U32.HI R63, RZ, 0x10, R27.reuse ;  /* 0x00000010ff3f7819 */ /* 0x100fe4000001161b */
        /* <DEDUP_REMOVED lines=15> */
[----:B------:R-:W-:Y:S01]  /*10560*/  FMUL.FTZ R62, R37, R44 ;  /* 0x0000002c253e7220 */ /* 0x000fe20000410000 */
[C---:B------:R-:W-:Y:S01]  /*10570*/  FFMA.FTZ R46, R25.reuse, R41, -R46 ;  /* 0x00000029192e7223 */ /* 0x040fe2000001082e */
[----:B------:R-:W-:Y:S01]  /*10580*/  FFMA.FTZ R60, R25, R42, R60 ;  /* 0x0000002a193c7223 */ /* 0x000fe2000001003c */
[----:B------:R-:W-:Y:S01]  /*10590*/  FMUL.FTZ R25, R33, R73 ;  /* 0x0000004921197220 */ /* 0x000fe20000410000 */
[-C--:B------:R-:W-:Y:S01]  /*105a0*/  FMUL.FTZ R42, R37, R36.reuse ;  /* 0x00000024252a7220 */ /* 0x080fe20000410000 */
[----:B------:R-:W-:Y:S01]  /*105b0*/  FFMA.FTZ R41, R29, R36, -R62 ;  /* 0x000000241d297223 */ /* 0x000fe2000001083e */
[----:B------:R-:W-:Y:S01]  /*105c0*/  FMUL.FTZ R36, R33, R75 ;  /* 0x0000004b21247220 */ /* 0x000fe20000410000 */
[----:B------:R-:W-:-:S02]  /*105d0*/  HADD2.F32 R37, -RZ, R74.H0_H0 ;  /* 0x2000004aff257230 */ /* 0x000fc40000004100 */
[C---:B------:R-:W-:Y:S01]  /*105e0*/  FFMA.FTZ R75, R24.reuse, R75, -R25 ;  /* 0x0000004b184b7223 */ /* 0x040fe20000010819 */
[----:B------:R-:W-:Y:S02]  /*105f0*/  HADD2.F32 R38, -RZ, R34.H0_H0 ;  /* 0x20000022ff267230 */ /* 0x000fe40000004100 */
[----:B------:R-:W-:Y:S01]  /*10600*/  FFMA.FTZ R43, R29, R44, R42 ;  /* 0x0000002c1d2b7223 */ /* 0x000fe2000001002a */
[----:B------:R-:W-:Y:S02]  /*10610*/  HADD2.F32 R39, -RZ, R35.H0_H0 ;  /* 0x20000023ff277230 */ /* 0x000fe40000004100 */
[----:B------:R-:W-:Y:S01]  /*10620*/  FFMA.FTZ R73, R24, R73, R36 ;  /* 0x0000004918497223 */ /* 0x000fe20000010024 */
[----:B------:R-:W-:Y:S02]  /*10630*/  HADD2.F32 R25, -RZ, R76.H0_H0 ;  /* 0x2000004cff197230 */ /* 0x000fe40000004100 */
[----:B------:R-:W-:Y:S01]  /*10640*/  FMUL.FTZ R29, R38, R37 ;  /* 0x00000025261d7220 */ /* 0x000fe20000410000 */
[----:B------:R-:W-:-:S02]  /*10650*/  HADD2.F32 R74, -RZ, R74.H1_H1 ;  /* 0x3000004aff4a7230 */ /* 0x000fc40000004100 */
[----:B------:R-:W-:Y:S02]  /*10660*/  HADD2.F32 R76, -RZ, R76.H1_H1 ;  /* 0x3000004cff4c7230 */ /* 0x000fe40000004100 */
[-C--:B------:R-:W-:Y:S01]  /*10670*/  FMUL.FTZ R33, R38, R25.reuse ;  /* 0x0000001926217220 */ /* 0x080fe20000410000 */
[----:B------:R-:W-:Y:S02]  /*10680*/  HADD2.F32 R35, -RZ, R35.H1_H1 ;  /* 0x30000023ff237230 */ /* 0x000fe40000004100 */
[C---:B------:R-:W-:Y:S01]  /*10690*/  FMUL.FTZ R42, R39.reuse, R74 ;  /* 0x0000004a272a7220 */ /* 0x040fe20000410000 */
[----:B------:R-:W-:Y:S02]  /*106a0*/  HADD2.F32 R36, -RZ, R45.H0_H0 ;  /* 0x2000002dff247230 */ /* 0x000fe40000004100 */
[----:B------:R-:W-:Y:S01]  /*106b0*/  FMUL.FTZ R39, R39, R76 ;  /* 0x0000004c27277220 */ /* 0x000fe20000410000 */
[----:B------:R-:W-:Y:S02]  /*106c0*/  HADD2.F32 R24, -RZ, R63.H0_H0 ;  /* 0x2000003fff187230 */ /* 0x000fe40000004100 */
[C---:B------:R-:W-:Y:S01]  /*106d0*/  FFMA.FTZ R38, R26.reuse, R25, -R29 ;  /* 0x000000191a267223 */ /* 0x040fe2000001081d */
[----:B------:R-:W-:Y:S01]  /*106e0*/  FFMA.FTZ R37, R26, R37, R33 ;  /* 0x000000251a257223 */ /* 0x000fe20000010021 */
[----:B------:R-:W-:-:S02]  /*106f0*/  HADD2.F32 R32, -RZ, R32.H1_H1 ;  /* 0x30000020ff207230 */ /* 0x000fc40000004100 */
[----:B------:R-:W-:Y:S01]  /*10700*/  FMUL.FTZ R26, R35, R36 ;  /* 0x00000024231a7220 */ /* 0x000fe20000410000 */
[----:B------:R-:W-:Y:S02]  /*10710*/  HADD2.F32 R34, -RZ, R34.H1_H1 ;  /* 0x30000022ff227230 */ /* 0x000fe40000004100 */
[C---:B------:R-:W-:Y:S01]  /*10720*/  FFMA.FTZ R42, R27.reuse, R76, -R42 ;  /* 0x0000004c1b2a7223 */ /* 0x040fe2000001082a */
        /* <DEDUP_REMOVED lines=27> */
.L_x_2854:
[----:B------:R-:W-:Y:S05]  /*108e0*/  BSYNC B1 ;  /* 0x0000000000017941 */ /* 0x000fea0003800000 */
.L_x_2853:
        /* <DEDUP_REMOVED lines=102> */
.L_x_2860:
[----:B------:R-:W-:Y:S05]  /*10f50*/  BSYNC B1 ;  /* 0x0000000000017941 */ /* 0x000fea0003800000 */
.L_x_2859:
        /* <DEDUP_REMOVED lines=15> */
[----:B--2---:R-:W-:Y:S02]  /*11050*/  LOP3.LUT R25, R5, R220, RZ, 0x3c, !PT ;  /* 0x000000dc05197212 */ /* 0x004fe400078e3cff */
[----:B------:R-:W-:Y:S02]  /*11060*/  LOP3.LUT R24, R4, 0x7fffe000, RZ, 0xc0, !PT ;  /* 0x7fffe00004187812 */ /* 0x000fe400078ec0ff */
[----:B------:R-:W0:Y:S01]  /*11070*/  LDS.128 R4, [R216] ;  /* 0x00000000d8047984 */ /* 0x000e220000000c00 */
[----:B------:R-:W-:Y:S02]  /*11080*/  SHF.R.U64 R44, R8, 0x10, R9 ;  /* 0x00000010082c7819 */ /* 0x000fe40000001209 */
[----:B------:R-:W-:Y:S02]  /*11090*/  IADD3 R25, R25, R24, R184 ;  /* 0x0000001819197210 */ /* 0x000fe40007ffe0b8 */
[----:B------:R-:W-:Y:S02]  /*110a0*/  SHF.R.U32.HI R52, RZ, 0x10, R53 ;  /* 0x00000010ff347819 */ /* 0x000fe40000011635 */
[--C-:B------:R-:W-:Y:S01]  /*110b0*/  SHF.R.U64 R43, R10, 0x10, R11.reuse ;  /* 0x000000100a2b7819 */ /* 0x100fe2000000120b */
[----:B------:R-:W-:Y:S01]  /*110c0*/  IMAD R28, R25, 0x2, R18 ;  /* 0x00000002191c7824 */ /* 0x000fe200078e0212 */
[----:B------:R-:W-:-:S02]  /*110d0*/  SHF.R.U32.HI R38, RZ, 0x10, R11 ;  /* 0x00000010ff267819 */ /* 0x000fc4000001160b */
[--C-:B------:R-:W-:Y:S02]  /*110e0*/  SHF.R.U64 R45, R54, 0x10, R55.reuse ;  /* 0x00000010362d7819 */ /* 0x100fe40000001237 */
[----:B------:R-:W1:Y:S01]  /*110f0*/  LDS.128 R24, [R28+0xc400] ;  /* 0x00c400001c187984 */ /* 0x000e620000000c00 */
[----:B------:R-:W-:Y:S01]  /*11100*/  SHF.R.U32.HI R54, RZ, 0x10, R55 ;  /* 0x00000010ff367819 */ /* 0x000fe20000011637 */
        /* <DEDUP_REMOVED lines=13> */
[----:B------:R-:W-:Y:S01]  /*111e0*/  FFMA.FTZ R37, R8, R34, -R37 ;  /* 0x0000002208257223 */ /* 0x000fe20000010825 */
[----:B------:R-:W-:Y:S01]  /*111f0*/  FMUL.FTZ R34, R30, R36 ;  /* 0x000000241e227220 */ /* 0x000fe20000410000 */
[----:B------:R-:W-:Y:S01]  /*11200*/  FFMA.FTZ R39, R8, R35, R39 ;  /* 0x0000002308277223 */ /* 0x000fe20000010027 */
[----:B------:R-:W-:Y:S01]  /*11210*/  FMUL.FTZ R8, R25, R68 ;  /* 0x0000004419087220 */ /* 0x000fe20000410000 */
[-C--:B------:R-:W-:Y:S01]  /*11220*/  FMUL.FTZ R30, R30, R29.reuse ;  /* 0x0000001d1e1e7220 */ /* 0x080fe20000410000 */
[----:B------:R-:W-:Y:S01]  /*11230*/  FFMA.FTZ R34, R9, R29, -R34 ;  /* 0x0000001d09227223 */ /* 0x000fe20000010822 */
[----:B------:R-:W-:-:S02]  /*11240*/  HADD2.F32 R31, -RZ, R26.H0_H0 ;  /* 0x2000001aff1f7230 */ /* 0x000fc40000004100 */
        /* <DEDUP_REMOVED lines=8> */
[----:B------:R-:W-:Y:S01]  /*112d0*/  FFMA.FTZ R36, R9, R36, R30 ;  /* 0x0000002409247223 */ /* 0x000fe2000001001e */
[----:B------:R-:W-:Y:S02]  /*112e0*/  HADD2.F32 R71, -RZ, R71.H1_H1 ;  /* 0x30000047ff477230 */ /* 0x000fe40000004100 */
[-C--:B------:R-:W-:Y:S01]  /*112f0*/  FMUL.FTZ R9, R31, R8.reuse ;  /* 0x000000081f097220 */ /* 0x080fe20000410000 */
[----:B------:R-:W-:Y:S02]  /*11300*/  HADD2.F32 R30, -RZ, R38.H0_H0 ;  /* 0x20000026ff1e7230 */ /* 0x000fe40000004100 */
[----:B------:R-:W-:Y:S01]  /*11310*/  FFMA.FTZ R31, R10, R8, -R5 ;  /* 0x000000080a1f7223 */ /* 0x000fe20000010805 */
[C---:B------:R-:W-:Y:S01]  /*11320*/  FMUL.FTZ R38, R32.reuse, R69 ;  /* 0x0000004520267220 */ /* 0x040fe20000410000 */
[----:B------:R-:W-:Y:S02]  /*11330*/  HADD2.F32 R27, -RZ, R27.H1_H1 ;  /* 0x3000001bff1b7230 */ /* 0x000fe40000004100 */
[----:B------:R-:W-:Y:S01]  /*11340*/  FMUL.FTZ R32, R32, R71 ;  /* 0x0000004720207220 */ /* 0x000fe20000410000 */
[----:B------:R-:W-:-:S02]  /*11350*/  HADD2.F32 R8, -RZ, R54.H0_H0 ;  /* 0x20000036ff087230 */ /* 0x000fc40000004100 */
[C---:B------:R-:W-:Y:S01]  /*11360*/  FFMA.FTZ R38, R11.reuse, R71, -R38 ;  /* 0x000000470b267223 */ /* 0x040fe20000010826 */
[----:B------:R-:W-:Y:S02]  /*11370*/  HADD2.F32 R24, -RZ, R24.H1_H1 ;  /* 0x30000018ff187230 */ /* 0x000fe40000004100 */
[----:B------:R-:W-:Y:S01]  /*11380*/  FFMA.FTZ R32, R11, R69, R32 ;  /* 0x000000450b207223 */ /* 0x000fe20000010020 */
        /* <DEDUP_REMOVED lines=29> */
.L_x_2862:
[----:B------:R-:W-:Y:S05]  /*11560*/  BSYNC B1 ;  /* 0x0000000000017941 */ /* 0x000fea0003800000 */
.L_x_2861:
[----:B------:R-:W-:Y:S05]  /*11570*/  @P2 BRA `(.L_x_2834) ;  /* 0x0000000400782947 */ /* 0x000fea0003800000 */
[----:B------:R-:W-:Y:S01]  /*11580*/  LEA.HI R33, R33, R167, RZ, 0x1d ;  /* 0x000000a721217211 */ /* 0x000fe200078fe8ff */
[--C-:B--2---:R-:W-:Y:S01]  /*11590*/  HADD2.F32 R29, -RZ, R20.reuse.H1_H1 ;  /* 0x30000014ff1d7230 */ /* 0x104fe20000004100 */
[----:B------:R-:W-:Y:S01]  /*115a0*/  SHF.R.U64 R41, R56, 0x10, R57 ;  /* 0x0000001038297819 */ /* 0x000fe20000001239 */
[--C-:B------:R-:W-:Y:S01]  /*115b0*/  HADD2.F32 R31, -RZ, R3.reuse.H0_H0 ;  /* 0x20000003ff1f7230 */ /* 0x100fe20000004100 */
[----:B01----:R-:W-:Y:S01]  /*115c0*/  SHF.R.S32.HI R6, RZ, 0x1f, R33 ;  /* 0x0000001fff067819 */ /* 0x003fe20000011421 */
[----:B------:R-:W-:Y:S01]  /*115d0*/  IMAD.SHL.U32 R4, R33, 0x8, RZ ;  /* 0x0000000821047824 */ /* 0x000fe200078e00ff */
[----:B------:R-:W-:Y:S01]  /*115e0*/  SHF.R.U32.HI R56, RZ, 0x10, R57 ;  /* 0x00000010ff387819 */ /* 0x000fe20000011639 */
[----:B------:R-:W-:Y:S01]  /*115f0*/  HADD2.F32 R30, -RZ, R3.H1_H1 ;  /* 0x30000003ff1e7230 */ /* 0x000fe20000004100 */
[----:B------:R-:W-:Y:S01]  /*11600*/  LEA.HI R6, R6, R33, RZ, 0x3 ;  /* 0x0000002106067211 */ /* 0x000fe200078f18ff */
[----:B------:R-:W-:Y:S01]  /*11610*/  HADD2.F32 R20, -RZ, R20.H0_H0 ;  /* 0x20000014ff147230 */ /* 0x000fe20000004100 */
[----:B------:R-:W-:Y:S01]  /*11620*/  LOP3.LUT R5, R177, 0x38, R4, 0xf8, !PT ;  /* 0x00000038b1057812 */ /* 0x000fe200078ef804 */
[--C-:B------:R-:W-:Y:S01]  /*11630*/  HADD2.F32 R3, -RZ, R21.reuse.H0_H0 ;  /* 0x20000015ff037230 */ /* 0x100fe20000004100 */
[----:B------:R-:W-:Y:S01]  /*11640*/  SHF.L.U32 R6, R6, 0xa, RZ ;  /* 0x0000000a06067819 */ /* 0x000fe200000006ff */
[----:B------:R-:W-:Y:S01]  /*11650*/  HADD2.F32 R21, -RZ, R21.H1_H1 ;  /* 0x30000015ff157230 */ /* 0x000fe20000004100 */
[----:B------:R-:W-:-:S02]  /*11660*/  LOP3.LUT R9, R5, R220, RZ, 0x3c, !PT ;  /* 0x000000dc05097212 */ /* 0x000fc400078e3cff */
[----:B------:R-:W-:Y:S02]  /*11670*/  LOP3.LUT R8, R6, 0x7fffe000, RZ, 0xc0, !PT ;  /* 0x7fffe00006087812 */ /* 0x000fe400078ec0ff */
[----:B------:R-:W0:Y:S01]  /*11680*/  LDS.128 R4, [R215] ;  /* 0x00000000d7047984 */ /* 0x000e220000000c00 */
[--C-:B------:R-:W-:Y:S02]  /*11690*/  SHF.R.U32.HI R32, RZ, 0x10, R13.reuse ;  /* 0x00000010ff207819 */ /* 0x100fe4000001160d */
[----:B------:R-:W-:Y:S02]  /*116a0*/  IADD3 R9, R9, R8, R184 ;  /* 0x0000000809097210 */ /* 0x000fe40007ffe0b8 */
[----:B------:R-:W-:Y:S01]  /*116b0*/  SHF.R.U64 R39, R12, 0x10, R13 ;  /* 0x000000100c277819 */ /* 0x000fe2000000120d */
[----:B------:R-:W-:Y:S01]  /*116c0*/  HADD2.F32 R32, -RZ, R32.H0_H0 ;  /* 0x20000020ff207230 */ /* 0x000fe20000004100 */
        /* <DEDUP_REMOVED lines=22> */
[----:B------:R-:W-:Y:S02]  /*11830*/  HADD2.F32 R27, -RZ, R10.H0_H0 ;  /* 0x2000000aff1b7230 */ /* 0x000fe40000004100 */
[----:B------:R-:W-:Y:S01]  /*11840*/  FMUL.FTZ R36, R26, R25 ;  /* 0x000000191a247220 */ /* 0x000fe20000410000 */
[C---:B------:R-:W-:Y:S01]  /*11850*/  FMUL.FTZ R26, R9.reuse, R30 ;  /* 0x0000001e091a7220 */ /* 0x040fe20000410000 */
[----:B------:R-:W-:Y:S01]  /*11860*/  FMUL.FTZ R9, R9, R20 ;  /* 0x0000001409097220 */ /* 0x000fe20000410000 */
[----:B------:R-:W-:-:S02]  /*11870*/  HADD2.F32 R12, -RZ, R0.H1_H1 ;  /* 0x30000000ff0c7230 */ /* 0x000fc40000004100 */
[----:B------:R-:W-:Y:S01]  /*11880*/  FFMA.FTZ R36, R13, R32, R36 ;  /* 0x000000200d247223 */ /* 0x000fe20000010024 */
[C---:B------:R-:W-:Y:S01]  /*11890*/  FFMA.FTZ R26, R5.reuse, R20, -R26 ;  /* 0x00000014051a7223 */ /* 0x040fe2000001081a */
[----:B------:R-:W-:Y:S01]  /*118a0*/  FFMA.FTZ R30, R5, R30, R9 ;  /* 0x0000001e051e7223 */ /* 0x000fe20000010009 */
[--C-:B------:R-:W-:Y:S02]  /*118b0*/  HADD2.F32 R28, -RZ, R11.reuse.H0_H0 ;  /* 0x2000000bff1c7230 */ /* 0x100fe40000004100 */
[C---:B------:R-:W-:Y:S01]  /*118c0*/  FMUL.FTZ R9, R27.reuse, R12 ;  /* 0x0000000c1b097220 */ /* 0x040fe20000410000 */
[----:B------:R-:W-:Y:S02]  /*118d0*/  HADD2.F32 R5, -RZ, R0.H0_H0 ;  /* 0x20000000ff057230 */ /* 0x000fe40000004100 */
[----:B------:R-:W-:Y:S01]  /*118e0*/  FMUL.FTZ R27, R27, R3 ;  /* 0x000000031b1b7220 */ /* 0x000fe20000410000 */
[----:B------:R-:W-:Y:S02]  /*118f0*/  HADD2.F32 R11, -RZ, R11.H1_H1 ;  /* 0x3000000bff0b7230 */ /* 0x000fe40000004100 */
[----:B------:R-:W-:Y:S01]  /*11900*/  FFMA.FTZ R34, R13, R25, -R34 ;  /* 0x000000190d227223 */ /* 0x000fe20000010822 */
[----:B------:R-:W-:-:S02]  /*11910*/  HADD2.F32 R20, -RZ, R37.H0_H0 ;  /* 0x20000025ff147230 */ /* 0x000fc40000004100 */
[C---:B------:R-:W-:Y:S01]  /*11920*/  FMUL.FTZ R32, R28.reuse, R5 ;  /* 0x000000051c207220 */ /* 0x040fe20000410000 */
[----:B------:R-:W-:Y:S02]  /*11930*/  HADD2.F32 R0, -RZ, R58.H0_H0 ;  /* 0x2000003aff007230 */ /* 0x000fe40000004100 */
[----:B------:R-:W-:Y:S01]  /*11940*/  FMUL.FTZ R28, R28, R21 ;  /* 0x000000151c1c7220 */ /* 0x000fe20000410000 */
[C---:B------:R-:W-:Y:S01]  /*11950*/  FFMA.FTZ R25, R14.reuse, R3, -R9 ;  /* 0x000000030e197223 */ /* 0x040fe20000010809 */
[----:B------:R-:W-:Y:S01]  /*11960*/  FFMA.FTZ R27, R14, R12, R27 ;  /* 0x0000000c0e1b7223 */ /* 0x000fe2000001001b */
[C---:B------:R-:W-:Y:S01]  /*11970*/  FMUL.FTZ R12, R11.reuse, R20 ;  /* 0x000000140b0c7220 */ /* 0x040fe20000410000 */
[----:B------:R-:W-:Y:S01]  /*11980*/  FMUL.FTZ R14, R11, R0 ;  /* 0x000000000b0e7220 */ /* 0x000fe20000410000 */
[----:B------:R-:W-:Y:S02]  /*11990*/  HADD2.F32 R8, -RZ, R8.H1_H1 ;  /* 0x30000008ff087230 */ /* 0x000fe40000004100 */
[----:B------:R-:W-:Y:S01]  /*119a0*/  FFMA.FTZ R28, R15, R5, R28 ;  /* 0x000000050f1c7223 */ /* 0x000fe2000001001c */
[----:B------:R-:W-:-:S02]  /*119b0*/  HADD2.F32 R10, -RZ, R10.H1_H1 ;  /* 0x3000000aff0a7230 */ /* 0x000fc40000004100 */
[----:B------:R-:W-:Y:S01]  /*119c0*/  FFMA.FTZ R32, R15, R21, -R32 ;  /* 0x000000150f207223 */ /* 0x000fe20000010820 */
        /* <DEDUP_REMOVED lines=25> */
.L_x_2834:
[----:B------:R-:W-:Y:S05]  /*11b60*/  BSYNC B0 ;  /* 0x0000000000007941 */ /* 0x000fea0003800000 */
.L_x_2812:
        /* <DEDUP_REMOVED lines=8> */
.L_x_2810:
[----:B01-3--:R-:W3:Y:S02]  /*11bf0*/  LDL R0, [R1+0x30] ;  /* 0x0000300001007983 */ /* 0x00bee40000100800 */
[----:B---3--:R-:W-:-:S13]  /*11c00*/  R2UR UR4, R0 ;  /* 0x00000000000472ca */ /* 0x008fda00000e0000 */
[----:B------:R-:W-:-:S05]  /*11c10*/  IMAD.U32 R0, RZ, RZ, UR4 ;  /* 0x00000004ff007e24 */ /* 0x000fca000f8e00ff */
[----:B------:R-:W-:-:S13]  /*11c20*/  ISETP.NE.AND P0, PT, R0, 0x3, PT ;  /* 0x000000030000780c */ /* 0x000fda0003f05270 */
[----:B------:R-:W-:Y:S05]  /*11c30*/  @!P0 BRA `(.L_x_2863) ;  /* 0x0000000000048947 */ /* 0x000fea0003800000 */
[----:B------:R-:W-:Y:S01]  /*11c40*/  BPT.TRAP 0x1 ;  /* 0x000000040000795c */ /* 0x000fe20000300000 */
.L_x_2863:
[----:B------:R-:W-:Y:S02]  /*11c50*/  LEA R0, R161, R18, 0x3 ;  /* 0x00000012a1007211 */ /* 0x000fe400078e18ff */
[----:B------:R-:W-:-:S04]  /*11c60*/  SHF.L.U32 R3, R168, 0x1f, RZ ;  /* 0x0000001fa8037819 */ /* 0x000fc800000006ff */
[----:B------:R0:W1:Y:S01]  /*11c70*/  SYNCS.PHASECHK.TRANS64.TRYWAIT P1, [R0+URZ+0x2a830], R3 ;  /* 0x02a83003000075a7 */ /* 0x000062000802017f */
[----:B------:R-:W-:Y:S05]  /*11c80*/  @!P0 BRA `(.L_x_2864) ;  /* 0x0000000000048947 */ /* 0x000fea0003800000 */
[----:B------:R-:W-:Y:S01]  /*11c90*/  BPT.TRAP 0x1 ;  /* 0x000000040000795c */ /* 0x000fe20000300000 */
.L_x_2864:
[----:B-1----:R-:W-:Y:S05]  /*11ca0*/  @P1 BRA `(.L_x_2865) ;  /* 0x0000000000081947 */ /* 0x002fea0003800000 */
[----:B------:R-:W1:Y:S02]  /*11cb0*/  SYNCS.PHASECHK.TRANS64.TRYWAIT P1, [R0+URZ+0x2a830], R3 ;  /* 0x02a83003000075a7 */ /* 0x000e64000802017f */
[----:B-1----:R-:W-:Y:S05]  /*11cc0*/  @!P1 BRA `(.L_x_2866) ;  /* 0x0000011400309947 */ /* 0x002fea0003800000 */
.L_x_2865:
[----:B------:R-:W-:Y:S05]  /*11cd0*/  WARPSYNC.ALL ;  /* 0x0000000000007948 */ /* 0x000fea0003800000 */
[----:B01----:R-:W-:Y:S01]  /*11ce0*/  VIADD R3, R18, 0x18400 ;  /* 0x0001840012037836 */ /* 0x003fe20000000000 */
[----:B------:R-:W-:Y:S01]  /*11cf0*/  R2UR UR4, R2 ;  /* 0x00000000020472ca */ /* 0x000fe200000e0000 */
[----:B--2-4-:R-:W-:Y:S01]  /*11d00*/  WARPGROUP.ARRIVE ;  /* 0x00000000000079c5 */ /* 0x014fe20000000000 */
[----:B------:R-:W-:Y:S01]  /*11d10*/  UMOV UR9, 0x40000040 ;  /* 0x4000004000097882 */ /* 0x000fe20000000000 */
[----:B------:R-:W-:Y:S01]  /*11d20*/  MOV R5, 0x40000040 ;  /* 0x4000004000057802 */ /* 0x000fe20000000f00 */
[----:B------:R-:W-:Y:S01]  /*11d30*/  IMAD.U32 R7, RZ, RZ, UR9 ;  /* 0x00000009ff077e24 */ /* 0x000fe2000f8e00ff */
[----:B------:R-:W-:Y:S01]  /*11d40*/  SHF.R.U32.HI R3, RZ, 0x4, R3 ;  /* 0x00000004ff037819 */ /* 0x000fe20000011603 */
[----:B------:R-:W-:Y:S01]  /*11d50*/  UMOV UR57, 0x40000040 ;  /* 0x4000004000397882 */ /* 0x000fe20000000000 */
[----:B------:R-:W-:Y:S01]  /*11d60*/  UMOV UR53, 0x40000040 ;  /* 0x4000004000357882 */ /* 0x000fe20000000000 */
[----:B------:R-:W-:Y:S01]  /*11d70*/  UMOV UR49, 0x40000040 ;  /* 0x4000004000317882 */ /* 0x000fe20000000000 */
[----:B------:R-:W-:Y:S01]  /*11d80*/  LOP3.LUT R3, R3, 0x3fff, RZ, 0xc0, !PT ;  /* 0x00003fff03037812 */ /* 0x000fe200078ec0ff */
[----:B------:R-:W-:Y:S01]  /*11d90*/  UMOV UR45, 0x40000040 ;  /* 0x40000040002d7882 */ /* 0x000fe20000000000 */
[----:B------:R-:W-:Y:S01]  /*11da0*/  UMOV UR41, 0x40000040 ;  /* 0x4000004000297882 */ /* 0x000fe20000000000 */
[----:B------:R-:W-:Y:S01]  /*11db0*/  UMOV UR37, 0x40000040 ;  /* 0x4000004000257882 */ /* 0x000fe20000000000 */
[----:B------:R-:W-:Y:S01]  /*11dc0*/  LOP3.LUT R8, R3, 0x10000, RZ, 0xfc, !PT ;  /* 0x0001000003087812 */ /* 0x000fe200078efcff */
[----:B------:R-:W-:Y:S01]  /*11dd0*/  IMAD.MOV.U32 R3, RZ, RZ, 0x40000040 ;  /* 0x40000040ff037424 */ /* 0x000fe200078e00ff */
[----:B------:R-:W-:-:S03]  /*11de0*/  ULOP3.LUT UR4, UR4, 0x10000, URZ, 0xfc, !UPT ;  /* 0x0001000004047892 */ /* 0x000fc6000f8efc3f */
[----:B------:R-:W-:Y:S01]  /*11df0*/  IMAD R2, R161, 0x900, R8 ;  /* 0x00000900a1027824 */ /* 0x000fe200078e0208 */
[----:B------:R-:W-:Y:S01]  /*11e00*/  R2UR UR11, R3 ;  /* 0x00000000030b72ca */ /* 0x000fe200000e0000 */
[----:B------:R-:W-:Y:S01]  /*11e10*/  UIADD3 UR5, UR4, 0x2, URZ ;  /* 0x0000000204057890 */ /* 0x000fe2000fffe03f */
[----:B------:R-:W-:Y:S01]  /*11e20*/  MOV R3, 0x40000040 ;  /* 0x4000004000037802 */ /* 0x000fe20000000f00 */
[----:B------:R-:W-:Y:S01]  /*11e30*/  UMOV UR8, UR4 ;  /* 0x0000000400087c82 */ /* 0x000fe20008000000 */
[C---:B------:R-:W-:Y:S01]  /*11e40*/  R2UR UR10, R2.reuse ;  /* 0x00000000020a72ca */ /* 0x040fe200000e0000 */
[----:B------:R-:W-:Y:S01]  /*11e50*/  VIADD R4, R2, 0x2 ;  /* 0x0000000202047836 */ /* 0x000fe20000000000 */
[----:B------:R-:W-:Y:S01]  /*11e60*/  MOV R6, UR8 ;  /* 0x0000000800067c02 */ /* 0x000fe20008000f00 */
[----:B------:R-:W-:Y:S01]  /*11e70*/  UIADD3 UR56, UR4, 0x404, URZ ;  /* 0x0000040404387890 */ /* 0x000fe2000fffe03f */
[----:B------:R-:W-:Y:S01]  /*11e80*/  R2UR UR39, R3 ;  /* 0x00000000032772ca */ /* 0x000fe200000e0000 */
[----:B------:R-:W-:-:S02]  /*11e90*/  UIADD3 UR52, UR4, 0x406, URZ ;  /* 0x0000040604347890 */ /* 0x000fc4000fffe03f */
[----:B------:R0:W-:Y:S01]  /*11ea0*/  STL.64 [R1+0x28], R6 ;  /* 0x0000280601007387 */ /* 0x0001e20000100a00 */
[----:B------:R-:W-:Y:S02]  /*11eb0*/  UIADD3 UR48, UR4, 0x800, URZ ;  /* 0x0000080004307890 */ /* 0x000fe4000fffe03f */
[----:B------:R-:W-:Y:S02]  /*11ec0*/  UIADD3 UR44, UR4, 0x802, URZ ;  /* 0x00000802042c7890 */ /* 0x000fe4000fffe03f */
[----:B------:R-:W-:Y:S01]  /*11ed0*/  UIADD3 UR40, UR4, 0x804, URZ ;  /* 0x0000080404287890 */ /* 0x000fe2000fffe03f */
[----:B------:R-:W-:Y:S01]  /*11ee0*/  HGMMA.64x96x16.F32 R24, gdesc[UR8], RZ, !UPT, gsb0 ;  /* 0x01600000081879f0 */ /* 0x000fe2000c0008ff */
[----:B------:R-:W-:Y:S01]  /*11ef0*/  R2UR UR10, R4 ;  /* 0x00000000040a72ca */ /* 0x000fe200000e0000 */
[----:B------:R-:W-:Y:S01]  /*11f00*/  UMOV UR8, UR5 ;  /* 0x0000000500087c82 */ /* 0x000fe20008000000 */
[----:B------:R-:W-:Y:S01]  /*11f10*/  R2UR UR11, R5 ;  /* 0x00000000050b72ca */ /* 0x000fe200000e0000 */
[----:B------:R-:W-:Y:S01]  /*11f20*/  UMOV UR9, 0x40000040 ;  /* 0x4000004000097882 */ /* 0x000fe20000000000 */
[----:B------:R-:W-:Y:S01]  /*11f30*/  IMAD.MOV.U32 R5, RZ, RZ, 0x40000040 ;  /* 0x40000040ff057424 */ /* 0x000fe200078e00ff */
[----:B------:R-:W-:Y:S01]  /*11f40*/  IADD3 R4, R2, 0x4, RZ ;  /* 0x0000000402047810 */ /* 0x000fe20007ffe0ff */
[----:B------:R-:W-:Y:S01]  /*11f50*/  UIADD3 UR5, UR4, 0x4, URZ ;  /* 0x0000000404057890 */ /* 0x000fe2000fffe03f */
[----:B0-----:R-:W-:Y:S01]  /*11f60*/  IMAD.U32 R6, RZ, RZ, UR8 ;  /* 0x00000008ff067e24 */ /* 0x001fe2000f8e00ff */
[----:B------:R-:W-:Y:S01]  /*11f70*/  UIADD3 UR36, UR4, 0x806, URZ ;  /* 0x0000080604247890 */ /* 0x000fe2000fffe03f */
        /* <DEDUP_REMOVED lines=49> */
[----:B0-----:R-:W-:Y:S01]  /*12290*/  MOV R7, UR9 ;  /* 0x0000000900077c02 */ /* 0x001fe20008000f00 */
[----:B------:R-:W-:Y:S02]  /*122a0*/  IMAD.MOV.U32 R5, RZ, RZ, 0x40000040 ;  /* 0x40000040ff057424 */ /* 0x000fe400078e00ff */
[----:B------:R-:W-:Y:S01]  /*122b0*/  IMAD.U32 R6, RZ, RZ, UR8 ;  /* 0x00000008ff067e24 */ /* 0x000fe2000f8e00ff */
[----:B------:R-:W-:-:S02]  /*122c0*/  R2UR UR58, R4 ;  /* 0x00000000043a72ca */ /* 0x000fc400000e0000 */
[----:B------:R-:W-:Y:S01]  /*122d0*/  R2UR UR59, R5 ;  /* 0x00000000053b72ca */ /* 0x000fe200000e0000 */
[----:B------:R-:W-:Y:S01]  /*122e0*/  IMAD.MOV.U32 R5, RZ, RZ, 0x40000040 ;  /* 0x40000040ff057424 */ /* 0x000fe200078e00ff */
[----:B------:R-:W-:Y:S01]  /*122f0*/  IADD3 R4, R2, 0x306, RZ ;  /* 0x0000030602047810 */ /* 0x000fe20007ffe0ff */
[----:B------:R0:W-:Y:S03]  /*12300*/  STL.64 [R1], R6 ;  /* 0x0000000601007387 */ /* 0x0001e60000100a00 */
[----:B------:R-:W-:Y:S01]  /*12310*/  R2UR UR54, R4 ;  /* 0x00000000043672ca */ /* 0x000fe200000e0000 */
[----:B------:R-:W-:Y:S01]  /*12320*/  VIADD R4, R2, 0x600 ;  /* 0x0000060002047836 */ /* 0x000fe20000000000 */
[----:B------:R-:W-:Y:S02]  /*12330*/  R2UR UR55, R5 ;  /* 0x00000000053772ca */ /* 0x000fe400000e0000 */
[----:B------:R-:W-:-:S02]  /*12340*/  MOV R5, 0x40000040 ;  /* 0x4000004000057802 */ /* 0x000fc40000000f00 */
[----:B------:R-:W-:Y:S01]  /*12350*/  R2UR UR50, R4 ;  /* 0x00000000043272ca */ /* 0x000fe200000e0000 */
[----:B------:R-:W-:Y:S01]  /*12360*/  VIADD R4, R2, 0x602 ;  /* 0x0000060202047836 */ /* 0x000fe20000000000 */
[----:B------:R-:W-:Y:S01]  /*12370*/  R2UR UR51, R5 ;  /* 0x00000000053372ca */ /* 0x000fe200000e0000 */
[----:B------:R-:W-:-:S03]  /*12380*/  IMAD.MOV.U32 R5, RZ, RZ, 0x40000040 ;  /* 0x40000040ff057424 */ /* 0x000fc600078e00ff */
[----:B------:R-:W-:Y:S02]  /*12390*/  R2UR UR46, R4 ;  /* 0x00000000042e72ca */ /* 0x000fe400000e0000 */
[----:B------:R-:W-:Y:S01]  /*123a0*/  R2UR UR47, R5 ;  /* 0x00000000052f72ca */ /* 0x000fe200000e0000 */
[----:B------:R-:W-:Y:S01]  /*123b0*/  IMAD.MOV.U32 R5, RZ, RZ, 0x40000040 ;  /* 0x40000040ff057424 */ /* 0x000fe200078e00ff */
[C---:B------:R-:W-:Y:S01]  /*123c0*/  IADD3 R4, R2.reuse, 0x604, RZ ;  /* 0x0000060402047810 */ /* 0x040fe20007ffe0ff */
[----:B------:R-:W-:-:S03]  /*123d0*/  VIADD R2, R2, 0x606 ;  /* 0x0000060602027836 */ /* 0x000fc60000000000 */
[----:B------:R-:W-:Y:S02]  /*123e0*/  R2UR UR42, R4 ;  /* 0x00000000042a72ca */ /* 0x000fe400000e0000 */
[----:B------:R-:W-:Y:S02]  /*123f0*/  R2UR UR43, R5 ;  /* 0x00000000052b72ca */ /* 0x000fe400000e0000 */
[----:B------:R-:W-:Y:S01]  /*12400*/  R2UR UR38, R2 ;  /* 0x00000000022672ca */ /* 0x000fe200000e0000 */
        /* <DEDUP_REMOVED lines=24> */
.L_x_2867:
[----:B------:R-:W0:Y:S01]  /*12590*/  LDC R2, c[0x0][0x448] ;  /* 0x00011200ff027b82 */ /* 0x000e220000000800 */
[----:B------:R-:W-:Y:S01]  /*125a0*/  IMAD.MOV.U32 R7, RZ, RZ, -0x60 ;  /* 0xffffffa0ff077424 */ /* 0x000fe200078e00ff */
[----:B------:R-:W-:Y:S01]  /*125b0*/  ULDC UR4, c[0x0][0x988] ;  /* 0x0002620000047ab9 */ /* 0x000fe20000000800 */
[----:B------:R-:W-:Y:S01]  /*125c0*/  ULDC UR38, c[0x0][0x988] ;  /* 0x0002620000267ab9 */ /* 0x000fe20000000800 */
[----:B------:R-:W-:Y:S01]  /*125d0*/  ULDC UR39, c[0x0][0x988] ;  /* 0x0002620000277ab9 */ /* 0x000fe20000000800 */
[----:B------:R-:W-:Y:S01]  /*125e0*/  IMAD R6, R72, R7, 0x61 ;  /* 0x0000006148067424 */ /* 0x000fe200078e0207 */
[----:B------:R-:W-:Y:S01]  /*125f0*/  BSSY B0, `(.L_x_2868) ;  /* 0x00003f9000007945 */ /* 0x000fe20003800000 */
[----:B------:R-:W-:Y:S02]  /*12600*/  CS2R R86, SRZ ;  /* 0x0000000000567805 */ /* 0x000fe4000001ff00 */
[----:B------:R-:W-:-:S05]  /*12610*/  IMAD R6, R189, -0x2, R6 ;  /* 0xfffffffebd067824 */ /* 0x000fca00078e0206 */
[----:B------:R-:W-:Y:S02]  /*12620*/  IADD3 R6, -R186, R6, R187 ;  /* 0x00000006ba067210 */ /* 0x000fe40007ffe1bb */
[----:B0-----:R-:W-:Y:S01]  /*12630*/  ISETP.NE.AND P1, PT, R2, 0x1, PT ;  /* 0x000000010200780c */ /* 0x001fe20003f25270 */
[----:B------:R-:W-:-:S12]  /*12640*/  IMAD.IADD R2, R190, 0x1, R185 ;  /* 0x00000001be027824 */ /* 0x000fd800078e02b9 */
[----:B------:R-:W0:Y:S08]  /*12650*/  @P1 LDC R3, c[0x0][0x44c] ;  /* 0x00011300ff031b82 */ /* 0x000e300000000800 */
[----:B------:R-:W1:Y:S01]  /*12660*/  @P1 LDC R4, c[0x0][0x450] ;  /* 0x00011400ff041b82 */ /* 0x000e620000000800 */
[----:B0-----:R-:W-:-:S05]  /*12670*/  @P1 IMAD.HI.U32 R3, R2, R3, RZ ;  /* 0x0000000302031227 */ /* 0x001fca00078e00ff */
[----:B-1----:R-:W-:Y:S01]  /*12680*/  @P1 SHF.R.U32.HI R2, RZ, R4, R3 ;  /* 0x00000004ff021219 */ /* 0x002fe20000011603 */
[----:B------:R-:W-:-:S04]  /*12690*/  IMAD R3, R72, -0x60, R187 ;  /* 0xffffffa048037824 */ /* 0x000fc800078e02bb */
[----:B------:R-:W0:Y:S01]  /*126a0*/  SHFL.IDX PT, R5, R2, 0x1, 0x1c1f ;  /* 0x003c1f0002057f89 */ /* 0x000e2200000e0000 */
[----:B------:R-:W-:-:S03]  /*126b0*/  IADD3 R4, R3, 0x60, RZ ;  /* 0x0000006003047810 */ /* 0x000fc60007ffe0ff */
[----:B------:R-:W1:Y:S02]  /*126c0*/  SHFL.IDX PT, R2, R2, RZ, 0x1c1f ;  /* 0x001c1fff02027589 */ /* 0x000e6400000e0000 */
[----:B------:R-:W-:-:S05]  /*126d0*/  IMAD R3, R189, -0x2, R4 ;  /* 0xfffffffebd037824 */ /* 0x000fca00078e0204 */
        /* <DEDUP_REMOVED lines=89> */
[----:B0-----:R-:W-:Y:S02]  /*12c70*/  FMNMX.FTZ R11, R10, R11, !PT ;  /* 0x0000000b0a0b7209 */ /* 0x001fe40007810000 */
[----:B------:R-:W-:Y:S02]  /*12c80*/  ISETP.GT.AND P4, PT, R34, 0x18, PT ;  /* 0x000000182200780c */ /* 0x000fe40003f84270 */
[----:B------:R-:W-:Y:S01]  /*12c90*/  FSEL R33, R33, -INF , P2 ;  /* 0xff80000021217808 */ /* 0x000fe20001000000 */
[----:B------:R-:W0:Y:S01]  /*12ca0*/  SHFL.BFLY PT, R42, R11, 0x1, 0x1f ;  /* 0x0c201f000b2a7f89 */ /* 0x000e2200000e0000 */
[----:B------:R-:W-:-:S02]  /*12cb0*/  FMNMX.FTZ R6, R13, R6, !PT ;  /* 0x000000060d067209 */ /* 0x000fc40007810000 */
[----:B------:R-:W-:Y:S02]  /*12cc0*/  ISETP.GT.AND P2, PT, R34, 0x19, PT ;  /* 0x000000192200780c */ /* 0x000fe40003f44270 */
[----:B------:R-:W-:Y:S02]  /*12cd0*/  FSEL R15, R36, -INF , P4 ;  /* 0xff800000240f7808 */ /* 0x000fe40002000000 */
[----:B------:R-:W-:Y:S02]  /*12ce0*/  FMNMX.FTZ R6, R33, R6, !PT ;  /* 0x0000000621067209 */ /* 0x000fe40007810000 */
[----:B------:R-:W-:Y:S02]  /*12cf0*/  FSEL R37, R37, -INF , P2 ;  /* 0xff80000025257808 */ /* 0x000fe40001000000 */
[----:B------:R-:W-:Y:S02]  /*12d00*/  FMNMX.FTZ R6, R15, R6, !PT ;  /* 0x000000060f067209 */ /* 0x000fe40007810000 */
[----:B------:R-:W-:-:S02]  /*12d10*/  ISETP.GT.AND P2, PT, R34, 0x21, PT ;  /* 0x000000212200780c */ /* 0x000fc40003f44270 */
[----:B------:R-:W-:Y:S02]  /*12d20*/  FMNMX.FTZ R6, R37, R6, !PT ;  /* 0x0000000625067209 */ /* 0x000fe40007810000 */
[----:B------:R-:W-:Y:S02]  /*12d30*/  FSEL R41, R41, -INF , P2 ;  /* 0xff80000029297808 */ /* 0x000fe40001000000 */
[----:B------:R-:W-:-:S04]  /*12d40*/  ISETP.GT.AND P2, PT, R34, 0x29, PT ;  /* 0x000000292200780c */ /* 0x000fc80003f44270 */
[----:B------:R-:W-:Y:S02]  /*12d50*/  FSEL R45, R45, -INF , P2 ;  /* 0xff8000002d2d7808 */ /* 0x000fe40001000000 */
[----:B0-----:R-:W-:Y:S02]  /*12d60*/  FMNMX.FTZ R3, R11, R42, !PT ;  /* 0x0000002a0b037209 */ /* 0x001fe40007810000 */
[C---:B------:R-:W-:Y:S02]  /*12d70*/  ISETP.GT.AND P2, PT, R34.reuse, 0x31, PT ;  /* 0x000000312200780c */ /* 0x040fe40003f44270 */
[C---:B------:R-:W-:Y:S01]  /*12d80*/  FSETP.NEU.FTZ.AND P3, PT, R3.reuse, -INF , PT ;  /* 0xff8000000300780b */ /* 0x040fe20003f7d000 */
[----:B------:R-:W-:Y:S01]  /*12d90*/  FMUL.FTZ R11, R3, R2 ;  /* 0x00000002030b7220 */ /* 0x000fe20000410000 */
[----:B------:R-:W-:Y:S02]  /*12da0*/  FSEL R51, R49, -INF , P2 ;  /* 0xff80000031337808 */ /* 0x000fe40001000000 */
[----:B------:R-:W-:-:S02]  /*12db0*/  ISETP.GT.AND P2, PT, R34, 0x39, PT ;  /* 0x000000392200780c */ /* 0x000fc40003f44270 */
[----:B------:R-:W-:Y:S02]  /*12dc0*/  FSEL R11, R11, RZ, P3 ;  /* 0x000000ff0b0b7208 */ /* 0x000fe40001800000 */
[----:B------:R-:W-:Y:S02]  /*12dd0*/  ISETP.GT.AND P3, PT, R34, 0x20, PT ;  /* 0x000000202200780c */ /* 0x000fe40003f64270 */
[----:B------:R-:W-:Y:S01]  /*12de0*/  FSEL R53, R53, -INF , P2 ;  /* 0xff80000035357808 */ /* 0x000fe20001000000 */
[-CC-:B------:R-:W-:Y:S01]  /*12df0*/  FFMA.FTZ R149, R7, R2.reuse, -R11.reuse ;  /* 0x0000000207957223 */ /* 0x180fe2000001080b */
[----:B------:R-:W-:Y:S01]  /*12e00*/  FSEL R25, R40, -INF , P3 ;  /* 0xff80000028197808 */ /* 0x000fe20001800000 */
[-CC-:B------:R-:W-:Y:S01]  /*12e10*/  FFMA.FTZ R151, R5, R2.reuse, -R11.reuse ;  /* 0x0000000205977223 */ /* 0x180fe2000001080b */
[----:B------:R-:W-:Y:S01]  /*12e20*/  ISETP.GT.AND P3, PT, R34, 0x28, PT ;  /* 0x000000282200780c */ /* 0x000fe20003f64270 */
[--C-:B------:R-:W-:Y:S01]  /*12e30*/  FFMA.FTZ R155, R38, R2, -R11.reuse ;  /* 0x00000002269b7223 */ /* 0x100fe2000001080b */
[----:B------:R-:W-:Y:S01]  /*12e40*/  FMNMX.FTZ R10, R25, R6, !PT ;  /* 0x00000006190a7209 */ /* 0x000fe20007810000 */
[----:B------:R-:W0:Y:S01]  /*12e50*/  @P1 LDC R38, c[0x0][0x44c] ;  /* 0x00011300ff261b82 */ /* 0x000e220000000800 */
[----:B------:R-:W-:Y:S01]  /*12e60*/  FSEL R35, R44, -INF , P3 ;  /* 0xff8000002c237808 */ /* 0x000fe20001800000 */
[--C-:B------:R-:W-:Y:S01]  /*12e70*/  FFMA.FTZ R145, R9, R2, -R11.reuse ;  /* 0x0000000209917223 */ /* 0x100fe2000001080b */
[----:B------:R-:W-:Y:S01]  /*12e80*/  FMNMX.FTZ R10, R41, R10, !PT ;  /* 0x0000000a290a7209 */ /* 0x000fe20007810000 */
[-CC-:B------:R-:W-:Y:S01]  /*12e90*/  FFMA.FTZ R157, R74, R2.reuse, -R11.reuse ;  /* 0x000000024a9d7223 */ /* 0x180fe2000001080b */
[----:B------:R-:W-:Y:S01]  /*12ea0*/  ISETP.GT.AND P3, PT, R34, 0x30, PT ;  /* 0x000000302200780c */ /* 0x000fe20003f64270 */
[--C-:B------:R-:W-:Y:S01]  /*12eb0*/  FFMA.FTZ R76, R76, R2, -R11.reuse ;  /* 0x000000024c4c7223 */ /* 0x100fe2000001080b */
[----:B------:R-:W-:Y:S01]  /*12ec0*/  FMNMX.FTZ R10, R35, R10, !PT ;  /* 0x0000000a230a7209 */ /* 0x000fe20007810000 */
[----:B------:R-:W1:Y:S01]  /*12ed0*/  @P1 LDC R9, c[0x0][0x450] ;  /* 0x00011400ff091b82 */ /* 0x000e620000000800 */
[----:B------:R-:W-:Y:S01]  /*12ee0*/  FSEL R39, R48, -INF , P3 ;  /* 0xff80000030277808 */ /* 0x000fe20001800000 */
[--C-:B------:R-:W-:Y:S01]  /*12ef0*/  FFMA.FTZ R159, R78, R2, -R11.reuse ;  /* 0x000000024e9f7223 */ /* 0x100fe2000001080b */
[----:B------:R-:W-:Y:S01]  /*12f00*/  FMNMX.FTZ R10, R45, R10, !PT ;  /* 0x0000000a2d0a7209 */ /* 0x000fe20007810000 */
[----:B------:R-:W-:Y:S01]  /*12f10*/  MUFU.EX2 R157, R157 ;  /* 0x0000009d009d7308 */ /* 0x000fe20000000800 */
[----:B------:R-:W-:Y:S01]  /*12f20*/  ISETP.GT.AND P3, PT, R34, 0x38, PT ;  /* 0x000000382200780c */ /* 0x000fe20003f64270 */
[--C-:B------:R-:W-:Y:S01]  /*12f30*/  FFMA.FTZ R80, R80, R2, -R11.reuse ;  /* 0x0000000250507223 */ /* 0x100fe2000001080b */
[----:B------:R-:W-:Y:S01]  /*12f40*/  FMNMX.FTZ R24, R39, R10, !PT ;  /* 0x0000000a27187209 */ /* 0x000fe20007810000 */
[-CC-:B------:R-:W-:Y:S01]  /*12f50*/  FFMA.FTZ R153, R82, R2.reuse, -R11.reuse ;  /* 0x0000000252997223 */ /* 0x180fe2000001080b */
[----:B------:R-:W-:Y:S01]  /*12f60*/  FSEL R49, R52, -INF , P3 ;  /* 0xff80000034317808 */ /* 0x000fe20001800000 */
[--C-:B------:R-:W-:Y:S01]  /*12f70*/  FFMA.FTZ R84, R84, R2, -R11.reuse ;  /* 0x0000000254547223 */ /* 0x100fe2000001080b */
[----:B------:R-:W-:Y:S01]  /*12f80*/  FMNMX.FTZ R24, R51, R24, !PT ;  /* 0x0000001833187209 */ /* 0x000fe20007810000 */
[----:B------:R-:W2:Y:S01]  /*12f90*/  MUFU.EX2 R6, R76 ;  /* 0x0000004c00067308 */ /* 0x000ea20000000800 */
[----:B------:R-:W-:Y:S01]  /*12fa0*/  ISETP.GT.AND P3, PT, R34, 0x40, PT ;  /* 0x000000402200780c */ /* 0x000fe20003f64270 */
[--C-:B------:R-:W-:Y:S01]  /*12fb0*/  FFMA.FTZ R12, R12, R2, -R11.reuse ;  /* 0x000000020c0c7223 */ /* 0x100fe2000001080b */
[----:B------:R-:W-:Y:S01]  /*12fc0*/  FMNMX.FTZ R24, R49, R24, !PT ;  /* 0x0000001831187209 */ /* 0x000fe20007810000 */
[-CC-:B------:R-:W-:Y:S01]  /*12fd0*/  FFMA.FTZ R32, R47, R2.reuse, -R11.reuse ;  /* 0x000000022f207223 */ /* 0x180fe2000001080b */
[----:B------:R-:W-:Y:S01]  /*12fe0*/  ISETP.GT.AND P2, PT, R34, 0x41, PT ;  /* 0x000000412200780c */ /* 0x000fe20003f44270 */
[--C-:B------:R-:W-:Y:S01]  /*12ff0*/  FFMA.FTZ R147, R54, R2, -R11.reuse ;  /* 0x0000000236937223 */ /* 0x100fe2000001080b */
[----:B------:R-:W-:Y:S01]  /*13000*/  FSEL R55, R56, -INF , P3 ;  /* 0xff80000038377808 */ /* 0x000fe20001800000 */
[----:B------:R-:W3:Y:S01]  /*13010*/  MUFU.EX2 R159, R159 ;  /* 0x0000009f009f7308 */ /* 0x000ee20000000800 */
[----:B------:R-:W-:Y:S01]  /*13020*/  FMNMX.FTZ R24, R53, R24, !PT ;  /* 0x0000001835187209 */ /* 0x000fe20007810000 */
[-CC-:B-----5:R-:W-:Y:S01]  /*13030*/  FFMA.FTZ R141, R58, R2.reuse, -R11.reuse ;  /* 0x000000023a8d7223 */ /* 0x1a0fe2000001080b */
[----:B------:R-:W-:Y:S01]  /*13040*/  ISETP.GT.AND P3, PT, R34, 0x48, PT ;  /* 0x000000482200780c */ /* 0x000fe20003f64270 */
[-CC-:B------:R-:W-:Y:S01]  /*13050*/  FFMA.FTZ R143, R62, R2.reuse, -R11.reuse ;  /* 0x000000023e8f7223 */ /* 0x180fe2000001080b */
[----:B------:R-:W-:Y:S01]  /*13060*/  FSEL R57, R57, -INF , P2 ;  /* 0xff80000039397808 */ /* 0x000fe20001000000 */
[--C-:B------:R-:W-:Y:S01]  /*13070*/  FFMA.FTZ R137, R66, R2, -R11.reuse ;  /* 0x0000000242897223 */ /* 0x100fe2000001080b */
[----:B------:R-:W-:Y:S01]  /*13080*/  FMNMX.FTZ R28, R55, R24, !PT ;  /* 0x00000018371c7209 */ /* 0x000fe20007810000 */
[----:B------:R4:W3:Y:S01]  /*13090*/  MUFU.EX2 R10, R80 ;  /* 0x00000050000a7308 */ /* 0x0008e20000000800 */
[----:B------:R-:W-:Y:S01]  /*130a0*/  ISETP.GT.AND P2, PT, R34, 0x49, PT ;  /* 0x000000492200780c */ /* 0x000fe20003f44270 */
[-CC-:B------:R-:W-:Y:S01]  /*130b0*/  FFMA.FTZ R26, R26, R2.reuse, -R11.reuse ;  /* 0x000000021a1a7223 */ /* 0x180fe2000001080b */
[----:B------:R-:W-:Y:S01]  /*130c0*/  FSEL R59, R60, -INF , P3 ;  /* 0xff8000003c3b7808 */ /* 0x000fe20001800000 */
[----:B------:R-:W-:Y:S01]  /*130d0*/  FFMA.FTZ R139, R70, R2, -R11 ;  /* 0x00000002468b7223 */ /* 0x000fe2000001080b */
[----:B------:R-:W-:-:S02]  /*130e0*/  FMNMX.FTZ R28, R57, R28, !PT ;  /* 0x0000001c391c7209 */ /* 0x000fc40007810000 */
[----:B------:R-:W-:Y:S02]  /*130f0*/  CS2R R82, SRZ ;  /* 0x0000000000527805 */ /* 0x000fe4000001ff00 */
[----:B------:R-:W-:Y:S01]  /*13100*/  ISETP.GT.AND P3, PT, R34, 0x50, PT ;  /* 0x000000502200780c */ /* 0x000fe20003f64270 */
[----:B------:R-:W3:Y:S01]  /*13110*/  MUFU.EX2 R153, R153 ;  /* 0x0000009900997308 */ /* 0x000ee20000000800 */
[----:B------:R-:W-:Y:S02]  /*13120*/  FSEL R61, R61, -INF , P2 ;  /* 0xff8000003d3d7808 */ /* 0x000fe40001000000 */
[----:B----4-:R-:W-:Y:S02]  /*13130*/  CS2R R80, SRZ ;  /* 0x0000000000507805 */ /* 0x010fe4000001ff00 */
[----:B------:R-:W-:Y:S02]  /*13140*/  FMNMX.FTZ R28, R59, R28, !PT ;  /* 0x0000001c3b1c7209 */ /* 0x000fe40007810000 */
[----:B------:R-:W-:-:S02]  /*13150*/  CS2R R78, SRZ ;  /* 0x00000000004e7805 */ /* 0x000fc4000001ff00 */
[----:B------:R-:W-:Y:S02]  /*13160*/  ISETP.GT.AND P2, PT, R34, 0x51, PT ;  /* 0x000000512200780c */ /* 0x000fe40003f44270 */
[----:B------:R-:W-:Y:S02]  /*13170*/  CS2R R76, SRZ ;  /* 0x00000000004c7805 */ /* 0x000fe4000001ff00 */
[----:B------:R-:W-:Y:S01]  /*13180*/  FSEL R63, R64, -INF , P3 ;  /* 0xff800000403f7808 */ /* 0x000fe20001800000 */
[----:B------:R4:W3:Y:S01]  /*13190*/  MUFU.EX2 R24, R84 ;  /* 0x0000005400187308 */ /* 0x0008e20000000800 */
[----:B------:R-:W-:Y:S02]  /*131a0*/  FMNMX.FTZ R28, R61, R28, !PT ;  /* 0x0000001c3d1c7209 */ /* 0x000fe40007810000 */
[----:B------:R-:W-:Y:S02]  /*131b0*/  CS2R R74, SRZ ;  /* 0x00000000004a7805 */ /* 0x000fe4000001ff00 */
[----:B------:R-:W-:-:S02]  /*131c0*/  ISETP.GT.AND P3, PT, R34, 0x58, PT ;  /* 0x000000582200780c */ /* 0x000fc40003f64270 */
[----:B------:R-:W-:Y:S02]  /*131d0*/  CS2R R46, SRZ ;  /* 0x00000000002e7805 */ /* 0x000fe4000001ff00 */
[----:B------:R-:W-:Y:S02]  /*131e0*/  FSEL R65, R65, -INF , P2 ;  /* 0xff80000041417808 */ /* 0x000fe40001000000 */
[----:B------:R-:W-:Y:S01]  /*131f0*/  FMNMX.FTZ R28, R63, R28, !PT ;  /* 0x0000001c3f1c7209 */ /* 0x000fe20007810000 */
[----:B------:R-:W3:Y:S01]  /*13200*/  MUFU.EX2 R155, R155 ;  /* 0x0000009b009b7308 */ /* 0x000ee20000000800 */
[----:B------:R-:W-:Y:S01]  /*13210*/  ISETP.GT.AND P2, PT, R34, 0x59, PT ;  /* 0x000000592200780c */ /* 0x000fe20003f44270 */
[----:B------:R-:W-:Y:S01]  /*13220*/  FFMA.FTZ R34, R4, R2, -R11 ;  /* 0x0000000204227223 */ /* 0x000fe2000001080b */
[----:B------:R-:W-:Y:S02]  /*13230*/  FSEL R67, R68, -INF , P3 ;  /* 0xff80000044437808 */ /* 0x000fe40001800000 */
[----:B----4-:R-:W-:-:S02]  /*13240*/  CS2R R84, SRZ ;  /* 0x0000000000547805 */ /* 0x010fc4000001ff00 */
[----:B------:R-:W-:Y:S02]  /*13250*/  FMNMX.FTZ R28, R65, R28, !PT ;  /* 0x0000001c411c7209 */ /* 0x000fe40007810000 */
[----:B------:R-:W-:Y:S01]  /*13260*/  FSEL R69, R69, -INF , P2 ;  /* 0xff80000045457808 */ /* 0x000fe20001000000 */
[----:B------:R-:W-:Y:S01]  /*13270*/  MUFU.EX2 R12, R12 ;  /* 0x0000000c000c7308 */ /* 0x000fe20000000800 */
[----:B------:R-:W-:-:S04]  /*13280*/  FMNMX.FTZ R28, R67, R28, !PT ;  /* 0x0000001c431c7209 */ /* 0x000fc80007810000 */
[----:B------:R-:W-:Y:S01]  /*13290*/  FMNMX.FTZ R7, R69, R28, !PT ;  /* 0x0000001c45077209 */ /* 0x000fe20007810000 */
[--C-:B------:R-:W-:Y:S01]  /*132a0*/  FFMA.FTZ R28, R43, R2, -R11.reuse ;  /* 0x000000022b1c7223 */ /* 0x100fe2000001080b */
[----:B------:R-:W-:Y:S01]  /*132b0*/  CS2R R42, SRZ ;  /* 0x00000000002a7805 */ /* 0x000fe2000001ff00 */
[----:B------:R-:W-:Y:S02]  /*132c0*/  MUFU.EX2 R149, R149 ;  /* 0x0000009500957308 */ /* 0x000fe40000000800 */
[----:B------:R-:W4:Y:S06]  /*132d0*/  SHFL.BFLY PT, R36, R7, 0x2, 0x1f ;  /* 0x0c401f0007247f89 */ /* 0x000f2c00000e0000 */
[----:B------:R-:W-:Y:S08]  /*132e0*/  MUFU.EX2 R28, R28 ;  /* 0x0000001c001c7308 */ /* 0x000ff00000000800 */
[----:B------:R-:W-:Y:S08]  /*132f0*/  MUFU.EX2 R151, R151 ;  /* 0x0000009700977308 */ /* 0x000ff00000000800 */
[----:B------:R-:W-:Y:S01]  /*13300*/  MUFU.EX2 R32, R32 ;  /* 0x0000002000207308 */ /* 0x000fe20000000800 */
[----:B----4-:R-:W-:Y:S01]  /*13310*/  FMNMX.FTZ R5, R7, R36, !PT ;  /* 0x0000002407057209 */ /* 0x010fe20007810000 */
[-CC-:B------:R-:W-:Y:S01]  /*13320*/  FFMA.FTZ R36, R14, R2.reuse, -R11.reuse ;  /* 0x000000020e247223 */ /* 0x180fe2000001080b */
[-CC-:B------:R-:W-:Y:S01]  /*13330*/  FFMA.FTZ R14, R20, R2.reuse, -R11.reuse ;  /* 0x00000002140e7223 */ /* 0x180fe2000001080b */
[----:B------:R-:W-:Y:S01]  /*13340*/  FFMA.FTZ R20, R30, R2, -R11 ;  /* 0x000000021e147223 */ /* 0x000fe2000001080b */
[----:B------:R-:W-:Y:S01]  /*13350*/  VIADD R7, R0, 0x2a840 ;  /* 0x0002a84000077836 */ /* 0x000fe20000000000 */
[----:B------:R-:W4:Y:S01]  /*13360*/  SHFL.BFLY PT, R4, R5, 0x1, 0x1f ;  /* 0x0c201f0005047f89 */ /* 0x000f2200000e0000 */
[----:B0-----:R-:W-:-:S04]  /*13370*/  @P1 IMAD.HI.U32 R0, R185, R38, RZ ;  /* 0x00000026b9001227 */ /* 0x001fc800078e00ff */
[----:B--2---:R-:W-:Y:S01]  /*13380*/  FADD.FTZ R38, R157, R6 ;  /* 0x000000069d267221 */ /* 0x004fe20000010000 */
[----:B------:R-:W-:Y:S01]  /*13390*/  MUFU.EX2 R145, R145 ;  /* 0x0000009100917308 */ /* 0x000fe20000000800 */
[----:B------:R-:W-:Y:S01]  /*133a0*/  PRMT R7, R178, 0x654, R7 ;  /* 0x00000654b2077816 */ /* 0x000fe20000000007 */
[----:B------:R-:W-:Y:S01]  /*133b0*/  FFMA.FTZ R11, R71, R2, -R11 ;  /* 0x00000002470b7223 */ /* 0x000fe2000001080b */
[----:B------:R-:W-:Y:S02]  /*133c0*/  F2FP.F16.F32.PACK_AB R157, R6, R157 ;  /* 0x0000009d069d723e */ /* 0x000fe400000000ff */
[----:B------:R-:W-:Y:S01]  /*133d0*/  CS2R R70, SRZ ;  /* 0x0000000000467805 */ /* 0x000fe2000001ff00 */
[----:B------:R0:W-:Y:S02]  /*133e0*/  SYNCS.ARRIVE.TRANS64.RED.A1T0 RZ, [R7+URZ], RZ ;  /* 0x000000ff07ff79a7 */ /* 0x0001e4000810043f */
[----:B------:R-:W-:Y:S08]  /*133f0*/  MUFU.EX2 R34, R34 ;  /* 0x0000002200227308 */ /* 0x000ff00000000800 */
[----:B------:R-:W-:Y:S01]  /*13400*/  MUFU.EX2 R147, R147 ;  /* 0x0000009300937308 */ /* 0x000fe20000000800 */
[----:B----4-:R-:W-:-:S07]  /*13410*/  FMNMX.FTZ R4, R5, R4, !PT ;  /* 0x0000000405047209 */ /* 0x010fce0007810000 */
[----:B------:R-:W-:Y:S01]  /*13420*/  MUFU.EX2 R36, R36 ;  /* 0x0000002400247308 */ /* 0x000fe20000000800 */
[C---:B------:R-:W-:Y:S01]  /*13430*/  FSETP.NEU.FTZ.AND P2, PT, R4.reuse, -INF , PT ;  /* 0xff8000000400780b */ /* 0x040fe20003f5d000 */
[----:B------:R-:W-:-:S05]  /*13440*/  FMUL.FTZ R5, R4, R2 ;  /* 0x0000000204057220 */ /* 0x000fca0000410000 */
[----:B------:R-:W-:Y:S01]  /*13450*/  FSEL R30, R5, RZ, P2 ;  /* 0x000000ff051e7208 */ /* 0x000fe20001000000 */
[----:B------:R-:W-:Y:S04]  /*13460*/  MUFU.EX2 R141, R141 ;  /* 0x0000008d008d7308 */ /* 0x000fe80000000800 */
        /* <DEDUP_REMOVED lines=8> */
[----:B------:R-:W-:Y:S01]  /*134f0*/  MOV R27, R185 ;  /* 0x000000b9001b7202 */ /* 0x000fe20000000f00 */
[-C--:B------:R-:W-:Y:S01]  /*13500*/  FFMA.FTZ R37, R37, R2.reuse, -R30 ;  /* 0x0000000225257223 */ /* 0x080fe2000001081e */
[----:B-1----:R-:W-:Y:S01]  /*13510*/  @P1 SHF.R.U32.HI R27, RZ, R9, R0 ;  /* 0x00000009ff1b1219 */ /* 0x002fe20000011600 */
[----:B---3--:R-:W-:Y:S01]  /*13520*/  FADD.FTZ R9, R159, R38 ;  /* 0x000000269f097221 */ /* 0x008fe20000010000 */
        /* <DEDUP_REMOVED lines=10> */
[----:B------:R-:W0:Y:S01]  /*135d0*/  MUFU.EX2 R21, R21 ;  /* 0x0000001500157308 */ /* 0x000e220000000800 */
[----:B------:R-:W-:Y:S01]  /*135e0*/  FADD.FTZ R38, R24, R9 ;  /* 0x0000000918267221 */ /* 0x000fe20000010000 */
[----:B------:R-:W-:Y:S01]  /*135f0*/  IADD3 R27, R27, R187, -R186 ;  /* 0x000000bb1b1b7210 */ /* 0x000fe20007ffe8ba */
[-CC-:B------:R-:W-:Y:S01]  /*13600*/  FFMA.FTZ R53, R53, R2.reuse, -R30.reuse ;  /* 0x0000000235357223 */ /* 0x180fe2000001081e */
[-C--:B------:R-:W-:Y:S01]  /*13610*/  FFMA.FTZ R55, R55, R2.reuse, -R30 ;  /* 0x0000000237377223 */ /* 0x080fe2000001081e */
[----:B------:R-:W-:Y:S01]  /*13620*/  FADD.FTZ R9, R155, R38 ;  /* 0x000000269b097221 */ /* 0x000fe20000010000 */
[-CC-:B------:R-:W-:Y:S01]  /*13630*/  FFMA.FTZ R57, R57, R2.reuse, -R30.reuse ;  /* 0x0000000239397223 */ /* 0x180fe2000001081e */
[-CC-:B------:R-:W-:Y:S01]  /*13640*/  FFMA.FTZ R59, R59, R2.reuse, -R30.reuse ;  /* 0x000000023b3b7223 */ /* 0x180fe2000001081e */
[----:B------:R2:W3:Y:S01]  /*13650*/  MUFU.EX2 R158, R29 ;  /* 0x0000001d009e7308 */ /* 0x0004e20000000800 */
        /* <DEDUP_REMOVED lines=8> */
[----:B0-----:R-:W-:Y:S01]  /*136e0*/  FADD.FTZ R7, R21, R0 ;  /* 0x0000000015077221 */ /* 0x001fe20000010000 */
[----:B------:R-:W-:Y:S01]  /*136f0*/  FADD.FTZ R38, R28, R9 ;  /* 0x000000091c267221 */ /* 0x000fe20000010000 */
[----:B--2---:R-:W-:-:S04]  /*13700*/  IMAD.HI R29, R27, 0x2aaaaaab, RZ ;  /* 0x2aaaaaab1b1d7827 */ /* 0x004fc800078e02ff */
[-CC-:B------:R-:W-:Y:S01]  /*13710*/  FFMA.FTZ R67, R67, R2.reuse, -R30.reuse ;  /* 0x0000000243437223 */ /* 0x180fe2000001081e */
[----:B------:R-:W-:Y:S01]  /*13720*/  FFMA.FTZ R30, R69, R2, -R30 ;  /* 0x00000002451e7223 */ /* 0x000fe2000001081e */
[----:B------:R-:W-:Y:S01]  /*13730*/  FADD.FTZ R27, R151, R38 ;  /* 0x00000026971b7221 */ /* 0x000fe20000010000 */
[----:B------:R-:W-:Y:S01]  /*13740*/  F2FP.F16.F32.PACK_AB R159, R10, R159 ;  /* 0x0000009f0a9f723e */ /* 0x000fe200000000ff */
[----:B------:R-:W0:Y:S01]  /*13750*/  MUFU.EX2 R152, R33 ;  /* 0x0000002100987308 */ /* 0x000e220000000800 */
[----:B---3--:R-:W-:Y:S01]  /*13760*/  FADD.FTZ R0, R158, R7 ;  /* 0x000000079e007221 */ /* 0x008fe20000010000 */
[----:B------:R-:W-:Y:S01]  /*13770*/  FADD.FTZ R6, R32, R27 ;  /* 0x0000001b20067221 */ /* 0x000fe20000010000 */
[----:B------:R-:W-:Y:S02]  /*13780*/  SHF.R.U32.HI R40, RZ, 0x1f, R29 ;  /* 0x0000001fff287819 */ /* 0x000fe4000001161d */
[----:B------:R-:W-:Y:S02]  /*13790*/  CS2R R68, SRZ ;  /* 0x0000000000447805 */ /* 0x000fe4000001ff00 */
[----:B------:R-:W-:Y:S01]  /*137a0*/  F2FP.F16.F32.PACK_AB R153, R24, R153 ;  /* 0x000000991899723e */ /* 0x000fe200000000ff */
[----:B------:R-:W-:Y:S01]  /*137b0*/  FADD.FTZ R27, R145, R6 ;  /* 0x00000006911b7221 */ /* 0x000fe20000010000 */
[----:B------:R-:W-:Y:S01]  /*137c0*/  LEA.HI.SX32 R9, R29, R40, 0x1c ;  /* 0x000000281d097211 */ /* 0x000fe200078fe2ff */
[----:B------:R-:W2:Y:S01]  /*137d0*/  MUFU.EX2 R15, R15 ;  /* 0x0000000f000f7308 */ /* 0x000ea20000000800 */
[----:B-1----:R-:W-:Y:S01]  /*137e0*/  FADD.FTZ R7, R13, R0 ;  /* 0x000000000d077221 */ /* 0x002fe20000010000 */
[----:B------:R-:W-:Y:S01]  /*137f0*/  FADD.FTZ R6, R34, R27 ;  /* 0x0000001b22067221 */ /* 0x000fe20000010000 */
[----:B------:R-:W-:-:S02]  /*13800*/  VIMNMX R9, RZ, R9, !PT ;  /* 0x00000009ff097248 */ /* 0x000fc40007fe0100 */
[----:B------:R-:W-:Y:S01]  /*13810*/  F2FP.F16.F32.PACK_AB R149, R28, R149 ;  /* 0x000000951c95723e */ /* 0x000fe200000000ff */
[----:B------:R-:W-:Y:S01]  /*13820*/  FADD.FTZ R27, R147, R6 ;  /* 0x00000006931b7221 */ /* 0x000fe20000010000 */
[----:B------:R-:W-:Y:S01]  /*13830*/  F2FP.F16.F32.PACK_AB R151, R32, R151 ;  /* 0x000000972097723e */ /* 0x000fe200000000ff */
[----:B------:R1:W3:Y:S01]  /*13840*/  MUFU.EX2 R154, R37 ;  /* 0x00000025009a7308 */ /* 0x0002e20000000800 */
[----:B0-----:R-:W-:Y:S01]  /*13850*/  FADD.FTZ R0, R152, R7 ;  /* 0x0000000798007221 */ /* 0x001fe20000010000 */
[----:B------:R-:W-:Y:S01]  /*13860*/  FADD.FTZ R6, R36, R27 ;  /* 0x0000001b24067221 */ /* 0x000fe20000010000 */
[----:B------:R-:W-:Y:S02]  /*13870*/  F2FP.F16.F32.PACK_AB R145, R34, R145 ;  /* 0x000000912291723e */ /* 0x000fe400000000ff */
[----:B------:R-:W-:Y:S02]  /*13880*/  CS2R R32, SRZ ;  /* 0x0000000000207805 */ /* 0x000fe4000001ff00 */
[----:B------:R-:W-:-:S02]  /*13890*/  F2FP.F16.F32.PACK_AB R147, R36, R147 ;  /* 0x000000932493723e */ /* 0x000fc400000000ff */
[----:B------:R-:W-:Y:S02]  /*138a0*/  CS2R R28, SRZ ;  /* 0x00000000001c7805 */ /* 0x000fe4000001ff00 */
[----:B------:R-:W-:Y:S01]  /*138b0*/  F2FP.F16.F32.PACK_AB R155, R12, R155 ;  /* 0x0000009b0c9b723e */ /* 0x000fe200000000ff */
[----:B------:R-:W0:Y:S01]  /*138c0*/  MUFU.EX2 R25, R25 ;  /* 0x0000001900197308 */ /* 0x000e220000000800 */
[----:B--2---:R-:W-:Y:S01]  /*138d0*/  FADD.FTZ R7, R15, R0 ;  /* 0x000000000f077221 */ /* 0x004fe20000010000 */
[----:B------:R-:W-:Y:S02]  /*138e0*/  F2FP.F16.F32.PACK_AB R158, R158, R21 ;  /* 0x000000159e9e723e */ /* 0x000fe400000000ff */
[----:B-1----:R-:W-:Y:S02]  /*138f0*/  CS2R R36, SRZ ;  /* 0x0000000000247805 */ /* 0x002fe4000001ff00 */
[----:B------:R-:W-:Y:S02]  /*13900*/  F2FP.F16.F32.PACK_AB R152, R152, R13 ;  /* 0x0000000d9898723e */ /* 0x000fe400000000ff */
[----:B------:R1:W2:Y:S01]  /*13910*/  MUFU.EX2 R148, R41 ;  /* 0x0000002900947308 */ /* 0x0002a20000000800 */
[C---:B---3--:R-:W-:Y:S01]  /*13920*/  FADD.FTZ R0, R154.reuse, R7 ;  /* 0x000000079a007221 */ /* 0x048fe20000010000 */
[----:B------:R-:W-:-:S06]  /*13930*/  F2FP.F16.F32.PACK_AB R154, R154, R15 ;  /* 0x0000000f9a9a723e */ /* 0x000fcc00000000ff */
[----:B------:R-:W3:Y:S01]  /*13940*/  MUFU.EX2 R35, R35 ;  /* 0x0000002300237308 */ /* 0x000ee20000000800 */
[----:B0-----:R-:W-:Y:S01]  /*13950*/  FADD.FTZ R7, R25, R0 ;  /* 0x0000000019077221 */ /* 0x001fe20000010000 */
[----:B-1----:R-:W-:-:S06]  /*13960*/  CS2R R40, SRZ ;  /* 0x0000000000287805 */ /* 0x002fcc000001ff00 */
        /* <DEDUP_REMOVED lines=21> */
[----:B------:R-:W0:Y:S01]  /*13ac0*/  MUFU.EX2 R14, R14 ;  /* 0x0000000e000e7308 */ /* 0x000e220000000800 */
[C---:B--2---:R-:W-:Y:S01]  /*13ad0*/  FADD.FTZ R0, R146.reuse, R7 ;  /* 0x0000000792007221 */ /* 0x044fe20000010000 */
[----:B------:R-:W-:Y:S01]  /*13ae0*/  FADD.FTZ R7, R141, R6 ;  /* 0x000000068d077221 */ /* 0x000fe20000010000 */
[----:B------:R-:W-:Y:S02]  /*13af0*/  F2FP.F16.F32.PACK_AB R146, R146, R49 ;  /* 0x000000319292723e */ /* 0x000fe400000000ff */
[----:B------:R-:W-:-:S03]  /*13b00*/  CS2R R48, SRZ ;  /* 0x0000000000307805 */ /* 0x000fc6000001ff00 */
[----:B------:R1:W2:Y:S01]  /*13b10*/  MUFU.EX2 R140, R57 ;  /* 0x00000039008c7308 */ /* 0x0002a20000000800 */
[----:B---3--:R-:W-:-:S07]  /*13b20*/  FADD.FTZ R5, R55, R0 ;  /* 0x0000000037057221 */ /* 0x008fce0000010000 */
[----:B------:R-:W3:Y:S01]  /*13b30*/  MUFU.EX2 R143, R143 ;  /* 0x0000008f008f7308 */ /* 0x000ee20000000800 */
[C---:B0-----:R-:W-:Y:S01]  /*13b40*/  FADD.FTZ R6, R14.reuse, R7 ;  /* 0x000000070e067221 */ /* 0x041fe20000010000 */
[----:B------:R-:W-:Y:S01]  /*13b50*/  F2FP.F16.F32.PACK_AB R141, R14, R141 ;  /* 0x0000008d0e8d723e */ /* 0x000fe200000000ff */
[----:B------:R-:W-:Y:S01]  /*13b60*/  VIADD R14, R72, 0xfffffffe ;  /* 0xfffffffe480e7836 */ /* 0x000fe20000000000 */
[----:B------:R-:W-:Y:S02]  /*13b70*/  CS2R R72, SRZ ;  /* 0x0000000000487805 */ /* 0x000fe4000001ff00 */
[----:B-1----:R-:W-:Y:S02]  /*13b80*/  CS2R R56, SRZ ;  /* 0x0000000000387805 */ /* 0x002fe4000001ff00 */
[----:B------:R-:W0:Y:S01]  /*13b90*/  MUFU.EX2 R59, R59 ;  /* 0x0000003b003b7308 */ /* 0x000e220000000800 */
[----:B--2---:R-:W-:Y:S01]  /*13ba0*/  FADD.FTZ R0, R140, R5 ;  /* 0x000000058c007221 */ /* 0x004fe20000010000 */
[----:B------:R-:W-:-:S02]  /*13bb0*/  ISETP.GE.AND P2, PT, R14, R9, PT ;  /* 0x000000090e00720c */ /* 0x000fc40003f46270 */
[----:B------:R-:W-:Y:S02]  /*13bc0*/  F2FP.F16.F32.PACK_AB R140, R140, R55 ;  /* 0x000000378c8c723e */ /* 0x000fe400000000ff */
[----:B------:R-:W-:Y:S02]  /*13bd0*/  CS2R R54, SRZ ;  /* 0x0000000000367805 */ /* 0x000fe4000001ff00 */
[----:B------:R-:W1:Y:S01]  /*13be0*/  MUFU.EX2 R20, R20 ;  /* 0x0000001400147308 */ /* 0x000e620000000800 */
[----:B---3--:R-:W-:-:S07]  /*13bf0*/  FADD.FTZ R7, R143, R6 ;  /* 0x000000068f077221 */ /* 0x008fce0000010000 */
[----:B------:R2:W3:Y:S01]  /*13c00*/  MUFU.EX2 R142, R61 ;  /* 0x0000003d008e7308 */ /* 0x0004e20000000800 */
[----:B0-----:R-:W-:-:S07]  /*13c10*/  FADD.FTZ R5, R59, R0 ;  /* 0x000000003b057221 */ /* 0x001fce0000010000 */
[----:B------:R-:W0:Y:S01]  /*13c20*/  MUFU.EX2 R137, R137 ;  /* 0x0000008900897308 */ /* 0x000e220000000800 */
[C---:B-1----:R-:W-:Y:S01]  /*13c30*/  FADD.FTZ R10, R20.reuse, R7 ;  /* 0x00000007140a7221 */ /* 0x042fe20000010000 */
[----:B------:R-:W-:Y:S02]  /*13c40*/  F2FP.F16.F32.PACK_AB R143, R20, R143 ;  /* 0x0000008f148f723e */ /* 0x000fe400000000ff */
[----:B--2---:R-:W-:-:S04]  /*13c50*/  CS2R R60, SRZ ;  /* 0x00000000003c7805 */ /* 0x004fc8000001ff00 */
[----:B------:R-:W1:Y:S01]  /*13c60*/  MUFU.EX2 R63, R63 ;  /* 0x0000003f003f7308 */ /* 0x000e620000000800 */
[C---:B---3--:R-:W-:Y:S01]  /*13c70*/  FADD.FTZ R6, R142.reuse, R5 ;  /* 0x000000058e067221 */ /* 0x048fe20000010000 */
[----:B------:R-:W-:Y:S02]  /*13c80*/  F2FP.F16.F32.PACK_AB R142, R142, R59 ;  /* 0x0000003b8e8e723e */ /* 0x000fe400000000ff */
[----:B------:R-:W-:-:S04]  /*13c90*/  CS2R R58, SRZ ;  /* 0x00000000003a7805 */ /* 0x000fc8000001ff00 */
[----:B------:R-:W2:Y:S01]  /*13ca0*/  MUFU.EX2 R26, R26 ;  /* 0x0000001a001a7308 */ /* 0x000ea20000000800 */
[----:B0-----:R-:W-:-:S07]  /*13cb0*/  FADD.FTZ R7, R137, R10 ;  /* 0x0000000a89077221 */ /* 0x001fce0000010000 */
[----:B------:R0:W3:Y:S01]  /*13cc0*/  MUFU.EX2 R136, R65 ;  /* 0x0000004100887308 */ /* 0x0000e20000000800 */
[----:B-1----:R-:W-:-:S07]  /*13cd0*/  FADD.FTZ R5, R63, R6 ;  /* 0x000000063f057221 */ /* 0x002fce0000010000 */
[----:B------:R-:W1:Y:S01]  /*13ce0*/  MUFU.EX2 R139, R139 ;  /* 0x0000008b008b7308 */ /* 0x000e620000000800 */
[C---:B--2---:R-:W-:Y:S01]  /*13cf0*/  FADD.FTZ R10, R26.reuse, R7 ;  /* 0x000000071a0a7221 */ /* 0x044fe20000010000 */
[----:B------:R-:W-:Y:S02]  /*13d00*/  F2FP.F16.F32.PACK_AB R137, R26, R137 ;  /* 0x000000891a89723e */ /* 0x000fe400000000ff */
[----:B0-----:R-:W-:Y:S02]  /*13d10*/  CS2R R64, SRZ ;  /* 0x0000000000407805 */ /* 0x001fe4000001ff00 */
[----:B------:R-:W-:Y:S02]  /*13d20*/  CS2R R26, SRZ ;  /* 0x00000000001a7805 */ /* 0x000fe4000001ff00 */
[----:B------:R-:W0:Y:S01]  /*13d30*/  MUFU.EX2 R67, R67 ;  /* 0x0000004300437308 */ /* 0x000e220000000800 */
[C---:B---3--:R-:W-:Y:S01]  /*13d40*/  FADD.FTZ R6, R136.reuse, R5 ;  /* 0x0000000588067221 */ /* 0x048fe20000010000 */
[----:B------:R-:W-:-:S02]  /*13d50*/  F2FP.F16.F32.PACK_AB R136, R136, R63 ;  /* 0x0000003f8888723e */ /* 0x000fc400000000ff */
[----:B------:R-:W-:-:S04]  /*13d60*/  CS2R R62, SRZ ;  /* 0x00000000003e7805 */ /* 0x000fc8000001ff00 */
[----:B------:R-:W2:Y:S01]  /*13d70*/  MUFU.EX2 R30, R30 ;  /* 0x0000001e001e7308 */ /* 0x000ea20000000800 */
[----:B-1----:R-:W-:-:S07]  /*13d80*/  FADD.FTZ R5, R139, R10 ;  /* 0x0000000a8b057221 */ /* 0x002fce0000010000 */
[----:B------:R-:W1:Y:S01]  /*13d90*/  MUFU.EX2 R0, R11 ;  /* 0x0000000b00007308 */ /* 0x000e620000000800 */
[----:B0-----:R-:W-:-:S04]  /*13da0*/  FADD.FTZ R7, R67, R6 ;  /* 0x0000000643077221 */ /* 0x001fc80000010000 */
[C---:B--2---:R-:W-:Y:S01]  /*13db0*/  FADD.FTZ R7, R30.reuse, R7 ;  /* 0x000000071e077221 */ /* 0x044fe20000010000 */
[----:B------:R-:W-:Y:S02]  /*13dc0*/  F2FP.F16.F32.PACK_AB R138, R30, R67 ;  /* 0x000000431e8a723e */ /* 0x000fe400000000ff */
[----:B------:R-:W-:Y:S02]  /*13dd0*/  CS2R R66, SRZ ;  /* 0x0000000000427805 */ /* 0x000fe4000001ff00 */
[----:B------:R-:W-:Y:S01]  /*13de0*/  CS2R R30, SRZ ;  /* 0x00000000001e7805 */ /* 0x000fe2000001ff00 */
[C---:B-1----:R-:W-:Y:S01]  /*13df0*/  FADD.FTZ R6, R0.reuse, R5 ;  /* 0x0000000500067221 */ /* 0x042fe20000010000 */
[----:B------:R-:W-:Y:S01]  /*13e00*/  F2FP.F16.F32.PACK_AB R139, R0, R139 ;  /* 0x0000008b008b723e */ /* 0x000fe200000000ff */
[----:B------:R-:W-:Y:S01]  /*13e10*/  IMAD.MOV.U32 R0, RZ, RZ, 0x3f800000 ;  /* 0x3f800000ff007424 */ /* 0x000fe200078e00ff */
[----:B------:R-:W-:Y:S01]  /*13e20*/  MOV R5, 0x3f800000 ;  /* 0x3f80000000057802 */ /* 0x000fe20000000f00 */
[----:B------:R-:W-:Y:S06]  /*13e30*/  @!P2 BRA `(.L_x_2869) ;  /* 0x0000002400d0a947 */ /* 0x000fec0003800000 */
[----:B------:R-:W-:Y:S01]  /*13e40*/  BSSY B1, `(.L_x_2869) ;  /* 0x0000273000017945 */ /* 0x000fe20003800000 */
[----:B------:R-:W-:Y:S01]  /*13e50*/  IMAD.MOV.U32 R12, RZ, RZ, R3 ;  /* 0x000000ffff0c7224 */ /* 0x000fe200078e0003 */
[----:B------:R-:W-:Y:S01]  /*13e60*/  MOV R20, R168 ;  /* 0x000000a800147202 */ /* 0x000fe20000000f00 */
[----:B------:R-:W-:Y:S01]  /*13e70*/  IMAD.MOV.U32 R13, RZ, RZ, R4 ;  /* 0x000000ffff0d7224 */ /* 0x000fe200078e0004 */
[----:B------:R-:W-:Y:S01]  /*13e80*/  MOV R87, RZ ;  /* 0x000000ff00577202 */ /* 0x000fe20000000f00 */
[----:B------:R-:W-:Y:S02]  /*13e90*/  IMAD.MOV.U32 R21, RZ, RZ, R161 ;  /* 0x000000ffff157224 */ /* 0x000fe400078e00a1 */
[----:B------:R-:W-:-:S07]  /*13ea0*/  IMAD.MOV.U32 R0, RZ, RZ, 0x3f800000 ;  /* 0x3f800000ff007424 */ /* 0x000fce00078e00ff */
.L_x_2882:
[----:B------:R-:W-:-:S04]  /*13eb0*/  ISETP.NE.AND P2, PT, R21, 0x1, PT ;  /* 0x000000011500780c */ /* 0x000fc80003f45270 */
[----:B------:R-:W-:-:S04]  /*13ec0*/  SEL R3, RZ, 0x1, P2 ;  /* 0x00000001ff037807 */ /* 0x000fc80001000000 */
[----:B------:R-:W-:Y:S01]  /*13ed0*/  LOP3.LUT R168, R20, R3, RZ, 0x3c, !PT ;  /* 0x0000000314a87212 */ /* 0x000fe200078e3cff */
[----:B------:R-:W-:Y:S06]  /*13ee0*/  @!P0 BRA `(.L_x_2870) ;  /* 0x0000000000048947 */ /* 0x000fec0003800000 */
[----:B------:R-:W-:Y:S01]  /*13ef0*/  BPT.TRAP 0x1 ;  /* 0x000000040000795c */ /* 0x000fe20000300000 */
.L_x_2870:
        /* <DEDUP_REMOVED lines=8> */
.L_x_2871:
[----:B------:R-:W-:Y:S01]  /*13f80*/  BSSY B2, `(.L_x_2872) ;  /* 0x0000006000027945 */ /* 0x000fe20003800000 */
[----:B------:R-:W-:Y:S01]  /*13f90*/  IMAD R2, R161, 0x900, R8 ;  /* 0x00000900a1027824 */ /* 0x000fe200078e0208 */
[----:B------:R-:W-:Y:S02]  /*13fa0*/  MOV R3, 0x40000040 ;  /* 0x4000004000037802 */ /* 0x000fe40000000f00 */
[----:B-1----:R-:W-:Y:S05]  /*13fb0*/  @P2 BRA `(.L_x_2873) ;  /* 0x0000000000082947 */ /* 0x002fea0003800000 */
[----:B------:R-:W1:Y:S02]  /*13fc0*/  SYNCS.PHASECHK.TRANS64.TRYWAIT P2, [R15+URZ+0x2a830], R4 ;  /* 0x02a830040f0075a7 */ /* 0x000e64000804017f */
[----:B-1----:R-:W-:Y:S05]  /*13fd0*/  @!P2 BRA `(.L_x_2874) ;  /* 0x000000f00080a947 */ /* 0x002fea0003800000 */
.L_x_2873:
[----:B------:R-:W-:Y:S05]  /*13fe0*/  BSYNC B2 ;  /* 0x0000000000027941 */ /* 0x000fea0003800000 */
.L_x_2872:
[----:B------:R-:W2:Y:S04]  /*13ff0*/  LDL.64 R88, [R1+0x28] ;  /* 0x0000280001587983 */ /* 0x000ea80000100a00 */
[----:B------:R-:W3:Y:S04]  /*14000*/  LDL.64 R210, [R1+0x20] ;  /* 0x0000200001d27983 */ /* 0x000ee80000100a00 */
[----:B------:R-:W4:Y:S01]  /*14010*/  LDL.64 R208, [R1+0x18] ;  /* 0x0000180001d07983 */ /* 0x000f220000100a00 */
[C---:B------:R-:W-:Y:S02]  /*14020*/  R2UR UR6, R2.reuse ;  /* 0x00000000020672ca */ /* 0x040fe400000e0000 */
[----:B------:R-:W-:Y:S01]  /*14030*/  R2UR UR7, R3 ;  /* 0x00000000030772ca */ /* 0x000fe200000e0000 */
[----:B------:R-:W5:Y:S01]  /*14040*/  LDL.64 R212, [R1+0x10] ;  /* 0x0000100001d47983 */ /* 0x000f620000100a00 */
        /* <DEDUP_REMOVED lines=11> */
[----:B------:R-:W-:Y:S01]  /*14100*/  IMAD.MOV.U32 R11, RZ, RZ, 0x40000040 ;  /* 0x40000040ff0b7424 */ /* 0x000fe200078e00ff */
[----:B------:R-:W-:Y:S01]  /*14110*/  IADD3 R10, R2, 0x4, RZ ;  /* 0x00000004020a7810 */ /* 0x000fe20007ffe0ff */
        /* <DEDUP_REMOVED lines=15> */
[----:B-----5:R-:W-:Y:S02]  /*14210*/  R2UR UR4, R212 ;  /* 0x00000000d40472ca */ /* 0x020fe400000e0000 */
        /* <DEDUP_REMOVED lines=143> */
.L_x_2875:
[----:B------:R-:W-:Y:S01]  /*14b10*/  SHF.L.U32 R2, R20, 0x1f, RZ ;  /* 0x0000001f14027819 */ /* 0x000fe200000006ff */
[----:B------:R-:W-:-:S04]  /*14b20*/  IMAD R10, R21, 0x8, R18 ;  /* 0x00000008150a7824 */ /* 0x000fc800078e0212 */
[----:B------:R2:W3:Y:S01]  /*14b30*/  SYNCS.PHASECHK.TRANS64.TRYWAIT P2, [R10+URZ+0x2a850], R2 ;  /* 0x02a850020a0075a7 */ /* 0x0004e2000804017f */
[----:B------:R-:W-:Y:S05]  /*14b40*/  @!P0 BRA `(.L_x_2876) ;  /* 0x0000000000048947 */ /* 0x000fea0003800000 */
[----:B------:R-:W-:Y:S01]  /*14b50*/  BPT.TRAP 0x1 ;  /* 0x000000040000795c */ /* 0x000fe20000300000 */
.L_x_2876:
[----:B------:R-:W-:Y:S01]  /*14b60*/  IADD3 R0, R18, 0x400, RZ ;  /* 0x0000040012007810 */ /* 0x000fe20007ffe0ff */
[----:B------:R-:W-:Y:S03]  /*14b70*/  BSSY B2, `(.L_x_2877) ;  /* 0x0000008000027945 */ /* 0x000fe60003800000 */
[----:B------:R-:W-:-:S04]  /*14b80*/  SHF.R.U32.HI R0, RZ, 0x4, R0 ;  /* 0x00000004ff007819 */ /* 0x000fc80000011600 */
[----:B------:R-:W-:-:S04]  /*14b90*/  LOP3.LUT R0, R0, 0x3fff, RZ, 0xc0, !PT ;  /* 0x00003fff00007812 */ /* 0x000fc800078ec0ff */
[----:B------:R-:W-:-:S05]  /*14ba0*/  LOP3.LUT R0, R0, 0x3000000, RZ, 0xfc, !PT ;  /* 0x0300000000007812 */ /* 0x000fca00078efcff */
[----:B------:R-:W-:Y:S01]  /*14bb0*/  IMAD R0, R21, 0x600, R0 ;  /* 0x0000060015007824 */ /* 0x000fe200078e0200 */
[----:B---3--:R-:W-:Y:S06]  /*14bc0*/  @P2 BRA `(.L_x_2878) ;  /* 0x0000000000082947 */ /* 0x008fec0003800000 */
[----:B------:R-:W3:Y:S02]  /*14bd0*/  SYNCS.PHASECHK.TRANS64.TRYWAIT P2, [R10+URZ+0x2a850], R2 ;  /* 0x02a850020a0075a7 */ /* 0x000ee4000804017f */
[----:B---3--:R-:W-:Y:S05]  /*14be0*/  @!P2 BRA `(.L_x_2879) ;  /* 0x000000e40090a947 */ /* 0x008fea0003800000 */
.L_x_2878:
[----:B------:R-:W-:Y:S05]  /*14bf0*/  BSYNC B2 ;  /* 0x0000000000027941 */ /* 0x000fea0003800000 */
.L_x_2877:
[----:B--23--:R-:W-:Y:S01]  /*14c00*/  IMAD.MOV.U32 R2, RZ, RZ, R0 ;  /* 0x000000ffff027224 */ /* 0x00cfe200078e0000 */
[----:B------:R-:W-:Y:S01]  /*14c10*/  WARPGROUP.ARRIVE ;  /* 0x00000000000079c5 */ /* 0x000fe20000000000 */
[----:B------:R-:W-:-:S03]  /*14c20*/  IMAD.MOV.U32 R3, RZ, RZ, 0x40000040 ;  /* 0x40000040ff037424 */ /* 0x000fc600078e00ff */
[----:B------:R-:W-:Y:S02]  /*14c30*/  R2UR UR6, R2 ;  /* 0x00000000020672ca */ /* 0x000fe400000e0000 */
[----:B------:R-:W-:Y:S01]  /*14c40*/  R2UR UR7, R3 ;  /* 0x00000000030772ca */ /* 0x000fe200000e0000 */
[----:B------:R-:W-:Y:S01]  /*14c50*/  IMAD.MOV.U32 R3, RZ, RZ, 0x40000040 ;  /* 0x40000040ff037424 */ /* 0x000fe200078e00ff */
[----:B------:R-:W-:-:S11]  /*14c60*/  IADD3 R2, R0, 0x80, RZ ;  /* 0x0000008000027810 */ /* 0x000fd60007ffe0ff */
        /* <DEDUP_REMOVED lines=37> */
.L_x_2880:
[----:B------:R-:W2:Y:S01]  /*14ec0*/  @P1 LDC R3, c[0x0][0x44c] ;  /* 0x00011300ff031b82 */ /* 0x000ea20000000800 */
[----:B------:R-:W-:Y:S01]  /*14ed0*/  IMAD.IADD R20, R190, 0x1, R185 ;  /* 0x00000001be147824 */ /* 0x000fe200078e02b9 */
[----:B01----:R-:W-:Y:S01]  /*14ee0*/  IADD3 R15, R15, 0x2a840, RZ ;  /* 0x0002a8400f0f7810 */ /* 0x003fe20007ffe0ff */
[----:B------:R-:W-:-:S03]  /*14ef0*/  IMAD.MOV.U32 R5, RZ, RZ, -0x60 ;  /* 0xffffffa0ff057424 */ /* 0x000fc600078e00ff */
[----:B------:R-:W-:Y:S02]  /*14f00*/  PRMT R15, R178, 0x654, R15 ;  /* 0x00000654b20f7816 */ /* 0x000fe4000000000f */
[----:B------:R-:W0:Y:S02]  /*14f10*/  @P1 LDC R0, c[0x0][0x450] ;  /* 0x00011400ff001b82 */ /* 0x000e240000000800 */
[----:B------:R1:W-:Y:S01]  /*14f20*/  SYNCS.ARRIVE.TRANS64.RED.A1T0 RZ, [R15+URZ], RZ ;  /* 0x000000ff0fff79a7 */ /* 0x0003e2000810043f */
[----:B--2---:R-:W-:-:S05]  /*14f30*/  @P1 IMAD.HI.U32 R3, R20, R3, RZ ;  /* 0x0000000314031227 */ /* 0x004fca00078e00ff */
[----:B0-----:R-:W-:Y:S01]  /*14f40*/  @P1 SHF.R.U32.HI R20, RZ, R0, R3 ;  /* 0x00000000ff141219 */ /* 0x001fe20000011603 */
[----:B------:R-:W-:-:S04]  /*14f50*/  IMAD R0, R14, R5, 0x1 ;  /* 0x000000010e007424 */ /* 0x000fc800078e0205 */
[----:B------:R-:W0:Y:S01]  /*14f60*/  SHFL.IDX PT, R3, R20, RZ, 0x1c1f ;  /* 0x001c1fff14037589 */ /* 0x000e2200000e0000 */
[----:B------:R-:W-:-:S03]  /*14f70*/  IMAD R0, R189, -0x2, R0 ;  /* 0xfffffffebd007824 */ /* 0x000fc600078e0200 */
[----:B------:R-:W2:Y:S02]  /*14f80*/  SHFL.IDX PT, R151, R20, 0x1, 0x1c1f ;  /* 0x003c1f0014977f89 */ /* 0x000ea400000e0000 */
[----:B------:R-:W-:-:S04]  /*14f90*/  IADD3 R0, -R186, R0, R187 ;  /* 0x00000000ba007210 */ /* 0x000fc80007ffe1bb */
[----:B0-----:R-:W-:-:S04]  /*14fa0*/  IADD3 R2, R0, R3, RZ ;  /* 0x0000000300027210 */ /* 0x001fc80007ffe0ff */
[----:B------:R-:W-:Y:S01]  /*14fb0*/  ISETP.GT.AND P2, PT, R2, RZ, PT ;  /* 0x000000ff0200720c */ /* 0x000fe20003f44270 */
[----:B--2---:R-:W-:Y:S01]  /*14fc0*/  IMAD.IADD R0, R0, 0x1, R151 ;  /* 0x0000000100007824 */ /* 0x004fe200078e0297 */
        /* <DEDUP_REMOVED lines=65> */
[----:B------:R-:W-:Y:S01]  /*153e0*/  ISETP.GT.AND P3, PT, R2, 0x59, PT ;  /* 0x000000590200780c */ /* 0x000fe20003f64270 */
[----:B------:R-:W-:Y:S01]  /*153f0*/  IMAD.U32 R2, RZ, RZ, UR39 ;  /* 0x00000027ff027e24 */ /* 0x000fe2000f8e00ff */
[----:B------:R-:W-:Y:S02]  /*15400*/  FSEL R149, R132, -INF , P2 ;  /* 0xff80000084957808 */ /* 0x000fe40001000000 */
[----:B------:R-:W-:Y:S02]  /*15410*/  FMNMX.FTZ R4, R129, R4, !PT ;  /* 0x0000000481047209 */ /* 0x000fe40007810000 */
[----:B------:R-:W-:Y:S02]  /*15420*/  FSEL R133, R133, -INF , P3 ;  /* 0xff80000085857808 */ /* 0x000fe40001800000 */
[----:B------:R-:W-:Y:S02]  /*15430*/  FMNMX.FTZ R4, R149, R4, !PT ;  /* 0x0000000495047209 */ /* 0x000fe40007810000 */
[----:B------:R-:W-:-:S02]  /*15440*/  ISETP.GT.AND P2, PT, R0, RZ, PT ;  /* 0x000000ff0000720c */ /* 0x000fc40003f44270 */
[----:B------:R-:W-:Y:S02]  /*15450*/  FMNMX.FTZ R92, R133, R4, !PT ;  /* 0x00000004855c7209 */ /* 0x000fe40007810000 */
[----:B------:R-:W-:Y:S02]  /*15460*/  ISETP.GT.AND P3, PT, R0, 0x1, PT ;  /* 0x000000010000780c */ /* 0x000fe40003f64270 */
[----:B------:R-:W-:Y:S01]  /*15470*/  FSEL R151, R90, -INF , P2 ;  /* 0xff8000005a977808 */ /* 0x000fe20001000000 */
[----:B------:R-:W0:Y:S01]  /*15480*/  SHFL.BFLY PT, R153, R92, 0x2, 0x1f ;  /* 0x0c401f005c997f89 */ /* 0x000e2200000e0000 */
[----:B------:R-:W-:Y:S02]  /*15490*/  ISETP.GT.AND P4, PT, R0, 0x8, PT ;  /* 0x000000080000780c */ /* 0x000fe40003f84270 */
[----:B------:R-:W-:Y:S02]  /*154a0*/  FSEL R91, R91, -INF , P3 ;  /* 0xff8000005b5b7808 */ /* 0x000fe40001800000 */
[----:B------:R-:W-:-:S02]  /*154b0*/  FMNMX.FTZ R20, R151, R12, !PT ;  /* 0x0000000c97147209 */ /* 0x000fc40007810000 */
[C---:B------:R-:W-:Y:S02]  /*154c0*/  ISETP.GT.AND P5, PT, R0.reuse, 0x9, PT ;  /* 0x000000090000780c */ /* 0x040fe40003fa4270 */
[----:B------:R-:W-:Y:S02]  /*154d0*/  FMNMX.FTZ R90, R91, R20, !PT ;  /* 0x000000145b5a7209 */ /* 0x000fe40007810000 */
[----:B------:R-:W-:Y:S02]  /*154e0*/  ISETP.GT.AND P3, PT, R0, 0x10, PT ;  /* 0x000000100000780c */ /* 0x000fe40003f64270 */
[----:B------:R-:W-:Y:S02]  /*154f0*/  FSEL R95, R95, -INF , P5 ;  /* 0xff8000005f5f7808 */ /* 0x000fe40002800000 */
[----:B------:R-:W-:Y:S02]  /*15500*/  FSEL R155, R98, -INF , P3 ;  /* 0xff800000629b7808 */ /* 0x000fe40001800000 */
[----:B------:R-:W-:-:S04]  /*15510*/  ISETP.GT.AND P3, PT, R0, 0x18, PT ;  /* 0x000000180000780c */ /* 0x000fc80003f64270 */
[----:B------:R-:W-:Y:S02]  /*15520*/  FSEL R157, R102, -INF , P3 ;  /* 0xff800000669d7808 */ /* 0x000fe40001800000 */
[----:B------:R-:W-:Y:S02]  /*15530*/  ISETP.GT.AND P3, PT, R0, 0x20, PT ;  /* 0x000000200000780c */ /* 0x000fe40003f64270 */
[----:B0-----:R-:W-:Y:S02]  /*15540*/  FMNMX.FTZ R153, R92, R153, !PT ;  /* 0x000000995c997209 */ /* 0x001fe40007810000 */
[----:B------:R-:W-:Y:S02]  /*15550*/  FSEL R159, R106, -INF , P3 ;  /* 0xff8000006a9f7808 */ /* 0x000fe40001800000 */
[----:B------:R-:W-:Y:S01]  /*15560*/  ISETP.GT.AND P3, PT, R0, 0x28, PT ;  /* 0x000000280000780c */ /* 0x000fe20003f64270 */
[----:B------:R-:W0:Y:S03]  /*15570*/  SHFL.BFLY PT, R4, R153, 0x1, 0x1f ;  /* 0x0c201f0099047f89 */ /* 0x000e2600000e0000 */
[----:B------:R-:W-:-:S02]  /*15580*/  FSEL R207, R110, -INF , P3 ;  /* 0xff8000006ecf7808 */ /* 0x000fc40001800000 */
[----:B------:R-:W-:-:S04]  /*15590*/  ISETP.GT.AND P3, PT, R0, 0x30, PT ;  /* 0x000000300000780c */ /* 0x000fc80003f64270 */
[----:B------:R-:W-:Y:S02]  /*155a0*/  FSEL R209, R114, -INF , P3 ;  /* 0xff80000072d17808 */ /* 0x000fe40001800000 */
[----:B------:R-:W-:-:S04]  /*155b0*/  ISETP.GT.AND P3, PT, R0, 0x38, PT ;  /* 0x000000380000780c */ /* 0x000fc80003f64270 */
[----:B------:R-:W-:Y:S02]  /*155c0*/  FSEL R211, R118, -INF , P3 ;  /* 0xff80000076d37808 */ /* 0x000fe40001800000 */
[----:B------:R-:W-:-:S04]  /*155d0*/  ISETP.GT.AND P3, PT, R0, 0x40, PT ;  /* 0x000000400000780c */ /* 0x000fc80003f64270 */
[----:B------:R-:W-:Y:S02]  /*155e0*/  FSEL R213, R122, -INF , P3 ;  /* 0xff8000007ad57808 */ /* 0x000fe40001800000 */
[----:B------:R-:W-:Y:S02]  /*155f0*/  ISETP.GT.AND P3, PT, R0, 0x48, PT ;  /* 0x000000480000780c */ /* 0x000fe40003f64270 */
[----:B0-----:R-:W-:Y:S02]  /*15600*/  FMNMX.FTZ R4, R153, R4, !PT ;  /* 0x0000000499047209 */ /* 0x001fe40007810000 */
[----:B------:R-:W-:Y:S02]  /*15610*/  FSEL R153, R94, -INF , P4 ;  /* 0xff8000005e997808 */ /* 0x000fe40002000000 */
[----:B------:R-:W-:Y:S01]  /*15620*/  ISETP.GT.AND P4, PT, R0, 0x11, PT ;  /* 0x000000110000780c */ /* 0x000fe20003f84270 */
[----:B------:R-:W-:Y:S01]  /*15630*/  FMUL.FTZ R92, R4, R2 ;  /* 0x00000002045c7220 */ /* 0x000fe20000410000 */
[----:B------:R-:W-:-:S02]  /*15640*/  FMNMX.FTZ R90, R153, R90, !PT ;  /* 0x0000005a995a7209 */ /* 0x000fc40007810000 */
[----:B------:R-:W-:Y:S02]  /*15650*/  FSEL R99, R99, -INF , P4 ;  /* 0xff80000063637808 */ /* 0x000fe40002000000 */
[----:B------:R-:W-:Y:S02]  /*15660*/  FMNMX.FTZ R90, R95, R90, !PT ;  /* 0x0000005a5f5a7209 */ /* 0x000fe40007810000 */
[----:B------:R-:W-:Y:S02]  /*15670*/  ISETP.GT.AND P4, PT, R0, 0x19, PT ;  /* 0x000000190000780c */ /* 0x000fe40003f84270 */
[----:B------:R-:W-:Y:S02]  /*15680*/  FMNMX.FTZ R90, R155, R90, !PT ;  /* 0x0000005a9b5a7209 */ /* 0x000fe40007810000 */
[----:B------:R-:W-:Y:S02]  /*15690*/  FSEL R103, R103, -INF , P4 ;  /* 0xff80000067677808 */ /* 0x000fe40002000000 */
[----:B------:R-:W-:-:S02]  /*156a0*/  FMNMX.FTZ R90, R99, R90, !PT ;  /* 0x0000005a635a7209 */ /* 0x000fc40007810000 */
[C---:B------:R-:W-:Y:S02]  /*156b0*/  ISETP.GT.AND P4, PT, R0.reuse, 0x21, PT ;  /* 0x000000210000780c */ /* 0x040fe40003f84270 */
[----:B------:R-:W-:Y:S02]  /*156c0*/  FMNMX.FTZ R90, R157, R90, !PT ;  /* 0x0000005a9d5a7209 */ /* 0x000fe40007810000 */
[----:B------:R-:W-:Y:S02]  /*156d0*/  FSEL R107, R107, -INF , P4 ;  /* 0xff8000006b6b7808 */ /* 0x000fe40002000000 */
[----:B------:R-:W-:Y:S02]  /*156e0*/  FMNMX.FTZ R90, R103, R90, !PT ;  /* 0x0000005a675a7209 */ /* 0x000fe40007810000 */
[----:B------:R-:W-:Y:S02]  /*156f0*/  ISETP.GT.AND P4, PT, R0, 0x29, PT ;  /* 0x000000290000780c */ /* 0x000fe40003f84270 */
        /* <DEDUP_REMOVED lines=15> */
[----:B------:R-:W-:Y:S02]  /*157f0*/  FSETP.NEU.FTZ.AND P2, PT, R4, -INF , PT ;  /* 0xff8000000400780b */ /* 0x000fe40003f5d000 */
[----:B------:R-:W-:Y:S02]  /*15800*/  FMNMX.FTZ R90, R213, R90, !PT ;  /* 0x0000005ad55a7209 */ /* 0x000fe40007810000 */
[----:B------:R-:W-:Y:S02]  /*15810*/  ISETP.GT.AND P4, PT, R0, 0x49, PT ;  /* 0x000000490000780c */ /* 0x000fe40003f84270 */
[----:B------:R-:W-:-:S02]  /*15820*/  FSEL R223, R126, -INF , P3 ;  /* 0xff8000007edf7808 */ /* 0x000fc40001800000 */
        /* <DEDUP_REMOVED lines=16> */
[-CC-:B------:R-:W-:Y:S01]  /*15930*/  FFMA.FTZ R131, R105, R2.reuse, -R20.reuse ;  /* 0x0000000269837223 */ /* 0x180fe20000010814 */
[----:B------:R-:W-:Y:S01]  /*15940*/  FMNMX.FTZ R3, R130, R3, !PT ;  /* 0x0000000382037209 */ /* 0x000fe20007810000 */
[-CC-:B------:R-:W-:Y:S01]  /*15950*/  FFMA.FTZ R105, R121, R2.reuse, -R20.reuse ;  /* 0x0000000279697223 */ /* 0x180fe20000010814 */
[----:B------:R-:W-:Y:S01]  /*15960*/  ISETP.GT.AND P4, PT, R0, 0x59, PT ;  /* 0x000000590000780c */ /* 0x000fe20003f84270 */
[-CC-:B------:R-:W-:Y:S01]  /*15970*/  FFMA.FTZ R127, R109, R2.reuse, -R20.reuse ;  /* 0x000000026d7f7223 */ /* 0x180fe20000010814 */
[----:B------:R-:W-:Y:S01]  /*15980*/  FSEL R134, R134, -INF , P3 ;  /* 0xff80000086867808 */ /* 0x000fe20001800000 */
[-CC-:B------:R-:W-:Y:S01]  /*15990*/  FFMA.FTZ R11, R101, R2.reuse, -R20.reuse ;  /* 0x00000002650b7223 */ /* 0x180fe20000010814 */
[----:B------:R-:W-:Y:S01]  /*159a0*/  FMNMX.FTZ R3, R88, R3, !PT ;  /* 0x0000000358037209 */ /* 0x000fe20007810000 */
[-CC-:B------:R-:W-:Y:S01]  /*159b0*/  FFMA.FTZ R148, R21, R2.reuse, -R20.reuse ;  /* 0x0000000215947223 */ /* 0x180fe20000010814 */
[----:B------:R-:W-:Y:S01]  /*159c0*/  FSEL R135, R135, -INF , P4 ;  /* 0xff80000087877808 */ /* 0x000fe20002000000 */
[-CC-:B------:R-:W-:Y:S01]  /*159d0*/  FFMA.FTZ R109, R117, R2.reuse, -R20.reuse ;  /* 0x00000002756d7223 */ /* 0x180fe20000010814 */
[----:B------:R-:W-:Y:S01]  /*159e0*/  FMNMX.FTZ R0, R134, R3, !PT ;  /* 0x0000000386007209 */ /* 0x000fe20007810000 */
[-CC-:B------:R-:W-:Y:S01]  /*159f0*/  FFMA.FTZ R93, R93, R2.reuse, -R20.reuse ;  /* 0x000000025d5d7223 */ /* 0x180fe20000010814 */
[-CC-:B------:R-:W-:Y:S01]  /*15a00*/  FFMA.FTZ R97, R97, R2.reuse, -R20.reuse ;  /* 0x0000000261617223 */ /* 0x180fe20000010814 */
[--C-:B------:R-:W-:Y:S01]  /*15a10*/  FFMA.FTZ R150, R137, R2, -R20.reuse ;  /* 0x0000000289967223 */ /* 0x100fe20000010814 */
[----:B------:R-:W-:Y:S01]  /*15a20*/  FMNMX.FTZ R0, R135, R0, !PT ;  /* 0x0000000087007209 */ /* 0x000fe20007810000 */
[-CC-:B------:R-:W-:Y:S01]  /*15a30*/  FFMA.FTZ R144, R139, R2.reuse, -R20.reuse ;  /* 0x000000028b907223 */ /* 0x180fe20000010814 */
[-CC-:B------:R-:W-:Y:S01]  /*15a40*/  FFMA.FTZ R113, R113, R2.reuse, -R20.reuse ;  /* 0x0000000271717223 */ /* 0x180fe20000010814 */
[-CC-:B------:R-:W-:Y:S01]  /*15a50*/  FFMA.FTZ R146, R141, R2.reuse, -R20.reuse ;  /* 0x000000028d927223 */ /* 0x180fe20000010814 */
[-CC-:B------:R-:W-:Y:S01]  /*15a60*/  FFMA.FTZ R140, R143, R2.reuse, -R20.reuse ;  /* 0x000000028f8c7223 */ /* 0x180fe20000010814 */
[----:B------:R-:W0:Y:S01]  /*15a70*/  SHFL.BFLY PT, R3, R0, 0x2, 0x1f ;  /* 0x0c401f0000037f89 */ /* 0x000e2200000e0000 */
[-CC-:B------:R-:W-:Y:S01]  /*15a80*/  FFMA.FTZ R142, R145, R2.reuse, -R20.reuse ;  /* 0x00000002918e7223 */ /* 0x180fe20000010814 */
[-CC-:B------:R-:W-:Y:S01]  /*15a90*/  FFMA.FTZ R101, R125, R2.reuse, -R20.reuse ;  /* 0x000000027d657223 */ /* 0x180fe20000010814 */
[-CC-:B------:R-:W-:Y:S01]  /*15aa0*/  FFMA.FTZ R136, R147, R2.reuse, -R20.reuse ;  /* 0x0000000293887223 */ /* 0x180fe20000010814 */
[-CC-:B------:R-:W-:Y:S01]  /*15ab0*/  FFMA.FTZ R21, R129, R2.reuse, -R20.reuse ;  /* 0x0000000281157223 */ /* 0x180fe20000010814 */
[-CC-:B------:R-:W-:Y:S01]  /*15ac0*/  FFMA.FTZ R138, R149, R2.reuse, -R20.reuse ;  /* 0x00000002958a7223 */ /* 0x180fe20000010814 */
[----:B------:R-:W-:Y:S01]  /*15ad0*/  FFMA.FTZ R117, R133, R2, -R20 ;  /* 0x0000000285757223 */ /* 0x000fe20000010814 */
[----:B------:R-:W-:Y:S08]  /*15ae0*/  MUFU.EX2 R89, R89 ;  /* 0x0000005900597308 */ /* 0x000ff00000000800 */
[----:B------:R-:W-:Y:S08]  /*15af0*/  MUFU.EX2 R158, R158 ;  /* 0x0000009e009e7308 */ /* 0x000ff00000000800 */
[----:B------:R-:W-:Y:S01]  /*15b00*/  MUFU.EX2 R93, R93 ;  /* 0x0000005d005d7308 */ /* 0x000fe20000000800 */
[----:B0-----:R-:W-:-:S05]  /*15b10*/  FMNMX.FTZ R5, R0, R3, !PT ;  /* 0x0000000300057209 */ /* 0x001fca0007810000 */
[----:B------:R-:W0:Y:S02]  /*15b20*/  SHFL.BFLY PT, R0, R5, 0x1, 0x1f ;  /* 0x0c201f0005007f89 */ /* 0x000e2400000e0000 */
[----:B------:R-:W-:Y:S08]  /*15b30*/  MUFU.EX2 R152, R152 ;  /* 0x0000009800987308 */ /* 0x000ff00000000800 */
[----:B------:R-:W-:Y:S08]  /*15b40*/  MUFU.EX2 R97, R97 ;  /* 0x0000006100617308 */ /* 0x000ff00000000800 */
[----:B------:R-:W-:Y:S01]  /*15b50*/  MUFU.EX2 R154, R154 ;  /* 0x0000009a009a7308 */ /* 0x000fe20000000800 */
[----:B0-----:R-:W-:-:S02]  /*15b60*/  FMNMX.FTZ R3, R5, R0, !PT ;  /* 0x0000000005037209 */ /* 0x001fc40007810000 */
[----:B------:R-:W-:-:S05]  /*15b70*/  FSEL R0, R4, RZ, P2 ;  /* 0x000000ff04007208 */ /* 0x000fca0001000000 */
[----:B------:R-:W-:Y:S01]  /*15b80*/  MUFU.EX2 R11, R11 ;  /* 0x0000000b000b7308 */ /* 0x000fe20000000800 */
[C---:B------:R-:W-:Y:S01]  /*15b90*/  FSETP.NEU.FTZ.AND P3, PT, R3.reuse, -INF , PT ;  /* 0xff8000000300780b */ /* 0x040fe20003f7d000 */
[CC--:B------:R-:W-:Y:S01]  /*15ba0*/  FMUL.FTZ R90, R3.reuse, R2.reuse ;  /* 0x00000002035a7220 */ /* 0x0c0fe20000410000 */
[----:B------:R-:W-:Y:S02]  /*15bb0*/  FADD.FTZ R5, -R0, R13 ;  /* 0x0000000d00057221 */ /* 0x000fe40000010100 */
[----:B------:R-:W-:Y:S02]  /*15bc0*/  FSEL R13, R3, RZ, P3 ;  /* 0x000000ff030d7208 */ /* 0x000fe40001800000 */
[----:B------:R-:W-:Y:S01]  /*15bd0*/  FSEL R90, R90, RZ, P3 ;  /* 0x000000ff5a5a7208 */ /* 0x000fe20001800000 */
[----:B------:R-:W-:Y:S01]  /*15be0*/  FMUL.FTZ R5, R5, R2 ;  /* 0x0000000205057220 */ /* 0x000fe20000410000 */
[----:B------:R-:W-:Y:S01]  /*15bf0*/  MUFU.EX2 R148, R148 ;  /* 0x0000009400947308 */ /* 0x000fe20000000800 */
[----:B------:R-:W-:-:S02]  /*15c00*/  FADD.FTZ R13, -R13, R12 ;  /* 0x0000000c0d0d7221 */ /* 0x000fc40000010100 */
[-CC-:B------:R-:W-:Y:S01]  /*15c10*/  FFMA.FTZ R121, R151, R2.reuse, -R90.reuse ;  /* 0x0000000297797223 */ /* 0x180fe2000001085a */
[-CC-:B------:R-:W-:Y:S01]  /*15c20*/  FFMA.FTZ R98, R91, R2.reuse, -R90.reuse ;  /* 0x000000025b627223 */ /* 0x180fe2000001085a */
[-C--:B------:R-:W-:Y:S01]  /*15c30*/  FMUL.FTZ R13, R13, R2.reuse ;  /* 0x000000020d0d7220 */ /* 0x080fe20000410000 */
        /* <DEDUP_REMOVED lines=18> */
[----:B------:R2:W3:Y:S01]  /*15d60*/  MUFU.EX2 R0, R13 ;  /* 0x0000000d00007308 */ /* 0x0004e20000000800 */
[----:B0-----:R-:W-:Y:S01]  /*15d70*/  FFMA.FTZ R12, R5, R7, R156 ;  /* 0x00000007050c7223 */ /* 0x001fe2000001009c */
[-CC-:B------:R-:W-:Y:S01]  /*15d80*/  FFMA.FTZ R143, R223, R2.reuse, -R90.reuse ;  /* 0x00000002df8f7223 */ /* 0x180fe2000001085a */
[-CC-:B------:R-:W-:Y:S01]  /*15d90*/  FFMA.FTZ R100, R229, R2.reuse, -R90.reuse ;  /* 0x00000002e5647223 */ /* 0x180fe2000001085a */
[-CC-:B------:R-:W-:Y:S01]  /*15da0*/  FFMA.FTZ R137, R130, R2.reuse, -R90.reuse ;  /* 0x0000000282897223 */ /* 0x180fe2000001085a */
[----:B------:R-:W-:-:S03]  /*15db0*/  FFMA.FTZ R139, R134, R2, -R90 ;  /* 0x00000002868b7223 */ /* 0x000fc6000001085a */
[----:B------:R-:W0:Y:S01]  /*15dc0*/  MUFU.EX2 R98, R98 ;  /* 0x0000006200627308 */ /* 0x000e220000000800 */
[----:B--2---:R-:W-:-:S07]  /*15dd0*/  FADD.FTZ R13, R89, R12 ;  /* 0x0000000c590d7221 */ /* 0x004fce0000010000 */
[----:B------:R-:W2:Y:S01]  /*15de0*/  MUFU.EX2 R20, R20 ;  /* 0x0000001400147308 */ /* 0x000ea20000000800 */
[----:B---3--:R-:W-:Y:S01]  /*15df0*/  FFMA.FTZ R7, R0, R6, R121 ;  /* 0x0000000600077223 */ /* 0x008fe20000010079 */
[----:B------:R-:W-:-:S06]  /*15e00*/  FADD.FTZ R6, R158, R13 ;  /* 0x0000000d9e067221 */ /* 0x000fcc0000010000 */
[----:B------:R-:W3:Y:S01]  /*15e10*/  MUFU.EX2 R91, R91 ;  /* 0x0000005b005b7308 */ /* 0x000ee20000000800 */
[----:B0-----:R-:W-:-:S07]  /*15e20*/  FADD.FTZ R7, R98, R7 ;  /* 0x0000000762077221 */ /* 0x001fce0000010000 */
[----:B------:R-:W0:Y:S01]  /*15e30*/  MUFU.EX2 R153, R153 ;  /* 0x0000009900997308 */ /* 0x000e220000000800 */
[----:B--2---:R-:W-:Y:S01]  /*15e40*/  FADD.FTZ R12, R20, R7 ;  /* 0x00000007140c7221 */ /* 0x004fe20000010000 */
[----:B------:R-:W-:-:S04]  /*15e50*/  FADD.FTZ R7, R93, R6 ;  /* 0x000000065d077221 */ /* 0x000fc80000010000 */
[----:B------:R-:W-:Y:S02]  /*15e60*/  FADD.FTZ R6, R152, R7 ;  /* 0x0000000798067221 */ /* 0x000fe40000010000 */
[----:B------:R-:W2:Y:S01]  /*15e70*/  MUFU.EX2 R96, R96 ;  /* 0x0000006000607308 */ /* 0x000ea20000000800 */
[----:B---3--:R-:W-:Y:S01]  /*15e80*/  FADD.FTZ R12, R91, R12 ;  /* 0x0000000c5b0c7221 */ /* 0x008fe20000010000 */
[----:B------:R-:W-:-:S06]  /*15e90*/  FADD.FTZ R13, R97, R6 ;  /* 0x00000006610d7221 */ /* 0x000fcc0000010000 */
[----:B------:R-:W3:Y:S01]  /*15ea0*/  MUFU.EX2 R155, R155 ;  /* 0x0000009b009b7308 */ /* 0x000ee20000000800 */
[----:B0-----:R-:W-:Y:S01]  /*15eb0*/  FADD.FTZ R7, R153, R12 ;  /* 0x0000000c99077221 */ /* 0x001fe20000010000 */
[----:B------:R-:W-:-:S04]  /*15ec0*/  FADD.FTZ R12, R154, R13 ;  /* 0x0000000d9a0c7221 */ /* 0x000fc80000010000 */
[----:B------:R-:W-:Y:S02]  /*15ed0*/  FADD.FTZ R13, R11, R12 ;  /* 0x0000000c0b0d7221 */ /* 0x000fe40000010000 */
[----:B------:R-:W0:Y:S01]  /*15ee0*/  MUFU.EX2 R94, R94 ;  /* 0x0000005e005e7308 */ /* 0x000e220000000800 */
[----:B--2---:R-:W-:Y:S01]  /*15ef0*/  FADD.FTZ R6, R96, R7 ;  /* 0x0000000760067221 */ /* 0x004fe20000010000 */
[----:B------:R-:W-:-:S06]  /*15f00*/  FADD.FTZ R12, R148, R13 ;  /* 0x0000000d940c7221 */ /* 0x000fcc0000010000 */
[----:B------:R-:W2:Y:S01]  /*15f10*/  MUFU.EX2 R149, R149 ;  /* 0x0000009500957308 */ /* 0x000ea20000000800 */
[----:B---3--:R-:W-:-:S07]  /*15f20*/  FADD.FTZ R7, R155, R6 ;  /* 0x000000069b077221 */ /* 0x008fce0000010000 */
        /* <DEDUP_REMOVED lines=21> */
[----:B--2---:R-:W-:Y:S01]  /*16080*/  FADD.FTZ R13, R113, R12 ;  /* 0x0000000c710d7221 */ /* 0x004fe20000010000 */
[----:B------:R-:W-:-:S06]  /*16090*/  FFMA.FTZ R12, R88, R2, -R90 ;  /* 0x00000002580c7223 */ /* 0x000fcc000001085a */
        /* <DEDUP_REMOVED lines=15> */
[----:B0-----:R-:W-:Y:S01]  /*16190*/  FADD.FTZ R13, R105, R88 ;  /* 0x00000058690d7221 */ /* 0x001fe20000010000 */
[----:B------:R-:W-:-:S06]  /*161a0*/  FFMA.FTZ R88, R135, R2, -R90 ;  /* 0x0000000287587223 */ /* 0x000fcc000001085a */
        /* <DEDUP_REMOVED lines=21> */
[----:B---3--:R-:W-:Y:S01]  /*16300*/  FADD.FTZ R13, R139, R6 ;  /* 0x000000068b0d7221 */ /* 0x008fe20000010000 */
[----:B0-----:R-:W-:-:S03]  /*16310*/  FADD.FTZ R7, R117, R90 ;  /* 0x0000005a75077221 */ /* 0x001fc60000010000 */
[----:B--2---:R-:W-:Y:S01]  /*16320*/  FADD.FTZ R6, R88, R13 ;  /* 0x0000000d58067221 */ /* 0x004fe20000010000 */
[----:B-1----:R-:W-:Y:S06]  /*16330*/  @!P0 BRA `(.L_x_2881) ;  /* 0x0000000000048947 */ /* 0x002fec0003800000 */
[----:B------:R-:W-:Y:S01]  /*16340*/  BPT.TRAP 0x1 ;  /* 0x000000040000795c */ /* 0x000fe20000300000 */
.L_x_2881:
[----:B------:R-:W-:Y:S01]  /*16350*/  ISETP.GT.AND P2, PT, R14, R9, PT ;  /* 0x000000090e00720c */ /* 0x000fe20003f44270 */
[----:B------:R-:W-:Y:S01]  /*16360*/  VIADD R13, R10, 0x2a860 ;  /* 0x0002a8600a0d7836 */ /* 0x000fe20000000000 */
[----:B------:R-:W-:Y:S01]  /*16370*/  F2FP.F16.F32.PACK_AB R159, R91, R20 ;  /* 0x000000145b9f723e */ /* 0x000fe200000000ff */
[----:B------:R-:W-:Y:S01]  /*16380*/  VIADD R14, R14, 0xffffffff ;  /* 0xffffffff0e0e7836 */ /* 0x000fe20000000000 */
[----:B------:R-:W-:Y:S01]  /*16390*/  F2FP.F16.F32.PACK_AB R136, R21, R136 ;  /* 0x000000881588723e */ /* 0x000fe200000000ff */
[----:B------:R-:W-:Y:S01]  /*163a0*/  IMAD.MOV.U32 R20, RZ, RZ, R168 ;  /* 0x000000ffff147224 */ /* 0x000fe200078e00a8 */
[----:B------:R-:W-:Y:S02]  /*163b0*/  PRMT R13, R178, 0x654, R13 ;  /* 0x00000654b20d7816 */ /* 0x000fe4000000000d */
        /* <DEDUP_REMOVED lines=26> */
[----:B------:R-:W-:Y:S06]  /*16560*/  @P2 BRA `(.L_x_2882) ;  /* 0xffffffd800502947 */ /* 0x000fec000383ffff */
[----:B------:R-:W-:Y:S05]  /*16570*/  BSYNC B1 ;  /* 0x0000000000017941 */ /* 0x000fea0003800000 */
.L_x_2869:
[----:B------:R-:W-:Y:S05]  /*16580*/  BSYNC B0 ;  /* 0x0000000000007941 */ /* 0x000fea0003800000 */
.L_x_2868:
[----:B------:R-:W-:Y:S01]  /*16590*/  ISETP.GE.AND P1, PT, R14, RZ, PT ;  /* 0x000000ff0e00720c */ /* 0x000fe20003f26270 */
[----:B------:R-:W-:-:S12]  /*165a0*/  BSSY B0, `(.L_x_2883) ;  /* 0x0000200000007945 */ /* 0x000fd80003800000 */
[----:B------:R-:W-:Y:S05]  /*165b0*/  @!P1 BRA `(.L_x_2884) ;  /* 0x0000001c00f89947 */ /* 0x000fea0003800000 */
[----:B------:R-:W-:Y:S01]  /*165c0*/  IMAD.MOV.U32 R12, RZ, RZ, R3 ;  /* 0x000000ffff0c7224 */ /* 0x000fe200078e0003 */
[----:B------:R-:W-:Y:S01]  /*165d0*/  MOV R15, R168 ;  /* 0x000000a8000f7202 */ /* 0x000fe20000000f00 */
[----:B------:R-:W-:Y:S02]  /*165e0*/  IMAD.MOV.U32 R9, RZ, RZ, R4 ;  /* 0x000000ffff097224 */ /* 0x000fe400078e0004 */
[----:B------:R-:W-:-:S07]  /*165f0*/  IMAD.MOV.U32 R20, RZ, RZ, R161 ;  /* 0x000000ffff147224 */ /* 0x000fce00078e00a1 */
.L_x_2897:
[----:B------:R-:W-:-:S05]  /*16600*/  VIADD R13, R20, 0x1 ;  /* 0x00000001140d7836 */ /* 0x000fca0000000000 */
[----:B------:R-:W-:-:S04]  /*16610*/  ISETP.NE.AND P1, PT, R13, 0x2, PT ;  /* 0x000000020d00780c */ /* 0x000fc80003f25270 */
[----:B------:R-:W-:Y:S02]  /*16620*/  SEL R168, RZ, 0x1, P1 ;  /* 0x00000001ffa87807 */ /* 0x000fe40000800000 */
[----:B------:R-:W-:Y:S02]  /*16630*/  SEL R13, R13, RZ, P1 ;  /* 0x000000ff0d0d7207 */ /* 0x000fe40000800000 */
[----:B------:R-:W-:Y:S02]  /*16640*/  LOP3.LUT R168, R15, R168, RZ, 0x3c, !PT ;  /* 0x000000a80fa87212 */ /* 0x000fe400078e3cff */
[----:B------:R-:W-:Y:S01]  /*16650*/  MOV R161, R13 ;  /* 0x0000000d00a17202 */ /* 0x000fe20000000f00 */
[----:B------:R-:W-:Y:S06]  /*16660*/  @!P0 BRA `(.L_x_2885) ;  /* 0x0000000000048947 */ /* 0x000fec0003800000 */
[----:B------:R-:W-:Y:S01]  /*16670*/  BPT.TRAP 0x1 ;  /* 0x000000040000795c */ /* 0x000fe20000300000 */
.L_x_2885:
[----:B------:R-:W-:Y:S01]  /*16680*/  IMAD R4, R161, 0x8, R18 ;  /* 0x00000008a1047824 */ /* 0x000fe200078e0212 */
[----:B------:R-:W-:-:S04]  /*16690*/  SHF.L.U32 R11, R168, 0x1f, RZ ;  /* 0x0000001fa80b7819 */ /* 0x000fc800000006ff */
[----:B------:R0:W1:Y:S01]  /*166a0*/  SYNCS.PHASECHK.TRANS64.TRYWAIT P1, [R4+URZ+0x2a830], R11 ;  /* 0x02a8300b040075a7 */ /* 0x000062000802017f */
[----:B------:R-:W-:Y:S05]  /*166b0*/  @!P0 BRA `(.L_x_2886) ;  /* 0x0000000000048947 */ /* 0x000fea0003800000 */
[----:B------:R-:W-:Y:S01]  /*166c0*/  BPT.TRAP 0x1 ;  /* 0x000000040000795c */ /* 0x000fe20000300000 */
.L_x_2886:
[----:B------:R-:W-:Y:S01]  /*166d0*/  BSSY B1, `(.L_x_2887) ;  /* 0x0000006000017945 */ /* 0x000fe20003800000 */
[----:B------:R-:W-:Y:S02]  /*166e0*/  IMAD R2, R161, 0x900, R8 ;  /* 0x00000900a1027824 */ /* 0x000fe400078e0208 */
[----:B------:R-:W-:Y:S01]  /*166f0*/  IMAD.MOV.U32 R3, RZ, RZ, 0x40000040 ;  /* 0x40000040ff037424 */ /* 0x000fe200078e00ff */
[----:B-1----:R-:W-:Y:S06]  /*16700*/  @P1 BRA `(.L_x_2888) ;  /* 0x0000000000081947 */ /* 0x002fec0003800000 */
[----:B------:R-:W1:Y:S02]  /*16710*/  SYNCS.PHASECHK.TRANS64.TRYWAIT P1, [R4+URZ+0x2a830], R11 ;  /* 0x02a8300b040075a7 */ /* 0x000e64000802017f */
[----:B-1----:R-:W-:Y:S05]  /*16720*/  @!P1 BRA `(.L_x_2889) ;  /* 0x000000c800d49947 */ /* 0x002fea0003800000 */
.L_x_2888:
[----:B------:R-:W-:Y:S05]  /*16730*/  BSYNC B1 ;  /* 0x0000000000017941 */ /* 0x000fea0003800000 */
.L_x_2887:
[----:B------:R-:W2:Y:S04]  /*16740*/  LDL.64 R88, [R1+0x28] ;  /* 0x0000280001587983 */ /* 0x000ea80000100a00 */
[----:B------:R-:W3:Y:S04]  /*16750*/  LDL.64 R186, [R1+0x20] ;  /* 0x0000200001ba7983 */ /* 0x000ee80000100a00 */
[----:B------:R-:W4:Y:S01]  /*16760*/  LDL.64 R212, [R1+0x18] ;  /* 0x0000180001d47983 */ /* 0x000f220000100a00 */
[C---:B------:R-:W-:Y:S02]  /*16770*/  R2UR UR6, R2.reuse ;  /* 0x00000000020672ca */ /* 0x040fe400000e0000 */
[----:B------:R-:W-:Y:S01]  /*16780*/  R2UR UR7, R3 ;  /* 0x00000000030772ca */ /* 0x000fe200000e0000 */
[----:B------:R-:W5:Y:S01]  /*16790*/  LDL.64 R210, [R1+0x10] ;  /* 0x0000100001d27983 */ /* 0x000f620000100a00 */
[----:B01----:R-:W-:Y:S01]  /*167a0*/  IMAD.MOV.U32 R11, RZ, RZ, 0x40000040 ;  /* 0x40000040ff0b7424 */ /* 0x003fe200078e00ff */
[----:B------:R-:W-:-:S02]  /*167b0*/  IADD3 R10, R2, 0x2, RZ ;  /* 0x00000002020a7810 */ /* 0x000fc40007ffe0ff */
[----:B------:R-:W5:Y:S01]  /*167c0*/  LDL.64 R208, [R1+0x8] ;  /* 0x0000080001d07983 */ /* 0x000f620000100a00 */
        /* <DEDUP_REMOVED lines=8> */
[----:B------:R-:W-:Y:S01]  /*16850*/  VIADD R10, R2, 0x4 ;  /* 0x00000004020a7836 */ /* 0x000fe20000000000 */
[----:B------:R-:W-:Y:S01]  /*16860*/  MOV R11, 0x40000040 ;  /* 0x40000040000b7802 */ /* 0x000fe20000000f00 */
[----:B------:R-:W2:Y:S01]  /*16870*/  LDL.64 R186, [R1] ;  /* 0x0000000001ba7983 */ /* 0x000ea20000100a00 */
[----:B------:R-:W-:-:S02]  /*16880*/  WARPGROUP.DEPBAR.LE gsb0, 0x0 ;  /* 0x00008000000079c5 */ /* 0x000fc40000010000 */
[----:B------:R-:W-:-:S07]  /*16890*/  WARPGROUP.ARRIVE ;  /* 0x00000000000079c5 */ /* 0x000fce0000000000 */
[----:B------:R-:W-:Y:S01]  /*168a0*/  HGMMA.64x96x16.F32 R88, gdesc[UR4], R88, gsb0 ;  /* 0x01600000045879f0 */ /* 0x000fe20008000858 */
[----:B------:R-:W-:Y:S02]  /*168b0*/  R2UR UR6, R10 ;  /* 0x000000000a0672ca */ /* 0x000fe400000e0000 */
[----:B------:R-:W-:Y:S02]  /*168c0*/  R2UR UR7, R11 ;  /* 0x000000000b0772ca */ /* 0x000fe400000e0000 */
[----:B----4-:R-:W-:Y:S02]  /*168d0*/  R2UR UR4, R212 ;  /* 0x00000000d40472ca */ /* 0x010fe400000e0000 */
        /* <DEDUP_REMOVED lines=8> */
[----:B-----5:R-:W-:Y:S02]  /*16960*/  R2UR UR4, R210 ;  /* 0x00000000d20472ca */ /* 0x020fe400000e0000 */
        /* <DEDUP_REMOVED lines=143> */
.L_x_2890:
[----:B------:R-:W-:Y:S01]  /*17260*/  SHF.L.U32 R3, R15, 0x1f, RZ ;  /* 0x0000001f0f037819 */ /* 0x000fe200000006ff */
[----:B------:R-:W-:-:S04]  /*17270*/  IMAD R10, R20, 0x8, R18 ;  /* 0x00000008140a7824 */ /* 0x000fc800078e0212 */
[----:B------:R0:W1:Y:S01]  /*17280*/  SYNCS.PHASECHK.TRANS64.TRYWAIT P1, [R10+URZ+0x2a850], R3 ;  /* 0x02a850030a0075a7 */ /* 0x000062000802017f */
[----:B------:R-:W-:Y:S05]  /*17290*/  @!P0 BRA `(.L_x_2891) ;  /* 0x0000000000048947 */ /* 0x000fea0003800000 */
[----:B------:R-:W-:Y:S01]  /*172a0*/  BPT.TRAP 0x1 ;  /* 0x000000040000795c */ /* 0x000fe20000300000 */
.L_x_2891:
        /* <DEDUP_REMOVED lines=9> */
.L_x_2893:
[----:B------:R-:W-:Y:S05]  /*17340*/  BSYNC B1 ;  /* 0x0000000000017941 */ /* 0x000fea0003800000 */
.L_x_2892:
[----:B01----:R-:W-:Y:S01]  /*17350*/  IMAD.MOV.U32 R3, RZ, RZ, 0x40000040 ;  /* 0x40000040ff037424 */ /* 0x003fe200078e00ff */
[----:B------:R-:W-:Y:S01]  /*17360*/  MOV R2, R0 ;  /* 0x0000000000027202 */ /* 0x000fe20000000f00 */
[----:B------:R-:W-:-:S03]  /*17370*/  WARPGROUP.ARRIVE ;  /* 0x00000000000079c5 */ /* 0x000fc60000000000 */
        /* <DEDUP_REMOVED lines=41> */
.L_x_2895:
        /* <DEDUP_REMOVED lines=53> */
[----:B------:R-:W-:-:S03]  /*17960*/  MOV R2, UR38 ;  /* 0x0000002600027c02 */ /* 0x000fc60008000f00 */
[----:B------:R-:W1:Y:S01]  /*17970*/  SHFL.BFLY PT, R20, R15, 0x1, 0x1f ;  /* 0x0c201f000f147f89 */ /* 0x000e6200000e0000 */
[----:B0-----:R-:W-:Y:S02]  /*17980*/  FMNMX.FTZ R4, R11, R4, !PT ;  /* 0x000000040b047209 */ /* 0x001fe40007810000 */
[----:B-1----:R-:W-:-:S03]  /*17990*/  FMNMX.FTZ R3, R15, R20, !PT ;  /* 0x000000140f037209 */ /* 0x002fc60007810000 */
[----:B------:R-:W-:-:S04]  /*179a0*/  FADD.FTZ R9, -R4, R9 ;  /* 0x0000000904097221 */ /* 0x000fc80000010100 */
[----:B------:R-:W-:Y:S01]  /*179b0*/  FMUL.FTZ R20, R9, R2 ;  /* 0x0000000209147220 */ /* 0x000fe20000410000 */
[----:B------:R-:W-:-:S03]  /*179c0*/  FADD.FTZ R9, -R3, R12 ;  /* 0x0000000c03097221 */ /* 0x000fc60000010100 */
[----:B------:R-:W-:Y:S01]  /*179d0*/  MUFU.EX2 R5, R20 ;  /* 0x0000001400057308 */ /* 0x000fe20000000800 */
[-C--:B------:R-:W-:Y:S01]  /*179e0*/  FMUL.FTZ R0, R9, R2.reuse ;  /* 0x0000000209007220 */ /* 0x080fe20000410000 */
[----:B------:R-:W-:-:S04]  /*179f0*/  FMUL.FTZ R9, R4, R2 ;  /* 0x0000000204097220 */ /* 0x000fc80000410000 */
[-CC-:B------:R-:W-:Y:S01]  /*17a00*/  FFMA.FTZ R137, R101, R2.reuse, -R9.reuse ;  /* 0x0000000265897223 */ /* 0x180fe20000010809 */
[-CC-:B------:R-:W-:Y:S01]  /*17a10*/  FFMA.FTZ R101, R105, R2.reuse, -R9.reuse ;  /* 0x0000000269657223 */ /* 0x180fe20000010809 */
[-C--:B------:R-:W-:Y:S01]  /*17a20*/  FMUL.FTZ R105, R3, R2.reuse ;  /* 0x0000000203697220 */ /* 0x080fe20000410000 */
[-CC-:B------:R-:W-:Y:S01]  /*17a30*/  FFMA.FTZ R156, R88, R2.reuse, -R9.reuse ;  /* 0x00000002589c7223 */ /* 0x180fe20000010809 */
        /* <DEDUP_REMOVED lines=17> */
[----:B------:R-:W1:Y:S01]  /*17b50*/  MUFU.EX2 R157, R157 ;  /* 0x0000009d009d7308 */ /* 0x000e620000000800 */
[-CC-:B------:R-:W-:Y:S01]  /*17b60*/  FFMA.FTZ R149, R106, R2.reuse, -R105.reuse ;  /* 0x000000026a957223 */ /* 0x180fe20000010869 */
[-C--:B------:R-:W-:Y:S01]  /*17b70*/  FFMA.FTZ R98, R107, R2.reuse, -R105 ;  /* 0x000000026b627223 */ /* 0x080fe20000010869 */
[-C--:B------:R-:W-:Y:S01]  /*17b80*/  FFMA.FTZ R150, R108, R2.reuse, -R9 ;  /* 0x000000026c967223 */ /* 0x080fe20000010809 */
[-C--:B------:R-:W-:Y:S01]  /*17b90*/  FFMA.FTZ R151, R110, R2.reuse, -R105 ;  /* 0x000000026e977223 */ /* 0x080fe20000010869 */
[-C--:B------:R-:W-:Y:S01]  /*17ba0*/  FFMA.FTZ R97, R109, R2.reuse, -R9 ;  /* 0x000000026d617223 */ /* 0x080fe20000010809 */
[-C--:B------:R-:W-:Y:S01]  /*17bb0*/  FFMA.FTZ R100, R111, R2.reuse, -R105 ;  /* 0x000000026f647223 */ /* 0x080fe20000010869 */
[-C--:B------:R-:W-:Y:S01]  /*17bc0*/  FFMA.FTZ R144, R112, R2.reuse, -R9 ;  /* 0x0000000270907223 */ /* 0x080fe20000010809 */
[----:B------:R-:W2:Y:S01]  /*17bd0*/  MUFU.EX2 R143, R143 ;  /* 0x0000008f008f7308 */ /* 0x000ea20000000800 */
[----:B0-----:R-:W-:Y:S01]  /*17be0*/  FFMA.FTZ R12, R5, R7, R156 ;  /* 0x00000007050c7223 */ /* 0x001fe2000001009c */
[-C--:B------:R-:W-:Y:S01]  /*17bf0*/  FFMA.FTZ R145, R114, R2.reuse, -R105 ;  /* 0x0000000272917223 */ /* 0x080fe20000010869 */
[-C--:B------:R-:W-:Y:S01]  /*17c00*/  FFMA.FTZ R93, R113, R2.reuse, -R9 ;  /* 0x00000002715d7223 */ /* 0x080fe20000010809 */
[-C--:B------:R-:W-:Y:S01]  /*17c10*/  FFMA.FTZ R102, R115, R2.reuse, -R105 ;  /* 0x0000000273667223 */ /* 0x080fe20000010869 */
[-C--:B------:R-:W-:Y:S01]  /*17c20*/  FFMA.FTZ R146, R116, R2.reuse, -R9 ;  /* 0x0000000274927223 */ /* 0x080fe20000010809 */
[-C--:B------:R-:W-:Y:S01]  /*17c30*/  FFMA.FTZ R147, R118, R2.reuse, -R105 ;  /* 0x0000000276937223 */ /* 0x080fe20000010869 */
[----:B------:R-:W-:Y:S01]  /*17c40*/  FFMA.FTZ R89, R117, R2, -R9 ;  /* 0x0000000275597223 */ /* 0x000fe20000010809 */
[----:B------:R-:W0:Y:S01]  /*17c50*/  MUFU.EX2 R90, R90 ;  /* 0x0000005a005a7308 */ /* 0x000e220000000800 */
[----:B-1----:R-:W-:Y:S01]  /*17c60*/  FFMA.FTZ R7, R0, R6, R157 ;  /* 0x0000000600077223 */ /* 0x002fe2000001009d */
[-C--:B------:R-:W-:Y:S01]  /*17c70*/  FFMA.FTZ R104, R119, R2.reuse, -R105 ;  /* 0x0000000277687223 */ /* 0x080fe20000010869 */
[-CC-:B------:R-:W-:Y:S01]  /*17c80*/  FFMA.FTZ R140, R120, R2.reuse, -R9.reuse ;  /* 0x00000002788c7223 */ /* 0x180fe20000010809 */
[-CC-:B------:R-:W-:Y:S01]  /*17c90*/  FFMA.FTZ R21, R121, R2.reuse, -R9.reuse ;  /* 0x0000000279157223 */ /* 0x180fe20000010809 */
[-CC-:B------:R-:W-:Y:S01]  /*17ca0*/  FFMA.FTZ R142, R124, R2.reuse, -R9.reuse ;  /* 0x000000027c8e7223 */ /* 0x180fe20000010809 */
[-CC-:B------:R-:W-:Y:S01]  /*17cb0*/  FFMA.FTZ R15, R125, R2.reuse, -R9.reuse ;  /* 0x000000027d0f7223 */ /* 0x180fe20000010809 */
[-CC-:B------:R-:W-:Y:S01]  /*17cc0*/  FFMA.FTZ R136, R128, R2.reuse, -R9.reuse ;  /* 0x0000000280887223 */ /* 0x180fe20000010809 */
[----:B------:R-:W1:Y:S01]  /*17cd0*/  MUFU.EX2 R158, R158 ;  /* 0x0000009e009e7308 */ /* 0x000e620000000800 */
[----:B--2---:R-:W-:Y:S01]  /*17ce0*/  FADD.FTZ R91, R143, R12 ;  /* 0x0000000c8f5b7221 */ /* 0x004fe20000010000 */
[-CC-:B------:R-:W-:Y:S01]  /*17cf0*/  FFMA.FTZ R11, R129, R2.reuse, -R9.reuse ;  /* 0x00000002810b7223 */ /* 0x180fe20000010809 */
[-CC-:B------:R-:W-:Y:S01]  /*17d00*/  FFMA.FTZ R138, R132, R2.reuse, -R9.reuse ;  /* 0x00000002848a7223 */ /* 0x180fe20000010809 */
[----:B------:R-:W-:-:S04]  /*17d10*/  FFMA.FTZ R9, R133, R2, -R9 ;  /* 0x0000000285097223 */ /* 0x000fc80000010809 */
        /* <DEDUP_REMOVED lines=8> */
[----:B------:R-:W-:-:S06]  /*17da0*/  FFMA.FTZ R12, R122, R2, -R105 ;  /* 0x000000027a0c7223 */ /* 0x000fcc0000010869 */
[----:B------:R-:W0:Y:S01]  /*17db0*/  MUFU.EX2 R153, R153 ;  /* 0x0000009900997308 */ /* 0x000e220000000800 */
[----:B-1----:R-:W-:-:S07]  /*17dc0*/  FADD.FTZ R6, R92, R7 ;  /* 0x000000075c067221 */ /* 0x002fce0000010000 */
[----:B------:R-:W1:Y:S01]  /*17dd0*/  MUFU.EX2 R139, R139 ;  /* 0x0000008b008b7308 */ /* 0x000e620000000800 */
[----:B--2---:R-:W-:Y:S01]  /*17de0*/  FADD.FTZ R20, R152, R91 ;  /* 0x0000005b98147221 */ /* 0x004fe20000010000 */
[----:B------:R-:W-:-:S06]  /*17df0*/  FFMA.FTZ R91, R123, R2, -R105 ;  /* 0x000000027b5b7223 */ /* 0x000fcc0000010869 */
        /* <DEDUP_REMOVED lines=16> */
[----:B-1----:R-:W-:Y:S01]  /*17f00*/  FADD.FTZ R88, R148, R95 ;  /* 0x0000005f94587221 */ /* 0x002fe20000010000 */
[----:B------:R-:W-:-:S06]  /*17f10*/  FFMA.FTZ R95, R127, R2, -R105 ;  /* 0x000000027f5f7223 */ /* 0x000fcc0000010869 */
        /* <DEDUP_REMOVED lines=28> */
[----:B------:R-:W-:Y:S02]  /*180e0*/  IMAD R6, R13, 0x8, R18 ;  /* 0x000000080d067824 */ /* 0x000fe400078e0212 */
        /* <DEDUP_REMOVED lines=9> */
[----:B------:R-:W-:-:S05]  /*18180*/  VIADD R7, R6, 0x2a840 ;  /* 0x0002a84006077836 */ /* 0x000fca0000000000 */
[----:B------:R-:W-:Y:S01]  /*18190*/  PRMT R7, R178, 0x654, R7 ;  /* 0x00000654b2077816 */ /* 0x000fe20000000007 */
[----:B------:R-:W0:Y:S01]  /*181a0*/  MUFU.EX2 R142, R142 ;  /* 0x0000008e008e7308 */ /* 0x000e220000000800 */
[----:B-1----:R-:W-:Y:S01]  /*181b0*/  FADD.FTZ R103, R21, R106 ;  /* 0x0000006a15677221 */ /* 0x002fe20000010000 */
[----:B------:R-:W-:Y:S01]  /*181c0*/  FFMA.FTZ R106, R135, R2, -R105 ;  /* 0x00000002876a7223 */ /* 0x000fe20000010869 */
[----:B------:R1:W-:Y:S05]  /*181d0*/  SYNCS.ARRIVE.TRANS64.RED.A1T0 RZ, [R7+URZ], RZ ;  /* 0x000000ff07ff79a7 */ /* 0x0003ea000810043f */
[----:B------:R-:W3:Y:S01]  /*181e0*/  MUFU.EX2 R20, R20 ;  /* 0x0000001400147308 */ /* 0x000ee20000000800 */
[----:B--2---:R-:W-:-:S07]  /*181f0*/  FADD.FTZ R107, R91, R108 ;  /* 0x0000006c5b6b7221 */ /* 0x004fce0000010000 */
[----:B------:R-:W1:Y:S01]  /*18200*/  MUFU.EX2 R15, R15 ;  /* 0x0000000f000f7308 */ /* 0x000e620000000800 */
[----:B0-----:R-:W-:-:S07]  /*18210*/  FADD.FTZ R6, R142, R103 ;  /* 0x000000678e067221 */ /* 0x001fce0000010000 */
        /* <DEDUP_REMOVED lines=22> */
.L_x_2896:
[C---:B------:R-:W-:Y:S01]  /*18380*/  ISETP.GT.AND P1, PT, R14.reuse, RZ, PT ;  /* 0x000000ff0e00720c */ /* 0x040fe20003f24270 */
[----:B------:R-:W-:Y:S01]  /*18390*/  VIADD R14, R14, 0xffffffff ;  /* 0xffffffff0e0e7836 */ /* 0x000fe20000000000 */
[----:B------:R-:W-:Y:S02]  /*183a0*/  IADD3 R103, R10, 0x2a860, RZ ;  /* 0x0002a8600a677810 */ /* 0x000fe40007ffe0ff */
[----:B------:R-:W-:Y:S02]  /*183b0*/  F2FP.F16.F32.PACK_AB R156, R143, R156 ;  /* 0x0000009c8f9c723e */ /* 0x000fe400000000ff */
[----:B------:R-:W-:Y:S02]  /*183c0*/  PRMT R103, R178, 0x654, R103 ;  /* 0x00000654b2677816 */ /* 0x000fe40000000067 */
[----:B------:R-:W-:Y:S02]  /*183d0*/  F2FP.F16.F32.PACK_AB R158, R141, R158 ;  /* 0x0000009e8d9e723e */ /* 0x000fe400000000ff */
[----:B------:R0:W-:Y:S01]  /*183e0*/  SYNCS.ARRIVE.TRANS64.RED.A1T0 RZ, [R103+URZ], RZ ;  /* 0x000000ff67ff79a7 */ /* 0x0001e2000810043f */
[----:B------:R-:W-:-:S02]  /*183f0*/  F2FP.F16.F32.PACK_AB R152, R139, R152 ;  /* 0x000000988b98723e */ /* 0x000fc400000000ff */
[----:B------:R-:W-:Y:S02]  /*18400*/  F2FP.F16.F32.PACK_AB R154, R137, R154 ;  /* 0x0000009a899a723e */ /* 0x000fe400000000ff */
[----:B------:R-:W-:Y:S01]  /*18410*/  F2FP.F16.F32.PACK_AB R141, R91, R12 ;  /* 0x0000000c5b8d723e */ /* 0x000fe200000000ff */
[----:B------:R-:W-:Y:S01]  /*18420*/  IMAD.MOV.U32 R12, RZ, RZ, R3 ;  /* 0x000000ffff0c7224 */ /* 0x000fe200078e0003 */
[----:B------:R-:W-:Y:S01]  /*18430*/  F2FP.F16.F32.PACK_AB R142, R15, R142 ;  /* 0x0000008e0f8e723e */ /* 0x000fe200000000ff */
[----:B------:R-:W-:Y:S01]  /*18440*/  IMAD.MOV.U32 R15, RZ, RZ, R168 ;  /* 0x000000ffff0f7224 */ /* 0x000fe200078e00a8 */
[----:B------:R-:W-:Y:S01]  /*18450*/  F2FP.F16.F32.PACK_AB R143, R95, R20 ;  /* 0x000000145f8f723e */ /* 0x000fe200000000ff */
[----:B------:R-:W-:Y:S01]  /*18460*/  IMAD.MOV.U32 R20, RZ, RZ, R161 ;  /* 0x000000ffff147224 */ /* 0x000fe200078e00a1 */
        /* <DEDUP_REMOVED lines=19> */
.L_x_2884:
[----:B------:R-:W-:Y:S05]  /*185a0*/  BSYNC B0 ;  /* 0x0000000000007941 */ /* 0x000fea0003800000 */
.L_x_2883:
        /* <DEDUP_REMOVED lines=67> */
.L_x_2898:
[----:B------:R-:W-:Y:S02]  /*189e0*/  LEA R12, R161, R18, 0x3 ;  /* 0x00000012a10c7211 */ /* 0x000fe400078e18ff */
[----:B------:R-:W-:-:S04]  /*189f0*/  SHF.L.U32 R5, R168, 0x1f, RZ ;  /* 0x0000001fa8057819 */ /* 0x000fc800000006ff */
[----:B------:R0:W1:Y:S01]  /*18a00*/  SYNCS.PHASECHK.TRANS64.TRYWAIT P1, [R12+URZ+0x2a850], R5 ;  /* 0x02a850050c0075a7 */ /* 0x000062000802017f */
[----:B------:R-:W-:Y:S05]  /*18a10*/  @!P0 BRA `(.L_x_2899) ;  /* 0x0000000000048947 */ /* 0x000fea0003800000 */
[----:B------:R-:W-:Y:S01]  /*18a20*/  BPT.TRAP 0x1 ;  /* 0x000000040000795c */ /* 0x000fe20000300000 */
.L_x_2899:
        /* <DEDUP_REMOVED lines=9> */
.L_x_2901:
[----:B------:R-:W-:Y:S05]  /*18ac0*/  BSYNC B0 ;  /* 0x0000000000007941 */ /* 0x000fea0003800000 */
.L_x_2900:
[----:B------:R-:W-:Y:S01]  /*18ad0*/  IMAD.MOV.U32 R8, RZ, RZ, R0 ;  /* 0x000000ffff087224 */ /* 0x000fe200078e0000 */
[----:B------:R-:W-:Y:S01]  /*18ae0*/  MOV R9, 0x40000040 ;  /* 0x4000004000097802 */ /* 0x000fe20000000f00 */
[----:B------:R-:W-:Y:S01]  /*18af0*/  WARPGROUP.ARRIVE ;  /* 0x00000000000079c5 */ /* 0x000fe20000000000 */
[----:B01----:R-:W-:Y:S01]  /*18b00*/  SHFL.BFLY PT, R5, R6, 0x2, 0x1f ;  /* 0x0c401f0006057f89 */ /* 0x003fe200000e0000 */
[----:B------:R-:W-:Y:S01]  /*18b10*/  IMAD.MOV.U32 R88, RZ, RZ, -0x800000 ;  /* 0xff800000ff587424 */ /* 0x000fe200078e00ff */
        /* <DEDUP_REMOVED lines=39> */
[----:B------:R-:W-:-:S03]  /*18d90*/  MOV R6, RZ ;  /* 0x000000ff00067202 */ /* 0x000fc60000000f00 */
[----:B------:R-:W1:Y:S01]  /*18da0*/  SHFL.BFLY PT, R9, R8, 0x1, 0x1f ;  /* 0x0c201f0008097f89 */ /* 0x000e6200000e0000 */
[----:B0-----:R-:W-:Y:S01]  /*18db0*/  FADD.FTZ R11, R0, R5 ;  /* 0x00000005000b7221 */ /* 0x001fe20000010000 */
[----:B------:R-:W-:Y:S02]  /*18dc0*/  IMAD.MOV.U32 R5, RZ, RZ, RZ ;  /* 0x000000ffff057224 */ /* 0x000fe400078e00ff */
[----:B------:R-:W-:Y:S02]  /*18dd0*/  IMAD.MOV.U32 R0, RZ, RZ, -0x800000 ;  /* 0xff800000ff007424 */ /* 0x000fe400078e00ff */
[----:B-1----:R-:W-:Y:S01]  /*18de0*/  FADD.FTZ R13, R8, R9 ;  /* 0x00000009080d7221 */ /* 0x002fe20000010000 */
[----:B------:R-:W-:-:S04]  /*18df0*/  FSETP.NE.FTZ.AND P1, PT, R11, RZ, PT ;  /* 0x000000ff0b00720b */ /* 0x000fc80003f35000 */
        /* <DEDUP_REMOVED lines=17> */
.L_x_2903:
[----:B------:R-:W-:Y:S01]  /*18f10*/  IADD3 R3, R12, 0x2a860, RZ ;  /* 0x0002a8600c037810 */ /* 0x000fe20007ffe0ff */
[----:B------:R-:W-:Y:S02]  /*18f20*/  VIADD R161, R161, 0x1 ;  /* 0x00000001a1a17836 */ /* 0x000fe40000000000 */
[-C--:B------:R-:W-:Y:S01]  /*18f30*/  FMUL.FTZ R89, R32, R5.reuse ;  /* 0x0000000520597220 */ /* 0x080fe20000410000 */
[-C--:B------:R-:W-:Y:S01]  /*18f40*/  FMUL.FTZ R92, R33, R5.reuse ;  /* 0x00000005215c7220 */ /* 0x080fe20000410000 */
[----:B------:R-:W-:Y:S01]  /*18f50*/  PRMT R3, R178, 0x654, R3 ;  /* 0x00000654b2037816 */ /* 0x000fe20000000003 */
[-C--:B------:R-:W-:Y:S01]  /*18f60*/  FMUL.FTZ R32, R64, R5.reuse ;  /* 0x0000000540207220 */ /* 0x080fe20000410000 */
[----:B------:R-:W-:Y:S01]  /*18f70*/  ISETP.NE.AND P0, PT, R161, 0x2, PT ;  /* 0x00000002a100780c */ /* 0x000fe20003f05270 */
[-C--:B0-----:R-:W-:Y:S01]  /*18f80*/  FMUL.FTZ R94, R34, R6.reuse ;  /* 0x00000006225e7220 */ /* 0x081fe20000410000 */
        /* <DEDUP_REMOVED lines=8> */
[----:B0-----:R-:W-:Y:S01]  /*19010*/  SEL R3, RZ, 0x1, P0 ;  /* 0x00000001ff037807 */ /* 0x001fe20000000000 */
        /* <DEDUP_REMOVED lines=56> */
[----:B------:R-:W-:-:S07]  /*193a0*/  SEL R161, R161, RZ, P0 ;  /* 0x000000ffa1a17207 */ /* 0x000fce0000000000 */
.L_x_2804:
[----:B------:R-:W0:Y:S08]  /*193b0*/  S2UR UR4, SR_CgaCtaId ;  /* 0x00000000000479c3 */ /* 0x000e300000008800 */
[----:B------:R-:W-:Y:S01]  /*193c0*/  BAR.SYNC.DEFER_BLOCKING 0x5, 0x180 ;  /* 0x0146000000007b1d */ /* 0x000fe20000010000 */
[----:B------:R-:W-:-:S05]  /*193d0*/  MOV R3, 0x400 ;  /* 0x0000040000037802 */ /* 0x000fca0000000f00 */
[----:B------:R-:W-:Y:S01]  /*193e0*/  BSSY B0, `(.L_x_2904) ;  /* 0x00001f1000007945 */ /* 0x000fe20003800000 */
[----:B0-----:R-:W-:-:S04]  /*193f0*/  MOV R178, UR4 ;  /* 0x0000000400b27c02 */ /* 0x001fc80008000f00 */
[----:B------:R-:W-:-:S05]  /*19400*/  LEA R18, R178, R3, 0x18 ;  /* 0x00000003b2127211 */ /* 0x000fca00078ec0ff */
        /* <DEDUP_REMOVED lines=12> */
[----:B------:R-:W-:Y:S02]  /*194d0*/  MOV R2, R18 ;  /* 0x0000001200027202 */ /* 0x000fe40000000f00 */
[----:B--2---:R-:W-:-:S03]  /*194e0*/  MOV R3, R5 ;  /* 0x0000000500037202 */ /* 0x004fc60000000f00 */
[----:B------:R-:W-:-:S03]  /*194f0*/  IMAD.WIDE R8, R225, 0x2, R2 ;  /* 0x00000002e1087825 */ /* 0x000fc600078e0202 */
[C---:B------:R-:W-:Y:S02]  /*19500*/  LOP3.LUT R15, R8.reuse, 0x380, RZ, 0xc0, !PT ;  /* 0x00000380080f7812 */ /* 0x040fe400078ec0ff */
[C---:B------:R-:W-:Y:S02]  /*19510*/  IADD3 R71, P6, R8.reuse, 0x20, RZ ;  /* 0x0000002008477810 */ /* 0x040fe40007fde0ff */
[C---:B------:R-:W-:Y:S02]  /*19520*/  IADD3 R75, P5, R8.reuse, 0x40, RZ ;  /* 0x00000040084b7810 */ /* 0x040fe40007fbe0ff */
[----:B------:R-:W-:Y:S01]  /*19530*/  SHF.R.U64 R15, R15, 0x3, RZ ;  /* 0x000000030f0f7819 */ /* 0x000fe200000012ff */
[--C-:B------:R-:W-:Y:S01]  /*19540*/  IMAD.X R5, RZ, RZ, R9.reuse, P6 ;  /* 0x000000ffff057224 */ /* 0x100fe200030e0609 */
[C---:B------:R-:W-:Y:S01]  /*19550*/  IADD3 R79, P4, R8.reuse, 0x60, RZ ;  /* 0x00000060084f7810 */ /* 0x040fe20007f9e0ff */
[----:B------:R-:W-:Y:S01]  /*19560*/  IMAD.X R7, RZ, RZ, R9, P5 ;  /* 0x000000ffff077224 */ /* 0x000fe200028e0609 */
[----:B------:R-:W-:-:S02]  /*19570*/  IADD3 R101, P3, R8, 0x4000, RZ ;  /* 0x0000400008657810 */ /* 0x000fc40007f7e0ff */
[C---:B------:R-:W-:Y:S02]  /*19580*/  IADD3 R103, P2, R8.reuse, 0x4020, RZ ;  /* 0x0000402008677810 */ /* 0x040fe40007f5e0ff */
[C---:B------:R-:W-:Y:S02]  /*19590*/  IADD3 R105, P1, R8.reuse, 0x4040, RZ ;  /* 0x0000404008697810 */ /* 0x040fe40007f3e0ff */
[----:B------:R-:W-:Y:S01]  /*195a0*/  IADD3 R107, P0, R8, 0x4060, RZ ;  /* 0x00004060086b7810 */ /* 0x000fe20007f1e0ff */
[--C-:B----4-:R-:W-:Y:S01]  /*195b0*/  IMAD.X R29, RZ, RZ, R9.reuse, P2 ;  /* 0x000000ffff1d7224 */ /* 0x110fe200010e0609 */
[----:B------:R-:W-:Y:S02]  /*195c0*/  LOP3.LUT R4, R71, 0x380, RZ, 0xc0, !PT ;  /* 0x0000038047047812 */ /* 0x000fe400078ec0ff */
[----:B------:R-:W-:Y:S01]  /*195d0*/  LOP3.LUT R6, R75, 0x380, RZ, 0xc0, !PT ;  /* 0x000003804b067812 */ /* 0x000fe200078ec0ff */
[--C-:B------:R-:W-:Y:S01]  /*195e0*/  IMAD.X R21, RZ, RZ, R9.reuse, P0 ;  /* 0x000000ffff157224 */ /* 0x100fe200000e0609 */
[----:B------:R-:W-:Y:S01]  /*195f0*/  LOP3.LUT R8, R15, R8, RZ, 0x3c, !PT ;  /* 0x000000080f087212 */ /* 0x000fe200078e3cff */
[----:B------:R-:W-:Y:S01]  /*19600*/  IMAD.X R15, RZ, RZ, R9, P3 ;  /* 0x000000ffff0f7224 */ /* 0x000fe200018e0609 */
[----:B------:R-:W-:-:S02]  /*19610*/  SHF.R.U64 R4, R4, 0x3, RZ ;  /* 0x0000000304047819 */ /* 0x000fc400000012ff */
[----:B------:R-:W-:Y:S02]  /*19620*/  SHF.R.U64 R6, R6, 0x3, RZ ;  /* 0x0000000306067819 */ /* 0x000fe400000012ff */
[----:B------:R-:W-:Y:S02]  /*19630*/  MOV R78, R8 ;  /* 0x00000008004e7202 */ /* 0x000fe40000000f00 */
[----:B------:R-:W-:Y:S02]  /*19640*/  LOP3.LUT R12, R79, 0x380, RZ, 0xc0, !PT ;  /* 0x000003804f0c7812 */ /* 0x000fe400078ec0ff */
[----:B------:R-:W-:Y:S02]  /*19650*/  LOP3.LUT R14, R101, 0x380, RZ, 0xc0, !PT ;  /* 0x00000380650e7812 */ /* 0x000fe400078ec0ff */
[----:B------:R-:W-:Y:S02]  /*19660*/  F2FP.F16.F32.PACK_AB R8, R20, R11 ;  /* 0x0000000b1408723e */ /* 0x000fe400000000ff */
[----:B------:R-:W-:-:S02]  /*19670*/  IADD3.X R13, RZ, R9, RZ, P4, !PT ;  /* 0x00000009ff0d7210 */ /* 0x000fc400027fe4ff */
[----:B------:R-:W-:Y:S02]  /*19680*/  IADD3.X R31, RZ, R9, RZ, P1, !PT ;  /* 0x00000009ff1f7210 */ /* 0x000fe40000ffe4ff */
[----:B------:R-:W-:Y:S02]  /*19690*/  LOP3.LUT R20, R103, 0x380, RZ, 0xc0, !PT ;  /* 0x0000038067147812 */ /* 0x000fe400078ec0ff */
[----:B-1----:R-:W-:Y:S02]  /*196a0*/  LOP3.LUT R24, R105, 0x380, RZ, 0xc0, !PT ;  /* 0x0000038069187812 */ /* 0x002fe400078ec0ff */
[----:B------:R-:W-:Y:S02]  /*196b0*/  LOP3.LUT R4, R4, R71, RZ, 0x3c, !PT ;  /* 0x0000004704047212 */ /* 0x000fe400078e3cff */
[----:B------:R-:W-:Y:S02]  /*196c0*/  LOP3.LUT R6, R6, R75, RZ, 0x3c, !PT ;  /* 0x0000004b06067212 */ /* 0x000fe400078e3cff */
[----:B------:R-:W-:-:S02]  /*196d0*/  F2FP.F16.F32.PACK_AB R9, R28, R99 ;  /* 0x000000631c09723e */ /* 0x000fc400000000ff */
[----:B------:R-:W-:Y:S01]  /*196e0*/  F2FP.F16.F32.PACK_AB R11, R97, R30 ;  /* 0x0000001e610b723e */ /* 0x000fe200000000ff */
[----:B------:R-:W-:Y:S01]  /*196f0*/  BAR.SYNC.DEFER_BLOCKING 0x1, 0x100 ;  /* 0x0044000000007b1d */ /* 0x000fe20000010000 */
[----:B------:R-:W-:Y:S02]  /*19700*/  SHF.R.U64 R12, R12, 0x3, RZ ;  /* 0x000000030c0c7819 */ /* 0x000fe400000012ff */
[----:B------:R-:W-:Y:S02]  /*19710*/  SHF.R.U64 R14, R14, 0x3, RZ ;  /* 0x000000030e0e7819 */ /* 0x000fe400000012ff */
[----:B------:R-:W-:Y:S02]  /*19720*/  LOP3.LUT R70, R107, 0x380, RZ, 0xc0, !PT ;  /* 0x000003806b467812 */ /* 0x000fe400078ec0ff */
[----:B------:R-:W-:Y:S02]  /*19730*/  SHF.R.U64 R20, R20, 0x3, RZ ;  /* 0x0000000314147819 */ /* 0x000fe400000012ff */
[----:B------:R-:W-:-:S02]  /*19740*/  SHF.R.U64 R24, R24, 0x3, RZ ;  /* 0x0000000318187819 */ /* 0x000fc400000012ff */
[----:B------:R-:W-:Y:S02]  /*19750*/  MOV R75, R4 ;  /* 0x00000004004b7202 */ /* 0x000fe40000000f00 */
[----:B------:R-:W-:Y:S02]  /*19760*/  MOV R74, R6 ;  /* 0x00000006004a7202 */ /* 0x000fe40000000f00 */
[----:B------:R-:W-:Y:S02]  /*19770*/  F2FP.F16.F32.PACK_AB R4, R92, R89 ;  /* 0x000000595c04723e */ /* 0x000fe400000000ff */
[----:B------:R-:W-:Y:S02]  /*19780*/  F2FP.F16.F32.PACK_AB R5, R95, R94 ;  /* 0x0000005e5f05723e */ /* 0x000fe400000000ff */
[----:B------:R-:W-:Y:S02]  /*19790*/  F2FP.F16.F32.PACK_AB R6, R90, R33 ;  /* 0x000000215a06723e */ /* 0x000fe400000000ff */
[----:B------:R-:W-:-:S02]  /*197a0*/  F2FP.F16.F32.PACK_AB R7, R96, R93 ;  /* 0x0000005d6007723e */ /* 0x000fc400000000ff */
[----:B------:R-:W-:Y:S01]  /*197b0*/  LOP3.LUT R12, R12, R79, RZ, 0x3c, !PT ;  /* 0x0000004f0c0c7212 */ /* 0x000fe200078e3cff */
[----:B------:R1:W-:Y:S01]  /*197c0*/  STSM.16.M88.4 [R78], R8 ;  /* 0x000000084e007844 */ /* 0x0003e20000000200 */
[----:B------:R-:W-:Y:S02]  /*197d0*/  LOP3.LUT R14, R14, R101, RZ, 0x3c, !PT ;  /* 0x000000650e0e7212 */ /* 0x000fe400078e3cff */
[----:B------:R-:W-:Y:S01]  /*197e0*/  SHF.R.U64 R70, R70, 0x3, RZ ;  /* 0x0000000346467819 */ /* 0x000fe200000012ff */
[----:B------:R-:W-:Y:S01]  /*197f0*/  STSM.16.M88.4 [R75], R4 ;  /* 0x000000044b007844 */ /* 0x000fe20000000200 */
[----:B------:R-:W-:Y:S02]  /*19800*/  LOP3.LUT R28, R20, R103, RZ, 0x3c, !PT ;  /* 0x00000067141c7212 */ /* 0x000fe400078e3cff */
[----:B------:R-:W-:Y:S02]  /*19810*/  LOP3.LUT R30, R24, R105, RZ, 0x3c, !PT ;  /* 0x00000069181e7212 */ /* 0x000fe400078e3cff */
[----:B------:R-:W-:-:S02]  /*19820*/  LOP3.LUT R20, R70, R107, RZ, 0x3c, !PT ;  /* 0x0000006b46147212 */ /* 0x000fc400078e3cff */
[----:B------:R-:W-:Y:S02]  /*19830*/  MOV R72, R12 ;  /* 0x0000000c00487202 */ /* 0x000fe40000000f00 */
[----:B------:R-:W-:Y:S02]  /*19840*/  MOV R24, R14 ;  /* 0x0000000e00187202 */ /* 0x000fe40000000f00 */
[----:B------:R-:W-:Y:S02]  /*19850*/  MOV R71, R28 ;  /* 0x0000001c00477202 */ /* 0x000fe40000000f00 */
[----:B-1----:R-:W-:Y:S02]  /*19860*/  F2FP.F16.F32.PACK_AB R8, R41, R40 ;  /* 0x000000282908723e */ /* 0x002fe400000000ff */
[----:B------:R-:W-:Y:S02]  /*19870*/  F2FP.F16.F32.PACK_AB R9, R43, R64 ;  /* 0x000000402b09723e */ /* 0x000fe400000000ff */
[----:B------:R-:W-:-:S02]  /*19880*/  F2FP.F16.F32.PACK_AB R10, R45, R44 ;  /* 0x0000002c2d0a723e */ /* 0x000fc400000000ff */
[----:B------:R-:W-:Y:S02]  /*19890*/  F2FP.F16.F32.PACK_AB R11, R47, R34 ;  /* 0x000000222f0b723e */ /* 0x000fe400000000ff */
[----:B------:R-:W-:Y:S02]  /*198a0*/  MOV R70, R30 ;  /* 0x0000001e00467202 */ /* 0x000fe40000000f00 */
[----:B------:R-:W-:Y:S01]  /*198b0*/  F2FP.F16.F32.PACK_AB R12, R49, R48 ;  /* 0x00000030310c723e */ /* 0x000fe200000000ff */
[----:B------:R1:W-:Y:S01]  /*198c0*/  STSM.16.M88.4 [R74], R8 ;  /* 0x000000084a007844 */ /* 0x0003e20000000200 */
        /* <DEDUP_REMOVED lines=8> */
[----:B------:R-:W-:Y:S02]  /*19950*/  ISETP.NE.U32.AND P0, PT, RZ, UR4, PT ;  /* 0x00000004ff007c0c */ /* 0x000fe4000bf05070 */
[----:B-1----:R-:W-:Y:S01]  /*19960*/  IADD3 R8, P1, R194, UR4, RZ ;  /* 0x00000004c2087c10 */ /* 0x002fe2000ff3e0ff */
[----:B------:R1:W-:Y:S01]  /*19970*/  STSM.16.M88.4 [R24], R28 ;  /* 0x0000001c18007844 */ /* 0x0003e20000000200 */
[----:B------:R-:W-:-:S02]  /*19980*/  F2FP.F16.F32.PACK_AB R33, R67, R66 ;  /* 0x000000424321723e */ /* 0x000fc400000000ff */
[----:B------:R-:W-:Y:S02]  /*19990*/  F2FP.F16.F32.PACK_AB R34, R69, R68 ;  /* 0x000000444522723e */ /* 0x000fe400000000ff */
[----:B------:R-:W-:Y:S01]  /*199a0*/  MOV R21, R20 ;  /* 0x0000001400157202 */ /* 0x000fe20000000f00 */
[----:B------:R-:W-:Y:S01]  /*199b0*/  IMAD.MOV.U32 R20, RZ, RZ, RZ ;  /* 0x000000ffff147224 */ /* 0x000fe200078e00ff */
[----:B------:R-:W-:Y:S01]  /*199c0*/  F2FP.F16.F32.PACK_AB R4, R81, R80 ;  /* 0x000000505104723e */ /* 0x000fe200000000ff */
[----:B------:R-:W-:Y:S01]  /*199d0*/  STSM.16.M88.4 [R71], R32 ;  /* 0x0000002047007844 */ /* 0x000fe20000000200 */
[----:B------:R-:W-:Y:S02]  /*199e0*/  F2FP.F16.F32.PACK_AB R5, R83, R82 ;  /* 0x000000525305723e */ /* 0x000fe400000000ff */
[----:B------:R-:W-:Y:S01]  /*199f0*/  F2FP.F16.F32.PACK_AB R6, R85, R84 ;  /* 0x000000545506723e */ /* 0x000fe200000000ff */
[----:B------:R-:W-:Y:S01]  /*19a00*/  STSM.16.M88.4 [R70], R36 ;  /* 0x0000002446007844 */ /* 0x000fe20000000200 */
[----:B------:R-:W-:-:S02]  /*19a10*/  F2FP.F16.F32.PACK_AB R7, R87, R86 ;  /* 0x000000565707723e */ /* 0x000fc400000000ff */
[----:B------:R-:W-:Y:S01]  /*19a20*/  ISETP.NE.AND.EX P0, PT, RZ, UR5, PT, P0 ;  /* 0x00000005ff007c0c */ /* 0x000fe2000bf05300 */
[----:B-1----:R-:W1:Y:S01]  /*19a30*/  LDC R24, c[0x0][0xbe8] ;  /* 0x0002fa00ff187b82 */ /* 0x002e620000000800 */
[----:B------:R-:W-:Y:S01]  /*19a40*/  IADD3.X R9, R195, UR5, RZ, P1, !PT ;  /* 0x00000005c3097c10 */ /* 0x000fe20008ffe4ff */
[----:B------:R-:W-:Y:S01]  /*19a50*/  ULDC.64 UR4, c[0x0][0xc08] ;  /* 0x0003020000047ab9 */ /* 0x000fe20000000a00 */
[----:B------:R2:W-:Y:S05]  /*19a60*/  STSM.16.M88.4 [R21], R4 ;  /* 0x0000000415007844 */ /* 0x0005ea0000000200 */
[----:B------:R-:W-:Y:S01]  /*19a70*/  BAR.SYNC.DEFER_BLOCKING 0x1, 0x100 ;  /* 0x0044000000007b1d */ /* 0x000fe20000010000 */
[----:B------:R-:W-:-:S04]  /*19a80*/  ISETP.NE.U32.AND P2, PT, RZ, UR4, PT ;  /* 0x00000004ff007c0c */ /* 0x000fc8000bf45070 */
[----:B------:R-:W-:-:S13]  /*19a90*/  ISETP.NE.AND.EX P2, PT, RZ, UR5, PT, P2 ;  /* 0x00000005ff007c0c */ /* 0x000fda000bf45320 */
[----:B------:R-:W-:Y:S01]  /*19aa0*/  @P2 IADD3 R194, P3, R194, UR4, RZ ;  /* 0x00000004c2c22c10 */ /* 0x000fe2000ff7e0ff */
[----:B------:R-:W-:Y:S02]  /*19ab0*/  ULDC UR4, c[0x0][0xa88] ;  /* 0x0002a20000047ab9 */ /* 0x000fe40000000800 */
[----:B--2---:R-:W-:Y:S02]  /*19ac0*/  MOV R7, UR4 ;  /* 0x0000000400077c02 */ /* 0x004fe40008000f00 */
[----:B------:R-:W-:Y:S01]  /*19ad0*/  @P2 IADD3.X R195, R195, UR5, RZ, P3, !PT ;  /* 0x00000005c3c32c10 */ /* 0x000fe20009ffe4ff */
        /* <DEDUP_REMOVED lines=10> */
.L_x_2906:
[----:B------:R-:W-:Y:S01]  /*19b80*/  SHF.R.S32.HI R52, RZ, 0x1f, R193 ;  /* 0x0000001fff347819 */ /* 0x000fe200000114c1 */
[--C-:B------:R-:W-:Y:S01]  /*19b90*/  IMAD.IADD R15, R190, 0x1, R185.reuse ;  /* 0x00000001be0f7824 */ /* 0x100fe200078e02b9 */
[----:B------:R-:W-:Y:S01]  /*19ba0*/  ULDC.64 UR4, c[0x0][0xb90] ;  /* 0x0002e40000047ab9 */ /* 0x000fe20000000a00 */
[----:B-----5:R-:W-:Y:S01]  /*19bb0*/  SHF.R.S32.HI R21, RZ, 0x1f, R20 ;  /* 0x0000001fff157819 */ /* 0x020fe20000011414 */
[----:B------:R-:W-:Y:S01]  /*19bc0*/  IMAD.IADD R14, R224, 0x1, R185 ;  /* 0x00000001e00e7824 */ /* 0x000fe200078e02b9 */
[----:B------:R-:W-:Y:S01]  /*19bd0*/  SEL R200, R200, RZ, !P0 ;  /* 0x000000ffc8c87207 */ /* 0x000fe20004000000 */
[----:B------:R-:W-:Y:S01]  /*19be0*/  IMAD R4, R52, UR4, RZ ;  /* 0x0000000434047c24 */ /* 0x000fe2000f8e02ff */
[----:B------:R-:W-:Y:S01]  /*19bf0*/  MOV R9, R15 ;  /* 0x0000000f00097202 */ /* 0x000fe20000000f00 */
[----:B-1----:R-:W-:Y:S01]  /*19c00*/  @P1 IMAD.HI.U32 R6, R15, R10, RZ ;  /* 0x0000000a0f061227 */ /* 0x002fe200078e00ff */
[----:B------:R-:W-:-:S03]  /*19c10*/  SEL R53, R196, RZ, !P0 ;  /* 0x000000ffc4357207 */ /* 0x000fc60004000000 */
[C---:B------:R-:W-:Y:S01]  /*19c20*/  IMAD R13, R193.reuse, UR5, R4 ;  /* 0x00000005c10d7c24 */ /* 0x040fe2000f8e0204 */
[----:B---3--:R-:W-:Y:S01]  /*19c30*/  @P1 SHF.R.U32.HI R9, RZ, R11, R6 ;  /* 0x0000000bff091219 */ /* 0x008fe20000011606 */
[----:B------:R-:W-:Y:S01]  /*19c40*/  IMAD.WIDE.U32 R4, R193, UR4, R20 ;  /* 0x00000004c1047c25 */ /* 0x000fe2000f8e0014 */
[----:B------:R-:W-:-:S03]  /*19c50*/  ULDC.64 UR4, c[0x0][0xb98] ;  /* 0x0002e60000047ab9 */ /* 0x000fc60000000a00 */
[----:B------:R-:W-:Y:S01]  /*19c60*/  IMAD.IADD R5, R5, 0x1, R13 ;  /* 0x0000000105057824 */ /* 0x000fe200078e020d */
[----:B------:R-:W-:Y:S01]  /*19c70*/  IADD3 R13, -R9, RZ, RZ ;  /* 0x000000ff090d7210 */ /* 0x000fe20007ffe1ff */
[----:B------:R-:W-:Y:S02]  /*19c80*/  IMAD R11, R199, 0x40, R188 ;  /* 0x00000040c70b7824 */ /* 0x000fe400078e02bc */
[----:B------:R-:W-:Y:S02]  /*19c90*/  IMAD R6, R200, UR4, RZ ;  /* 0x00000004c8067c24 */ /* 0x000fe4000f8e02ff */
[----:B------:R-:W-:-:S04]  /*19ca0*/  IMAD.WIDE R2, R11, 0x2, R2 ;  /* 0x000000020b027825 */ /* 0x000fc800078e0202 */
[C---:B------:R-:W-:Y:S01]  /*19cb0*/  IMAD.WIDE.U32 R4, R53.reuse, UR4, R4 ;  /* 0x0000000435047c25 */ /* 0x040fe2000f8e0004 */
[C---:B------:R-:W-:Y:S02]  /*19cc0*/  IADD3 R33, P6, R2.reuse, 0x4000, RZ ;  /* 0x0000400002217810 */ /* 0x040fe40007fde0ff */
[----:B------:R-:W-:Y:S01]  /*19cd0*/  IADD3 R37, P5, R2, 0x5000, RZ ;  /* 0x0000500002257810 */ /* 0x000fe20007fbe0ff */
[----:B------:R-:W-:Y:S01]  /*19ce0*/  IMAD R11, R24, R13, R15 ;  /* 0x0000000d180b7224 */ /* 0x000fe200078e020f */
[----:B------:R-:W-:Y:S01]  /*19cf0*/  SHF.R.S32.HI R13, RZ, 0x1f, R9 ;  /* 0x0000001fff0d7819 */ /* 0x000fe20000011409 */
[----:B------:R-:W-:Y:S01]  /*19d00*/  IMAD R8, R53, UR5, R6 ;  /* 0x0000000535087c24 */ /* 0x000fe2000f8e0206 */
[----:B------:R-:W-:Y:S01]  /*19d10*/  IADD3 R4, P2, R9, R4, RZ ;  /* 0x0000000409047210 */ /* 0x000fe20007f5e0ff */
[----:B------:R-:W-:Y:S01]  /*19d20*/  ULDC.64 UR4, c[0x0][0xb88] ;  /* 0x0002e20000047ab9 */ /* 0x000fe20000000a00 */
[----:B------:R-:W-:Y:S01]  /*19d30*/  SHF.R.S32.HI R6, RZ, 0x1f, R11 ;  /* 0x0000001fff067819 */ /* 0x000fe2000001140b */
[----:B------:R-:W-:Y:S01]  /*19d40*/  IMAD R55, R7, R24, RZ ;  /* 0x0000001807377224 */ /* 0x000fe200078e02ff */
[----:B------:R-:W-:-:S02]  /*19d50*/  IADD3.X R5, R13, R5, R8, P2, !PT ;  /* 0x000000050d057210 */ /* 0x000fc400017fe408 */
        /* <DEDUP_REMOVED lines=8> */
[----:B------:R-:W-:Y:S02]  /*19de0*/  SHF.R.U64 R12, R12, 0x3, RZ ;  /* 0x000000030c0c7819 */ /* 0x000fe400000012ff */
[----:B------:R-:W-:Y:S01]  /*19df0*/  IMAD.IADD R5, R5, 0x1, R13 ;  /* 0x0000000105057824 */ /* 0x000fe200078e020d */
[----:B------:R-:W-:Y:S01]  /*19e00*/  LEA R6, P4, R4, UR4, 0x2 ;  /* 0x0000000404067c11 */ /* 0x000fe2000f8810ff */
[----:B------:R-:W-:Y:S01]  /*19e10*/  IMAD.X R13, RZ, RZ, R3, P3 ;  /* 0x000000ffff0d7224 */ /* 0x000fe200018e0603 */
[----:B------:R-:W-:-:S02]  /*19e20*/  IADD3 R15, P0, R2, 0x1000, RZ ;  /* 0x00001000020f7810 */ /* 0x000fc40007f1e0ff */
[----:B------:R-:W-:Y:S01]  /*19e30*/  LEA.HI.X R10, R4, UR5, R5, 0x2, P4 ;  /* 0x00000005040a7c11 */ /* 0x000fe2000a0f1405 */
[----:B------:R-:W-:Y:S01]  /*19e40*/  SHFL.IDX PT, R48, R6, RZ, 0x1c1f ;  /* 0x001c1fff06307589 */ /* 0x000fe200000e0000 */
[----:B------:R-:W-:Y:S01]  /*19e50*/  LOP3.LUT R12, R12, R9, RZ, 0x3c, !PT ;  /* 0x000000090c0c7212 */ /* 0x000fe200078e3cff */
[----:B------:R-:W-:Y:S01]  /*19e60*/  VIADD R4, R14, 0x8 ;  /* 0x000000080e047836 */ /* 0x000fe20000000000 */
[----:B------:R-:W-:Y:S01]  /*19e70*/  SHF.R.U64 R28, R28, 0x3, RZ ;  /* 0x000000031c1c7819 */ /* 0x000fe200000012ff */
[----:B------:R-:W1:Y:S01]  /*19e80*/  SHFL.IDX PT, R49, R10, RZ, 0x1c1f ;  /* 0x001c1fff0a317589 */ /* 0x000e6200000e0000 */
[----:B------:R-:W-:Y:S01]  /*19e90*/  IADD3.X R9, RZ, R3, RZ, P0, !PT ;  /* 0x00000003ff097210 */ /* 0x000fe200007fe4ff */
[----:B------:R-:W-:Y:S01]  /*19ea0*/  ULDC.64 UR4, c[0x0][0xaa0] ;  /* 0x0002a80000047ab9 */ /* 0x000fe20000000a00 */
[----:B------:R-:W-:Y:S01]  /*19eb0*/  LOP3.LUT P0, RZ, R214, 0x3, RZ, 0xc0, !PT ;  /* 0x00000003d6ff7812 */ /* 0x000fe2000780c0ff */
[----:B------:R-:W-:Y:S01]  /*19ec0*/  SHFL.IDX PT, R50, R6, 0x1, 0x1c1f ;  /* 0x003c1f0006327f89 */ /* 0x000fe200000e0000 */
[----:B------:R-:W-:-:S02]  /*19ed0*/  LOP3.LUT R28, R28, R29, RZ, 0x3c, !PT ;  /* 0x0000001d1c1c7212 */ /* 0x000fc400078e3cff */
[----:B------:R-:W-:Y:S01]  /*19ee0*/  IADD3.X R29, RZ, R3, RZ, P2, !PT ;  /* 0x00000003ff1d7210 */ /* 0x000fe200017fe4ff */
[----:B------:R-:W2:Y:S01]  /*19ef0*/  SHFL.IDX PT, R51, R10, 0x1, 0x1c1f ;  /* 0x003c1f000a337f89 */ /* 0x000ea200000e0000 */
[-C--:B------:R-:W-:Y:S02]  /*19f00*/  ISETP.GE.OR P2, PT, R14, R55.reuse, P0 ;  /* 0x000000370e00720c */ /* 0x080fe40000746670 */
[----:B------:R-:W-:Y:S02]  /*19f10*/  ISETP.GE.OR P0, PT, R4, R55, P0 ;  /* 0x000000370400720c */ /* 0x000fe40000706670 */
[C---:B------:R-:W-:Y:S02]  /*19f20*/  IADD3 R5, P3, R2.reuse, 0x7000, RZ ;  /* 0x0000700002057810 */ /* 0x040fe40007f7e0ff */
[C---:B------:R-:W-:Y:S02]  /*19f30*/  IADD3 R41, P4, R2.reuse, 0x6000, RZ ;  /* 0x0000600002297810 */ /* 0x040fe40007f9e0ff */
[----:B------:R-:W-:-:S02]  /*19f40*/  LOP3.LUT R7, R2, 0x380, RZ, 0xc0, !PT ;  /* 0x0000038002077812 */ /* 0x000fc400078ec0ff */
[----:B------:R-:W-:Y:S02]  /*19f50*/  LOP3.LUT R32, R33, 0x380, RZ, 0xc0, !PT ;  /* 0x0000038021207812 */ /* 0x000fe400078ec0ff */
[----:B------:R-:W-:Y:S01]  /*19f60*/  LOP3.LUT R36, R37, 0x380, RZ, 0xc0, !PT ;  /* 0x0000038025247812 */ /* 0x000fe200078ec0ff */
[----:B------:R-:W-:Y:S01]  /*19f70*/  IMAD R21, R21, UR4, RZ ;  /* 0x0000000415157c24 */ /* 0x000fe2000f8e02ff */
[----:B------:R-:W-:Y:S01]  /*19f80*/  LOP3.LUT R4, R5, 0x380, RZ, 0xc0, !PT ;  /* 0x0000038005047812 */ /* 0x000fe200078ec0ff */
[----:B-1----:R1:W-:Y:S01]  /*19f90*/  @!P2 ST.E desc[UR60][R48.64], R88 ;  /* 0x000000583000a985 */ /* 0x0023e2000c10193c */
[----:B------:R-:W-:Y:S01]  /*19fa0*/  LOP3.LUT R40, R41, 0x380, RZ, 0xc0, !PT ;  /* 0x0000038029287812 */ /* 0x000fe200078ec0ff */
[----:B------:R-:W-:Y:S01]  /*19fb0*/  IMAD.X R45, RZ, RZ, R3, P3 ;  /* 0x000000ffff2d7224 */ /* 0x000fe200018e0603 */
[----:B------:R-:W-:Y:S02]  /*19fc0*/  SHF.R.U64 R7, R7, 0x3, RZ ;  /* 0x0000000307077819 */ /* 0x000fe400000012ff */
[----:B------:R-:W-:-:S02]  /*19fd0*/  SHF.R.U64 R4, R4, 0x3, RZ ;  /* 0x0000000304047819 */ /* 0x000fc400000012ff */
[----:B------:R-:W-:Y:S01]  /*19fe0*/  SHF.R.U64 R32, R32, 0x3, RZ ;  /* 0x0000000320207819 */ /* 0x000fe200000012ff */
[----:B--2---:R2:W-:Y:S01]  /*19ff0*/  @!P0 ST.E desc[UR60][R50.64], R0 ;  /* 0x0000000032008985 */ /* 0x0045e2000c10193c */
[----:B------:R-:W-:Y:S02]  /*1a000*/  SHF.R.U64 R36, R36, 0x3, RZ ;  /* 0x0000000324247819 */ /* 0x000fe400000012ff */
[----:B------:R-:W-:Y:S01]  /*1a010*/  SHF.R.U64 R40, R40, 0x3, RZ ;  /* 0x0000000328287819 */ /* 0x000fe200000012ff */
[----:B-1----:R-:W1:Y:S01]  /*1a020*/  @P1 LDC R49, c[0x0][0xbec] ;  /* 0x0002fb00ff311b82 */ /* 0x002e620000000800 */
[----:B------:R-:W-:Y:S01]  /*1a030*/  LOP3.LUT R2, R7, R2, RZ, 0x3c, !PT ;  /* 0x0000000207027212 */ /* 0x000fe200078e3cff */
[----:B------:R-:W-:Y:S01]  /*1a040*/  IMAD R21, R20, UR5, R21 ;  /* 0x0000000514157c24 */ /* 0x000fe2000f8e0215 */
[----:B------:R-:W-:Y:S01]  /*1a050*/  LOP3.LUT R32, R32, R33, RZ, 0x3c, !PT ;  /* 0x0000002120207212 */ /* 0x000fe200078e3cff */
[--C-:B------:R-:W-:Y:S01]  /*1a060*/  IMAD.X R33, RZ, RZ, R3.reuse, P6 ;  /* 0x000000ffff217224 */ /* 0x100fe200030e0603 */
[----:B------:R-:W-:Y:S01]  /*1a070*/  LOP3.LUT R36, R36, R37, RZ, 0x3c, !PT ;  /* 0x0000002524247212 */ /* 0x000fe200078e3cff */
[----:B------:R-:W-:Y:S01]  /*1a080*/  IMAD.X R37, RZ, RZ, R3, P5 ;  /* 0x000000ffff257224 */ /* 0x000fe200028e0603 */
[----:B------:R-:W-:Y:S01]  /*1a090*/  LOP3.LUT R40, R40, R41, RZ, 0x3c, !PT ;  /* 0x0000002928287212 */ /* 0x000fe200078e3cff */
[----:B--2---:R-:W2:Y:S01]  /*1a0a0*/  @P1 LDC R51, c[0x0][0xbf0] ;  /* 0x0002fc00ff331b82 */ /* 0x004ea20000000800 */
[----:B------:R-:W-:Y:S01]  /*1a0b0*/  LOP3.LUT R44, R4, R5, RZ, 0x3c, !PT ;  /* 0x00000005042c7212 */ /* 0x000fe200078e3cff */
[----:B------:R-:W5:Y:S01]  /*1a0c0*/  LD.E.128 R28, desc[UR60][R28.64] ;  /* 0x0000003c1c1c7980 */ /* 0x000f62000c101d00 */
[----:B------:R-:W-:-:S02]  /*1a0d0*/  IADD3.X R41, RZ, R3, RZ, P4, !PT ;  /* 0x00000003ff297210 */ /* 0x000fc400027fe4ff */
[----:B------:R-:W-:Y:S01]  /*1a0e0*/  LEA R0, R192, R199, 0x5 ;  /* 0x000000c7c0007211 */ /* 0x000fe200078e28ff */
[----:B------:R3:W5:Y:S01]  /*1a0f0*/  LD.E.128 R4, desc[UR60][R2.64] ;  /* 0x0000003c02047980 */ /* 0x000762000c101d00 */
[----:B------:R-:W-:-:S03]  /*1a100*/  LOP3.LUT R8, R15, 0x380, RZ, 0xc0, !PT ;  /* 0x000003800f087812 */ /* 0x000fc600078ec0ff */
[----:B------:R-:W-:Y:S01]  /*1a110*/  IMAD.IADD R48, R185, 0x1, R0 ;  /* 0x00000001b9307824 */ /* 0x000fe200078e0200 */
[----:B------:R-:W-:Y:S01]  /*1a120*/  SHF.R.U64 R8, R8, 0x3, RZ ;  /* 0x0000000308087819 */ /* 0x000fe200000012ff */
[----:B------:R-:W5:Y:S03]  /*1a130*/  LD.E.128 R32, desc[UR60][R32.64] ;  /* 0x0000003c20207980 */ /* 0x000f66000c101d00 */
[----:B------:R-:W-:Y:S01]  /*1a140*/  LOP3.LUT R8, R8, R15, RZ, 0x3c, !PT ;  /* 0x0000000f08087212 */ /* 0x000fe200078e3cff */
[----:B---3--:R-:W-:Y:S01]  /*1a150*/  IMAD.WIDE.U32 R2, R20, UR4, RZ ;  /* 0x0000000414027c25 */ /* 0x008fe2000f8e00ff */
[----:B------:R-:W-:Y:S01]  /*1a160*/  ULDC.64 UR4, c[0x0][0xae8] ;  /* 0x0002ba0000047ab9 */ /* 0x000fe20000000a00 */
[----:B------:R-:W5:Y:S02]  /*1a170*/  LD.E.128 R12, desc[UR60][R12.64] ;  /* 0x0000003c0c0c7980 */ /* 0x000f64000c101d00 */
        /* <DEDUP_REMOVED lines=8> */
[----:B------:R-:W5:Y:S03]  /*1a200*/  LD.E.128 R40, desc[UR60][R40.64] ;  /* 0x0000003c28287980 */ /* 0x000f66000c101d00 */
[----:B------:R-:W-:Y:S01]  /*1a210*/  IMAD.IADD R3, R3, 0x1, R21 ;  /* 0x0000000103037824 */ /* 0x000fe200078e0215 */
[----:B------:R-:W-:Y:S01]  /*1a220*/  MOV R21, R48 ;  /* 0x0000003000157202 */ /* 0x000fe20000000f00 */
[----:B------:R-:W-:Y:S01]  /*1a230*/  IMAD R20, R200, UR4, RZ ;  /* 0x00000004c8147c24 */ /* 0x000fe2000f8e02ff */
[----:B--2---:R-:W-:Y:S01]  /*1a240*/  @P1 SHF.R.U32.HI R21, RZ, R51, R0 ;  /* 0x00000033ff151219 */ /* 0x004fe20000011600 */
[C---:B------:R-:W-:Y:S01]  /*1a250*/  IMAD.WIDE.U32 R2, R53.reuse, UR4, R2 ;  /* 0x0000000435027c25 */ /* 0x040fe2000f8e0002 */
[----:B------:R-:W5:Y:S02]  /*1a260*/  LD.E.128 R44, desc[UR60][R44.64] ;  /* 0x0000003c2c2c7980 */ /* 0x000f64000c101d00 */
[--C-:B------:R-:W-:Y:S01]  /*1a270*/  SHF.R.S32.HI R0, RZ, 0x1f, R21.reuse ;  /* 0x0000001fff007819 */ /* 0x100fe20000011415 */
[----:B------:R-:W-:Y:S01]  /*1a280*/  IMAD R49, R53, UR5, R20 ;  /* 0x0000000535317c24 */ /* 0x000fe2000f8e0214 */
[----:B------:R-:W-:Y:S01]  /*1a290*/  ULDC.64 UR4, c[0x0][0xae0] ;  /* 0x0002b80000047ab9 */ /* 0x000fe20000000a00 */
[----:B------:R-:W-:Y:S01]  /*1a2a0*/  IMAD.MOV R51, RZ, RZ, -R21 ;  /* 0x000000ffff337224 */ /* 0x000fe200078e0a15 */
[----:B------:R-:W-:Y:S01]  /*1a2b0*/  @!PT LDS RZ, [RZ] ;  /* 0x00000000fffff984 */ /* 0x000fe20000000800 */
[----:B------:R-:W-:Y:S01]  /*1a2c0*/  @!PT LDS RZ, [RZ] ;  /* 0x00000000fffff984 */ /* 0x000fe20000000800 */
[----:B------:R-:W-:Y:S01]  /*1a2d0*/  @!PT LDS RZ, [RZ] ;  /* 0x00000000fffff984 */ /* 0x000fe20000000800 */
[----:B------:R-:W-:Y:S01]  /*1a2e0*/  @!PT LDS RZ, [RZ] ;  /* 0x00000000fffff984 */ /* 0x000fe20000000800 */
[----:B------:R1:W-:Y:S06]  /*1a2f0*/  MEMBAR.ALL.CTA ;  /* 0x0000000000007992 */ /* 0x0003ec0000008000 */
[----:B-1----:R-:W1:Y:S01]  /*1a300*/  FENCE.VIEW.ASYNC.S ;  /* 0x00000000000073c6 */ /* 0x002e620000000000 */
[----:B------:R-:W-:-:S02]  /*1a310*/  IMAD.IADD R3, R3, 0x1, R49 ;  /* 0x0000000103037824 */ /* 0x000fc400078e0231 */
[----:B------:R-:W-:Y:S02]  /*1a320*/  IMAD R0, R0, UR4, RZ ;  /* 0x0000000400007c24 */ /* 0x000fe4000f8e02ff */
[----:B------:R-:W-:Y:S02]  /*1a330*/  IMAD R49, R24, R51, R48 ;  /* 0x0000003318317224 */ /* 0x000fe400078e0230 */
[----:B------:R-:W-:Y:S01]  /*1a340*/  IMAD R51, R21, UR5, R0 ;  /* 0x0000000515337c24 */ /* 0x000fe2000f8e0200 */
[----:B------:R-:W-:Y:S01]  /*1a350*/  IADD3 R50, R199, R185, RZ ;  /* 0x000000b9c7327210 */ /* 0x000fe20007ffe0ff */
[----:B------:R-:W-:Y:S01]  /*1a360*/  IMAD.WIDE.U32 R2, R21, UR4, R2 ;  /* 0x0000000415027c25 */ /* 0x000fe2000f8e0002 */
[----:B------:R-:W-:Y:S01]  /*1a370*/  SHF.R.S32.HI R0, RZ, 0x1f, R49 ;  /* 0x0000001fff007819 */ /* 0x000fe20000011431 */
[----:B------:R-:W-:Y:S02]  /*1a380*/  ULDC.64 UR4, c[0x0][0xad8] ;  /* 0x0002b60000047ab9 */ /* 0x000fe40000000a00 */
[----:B------:R-:W-:-:S02]  /*1a390*/  IMAD.IADD R3, R3, 0x1, R51 ;  /* 0x0000000103037824 */ /* 0x000fc400078e0233 */
[----:B------:R-:W-:Y:S02]  /*1a3a0*/  IMAD R20, R0, UR4, RZ ;  /* 0x0000000400147c24 */ /* 0x000fe4000f8e02ff */
[C---:B------:R-:W-:Y:S02]  /*1a3b0*/  VIADD R0, R50.reuse, 0x20 ;  /* 0x0000002032007836 */ /* 0x040fe40000000000 */
[C---:B------:R-:W-:Y:S02]  /*1a3c0*/  IMAD R21, R49.reuse, UR5, R20 ;  /* 0x0000000531157c24 */ /* 0x040fe4000f8e0214 */
[----:B------:R-:W-:Y:S01]  /*1a3d0*/  IMAD.WIDE.U32 R2, R49, UR4, R2 ;  /* 0x0000000431027c25 */ /* 0x000fe2000f8e0002 */
[-C--:B------:R-:W-:Y:S01]  /*1a3e0*/  ISETP.GE.AND P2, PT, R50, R55.reuse, PT ;  /* 0x000000373200720c */ /* 0x080fe20003f46270 */
[----:B------:R-:W-:Y:S01]  /*1a3f0*/  ULDC.64 UR4, c[0x0][0xa80] ;  /* 0x0002a00000047ab9 */ /* 0x000fe20000000a00 */
[----:B------:R-:W-:Y:S01]  /*1a400*/  ISETP.GE.AND P0, PT, R0, R55, PT ;  /* 0x000000370000720c */ /* 0x000fe20003f06270 */
[----:B------:R-:W-:Y:S01]  /*1a410*/  IMAD.IADD R3, R3, 0x1, R21 ;  /* 0x0000000103037824 */ /* 0x000fe200078e0215 */
[----:B------:R-:W-:-:S02]  /*1a420*/  IADD3 R0, R18, 0x2a820, RZ ;  /* 0x0002a82012007810 */ /* 0x000fc40007ffe0ff */
        /* <DEDUP_REMOVED lines=19> */
.L_x_2908:
[----:B------:R-:W-:Y:S05]  /*1a560*/  BSYNC B1 ;  /* 0x0000000000017941 */ /* 0x000fea0003800000 */
.L_x_2907:
        /* <DEDUP_REMOVED lines=13> */
.L_x_2910:
[----:B------:R-:W-:Y:S05]  /*1a640*/  BSYNC B1 ;  /* 0x0000000000017941 */ /* 0x000fea0003800000 */
.L_x_2909:
        /* <DEDUP_REMOVED lines=13> */
.L_x_2912:
[----:B------:R-:W-:Y:S05]  /*1a720*/  BSYNC B1 ;  /* 0x0000000000017941 */ /* 0x000fea0003800000 */
.L_x_2911:
[----:B0-----:R-:W-:Y:S01]  /*1a730*/  IADD3 R0, R50, 0x60, RZ ;  /* 0x0000006032007810 */ /* 0x001fe20007ffe0ff */
[----:B-12---:R-:W0:Y:S03]  /*1a740*/  SHFL.IDX PT, R48, R48, 0x3, 0x181f ;  /* 0x00781f0030307f89 */ /* 0x006e2600000e0000 */
        /* <DEDUP_REMOVED lines=14> */
.L_x_2905:
        /* <DEDUP_REMOVED lines=13> */
[----:B------:R-:W-:Y:S01]  /*1a900*/  IMAD.U32 R0, RZ, RZ, UR4 ;  /* 0x00000004ff007e24 */ /* 0x000fe2000f8e00ff */
[----:B------:R-:W-:-:S05]  /*1a910*/  @P1 IADD3.X R195, R195, UR5, RZ, P2, !PT ;  /* 0x00000005c3c31c10 */ /* 0x000fca00097fe4ff */
[----:B------:R3:W5:Y:S01]  /*1a920*/  @P1 LDG.E R0, desc[UR60][R194.64] ;  /* 0x0000003cc2001981 */ /* 0x000762000c1e1900 */
[----:B--2---:R-:W-:Y:S01]  /*1a930*/  ISETP.NE.AND P2, PT, R21, 0x1, PT ;  /* 0x000000011500780c */ /* 0x004fe20003f45270 */
[----:B------:R-:W2:-:S12]  /*1a940*/  S2R R4, SR_TID.X ;  /* 0x0000000000047919 */ /* 0x000e980000002100 */
[----:B------:R-:W0:Y:S08]  /*1a950*/  @P2 LDC R14, c[0x0][0xbec] ;  /* 0x0002fb00ff0e2b82 */ /* 0x000e300000000800 */
[----:B----4-:R-:W4:Y:S01]  /*1a960*/  @P2 LDC R29, c[0x0][0xbf0] ;  /* 0x0002fc00ff1d2b82 */ /* 0x010f220000000800 */
[----:B--2---:R-:W-:-:S04]  /*1a970*/  IADD3 R5, R4, -0x80, RZ ;  /* 0xffffff8004057810 */ /* 0x004fc80007ffe0ff */
[----:B------:R-:W-:Y:S01]  /*1a980*/  ISETP.GE.AND P3, PT, R5, 0x80, PT ;  /* 0x000000800500780c */ /* 0x000fe20003f66270 */
[----:B---3--:R-:W-:-:S12]  /*1a990*/  @P1 BRA `(.L_x_2914) ;  /* 0x0000000000101947 */ /* 0x008fd80003800000 */
[----:B------:R-:W-:Y:S05]  /*1a9a0*/  @!P0 BRA `(.L_x_2914) ;  /* 0x00000000000c8947 */ /* 0x000fea0003800000 */
[----:B------:R-:W2:Y:S04]  /*1a9b0*/  LDG.E R5, desc[UR60][R2.64] ;  /* 0x0000003c02057981 */ /* 0x000ea8000c1e1900 */
[----:B-----5:R-:W2:Y:S02]  /*1a9c0*/  LDG.E R0, desc[UR60][R2.64+0x4] ;  /* 0x0000043c02007981 */ /* 0x020ea4000c1e1900 */
[----:B--2---:R-:W-:-:S07]  /*1a9d0*/  IMAD.IADD R0, R0, 0x1, -R5 ;  /* 0x0000000100007824 */ /* 0x004fce00078e0a05 */
.L_x_2914:
        /* <DEDUP_REMOVED lines=22> */
[----:B------:R-:W3:Y:S01]  /*1ab40*/  @P0 LDC R15, c[0x0][0xbf0] ;  /* 0x0002fc00ff0f0b82 */ /* 0x000ee20000000800 */
[----:B------:R-:W-:-:S04]  /*1ab50*/  IMAD.WIDE.U32 R2, R13, UR4, R2 ;  /* 0x000000040d027c25 */ /* 0x000fc8000f8e0002 */
[----:B--2---:R-:W-:-:S05]  /*1ab60*/  @P0 IMAD.HI.U32 R4, R9, R4, RZ ;  /* 0x0000000409040227 */ /* 0x004fca00078e00ff */
[----:B---3--:R-:W-:Y:S01]  /*1ab70*/  @P0 SHF.R.U32.HI R5, RZ, R15, R4 ;  /* 0x0000000fff050219 */ /* 0x008fe20000011604 */
        /* <DEDUP_REMOVED lines=18> */
.L_x_2916:
[----:B------:R-:W-:Y:S05]  /*1aca0*/  BSYNC B1 ;  /* 0x0000000000017941 */ /* 0x000fea0003800000 */
.L_x_2915:
[----:B------:R-:W-:Y:S01]  /*1acb0*/  ULDC.64 UR4, c[0x0][0xaa0] ;  /* 0x0002a80000047ab9 */ /* 0x000fe20000000a00 */
[----:B--2---:R-:W-:Y:S01]  /*1acc0*/  LEA R4, R192, R199, 0x5 ;  /* 0x000000c7c0047211 */ /* 0x004fe200078e28ff */
[----:B------:R-:W-:Y:S01]  /*1acd0*/  IMAD R3, R11, UR4, RZ ;  /* 0x000000040b037c24 */ /* 0x000fe2000f8e02ff */
[----:B------:R-:W-:Y:S03]  /*1ace0*/  BSSY B1, `(.L_x_2917) ;  /* 0x0000036000017945 */ /* 0x000fe60003800000 */
[C---:B------:R-:W-:Y:S02]  /*1acf0*/  IMAD R5, R6.reuse, UR5, R3 ;  /* 0x0000000506057c24 */ /* 0x040fe4000f8e0203 */
[----:B------:R-:W-:Y:S01]  /*1ad00*/  IMAD.WIDE.U32 R2, R6, UR4, RZ ;  /* 0x0000000406027c25 */ /* 0x000fe2000f8e00ff */
[----:B------:R-:W-:-:S03]  /*1ad10*/  ULDC.64 UR4, c[0x0][0xae8] ;  /* 0x0002ba0000047ab9 */ /* 0x000fc60000000a00 */
[----:B------:R-:W-:Y:S02]  /*1ad20*/  IMAD.IADD R3, R3, 0x1, R5 ;  /* 0x0000000103037824 */ /* 0x000fe400078e0205 */
[----:B------:R-:W-:Y:S02]  /*1ad30*/  IMAD.IADD R9, R185, 0x1, R4 ;  /* 0x00000001b9097824 */ /* 0x000fe400078e0204 */
[----:B------:R-:W-:Y:S02]  /*1ad40*/  IMAD R6, R10, UR4, RZ ;  /* 0x000000040a067c24 */ /* 0x000fe4000f8e02ff */
[----:B0-----:R-:W-:Y:S01]  /*1ad50*/  @P2 IMAD.HI.U32 R4, R9, R14, RZ ;  /* 0x0000000e09042227 */ /* 0x001fe200078e00ff */
[----:B------:R-:W-:-:S03]  /*1ad60*/  MOV R5, R9 ;  /* 0x0000000900057202 */ /* 0x000fc60000000f00 */
[C---:B------:R-:W-:Y:S01]  /*1ad70*/  IMAD R7, R193.reuse, UR5, R6 ;  /* 0x00000005c1077c24 */ /* 0x040fe2000f8e0206 */
[----:B----4-:R-:W-:Y:S01]  /*1ad80*/  @P2 SHF.R.U32.HI R5, RZ, R29, R4 ;  /* 0x0000001dff052219 */ /* 0x010fe20000011604 */
[----:B------:R-:W-:Y:S01]  /*1ad90*/  IMAD.WIDE.U32 R2, R193, UR4, R2 ;  /* 0x00000004c1027c25 */ /* 0x000fe2000f8e0002 */
[----:B------:R-:W-:Y:S02]  /*1ada0*/  ULDC.64 UR4, c[0x0][0xaf0] ;  /* 0x0002bc0000047ab9 */ /* 0x000fe40000000a00 */
[----:B------:R-:W-:Y:S01]  /*1adb0*/  SHF.R.S32.HI R4, RZ, 0x1f, R5 ;  /* 0x0000001fff047819 */ /* 0x000fe20000011405 */
[----:B------:R-:W-:Y:S02]  /*1adc0*/  IMAD R6, R200, UR4, RZ ;  /* 0x00000004c8067c24 */ /* 0x000fe4000f8e02ff */
[----:B------:R-:W-:Y:S02]  /*1add0*/  IMAD.IADD R3, R3, 0x1, R7 ;  /* 0x0000000103037824 */ /* 0x000fe400078e0207 */
[----:B------:R-:W-:-:S02]  /*1ade0*/  IMAD R7, R13, UR5, R6 ;  /* 0x000000050d077c24 */ /* 0x000fc4000f8e0206 */
[----:B------:R-:W-:Y:S01]  /*1adf0*/  IMAD.WIDE.U32 R2, R13, UR4, R2 ;  /* 0x000000040d027c25 */ /* 0x000fe2000f8e0002 */
[----:B------:R-:W-:-:S03]  /*1ae00*/  ULDC.64 UR4, c[0x0][0xae0] ;  /* 0x0002b80000047ab9 */ /* 0x000fc60000000a00 */
[----:B------:R-:W-:Y:S01]  /*1ae10*/  IMAD.MOV R6, RZ, RZ, -R5 ;  /* 0x000000ffff067224 */ /* 0x000fe200078e0a05 */
[----:B------:R-:W-:Y:S01]  /*1ae20*/  IADD3 R3, R3, R7, RZ ;  /* 0x0000000703037210 */ /* 0x000fe20007ffe0ff */
        /* <DEDUP_REMOVED lines=10> */
[C---:B------:R-:W-:Y:S01]  /*1aed0*/  IMAD R5, R7.reuse, UR5, R4 ;  /* 0x0000000507057c24 */ /* 0x040fe2000f8e0204 */
[C---:B------:R-:W-:Y:S01]  /*1aee0*/  IADD3 R0, R6.reuse, 0x20, RZ ;  /* 0x0000002006007810 */ /* 0x040fe20007ffe0ff */
[----:B------:R-:W-:Y:S01]  /*1aef0*/  IMAD.WIDE.U32 R2, R7, UR4, R2 ;  /* 0x0000000407027c25 */ /* 0x000fe2000f8e0002 */
[-C--:B------:R-:W-:Y:S01]  /*1af00*/  ISETP.GE.AND P2, PT, R6, R21.reuse, PT ;  /* 0x000000150600720c */ /* 0x080fe20003f46270 */
[----:B------:R-:W-:Y:S01]  /*1af10*/  ULDC.64 UR4, c[0x0][0xa80] ;  /* 0x0002a00000047ab9 */ /* 0x000fe20000000a00 */
[----:B------:R-:W-:Y:S01]  /*1af20*/  ISETP.GE.AND P1, PT, R0, R21, PT ;  /* 0x000000150000720c */ /* 0x000fe20003f26270 */
[----:B------:R-:W-:Y:S01]  /*1af30*/  IMAD.IADD R3, R3, 0x1, R5 ;  /* 0x0000000103037824 */ /* 0x000fe200078e0205 */
[----:B------:R-:W-:Y:S01]  /*1af40*/  LEA R4, P3, R2, UR4, 0x1 ;  /* 0x0000000402047c11 */ /* 0x000fe2000f8608ff */
[----:B------:R-:W-:-:S03]  /*1af50*/  VIADD R0, R6, 0x40 ;  /* 0x0000004006007836 */ /* 0x000fc60000000000 */
        /* <DEDUP_REMOVED lines=14> */
.L_x_2918:
[----:B------:R-:W-:Y:S05]  /*1b040*/  BSYNC B1 ;  /* 0x0000000000017941 */ /* 0x000fea0003800000 */
.L_x_2917:
        /* <DEDUP_REMOVED lines=13> */
.L_x_2920:
[----:B------:R-:W-:Y:S05]  /*1b120*/  BSYNC B1 ;  /* 0x0000000000017941 */ /* 0x000fea0003800000 */
.L_x_2919:
        /* <DEDUP_REMOVED lines=13> */
.L_x_2922:
[----:B------:R-:W-:Y:S05]  /*1b200*/  BSYNC B1 ;  /* 0x0000000000017941 */ /* 0x000fea0003800000 */
.L_x_2921:
        /* <DEDUP_REMOVED lines=14> */
.L_x_2913:
[----:B------:R-:W-:Y:S05]  /*1b2f0*/  BSYNC B0 ;  /* 0x0000000000007941 */ /* 0x000fea0003800000 */
.L_x_2904:
[----:B------:R-:W-:Y:S02]  /*1b300*/  ULDC UR4, c[0x0][0xc3c] ;  /* 0x00030f0000047ab9 */ /* 0x000fe40000000800 */
[----:B-1----:R-:W-:-:S13]  /*1b310*/  ISETP.GE.AND P0, PT, R27, UR4, PT ;  /* 0x000000041b007c0c */ /* 0x002fda000bf06270 */
[----:B------:R-:W-:Y:S05]  /*1b320*/  @!P0 BRA `(.L_x_2923) ;  /* 0xfffffe5c00e88947 */ /* 0x000fea000383ffff */
[----:B------:R-:W-:Y:S05]  /*1b330*/  BRA `(.L_x_2687) ;  /* 0x0000006c00847947 */ /* 0x000fea0003800000 */
.L_x_2685:
        /* <DEDUP_REMOVED lines=16> */
.L_x_2924:
        /* <DEDUP_REMOVED lines=31> */
[----:B------:R-:W1:Y:S02]  /*1b630*/  SHFL.IDX PT, R6, R8, 0x1f, 0x1f ;  /* 0x03e01f0008067f89 */ /* 0x000e6400000e0000 */
[----:B-1----:R-:W-:-:S04]  /*1b640*/  IMAD R6, R6, UR5, RZ ;  /* 0x0000000506067c24 */ /* 0x002fc8000f8e02ff */
[----:B------:R-:W-:Y:S01]  /*1b650*/  IMAD.MOV.U32 R3, RZ, RZ, R6 ;  /* 0x000000ffff037224 */ /* 0x000fe200078e0006 */
[----:B0-----:R-:W-:-:S13]  /*1b660*/  ISETP.GT.AND P6, PT, R6, UR6, PT ;  /* 0x0000000606007c0c */ /* 0x001fda000bfc4270 */
[----:B------:R-:W-:Y:S05]  /*1b670*/  @P6 BRA `(.L_x_2926) ;  /* 0x0000000000986947 */ /* 0x000fea0003800000 */
[----:B------:R-:W0:Y:S01]  /*1b680*/  LDC R10, c[0x0][0xc3c] ;  /* 0x00030f00ff0a7b82 */ /* 0x000e220000000800 */
[----:B------:R-:W-:Y:S01]  /*1b690*/  MOV R6, R3 ;  /* 0x0000000300067202 */ /* 0x000fe20000000f00 */
[----:B------:R-:W-:Y:S01]  /*1b6a0*/  UMOV UR4, URZ ;  /* 0x0000003f00047c82 */ /* 0x000fe20008000000 */
[----:B------:R-:W-:Y:S01]  /*1b6b0*/  ULDC UR7, c[0x0][0xc3c] ;  /* 0x00030f0000077ab9 */ /* 0x000fe20000000800 */
[----:B------:R-:W-:-:S05]  /*1b6c0*/  ULDC UR5, c[0x0][0xc38] ;  /* 0x00030e0000057ab9 */ /* 0x000fca0000000800 */
.L_x_2930:
[----:B------:R-:W-:Y:S01]  /*1b6d0*/  UIADD3 UR4, UR4, 0x1f, URZ ;  /* 0x0000001f04047890 */ /* 0x000fe2000fffe03f */
[----:B------:R-:W-:-:S05]  /*1b6e0*/  IMAD.U32 R19, RZ, RZ, UR7 ;  /* 0x00000007ff137e24 */ /* 0x000fca000f8e00ff */
        /* <DEDUP_REMOVED lines=10> */
.L_x_2929:
[----:B------:R-:W-:Y:S05]  /*1b790*/  BSYNC B0 ;  /* 0x0000000000007941 */ /* 0x000fea0003800000 */
.L_x_2928:
        /* <DEDUP_REMOVED lines=20> */
.L_x_2926:
        /* <DEDUP_REMOVED lines=15> */
[----:B0-----:R-:W-:-:S06]  /*1b9d0*/  IADD3 R11, R10, 0xffffffe, RZ ;  /* 0x0ffffffe0a0b7810 */ /* 0x001fcc0007ffe0ff */
[----:B------:R0:W1:Y:S01]  /*1b9e0*/  F2I.FTZ.U32.TRUNC.NTZ R3, R11 ;  /* 0x0000000b00037305 */ /* 0x000062000021f000 */
[----:B------:R-:W-:Y:S05]  /*1b9f0*/  @!P0 BRA `(.L_x_2931) ;  /* 0x0000000000088947 */ /* 0x000fea0003800000 */
[----:B------:R-:W-:-:S05]  /*1ba00*/  VIADD R9, R15, 0xffffffff ;  /* 0xffffffff0f097836 */ /* 0x000fca0000000000 */
[----:B------:R2:W3:Y:S02]  /*1ba10*/  SHFL.IDX PT, R16, R8, R9, 0x1f ;  /* 0x00001f0908107589 */ /* 0x0004e400000e0000 */
.L_x_2931:
[----:B---3--:R-:W-:Y:S01]  /*1ba20*/  IMAD R16, R16, UR5, R13 ;  /* 0x0000000510107c24 */ /* 0x008fe2000f8e020d */
[----:B------:R-:W-:Y:S01]  /*1ba30*/  IABS R2, R6 ;  /* 0x0000000600027213 */ /* 0x000fe20000000000 */
[----:B01----:R-:W-:-:S03]  /*1ba40*/  IMAD.MOV R11, RZ, RZ, -R3 ;  /* 0x000000ffff0b7224 */ /* 0x003fc600078e0a03 */
[----:B--2---:R-:W-:Y:S01]  /*1ba50*/  IADD3 R9, -R16, UR6, RZ ;  /* 0x0000000610097c10 */ /* 0x004fe2000fffe1ff */
[----:B------:R-:W-:Y:S01]  /*1ba60*/  IMAD R11, R11, R12, RZ ;  /* 0x0000000c0b0b7224 */ /* 0x000fe200078e02ff */
[----:B------:R-:W-:Y:S01]  /*1ba70*/  IADD3 R10, RZ, -R2, RZ ;  /* 0x80000002ff0a7210 */ /* 0x000fe20007ffe0ff */
[----:B------:R-:W-:Y:S01]  /*1ba80*/  IMAD.MOV.U32 R2, RZ, RZ, RZ ;  /* 0x000000ffff027224 */ /* 0x000fe200078e00ff */
[----:B------:R-:W-:-:S03]  /*1ba90*/  IABS R8, R9 ;  /* 0x0000000900087213 */ /* 0x000fc60000000000 */
[----:B------:R-:W-:-:S04]  /*1baa0*/  IMAD.HI.U32 R2, R3, R11, R2 ;  /* 0x0000000b03027227 */ /* 0x000fc800078e0002 */
[----:B------:R-:W-:Y:S01]  /*1bab0*/  IMAD.MOV.U32 R3, RZ, RZ, R8 ;  /* 0x000000ffff037224 */ /* 0x000fe200078e0008 */
[----:B------:R-:W-:-:S03]  /*1bac0*/  MOV R8, R10 ;  /* 0x0000000a00087202 */ /* 0x000fc60000000f00 */
        /* <DEDUP_REMOVED lines=22> */
[----:B0-----:R-:W-:-:S06]  /*1bc30*/  IADD3 R3, R7, 0xffffffe, RZ ;  /* 0x0ffffffe07037810 */ /* 0x001fcc0007ffe0ff */
[----:B------:R-:W0:Y:S02]  /*1bc40*/  F2I.FTZ.U32.TRUNC.NTZ R3, R3 ;  /* 0x0000000300037305 */ /* 0x000e24000021f000 */
[----:B0-----:R-:W-:-:S05]  /*1bc50*/  IMAD.MOV R11, RZ, RZ, -R3 ;  /* 0x000000ffff0b7224 */ /* 0x001fca00078e0a03 */
[----:B------:R-:W-:Y:S02]  /*1bc60*/  MOV R9, R11 ;  /* 0x0000000b00097202 */ /* 0x000fe40000000f00 */
[----:B------:R-:W-:-:S03]  /*1bc70*/  IABS R11, R13 ;  /* 0x0000000d000b7213 */ /* 0x000fc60000000000 */
[----:B------:R-:W-:-:S04]  /*1bc80*/  IMAD R9, R9, R10, RZ ;  /* 0x0000000a09097224 */ /* 0x000fc800078e02ff */
[----:B------:R-:W-:-:S04]  /*1bc90*/  IMAD.HI.U32 R2, R3, R9, R2 ;  /* 0x0000000903027227 */ /* 0x000fc800078e0002 */
[----:B------:R-:W-:Y:S02]  /*1bca0*/  IMAD.MOV R3, RZ, RZ, -R6 ;  /* 0x000000ffff037224 */ /* 0x000fe400078e0a06 */
        /* <DEDUP_REMOVED lines=8> */
[----:B------:R-:W-:Y:S01]  /*1bd30*/  ISETP.GE.AND P2, PT, R3, RZ, PT ;  /* 0x000000ff0300720c */ /* 0x000fe20003f46270 */
[----:B------:R-:W-:-:S06]  /*1bd40*/  IMAD.IADD R3, R13, 0x1, R8 ;  /* 0x000000010d037824 */ /* 0x000fcc00078e0208 */
[----:B------:R-:W-:-:S06]  /*1bd50*/  @P0 VIADD R2, R2, 0x1 ;  /* 0x0000000102020836 */ /* 0x000fcc0000000000 */
[----:B------:R-:W-:Y:S02]  /*1bd60*/  @!P2 IADD3 R2, -R2, RZ, RZ ;  /* 0x000000ff0202a210 */ /* 0x000fe40007ffe1ff */
[----:B------:R-:W-:Y:S01]  /*1bd70*/  @!P1 LOP3.LUT R2, RZ, R18, RZ, 0x33, !PT ;  /* 0x00000012ff029212 */ /* 0x000fe200078e33ff */
[----:B------:R-:W-:-:S03]  /*1bd80*/  IMAD.MOV R18, RZ, RZ, -R18 ;  /* 0x000000ffff127224 */ /* 0x000fc600078e0a12 */
[----:B------:R-:W-:Y:S01]  /*1bd90*/  LOP3.LUT R17, RZ, R2, RZ, 0x33, !PT ;  /* 0x00000002ff117212 */ /* 0x000fe200078e33ff */
[----:B------:R-:W-:-:S03]  /*1bda0*/  IMAD R18, R2, R18, R3 ;  /* 0x0000001202127224 */ /* 0x000fc600078e0203 */
[----:B------:R-:W-:Y:S01]  /*1bdb0*/  IADD3 R17, R4, R17, RZ ;  /* 0x0000001104117210 */ /* 0x000fe20007ffe0ff */
[----:B------:R-:W-:Y:S06]  /*1bdc0*/  BRA `(.L_x_2932) ;  /* 0x00000000000c7947 */ /* 0x000fec0003800000 */
.L_x_2927:
[----:B------:R-:W-:Y:S01]  /*1bdd0*/  IMAD.MOV.U32 R17, RZ, RZ, RZ ;  /* 0x000000ffff117224 */ /* 0x000fe200078e00ff */
[----:B------:R-:W-:Y:S01]  /*1bde0*/  MOV R18, RZ ;  /* 0x000000ff00127202 */ /* 0x000fe20000000f00 */
[----:B------:R-:W-:-:S07]  /*1bdf0*/  IMAD.U32 R16, RZ, RZ, UR6 ;  /* 0x00000006ff107e24 */ /* 0x000fce000f8e00ff */
.L_x_2932:
[----:B------:R-:W-:-:S13]  /*1be00*/  ISETP.NE.AND P0, PT, R5, RZ, PT ;  /* 0x000000ff0500720c */ /* 0x000fda0003f05270 */
[----:B------:R-:W0:Y:S01]  /*1be10*/  @!P0 S2R R3, SR_CgaCtaId ;  /* 0x0000000000038919 */ /* 0x000e220000008800 */
[----:B------:R-:W-:-:S04]  /*1be20*/  @!P0 MOV R2, 0x400 ;  /* 0x0000040000028802 */ /* 0x000fc80000000f00 */
[----:B0-----:R-:W-:-:S05]  /*1be30*/  @!P0 LEA R2, R3, R2, 0x18 ;  /* 0x0000000203028211 */ /* 0x001fca00078ec0ff */
[----:B------:R0:W-:Y:S01]  /*1be40*/  @!P0 STS.128 [R2+0x2a8d0], R16 ;  /* 0x02a8d01002008388 */ /* 0x0001e20000000c00 */
[----:B------:R-:W-:Y:S06]  /*1be50*/  BAR.ARV 0x5, 0x180 ;  /* 0x0146000000007b1d */ /* 0x000fec0000002000 */
.L_x_2925:
[----:B------:R2:W-:Y:S01]  /*1be60*/  STL [R1+0x28], RZ ;  /* 0x000028ff01007387 */ /* 0x0005e20000100800 */
[----:B------:R-:W-:Y:S01]  /*1be70*/  ULDC UR4, c[0x0][0xc3c] ;  /* 0x00030f0000047ab9 */ /* 0x000fe20000000800 */
[----:B------:R-:W-:Y:S01]  /*1be80*/  IMAD.MOV.U32 R29, RZ, RZ, 0x1 ;  /* 0x00000001ff1d7424 */ /* 0x000fe200078e00ff */
[----:B-1----:R-:W-:Y:S01]  /*1be90*/  ISETP.GE.AND P0, PT, R19, UR4, PT ;  /* 0x0000000413007c0c */ /* 0x002fe2000bf06270 */
[----:B------:R-:W-:-:S12]  /*1bea0*/  IMAD.MOV.U32 R28, RZ, RZ, RZ ;  /* 0x000000ffff1c7224 */ /* 0x000fd800078e00ff */
[----:B--2---:R-:W-:Y:S05]  /*1beb0*/  @P0 BRA `(.L_x_2933) ;  /* 0x0000005c00c00947 */ /* 0x004fea0003800000 */
[----:B0-----:R-:W2:Y:S01]  /*1bec0*/  LDL R2, [R1+0x40] ;  /* 0x0000400001027983 */ /* 0x001ea20000100800 */
[----:B------:R-:W0:Y:S01]  /*1bed0*/  S2UR UR5, SR_CgaCtaId ;  /* 0x00000000000579c3 */ /* 0x000e220000008800 */
[----:B------:R-:W-:Y:S01]  /*1bee0*/  LOP3.LUT R4, R0, 0x7f, RZ, 0xc0, !PT ;  /* 0x0000007f00047812 */ /* 0x000fe200078ec0ff */
[----:B------:R-:W-:Y:S01]  /*1bef0*/  BSSY B8, `(.L_x_2933) ;  /* 0x00005ec000087945 */ /* 0x000fe20003800000 */
[----:B------:R1:W-:Y:S01]  /*1bf00*/  STL [R1+0x28], RZ ;  /* 0x000028ff01007387 */ /* 0x0003e20000100800 */
[----:B------:R-:W-:Y:S01]  /*1bf10*/  MOV R31, 0x1 ;  /* 0x00000001001f7802 */ /* 0x000fe20000000f00 */
[----:B------:R-:W-:Y:S01]  /*1bf20*/  IMAD.MOV.U32 R26, RZ, RZ, RZ ;  /* 0x000000ffff1a7224 */ /* 0x000fe200078e00ff */
[----:B------:R-:W-:Y:S01]  /*1bf30*/  MOV R29, 0x1 ;  /* 0x00000001001d7802 */ /* 0x000fe20000000f00 */
[----:B------:R-:W-:Y:S01]  /*1bf40*/  IMAD.SHL.U32 R36, R4, 0x8, RZ ;  /* 0x0000000804247824 */ /* 0x000fe200078e00ff */
[----:B------:R-:W-:Y:S01]  /*1bf50*/  ULDC.64 UR36, c[0x0][0x198] ;  /* 0x0000660000247ab9 */ /* 0x000fe20000000a00 */
[----:B------:R-:W-:Y:S01]  /*1bf60*/  IMAD.MOV.U32 R28, RZ, RZ, RZ ;  /* 0x000000ffff1c7224 */ /* 0x000fe200078e00ff */
[----:B------:R-:W-:Y:S01]  /*1bf70*/  ULDC UR38, c[0x0][0xc] ;  /* 0x0000030000267ab9 */ /* 0x000fe20000000800 */
[----:B--2---:R-:W-:-:S02]  /*1bf80*/  R2UR UR4, R2 ;  /* 0x00000000020472ca */ /* 0x004fc400000e0000 */
[----:B------:R-:W-:-:S04]  /*1bf90*/  SHF.L.U32 R2, R0, 0x3, RZ ;  /* 0x0000000300027819 */ /* 0x000fc800000006ff */
        /* <DEDUP_REMOVED lines=14> */
.L_x_3034:
[----:B0-----:R-:W0:Y:S02]  /*1c080*/  LDC.64 R32, c[0x0][0xc88] ;  /* 0x00032200ff207b82 */ /* 0x001e240000000a00 */
[----:B0-----:R-:W-:-:S06]  /*1c090*/  IMAD.WIDE R32, R19, 0x4, R32 ;  /* 0x0000000413207825 */ /* 0x001fcc00078e0220 */
[----:B--2---:R-:W2:Y:S01]  /*1c0a0*/  LDG.E R32, desc[UR60][R32.64] ;  /* 0x0000003c20207981 */ /* 0x004ea2000c1e1900 */
[----:B------:R-:W-:Y:S05]  /*1c0b0*/  YIELD ;  /* 0x0000000000007946 */ /* 0x000fea0003800000 */
[----:B------:R-:W-:Y:S01]  /*1c0c0*/  ULDC.64 UR4, c[0x0][0xa28] ;  /* 0x00028a0000047ab9 */ /* 0x000fe20000000a00 */
[----:B------:R-:W-:Y:S01]  /*1c0d0*/  ULDC.64 UR8, c[0x0][0xa18] ;  /* 0x0002860000087ab9 */ /* 0x000fe20000000a00 */
[----:B------:R-:W-:Y:S01]  /*1c0e0*/  ISETP.NE.U32.AND P0, PT, RZ, UR4, PT ;  /* 0x00000004ff007c0c */ /* 0x000fe2000bf05070 */
[----:B------:R-:W-:Y:S01]  /*1c0f0*/  ULDC.64 UR6, c[0x0][0xa10] ;  /* 0x0002840000067ab9 */ /* 0x000fe20000000a00 */
[----:B------:R-:W-:-:S02]  /*1c100*/  MOV R11, RZ ;  /* 0x000000ff000b7202 */ /* 0x000fc40000000f00 */
[----:B------:R-:W-:Y:S02]  /*1c110*/  ISETP.NE.AND.EX P0, PT, RZ, UR5, PT, P0 ;  /* 0x00000005ff007c0c */ /* 0x000fe4000bf05300 */
[----:B------:R-:W-:-:S04]  /*1c120*/  ISETP.NE.U32.AND P2, PT, RZ, UR8, PT ;  /* 0x00000008ff007c0c */ /* 0x000fc8000bf45070 */
[----:B------:R-:W-:Y:S01]  /*1c130*/  ISETP.NE.AND.EX P2, PT, RZ, UR9, PT, P2 ;  /* 0x00000009ff007c0c */ /* 0x000fe2000bf45320 */
[----:B------:R-:W-:Y:S01]  /*1c140*/  IMAD.MOV.U32 R35, RZ, RZ, RZ ;  /* 0x000000ffff237224 */ /* 0x000fe200078e00ff */
[----:B--2---:R-:W-:-:S05]  /*1c150*/  SHF.R.S32.HI R0, RZ, 0x1f, R32 ;  /* 0x0000001fff007819 */ /* 0x004fca0000011420 */
[C---:B------:R-:W-:Y:S01]  /*1c160*/  @P0 LEA R2, P1, R32.reuse, UR4, 0x2 ;  /* 0x0000000420020c11 */ /* 0x040fe2000f8210ff */
[C---:B------:R-:W-:Y:S01]  /*1c170*/  IMAD.SHL.U32 R24, R32.reuse, 0x4, RZ ;  /* 0x0000000420187824 */ /* 0x040fe200078e00ff */
[C-C-:B------:R-:W-:Y:S01]  /*1c180*/  SHF.L.U64.HI R25, R32.reuse, 0x2, R0.reuse ;  /* 0x0000000220197819 */ /* 0x140fe20000010200 */
[----:B------:R0:W-:Y:S01]  /*1c190*/  STL [R1+0x1c], R0 ;  /* 0x00001c0001007387 */ /* 0x0001e20000100800 */
[----:B------:R-:W-:Y:S01]  /*1c1a0*/  @P0 LEA.HI.X R3, R32, UR5, R0, 0x2, P1 ;  /* 0x0000000520030c11 */ /* 0x000fe200088f1400 */
[----:B------:R-:W-:-:S04]  /*1c1b0*/  ULDC.64 UR4, c[0x0][0xa00] ;  /* 0x0002800000047ab9 */ /* 0x000fc80000000a00 */
        /* <DEDUP_REMOVED lines=26> */
[----:B------:R-:W-:Y:S01]  /*1c360*/  IMAD.U32 R7, RZ, RZ, UR4 ;  /* 0x00000004ff077e24 */ /* 0x000fe2000f8e00ff */
[----:B---3--:R0:W-:Y:S01]  /*1c370*/  STL [R1+0x14], R8 ;  /* 0x0000140801007387 */ /* 0x0081e20000100800 */
[----:B------:R-:W-:-:S03]  /*1c380*/  IMAD.MOV.U32 R10, RZ, RZ, R8 ;  /* 0x000000ffff0a7224 */ /* 0x000fc600078e0008 */
[----:B--2---:R0:W-:Y:S01]  /*1c390*/  STL [R1+0x4], R11 ;  /* 0x0000040b01007387 */ /* 0x0041e20000100800 */
[----:B------:R-:W-:Y:S05]  /*1c3a0*/  @P2 BRA `(.L_x_2934) ;  /* 0x0000000000142947 */ /* 0x000fea0003800000 */
[----:B------:R-:W-:Y:S05]  /*1c3b0*/  @!P0 BRA `(.L_x_2934) ;  /* 0x0000000000108947 */ /* 0x000fea0003800000 */
[----:B------:R-:W2:Y:S04]  /*1c3c0*/  LDG.E R9, desc[UR60][R2.64] ;  /* 0x0000003c02097981 */ /* 0x000ea8000c1e1900 */
[----:B0-----:R-:W2:Y:S02]  /*1c3d0*/  LDG.E R8, desc[UR60][R2.64+0x4] ;  /* 0x0000043c02087981 */ /* 0x001ea4000c1e1900 */
[----:B--2---:R-:W-:-:S05]  /*1c3e0*/  IMAD.IADD R10, R8, 0x1, -R9 ;  /* 0x00000001080a7824 */ /* 0x004fca00078e0a09 */
[----:B------:R1:W-:Y:S02]  /*1c3f0*/  STL [R1+0x14], R10 ;  /* 0x0000140a01007387 */ /* 0x0003e40000100800 */
.L_x_2934:
[----:B------:R-:W-:Y:S01]  /*1c400*/  ULDC.64 UR4, c[0x0][0xa20] ;  /* 0x0002880000047ab9 */ /* 0x000fe20000000a00 */
[----:B------:R-:W-:Y:S02]  /*1c410*/  MOV R33, R32 ;  /* 0x0000002000217202 */ /* 0x000fe40000000f00 */
[----:B------:R-:W-:-:S04]  /*1c420*/  ISETP.NE.U32.AND P0, PT, RZ, UR4, PT ;  /* 0x00000004ff007c0c */ /* 0x000fc8000bf05070 */
[----:B------:R-:W-:-:S13]  /*1c430*/  ISETP.NE.AND.EX P0, PT, RZ, UR5, PT, P0 ;  /* 0x00000005ff007c0c */ /* 0x000fda000bf05300 */
[----:B------:R-:W-:Y:S05]  /*1c440*/  @!P0 BRA `(.L_x_2935) ;  /* 0x0000000000108947 */ /* 0x000fea0003800000 */
[----:B------:R-:W-:-:S04]  /*1c450*/  IADD3 R2, P0, R24, UR4, RZ ;  /* 0x0000000418027c10 */ /* 0x000fc8000ff1e0ff */
[----:B------:R-:W-:-:S05]  /*1c460*/  IADD3.X R3, R25, UR5, RZ, P0, !PT ;  /* 0x0000000519037c10 */ /* 0x000fca00087fe4ff */
[----:B------:R2:W5:Y:S01]  /*1c470*/  LDG.E R7, desc[UR60][R2.64] ;  /* 0x0000003c02077981 */ /* 0x000562000c1e1900 */
[----:B------:R-:W-:Y:S05]  /*1c480*/  BRA `(.L_x_2936) ;  /* 0x0000000000247947 */ /* 0x000fea0003800000 */
.L_x_2935:
[----:B------:R-:W-:Y:S02]  /*1c490*/  ULDC.64 UR4, c[0x0][0xa08] ;  /* 0x0002820000047ab9 */ /* 0x000fe40000000a00 */
[----:B------:R-:W-:-:S04]  /*1c4a0*/  ISETP.NE.U32.AND P0, PT, RZ, UR4, PT ;  /* 0x00000004ff007c0c */ /* 0x000fc8000bf05070 */
[----:B------:R-:W-:-:S13]  /*1c4b0*/  ISETP.NE.AND.EX P0, PT, RZ, UR5, PT, P0 ;  /* 0x00000005ff007c0c */ /* 0x000fda000bf05300 */
[----:B------:R-:W-:Y:S05]  /*1c4c0*/  @!P0 BRA `(.L_x_2936) ;  /* 0x0000000000148947 */ /* 0x000fea0003800000 */
[----:B------:R-:W2:Y:S02]  /*1c4d0*/  LDC.64 R2, c[0x0][0xa08] ;  /* 0x00028200ff027b82 */ /* 0x000ea40000000a00 */
[----:B--2---:R-:W-:-:S05]  /*1c4e0*/  IMAD.WIDE R2, R33, 0x4, R2 ;  /* 0x0000000421027825 */ /* 0x004fca00078e0202 */
[----:B------:R-:W2:Y:S04]  /*1c4f0*/  LDG.E R7, desc[UR60][R2.64] ;  /* 0x0000003c02077981 */ /* 0x000ea8000c1e1900 */
[----:B0-----:R-:W2:Y:S02]  /*1c500*/  LDG.E R8, desc[UR60][R2.64+0x4] ;  /* 0x0000043c02087981 */ /* 0x001ea4000c1e1900 */
[----:B--2---:R-:W-:-:S07]  /*1c510*/  IMAD.IADD R7, R8, 0x1, -R7 ;  /* 0x0000000108077824 */ /* 0x004fce00078e0a07 */
.L_x_2936:
[----:B--2---:R-:W2:Y:S01]  /*1c520*/  @P1 LDG.E R2, desc[UR60][R4.64] ;  /* 0x0000003c04021981 */ /* 0x004ea2000c1e1900 */
[----:B------:R-:W3:Y:S03]  /*1c530*/  LDC R3, c[0x0][0x448] ;  /* 0x00011200ff037b82 */ /* 0x000ee60000000800 */
[----:B------:R-:W2:Y:S01]  /*1c540*/  @P1 LDG.E R9, desc[UR60][R4.64+0x4] ;  /* 0x0000043c04091981 */ /* 0x000ea2000c1e1900 */
[----:B-----5:R-:W-:Y:S01]  /*1c550*/  IMAD.IADD R7, R7, 0x1, -R11 ;  /* 0x0000000107077824 */ /* 0x020fe200078e0a0b */
[----:B------:R-:W-:Y:S01]  /*1c560*/  BSSY B0, `(.L_x_2937) ;  /* 0x0000146000007945 */ /* 0x000fe20003800000 */
[----:B---3--:R-:W-:-:S13]  /*1c570*/  ISETP.NE.AND P0, PT, R3, 0x1, PT ;  /* 0x000000010300780c */ /* 0x008fda0003f05270 */
[----:B0-----:R-:W0:Y:S08]  /*1c580*/  @P0 LDC R8, c[0x0][0x44c] ;  /* 0x00011300ff080b82 */ /* 0x001e300000000800 */
[----:B------:R-:W3:Y:S01]  /*1c590*/  @P0 LDC R3, c[0x0][0x450] ;  /* 0x00011400ff030b82 */ /* 0x000ee20000000800 */
[----:B--2---:R-:W-:Y:S01]  /*1c5a0*/  @P1 IMAD.IADD R6, R9, 0x1, -R2 ;  /* 0x0000000109061824 */ /* 0x004fe200078e0a02 */
[----:B------:R-:W-:-:S05]  /*1c5b0*/  SHF.L.U32 R2, R17, 0x7, RZ ;  /* 0x0000000711027819 */ /* 0x000fca00000006ff */
[----:B------:R-:W-:-:S04]  /*1c5c0*/  VIADD R2, R2, 0x7f ;  /* 0x0000007f02027836 */ /* 0x000fc80000000000 */
[----:B0-----:R-:W-:-:S05]  /*1c5d0*/  @P0 IMAD.HI.U32 R8, R2, R8, RZ ;  /* 0x0000000802080227 */ /* 0x001fca00078e00ff */
[----:B---3--:R-:W-:Y:S02]  /*1c5e0*/  @P0 SHF.R.U32.HI R2, RZ, R3, R8 ;  /* 0x00000003ff020219 */ /* 0x008fe40000011608 */
[----:B------:R-:W-:-:S05]  /*1c5f0*/  IADD3 R8, R7, R6, RZ ;  /* 0x0000000607087210 */ /* 0x000fca0007ffe0ff */
[----:B------:R-:W-:Y:S01]  /*1c600*/  VIADD R3, R8, 0x5f ;  /* 0x0000005f08037836 */ /* 0x000fe20000000000 */
[----:B------:R0:W-:Y:S03]  /*1c610*/  STL [R1], R8 ;  /* 0x0000000801007387 */ /* 0x0001e60000100800 */
[----:B------:R-:W-:-:S05]  /*1c620*/  IMAD.HI R3, R3, 0x2aaaaaab, RZ ;  /* 0x2aaaaaab03037827 */ /* 0x000fca00078e02ff */
[----:B------:R-:W-:-:S04]  /*1c630*/  SHF.R.U32.HI R4, RZ, 0x1f, R3 ;  /* 0x0000001fff047819 */ /* 0x000fc80000011603 */
[----:B------:R-:W-:Y:S02]  /*1c640*/  LEA.HI.SX32 R5, R3, R4, 0x1c ;  /* 0x0000000403057211 */ /* 0x000fe400078fe2ff */
[----:B------:R-:W-:-:S05]  /*1c650*/  IADD3 R4, R8, 0x60, -R10 ;  /* 0x0000006008047810 */ /* 0x000fca0007ffe80a */
[----:B------:R-:W-:-:S04]  /*1c660*/  IMAD.IADD R2, R4, 0x1, R2 ;  /* 0x0000000104027824 */ /* 0x000fc800078e0202 */
[----:B------:R-:W-:-:S05]  /*1c670*/  IMAD.HI R2, R2, 0x2aaaaaab, RZ ;  /* 0x2aaaaaab02027827 */ /* 0x000fca00078e02ff */
[----:B------:R-:W-:-:S04]  /*1c680*/  SHF.R.U32.HI R3, RZ, 0x1f, R2 ;  /* 0x0000001fff037819 */ /* 0x000fc80000011602 */
[----:B------:R-:W-:-:S04]  /*1c690*/  LEA.HI.SX32 R2, R2, R3, 0x1c ;  /* 0x0000000302027211 */ /* 0x000fc800078fe2ff */
[----:B------:R-:W-:-:S05]  /*1c6a0*/  VIMNMX R2, R5, R2, PT ;  /* 0x0000000205027248 */ /* 0x000fca0003fe0100 */
[----:B------:R-:W-:Y:S01]  /*1c6b0*/  IMAD R3, R2, 0x60, -R7 ;  /* 0x0000006002037824 */ /* 0x000fe200078e0a07 */
[----:B------:R-:W-:-:S04]  /*1c6c0*/  IADD3 R7, -R7, RZ, RZ ;  /* 0x000000ff07077210 */ /* 0x000fc80007ffe1ff */
[----:B------:R-:W-:Y:S02]  /*1c6d0*/  VIMNMX R3, R3, R6, PT ;  /* 0x0000000603037248 */ /* 0x000fe40003fe0100 */
[----:B------:R-:W-:-:S04]  /*1c6e0*/  VIMNMX R2, RZ, R7, !PT ;  /* 0x00000007ff027248 */ /* 0x000fc80007fe0100 */
[----:B------:R-:W-:-:S13]  /*1c6f0*/  ISETP.GT.AND P0, PT, R3, R2, PT ;  /* 0x000000020300720c */ /* 0x000fda0003f04270 */
[----:B------:R-:W-:Y:S02]  /*1c700*/  @P0 VIADD R7, R3, 0x5f ;  /* 0x0000005f03070836 */ /* 0x000fe40000000000 */
[----:B------:R-:W-:-:S04]  /*1c710*/  IMAD.WIDE.U32 R2, R2, -0x55555555, RZ ;  /* 0xaaaaaaab02027825 */ /* 0x000fc800078e00ff */
[----:B------:R-:W-:Y:S01]  /*1c720*/  @P0 IMAD.HI R7, R7, 0x2aaaaaab, RZ ;  /* 0x2aaaaaab07070827 */ /* 0x000fe200078e02ff */
[----:B------:R-:W-:-:S04]  /*1c730*/  SHF.R.U32.HI R6, RZ, 0x6, R3 ;  /* 0x00000006ff067819 */ /* 0x000fc80000011603 */
[----:B------:R-:W-:Y:S01]  /*1c740*/  @P0 SHF.R.U32.HI R2, RZ, 0x1f, R7 ;  /* 0x0000001fff020819 */ /* 0x000fe20000011607 */
[----:B------:R-:W-:-:S03]  /*1c750*/  IMAD.MOV.U32 R3, RZ, RZ, R6 ;  /* 0x000000ffff037224 */ /* 0x000fc600078e0006 */
[----:B------:R-:W-:Y:S02]  /*1c760*/  @P0 LEA.HI.SX32 R3, R7, R2, 0x1c ;  /* 0x0000000207030211 */ /* 0x000fe400078fe2ff */
[----:B------:R-:W-:Y:S02]  /*1c770*/  PLOP3.LUT P0, PT, PT, PT, PT, 0x80, 0x0 ;  /* 0x000000000000781c */ /* 0x000fe40003f0f070 */
[----:B------:R-:W-:-:S13]  /*1c780*/  ISETP.GT.AND P2, PT, R3, R6, PT ;  /* 0x000000060300720c */ /* 0x000fda0003f44270 */
[----:B0-----:R-:W-:Y:S05]  /*1c790*/  @!P2 BRA `(.L_x_2938) ;  /* 0x000000100088a947 */ /* 0x001fea0003800000 */
[----:B------:R-:W-:Y:S01]  /*1c7a0*/  UMOV UR4, 0xffffffff ;  /* 0xffffffff00047882 */ /* 0x000fe20000000000 */
[----:B------:R-:W-:Y:S02]  /*1c7b0*/  SEL R2, R33, RZ, !P1 ;  /* 0x000000ff21027207 */ /* 0x000fe40004800000 */
[----:B------:R-:W-:Y:S05]  /*1c7c0*/  BRA.DIV UR4, `(.L_x_2939) ;  /* 0x0000006a04e87947 */ /* 0x000fea000b800000 */
[----:B------:R-:W0:Y:S02]  /*1c7d0*/  S2R R7, SR_TID.X ;  /* 0x0000000000077919 */ /* 0x000e240000002100 */
[----:B0-----:R-:W-:-:S04]  /*1c7e0*/  SHF.R.U32.HI R7, RZ, 0x5, R7 ;  /* 0x00000005ff077819 */ /* 0x001fc80000011607 */
[----:B------:R-:W-:-:S05]  /*1c7f0*/  LOP3.LUT R7, R7, 0x3, RZ, 0xc0, !PT ;  /* 0x0000000307077812 */ /* 0x000fca00078ec0ff */
[----:B------:R0:W2:Y:S02]  /*1c800*/  SHFL.IDX PT, R14, R7, RZ, 0x1f ;  /* 0x00001fff070e7589 */ /* 0x0000a400000e0000 */
.L_x_3102:
[----:B--2---:R-:W-:Y:S02]  /*1c810*/  ISETP.NE.AND P0, PT, R14, RZ, PT ;  /* 0x000000ff0e00720c */ /* 0x004fe40003f05270 */
[----:B------:R-:W-:-:S11]  /*1c820*/  PLOP3.LUT P6, PT, PT, PT, PT, 0x8, 0x0 ;  /* 0x000000000000781c */ /* 0x000fd60003fce170 */
[----:B------:R-:W-:Y:S05]  /*1c830*/  @P0 BRA `(.L_x_2940) ;  /* 0x00000000000c0947 */ /* 0x000fea0003800000 */
[----:B------:R-:W-:-:S03]  /*1c840*/  UMOV UR4, 0xffffffff ;  /* 0xffffffff00047882 */ /* 0x000fc60000000000 */
[----:B------:R-:W-:Y:S05]  /*1c850*/  BRA.DIV UR4, `(.L_x_2941) ;  /* 0x0000006a04f87947 */ /* 0x000fea000b800000 */
[----:B------:R-:W-:-:S13]  /*1c860*/  ELECT P6, URZ, PT ;  /* 0x00000000003f782f */ /* 0x000fda00038c0000 */
.L_x_2940:
        /* <DEDUP_REMOVED lines=9> */
.L_x_3105:
[----:B------:R-:W-:Y:S05]  /*1c900*/  BSYNC B1 ;  /* 0x0000000000017941 */ /* 0x000fea0003800000 */
.L_x_2942:
[----:B------:R-:W-:Y:S04]  /*1c910*/  BSSY B1, `(.L_x_2944) ;  /* 0x000007c000017945 */ /* 0x000fe80003800000 */
[----:B------:R-:W-:Y:S05]  /*1c920*/  @!P6 BRA `(.L_x_2945) ;  /* 0x0000000400e8e947 */ /* 0x000fea0003800000 */
[----:B------:R-:W-:Y:S01]  /*1c930*/  IMAD R11, R26, 0x8, R22 ;  /* 0x000000081a0b7824 */ /* 0x000fe200078e0216 */
[----:B-1----:R-:W-:Y:S01]  /*1c940*/  SHF.L.U32 R10, R31, 0x1f, RZ ;  /* 0x0000001f1f0a7819 */ /* 0x002fe200000006ff */
[----:B------:R-:W1:Y:S01]  /*1c950*/  S2R R8, SR_TID.X ;  /* 0x0000000000087919 */ /* 0x000e620000002100 */
[----:B------:R-:W-:Y:S02]  /*1c960*/  BSSY B2, `(.L_x_2946) ;  /* 0x0000005000027945 */ /* 0x000fe40003800000 */
[----:B------:R-:W2:Y:S01]  /*1c970*/  SYNCS.PHASECHK.TRANS64.TRYWAIT P0, [R11+URZ+0x2a8a0], R10 ;  /* 0x02a8a00a0b0075a7 */ /* 0x000ea2000800017f */
[----:B-1----:R-:W-:-:S04]  /*1c980*/  LOP3.LUT R8, R8, 0x7f, RZ, 0xc0, !PT ;  /* 0x0000007f08087812 */ /* 0x002fc800078ec0ff */
[----:B------:R-:W-:Y:S01]  /*1c990*/  ISETP.NE.AND P1, PT, R8, RZ, PT ;  /* 0x000000ff0800720c */ /* 0x000fe20003f25270 */
[----:B--2---:R-:W-:-:S12]  /*1c9a0*/  @!P0 BRA `(.L_x_2947) ;  /* 0x0000006800d88947 */ /* 0x004fd80003800000 */
.L_x_3106:
[----:B------:R-:W-:Y:S05]  /*1c9b0*/  BSYNC B2 ;  /* 0x0000000000027941 */ /* 0x000fea0003800000 */
.L_x_2946:
        /* <DEDUP_REMOVED lines=9> */
.L_x_2949:
[----:B------:R-:W-:Y:S05]  /*1ca50*/  BSYNC B2 ;  /* 0x0000000000027941 */ /* 0x000fea0003800000 */
.L_x_2948:
[----:B------:R-:W-:Y:S01]  /*1ca60*/  IMAD.MOV.U32 R14, RZ, RZ, RZ ;  /* 0x000000ffff0e7224 */ /* 0x000fe200078e00ff */
[----:B------:R-:W-:Y:S01]  /*1ca70*/  UIADD3 UR4, UP0, UR36, 0x570, URZ ;  /* 0x0000057024047890 */ /* 0x000fe2000ff1e03f */
[----:B------:R-:W-:Y:S01]  /*1ca80*/  IMAD R8, R3, 0x60, R0 ;  /* 0x0000006003087824 */ /* 0x000fe200078e0200 */
[----:B------:R-:W-:Y:S01]  /*1ca90*/  PLOP3.LUT P0, PT, PT, PT, PT, 0x80, 0x0 ;  /* 0x000000000000781c */ /* 0x000fe20003f0f070 */
[----:B------:R-:W-:Y:S01]  /*1caa0*/  IMAD R9, R26, 0x9000, R22 ;  /* 0x000090001a097824 */ /* 0x000fe200078e0216 */
[----:B------:R-:W-:Y:S01]  /*1cab0*/  R2UR UR10, R14 ;  /* 0x000000000e0a72ca */ /* 0x000fe200000e0000 */
[----:B------:R-:W-:Y:S01]  /*1cac0*/  VIADD R8, R8, 0xffffffa0 ;  /* 0xffffffa008087836 */ /* 0x000fe20000000000 */
[----:B0-----:R-:W-:Y:S01]  /*1cad0*/  IADD3 R7, R11, 0x2a890, RZ ;  /* 0x0002a8900b077810 */ /* 0x001fe20007ffe0ff */
[----:B------:R-:W-:Y:S01]  /*1cae0*/  VIADD R12, R9, 0x18400 ;  /* 0x00018400090c7836 */ /* 0x000fe20000000000 */
[----:B------:R-:W-:Y:S01]  /*1caf0*/  UIADD3.X UR5, URZ, UR37, URZ, UP0, !UPT ;  /* 0x000000253f057290 */ /* 0x000fe200087fe43f */
[----:B------:R-:W-:Y:S01]  /*1cb00*/  UMOV UR6, 0x0 ;  /* 0x0000000000067882 */ /* 0x000fe20000000000 */
[----:B------:R-:W-:-:S10]  /*1cb10*/  UMOV UR7, 0x12f00000 ;  /* 0x12f0000000077882 */ /* 0x000fd40000000000 */
.L_x_2950:
        /* <DEDUP_REMOVED lines=16> */
.L_x_2951:
        /* <DEDUP_REMOVED lines=15> */
.L_x_2952:
        /* <DEDUP_REMOVED lines=13> */
.L_x_3107:
[----:B------:R-:W-:Y:S05]  /*1cde0*/  BSYNC B2 ;  /* 0x0000000000027941 */ /* 0x000fea0003800000 */
.L_x_2953:
        /* <DEDUP_REMOVED lines=11> */
.L_x_2956:
[----:B------:R-:W-:Y:S05]  /*1cea0*/  BSYNC B2 ;  /* 0x0000000000027941 */ /* 0x000fea0003800000 */
.L_x_2955:
[----:B------:R-:W-:Y:S01]  /*1ceb0*/  R2UR UR10, R14 ;  /* 0x000000000e0a72ca */ /* 0x000fe200000e0000 */
[----:B------:R-:W-:Y:S01]  /*1cec0*/  IMAD R7, R26, 0x6000, R22 ;  /* 0x000060001a077824 */ /* 0x000fe200078e0216 */
[----:B------:R-:W-:Y:S01]  /*1ced0*/  R2UR UR6, R12 ;  /* 0x000000000c0672ca */ /* 0x000fe200000e0000 */
[----:B------:R-:W-:Y:S01]  /*1cee0*/  UIADD3 UR4, UP0, UR36, 0x670, URZ ;  /* 0x0000067024047890 */ /* 0x000fe2000ff1e03f */
[----:B------:R-:W-:Y:S01]  /*1cef0*/  R2UR UR7, R13 ;  /* 0x000000000d0772ca */ /* 0x000fe200000e0000 */
[----:B01----:R-:W-:Y:S01]  /*1cf00*/  VIADD R11, R11, 0x2a8b0 ;  /* 0x0002a8b00b0b7836 */ /* 0x003fe20000000000 */
[----:B------:R-:W-:Y:S01]  /*1cf10*/  PLOP3.LUT P0, PT, PT, PT, PT, 0x80, 0x0 ;  /* 0x000000000000781c */ /* 0x000fe20003f0f070 */
[----:B------:R-:W-:Y:S01]  /*1cf20*/  UIADD3.X UR5, URZ, UR37, URZ, UP0, !UPT ;  /* 0x000000253f057290 */ /* 0x000fe200087fe43f */
[----:B------:R-:W-:-:S11]  /*1cf30*/  IADD3 R9, R7, 0x400, RZ ;  /* 0x0000040007097810 */ /* 0x000fd60007ffe0ff */
.L_x_2957:
        /* <DEDUP_REMOVED lines=15> */
.L_x_2958:
        /* <DEDUP_REMOVED lines=9> */
[----:B--2---:R-:W-:Y:S05]  /*1d0c0*/  @P0 BRA.U.ANY `(.L_x_2958) ;  /* 0xfffffffd00d80947 */ /* 0x004fea000393ffff */
.L_x_2945:
[----:B------:R-:W-:Y:S05]  /*1d0d0*/  BSYNC B1 ;  /* 0x0000000000017941 */ /* 0x000fea0003800000 */
.L_x_2944:
        /* <DEDUP_REMOVED lines=9> */
.L_x_2974:
[----:B------:R-:W-:Y:S05]  /*1d170*/  YIELD ;  /* 0x0000000000007946 */ /* 0x000fea0003800000 */
[----:B------:R-:W-:Y:S04]  /*1d180*/  BSSY B1, `(.L_x_2959) ;  /* 0x000007b000017945 */ /* 0x000fe80003800000 */
[----:B------:R-:W-:Y:S05]  /*1d190*/  @!P6 BRA `(.L_x_2960) ;  /* 0x0000000400e4e947 */ /* 0x000fea0003800000 */
[----:B-1----:R-:W-:Y:S01]  /*1d1a0*/  IMAD R10, R26, 0x8, R22 ;  /* 0x000000081a0a7824 */ /* 0x002fe200078e0216 */
[----:B------:R-:W-:Y:S01]  /*1d1b0*/  SHF.L.U32 R9, R31, 0x1f, RZ ;  /* 0x0000001f1f097819 */ /* 0x000fe200000006ff */
[----:B------:R-:W1:Y:S01]  /*1d1c0*/  S2R R3, SR_TID.X ;  /* 0x0000000000037919 */ /* 0x000e620000002100 */
[----:B------:R-:W-:Y:S02]  /*1d1d0*/  BSSY B2, `(.L_x_2961) ;  /* 0x0000005000027945 */ /* 0x000fe40003800000 */
[----:B------:R-:W2:Y:S01]  /*1d1e0*/  SYNCS.PHASECHK.TRANS64.TRYWAIT P1, [R10+URZ+0x2a8a0], R9 ;  /* 0x02a8a0090a0075a7 */ /* 0x000ea2000802017f */
[----:B-1----:R-:W-:-:S04]  /*1d1f0*/  LOP3.LUT R3, R3, 0x7f, RZ, 0xc0, !PT ;  /* 0x0000007f03037812 */ /* 0x002fc800078ec0ff */
[----:B------:R-:W-:Y:S01]  /*1d200*/  ISETP.NE.AND P2, PT, R3, RZ, PT ;  /* 0x000000ff0300720c */ /* 0x000fe20003f45270 */
[----:B--2---:R-:W-:-:S12]  /*1d210*/  @!P1 BRA `(.L_x_2962) ;  /* 0x0000006000e49947 */ /* 0x004fd80003800000 */
.L_x_3108:
[----:B------:R-:W-:Y:S05]  /*1d220*/  BSYNC B2 ;  /* 0x0000000000027941 */ /* 0x000fea0003800000 */
.L_x_2961:
[----:B------:R-:W-:Y:S04]  /*1d230*/  BSSY B2, `(.L_x_2963) ;  /* 0x0000009000027945 */ /* 0x000fe80003800000 */
[----:B------:R-:W-:Y:S05]  /*1d240*/  @P2 BRA `(.L_x_2964) ;  /* 0x00000000001c2947 */ /* 0x000fea0003800000 */
[----:B0-----:R-:W0:Y:S01]  /*1d250*/  S2R R7, SR_TID.X ;  /* 0x0000000000077919 */ /* 0x001e220000002100 */
[----:B------:R-:W-:-:S04]  /*1d260*/  IMAD.MOV.U32 R3, RZ, RZ, 0x9000 ;  /* 0x00009000ff037424 */ /* 0x000fc800078e00ff */
[----:B------:R2:W-:Y:S01]  /*1d270*/  SYNCS.ARRIVE.TRANS64 RZ, [R10+URZ+0x2a890], R3 ;  /* 0x02a890030aff79a7 */ /* 0x0005e2000800003f */
[----:B0-----:R-:W-:-:S04]  /*1d280*/  LOP3.LUT R7, R7, 0x1f, RZ, 0xc0, !PT ;  /* 0x0000001f07077812 */ /* 0x001fc800078ec0ff */
[----:B------:R-:W-:-:S13]  /*1d290*/  ISETP.NE.AND P1, PT, R7, RZ, PT ;  /* 0x000000ff0700720c */ /* 0x000fda0003f25270 */
[----:B--2---:R-:W-:Y:S05]  /*1d2a0*/  @!P1 BRA `(.L_x_2964) ;  /* 0x0000000000049947 */ /* 0x004fea0003800000 */
[----:B------:R-:W-:Y:S01]  /*1d2b0*/  BPT.TRAP 0x1 ;  /* 0x000000040000795c */ /* 0x000fe20000300000 */
.L_x_2964:
[----:B------:R-:W-:Y:S05]  /*1d2c0*/  BSYNC B2 ;  /* 0x0000000000027941 */ /* 0x000fea0003800000 */
.L_x_2963:
[----:B------:R-:W-:Y:S01]  /*1d2d0*/  MOV R14, RZ ;  /* 0x000000ff000e7202 */ /* 0x000fe20000000f00 */
[----:B------:R-:W-:Y:S01]  /*1d2e0*/  IMAD R8, R26, 0x9000, R22 ;  /* 0x000090001a087824 */ /* 0x000fe200078e0216 */
[----:B------:R-:W-:Y:S01]  /*1d2f0*/  UIADD3 UR4, UP0, UR36, 0x570, URZ ;  /* 0x0000057024047890 */ /* 0x000fe2000ff1e03f */
        /* <DEDUP_REMOVED lines=8> */
.L_x_2965:
        /* <DEDUP_REMOVED lines=16> */
.L_x_2966:
        /* <DEDUP_REMOVED lines=15> */
.L_x_2967:
        /* <DEDUP_REMOVED lines=13> */
.L_x_3109:
[----:B------:R-:W-:Y:S05]  /*1d640*/  BSYNC B2 ;  /* 0x0000000000027941 */ /* 0x000fea0003800000 */
.L_x_2968:
[----:B------:R-:W-:Y:S01]  /*1d650*/  BSSY B2, `(.L_x_2970) ;  /* 0x000000b000027945 */ /* 0x000fe20003800000 */
[----:B------:R-:W-:Y:S01]  /*1d660*/  MOV R12, 0x0 ;  /* 0x00000000000c7802 */ /* 0x000fe20000000f00 */
[----:B------:R-:W-:Y:S02]  /*1d670*/  IMAD.MOV.U32 R13, RZ, RZ, 0x12f00000 ;  /* 0x12f00000ff0d7424 */ /* 0x000fe400078e00ff */
        /* <DEDUP_REMOVED lines=8> */
.L_x_2971:
[----:B------:R-:W-:Y:S05]  /*1d700*/  BSYNC B2 ;  /* 0x0000000000027941 */ /* 0x000fea0003800000 */
.L_x_2970:
        /* <DEDUP_REMOVED lines=9> */
.L_x_2972:
        /* <DEDUP_REMOVED lines=15> */
.L_x_2973:
        /* <DEDUP_REMOVED lines=10> */
.L_x_2960:
[----:B------:R-:W-:Y:S05]  /*1d930*/  BSYNC B1 ;  /* 0x0000000000017941 */ /* 0x000fea0003800000 */
.L_x_2959:
[C---:B------:R-:W-:Y:S01]  /*1d940*/  ISETP.GT.AND P2, PT, R11.reuse, R6, PT ;  /* 0x000000060b00720c */ /* 0x040fe20003f44270 */
[----:B------:R-:W-:Y:S01]  /*1d950*/  VIADD R11, R11, 0xffffffff ;  /* 0xffffffff0b0b7836 */ /* 0x000fe20000000000 */
[----:B------:R-:W-:-:S04]  /*1d960*/  IADD3 R26, R26, 0x1, RZ ;  /* 0x000000011a1a7810 */ /* 0x000fc80007ffe0ff */
[----:B------:R-:W-:-:S04]  /*1d970*/  ISETP.NE.AND P1, PT, R26, 0x2, PT ;  /* 0x000000021a00780c */ /* 0x000fc80003f25270 */
[----:B------:R-:W-:Y:S02]  /*1d980*/  SEL R3, RZ, 0x1, P1 ;  /* 0x00000001ff037807 */ /* 0x000fe40000800000 */
[----:B------:R-:W-:Y:S02]  /*1d990*/  SEL R26, R26, RZ, P1 ;  /* 0x000000ff1a1a7207 */ /* 0x000fe40000800000 */
[----:B------:R-:W-:Y:S01]  /*1d9a0*/  LOP3.LUT R31, R31, R3, RZ, 0x3c, !PT ;  /* 0x000000031f1f7212 */ /* 0x000fe200078e3cff */
[----:B------:R-:W-:Y:S06]  /*1d9b0*/  @P2 BRA `(.L_x_2974) ;  /* 0xfffffff400ec2947 */ /* 0x000fec000383ffff */
.L_x_2938:
[----:B------:R-:W-:Y:S05]  /*1d9c0*/  BSYNC B0 ;  /* 0x0000000000007941 */ /* 0x000fea0003800000 */
.L_x_2937:
[----:B------:R-:W2:Y:S01]  /*1d9d0*/  LDC R0, c[0x0][0x448] ;  /* 0x00011200ff007b82 */ /* 0x000ea20000000800 */
[----:B------:R-:W-:Y:S01]  /*1d9e0*/  LEA R3, R17, 0x7f, 0x7 ;  /* 0x0000007f11037811 */ /* 0x000fe200078e38ff */
[----:B------:R-:W-:Y:S05]  /*1d9f0*/  @!P0 WARPSYNC.ALL ;  /* 0x0000000000008948 */ /* 0x000fea0003800000 */
[----:B------:R-:W-:Y:S01]  /*1da00*/  BSSY B7, `(.L_x_2975) ;  /* 0x0000379000077945 */ /* 0x000fe20003800000 */
[----:B------:R-:W-:Y:S01]  /*1da10*/  @!P0 BAR.SYNC.DEFER_BLOCKING 0xc, 0x180 ;  /* 0x0306000000008b1d */ /* 0x000fe20000010000 */
[----:B--2---:R-:W-:-:S13]  /*1da20*/  ISETP.NE.AND P1, PT, R0, 0x1, PT ;  /* 0x000000010000780c */ /* 0x004fda0003f25270 */
[----:B------:R-:W0:Y:S08]  /*1da30*/  @P1 LDC R2, c[0x0][0x44c] ;  /* 0x00011300ff021b82 */ /* 0x000e300000000800 */
[----:B------:R-:W2:Y:S01]  /*1da40*/  @P1 LDC R0, c[0x0][0x450] ;  /* 0x00011400ff001b82 */ /* 0x000ea20000000800 */
[----:B0-----:R-:W-:-:S05]  /*1da50*/  @P1 IMAD.HI.U32 R7, R3, R2, RZ ;  /* 0x0000000203071227 */ /* 0x001fca00078e00ff */
[----:B--2---:R-:W-:-:S05]  /*1da60*/  @P1 SHF.R.U32.HI R3, RZ, R0, R7 ;  /* 0x00000000ff031219 */ /* 0x004fca0000011607 */
[----:B------:R-:W-:-:S04]  /*1da70*/  IMAD.IADD R3, R4, 0x1, R3 ;  /* 0x0000000104037824 */ /* 0x000fc800078e0203 */
[----:B------:R-:W-:-:S05]  /*1da80*/  IMAD.HI R3, R3, 0x2aaaaaab, RZ ;  /* 0x2aaaaaab03037827 */ /* 0x000fca00078e02ff */
        /* <DEDUP_REMOVED lines=12> */
[----:B------:R-:W2:Y:S01]  /*1db50*/  LDC.64 R2, c[0x0][0xc60] ;  /* 0x00031800ff027b82 */ /* 0x000ea20000000a00 */
[----:B------:R-:W0:Y:S02]  /*1db60*/  FLO.U32 R0, UR4 ;  /* 0x0000000400007d00 */ /* 0x000e2400080e0000 */
[----:B0-----:R-:W-:-:S06]  /*1db70*/  ISETP.EQ.U32.AND P0, PT, R0, R5, PT ;  /* 0x000000050000720c */ /* 0x001fcc0003f02070 */
[----:B------:R-:W2:Y:S07]  /*1db80*/  POPC R5, UR4 ;  /* 0x0000000400057d09 */ /* 0x000eae0008000000 */
[----:B--2---:R-:W2:Y:S01]  /*1db90*/  @P0 ATOMG.E.ADD.STRONG.GPU PT, R3, desc[UR60][R2.64], R5 ;  /* 0x00000005020309a8 */ /* 0x004ea200081ee1fc */
[----:B------:R-:W0:Y:S02]  /*1dba0*/  S2R R4, SR_LTMASK ;  /* 0x0000000000047919 */ /* 0x000e240000003900 */
[----:B0-----:R-:W-:-:S04]  /*1dbb0*/  LOP3.LUT R4, R4, UR4, RZ, 0xc0, !PT ;  /* 0x0000000404047c12 */ /* 0x001fc8000f8ec0ff */
[----:B------:R-:W0:Y:S01]  /*1dbc0*/  POPC R7, R4 ;  /* 0x0000000400077309 */ /* 0x000e220000000000 */
[----:B--2---:R-:W0:Y:S02]  /*1dbd0*/  SHFL.IDX PT, R0, R3, R0, 0x1f ;  /* 0x00001f0003007589 */ /* 0x004e2400000e0000 */
[----:B0-----:R-:W-:Y:S01]  /*1dbe0*/  IADD3 R16, R0, UR38, R7 ;  /* 0x0000002600107c10 */ /* 0x001fe2000fffe007 */
[----:B------:R-:W-:Y:S06]  /*1dbf0*/  BRA `(.L_x_2977) ;  /* 0x0000003400647947 */ /* 0x000fec0003800000 */
.L_x_2976:
[----:B------:R-:W-:Y:S01]  /*1dc00*/  IADD3 R0, R22, 0x18400, RZ ;  /* 0x0001840016007810 */ /* 0x000fe20007ffe0ff */
[----:B------:R-:W-:Y:S03]  /*1dc10*/  BSSY B6, `(.L_x_2978) ;  /* 0x0000013000067945 */ /* 0x000fe60003800000 */
        /* <DEDUP_REMOVED lines=9> */
[----:B------:R-:W-:Y:S01]  /*1dcb0*/  IMAD.U32 R5, RZ, RZ, UR7 ;  /* 0x00000007ff057e24 */ /* 0x000fe2000f8e00ff */
[----:B------:R-:W-:Y:S01]  /*1dcc0*/  MOV R11, UR5 ;  /* 0x00000005000b7c02 */ /* 0x000fe20008000f00 */
[----:B------:R-:W-:Y:S01]  /*1dcd0*/  IMAD.U32 R7, RZ, RZ, UR9 ;  /* 0x00000009ff077e24 */ /* 0x000fe2000f8e00ff */
[----:B------:R-:W-:Y:S01]  /*1dce0*/  MOV R13, RZ ;  /* 0x000000ff000d7202 */ /* 0x000fe20000000f00 */
[----:B-1----:R-:W-:-:S02]  /*1dcf0*/  IMAD.U32 R10, RZ, RZ, UR4 ;  /* 0x00000004ff0a7e24 */ /* 0x002fc4000f8e00ff */
[----:B------:R-:W-:Y:S02]  /*1dd00*/  IMAD.MOV.U32 R8, RZ, RZ, 0x70 ;  /* 0x00000070ff087424 */ /* 0x000fe400078e00ff */
[----:B------:R-:W-:-:S07]  /*1dd10*/  IMAD.MOV.U32 R12, RZ, RZ, 0x1 ;  /* 0x00000001ff0c7424 */ /* 0x000fce00078e00ff */
[----:B------:R-:W-:-:S07]  /*1dd20*/  LEPC R20, `(.L_x_2979) ;  /* 0x000000001014794e */ /* 0x000fce0000000000 */
[----:B0-----:R-:W-:Y:S05]  /*1dd30*/  CALL.ABS.NOINC R2 ;  /* 0x0000000002007343 */ /* 0x001fea0003c00000 */
.L_x_2979:
[----:B------:R-:W-:Y:S05]  /*1dd40*/  BSYNC B6 ;  /* 0x0000000000067941 */ /* 0x000fea0003800000 */
.L_x_2978:
        /* <DEDUP_REMOVED lines=9> */
[----:B------:R-:W-:Y:S01]  /*1dde0*/  IMAD.U32 R4, RZ, RZ, UR6 ;  /* 0x00000006ff047e24 */ /* 0x000fe2000f8e00ff */
[----:B------:R-:W-:Y:S01]  /*1ddf0*/  MOV R5, UR7 ;  /* 0x0000000700057c02 */ /* 0x000fe20008000f00 */
[----:B------:R-:W-:Y:S01]  /*1de00*/  IMAD.U32 R6, RZ, RZ, UR8 ;  /* 0x00000008ff067e24 */ /* 0x000fe2000f8e00ff */
[----:B-1----:R-:W-:Y:S01]  /*1de10*/  MOV R10, UR4 ;  /* 0x00000004000a7c02 */ /* 0x002fe20008000f00 */
[----:B------:R-:W-:Y:S01]  /*1de20*/  IMAD.U32 R7, RZ, RZ, UR9 ;  /* 0x00000009ff077e24 */ /* 0x000fe2000f8e00ff */
[----:B------:R-:W-:Y:S01]  /*1de30*/  MOV R12, 0x1 ;  /* 0x00000001000c7802 */ /* 0x000fe20000000f00 */
[----:B------:R-:W-:-:S02]  /*1de40*/  IMAD.U32 R11, RZ, RZ, UR5 ;  /* 0x00000005ff0b7e24 */ /* 0x000fc4000f8e00ff */
[----:B------:R-:W-:Y:S02]  /*1de50*/  IMAD.MOV.U32 R8, RZ, RZ, 0x70 ;  /* 0x00000070ff087424 */ /* 0x000fe400078e00ff */
[----:B0-----:R-:W-:-:S07]  /*1de60*/  IMAD.MOV.U32 R13, RZ, RZ, RZ ;  /* 0x000000ffff0d7224 */ /* 0x001fce00078e00ff */
[----:B------:R-:W-:-:S07]  /*1de70*/  LEPC R20, `(.L_x_2982) ;  /* 0x000000001014794e */ /* 0x000fce0000000000 */
[----:B--2---:R-:W-:Y:S05]  /*1de80*/  CALL.ABS.NOINC R2 ;  /* 0x0000000002007343 */ /* 0x004fea0003c00000 */
.L_x_2982:
        /* <DEDUP_REMOVED lines=15> */
.L_x_2981:
[----:B------:R-:W-:Y:S05]  /*1df80*/  BSYNC B6 ;  /* 0x0000000000067941 */ /* 0x000fea0003800000 */
.L_x_2980:
[----:B------:R-:W2:Y:S01]  /*1df90*/  LDL R20, [R1] ;  /* 0x0000000001147983 */ /* 0x000ea20000100800 */
[----:B------:R-:W-:Y:S01]  /*1dfa0*/  ULDC.64 UR4, c[0x0][0x9f8] ;  /* 0x00027e0000047ab9 */ /* 0x000fe20000000a00 */
[----:B------:R-:W0:Y:S01]  /*1dfb0*/  LDC R0, c[0x0][0x430] ;  /* 0x00010c00ff007b82 */ /* 0x000e220000000800 */
[----:B------:R-:W-:Y:S01]  /*1dfc0*/  ISETP.NE.U32.AND P0, PT, RZ, UR4, PT ;  /* 0x00000004ff007c0c */ /* 0x000fe2000bf05070 */
[----:B------:R-:W3:Y:S03]  /*1dfd0*/  LDL R2, [R1+0x4] ;  /* 0x0000040001027983 */ /* 0x000ee60000100800 */
[----:B------:R-:W-:Y:S01]  /*1dfe0*/  ISETP.NE.AND.EX P0, PT, RZ, UR5, PT, P0 ;  /* 0x00000005ff007c0c */ /* 0x000fe2000bf05300 */
[----:B------:R-:W4:-:S12]  /*1dff0*/  S2R R21, SR_TID.X ;  /* 0x0000000000157919 */ /* 0x000f180000002100 */
[----:B------:R-:W-:Y:S01]  /*1e000*/  @P0 IADD3 R24, P1, R24, UR4, RZ ;  /* 0x0000000418180c10 */ /* 0x000fe2000ff3e0ff */
[----:B------:R-:W1:Y:S01]  /*1e010*/  S2R R34, SR_TID.X ;  /* 0x0000000000227919 */ /* 0x000e620000002100 */
[----:B------:R-:W-:Y:S01]  /*1e020*/  IADD3 R27, R30, -0x1, RZ ;  /* 0xffffffff1e1b7810 */ /* 0x000fe20007ffe0ff */
[----:B------:R-:W-:Y:S01]  /*1e030*/  ULDC UR4, c[0x0][0x320] ;  /* 0x0000c80000047ab9 */ /* 0x000fe20000000800 */
[----:B------:R-:W-:-:S05]  /*1e040*/  @P0 IADD3.X R25, R25, UR5, RZ, P1, !PT ;  /* 0x0000000519190c10 */ /* 0x000fca0008ffe4ff */
[----:B------:R-:W3:Y:S01]  /*1e050*/  @P0 LDG.E R33, desc[UR60][R24.64] ;  /* 0x0000003c18210981 */ /* 0x000ee2000c1e1900 */
[----:B0-----:R-:W-:Y:S02]  /*1e060*/  ISETP.NE.AND P1, PT, R0, 0x1, PT ;  /* 0x000000010000780c */ /* 0x001fe40003f25270 */
[----:B----4-:R-:W-:-:S11]  /*1e070*/  LOP3.LUT R21, R21, 0x7f, RZ, 0xc0, !PT ;  /* 0x0000007f15157812 */ /* 0x010fd600078ec0ff */
[----:B------:R-:W0:Y:S01]  /*1e080*/  @P1 LDC R7, c[0x0][0x434] ;  /* 0x00010d00ff071b82 */ /* 0x000e220000000800 */
[----:B------:R-:W-:-:S07]  /*1e090*/  SHF.R.U32.HI R21, RZ, 0x3, R21 ;  /* 0x00000003ff157819 */ /* 0x000fce0000011615 */
[----:B------:R-:W4:Y:S01]  /*1e0a0*/  @P1 LDC R5, c[0x0][0x438] ;  /* 0x00010e00ff051b82 */ /* 0x000f220000000800 */
[----:B-1----:R-:W-:-:S05]  /*1e0b0*/  IMAD.SHL.U32 R34, R34, 0x10, RZ ;  /* 0x0000001022227824 */ /* 0x002fca00078e00ff */
[----:B------:R-:W-:Y:S02]  /*1e0c0*/  LOP3.LUT R34, R21, 0x70, R34, 0xf8, !PT ;  /* 0x0000007015227812 */ /* 0x000fe400078ef822 */
[----:B------:R-:W1:Y:S03]  /*1e0d0*/  S2R R21, SR_TID.X ;  /* 0x0000000000157919 */ /* 0x000e660000002100 */
[----:B------:R-:W-:Y:S02]  /*1e0e0*/  IMAD R6, R27, 0x60, R34 ;  /* 0x000000601b067824 */ /* 0x000fe400078e0222 */
[----:B-1----:R-:W-:-:S05]  /*1e0f0*/  IMAD.SHL.U32 R21, R21, 0x8, RZ ;  /* 0x0000000815157824 */ /* 0x002fca00078e00ff */
[----:B------:R-:W-:Y:S02]  /*1e100*/  LOP3.LUT R21, R21, 0x38, RZ, 0xc0, !PT ;  /* 0x0000003815157812 */ /* 0x000fe400078ec0ff */
[----:B------:R-:W-:Y:S01]  /*1e110*/  LOP3.LUT R23, R23, 0xfffffff7, RZ, 0xc0, !PT ;  /* 0xfffffff717177812 */ /* 0x000fe200078ec0ff */
[----:B------:R-:W-:Y:S01]  /*1e120*/  UMOV UR5, 0xffffffff ;  /* 0xffffffff00057882 */ /* 0x000fe20000000000 */
[----:B--2---:R-:W-:-:S04]  /*1e130*/  ISETP.GE.AND P0, PT, R6, R20, PT ;  /* 0x000000140600720c */ /* 0x004fc80003f06270 */
[----:B------:R-:W-:Y:S01]  /*1e140*/  ISETP.GT.U32.OR P0, PT, R34, 0x5f, P0 ;  /* 0x0000005f2200780c */ /* 0x000fe20000704470 */
[----:B---3--:R-:W-:-:S04]  /*1e150*/  IMAD.IADD R6, R6, 0x1, R2 ;  /* 0x0000000106067824 */ /* 0x008fc800078e0202 */
[----:B0-----:R-:W-:-:S08]  /*1e160*/  @P1 IMAD.HI.U32 R7, R6, R7, RZ ;  /* 0x0000000706071227 */ /* 0x001fd000078e00ff */
[----:B------:R-:W0:Y:S01]  /*1e170*/  @!P0 LDC.64 R2, c[0x0][0x428] ;  /* 0x00010a00ff028b82 */ /* 0x000e220000000a00 */
[----:B------:R-:W-:Y:S01]  /*1e180*/  IMAD.MOV.U32 R4, RZ, RZ, R6 ;  /* 0x000000ffff047224 */ /* 0x000fe200078e0006 */
[----:B----4-:R-:W-:Y:S02]  /*1e190*/  @P1 SHF.R.U32.HI R4, RZ, R5, R7 ;  /* 0x00000005ff041219 */ /* 0x010fe40000011607 */
[----:B------:R-:W-:Y:S02]  /*1e1a0*/  LOP3.LUT R20, R21, 0x40, RZ, 0xfc, !PT ;  /* 0x0000004015147812 */ /* 0x000fe400078efcff */
[----:B------:R-:W-:Y:S02]  /*1e1b0*/  IADD3 R5, -R4, RZ, RZ ;  /* 0x000000ff04057210 */ /* 0x000fe40007ffe1ff */
[----:B------:R-:W-:-:S03]  /*1e1c0*/  ISETP.GE.AND P2, PT, R20, UR4, PT ;  /* 0x0000000414007c0c */ /* 0x000fc6000bf46270 */
[----:B------:R-:W-:Y:S01]  /*1e1d0*/  IMAD R0, R0, R5, R6 ;  /* 0x0000000500007224 */ /* 0x000fe200078e0206 */
[----:B------:R-:W-:Y:S02]  /*1e1e0*/  SHF.R.S32.HI R8, RZ, 0x1f, R33 ;  /* 0x0000001fff087819 */ /* 0x000fe40000011421 */
[----:B------:R-:W-:Y:S02]  /*1e1f0*/  @!P0 SHF.R.S32.HI R5, RZ, 0x1f, R4 ;  /* 0x0000001fff058819 */ /* 0x000fe40000011404 */
[----:B------:R-:W-:Y:S02]  /*1e200*/  SEL R30, RZ, 0xffffffff, P2 ;  /* 0xffffffffff1e7807 */ /* 0x000fe40001000000 */
[----:B------:R-:W-:Y:S01]  /*1e210*/  ISETP.GE.AND P1, PT, R21, UR4, PT ;  /* 0x0000000415007c0c */ /* 0x000fe2000bf26270 */
[----:B------:R-:W-:Y:S02]  /*1e220*/  ULDC UR4, c[0x0][0x2f4] ;  /* 0x0000bd0000047ab9 */ /* 0x000fe40000000800 */
[----:B------:R-:W-:-:S02]  /*1e230*/  IMAD.SHL.U32 R30, R30, 0x2, RZ ;  /* 0x000000021e1e7824 */ /* 0x000fc400078e00ff */
[-C--:B0-----:R-:W-:Y:S02]  /*1e240*/  @!P0 IMAD R6, R8, R2.reuse, RZ ;  /* 0x0000000208068224 */ /* 0x081fe400078e02ff */
[----:B------:R-:W-:Y:S01]  /*1e250*/  @!P0 IMAD.WIDE.U32 R4, R33, R2, R4 ;  /* 0x0000000221048225 */ /* 0x000fe200078e0004 */
[----:B------:R-:W-:-:S03]  /*1e260*/  SEL R2, RZ, 0x1, P1 ;  /* 0x00000001ff027807 */ /* 0x000fc60000800000 */
[----:B------:R-:W-:Y:S01]  /*1e270*/  @!P0 IMAD R6, R33, R3, R6 ;  /* 0x0000000321068224 */ /* 0x000fe200078e0206 */
[----:B------:R-:W-:Y:S02]  /*1e280*/  LOP3.LUT R30, R30, 0x2, R2, 0xe2, !PT ;  /* 0x000000021e1e7812 */ /* 0x000fe400078ee202 */
[----:B------:R-:W0:Y:S02]  /*1e290*/  @!P0 LDC.64 R2, c[0x0][0x418] ;  /* 0x00010600ff028b82 */ /* 0x000e240000000a00 */
[----:B------:R-:W-:Y:S01]  /*1e2a0*/  @!P0 IADD3 R6, R5, R6, RZ ;  /* 0x0000000605068210 */ /* 0x000fe20007ffe0ff */
[----:B------:R-:W-:Y:S01]  /*1e2b0*/  IMAD.U32 R5, RZ, RZ, UR39 ;  /* 0x00000027ff057e24 */ /* 0x000fe2000f8e00ff */
[----:B0-----:R-:W-:-:S04]  /*1e2c0*/  @!P0 LEA R2, P1, R4, R2, 0x2 ;  /* 0x0000000204028211 */ /* 0x001fc800078210ff */
[----:B------:R-:W-:Y:S01]  /*1e2d0*/  @!P0 LEA.HI.X R3, R4, R3, R6, 0x2, P1 ;  /* 0x0000000304038211 */ /* 0x000fe200008f1406 */
[----:B------:R-:W-:-:S06]  /*1e2e0*/  IMAD.MOV.U32 R4, RZ, RZ, RZ ;  /* 0x000000ffff047224 */ /* 0x000fcc00078e00ff */
        /* <DEDUP_REMOVED lines=18> */
.L_x_3112:
[----:B------:R-:W-:Y:S01]  /*1e410*/  SHF.R.S32.HI R34, RZ, 0x1f, R18 ;  /* 0x0000001fff227819 */ /* 0x000fe20000011412 */
[----:B------:R-:W-:Y:S06]  /*1e420*/  @!P3 BRA `(.L_x_2984) ;  /* 0x000000000004b947 */ /* 0x000fec0003800000 */
[----:B------:R-:W-:Y:S01]  /*1e430*/  BPT.TRAP 0x1 ;  /* 0x000000040000795c */ /* 0x000fe20000300000 */
.L_x_2984:
        /* <DEDUP_REMOVED lines=25> */
.L_x_3113:
[----:B------:R-:W-:Y:S05]  /*1e5d0*/  BSYNC B0 ;  /* 0x0000000000007941 */ /* 0x000fea0003800000 */
.L_x_2985:
        /* <DEDUP_REMOVED lines=96> */
.L_x_3127:
        /* <DEDUP_REMOVED lines=12> */
.L_x_2988:
        /* <DEDUP_REMOVED lines=10> */
.L_x_2989:
        /* <DEDUP_REMOVED lines=8> */
[----:B------:R-:W-:-:S02]  /*1edc0*/  IADD3 R2, R22, 0xc400, RZ ;  /* 0x0000c40016027810 */ /* 0x000fc40007ffe0ff */
[----:B------:R-:W-:Y:S01]  /*1edd0*/  ISETP.NE.AND.EX P0, PT, RZ, UR7, PT, P0 ;  /* 0x00000007ff007c0c */ /* 0x000fe2000bf05300 */
[----:B------:R-:W-:Y:S01]  /*1ede0*/  BSSY B6, `(.L_x_2990) ;  /* 0x000001b000067945 */ /* 0x000fe20003800000 */
[----:B------:R-:W-:Y:S02]  /*1edf0*/  SHF.R.S32.HI R0, RZ, 0x1f, R35 ;  /* 0x0000001fff007819 */ /* 0x000fe40000011423 */
[----:B------:R-:W-:-:S03]  /*1ee00*/  SEL R32, R32, RZ, !P0 ;  /* 0x000000ff20207207 */ /* 0x000fc60004000000 */
[----:B------:R-:W-:-:S04]  /*1ee10*/  IMAD R0, R0, UR4, RZ ;  /* 0x0000000400007c24 */ /* 0x000fc8000f8e02ff */
[----:B------:R-:W-:-:S04]  /*1ee20*/  IMAD R0, R35, UR5, R0 ;  /* 0x0000000523007c24 */ /* 0x000fc8000f8e0200 */
[----:B------:R-:W-:Y:S01]  /*1ee30*/  IMAD.IADD R35, R5, 0x1, R0 ;  /* 0x0000000105237824 */ /* 0x000fe200078e0200 */
        /* <DEDUP_REMOVED lines=13> */
[----:B------:R-:W-:Y:S01]  /*1ef10*/  MOV R10, UR8 ;  /* 0x00000008000a7c02 */ /* 0x000fe20008000f00 */
[----:B-1----:R-:W-:Y:S01]  /*1ef20*/  IMAD.U32 R7, RZ, RZ, UR7 ;  /* 0x00000007ff077e24 */ /* 0x002fe2000f8e00ff */
[----:B------:R-:W-:Y:S01]  /*1ef30*/  MOV R12, 0x1 ;  /* 0x00000001000c7802 */ /* 0x000fe20000000f00 */
[----:B------:R-:W-:-:S02]  /*1ef40*/  IMAD.U32 R11, RZ, RZ, UR9 ;  /* 0x00000009ff0b7e24 */ /* 0x000fc4000f8e00ff */
[----:B------:R-:W-:Y:S02]  /*1ef50*/  IMAD.MOV.U32 R8, RZ, RZ, 0x70 ;  /* 0x00000070ff087424 */ /* 0x000fe400078e00ff */
[----:B------:R-:W-:-:S07]  /*1ef60*/  IMAD.MOV.U32 R13, RZ, RZ, RZ ;  /* 0x000000ffff0d7224 */ /* 0x000fce00078e00ff */
[----:B------:R-:W-:-:S07]  /*1ef70*/  LEPC R20, `(.L_x_2991) ;  /* 0x000000001014794e */ /* 0x000fce0000000000 */
[----:B0-----:R-:W-:Y:S05]  /*1ef80*/  CALL.ABS.NOINC R2 ;  /* 0x0000000002007343 */ /* 0x001fea0003c00000 */
.L_x_2991:
[----:B------:R-:W-:Y:S05]  /*1ef90*/  BSYNC B6 ;  /* 0x0000000000067941 */ /* 0x000fea0003800000 */
.L_x_2990:
[----:B------:R-:W2:Y:S01]  /*1efa0*/  LDL.LU R20, [R1+0x1c] ;  /* 0x00001c0001147983 */ /* 0x000ea20000300800 */
[----:B------:R-:W-:Y:S01]  /*1efb0*/  ULDC.64 UR4, c[0x0][0x2d8] ;  /* 0x0000b60000047ab9 */ /* 0x000fe20000000a00 */
[----:B-1----:R-:W1:Y:S02]  /*1efc0*/  LDC R7, c[0x0][0x448] ;  /* 0x00011200ff077b82 */ /* 0x002e640000000800 */
[----:B0-----:R-:W3:Y:S01]  /*1efd0*/  LDL.LU.64 R2, [R1+0x20] ;  /* 0x0000200001027983 */ /* 0x001ee20000300a00 */
[----:B------:R-:W-:-:S03]  /*1efe0*/  IMAD R0, R34, UR4, RZ ;  /* 0x0000000422007c24 */ /* 0x000fc6000f8e02ff */
[----:B------:R0:W5:Y:S01]  /*1eff0*/  LDL R10, [R1+0x14] ;  /* 0x00001400010a7983 */ /* 0x0001620000100800 */
[----:B------:R-:W-:Y:S01]  /*1f000*/  IMAD R0, R18, UR5, R0 ;  /* 0x0000000512007c24 */ /* 0x000fe2000f8e0200 */
[----:B-1----:R-:W-:-:S13]  /*1f010*/  ISETP.NE.AND P0, PT, R7, 0x1, PT ;  /* 0x000000010700780c */ /* 0x002fda0003f05270 */
[----:B------:R-:W1:Y:S01]  /*1f020*/  @P0 LDC R6, c[0x0][0x44c] ;  /* 0x00011300ff060b82 */ /* 0x000e620000000800 */
[----:B------:R-:W4:Y:S02]  /*1f030*/  S2R R8, SR_TID.X ;  /* 0x0000000000087919 */ /* 0x000f240000002100 */
[----:B----4-:R-:W-:-:S05]  /*1f040*/  IMAD.SHL.U32 R8, R8, 0x8, RZ ;  /* 0x0000000808087824 */ /* 0x010fca00078e00ff */
[----:B------:R-:W-:Y:S01]  /*1f050*/  LOP3.LUT R8, R8, 0x38, RZ, 0xc0, !PT ;  /* 0x0000003808087812 */ /* 0x000fe200078ec0ff */
[----:B---3--:R-:W-:Y:S02]  /*1f060*/  IMAD.MOV.U32 R3, RZ, RZ, R35 ;  /* 0x000000ffff037224 */ /* 0x008fe400078e0023 */
[----:B------:R-:W-:Y:S01]  /*1f070*/  IMAD.WIDE.U32 R2, R18, UR4, R2 ;  /* 0x0000000412027c25 */ /* 0x000fe2000f8e0002 */
[----:B------:R-:W-:-:S03]  /*1f080*/  ULDC.64 UR4, c[0x0][0x2e0] ;  /* 0x0000b80000047ab9 */ /* 0x000fc60000000a00 */
[----:B--2---:R-:W-:Y:S01]  /*1f090*/  IMAD R5, R20, UR4, RZ ;  /* 0x0000000414057c24 */ /* 0x004fe2000f8e02ff */
[----:B------:R-:W-:Y:S01]  /*1f0a0*/  IADD3 R3, R3, R0, RZ ;  /* 0x0000000003037210 */ /* 0x000fe20007ffe0ff */
[----:B------:R-:W2:Y:S02]  /*1f0b0*/  S2R R20, SR_TID.X ;  /* 0x0000000000147919 */ /* 0x000ea40000002100 */
[C---:B------:R-:W-:Y:S02]  /*1f0c0*/  IMAD R0, R32.reuse, UR5, R5 ;  /* 0x0000000520007c24 */ /* 0x040fe4000f8e0205 */
[----:B------:R-:W-:Y:S01]  /*1f0d0*/  IMAD.WIDE.U32 R2, R32, UR4, R2 ;  /* 0x0000000420027c25 */ /* 0x000fe2000f8e0002 */
[----:B------:R-:W-:-:S03]  /*1f0e0*/  ULDC.64 UR4, c[0x0][0x2d0] ;  /* 0x0000b40000047ab9 */ /* 0x000fc60000000a00 */
[----:B------:R-:W-:Y:S02]  /*1f0f0*/  IMAD.IADD R3, R3, 0x1, R0 ;  /* 0x0000000103037824 */ /* 0x000fe400078e0200 */
[----:B------:R-:W3:Y:S01]  /*1f100*/  @P0 LDC R0, c[0x0][0x450] ;  /* 0x00011400ff000b82 */ /* 0x000ee20000000800 */
[----:B--2---:R-:W-:-:S04]  /*1f110*/  LOP3.LUT R20, R20, 0x7f, RZ, 0xc0, !PT ;  /* 0x0000007f14147812 */ /* 0x004fc800078ec0ff */
[----:B------:R-:W-:Y:S02]  /*1f120*/  SHF.R.U32.HI R21, RZ, 0x3, R20 ;  /* 0x00000003ff157819 */ /* 0x000fe40000011614 */
[----:B------:R-:W2:Y:S02]  /*1f130*/  S2R R20, SR_TID.X ;  /* 0x0000000000147919 */ /* 0x000ea40000002100 */
[----:B--2---:R-:W-:-:S05]  /*1f140*/  IMAD.SHL.U32 R20, R20, 0x10, RZ ;  /* 0x0000001014147824 */ /* 0x004fca00078e00ff */
[----:B------:R-:W-:-:S04]  /*1f150*/  LOP3.LUT R20, R21, 0x70, R20, 0xf8, !PT ;  /* 0x0000007015147812 */ /* 0x000fc800078ef814 */
[----:B------:R-:W-:Y:S01]  /*1f160*/  LEA R5, R17, R20, 0x7 ;  /* 0x0000001411057211 */ /* 0x000fe200078e38ff */
[----:B------:R-:W2:Y:S04]  /*1f170*/  S2R R21, SR_TID.X ;  /* 0x0000000000157919 */ /* 0x000ea80000002100 */
[----:B-1----:R-:W-:-:S04]  /*1f180*/  @P0 IMAD.HI.U32 R6, R5, R6, RZ ;  /* 0x0000000605060227 */ /* 0x002fc800078e00ff */
[----:B------:R-:W-:Y:S01]  /*1f190*/  IMAD.MOV.U32 R4, RZ, RZ, R5 ;  /* 0x000000ffff047224 */ /* 0x000fe200078e0005 */
[----:B---3--:R-:W-:Y:S01]  /*1f1a0*/  @P0 SHF.R.U32.HI R4, RZ, R0, R6 ;  /* 0x00000000ff040219 */ /* 0x008fe20000011606 */
[----:B------:R-:W1:Y:S04]  /*1f1b0*/  S2R R20, SR_TID.X ;  /* 0x0000000000147919 */ /* 0x000e680000002100 */
[----:B------:R-:W-:-:S04]  /*1f1c0*/  IMAD.MOV R0, RZ, RZ, -R4 ;  /* 0x000000ffff007224 */ /* 0x000fc800078e0a04 */
[----:B------:R-:W-:Y:S01]  /*1f1d0*/  IMAD R0, R7, R0, R5 ;  /* 0x0000000007007224 */ /* 0x000fe200078e0205 */
[----:B------:R-:W-:Y:S01]  /*1f1e0*/  SHF.R.S32.HI R5, RZ, 0x1f, R4 ;  /* 0x0000001fff057819 */ /* 0x000fe20000011404 */
[----:B------:R-:W-:-:S04]  /*1f1f0*/  IMAD.WIDE.U32 R2, R4, UR4, R2 ;  /* 0x0000000404027c25 */ /* 0x000fc8000f8e0002 */
[----:B------:R-:W-:-:S04]  /*1f200*/  IMAD R5, R5, UR4, RZ ;  /* 0x0000000405057c24 */ /* 0x000fc8000f8e02ff */
[----:B------:R-:W-:Y:S01]  /*1f210*/  IMAD R5, R4, UR5, R5 ;  /* 0x0000000504057c24 */ /* 0x000fe2000f8e0205 */
[----:B------:R-:W-:Y:S01]  /*1f220*/  SHF.R.S32.HI R4, RZ, 0x1f, R0 ;  /* 0x0000001fff047819 */ /* 0x000fe20000011400 */
[----:B------:R-:W-:-:S03]  /*1f230*/  ULDC.64 UR4, c[0x0][0x2c8] ;  /* 0x0000b20000047ab9 */ /* 0x000fc60000000a00 */
[----:B------:R-:W-:Y:S01]  /*1f240*/  IADD3 R3, R3, R5, RZ ;  /* 0x0000000503037210 */ /* 0x000fe20007ffe0ff */
[----:B------:R-:W-:Y:S01]  /*1f250*/  IMAD R4, R4, UR4, RZ ;  /* 0x0000000404047c24 */ /* 0x000fe2000f8e02ff */
[----:B--2---:R-:W-:Y:S01]  /*1f260*/  SHF.L.U32 R21, R21, 0x3, RZ ;  /* 0x0000000315157819 */ /* 0x004fe200000006ff */
[----:B------:R-:W-:-:S04]  /*1f270*/  IMAD.WIDE.U32 R2, R0, UR4, R2 ;  /* 0x0000000400027c25 */ /* 0x000fc8000f8e0002 */
[----:B------:R-:W-:Y:S01]  /*1f280*/  IMAD R5, R0, UR5, R4 ;  /* 0x0000000500057c24 */ /* 0x000fe2000f8e0204 */
[----:B------:R-:W-:Y:S01]  /*1f290*/  ULDC.64 UR4, c[0x0][0x280] ;  /* 0x0000a00000047ab9 */ /* 0x000fe20000000a00 */
[----:B------:R-:W-:Y:S02]  /*1f2a0*/  LOP3.LUT R21, R21, 0x38, RZ, 0xc0, !PT ;  /* 0x0000003815157812 */ /* 0x000fe400078ec0ff */
[----:B------:R-:W-:Y:S01]  /*1f2b0*/  IMAD.IADD R4, R3, 0x1, R5 ;  /* 0x0000000103047824 */ /* 0x000fe200078e0205 */
[C---:B------:R-:W-:Y:S01]  /*1f2c0*/  LEA R0, P0, R2.reuse, UR4, 0x1 ;  /* 0x0000000402007c11 */ /* 0x040fe2000f8008ff */
[----:B------:R-:W-:Y:S01]  /*1f2d0*/  ULDC UR4, c[0x0][0x2b8] ;  /* 0x0000ae0000047ab9 */ /* 0x000fe20000000800 */
[C---:B------:R-:W-:Y:S02]  /*1f2e0*/  LOP3.LUT R9, R21.reuse, 0x40, RZ, 0xfc, !PT ;  /* 0x0000004015097812 */ /* 0x040fe400078efcff */
[----:B------:R-:W-:Y:S02]  /*1f2f0*/  LOP3.LUT R11, R21, 0x80, RZ, 0xfc, !PT ;  /* 0x00000080150b7812 */ /* 0x000fe400078efcff */
[----:B------:R-:W-:Y:S01]  /*1f300*/  LEA.HI.X R4, R2, UR5, R4, 0x1, P0 ;  /* 0x0000000502047c11 */ /* 0x000fe200080f0c04 */
[----:B------:R-:W-:Y:S01]  /*1f310*/  UMOV UR5, 0xffffffff ;  /* 0xffffffff00057882 */ /* 0x000fe20000000000 */
[----:B-1----:R-:W-:-:S02]  /*1f320*/  LOP3.LUT R20, R20, 0x7f, RZ, 0xc0, !PT ;  /* 0x0000007f14147812 */ /* 0x002fc400078ec0ff */
        /* <DEDUP_REMOVED lines=8> */
[----:B------:R-:W1:Y:S04]  /*1f3b0*/  SHFL.IDX PT, R2, R4, RZ, 0x181f ;  /* 0x00181fff04027589 */ /* 0x000e6800000e0000 */
[----:B------:R-:W-:Y:S01]  /*1f3c0*/  ISETP.GE.AND P1, PT, R17, R5, PT ;  /* 0x000000051100720c */ /* 0x000fe20003f26270 */
[----:B------:R-:W-:-:S12]  /*1f3d0*/  SHFL.IDX PT, R14, R0, 0x7, 0x181f ;  /* 0x00f81f00000e7f89 */ /* 0x000fd800000e0000 */
[----:B0-----:R-:W-:-:S05]  /*1f3e0*/  @!P1 LEA R6, P4, R8, R3, 0x1 ;  /* 0x0000000308069211 */ /* 0x001fca00078808ff */
[----:B-1----:R-:W-:Y:S01]  /*1f3f0*/  @!P1 IMAD.X R3, RZ, RZ, R2, P4 ;  /* 0x000000ffff039224 */ /* 0x002fe200020e0602 */
[----:B------:R-:W-:Y:S01]  /*1f400*/  @!P1 MOV R2, R6 ;  /* 0x0000000600029202 */ /* 0x000fe20000000f00 */
[----:B------:R-:W-:-:S04]  /*1f410*/  VIADD R6, R17, 0x10 ;  /* 0x0000001011067836 */ /* 0x000fc80000000000 */
        /* <DEDUP_REMOVED lines=17> */
[----:B0-----:R-:W-:-:S04]  /*1f530*/  @!P1 LEA R6, P4, R8, R3, 0x1 ;  /* 0x0000000308069211 */ /* 0x001fc800078808ff */
[----:B-1----:R-:W-:Y:S01]  /*1f540*/  @!P1 IADD3.X R7, RZ, R2, RZ, P4, !PT ;  /* 0x00000002ff079210 */ /* 0x002fe200027fe4ff */
[----:B------:R-:W-:Y:S01]  /*1f550*/  @!P1 IMAD.MOV.U32 R2, RZ, RZ, R6 ;  /* 0x000000ffff029224 */ /* 0x000fe200078e0006 */
[----:B------:R-:W-:-:S03]  /*1f560*/  IADD3 R6, R17, 0x30, RZ ;  /* 0x0000003011067810 */ /* 0x000fc60007ffe0ff */
        /* <DEDUP_REMOVED lines=10> */
[----:B------:R-:W-:Y:S01]  /*1f610*/  VIADD R6, R17, 0x40 ;  /* 0x0000004011067836 */ /* 0x000fe20000000000 */
[----:B------:R-:W-:-:S05]  /*1f620*/  @!P1 MOV R3, R7 ;  /* 0x0000000700039202 */ /* 0x000fca0000000f00 */
        /* <DEDUP_REMOVED lines=31> */
[----:B------:R-:W-:-:S03]  /*1f820*/  @!P1 IMAD.MOV.U32 R2, RZ, RZ, R6 ;  /* 0x000000ffff029224 */ /* 0x000fc600078e0006 */
[----:B------:R-:W-:-:S05]  /*1f830*/  @!P1 MOV R3, R7 ;  /* 0x0000000700039202 */ /* 0x000fca0000000f00 */
[----:B------:R0:W-:Y:S04]  /*1f840*/  @!P1 LDGSTS.E.BYPASS.LTC128B.128 [R37+0xf400], desc[UR60][R2.64], !P3 ;  /* 0x0f40000002259fae */ /* 0x0001e8000d901d7c */
[----:B------:R0:W-:Y:S04]  /*1f850*/  @!P1 LDGSTS.E.BYPASS.LTC128B.128 [R37+0x13400], desc[UR60][R2.64+0x80], !P2 ;  /* 0x1340008002259fae */ /* 0x0001e8000d101d7c */
[----:B--2---:R0:W-:Y:S02]  /*1f860*/  @!P1 LDGSTS.E.BYPASS.LTC128B.128 [R37+0x17400], desc[UR60][R2.64+0x100], !P0 ;  /* 0x1740010002259fae */ /* 0x0041e4000c101d7c */
.L_x_3144:
        /* <DEDUP_REMOVED lines=12> */
.L_x_2994:
[----:B------:R-:W-:Y:S05]  /*1f930*/  BSYNC B0 ;  /* 0x0000000000007941 */ /* 0x000fea0003800000 */
.L_x_2993:
[----:B------:R-:W-:Y:S01]  /*1f940*/  NOP ;  /* 0x0000000000007918 */ /* 0x000fe20000000000 */
[----:B------:R-:W-:-:S13]  /*1f950*/  PLOP3.LUT P0, PT, PT, PT, PT, 0x80, 0x0 ;  /* 0x000000000000781c */ /* 0x000fda0003f0f070 */
.L_x_2995:
[----:B------:R-:W-:Y:S02]  /*1f960*/  PLOP3.LUT P1, PT, P1, P0, PT, 0xa2, 0x0 ;  /* 0x000000000000781c */ /* 0x000fe40000f21472 */
[----:B------:R-:W-:-:S08]  /*1f970*/  @P0 R2UR P1, UR4, R22 ;  /* 0x00000000160402ca */ /* 0x000fd00000020000 */
[----:B------:R-:W-:-:S05]  /*1f980*/  @P0 PLOP3.LUT P0, PT, P1, PT, PT, 0x80, 0x0 ;  /* 0x000000000000081c */ /* 0x000fca0000f0f070 */
[----:B------:R-:W-:Y:S01]  /*1f990*/  @!P1 SYNCS.ARRIVE.TRANS64.RED.A0T1 RZ, [UR4+0x2a800], RZ ;  /* 0x02a800ffffff99a7 */ /* 0x000fe20008200404 */
[----:B------:R-:W-:Y:S07]  /*1f9a0*/  @!P1 ARRIVES.LDGSTSBAR.64.TRANSCNT [UR4+0x2a800] ;  /* 0x02a80000ff0099b0 */ /* 0x000fee0008000a84 */
[----:B------:R-:W-:Y:S05]  /*1f9b0*/  @P0 BRA.U.ANY `(.L_x_2995) ;  /* 0xfffffffd00e80947 */ /* 0x000fea000393ffff */
[----:B01----:R-:W2:Y:S02]  /*1f9c0*/  LDL.LU R2, [R1+0x28] ;  /* 0x0000280001027983 */ /* 0x003ea40000300800 */
        /* <DEDUP_REMOVED lines=11> */
.L_x_3145:
[----:B------:R-:W-:Y:S05]  /*1fa80*/  BSYNC B0 ;  /* 0x0000000000007941 */ /* 0x000fea0003800000 */
.L_x_2996:
[----:B------:R-:W2:Y:S01]  /*1fa90*/  LDL R0, [R1+0x18] ;  /* 0x0000180001007983 */ /* 0x000ea20000100800 */
[----:B------:R-:W-:Y:S01]  /*1faa0*/  BSSY B0, `(.L_x_2998) ;  /* 0x00000fd000007945 */ /* 0x000fe20003800000 */
[----:B--2---:R-:W-:-:S13]  /*1fab0*/  ISETP.GE.AND P0, PT, R0, 0x2, PT ;  /* 0x000000020000780c */ /* 0x004fda0003f06270 */
[----:B------:R-:W-:Y:S05]  /*1fac0*/  @!P0 BRA `(.L_x_2999) ;  /* 0x0000000c00e88947 */ /* 0x000fea0003800000 */
[----:B------:R-:W-:Y:S01]  /*1fad0*/  VIADD R0, R0, 0xfffffffe ;  /* 0xfffffffe00007836 */ /* 0x000fe20000000000 */
[----:B------:R-:W-:Y:S01]  /*1fae0*/  MOV R10, R28 ;  /* 0x0000001c000a7202 */ /* 0x000fe20000000f00 */
[----:B------:R-:W-:Y:S02]  /*1faf0*/  IMAD.MOV.U32 R17, RZ, RZ, R29 ;  /* 0x000000ffff117224 */ /* 0x000fe400078e001d */
[----:B------:R-:W-:-:S07]  /*1fb00*/  IMAD.MOV.U32 R32, RZ, RZ, R27 ;  /* 0x000000ffff207224 */ /* 0x000fce00078e001b */
.L_x_3012:
        /* <DEDUP_REMOVED lines=15> */
[----:B-1----:R-:W-:-:S04]  /*1fc00*/  @P0 IMAD.HI.U32 R6, R4, R5, RZ ;  /* 0x0000000504060227 */ /* 0x002fc800078e00ff */
[----:B------:R-:W-:Y:S01]  /*1fc10*/  IMAD.MOV.U32 R2, RZ, RZ, R4 ;  /* 0x000000ffff027224 */ /* 0x000fe200078e0004 */
[----:B0-----:R-:W-:-:S04]  /*1fc20*/  @P0 SHF.R.U32.HI R2, RZ, R3, R6 ;  /* 0x00000003ff020219 */ /* 0x001fc80000011606 */
[----:B------:R-:W-:-:S05]  /*1fc30*/  IADD3 R3, -R2, RZ, RZ ;  /* 0x000000ff02037210 */ /* 0x000fca0007ffe1ff */
[----:B------:R-:W-:Y:S02]  /*1fc40*/  IMAD R7, R7, R3, R4 ;  /* 0x0000000307077224 */ /* 0x000fe400078e0204 */
[----:B------:R-:W0:Y:S01]  /*1fc50*/  @!P2 LDC.64 R4, c[0x0][0x428] ;  /* 0x00010a00ff04ab82 */ /* 0x000e220000000a00 */
[----:B------:R-:W-:-:S03]  /*1fc60*/  @!P2 SHF.R.S32.HI R3, RZ, 0x1f, R2 ;  /* 0x0000001fff03a819 */ /* 0x000fc60000011402 */
[----:B0-----:R-:W-:-:S04]  /*1fc70*/  @!P2 IMAD.WIDE.U32 R2, R33, R4, R2 ;  /* 0x000000042102a225 */ /* 0x001fc800078e0002 */
[----:B---3--:R-:W-:-:S04]  /*1fc80*/  @!P2 IMAD R4, R8, R4, RZ ;  /* 0x000000040804a224 */ /* 0x008fc800078e02ff */
        /* <DEDUP_REMOVED lines=17> */
.L_x_3000:
[----:B------:R-:W-:Y:S01]  /*1fda0*/  IMAD R5, R28, 0x8, R22 ;  /* 0x000000081c057824 */ /* 0x000fe200078e0216 */
[----:B------:R-:W-:Y:S01]  /*1fdb0*/  SHF.L.U32 R0, R29, 0x1f, RZ ;  /* 0x0000001f1d007819 */ /* 0x000fe200000006ff */
[----:B------:R-:W-:Y:S03]  /*1fdc0*/  BSSY B1, `(.L_x_3001) ;  /* 0x0000003000017945 */ /* 0x000fe60003800000 */
[----:B------:R-:W0:Y:S02]  /*1fdd0*/  SYNCS.PHASECHK.TRANS64.TRYWAIT P0, [R5+URZ+0x2a840], R0 ;  /* 0x02a84000050075a7 */ /* 0x000e24000800017f */
[----:B0-----:R-:W-:Y:S05]  /*1fde0*/  @!P0 BRA `(.L_x_3002) ;  /* 0x0000004c00608947 */ /* 0x001fea0003800000 */
.L_x_3146:
[----:B------:R-:W-:Y:S05]  /*1fdf0*/  BSYNC B1 ;  /* 0x0000000000017941 */ /* 0x000fea0003800000 */
.L_x_3001:
        /* <DEDUP_REMOVED lines=10> */
[----:B------:R-:W-:-:S04]  /*1fea0*/  ULDC.64 UR4, c[0x0][0x310] ;  /* 0x0000c40000047ab9 */ /* 0x000fc80000000a00 */
[----:B------:R-:W-:Y:S01]  /*1feb0*/  IADD3 R3, R3, R0, RZ ;  /* 0x0000000003037210 */ /* 0x000fe20007ffe0ff */
[----:B------:R-:W-:-:S04]  /*1fec0*/  IMAD R0, R21, UR4, RZ ;  /* 0x0000000415007c24 */ /* 0x000fc8000f8e02ff */
        /* <DEDUP_REMOVED lines=14> */
[----:B------:R-:W-:Y:S01]  /*1ffb0*/  LEA R4, R4, R22, 0x1 ;  /* 0x0000001604047211 */ /* 0x000fe200078e08ff */
[----:B------:R-:W1:Y:S04]  /*1ffc0*/  SHFL.IDX PT, R2, R9, RZ, 0x181f ;  /* 0x00181fff09027589 */ /* 0x000e6800000e0000 */
[----:B------:R-:W2:Y:S04]  /*1ffd0*/  SHFL.IDX PT, R3, R8, RZ, 0x181f ;  /* 0x00181fff08037589 */ /* 0x000ea800000e0000 */
[----:B------:R-:W-:Y:S01]  /*1ffe0*/  SHFL.IDX PT, R35, R8, 0x2, 0x181f ;  /* 0x00581f0008237f89 */ /* 0x000fe200000e0000 */
[----:B0-----:R-:W-:-:S04]  /*1fff0*/  SHF.L.U32 R11, R11, 0x3, RZ ;  /* 0x000000030b0b7819 */ /* 0x001fc800000006ff */
        /* <DEDUP_REMOVED lines=36> */
.L_x_3160:
        /* <DEDUP_REMOVED lines=10> */
.L_x_3004:
        /* <DEDUP_REMOVED lines=10> */
.L_x_3005:
[----:B------:R2:W-:Y:S01]  /*20380*/  SYNCS.ARRIVE.TRANS64.A1T0 RZ, [R5+URZ+0x2a830], RZ ;  /* 0x02a830ff05ff79a7 */ /* 0x0005e2000810003f */
[----:B------:R-:W-:Y:S05]  /*20390*/  @!P2 BRA `(.L_x_3006) ;  /* 0x000000000004a947 */ /* 0x000fea0003800000 */
[----:B------:R-:W-:Y:S01]  /*203a0*/  BPT.TRAP 0x1 ;  /* 0x000000040000795c */ /* 0x000fe20000300000 */
.L_x_3006:
[----:B-1----:R-:W-:Y:S01]  /*203b0*/  SHF.L.U32 R2, R17, 0x1f, RZ ;  /* 0x0000001f11027819 */ /* 0x002fe200000006ff */
[----:B------:R-:W-:Y:S01]  /*203c0*/  BSSY B1, `(.L_x_3007) ;  /* 0x0000004000017945 */ /* 0x000fe20003800000 */
[----:B--2---:R-:W-:-:S04]  /*203d0*/  LEA R5, R10, R22, 0x3 ;  /* 0x000000160a057211 */ /* 0x004fc800078e18ff */
[----:B------:R-:W1:Y:S02]  /*203e0*/  SYNCS.PHASECHK.TRANS64.TRYWAIT P0, [R5+URZ+0x2a860], R2 ;  /* 0x02a86002050075a7 */ /* 0x000e64000800017f */
[----:B-1----:R-:W-:Y:S05]  /*203f0*/  @!P0 BRA `(.L_x_3008) ;  /* 0x0000004c00cc8947 */ /* 0x002fea0003800000 */
.L_x_3161:
[----:B------:R-:W-:Y:S05]  /*20400*/  BSYNC B1 ;  /* 0x0000000000017941 */ /* 0x000fea0003800000 */
.L_x_3007:
        /* <DEDUP_REMOVED lines=55> */
.L_x_3175:
        /* <DEDUP_REMOVED lines=21> */
.L_x_3010:
        /* <DEDUP_REMOVED lines=10> */
.L_x_3011:
[----:B------:R-:W-:Y:S01]  /*20970*/  ULDC.64 UR4, c[0x0][0x330] ;  /* 0x0000cc0000047ab9 */ /* 0x000fe20000000a00 */
[----:B------:R1:W-:Y:S01]  /*20980*/  SYNCS.ARRIVE.TRANS64.A1T0 RZ, [R5+URZ+0x2a850], RZ ;  /* 0x02a850ff05ff79a7 */ /* 0x0003e2000810003f */
[----:B------:R-:W-:Y:S01]  /*20990*/  IMAD.MOV.U32 R3, RZ, RZ, R21 ;  /* 0x000000ffff037224 */ /* 0x000fe200078e0015 */
[----:B------:R-:W-:Y:S01]  /*209a0*/  MOV R17, R29 ;  /* 0x0000001d00117202 */ /* 0x000fe20000000f00 */
[----:B------:R-:W-:Y:S02]  /*209b0*/  VIADD R0, R27, 0xffffffff ;  /* 0xffffffff1b007836 */ /* 0x000fe40000000000 */
[----:B------:R-:W-:-:S04]  /*209c0*/  IMAD.WIDE.U32 R2, R18, UR4, R2 ;  /* 0x0000000412027c25 */ /* 0x000fc8000f8e0002 */
[----:B-1----:R-:W-:Y:S02]  /*209d0*/  IMAD R5, R34, UR4, RZ ;  /* 0x0000000422057c24 */ /* 0x002fe4000f8e02ff */
[----:B------:R-:W-:Y:S02]  /*209e0*/  IMAD.MOV.U32 R10, RZ, RZ, R28 ;  /* 0x000000ffff0a7224 */ /* 0x000fe400078e001c */
[----:B------:R-:W-:Y:S01]  /*209f0*/  IMAD R5, R18, UR5, R5 ;  /* 0x0000000512057c24 */ /* 0x000fe2000f8e0205 */
[----:B------:R-:W-:Y:S01]  /*20a00*/  ULDC.64 UR4, c[0x0][0x318] ;  /* 0x0000c60000047ab9 */ /* 0x000fe20000000a00 */
[----:B------:R-:W-:Y:S01]  /*20a10*/  IMAD.MOV.U32 R32, RZ, RZ, R27 ;  /* 0x000000ffff207224 */ /* 0x000fe200078e001b */
[----:B0-----:R-:W-:Y:S02]  /*20a20*/  LEA R24, P0, R2, UR4, 0x1 ;  /* 0x0000000402187c11 */ /* 0x001fe4000f8008ff */
[----:B------:R-:W-:-:S04]  /*20a30*/  IADD3 R25, R5, R3, RZ ;  /* 0x0000000305197210 */ /* 0x000fc80007ffe0ff */
[----:B------:R-:W-:Y:S02]  /*20a40*/  LEA.HI.X R25, R2, UR5, R25, 0x1, P0 ;  /* 0x0000000502197c11 */ /* 0x000fe400080f0c19 */
[----:B------:R-:W-:-:S13]  /*20a50*/  ISETP.GT.AND P0, PT, R27, RZ, PT ;  /* 0x000000ff1b00720c */ /* 0x000fda0003f04270 */
[----:B------:R-:W-:Y:S05]  /*20a60*/  @P0 BRA `(.L_x_3012) ;  /* 0xfffffff000280947 */ /* 0x000fea000383ffff */
.L_x_2999:
[----:B------:R-:W-:Y:S05]  /*20a70*/  BSYNC B0 ;  /* 0x0000000000007941 */ /* 0x000fea0003800000 */
.L_x_2998:
        /* <DEDUP_REMOVED lines=17> */
.L_x_3014:
[----:B------:R-:W-:Y:S05]  /*20b90*/  BSYNC B0 ;  /* 0x0000000000007941 */ /* 0x000fea0003800000 */
.L_x_3013:
[----:B------:R-:W-:-:S13]  /*20ba0*/  LOP3.LUT P0, RZ, R23, 0x10, RZ, 0xc0, !PT ;  /* 0x0000001017ff7812 */ /* 0x000fda000780c0ff */
[----:B------:R-:W-:Y:S05]  /*20bb0*/  @!P0 BRA `(.L_x_3015) ;  /* 0x0000000000048947 */ /* 0x000fea0003800000 */
[----:B------:R-:W-:Y:S01]  /*20bc0*/  BPT.TRAP 0x1 ;  /* 0x000000040000795c */ /* 0x000fe20000300000 */
.L_x_3015:
[----:B------:R-:W2:Y:S01]  /*20bd0*/  LDL.LU R2, [R1] ;  /* 0x0000000001027983 */ /* 0x000ea20000300800 */
[----:B------:R-:W-:Y:S01]  /*20be0*/  IMAD R0, R28, 0x8, R22 ;  /* 0x000000081c007824 */ /* 0x000fe200078e0216 */
[----:B0-----:R-:W-:Y:S01]  /*20bf0*/  SHF.L.U32 R3, R29, 0x1f, RZ ;  /* 0x0000001f1d037819 */ /* 0x001fe200000006ff */
[----:B------:R-:W-:Y:S03]  /*20c00*/  BSSY B0, `(.L_x_3016) ;  /* 0x0000004000007945 */ /* 0x000fe60003800000 */
[----:B------:R-:W0:Y:S01]  /*20c10*/  SYNCS.PHASECHK.TRANS64.TRYWAIT P0, [R0+URZ+0x2a860], R3 ;  /* 0x02a86003000075a7 */ /* 0x000e22000800017f */
[----:B--2---:R-:W-:Y:S01]  /*20c20*/  IMAD R6, R27, -0x60, R2 ;  /* 0xffffffa01b067824 */ /* 0x004fe200078e0202 */
[----:B0-----:R-:W-:Y:S06]  /*20c30*/  @!P0 BRA `(.L_x_3017) ;  /* 0x0000004c00c08947 */ /* 0x001fec0003800000 */
.L_x_3176:
[----:B------:R-:W-:Y:S05]  /*20c40*/  BSYNC B0 ;  /* 0x0000000000007941 */ /* 0x000fea0003800000 */
.L_x_3016:
[----:B------:R-:W1:Y:S01]  /*20c50*/  S2R R2, SR_TID.X ;  /* 0x0000000000027919 */ /* 0x000e620000002100 */
[----:B------:R-:W-:Y:S01]  /*20c60*/  UMOV UR4, 0xffffffff ;  /* 0xffffffff00047882 */ /* 0x000fe20000000000 */
[----:B------:R-:W-:Y:S01]  /*20c70*/  IMAD R4, R28, 0x3000, R36 ;  /* 0x000030001c047824 */ /* 0x000fe200078e0224 */
[----:B-1----:R-:W-:-:S04]  /*20c80*/  LOP3.LUT R2, R2, 0x7f, RZ, 0xc0, !PT ;  /* 0x0000007f02027812 */ /* 0x002fc800078ec0ff */
[----:B------:R-:W-:-:S04]  /*20c90*/  SHF.R.U32.HI R2, RZ, 0x3, R2 ;  /* 0x00000003ff027819 */ /* 0x000fc80000011602 */
[----:B------:R-:W-:Y:S01]  /*20ca0*/  IADD3 R6, -R2, R6, RZ ;  /* 0x0000000602067210 */ /* 0x000fe20007ffe1ff */
        /* <DEDUP_REMOVED lines=51> */
.L_x_3190:
        /* <DEDUP_REMOVED lines=11> */
.L_x_3019:
        /* <DEDUP_REMOVED lines=10> */
.L_x_3020:
[----:B------:R-:W-:Y:S01]  /*21130*/  VIADD R28, R28, 0x1 ;  /* 0x000000011c1c7836 */ /* 0x000fe20000000000 */
[----:B------:R1:W-:Y:S04]  /*21140*/  SYNCS.ARRIVE.TRANS64.A1T0 RZ, [R0+URZ+0x2a850], RZ ;  /* 0x02a850ff00ff79a7 */ /* 0x0003e8000810003f */
[----:B------:R-:W-:-:S04]  /*21150*/  ISETP.NE.AND P0, PT, R28, 0x2, PT ;  /* 0x000000021c00780c */ /* 0x000fc80003f05270 */
[----:B-1----:R-:W-:Y:S02]  /*21160*/  SEL R0, RZ, 0x1, P0 ;  /* 0x00000001ff007807 */ /* 0x002fe40000000000 */
[----:B------:R-:W-:Y:S02]  /*21170*/  SEL R28, R28, RZ, P0 ;  /* 0x000000ff1c1c7207 */ /* 0x000fe40000000000 */
[----:B------:R-:W-:-:S07]  /*21180*/  LOP3.LUT R29, R29, R0, RZ, 0x3c, !PT ;  /* 0x000000001d1d7212 */ /* 0x000fce00078e3cff */
.L_x_2977:
[----:B------:R-:W-:Y:S05]  /*21190*/  BSYNC B7 ;  /* 0x0000000000077941 */ /* 0x000fea0003800000 */
.L_x_2975:
[----:B------:R-:W-:-:S13]  /*211a0*/  LOP3.LUT P0, RZ, R23, 0x20, RZ, 0xc0, !PT ;  /* 0x0000002017ff7812 */ /* 0x000fda000780c0ff */
[----:B------:R-:W-:Y:S05]  /*211b0*/  @!P0 BRA `(.L_x_3021) ;  /* 0x0000000000248947 */ /* 0x000fea0003800000 */
[----:B------:R-:W-:Y:S05]  /*211c0*/  WARPSYNC.ALL ;  /* 0x0000000000007948 */ /* 0x000fea0003800000 */
[----:B------:R-:W2:Y:S08]  /*211d0*/  S2UR UR5, SR_CgaCtaId ;  /* 0x00000000000579c3 */ /* 0x000eb00000008800 */
[----:B------:R-:W-:Y:S06]  /*211e0*/  BAR.SYNC.DEFER_BLOCKING 0x5, 0x180 ;  /* 0x0146000000007b1d */ /* 0x000fec0000010000 */
[----:B------:R-:W-:-:S02]  /*211f0*/  UMOV UR4, 0x400 ;  /* 0x0000040000047882 */ /* 0x000fc40000000000 */
[----:B--2---:R-:W-:-:S06]  /*21200*/  ULEA UR4, UR5, UR4, 0x18 ;  /* 0x0000000405047291 */ /* 0x004fcc000f8ec03f */
[----:B------:R-:W-:-:S05]  /*21210*/  IMAD.U32 R22, RZ, RZ, UR4 ;  /* 0x00000004ff167e24 */ /* 0x000fca000f8e00ff */
[----:B------:R2:W3:Y:S01]  /*21220*/  LDS.128 R16, [R22+0x2a8d0] ;  /* 0x02a8d00016107984 */ /* 0x0004e20000000c00 */
[----:B------:R-:W-:Y:S06]  /*21230*/  BAR.ARV 0x4, 0x180 ;  /* 0x0106000000007b1d */ /* 0x000fec0000002000 */
[----:B------:R-:W-:Y:S05]  /*21240*/  BRA `(.L_x_3022) ;  /* 0x0000000800cc7947 */ /* 0x000fea0003800000 */
.L_x_3021:
        /* <DEDUP_REMOVED lines=35> */
[----:B------:R0:W2:Y:S02]  /*21480*/  SHFL.IDX PT, R14, R2, 0x1f, 0x1f ;  /* 0x03e01f00020e7f89 */ /* 0x0000a400000e0000 */
.L_x_3200:
[----:B------:R-:W-:Y:S02]  /*21490*/  ULDC UR4, c[0x0][0xc38] ;  /* 0x00030e0000047ab9 */ /* 0x000fe40000000800 */
[----:B------:R-:W-:-:S04]  /*214a0*/  IMAD.U32 R7, RZ, RZ, UR4 ;  /* 0x00000004ff077e24 */ /* 0x000fc8000f8e00ff */
[----:B--2---:R-:W-:-:S05]  /*214b0*/  IMAD R14, R14, R7, RZ ;  /* 0x000000070e0e7224 */ /* 0x004fca00078e02ff */
[----:B------:R-:W-:-:S04]  /*214c0*/  IADD3 R9, R4, R14, RZ ;  /* 0x0000000e04097210 */ /* 0x000fc80007ffe0ff */
[----:B------:R-:W-:-:S13]  /*214d0*/  ISETP.GT.AND P6, PT, R9, R0, PT ;  /* 0x000000000900720c */ /* 0x000fda0003fc4270 */
[----:B------:R-:W-:Y:S05]  /*214e0*/  @P6 BRA `(.L_x_3024) ;  /* 0x00000000009c6947 */ /* 0x000fea0003800000 */
.L_x_3029:
[----:B0-----:R-:W0:Y:S01]  /*214f0*/  LDC R2, c[0x0][0xc3c] ;  /* 0x00030f00ff027b82 */ /* 0x001e220000000800 */
[----:B------:R-:W-:-:S05]  /*21500*/  VIADD R19, R19, 0x1f ;  /* 0x0000001f13137836 */ /* 0x000fca0000000000 */
[----:B0-----:R-:W-:-:S13]  /*21510*/  ISETP.GE.AND P6, PT, R19, R2, PT ;  /* 0x000000021300720c */ /* 0x001fda0003fc6270 */
[----:B------:R-:W-:Y:S05]  /*21520*/  @P6 BRA `(.L_x_3025) ;  /* 0x0000000400d06947 */ /* 0x000fea0003800000 */
[----:B------:R-:W0:Y:S01]  /*21530*/  S2R R3, SR_TID.X ;  /* 0x0000000000037919 */ /* 0x000e220000002100 */
[----:B------:R-:W-:Y:S01]  /*21540*/  BSSY B0, `(.L_x_3026) ;  /* 0x0000009000007945 */ /* 0x000fe20003800000 */
[----:B------:R-:W-:Y:S02]  /*21550*/  MOV R5, RZ ;  /* 0x000000ff00057202 */ /* 0x000fe40000000f00 */
[----:B0-----:R-:W-:-:S05]  /*21560*/  LOP3.LUT R3, R3, 0x1f, RZ, 0xc0, !PT ;  /* 0x0000001f03037812 */ /* 0x001fca00078ec0ff */
[----:B------:R-:W-:-:S05]  /*21570*/  IMAD.IADD R7, R19, 0x1, R3 ;  /* 0x0000000113077824 */ /* 0x000fca00078e0203 */
[----:B------:R-:W-:-:S13]  /*21580*/  ISETP.GE.OR P6, PT, R7, R2, !P0 ;  /* 0x000000020700720c */ /* 0x000fda00047c6670 */
[----:B------:R-:W-:Y:S05]  /*21590*/  @P6 BRA `(.L_x_3027) ;  /* 0x00000000000c6947 */ /* 0x000fea0003800000 */
[----:B------:R-:W0:Y:S02]  /*215a0*/  LDC.64 R2, c[0x0][0xc80] ;  /* 0x00032000ff027b82 */ /* 0x000e240000000a00 */
[----:B0-----:R-:W-:-:S05]  /*215b0*/  IMAD.WIDE R2, R7, 0x4, R2 ;  /* 0x0000000407027825 */ /* 0x001fca00078e0202 */
[----:B------:R0:W5:Y:S02]  /*215c0*/  LDG.E R5, desc[UR60][R2.64] ;  /* 0x0000003c02057981 */ /* 0x000164000c1e1900 */
.L_x_3027:
[----:B------:R-:W-:Y:S05]  /*215d0*/  BSYNC B0 ;  /* 0x0000000000007941 */ /* 0x000fea0003800000 */
.L_x_3026:
        /* <DEDUP_REMOVED lines=18> */
.L_x_3208:
[----:B------:R-:W-:Y:S02]  /*21700*/  ULDC UR4, c[0x0][0xc38] ;  /* 0x00030e0000047ab9 */ /* 0x000fe40000000800 */
[----:B------:R-:W-:-:S05]  /*21710*/  MOV R7, UR4 ;  /* 0x0000000400077c02 */ /* 0x000fca0008000f00 */
[----:B--2---:R-:W-:-:S04]  /*21720*/  IMAD R14, R14, R7, RZ ;  /* 0x000000070e0e7224 */ /* 0x004fc800078e02ff */
[----:B------:R-:W-:-:S05]  /*21730*/  IMAD.IADD R9, R14, 0x1, R9 ;  /* 0x000000010e097824 */ /* 0x000fca00078e0209 */
[----:B------:R-:W-:-:S13]  /*21740*/  ISETP.GT.AND P6, PT, R9, R0, PT ;  /* 0x000000000900720c */ /* 0x000fda0003fc4270 */
[----:B------:R-:W-:Y:S05]  /*21750*/  @!P6 BRA `(.L_x_3029) ;  /* 0xfffffffc0064e947 */ /* 0x000fea000383ffff */
.L_x_3024:
        /* <DEDUP_REMOVED lines=8> */
.L_x_3212:
[----:B------:R-:W-:Y:S02]  /*217e0*/  ISETP.NE.AND P0, PT, R3, RZ, PT ;  /* 0x000000ff0300720c */ /* 0x000fe40003f05270 */
[----:B------:R-:W-:-:S11]  /*217f0*/  MOV R14, RZ ;  /* 0x000000ff000e7202 */ /* 0x000fd60000000f00 */
[----:B------:R-:W-:Y:S05]  /*21800*/  @!P0 BRA `(.L_x_3031) ;  /* 0x0000000000108947 */ /* 0x000fea0003800000 */
[----:B------:R-:W-:Y:S01]  /*21810*/  UMOV UR4, 0xffffffff ;  /* 0xffffffff00047882 */ /* 0x000fe20000000000 */
[----:B------:R-:W-:Y:S02]  /*21820*/  VIADD R12, R4, 0xffffffff ;  /* 0xffffffff040c7836 */ /* 0x000fe40000000000 */
[----:B------:R-:W-:Y:S05]  /*21830*/  BRA.DIV UR4, `(.L_x_3032) ;  /* 0x0000005204e87947 */ /* 0x000fea000b800000 */
[----:B------:R4:W0:Y:S02]  /*21840*/  SHFL.IDX PT, R14, R2, R12, 0x1f ;  /* 0x00001f0c020e7589 */ /* 0x00082400000e0000 */
.L_x_3031:
        /* <DEDUP_REMOVED lines=8> */
[----:B-1----:R-:W0:Y:S08]  /*218d0*/  I2F.RP R10, R8 ;  /* 0x00000008000a7306 */ /* 0x002e300000209400 */
[----:B0-----:R-:W0:Y:S02]  /*218e0*/  MUFU.RCP R10, R10 ;  /* 0x0000000a000a7308 */ /* 0x001e240000001000 */
[----:B0-----:R-:W-:-:S06]  /*218f0*/  IADD3 R11, R10, 0xffffffe, RZ ;  /* 0x0ffffffe0a0b7810 */ /* 0x001fcc0007ffe0ff */
[----:B------:R-:W0:Y:S02]  /*21900*/  F2I.FTZ.U32.TRUNC.NTZ R3, R11 ;  /* 0x0000000b00037305 */ /* 0x000e24000021f000 */
[----:B0-----:R-:W-:-:S04]  /*21910*/  IMAD.MOV R9, RZ, RZ, -R3 ;  /* 0x000000ffff097224 */ /* 0x001fc800078e0a03 */
[----:B------:R-:W-:-:S04]  /*21920*/  IMAD R9, R9, R8, RZ ;  /* 0x0000000809097224 */ /* 0x000fc800078e02ff */
[----:B------:R-:W-:Y:S01]  /*21930*/  IMAD.HI.U32 R2, R3, R9, R2 ;  /* 0x0000000903027227 */ /* 0x000fe200078e0002 */
[----:B------:R-:W-:Y:S02]  /*21940*/  IADD3 R9, R0, -R16, RZ ;  /* 0x8000001000097210 */ /* 0x000fe40007ffe0ff */
[----:B------:R-:W-:Y:S02]  /*21950*/  IABS R0, R4 ;  /* 0x0000000400007213 */ /* 0x000fe40000000000 */
[----:B------:R-:W-:-:S03]  /*21960*/  IABS R3, R9 ;  /* 0x0000000900037213 */ /* 0x000fc60000000000 */
[----:B------:R-:W-:Y:S02]  /*21970*/  IMAD.MOV R0, RZ, RZ, -R0 ;  /* 0x000000ffff007224 */ /* 0x000fe400078e0a00 */
        /* <DEDUP_REMOVED lines=12> */
[----:B------:R-:W-:Y:S02]  /*21a40*/  IMAD R0, R6, R2, RZ ;  /* 0x0000000206007224 */ /* 0x000fe400078e02ff */
[----:B------:R-:W-:-:S03]  /*21a50*/  IMAD.MOV R2, RZ, RZ, -R2 ;  /* 0x000000ffff027224 */ /* 0x000fc600078e0a02 */
[----:B------:R-:W-:Y:S01]  /*21a60*/  IADD3 R3, -R0, RZ, RZ ;  /* 0x000000ff00037210 */ /* 0x000fe20007ffe1ff */
        /* <DEDUP_REMOVED lines=9> */
[----:B0-----:R-:W-:-:S05]  /*21b00*/  IADD3 R2, RZ, -R3, RZ ;  /* 0x80000003ff027210 */ /* 0x001fca0007ffe0ff */
        /* <DEDUP_REMOVED lines=10> */
[-C--:B------:R-:W-:Y:S01]  /*21bb0*/  @!P1 IADD3 R4, R4, -R7.reuse, RZ ;  /* 0x8000000704049210 */ /* 0x080fe20007ffe0ff */
        /* <DEDUP_REMOVED lines=8> */
[----:B------:R-:W-:-:S04]  /*21c40*/  LOP3.LUT R2, RZ, R2, RZ, 0x33, !PT ;  /* 0x00000002ff027212 */ /* 0x000fc800078e33ff */
[----:B------:R-:W-:Y:S01]  /*21c50*/  IADD3 R17, R5, R2, RZ ;  /* 0x0000000205117210 */ /* 0x000fe20007ffe0ff */
[----:B------:R-:W-:Y:S06]  /*21c60*/  BRA `(.L_x_3033) ;  /* 0x00000000001c7947 */ /* 0x000fec0003800000 */
.L_x_3025:
[----:B------:R-:W-:Y:S01]  /*21c70*/  UMOV UR4, URZ ;  /* 0x0000003f00047c82 */ /* 0x000fe20008000000 */
[----:B------:R-:W-:Y:S01]  /*21c80*/  UMOV UR5, URZ ;  /* 0x0000003f00057c82 */ /* 0x000fe20008000000 */
[----:B------:R-:W-:Y:S01]  /*21c90*/  ULDC UR6, c[0x0][0xc3c] ;  /* 0x00030f0000067ab9 */ /* 0x000fe20000000800 */
[----:B------:R-:W-:Y:S01]  /*21ca0*/  IMAD.MOV.U32 R16, RZ, RZ, R0 ;  /* 0x000000ffff107224 */ /* 0x000fe200078e0000 */
[----:B------:R-:W-:Y:S01]  /*21cb0*/  MOV R18, UR5 ;  /* 0x0000000500127c02 */ /* 0x000fe20008000f00 */
[----:B------:R-:W-:Y:S02]  /*21cc0*/  IMAD.U32 R17, RZ, RZ, UR4 ;  /* 0x00000004ff117e24 */ /* 0x000fe4000f8e00ff */
[----:B------:R-:W-:-:S07]  /*21cd0*/  IMAD.U32 R19, RZ, RZ, UR6 ;  /* 0x00000006ff137e24 */ /* 0x000fce000f8e00ff */
.L_x_3033:
        /* <DEDUP_REMOVED lines=10> */
.L_x_3022:
[----:B------:R-:W-:Y:S02]  /*21d80*/  ULDC UR4, c[0x0][0xc3c] ;  /* 0x00030f0000047ab9 */ /* 0x000fe40000000800 */
[----:B---3--:R-:W-:-:S13]  /*21d90*/  ISETP.GE.AND P0, PT, R19, UR4, PT ;  /* 0x0000000413007c0c */ /* 0x008fda000bf06270 */
[----:B------:R-:W-:Y:S05]  /*21da0*/  @!P0 BRA `(.L_x_3034) ;  /* 0xffffffa000b48947 */ /* 0x000fea000383ffff */
[----:B------:R-:W-:Y:S05]  /*21db0*/  BSYNC B8 ;  /* 0x0000000000087941 */ /* 0x000fea0003800000 */
.L_x_2933:
[----:B------:R-:W3:Y:S01]  /*21dc0*/  LDL.LU R0, [R1+0x28] ;  /* 0x0000280001007983 */ /* 0x000ee20000300800 */
[----:B------:R-:W-:Y:S01]  /*21dd0*/  BSSY B0, `(.L_x_3035) ;  /* 0x000000b000007945 */ /* 0x000fe20003800000 */
[----:B------:R-:W4:Y:S01]  /*21de0*/  S2R R5, SR_CgaCtaId ;  /* 0x0000000000057919 */ /* 0x000f220000008800 */
[----:B---3--:R-:W-:-:S05]  /*21df0*/  VIADD R0, R0, 0x1 ;  /* 0x0000000100007836 */ /* 0x008fca0000000000 */
[----:B0-----:R-:W-:-:S04]  /*21e00*/  LEA.HI R2, R0, R0, RZ, 0x1 ;  /* 0x0000000000027211 */ /* 0x001fc800078f08ff */
[----:B------:R-:W-:Y:S02]  /*21e10*/  LOP3.LUT R3, R2, 0xfffffffe, RZ, 0xc0, !PT ;  /* 0xfffffffe02037812 */ /* 0x000fe400078ec0ff */
[----:B------:R-:W-:Y:S02]  /*21e20*/  MOV R2, 0x400 ;  /* 0x0000040000027802 */ /* 0x000fe40000000f00 */
[----:B------:R-:W-:Y:S02]  /*21e30*/  IADD3 R0, R0, -R3, RZ ;  /* 0x8000000300007210 */ /* 0x000fe40007ffe0ff */
[----:B----4-:R-:W-:Y:S02]  /*21e40*/  LEA R5, R5, R2, 0x18 ;  /* 0x0000000205057211 */ /* 0x010fe400078ec0ff */
[----:B------:R-:W-:-:S04]  /*21e50*/  SHF.L.U32 R0, R0, 0x1f, RZ ;  /* 0x0000001f00007819 */ /* 0x000fc800000006ff */
[----:B------:R-:W0:Y:S02]  /*21e60*/  SYNCS.PHASECHK.TRANS64.TRYWAIT P0, [R5+URZ+0x2a820], R0 ;  /* 0x02a82000050075a7 */ /* 0x000e24000800017f */
[----:B0-----:R-:W-:Y:S05]  /*21e70*/  @!P0 BRA `(.L_x_3036) ;  /* 0x0000004c007c8947 */ /* 0x001fea0003800000 */
.L_x_3215:
[----:B------:R-:W-:Y:S05]  /*21e80*/  BSYNC B0 ;  /* 0x0000000000007941 */ /* 0x000fea0003800000 */
.L_x_3035:
[----:B------:R-:W-:-:S03]  /*21e90*/  UMOV UR4, 0xffffffff ;  /* 0xffffffff00047882 */ /* 0x000fc60000000000 */
[----:B------:R-:W-:Y:S05]  /*21ea0*/  BRA.DIV UR4, `(.L_x_3037) ;  /* 0x0000004e04847947 */ /* 0x000fea000b800000 */
[----:B0-----:R-:W0:Y:S02]  /*21eb0*/  S2R R0, SR_TID.X ;  /* 0x0000000000007919 */ /* 0x001e240000002100 */
[----:B0-----:R-:W-:-:S04]  /*21ec0*/  SHF.R.U32.HI R0, RZ, 0x5, R0 ;  /* 0x00000005ff007819 */ /* 0x001fc80000011600 */
[----:B------:R-:W-:-:S05]  /*21ed0*/  LOP3.LUT R0, R0, 0x3, RZ, 0xc0, !PT ;  /* 0x0000000300007812 */ /* 0x000fca00078ec0ff */
[----:B------:R0:W3:Y:S02]  /*21ee0*/  SHFL.IDX PT, R14, R0, RZ, 0x1f ;  /* 0x00001fff000e7589 */ /* 0x0000e400000e0000 */
.L_x_3218:
[----:B---3--:R-:W-:-:S13]  /*21ef0*/  ISETP.NE.AND P0, PT, R14, RZ, PT ;  /* 0x000000ff0e00720c */ /* 0x008fda0003f05270 */
[----:B------:R-:W-:Y:S05]  /*21f00*/  @P0 BRA `(.L_x_2687) ;  /* 0x0000000000900947 */ /* 0x000fea0003800000 */
[----:B------:R-:W-:-:S03]  /*21f10*/  UMOV UR4, 0xffffffff ;  /* 0xffffffff00047882 */ /* 0x000fc60000000000 */
[----:B------:R-:W-:Y:S05]  /*21f20*/  BRA.DIV UR4, `(.L_x_3038) ;  /* 0x0000004e04987947 */ /* 0x000fea000b800000 */
[----:B------:R-:W-:-:S13]  /*21f30*/  ELECT P6, URZ, PT ;  /* 0x00000000003f782f */ /* 0x000fda00038c0000 */
.L_x_3221:
        /* <DEDUP_REMOVED lines=8> */
.L_x_3039:
[C---:B------:R-:W-:Y:S01]  /*21fc0*/  IMAD R3, R28.reuse, 0x8, R5 ;  /* 0x000000081c037824 */ /* 0x040fe200078e0205 */
[----:B------:R-:W-:Y:S02]  /*21fd0*/  SHF.L.U32 R2, R29, 0x1f, RZ ;  /* 0x0000001f1d027819 */ /* 0x000fe400000006ff */
[----:B------:R-:W-:Y:S02]  /*21fe0*/  IADD3 R28, R28, 0x1, RZ ;  /* 0x000000011c1c7810 */ /* 0x000fe40007ffe0ff */
[----:B------:R-:W0:Y:S02]  /*21ff0*/  SYNCS.PHASECHK.TRANS64.TRYWAIT P1, [R3+URZ+0x2a840], R2 ;  /* 0x02a84002030075a7 */ /* 0x000e24000802017f */
[----:B------:R-:W-:-:S04]  /*22000*/  ISETP.NE.AND P2, PT, R28, 0x2, PT ;  /* 0x000000021c00780c */ /* 0x000fc80003f45270 */
[----:B------:R-:W-:Y:S01]  /*22010*/  SEL R0, RZ, 0x1, P2 ;  /* 0x00000001ff007807 */ /* 0x000fe20001000000 */
[----:B0-----:R-:W-:Y:S08]  /*22020*/  @!P1 BRA `(.L_x_3040) ;  /* 0x0000004c00789947 */ /* 0x001ff00003800000 */
.L_x_3222:
[----:B------:R-:W-:Y:S02]  /*22030*/  SEL R28, R28, RZ, P2 ;  /* 0x000000ff1c1c7207 */ /* 0x000fe40001000000 */
[----:B------:R-:W-:Y:S01]  /*22040*/  LOP3.LUT R0, R29, R0, RZ, 0x3c, !PT ;  /* 0x000000001d007212 */ /* 0x000fe200078e3cff */
[----:B------:R-:W-:Y:S06]  /*22050*/  @!P0 BRA `(.L_x_3041) ;  /* 0x0000000000048947 */ /* 0x000fec0003800000 */
[----:B------:R-:W-:Y:S01]  /*22060*/  BPT.TRAP 0x1 ;  /* 0x000000040000795c */ /* 0x000fe20000300000 */
.L_x_3041:
[----:B------:R-:W-:Y:S01]  /*22070*/  IMAD R5, R28, 0x8, R5 ;  /* 0x000000081c057824 */ /* 0x000fe200078e0205 */
[----:B------:R-:W-:-:S04]  /*22080*/  SHF.L.U32 R0, R0, 0x1f, RZ ;  /* 0x0000001f00007819 */ /* 0x000fc800000006ff */
[----:B------:R-:W3:Y:S02]  /*22090*/  SYNCS.PHASECHK.TRANS64.TRYWAIT P1, [R5+URZ+0x2a840], R0 ;  /* 0x02a84000050075a7 */ /* 0x000ee4000802017f */
[----:B---3--:R-:W-:Y:S05]  /*220a0*/  @!P1 BRA `(.L_x_3042) ;  /* 0x0000004c006c9947 */ /* 0x008fea0003800000 */
.L_x_3223:
[----:B------:R-:W-:Y:S05]  /*220b0*/  @!P0 BRA `(.L_x_3043) ;  /* 0x0000000000048947 */ /* 0x000fea0003800000 */
[----:B------:R-:W-:Y:S01]  /*220c0*/  BPT.TRAP 0x1 ;  /* 0x000000040000795c */ /* 0x000fe20000300000 */
.L_x_3043:
[----:B------:R-:W4:Y:S02]  /*220d0*/  SYNCS.PHASECHK.TRANS64.TRYWAIT P1, [R3+URZ+0x2a860], R2 ;  /* 0x02a86002030075a7 */ /* 0x000f24000802017f */
[----:B----4-:R-:W-:Y:S05]  /*220e0*/  @!P1 BRA `(.L_x_3044) ;  /* 0x0000004c00709947 */ /* 0x010fea0003800000 */
.L_x_3224:
[----:B------:R-:W-:Y:S05]  /*220f0*/  @!P0 BRA `(.L_x_3045) ;  /* 0x0000000000048947 */ /* 0x000fea0003800000 */
[----:B------:R-:W-:Y:S01]  /*22100*/  BPT.TRAP 0x1 ;  /* 0x000000040000795c */ /* 0x000fe20000300000 */
.L_x_3045:
[----:B------:R0:W0:Y:S02]  /*22110*/  SYNCS.PHASECHK.TRANS64.TRYWAIT P0, [R5+URZ+0x2a860], R0 ;  /* 0x02a86000050075a7 */ /* 0x000024000800017f */
[----:B0-----:R-:W-:Y:S05]  /*22120*/  @!P0 NANOSLEEP.SYNCS 0x989680 ;  /* 0x009896800000895d */ /* 0x001fea0003900000 */
[----:B------:R-:W0:Y:S02]  /*22130*/  @!P0 SYNCS.PHASECHK.TRANS64 P0, [R5+URZ+0x2a860], R0 ;  /* 0x02a86000050085a7 */ /* 0x000e24000800007f */
[----:B0-----:R-:W-:Y:S05]  /*22140*/  @!P0 BRA `(.L_x_3045) ;  /* 0xfffffffc00f08947 */ /* 0x001fea000383ffff */
.L_x_2687:
[----:B------:R-:W-:Y:S05]  /*22150*/  BSYNC B9 ;  /* 0x0000000000097941 */ /* 0x000fea0003800000 */
.L_x_2684:
[----:B------:R-:W-:Y:S05]  /*22160*/  EXIT ;  /* 0x000000000000794d */ /* 0x000fea0003800000 */
.L_x_2705:
[----:B0-----:R0:W1:Y:S02]  /*22170*/  SYNCS.PHASECHK.TRANS64.TRYWAIT P6, [R85+URZ+0x2a890], R86 ;  /* 0x02a89056550075a7 */ /* 0x00106400080c017f */
[----:B-1----:R-:W-:Y:S05]  /*22180*/  @!P6 NANOSLEEP.SYNCS 0x989680 ;  /* 0x009896800000e95d */ /* 0x002fea0003900000 */
[----:B------:R-:W1:Y:S02]  /*22190*/  @!P6 SYNCS.PHASECHK.TRANS64 P6, [R85+URZ+0x2a890], R86 ;  /* 0x02a890565500e5a7 */ /* 0x000e6400080c007f */
[----:B-1----:R-:W-:Y:S05]  /*221a0*/  @!P6 BRA `(.L_x_2705) ;  /* 0xfffffffc00f0e947 */ /* 0x002fea000383ffff */
[----:B------:R-:W-:Y:S05]  /*221b0*/  BRA `(.L_x_3046) ;  /* 0xfffffe1400507947 */ /* 0x000fea000383ffff */
.L_x_2706:
        /* <DEDUP_REMOVED lines=8> */
.L_x_3048:
[----:B------:R-:W-:Y:S05]  /*22240*/  BSYNC B1 ;  /* 0x0000000000017941 */ /* 0x000fea0003800000 */
.L_x_3047:
[----:B------:R-:W-:Y:S01]  /*22250*/  IMAD.MOV.U32 R13, RZ, RZ, R117 ;  /* 0x000000ffff0d7224 */ /* 0x000fe200078e0075 */
[----:B------:R-:W-:Y:S01]  /*22260*/  MOV R11, 0x1c1f ;  /* 0x00001c1f000b7802 */ /* 0x000fe20000000f00 */
[----:B------:R-:W-:Y:S01]  /*22270*/  IMAD.MOV.U32 R12, RZ, RZ, RZ ;  /* 0x000000ffff0c7224 */ /* 0x000fe200078e00ff */
[----:B------:R-:W-:Y:S01]  /*22280*/  MOV R78, R14 ;  /* 0x0000000e004e7202 */ /* 0x000fe20000000f00 */
[----:B------:R-:W-:-:S07]  /*22290*/  IMAD.MOV.U32 R15, RZ, RZ, -0x1 ;  /* 0xffffffffff0f7424 */ /* 0x000fce00078e00ff */
[----:B------:R-:W-:Y:S05]  /*222a0*/  WARPSYNC.COLLECTIVE R15, `(.L_x_3049) ;  /* 0x000000000f087348 */ /* 0x000fea0003c00000 */
[----:B------:R0:W1:Y:S02]  /*222b0*/  SHFL.IDX P6, R14, R13, R12, R11 ;  /* 0x0000000c0d0e7389 */ /* 0x00006400000c000b */
[----:B01----:R-:W-:Y:S01]  /*222c0*/  ENDCOLLECTIVE ;  /* 0x000000000000791b */ /* 0x003fe20003800000 */
.L_x_3049:
[----:B------:R-:W-:Y:S01]  /*222d0*/  IMAD.MOV.U32 R11, RZ, RZ, R14 ;  /* 0x000000ffff0b7224 */ /* 0x000fe200078e000e */
[----:B------:R-:W-:Y:S06]  /*222e0*/  BRA `(.L_x_3050) ;  /* 0xfffffe1400187947 */ /* 0x000fec000383ffff */
.L_x_2731:
[----:B------:R-:W-:Y:S01]  /*222f0*/  BSSY B1, `(.L_x_3051) ;  /* 0x0000008000017945 */ /* 0x000fe20003800000 */
[----:B0---4-:R-:W-:Y:S01]  /*22300*/  MOV R13, R116 ;  /* 0x00000074000d7202 */ /* 0x011fe20000000f00 */
[----:B------:R-:W-:Y:S01]  /*22310*/  IMAD.MOV.U32 R12, RZ, RZ, 0x1 ;  /* 0x00000001ff0c7424 */ /* 0x000fe200078e00ff */
[----:B------:R-:W-:Y:S01]  /*22320*/  MOV R15, 0xffffffff ;  /* 0xffffffff000f7802 */ /* 0x000fe20000000f00 */
[----:B---3--:R-:W-:-:S07]  /*22330*/  IMAD.MOV.U32 R11, RZ, RZ, 0x1c1f ;  /* 0x00001c1fff0b7424 */ /* 0x008fce00078e00ff */
[----:B-12---:R-:W-:Y:S05]  /*22340*/  WARPSYNC.COLLECTIVE R15, `(.L_x_3052) ;  /* 0x000000000f087348 */ /* 0x006fea0003c00000 */
[----:B------:R0:W3:Y:S02]  /*22350*/  SHFL.IDX P6, R14, R13, R12, R11 ;  /* 0x0000000c0d0e7389 */ /* 0x0000e400000c000b */
[----:B0123--:R-:W-:Y:S01]  /*22360*/  ENDCOLLECTIVE ;  /* 0x000000000000791b */ /* 0x00ffe20003800000 */
.L_x_3052:
[----:B------:R-:W-:Y:S05]  /*22370*/  BSYNC B1 ;  /* 0x0000000000017941 */ /* 0x000fea0003800000 */
.L_x_3051:
        /* <DEDUP_REMOVED lines=8> */
.L_x_3053:
[----:B------:R-:W-:Y:S01]  /*22400*/  MOV R117, R14 ;  /* 0x0000000e00757202 */ /* 0x000fe20000000f00 */
[----:B------:R-:W-:Y:S06]  /*22410*/  BRA `(.L_x_3054) ;  /* 0xfffffe2800507947 */ /* 0x000fec000383ffff */
.L_x_2761:
[----:B-1----:R1:W2:Y:S02]  /*22420*/  SYNCS.PHASECHK.TRANS64.TRYWAIT P6, [R85+URZ+0x2a890], R86 ;  /* 0x02a89056550075a7 */ /* 0x0022a400080c017f */
[----:B--2---:R-:W-:Y:S05]  /*22430*/  @!P6 NANOSLEEP.SYNCS 0x989680 ;  /* 0x009896800000e95d */ /* 0x004fea0003900000 */
[----:B------:R-:W2:Y:S02]  /*22440*/  @!P6 SYNCS.PHASECHK.TRANS64 P6, [R85+URZ+0x2a890], R86 ;  /* 0x02a890565500e5a7 */ /* 0x000ea400080c007f */
[----:B--2---:R-:W-:Y:S05]  /*22450*/  @!P6 BRA `(.L_x_2761) ;  /* 0xfffffffc00f0e947 */ /* 0x004fea000383ffff */
[----:B------:R-:W-:Y:S05]  /*22460*/  BRA `(.L_x_3055) ;  /* 0xfffffe4800147947 */ /* 0x000fea000383ffff */
.L_x_2762:
[----:B------:R-:W-:Y:S01]  /*22470*/  BSSY B1, `(.L_x_3056) ;  /* 0x0000008000017945 */ /* 0x000fe20003800000 */
[----:B------:R-:W-:Y:S01]  /*22480*/  IMAD.MOV.U32 R13, RZ, RZ, R116 ;  /* 0x000000ffff0d7224 */ /* 0x000fe200078e0074 */
[----:B------:R-:W-:Y:S01]  /*22490*/  MOV R11, 0x1c1f ;  /* 0x00001c1f000b7802 */ /* 0x000fe20000000f00 */
[----:B------:R-:W-:Y:S02]  /*224a0*/  IMAD.MOV.U32 R12, RZ, RZ, RZ ;  /* 0x000000ffff0c7224 */ /* 0x000fe400078e00ff */
[----:B------:R-:W-:-:S07]  /*224b0*/  IMAD.MOV.U32 R15, RZ, RZ, -0x1 ;  /* 0xffffffffff0f7424 */ /* 0x000fce00078e00ff */
[----:B-1----:R-:W-:Y:S05]  /*224c0*/  WARPSYNC.COLLECTIVE R15, `(.L_x_3057) ;  /* 0x000000000f087348 */ /* 0x002fea0003c00000 */
[----:B------:R0:W2:Y:S02]  /*224d0*/  SHFL.IDX P6, R14, R13, R12, R11 ;  /* 0x0000000c0d0e7389 */ /* 0x0000a400000c000b */
[----:B012---:R-:W-:Y:S01]  /*224e0*/  ENDCOLLECTIVE ;  /* 0x000000000000791b */ /* 0x007fe20003800000 */
.L_x_3057:
[----:B------:R-:W-:Y:S05]  /*224f0*/  BSYNC B1 ;  /* 0x0000000000017941 */ /* 0x000fea0003800000 */
.L_x_3056:
[----:B------:R-:W-:Y:S01]  /*22500*/  MOV R13, R117 ;  /* 0x00000075000d7202 */ /* 0x000fe20000000f00 */
[----:B------:R-:W-:Y:S01]  /*22510*/  IMAD.MOV.U32 R12, RZ, RZ, RZ ;  /* 0x000000ffff0c7224 */ /* 0x000fe200078e00ff */
[----:B------:R-:W-:Y:S01]  /*22520*/  MOV R15, 0xffffffff ;  /* 0xffffffff000f7802 */ /* 0x000fe20000000f00 */
[----:B------:R-:W-:Y:S02]  /*22530*/  IMAD.MOV.U32 R11, RZ, RZ, 0x1c1f ;  /* 0x00001c1fff0b7424 */ /* 0x000fe400078e00ff */
[----:B------:R-:W-:-:S07]  /*22540*/  IMAD.MOV.U32 R121, RZ, RZ, R14 ;  /* 0x000000ffff797224 */ /* 0x000fce00078e000e */
[----:B------:R-:W-:Y:S05]  /*22550*/  WARPSYNC.COLLECTIVE R15, `(.L_x_3058) ;  /* 0x000000000f087348 */ /* 0x000fea0003c00000 */
[----:B------:R0:W1:Y:S02]  /*22560*/  SHFL.IDX P6, R14, R13, R12, R11 ;  /* 0x0000000c0d0e7389 */ /* 0x00006400000c000b */
[----:B01----:R-:W-:Y:S01]  /*22570*/  ENDCOLLECTIVE ;  /* 0x000000000000791b */ /* 0x003fe20003800000 */
.L_x_3058:
[----:B------:R-:W-:Y:S01]  /*22580*/  IMAD.MOV.U32 R11, RZ, RZ, R14 ;  /* 0x000000ffff0b7224 */ /* 0x000fe200078e000e */
[----:B------:R-:W-:Y:S06]  /*22590*/  BRA `(.L_x_3059) ;  /* 0xfffffe4400e07947 */ /* 0x000fec000383ffff */
.L_x_2775:
[----:B------:R-:W-:Y:S01]  /*225a0*/  BSSY B1, `(.L_x_3060) ;  /* 0x0000008000017945 */ /* 0x000fe20003800000 */
[----:B--234-:R-:W-:Y:S01]  /*225b0*/  IMAD.MOV.U32 R13, RZ, RZ, R116 ;  /* 0x000000ffff0d7224 */ /* 0x01cfe200078e0074 */
[----:B------:R-:W-:Y:S01]  /*225c0*/  MOV R12, 0x1 ;  /* 0x00000001000c7802 */ /* 0x000fe20000000f00 */
[----:B------:R-:W-:Y:S02]  /*225d0*/  IMAD.MOV.U32 R11, RZ, RZ, 0x1c1f ;  /* 0x00001c1fff0b7424 */ /* 0x000fe400078e00ff */
[----:B------:R-:W-:-:S07]  /*225e0*/  IMAD.MOV.U32 R15, RZ, RZ, -0x1 ;  /* 0xffffffffff0f7424 */ /* 0x000fce00078e00ff */
[----:B01----:R-:W-:Y:S05]  /*225f0*/  WARPSYNC.COLLECTIVE R15, `(.L_x_3061) ;  /* 0x000000000f087348 */ /* 0x003fea0003c00000 */
[----:B------:R2:W3:Y:S02]  /*22600*/  SHFL.IDX P6, R14, R13, R12, R11 ;  /* 0x0000000c0d0e7389 */ /* 0x0004e400000c000b */
[----:B0123--:R-:W-:Y:S01]  /*22610*/  ENDCOLLECTIVE ;  /* 0x000000000000791b */ /* 0x00ffe20003800000 */
.L_x_3061:
[----:B------:R-:W-:Y:S05]  /*22620*/  BSYNC B1 ;  /* 0x0000000000017941 */ /* 0x000fea0003800000 */
.L_x_3060:
[----:B------:R-:W-:Y:S01]  /*22630*/  IMAD.MOV.U32 R13, RZ, RZ, R117 ;  /* 0x000000ffff0d7224 */ /* 0x000fe200078e0075 */
[----:B------:R-:W-:Y:S01]  /*22640*/  MOV R11, 0x1c1f ;  /* 0x00001c1f000b7802 */ /* 0x000fe20000000f00 */
[----:B------:R-:W-:Y:S01]  /*22650*/  IMAD.MOV.U32 R12, RZ, RZ, 0x1 ;  /* 0x00000001ff0c7424 */ /* 0x000fe200078e00ff */
[----:B------:R-:W-:Y:S01]  /*22660*/  MOV R116, R14 ;  /* 0x0000000e00747202 */ /* 0x000fe20000000f00 */
[----:B------:R-:W-:-:S07]  /*22670*/  IMAD.MOV.U32 R15, RZ, RZ, -0x1 ;  /* 0xffffffffff0f7424 */ /* 0x000fce00078e00ff */
[----:B------:R-:W-:Y:S05]  /*22680*/  WARPSYNC.COLLECTIVE R15, `(.L_x_3062) ;  /* 0x000000000f087348 */ /* 0x000fea0003c00000 */
[----:B------:R0:W1:Y:S02]  /*22690*/  SHFL.IDX P6, R14, R13, R12, R11 ;  /* 0x0000000c0d0e7389 */ /* 0x00006400000c000b */
[----:B01----:R-:W-:Y:S01]  /*226a0*/  ENDCOLLECTIVE ;  /* 0x000000000000791b */ /* 0x003fe20003800000 */
.L_x_3062:
[----:B------:R-:W-:Y:S01]  /*226b0*/  IMAD.MOV.U32 R117, RZ, RZ, R14 ;  /* 0x000000ffff757224 */ /* 0x000fe200078e000e */
[----:B------:R-:W-:Y:S06]  /*226c0*/  BRA `(.L_x_3063) ;  /* 0xfffffe5c00687947 */ /* 0x000fec000383ffff */
.L_x_2788:
[----:B0-----:R0:W1:Y:S02]  /*226d0*/  SYNCS.PHASECHK.TRANS64.TRYWAIT P4, [R85+URZ+0x2a890], R86 ;  /* 0x02a89056550075a7 */ /* 0x001064000808017f */
[----:B-1----:R-:W-:Y:S05]  /*226e0*/  @!P4 NANOSLEEP.SYNCS 0x989680 ;  /* 0x009896800000c95d */ /* 0x002fea0003900000 */
[----:B------:R-:W1:Y:S02]  /*226f0*/  @!P4 SYNCS.PHASECHK.TRANS64 P4, [R85+URZ+0x2a890], R86 ;  /* 0x02a890565500c5a7 */ /* 0x000e64000808007f */
[----:B-1----:R-:W-:Y:S05]  /*22700*/  @!P4 BRA `(.L_x_2788) ;  /* 0xfffffffc00f0c947 */ /* 0x002fea000383ffff */
[----:B------:R-:W-:Y:S05]  /*22710*/  BRA `(.L_x_3064) ;  /* 0xfffffe7400007947 */ /* 0x000fea000383ffff */
.L_x_2789:
[----:B------:R-:W-:Y:S01]  /*22720*/  BSSY B1, `(.L_x_3065) ;  /* 0x0000008000017945 */ /* 0x000fe20003800000 */
[----:B------:R-:W-:Y:S01]  /*22730*/  MOV R13, R35 ;  /* 0x00000023000d7202 */ /* 0x000fe20000000f00 */
[----:B------:R-:W-:Y:S01]  /*22740*/  IMAD.MOV.U32 R12, RZ, RZ, RZ ;  /* 0x000000ffff0c7224 */ /* 0x000fe200078e00ff */
[----:B------:R-:W-:Y:S01]  /*22750*/  MOV R15, 0xffffffff ;  /* 0xffffffff000f7802 */ /* 0x000fe20000000f00 */
[----:B------:R-:W-:-:S07]  /*22760*/  IMAD.MOV.U32 R11, RZ, RZ, 0x1c1f ;  /* 0x00001c1fff0b7424 */ /* 0x000fce00078e00ff */
[----:B0-----:R-:W-:Y:S05]  /*22770*/  WARPSYNC.COLLECTIVE R15, `(.L_x_3066) ;  /* 0x000000000f087348 */ /* 0x001fea0003c00000 */
[----:B------:R1:W2:Y:S02]  /*22780*/  SHFL.IDX P6, R14, R13, R12, R11 ;  /* 0x0000000c0d0e7389 */ /* 0x0002a400000c000b */
[----:B012---:R-:W-:Y:S01]  /*22790*/  ENDCOLLECTIVE ;  /* 0x000000000000791b */ /* 0x007fe20003800000 */
.L_x_3066:
[----:B------:R-:W-:Y:S05]  /*227a0*/  BSYNC B1 ;  /* 0x0000000000017941 */ /* 0x000fea0003800000 */
.L_x_3065:
[----:B------:R-:W-:Y:S01]  /*227b0*/  IMAD.MOV.U32 R13, RZ, RZ, R34 ;  /* 0x000000ffff0d7224 */ /* 0x000fe200078e0022 */
[----:B------:R-:W-:Y:S01]  /*227c0*/  MOV R12, RZ ;  /* 0x000000ff000c7202 */ /* 0x000fe20000000f00 */
[----:B------:R-:W-:Y:S02]  /*227d0*/  IMAD.MOV.U32 R11, RZ, RZ, 0x1c1f ;  /* 0x00001c1fff0b7424 */ /* 0x000fe400078e00ff */
[----:B------:R-:W-:Y:S02]  /*227e0*/  IMAD.MOV.U32 R15, RZ, RZ, -0x1 ;  /* 0xffffffffff0f7424 */ /* 0x000fe400078e00ff */
[----:B------:R-:W-:-:S07]  /*227f0*/  IMAD.MOV.U32 R33, RZ, RZ, R14 ;  /* 0x000000ffff217224 */ /* 0x000fce00078e000e */
[----:B------:R-:W-:Y:S05]  /*22800*/  WARPSYNC.COLLECTIVE R15, `(.L_x_3067) ;  /* 0x000000000f087348 */ /* 0x000fea0003c00000 */
[----:B------:R0:W1:Y:S02]  /*22810*/  SHFL.IDX P6, R14, R13, R12, R11 ;  /* 0x0000000c0d0e7389 */ /* 0x00006400000c000b */
[----:B01----:R-:W-:Y:S01]  /*22820*/  ENDCOLLECTIVE ;  /* 0x000000000000791b */ /* 0x003fe20003800000 */
.L_x_3067:
[----:B------:R-:W-:Y:S01]  /*22830*/  MOV R32, R14 ;  /* 0x0000000e00207202 */ /* 0x000fe20000000f00 */
[----:B------:R-:W-:Y:S06]  /*22840*/  BRA `(.L_x_3068) ;  /* 0xfffffe7400247947 */ /* 0x000fec000383ffff */
.L_x_2792:
[----:B------:R-:W-:Y:S01]  /*22850*/  BSSY B1, `(.L_x_3069) ;  /* 0x0000008000017945 */ /* 0x000fe20003800000 */
[----:B----4-:R-:W-:Y:S01]  /*22860*/  IMAD.MOV.U32 R13, RZ, RZ, R35 ;  /* 0x000000ffff0d7224 */ /* 0x010fe200078e0023 */
[----:B------:R-:W-:Y:S01]  /*22870*/  MOV R11, 0x1c1f ;  /* 0x00001c1f000b7802 */ /* 0x000fe20000000f00 */
[----:B------:R-:W-:Y:S02]  /*22880*/  IMAD.MOV.U32 R12, RZ, RZ, 0x1 ;  /* 0x00000001ff0c7424 */ /* 0x000fe400078e00ff */
[----:B------:R-:W-:-:S07]  /*22890*/  IMAD.MOV.U32 R15, RZ, RZ, -0x1 ;  /* 0xffffffffff0f7424 */ /* 0x000fce00078e00ff */
[----:B0123--:R-:W-:Y:S05]  /*228a0*/  WARPSYNC.COLLECTIVE R15, `(.L_x_3070) ;  /* 0x000000000f087348 */ /* 0x00ffea0003c00000 */
[----:B------:R4:W0:Y:S02]  /*228b0*/  SHFL.IDX P6, R14, R13, R12, R11 ;  /* 0x0000000c0d0e7389 */ /* 0x00082400000c000b */
[----:B01234-:R-:W-:Y:S01]  /*228c0*/  ENDCOLLECTIVE ;  /* 0x000000000000791b */ /* 0x01ffe20003800000 */
.L_x_3070:
[----:B------:R-:W-:Y:S05]  /*228d0*/  BSYNC B1 ;  /* 0x0000000000017941 */ /* 0x000fea0003800000 */
.L_x_3069:
[----:B------:R-:W-:Y:S01]  /*228e0*/  MOV R13, R34 ;  /* 0x00000022000d7202 */ /* 0x000fe20000000f00 */
[----:B------:R-:W-:Y:S01]  /*228f0*/  IMAD.MOV.U32 R12, RZ, RZ, 0x1 ;  /* 0x00000001ff0c7424 */ /* 0x000fe200078e00ff */
[----:B------:R-:W-:Y:S01]  /*22900*/  MOV R15, 0xffffffff ;  /* 0xffffffff000f7802 */ /* 0x000fe20000000f00 */
[----:B------:R-:W-:Y:S02]  /*22910*/  IMAD.MOV.U32 R11, RZ, RZ, 0x1c1f ;  /* 0x00001c1fff0b7424 */ /* 0x000fe400078e00ff */
[----:B------:R-:W-:-:S07]  /*22920*/  IMAD.MOV.U32 R33, RZ, RZ, R14 ;  /* 0x000000ffff217224 */ /* 0x000fce00078e000e */
[----:B------:R-:W-:Y:S05]  /*22930*/  WARPSYNC.COLLECTIVE R15, `(.L_x_3071) ;  /* 0x000000000f087348 */ /* 0x000fea0003c00000 */
[----:B------:R0:W1:Y:S02]  /*22940*/  SHFL.IDX P6, R14, R13, R12, R11 ;  /* 0x0000000c0d0e7389 */ /* 0x00006400000c000b */
[----:B01----:R-:W-:Y:S01]  /*22950*/  ENDCOLLECTIVE ;  /* 0x000000000000791b */ /* 0x003fe20003800000 */
.L_x_3071:
[----:B------:R-:W-:Y:S01]  /*22960*/  IMAD.MOV.U32 R32, RZ, RZ, R14 ;  /* 0x000000ffff207224 */ /* 0x000fe200078e000e */
[----:B------:R-:W-:Y:S06]  /*22970*/  BRA `(.L_x_3072) ;  /* 0xfffffe7400807947 */ /* 0x000fec000383ffff */
.L_x_2796:
[----:B---3--:R3:W0:Y:S02]  /*22980*/  SYNCS.PHASECHK.TRANS64.TRYWAIT P0, [R85+URZ+0x2a8b0], R86 ;  /* 0x02a8b056550075a7 */ /* 0x008624000800017f */
[----:B0-----:R-:W-:Y:S05]  /*22990*/  @!P0 NANOSLEEP.SYNCS 0x989680 ;  /* 0x009896800000895d */ /* 0x001fea0003900000 */
[----:B------:R-:W0:Y:S02]  /*229a0*/  @!P0 SYNCS.PHASECHK.TRANS64 P0, [R85+URZ+0x2a8b0], R86 ;  /* 0x02a8b056550085a7 */ /* 0x000e24000800007f */
[----:B0-----:R-:W-:Y:S05]  /*229b0*/  @!P0 BRA `(.L_x_2796) ;  /* 0xfffffffc00f08947 */ /* 0x001fea000383ffff */
[----:B------:R-:W-:Y:S05]  /*229c0*/  BRA `(.L_x_3073) ;  /* 0xfffffe7800587947 */ /* 0x000fea000383ffff */
.L_x_2814:
        /* <DEDUP_REMOVED lines=8> */
.L_x_3075:
[----:B------:R-:W-:Y:S05]  /*22a50*/  BSYNC B1 ;  /* 0x0000000000017941 */ /* 0x000fea0003800000 */
.L_x_3074:
        /* <DEDUP_REMOVED lines=8> */
.L_x_3076:
[----:B------:R-:W-:Y:S01]  /*22ae0*/  MOV R13, R8 ;  /* 0x00000008000d7202 */ /* 0x000fe20000000f00 */
[----:B------:R-:W-:-:S07]  /*22af0*/  IMAD.MOV.U32 R0, RZ, RZ, R14 ;  /* 0x000000ffff007224 */ /* 0x000fce00078e000e */
[----:B------:R-:W-:Y:S05]  /*22b00*/  WARPSYNC.COLLECTIVE R15, `(.L_x_3077) ;  /* 0x000000000f087348 */ /* 0x000fea0003c00000 */
[----:B------:R0:W1:Y:S02]  /*22b10*/  SHFL.IDX P6, R14, R13, R12, R11 ;  /* 0x0000000c0d0e7389 */ /* 0x00006400000c000b */
[----:B01----:R-:W-:Y:S01]  /*22b20*/  ENDCOLLECTIVE ;  /* 0x000000000000791b */ /* 0x003fe20003800000 */
.L_x_3077:
[----:B------:R-:W-:Y:S02]  /*22b30*/  IMAD.MOV.U32 R13, RZ, RZ, R4 ;  /* 0x000000ffff0d7224 */ /* 0x000fe400078e0004 */
[----:B------:R-:W-:-:S07]  /*22b40*/  IMAD.MOV.U32 R5, RZ, RZ, R14 ;  /* 0x000000ffff057224 */ /* 0x000fce00078e000e */
[----:B------:R-:W-:Y:S05]  /*22b50*/  WARPSYNC.COLLECTIVE R15, `(.L_x_3078) ;  /* 0x000000000f087348 */ /* 0x000fea0003c00000 */
[----:B------:R0:W1:Y:S02]  /*22b60*/  SHFL.IDX P6, R14, R13, R12, R11 ;  /* 0x0000000c0d0e7389 */ /* 0x00006400000c000b */
[----:B01----:R-:W-:Y:S01]  /*22b70*/  ENDCOLLECTIVE ;  /* 0x000000000000791b */ /* 0x003fe20003800000 */
.L_x_3078:
[----:B------:R-:W-:Y:S05]  /*22b80*/  BRA `(.L_x_3079) ;  /* 0xfffffe8800187947 */ /* 0x000fea000383ffff */
.L_x_2817:
[----:B------:R-:W-:Y:S01]  /*22b90*/  BSSY B1, `(.L_x_3080) ;  /* 0x0000008000017945 */ /* 0x000fe20003800000 */
[----:B------:R-:W-:Y:S01]  /*22ba0*/  MOV R13, R7 ;  /* 0x00000007000d7202 */ /* 0x000fe20000000f00 */
[----:B------:R-:W-:Y:S01]  /*22bb0*/  IMAD.MOV.U32 R12, RZ, RZ, 0x1 ;  /* 0x00000001ff0c7424 */ /* 0x000fe200078e00ff */
[----:B------:R-:W-:Y:S01]  /*22bc0*/  MOV R15, 0xffffffff ;  /* 0xffffffff000f7802 */ /* 0x000fe20000000f00 */
[----:B------:R-:W-:-:S07]  /*22bd0*/  IMAD.MOV.U32 R11, RZ, RZ, 0x1c1f ;  /* 0x00001c1fff0b7424 */ /* 0x000fce00078e00ff */
[----:B0---4-:R-:W-:Y:S05]  /*22be0*/  WARPSYNC.COLLECTIVE R15, `(.L_x_3081) ;  /* 0x000000000f087348 */ /* 0x011fea0003c00000 */
[----:B----4-:R1:W2:Y:S02]  /*22bf0*/  SHFL.IDX P6, R14, R13, R12, R11 ;  /* 0x0000000c0d0e7389 */ /* 0x0102a400000c000b */
[----:B012---:R-:W-:Y:S01]  /*22c00*/  ENDCOLLECTIVE ;  /* 0x000000000000791b */ /* 0x007fe20003800000 */
.L_x_3081:
[----:B------:R-:W-:Y:S05]  /*22c10*/  BSYNC B1 ;  /* 0x0000000000017941 */ /* 0x000fea0003800000 */
.L_x_3080:
        /* <DEDUP_REMOVED lines=8> */
.L_x_3082:
[----:B------:R-:W-:Y:S01]  /*22ca0*/  IMAD.MOV.U32 R13, RZ, RZ, R8 ;  /* 0x000000ffff0d7224 */ /* 0x000fe200078e0008 */
[----:B------:R-:W-:-:S07]  /*22cb0*/  MOV R0, R14 ;  /* 0x0000000e00007202 */ /* 0x000fce0000000f00 */
[----:B------:R-:W-:Y:S05]  /*22cc0*/  WARPSYNC.COLLECTIVE R15, `(.L_x_3083) ;  /* 0x000000000f087348 */ /* 0x000fea0003c00000 */
[----:B------:R0:W1:Y:S02]  /*22cd0*/  SHFL.IDX P6, R14, R13, R12, R11 ;  /* 0x0000000c0d0e7389 */ /* 0x00006400000c000b */
[----:B01----:R-:W-:Y:S01]  /*22ce0*/  ENDCOLLECTIVE ;  /* 0x000000000000791b */ /* 0x003fe20003800000 */
.L_x_3083:
[----:B------:R-:W-:Y:S01]  /*22cf0*/  MOV R13, R4 ;  /* 0x00000004000d7202 */ /* 0x000fe20000000f00 */
[----:B------:R-:W-:-:S07]  /*22d00*/  IMAD.MOV.U32 R5, RZ, RZ, R14 ;  /* 0x000000ffff057224 */ /* 0x000fce00078e000e */
[----:B------:R-:W-:Y:S05]  /*22d10*/  WARPSYNC.COLLECTIVE R15, `(.L_x_3084) ;  /* 0x000000000f087348 */ /* 0x000fea0003c00000 */
[----:B------:R0:W1:Y:S02]  /*22d20*/  SHFL.IDX P6, R14, R13, R12, R11 ;  /* 0x0000000c0d0e7389 */ /* 0x00006400000c000b */
[----:B01----:R-:W-:Y:S01]  /*22d30*/  ENDCOLLECTIVE ;  /* 0x000000000000791b */ /* 0x003fe20003800000 */
.L_x_3084:
[----:B------:R-:W-:Y:S01]  /*22d40*/  IMAD.MOV.U32 R4, RZ, RZ, R14 ;  /* 0x000000ffff047224 */ /* 0x000fe200078e000e */
[----:B------:R-:W-:Y:S06]  /*22d50*/  BRA `(.L_x_3085) ;  /* 0xfffffe8c00a47947 */ /* 0x000fec000383ffff */
.L_x_2821:
[----:B0-----:R0:W1:Y:S02]  /*22d60*/  SYNCS.PHASECHK.TRANS64.TRYWAIT P0, [R18+URZ+0x2a800], R5 ;  /* 0x02a80005120075a7 */ /* 0x001064000800017f */
[----:B-1----:R-:W-:Y:S05]  /*22d70*/  @!P0 NANOSLEEP.SYNCS 0x989680 ;  /* 0x009896800000895d */ /* 0x002fea0003900000 */
[----:B------:R-:W1:Y:S02]  /*22d80*/  @!P0 SYNCS.PHASECHK.TRANS64 P0, [R18+URZ+0x2a800], R5 ;  /* 0x02a80005120085a7 */ /* 0x000e64000800007f */
[----:B-1----:R-:W-:Y:S05]  /*22d90*/  @!P0 BRA `(.L_x_2821) ;  /* 0xfffffffc00f08947 */ /* 0x002fea000383ffff */
[----:B------:R-:W-:Y:S05]  /*22da0*/  BRA `(.L_x_3086) ;  /* 0xfffffe9400b47947 */ /* 0x000fea000383ffff */
.L_x_2845:
        /* <DEDUP_REMOVED lines=8> */
.L_x_3088:
[----:B------:R-:W-:Y:S05]  /*22e30*/  BSYNC B1 ;  /* 0x0000000000017941 */ /* 0x000fea0003800000 */
.L_x_3087:
        /* <DEDUP_REMOVED lines=8> */
.L_x_3089:
[----:B------:R-:W-:Y:S01]  /*22ec0*/  MOV R13, R21 ;  /* 0x00000015000d7202 */ /* 0x000fe20000000f00 */
[----:B------:R-:W-:-:S07]  /*22ed0*/  IMAD.MOV.U32 R0, RZ, RZ, R14 ;  /* 0x000000ffff007224 */ /* 0x000fce00078e000e */
[----:B------:R-:W-:Y:S05]  /*22ee0*/  WARPSYNC.COLLECTIVE R15, `(.L_x_3090) ;  /* 0x000000000f087348 */ /* 0x000fea0003c00000 */
[----:B------:R0:W1:Y:S02]  /*22ef0*/  SHFL.IDX P6, R14, R13, R12, R11 ;  /* 0x0000000c0d0e7389 */ /* 0x00006400000c000b */
[----:B01----:R-:W-:Y:S01]  /*22f00*/  ENDCOLLECTIVE ;  /* 0x000000000000791b */ /* 0x003fe20003800000 */
.L_x_3090:
[----:B------:R-:W-:Y:S02]  /*22f10*/  IMAD.MOV.U32 R13, RZ, RZ, R20 ;  /* 0x000000ffff0d7224 */ /* 0x000fe400078e0014 */
[----:B------:R-:W-:-:S07]  /*22f20*/  IMAD.MOV.U32 R5, RZ, RZ, R14 ;  /* 0x000000ffff057224 */ /* 0x000fce00078e000e */
[----:B------:R-:W-:Y:S05]  /*22f30*/  WARPSYNC.COLLECTIVE R15, `(.L_x_3091) ;  /* 0x000000000f087348 */ /* 0x000fea0003c00000 */
[----:B------:R0:W1:Y:S02]  /*22f40*/  SHFL.IDX P6, R14, R13, R12, R11 ;  /* 0x0000000c0d0e7389 */ /* 0x00006400000c000b */
[----:B01----:R-:W-:Y:S01]  /*22f50*/  ENDCOLLECTIVE ;  /* 0x000000000000791b */ /* 0x003fe20003800000 */
.L_x_3091:
[----:B------:R-:W-:Y:S05]  /*22f60*/  BRA `(.L_x_3092) ;  /* 0xfffffeb800847947 */ /* 0x000fea000383ffff */
.L_x_2848:
        /* <DEDUP_REMOVED lines=8> */
.L_x_3094:
[----:B------:R-:W-:Y:S05]  /*22ff0*/  BSYNC B1 ;  /* 0x0000000000017941 */ /* 0x000fea0003800000 */
.L_x_3093:
        /* <DEDUP_REMOVED lines=8> */
.L_x_3095:
[----:B------:R-:W-:Y:S01]  /*23080*/  IMAD.MOV.U32 R13, RZ, RZ, R21 ;  /* 0x000000ffff0d7224 */ /* 0x000fe200078e0015 */
[----:B------:R-:W-:-:S07]  /*23090*/  MOV R0, R14 ;  /* 0x0000000e00007202 */ /* 0x000fce0000000f00 */
[----:B------:R-:W-:Y:S05]  /*230a0*/  WARPSYNC.COLLECTIVE R15, `(.L_x_3096) ;  /* 0x000000000f087348 */ /* 0x000fea0003c00000 */
[----:B------:R0:W1:Y:S02]  /*230b0*/  SHFL.IDX P6, R14, R13, R12, R11 ;  /* 0x0000000c0d0e7389 */ /* 0x00006400000c000b */
[----:B01----:R-:W-:Y:S01]  /*230c0*/  ENDCOLLECTIVE ;  /* 0x000000000000791b */ /* 0x003fe20003800000 */
.L_x_3096:
[----:B------:R-:W-:Y:S01]  /*230d0*/  MOV R13, R20 ;  /* 0x00000014000d7202 */ /* 0x000fe20000000f00 */
[----:B------:R-:W-:-:S07]  /*230e0*/  IMAD.MOV.U32 R21, RZ, RZ, R14 ;  /* 0x000000ffff157224 */ /* 0x000fce00078e000e */
[----:B------:R-:W-:Y:S05]  /*230f0*/  WARPSYNC.COLLECTIVE R15, `(.L_x_3097) ;  /* 0x000000000f087348 */ /* 0x000fea0003c00000 */
[----:B------:R0:W1:Y:S02]  /*23100*/  SHFL.IDX P6, R14, R13, R12, R11 ;  /* 0x0000000c0d0e7389 */ /* 0x00006400000c000b */
[----:B01----:R-:W-:Y:S01]  /*23110*/  ENDCOLLECTIVE ;  /* 0x000000000000791b */ /* 0x003fe20003800000 */
.L_x_3097:
[----:B------:R-:W-:Y:S01]  /*23120*/  IMAD.MOV.U32 R20, RZ, RZ, R14 ;  /* 0x000000ffff147224 */ /* 0x000fe200078e000e */
[----:B------:R-:W-:Y:S06]  /*23130*/  BRA `(.L_x_3098) ;  /* 0xfffffebc00a87947 */ /* 0x000fec000383ffff */
.L_x_2852:
[----:B0-----:R0:W1:Y:S02]  /*23140*/  SYNCS.PHASECHK.TRANS64.TRYWAIT P0, [R18+URZ+0x2a800], R21 ;  /* 0x02a80015120075a7 */ /* 0x001064000800017f */
[----:B-1----:R-:W-:Y:S05]  /*23150*/  @!P0 NANOSLEEP.SYNCS 0x989680 ;  /* 0x009896800000895d */ /* 0x002fea0003900000 */
[----:B------:R-:W1:Y:S02]  /*23160*/  @!P0 SYNCS.PHASECHK.TRANS64 P0, [R18+URZ+0x2a800], R21 ;  /* 0x02a80015120085a7 */ /* 0x000e64000800007f */
[----:B-1----:R-:W-:Y:S05]  /*23170*/  @!P0 BRA `(.L_x_2852) ;  /* 0xfffffffc00f08947 */ /* 0x002fea000383ffff */
[----:B------:R-:W-:Y:S05]  /*23180*/  BRA `(.L_x_3099) ;  /* 0xfffffec400207947 */ /* 0x000fea000383ffff */
.L_x_2866:
[----:B-1----:R1:W3:Y:S02]  /*23190*/  SYNCS.PHASECHK.TRANS64.TRYWAIT P1, [R0+URZ+0x2a830], R3 ;  /* 0x02a83003000075a7 */ /* 0x0022e4000802017f */
[----:B---3--:R-:W-:Y:S05]  /*231a0*/  @!P1 NANOSLEEP.SYNCS 0x989680 ;  /* 0x009896800000995d */ /* 0x008fea0003900000 */
[----:B------:R-:W3:Y:S02]  /*231b0*/  @!P1 SYNCS.PHASECHK.TRANS64 P1, [R0+URZ+0x2a830], R3 ;  /* 0x02a83003000095a7 */ /* 0x000ee4000802007f */
[----:B---3--:R-:W-:Y:S05]  /*231c0*/  @!P1 BRA `(.L_x_2866) ;  /* 0xfffffffc00f09947 */ /* 0x008fea000383ffff */
[----:B------:R-:W-:Y:S05]  /*231d0*/  BRA `(.L_x_2865) ;  /* 0xfffffee800bc7947 */ /* 0x000fea000383ffff */
.L_x_2874:
[----:B-1----:R1:W2:Y:S02]  /*231e0*/  SYNCS.PHASECHK.TRANS64.TRYWAIT P2, [R15+URZ+0x2a830], R4 ;  /* 0x02a830040f0075a7 */ /* 0x0022a4000804017f */
[----:B--2---:R-:W-:Y:S05]  /*231f0*/  @!P2 NANOSLEEP.SYNCS 0x989680 ;  /* 0x009896800000a95d */ /* 0x004fea0003900000 */
[----:B------:R-:W2:Y:S02]  /*23200*/  @!P2 SYNCS.PHASECHK.TRANS64 P2, [R15+URZ+0x2a830], R4 ;  /* 0x02a830040f00a5a7 */ /* 0x000ea4000804007f */
[----:B--2---:R-:W-:Y:S05]  /*23210*/  @!P2 BRA `(.L_x_2874) ;  /* 0xfffffffc00f0a947 */ /* 0x004fea000383ffff */
[----:B------:R-:W-:Y:S05]  /*23220*/  BRA `(.L_x_2873) ;  /* 0xffffff0c006c7947 */ /* 0x000fea000383ffff */
.L_x_2879:
[----:B---3--:R3:W4:Y:S02]  /*23230*/  SYNCS.PHASECHK.TRANS64.TRYWAIT P2, [R10+URZ+0x2a850], R2 ;  /* 0x02a850020a0075a7 */ /* 0x008724000804017f */
[----:B----4-:R-:W-:Y:S05]  /*23240*/  @!P2 NANOSLEEP.SYNCS 0x989680 ;  /* 0x009896800000a95d */ /* 0x010fea0003900000 */
[----:B------:R-:W4:Y:S02]  /*23250*/  @!P2 SYNCS.PHASECHK.TRANS64 P2, [R10+URZ+0x2a850], R2 ;  /* 0x02a850020a00a5a7 */ /* 0x000f24000804007f */
[----:B----4-:R-:W-:Y:S05]  /*23260*/  @!P2 BRA `(.L_x_2879) ;  /* 0xfffffffc00f0a947 */ /* 0x010fea000383ffff */
[----:B------:R-:W-:Y:S05]  /*23270*/  BRA `(.L_x_2878) ;  /* 0xffffff18005c7947 */ /* 0x000fea000383ffff */
.L_x_2889:
[----:B-1----:R1:W2:Y:S02]  /*23280*/  SYNCS.PHASECHK.TRANS64.TRYWAIT P1, [R4+URZ+0x2a830], R11 ;  /* 0x02a8300b040075a7 */ /* 0x0022a4000802017f */
[----:B--2---:R-:W-:Y:S05]  /*23290*/  @!P1 NANOSLEEP.SYNCS 0x989680 ;  /* 0x009896800000995d */ /* 0x004fea0003900000 */
[----:B------:R-:W2:Y:S02]  /*232a0*/  @!P1 SYNCS.PHASECHK.TRANS64 P1, [R4+URZ+0x2a830], R11 ;  /* 0x02a8300b040095a7 */ /* 0x000ea4000802007f */
[----:B--2---:R-:W-:Y:S05]  /*232b0*/  @!P1 BRA `(.L_x_2889) ;  /* 0xfffffffc00f09947 */ /* 0x004fea000383ffff */
[----:B------:R-:W-:Y:S05]  /*232c0*/  BRA `(.L_x_2888) ;  /* 0xffffff3400187947 */ /* 0x000fea000383ffff */
.L_x_2894:
[----:B-1----:R1:W2:Y:S02]  /*232d0*/  SYNCS.PHASECHK.TRANS64.TRYWAIT P1, [R10+URZ+0x2a850], R3 ;  /* 0x02a850030a0075a7 */ /* 0x0022a4000802017f */
[----:B--2---:R-:W-:Y:S05]  /*232e0*/  @!P1 NANOSLEEP.SYNCS 0x989680 ;  /* 0x009896800000995d */ /* 0x004fea0003900000 */
[----:B------:R-:W2:Y:S02]  /*232f0*/  @!P1 SYNCS.PHASECHK.TRANS64 P1, [R10+URZ+0x2a850], R3 ;  /* 0x02a850030a0095a7 */ /* 0x000ea4000802007f */
[----:B--2---:R-:W-:Y:S05]  /*23300*/  @!P1 BRA `(.L_x_2894) ;  /* 0xfffffffc00f09947 */ /* 0x004fea000383ffff */
[----:B------:R-:W-:Y:S05]  /*23310*/  BRA `(.L_x_2893) ;  /* 0xffffff4000087947 */ /* 0x000fea000383ffff */
.L_x_2902:
[----:B-1----:R1:W2:Y:S02]  /*23320*/  SYNCS.PHASECHK.TRANS64.TRYWAIT P1, [R12+URZ+0x2a850], R5 ;  /* 0x02a850050c0075a7 */ /* 0x0022a4000802017f */
[----:B--2---:R-:W-:Y:S05]  /*23330*/  @!P1 NANOSLEEP.SYNCS 0x989680 ;  /* 0x009896800000995d */ /* 0x004fea0003900000 */
[----:B------:R-:W2:Y:S02]  /*23340*/  @!P1 SYNCS.PHASECHK.TRANS64 P1, [R12+URZ+0x2a850], R5 ;  /* 0x02a850050c0095a7 */ /* 0x000ea4000802007f */
[----:B--2---:R-:W-:Y:S05]  /*23350*/  @!P1 BRA `(.L_x_2902) ;  /* 0xfffffffc00f09947 */ /* 0x004fea000383ffff */
[----:B------:R-:W-:Y:S05]  /*23360*/  BRA `(.L_x_2901) ;  /* 0xffffff5400d47947 */ /* 0x000fea000383ffff */
.L_x_2939:
[----:B------:R-:W0:Y:S01]  /*23370*/  S2R R8, SR_TID.X ;  /* 0x0000000000087919 */ /* 0x000e220000002100 */
[----:B------:R-:W-:Y:S01]  /*23380*/  BSSY B1, `(.L_x_3100) ;  /* 0x000000a000017945 */ /* 0x000fe20003800000 */
[----:B------:R-:W-:Y:S01]  /*23390*/  MOV R12, RZ ;  /* 0x000000ff000c7202 */ /* 0x000fe20000000f00 */
[----:B------:R-:W-:Y:S02]  /*233a0*/  IMAD.MOV.U32 R11, RZ, RZ, 0x1f ;  /* 0x0000001fff0b7424 */ /* 0x000fe400078e00ff */
[----:B------:R-:W-:Y:S01]  /*233b0*/  IMAD.MOV.U32 R15, RZ, RZ, -0x1 ;  /* 0xffffffffff0f7424 */ /* 0x000fe200078e00ff */
[----:B0-----:R-:W-:-:S04]  /*233c0*/  SHF.R.U32.HI R8, RZ, 0x5, R8 ;  /* 0x00000005ff087819 */ /* 0x001fc80000011608 */
[----:B------:R-:W-:-:S05]  /*233d0*/  LOP3.LUT R8, R8, 0x3, RZ, 0xc0, !PT ;  /* 0x0000000308087812 */ /* 0x000fca00078ec0ff */
[----:B------:R-:W-:-:S07]  /*233e0*/  IMAD.MOV.U32 R13, RZ, RZ, R8 ;  /* 0x000000ffff0d7224 */ /* 0x000fce00078e0008 */
[----:B-1----:R-:W-:Y:S05]  /*233f0*/  WARPSYNC.COLLECTIVE R15, `(.L_x_3101) ;  /* 0x000000000f087348 */ /* 0x002fea0003c00000 */
[----:B------:R0:W2:Y:S02]  /*23400*/  SHFL.IDX P6, R14, R13, R12, R11 ;  /* 0x0000000c0d0e7389 */ /* 0x0000a400000c000b */
[----:B012---:R-:W-:Y:S01]  /*23410*/  ENDCOLLECTIVE ;  /* 0x000000000000791b */ /* 0x007fe20003800000 */
.L_x_3101:
[----:B------:R-:W-:Y:S05]  /*23420*/  BSYNC B1 ;  /* 0x0000000000017941 */ /* 0x000fea0003800000 */
.L_x_3100:
[----:B------:R-:W-:Y:S05]  /*23430*/  BRA `(.L_x_3102) ;  /* 0xffffff9000f47947 */ /* 0x000fea000383ffff */
.L_x_2941:
[----:B------:R-:W-:Y:S01]  /*23440*/  BSSY B1, `(.L_x_3103) ;  /* 0x0000006000017945 */ /* 0x000fe20003800000 */
[----:B------:R-:W-:-:S07]  /*23450*/  MOV R15, 0xffffffff ;  /* 0xffffffff000f7802 */ /* 0x000fce0000000f00 */
[----:B01----:R-:W-:Y:S05]  /*23460*/  WARPSYNC.COLLECTIVE R15, `(.L_x_3104) ;  /* 0x000000000f0c7348 */ /* 0x003fea0003c00000 */
[----:B------:R-:W-:Y:S02]  /*23470*/  ELECT P6, UR62, PT ;  /* 0x00000000003e782f */ /* 0x000fe400038c0000 */
[----:B------:R-:W-:Y:S01]  /*23480*/  MOV R14, UR62 ;  /* 0x0000003e000e7c02 */ /* 0x000fe20008000f00 */
[----:B01----:R-:W-:Y:S10]  /*23490*/  ENDCOLLECTIVE ;  /* 0x000000000000791b */ /* 0x003ff40003800000 */
.L_x_3104:
[----:B------:R-:W-:Y:S05]  /*234a0*/  BSYNC B1 ;  /* 0x0000000000017941 */ /* 0x000fea0003800000 */
.L_x_3103:
[----:B------:R-:W-:Y:S05]  /*234b0*/  BRA `(.L_x_2940) ;  /* 0xffffff9000ec7947 */ /* 0x000fea000383ffff */
.L_x_2943:
[----:B0-----:R0:W2:Y:S02]  /*234c0*/  SYNCS.PHASECHK.TRANS64.TRYWAIT P0, [R22+URZ+0x2a820], R7 ;  /* 0x02a82007160075a7 */ /* 0x0010a4000800017f */
[----:B--2---:R-:W-:Y:S05]  /*234d0*/  @!P0 NANOSLEEP.SYNCS 0x989680 ;  /* 0x009896800000895d */ /* 0x004fea0003900000 */
[----:B------:R-:W2:Y:S02]  /*234e0*/  @!P0 SYNCS.PHASECHK.TRANS64 P0, [R22+URZ+0x2a820], R7 ;  /* 0x02a82007160085a7 */ /* 0x000ea4000800007f */
[----:B--2---:R-:W-:Y:S05]  /*234f0*/  @!P0 BRA `(.L_x_2943) ;  /* 0xfffffffc00f08947 */ /* 0x004fea000383ffff */
[----:B------:R-:W-:Y:S05]  /*23500*/  BRA `(.L_x_3105) ;  /* 0xffffff9000fc7947 */ /* 0x000fea000383ffff */
.L_x_2947:
[----:B-1----:R1:W2:Y:S02]  /*23510*/  SYNCS.PHASECHK.TRANS64.TRYWAIT P0, [R11+URZ+0x2a8a0], R10 ;  /* 0x02a8a00a0b0075a7 */ /* 0x0022a4000800017f */
[----:B--2---:R-:W-:Y:S05]  /*23520*/  @!P0 NANOSLEEP.SYNCS 0x989680 ;  /* 0x009896800000895d */ /* 0x004fea0003900000 */
[----:B------:R-:W2:Y:S02]  /*23530*/  @!P0 SYNCS.PHASECHK.TRANS64 P0, [R11+URZ+0x2a8a0], R10 ;  /* 0x02a8a00a0b0085a7 */ /* 0x000ea4000800007f */
[----:B--2---:R-:W-:Y:S05]  /*23540*/  @!P0 BRA `(.L_x_2947) ;  /* 0xfffffffc00f08947 */ /* 0x004fea000383ffff */
[----:B------:R-:W-:Y:S05]  /*23550*/  BRA `(.L_x_3106) ;  /* 0xffffff9400147947 */ /* 0x000fea000383ffff */
.L_x_2954:
[----:B0-----:R0:W2:Y:S02]  /*23560*/  SYNCS.PHASECHK.TRANS64.TRYWAIT P0, [R11+URZ+0x2a8c0], R10 ;  /* 0x02a8c00a0b0075a7 */ /* 0x0010a4000800017f */
[----:B--2---:R-:W-:Y:S05]  /*23570*/  @!P0 NANOSLEEP.SYNCS 0x989680 ;  /* 0x009896800000895d */ /* 0x004fea0003900000 */
[----:B------:R-:W2:Y:S02]  /*23580*/  @!P0 SYNCS.PHASECHK.TRANS64 P0, [R11+URZ+0x2a8c0], R10 ;  /* 0x02a8c00a0b0085a7 */ /* 0x000ea4000800007f */
[----:B--2---:R-:W-:Y:S05]  /*23590*/  @!P0 BRA `(.L_x_2954) ;  /* 0xfffffffc00f08947 */ /* 0x004fea000383ffff */
[----:B------:R-:W-:Y:S05]  /*235a0*/  BRA `(.L_x_3107) ;  /* 0xffffff98000c7947 */ /* 0x000fea000383ffff */
.L_x_2962:
[----:B-1----:R1:W2:Y:S02]  /*235b0*/  SYNCS.PHASECHK.TRANS64.TRYWAIT P1, [R10+URZ+0x2a8a0], R9 ;  /* 0x02a8a0090a0075a7 */ /* 0x0022a4000802017f */
[----:B--2---:R-:W-:Y:S05]  /*235c0*/  @!P1 NANOSLEEP.SYNCS 0x989680 ;  /* 0x009896800000995d */ /* 0x004fea0003900000 */
[----:B------:R-:W2:Y:S02]  /*235d0*/  @!P1 SYNCS.PHASECHK.TRANS64 P1, [R10+URZ+0x2a8a0], R9 ;  /* 0x02a8a0090a0095a7 */ /* 0x000ea4000802007f */
[----:B--2---:R-:W-:Y:S05]  /*235e0*/  @!P1 BRA `(.L_x_2962) ;  /* 0xfffffffc00f09947 */ /* 0x004fea000383ffff */
[----:B------:R-:W-:Y:S05]  /*235f0*/  BRA `(.L_x_3108) ;  /* 0xffffff9c00087947 */ /* 0x000fea000383ffff */
.L_x_2969:
[----:B0-----:R0:W2:Y:S02]  /*23600*/  SYNCS.PHASECHK.TRANS64.TRYWAIT P1, [R10+URZ+0x2a8c0], R9 ;  /* 0x02a8c0090a0075a7 */ /* 0x0010a4000802017f */
[----:B--2---:R-:W-:Y:S05]  /*23610*/  @!P1 NANOSLEEP.SYNCS 0x989680 ;  /* 0x009896800000995d */ /* 0x004fea0003900000 */
[----:B------:R-:W2:Y:S02]  /*23620*/  @!P1 SYNCS.PHASECHK.TRANS64 P1, [R10+URZ+0x2a8c0], R9 ;  /* 0x02a8c0090a0095a7 */ /* 0x000ea4000802007f */
[----:B--2---:R-:W-:Y:S05]  /*23630*/  @!P1 BRA `(.L_x_2969) ;  /* 0xfffffffc00f09947 */ /* 0x004fea000383ffff */
[----:B------:R-:W-:Y:S05]  /*23640*/  BRA `(.L_x_3109) ;  /* 0xffffff9c00fc7947 */ /* 0x000fea000383ffff */
.L_x_2983:
[----:B------:R-:W0:Y:S01]  /*23650*/  S2R R7, SR_TID.X ;  /* 0x0000000000077919 */ /* 0x000e220000002100 */
[----:B------:R-:W-:Y:S01]  /*23660*/  BSSY B0, `(.L_x_3110) ;  /* 0x000000a000007945 */ /* 0x000fe20003800000 */
[----:B------:R-:W-:Y:S01]  /*23670*/  IMAD.MOV.U32 R12, RZ, RZ, RZ ;  /* 0x000000ffff0c7224 */ /* 0x000fe200078e00ff */
[----:B------:R-:W-:Y:S01]  /*23680*/  MOV R11, 0x1f ;  /* 0x0000001f000b7802 */ /* 0x000fe20000000f00 */
[----:B------:R-:W-:Y:S01]  /*23690*/  IMAD.MOV.U32 R15, RZ, RZ, -0x1 ;  /* 0xffffffffff0f7424 */ /* 0x000fe200078e00ff */
[----:B0-----:R-:W-:-:S04]  /*236a0*/  SHF.R.U32.HI R7, RZ, 0x5, R7 ;  /* 0x00000005ff077819 */ /* 0x001fc80000011607 */
[----:B------:R-:W-:-:S05]  /*236b0*/  LOP3.LUT R7, R7, 0x3, RZ, 0xc0, !PT ;  /* 0x0000000307077812 */ /* 0x000fca00078ec0ff */
[----:B------:R-:W-:-:S07]  /*236c0*/  IMAD.MOV.U32 R13, RZ, RZ, R7 ;  /* 0x000000ffff0d7224 */ /* 0x000fce00078e0007 */
[----:B-----5:R-:W-:Y:S05]  /*236d0*/  WARPSYNC.COLLECTIVE R15, `(.L_x_3111) ;  /* 0x000000000f087348 */ /* 0x020fea0003c00000 */
[----:B------:R0:W1:Y:S02]  /*236e0*/  SHFL.IDX P6, R14, R13, R12, R11 ;  /* 0x0000000c0d0e7389 */ /* 0x00006400000c000b */
[----:B01---5:R-:W-:Y:S01]  /*236f0*/  ENDCOLLECTIVE ;  /* 0x000000000000791b */ /* 0x023fe20003800000 */
.L_x_3111:
[----:B------:R-:W-:Y:S05]  /*23700*/  BSYNC B0 ;  /* 0x0000000000007941 */ /* 0x000fea0003800000 */
.L_x_3110:
[----:B------:R-:W-:Y:S05]  /*23710*/  BRA `(.L_x_3112) ;  /* 0xffffffac003c7947 */ /* 0x000fea000383ffff */
.L_x_2986:
[----:B0-----:R0:W1:Y:S02]  /*23720*/  SYNCS.PHASECHK.TRANS64.TRYWAIT P0, [R7+URZ+0x2a840], R2 ;  /* 0x02a84002070075a7 */ /* 0x001064000800017f */
[----:B-1----:R-:W-:Y:S05]  /*23730*/  @!P0 NANOSLEEP.SYNCS 0x989680 ;  /* 0x009896800000895d */ /* 0x002fea0003900000 */
[----:B------:R-:W1:Y:S02]  /*23740*/  @!P0 SYNCS.PHASECHK.TRANS64 P0, [R7+URZ+0x2a840], R2 ;  /* 0x02a84002070085a7 */ /* 0x000e64000800007f */
[----:B-1----:R-:W-:Y:S05]  /*23750*/  @!P0 BRA `(.L_x_2986) ;  /* 0xfffffffc00f08947 */ /* 0x002fea000383ffff */
[----:B------:R-:W-:Y:S05]  /*23760*/  BRA `(.L_x_3113) ;  /* 0xffffffac00987947 */ /* 0x000fea000383ffff */
.L_x_2987:
        /* <DEDUP_REMOVED lines=8> */
.L_x_3115:
[----:B------:R-:W-:Y:S05]  /*237f0*/  BSYNC B0 ;  /* 0x0000000000007941 */ /* 0x000fea0003800000 */
.L_x_3114:
[----:B------:R-:W-:Y:S01]  /*23800*/  IMAD.MOV.U32 R13, RZ, RZ, R4 ;  /* 0x000000ffff0d7224 */ /* 0x000fe200078e0004 */
[----:B------:R-:W-:Y:S01]  /*23810*/  MOV R11, 0x181f ;  /* 0x0000181f000b7802 */ /* 0x000fe20000000f00 */
[----:B------:R-:W-:Y:S01]  /*23820*/  IMAD.MOV.U32 R12, RZ, RZ, RZ ;  /* 0x000000ffff0c7224 */ /* 0x000fe200078e00ff */
[----:B------:R-:W-:Y:S01]  /*23830*/  MOV R2, R14 ;  /* 0x0000000e00027202 */ /* 0x000fe20000000f00 */
[----:B------:R-:W-:Y:S02]  /*23840*/  IMAD.MOV.U32 R15, RZ, RZ, -0x1 ;  /* 0xffffffffff0f7424 */ /* 0x000fe400078e00ff */
[----:B------:R-:W-:-:S07]  /*23850*/  @P0 IMAD R8, R5, 0x2, R22 ;  /* 0x0000000205080824 */ /* 0x000fce00078e0216 */
[----:B------:R-:W-:Y:S05]  /*23860*/  WARPSYNC.COLLECTIVE R15, `(.L_x_3116) ;  /* 0x000000000f087348 */ /* 0x000fea0003c00000 */
[----:B------:R0:W1:Y:S02]  /*23870*/  SHFL.IDX P6, R14, R13, R12, R11 ;  /* 0x0000000c0d0e7389 */ /* 0x00006400000c000b */
[----:B01----:R-:W-:Y:S01]  /*23880*/  ENDCOLLECTIVE ;  /* 0x000000000000791b */ /* 0x003fe20003800000 */
.L_x_3116:
[----:B------:R-:W-:Y:S01]  /*23890*/  IMAD.MOV.U32 R13, RZ, RZ, R0 ;  /* 0x000000ffff0d7224 */ /* 0x000fe200078e0000 */
[----:B------:R-:W-:Y:S01]  /*238a0*/  MOV R12, 0x1 ;  /* 0x00000001000c7802 */ /* 0x000fe20000000f00 */
[----:B------:R-:W-:-:S07]  /*238b0*/  IMAD.MOV.U32 R3, RZ, RZ, R14 ;  /* 0x000000ffff037224 */ /* 0x000fce00078e000e */
[----:B------:R-:W-:Y:S05]  /*238c0*/  WARPSYNC.COLLECTIVE R15, `(.L_x_3117) ;  /* 0x000000000f087348 */ /* 0x000fea0003c00000 */
[----:B------:R0:W1:Y:S02]  /*238d0*/  SHFL.IDX P6, R14, R13, R12, R11 ;  /* 0x0000000c0d0e7389 */ /* 0x00006400000c000b */
[----:B01----:R-:W-:Y:S01]  /*238e0*/  ENDCOLLECTIVE ;  /* 0x000000000000791b */ /* 0x003fe20003800000 */
.L_x_3117:
        /* <DEDUP_REMOVED lines=17> */
.L_x_3118:
[----:B------:R-:W-:Y:S01]  /*23a00*/  @P1 IMAD R8, R5, 0x2, R22 ;  /* 0x0000000205081824 */ /* 0x000fe200078e0216 */
[----:B------:R-:W-:Y:S01]  /*23a10*/  MOV R13, R0 ;  /* 0x00000000000d7202 */ /* 0x000fe20000000f00 */
[----:B------:R-:W-:Y:S01]  /*23a20*/  IMAD.MOV.U32 R12, RZ, RZ, 0x2 ;  /* 0x00000002ff0c7424 */ /* 0x000fe200078e00ff */
[----:B------:R-:W-:-:S07]  /*23a30*/  MOV R3, R14 ;  /* 0x0000000e00037202 */ /* 0x000fce0000000f00 */
[----:B------:R-:W-:Y:S05]  /*23a40*/  WARPSYNC.COLLECTIVE R15, `(.L_x_3119) ;  /* 0x000000000f087348 */ /* 0x000fea0003c00000 */
[----:B------:R0:W1:Y:S02]  /*23a50*/  SHFL.IDX P6, R14, R13, R12, R11 ;  /* 0x0000000c0d0e7389 */ /* 0x00006400000c000b */
[----:B01----:R-:W-:Y:S01]  /*23a60*/  ENDCOLLECTIVE ;  /* 0x000000000000791b */ /* 0x003fe20003800000 */
.L_x_3119:
        /* <DEDUP_REMOVED lines=17> */
.L_x_3120:
[----:B------:R-:W-:Y:S01]  /*23b80*/  @P1 LEA R8, R5, R22, 0x1 ;  /* 0x0000001605081211 */ /* 0x000fe200078e08ff */
[----:B------:R-:W-:Y:S02]  /*23b90*/  IMAD.MOV.U32 R13, RZ, RZ, R0 ;  /* 0x000000ffff0d7224 */ /* 0x000fe400078e0000 */
[----:B------:R-:W-:Y:S02]  /*23ba0*/  IMAD.MOV.U32 R12, RZ, RZ, 0x3 ;  /* 0x00000003ff0c7424 */ /* 0x000fe400078e00ff */
[----:B------:R-:W-:-:S07]  /*23bb0*/  IMAD.MOV.U32 R3, RZ, RZ, R14 ;  /* 0x000000ffff037224 */ /* 0x000fce00078e000e */
[----:B------:R-:W-:Y:S05]  /*23bc0*/  WARPSYNC.COLLECTIVE R15, `(.L_x_3121) ;  /* 0x000000000f087348 */ /* 0x000fea0003c00000 */
[----:B------:R0:W1:Y:S02]  /*23bd0*/  SHFL.IDX P6, R14, R13, R12, R11 ;  /* 0x0000000c0d0e7389 */ /* 0x00006400000c000b */
[----:B01----:R-:W-:Y:S01]  /*23be0*/  ENDCOLLECTIVE ;  /* 0x000000000000791b */ /* 0x003fe20003800000 */
.L_x_3121:
        /* <DEDUP_REMOVED lines=17> */
.L_x_3122:
[----:B------:R-:W-:Y:S02]  /*23d00*/  @P1 IMAD R8, R5, 0x2, R22 ;  /* 0x0000000205081824 */ /* 0x000fe400078e0216 */
[----:B------:R-:W-:Y:S01]  /*23d10*/  IMAD.MOV.U32 R13, RZ, RZ, R0 ;  /* 0x000000ffff0d7224 */ /* 0x000fe200078e0000 */
[----:B------:R-:W-:Y:S01]  /*23d20*/  MOV R12, 0x4 ;  /* 0x00000004000c7802 */ /* 0x000fe20000000f00 */
[----:B------:R-:W-:-:S07]  /*23d30*/  IMAD.MOV.U32 R3, RZ, RZ, R14 ;  /* 0x000000ffff037224 */ /* 0x000fce00078e000e */
[----:B------:R-:W-:Y:S05]  /*23d40*/  WARPSYNC.COLLECTIVE R15, `(.L_x_3123) ;  /* 0x000000000f087348 */ /* 0x000fea0003c00000 */
[----:B------:R0:W1:Y:S02]  /*23d50*/  SHFL.IDX P6, R14, R13, R12, R11 ;  /* 0x0000000c0d0e7389 */ /* 0x00006400000c000b */
[----:B01----:R-:W-:Y:S01]  /*23d60*/  ENDCOLLECTIVE ;  /* 0x000000000000791b */ /* 0x003fe20003800000 */
.L_x_3123:
        /* <DEDUP_REMOVED lines=17> */
.L_x_3124:
[----:B------:R-:W-:Y:S01]  /*23e80*/  @P1 IMAD R8, R5, 0x2, R22 ;  /* 0x0000000205081824 */ /* 0x000fe200078e0216 */
[----:B------:R-:W-:Y:S01]  /*23e90*/  MOV R13, R0 ;  /* 0x00000000000d7202 */ /* 0x000fe20000000f00 */
[----:B------:R-:W-:Y:S01]  /*23ea0*/  IMAD.MOV.U32 R12, RZ, RZ, 0x5 ;  /* 0x00000005ff0c7424 */ /* 0x000fe200078e00ff */
[----:B------:R-:W-:-:S07]  /*23eb0*/  MOV R3, R14 ;  /* 0x0000000e00037202 */ /* 0x000fce0000000f00 */
[----:B------:R-:W-:Y:S05]  /*23ec0*/  WARPSYNC.COLLECTIVE R15, `(.L_x_3125) ;  /* 0x000000000f087348 */ /* 0x000fea0003c00000 */
[----:B------:R0:W1:Y:S02]  /*23ed0*/  SHFL.IDX P6, R14, R13, R12, R11 ;  /* 0x0000000c0d0e7389 */ /* 0x00006400000c000b */
[----:B01----:R-:W-:Y:S01]  /*23ee0*/  ENDCOLLECTIVE ;  /* 0x000000000000791b */ /* 0x003fe20003800000 */
.L_x_3125:
[----:B------:R-:W-:-:S05]  /*23ef0*/  @P1 LEA R3, P0, R9, R3, 0x1 ;  /* 0x0000000309031211 */ /* 0x000fca00078008ff */
[----:B------:R-:W-:-:S05]  /*23f00*/  @P1 IMAD.X R2, RZ, RZ, R2, P0 ;  /* 0x000000ffff021224 */ /* 0x000fca00000e0602 */
[----:B------:R-:W-:Y:S02]  /*23f10*/  @P1 LOP3.LUT R3, R3, R2, RZ, 0x3c, !PT ;  /* 0x0000000203031212 */ /* 0x000fe400078e3cff */
[----:B------:R-:W-:Y:S02]  /*23f20*/  MOV R13, R4 ;  /* 0x00000004000d7202 */ /* 0x000fe40000000f00 */
[----:B------:R-:W-:-:S04]  /*23f30*/  @P1 LOP3.LUT R2, R3, R2, RZ, 0x3c, !PT ;  /* 0x0000000203021212 */ /* 0x000fc800078e3cff */
[----:B------:R-:W-:Y:S01]  /*23f40*/  @P1 LOP3.LUT R3, R3, R2, RZ, 0x3c, !PT ;  /* 0x0000000203031212 */ /* 0x000fe200078e3cff */
[----:B------:R-:W-:-:S04]  /*23f50*/  IMAD.MOV.U32 R0, RZ, RZ, R14 ;  /* 0x000000ffff007224 */ /* 0x000fc800078e000e */
[----:B------:R-:W-:Y:S01]  /*23f60*/  @!PT LDS RZ, [RZ] ;  /* 0x00000000fffff984 */ /* 0x000fe20000000800 */
[----:B------:R-:W-:Y:S01]  /*23f70*/  @!PT LDS RZ, [RZ] ;  /* 0x00000000fffff984 */ /* 0x000fe20000000800 */
[----:B------:R-:W-:Y:S01]  /*23f80*/  @!PT LDS RZ, [RZ] ;  /* 0x00000000fffff984 */ /* 0x000fe20000000800 */
[----:B------:R0:W-:Y:S03]  /*23f90*/  @P1 LDGSTS.E.BYPASS.LTC128B.128 [R8+0x1a400], desc[UR60][R2.64], !P4 ;  /* 0x1a40000002081fae */ /* 0x0001e6000e101d7c */
[----:B0-----:R-:W-:Y:S05]  /*23fa0*/  WARPSYNC.COLLECTIVE R15, `(.L_x_3126) ;  /* 0x000000000f087348 */ /* 0x001fea0003c00000 */
[----:B------:R1:W2:Y:S02]  /*23fb0*/  SHFL.IDX P6, R14, R13, R12, R11 ;  /* 0x0000000c0d0e7389 */ /* 0x0002a400000c000b */
[----:B012---:R-:W-:Y:S01]  /*23fc0*/  ENDCOLLECTIVE ;  /* 0x000000000000791b */ /* 0x007fe20003800000 */
.L_x_3126:
[----:B------:R-:W-:Y:S01]  /*23fd0*/  @!PT LDS RZ, [RZ] ;  /* 0x00000000fffff984 */ /* 0x000fe20000000800 */
[----:B------:R-:W-:Y:S01]  /*23fe0*/  @!PT LDS RZ, [RZ] ;  /* 0x00000000fffff984 */ /* 0x000fe20000000800 */
[----:B------:R-:W-:Y:S01]  /*23ff0*/  @!PT LDS RZ, [RZ] ;  /* 0x00000000fffff984 */ /* 0x000fe20000000800 */
[----:B------:R-:W-:Y:S04]  /*24000*/  @P1 LDGSTS.E.BYPASS.LTC128B.128 [R8+0x1d400], desc[UR60][R2.64+0x80], !P3 ;  /* 0x1d40008002081fae */ /* 0x000fe8000d901d7c */
[----:B------:R0:W-:Y:S02]  /*24010*/  @P1 LDGSTS.E.BYPASS.LTC128B.128 [R8+0x20400], desc[UR60][R2.64+0x100], !P2 ;  /* 0x2040010002081fae */ /* 0x0001e4000d101d7c */
[----:B0-----:R-:W-:Y:S01]  /*24020*/  IMAD.MOV.U32 R2, RZ, RZ, R14 ;  /* 0x000000ffff027224 */ /* 0x001fe200078e000e */
[----:B------:R-:W-:Y:S06]  /*24030*/  BRA `(.L_x_3127) ;  /* 0xffffffa800e87947 */ /* 0x000fec000383ffff */
.L_x_2992:
[----:B------:R-:W-:Y:S01]  /*24040*/  IMAD.MOV.U32 R13, RZ, RZ, R4 ;  /* 0x000000ffff0d7224 */ /* 0x000fe200078e0004 */
[----:B------:R-:W-:Y:S01]  /*24050*/  MOV R12, RZ ;  /* 0x000000ff000c7202 */ /* 0x000fe20000000f00 */
[----:B------:R-:W-:Y:S01]  /*24060*/  IMAD.MOV.U32 R11, RZ, RZ, 0x181f ;  /* 0x0000181fff0b7424 */ /* 0x000fe200078e00ff */
[----:B------:R-:W-:Y:S01]  /*24070*/  LEA R17, R17, R9, 0x7 ;  /* 0x0000000911117211 */ /* 0x000fe200078e38ff */
[----:B------:R-:W-:Y:S02]  /*24080*/  IMAD.MOV.U32 R15, RZ, RZ, -0x1 ;  /* 0xffffffffff0f7424 */ /* 0x000fe400078e00ff */
[----:B-----5:R-:W-:-:S07]  /*24090*/  IMAD R5, R10, R7, RZ ;  /* 0x000000070a057224 */ /* 0x020fce00078e02ff */
[----:B------:R-:W-:Y:S05]  /*240a0*/  WARPSYNC.COLLECTIVE R15, `(.L_x_3128) ;  /* 0x000000000f087348 */ /* 0x000fea0003c00000 */
[----:B------:R0:W1:Y:S02]  /*240b0*/  SHFL.IDX P6, R14, R13, R12, R11 ;  /* 0x0000000c0d0e7389 */ /* 0x00006400000c000b */
[----:B01----:R-:W-:Y:S01]  /*240c0*/  ENDCOLLECTIVE ;  /* 0x000000000000791b */ /* 0x003fe20003800000 */
.L_x_3128:
[----:B------:R-:W-:Y:S01]  /*240d0*/  ISETP.GE.AND P1, PT, R17, R5, PT ;  /* 0x000000051100720c */ /* 0x000fe20003f26270 */
[----:B------:R-:W-:Y:S01]  /*240e0*/  IMAD.MOV.U32 R13, RZ, RZ, R0 ;  /* 0x000000ffff0d7224 */ /* 0x000fe200078e0000 */
[----:B------:R-:W-:-:S11]  /*240f0*/  MOV R2, R14 ;  /* 0x0000000e00027202 */ /* 0x000fd60000000f00 */
[----:B------:R-:W-:Y:S05]  /*24100*/  WARPSYNC.COLLECTIVE R15, `(.L_x_3129) ;  /* 0x000000000f087348 */ /* 0x000fea0003c00000 */
[----:B------:R0:W1:Y:S02]  /*24110*/  SHFL.IDX P6, R14, R13, R12, R11 ;  /* 0x0000000c0d0e7389 */ /* 0x00006400000c000b */
[----:B01----:R-:W-:Y:S01]  /*24120*/  ENDCOLLECTIVE ;  /* 0x000000000000791b */ /* 0x003fe20003800000 */
.L_x_3129:
[----:B------:R-:W-:Y:S02]  /*24130*/  IMAD.MOV.U32 R13, RZ, RZ, R4 ;  /* 0x000000ffff0d7224 */ /* 0x000fe400078e0004 */
[----:B------:R-:W-:Y:S02]  /*24140*/  IMAD.MOV.U32 R12, RZ, RZ, 0x1 ;  /* 0x00000001ff0c7424 */ /* 0x000fe400078e00ff */
[----:B------:R-:W-:-:S07]  /*24150*/  IMAD.MOV.U32 R3, RZ, RZ, R14 ;  /* 0x000000ffff037224 */ /* 0x000fce00078e000e */
[----:B------:R-:W-:Y:S05]  /*24160*/  WARPSYNC.COLLECTIVE R15, `(.L_x_3130) ;  /* 0x000000000f087348 */ /* 0x000fea0003c00000 */
[----:B------:R0:W1:Y:S02]  /*24170*/  SHFL.IDX P6, R14, R13, R12, R11 ;  /* 0x0000000c0d0e7389 */ /* 0x00006400000c000b */
[----:B01----:R-:W-:Y:S01]  /*24180*/  ENDCOLLECTIVE ;  /* 0x000000000000791b */ /* 0x003fe20003800000 */
.L_x_3130:
[----:B------:R-:W-:-:S05]  /*24190*/  @!P1 LEA R6, P4, R8, R3, 0x1 ;  /* 0x0000000308069211 */ /* 0x000fca00078808ff */
[----:B------:R-:W-:Y:S02]  /*241a0*/  @!P1 IMAD.X R3, RZ, RZ, R2, P4 ;  /* 0x000000ffff039224 */ /* 0x000fe400020e0602 */
[----:B------:R-:W-:Y:S01]  /*241b0*/  @!P1 IMAD.MOV.U32 R2, RZ, RZ, R6 ;  /* 0x000000ffff029224 */ /* 0x000fe200078e0006 */
[----:B------:R-:W-:Y:S01]  /*241c0*/  IADD3 R6, R17, 0x10, RZ ;  /* 0x0000001011067810 */ /* 0x000fe20007ffe0ff */
[----:B------:R-:W-:-:S03]  /*241d0*/  IMAD.MOV.U32 R13, RZ, RZ, R0 ;  /* 0x000000ffff0d7224 */ /* 0x000fc600078e0000 */
        /* <DEDUP_REMOVED lines=11> */
.L_x_3131:
[----:B------:R-:W-:Y:S02]  /*24290*/  IMAD.MOV.U32 R13, RZ, RZ, R4 ;  /* 0x000000ffff0d7224 */ /* 0x000fe400078e0004 */
[----:B------:R-:W-:Y:S02]  /*242a0*/  IMAD.MOV.U32 R12, RZ, RZ, 0x2 ;  /* 0x00000002ff0c7424 */ /* 0x000fe400078e00ff */
[----:B------:R-:W-:-:S07]  /*242b0*/  IMAD.MOV.U32 R3, RZ, RZ, R14 ;  /* 0x000000ffff037224 */ /* 0x000fce00078e000e */
[----:B------:R-:W-:Y:S05]  /*242c0*/  WARPSYNC.COLLECTIVE R15, `(.L_x_3132) ;  /* 0x000000000f087348 */ /* 0x000fea0003c00000 */
[----:B------:R0:W1:Y:S02]  /*242d0*/  SHFL.IDX P6, R14, R13, R12, R11 ;  /* 0x0000000c0d0e7389 */ /* 0x00006400000c000b */
[----:B01----:R-:W-:Y:S01]  /*242e0*/  ENDCOLLECTIVE ;  /* 0x000000000000791b */ /* 0x003fe20003800000 */
.L_x_3132:
[----:B------:R-:W-:-:S04]  /*242f0*/  @!P1 LEA R6, P4, R8, R3, 0x1 ;  /* 0x0000000308069211 */ /* 0x000fc800078808ff */
[----:B------:R-:W-:Y:S01]  /*24300*/  @!P1 IADD3.X R7, RZ, R2, RZ, P4, !PT ;  /* 0x00000002ff079210 */ /* 0x000fe200027fe4ff */
[----:B------:R-:W-:Y:S01]  /*24310*/  @!P1 IMAD.MOV.U32 R2, RZ, RZ, R6 ;  /* 0x000000ffff029224 */ /* 0x000fe200078e0006 */
[----:B------:R-:W-:-:S03]  /*24320*/  IADD3 R6, R17, 0x20, RZ ;  /* 0x0000002011067810 */ /* 0x000fc60007ffe0ff */
        /* <DEDUP_REMOVED lines=13> */
.L_x_3133:
[----:B------:R-:W-:Y:S02]  /*24400*/  IMAD.MOV.U32 R13, RZ, RZ, R4 ;  /* 0x000000ffff0d7224 */ /* 0x000fe400078e0004 */
[----:B------:R-:W-:Y:S02]  /*24410*/  IMAD.MOV.U32 R12, RZ, RZ, 0x3 ;  /* 0x00000003ff0c7424 */ /* 0x000fe400078e00ff */
[----:B------:R-:W-:-:S07]  /*24420*/  IMAD.MOV.U32 R3, RZ, RZ, R14 ;  /* 0x000000ffff037224 */ /* 0x000fce00078e000e */
[----:B------:R-:W-:Y:S05]  /*24430*/  WARPSYNC.COLLECTIVE R15, `(.L_x_3134) ;  /* 0x000000000f087348 */ /* 0x000fea0003c00000 */
[----:B------:R0:W1:Y:S02]  /*24440*/  SHFL.IDX P6, R14, R13, R12, R11 ;  /* 0x0000000c0d0e7389 */ /* 0x00006400000c000b */
[----:B01----:R-:W-:Y:S01]  /*24450*/  ENDCOLLECTIVE ;  /* 0x000000000000791b */ /* 0x003fe20003800000 */
.L_x_3134:
        /* <DEDUP_REMOVED lines=17> */
.L_x_3135:
[----:B------:R-:W-:Y:S02]  /*24570*/  IMAD.MOV.U32 R13, RZ, RZ, R4 ;  /* 0x000000ffff0d7224 */ /* 0x000fe400078e0004 */
[----:B------:R-:W-:Y:S02]  /*24580*/  IMAD.MOV.U32 R12, RZ, RZ, 0x4 ;  /* 0x00000004ff0c7424 */ /* 0x000fe400078e00ff */
[----:B------:R-:W-:-:S07]  /*24590*/  IMAD.MOV.U32 R3, RZ, RZ, R14 ;  /* 0x000000ffff037224 */ /* 0x000fce00078e000e */
[----:B------:R-:W-:Y:S05]  /*245a0*/  WARPSYNC.COLLECTIVE R15, `(.L_x_3136) ;  /* 0x000000000f087348 */ /* 0x000fea0003c00000 */
[----:B------:R0:W1:Y:S02]  /*245b0*/  SHFL.IDX P6, R14, R13, R12, R11 ;  /* 0x0000000c0d0e7389 */ /* 0x00006400000c000b */
[----:B01----:R-:W-:Y:S01]  /*245c0*/  ENDCOLLECTIVE ;  /* 0x000000000000791b */ /* 0x003fe20003800000 */
.L_x_3136:
        /* <DEDUP_REMOVED lines=17> */
.L_x_3137:
[----:B------:R-:W-:Y:S02]  /*246e0*/  IMAD.MOV.U32 R13, RZ, RZ, R4 ;  /* 0x000000ffff0d7224 */ /* 0x000fe400078e0004 */
[----:B------:R-:W-:Y:S02]  /*246f0*/  IMAD.MOV.U32 R12, RZ, RZ, 0x5 ;  /* 0x00000005ff0c7424 */ /* 0x000fe400078e00ff */
[----:B------:R-:W-:-:S07]  /*24700*/  IMAD.MOV.U32 R3, RZ, RZ, R14 ;  /* 0x000000ffff037224 */ /* 0x000fce00078e000e */
[----:B------:R-:W-:Y:S05]  /*24710*/  WARPSYNC.COLLECTIVE R15, `(.L_x_3138) ;  /* 0x000000000f087348 */ /* 0x000fea0003c00000 */
[----:B------:R0:W1:Y:S02]  /*24720*/  SHFL.IDX P6, R14, R13, R12, R11 ;  /* 0x0000000c0d0e7389 */ /* 0x00006400000c000b */
[----:B01----:R-:W-:Y:S01]  /*24730*/  ENDCOLLECTIVE ;  /* 0x000000000000791b */ /* 0x003fe20003800000 */
.L_x_3138:
        /* <DEDUP_REMOVED lines=17> */
.L_x_3139:
[----:B------:R-:W-:Y:S02]  /*24850*/  IMAD.MOV.U32 R13, RZ, RZ, R4 ;  /* 0x000000ffff0d7224 */ /* 0x000fe400078e0004 */
[----:B------:R-:W-:Y:S02]  /*24860*/  IMAD.MOV.U32 R12, RZ, RZ, 0x6 ;  /* 0x00000006ff0c7424 */ /* 0x000fe400078e00ff */
[----:B------:R-:W-:-:S07]  /*24870*/  IMAD.MOV.U32 R3, RZ, RZ, R14 ;  /* 0x000000ffff037224 */ /* 0x000fce00078e000e */
[----:B------:R-:W-:Y:S05]  /*24880*/  WARPSYNC.COLLECTIVE R15, `(.L_x_3140) ;  /* 0x000000000f087348 */ /* 0x000fea0003c00000 */
[----:B------:R0:W1:Y:S02]  /*24890*/  SHFL.IDX P6, R14, R13, R12, R11 ;  /* 0x0000000c0d0e7389 */ /* 0x00006400000c000b */
[----:B01----:R-:W-:Y:S01]  /*248a0*/  ENDCOLLECTIVE ;  /* 0x000000000000791b */ /* 0x003fe20003800000 */
.L_x_3140:
        /* <DEDUP_REMOVED lines=17> */
.L_x_3141:
[----:B------:R-:W-:Y:S01]  /*249c0*/  MOV R13, R4 ;  /* 0x00000004000d7202 */ /* 0x000fe20000000f00 */
[----:B------:R-:W-:Y:S02]  /*249d0*/  IMAD.MOV.U32 R12, RZ, RZ, 0x7 ;  /* 0x00000007ff0c7424 */ /* 0x000fe400078e00ff */
[----:B------:R-:W-:-:S07]  /*249e0*/  IMAD.MOV.U32 R3, RZ, RZ, R14 ;  /* 0x000000ffff037224 */ /* 0x000fce00078e000e */
[----:B------:R-:W-:Y:S05]  /*249f0*/  WARPSYNC.COLLECTIVE R15, `(.L_x_3142) ;  /* 0x000000000f087348 */ /* 0x000fea0003c00000 */
[----:B------:R0:W1:Y:S02]  /*24a00*/  SHFL.IDX P6, R14, R13, R12, R11 ;  /* 0x0000000c0d0e7389 */ /* 0x00006400000c000b */
[----:B01----:R-:W-:Y:S01]  /*24a10*/  ENDCOLLECTIVE ;  /* 0x000000000000791b */ /* 0x003fe20003800000 */
.L_x_3142:
[----:B------:R-:W-:-:S04]  /*24a20*/  @!P1 LEA R6, P4, R8, R3, 0x1 ;  /* 0x0000000308069211 */ /* 0x000fc800078808ff */
[----:B------:R-:W-:Y:S01]  /*24a30*/  @!P1 IADD3.X R7, RZ, R2, RZ, P4, !PT ;  /* 0x00000002ff079210 */ /* 0x000fe200027fe4ff */
[----:B------:R-:W-:-:S04]  /*24a40*/  @!P1 IMAD.MOV.U32 R2, RZ, RZ, R6 ;  /* 0x000000ffff029224 */ /* 0x000fc800078e0006 */
[----:B------:R-:W-:Y:S01]  /*24a50*/  @!P1 IMAD.MOV.U32 R3, RZ, RZ, R7 ;  /* 0x000000ffff039224 */ /* 0x000fe200078e0007 */
[----:B------:R-:W-:-:S04]  /*24a60*/  MOV R13, R0 ;  /* 0x00000000000d7202 */ /* 0x000fc80000000f00 */
        /* <DEDUP_REMOVED lines=10> */
.L_x_3143:
[----:B------:R-:W-:Y:S05]  /*24b10*/  BRA `(.L_x_3144) ;  /* 0xffffffac00547947 */ /* 0x000fea000383ffff */
.L_x_2997:
[----:B0-----:R0:W1:Y:S02]  /*24b20*/  SYNCS.PHASECHK.TRANS64.TRYWAIT P0, [R22+URZ+0x2a820], R3 ;  /* 0x02a82003160075a7 */ /* 0x001064000800017f */
[----:B-1----:R-:W-:Y:S05]  /*24b30*/  @!P0 NANOSLEEP.SYNCS 0x989680 ;  /* 0x009896800000895d */ /* 0x002fea0003900000 */
[----:B------:R-:W1:Y:S02]  /*24b40*/  @!P0 SYNCS.PHASECHK.TRANS64 P0, [R22+URZ+0x2a820], R3 ;  /* 0x02a82003160085a7 */ /* 0x000e64000800007f */
[----:B-1----:R-:W-:Y:S05]  /*24b50*/  @!P0 BRA `(.L_x_2997) ;  /* 0xfffffffc00f08947 */ /* 0x002fea000383ffff */
[----:B------:R-:W-:Y:S05]  /*24b60*/  BRA `(.L_x_3145) ;  /* 0xffffffac00c47947 */ /* 0x000fea000383ffff */
.L_x_3002:
[----:B0-----:R0:W1:Y:S02]  /*24b70*/  SYNCS.PHASECHK.TRANS64.TRYWAIT P0, [R5+URZ+0x2a840], R0 ;  /* 0x02a84000050075a7 */ /* 0x001064000800017f */
[----:B-1----:R-:W-:Y:S05]  /*24b80*/  @!P0 NANOSLEEP.SYNCS 0x989680 ;  /* 0x009896800000895d */ /* 0x002fea0003900000 */
[----:B------:R-:W1:Y:S02]  /*24b90*/  @!P0 SYNCS.PHASECHK.TRANS64 P0, [R5+URZ+0x2a840], R0 ;  /* 0x02a84000050085a7 */ /* 0x000e64000800007f */
[----:B-1----:R-:W-:Y:S05]  /*24ba0*/  @!P0 BRA `(.L_x_3002) ;  /* 0xfffffffc00f08947 */ /* 0x002fea000383ffff */
[----:B------:R-:W-:Y:S05]  /*24bb0*/  BRA `(.L_x_3146) ;  /* 0xffffffb0008c7947 */ /* 0x000fea000383ffff */
.L_x_3003:
        /* <DEDUP_REMOVED lines=8> */
.L_x_3148:
[----:B------:R-:W-:Y:S05]  /*24c40*/  BSYNC B1 ;  /* 0x0000000000017941 */ /* 0x000fea0003800000 */
.L_x_3147:
[----:B------:R-:W0:Y:S01]  /*24c50*/  S2R R35, SR_TID.X ;  /* 0x0000000000237919 */ /* 0x000e220000002100 */
[----:B------:R-:W-:Y:S01]  /*24c60*/  MOV R13, R9 ;  /* 0x00000009000d7202 */ /* 0x000fe20000000f00 */
        /* <DEDUP_REMOVED lines=8> */
.L_x_3149:
[----:B------:R-:W-:Y:S01]  /*24cf0*/  MOV R13, R8 ;  /* 0x00000008000d7202 */ /* 0x000fe20000000f00 */
[----:B------:R-:W-:Y:S01]  /*24d00*/  IMAD.MOV.U32 R12, RZ, RZ, 0x1 ;  /* 0x00000001ff0c7424 */ /* 0x000fe200078e00ff */
[----:B------:R-:W-:Y:S01]  /*24d10*/  SHF.L.U32 R35, R35, 0x3, RZ ;  /* 0x0000000323237819 */ /* 0x000fe200000006ff */
[----:B------:R-:W-:-:S03]  /*24d20*/  IMAD.MOV.U32 R2, RZ, RZ, R14 ;  /* 0x000000ffff027224 */ /* 0x000fc600078e000e */
[----:B------:R-:W-:-:S07]  /*24d30*/  LOP3.LUT R35, R35, 0x38, RZ, 0xc0, !PT ;  /* 0x0000003823237812 */ /* 0x000fce00078ec0ff */
[----:B------:R-:W-:Y:S05]  /*24d40*/  WARPSYNC.COLLECTIVE R15, `(.L_x_3150) ;  /* 0x000000000f087348 */ /* 0x000fea0003c00000 */
[----:B------:R0:W1:Y:S02]  /*24d50*/  SHFL.IDX P6, R14, R13, R12, R11 ;  /* 0x0000000c0d0e7389 */ /* 0x00006400000c000b */
[----:B01----:R-:W-:Y:S01]  /*24d60*/  ENDCOLLECTIVE ;  /* 0x000000000000791b */ /* 0x003fe20003800000 */
.L_x_3150:
        /* <DEDUP_REMOVED lines=14> */
.L_x_3151:
[----:B------:R-:W-:Y:S01]  /*24e50*/  MOV R13, R8 ;  /* 0x00000008000d7202 */ /* 0x000fe20000000f00 */
[----:B------:R-:W-:Y:S02]  /*24e60*/  IMAD.MOV.U32 R12, RZ, RZ, 0x2 ;  /* 0x00000002ff0c7424 */ /* 0x000fe400078e00ff */
[----:B------:R-:W-:-:S07]  /*24e70*/  IMAD.MOV.U32 R2, RZ, RZ, R14 ;  /* 0x000000ffff027224 */ /* 0x000fce00078e000e */
[----:B------:R-:W-:Y:S05]  /*24e80*/  WARPSYNC.COLLECTIVE R15, `(.L_x_3152) ;  /* 0x000000000f087348 */ /* 0x000fea0003c00000 */
[----:B------:R0:W1:Y:S02]  /*24e90*/  SHFL.IDX P6, R14, R13, R12, R11 ;  /* 0x0000000c0d0e7389 */ /* 0x00006400000c000b */
[----:B01----:R-:W-:Y:S01]  /*24ea0*/  ENDCOLLECTIVE ;  /* 0x000000000000791b */ /* 0x003fe20003800000 */
.L_x_3152:
        /* <DEDUP_REMOVED lines=13> */
.L_x_3153:
[----:B------:R-:W-:Y:S01]  /*24f80*/  MOV R13, R8 ;  /* 0x00000008000d7202 */ /* 0x000fe20000000f00 */
[----:B------:R-:W-:Y:S02]  /*24f90*/  IMAD.MOV.U32 R12, RZ, RZ, 0x3 ;  /* 0x00000003ff0c7424 */ /* 0x000fe400078e00ff */
[----:B------:R-:W-:-:S07]  /*24fa0*/  IMAD.MOV.U32 R2, RZ, RZ, R14 ;  /* 0x000000ffff027224 */ /* 0x000fce00078e000e */
[----:B------:R-:W-:Y:S05]  /*24fb0*/  WARPSYNC.COLLECTIVE R15, `(.L_x_3154) ;  /* 0x000000000f087348 */ /* 0x000fea0003c00000 */
[----:B------:R0:W1:Y:S02]  /*24fc0*/  SHFL.IDX P6, R14, R13, R12, R11 ;  /* 0x0000000c0d0e7389 */ /* 0x00006400000c000b */
[----:B01----:R-:W-:Y:S01]  /*24fd0*/  ENDCOLLECTIVE ;  /* 0x000000000000791b */ /* 0x003fe20003800000 */
.L_x_3154:
        /* <DEDUP_REMOVED lines=13> */
.L_x_3155:
[----:B------:R-:W-:Y:S01]  /*250b0*/  IMAD.MOV.U32 R13, RZ, RZ, R8 ;  /* 0x000000ffff0d7224 */ /* 0x000fe200078e0008 */
[----:B------:R-:W-:Y:S01]  /*250c0*/  MOV R12, 0x4 ;  /* 0x00000004000c7802 */ /* 0x000fe20000000f00 */
[----:B------:R-:W-:-:S07]  /*250d0*/  IMAD.MOV.U32 R2, RZ, RZ, R14 ;  /* 0x000000ffff027224 */ /* 0x000fce00078e000e */
[----:B------:R-:W-:Y:S05]  /*250e0*/  WARPSYNC.COLLECTIVE R15, `(.L_x_3156) ;  /* 0x000000000f087348 */ /* 0x000fea0003c00000 */
[----:B------:R0:W1:Y:S02]  /*250f0*/  SHFL.IDX P6, R14, R13, R12, R11 ;  /* 0x0000000c0d0e7389 */ /* 0x00006400000c000b */
[----:B01----:R-:W-:Y:S01]  /*25100*/  ENDCOLLECTIVE ;  /* 0x000000000000791b */ /* 0x003fe20003800000 */
.L_x_3156:
        /* <DEDUP_REMOVED lines=13> */
.L_x_3157:
[----:B------:R-:W-:Y:S01]  /*251e0*/  IMAD.MOV.U32 R13, RZ, RZ, R8 ;  /* 0x000000ffff0d7224 */ /* 0x000fe200078e0008 */
[----:B------:R-:W-:Y:S01]  /*251f0*/  MOV R12, 0x5 ;  /* 0x00000005000c7802 */ /* 0x000fe20000000f00 */
[----:B------:R-:W-:-:S07]  /*25200*/  IMAD.MOV.U32 R2, RZ, RZ, R14 ;  /* 0x000000ffff027224 */ /* 0x000fce00078e000e */
[----:B------:R-:W-:Y:S05]  /*25210*/  WARPSYNC.COLLECTIVE R15, `(.L_x_3158) ;  /* 0x000000000f087348 */ /* 0x000fea0003c00000 */
[----:B------:R0:W1:Y:S02]  /*25220*/  SHFL.IDX P6, R14, R13, R12, R11 ;  /* 0x0000000c0d0e7389 */ /* 0x00006400000c000b */
[----:B01----:R-:W-:Y:S01]  /*25230*/  ENDCOLLECTIVE ;  /* 0x000000000000791b */ /* 0x003fe20003800000 */
.L_x_3158:
        /* <DEDUP_REMOVED lines=13> */
.L_x_3159:
[----:B------:R-:W-:Y:S01]  /*25310*/  IMAD.MOV.U32 R2, RZ, RZ, R14 ;  /* 0x000000ffff027224 */ /* 0x000fe200078e000e */
[----:B------:R-:W-:Y:S06]  /*25320*/  BRA `(.L_x_3160) ;  /* 0xffffffac00c47947 */ /* 0x000fec000383ffff */
.L_x_3008:
[----:B-1----:R1:W2:Y:S02]  /*25330*/  SYNCS.PHASECHK.TRANS64.TRYWAIT P0, [R5+URZ+0x2a860], R2 ;  /* 0x02a86002050075a7 */ /* 0x0022a4000800017f */
[----:B--2---:R-:W-:Y:S05]  /*25340*/  @!P0 NANOSLEEP.SYNCS 0x989680 ;  /* 0x009896800000895d */ /* 0x004fea0003900000 */
[----:B------:R-:W2:Y:S02]  /*25350*/  @!P0 SYNCS.PHASECHK.TRANS64 P0, [R5+URZ+0x2a860], R2 ;  /* 0x02a86002050085a7 */ /* 0x000ea4000800007f */
[----:B--2---:R-:W-:Y:S05]  /*25360*/  @!P0 BRA `(.L_x_3008) ;  /* 0xfffffffc00f08947 */ /* 0x004fea000383ffff */
[----:B------:R-:W-:Y:S05]  /*25370*/  BRA `(.L_x_3161) ;  /* 0xffffffb000207947 */ /* 0x000fea000383ffff */
.L_x_3009:
        /* <DEDUP_REMOVED lines=8> */
.L_x_3163:
[----:B------:R-:W-:Y:S05]  /*25400*/  BSYNC B1 ;  /* 0x0000000000017941 */ /* 0x000fea0003800000 */
.L_x_3162:
        /* <DEDUP_REMOVED lines=9> */
.L_x_3164:
[----:B------:R-:W-:Y:S01]  /*254a0*/  MOV R13, R25 ;  /* 0x00000019000d7202 */ /* 0x000fe20000000f00 */
[----:B------:R-:W-:Y:S02]  /*254b0*/  IMAD.MOV.U32 R12, RZ, RZ, 0x1 ;  /* 0x00000001ff0c7424 */ /* 0x000fe400078e00ff */
[----:B------:R-:W-:-:S07]  /*254c0*/  IMAD.MOV.U32 R2, RZ, RZ, R14 ;  /* 0x000000ffff027224 */ /* 0x000fce00078e000e */
[----:B------:R-:W-:Y:S05]  /*254d0*/  WARPSYNC.COLLECTIVE R15, `(.L_x_3165) ;  /* 0x000000000f087348 */ /* 0x000fea0003c00000 */
[----:B------:R0:W1:Y:S02]  /*254e0*/  SHFL.IDX P6, R14, R13, R12, R11 ;  /* 0x0000000c0d0e7389 */ /* 0x00006400000c000b */
[----:B01----:R-:W-:Y:S01]  /*254f0*/  ENDCOLLECTIVE ;  /* 0x000000000000791b */ /* 0x003fe20003800000 */
.L_x_3165:
        /* <DEDUP_REMOVED lines=15> */
.L_x_3166:
[----:B------:R-:W-:Y:S01]  /*255f0*/  MOV R13, R25 ;  /* 0x00000019000d7202 */ /* 0x000fe20000000f00 */
[----:B------:R-:W-:Y:S01]  /*25600*/  IMAD.MOV.U32 R12, RZ, RZ, 0x2 ;  /* 0x00000002ff0c7424 */ /* 0x000fe200078e00ff */
[----:B------:R-:W-:-:S07]  /*25610*/  MOV R2, R14 ;  /* 0x0000000e00027202 */ /* 0x000fce0000000f00 */
[----:B------:R-:W-:Y:S05]  /*25620*/  WARPSYNC.COLLECTIVE R15, `(.L_x_3167) ;  /* 0x000000000f087348 */ /* 0x000fea0003c00000 */
[----:B------:R0:W1:Y:S02]  /*25630*/  SHFL.IDX P6, R14, R13, R12, R11 ;  /* 0x0000000c0d0e7389 */ /* 0x00006400000c000b */
[----:B01----:R-:W-:Y:S01]  /*25640*/  ENDCOLLECTIVE ;  /* 0x000000000000791b */ /* 0x003fe20003800000 */
.L_x_3167:
        /* <DEDUP_REMOVED lines=14> */
.L_x_3168:
[----:B------:R-:W-:Y:S01]  /*25730*/  MOV R13, R25 ;  /* 0x00000019000d7202 */ /* 0x000fe20000000f00 */
[----:B------:R-:W-:Y:S01]  /*25740*/  IMAD.MOV.U32 R12, RZ, RZ, 0x3 ;  /* 0x00000003ff0c7424 */ /* 0x000fe200078e00ff */
[----:B------:R-:W-:-:S07]  /*25750*/  MOV R2, R14 ;  /* 0x0000000e00027202 */ /* 0x000fce0000000f00 */
[----:B------:R-:W-:Y:S05]  /*25760*/  WARPSYNC.COLLECTIVE R15, `(.L_x_3169) ;  /* 0x000000000f087348 */ /* 0x000fea0003c00000 */
[----:B------:R0:W1:Y:S02]  /*25770*/  SHFL.IDX P6, R14, R13, R12, R11 ;  /* 0x0000000c0d0e7389 */ /* 0x00006400000c000b */
[----:B01----:R-:W-:Y:S01]  /*25780*/  ENDCOLLECTIVE ;  /* 0x000000000000791b */ /* 0x003fe20003800000 */
.L_x_3169:
        /* <DEDUP_REMOVED lines=14> */
.L_x_3170:
[----:B------:R-:W-:Y:S01]  /*25870*/  MOV R13, R25 ;  /* 0x00000019000d7202 */ /* 0x000fe20000000f00 */
[----:B------:R-:W-:Y:S01]  /*25880*/  IMAD.MOV.U32 R12, RZ, RZ, 0x4 ;  /* 0x00000004ff0c7424 */ /* 0x000fe200078e00ff */
[----:B------:R-:W-:-:S07]  /*25890*/  MOV R2, R14 ;  /* 0x0000000e00027202 */ /* 0x000fce0000000f00 */
[----:B------:R-:W-:Y:S05]  /*258a0*/  WARPSYNC.COLLECTIVE R15, `(.L_x_3171) ;  /* 0x000000000f087348 */ /* 0x000fea0003c00000 */
[----:B------:R0:W1:Y:S02]  /*258b0*/  SHFL.IDX P6, R14, R13, R12, R11 ;  /* 0x0000000c0d0e7389 */ /* 0x00006400000c000b */
[----:B01----:R-:W-:Y:S01]  /*258c0*/  ENDCOLLECTIVE ;  /* 0x000000000000791b */ /* 0x003fe20003800000 */
.L_x_3171:
        /* <DEDUP_REMOVED lines=14> */
.L_x_3172:
[----:B------:R-:W-:Y:S01]  /*259b0*/  MOV R13, R25 ;  /* 0x00000019000d7202 */ /* 0x000fe20000000f00 */
[----:B------:R-:W-:Y:S01]  /*259c0*/  IMAD.MOV.U32 R12, RZ, RZ, 0x5 ;  /* 0x00000005ff0c7424 */ /* 0x000fe200078e00ff */
[----:B------:R-:W-:-:S07]  /*259d0*/  MOV R2, R14 ;  /* 0x0000000e00027202 */ /* 0x000fce0000000f00 */
[----:B------:R-:W-:Y:S05]  /*259e0*/  WARPSYNC.COLLECTIVE R15, `(.L_x_3173) ;  /* 0x000000000f087348 */ /* 0x000fea0003c00000 */
[----:B------:R0:W1:Y:S02]  /*259f0*/  SHFL.IDX P6, R14, R13, R12, R11 ;  /* 0x0000000c0d0e7389 */ /* 0x00006400000c000b */
[----:B01----:R-:W-:Y:S01]  /*25a00*/  ENDCOLLECTIVE ;  /* 0x000000000000791b */ /* 0x003fe20003800000 */
.L_x_3173:
        /* <DEDUP_REMOVED lines=13> */
.L_x_3174:
[----:B------:R-:W-:Y:S01]  /*25ae0*/  @!PT LDS RZ, [RZ] ;  /* 0x00000000fffff984 */ /* 0x000fe20000000800 */
[----:B------:R-:W-:Y:S01]  /*25af0*/  @!PT LDS RZ, [RZ] ;  /* 0x00000000fffff984 */ /* 0x000fe20000000800 */
[----:B------:R-:W-:Y:S01]  /*25b00*/  @!PT LDS RZ, [RZ] ;  /* 0x00000000fffff984 */ /* 0x000fe20000000800 */
[----:B------:R0:W-:Y:S02]  /*25b10*/  LDGSTS.E.BYPASS.LTC128B.128 [R4+0x5400], desc[UR60][R2.64+0x80], !P2 ;  /* 0x0540008002047fae */ /* 0x0001e4000d101d7c */
[----:B0-----:R-:W-:Y:S01]  /*25b20*/  MOV R2, R14 ;  /* 0x0000000e00027202 */ /* 0x001fe20000000f00 */
[----:B------:R-:W-:Y:S06]  /*25b30*/  BRA `(.L_x_3175) ;  /* 0xffffffac00107947 */ /* 0x000fec000383ffff */
.L_x_3017:
[----:B0-----:R0:W1:Y:S02]  /*25b40*/  SYNCS.PHASECHK.TRANS64.TRYWAIT P0, [R0+URZ+0x2a860], R3 ;  /* 0x02a86003000075a7 */ /* 0x001064000800017f */
[----:B-1----:R-:W-:Y:S05]  /*25b50*/  @!P0 NANOSLEEP.SYNCS 0x989680 ;  /* 0x009896800000895d */ /* 0x002fea0003900000 */
[----:B------:R-:W1:Y:S02]  /*25b60*/  @!P0 SYNCS.PHASECHK.TRANS64 P0, [R0+URZ+0x2a860], R3 ;  /* 0x02a86003000085a7 */ /* 0x000e64000800007f */
[----:B-1----:R-:W-:Y:S05]  /*25b70*/  @!P0 BRA `(.L_x_3017) ;  /* 0xfffffffc00f08947 */ /* 0x002fea000383ffff */
[----:B------:R-:W-:Y:S05]  /*25b80*/  BRA `(.L_x_3176) ;  /* 0xffffffb0002c7947 */ /* 0x000fea000383ffff */
.L_x_3018:
        /* <DEDUP_REMOVED lines=8> */
.L_x_3178:
[----:B------:R-:W-:Y:S05]  /*25c10*/  BSYNC B0 ;  /* 0x0000000000007941 */ /* 0x000fea0003800000 */
.L_x_3177:
        /* <DEDUP_REMOVED lines=12> */
.L_x_3179:
        /* <DEDUP_REMOVED lines=12> */
.L_x_3180:
        /* <DEDUP_REMOVED lines=13> */
.L_x_3181:
[----:B------:R-:W-:Y:S01]  /*25e70*/  IMAD.MOV.U32 R13, RZ, RZ, R25 ;  /* 0x000000ffff0d7224 */ /* 0x000fe200078e0019 */
[----:B------:R-:W-:Y:S02]  /*25e80*/  MOV R12, 0x2 ;  /* 0x00000002000c7802 */ /* 0x000fe40000000f00 */
[----:B------:R-:W-:-:S13]  /*25e90*/  IADD3 R2, P2, R14, R5, RZ ;  /* 0x000000050e027210 */ /* 0x000fda0007f5e0ff */
[----:B------:R-:W-:Y:S05]  /*25ea0*/  WARPSYNC.COLLECTIVE R15, `(.L_x_3182) ;  /* 0x000000000f087348 */ /* 0x000fea0003c00000 */
[----:B------:R0:W1:Y:S02]  /*25eb0*/  SHFL.IDX P6, R14, R13, R12, R11 ;  /* 0x0000000c0d0e7389 */ /* 0x00006400000c000b */
[----:B01----:R-:W-:Y:S01]  /*25ec0*/  ENDCOLLECTIVE ;  /* 0x000000000000791b */ /* 0x003fe20003800000 */
.L_x_3182:
        /* <DEDUP_REMOVED lines=13> */
.L_x_3183:
[----:B------:R-:W-:Y:S01]  /*25fa0*/  IMAD.MOV.U32 R13, RZ, RZ, R25 ;  /* 0x000000ffff0d7224 */ /* 0x000fe200078e0019 */
[----:B------:R-:W-:Y:S01]  /*25fb0*/  MOV R12, 0x3 ;  /* 0x00000003000c7802 */ /* 0x000fe20000000f00 */
[----:B------:R-:W-:-:S07]  /*25fc0*/  IMAD.MOV.U32 R10, RZ, RZ, R14 ;  /* 0x000000ffff0a7224 */ /* 0x000fce00078e000e */
[----:B------:R-:W-:Y:S05]  /*25fd0*/  WARPSYNC.COLLECTIVE R15, `(.L_x_3184) ;  /* 0x000000000f087348 */ /* 0x000fea0003c00000 */
[----:B------:R0:W1:Y:S02]  /*25fe0*/  SHFL.IDX P6, R14, R13, R12, R11 ;  /* 0x0000000c0d0e7389 */ /* 0x00006400000c000b */
[----:B01----:R-:W-:Y:S01]  /*25ff0*/  ENDCOLLECTIVE ;  /* 0x000000000000791b */ /* 0x003fe20003800000 */
.L_x_3184:
        /* <DEDUP_REMOVED lines=14> */
.L_x_3185:
[----:B------:R-:W-:Y:S01]  /*260e0*/  MOV R13, R25 ;  /* 0x00000019000d7202 */ /* 0x000fe20000000f00 */
[----:B------:R-:W-:Y:S01]  /*260f0*/  IMAD.MOV.U32 R12, RZ, RZ, 0x4 ;  /* 0x00000004ff0c7424 */ /* 0x000fe200078e00ff */
[----:B------:R-:W-:-:S13]  /*26100*/  IADD3 R2, P2, R14, R5, RZ ;  /* 0x000000050e027210 */ /* 0x000fda0007f5e0ff */
[----:B------:R-:W-:Y:S05]  /*26110*/  WARPSYNC.COLLECTIVE R15, `(.L_x_3186) ;  /* 0x000000000f087348 */ /* 0x000fea0003c00000 */
[----:B------:R0:W1:Y:S02]  /*26120*/  SHFL.IDX P6, R14, R13, R12, R11 ;  /* 0x0000000c0d0e7389 */ /* 0x00006400000c000b */
[----:B01----:R-:W-:Y:S01]  /*26130*/  ENDCOLLECTIVE ;  /* 0x000000000000791b */ /* 0x003fe20003800000 */
.L_x_3186:
        /* <DEDUP_REMOVED lines=13> */
.L_x_3187:
[----:B------:R-:W-:Y:S01]  /*26210*/  MOV R13, R25 ;  /* 0x00000019000d7202 */ /* 0x000fe20000000f00 */
[----:B------:R-:W-:Y:S01]  /*26220*/  IMAD.MOV.U32 R12, RZ, RZ, 0x5 ;  /* 0x00000005ff0c7424 */ /* 0x000fe200078e00ff */
[----:B------:R-:W-:-:S07]  /*26230*/  MOV R10, R14 ;  /* 0x0000000e000a7202 */ /* 0x000fce0000000f00 */
[----:B------:R-:W-:Y:S05]  /*26240*/  WARPSYNC.COLLECTIVE R15, `(.L_x_3188) ;  /* 0x000000000f087348 */ /* 0x000fea0003c00000 */
[----:B------:R0:W1:Y:S02]  /*26250*/  SHFL.IDX P6, R14, R13, R12, R11 ;  /* 0x0000000c0d0e7389 */ /* 0x00006400000c000b */
[----:B01----:R-:W-:Y:S01]  /*26260*/  ENDCOLLECTIVE ;  /* 0x000000000000791b */ /* 0x003fe20003800000 */
.L_x_3188:
        /* <DEDUP_REMOVED lines=12> */
.L_x_3189:
[----:B------:R-:W-:Y:S05]  /*26330*/  BRA `(.L_x_3190) ;  /* 0xffffffac00287947 */ /* 0x000fea000383ffff */
.L_x_3023:
[----:B------:R-:W-:Y:S01]  /*26340*/  BSSY B0, `(.L_x_3191) ;  /* 0x0000008000007945 */ /* 0x000fe20003800000 */
[----:B------:R-:W-:Y:S01]  /*26350*/  MOV R13, R16 ;  /* 0x00000010000d7202 */ /* 0x000fe20000000f00 */
[----:B------:R-:W-:Y:S01]  /*26360*/  IMAD.MOV.U32 R12, RZ, RZ, RZ ;  /* 0x000000ffff0c7224 */ /* 0x000fe200078e00ff */
[----:B------:R-:W-:Y:S01]  /*26370*/  MOV R11, 0x1f ;  /* 0x0000001f000b7802 */ /* 0x000fe20000000f00 */
[----:B------:R-:W-:-:S07]  /*26380*/  IMAD.MOV.U32 R15, RZ, RZ, -0x1 ;  /* 0xffffffffff0f7424 */ /* 0x000fce00078e00ff */
[----:B01----:R-:W-:Y:S05]  /*26390*/  WARPSYNC.COLLECTIVE R15, `(.L_x_3192) ;  /* 0x000000000f087348 */ /* 0x003fea0003c00000 */
[----:B------:R2:W3:Y:S02]  /*263a0*/  SHFL.IDX P6, R14, R13, R12, R11 ;  /* 0x0000000c0d0e7389 */ /* 0x0004e400000c000b */
[----:B0123--:R-:W-:Y:S01]  /*263b0*/  ENDCOLLECTIVE ;  /* 0x000000000000791b */ /* 0x00ffe20003800000 */
.L_x_3192:
[----:B------:R-:W-:Y:S05]  /*263c0*/  BSYNC B0 ;  /* 0x0000000000007941 */ /* 0x000fea0003800000 */
.L_x_3191:
        /* <DEDUP_REMOVED lines=9> */
.L_x_3193:
[----:B------:R-:W-:Y:S02]  /*26460*/  ULDC UR4, c[0x0][0xc3c] ;  /* 0x00030f0000047ab9 */ /* 0x000fe40000000800 */
[----:B------:R-:W-:-:S13]  /*26470*/  ISETP.GE.OR P1, PT, R5, UR4, !P0 ;  /* 0x0000000405007c0c */ /* 0x000fda000c726670 */
[----:B------:R-:W0:Y:S01]  /*26480*/  @!P1 LDC.64 R2, c[0x0][0xc80] ;  /* 0x00032000ff029b82 */ /* 0x000e220000000a00 */
[----:B------:R-:W-:Y:S01]  /*26490*/  MOV R11, RZ ;  /* 0x000000ff000b7202 */ /* 0x000fe20000000f00 */
        /* <DEDUP_REMOVED lines=14> */
.L_x_3194:
[----:B------:R-:W-:Y:S01]  /*26580*/  IMAD.MOV.U32 R12, RZ, RZ, 0x2 ;  /* 0x00000002ff0c7424 */ /* 0x000fe200078e00ff */
[----:B------:R-:W-:-:S05]  /*26590*/  SEL R6, R14, RZ, P1 ;  /* 0x000000ff0e067207 */ /* 0x000fca0000800000 */
[----:B------:R-:W-:-:S05]  /*265a0*/  IMAD.IADD R6, R5, 0x1, R6 ;  /* 0x0000000105067824 */ /* 0x000fca00078e0206 */
[----:B------:R-:W-:-:S07]  /*265b0*/  MOV R13, R6 ;  /* 0x00000006000d7202 */ /* 0x000fce0000000f00 */
[----:B------:R-:W-:Y:S05]  /*265c0*/  WARPSYNC.COLLECTIVE R15, `(.L_x_3195) ;  /* 0x000000000f087348 */ /* 0x000fea0003c00000 */
[----:B------:R0:W1:Y:S02]  /*265d0*/  SHFL.UP P6, R14, R13, R12, R11 ;  /* 0x0400000c0d0e7389 */ /* 0x00006400000c000b */
[----:B01----:R-:W-:Y:S01]  /*265e0*/  ENDCOLLECTIVE ;  /* 0x000000000000791b */ /* 0x003fe20003800000 */
.L_x_3195:
[----:B------:R-:W-:Y:S02]  /*265f0*/  MOV R12, 0x4 ;  /* 0x00000004000c7802 */ /* 0x000fe40000000f00 */
[----:B------:R-:W-:-:S04]  /*26600*/  SEL R7, R14, RZ, P2 ;  /* 0x000000ff0e077207 */ /* 0x000fc80001000000 */
[----:B------:R-:W-:-:S05]  /*26610*/  IADD3 R7, R6, R7, RZ ;  /* 0x0000000706077210 */ /* 0x000fca0007ffe0ff */
[----:B------:R-:W-:-:S07]  /*26620*/  IMAD.MOV.U32 R13, RZ, RZ, R7 ;  /* 0x000000ffff0d7224 */ /* 0x000fce00078e0007 */
[----:B------:R-:W-:Y:S05]  /*26630*/  WARPSYNC.COLLECTIVE R15, `(.L_x_3196) ;  /* 0x000000000f087348 */ /* 0x000fea0003c00000 */
[----:B------:R0:W1:Y:S02]  /*26640*/  SHFL.UP P6, R14, R13, R12, R11 ;  /* 0x0400000c0d0e7389 */ /* 0x00006400000c000b */
[----:B01----:R-:W-:Y:S01]  /*26650*/  ENDCOLLECTIVE ;  /* 0x000000000000791b */ /* 0x003fe20003800000 */
.L_x_3196:
[----:B------:R-:W-:Y:S01]  /*26660*/  IMAD.MOV.U32 R12, RZ, RZ, 0x8 ;  /* 0x00000008ff0c7424 */ /* 0x000fe200078e00ff */
[----:B------:R-:W-:-:S05]  /*26670*/  SEL R2, R14, RZ, P3 ;  /* 0x000000ff0e027207 */ /* 0x000fca0001800000 */
[----:B------:R-:W-:-:S05]  /*26680*/  IMAD.IADD R2, R7, 0x1, R2 ;  /* 0x0000000107027824 */ /* 0x000fca00078e0202 */
[----:B------:R-:W-:-:S07]  /*26690*/  MOV R13, R2 ;  /* 0x00000002000d7202 */ /* 0x000fce0000000f00 */
[----:B------:R-:W-:Y:S05]  /*266a0*/  WARPSYNC.COLLECTIVE R15, `(.L_x_3197) ;  /* 0x000000000f087348 */ /* 0x000fea0003c00000 */
[----:B------:R0:W1:Y:S02]  /*266b0*/  SHFL.UP P6, R14, R13, R12, R11 ;  /* 0x0400000c0d0e7389 */ /* 0x00006400000c000b */
[----:B01----:R-:W-:Y:S01]  /*266c0*/  ENDCOLLECTIVE ;  /* 0x000000000000791b */ /* 0x003fe20003800000 */
.L_x_3197:
[----:B------:R-:W-:Y:S02]  /*266d0*/  MOV R12, 0x10 ;  /* 0x00000010000c7802 */ /* 0x000fe40000000f00 */
[----:B------:R-:W-:-:S04]  /*266e0*/  SEL R3, R14, RZ, P4 ;  /* 0x000000ff0e037207 */ /* 0x000fc80002000000 */
[----:B------:R-:W-:-:S05]  /*266f0*/  IADD3 R3, R2, R3, RZ ;  /* 0x0000000302037210 */ /* 0x000fca0007ffe0ff */
[----:B------:R-:W-:-:S07]  /*26700*/  IMAD.MOV.U32 R13, RZ, RZ, R3 ;  /* 0x000000ffff0d7224 */ /* 0x000fce00078e0003 */
[----:B------:R-:W-:Y:S05]  /*26710*/  WARPSYNC.COLLECTIVE R15, `(.L_x_3198) ;  /* 0x000000000f087348 */ /* 0x000fea0003c00000 */
[----:B------:R0:W1:Y:S02]  /*26720*/  SHFL.UP P6, R14, R13, R12, R11 ;  /* 0x0400000c0d0e7389 */ /* 0x00006400000c000b */
[----:B01----:R-:W-:Y:S01]  /*26730*/  ENDCOLLECTIVE ;  /* 0x000000000000791b */ /* 0x003fe20003800000 */
.L_x_3198:
        /* <DEDUP_REMOVED lines=8> */
.L_x_3199:
[----:B------:R-:W-:Y:S05]  /*267c0*/  BRA `(.L_x_3200) ;  /* 0xffffffac00307947 */ /* 0x000fea000383ffff */
.L_x_3028:
[----:B------:R-:W-:Y:S01]  /*267d0*/  BSSY B0, `(.L_x_3201) ;  /* 0x0000008000007945 */ /* 0x000fe20003800000 */
[----:B-----5:R-:W-:Y:S01]  /*267e0*/  IMAD.MOV.U32 R13, RZ, RZ, R5 ;  /* 0x000000ffff0d7224 */ /* 0x020fe200078e0005 */
[----:B------:R-:W-:Y:S01]  /*267f0*/  MOV R12, 0x1 ;  /* 0x00000001000c7802 */ /* 0x000fe20000000f00 */
[----:B------:R-:W-:Y:S01]  /*26800*/  IMAD.MOV.U32 R11, RZ, RZ, RZ ;  /* 0x000000ffff0b7224 */ /* 0x000fe200078e00ff */
[----:B------:R-:W-:-:S07]  /*26810*/  MOV R15, 0xffffffff ;  /* 0xffffffff000f7802 */ /* 0x000fce0000000f00 */
[----:B01----:R-:W-:Y:S05]  /*26820*/  WARPSYNC.COLLECTIVE R15, `(.L_x_3202) ;  /* 0x000000000f087348 */ /* 0x003fea0003c00000 */
[----:B------:R2:W3:Y:S02]  /*26830*/  SHFL.UP P6, R14, R13, R12, R11 ;  /* 0x0400000c0d0e7389 */ /* 0x0004e400000c000b */
[----:B0123--:R-:W-:Y:S01]  /*26840*/  ENDCOLLECTIVE ;  /* 0x000000000000791b */ /* 0x00ffe20003800000 */
.L_x_3202:
[----:B------:R-:W-:Y:S05]  /*26850*/  BSYNC B0 ;  /* 0x0000000000007941 */ /* 0x000fea0003800000 */
.L_x_3201:
        /* <DEDUP_REMOVED lines=8> */
.L_x_3203:
[----:B------:R-:W-:Y:S01]  /*268e0*/  IMAD.MOV.U32 R12, RZ, RZ, 0x4 ;  /* 0x00000004ff0c7424 */ /* 0x000fe200078e00ff */
[----:B------:R-:W-:-:S05]  /*268f0*/  SEL R2, R14, RZ, P2 ;  /* 0x000000ff0e027207 */ /* 0x000fca0001000000 */
[----:B------:R-:W-:-:S05]  /*26900*/  IMAD.IADD R2, R13, 0x1, R2 ;  /* 0x000000010d027824 */ /* 0x000fca00078e0202 */
[----:B------:R-:W-:-:S07]  /*26910*/  MOV R13, R2 ;  /* 0x00000002000d7202 */ /* 0x000fce0000000f00 */
[----:B------:R-:W-:Y:S05]  /*26920*/  WARPSYNC.COLLECTIVE R15, `(.L_x_3204) ;  /* 0x000000000f087348 */ /* 0x000fea0003c00000 */
[----:B------:R0:W1:Y:S02]  /*26930*/  SHFL.UP P6, R14, R13, R12, R11 ;  /* 0x0400000c0d0e7389 */ /* 0x00006400000c000b */
[----:B01----:R-:W-:Y:S01]  /*26940*/  ENDCOLLECTIVE ;  /* 0x000000000000791b */ /* 0x003fe20003800000 */
.L_x_3204:
[----:B------:R-:W-:Y:S02]  /*26950*/  MOV R12, 0x8 ;  /* 0x00000008000c7802 */ /* 0x000fe40000000f00 */
[----:B------:R-:W-:-:S04]  /*26960*/  SEL R3, R14, RZ, P3 ;  /* 0x000000ff0e037207 */ /* 0x000fc80001800000 */
[----:B------:R-:W-:-:S05]  /*26970*/  IADD3 R3, R2, R3, RZ ;  /* 0x0000000302037210 */ /* 0x000fca0007ffe0ff */
[----:B------:R-:W-:-:S07]  /*26980*/  IMAD.MOV.U32 R13, RZ, RZ, R3 ;  /* 0x000000ffff0d7224 */ /* 0x000fce00078e0003 */
[----:B------:R-:W-:Y:S05]  /*26990*/  WARPSYNC.COLLECTIVE R15, `(.L_x_3205) ;  /* 0x000000000f087348 */ /* 0x000fea0003c00000 */
[----:B------:R0:W1:Y:S02]  /*269a0*/  SHFL.UP P6, R14, R13, R12, R11 ;  /* 0x0400000c0d0e7389 */ /* 0x00006400000c000b */
[----:B01----:R-:W-:Y:S01]  /*269b0*/  ENDCOLLECTIVE ;  /* 0x000000000000791b */ /* 0x003fe20003800000 */
.L_x_3205:
[----:B------:R-:W-:Y:S01]  /*269c0*/  IMAD.MOV.U32 R12, RZ, RZ, 0x10 ;  /* 0x00000010ff0c7424 */ /* 0x000fe200078e00ff */
[----:B------:R-:W-:-:S05]  /*269d0*/  SEL R4, R14, RZ, P4 ;  /* 0x000000ff0e047207 */ /* 0x000fca0002000000 */
[----:B------:R-:W-:-:S05]  /*269e0*/  IMAD.IADD R4, R3, 0x1, R4 ;  /* 0x0000000103047824 */ /* 0x000fca00078e0204 */
[----:B------:R-:W-:-:S07]  /*269f0*/  MOV R13, R4 ;  /* 0x00000004000d7202 */ /* 0x000fce0000000f00 */
[----:B------:R-:W-:Y:S05]  /*26a00*/  WARPSYNC.COLLECTIVE R15, `(.L_x_3206) ;  /* 0x000000000f087348 */ /* 0x000fea0003c00000 */
[----:B------:R0:W1:Y:S02]  /*26a10*/  SHFL.UP P6, R14, R13, R12, R11 ;  /* 0x0400000c0d0e7389 */ /* 0x00006400000c000b */
[----:B01----:R-:W-:Y:S01]  /*26a20*/  ENDCOLLECTIVE ;  /* 0x000000000000791b */ /* 0x003fe20003800000 */
.L_x_3206:
        /* <DEDUP_REMOVED lines=8> */
.L_x_3207:
[----:B------:R-:W-:Y:S05]  /*26ab0*/  BRA `(.L_x_3208) ;  /* 0xffffffac00107947 */ /* 0x000fea000383ffff */
.L_x_3030:
[----:B------:R-:W-:Y:S01]  /*26ac0*/  BSSY B0, `(.L_x_3209) ;  /* 0x0000006000007945 */ /* 0x000fe20003800000 */
[----:B------:R-:W-:Y:S02]  /*26ad0*/  PLOP3.LUT P6, PT, P6, PT, PT, 0x8, 0x0 ;  /* 0x000000000000781c */ /* 0x000fe400037ce170 */
[----:B------:R-:W-:-:S11]  /*26ae0*/  MOV R15, 0xffffffff ;  /* 0xffffffff000f7802 */ /* 0x000fd60000000f00 */
[----:B01----:R-:W-:Y:S05]  /*26af0*/  WARPSYNC.COLLECTIVE R15, `(.L_x_3210) ;  /* 0x000000000f087348 */ /* 0x003fea0003c00000 */
[----:B------:R-:W-:Y:S01]  /*26b00*/  VOTE.ANY R14, PT, P6 ;  /* 0x00000000000e7806 */ /* 0x000fe200030e0100 */
[----:B01----:R-:W-:Y:S06]  /*26b10*/  ENDCOLLECTIVE ;  /* 0x000000000000791b */ /* 0x003fec0003800000 */
.L_x_3210:
[----:B------:R-:W-:Y:S05]  /*26b20*/  BSYNC B0 ;  /* 0x0000000000007941 */ /* 0x000fea0003800000 */
.L_x_3209:
        /* <DEDUP_REMOVED lines=9> */
.L_x_3211:
[----:B------:R-:W-:Y:S01]  /*26bc0*/  MOV R5, R14 ;  /* 0x0000000e00057202 */ /* 0x000fe20000000f00 */
[----:B------:R-:W-:Y:S06]  /*26bd0*/  BRA `(.L_x_3212) ;  /* 0xffffffac00007947 */ /* 0x000fec000383ffff */
.L_x_3032:
[----:B------:R-:W-:Y:S01]  /*26be0*/  BSSY B0, `(.L_x_3213) ;  /* 0x0000007000007945 */ /* 0x000fe20003800000 */
[----:B------:R-:W-:Y:S01]  /*26bf0*/  IMAD.MOV.U32 R13, RZ, RZ, R2 ;  /* 0x000000ffff0d7224 */ /* 0x000fe200078e0002 */
[----:B------:R-:W-:Y:S01]  /*26c00*/  MOV R11, 0x1f ;  /* 0x0000001f000b7802 */ /* 0x000fe20000000f00 */
[----:B------:R-:W-:-:S07]  /*26c10*/  IMAD.MOV.U32 R15, RZ, RZ, -0x1 ;  /* 0xffffffffff0f7424 */ /* 0x000fce00078e00ff */
[----:B0123--:R-:W-:Y:S05]  /*26c20*/  WARPSYNC.COLLECTIVE R15, `(.L_x_3214) ;  /* 0x000000000f087348 */ /* 0x00ffea0003c00000 */
[----:B------:R4:W0:Y:S02]  /*26c30*/  SHFL.IDX P6, R14, R13, R12, R11 ;  /* 0x0000000c0d0e7389 */ /* 0x00082400000c000b */
[----:B01234-:R-:W-:Y:S01]  /*26c40*/  ENDCOLLECTIVE ;  /* 0x000000000000791b */ /* 0x01ffe20003800000 */
.L_x_3214:
[----:B------:R-:W-:Y:S05]  /*26c50*/  BSYNC B0 ;  /* 0x0000000000007941 */ /* 0x000fea0003800000 */
.L_x_3213:
[----:B------:R-:W-:Y:S05]  /*26c60*/  BRA `(.L_x_3031) ;  /* 0xffffffa800f87947 */ /* 0x000fea000383ffff */
.L_x_3036:
[----:B0-----:R0:W3:Y:S02]  /*26c70*/  SYNCS.PHASECHK.TRANS64.TRYWAIT P0, [R5+URZ+0x2a820], R0 ;  /* 0x02a82000050075a7 */ /* 0x0010e4000800017f */
[----:B---3--:R-:W-:Y:S05]  /*26c80*/  @!P0 NANOSLEEP.SYNCS 0x989680 ;  /* 0x009896800000895d */ /* 0x008fea0003900000 */
[----:B------:R-:W3:Y:S02]  /*26c90*/  @!P0 SYNCS.PHASECHK.TRANS64 P0, [R5+URZ+0x2a820], R0 ;  /* 0x02a82000050085a7 */ /* 0x000ee4000800007f */
[----:B---3--:R-:W-:Y:S05]  /*26ca0*/  @!P0 BRA `(.L_x_3036) ;  /* 0xfffffffc00f08947 */ /* 0x008fea000383ffff */
[----:B------:R-:W-:Y:S05]  /*26cb0*/  BRA `(.L_x_3215) ;  /* 0xffffffb000707947 */ /* 0x000fea000383ffff */
.L_x_3037:
[----:B------:R-:W3:Y:S01]  /*26cc0*/  S2R R2, SR_TID.X ;  /* 0x0000000000027919 */ /* 0x000ee20000002100 */
[----:B------:R-:W-:Y:S01]  /*26cd0*/  BSSY B0, `(.L_x_3216) ;  /* 0x000000a000007945 */ /* 0x000fe20003800000 */
[----:B------:R-:W-:Y:S01]  /*26ce0*/  IMAD.MOV.U32 R12, RZ, RZ, RZ ;  /* 0x000000ffff0c7224 */ /* 0x000fe200078e00ff */
[----:B------:R-:W-:Y:S01]  /*26cf0*/  MOV R11, 0x1f ;  /* 0x0000001f000b7802 */ /* 0x000fe20000000f00 */
[----:B------:R-:W-:Y:S01]  /*26d00*/  IMAD.MOV.U32 R15, RZ, RZ, -0x1 ;  /* 0xffffffffff0f7424 */ /* 0x000fe200078e00ff */
[----:B---3--:R-:W-:-:S04]  /*26d10*/  SHF.R.U32.HI R2, RZ, 0x5, R2 ;  /* 0x00000005ff027819 */ /* 0x008fc80000011602 */
[----:B------:R-:W-:-:S04]  /*26d20*/  LOP3.LUT R2, R2, 0x3, RZ, 0xc0, !PT ;  /* 0x0000000302027812 */ /* 0x000fc800078ec0ff */
[----:B------:R-:W-:-:S07]  /*26d30*/  MOV R13, R2 ;  /* 0x00000002000d7202 */ /* 0x000fce0000000f00 */
[----:B012---:R-:W-:Y:S05]  /*26d40*/  WARPSYNC.COLLECTIVE R15, `(.L_x_3217) ;  /* 0x000000000f087348 */ /* 0x007fea0003c00000 */
[----:B------:R3:W4:Y:S02]  /*26d50*/  SHFL.IDX P6, R14, R13, R12, R11 ;  /* 0x0000000c0d0e7389 */ /* 0x00072400000c000b */
[----:B01234-:R-:W-:Y:S01]  /*26d60*/  ENDCOLLECTIVE ;  /* 0x000000000000791b */ /* 0x01ffe20003800000 */
.L_x_3217:
[----:B------:R-:W-:Y:S05]  /*26d70*/  BSYNC B0 ;  /* 0x0000000000007941 */ /* 0x000fea0003800000 */
.L_x_3216:
[----:B------:R-:W-:Y:S05]  /*26d80*/  BRA `(.L_x_3218) ;  /* 0xffffffb000587947 */ /* 0x000fea000383ffff */
.L_x_3038:
[----:B------:R-:W-:Y:S01]  /*26d90*/  BSSY B0, `(.L_x_3219) ;  /* 0x0000006000007945 */ /* 0x000fe20003800000 */
[----:B------:R-:W-:-:S07]  /*26da0*/  MOV R15, 0xffffffff ;  /* 0xffffffff000f7802 */ /* 0x000fce0000000f00 */
[----:B012---:R-:W-:Y:S05]  /*26db0*/  WARPSYNC.COLLECTIVE R15, `(.L_x_3220) ;  /* 0x000000000f0c7348 */ /* 0x007fea0003c00000 */
[----:B------:R-:W-:Y:S02]  /*26dc0*/  ELECT P6, UR62, PT ;  /* 0x00000000003e782f */ /* 0x000fe400038c0000 */
[----:B------:R-:W-:Y:S01]  /*26dd0*/  MOV R14, UR62 ;  /* 0x0000003e000e7c02 */ /* 0x000fe20008000f00 */
[----:B012---:R-:W-:Y:S10]  /*26de0*/  ENDCOLLECTIVE ;  /* 0x000000000000791b */ /* 0x007ff40003800000 */
.L_x_3220:
[----:B------:R-:W-:Y:S05]  /*26df0*/  BSYNC B0 ;  /* 0x0000000000007941 */ /* 0x000fea0003800000 */
.L_x_3219:
[----:B------:R-:W-:Y:S05]  /*26e00*/  BRA `(.L_x_3221) ;  /* 0xffffffb0004c7947 */ /* 0x000fea000383ffff */
.L_x_3040:
[----:B0-----:R0:W3:Y:S02]  /*26e10*/  SYNCS.PHASECHK.TRANS64.TRYWAIT P1, [R3+URZ+0x2a840], R2 ;  /* 0x02a84002030075a7 */ /* 0x0010e4000802017f */
[----:B---3--:R-:W-:Y:S05]  /*26e20*/  @!P1 NANOSLEEP.SYNCS 0x989680 ;  /* 0x009896800000995d */ /* 0x008fea0003900000 */
[----:B------:R-:W3:Y:S02]  /*26e30*/  @!P1 SYNCS.PHASECHK.TRANS64 P1, [R3+URZ+0x2a840], R2 ;  /* 0x02a84002030095a7 */ /* 0x000ee4000802007f */
[----:B---3--:R-:W-:Y:S05]  /*26e40*/  @!P1 BRA `(.L_x_3040) ;  /* 0xfffffffc00f09947 */ /* 0x008fea000383ffff */
[----:B------:R-:W-:Y:S05]  /*26e50*/  BRA `(.L_x_3222) ;  /* 0xffffffb000747947 */ /* 0x000fea000383ffff */
.L_x_3042:
[----:B---3--:R3:W4:Y:S02]  /*26e60*/  SYNCS.PHASECHK.TRANS64.TRYWAIT P1, [R5+URZ+0x2a840], R0 ;  /* 0x02a84000050075a7 */ /* 0x008724000802017f */
[----:B----4-:R-:W-:Y:S05]  /*26e70*/  @!P1 NANOSLEEP.SYNCS 0x989680 ;  /* 0x009896800000995d */ /* 0x010fea0003900000 */
[----:B------:R-:W4:Y:S02]  /*26e80*/  @!P1 SYNCS.PHASECHK.TRANS64 P1, [R5+URZ+0x2a840], R0 ;  /* 0x02a84000050095a7 */ /* 0x000f24000802007f */
[----:B----4-:R-:W-:Y:S05]  /*26e90*/  @!P1 BRA `(.L_x_3042) ;  /* 0xfffffffc00f09947 */ /* 0x010fea000383ffff */
[----:B------:R-:W-:Y:S05]  /*26ea0*/  BRA `(.L_x_3223) ;  /* 0xffffffb000807947 */ /* 0x000fea000383ffff */
.L_x_3044:
[----:B----4-:R4:W0:Y:S02]  /*26eb0*/  SYNCS.PHASECHK.TRANS64.TRYWAIT P1, [R3+URZ+0x2a860], R2 ;  /* 0x02a86002030075a7 */ /* 0x010824000802017f */
[----:B0-----:R-:W-:Y:S05]  /*26ec0*/  @!P1 NANOSLEEP.SYNCS 0x989680 ;  /* 0x009896800000995d */ /* 0x001fea0003900000 */
[----:B------:R-:W0:Y:S02]  /*26ed0*/  @!P1 SYNCS.PHASECHK.TRANS64 P1, [R3+URZ+0x2a860], R2 ;  /* 0x02a86002030095a7 */ /* 0x000e24000802007f */
[----:B0-----:R-:W-:Y:S05]  /*26ee0*/  @!P1 BRA `(.L_x_3044) ;  /* 0xfffffffc00f09947 */ /* 0x001fea000383ffff */
[----:B------:R-:W-:Y:S05]  /*26ef0*/  BRA `(.L_x_3224) ;  /* 0xffffffb0007c7947 */ /* 0x000fea000383ffff */
.L_x_3225:
        /* <DEDUP_REMOVED lines=16> */
.L_x_15529:


//--------------------- .text._ZN7cutlass13device_kernelIN5flash11enable_sm90INS1_16FlashAttnFwdSm90INS1_25CollectiveMainloopFwdSm90ILi2EN4cute5tupleIJNS5_1CILi1EEES8_S8_EEENS6_IJNS7_ILi64EEESA_SA_EEELi512ENS_6half_tEfNS_4arch4Sm90ELb0ELb0ELb0ELb0ELb1ELb0ELb0ELb0ELb0ELb1ELb0ELb0EEENS1_21CollectiveEpilogueFwdINS6_IJSA_NS7_ILi512EEESA_EEES9_SC_SE_Li256ELb0ELb1ELb0ELb0EEENS1_29StaticPersistentTileSchedulerILb0EEEEEEEEEvNT_6ParamsE --------------------------
	.section	.text._ZN7cutlass13device_kernelIN5flash11enable_sm90INS1_16FlashAttnFwdSm90INS1_25CollectiveMainloopFwdSm90ILi2EN4cute5tupleIJNS5_1CILi1EEES8_S8_EEENS6_IJNS7_ILi64EEESA_SA_EEELi512ENS_6half_tEfNS_4arch4Sm90ELb0ELb0ELb0ELb0ELb1ELb0ELb0ELb0ELb0ELb1ELb0ELb0EEENS1_21CollectiveEpilogueFwdINS6_IJSA_NS7_ILi512EEESA_EEES9_SC_SE_Li256ELb0ELb1ELb0ELb0EEENS1_29StaticPersistentTileSchedulerILb0EEEEEEEEEvNT_6ParamsE,"ax",@progbits
	.align	128
.text._ZN7cutlass13device_kernelIN5flash11enable_sm90INS1_16FlashAttnFwdSm90INS1_25CollectiveMainloopFwdSm90ILi2EN4cute5tupleIJNS5_1CILi1EEES8_S8_EEENS6_IJNS7_ILi64EEESA_SA_EEELi512ENS_6half_tEfNS_4arch4Sm90ELb0ELb0ELb0ELb0ELb1ELb0ELb0ELb0ELb0ELb1ELb0ELb0EEENS1_21CollectiveEpilogueFwdINS6_IJSA_NS7_ILi512EEESA_EEES9_SC_SE_Li256ELb0ELb1ELb0ELb0EEENS1_29StaticPersistentTileSchedulerILb0EEEEEEEEEvNT_6ParamsE:
        .type           _ZN7cutlass13device_kernelIN5flash11enable_sm90INS1_16FlashAttnFwdSm90INS1_25CollectiveMainloopFwdSm90ILi2EN4cute5tupleIJNS5_1CILi1EEES8_S8_EEENS6_IJNS7_ILi64EEESA_SA_EEELi512ENS_6half_tEfNS_4arch4Sm90ELb0ELb0ELb0ELb0ELb1ELb0ELb0ELb0ELb0ELb1ELb0ELb0EEENS1_21CollectiveEpilogueFwdINS6_IJSA_NS7_ILi512EEESA_EEES9_SC_SE_Li256ELb0ELb1ELb0ELb0EEENS1_29StaticPersistentTileSchedulerILb0EEEEEEEEEvNT_6ParamsE,@function
        .size           _ZN7cutlass13device_kernelIN5flash11enable_sm90INS1_16FlashAttnFwdSm90INS1_25CollectiveMainloopFwdSm90ILi2EN4cute5tupleIJNS5_1CILi1EEES8_S8_EEENS6_IJNS7_ILi64EEESA_SA_EEELi512ENS_6half_tEfNS_4arch4Sm90ELb0ELb0ELb0ELb0ELb1ELb0ELb0ELb0ELb0ELb1ELb0ELb0EEENS1_21CollectiveEpilogueFwdINS6_IJSA_NS7_ILi512EEESA_EEES9_SC_SE_Li256ELb0ELb1ELb0ELb0EEENS1_29StaticPersistentTileSchedulerILb0EEEEEEEEEvNT_6ParamsE,(.L_x_15530 - _ZN7cutlass13device_kernelIN5flash11enable_sm90INS1_16FlashAttnFwdSm90INS1_25CollectiveMainloopFwdSm90ILi2EN4cute5tupleIJNS5_1CILi1EEES8_S8_EEENS6_IJNS7_ILi64EEESA_SA_EEELi512ENS_6half_tEfNS_4arch4Sm90ELb0ELb0ELb0ELb0ELb1ELb0ELb0ELb0ELb0ELb1ELb0ELb0EEENS1_21CollectiveEpilogueFwdINS6_IJSA_NS7_ILi512EEESA_EEES9_SC_SE_Li256ELb0ELb1ELb0ELb0EEENS1_29StaticPersistentTileSchedulerILb0EEEEEEEEEvNT_6ParamsE)
        .other          _ZN7cutlass13device_kernelIN5flash11enable_sm90INS1_16FlashAttnFwdSm90INS1_25CollectiveMainloopFwdSm90ILi2EN4cute5tupleIJNS5_1CILi1EEES8_S8_EEENS6_IJNS7_ILi64EEESA_SA_EEELi512ENS_6half_tEfNS_4arch4Sm90ELb0ELb0ELb0ELb0ELb1ELb0ELb0ELb0ELb0ELb1ELb0ELb0EEENS1_21CollectiveEpilogueFwdINS6_IJSA_NS7_ILi512EEESA_EEES9_SC_SE_Li256ELb0ELb1ELb0ELb0EEENS1_29StaticPersistentTileSchedulerILb0EEEEEEEEEvNT_6ParamsE,@"STO_CUDA_ENTRY STV_DEFAULT"
_ZN7cutlass13device_kernelIN5flash11enable_sm90INS1_16FlashAttnFwdSm90INS1_25CollectiveMainloopFwdSm90ILi2EN4cute5tupleIJNS5_1CILi1EEES8_S8_EEENS6_IJNS7_ILi64EEESA_SA_EEELi512ENS_6half_tEfNS_4arch4Sm90ELb0ELb0ELb0ELb0ELb1ELb0ELb0ELb0ELb0ELb1ELb0ELb0EEENS1_21CollectiveEpilogueFwdINS6_IJSA_NS7_ILi512EEESA_EEES9_SC_SE_Li256ELb0ELb1ELb0ELb0EEENS1_29StaticPersistentTileSchedulerILb0EEEEEEEEEvNT_6ParamsE:
        /* <DEDUP_REMOVED lines=36> */
[----:B0-----:R0:W1:Y:S01]  /*0240*/  SYNCS.EXCH.64 URZ, [UR6+0x28c30], UR4 ;  /* 0x028c3004063f75b2 */ /* 0x0010620008000100 */
[----:B------:R0:W4:Y:S01]  /*0250*/  SYNCS.EXCH.64 URZ, [UR6+0x28c40], UR4 ;  /* 0x028c4004063f75b2 */ /* 0x0001220008000100 */
[----:B------:R0:W0:Y:S01]  /*0260*/  SYNCS.EXCH.64 URZ, [UR6+0x28c38], UR4 ;  /* 0x028c3804063f75b2 */ /* 0x0000220008000100 */
[----:B------:R0:W0:Y:S01]  /*0270*/  SYNCS.EXCH.64 URZ, [UR6+0x28c48], UR4 ;  /* 0x028c4804063f75b2 */ /* 0x0000220008000100 */
[----:B------:R-:W-:Y:S01]  /*0280*/  NOP ;  /* 0x0000000000007918 */ /* 0x000fe20000000000 */
.L_x_3226:
        /* <DEDUP_REMOVED lines=22> */
.L_x_3227:
        /* <DEDUP_REMOVED lines=18> */
.L_x_3228:
        /* <DEDUP_REMOVED lines=22> */
.L_x_3229:
        /* <DEDUP_REMOVED lines=23> */
.L_x_3230:
[----:B------:R-:W-:Y:S01]  /*07e0*/  UISETP.NE.AND UP0, UPT, UR46, URZ, UPT ;  /* 0x0000003f2e00728c */ /* 0x000fe2000bf05270 */
[----:B------:R-:W-:Y:S01]  /*07f0*/  NOP ;  /* 0x0000000000007918 */ /* 0x000fe20000000000 */
[----:B------:R-:W-:Y:S01]  /*0800*/  UMOV UR38, 0x1 ;  /* 0x0000000100267882 */ /* 0x000fe20000000000 */
[----:B------:R-:W-:Y:S01]  /*0810*/  ULDC.64 UR50, c[0x0][0x208] ;  /* 0x0000820000327ab9 */ /* 0x000fe20000000a00 */
[----:B------:R-:W-:Y:S01]  /*0820*/  USEL UR38, UR38, 0x2, !UP0 ;  /* 0x0000000226267887 */ /* 0x000fe2000c000000 */
[----:B01234-:R-:W-:Y:S01]  /*0830*/  BAR.SYNC.DEFER_BLOCKING 0x0 ;  /* 0x0000000000007b1d */ /* 0x01ffe20000010000 */
[----:B------:R-:W-:-:S13]  /*0840*/  PLOP3.LUT P0, PT, PT, PT, UP0, 0x80, 0x0 ;  /* 0x000000000000781c */ /* 0x000fda0003f0f008 */
[----:B------:R-:W-:Y:S05]  /*0850*/  @!P0 BRA `(.L_x_3231) ;  /* 0x0000007800a88947 */ /* 0x000fea0003800000 */
.L_x_3232:
[----:B------:R-:W-:-:S08]  /*0860*/  NOP ;  /* 0x0000000000007918 */ /* 0x000fd00000000000 */
[----:B------:R-:W0:Y:S02]  /*0870*/  USETMAXREG.TRY_ALLOC.CTAPOOL UP0, 0xe8 ;  /* 0x000000e8000079c8 */ /* 0x000e240008000600 */
[----:B0-----:R-:W-:-:S13]  /*0880*/  PLOP3.LUT P0, PT, PT, PT, UP0, 0x80, 0x0 ;  /* 0x000000000000781c */ /* 0x001fda0003f0f008 */
[----:B------:R-:W-:Y:S05]  /*0890*/  @!P0 BRA `(.L_x_3232) ;  /* 0xfffffffc00f08947 */ /* 0x000fea000383ffff */
[----:B------:R-:W-:Y:S01]  /*08a0*/  LOP3.LUT R2, R0, 0xffffff80, RZ, 0xc0, !PT ;  /* 0xffffff8000027812 */ /* 0x000fe200078ec0ff */
[----:B------:R-:W0:Y:S03]  /*08b0*/  S2UR UR40, SR_CTAID.X ;  /* 0x00000000002879c3 */ /* 0x000e260000002500 */
[----:B------:R-:W-:-:S05]  /*08c0*/  ISETP.NE.AND P0, PT, R2, 0x80, PT ;  /* 0x000000800200780c */ /* 0x000fca0003f05270 */
[----:B------:R-:W0:Y:S08]  /*08d0*/  LDC R2, c[0x0][0xc34] ;  /* 0x00030d00ff027b82 */ /* 0x000e300000000800 */
[----:B------:R-:W-:Y:S06]  /*08e0*/  @!P0 BAR.ARV 0x8, 0x100 ;  /* 0x0204000000008b1d */ /* 0x000fec0000002000 */
[----:B------:R-:W-:-:S13]  /*08f0*/  ISETP.GE.U32.AND P0, PT, R0, 0x100, PT ;  /* 0x000001000000780c */ /* 0x000fda0003f06070 */
[----:B------:R-:W-:Y:S06]  /*0900*/  @P0 BAR.ARV 0xf, 0x100 ;  /* 0x03c4000000000b1d */ /* 0x000fec0000002000 */
[----:B0-----:R-:W-:-:S13]  /*0910*/  ISETP.LE.AND P0, PT, R2, UR40, PT ;  /* 0x0000002802007c0c */ /* 0x001fda000bf03270 */
[----:B------:R-:W-:Y:S05]  /*0920*/  @P0 EXIT ;  /* 0x000000000000094d */ /* 0x000fea0003800000 */
[----:B------:R-:W-:Y:S01]  /*0930*/  VIADD R0, R0, 0xffffff80 ;  /* 0xffffff8000007836 */ /* 0x000fe20000000000 */
[----:B------:R-:W0:Y:S01]  /*0940*/  S2UR UR39, SR_CgaCtaId ;  /* 0x00000000002779c3 */ /* 0x000e220000008800 */
[----:B------:R-:W-:Y:S01]  /*0950*/  UMOV UR42, 0x400 ;  /* 0x00000400002a7882 */ /* 0x000fe20000000000 */
[----:B------:R-:W-:Y:S01]  /*0960*/  IMAD.MOV.U32 R23, RZ, RZ, 0x20 ;  /* 0x00000020ff177424 */ /* 0x000fe200078e00ff */
[----:B------:R-:W-:Y:S01]  /*0970*/  ULOP3.LUT UR41, UR38, 0x1, URZ, 0xfc, !UPT ;  /* 0x0000000126297892 */ /* 0x000fe2000f8efc3f */
[----:B------:R-:W-:Y:S01]  /*0980*/  SHF.R.S32.HI R3, RZ, 0x1f, R0 ;  /* 0x0000001fff037819 */ /* 0x000fe20000011400 */
[----:B------:R-:W-:Y:S01]  /*0990*/  UMOV UR36, URZ ;  /* 0x0000003f00247c82 */ /* 0x000fe20008000000 */
[----:B------:R-:W-:Y:S01]  /*09a0*/  UMOV UR37, URZ ;  /* 0x0000003f00257c82 */ /* 0x000fe20008000000 */
[----:B------:R-:W-:Y:S01]  /*09b0*/  UMOV UR47, URZ ;  /* 0x0000003f002f7c82 */ /* 0x000fe20008000000 */
[CC--:B------:R-:W-:Y:S02]  /*09c0*/  LEA.HI R5, R3.reuse, R0.reuse, RZ, 0x5 ;  /* 0x0000000003057211 */ /* 0x0c0fe400078f28ff */
[----:B------:R-:W-:-:S02]  /*09d0*/  LEA.HI R2, R3, R0, RZ, 0x4 ;  /* 0x0000000003027211 */ /* 0x000fc400078f20ff */
[CC--:B------:R-:W-:Y:S02]  /*09e0*/  LEA.HI R4, R3.reuse, R0.reuse, RZ, 0x7 ;  /* 0x0000000003047211 */ /* 0x0c0fe400078f38ff */
[--C-:B------:R-:W-:Y:S02]  /*09f0*/  SHF.R.S32.HI R10, RZ, 0x5, R5.reuse ;  /* 0x00000005ff0a7819 */ /* 0x100fe40000011405 */
[----:B------:R-:W-:Y:S02]  /*0a00*/  SHF.R.S32.HI R9, RZ, 0x1f, R5 ;  /* 0x0000001fff097819 */ /* 0x000fe40000011405 */
[----:B------:R-:W-:Y:S02]  /*0a10*/  LEA.HI R6, R3, R0, RZ, 0x2 ;  /* 0x0000000003067211 */ /* 0x000fe400078f10ff */
[----:B------:R-:W-:Y:S02]  /*0a20*/  SHF.R.S32.HI R7, RZ, 0x4, R2 ;  /* 0x00000004ff077819 */ /* 0x000fe40000011402 */
[----:B------:R-:W-:-:S02]  /*0a30*/  LOP3.LUT R5, R2, 0xfffffff0, RZ, 0xc0, !PT ;  /* 0xfffffff002057812 */ /* 0x000fc400078ec0ff */
[----:B------:R-:W-:Y:S01]  /*0a40*/  LEA.HI R212, R3, R0, RZ, 0x3 ;  /* 0x0000000003d47211 */ /* 0x000fe200078f18ff */
[----:B0-----:R-:W-:Y:S01]  /*0a50*/  ULEA UR42, UR39, UR42, 0x18 ;  /* 0x0000002a272a7291 */ /* 0x001fe2000f8ec03f */
[----:B------:R-:W-:Y:S02]  /*0a60*/  LOP3.LUT R3, R4, 0xffffff80, RZ, 0xc0, !PT ;  /* 0xffffff8004037812 */ /* 0x000fe400078ec0ff */
[----:B------:R-:W-:Y:S01]  /*0a70*/  LOP3.LUT R11, R6, 0xfffffffc, RZ, 0xc0, !PT ;  /* 0xfffffffc060b7812 */ /* 0x000fe200078ec0ff */
[----:B------:R-:W-:Y:S01]  /*0a80*/  IMAD.IADD R6, R0, 0x1, -R5 ;  /* 0x0000000100067824 */ /* 0x000fe200078e0a05 */
[----:B------:R-:W-:Y:S01]  /*0a90*/  LEA.HI R2, R2, R7, RZ, 0x1 ;  /* 0x0000000702027211 */ /* 0x000fe200078f08ff */
[----:B------:R-:W-:Y:S01]  /*0aa0*/  IMAD.IADD R3, R0, 0x1, -R3 ;  /* 0x0000000100037824 */ /* 0x000fe200078e0a03 */
[----:B------:R-:W-:Y:S01]  /*0ab0*/  LOP3.LUT R13, R212, 0xfffffff8, RZ, 0xc0, !PT ;  /* 0xfffffff8d40d7812 */ /* 0x000fe200078ec0ff */
[----:B------:R-:W-:Y:S01]  /*0ac0*/  IMAD.IADD R11, R0, 0x1, -R11 ;  /* 0x00000001000b7824 */ /* 0x000fe200078e0a0b */
[----:B------:R-:W-:-:S02]  /*0ad0*/  LOP3.LUT R2, R2, 0x1ffffffe, RZ, 0xc0, !PT ;  /* 0x1ffffffe02027812 */ /* 0x000fc400078ec0ff */
[----:B------:R-:W-:Y:S01]  /*0ae0*/  SHF.R.S32.HI R5, RZ, 0x1f, R6 ;  /* 0x0000001fff057819 */ /* 0x000fe20000011406 */
[----:B------:R-:W-:Y:S01]  /*0af0*/  IMAD.IADD R210, R0, 0x1, -R13 ;  /* 0x0000000100d27824 */ /* 0x000fe200078e0a0d */
[----:B------:R-:W-:Y:S01]  /*0b00*/  SHF.R.S32.HI R0, RZ, 0x1f, R3 ;  /* 0x0000001fff007819 */ /* 0x000fe20000011403 */
[----:B------:R-:W-:Y:S01]  /*0b10*/  IMAD.IADD R8, R7, 0x1, -R2 ;  /* 0x0000000107087824 */ /* 0x000fe200078e0a02 */
[----:B------:R-:W-:Y:S02]  /*0b20*/  LEA.HI R7, R5, R6, RZ, 0x3 ;  /* 0x0000000605077211 */ /* 0x000fe400078f18ff */
[----:B------:R-:W-:Y:S02]  /*0b30*/  LEA.HI R9, R9, R10, RZ, 0x2 ;  /* 0x0000000a09097211 */ /* 0x000fe400078f10ff */
[----:B------:R-:W-:Y:S02]  /*0b40*/  LEA.HI R12, R11, R11, RZ, 0x1 ;  /* 0x0000000b0b0c7211 */ /* 0x000fe400078f08ff */
[----:B------:R-:W-:-:S02]  /*0b50*/  LEA.HI R2, R0, R3, RZ, 0x2 ;  /* 0x0000000300027211 */ /* 0x000fc400078f10ff */
[----:B------:R-:W-:Y:S02]  /*0b60*/  SHF.R.S32.HI R211, RZ, 0x7, R4 ;  /* 0x00000007ffd37819 */ /* 0x000fe40000011404 */
[----:B------:R-:W-:Y:S02]  /*0b70*/  LOP3.LUT R5, R7, 0xfffffff8, RZ, 0xc0, !PT ;  /* 0xfffffff807057812 */ /* 0x000fe400078ec0ff */
[----:B------:R-:W-:Y:S02]  /*0b80*/  LOP3.LUT R9, R9, 0x3ffffc, RZ, 0xc0, !PT ;  /* 0x003ffffc09097812 */ /* 0x000fe400078ec0ff */
[----:B------:R-:W-:Y:S02]  /*0b90*/  LOP3.LUT R14, R12, 0x1ffffffe, RZ, 0xc0, !PT ;  /* 0x1ffffffe0c0e7812 */ /* 0x000fe400078ec0ff */
[----:B------:R-:W-:Y:S01]  /*0ba0*/  LOP3.LUT R12, R2, 0x7ffffffc, RZ, 0xc0, !PT ;  /* 0x7ffffffc020c7812 */ /* 0x000fe200078ec0ff */
[----:B------:R-:W-:Y:S01]  /*0bb0*/  IMAD.IADD R9, R10, 0x1, -R9 ;  /* 0x000000010a097824 */ /* 0x000fe200078e0a09 */
[----:B------:R-:W-:Y:S01]  /*0bc0*/  LEA R16, R211, R6, 0x8 ;  /* 0x00000006d3107211 */ /* 0x000fe200078e40ff */
[----:B------:R-:W-:Y:S01]  /*0bd0*/  IMAD.IADD R6, R6, 0x1, -R5 ;  /* 0x0000000106067824 */ /* 0x000fe200078e0a05 */
[----:B------:R-:W-:Y:S01]  /*0be0*/  LEA.HI R5, R0, R3, RZ, 0x5 ;  /* 0x0000000300057211 */ /* 0x000fe200078f28ff */
[----:B------:R-:W-:Y:S01]  /*0bf0*/  IMAD.IADD R12, R3, 0x1, -R12 ;  /* 0x00000001030c7824 */ /* 0x000fe200078e0a0c */
[----:B------:R-:W-:Y:S01]  /*0c00*/  SHF.R.S32.HI R0, RZ, 0x2, R2 ;  /* 0x00000002ff007819 */ /* 0x000fe20000011402 */
[----:B------:R-:W-:Y:S01]  /*0c10*/  IMAD R16, R9, 0x10, R16 ;  /* 0x0000001009107824 */ /* 0x000fe200078e0210 */
[----:B------:R-:W-:Y:S01]  /*0c20*/  SHF.R.S32.HI R3, RZ, 0x1f, R2 ;  /* 0x0000001fff037819 */ /* 0x000fe20000011402 */
[C---:B------:R-:W-:Y:S01]  /*0c30*/  IMAD.SHL.U32 R2, R6.reuse, 0x40, RZ ;  /* 0x0000004006027824 */ /* 0x040fe200078e00ff */
[----:B------:R-:W-:Y:S01]  /*0c40*/  R2P PR, R6, 0x6 ;  /* 0x0000000606007804 */ /* 0x000fe20000000000 */
[----:B------:R-:W-:Y:S01]  /*0c50*/  IMAD.SHL.U32 R9, R7, 0x40, RZ ;  /* 0x0000004007097824 */ /* 0x000fe200078e00ff */
[----:B------:R-:W-:Y:S01]  /*0c60*/  SHF.L.U32 R7, R8, 0x3, RZ ;  /* 0x0000000308077819 */ /* 0x000fe200000006ff */
[----:B------:R-:W-:Y:S01]  /*0c70*/  IMAD.IADD R215, R11, 0x1, -R14 ;  /* 0x000000010bd77824 */ /* 0x000fe200078e0a0e */
[----:B------:R-:W-:Y:S01]  /*0c80*/  LOP3.LUT R2, R2, 0x1c0, RZ, 0xc0, !PT ;  /* 0x000001c002027812 */ /* 0x000fe200078ec0ff */
[----:B------:R-:W-:Y:S01]  /*0c90*/  IMAD.SHL.U32 R17, R12, 0x2, RZ ;  /* 0x000000020c117824 */ /* 0x000fe200078e00ff */
[----:B------:R-:W-:Y:S01]  /*0ca0*/  LOP3.LUT R9, R9, 0x7ffffe00, RZ, 0xc0, !PT ;  /* 0x7ffffe0009097812 */ /* 0x000fe200078ec0ff */
[--C-:B------:R-:W-:Y:S01]  /*0cb0*/  IMAD.U32 R216, R16, 0x40, R7.reuse ;  /* 0x0000004010d87824 */ /* 0x100fe200078e0007 */
[----:B------:R-:W-:Y:S01]  /*0cc0*/  LOP3.LUT R7, R2, 0x8, R7, 0xf8, !PT ;  /* 0x0000000802077812 */ /* 0x000fe200078ef807 */
[----:B------:R-:W-:Y:S01]  /*0cd0*/  IMAD.SHL.U32 R16, R210, 0x8, RZ ;  /* 0x00000008d2107824 */ /* 0x000fe200078e00ff */
[----:B------:R-:W-:Y:S01]  /*0ce0*/  SHF.R.U32.HI R8, RZ, 0x3, R2 ;  /* 0x00000003ff087819 */ /* 0x000fe20000011602 */
[----:B------:R-:W-:Y:S01]  /*0cf0*/  IMAD R9, R10, 0x400, R9 ;  /* 0x000004000a097824 */ /* 0x000fe200078e0209 */
[----:B------:R-:W-:Y:S01]  /*0d00*/  LEA.HI R3, R3, R0, RZ, 0x3 ;  /* 0x0000000003037211 */ /* 0x000fe200078f18ff */
[C---:B------:R-:W-:Y:S01]  /*0d10*/  VIADD R189, R16.reuse, 0x40 ;  /* 0x0000004010bd7836 */ /* 0x040fe20000000000 */
[----:B------:R-:W-:Y:S01]  /*0d20*/  LOP3.LUT R8, R7, R8, RZ, 0x3c, !PT ;  /* 0x0000000807087212 */ /* 0x000fe200078e3cff */
[C---:B------:R-:W-:Y:S01]  /*0d30*/  VIADD R188, R16.reuse, 0x80 ;  /* 0x0000008010bc7836 */ /* 0x040fe20000000000 */
[----:B------:R-:W-:Y:S01]  /*0d40*/  LOP3.LUT R3, R3, 0xfffffff8, RZ, 0xc0, !PT ;  /* 0xfffffff803037812 */ /* 0x000fe200078ec0ff */
[----:B------:R-:W-:Y:S01]  /*0d50*/  VIADD R187, R16, 0xc0 ;  /* 0x000000c010bb7836 */ /* 0x000fe20000000000 */
[----:B------:R-:W-:Y:S01]  /*0d60*/  LEA.HI R4, R4, R211, RZ, 0x1 ;  /* 0x000000d304047211 */ /* 0x000fe200078f08ff */
[----:B------:R-:W-:Y:S01]  /*0d70*/  IMAD.IADD R8, R9, 0x1, R8 ;  /* 0x0000000109087824 */ /* 0x000fe200078e0208 */
[----:B------:R-:W-:Y:S01]  /*0d80*/  SHF.R.S32.HI R2, RZ, 0x5, R5 ;  /* 0x00000005ff027819 */ /* 0x000fe20000011405 */
[----:B------:R-:W-:Y:S01]  /*0d90*/  IMAD.IADD R3, R0, 0x1, -R3 ;  /* 0x0000000100037824 */ /* 0x000fe200078e0a03 */
[----:B------:R-:W-:Y:S01]  /*0da0*/  LOP3.LUT R4, R4, 0xfffffe, RZ, 0xc0, !PT ;  /* 0x00fffffe04047812 */ /* 0x000fe200078ec0ff */
[----:B------:R-:W-:Y:S01]  /*0db0*/  VIADD R186, R16, 0x100 ;  /* 0x0000010010ba7836 */ /* 0x000fe20000000000 */
[----:B------:R-:W-:Y:S01]  /*0dc0*/  LEA R22, R8, UR42, 0x1 ;  /* 0x0000002a08167c11 */ /* 0x000fe2000f8e08ff */
[C---:B------:R-:W-:Y:S01]  /*0dd0*/  VIADD R185, R16.reuse, 0x140 ;  /* 0x0000014010b97836 */ /* 0x040fe20000000000 */
[----:B------:R-:W-:Y:S01]  /*0de0*/  SEL R23, R23, 0xffffffe0, !P1 ;  /* 0xffffffe017177807 */ /* 0x000fe20004800000 */
[----:B------:R-:W-:Y:S01]  /*0df0*/  VIADD R214, R16, 0x180 ;  /* 0x0000018010d67836 */ /* 0x000fe20000000000 */
[----:B------:R-:W-:Y:S01]  /*0e00*/  IADD3 R4, R211, -R4, RZ ;  /* 0x80000004d3047210 */ /* 0x000fe20007ffe0ff */
[----:B------:R-:W-:Y:S01]  /*0e10*/  VIADD R184, R22, 0x26800 ;  /* 0x0002680016b87836 */ /* 0x000fe20000000000 */
[----:B------:R-:W-:Y:S01]  /*0e20*/  SHF.R.S32.HI R212, RZ, 0x3, R212 ;  /* 0x00000003ffd47819 */ /* 0x000fe200000114d4 */
[----:B------:R-:W-:Y:S01]  /*0e30*/  VIADD R213, R16, 0x1c0 ;  /* 0x000001c010d57836 */ /* 0x000fe20000000000 */
[----:B------:R-:W-:Y:S01]  /*0e40*/  SHF.L.U32 R18, R4, 0x8, RZ ;  /* 0x0000000804127819 */ /* 0x000fe200000006ff */
[----:B------:R-:W-:Y:S01]  /*0e50*/  VIADD R19, R22, 0x26840 ;  /* 0x0002684016137836 */ /* 0x000fe20000000000 */
[----:B------:R-:W-:Y:S01]  /*0e60*/  SHF.R.S32.HI R223, RZ, 0x1f, R189 ;  /* 0x0000001fffdf7819 */ /* 0x000fe200000114bd */
[----:B------:R-:W-:Y:S01]  /*0e70*/  IMAD R2, R2, 0x10, R3 ;  /* 0x0000001002027824 */ /* 0x000fe200078e0203 */
[----:B------:R-:W-:Y:S01]  /*0e80*/  SHF.R.S32.HI R222, RZ, 0x1f, R188 ;  /* 0x0000001fffde7819 */ /* 0x000fe200000114bc */
[C---:B------:R-:W-:Y:S01]  /*0e90*/  @P2 VIADD R19, R184.reuse, 0xffffffc0 ;  /* 0xffffffc0b8132836 */ /* 0x040fe20000000000 */
[----:B------:R-:W-:Y:S01]  /*0ea0*/  SHF.R.S32.HI R221, RZ, 0x1f, R187 ;  /* 0x0000001fffdd7819 */ /* 0x000fe200000114bb */
[----:B------:R-:W-:Y:S01]  /*0eb0*/  IMAD.IADD R184, R184, 0x1, R23 ;  /* 0x00000001b8b87824 */ /* 0x000fe200078e0217 */
[----:B------:R-:W-:Y:S01]  /*0ec0*/  SHF.R.S32.HI R220, RZ, 0x1f, R186 ;  /* 0x0000001fffdc7819 */ /* 0x000fe200000114ba */
[----:B------:R-:W-:Y:S01]  /*0ed0*/  IMAD R215, R215, 0x8, R2 ;  /* 0x00000008d7d77824 */ /* 0x000fe200078e0202 */
[----:B------:R-:W-:Y:S01]  /*0ee0*/  SHF.R.S32.HI R219, RZ, 0x1f, R185 ;  /* 0x0000001fffdb7819 */ /* 0x000fe200000114b9 */
[----:B------:R-:W-:Y:S01]  /*0ef0*/  IMAD.IADD R23, R23, 0x1, R19 ;  /* 0x0000000117177824 */ /* 0x000fe200078e0213 */
[----:B------:R-:W-:-:S02]  /*0f00*/  SHF.R.S32.HI R218, RZ, 0x1f, R214 ;  /* 0x0000001fffda7819 */ /* 0x000fc400000114d6 */
[----:B------:R-:W-:-:S07]  /*0f10*/  SHF.R.S32.HI R217, RZ, 0x1f, R213 ;  /* 0x0000001fffd97819 */ /* 0x000fce00000114d5 */
.L_x_3274:
[----:B------:R-:W-:Y:S01]  /*0f20*/  ULDC UR4, c[0x0][0xc38] ;  /* 0x00030e0000047ab9 */ /* 0x000fe20000000800 */
[----:B------:R-:W-:Y:S01]  /*0f30*/  ULDC UR49, c[0x0][0x424] ;  /* 0x0001090000317ab9 */ /* 0x000fe20000000800 */
[----:B------:R-:W-:Y:S01]  /*0f40*/  UISETP.NE.AND UP1, UPT, UR4, 0x1, UPT ;  /* 0x000000010400788c */ /* 0x000fe2000bf25270 */
[----:B------:R-:W-:Y:S02]  /*0f50*/  ULDC UR6, c[0x0][0x2f0] ;  /* 0x0000bc0000067ab9 */ /* 0x000fe40000000800 */
[----:B------:R-:W-:Y:S01]  /*0f60*/  ULDC.64 UR4, c[0x0][0x418] ;  /* 0x0001060000047ab9 */ /* 0x000fe20000000a00 */
[----:B------:R-:W-:Y:S01]  /*0f70*/  UMOV UR43, UR40 ;  /* 0x00000028002b7c82 */ /* 0x000fe20008000000 */
[----:B------:R-:W-:Y:S01]  /*0f80*/  UISETP.NE.U32.AND UP0, UPT, UR4, URZ, UPT ;  /* 0x0000003f0400728c */ /* 0x000fe2000bf05070 */
[----:B------:R-:W-:Y:S02]  /*0f90*/  UMOV UR45, UR40 ;  /* 0x00000028002d7c82 */ /* 0x000fe40008000000 */
[----:B------:R-:W-:Y:S01]  /*0fa0*/  ULDC UR4, c[0x0][0xc44] ;  /* 0x0003110000047ab9 */ /* 0x000fe20000000800 */
[----:B------:R-:W-:-:S02]  /*0fb0*/  UISETP.NE.AND.EX UP0, UPT, UR5, URZ, UPT, UP0 ;  /* 0x0000003f0500728c */ /* 0x000fc4000bf05300 */
[----:B------:R-:W-:Y:S02]  /*0fc0*/  UISETP.NE.AND UP2, UPT, UR4, 0x1, UPT ;  /* 0x000000010400788c */ /* 0x000fe4000bf45270 */
[----:B------:R-:W-:Y:S01]  /*0fd0*/  USEL UR49, UR49, 0x1, UP0 ;  /* 0x0000000131317887 */ /* 0x000fe20008000000 */
[----:B------:R-:W-:Y:S01]  /*0fe0*/  @UP1 ULDC UR4, c[0x0][0xc3c] ;  /* 0x00030f0000041ab9 */ /* 0x000fe20000000800 */
[----:B------:R-:W-:Y:S02]  /*0ff0*/  UISETP.NE.AND UP0, UPT, UR46, 0x1, UPT ;  /* 0x000000012e00788c */ /* 0x000fe4000bf05270 */
[----:B------:R-:W-:Y:S02]  /*1000*/  UIMAD.WIDE.U32 UR4, UR40, UR4, URZ ;  /* 0x00000004280472a5 */ /* 0x000fe4000f8e003f */
[----:B------:R-:W-:Y:S02]  /*1010*/  UIMAD UR49, UR49, UR6, URZ ;  /* 0x00000006313172a4 */ /* 0x000fe4000f8e023f */
[----:B------:R-:W-:Y:S01]  /*1020*/  PLOP3.LUT P0, PT, PT, PT, UP0, 0x80, 0x0 ;  /* 0x000000000000781c */ /* 0x000fe20003f0f008 */
[----:B------:R-:W-:Y:S01]  /*1030*/  @UP1 ULDC UR6, c[0x0][0xc40] ;  /* 0x0003100000061ab9 */ /* 0x000fe20000000800 */
[----:B------:R-:W-:Y:S01]  /*1040*/  @UP2 ULDC.64 UR8, c[0x0][0xc48] ;  /* 0x0003120000082ab9 */ /* 0x000fe20000000a00 */
[----:B------:R-:W-:-:S02]  /*1050*/  @UP1 USHF.R.U32.HI UR43, URZ, UR6, UR5 ;  /* 0x000000063f2b1299 */ /* 0x000fc40008011605 */
[----:B------:R-:W-:Y:S02]  /*1060*/  UIADD3 UR6, UR49, 0x3f, URZ ;  /* 0x0000003f31067890 */ /* 0x000fe4000fffe03f */
[----:B------:R-:W-:Y:S02]  /*1070*/  UIMAD.WIDE.U32 UR4, UR43, UR8, URZ ;  /* 0x000000082b0472a5 */ /* 0x000fe4000f8e003f */
[----:B------:R-:W-:Y:S01]  /*1080*/  USHF.R.S32.HI UR7, URZ, 0x1f, UR6 ;  /* 0x0000001f3f077899 */ /* 0x000fe20008011406 */
[----:B------:R-:W-:Y:S01]  /*1090*/  UMOV UR44, UR43 ;  /* 0x0000002b002c7c82 */ /* 0x000fe20008000000 */
[----:B------:R-:W-:Y:S02]  /*10a0*/  @UP2 USHF.R.U32.HI UR44, URZ, UR9, UR5 ;  /* 0x000000093f2c2299 */ /* 0x000fe40008011605 */
[----:B------:R-:W-:-:S04]  /*10b0*/  ULEA.HI UR7, UR7, UR6, URZ, 0x6 ;  /* 0x0000000607077291 */ /* 0x000fc8000f8f303f */
[----:B------:R-:W-:Y:S01]  /*10c0*/  USHF.R.S32.HI UR48, URZ, 0x6, UR7 ;  /* 0x000000063f307899 */ /* 0x000fe20008011407 */
[----:B01234-:R-:W-:Y:S11]  /*10d0*/  @!P0 BRA `(.L_x_3233) ;  /* 0x0000001800348947 */ /* 0x01fff60003800000 */
[----:B------:R-:W0:Y:S01]  /*10e0*/  SHFL.IDX PT, R0, R211, RZ, 0x1f ;  /* 0x00001fffd3007589 */ /* 0x000e2200000e0000 */
[----:B------:R-:W-:-:S06]  /*10f0*/  UISETP.NE.AND UP0, UPT, UR41, 0x3, UPT ;  /* 0x000000032900788c */ /* 0x000fcc000bf05270 */
[----:B------:R-:W-:Y:S02]  /*1100*/  PLOP3.LUT P0, PT, PT, PT, UP0, 0x80, 0x0 ;  /* 0x000000000000781c */ /* 0x000fe40003f0f008 */
[----:B0-----:R-:W-:-:S13]  /*1110*/  R2UR UR4, R0 ;  /* 0x00000000000472ca */ /* 0x001fda00000e0000 */
[----:B------:R-:W-:-:S04]  /*1120*/  ULEA.HI UR5, UR4, UR4, URZ, 0x1 ;  /* 0x0000000404057291 */ /* 0x000fc8000f8f083f */
[----:B------:R-:W-:-:S04]  /*1130*/  ULOP3.LUT UR5, UR5, 0x1fffe, URZ, 0xc0, !UPT ;  /* 0x0001fffe05057892 */ /* 0x000fc8000f8ec03f */
[----:B------:R-:W-:-:S04]  /*1140*/  UIADD3 UR5, UR4, -UR5, URZ ;  /* 0x8000000504057290 */ /* 0x000fc8000fffe03f */
[----:B------:R-:W-:-:S04]  /*1150*/  ULEA UR5, UR5, UR42, 0xf ;  /* 0x0000002a05057291 */ /* 0x000fc8000f8e783f */
[----:B------:R-:W-:-:S04]  /*1160*/  UIADD3 UR5, UR5, 0x400, URZ ;  /* 0x0000040005057890 */ /* 0x000fc8000fffe03f */
[----:B------:R-:W-:-:S04]  /*1170*/  USHF.R.U32.HI UR5, URZ, 0x4, UR5 ;  /* 0x000000043f057899 */ /* 0x000fc80008011605 */
[----:B------:R-:W-:-:S04]  /*1180*/  ULOP3.LUT UR5, UR5, 0x3fff, URZ, 0xc0, !UPT ;  /* 0x00003fff05057892 */ /* 0x000fc8000f8ec03f */
[----:B------:R-:W-:Y:S01]  /*1190*/  ULOP3.LUT UR20, UR5, 0x2000000, URZ, 0xfc, !UPT ;  /* 0x0200000005147892 */ /* 0x000fe2000f8efc3f */
[----:B------:R-:W-:Y:S11]  /*11a0*/  @!P0 BRA `(.L_x_3234) ;  /* 0x0000000000048947 */ /* 0x000ff60003800000 */
[----:B------:R-:W-:Y:S01]  /*11b0*/  BPT.TRAP 0x1 ;  /* 0x000000040000795c */ /* 0x000fe20000300000 */
.L_x_3234:
[----:B------:R-:W-:Y:S01]  /*11c0*/  ULEA UR16, UR47, UR42, 0x3 ;  /* 0x0000002a2f107291 */ /* 0x000fe2000f8e183f */
[----:B------:R-:W-:-:S04]  /*11d0*/  MOV R0, UR37 ;  /* 0x0000002500007c02 */ /* 0x000fc80008000f00 */
[----:B------:R-:W-:-:S04]  /*11e0*/  SHF.L.U32 R0, R0, 0x1f, RZ ;  /* 0x0000001f00007819 */ /* 0x000fc800000006ff */
[----:B------:R-:W0:Y:S02]  /*11f0*/  SYNCS.PHASECHK.TRANS64.TRYWAIT P1, [UR16+0x28c50], R0 ;  /* 0x028c5000ff0075a7 */ /* 0x000e240008020150 */
[----:B0-----:R-:W-:Y:S05]  /*1200*/  @!P1 BRA `(.L_x_3235) ;  /* 0x000000b0002c9947 */ /* 0x001fea0003800000 */
.L_x_3324:
[----:B------:R-:W-:Y:S01]  /*1210*/  BAR.SYNC.DEFER_BLOCKING 0xe, 0x100 ;  /* 0x0384000000007b1d */ /* 0x000fe20000010000 */
[----:B------:R-:W-:Y:S02]  /*1220*/  UIADD3 UR4, UR42, 0x26800, URZ ;  /* 0x000268002a047890 */ /* 0x000fe4000fffe03f */
[----:B------:R-:W-:Y:S02]  /*1230*/  ULEA UR12, UR47, UR20, 0xc ;  /* 0x000000142f0c7291 */ /* 0x000fe4000f8e603f */
[----:B------:R-:W-:Y:S01]  /*1240*/  USHF.R.U32.HI UR4, URZ, 0x4, UR4 ;  /* 0x000000043f047899 */ /* 0x000fe20008011604 */
[----:B------:R-:W-:Y:S01]  /*1250*/  UMOV UR7, 0x40000040 ;  /* 0x4000004000077882 */ /* 0x000fe20000000000 */
[----:B------:R-:W-:Y:S02]  /*1260*/  UMOV UR5, 0x40000040 ;  /* 0x4000004000057882 */ /* 0x000fe40000000000 */
[----:B------:R-:W-:Y:S01]  /*1270*/  ULOP3.LUT UR4, UR4, 0x3fff, URZ, 0xc0, !UPT ;  /* 0x00003fff04047892 */ /* 0x000fe2000f8ec03f */
[----:B------:R-:W-:Y:S01]  /*1280*/  UMOV UR6, UR12 ;  /* 0x0000000c00067c82 */ /* 0x000fe20008000000 */
[----:B------:R-:W-:-:S02]  /*1290*/  UIADD3 UR10, UR12, 0x100, URZ ;  /* 0x000001000c0a7890 */ /* 0x000fc4000fffe03f */
[----:B------:R-:W-:Y:S01]  /*12a0*/  ULOP3.LUT UR13, UR4, 0x10000, URZ, 0xfc, !UPT ;  /* 0x00010000040d7892 */ /* 0x000fe2000f8efc3f */
[----:B------:R-:W-:Y:S01]  /*12b0*/  UMOV UR11, 0x40000040 ;  /* 0x40000040000b7882 */ /* 0x000fe20000000000 */
[----:B------:R-:W-:Y:S02]  /*12c0*/  UMOV UR9, 0x40000040 ;  /* 0x4000004000097882 */ /* 0x000fe40000000000 */
[----:B------:R-:W-:Y:S02]  /*12d0*/  UIADD3 UR8, UR13, 0x4, URZ ;  /* 0x000000040d087890 */ /* 0x000fe4000fffe03f */
[----:B------:R-:W-:Y:S01]  /*12e0*/  UIADD3 UR14, UR12, 0x180, URZ ;  /* 0x000001800c0e7890 */ /* 0x000fe2000fffe03f */
[----:B------:R-:W-:Y:S01]  /*12f0*/  UMOV UR4, UR13 ;  /* 0x0000000d00047c82 */ /* 0x000fe20008000000 */
[----:B------:R-:W-:Y:S01]  /*1300*/  UMOV UR15, 0x40000040 ;  /* 0x40000040000f7882 */ /* 0x000fe20000000000 */
[----:B------:R-:W-:-:S06]  /*1310*/  WARPGROUP.ARRIVE ;  /* 0x00000000000079c5 */ /* 0x000fcc0000000000 */
[----:B------:R-:W-:Y:S01]  /*1320*/  HGMMA.64x256x16.F32 R24, gdesc[UR4].tnspB, RZ, !UPT, gsb0 ;  /* 0x43e00000041879f0 */ /* 0x000fe2000c0008ff */
[----:B------:R-:W-:Y:S02]  /*1330*/  UIADD3 UR6, UR12, 0x80, URZ ;  /* 0x000000800c067890 */ /* 0x000fe4000fffe03f */
[----:B------:R-:W-:Y:S01]  /*1340*/  UIADD3 UR4, UR13, 0x2, URZ ;  /* 0x000000020d047890 */ /* 0x000fe2000fffe03f */
[----:B------:R-:W-:Y:S01]  /*1350*/  UMOV UR7, 0x40000040 ;  /* 0x4000004000077882 */ /* 0x000fe20000000000 */
[----:B------:R-:W-:Y:S01]  /*1360*/  UMOV UR5, 0x40000040 ;  /* 0x4000004000057882 */ /* 0x000fe20000000000 */
[----:B------:R-:W-:-:S03]  /*1370*/  UIADD3 UR12, UR13, 0x6, URZ ;  /* 0x000000060d0c7890 */ /* 0x000fc6000fffe03f */
[----:B------:R-:W-:Y:S01]  /*1380*/  UMOV UR13, 0x40000040 ;  /* 0x40000040000d7882 */ /* 0x000fe20000000000 */
[----:B------:R-:W-:Y:S02]  /*1390*/  WARPGROUP.DEPBAR.LE gsb0, 0x0 ;  /* 0x00008000000079c5 */ /* 0x000fe40000010000 */
[----:B------:R-:W-:-:S15]  /*13a0*/  WARPGROUP.ARRIVE ;  /* 0x00000000000079c5 */ /* 0x000fde0000000000 */
[----:B------:R-:W-:-:S01]  /*13b0*/  NOP ;  /* 0x0000000000007918 */ /* 0x000fc20000000000 */
[----:B------:R-:W-:Y:S03]  /*13c0*/  HGMMA.64x256x16.F32 R24, gdesc[UR4].tnspB, R24, gsb0 ;  /* 0x43e00000041879f0 */ /* 0x000fe60008000818 */
[----:B------:R-:W-:Y:S02]  /*13d0*/  WARPGROUP.DEPBAR.LE gsb0, 0x0 ;  /* 0x00008000000079c5 */ /* 0x000fe40000010000 */
[----:B------:R-:W-:-:S15]  /*13e0*/  WARPGROUP.ARRIVE ;  /* 0x00000000000079c5 */ /* 0x000fde0000000000 */
[----:B------:R-:W-:-:S08]  /*13f0*/  NOP ;  /* 0x0000000000007918 */ /* 0x000fd00000000000 */
[----:B------:R-:W-:Y:S03]  /*1400*/  HGMMA.64x256x16.F32 R24, gdesc[UR8].tnspB, R24, gsb0 ;  /* 0x43e00000081879f0 */ /* 0x000fe60008000818 */
[----:B------:R-:W-:Y:S02]  /*1410*/  WARPGROUP.DEPBAR.LE gsb0, 0x0 ;  /* 0x00008000000079c5 */ /* 0x000fe40000010000 */
[----:B------:R-:W-:-:S15]  /*1420*/  WARPGROUP.ARRIVE ;  /* 0x00000000000079c5 */ /* 0x000fde0000000000 */
[----:B------:R-:W-:-:S08]  /*1430*/  NOP ;  /* 0x0000000000007918 */ /* 0x000fd00000000000 */
[----:B------:R-:W-:Y:S03]  /*1440*/  HGMMA.64x256x16.F32 R24, gdesc[UR12].tnspB, R24, gsb0 ;  /* 0x43e000000c1879f0 */ /* 0x000fe60008000818 */
[----:B------:R-:W-:Y:S02]  /*1450*/  WARPGROUP.DEPBAR.LE gsb0, 0x0 ;  /* 0x00008000000079c5 */ /* 0x000fe40000010000 */
[----:B------:R-:W-:Y:S06]  /*1460*/  BAR.ARV 0xf, 0x100 ;  /* 0x03c4000000007b1d */ /* 0x000fec0000002000 */
[----:B------:R-:W-:Y:S05]  /*1470*/  @!P0 BRA `(.L_x_3236) ;  /* 0x0000000000048947 */ /* 0x000fea0003800000 */
[----:B------:R-:W-:Y:S01]  /*1480*/  BPT.TRAP 0x1 ;  /* 0x000000040000795c */ /* 0x000fe20000300000 */
.L_x_3236:
[----:B------:R-:W-:Y:S02]  /*1490*/  UISETP.GE.AND UP0, UPT, UR49, 0x41, UPT ;  /* 0x000000413100788c */ /* 0x000fe4000bf06270 */
[----:B------:R-:W-:-:S04]  /*14a0*/  UIADD3 UR6, UR16, 0x28c60, URZ ;  /* 0x00028c6010067890 */ /* 0x000fc8000fffe03f */
[----:B------:R-:W-:Y:S01]  /*14b0*/  PLOP3.LUT P1, PT, PT, PT, UP0, 0x80, 0x0 ;  /* 0x000000000000781c */ /* 0x000fe20003f2f008 */
[----:B------:R-:W-:-:S09]  /*14c0*/  UPRMT UR6, UR39, 0x654, UR6 ;  /* 0x0000065427067896 */ /* 0x000fd20008000006 */
[----:B------:R-:W-:Y:S03]  /*14d0*/  SYNCS.ARRIVE.TRANS64.RED.A1T0 RZ, [UR6], RZ ;  /* 0x000000ffffff79a7 */ /* 0x000fe60008100406 */
[----:B------:R-:W-:Y:S05]  /*14e0*/  @!P1 BRA `(.L_x_3237) ;  /* 0x0000000800f89947 */ /* 0x000fea0003800000 */
[----:B------:R-:W-:-:S06]  /*14f0*/  UIADD3 UR48, UR48, -0x2, URZ ;  /* 0xfffffffe30307890 */ /* 0x000fcc000fffe03f */
[----:B0-----:R-:W-:-:S07]  /*1500*/  IMAD.U32 R0, RZ, RZ, UR48 ;  /* 0x00000030ff007e24 */ /* 0x001fce000f8e00ff */
.L_x_3243:
[----:B------:R-:W-:Y:S01]  /*1510*/  BAR.SYNC.DEFER_BLOCKING 0xe, 0x100 ;  /* 0x0384000000007b1d */ /* 0x000fe20000010000 */
[----:B01----:R-:W-:Y:S01]  /*1520*/  IMAD.U32 R3, RZ, RZ, UR47 ;  /* 0x0000002fff037e24 */ /* 0x003fe2000f8e00ff */
[----:B------:R-:W-:-:S03]  /*1530*/  UIADD3 UR47, UR47, 0x1, URZ ;  /* 0x000000012f2f7890 */ /* 0x000fc6000fffe03f */
[----:B------:R-:W-:Y:S01]  /*1540*/  IMAD R3, R3, 0x40, R2 ;  /* 0x0000004003037824 */ /* 0x000fe200078e0202 */
[----:B------:R-:W-:-:S04]  /*1550*/  UISETP.NE.AND UP0, UPT, UR47, 0x2, UPT ;  /* 0x000000022f00788c */ /* 0x000fc8000bf05270 */
[----:B------:R-:W-:Y:S01]  /*1560*/  LEA R3, R3, UR42, 0x2 ;  /* 0x0000002a03037c11 */ /* 0x000fe2000f8e10ff */
[----:B------:R-:W-:Y:S02]  /*1570*/  USEL UR6, URZ, 0x1, UP0 ;  /* 0x000000013f067887 */ /* 0x000fe40008000000 */
[----:B------:R-:W-:Y:S02]  /*1580*/  USEL UR47, UR47, URZ, UP0 ;  /* 0x0000003f2f2f7287 */ /* 0x000fe40008000000 */
[----:B------:R-:W-:Y:S01]  /*1590*/  ULOP3.LUT UR37, UR37, UR6, URZ, 0x3c, !UPT ;  /* 0x0000000625257292 */ /* 0x000fe2000f8e3c3f */
[----:B------:R-:W0:Y:S04]  /*15a0*/  LDS R4, [R3+0x28800] ;  /* 0x0288000003047984 */ /* 0x000e280000000800 */
[----:B------:R-:W1:Y:S01]  /*15b0*/  LDS R5, [R3+0x28820] ;  /* 0x0288200003057984 */ /* 0x000e620000000800 */
        /* <DEDUP_REMOVED lines=64> */
[-C--:B-1----:R-:W-:Y:S01]  /*19c0*/  FMUL.FTZ R26, R26, R5.reuse ;  /* 0x000000051a1a7220 */ /* 0x082fe20000410000 */
        /* <DEDUP_REMOVED lines=65> */
.L_x_3238:
[----:B------:R-:W-:Y:S01]  /*1de0*/  ULEA UR6, UR47, UR42, 0x3 ;  /* 0x0000002a2f067291 */ /* 0x000fe2000f8e183f */
[----:B------:R-:W-:-:S05]  /*1df0*/  IMAD.U32 R3, RZ, RZ, UR37 ;  /* 0x00000025ff037e24 */ /* 0x000fca000f8e00ff */
[----:B------:R-:W-:-:S04]  /*1e00*/  SHF.L.U32 R3, R3, 0x1f, RZ ;  /* 0x0000001f03037819 */ /* 0x000fc800000006ff */
[----:B------:R0:W1:Y:S01]  /*1e10*/  SYNCS.PHASECHK.TRANS64.TRYWAIT P1, [UR6+0x28c50], R3 ;  /* 0x028c5003ff0075a7 */ /* 0x0000620008020146 */
[----:B------:R-:W-:Y:S05]  /*1e20*/  @!P0 BRA `(.L_x_3239) ;  /* 0x0000000000048947 */ /* 0x000fea0003800000 */
[----:B------:R-:W-:Y:S01]  /*1e30*/  BPT.TRAP 0x1 ;  /* 0x000000040000795c */ /* 0x000fe20000300000 */
.L_x_3239:
[----:B-1----:R-:W-:Y:S05]  /*1e40*/  @P1 BRA `(.L_x_3240) ;  /* 0x0000000000081947 */ /* 0x002fea0003800000 */
[----:B------:R-:W1:Y:S02]  /*1e50*/  SYNCS.PHASECHK.TRANS64.TRYWAIT P1, [UR6+0x28c50], R3 ;  /* 0x028c5003ff0075a7 */ /* 0x000e640008020146 */
[----:B-1----:R-:W-:Y:S05]  /*1e60*/  @!P1 BRA `(.L_x_3241) ;  /* 0x000000a4002c9947 */ /* 0x002fea0003800000 */
.L_x_3240:
[----:B------:R-:W-:Y:S01]  /*1e70*/  UIADD3 UR6, UR42, 0x26800, URZ ;  /* 0x000268002a067890 */ /* 0x000fe2000fffe03f */
[----:B------:R-:W-:Y:S01]  /*1e80*/  WARPGROUP.ARRIVE ;  /* 0x00000000000079c5 */ /* 0x000fe20000000000 */
[----:B------:R-:W-:Y:S02]  /*1e90*/  ULEA UR18, UR47, UR20, 0xc ;  /* 0x000000142f127291 */ /* 0x000fe4000f8e603f */
[----:B------:R-:W-:Y:S01]  /*1ea0*/  USHF.R.U32.HI UR6, URZ, 0x4, UR6 ;  /* 0x000000043f067899 */ /* 0x000fe20008011606 */
[----:B------:R-:W-:Y:S01]  /*1eb0*/  UMOV UR19, 0x40000040 ;  /* 0x4000004000137882 */ /* 0x000fe20000000000 */
[----:B------:R-:W-:Y:S02]  /*1ec0*/  UMOV UR17, 0x40000040 ;  /* 0x4000004000117882 */ /* 0x000fe40000000000 */
[----:B------:R-:W-:Y:S01]  /*1ed0*/  ULOP3.LUT UR6, UR6, 0x3fff, URZ, 0xc0, !UPT ;  /* 0x00003fff06067892 */ /* 0x000fe2000f8ec03f */
[----:B------:R-:W-:Y:S01]  /*1ee0*/  UMOV UR7, 0x40000040 ;  /* 0x4000004000077882 */ /* 0x000fe20000000000 */
[----:B------:R-:W-:-:S02]  /*1ef0*/  UIADD3 UR10, UR18, 0x100, URZ ;  /* 0x00000100120a7890 */ /* 0x000fc4000fffe03f */
[----:B------:R-:W-:Y:S02]  /*1f00*/  ULOP3.LUT UR16, UR6, 0x10000, URZ, 0xfc, !UPT ;  /* 0x0001000006107892 */ /* 0x000fe4000f8efc3f */
[----:B------:R-:W-:Y:S01]  /*1f10*/  UIADD3 UR6, UR18, 0x80, URZ ;  /* 0x0000008012067890 */ /* 0x000fe2000fffe03f */
[----:B------:R-:W-:Y:S01]  /*1f20*/  UMOV UR11, 0x40000040 ;  /* 0x40000040000b7882 */ /* 0x000fe20000000000 */
[----:B------:R-:W-:Y:S01]  /*1f30*/  UIADD3 UR14, UR18, 0x180, URZ ;  /* 0x00000180120e7890 */ /* 0x000fe2000fffe03f */
[----:B------:R-:W-:-:S04]  /*1f40*/  UMOV UR15, 0x40000040 ;  /* 0x40000040000f7882 */ /* 0x000fc80000000000 */
        /* <DEDUP_REMOVED lines=17> */
.L_x_3242:
[----:B------:R-:W-:Y:S01]  /*2060*/  ULEA UR6, UR47, UR42, 0x3 ;  /* 0x0000002a2f067291 */ /* 0x000fe2000f8e183f */
[C---:B------:R-:W-:Y:S01]  /*2070*/  ISETP.GT.AND P1, PT, R0.reuse, RZ, PT ;  /* 0x000000ff0000720c */ /* 0x040fe20003f24270 */
[----:B------:R-:W-:Y:S02]  /*2080*/  VIADD R0, R0, 0xffffffff ;  /* 0xffffffff00007836 */ /* 0x000fe40000000000 */
[----:B------:R-:W-:-:S04]  /*2090*/  UIADD3 UR6, UR6, 0x28c60, URZ ;  /* 0x00028c6006067890 */ /* 0x000fc8000fffe03f */
[----:B------:R-:W-:-:S09]  /*20a0*/  UPRMT UR6, UR39, 0x654, UR6 ;  /* 0x0000065427067896 */ /* 0x000fd20008000006 */
[----:B------:R-:W-:Y:S01]  /*20b0*/  SYNCS.ARRIVE.TRANS64.RED.A1T0 RZ, [UR6], RZ ;  /* 0x000000ffffff79a7 */ /* 0x000fe20008100406 */
[----:B------:R-:W-:Y:S05]  /*20c0*/  @P1 BRA `(.L_x_3243) ;  /* 0xfffffff400101947 */ /* 0x000fea000383ffff */
.L_x_3237:
[----:B------:R-:W-:Y:S01]  /*20d0*/  BAR.SYNC.DEFER_BLOCKING 0xe, 0x100 ;  /* 0x0384000000007b1d */ /* 0x000fe20000010000 */
[----:B01----:R-:W-:Y:S01]  /*20e0*/  IMAD.U32 R3, RZ, RZ, UR47 ;  /* 0x0000002fff037e24 */ /* 0x003fe2000f8e00ff */
[----:B------:R-:W-:Y:S01]  /*20f0*/  UIADD3 UR47, UR47, 0x1, URZ ;  /* 0x000000012f2f7890 */ /* 0x000fe2000fffe03f */
[----:B------:R-:W-:-:S03]  /*2100*/  CS2R R12, SRZ ;  /* 0x00000000000c7805 */ /* 0x000fc6000001ff00 */
[----:B------:R-:W-:Y:S01]  /*2110*/  LEA R0, R3, R2, 0x6 ;  /* 0x0000000203007211 */ /* 0x000fe200078e30ff */
[----:B------:R-:W-:-:S03]  /*2120*/  UISETP.NE.AND UP0, UPT, UR47, 0x2, UPT ;  /* 0x000000022f00788c */ /* 0x000fc6000bf05270 */
        /* <DEDUP_REMOVED lines=134> */
[----:B------:R-:W-:Y:S06]  /*2990*/  BAR.ARV 0xf, 0x100 ;  /* 0x03c4000000007b1d */ /* 0x000fec0000002000 */
[----:B------:R-:W-:Y:S05]  /*29a0*/  BRA `(.L_x_3244) ;  /* 0x00000038008c7947 */ /* 0x000fea0003800000 */
.L_x_3233:
[----:B------:R-:W0:Y:S02]  /*29b0*/  SHFL.IDX PT, R0, R211, RZ, 0x1f ;  /* 0x00001fffd3007589 */ /* 0x000e2400000e0000 */
[----:B0-----:R-:W-:-:S13]  /*29c0*/  R2UR UR4, R0 ;  /* 0x00000000000472ca */ /* 0x001fda00000e0000 */
[----:B------:R-:W-:-:S04]  /*29d0*/  ULEA.HI UR5, UR4, UR4, URZ, 0x1 ;  /* 0x0000000404057291 */ /* 0x000fc8000f8f083f */
[----:B------:R-:W-:-:S04]  /*29e0*/  ULOP3.LUT UR5, UR5, 0x1fffe, URZ, 0xc0, !UPT ;  /* 0x0001fffe05057892 */ /* 0x000fc8000f8ec03f */
[----:B------:R-:W-:Y:S02]  /*29f0*/  UIADD3 UR5, UR4, -UR5, URZ ;  /* 0x8000000504057290 */ /* 0x000fe4000fffe03f */
[----:B------:R-:W-:Y:S02]  /*2a00*/  UIADD3 UR4, UR42, 0x26800, URZ ;  /* 0x000268002a047890 */ /* 0x000fe4000fffe03f */
[----:B------:R-:W-:Y:S02]  /*2a10*/  ULEA UR5, UR5, UR42, 0xf ;  /* 0x0000002a05057291 */ /* 0x000fe4000f8e783f */
[----:B------:R-:W-:Y:S02]  /*2a20*/  ULOP3.LUT UP0, URZ, UR4, 0x3ff, URZ, 0xc0, !UPT ;  /* 0x000003ff043f7892 */ /* 0x000fe4000f80c03f */
[----:B------:R-:W-:-:S04]  /*2a30*/  UIADD3 UR5, UR5, 0x400, URZ ;  /* 0x0000040005057890 */ /* 0x000fc8000fffe03f */
[----:B------:R-:W-:Y:S01]  /*2a40*/  PLOP3.LUT P0, PT, PT, PT, UP0, 0x80, 0x0 ;  /* 0x000000000000781c */ /* 0x000fe20003f0f008 */
[----:B------:R-:W-:-:S04]  /*2a50*/  USHF.R.U32.HI UR5, URZ, 0x4, UR5 ;  /* 0x000000043f057899 */ /* 0x000fc80008011605 */
[----:B------:R-:W-:-:S08]  /*2a60*/  ULOP3.LUT UR52, UR5, 0x3fff, URZ, 0xc0, !UPT ;  /* 0x00003fff05347892 */ /* 0x000fd0000f8ec03f */
        /* <DEDUP_REMOVED lines=17> */
.L_x_3245:
[----:B------:R-:W-:Y:S01]  /*2b80*/  ULEA.HI UR4, UR36, UR36, URZ, 0x1 ;  /* 0x0000002424047291 */ /* 0x000fe2000f8f083f */
[----:B------:R-:W-:-:S03]  /*2b90*/  IMAD.U32 R3, RZ, RZ, UR41 ;  /* 0x00000029ff037e24 */ /* 0x000fc6000f8e00ff */
[----:B------:R-:W-:Y:S02]  /*2ba0*/  ULOP3.LUT UR4, UR4, 0xfffffffe, URZ, 0xc0, !UPT ;  /* 0xfffffffe04047892 */ /* 0x000fe4000f8ec03f */
[----:B------:R-:W-:Y:S02]  /*2bb0*/  ISETP.NE.AND P0, PT, R3, 0x3, PT ;  /* 0x000000030300780c */ /* 0x000fe40003f05270 */
[----:B------:R-:W-:-:S06]  /*2bc0*/  UIADD3 UR4, UR36, -UR4, URZ ;  /* 0x8000000424047290 */ /* 0x000fcc000fffe03f */
[----:B------:R-:W-:-:S05]  /*2bd0*/  IMAD.U32 R0, RZ, RZ, UR4 ;  /* 0x00000004ff007e24 */ /* 0x000fca000f8e00ff */
[----:B------:R-:W-:-:S04]  /*2be0*/  SHF.L.U32 R0, R0, 0x1f, RZ ;  /* 0x0000001f00007819 */ /* 0x000fc800000006ff */
[----:B------:R-:W0:Y:S02]  /*2bf0*/  SYNCS.PHASECHK.TRANS64.TRYWAIT P1, [UR42+0x28c00], R0 ;  /* 0x028c0000ff0075a7 */ /* 0x000e24000802016a */
[----:B0-----:R-:W-:Y:S05]  /*2c00*/  @!P1 BRA `(.L_x_3246) ;  /* 0x0000009400dc9947 */ /* 0x001fea0003800000 */
.L_x_3325:
[----:B------:R-:W-:Y:S05]  /*2c10*/  @!P0 BRA `(.L_x_3247) ;  /* 0x0000000000048947 */ /* 0x000fea0003800000 */
[----:B------:R-:W-:Y:S01]  /*2c20*/  BPT.TRAP 0x1 ;  /* 0x000000040000795c */ /* 0x000fe20000300000 */
.L_x_3247:
[----:B------:R-:W-:Y:S02]  /*2c30*/  IMAD.U32 R7, RZ, RZ, UR47 ;  /* 0x0000002fff077e24 */ /* 0x000fe4000f8e00ff */
[----:B------:R-:W-:-:S03]  /*2c40*/  IMAD.U32 R8, RZ, RZ, UR37 ;  /* 0x00000025ff087e24 */ /* 0x000fc6000f8e00ff */
[----:B------:R-:W-:Y:S02]  /*2c50*/  LEA R7, R7, UR42, 0x3 ;  /* 0x0000002a07077c11 */ /* 0x000fe4000f8e18ff */
[----:B------:R-:W-:-:S04]  /*2c60*/  SHF.L.U32 R8, R8, 0x1f, RZ ;  /* 0x0000001f08087819 */ /* 0x000fc800000006ff */
[----:B------:R1:W2:Y:S01]  /*2c70*/  SYNCS.PHASECHK.TRANS64.TRYWAIT P1, [R7+URZ+0x28c30], R8 ;  /* 0x028c3008070075a7 */ /* 0x0002a2000802017f */
[----:B------:R-:W-:Y:S05]  /*2c80*/  @!P0 BRA `(.L_x_3248) ;  /* 0x0000000000048947 */ /* 0x000fea0003800000 */
[----:B------:R-:W-:Y:S01]  /*2c90*/  BPT.TRAP 0x1 ;  /* 0x000000040000795c */ /* 0x000fe20000300000 */
.L_x_3248:
[----:B--2---:R-:W-:Y:S05]  /*2ca0*/  @P1 BRA `(.L_x_3249) ;  /* 0x0000000000081947 */ /* 0x004fea0003800000 */
[----:B------:R-:W2:Y:S02]  /*2cb0*/  SYNCS.PHASECHK.TRANS64.TRYWAIT P1, [R7+URZ+0x28c30], R8 ;  /* 0x028c3008070075a7 */ /* 0x000ea4000802017f */
[----:B--2---:R-:W-:Y:S05]  /*2cc0*/  @!P1 BRA `(.L_x_3250) ;  /* 0x0000009400c49947 */ /* 0x004fea0003800000 */
.L_x_3249:
[----:B------:R-:W-:-:S04]  /*2cd0*/  UIADD3 UR4, UR42, 0x22400, URZ ;  /* 0x000224002a047890 */ /* 0x000fc8000fffe03f */
[----:B------:R-:W-:-:S04]  /*2ce0*/  USHF.R.U32.HI UR4, URZ, 0x4, UR4 ;  /* 0x000000043f047899 */ /* 0x000fc80008011604 */
[----:B------:R-:W-:-:S06]  /*2cf0*/  ULOP3.LUT UR4, UR4, 0x3fff, URZ, 0xc0, !UPT ;  /* 0x00003fff04047892 */ /* 0x000fcc000f8ec03f */
[----:B------:R-:W-:Y:S01]  /*2d00*/  MOV R4, UR4 ;  /* 0x0000000400047c02 */ /* 0x000fe20008000f00 */
[----:B------:R-:W-:Y:S05]  /*2d10*/  WARPSYNC.ALL ;  /* 0x0000000000007948 */ /* 0x000fea0003800000 */
[----:B------:R-:W-:-:S04]  /*2d20*/  LOP3.LUT R4, R4, 0x10000, RZ, 0xfc, !PT ;  /* 0x0001000004047812 */ /* 0x000fc800078efcff */
[----:B------:R-:W-:Y:S01]  /*2d30*/  R2UR UR12, R4 ;  /* 0x00000000040c72ca */ /* 0x000fe200000e0000 */
[----:B------:R-:W-:Y:S01]  /*2d40*/  UIADD3 UR4, UR42, 0x20400, URZ ;  /* 0x000204002a047890 */ /* 0x000fe2000fffe03f */
[----:B------:R-:W-:Y:S01]  /*2d50*/  WARPGROUP.ARRIVE ;  /* 0x00000000000079c5 */ /* 0x000fe20000000000 */
[----:B------:R-:W-:Y:S01]  /*2d60*/  UMOV UR7, 0x40000040 ;  /* 0x4000004000077882 */ /* 0x000fe20000000000 */
[----:B------:R-:W-:Y:S01]  /*2d70*/  UMOV UR5, 0x40000040 ;  /* 0x4000004000057882 */ /* 0x000fe20000000000 */
[----:B------:R-:W-:Y:S01]  /*2d80*/  USHF.R.U32.HI UR4, URZ, 0x4, UR4 ;  /* 0x000000043f047899 */ /* 0x000fe20008011604 */
[----:B------:R-:W-:Y:S01]  /*2d90*/  UMOV UR11, 0x40000040 ;  /* 0x40000040000b7882 */ /* 0x000fe20000000000 */
[----:B------:R-:W-:Y:S02]  /*2da0*/  UMOV UR9, 0x40000040 ;  /* 0x4000004000097882 */ /* 0x000fe40000000000 */
[----:B------:R-:W-:Y:S01]  /*2db0*/  ULOP3.LUT UR4, UR4, 0x3fff, URZ, 0xc0, !UPT ;  /* 0x00003fff04047892 */ /* 0x000fe2000f8ec03f */
[----:B------:R-:W-:-:S03]  /*2dc0*/  UMOV UR15, 0x40000040 ;  /* 0x40000040000f7882 */ /* 0x000fc60000000000 */
[----:B------:R-:W-:Y:S02]  /*2dd0*/  ULEA UR12, UR47, UR12, 0x9 ;  /* 0x0000000c2f0c7291 */ /* 0x000fe4000f8e483f */
[----:B------:R-:W-:Y:S02]  /*2de0*/  ULOP3.LUT UR13, UR4, 0x10000, URZ, 0xfc, !UPT ;  /* 0x00010000040d7892 */ /* 0x000fe4000f8efc3f */
[----:B------:R-:W-:Y:S02]  /*2df0*/  UIADD3 UR10, UR12, 0x4, URZ ;  /* 0x000000040c0a7890 */ /* 0x000fe4000fffe03f */
[----:B------:R-:W-:Y:S01]  /*2e00*/  UIADD3 UR8, UR13, 0x4, URZ ;  /* 0x000000040d087890 */ /* 0x000fe2000fffe03f */
[----:B------:R-:W-:Y:S02]  /*2e10*/  UMOV UR6, UR12 ;  /* 0x0000000c00067c82 */ /* 0x000fe40008000000 */
[----:B------:R-:W-:Y:S01]  /*2e20*/  UMOV UR4, UR13 ;  /* 0x0000000d00047c82 */ /* 0x000fe20008000000 */
[----:B------:R-:W-:Y:S01]  /*2e30*/  UIADD3 UR14, UR12, 0x6, URZ ;  /* 0x000000060c0e7890 */ /* 0x000fe2000fffe03f */
[----:B------:R-:W-:Y:S01]  /*2e40*/  HGMMA.64x64x16.F32 R24, gdesc[UR4], RZ, !UPT, gsb0 ;  /* 0x00e00000041879f0 */ /* 0x000fe2000c0008ff */
[----:B------:R-:W-:-:S02]  /*2e50*/  UIADD3 UR6, UR12, 0x2, URZ ;  /* 0x000000020c067890 */ /* 0x000fc4000fffe03f */
[----:B------:R-:W-:Y:S01]  /*2e60*/  UIADD3 UR4, UR13, 0x2, URZ ;  /* 0x000000020d047890 */ /* 0x000fe2000fffe03f */
[----:B------:R-:W-:Y:S01]  /*2e70*/  UMOV UR7, 0x40000040 ;  /* 0x4000004000077882 */ /* 0x000fe20000000000 */
[----:B------:R-:W-:Y:S01]  /*2e80*/  UMOV UR5, 0x40000040 ;  /* 0x4000004000057882 */ /* 0x000fe20000000000 */
[----:B------:R-:W-:-:S03]  /*2e90*/  UIADD3 UR12, UR13, 0x6, URZ ;  /* 0x000000060d0c7890 */ /* 0x000fc6000fffe03f */
[----:B------:R-:W-:Y:S01]  /*2ea0*/  UMOV UR13, 0x40000040 ;  /* 0x40000040000d7882 */ /* 0x000fe20000000000 */
[----:B------:R-:W-:Y:S02]  /*2eb0*/  WARPGROUP.DEPBAR.LE gsb0, 0x0 ;  /* 0x00008000000079c5 */ /* 0x000fe40000010000 */
[----:B------:R-:W-:-:S06]  /*2ec0*/  WARPGROUP.ARRIVE ;  /* 0x00000000000079c5 */ /* 0x000fcc0000000000 */
[----:B------:R-:W-:Y:S03]  /*2ed0*/  HGMMA.64x64x16.F32 R24, gdesc[UR4], R24, gsb0 ;  /* 0x00e00000041879f0 */ /* 0x000fe60008000818 */
[----:B------:R-:W-:Y:S02]  /*2ee0*/  WARPGROUP.DEPBAR.LE gsb0, 0x0 ;  /* 0x00008000000079c5 */ /* 0x000fe40000010000 */
[----:B------:R-:W-:-:S06]  /*2ef0*/  WARPGROUP.ARRIVE ;  /* 0x00000000000079c5 */ /* 0x000fcc0000000000 */
[----:B------:R-:W-:Y:S03]  /*2f00*/  HGMMA.64x64x16.F32 R24, gdesc[UR8], R24, gsb0 ;  /* 0x00e00000081879f0 */ /* 0x000fe60008000818 */
[----:B------:R-:W-:Y:S02]  /*2f10*/  WARPGROUP.DEPBAR.LE gsb0, 0x0 ;  /* 0x00008000000079c5 */ /* 0x000fe40000010000 */
[----:B------:R-:W-:-:S06]  /*2f20*/  WARPGROUP.ARRIVE ;  /* 0x00000000000079c5 */ /* 0x000fcc0000000000 */
[----:B------:R-:W-:Y:S03]  /*2f30*/  HGMMA.64x64x16.F32 R24, gdesc[UR12], R24, gsb0 ;  /* 0x00e000000c1879f0 */ /* 0x000fe60008000818 */
[----:B------:R-:W-:Y:S02]  /*2f40*/  WARPGROUP.DEPBAR.LE gsb0, 0x0 ;  /* 0x00008000000079c5 */ /* 0x000fe40000010000 */
[----:B------:R-:W-:Y:S05]  /*2f50*/  @!P0 BRA `(.L_x_3251) ;  /* 0x0000000000048947 */ /* 0x000fea0003800000 */
[----:B------:R-:W-:Y:S01]  /*2f60*/  BPT.TRAP 0x1 ;  /* 0x000000040000795c */ /* 0x000fe20000300000 */
.L_x_3251:
[----:B------:R-:W-:Y:S01]  /*2f70*/  UIMAD UR6, UR48, -0x40, UR49 ;  /* 0xffffffc0300678a4 */ /* 0x000fe2000f8e0231 */
[----:B------:R-:W-:-:S05]  /*2f80*/  ULDC UR20, c[0x0][0x988] ;  /* 0x0002620000147ab9 */ /* 0x000fca0000000800 */
[----:B0-----:R-:W-:Y:S01]  /*2f90*/  IMAD.U32 R0, RZ, RZ, UR6 ;  /* 0x00000006ff007e24 */ /* 0x001fe2000f8e00ff */
[----:B------:R-:W-:-:S04]  /*2fa0*/  R2UR UR6, R7 ;  /* 0x00000000070672ca */ /* 0x000fc800000e0000 */
[----:B------:R-:W-:-:S04]  /*2fb0*/  IADD3 R0, -R17, 0x40, R0 ;  /* 0x0000004011007810 */ /* 0x000fc80007ffe100 */
[C---:B------:R-:W-:Y:S02]  /*2fc0*/  ISETP.GT.AND P5, PT, R0.reuse, RZ, PT ;  /* 0x000000ff0000720c */ /* 0x040fe40003fa4270 */
[C---:B------:R-:W-:Y:S02]  /*2fd0*/  ISETP.GT.AND P4, PT, R0.reuse, 0x1, PT ;  /* 0x000000010000780c */ /* 0x040fe40003f84270 */
[----:B------:R-:W-:Y:S01]  /*2fe0*/  ISETP.GT.AND P3, PT, R0, 0x8, PT ;  /* 0x000000080000780c */ /* 0x000fe20003f64270 */
[----:B------:R-:W-:Y:S01]  /*2ff0*/  UIADD3 UR6, UR6, 0x28c40, URZ ;  /* 0x00028c4006067890 */ /* 0x000fe2000fffe03f */
[----:B------:R-:W-:Y:S02]  /*3000*/  FSEL R24, R24, -INF , P5 ;  /* 0xff80000018187808 */ /* 0x000fe40002800000 */
[----:B------:R-:W-:Y:S01]  /*3010*/  FSEL R25, R25, -INF , P4 ;  /* 0xff80000019197808 */ /* 0x000fe20002000000 */
[----:B------:R-:W-:Y:S01]  /*3020*/  UPRMT UR6, UR39, 0x654, UR6 ;  /* 0x0000065427067896 */ /* 0x000fe20008000006 */
[----:B------:R-:W-:-:S02]  /*3030*/  ISETP.GT.AND P2, PT, R0, 0x9, PT ;  /* 0x000000090000780c */ /* 0x000fc40003f44270 */
[----:B------:R-:W-:Y:S02]  /*3040*/  FSEL R28, R28, -INF , P3 ;  /* 0xff8000001c1c7808 */ /* 0x000fe40001800000 */
[----:B------:R-:W-:Y:S02]  /*3050*/  FMNMX.FTZ R3, R24, R25, !PT ;  /* 0x0000001918037209 */ /* 0x000fe40007810000 */
[----:B------:R-:W-:Y:S02]  /*3060*/  ISETP.GT.AND P1, PT, R0, 0x10, PT ;  /* 0x000000100000780c */ /* 0x000fe40003f24270 */
[----:B------:R-:W-:Y:S01]  /*3070*/  FSEL R29, R29, -INF , P2 ;  /* 0xff8000001d1d7808 */ /* 0x000fe20001000000 */
[----:B------:R-:W-:Y:S01]  /*3080*/  SYNCS.ARRIVE.TRANS64.RED.A1T0 RZ, [UR6], RZ ;  /* 0x000000ffffff79a7 */ /* 0x000fe20008100406 */
[----:B------:R-:W-:Y:S02]  /*3090*/  FMNMX.FTZ R6, R28, R3, !PT ;  /* 0x000000031c067209 */ /* 0x000fe40007810000 */
        /* <DEDUP_REMOVED lines=44> */
[----:B------:R-:W-:Y:S02]  /*3360*/  FMNMX.FTZ R0, R52, R3, !PT ;  /* 0x0000000334007209 */ /* 0x000fe40007810000 */
[----:B------:R-:W-:Y:S02]  /*3370*/  FMNMX.FTZ R3, R26, R27, !PT ;  /* 0x0000001b1a037209 */ /* 0x000fe40007810000 */
[----:B------:R-:W-:Y:S02]  /*3380*/  FMNMX.FTZ R5, R53, R0, !PT ;  /* 0x0000000035057209 */ /* 0x000fe40007810000 */
[----:B------:R-:W-:Y:S02]  /*3390*/  FSEL R46, R46, -INF , P1 ;  /* 0xff8000002e2e7808 */ /* 0x000fe40000800000 */
[----:B------:R-:W-:Y:S01]  /*33a0*/  FSEL R47, R47, -INF , P6 ;  /* 0xff8000002f2f7808 */ /* 0x000fe20003000000 */
[----:B------:R-:W0:Y:S01]  /*33b0*/  SHFL.BFLY PT, R0, R5, 0x2, 0x1f ;  /* 0x0c401f0005007f89 */ /* 0x000e2200000e0000 */
[----:B------:R-:W-:-:S02]  /*33c0*/  FSEL R50, R50, -INF , P5 ;  /* 0xff80000032327808 */ /* 0x000fc40002800000 */
[----:B------:R-:W-:Y:S02]  /*33d0*/  FSEL R51, R51, -INF , P4 ;  /* 0xff80000033337808 */ /* 0x000fe40002000000 */
[----:B------:R-:W-:Y:S02]  /*33e0*/  FSEL R54, R54, -INF , P3 ;  /* 0xff80000036367808 */ /* 0x000fe40001800000 */
[----:B------:R-:W-:Y:S02]  /*33f0*/  FSEL R55, R55, -INF , P2 ;  /* 0xff80000037377808 */ /* 0x000fe40001000000 */
[----:B0-----:R-:W-:Y:S02]  /*3400*/  FMNMX.FTZ R9, R5, R0, !PT ;  /* 0x0000000005097209 */ /* 0x001fe40007810000 */
[----:B------:R-:W-:-:S03]  /*3410*/  FMNMX.FTZ R0, R30, R3, !PT ;  /* 0x000000031e007209 */ /* 0x000fc60007810000 */
[----:B------:R-:W0:Y:S01]  /*3420*/  SHFL.BFLY PT, R10, R9, 0x1, 0x1f ;  /* 0x0c201f00090a7f89 */ /* 0x000e2200000e0000 */
[----:B------:R-:W-:-:S04]  /*3430*/  FMNMX.FTZ R3, R31, R0, !PT ;  /* 0x000000001f037209 */ /* 0x000fc80007810000 */
[----:B------:R-:W-:-:S04]  /*3440*/  FMNMX.FTZ R0, R34, R3, !PT ;  /* 0x0000000322007209 */ /* 0x000fc80007810000 */
[----:B------:R-:W-:-:S04]  /*3450*/  FMNMX.FTZ R3, R35, R0, !PT ;  /* 0x0000000023037209 */ /* 0x000fc80007810000 */
[----:B------:R-:W-:-:S04]  /*3460*/  FMNMX.FTZ R6, R38, R3, !PT ;  /* 0x0000000326067209 */ /* 0x000fc80007810000 */
[----:B------:R-:W-:-:S04]  /*3470*/  FMNMX.FTZ R3, R39, R6, !PT ;  /* 0x0000000627037209 */ /* 0x000fc80007810000 */
[----:B------:R-:W-:Y:S02]  /*3480*/  FMNMX.FTZ R6, R42, R3, !PT ;  /* 0x000000032a067209 */ /* 0x000fe40007810000 */
[----:B0-----:R-:W-:Y:S02]  /*3490*/  FMNMX.FTZ R0, R9, R10, !PT ;  /* 0x0000000a09007209 */ /* 0x001fe40007810000 */
[----:B------:R-:W-:Y:S01]  /*34a0*/  FMNMX.FTZ R3, R43, R6, !PT ;  /* 0x000000062b037209 */ /* 0x000fe20007810000 */
[----:B------:R-:W-:Y:S01]  /*34b0*/  BAR.SYNC.DEFER_BLOCKING 0xf, 0x100 ;  /* 0x03c4000000007b1d */ /* 0x000fe20000010000 */
[C---:B------:R-:W-:Y:S01]  /*34c0*/  FSETP.NEU.FTZ.AND P1, PT, R0.reuse, -INF , PT ;  /* 0xff8000000000780b */ /* 0x040fe20003f3d000 */
[----:B------:R-:W-:Y:S01]  /*34d0*/  FMUL.FTZ R5, R0, UR20 ;  /* 0x0000001400057c20 */ /* 0x000fe20008410000 */
[----:B------:R-:W-:-:S04]  /*34e0*/  FMNMX.FTZ R6, R46, R3, !PT ;  /* 0x000000032e067209 */ /* 0x000fc80007810000 */
[----:B------:R-:W-:Y:S02]  /*34f0*/  FMNMX.FTZ R3, R47, R6, !PT ;  /* 0x000000062f037209 */ /* 0x000fe40007810000 */
[----:B------:R-:W-:Y:S02]  /*3500*/  FSEL R9, R5, RZ, P1 ;  /* 0x000000ff05097208 */ /* 0x000fe40000800000 */
[----:B------:R-:W-:-:S03]  /*3510*/  FMNMX.FTZ R6, R50, R3, !PT ;  /* 0x0000000332067209 */ /* 0x000fc60007810000 */
[--C-:B------:R-:W-:Y:S01]  /*3520*/  FFMA.FTZ R24, R24, UR20, -R9.reuse ;  /* 0x0000001418187c23 */ /* 0x100fe20008010809 */
[----:B------:R-:W-:Y:S01]  /*3530*/  FMNMX.FTZ R3, R51, R6, !PT ;  /* 0x0000000633037209 */ /* 0x000fe20007810000 */
[--C-:B------:R-:W-:Y:S01]  /*3540*/  FFMA.FTZ R25, R25, UR20, -R9.reuse ;  /* 0x0000001419197c23 */ /* 0x100fe20008010809 */
[--C-:B------:R-:W-:Y:S01]  /*3550*/  FFMA.FTZ R28, R28, UR20, -R9.reuse ;  /* 0x000000141c1c7c23 */ /* 0x100fe20008010809 */
[--C-:B------:R-:W-:Y:S01]  /*3560*/  FFMA.FTZ R29, R29, UR20, -R9.reuse ;  /* 0x000000141d1d7c23 */ /* 0x100fe20008010809 */
[----:B------:R-:W-:Y:S01]  /*3570*/  FMNMX.FTZ R6, R54, R3, !PT ;  /* 0x0000000336067209 */ /* 0x000fe20007810000 */
[----:B------:R-:W-:Y:S01]  /*3580*/  MUFU.EX2 R24, R24 ;  /* 0x0000001800187308 */ /* 0x000fe20000000800 */
[--C-:B------:R-:W-:Y:S01]  /*3590*/  FFMA.FTZ R32, R32, UR20, -R9.reuse ;  /* 0x0000001420207c23 */ /* 0x100fe20008010809 */
[--C-:B------:R-:W-:Y:S01]  /*35a0*/  FFMA.FTZ R33, R33, UR20, -R9.reuse ;  /* 0x0000001421217c23 */ /* 0x100fe20008010809 */
[----:B------:R-:W-:Y:S01]  /*35b0*/  FMNMX.FTZ R6, R55, R6, !PT ;  /* 0x0000000637067209 */ /* 0x000fe20007810000 */
[--C-:B------:R-:W-:Y:S01]  /*35c0*/  FFMA.FTZ R36, R36, UR20, -R9.reuse ;  /* 0x0000001424247c23 */ /* 0x100fe20008010809 */
[--C-:B------:R-:W-:Y:S01]  /*35d0*/  FFMA.FTZ R37, R37, UR20, -R9.reuse ;  /* 0x0000001425257c23 */ /* 0x100fe20008010809 */
[--C-:B------:R-:W-:Y:S01]  /*35e0*/  FFMA.FTZ R40, R40, UR20, -R9.reuse ;  /* 0x0000001428287c23 */ /* 0x100fe20008010809 */
[--C-:B------:R-:W-:Y:S01]  /*35f0*/  FFMA.FTZ R41, R41, UR20, -R9.reuse ;  /* 0x0000001429297c23 */ /* 0x100fe20008010809 */
[----:B------:R-:W0:Y:S01]  /*3600*/  SHFL.BFLY PT, R3, R6, 0x2, 0x1f ;  /* 0x0c401f0006037f89 */ /* 0x000e2200000e0000 */
[----:B------:R-:W3:Y:S01]  /*3610*/  MUFU.EX2 R25, R25 ;  /* 0x0000001900197308 */ /* 0x000ee20000000800 */
[--C-:B------:R-:W-:Y:S01]  /*3620*/  FFMA.FTZ R44, R44, UR20, -R9.reuse ;  /* 0x000000142c2c7c23 */ /* 0x100fe20008010809 */
[--C-:B------:R-:W-:Y:S01]  /*3630*/  FFMA.FTZ R45, R45, UR20, -R9.reuse ;  /* 0x000000142d2d7c23 */ /* 0x100fe20008010809 */
[--C-:B------:R-:W-:Y:S01]  /*3640*/  FFMA.FTZ R48, R48, UR20, -R9.reuse ;  /* 0x0000001430307c23 */ /* 0x100fe20008010809 */
[--C-:B------:R-:W-:Y:S01]  /*3650*/  FFMA.FTZ R49, R49, UR20, -R9.reuse ;  /* 0x0000001431317c23 */ /* 0x100fe20008010809 */
[--C-:B------:R-:W-:Y:S01]  /*3660*/  FFMA.FTZ R52, R52, UR20, -R9.reuse ;  /* 0x0000001434347c23 */ /* 0x100fe20008010809 */
[----:B------:R-:W-:-:S02]  /*3670*/  FFMA.FTZ R9, R53, UR20, -R9 ;  /* 0x0000001435097c23 */ /* 0x000fc40008010809 */
[----:B------:R-:W-:Y:S08]  /*3680*/  MUFU.EX2 R28, R28 ;  /* 0x0000001c001c7308 */ /* 0x000ff00000000800 */
[----:B------:R-:W4:Y:S01]  /*3690*/  MUFU.EX2 R29, R29 ;  /* 0x0000001d001d7308 */ /* 0x000f220000000800 */
[----:B---3--:R-:W-:Y:S01]  /*36a0*/  FADD.FTZ R11, R24, R25 ;  /* 0x00000019180b7221 */ /* 0x008fe20000010000 */
[----:B------:R-:W-:-:S02]  /*36b0*/  F2FP.F16.F32.PACK_AB R152, R25, R24 ;  /* 0x000000181998723e */ /* 0x000fc400000000ff */
[----:B0-----:R-:W-:-:S04]  /*36c0*/  FMNMX.FTZ R5, R6, R3, !PT ;  /* 0x0000000306057209 */ /* 0x001fc80007810000 */
[----:B------:R-:W-:Y:S01]  /*36d0*/  MUFU.EX2 R32, R32 ;  /* 0x0000002000207308 */ /* 0x000fe20000000800 */
[----:B------:R-:W0:Y:S07]  /*36e0*/  SHFL.BFLY PT, R6, R5, 0x1, 0x1f ;  /* 0x0c201f0005067f89 */ /* 0x000e2e00000e0000 */
[----:B------:R-:W3:Y:S01]  /*36f0*/  MUFU.EX2 R33, R33 ;  /* 0x0000002100217308 */ /* 0x000ee20000000800 */
[----:B----4-:R-:W-:-:S07]  /*3700*/  F2FP.F16.F32.PACK_AB R154, R29, R28 ;  /* 0x0000001c1d9a723e */ /* 0x010fce00000000ff */
[----:B------:R-:W-:Y:S08]  /*3710*/  MUFU.EX2 R36, R36 ;  /* 0x0000002400247308 */ /* 0x000ff00000000800 */
[----:B------:R-:W4:Y:S01]  /*3720*/  MUFU.EX2 R37, R37 ;  /* 0x0000002500257308 */ /* 0x000f220000000800 */
[----:B---3--:R-:W-:Y:S02]  /*3730*/  F2FP.F16.F32.PACK_AB R156, R33, R32 ;  /* 0x00000020219c723e */ /* 0x008fe400000000ff */
[----:B0-----:R-:W-:Y:S01]  /*3740*/  FMNMX.FTZ R3, R5, R6, !PT ;  /* 0x0000000605037209 */ /* 0x001fe20007810000 */
[----:B------:R-:W-:-:S03]  /*3750*/  FADD.FTZ R6, R28, R11 ;  /* 0x0000000b1c067221 */ /* 0x000fc60000010000 */
[C---:B------:R-:W-:Y:S01]  /*3760*/  FSETP.NEU.FTZ.AND P1, PT, R3.reuse, -INF , PT ;  /* 0xff8000000300780b */ /* 0x040fe20003f3d000 */
[----:B------:R-:W-:Y:S01]  /*3770*/  FMUL.FTZ R5, R3, UR20 ;  /* 0x0000001403057c20 */ /* 0x000fe20008410000 */
[----:B------:R-:W-:Y:S01]  /*3780*/  FADD.FTZ R13, R29, R6 ;  /* 0x000000061d0d7221 */ /* 0x000fe20000010000 */
[----:B------:R-:W0:Y:S03]  /*3790*/  MUFU.EX2 R40, R40 ;  /* 0x0000002800287308 */ /* 0x000e260000000800 */
[----:B------:R-:W-:Y:S01]  /*37a0*/  FSEL R5, R5, RZ, P1 ;  /* 0x000000ff05057208 */ /* 0x000fe20000800000 */
[----:B------:R-:W-:Y:S01]  /*37b0*/  FADD.FTZ R10, R32, R13 ;  /* 0x0000000d200a7221 */ /* 0x000fe20000010000 */
[----:B----4-:R-:W-:-:S03]  /*37c0*/  F2FP.F16.F32.PACK_AB R158, R37, R36 ;  /* 0x00000024259e723e */ /* 0x010fc600000000ff */
[--C-:B------:R-:W-:Y:S01]  /*37d0*/  FFMA.FTZ R26, R26, UR20, -R5.reuse ;  /* 0x000000141a1a7c23 */ /* 0x100fe20008010805 */
[--C-:B------:R-:W-:Y:S01]  /*37e0*/  FFMA.FTZ R27, R27, UR20, -R5.reuse ;  /* 0x000000141b1b7c23 */ /* 0x100fe20008010805 */
[--C-:B------:R-:W-:Y:S01]  /*37f0*/  FFMA.FTZ R30, R30, UR20, -R5.reuse ;  /* 0x000000141e1e7c23 */ /* 0x100fe20008010805 */
[--C-:B------:R-:W-:Y:S01]  /*3800*/  FFMA.FTZ R31, R31, UR20, -R5.reuse ;  /* 0x000000141f1f7c23 */ /* 0x100fe20008010805 */
[--C-:B------:R-:W-:Y:S01]  /*3810*/  FFMA.FTZ R34, R34, UR20, -R5.reuse ;  /* 0x0000001422227c23 */ /* 0x100fe20008010805 */
[--C-:B------:R-:W-:Y:S01]  /*3820*/  FFMA.FTZ R35, R35, UR20, -R5.reuse ;  /* 0x0000001423237c23 */ /* 0x100fe20008010805 */
[----:B------:R-:W-:Y:S01]  /*3830*/  MUFU.EX2 R26, R26 ;  /* 0x0000001a001a7308 */ /* 0x000fe20000000800 */
[--C-:B------:R-:W-:Y:S01]  /*3840*/  FFMA.FTZ R38, R38, UR20, -R5.reuse ;  /* 0x0000001426267c23 */ /* 0x100fe20008010805 */
[--C-:B------:R-:W-:Y:S01]  /*3850*/  FFMA.FTZ R39, R39, UR20, -R5.reuse ;  /* 0x0000001427277c23 */ /* 0x100fe20008010805 */
[--C-:B------:R-:W-:Y:S01]  /*3860*/  FFMA.FTZ R42, R42, UR20, -R5.reuse ;  /* 0x000000142a2a7c23 */ /* 0x100fe20008010805 */
[--C-:B------:R-:W-:Y:S01]  /*3870*/  FFMA.FTZ R43, R43, UR20, -R5.reuse ;  /* 0x000000142b2b7c23 */ /* 0x100fe20008010805 */
[--C-:B------:R-:W-:Y:S01]  /*3880*/  FFMA.FTZ R46, R46, UR20, -R5.reuse ;  /* 0x000000142e2e7c23 */ /* 0x100fe20008010805 */
[--C-:B------:R-:W-:Y:S01]  /*3890*/  FFMA.FTZ R47, R47, UR20, -R5.reuse ;  /* 0x000000142f2f7c23 */ /* 0x100fe20008010805 */
[----:B------:R-:W-:Y:S01]  /*38a0*/  FADD.FTZ R13, R33, R10 ;  /* 0x0000000a210d7221 */ /* 0x000fe20000010000 */
[----:B------:R-:W3:Y:S01]  /*38b0*/  MUFU.EX2 R27, R27 ;  /* 0x0000001b001b7308 */ /* 0x000ee20000000800 */
[--C-:B------:R-:W-:Y:S01]  /*38c0*/  FFMA.FTZ R50, R50, UR20, -R5.reuse ;  /* 0x0000001432327c23 */ /* 0x100fe20008010805 */
[----:B------:R-:W-:Y:S01]  /*38d0*/  FFMA.FTZ R51, R51, UR20, -R5 ;  /* 0x0000001433337c23 */ /* 0x000fe20008010805 */
[----:B------:R-:W-:Y:S01]  /*38e0*/  FADD.FTZ R10, R36, R13 ;  /* 0x0000000d240a7221 */ /* 0x000fe20000010000 */
[--C-:B------:R-:W-:Y:S01]  /*38f0*/  FFMA.FTZ R54, R54, UR20, -R5.reuse ;  /* 0x0000001436367c23 */ /* 0x100fe20008010805 */
[----:B------:R-:W-:-:S02]  /*3900*/  FFMA.FTZ R5, R55, UR20, -R5 ;  /* 0x0000001437057c23 */ /* 0x000fc40008010805 */
[----:B------:R-:W-:Y:S01]  /*3910*/  FADD.FTZ R13, R37, R10 ;  /* 0x0000000a250d7221 */ /* 0x000fe20000010000 */
[----:B------:R-:W4:Y:S03]  /*3920*/  MUFU.EX2 R30, R30 ;  /* 0x0000001e001e7308 */ /* 0x000f260000000800 */
[----:B0-----:R-:W-:-:S05]  /*3930*/  FADD.FTZ R10, R40, R13 ;  /* 0x0000000d280a7221 */ /* 0x001fca0000010000 */
[----:B------:R-:W0:Y:S01]  /*3940*/  MUFU.EX2 R31, R31 ;  /* 0x0000001f001f7308 */ /* 0x000e220000000800 */
[----:B---3--:R-:W-:Y:S01]  /*3950*/  FADD.FTZ R11, R26, R27 ;  /* 0x0000001b1a0b7221 */ /* 0x008fe20000010000 */
[----:B------:R-:W-:-:S06]  /*3960*/  F2FP.F16.F32.PACK_AB R153, R27, R26 ;  /* 0x0000001a1b99723e */ /* 0x000fcc00000000ff */
[----:B------:R-:W3:Y:S01]  /*3970*/  MUFU.EX2 R34, R34 ;  /* 0x0000002200227308 */ /* 0x000ee20000000800 */
[----:B----4-:R-:W-:-:S07]  /*3980*/  FADD.FTZ R6, R30, R11 ;  /* 0x0000000b1e067221 */ /* 0x010fce0000010000 */
[----:B------:R-:W4:Y:S01]  /*3990*/  MUFU.EX2 R35, R35 ;  /* 0x0000002300237308 */ /* 0x000f220000000800 */
[C---:B0-----:R-:W-:Y:S01]  /*39a0*/  FADD.FTZ R11, R31.reuse, R6 ;  /* 0x000000061f0b7221 */ /* 0x041fe20000010000 */
[----:B------:R-:W-:-:S05]  /*39b0*/  F2FP.F16.F32.PACK_AB R155, R31, R30 ;  /* 0x0000001e1f9b723e */ /* 0x000fca00000000ff */
[----:B------:R0:W-:Y:S01]  /*39c0*/  STSM.16.M88.4 [R22+0x26800], R152 ;  /* 0x0268009816007844 */ /* 0x0001e20000000200 */
[----:B------:R-:W5:Y:S01]  /*39d0*/  MUFU.EX2 R38, R38 ;  /* 0x0000002600267308 */ /* 0x000f620000000800 */
[----:B---3--:R-:W-:-:S07]  /*39e0*/  FADD.FTZ R6, R34, R11 ;  /* 0x0000000b22067221 */ /* 0x008fce0000010000 */
[----:B------:R-:W3:Y:S01]  /*39f0*/  MUFU.EX2 R39, R39 ;  /* 0x0000002700277308 */ /* 0x000ee20000000800 */
[C---:B----4-:R-:W-:Y:S01]  /*3a00*/  FADD.FTZ R11, R35.reuse, R6 ;  /* 0x00000006230b7221 */ /* 0x050fe20000010000 */
[----:B------:R-:W-:-:S06]  /*3a10*/  F2FP.F16.F32.PACK_AB R157, R35, R34 ;  /* 0x00000022239d723e */ /* 0x000fcc00000000ff */
[----:B------:R-:W4:Y:S01]  /*3a20*/  MUFU.EX2 R42, R42 ;  /* 0x0000002a002a7308 */ /* 0x000f220000000800 */
[----:B-----5:R-:W-:-:S07]  /*3a30*/  FADD.FTZ R6, R38, R11 ;  /* 0x0000000b26067221 */ /* 0x020fce0000010000 */
[----:B------:R-:W5:Y:S01]  /*3a40*/  MUFU.EX2 R41, R41 ;  /* 0x0000002900297308 */ /* 0x000f620000000800 */
[C---:B---3--:R-:W-:Y:S01]  /*3a50*/  FADD.FTZ R11, R39.reuse, R6 ;  /* 0x00000006270b7221 */ /* 0x048fe20000010000 */
[----:B------:R-:W-:-:S05]  /*3a60*/  F2FP.F16.F32.PACK_AB R159, R39, R38 ;  /* 0x00000026279f723e */ /* 0x000fca00000000ff */
[----:B------:R0:W-:Y:S01]  /*3a70*/  STSM.16.M88.4 [R184], R156 ;  /* 0x0000009cb8007844 */ /* 0x0001e20000000200 */
[----:B------:R-:W3:Y:S01]  /*3a80*/  MUFU.EX2 R43, R43 ;  /* 0x0000002b002b7308 */ /* 0x000ee20000000800 */
[----:B----4-:R-:W-:-:S07]  /*3a90*/  FADD.FTZ R6, R42, R11 ;  /* 0x0000000b2a067221 */ /* 0x010fce0000010000 */
[----:B------:R-:W4:Y:S01]  /*3aa0*/  MUFU.EX2 R44, R44 ;  /* 0x0000002c002c7308 */ /* 0x000f220000000800 */
[C---:B-----5:R-:W-:Y:S01]  /*3ab0*/  FADD.FTZ R13, R41.reuse, R10 ;  /* 0x0000000a290d7221 */ /* 0x060fe20000010000 */
[----:B------:R-:W-:-:S06]  /*3ac0*/  F2FP.F16.F32.PACK_AB R160, R41, R40 ;  /* 0x0000002829a0723e */ /* 0x000fcc00000000ff */
[----:B------:R-:W5:Y:S01]  /*3ad0*/  MUFU.EX2 R46, R46 ;  /* 0x0000002e002e7308 */ /* 0x000f620000000800 */
[C---:B---3--:R-:W-:Y:S01]  /*3ae0*/  FADD.FTZ R11, R43.reuse, R6 ;  /* 0x000000062b0b7221 */ /* 0x048fe20000010000 */
[----:B------:R-:W-:-:S06]  /*3af0*/  F2FP.F16.F32.PACK_AB R161, R43, R42 ;  /* 0x0000002a2ba1723e */ /* 0x000fcc00000000ff */
[----:B------:R-:W3:Y:S01]  /*3b00*/  MUFU.EX2 R45, R45 ;  /* 0x0000002d002d7308 */ /* 0x000ee20000000800 */
[----:B----4-:R-:W-:-:S07]  /*3b10*/  FADD.FTZ R6, R44, R13 ;  /* 0x0000000d2c067221 */ /* 0x010fce0000010000 */
[----:B------:R-:W4:Y:S01]  /*3b20*/  MUFU.EX2 R47, R47 ;  /* 0x0000002f002f7308 */ /* 0x000f220000000800 */
[----:B-----5:R-:W-:-:S07]  /*3b30*/  FADD.FTZ R10, R46, R11 ;  /* 0x0000000b2e0a7221 */ /* 0x020fce0000010000 */
[----:B------:R-:W-:Y:S01]  /*3b40*/  MUFU.EX2 R48, R48 ;  /* 0x0000003000307308 */ /* 0x000fe20000000800 */
[C---:B---3--:R-:W-:Y:S01]  /*3b50*/  F2FP.F16.F32.PACK_AB R162, R45.reuse, R44 ;  /* 0x0000002c2da2723e */ /* 0x048fe200000000ff */
[----:B------:R-:W-:-:S06]  /*3b60*/  FADD.FTZ R45, R45, R6 ;  /* 0x000000062d2d7221 */ /* 0x000fcc0000010000 */
[----:B------:R-:W3:Y:S01]  /*3b70*/  MUFU.EX2 R49, R49 ;  /* 0x0000003100317308 */ /* 0x000ee20000000800 */
[C---:B----4-:R-:W-:Y:S01]  /*3b80*/  F2FP.F16.F32.PACK_AB R163, R47.reuse, R46 ;  /* 0x0000002e2fa3723e */ /* 0x050fe200000000ff */
[----:B------:R-:W-:-:S04]  /*3b90*/  FADD.FTZ R47, R47, R10 ;  /* 0x0000000a2f2f7221 */ /* 0x000fc80000010000 */
[----:B------:R0:W-:Y:S02]  /*3ba0*/  STSM.16.M88.4 [R19], R160 ;  /* 0x000000a013007844 */ /* 0x0001e40000000200 */
[----:B------:R-:W-:Y:S08]  /*3bb0*/  MUFU.EX2 R50, R50 ;  /* 0x0000003200327308 */ /* 0x000ff00000000800 */
[----:B------:R-:W4:Y:S01]  /*3bc0*/  MUFU.EX2 R51, R51 ;  /* 0x0000003300337308 */ /* 0x000f220000000800 */
[----:B---3--:R-:W-:Y:S01]  /*3bd0*/  F2FP.F16.F32.PACK_AB R164, R49, R48 ;  /* 0x0000003031a4723e */ /* 0x008fe200000000ff */
[----:B------:R-:W-:-:S04]  /*3be0*/  FADD.FTZ R48, R48, R45 ;  /* 0x0000002d30307221 */ /* 0x000fc80000010000 */
[----:B------:R-:W-:Y:S02]  /*3bf0*/  FADD.FTZ R49, R49, R48 ;  /* 0x0000003031317221 */ /* 0x000fe40000010000 */
[----:B------:R-:W3:Y:S08]  /*3c00*/  MUFU.EX2 R52, R52 ;  /* 0x0000003400347308 */ /* 0x000ef00000000800 */
[----:B------:R-:W5:Y:S01]  /*3c10*/  MUFU.EX2 R9, R9 ;  /* 0x0000000900097308 */ /* 0x000f620000000800 */
[----:B----4-:R-:W-:Y:S01]  /*3c20*/  F2FP.F16.F32.PACK_AB R165, R51, R50 ;  /* 0x0000003233a5723e */ /* 0x010fe200000000ff */
[----:B------:R-:W-:-:S04]  /*3c30*/  FADD.FTZ R50, R50, R47 ;  /* 0x0000002f32327221 */ /* 0x000fc80000010000 */
[----:B------:R-:W-:Y:S02]  /*3c40*/  FADD.FTZ R51, R51, R50 ;  /* 0x0000003233337221 */ /* 0x000fe40000010000 */
[----:B------:R-:W-:Y:S01]  /*3c50*/  MUFU.EX2 R54, R54 ;  /* 0x0000003600367308 */ /* 0x000fe20000000800 */
[----:B---3--:R-:W-:-:S07]  /*3c60*/  FADD.FTZ R6, R52, R49 ;  /* 0x0000003134067221 */ /* 0x008fce0000010000 */
[----:B------:R-:W3:Y:S01]  /*3c70*/  MUFU.EX2 R5, R5 ;  /* 0x0000000500057308 */ /* 0x000ee20000000800 */
[C---:B-----5:R-:W-:Y:S01]  /*3c80*/  F2FP.F16.F32.PACK_AB R166, R9.reuse, R52 ;  /* 0x0000003409a6723e */ /* 0x060fe200000000ff */
[----:B------:R-:W-:Y:S01]  /*3c90*/  FADD.FTZ R6, R9, R6 ;  /* 0x0000000609067221 */ /* 0x000fe20000010000 */
[----:B---3--:R-:W-:Y:S01]  /*3ca0*/  F2FP.F16.F32.PACK_AB R167, R5, R54 ;  /* 0x0000003605a7723e */ /* 0x008fe200000000ff */
[----:B------:R-:W-:-:S04]  /*3cb0*/  FADD.FTZ R54, R54, R51 ;  /* 0x0000003336367221 */ /* 0x000fc80000010000 */
[----:B------:R0:W-:Y:S01]  /*3cc0*/  STSM.16.M88.4 [R23], R164 ;  /* 0x000000a417007844 */ /* 0x0001e20000000200 */
[----:B------:R-:W-:Y:S01]  /*3cd0*/  FADD.FTZ R5, R5, R54 ;  /* 0x0000003605057221 */ /* 0x000fe20000010000 */
[----:B------:R-:W-:Y:S06]  /*3ce0*/  @!P0 BRA `(.L_x_3252) ;  /* 0x0000000000048947 */ /* 0x000fec0003800000 */
[----:B------:R-:W-:Y:S01]  /*3cf0*/  BPT.TRAP 0x1 ;  /* 0x000000040000795c */ /* 0x000fe20000300000 */
.L_x_3252:
[----:B------:R3:W4:Y:S01]  /*3d00*/  SYNCS.PHASECHK.TRANS64.TRYWAIT P1, [R7+URZ+0x28c50], R8 ;  /* 0x028c5008070075a7 */ /* 0x000722000802017f */
[----:B------:R-:W-:Y:S05]  /*3d10*/  @!P0 BRA `(.L_x_3253) ;  /* 0x0000000000048947 */ /* 0x000fea0003800000 */
[----:B------:R-:W-:Y:S01]  /*3d20*/  BPT.TRAP 0x1 ;  /* 0x000000040000795c */ /* 0x000fe20000300000 */
.L_x_3253:
[----:B------:R-:W-:Y:S01]  /*3d30*/  ULOP3.LUT UR52, UR52, 0x2000000, URZ, 0xfc, !UPT ;  /* 0x0200000034347892 */ /* 0x000fe2000f8efc3f */
[----:B----4-:R-:W-:Y:S11]  /*3d40*/  @P1 BRA `(.L_x_3254) ;  /* 0x0000000000081947 */ /* 0x010ff60003800000 */
[----:B------:R-:W4:Y:S02]  /*3d50*/  SYNCS.PHASECHK.TRANS64.TRYWAIT P1, [R7+URZ+0x28c50], R8 ;  /* 0x028c5008070075a7 */ /* 0x000f24000802017f */
[----:B----4-:R-:W-:Y:S05]  /*3d60*/  @!P1 BRA `(.L_x_3255) ;  /* 0x0000008400b09947 */ /* 0x010fea0003800000 */
.L_x_3254:
[----:B------:R-:W-:Y:S01]  /*3d70*/  ULEA UR10, UR47, UR52, 0xc ;  /* 0x000000342f0a7291 */ /* 0x000fe2000f8e603f */
[----:B------:R-:W-:Y:S01]  /*3d80*/  WARPGROUP.ARRIVE ;  /* 0x00000000000079c5 */ /* 0x000fe20000000000 */
[----:B------:R-:W-:-:S05]  /*3d90*/  UMOV UR7, 0x40000040 ;  /* 0x4000004000077882 */ /* 0x000fca0000000000 */
[----:B------:R-:W-:Y:S02]  /*3da0*/  UMOV UR6, UR10 ;  /* 0x0000000a00067c82 */ /* 0x000fe40008000000 */
[----:B------:R-:W-:Y:S01]  /*3db0*/  HGMMA.64x256x16.F32 R24, R152, gdesc[UR4].tnspB, RZ, !UPT, gsb0 ;  /* 0x43e0000498187df0 */ /* 0x000fe2000c0008ff */
[----:B------:R-:W-:Y:S01]  /*3dc0*/  UIADD3 UR6, UR10, 0x80, URZ ;  /* 0x000000800a067890 */ /* 0x000fe2000fffe03f */
[----:B------:R-:W-:Y:S01]  /*3dd0*/  UMOV UR7, 0x40000040 ;  /* 0x4000004000077882 */ /* 0x000fe20000000000 */
[----:B------:R-:W-:Y:S02]  /*3de0*/  WARPGROUP.DEPBAR.LE gsb0, 0x0 ;  /* 0x00008000000079c5 */ /* 0x000fe40000010000 */
[----:B------:R-:W-:-:S15]  /*3df0*/  WARPGROUP.ARRIVE ;  /* 0x00000000000079c5 */ /* 0x000fde0000000000 */
[----:B------:R-:W-:-:S08]  /*3e00*/  NOP ;  /* 0x0000000000007918 */ /* 0x000fd00000000000 */
[----:B------:R-:W-:Y:S01]  /*3e10*/  HGMMA.64x256x16.F32 R24, R156, gdesc[UR4].tnspB, R24, gsb0 ;  /* 0x43e000049c187df0 */ /* 0x000fe20008000818 */
        /* <DEDUP_REMOVED lines=11> */
[----:B------:R-:W-:Y:S03]  /*3ed0*/  HGMMA.64x256x16.F32 R24, R164, gdesc[UR4].tnspB, R24, gsb0 ;  /* 0x43e00004a4187df0 */ /* 0x000fe60008000818 */
[----:B------:R-:W-:Y:S02]  /*3ee0*/  WARPGROUP.DEPBAR.LE gsb0, 0x0 ;  /* 0x00008000000079c5 */ /* 0x000fe40000010000 */
[----:B------:R-:W-:Y:S01]  /*3ef0*/  @!PT LDS RZ, [RZ] ;  /* 0x00000000fffff984 */ /* 0x000fe20000000800 */
[----:B------:R-:W-:Y:S01]  /*3f00*/  @!PT LDS RZ, [RZ] ;  /* 0x00000000fffff984 */ /* 0x000fe20000000800 */
[----:B------:R-:W-:Y:S01]  /*3f10*/  @!PT LDS RZ, [RZ] ;  /* 0x00000000fffff984 */ /* 0x000fe20000000800 */
[----:B------:R-:W-:Y:S01]  /*3f20*/  @!PT LDS RZ, [RZ] ;  /* 0x00000000fffff984 */ /* 0x000fe20000000800 */
[----:B------:R5:W-:Y:S06]  /*3f30*/  MEMBAR.ALL.CTA ;  /* 0x0000000000007992 */ /* 0x000bec0000008000 */
[----:B-----5:R-:W5:Y:S02]  /*3f40*/  FENCE.VIEW.ASYNC.S ;  /* 0x00000000000073c6 */ /* 0x020f640000000000 */
[----:B-----5:R-:W-:Y:S01]  /*3f50*/  NOP ;  /* 0x0000000000007918 */ /* 0x020fe20000000000 */
[----:B------:R-:W-:Y:S06]  /*3f60*/  BAR.ARV 0xe, 0x100 ;  /* 0x0384000000007b1d */ /* 0x000fec0000002000 */
[----:B------:R-:W-:Y:S05]  /*3f70*/  @!P0 BRA `(.L_x_3256) ;  /* 0x0000000000048947 */ /* 0x000fea0003800000 */
[----:B------:R-:W-:Y:S01]  /*3f80*/  BPT.TRAP 0x1 ;  /* 0x000000040000795c */ /* 0x000fe20000300000 */
.L_x_3256:
[----:B------:R-:W-:Y:S01]  /*3f90*/  R2UR UR6, R7 ;  /* 0x00000000070672ca */ /* 0x000fe200000e0000 */
[----:B------:R-:W-:-:S06]  /*3fa0*/  UISETP.GE.AND UP0, UPT, UR49, 0x41, UPT ;  /* 0x000000413100788c */ /* 0x000fcc000bf06270 */
[----:B------:R-:W-:-:S06]  /*3fb0*/  PLOP3.LUT P1, PT, PT, PT, UP0, 0x80, 0x0 ;  /* 0x000000000000781c */ /* 0x000fcc0003f2f008 */
[----:B------:R-:W-:-:S04]  /*3fc0*/  UIADD3 UR6, UR6, 0x28c60, URZ ;  /* 0x00028c6006067890 */ /* 0x000fc8000fffe03f */
[----:B------:R-:W-:-:S09]  /*3fd0*/  UPRMT UR6, UR39, 0x654, UR6 ;  /* 0x0000065427067896 */ /* 0x000fd20008000006 */
[----:B------:R-:W-:Y:S01]  /*3fe0*/  SYNCS.ARRIVE.TRANS64.RED.A1T0 RZ, [UR6], RZ ;  /* 0x000000ffffff79a7 */ /* 0x000fe20008100406 */
[----:B------:R-:W-:Y:S05]  /*3ff0*/  @!P1 BRA `(.L_x_3257) ;  /* 0x0000001800509947 */ /* 0x000fea0003800000 */
[----:B------:R-:W-:Y:S01]  /*4000*/  IMAD.MOV.U32 R9, RZ, RZ, R3 ;  /* 0x000000ffff097224 */ /* 0x000fe200078e0003 */
[----:B------:R-:W-:Y:S01]  /*4010*/  UIADD3 UR48, UR48, -0x2, URZ ;  /* 0xfffffffe30307890 */ /* 0x000fe2000fffe03f */
[----:B-1234-:R-:W-:Y:S01]  /*4020*/  IMAD.MOV.U32 R7, RZ, RZ, R0 ;  /* 0x000000ffff077224 */ /* 0x01efe200078e0000 */
[----:B------:R-:W-:Y:S01]  /*4030*/  UMOV UR22, UR47 ;  /* 0x0000002f00167c82 */ /* 0x000fe20008000000 */
[----:B------:R-:W-:-:S09]  /*4040*/  ULDC UR20, c[0x0][0x988] ;  /* 0x0002620000147ab9 */ /* 0x000fd20000000800 */
.L_x_3268:
[----:B------:R-:W-:Y:S01]  /*4050*/  UIADD3 UR47, UR22, 0x1, URZ ;  /* 0x00000001162f7890 */ /* 0x000fe2000fffe03f */
[----:B------:R-:W-:Y:S01]  /*4060*/  IMAD.U32 R0, RZ, RZ, UR48 ;  /* 0x00000030ff007e24 */ /* 0x000fe2000f8e00ff */
[----:B------:R-:W-:Y:S02]  /*4070*/  UIADD3 UR48, UR48, -0x1, URZ ;  /* 0xffffffff30307890 */ /* 0x000fe4000fffe03f */
[----:B------:R-:W-:Y:S02]  /*4080*/  UISETP.NE.AND UP0, UPT, UR47, 0x2, UPT ;  /* 0x000000022f00788c */ /* 0x000fe4000bf05270 */
[----:B------:R-:W-:Y:S02]  /*4090*/  ISETP.GT.AND P1, PT, R0, RZ, PT ;  /* 0x000000ff0000720c */ /* 0x000fe40003f24270 */
[----:B------:R-:W-:Y:S02]  /*40a0*/  USEL UR6, URZ, 0x1, UP0 ;  /* 0x000000013f067887 */ /* 0x000fe40008000000 */
[----:B------:R-:W-:-:S02]  /*40b0*/  USEL UR47, UR47, URZ, UP0 ;  /* 0x0000003f2f2f7287 */ /* 0x000fc40008000000 */
[----:B------:R-:W-:Y:S01]  /*40c0*/  ULOP3.LUT UR37, UR37, UR6, URZ, 0x3c, !UPT ;  /* 0x0000000625257292 */ /* 0x000fe2000f8e3c3f */
[----:B012---:R-:W-:Y:S11]  /*40d0*/  @!P0 BRA `(.L_x_3258) ;  /* 0x0000000000048947 */ /* 0x007ff60003800000 */
[----:B------:R-:W-:Y:S01]  /*40e0*/  BPT.TRAP 0x1 ;  /* 0x000000040000795c */ /* 0x000fe20000300000 */
.L_x_3258:
[----:B------:R-:W-:Y:S01]  /*40f0*/  ULEA UR21, UR47, UR42, 0x3 ;  /* 0x0000002a2f157291 */ /* 0x000fe2000f8e183f */
[----:B------:R-:W-:-:S05]  /*4100*/  IMAD.U32 R8, RZ, RZ, UR37 ;  /* 0x00000025ff087e24 */ /* 0x000fca000f8e00ff */
[----:B------:R-:W-:-:S04]  /*4110*/  SHF.L.U32 R8, R8, 0x1f, RZ ;  /* 0x0000001f08087819 */ /* 0x000fc800000006ff */
[----:B------:R1:W2:Y:S01]  /*4120*/  SYNCS.PHASECHK.TRANS64.TRYWAIT P2, [UR21+0x28c30], R8 ;  /* 0x028c3008ff0075a7 */ /* 0x0002a20008040155 */
[----:B------:R-:W-:Y:S05]  /*4130*/  @!P0 BRA `(.L_x_3259) ;  /* 0x0000000000048947 */ /* 0x000fea0003800000 */
[----:B------:R-:W-:Y:S01]  /*4140*/  BPT.TRAP 0x1 ;  /* 0x000000040000795c */ /* 0x000fe20000300000 */
.L_x_3259:
[----:B--2---:R-:W-:Y:S05]  /*4150*/  @P2 BRA `(.L_x_3260) ;  /* 0x0000000000082947 */ /* 0x004fea0003800000 */
[----:B------:R-:W2:Y:S02]  /*4160*/  SYNCS.PHASECHK.TRANS64.TRYWAIT P2, [UR21+0x28c30], R8 ;  /* 0x028c3008ff0075a7 */ /* 0x000ea40008040155 */
[----:B--2---:R-:W-:Y:S05]  /*4170*/  @!P2 BRA `(.L_x_3261) ;  /* 0x0000008000c0a947 */ /* 0x004fea0003800000 */
.L_x_3260:
[----:B------:R-:W-:Y:S01]  /*4180*/  R2UR UR18, R4 ;  /* 0x00000000041272ca */ /* 0x000fe200000e0000 */
[----:B------:R-:W-:Y:S01]  /*4190*/  UIADD3 UR6, UR42, 0x20400, URZ ;  /* 0x000204002a067890 */ /* 0x000fe2000fffe03f */
[----:B0-----:R-:W-:Y:S01]  /*41a0*/  WARPGROUP.ARRIVE ;  /* 0x00000000000079c5 */ /* 0x001fe20000000000 */
        /* <DEDUP_REMOVED lines=10> */
[----:B------:R-:W-:Y:S02]  /*4250*/  UIADD3 UR10, UR18, 0x4, URZ ;  /* 0x00000004120a7890 */ /* 0x000fe4000fffe03f */
[----:B------:R-:W-:-:S03]  /*4260*/  UIADD3 UR14, UR18, 0x6, URZ ;  /* 0x00000006120e7890 */ /* 0x000fc6000fffe03f */
[----:B------:R-:W-:Y:S03]  /*4270*/  HGMMA.64x64x16.F32 R152, gdesc[UR16], RZ, !UPT, gsb0 ;  /* 0x00e00000109879f0 */ /* 0x000fe6000c0008ff */
        /* <DEDUP_REMOVED lines=12> */
.L_x_3262:
[----:B------:R-:W-:Y:S01]  /*4340*/  FMNMX.FTZ R0, R152, R7, !PT ;  /* 0x0000000798007209 */ /* 0x000fe20007810000 */
[----:B------:R-:W-:-:S03]  /*4350*/  UIADD3 UR6, UR21, 0x28c40, URZ ;  /* 0x00028c4015067890 */ /* 0x000fc6000fffe03f */
[----:B--2---:R-:W-:Y:S01]  /*4360*/  FMNMX.FTZ R3, R153, R0, !PT ;  /* 0x0000000099037209 */ /* 0x004fe20007810000 */
[----:B------:R-:W-:-:S03]  /*4370*/  UPRMT UR6, UR39, 0x654, UR6 ;  /* 0x0000065427067896 */ /* 0x000fc60008000006 */
[----:B------:R-:W-:-:S04]  /*4380*/  FMNMX.FTZ R0, R156, R3, !PT ;  /* 0x000000039c007209 */ /* 0x000fc80007810000 */
[----:B------:R-:W-:Y:S02]  /*4390*/  FMNMX.FTZ R3, R157, R0, !PT ;  /* 0x000000009d037209 */ /* 0x000fe40007810000 */
[----:B------:R-:W-:Y:S02]  /*43a0*/  SYNCS.ARRIVE.TRANS64.RED.A1T0 RZ, [UR6], RZ ;  /* 0x000000ffffff79a7 */ /* 0x000fe40008100406 */
[----:B------:R-:W-:-:S04]  /*43b0*/  FMNMX.FTZ R0, R160, R3, !PT ;  /* 0x00000003a0007209 */ /* 0x000fc80007810000 */
        /* <DEDUP_REMOVED lines=10> */
[----:B------:R-:W-:-:S05]  /*4460*/  FMNMX.FTZ R11, R181, R0, !PT ;  /* 0x00000000b50b7209 */ /* 0x000fca0007810000 */
[----:B------:R-:W0:Y:S02]  /*4470*/  SHFL.BFLY PT, R0, R11, 0x2, 0x1f ;  /* 0x0c401f000b007f89 */ /* 0x000e2400000e0000 */
        /* <DEDUP_REMOVED lines=10> */
[----:B------:R-:W-:-:S03]  /*4520*/  FMNMX.FTZ R3, R167, R10, !PT ;  /* 0x0000000aa7037209 */ /* 0x000fc60007810000 */
[----:B------:R-:W-:Y:S01]  /*4530*/  FMUL.FTZ R190, R0, UR20 ;  /* 0x0000001400be7c20 */ /* 0x000fe20008410000 */
[----:B------:R-:W-:Y:S01]  /*4540*/  FMNMX.FTZ R10, R170, R3, !PT ;  /* 0x00000003aa0a7209 */ /* 0x000fe20007810000 */
[----:B------:R-:W-:Y:S02]  /*4550*/  FADD.FTZ R7, -R0, R7 ;  /* 0x0000000700077221 */ /* 0x000fe40000010100 */
[--C-:B------:R-:W-:Y:S01]  /*4560*/  FFMA.FTZ R11, R153, UR20, -R190.reuse ;  /* 0x00000014990b7c23 */ /* 0x100fe200080108be */
[----:B------:R-:W-:Y:S01]  /*4570*/  FMNMX.FTZ R3, R171, R10, !PT ;  /* 0x0000000aab037209 */ /* 0x000fe20007810000 */
[--C-:B------:R-:W-:Y:S01]  /*4580*/  FFMA.FTZ R21, R157, UR20, -R190.reuse ;  /* 0x000000149d157c23 */ /* 0x100fe200080108be */
[--C-:B------:R-:W-:Y:S01]  /*4590*/  FFMA.FTZ R13, R156, UR20, -R190.reuse ;  /* 0x000000149c0d7c23 */ /* 0x100fe200080108be */
[--C-:B------:R-:W-:Y:S01]  /*45a0*/  FFMA.FTZ R156, R160, UR20, -R190.reuse ;  /* 0x00000014a09c7c23 */ /* 0x100fe200080108be */
[----:B------:R-:W-:Y:S01]  /*45b0*/  FMNMX.FTZ R10, R174, R3, !PT ;  /* 0x00000003ae0a7209 */ /* 0x000fe20007810000 */
[--C-:B------:R-:W-:Y:S01]  /*45c0*/  FFMA.FTZ R160, R168, UR20, -R190.reuse ;  /* 0x00000014a8a07c23 */ /* 0x100fe200080108be */
[----:B------:R-:W-:Y:S01]  /*45d0*/  FMUL.FTZ R7, R7, UR20 ;  /* 0x0000001407077c20 */ /* 0x000fe20008410000 */
        /* <DEDUP_REMOVED lines=8> */
[----:B------:R-:W-:Y:S01]  /*4660*/  FFMA.FTZ R181, R181, UR20, -R190 ;  /* 0x00000014b5b57c23 */ /* 0x000fe200080108be */
[----:B------:R-:W-:Y:S01]  /*4670*/  FMNMX.FTZ R3, R179, R10, !PT ;  /* 0x0000000ab3037209 */ /* 0x000fe20007810000 */
[----:B------:R-:W0:Y:S03]  /*4680*/  MUFU.EX2 R7, R7 ;  /* 0x0000000700077308 */ /* 0x000e260000000800 */
[----:B------:R-:W-:-:S04]  /*4690*/  FMNMX.FTZ R12, R182, R3, !PT ;  /* 0x00000003b60c7209 */ /* 0x000fc80007810000 */
[----:B------:R-:W-:Y:S01]  /*46a0*/  FMNMX.FTZ R3, R183, R12, !PT ;  /* 0x0000000cb7037209 */ /* 0x000fe20007810000 */
[----:B------:R-:W2:Y:S01]  /*46b0*/  MUFU.EX2 R152, R152 ;  /* 0x0000009800987308 */ /* 0x000ea20000000800 */
[--C-:B------:R-:W-:Y:S01]  /*46c0*/  FFMA.FTZ R12, R164, UR20, -R190.reuse ;  /* 0x00000014a40c7c23 */ /* 0x100fe200080108be */
[--C-:B------:R-:W-:Y:S02]  /*46d0*/  FFMA.FTZ R164, R176, UR20, -R190.reuse ;  /* 0x00000014b0a47c23 */ /* 0x100fe400080108be */
[----:B------:R-:W3:Y:S04]  /*46e0*/  SHFL.BFLY PT, R14, R3, 0x2, 0x1f ;  /* 0x0c401f00030e7f89 */ /* 0x000ee800000e0000 */
[----:B------:R4:W5:Y:S01]  /*46f0*/  MUFU.EX2 R10, R13 ;  /* 0x0000000d000a7308 */ /* 0x0009620000000800 */
[-C--:B0-----:R-:W-:Y:S01]  /*4700*/  FMUL.FTZ R24, R24, R7.reuse ;  /* 0x0000000718187220 */ /* 0x081fe20000410000 */
[-C--:B------:R-:W-:Y:S01]  /*4710*/  FMUL.FTZ R25, R25, R7.reuse ;  /* 0x0000000719197220 */ /* 0x080fe20000410000 */
[-C--:B------:R-:W-:Y:S01]  /*4720*/  FMUL.FTZ R28, R28, R7.reuse ;  /* 0x000000071c1c7220 */ /* 0x080fe20000410000 */
[-C--:B------:R-:W-:Y:S01]  /*4730*/  FMUL.FTZ R29, R29, R7.reuse ;  /* 0x000000071d1d7220 */ /* 0x080fe20000410000 */
[-C--:B------:R-:W-:Y:S01]  /*4740*/  FMUL.FTZ R32, R32, R7.reuse ;  /* 0x0000000720207220 */ /* 0x080fe20000410000 */
[-C--:B------:R-:W-:Y:S01]  /*4750*/  FMUL.FTZ R33, R33, R7.reuse ;  /* 0x0000000721217220 */ /* 0x080fe20000410000 */
[-C--:B------:R-:W-:Y:S01]  /*4760*/  FMUL.FTZ R36, R36, R7.reuse ;  /* 0x0000000724247220 */ /* 0x080fe20000410000 */
[----:B------:R-:W0:Y:S01]  /*4770*/  MUFU.EX2 R21, R21 ;  /* 0x0000001500157308 */ /* 0x000e220000000800 */
[--C-:B----4-:R-:W-:Y:S01]  /*4780*/  FFMA.FTZ R13, R165, UR20, -R190.reuse ;  /* 0x00000014a50d7c23 */ /* 0x110fe200080108be */
[--C-:B------:R-:W-:Y:S01]  /*4790*/  FFMA.FTZ R165, R173, UR20, -R190.reuse ;  /* 0x00000014ada57c23 */ /* 0x100fe200080108be */
[-C--:B------:R-:W-:Y:S01]  /*47a0*/  FMUL.FTZ R37, R37, R7.reuse ;  /* 0x0000000725257220 */ /* 0x080fe20000410000 */
[-C--:B------:R-:W-:Y:S01]  /*47b0*/  FMUL.FTZ R40, R40, R7.reuse ;  /* 0x0000000728287220 */ /* 0x080fe20000410000 */
[-C--:B------:R-:W-:Y:S01]  /*47c0*/  FMUL.FTZ R41, R41, R7.reuse ;  /* 0x0000000729297220 */ /* 0x080fe20000410000 */
[-C--:B------:R-:W-:Y:S01]  /*47d0*/  FMUL.FTZ R44, R44, R7.reuse ;  /* 0x000000072c2c7220 */ /* 0x080fe20000410000 */
[-C--:B------:R-:W-:Y:S01]  /*47e0*/  FMUL.FTZ R45, R45, R7.reuse ;  /* 0x000000072d2d7220 */ /* 0x080fe20000410000 */
[----:B------:R-:W-:Y:S01]  /*47f0*/  MUFU.EX2 R156, R156 ;  /* 0x0000009c009c7308 */ /* 0x000fe20000000800 */
[-C--:B------:R-:W-:Y:S01]  /*4800*/  FMUL.FTZ R48, R48, R7.reuse ;  /* 0x0000000730307220 */ /* 0x080fe20000410000 */
[-C--:B------:R-:W-:Y:S01]  /*4810*/  FMUL.FTZ R49, R49, R7.reuse ;  /* 0x0000000731317220 */ /* 0x080fe20000410000 */
[-C--:B------:R-:W-:Y:S01]  /*4820*/  FMUL.FTZ R52, R52, R7.reuse ;  /* 0x0000000734347220 */ /* 0x080fe20000410000 */
[----:B---3--:R-:W-:Y:S01]  /*4830*/  FMNMX.FTZ R20, R3, R14, !PT ;  /* 0x0000000e03147209 */ /* 0x008fe20007810000 */
[----:B------:R-:W-:Y:S01]  /*4840*/  FFMA.FTZ R14, R172, UR20, -R190 ;  /* 0x00000014ac0e7c23 */ /* 0x000fe200080108be */
[-C--:B------:R-:W-:Y:S01]  /*4850*/  FMUL.FTZ R53, R53, R7.reuse ;  /* 0x0000000735357220 */ /* 0x080fe20000410000 */
[-C--:B------:R-:W-:Y:S01]  /*4860*/  FMUL.FTZ R56, R56, R7.reuse ;  /* 0x0000000738387220 */ /* 0x080fe20000410000 */
[----:B------:R-:W-:Y:S01]  /*4870*/  MUFU.EX2 R15, R15 ;  /* 0x0000000f000f7308 */ /* 0x000fe20000000800 */
[----:B------:R-:W3:Y:S01]  /*4880*/  SHFL.BFLY PT, R3, R20, 0x1, 0x1f ;  /* 0x0c201f0014037f89 */ /* 0x000ee200000e0000 */
[-C--:B------:R-:W-:Y:S01]  /*4890*/  FMUL.FTZ R57, R57, R7.reuse ;  /* 0x0000000739397220 */ /* 0x080fe20000410000 */
        /* <DEDUP_REMOVED lines=20> */
[----:B------:R-:W-:Y:S01]  /*49e0*/  FMUL.FTZ R96, R96, R7 ;  /* 0x0000000760607220 */ /* 0x000fe20000410000 */
[----:B------:R-:W-:Y:S01]  /*49f0*/  MUFU.EX2 R160, R160 ;  /* 0x000000a000a07308 */ /* 0x000fe20000000800 */
[----:B---3--:R-:W-:Y:S01]  /*4a00*/  FMNMX.FTZ R3, R20, R3, !PT ;  /* 0x0000000314037209 */ /* 0x008fe20007810000 */
[-C--:B------:R-:W-:Y:S01]  /*4a10*/  FMUL.FTZ R97, R97, R7.reuse ;  /* 0x0000000761617220 */ /* 0x080fe20000410000 */
[-C--:B------:R-:W-:Y:S01]  /*4a20*/  FMUL.FTZ R100, R100, R7.reuse ;  /* 0x0000000764647220 */ /* 0x080fe20000410000 */
[-C--:B------:R-:W-:Y:S01]  /*4a30*/  FMUL.FTZ R101, R101, R7.reuse ;  /* 0x0000000765657220 */ /* 0x080fe20000410000 */
[-C--:B------:R-:W-:Y:S01]  /*4a40*/  FMUL.FTZ R104, R104, R7.reuse ;  /* 0x0000000768687220 */ /* 0x080fe20000410000 */
[C---:B------:R-:W-:Y:S01]  /*4a50*/  FADD.FTZ R153, -R3.reuse, R9 ;  /* 0x0000000903997221 */ /* 0x040fe20000010100 */
[----:B------:R-:W-:Y:S01]  /*4a60*/  FMUL.FTZ R157, R3, UR20 ;  /* 0x00000014039d7c20 */ /* 0x000fe20008410000 */
[----:B------:R-:W-:Y:S01]  /*4a70*/  MUFU.EX2 R20, R180 ;  /* 0x000000b400147308 */ /* 0x000fe20000000800 */
[----:B------:R-:W-:Y:S01]  /*4a80*/  FMUL.FTZ R105, R105, R7 ;  /* 0x0000000769697220 */ /* 0x000fe20000410000 */
[----:B------:R-:W-:Y:S01]  /*4a90*/  FMUL.FTZ R168, R153, UR20 ;  /* 0x0000001499a87c20 */ /* 0x000fe20008410000 */
[--C-:B------:R-:W-:Y:S01]  /*4aa0*/  FFMA.FTZ R153, R154, UR20, -R157.reuse ;  /* 0x000000149a997c23 */ /* 0x100fe2000801089d */
[----:B------:R-:W-:Y:S01]  /*4ab0*/  FFMA.FTZ R172, R155, UR20, -R157 ;  /* 0x000000149bac7c23 */ /* 0x000fe2000801089d */
[----:B------:R-:W-:-:S02]  /*4ac0*/  IMAD.MOV R154, RZ, RZ, -R18 ;  /* 0x000000ffff9a7224 */ /* 0x000fc400078e0a12 */
[--C-:B------:R-:W-:Y:S01]  /*4ad0*/  FFMA.FTZ R155, R158, UR20, -R157.reuse ;  /* 0x000000149e9b7c23 */ /* 0x100fe2000801089d */
[--C-:B------:R-:W-:Y:S01]  /*4ae0*/  FFMA.FTZ R176, R159, UR20, -R157.reuse ;  /* 0x000000149fb07c23 */ /* 0x100fe2000801089d */
[----:B------:R-:W-:Y:S01]  /*4af0*/  MUFU.EX2 R168, R168 ;  /* 0x000000a800a87308 */ /* 0x000fe20000000800 */
[--C-:B------:R-:W-:Y:S01]  /*4b00*/  FFMA.FTZ R158, R162, UR20, -R157.reuse ;  /* 0x00000014a29e7c23 */ /* 0x100fe2000801089d */
[----:B------:R-:W-:Y:S01]  /*4b10*/  ISETP.NE.AND P2, PT, R17, R154, PT ;  /* 0x0000009a1100720c */ /* 0x000fe20003f45270 */
[--C-:B------:R-:W-:Y:S01]  /*4b20*/  FFMA.FTZ R162, R167, UR20, -R157.reuse ;  /* 0x00000014a7a27c23 */ /* 0x100fe2000801089d */
[--C-:B------:R-:W-:Y:S01]  /*4b30*/  FFMA.FTZ R167, R171, UR20, -R157.reuse ;  /* 0x00000014aba77c23 */ /* 0x100fe2000801089d */
[----:B------:R-:W-:Y:S01]  /*4b40*/  MOV R171, UR22 ;  /* 0x0000001600ab7c02 */ /* 0x000fe20008000f00 */
[--C-:B------:R-:W-:Y:S01]  /*4b50*/  FFMA.FTZ R163, R163, UR20, -R157.reuse ;  /* 0x00000014a3a37c23 */ /* 0x100fe2000801089d */
[--C-:B------:R-:W-:Y:S01]  /*4b60*/  FFMA.FTZ R159, R166, UR20, -R157.reuse ;  /* 0x00000014a69f7c23 */ /* 0x100fe2000801089d */
[----:B------:R-:W3:Y:S01]  /*4b70*/  MUFU.EX2 R153, R153 ;  /* 0x0000009900997308 */ /* 0x000ee20000000800 */
[--C-:B------:R-:W-:Y:S01]  /*4b80*/  FFMA.FTZ R166, R170, UR20, -R157.reuse ;  /* 0x00000014aaa67c23 */ /* 0x100fe2000801089d */
[----:B--2---:R-:W-:Y:S01]  /*4b90*/  FFMA.FTZ R170, R7, R6, R152 ;  /* 0x0000000607aa7223 */ /* 0x004fe20000010098 */
[--C-:B------:R-:W-:Y:S01]  /*4ba0*/  FFMA.FTZ R174, R174, UR20, -R157.reuse ;  /* 0x00000014aeae7c23 */ /* 0x100fe2000801089d */
[--C-:B------:R-:W-:Y:S01]  /*4bb0*/  FFMA.FTZ R6, R175, UR20, -R157.reuse ;  /* 0x00000014af067c23 */ /* 0x100fe2000801089d */
[--C-:B------:R-:W-:Y:S01]  /*4bc0*/  FFMA.FTZ R179, R179, UR20, -R157.reuse ;  /* 0x00000014b3b37c23 */ /* 0x100fe2000801089d */
[----:B------:R-:W-:Y:S01]  /*4bd0*/  FADD.FTZ R173, R11, R170 ;  /* 0x000000aa0bad7221 */ /* 0x000fe20000010000 */
[----:B------:R-:W-:Y:S01]  /*4be0*/  @!P2 IMAD R154, R171, 0x40, R2 ;  /* 0x00000040ab9aa824 */ /* 0x000fe200078e0202 */
[----:B------:R-:W2:Y:S01]  /*4bf0*/  MUFU.EX2 R172, R172 ;  /* 0x000000ac00ac7308 */ /* 0x000ea20000000800 */
[----:B------:R-:W-:Y:S01]  /*4c00*/  FFMA.FTZ R170, R178, UR20, -R157 ;  /* 0x00000014b2aa7c23 */ /* 0x000fe2000801089d */
[----:B-----5:R-:W-:Y:S01]  /*4c10*/  FADD.FTZ R178, R10, R173 ;  /* 0x000000ad0ab27221 */ /* 0x020fe20000010000 */
[--C-:B------:R-:W-:Y:S01]  /*4c20*/  FFMA.FTZ R182, R182, UR20, -R157.reuse ;  /* 0x00000014b6b67c23 */ /* 0x100fe2000801089d */
[----:B------:R-:W-:Y:S01]  /*4c30*/  FFMA.FTZ R183, R183, UR20, -R157 ;  /* 0x00000014b7b77c23 */ /* 0x000fe2000801089d */
[----:B------:R-:W-:Y:S01]  /*4c40*/  @!P2 LEA R157, R154, UR42, 0x2 ;  /* 0x0000002a9a9dac11 */ /* 0x000fe2000f8e10ff */
[----:B0-----:R-:W-:Y:S01]  /*4c50*/  FADD.FTZ R173, R21, R178 ;  /* 0x000000b215ad7221 */ /* 0x001fe20000010000 */
[----:B------:R-:W-:Y:S01]  /*4c60*/  F2FP.F16.F32.PACK_AB R152, R11, R152 ;  /* 0x000000980b98723e */ /* 0x000fe200000000ff */
[----:B------:R-:W0:Y:S01]  /*4c70*/  MUFU.EX2 R155, R155 ;  /* 0x0000009b009b7308 */ /* 0x000e220000000800 */
[----:B---3--:R-:W-:Y:S01]  /*4c80*/  FFMA.FTZ R171, R168, R5, R153 ;  /* 0x00000005a8ab7223 */ /* 0x008fe20000010099 */
[----:B------:R-:W-:Y:S01]  /*4c90*/  @!P2 STS [R157+0x28800], R7 ;  /* 0x028800079d00a388 */ /* 0x000fe20000000800 */
[-C--:B------:R-:W-:Y:S01]  /*4ca0*/  FMUL.FTZ R108, R108, R7.reuse ;  /* 0x000000076c6c7220 */ /* 0x080fe20000410000 */
[-C--:B------:R-:W-:Y:S01]  /*4cb0*/  FMUL.FTZ R109, R109, R7.reuse ;  /* 0x000000076d6d7220 */ /* 0x080fe20000410000 */
[-C--:B------:R-:W-:Y:S01]  /*4cc0*/  FMUL.FTZ R112, R112, R7.reuse ;  /* 0x0000000770707220 */ /* 0x080fe20000410000 */
[----:B------:R3:W-:Y:S01]  /*4cd0*/  @!P2 STS [R157+0x28820], R168 ;  /* 0x028820a89d00a388 */ /* 0x0007e20000000800 */
[----:B------:R-:W-:Y:S01]  /*4ce0*/  FMUL.FTZ R113, R113, R7 ;  /* 0x0000000771717220 */ /* 0x000fe20000410000 */
[----:B------:R-:W4:Y:S01]  /*4cf0*/  MUFU.EX2 R176, R176 ;  /* 0x000000b000b07308 */ /* 0x000f220000000800 */
[C---:B--2---:R-:W-:Y:S01]  /*4d00*/  FADD.FTZ R180, R172.reuse, R171 ;  /* 0x000000abacb47221 */ /* 0x044fe20000010000 */
[----:B------:R-:W-:Y:S01]  /*4d10*/  F2FP.F16.F32.PACK_AB R153, R172, R153 ;  /* 0x00000099ac99723e */ /* 0x000fe200000000ff */
[-C--:B------:R-:W-:Y:S01]  /*4d20*/  FMUL.FTZ R116, R116, R7.reuse ;  /* 0x0000000774747220 */ /* 0x080fe20000410000 */
[-C--:B------:R-:W-:Y:S01]  /*4d30*/  FMUL.FTZ R117, R117, R7.reuse ;  /* 0x0000000775757220 */ /* 0x080fe20000410000 */
[-C--:B------:R-:W-:Y:S01]  /*4d40*/  FMUL.FTZ R120, R120, R7.reuse ;  /* 0x0000000778787220 */ /* 0x080fe20000410000 */
[-C--:B------:R-:W-:Y:S01]  /*4d50*/  FMUL.FTZ R121, R121, R7.reuse ;  /* 0x0000000779797220 */ /* 0x080fe20000410000 */
[-C--:B------:R-:W-:Y:S01]  /*4d60*/  FMUL.FTZ R124, R124, R7.reuse ;  /* 0x000000077c7c7220 */ /* 0x080fe20000410000 */
[----:B------:R-:W2:Y:S01]  /*4d70*/  MUFU.EX2 R158, R158 ;  /* 0x0000009e009e7308 */ /* 0x000ea20000000800 */
[----:B0-----:R-:W-:Y:S01]  /*4d80*/  FADD.FTZ R171, R155, R180 ;  /* 0x000000b49bab7221 */ /* 0x001fe20000010000 */
[-C--:B------:R-:W-:Y:S01]  /*4d90*/  FMUL.FTZ R125, R125, R7.reuse ;  /* 0x000000077d7d7220 */ /* 0x080fe20000410000 */
[-C--:B------:R-:W-:Y:S01]  /*4da0*/  FMUL.FTZ R128, R128, R7.reuse ;  /* 0x0000000780807220 */ /* 0x080fe20000410000 */
[-C--:B------:R-:W-:Y:S01]  /*4db0*/  FMUL.FTZ R129, R129, R7.reuse ;  /* 0x0000000781817220 */ /* 0x080fe20000410000 */
[-C--:B------:R-:W-:Y:S01]  /*4dc0*/  FMUL.FTZ R132, R132, R7.reuse ;  /* 0x0000000784847220 */ /* 0x080fe20000410000 */
[-C--:B------:R-:W-:Y:S01]  /*4dd0*/  FMUL.FTZ R133, R133, R7.reuse ;  /* 0x0000000785857220 */ /* 0x080fe20000410000 */
[----:B------:R-:W-:Y:S01]  /*4de0*/  FMUL.FTZ R136, R136, R7 ;  /* 0x0000000788887220 */ /* 0x000fe20000410000 */
[----:B------:R-:W0:Y:S01]  /*4df0*/  MUFU.EX2 R163, R163 ;  /* 0x000000a300a37308 */ /* 0x000e220000000800 */
[C---:B----4-:R-:W-:Y:S01]  /*4e00*/  FADD.FTZ R171, R176.reuse, R171 ;  /* 0x000000abb0ab7221 */ /* 0x050fe20000010000 */
[----:B------:R-:W-:Y:S01]  /*4e10*/  F2FP.F16.F32.PACK_AB R155, R176, R155 ;  /* 0x0000009bb09b723e */ /* 0x000fe200000000ff */
[-C--:B------:R-:W-:Y:S01]  /*4e20*/  FMUL.FTZ R137, R137, R7.reuse ;  /* 0x0000000789897220 */ /* 0x080fe20000410000 */
[-C--:B------:R-:W-:Y:S01]  /*4e30*/  FMUL.FTZ R140, R140, R7.reuse ;  /* 0x000000078c8c7220 */ /* 0x080fe20000410000 */
[-C--:B------:R-:W-:Y:S01]  /*4e40*/  FMUL.FTZ R141, R141, R7.reuse ;  /* 0x000000078d8d7220 */ /* 0x080fe20000410000 */
[-C--:B------:R-:W-:Y:S01]  /*4e50*/  FMUL.FTZ R144, R144, R7.reuse ;  /* 0x0000000790907220 */ /* 0x080fe20000410000 */
[-C--:B------:R-:W-:Y:S01]  /*4e60*/  FMUL.FTZ R145, R145, R7.reuse ;  /* 0x0000000791917220 */ /* 0x080fe20000410000 */
[----:B------:R-:W4:Y:S01]  /*4e70*/  MUFU.EX2 R159, R159 ;  /* 0x0000009f009f7308 */ /* 0x000f220000000800 */
[----:B--2---:R-:W-:Y:S01]  /*4e80*/  FADD.FTZ R154, R158, R171 ;  /* 0x000000ab9e9a7221 */ /* 0x004fe20000010000 */
[-C--:B------:R-:W-:Y:S01]  /*4e90*/  FMUL.FTZ R148, R148, R7.reuse ;  /* 0x0000000794947220 */ /* 0x080fe20000410000 */
[----:B------:R-:W-:Y:S01]  /*4ea0*/  FMUL.FTZ R149, R149, R7 ;  /* 0x0000000795957220 */ /* 0x000fe20000410000 */
[-C--:B------:R-:W-:Y:S01]  /*4eb0*/  FMUL.FTZ R26, R26, R168.reuse ;  /* 0x000000a81a1a7220 */ /* 0x080fe20000410000 */
[-C--:B------:R-:W-:Y:S01]  /*4ec0*/  FMUL.FTZ R27, R27, R168.reuse ;  /* 0x000000a81b1b7220 */ /* 0x080fe20000410000 */
[-C--:B------:R-:W-:Y:S01]  /*4ed0*/  FMUL.FTZ R30, R30, R168.reuse ;  /* 0x000000a81e1e7220 */ /* 0x080fe20000410000 */
[----:B------:R-:W-:Y:S01]  /*4ee0*/  FMUL.FTZ R31, R31, R168 ;  /* 0x000000a81f1f7220 */ /* 0x000fe20000410000 */
[----:B------:R-:W2:Y:S01]  /*4ef0*/  MUFU.EX2 R162, R162 ;  /* 0x000000a200a27308 */ /* 0x000ea20000000800 */
[C---:B0-----:R-:W-:Y:S01]  /*4f00*/  FADD.FTZ R154, R163.reuse, R154 ;  /* 0x0000009aa39a7221 */ /* 0x041fe20000010000 */
[----:B---3--:R-:W-:Y:S01]  /*4f10*/  F2FP.F16.F32.PACK_AB R157, R163, R158 ;  /* 0x0000009ea39d723e */ /* 0x008fe200000000ff */
[----:B------:R-:W-:Y:S01]  /*4f20*/  FMUL.FTZ R34, R34, R168 ;  /* 0x000000a822227220 */ /* 0x000fe20000410000 */
[----:B------:R-:W-:Y:S01]  /*4f30*/  F2FP.F16.F32.PACK_AB R158, R13, R12 ;  /* 0x0000000c0d9e723e */ /* 0x000fe200000000ff */
[-C--:B------:R-:W-:Y:S01]  /*4f40*/  FMUL.FTZ R35, R35, R168.reuse ;  /* 0x000000a823237220 */ /* 0x080fe20000410000 */
[-C--:B------:R-:W-:Y:S01]  /*4f50*/  FMUL.FTZ R38, R38, R168.reuse ;  /* 0x000000a826267220 */ /* 0x080fe20000410000 */
[-C--:B------:R-:W-:Y:S01]  /*4f60*/  FMUL.FTZ R39, R39, R168.reuse ;  /* 0x000000a827277220 */ /* 0x080fe20000410000 */
[----:B------:R0:W-:Y:S01]  /*4f70*/  MUFU.EX2 R5, R174 ;  /* 0x000000ae00057308 */ /* 0x0001e20000000800 */
[-C--:B------:R-:W-:Y:S01]  /*4f80*/  FMUL.FTZ R42, R42, R168.reuse ;  /* 0x000000a82a2a7220 */ /* 0x080fe20000410000 */
[-C--:B------:R-:W-:Y:S01]  /*4f90*/  FMUL.FTZ R43, R43, R168.reuse ;  /* 0x000000a82b2b7220 */ /* 0x080fe20000410000 */
[-C--:B------:R-:W-:Y:S01]  /*4fa0*/  FMUL.FTZ R46, R46, R168.reuse ;  /* 0x000000a82e2e7220 */ /* 0x080fe20000410000 */
[-C--:B------:R-:W-:Y:S01]  /*4fb0*/  FMUL.FTZ R47, R47, R168.reuse ;  /* 0x000000a82f2f7220 */ /* 0x080fe20000410000 */
[-C--:B------:R-:W-:Y:S01]  /*4fc0*/  FMUL.FTZ R50, R50, R168.reuse ;  /* 0x000000a832327220 */ /* 0x080fe20000410000 */
[-C--:B------:R-:W-:Y:S01]  /*4fd0*/  FMUL.FTZ R51, R51, R168.reuse ;  /* 0x000000a833337220 */ /* 0x080fe20000410000 */
[----:B------:R-:W-:Y:S01]  /*4fe0*/  FMUL.FTZ R54, R54, R168 ;  /* 0x000000a836367220 */ /* 0x000fe20000410000 */
[----:B------:R-:W3:Y:S01]  /*4ff0*/  MUFU.EX2 R166, R166 ;  /* 0x000000a600a67308 */ /* 0x000ee20000000800 */
[----:B0-----:R-:W-:Y:S01]  /*5000*/  FADD.FTZ R174, R156, R173 ;  /* 0x000000ad9cae7221 */ /* 0x001fe20000010000 */
[----:B------:R-:W-:Y:S01]  /*5010*/  F2FP.F16.F32.PACK_AB R156, R15, R156 ;  /* 0x0000009c0f9c723e */ /* 0x000fe200000000ff */
[-C--:B------:R-:W-:Y:S01]  /*5020*/  FMUL.FTZ R55, R55, R168.reuse ;  /* 0x000000a837377220 */ /* 0x080fe20000410000 */
[-C--:B------:R-:W-:Y:S01]  /*5030*/  FMUL.FTZ R58, R58, R168.reuse ;  /* 0x000000a83a3a7220 */ /* 0x080fe20000410000 */
[----:B------:R-:W-:Y:S01]  /*5040*/  FADD.FTZ R171, R15, R174 ;  /* 0x000000ae0fab7221 */ /* 0x000fe20000010000 */
[-C--:B------:R-:W-:Y:S01]  /*5050*/  FMUL.FTZ R59, R59, R168.reuse ;  /* 0x000000a83b3b7220 */ /* 0x080fe20000410000 */
[----:B------:R-:W-:Y:S01]  /*5060*/  FMUL.FTZ R62, R62, R168 ;  /* 0x000000a83e3e7220 */ /* 0x000fe20000410000 */
[----:B------:R-:W0:Y:S01]  /*5070*/  MUFU.EX2 R161, R161 ;  /* 0x000000a100a17308 */ /* 0x000e220000000800 */
[----:B------:R-:W-:Y:S01]  /*5080*/  FADD.FTZ R174, R12, R171 ;  /* 0x000000ab0cae7221 */ /* 0x000fe20000010000 */
[----:B----4-:R-:W-:Y:S01]  /*5090*/  FADD.FTZ R171, R159, R154 ;  /* 0x0000009a9fab7221 */ /* 0x010fe20000010000 */
[----:B------:R-:W-:Y:S01]  /*50a0*/  F2FP.F16.F32.PACK_AB R154, R21, R10 ;  /* 0x0000000a159a723e */ /* 0x000fe200000000ff */
[----:B------:R-:W-:Y:S01]  /*50b0*/  BAR.SYNC.DEFER_BLOCKING 0xf, 0x100 ;  /* 0x03c4000000007b1d */ /* 0x000fe20000010000 */
[----:B------:R-:W-:Y:S01]  /*50c0*/  FADD.FTZ R11, R13, R174 ;  /* 0x000000ae0d0b7221 */ /* 0x000fe20000010000 */
[C---:B--2---:R-:W-:Y:S01]  /*50d0*/  FADD.FTZ R171, R162.reuse, R171 ;  /* 0x000000aba2ab7221 */ /* 0x044fe20000010000 */
[----:B------:R-:W-:Y:S01]  /*50e0*/  F2FP.F16.F32.PACK_AB R159, R162, R159 ;  /* 0x0000009fa29f723e */ /* 0x000fe200000000ff */
[-C--:B------:R-:W-:Y:S01]  /*50f0*/  FMUL.FTZ R63, R63, R168.reuse ;  /* 0x000000a83f3f7220 */ /* 0x080fe20000410000 */
[----:B------:R-:W-:Y:S01]  /*5100*/  FADD.FTZ R10, R160, R11 ;  /* 0x0000000ba00a7221 */ /* 0x000fe20000010000 */
[----:B------:R-:W2:Y:S01]  /*5110*/  MUFU.EX2 R167, R167 ;  /* 0x000000a700a77308 */ /* 0x000ea20000000800 */
[----:B---3--:R-:W-:Y:S01]  /*5120*/  FADD.FTZ R172, R166, R171 ;  /* 0x000000aba6ac7221 */ /* 0x008fe20000010000 */
[-C--:B------:R-:W-:Y:S01]  /*5130*/  FMUL.FTZ R66, R66, R168.reuse ;  /* 0x000000a842427220 */ /* 0x080fe20000410000 */
[-C--:B------:R-:W-:Y:S01]  /*5140*/  FMUL.FTZ R67, R67, R168.reuse ;  /* 0x000000a843437220 */ /* 0x080fe20000410000 */
[-C--:B------:R-:W-:Y:S01]  /*5150*/  FMUL.FTZ R70, R70, R168.reuse ;  /* 0x000000a846467220 */ /* 0x080fe20000410000 */
[-C--:B------:R-:W-:Y:S01]  /*5160*/  FMUL.FTZ R71, R71, R168.reuse ;  /* 0x000000a847477220 */ /* 0x080fe20000410000 */
[----:B------:R-:W-:Y:S01]  /*5170*/  FMUL.FTZ R74, R74, R168 ;  /* 0x000000a84a4a7220 */ /* 0x000fe20000410000 */
[C---:B0-----:R-:W-:Y:S01]  /*5180*/  FADD.FTZ R11, R161.reuse, R10 ;  /* 0x0000000aa10b7221 */ /* 0x041fe20000010000 */
[----:B------:R-:W0:Y:S01]  /*5190*/  MUFU.EX2 R14, R14 ;  /* 0x0000000e000e7308 */ /* 0x000e220000000800 */
[----:B------:R-:W-:Y:S01]  /*51a0*/  F2FP.F16.F32.PACK_AB R160, R161, R160 ;  /* 0x000000a0a1a0723e */ /* 0x000fe200000000ff */
[-C--:B------:R-:W-:Y:S01]  /*51b0*/  FMUL.FTZ R75, R75, R168.reuse ;  /* 0x000000a84b4b7220 */ /* 0x080fe20000410000 */
[-C--:B------:R-:W-:Y:S01]  /*51c0*/  FMUL.FTZ R78, R78, R168.reuse ;  /* 0x000000a84e4e7220 */ /* 0x080fe20000410000 */
[-C--:B------:R-:W-:Y:S01]  /*51d0*/  FMUL.FTZ R79, R79, R168.reuse ;  /* 0x000000a84f4f7220 */ /* 0x080fe20000410000 */
[-C--:B------:R-:W-:Y:S01]  /*51e0*/  FMUL.FTZ R82, R82, R168.reuse ;  /* 0x000000a852527220 */ /* 0x080fe20000410000 */
[-C--:B------:R-:W-:Y:S01]  /*51f0*/  FMUL.FTZ R83, R83, R168.reuse ;  /* 0x000000a853537220 */ /* 0x080fe20000410000 */
[----:B------:R-:W-:Y:S01]  /*5200*/  FMUL.FTZ R86, R86, R168 ;  /* 0x000000a856567220 */ /* 0x000fe20000410000 */
[----:B------:R-:W3:Y:S01]  /*5210*/  MUFU.EX2 R165, R165 ;  /* 0x000000a500a57308 */ /* 0x000ee20000000800 */
[C---:B--2---:R-:W-:Y:S01]  /*5220*/  FADD.FTZ R172, R167.reuse, R172 ;  /* 0x000000aca7ac7221 */ /* 0x044fe20000010000 */
[----:B------:R-:W-:Y:S01]  /*5230*/  F2FP.F16.F32.PACK_AB R161, R167, R166 ;  /* 0x000000a6a7a1723e */ /* 0x000fe200000000ff */
[----:B------:R2:W-:Y:S01]  /*5240*/  STSM.16.M88.4 [R22+0x26800], R152 ;  /* 0x0268009816007844 */ /* 0x0005e20000000200 */
[-C--:B------:R-:W-:Y:S01]  /*5250*/  FMUL.FTZ R87, R87, R168.reuse ;  /* 0x000000a857577220 */ /* 0x080fe20000410000 */
[-C--:B------:R-:W-:Y:S01]  /*5260*/  FMUL.FTZ R90, R90, R168.reuse ;  /* 0x000000a85a5a7220 */ /* 0x080fe20000410000 */
[-C--:B------:R-:W-:Y:S01]  /*5270*/  FMUL.FTZ R91, R91, R168.reuse ;  /* 0x000000a85b5b7220 */ /* 0x080fe20000410000 */
[----:B------:R2:W-:Y:S01]  /*5280*/  STSM.16.M88.4 [R184], R156 ;  /* 0x0000009cb8007844 */ /* 0x0005e20000000200 */
[----:B------:R-:W4:Y:S01]  /*5290*/  MUFU.EX2 R6, R6 ;  /* 0x0000000600067308 */ /* 0x000f220000000800 */
[----:B0-----:R-:W-:Y:S01]  /*52a0*/  FADD.FTZ R10, R14, R11 ;  /* 0x0000000b0e0a7221 */ /* 0x001fe20000010000 */
[----:B------:R-:W-:Y:S01]  /*52b0*/  FADD.FTZ R11, R5, R172 ;  /* 0x000000ac050b7221 */ /* 0x000fe20000010000 */
[-C--:B------:R-:W-:Y:S01]  /*52c0*/  FMUL.FTZ R94, R94, R168.reuse ;  /* 0x000000a85e5e7220 */ /* 0x080fe20000410000 */
[-C--:B------:R-:W-:Y:S01]  /*52d0*/  FMUL.FTZ R95, R95, R168.reuse ;  /* 0x000000a85f5f7220 */ /* 0x080fe20000410000 */
[-C--:B------:R-:W-:Y:S01]  /*52e0*/  FMUL.FTZ R98, R98, R168.reuse ;  /* 0x000000a862627220 */ /* 0x080fe20000410000 */
[-C--:B------:R-:W-:Y:S01]  /*52f0*/  FMUL.FTZ R99, R99, R168.reuse ;  /* 0x000000a863637220 */ /* 0x080fe20000410000 */
[----:B------:R-:W-:Y:S01]  /*5300*/  FMUL.FTZ R102, R102, R168 ;  /* 0x000000a866667220 */ /* 0x000fe20000410000 */
[----:B------:R-:W0:Y:S01]  /*5310*/  MUFU.EX2 R164, R164 ;  /* 0x000000a400a47308 */ /* 0x000e220000000800 */
[C---:B---3--:R-:W-:Y:S01]  /*5320*/  FADD.FTZ R13, R165.reuse, R10 ;  /* 0x0000000aa50d7221 */ /* 0x048fe20000010000 */
[----:B------:R-:W-:Y:S01]  /*5330*/  F2FP.F16.F32.PACK_AB R162, R165, R14 ;  /* 0x0000000ea5a2723e */ /* 0x000fe200000000ff */
[-C--:B------:R-:W-:Y:S01]  /*5340*/  FMUL.FTZ R103, R103, R168.reuse ;  /* 0x000000a867677220 */ /* 0x080fe20000410000 */
[-C--:B------:R-:W-:Y:S01]  /*5350*/  FMUL.FTZ R106, R106, R168.reuse ;  /* 0x000000a86a6a7220 */ /* 0x080fe20000410000 */
[-C--:B------:R-:W-:Y:S01]  /*5360*/  FMUL.FTZ R107, R107, R168.reuse ;  /* 0x000000a86b6b7220 */ /* 0x080fe20000410000 */
[-C--:B------:R-:W-:Y:S01]  /*5370*/  FMUL.FTZ R110, R110, R168.reuse ;  /* 0x000000a86e6e7220 */ /* 0x080fe20000410000 */
[-C--:B------:R-:W-:Y:S01]  /*5380*/  FMUL.FTZ R111, R111, R168.reuse ;  /* 0x000000a86f6f7220 */ /* 0x080fe20000410000 */
[----:B------:R-:W3:Y:S01]  /*5390*/  MUFU.EX2 R170, R170 ;  /* 0x000000aa00aa7308 */ /* 0x000ee20000000800 */
[C---:B----4-:R-:W-:Y:S01]  /*53a0*/  FADD.FTZ R11, R6.reuse, R11 ;  /* 0x0000000b060b7221 */ /* 0x050fe20000010000 */
[----:B------:R-:W-:Y:S01]  /*53b0*/  F2FP.F16.F32.PACK_AB R163, R6, R5 ;  /* 0x0000000506a3723e */ /* 0x000fe200000000ff */
[-C--:B------:R-:W-:Y:S01]  /*53c0*/  FMUL.FTZ R114, R114, R168.reuse ;  /* 0x000000a872727220 */ /* 0x080fe20000410000 */
[-C--:B------:R-:W-:Y:S01]  /*53d0*/  FMUL.FTZ R115, R115, R168.reuse ;  /* 0x000000a873737220 */ /* 0x080fe20000410000 */
[-C--:B------:R-:W-:Y:S01]  /*53e0*/  FMUL.FTZ R118, R118, R168.reuse ;  /* 0x000000a876767220 */ /* 0x080fe20000410000 */
[-C--:B------:R-:W-:Y:S01]  /*53f0*/  FMUL.FTZ R119, R119, R168.reuse ;  /* 0x000000a877777220 */ /* 0x080fe20000410000 */
[----:B------:R2:W-:Y:S01]  /*5400*/  STSM.16.M88.4 [R19], R160 ;  /* 0x000000a013007844 */ /* 0x0005e20000000200 */
[----:B------:R-:W4:Y:S01]  /*5410*/  MUFU.EX2 R169, R169 ;  /* 0x000000a900a97308 */ /* 0x000f220000000800 */
[----:B0-----:R-:W-:Y:S01]  /*5420*/  FADD.FTZ R10, R164, R13 ;  /* 0x0000000da40a7221 */ /* 0x001fe20000010000 */
[-C--:B------:R-:W-:Y:S01]  /*5430*/  FMUL.FTZ R122, R122, R168.reuse ;  /* 0x000000a87a7a7220 */ /* 0x080fe20000410000 */
[-C--:B------:R-:W-:Y:S01]  /*5440*/  FMUL.FTZ R123, R123, R168.reuse ;  /* 0x000000a87b7b7220 */ /* 0x080fe20000410000 */
[-C--:B------:R-:W-:Y:S01]  /*5450*/  FMUL.FTZ R126, R126, R168.reuse ;  /* 0x000000a87e7e7220 */ /* 0x080fe20000410000 */
[-C--:B------:R-:W-:Y:S01]  /*5460*/  FMUL.FTZ R127, R127, R168.reuse ;  /* 0x000000a87f7f7220 */ /* 0x080fe20000410000 */
[-C--:B------:R-:W-:Y:S01]  /*5470*/  FMUL.FTZ R130, R130, R168.reuse ;  /* 0x000000a882827220 */ /* 0x080fe20000410000 */
[-C--:B------:R-:W-:Y:S01]  /*5480*/  FMUL.FTZ R131, R131, R168.reuse ;  /* 0x000000a883837220 */ /* 0x080fe20000410000 */
[----:B------:R-:W0:Y:S01]  /*5490*/  MUFU.EX2 R9, R181 ;  /* 0x000000b500097308 */ /* 0x000e220000000800 */
[----:B---3--:R-:W-:Y:S01]  /*54a0*/  FADD.FTZ R12, R170, R11 ;  /* 0x0000000baa0c7221 */ /* 0x008fe20000010000 */
[-C--:B------:R-:W-:Y:S01]  /*54b0*/  FMUL.FTZ R134, R134, R168.reuse ;  /* 0x000000a886867220 */ /* 0x080fe20000410000 */
[-C--:B------:R-:W-:Y:S01]  /*54c0*/  FMUL.FTZ R135, R135, R168.reuse ;  /* 0x000000a887877220 */ /* 0x080fe20000410000 */
[-C--:B------:R-:W-:Y:S01]  /*54d0*/  FMUL.FTZ R138, R138, R168.reuse ;  /* 0x000000a88a8a7220 */ /* 0x080fe20000410000 */
[-C--:B------:R-:W-:Y:S01]  /*54e0*/  FMUL.FTZ R139, R139, R168.reuse ;  /* 0x000000a88b8b7220 */ /* 0x080fe20000410000 */
[-C--:B------:R-:W-:Y:S01]  /*54f0*/  FMUL.FTZ R142, R142, R168.reuse ;  /* 0x000000a88e8e7220 */ /* 0x080fe20000410000 */
[----:B------:R-:W-:Y:S01]  /*5500*/  FMUL.FTZ R143, R143, R168 ;  /* 0x000000a88f8f7220 */ /* 0x000fe20000410000 */
[----:B------:R-:W3:Y:S01]  /*5510*/  MUFU.EX2 R179, R179 ;  /* 0x000000b300b37308 */ /* 0x000ee20000000800 */
[C---:B----4-:R-:W-:Y:S01]  /*5520*/  FADD.FTZ R11, R169.reuse, R10 ;  /* 0x0000000aa90b7221 */ /* 0x050fe20000010000 */
[----:B------:R-:W-:Y:S01]  /*5530*/  F2FP.F16.F32.PACK_AB R164, R169, R164 ;  /* 0x000000a4a9a4723e */ /* 0x000fe200000000ff */
[-C--:B------:R-:W-:Y:S01]  /*5540*/  FMUL.FTZ R146, R146, R168.reuse ;  /* 0x000000a892927220 */ /* 0x080fe20000410000 */
[-C--:B------:R-:W-:Y:S01]  /*5550*/  FMUL.FTZ R147, R147, R168.reuse ;  /* 0x000000a893937220 */ /* 0x080fe20000410000 */
[----:B------:R-:W-:Y:S01]  /*5560*/  FADD.FTZ R6, R20, R11 ;  /* 0x0000000b14067221 */ /* 0x000fe20000010000 */
[-C--:B------:R-:W-:Y:S01]  /*5570*/  FMUL.FTZ R150, R150, R168.reuse ;  /* 0x000000a896967220 */ /* 0x080fe20000410000 */
[----:B------:R-:W-:Y:S01]  /*5580*/  FMUL.FTZ R151, R151, R168 ;  /* 0x000000a897977220 */ /* 0x000fe20000410000 */
[----:B------:R-:W4:Y:S01]  /*5590*/  MUFU.EX2 R182, R182 ;  /* 0x000000b600b67308 */ /* 0x000f220000000800 */
[C---:B0-----:R-:W-:Y:S01]  /*55a0*/  F2FP.F16.F32.PACK_AB R166, R9.reuse, R20 ;  /* 0x0000001409a6723e */ /* 0x041fe200000000ff */
[----:B------:R-:W-:-:S06]  /*55b0*/  FADD.FTZ R6, R9, R6 ;  /* 0x0000000609067221 */ /* 0x000fcc0000010000 */
[----:B------:R-:W0:Y:S01]  /*55c0*/  MUFU.EX2 R183, R183 ;  /* 0x000000b700b77308 */ /* 0x000e220000000800 */
[C---:B---3--:R-:W-:Y:S01]  /*55d0*/  FADD.FTZ R13, R179.reuse, R12 ;  /* 0x0000000cb30d7221 */ /* 0x048fe20000010000 */
[----:B------:R-:W-:-:S03]  /*55e0*/  F2FP.F16.F32.PACK_AB R165, R179, R170 ;  /* 0x000000aab3a5723e */ /* 0x000fc600000000ff */
[----:B----4-:R-:W-:Y:S01]  /*55f0*/  FADD.FTZ R10, R182, R13 ;  /* 0x0000000db60a7221 */ /* 0x010fe20000010000 */
[----:B0-----:R-:W-:-:S03]  /*5600*/  F2FP.F16.F32.PACK_AB R167, R183, R182 ;  /* 0x000000b6b7a7723e */ /* 0x001fc600000000ff */
[----:B------:R-:W-:Y:S02]  /*5610*/  FADD.FTZ R5, R183, R10 ;  /* 0x0000000ab7057221 */ /* 0x000fe40000010000 */
[----:B------:R2:W-:Y:S01]  /*5620*/  STSM.16.M88.4 [R23], R164 ;  /* 0x000000a417007844 */ /* 0x0005e20000000200 */
[----:B------:R-:W-:Y:S05]  /*5630*/  @!P0 BRA `(.L_x_3263) ;  /* 0x0000000000048947 */ /* 0x000fea0003800000 */
[----:B------:R-:W-:Y:S01]  /*5640*/  BPT.TRAP 0x1 ;  /* 0x000000040000795c */ /* 0x000fe20000300000 */
.L_x_3263:
[----:B------:R0:W3:Y:S01]  /*5650*/  SYNCS.PHASECHK.TRANS64.TRYWAIT P2, [UR21+0x28c50], R8 ;  /* 0x028c5008ff0075a7 */ /* 0x0000e20008040155 */
[----:B------:R-:W-:Y:S05]  /*5660*/  @!P0 BRA `(.L_x_3264) ;  /* 0x0000000000048947 */ /* 0x000fea0003800000 */
[----:B------:R-:W-:Y:S01]  /*5670*/  BPT.TRAP 0x1 ;  /* 0x000000040000795c */ /* 0x000fe20000300000 */
.L_x_3264:
[----:B---3--:R-:W-:Y:S05]  /*5680*/  @P2 BRA `(.L_x_3265) ;  /* 0x0000000000082947 */ /* 0x008fea0003800000 */
[----:B------:R-:W3:Y:S02]  /*5690*/  SYNCS.PHASECHK.TRANS64.TRYWAIT P2, [UR21+0x28c50], R8 ;  /* 0x028c5008ff0075a7 */ /* 0x000ee40008040155 */
[----:B---3--:R-:W-:Y:S05]  /*56a0*/  @!P2 BRA `(.L_x_3266) ;  /* 0x0000006c008ca947 */ /* 0x008fea0003800000 */
.L_x_3265:
[----:B------:R-:W-:Y:S01]  /*56b0*/  ULEA UR10, UR47, UR52, 0xc ;  /* 0x000000342f0a7291 */ /* 0x000fe2000f8e603f */
[----:B------:R-:W-:Y:S01]  /*56c0*/  WARPGROUP.ARRIVE ;  /* 0x00000000000079c5 */ /* 0x000fe20000000000 */
[----:B------:R-:W-:-:S05]  /*56d0*/  UMOV UR7, 0x40000040 ;  /* 0x4000004000077882 */ /* 0x000fca0000000000 */
[----:B------:R-:W-:Y:S02]  /*56e0*/  UMOV UR6, UR10 ;  /* 0x0000000a00067c82 */ /* 0x000fe40008000000 */
        /* <DEDUP_REMOVED lines=25> */
[----:B----4-:R-:W4:Y:S02]  /*5880*/  FENCE.VIEW.ASYNC.S ;  /* 0x00000000000073c6 */ /* 0x010f240000000000 */
[----:B----4-:R-:W-:Y:S01]  /*5890*/  NOP ;  /* 0x0000000000007918 */ /* 0x010fe20000000000 */
[----:B------:R-:W-:Y:S06]  /*58a0*/  BAR.ARV 0xe, 0x100 ;  /* 0x0384000000007b1d */ /* 0x000fec0000002000 */
[----:B------:R-:W-:Y:S05]  /*58b0*/  @!P0 BRA `(.L_x_3267) ;  /* 0x0000000000048947 */ /* 0x000fea0003800000 */
[----:B------:R-:W-:Y:S01]  /*58c0*/  BPT.TRAP 0x1 ;  /* 0x000000040000795c */ /* 0x000fe20000300000 */
.L_x_3267:
[----:B------:R-:W-:Y:S01]  /*58d0*/  UIADD3 UR21, UR21, 0x28c60, URZ ;  /* 0x00028c6015157890 */ /* 0x000fe2000fffe03f */
[----:B------:R-:W-:Y:S01]  /*58e0*/  IMAD.MOV.U32 R9, RZ, RZ, R3 ;  /* 0x000000ffff097224 */ /* 0x000fe200078e0003 */
[----:B------:R-:W-:Y:S01]  /*58f0*/  UMOV UR22, UR47 ;  /* 0x0000002f00167c82 */ /* 0x000fe20008000000 */
[----:B---3--:R-:W-:Y:S01]  /*5900*/  IMAD.MOV.U32 R7, RZ, RZ, R0 ;  /* 0x000000ffff077224 */ /* 0x008fe200078e0000 */
[----:B------:R-:W-:-:S09]  /*5910*/  UPRMT UR21, UR39, 0x654, UR21 ;  /* 0x0000065427157896 */ /* 0x000fd20008000015 */
[----:B------:R-:W-:Y:S01]  /*5920*/  SYNCS.ARRIVE.TRANS64.RED.A1T0 RZ, [UR21], RZ ;  /* 0x000000ffffff79a7 */ /* 0x000fe20008100415 */
[----:B------:R-:W-:Y:S05]  /*5930*/  @P1 BRA `(.L_x_3268) ;  /* 0xffffffe400c41947 */ /* 0x000fea000383ffff */
.L_x_3257:
[----:B-1234-:R-:W1:Y:S01]  /*5940*/  SHFL.BFLY PT, R7, R6, 0x2, 0x1f ;  /* 0x0c401f0006077f89 */ /* 0x01ee6200000e0000 */
[----:B------:R-:W-:Y:S01]  /*5950*/  IMAD.MOV R12, RZ, RZ, -R18 ;  /* 0x000000ffff0c7224 */ /* 0x000fe200078e0a12 */
[----:B------:R-:W-:Y:S01]  /*5960*/  UIADD3 UR36, UR36, 0x1, URZ ;  /* 0x0000000124247890 */ /* 0x000fe2000fffe03f */
[----:B0-----:R-:W-:Y:S01]  /*5970*/  IMAD.MOV.U32 R8, RZ, RZ, RZ ;  /* 0x000000ffff087224 */ /* 0x001fe200078e00ff */
[----:B------:R-:W0:Y:S01]  /*5980*/  SHFL.BFLY PT, R4, R5, 0x2, 0x1f ;  /* 0x0c401f0005047f89 */ /* 0x000e2200000e0000 */
[----:B------:R-:W-:Y:S01]  /*5990*/  IMAD.U32 R14, RZ, RZ, UR20 ;  /* 0x00000014ff0e7e24 */ /* 0x000fe2000f8e00ff */
[----:B------:R-:W-:Y:S08]  /*59a0*/  BAR.ARV 0x8, 0x100 ;  /* 0x0204000000007b1d */ /* 0x000ff00000002000 */
[----:B------:R-:W-:Y:S01]  /*59b0*/  BAR.SYNC.DEFER_BLOCKING 0xf, 0x100 ;  /* 0x03c4000000007b1d */ /* 0x000fe20000010000 */
[----:B------:R-:W-:Y:S01]  /*59c0*/  ISETP.NE.AND P2, PT, R17, R12, PT ;  /* 0x0000000c1100720c */ /* 0x000fe20003f45270 */
[----:B------:R-:W-:-:S02]  /*59d0*/  IMAD.MOV.U32 R13, RZ, RZ, -0x800000 ;  /* 0xff800000ff0d7424 */ /* 0x000fc400078e00ff */
[----:B------:R-:W-:Y:S02]  /*59e0*/  IMAD.MOV.U32 R12, RZ, RZ, -0x800000 ;  /* 0xff800000ff0c7424 */ /* 0x000fe400078e00ff */
[----:B-1----:R-:W-:Y:S01]  /*59f0*/  FADD.FTZ R7, R7, R6 ;  /* 0x0000000607077221 */ /* 0x002fe20000010000 */
[----:B0-----:R-:W-:-:S04]  /*5a00*/  FADD.FTZ R4, R4, R5 ;  /* 0x0000000504047221 */ /* 0x001fc80000010000 */
[----:B------:R-:W0:Y:S01]  /*5a10*/  SHFL.BFLY PT, R10, R7, 0x1, 0x1f ;  /* 0x0c201f00070a7f89 */ /* 0x000e2200000e0000 */
[----:B------:R-:W-:Y:S01]  /*5a20*/  IMAD.U32 R5, RZ, RZ, UR47 ;  /* 0x0000002fff057e24 */ /* 0x000fe2000f8e00ff */
[----:B------:R-:W-:Y:S02]  /*5a30*/  UIADD3 UR47, UR47, 0x1, URZ ;  /* 0x000000012f2f7890 */ /* 0x000fe4000fffe03f */
[----:B------:R-:W1:Y:S02]  /*5a40*/  SHFL.BFLY PT, R9, R4, 0x1, 0x1f ;  /* 0x0c201f0004097f89 */ /* 0x000e6400000e0000 */
[----:B------:R-:W-:Y:S01]  /*5a50*/  @!P2 LEA R5, R5, R2, 0x6 ;  /* 0x000000020505a211 */ /* 0x000fe200078e30ff */
[----:B------:R-:W-:-:S03]  /*5a60*/  UISETP.NE.AND UP0, UPT, UR47, 0x2, UPT ;  /* 0x000000022f00788c */ /* 0x000fc6000bf05270 */
[----:B------:R-:W-:Y:S01]  /*5a70*/  @!P2 LEA R11, R5, UR42, 0x2 ;  /* 0x0000002a050bac11 */ /* 0x000fe2000f8e10ff */
[----:B------:R-:W-:Y:S01]  /*5a80*/  IMAD.U32 R5, RZ, RZ, UR20 ;  /* 0x00000014ff057e24 */ /* 0x000fe2000f8e00ff */
[----:B------:R-:W-:Y:S02]  /*5a90*/  USEL UR4, URZ, 0x1, UP0 ;  /* 0x000000013f047887 */ /* 0x000fe40008000000 */
[----:B------:R-:W-:Y:S02]  /*5aa0*/  USEL UR47, UR47, URZ, UP0 ;  /* 0x0000003f2f2f7287 */ /* 0x000fe40008000000 */
[----:B------:R-:W-:Y:S01]  /*5ab0*/  ULOP3.LUT UR37, UR37, UR4, URZ, 0x3c, !UPT ;  /* 0x0000000425257292 */ /* 0x000fe2000f8e3c3f */
[----:B0-----:R-:W-:Y:S01]  /*5ac0*/  FADD.FTZ R10, R7, R10 ;  /* 0x0000000a070a7221 */ /* 0x001fe20000010000 */
[----:B-1----:R-:W-:-:S04]  /*5ad0*/  FADD.FTZ R9, R4, R9 ;  /* 0x0000000904097221 */ /* 0x002fc80000010000 */
[----:B------:R-:W-:Y:S01]  /*5ae0*/  FSETP.NE.FTZ.AND P0, PT, R10, RZ, PT ;  /* 0x000000ff0a00720b */ /* 0x000fe20003f15000 */
[----:B------:R-:W-:Y:S01]  /*5af0*/  IMAD.MOV.U32 R4, RZ, RZ, RZ ;  /* 0x000000ffff047224 */ /* 0x000fe200078e00ff */
[----:B------:R-:W-:-:S11]  /*5b00*/  FSETP.NE.FTZ.AND P1, PT, R9, RZ, PT ;  /* 0x000000ff0900720b */ /* 0x000fd60003f35000 */
[----:B------:R-:W0:Y:S01]  /*5b10*/  @P0 MUFU.RCP R8, R10 ;  /* 0x0000000a00080308 */ /* 0x000e220000001000 */
[----:B------:R-:W-:-:S07]  /*5b20*/  @P0 FMUL.FTZ R5, R5, 0.69314718246459960938 ;  /* 0x3f31721805050820 */ /* 0x000fce0000410000 */
[----:B------:R-:W1:Y:S08]  /*5b30*/  @P1 MUFU.RCP R4, R9 ;  /* 0x0000000900041308 */ /* 0x000e700000001000 */
[----:B------:R-:W2:Y:S01]  /*5b40*/  @P0 MUFU.LG2 R10, R10 ;  /* 0x0000000a000a0308 */ /* 0x000ea20000000c00 */
[----:B0-----:R0:W-:Y:S01]  /*5b50*/  @!P2 STS [R11+0x28800], R8 ;  /* 0x028800080b00a388 */ /* 0x0011e20000000800 */
[-C--:B------:R-:W-:Y:S01]  /*5b60*/  FMUL.FTZ R209, R24, R8.reuse ;  /* 0x0000000818d17220 */ /* 0x080fe20000410000 */
[-C--:B------:R-:W-:Y:S01]  /*5b70*/  FMUL.FTZ R207, R25, R8.reuse ;  /* 0x0000000819cf7220 */ /* 0x080fe20000410000 */
[-C--:B------:R-:W-:Y:S01]  /*5b80*/  FMUL.FTZ R7, R28, R8.reuse ;  /* 0x000000081c077220 */ /* 0x080fe20000410000 */
[-C--:B------:R-:W-:Y:S01]  /*5b90*/  FMUL.FTZ R6, R29, R8.reuse ;  /* 0x000000081d067220 */ /* 0x080fe20000410000 */
[-C--:B------:R-:W-:Y:S01]  /*5ba0*/  FMUL.FTZ R208, R32, R8.reuse ;  /* 0x0000000820d07220 */ /* 0x080fe20000410000 */
[-C--:B------:R-:W-:Y:S01]  /*5bb0*/  FMUL.FTZ R206, R33, R8.reuse ;  /* 0x0000000821ce7220 */ /* 0x080fe20000410000 */
[----:B------:R-:W3:Y:S01]  /*5bc0*/  @P1 MUFU.LG2 R9, R9 ;  /* 0x0000000900091308 */ /* 0x000ee20000000c00 */
[----:B-1----:R1:W-:Y:S01]  /*5bd0*/  @!P2 STS [R11+0x28820], R4 ;  /* 0x028820040b00a388 */ /* 0x0023e20000000800 */
        /* <DEDUP_REMOVED lines=58> */
[----:B0-----:R-:W-:Y:S01]  /*5f80*/  @P1 FMUL.FTZ R8, R14, 0.69314718246459960938 ;  /* 0x3f3172180e081820 */ /* 0x001fe20000410000 */
[----:B--2---:R-:W-:Y:S01]  /*5f90*/  @P0 FMUL.FTZ R10, R10, 0.69314718246459960938 ;  /* 0x3f3172180a0a0820 */ /* 0x004fe20000410000 */
[----:B---3--:R-:W-:Y:S01]  /*5fa0*/  @P1 FMUL.FTZ R9, R9, 0.69314718246459960938 ;  /* 0x3f31721809091820 */ /* 0x008fe20000410000 */
        /* <DEDUP_REMOVED lines=64> */
[----:B------:R-:W-:Y:S01]  /*63b0*/  @P0 FFMA.FTZ R13, R5, R0, R10 ;  /* 0x00000000050d0223 */ /* 0x000fe2000001000a */
[----:B------:R-:W-:Y:S01]  /*63c0*/  @P1 FFMA.FTZ R12, R8, R3, R9 ;  /* 0x00000003080c1223 */ /* 0x000fe20000010009 */
[----:B-1----:R-:W-:Y:S06]  /*63d0*/  BAR.ARV 0xe, 0x100 ;  /* 0x0384000000007b1d */ /* 0x002fec0000002000 */
.L_x_3244:
[----:B------:R-:W0:Y:S01]  /*63e0*/  S2UR UR6, SR_SWINHI ;  /* 0x00000000000679c3 */ /* 0x000e220000002f00 */
[----:B------:R-:W-:-:S07]  /*63f0*/  IMAD R3, R212, 0x40, R16 ;  /* 0x00000040d4037824 */ /* 0x000fce00078e0210 */
[----:B------:R-:W-:Y:S01]  /*6400*/  BAR.SYNC.DEFER_BLOCKING 0x1, 0x100 ;  /* 0x0044000000007b1d */ /* 0x000fe20000010000 */
[----:B------:R-:W-:Y:S01]  /*6410*/  F2FP.F16.F32.PACK_AB R6, R6, R7 ;  /* 0x000000070606723e */ /* 0x000fe200000000ff */
[----:B------:R-:W-:Y:S01]  /*6420*/  USHF.R.S32.HI UR11, URZ, 0x1f, UR44 ;  /* 0x0000001f3f0b7899 */ /* 0x000fe2000801142c */
[----:B------:R-:W-:Y:S02]  /*6430*/  F2FP.F16.F32.PACK_AB R7, R31, R30 ;  /* 0x0000001e1f07723e */ /* 0x000fe400000000ff */
[----:B------:R-:W-:Y:S01]  /*6440*/  F2FP.F16.F32.PACK_AB R30, R192, R193 ;  /* 0x000000c1c01e723e */ /* 0x000fe200000000ff */
[----:B------:R-:W-:Y:S01]  /*6450*/  ULDC UR7, c[0x0][0xc44] ;  /* 0x0003110000077ab9 */ /* 0x000fe20000000800 */
[----:B------:R-:W-:Y:S01]  /*6460*/  F2FP.F16.F32.PACK_AB R31, R63, R62 ;  /* 0x0000003e3f1f723e */ /* 0x000fe200000000ff */
[----:B------:R-:W1:Y:S01]  /*6470*/  SHFL.IDX PT, R0, R211, RZ, 0x1f ;  /* 0x00001fffd3007589 */ /* 0x000e6200000e0000 */
[----:B------:R-:W-:Y:S02]  /*6480*/  F2FP.F16.F32.PACK_AB R112, R113, R112 ;  /* 0x000000707170723e */ /* 0x000fe400000000ff */
[----:B------:R-:W-:-:S02]  /*6490*/  F2FP.F16.F32.PACK_AB R113, R115, R114 ;  /* 0x000000727371723e */ /* 0x000fc400000000ff */
[----:B------:R-:W-:Y:S02]  /*64a0*/  F2FP.F16.F32.PACK_AB R114, R117, R116 ;  /* 0x000000747572723e */ /* 0x000fe400000000ff */
[----:B------:R-:W-:Y:S02]  /*64b0*/  F2FP.F16.F32.PACK_AB R115, R119, R118 ;  /* 0x000000767773723e */ /* 0x000fe400000000ff */
[----:B------:R-:W-:Y:S02]  /*64c0*/  F2FP.F16.F32.PACK_AB R120, R121, R120 ;  /* 0x000000787978723e */ /* 0x000fe400000000ff */
[----:B------:R-:W-:Y:S02]  /*64d0*/  F2FP.F16.F32.PACK_AB R121, R152, R108 ;  /* 0x0000006c9879723e */ /* 0x000fe400000000ff */
[----:B------:R-:W-:Y:S01]  /*64e0*/  F2FP.F16.F32.PACK_AB R157, R158, R157 ;  /* 0x0000009d9e9d723e */ /* 0x000fe200000000ff */
[----:B------:R-:W-:Y:S01]  /*64f0*/  UMOV UR4, UR42 ;  /* 0x0000002a00047c82 */ /* 0x000fe20008000000 */
[----:B0-----:R-:W-:Y:S01]  /*6500*/  UMOV UR5, UR6 ;  /* 0x0000000600057c82 */ /* 0x001fe20008000000 */
[----:B------:R-:W-:Y:S01]  /*6510*/  F2FP.F16.F32.PACK_AB R158, R133, R132 ;  /* 0x00000084859e723e */ /* 0x000fe200000000ff */
[----:B------:R-:W-:Y:S01]  /*6520*/  IMAD.U32 R96, RZ, RZ, UR4 ;  /* 0x00000004ff607e24 */ /* 0x000fe2000f8e00ff */
[----:B------:R-:W-:Y:S01]  /*6530*/  MOV R97, UR5 ;  /* 0x0000000500617c02 */ /* 0x000fe20008000f00 */
[----:B------:R-:W-:Y:S01]  /*6540*/  UIADD3 UR5, -UR44, URZ, URZ ;  /* 0x0000003f2c057290 */ /* 0x000fe2000fffe13f */
[----:B------:R-:W-:Y:S01]  /*6550*/  F2FP.F16.F32.PACK_AB R159, R160, R159 ;  /* 0x0000009fa09f723e */ /* 0x000fe200000000ff */
[----:B------:R-:W-:Y:S01]  /*6560*/  ULDC UR4, c[0x0][0xc] ;  /* 0x0000030000047ab9 */ /* 0x000fe20000000800 */
[----:B------:R-:W-:Y:S01]  /*6570*/  F2FP.F16.F32.PACK_AB R161, R163, R161 ;  /* 0x000000a1a3a1723e */ /* 0x000fe200000000ff */
[--C-:B------:R-:W-:Y:S01]  /*6580*/  IMAD.WIDE R4, R216, 0x2, R96.reuse ;  /* 0x00000002d8047825 */ /* 0x100fe200078e0260 */
[----:B------:R-:W-:Y:S01]  /*6590*/  F2FP.F16.F32.PACK_AB R144, R145, R144 ;  /* 0x000000909190723e */ /* 0x000fe200000000ff */
[----:B------:R-:W-:Y:S01]  /*65a0*/  UIMAD UR7, UR7, UR5, UR43 ;  /* 0x00000005070772a4 */ /* 0x000fe2000f8e022b */
[----:B------:R-:W-:Y:S01]  /*65b0*/  F2FP.F16.F32.PACK_AB R160, R137, R136 ;  /* 0x0000008889a0723e */ /* 0x000fe200000000ff */
[----:B------:R-:W-:Y:S01]  /*65c0*/  IMAD.WIDE R96, R3, 0x2, R96 ;  /* 0x0000000203607825 */ /* 0x000fe200078e0260 */
[C---:B------:R-:W-:Y:S01]  /*65d0*/  IADD3 R9, P4, R4.reuse, 0x20, RZ ;  /* 0x0000002004097810 */ /* 0x040fe20007f9e0ff */
[----:B------:R-:W-:Y:S01]  /*65e0*/  UIADD3 UR40, UR4, UR40, URZ ;  /* 0x0000002804287290 */ /* 0x000fe2000fffe03f */
[----:B------:R-:W-:Y:S01]  /*65f0*/  IADD3 R11, P3, R4, 0x40, RZ ;  /* 0x00000040040b7810 */ /* 0x000fe20007f7e0ff */
[----:B------:R-:W-:Y:S01]  /*6600*/  USHF.R.S32.HI UR10, URZ, 0x1f, UR7 ;  /* 0x0000001f3f0a7899 */ /* 0x000fe20008011407 */
[----:B------:R-:W-:-:S02]  /*6610*/  LOP3.LUT R8, R9, 0x380, RZ, 0xc0, !PT ;  /* 0x0000038009087812 */ /* 0x000fc400078ec0ff */
[----:B------:R-:W-:Y:S02]  /*6620*/  LOP3.LUT R10, R11, 0x380, RZ, 0xc0, !PT ;  /* 0x000003800b0a7812 */ /* 0x000fe400078ec0ff */
[----:B------:R-:W-:Y:S02]  /*6630*/  SHF.R.U64 R8, R8, 0x3, RZ ;  /* 0x0000000308087819 */ /* 0x000fe400000012ff */
[----:B------:R-:W-:Y:S02]  /*6640*/  SHF.R.U64 R10, R10, 0x3, RZ ;  /* 0x000000030a0a7819 */ /* 0x000fe400000012ff */
[----:B------:R-:W-:Y:S01]  /*6650*/  LOP3.LUT R8, R8, R9, RZ, 0x3c, !PT ;  /* 0x0000000908087212 */ /* 0x000fe200078e3cff */
[--C-:B------:R-:W-:Y:S01]  /*6660*/  IMAD.X R9, RZ, RZ, R5.reuse, P4 ;  /* 0x000000ffff097224 */ /* 0x100fe200020e0605 */
[----:B------:R-:W-:Y:S01]  /*6670*/  LOP3.LUT R10, R10, R11, RZ, 0x3c, !PT ;  /* 0x0000000b0a0a7212 */ /* 0x000fe200078e3cff */
[----:B------:R-:W-:Y:S01]  /*6680*/  IMAD.X R11, RZ, RZ, R5, P3 ;  /* 0x000000ffff0b7224 */ /* 0x000fe200018e0605 */
[----:B------:R-:W-:-:S02]  /*6690*/  IADD3 R33, P2, R4, 0x60, RZ ;  /* 0x0000006004217810 */ /* 0x000fc40007f5e0ff */
[C---:B------:R-:W-:Y:S02]  /*66a0*/  IADD3 R65, P1, R4.reuse, 0x2000, RZ ;  /* 0x0000200004417810 */ /* 0x040fe40007f3e0ff */
[C---:B------:R-:W-:Y:S02]  /*66b0*/  IADD3 R81, P0, R4.reuse, 0x2020, RZ ;  /* 0x0000202004517810 */ /* 0x040fe40007f1e0ff */
[C---:B------:R-:W-:Y:S02]  /*66c0*/  IADD3 R101, P6, R4.reuse, 0x2040, RZ ;  /* 0x0000204004657810 */ /* 0x040fe40007fde0ff */
[C---:B------:R-:W-:Y:S02]  /*66d0*/  IADD3 R105, P5, R4.reuse, 0x2060, RZ ;  /* 0x0000206004697810 */ /* 0x040fe40007fbe0ff */
[C---:B------:R-:W-:Y:S02]  /*66e0*/  IADD3 R123, P4, R4.reuse, 0x4000, RZ ;  /* 0x00004000047b7810 */ /* 0x040fe40007f9e0ff */
[----:B------:R-:W-:-:S02]  /*66f0*/  IADD3 R127, P3, R4, 0x4020, RZ ;  /* 0x00004020047f7810 */ /* 0x000fc40007f7e0ff */
[----:B------:R-:W-:Y:S02]  /*6700*/  LOP3.LUT R32, R33, 0x380, RZ, 0xc0, !PT ;  /* 0x0000038021207812 */ /* 0x000fe400078ec0ff */
[----:B------:R-:W-:Y:S02]  /*6710*/  LOP3.LUT R64, R65, 0x380, RZ, 0xc0, !PT ;  /* 0x0000038041407812 */ /* 0x000fe400078ec0ff */
        /* <DEDUP_REMOVED lines=9> */
[----:B------:R-:W-:-:S02]  /*67b0*/  SHF.R.U64 R104, R104, 0x3, RZ ;  /* 0x0000000368687819 */ /* 0x000fc400000012ff */
[----:B------:R-:W-:Y:S02]  /*67c0*/  SHF.R.U64 R122, R122, 0x3, RZ ;  /* 0x000000037a7a7819 */ /* 0x000fe400000012ff */
[----:B------:R-:W-:Y:S02]  /*67d0*/  SHF.R.U64 R126, R126, 0x3, RZ ;  /* 0x000000037e7e7819 */ /* 0x000fe400000012ff */
[----:B------:R-:W-:Y:S01]  /*67e0*/  LOP3.LUT R32, R32, R33, RZ, 0x3c, !PT ;  /* 0x0000002120207212 */ /* 0x000fe200078e3cff */
[--C-:B------:R-:W-:Y:S01]  /*67f0*/  IMAD.X R33, RZ, RZ, R5.reuse, P2 ;  /* 0x000000ffff217224 */ /* 0x100fe200010e0605 */
[----:B------:R-:W-:Y:S01]  /*6800*/  LOP3.LUT R64, R64, R65, RZ, 0x3c, !PT ;  /* 0x0000004140407212 */ /* 0x000fe200078e3cff */
[--C-:B------:R-:W-:Y:S01]  /*6810*/  IMAD.X R65, RZ, RZ, R5.reuse, P1 ;  /* 0x000000ffff417224 */ /* 0x100fe200008e0605 */
[----:B------:R-:W-:Y:S01]  /*6820*/  LOP3.LUT R80, R80, R81, RZ, 0x3c, !PT ;  /* 0x0000005150507212 */ /* 0x000fe200078e3cff */
[----:B------:R-:W-:Y:S01]  /*6830*/  IMAD.X R81, RZ, RZ, R5, P0 ;  /* 0x000000ffff517224 */ /* 0x000fe200000e0605 */
[----:B------:R-:W-:-:S02]  /*6840*/  LOP3.LUT R100, R100, R101, RZ, 0x3c, !PT ;  /* 0x0000006564647212 */ /* 0x000fc400078e3cff */
[----:B------:R-:W-:Y:S01]  /*6850*/  LOP3.LUT R104, R104, R105, RZ, 0x3c, !PT ;  /* 0x0000006968687212 */ /* 0x000fe200078e3cff */
[--C-:B------:R-:W-:Y:S01]  /*6860*/  IMAD.X R105, RZ, RZ, R5.reuse, P5 ;  /* 0x000000ffff697224 */ /* 0x100fe200028e0605 */
[----:B------:R-:W-:Y:S01]  /*6870*/  LOP3.LUT R122, R122, R123, RZ, 0x3c, !PT ;  /* 0x0000007b7a7a7212 */ /* 0x000fe200078e3cff */
[--C-:B------:R-:W-:Y:S01]  /*6880*/  IMAD.X R123, RZ, RZ, R5.reuse, P4 ;  /* 0x000000ffff7b7224 */ /* 0x100fe200020e0605 */
[----:B------:R-:W-:Y:S01]  /*6890*/  LOP3.LUT R126, R126, R127, RZ, 0x3c, !PT ;  /* 0x0000007f7e7e7212 */ /* 0x000fe200078e3cff */
[----:B------:R-:W-:Y:S01]  /*68a0*/  IMAD.X R127, RZ, RZ, R5, P3 ;  /* 0x000000ffff7f7224 */ /* 0x000fe200018e0605 */
[----:B------:R-:W-:Y:S02]  /*68b0*/  IADD3.X R101, RZ, R5, RZ, P6, !PT ;  /* 0x00000005ff657210 */ /* 0x000fe400037fe4ff */
[C---:B------:R-:W-:Y:S02]  /*68c0*/  IADD3 R131, P2, R4.reuse, 0x4040, RZ ;  /* 0x0000404004837810 */ /* 0x040fe40007f5e0ff */
[----:B------:R-:W-:-:S02]  /*68d0*/  IADD3 R135, P1, R4, 0x4060, RZ ;  /* 0x0000406004877810 */ /* 0x000fc40007f3e0ff */
[C---:B------:R-:W-:Y:S02]  /*68e0*/  IADD3 R139, P0, R4.reuse, 0x6000, RZ ;  /* 0x00006000048b7810 */ /* 0x040fe40007f1e0ff */
[C---:B------:R-:W-:Y:S02]  /*68f0*/  IADD3 R143, P6, R4.reuse, 0x6020, RZ ;  /* 0x00006020048f7810 */ /* 0x040fe40007fde0ff */
[C---:B------:R-:W-:Y:S02]  /*6900*/  IADD3 R25, P5, R4.reuse, 0x6040, RZ ;  /* 0x0000604004197810 */ /* 0x040fe40007fbe0ff */
[----:B------:R-:W-:Y:S02]  /*6910*/  IADD3 R29, P4, R4, 0x6060, RZ ;  /* 0x00006060041d7810 */ /* 0x000fe40007f9e0ff */
[----:B------:R-:W-:Y:S02]  /*6920*/  IADD3 R15, P3, R96, 0x1000, RZ ;  /* 0x00001000600f7810 */ /* 0x000fe40007f7e0ff */
[----:B------:R-:W-:-:S02]  /*6930*/  LOP3.LUT R130, R131, 0x380, RZ, 0xc0, !PT ;  /* 0x0000038083827812 */ /* 0x000fc400078ec0ff */
        /* <DEDUP_REMOVED lines=25> */
[----:B------:R-:W-:Y:S01]  /*6ad0*/  IMAD.X R29, RZ, RZ, R5, P4 ;  /* 0x000000ffff1d7224 */ /* 0x000fe200020e0605 */
        /* <DEDUP_REMOVED lines=8> */
[C---:B------:R-:W-:Y:S02]  /*6b60*/  IADD3 R53, P4, R96.reuse, 0x7000, RZ ;  /* 0x0000700060357810 */ /* 0x040fe40007f9e0ff */
[----:B------:R-:W-:Y:S02]  /*6b70*/  IADD3 R57, P3, R96, 0x8000, RZ ;  /* 0x0000800060397810 */ /* 0x000fe40007f7e0ff */
[----:B------:R-:W-:-:S02]  /*6b80*/  LOP3.LUT R4, R3, R4, RZ, 0x3c, !PT ;  /* 0x0000000403047212 */ /* 0x000fc400078e3cff */
[----:B------:R-:W-:Y:S02]  /*6b90*/  LOP3.LUT R20, R21, 0x380, RZ, 0xc0, !PT ;  /* 0x0000038015147812 */ /* 0x000fe400078ec0ff */
[----:B------:R-:W-:Y:S02]  /*6ba0*/  LOP3.LUT R36, R37, 0x380, RZ, 0xc0, !PT ;  /* 0x0000038025247812 */ /* 0x000fe400078ec0ff */
[----:B------:R-:W-:Y:S02]  /*6bb0*/  LOP3.LUT R40, R41, 0x380, RZ, 0xc0, !PT ;  /* 0x0000038029287812 */ /* 0x000fe400078ec0ff */
[----:B------:R-:W-:Y:S02]  /*6bc0*/  LOP3.LUT R44, R45, 0x380, RZ, 0xc0, !PT ;  /* 0x000003802d2c7812 */ /* 0x000fe400078ec0ff */
[----:B------:R-:W-:Y:S02]  /*6bd0*/  LOP3.LUT R48, R49, 0x380, RZ, 0xc0, !PT ;  /* 0x0000038031307812 */ /* 0x000fe400078ec0ff */
[----:B------:R-:W-:-:S02]  /*6be0*/  LOP3.LUT R52, R53, 0x380, RZ, 0xc0, !PT ;  /* 0x0000038035347812 */ /* 0x000fc400078ec0ff */
[----:B------:R-:W-:Y:S02]  /*6bf0*/  LOP3.LUT R56, R57, 0x380, RZ, 0xc0, !PT ;  /* 0x0000038039387812 */ /* 0x000fe400078ec0ff */
[----:B------:R-:W-:Y:S02]  /*6c00*/  MOV R3, R4 ;  /* 0x0000000400037202 */ /* 0x000fe40000000f00 */
[----:B------:R-:W-:Y:S02]  /*6c10*/  F2FP.F16.F32.PACK_AB R5, R27, R26 ;  /* 0x0000001a1b05723e */ /* 0x000fe400000000ff */
[----:B------:R-:W-:Y:S02]  /*6c20*/  LOP3.LUT R27, R96, 0x380, RZ, 0xc0, !PT ;  /* 0x00000380601b7812 */ /* 0x000fe400078ec0ff */
[----:B------:R-:W-:Y:S02]  /*6c30*/  SHF.R.U64 R20, R20, 0x3, RZ ;  /* 0x0000000314147819 */ /* 0x000fe400000012ff */
[----:B------:R-:W-:-:S02]  /*6c40*/  SHF.R.U64 R36, R36, 0x3, RZ ;  /* 0x0000000324247819 */ /* 0x000fc400000012ff */
[----:B------:R-:W-:Y:S02]  /*6c50*/  SHF.R.U64 R40, R40, 0x3, RZ ;  /* 0x0000000328287819 */ /* 0x000fe400000012ff */
[----:B------:R-:W-:Y:S02]  /*6c60*/  SHF.R.U64 R44, R44, 0x3, RZ ;  /* 0x000000032c2c7819 */ /* 0x000fe400000012ff */
[----:B------:R-:W-:Y:S02]  /*6c70*/  SHF.R.U64 R48, R48, 0x3, RZ ;  /* 0x0000000330307819 */ /* 0x000fe400000012ff */
[----:B------:R-:W-:Y:S02]  /*6c80*/  SHF.R.U64 R52, R52, 0x3, RZ ;  /* 0x0000000334347819 */ /* 0x000fe400000012ff */
[----:B------:R-:W-:Y:S02]  /*6c90*/  SHF.R.U64 R56, R56, 0x3, RZ ;  /* 0x0000000338387819 */ /* 0x000fe400000012ff */
[----:B------:R-:W-:-:S02]  /*6ca0*/  F2FP.F16.F32.PACK_AB R4, R207, R209 ;  /* 0x000000d1cf04723e */ /* 0x000fc400000000ff */
[----:B------:R-:W-:Y:S02]  /*6cb0*/  SHF.R.U64 R27, R27, 0x3, RZ ;  /* 0x000000031b1b7819 */ /* 0x000fe400000012ff */
[----:B------:R-:W-:Y:S01]  /*6cc0*/  LOP3.LUT R20, R20, R21, RZ, 0x3c, !PT ;  /* 0x0000001514147212 */ /* 0x000fe200078e3cff */
[--C-:B------:R-:W-:Y:S01]  /*6cd0*/  IMAD.X R21, RZ, RZ, R97.reuse, P2 ;  /* 0x000000ffff157224 */ /* 0x100fe200010e0661 */
[----:B------:R-:W-:Y:S01]  /*6ce0*/  LOP3.LUT R36, R36, R37, RZ, 0x3c, !PT ;  /* 0x0000002524247212 */ /* 0x000fe200078e3cff */
[--C-:B------:R-:W-:Y:S01]  /*6cf0*/  IMAD.X R37, RZ, RZ, R97.reuse, P1 ;  /* 0x000000ffff257224 */ /* 0x100fe200008e0661 */
[----:B------:R-:W-:Y:S01]  /*6d00*/  LOP3.LUT R40, R40, R41, RZ, 0x3c, !PT ;  /* 0x0000002928287212 */ /* 0x000fe200078e3cff */
[--C-:B------:R-:W-:Y:S01]  /*6d10*/  IMAD.X R41, RZ, RZ, R97.reuse, P0 ;  /* 0x000000ffff297224 */ /* 0x100fe200000e0661 */
[----:B------:R-:W-:Y:S01]  /*6d20*/  LOP3.LUT R44, R44, R45, RZ, 0x3c, !PT ;  /* 0x0000002d2c2c7212 */ /* 0x000fe200078e3cff */
[----:B------:R0:W-:Y:S01]  /*6d30*/  STSM.16.M88.4 [R3], R4 ;  /* 0x0000000403007844 */ /* 0x0001e20000000200 */
[----:B------:R-:W-:Y:S01]  /*6d40*/  LOP3.LUT R48, R48, R49, RZ, 0x3c, !PT ;  /* 0x0000003130307212 */ /* 0x000fe200078e3cff */
[--C-:B------:R-:W-:Y:S01]  /*6d50*/  IMAD.X R49, RZ, RZ, R97.reuse, P5 ;  /* 0x000000ffff317224 */ /* 0x100fe200028e0661 */
[----:B------:R-:W-:Y:S01]  /*6d60*/  LOP3.LUT R52, R52, R53, RZ, 0x3c, !PT ;  /* 0x0000003534347212 */ /* 0x000fe200078e3cff */
[--C-:B------:R-:W-:Y:S01]  /*6d70*/  IMAD.X R53, RZ, RZ, R97.reuse, P4 ;  /* 0x000000ffff357224 */ /* 0x100fe200020e0661 */
[----:B------:R-:W-:Y:S01]  /*6d80*/  LOP3.LUT R56, R56, R57, RZ, 0x3c, !PT ;  /* 0x0000003938387212 */ /* 0x000fe200078e3cff */
[----:B------:R-:W-:Y:S01]  /*6d90*/  IMAD.X R57, RZ, RZ, R97, P3 ;  /* 0x000000ffff397224 */ /* 0x000fe200018e0661 */
[----:B------:R-:W-:-:S02]  /*6da0*/  IADD3.X R45, RZ, R97, RZ, P6, !PT ;  /* 0x00000061ff2d7210 */ /* 0x000fc400037fe4ff */
[C---:B------:R-:W-:Y:S02]  /*6db0*/  IADD3 R61, P2, R96.reuse, 0x9000, RZ ;  /* 0x00009000603d7810 */ /* 0x040fe40007f5e0ff */
[C---:B------:R-:W-:Y:S02]  /*6dc0*/  IADD3 R69, P1, R96.reuse, 0xa000, RZ ;  /* 0x0000a00060457810 */ /* 0x040fe40007f3e0ff */
[C---:B------:R-:W-:Y:S02]  /*6dd0*/  IADD3 R73, P0, R96.reuse, 0xb000, RZ ;  /* 0x0000b00060497810 */ /* 0x040fe40007f1e0ff */
[C---:B------:R-:W-:Y:S02]  /*6de0*/  IADD3 R77, P6, R96.reuse, 0xc000, RZ ;  /* 0x0000c000604d7810 */ /* 0x040fe40007fde0ff */
[C---:B------:R-:W-:Y:S02]  /*6df0*/  IADD3 R85, P5, R96.reuse, 0xd000, RZ ;  /* 0x0000d00060557810 */ /* 0x040fe40007fbe0ff */
[----:B------:R-:W-:-:S02]  /*6e00*/  IADD3 R89, P4, R96, 0xe000, RZ ;  /* 0x0000e00060597810 */ /* 0x000fc40007f9e0ff */
[----:B------:R-:W-:Y:S02]  /*6e10*/  IADD3 R92, P3, R96, 0xf000, RZ ;  /* 0x0000f000605c7810 */ /* 0x000fe40007f7e0ff */
[----:B------:R-:W-:Y:S02]  /*6e20*/  LOP3.LUT R96, R27, R96, RZ, 0x3c, !PT ;  /* 0x000000601b607212 */ /* 0x000fe400078e3cff */
[----:B------:R-:W-:Y:S02]  /*6e30*/  MOV R26, R8 ;  /* 0x00000008001a7202 */ /* 0x000fe40000000f00 */
[----:B------:R-:W-:Y:S02]  /*6e40*/  MOV R27, R10 ;  /* 0x0000000a001b7202 */ /* 0x000fe40000000f00 */
[----:B0-----:R-:W-:Y:S02]  /*6e50*/  F2FP.F16.F32.PACK_AB R4, R206, R208 ;  /* 0x000000d0ce04723e */ /* 0x001fe400000000ff */
[----:B------:R-:W-:-:S02]  /*6e60*/  F2FP.F16.F32.PACK_AB R5, R35, R34 ;  /* 0x000000222305723e */ /* 0x000fc400000000ff */
[----:B------:R-:W-:Y:S02]  /*6e70*/  F2FP.F16.F32.PACK_AB R6, R204, R205 ;  /* 0x000000cdcc06723e */ /* 0x000fe400000000ff */
[----:B------:R-:W-:Y:S02]  /*6e80*/  F2FP.F16.F32.PACK_AB R7, R39, R38 ;  /* 0x000000262707723e */ /* 0x000fe400000000ff */
[----:B------:R-:W-:Y:S02]  /*6e90*/  F2FP.F16.F32.PACK_AB R8, R202, R203 ;  /* 0x000000cbca08723e */ /* 0x000fe400000000ff */
[----:B------:R-:W-:Y:S01]  /*6ea0*/  F2FP.F16.F32.PACK_AB R9, R43, R42 ;  /* 0x0000002a2b09723e */ /* 0x000fe200000000ff */
[----:B------:R0:W-:Y:S01]  /*6eb0*/  STSM.16.M88.4 [R26], R4 ;  /* 0x000000041a007844 */ /* 0x0001e20000000200 */
[----:B------:R-:W-:Y:S02]  /*6ec0*/  F2FP.F16.F32.PACK_AB R10, R200, R201 ;  /* 0x000000c9c80a723e */ /* 0x000fe400000000ff */
[----:B------:R-:W-:-:S02]  /*6ed0*/  F2FP.F16.F32.PACK_AB R11, R47, R46 ;  /* 0x0000002e2f0b723e */ /* 0x000fc400000000ff */
[----:B------:R-:W-:Y:S02]  /*6ee0*/  LOP3.LUT R60, R61, 0x380, RZ, 0xc0, !PT ;  /* 0x000003803d3c7812 */ /* 0x000fe400078ec0ff */
[----:B------:R-:W-:Y:S01]  /*6ef0*/  MOV R38, R24 ;  /* 0x0000001800267202 */ /* 0x000fe20000000f00 */
[----:B------:R2:W-:Y:S01]  /*6f00*/  STSM.16.M88.4 [R27], R8 ;  /* 0x000000081b007844 */ /* 0x0005e20000000200 */
[----:B------:R-:W-:Y:S02]  /*6f10*/  SHF.R.U64 R60, R60, 0x3, RZ ;  /* 0x000000033c3c7819 */ /* 0x000fe400000012ff */
[----:B------:R-:W-:Y:S02]  /*6f20*/  MOV R3, R32 ;  /* 0x0000002000037202 */ /* 0x000fe40000000f00 */
[----:B------:R-:W-:Y:S02]  /*6f30*/  MOV R39, R28 ;  /* 0x0000001c00277202 */ /* 0x000fe40000000f00 */
[----:B------:R-:W-:-:S02]  /*6f40*/  F2FP.F16.F32.PACK_AB R24, R198, R199 ;  /* 0x000000c7c618723e */ /* 0x000fc400000000ff */
[----:B------:R-:W-:Y:S02]  /*6f50*/  F2FP.F16.F32.PACK_AB R25, R51, R50 ;  /* 0x000000323319723e */ /* 0x000fe400000000ff */
[----:B0-----:R-:W-:Y:S02]  /*6f60*/  F2FP.F16.F32.PACK_AB R26, R196, R197 ;  /* 0x000000c5c41a723e */ /* 0x001fe400000000ff */
[----:B------:R-:W-:Y:S02]  /*6f70*/  MOV R64, R64 ;  /* 0x0000004000407202 */ /* 0x000fe40000000f00 */
[----:B------:R-:W-:Y:S02]  /*6f80*/  F2FP.F16.F32.PACK_AB R28, R194, R195 ;  /* 0x000000c3c21c723e */ /* 0x000fe400000000ff */
[----:B--2---:R-:W-:Y:S02]  /*6f90*/  F2FP.F16.F32.PACK_AB R27, R55, R54 ;  /* 0x00000036371b723e */ /* 0x004fe400000000ff */
[----:B------:R-:W-:-:S02]  /*6fa0*/  F2FP.F16.F32.PACK_AB R29, R59, R58 ;  /* 0x0000003a3b1d723e */ /* 0x000fc400000000ff */
[----:B------:R-:W-:Y:S01]  /*6fb0*/  MOV R80, R80 ;  /* 0x0000005000507202 */ /* 0x000fe20000000f00 */
[----:B------:R-:W-:Y:S01]  /*6fc0*/  STSM.16.M88.4 [R3], R24 ;  /* 0x0000001803007844 */ /* 0x000fe20000000200 */
[----:B------:R-:W-:Y:S02]  /*6fd0*/  F2FP.F16.F32.PACK_AB R4, R190, R191 ;  /* 0x000000bfbe04723e */ /* 0x000fe400000000ff */
[----:B------:R-:W-:Y:S01]  /*6fe0*/  F2FP.F16.F32.PACK_AB R5, R67, R66 ;  /* 0x000000424305723e */ /* 0x000fe200000000ff */
[----:B------:R0:W-:Y:S01]  /*6ff0*/  STSM.16.M88.4 [R64], R28 ;  /* 0x0000001c40007844 */ /* 0x0001e20000000200 */
[----:B------:R-:W-:Y:S02]  /*7000*/  F2FP.F16.F32.PACK_AB R6, R182, R183 ;  /* 0x000000b7b606723e */ /* 0x000fe400000000ff */
[----:B------:R-:W-:Y:S02]  /*7010*/  F2FP.F16.F32.PACK_AB R7, R71, R70 ;  /* 0x000000464707723e */ /* 0x000fe400000000ff */
[----:B------:R-:W-:Y:S01]  /*7020*/  LOP3.LUT R60, R60, R61, RZ, 0x3c, !PT ;  /* 0x0000003d3c3c7212 */ /* 0x000fe200078e3cff */
[----:B------:R-:W-:Y:S01]  /*7030*/  IMAD.X R61, RZ, RZ, R97, P2 ;  /* 0x000000ffff3d7224 */ /* 0x000fe200010e0661 */
[----:B------:R-:W-:Y:S01]  /*7040*/  MOV R100, R100 ;  /* 0x0000006400647202 */ /* 0x000fe20000000f00 */
[----:B------:R2:W-:Y:S01]  /*7050*/  STSM.16.M88.4 [R80], R4 ;  /* 0x0000000450007844 */ /* 0x0005e20000000200 */
[----:B------:R-:W-:-:S02]  /*7060*/  F2FP.F16.F32.PACK_AB R8, R180, R181 ;  /* 0x000000b5b408723e */ /* 0x000fc400000000ff */
[----:B------:R-:W-:Y:S02]  /*7070*/  F2FP.F16.F32.PACK_AB R9, R75, R74 ;  /* 0x0000004a4b09723e */ /* 0x000fe400000000ff */
[----:B------:R-:W-:Y:S02]  /*7080*/  F2FP.F16.F32.PACK_AB R10, R178, R179 ;  /* 0x000000b3b20a723e */ /* 0x000fe400000000ff */
[----:B------:R-:W-:Y:S02]  /*7090*/  F2FP.F16.F32.PACK_AB R11, R79, R78 ;  /* 0x0000004e4f0b723e */ /* 0x000fe400000000ff */
[----:B-1----:R-:W-:Y:S02]  /*70a0*/  ISETP.NE.AND P2, PT, R0, RZ, PT ;  /* 0x000000ff0000720c */ /* 0x002fe40003f45270 */
[----:B------:R-:W-:Y:S01]  /*70b0*/  MOV R104, R104 ;  /* 0x0000006800687202 */ /* 0x000fe20000000f00 */
[----:B------:R1:W-:Y:S01]  /*70c0*/  STSM.16.M88.4 [R100], R8 ;  /* 0x0000000864007844 */ /* 0x0003e20000000200 */
[----:B------:R-:W-:-:S02]  /*70d0*/  F2FP.F16.F32.PACK_AB R32, R176, R177 ;  /* 0x000000b1b020723e */ /* 0x000fc400000000ff */
[----:B------:R-:W-:Y:S02]  /*70e0*/  F2FP.F16.F32.PACK_AB R33, R83, R82 ;  /* 0x000000525321723e */ /* 0x000fe400000000ff */
[----:B------:R-:W-:Y:S02]  /*70f0*/  F2FP.F16.F32.PACK_AB R34, R174, R175 ;  /* 0x000000afae22723e */ /* 0x000fe400000000ff */
[----:B------:R-:W-:Y:S02]  /*7100*/  F2FP.F16.F32.PACK_AB R35, R87, R86 ;  /* 0x000000565723723e */ /* 0x000fe400000000ff */
[----:B------:R-:W-:Y:S02]  /*7110*/  MOV R0, R122 ;  /* 0x0000007a00007202 */ /* 0x000fe40000000f00 */
[----:B0-----:R-:W-:Y:S01]  /*7120*/  F2FP.F16.F32.PACK_AB R64, R172, R173 ;  /* 0x000000adac40723e */ /* 0x001fe200000000ff */
[----:B------:R1:W-:Y:S01]  /*7130*/  STSM.16.M88.4 [R104], R32 ;  /* 0x0000002068007844 */ /* 0x0003e20000000200 */
[----:B------:R-:W-:-:S02]  /*7140*/  F2FP.F16.F32.PACK_AB R65, R91, R90 ;  /* 0x0000005a5b41723e */ /* 0x000fc400000000ff */
[----:B------:R-:W-:Y:S02]  /*7150*/  F2FP.F16.F32.PACK_AB R66, R170, R171 ;  /* 0x000000abaa42723e */ /* 0x000fe400000000ff */
[----:B------:R-:W-:Y:S02]  /*7160*/  F2FP.F16.F32.PACK_AB R67, R95, R94 ;  /* 0x0000005e5f43723e */ /* 0x000fe400000000ff */
[----:B------:R-:W-:Y:S02]  /*7170*/  MOV R126, R126 ;  /* 0x0000007e007e7202 */ /* 0x000fe40000000f00 */
[----:B--2---:R-:W-:Y:S01]  /*7180*/  F2FP.F16.F32.PACK_AB R80, R168, R169 ;  /* 0x000000a9a850723e */ /* 0x004fe200000000ff */
[----:B------:R1:W-:Y:S01]  /*7190*/  STSM.16.M88.4 [R0], R64 ;  /* 0x0000004000007844 */ /* 0x0003e20000000200 */
        /* <DEDUP_REMOVED lines=9> */
[----:B------:R-:W-:Y:S02]  /*7230*/  MOV R134, R134 ;  /* 0x0000008600867202 */ /* 0x000fe40000000f00 */
[----:B------:R-:W-:Y:S01]  /*7240*/  MOV R138, R138 ;  /* 0x0000008a008a7202 */ /* 0x000fe20000000f00 */
[----:B------:R1:W-:Y:S01]  /*7250*/  STSM.16.M88.4 [R130], R4 ;  /* 0x0000000482007844 */ /* 0x0003e20000000200 */
[----:B------:R-:W-:Y:S02]  /*7260*/  F2FP.F16.F32.PACK_AB R122, R125, R124 ;  /* 0x0000007c7d7a723e */ /* 0x000fe400000000ff */
[----:B------:R-:W-:Y:S01]  /*7270*/  F2FP.F16.F32.PACK_AB R123, R155, R153 ;  /* 0x000000999b7b723e */ /* 0x000fe200000000ff */
[----:B------:R1:W-:Y:S01]  /*7280*/  STSM.16.M88.4 [R134], R112 ;  /* 0x0000007086007844 */ /* 0x0003e20000000200 */
[----:B------:R-:W-:Y:S02]  /*7290*/  MOV R142, R142 ;  /* 0x0000008e008e7202 */ /* 0x000fe40000000f00 */
[----:B------:R-:W-:Y:S01]  /*72a0*/  F2FP.F16.F32.PACK_AB R156, R129, R128 ;  /* 0x00000080819c723e */ /* 0x000fe200000000ff */
[----:B------:R1:W-:Y:S01]  /*72b0*/  STSM.16.M88.4 [R138], R120 ;  /* 0x000000788a007844 */ /* 0x0003e20000000200 */
[----:B------:R-:W-:-:S02]  /*72c0*/  F2FP.F16.F32.PACK_AB R162, R141, R140 ;  /* 0x0000008c8da2723e */ /* 0x000fc400000000ff */
[----:B------:R-:W-:Y:S01]  /*72d0*/  F2FP.F16.F32.PACK_AB R163, R166, R165 ;  /* 0x000000a5a6a3723e */ /* 0x000fe200000000ff */
[----:B------:R1:W-:Y:S01]  /*72e0*/  STSM.16.M88.4 [R142], R156 ;  /* 0x0000009c8e007844 */ /* 0x0003e20000000200 */
[----:B------:R-:W-:Y:S02]  /*72f0*/  F2FP.F16.F32.PACK_AB R145, R147, R146 ;  /* 0x000000929391723e */ /* 0x000fe400000000ff */
[----:B------:R-:W-:Y:S01]  /*7300*/  LOP3.LUT R68, R69, 0x380, RZ, 0xc0, !PT ;  /* 0x0000038045447812 */ /* 0x000fe200078ec0ff */
[----:B------:R1:W-:Y:S01]  /*7310*/  STSM.16.M88.4 [R38], R160 ;  /* 0x000000a026007844 */ /* 0x0003e20000000200 */
[----:B------:R-:W-:Y:S02]  /*7320*/  LOP3.LUT R72, R73, 0x380, RZ, 0xc0, !PT ;  /* 0x0000038049487812 */ /* 0x000fe400078ec0ff */
[----:B------:R-:W-:Y:S02]  /*7330*/  LOP3.LUT R76, R77, 0x380, RZ, 0xc0, !PT ;  /* 0x000003804d4c7812 */ /* 0x000fe400078ec0ff */
[----:B------:R-:W-:-:S02]  /*7340*/  LOP3.LUT R84, R85, 0x380, RZ, 0xc0, !PT ;  /* 0x0000038055547812 */ /* 0x000fc400078ec0ff */
[----:B------:R-:W-:Y:S02]  /*7350*/  LOP3.LUT R88, R89, 0x380, RZ, 0xc0, !PT ;  /* 0x0000038059587812 */ /* 0x000fe400078ec0ff */
[----:B------:R-:W-:Y:S02]  /*7360*/  LOP3.LUT R93, R92, 0x380, RZ, 0xc0, !PT ;  /* 0x000003805c5d7812 */ /* 0x000fe400078ec0ff */
[----:B------:R-:W-:Y:S02]  /*7370*/  F2FP.F16.F32.PACK_AB R146, R149, R148 ;  /* 0x000000949592723e */ /* 0x000fe400000000ff */
[----:B------:R-:W-:Y:S02]  /*7380*/  F2FP.F16.F32.PACK_AB R147, R151, R150 ;  /* 0x000000969793723e */ /* 0x000fe400000000ff */
[----:B------:R-:W-:Y:S02]  /*7390*/  SHF.R.U64 R68, R68, 0x3, RZ ;  /* 0x0000000344447819 */ /* 0x000fe400000012ff */
[----:B------:R-:W-:Y:S01]  /*73a0*/  SHF.R.U64 R72, R72, 0x3, RZ ;  /* 0x0000000348487819 */ /* 0x000fe200000012ff */
[----:B------:R1:W-:Y:S01]  /*73b0*/  STSM.16.M88.4 [R39], R144 ;  /* 0x0000009027007844 */ /* 0x0003e20000000200 */
[----:B------:R-:W-:-:S02]  /*73c0*/  SHF.R.U64 R76, R76, 0x3, RZ ;  /* 0x000000034c4c7819 */ /* 0x000fc400000012ff */
[----:B------:R-:W-:Y:S02]  /*73d0*/  SHF.R.U64 R84, R84, 0x3, RZ ;  /* 0x0000000354547819 */ /* 0x000fe400000012ff */
[----:B------:R-:W-:Y:S02]  /*73e0*/  SHF.R.U64 R88, R88, 0x3, RZ ;  /* 0x0000000358587819 */ /* 0x000fe400000012ff */
[----:B------:R-:W-:Y:S02]  /*73f0*/  SHF.R.U64 R93, R93, 0x3, RZ ;  /* 0x000000035d5d7819 */ /* 0x000fe400000012ff */
        /* <DEDUP_REMOVED lines=11> */
[----:B------:R-:W-:Y:S01]  /*74b0*/  IADD3.X R77, RZ, R97, RZ, P6, !PT ;  /* 0x00000061ff4d7210 */ /* 0x000fe200037fe4ff */
[----:B------:R-:W-:Y:S06]  /*74c0*/  BAR.SYNC.DEFER_BLOCKING 0x1, 0x100 ;  /* 0x0044000000007b1d */ /* 0x000fec0000010000 */
[----:B-1----:R-:W-:Y:S05]  /*74d0*/  @P2 BRA `(.L_x_3269) ;  /* 0x0000000000cc2947 */ /* 0x002fea0003800000 */
[----:B------:R-:W0:Y:S01]  /*74e0*/  LDC R8, c[0x0][0xbe8] ;  /* 0x0002fa00ff087b82 */ /* 0x000e220000000800 */
[----:B------:R-:W-:Y:S01]  /*74f0*/  IMAD R0, RZ, RZ, -UR43 ;  /* 0x8000002bff007e24 */ /* 0x000fe2000f8e02ff */
[----:B------:R-:W-:Y:S01]  /*7500*/  ULDC.64 UR8, c[0x0][0xb90] ;  /* 0x0002e40000087ab9 */ /* 0x000fe20000000a00 */
[----:B------:R-:W-:Y:S01]  /*7510*/  IMAD.MOV R26, RZ, RZ, -R18 ;  /* 0x000000ffff1a7224 */ /* 0x000fe200078e0a12 */
[----:B------:R-:W-:Y:S02]  /*7520*/  UIMAD UR6, UR10, UR8, URZ ;  /* 0x000000080a0672a4 */ /* 0x000fe4000f8e023f */
[----:B------:R-:W-:Y:S02]  /*7530*/  UIMAD.WIDE.U32 UR4, UR7, UR8, URZ ;  /* 0x00000008070472a5 */ /* 0x000fe4000f8e003f */
[----:B------:R-:W1:Y:S01]  /*7540*/  LDC R7, c[0x0][0xc38] ;  /* 0x00030e00ff077b82 */ /* 0x000e620000000800 */
[----:B------:R-:W-:-:S03]  /*7550*/  UIMAD UR6, UR7, UR9, UR6 ;  /* 0x00000009070672a4 */ /* 0x000fc6000f8e0206 */
[----:B------:R-:W-:Y:S01]  /*7560*/  MOV R4, UR4 ;  /* 0x0000000400047c02 */ /* 0x000fe20008000f00 */
[----:B------:R-:W-:-:S03]  /*7570*/  UIADD3 UR6, UR5, UR6, URZ ;  /* 0x0000000605067290 */ /* 0x000fc6000fffe03f */
[----:B------:R-:W2:Y:S01]  /*7580*/  LDC.64 R10, c[0x0][0xb98] ;  /* 0x0002e600ff0a7b82 */ /* 0x000ea20000000a00 */
[----:B0-----:R-:W-:Y:S01]  /*7590*/  ISETP.NE.AND P0, PT, R8, 0x1, PT ;  /* 0x000000010800780c */ /* 0x001fe20003f05270 */
[----:B-1----:R-:W-:-:S04]  /*75a0*/  IMAD R24, R7, R0, UR45 ;  /* 0x0000002d07187e24 */ /* 0x002fc8000f8e0200 */
[----:B------:R-:W-:-:S08]  /*75b0*/  IMAD R6, R24, 0x40, R215 ;  /* 0x0000004018067824 */ /* 0x000fd000078e02d7 */
[----:B------:R-:W0:Y:S08]  /*75c0*/  @P0 LDC R3, c[0x0][0xbec] ;  /* 0x0002fb00ff030b82 */ /* 0x000e300000000800 */
[----:B------:R-:W1:Y:S01]  /*75d0*/  @P0 LDC R5, c[0x0][0xbf0] ;  /* 0x0002fc00ff050b82 */ /* 0x000e620000000800 */
[----:B0-----:R-:W-:-:S04]  /*75e0*/  @P0 IMAD.HI.U32 R0, R6, R3, RZ ;  /* 0x0000000306000227 */ /* 0x001fc800078e00ff */
[----:B------:R-:W-:Y:S01]  /*75f0*/  IMAD.MOV.U32 R3, RZ, RZ, R6 ;  /* 0x000000ffff037224 */ /* 0x000fe200078e0006 */
[----:B-1----:R-:W-:Y:S01]  /*7600*/  @P0 SHF.R.U32.HI R3, RZ, R5, R0 ;  /* 0x00000005ff030219 */ /* 0x002fe20000011600 */
[----:B------:R-:W-:Y:S01]  /*7610*/  IMAD.U32 R5, RZ, RZ, UR5 ;  /* 0x00000005ff057e24 */ /* 0x000fe2000f8e00ff */
[----:B------:R-:W-:Y:S01]  /*7620*/  ULDC.64 UR4, c[0x0][0xb88] ;  /* 0x0002e20000047ab9 */ /* 0x000fe20000000a00 */
[----:B------:R-:W-:Y:S01]  /*7630*/  IMAD.U32 R5, RZ, RZ, UR6 ;  /* 0x00000006ff057e24 */ /* 0x000fe2000f8e00ff */
[--C-:B------:R-:W-:Y:S01]  /*7640*/  SHF.R.S32.HI R9, RZ, 0x1f, R3.reuse ;  /* 0x0000001fff097819 */ /* 0x100fe20000011403 */
[----:B------:R-:W-:Y:S02]  /*7650*/  IMAD.MOV R7, RZ, RZ, -R3 ;  /* 0x000000ffff077224 */ /* 0x000fe400078e0a03 */
[----:B--2---:R-:W-:Y:S02]  /*7660*/  IMAD R0, R10, UR11, RZ ;  /* 0x0000000b0a007c24 */ /* 0x004fe4000f8e02ff */
[----:B------:R-:W-:-:S02]  /*7670*/  IMAD R7, R8, R7, R6 ;  /* 0x0000000708077224 */ /* 0x000fc400078e0206 */
[----:B------:R-:W-:-:S04]  /*7680*/  IMAD.WIDE.U32 R4, R10, UR44, R4 ;  /* 0x0000002c0a047c25 */ /* 0x000fc8000f8e0004 */
[----:B------:R-:W-:Y:S01]  /*7690*/  IMAD R6, R11, UR44, R0 ;  /* 0x0000002c0b067c24 */ /* 0x000fe2000f8e0200 */
[----:B------:R-:W-:Y:S01]  /*76a0*/  SHF.R.S32.HI R0, RZ, 0x1f, R7 ;  /* 0x0000001fff007819 */ /* 0x000fe20000011407 */
[----:B------:R-:W-:Y:S01]  /*76b0*/  IMAD R11, R24, 0x40, R2 ;  /* 0x00000040180b7824 */ /* 0x000fe200078e0202 */
[----:B------:R-:W-:-:S03]  /*76c0*/  IADD3 R4, P0, R3, R4, RZ ;  /* 0x0000000403047210 */ /* 0x000fc60007f1e0ff */
[----:B------:R-:W-:Y:S01]  /*76d0*/  IMAD R0, R0, UR4, RZ ;  /* 0x0000000400007c24 */ /* 0x000fe2000f8e02ff */
[----:B------:R-:W-:-:S03]  /*76e0*/  IADD3.X R5, R9, R5, R6, P0, !PT ;  /* 0x0000000509057210 */ /* 0x000fc600007fe406 */
[C---:B------:R-:W-:Y:S02]  /*76f0*/  IMAD R3, R7.reuse, UR5, R0 ;  /* 0x0000000507037c24 */ /* 0x040fe4000f8e0200 */
[----:B------:R-:W-:Y:S01]  /*7700*/  IMAD.WIDE.U32 R4, R7, UR4, R4 ;  /* 0x0000000407047c25 */ /* 0x000fe2000f8e0004 */
[----:B------:R-:W-:-:S03]  /*7710*/  ULDC.64 UR4, c[0x0][0xb50] ;  /* 0x0002d40000047ab9 */ /* 0x000fc60000000a00 */
[----:B------:R-:W-:Y:S01]  /*7720*/  IMAD.IADD R3, R5, 0x1, R3 ;  /* 0x0000000105037824 */ /* 0x000fe200078e0203 */
[----:B------:R-:W-:Y:S01]  /*7730*/  LEA R9, P0, R4, UR4, 0x2 ;  /* 0x0000000404097c11 */ /* 0x000fe2000f8010ff */
[----:B------:R-:W-:Y:S02]  /*7740*/  ULDC UR4, c[0x0][0xa88] ;  /* 0x0002a20000047ab9 */ /* 0x000fe40000000800 */
[----:B------:R-:W-:Y:S01]  /*7750*/  IMAD R0, R8, UR4, RZ ;  /* 0x0000000408007c24 */ /* 0x000fe2000f8e02ff */
[----:B------:R-:W-:Y:S01]  /*7760*/  LEA.HI.X R10, R4, UR5, R3, 0x2, P0 ;  /* 0x00000005040a7c11 */ /* 0x000fe200080f1403 */
[----:B------:R-:W-:Y:S01]  /*7770*/  SHFL.IDX PT, R6, R9, 0x1, 0x1c1f ;  /* 0x003c1f0009067f89 */ /* 0x000fe200000e0000 */
[----:B------:R-:W-:Y:S02]  /*7780*/  ISETP.NE.AND P0, PT, R17, R26, PT ;  /* 0x0000001a1100720c */ /* 0x000fe40003f05270 */
[C---:B------:R-:W-:Y:S01]  /*7790*/  IADD3 R3, R11.reuse, 0x8, RZ ;  /* 0x000000080b037810 */ /* 0x040fe20007ffe0ff */
[----:B------:R-:W-:Y:S01]  /*77a0*/  SHFL.IDX PT, R4, R9, RZ, 0x1c1f ;  /* 0x001c1fff09047589 */ /* 0x000fe200000e0000 */
[----:B------:R-:W-:-:S02]  /*77b0*/  ISETP.GE.OR P1, PT, R11, R0, P0 ;  /* 0x000000000b00720c */ /* 0x000fc40000726670 */
[----:B------:R-:W-:Y:S01]  /*77c0*/  ISETP.GE.OR P0, PT, R3, R0, P0 ;  /* 0x000000000300720c */ /* 0x000fe20000706670 */
[----:B------:R-:W0:Y:S04]  /*77d0*/  SHFL.IDX PT, R5, R10, RZ, 0x1c1f ;  /* 0x001c1fff0a057589 */ /* 0x000e2800000e0000 */
[----:B------:R-:W1:Y:S06]  /*77e0*/  SHFL.IDX PT, R7, R10, 0x1, 0x1c1f ;  /* 0x003c1f000a077f89 */ /* 0x000e6c00000e0000 */
[----:B0-----:R0:W-:Y:S04]  /*77f0*/  @!P1 ST.E desc[UR50][R4.64], R13 ;  /* 0x0000000d04009985 */ /* 0x0011e8000c101932 */
[----:B-1----:R0:W-:Y:S02]  /*7800*/  @!P0 ST.E desc[UR50][R6.64], R12 ;  /* 0x0000000c06008985 */ /* 0x0021e4000c101932 */
.L_x_3269:
[----:B------:R-:W1:Y:S01]  /*7810*/  LDC R24, c[0x0][0xbe8] ;  /* 0x0002fa00ff187b82 */ /* 0x000e620000000800 */
[----:B------:R-:W-:Y:S01]  /*7820*/  ULDC UR12, c[0x0][0xac8] ;  /* 0x0002b200000c7ab9 */ /* 0x000fe20000000800 */
[----:B0-----:R0:W5:Y:S04]  /*7830*/  LD.E.128 R4, desc[UR50][R20.64] ;  /* 0x0000003214047980 */ /* 0x001168000c101d00 */
[----:B------:R-:W5:Y:S02]  /*7840*/  LD.E.128 R96, desc[UR50][R96.64] ;  /* 0x0000003260607980 */ /* 0x000f64000c101d00 */
[----:B------:R-:W2:Y:S01]  /*7850*/  LDC R10, c[0x0][0xc38] ;  /* 0x00030e00ff0a7b82 */ /* 0x000ea20000000800 */
[----:B------:R-:W-:Y:S01]  /*7860*/  ISETP.GE.AND P1, PT, R189, UR12, PT ;  /* 0x0000000cbd007c0c */ /* 0x000fe2000bf26270 */
[----:B------:R-:W-:Y:S01]  /*7870*/  IMAD R9, RZ, RZ, -UR43 ;  /* 0x8000002bff097e24 */ /* 0x000fe2000f8e02ff */
[----:B------:R-:W-:Y:S01]  /*7880*/  ULDC.64 UR8, c[0x0][0xae8] ;  /* 0x0002ba0000087ab9 */ /* 0x000fe20000000a00 */
[----:B------:R-:W5:Y:S04]  /*7890*/  LD.E.128 R12, desc[UR50][R14.64] ;  /* 0x000000320e0c7980 */ /* 0x000f68000c101d00 */
[----:B------:R-:W5:Y:S04]  /*78a0*/  LD.E.128 R36, desc[UR50][R36.64] ;  /* 0x0000003224247980 */ /* 0x000f68000c101d00 */
[----:B------:R-:W5:Y:S01]  /*78b0*/  LD.E.128 R40, desc[UR50][R40.64] ;  /* 0x0000003228287980 */ /* 0x000f62000c101d00 */
[----:B-1----:R-:W-:Y:S01]  /*78c0*/  ISETP.NE.AND P3, PT, R24, 0x1, PT ;  /* 0x000000011800780c */ /* 0x002fe20003f65270 */
[----:B0-----:R-:W0:Y:S01]  /*78d0*/  LDC.64 R20, c[0x0][0xae0] ;  /* 0x0002b800ff147b82 */ /* 0x001e220000000a00 */
[----:B------:R-:W-:Y:S01]  /*78e0*/  ISETP.GE.AND P0, PT, R188, UR12, PT ;  /* 0x0000000cbc007c0c */ /* 0x000fe2000bf06270 */
[----:B------:R-:W5:Y:S01]  /*78f0*/  LD.E.128 R44, desc[UR50][R44.64] ;  /* 0x000000322c2c7980 */ /* 0x000f62000c101d00 */
[----:B------:R-:W-:-:S02]  /*7900*/  SEL R3, RZ, 0xffffffff, P1 ;  /* 0xffffffffff037807 */ /* 0x000fc40000800000 */
[----:B------:R-:W-:Y:S01]  /*7910*/  ISETP.GE.AND P2, PT, R16, UR12, PT ;  /* 0x0000000c10007c0c */ /* 0x000fe2000bf46270 */
[----:B------:R-:W5:Y:S04]  /*7920*/  LD.E.128 R48, desc[UR50][R48.64] ;  /* 0x0000003230307980 */ /* 0x000f68000c101d00 */
[----:B------:R-:W5:Y:S02]  /*7930*/  LD.E.128 R52, desc[UR50][R52.64] ;  /* 0x0000003234347980 */ /* 0x000f64000c101d00 */
[----:B------:R-:W1:Y:S01]  /*7940*/  @P3 LDC R26, c[0x0][0xbec] ;  /* 0x0002fb00ff1a3b82 */ /* 0x000e620000000800 */
[----:B------:R-:W-:Y:S01]  /*7950*/  SEL R8, RZ, 0xffffffff, P0 ;  /* 0xffffffffff087807 */ /* 0x000fe20000000000 */
[----:B------:R-:W-:Y:S01]  /*7960*/  IMAD.SHL.U32 R3, R3, 0x2, RZ ;  /* 0x0000000203037824 */ /* 0x000fe200078e00ff */
[----:B------:R-:W-:Y:S01]  /*7970*/  SEL R0, RZ, 0x1, P2 ;  /* 0x00000001ff007807 */ /* 0x000fe20001000000 */
[----:B------:R-:W5:Y:S04]  /*7980*/  LD.E.128 R56, desc[UR50][R56.64] ;  /* 0x0000003238387980 */ /* 0x000f68000c101d00 */
[----:B------:R-:W3:Y:S01]  /*7990*/  @P3 LDC R11, c[0x0][0xbf0] ;  /* 0x0002fc00ff0b3b82 */ /* 0x000ee20000000800 */
[----:B------:R-:W-:Y:S01]  /*79a0*/  IMAD.SHL.U32 R8, R8, 0x4, RZ ;  /* 0x0000000408087824 */ /* 0x000fe200078e00ff */
[----:B------:R-:W-:Y:S01]  /*79b0*/  LOP3.LUT R3, R3, 0x2, R0, 0xe2, !PT ;  /* 0x0000000203037812 */ /* 0x000fe200078ee200 */
[----:B------:R-:W5:Y:S01]  /*79c0*/  LD.E.128 R60, desc[UR50][R60.64] ;  /* 0x000000323c3c7980 */ /* 0x000f62000c101d00 */
[----:B------:R-:W-:Y:S01]  /*79d0*/  ISETP.GE.AND P0, PT, R187, UR12, PT ;  /* 0x0000000cbb007c0c */ /* 0x000fe2000bf06270 */
[----:B--2---:R-:W-:Y:S01]  /*79e0*/  IMAD R27, R10, R9, UR45 ;  /* 0x0000002d0a1b7e24 */ /* 0x004fe2000f8e0209 */
[----:B------:R-:W-:Y:S01]  /*79f0*/  LOP3.LUT R3, R8, 0x4, R3, 0xe2, !PT ;  /* 0x0000000408037812 */ /* 0x000fe200078ee203 */
[----:B------:R-:W-:Y:S01]  /*7a00*/  IMAD R0, R210, 0x20, R212 ;  /* 0x00000020d2007824 */ /* 0x000fe200078e02d4 */
[----:B------:R-:W-:Y:S01]  /*7a10*/  SEL R8, RZ, 0xffffffff, P0 ;  /* 0xffffffffff087807 */ /* 0x000fe20000000000 */
[----:B------:R-:W5:Y:S02]  /*7a20*/  LD.E.128 R68, desc[UR50][R68.64] ;  /* 0x0000003244447980 */ /* 0x000f64000c101d00 */
[----:B------:R-:W-:-:S02]  /*7a30*/  IMAD R25, R27, 0x40, R0 ;  /* 0x000000401b197824 */ /* 0x000fc400078e0200 */
[----:B------:R-:W-:Y:S01]  /*7a40*/  IMAD.SHL.U32 R8, R8, 0x8, RZ ;  /* 0x0000000808087824 */ /* 0x000fe200078e00ff */
[----:B------:R-:W-:Y:S01]  /*7a50*/  ISETP.GE.AND P1, PT, R186, UR12, PT ;  /* 0x0000000cba007c0c */ /* 0x000fe2000bf26270 */
[----:B------:R-:W5:Y:S01]  /*7a60*/  LD.E.128 R72, desc[UR50][R72.64] ;  /* 0x0000003248487980 */ /* 0x000f62000c101d00 */
[----:B-1----:R-:W-:Y:S02]  /*7a70*/  @P3 IMAD.HI.U32 R0, R25, R26, RZ ;  /* 0x0000001a19003227 */ /* 0x002fe400078e00ff */
[----:B------:R-:W-:Y:S01]  /*7a80*/  LOP3.LUT R3, R8, 0x8, R3, 0xe2, !PT ;  /* 0x0000000808037812 */ /* 0x000fe200078ee203 */
[----:B------:R-:W-:Y:S01]  /*7a90*/  UIMAD UR6, UR10, UR8, URZ ;  /* 0x000000080a0672a4 */ /* 0x000fe2000f8e023f */
[----:B------:R-:W-:Y:S01]  /*7aa0*/  MOV R8, R25 ;  /* 0x0000001900087202 */ /* 0x000fe20000000f00 */
[----:B------:R-:W5:Y:S01]  /*7ab0*/  LD.E.128 R76, desc[UR50][R76.64] ;  /* 0x000000324c4c7980 */ /* 0x000f62000c101d00 */
[----:B---3--:R-:W-:-:S03]  /*7ac0*/  @P3 SHF.R.U32.HI R8, RZ, R11, R0 ;  /* 0x0000000bff083219 */ /* 0x008fc60000011600 */
[----:B------:R-:W5:Y:S01]  /*7ad0*/  LD.E.128 R84, desc[UR50][R84.64] ;  /* 0x0000003254547980 */ /* 0x000f62000c101d00 */
[----:B------:R-:W-:Y:S01]  /*7ae0*/  SEL R0, RZ, 0xffffffff, P1 ;  /* 0xffffffffff007807 */ /* 0x000fe20000800000 */
[----:B------:R-:W-:Y:S01]  /*7af0*/  UIMAD.WIDE.U32 UR4, UR7, UR8, URZ ;  /* 0x00000008070472a5 */ /* 0x000fe2000f8e003f */
[--C-:B------:R-:W-:Y:S01]  /*7b00*/  SHF.R.S32.HI R11, RZ, 0x1f, R8.reuse ;  /* 0x0000001fff0b7819 */ /* 0x100fe20000011408 */
[----:B------:R-:W-:Y:S01]  /*7b10*/  UIMAD UR6, UR7, UR9, UR6 ;  /* 0x00000009070672a4 */ /* 0x000fe2000f8e0206 */
[----:B------:R-:W-:Y:S01]  /*7b20*/  ISETP.GE.AND P0, PT, R185, UR12, PT ;  /* 0x0000000cb9007c0c */ /* 0x000fe2000bf06270 */
[----:B------:R-:W-:Y:S01]  /*7b30*/  IMAD.SHL.U32 R0, R0, 0x10, RZ ;  /* 0x0000001000007824 */ /* 0x000fe200078e00ff */
[----:B------:R-:W-:Y:S01]  /*7b40*/  ULDC.64 UR8, c[0x0][0xaf0] ;  /* 0x0002bc0000087ab9 */ /* 0x000fe20000000a00 */
[----:B------:R-:W-:Y:S01]  /*7b50*/  UIADD3 UR5, UR5, UR6, URZ ;  /* 0x0000000605057290 */ /* 0x000fe2000fffe03f */
[----:B------:R-:W-:Y:S01]  /*7b60*/  IMAD.MOV R10, RZ, RZ, -R8 ;  /* 0x000000ffff0a7224 */ /* 0x000fe200078e0a08 */
[----:B------:R-:W-:Y:S01]  /*7b70*/  UIMAD UR6, UR11, UR8, URZ ;  /* 0x000000080b0672a4 */ /* 0x000fe2000f8e023f */
[----:B------:R-:W-:Y:S01]  /*7b80*/  SEL R9, RZ, 0xffffffff, P0 ;  /* 0xffffffffff097807 */ /* 0x000fe20000000000 */
[----:B0-----:R-:W-:Y:S01]  /*7b90*/  IMAD R11, R11, R20, RZ ;  /* 0x000000140b0b7224 */ /* 0x001fe200078e02ff */
[----:B------:R-:W-:Y:S01]  /*7ba0*/  LOP3.LUT R0, R0, 0x10, R3, 0xe2, !PT ;  /* 0x0000001000007812 */ /* 0x000fe200078ee203 */
[----:B------:R-:W-:Y:S01]  /*7bb0*/  IMAD R3, R24, R10, R25 ;  /* 0x0000000a18037224 */ /* 0x000fe200078e0219 */
[----:B------:R-:W-:Y:S01]  /*7bc0*/  UIMAD UR6, UR44, UR9, UR6 ;  /* 0x000000092c0672a4 */ /* 0x000fe2000f8e0206 */
[----:B------:R-:W-:Y:S01]  /*7bd0*/  IMAD R21, R8, R21, R11 ;  /* 0x0000001508157224 */ /* 0x000fe200078e020b */
[----:B------:R-:W-:Y:S01]  /*7be0*/  UIMAD.WIDE.U32 UR44, UR44, UR8, UR4 ;  /* 0x000000082c2c72a5 */ /* 0x000fe2000f8e0004 */
[----:B------:R-:W-:Y:S01]  /*7bf0*/  IMAD.SHL.U32 R11, R9, 0x20, RZ ;  /* 0x00000020090b7824 */ /* 0x000fe200078e00ff */
[----:B------:R-:W-:Y:S01]  /*7c00*/  ISETP.GE.AND P0, PT, R214, UR12, PT ;  /* 0x0000000cd6007c0c */ /* 0x000fe2000bf06270 */
[----:B------:R-:W-:Y:S01]  /*7c10*/  ULDC.64 UR4, c[0x0][0xad8] ;  /* 0x0002b60000047ab9 */ /* 0x000fe20000000a00 */
[----:B------:R-:W-:Y:S01]  /*7c20*/  SHF.R.S32.HI R10, RZ, 0x1f, R3 ;  /* 0x0000001fff0a7819 */ /* 0x000fe20000011403 */
[----:B------:R-:W-:Y:S01]  /*7c30*/  UIADD3 UR45, UR45, UR6, URZ ;  /* 0x000000062d2d7290 */ /* 0x000fe2000fffe03f */
[----:B------:R-:W-:Y:S01]  /*7c40*/  LOP3.LUT R0, R11, 0x20, R0, 0xe2, !PT ;  /* 0x000000200b007812 */ /* 0x000fe200078ee200 */
[----:B------:R-:W5:Y:S01]  /*7c50*/  LD.E.128 R88, desc[UR50][R88.64] ;  /* 0x0000003258587980 */ /* 0x000f62000c101d00 */
[----:B------:R-:W-:Y:S01]  /*7c60*/  SEL R11, RZ, 0x40, P0 ;  /* 0x00000040ff0b7807 */ /* 0x000fe20000000000 */
[----:B------:R-:W-:Y:S01]  /*7c70*/  IMAD R10, R10, UR4, RZ ;  /* 0x000000040a0a7c24 */ /* 0x000fe2000f8e02ff */
[----:B------:R-:W-:Y:S01]  /*7c80*/  ULDC.64 UR6, c[0x0][0xa80] ;  /* 0x0002a00000067ab9 */ /* 0x000fe20000000a00 */
[----:B------:R-:W5:Y:S01]  /*7c90*/  LD.E.128 R92, desc[UR50][R92.64] ;  /* 0x000000325c5c7980 */ /* 0x000f62000c101d00 */
[----:B------:R-:W-:Y:S01]  /*7ca0*/  IMAD.WIDE.U32 R8, R8, R20, UR44 ;  /* 0x0000002c08087e25 */ /* 0x000fe2000f8e0014 */
[----:B------:R-:W-:Y:S01]  /*7cb0*/  @!PT LDS RZ, [RZ] ;  /* 0x00000000fffff984 */ /* 0x000fe20000000800 */
[----:B------:R-:W-:Y:S01]  /*7cc0*/  @!PT LDS RZ, [RZ] ;  /* 0x00000000fffff984 */ /* 0x000fe20000000800 */
[----:B------:R-:W-:Y:S01]  /*7cd0*/  @!PT LDS RZ, [RZ] ;  /* 0x00000000fffff984 */ /* 0x000fe20000000800 */
[----:B------:R-:W-:Y:S01]  /*7ce0*/  @!PT LDS RZ, [RZ] ;  /* 0x00000000fffff984 */ /* 0x000fe20000000800 */
[----:B------:R0:W-:Y:S06]  /*7cf0*/  MEMBAR.ALL.CTA ;  /* 0x0000000000007992 */ /* 0x0001ec0000008000 */
[----:B0-----:R-:W0:Y:S01]  /*7d00*/  FENCE.VIEW.ASYNC.S ;  /* 0x00000000000073c6 */ /* 0x001e220000000000 */
[----:B------:R-:W-:Y:S01]  /*7d10*/  LOP3.LUT R0, R0, R11, RZ, 0xfc, !PT ;  /* 0x0000000b00007212 */ /* 0x000fe200078efcff */
[----:B------:R-:W-:Y:S01]  /*7d20*/  IMAD R11, R3, UR5, R10 ;  /* 0x00000005030b7c24 */ /* 0x000fe2000f8e020a */
[----:B------:R-:W-:Y:S01]  /*7d30*/  ULDC UR5, c[0x0][0xa88] ;  /* 0x0002a20000057ab9 */ /* 0x000fe20000000800 */
[----:B------:R-:W-:Y:S01]  /*7d40*/  IMAD.IADD R9, R9, 0x1, R21 ;  /* 0x0000000109097824 */ /* 0x000fe200078e0215 */
[----:B------:R-:W-:Y:S01]  /*7d50*/  ISETP.GE.AND P0, PT, R213, UR12, PT ;  /* 0x0000000cd5007c0c */ /* 0x000fe2000bf06270 */
[----:B------:R-:W-:-:S02]  /*7d60*/  IMAD R31, R24, UR5, RZ ;  /* 0x00000005181f7c24 */ /* 0x000fc4000f8e02ff */
[----:B------:R-:W-:Y:S02]  /*7d70*/  IMAD R30, R27, 0x40, R212 ;  /* 0x000000401b1e7824 */ /* 0x000fe400078e02d4 */
[----:B------:R-:W-:Y:S01]  /*7d80*/  IMAD.WIDE.U32 R8, R3, UR4, R8 ;  /* 0x0000000403087c25 */ /* 0x000fe2000f8e0008 */
[----:B------:R-:W-:Y:S01]  /*7d90*/  SEL R3, RZ, 0x80, P0 ;  /* 0x00000080ff037807 */ /* 0x000fe20000000000 */
[----:B------:R-:W-:Y:S01]  /*7da0*/  UIADD3 UR4, UR42, 0x28c20, URZ ;  /* 0x00028c202a047890 */ /* 0x000fe2000fffe03f */
[----:B------:R-:W-:Y:S01]  /*7db0*/  ISETP.GE.AND P0, PT, R30, R31, PT ;  /* 0x0000001f1e00720c */ /* 0x000fe20003f06270 */
[----:B------:R-:W-:Y:S01]  /*7dc0*/  IMAD.IADD R9, R9, 0x1, R11 ;  /* 0x0000000109097824 */ /* 0x000fe200078e020b */
[----:B------:R-:W-:Y:S01]  /*7dd0*/  LEA R28, P1, R8, UR6, 0x1 ;  /* 0x00000006081c7c11 */ /* 0x000fe2000f8208ff */
[----:B------:R-:W-:-:S03]  /*7de0*/  UPRMT UR4, URZ, 0x654, UR4 ;  /* 0x000006543f047896 */ /* 0x000fc60008000004 */
[----:B------:R-:W-:Y:S01]  /*7df0*/  LEA.HI.X R29, R8, UR7, R9, 0x1, P1 ;  /* 0x00000007081d7c11 */ /* 0x000fe200088f0c09 */
[----:B0-----:R0:W1:Y:S01]  /*7e00*/  SHFL.IDX PT, R10, R28, RZ, 0x181f ;  /* 0x00181fff1c0a7589 */ /* 0x00106200000e0000 */
[----:B------:R-:W-:Y:S03]  /*7e10*/  BSSY B0, `(.L_x_3270) ;  /* 0x0000024000007945 */ /* 0x000fe60003800000 */
[----:B------:R0:W2:Y:S01]  /*7e20*/  SHFL.IDX PT, R11, R29, RZ, 0x181f ;  /* 0x00181fff1d0b7589 */ /* 0x0000a200000e0000 */
[----:B------:R-:W-:Y:S01]  /*7e30*/  SYNCS.ARRIVE.TRANS64.RED.A1T0 RZ, [UR4], RZ ;  /* 0x000000ffffff79a7 */ /* 0x000fe20008100404 */
[----:B------:R-:W-:Y:S01]  /*7e40*/  LOP3.LUT R3, R0, R3, RZ, 0xfc, !PT ;  /* 0x0000000300037212 */ /* 0x000fe200078efcff */
[----:B------:R-:W-:Y:S06]  /*7e50*/  @P0 BRA `(.L_x_3271) ;  /* 0x00000000007c0947 */ /* 0x000fec0003800000 */
[----:B------:R-:W-:Y:S02]  /*7e60*/  ISETP.GE.AND P1, PT, R189, UR12, PT ;  /* 0x0000000cbd007c0c */ /* 0x000fe4000bf26270 */
[----:B------:R-:W-:Y:S02]  /*7e70*/  ISETP.GE.AND P0, PT, R16, UR12, PT ;  /* 0x0000000c10007c0c */ /* 0x000fe4000bf06270 */
[----:B------:R-:W-:Y:S02]  /*7e80*/  ISETP.GE.AND P5, PT, R188, UR12, PT ;  /* 0x0000000cbc007c0c */ /* 0x000fe4000bfa6270 */
[----:B------:R-:W-:-:S07]  /*7e90*/  ISETP.GE.AND P3, PT, R187, UR12, PT ;  /* 0x0000000cbb007c0c */ /* 0x000fce000bf66270 */
[CC--:B-1----:R-:W-:Y:S02]  /*7ea0*/  @!P1 LEA R20, P2, R189.reuse, R10.reuse, 0x1 ;  /* 0x0000000abd149211 */ /* 0x0c2fe400078408ff */
[----:B--2---:R-:W-:Y:S02]  /*7eb0*/  @!P0 IMAD.WIDE R8, R16, 0x2, R10 ;  /* 0x0000000210088825 */ /* 0x004fe400078e020a */
[----:B------:R-:W-:Y:S02]  /*7ec0*/  @!P1 LEA.HI.X R21, R189, R11, R223, 0x1, P2 ;  /* 0x0000000bbd159211 */ /* 0x000fe400010f0cdf */
[----:B------:R-:W-:Y:S01]  /*7ed0*/  ISETP.GE.AND P2, PT, R186, UR12, PT ;  /* 0x0000000cba007c0c */ /* 0x000fe2000bf46270 */
[----:B-----5:R1:W-:Y:S01]  /*7ee0*/  @!P0 ST.E.128 desc[UR50][R8.64], R96 ;  /* 0x0000006008008985 */ /* 0x0203e2000c101d32 */
[----:B------:R-:W-:Y:S02]  /*7ef0*/  @!P5 LEA R24, P4, R188, R10, 0x1 ;  /* 0x0000000abc18d211 */ /* 0x000fe400078808ff */
[----:B------:R-:W-:Y:S01]  /*7f00*/  LOP3.LUT P0, RZ, R0, 0x40, RZ, 0xc0, !PT ;  /* 0x0000004000ff7812 */ /* 0x000fe2000780c0ff */
[----:B------:R2:W-:Y:S01]  /*7f10*/  @!P1 ST.E.128 desc[UR50][R20.64], R4 ;  /* 0x0000000414009985 */ /* 0x0005e2000c101d32 */
[----:B------:R-:W-:-:S02]  /*7f20*/  ISETP.GE.AND P1, PT, R185, UR12, PT ;  /* 0x0000000cb9007c0c */ /* 0x000fc4000bf26270 */
[-C--:B------:R-:W-:Y:S02]  /*7f30*/  @!P5 LEA.HI.X R25, R188, R11.reuse, R222, 0x1, P4 ;  /* 0x0000000bbc19d211 */ /* 0x080fe400020f0cde */
[----:B------:R-:W-:Y:S02]  /*7f40*/  LOP3.LUT P4, RZ, R3, 0x80, RZ, 0xc0, !PT ;  /* 0x0000008003ff7812 */ /* 0x000fe4000788c0ff */
[CC--:B------:R-:W-:Y:S01]  /*7f50*/  @!P3 LEA R26, P6, R187.reuse, R10.reuse, 0x1 ;  /* 0x0000000abb1ab211 */ /* 0x0c0fe200078c08ff */
[----:B------:R3:W-:Y:S03]  /*7f60*/  @!P5 ST.E.128 desc[UR50][R24.64], R40 ;  /* 0x000000281800d985 */ /* 0x0007e6000c101d32 */
[----:B------:R-:W-:Y:S02]  /*7f70*/  @!P3 LEA.HI.X R27, R187, R11, R221, 0x1, P6 ;  /* 0x0000000bbb1bb211 */ /* 0x000fe400030f0cdd */
[----:B-1----:R-:W-:-:S03]  /*7f80*/  @!P2 LEA R8, P5, R186, R10, 0x1 ;  /* 0x0000000aba08a211 */ /* 0x002fc600078a08ff */
[----:B------:R3:W-:Y:S01]  /*7f90*/  @!P3 ST.E.128 desc[UR50][R26.64], R48 ;  /* 0x000000301a00b985 */ /* 0x0007e2000c101d32 */
[-C--:B--2---:R-:W-:Y:S02]  /*7fa0*/  @!P1 LEA R4, P6, R185, R10.reuse, 0x1 ;  /* 0x0000000ab9049211 */ /* 0x084fe400078c08ff */
[-C--:B------:R-:W-:Y:S02]  /*7fb0*/  @P0 LEA R6, P3, R214, R10.reuse, 0x1 ;  /* 0x0000000ad6060211 */ /* 0x080fe400078608ff */
[-C--:B------:R-:W-:Y:S02]  /*7fc0*/  @!P2 LEA.HI.X R9, R186, R11.reuse, R220, 0x1, P5 ;  /* 0x0000000bba09a211 */ /* 0x080fe400028f0cdc */
[----:B------:R-:W-:Y:S02]  /*7fd0*/  @P4 LEA R10, P5, R213, R10, 0x1 ;  /* 0x0000000ad50a4211 */ /* 0x000fe400078a08ff */
[-C--:B------:R-:W-:Y:S01]  /*7fe0*/  @!P1 LEA.HI.X R5, R185, R11.reuse, R219, 0x1, P6 ;  /* 0x0000000bb9059211 */ /* 0x080fe200030f0cdb */
[----:B------:R3:W-:Y:S01]  /*7ff0*/  @!P2 ST.E.128 desc[UR50][R8.64], R56 ;  /* 0x000000380800a985 */ /* 0x0007e2000c101d32 */
[----:B------:R-:W-:-:S02]  /*8000*/  @P0 LEA.HI.X R7, R214, R11, R218, 0x1, P3 ;  /* 0x0000000bd6070211 */ /* 0x000fc400018f0cda */
[----:B------:R-:W-:Y:S01]  /*8010*/  @P4 LEA.HI.X R11, R213, R11, R217, 0x1, P5 ;  /* 0x0000000bd50b4211 */ /* 0x000fe200028f0cd9 */
[----:B------:R3:W-:Y:S04]  /*8020*/  @!P1 ST.E.128 desc[UR50][R4.64], R68 ;  /* 0x0000004404009985 */ /* 0x0007e8000c101d32 */
[----:B------:R3:W-:Y:S04]  /*8030*/  @P0 ST.E.128 desc[UR50][R6.64], R76 ;  /* 0x0000004c06000985 */ /* 0x0007e8000c101d32 */
[----:B------:R3:W-:Y:S02]  /*8040*/  @P4 ST.E.128 desc[UR50][R10.64], R88 ;  /* 0x000000580a004985 */ /* 0x0007e4000c101d32 */
.L_x_3271:
[----:B------:R-:W-:Y:S05]  /*8050*/  BSYNC B0 ;  /* 0x0000000000007941 */ /* 0x000fea0003800000 */
.L_x_3270:
[----:B---3-5:R-:W-:Y:S01]  /*8060*/  IADD3 R4, R30, 0x20, RZ ;  /* 0x000000201e047810 */ /* 0x028fe20007ffe0ff */
[----:B------:R3:W4:Y:S01]  /*8070*/  SHFL.IDX PT, R7, R29, 0x1, 0x181f ;  /* 0x00381f001d077f89 */ /* 0x00072200000e0000 */
[----:B------:R-:W-:Y:S02]  /*8080*/  BSSY B0, `(.L_x_3272) ;  /* 0x0000023000007945 */ /* 0x000fe40003800000 */
[----:B------:R-:W-:Y:S01]  /*8090*/  ISETP.GE.AND P0, PT, R4, R31, PT ;  /* 0x0000001f0400720c */ /* 0x000fe20003f06270 */
[----:B------:R3:W0:-:S12]  /*80a0*/  SHFL.IDX PT, R6, R28, 0x1, 0x181f ;  /* 0x00381f001c067f89 */ /* 0x00061800000e0000 */
[----:B---3--:R-:W-:Y:S05]  /*80b0*/  @P0 BRA `(.L_x_3273) ;  /* 0x00000000007c0947 */ /* 0x008fea0003800000 */
[----:B------:R-:W-:Y:S02]  /*80c0*/  ISETP.GE.AND P2, PT, R189, UR12, PT ;  /* 0x0000000cbd007c0c */ /* 0x000fe4000bf46270 */
[----:B------:R-:W-:Y:S02]  /*80d0*/  ISETP.GE.AND P3, PT, R16, UR12, PT ;  /* 0x0000000c10007c0c */ /* 0x000fe4000bf66270 */
[----:B------:R-:W-:Y:S02]  /*80e0*/  ISETP.GE.AND P5, PT, R188, UR12, PT ;  /* 0x0000000cbc007c0c */ /* 0x000fe4000bfa6270 */
[----:B------:R-:W-:Y:S02]  /*80f0*/  ISETP.GE.AND P4, PT, R187, UR12, PT ;  /* 0x0000000cbb007c0c */ /* 0x000fe4000bf86270 */
[----:B------:R-:W-:-:S05]  /*8100*/  LOP3.LUT P1, RZ, R0, 0x40, RZ, 0xc0, !PT ;  /* 0x0000004000ff7812 */ /* 0x000fca000782c0ff */
[CC--:B0-----:R-:W-:Y:S02]  /*8110*/  @!P2 LEA R8, P0, R189.reuse, R6.reuse, 0x1 ;  /* 0x00000006bd08a211 */ /* 0x0c1fe400078008ff */
[----:B----4-:R-:W-:Y:S02]  /*8120*/  @!P3 IMAD.WIDE R4, R16, 0x2, R6 ;  /* 0x000000021004b825 */ /* 0x010fe400078e0206 */
[-C--:B------:R-:W-:Y:S02]  /*8130*/  @!P2 LEA.HI.X R9, R189, R7.reuse, R223, 0x1, P0 ;  /* 0x00000007bd09a211 */ /* 0x080fe400000f0cdf */
[----:B-1----:R-:W-:Y:S01]  /*8140*/  @!P5 LEA R10, P0, R188, R6, 0x1 ;  /* 0x00000006bc0ad211 */ /* 0x002fe200078008ff */
[----:B------:R0:W-:Y:S01]  /*8150*/  @!P3 ST.E.128 desc[UR50][R4.64], R12 ;  /* 0x0000000c0400b985 */ /* 0x0001e2000c101d32 */
[----:B------:R-:W-:Y:S02]  /*8160*/  ISETP.GE.AND P3, PT, R186, UR12, PT ;  /* 0x0000000cba007c0c */ /* 0x000fe4000bf66270 */
[----:B--2---:R-:W-:Y:S01]  /*8170*/  @!P5 LEA.HI.X R11, R188, R7, R222, 0x1, P0 ;  /* 0x00000007bc0bd211 */ /* 0x004fe200000f0cde */
[----:B------:R3:W-:Y:S01]  /*8180*/  @!P2 ST.E.128 desc[UR50][R8.64], R36 ;  /* 0x000000240800a985 */ /* 0x0007e2000c101d32 */
[----:B------:R-:W-:-:S02]  /*8190*/  ISETP.GE.AND P2, PT, R185, UR12, PT ;  /* 0x0000000cb9007c0c */ /* 0x000fc4000bf46270 */
[----:B------:R-:W-:Y:S01]  /*81a0*/  LOP3.LUT P0, RZ, R3, 0x80, RZ, 0xc0, !PT ;  /* 0x0000008003ff7812 */ /* 0x000fe2000780c0ff */
[----:B------:R3:W-:Y:S01]  /*81b0*/  @!P5 ST.E.128 desc[UR50][R10.64], R44 ;  /* 0x0000002c0a00d985 */ /* 0x0007e2000c101d32 */
[----:B------:R-:W-:-:S04]  /*81c0*/  @!P4 LEA R20, P6, R187, R6, 0x1 ;  /* 0x00000006bb14c211 */ /* 0x000fc800078c08ff */
[----:B------:R-:W-:Y:S02]  /*81d0*/  @!P4 LEA.HI.X R21, R187, R7, R221, 0x1, P6 ;  /* 0x00000007bb15c211 */ /* 0x000fe400030f0cdd */
[----:B------:R-:W-:-:S03]  /*81e0*/  @!P3 LEA R24, P5, R186, R6, 0x1 ;  /* 0x00000006ba18b211 */ /* 0x000fc600078a08ff */
[----:B------:R3:W-:Y:S01]  /*81f0*/  @!P4 ST.E.128 desc[UR50][R20.64], R52 ;  /* 0x000000341400c985 */ /* 0x0007e2000c101d32 */
[-C--:B0-----:R-:W-:Y:S02]  /*8200*/  @!P2 LEA R4, P6, R185, R6.reuse, 0x1 ;  /* 0x00000006b904a211 */ /* 0x081fe400078c08ff */
        /* <DEDUP_REMOVED lines=10> */
.L_x_3273:
[----:B------:R-:W-:Y:S05]  /*82b0*/  BSYNC B0 ;  /* 0x0000000000007941 */ /* 0x000fea0003800000 */
.L_x_3272:
[----:B------:R-:W5:Y:S02]  /*82c0*/  LDC R0, c[0x0][0xc34] ;  /* 0x00030d00ff007b82 */ /* 0x000f640000000800 */
[----:B-----5:R-:W-:-:S13]  /*82d0*/  ISETP.LE.AND P0, PT, R0, UR40, PT ;  /* 0x0000002800007c0c */ /* 0x020fda000bf03270 */
[----:B------:R-:W-:Y:S05]  /*82e0*/  @!P0 BRA `(.L_x_3274) ;  /* 0xffffff8c000c8947 */ /* 0x000fea000383ffff */
[----:B------:R-:W-:Y:S05]  /*82f0*/  EXIT ;  /* 0x000000000000794d */ /* 0x000fea0003800000 */
.L_x_3231:
[----:B------:R-:W-:-:S08]  /*8300*/  NOP ;  /* 0x0000000000007918 */ /* 0x000fd00000000000 */
[----:B------:R-:W0:-:S00]  /*8310*/  USETMAXREG.DEALLOC.CTAPOOL 0x28 ;  /* 0x00000028000079c8 */ /* 0x000e0000080e0500 */
[----:B------:R-:W1:Y:S01]  /*8320*/  S2UR UR11, SR_CTAID.X ;  /* 0x00000000000b79c3 */ /* 0x000e620000002500 */
[----:B0-----:R-:W-:Y:S02]  /*8330*/  IMAD.MOV.U32 R22, RZ, RZ, 0x1 ;  /* 0x00000001ff167424 */ /* 0x001fe400078e00ff */
[----:B------:R-:W-:Y:S02]  /*8340*/  IMAD.MOV.U32 R17, RZ, RZ, RZ ;  /* 0x000000ffff117224 */ /* 0x000fe400078e00ff */
[----:B------:R-:W-:-:S03]  /*8350*/  IMAD.MOV.U32 R2, RZ, RZ, 0x1 ;  /* 0x00000001ff027424 */ /* 0x000fc600078e00ff */
[----:B------:R-:W1:Y:S02]  /*8360*/  LDC R3, c[0x0][0xc34] ;  /* 0x00030d00ff037b82 */ /* 0x000e640000000800 */
[----:B-1----:R-:W-:-:S13]  /*8370*/  ISETP.LE.AND P0, PT, R3, UR11, PT ;  /* 0x0000000b03007c0c */ /* 0x002fda000bf03270 */
[----:B------:R-:W-:Y:S05]  /*8380*/  @P0 BRA `(.L_x_3275) ;  /* 0x0000003800f80947 */ /* 0x000fea0003800000 */
[----:B------:R-:W-:Y:S01]  /*8390*/  IMAD.SHL.U32 R33, R0, 0x8, RZ ;  /* 0x0000000800217824 */ /* 0x000fe200078e00ff */
[----:B------:R-:W-:Y:S01]  /*83a0*/  ULDC UR9, c[0x0][0x320] ;  /* 0x0000c80000097ab9 */ /* 0x000fe20000000800 */
[----:B------:R-:W-:Y:S01]  /*83b0*/  LOP3.LUT R16, R16, 0xffffffdf, RZ, 0xc0, !PT ;  /* 0xffffffdf10107812 */ /* 0x000fe200078ec0ff */
[----:B------:R-:W-:Y:S01]  /*83c0*/  ULDC.64 UR4, c[0x0][0x418] ;  /* 0x0001060000047ab9 */ /* 0x000fe20000000a00 */
[----:B------:R-:W-:Y:S01]  /*83d0*/  ULDC.64 UR6, c[0x0][0x2f0] ;  /* 0x0000bc0000067ab9 */ /* 0x000fe20000000a00 */
[----:B------:R-:W-:Y:S01]  /*83e0*/  LOP3.LUT R7, R33, 0x38, RZ, 0xc0, !PT ;  /* 0x0000003821077812 */ /* 0x000fe200078ec0ff */
[----:B------:R-:W-:Y:S01]  /*83f0*/  UISETP.NE.U32.AND UP0, UPT, UR4, URZ, UPT ;  /* 0x0000003f0400728c */ /* 0x000fe2000bf05070 */
[--C-:B------:R-:W-:Y:S01]  /*8400*/  SHF.R.U32.HI R37, RZ, 0x3, R0.reuse ;  /* 0x00000003ff257819 */ /* 0x100fe20000011600 */
[----:B------:R-:W-:Y:S01]  /*8410*/  ULDC UR37, c[0x0][0x448] ;  /* 0x0001120000257ab9 */ /* 0x000fe20000000800 */
[C---:B------:R-:W-:Y:S01]  /*8420*/  LOP3.LUT R2, R7.reuse, 0x40, RZ, 0xfc, !PT ;  /* 0x0000004007027812 */ /* 0x040fe200078efcff */
[----:B------:R-:W-:Y:S01]  /*8430*/  UISETP.NE.AND.EX UP0, UPT, UR5, URZ, UPT, UP0 ;  /* 0x0000003f0500728c */ /* 0x000fe2000bf05300 */
[----:B------:R-:W-:Y:S01]  /*8440*/  LOP3.LUT R3, R7, 0x80, RZ, 0xfc, !PT ;  /* 0x0000008007037812 */ /* 0x000fe200078efcff */
[----:B------:R-:W-:Y:S01]  /*8450*/  ULDC UR4, c[0x0][0x424] ;  /* 0x0001090000047ab9 */ /* 0x000fe20000000800 */
[----:B------:R-:W-:Y:S01]  /*8460*/  ISETP.GE.AND P5, PT, R2, UR9, PT ;  /* 0x0000000902007c0c */ /* 0x000fe2000bfa6270 */
[----:B------:R-:W-:Y:S01]  /*8470*/  USEL UR4, UR4, 0x1, UP0 ;  /* 0x0000000104047887 */ /* 0x000fe20008000000 */
[----:B------:R-:W-:Y:S01]  /*8480*/  ISETP.GE.AND P4, PT, R3, UR9, PT ;  /* 0x0000000903007c0c */ /* 0x000fe2000bf86270 */
[----:B------:R-:W0:Y:S01]  /*8490*/  S2UR UR8, SR_CgaCtaId ;  /* 0x00000000000879c3 */ /* 0x000e220000008800 */
[C---:B------:R-:W-:Y:S01]  /*84a0*/  LOP3.LUT R4, R7.reuse, 0xc0, RZ, 0xfc, !PT ;  /* 0x000000c007047812 */ /* 0x040fe200078efcff */
[----:B------:R-:W-:Y:S01]  /*84b0*/  UIMAD UR36, UR4, UR6, URZ ;  /* 0x00000006042472a4 */ /* 0x000fe2000f8e023f */
[C---:B------:R-:W-:Y:S01]  /*84c0*/  LOP3.LUT R2, R7.reuse, 0x100, RZ, 0xfc, !PT ;  /* 0x0000010007027812 */ /* 0x040fe200078efcff */
[----:B------:R-:W-:Y:S01]  /*84d0*/  UMOV UR39, 0x400 ;  /* 0x0000040000277882 */ /* 0x000fe20000000000 */
[----:B------:R-:W-:Y:S01]  /*84e0*/  ISETP.GE.AND P3, PT, R4, UR9, PT ;  /* 0x0000000904007c0c */ /* 0x000fe2000bf66270 */
[----:B------:R-:W-:Y:S01]  /*84f0*/  UIADD3 UR5, UR36, 0x3f, URZ ;  /* 0x0000003f24057890 */ /* 0x000fe2000fffe03f */
[----:B------:R-:W-:Y:S01]  /*8500*/  LOP3.LUT R5, R7, 0x140, RZ, 0xfc, !PT ;  /* 0x0000014007057812 */ /* 0x000fe200078efcff */
[----:B------:R-:W-:Y:S01]  /*8510*/  ULDC UR4, c[0x0][0x288] ;  /* 0x0000a20000047ab9 */ /* 0x000fe20000000800 */
[----:B------:R-:W-:Y:S01]  /*8520*/  ISETP.GE.AND P2, PT, R2, UR9, PT ;  /* 0x0000000902007c0c */ /* 0x000fe2000bf46270 */
[----:B------:R-:W-:Y:S01]  /*8530*/  USHF.R.S32.HI UR6, URZ, 0x1f, UR5 ;  /* 0x0000001f3f067899 */ /* 0x000fe20008011405 */
[----:B------:R-:W-:Y:S01]  /*8540*/  @P5 LOP3.LUT R16, R16, 0x20, RZ, 0xfc, !PT ;  /* 0x0000002010105812 */ /* 0x000fe200078efcff */
[----:B------:R-:W-:Y:S01]  /*8550*/  UIMAD UR37, UR37, UR4, URZ ;  /* 0x00000004252572a4 */ /* 0x000fe2000f8e023f */
[----:B------:R-:W-:Y:S01]  /*8560*/  ISETP.GE.AND P1, PT, R5, UR9, PT ;  /* 0x0000000905007c0c */ /* 0x000fe2000bf26270 */
[----:B------:R-:W-:Y:S01]  /*8570*/  ULEA.HI UR6, UR6, UR5, URZ, 0x6 ;  /* 0x0000000506067291 */ /* 0x000fe2000f8f303f */
[----:B------:R-:W-:Y:S01]  /*8580*/  LOP3.LUT R16, R16, 0xffffffef, RZ, 0xc0, !PT ;  /* 0xffffffef10107812 */ /* 0x000fe200078ec0ff */
[----:B------:R-:W-:Y:S01]  /*8590*/  ULDC UR10, c[0x0][0x2b8] ;  /* 0x0000ae00000a7ab9 */ /* 0x000fe20000000800 */
[----:B------:R-:W-:Y:S01]  /*85a0*/  SEL R4, RZ, 0xffffffff, P5 ;  /* 0xffffffffff047807 */ /* 0x000fe20002800000 */
[----:B------:R-:W-:Y:S01]  /*85b0*/  ULOP3.LUT UR4, UR6, 0xffffffc0, URZ, 0xc0, !UPT ;  /* 0xffffffc006047892 */ /* 0x000fe2000f8ec03f */
[----:B------:R-:W-:Y:S01]  /*85c0*/  @P4 LOP3.LUT R16, R16, 0x10, RZ, 0xfc, !PT ;  /* 0x0000001010104812 */ /* 0x000fe200078efcff */
[----:B------:R-:W-:Y:S01]  /*85d0*/  IMAD.MOV.U32 R22, RZ, RZ, 0x1 ;  /* 0x00000001ff167424 */ /* 0x000fe200078e00ff */
[----:B------:R-:W-:Y:S01]  /*85e0*/  LOP3.LUT R3, R33, 0x1f8, RZ, 0xc0, !PT ;  /* 0x000001f821037812 */ /* 0x000fe200078ec0ff */
[----:B------:R-:W-:Y:S01]  /*85f0*/  IMAD.SHL.U32 R4, R4, 0x2, RZ ;  /* 0x0000000204047824 */ /* 0x000fe200078e00ff */
[----:B------:R-:W-:Y:S01]  /*8600*/  LOP3.LUT R16, R16, 0xfffffff7, RZ, 0xc0, !PT ;  /* 0xfffffff710107812 */ /* 0x000fe200078ec0ff */
[----:B------:R-:W-:Y:S01]  /*8610*/  UIADD3 UR5, UR36, 0x40, -UR4 ;  /* 0x0000004024057890 */ /* 0x000fe2000fffe804 */
[----:B------:R-:W-:Y:S01]  /*8620*/  ISETP.GE.AND P0, PT, R7, UR9, PT ;  /* 0x0000000907007c0c */ /* 0x000fe2000bf06270 */
[----:B0-----:R-:W-:Y:S01]  /*8630*/  ULEA UR39, UR8, UR39, 0x18 ;  /* 0x0000002708277291 */ /* 0x001fe2000f8ec03f */
[----:B------:R-:W-:Y:S01]  /*8640*/  @P3 LOP3.LUT R16, R16, 0x8, RZ, 0xfc, !PT ;  /* 0x0000000810103812 */ /* 0x000fe200078efcff */
[----:B------:R-:W-:Y:S01]  /*8650*/  IMAD.MOV.U32 R17, RZ, RZ, RZ ;  /* 0x000000ffff117224 */ /* 0x000fe200078e00ff */
[----:B------:R-:W-:Y:S01]  /*8660*/  LOP3.LUT R2, R3, 0x38, R0, 0x78, !PT ;  /* 0x0000003803027812 */ /* 0x000fe200078e7800 */
[----:B------:R-:W-:Y:S01]  /*8670*/  IMAD.SHL.U32 R0, R0, 0x10, RZ ;  /* 0x0000001000007824 */ /* 0x000fe200078e00ff */
[----:B------:R-:W-:Y:S01]  /*8680*/  LOP3.LUT R16, R16, 0xfffffffd, RZ, 0xc0, !PT ;  /* 0xfffffffd10107812 */ /* 0x000fe200078ec0ff */
[----:B------:R-:W-:Y:S01]  /*8690*/  ULOP3.LUT UR41, UR38, 0x2, URZ, 0xfc, !UPT ;  /* 0x0000000226297892 */ /* 0x000fe2000f8efc3f */
[----:B------:R-:W-:Y:S01]  /*86a0*/  SEL R3, RZ, 0x1, P0 ;  /* 0x00000001ff037807 */ /* 0x000fe20000000000 */
[----:B------:R-:W-:Y:S01]  /*86b0*/  ULDC UR42, c[0x0][0xc] ;  /* 0x00000300002a7ab9 */ /* 0x000fe20000000800 */
[----:B------:R-:W-:Y:S01]  /*86c0*/  LOP3.LUT R16, R16, 0xfffffffb, RZ, 0xc0, !PT ;  /* 0xfffffffb10107812 */ /* 0x000fe200078ec0ff */
[----:B------:R-:W-:Y:S01]  /*86d0*/  ULEA.HI.SX32 UR40, UR6, 0xfffffffe, 0x1a ;  /* 0xfffffffe06287891 */ /* 0x000fe2000f8fd23f */
[----:B------:R-:W-:-:S02]  /*86e0*/  LOP3.LUT R33, R2, 0x200, R33, 0xf8, !PT ;  /* 0x0000020002217812 */ /* 0x000fc400078ef821 */
[----:B------:R-:W-:Y:S02]  /*86f0*/  @P2 LOP3.LUT R16, R16, 0x4, RZ, 0xfc, !PT ;  /* 0x0000000410102812 */ /* 0x000fe400078efcff */
[----:B------:R-:W-:Y:S02]  /*8700*/  LOP3.LUT R3, R4, 0x2, R3, 0xe2, !PT ;  /* 0x0000000204037812 */ /* 0x000fe400078ee203 */
[----:B------:R-:W-:Y:S02]  /*8710*/  @P1 LOP3.LUT R16, R16, 0x2, RZ, 0xfc, !PT ;  /* 0x0000000210101812 */ /* 0x000fe400078efcff */
[----:B------:R-:W-:Y:S02]  /*8720*/  SEL R2, RZ, 0x4, P4 ;  /* 0x00000004ff027807 */ /* 0x000fe40002000000 */
[----:B------:R-:W-:Y:S02]  /*8730*/  SEL R4, RZ, 0x8, P3 ;  /* 0x00000008ff047807 */ /* 0x000fe40001800000 */
[----:B------:R-:W-:-:S02]  /*8740*/  LOP3.LUT R16, R16, 0xffffffbf, RZ, 0xc0, !PT ;  /* 0xffffffbf10107812 */ /* 0x000fc400078ec0ff */
[----:B------:R-:W-:Y:S02]  /*8750*/  LOP3.LUT R5, R7, 0x180, RZ, 0xfc, !PT ;  /* 0x0000018007057812 */ /* 0x000fe400078efcff */
[----:B------:R-:W-:Y:S02]  /*8760*/  LOP3.LUT R2, R4, R3, R2, 0xfe, !PT ;  /* 0x0000000304027212 */ /* 0x000fe400078efe02 */
[----:B------:R-:W-:Y:S02]  /*8770*/  SEL R3, RZ, 0x10, P2 ;  /* 0x00000010ff037807 */ /* 0x000fe40001000000 */
[----:B------:R-:W-:Y:S02]  /*8780*/  SEL R4, RZ, 0x20, P1 ;  /* 0x00000020ff047807 */ /* 0x000fe40000800000 */
[----:B------:R-:W-:Y:S02]  /*8790*/  @P0 LOP3.LUT R16, R16, 0x40, RZ, 0xfc, !PT ;  /* 0x0000004010100812 */ /* 0x000fe400078efcff */
[----:B------:R-:W-:-:S02]  /*87a0*/  ISETP.GE.AND P0, PT, R5, UR9, PT ;  /* 0x0000000905007c0c */ /* 0x000fc4000bf06270 */
[----:B------:R-:W-:Y:S02]  /*87b0*/  LOP3.LUT R6, R7, 0x1c0, RZ, 0xfc, !PT ;  /* 0x000001c007067812 */ /* 0x000fe400078efcff */
[----:B------:R-:W-:Y:S02]  /*87c0*/  LOP3.LUT R2, R4, R2, R3, 0xfe, !PT ;  /* 0x0000000204027212 */ /* 0x000fe400078efe03 */
[----:B------:R-:W-:Y:S02]  /*87d0*/  MOV R3, UR11 ;  /* 0x0000000b00037c02 */ /* 0x000fe40008000f00 */
[----:B------:R-:W-:Y:S02]  /*87e0*/  SEL R5, RZ, 0x40, P0 ;  /* 0x00000040ff057807 */ /* 0x000fe40000000000 */
[----:B------:R-:W-:Y:S01]  /*87f0*/  ISETP.GE.AND P0, PT, R6, UR9, PT ;  /* 0x0000000906007c0c */ /* 0x000fe2000bf06270 */
[----:B------:R0:W-:Y:S01]  /*8800*/  STL [R1], R3 ;  /* 0x0000000301007387 */ /* 0x0001e20000100800 */
[----:B------:R-:W-:-:S02]  /*8810*/  LOP3.LUT R37, R37, 0xf, RZ, 0xc0, !PT ;  /* 0x0000000f25257812 */ /* 0x000fc400078ec0ff */
[----:B------:R-:W-:Y:S01]  /*8820*/  LOP3.LUT R30, R30, 0xffffffbf, RZ, 0xc0, !PT ;  /* 0xffffffbf1e1e7812 */ /* 0x000fe200078ec0ff */
[----:B------:R1:W-:Y:S01]  /*8830*/  STL [R1+0xc], RZ ;  /* 0x00000cff01007387 */ /* 0x0003e20000100800 */
[----:B------:R-:W-:Y:S02]  /*8840*/  IADD3 R35, -R37, UR5, RZ ;  /* 0x0000000525237c10 */ /* 0x000fe4000fffe1ff */
[----:B------:R-:W-:Y:S02]  /*8850*/  LOP3.LUT R2, R2, R5, RZ, 0xfc, !PT ;  /* 0x0000000502027212 */ /* 0x000fe400078efcff */
[----:B------:R-:W-:Y:S02]  /*8860*/  LOP3.LUT R16, R16, 0x7fffffff, RZ, 0xc0, !PT ;  /* 0x7fffffff10107812 */ /* 0x000fe400078ec0ff */
[----:B0-----:R-:W-:Y:S02]  /*8870*/  SEL R3, RZ, 0x80, P0 ;  /* 0x00000080ff037807 */ /* 0x001fe40000000000 */
[----:B------:R-:W-:-:S02]  /*8880*/  ISETP.GE.AND P0, PT, R7, UR9, PT ;  /* 0x0000000907007c0c */ /* 0x000fc4000bf06270 */
[----:B------:R-:W-:Y:S02]  /*8890*/  LOP3.LUT R3, R2, R3, RZ, 0xfc, !PT ;  /* 0x0000000302037212 */ /* 0x000fe400078efcff */
[C---:B------:R-:W-:Y:S02]  /*88a0*/  ISETP.LT.OR P3, PT, R35.reuse, 0x1, P0 ;  /* 0x000000012300780c */ /* 0x040fe40000761670 */
[C---:B------:R-:W-:Y:S02]  /*88b0*/  ISETP.LT.OR P2, PT, R35.reuse, 0x11, P0 ;  /* 0x000000112300780c */ /* 0x040fe40000741670 */
[C---:B------:R-:W-:Y:S02]  /*88c0*/  ISETP.LT.OR P1, PT, R35.reuse, 0x21, P0 ;  /* 0x000000212300780c */ /* 0x040fe40000721670 */
[----:B------:R-:W-:Y:S02]  /*88d0*/  ISETP.LT.OR P0, PT, R35, 0x31, P0 ;  /* 0x000000312300780c */ /* 0x000fe40000701670 */
[----:B------:R-:W-:Y:S01]  /*88e0*/  LOP3.LUT R23, R37, 0x70, R0, 0xf8, !PT ;  /* 0x0000007025177812 */ /* 0x000fe200078ef800 */
[----:B------:R-:W-:Y:S01]  /*88f0*/  IMAD.U32 R0, RZ, RZ, UR4 ;  /* 0x00000004ff007e24 */ /* 0x000fe2000f8e00ff */
[----:B------:R-:W-:-:S02]  /*8900*/  LEA R4, R33, UR39, 0x1 ;  /* 0x0000002721047c11 */ /* 0x000fc4000f8e08ff */
[----:B------:R-:W-:Y:S02]  /*8910*/  LOP3.LUT R29, R2, 0x40, RZ, 0xc0, !PT ;  /* 0x00000040021d7812 */ /* 0x000fe400078ec0ff */
[----:B------:R-:W-:Y:S02]  /*8920*/  @P3 LOP3.LUT R30, R30, 0x40, RZ, 0xfc, !PT ;  /* 0x000000401e1e3812 */ /* 0x000fe400078efcff */
[----:B------:R-:W-:Y:S02]  /*8930*/  IADD3 R4, R23, -0x40, R0 ;  /* 0xffffffc017047810 */ /* 0x000fe40007ffe000 */
[----:B------:R-:W-:Y:S02]  /*8940*/  LOP3.LUT R30, R30, 0xffffffdf, RZ, 0xc0, !PT ;  /* 0xffffffdf1e1e7812 */ /* 0x000fe400078ec0ff */
[----:B------:R-:W-:Y:S01]  /*8950*/  PRMT R0, R3, 0x8880, RZ ;  /* 0x0000888003007816 */ /* 0x000fe200000000ff */
[----:B------:R1:W-:Y:S01]  /*8960*/  STL [R1+0x10], R4 ;  /* 0x0000100401007387 */ /* 0x0003e20000100800 */
[----:B------:R-:W-:-:S02]  /*8970*/  @P2 LOP3.LUT R30, R30, 0x20, RZ, 0xfc, !PT ;  /* 0x000000201e1e2812 */ /* 0x000fc400078efcff */
[----:B------:R-:W-:Y:S02]  /*8980*/  LOP3.LUT R27, R3, 0x80, RZ, 0xc0, !PT ;  /* 0x00000080031b7812 */ /* 0x000fe400078ec0ff */
[----:B------:R-:W-:Y:S02]  /*8990*/  LOP3.LUT R30, R30, 0xffffffef, RZ, 0xc0, !PT ;  /* 0xffffffef1e1e7812 */ /* 0x000fe400078ec0ff */
[----:B------:R-:W-:Y:S02]  /*89a0*/  SHF.R.U32.HI R29, RZ, 0x2, R29 ;  /* 0x00000002ff1d7819 */ /* 0x000fe4000001161d */
[----:B------:R-:W-:Y:S02]  /*89b0*/  @P1 LOP3.LUT R30, R30, 0x10, RZ, 0xfc, !PT ;  /* 0x000000101e1e1812 */ /* 0x000fe400078efcff */
[----:B------:R-:W-:Y:S02]  /*89c0*/  SHF.R.U32.HI R27, RZ, 0x3, R27 ;  /* 0x00000003ff1b7819 */ /* 0x000fe4000001161b */
[----:B------:R-:W-:-:S04]  /*89d0*/  LOP3.LUT R30, R30, 0xffffbfff, RZ, 0xc0, !PT ;  /* 0xffffbfff1e1e7812 */ /* 0x000fc800078ec0ff */
[----:B------:R-:W-:Y:S02]  /*89e0*/  @P0 LOP3.LUT R30, R30, 0x4000, RZ, 0xfc, !PT ;  /* 0x000040001e1e0812 */ /* 0x000fe400078efcff */
[----:B------:R-:W-:Y:S02]  /*89f0*/  LOP3.LUT P0, RZ, R3, 0x2, RZ, 0xc0, !PT ;  /* 0x0000000203ff7812 */ /* 0x000fe4000780c0ff */
[----:B------:R-:W-:Y:S02]  /*8a00*/  LOP3.LUT R30, R30, 0xfffffff7, RZ, 0xc0, !PT ;  /* 0xfffffff71e1e7812 */ /* 0x000fe400078ec0ff */
[C---:B------:R-:W-:Y:S02]  /*8a10*/  ISETP.LT.OR P1, PT, R35.reuse, 0x1, !P0 ;  /* 0x000000012300780c */ /* 0x040fe40004721670 */
[C---:B------:R-:W-:Y:S02]  /*8a20*/  ISETP.LT.OR P3, PT, R35.reuse, 0x11, !P0 ;  /* 0x000000112300780c */ /* 0x040fe40004761670 */
[----:B------:R-:W-:-:S09]  /*8a30*/  ISETP.LT.OR P2, PT, R35, 0x21, !P0 ;  /* 0x000000212300780c */ /* 0x000fd20004741670 */
[----:B------:R-:W-:Y:S02]  /*8a40*/  @P1 LOP3.LUT R30, R30, 0x8, RZ, 0xfc, !PT ;  /* 0x000000081e1e1812 */ /* 0x000fe400078efcff */
[----:B------:R-:W-:Y:S02]  /*8a50*/  ISETP.LT.OR P1, PT, R35, 0x31, !P0 ;  /* 0x000000312300780c */ /* 0x000fe40004721670 */
[----:B------:R-:W-:Y:S02]  /*8a60*/  LOP3.LUT R30, R30, 0xfffffffb, RZ, 0xc0, !PT ;  /* 0xfffffffb1e1e7812 */ /* 0x000fe400078ec0ff */
[----:B------:R-:W-:Y:S02]  /*8a70*/  LOP3.LUT P0, RZ, R3, 0x4, RZ, 0xc0, !PT ;  /* 0x0000000403ff7812 */ /* 0x000fe4000780c0ff */
[----:B------:R-:W-:Y:S02]  /*8a80*/  @P3 LOP3.LUT R30, R30, 0x4, RZ, 0xfc, !PT ;  /* 0x000000041e1e3812 */ /* 0x000fe400078efcff */
[----:B------:R-:W-:-:S02]  /*8a90*/  ISETP.LT.OR P3, PT, R35, 0x11, !P0 ;  /* 0x000000112300780c */ /* 0x000fc40004761670 */
[----:B------:R-:W-:-:S04]  /*8aa0*/  LOP3.LUT R30, R30, 0xfffffffd, RZ, 0xc0, !PT ;  /* 0xfffffffd1e1e7812 */ /* 0x000fc800078ec0ff */
[----:B------:R-:W-:Y:S02]  /*8ab0*/  @P2 LOP3.LUT R30, R30, 0x2, RZ, 0xfc, !PT ;  /* 0x000000021e1e2812 */ /* 0x000fe400078efcff */
[----:B------:R-:W-:Y:S02]  /*8ac0*/  ISETP.LT.OR P2, PT, R35, 0x1, !P0 ;  /* 0x000000012300780c */ /* 0x000fe40004741670 */
[----:B------:R-:W-:-:S03]  /*8ad0*/  LOP3.LUT R30, R30, 0xffffdfff, RZ, 0xc0, !PT ;  /* 0xffffdfff1e1e7812 */ /* 0x000fc600078ec0ff */
[----:B------:R-:W-:Y:S02]  /*8ae0*/  @P3 LOP3.LUT R16, R16, 0x80000000, RZ, 0xfc, !PT ;  /* 0x8000000010103812 */ /* 0x000fe400078efcff */
[----:B------:R-:W-:Y:S02]  /*8af0*/  @P1 LOP3.LUT R30, R30, 0x2000, RZ, 0xfc, !PT ;  /* 0x000020001e1e1812 */ /* 0x000fe400078efcff */
[----:B------:R-:W-:Y:S02]  /*8b00*/  ISETP.LT.OR P1, PT, R35, 0x21, !P0 ;  /* 0x000000212300780c */ /* 0x000fe40004721670 */
[----:B------:R-:W-:Y:S02]  /*8b10*/  LOP3.LUT R30, R30, 0xfffffffe, RZ, 0xc0, !PT ;  /* 0xfffffffe1e1e7812 */ /* 0x000fe400078ec0ff */
[----:B------:R-:W-:Y:S02]  /*8b20*/  LOP3.LUT R16, R16, 0xbfffffff, RZ, 0xc0, !PT ;  /* 0xbfffffff10107812 */ /* 0x000fe400078ec0ff */
[----:B------:R-:W-:-:S02]  /*8b30*/  @P2 LOP3.LUT R30, R30, 0x1, RZ, 0xfc, !PT ;  /* 0x000000011e1e2812 */ /* 0x000fc400078efcff */
[----:B------:R-:W-:Y:S02]  /*8b40*/  ISETP.LT.OR P2, PT, R35, 0x31, !P0 ;  /* 0x000000312300780c */ /* 0x000fe40004741670 */
[----:B------:R-:W-:Y:S02]  /*8b50*/  LOP3.LUT P0, RZ, R3, 0x8, RZ, 0xc0, !PT ;  /* 0x0000000803ff7812 */ /* 0x000fe4000780c0ff */
[----:B------:R-:W-:Y:S02]  /*8b60*/  LOP3.LUT R30, R30, 0xffffefff, RZ, 0xc0, !PT ;  /* 0xffffefff1e1e7812 */ /* 0x000fe400078ec0ff */
[----:B------:R-:W-:Y:S02]  /*8b70*/  @P1 LOP3.LUT R16, R16, 0x40000000, RZ, 0xfc, !PT ;  /* 0x4000000010101812 */ /* 0x000fe400078efcff */
[C---:B------:R-:W-:Y:S02]  /*8b80*/  ISETP.LT.OR P1, PT, R35.reuse, 0x1, !P0 ;  /* 0x000000012300780c */ /* 0x040fe40004721670 */
[----:B------:R-:W-:-:S02]  /*8b90*/  ISETP.LT.OR P3, PT, R35, 0x11, !P0 ;  /* 0x000000112300780c */ /* 0x000fc40004761670 */
[----:B------:R-:W-:Y:S02]  /*8ba0*/  LOP3.LUT R16, R16, 0xdfffffff, RZ, 0xc0, !PT ;  /* 0xdfffffff10107812 */ /* 0x000fe400078ec0ff */
[----:B------:R-:W-:Y:S02]  /*8bb0*/  @P2 LOP3.LUT R30, R30, 0x1000, RZ, 0xfc, !PT ;  /* 0x000010001e1e2812 */ /* 0x000fe400078efcff */
[----:B------:R-:W-:Y:S02]  /*8bc0*/  ISETP.LT.OR P2, PT, R35, 0x21, !P0 ;  /* 0x000000212300780c */ /* 0x000fe40004741670 */
[----:B------:R-:W-:-:S03]  /*8bd0*/  LOP3.LUT R30, R30, 0xfffff7ff, RZ, 0xc0, !PT ;  /* 0xfffff7ff1e1e7812 */ /* 0x000fc600078ec0ff */
[----:B------:R-:W-:Y:S02]  /*8be0*/  @P1 LOP3.LUT R16, R16, 0x20000000, RZ, 0xfc, !PT ;  /* 0x2000000010101812 */ /* 0x000fe400078efcff */
[----:B------:R-:W-:Y:S02]  /*8bf0*/  ISETP.LT.OR P1, PT, R35, 0x31, !P0 ;  /* 0x000000312300780c */ /* 0x000fe40004721670 */
[----:B------:R-:W-:Y:S02]  /*8c00*/  LOP3.LUT R16, R16, 0xefffffff, RZ, 0xc0, !PT ;  /* 0xefffffff10107812 */ /* 0x000fe400078ec0ff */
[----:B------:R-:W-:Y:S02]  /*8c10*/  LOP3.LUT P0, RZ, R3, 0x10, RZ, 0xc0, !PT ;  /* 0x0000001003ff7812 */ /* 0x000fe4000780c0ff */
[----:B------:R-:W-:Y:S02]  /*8c20*/  @P3 LOP3.LUT R16, R16, 0x10000000, RZ, 0xfc, !PT ;  /* 0x1000000010103812 */ /* 0x000fe400078efcff */
[----:B------:R-:W-:-:S02]  /*8c30*/  ISETP.LT.OR P3, PT, R35, 0x11, !P0 ;  /* 0x000000112300780c */ /* 0x000fc40004761670 */
[----:B------:R-:W-:-:S03]  /*8c40*/  LOP3.LUT R16, R16, 0xf7ffffff, RZ, 0xc0, !PT ;  /* 0xf7ffffff10107812 */ /* 0x000fc600078ec0ff */
[----:B------:R-:W-:Y:S02]  /*8c50*/  @P1 LOP3.LUT R30, R30, 0x800, RZ, 0xfc, !PT ;  /* 0x000008001e1e1812 */ /* 0x000fe400078efcff */
[----:B------:R-:W-:Y:S02]  /*8c60*/  @P2 LOP3.LUT R16, R16, 0x8000000, RZ, 0xfc, !PT ;  /* 0x0800000010102812 */ /* 0x000fe400078efcff */
[C---:B------:R-:W-:Y:S02]  /*8c70*/  ISETP.LT.OR P2, PT, R35.reuse, 0x1, !P0 ;  /* 0x000000012300780c */ /* 0x040fe40004741670 */
[----:B------:R-:W-:Y:S02]  /*8c80*/  LOP3.LUT R16, R16, 0xfbffffff, RZ, 0xc0, !PT ;  /* 0xfbffffff10107812 */ /* 0x000fe400078ec0ff */
[----:B------:R-:W-:Y:S02]  /*8c90*/  ISETP.LT.OR P1, PT, R35, 0x21, !P0 ;  /* 0x000000212300780c */ /* 0x000fe40004721670 */
[----:B------:R-:W-:-:S07]  /*8ca0*/  LOP3.LUT R30, R30, 0xfffffbff, RZ, 0xc0, !PT ;  /* 0xfffffbff1e1e7812 */ /* 0x000fce00078ec0ff */
        /* <DEDUP_REMOVED lines=29> */
[----:B------:R-:W-:Y:S02]  /*8e80*/  ISETP.GE.AND P0, PT, R4, UR36, PT ;  /* 0x0000002404007c0c */ /* 0x000fe4000bf06270 */
[----:B------:R-:W-:-:S04]  /*8e90*/  @P3 LOP3.LUT R16, R16, 0x80000, RZ, 0xfc, !PT ;  /* 0x0008000010103812 */ /* 0x000fc800078efcff */
[----:B------:R-:W-:-:S03]  /*8ea0*/  LOP3.LUT R16, R16, 0xfffeffff, RZ, 0xc0, !PT ;  /* 0xfffeffff10107812 */ /* 0x000fc600078ec0ff */
[----:B------:R-:W-:Y:S02]  /*8eb0*/  @P2 LOP3.LUT R30, R30, 0x100, RZ, 0xfc, !PT ;  /* 0x000001001e1e2812 */ /* 0x000fe400078efcff */
[----:B------:R-:W-:Y:S02]  /*8ec0*/  @P1 LOP3.LUT R16, R16, 0x10000, RZ, 0xfc, !PT ;  /* 0x0001000010101812 */ /* 0x000fe400078efcff */
[----:B------:R-:W-:Y:S02]  /*8ed0*/  ISETP.LT.U32.AND P1, PT, R23, 0x40, !P0 ;  /* 0x000000401700780c */ /* 0x000fe40004721070 */
[----:B------:R-:W-:Y:S02]  /*8ee0*/  ISETP.GT.AND P0, PT, R0, -0x1, PT ;  /* 0xffffffff0000780c */ /* 0x000fe40003f04270 */
[----:B------:R-:W-:Y:S02]  /*8ef0*/  LOP3.LUT R16, R16, 0xfffffdff, RZ, 0xc0, !PT ;  /* 0xfffffdff10107812 */ /* 0x000fe400078ec0ff */
[----:B------:R-:W-:-:S02]  /*8f00*/  ISETP.LT.OR P3, PT, R35, 0x1, P0 ;  /* 0x000000012300780c */ /* 0x000fc40000761670 */
[----:B------:R-:W-:Y:S02]  /*8f10*/  ISETP.LT.OR P2, PT, R35, 0x11, P0 ;  /* 0x000000112300780c */ /* 0x000fe40000741670 */
[----:B------:R-:W-:-:S03]  /*8f20*/  LOP3.LUT R30, R30, 0xffffff7f, RZ, 0xc0, !PT ;  /* 0xffffff7f1e1e7812 */ /* 0x000fc600078ec0ff */
[----:B------:R-:W-:Y:S02]  /*8f30*/  @P1 LOP3.LUT R16, R16, 0x200, RZ, 0xfc, !PT ;  /* 0x0000020010101812 */ /* 0x000fe400078efcff */
[C---:B------:R-:W-:Y:S02]  /*8f40*/  ISETP.LT.OR P1, PT, R35.reuse, 0x21, P0 ;  /* 0x000000212300780c */ /* 0x040fe40000721670 */
[----:B------:R-:W-:Y:S02]  /*8f50*/  LOP3.LUT R16, R16, 0xffdfffff, RZ, 0xc0, !PT ;  /* 0xffdfffff10107812 */ /* 0x000fe400078ec0ff */
[----:B------:R-:W-:Y:S02]  /*8f60*/  ISETP.LT.OR P0, PT, R35, 0x31, P0 ;  /* 0x000000312300780c */ /* 0x000fe40000701670 */
[----:B------:R-:W-:-:S04]  /*8f70*/  @P3 LOP3.LUT R16, R16, 0x200000, RZ, 0xfc, !PT ;  /* 0x0020000010103812 */ /* 0x000fc800078efcff */
[----:B------:R-:W-:-:S04]  /*8f80*/  LOP3.LUT R16, R16, 0xfffbffff, RZ, 0xc0, !PT ;  /* 0xfffbffff10107812 */ /* 0x000fc800078ec0ff */
[----:B------:R-:W-:Y:S02]  /*8f90*/  @P2 LOP3.LUT R16, R16, 0x40000, RZ, 0xfc, !PT ;  /* 0x0004000010102812 */ /* 0x000fe400078efcff */
[C---:B------:R-:W-:Y:S02]  /*8fa0*/  ISETP.GE.AND P2, PT, R35.reuse, 0x1, PT ;  /* 0x000000012300780c */ /* 0x040fe40003f46270 */
[----:B------:R-:W-:Y:S02]  /*8fb0*/  LOP3.LUT R16, R16, 0xffff7fff, RZ, 0xc0, !PT ;  /* 0xffff7fff10107812 */ /* 0x000fe400078ec0ff */
[----:B------:R-:W-:Y:S02]  /*8fc0*/  @P0 LOP3.LUT R30, R30, 0x80, RZ, 0xfc, !PT ;  /* 0x000000801e1e0812 */ /* 0x000fe400078efcff */
[----:B------:R-:W-:Y:S02]  /*8fd0*/  @P1 LOP3.LUT R16, R16, 0x8000, RZ, 0xfc, !PT ;  /* 0x0000800010101812 */ /* 0x000fe400078efcff */
[----:B------:R-:W-:-:S02]  /*8fe0*/  ISETP.GE.AND P1, PT, R35, 0x11, PT ;  /* 0x000000112300780c */ /* 0x000fc40003f26270 */
[----:B------:R-:W-:Y:S02]  /*8ff0*/  LOP3.LUT R16, R16, 0xffffefff, RZ, 0xc0, !PT ;  /* 0xffffefff10107812 */ /* 0x000fe400078ec0ff */
[C---:B------:R-:W-:Y:S02]  /*9000*/  ISETP.GE.AND P0, PT, R35.reuse, 0x21, PT ;  /* 0x000000212300780c */ /* 0x040fe40003f06270 */
[----:B------:R-:W-:Y:S02]  /*9010*/  @P2 LOP3.LUT R16, R16, 0x1000, RZ, 0xfc, !PT ;  /* 0x0000100010102812 */ /* 0x000fe400078efcff */
[----:B------:R-:W-:Y:S02]  /*9020*/  ISETP.GE.AND P2, PT, R35, 0x31, PT ;  /* 0x000000312300780c */ /* 0x000fe40003f46270 */
[----:B------:R-:W-:-:S04]  /*9030*/  LOP3.LUT R16, R16, 0xfffff7ff, RZ, 0xc0, !PT ;  /* 0xfffff7ff10107812 */ /* 0x000fc800078ec0ff */
[----:B------:R-:W-:Y:S02]  /*9040*/  @P1 LOP3.LUT R16, R16, 0x800, RZ, 0xfc, !PT ;  /* 0x0000080010101812 */ /* 0x000fe400078efcff */
[----:B------:R-:W-:Y:S02]  /*9050*/  ISETP.GE.AND P1, PT, R7, UR7, PT ;  /* 0x0000000707007c0c */ /* 0x000fe4000bf26270 */
[----:B------:R-:W-:-:S04]  /*9060*/  LOP3.LUT R16, R16, 0xfffffbff, RZ, 0xc0, !PT ;  /* 0xfffffbff10107812 */ /* 0x000fc800078ec0ff */
[----:B------:R-:W-:Y:S02]  /*9070*/  @P0 LOP3.LUT R16, R16, 0x400, RZ, 0xfc, !PT ;  /* 0x0000040010100812 */ /* 0x000fe400078efcff */
[----:B------:R-:W-:Y:S02]  /*9080*/  ISETP.GE.AND P0, PT, R7, UR10, PT ;  /* 0x0000000a07007c0c */ /* 0x000fe4000bf06270 */
[----:B------:R-:W-:-:S04]  /*9090*/  LOP3.LUT R16, R16, 0xffffbfff, RZ, 0xc0, !PT ;  /* 0xffffbfff10107812 */ /* 0x000fc800078ec0ff */
[----:B------:R-:W-:-:S04]  /*90a0*/  @P2 LOP3.LUT R16, R16, 0x4000, RZ, 0xfc, !PT ;  /* 0x0000400010102812 */ /* 0x000fc800078efcff */
[----:B------:R-:W-:-:S04]  /*90b0*/  LOP3.LUT R16, R16, 0xffffdfff, RZ, 0xc0, !PT ;  /* 0xffffdfff10107812 */ /* 0x000fc800078ec0ff */
[----:B------:R-:W-:-:S04]  /*90c0*/  LOP3.LUT R16, R16, 0xfffffffe, RZ, 0xc0, !PT ;  /* 0xfffffffe10107812 */ /* 0x000fc800078ec0ff */
[----:B------:R-:W-:-:S04]  /*90d0*/  @P1 LOP3.LUT R16, R16, 0x1, RZ, 0xfc, !PT ;  /* 0x0000000110101812 */ /* 0x000fc800078efcff */
[----:B-1----:R-:W-:-:S07]  /*90e0*/  @P0 LOP3.LUT R16, R16, 0x2000, RZ, 0xfc, !PT ;  /* 0x0000200010100812 */ /* 0x002fce00078efcff */
.L_x_3310:
[----:B------:R-:W2:Y:S01]  /*90f0*/  LDL R2, [R1] ;  /* 0x0000000001027983 */ /* 0x000ea20000100800 */
[----:B------:R-:W0:Y:S01]  /*9100*/  LDC R0, c[0x0][0xc38] ;  /* 0x00030e00ff007b82 */ /* 0x000e220000000800 */
[----:B------:R-:W-:Y:S05]  /*9110*/  YIELD ;  /* 0x0000000000007946 */ /* 0x000fea0003800000 */
[----:B------:R-:W-:Y:S01]  /*9120*/  ULDC.64 UR4, c[0x0][0xa28] ;  /* 0x00028a0000047ab9 */ /* 0x000fe20000000a00 */
[----:B------:R-:W-:Y:S01]  /*9130*/  IMAD.MOV.U32 R31, RZ, RZ, RZ ;  /* 0x000000ffff1f7224 */ /* 0x000fe200078e00ff */
[----:B0-----:R-:W-:-:S13]  /*9140*/  ISETP.NE.AND P0, PT, R0, 0x1, PT ;  /* 0x000000010000780c */ /* 0x001fda0003f05270 */
[----:B------:R-:W2:Y:S08]  /*9150*/  @P0 LDC R0, c[0x0][0xc3c] ;  /* 0x00030f00ff000b82 */ /* 0x000eb00000000800 */
[----:B------:R-:W0:Y:S01]  /*9160*/  @P0 LDC R3, c[0x0][0xc40] ;  /* 0x00031000ff030b82 */ /* 0x000e220000000800 */
[----:B--2---:R-:W-:-:S04]  /*9170*/  @P0 IMAD.HI.U32 R0, R2, R0, RZ ;  /* 0x0000000002000227 */ /* 0x004fc800078e00ff */
[----:B------:R-:W-:Y:S01]  /*9180*/  IMAD.MOV.U32 R36, RZ, RZ, R2 ;  /* 0x000000ffff247224 */ /* 0x000fe200078e0002 */
[----:B0-----:R-:W-:Y:S02]  /*9190*/  @P0 SHF.R.U32.HI R36, RZ, R3, R0 ;  /* 0x00000003ff240219 */ /* 0x001fe40000011600 */
[----:B------:R-:W0:Y:S03]  /*91a0*/  LDC R0, c[0x0][0xc44] ;  /* 0x00031100ff007b82 */ /* 0x000e260000000800 */
[----:B------:R-:W-:Y:S01]  /*91b0*/  IMAD.MOV.U32 R26, RZ, RZ, R36 ;  /* 0x000000ffff1a7224 */ /* 0x000fe200078e0024 */
        /* <DEDUP_REMOVED lines=12> */
[----:B01----:R-:W-:Y:S05]  /*9280*/  @!P0 BRA `(.L_x_3276) ;  /* 0x0000000000408947 */ /* 0x003fea0003800000 */
[----:B------:R-:W-:Y:S01]  /*9290*/  MOV R2, 0x0 ;  /* 0x0000000000027802 */ /* 0x000fe20000000f00 */
[----:B------:R-:W-:Y:S01]  /*92a0*/  ULDC.64 UR6, c[0x4][0xf0] ;  /* 0x01003c0000067ab9 */ /* 0x000fe20000000a00 */
[----:B------:R-:W-:Y:S01]  /*92b0*/  ULDC.64 UR8, c[0x4][0xf8] ;  /* 0x01003e0000087ab9 */ /* 0x000fe20000000a00 */
[----:B------:R-:W-:Y:S01]  /*92c0*/  ULDC.64 UR4, c[0x4][0x40] ;  /* 0x0100100000047ab9 */ /* 0x000fe20000000a00 */
[----:B------:R-:W-:Y:S01]  /*92d0*/  MOV R4, UR6 ;  /* 0x0000000600047c02 */ /* 0x000fe20008000f00 */
[----:B------:R-:W-:Y:S01]  /*92e0*/  IMAD.U32 R5, RZ, RZ, UR7 ;  /* 0x00000007ff057e24 */ /* 0x000fe2000f8e00ff */
        /* <DEDUP_REMOVED lines=10> */
.L_x_3276:
        /* <DEDUP_REMOVED lines=20> */
.L_x_3278:
        /* <DEDUP_REMOVED lines=15> */
.L_x_3277:
[----:B------:R-:W-:Y:S01]  /*95c0*/  ULDC.64 UR4, c[0x0][0x9f8] ;  /* 0x00027e0000047ab9 */ /* 0x000fe20000000a00 */
[----:B------:R-:W-:Y:S01]  /*95d0*/  IMAD.MOV.U32 R25, RZ, RZ, R26 ;  /* 0x000000ffff197224 */ /* 0x000fe200078e001a */
[----:B------:R-:W-:Y:S01]  /*95e0*/  ISETP.NE.U32.AND P0, PT, RZ, UR4, PT ;  /* 0x00000004ff007c0c */ /* 0x000fe2000bf05070 */
[----:B------:R-:W0:Y:S01]  /*95f0*/  LDC R8, c[0x0][0x430] ;  /* 0x00010c00ff087b82 */ /* 0x000e220000000800 */
[----:B------:R-:W-:Y:S01]  /*9600*/  IADD3 R5, -R26, RZ, RZ ;  /* 0x000000ff1a057210 */ /* 0x000fe20007ffe1ff */
        /* <DEDUP_REMOVED lines=8> */
.L_x_3328:
[----:B------:R-:W2:Y:S01]  /*9690*/  LDL R0, [R1+0x10] ;  /* 0x0000100001007983 */ /* 0x000ea20000100800 */
[----:B------:R-:W-:Y:S01]  /*96a0*/  ISETP.NE.AND P0, PT, R8, 0x1, PT ;  /* 0x000000010800780c */ /* 0x000fe20003f05270 */
[----:B------:R-:W-:Y:S01]  /*96b0*/  IMAD.MOV.U32 R28, RZ, RZ, RZ ;  /* 0x000000ffff1c7224 */ /* 0x000fe200078e00ff */
[C---:B------:R-:W-:Y:S02]  /*96c0*/  LOP3.LUT P1, RZ, R16.reuse, 0x200, RZ, 0xc0, !PT ;  /* 0x0000020010ff7812 */ /* 0x040fe4000782c0ff */
[----:B-----5:R-:W-:Y:S02]  /*96d0*/  SHF.R.S32.HI R32, RZ, 0x1f, R25 ;  /* 0x0000001fff207819 */ /* 0x020fe40000011419 */
[----:B------:R-:W-:-:S07]  /*96e0*/  LOP3.LUT R16, R16, 0xfffffeff, RZ, 0xc0, !PT ;  /* 0xfffffeff10107812 */ /* 0x000fce00078ec0ff */
[----:B-1----:R-:W0:Y:S01]  /*96f0*/  @P0 LDC R3, c[0x0][0x434] ;  /* 0x00010d00ff030b82 */ /* 0x002e220000000800 */
[----:B------:R-:W-:-:S07]  /*9700*/  @P0 LOP3.LUT R16, R16, 0x100, RZ, 0xfc, !PT ;  /* 0x0000010010100812 */ /* 0x000fce00078efcff */
[----:B------:R-:W1:Y:S08]  /*9710*/  @P0 LDC R5, c[0x0][0x438] ;  /* 0x00010e00ff050b82 */ /* 0x000e700000000800 */
[----:B------:R-:W3:Y:S01]  /*9720*/  @P1 LDC.64 R6, c[0x0][0x428] ;  /* 0x00010a00ff061b82 */ /* 0x000ee20000000a00 */
[----:B--2---:R-:W-:-:S04]  /*9730*/  IMAD.IADD R34, R0, 0x1, R31 ;  /* 0x0000000100227824 */ /* 0x004fc800078e021f */
[----:B0-----:R-:W-:-:S04]  /*9740*/  @P0 IMAD.HI.U32 R0, R34, R3, RZ ;  /* 0x0000000322000227 */ /* 0x001fc800078e00ff */
[----:B------:R-:W-:Y:S01]  /*9750*/  IMAD.MOV.U32 R9, RZ, RZ, R34 ;  /* 0x000000ffff097224 */ /* 0x000fe200078e0022 */
[----:B-1----:R-:W-:Y:S01]  /*9760*/  @P0 SHF.R.U32.HI R9, RZ, R5, R0 ;  /* 0x00000005ff090219 */ /* 0x002fe20000011600 */
[-C--:B---3--:R-:W-:Y:S01]  /*9770*/  @P1 IMAD R0, R32, R6.reuse, RZ ;  /* 0x0000000620001224 */ /* 0x088fe200078e02ff */
[----:B------:R-:W0:Y:S02]  /*9780*/  @P1 LDC.64 R4, c[0x0][0x418] ;  /* 0x00010600ff041b82 */ /* 0x000e240000000a00 */
[--C-:B------:R-:W-:Y:S01]  /*9790*/  @P1 SHF.R.S32.HI R3, RZ, 0x1f, R9.reuse ;  /* 0x0000001fff031819 */ /* 0x100fe20000011409 */
[----:B------:R-:W-:Y:S02]  /*97a0*/  @P1 IMAD.MOV.U32 R2, RZ, RZ, R9 ;  /* 0x000000ffff021224 */ /* 0x000fe400078e0009 */
[C---:B------:R-:W-:Y:S02]  /*97b0*/  @P1 IMAD R7, R25.reuse, R7, R0 ;  /* 0x0000000719071224 */ /* 0x040fe400078e0200 */
[----:B------:R-:W-:-:S04]  /*97c0*/  @P1 IMAD.WIDE.U32 R2, R25, R6, R2 ;  /* 0x0000000619021225 */ /* 0x000fc800078e0002 */
[----:B------:R-:W-:Y:S01]  /*97d0*/  @P1 IMAD.IADD R0, R3, 0x1, R7 ;  /* 0x0000000103001824 */ /* 0x000fe200078e0207 */
[----:B0-----:R-:W-:-:S04]  /*97e0*/  @P1 LEA R4, P0, R2, R4, 0x2 ;  /* 0x0000000402041211 */ /* 0x001fc800078010ff */
[----:B------:R-:W-:-:S05]  /*97f0*/  @P1 LEA.HI.X R5, R2, R5, R0, 0x2, P0 ;  /* 0x0000000502051211 */ /* 0x000fca00000f1400 */
[----:B------:R0:W5:Y:S01]  /*9800*/  @P1 LDG.E R28, desc[UR50][R4.64] ;  /* 0x00000032041c1981 */ /* 0x000162000c1e1900 */
[----:B------:R-:W-:Y:S01]  /*9810*/  MOV R0, UR41 ;  /* 0x0000002900007c02 */ /* 0x000fe20008000f00 */
[----:B------:R-:W-:Y:S01]  /*9820*/  IMAD.MOV R3, RZ, RZ, -R9 ;  /* 0x000000ffff037224 */ /* 0x000fe200078e0a09 */
[----:B------:R-:W-:Y:S02]  /*9830*/  LOP3.LUT R16, R16, 0xffffff7f, RZ, 0xc0, !PT ;  /* 0xffffff7f10107812 */ /* 0x000fe400078ec0ff */
[----:B------:R-:W-:Y:S01]  /*9840*/  ISETP.NE.AND P0, PT, R0, 0x3, PT ;  /* 0x000000030000780c */ /* 0x000fe20003f05270 */
[----:B------:R-:W-:Y:S01]  /*9850*/  IMAD R34, R8, R3, R34 ;  /* 0x0000000308227224 */ /* 0x000fe200078e0222 */
[----:B------:R-:W-:-:S11]  /*9860*/  SHF.R.S32.HI R24, RZ, 0x1f, R18 ;  /* 0x0000001fff187819 */ /* 0x000fd60000011412 */
[----:B------:R-:W-:Y:S01]  /*9870*/  @P0 LOP3.LUT R16, R16, 0x80, RZ, 0xfc, !PT ;  /* 0x0000008010100812 */ /* 0x000fe200078efcff */
[----:B0-----:R-:W-:Y:S06]  /*9880*/  @!P0 BRA `(.L_x_3280) ;  /* 0x0000000000048947 */ /* 0x001fec0003800000 */
[----:B------:R-:W-:Y:S01]  /*9890*/  BPT.TRAP 0x1 ;  /* 0x000000040000795c */ /* 0x000fe20000300000 */
.L_x_3280:
[----:B------:R-:W-:Y:S01]  /*98a0*/  LEA R19, R17, UR39, 0x3 ;  /* 0x0000002711137c11 */ /* 0x000fe2000f8e18ff */
[----:B------:R-:W-:Y:S01]  /*98b0*/  BSSY B0, `(.L_x_3281) ;  /* 0x0000004000007945 */ /* 0x000fe20003800000 */
[----:B------:R-:W-:-:S04]  /*98c0*/  SHF.L.U32 R0, R22, 0x1f, RZ ;  /* 0x0000001f16007819 */ /* 0x000fc800000006ff */
[----:B------:R-:W0:Y:S02]  /*98d0*/  SYNCS.PHASECHK.TRANS64.TRYWAIT P0, [R19+URZ+0x28c40], R0 ;  /* 0x028c4000130075a7 */ /* 0x000e24000800017f */
[----:B0-----:R-:W-:Y:S05]  /*98e0*/  @!P0 BRA `(.L_x_3282) ;  /* 0x0000002c00488947 */ /* 0x001fea0003800000 */
.L_x_3329:
[----:B------:R-:W-:Y:S05]  /*98f0*/  BSYNC B0 ;  /* 0x0000000000007941 */ /* 0x000fea0003800000 */
.L_x_3281:
[----:B0-----:R-:W-:Y:S01]  /*9900*/  SHF.R.S32.HI R0, RZ, 0x1f, R34 ;  /* 0x0000001fff007819 */ /* 0x001fe20000011422 */
[----:B------:R-:W-:Y:S01]  /*9910*/  ULDC.64 UR4, c[0x0][0x300] ;  /* 0x0000c00000047ab9 */ /* 0x000fe20000000a00 */
[----:B------:R-:W0:Y:S01]  /*9920*/  S2R R20, SR_TID.X ;  /* 0x0000000000147919 */ /* 0x000e220000002100 */
[----:B------:R-:W-:Y:S01]  /*9930*/  LOP3.LUT P1, RZ, R16, 0x1, RZ, 0xc0, !PT ;  /* 0x0000000110ff7812 */ /* 0x000fe2000782c0ff */
[----:B------:R-:W-:Y:S02]  /*9940*/  IMAD R4, R17, 0x1000, R33 ;  /* 0x0000100011047824 */ /* 0x000fe400078e0221 */
[----:B------:R-:W-:Y:S01]  /*9950*/  IMAD R3, R0, UR4, RZ ;  /* 0x0000000400037c24 */ /* 0x000fe2000f8e02ff */
[----:B------:R1:W-:Y:S03]  /*9960*/  STL [R1+0x4], R0 ;  /* 0x0000040001007387 */ /* 0x0003e60000100800 */
[----:B------:R-:W-:-:S02]  /*9970*/  IMAD R5, R34, UR5, R3 ;  /* 0x0000000522057c24 */ /* 0x000fc4000f8e0203 */
[----:B------:R-:W-:Y:S01]  /*9980*/  IMAD.WIDE.U32 R2, R34, UR4, RZ ;  /* 0x0000000422027c25 */ /* 0x000fe2000f8e00ff */
[----:B------:R-:W-:-:S03]  /*9990*/  ULDC.64 UR4, c[0x0][0x310] ;  /* 0x0000c40000047ab9 */ /* 0x000fc60000000a00 */
[----:B------:R-:W-:Y:S01]  /*99a0*/  IMAD.IADD R3, R3, 0x1, R5 ;  /* 0x0000000103037824 */ /* 0x000fe200078e0205 */
[----:B-1---5:R-:W-:Y:S01]  /*99b0*/  SHF.R.S32.HI R0, RZ, 0x1f, R28 ;  /* 0x0000001fff007819 */ /* 0x022fe2000001141c */
[----:B------:R-:W-:-:S04]  /*99c0*/  IMAD.WIDE.U32 R2, R28, UR4, R2 ;  /* 0x000000041c027c25 */ /* 0x000fc8000f8e0002 */
[----:B------:R1:W-:Y:S01]  /*99d0*/  STL [R1+0x8], R0 ;  /* 0x0000080001007387 */ /* 0x0003e20000100800 */
[----:B------:R-:W-:-:S04]  /*99e0*/  IMAD R5, R0, UR4, RZ ;  /* 0x0000000400057c24 */ /* 0x000fc8000f8e02ff */
[----:B------:R-:W-:Y:S01]  /*99f0*/  IMAD R5, R28, UR5, R5 ;  /* 0x000000051c057c24 */ /* 0x000fe2000f8e0205 */
[----:B------:R-:W-:-:S03]  /*9a00*/  ULDC.64 UR4, c[0x0][0x308] ;  /* 0x0000c20000047ab9 */ /* 0x000fc60000000a00 */
[----:B------:R-:W-:Y:S02]  /*9a10*/  IMAD.IADD R3, R3, 0x1, R5 ;  /* 0x0000000103037824 */ /* 0x000fe400078e0205 */
[----:B------:R-:W-:Y:S02]  /*9a20*/  IMAD R5, R24, UR4, RZ ;  /* 0x0000000418057c24 */ /* 0x000fe4000f8e02ff */
[----:B------:R-:W-:-:S04]  /*9a30*/  IMAD.WIDE.U32 R2, R18, UR4, R2 ;  /* 0x0000000412027c25 */ /* 0x000fc8000f8e0002 */
[----:B------:R-:W-:Y:S01]  /*9a40*/  IMAD R5, R18, UR5, R5 ;  /* 0x0000000512057c24 */ /* 0x000fe2000f8e0205 */
[----:B------:R-:W-:Y:S01]  /*9a50*/  ULDC.64 UR4, c[0x0][0x2e8] ;  /* 0x0000ba0000047ab9 */ /* 0x000fe20000000a00 */
[----:B0-----:R-:W-:Y:S01]  /*9a60*/  IMAD.SHL.U32 R20, R20, 0x8, RZ ;  /* 0x0000000814147824 */ /* 0x001fe200078e00ff */
[----:B-1----:R-:W-:Y:S01]  /*9a70*/  LEA R0, P0, R2, UR4, 0x1 ;  /* 0x0000000402007c11 */ /* 0x002fe2000f8008ff */
[----:B------:R-:W-:Y:S01]  /*9a80*/  IMAD.IADD R5, R3, 0x1, R5 ;  /* 0x0000000103057824 */ /* 0x000fe200078e0205 */
[----:B------:R-:W-:Y:S02]  /*9a90*/  UMOV UR4, 0xffffffff ;  /* 0xffffffff00047882 */ /* 0x000fe40000000000 */
[----:B------:R-:W-:Y:S02]  /*9aa0*/  LOP3.LUT R20, R20, 0x38, RZ, 0xc0, !PT ;  /* 0x0000003814147812 */ /* 0x000fe400078ec0ff */
[----:B------:R-:W-:Y:S01]  /*9ab0*/  LEA.HI.X R5, R2, UR5, R5, 0x1, P0 ;  /* 0x0000000502057c11 */ /* 0x000fe200080f0c05 */
[----:B------:R-:W-:Y:S06]  /*9ac0*/  BRA.DIV UR4, `(.L_x_3283) ;  /* 0x0000002a04e47947 */ /* 0x000fec000b800000 */
[----:B------:R-:W0:Y:S01]  /*9ad0*/  SHFL.IDX PT, R14, R0, RZ, 0x181f ;  /* 0x00181fff000e7589 */ /* 0x000e2200000e0000 */
[C---:B------:R-:W-:Y:S02]  /*9ae0*/  ISETP.GE.AND P4, PT, R35.reuse, 0x1, PT ;  /* 0x000000012300780c */ /* 0x040fe40003f86270 */
[C---:B------:R-:W-:Y:S01]  /*9af0*/  ISETP.GE.AND P3, PT, R35.reuse, 0x11, PT ;  /* 0x000000112300780c */ /* 0x040fe20003f66270 */
[----:B------:R-:W1:Y:S01]  /*9b00*/  SHFL.IDX PT, R2, R5, RZ, 0x181f ;  /* 0x00181fff05027589 */ /* 0x000e6200000e0000 */
[----:B------:R-:W-:-:S03]  /*9b10*/  ISETP.GE.AND P2, PT, R35, 0x21, PT ;  /* 0x000000212300780c */ /* 0x000fc60003f46270 */
[----:B------:R-:W-:Y:S06]  /*9b20*/  SHFL.IDX PT, R8, R5, 0x1, 0x181f ;  /* 0x00381f0005087f89 */ /* 0x000fec00000e0000 */
[C---:B------:R-:W-:Y:S02]  /*9b30*/  @P4 LEA R7, R4.reuse, UR39, 0x1 ;  /* 0x0000002704074c11 */ /* 0x040fe4000f8e08ff */
[----:B------:R-:W-:Y:S02]  /*9b40*/  @P3 LEA R9, R4, UR39, 0x1 ;  /* 0x0000002704093c11 */ /* 0x000fe4000f8e08ff */
[----:B0-----:R-:W-:-:S02]  /*9b50*/  @P4 LEA R3, P0, R20, R14, 0x1 ;  /* 0x0000000e14034211 */ /* 0x001fc400078008ff */
[----:B------:R-:W0:Y:S03]  /*9b60*/  SHFL.IDX PT, R14, R0, 0x1, 0x181f ;  /* 0x00381f00000e7f89 */ /* 0x000e2600000e0000 */
[----:B-1----:R-:W-:-:S05]  /*9b70*/  @P4 IMAD.X R2, RZ, RZ, R2, P0 ;  /* 0x000000ffff024224 */ /* 0x002fca00000e0602 */
[----:B------:R-:W-:-:S04]  /*9b80*/  @P4 LOP3.LUT R3, R3, R2, RZ, 0x3c, !PT ;  /* 0x0000000203034212 */ /* 0x000fc800078e3cff */
[----:B------:R-:W-:-:S04]  /*9b90*/  @P4 LOP3.LUT R2, R3, R2, RZ, 0x3c, !PT ;  /* 0x0000000203024212 */ /* 0x000fc800078e3cff */
[----:B------:R-:W-:-:S05]  /*9ba0*/  @P4 LOP3.LUT R3, R3, R2, RZ, 0x3c, !PT ;  /* 0x0000000203034212 */ /* 0x000fca00078e3cff */
[----:B------:R1:W-:Y:S01]  /*9bb0*/  @P4 LDGSTS.E.BYPASS.LTC128B.128 [R7+0x22400], desc[UR50][R2.64], !P1 ;  /* 0x2240000002074fae */ /* 0x0003e2000c901d72 */
[----:B0-----:R-:W-:-:S03]  /*9bc0*/  @P3 LEA R6, P0, R20, R14, 0x1 ;  /* 0x0000000e14063211 */ /* 0x001fc600078008ff */
[----:B------:R-:W0:Y:S01]  /*9bd0*/  SHFL.IDX PT, R14, R0, 0x2, 0x181f ;  /* 0x00581f00000e7f89 */ /* 0x000e2200000e0000 */
[----:B------:R-:W-:-:S03]  /*9be0*/  @P3 IADD3.X R8, RZ, R8, RZ, P0, !PT ;  /* 0x00000008ff083210 */ /* 0x000fc600007fe4ff */
[----:B-1----:R-:W1:Y:S02]  /*9bf0*/  SHFL.IDX PT, R2, R5, 0x2, 0x181f ;  /* 0x00581f0005027f89 */ /* 0x002e6400000e0000 */
[----:B------:R-:W-:Y:S02]  /*9c00*/  @P3 IMAD.MOV.U32 R3, RZ, RZ, R8 ;  /* 0x000000ffff033224 */ /* 0x000fe400078e0008 */
[----:B------:R-:W2:Y:S01]  /*9c10*/  SHFL.IDX PT, R5, R5, 0x3, 0x181f ;  /* 0x00781f0005057f89 */ /* 0x000ea200000e0000 */
[----:B0-----:R-:W-:-:S03]  /*9c20*/  @P2 LEA R7, P0, R20, R14, 0x1 ;  /* 0x0000000e14072211 */ /* 0x001fc600078008ff */
[----:B------:R0:W3:Y:S02]  /*9c30*/  SHFL.IDX PT, R14, R0, 0x3, 0x181f ;  /* 0x00781f00000e7f89 */ /* 0x0000e400000e0000 */
[----:B-1----:R-:W-:Y:S02]  /*9c40*/  @P2 IMAD.X R10, RZ, RZ, R2, P0 ;  /* 0x000000ffff0a2224 */ /* 0x002fe400000e0602 */
[----:B------:R-:W-:Y:S01]  /*9c50*/  @P3 IMAD.MOV.U32 R2, RZ, RZ, R6 ;  /* 0x000000ffff023224 */ /* 0x000fe200078e0006 */
[----:B------:R-:W-:-:S04]  /*9c60*/  @P2 LEA R6, R4, UR39, 0x1 ;  /* 0x0000002704062c11 */ /* 0x000fc8000f8e08ff */
[----:B------:R1:W-:Y:S02]  /*9c70*/  @P3 LDGSTS.E.BYPASS.LTC128B.128 [R9+0x22c00], desc[UR50][R2.64], !P1 ;  /* 0x22c0000002093fae */ /* 0x0003e4000c901d72 */
[----:B-1----:R-:W-:Y:S02]  /*9c80*/  @P2 IMAD.MOV.U32 R2, RZ, RZ, R7 ;  /* 0x000000ffff022224 */ /* 0x002fe400078e0007 */
[----:B------:R-:W-:-:S05]  /*9c90*/  @P2 IMAD.MOV.U32 R3, RZ, RZ, R10 ;  /* 0x000000ffff032224 */ /* 0x000fca00078e000a */
[----:B--23--:R0:W-:Y:S02]  /*9ca0*/  @P2 LDGSTS.E.BYPASS.LTC128B.128 [R6+0x23400], desc[UR50][R2.64], !P1 ;  /* 0x2340000002062fae */ /* 0x00c1e4000c901d72 */
.L_x_3339:
[----:B------:R-:W-:-:S13]  /*9cb0*/  ISETP.GE.AND P2, PT, R35, 0x31, PT ;  /* 0x000000312300780c */ /* 0x000fda0003f46270 */
[----:B0-----:R-:W-:-:S05]  /*9cc0*/  @P2 LEA R2, P0, R20, R14, 0x1 ;  /* 0x0000000e14022211 */ /* 0x001fca00078008ff */
[----:B------:R-:W-:Y:S01]  /*9cd0*/  @P2 IMAD.X R3, RZ, RZ, R5, P0 ;  /* 0x000000ffff032224 */ /* 0x000fe200000e0605 */
[----:B------:R-:W-:Y:S02]  /*9ce0*/  @P2 LEA R5, R4, UR39, 0x1 ;  /* 0x0000002704052c11 */ /* 0x000fe4000f8e08ff */
[----:B------:R-:W-:-:S03]  /*9cf0*/  PLOP3.LUT P0, PT, PT, PT, PT, 0x80, 0x0 ;  /* 0x000000000000781c */ /* 0x000fc60003f0f070 */
[----:B------:R-:W-:Y:S01]  /*9d00*/  @!PT LDS RZ, [RZ] ;  /* 0x00000000fffff984 */ /* 0x000fe20000000800 */
[----:B------:R-:W-:Y:S01]  /*9d10*/  @!PT LDS RZ, [RZ] ;  /* 0x00000000fffff984 */ /* 0x000fe20000000800 */
[----:B------:R-:W-:Y:S01]  /*9d20*/  @!PT LDS RZ, [RZ] ;  /* 0x00000000fffff984 */ /* 0x000fe20000000800 */
[----:B------:R0:W-:Y:S01]  /*9d30*/  @P2 LDGSTS.E.BYPASS.LTC128B.128 [R5+0x23c00], desc[UR50][R2.64], !P1 ;  /* 0x23c0000002052fae */ /* 0x0001e2000c901d72 */
[----:B------:R-:W-:-:S09]  /*9d40*/  NOP ;  /* 0x0000000000007918 */ /* 0x000fd20000000000 */
.L_x_3284:
[----:B------:R-:W-:Y:S02]  /*9d50*/  PLOP3.LUT P1, PT, P1, P0, PT, 0xa2, 0x0 ;  /* 0x000000000000781c */ /* 0x000fe40000f21472 */
[----:B------:R-:W-:-:S08]  /*9d60*/  @P0 R2UR P1, UR4, R19 ;  /* 0x00000000130402ca */ /* 0x000fd00000020000 */
[----:B------:R-:W-:-:S05]  /*9d70*/  @P0 PLOP3.LUT P0, PT, P1, PT, PT, 0x80, 0x0 ;  /* 0x000000000000081c */ /* 0x000fca0000f0f070 */
[----:B------:R-:W-:Y:S01]  /*9d80*/  @!P1 SYNCS.ARRIVE.TRANS64.RED.A0T1 RZ, [UR4+0x28c30], RZ ;  /* 0x028c30ffffff99a7 */ /* 0x000fe20008200404 */
[----:B------:R-:W-:Y:S07]  /*9d90*/  @!P1 ARRIVES.LDGSTSBAR.64.TRANSCNT [UR4+0x28c30] ;  /* 0x028c3000ff0099b0 */ /* 0x000fee0008000a84 */
[----:B------:R-:W-:Y:S05]  /*9da0*/  @P0 BRA.U.ANY `(.L_x_3284) ;  /* 0xfffffffd00e80947 */ /* 0x000fea000393ffff */
[----:B------:R-:W-:Y:S01]  /*9db0*/  NOP ;  /* 0x0000000000007918 */ /* 0x000fe20000000000 */
[----:B------:R-:W-:-:S04]  /*9dc0*/  MOV R0, UR41 ;  /* 0x0000002900007c02 */ /* 0x000fc80008000f00 */
[----:B------:R-:W-:-:S13]  /*9dd0*/  ISETP.NE.AND P2, PT, R0, 0x3, PT ;  /* 0x000000030000780c */ /* 0x000fda0003f45270 */
[----:B------:R-:W-:Y:S05]  /*9de0*/  @!P2 BRA `(.L_x_3285) ;  /* 0x000000000004a947 */ /* 0x000fea0003800000 */
[----:B------:R-:W-:Y:S01]  /*9df0*/  BPT.TRAP 0x1 ;  /* 0x000000040000795c */ /* 0x000fe20000300000 */
.L_x_3285:
        /* <DEDUP_REMOVED lines=16> */
[----:B------:R-:W-:-:S02]  /*9f00*/  IMAD.U32 R7, RZ, RZ, UR7 ;  /* 0x00000007ff077e24 */ /* 0x000fc4000f8e00ff */
[----:B------:R-:W-:Y:S02]  /*9f10*/  IMAD.U32 R10, RZ, RZ, UR8 ;  /* 0x00000008ff0a7e24 */ /* 0x000fe4000f8e00ff */
[----:B------:R-:W-:Y:S02]  /*9f20*/  IMAD.U32 R11, RZ, RZ, UR9 ;  /* 0x00000009ff0b7e24 */ /* 0x000fe4000f8e00ff */
[----:B------:R-:W-:Y:S02]  /*9f30*/  IMAD.MOV.U32 R12, RZ, RZ, 0x1 ;  /* 0x00000001ff0c7424 */ /* 0x000fe400078e00ff */
[----:B------:R-:W-:-:S07]  /*9f40*/  IMAD.MOV.U32 R13, RZ, RZ, RZ ;  /* 0x000000ffff0d7224 */ /* 0x000fce00078e00ff */
[----:B------:R-:W-:-:S07]  /*9f50*/  LEPC R20, `(.L_x_3286) ;  /* 0x000000001014794e */ /* 0x000fce0000000000 */
[----:B01----:R-:W-:Y:S05]  /*9f60*/  CALL.ABS.NOINC R2 ;  /* 0x0000000002007343 */ /* 0x003fea0003c00000 */
.L_x_3286:
[----:B------:R-:W2:Y:S01]  /*9f70*/  LDL R20, [R1] ;  /* 0x0000000001147983 */ /* 0x000ea20000100800 */
[----:B------:R-:W3:Y:S01]  /*9f80*/  LDC R4, c[0x0][0x448] ;  /* 0x00011200ff047b82 */ /* 0x000ee20000000800 */
[----:B------:R-:W-:Y:S01]  /*9f90*/  IMAD.MOV R0, RZ, RZ, -R36 ;  /* 0x000000ffff007224 */ /* 0x000fe200078e0a24 */
[----:B------:R-:W-:Y:S01]  /*9fa0*/  ULDC UR4, c[0x0][0xc38] ;  /* 0x00030e0000047ab9 */ /* 0x000fe20000000800 */
[----:B------:R-:W4:Y:S01]  /*9fb0*/  S2R R9, SR_TID.X ;  /* 0x0000000000097919 */ /* 0x000f220000002100 */
[----:B------:R-:W-:Y:S02]  /*9fc0*/  LOP3.LUT P5, RZ, R16, 0x2000, RZ, 0xc0, !PT ;  /* 0x0000200010ff7812 */ /* 0x000fe400078ac0ff */
[----:B------:R-:W-:Y:S02]  /*9fd0*/  LEA R8, R33, UR39, 0x1 ;  /* 0x0000002721087c11 */ /* 0x000fe4000f8e08ff */
[----:B---3--:R-:W-:Y:S01]  /*9fe0*/  ISETP.NE.AND P0, PT, R4, 0x1, PT ;  /* 0x000000010400780c */ /* 0x008fe20003f05270 */
[----:B----4-:R-:W-:-:S12]  /*9ff0*/  IMAD.SHL.U32 R9, R9, 0x8, RZ ;  /* 0x0000000809097824 */ /* 0x010fd800078e00ff */
[----:B0-----:R-:W0:Y:S01]  /*a000*/  @P0 LDC R3, c[0x0][0x44c] ;  /* 0x00011300ff030b82 */ /* 0x001e220000000800 */
[----:B------:R-:W-:-:S07]  /*a010*/  LOP3.LUT R9, R9, 0x38, RZ, 0xc0, !PT ;  /* 0x0000003809097812 */ /* 0x000fce00078ec0ff */
[----:B------:R-:W3:Y:S01]  /*a020*/  @P0 LDC R2, c[0x0][0x450] ;  /* 0x00011400ff020b82 */ /* 0x000ee20000000800 */
[----:B--2---:R-:W-:Y:S01]  /*a030*/  IMAD R0, R0, UR4, R20 ;  /* 0x0000000400007c24 */ /* 0x004fe2000f8e0214 */
[----:B------:R-:W-:-:S03]  /*a040*/  ULDC.64 UR4, c[0x0][0x2d8] ;  /* 0x0000b60000047ab9 */ /* 0x000fc60000000a00 */
[----:B------:R-:W-:-:S04]  /*a050*/  IMAD R6, R0, 0x40, R23 ;  /* 0x0000004000067824 */ /* 0x000fc800078e0217 */
[----:B0-----:R-:W-:-:S04]  /*a060*/  @P0 IMAD.HI.U32 R3, R6, R3, RZ ;  /* 0x0000000306030227 */ /* 0x001fc800078e00ff */
[----:B------:R-:W-:Y:S01]  /*a070*/  IMAD.MOV.U32 R5, RZ, RZ, R6 ;  /* 0x000000ffff057224 */ /* 0x000fe200078e0006 */
[----:B---3--:R-:W-:-:S05]  /*a080*/  @P0 SHF.R.U32.HI R5, RZ, R2, R3 ;  /* 0x00000002ff050219 */ /* 0x008fca0000011603 */
[----:B------:R-:W-:-:S04]  /*a090*/  IMAD.MOV R3, RZ, RZ, -R5 ;  /* 0x000000ffff037224 */ /* 0x000fc800078e0a05 */
[----:B------:R-:W-:Y:S01]  /*a0a0*/  IMAD R4, R4, R3, R6 ;  /* 0x0000000304047224 */ /* 0x000fe200078e0206 */
[----:B------:R-:W-:Y:S01]  /*a0b0*/  SHF.R.S32.HI R6, RZ, 0x1f, R26 ;  /* 0x0000001fff067819 */ /* 0x000fe2000001141a */
[----:B------:R-:W-:-:S04]  /*a0c0*/  IMAD R3, R24, UR4, RZ ;  /* 0x0000000418037c24 */ /* 0x000fc8000f8e02ff */
[C---:B------:R-:W-:Y:S02]  /*a0d0*/  IMAD R7, R18.reuse, UR5, R3 ;  /* 0x0000000512077c24 */ /* 0x040fe4000f8e0203 */
[----:B------:R-:W-:Y:S01]  /*a0e0*/  IMAD.WIDE.U32 R2, R18, UR4, RZ ;  /* 0x0000000412027c25 */ /* 0x000fe2000f8e00ff */
[----:B------:R-:W-:-:S04]  /*a0f0*/  ULDC.64 UR4, c[0x0][0x2e0] ;  /* 0x0000b80000047ab9 */ /* 0x000fc80000000a00 */
[----:B------:R-:W-:Y:S01]  /*a100*/  IADD3 R3, R3, R7, RZ ;  /* 0x0000000703037210 */ /* 0x000fe20007ffe0ff */
[----:B------:R-:W-:Y:S01]  /*a110*/  IMAD R7, R6, UR4, RZ ;  /* 0x0000000406077c24 */ /* 0x000fe2000f8e02ff */
[----:B------:R-:W-:-:S03]  /*a120*/  SHF.R.S32.HI R6, RZ, 0x1f, R5 ;  /* 0x0000001fff067819 */ /* 0x000fc60000011405 */
[C---:B------:R-:W-:Y:S02]  /*a130*/  IMAD R7, R26.reuse, UR5, R7 ;  /* 0x000000051a077c24 */ /* 0x040fe4000f8e0207 */
[----:B------:R-:W-:Y:S01]  /*a140*/  IMAD.WIDE.U32 R2, R26, UR4, R2 ;  /* 0x000000041a027c25 */ /* 0x000fe2000f8e0002 */
[----:B------:R-:W-:-:S03]  /*a150*/  ULDC.64 UR4, c[0x0][0x2d0] ;  /* 0x0000b40000047ab9 */ /* 0x000fc60000000a00 */
[----:B------:R-:W-:Y:S02]  /*a160*/  IMAD.IADD R3, R3, 0x1, R7 ;  /* 0x0000000103037824 */ /* 0x000fe400078e0207 */
        /* <DEDUP_REMOVED lines=16> */
[----:B------:R-:W-:-:S03]  /*a270*/  IMAD R0, R0, 0x40, R37 ;  /* 0x0000004000007824 */ /* 0x000fc600078e0225 */
[----:B------:R-:W2:Y:S01]  /*a280*/  SHFL.IDX PT, R2, R5, RZ, 0x181f ;  /* 0x00181fff05027589 */ /* 0x000ea200000e0000 */
[C---:B------:R-:W-:Y:S01]  /*a290*/  VIADD R7, R0.reuse, 0x10 ;  /* 0x0000001000077836 */ /* 0x040fe20000000000 */
[----:B------:R-:W-:Y:S02]  /*a2a0*/  ISETP.GE.AND P0, PT, R0, UR37, PT ;  /* 0x0000002500007c0c */ /* 0x000fe4000bf06270 */
[----:B------:R-:W-:Y:S11]  /*a2b0*/  SHFL.IDX PT, R6, R5, 0x1, 0x181f ;  /* 0x00381f0005067f89 */ /* 0x000ff600000e0000 */
[----:B0-----:R-:W-:-:S05]  /*a2c0*/  @!P0 LEA R14, P1, R9, R14, 0x1 ;  /* 0x0000000e090e8211 */ /* 0x001fca00078208ff */
[----:B--2---:R-:W-:Y:S01]  /*a2d0*/  @!P0 IMAD.X R3, RZ, RZ, R2, P1 ;  /* 0x000000ffff038224 */ /* 0x004fe200008e0602 */
[----:B------:R-:W-:Y:S02]  /*a2e0*/  @!P0 MOV R2, R14 ;  /* 0x0000000e00028202 */ /* 0x000fe40000000f00 */
[----:B------:R-:W0:Y:S04]  /*a2f0*/  SHFL.IDX PT, R14, R4, 0x1, 0x181f ;  /* 0x00381f00040e7f89 */ /* 0x000e2800000e0000 */
[----:B------:R0:W-:Y:S01]  /*a300*/  @!P0 LDGSTS.E.BYPASS.LTC128B.128 [R8+0x20400], desc[UR50][R2.64], !P5 ;  /* 0x2040000002088fae */ /* 0x0001e2000e901d72 */
[----:B------:R-:W-:Y:S01]  /*a310*/  ISETP.GE.AND P0, PT, R7, UR37, PT ;  /* 0x0000002507007c0c */ /* 0x000fe2000bf06270 */
[----:B------:R-:W-:-:S12]  /*a320*/  VIADD R7, R0, 0x20 ;  /* 0x0000002000077836 */ /* 0x000fd80000000000 */
[----:B0-----:R-:W-:Y:S02]  /*a330*/  @!P0 LEA R2, P1, R9, R14, 0x1 ;  /* 0x0000000e09028211 */ /* 0x001fe400078208ff */
[----:B------:R-:W0:Y:S03]  /*a340*/  SHFL.IDX PT, R14, R4, 0x2, 0x181f ;  /* 0x00581f00040e7f89 */ /* 0x000e2600000e0000 */
[----:B------:R-:W-:Y:S02]  /*a350*/  @!P0 IMAD.X R3, RZ, RZ, R6, P1 ;  /* 0x000000ffff038224 */ /* 0x000fe400008e0606 */
[----:B------:R-:W2:Y:S04]  /*a360*/  SHFL.IDX PT, R6, R5, 0x2, 0x181f ;  /* 0x00581f0005067f89 */ /* 0x000ea800000e0000 */
[----:B------:R0:W-:Y:S01]  /*a370*/  @!P0 LDGSTS.E.BYPASS.LTC128B.128 [R8+0x20c00], desc[UR50][R2.64], !P5 ;  /* 0x20c0000002088fae */ /* 0x0001e2000e901d72 */
[----:B------:R-:W-:-:S03]  /*a380*/  ISETP.GE.AND P0, PT, R7, UR37, PT ;  /* 0x0000002507007c0c */ /* 0x000fc6000bf06270 */
[----:B------:R-:W3:Y:S10]  /*a390*/  SHFL.IDX PT, R5, R5, 0x3, 0x181f ;  /* 0x00781f0005057f89 */ /* 0x000ef400000e0000 */
[----:B0-----:R-:W-:-:S02]  /*a3a0*/  @!P0 LEA R2, P1, R9, R14, 0x1 ;  /* 0x0000000e09028211 */ /* 0x001fc400078208ff */
[----:B------:R0:W4:Y:S03]  /*a3b0*/  SHFL.IDX PT, R14, R4, 0x3, 0x181f ;  /* 0x00781f00040e7f89 */ /* 0x00012600000e0000 */
[----:B--2---:R-:W-:-:S05]  /*a3c0*/  @!P0 IMAD.X R3, RZ, RZ, R6, P1 ;  /* 0x000000ffff038224 */ /* 0x004fca00008e0606 */
[----:B------:R0:W-:Y:S03]  /*a3d0*/  @!P0 LDGSTS.E.BYPASS.LTC128B.128 [R8+0x21400], desc[UR50][R2.64], !P5 ;  /* 0x2140000002088fae */ /* 0x0001e6000e901d72 */
.L_x_3348:
[----:B------:R-:W2:Y:S01]  /*a3e0*/  LDL R6, [R1+0xc] ;  /* 0x00000c0001067983 */ /* 0x000ea20000100800 */
[----:B------:R-:W-:-:S05]  /*a3f0*/  VIADD R0, R0, 0x30 ;  /* 0x0000003000007836 */ /* 0x000fca0000000000 */
[----:B------:R-:W-:-:S13]  /*a400*/  ISETP.GE.AND P0, PT, R0, UR37, PT ;  /* 0x0000002500007c0c */ /* 0x000fda000bf06270 */
[----:B0---4-:R-:W-:-:S05]  /*a410*/  @!P0 LEA R2, P1, R9, R14, 0x1 ;  /* 0x0000000e09028211 */ /* 0x011fca00078208ff */
[----:B---3--:R-:W-:-:S05]  /*a420*/  @!P0 IMAD.X R3, RZ, RZ, R5, P1 ;  /* 0x000000ffff038224 */ /* 0x008fca00008e0605 */
[----:B------:R-:W-:Y:S01]  /*a430*/  @!PT LDS RZ, [RZ] ;  /* 0x00000000fffff984 */ /* 0x000fe20000000800 */
[----:B------:R-:W-:Y:S01]  /*a440*/  @!PT LDS RZ, [RZ] ;  /* 0x00000000fffff984 */ /* 0x000fe20000000800 */
[----:B------:R-:W-:Y:S01]  /*a450*/  @!PT LDS RZ, [RZ] ;  /* 0x00000000fffff984 */ /* 0x000fe20000000800 */
[----:B------:R0:W-:Y:S01]  /*a460*/  @!P0 LDGSTS.E.BYPASS.LTC128B.128 [R8+0x21c00], desc[UR50][R2.64], !P5 ;  /* 0x21c0000002088fae */ /* 0x0001e2000e901d72 */
[----:B------:R-:W-:Y:S01]  /*a470*/  NOP ;  /* 0x0000000000007918 */ /* 0x000fe20000000000 */
[----:B------:R-:W-:Y:S02]  /*a480*/  SYNCS.ARRIVE.TRANS64.RED.A0T1 RZ, [UR39+0x28c00], RZ ;  /* 0x028c00ffffff79a7 */ /* 0x000fe40008200427 */
[----:B------:R-:W-:Y:S01]  /*a490*/  ARRIVES.LDGSTSBAR.64.TRANSCNT [UR39+0x28c00] ;  /* 0x028c0000ff0079b0 */ /* 0x000fe20008000aa7 */
[----:B--2---:R-:W-:-:S04]  /*a4a0*/  LOP3.LUT R0, R6, 0x1, RZ, 0xc, !PT ;  /* 0x0000000106007812 */ /* 0x004fc800078e0cff */
[----:B------:R-:W-:Y:S01]  /*a4b0*/  SHF.L.U32 R0, R0, 0x1f, RZ ;  /* 0x0000001f00007819 */ /* 0x000fe200000006ff */
[----:B------:R-:W-:Y:S01]  /*a4c0*/  NOP ;  /* 0x0000000000007918 */ /* 0x000fe20000000000 */
[----:B------:R-:W-:Y:S01]  /*a4d0*/  SYNCS.ARRIVE.TRANS64.A1T0 RZ, [UR39+0x28c00], RZ ;  /* 0x028c00ffffff79a7 */ /* 0x000fe20008100027 */
[----:B------:R-:W-:Y:S01]  /*a4e0*/  BSSY B0, `(.L_x_3288) ;  /* 0x0000003000007945 */ /* 0x000fe20003800000 */
[----:B------:R-:W2:Y:S03]  /*a4f0*/  SYNCS.PHASECHK.TRANS64.TRYWAIT P0, [UR39+0x28c20], R0 ;  /* 0x028c2000ff0075a7 */ /* 0x000ea60008000167 */
[----:B0-2---:R-:W-:Y:S05]  /*a500*/  @!P0 BRA `(.L_x_3289) ;  /* 0x0000002800a08947 */ /* 0x005fea0003800000 */
.L_x_3349:
[----:B------:R-:W-:Y:S05]  /*a510*/  BSYNC B0 ;  /* 0x0000000000007941 */ /* 0x000fea0003800000 */
.L_x_3288:
[----:B------:R-:W-:-:S04]  /*a520*/  MOV R2, UR41 ;  /* 0x0000002900027c02 */ /* 0x000fc80008000f00 */
[----:B------:R-:W-:-:S13]  /*a530*/  ISETP.NE.AND P0, PT, R2, 0x3, PT ;  /* 0x000000030200780c */ /* 0x000fda0003f05270 */
[----:B------:R-:W-:Y:S05]  /*a540*/  @!P0 BRA `(.L_x_3290) ;  /* 0x0000000000048947 */ /* 0x000fea0003800000 */
[----:B------:R-:W-:Y:S01]  /*a550*/  BPT.TRAP 0x1 ;  /* 0x000000040000795c */ /* 0x000fe20000300000 */
.L_x_3290:
[----:B0-----:R-:W-:Y:S01]  /*a560*/  SHF.L.U32 R0, R22, 0x1f, RZ ;  /* 0x0000001f16007819 */ /* 0x001fe200000006ff */
[----:B------:R-:W-:Y:S03]  /*a570*/  BSSY B0, `(.L_x_3291) ;  /* 0x0000003000007945 */ /* 0x000fe60003800000 */
[----:B------:R-:W0:Y:S02]  /*a580*/  SYNCS.PHASECHK.TRANS64.TRYWAIT P0, [R19+URZ+0x28c60], R0 ;  /* 0x028c6000130075a7 */ /* 0x000e24000800017f */
[----:B0-----:R-:W-:Y:S05]  /*a590*/  @!P0 BRA `(.L_x_3292) ;  /* 0x0000002800948947 */ /* 0x001fea0003800000 */
.L_x_3350:
[----:B------:R-:W-:Y:S05]  /*a5a0*/  BSYNC B0 ;  /* 0x0000000000007941 */ /* 0x000fea0003800000 */
.L_x_3291:
[----:B------:R-:W2:Y:S01]  /*a5b0*/  LDL.LU R2, [R1+0x4] ;  /* 0x0000040001027983 */ /* 0x000ea20000300800 */
[----:B------:R-:W-:-:S03]  /*a5c0*/  ULDC.64 UR4, c[0x0][0x328] ;  /* 0x0000ca0000047ab9 */ /* 0x000fc60000000a00 */
[----:B------:R-:W3:Y:S01]  /*a5d0*/  LDL.LU R4, [R1+0x8] ;  /* 0x0000080001047983 */ /* 0x000ee20000300800 */
[----:B------:R-:W-:Y:S02]  /*a5e0*/  IMAD R9, R17, 0x8000, R33 ;  /* 0x0000800011097824 */ /* 0x000fe400078e0221 */
[----:B--2---:R-:W-:-:S04]  /*a5f0*/  IMAD R3, R2, UR4, RZ ;  /* 0x0000000402037c24 */ /* 0x004fc8000f8e02ff */
[C---:B------:R-:W-:Y:S02]  /*a600*/  IMAD R5, R34.reuse, UR5, R3 ;  /* 0x0000000522057c24 */ /* 0x040fe4000f8e0203 */
[----:B------:R-:W-:Y:S01]  /*a610*/  IMAD.WIDE.U32 R2, R34, UR4, RZ ;  /* 0x0000000422027c25 */ /* 0x000fe2000f8e00ff */
[----:B------:R-:W-:-:S03]  /*a620*/  ULDC.64 UR4, c[0x0][0x338] ;  /* 0x0000ce0000047ab9 */ /* 0x000fc60000000a00 */
[----:B------:R-:W-:Y:S02]  /*a630*/  IMAD.IADD R3, R3, 0x1, R5 ;  /* 0x0000000103037824 */ /* 0x000fe400078e0205 */
[----:B---3--:R-:W-:Y:S02]  /*a640*/  IMAD R5, R4, UR4, RZ ;  /* 0x0000000404057c24 */ /* 0x008fe4000f8e02ff */
        /* <DEDUP_REMOVED lines=13> */
[----:B------:R-:W-:Y:S01]  /*a720*/  LOP3.LUT P6, RZ, R16, 0x40000000, RZ, 0xc0, !PT ;  /* 0x4000000010ff7812 */ /* 0x000fe200078cc0ff */
[----:B------:R-:W2:Y:S01]  /*a730*/  S2R R4, SR_TID.X ;  /* 0x0000000000047919 */ /* 0x000ea20000002100 */
[----:B------:R-:W-:Y:S02]  /*a740*/  LEA R9, R9, UR39, 0x1 ;  /* 0x0000002709097c11 */ /* 0x000fe4000f8e08ff */
[----:B------:R-:W-:Y:S01]  /*a750*/  P2R R12, PR, RZ, 0x40 ;  /* 0x00000040ff0c7803 */ /* 0x000fe20000000000 */
[----:B------:R-:W-:Y:S01]  /*a760*/  STL [R1+0x28], R24 ;  /* 0x0000281801007387 */ /* 0x000fe20000100800 */
[----:B------:R-:W-:Y:S02]  /*a770*/  LOP3.LUT P6, RZ, R30, 0x10, RZ, 0xc0, !PT ;  /* 0x000000101eff7812 */ /* 0x000fe400078cc0ff */
[----:B------:R-:W-:Y:S01]  /*a780*/  LOP3.LUT P5, RZ, R16, 0x8000000, RZ, 0xc0, !PT ;  /* 0x0800000010ff7812 */ /* 0x000fe200078ac0ff */
[----:B------:R-:W-:Y:S01]  /*a790*/  STL [R1+0x24], R23 ;  /* 0x0000241701007387 */ /* 0x000fe20000100800 */
[----:B------:R-:W-:-:S02]  /*a7a0*/  P2R R13, PR, RZ, 0x40 ;  /* 0x00000040ff0d7803 */ /* 0x000fc40000000000 */
[C---:B------:R-:W-:Y:S01]  /*a7b0*/  LOP3.LUT P6, RZ, R16.reuse, 0x40000, RZ, 0xc0, !PT ;  /* 0x0004000010ff7812 */ /* 0x040fe200078cc0ff */
[----:B------:R-:W-:Y:S01]  /*a7c0*/  STL [R1+0x20], R22 ;  /* 0x0000201601007387 */ /* 0x000fe20000100800 */
[C---:B------:R-:W-:Y:S02]  /*a7d0*/  LOP3.LUT P4, RZ, R16.reuse, 0x1000000, RZ, 0xc0, !PT ;  /* 0x0100000010ff7812 */ /* 0x040fe4000788c0ff */
[----:B------:R-:W-:Y:S01]  /*a7e0*/  P2R R15, PR, RZ, 0x40 ;  /* 0x00000040ff0f7803 */ /* 0x000fe20000000000 */
[----:B------:R-:W-:Y:S01]  /*a7f0*/  STL [R1+0x1c], R19 ;  /* 0x00001c1301007387 */ /* 0x000fe20000100800 */
[C---:B------:R-:W-:Y:S02]  /*a800*/  LOP3.LUT P6, RZ, R16.reuse, 0x80000, RZ, 0xc0, !PT ;  /* 0x0008000010ff7812 */ /* 0x040fe400078cc0ff */
[----:B------:R-:W-:Y:S01]  /*a810*/  LOP3.LUT P3, RZ, R16, 0x20000, RZ, 0xc0, !PT ;  /* 0x0002000010ff7812 */ /* 0x000fe2000786c0ff */
[----:B------:R-:W-:Y:S01]  /*a820*/  STL [R1+0x18], R18 ;  /* 0x0000181201007387 */ /* 0x000fe20000100800 */
[----:B------:R-:W-:-:S02]  /*a830*/  P2R R20, PR, RZ, 0x40 ;  /* 0x00000040ff147803 */ /* 0x000fc40000000000 */
[C---:B------:R-:W-:Y:S01]  /*a840*/  LOP3.LUT P6, RZ, R16.reuse, 0x100000, RZ, 0xc0, !PT ;  /* 0x0010000010ff7812 */ /* 0x040fe200078cc0ff */
[----:B------:R-:W-:Y:S01]  /*a850*/  STL [R1+0x14], R17 ;  /* 0x0000141101007387 */ /* 0x000fe20000100800 */
[C---:B------:R-:W-:Y:S02]  /*a860*/  LOP3.LUT P2, RZ, R16.reuse, 0x10000, RZ, 0xc0, !PT ;  /* 0x0001000010ff7812 */ /* 0x040fe4000784c0ff */
[----:B------:R-:W-:Y:S01]  /*a870*/  P2R R11, PR, RZ, 0x40 ;  /* 0x00000040ff0b7803 */ /* 0x000fe20000000000 */
[----:B------:R-:W3:Y:S01]  /*a880*/  SHFL.IDX PT, R2, R8, RZ, 0x181f ;  /* 0x00181fff08027589 */ /* 0x000ee200000e0000 */
[C---:B------:R-:W-:Y:S02]  /*a890*/  LOP3.LUT P6, RZ, R16.reuse, 0x2000000, RZ, 0xc0, !PT ;  /* 0x0200000010ff7812 */ /* 0x040fe400078cc0ff */
[----:B------:R-:W-:Y:S01]  /*a8a0*/  LOP3.LUT P1, RZ, R16, 0x8000, RZ, 0xc0, !PT ;  /* 0x0000800010ff7812 */ /* 0x000fe2000782c0ff */
[----:B------:R-:W4:Y:S01]  /*a8b0*/  SHFL.IDX PT, R3, R10, RZ, 0x181f ;  /* 0x00181fff0a037589 */ /* 0x000f2200000e0000 */
[----:B------:R-:W-:Y:S01]  /*a8c0*/  P2R R14, PR, RZ, 0x40 ;  /* 0x00000040ff0e7803 */ /* 0x000fe20000000000 */
[----:B--2---:R-:W-:Y:S01]  /*a8d0*/  IMAD.SHL.U32 R4, R4, 0x8, RZ ;  /* 0x0000000804047824 */ /* 0x004fe200078e00ff */
[----:B------:R-:W-:-:S04]  /*a8e0*/  LOP3.LUT P6, RZ, R16, 0x10000000, RZ, 0xc0, !PT ;  /* 0x1000000010ff7812 */ /* 0x000fc800078cc0ff */
[----:B------:R-:W-:Y:S02]  /*a8f0*/  P2R R21, PR, RZ, 0x40 ;  /* 0x00000040ff157803 */ /* 0x000fe40000000000 */
[----:B------:R-:W-:Y:S02]  /*a900*/  LOP3.LUT P6, RZ, R16, 0x80000000, RZ, 0xc0, !PT ;  /* 0x8000000010ff7812 */ /* 0x000fe400078cc0ff */
[----:B------:R-:W-:Y:S02]  /*a910*/  LOP3.LUT R4, R4, 0x38, RZ, 0xc0, !PT ;  /* 0x0000003804047812 */ /* 0x000fe400078ec0ff */
[----:B------:R-:W-:Y:S02]  /*a920*/  P2R R26, PR, RZ, 0x40 ;  /* 0x00000040ff1a7803 */ /* 0x000fe40000000000 */
[----:B------:R-:W-:Y:S01]  /*a930*/  LOP3.LUT P6, RZ, R30, 0x4, RZ, 0xc0, !PT ;  /* 0x000000041eff7812 */ /* 0x000fe200078cc0ff */
[----:B0-----:R-:W-:-:S03]  /*a940*/  IMAD.SHL.U32 R0, R4, 0x2, RZ ;  /* 0x0000000204007824 */ /* 0x001fc600078e00ff */
[----:B------:R-:W-:Y:S02]  /*a950*/  P2R R28, PR, RZ, 0x40 ;  /* 0x00000040ff1c7803 */ /* 0x000fe40000000000 */
[----:B------:R-:W-:Y:S02]  /*a960*/  LOP3.LUT P6, RZ, R30, 0x20, RZ, 0xc0, !PT ;  /* 0x000000201eff7812 */ /* 0x000fe400078cc0ff */
[----:B---3--:R-:W-:Y:S02]  /*a970*/  IADD3 R6, P0, R2, R0, RZ ;  /* 0x0000000002067210 */ /* 0x008fe40007f1e0ff */
[----:B------:R-:W-:Y:S01]  /*a980*/  P2R R34, PR, RZ, 0x40 ;  /* 0x00000040ff227803 */ /* 0x000fe20000000000 */
[----:B------:R-:W0:Y:S01]  /*a990*/  SHFL.IDX PT, R2, R8, 0x1, 0x181f ;  /* 0x00381f0008027f89 */ /* 0x000e2200000e0000 */
[----:B------:R-:W-:Y:S02]  /*a9a0*/  LOP3.LUT P6, RZ, R16, 0x200000, RZ, 0xc0, !PT ;  /* 0x0020000010ff7812 */ /* 0x000fe400078cc0ff */
[----:B----4-:R-:W-:-:S02]  /*a9b0*/  IADD3.X R7, RZ, R3, RZ, P0, !PT ;  /* 0x00000003ff077210 */ /* 0x010fc400007fe4ff */
[----:B------:R-:W-:Y:S01]  /*a9c0*/  P2R R36, PR, RZ, 0x40 ;  /* 0x00000040ff247803 */ /* 0x000fe20000000000 */
[----:B------:R-:W2:Y:S01]  /*a9d0*/  SHFL.IDX PT, R3, R10, 0x1, 0x181f ;  /* 0x00381f000a037f89 */ /* 0x000ea200000e0000 */
[----:B------:R-:W-:-:S04]  /*a9e0*/  LOP3.LUT P6, RZ, R16, 0x400000, RZ, 0xc0, !PT ;  /* 0x0040000010ff7812 */ /* 0x000fc800078cc0ff */
[----:B------:R-:W-:Y:S02]  /*a9f0*/  P2R R17, PR, RZ, 0x40 ;  /* 0x00000040ff117803 */ /* 0x000fe40000000000 */
[----:B------:R-:W-:-:S04]  /*aa00*/  LOP3.LUT P6, RZ, R16, 0x800000, RZ, 0xc0, !PT ;  /* 0x0080000010ff7812 */ /* 0x000fc800078cc0ff */
[----:B------:R-:W-:Y:S02]  /*aa10*/  P2R R18, PR, RZ, 0x40 ;  /* 0x00000040ff127803 */ /* 0x000fe40000000000 */
[----:B------:R-:W-:-:S04]  /*aa20*/  LOP3.LUT P6, RZ, R16, 0x4000000, RZ, 0xc0, !PT ;  /* 0x0400000010ff7812 */ /* 0x000fc800078cc0ff */
[----:B-1----:R-:W-:Y:S02]  /*aa30*/  P2R R19, PR, RZ, 0x40 ;  /* 0x00000040ff137803 */ /* 0x002fe40000000000 */
[----:B------:R-:W-:Y:S02]  /*aa40*/  LOP3.LUT P6, RZ, R16, 0x20000000, RZ, 0xc0, !PT ;  /* 0x2000000010ff7812 */ /* 0x000fe400078cc0ff */
[----:B0-----:R-:W-:Y:S02]  /*aa50*/  IADD3 R4, P0, R2, R0, RZ ;  /* 0x0000000002047210 */ /* 0x001fe40007f1e0ff */
[----:B------:R-:W-:Y:S01]  /*aa60*/  P2R R22, PR, RZ, 0x40 ;  /* 0x00000040ff167803 */ /* 0x000fe20000000000 */
[----:B------:R-:W0:Y:S01]  /*aa70*/  SHFL.IDX PT, R2, R8, 0x2, 0x181f ;  /* 0x00581f0008027f89 */ /* 0x000e2200000e0000 */
[----:B------:R-:W-:Y:S01]  /*aa80*/  LOP3.LUT P6, RZ, R30, 0x1, RZ, 0xc0, !PT ;  /* 0x000000011eff7812 */ /* 0x000fe200078cc0ff */
[----:B--2---:R-:W-:Y:S02]  /*aa90*/  IMAD.X R5, RZ, RZ, R3, P0 ;  /* 0x000000ffff057224 */ /* 0x004fe400000e0603 */
[----:B------:R-:W1:Y:S01]  /*aaa0*/  SHFL.IDX PT, R3, R10, 0x2, 0x181f ;  /* 0x00581f000a037f89 */ /* 0x000e6200000e0000 */
[----:B------:R-:W-:-:S02]  /*aab0*/  P2R R23, PR, RZ, 0x40 ;  /* 0x00000040ff177803 */ /* 0x000fc40000000000 */
[----:B------:R-:W-:-:S04]  /*aac0*/  LOP3.LUT P6, RZ, R30, 0x8, RZ, 0xc0, !PT ;  /* 0x000000081eff7812 */ /* 0x000fc800078cc0ff */
[----:B------:R-:W-:Y:S02]  /*aad0*/  P2R R24, PR, RZ, 0x40 ;  /* 0x00000040ff187803 */ /* 0x000fe40000000000 */
[----:B------:R-:W-:Y:S02]  /*aae0*/  LOP3.LUT P6, RZ, R30, 0x40, RZ, 0xc0, !PT ;  /* 0x000000401eff7812 */ /* 0x000fe400078cc0ff */
[----:B0-----:R-:W-:-:S11]  /*aaf0*/  IADD3 R2, P0, R2, R0, RZ ;  /* 0x0000000002027210 */ /* 0x001fd60007f1e0ff */
[----:B------:R0:W-:Y:S01]  /*ab00*/  LDGSTS.E.BYPASS.LTC128B.128 [R9+0x400], desc[UR50][R6.64], !P6 ;  /* 0x0040000006097fae */ /* 0x0001e2000f101d72 */
[----:B------:R-:W-:Y:S01]  /*ab10*/  ISETP.NE.AND P6, PT, R24, RZ, PT ;  /* 0x000000ff1800720c */ /* 0x000fe20003fc5270 */
[----:B-1----:R-:W-:Y:S02]  /*ab20*/  IMAD.X R3, RZ, RZ, R3, P0 ;  /* 0x000000ffff037224 */ /* 0x002fe400000e0603 */
[----:B------:R0:W5:Y:S01]  /*ab30*/  LDL.LU R24, [R1+0x28] ;  /* 0x0000280001187983 */ /* 0x0001620000300800 */
[----:B------:R-:W-:-:S09]  /*ab40*/  LOP3.LUT P0, RZ, R30, 0x2, RZ, 0xc0, !PT ;  /* 0x000000021eff7812 */ /* 0x000fd2000780c0ff */
[----:B------:R0:W-:Y:S01]  /*ab50*/  LDGSTS.E.BYPASS.LTC128B.128 [R9+0x2400], desc[UR50][R6.64+0x80], !P6 ;  /* 0x0240008006097fae */ /* 0x0001e2000f101d72 */
[----:B------:R-:W-:-:S03]  /*ab60*/  ISETP.NE.AND P6, PT, R23, RZ, PT ;  /* 0x000000ff1700720c */ /* 0x000fc60003fc5270 */
[----:B------:R0:W5:Y:S10]  /*ab70*/  LDL.LU R23, [R1+0x24] ;  /* 0x0000240001177983 */ /* 0x0001740000300800 */
        /* <DEDUP_REMOVED lines=13> */
[----:B------:R-:W-:-:S13]  /*ac50*/  ISETP.NE.AND P6, PT, R36, RZ, PT ;  /* 0x000000ff2400720c */ /* 0x000fda0003fc5270 */
        /* <DEDUP_REMOVED lines=19> */
[----:B------:R-:W-:-:S03]  /*ad90*/  ISETP.NE.AND P6, PT, R12, RZ, PT ;  /* 0x000000ff0c00720c */ /* 0x000fc60003fc5270 */
[----:B------:R0:W-:Y:S04]  /*ada0*/  LDGSTS.E.BYPASS.LTC128B.128 [R9+0x3400], desc[UR50][R2.64+0x80], !P0 ;  /* 0x0340008002097fae */ /* 0x0001e8000c101d72 */
[----:B------:R0:W1:Y:S06]  /*adb0*/  SHFL.IDX PT, R14, R8, 0x3, 0x181f ;  /* 0x00781f00080e7f89 */ /* 0x00006c00000e0000 */
[----:B------:R0:W-:Y:S04]  /*adc0*/  LDGSTS.E.BYPASS.LTC128B.128 [R9+0x5400], desc[UR50][R2.64+0x100], !P6 ;  /* 0x0540010002097fae */ /* 0x0001e8000f101d72 */
[----:B------:R0:W-:Y:S04]  /*add0*/  LDGSTS.E.BYPASS.LTC128B.128 [R9+0x7400], desc[UR50][R2.64+0x180], !P5 ;  /* 0x0740018002097fae */ /* 0x0001e8000e901d72 */
[----:B------:R0:W-:Y:S04]  /*ade0*/  LDGSTS.E.BYPASS.LTC128B.128 [R9+0x9400], desc[UR50][R2.64+0x200], !P4 ;  /* 0x0940020002097fae */ /* 0x0001e8000e101d72 */
[----:B------:R0:W-:Y:S04]  /*adf0*/  LDGSTS.E.BYPASS.LTC128B.128 [R9+0xb400], desc[UR50][R2.64+0x280], !P3 ;  /* 0x0b40028002097fae */ /* 0x0001e8000d901d72 */
[----:B------:R0:W-:Y:S04]  /*ae00*/  LDGSTS.E.BYPASS.LTC128B.128 [R9+0xd400], desc[UR50][R2.64+0x300], !P2 ;  /* 0x0d40030002097fae */ /* 0x0001e8000d101d72 */
[----:B------:R0:W-:Y:S04]  /*ae10*/  LDGSTS.E.BYPASS.LTC128B.128 [R9+0xf400], desc[UR50][R2.64+0x380], !P1 ;  /* 0x0f40038002097fae */ /* 0x0001e8000c901d72 */
[----:B-1----:R-:W2:Y:S02]  /*ae20*/  SHFL.IDX PT, R10, R10, 0x3, 0x181f ;  /* 0x00781f000a0a7f89 */ /* 0x002ea400000e0000 */
.L_x_3360:
[----:B------:R-:W-:Y:S02]  /*ae30*/  LOP3.LUT P6, RZ, R30, 0x1000, RZ, 0xc0, !PT ;  /* 0x000010001eff7812 */ /* 0x000fe400078cc0ff */
[----:B0-----:R-:W-:Y:S02]  /*ae40*/  IADD3 R2, P0, R14, R0, RZ ;  /* 0x000000000e027210 */ /* 0x001fe40007f1e0ff */
[----:B------:R-:W-:Y:S02]  /*ae50*/  P2R R4, PR, RZ, 0x40 ;  /* 0x00000040ff047803 */ /* 0x000fe40000000000 */
[C---:B------:R-:W-:Y:S01]  /*ae60*/  LOP3.LUT P6, RZ, R30.reuse, 0x4000, RZ, 0xc0, !PT ;  /* 0x000040001eff7812 */ /* 0x040fe200078cc0ff */
[----:B--2---:R-:W-:Y:S01]  /*ae70*/  IMAD.X R3, RZ, RZ, R10, P0 ;  /* 0x000000ffff037224 */ /* 0x004fe200000e060a */
[C---:B------:R-:W-:Y:S02]  /*ae80*/  LOP3.LUT P0, RZ, R30.reuse, 0x2000, RZ, 0xc0, !PT ;  /* 0x000020001eff7812 */ /* 0x040fe4000780c0ff */
[----:B------:R-:W-:-:S02]  /*ae90*/  LOP3.LUT P5, RZ, R30, 0x800, RZ, 0xc0, !PT ;  /* 0x000008001eff7812 */ /* 0x000fc400078ac0ff */
[C---:B------:R-:W-:Y:S02]  /*aea0*/  LOP3.LUT P4, RZ, R30.reuse, 0x400, RZ, 0xc0, !PT ;  /* 0x000004001eff7812 */ /* 0x040fe4000788c0ff */
[C---:B------:R-:W-:Y:S02]  /*aeb0*/  LOP3.LUT P3, RZ, R30.reuse, 0x200, RZ, 0xc0, !PT ;  /* 0x000002001eff7812 */ /* 0x040fe4000786c0ff */
[C---:B------:R-:W-:Y:S02]  /*aec0*/  LOP3.LUT P2, RZ, R30.reuse, 0x100, RZ, 0xc0, !PT ;  /* 0x000001001eff7812 */ /* 0x040fe4000784c0ff */
[----:B------:R-:W-:Y:S01]  /*aed0*/  LOP3.LUT P1, RZ, R30, 0x80, RZ, 0xc0, !PT ;  /* 0x000000801eff7812 */ /* 0x000fe2000782c0ff */
[----:B------:R-:W-:Y:S01]  /*aee0*/  @!PT LDS RZ, [RZ] ;  /* 0x00000000fffff984 */ /* 0x000fe20000000800 */
[----:B------:R-:W-:Y:S01]  /*aef0*/  @!PT LDS RZ, [RZ] ;  /* 0x00000000fffff984 */ /* 0x000fe20000000800 */
[----:B------:R-:W-:Y:S01]  /*af00*/  @!PT LDS RZ, [RZ] ;  /* 0x00000000fffff984 */ /* 0x000fe20000000800 */
[----:B------:R0:W-:Y:S01]  /*af10*/  LDGSTS.E.BYPASS.LTC128B.128 [R9+0x1c00], desc[UR50][R2.64], !P6 ;  /* 0x01c0000002097fae */ /* 0x0001e2000f101d72 */
[----:B------:R-:W-:-:S03]  /*af20*/  ISETP.NE.AND P6, PT, R4, RZ, PT ;  /* 0x000000ff0400720c */ /* 0x000fc60003fc5270 */
[----:B------:R0:W-:Y:S01]  /*af30*/  LDGSTS.E.BYPASS.LTC128B.128 [R9+0x3c00], desc[UR50][R2.64+0x80], !P0 ;  /* 0x03c0008002097fae */ /* 0x0001e2000c101d72 */
[----:B------:R-:W-:-:S09]  /*af40*/  PLOP3.LUT P0, PT, PT, PT, PT, 0x80, 0x0 ;  /* 0x000000000000781c */ /* 0x000fd20003f0f070 */
[----:B------:R0:W-:Y:S04]  /*af50*/  LDGSTS.E.BYPASS.LTC128B.128 [R9+0x5c00], desc[UR50][R2.64+0x100], !P6 ;  /* 0x05c0010002097fae */ /* 0x0001e8000f101d72 */
[----:B------:R0:W-:Y:S04]  /*af60*/  LDGSTS.E.BYPASS.LTC128B.128 [R9+0x7c00], desc[UR50][R2.64+0x180], !P5 ;  /* 0x07c0018002097fae */ /* 0x0001e8000e901d72 */
[----:B------:R0:W-:Y:S04]  /*af70*/  LDGSTS.E.BYPASS.LTC128B.128 [R9+0x9c00], desc[UR50][R2.64+0x200], !P4 ;  /* 0x09c0020002097fae */ /* 0x0001e8000e101d72 */
[----:B------:R0:W-:Y:S04]  /*af80*/  LDGSTS.E.BYPASS.LTC128B.128 [R9+0xbc00], desc[UR50][R2.64+0x280], !P3 ;  /* 0x0bc0028002097fae */ /* 0x0001e8000d901d72 */
[----:B------:R0:W-:Y:S04]  /*af90*/  LDGSTS.E.BYPASS.LTC128B.128 [R9+0xdc00], desc[UR50][R2.64+0x300], !P2 ;  /* 0x0dc0030002097fae */ /* 0x0001e8000d101d72 */
[----:B------:R0:W-:Y:S01]  /*afa0*/  LDGSTS.E.BYPASS.LTC128B.128 [R9+0xfc00], desc[UR50][R2.64+0x380], !P1 ;  /* 0x0fc0038002097fae */ /* 0x0001e2000c901d72 */
[----:B------:R-:W-:Y:S01]  /*afb0*/  NOP ;  /* 0x0000000000007918 */ /* 0x000fe20000000000 */
.L_x_3294:
[----:B------:R-:W-:Y:S02]  /*afc0*/  PLOP3.LUT P1, PT, P1, P0, PT, 0xa2, 0x0 ;  /* 0x000000000000781c */ /* 0x000fe40000f21472 */
[----:B-----5:R-:W-:-:S08]  /*afd0*/  @P0 R2UR P1, UR4, R19 ;  /* 0x00000000130402ca */ /* 0x020fd00000020000 */
[----:B------:R-:W-:-:S05]  /*afe0*/  @P0 PLOP3.LUT P0, PT, P1, PT, PT, 0x80, 0x0 ;  /* 0x000000000000081c */ /* 0x000fca0000f0f070 */
[----:B------:R-:W-:Y:S01]  /*aff0*/  @!P1 SYNCS.ARRIVE.TRANS64.RED.A0T1 RZ, [UR4+0x28c50], RZ ;  /* 0x028c50ffffff99a7 */ /* 0x000fe20008200404 */
[----:B------:R-:W-:Y:S07]  /*b000*/  @!P1 ARRIVES.LDGSTSBAR.64.TRANSCNT [UR4+0x28c50] ;  /* 0x028c5000ff0099b0 */ /* 0x000fee0008000a84 */
[----:B------:R-:W-:Y:S05]  /*b010*/  @P0 BRA.U.ANY `(.L_x_3294) ;  /* 0xfffffffd00e80947 */ /* 0x000fea000393ffff */
[----:B------:R-:W-:Y:S01]  /*b020*/  NOP ;  /* 0x0000000000007918 */ /* 0x000fe20000000000 */
[----:B0-----:R-:W-:-:S05]  /*b030*/  IMAD.U32 R2, RZ, RZ, UR41 ;  /* 0x00000029ff027e24 */ /* 0x001fca000f8e00ff */
[----:B------:R-:W-:-:S13]  /*b040*/  ISETP.NE.AND P2, PT, R2, 0x3, PT ;  /* 0x000000030200780c */ /* 0x000fda0003f45270 */
[----:B------:R-:W-:Y:S05]  /*b050*/  @!P2 BRA `(.L_x_3295) ;  /* 0x000000000004a947 */ /* 0x000fea0003800000 */
[----:B------:R-:W-:Y:S01]  /*b060*/  BPT.TRAP 0x1 ;  /* 0x000000040000795c */ /* 0x000fe20000300000 */
.L_x_3295:
[----:B------:R-:W-:Y:S01]  /*b070*/  VIADD R17, R17, 0x1 ;  /* 0x0000000111117836 */ /* 0x000fe20000000000 */
[----:B------:R-:W-:Y:S01]  /*b080*/  UISETP.GE.AND UP0, UPT, UR36, 0x41, UPT ;  /* 0x000000412400788c */ /* 0x000fe2000bf06270 */
[----:B------:R0:W-:Y:S03]  /*b090*/  SYNCS.ARRIVE.TRANS64.A1T0 RZ, [R19+URZ+0x28c50], RZ ;  /* 0x028c50ff13ff79a7 */ /* 0x0001e6000810003f */
[----:B------:R-:W-:-:S04]  /*b0a0*/  ISETP.NE.AND P0, PT, R17, 0x2, PT ;  /* 0x000000021100780c */ /* 0x000fc80003f05270 */
[----:B------:R-:W-:Y:S02]  /*b0b0*/  SEL R17, R17, RZ, P0 ;  /* 0x000000ff11117207 */ /* 0x000fe40000000000 */
[----:B------:R-:W-:Y:S02]  /*b0c0*/  SEL R3, RZ, 0x1, P0 ;  /* 0x00000001ff037807 */ /* 0x000fe40000000000 */
[----:B------:R-:W-:Y:S02]  /*b0d0*/  PLOP3.LUT P0, PT, PT, PT, UP0, 0x40, 0x0 ;  /* 0x000000000000781c */ /* 0x000fe40003f0e808 */
[----:B------:R-:W-:-:S11]  /*b0e0*/  LOP3.LUT R22, R22, R3, RZ, 0x3c, !PT ;  /* 0x0000000316167212 */ /* 0x000fd600078e3cff */
[----:B0-----:R-:W-:Y:S05]  /*b0f0*/  @P0 BRA `(.L_x_3296) ;  /* 0x0000000c00740947 */ /* 0x001fea0003800000 */
[----:B------:R-:W-:Y:S01]  /*b100*/  BSSY B0, `(.L_x_3296) ;  /* 0x00000dc000007945 */ /* 0x000fe20003800000 */
[----:B------:R-:W-:-:S07]  /*b110*/  IMAD.U32 R8, RZ, RZ, UR40 ;  /* 0x00000028ff087e24 */ /* 0x000fce000f8e00ff */
.L_x_3309:
[----:B------:R-:W0:Y:S01]  /*b120*/  LDC R2, c[0x0][0x430] ;  /* 0x00010c00ff027b82 */ /* 0x000e220000000800 */
[----:B------:R-:W-:Y:S01]  /*b130*/  ISETP.GT.U32.AND P0, PT, R23, 0x3f, PT ;  /* 0x0000003f1700780c */ /* 0x000fe20003f04070 */
[----:B------:R-:W-:Y:S01]  /*b140*/  IMAD.U32 R11, RZ, RZ, UR41 ;  /* 0x00000029ff0b7e24 */ /* 0x000fe2000f8e00ff */
[----:B------:R-:W-:-:S11]  /*b150*/  ULDC UR4, c[0x0][0x430] ;  /* 0x00010c0000047ab9 */ /* 0x000fd60000000800 */
[----:B-1----:R-:W1:Y:S01]  /*b160*/  @!P0 LDC.64 R4, c[0x0][0x428] ;  /* 0x00010a00ff048b82 */ /* 0x002e620000000a00 */
[----:B0-----:R-:W-:Y:S02]  /*b170*/  ISETP.NE.AND P1, PT, R2, 0x1, PT ;  /* 0x000000010200780c */ /* 0x001fe40003f25270 */
[----:B------:R-:W-:-:S05]  /*b180*/  LEA R2, R8, R31, 0x6 ;  /* 0x0000001f08027211 */ /* 0x000fca00078e30ff */
[----:B------:R-:W-:-:S04]  /*b190*/  IMAD.IADD R9, R23, 0x1, R2 ;  /* 0x0000000117097824 */ /* 0x000fc800078e0202 */
[----:B------:R-:W-:Y:S02]  /*b1a0*/  IMAD.MOV.U32 R10, RZ, RZ, R9 ;  /* 0x000000ffff0a7224 */ /* 0x000fe400078e0009 */
[----:B------:R-:W0:Y:S08]  /*b1b0*/  @P1 LDC R6, c[0x0][0x434] ;  /* 0x00010d00ff061b82 */ /* 0x000e300000000800 */
[----:B------:R-:W2:Y:S01]  /*b1c0*/  @P1 LDC R3, c[0x0][0x438] ;  /* 0x00010e00ff031b82 */ /* 0x000ea20000000800 */
[----:B0-----:R-:W-:-:S07]  /*b1d0*/  @P1 IMAD.HI.U32 R2, R9, R6, RZ ;  /* 0x0000000609021227 */ /* 0x001fce00078e00ff */
[----:B------:R-:W0:Y:S01]  /*b1e0*/  @!P0 LDC.64 R6, c[0x0][0x418] ;  /* 0x00010600ff068b82 */ /* 0x000e220000000a00 */
[----:B--2---:R-:W-:Y:S01]  /*b1f0*/  @P1 SHF.R.U32.HI R10, RZ, R3, R2 ;  /* 0x00000003ff0a1219 */ /* 0x004fe20000011602 */
[----:B-1----:R-:W-:-:S03]  /*b200*/  @!P0 IMAD R2, R32, R4, RZ ;  /* 0x0000000420028224 */ /* 0x002fc600078e02ff */
[----:B------:R-:W-:Y:S01]  /*b210*/  @!P0 SHF.R.S32.HI R3, RZ, 0x1f, R10 ;  /* 0x0000001fff038819 */ /* 0x000fe2000001140a */
[----:B------:R-:W-:Y:S02]  /*b220*/  @!P0 IMAD R5, R25, R5, R2 ;  /* 0x0000000519058224 */ /* 0x000fe400078e0202 */
[----:B------:R-:W-:-:S04]  /*b230*/  @!P0 IMAD.MOV.U32 R2, RZ, RZ, R10 ;  /* 0x000000ffff028224 */ /* 0x000fc800078e000a */
[----:B------:R-:W-:-:S04]  /*b240*/  @!P0 IMAD.WIDE.U32 R2, R25, R4, R2 ;  /* 0x0000000419028225 */ /* 0x000fc800078e0002 */
[----:B------:R-:W-:Y:S02]  /*b250*/  @!P0 IMAD.IADD R3, R5, 0x1, R3 ;  /* 0x0000000105038824 */ /* 0x000fe400078e0203 */
[----:B------:R-:W-:Y:S01]  /*b260*/  IMAD.MOV.U32 R4, RZ, RZ, RZ ;  /* 0x000000ffff047224 */ /* 0x000fe200078e00ff */
[----:B0-----:R-:W-:-:S04]  /*b270*/  @!P0 LEA R6, P1, R2, R6, 0x2 ;  /* 0x0000000602068211 */ /* 0x001fc800078210ff */
[----:B------:R-:W-:-:S05]  /*b280*/  @!P0 LEA.HI.X R7, R2, R7, R3, 0x2, P1 ;  /* 0x0000000702078211 */ /* 0x000fca00008f1403 */
[----:B------:R0:W5:Y:S01]  /*b290*/  @!P0 LDG.E R4, desc[UR50][R6.64] ;  /* 0x0000003206048981 */ /* 0x000162000c1e1900 */
[----:B------:R-:W-:Y:S02]  /*b2a0*/  ISETP.NE.AND P2, PT, R11, 0x3, PT ;  /* 0x000000030b00780c */ /* 0x000fe40003f45270 */
[----:B------:R-:W-:-:S05]  /*b2b0*/  IADD3 R2, -R10, RZ, RZ ;  /* 0x000000ff0a027210 */ /* 0x000fca0007ffe1ff */
[----:B------:R-:W-:-:S06]  /*b2c0*/  IMAD R5, R2, UR4, R9 ;  /* 0x0000000402057c24 */ /* 0x000fcc000f8e0209 */
[----:B0-----:R-:W-:Y:S05]  /*b2d0*/  @!P2 BRA `(.L_x_3297) ;  /* 0x000000000004a947 */ /* 0x001fea0003800000 */
[----:B------:R-:W-:Y:S01]  /*b2e0*/  BPT.TRAP 0x1 ;  /* 0x000000040000795c */ /* 0x000fe20000300000 */
.L_x_3297:
[----:B------:R-:W-:Y:S01]  /*b2f0*/  LEA R9, R17, UR39, 0x3 ;  /* 0x0000002711097c11 */ /* 0x000fe2000f8e18ff */
[----:B------:R-:W-:Y:S01]  /*b300*/  BSSY B1, `(.L_x_3298) ;  /* 0x0000005000017945 */ /* 0x000fe20003800000 */
[----:B------:R-:W-:Y:S02]  /*b310*/  SHF.L.U32 R20, R22, 0x1f, RZ ;  /* 0x0000001f16147819 */ /* 0x000fe400000006ff */
[----:B------:R-:W-:Y:S02]  /*b320*/  SHF.R.S32.HI R7, RZ, 0x1f, R5 ;  /* 0x0000001fff077819 */ /* 0x000fe40000011405 */
[----:B------:R-:W0:Y:S02]  /*b330*/  SYNCS.PHASECHK.TRANS64.TRYWAIT P0, [R9+URZ+0x28c40], R20 ;  /* 0x028c4014090075a7 */ /* 0x000e24000800017f */
[----:B0-----:R-:W-:Y:S05]  /*b340*/  @!P0 BRA `(.L_x_3299) ;  /* 0x0000002400548947 */ /* 0x001fea0003800000 */
.L_x_3361:
[----:B------:R-:W-:Y:S05]  /*b350*/  BSYNC B1 ;  /* 0x0000000000017941 */ /* 0x000fea0003800000 */
.L_x_3298:
[----:B------:R-:W-:Y:S01]  /*b360*/  ULDC.64 UR4, c[0x0][0x300] ;  /* 0x0000c00000047ab9 */ /* 0x000fe20000000a00 */
[----:B-----5:R-:W-:Y:S01]  /*b370*/  SHF.R.S32.HI R19, RZ, 0x1f, R4 ;  /* 0x0000001fff137819 */ /* 0x020fe20000011404 */
[----:B------:R-:W-:Y:S01]  /*b380*/  IMAD R2, R7, UR4, RZ ;  /* 0x0000000407027c24 */ /* 0x000fe2000f8e02ff */
[----:B------:R-:W-:Y:S01]  /*b390*/  LOP3.LUT P1, RZ, R16, 0x1, RZ, 0xc0, !PT ;  /* 0x0000000110ff7812 */ /* 0x000fe2000782c0ff */
[----:B------:R-:W-:Y:S02]  /*b3a0*/  IMAD R6, R17, 0x1000, R33 ;  /* 0x0000100011067824 */ /* 0x000fe400078e0221 */
        /* <DEDUP_REMOVED lines=18> */
[----:B------:R-:W1:Y:S01]  /*b4d0*/  SHFL.IDX PT, R14, R21, RZ, 0x181f ;  /* 0x00181fff150e7589 */ /* 0x000e6200000e0000 */
[----:B------:R-:W-:-:S03]  /*b4e0*/  LEA R26, R6, UR39, 0x1 ;  /* 0x00000027061a7c11 */ /* 0x000fc6000f8e08ff */
[----:B------:R-:W2:Y:S04]  /*b4f0*/  SHFL.IDX PT, R3, R28, RZ, 0x181f ;  /* 0x00181fff1c037589 */ /* 0x000ea800000e0000 */
[----:B------:R-:W3:Y:S04]  /*b500*/  SHFL.IDX PT, R10, R21, 0x1, 0x181f ;  /* 0x00381f00150a7f89 */ /* 0x000ee800000e0000 */
[----:B------:R-:W4:Y:S01]  /*b510*/  SHFL.IDX PT, R34, R28, 0x1, 0x181f ;  /* 0x00381f001c227f89 */ /* 0x000f2200000e0000 */
[----:B-1----:R-:W-:-:S03]  /*b520*/  IADD3 R2, P0, R14, R0, RZ ;  /* 0x000000000e027210 */ /* 0x002fc60007f1e0ff */
[----:B------:R-:W-:Y:S02]  /*b530*/  SHFL.IDX PT, R14, R21, 0x3, 0x181f ;  /* 0x00781f00150e7f89 */ /* 0x000fe400000e0000 */
[----:B--2---:R-:W-:Y:S01]  /*b540*/  IMAD.X R3, RZ, RZ, R3, P0 ;  /* 0x000000ffff037224 */ /* 0x004fe200000e0603 */
[----:B---3--:R-:W-:-:S04]  /*b550*/  IADD3 R10, P0, R10, R0, RZ ;  /* 0x000000000a0a7210 */ /* 0x008fc80007f1e0ff */
[----:B------:R1:W-:Y:S01]  /*b560*/  LDGSTS.E.BYPASS.LTC128B.128 [R26+0x22400], desc[UR50][R2.64], !P1 ;  /* 0x22400000021a7fae */ /* 0x0003e2000c901d72 */
[----:B----4-:R-:W-:-:S05]  /*b570*/  IMAD.X R11, RZ, RZ, R34, P0 ;  /* 0x000000ffff0b7224 */ /* 0x010fca00000e0622 */
[----:B------:R2:W-:Y:S04]  /*b580*/  LDGSTS.E.BYPASS.LTC128B.128 [R26+0x22c00], desc[UR50][R10.64], !P1 ;  /* 0x22c000000a1a7fae */ /* 0x0005e8000c901d72 */
[----:B-1----:R-:W1:Y:S04]  /*b590*/  SHFL.IDX PT, R2, R21, 0x2, 0x181f ;  /* 0x00581f0015027f89 */ /* 0x002e6800000e0000 */
[----:B------:R-:W3:Y:S04]  /*b5a0*/  SHFL.IDX PT, R3, R28, 0x2, 0x181f ;  /* 0x00581f001c037f89 */ /* 0x000ee800000e0000 */
[----:B------:R-:W4:Y:S01]  /*b5b0*/  SHFL.IDX PT, R28, R28, 0x3, 0x181f ;  /* 0x00781f001c1c7f89 */ /* 0x000f2200000e0000 */
[----:B-1----:R-:W-:-:S04]  /*b5c0*/  IADD3 R2, P0, R2, R0, RZ ;  /* 0x0000000002027210 */ /* 0x002fc80007f1e0ff */
[----:B---3--:R-:W-:-:S05]  /*b5d0*/  IADD3.X R3, RZ, R3, RZ, P0, !PT ;  /* 0x00000003ff037210 */ /* 0x008fca00007fe4ff */
[----:B----4-:R2:W-:Y:S04]  /*b5e0*/  LDGSTS.E.BYPASS.LTC128B.128 [R26+0x23400], desc[UR50][R2.64], !P1 ;  /* 0x23400000021a7fae */ /* 0x0105e8000c901d72 */
.L_x_3371:
[----:B--2---:R-:W-:-:S05]  /*b5f0*/  IADD3 R2, P0, R14, R0, RZ ;  /* 0x000000000e027210 */ /* 0x004fca0007f1e0ff */
[----:B------:R-:W-:Y:S01]  /*b600*/  IMAD.X R3, RZ, RZ, R28, P0 ;  /* 0x000000ffff037224 */ /* 0x000fe200000e061c */
[----:B------:R-:W-:-:S04]  /*b610*/  PLOP3.LUT P0, PT, PT, PT, PT, 0x80, 0x0 ;  /* 0x000000000000781c */ /* 0x000fc80003f0f070 */
[----:B------:R-:W-:Y:S01]  /*b620*/  @!PT LDS RZ, [RZ] ;  /* 0x00000000fffff984 */ /* 0x000fe20000000800 */
[----:B------:R-:W-:Y:S01]  /*b630*/  @!PT LDS RZ, [RZ] ;  /* 0x00000000fffff984 */ /* 0x000fe20000000800 */
[----:B------:R-:W-:Y:S01]  /*b640*/  @!PT LDS RZ, [RZ] ;  /* 0x00000000fffff984 */ /* 0x000fe20000000800 */
[----:B------:R1:W-:Y:S01]  /*b650*/  LDGSTS.E.BYPASS.LTC128B.128 [R26+0x23c00], desc[UR50][R2.64], !P1 ;  /* 0x23c00000021a7fae */ /* 0x0003e2000c901d72 */
[----:B------:R-:W-:-:S08]  /*b660*/  NOP ;  /* 0x0000000000007918 */ /* 0x000fd00000000000 */
.L_x_3301:
[----:B------:R-:W-:Y:S02]  /*b670*/  PLOP3.LUT P1, PT, P1, P0, PT, 0xa2, 0x0 ;  /* 0x000000000000781c */ /* 0x000fe40000f21472 */
[----:B------:R-:W-:-:S08]  /*b680*/  @P0 R2UR P1, UR4, R9 ;  /* 0x00000000090402ca */ /* 0x000fd00000020000 */
[----:B------:R-:W-:-:S05]  /*b690*/  @P0 PLOP3.LUT P0, PT, P1, PT, PT, 0x80, 0x0 ;  /* 0x000000000000081c */ /* 0x000fca0000f0f070 */
[----:B------:R-:W-:Y:S01]  /*b6a0*/  @!P1 SYNCS.ARRIVE.TRANS64.RED.A0T1 RZ, [UR4+0x28c30], RZ ;  /* 0x028c30ffffff99a7 */ /* 0x000fe20008200404 */
[----:B------:R-:W-:Y:S07]  /*b6b0*/  @!P1 ARRIVES.LDGSTSBAR.64.TRANSCNT [UR4+0x28c30] ;  /* 0x028c3000ff0099b0 */ /* 0x000fee0008000a84 */
[----:B------:R-:W-:Y:S05]  /*b6c0*/  @P0 BRA.U.ANY `(.L_x_3301) ;  /* 0xfffffffd00e80947 */ /* 0x000fea000393ffff */
[----:B------:R-:W-:Y:S01]  /*b6d0*/  NOP ;  /* 0x0000000000007918 */ /* 0x000fe20000000000 */
[----:B-1----:R-:W-:-:S05]  /*b6e0*/  IMAD.U32 R2, RZ, RZ, UR41 ;  /* 0x00000029ff027e24 */ /* 0x002fca000f8e00ff */
[----:B------:R-:W-:-:S13]  /*b6f0*/  ISETP.NE.AND P2, PT, R2, 0x3, PT ;  /* 0x000000030200780c */ /* 0x000fda0003f45270 */
[----:B------:R-:W-:Y:S05]  /*b700*/  @!P2 BRA `(.L_x_3302) ;  /* 0x000000000004a947 */ /* 0x000fea0003800000 */
[----:B------:R-:W-:Y:S01]  /*b710*/  BPT.TRAP 0x1 ;  /* 0x000000040000795c */ /* 0x000fe20000300000 */
.L_x_3302:
[----:B------:R1:W-:Y:S01]  /*b720*/  SYNCS.ARRIVE.TRANS64.A1T0 RZ, [R9+URZ+0x28c30], RZ ;  /* 0x028c30ff09ff79a7 */ /* 0x0003e2000810003f */
[----:B------:R-:W-:Y:S05]  /*b730*/  @!P2 BRA `(.L_x_3303) ;  /* 0x000000000004a947 */ /* 0x000fea0003800000 */
[----:B------:R-:W-:Y:S01]  /*b740*/  BPT.TRAP 0x1 ;  /* 0x000000040000795c */ /* 0x000fe20000300000 */
.L_x_3303:
[----:B------:R-:W2:Y:S01]  /*b750*/  SYNCS.PHASECHK.TRANS64.TRYWAIT P0, [R9+URZ+0x28c60], R20 ;  /* 0x028c6014090075a7 */ /* 0x000ea2000800017f */
[----:B------:R-:W-:Y:S04]  /*b760*/  BSSY B1, `(.L_x_3304) ;  /* 0x0000002000017945 */ /* 0x000fe80003800000 */
[----:B--2---:R-:W-:Y:S05]  /*b770*/  @!P0 BRA `(.L_x_3305) ;  /* 0x0000002400708947 */ /* 0x004fea0003800000 */
.L_x_3372:
[----:B------:R-:W-:Y:S05]  /*b780*/  BSYNC B1 ;  /* 0x0000000000017941 */ /* 0x000fea0003800000 */
.L_x_3304:
[----:B------:R-:W-:Y:S01]  /*b790*/  ULDC.64 UR4, c[0x0][0x328] ;  /* 0x0000ca0000047ab9 */ /* 0x000fe20000000a00 */
[C---:B------:R-:W-:Y:S01]  /*b7a0*/  LOP3.LUT P5, RZ, R16.reuse, 0x8, RZ, 0xc0, !PT ;  /* 0x0000000810ff7812 */ /* 0x040fe200078ac0ff */
[----:B------:R-:W-:Y:S01]  /*b7b0*/  IMAD R2, R7, UR4, RZ ;  /* 0x0000000407027c24 */ /* 0x000fe2000f8e02ff */
        /* <DEDUP_REMOVED lines=14> */
[----:B------:R-:W-:-:S03]  /*b8a0*/  ULDC.64 UR4, c[0x0][0x318] ;  /* 0x0000c60000047ab9 */ /* 0x000fc60000000a00 */
[----:B------:R-:W-:Y:S01]  /*b8b0*/  IMAD.IADD R3, R5, 0x1, R3 ;  /* 0x0000000105037824 */ /* 0x000fe200078e0203 */
[C---:B------:R-:W-:Y:S01]  /*b8c0*/  LEA R10, P0, R2.reuse, UR4, 0x1 ;  /* 0x00000004020a7c11 */ /* 0x040fe2000f8008ff */
[----:B------:R-:W-:Y:S01]  /*b8d0*/  UMOV UR4, 0xffffffff ;  /* 0xffffffff00047882 */ /* 0x000fe20000000000 */
[----:B------:R-:W-:Y:S02]  /*b8e0*/  IMAD R19, R17, 0x7000, R6 ;  /* 0x0000700011137824 */ /* 0x000fe400078e0206 */
[----:B0-2---:R-:W-:Y:S01]  /*b8f0*/  LEA.HI.X R20, R2, UR5, R3, 0x1, P0 ;  /* 0x0000000502147c11 */ /* 0x005fe200080f0c03 */
[----:B------:R-:W-:Y:S08]  /*b900*/  BRA.DIV UR4, `(.L_x_3306) ;  /* 0x0000002604207947 */ /* 0x000ff0000b800000 */
[----:B------:R-:W0:Y:S01]  /*b910*/  SHFL.IDX PT, R14, R10, RZ, 0x181f ;  /* 0x00181fff0a0e7589 */ /* 0x000e2200000e0000 */
[C---:B------:R-:W-:Y:S02]  /*b920*/  LOP3.LUT P1, RZ, R16.reuse, 0x40, RZ, 0xc0, !PT ;  /* 0x0000004010ff7812 */ /* 0x040fe4000782c0ff */
[C---:B------:R-:W-:Y:S01]  /*b930*/  LOP3.LUT P6, RZ, R16.reuse, 0x20, RZ, 0xc0, !PT ;  /* 0x0000002010ff7812 */ /* 0x040fe200078cc0ff */
[----:B------:R-:W2:Y:S01]  /*b940*/  SHFL.IDX PT, R3, R20, RZ, 0x181f ;  /* 0x00181fff14037589 */ /* 0x000ea200000e0000 */
[----:B------:R-:W-:Y:S02]  /*b950*/  LEA R19, R19, UR39, 0x1 ;  /* 0x0000002713137c11 */ /* 0x000fe4000f8e08ff */
[----:B------:R-:W-:Y:S02]  /*b960*/  LOP3.LUT P2, RZ, R16, 0x10, RZ, 0xc0, !PT ;  /* 0x0000001010ff7812 */ /* 0x000fe4000784c0ff */
[----:B------:R-:W-:Y:S02]  /*b970*/  P2R R11, PR, RZ, 0x40 ;  /* 0x00000040ff0b7803 */ /* 0x000fe40000000000 */
[----:B0-----:R-:W-:-:S02]  /*b980*/  IADD3 R6, P0, R14, R0, RZ ;  /* 0x000000000e067210 */ /* 0x001fc40007f1e0ff */
[----:B------:R-:W0:Y:S03]  /*b990*/  SHFL.IDX PT, R14, R10, 0x1, 0x181f ;  /* 0x00381f000a0e7f89 */ /* 0x000e2600000e0000 */
[----:B--2---:R-:W-:Y:S02]  /*b9a0*/  IMAD.X R7, RZ, RZ, R3, P0 ;  /* 0x000000ffff077224 */ /* 0x004fe400000e0603 */
[----:B------:R-:W2:Y:S04]  /*b9b0*/  SHFL.IDX PT, R3, R20, 0x1, 0x181f ;  /* 0x00381f0014037f89 */ /* 0x000ea800000e0000 */
[----:B------:R-:W-:Y:S01]  /*b9c0*/  LDGSTS.E.BYPASS.LTC128B.128 [R19+0x400], desc[UR50][R6.64], !P1 ;  /* 0x0040000006137fae */ /* 0x000fe2000c901d72 */
[----:B------:R-:W-:-:S03]  /*b9d0*/  ISETP.NE.U32.AND P1, PT, R27, RZ, PT ;  /* 0x000000ff1b00720c */ /* 0x000fc60003f25070 */
[----:B------:R-:W-:Y:S01]  /*b9e0*/  LDGSTS.E.BYPASS.LTC128B.128 [R19+0x2400], desc[UR50][R6.64+0x80], !P6 ;  /* 0x0240008006137fae */ /* 0x000fe2000f101d72 */
[----:B------:R-:W-:-:S03]  /*b9f0*/  LOP3.LUT P6, RZ, R16, 0x40, RZ, 0xc0, !PT ;  /* 0x0000004010ff7812 */ /* 0x000fc600078cc0ff */
[----:B------:R-:W-:Y:S04]  /*ba00*/  LDGSTS.E.BYPASS.LTC128B.128 [R19+0x4400], desc[UR50][R6.64+0x100], !P2 ;  /* 0x0440010006137fae */ /* 0x000fe8000d101d72 */
[----:B------:R-:W-:Y:S01]  /*ba10*/  LDGSTS.E.BYPASS.LTC128B.128 [R19+0x6400], desc[UR50][R6.64+0x180], !P5 ;  /* 0x0640018006137fae */ /* 0x000fe2000e901d72 */
[----:B0-----:R-:W-:-:S03]  /*ba20*/  IADD3 R4, P0, R14, R0, RZ ;  /* 0x000000000e047210 */ /* 0x001fc60007f1e0ff */
[----:B------:R-:W-:Y:S04]  /*ba30*/  LDGSTS.E.BYPASS.LTC128B.128 [R19+0x8400], desc[UR50][R6.64+0x200], !P4 ;  /* 0x0840020006137fae */ /* 0x000fe8000e101d72 */
[----:B------:R-:W0:Y:S01]  /*ba40*/  SHFL.IDX PT, R14, R10, 0x2, 0x181f ;  /* 0x00581f000a0e7f89 */ /* 0x000e2200000e0000 */
[----:B--2---:R-:W-:-:S03]  /*ba50*/  IADD3.X R5, RZ, R3, RZ, P0, !PT ;  /* 0x00000003ff057210 */ /* 0x004fc600007fe4ff */
[----:B------:R-:W2:Y:S04]  /*ba60*/  SHFL.IDX PT, R3, R20, 0x2, 0x181f ;  /* 0x00581f0014037f89 */ /* 0x000ea800000e0000 */
[----:B------:R-:W-:Y:S04]  /*ba70*/  LDGSTS.E.BYPASS.LTC128B.128 [R19+0xa400], desc[UR50][R6.64+0x280], !P3 ;  /* 0x0a40028006137fae */ /* 0x000fe8000d901d72 */
[----:B------:R-:W3:Y:S01]  /*ba80*/  SHFL.IDX PT, R20, R20, 0x3, 0x181f ;  /* 0x00781f0014147f89 */ /* 0x000ee200000e0000 */
[----:B0-----:R-:W-:-:S03]  /*ba90*/  IADD3 R2, P0, R14, R0, RZ ;  /* 0x000000000e027210 */ /* 0x001fc60007f1e0ff */
[----:B------:R0:W4:Y:S02]  /*baa0*/  SHFL.IDX PT, R14, R10, 0x3, 0x181f ;  /* 0x00781f000a0e7f89 */ /* 0x00012400000e0000 */
[----:B--2---:R-:W-:Y:S01]  /*bab0*/  IMAD.X R3, RZ, RZ, R3, P0 ;  /* 0x000000ffff037224 */ /* 0x004fe200000e0603 */
[----:B------:R-:W-:-:S13]  /*bac0*/  ISETP.NE.U32.AND P0, PT, R29, RZ, PT ;  /* 0x000000ff1d00720c */ /* 0x000fda0003f05070 */
[----:B------:R-:W-:Y:S04]  /*bad0*/  LDGSTS.E.BYPASS.LTC128B.128 [R19+0xc400], desc[UR50][R6.64+0x300], P0 ;  /* 0x0c40030006137fae */ /* 0x000fe80008101d72 */
[----:B------:R2:W-:Y:S04]  /*bae0*/  LDGSTS.E.BYPASS.LTC128B.128 [R19+0xe400], desc[UR50][R6.64+0x380], P1 ;  /* 0x0e40038006137fae */ /* 0x0005e80008901d72 */
[----:B------:R0:W-:Y:S01]  /*baf0*/  LDGSTS.E.BYPASS.LTC128B.128 [R19+0xc00], desc[UR50][R4.64], !P6 ;  /* 0x00c0000004137fae */ /* 0x0001e2000f101d72 */
[----:B------:R-:W-:-:S04]  /*bb00*/  ISETP.NE.AND P6, PT, R11, RZ, PT ;  /* 0x000000ff0b00720c */ /* 0x000fc80003fc5270 */
[----:B--2---:R-:W-:-:S09]  /*bb10*/  P2R R6, PR, RZ, 0x40 ;  /* 0x00000040ff067803 */ /* 0x004fd20000000000 */
[----:B------:R0:W-:Y:S01]  /*bb20*/  LDGSTS.E.BYPASS.LTC128B.128 [R19+0x2c00], desc[UR50][R4.64+0x80], !P6 ;  /* 0x02c0008004137fae */ /* 0x0001e2000f101d72 */
[----:B------:R-:W-:-:S03]  /*bb30*/  LOP3.LUT P6, RZ, R16, 0x40, RZ, 0xc0, !PT ;  /* 0x0000004010ff7812 */ /* 0x000fc600078cc0ff */
[----:B------:R0:W-:Y:S04]  /*bb40*/  LDGSTS.E.BYPASS.LTC128B.128 [R19+0x4c00], desc[UR50][R4.64+0x100], !P2 ;  /* 0x04c0010004137fae */ /* 0x0001e8000d101d72 */
[----:B------:R0:W-:Y:S04]  /*bb50*/  LDGSTS.E.BYPASS.LTC128B.128 [R19+0x6c00], desc[UR50][R4.64+0x180], !P5 ;  /* 0x06c0018004137fae */ /* 0x0001e8000e901d72 */
[----:B------:R0:W-:Y:S04]  /*bb60*/  LDGSTS.E.BYPASS.LTC128B.128 [R19+0x8c00], desc[UR50][R4.64+0x200], !P4 ;  /* 0x08c0020004137fae */ /* 0x0001e8000e101d72 */
[----:B------:R0:W-:Y:S04]  /*bb70*/  LDGSTS.E.BYPASS.LTC128B.128 [R19+0xac00], desc[UR50][R4.64+0x280], !P3 ;  /* 0x0ac0028004137fae */ /* 0x0001e8000d901d72 */
[----:B------:R0:W-:Y:S04]  /*bb80*/  LDGSTS.E.BYPASS.LTC128B.128 [R19+0xcc00], desc[UR50][R4.64+0x300], P0 ;  /* 0x0cc0030004137fae */ /* 0x0001e80008101d72 */
[----:B------:R0:W-:Y:S04]  /*bb90*/  LDGSTS.E.BYPASS.LTC128B.128 [R19+0xec00], desc[UR50][R4.64+0x380], P1 ;  /* 0x0ec0038004137fae */ /* 0x0001e80008901d72 */
[----:B------:R0:W-:Y:S01]  /*bba0*/  LDGSTS.E.BYPASS.LTC128B.128 [R19+0x1400], desc[UR50][R2.64], !P6 ;  /* 0x0140000002137fae */ /* 0x0001e2000f101d72 */
[----:B------:R-:W-:-:S13]  /*bbb0*/  ISETP.NE.AND P6, PT, R6, RZ, PT ;  /* 0x000000ff0600720c */ /* 0x000fda0003fc5270 */
[----:B------:R0:W-:Y:S04]  /*bbc0*/  LDGSTS.E.BYPASS.LTC128B.128 [R19+0x3400], desc[UR50][R2.64+0x80], !P6 ;  /* 0x0340008002137fae */ /* 0x0001e8000f101d72 */
[----:B------:R0:W-:Y:S04]  /*bbd0*/  LDGSTS.E.BYPASS.LTC128B.128 [R19+0x5400], desc[UR50][R2.64+0x100], !P2 ;  /* 0x0540010002137fae */ /* 0x0001e8000d101d72 */
[----:B------:R0:W-:Y:S04]  /*bbe0*/  LDGSTS.E.BYPASS.LTC128B.128 [R19+0x7400], desc[UR50][R2.64+0x180], !P5 ;  /* 0x0740018002137fae */ /* 0x0001e8000e901d72 */
[----:B------:R0:W-:Y:S04]  /*bbf0*/  LDGSTS.E.BYPASS.LTC128B.128 [R19+0x9400], desc[UR50][R2.64+0x200], !P4 ;  /* 0x0940020002137fae */ /* 0x0001e8000e101d72 */
[----:B------:R0:W-:Y:S04]  /*bc00*/  LDGSTS.E.BYPASS.LTC128B.128 [R19+0xb400], desc[UR50][R2.64+0x280], !P3 ;  /* 0x0b40028002137fae */ /* 0x0001e8000d901d72 */
[----:B------:R0:W-:Y:S04]  /*bc10*/  LDGSTS.E.BYPASS.LTC128B.128 [R19+0xd400], desc[UR50][R2.64+0x300], P0 ;  /* 0x0d40030002137fae */ /* 0x0001e80008101d72 */
[----:B---34-:R0:W-:Y:S02]  /*bc20*/  LDGSTS.E.BYPASS.LTC128B.128 [R19+0xf400], desc[UR50][R2.64+0x380], P1 ;  /* 0x0f40038002137fae */ /* 0x0181e40008901d72 */
.L_x_3382:
[----:B0-----:R-:W-:Y:S02]  /*bc30*/  P2R R4, PR, RZ, 0x2 ;  /* 0x00000002ff047803 */ /* 0x001fe40000000000 */
[----:B------:R-:W-:Y:S02]  /*bc40*/  LOP3.LUT P1, RZ, R16, 0x40, RZ, 0xc0, !PT ;  /* 0x0000004010ff7812 */ /* 0x000fe4000782c0ff */
[----:B------:R-:W-:Y:S02]  /*bc50*/  IADD3 R2, P2, R14, R0, RZ ;  /* 0x000000000e027210 */ /* 0x000fe40007f5e0ff */
[----:B------:R-:W-:-:S03]  /*bc60*/  LOP3.LUT P6, RZ, R16, 0x10, RZ, 0xc0, !PT ;  /* 0x0000001010ff7812 */ /* 0x000fc600078cc0ff */
[----:B------:R-:W-:Y:S01]  /*bc70*/  IMAD.X R3, RZ, RZ, R20, P2 ;  /* 0x000000ffff037224 */ /* 0x000fe200010e0614 */
[----:B------:R-:W-:-:S05]  /*bc80*/  LOP3.LUT P2, RZ, R16, 0x20, RZ, 0xc0, !PT ;  /* 0x0000002010ff7812 */ /* 0x000fca000784c0ff */
[----:B------:R-:W-:Y:S01]  /*bc90*/  @!PT LDS RZ, [RZ] ;  /* 0x00000000fffff984 */ /* 0x000fe20000000800 */
[----:B------:R-:W-:Y:S01]  /*bca0*/  @!PT LDS RZ, [RZ] ;  /* 0x00000000fffff984 */ /* 0x000fe20000000800 */
[----:B------:R-:W-:Y:S01]  /*bcb0*/  @!PT LDS RZ, [RZ] ;  /* 0x00000000fffff984 */ /* 0x000fe20000000800 */
[----:B------:R0:W-:Y:S01]  /*bcc0*/  LDGSTS.E.BYPASS.LTC128B.128 [R19+0x1c00], desc[UR50][R2.64], !P1 ;  /* 0x01c0000002137fae */ /* 0x0001e2000c901d72 */
[----:B------:R-:W-:-:S07]  /*bcd0*/  ISETP.NE.AND P1, PT, R4, RZ, PT ;  /* 0x000000ff0400720c */ /* 0x000fce0003f25270 */
[----:B------:R0:W-:Y:S04]  /*bce0*/  LDGSTS.E.BYPASS.LTC128B.128 [R19+0x3c00], desc[UR50][R2.64+0x80], !P2 ;  /* 0x03c0008002137fae */ /* 0x0001e8000d101d72 */
[----:B------:R0:W-:Y:S04]  /*bcf0*/  LDGSTS.E.BYPASS.LTC128B.128 [R19+0x5c00], desc[UR50][R2.64+0x100], !P6 ;  /* 0x05c0010002137fae */ /* 0x0001e8000f101d72 */
[----:B------:R0:W-:Y:S04]  /*bd00*/  LDGSTS.E.BYPASS.LTC128B.128 [R19+0x7c00], desc[UR50][R2.64+0x180], !P5 ;  /* 0x07c0018002137fae */ /* 0x0001e8000e901d72 */
[----:B------:R0:W-:Y:S04]  /*bd10*/  LDGSTS.E.BYPASS.LTC128B.128 [R19+0x9c00], desc[UR50][R2.64+0x200], !P4 ;  /* 0x09c0020002137fae */ /* 0x0001e8000e101d72 */
[----:B------:R0:W-:Y:S04]  /*bd20*/  LDGSTS.E.BYPASS.LTC128B.128 [R19+0xbc00], desc[UR50][R2.64+0x280], !P3 ;  /* 0x0bc0028002137fae */ /* 0x0001e8000d901d72 */
[----:B------:R0:W-:Y:S01]  /*bd30*/  LDGSTS.E.BYPASS.LTC128B.128 [R19+0xdc00], desc[UR50][R2.64+0x300], P0 ;  /* 0x0dc0030002137fae */ /* 0x0001e20008101d72 */
[----:B------:R-:W-:-:S03]  /*bd40*/  PLOP3.LUT P0, PT, PT, PT, PT, 0x80, 0x0 ;  /* 0x000000000000781c */ /* 0x000fc60003f0f070 */
[----:B------:R0:W-:Y:S01]  /*bd50*/  LDGSTS.E.BYPASS.LTC128B.128 [R19+0xfc00], desc[UR50][R2.64+0x380], P1 ;  /* 0x0fc0038002137fae */ /* 0x0001e20008901d72 */
[----:B------:R-:W-:-:S09]  /*bd60*/  NOP ;  /* 0x0000000000007918 */ /* 0x000fd20000000000 */
.L_x_3307:
[----:B------:R-:W-:Y:S02]  /*bd70*/  PLOP3.LUT P1, PT, P1, P0, PT, 0xa2, 0x0 ;  /* 0x000000000000781c */ /* 0x000fe40000f21472 */
[----:B------:R-:W-:-:S08]  /*bd80*/  @P0 R2UR P1, UR4, R9 ;  /* 0x00000000090402ca */ /* 0x000fd00000020000 */
        /* <DEDUP_REMOVED lines=9> */
.L_x_3308:
[----:B------:R-:W-:Y:S01]  /*be20*/  VIADD R17, R17, 0x1 ;  /* 0x0000000111117836 */ /* 0x000fe20000000000 */
[----:B------:R0:W-:Y:S01]  /*be30*/  SYNCS.ARRIVE.TRANS64.A1T0 RZ, [R9+URZ+0x28c50], RZ ;  /* 0x028c50ff09ff79a7 */ /* 0x0001e2000810003f */
[----:B------:R-:W-:-:S03]  /*be40*/  VIADD R2, R8, 0xffffffff ;  /* 0xffffffff08027836 */ /* 0x000fc60000000000 */
[----:B------:R-:W-:-:S04]  /*be50*/  ISETP.NE.AND P0, PT, R17, 0x2, PT ;  /* 0x000000021100780c */ /* 0x000fc80003f05270 */
[----:B------:R-:W-:Y:S02]  /*be60*/  SEL R17, R17, RZ, P0 ;  /* 0x000000ff11117207 */ /* 0x000fe40000000000 */
[----:B------:R-:W-:Y:S02]  /*be70*/  SEL R3, RZ, 0x1, P0 ;  /* 0x00000001ff037807 */ /* 0x000fe40000000000 */
[----:B------:R-:W-:Y:S01]  /*be80*/  ISETP.GT.AND P0, PT, R8, RZ, PT ;  /* 0x000000ff0800720c */ /* 0x000fe20003f04270 */
[----:B------:R-:W-:Y:S01]  /*be90*/  IMAD.MOV.U32 R8, RZ, RZ, R2 ;  /* 0x000000ffff087224 */ /* 0x000fe200078e0002 */
[----:B------:R-:W-:-:S11]  /*bea0*/  LOP3.LUT R22, R22, R3, RZ, 0x3c, !PT ;  /* 0x0000000316167212 */ /* 0x000fd600078e3cff */
[----:B0-----:R-:W-:Y:S05]  /*beb0*/  @P0 BRA `(.L_x_3309) ;  /* 0xfffffff000980947 */ /* 0x001fea000383ffff */
[----:B------:R-:W-:Y:S05]  /*bec0*/  BSYNC B0 ;  /* 0x0000000000007941 */ /* 0x000fea0003800000 */
.L_x_3296:
[----:B------:R-:W2:Y:S01]  /*bed0*/  LDL.LU R2, [R1] ;  /* 0x0000000001027983 */ /* 0x000ea20000300800 */
[----:B------:R-:W-:-:S03]  /*bee0*/  ULDC UR4, c[0x0][0xc34] ;  /* 0x00030d0000047ab9 */ /* 0x000fc60000000800 */
[----:B------:R-:W3:Y:S01]  /*bef0*/  LDL.LU R0, [R1+0xc] ;  /* 0x00000c0001007983 */ /* 0x000ee20000300800 */
[----:B--2---:R-:W-:Y:S01]  /*bf00*/  IADD3 R2, R2, UR42, RZ ;  /* 0x0000002a02027c10 */ /* 0x004fe2000fffe0ff */
[----:B---3--:R-:W-:-:S04]  /*bf10*/  VIADD R0, R0, 0x1 ;  /* 0x0000000100007836 */ /* 0x008fc80000000000 */
[----:B------:R0:W-:Y:S01]  /*bf20*/  STL [R1], R2 ;  /* 0x0000000201007387 */ /* 0x0001e20000100800 */
[----:B------:R-:W-:-:S03]  /*bf30*/  ISETP.GE.AND P0, PT, R2, UR4, PT ;  /* 0x0000000402007c0c */ /* 0x000fc6000bf06270 */
[----:B------:R0:W-:Y:S10]  /*bf40*/  STL [R1+0xc], R0 ;  /* 0x00000c0001007387 */ /* 0x0001f40000100800 */
[----:B0-----:R-:W-:Y:S05]  /*bf50*/  @!P0 BRA `(.L_x_3310) ;  /* 0xffffffd000648947 */ /* 0x001fea000383ffff */
[----:B------:R-:W-:-:S07]  /*bf60*/  LOP3.LUT R2, R0, 0x1, RZ, 0xc, !PT ;  /* 0x0000000100027812 */ /* 0x000fce00078e0cff */
.L_x_3275:
[----:B------:R-:W0:Y:S01]  /*bf70*/  S2R R3, SR_CgaCtaId ;  /* 0x0000000000037919 */ /* 0x000e220000008800 */
[----:B------:R-:W-:Y:S01]  /*bf80*/  MOV R0, 0x400 ;  /* 0x0000040000007802 */ /* 0x000fe20000000f00 */
[----:B------:R-:W-:Y:S01]  /*bf90*/  BSSY B0, `(.L_x_3311) ;  /* 0x0000005000007945 */ /* 0x000fe20003800000 */
[----:B------:R-:W-:Y:S02]  /*bfa0*/  SHF.L.U32 R2, R2, 0x1f, RZ ;  /* 0x0000001f02027819 */ /* 0x000fe400000006ff */
[----:B0-----:R-:W-:-:S04]  /*bfb0*/  LEA R4, R3, R0, 0x18 ;  /* 0x0000000003047211 */ /* 0x001fc800078ec0ff */
[----:B------:R-:W0:Y:S02]  /*bfc0*/  SYNCS.PHASECHK.TRANS64.TRYWAIT P0, [R4+URZ+0x28c20], R2 ;  /* 0x028c2002040075a7 */ /* 0x000e24000800017f */
[----:B0-----:R-:W-:Y:S05]  /*bfd0*/  @!P0 BRA `(.L_x_3312) ;  /* 0x00000024002c8947 */ /* 0x001fea0003800000 */
.L_x_3383:
[----:B------:R-:W-:Y:S05]  /*bfe0*/  BSYNC B0 ;  /* 0x0000000000007941 */ /* 0x000fea0003800000 */
.L_x_3311:
[----:B------:R-:W-:-:S03]  /*bff0*/  UMOV UR4, 0xffffffff ;  /* 0xffffffff00047882 */ /* 0x000fc60000000000 */
[----:B------:R-:W-:Y:S05]  /*c000*/  BRA.DIV UR4, `(.L_x_3313) ;  /* 0x0000002604347947 */ /* 0x000fea000b800000 */
[----:B------:R-:W2:Y:S02]  /*c010*/  S2R R0, SR_TID.X ;  /* 0x0000000000007919 */ /* 0x000ea40000002100 */
[----:B--2---:R-:W-:-:S04]  /*c020*/  SHF.R.U32.HI R0, RZ, 0x5, R0 ;  /* 0x00000005ff007819 */ /* 0x004fc80000011600 */
[----:B------:R-:W-:-:S05]  /*c030*/  LOP3.LUT R0, R0, 0x3, RZ, 0xc0, !PT ;  /* 0x0000000300007812 */ /* 0x000fca00078ec0ff */
[----:B------:R2:W3:Y:S02]  /*c040*/  SHFL.IDX PT, R14, R0, RZ, 0x1f ;  /* 0x00001fff000e7589 */ /* 0x0004e400000e0000 */
.L_x_3386:
[----:B---3--:R-:W-:Y:S01]  /*c050*/  ISETP.NE.AND P0, PT, R14, RZ, PT ;  /* 0x000000ff0e00720c */ /* 0x008fe20003f05270 */
[----:B------:R-:W-:-:S12]  /*c060*/  BSSY B0, `(.L_x_3314) ;  /* 0x0000024000007945 */ /* 0x000fd80003800000 */
[----:B------:R-:W-:Y:S05]  /*c070*/  @P0 BRA `(.L_x_3315) ;  /* 0x0000000000880947 */ /* 0x000fea0003800000 */
[----:B------:R-:W-:-:S03]  /*c080*/  UMOV UR4, 0xffffffff ;  /* 0xffffffff00047882 */ /* 0x000fc60000000000 */
[----:B------:R-:W-:Y:S05]  /*c090*/  BRA.DIV UR4, `(.L_x_3316) ;  /* 0x0000002604447947 */ /* 0x000fea000b800000 */
[----:B------:R-:W-:-:S13]  /*c0a0*/  ELECT P6, URZ, PT ;  /* 0x00000000003f782f */ /* 0x000fda00038c0000 */
.L_x_3389:
[----:B------:R-:W-:Y:S05]  /*c0b0*/  @!P6 BRA `(.L_x_3315) ;  /* 0x000000000078e947 */ /* 0x000fea0003800000 */
[----:B------:R-:W-:-:S06]  /*c0c0*/  ULOP3.LUT UR4, UR38, 0x2, URZ, 0xfc, !UPT ;  /* 0x0000000226047892 */ /* 0x000fcc000f8efc3f */
[----:B--2---:R-:W-:-:S05]  /*c0d0*/  IMAD.U32 R0, RZ, RZ, UR4 ;  /* 0x00000004ff007e24 */ /* 0x004fca000f8e00ff */
[----:B------:R-:W-:-:S13]  /*c0e0*/  ISETP.NE.AND P0, PT, R0, 0x3, PT ;  /* 0x000000030000780c */ /* 0x000fda0003f05270 */
[----:B------:R-:W-:Y:S05]  /*c0f0*/  @!P0 BRA `(.L_x_3317) ;  /* 0x0000000000048947 */ /* 0x000fea0003800000 */
[----:B------:R-:W-:Y:S01]  /*c100*/  BPT.TRAP 0x1 ;  /* 0x000000040000795c */ /* 0x000fe20000300000 */
.L_x_3317:
[C---:B------:R-:W-:Y:S01]  /*c110*/  IMAD R5, R17.reuse, 0x8, R4 ;  /* 0x0000000811057824 */ /* 0x040fe200078e0204 */
[----:B------:R-:W-:Y:S01]  /*c120*/  SHF.L.U32 R0, R22, 0x1f, RZ ;  /* 0x0000001f16007819 */ /* 0x000fe200000006ff */
[----:B------:R-:W-:-:S03]  /*c130*/  VIADD R17, R17, 0x1 ;  /* 0x0000000111117836 */ /* 0x000fc60000000000 */
[----:B------:R-:W2:Y:S02]  /*c140*/  SYNCS.PHASECHK.TRANS64.TRYWAIT P1, [R5+URZ+0x28c40], R0 ;  /* 0x028c4000050075a7 */ /* 0x000ea4000802017f */
[----:B------:R-:W-:-:S04]  /*c150*/  ISETP.NE.AND P2, PT, R17, 0x2, PT ;  /* 0x000000021100780c */ /* 0x000fc80003f45270 */
[----:B------:R-:W-:Y:S01]  /*c160*/  SEL R3, RZ, 0x1, P2 ;  /* 0x00000001ff037807 */ /* 0x000fe20001000000 */
[----:B--2---:R-:W-:Y:S08]  /*c170*/  @!P1 BRA `(.L_x_3318) ;  /* 0x00000024002c9947 */ /* 0x004ff00003800000 */
.L_x_3390:
[----:B------:R-:W-:Y:S02]  /*c180*/  SEL R17, R17, RZ, P2 ;  /* 0x000000ff11117207 */ /* 0x000fe40001000000 */
[----:B0-----:R-:W-:Y:S01]  /*c190*/  LOP3.LUT R2, R22, R3, RZ, 0x3c, !PT ;  /* 0x0000000316027212 */ /* 0x001fe200078e3cff */
[----:B------:R-:W-:Y:S06]  /*c1a0*/  @!P0 BRA `(.L_x_3319) ;  /* 0x0000000000048947 */ /* 0x000fec0003800000 */
[----:B------:R-:W-:Y:S01]  /*c1b0*/  BPT.TRAP 0x1 ;  /* 0x000000040000795c */ /* 0x000fe20000300000 */
.L_x_3319:
[----:B------:R-:W-:Y:S01]  /*c1c0*/  IMAD R17, R17, 0x8, R4 ;  /* 0x0000000811117824 */ /* 0x000fe200078e0204 */
[----:B------:R-:W-:-:S04]  /*c1d0*/  SHF.L.U32 R2, R2, 0x1f, RZ ;  /* 0x0000001f02027819 */ /* 0x000fc800000006ff */
[----:B------:R-:W0:Y:S02]  /*c1e0*/  SYNCS.PHASECHK.TRANS64.TRYWAIT P1, [R17+URZ+0x28c40], R2 ;  /* 0x028c4002110075a7 */ /* 0x000e24000802017f */
[----:B0-----:R-:W-:Y:S05]  /*c1f0*/  @!P1 BRA `(.L_x_3320) ;  /* 0x0000002400209947 */ /* 0x001fea0003800000 */
.L_x_3391:
[----:B------:R-:W-:Y:S05]  /*c200*/  @!P0 BRA `(.L_x_3321) ;  /* 0x0000000000048947 */ /* 0x000fea0003800000 */
[----:B------:R-:W-:Y:S01]  /*c210*/  BPT.TRAP 0x1 ;  /* 0x000000040000795c */ /* 0x000fe20000300000 */
.L_x_3321:
[----:B------:R-:W3:Y:S02]  /*c220*/  SYNCS.PHASECHK.TRANS64.TRYWAIT P1, [R5+URZ+0x28c60], R0 ;  /* 0x028c6000050075a7 */ /* 0x000ee4000802017f */
[----:B---3--:R-:W-:Y:S05]  /*c230*/  @!P1 BRA `(.L_x_3322) ;  /* 0x0000002400249947 */ /* 0x008fea0003800000 */
.L_x_3392:
[----:B------:R-:W-:Y:S05]  /*c240*/  @!P0 BRA `(.L_x_3323) ;  /* 0x0000000000048947 */ /* 0x000fea0003800000 */
[----:B------:R-:W-:Y:S01]  /*c250*/  BPT.TRAP 0x1 ;  /* 0x000000040000795c */ /* 0x000fe20000300000 */
.L_x_3323:
[----:B----4-:R4:W0:Y:S02]  /*c260*/  SYNCS.PHASECHK.TRANS64.TRYWAIT P0, [R17+URZ+0x28c60], R2 ;  /* 0x028c6002110075a7 */ /* 0x010824000800017f */
[----:B0-----:R-:W-:Y:S05]  /*c270*/  @!P0 NANOSLEEP.SYNCS 0x989680 ;  /* 0x009896800000895d */ /* 0x001fea0003900000 */
[----:B------:R-:W0:Y:S02]  /*c280*/  @!P0 SYNCS.PHASECHK.TRANS64 P0, [R17+URZ+0x28c60], R2 ;  /* 0x028c6002110085a7 */ /* 0x000e24000800007f */
[----:B0-----:R-:W-:Y:S05]  /*c290*/  @!P0 BRA `(.L_x_3323) ;  /* 0xfffffffc00f08947 */ /* 0x001fea000383ffff */
.L_x_3315:
[----:B------:R-:W-:Y:S05]  /*c2a0*/  BSYNC B0 ;  /* 0x0000000000007941 */ /* 0x000fea0003800000 */
.L_x_3314:
[----:B------:R-:W-:Y:S05]  /*c2b0*/  EXIT ;  /* 0x000000000000794d */ /* 0x000fea0003800000 */
.L_x_3235:
[----:B0-----:R-:W-:-:S04]  /*c2c0*/  IMAD.U32 R3, RZ, RZ, UR16 ;  /* 0x00000010ff037e24 */ /* 0x001fc8000f8e00ff */
[----:B------:R0:W1:Y:S03]  /*c2d0*/  SYNCS.PHASECHK.TRANS64.TRYWAIT P1, [R3+URZ+0x28c50], R0 ;  /* 0x028c5000030075a7 */ /* 0x000066000802017f */
[----:B-1----:R-:W-:Y:S05]  /*c2e0*/  @!P1 NANOSLEEP.SYNCS 0x989680 ;  /* 0x009896800000995d */ /* 0x002fea0003900000 */
[----:B------:R-:W1:Y:S02]  /*c2f0*/  @!P1 SYNCS.PHASECHK.TRANS64 P1, [R3+URZ+0x28c50], R0 ;  /* 0x028c5000030095a7 */ /* 0x000e64000802007f */
[----:B-1----:R-:W-:Y:S05]  /*c300*/  @!P1 BRA `(.L_x_3235) ;  /* 0xfffffffc00ec9947 */ /* 0x002fea000383ffff */
[----:B------:R-:W-:Y:S05]  /*c310*/  BRA `(.L_x_3324) ;  /* 0xffffff4c00bc7947 */ /* 0x000fea000383ffff */
.L_x_3241:
[----:B-1----:R-:W-:-:S04]  /*c320*/  MOV R4, UR6 ;  /* 0x0000000600047c02 */ /* 0x002fc80008000f00 */
[----:B------:R1:W2:Y:S03]  /*c330*/  SYNCS.PHASECHK.TRANS64.TRYWAIT P1, [R4+URZ+0x28c50], R3 ;  /* 0x028c5003040075a7 */ /* 0x0002a6000802017f */
[----:B--2---:R-:W-:Y:S05]  /*c340*/  @!P1 NANOSLEEP.SYNCS 0x989680 ;  /* 0x009896800000995d */ /* 0x004fea0003900000 */
[----:B------:R-:W2:Y:S02]  /*c350*/  @!P1 SYNCS.PHASECHK.TRANS64 P1, [R4+URZ+0x28c50], R3 ;  /* 0x028c5003040095a7 */ /* 0x000ea4000802007f */
[----:B--2---:R-:W-:Y:S05]  /*c360*/  @!P1 BRA `(.L_x_3241) ;  /* 0xfffffffc00ec9947 */ /* 0x004fea000383ffff */
[----:B------:R-:W-:Y:S05]  /*c370*/  BRA `(.L_x_3240) ;  /* 0xffffff5800bc7947 */ /* 0x000fea000383ffff */
.L_x_3246:
[----:B0-----:R-:W-:-:S04]  /*c380*/  IMAD.U32 R3, RZ, RZ, UR42 ;  /* 0x0000002aff037e24 */ /* 0x001fc8000f8e00ff */
[----:B------:R0:W1:Y:S03]  /*c390*/  SYNCS.PHASECHK.TRANS64.TRYWAIT P1, [R3+URZ+0x28c00], R0 ;  /* 0x028c0000030075a7 */ /* 0x000066000802017f */
[----:B-1----:R-:W-:Y:S05]  /*c3a0*/  @!P1 NANOSLEEP.SYNCS 0x989680 ;  /* 0x009896800000995d */ /* 0x002fea0003900000 */
[----:B------:R-:W1:Y:S02]  /*c3b0*/  @!P1 SYNCS.PHASECHK.TRANS64 P1, [R3+URZ+0x28c00], R0 ;  /* 0x028c0000030095a7 */ /* 0x000e64000802007f */
[----:B-1----:R-:W-:Y:S05]  /*c3c0*/  @!P1 BRA `(.L_x_3246) ;  /* 0xfffffffc00ec9947 */ /* 0x002fea000383ffff */
[----:B------:R-:W-:Y:S05]  /*c3d0*/  BRA `(.L_x_3325) ;  /* 0xffffff68000c7947 */ /* 0x000fea000383ffff */
.L_x_3250:
[----:B--2---:R2:W3:Y:S02]  /*c3e0*/  SYNCS.PHASECHK.TRANS64.TRYWAIT P1, [R7+URZ+0x28c30], R8 ;  /* 0x028c3008070075a7 */ /* 0x0044e4000802017f */
[----:B---3--:R-:W-:Y:S05]  /*c3f0*/  @!P1 NANOSLEEP.SYNCS 0x989680 ;  /* 0x009896800000995d */ /* 0x008fea0003900000 */
[----:B------:R-:W3:Y:S02]  /*c400*/  @!P1 SYNCS.PHASECHK.TRANS64 P1, [R7+URZ+0x28c30], R8 ;  /* 0x028c3008070095a7 */ /* 0x000ee4000802007f */
[----:B---3--:R-:W-:Y:S05]  /*c410*/  @!P1 BRA `(.L_x_3250) ;  /* 0xfffffffc00f09947 */ /* 0x008fea000383ffff */
[----:B------:R-:W-:Y:S05]  /*c420*/  BRA `(.L_x_3249) ;  /* 0xffffff6800287947 */ /* 0x000fea000383ffff */
.L_x_3255:
[----:B----4-:R4:W0:Y:S02]  /*c430*/  SYNCS.PHASECHK.TRANS64.TRYWAIT P1, [R7+URZ+0x28c50], R8 ;  /* 0x028c5008070075a7 */ /* 0x010824000802017f */
[----:B0-----:R-:W-:Y:S05]  /*c440*/  @!P1 NANOSLEEP.SYNCS 0x989680 ;  /* 0x009896800000995d */ /* 0x001fea0003900000 */
[----:B------:R-:W0:Y:S02]  /*c450*/  @!P1 SYNCS.PHASECHK.TRANS64 P1, [R7+URZ+0x28c50], R8 ;  /* 0x028c5008070095a7 */ /* 0x000e24000802007f */
[----:B0-----:R-:W-:Y:S05]  /*c460*/  @!P1 BRA `(.L_x_3255) ;  /* 0xfffffffc00f09947 */ /* 0x001fea000383ffff */
[----:B------:R-:W-:Y:S05]  /*c470*/  BRA `(.L_x_3254) ;  /* 0xffffff78003c7947 */ /* 0x000fea000383ffff */
.L_x_3261:
[----:B--2---:R-:W-:-:S04]  /*c480*/  IMAD.U32 R3, RZ, RZ, UR21 ;  /* 0x00000015ff037e24 */ /* 0x004fc8000f8e00ff */
[----:B------:R2:W3:Y:S03]  /*c490*/  SYNCS.PHASECHK.TRANS64.TRYWAIT P2, [R3+URZ+0x28c30], R8 ;  /* 0x028c3008030075a7 */ /* 0x0004e6000804017f */
[----:B---3--:R-:W-:Y:S05]  /*c4a0*/  @!P2 NANOSLEEP.SYNCS 0x989680 ;  /* 0x009896800000a95d */ /* 0x008fea0003900000 */
[----:B------:R-:W3:Y:S02]  /*c4b0*/  @!P2 SYNCS.PHASECHK.TRANS64 P2, [R3+URZ+0x28c30], R8 ;  /* 0x028c30080300a5a7 */ /* 0x000ee4000804007f */
[----:B---3--:R-:W-:Y:S05]  /*c4c0*/  @!P2 BRA `(.L_x_3261) ;  /* 0xfffffffc00eca947 */ /* 0x008fea000383ffff */
[----:B------:R-:W-:Y:S05]  /*c4d0*/  BRA `(.L_x_3260) ;  /* 0xffffff7c00287947 */ /* 0x000fea000383ffff */
.L_x_3266:
[----:B---3--:R-:W-:-:S04]  /*c4e0*/  IMAD.U32 R7, RZ, RZ, UR21 ;  /* 0x00000015ff077e24 */ /* 0x008fc8000f8e00ff */
[----:B------:R3:W4:Y:S03]  /*c4f0*/  SYNCS.PHASECHK.TRANS64.TRYWAIT P2, [R7+URZ+0x28c50], R8 ;  /* 0x028c5008070075a7 */ /* 0x000726000804017f */
[----:B----4-:R-:W-:Y:S05]  /*c500*/  @!P2 NANOSLEEP.SYNCS 0x989680 ;  /* 0x009896800000a95d */ /* 0x010fea0003900000 */
[----:B------:R-:W4:Y:S02]  /*c510*/  @!P2 SYNCS.PHASECHK.TRANS64 P2, [R7+URZ+0x28c50], R8 ;  /* 0x028c50080700a5a7 */ /* 0x000f24000804007f */
[----:B----4-:R-:W-:Y:S05]  /*c520*/  @!P2 BRA `(.L_x_3266) ;  /* 0xfffffffc00eca947 */ /* 0x010fea000383ffff */
[----:B------:R-:W-:Y:S05]  /*c530*/  BRA `(.L_x_3265) ;  /* 0xffffff90005c7947 */ /* 0x000fea000383ffff */
.L_x_3279:
        /* <DEDUP_REMOVED lines=11> */
.L_x_3327:
[----:B------:R-:W-:Y:S05]  /*c5f0*/  BSYNC B0 ;  /* 0x0000000000007941 */ /* 0x000fea0003800000 */
.L_x_3326:
[----:B------:R-:W-:Y:S05]  /*c600*/  BRA `(.L_x_3328) ;  /* 0xffffffd000207947 */ /* 0x000fea000383ffff */
.L_x_3282:
[----:B0-----:R0:W1:Y:S02]  /*c610*/  SYNCS.PHASECHK.TRANS64.TRYWAIT P0, [R19+URZ+0x28c40], R0 ;  /* 0x028c4000130075a7 */ /* 0x001064000800017f */
[----:B-1----:R-:W-:Y:S05]  /*c620*/  @!P0 NANOSLEEP.SYNCS 0x989680 ;  /* 0x009896800000895d */ /* 0x002fea0003900000 */
[----:B------:R-:W1:Y:S02]  /*c630*/  @!P0 SYNCS.PHASECHK.TRANS64 P0, [R19+URZ+0x28c40], R0 ;  /* 0x028c4000130085a7 */ /* 0x000e64000800007f */
[----:B-1----:R-:W-:Y:S05]  /*c640*/  @!P0 BRA `(.L_x_3282) ;  /* 0xfffffffc00f08947 */ /* 0x002fea000383ffff */
[----:B------:R-:W-:Y:S05]  /*c650*/  BRA `(.L_x_3329) ;  /* 0xffffffd000a47947 */ /* 0x000fea000383ffff */
.L_x_3283:
        /* <DEDUP_REMOVED lines=8> */
.L_x_3331:
[----:B------:R-:W-:Y:S05]  /*c6e0*/  BSYNC B0 ;  /* 0x0000000000007941 */ /* 0x000fea0003800000 */
.L_x_3330:
[----:B------:R-:W-:Y:S01]  /*c6f0*/  IMAD.MOV.U32 R13, RZ, RZ, R0 ;  /* 0x000000ffff0d7224 */ /* 0x000fe200078e0000 */
[----:B------:R-:W-:Y:S01]  /*c700*/  MOV R12, RZ ;  /* 0x000000ff000c7202 */ /* 0x000fe20000000f00 */
[----:B------:R-:W-:Y:S01]  /*c710*/  IMAD.MOV.U32 R11, RZ, RZ, 0x181f ;  /* 0x0000181fff0b7424 */ /* 0x000fe200078e00ff */
[----:B------:R-:W-:Y:S01]  /*c720*/  ISETP.GE.AND P2, PT, R35, 0x1, PT ;  /* 0x000000012300780c */ /* 0x000fe20003f46270 */
[----:B------:R-:W-:Y:S02]  /*c730*/  IMAD.MOV.U32 R15, RZ, RZ, -0x1 ;  /* 0xffffffffff0f7424 */ /* 0x000fe400078e00ff */
[----:B------:R-:W-:-:S10]  /*c740*/  IMAD.MOV.U32 R2, RZ, RZ, R14 ;  /* 0x000000ffff027224 */ /* 0x000fd400078e000e */
[----:B------:R-:W-:Y:S05]  /*c750*/  WARPSYNC.COLLECTIVE R15, `(.L_x_3332) ;  /* 0x000000000f087348 */ /* 0x000fea0003c00000 */
[----:B------:R0:W1:Y:S02]  /*c760*/  SHFL.IDX P6, R14, R13, R12, R11 ;  /* 0x0000000c0d0e7389 */ /* 0x00006400000c000b */
[----:B01----:R-:W-:Y:S01]  /*c770*/  ENDCOLLECTIVE ;  /* 0x000000000000791b */ /* 0x003fe20003800000 */
.L_x_3332:
[----:B------:R-:W-:Y:S01]  /*c780*/  @P2 LEA R7, R4, UR39, 0x1 ;  /* 0x0000002704072c11 */ /* 0x000fe2000f8e08ff */
[----:B------:R-:W-:Y:S02]  /*c790*/  IMAD.MOV.U32 R13, RZ, RZ, R5 ;  /* 0x000000ffff0d7224 */ /* 0x000fe400078e0005 */
[----:B------:R-:W-:Y:S01]  /*c7a0*/  IMAD.MOV.U32 R12, RZ, RZ, 0x1 ;  /* 0x00000001ff0c7424 */ /* 0x000fe200078e00ff */
[----:B------:R-:W-:-:S13]  /*c7b0*/  @P2 LEA R3, P0, R20, R14, 0x1 ;  /* 0x0000000e14032211 */ /* 0x000fda00078008ff */
[----:B------:R-:W-:Y:S05]  /*c7c0*/  WARPSYNC.COLLECTIVE R15, `(.L_x_3333) ;  /* 0x000000000f087348 */ /* 0x000fea0003c00000 */
[----:B------:R0:W1:Y:S02]  /*c7d0*/  SHFL.IDX P6, R14, R13, R12, R11 ;  /* 0x0000000c0d0e7389 */ /* 0x00006400000c000b */
[----:B01----:R-:W-:Y:S01]  /*c7e0*/  ENDCOLLECTIVE ;  /* 0x000000000000791b */ /* 0x003fe20003800000 */
.L_x_3333:
[----:B------:R-:W-:-:S05]  /*c7f0*/  @P2 IMAD.X R2, RZ, RZ, R2, P0 ;  /* 0x000000ffff022224 */ /* 0x000fca00000e0602 */
[----:B------:R-:W-:-:S04]  /*c800*/  @P2 LOP3.LUT R3, R3, R2, RZ, 0x3c, !PT ;  /* 0x0000000203032212 */ /* 0x000fc800078e3cff */
[C---:B------:R-:W-:Y:S02]  /*c810*/  @P2 LOP3.LUT R2, R3.reuse, R2, RZ, 0x3c, !PT ;  /* 0x0000000203022212 */ /* 0x040fe400078e3cff */
[----:B------:R-:W-:Y:S02]  /*c820*/  MOV R13, R0 ;  /* 0x00000000000d7202 */ /* 0x000fe40000000f00 */
[----:B------:R-:W-:-:S05]  /*c830*/  @P2 LOP3.LUT R3, R3, R2, RZ, 0x3c, !PT ;  /* 0x0000000203032212 */ /* 0x000fca00078e3cff */
[----:B------:R-:W-:Y:S01]  /*c840*/  @!PT LDS RZ, [RZ] ;  /* 0x00000000fffff984 */ /* 0x000fe20000000800 */
[----:B------:R-:W-:Y:S01]  /*c850*/  @!PT LDS RZ, [RZ] ;  /* 0x00000000fffff984 */ /* 0x000fe20000000800 */
[----:B------:R-:W-:Y:S01]  /*c860*/  @!PT LDS RZ, [RZ] ;  /* 0x00000000fffff984 */ /* 0x000fe20000000800 */
[----:B------:R0:W-:Y:S01]  /*c870*/  @P2 LDGSTS.E.BYPASS.LTC128B.128 [R7+0x22400], desc[UR50][R2.64], !P1 ;  /* 0x2240000002072fae */ /* 0x0001e2000c901d72 */
[----:B------:R-:W-:Y:S01]  /*c880*/  ISETP.GE.AND P2, PT, R35, 0x11, PT ;  /* 0x000000112300780c */ /* 0x000fe20003f46270 */
[----:B------:R-:W-:-:S12]  /*c890*/  IMAD.MOV.U32 R8, RZ, RZ, R14 ;  /* 0x000000ffff087224 */ /* 0x000fd800078e000e */
[----:B0-----:R-:W-:Y:S05]  /*c8a0*/  WARPSYNC.COLLECTIVE R15, `(.L_x_3334) ;  /* 0x000000000f087348 */ /* 0x001fea0003c00000 */
[----:B------:R1:W2:Y:S02]  /*c8b0*/  SHFL.IDX P6, R14, R13, R12, R11 ;  /* 0x0000000c0d0e7389 */ /* 0x0002a400000c000b */
[----:B012---:R-:W-:Y:S01]  /*c8c0*/  ENDCOLLECTIVE ;  /* 0x000000000000791b */ /* 0x007fe20003800000 */
.L_x_3334:
[----:B------:R-:W-:Y:S01]  /*c8d0*/  @P2 LEA R9, R4, UR39, 0x1 ;  /* 0x0000002704092c11 */ /* 0x000fe2000f8e08ff */
[----:B------:R-:W-:Y:S02]  /*c8e0*/  IMAD.MOV.U32 R13, RZ, RZ, R5 ;  /* 0x000000ffff0d7224 */ /* 0x000fe400078e0005 */
[----:B------:R-:W-:Y:S01]  /*c8f0*/  IMAD.MOV.U32 R12, RZ, RZ, 0x2 ;  /* 0x00000002ff0c7424 */ /* 0x000fe200078e00ff */
[----:B------:R-:W-:-:S13]  /*c900*/  @P2 LEA R6, P0, R20, R14, 0x1 ;  /* 0x0000000e14062211 */ /* 0x000fda00078008ff */
[----:B------:R-:W-:Y:S05]  /*c910*/  WARPSYNC.COLLECTIVE R15, `(.L_x_3335) ;  /* 0x000000000f087348 */ /* 0x000fea0003c00000 */
[----:B------:R0:W1:Y:S02]  /*c920*/  SHFL.IDX P6, R14, R13, R12, R11 ;  /* 0x0000000c0d0e7389 */ /* 0x00006400000c000b */
[----:B01----:R-:W-:Y:S01]  /*c930*/  ENDCOLLECTIVE ;  /* 0x000000000000791b */ /* 0x003fe20003800000 */
.L_x_3335:
[----:B------:R-:W-:Y:S02]  /*c940*/  @P2 IMAD.X R8, RZ, RZ, R8, P0 ;  /* 0x000000ffff082224 */ /* 0x000fe400000e0608 */
[----:B------:R-:W-:Y:S02]  /*c950*/  @P2 IMAD.MOV.U32 R2, RZ, RZ, R6 ;  /* 0x000000ffff022224 */ /* 0x000fe400078e0006 */
[----:B------:R-:W-:-:S05]  /*c960*/  @P2 IMAD.MOV.U32 R3, RZ, RZ, R8 ;  /* 0x000000ffff032224 */ /* 0x000fca00078e0008 */
[----:B------:R-:W-:Y:S01]  /*c970*/  @!PT LDS RZ, [RZ] ;  /* 0x00000000fffff984 */ /* 0x000fe20000000800 */
[----:B------:R-:W-:Y:S01]  /*c980*/  @!PT LDS RZ, [RZ] ;  /* 0x00000000fffff984 */ /* 0x000fe20000000800 */
[----:B------:R-:W-:Y:S01]  /*c990*/  @!PT LDS RZ, [RZ] ;  /* 0x00000000fffff984 */ /* 0x000fe20000000800 */
[----:B------:R0:W-:Y:S01]  /*c9a0*/  @P2 LDGSTS.E.BYPASS.LTC128B.128 [R9+0x22c00], desc[UR50][R2.64], !P1 ;  /* 0x22c0000002092fae */ /* 0x0001e2000c901d72 */
[----:B------:R-:W-:Y:S02]  /*c9b0*/  ISETP.GE.AND P2, PT, R35, 0x21, PT ;  /* 0x000000212300780c */ /* 0x000fe40003f46270 */
[----:B------:R-:W-:Y:S01]  /*c9c0*/  MOV R13, R0 ;  /* 0x00000000000d7202 */ /* 0x000fe20000000f00 */
[----:B0-----:R-:W-:-:S10]  /*c9d0*/  IMAD.MOV.U32 R2, RZ, RZ, R14 ;  /* 0x000000ffff027224 */ /* 0x001fd400078e000e */
[----:B------:R-:W-:Y:S05]  /*c9e0*/  WARPSYNC.COLLECTIVE R15, `(.L_x_3336) ;  /* 0x000000000f087348 */ /* 0x000fea0003c00000 */
[----:B------:R0:W1:Y:S02]  /*c9f0*/  SHFL.IDX P6, R14, R13, R12, R11 ;  /* 0x0000000c0d0e7389 */ /* 0x00006400000c000b */
[----:B01----:R-:W-:Y:S01]  /*ca00*/  ENDCOLLECTIVE ;  /* 0x000000000000791b */ /* 0x003fe20003800000 */
.L_x_3336:
[----:B------:R-:W-:Y:S01]  /*ca10*/  @P2 LEA R6, R4, UR39, 0x1 ;  /* 0x0000002704062c11 */ /* 0x000fe2000f8e08ff */
[----:B------:R-:W-:Y:S02]  /*ca20*/  IMAD.MOV.U32 R13, RZ, RZ, R5 ;  /* 0x000000ffff0d7224 */ /* 0x000fe400078e0005 */
[----:B------:R-:W-:Y:S01]  /*ca30*/  IMAD.MOV.U32 R12, RZ, RZ, 0x3 ;  /* 0x00000003ff0c7424 */ /* 0x000fe200078e00ff */
[----:B------:R-:W-:-:S13]  /*ca40*/  @P2 LEA R7, P0, R20, R14, 0x1 ;  /* 0x0000000e14072211 */ /* 0x000fda00078008ff */
[----:B------:R-:W-:Y:S05]  /*ca50*/  WARPSYNC.COLLECTIVE R15, `(.L_x_3337) ;  /* 0x000000000f087348 */ /* 0x000fea0003c00000 */
[----:B------:R0:W1:Y:S02]  /*ca60*/  SHFL.IDX P6, R14, R13, R12, R11 ;  /* 0x0000000c0d0e7389 */ /* 0x00006400000c000b */
[----:B01----:R-:W-:Y:S01]  /*ca70*/  ENDCOLLECTIVE ;  /* 0x000000000000791b */ /* 0x003fe20003800000 */
.L_x_3337:
[----:B------:R-:W-:Y:S02]  /*ca80*/  @P2 IMAD.X R10, RZ, RZ, R2, P0 ;  /* 0x000000ffff0a2224 */ /* 0x000fe400000e0602 */
[----:B------:R-:W-:Y:S02]  /*ca90*/  @P2 IMAD.MOV.U32 R2, RZ, RZ, R7 ;  /* 0x000000ffff022224 */ /* 0x000fe400078e0007 */
[----:B------:R-:W-:-:S05]  /*caa0*/  @P2 IMAD.MOV.U32 R3, RZ, RZ, R10 ;  /* 0x000000ffff032224 */ /* 0x000fca00078e000a */
[----:B------:R-:W-:Y:S01]  /*cab0*/  @!PT LDS RZ, [RZ] ;  /* 0x00000000fffff984 */ /* 0x000fe20000000800 */
[----:B------:R-:W-:Y:S01]  /*cac0*/  @!PT LDS RZ, [RZ] ;  /* 0x00000000fffff984 */ /* 0x000fe20000000800 */
[----:B------:R-:W-:Y:S01]  /*cad0*/  @!PT LDS RZ, [RZ] ;  /* 0x00000000fffff984 */ /* 0x000fe20000000800 */
[----:B------:R0:W-:Y:S01]  /*cae0*/  @P2 LDGSTS.E.BYPASS.LTC128B.128 [R6+0x23400], desc[UR50][R2.64], !P1 ;  /* 0x2340000002062fae */ /* 0x0001e2000c901d72 */
[----:B------:R-:W-:Y:S01]  /*caf0*/  MOV R13, R0 ;  /* 0x00000000000d7202 */ /* 0x000fe20000000f00 */
[----:B------:R-:W-:-:S07]  /*cb00*/  IMAD.MOV.U32 R5, RZ, RZ, R14 ;  /* 0x000000ffff057224 */ /* 0x000fce00078e000e */
[----:B0-----:R-:W-:Y:S05]  /*cb10*/  WARPSYNC.COLLECTIVE R15, `(.L_x_3338) ;  /* 0x000000000f087348 */ /* 0x001fea0003c00000 */
[----:B------:R1:W2:Y:S02]  /*cb20*/  SHFL.IDX P6, R14, R13, R12, R11 ;  /* 0x0000000c0d0e7389 */ /* 0x0002a400000c000b */
[----:B012---:R-:W-:Y:S01]  /*cb30*/  ENDCOLLECTIVE ;  /* 0x000000000000791b */ /* 0x007fe20003800000 */
.L_x_3338:
[----:B------:R-:W-:Y:S05]  /*cb40*/  BRA `(.L_x_3339) ;  /* 0xffffffd000587947 */ /* 0x000fea000383ffff */
.L_x_3287:
[----:B------:R-:W-:Y:S01]  /*cb50*/  IMAD.MOV.U32 R13, RZ, RZ, R5 ;  /* 0x000000ffff0d7224 */ /* 0x000fe200078e0005 */
[----:B------:R-:W-:Y:S01]  /*cb60*/  LEA R0, R0, R37, 0x6 ;  /* 0x0000002500007211 */ /* 0x000fe200078e30ff */
[----:B------:R-:W-:Y:S02]  /*cb70*/  IMAD.MOV.U32 R12, RZ, RZ, RZ ;  /* 0x000000ffff0c7224 */ /* 0x000fe400078e00ff */
[----:B------:R-:W-:Y:S01]  /*cb80*/  IMAD.MOV.U32 R11, RZ, RZ, 0x181f ;  /* 0x0000181fff0b7424 */ /* 0x000fe200078e00ff */
[C---:B------:R-:W-:Y:S01]  /*cb90*/  ISETP.GE.AND P0, PT, R0.reuse, UR37, PT ;  /* 0x0000002500007c0c */ /* 0x040fe2000bf06270 */
[----:B------:R-:W-:Y:S02]  /*cba0*/  IMAD.MOV.U32 R15, RZ, RZ, -0x1 ;  /* 0xffffffffff0f7424 */ /* 0x000fe400078e00ff */
[----:B------:R-:W-:-:S10]  /*cbb0*/  VIADD R6, R0, 0x10 ;  /* 0x0000001000067836 */ /* 0x000fd40000000000 */
[----:B-1----:R-:W-:Y:S05]  /*cbc0*/  WARPSYNC.COLLECTIVE R15, `(.L_x_3340) ;  /* 0x000000000f087348 */ /* 0x002fea0003c00000 */
[----:B------:R0:W2:Y:S02]  /*cbd0*/  SHFL.IDX P6, R14, R13, R12, R11 ;  /* 0x0000000c0d0e7389 */ /* 0x0000a400000c000b */
[----:B012---:R-:W-:Y:S01]  /*cbe0*/  ENDCOLLECTIVE ;  /* 0x000000000000791b */ /* 0x007fe20003800000 */
.L_x_3340:
[----:B------:R-:W-:Y:S02]  /*cbf0*/  IMAD.MOV.U32 R13, RZ, RZ, R4 ;  /* 0x000000ffff0d7224 */ /* 0x000fe400078e0004 */
[----:B------:R-:W-:-:S07]  /*cc00*/  IMAD.MOV.U32 R2, RZ, RZ, R14 ;  /* 0x000000ffff027224 */ /* 0x000fce00078e000e */
[----:B------:R-:W-:Y:S05]  /*cc10*/  WARPSYNC.COLLECTIVE R15, `(.L_x_3341) ;  /* 0x000000000f087348 */ /* 0x000fea0003c00000 */
[----:B------:R0:W1:Y:S02]  /*cc20*/  SHFL.IDX P6, R14, R13, R12, R11 ;  /* 0x0000000c0d0e7389 */ /* 0x00006400000c000b */
[----:B01----:R-:W-:Y:S01]  /*cc30*/  ENDCOLLECTIVE ;  /* 0x000000000000791b */ /* 0x003fe20003800000 */
.L_x_3341:
        /* <DEDUP_REMOVED lines=8> */
.L_x_3342:
[----:B------:R-:W-:Y:S01]  /*ccc0*/  @!PT LDS RZ, [RZ] ;  /* 0x00000000fffff984 */ /* 0x000fe20000000800 */
[----:B------:R-:W-:Y:S01]  /*ccd0*/  @!PT LDS RZ, [RZ] ;  /* 0x00000000fffff984 */ /* 0x000fe20000000800 */
[----:B------:R-:W-:Y:S01]  /*cce0*/  @!PT LDS RZ, [RZ] ;  /* 0x00000000fffff984 */ /* 0x000fe20000000800 */
[----:B------:R0:W-:Y:S01]  /*ccf0*/  @!P0 LDGSTS.E.BYPASS.LTC128B.128 [R8+0x20400], desc[UR50][R2.64], !P5 ;  /* 0x2040000002088fae */ /* 0x0001e2000e901d72 */
[----:B------:R-:W-:Y:S02]  /*cd00*/  ISETP.GE.AND P0, PT, R6, UR37, PT ;  /* 0x0000002506007c0c */ /* 0x000fe4000bf06270 */
[----:B------:R-:W-:Y:S01]  /*cd10*/  MOV R13, R4 ;  /* 0x00000004000d7202 */ /* 0x000fe20000000f00 */
[----:B------:R-:W-:-:S10]  /*cd20*/  IMAD.MOV.U32 R6, RZ, RZ, R14 ;  /* 0x000000ffff067224 */ /* 0x000fd400078e000e */
[----:B0-----:R-:W-:Y:S05]  /*cd30*/  WARPSYNC.COLLECTIVE R15, `(.L_x_3343) ;  /* 0x000000000f087348 */ /* 0x001fea0003c00000 */
[----:B------:R1:W2:Y:S02]  /*cd40*/  SHFL.IDX P6, R14, R13, R12, R11 ;  /* 0x0000000c0d0e7389 */ /* 0x0002a400000c000b */
[----:B012---:R-:W-:Y:S01]  /*cd50*/  ENDCOLLECTIVE ;  /* 0x000000000000791b */ /* 0x007fe20003800000 */
.L_x_3343:
[----:B------:R-:W-:Y:S02]  /*cd60*/  IMAD.MOV.U32 R13, RZ, RZ, R5 ;  /* 0x000000ffff0d7224 */ /* 0x000fe400078e0005 */
[----:B------:R-:W-:Y:S01]  /*cd70*/  IMAD.MOV.U32 R12, RZ, RZ, 0x2 ;  /* 0x00000002ff0c7424 */ /* 0x000fe200078e00ff */
[----:B------:R-:W-:-:S13]  /*cd80*/  @!P0 LEA R2, P1, R9, R14, 0x1 ;  /* 0x0000000e09028211 */ /* 0x000fda00078208ff */
[----:B------:R-:W-:Y:S05]  /*cd90*/  WARPSYNC.COLLECTIVE R15, `(.L_x_3344) ;  /* 0x000000000f087348 */ /* 0x000fea0003c00000 */
[----:B------:R0:W1:Y:S02]  /*cda0*/  SHFL.IDX P6, R14, R13, R12, R11 ;  /* 0x0000000c0d0e7389 */ /* 0x00006400000c000b */
[----:B01----:R-:W-:Y:S01]  /*cdb0*/  ENDCOLLECTIVE ;  /* 0x000000000000791b */ /* 0x003fe20003800000 */
.L_x_3344:
[----:B------:R-:W-:Y:S02]  /*cdc0*/  @!P0 IMAD.X R3, RZ, RZ, R6, P1 ;  /* 0x000000ffff038224 */ /* 0x000fe400008e0606 */
[----:B------:R-:W-:-:S03]  /*cdd0*/  VIADD R6, R0, 0x20 ;  /* 0x0000002000067836 */ /* 0x000fc60000000000 */
[----:B------:R-:W-:Y:S01]  /*cde0*/  @!PT LDS RZ, [RZ] ;  /* 0x00000000fffff984 */ /* 0x000fe20000000800 */
[----:B------:R-:W-:Y:S01]  /*cdf0*/  @!PT LDS RZ, [RZ] ;  /* 0x00000000fffff984 */ /* 0x000fe20000000800 */
[----:B------:R-:W-:Y:S01]  /*ce00*/  @!PT LDS RZ, [RZ] ;  /* 0x00000000fffff984 */ /* 0x000fe20000000800 */
[----:B------:R0:W-:Y:S02]  /*ce10*/  @!P0 LDGSTS.E.BYPASS.LTC128B.128 [R8+0x20c00], desc[UR50][R2.64], !P5 ;  /* 0x20c0000002088fae */ /* 0x0001e4000e901d72 */
[----:B------:R-:W-:Y:S01]  /*ce20*/  ISETP.GE.AND P0, PT, R6, UR37, PT ;  /* 0x0000002506007c0c */ /* 0x000fe2000bf06270 */
[----:B------:R-:W-:Y:S02]  /*ce30*/  IMAD.MOV.U32 R13, RZ, RZ, R4 ;  /* 0x000000ffff0d7224 */ /* 0x000fe400078e0004 */
[----:B------:R-:W-:-:S10]  /*ce40*/  IMAD.MOV.U32 R6, RZ, RZ, R14 ;  /* 0x000000ffff067224 */ /* 0x000fd400078e000e */
[----:B0-----:R-:W-:Y:S05]  /*ce50*/  WARPSYNC.COLLECTIVE R15, `(.L_x_3345) ;  /* 0x000000000f087348 */ /* 0x001fea0003c00000 */
[----:B------:R1:W2:Y:S02]  /*ce60*/  SHFL.IDX P6, R14, R13, R12, R11 ;  /* 0x0000000c0d0e7389 */ /* 0x0002a400000c000b */
[----:B012---:R-:W-:Y:S01]  /*ce70*/  ENDCOLLECTIVE ;  /* 0x000000000000791b */ /* 0x007fe20003800000 */
.L_x_3345:
[----:B------:R-:W-:Y:S02]  /*ce80*/  IMAD.MOV.U32 R13, RZ, RZ, R5 ;  /* 0x000000ffff0d7224 */ /* 0x000fe400078e0005 */
[----:B------:R-:W-:Y:S01]  /*ce90*/  IMAD.MOV.U32 R12, RZ, RZ, 0x3 ;  /* 0x00000003ff0c7424 */ /* 0x000fe200078e00ff */
[----:B------:R-:W-:-:S13]  /*cea0*/  @!P0 LEA R2, P1, R9, R14, 0x1 ;  /* 0x0000000e09028211 */ /* 0x000fda00078208ff */
[----:B------:R-:W-:Y:S05]  /*ceb0*/  WARPSYNC.COLLECTIVE R15, `(.L_x_3346) ;  /* 0x000000000f087348 */ /* 0x000fea0003c00000 */
[----:B------:R0:W1:Y:S02]  /*cec0*/  SHFL.IDX P6, R14, R13, R12, R11 ;  /* 0x0000000c0d0e7389 */ /* 0x00006400000c000b */
[----:B01----:R-:W-:Y:S01]  /*ced0*/  ENDCOLLECTIVE ;  /* 0x000000000000791b */ /* 0x003fe20003800000 */
.L_x_3346:
[----:B------:R-:W-:-:S05]  /*cee0*/  @!P0 IADD3.X R3, RZ, R6, RZ, P1, !PT ;  /* 0x00000006ff038210 */ /* 0x000fca0000ffe4ff */
[----:B------:R-:W-:Y:S01]  /*cef0*/  @!PT LDS RZ, [RZ] ;  /* 0x00000000fffff984 */ /* 0x000fe20000000800 */
[----:B------:R-:W-:Y:S01]  /*cf00*/  @!PT LDS RZ, [RZ] ;  /* 0x00000000fffff984 */ /* 0x000fe20000000800 */
[----:B------:R-:W-:Y:S01]  /*cf10*/  @!PT LDS RZ, [RZ] ;  /* 0x00000000fffff984 */ /* 0x000fe20000000800 */
[----:B------:R0:W-:Y:S01]  /*cf20*/  @!P0 LDGSTS.E.BYPASS.LTC128B.128 [R8+0x21400], desc[UR50][R2.64], !P5 ;  /* 0x2140000002088fae */ /* 0x0001e2000e901d72 */
[----:B------:R-:W-:Y:S02]  /*cf30*/  IMAD.MOV.U32 R13, RZ, RZ, R4 ;  /* 0x000000ffff0d7224 */ /* 0x000fe400078e0004 */
[----:B------:R-:W-:-:S07]  /*cf40*/  IMAD.MOV.U32 R5, RZ, RZ, R14 ;  /* 0x000000ffff057224 */ /* 0x000fce00078e000e */
[----:B0-----:R-:W-:Y:S05]  /*cf50*/  WARPSYNC.COLLECTIVE R15, `(.L_x_3347) ;  /* 0x000000000f087348 */ /* 0x001fea0003c00000 */
[----:B------:R1:W2:Y:S02]  /*cf60*/  SHFL.IDX P6, R14, R13, R12, R11 ;  /* 0x0000000c0d0e7389 */ /* 0x0002a400000c000b */
[----:B012---:R-:W-:Y:S01]  /*cf70*/  ENDCOLLECTIVE ;  /* 0x000000000000791b */ /* 0x007fe20003800000 */
.L_x_3347:
[----:B------:R-:W-:Y:S05]  /*cf80*/  BRA `(.L_x_3348) ;  /* 0xffffffd400147947 */ /* 0x000fea000383ffff */
.L_x_3289:
[----:B0-----:R-:W-:-:S04]  /*cf90*/  IMAD.U32 R3, RZ, RZ, UR39 ;  /* 0x00000027ff037e24 */ /* 0x001fc8000f8e00ff */
[----:B------:R0:W2:Y:S03]  /*cfa0*/  SYNCS.PHASECHK.TRANS64.TRYWAIT P0, [R3+URZ+0x28c20], R0 ;  /* 0x028c2000030075a7 */ /* 0x0000a6000800017f */
[----:B--2---:R-:W-:Y:S05]  /*cfb0*/  @!P0 NANOSLEEP.SYNCS 0x989680 ;  /* 0x009896800000895d */ /* 0x004fea0003900000 */
[----:B------:R-:W2:Y:S02]  /*cfc0*/  @!P0 SYNCS.PHASECHK.TRANS64 P0, [R3+URZ+0x28c20], R0 ;  /* 0x028c2000030085a7 */ /* 0x000ea4000800007f */
[----:B--2---:R-:W-:Y:S05]  /*cfd0*/  @!P0 BRA `(.L_x_3289) ;  /* 0xfffffffc00ec8947 */ /* 0x004fea000383ffff */
[----:B------:R-:W-:Y:S05]  /*cfe0*/  BRA `(.L_x_3349) ;  /* 0xffffffd400487947 */ /* 0x000fea000383ffff */
.L_x_3292:
[----:B0-----:R0:W2:Y:S02]  /*cff0*/  SYNCS.PHASECHK.TRANS64.TRYWAIT P0, [R19+URZ+0x28c60], R0 ;  /* 0x028c6000130075a7 */ /* 0x0010a4000800017f */
[----:B--2---:R-:W-:Y:S05]  /*d000*/  @!P0 NANOSLEEP.SYNCS 0x989680 ;  /* 0x009896800000895d */ /* 0x004fea0003900000 */
[----:B------:R-:W2:Y:S02]  /*d010*/  @!P0 SYNCS.PHASECHK.TRANS64 P0, [R19+URZ+0x28c60], R0 ;  /* 0x028c6000130085a7 */ /* 0x000ea4000800007f */
[----:B--2---:R-:W-:Y:S05]  /*d020*/  @!P0 BRA `(.L_x_3292) ;  /* 0xfffffffc00f08947 */ /* 0x004fea000383ffff */
[----:B------:R-:W-:Y:S05]  /*d030*/  BRA `(.L_x_3350) ;  /* 0xffffffd400587947 */ /* 0x000fea000383ffff */
.L_x_3293:
[----:B------:R-:W-:Y:S01]  /*d040*/  BSSY B0, `(.L_x_3351) ;  /* 0x0000008000007945 */ /* 0x000fe20003800000 */
[----:B------:R-:W-:Y:S01]  /*d050*/  IMAD.MOV.U32 R13, RZ, RZ, R10 ;  /* 0x000000ffff0d7224 */ /* 0x000fe200078e000a */
[----:B------:R-:W-:Y:S01]  /*d060*/  MOV R12, RZ ;  /* 0x000000ff000c7202 */ /* 0x000fe20000000f00 */
[----:B------:R-:W-:Y:S02]  /*d070*/  IMAD.MOV.U32 R11, RZ, RZ, 0x181f ;  /* 0x0000181fff0b7424 */ /* 0x000fe400078e00ff */
[----:B------:R-:W-:-:S07]  /*d080*/  IMAD.MOV.U32 R15, RZ, RZ, -0x1 ;  /* 0xffffffffff0f7424 */ /* 0x000fce00078e00ff */
[----:B01----:R-:W-:Y:S05]  /*d090*/  WARPSYNC.COLLECTIVE R15, `(.L_x_3352) ;  /* 0x000000000f087348 */ /* 0x003fea0003c00000 */
[----:B------:R2:W3:Y:S02]  /*d0a0*/  SHFL.IDX P6, R14, R13, R12, R11 ;  /* 0x0000000c0d0e7389 */ /* 0x0004e400000c000b */
[----:B0123--:R-:W-:Y:S01]  /*d0b0*/  ENDCOLLECTIVE ;  /* 0x000000000000791b */ /* 0x00ffe20003800000 */
.L_x_3352:
[----:B------:R-:W-:Y:S05]  /*d0c0*/  BSYNC B0 ;  /* 0x0000000000007941 */ /* 0x000fea0003800000 */
.L_x_3351:
[----:B------:R-:W0:Y:S01]  /*d0d0*/  S2R R0, SR_TID.X ;  /* 0x0000000000007919 */ /* 0x000e220000002100 */
[----:B------:R-:W-:Y:S01]  /*d0e0*/  IMAD.MOV.U32 R13, RZ, RZ, R8 ;  /* 0x000000ffff0d7224 */ /* 0x000fe200078e0008 */
[----:B------:R-:W-:Y:S01]  /*d0f0*/  MOV R15, 0xffffffff ;  /* 0xffffffff000f7802 */ /* 0x000fe20000000f00 */
[----:B------:R-:W-:Y:S01]  /*d100*/  IMAD.MOV.U32 R12, RZ, RZ, RZ ;  /* 0x000000ffff0c7224 */ /* 0x000fe200078e00ff */
[----:B------:R-:W-:Y:S01]  /*d110*/  LOP3.LUT P5, RZ, R16, 0x20000000, RZ, 0xc0, !PT ;  /* 0x2000000010ff7812 */ /* 0x000fe200078ac0ff */
[----:B------:R-:W-:Y:S01]  /*d120*/  IMAD.MOV.U32 R11, RZ, RZ, 0x181f ;  /* 0x0000181fff0b7424 */ /* 0x000fe200078e00ff */
[----:B------:R-:W-:Y:S01]  /*d130*/  LEA R9, R9, UR39, 0x1 ;  /* 0x0000002709097c11 */ /* 0x000fe2000f8e08ff */
[----:B------:R-:W-:Y:S01]  /*d140*/  IMAD.MOV.U32 R3, RZ, RZ, R14 ;  /* 0x000000ffff037224 */ /* 0x000fe200078e000e */
[----:B------:R-:W-:-:S09]  /*d150*/  P2R R4, PR, RZ, 0x20 ;  /* 0x00000020ff047803 */ /* 0x000fd20000000000 */
[----:B0-----:R-:W-:Y:S05]  /*d160*/  WARPSYNC.COLLECTIVE R15, `(.L_x_3353) ;  /* 0x000000000f087348 */ /* 0x001fea0003c00000 */
[----:B------:R1:W2:Y:S02]  /*d170*/  SHFL.IDX P6, R14, R13, R12, R11 ;  /* 0x0000000c0d0e7389 */ /* 0x0002a400000c000b */
[----:B012---:R-:W-:Y:S01]  /*d180*/  ENDCOLLECTIVE ;  /* 0x000000000000791b */ /* 0x007fe20003800000 */
.L_x_3353:
[----:B------:R-:W-:Y:S02]  /*d190*/  LOP3.LUT P5, RZ, R30, 0x40, RZ, 0xc0, !PT ;  /* 0x000000401eff7812 */ /* 0x000fe400078ac0ff */
[C---:B------:R-:W-:Y:S02]  /*d1a0*/  LOP3.LUT P4, RZ, R16.reuse, 0x4000000, RZ, 0xc0, !PT ;  /* 0x0400000010ff7812 */ /* 0x040fe4000788c0ff */
[C---:B------:R-:W-:Y:S02]  /*d1b0*/  LOP3.LUT P3, RZ, R16.reuse, 0x800000, RZ, 0xc0, !PT ;  /* 0x0080000010ff7812 */ /* 0x040fe4000786c0ff */
[C---:B------:R-:W-:Y:S02]  /*d1c0*/  LOP3.LUT P2, RZ, R16.reuse, 0x400000, RZ, 0xc0, !PT ;  /* 0x0040000010ff7812 */ /* 0x040fe4000784c0ff */
[----:B------:R-:W-:Y:S01]  /*d1d0*/  LOP3.LUT P1, RZ, R16, 0x200000, RZ, 0xc0, !PT ;  /* 0x0020000010ff7812 */ /* 0x000fe2000782c0ff */
[----:B------:R-:W-:Y:S02]  /*d1e0*/  IMAD.MOV.U32 R13, RZ, RZ, R10 ;  /* 0x000000ffff0d7224 */ /* 0x000fe400078e000a */
[----:B------:R-:W-:-:S02]  /*d1f0*/  IMAD.MOV.U32 R12, RZ, RZ, 0x1 ;  /* 0x00000001ff0c7424 */ /* 0x000fc400078e00ff */
[----:B------:R-:W-:Y:S02]  /*d200*/  IMAD.SHL.U32 R0, R0, 0x8, RZ ;  /* 0x0000000800007824 */ /* 0x000fe400078e00ff */
[----:B------:R-:W-:Y:S01]  /*d210*/  IMAD.MOV.U32 R2, RZ, RZ, R14 ;  /* 0x000000ffff027224 */ /* 0x000fe200078e000e */
[----:B------:R-:W-:Y:S02]  /*d220*/  LOP3.LUT P6, RZ, R30, 0x1, RZ, 0xc0, !PT ;  /* 0x000000011eff7812 */ /* 0x000fe400078cc0ff */
[----:B------:R-:W-:-:S05]  /*d230*/  LOP3.LUT R0, R0, 0x38, RZ, 0xc0, !PT ;  /* 0x0000003800007812 */ /* 0x000fca00078ec0ff */
[----:B------:R-:W-:-:S05]  /*d240*/  IMAD.SHL.U32 R0, R0, 0x2, RZ ;  /* 0x0000000200007824 */ /* 0x000fca00078e00ff */
[----:B------:R-:W-:-:S05]  /*d250*/  IADD3 R2, P0, R2, R0, RZ ;  /* 0x0000000002027210 */ /* 0x000fca0007f1e0ff */
[----:B------:R-:W-:Y:S01]  /*d260*/  IMAD.X R3, RZ, RZ, R3, P0 ;  /* 0x000000ffff037224 */ /* 0x000fe200000e0603 */
[----:B------:R-:W-:-:S04]  /*d270*/  LOP3.LUT P0, RZ, R30, 0x8, RZ, 0xc0, !PT ;  /* 0x000000081eff7812 */ /* 0x000fc8000780c0ff */
[----:B------:R-:W-:Y:S01]  /*d280*/  @!PT LDS RZ, [RZ] ;  /* 0x00000000fffff984 */ /* 0x000fe20000000800 */
[----:B------:R-:W-:Y:S01]  /*d290*/  @!PT LDS RZ, [RZ] ;  /* 0x00000000fffff984 */ /* 0x000fe20000000800 */
[----:B------:R-:W-:Y:S01]  /*d2a0*/  @!PT LDS RZ, [RZ] ;  /* 0x00000000fffff984 */ /* 0x000fe20000000800 */
[----:B------:R0:W-:Y:S01]  /*d2b0*/  LDGSTS.E.BYPASS.LTC128B.128 [R9+0x400], desc[UR50][R2.64], !P5 ;  /* 0x0040000002097fae */ /* 0x0001e2000e901d72 */
[----:B------:R-:W-:-:S08]  /*d2c0*/  ISETP.NE.AND P5, PT, R4, RZ, PT ;  /* 0x000000ff0400720c */ /* 0x000fd00003fa5270 */
[----:B------:R0:W-:Y:S04]  /*d2d0*/  LDGSTS.E.BYPASS.LTC128B.128 [R9+0x2400], desc[UR50][R2.64+0x80], !P0 ;  /* 0x0240008002097fae */ /* 0x0001e8000c101d72 */
[----:B------:R0:W-:Y:S02]  /*d2e0*/  LDGSTS.E.BYPASS.LTC128B.128 [R9+0x4400], desc[UR50][R2.64+0x100], !P6 ;  /* 0x0440010002097fae */ /* 0x0001e4000f101d72 */
[----:B0-----:R-:W-:Y:S05]  /*d2f0*/  WARPSYNC.COLLECTIVE R15, `(.L_x_3354) ;  /* 0x000000000f087348 */ /* 0x001fea0003c00000 */
[----:B------:R1:W2:Y:S02]  /*d300*/  SHFL.IDX P6, R14, R13, R12, R11 ;  /* 0x0000000c0d0e7389 */ /* 0x0002a400000c000b */
[----:B012---:R-:W-:Y:S01]  /*d310*/  ENDCOLLECTIVE ;  /* 0x000000000000791b */ /* 0x007fe20003800000 */
.L_x_3354:
[----:B------:R-:W-:Y:S01]  /*d320*/  @!PT LDS RZ, [RZ] ;  /* 0x00000000fffff984 */ /* 0x000fe20000000800 */
[----:B------:R-:W-:Y:S01]  /*d330*/  @!PT LDS RZ, [RZ] ;  /* 0x00000000fffff984 */ /* 0x000fe20000000800 */
[----:B------:R-:W-:Y:S01]  /*d340*/  @!PT LDS RZ, [RZ] ;  /* 0x00000000fffff984 */ /* 0x000fe20000000800 */
[----:B------:R-:W-:Y:S01]  /*d350*/  LDGSTS.E.BYPASS.LTC128B.128 [R9+0x6400], desc[UR50][R2.64+0x180], !P5 ;  /* 0x0640018002097fae */ /* 0x000fe2000e901d72 */
[----:B------:R-:W-:-:S03]  /*d360*/  LOP3.LUT P5, RZ, R16, 0x10000000, RZ, 0xc0, !PT ;  /* 0x1000000010ff7812 */ /* 0x000fc600078ac0ff */
[----:B------:R-:W-:Y:S01]  /*d370*/  LDGSTS.E.BYPASS.LTC128B.128 [R9+0x8400], desc[UR50][R2.64+0x200], !P4 ;  /* 0x0840020002097fae */ /* 0x000fe2000e101d72 */
[----:B------:R-:W-:Y:S02]  /*d380*/  P2R R4, PR, RZ, 0x20 ;  /* 0x00000020ff047803 */ /* 0x000fe40000000000 */
[----:B------:R-:W-:Y:S01]  /*d390*/  LOP3.LUT P5, RZ, R30, 0x20, RZ, 0xc0, !PT ;  /* 0x000000201eff7812 */ /* 0x000fe200078ac0ff */
[----:B------:R-:W-:Y:S01]  /*d3a0*/  LDGSTS.E.BYPASS.LTC128B.128 [R9+0xa400], desc[UR50][R2.64+0x280], !P3 ;  /* 0x0a40028002097fae */ /* 0x000fe2000d901d72 */
[C---:B------:R-:W-:Y:S01]  /*d3b0*/  LOP3.LUT P4, RZ, R16.reuse, 0x2000000, RZ, 0xc0, !PT ;  /* 0x0200000010ff7812 */ /* 0x040fe2000788c0ff */
[----:B------:R-:W-:Y:S01]  /*d3c0*/  IMAD.MOV.U32 R13, RZ, RZ, R8 ;  /* 0x000000ffff0d7224 */ /* 0x000fe200078e0008 */
[C---:B------:R-:W-:Y:S01]  /*d3d0*/  LOP3.LUT P3, RZ, R16.reuse, 0x100000, RZ, 0xc0, !PT ;  /* 0x0010000010ff7812 */ /* 0x040fe2000786c0ff */
[----:B------:R-:W-:Y:S01]  /*d3e0*/  LDGSTS.E.BYPASS.LTC128B.128 [R9+0xc400], desc[UR50][R2.64+0x300], !P2 ;  /* 0x0c40030002097fae */ /* 0x000fe2000d101d72 */
[----:B------:R-:W-:-:S03]  /*d3f0*/  LOP3.LUT P2, RZ, R16, 0x80000, RZ, 0xc0, !PT ;  /* 0x0008000010ff7812 */ /* 0x000fc6000784c0ff */
[----:B------:R0:W-:Y:S01]  /*d400*/  LDGSTS.E.BYPASS.LTC128B.128 [R9+0xe400], desc[UR50][R2.64+0x380], !P1 ;  /* 0x0e40038002097fae */ /* 0x0001e2000c901d72 */
[----:B------:R-:W-:Y:S02]  /*d410*/  LOP3.LUT P1, RZ, R16, 0x40000, RZ, 0xc0, !PT ;  /* 0x0004000010ff7812 */ /* 0x000fe4000782c0ff */
[----:B0-----:R-:W-:-:S11]  /*d420*/  MOV R3, R14 ;  /* 0x0000000e00037202 */ /* 0x001fd60000000f00 */
[----:B------:R-:W-:Y:S05]  /*d430*/  WARPSYNC.COLLECTIVE R15, `(.L_x_3355) ;  /* 0x000000000f087348 */ /* 0x000fea0003c00000 */
[----:B------:R0:W1:Y:S02]  /*d440*/  SHFL.IDX P6, R14, R13, R12, R11 ;  /* 0x0000000c0d0e7389 */ /* 0x00006400000c000b */
[----:B01----:R-:W-:Y:S01]  /*d450*/  ENDCOLLECTIVE ;  /* 0x000000000000791b */ /* 0x003fe20003800000 */
.L_x_3355:
[----:B------:R-:W-:Y:S02]  /*d460*/  IMAD.MOV.U32 R13, RZ, RZ, R10 ;  /* 0x000000ffff0d7224 */ /* 0x000fe400078e000a */
[----:B------:R-:W-:Y:S02]  /*d470*/  IMAD.MOV.U32 R12, RZ, RZ, 0x2 ;  /* 0x00000002ff0c7424 */ /* 0x000fe400078e00ff */
[----:B------:R-:W-:Y:S01]  /*d480*/  IMAD.MOV.U32 R2, RZ, RZ, R14 ;  /* 0x000000ffff027224 */ /* 0x000fe200078e000e */
[----:B------:R-:W-:-:S04]  /*d490*/  LOP3.LUT P6, RZ, R16, 0x80000000, RZ, 0xc0, !PT ;  /* 0x8000000010ff7812 */ /* 0x000fc800078cc0ff */
        /* <DEDUP_REMOVED lines=13> */
.L_x_3356:
        /* <DEDUP_REMOVED lines=9> */
[C---:B------:R-:W-:Y:S02]  /*d600*/  LOP3.LUT P4, RZ, R16.reuse, 0x1000000, RZ, 0xc0, !PT ;  /* 0x0100000010ff7812 */ /* 0x040fe4000788c0ff */
[----:B------:R-:W-:Y:S01]  /*d610*/  MOV R13, R8 ;  /* 0x00000008000d7202 */ /* 0x000fe20000000f00 */
[----:B------:R-:W-:Y:S01]  /*d620*/  LDGSTS.E.BYPASS.LTC128B.128 [R9+0xcc00], desc[UR50][R2.64+0x300], !P2 ;  /* 0x0cc0030002097fae */ /* 0x000fe2000d101d72 */
[C---:B------:R-:W-:Y:S02]  /*d630*/  LOP3.LUT P3, RZ, R16.reuse, 0x20000, RZ, 0xc0, !PT ;  /* 0x0002000010ff7812 */ /* 0x040fe4000786c0ff */
[C---:B------:R-:W-:Y:S01]  /*d640*/  LOP3.LUT P2, RZ, R16.reuse, 0x10000, RZ, 0xc0, !PT ;  /* 0x0001000010ff7812 */ /* 0x040fe2000784c0ff */
[----:B------:R0:W-:Y:S01]  /*d650*/  LDGSTS.E.BYPASS.LTC128B.128 [R9+0xec00], desc[UR50][R2.64+0x380], !P1 ;  /* 0x0ec0038002097fae */ /* 0x0001e2000c901d72 */
[----:B------:R-:W-:Y:S01]  /*d660*/  LOP3.LUT P1, RZ, R16, 0x8000, RZ, 0xc0, !PT ;  /* 0x0000800010ff7812 */ /* 0x000fe2000782c0ff */
[----:B0-----:R-:W-:-:S12]  /*d670*/  IMAD.MOV.U32 R3, RZ, RZ, R14 ;  /* 0x000000ffff037224 */ /* 0x001fd800078e000e */
[----:B------:R-:W-:Y:S05]  /*d680*/  WARPSYNC.COLLECTIVE R15, `(.L_x_3357) ;  /* 0x000000000f087348 */ /* 0x000fea0003c00000 */
[----:B------:R0:W1:Y:S02]  /*d690*/  SHFL.IDX P6, R14, R13, R12, R11 ;  /* 0x0000000c0d0e7389 */ /* 0x00006400000c000b */
[----:B01----:R-:W-:Y:S01]  /*d6a0*/  ENDCOLLECTIVE ;  /* 0x000000000000791b */ /* 0x003fe20003800000 */
.L_x_3357:
        /* <DEDUP_REMOVED lines=17> */
.L_x_3358:
[----:B------:R-:W-:Y:S01]  /*d7c0*/  @!PT LDS RZ, [RZ] ;  /* 0x00000000fffff984 */ /* 0x000fe20000000800 */
[----:B------:R-:W-:Y:S01]  /*d7d0*/  @!PT LDS RZ, [RZ] ;  /* 0x00000000fffff984 */ /* 0x000fe20000000800 */
[----:B------:R-:W-:Y:S01]  /*d7e0*/  @!PT LDS RZ, [RZ] ;  /* 0x00000000fffff984 */ /* 0x000fe20000000800 */
[----:B------:R0:W-:Y:S04]  /*d7f0*/  LDGSTS.E.BYPASS.LTC128B.128 [R9+0x7400], desc[UR50][R2.64+0x180], !P5 ;  /* 0x0740018002097fae */ /* 0x0001e8000e901d72 */
[----:B------:R0:W-:Y:S04]  /*d800*/  LDGSTS.E.BYPASS.LTC128B.128 [R9+0x9400], desc[UR50][R2.64+0x200], !P4 ;  /* 0x0940020002097fae */ /* 0x0001e8000e101d72 */
        /* <DEDUP_REMOVED lines=8> */
.L_x_3359:
[----:B------:R-:W-:Y:S05]  /*d890*/  BRA `(.L_x_3360) ;  /* 0xffffffd400647947 */ /* 0x000fea000383ffff */
.L_x_3299:
[----:B0-----:R0:W1:Y:S02]  /*d8a0*/  SYNCS.PHASECHK.TRANS64.TRYWAIT P0, [R9+URZ+0x28c40], R20 ;  /* 0x028c4014090075a7 */ /* 0x001064000800017f */
[----:B-1----:R-:W-:Y:S05]  /*d8b0*/  @!P0 NANOSLEEP.SYNCS 0x989680 ;  /* 0x009896800000895d */ /* 0x002fea0003900000 */
[----:B------:R-:W1:Y:S02]  /*d8c0*/  @!P0 SYNCS.PHASECHK.TRANS64 P0, [R9+URZ+0x28c40], R20 ;  /* 0x028c4014090085a7 */ /* 0x000e64000800007f */
[----:B-1----:R-:W-:Y:S05]  /*d8d0*/  @!P0 BRA `(.L_x_3299) ;  /* 0xfffffffc00f08947 */ /* 0x002fea000383ffff */
[----:B------:R-:W-:Y:S05]  /*d8e0*/  BRA `(.L_x_3361) ;  /* 0xffffffd800987947 */ /* 0x000fea000383ffff */
.L_x_3300:
[----:B------:R-:W-:Y:S01]  /*d8f0*/  BSSY B1, `(.L_x_3362) ;  /* 0x0000008000017945 */ /* 0x000fe20003800000 */
[----:B------:R-:W-:Y:S01]  /*d900*/  MOV R13, R28 ;  /* 0x0000001c000d7202 */ /* 0x000fe20000000f00 */
[----:B------:R-:W-:Y:S02]  /*d910*/  IMAD.MOV.U32 R12, RZ, RZ, RZ ;  /* 0x000000ffff0c7224 */ /* 0x000fe400078e00ff */
[----:B------:R-:W-:Y:S02]  /*d920*/  IMAD.MOV.U32 R11, RZ, RZ, 0x181f ;  /* 0x0000181fff0b7424 */ /* 0x000fe400078e00ff */
[----:B------:R-:W-:-:S07]  /*d930*/  IMAD.MOV.U32 R15, RZ, RZ, -0x1 ;  /* 0xffffffffff0f7424 */ /* 0x000fce00078e00ff */
[----:B0-----:R-:W-:Y:S05]  /*d940*/  WARPSYNC.COLLECTIVE R15, `(.L_x_3363) ;  /* 0x000000000f087348 */ /* 0x001fea0003c00000 */
[----:B------:R1:W2:Y:S02]  /*d950*/  SHFL.IDX P6, R14, R13, R12, R11 ;  /* 0x0000000c0d0e7389 */ /* 0x0002a400000c000b */
[----:B012---:R-:W-:Y:S01]  /*d960*/  ENDCOLLECTIVE ;  /* 0x000000000000791b */ /* 0x007fe20003800000 */
.L_x_3363:
[----:B------:R-:W-:Y:S05]  /*d970*/  BSYNC B1 ;  /* 0x0000000000017941 */ /* 0x000fea0003800000 */
.L_x_3362:
        /* <DEDUP_REMOVED lines=9> */
.L_x_3364:
[----:B------:R-:W-:Y:S02]  /*da10*/  IMAD.MOV.U32 R13, RZ, RZ, R28 ;  /* 0x000000ffff0d7224 */ /* 0x000fe400078e001c */
[----:B------:R-:W-:Y:S01]  /*da20*/  IMAD.MOV.U32 R12, RZ, RZ, 0x1 ;  /* 0x00000001ff0c7424 */ /* 0x000fe200078e00ff */
[----:B------:R-:W-:-:S13]  /*da30*/  IADD3 R2, P0, R14, R0, RZ ;  /* 0x000000000e027210 */ /* 0x000fda0007f1e0ff */
[----:B------:R-:W-:Y:S05]  /*da40*/  WARPSYNC.COLLECTIVE R15, `(.L_x_3365) ;  /* 0x000000000f087348 */ /* 0x000fea0003c00000 */
[----:B------:R0:W1:Y:S02]  /*da50*/  SHFL.IDX P6, R14, R13, R12, R11 ;  /* 0x0000000c0d0e7389 */ /* 0x00006400000c000b */
[----:B01----:R-:W-:Y:S01]  /*da60*/  ENDCOLLECTIVE ;  /* 0x000000000000791b */ /* 0x003fe20003800000 */
.L_x_3365:
[----:B------:R-:W-:-:S05]  /*da70*/  IMAD.X R3, RZ, RZ, R3, P0 ;  /* 0x000000ffff037224 */ /* 0x000fca00000e0603 */
[----:B------:R-:W-:Y:S01]  /*da80*/  @!PT LDS RZ, [RZ] ;  /* 0x00000000fffff984 */ /* 0x000fe20000000800 */
[----:B------:R-:W-:Y:S01]  /*da90*/  @!PT LDS RZ, [RZ] ;  /* 0x00000000fffff984 */ /* 0x000fe20000000800 */
[----:B------:R-:W-:Y:S01]  /*daa0*/  @!PT LDS RZ, [RZ] ;  /* 0x00000000fffff984 */ /* 0x000fe20000000800 */
[----:B------:R0:W-:Y:S01]  /*dab0*/  LDGSTS.E.BYPASS.LTC128B.128 [R26+0x22400], desc[UR50][R2.64], !P1 ;  /* 0x22400000021a7fae */ /* 0x0001e2000c901d72 */
[----:B------:R-:W-:Y:S02]  /*dac0*/  IMAD.MOV.U32 R13, RZ, RZ, R21 ;  /* 0x000000ffff0d7224 */ /* 0x000fe400078e0015 */
[----:B------:R-:W-:-:S07]  /*dad0*/  IMAD.MOV.U32 R34, RZ, RZ, R14 ;  /* 0x000000ffff227224 */ /* 0x000fce00078e000e */
[----:B0-----:R-:W-:Y:S05]  /*dae0*/  WARPSYNC.COLLECTIVE R15, `(.L_x_3366) ;  /* 0x000000000f087348 */ /* 0x001fea0003c00000 */
[----:B------:R1:W2:Y:S02]  /*daf0*/  SHFL.IDX P6, R14, R13, R12, R11 ;  /* 0x0000000c0d0e7389 */ /* 0x0002a400000c000b */
[----:B012---:R-:W-:Y:S01]  /*db00*/  ENDCOLLECTIVE ;  /* 0x000000000000791b */ /* 0x007fe20003800000 */
.L_x_3366:
[----:B------:R-:W-:Y:S02]  /*db10*/  IMAD.MOV.U32 R13, RZ, RZ, R28 ;  /* 0x000000ffff0d7224 */ /* 0x000fe400078e001c */
[----:B------:R-:W-:Y:S01]  /*db20*/  IMAD.MOV.U32 R12, RZ, RZ, 0x2 ;  /* 0x00000002ff0c7424 */ /* 0x000fe200078e00ff */
[----:B------:R-:W-:-:S07]  /*db30*/  MOV R10, R14 ;  /* 0x0000000e000a7202 */ /* 0x000fce0000000f00 */
[----:B------:R-:W-:Y:S05]  /*db40*/  WARPSYNC.COLLECTIVE R15, `(.L_x_3367) ;  /* 0x000000000f087348 */ /* 0x000fea0003c00000 */
[----:B------:R0:W1:Y:S02]  /*db50*/  SHFL.IDX P6, R14, R13, R12, R11 ;  /* 0x0000000c0d0e7389 */ /* 0x00006400000c000b */
[----:B01----:R-:W-:Y:S01]  /*db60*/  ENDCOLLECTIVE ;  /* 0x000000000000791b */ /* 0x003fe20003800000 */
.L_x_3367:
[----:B------:R-:W-:-:S05]  /*db70*/  IADD3 R2, P0, R10, R0, RZ ;  /* 0x000000000a027210 */ /* 0x000fca0007f1e0ff */
[----:B------:R-:W-:-:S05]  /*db80*/  IMAD.X R3, RZ, RZ, R34, P0 ;  /* 0x000000ffff037224 */ /* 0x000fca00000e0622 */
[----:B------:R-:W-:Y:S01]  /*db90*/  @!PT LDS RZ, [RZ] ;  /* 0x00000000fffff984 */ /* 0x000fe20000000800 */
[----:B------:R-:W-:Y:S01]  /*dba0*/  @!PT LDS RZ, [RZ] ;  /* 0x00000000fffff984 */ /* 0x000fe20000000800 */
[----:B------:R-:W-:Y:S01]  /*dbb0*/  @!PT LDS RZ, [RZ] ;  /* 0x00000000fffff984 */ /* 0x000fe20000000800 */
[----:B------:R0:W-:Y:S01]  /*dbc0*/  LDGSTS.E.BYPASS.LTC128B.128 [R26+0x22c00], desc[UR50][R2.64], !P1 ;  /* 0x22c00000021a7fae */ /* 0x0001e2000c901d72 */
[----:B------:R-:W-:Y:S02]  /*dbd0*/  IMAD.MOV.U32 R13, RZ, RZ, R21 ;  /* 0x000000ffff0d7224 */ /* 0x000fe400078e0015 */
[----:B0-----:R-:W-:-:S07]  /*dbe0*/  IMAD.MOV.U32 R3, RZ, RZ, R14 ;  /* 0x000000ffff037224 */ /* 0x001fce00078e000e */
[----:B------:R-:W-:Y:S05]  /*dbf0*/  WARPSYNC.COLLECTIVE R15, `(.L_x_3368) ;  /* 0x000000000f087348 */ /* 0x000fea0003c00000 */
[----:B------:R0:W1:Y:S02]  /*dc00*/  SHFL.IDX P6, R14, R13, R12, R11 ;  /* 0x0000000c0d0e7389 */ /* 0x00006400000c000b */
[----:B01----:R-:W-:Y:S01]  /*dc10*/  ENDCOLLECTIVE ;  /* 0x000000000000791b */ /* 0x003fe20003800000 */
.L_x_3368:
[----:B------:R-:W-:Y:S02]  /*dc20*/  IMAD.MOV.U32 R13, RZ, RZ, R28 ;  /* 0x000000ffff0d7224 */ /* 0x000fe400078e001c */
[----:B------:R-:W-:Y:S02]  /*dc30*/  IMAD.MOV.U32 R12, RZ, RZ, 0x3 ;  /* 0x00000003ff0c7424 */ /* 0x000fe400078e00ff */
[----:B------:R-:W-:-:S07]  /*dc40*/  IMAD.MOV.U32 R2, RZ, RZ, R14 ;  /* 0x000000ffff027224 */ /* 0x000fce00078e000e */
[----:B------:R-:W-:Y:S05]  /*dc50*/  WARPSYNC.COLLECTIVE R15, `(.L_x_3369) ;  /* 0x000000000f087348 */ /* 0x000fea0003c00000 */
[----:B------:R0:W1:Y:S02]  /*dc60*/  SHFL.IDX P6, R14, R13, R12, R11 ;  /* 0x0000000c0d0e7389 */ /* 0x00006400000c000b */
[----:B01----:R-:W-:Y:S01]  /*dc70*/  ENDCOLLECTIVE ;  /* 0x000000000000791b */ /* 0x003fe20003800000 */
.L_x_3369:
[----:B------:R-:W-:-:S04]  /*dc80*/  IADD3 R2, P0, R2, R0, RZ ;  /* 0x0000000002027210 */ /* 0x000fc80007f1e0ff */
[----:B------:R-:W-:-:S05]  /*dc90*/  IADD3.X R3, RZ, R3, RZ, P0, !PT ;  /* 0x00000003ff037210 */ /* 0x000fca00007fe4ff */
        /* <DEDUP_REMOVED lines=9> */
.L_x_3370:
[----:B------:R-:W-:Y:S05]  /*dd30*/  BRA `(.L_x_3371) ;  /* 0xffffffd8002c7947 */ /* 0x000fea000383ffff */
.L_x_3305:
[----:B--2---:R2:W3:Y:S02]  /*dd40*/  SYNCS.PHASECHK.TRANS64.TRYWAIT P0, [R9+URZ+0x28c60], R20 ;  /* 0x028c6014090075a7 */ /* 0x0044e4000800017f */
[----:B---3--:R-:W-:Y:S05]  /*dd50*/  @!P0 NANOSLEEP.SYNCS 0x989680 ;  /* 0x009896800000895d */ /* 0x008fea0003900000 */
[----:B------:R-:W3:Y:S02]  /*dd60*/  @!P0 SYNCS.PHASECHK.TRANS64 P0, [R9+URZ+0x28c60], R20 ;  /* 0x028c6014090085a7 */ /* 0x000ee4000800007f */
[----:B---3--:R-:W-:Y:S05]  /*dd70*/  @!P0 BRA `(.L_x_3305) ;  /* 0xfffffffc00f08947 */ /* 0x008fea000383ffff */
[----:B------:R-:W-:Y:S05]  /*dd80*/  BRA `(.L_x_3372) ;  /* 0xffffffd8007c7947 */ /* 0x000fea000383ffff */
.L_x_3306:
        /* <DEDUP_REMOVED lines=8> */
.L_x_3374:
[----:B------:R-:W-:Y:S05]  /*de10*/  BSYNC B1 ;  /* 0x0000000000017941 */ /* 0x000fea0003800000 */
.L_x_3373:
[----:B------:R-:W-:Y:S01]  /*de20*/  IMAD.MOV.U32 R13, RZ, RZ, R10 ;  /* 0x000000ffff0d7224 */ /* 0x000fe200078e000a */
[----:B------:R-:W-:Y:S01]  /*de30*/  LEA R19, R19, UR39, 0x1 ;  /* 0x0000002713137c11 */ /* 0x000fe2000f8e08ff */
[----:B------:R-:W-:Y:S01]  /*de40*/  IMAD.MOV.U32 R12, RZ, RZ, RZ ;  /* 0x000000ffff0c7224 */ /* 0x000fe200078e00ff */
[C---:B------:R-:W-:Y:S01]  /*de50*/  LOP3.LUT P2, RZ, R16.reuse, 0x20, RZ, 0xc0, !PT ;  /* 0x0000002010ff7812 */ /* 0x040fe2000784c0ff */
[----:B------:R-:W-:Y:S01]  /*de60*/  IMAD.MOV.U32 R11, RZ, RZ, 0x181f ;  /* 0x0000181fff0b7424 */ /* 0x000fe200078e00ff */
[----:B------:R-:W-:Y:S01]  /*de70*/  LOP3.LUT P1, RZ, R16, 0x10, RZ, 0xc0, !PT ;  /* 0x0000001010ff7812 */ /* 0x000fe2000782c0ff */
[----:B------:R-:W-:Y:S01]  /*de80*/  IMAD.MOV.U32 R15, RZ, RZ, -0x1 ;  /* 0xffffffffff0f7424 */ /* 0x000fe200078e00ff */
[----:B------:R-:W-:Y:S01]  /*de90*/  P2R R4, PR, RZ, 0x20 ;  /* 0x00000020ff047803 */ /* 0x000fe20000000000 */
[----:B------:R-:W-:-:S10]  /*dea0*/  IMAD.MOV.U32 R3, RZ, RZ, R14 ;  /* 0x000000ffff037224 */ /* 0x000fd400078e000e */
[----:B------:R-:W-:Y:S05]  /*deb0*/  WARPSYNC.COLLECTIVE R15, `(.L_x_3375) ;  /* 0x000000000f087348 */ /* 0x000fea0003c00000 */
[----:B------:R0:W1:Y:S02]  /*dec0*/  SHFL.IDX P6, R14, R13, R12, R11 ;  /* 0x0000000c0d0e7389 */ /* 0x00006400000c000b */
[----:B01----:R-:W-:Y:S01]  /*ded0*/  ENDCOLLECTIVE ;  /* 0x000000000000791b */ /* 0x003fe20003800000 */
.L_x_3375:
[----:B------:R-:W-:Y:S02]  /*dee0*/  IMAD.MOV.U32 R13, RZ, RZ, R20 ;  /* 0x000000ffff0d7224 */ /* 0x000fe400078e0014 */
[----:B------:R-:W-:Y:S01]  /*def0*/  IMAD.MOV.U32 R12, RZ, RZ, 0x1 ;  /* 0x00000001ff0c7424 */ /* 0x000fe200078e00ff */
[----:B------:R-:W-:Y:S02]  /*df00*/  LOP3.LUT P6, RZ, R16, 0x40, RZ, 0xc0, !PT ;  /* 0x0000004010ff7812 */ /* 0x000fe400078cc0ff */
[----:B------:R-:W-:-:S04]  /*df10*/  IADD3 R2, P0, R14, R0, RZ ;  /* 0x000000000e027210 */ /* 0x000fc80007f1e0ff */
[----:B------:R-:W-:Y:S02]  /*df20*/  IADD3.X R3, RZ, R3, RZ, P0, !PT ;  /* 0x00000003ff037210 */ /* 0x000fe400007fe4ff */
[----:B------:R-:W-:-:S05]  /*df30*/  ISETP.NE.U32.AND P0, PT, R29, RZ, PT ;  /* 0x000000ff1d00720c */ /* 0x000fca0003f05070 */
[----:B------:R-:W-:Y:S01]  /*df40*/  @!PT LDS RZ, [RZ] ;  /* 0x00000000fffff984 */ /* 0x000fe20000000800 */
[----:B------:R-:W-:Y:S01]  /*df50*/  @!PT LDS RZ, [RZ] ;  /* 0x00000000fffff984 */ /* 0x000fe20000000800 */
[----:B------:R-:W-:Y:S01]  /*df60*/  @!PT LDS RZ, [RZ] ;  /* 0x00000000fffff984 */ /* 0x000fe20000000800 */
[----:B------:R0:W-:Y:S08]  /*df70*/  LDGSTS.E.BYPASS.LTC128B.128 [R19+0x400], desc[UR50][R2.64], !P6 ;  /* 0x0040000002137fae */ /* 0x0001f0000f101d72 */
[----:B0-----:R-:W-:Y:S05]  /*df80*/  WARPSYNC.COLLECTIVE R15, `(.L_x_3376) ;  /* 0x000000000f087348 */ /* 0x001fea0003c00000 */
[----:B------:R1:W2:Y:S02]  /*df90*/  SHFL.IDX P6, R14, R13, R12, R11 ;  /* 0x0000000c0d0e7389 */ /* 0x0002a400000c000b */
[----:B012---:R-:W-:Y:S01]  /*dfa0*/  ENDCOLLECTIVE ;  /* 0x000000000000791b */ /* 0x007fe20003800000 */
.L_x_3376:
[----:B------:R-:W-:Y:S01]  /*dfb0*/  @!PT LDS RZ, [RZ] ;  /* 0x00000000fffff984 */ /* 0x000fe20000000800 */
[----:B------:R-:W-:Y:S01]  /*dfc0*/  @!PT LDS RZ, [RZ] ;  /* 0x00000000fffff984 */ /* 0x000fe20000000800 */
[----:B------:R-:W-:Y:S01]  /*dfd0*/  @!PT LDS RZ, [RZ] ;  /* 0x00000000fffff984 */ /* 0x000fe20000000800 */
[----:B------:R-:W-:Y:S04]  /*dfe0*/  LDGSTS.E.BYPASS.LTC128B.128 [R19+0x2400], desc[UR50][R2.64+0x80], !P2 ;  /* 0x0240008002137fae */ /* 0x000fe8000d101d72 */
[----:B------:R-:W-:Y:S01]  /*dff0*/  LDGSTS.E.BYPASS.LTC128B.128 [R19+0x4400], desc[UR50][R2.64+0x100], !P1 ;  /* 0x0440010002137fae */ /* 0x000fe2000c901d72 */
[----:B------:R-:W-:-:S03]  /*e000*/  ISETP.NE.U32.AND P1, PT, R27, RZ, PT ;  /* 0x000000ff1b00720c */ /* 0x000fc60003f25070 */
[----:B------:R-:W-:Y:S01]  /*e010*/  LDGSTS.E.BYPASS.LTC128B.128 [R19+0x6400], desc[UR50][R2.64+0x180], !P5 ;  /* 0x0640018002137fae */ /* 0x000fe2000e901d72 */
[----:B------:R-:W-:Y:S01]  /*e020*/  LOP3.LUT P5, RZ, R16, 0x40, RZ, 0xc0, !PT ;  /* 0x0000004010ff7812 */ /* 0x000fe200078ac0ff */
[----:B------:R-:W-:Y:S02]  /*e030*/  IMAD.MOV.U32 R13, RZ, RZ, R10 ;  /* 0x000000ffff0d7224 */ /* 0x000fe400078e000a */
[----:B------:R-:W-:Y:S04]  /*e040*/  LDGSTS.E.BYPASS.LTC128B.128 [R19+0x8400], desc[UR50][R2.64+0x200], !P4 ;  /* 0x0840020002137fae */ /* 0x000fe8000e101d72 */
[----:B------:R-:W-:Y:S04]  /*e050*/  LDGSTS.E.BYPASS.LTC128B.128 [R19+0xa400], desc[UR50][R2.64+0x280], !P3 ;  /* 0x0a40028002137fae */ /* 0x000fe8000d901d72 */
[----:B------:R-:W-:Y:S04]  /*e060*/  LDGSTS.E.BYPASS.LTC128B.128 [R19+0xc400], desc[UR50][R2.64+0x300], P0 ;  /* 0x0c40030002137fae */ /* 0x000fe80008101d72 */
[----:B------:R0:W-:Y:S02]  /*e070*/  LDGSTS.E.BYPASS.LTC128B.128 [R19+0xe400], desc[UR50][R2.64+0x380], P1 ;  /* 0x0e40038002137fae */ /* 0x0001e40008901d72 */
[----:B0-----:R-:W-:-:S07]  /*e080*/  IMAD.MOV.U32 R3, RZ, RZ, R14 ;  /* 0x000000ffff037224 */ /* 0x001fce00078e000e */
[----:B------:R-:W-:Y:S05]  /*e090*/  WARPSYNC.COLLECTIVE R15, `(.L_x_3377) ;  /* 0x000000000f087348 */ /* 0x000fea0003c00000 */
[----:B------:R0:W1:Y:S02]  /*e0a0*/  SHFL.IDX P6, R14, R13, R12, R11 ;  /* 0x0000000c0d0e7389 */ /* 0x00006400000c000b */
[----:B01----:R-:W-:Y:S01]  /*e0b0*/  ENDCOLLECTIVE ;  /* 0x000000000000791b */ /* 0x003fe20003800000 */
.L_x_3377:
[----:B------:R-:W-:Y:S01]  /*e0c0*/  IMAD.MOV.U32 R13, RZ, RZ, R20 ;  /* 0x000000ffff0d7224 */ /* 0x000fe200078e0014 */
[----:B------:R-:W-:Y:S02]  /*e0d0*/  MOV R12, 0x2 ;  /* 0x00000002000c7802 */ /* 0x000fe40000000f00 */
[----:B------:R-:W-:Y:S02]  /*e0e0*/  IADD3 R2, P2, R14, R0, RZ ;  /* 0x000000000e027210 */ /* 0x000fe40007f5e0ff */
[----:B------:R-:W-:-:S03]  /*e0f0*/  LOP3.LUT P6, RZ, R16, 0x10, RZ, 0xc0, !PT ;  /* 0x0000001010ff7812 */ /* 0x000fc600078cc0ff */
[----:B------:R-:W-:Y:S01]  /*e100*/  IMAD.X R3, RZ, RZ, R3, P2 ;  /* 0x000000ffff037224 */ /* 0x000fe200010e0603 */
[----:B------:R-:W-:-:S04]  /*e110*/  LOP3.LUT P2, RZ, R16, 0x20, RZ, 0xc0, !PT ;  /* 0x0000002010ff7812 */ /* 0x000fc8000784c0ff */
[----:B------:R-:W-:Y:S01]  /*e120*/  @!PT LDS RZ, [RZ] ;  /* 0x00000000fffff984 */ /* 0x000fe20000000800 */
[----:B------:R-:W-:Y:S01]  /*e130*/  @!PT LDS RZ, [RZ] ;  /* 0x00000000fffff984 */ /* 0x000fe20000000800 */
[----:B------:R-:W-:Y:S01]  /*e140*/  @!PT LDS RZ, [RZ] ;  /* 0x00000000fffff984 */ /* 0x000fe20000000800 */
[----:B------:R0:W-:Y:S01]  /*e150*/  LDGSTS.E.BYPASS.LTC128B.128 [R19+0xc00], desc[UR50][R2.64], !P5 ;  /* 0x00c0000002137fae */ /* 0x0001e2000e901d72 */
[----:B------:R-:W-:-:S04]  /*e160*/  ISETP.NE.AND P5, PT, R4, RZ, PT ;  /* 0x000000ff0400720c */ /* 0x000fc80003fa5270 */
[----:B------:R-:W-:-:S04]  /*e170*/  P2R R4, PR, RZ, 0x20 ;  /* 0x00000020ff047803 */ /* 0x000fc80000000000 */
[----:B------:R0:W-:Y:S04]  /*e180*/  LDGSTS.E.BYPASS.LTC128B.128 [R19+0x2c00], desc[UR50][R2.64+0x80], !P2 ;  /* 0x02c0008002137fae */ /* 0x0001e8000d101d72 */
[----:B------:R0:W-:Y:S02]  /*e190*/  LDGSTS.E.BYPASS.LTC128B.128 [R19+0x4c00], desc[UR50][R2.64+0x100], !P6 ;  /* 0x04c0010002137fae */ /* 0x0001e4000f101d72 */
[----:B0-----:R-:W-:Y:S05]  /*e1a0*/  WARPSYNC.COLLECTIVE R15, `(.L_x_3378) ;  /* 0x000000000f087348 */ /* 0x001fea0003c00000 */
[----:B------:R1:W2:Y:S02]  /*e1b0*/  SHFL.IDX P6, R14, R13, R12, R11 ;  /* 0x0000000c0d0e7389 */ /* 0x0002a400000c000b */
[----:B012---:R-:W-:Y:S01]  /*e1c0*/  ENDCOLLECTIVE ;  /* 0x000000000000791b */ /* 0x007fe20003800000 */
.L_x_3378:
[----:B------:R-:W-:Y:S01]  /*e1d0*/  @!PT LDS RZ, [RZ] ;  /* 0x00000000fffff984 */ /* 0x000fe20000000800 */
[----:B------:R-:W-:Y:S01]  /*e1e0*/  @!PT LDS RZ, [RZ] ;  /* 0x00000000fffff984 */ /* 0x000fe20000000800 */
[----:B------:R-:W-:Y:S01]  /*e1f0*/  @!PT LDS RZ, [RZ] ;  /* 0x00000000fffff984 */ /* 0x000fe20000000800 */
[----:B------:R-:W-:Y:S01]  /*e200*/  LDGSTS.E.BYPASS.LTC128B.128 [R19+0x6c00], desc[UR50][R2.64+0x180], !P5 ;  /* 0x06c0018002137fae */ /* 0x000fe2000e901d72 */
[----:B------:R-:W-:-:S03]  /*e210*/  LOP3.LUT P5, RZ, R16, 0x40, RZ, 0xc0, !PT ;  /* 0x0000004010ff7812 */ /* 0x000fc600078ac0ff */
[----:B------:R-:W-:Y:S04]  /*e220*/  LDGSTS.E.BYPASS.LTC128B.128 [R19+0x8c00], desc[UR50][R2.64+0x200], !P4 ;  /* 0x08c0020002137fae */ /* 0x000fe8000e101d72 */
[----:B------:R-:W-:Y:S01]  /*e230*/  LDGSTS.E.BYPASS.LTC128B.128 [R19+0xac00], desc[UR50][R2.64+0x280], !P3 ;  /* 0x0ac0028002137fae */ /* 0x000fe2000d901d72 */
[----:B------:R-:W-:-:S03]  /*e240*/  IMAD.MOV.U32 R13, RZ, RZ, R10 ;  /* 0x000000ffff0d7224 */ /* 0x000fc600078e000a */
[----:B------:R-:W-:Y:S04]  /*e250*/  LDGSTS.E.BYPASS.LTC128B.128 [R19+0xcc00], desc[UR50][R2.64+0x300], P0 ;  /* 0x0cc0030002137fae */ /* 0x000fe80008101d72 */
[----:B------:R0:W-:Y:S02]  /*e260*/  LDGSTS.E.BYPASS.LTC128B.128 [R19+0xec00], desc[UR50][R2.64+0x380], P1 ;  /* 0x0ec0038002137fae */ /* 0x0001e40008901d72 */
[----:B0-----:R-:W-:-:S07]  /*e270*/  IMAD.MOV.U32 R3, RZ, RZ, R14 ;  /* 0x000000ffff037224 */ /* 0x001fce00078e000e */
[----:B------:R-:W-:Y:S05]  /*e280*/  WARPSYNC.COLLECTIVE R15, `(.L_x_3379) ;  /* 0x000000000f087348 */ /* 0x000fea0003c00000 */
[----:B------:R0:W1:Y:S02]  /*e290*/  SHFL.IDX P6, R14, R13, R12, R11 ;  /* 0x0000000c0d0e7389 */ /* 0x00006400000c000b */
[----:B01----:R-:W-:Y:S01]  /*e2a0*/  ENDCOLLECTIVE ;  /* 0x000000000000791b */ /* 0x003fe20003800000 */
.L_x_3379:
[----:B------:R-:W-:Y:S02]  /*e2b0*/  IMAD.MOV.U32 R13, RZ, RZ, R20 ;  /* 0x000000ffff0d7224 */ /* 0x000fe400078e0014 */
[----:B------:R-:W-:Y:S01]  /*e2c0*/  IMAD.MOV.U32 R12, RZ, RZ, 0x3 ;  /* 0x00000003ff0c7424 */ /* 0x000fe200078e00ff */
        /* <DEDUP_REMOVED lines=14> */
.L_x_3380:
[----:B------:R-:W-:Y:S01]  /*e3b0*/  @!PT LDS RZ, [RZ] ;  /* 0x00000000fffff984 */ /* 0x000fe20000000800 */
[----:B------:R-:W-:Y:S01]  /*e3c0*/  @!PT LDS RZ, [RZ] ;  /* 0x00000000fffff984 */ /* 0x000fe20000000800 */
[----:B------:R-:W-:Y:S01]  /*e3d0*/  @!PT LDS RZ, [RZ] ;  /* 0x00000000fffff984 */ /* 0x000fe20000000800 */
[----:B------:R0:W-:Y:S04]  /*e3e0*/  LDGSTS.E.BYPASS.LTC128B.128 [R19+0x7400], desc[UR50][R2.64+0x180], !P5 ;  /* 0x0740018002137fae */ /* 0x0001e8000e901d72 */
[----:B------:R0:W-:Y:S04]  /*e3f0*/  LDGSTS.E.BYPASS.LTC128B.128 [R19+0x9400], desc[UR50][R2.64+0x200], !P4 ;  /* 0x0940020002137fae */ /* 0x0001e8000e101d72 */
[----:B------:R0:W-:Y:S01]  /*e400*/  LDGSTS.E.BYPASS.LTC128B.128 [R19+0xb400], desc[UR50][R2.64+0x280], !P3 ;  /* 0x0b40028002137fae */ /* 0x0001e2000d901d72 */
[----:B------:R-:W-:-:S03]  /*e410*/  MOV R13, R10 ;  /* 0x0000000a000d7202 */ /* 0x000fc60000000f00 */
[----:B------:R0:W-:Y:S04]  /*e420*/  LDGSTS.E.BYPASS.LTC128B.128 [R19+0xd400], desc[UR50][R2.64+0x300], P0 ;  /* 0x0d40030002137fae */ /* 0x0001e80008101d72 */
[----:B------:R0:W-:Y:S01]  /*e430*/  LDGSTS.E.BYPASS.LTC128B.128 [R19+0xf400], desc[UR50][R2.64+0x380], P1 ;  /* 0x0f40038002137fae */ /* 0x0001e20008901d72 */
[----:B------:R-:W-:-:S07]  /*e440*/  IMAD.MOV.U32 R20, RZ, RZ, R14 ;  /* 0x000000ffff147224 */ /* 0x000fce00078e000e */
[----:B0-----:R-:W-:Y:S05]  /*e450*/  WARPSYNC.COLLECTIVE R15, `(.L_x_3381) ;  /* 0x000000000f087348 */ /* 0x001fea0003c00000 */
[----:B------:R1:W2:Y:S02]  /*e460*/  SHFL.IDX P6, R14, R13, R12, R11 ;  /* 0x0000000c0d0e7389 */ /* 0x0002a400000c000b */
[----:B012---:R-:W-:Y:S01]  /*e470*/  ENDCOLLECTIVE ;  /* 0x000000000000791b */ /* 0x007fe20003800000 */
.L_x_3381:
[----:B------:R-:W-:Y:S05]  /*e480*/  BRA `(.L_x_3382) ;  /* 0xffffffd400e87947 */ /* 0x000fea000383ffff */
.L_x_3312:
[----:B0-----:R0:W2:Y:S02]  /*e490*/  SYNCS.PHASECHK.TRANS64.TRYWAIT P0, [R4+URZ+0x28c20], R2 ;  /* 0x028c2002040075a7 */ /* 0x0010a4000800017f */
[----:B--2---:R-:W-:Y:S05]  /*e4a0*/  @!P0 NANOSLEEP.SYNCS 0x989680 ;  /* 0x009896800000895d */ /* 0x004fea0003900000 */
[----:B------:R-:W2:Y:S02]  /*e4b0*/  @!P0 SYNCS.PHASECHK.TRANS64 P0, [R4+URZ+0x28c20], R2 ;  /* 0x028c2002040085a7 */ /* 0x000ea4000800007f */
[----:B--2---:R-:W-:Y:S05]  /*e4c0*/  @!P0 BRA `(.L_x_3312) ;  /* 0xfffffffc00f08947 */ /* 0x004fea000383ffff */
[----:B------:R-:W-:Y:S05]  /*e4d0*/  BRA `(.L_x_3383) ;  /* 0xffffffd800c07947 */ /* 0x000fea000383ffff */
.L_x_3313:
        /* <DEDUP_REMOVED lines=8> */
[----:B01----:R-:W-:Y:S05]  /*e560*/  WARPSYNC.COLLECTIVE R15, `(.L_x_3385) ;  /* 0x000000000f087348 */ /* 0x003fea0003c00000 */
[----:B------:R2:W3:Y:S02]  /*e570*/  SHFL.IDX P6, R14, R13, R12, R11 ;  /* 0x0000000c0d0e7389 */ /* 0x0004e400000c000b */
[----:B0123--:R-:W-:Y:S01]  /*e580*/  ENDCOLLECTIVE ;  /* 0x000000000000791b */ /* 0x00ffe20003800000 */
.L_x_3385:
[----:B------:R-:W-:Y:S05]  /*e590*/  BSYNC B0 ;  /* 0x0000000000007941 */ /* 0x000fea0003800000 */
.L_x_3384:
[----:B------:R-:W-:Y:S05]  /*e5a0*/  BRA `(.L_x_3386) ;  /* 0xffffffd800a87947 */ /* 0x000fea000383ffff */
.L_x_3316:
[----:B------:R-:W-:Y:S01]  /*e5b0*/  BSSY B1, `(.L_x_3387) ;  /* 0x0000006000017945 */ /* 0x000fe20003800000 */
[----:B------:R-:W-:-:S07]  /*e5c0*/  IMAD.MOV.U32 R15, RZ, RZ, -0x1 ;  /* 0xffffffffff0f7424 */ /* 0x000fce00078e00ff */
[----:B012---:R-:W-:Y:S05]  /*e5d0*/  WARPSYNC.COLLECTIVE R15, `(.L_x_3388) ;  /* 0x000000000f0c7348 */ /* 0x007fea0003c00000 */
[----:B------:R-:W-:Y:S02]  /*e5e0*/  ELECT P6, UR62, PT ;  /* 0x00000000003e782f */ /* 0x000fe400038c0000 */
[----:B------:R-:W-:Y:S01]  /*e5f0*/  MOV R14, UR62 ;  /* 0x0000003e000e7c02 */ /* 0x000fe20008000f00 */
[----:B012---:R-:W-:Y:S10]  /*e600*/  ENDCOLLECTIVE ;  /* 0x000000000000791b */ /* 0x007ff40003800000 */
.L_x_3388:
[----:B------:R-:W-:Y:S05]  /*e610*/  BSYNC B1 ;  /* 0x0000000000017941 */ /* 0x000fea0003800000 */
.L_x_3387:
[----:B------:R-:W-:Y:S05]  /*e620*/  BRA `(.L_x_3389) ;  /* 0xffffffd800a07947 */ /* 0x000fea000383ffff */
.L_x_3318:
[----:B--2---:R2:W3:Y:S02]  /*e630*/  SYNCS.PHASECHK.TRANS64.TRYWAIT P1, [R5+URZ+0x28c40], R0 ;  /* 0x028c4000050075a7 */ /* 0x0044e4000802017f */
[----:B---3--:R-:W-:Y:S05]  /*e640*/  @!P1 NANOSLEEP.SYNCS 0x989680 ;  /* 0x009896800000995d */ /* 0x008fea0003900000 */
[----:B------:R-:W3:Y:S02]  /*e650*/  @!P1 SYNCS.PHASECHK.TRANS64 P1, [R5+URZ+0x28c40], R0 ;  /* 0x028c4000050095a7 */ /* 0x000ee4000802007f */
[----:B---3--:R-:W-:Y:S05]  /*e660*/  @!P1 BRA `(.L_x_3318) ;  /* 0xfffffffc00f09947 */ /* 0x008fea000383ffff */
[----:B------:R-:W-:Y:S05]  /*e670*/  BRA `(.L_x_3390) ;  /* 0xffffffd800c07947 */ /* 0x000fea000383ffff */
.L_x_3320:
[----:B0-----:R0:W3:Y:S02]  /*e680*/  SYNCS.PHASECHK.TRANS64.TRYWAIT P1, [R17+URZ+0x28c40], R2 ;  /* 0x028c4002110075a7 */ /* 0x0010e4000802017f */
[----:B---3--:R-:W-:Y:S05]  /*e690*/  @!P1 NANOSLEEP.SYNCS 0x989680 ;  /* 0x009896800000995d */ /* 0x008fea0003900000 */
[----:B------:R-:W3:Y:S02]  /*e6a0*/  @!P1 SYNCS.PHASECHK.TRANS64 P1, [R17+URZ+0x28c40], R2 ;  /* 0x028c4002110095a7 */ /* 0x000ee4000802007f */
[----:B---3--:R-:W-:Y:S05]  /*e6b0*/  @!P1 BRA `(.L_x_3320) ;  /* 0xfffffffc00f09947 */ /* 0x008fea000383ffff */
[----:B------:R-:W-:Y:S05]  /*e6c0*/  BRA `(.L_x_3391) ;  /* 0xffffffd800cc7947 */ /* 0x000fea000383ffff */
.L_x_3322:
[----:B---3--:R3:W4:Y:S02]  /*e6d0*/  SYNCS.PHASECHK.TRANS64.TRYWAIT P1, [R5+URZ+0x28c60], R0 ;  /* 0x028c6000050075a7 */ /* 0x008724000802017f */
[----:B----4-:R-:W-:Y:S05]  /*e6e0*/  @!P1 NANOSLEEP.SYNCS 0x989680 ;  /* 0x009896800000995d */ /* 0x010fea0003900000 */
[----:B------:R-:W4:Y:S02]  /*e6f0*/  @!P1 SYNCS.PHASECHK.TRANS64 P1, [R5+URZ+0x28c60], R0 ;  /* 0x028c6000050095a7 */ /* 0x000f24000802007f */
[----:B----4-:R-:W-:Y:S05]  /*e700*/  @!P1 BRA `(.L_x_3322) ;  /* 0xfffffffc00f09947 */ /* 0x010fea000383ffff */
[----:B------:R-:W-:Y:S05]  /*e710*/  BRA `(.L_x_3392) ;  /* 0xffffffd800c87947 */ /* 0x000fea000383ffff */
.L_x_3393:
        /* <DEDUP_REMOVED lines=14> */
.L_x_15530:


//--------------------- .text._ZN7cutlass13device_kernelIN5flash11enable_sm90INS1_16FlashAttnFwdSm90INS1_25CollectiveMainloopFwdSm90ILi2EN4cute5tupleIJNS5_1CILi1EEES8_S8_EEENS6_IJNS7_ILi64EEESA_SA_EEELi512ENS_6half_tEfNS_4arch4Sm90ELb0ELb0ELb0ELb0ELb1ELb0ELb1ELb0ELb0ELb1ELb0ELb0EEENS1_21CollectiveEpilogueFwdINS6_IJSA_NS7_ILi512EEESA_EEES9_SC_SE_Li256ELb0ELb1ELb0ELb0EEENS1_29StaticPersistentTileSchedulerILb0EEEEEEEEEvNT_6ParamsE --------------------------
	.section	.text._ZN7cutlass13device_kernelIN5flash11enable_sm90INS1_16FlashAttnFwdSm90INS1_25CollectiveMainloopFwdSm90ILi2EN4cute5tupleIJNS5_1CILi1EEES8_S8_EEENS6_IJNS7_ILi64EEESA_SA_EEELi512ENS_6half_tEfNS_4arch4Sm90ELb0ELb0ELb0ELb0ELb1ELb0ELb1ELb0ELb0ELb1ELb0ELb0EEENS1_21CollectiveEpilogueFwdINS6_IJSA_NS7_ILi512EEESA_EEES9_SC_SE_Li256ELb0ELb1ELb0ELb0EEENS1_29StaticPersistentTileSchedulerILb0EEEEEEEEEvNT_6ParamsE,"ax",@progbits
	.align	128
.text._ZN7cutlass13device_kernelIN5flash11enable_sm90INS1_16FlashAttnFwdSm90INS1_25CollectiveMainloopFwdSm90ILi2EN4cute5tupleIJNS5_1CILi1EEES8_S8_EEENS6_IJNS7_ILi64EEESA_SA_EEELi512ENS_6half_tEfNS_4arch4Sm90ELb0ELb0ELb0ELb0ELb1ELb0ELb1ELb0ELb0ELb1ELb0ELb0EEENS1_21CollectiveEpilogueFwdINS6_IJSA_NS7_ILi512EEESA_EEES9_SC_SE_Li256ELb0ELb1ELb0ELb0EEENS1_29StaticPersistentTileSchedulerILb0EEEEEEEEEvNT_6ParamsE:
        .type           _ZN7cutlass13device_kernelIN5flash11enable_sm90INS1_16FlashAttnFwdSm90INS1_25CollectiveMainloopFwdSm90ILi2EN4cute5tupleIJNS5_1CILi1EEES8_S8_EEENS6_IJNS7_ILi64EEESA_SA_EEELi512ENS_6half_tEfNS_4arch4Sm90ELb0ELb0ELb0ELb0ELb1ELb0ELb1ELb0ELb0ELb1ELb0ELb0EEENS1_21CollectiveEpilogueFwdINS6_IJSA_NS7_ILi512EEESA_EEES9_SC_SE_Li256ELb0ELb1ELb0ELb0EEENS1_29StaticPersistentTileSchedulerILb0EEEEEEEEEvNT_6ParamsE,@function
        .size           _ZN7cutlass13device_kernelIN5flash11enable_sm90INS1_16FlashAttnFwdSm90INS1_25CollectiveMainloopFwdSm90ILi2EN4cute5tupleIJNS5_1CILi1EEES8_S8_EEENS6_IJNS7_ILi64EEESA_SA_EEELi512ENS_6half_tEfNS_4arch4Sm90ELb0ELb0ELb0ELb0ELb1ELb0ELb1ELb0ELb0ELb1ELb0ELb0EEENS1_21CollectiveEpilogueFwdINS6_IJSA_NS7_ILi512EEESA_EEES9_SC_SE_Li256ELb0ELb1ELb0ELb0EEENS1_29StaticPersistentTileSchedulerILb0EEEEEEEEEvNT_6ParamsE,(.L_x_15531 - _ZN7cutlass13device_kernelIN5flash11enable_sm90INS1_16FlashAttnFwdSm90INS1_25CollectiveMainloopFwdSm90ILi2EN4cute5tupleIJNS5_1CILi1EEES8_S8_EEENS6_IJNS7_ILi64EEESA_SA_EEELi512ENS_6half_tEfNS_4arch4Sm90ELb0ELb0ELb0ELb0ELb1ELb0ELb1ELb0ELb0ELb1ELb0ELb0EEENS1_21CollectiveEpilogueFwdINS6_IJSA_NS7_ILi512EEESA_EEES9_SC_SE_Li256ELb0ELb1ELb0ELb0EEENS1_29StaticPersistentTileSchedulerILb0EEEEEEEEEvNT_6ParamsE)
        .other          _ZN7cutlass13device_kernelIN5flash11enable_sm90INS1_16FlashAttnFwdSm90INS1_25CollectiveMainloopFwdSm90ILi2EN4cute5tupleIJNS5_1CILi1EEES8_S8_EEENS6_IJNS7_ILi64EEESA_SA_EEELi512ENS_6half_tEfNS_4arch4Sm90ELb0ELb0ELb0ELb0ELb1ELb0ELb1ELb0ELb0ELb1ELb0ELb0EEENS1_21CollectiveEpilogueFwdINS6_IJSA_NS7_ILi512EEESA_EEES9_SC_SE_Li256ELb0ELb1ELb0ELb0EEENS1_29StaticPersistentTileSchedulerILb0EEEEEEEEEvNT_6ParamsE,@"STO_CUDA_ENTRY STV_DEFAULT"
_ZN7cutlass13device_kernelIN5flash11enable_sm90INS1_16FlashAttnFwdSm90INS1_25CollectiveMainloopFwdSm90ILi2EN4cute5tupleIJNS5_1CILi1EEES8_S8_EEENS6_IJNS7_ILi64EEESA_SA_EEELi512ENS_6half_tEfNS_4arch4Sm90ELb0ELb0ELb0ELb0ELb1ELb0ELb1ELb0ELb0ELb1ELb0ELb0EEENS1_21CollectiveEpilogueFwdINS6_IJSA_NS7_ILi512EEESA_EEES9_SC_SE_Li256ELb0ELb1ELb0ELb0EEENS1_29StaticPersistentTileSchedulerILb0EEEEEEEEEvNT_6ParamsE:
[----:B------:R-:W0:Y:S02]  /*0000*/  LDC R1, c[0x0][0x28] ;  /* 0x00000a00ff017b82 */ /* 0x000e240000000800 */
[----:B0-----:R-:W-:Y:S01]  /*0010*/  VIADD R1, R1, 0xffffffd0 ;  /* 0xffffffd001017836 */ /* 0x001fe20000000000 */
[----:B------:R-:W0:Y:S01]  /*0020*/  S2R R5, SR_TID.X ;  /* 0x0000000000057919 */ /* 0x000e220000002100 */
[----:B------:R-:W-:Y:S01]  /*0030*/  ELECT P0, URZ, PT ;  /* 0x00000000003f782f */ /* 0x000fe20003800000 */
[----:B------:R-:W-:Y:S01]  /*0040*/  UMOV UR4, 0x80 ;  /* 0x0000008000047882 */ /* 0x000fe20000000000 */
[----:B------:R-:W-:Y:S01]  /*0050*/  UMOV UR7, 0x100 ;  /* 0x0000010000077882 */ /* 0x000fe20000000000 */
[--C-:B0-----:R-:W-:Y:S02]  /*0060*/  SHF.R.U32.HI R0, RZ, 0x5, R5.reuse ;  /* 0x00000005ff007819 */ /* 0x101fe40000011605 */
[----:B------:R-:W-:-:S03]  /*0070*/  SHF.R.U32.HI R3, RZ, 0x7, R5 ;  /* 0x00000007ff037819 */ /* 0x000fc60000011605 */
[----:B------:R-:W0:Y:S04]  /*0080*/  SHFL.IDX PT, R2, R0, RZ, 0x1f ;  /* 0x00001fff00027589 */ /* 0x000e2800000e0000 */
[----:B------:R-:W1:Y:S01]  /*0090*/  SHFL.IDX PT, R3, R3, RZ, 0x1f ;  /* 0x00001fff03037589 */ /* 0x000e6200000e0000 */
[C---:B0-----:R-:W-:Y:S02]  /*00a0*/  ISETP.NE.OR P0, PT, R2.reuse, RZ, !P0 ;  /* 0x000000ff0200720c */ /* 0x041fe40004705670 */
[----:B------:R-:W-:Y:S01]  /*00b0*/  ISETP.NE.AND P1, PT, R2, RZ, PT ;  /* 0x000000ff0200720c */ /* 0x000fe20003f25270 */
[----:B-1----:R0:W-:Y:S10]  /*00c0*/  STL [R1], R3 ;  /* 0x0000000301007387 */ /* 0x0021f40000100800 */
[----:B------:R-:W-:Y:S01]  /*00d0*/  VOTEU.ALL UP0, P0 ;  /* 0x00000000003f7886 */ /* 0x000fe20000000000 */
[----:B------:R-:W-:Y:S01]  /*00e0*/  VOTEU.ALL UP1, P0 ;  /* 0x00000000003f7886 */ /* 0x000fe20000020000 */
[----:B------:R-:W-:-:S03]  /*00f0*/  VOTEU.ALL UP2, P0 ;  /* 0x00000000003f7886 */ /* 0x000fc60000040000 */
        /* <DEDUP_REMOVED lines=10> */
[----:B------:R0:W1:Y:S01]  /*01a0*/  @!UP0 SYNCS.EXCH.64 URZ, [UR8+0x38800], UR4 ;  /* 0x03880004083f85b2 */ /* 0x0000620008000100 */
[----:B------:R0:W2:Y:S05]  /*01b0*/  @!UP1 SYNCS.EXCH.64 URZ, [UR8+0x38810], UR4 ;  /* 0x03881004083f95b2 */ /* 0x0000aa0008000100 */
[----:B------:R0:W3:Y:S02]  /*01c0*/  @!UP2 SYNCS.EXCH.64 URZ, [UR8+0x38820], UR6 ;  /* 0x03882006083fa5b2 */ /* 0x0000e40008000100 */
[----:B0-----:R-:W-:Y:S05]  /*01d0*/  @P1 BRA `(.L_x_3394) ;  /* 0x0000000000381947 */ /* 0x001fea0003800000 */
        /* <DEDUP_REMOVED lines=9> */
[----:B0-----:R0:W4:Y:S01]  /*0270*/  SYNCS.EXCH.64 URZ, [UR6+0x38830], UR4 ;  /* 0x03883004063f75b2 */ /* 0x0011220008000100 */
[----:B------:R0:W0:Y:S01]  /*0280*/  SYNCS.EXCH.64 URZ, [UR6+0x38840], UR4 ;  /* 0x03884004063f75b2 */ /* 0x0000220008000100 */
[----:B------:R0:W0:Y:S01]  /*0290*/  SYNCS.EXCH.64 URZ, [UR6+0x38838], UR4 ;  /* 0x03883804063f75b2 */ /* 0x0000220008000100 */
[----:B------:R0:W0:Y:S01]  /*02a0*/  SYNCS.EXCH.64 URZ, [UR6+0x38848], UR4 ;  /* 0x03884804063f75b2 */ /* 0x0000220008000100 */
[----:B------:R-:W-:Y:S01]  /*02b0*/  NOP ;  /* 0x0000000000007918 */ /* 0x000fe20000000000 */
.L_x_3394:
        /* <DEDUP_REMOVED lines=22> */
.L_x_3395:
        /* <DEDUP_REMOVED lines=18> */
.L_x_3396:
        /* <DEDUP_REMOVED lines=22> */
.L_x_3397:
        /* <DEDUP_REMOVED lines=22> */
.L_x_3398:
[----:B------:R-:W-:Y:S01]  /*0800*/  ISETP.NE.AND P0, PT, R3, RZ, PT ;  /* 0x000000ff0300720c */ /* 0x000fe20003f05270 */
[----:B------:R-:W-:Y:S01]  /*0810*/  IMAD.MOV.U32 R37, RZ, RZ, 0x1 ;  /* 0x00000001ff257424 */ /* 0x000fe200078e00ff */
[----:B------:R-:W-:Y:S01]  /*0820*/  NOP ;  /* 0x0000000000007918 */ /* 0x000fe20000000000 */
[----:B------:R-:W-:-:S03]  /*0830*/  ULDC.64 UR42, c[0x0][0x208] ;  /* 0x00008200002a7ab9 */ /* 0x000fc60000000a00 */
[----:B------:R-:W-:Y:S01]  /*0840*/  SEL R37, R37, 0x2, !P0 ;  /* 0x0000000225257807 */ /* 0x000fe20004000000 */
[----:B01234-:R-:W-:Y:S06]  /*0850*/  BAR.SYNC.DEFER_BLOCKING 0x0 ;  /* 0x0000000000007b1d */ /* 0x01ffec0000010000 */
[----:B------:R-:W-:Y:S05]  /*0860*/  @!P0 BRA `(.L_x_3399) ;  /* 0x0000009800bc8947 */ /* 0x000fea0003800000 */
.L_x_3400:
        /* <DEDUP_REMOVED lines=17> */
[----:B------:R-:W-:Y:S01]  /*0980*/  LOP3.LUT R17, R37, 0x1, RZ, 0xfc, !PT ;  /* 0x0000000125117812 */ /* 0x000fe200078efcff */
[----:B------:R-:W-:Y:S01]  /*0990*/  IMAD.MOV.U32 R206, RZ, RZ, RZ ;  /* 0x000000ffffce7224 */ /* 0x000fe200078e00ff */
[----:B------:R-:W-:Y:S01]  /*09a0*/  SHF.R.S32.HI R0, RZ, 0x1f, R5 ;  /* 0x0000001fff007819 */ /* 0x000fe20000011405 */
[----:B------:R-:W-:-:S03]  /*09b0*/  UMOV UR36, URZ ;  /* 0x0000003f00247c82 */ /* 0x000fc60008000000 */
[CC--:B------:R-:W-:Y:S02]  /*09c0*/  LEA.HI R4, R0.reuse, R5.reuse, RZ, 0x5 ;  /* 0x0000000500047211 */ /* 0x0c0fe400078f28ff */
[CC--:B------:R-:W-:Y:S02]  /*09d0*/  LEA.HI R3, R0.reuse, R5.reuse, RZ, 0x4 ;  /* 0x0000000500037211 */ /* 0x0c0fe400078f20ff */
[--C-:B------:R-:W-:Y:S02]  /*09e0*/  SHF.R.S32.HI R10, RZ, 0x5, R4.reuse ;  /* 0x00000005ff0a7819 */ /* 0x100fe40000011404 */
[----:B------:R-:W-:Y:S02]  /*09f0*/  SHF.R.S32.HI R7, RZ, 0x1f, R4 ;  /* 0x0000001fff077819 */ /* 0x000fe40000011404 */
[CC--:B------:R-:W-:Y:S02]  /*0a00*/  LEA.HI R2, R0.reuse, R5.reuse, RZ, 0x7 ;  /* 0x0000000500027211 */ /* 0x0c0fe400078f38ff */
[----:B------:R-:W-:-:S02]  /*0a10*/  LEA.HI R6, R0, R5, RZ, 0x2 ;  /* 0x0000000500067211 */ /* 0x000fc400078f10ff */
[----:B------:R-:W-:Y:S02]  /*0a20*/  LEA.HI R214, R0, R5, RZ, 0x3 ;  /* 0x0000000500d67211 */ /* 0x000fe400078f18ff */
[----:B------:R-:W-:Y:S01]  /*0a30*/  LOP3.LUT R4, R3, 0xfffffff0, RZ, 0xc0, !PT ;  /* 0xfffffff003047812 */ /* 0x000fe200078ec0ff */
[----:B0-----:R-:W-:Y:S01]  /*0a40*/  ULEA UR38, UR37, UR38, 0x18 ;  /* 0x0000002625267291 */ /* 0x001fe2000f8ec03f */
[----:B------:R-:W-:Y:S02]  /*0a50*/  SHF.R.S32.HI R8, RZ, 0x4, R3 ;  /* 0x00000004ff087819 */ /* 0x000fe40000011403 */
[----:B------:R-:W-:Y:S01]  /*0a60*/  LOP3.LUT R12, R6, 0xfffffffc, RZ, 0xc0, !PT ;  /* 0xfffffffc060c7812 */ /* 0x000fe200078ec0ff */
[C---:B------:R-:W-:Y:S01]  /*0a70*/  IMAD.IADD R6, R5.reuse, 0x1, -R4 ;  /* 0x0000000105067824 */ /* 0x040fe200078e0a04 */
[----:B------:R-:W-:Y:S02]  /*0a80*/  LOP3.LUT R0, R2, 0xffffff80, RZ, 0xc0, !PT ;  /* 0xffffff8002007812 */ /* 0x000fe400078ec0ff */
[----:B------:R-:W-:Y:S01]  /*0a90*/  LOP3.LUT R212, R214, 0xfffffff8, RZ, 0xc0, !PT ;  /* 0xfffffff8d6d47812 */ /* 0x000fe200078ec0ff */
[----:B------:R-:W-:Y:S01]  /*0aa0*/  IMAD.IADD R12, R5, 0x1, -R12 ;  /* 0x00000001050c7824 */ /* 0x000fe200078e0a0c */
[----:B------:R-:W-:Y:S01]  /*0ab0*/  LEA.HI R7, R7, R10, RZ, 0x2 ;  /* 0x0000000a07077211 */ /* 0x000fe200078f10ff */
[----:B------:R-:W-:Y:S01]  /*0ac0*/  IMAD.IADD R0, R5, 0x1, -R0 ;  /* 0x0000000105007824 */ /* 0x000fe200078e0a00 */
[----:B------:R-:W-:Y:S01]  /*0ad0*/  LEA.HI R4, R3, R8, RZ, 0x1 ;  /* 0x0000000803047211 */ /* 0x000fe200078f08ff */
[----:B------:R-:W-:Y:S01]  /*0ae0*/  IMAD.IADD R212, R5, 0x1, -R212 ;  /* 0x0000000105d47824 */ /* 0x000fe200078e0ad4 */
[----:B------:R-:W-:-:S02]  /*0af0*/  SHF.R.S32.HI R213, RZ, 0x7, R2 ;  /* 0x00000007ffd57819 */ /* 0x000fc40000011402 */
[----:B------:R-:W-:Y:S01]  /*0b00*/  LOP3.LUT R7, R7, 0x3ffffc, RZ, 0xc0, !PT ;  /* 0x003ffffc07077812 */ /* 0x000fe200078ec0ff */
[----:B------:R-:W-:Y:S01]  /*0b10*/  IMAD.SHL.U32 R18, R212, 0x8, RZ ;  /* 0x00000008d4127824 */ /* 0x000fe200078e00ff */
[--C-:B------:R-:W-:Y:S01]  /*0b20*/  SHF.R.S32.HI R3, RZ, 0x1f, R6.reuse ;  /* 0x0000001fff037819 */ /* 0x100fe20000011406 */
[----:B------:R-:W-:Y:S01]  /*0b30*/  IMAD R14, R213, 0x100, R6 ;  /* 0x00000100d50e7824 */ /* 0x000fe200078e0206 */
[----:B------:R-:W-:Y:S01]  /*0b40*/  LOP3.LUT R5, R4, 0x1ffffffe, RZ, 0xc0, !PT ;  /* 0x1ffffffe04057812 */ /* 0x000fe200078ec0ff */
[----:B------:R-:W-:Y:S01]  /*0b50*/  IMAD.IADD R7, R10, 0x1, -R7 ;  /* 0x000000010a077824 */ /* 0x000fe200078e0a07 */
[----:B------:R-:W-:Y:S01]  /*0b60*/  LEA.HI R4, R3, R6, RZ, 0x3 ;  /* 0x0000000603047211 */ /* 0x000fe200078f18ff */
[----:B------:R-:W-:Y:S01]  /*0b70*/  VIADD R192, R18, 0x40 ;  /* 0x0000004012c07836 */ /* 0x000fe20000000000 */
[----:B------:R-:W-:Y:S01]  /*0b80*/  SHF.R.S32.HI R3, RZ, 0x1f, R0 ;  /* 0x0000001fff037819 */ /* 0x000fe20000011400 */
[----:B------:R-:W-:Y:S01]  /*0b90*/  IMAD.IADD R8, R8, 0x1, -R5 ;  /* 0x0000000108087824 */ /* 0x000fe200078e0a05 */
[----:B------:R-:W-:Y:S01]  /*0ba0*/  LEA.HI R5, R12, R12, RZ, 0x1 ;  /* 0x0000000c0c057211 */ /* 0x000fe200078f08ff */
[----:B------:R-:W-:Y:S01]  /*0bb0*/  IMAD R13, R7, 0x10, R14 ;  /* 0x00000010070d7824 */ /* 0x000fe200078e020e */
[----:B------:R-:W-:Y:S01]  /*0bc0*/  SHF.R.S32.HI R214, RZ, 0x3, R214 ;  /* 0x00000003ffd67819 */ /* 0x000fe200000114d6 */
[----:B------:R-:W-:Y:S01]  /*0bd0*/  IMAD.SHL.U32 R7, R4, 0x40, RZ ;  /* 0x0000004004077824 */ /* 0x000fe200078e00ff */
[----:B------:R-:W-:Y:S01]  /*0be0*/  LOP3.LUT R11, R5, 0x1ffffffe, RZ, 0xc0, !PT ;  /* 0x1ffffffe050b7812 */ /* 0x000fe200078ec0ff */
[----:B------:R-:W-:Y:S01]  /*0bf0*/  IMAD.SHL.U32 R8, R8, 0x8, RZ ;  /* 0x0000000808087824 */ /* 0x000fe200078e00ff */
[----:B------:R-:W-:Y:S01]  /*0c00*/  LOP3.LUT R5, R4, 0xfffffff8, RZ, 0xc0, !PT ;  /* 0xfffffff804057812 */ /* 0x000fe200078ec0ff */
[----:B------:R-:W-:Y:S01]  /*0c10*/  VIADD R191, R18, 0x80 ;  /* 0x0000008012bf7836 */ /* 0x000fe20000000000 */
[----:B------:R-:W-:Y:S01]  /*0c20*/  LOP3.LUT R9, R7, 0x7ffffe00, RZ, 0xc0, !PT ;  /* 0x7ffffe0007097812 */ /* 0x000fe200078ec0ff */
[----:B------:R-:W-:Y:S01]  /*0c30*/  IMAD.U32 R218, R13, 0x40, R8 ;  /* 0x000000400dda7824 */ /* 0x000fe200078e0008 */
[CC--:B------:R-:W-:Y:S01]  /*0c40*/  LEA.HI R4, R3.reuse, R0.reuse, RZ, 0x2 ;  /* 0x0000000003047211 */ /* 0x0c0fe200078f10ff */
[----:B------:R-:W-:Y:S01]  /*0c50*/  IMAD.IADD R7, R6, 0x1, -R5 ;  /* 0x0000000106077824 */ /* 0x000fe200078e0a05 */
[----:B------:R-:W-:Y:S01]  /*0c60*/  LEA.HI R3, R3, R0, RZ, 0x5 ;  /* 0x0000000003037211 */ /* 0x000fe200078f28ff */
[----:B------:R-:W-:Y:S01]  /*0c70*/  IMAD R10, R10, 0x400, R9 ;  /* 0x000004000a0a7824 */ /* 0x000fe200078e0209 */
[--C-:B------:R-:W-:Y:S01]  /*0c80*/  SHF.R.S32.HI R5, RZ, 0x2, R4.reuse ;  /* 0x00000002ff057819 */ /* 0x100fe20000011404 */
[----:B------:R-:W-:Y:S01]  /*0c90*/  IMAD.SHL.U32 R9, R7, 0x40, RZ ;  /* 0x0000004007097824 */ /* 0x000fe200078e00ff */
[----:B------:R-:W-:Y:S01]  /*0ca0*/  SHF.R.S32.HI R6, RZ, 0x1f, R4 ;  /* 0x0000001fff067819 */ /* 0x000fe20000011404 */
[----:B------:R-:W-:Y:S01]  /*0cb0*/  IMAD.IADD R217, R12, 0x1, -R11 ;  /* 0x000000010cd97824 */ /* 0x000fe200078e0a0b */
[----:B------:R-:W-:Y:S01]  /*0cc0*/  LOP3.LUT R11, R4, 0x7ffffffc, RZ, 0xc0, !PT ;  /* 0x7ffffffc040b7812 */ /* 0x000fe200078ec0ff */
[C---:B------:R-:W-:Y:S01]  /*0cd0*/  VIADD R190, R18.reuse, 0xc0 ;  /* 0x000000c012be7836 */ /* 0x040fe20000000000 */
[----:B------:R-:W-:Y:S01]  /*0ce0*/  LOP3.LUT R9, R9, 0x1c0, RZ, 0xc0, !PT ;  /* 0x000001c009097812 */ /* 0x000fe200078ec0ff */
[----:B------:R-:W-:Y:S01]  /*0cf0*/  VIADD R189, R18, 0x100 ;  /* 0x0000010012bd7836 */ /* 0x000fe20000000000 */
[----:B------:R-:W-:Y:S01]  /*0d00*/  LEA.HI R6, R6, R5, RZ, 0x3 ;  /* 0x0000000506067211 */ /* 0x000fe200078f18ff */
[----:B------:R-:W-:Y:S01]  /*0d10*/  IMAD.IADD R11, R0, 0x1, -R11 ;  /* 0x00000001000b7824 */ /* 0x000fe200078e0a0b */
[----:B------:R-:W-:Y:S01]  /*0d20*/  LOP3.LUT R8, R9, 0x8, R8, 0xf8, !PT ;  /* 0x0000000809087812 */ /* 0x000fe200078ef808 */
[C---:B------:R-:W-:Y:S01]  /*0d30*/  VIADD R188, R18.reuse, 0x140 ;  /* 0x0000014012bc7836 */ /* 0x040fe20000000000 */
[----:B------:R-:W-:Y:S01]  /*0d40*/  SHF.R.U32.HI R9, RZ, 0x3, R9 ;  /* 0x00000003ff097819 */ /* 0x000fe20000011609 */
[C---:B------:R-:W-:Y:S01]  /*0d50*/  VIADD R216, R18.reuse, 0x180 ;  /* 0x0000018012d87836 */ /* 0x040fe20000000000 */
[----:B------:R-:W-:Y:S01]  /*0d60*/  R2P PR, R7, 0x6 ;  /* 0x0000000607007804 */ /* 0x000fe20000000000 */
[----:B------:R-:W-:Y:S01]  /*0d70*/  VIADD R215, R18, 0x1c0 ;  /* 0x000001c012d77836 */ /* 0x000fe20000000000 */
[----:B------:R-:W-:Y:S01]  /*0d80*/  LOP3.LUT R9, R8, R9, RZ, 0x3c, !PT ;  /* 0x0000000908097212 */ /* 0x000fe200078e3cff */
[----:B------:R-:W-:Y:S01]  /*0d90*/  IMAD.SHL.U32 R19, R11, 0x2, RZ ;  /* 0x000000020b137824 */ /* 0x000fe200078e00ff */
[----:B------:R-:W-:-:S02]  /*0da0*/  LOP3.LUT R6, R6, 0xfffffff8, RZ, 0xc0, !PT ;  /* 0xfffffff806067812 */ /* 0x000fc400078ec0ff */
[----:B------:R-:W-:Y:S01]  /*0db0*/  LEA.HI R0, R2, R213, RZ, 0x1 ;  /* 0x000000d502007211 */ /* 0x000fe200078f08ff */
[----:B------:R-:W-:Y:S01]  /*0dc0*/  IMAD.IADD R9, R10, 0x1, R9 ;  /* 0x000000010a097824 */ /* 0x000fe200078e0209 */
[----:B------:R-:W-:Y:S01]  /*0dd0*/  SHF.R.S32.HI R3, RZ, 0x5, R3 ;  /* 0x00000005ff037819 */ /* 0x000fe20000011403 */
[----:B------:R-:W-:Y:S01]  /*0de0*/  IMAD.IADD R6, R5, 0x1, -R6 ;  /* 0x0000000105067824 */ /* 0x000fe200078e0a06 */
[----:B------:R-:W-:Y:S01]  /*0df0*/  LOP3.LUT R0, R0, 0xfffffe, RZ, 0xc0, !PT ;  /* 0x00fffffe00007812 */ /* 0x000fe200078ec0ff */
[----:B------:R-:W-:Y:S01]  /*0e00*/  IMAD.MOV.U32 R2, RZ, RZ, RZ ;  /* 0x000000ffff027224 */ /* 0x000fe200078e00ff */
[----:B------:R-:W-:Y:S01]  /*0e10*/  LEA R184, R9, UR38, 0x1 ;  /* 0x0000002609b87c11 */ /* 0x000fe2000f8e08ff */
[----:B------:R-:W-:Y:S01]  /*0e20*/  IMAD R16, R3, 0x10, R6 ;  /* 0x0000001003107824 */ /* 0x000fe200078e0206 */
[----:B------:R-:W-:Y:S01]  /*0e30*/  SEL R185, R185, 0xffffffe0, !P1 ;  /* 0xffffffe0b9b97807 */ /* 0x000fe20004800000 */
[----:B------:R-:W-:Y:S01]  /*0e40*/  IMAD.IADD R0, R213, 0x1, -R0 ;  /* 0x00000001d5007824 */ /* 0x000fe200078e0a00 */
[----:B------:R-:W-:Y:S01]  /*0e50*/  SHF.R.S32.HI R225, RZ, 0x1f, R192 ;  /* 0x0000001fffe17819 */ /* 0x000fe200000114c0 */
[C---:B------:R-:W-:Y:S01]  /*0e60*/  VIADD R186, R184.reuse, 0x36400 ;  /* 0x00036400b8ba7836 */ /* 0x040fe20000000000 */
[----:B------:R-:W-:Y:S01]  /*0e70*/  SHF.R.S32.HI R224, RZ, 0x1f, R191 ;  /* 0x0000001fffe07819 */ /* 0x000fe200000114bf */
[----:B------:R-:W-:Y:S01]  /*0e80*/  VIADD R23, R184, 0x36440 ;  /* 0x00036440b8177836 */ /* 0x000fe20000000000 */
[----:B------:R-:W-:Y:S01]  /*0e90*/  SHF.R.S32.HI R223, RZ, 0x1f, R190 ;  /* 0x0000001fffdf7819 */ /* 0x000fe200000114be */
[C---:B------:R-:W-:Y:S01]  /*0ea0*/  @P2 VIADD R23, R186.reuse, 0xffffffc0 ;  /* 0xffffffc0ba172836 */ /* 0x040fe20000000000 */
[----:B------:R-:W-:Y:S01]  /*0eb0*/  SHF.R.S32.HI R222, RZ, 0x1f, R189 ;  /* 0x0000001fffde7819 */ /* 0x000fe200000114bd */
[----:B------:R-:W-:Y:S01]  /*0ec0*/  IMAD.IADD R186, R186, 0x1, R185 ;  /* 0x00000001baba7824 */ /* 0x000fe200078e02b9 */
[----:B------:R-:W-:Y:S01]  /*0ed0*/  SHF.R.S32.HI R221, RZ, 0x1f, R188 ;  /* 0x0000001fffdd7819 */ /* 0x000fe200000114bc */
[----:B------:R-:W-:Y:S01]  /*0ee0*/  IMAD.SHL.U32 R22, R0, 0x100, RZ ;  /* 0x0000010000167824 */ /* 0x000fe200078e00ff */
[----:B------:R-:W-:Y:S01]  /*0ef0*/  SHF.R.S32.HI R220, RZ, 0x1f, R216 ;  /* 0x0000001fffdc7819 */ /* 0x000fe200000114d8 */
[----:B------:R-:W-:Y:S01]  /*0f00*/  IMAD R217, R217, 0x8, R16 ;  /* 0x00000008d9d97824 */ /* 0x000fe200078e0210 */
[----:B------:R-:W-:Y:S01]  /*0f10*/  SHF.R.S32.HI R219, RZ, 0x1f, R215 ;  /* 0x0000001fffdb7819 */ /* 0x000fe200000114d7 */
[----:B------:R-:W-:-:S07]  /*0f20*/  IMAD.IADD R185, R185, 0x1, R23 ;  /* 0x00000001b9b97824 */ /* 0x000fce00078e0217 */
.L_x_3437:
[----:B--2---:R-:W2:Y:S01]  /*0f30*/  LDL R3, [R1] ;  /* 0x0000000001037983 */ /* 0x004ea20000100800 */
[----:B0-----:R-:W0:Y:S01]  /*0f40*/  LDC R0, c[0x0][0xd44] ;  /* 0x00035100ff007b82 */ /* 0x001e220000000800 */
[----:B------:R-:W-:Y:S01]  /*0f50*/  ULDC UR4, c[0x0][0xd38] ;  /* 0x00034e0000047ab9 */ /* 0x000fe20000000800 */
[----:B------:R-:W-:Y:S01]  /*0f60*/  ULDC.64 UR6, c[0x0][0x418] ;  /* 0x0001060000067ab9 */ /* 0x000fe20000000a00 */
[----:B------:R-:W-:Y:S02]  /*0f70*/  UISETP.NE.AND UP1, UPT, UR4, 0x1, UPT ;  /* 0x000000010400788c */ /* 0x000fe4000bf25270 */
[----:B------:R-:W-:Y:S01]  /*0f80*/  UISETP.NE.U32.AND UP0, UPT, UR6, URZ, UPT ;  /* 0x0000003f0600728c */ /* 0x000fe2000bf05070 */
[----:B------:R-:W-:Y:S02]  /*0f90*/  UMOV UR40, UR39 ;  /* 0x0000002700287c82 */ /* 0x000fe40008000000 */
[----:B-1----:R-:W1:Y:S01]  /*0fa0*/  LDC R152, c[0x0][0x2f0] ;  /* 0x0000bc00ff987b82 */ /* 0x002e620000000800 */
[----:B------:R-:W-:Y:S01]  /*0fb0*/  UISETP.NE.AND.EX UP0, UPT, UR7, URZ, UPT, UP0 ;  /* 0x0000003f0700728c */ /* 0x000fe2000bf05300 */
[----:B------:R-:W-:-:S04]  /*0fc0*/  UMOV UR41, UR39 ;  /* 0x0000002700297c82 */ /* 0x000fc80008000000 */
[----:B------:R-:W-:Y:S01]  /*0fd0*/  @UP1 ULDC UR4, c[0x0][0xd3c] ;  /* 0x00034f0000041ab9 */ /* 0x000fe20000000800 */
[----:B------:R-:W-:Y:S01]  /*0fe0*/  @UP1 ULDC UR6, c[0x0][0xd40] ;  /* 0x0003500000061ab9 */ /* 0x000fe20000000800 */
[----:B------:R-:W-:-:S04]  /*0ff0*/  UIMAD.WIDE.U32 UR4, UR39, UR4, URZ ;  /* 0x00000004270472a5 */ /* 0x000fc8000f8e003f */
[----:B------:R-:W-:-:S03]  /*1000*/  @UP1 USHF.R.U32.HI UR40, URZ, UR6, UR5 ;  /* 0x000000063f281299 */ /* 0x000fc60008011605 */
[----:B------:R-:W-:Y:S01]  /*1010*/  ULDC UR4, c[0x0][0x424] ;  /* 0x0001090000047ab9 */ /* 0x000fe20000000800 */
[----:B0-----:R-:W-:Y:S01]  /*1020*/  ISETP.NE.AND P0, PT, R0, 0x1, PT ;  /* 0x000000010000780c */ /* 0x001fe20003f05270 */
[----:B------:R-:W-:Y:S01]  /*1030*/  USEL UR4, UR4, 0x1, UP0 ;  /* 0x0000000104047887 */ /* 0x000fe20008000000 */
[----:B------:R-:W-:-:S05]  /*1040*/  IMAD.U32 R187, RZ, RZ, UR40 ;  /* 0x00000028ffbb7e24 */ /* 0x000fca000f8e00ff */
[----:B-1----:R-:W-:-:S06]  /*1050*/  IMAD R152, R152, UR4, RZ ;  /* 0x0000000498987c24 */ /* 0x002fcc000f8e02ff */
[----:B---3--:R-:W0:Y:S02]  /*1060*/  @P0 LDC.64 R4, c[0x0][0xd48] ;  /* 0x00035200ff040b82 */ /* 0x008e240000000a00 */
[----:B0-----:R-:W-:-:S05]  /*1070*/  @P0 IMAD.HI.U32 R0, R4, UR40, RZ ;  /* 0x0000002804000c27 */ /* 0x001fca000f8e00ff */
[----:B------:R-:W-:Y:S02]  /*1080*/  @P0 SHF.R.U32.HI R187, RZ, R5, R0 ;  /* 0x00000005ffbb0219 */ /* 0x000fe40000011600 */
[----:B--2---:R-:W-:-:S13]  /*1090*/  ISETP.NE.AND P1, PT, R3, 0x1, PT ;  /* 0x000000010300780c */ /* 0x004fda0003f25270 */
[----:B----4-:R-:W-:Y:S05]  /*10a0*/  @!P1 BRA `(.L_x_3401) ;  /* 0x0000001400d89947 */ /* 0x010fea0003800000 */
[----:B------:R-:W0:Y:S01]  /*10b0*/  SHFL.IDX PT, R0, R213, RZ, 0x1f ;  /* 0x00001fffd5007589 */ /* 0x000e2200000e0000 */
[----:B------:R-:W-:Y:S01]  /*10c0*/  UMOV UR9, 0x40000040 ;  /* 0x4000004000097882 */ /* 0x000fe20000000000 */
[----:B------:R-:W-:Y:S01]  /*10d0*/  UMOV UR11, 0x40000040 ;  /* 0x40000040000b7882 */ /* 0x000fe20000000000 */
[----:B------:R-:W-:Y:S01]  /*10e0*/  UMOV UR13, 0x40000040 ;  /* 0x40000040000d7882 */ /* 0x000fe20000000000 */
[----:B------:R-:W-:Y:S01]  /*10f0*/  BAR.SYNC.DEFER_BLOCKING 0xe, 0x100 ;  /* 0x0384000000007b1d */ /* 0x000fe20000010000 */
[----:B------:R-:W-:-:S05]  /*1100*/  ISETP.NE.AND P1, PT, R17, 0x3, PT ;  /* 0x000000031100780c */ /* 0x000fca0003f25270 */
[----:B------:R-:W-:Y:S01]  /*1110*/  UMOV UR15, 0x40000040 ;  /* 0x40000040000f7882 */ /* 0x000fe20000000000 */
[----:B------:R-:W-:Y:S01]  /*1120*/  UMOV UR17, 0x40000040 ;  /* 0x4000004000117882 */ /* 0x000fe20000000000 */
[----:B------:R-:W-:Y:S01]  /*1130*/  UMOV UR19, 0x40000040 ;  /* 0x4000004000137882 */ /* 0x000fe20000000000 */
[----:B------:R-:W-:Y:S01]  /*1140*/  UMOV UR7, 0x40000040 ;  /* 0x4000004000077882 */ /* 0x000fe20000000000 */
[----:B0-----:R-:W-:Y:S01]  /*1150*/  R2UR UR4, R0 ;  /* 0x00000000000472ca */ /* 0x001fe200000e0000 */
[----:B------:R-:W-:-:S12]  /*1160*/  WARPGROUP.ARRIVE ;  /* 0x00000000000079c5 */ /* 0x000fd80000000000 */
[----:B------:R-:W-:-:S04]  /*1170*/  ULEA.HI UR5, UR4, UR4, URZ, 0x1 ;  /* 0x0000000404057291 */ /* 0x000fc8000f8f083f */
[----:B------:R-:W-:-:S04]  /*1180*/  ULOP3.LUT UR5, UR5, 0x1fffe, URZ, 0xc0, !UPT ;  /* 0x0001fffe05057892 */ /* 0x000fc8000f8ec03f */
[----:B------:R-:W-:Y:S02]  /*1190*/  UIADD3 UR5, UR4, -UR5, URZ ;  /* 0x8000000504057290 */ /* 0x000fe4000fffe03f */
[----:B------:R-:W-:Y:S02]  /*11a0*/  UIADD3 UR4, UR38, 0x36400, URZ ;  /* 0x0003640026047890 */ /* 0x000fe4000fffe03f */
[----:B------:R-:W-:Y:S02]  /*11b0*/  ULEA UR5, UR5, UR38, 0xf ;  /* 0x0000002605057291 */ /* 0x000fe4000f8e783f */
[----:B------:R-:W-:Y:S02]  /*11c0*/  USHF.R.U32.HI UR4, URZ, 0x4, UR4 ;  /* 0x000000043f047899 */ /* 0x000fe40008011604 */
[----:B------:R-:W-:Y:S02]  /*11d0*/  UIADD3 UR5, UR5, 0x400, URZ ;  /* 0x0000040005057890 */ /* 0x000fe4000fffe03f */
[----:B------:R-:W-:-:S02]  /*11e0*/  ULOP3.LUT UR4, UR4, 0x3fff, URZ, 0xc0, !UPT ;  /* 0x00003fff04047892 */ /* 0x000fc4000f8ec03f */
[----:B------:R-:W-:Y:S02]  /*11f0*/  USHF.R.U32.HI UR5, URZ, 0x4, UR5 ;  /* 0x000000043f057899 */ /* 0x000fe40008011605 */
[----:B------:R-:W-:Y:S02]  /*1200*/  ULOP3.LUT UR8, UR4, 0x10000, URZ, 0xfc, !UPT ;  /* 0x0001000004087892 */ /* 0x000fe4000f8efc3f */
[----:B------:R-:W-:Y:S02]  /*1210*/  ULOP3.LUT UR5, UR5, 0x3fff, URZ, 0xc0, !UPT ;  /* 0x00003fff05057892 */ /* 0x000fe4000f8ec03f */
[----:B------:R-:W-:Y:S02]  /*1220*/  UIADD3 UR12, UR8, 0x2, URZ ;  /* 0x00000002080c7890 */ /* 0x000fe4000fffe03f */
[----:B------:R-:W-:Y:S02]  /*1230*/  ULOP3.LUT UR20, UR5, 0x2000000, URZ, 0xfc, !UPT ;  /* 0x0200000005147892 */ /* 0x000fe4000f8efc3f */
[----:B------:R-:W-:-:S02]  /*1240*/  UIADD3 UR16, UR8, 0x4, URZ ;  /* 0x0000000408107890 */ /* 0x000fc4000fffe03f */
[----:B------:R-:W-:Y:S02]  /*1250*/  ULEA UR10, UR36, UR20, 0xc ;  /* 0x00000014240a7291 */ /* 0x000fe4000f8e603f */
[----:B------:R-:W-:Y:S02]  /*1260*/  UIADD3 UR4, UR8, 0x6, URZ ;  /* 0x0000000608047890 */ /* 0x000fe4000fffe03f */
[----:B------:R-:W-:Y:S02]  /*1270*/  UIADD3 UR14, UR10, 0x80, URZ ;  /* 0x000000800a0e7890 */ /* 0x000fe4000fffe03f */
[----:B------:R-:W-:Y:S02]  /*1280*/  UIADD3 UR18, UR10, 0x100, URZ ;  /* 0x000001000a127890 */ /* 0x000fe4000fffe03f */
[----:B------:R-:W-:Y:S02]  /*1290*/  UIADD3 UR6, UR10, 0x180, URZ ;  /* 0x000001800a067890 */ /* 0x000fe4000fffe03f */
[----:B------:R-:W-:Y:S01]  /*12a0*/  HGMMA.64x256x16.F32 R24, gdesc[UR8].tnspB, RZ, !UPT, gsb0 ;  /* 0x43e00000081879f0 */ /* 0x000fe2000c0008ff */
[----:B------:R-:W-:-:S02]  /*12b0*/  UMOV UR5, 0x40000040 ;  /* 0x4000004000057882 */ /* 0x000fc40000000000 */
        /* <DEDUP_REMOVED lines=16> */
.L_x_3402:
[----:B------:R-:W-:Y:S01]  /*13c0*/  ULEA UR6, UR36, UR38, 0x3 ;  /* 0x0000002624067291 */ /* 0x000fe2000f8e183f */
[----:B------:R-:W-:-:S03]  /*13d0*/  ISETP.GE.AND P0, PT, R152, 0x41, PT ;  /* 0x000000419800780c */ /* 0x000fc60003f06270 */
[----:B------:R-:W-:-:S04]  /*13e0*/  UIADD3 UR6, UR6, 0x38860, URZ ;  /* 0x0003886006067890 */ /* 0x000fc8000fffe03f */
[----:B------:R-:W-:-:S09]  /*13f0*/  UPRMT UR6, UR37, 0x654, UR6 ;  /* 0x0000065425067896 */ /* 0x000fd20008000006 */
[----:B------:R-:W-:Y:S01]  /*1400*/  SYNCS.ARRIVE.TRANS64.RED.A1T0 RZ, [UR6], RZ ;  /* 0x000000ffffff79a7 */ /* 0x000fe20008100406 */
[----:B------:R-:W-:Y:S05]  /*1410*/  @!P0 BRA `(.L_x_3403) ;  /* 0x0000000800c08947 */ /* 0x000fea0003800000 */
[----:B------:R-:W-:-:S05]  /*1420*/  VIADD R152, R152, 0x3f ;  /* 0x0000003f98987836 */ /* 0x000fca0000000000 */
[----:B------:R-:W-:-:S04]  /*1430*/  SHF.R.S32.HI R3, RZ, 0x1f, R152 ;  /* 0x0000001fff037819 */ /* 0x000fc80000011498 */
[----:B------:R-:W-:-:S04]  /*1440*/  LEA.HI R3, R3, R152, RZ, 0x6 ;  /* 0x0000009803037211 */ /* 0x000fc800078f30ff */
[----:B------:R-:W-:-:S07]  /*1450*/  LEA.HI.SX32 R3, R3, 0xfffffffe, 0x1a ;  /* 0xfffffffe03037811 */ /* 0x000fce00078fd2ff */
.L_x_3405:
[----:B------:R-:W-:Y:S01]  /*1460*/  BAR.SYNC.DEFER_BLOCKING 0xe, 0x100 ;  /* 0x0384000000007b1d */ /* 0x000fe20000010000 */
[----:B------:R-:W-:Y:S01]  /*1470*/  IMAD.U32 R5, RZ, RZ, UR36 ;  /* 0x00000024ff057e24 */ /* 0x000fe2000f8e00ff */
[----:B------:R-:W-:Y:S01]  /*1480*/  UIADD3 UR36, UR36, 0x1, URZ ;  /* 0x0000000124247890 */ /* 0x000fe2000fffe03f */
[C---:B------:R-:W-:Y:S01]  /*1490*/  ISETP.GT.AND P0, PT, R3.reuse, RZ, PT ;  /* 0x000000ff0300720c */ /* 0x040fe20003f04270 */
[----:B------:R-:W-:Y:S02]  /*14a0*/  VIADD R3, R3, 0xffffffff ;  /* 0xffffffff03037836 */ /* 0x000fe40000000000 */
[----:B------:R-:W-:Y:S01]  /*14b0*/  IMAD R0, R5, 0x40, R16 ;  /* 0x0000004005007824 */ /* 0x000fe200078e0210 */
[----:B------:R-:W-:Y:S01]  /*14c0*/  UISETP.NE.AND UP0, UPT, UR36, 0x2, UPT ;  /* 0x000000022400788c */ /* 0x000fe2000bf05270 */
[----:B------:R-:W-:Y:S01]  /*14d0*/  UMOV UR11, 0x40000040 ;  /* 0x40000040000b7882 */ /* 0x000fe20000000000 */
[----:B------:R-:W-:Y:S02]  /*14e0*/  UMOV UR15, 0x40000040 ;  /* 0x40000040000f7882 */ /* 0x000fe40000000000 */
[----:B------:R-:W-:Y:S01]  /*14f0*/  LEA R0, R0, UR38, 0x2 ;  /* 0x0000002600007c11 */ /* 0x000fe2000f8e10ff */
[----:B------:R-:W-:Y:S01]  /*1500*/  USEL UR36, UR36, URZ, UP0 ;  /* 0x0000003f24247287 */ /* 0x000fe20008000000 */
[----:B------:R-:W-:Y:S01]  /*1510*/  UMOV UR19, 0x40000040 ;  /* 0x4000004000137882 */ /* 0x000fe20000000000 */
[----:B------:R-:W-:-:S02]  /*1520*/  UMOV UR7, 0x40000040 ;  /* 0x4000004000077882 */ /* 0x000fc40000000000 */
[----:B------:R-:W-:-:S04]  /*1530*/  ULEA UR10, UR36, UR20, 0xc ;  /* 0x00000014240a7291 */ /* 0x000fc8000f8e603f */
[----:B------:R-:W-:Y:S02]  /*1540*/  UIADD3 UR14, UR10, 0x80, URZ ;  /* 0x000000800a0e7890 */ /* 0x000fe4000fffe03f */
[----:B------:R-:W-:Y:S01]  /*1550*/  UIADD3 UR18, UR10, 0x100, URZ ;  /* 0x000001000a127890 */ /* 0x000fe2000fffe03f */
[----:B------:R-:W0:Y:S01]  /*1560*/  LDS R4, [R0+0x38400] ;  /* 0x0384000000047984 */ /* 0x000e220000000800 */
[----:B------:R-:W-:-:S03]  /*1570*/  UIADD3 UR6, UR10, 0x180, URZ ;  /* 0x000001800a067890 */ /* 0x000fc6000fffe03f */
        /* <DEDUP_REMOVED lines=128> */
[----:B------:R-:W-:-:S06]  /*1d80*/  FMUL.FTZ R151, R151, R5 ;  /* 0x0000000597977220 */ /* 0x000fcc0000410000 */
[----:B------:R-:W-:-:S06]  /*1d90*/  WARPGROUP.ARRIVE ;  /* 0x00000000000079c5 */ /* 0x000fcc0000000000 */
        /* <DEDUP_REMOVED lines=12> */
[----:B------:R-:W-:Y:S01]  /*1e60*/  HGMMA.64x256x16.F32 R24, gdesc[UR4].tnspB, R24, gsb0 ;  /* 0x43e00000041879f0 */ /* 0x000fe20008000818 */
[----:B------:R-:W-:-:S06]  /*1e70*/  USEL UR6, URZ, 0x1, UP0 ;  /* 0x000000013f067887 */ /* 0x000fcc0008000000 */
[----:B------:R-:W-:Y:S01]  /*1e80*/  LOP3.LUT R2, R2, UR6, RZ, 0x3c, !PT ;  /* 0x0000000602027c12 */ /* 0x000fe2000f8e3cff */
[----:B------:R-:W-:Y:S02]  /*1e90*/  WARPGROUP.DEPBAR.LE gsb0, 0x0 ;  /* 0x00008000000079c5 */ /* 0x000fe40000010000 */
[----:B------:R-:W-:Y:S06]  /*1ea0*/  BAR.ARV 0xf, 0x100 ;  /* 0x03c4000000007b1d */ /* 0x000fec0000002000 */
[----:B------:R-:W-:Y:S05]  /*1eb0*/  @!P1 BRA `(.L_x_3404) ;  /* 0x0000000000049947 */ /* 0x000fea0003800000 */
[----:B------:R-:W-:Y:S01]  /*1ec0*/  BPT.TRAP 0x1 ;  /* 0x000000040000795c */ /* 0x000fe20000300000 */
.L_x_3404:
[----:B------:R-:W-:-:S04]  /*1ed0*/  ULEA UR6, UR36, UR38, 0x3 ;  /* 0x0000002624067291 */ /* 0x000fc8000f8e183f */
[----:B------:R-:W-:-:S04]  /*1ee0*/  UIADD3 UR6, UR6, 0x38860, URZ ;  /* 0x0003886006067890 */ /* 0x000fc8000fffe03f */
[----:B------:R-:W-:-:S09]  /*1ef0*/  UPRMT UR6, UR37, 0x654, UR6 ;  /* 0x0000065425067896 */ /* 0x000fd20008000006 */
[----:B------:R-:W-:Y:S01]  /*1f00*/  SYNCS.ARRIVE.TRANS64.RED.A1T0 RZ, [UR6], RZ ;  /* 0x000000ffffff79a7 */ /* 0x000fe20008100406 */
[----:B------:R-:W-:Y:S05]  /*1f10*/  @P0 BRA `(.L_x_3405) ;  /* 0xfffffff400500947 */ /* 0x000fea000383ffff */
.L_x_3403:
[----:B------:R-:W-:Y:S01]  /*1f20*/  BAR.SYNC.DEFER_BLOCKING 0xe, 0x100 ;  /* 0x0384000000007b1d */ /* 0x000fe20000010000 */
[----:B------:R-:W-:Y:S01]  /*1f30*/  IMAD.U32 R3, RZ, RZ, UR36 ;  /* 0x00000024ff037e24 */ /* 0x000fe2000f8e00ff */
[----:B------:R-:W-:Y:S01]  /*1f40*/  UIADD3 UR36, UR36, 0x1, URZ ;  /* 0x0000000124247890 */ /* 0x000fe2000fffe03f */
[----:B------:R-:W-:Y:S02]  /*1f50*/  IMAD.MOV.U32 R12, RZ, RZ, RZ ;  /* 0x000000ffff0c7224 */ /* 0x000fe400078e00ff */
[----:B------:R-:W-:Y:S01]  /*1f60*/  IMAD R0, R3, 0x40, R16 ;  /* 0x0000004003007824 */ /* 0x000fe200078e0210 */
[----:B------:R-:W-:-:S04]  /*1f70*/  UISETP.NE.AND UP0, UPT, UR36, 0x2, UPT ;  /* 0x000000022400788c */ /* 0x000fc8000bf05270 */
[----:B------:R-:W-:Y:S01]  /*1f80*/  LEA R4, R0, UR38, 0x2 ;  /* 0x0000002600047c11 */ /* 0x000fe2000f8e10ff */
[----:B------:R-:W-:Y:S02]  /*1f90*/  USEL UR4, URZ, 0x1, UP0 ;  /* 0x000000013f047887 */ /* 0x000fe40008000000 */
[----:B------:R-:W-:-:S04]  /*1fa0*/  USEL UR36, UR36, URZ, UP0 ;  /* 0x0000003f24247287 */ /* 0x000fc80008000000 */
[----:B------:R-:W-:Y:S01]  /*1fb0*/  LOP3.LUT R2, R2, UR4, RZ, 0x3c, !PT ;  /* 0x0000000402027c12 */ /* 0x000fe2000f8e3cff */
        /* <DEDUP_REMOVED lines=130> */
[----:B------:R-:W-:Y:S01]  /*27e0*/  IMAD.MOV.U32 R0, RZ, RZ, RZ ;  /* 0x000000ffff007224 */ /* 0x000fe200078e00ff */
[----:B------:R-:W-:Y:S06]  /*27f0*/  BAR.ARV 0xf, 0x100 ;  /* 0x03c4000000007b1d */ /* 0x000fec0000002000 */
[----:B------:R-:W-:Y:S05]  /*2800*/  BRA `(.L_x_3406) ;  /* 0x0000005c00187947 */ /* 0x000fea0003800000 */
.L_x_3401:
[----:B------:R-:W0:Y:S02]  /*2810*/  SHFL.IDX PT, R0, R213, RZ, 0x1f ;  /* 0x00001fffd5007589 */ /* 0x000e2400000e0000 */
[----:B0-----:R-:W-:Y:S01]  /*2820*/  R2UR UR4, R0 ;  /* 0x00000000000472ca */ /* 0x001fe200000e0000 */
[----:B------:R-:W-:-:S05]  /*2830*/  VIADD R0, R152, 0x3f ;  /* 0x0000003f98007836 */ /* 0x000fca0000000000 */
[----:B------:R-:W-:-:S04]  /*2840*/  SHF.R.S32.HI R3, RZ, 0x1f, R0 ;  /* 0x0000001fff037819 */ /* 0x000fc80000011400 */
[----:B------:R-:W-:-:S03]  /*2850*/  LEA.HI R3, R3, R0, RZ, 0x6 ;  /* 0x0000000003037211 */ /* 0x000fc600078f30ff */
[----:B------:R-:W-:Y:S01]  /*2860*/  ULEA.HI UR5, UR4, UR4, URZ, 0x1 ;  /* 0x0000000404057291 */ /* 0x000fe2000f8f083f */
[----:B------:R-:W-:-:S03]  /*2870*/  SHF.R.S32.HI R153, RZ, 0x6, R3 ;  /* 0x00000006ff997819 */ /* 0x000fc60000011403 */
        /* <DEDUP_REMOVED lines=26> */
.L_x_3407:
[----:B------:R-:W-:Y:S02]  /*2a20*/  LEA.HI R0, R206, R206, RZ, 0x1 ;  /* 0x000000cece007211 */ /* 0x000fe400078f08ff */
[----:B------:R-:W-:Y:S02]  /*2a30*/  ISETP.NE.AND P0, PT, R17, 0x3, PT ;  /* 0x000000031100780c */ /* 0x000fe40003f05270 */
[----:B------:R-:W-:-:S05]  /*2a40*/  LOP3.LUT R3, R0, 0xfffffffe, RZ, 0xc0, !PT ;  /* 0xfffffffe00037812 */ /* 0x000fca00078ec0ff */
[----:B------:R-:W-:-:S05]  /*2a50*/  IMAD.IADD R3, R206, 0x1, -R3 ;  /* 0x00000001ce037824 */ /* 0x000fca00078e0a03 */
[----:B------:R-:W-:-:S04]  /*2a60*/  SHF.L.U32 R3, R3, 0x1f, RZ ;  /* 0x0000001f03037819 */ /* 0x000fc800000006ff */
[----:B------:R-:W0:Y:S02]  /*2a70*/  SYNCS.PHASECHK.TRANS64.TRYWAIT P1, [UR38+0x38800], R3 ;  /* 0x03880003ff0075a7 */ /* 0x000e240008020166 */
[----:B0-----:R-:W-:Y:S05]  /*2a80*/  @!P1 BRA `(.L_x_3408) ;  /* 0x000000c400b09947 */ /* 0x001fea0003800000 */
.L_x_3489:
[----:B------:R-:W-:Y:S05]  /*2a90*/  @!P0 BRA `(.L_x_3409) ;  /* 0x0000000000048947 */ /* 0x000fea0003800000 */
[----:B------:R-:W-:Y:S01]  /*2aa0*/  BPT.TRAP 0x1 ;  /* 0x000000040000795c */ /* 0x000fe20000300000 */
.L_x_3409:
[----:B------:R-:W-:Y:S01]  /*2ab0*/  IMAD.U32 R8, RZ, RZ, UR36 ;  /* 0x00000024ff087e24 */ /* 0x000fe2000f8e00ff */
[----:B------:R-:W-:-:S04]  /*2ac0*/  SHF.L.U32 R5, R2, 0x1f, RZ ;  /* 0x0000001f02057819 */ /* 0x000fc800000006ff */
[----:B------:R-:W-:-:S04]  /*2ad0*/  LEA R8, R8, UR38, 0x3 ;  /* 0x0000002608087c11 */ /* 0x000fc8000f8e18ff */
[----:B------:R1:W2:Y:S01]  /*2ae0*/  SYNCS.PHASECHK.TRANS64.TRYWAIT P1, [R8+URZ+0x38830], R5 ;  /* 0x03883005080075a7 */ /* 0x0002a2000802017f */
[----:B------:R-:W-:Y:S05]  /*2af0*/  @!P0 BRA `(.L_x_3410) ;  /* 0x0000000000048947 */ /* 0x000fea0003800000 */
[----:B------:R-:W-:Y:S01]  /*2b00*/  BPT.TRAP 0x1 ;  /* 0x000000040000795c */ /* 0x000fe20000300000 */
.L_x_3410:
[----:B--2---:R-:W-:Y:S05]  /*2b10*/  @P1 BRA `(.L_x_3411) ;  /* 0x0000000000081947 */ /* 0x004fea0003800000 */
[----:B------:R-:W2:Y:S02]  /*2b20*/  SYNCS.PHASECHK.TRANS64.TRYWAIT P1, [R8+URZ+0x38830], R5 ;  /* 0x03883005080075a7 */ /* 0x000ea4000802017f */
[----:B--2---:R-:W-:Y:S05]  /*2b30*/  @!P1 BRA `(.L_x_3412) ;  /* 0x000000c4009c9947 */ /* 0x004fea0003800000 */
.L_x_3411:
[----:B------:R-:W-:-:S04]  /*2b40*/  UIADD3 UR4, UR38, 0x22400, URZ ;  /* 0x0002240026047890 */ /* 0x000fc8000fffe03f */
[----:B------:R-:W-:-:S04]  /*2b50*/  USHF.R.U32.HI UR4, URZ, 0x4, UR4 ;  /* 0x000000043f047899 */ /* 0x000fc80008011604 */
[----:B------:R-:W-:-:S06]  /*2b60*/  ULOP3.LUT UR4, UR4, 0x3fff, URZ, 0xc0, !UPT ;  /* 0x00003fff04047892 */ /* 0x000fcc000f8ec03f */
[----:B0-----:R-:W-:Y:S01]  /*2b70*/  IMAD.U32 R0, RZ, RZ, UR4 ;  /* 0x00000004ff007e24 */ /* 0x001fe2000f8e00ff */
        /* <DEDUP_REMOVED lines=11> */
[----:B------:R-:W-:Y:S01]  /*2c30*/  UMOV UR15, 0x40000040 ;  /* 0x40000040000f7882 */ /* 0x000fe20000000000 */
[----:B------:R-:W-:-:S02]  /*2c40*/  UMOV UR13, 0x40000040 ;  /* 0x40000040000d7882 */ /* 0x000fc40000000000 */
[----:B------:R-:W-:Y:S02]  /*2c50*/  ULEA UR6, UR36, UR6, 0x9 ;  /* 0x0000000624067291 */ /* 0x000fe4000f8e483f */
[----:B------:R-:W-:Y:S02]  /*2c60*/  ULOP3.LUT UR4, UR4, 0x10000, URZ, 0xfc, !UPT ;  /* 0x0001000004047892 */ /* 0x000fe4000f8efc3f */
[----:B------:R-:W-:Y:S02]  /*2c70*/  UIADD3 UR10, UR6, 0x2, URZ ;  /* 0x00000002060a7890 */ /* 0x000fe4000fffe03f */
[----:B------:R-:W-:Y:S02]  /*2c80*/  UIADD3 UR8, UR4, 0x2, URZ ;  /* 0x0000000204087890 */ /* 0x000fe4000fffe03f */
[----:B------:R-:W-:Y:S02]  /*2c90*/  UIADD3 UR14, UR6, 0x4, URZ ;  /* 0x00000004060e7890 */ /* 0x000fe4000fffe03f */
[----:B------:R-:W-:-:S02]  /*2ca0*/  UIADD3 UR12, UR4, 0x4, URZ ;  /* 0x00000004040c7890 */ /* 0x000fc4000fffe03f */
[----:B------:R-:W-:Y:S01]  /*2cb0*/  HGMMA.64x64x16.F32 R24, gdesc[UR4], RZ, !UPT, gsb0 ;  /* 0x00e00000041879f0 */ /* 0x000fe2000c0008ff */
[----:B------:R-:W-:Y:S02]  /*2cc0*/  UIADD3 UR18, UR6, 0x6, URZ ;  /* 0x0000000606127890 */ /* 0x000fe4000fffe03f */
[----:B------:R-:W-:Y:S01]  /*2cd0*/  UIADD3 UR16, UR4, 0x6, URZ ;  /* 0x0000000604107890 */ /* 0x000fe2000fffe03f */
[----:B------:R-:W-:Y:S01]  /*2ce0*/  UMOV UR19, 0x40000040 ;  /* 0x4000004000137882 */ /* 0x000fe20000000000 */
        /* <DEDUP_REMOVED lines=11> */
[----:B------:R-:W0:Y:S02]  /*2da0*/  SYNCS.PHASECHK.TRANS64.TRYWAIT P1, [UR38+0x38810], R3 ;  /* 0x03881003ff0075a7 */ /* 0x000e240008020166 */
[----:B0-----:R-:W-:Y:S05]  /*2db0*/  @!P1 BRA `(.L_x_3413) ;  /* 0x000000c400109947 */ /* 0x001fea0003800000 */
.L_x_3490:
[----:B------:R-:W-:Y:S05]  /*2dc0*/  @!P0 BRA `(.L_x_3414) ;  /* 0x0000000000048947 */ /* 0x000fea0003800000 */
[----:B------:R-:W-:Y:S01]  /*2dd0*/  BPT.TRAP 0x1 ;  /* 0x000000040000795c */ /* 0x000fe20000300000 */
.L_x_3414:
[----:B------:R3:W4:Y:S01]  /*2de0*/  SYNCS.PHASECHK.TRANS64.TRYWAIT P1, [R8+URZ+0x38850], R5 ;  /* 0x03885005080075a7 */ /* 0x000722000802017f */
[----:B------:R-:W-:Y:S05]  /*2df0*/  @!P0 BRA `(.L_x_3415) ;  /* 0x0000000000048947 */ /* 0x000fea0003800000 */
[----:B------:R-:W-:Y:S01]  /*2e00*/  BPT.TRAP 0x1 ;  /* 0x000000040000795c */ /* 0x000fe20000300000 */
.L_x_3415:
[----:B----4-:R-:W-:Y:S05]  /*2e10*/  @P1 BRA `(.L_x_3416) ;  /* 0x0000000000081947 */ /* 0x010fea0003800000 */
[----:B------:R-:W4:Y:S02]  /*2e20*/  SYNCS.PHASECHK.TRANS64.TRYWAIT P1, [R8+URZ+0x38850], R5 ;  /* 0x03885005080075a7 */ /* 0x000f24000802017f */
[----:B----4-:R-:W-:Y:S05]  /*2e30*/  @!P1 BRA `(.L_x_3417) ;  /* 0x000000c400089947 */ /* 0x010fea0003800000 */
.L_x_3416:
[----:B------:R-:W-:Y:S01]  /*2e40*/  UIADD3 UR4, UR38, 0x400, URZ ;  /* 0x0000040026047890 */ /* 0x000fe2000fffe03f */
[----:B------:R-:W-:Y:S01]  /*2e50*/  WARPGROUP.ARRIVE ;  /* 0x00000000000079c5 */ /* 0x000fe20000000000 */
[----:B------:R-:W-:-:S05]  /*2e60*/  UIADD3 UR5, UR38, 0x26400, URZ ;  /* 0x0002640026057890 */ /* 0x000fca000fffe03f */
[----:B0-----:R-:W0:Y:S01]  /*2e70*/  S2R R3, SR_TID.X ;  /* 0x0000000000037919 */ /* 0x001e220000002100 */
[----:B------:R-:W-:Y:S02]  /*2e80*/  USHF.R.U32.HI UR4, URZ, 0x4, UR4 ;  /* 0x000000043f047899 */ /* 0x000fe40008011604 */
[----:B------:R-:W-:Y:S02]  /*2e90*/  USHF.R.U32.HI UR5, URZ, 0x4, UR5 ;  /* 0x000000043f057899 */ /* 0x000fe40008011605 */
[----:B------:R-:W-:Y:S02]  /*2ea0*/  ULOP3.LUT UR4, UR4, 0x3fff, URZ, 0xc0, !UPT ;  /* 0x00003fff04047892 */ /* 0x000fe4000f8ec03f */
[----:B------:R-:W-:Y:S02]  /*2eb0*/  ULOP3.LUT UR5, UR5, 0x3fff, URZ, 0xc0, !UPT ;  /* 0x00003fff05057892 */ /* 0x000fe4000f8ec03f */
[----:B------:R-:W-:Y:S02]  /*2ec0*/  ULOP3.LUT UR4, UR4, 0x10000, URZ, 0xfc, !UPT ;  /* 0x0001000004047892 */ /* 0x000fe4000f8efc3f */
[----:B------:R-:W-:-:S02]  /*2ed0*/  ULOP3.LUT UR6, UR5, 0x10000, URZ, 0xfc, !UPT ;  /* 0x0001000005067892 */ /* 0x000fc4000f8efc3f */
[----:B------:R-:W-:Y:S01]  /*2ee0*/  ULEA UR5, UR36, UR4, 0xc ;  /* 0x0000000424057291 */ /* 0x000fe2000f8e603f */
[----:B------:R-:W-:Y:S01]  /*2ef0*/  UMOV UR21, 0x40000040 ;  /* 0x4000004000157882 */ /* 0x000fe20000000000 */
[----:B------:R-:W-:Y:S01]  /*2f00*/  UMOV UR23, 0x40000040 ;  /* 0x4000004000177882 */ /* 0x000fe20000000000 */
[----:B------:R-:W-:Y:S02]  /*2f10*/  UIADD3 UR14, UR6, 0x800, URZ ;  /* 0x00000800060e7890 */ /* 0x000fe4000fffe03f */
[----:B------:R-:W-:Y:S02]  /*2f20*/  UMOV UR20, UR6 ;  /* 0x0000000600147c82 */ /* 0x000fe40008000000 */
[----:B------:R-:W-:Y:S01]  /*2f30*/  UMOV UR22, UR5 ;  /* 0x0000000500167c82 */ /* 0x000fe20008000000 */
[----:B------:R-:W-:Y:S01]  /*2f40*/  UIADD3 UR15, UR5, 0x800, URZ ;  /* 0x00000800050f7890 */ /* 0x000fe2000fffe03f */
[----:B------:R-:W-:Y:S01]  /*2f50*/  HGMMA.64x64x16.F32 R24, gdesc[UR20], R24, gsb0 ;  /* 0x00e00000141879f0 */ /* 0x000fe20008000818 */
[----:B------:R-:W-:-:S02]  /*2f60*/  UIADD3 UR20, UR6, 0x2, URZ ;  /* 0x0000000206147890 */ /* 0x000fc4000fffe03f */
[----:B------:R-:W-:Y:S01]  /*2f70*/  UIADD3 UR22, UR5, 0x2, URZ ;  /* 0x0000000205167890 */ /* 0x000fe2000fffe03f */
[----:B------:R-:W-:Y:S01]  /*2f80*/  UMOV UR21, 0x40000040 ;  /* 0x4000004000157882 */ /* 0x000fe20000000000 */
[----:B------:R-:W-:Y:S01]  /*2f90*/  UMOV UR23, 0x40000040 ;  /* 0x4000004000177882 */ /* 0x000fe20000000000 */
[----:B0-----:R-:W-:-:S06]  /*2fa0*/  SHF.R.U32.HI R3, RZ, 0x7, R3 ;  /* 0x00000007ff037819 */ /* 0x001fcc0000011603 */
[----:B------:R-:W0:Y:S02]  /*2fb0*/  SHFL.IDX PT, R3, R3, RZ, 0x1f ;  /* 0x00001fff03037589 */ /* 0x000e2400000e0000 */
[----:B0-----:R-:W-:-:S13]  /*2fc0*/  R2UR UR7, R3 ;  /* 0x00000000030772ca */ /* 0x001fda00000e0000 */
[----:B------:R-:W-:-:S03]  /*2fd0*/  UISETP.GT.AND UP0, UPT, UR7, 0x7f, UPT ;  /* 0x0000007f0700788c */ /* 0x000fc6000bf04270 */
[----:B------:R-:W-:Y:S01]  /*2fe0*/  UMOV UR7, 0x4 ;  /* 0x0000000400077882 */ /* 0x000fe20000000000 */
[----:B------:R-:W-:Y:S02]  /*2ff0*/  USEL UR11, URZ, 0x2, !UP0 ;  /* 0x000000023f0b7887 */ /* 0x000fe4000c000000 */
[----:B------:R-:W-:Y:S02]  /*3000*/  USEL UR10, UR7, 0x2, UP0 ;  /* 0x00000002070a7887 */ /* 0x000fe40008000000 */
[----:B------:R-:W-:Y:S01]  /*3010*/  USEL UR7, UR7, 0x6, !UP0 ;  /* 0x0000000607077887 */ /* 0x000fe2000c000000 */
[----:B------:R-:W-:Y:S02]  /*3020*/  WARPGROUP.DEPBAR.LE gsb0, 0x0 ;  /* 0x00008000000079c5 */ /* 0x000fe40000010000 */
[----:B------:R-:W-:-:S06]  /*3030*/  WARPGROUP.ARRIVE ;  /* 0x00000000000079c5 */ /* 0x000fcc0000000000 */
[----:B------:R-:W-:Y:S01]  /*3040*/  HGMMA.64x64x16.F32 R24, gdesc[UR20], R24, gsb0 ;  /* 0x00e00000141879f0 */ /* 0x000fe20008000818 */
[----:B------:R-:W-:Y:S02]  /*3050*/  UIADD3 UR20, UR6, 0x4, URZ ;  /* 0x0000000406147890 */ /* 0x000fe4000fffe03f */
[----:B------:R-:W-:Y:S01]  /*3060*/  UIADD3 UR22, UR5, 0x4, URZ ;  /* 0x0000000405167890 */ /* 0x000fe2000fffe03f */
[----:B------:R-:W-:Y:S01]  /*3070*/  UMOV UR21, 0x40000040 ;  /* 0x4000004000157882 */ /* 0x000fe20000000000 */
[----:B------:R-:W-:Y:S01]  /*3080*/  UMOV UR23, 0x40000040 ;  /* 0x4000004000177882 */ /* 0x000fe20000000000 */
        /* <DEDUP_REMOVED lines=94> */
[----:B------:R-:W-:Y:S02]  /*3670*/  UIADD3 UR20, UR11, UR14, URZ ;  /* 0x0000000e0b147290 */ /* 0x000fe4000fffe03f */
[----:B------:R-:W-:Y:S01]  /*3680*/  UIADD3 UR22, UR11, UR15, URZ ;  /* 0x0000000f0b167290 */ /* 0x000fe2000fffe03f */
        /* <DEDUP_REMOVED lines=16> */
[----:B------:R-:W-:Y:S01]  /*3790*/  UMOV UR14, 0x28 ;  /* 0x00000028000e7882 */ /* 0x000fe20000000000 */
[----:B------:R-:W-:Y:S01]  /*37a0*/  UMOV UR15, 0xa00 ;  /* 0x00000a00000f7882 */ /* 0x000fe20000000000 */
[----:B------:R-:W-:Y:S02]  /*37b0*/  USEL UR14, UR14, 0x26, UP0 ;  /* 0x000000260e0e7887 */ /* 0x000fe40008000000 */
[----:B------:R-:W-:-:S02]  /*37c0*/  USEL UR15, UR15, 0x980, UP0 ;  /* 0x000009800f0f7887 */ /* 0x000fc40008000000 */
[----:B------:R-:W-:Y:S02]  /*37d0*/  ULOP3.LUT UR14, UR14, 0x6, URZ, 0xc0, !UPT ;  /* 0x000000060e0e7892 */ /* 0x000fe4000f8ec03f */
[----:B------:R-:W-:Y:S01]  /*37e0*/  ULOP3.LUT UR15, UR15, 0xa00, URZ, 0xc0, !UPT ;  /* 0x00000a000f0f7892 */ /* 0x000fe2000f8ec03f */
[----:B------:R-:W-:Y:S02]  /*37f0*/  WARPGROUP.DEPBAR.LE gsb0, 0x0 ;  /* 0x00008000000079c5 */ /* 0x000fe40000010000 */
[----:B------:R-:W-:-:S06]  /*3800*/  WARPGROUP.ARRIVE ;  /* 0x00000000000079c5 */ /* 0x000fcc0000000000 */
[----:B------:R-:W-:Y:S01]  /*3810*/  HGMMA.64x64x16.F32 R24, gdesc[UR20], R24, gsb0 ;  /* 0x00e00000141879f0 */ /* 0x000fe20008000818 */
[----:B------:R-:W-:Y:S02]  /*3820*/  UIADD3 UR20, UR14, UR15, UR6 ;  /* 0x0000000f0e147290 */ /* 0x000fe4000fffe006 */
[----:B------:R-:W-:Y:S01]  /*3830*/  UIADD3 UR22, UR14, UR15, UR5 ;  /* 0x0000000f0e167290 */ /* 0x000fe2000fffe005 */
[----:B------:R-:W-:Y:S01]  /*3840*/  UMOV UR21, 0x40000040 ;  /* 0x4000004000157882 */ /* 0x000fe20000000000 */
[----:B------:R-:W-:Y:S01]  /*3850*/  UMOV UR23, 0x40000040 ;  /* 0x4000004000177882 */ /* 0x000fe20000000000 */
[----:B------:R-:W-:Y:S02]  /*3860*/  UIADD3 UR14, UR6, 0xa00, URZ ;  /* 0x00000a00060e7890 */ /* 0x000fe4000fffe03f */
[----:B------:R-:W-:Y:S01]  /*3870*/  UIADD3 UR15, UR5, 0xa00, URZ ;  /* 0x00000a00050f7890 */ /* 0x000fe2000fffe03f */
        /* <DEDUP_REMOVED lines=86> */
[----:B------:R-:W-:Y:S02]  /*3de0*/  UMOV UR10, 0x1000 ;  /* 0x00001000000a7882 */ /* 0x000fe40000000000 */
[----:B------:R-:W-:-:S04]  /*3df0*/  USEL UR10, UR10, 0xf80, UP0 ;  /* 0x00000f800a0a7887 */ /* 0x000fc80008000000 */
[----:B------:R-:W-:Y:S01]  /*3e00*/  ULOP3.LUT UR10, UR10, 0x1e00, URZ, 0xc0, !UPT ;  /* 0x00001e000a0a7892 */ /* 0x000fe2000f8ec03f */
        /* <DEDUP_REMOVED lines=17> */
[----:B------:R-:W-:Y:S02]  /*3f20*/  WARPGROUP.DEPBAR.LE gsb0, 0x0 ;  /* 0x00008000000079c5 */ /* 0x000fe40000010000 */
[----:B------:R-:W-:-:S06]  /*3f30*/  WARPGROUP.ARRIVE ;  /* 0x00000000000079c5 */ /* 0x000fcc0000000000 */
[----:B------:R-:W-:Y:S03]  /*3f40*/  HGMMA.64x64x16.F32 R24, gdesc[UR20], R24, gsb0 ;  /* 0x00e00000141879f0 */ /* 0x000fe60008000818 */
[----:B------:R-:W-:Y:S02]  /*3f50*/  WARPGROUP.DEPBAR.LE gsb0, 0x0 ;  /* 0x00008000000079c5 */ /* 0x000fe40000010000 */
[----:B------:R-:W-:Y:S05]  /*3f60*/  @!P0 BRA `(.L_x_3418) ;  /* 0x0000000000048947 */ /* 0x000fea0003800000 */
[----:B------:R-:W-:Y:S01]  /*3f70*/  BPT.TRAP 0x1 ;  /* 0x000000040000795c */ /* 0x000fe20000300000 */
.L_x_3418:
[----:B------:R-:W-:Y:S01]  /*3f80*/  IMAD R4, R153, -0x40, R152 ;  /* 0xffffffc099047824 */ /* 0x000fe200078e0298 */
[----:B------:R-:W-:Y:S01]  /*3f90*/  ULDC UR5, c[0x0][0xa80] ;  /* 0x0002a00000057ab9 */ /* 0x000fe20000000800 */
[----:B------:R-:W-:Y:S01]  /*3fa0*/  R2UR UR7, R8 ;  /* 0x00000000080772ca */ /* 0x000fe200000e0000 */
[----:B------:R-:W-:Y:S01]  /*3fb0*/  UMOV UR11, 0x40000040 ;  /* 0x40000040000b7882 */ /* 0x000fe20000000000 */
[----:B------:R-:W-:Y:S01]  /*3fc0*/  UMOV UR15, 0x40000040 ;  /* 0x40000040000f7882 */ /* 0x000fe20000000000 */
[----:B------:R-:W-:-:S04]  /*3fd0*/  IADD3 R4, -R19, 0x40, R4 ;  /* 0x0000004013047810 */ /* 0x000fc80007ffe104 */
[C---:B------:R-:W-:Y:S02]  /*3fe0*/  ISETP.GT.AND P5, PT, R4.reuse, RZ, PT ;  /* 0x000000ff0400720c */ /* 0x040fe40003fa4270 */
[C---:B------:R-:W-:Y:S02]  /*3ff0*/  ISETP.GT.AND P4, PT, R4.reuse, 0x1, PT ;  /* 0x000000010400780c */ /* 0x040fe40003f84270 */
[----:B------:R-:W-:Y:S02]  /*4000*/  ISETP.GT.AND P3, PT, R4, 0x8, PT ;  /* 0x000000080400780c */ /* 0x000fe40003f64270 */
[----:B-1234-:R-:W-:Y:S01]  /*4010*/  FSEL R5, R24, -INF , P5 ;  /* 0xff80000018057808 */ /* 0x01efe20002800000 */
[----:B------:R-:W-:Y:S01]  /*4020*/  UIADD3 UR7, UR7, 0x38840, URZ ;  /* 0x0003884007077890 */ /* 0x000fe2000fffe03f */
[----:B------:R-:W-:Y:S02]  /*4030*/  FSEL R7, R25, -INF , P4 ;  /* 0xff80000019077808 */ /* 0x000fe40002000000 */
[----:B------:R-:W-:Y:S01]  /*4040*/  ISETP.GT.AND P2, PT, R4, 0x9, PT ;  /* 0x000000090400780c */ /* 0x000fe20003f44270 */
[----:B------:R-:W-:Y:S01]  /*4050*/  UPRMT UR7, UR37, 0x654, UR7 ;  /* 0x0000065425077896 */ /* 0x000fe20008000007 */
[----:B------:R-:W-:-:S02]  /*4060*/  FSEL R9, R28, -INF , P3 ;  /* 0xff8000001c097808 */ /* 0x000fc40001800000 */
[----:B------:R-:W-:Y:S02]  /*4070*/  FMNMX.FTZ R6, R5, R7, !PT ;  /* 0x0000000705067209 */ /* 0x000fe40007810000 */
[C---:B------:R-:W-:Y:S02]  /*4080*/  ISETP.GT.AND P1, PT, R4.reuse, 0x10, PT ;  /* 0x000000100400780c */ /* 0x040fe40003f24270 */
[----:B------:R-:W-:Y:S02]  /*4090*/  FSEL R11, R29, -INF , P2 ;  /* 0xff8000001d0b7808 */ /* 0x000fe40001000000 */
[----:B------:R-:W-:Y:S01]  /*40a0*/  FMNMX.FTZ R6, R9, R6, !PT ;  /* 0x0000000609067209 */ /* 0x000fe20007810000 */
[----:B------:R-:W-:Y:S01]  /*40b0*/  SYNCS.ARRIVE.TRANS64.RED.A1T0 RZ, [UR7], RZ ;  /* 0x000000ffffff79a7 */ /* 0x000fe20008100407 */
[----:B------:R-:W-:Y:S01]  /*40c0*/  BAR.SYNC.DEFER_BLOCKING 0xf, 0x100 ;  /* 0x03c4000000007b1d */ /* 0x000fe20000010000 */
        /* <DEDUP_REMOVED lines=20> */
[C---:B------:R-:W-:Y:S02]  /*4210*/  ISETP.GT.AND P1, PT, R4.reuse, 0x28, PT ;  /* 0x000000280400780c */ /* 0x040fe40003f24270 */
        /* <DEDUP_REMOVED lines=23> */
[----:B------:R-:W-:Y:S02]  /*4390*/  FMNMX.FTZ R6, R71, R6, !PT ;  /* 0x0000000647067209 */ /* 0x000fe40007810000 */
[----:B------:R-:W-:Y:S02]  /*43a0*/  FMNMX.FTZ R4, R25, R27, !PT ;  /* 0x0000001b19047209 */ /* 0x000fe40007810000 */
[----:B------:R-:W-:Y:S02]  /*43b0*/  FMNMX.FTZ R10, R73, R6, !PT ;  /* 0x00000006490a7209 */ /* 0x000fe40007810000 */
[----:B------:R-:W-:Y:S02]  /*43c0*/  FMNMX.FTZ R4, R29, R4, !PT ;  /* 0x000000041d047209 */ /* 0x000fe40007810000 */
[----:B------:R-:W-:Y:S01]  /*43d0*/  FSEL R45, R46, -INF , P1 ;  /* 0xff8000002e2d7808 */ /* 0x000fe20000800000 */
[----:B------:R-:W0:Y:S01]  /*43e0*/  SHFL.BFLY PT, R3, R10, 0x2, 0x1f ;  /* 0x0c401f000a037f89 */ /* 0x000e2200000e0000 */
[----:B------:R-:W-:-:S02]  /*43f0*/  FMNMX.FTZ R4, R31, R4, !PT ;  /* 0x000000041f047209 */ /* 0x000fc40007810000 */
[----:B------:R-:W-:Y:S02]  /*4400*/  FSEL R47, R47, -INF , P6 ;  /* 0xff8000002f2f7808 */ /* 0x000fe40003000000 */
[----:B------:R-:W-:Y:S02]  /*4410*/  FMNMX.FTZ R4, R33, R4, !PT ;  /* 0x0000000421047209 */ /* 0x000fe40007810000 */
[----:B------:R-:W-:Y:S02]  /*4420*/  FSEL R49, R50, -INF , P5 ;  /* 0xff80000032317808 */ /* 0x000fe40002800000 */
[----:B------:R-:W-:Y:S02]  /*4430*/  FMNMX.FTZ R4, R35, R4, !PT ;  /* 0x0000000423047209 */ /* 0x000fe40007810000 */
[----:B------:R-:W-:Y:S02]  /*4440*/  FSEL R51, R51, -INF , P4 ;  /* 0xff80000033337808 */ /* 0x000fe40002000000 */
[----:B------:R-:W-:Y:S01]  /*4450*/  FMNMX.FTZ R6, R37, R4, !PT ;  /* 0x0000000425067209 */ /* 0x000fe20007810000 */
[----:B------:R-:W-:Y:S01]  /*4460*/  IMAD.U32 R4, RZ, RZ, UR5 ;  /* 0x00000005ff047e24 */ /* 0x000fe2000f8e00ff */
[----:B------:R-:W-:Y:S01]  /*4470*/  FSEL R53, R54, -INF , P3 ;  /* 0xff80000036357808 */ /* 0x000fe20001800000 */
[----:B------:R-:W-:Y:S01]  /*4480*/  ULOP3.LUT UR5, UR44, 0x2000000, URZ, 0xfc, !UPT ;  /* 0x020000002c057892 */ /* 0x000fe2000f8efc3f */
[----:B------:R-:W-:-:S02]  /*4490*/  FMNMX.FTZ R6, R39, R6, !PT ;  /* 0x0000000627067209 */ /* 0x000fc40007810000 */
[----:B------:R-:W-:Y:S01]  /*44a0*/  FSEL R55, R55, -INF , P2 ;  /* 0xff80000037377808 */ /* 0x000fe20001000000 */
[----:B------:R-:W-:Y:S01]  /*44b0*/  ULEA UR10, UR36, UR5, 0xc ;  /* 0x00000005240a7291 */ /* 0x000fe2000f8e603f */
[----:B------:R-:W-:Y:S02]  /*44c0*/  FMNMX.FTZ R6, R41, R6, !PT ;  /* 0x0000000629067209 */ /* 0x000fe40007810000 */
[----:B0-----:R-:W-:Y:S01]  /*44d0*/  FMNMX.FTZ R12, R10, R3, !PT ;  /* 0x000000030a0c7209 */ /* 0x001fe20007810000 */
[----:B------:R-:W-:Y:S01]  /*44e0*/  UIADD3 UR14, UR10, 0x80, URZ ;  /* 0x000000800a0e7890 */ /* 0x000fe2000fffe03f */
[----:B------:R-:W-:-:S03]  /*44f0*/  FMNMX.FTZ R6, R43, R6, !PT ;  /* 0x000000062b067209 */ /* 0x000fc60007810000 */
[----:B------:R-:W0:Y:S01]  /*4500*/  SHFL.BFLY PT, R3, R12, 0x1, 0x1f ;  /* 0x0c201f000c037f89 */ /* 0x000e2200000e0000 */
[----:B------:R-:W-:Y:S02]  /*4510*/  FMNMX.FTZ R6, R45, R6, !PT ;  /* 0x000000062d067209 */ /* 0x000fe40007810000 */
[----:B0-----:R-:W-:-:S04]  /*4520*/  FMNMX.FTZ R3, R12, R3, !PT ;  /* 0x000000030c037209 */ /* 0x001fc80007810000 */
[C---:B------:R-:W-:Y:S01]  /*4530*/  FSETP.NEU.FTZ.AND P1, PT, R3.reuse, -INF , PT ;  /* 0xff8000000300780b */ /* 0x040fe20003f3d000 */
[----:B------:R-:W-:-:S05]  /*4540*/  FMUL.FTZ R10, R3, R4 ;  /* 0x00000004030a7220 */ /* 0x000fca0000410000 */
[----:B------:R-:W-:Y:S02]  /*4550*/  FSEL R26, R10, RZ, P1 ;  /* 0x000000ff0a1a7208 */ /* 0x000fe40000800000 */
[----:B------:R-:W-:-:S03]  /*4560*/  FMNMX.FTZ R10, R47, R6, !PT ;  /* 0x000000062f0a7209 */ /* 0x000fc60007810000 */
        /* <DEDUP_REMOVED lines=16> */
[-CC-:B0-----:R-:W-:Y:S01]  /*4670*/  FFMA.FTZ R12, R15, R4.reuse, -R26.reuse ;  /* 0x000000040f0c7223 */ /* 0x181fe2000001081a */
[-CC-:B------:R-:W-:Y:S01]  /*4680*/  FFMA.FTZ R13, R21, R4.reuse, -R26.reuse ;  /* 0x00000004150d7223 */ /* 0x180fe2000001081a */
[----:B------:R-:W0:Y:S01]  /*4690*/  SHFL.BFLY PT, R20, R5, 0x2, 0x1f ;  /* 0x0c401f0005147f89 */ /* 0x000e2200000e0000 */
[-CC-:B------:R-:W-:Y:S01]  /*46a0*/  FFMA.FTZ R15, R59, R4.reuse, -R26.reuse ;  /* 0x000000043b0f7223 */ /* 0x180fe2000001081a */
[--C-:B------:R-:W-:Y:S01]  /*46b0*/  FFMA.FTZ R21, R63, R4, -R26.reuse ;  /* 0x000000043f157223 */ /* 0x100fe2000001081a */
[----:B------:R-:W1:Y:S08]  /*46c0*/  MUFU.EX2 R7, R7 ;  /* 0x0000000700077308 */ /* 0x000e700000000800 */
[----:B------:R-:W-:Y:S08]  /*46d0*/  MUFU.EX2 R9, R9 ;  /* 0x0000000900097308 */ /* 0x000ff00000000800 */
[----:B------:R-:W2:Y:S01]  /*46e0*/  MUFU.EX2 R10, R10 ;  /* 0x0000000a000a7308 */ /* 0x000ea20000000800 */
[----:B-1----:R-:W-:Y:S01]  /*46f0*/  F2FP.F16.F32.PACK_AB R156, R7, R6 ;  /* 0x00000006079c723e */ /* 0x002fe200000000ff */
[----:B------:R-:W-:Y:S01]  /*4700*/  FADD.FTZ R6, R6, R7 ;  /* 0x0000000706067221 */ /* 0x000fe20000010000 */
[----:B0-----:R-:W-:Y:S01]  /*4710*/  FMNMX.FTZ R24, R5, R20, !PT ;  /* 0x0000001405187209 */ /* 0x001fe20007810000 */
[----:B------:R-:W-:-:S04]  /*4720*/  FFMA.FTZ R20, R61, R4, -R26 ;  /* 0x000000043d147223 */ /* 0x000fc8000001081a */
[----:B------:R-:W-:Y:S01]  /*4730*/  MUFU.EX2 R11, R11 ;  /* 0x0000000b000b7308 */ /* 0x000fe20000000800 */
[----:B------:R-:W0:Y:S07]  /*4740*/  SHFL.BFLY PT, R5, R24, 0x1, 0x1f ;  /* 0x0c201f0018057f89 */ /* 0x000e2e00000e0000 */
[----:B------:R-:W1:Y:S01]  /*4750*/  MUFU.EX2 R12, R12 ;  /* 0x0000000c000c7308 */ /* 0x000e620000000800 */
[----:B--2---:R-:W-:Y:S01]  /*4760*/  F2FP.F16.F32.PACK_AB R158, R10, R9 ;  /* 0x000000090a9e723e */ /* 0x004fe200000000ff */
[----:B------:R-:W-:-:S04]  /*4770*/  FADD.FTZ R9, R9, R6 ;  /* 0x0000000609097221 */ /* 0x000fc80000010000 */
[----:B------:R-:W-:Y:S02]  /*4780*/  FADD.FTZ R10, R10, R9 ;  /* 0x000000090a0a7221 */ /* 0x000fe40000010000 */
[----:B------:R-:W-:Y:S08]  /*4790*/  MUFU.EX2 R13, R13 ;  /* 0x0000000d000d7308 */ /* 0x000ff00000000800 */
[----:B------:R-:W2:Y:S01]  /*47a0*/  MUFU.EX2 R14, R14 ;  /* 0x0000000e000e7308 */ /* 0x000ea20000000800 */
[----:B-1----:R-:W-:Y:S01]  /*47b0*/  F2FP.F16.F32.PACK_AB R160, R12, R11 ;  /* 0x0000000b0ca0723e */ /* 0x002fe200000000ff */
[----:B------:R-:W-:Y:S01]  /*47c0*/  FADD.FTZ R11, R11, R10 ;  /* 0x0000000a0b0b7221 */ /* 0x000fe20000010000 */
[----:B0-----:R-:W-:-:S03]  /*47d0*/  FMNMX.FTZ R5, R24, R5, !PT ;  /* 0x0000000518057209 */ /* 0x001fc60007810000 */
[----:B------:R-:W-:Y:S01]  /*47e0*/  FADD.FTZ R12, R12, R11 ;  /* 0x0000000b0c0c7221 */ /* 0x000fe20000010000 */
[C---:B------:R-:W-:Y:S01]  /*47f0*/  FSETP.NEU.FTZ.AND P1, PT, R5.reuse, -INF , PT ;  /* 0xff8000000500780b */ /* 0x040fe20003f3d000 */
[----:B------:R-:W-:Y:S01]  /*4800*/  FMUL.FTZ R24, R5, R4 ;  /* 0x0000000405187220 */ /* 0x000fe20000410000 */
[----:B------:R-:W-:Y:S04]  /*4810*/  MUFU.EX2 R15, R15 ;  /* 0x0000000f000f7308 */ /* 0x000fe80000000800 */
[----:B------:R-:W-:-:S04]  /*4820*/  FSEL R24, R24, RZ, P1 ;  /* 0x000000ff18187208 */ /* 0x000fc80000800000 */
        /* <DEDUP_REMOVED lines=16> */
[----:B------:R-:W-:Y:S01]  /*4930*/  FFMA.FTZ R200, R55, R4, -R24 ;  /* 0x0000000437c87223 */ /* 0x000fe20000010818 */
[----:B------:R-:W-:Y:S01]  /*4940*/  MUFU.EX2 R175, R175 ;  /* 0x000000af00af7308 */ /* 0x000fe20000000800 */
[----:B--2---:R-:W-:Y:S01]  /*4950*/  F2FP.F16.F32.PACK_AB R162, R14, R13 ;  /* 0x0000000d0ea2723e */ /* 0x004fe200000000ff */
[----:B------:R-:W-:Y:S01]  /*4960*/  FADD.FTZ R13, R13, R12 ;  /* 0x0000000c0d0d7221 */ /* 0x000fe20000010000 */
[----:B0-----:R-:W-:-:S03]  /*4970*/  F2FP.F16.F32.PACK_AB R164, R20, R15 ;  /* 0x0000000f14a4723e */ /* 0x001fc600000000ff */
[----:B------:R-:W-:Y:S02]  /*4980*/  FADD.FTZ R14, R14, R13 ;  /* 0x0000000d0e0e7221 */ /* 0x000fe40000010000 */
[----:B------:R-:W0:Y:S02]  /*4990*/  MUFU.EX2 R176, R176 ;  /* 0x000000b000b07308 */ /* 0x000e240000000800 */
[----:B------:R-:W-:-:S04]  /*49a0*/  FADD.FTZ R15, R15, R14 ;  /* 0x0000000e0f0f7221 */ /* 0x000fc80000010000 */
[----:B------:R-:W-:Y:S02]  /*49b0*/  FADD.FTZ R20, R20, R15 ;  /* 0x0000000f14147221 */ /* 0x000fe40000010000 */
[----:B------:R-:W-:Y:S08]  /*49c0*/  MUFU.EX2 R177, R177 ;  /* 0x000000b100b17308 */ /* 0x000ff00000000800 */
[----:B------:R-:W1:Y:S01]  /*49d0*/  MUFU.EX2 R178, R178 ;  /* 0x000000b200b27308 */ /* 0x000e620000000800 */
[----:B0-----:R-:W-:Y:S01]  /*49e0*/  F2FP.F16.F32.PACK_AB R157, R176, R175 ;  /* 0x000000afb09d723e */ /* 0x001fe200000000ff */
[----:B------:R-:W-:-:S06]  /*49f0*/  FADD.FTZ R176, R175, R176 ;  /* 0x000000b0afb07221 */ /* 0x000fcc0000010000 */
[----:B------:R-:W-:Y:S08]  /*4a00*/  MUFU.EX2 R179, R179 ;  /* 0x000000b300b37308 */ /* 0x000ff00000000800 */
[----:B------:R-:W0:Y:S01]  /*4a10*/  MUFU.EX2 R180, R180 ;  /* 0x000000b400b47308 */ /* 0x000e220000000800 */
[----:B-1----:R-:W-:Y:S01]  /*4a20*/  F2FP.F16.F32.PACK_AB R159, R178, R177 ;  /* 0x000000b1b29f723e */ /* 0x002fe200000000ff */
[----:B------:R-:W-:-:S04]  /*4a30*/  FADD.FTZ R177, R177, R176 ;  /* 0x000000b0b1b17221 */ /* 0x000fc80000010000 */
[----:B------:R1:W-:Y:S01]  /*4a40*/  STSM.16.M88.4 [R184+0x36400], R156 ;  /* 0x0364009cb8007844 */ /* 0x0003e20000000200 */
[----:B------:R-:W-:Y:S01]  /*4a50*/  FADD.FTZ R178, R178, R177 ;  /* 0x000000b1b2b27221 */ /* 0x000fe20000010000 */
[----:B------:R-:W-:Y:S08]  /*4a60*/  MUFU.EX2 R181, R181 ;  /* 0x000000b500b57308 */ /* 0x000ff00000000800 */
[----:B------:R-:W2:Y:S01]  /*4a70*/  MUFU.EX2 R182, R182 ;  /* 0x000000b600b67308 */ /* 0x000ea20000000800 */
[----:B0-----:R-:W-:Y:S01]  /*4a80*/  F2FP.F16.F32.PACK_AB R161, R180, R179 ;  /* 0x000000b3b4a1723e */ /* 0x001fe200000000ff */
[----:B------:R-:W-:-:S04]  /*4a90*/  FADD.FTZ R179, R179, R178 ;  /* 0x000000b2b3b37221 */ /* 0x000fc80000010000 */
[----:B------:R-:W-:Y:S02]  /*4aa0*/  FADD.FTZ R180, R180, R179 ;  /* 0x000000b3b4b47221 */ /* 0x000fe40000010000 */
[----:B------:R-:W-:Y:S08]  /*4ab0*/  MUFU.EX2 R21, R21 ;  /* 0x0000001500157308 */ /* 0x000ff00000000800 */
[----:B------:R-:W0:Y:S01]  /*4ac0*/  MUFU.EX2 R154, R154 ;  /* 0x0000009a009a7308 */ /* 0x000e220000000800 */
[----:B--2---:R-:W-:Y:S01]  /*4ad0*/  F2FP.F16.F32.PACK_AB R163, R182, R181 ;  /* 0x000000b5b6a3723e */ /* 0x004fe200000000ff */
[----:B------:R-:W-:-:S04]  /*4ae0*/  FADD.FTZ R181, R181, R180 ;  /* 0x000000b4b5b57221 */ /* 0x000fc80000010000 */
[----:B------:R1:W-:Y:S01]  /*4af0*/  STSM.16.M88.4 [R186], R160 ;  /* 0x000000a0ba007844 */ /* 0x0003e20000000200 */
        /* <DEDUP_REMOVED lines=10> */
[----:B------:R-:W-:Y:S02]  /*4ba0*/  FADD.FTZ R194, R194, R183 ;  /* 0x000000b7c2c27221 */ /* 0x000fe40000010000 */
[----:B------:R-:W-:Y:S08]  /*4bb0*/  MUFU.EX2 R155, R155 ;  /* 0x0000009b009b7308 */ /* 0x000ff00000000800 */
[----:B------:R-:W2:Y:S01]  /*4bc0*/  MUFU.EX2 R172, R172 ;  /* 0x000000ac00ac7308 */ /* 0x000ea20000000800 */
[----:B0-----:R-:W-:Y:S01]  /*4bd0*/  F2FP.F16.F32.PACK_AB R167, R196, R193 ;  /* 0x000000c1c4a7723e */ /* 0x001fe200000000ff */
[----:B------:R-:W-:-:S04]  /*4be0*/  FADD.FTZ R193, R193, R194 ;  /* 0x000000c2c1c17221 */ /* 0x000fc80000010000 */
[----:B------:R1:W-:Y:S01]  /*4bf0*/  STSM.16.M88.4 [R23], R164 ;  /* 0x000000a417007844 */ /* 0x0003e20000000200 */
[----:B------:R-:W-:Y:S01]  /*4c00*/  FADD.FTZ R196, R196, R193 ;  /* 0x000000c1c4c47221 */ /* 0x000fe20000010000 */
        /* <DEDUP_REMOVED lines=9> */
[----:B------:R-:W-:Y:S02]  /*4ca0*/  FADD.FTZ R6, R174, R173 ;  /* 0x000000adae067221 */ /* 0x000fe40000010000 */
[----:B------:R-:W0:Y:S08]  /*4cb0*/  MUFU.EX2 R197, R197 ;  /* 0x000000c500c57308 */ /* 0x000e300000000800 */
[----:B------:R-:W3:Y:S01]  /*4cc0*/  MUFU.EX2 R200, R200 ;  /* 0x000000c800c87308 */ /* 0x000ee20000000800 */
[----:B--2---:R-:W-:Y:S01]  /*4cd0*/  F2FP.F16.F32.PACK_AB R169, R198, R195 ;  /* 0x000000c3c6a9723e */ /* 0x004fe200000000ff */
[----:B------:R-:W-:-:S04]  /*4ce0*/  FADD.FTZ R195, R195, R196 ;  /* 0x000000c4c3c37221 */ /* 0x000fc80000010000 */
[----:B------:R-:W-:-:S04]  /*4cf0*/  FADD.FTZ R198, R198, R195 ;  /* 0x000000c3c6c67221 */ /* 0x000fc80000010000 */
[----:B0-----:R-:W-:Y:S01]  /*4d00*/  FADD.FTZ R7, R197, R198 ;  /* 0x000000c6c5077221 */ /* 0x001fe20000010000 */
[----:B---3--:R-:W-:-:S03]  /*4d10*/  F2FP.F16.F32.PACK_AB R171, R200, R197 ;  /* 0x000000c5c8ab723e */ /* 0x008fc600000000ff */
[----:B------:R-:W-:Y:S02]  /*4d20*/  FADD.FTZ R7, R200, R7 ;  /* 0x00000007c8077221 */ /* 0x000fe40000010000 */
[----:B------:R1:W-:Y:S01]  /*4d30*/  STSM.16.M88.4 [R185], R168 ;  /* 0x000000a8b9007844 */ /* 0x0003e20000000200 */
[----:B------:R-:W-:-:S06]  /*4d40*/  WARPGROUP.ARRIVE ;  /* 0x00000000000079c5 */ /* 0x000fcc0000000000 */
[----:B------:R-:W-:Y:S01]  /*4d50*/  HGMMA.64x256x16.F32 R24, R156, gdesc[UR8].tnspB, RZ, !UPT, gsb0 ;  /* 0x43e000089c187df0 */ /* 0x000fe2000c0008ff */
[----:B------:R-:W-:Y:S02]  /*4d60*/  UMOV UR11, 0x40000040 ;  /* 0x40000040000b7882 */ /* 0x000fe40000000000 */
[----:B------:R-:W-:Y:S02]  /*4d70*/  WARPGROUP.DEPBAR.LE gsb0, 0x0 ;  /* 0x00008000000079c5 */ /* 0x000fe40000010000 */
[----:B------:R-:W-:-:S15]  /*4d80*/  WARPGROUP.ARRIVE ;  /* 0x00000000000079c5 */ /* 0x000fde0000000000 */
[----:B------:R-:W-:-:S08]  /*4d90*/  NOP ;  /* 0x0000000000007918 */ /* 0x000fd00000000000 */
[----:B------:R-:W-:Y:S01]  /*4da0*/  HGMMA.64x256x16.F32 R24, R160, gdesc[UR12].tnspB, R24, gsb0 ;  /* 0x43e0000ca0187df0 */ /* 0x000fe20008000818 */
[----:B------:R-:W-:Y:S01]  /*4db0*/  UIADD3 UR14, UR10, 0x100, URZ ;  /* 0x000001000a0e7890 */ /* 0x000fe2000fffe03f */
[----:B------:R-:W-:Y:S01]  /*4dc0*/  UMOV UR15, 0x40000040 ;  /* 0x40000040000f7882 */ /* 0x000fe20000000000 */
[----:B------:R-:W-:Y:S01]  /*4dd0*/  UIADD3 UR10, UR10, 0x180, URZ ;  /* 0x000001800a0a7890 */ /* 0x000fe2000fffe03f */
[----:B------:R-:W-:Y:S02]  /*4de0*/  WARPGROUP.DEPBAR.LE gsb0, 0x0 ;  /* 0x00008000000079c5 */ /* 0x000fe40000010000 */
[----:B------:R-:W-:-:S15]  /*4df0*/  WARPGROUP.ARRIVE ;  /* 0x00000000000079c5 */ /* 0x000fde0000000000 */
[----:B------:R-:W-:-:S07]  /*4e00*/  NOP ;  /* 0x0000000000007918 */ /* 0x000fce0000000000 */
[----:B------:R-:W-:Y:S03]  /*4e10*/  HGMMA.64x256x16.F32 R24, R164, gdesc[UR12].tnspB, R24, gsb0 ;  /* 0x43e0000ca4187df0 */ /* 0x000fe60008000818 */
[----:B------:R-:W-:Y:S02]  /*4e20*/  WARPGROUP.DEPBAR.LE gsb0, 0x0 ;  /* 0x00008000000079c5 */ /* 0x000fe40000010000 */
[----:B------:R-:W-:-:S15]  /*4e30*/  WARPGROUP.ARRIVE ;  /* 0x00000000000079c5 */ /* 0x000fde0000000000 */
[----:B------:R-:W-:-:S08]  /*4e40*/  NOP ;  /* 0x0000000000007918 */ /* 0x000fd00000000000 */
[----:B------:R-:W-:Y:S03]  /*4e50*/  HGMMA.64x256x16.F32 R24, R168, gdesc[UR8].tnspB, R24, gsb0 ;  /* 0x43e00008a8187df0 */ /* 0x000fe60008000818 */
[----:B------:R-:W-:Y:S02]  /*4e60*/  WARPGROUP.DEPBAR.LE gsb0, 0x0 ;  /* 0x00008000000079c5 */ /* 0x000fe40000010000 */
[----:B------:R0:W-:Y:S06]  /*4e70*/  MEMBAR.ALL.CTA ;  /* 0x0000000000007992 */ /* 0x0001ec0000008000 */
[----:B0-----:R-:W0:Y:S02]  /*4e80*/  FENCE.VIEW.ASYNC.S ;  /* 0x00000000000073c6 */ /* 0x001e240000000000 */
[----:B0-----:R-:W-:Y:S01]  /*4e90*/  NOP ;  /* 0x0000000000007918 */ /* 0x001fe20000000000 */
[----:B------:R-:W-:Y:S06]  /*4ea0*/  BAR.ARV 0xe, 0x100 ;  /* 0x0384000000007b1d */ /* 0x000fec0000002000 */
[----:B-1----:R-:W-:Y:S05]  /*4eb0*/  @!P0 BRA `(.L_x_3419) ;  /* 0x0000000000048947 */ /* 0x002fea0003800000 */
[----:B------:R-:W-:Y:S01]  /*4ec0*/  BPT.TRAP 0x1 ;  /* 0x000000040000795c */ /* 0x000fe20000300000 */
.L_x_3419:
[----:B------:R-:W-:Y:S02]  /*4ed0*/  R2UR UR7, R8 ;  /* 0x00000000080772ca */ /* 0x000fe400000e0000 */
[----:B------:R-:W-:-:S11]  /*4ee0*/  ISETP.GE.AND P1, PT, R152, 0x41, PT ;  /* 0x000000419800780c */ /* 0x000fd60003f26270 */
[----:B------:R-:W-:-:S04]  /*4ef0*/  UIADD3 UR7, UR7, 0x38860, URZ ;  /* 0x0003886007077890 */ /* 0x000fc8000fffe03f */
[----:B------:R-:W-:-:S09]  /*4f00*/  UPRMT UR7, UR37, 0x654, UR7 ;  /* 0x0000065425077896 */ /* 0x000fd20008000007 */
[----:B------:R-:W-:Y:S01]  /*4f10*/  SYNCS.ARRIVE.TRANS64.RED.A1T0 RZ, [UR7], RZ ;  /* 0x000000ffffff79a7 */ /* 0x000fe20008100407 */
[----:B------:R-:W-:Y:S05]  /*4f20*/  @!P1 BRA `(.L_x_3420) ;  /* 0x0000002800b09947 */ /* 0x000fea0003800000 */
[----:B------:R-:W-:Y:S01]  /*4f30*/  VIADD R8, R153, 0xfffffffe ;  /* 0xfffffffe99087836 */ /* 0x000fe20000000000 */
[----:B------:R-:W-:Y:S01]  /*4f40*/  UMOV UR10, UR36 ;  /* 0x00000024000a7c82 */ /* 0x000fe20008000000 */
[----:B------:R-:W-:Y:S02]  /*4f50*/  IMAD.MOV.U32 R193, RZ, RZ, R5 ;  /* 0x000000ffffc17224 */ /* 0x000fe400078e0005 */
[----:B------:R-:W-:-:S07]  /*4f60*/  IMAD.MOV.U32 R9, RZ, RZ, R3 ;  /* 0x000000ffff097224 */ /* 0x000fce00078e0003 */
.L_x_3431:
[----:B------:R-:W-:Y:S01]  /*4f70*/  UIADD3 UR36, UR10, 0x1, URZ ;  /* 0x000000010a247890 */ /* 0x000fe2000fffe03f */
[C---:B------:R-:W-:Y:S01]  /*4f80*/  ISETP.GT.AND P1, PT, R8.reuse, RZ, PT ;  /* 0x000000ff0800720c */ /* 0x040fe20003f24270 */
[----:B------:R-:W-:Y:S02]  /*4f90*/  VIADD R8, R8, 0xffffffff ;  /* 0xffffffff08087836 */ /* 0x000fe40000000000 */
[----:B------:R-:W-:-:S04]  /*4fa0*/  UISETP.NE.AND UP0, UPT, UR36, 0x2, UPT ;  /* 0x000000022400788c */ /* 0x000fc8000bf05270 */
[----:B------:R-:W-:Y:S02]  /*4fb0*/  USEL UR7, URZ, 0x1, UP0 ;  /* 0x000000013f077887 */ /* 0x000fe40008000000 */
[----:B------:R-:W-:-:S04]  /*4fc0*/  USEL UR36, UR36, URZ, UP0 ;  /* 0x0000003f24247287 */ /* 0x000fc80008000000 */
[----:B------:R-:W-:Y:S01]  /*4fd0*/  LOP3.LUT R2, R2, UR7, RZ, 0x3c, !PT ;  /* 0x0000000702027c12 */ /* 0x000fe2000f8e3cff */
[----:B------:R-:W-:Y:S07]  /*4fe0*/  @!P0 BRA `(.L_x_3421) ;  /* 0x0000000000048947 */ /* 0x000fee0003800000 */
[----:B------:R-:W-:Y:S01]  /*4ff0*/  BPT.TRAP 0x1 ;  /* 0x000000040000795c */ /* 0x000fe20000300000 */
.L_x_3421:
[----:B------:R-:W-:Y:S01]  /*5000*/  ULEA UR7, UR36, UR38, 0x3 ;  /* 0x0000002624077291 */ /* 0x000fe2000f8e183f */
[----:B------:R-:W-:-:S08]  /*5010*/  SHF.L.U32 R3, R2, 0x1f, RZ ;  /* 0x0000001f02037819 */ /* 0x000fd000000006ff */
[----:B------:R0:W1:Y:S01]  /*5020*/  SYNCS.PHASECHK.TRANS64.TRYWAIT P2, [UR7+0x38830], R3 ;  /* 0x03883003ff0075a7 */ /* 0x0000620008040147 */
[----:B------:R-:W-:Y:S05]  /*5030*/  @!P0 BRA `(.L_x_3422) ;  /* 0x0000000000048947 */ /* 0x000fea0003800000 */
[----:B------:R-:W-:Y:S01]  /*5040*/  BPT.TRAP 0x1 ;  /* 0x000000040000795c */ /* 0x000fe20000300000 */
.L_x_3422:
[----:B-1----:R-:W-:Y:S05]  /*5050*/  @P2 BRA `(.L_x_3423) ;  /* 0x0000000000082947 */ /* 0x002fea0003800000 */
[----:B------:R-:W1:Y:S02]  /*5060*/  SYNCS.PHASECHK.TRANS64.TRYWAIT P2, [UR7+0x38830], R3 ;  /* 0x03883003ff0075a7 */ /* 0x000e640008040147 */
[----:B-1----:R-:W-:Y:S05]  /*5070*/  @!P2 BRA `(.L_x_3424) ;  /* 0x000000a0008ca947 */ /* 0x002fea0003800000 */
.L_x_3423:
        /* <DEDUP_REMOVED lines=8> */
[----:B------:R-:W-:-:S04]  /*5100*/  ULOP3.LUT UR11, UR11, 0x3fff, URZ, 0xc0, !UPT ;  /* 0x00003fff0b0b7892 */ /* 0x000fc8000f8ec03f */
[----:B------:R-:W-:Y:S02]  /*5110*/  ULEA UR18, UR36, UR18, 0x9 ;  /* 0x0000001224127291 */ /* 0x000fe4000f8e483f */
[----:B------:R-:W-:Y:S02]  /*5120*/  ULOP3.LUT UR20, UR11, 0x10000, URZ, 0xfc, !UPT ;  /* 0x000100000b147892 */ /* 0x000fe4000f8efc3f */
[----:B------:R-:W-:-:S03]  /*5130*/  UIADD3 UR14, UR18, 0x4, URZ ;  /* 0x00000004120e7890 */ /* 0x000fc6000fffe03f */
[----:B------:R-:W-:-:S04]  /*5140*/  UMOV UR22, UR18 ;  /* 0x0000001200167c82 */ /* 0x000fc80008000000 */
[----:B------:R-:W-:Y:S01]  /*5150*/  HGMMA.64x64x16.F32 R152, gdesc[UR20], RZ, !UPT, gsb0 ;  /* 0x00e00000149879f0 */ /* 0x000fe2000c0008ff */
[----:B------:R-:W-:Y:S01]  /*5160*/  UIADD3 UR22, UR18, 0x2, URZ ;  /* 0x0000000212167890 */ /* 0x000fe2000fffe03f */
[----:B------:R-:W-:Y:S01]  /*5170*/  UMOV UR20, UR8 ;  /* 0x0000000800147c82 */ /* 0x000fe20008000000 */
[----:B------:R-:W-:Y:S01]  /*5180*/  UMOV UR21, UR9 ;  /* 0x0000000900157c82 */ /* 0x000fe20008000000 */
[----:B------:R-:W-:Y:S01]  /*5190*/  UMOV UR23, 0x40000040 ;  /* 0x4000004000177882 */ /* 0x000fe20000000000 */
[----:B------:R-:W-:Y:S01]  /*51a0*/  UIADD3 UR18, UR18, 0x6, URZ ;  /* 0x0000000612127890 */ /* 0x000fe2000fffe03f */
        /* <DEDUP_REMOVED lines=12> */
.L_x_3425:
[----:B------:R2:W3:Y:S01]  /*5270*/  SYNCS.PHASECHK.TRANS64.TRYWAIT P2, [UR7+0x38850], R3 ;  /* 0x03885003ff0075a7 */ /* 0x0004e20008040147 */
[----:B------:R-:W-:Y:S05]  /*5280*/  @!P0 BRA `(.L_x_3426) ;  /* 0x0000000000048947 */ /* 0x000fea0003800000 */
[----:B------:R-:W-:Y:S01]  /*5290*/  BPT.TRAP 0x1 ;  /* 0x000000040000795c */ /* 0x000fe20000300000 */
.L_x_3426:
[----:B---3--:R-:W-:Y:S05]  /*52a0*/  @P2 BRA `(.L_x_3427) ;  /* 0x0000000000082947 */ /* 0x008fea0003800000 */
[----:B------:R-:W3:Y:S02]  /*52b0*/  SYNCS.PHASECHK.TRANS64.TRYWAIT P2, [UR7+0x38850], R3 ;  /* 0x03885003ff0075a7 */ /* 0x000ee40008040147 */
[----:B---3--:R-:W-:Y:S05]  /*52c0*/  @!P2 BRA `(.L_x_3428) ;  /* 0x000000a00010a947 */ /* 0x008fea0003800000 */
.L_x_3427:
[----:B------:R-:W-:Y:S01]  /*52d0*/  UIADD3 UR11, UR38, 0x26400, URZ ;  /* 0x00026400260b7890 */ /* 0x000fe2000fffe03f */
[----:B------:R-:W-:Y:S01]  /*52e0*/  WARPGROUP.ARRIVE ;  /* 0x00000000000079c5 */ /* 0x000fe20000000000 */
[----:B------:R-:W-:-:S05]  /*52f0*/  UIADD3 UR19, UR6, 0x4, URZ ;  /* 0x0000000406137890 */ /* 0x000fca000fffe03f */
[----:B-1----:R-:W1:Y:S01]  /*5300*/  S2R R4, SR_TID.X ;  /* 0x0000000000047919 */ /* 0x002e620000002100 */
[----:B------:R-:W-:Y:S02]  /*5310*/  USHF.R.U32.HI UR11, URZ, 0x4, UR11 ;  /* 0x000000043f0b7899 */ /* 0x000fe4000801160b */
[----:B------:R-:W-:Y:S02]  /*5320*/  UIADD3 UR14, UR6, 0x202, URZ ;  /* 0x00000202060e7890 */ /* 0x000fe4000fffe03f */
[----:B------:R-:W-:Y:S02]  /*5330*/  ULOP3.LUT UR20, UR11, 0x3fff, URZ, 0xc0, !UPT ;  /* 0x00003fff0b147892 */ /* 0x000fe4000f8ec03f */
[----:B------:R-:W-:Y:S02]  /*5340*/  UIADD3 UR15, UR6, 0x200, URZ ;  /* 0x00000200060f7890 */ /* 0x000fe4000fffe03f */
[----:B------:R-:W-:Y:S02]  /*5350*/  UIADD3 UR18, UR6, 0x6, URZ ;  /* 0x0000000606127890 */ /* 0x000fe4000fffe03f */
[----:B------:R-:W-:-:S02]  /*5360*/  ULEA UR11, UR36, UR4, 0xc ;  /* 0x00000004240b7291 */ /* 0x000fc4000f8e603f */
[----:B------:R-:W-:Y:S01]  /*5370*/  ULOP3.LUT UR6, UR20, 0x10000, URZ, 0xfc, !UPT ;  /* 0x0001000014067892 */ /* 0x000fe2000f8efc3f */
[----:B------:R-:W-:Y:S01]  /*5380*/  UMOV UR23, 0x40000040 ;  /* 0x4000004000177882 */ /* 0x000fe20000000000 */
[----:B------:R-:W-:Y:S02]  /*5390*/  UMOV UR21, 0x40000040 ;  /* 0x4000004000157882 */ /* 0x000fe40000000000 */
[----:B------:R-:W-:Y:S01]  /*53a0*/  UIADD3 UR24, UR6, 0x800, URZ ;  /* 0x0000080006187890 */ /* 0x000fe2000fffe03f */
[----:B------:R-:W-:Y:S02]  /*53b0*/  UMOV UR22, UR11 ;  /* 0x0000000b00167c82 */ /* 0x000fe40008000000 */
[----:B------:R-:W-:Y:S02]  /*53c0*/  UMOV UR20, UR6 ;  /* 0x0000000600147c82 */ /* 0x000fe40008000000 */
[----:B------:R-:W-:Y:S01]  /*53d0*/  HGMMA.64x64x16.F32 R152, gdesc[UR20], R152, gsb0 ;  /* 0x00e00000149879f0 */ /* 0x000fe20008000898 */
[----:B------:R-:W-:-:S02]  /*53e0*/  UIADD3 UR22, UR11, 0x2, URZ ;  /* 0x000000020b167890 */ /* 0x000fc4000fffe03f */
[----:B------:R-:W-:Y:S01]  /*53f0*/  UIADD3 UR20, UR6, 0x2, URZ ;  /* 0x0000000206147890 */ /* 0x000fe2000fffe03f */
[----:B------:R-:W-:Y:S01]  /*5400*/  UMOV UR23, 0x40000040 ;  /* 0x4000004000177882 */ /* 0x000fe20000000000 */
[----:B------:R-:W-:Y:S01]  /*5410*/  UMOV UR21, 0x40000040 ;  /* 0x4000004000157882 */ /* 0x000fe20000000000 */
[----:B-1----:R-:W-:-:S05]  /*5420*/  SHF.R.U32.HI R4, RZ, 0x7, R4 ;  /* 0x00000007ff047819 */ /* 0x002fca0000011604 */
[----:B0-2---:R-:W0:Y:S01]  /*5430*/  SHFL.IDX PT, R3, R4, RZ, 0x1f ;  /* 0x00001fff04037589 */ /* 0x005e2200000e0000 */
[----:B------:R-:W-:Y:S02]  /*5440*/  WARPGROUP.DEPBAR.LE gsb0, 0x0 ;  /* 0x00008000000079c5 */ /* 0x000fe40000010000 */
[----:B------:R-:W-:-:S06]  /*5450*/  WARPGROUP.ARRIVE ;  /* 0x00000000000079c5 */ /* 0x000fcc0000000000 */
[----:B------:R-:W-:Y:S01]  /*5460*/  HGMMA.64x64x16.F32 R152, gdesc[UR20], R152, gsb0 ;  /* 0x00e00000149879f0 */ /* 0x000fe20008000898 */
[----:B------:R-:W-:Y:S01]  /*5470*/  UIADD3 UR22, UR11, 0x4, URZ ;  /* 0x000000040b167890 */ /* 0x000fe2000fffe03f */
[----:B------:R-:W-:Y:S01]  /*5480*/  UMOV UR20, UR19 ;  /* 0x0000001300147c82 */ /* 0x000fe20008000000 */
[----:B------:R-:W-:Y:S01]  /*5490*/  UMOV UR21, 0x40000040 ;  /* 0x4000004000157882 */ /* 0x000fe20000000000 */
[----:B------:R-:W-:Y:S01]  /*54a0*/  UMOV UR23, 0x40000040 ;  /* 0x4000004000177882 */ /* 0x000fe20000000000 */
[----:B------:R-:W-:Y:S01]  /*54b0*/  UIADD3 UR19, UR11, 0x800, URZ ;  /* 0x000008000b137890 */ /* 0x000fe2000fffe03f */
[----:B------:R-:W-:Y:S02]  /*54c0*/  WARPGROUP.DEPBAR.LE gsb0, 0x0 ;  /* 0x00008000000079c5 */ /* 0x000fe40000010000 */
[----:B------:R-:W-:-:S06]  /*54d0*/  WARPGROUP.ARRIVE ;  /* 0x00000000000079c5 */ /* 0x000fcc0000000000 */
[----:B------:R-:W-:Y:S01]  /*54e0*/  HGMMA.64x64x16.F32 R152, gdesc[UR20], R152, gsb0 ;  /* 0x00e00000149879f0 */ /* 0x000fe20008000898 */
[----:B------:R-:W-:Y:S01]  /*54f0*/  UIADD3 UR22, UR11, 0x6, URZ ;  /* 0x000000060b167890 */ /* 0x000fe2000fffe03f */
[----:B------:R-:W-:Y:S01]  /*5500*/  UMOV UR20, UR18 ;  /* 0x0000001200147c82 */ /* 0x000fe20008000000 */
[----:B------:R-:W-:Y:S01]  /*5510*/  UMOV UR21, 0x40000040 ;  /* 0x4000004000157882 */ /* 0x000fe20000000000 */
[----:B------:R-:W-:Y:S01]  /*5520*/  UMOV UR23, 0x40000040 ;  /* 0x4000004000177882 */ /* 0x000fe20000000000 */
        /* <DEDUP_REMOVED lines=112> */
[----:B------:R-:W-:Y:S02]  /*5c30*/  UIADD3 UR24, UR6, 0xa00, URZ ;  /* 0x00000a0006187890 */ /* 0x000fe4000fffe03f */
[----:B------:R-:W-:-:S04]  /*5c40*/  USEL UR19, UR19, 0x26, UP0 ;  /* 0x0000002613137887 */ /* 0x000fc80008000000 */
[----:B------:R-:W-:Y:S01]  /*5c50*/  ULOP3.LUT UR19, UR19, 0x6, URZ, 0xc0, !UPT ;  /* 0x0000000613137892 */ /* 0x000fe2000f8ec03f */
[----:B------:R-:W-:Y:S02]  /*5c60*/  WARPGROUP.DEPBAR.LE gsb0, 0x0 ;  /* 0x00008000000079c5 */ /* 0x000fe40000010000 */
[----:B------:R-:W-:-:S06]  /*5c70*/  WARPGROUP.ARRIVE ;  /* 0x00000000000079c5 */ /* 0x000fcc0000000000 */
[----:B------:R-:W-:Y:S01]  /*5c80*/  HGMMA.64x64x16.F32 R152, gdesc[UR20], R152, gsb0 ;  /* 0x00e00000149879f0 */ /* 0x000fe20008000898 */
[----:B------:R-:W-:Y:S01]  /*5c90*/  UMOV UR20, 0xa00 ;  /* 0x00000a0000147882 */ /* 0x000fe20000000000 */
[----:B------:R-:W-:Y:S01]  /*5ca0*/  UMOV UR21, 0x40000040 ;  /* 0x4000004000157882 */ /* 0x000fe20000000000 */
[----:B------:R-:W-:Y:S01]  /*5cb0*/  USEL UR20, UR20, 0x980, UP0 ;  /* 0x0000098014147887 */ /* 0x000fe20008000000 */
[----:B------:R-:W-:-:S03]  /*5cc0*/  UMOV UR23, 0x40000040 ;  /* 0x4000004000177882 */ /* 0x000fc60000000000 */
[----:B------:R-:W-:-:S04]  /*5cd0*/  ULOP3.LUT UR20, UR20, 0xa00, URZ, 0xc0, !UPT ;  /* 0x00000a0014147892 */ /* 0x000fc8000f8ec03f */
[----:B------:R-:W-:Y:S02]  /*5ce0*/  UIADD3 UR22, UR19, UR20, UR6 ;  /* 0x0000001413167290 */ /* 0x000fe4000fffe006 */
[----:B------:R-:W-:-:S05]  /*5cf0*/  UIADD3 UR19, UR19, UR20, UR11 ;  /* 0x0000001413137290 */ /* 0x000fca000fffe00b */
[----:B------:R-:W-:Y:S02]  /*5d00*/  UMOV UR20, UR22 ;  /* 0x0000001600147c82 */ /* 0x000fe40008000000 */
[----:B------:R-:W-:Y:S01]  /*5d10*/  UMOV UR22, UR19 ;  /* 0x0000001300167c82 */ /* 0x000fe20008000000 */
        /* <DEDUP_REMOVED lines=117> */
.L_x_3429:
[----:B------:R-:W-:Y:S01]  /*6470*/  FMNMX.FTZ R4, R152, R9, !PT ;  /* 0x0000000998047209 */ /* 0x000fe20007810000 */
[----:B------:R-:W-:Y:S01]  /*6480*/  UIADD3 UR11, UR7, 0x38840, URZ ;  /* 0x00038840070b7890 */ /* 0x000fe2000fffe03f */
[----:B------:R-:W-:Y:S01]  /*6490*/  FMNMX.FTZ R10, R154, R193, !PT ;  /* 0x000000c19a0a7209 */ /* 0x000fe20007810000 */
[----:B------:R-:W-:Y:S01]  /*64a0*/  UMOV UR15, 0x40000040 ;  /* 0x40000040000f7882 */ /* 0x000fe20000000000 */
[----:B------:R-:W-:Y:S01]  /*64b0*/  FMNMX.FTZ R3, R153, R4, !PT ;  /* 0x0000000499037209 */ /* 0x000fe20007810000 */
[----:B------:R-:W-:-:S03]  /*64c0*/  UPRMT UR11, UR37, 0x654, UR11 ;  /* 0x00000654250b7896 */ /* 0x000fc6000800000b */
[----:B------:R-:W-:-:S04]  /*64d0*/  FMNMX.FTZ R4, R156, R3, !PT ;  /* 0x000000039c047209 */ /* 0x000fc80007810000 */
[----:B------:R-:W-:Y:S02]  /*64e0*/  FMNMX.FTZ R3, R157, R4, !PT ;  /* 0x000000049d037209 */ /* 0x000fe40007810000 */
[----:B------:R-:W-:Y:S01]  /*64f0*/  SYNCS.ARRIVE.TRANS64.RED.A1T0 RZ, [UR11], RZ ;  /* 0x000000ffffff79a7 */ /* 0x000fe2000810040b */
[----:B------:R-:W-:Y:S01]  /*6500*/  UMOV UR11, 0x40000040 ;  /* 0x40000040000b7882 */ /* 0x000fe20000000000 */
        /* <DEDUP_REMOVED lines=10> */
[----:B------:R-:W-:Y:S02]  /*65b0*/  FMNMX.FTZ R4, R180, R3, !PT ;  /* 0x00000003b4047209 */ /* 0x000fe40007810000 */
[----:B------:R-:W-:Y:S02]  /*65c0*/  FMNMX.FTZ R3, R155, R10, !PT ;  /* 0x0000000a9b037209 */ /* 0x000fe40007810000 */
[----:B------:R-:W-:Y:S02]  /*65d0*/  FMNMX.FTZ R11, R181, R4, !PT ;  /* 0x00000004b50b7209 */ /* 0x000fe40007810000 */
[----:B------:R-:W-:-:S03]  /*65e0*/  FMNMX.FTZ R10, R158, R3, !PT ;  /* 0x000000039e0a7209 */ /* 0x000fc60007810000 */
[----:B------:R-:W0:Y:S01]  /*65f0*/  SHFL.BFLY PT, R4, R11, 0x2, 0x1f ;  /* 0x0c401f000b047f89 */ /* 0x000e2200000e0000 */
[----:B------:R-:W-:-:S04]  /*6600*/  FMNMX.FTZ R3, R159, R10, !PT ;  /* 0x0000000a9f037209 */ /* 0x000fc80007810000 */
[----:B------:R-:W-:Y:S02]  /*6610*/  FMNMX.FTZ R10, R162, R3, !PT ;  /* 0x00000003a20a7209 */ /* 0x000fe40007810000 */
[----:B0-----:R-:W-:Y:S02]  /*6620*/  FMNMX.FTZ R12, R11, R4, !PT ;  /* 0x000000040b0c7209 */ /* 0x001fe40007810000 */
[----:B------:R-:W0:Y:S03]  /*6630*/  LDC R4, c[0x0][0xa80] ;  /* 0x0002a000ff047b82 */ /* 0x000e260000000800 */
[----:B------:R-:W1:Y:S02]  /*6640*/  SHFL.BFLY PT, R5, R12, 0x1, 0x1f ;  /* 0x0c201f000c057f89 */ /* 0x000e6400000e0000 */
[----:B-1----:R-:W-:Y:S02]  /*6650*/  FMNMX.FTZ R3, R12, R5, !PT ;  /* 0x000000050c037209 */ /* 0x002fe40007810000 */
[----:B------:R-:W-:-:S03]  /*6660*/  FMNMX.FTZ R5, R163, R10, !PT ;  /* 0x0000000aa3057209 */ /* 0x000fc60007810000 */
[CC--:B0-----:R-:W-:Y:S01]  /*6670*/  FMUL.FTZ R195, R3.reuse, R4.reuse ;  /* 0x0000000403c37220 */ /* 0x0c1fe20000410000 */
[----:B------:R-:W-:Y:S01]  /*6680*/  FMNMX.FTZ R10, R166, R5, !PT ;  /* 0x00000005a60a7209 */ /* 0x000fe20007810000 */
[----:B------:R-:W-:Y:S02]  /*6690*/  FADD.FTZ R9, -R3, R9 ;  /* 0x0000000903097221 */ /* 0x000fe40000010100 */
[--C-:B------:R-:W-:Y:S01]  /*66a0*/  FFMA.FTZ R152, R152, R4, -R195.reuse ;  /* 0x0000000498987223 */ /* 0x100fe200000108c3 */
[----:B------:R-:W-:Y:S01]  /*66b0*/  FMNMX.FTZ R5, R167, R10, !PT ;  /* 0x0000000aa7057209 */ /* 0x000fe20007810000 */
[-CC-:B------:R-:W-:Y:S01]  /*66c0*/  FFMA.FTZ R11, R153, R4.reuse, -R195.reuse ;  /* 0x00000004990b7223 */ /* 0x180fe200000108c3 */
[-C--:B------:R-:W-:Y:S01]  /*66d0*/  FMUL.FTZ R9, R9, R4.reuse ;  /* 0x0000000409097220 */ /* 0x080fe20000410000 */
[-CC-:B------:R-:W-:Y:S01]  /*66e0*/  FFMA.FTZ R156, R156, R4.reuse, -R195.reuse ;  /* 0x000000049c9c7223 */ /* 0x180fe200000108c3 */
[----:B------:R-:W-:Y:S01]  /*66f0*/  FMNMX.FTZ R10, R170, R5, !PT ;  /* 0x00000005aa0a7209 */ /* 0x000fe20007810000 */
[-CC-:B------:R-:W-:Y:S01]  /*6700*/  FFMA.FTZ R13, R157, R4.reuse, -R195.reuse ;  /* 0x000000049d0d7223 */ /* 0x180fe200000108c3 */
[-CC-:B------:R-:W-:Y:S01]  /*6710*/  FFMA.FTZ R15, R161, R4.reuse, -R195.reuse ;  /* 0x00000004a10f7223 */ /* 0x180fe200000108c3 */
[--C-:B------:R-:W-:Y:S01]  /*6720*/  FFMA.FTZ R20, R164, R4, -R195.reuse ;  /* 0x00000004a4147223 */ /* 0x100fe200000108c3 */
[----:B------:R-:W-:Y:S01]  /*6730*/  FMNMX.FTZ R5, R171, R10, !PT ;  /* 0x0000000aab057209 */ /* 0x000fe20007810000 */
[----:B------:R-:W0:Y:S01]  /*6740*/  MUFU.EX2 R9, R9 ;  /* 0x0000000900097308 */ /* 0x000e220000000800 */
[-CC-:B------:R-:W-:Y:S01]  /*6750*/  FFMA.FTZ R21, R165, R4.reuse, -R195.reuse ;  /* 0x00000004a5157223 */ /* 0x180fe200000108c3 */
[-CC-:B------:R-:W-:Y:S01]  /*6760*/  FFMA.FTZ R168, R168, R4.reuse, -R195.reuse ;  /* 0x00000004a8a87223 */ /* 0x180fe200000108c3 */
[----:B------:R-:W-:Y:S01]  /*6770*/  FMNMX.FTZ R12, R174, R5, !PT ;  /* 0x00000005ae0c7209 */ /* 0x000fe20007810000 */
[-CC-:B------:R-:W-:Y:S01]  /*6780*/  FFMA.FTZ R169, R169, R4.reuse, -R195.reuse ;  /* 0x00000004a9a97223 */ /* 0x180fe200000108c3 */
[-CC-:B------:R-:W-:Y:S01]  /*6790*/  FFMA.FTZ R172, R172, R4.reuse, -R195.reuse ;  /* 0x00000004acac7223 */ /* 0x180fe200000108c3 */
[--C-:B------:R-:W-:Y:S01]  /*67a0*/  FFMA.FTZ R173, R173, R4, -R195.reuse ;  /* 0x00000004adad7223 */ /* 0x100fe200000108c3 */
[----:B------:R-:W-:Y:S01]  /*67b0*/  FMNMX.FTZ R5, R175, R12, !PT ;  /* 0x0000000caf057209 */ /* 0x000fe20007810000 */
[----:B------:R1:W-:Y:S01]  /*67c0*/  MUFU.EX2 R10, R152 ;  /* 0x00000098000a7308 */ /* 0x0003e20000000800 */
[-CC-:B------:R-:W-:Y:S01]  /*67d0*/  FFMA.FTZ R176, R176, R4.reuse, -R195.reuse ;  /* 0x00000004b0b07223 */ /* 0x180fe200000108c3 */
[-CC-:B------:R-:W-:Y:S01]  /*67e0*/  FFMA.FTZ R177, R177, R4.reuse, -R195.reuse ;  /* 0x00000004b1b17223 */ /* 0x180fe200000108c3 */
[----:B------:R-:W-:Y:S01]  /*67f0*/  FMNMX.FTZ R12, R178, R5, !PT ;  /* 0x00000005b20c7209 */ /* 0x000fe20007810000 */
[-CC-:B------:R-:W-:Y:S01]  /*6800*/  FFMA.FTZ R180, R180, R4.reuse, -R195.reuse ;  /* 0x00000004b4b47223 */ /* 0x180fe200000108c3 */
[----:B------:R-:W-:-:S02]  /*6810*/  FFMA.FTZ R181, R181, R4, -R195 ;  /* 0x00000004b5b57223 */ /* 0x000fc400000108c3 */
[----:B------:R-:W-:Y:S01]  /*6820*/  FMNMX.FTZ R5, R179, R12, !PT ;  /* 0x0000000cb3057209 */ /* 0x000fe20007810000 */
[----:B------:R-:W-:Y:S01]  /*6830*/  MUFU.EX2 R11, R11 ;  /* 0x0000000b000b7308 */ /* 0x000fe20000000800 */
[-C--:B0-----:R-:W-:Y:S01]  /*6840*/  FMUL.FTZ R24, R24, R9.reuse ;  /* 0x0000000918187220 */ /* 0x081fe20000410000 */
[----:B------:R-:W-:Y:S01]  /*6850*/  FMUL.FTZ R25, R25, R9 ;  /* 0x0000000919197220 */ /* 0x000fe20000410000 */
[----:B------:R-:W-:Y:S01]  /*6860*/  FMNMX.FTZ R14, R182, R5, !PT ;  /* 0x00000005b60e7209 */ /* 0x000fe20007810000 */
[-C--:B------:R-:W-:Y:S01]  /*6870*/  FMUL.FTZ R28, R28, R9.reuse ;  /* 0x000000091c1c7220 */ /* 0x080fe20000410000 */
[-C--:B------:R-:W-:Y:S01]  /*6880*/  FMUL.FTZ R29, R29, R9.reuse ;  /* 0x000000091d1d7220 */ /* 0x080fe20000410000 */
[-C--:B------:R-:W-:Y:S01]  /*6890*/  FMUL.FTZ R32, R32, R9.reuse ;  /* 0x0000000920207220 */ /* 0x080fe20000410000 */
[----:B------:R-:W-:Y:S01]  /*68a0*/  FMNMX.FTZ R5, R183, R14, !PT ;  /* 0x0000000eb7057209 */ /* 0x000fe20007810000 */
[----:B------:R-:W-:Y:S01]  /*68b0*/  FFMA.FTZ R14, R160, R4, -R195 ;  /* 0x00000004a00e7223 */ /* 0x000fe200000108c3 */
[----:B------:R-:W-:Y:S01]  /*68c0*/  MUFU.EX2 R12, R156 ;  /* 0x0000009c000c7308 */ /* 0x000fe20000000800 */
[-C--:B------:R-:W-:Y:S01]  /*68d0*/  FMUL.FTZ R33, R33, R9.reuse ;  /* 0x0000000921217220 */ /* 0x080fe20000410000 */
[-C--:B------:R-:W-:Y:S01]  /*68e0*/  FMUL.FTZ R36, R36, R9.reuse ;  /* 0x0000000924247220 */ /* 0x080fe20000410000 */
[----:B-1----:R-:W0:Y:S01]  /*68f0*/  SHFL.BFLY PT, R152, R5, 0x2, 0x1f ;  /* 0x0c401f0005987f89 */ /* 0x002e2200000e0000 */
        /* <DEDUP_REMOVED lines=20> */
[----:B------:R-:W1:Y:S01]  /*6a40*/  MUFU.EX2 R15, R15 ;  /* 0x0000000f000f7308 */ /* 0x000e620000000800 */
[-C--:B------:R-:W-:Y:S01]  /*6a50*/  FMUL.FTZ R73, R73, R9.reuse ;  /* 0x0000000949497220 */ /* 0x080fe20000410000 */
[-C--:B------:R-:W-:Y:S01]  /*6a60*/  FMUL.FTZ R76, R76, R9.reuse ;  /* 0x000000094c4c7220 */ /* 0x080fe20000410000 */
[----:B0-----:R-:W-:Y:S01]  /*6a70*/  FMNMX.FTZ R152, R5, R152, !PT ;  /* 0x0000009805987209 */ /* 0x001fe20007810000 */
[-C--:B------:R-:W-:Y:S01]  /*6a80*/  FMUL.FTZ R77, R77, R9.reuse ;  /* 0x000000094d4d7220 */ /* 0x080fe20000410000 */
[-C--:B------:R-:W-:Y:S01]  /*6a90*/  FMUL.FTZ R80, R80, R9.reuse ;  /* 0x0000000950507220 */ /* 0x080fe20000410000 */
[-C--:B------:R-:W-:Y:S01]  /*6aa0*/  FMUL.FTZ R81, R81, R9.reuse ;  /* 0x0000000951517220 */ /* 0x080fe20000410000 */
[-C--:B------:R-:W-:Y:S01]  /*6ab0*/  FMUL.FTZ R84, R84, R9.reuse ;  /* 0x0000000954547220 */ /* 0x080fe20000410000 */
[----:B------:R-:W0:Y:S01]  /*6ac0*/  SHFL.BFLY PT, R5, R152, 0x1, 0x1f ;  /* 0x0c201f0098057f89 */ /* 0x000e2200000e0000 */
        /* <DEDUP_REMOVED lines=9> */
[----:B-1----:R-:W-:Y:S01]  /*6b60*/  F2FP.F16.F32.PACK_AB R156, R15, R14 ;  /* 0x0000000e0f9c723e */ /* 0x002fe200000000ff */
        /* <DEDUP_REMOVED lines=12> */
[----:B------:R-:W-:Y:S01]  /*6c30*/  FMUL.FTZ R121, R121, R9 ;  /* 0x0000000979797220 */ /* 0x000fe20000410000 */
[----:B0-----:R-:W-:Y:S01]  /*6c40*/  FMNMX.FTZ R5, R152, R5, !PT ;  /* 0x0000000598057209 */ /* 0x001fe20007810000 */
[----:B------:R-:W-:Y:S01]  /*6c50*/  IMAD.MOV R152, RZ, RZ, -R22 ;  /* 0x000000ffff987224 */ /* 0x000fe200078e0a16 */
[----:B------:R-:W-:Y:S01]  /*6c60*/  MUFU.EX2 R169, R169 ;  /* 0x000000a900a97308 */ /* 0x000fe20000000800 */
[-C--:B------:R-:W-:Y:S01]  /*6c70*/  FMUL.FTZ R124, R124, R9.reuse ;  /* 0x000000097c7c7220 */ /* 0x080fe20000410000 */
[-C--:B------:R-:W-:Y:S01]  /*6c80*/  FMUL.FTZ R125, R125, R9.reuse ;  /* 0x000000097d7d7220 */ /* 0x080fe20000410000 */
[----:B------:R-:W-:Y:S01]  /*6c90*/  FADD.FTZ R153, -R5, R193 ;  /* 0x000000c105997221 */ /* 0x000fe20000010100 */
[----:B------:R-:W-:Y:S01]  /*6ca0*/  ISETP.NE.AND P2, PT, R19, R152, PT ;  /* 0x000000981300720c */ /* 0x000fe20003f45270 */
[-C--:B------:R-:W-:Y:S01]  /*6cb0*/  FMUL.FTZ R128, R128, R9.reuse ;  /* 0x0000000980807220 */ /* 0x080fe20000410000 */
[-C--:B------:R-:W-:Y:S01]  /*6cc0*/  FMUL.FTZ R129, R129, R9.reuse ;  /* 0x0000000981817220 */ /* 0x080fe20000410000 */
[-C--:B------:R-:W-:Y:S01]  /*6cd0*/  FMUL.FTZ R194, R153, R4.reuse ;  /* 0x0000000499c27220 */ /* 0x080fe20000410000 */
[-C--:B------:R-:W-:Y:S01]  /*6ce0*/  FMUL.FTZ R153, R5, R4.reuse ;  /* 0x0000000405997220 */ /* 0x080fe20000410000 */
[----:B------:R-:W-:Y:S01]  /*6cf0*/  MUFU.EX2 R172, R172 ;  /* 0x000000ac00ac7308 */ /* 0x000fe20000000800 */
[-C--:B------:R-:W-:Y:S01]  /*6d00*/  FMUL.FTZ R132, R132, R9.reuse ;  /* 0x0000000984847220 */ /* 0x080fe20000410000 */
[----:B------:R-:W-:Y:S01]  /*6d10*/  FMUL.FTZ R133, R133, R9 ;  /* 0x0000000985857220 */ /* 0x000fe20000410000 */
[----:B------:R-:W-:Y:S01]  /*6d20*/  FFMA.FTZ R196, R155, R4, -R153 ;  /* 0x000000049bc47223 */ /* 0x000fe20000010899 */
[----:B------:R-:W-:-:S02]  /*6d30*/  IMAD.U32 R155, RZ, RZ, UR10 ;  /* 0x0000000aff9b7e24 */ /* 0x000fc4000f8e00ff */
[-CC-:B------:R-:W-:Y:S01]  /*6d40*/  FFMA.FTZ R193, R154, R4.reuse, -R153.reuse ;  /* 0x000000049ac17223 */ /* 0x180fe20000010899 */
[-CC-:B------:R-:W-:Y:S01]  /*6d50*/  FFMA.FTZ R195, R158, R4.reuse, -R153.reuse ;  /* 0x000000049ec37223 */ /* 0x180fe20000010899 */
[-CC-:B------:R-:W-:Y:S01]  /*6d60*/  FFMA.FTZ R198, R159, R4.reuse, -R153.reuse ;  /* 0x000000049fc67223 */ /* 0x180fe20000010899 */
[----:B------:R-:W0:Y:S01]  /*6d70*/  MUFU.EX2 R194, R194 ;  /* 0x000000c200c27308 */ /* 0x000e220000000800 */
[----:B------:R-:W-:Y:S02]  /*6d80*/  @!P2 IMAD R152, R155, 0x40, R16 ;  /* 0x000000409b98a824 */ /* 0x000fe400078e0210 */
[-CC-:B------:R-:W-:Y:S01]  /*6d90*/  FFMA.FTZ R197, R162, R4.reuse, -R153.reuse ;  /* 0x00000004a2c57223 */ /* 0x180fe20000010899 */
[-CC-:B------:R-:W-:Y:S01]  /*6da0*/  FFMA.FTZ R200, R163, R4.reuse, -R153.reuse ;  /* 0x00000004a3c87223 */ /* 0x180fe20000010899 */
[-CC-:B------:R-:W-:Y:S01]  /*6db0*/  FFMA.FTZ R199, R166, R4.reuse, -R153.reuse ;  /* 0x00000004a6c77223 */ /* 0x180fe20000010899 */
[-CC-:B------:R-:W-:Y:S01]  /*6dc0*/  FFMA.FTZ R202, R167, R4.reuse, -R153.reuse ;  /* 0x00000004a7ca7223 */ /* 0x180fe20000010899 */
[----:B------:R-:W-:Y:S01]  /*6dd0*/  @!P2 LEA R152, R152, UR38, 0x2 ;  /* 0x000000269898ac11 */ /* 0x000fe2000f8e10ff */
        /* <DEDUP_REMOVED lines=8> */
[----:B------:R-:W-:Y:S01]  /*6e60*/  @!P2 STS [R152+0x38400], R9 ;  /* 0x038400099800a388 */ /* 0x000fe20000000800 */
[----:B------:R-:W-:Y:S01]  /*6e70*/  MUFU.EX2 R193, R193 ;  /* 0x000000c100c17308 */ /* 0x000fe20000000800 */
[----:B------:R-:W-:Y:S01]  /*6e80*/  F2FP.F16.F32.PACK_AB R154, R13, R12 ;  /* 0x0000000c0d9a723e */ /* 0x000fe200000000ff */
[----:B0-----:R-:W-:Y:S01]  /*6e90*/  FMUL.FTZ R26, R26, R194 ;  /* 0x000000c21a1a7220 */ /* 0x001fe20000410000 */
[----:B------:R0:W-:Y:S01]  /*6ea0*/  @!P2 STS [R152+0x38420], R194 ;  /* 0x038420c29800a388 */ /* 0x0001e20000000800 */
[----:B------:R-:W-:Y:S01]  /*6eb0*/  F2FP.F16.F32.PACK_AB R158, R21, R20 ;  /* 0x00000014159e723e */ /* 0x000fe200000000ff */
[----:B------:R-:W-:Y:S01]  /*6ec0*/  FMUL.FTZ R27, R27, R194 ;  /* 0x000000c21b1b7220 */ /* 0x000fe20000410000 */
[----:B------:R-:W-:Y:S01]  /*6ed0*/  F2FP.F16.F32.PACK_AB R160, R169, R168 ;  /* 0x000000a8a9a0723e */ /* 0x000fe200000000ff */
[-C--:B------:R-:W-:Y:S01]  /*6ee0*/  FMUL.FTZ R30, R30, R194.reuse ;  /* 0x000000c21e1e7220 */ /* 0x080fe20000410000 */
[----:B------:R-:W1:Y:S01]  /*6ef0*/  MUFU.EX2 R196, R196 ;  /* 0x000000c400c47308 */ /* 0x000e620000000800 */
[-C--:B------:R-:W-:Y:S01]  /*6f00*/  FMUL.FTZ R31, R31, R194.reuse ;  /* 0x000000c21f1f7220 */ /* 0x080fe20000410000 */
[-C--:B------:R-:W-:Y:S01]  /*6f10*/  FMUL.FTZ R34, R34, R194.reuse ;  /* 0x000000c222227220 */ /* 0x080fe20000410000 */
[-C--:B------:R-:W-:Y:S01]  /*6f20*/  FMUL.FTZ R35, R35, R194.reuse ;  /* 0x000000c223237220 */ /* 0x080fe20000410000 */
[----:B------:R-:W-:Y:S01]  /*6f30*/  FMUL.FTZ R38, R38, R194 ;  /* 0x000000c226267220 */ /* 0x000fe20000410000 */
[----:B0-----:R-:W-:Y:S01]  /*6f40*/  F2FP.F16.F32.PACK_AB R152, R11, R10 ;  /* 0x0000000a0b98723e */ /* 0x001fe200000000ff */
        /* <DEDUP_REMOVED lines=10> */
[----:B------:R-:W0:Y:S01]  /*6ff0*/  MUFU.EX2 R198, R198 ;  /* 0x000000c600c67308 */ /* 0x000e220000000800 */
        /* <DEDUP_REMOVED lines=16> */
[----:B0-----:R-:W-:Y:S01]  /*7100*/  F2FP.F16.F32.PACK_AB R155, R198, R195 ;  /* 0x000000c3c69b723e */ /* 0x001fe200000000ff */
[----:B------:R-:W-:Y:S01]  /*7110*/  BAR.SYNC.DEFER_BLOCKING 0xf, 0x100 ;  /* 0x03c4000000007b1d */ /* 0x000fe20000010000 */
        /* <DEDUP_REMOVED lines=30> */
[----:B0-----:R-:W-:Y:S01]  /*7300*/  F2FP.F16.F32.PACK_AB R159, R202, R199 ;  /* 0x000000c7ca9f723e */ /* 0x001fe200000000ff */
[-C--:B------:R-:W-:Y:S01]  /*7310*/  FMUL.FTZ R134, R134, R194.reuse ;  /* 0x000000c286867220 */ /* 0x080fe20000410000 */
[-C--:B------:R-:W-:Y:S01]  /*7320*/  FMUL.FTZ R135, R135, R194.reuse ;  /* 0x000000c287877220 */ /* 0x080fe20000410000 */
[-C--:B------:R-:W-:Y:S01]  /*7330*/  FMUL.FTZ R136, R136, R9.reuse ;  /* 0x0000000988887220 */ /* 0x080fe20000410000 */
[-C--:B------:R-:W-:Y:S01]  /*7340*/  FMUL.FTZ R137, R137, R9.reuse ;  /* 0x0000000989897220 */ /* 0x080fe20000410000 */
[-C--:B------:R-:W-:Y:S01]  /*7350*/  FMUL.FTZ R138, R138, R194.reuse ;  /* 0x000000c28a8a7220 */ /* 0x080fe20000410000 */
[----:B------:R-:W-:Y:S01]  /*7360*/  FMUL.FTZ R139, R139, R194 ;  /* 0x000000c28b8b7220 */ /* 0x000fe20000410000 */
        /* <DEDUP_REMOVED lines=12> */
[----:B------:R-:W-:Y:S01]  /*7430*/  FMUL.FTZ R149, R149, R9 ;  /* 0x0000000995957220 */ /* 0x000fe20000410000 */
[-C--:B------:R-:W-:Y:S01]  /*7440*/  FMUL.FTZ R150, R150, R194.reuse ;  /* 0x000000c296967220 */ /* 0x080fe20000410000 */
[----:B------:R-:W-:Y:S01]  /*7450*/  FMUL.FTZ R151, R151, R194 ;  /* 0x000000c297977220 */ /* 0x000fe20000410000 */
[----:B------:R1:W-:Y:S01]  /*7460*/  STSM.16.M88.4 [R184+0x36400], R152 ;  /* 0x03640098b8007844 */ /* 0x0003e20000000200 */
[----:B------:R-:W2:Y:S01]  /*7470*/  MUFU.EX2 R175, R175 ;  /* 0x000000af00af7308 */ /* 0x000ea20000000800 */
[----:B0-----:R-:W-:Y:S01]  /*7480*/  F2FP.F16.F32.PACK_AB R161, R171, R170 ;  /* 0x000000aaaba1723e */ /* 0x001fe200000000ff */
[----:B------:R-:W-:Y:S01]  /*7490*/  ULEA UR10, UR36, UR5, 0xc ;  /* 0x00000005240a7291 */ /* 0x000fe2000f8e603f */
[----:B------:R1:W-:Y:S01]  /*74a0*/  STSM.16.M88.4 [R186], R156 ;  /* 0x0000009cba007844 */ /* 0x0003e20000000200 */
[----:B------:R-:W-:Y:S01]  /*74b0*/  FFMA.FTZ R6, R9, R6, R10 ;  /* 0x0000000609067223 */ /* 0x000fe2000001000a */
[----:B------:R-:W-:Y:S01]  /*74c0*/  FFMA.FTZ R7, R194, R7, R193 ;  /* 0x00000007c2077223 */ /* 0x000fe200000100c1 */
[----:B------:R-:W-:-:S02]  /*74d0*/  UIADD3 UR14, UR10, 0x80, URZ ;  /* 0x000000800a0e7890 */ /* 0x000fc4000fffe03f */
[----:B------:R-:W-:Y:S01]  /*74e0*/  MUFU.EX2 R176, R176 ;  /* 0x000000b000b07308 */ /* 0x000fe20000000800 */
[----:B------:R-:W-:Y:S01]  /*74f0*/  FADD.FTZ R11, R11, R6 ;  /* 0x000000060b0b7221 */ /* 0x000fe20000010000 */
[----:B------:R-:W-:-:S03]  /*7500*/  FADD.FTZ R196, R196, R7 ;  /* 0x00000007c4c47221 */ /* 0x000fc60000010000 */
[----:B------:R-:W-:Y:S01]  /*7510*/  FADD.FTZ R12, R12, R11 ;  /* 0x0000000b0c0c7221 */ /* 0x000fe20000010000 */
[----:B------:R-:W-:Y:S02]  /*7520*/  FADD.FTZ R195, R195, R196 ;  /* 0x000000c4c3c37221 */ /* 0x000fe40000010000 */
[----:B------:R-:W0:Y:S01]  /*7530*/  MUFU.EX2 R177, R177 ;  /* 0x000000b100b17308 */ /* 0x000e220000000800 */
[----:B--2---:R-:W-:Y:S01]  /*7540*/  F2FP.F16.F32.PACK_AB R163, R175, R174 ;  /* 0x000000aeafa3723e */ /* 0x004fe200000000ff */
[----:B------:R-:W-:Y:S01]  /*7550*/  FADD.FTZ R13, R13, R12 ;  /* 0x0000000c0d0d7221 */ /* 0x000fe20000010000 */
[----:B------:R-:W-:-:S03]  /*7560*/  FADD.FTZ R198, R198, R195 ;  /* 0x000000c3c6c67221 */ /* 0x000fc60000010000 */
[----:B------:R1:W-:Y:S01]  /*7570*/  STSM.16.M88.4 [R23], R160 ;  /* 0x000000a017007844 */ /* 0x0003e20000000200 */
[----:B------:R-:W-:Y:S01]  /*7580*/  FADD.FTZ R14, R14, R13 ;  /* 0x0000000d0e0e7221 */ /* 0x000fe20000010000 */
[----:B------:R-:W-:Y:S01]  /*7590*/  MUFU.EX2 R180, R180 ;  /* 0x000000b400b47308 */ /* 0x000fe20000000800 */
[----:B------:R-:W-:Y:S02]  /*75a0*/  FADD.FTZ R197, R197, R198 ;  /* 0x000000c6c5c57221 */ /* 0x000fe40000010000 */
[----:B------:R-:W-:Y:S02]  /*75b0*/  FADD.FTZ R15, R15, R14 ;  /* 0x0000000e0f0f7221 */ /* 0x000fe40000010000 */
[----:B------:R-:W-:Y:S02]  /*75c0*/  FADD.FTZ R200, R200, R197 ;  /* 0x000000c5c8c87221 */ /* 0x000fe40000010000 */
[----:B------:R-:W-:Y:S01]  /*75d0*/  FADD.FTZ R20, R20, R15 ;  /* 0x0000000f14147221 */ /* 0x000fe20000010000 */
[----:B------:R-:W2:Y:S01]  /*75e0*/  MUFU.EX2 R181, R181 ;  /* 0x000000b500b57308 */ /* 0x000ea20000000800 */
[----:B0-----:R-:W-:Y:S01]  /*75f0*/  F2FP.F16.F32.PACK_AB R164, R177, R176 ;  /* 0x000000b0b1a4723e */ /* 0x001fe200000000ff */
[----:B------:R-:W-:Y:S01]  /*7600*/  FADD.FTZ R199, R199, R200 ;  /* 0x000000c8c7c77221 */ /* 0x000fe20000010000 */
[----:B------:R-:W-:-:S03]  /*7610*/  FADD.FTZ R21, R21, R20 ;  /* 0x0000001415157221 */ /* 0x000fc60000010000 */
[----:B------:R-:W-:Y:S01]  /*7620*/  FADD.FTZ R199, R202, R199 ;  /* 0x000000c7cac77221 */ /* 0x000fe20000010000 */
[----:B------:R-:W-:Y:S01]  /*7630*/  FADD.FTZ R168, R168, R21 ;  /* 0x00000015a8a87221 */ /* 0x000fe20000010000 */
[----:B------:R-:W-:Y:S02]  /*7640*/  MUFU.EX2 R178, R178 ;  /* 0x000000b200b27308 */ /* 0x000fe40000000800 */
[----:B------:R-:W-:Y:S01]  /*7650*/  FADD.FTZ R170, R170, R199 ;  /* 0x000000c7aaaa7221 */ /* 0x000fe20000010000 */
[----:B------:R-:W-:-:S03]  /*7660*/  FADD.FTZ R169, R169, R168 ;  /* 0x000000a8a9a97221 */ /* 0x000fc60000010000 */
[----:B------:R-:W-:Y:S01]  /*7670*/  FADD.FTZ R171, R171, R170 ;  /* 0x000000aaabab7221 */ /* 0x000fe20000010000 */
[----:B------:R-:W-:Y:S01]  /*7680*/  FADD.FTZ R172, R172, R169 ;  /* 0x000000a9acac7221 */ /* 0x000fe20000010000 */
[----:B------:R-:W0:Y:S01]  /*7690*/  MUFU.EX2 R179, R179 ;  /* 0x000000b300b37308 */ /* 0x000e220000000800 */
[----:B--2---:R-:W-:Y:S01]  /*76a0*/  F2FP.F16.F32.PACK_AB R166, R181, R180 ;  /* 0x000000b4b5a6723e */ /* 0x004fe200000000ff */
[----:B------:R-:W-:Y:S01]  /*76b0*/  FADD.FTZ R174, R174, R171 ;  /* 0x000000abaeae7221 */ /* 0x000fe20000010000 */
[----:B------:R-:W-:-:S03]  /*76c0*/  FADD.FTZ R173, R173, R172 ;  /* 0x000000acadad7221 */ /* 0x000fc60000010000 */
[----:B------:R-:W-:Y:S01]  /*76d0*/  FADD.FTZ R175, R175, R174 ;  /* 0x000000aeafaf7221 */ /* 0x000fe20000010000 */
[----:B------:R-:W-:Y:S01]  /*76e0*/  FADD.FTZ R176, R176, R173 ;  /* 0x000000adb0b07221 */ /* 0x000fe20000010000 */
[----:B------:R-:W-:Y:S03]  /*76f0*/  MUFU.EX2 R182, R182 ;  /* 0x000000b600b67308 */ /* 0x000fe60000000800 */
[----:B------:R-:W-:-:S04]  /*7700*/  FADD.FTZ R177, R177, R176 ;  /* 0x000000b0b1b17221 */ /* 0x000fc80000010000 */
[----:B------:R-:W-:Y:S01]  /*7710*/  FADD.FTZ R6, R180, R177 ;  /* 0x000000b1b4067221 */ /* 0x000fe20000010000 */
[----:B------:R-:W2:Y:S01]  /*7720*/  MUFU.EX2 R183, R183 ;  /* 0x000000b700b77308 */ /* 0x000ea20000000800 */
[----:B0-----:R-:W-:Y:S01]  /*7730*/  F2FP.F16.F32.PACK_AB R165, R179, R178 ;  /* 0x000000b2b3a5723e */ /* 0x001fe200000000ff */
[----:B------:R-:W-:Y:S01]  /*7740*/  FADD.FTZ R178, R178, R175 ;  /* 0x000000afb2b27221 */ /* 0x000fe20000010000 */
[----:B------:R-:W-:-:S03]  /*7750*/  FADD.FTZ R6, R181, R6 ;  /* 0x00000006b5067221 */ /* 0x000fc60000010000 */
[----:B------:R-:W-:Y:S01]  /*7760*/  FADD.FTZ R179, R179, R178 ;  /* 0x000000b2b3b37221 */ /* 0x000fe20000010000 */
[----:B--2---:R-:W-:-:S03]  /*7770*/  F2FP.F16.F32.PACK_AB R167, R183, R182 ;  /* 0x000000b6b7a7723e */ /* 0x004fc600000000ff */
[----:B------:R-:W-:Y:S02]  /*7780*/  FADD.FTZ R182, R182, R179 ;  /* 0x000000b3b6b67221 */ /* 0x000fe40000010000 */
[----:B------:R1:W-:Y:S01]  /*7790*/  STSM.16.M88.4 [R185], R164 ;  /* 0x000000a4b9007844 */ /* 0x0003e20000000200 */
[----:B------:R-:W-:Y:S01]  /*77a0*/  WARPGROUP.ARRIVE ;  /* 0x00000000000079c5 */ /* 0x000fe20000000000 */
[----:B------:R-:W-:-:S05]  /*77b0*/  FADD.FTZ R7, R183, R182 ;  /* 0x000000b6b7077221 */ /* 0x000fca0000010000 */
[----:B------:R-:W-:Y:S01]  /*77c0*/  HGMMA.64x256x16.F32 R24, R152, gdesc[UR8].tnspB, R24, gsb0 ;  /* 0x43e0000898187df0 */ /* 0x000fe20008000818 */
        /* <DEDUP_REMOVED lines=22> */
[----:B0-----:R-:W0:Y:S02]  /*7930*/  FENCE.VIEW.ASYNC.S ;  /* 0x00000000000073c6 */ /* 0x001e240000000000 */
[----:B0-----:R-:W-:Y:S01]  /*7940*/  NOP ;  /* 0x0000000000007918 */ /* 0x001fe20000000000 */
[----:B------:R-:W-:Y:S06]  /*7950*/  BAR.ARV 0xe, 0x100 ;  /* 0x0384000000007b1d */ /* 0x000fec0000002000 */
[----:B-1----:R-:W-:Y:S05]  /*7960*/  @!P0 BRA `(.L_x_3430) ;  /* 0x0000000000048947 */ /* 0x002fea0003800000 */
[----:B------:R-:W-:Y:S01]  /*7970*/  BPT.TRAP 0x1 ;  /* 0x000000040000795c */ /* 0x000fe20000300000 */
.L_x_3430:
[----:B------:R-:W-:Y:S01]  /*7980*/  UIADD3 UR7, UR7, 0x38860, URZ ;  /* 0x0003886007077890 */ /* 0x000fe2000fffe03f */
[----:B------:R-:W-:Y:S01]  /*7990*/  IMAD.MOV.U32 R193, RZ, RZ, R5 ;  /* 0x000000ffffc17224 */ /* 0x000fe200078e0005 */
[----:B------:R-:W-:Y:S01]  /*79a0*/  UMOV UR10, UR36 ;  /* 0x00000024000a7c82 */ /* 0x000fe20008000000 */
[----:B------:R-:W-:Y:S01]  /*79b0*/  IMAD.MOV.U32 R9, RZ, RZ, R3 ;  /* 0x000000ffff097224 */ /* 0x000fe200078e0003 */
[----:B------:R-:W-:-:S09]  /*79c0*/  UPRMT UR7, UR37, 0x654, UR7 ;  /* 0x0000065425077896 */ /* 0x000fd20008000007 */
[----:B------:R-:W-:Y:S01]  /*79d0*/  SYNCS.ARRIVE.TRANS64.RED.A1T0 RZ, [UR7], RZ ;  /* 0x000000ffffff79a7 */ /* 0x000fe20008100407 */
[----:B------:R-:W-:Y:S05]  /*79e0*/  @P1 BRA `(.L_x_3431) ;  /* 0xffffffd400601947 */ /* 0x000fea000383ffff */
.L_x_3420:
[----:B------:R-:W0:Y:S01]  /*79f0*/  SHFL.BFLY PT, R9, R6, 0x2, 0x1f ;  /* 0x0c401f0006097f89 */ /* 0x000e2200000e0000 */
[----:B------:R-:W-:Y:S02]  /*7a00*/  IMAD.MOV R14, RZ, RZ, -R22 ;  /* 0x000000ffff0e7224 */ /* 0x000fe400078e0a16 */
[----:B------:R-:W-:Y:S01]  /*7a10*/  VIADD R206, R206, 0x1 ;  /* 0x00000001cece7836 */ /* 0x000fe20000000000 */
[----:B------:R-:W1:Y:S01]  /*7a20*/  SHFL.BFLY PT, R8, R7, 0x2, 0x1f ;  /* 0x0c401f0007087f89 */ /* 0x000e6200000e0000 */
[----:B------:R-:W-:Y:S08]  /*7a30*/  BAR.ARV 0x8, 0x100 ;  /* 0x0204000000007b1d */ /* 0x000ff00000002000 */
[----:B------:R-:W-:Y:S01]  /*7a40*/  BAR.SYNC.DEFER_BLOCKING 0xf, 0x100 ;  /* 0x03c4000000007b1d */ /* 0x000fe20000010000 */
[----:B------:R-:W-:Y:S01]  /*7a50*/  ISETP.NE.AND P2, PT, R19, R14, PT ;  /* 0x0000000e1300720c */ /* 0x000fe20003f45270 */
[----:B0-----:R-:W-:Y:S01]  /*7a60*/  FADD.FTZ R0, R9, R6 ;  /* 0x0000000609007221 */ /* 0x001fe20000010000 */
[----:B------:R-:W-:-:S02]  /*7a70*/  IMAD.MOV.U32 R6, RZ, RZ, RZ ;  /* 0x000000ffff067224 */ /* 0x000fc400078e00ff */
[----:B-1----:R-:W-:Y:S02]  /*7a80*/  FADD.FTZ R11, R8, R7 ;  /* 0x00000007080b7221 */ /* 0x002fe40000010000 */
[----:B------:R-:W0:Y:S01]  /*7a90*/  SHFL.BFLY PT, R9, R0, 0x1, 0x1f ;  /* 0x0c201f0000097f89 */ /* 0x000e2200000e0000 */
[----:B------:R-:W-:Y:S02]  /*7aa0*/  IMAD.MOV.U32 R8, RZ, RZ, RZ ;  /* 0x000000ffff087224 */ /* 0x000fe400078e00ff */
[----:B------:R-:W-:Y:S01]  /*7ab0*/  IMAD.U32 R7, RZ, RZ, UR36 ;  /* 0x00000024ff077e24 */ /* 0x000fe2000f8e00ff */
[----:B------:R-:W1:Y:S01]  /*7ac0*/  SHFL.BFLY PT, R12, R11, 0x1, 0x1f ;  /* 0x0c201f000b0c7f89 */ /* 0x000e6200000e0000 */
[----:B------:R-:W-:-:S04]  /*7ad0*/  UIADD3 UR36, UR36, 0x1, URZ ;  /* 0x0000000124247890 */ /* 0x000fc8000fffe03f */
[----:B------:R-:W-:-:S04]  /*7ae0*/  UISETP.NE.AND UP0, UPT, UR36, 0x2, UPT ;  /* 0x000000022400788c */ /* 0x000fc8000bf05270 */
[----:B------:R-:W-:Y:S02]  /*7af0*/  USEL UR4, URZ, 0x1, UP0 ;  /* 0x000000013f047887 */ /* 0x000fe40008000000 */
[----:B------:R-:W-:-:S04]  /*7b00*/  USEL UR36, UR36, URZ, UP0 ;  /* 0x0000003f24247287 */ /* 0x000fc80008000000 */
[----:B------:R-:W-:Y:S01]  /*7b10*/  LOP3.LUT R2, R2, UR4, RZ, 0x3c, !PT ;  /* 0x0000000402027c12 */ /* 0x000fe2000f8e3cff */
[----:B0-----:R-:W-:Y:S01]  /*7b20*/  FADD.FTZ R10, R0, R9 ;  /* 0x00000009000a7221 */ /* 0x001fe20000010000 */
[----:B------:R-:W-:Y:S02]  /*7b30*/  @!P2 IMAD R0, R7, 0x40, R16 ;  /* 0x000000400700a824 */ /* 0x000fe400078e0210 */
[----:B-1----:R-:W-:Y:S02]  /*7b40*/  FADD.FTZ R9, R11, R12 ;  /* 0x0000000c0b097221 */ /* 0x002fe40000010000 */
[----:B------:R-:W-:Y:S01]  /*7b50*/  FSETP.NE.FTZ.AND P0, PT, R10, RZ, PT ;  /* 0x000000ff0a00720b */ /* 0x000fe20003f15000 */
[----:B------:R-:W-:Y:S01]  /*7b60*/  IMAD.MOV.U32 R12, RZ, RZ, -0x800000 ;  /* 0xff800000ff0c7424 */ /* 0x000fe200078e00ff */
[----:B------:R-:W-:Y:S02]  /*7b70*/  @!P2 LEA R0, R0, UR38, 0x2 ;  /* 0x000000260000ac11 */ /* 0x000fe4000f8e10ff */
[----:B------:R-:W-:-:S09]  /*7b80*/  FSETP.NE.FTZ.AND P1, PT, R9, RZ, PT ;  /* 0x000000ff0900720b */ /* 0x000fd20003f35000 */
[----:B------:R-:W0:Y:S08]  /*7b90*/  @P0 MUFU.RCP R8, R10 ;  /* 0x0000000a00080308 */ /* 0x000e300000001000 */
        /* <DEDUP_REMOVED lines=69> */
[C---:B0-----:R-:W-:Y:S01]  /*7ff0*/  @P0 FMUL.FTZ R8, R4.reuse, 0.69314718246459960938 ;  /* 0x3f31721804080820 */ /* 0x041fe20000410000 */
[----:B------:R-:W-:Y:S01]  /*8000*/  @P1 FMUL.FTZ R4, R4, 0.69314718246459960938 ;  /* 0x3f31721804041820 */ /* 0x000fe20000410000 */
[----:B--2---:R-:W-:Y:S01]  /*8010*/  @P0 FMUL.FTZ R11, R10, 0.69314718246459960938 ;  /* 0x3f3172180a0b0820 */ /* 0x004fe20000410000 */
[----:B---3--:R-:W-:Y:S01]  /*8020*/  @P1 FMUL.FTZ R9, R9, 0.69314718246459960938 ;  /* 0x3f31721809091820 */ /* 0x008fe20000410000 */
[----:B-1----:R-:W-:-:S02]  /*8030*/  IMAD.MOV.U32 R0, RZ, RZ, -0x800000 ;  /* 0xff800000ff007424 */ /* 0x002fc400078e00ff */
        /* <DEDUP_REMOVED lines=66> */
[----:B------:R-:W-:Y:S06]  /*8460*/  BAR.ARV 0xe, 0x100 ;  /* 0x0384000000007b1d */ /* 0x000fec0000002000 */
.L_x_3406:
[----:B------:R-:W0:Y:S01]  /*8470*/  S2UR UR6, SR_SWINHI ;  /* 0x00000000000679c3 */ /* 0x000e220000002f00 */
[----:B------:R-:W-:-:S07]  /*8480*/  IMAD R3, R214, 0x40, R18 ;  /* 0x00000040d6037824 */ /* 0x000fce00078e0212 */
[----:B------:R-:W-:Y:S01]  /*8490*/  BAR.SYNC.DEFER_BLOCKING 0x1, 0x100 ;  /* 0x0044000000007b1d */ /* 0x000fe20000010000 */
        /* <DEDUP_REMOVED lines=15> */
[----:B------:R-:W-:Y:S01]  /*8590*/  F2FP.F16.F32.PACK_AB R146, R149, R148 ;  /* 0x000000949592723e */ /* 0x000fe200000000ff */
[----:B------:R-:W-:Y:S01]  /*85a0*/  IMAD.U32 R73, RZ, RZ, UR5 ;  /* 0x00000005ff497e24 */ /* 0x000fe2000f8e00ff */
[----:B------:R-:W-:Y:S01]  /*85b0*/  F2FP.F16.F32.PACK_AB R147, R151, R150 ;  /* 0x000000969793723e */ /* 0x000fe200000000ff */
[----:B------:R-:W-:Y:S01]  /*85c0*/  ULDC UR4, c[0x0][0xc] ;  /* 0x0000030000047ab9 */ /* 0x000fe20000000800 */
[----:B------:R-:W-:Y:S01]  /*85d0*/  IMAD.WIDE R4, R218, 0x2, R72 ;  /* 0x00000002da047825 */ /* 0x000fe200078e0248 */
[----:B------:R-:W-:-:S03]  /*85e0*/  UIADD3 UR39, UR4, UR39, URZ ;  /* 0x0000002704277290 */ /* 0x000fc6000fffe03f */
[----:B------:R-:W-:Y:S01]  /*85f0*/  IMAD.WIDE R72, R3, 0x2, R72 ;  /* 0x0000000203487825 */ /* 0x000fe200078e0248 */
[C---:B------:R-:W-:Y:S02]  /*8600*/  IADD3 R40, P1, R4.reuse, 0x20, RZ ;  /* 0x0000002004287810 */ /* 0x040fe40007f3e0ff */
[----:B------:R-:W-:Y:S02]  /*8610*/  IADD3 R48, P3, R4, 0x2000, RZ ;  /* 0x0000200004307810 */ /* 0x000fe40007f7e0ff */
[----:B------:R-:W-:Y:S01]  /*8620*/  LOP3.LUT R37, R40, 0x380, RZ, 0xc0, !PT ;  /* 0x0000038028257812 */ /* 0x000fe200078ec0ff */
[--C-:B------:R-:W-:Y:S01]  /*8630*/  IMAD.X R123, RZ, RZ, R5.reuse, P1 ;  /* 0x000000ffff7b7224 */ /* 0x100fe200008e0605 */
[----:B------:R-:W-:Y:S01]  /*8640*/  IADD3 R44, P0, R4, 0x40, RZ ;  /* 0x00000040042c7810 */ /* 0x000fe20007f1e0ff */
[--C-:B------:R-:W-:Y:S01]  /*8650*/  IMAD.X R135, RZ, RZ, R5.reuse, P3 ;  /* 0x000000ffff877224 */ /* 0x100fe200018e0605 */
[----:B------:R-:W-:Y:S02]  /*8660*/  SHF.R.U64 R37, R37, 0x3, RZ ;  /* 0x0000000325257819 */ /* 0x000fe400000012ff */
[----:B------:R-:W-:Y:S01]  /*8670*/  LOP3.LUT R45, R48, 0x380, RZ, 0xc0, !PT ;  /* 0x00000380302d7812 */ /* 0x000fe200078ec0ff */
[----:B------:R-:W-:Y:S01]  /*8680*/  IMAD.X R127, RZ, RZ, R5, P0 ;  /* 0x000000ffff7f7224 */ /* 0x000fe200000e0605 */
[----:B------:R-:W-:-:S02]  /*8690*/  LOP3.LUT R122, R37, R40, RZ, 0x3c, !PT ;  /* 0x00000028257a7212 */ /* 0x000fc400078e3cff */
[----:B------:R-:W-:Y:S02]  /*86a0*/  LOP3.LUT R37, R44, 0x380, RZ, 0xc0, !PT ;  /* 0x000003802c257812 */ /* 0x000fe400078ec0ff */
[----:B------:R-:W-:Y:S02]  /*86b0*/  SHF.R.U64 R45, R45, 0x3, RZ ;  /* 0x000000032d2d7819 */ /* 0x000fe400000012ff */
[C---:B------:R-:W-:Y:S02]  /*86c0*/  IADD3 R10, P1, R4.reuse, 0x4000, RZ ;  /* 0x00004000040a7810 */ /* 0x040fe40007f3e0ff */
[----:B------:R-:W-:Y:S02]  /*86d0*/  SHF.R.U64 R37, R37, 0x3, RZ ;  /* 0x0000000325257819 */ /* 0x000fe400000012ff */
[C---:B------:R-:W-:Y:S01]  /*86e0*/  IADD3 R52, P6, R4.reuse, 0x2020, RZ ;  /* 0x0000202004347810 */ /* 0x040fe20007fde0ff */
[----:B------:R-:W-:Y:S01]  /*86f0*/  IMAD.X R11, RZ, RZ, R5, P1 ;  /* 0x000000ffff0b7224 */ /* 0x000fe200008e0605 */
[----:B------:R-:W-:-:S02]  /*8700*/  IADD3 R8, P5, R4, 0x2040, RZ ;  /* 0x0000204004087810 */ /* 0x000fc40007fbe0ff */
[----:B------:R-:W-:Y:S01]  /*8710*/  LOP3.LUT R134, R45, R48, RZ, 0x3c, !PT ;  /* 0x000000302d867212 */ /* 0x000fe200078e3cff */
[--C-:B------:R-:W-:Y:S01]  /*8720*/  IMAD.X R139, RZ, RZ, R5.reuse, P6 ;  /* 0x000000ffff8b7224 */ /* 0x100fe200030e0605 */
[----:B------:R-:W-:Y:S01]  /*8730*/  LOP3.LUT R45, R10, 0x380, RZ, 0xc0, !PT ;  /* 0x000003800a2d7812 */ /* 0x000fe200078ec0ff */
[--C-:B------:R-:W-:Y:S01]  /*8740*/  IMAD.X R143, RZ, RZ, R5.reuse, P5 ;  /* 0x000000ffff8f7224 */ /* 0x100fe200028e0605 */
[----:B------:R-:W-:Y:S02]  /*8750*/  IADD3 R41, P4, R4, 0x60, RZ ;  /* 0x0000006004297810 */ /* 0x000fe40007f9e0ff */
[----:B------:R-:W-:Y:S02]  /*8760*/  LOP3.LUT R126, R37, R44, RZ, 0x3c, !PT ;  /* 0x0000002c257e7212 */ /* 0x000fe400078e3cff */
[----:B------:R-:W-:Y:S01]  /*8770*/  LOP3.LUT R37, R8, 0x380, RZ, 0xc0, !PT ;  /* 0x0000038008257812 */ /* 0x000fe200078ec0ff */
[----:B------:R-:W-:Y:S01]  /*8780*/  IMAD.X R131, RZ, RZ, R5, P4 ;  /* 0x000000ffff837224 */ /* 0x000fe200020e0605 */
[----:B------:R-:W-:-:S02]  /*8790*/  SHF.R.U64 R45, R45, 0x3, RZ ;  /* 0x000000032d2d7819 */ /* 0x000fc400000012ff */
[C---:B------:R-:W-:Y:S02]  /*87a0*/  IADD3 R28, P6, R4.reuse, 0x6000, RZ ;  /* 0x00006000041c7810 */ /* 0x040fe40007fde0ff */
[----:B------:R-:W-:Y:S02]  /*87b0*/  SHF.R.U64 R37, R37, 0x3, RZ ;  /* 0x0000000325257819 */ /* 0x000fe400000012ff */
[----:B------:R-:W-:Y:S01]  /*87c0*/  IADD3 R14, P4, R4, 0x4040, RZ ;  /* 0x00004040040e7810 */ /* 0x000fe20007f9e0ff */
[--C-:B------:R-:W-:Y:S01]  /*87d0*/  IMAD.X R101, RZ, RZ, R5.reuse, P6 ;  /* 0x000000ffff657224 */ /* 0x100fe200030e0605 */
[----:B------:R-:W-:Y:S02]  /*87e0*/  LOP3.LUT R10, R45, R10, RZ, 0x3c, !PT ;  /* 0x0000000a2d0a7212 */ /* 0x000fe400078e3cff */
[----:B------:R-:W-:Y:S01]  /*87f0*/  LOP3.LUT R45, R28, 0x380, RZ, 0xc0, !PT ;  /* 0x000003801c2d7812 */ /* 0x000fe200078ec0ff */
[----:B------:R-:W-:Y:S01]  /*8800*/  IMAD.X R53, RZ, RZ, R5, P4 ;  /* 0x000000ffff357224 */ /* 0x000fe200020e0605 */
[----:B------:R-:W-:-:S02]  /*8810*/  LOP3.LUT R49, R52, 0x380, RZ, 0xc0, !PT ;  /* 0x0000038034317812 */ /* 0x000fc400078ec0ff */
[----:B------:R-:W-:Y:S02]  /*8820*/  LOP3.LUT R142, R37, R8, RZ, 0x3c, !PT ;  /* 0x00000008258e7212 */ /* 0x000fe400078e3cff */
[----:B------:R-:W-:Y:S02]  /*8830*/  LOP3.LUT R25, R4, 0x380, RZ, 0xc0, !PT ;  /* 0x0000038004197812 */ /* 0x000fe400078ec0ff */
[----:B------:R-:W-:Y:S02]  /*8840*/  LOP3.LUT R37, R14, 0x380, RZ, 0xc0, !PT ;  /* 0x000003800e257812 */ /* 0x000fe400078ec0ff */
[C---:B------:R-:W-:Y:S02]  /*8850*/  IADD3 R36, P2, R4.reuse, 0x2060, RZ ;  /* 0x0000206004247810 */ /* 0x040fe40007f5e0ff */
[----:B------:R-:W-:Y:S02]  /*8860*/  SHF.R.U64 R45, R45, 0x3, RZ ;  /* 0x000000032d2d7819 */ /* 0x000fe400000012ff */
[C---:B------:R-:W-:Y:S01]  /*8870*/  IADD3 R3, P1, R4.reuse, 0x6060, RZ ;  /* 0x0000606004037810 */ /* 0x040fe20007f3e0ff */
[----:B------:R-:W-:Y:S01]  /*8880*/  IMAD.X R9, RZ, RZ, R5, P2 ;  /* 0x000000ffff097224 */ /* 0x000fe200010e0605 */
[----:B------:R-:W-:-:S02]  /*8890*/  IADD3 R24, P3, R4, 0x4060, RZ ;  /* 0x0000406004187810 */ /* 0x000fc40007f7e0ff */
[----:B------:R-:W-:Y:S01]  /*88a0*/  SHF.R.U64 R49, R49, 0x3, RZ ;  /* 0x0000000331317819 */ /* 0x000fe200000012ff */
[--C-:B------:R-:W-:Y:S01]  /*88b0*/  IMAD.X R29, RZ, RZ, R5.reuse, P1 ;  /* 0x000000ffff1d7224 */ /* 0x100fe200008e0605 */
[----:B------:R-:W-:Y:S01]  /*88c0*/  SHF.R.U64 R25, R25, 0x3, RZ ;  /* 0x0000000319197819 */ /* 0x000fe200000012ff */
[----:B------:R-:W-:Y:S01]  /*88d0*/  IMAD.X R69, RZ, RZ, R5, P3 ;  /* 0x000000ffff457224 */ /* 0x000fe200018e0605 */
[----:B------:R-:W-:Y:S02]  /*88e0*/  SHF.R.U64 R37, R37, 0x3, RZ ;  /* 0x0000000325257819 */ /* 0x000fe400000012ff */
[----:B------:R-:W-:Y:S02]  /*88f0*/  LOP3.LUT R100, R45, R28, RZ, 0x3c, !PT ;  /* 0x0000001c2d647212 */ /* 0x000fe400078e3cff */
[----:B------:R-:W-:Y:S02]  /*8900*/  LOP3.LUT R40, R41, 0x380, RZ, 0xc0, !PT ;  /* 0x0000038029287812 */ /* 0x000fe400078ec0ff */
[----:B------:R-:W-:-:S02]  /*8910*/  LOP3.LUT R28, R3, 0x380, RZ, 0xc0, !PT ;  /* 0x00000380031c7812 */ /* 0x000fc400078ec0ff */
[C---:B------:R-:W-:Y:S02]  /*8920*/  IADD3 R32, P0, R4.reuse, 0x4020, RZ ;  /* 0x0000402004207810 */ /* 0x040fe40007f1e0ff */
[C---:B------:R-:W-:Y:S02]  /*8930*/  IADD3 R20, P5, R4.reuse, 0x6020, RZ ;  /* 0x0000602004147810 */ /* 0x040fe40007fbe0ff */
[----:B------:R-:W-:Y:S01]  /*8940*/  IADD3 R6, P2, R4, 0x6040, RZ ;  /* 0x0000604004067810 */ /* 0x000fe20007f5e0ff */
[--C-:B------:R-:W-:Y:S01]  /*8950*/  IMAD.X R33, RZ, RZ, R5.reuse, P0 ;  /* 0x000000ffff217224 */ /* 0x100fe200000e0605 */
[----:B------:R-:W-:Y:S01]  /*8960*/  LOP3.LUT R138, R49, R52, RZ, 0x3c, !PT ;  /* 0x00000034318a7212 */ /* 0x000fe200078e3cff */
[--C-:B------:R-:W-:Y:S01]  /*8970*/  IMAD.X R119, RZ, RZ, R5.reuse, P5 ;  /* 0x000000ffff777224 */ /* 0x100fe200028e0605 */
[----:B------:R-:W-:Y:S01]  /*8980*/  LOP3.LUT R4, R25, R4, RZ, 0x3c, !PT ;  /* 0x0000000419047212 */ /* 0x000fe200078e3cff */
[----:B------:R-:W-:Y:S01]  /*8990*/  IMAD.X R25, RZ, RZ, R5, P2 ;  /* 0x000000ffff197224 */ /* 0x000fe200010e0605 */
[----:B------:R-:W-:-:S02]  /*89a0*/  LOP3.LUT R52, R37, R14, RZ, 0x3c, !PT ;  /* 0x0000000e25347212 */ /* 0x000fc400078e3cff */
[----:B------:R-:W-:Y:S02]  /*89b0*/  IADD3 R37, P3, R72, 0x2000, RZ ;  /* 0x0000200048257810 */ /* 0x000fe40007f7e0ff */
[----:B------:R-:W-:Y:S02]  /*89c0*/  SHF.R.U64 R40, R40, 0x3, RZ ;  /* 0x0000000328287819 */ /* 0x000fe400000012ff */
[----:B------:R-:W-:Y:S02]  /*89d0*/  SHF.R.U64 R28, R28, 0x3, RZ ;  /* 0x000000031c1c7819 */ /* 0x000fe400000012ff */
[----:B------:R-:W-:Y:S02]  /*89e0*/  MOV R57, R4 ;  /* 0x0000000400397202 */ /* 0x000fe40000000f00 */
[----:B------:R-:W-:Y:S01]  /*89f0*/  F2FP.F16.F32.PACK_AB R4, R15, R21 ;  /* 0x000000150f04723e */ /* 0x000fe200000000ff */
[----:B------:R-:W-:Y:S01]  /*8a00*/  IMAD.X R21, RZ, RZ, R73, P3 ;  /* 0x000000ffff157224 */ /* 0x000fe200018e0649 */
[----:B------:R-:W-:-:S02]  /*8a10*/  LOP3.LUT R130, R40, R41, RZ, 0x3c, !PT ;  /* 0x0000002928827212 */ /* 0x000fc400078e3cff */
[----:B------:R-:W-:Y:S02]  /*8a20*/  LOP3.LUT R28, R28, R3, RZ, 0x3c, !PT ;  /* 0x000000031c1c7212 */ /* 0x000fe400078e3cff */
[----:B------:R-:W-:Y:S02]  /*8a30*/  LOP3.LUT R41, R36, 0x380, RZ, 0xc0, !PT ;  /* 0x0000038024297812 */ /* 0x000fe400078ec0ff */
[----:B------:R-:W-:Y:S02]  /*8a40*/  IADD3 R3, P3, R72, 0x9000, RZ ;  /* 0x0000900048037810 */ /* 0x000fe40007f7e0ff */
[----:B------:R-:W-:Y:S02]  /*8a50*/  LOP3.LUT R49, R32, 0x380, RZ, 0xc0, !PT ;  /* 0x0000038020317812 */ /* 0x000fe400078ec0ff */
[----:B------:R-:W-:Y:S02]  /*8a60*/  SHF.R.U64 R41, R41, 0x3, RZ ;  /* 0x0000000329297819 */ /* 0x000fe400000012ff */
[----:B------:R-:W-:-:S02]  /*8a70*/  LOP3.LUT R56, R3, 0x380, RZ, 0xc0, !PT ;  /* 0x0000038003387812 */ /* 0x000fc400078ec0ff */
[----:B------:R-:W-:Y:S02]  /*8a80*/  SHF.R.U64 R49, R49, 0x3, RZ ;  /* 0x0000000331317819 */ /* 0x000fe400000012ff */
[----:B------:R-:W-:Y:S02]  /*8a90*/  LOP3.LUT R8, R41, R36, RZ, 0x3c, !PT ;  /* 0x0000002429087212 */ /* 0x000fe400078e3cff */
[----:B------:R-:W-:Y:S02]  /*8aa0*/  SHF.R.U64 R56, R56, 0x3, RZ ;  /* 0x0000000338387819 */ /* 0x000fe400000012ff */
[----:B------:R-:W-:Y:S02]  /*8ab0*/  LOP3.LUT R41, R24, 0x380, RZ, 0xc0, !PT ;  /* 0x0000038018297812 */ /* 0x000fe400078ec0ff */
[----:B------:R-:W-:Y:S02]  /*8ac0*/  LOP3.LUT R32, R49, R32, RZ, 0x3c, !PT ;  /* 0x0000002031207212 */ /* 0x000fe400078e3cff */
[----:B------:R-:W-:-:S02]  /*8ad0*/  LOP3.LUT R56, R56, R3, RZ, 0x3c, !PT ;  /* 0x0000000338387212 */ /* 0x000fc400078e3cff */
[----:B------:R-:W-:Y:S01]  /*8ae0*/  LOP3.LUT R49, R20, 0x380, RZ, 0xc0, !PT ;  /* 0x0000038014317812 */ /* 0x000fe200078ec0ff */
[----:B------:R-:W0:Y:S01]  /*8af0*/  SHFL.IDX PT, R3, R213, RZ, 0x1f ;  /* 0x00001fffd5037589 */ /* 0x000e2200000e0000 */
[----:B------:R-:W-:Y:S02]  /*8b00*/  SHF.R.U64 R41, R41, 0x3, RZ ;  /* 0x0000000329297819 */ /* 0x000fe400000012ff */
[----:B------:R-:W-:Y:S02]  /*8b10*/  SHF.R.U64 R49, R49, 0x3, RZ ;  /* 0x0000000331317819 */ /* 0x000fe400000012ff */
[----:B------:R-:W-:Y:S02]  /*8b20*/  LOP3.LUT R68, R41, R24, RZ, 0x3c, !PT ;  /* 0x0000001829447212 */ /* 0x000fe400078e3cff */
[----:B------:R-:W-:Y:S02]  /*8b30*/  IADD3 R41, P2, R72, 0x1000, RZ ;  /* 0x0000100048297810 */ /* 0x000fe40007f5e0ff */
[----:B------:R-:W-:-:S02]  /*8b40*/  LOP3.LUT R45, R6, 0x380, RZ, 0xc0, !PT ;  /* 0x00000380062d7812 */ /* 0x000fc400078ec0ff */
[----:B------:R-:W-:Y:S01]  /*8b50*/  LOP3.LUT R118, R49, R20, RZ, 0x3c, !PT ;  /* 0x0000001431767212 */ /* 0x000fe200078e3cff */
[----:B------:R-:W-:Y:S01]  /*8b60*/  IMAD.X R15, RZ, RZ, R73, P2 ;  /* 0x000000ffff0f7224 */ /* 0x000fe200010e0649 */
[----:B------:R-:W-:Y:S02]  /*8b70*/  LOP3.LUT R14, R41, 0x380, RZ, 0xc0, !PT ;  /* 0x00000380290e7812 */ /* 0x000fe400078ec0ff */
[----:B------:R-:W-:Y:S02]  /*8b80*/  LOP3.LUT R20, R37, 0x380, RZ, 0xc0, !PT ;  /* 0x0000038025147812 */ /* 0x000fe400078ec0ff */
[----:B------:R-:W-:Y:S02]  /*8b90*/  SHF.R.U64 R45, R45, 0x3, RZ ;  /* 0x000000032d2d7819 */ /* 0x000fe400000012ff */
[----:B------:R-:W-:Y:S02]  /*8ba0*/  SHF.R.U64 R14, R14, 0x3, RZ ;  /* 0x000000030e0e7819 */ /* 0x000fe400000012ff */
[----:B------:R-:W-:-:S02]  /*8bb0*/  SHF.R.U64 R20, R20, 0x3, RZ ;  /* 0x0000000314147819 */ /* 0x000fc400000012ff */
[----:B------:R-:W-:Y:S02]  /*8bc0*/  LOP3.LUT R24, R45, R6, RZ, 0x3c, !PT ;  /* 0x000000062d187212 */ /* 0x000fe400078e3cff */
[----:B------:R-:W-:Y:S02]  /*8bd0*/  F2FP.F16.F32.PACK_AB R6, R7, R193 ;  /* 0x000000c10706723e */ /* 0x000fe400000000ff */
[----:B------:R-:W-:Y:S02]  /*8be0*/  LOP3.LUT R14, R14, R41, RZ, 0x3c, !PT ;  /* 0x000000290e0e7212 */ /* 0x000fe400078e3cff */
[----:B------:R-:W-:Y:S02]  /*8bf0*/  LOP3.LUT R20, R20, R37, RZ, 0x3c, !PT ;  /* 0x0000002514147212 */ /* 0x000fe400078e3cff */
[----:B------:R-:W-:Y:S02]  /*8c00*/  F2FP.F16.F32.PACK_AB R5, R27, R26 ;  /* 0x0000001a1b05723e */ /* 0x000fe400000000ff */
[----:B------:R-:W-:-:S02]  /*8c10*/  F2FP.F16.F32.PACK_AB R7, R31, R30 ;  /* 0x0000001e1f07723e */ /* 0x000fc400000000ff */
[C---:B------:R-:W-:Y:S02]  /*8c20*/  IADD3 R37, P4, R72.reuse, 0x3000, RZ ;  /* 0x0000300048257810 */ /* 0x040fe40007f9e0ff */
[C---:B------:R-:W-:Y:S01]  /*8c30*/  IADD3 R41, P5, R72.reuse, 0x4000, RZ ;  /* 0x0000400048297810 */ /* 0x040fe20007fbe0ff */
[----:B------:R1:W-:Y:S01]  /*8c40*/  STSM.16.M88.4 [R57], R4 ;  /* 0x0000000439007844 */ /* 0x0003e20000000200 */
[C---:B------:R-:W-:Y:S02]  /*8c50*/  IADD3 R45, P6, R72.reuse, 0x5000, RZ ;  /* 0x00005000482d7810 */ /* 0x040fe40007fde0ff */
[C---:B------:R-:W-:Y:S02]  /*8c60*/  IADD3 R49, P0, R72.reuse, 0x6000, RZ ;  /* 0x0000600048317810 */ /* 0x040fe40007f1e0ff */
[C---:B------:R-:W-:Y:S02]  /*8c70*/  IADD3 R65, P1, R72.reuse, 0x7000, RZ ;  /* 0x0000700048417810 */ /* 0x040fe40007f3e0ff */
[----:B------:R-:W-:-:S02]  /*8c80*/  IADD3 R61, P2, R72, 0x8000, RZ ;  /* 0x00008000483d7810 */ /* 0x000fc40007f5e0ff */
[----:B------:R-:W-:Y:S02]  /*8c90*/  LOP3.LUT R36, R37, 0x380, RZ, 0xc0, !PT ;  /* 0x0000038025247812 */ /* 0x000fe400078ec0ff */
[----:B------:R-:W-:Y:S02]  /*8ca0*/  LOP3.LUT R40, R41, 0x380, RZ, 0xc0, !PT ;  /* 0x0000038029287812 */ /* 0x000fe400078ec0ff */
[----:B------:R-:W-:Y:S02]  /*8cb0*/  LOP3.LUT R44, R45, 0x380, RZ, 0xc0, !PT ;  /* 0x000003802d2c7812 */ /* 0x000fe400078ec0ff */
[----:B------:R-:W-:Y:S01]  /*8cc0*/  LOP3.LUT R48, R49, 0x380, RZ, 0xc0, !PT ;  /* 0x0000038031307812 */ /* 0x000fe200078ec0ff */
[----:B-1----:R-:W-:Y:S01]  /*8cd0*/  IMAD.X R57, RZ, RZ, R73, P3 ;  /* 0x000000ffff397224 */ /* 0x002fe200018e0649 */
[----:B------:R-:W-:Y:S02]  /*8ce0*/  LOP3.LUT R64, R65, 0x380, RZ, 0xc0, !PT ;  /* 0x0000038041407812 */ /* 0x000fe400078ec0ff */
[----:B------:R-:W-:-:S02]  /*8cf0*/  LOP3.LUT R60, R61, 0x380, RZ, 0xc0, !PT ;  /* 0x000003803d3c7812 */ /* 0x000fc400078ec0ff */
[----:B0-----:R-:W-:Y:S02]  /*8d00*/  ISETP.NE.AND P3, PT, R3, RZ, PT ;  /* 0x000000ff0300720c */ /* 0x001fe40003f65270 */
[----:B------:R-:W-:Y:S02]  /*8d10*/  LOP3.LUT R3, R72, 0x380, RZ, 0xc0, !PT ;  /* 0x0000038048037812 */ /* 0x000fe400078ec0ff */
        /* <DEDUP_REMOVED lines=24> */
[----:B------:R-:W-:Y:S02]  /*8ea0*/  IADD3 R77, P2, R72, 0xf000, RZ ;  /* 0x0000f000484d7810 */ /* 0x000fe40007f5e0ff */
[----:B------:R-:W-:-:S02]  /*8eb0*/  MOV R27, R126 ;  /* 0x0000007e001b7202 */ /* 0x000fc40000000f00 */
[----:B------:R-:W-:Y:S02]  /*8ec0*/  LOP3.LUT R72, R3, R72, RZ, 0x3c, !PT ;  /* 0x0000004803487212 */ /* 0x000fe400078e3cff */
[----:B------:R-:W-:Y:S02]  /*8ed0*/  MOV R26, R122 ;  /* 0x0000007a001a7202 */ /* 0x000fe40000000f00 */
[----:B------:R-:W-:Y:S02]  /*8ee0*/  MOV R127, R8 ;  /* 0x00000008007f7202 */ /* 0x000fe40000000f00 */
[----:B------:R-:W-:Y:S02]  /*8ef0*/  MOV R3, R10 ;  /* 0x0000000a00037202 */ /* 0x000fe40000000f00 */
[----:B------:R-:W-:Y:S02]  /*8f00*/  F2FP.F16.F32.PACK_AB R4, R210, R211 ;  /* 0x000000d3d204723e */ /* 0x000fe400000000ff */
        /* <DEDUP_REMOVED lines=8> */
[----:B------:R-:W-:Y:S02]  /*8f90*/  MOV R38, R24 ;  /* 0x0000001800267202 */ /* 0x000fe40000000f00 */
[----:B------:R-:W-:Y:S01]  /*8fa0*/  MOV R130, R130 ;  /* 0x0000008200827202 */ /* 0x000fe20000000f00 */
[----:B------:R1:W-:Y:S01]  /*8fb0*/  STSM.16.M88.4 [R27], R8 ;  /* 0x000000081b007844 */ /* 0x0003e20000000200 */
[----:B------:R-:W-:Y:S02]  /*8fc0*/  MOV R39, R28 ;  /* 0x0000001c00277202 */ /* 0x000fe40000000f00 */
[----:B------:R-:W-:Y:S02]  /*8fd0*/  F2FP.F16.F32.PACK_AB R24, R201, R202 ;  /* 0x000000cac918723e */ /* 0x000fe400000000ff */
[----:B------:R-:W-:Y:S02]  /*8fe0*/  F2FP.F16.F32.PACK_AB R25, R51, R50 ;  /* 0x000000323319723e */ /* 0x000fe400000000ff */
[----:B------:R-:W-:-:S02]  /*8ff0*/  MOV R134, R134 ;  /* 0x0000008600867202 */ /* 0x000fc40000000f00 */
[----:B0-----:R-:W-:Y:S02]  /*9000*/  F2FP.F16.F32.PACK_AB R26, R199, R200 ;  /* 0x000000c8c71a723e */ /* 0x001fe400000000ff */
[----:B------:R-:W-:Y:S02]  /*9010*/  F2FP.F16.F32.PACK_AB R28, R197, R198 ;  /* 0x000000c6c51c723e */ /* 0x000fe400000000ff */
[----:B------:R-:W-:Y:S02]  /*9020*/  F2FP.F16.F32.PACK_AB R29, R59, R58 ;  /* 0x0000003a3b1d723e */ /* 0x000fe400000000ff */
[----:B------:R-:W-:Y:S02]  /*9030*/  F2FP.F16.F32.PACK_AB R30, R195, R196 ;  /* 0x000000c4c31e723e */ /* 0x000fe400000000ff */
[----:B-1----:R-:W-:Y:S02]  /*9040*/  F2FP.F16.F32.PACK_AB R27, R55, R54 ;  /* 0x00000036371b723e */ /* 0x002fe400000000ff */
[----:B------:R-:W-:-:S02]  /*9050*/  F2FP.F16.F32.PACK_AB R31, R63, R62 ;  /* 0x0000003e3f1f723e */ /* 0x000fc400000000ff */
[----:B------:R-:W-:Y:S01]  /*9060*/  MOV R138, R138 ;  /* 0x0000008a008a7202 */ /* 0x000fe20000000f00 */
[----:B------:R-:W-:Y:S01]  /*9070*/  STSM.16.M88.4 [R130], R24 ;  /* 0x0000001882007844 */ /* 0x000fe20000000200 */
[----:B------:R-:W-:Y:S02]  /*9080*/  F2FP.F16.F32.PACK_AB R4, R183, R194 ;  /* 0x000000c2b704723e */ /* 0x000fe400000000ff */
[----:B------:R-:W-:Y:S01]  /*9090*/  F2FP.F16.F32.PACK_AB R5, R67, R66 ;  /* 0x000000424305723e */ /* 0x000fe200000000ff */
[----:B------:R-:W-:Y:S01]  /*90a0*/  STSM.16.M88.4 [R134], R28 ;  /* 0x0000001c86007844 */ /* 0x000fe20000000200 */
[----:B------:R-:W-:Y:S02]  /*90b0*/  F2FP.F16.F32.PACK_AB R6, R181, R182 ;  /* 0x000000b6b506723e */ /* 0x000fe400000000ff */
[----:B------:R-:W-:Y:S02]  /*90c0*/  F2FP.F16.F32.PACK_AB R7, R71, R70 ;  /* 0x000000464707723e */ /* 0x000fe400000000ff */
[----:B------:R-:W-:-:S02]  /*90d0*/  MOV R142, R142 ;  /* 0x0000008e008e7202 */ /* 0x000fc40000000f00 */
[----:B------:R-:W-:Y:S01]  /*90e0*/  F2FP.F16.F32.PACK_AB R8, R179, R180 ;  /* 0x000000b4b308723e */ /* 0x000fe200000000ff */
[----:B------:R-:W-:Y:S01]  /*90f0*/  STSM.16.M88.4 [R138], R4 ;  /* 0x000000048a007844 */ /* 0x000fe20000000200 */
[----:B------:R-:W-:Y:S02]  /*9100*/  F2FP.F16.F32.PACK_AB R9, R75, R74 ;  /* 0x0000004a4b09723e */ /* 0x000fe400000000ff */
[----:B------:R-:W-:Y:S02]  /*9110*/  F2FP.F16.F32.PACK_AB R10, R177, R178 ;  /* 0x000000b2b10a723e */ /* 0x000fe400000000ff */
[----:B------:R-:W-:Y:S02]  /*9120*/  F2FP.F16.F32.PACK_AB R11, R79, R78 ;  /* 0x0000004e4f0b723e */ /* 0x000fe400000000ff */
[----:B------:R-:W-:Y:S02]  /*9130*/  MOV R122, R32 ;  /* 0x00000020007a7202 */ /* 0x000fe40000000f00 */
[----:B------:R-:W-:Y:S01]  /*9140*/  MOV R123, R52 ;  /* 0x00000034007b7202 */ /* 0x000fe20000000f00 */
[----:B------:R0:W-:Y:S01]  /*9150*/  STSM.16.M88.4 [R142], R8 ;  /* 0x000000088e007844 */ /* 0x0001e20000000200 */
[----:B------:R-:W-:-:S02]  /*9160*/  F2FP.F16.F32.PACK_AB R32, R175, R176 ;  /* 0x000000b0af20723e */ /* 0x000fc400000000ff */
[----:B------:R-:W-:Y:S02]  /*9170*/  F2FP.F16.F32.PACK_AB R33, R83, R82 ;  /* 0x000000525321723e */ /* 0x000fe400000000ff */
[----:B------:R-:W-:Y:S02]  /*9180*/  F2FP.F16.F32.PACK_AB R34, R173, R174 ;  /* 0x000000aead22723e */ /* 0x000fe400000000ff */
[----:B------:R-:W-:Y:S02]  /*9190*/  F2FP.F16.F32.PACK_AB R35, R87, R86 ;  /* 0x000000565723723e */ /* 0x000fe400000000ff */
[----:B------:R-:W-:Y:S02]  /*91a0*/  MOV R126, R68 ;  /* 0x00000044007e7202 */ /* 0x000fe40000000f00 */
[----:B------:R-:W-:Y:S01]  /*91b0*/  F2FP.F16.F32.PACK_AB R52, R171, R172 ;  /* 0x000000acab34723e */ /* 0x000fe200000000ff */
[----:B------:R-:W-:Y:S01]  /*91c0*/  STSM.16.M88.4 [R127], R32 ;  /* 0x000000207f007844 */ /* 0x000fe20000000200 */
[----:B------:R-:W-:-:S02]  /*91d0*/  F2FP.F16.F32.PACK_AB R53, R91, R90 ;  /* 0x0000005a5b35723e */ /* 0x000fc400000000ff */
[----:B------:R-:W-:Y:S01]  /*91e0*/  F2FP.F16.F32.PACK_AB R54, R169, R170 ;  /* 0x000000aaa936723e */ /* 0x000fe200000000ff */
[----:B0-----:R-:W0:Y:S01]  /*91f0*/  LDC R10, c[0x0][0xd44] ;  /* 0x00035100ff0a7b82 */ /* 0x001e220000000800 */
[----:B------:R-:W-:Y:S02]  /*9200*/  F2FP.F16.F32.PACK_AB R55, R95, R94 ;  /* 0x0000005e5f37723e */ /* 0x000fe400000000ff */
[----:B------:R-:W-:Y:S02]  /*9210*/  F2FP.F16.F32.PACK_AB R68, R167, R168 ;  /* 0x000000a8a744723e */ /* 0x000fe400000000ff */
[----:B------:R-:W-:Y:S01]  /*9220*/  F2FP.F16.F32.PACK_AB R69, R99, R98 ;  /* 0x000000626345723e */ /* 0x000fe200000000ff */
[----:B------:R1:W-:Y:S01]  /*9230*/  STSM.16.M88.4 [R3], R52 ;  /* 0x0000003403007844 */ /* 0x0003e20000000200 */
[----:B------:R-:W-:Y:S02]  /*9240*/  F2FP.F16.F32.PACK_AB R70, R155, R159 ;  /* 0x0000009f9b46723e */ /* 0x000fe400000000ff */
[----:B------:R-:W-:-:S02]  /*9250*/  F2FP.F16.F32.PACK_AB R71, R103, R102 ;  /* 0x000000666747723e */ /* 0x000fc400000000ff */
[----:B------:R-:W-:Y:S02]  /*9260*/  F2FP.F16.F32.PACK_AB R4, R105, R104 ;  /* 0x000000686904723e */ /* 0x000fe400000000ff */
[----:B------:R-:W-:Y:S01]  /*9270*/  F2FP.F16.F32.PACK_AB R5, R107, R106 ;  /* 0x0000006a6b05723e */ /* 0x000fe200000000ff */
[----:B------:R2:W-:Y:S01]  /*9280*/  STSM.16.M88.4 [R122], R68 ;  /* 0x000000447a007844 */ /* 0x0005e20000000200 */
[----:B------:R-:W-:Y:S02]  /*9290*/  F2FP.F16.F32.PACK_AB R6, R109, R108 ;  /* 0x0000006c6d06723e */ /* 0x000fe400000000ff */
[----:B------:R-:W-:Y:S02]  /*92a0*/  F2FP.F16.F32.PACK_AB R7, R111, R110 ;  /* 0x0000006e6f07723e */ /* 0x000fe400000000ff */
[----:B------:R-:W-:Y:S02]  /*92b0*/  MOV R100, R100 ;  /* 0x0000006400647202 */ /* 0x000fe40000000f00 */
[----:B------:R-:W-:Y:S01]  /*92c0*/  MOV R118, R118 ;  /* 0x0000007600767202 */ /* 0x000fe20000000f00 */
[----:B------:R3:W-:Y:S01]  /*92d0*/  STSM.16.M88.4 [R123], R4 ;  /* 0x000000047b007844 */ /* 0x0007e20000000200 */
[----:B------:R-:W-:Y:S01]  /*92e0*/  F2FP.F16.F32.PACK_AB R130, R133, R132 ;  /* 0x000000848582723e */ /* 0x000fe200000000ff */
[----:B-1----:R-:W-:Y:S01]  /*92f0*/  IMAD.MOV R3, RZ, RZ, -R187 ;  /* 0x000000ffff037224 */ /* 0x002fe200078e0abb */
[----:B------:R-:W-:Y:S01]  /*9300*/  F2FP.F16.F32.PACK_AB R131, R162, R161 ;  /* 0x000000a1a283723e */ /* 0x000fe200000000ff */
[----:B------:R1:W-:Y:S01]  /*9310*/  STSM.16.M88.4 [R126], R112 ;  /* 0x000000707e007844 */ /* 0x0003e20000000200 */
[----:B------:R-:W-:Y:S01]  /*9320*/  F2FP.F16.F32.PACK_AB R138, R141, R140 ;  /* 0x0000008c8d8a723e */ /* 0x000fe200000000ff */
[----:B0-----:R-:W-:Y:S01]  /*9330*/  IMAD R10, R10, R3, UR40 ;  /* 0x000000280a0a7e24 */ /* 0x001fe2000f8e0203 */
[----:B------:R-:W-:-:S02]  /*9340*/  F2FP.F16.F32.PACK_AB R139, R166, R165 ;  /* 0x000000a5a68b723e */ /* 0x000fc400000000ff */
[----:B--2---:R-:W-:Y:S02]  /*9350*/  F2FP.F16.F32.PACK_AB R122, R125, R124 ;  /* 0x0000007c7d7a723e */ /* 0x004fe400000000ff */
[----:B------:R-:W-:Y:S02]  /*9360*/  LOP3.LUT R96, R97, 0x380, RZ, 0xc0, !PT ;  /* 0x0000038061607812 */ /* 0x000fe400078ec0ff */
[----:B------:R-:W-:Y:S02]  /*9370*/  LOP3.LUT R92, R93, 0x380, RZ, 0xc0, !PT ;  /* 0x000003805d5c7812 */ /* 0x000fe400078ec0ff */
[----:B------:R-:W-:Y:S02]  /*9380*/  LOP3.LUT R88, R89, 0x380, RZ, 0xc0, !PT ;  /* 0x0000038059587812 */ /* 0x000fe400078ec0ff */
[----:B---3--:R-:W-:Y:S02]  /*9390*/  F2FP.F16.F32.PACK_AB R123, R157, R156 ;  /* 0x0000009c9d7b723e */ /* 0x008fe400000000ff */
[----:B------:R-:W-:-:S02]  /*93a0*/  LOP3.LUT R84, R85, 0x380, RZ, 0xc0, !PT ;  /* 0x0000038055547812 */ /* 0x000fc400078ec0ff */
[----:B------:R-:W-:Y:S01]  /*93b0*/  LOP3.LUT R80, R81, 0x380, RZ, 0xc0, !PT ;  /* 0x0000038051507812 */ /* 0x000fe200078ec0ff */
[----:B------:R1:W-:Y:S01]  /*93c0*/  STSM.16.M88.4 [R100], R120 ;  /* 0x0000007864007844 */ /* 0x0003e20000000200 */
[----:B------:R-:W-:Y:S02]  /*93d0*/  LOP3.LUT R76, R77, 0x380, RZ, 0xc0, !PT ;  /* 0x000003804d4c7812 */ /* 0x000fe400078ec0ff */
[----:B------:R-:W-:Y:S01]  /*93e0*/  SHF.R.U64 R96, R96, 0x3, RZ ;  /* 0x0000000360607819 */ /* 0x000fe200000012ff */
[----:B------:R1:W-:Y:S01]  /*93f0*/  STSM.16.M88.4 [R118], R128 ;  /* 0x0000008076007844 */ /* 0x0003e20000000200 */
[----:B------:R-:W-:Y:S02]  /*9400*/  SHF.R.U64 R92, R92, 0x3, RZ ;  /* 0x000000035c5c7819 */ /* 0x000fe400000012ff */
[----:B------:R-:W-:Y:S01]  /*9410*/  SHF.R.U64 R88, R88, 0x3, RZ ;  /* 0x0000000358587819 */ /* 0x000fe200000012ff */
[----:B------:R1:W-:Y:S01]  /*9420*/  STSM.16.M88.4 [R38], R136 ;  /* 0x0000008826007844 */ /* 0x0003e20000000200 */
[----:B------:R-:W-:-:S02]  /*9430*/  SHF.R.U64 R84, R84, 0x3, RZ ;  /* 0x0000000354547819 */ /* 0x000fc400000012ff */
[----:B------:R-:W-:Y:S01]  /*9440*/  SHF.R.U64 R80, R80, 0x3, RZ ;  /* 0x0000000350507819 */ /* 0x000fe200000012ff */
[----:B------:R1:W-:Y:S01]  /*9450*/  STSM.16.M88.4 [R39], R144 ;  /* 0x0000009027007844 */ /* 0x0003e20000000200 */
        /* <DEDUP_REMOVED lines=12> */
[----:B------:R-:W-:Y:S02]  /*9520*/  IADD3.X R85, RZ, R73, RZ, P0, !PT ;  /* 0x00000049ff557210 */ /* 0x000fe400007fe4ff */
[----:B------:R-:W-:Y:S02]  /*9530*/  SHF.R.S32.HI R24, RZ, 0x1f, R187 ;  /* 0x0000001fff187819 */ /* 0x000fe400000114bb */
[----:B------:R-:W-:Y:S01]  /*9540*/  SHF.R.S32.HI R11, RZ, 0x1f, R10 ;  /* 0x0000001fff0b7819 */ /* 0x000fe2000001140a */
[----:B------:R-:W-:Y:S06]  /*9550*/  BAR.SYNC.DEFER_BLOCKING 0x1, 0x100 ;  /* 0x0044000000007b1d */ /* 0x000fec0000010000 */
[----:B-1----:R-:W-:Y:S05]  /*9560*/  @P3 BRA `(.L_x_3432) ;  /* 0x0000000000c03947 */ /* 0x002fea0003800000 */
[----:B------:R-:W0:Y:S01]  /*9570*/  LDC R8, c[0x0][0xce8] ;  /* 0x00033a00ff087b82 */ /* 0x000e220000000800 */
[----:B------:R-:W-:Y:S01]  /*9580*/  IMAD R3, RZ, RZ, -UR40 ;  /* 0x80000028ff037e24 */ /* 0x000fe2000f8e02ff */
[----:B------:R-:W-:Y:S01]  /*9590*/  ULDC.64 UR4, c[0x0][0xc90] ;  /* 0x0003240000047ab9 */ /* 0x000fe20000000a00 */
[----:B------:R-:W-:-:S05]  /*95a0*/  IMAD.MOV R28, RZ, RZ, -R22 ;  /* 0x000000ffff1c7224 */ /* 0x000fca00078e0a16 */
[----:B------:R-:W1:Y:S01]  /*95b0*/  LDC R4, c[0x0][0xd38] ;  /* 0x00034e00ff047b82 */ /* 0x000e620000000800 */
[----:B0-----:R-:W-:Y:S01]  /*95c0*/  ISETP.NE.AND P0, PT, R8, 0x1, PT ;  /* 0x000000010800780c */ /* 0x001fe20003f05270 */
[----:B-1----:R-:W-:Y:S02]  /*95d0*/  IMAD R13, R4, R3, UR41 ;  /* 0x00000029040d7e24 */ /* 0x002fe4000f8e0203 */
[----:B------:R-:W-:Y:S02]  /*95e0*/  IMAD R3, R11, UR4, RZ ;  /* 0x000000040b037c24 */ /* 0x000fe4000f8e02ff */
[----:B------:R-:W-:-:S08]  /*95f0*/  IMAD R25, R13, 0x40, R217 ;  /* 0x000000400d197824 */ /* 0x000fd000078e02d9 */
[----:B------:R-:W0:Y:S01]  /*9600*/  @P0 LDC R6, c[0x0][0xcec] ;  /* 0x00033b00ff060b82 */ /* 0x000e220000000800 */
[C---:B------:R-:W-:Y:S02]  /*9610*/  IMAD R7, R10.reuse, UR5, R3 ;  /* 0x000000050a077c24 */ /* 0x040fe4000f8e0203 */
[----:B------:R-:W-:Y:S02]  /*9620*/  IMAD.MOV.U32 R3, RZ, RZ, R25 ;  /* 0x000000ffff037224 */ /* 0x000fe400078e0019 */
[----:B------:R-:W-:Y:S01]  /*9630*/  IMAD.WIDE.U32 R4, R10, UR4, RZ ;  /* 0x000000040a047c25 */ /* 0x000fe2000f8e00ff */
[----:B------:R-:W-:Y:S02]  /*9640*/  ULDC.64 UR4, c[0x0][0xc98] ;  /* 0x0003260000047ab9 */ /* 0x000fe40000000a00 */
[----:B------:R-:W1:Y:S01]  /*9650*/  @P0 LDC R9, c[0x0][0xcf0] ;  /* 0x00033c00ff090b82 */ /* 0x000e620000000800 */
[----:B------:R-:W-:Y:S02]  /*9660*/  IMAD.IADD R5, R5, 0x1, R7 ;  /* 0x0000000105057824 */ /* 0x000fe400078e0207 */
[----:B------:R-:W-:-:S02]  /*9670*/  IMAD R26, R13, 0x40, R16 ;  /* 0x000000400d1a7824 */ /* 0x000fc400078e0210 */
[----:B------:R-:W-:-:S04]  /*9680*/  IMAD.WIDE.U32 R4, R187, UR4, R4 ;  /* 0x00000004bb047c25 */ /* 0x000fc8000f8e0004 */
[----:B0-----:R-:W-:-:S05]  /*9690*/  @P0 IMAD.HI.U32 R6, R25, R6, RZ ;  /* 0x0000000619060227 */ /* 0x001fca00078e00ff */
[----:B-1----:R-:W-:Y:S01]  /*96a0*/  @P0 SHF.R.U32.HI R3, RZ, R9, R6 ;  /* 0x00000009ff030219 */ /* 0x002fe20000011606 */
[----:B------:R-:W-:-:S03]  /*96b0*/  IMAD R6, R24, UR4, RZ ;  /* 0x0000000418067c24 */ /* 0x000fc6000f8e02ff */
[--C-:B------:R-:W-:Y:S01]  /*96c0*/  SHF.R.S32.HI R9, RZ, 0x1f, R3.reuse ;  /* 0x0000001fff097819 */ /* 0x100fe20000011403 */
[----:B------:R-:W-:Y:S01]  /*96d0*/  IMAD.MOV R7, RZ, RZ, -R3 ;  /* 0x000000ffff077224 */ /* 0x000fe200078e0a03 */
[----:B------:R-:W-:Y:S01]  /*96e0*/  IADD3 R4, P0, R3, R4, RZ ;  /* 0x0000000403047210 */ /* 0x000fe20007f1e0ff */
[----:B------:R-:W-:Y:S01]  /*96f0*/  IMAD R6, R187, UR5, R6 ;  /* 0x00000005bb067c24 */ /* 0x000fe2000f8e0206 */
[----:B------:R-:W-:Y:S01]  /*9700*/  ULDC.64 UR4, c[0x0][0xc88] ;  /* 0x0003220000047ab9 */ /* 0x000fe20000000a00 */
[----:B------:R-:W-:-:S03]  /*9710*/  IMAD R7, R8, R7, R25 ;  /* 0x0000000708077224 */ /* 0x000fc600078e0219 */
[----:B------:R-:W-:Y:S02]  /*9720*/  IADD3.X R5, R9, R5, R6, P0, !PT ;  /* 0x0000000509057210 */ /* 0x000fe400007fe406 */
[----:B------:R-:W-:Y:S01]  /*9730*/  SHF.R.S32.HI R3, RZ, 0x1f, R7 ;  /* 0x0000001fff037819 */ /* 0x000fe20000011407 */
[----:B------:R-:W-:-:S04]  /*9740*/  IMAD.WIDE.U32 R4, R7, UR4, R4 ;  /* 0x0000000407047c25 */ /* 0x000fc8000f8e0004 */
[----:B------:R-:W-:-:S04]  /*9750*/  IMAD R6, R3, UR4, RZ ;  /* 0x0000000403067c24 */ /* 0x000fc8000f8e02ff */
[----:B------:R-:W-:Y:S01]  /*9760*/  IMAD R3, R7, UR5, R6 ;  /* 0x0000000507037c24 */ /* 0x000fe2000f8e0206 */
[----:B------:R-:W-:Y:S02]  /*9770*/  ULDC.64 UR4, c[0x0][0xc50] ;  /* 0x0003140000047ab9 */ /* 0x000fe40000000a00 */
[----:B------:R-:W-:Y:S01]  /*9780*/  LEA R9, P0, R4, UR4, 0x2 ;  /* 0x0000000404097c11 */ /* 0x000fe2000f8010ff */
[----:B------:R-:W-:Y:S01]  /*9790*/  IMAD.IADD R3, R5, 0x1, R3 ;  /* 0x0000000105037824 */ /* 0x000fe200078e0203 */
[----:B------:R-:W-:-:S03]  /*97a0*/  ULDC UR4, c[0x0][0xb88] ;  /* 0x0002e20000047ab9 */ /* 0x000fc60000000800 */
[----:B------:R-:W-:Y:S01]  /*97b0*/  SHFL.IDX PT, R6, R9, 0x1, 0x1c1f ;  /* 0x003c1f0009067f89 */ /* 0x000fe200000e0000 */
[----:B------:R-:W-:Y:S01]  /*97c0*/  LEA.HI.X R25, R4, UR5, R3, 0x2, P0 ;  /* 0x0000000504197c11 */ /* 0x000fe200080f1403 */
[----:B------:R-:W-:Y:S01]  /*97d0*/  IMAD R3, R8, UR4, RZ ;  /* 0x0000000408037c24 */ /* 0x000fe2000f8e02ff */
[----:B------:R-:W-:Y:S01]  /*97e0*/  ISETP.NE.AND P0, PT, R19, R28, PT ;  /* 0x0000001c1300720c */ /* 0x000fe20003f05270 */
[----:B------:R-:W-:Y:S01]  /*97f0*/  SHFL.IDX PT, R4, R9, RZ, 0x1c1f ;  /* 0x001c1fff09047589 */ /* 0x000fe200000e0000 */
[C---:B------:R-:W-:Y:S02]  /*9800*/  VIADD R8, R26.reuse, 0x8 ;  /* 0x000000081a087836 */ /* 0x040fe40000000000 */
[-C--:B------:R-:W-:Y:S01]  /*9810*/  ISETP.GE.OR P1, PT, R26, R3.reuse, P0 ;  /* 0x000000031a00720c */ /* 0x080fe20000726670 */
[----:B------:R-:W0:Y:S02]  /*9820*/  SHFL.IDX PT, R5, R25, RZ, 0x1c1f ;  /* 0x001c1fff19057589 */ /* 0x000e2400000e0000 */
[----:B------:R-:W-:-:S02]  /*9830*/  ISETP.GE.OR P0, PT, R8, R3, P0 ;  /* 0x000000030800720c */ /* 0x000fc40000706670 */
[----:B------:R-:W1:Y:S08]  /*9840*/  SHFL.IDX PT, R7, R25, 0x1, 0x1c1f ;  /* 0x003c1f0019077f89 */ /* 0x000e7000000e0000 */
[----:B0-----:R0:W-:Y:S04]  /*9850*/  @!P1 ST.E desc[UR42][R4.64], R12 ;  /* 0x0000000c04009985 */ /* 0x0011e8000c10192a */
[----:B-1----:R0:W-:Y:S02]  /*9860*/  @!P0 ST.E desc[UR42][R6.64], R0 ;  /* 0x0000000006008985 */ /* 0x0021e4000c10192a */
.L_x_3432:
[----:B------:R-:W1:Y:S01]  /*9870*/  LDC R27, c[0x0][0xce8] ;  /* 0x00033a00ff1b7b82 */ /* 0x000e620000000800 */
[----:B------:R-:W-:Y:S01]  /*9880*/  ULDC UR8, c[0x0][0xbc8] ;  /* 0x0002f20000087ab9 */ /* 0x000fe20000000800 */
[----:B0-----:R0:W5:Y:S01]  /*9890*/  LD.E.128 R4, desc[UR42][R20.64] ;  /* 0x0000002a14047980 */ /* 0x001162000c101d00 */
[----:B------:R-:W-:Y:S01]  /*98a0*/  ISETP.GE.AND P0, PT, R192, UR8, PT ;  /* 0x00000008c0007c0c */ /* 0x000fe2000bf06270 */
[----:B------:R-:W-:Y:S01]  /*98b0*/  ULDC.64 UR4, c[0x0][0xbe8] ;  /* 0x0002fa0000047ab9 */ /* 0x000fe20000000a00 */
[----:B------:R-:W-:Y:S01]  /*98c0*/  ULDC.64 UR6, c[0x0][0xb80] ;  /* 0x0002e00000067ab9 */ /* 0x000fe20000000a00 */
[----:B------:R-:W5:Y:S01]  /*98d0*/  LD.E.128 R72, desc[UR42][R72.64] ;  /* 0x0000002a48487980 */ /* 0x000f62000c101d00 */
[----:B------:R-:W-:Y:S02]  /*98e0*/  SEL R3, RZ, 0xffffffff, P0 ;  /* 0xffffffffff037807 */ /* 0x000fe40000000000 */
[----:B------:R-:W-:Y:S01]  /*98f0*/  ISETP.GE.AND P0, PT, R191, UR8, PT ;  /* 0x00000008bf007c0c */ /* 0x000fe2000bf06270 */
[----:B------:R-:W5:Y:S01]  /*9900*/  LD.E.128 R12, desc[UR42][R14.64] ;  /* 0x0000002a0e0c7980 */ /* 0x000f62000c101d00 */
[----:B0-----:R-:W0:Y:S01]  /*9910*/  LDC R21, c[0x0][0xd38] ;  /* 0x00034e00ff157b82 */ /* 0x001e220000000800 */
[----:B------:R-:W-:-:S02]  /*9920*/  ISETP.GE.AND P1, PT, R18, UR8, PT ;  /* 0x0000000812007c0c */ /* 0x000fc4000bf26270 */
[----:B------:R-:W5:Y:S04]  /*9930*/  LD.E.128 R36, desc[UR42][R36.64] ;  /* 0x0000002a24247980 */ /* 0x000f68000c101d00 */
[----:B------:R-:W5:Y:S04]  /*9940*/  LD.E.128 R40, desc[UR42][R40.64] ;  /* 0x0000002a28287980 */ /* 0x000f68000c101d00 */
[----:B------:R-:W5:Y:S01]  /*9950*/  LD.E.128 R44, desc[UR42][R44.64] ;  /* 0x0000002a2c2c7980 */ /* 0x000f62000c101d00 */
[----:B-1----:R-:W-:Y:S01]  /*9960*/  ISETP.NE.AND P2, PT, R27, 0x1, PT ;  /* 0x000000011b00780c */ /* 0x002fe20003f45270 */
[----:B------:R-:W-:Y:S01]  /*9970*/  IMAD.SHL.U32 R9, R3, 0x2, RZ ;  /* 0x0000000203097824 */ /* 0x000fe200078e00ff */
[----:B------:R-:W-:Y:S01]  /*9980*/  SEL R3, RZ, 0xffffffff, P0 ;  /* 0xffffffffff037807 */ /* 0x000fe20000000000 */
[----:B------:R-:W5:Y:S01]  /*9990*/  LD.E.128 R48, desc[UR42][R48.64] ;  /* 0x0000002a30307980 */ /* 0x000f62000c101d00 */
[----:B------:R-:W-:-:S03]  /*99a0*/  SEL R0, RZ, 0x1, P1 ;  /* 0x00000001ff007807 */ /* 0x000fc60000800000 */
[----:B------:R-:W-:Y:S01]  /*99b0*/  IMAD.SHL.U32 R3, R3, 0x4, RZ ;  /* 0x0000000403037824 */ /* 0x000fe200078e00ff */
[----:B------:R-:W-:Y:S01]  /*99c0*/  LOP3.LUT R0, R9, 0x2, R0, 0xe2, !PT ;  /* 0x0000000209007812 */ /* 0x000fe200078ee200 */
[----:B------:R-:W5:Y:S04]  /*99d0*/  LD.E.128 R64, desc[UR42][R64.64] ;  /* 0x0000002a40407980 */ /* 0x000f68000c101d00 */
[----:B------:R-:W1:Y:S01]  /*99e0*/  @P2 LDC R29, c[0x0][0xcec] ;  /* 0x00033b00ff1d2b82 */ /* 0x000e620000000800 */
[----:B------:R-:W-:Y:S01]  /*99f0*/  ISETP.GE.AND P0, PT, R190, UR8, PT ;  /* 0x00000008be007c0c */ /* 0x000fe2000bf06270 */
[----:B------:R-:W-:Y:S01]  /*9a00*/  IMAD R8, R11, UR4, RZ ;  /* 0x000000040b087c24 */ /* 0x000fe2000f8e02ff */
[----:B------:R-:W-:Y:S01]  /*9a10*/  LOP3.LUT R3, R3, 0x4, R0, 0xe2, !PT ;  /* 0x0000000403037812 */ /* 0x000fe200078ee200 */
[----:B------:R-:W5:Y:S04]  /*9a20*/  LD.E.128 R60, desc[UR42][R60.64] ;  /* 0x0000002a3c3c7980 */ /* 0x000f68000c101d00 */
[----:B------:R-:W2:Y:S01]  /*9a30*/  @P2 LDC R31, c[0x0][0xcf0] ;  /* 0x00033c00ff1f2b82 */ /* 0x000ea20000000800 */
[----:B------:R-:W-:Y:S01]  /*9a40*/  SEL R0, RZ, 0xffffffff, P0 ;  /* 0xffffffffff007807 */ /* 0x000fe20000000000 */
[----:B------:R-:W-:Y:S01]  /*9a50*/  IMAD R20, RZ, RZ, -UR40 ;  /* 0x80000028ff147e24 */ /* 0x000fe2000f8e02ff */
[----:B------:R-:W5:Y:S01]  /*9a60*/  LD.E.128 R56, desc[UR42][R56.64] ;  /* 0x0000002a38387980 */ /* 0x000f62000c101d00 */
[----:B------:R-:W-:-:S02]  /*9a70*/  IMAD R11, R10, UR5, R8 ;  /* 0x000000050a0b7c24 */ /* 0x000fc4000f8e0208 */
[----:B------:R-:W-:Y:S01]  /*9a80*/  IMAD.WIDE.U32 R8, R10, UR4, RZ ;  /* 0x000000040a087c25 */ /* 0x000fe2000f8e00ff */
[----:B------:R-:W-:Y:S01]  /*9a90*/  ISETP.GE.AND P0, PT, R189, UR8, PT ;  /* 0x00000008bd007c0c */ /* 0x000fe2000bf06270 */
[----:B------:R-:W-:Y:S01]  /*9aa0*/  ULDC.64 UR4, c[0x0][0xbf0] ;  /* 0x0002fc0000047ab9 */ /* 0x000fe20000000a00 */
[----:B------:R-:W5:Y:S01]  /*9ab0*/  LD.E.128 R96, desc[UR42][R96.64] ;  /* 0x0000002a60607980 */ /* 0x000f62000c101d00 */
[----:B------:R-:W-:Y:S02]  /*9ac0*/  IMAD.SHL.U32 R10, R0, 0x8, RZ ;  /* 0x00000008000a7824 */ /* 0x000fe400078e00ff */
[----:B0-----:R-:W-:Y:S01]  /*9ad0*/  IMAD R25, R21, R20, UR41 ;  /* 0x0000002915197e24 */ /* 0x001fe2000f8e0214 */
[----:B------:R-:W5:Y:S01]  /*9ae0*/  LD.E.128 R92, desc[UR42][R92.64] ;  /* 0x0000002a5c5c7980 */ /* 0x000f62000c101d00 */
[----:B------:R-:W-:Y:S01]  /*9af0*/  IMAD R0, R212, 0x20, R214 ;  /* 0x00000020d4007824 */ /* 0x000fe200078e02d6 */
[----:B------:R-:W-:Y:S02]  /*9b00*/  LOP3.LUT R10, R10, 0x8, R3, 0xe2, !PT ;  /* 0x000000080a0a7812 */ /* 0x000fe400078ee203 */
[----:B------:R-:W5:Y:S01]  /*9b10*/  LD.E.128 R88, desc[UR42][R88.64] ;  /* 0x0000002a58587980 */ /* 0x000f62000c101d00 */
[----:B------:R-:W-:Y:S01]  /*9b20*/  IMAD R26, R25, 0x40, R0 ;  /* 0x00000040191a7824 */ /* 0x000fe200078e0200 */
[----:B------:R-:W-:Y:S01]  /*9b30*/  SEL R3, RZ, 0xffffffff, P0 ;  /* 0xffffffffff037807 */ /* 0x000fe20000000000 */
[----:B------:R-:W-:Y:S01]  /*9b40*/  IMAD.IADD R9, R9, 0x1, R11 ;  /* 0x0000000109097824 */ /* 0x000fe200078e020b */
[----:B------:R-:W5:Y:S01]  /*9b50*/  LD.E.128 R84, desc[UR42][R84.64] ;  /* 0x0000002a54547980 */ /* 0x000f62000c101d00 */
[----:B------:R-:W-:-:S02]  /*9b60*/  IMAD R20, R24, UR4, RZ ;  /* 0x0000000418147c24 */ /* 0x000fc4000f8e02ff */
[----:B-1----:R-:W-:Y:S01]  /*9b70*/  @P2 IMAD.HI.U32 R0, R26, R29, RZ ;  /* 0x0000001d1a002227 */ /* 0x002fe200078e00ff */
[----:B------:R-:W5:Y:S03]  /*9b80*/  LD.E.128 R80, desc[UR42][R80.64] ;  /* 0x0000002a50507980 */ /* 0x000f66000c101d00 */
[----:B------:R-:W-:Y:S01]  /*9b90*/  IMAD.SHL.U32 R21, R3, 0x10, RZ ;  /* 0x0000001003157824 */ /* 0x000fe200078e00ff */
[----:B------:R-:W5:Y:S01]  /*9ba0*/  LD.E.128 R76, desc[UR42][R76.64] ;  /* 0x0000002a4c4c7980 */ /* 0x000f62000c101d00 */
[----:B------:R-:W-:Y:S01]  /*9bb0*/  IMAD.MOV.U32 R3, RZ, RZ, R26 ;  /* 0x000000ffff037224 */ /* 0x000fe200078e001a */
[----:B--2---:R-:W-:Y:S01]  /*9bc0*/  @P2 SHF.R.U32.HI R3, RZ, R31, R0 ;  /* 0x0000001fff032219 */ /* 0x004fe20000011600 */
[C---:B------:R-:W-:Y:S02]  /*9bd0*/  IMAD R11, R187.reuse, UR5, R20 ;  /* 0x00000005bb0b7c24 */ /* 0x040fe4000f8e0214 */
[----:B------:R-:W-:Y:S01]  /*9be0*/  IMAD.WIDE.U32 R8, R187, UR4, R8 ;  /* 0x00000004bb087c25 */ /* 0x000fe2000f8e0008 */
[----:B------:R-:W-:Y:S01]  /*9bf0*/  LOP3.LUT R10, R21, 0x10, R10, 0xe2, !PT ;  /* 0x00000010150a7812 */ /* 0x000fe200078ee20a */
[----:B------:R-:W-:Y:S01]  /*9c00*/  ULDC.64 UR4, c[0x0][0xbe0] ;  /* 0x0002f80000047ab9 */ /* 0x000fe20000000a00 */
[----:B------:R-:W-:Y:S01]  /*9c10*/  ISETP.GE.AND P0, PT, R188, UR8, PT ;  /* 0x00000008bc007c0c */ /* 0x000fe2000bf06270 */
[----:B------:R-:W-:Y:S01]  /*9c20*/  IMAD.IADD R9, R9, 0x1, R11 ;  /* 0x0000000109097824 */ /* 0x000fe200078e020b */
[--C-:B------:R-:W-:Y:S01]  /*9c30*/  SHF.R.S32.HI R11, RZ, 0x1f, R3.reuse ;  /* 0x0000001fff0b7819 */ /* 0x100fe20000011403 */
[----:B------:R-:W-:Y:S01]  /*9c40*/  IMAD.MOV R21, RZ, RZ, -R3 ;  /* 0x000000ffff157224 */ /* 0x000fe200078e0a03 */
[----:B------:R-:W-:Y:S01]  /*9c50*/  SEL R0, RZ, 0xffffffff, P0 ;  /* 0xffffffffff007807 */ /* 0x000fe20000000000 */
[----:B------:R-:W-:Y:S01]  /*9c60*/  @!PT LDS RZ, [RZ] ;  /* 0x00000000fffff984 */ /* 0x000fe20000000800 */
[----:B------:R-:W-:Y:S01]  /*9c70*/  @!PT LDS RZ, [RZ] ;  /* 0x00000000fffff984 */ /* 0x000fe20000000800 */
[----:B------:R-:W-:Y:S01]  /*9c80*/  @!PT LDS RZ, [RZ] ;  /* 0x00000000fffff984 */ /* 0x000fe20000000800 */
[----:B------:R-:W-:Y:S01]  /*9c90*/  @!PT LDS RZ, [RZ] ;  /* 0x00000000fffff984 */ /* 0x000fe20000000800 */
[----:B------:R0:W-:Y:S06]  /*9ca0*/  MEMBAR.ALL.CTA ;  /* 0x0000000000007992 */ /* 0x0001ec0000008000 */
[----:B0-----:R-:W0:Y:S01]  /*9cb0*/  FENCE.VIEW.ASYNC.S ;  /* 0x00000000000073c6 */ /* 0x001e220000000000 */
[----:B------:R-:W-:-:S02]  /*9cc0*/  IMAD R20, R11, UR4, RZ ;  /* 0x000000040b147c24 */ /* 0x000fc4000f8e02ff */
[----:B------:R-:W-:Y:S02]  /*9cd0*/  IMAD R11, R27, R21, R26 ;  /* 0x000000151b0b7224 */ /* 0x000fe400078e021a */
[----:B------:R-:W-:-:S03]  /*9ce0*/  IMAD.SHL.U32 R29, R0, 0x20, RZ ;  /* 0x00000020001d7824 */ /* 0x000fc600078e00ff */
[----:B------:R-:W-:Y:S01]  /*9cf0*/  SHF.R.S32.HI R0, RZ, 0x1f, R11 ;  /* 0x0000001fff007819 */ /* 0x000fe2000001140b */
[C---:B------:R-:W-:Y:S02]  /*9d00*/  IMAD R21, R3.reuse, UR5, R20 ;  /* 0x0000000503157c24 */ /* 0x040fe4000f8e0214 */
[----:B------:R-:W-:Y:S01]  /*9d10*/  IMAD.WIDE.U32 R8, R3, UR4, R8 ;  /* 0x0000000403087c25 */ /* 0x000fe2000f8e0008 */
[----:B------:R-:W-:Y:S01]  /*9d20*/  ULDC.64 UR4, c[0x0][0xbd8] ;  /* 0x0002f60000047ab9 */ /* 0x000fe20000000a00 */
[----:B------:R-:W-:Y:S02]  /*9d30*/  ISETP.GE.AND P0, PT, R216, UR8, PT ;  /* 0x00000008d8007c0c */ /* 0x000fe4000bf06270 */
[----:B------:R-:W-:Y:S02]  /*9d40*/  IMAD R0, R0, UR4, RZ ;  /* 0x0000000400007c24 */ /* 0x000fe4000f8e02ff */
[----:B------:R-:W-:Y:S02]  /*9d50*/  IMAD.IADD R9, R9, 0x1, R21 ;  /* 0x0000000109097824 */ /* 0x000fe400078e0215 */
[----:B------:R-:W-:Y:S01]  /*9d60*/  IMAD R21, R11, UR5, R0 ;  /* 0x000000050b157c24 */ /* 0x000fe2000f8e0200 */
[----:B------:R-:W-:Y:S01]  /*9d70*/  ULDC UR5, c[0x0][0xb88] ;  /* 0x0002e20000057ab9 */ /* 0x000fe20000000800 */
[----:B------:R-:W-:Y:S01]  /*9d80*/  SEL R3, RZ, 0x40, P0 ;  /* 0x00000040ff037807 */ /* 0x000fe20000000000 */
[----:B------:R-:W-:Y:S01]  /*9d90*/  IMAD R31, R27, UR5, RZ ;  /* 0x000000051b1f7c24 */ /* 0x000fe2000f8e02ff */
[----:B------:R-:W-:Y:S01]  /*9da0*/  ISETP.GE.AND P0, PT, R215, UR8, PT ;  /* 0x00000008d7007c0c */ /* 0x000fe2000bf06270 */
[----:B------:R-:W-:-:S02]  /*9db0*/  IMAD R30, R25, 0x40, R214 ;  /* 0x00000040191e7824 */ /* 0x000fc400078e02d6 */
[----:B------:R-:W-:Y:S01]  /*9dc0*/  IMAD.WIDE.U32 R8, R11, UR4, R8 ;  /* 0x000000040b087c25 */ /* 0x000fe2000f8e0008 */
[----:B------:R-:W-:Y:S01]  /*9dd0*/  SEL R0, RZ, 0x80, P0 ;  /* 0x00000080ff007807 */ /* 0x000fe20000000000 */
[----:B------:R-:W-:Y:S01]  /*9de0*/  UIADD3 UR4, UR38, 0x38820, URZ ;  /* 0x0003882026047890 */ /* 0x000fe2000fffe03f */
[----:B------:R-:W-:Y:S01]  /*9df0*/  ISETP.GE.AND P0, PT, R30, R31, PT ;  /* 0x0000001f1e00720c */ /* 0x000fe20003f06270 */
[----:B------:R-:W-:Y:S01]  /*9e00*/  IMAD.IADD R9, R9, 0x1, R21 ;  /* 0x0000000109097824 */ /* 0x000fe200078e0215 */
[C---:B------:R-:W-:Y:S01]  /*9e10*/  LEA R28, P1, R8.reuse, UR6, 0x1 ;  /* 0x00000006081c7c11 */ /* 0x040fe2000f8208ff */
[----:B------:R-:W-:Y:S01]  /*9e20*/  UPRMT UR4, URZ, 0x654, UR4 ;  /* 0x000006543f047896 */ /* 0x000fe20008000004 */
[----:B------:R-:W-:Y:S02]  /*9e30*/  LOP3.LUT R10, R29, 0x20, R10, 0xe2, !PT ;  /* 0x000000201d0a7812 */ /* 0x000fe400078ee20a */
[----:B------:R-:W-:Y:S01]  /*9e40*/  LEA.HI.X R29, R8, UR7, R9, 0x1, P1 ;  /* 0x00000007081d7c11 */ /* 0x000fe200088f0c09 */
[----:B------:R-:W-:Y:S01]  /*9e50*/  BSSY B0, `(.L_x_3433) ;  /* 0x0000026000007945 */ /* 0x000fe20003800000 */
[----:B------:R-:W-:-:S02]  /*9e60*/  LOP3.LUT R3, R10, R3, RZ, 0xfc, !PT ;  /* 0x000000030a037212 */ /* 0x000fc400078efcff */
[----:B0-----:R0:W1:Y:S02]  /*9e70*/  SHFL.IDX PT, R10, R28, RZ, 0x181f ;  /* 0x00181fff1c0a7589 */ /* 0x00106400000e0000 */
[----:B------:R-:W-:Y:S02]  /*9e80*/  SYNCS.ARRIVE.TRANS64.RED.A1T0 RZ, [UR4], RZ ;  /* 0x000000ffffff79a7 */ /* 0x000fe40008100404 */
[----:B------:R0:W2:Y:S01]  /*9e90*/  SHFL.IDX PT, R11, R29, RZ, 0x181f ;  /* 0x00181fff1d0b7589 */ /* 0x0000a200000e0000 */
[----:B------:R-:W-:Y:S01]  /*9ea0*/  LOP3.LUT R0, R3, R0, RZ, 0xfc, !PT ;  /* 0x0000000003007212 */ /* 0x000fe200078efcff */
[----:B------:R-:W-:Y:S06]  /*9eb0*/  @P0 BRA `(.L_x_3434) ;  /* 0x00000000007c0947 */ /* 0x000fec0003800000 */
[----:B------:R-:W-:Y:S02]  /*9ec0*/  ISETP.GE.AND P1, PT, R192, UR8, PT ;  /* 0x00000008c0007c0c */ /* 0x000fe4000bf26270 */
[----:B------:R-:W-:Y:S02]  /*9ed0*/  ISETP.GE.AND P0, PT, R18, UR8, PT ;  /* 0x0000000812007c0c */ /* 0x000fe4000bf06270 */
[----:B------:R-:W-:Y:S02]  /*9ee0*/  ISETP.GE.AND P5, PT, R191, UR8, PT ;  /* 0x00000008bf007c0c */ /* 0x000fe4000bfa6270 */
[----:B------:R-:W-:-:S07]  /*9ef0*/  ISETP.GE.AND P3, PT, R190, UR8, PT ;  /* 0x00000008be007c0c */ /* 0x000fce000bf66270 */
[-C--:B-1----:R-:W-:Y:S02]  /*9f00*/  @!P1 LEA R20, P2, R192, R10.reuse, 0x1 ;  /* 0x0000000ac0149211 */ /* 0x082fe400078408ff */
        /* <DEDUP_REMOVED lines=26> */
.L_x_3434:
[----:B------:R-:W-:Y:S05]  /*a0b0*/  BSYNC B0 ;  /* 0x0000000000007941 */ /* 0x000fea0003800000 */
.L_x_3433:
[----:B---3-5:R-:W-:Y:S01]  /*a0c0*/  VIADD R4, R30, 0x20 ;  /* 0x000000201e047836 */ /* 0x028fe20000000000 */
[----:B------:R3:W4:Y:S01]  /*a0d0*/  SHFL.IDX PT, R7, R29, 0x1, 0x181f ;  /* 0x00381f001d077f89 */ /* 0x00072200000e0000 */
[----:B------:R-:W-:Y:S03]  /*a0e0*/  BSSY B0, `(.L_x_3435) ;  /* 0x0000023000007945 */ /* 0x000fe60003800000 */
        /* <DEDUP_REMOVED lines=8> */
[-C--:B0-----:R-:W-:Y:S02]  /*a170*/  @!P2 LEA R8, P0, R192, R6.reuse, 0x1 ;  /* 0x00000006c008a211 */ /* 0x081fe400078008ff */
        /* <DEDUP_REMOVED lines=25> */
.L_x_3436:
[----:B------:R-:W-:Y:S05]  /*a310*/  BSYNC B0 ;  /* 0x0000000000007941 */ /* 0x000fea0003800000 */
.L_x_3435:
[----:B------:R-:W5:Y:S02]  /*a320*/  LDC R0, c[0x0][0xd34] ;  /* 0x00034d00ff007b82 */ /* 0x000f640000000800 */
[----:B-----5:R-:W-:-:S13]  /*a330*/  ISETP.LE.AND P0, PT, R0, UR39, PT ;  /* 0x0000002700007c0c */ /* 0x020fda000bf03270 */
[----:B------:R-:W-:Y:S05]  /*a340*/  @!P0 BRA `(.L_x_3437) ;  /* 0xffffff6800f88947 */ /* 0x000fea000383ffff */
[----:B------:R-:W-:Y:S05]  /*a350*/  EXIT ;  /* 0x000000000000794d */ /* 0x000fea0003800000 */
.L_x_3399:
        /* <DEDUP_REMOVED lines=11> */
[----:B------:R-:W-:Y:S01]  /*a410*/  ULDC UR7, c[0x0][0x3b8] ;  /* 0x0000ee0000077ab9 */ /* 0x000fe20000000800 */
[----:B------:R-:W-:Y:S01]  /*a420*/  LOP3.LUT R16, R16, 0xffffffdf, RZ, 0xc0, !PT ;  /* 0xffffffdf10107812 */ /* 0x000fe200078ec0ff */
[----:B------:R-:W-:Y:S01]  /*a430*/  ULDC.64 UR4, c[0x0][0x418] ;  /* 0x0001060000047ab9 */ /* 0x000fe20000000a00 */
[----:B------:R-:W-:Y:S01]  /*a440*/  LOP3.LUT R15, R29, 0x38, RZ, 0xc0, !PT ;  /* 0x000000381d0f7812 */ /* 0x000fe200078ec0ff */
[----:B------:R-:W-:Y:S01]  /*a450*/  UISETP.NE.U32.AND UP0, UPT, UR4, URZ, UPT ;  /* 0x0000003f0400728c */ /* 0x000fe2000bf05070 */
[----:B------:R-:W-:Y:S01]  /*a460*/  IMAD.SHL.U32 R24, R5, 0x10, RZ ;  /* 0x0000001005187824 */ /* 0x000fe200078e00ff */
[----:B------:R-:W-:Y:S01]  /*a470*/  LOP3.LUT R17, R17, 0xfffdffff, RZ, 0xc0, !PT ;  /* 0xfffdffff11117812 */ /* 0x000fe200078ec0ff */
[----:B------:R-:W-:Y:S01]  /*a480*/  ULDC UR4, c[0x0][0x424] ;  /* 0x0001090000047ab9 */ /* 0x000fe20000000800 */
[C---:B------:R-:W-:Y:S01]  /*a490*/  LOP3.LUT R0, R15.reuse, 0x40, RZ, 0xfc, !PT ;  /* 0x000000400f007812 */ /* 0x040fe200078efcff */
[----:B------:R-:W-:Y:S01]  /*a4a0*/  UISETP.NE.AND.EX UP0, UPT, UR5, URZ, UPT, UP0 ;  /* 0x0000003f0500728c */ /* 0x000fe2000bf05300 */
[C---:B------:R-:W-:Y:S01]  /*a4b0*/  LOP3.LUT R2, R15.reuse, 0x80, RZ, 0xfc, !PT ;  /* 0x000000800f027812 */ /* 0x040fe200078efcff */
[----:B------:R-:W0:Y:S01]  /*a4c0*/  S2UR UR5, SR_CgaCtaId ;  /* 0x00000000000579c3 */ /* 0x000e220000008800 */
[C---:B------:R-:W-:Y:S01]  /*a4d0*/  ISETP.GE.AND P0, PT, R0.reuse, UR6, PT ;  /* 0x0000000600007c0c */ /* 0x040fe2000bf06270 */
[----:B------:R-:W-:Y:S01]  /*a4e0*/  USEL UR4, UR4, 0x1, UP0 ;  /* 0x0000000104047887 */ /* 0x000fe20008000000 */
[----:B------:R-:W-:Y:S01]  /*a4f0*/  ISETP.GE.AND P5, PT, R0, UR7, PT ;  /* 0x0000000700007c0c */ /* 0x000fe2000bfa6270 */
[----:B------:R-:W-:Y:S01]  /*a500*/  UMOV UR37, 0x400 ;  /* 0x0000040000257882 */ /* 0x000fe20000000000 */
[C---:B------:R-:W-:Y:S01]  /*a510*/  ISETP.GE.AND P4, PT, R2.reuse, UR6, PT ;  /* 0x0000000602007c0c */ /* 0x040fe2000bf86270 */
[----:B------:R-:W-:Y:S01]  /*a520*/  IMAD.MOV.U32 R23, RZ, RZ, 0x1 ;  /* 0x00000001ff177424 */ /* 0x000fe200078e00ff */
[----:B------:R-:W-:Y:S01]  /*a530*/  ISETP.GE.AND P3, PT, R2, UR7, PT ;  /* 0x0000000702007c0c */ /* 0x000fe2000bf66270 */
[----:B------:R-:W-:Y:S01]  /*a540*/  ULDC UR36, c[0x0][0x448] ;  /* 0x0001120000247ab9 */ /* 0x000fe20000000800 */
[C---:B------:R-:W-:Y:S01]  /*a550*/  LOP3.LUT R3, R15.reuse, 0x180, RZ, 0xfc, !PT ;  /* 0x000001800f037812 */ /* 0x040fe200078efcff */
[----:B------:R-:W-:Y:S01]  /*a560*/  ULDC UR38, c[0x0][0xc] ;  /* 0x0000030000267ab9 */ /* 0x000fe20000000800 */
[----:B------:R-:W-:-:S02]  /*a570*/  ISETP.GE.AND P6, PT, R15, UR6, PT ;  /* 0x000000060f007c0c */ /* 0x000fc4000bfc6270 */
[C---:B------:R-:W-:Y:S02]  /*a580*/  ISETP.GE.AND P2, PT, R3.reuse, UR7, PT ;  /* 0x0000000703007c0c */ /* 0x040fe4000bf46270 */
[----:B------:R-:W-:Y:S02]  /*a590*/  @P0 LOP3.LUT R16, R16, 0x20, RZ, 0xfc, !PT ;  /* 0x0000002010100812 */ /* 0x000fe400078efcff */
[----:B------:R-:W-:Y:S02]  /*a5a0*/  SEL R6, RZ, 0x40, P2 ;  /* 0x00000040ff067807 */ /* 0x000fe40001000000 */
[----:B------:R-:W-:Y:S02]  /*a5b0*/  LOP3.LUT R16, R16, 0xffbfffff, RZ, 0xc0, !PT ;  /* 0xffbfffff10107812 */ /* 0x000fe400078ec0ff */
[----:B------:R-:W-:Y:S02]  /*a5c0*/  ISETP.GE.AND P2, PT, R0, UR6, PT ;  /* 0x0000000600007c0c */ /* 0x000fe4000bf46270 */
[----:B------:R-:W-:Y:S01]  /*a5d0*/  @P5 LOP3.LUT R16, R16, 0x400000, RZ, 0xfc, !PT ;  /* 0x0040000010105812 */ /* 0x000fe200078efcff */
[----:B0-----:R-:W-:Y:S01]  /*a5e0*/  ULEA UR37, UR5, UR37, 0x18 ;  /* 0x0000002505257291 */ /* 0x001fe2000f8ec03f */
[----:B------:R-:W-:-:S02]  /*a5f0*/  ISETP.GE.AND P0, PT, R3, UR6, PT ;  /* 0x0000000603007c0c */ /* 0x000fc4000bf06270 */
[----:B------:R-:W-:Y:S02]  /*a600*/  LOP3.LUT R16, R16, 0xffffffef, RZ, 0xc0, !PT ;  /* 0xffffffef10107812 */ /* 0x000fe400078ec0ff */
[C---:B------:R-:W-:Y:S02]  /*a610*/  LOP3.LUT R4, R15.reuse, 0x1c0, RZ, 0xfc, !PT ;  /* 0x000001c00f047812 */ /* 0x040fe400078efcff */
[----:B------:R-:W-:Y:S02]  /*a620*/  @P4 LOP3.LUT R16, R16, 0x10, RZ, 0xfc, !PT ;  /* 0x0000001010104812 */ /* 0x000fe400078efcff */
[----:B------:R-:W-:Y:S02]  /*a630*/  SEL R3, RZ, 0xffffffff, P2 ;  /* 0xffffffffff037807 */ /* 0x000fe40001000000 */
[----:B------:R-:W-:Y:S02]  /*a640*/  LOP3.LUT R16, R16, 0xffdfffff, RZ, 0xc0, !PT ;  /* 0xffdfffff10107812 */ /* 0x000fe400078ec0ff */
[----:B------:R-:W-:Y:S01]  /*a650*/  ISETP.GE.AND P2, PT, R15, UR7, PT ;  /* 0x000000070f007c0c */ /* 0x000fe2000bf46270 */
[----:B------:R-:W-:Y:S01]  /*a660*/  IMAD.SHL.U32 R9, R3, 0x2, RZ ;  /* 0x0000000203097824 */ /* 0x000fe200078e00ff */
[----:B------:R-:W-:-:S02]  /*a670*/  @P3 LOP3.LUT R16, R16, 0x200000, RZ, 0xfc, !PT ;  /* 0x0020000010103812 */ /* 0x000fc400078efcff */
[----:B------:R-:W-:Y:S02]  /*a680*/  ISETP.GE.AND P1, PT, R4, UR6, PT ;  /* 0x0000000604007c0c */ /* 0x000fe4000bf26270 */
[----:B------:R-:W-:Y:S02]  /*a690*/  LOP3.LUT R16, R16, 0xfffffdff, RZ, 0xc0, !PT ;  /* 0xfffffdff10107812 */ /* 0x000fe400078ec0ff */
[----:B------:R-:W-:Y:S02]  /*a6a0*/  LOP3.LUT R12, R15, 0xc0, RZ, 0xfc, !PT ;  /* 0x000000c00f0c7812 */ /* 0x000fe400078efcff */
[----:B------:R-:W-:Y:S02]  /*a6b0*/  @P6 LOP3.LUT R16, R16, 0x200, RZ, 0xfc, !PT ;  /* 0x0000020010106812 */ /* 0x000fe400078efcff */
[----:B------:R-:W-:Y:S02]  /*a6c0*/  SEL R7, RZ, 0x40, P0 ;  /* 0x00000040ff077807 */ /* 0x000fe40000000000 */
[----:B------:R-:W-:-:S02]  /*a6d0*/  SEL R0, RZ, 0x80, P1 ;  /* 0x00000080ff007807 */ /* 0x000fc40000800000 */
[----:B------:R-:W-:Y:S02]  /*a6e0*/  ISETP.GE.AND P0, PT, R4, UR7, PT ;  /* 0x0000000704007c0c */ /* 0x000fe4000bf06270 */
[----:B------:R-:W-:Y:S02]  /*a6f0*/  ISETP.GE.AND P1, PT, R12, UR6, PT ;  /* 0x000000060c007c0c */ /* 0x000fe4000bf26270 */
[----:B------:R-:W-:Y:S02]  /*a700*/  SEL R4, RZ, 0xffffffff, P5 ;  /* 0xffffffffff047807 */ /* 0x000fe40002800000 */
[----:B------:R-:W-:Y:S02]  /*a710*/  LOP3.LUT R16, R16, 0xff7fffff, RZ, 0xc0, !PT ;  /* 0xff7fffff10107812 */ /* 0x000fe400078ec0ff */
[----:B------:R-:W-:Y:S01]  /*a720*/  LOP3.LUT R13, R15, 0x100, RZ, 0xfc, !PT ;  /* 0x000001000f0d7812 */ /* 0x000fe200078efcff */
[----:B------:R-:W-:Y:S01]  /*a730*/  IMAD.SHL.U32 R10, R4, 0x2, RZ ;  /* 0x00000002040a7824 */ /* 0x000fe200078e00ff */
[----:B------:R-:W-:-:S02]  /*a740*/  @P2 LOP3.LUT R16, R16, 0x800000, RZ, 0xfc, !PT ;  /* 0x0080000010102812 */ /* 0x000fc400078efcff */
[----:B------:R-:W-:Y:S02]  /*a750*/  SEL R4, RZ, 0xffffff80, P0 ;  /* 0xffffff80ff047807 */ /* 0x000fe40000000000 */
[----:B------:R-:W-:Y:S02]  /*a760*/  ISETP.GE.AND P0, PT, R12, UR7, PT ;  /* 0x000000070c007c0c */ /* 0x000fe4000bf06270 */
[----:B------:R-:W-:Y:S02]  /*a770*/  LOP3.LUT R16, R16, 0xfffffff7, RZ, 0xc0, !PT ;  /* 0xfffffff710107812 */ /* 0x000fe400078ec0ff */
[----:B------:R-:W-:Y:S02]  /*a780*/  SEL R12, RZ, 0x8, P0 ;  /* 0x00000008ff0c7807 */ /* 0x000fe40000000000 */
[----:B------:R-:W-:Y:S02]  /*a790*/  @P1 LOP3.LUT R16, R16, 0x8, RZ, 0xfc, !PT ;  /* 0x0000000810101812 */ /* 0x000fe400078efcff */
[----:B------:R-:W-:-:S02]  /*a7a0*/  SEL R3, RZ, 0x1, P2 ;  /* 0x00000001ff037807 */ /* 0x000fc40001000000 */
[----:B------:R-:W-:Y:S02]  /*a7b0*/  LOP3.LUT R16, R16, 0xffefffff, RZ, 0xc0, !PT ;  /* 0xffefffff10107812 */ /* 0x000fe400078ec0ff */
[----:B------:R-:W-:Y:S02]  /*a7c0*/  LOP3.LUT R10, R10, 0x2, R3, 0xe2, !PT ;  /* 0x000000020a0a7812 */ /* 0x000fe400078ee203 */
[----:B------:R-:W-:Y:S02]  /*a7d0*/  @P0 LOP3.LUT R16, R16, 0x100000, RZ, 0xfc, !PT ;  /* 0x0010000010100812 */ /* 0x000fe400078efcff */
[----:B------:R-:W-:Y:S02]  /*a7e0*/  ISETP.GE.AND P0, PT, R13, UR6, PT ;  /* 0x000000060d007c0c */ /* 0x000fe4000bf06270 */
[----:B------:R-:W-:Y:S02]  /*a7f0*/  SEL R11, RZ, 0x4, P3 ;  /* 0x00000004ff0b7807 */ /* 0x000fe40001800000 */
[----:B------:R-:W-:-:S02]  /*a800*/  LOP3.LUT R16, R16, 0xfffffffb, RZ, 0xc0, !PT ;  /* 0xfffffffb10107812 */ /* 0x000fc400078ec0ff */
[----:B------:R-:W-:Y:S02]  /*a810*/  SEL R2, RZ, 0x1, P6 ;  /* 0x00000001ff027807 */ /* 0x000fe40003000000 */
[----:B------:R-:W-:Y:S02]  /*a820*/  LOP3.LUT R14, R15, 0x140, RZ, 0xfc, !PT ;  /* 0x000001400f0e7812 */ /* 0x000fe400078efcff */
[----:B------:R-:W-:Y:S02]  /*a830*/  LOP3.LUT R12, R12, R10, R11, 0xfe, !PT ;  /* 0x0000000a0c0c7212 */ /* 0x000fe400078efe0b */
[----:B------:R-:W-:Y:S02]  /*a840*/  SEL R10, RZ, 0x10, P0 ;  /* 0x00000010ff0a7807 */ /* 0x000fe40000000000 */
[----:B------:R-:W-:Y:S02]  /*a850*/  @P0 LOP3.LUT R16, R16, 0x4, RZ, 0xfc, !PT ;  /* 0x0000000410100812 */ /* 0x000fe400078efcff */
[----:B------:R-:W-:-:S02]  /*a860*/  LOP3.LUT R2, R9, 0x2, R2, 0xe2, !PT ;  /* 0x0000000209027812 */ /* 0x000fc400078ee202 */
[----:B------:R-:W-:Y:S02]  /*a870*/  SEL R3, RZ, 0x4, P4 ;  /* 0x00000004ff037807 */ /* 0x000fe40002000000 */
[----:B------:R-:W-:Y:S02]  /*a880*/  ISETP.GE.AND P0, PT, R14, UR6, PT ;  /* 0x000000060e007c0c */ /* 0x000fe4000bf06270 */
[----:B------:R-:W-:Y:S02]  /*a890*/  SEL R8, RZ, 0x8, P1 ;  /* 0x00000008ff087807 */ /* 0x000fe40000800000 */
[----:B------:R-:W-:Y:S02]  /*a8a0*/  LOP3.LUT R16, R16, 0xfffffffd, RZ, 0xc0, !PT ;  /* 0xfffffffd10107812 */ /* 0x000fe400078ec0ff */
[----:B------:R-:W-:Y:S02]  /*a8b0*/  LOP3.LUT R9, R8, R2, R3, 0xfe, !PT ;  /* 0x0000000208097212 */ /* 0x000fe400078efe03 */
[----:B------:R-:W0:Y:S01]  /*a8c0*/  LDC.64 R2, c[0x0][0x2f0] ;  /* 0x0000bc00ff027b82 */ /* 0x000e220000000a00 */
[----:B------:R-:W-:-:S02]  /*a8d0*/  SEL R11, RZ, 0x20, P0 ;  /* 0x00000020ff0b7807 */ /* 0x000fc40000000000 */
[----:B------:R-:W-:Y:S02]  /*a8e0*/  LOP3.LUT R8, R29, 0x1f8, RZ, 0xc0, !PT ;  /* 0x000001f81d087812 */ /* 0x000fe400078ec0ff */
[----:B------:R-:W-:Y:S02]  /*a8f0*/  @P0 LOP3.LUT R16, R16, 0x2, RZ, 0xfc, !PT ;  /* 0x0000000210100812 */ /* 0x000fe400078efcff */
[----:B------:R-:W-:Y:S02]  /*a900*/  ISETP.GE.AND P0, PT, R13, UR7, PT ;  /* 0x000000070d007c0c */ /* 0x000fe4000bf06270 */
[----:B------:R-:W-:Y:S02]  /*a910*/  LOP3.LUT R16, R16, 0xfff7ffff, RZ, 0xc0, !PT ;  /* 0xfff7ffff10107812 */ /* 0x000fe400078ec0ff */
[----:B------:R-:W-:Y:S02]  /*a920*/  SEL R13, RZ, 0x10, P0 ;  /* 0x00000010ff0d7807 */ /* 0x000fe40000000000 */
[----:B------:R-:W-:-:S02]  /*a930*/  LOP3.LUT R10, R11, R9, R10, 0xfe, !PT ;  /* 0x000000090b0a7212 */ /* 0x000fc400078efe0a */
[----:B------:R-:W-:Y:S02]  /*a940*/  LOP3.LUT R8, R8, 0x38, R5, 0x78, !PT ;  /* 0x0000003808087812 */ /* 0x000fe400078e7805 */
[----:B------:R-:W-:Y:S02]  /*a950*/  LOP3.LUT R7, R10, R7, RZ, 0xfc, !PT ;  /* 0x000000070a077212 */ /* 0x000fe400078efcff */
[----:B------:R-:W-:Y:S02]  /*a960*/  LOP3.LUT R29, R8, 0x200, R29, 0xf8, !PT ;  /* 0x00000200081d7812 */ /* 0x000fe400078ef81d */
[----:B------:R-:W-:Y:S02]  /*a970*/  @P0 LOP3.LUT R16, R16, 0x80000, RZ, 0xfc, !PT ;  /* 0x0008000010100812 */ /* 0x000fe400078efcff */
[----:B------:R-:W-:Y:S01]  /*a980*/  ISETP.GE.AND P0, PT, R14, UR7, PT ;  /* 0x000000070e007c0c */ /* 0x000fe2000bf06270 */
[----:B0-----:R-:W-:Y:S01]  /*a990*/  IMAD R18, R2, UR4, RZ ;  /* 0x0000000402127c24 */ /* 0x001fe2000f8e02ff */
[----:B------:R-:W-:Y:S01]  /*a9a0*/  LOP3.LUT R16, R16, 0xfffbffff, RZ, 0xc0, !PT ;  /* 0xfffbffff10107812 */ /* 0x000fe200078ec0ff */
[----:B------:R-:W-:Y:S01]  /*a9b0*/  ULDC UR7, c[0x0][0x2b8] ;  /* 0x0000ae0000077ab9 */ /* 0x000fe20000000800 */
[----:B------:R-:W-:Y:S01]  /*a9c0*/  SEL R2, RZ, 0x20, P0 ;  /* 0x00000020ff027807 */ /* 0x000fe20000000000 */
[----:B------:R-:W-:Y:S01]  /*a9d0*/  VIADD R14, R18, 0x3f ;  /* 0x0000003f120e7836 */ /* 0x000fe20000000000 */
[----:B------:R-:W-:Y:S01]  /*a9e0*/  STL [R1+0x20], R18 ;  /* 0x0000201201007387 */ /* 0x000fe20000100800 */
[----:B------:R-:W-:Y:S01]  /*a9f0*/  LOP3.LUT R0, R7, R0, RZ, 0xfc, !PT ;  /* 0x0000000007007212 */ /* 0x000fe200078efcff */
[----:B------:R-:W-:Y:S01]  /*aa00*/  ULDC UR4, c[0x0][0x288] ;  /* 0x0000a20000047ab9 */ /* 0x000fe20000000800 */
[----:B------:R-:W-:Y:S01]  /*aa10*/  LOP3.LUT R13, R2, R12, R13, 0xfe, !PT ;  /* 0x0000000c020d7212 */ /* 0x000fe200078efe0d */
[----:B------:R-:W-:Y:S01]  /*aa20*/  UIMAD UR36, UR36, UR4, URZ ;  /* 0x00000004242472a4 */ /* 0x000fe2000f8e023f */
[----:B------:R-:W-:-:S02]  /*aa30*/  SHF.R.S32.HI R9, RZ, 0x1f, R14 ;  /* 0x0000001fff097819 */ /* 0x000fc4000001140e */
[----:B------:R-:W-:Y:S01]  /*aa40*/  LOP3.LUT R13, R13, R6, RZ, 0xfc, !PT ;  /* 0x000000060d0d7212 */ /* 0x000fe200078efcff */
[----:B------:R-:W-:Y:S01]  /*aa50*/  IMAD.U32 R6, RZ, RZ, UR8 ;  /* 0x00000008ff067e24 */ /* 0x000fe2000f8e00ff */
[----:B------:R-:W-:Y:S02]  /*aa60*/  SHF.R.U32.HI R2, RZ, 0x3, R5 ;  /* 0x00000003ff027819 */ /* 0x000fe40000011605 */
[----:B------:R-:W-:Y:S02]  /*aa70*/  LEA.HI R9, R9, R14, RZ, 0x6 ;  /* 0x0000000e09097211 */ /* 0x000fe400078f30ff */
[----:B------:R-:W-:Y:S01]  /*aa80*/  LOP3.LUT R2, R2, 0xf, RZ, 0xc0, !PT ;  /* 0x0000000f02027812 */ /* 0x000fe200078ec0ff */
[----:B------:R0:W-:Y:S01]  /*aa90*/  STL [R1+0xc], R6 ;  /* 0x00000c0601007387 */ /* 0x0001e20000100800 */
[----:B------:R-:W-:Y:S02]  /*aaa0*/  LOP3.LUT R5, R37, 0x2, RZ, 0xfc, !PT ;  /* 0x0000000225057812 */ /* 0x000fe400078efcff */
[----:B------:R-:W-:-:S02]  /*aab0*/  LOP3.LUT R5, R9, 0xffffffc0, RZ, 0xc0, !PT ;  /* 0xffffffc009057812 */ /* 0x000fc400078ec0ff */
[----:B------:R-:W-:Y:S02]  /*aac0*/  LOP3.LUT R24, R2, 0x70, R24, 0xf8, !PT ;  /* 0x0000007002187812 */ /* 0x000fe400078ef818 */
[----:B------:R-:W-:Y:S02]  /*aad0*/  @P0 LOP3.LUT R16, R16, 0x40000, RZ, 0xfc, !PT ;  /* 0x0004000010100812 */ /* 0x000fe400078efcff */
[----:B------:R-:W-:Y:S02]  /*aae0*/  IADD3 R36, R18, 0x40, -R5 ;  /* 0x0000004012247810 */ /* 0x000fe40007ffe805 */
[----:B0-----:R-:W-:Y:S02]  /*aaf0*/  LEA.HI.SX32 R6, R9, 0xfffffffe, 0x1a ;  /* 0xfffffffe09067811 */ /* 0x001fe400078fd2ff */
[----:B------:R-:W-:Y:S01]  /*ab00*/  LOP3.LUT R16, R16, 0xffffbfff, RZ, 0xc0, !PT ;  /* 0xffffbfff10107812 */ /* 0x000fe200078ec0ff */
[----:B------:R-:W-:Y:S01]  /*ab10*/  IMAD.IADD R36, R36, 0x1, -R2 ;  /* 0x0000000124247824 */ /* 0x000fe200078e0a02 */
[C---:B------:R-:W-:Y:S01]  /*ab20*/  LOP3.LUT R4, R13.reuse, 0x80, R4, 0xc8, !PT ;  /* 0x000000800d047812 */ /* 0x040fe200078ec804 */
[----:B------:R0:W-:Y:S01]  /*ab30*/  STL [R1+0x28], R6 ;  /* 0x0000280601007387 */ /* 0x0001e20000100800 */
[----:B------:R-:W-:-:S02]  /*ab40*/  LOP3.LUT R13, R13, 0x40, RZ, 0xc0, !PT ;  /* 0x000000400d0d7812 */ /* 0x000fc400078ec0ff */
[----:B------:R-:W-:Y:S02]  /*ab50*/  SHF.R.U32.HI R4, RZ, 0x3, R4 ;  /* 0x00000003ff047819 */ /* 0x000fe40000011604 */
[----:B------:R-:W-:Y:S02]  /*ab60*/  SHF.R.U32.HI R2, RZ, 0x2, R13 ;  /* 0x00000002ff027819 */ /* 0x000fe4000001160d */
[----:B------:R-:W-:Y:S02]  /*ab70*/  LOP3.LUT R31, R7, 0x40, RZ, 0xc0, !PT ;  /* 0x00000040071f7812 */ /* 0x000fe400078ec0ff */
[----:B------:R-:W-:Y:S02]  /*ab80*/  LOP3.LUT R30, R0, 0x80, RZ, 0xc0, !PT ;  /* 0x00000080001e7812 */ /* 0x000fe400078ec0ff */
[----:B0-----:R-:W-:Y:S02]  /*ab90*/  IADD3 R6, R24, -0x40, R5 ;  /* 0xffffffc018067810 */ /* 0x001fe40007ffe005 */
[----:B------:R-:W-:-:S02]  /*aba0*/  SHF.R.U32.HI R31, RZ, 0x2, R31 ;  /* 0x00000002ff1f7819 */ /* 0x000fc4000001161f */
[----:B------:R-:W-:Y:S01]  /*abb0*/  ISETP.GE.AND P0, PT, R6, R18, PT ;  /* 0x000000120600720c */ /* 0x000fe20003f06270 */
[----:B------:R-:W-:Y:S01]  /*abc0*/  STL [R1+0x24], R6 ;  /* 0x0000240601007387 */ /* 0x000fe20000100800 */
[----:B------:R-:W-:Y:S01]  /*abd0*/  SHF.R.U32.HI R30, RZ, 0x3, R30 ;  /* 0x00000003ff1e7819 */ /* 0x000fe2000001161e */
[----:B------:R-:W-:Y:S01]  /*abe0*/  IMAD.MOV.U32 R18, RZ, RZ, RZ ;  /* 0x000000ffff127224 */ /* 0x000fe200078e00ff */
[----:B------:R-:W-:Y:S01]  /*abf0*/  ISETP.LT.U32.AND P1, PT, R24, 0x40, !P0 ;  /* 0x000000401800780c */ /* 0x000fe20004721070 */
[----:B------:R0:W-:Y:S01]  /*ac00*/  STL [R1+0x8], R2 ;  /* 0x0000080201007387 */ /* 0x0001e20000100800 */
[----:B------:R-:W-:-:S03]  /*ac10*/  ISETP.GE.AND P0, PT, R15, UR6, PT ;  /* 0x000000060f007c0c */ /* 0x000fc6000bf06270 */
[----:B------:R1:W-:Y:S01]  /*ac20*/  STL [R1+0x4], R4 ;  /* 0x0000040401007387 */ /* 0x0003e20000100800 */
[C---:B------:R-:W-:Y:S02]  /*ac30*/  ISETP.LT.OR P3, PT, R36.reuse, 0x1, P0 ;  /* 0x000000012400780c */ /* 0x040fe40000761670 */
[----:B------:R-:W-:Y:S01]  /*ac40*/  ISETP.LT.OR P2, PT, R36, 0x11, P0 ;  /* 0x000000112400780c */ /* 0x000fe20000741670 */
[----:B------:R1:W-:Y:S01]  /*ac50*/  STL [R1+0x1c], RZ ;  /* 0x00001cff01007387 */ /* 0x0003e20000100800 */
[----:B0-----:R-:W-:-:S03]  /*ac60*/  PRMT R2, R0, 0x8880, RZ ;  /* 0x0000888000027816 */ /* 0x001fc600000000ff */
[----:B------:R-:W-:Y:S02]  /*ac70*/  @P1 LOP3.LUT R16, R16, 0x4000, RZ, 0xfc, !PT ;  /* 0x0000400010101812 */ /* 0x000fe400078efcff */
[C---:B------:R-:W-:Y:S02]  /*ac80*/  ISETP.LT.OR P1, PT, R36.reuse, 0x21, P0 ;  /* 0x000000212400780c */ /* 0x040fe40000721670 */
[----:B------:R-:W-:Y:S02]  /*ac90*/  ISETP.LT.OR P0, PT, R36, 0x31, P0 ;  /* 0x000000312400780c */ /* 0x000fe40000701670 */
[----:B------:R-:W-:Y:S02]  /*aca0*/  @P3 LOP3.LUT R17, R17, 0x20000, RZ, 0xfc, !PT ;  /* 0x0002000011113812 */ /* 0x000fe400078efcff */
[----:B------:R-:W-:Y:S02]  /*acb0*/  LOP3.LUT R16, R16, 0xdfffffff, RZ, 0xc0, !PT ;  /* 0xdfffffff10107812 */ /* 0x000fe400078ec0ff */
[----:B------:R-:W-:-:S04]  /*acc0*/  LOP3.LUT R17, R17, 0xfffeffff, RZ, 0xc0, !PT ;  /* 0xfffeffff11117812 */ /* 0x000fc800078ec0ff */
[----:B------:R-:W-:-:S04]  /*acd0*/  @P2 LOP3.LUT R17, R17, 0x10000, RZ, 0xfc, !PT ;  /* 0x0001000011112812 */ /* 0x000fc800078efcff */
[----:B------:R-:W-:-:S04]  /*ace0*/  LOP3.LUT R17, R17, 0xffff7fff, RZ, 0xc0, !PT ;  /* 0xffff7fff11117812 */ /* 0x000fc800078ec0ff */
[----:B------:R-:W-:-:S04]  /*acf0*/  @P1 LOP3.LUT R17, R17, 0x8000, RZ, 0xfc, !PT ;  /* 0x0000800011111812 */ /* 0x000fc800078efcff */
        /* <DEDUP_REMOVED lines=16> */
[----:B------:R-:W-:-:S04]  /*ae00*/  LOP3.LUT R17, R17, 0xfeffffff, RZ, 0xc0, !PT ;  /* 0xfeffffff11117812 */ /* 0x000fc800078ec0ff */
[----:B------:R-:W-:Y:S02]  /*ae10*/  @P1 LOP3.LUT R17, R17, 0x1000000, RZ, 0xfc, !PT ;  /* 0x0100000011111812 */ /* 0x000fe400078efcff */
[----:B------:R-:W-:Y:S02]  /*ae20*/  ISETP.LT.OR P1, PT, R36, 0x21, !P0 ;  /* 0x000000212400780c */ /* 0x000fe40004721670 */
[----:B------:R-:W-:-:S04]  /*ae30*/  LOP3.LUT R17, R17, 0xfffff7ff, RZ, 0xc0, !PT ;  /* 0xfffff7ff11117812 */ /* 0x000fc800078ec0ff */
        /* <DEDUP_REMOVED lines=31> */
[----:B------:R-:W-:-:S02]  /*b030*/  @P1 LOP3.LUT R16, R16, 0x20000000, RZ, 0xfc, !PT ;  /* 0x2000000010101812 */ /* 0x000fc400078efcff */
[C---:B------:R-:W-:Y:S02]  /*b040*/  ISETP.LT.OR P1, PT, R36.reuse, 0x1, !P0 ;  /* 0x000000012400780c */ /* 0x040fe40004721670 */
[----:B------:R-:W-:Y:S02]  /*b050*/  LOP3.LUT R17, R17, 0xffdfffff, RZ, 0xc0, !PT ;  /* 0xffdfffff11117812 */ /* 0x000fe400078ec0ff */
[C---:B------:R-:W-:Y:S02]  /*b060*/  ISETP.LT.OR P3, PT, R36.reuse, 0x11, !P0 ;  /* 0x000000112400780c */ /* 0x040fe40004761670 */
[----:B------:R-:W-:Y:S02]  /*b070*/  @P2 LOP3.LUT R17, R17, 0x200000, RZ, 0xfc, !PT ;  /* 0x0020000011112812 */ /* 0x000fe400078efcff */
[----:B------:R-:W-:Y:S02]  /*b080*/  ISETP.LT.OR P2, PT, R36, 0x21, !P0 ;  /* 0x000000212400780c */ /* 0x000fe40004741670 */
[----:B------:R-:W-:-:S02]  /*b090*/  LOP3.LUT R17, R17, 0xffffffef, RZ, 0xc0, !PT ;  /* 0xffffffef11117812 */ /* 0x000fc400078ec0ff */
[----:B------:R-:W-:Y:S02]  /*b0a0*/  LOP3.LUT R16, R16, 0xefffffff, RZ, 0xc0, !PT ;  /* 0xefffffff10107812 */ /* 0x000fe400078ec0ff */
[----:B------:R-:W-:Y:S02]  /*b0b0*/  @P1 LOP3.LUT R17, R17, 0x10, RZ, 0xfc, !PT ;  /* 0x0000001011111812 */ /* 0x000fe400078efcff */
[----:B------:R-:W-:Y:S02]  /*b0c0*/  ISETP.LT.OR P1, PT, R36, 0x31, !P0 ;  /* 0x000000312400780c */ /* 0x000fe40004721670 */
[----:B------:R-:W-:Y:S02]  /*b0d0*/  LOP3.LUT R17, R17, 0xfffffffe, RZ, 0xc0, !PT ;  /* 0xfffffffe11117812 */ /* 0x000fe400078ec0ff */
[----:B------:R-:W-:Y:S02]  /*b0e0*/  LOP3.LUT P0, RZ, R0, 0x40, RZ, 0xc0, !PT ;  /* 0x0000004000ff7812 */ /* 0x000fe4000780c0ff */
[----:B------:R-:W-:-:S02]  /*b0f0*/  @P3 LOP3.LUT R17, R17, 0x1, RZ, 0xfc, !PT ;  /* 0x0000000111113812 */ /* 0x000fc400078efcff */
[----:B------:R-:W-:Y:S02]  /*b100*/  ISETP.LT.OR P3, PT, R36, 0x11, !P0 ;  /* 0x000000112400780c */ /* 0x000fe40004761670 */
[----:B------:R-:W-:Y:S02]  /*b110*/  LOP3.LUT R17, R17, 0xffefffff, RZ, 0xc0, !PT ;  /* 0xffefffff11117812 */ /* 0x000fe400078ec0ff */
[----:B------:R-:W-:Y:S02]  /*b120*/  @P2 LOP3.LUT R16, R16, 0x10000000, RZ, 0xfc, !PT ;  /* 0x1000000010102812 */ /* 0x000fe400078efcff */
[----:B------:R-:W-:Y:S02]  /*b130*/  @P1 LOP3.LUT R17, R17, 0x100000, RZ, 0xfc, !PT ;  /* 0x0010000011111812 */ /* 0x000fe400078efcff */
[C---:B------:R-:W-:Y:S02]  /*b140*/  ISETP.LT.OR P1, PT, R36.reuse, 0x1, !P0 ;  /* 0x000000012400780c */ /* 0x040fe40004721670 */
[----:B------:R-:W-:-:S02]  /*b150*/  ISETP.LT.OR P2, PT, R36, 0x21, !P0 ;  /* 0x000000212400780c */ /* 0x000fc40004741670 */
[----:B------:R-:W-:Y:S02]  /*b160*/  LOP3.LUT R16, R16, 0x7fffffff, RZ, 0xc0, !PT ;  /* 0x7fffffff10107812 */ /* 0x000fe400078ec0ff */
[----:B------:R-:W-:Y:S02]  /*b170*/  LOP3.LUT R17, R17, 0xfffffff7, RZ, 0xc0, !PT ;  /* 0xfffffff711117812 */ /* 0x000fe400078ec0ff */
[----:B------:R-:W-:Y:S02]  /*b180*/  @P3 LOP3.LUT R16, R16, 0x80000000, RZ, 0xfc, !PT ;  /* 0x8000000010103812 */ /* 0x000fe400078efcff */
[----:B------:R-:W-:Y:S02]  /*b190*/  LEA R0, R29, UR37, 0x1 ;  /* 0x000000251d007c11 */ /* 0x000fe4000f8e08ff */
[----:B------:R-:W-:Y:S02]  /*b1a0*/  LOP3.LUT R16, R16, 0xf7ffffff, RZ, 0xc0, !PT ;  /* 0xf7ffffff10107812 */ /* 0x000fe400078ec0ff */
[----:B------:R-:W-:-:S02]  /*b1b0*/  @P1 LOP3.LUT R17, R17, 0x8, RZ, 0xfc, !PT ;  /* 0x0000000811111812 */ /* 0x000fc400078efcff */
[----:B------:R-:W-:Y:S02]  /*b1c0*/  ISETP.LT.OR P1, PT, R36, 0x31, !P0 ;  /* 0x000000312400780c */ /* 0x000fe40004721670 */
[----:B------:R-:W-:Y:S02]  /*b1d0*/  ISETP.GT.AND P0, PT, R2, -0x1, PT ;  /* 0xffffffff0200780c */ /* 0x000fe40003f04270 */
[----:B------:R-:W-:Y:S02]  /*b1e0*/  @P2 LOP3.LUT R16, R16, 0x8000000, RZ, 0xfc, !PT ;  /* 0x0800000010102812 */ /* 0x000fe400078efcff */
[----:B------:R-:W-:Y:S02]  /*b1f0*/  ISETP.LT.OR P2, PT, R36, 0x11, P0 ;  /* 0x000000112400780c */ /* 0x000fe40000741670 */
[----:B------:R-:W-:Y:S02]  /*b200*/  LOP3.LUT R17, R17, 0xfff7ffff, RZ, 0xc0, !PT ;  /* 0xfff7ffff11117812 */ /* 0x000fe400078ec0ff */
[----:B------:R-:W-:-:S02]  /*b210*/  LOP3.LUT R16, R16, 0xbfffffff, RZ, 0xc0, !PT ;  /* 0xbfffffff10107812 */ /* 0x000fc400078ec0ff */
[C---:B------:R-:W-:Y:S02]  /*b220*/  ISETP.LT.OR P3, PT, R36.reuse, 0x1, P0 ;  /* 0x000000012400780c */ /* 0x040fe40000761670 */
[----:B------:R-:W-:Y:S02]  /*b230*/  @P1 LOP3.LUT R17, R17, 0x80000, RZ, 0xfc, !PT ;  /* 0x0008000011111812 */ /* 0x000fe400078efcff */
[C---:B------:R-:W-:Y:S02]  /*b240*/  ISETP.LT.OR P1, PT, R36.reuse, 0x21, P0 ;  /* 0x000000212400780c */ /* 0x040fe40000721670 */
[----:B------:R-:W-:Y:S02]  /*b250*/  ISETP.LT.OR P0, PT, R36, 0x31, P0 ;  /* 0x000000312400780c */ /* 0x000fe40000701670 */
[----:B------:R-:W-:Y:S02]  /*b260*/  @P2 LOP3.LUT R16, R16, 0x40000000, RZ, 0xfc, !PT ;  /* 0x4000000010102812 */ /* 0x000fe400078efcff */
[----:B------:R-:W-:-:S02]  /*b270*/  ISETP.GE.AND P2, PT, R15, R3, PT ;  /* 0x000000030f00720c */ /* 0x000fc40003f46270 */
[----:B------:R-:W-:Y:S02]  /*b280*/  LOP3.LUT R16, R16, 0xfbffffff, RZ, 0xc0, !PT ;  /* 0xfbffffff10107812 */ /* 0x000fe400078ec0ff */
[----:B------:R-:W-:-:S03]  /*b290*/  LOP3.LUT R17, R17, 0xfffffffb, RZ, 0xc0, !PT ;  /* 0xfffffffb11117812 */ /* 0x000fc600078ec0ff */
[----:B------:R-:W-:Y:S02]  /*b2a0*/  @P1 LOP3.LUT R16, R16, 0x4000000, RZ, 0xfc, !PT ;  /* 0x0400000010101812 */ /* 0x000fe400078efcff */
[----:B------:R-:W-:Y:S02]  /*b2b0*/  @P3 LOP3.LUT R17, R17, 0x4, RZ, 0xfc, !PT ;  /* 0x0000000411113812 */ /* 0x000fe400078efcff */
[----:B------:R-:W-:Y:S02]  /*b2c0*/  ISETP.GE.AND P1, PT, R36, 0x1, PT ;  /* 0x000000012400780c */ /* 0x000fe40003f26270 */
[----:B------:R-:W-:Y:S02]  /*b2d0*/  LOP3.LUT R16, R16, 0xfffffffe, RZ, 0xc0, !PT ;  /* 0xfffffffe10107812 */ /* 0x000fe400078ec0ff */
[----:B------:R-:W-:Y:S02]  /*b2e0*/  LOP3.LUT R17, R17, 0xfffbffff, RZ, 0xc0, !PT ;  /* 0xfffbffff11117812 */ /* 0x000fe400078ec0ff */
[----:B------:R-:W-:-:S02]  /*b2f0*/  @P2 LOP3.LUT R16, R16, 0x1, RZ, 0xfc, !PT ;  /* 0x0000000110102812 */ /* 0x000fc400078efcff */
[----:B------:R-:W-:Y:S02]  /*b300*/  @P0 LOP3.LUT R17, R17, 0x40000, RZ, 0xfc, !PT ;  /* 0x0004000011110812 */ /* 0x000fe400078efcff */
[----:B------:R-:W-:Y:S02]  /*b310*/  ISETP.GE.AND P0, PT, R36, 0x11, PT ;  /* 0x000000112400780c */ /* 0x000fe40003f06270 */
[----:B------:R-:W-:Y:S02]  /*b320*/  LOP3.LUT R16, R16, 0xfffdffff, RZ, 0xc0, !PT ;  /* 0xfffdffff10107812 */ /* 0x000fe400078ec0ff */
[----:B------:R-:W-:Y:S02]  /*b330*/  ISETP.GE.AND P2, PT, R36, 0x21, PT ;  /* 0x000000212400780c */ /* 0x000fe40003f46270 */
[----:B------:R-:W-:Y:S02]  /*b340*/  @P1 LOP3.LUT R16, R16, 0x20000, RZ, 0xfc, !PT ;  /* 0x0002000010101812 */ /* 0x000fe400078efcff */
[----:B------:R-:W-:-:S02]  /*b350*/  ISETP.GE.AND P1, PT, R36, 0x31, PT ;  /* 0x000000312400780c */ /* 0x000fc40003f26270 */
        /* <DEDUP_REMOVED lines=9> */
.L_x_3475:
[----:B------:R-:W2:Y:S01]  /*b3f0*/  LDL R2, [R1+0xc] ;  /* 0x00000c0001027983 */ /* 0x000ea20000100800 */
[----:B0-----:R-:W0:Y:S01]  /*b400*/  LDC R0, c[0x0][0xd38] ;  /* 0x00034e00ff007b82 */ /* 0x001e220000000800 */
        /* <DEDUP_REMOVED lines=23> */
[----:B0--3--:R-:W-:Y:S05]  /*b580*/  @!P0 BRA `(.L_x_3439) ;  /* 0x0000000000408947 */ /* 0x009fea0003800000 */
[----:B------:R-:W-:Y:S01]  /*b590*/  MOV R2, 0x0 ;  /* 0x0000000000027802 */ /* 0x000fe20000000f00 */
        /* <DEDUP_REMOVED lines=15> */
.L_x_3439:
        /* <DEDUP_REMOVED lines=9> */
[----:B------:R-:W-:Y:S01]  /*b720*/  MOV R4, UR6 ;  /* 0x0000000600047c02 */ /* 0x000fe20008000f00 */
        /* <DEDUP_REMOVED lines=9> */
[----:B-1---5:R-:W-:Y:S05]  /*b7c0*/  CALL.ABS.NOINC R2 ;  /* 0x0000000002007343 */ /* 0x022fea0003c00000 */
.L_x_3441:
        /* <DEDUP_REMOVED lines=15> */
.L_x_3440:
        /* <DEDUP_REMOVED lines=13> */
.L_x_3493:
[----:B------:R-:W2:Y:S01]  /*b990*/  LDL R0, [R1+0x24] ;  /* 0x0000240001007983 */ /* 0x000ea20000100800 */
[----:B------:R-:W-:Y:S01]  /*b9a0*/  ISETP.NE.AND P0, PT, R10, 0x1, PT ;  /* 0x000000010a00780c */ /* 0x000fe20003f05270 */
[----:B------:R-:W-:Y:S01]  /*b9b0*/  IMAD.MOV.U32 R35, RZ, RZ, RZ ;  /* 0x000000ffff237224 */ /* 0x000fe200078e00ff */
[C---:B------:R-:W-:Y:S02]  /*b9c0*/  LOP3.LUT P1, RZ, R16.reuse, 0x4000, RZ, 0xc0, !PT ;  /* 0x0000400010ff7812 */ /* 0x040fe4000782c0ff */
[----:B-----5:R-:W-:Y:S02]  /*b9d0*/  SHF.R.S32.HI R33, RZ, 0x1f, R28 ;  /* 0x0000001fff217819 */ /* 0x020fe4000001141c */
[----:B------:R-:W-:-:S07]  /*b9e0*/  LOP3.LUT R16, R16, 0xffffefff, RZ, 0xc0, !PT ;  /* 0xffffefff10107812 */ /* 0x000fce00078ec0ff */
[----:B------:R-:W0:Y:S01]  /*b9f0*/  @P0 LDC R5, c[0x0][0x434] ;  /* 0x00010d00ff050b82 */ /* 0x000e220000000800 */
[----:B------:R-:W-:-:S07]  /*ba00*/  @P0 LOP3.LUT R16, R16, 0x1000, RZ, 0xfc, !PT ;  /* 0x0000100010100812 */ /* 0x000fce00078efcff */
[----:B------:R-:W3:Y:S08]  /*ba10*/  @P0 LDC R7, c[0x0][0x438] ;  /* 0x00010e00ff070b82 */ /* 0x000ef00000000800 */
[----:B-1----:R-:W1:Y:S02]  /*ba20*/  @P1 LDC.64 R2, c[0x0][0x428] ;  /* 0x00010a00ff021b82 */ /* 0x002e640000000a00 */
[----:B-1----:R-:W-:-:S04]  /*ba30*/  @P1 IMAD R8, R33, R2, RZ ;  /* 0x0000000221081224 */ /* 0x002fc800078e02ff */
[----:B------:R-:W-:Y:S02]  /*ba40*/  @P1 IMAD R8, R28, R3, R8 ;  /* 0x000000031c081224 */ /* 0x000fe400078e0208 */
[----:B--2---:R-:W-:-:S04]  /*ba50*/  IMAD.IADD R0, R0, 0x1, R32 ;  /* 0x0000000100007824 */ /* 0x004fc800078e0220 */
[----:B0-----:R-:W-:-:S04]  /*ba60*/  @P0 IMAD.HI.U32 R4, R0, R5, RZ ;  /* 0x0000000500040227 */ /* 0x001fc800078e00ff */
[----:B------:R-:W-:Y:S01]  /*ba70*/  IMAD.MOV.U32 R6, RZ, RZ, R0 ;  /* 0x000000ffff067224 */ /* 0x000fe200078e0000 */
[----:B---3--:R-:W-:Y:S02]  /*ba80*/  @P0 SHF.R.U32.HI R6, RZ, R7, R4 ;  /* 0x00000007ff060219 */ /* 0x008fe40000011604 */
[----:B------:R-:W0:Y:S02]  /*ba90*/  @P1 LDC.64 R4, c[0x0][0x418] ;  /* 0x00010600ff041b82 */ /* 0x000e240000000a00 */
[----:B------:R-:W-:-:S03]  /*baa0*/  @P1 SHF.R.S32.HI R7, RZ, 0x1f, R6 ;  /* 0x0000001fff071819 */ /* 0x000fc60000011406 */
[----:B------:R-:W-:-:S04]  /*bab0*/  @P1 IMAD.WIDE.U32 R2, R28, R2, R6 ;  /* 0x000000021c021225 */ /* 0x000fc800078e0006 */
[----:B------:R-:W-:Y:S01]  /*bac0*/  @P1 IMAD.IADD R8, R3, 0x1, R8 ;  /* 0x0000000103081824 */ /* 0x000fe200078e0208 */
[----:B0-----:R-:W-:-:S04]  /*bad0*/  @P1 LEA R4, P0, R2, R4, 0x2 ;  /* 0x0000000402041211 */ /* 0x001fc800078010ff */
[----:B------:R-:W-:-:S05]  /*bae0*/  @P1 LEA.HI.X R5, R2, R5, R8, 0x2, P0 ;  /* 0x0000000502051211 */ /* 0x000fca00000f1408 */
[----:B------:R0:W5:Y:S01]  /*baf0*/  @P1 LDG.E R35, desc[UR42][R4.64] ;  /* 0x0000002a04231981 */ /* 0x000162000c1e1900 */
[----:B------:R-:W-:Y:S01]  /*bb00*/  IMAD.MOV R3, RZ, RZ, -R6 ;  /* 0x000000ffff037224 */ /* 0x000fe200078e0a06 */
[----:B------:R-:W-:Y:S02]  /*bb10*/  LOP3.LUT R9, R37, 0x2, RZ, 0xfc, !PT ;  /* 0x0000000225097812 */ /* 0x000fe400078efcff */
[----:B------:R-:W-:Y:S01]  /*bb20*/  LOP3.LUT R16, R16, 0xfffffbff, RZ, 0xc0, !PT ;  /* 0xfffffbff10107812 */ /* 0x000fe200078ec0ff */
[----:B------:R-:W-:Y:S01]  /*bb30*/  IMAD R0, R10, R3, R0 ;  /* 0x000000030a007224 */ /* 0x000fe200078e0200 */
[----:B------:R-:W-:Y:S02]  /*bb40*/  ISETP.NE.AND P0, PT, R9, 0x3, PT ;  /* 0x000000030900780c */ /* 0x000fe40003f05270 */
[----:B------:R-:W-:Y:S02]  /*bb50*/  SHF.R.S32.HI R26, RZ, 0x1f, R19 ;  /* 0x0000001fff1a7819 */ /* 0x000fe40000011413 */
[----:B------:R0:W-:Y:S09]  /*bb60*/  STL [R1], R0 ;  /* 0x0000000001007387 */ /* 0x0001f20000100800 */
[----:B------:R-:W-:Y:S01]  /*bb70*/  @P0 LOP3.LUT R16, R16, 0x400, RZ, 0xfc, !PT ;  /* 0x0000040010100812 */ /* 0x000fe200078efcff */
[----:B0-----:R-:W-:Y:S06]  /*bb80*/  @!P0 BRA `(.L_x_3443) ;  /* 0x0000000000048947 */ /* 0x001fec0003800000 */
[----:B------:R-:W-:Y:S01]  /*bb90*/  BPT.TRAP 0x1 ;  /* 0x000000040000795c */ /* 0x000fe20000300000 */
.L_x_3443:
[----:B------:R-:W-:Y:S01]  /*bba0*/  LEA R25, R18, UR37, 0x3 ;  /* 0x0000002512197c11 */ /* 0x000fe2000f8e18ff */
[----:B------:R-:W-:Y:S01]  /*bbb0*/  BSSY B0, `(.L_x_3444) ;  /* 0x0000004000007945 */ /* 0x000fe20003800000 */
[----:B------:R-:W-:-:S04]  /*bbc0*/  SHF.L.U32 R0, R23, 0x1f, RZ ;  /* 0x0000001f17007819 */ /* 0x000fc800000006ff */
[----:B------:R-:W0:Y:S02]  /*bbd0*/  SYNCS.PHASECHK.TRANS64.TRYWAIT P0, [R25+URZ+0x38840], R0 ;  /* 0x03884000190075a7 */ /* 0x000e24000800017f */
[----:B0-----:R-:W-:Y:S05]  /*bbe0*/  @!P0 BRA `(.L_x_3445) ;  /* 0x0000003800148947 */ /* 0x001fea0003800000 */
.L_x_3494:
[----:B------:R-:W-:Y:S05]  /*bbf0*/  BSYNC B0 ;  /* 0x0000000000007941 */ /* 0x000fea0003800000 */
.L_x_3444:
[----:B------:R-:W0:Y:S01]  /*bc00*/  LDL R2, [R1] ;  /* 0x0000000001027983 */ /* 0x000e220000100800 */
[----:B------:R-:W-:Y:S01]  /*bc10*/  ULDC.64 UR4, c[0x0][0x300] ;  /* 0x0000c00000047ab9 */ /* 0x000fe20000000a00 */
[----:B-----5:R-:W-:Y:S01]  /*bc20*/  SHF.R.S32.HI R4, RZ, 0x1f, R35 ;  /* 0x0000001fff047819 */ /* 0x020fe20000011423 */
[----:B------:R-:W-:Y:S01]  /*bc30*/  IMAD R5, R18, 0x1000, R29 ;  /* 0x0000100012057824 */ /* 0x000fe200078e021d */
[----:B------:R-:W1:Y:S01]  /*bc40*/  S2R R7, SR_TID.X ;  /* 0x0000000000077919 */ /* 0x000e620000002100 */
[----:B------:R-:W-:Y:S01]  /*bc50*/  LOP3.LUT P1, RZ, R16, 0x1, RZ, 0xc0, !PT ;  /* 0x0000000110ff7812 */ /* 0x000fe2000782c0ff */
[----:B-1----:R-:W-:-:S05]  /*bc60*/  IMAD.SHL.U32 R7, R7, 0x8, RZ ;  /* 0x0000000807077824 */ /* 0x002fca00078e00ff */
[----:B------:R-:W-:Y:S02]  /*bc70*/  LOP3.LUT R7, R7, 0x38, RZ, 0xc0, !PT ;  /* 0x0000003807077812 */ /* 0x000fe400078ec0ff */
[----:B0-----:R-:W-:-:S05]  /*bc80*/  SHF.R.S32.HI R0, RZ, 0x1f, R2 ;  /* 0x0000001fff007819 */ /* 0x001fca0000011402 */
[----:B------:R0:W-:Y:S04]  /*bc90*/  STL [R1+0x14], R0 ;  /* 0x0000140001007387 */ /* 0x0001e80000100800 */
[----:B------:R1:W-:Y:S01]  /*bca0*/  STL [R1+0x18], R4 ;  /* 0x0000180401007387 */ /* 0x0003e20000100800 */
[----:B0-----:R-:W-:-:S04]  /*bcb0*/  IMAD R0, R0, UR4, RZ ;  /* 0x0000000400007c24 */ /* 0x001fc8000f8e02ff */
        /* <DEDUP_REMOVED lines=12> */
[----:B------:R-:W-:-:S03]  /*bd80*/  ULDC.64 UR4, c[0x0][0x2e8] ;  /* 0x0000ba0000047ab9 */ /* 0x000fc60000000a00 */
[----:B-1----:R-:W-:Y:S01]  /*bd90*/  IMAD.IADD R4, R3, 0x1, R0 ;  /* 0x0000000103047824 */ /* 0x002fe200078e0200 */
[----:B------:R-:W-:Y:S01]  /*bda0*/  LEA R0, P0, R2, UR4, 0x1 ;  /* 0x0000000402007c11 */ /* 0x000fe2000f8008ff */
[----:B------:R-:W-:-:S03]  /*bdb0*/  UMOV UR4, 0xffffffff ;  /* 0xffffffff00047882 */ /* 0x000fc60000000000 */
[----:B------:R-:W-:Y:S01]  /*bdc0*/  LEA.HI.X R4, R2, UR5, R4, 0x1, P0 ;  /* 0x0000000502047c11 */ /* 0x000fe200080f0c04 */
[----:B------:R-:W-:Y:S08]  /*bdd0*/  BRA.DIV UR4, `(.L_x_3446) ;  /* 0x0000003604ac7947 */ /* 0x000ff0000b800000 */
[----:B------:R-:W0:Y:S01]  /*bde0*/  SHFL.IDX PT, R3, R0, RZ, 0x181f ;  /* 0x00181fff00037589 */ /* 0x000e2200000e0000 */
[C---:B------:R-:W-:Y:S02]  /*bdf0*/  ISETP.GE.AND P2, PT, R36.reuse, 0x1, PT ;  /* 0x000000012400780c */ /* 0x040fe40003f46270 */
[----:B------:R-:W-:Y:S01]  /*be00*/  ISETP.GE.AND P3, PT, R36, 0x11, PT ;  /* 0x000000112400780c */ /* 0x000fe20003f66270 */
[----:B------:R-:W1:Y:S10]  /*be10*/  SHFL.IDX PT, R2, R4, RZ, 0x181f ;  /* 0x00181fff04027589 */ /* 0x000e7400000e0000 */
[----:B------:R-:W-:-:S02]  /*be20*/  @P2 LEA R6, R5, UR37, 0x1 ;  /* 0x0000002505062c11 */ /* 0x000fc4000f8e08ff */
[----:B0-----:R-:W-:-:S05]  /*be30*/  @P2 LEA R3, P0, R7, R3, 0x1 ;  /* 0x0000000307032211 */ /* 0x001fca00078008ff */
[----:B-1----:R-:W-:-:S05]  /*be40*/  @P2 IMAD.X R2, RZ, RZ, R2, P0 ;  /* 0x000000ffff022224 */ /* 0x002fca00000e0602 */
[----:B------:R-:W-:-:S04]  /*be50*/  @P2 LOP3.LUT R3, R3, R2, RZ, 0x3c, !PT ;  /* 0x0000000203032212 */ /* 0x000fc800078e3cff */
[----:B------:R-:W-:-:S04]  /*be60*/  @P2 LOP3.LUT R2, R3, R2, RZ, 0x3c, !PT ;  /* 0x0000000203022212 */ /* 0x000fc800078e3cff */
[----:B------:R-:W-:-:S05]  /*be70*/  @P2 LOP3.LUT R3, R3, R2, RZ, 0x3c, !PT ;  /* 0x0000000203032212 */ /* 0x000fca00078e3cff */
[----:B------:R-:W-:Y:S01]  /*be80*/  @!PT LDS RZ, [RZ] ;  /* 0x00000000fffff984 */ /* 0x000fe20000000800 */
[----:B------:R0:W-:Y:S01]  /*be90*/  @P2 LDGSTS.E.BYPASS.LTC128B.128 [R6+0x22400], desc[UR42][R2.64], !P1 ;  /* 0x2240000002062fae */ /* 0x0001e2000c901d6a */
[----:B------:R-:W-:-:S03]  /*bea0*/  ISETP.GE.AND P2, PT, R36, 0x21, PT ;  /* 0x000000212400780c */ /* 0x000fc60003f46270 */
[----:B0-----:R-:W0:Y:S01]  /*beb0*/  SHFL.IDX PT, R3, R0, 0x1, 0x181f ;  /* 0x00381f0000037f89 */ /* 0x001e2200000e0000 */
[----:B------:R-:W-:-:S03]  /*bec0*/  @P3 LEA R6, R5, UR37, 0x1 ;  /* 0x0000002505063c11 */ /* 0x000fc6000f8e08ff */
[----:B------:R-:W1:Y:S01]  /*bed0*/  SHFL.IDX PT, R2, R4, 0x1, 0x181f ;  /* 0x00381f0004027f89 */ /* 0x000e6200000e0000 */
[----:B0-----:R-:W-:-:S05]  /*bee0*/  @P3 LEA R3, P0, R7, R3, 0x1 ;  /* 0x0000000307033211 */ /* 0x001fca00078008ff */
[----:B-1----:R-:W-:-:S05]  /*bef0*/  @P3 IMAD.X R2, RZ, RZ, R2, P0 ;  /* 0x000000ffff023224 */ /* 0x002fca00000e0602 */
[----:B------:R-:W-:-:S04]  /*bf00*/  @P3 LOP3.LUT R3, R3, R2, RZ, 0x3c, !PT ;  /* 0x0000000203033212 */ /* 0x000fc800078e3cff */
[----:B------:R-:W-:-:S04]  /*bf10*/  @P3 LOP3.LUT R2, R3, R2, RZ, 0x3c, !PT ;  /* 0x0000000203023212 */ /* 0x000fc800078e3cff */
[----:B------:R-:W-:-:S05]  /*bf20*/  @P3 LOP3.LUT R3, R3, R2, RZ, 0x3c, !PT ;  /* 0x0000000203033212 */ /* 0x000fca00078e3cff */
[----:B------:R0:W-:Y:S04]  /*bf30*/  @P3 LDGSTS.E.BYPASS.LTC128B.128 [R6+0x22c00], desc[UR42][R2.64], !P1 ;  /* 0x22c0000002063fae */ /* 0x0001e8000c901d6a */
[----:B0-----:R-:W0:Y:S01]  /*bf40*/  SHFL.IDX PT, R3, R0, 0x2, 0x181f ;  /* 0x00581f0000037f89 */ /* 0x001e2200000e0000 */
[----:B------:R-:W-:-:S03]  /*bf50*/  @P2 LEA R6, R5, UR37, 0x1 ;  /* 0x0000002505062c11 */ /* 0x000fc6000f8e08ff */
[----:B------:R-:W1:Y:S04]  /*bf60*/  SHFL.IDX PT, R2, R4, 0x2, 0x181f ;  /* 0x00581f0004027f89 */ /* 0x000e6800000e0000 */
[----:B------:R-:W2:Y:S04]  /*bf70*/  SHFL.IDX PT, R4, R4, 0x3, 0x181f ;  /* 0x00781f0004047f89 */ /* 0x000ea800000e0000 */
[----:B------:R-:W3:Y:S01]  /*bf80*/  SHFL.IDX PT, R0, R0, 0x3, 0x181f ;  /* 0x00781f0000007f89 */ /* 0x000ee200000e0000 */
[----:B0-----:R-:W-:-:S05]  /*bf90*/  @P2 LEA R3, P0, R7, R3, 0x1 ;  /* 0x0000000307032211 */ /* 0x001fca00078008ff */
[----:B-1----:R-:W-:-:S05]  /*bfa0*/  @P2 IMAD.X R2, RZ, RZ, R2, P0 ;  /* 0x000000ffff022224 */ /* 0x002fca00000e0602 */
[----:B------:R-:W-:-:S04]  /*bfb0*/  @P2 LOP3.LUT R3, R3, R2, RZ, 0x3c, !PT ;  /* 0x0000000203032212 */ /* 0x000fc800078e3cff */
[----:B------:R-:W-:-:S04]  /*bfc0*/  @P2 LOP3.LUT R2, R3, R2, RZ, 0x3c, !PT ;  /* 0x0000000203022212 */ /* 0x000fc800078e3cff */
[----:B------:R-:W-:-:S05]  /*bfd0*/  @P2 LOP3.LUT R3, R3, R2, RZ, 0x3c, !PT ;  /* 0x0000000203032212 */ /* 0x000fca00078e3cff */
[----:B--23--:R1:W-:Y:S02]  /*bfe0*/  @P2 LDGSTS.E.BYPASS.LTC128B.128 [R6+0x23400], desc[UR42][R2.64], !P1 ;  /* 0x2340000002062fae */ /* 0x00c3e4000c901d6a */
.L_x_3504:
[----:B------:R-:W-:-:S13]  /*bff0*/  ISETP.GE.AND P2, PT, R36, 0x31, PT ;  /* 0x000000312400780c */ /* 0x000fda0003f46270 */
[----:B01----:R-:W-:Y:S02]  /*c000*/  @P2 LEA R2, P0, R7, R0, 0x1 ;  /* 0x0000000007022211 */ /* 0x003fe400078008ff */
[----:B------:R-:W-:-:S03]  /*c010*/  @P2 LEA R5, R5, UR37, 0x1 ;  /* 0x0000002505052c11 */ /* 0x000fc6000f8e08ff */
[----:B------:R-:W-:Y:S01]  /*c020*/  @P2 IMAD.X R3, RZ, RZ, R4, P0 ;  /* 0x000000ffff032224 */ /* 0x000fe200000e0604 */
[----:B------:R-:W-:-:S04]  /*c030*/  PLOP3.LUT P0, PT, PT, PT, PT, 0x80, 0x0 ;  /* 0x000000000000781c */ /* 0x000fc80003f0f070 */
[----:B------:R-:W-:Y:S01]  /*c040*/  @!PT LDS RZ, [RZ] ;  /* 0x00000000fffff984 */ /* 0x000fe20000000800 */
[----:B------:R-:W-:Y:S01]  /*c050*/  @!PT LDS RZ, [RZ] ;  /* 0x00000000fffff984 */ /* 0x000fe20000000800 */
[----:B------:R-:W-:Y:S01]  /*c060*/  @!PT LDS RZ, [RZ] ;  /* 0x00000000fffff984 */ /* 0x000fe20000000800 */
[----:B------:R0:W-:Y:S01]  /*c070*/  @P2 LDGSTS.E.BYPASS.LTC128B.128 [R5+0x23c00], desc[UR42][R2.64], !P1 ;  /* 0x23c0000002052fae */ /* 0x0001e2000c901d6a */
[----:B------:R-:W-:-:S08]  /*c080*/  NOP ;  /* 0x0000000000007918 */ /* 0x000fd00000000000 */
.L_x_3447:
[----:B------:R-:W-:Y:S02]  /*c090*/  PLOP3.LUT P1, PT, P1, P0, PT, 0xa2, 0x0 ;  /* 0x000000000000781c */ /* 0x000fe40000f21472 */
[----:B------:R-:W-:-:S08]  /*c0a0*/  @P0 R2UR P1, UR4, R25 ;  /* 0x00000000190402ca */ /* 0x000fd00000020000 */
[----:B------:R-:W-:-:S05]  /*c0b0*/  @P0 PLOP3.LUT P0, PT, P1, PT, PT, 0x80, 0x0 ;  /* 0x000000000000081c */ /* 0x000fca0000f0f070 */
[----:B------:R-:W-:Y:S01]  /*c0c0*/  @!P1 SYNCS.ARRIVE.TRANS64.RED.A0T1 RZ, [UR4+0x38830], RZ ;  /* 0x038830ffffff99a7 */ /* 0x000fe20008200404 */
[----:B------:R-:W-:Y:S07]  /*c0d0*/  @!P1 ARRIVES.LDGSTSBAR.64.TRANSCNT [UR4+0x38830] ;  /* 0x03883000ff0099b0 */ /* 0x000fee0008000a84 */
[----:B------:R-:W-:Y:S05]  /*c0e0*/  @P0 BRA.U.ANY `(.L_x_3447) ;  /* 0xfffffffd00e80947 */ /* 0x000fea000393ffff */
[----:B------:R-:W-:Y:S01]  /*c0f0*/  NOP ;  /* 0x0000000000007918 */ /* 0x000fe20000000000 */
[----:B------:R-:W-:-:S04]  /*c100*/  LOP3.LUT R0, R37, 0x2, RZ, 0xfc, !PT ;  /* 0x0000000225007812 */ /* 0x000fc800078efcff */
[----:B------:R-:W-:-:S13]  /*c110*/  ISETP.NE.AND P2, PT, R0, 0x3, PT ;  /* 0x000000030000780c */ /* 0x000fda0003f45270 */
[----:B------:R-:W-:Y:S05]  /*c120*/  @!P2 BRA `(.L_x_3448) ;  /* 0x000000000004a947 */ /* 0x000fea0003800000 */
[----:B------:R-:W-:Y:S01]  /*c130*/  BPT.TRAP 0x1 ;  /* 0x000000040000795c */ /* 0x000fe20000300000 */
.L_x_3448:
[----:B------:R1:W-:Y:S02]  /*c140*/  SYNCS.ARRIVE.TRANS64.A1T0 RZ, [R25+URZ+0x38830], RZ ;  /* 0x038830ff19ff79a7 */ /* 0x0003e4000810003f */
[----:B------:R-:W-:Y:S05]  /*c150*/  WARPSYNC.ALL ;  /* 0x0000000000007948 */ /* 0x000fea0003800000 */
[----:B------:R-:W-:Y:S01]  /*c160*/  UIADD3 UR4, UR37, 0x20400, URZ ;  /* 0x0002040025047890 */ /* 0x000fe2000fffe03f */
[----:B------:R-:W-:-:S03]  /*c170*/  SHF.R.S32.HI R0, RZ, 0x1f, R27 ;  /* 0x0000001fff007819 */ /* 0x000fc6000001141b */
[----:B------:R-:W-:Y:S02]  /*c180*/  ULOP3.LUT UP0, URZ, UR4, 0x3ff, URZ, 0xc0, !UPT ;  /* 0x000003ff043f7892 */ /* 0x000fe4000f80c03f */
[----:B------:R2:W-:Y:S01]  /*c190*/  STL [R1+0x10], R0 ;  /* 0x0000100001007387 */ /* 0x0005e20000100800 */
[----:B------:R-:W-:Y:S03]  /*c1a0*/  BAR.SYNC.DEFER_BLOCKING 0x8, 0x100 ;  /* 0x0204000000007b1d */ /* 0x000fe60000010000 */
[----:B------:R-:W-:-:S13]  /*c1b0*/  PLOP3.LUT P0, PT, PT, PT, UP0, 0x80, 0x0 ;  /* 0x000000000000781c */ /* 0x000fda0003f0f008 */
[----:B--2---:R-:W-:Y:S05]  /*c1c0*/  @!P0 BRA `(.L_x_3449) ;  /* 0x0000000000408947 */ /* 0x004fea0003800000 */
        /* <DEDUP_REMOVED lines=16> */
.L_x_3449:
[----:B0-----:R-:W2:Y:S01]  /*c2d0*/  LDL R2, [R1+0x10] ;  /* 0x0000100001027983 */ /* 0x001ea20000100800 */
[----:B------:R-:W0:Y:S03]  /*c2e0*/  LDC R3, c[0x0][0x448] ;  /* 0x00011200ff037b82 */ /* 0x000e260000000800 */
[----:B------:R-:W3:Y:S01]  /*c2f0*/  LDL R21, [R1+0xc] ;  /* 0x00000c0001157983 */ /* 0x000ee20000100800 */
[----:B------:R-:W-:Y:S01]  /*c300*/  IMAD.MOV R5, RZ, RZ, -R34 ;  /* 0x000000ffff057224 */ /* 0x000fe200078e0a22 */
[----:B------:R-:W-:Y:S01]  /*c310*/  ULDC UR4, c[0x0][0xd38] ;  /* 0x00034e0000047ab9 */ /* 0x000fe20000000800 */
[----:B------:R-:W-:Y:S01]  /*c320*/  LOP3.LUT R16, R16, 0xffffdfff, RZ, 0xc0, !PT ;  /* 0xffffdfff10107812 */ /* 0x000fe200078ec0ff */
[----:B------:R-:W4:Y:S01]  /*c330*/  S2R R9, SR_TID.X ;  /* 0x0000000000097919 */ /* 0x000f220000002100 */
[----:B------:R-:W-:Y:S01]  /*c340*/  LEA R8, R29, UR37, 0x1 ;  /* 0x000000251d087c11 */ /* 0x000fe2000f8e08ff */
[----:B------:R-:W5:Y:S01]  /*c350*/  S2R R10, SR_TID.X ;  /* 0x00000000000a7919 */ /* 0x000f620000002100 */
[----:B0-----:R-:W-:-:S13]  /*c360*/  ISETP.NE.AND P0, PT, R3, 0x1, PT ;  /* 0x000000010300780c */ /* 0x001fda0003f05270 */
[----:B------:R-:W0:Y:S01]  /*c370*/  @P0 LDC R0, c[0x0][0x450] ;  /* 0x00011400ff000b82 */ /* 0x000e220000000800 */
[----:B------:R-:W-:Y:S01]  /*c380*/  @P0 LOP3.LUT R16, R16, 0x2000, RZ, 0xfc, !PT ;  /* 0x0000200010100812 */ /* 0x000fe200078efcff */
[----:B----4-:R-:W-:-:S03]  /*c390*/  IMAD.SHL.U32 R9, R9, 0x8, RZ ;  /* 0x0000000809097824 */ /* 0x010fc600078e00ff */
[----:B------:R-:W-:Y:S02]  /*c3a0*/  LOP3.LUT P1, RZ, R16, 0x1000000, RZ, 0xc0, !PT ;  /* 0x0100000010ff7812 */ /* 0x000fe4000782c0ff */
[----:B-----5:R-:W-:Y:S02]  /*c3b0*/  SHF.R.U32.HI R10, RZ, 0x3, R10 ;  /* 0x00000003ff0a7819 */ /* 0x020fe4000001160a */
[----:B------:R-:W-:Y:S02]  /*c3c0*/  LOP3.LUT R9, R9, 0x38, RZ, 0xc0, !PT ;  /* 0x0000003809097812 */ /* 0x000fe400078ec0ff */
[----:B------:R-:W-:Y:S01]  /*c3d0*/  LOP3.LUT R10, R10, 0xf, RZ, 0xc0, !PT ;  /* 0x0000000f0a0a7812 */ /* 0x000fe200078ec0ff */
[----:B--2---:R-:W-:Y:S02]  /*c3e0*/  IMAD.MOV.U32 R20, RZ, RZ, R2 ;  /* 0x000000ffff147224 */ /* 0x004fe400078e0002 */
[----:B------:R-:W2:Y:S01]  /*c3f0*/  @P0 LDC R2, c[0x0][0x44c] ;  /* 0x00011300ff020b82 */ /* 0x000ea20000000800 */
[----:B---3--:R-:W-:Y:S01]  /*c400*/  IMAD R5, R5, UR4, R21 ;  /* 0x0000000405057c24 */ /* 0x008fe2000f8e0215 */
[----:B------:R-:W-:-:S02]  /*c410*/  ULDC.64 UR4, c[0x0][0x2d8] ;  /* 0x0000b60000047ab9 */ /* 0x000fc40000000a00 */
[----:B------:R-:W-:Y:S02]  /*c420*/  IMAD R6, R26, UR4, RZ ;  /* 0x000000041a067c24 */ /* 0x000fe4000f8e02ff */
[----:B------:R-:W-:Y:S02]  /*c430*/  IMAD R34, R5, 0x40, R24 ;  /* 0x0000004005227824 */ /* 0x000fe400078e0218 */
[----:B------:R-:W-:Y:S02]  /*c440*/  IMAD R6, R19, UR5, R6 ;  /* 0x0000000513067c24 */ /* 0x000fe4000f8e0206 */
[----:B------:R-:W-:Y:S02]  /*c450*/  IMAD.MOV.U32 R4, RZ, RZ, R34 ;  /* 0x000000ffff047224 */ /* 0x000fe400078e0022 */
[----:B--2---:R-:W-:-:S05]  /*c460*/  @P0 IMAD.HI.U32 R2, R34, R2, RZ ;  /* 0x0000000222020227 */ /* 0x004fca00078e00ff */
[----:B0-----:R-:W-:-:S05]  /*c470*/  @P0 SHF.R.U32.HI R4, RZ, R0, R2 ;  /* 0x00000000ff040219 */ /* 0x001fca0000011602 */
[----:B------:R-:W-:-:S04]  /*c480*/  IMAD.MOV R0, RZ, RZ, -R4 ;  /* 0x000000ffff007224 */ /* 0x000fc800078e0a04 */
[----:B------:R-:W-:Y:S02]  /*c490*/  IMAD R0, R3, R0, R34 ;  /* 0x0000000003007224 */ /* 0x000fe400078e0222 */
[----:B------:R-:W-:Y:S01]  /*c4a0*/  IMAD.WIDE.U32 R2, R19, UR4, RZ ;  /* 0x0000000413027c25 */ /* 0x000fe2000f8e00ff */
[----:B------:R-:W-:-:S03]  /*c4b0*/  ULDC.64 UR4, c[0x0][0x2e0] ;  /* 0x0000b80000047ab9 */ /* 0x000fc60000000a00 */
[----:B------:R-:W-:Y:S02]  /*c4c0*/  IMAD.IADD R3, R3, 0x1, R6 ;  /* 0x0000000103037824 */ /* 0x000fe400078e0206 */
[----:B------:R-:W-:Y:S02]  /*c4d0*/  IMAD R6, R20, UR4, RZ ;  /* 0x0000000414067c24 */ /* 0x000fe4000f8e02ff */
[----:B------:R-:W-:-:S04]  /*c4e0*/  IMAD.WIDE.U32 R2, R27, UR4, R2 ;  /* 0x000000041b027c25 */ /* 0x000fc8000f8e0002 */
[----:B------:R-:W-:Y:S01]  /*c4f0*/  IMAD R6, R27, UR5, R6 ;  /* 0x000000051b067c24 */ /* 0x000fe2000f8e0206 */
[----:B------:R-:W-:-:S03]  /*c500*/  ULDC.64 UR4, c[0x0][0x2d0] ;  /* 0x0000b40000047ab9 */ /* 0x000fc60000000a00 */
[----:B------:R-:W-:Y:S01]  /*c510*/  IMAD.IADD R3, R3, 0x1, R6 ;  /* 0x0000000103037824 */ /* 0x000fe200078e0206 */
        /* <DEDUP_REMOVED lines=17> */
[----:B------:R-:W-:Y:S02]  /*c630*/  LEA R5, R5, R10, 0x6 ;  /* 0x0000000a05057211 */ /* 0x000fe400078e30ff */
[----:B------:R-:W-:Y:S01]  /*c640*/  LOP3.LUT R16, R16, 0xfffffeff, RZ, 0xc0, !PT ;  /* 0xfffffeff10107812 */ /* 0x000fe200078ec0ff */
[----:B------:R-:W2:Y:S01]  /*c650*/  SHFL.IDX PT, R3, R2, RZ, 0x181f ;  /* 0x00181fff02037589 */ /* 0x000ea200000e0000 */
[----:B------:R-:W-:-:S13]  /*c660*/  ISETP.GE.AND P2, PT, R5, UR36, PT ;  /* 0x0000002405007c0c */ /* 0x000fda000bf46270 */
[----:B------:R-:W-:-:S04]  /*c670*/  @P2 LOP3.LUT R16, R16, 0x100, RZ, 0xfc, !PT ;  /* 0x0000010010102812 */ /* 0x000fc800078efcff */
[----:B------:R-:W-:Y:S02]  /*c680*/  LOP3.LUT R16, R16, 0xffffff7f, RZ, 0xc0, !PT ;  /* 0xffffff7f10107812 */ /* 0x000fe400078ec0ff */
[----:B0-----:R-:W-:-:S05]  /*c690*/  @!P2 LEA R4, P0, R9, R4, 0x1 ;  /* 0x000000040904a211 */ /* 0x001fca00078008ff */
[----:B--2---:R-:W-:Y:S02]  /*c6a0*/  @!P2 IMAD.X R3, RZ, RZ, R3, P0 ;  /* 0x000000ffff03a224 */ /* 0x004fe400000e0603 */
[----:B------:R-:W-:Y:S02]  /*c6b0*/  @!P2 IMAD.MOV.U32 R6, RZ, RZ, R4 ;  /* 0x000000ffff06a224 */ /* 0x000fe400078e0004 */
[----:B------:R-:W-:Y:S02]  /*c6c0*/  @!P2 IMAD.MOV.U32 R7, RZ, RZ, R3 ;  /* 0x000000ffff07a224 */ /* 0x000fe400078e0003 */
[----:B------:R-:W-:-:S03]  /*c6d0*/  VIADD R3, R5, 0x10 ;  /* 0x0000001005037836 */ /* 0x000fc60000000000 */
[----:B------:R-:W-:Y:S01]  /*c6e0*/  @!PT LDS RZ, [RZ] ;  /* 0x00000000fffff984 */ /* 0x000fe20000000800 */
[----:B------:R0:W-:Y:S02]  /*c6f0*/  @!P2 LDGSTS.E.BYPASS.LTC128B.128 [R8+0x20400], desc[UR42][R6.64], !P1 ;  /* 0x204000000608afae */ /* 0x0001e4000c901d6a */
[----:B------:R-:W-:Y:S02]  /*c700*/  ISETP.GE.AND P2, PT, R3, UR36, PT ;  /* 0x0000002403007c0c */ /* 0x000fe4000bf46270 */
[----:B------:R-:W-:Y:S04]  /*c710*/  SHFL.IDX PT, R3, R2, 0x1, 0x181f ;  /* 0x00381f0002037f89 */ /* 0x000fe800000e0000 */
[----:B0-----:R-:W0:Y:S07]  /*c720*/  SHFL.IDX PT, R6, R0, 0x1, 0x181f ;  /* 0x00381f0000067f89 */ /* 0x001e2e00000e0000 */
[----:B------:R-:W-:-:S04]  /*c730*/  @P2 LOP3.LUT R16, R16, 0x80, RZ, 0xfc, !PT ;  /* 0x0000008010102812 */ /* 0x000fc800078efcff */
[----:B------:R-:W-:Y:S02]  /*c740*/  LOP3.LUT R16, R16, 0xffffffbf, RZ, 0xc0, !PT ;  /* 0xffffffbf10107812 */ /* 0x000fe400078ec0ff */
[----:B0-----:R-:W-:-:S05]  /*c750*/  @!P2 LEA R6, P0, R9, R6, 0x1 ;  /* 0x000000060906a211 */ /* 0x001fca00078008ff */
[----:B------:R-:W-:-:S04]  /*c760*/  @!P2 IMAD.X R3, RZ, RZ, R3, P0 ;  /* 0x000000ffff03a224 */ /* 0x000fc800000e0603 */
[----:B------:R-:W-:Y:S02]  /*c770*/  @!P2 IMAD.MOV.U32 R7, RZ, RZ, R3 ;  /* 0x000000ffff07a224 */ /* 0x000fe400078e0003 */
[----:B------:R-:W-:-:S03]  /*c780*/  VIADD R3, R5, 0x20 ;  /* 0x0000002005037836 */ /* 0x000fc60000000000 */
[----:B------:R0:W-:Y:S02]  /*c790*/  @!P2 LDGSTS.E.BYPASS.LTC128B.128 [R8+0x20c00], desc[UR42][R6.64], !P1 ;  /* 0x20c000000608afae */ /* 0x0001e4000c901d6a */
[----:B------:R-:W-:Y:S02]  /*c7a0*/  ISETP.GE.AND P2, PT, R3, UR36, PT ;  /* 0x0000002403007c0c */ /* 0x000fe4000bf46270 */
[----:B------:R-:W-:Y:S04]  /*c7b0*/  SHFL.IDX PT, R3, R2, 0x2, 0x181f ;  /* 0x00581f0002037f89 */ /* 0x000fe800000e0000 */
[----:B0-----:R-:W0:Y:S07]  /*c7c0*/  SHFL.IDX PT, R6, R0, 0x2, 0x181f ;  /* 0x00581f0000067f89 */ /* 0x001e2e00000e0000 */
[----:B------:R-:W-:Y:S01]  /*c7d0*/  @P2 LOP3.LUT R16, R16, 0x40, RZ, 0xfc, !PT ;  /* 0x0000004010102812 */ /* 0x000fe200078efcff */
[----:B------:R-:W2:Y:S01]  /*c7e0*/  SHFL.IDX PT, R0, R0, 0x3, 0x181f ;  /* 0x00781f0000007f89 */ /* 0x000ea200000e0000 */
[----:B0-----:R-:W-:-:S05]  /*c7f0*/  @!P2 LEA R6, P0, R9, R6, 0x1 ;  /* 0x000000060906a211 */ /* 0x001fca00078008ff */
[----:B------:R-:W-:-:S04]  /*c800*/  @!P2 IMAD.X R3, RZ, RZ, R3, P0 ;  /* 0x000000ffff03a224 */ /* 0x000fc800000e0603 */
[----:B------:R-:W-:Y:S02]  /*c810*/  @!P2 IMAD.MOV.U32 R7, RZ, RZ, R3 ;  /* 0x000000ffff07a224 */ /* 0x000fe400078e0003 */
[----:B------:R0:W3:Y:S04]  /*c820*/  SHFL.IDX PT, R3, R2, 0x3, 0x181f ;  /* 0x00781f0002037f89 */ /* 0x0000e800000e0000 */
[----:B--2---:R0:W-:Y:S02]  /*c830*/  @!P2 LDGSTS.E.BYPASS.LTC128B.128 [R8+0x21400], desc[UR42][R6.64], !P1 ;  /* 0x214000000608afae */ /* 0x0041e4000c901d6a */
.L_x_3513:
[----:B------:R-:W-:Y:S01]  /*c840*/  VIADD R5, R5, 0x30 ;  /* 0x0000003005057836 */ /* 0x000fe20000000000 */
[----:B------:R-:W-:-:S04]  /*c850*/  LOP3.LUT R16, R16, 0xfffff7ff, RZ, 0xc0, !PT ;  /* 0xfffff7ff10107812 */ /* 0x000fc800078ec0ff */
[----:B------:R-:W-:-:S13]  /*c860*/  ISETP.GE.AND P2, PT, R5, UR36, PT ;  /* 0x0000002405007c0c */ /* 0x000fda000bf46270 */
[----:B0-----:R-:W-:Y:S02]  /*c870*/  @!P2 LEA R2, P0, R9, R0, 0x1 ;  /* 0x000000000902a211 */ /* 0x001fe400078008ff */
[----:B------:R-:W-:-:S03]  /*c880*/  @P2 LOP3.LUT R16, R16, 0x800, RZ, 0xfc, !PT ;  /* 0x0000080010102812 */ /* 0x000fc600078efcff */
        /* <DEDUP_REMOVED lines=8> */
[----:B------:R-:W-:Y:S01]  /*c910*/  NOP ;  /* 0x0000000000007918 */ /* 0x000fe20000000000 */
[----:B------:R-:W-:Y:S02]  /*c920*/  UIADD3 UR4, UR37, 0x26400, URZ ;  /* 0x0002640025047890 */ /* 0x000fe4000fffe03f */
[----:B------:R-:W-:Y:S02]  /*c930*/  SYNCS.ARRIVE.TRANS64.A1T0 RZ, [UR37+0x38800], RZ ;  /* 0x038800ffffff79a7 */ /* 0x000fe40008100025 */
[----:B------:R-:W-:-:S06]  /*c940*/  ULOP3.LUT UP0, URZ, UR4, 0x3ff, URZ, 0xc0, !UPT ;  /* 0x000003ff043f7892 */ /* 0x000fcc000f80c03f */
[----:B------:R-:W-:-:S13]  /*c950*/  PLOP3.LUT P0, PT, PT, PT, UP0, 0x80, 0x0 ;  /* 0x000000000000781c */ /* 0x000fda0003f0f008 */
[----:B0-----:R-:W-:Y:S05]  /*c960*/  @!P0 BRA `(.L_x_3451) ;  /* 0x0000000000408947 */ /* 0x001fea0003800000 */
        /* <DEDUP_REMOVED lines=16> */
.L_x_3451:
[----:B------:R-:W2:Y:S01]  /*ca70*/  LDL.LU R20, [R1+0x10] ;  /* 0x0000100001147983 */ /* 0x000ea20000300800 */
[----:B------:R-:W0:Y:S01]  /*ca80*/  LDC R2, c[0x0][0x448] ;  /* 0x00011200ff027b82 */ /* 0x000e220000000800 */
[----:B------:R-:W-:Y:S01]  /*ca90*/  ULDC.64 UR4, c[0x0][0x3d8] ;  /* 0x0000f60000047ab9 */ /* 0x000fe20000000a00 */
[----:B------:R-:W-:Y:S01]  /*caa0*/  IMAD.MOV.U32 R0, RZ, RZ, R34 ;  /* 0x000000ffff007224 */ /* 0x000fe200078e0022 */
[----:B------:R3:W5:Y:S01]  /*cab0*/  LDL R9, [R1+0x8] ;  /* 0x0000080001097983 */ /* 0x0007620000100800 */
[----:B------:R-:W-:Y:S01]  /*cac0*/  IMAD R4, R26, UR4, RZ ;  /* 0x000000041a047c24 */ /* 0x000fe2000f8e02ff */
[C---:B------:R-:W-:Y:S02]  /*cad0*/  LOP3.LUT P5, RZ, R16.reuse, 0x200000, RZ, 0xc0, !PT ;  /* 0x0020000010ff7812 */ /* 0x040fe400078ac0ff */
[----:B------:R3:W5:Y:S01]  /*cae0*/  LDL R8, [R1+0x4] ;  /* 0x0000040001087983 */ /* 0x0007620000100800 */
[----:B------:R-:W-:Y:S01]  /*caf0*/  IMAD R4, R19, UR5, R4 ;  /* 0x0000000513047c24 */ /* 0x000fe2000f8e0204 */
[----:B------:R-:W-:-:S02]  /*cb00*/  LOP3.LUT P4, RZ, R16, 0x100000, RZ, 0xc0, !PT ;  /* 0x0010000010ff7812 */ /* 0x000fc4000788c0ff */
[C---:B------:R-:W-:Y:S02]  /*cb10*/  LOP3.LUT P3, RZ, R16.reuse, 0x80000, RZ, 0xc0, !PT ;  /* 0x0008000010ff7812 */ /* 0x040fe4000786c0ff */
[----:B------:R-:W-:Y:S02]  /*cb20*/  LOP3.LUT P2, RZ, R16, 0x40000, RZ, 0xc0, !PT ;  /* 0x0004000010ff7812 */ /* 0x000fe4000784c0ff */
[----:B0-----:R-:W-:-:S13]  /*cb30*/  ISETP.NE.AND P6, PT, R2, 0x1, PT ;  /* 0x000000010200780c */ /* 0x001fda0003fc5270 */
[----:B------:R-:W0:Y:S08]  /*cb40*/  @P6 LDC R3, c[0x0][0x44c] ;  /* 0x00011300ff036b82 */ /* 0x000e300000000800 */
[----:B------:R-:W4:Y:S01]  /*cb50*/  @P6 LDC R2, c[0x0][0x450] ;  /* 0x00011400ff026b82 */ /* 0x000f220000000800 */
[----:B0-----:R-:W-:-:S05]  /*cb60*/  @P6 IMAD.HI.U32 R3, R34, R3, RZ ;  /* 0x0000000322036227 */ /* 0x001fca00078e00ff */
[----:B----4-:R-:W-:Y:S01]  /*cb70*/  @P6 SHF.R.U32.HI R0, RZ, R2, R3 ;  /* 0x00000002ff006219 */ /* 0x010fe20000011603 */
[----:B------:R-:W-:Y:S01]  /*cb80*/  IMAD.WIDE.U32 R2, R19, UR4, RZ ;  /* 0x0000000413027c25 */ /* 0x000fe2000f8e00ff */
[----:B------:R-:W-:-:S03]  /*cb90*/  ULDC.64 UR4, c[0x0][0x3e0] ;  /* 0x0000f80000047ab9 */ /* 0x000fc60000000a00 */
[----:B------:R-:W-:Y:S01]  /*cba0*/  IMAD.IADD R3, R3, 0x1, R4 ;  /* 0x0000000103037824 */ /* 0x000fe200078e0204 */
[----:B------:R-:W0:Y:S01]  /*cbb0*/  S2R R21, SR_TID.X ;  /* 0x0000000000157919 */ /* 0x000e220000002100 */
[----:B------:R-:W-:Y:S01]  /*cbc0*/  IMAD.WIDE.U32 R2, R27, UR4, R2 ;  /* 0x000000041b027c25 */ /* 0x000fe2000f8e0002 */
[----:B------:R-:W-:-:S03]  /*cbd0*/  SHF.R.S32.HI R5, RZ, 0x1f, R0 ;  /* 0x0000001fff057819 */ /* 0x000fc60000011400 */
[----:B0-----:R-:W-:-:S05]  /*cbe0*/  IMAD.SHL.U32 R21, R21, 0x8, RZ ;  /* 0x0000000815157824 */ /* 0x001fca00078e00ff */
[----:B------:R-:W-:Y:S01]  /*cbf0*/  LOP3.LUT R21, R21, 0x38, RZ, 0xc0, !PT ;  /* 0x0000003815157812 */ /* 0x000fe200078ec0ff */
[----:B--2---:R-:W-:Y:S01]  /*cc00*/  IMAD R4, R20, UR4, RZ ;  /* 0x0000000414047c24 */ /* 0x004fe2000f8e02ff */
[----:B------:R-:W-:-:S03]  /*cc10*/  ULDC UR4, c[0x0][0x448] ;  /* 0x0001120000047ab9 */ /* 0x000fc60000000800 */
[----:B------:R-:W-:-:S04]  /*cc20*/  IMAD R4, R27, UR5, R4 ;  /* 0x000000051b047c24 */ /* 0x000fc8000f8e0204 */
[----:B------:R-:W-:Y:S02]  /*cc30*/  IMAD.IADD R3, R3, 0x1, R4 ;  /* 0x0000000103037824 */ /* 0x000fe400078e0204 */
[----:B------:R-:W-:-:S04]  /*cc40*/  IMAD.MOV R4, RZ, RZ, -R0 ;  /* 0x000000ffff047224 */ /* 0x000fc800078e0a00 */
[----:B------:R-:W-:Y:S01]  /*cc50*/  IMAD R4, R4, UR4, R34 ;  /* 0x0000000404047c24 */ /* 0x000fe2000f8e0222 */
[----:B------:R-:W-:Y:S02]  /*cc60*/  ULDC.64 UR4, c[0x0][0x3d0] ;  /* 0x0000f40000047ab9 */ /* 0x000fe40000000a00 */
        /* <DEDUP_REMOVED lines=9> */
[----:B------:R-:W-:-:S03]  /*cd00*/  ULDC.64 UR4, c[0x0][0x390] ;  /* 0x0000e40000047ab9 */ /* 0x000fc60000000a00 */
[----:B------:R-:W-:Y:S01]  /*cd10*/  IMAD.IADD R4, R3, 0x1, R0 ;  /* 0x0000000103047824 */ /* 0x000fe200078e0200 */
[----:B------:R-:W-:Y:S01]  /*cd20*/  LEA R0, P0, R2, UR4, 0x1 ;  /* 0x0000000402007c11 */ /* 0x000fe2000f8008ff */
[----:B------:R-:W-:-:S03]  /*cd30*/  UMOV UR4, 0xffffffff ;  /* 0xffffffff00047882 */ /* 0x000fc60000000000 */
[----:B------:R-:W-:Y:S02]  /*cd40*/  LEA.HI.X R4, R2, UR5, R4, 0x1, P0 ;  /* 0x0000000502047c11 */ /* 0x000fe400080f0c04 */
[----:B------:R-:W-:Y:S01]  /*cd50*/  LEA R20, R29, UR37, 0x1 ;  /* 0x000000251d147c11 */ /* 0x000fe2000f8e08ff */
[----:B---3--:R-:W-:Y:S06]  /*cd60*/  BRA.DIV UR4, `(.L_x_3452) ;  /* 0x0000003204607947 */ /* 0x008fec000b800000 */
[----:B------:R-:W-:Y:S01]  /*cd70*/  LOP3.LUT P1, RZ, R16, 0x40, RZ, 0xc0, !PT ;  /* 0x0000004010ff7812 */ /* 0x000fe2000782c0ff */
[----:B------:R-:W0:Y:S01]  /*cd80*/  SHFL.IDX PT, R3, R0, RZ, 0x181f ;  /* 0x00181fff00037589 */ /* 0x000e2200000e0000 */
[----:B------:R-:W-:Y:S02]  /*cd90*/  LOP3.LUT R22, R22, 0xfbffffff, RZ, 0xc0, !PT ;  /* 0xfbffffff16167812 */ /* 0x000fe400078ec0ff */
[----:B------:R-:W-:Y:S01]  /*cda0*/  LOP3.LUT P6, RZ, R16, 0x400000, RZ, 0xc0, !PT ;  /* 0x0040000010ff7812 */ /* 0x000fe200078cc0ff */
[----:B------:R-:W2:Y:S04]  /*cdb0*/  SHFL.IDX PT, R2, R4, RZ, 0x181f ;  /* 0x00181fff04027589 */ /* 0x000ea800000e0000 */
[----:B------:R-:W3:Y:S04]  /*cdc0*/  SHFL.IDX PT, R14, R0, 0x1, 0x181f ;  /* 0x00381f00000e7f89 */ /* 0x000ee800000e0000 */
[----:B------:R-:W-:Y:S01]  /*cdd0*/  @P1 LOP3.LUT R22, R22, 0x4000000, RZ, 0xfc, !PT ;  /* 0x0400000016161812 */ /* 0x000fe200078efcff */
[----:B------:R-:W4:Y:S01]  /*cde0*/  SHFL.IDX PT, R5, R4, 0x1, 0x181f ;  /* 0x00381f0004057f89 */ /* 0x000f2200000e0000 */
[----:B------:R-:W-:-:S02]  /*cdf0*/  LOP3.LUT P1, RZ, R16, 0x80, RZ, 0xc0, !PT ;  /* 0x0000008010ff7812 */ /* 0x000fc4000782c0ff */
[----:B------:R-:W-:-:S11]  /*ce00*/  LOP3.LUT R22, R22, 0xf7ffffff, RZ, 0xc0, !PT ;  /* 0xf7ffffff16167812 */ /* 0x000fd600078ec0ff */
[----:B------:R-:W-:Y:S02]  /*ce10*/  @P1 LOP3.LUT R22, R22, 0x8000000, RZ, 0xfc, !PT ;  /* 0x0800000016161812 */ /* 0x000fe400078efcff */
[----:B------:R-:W-:-:S13]  /*ce20*/  LOP3.LUT P1, RZ, R16, 0x100, RZ, 0xc0, !PT ;  /* 0x0000010010ff7812 */ /* 0x000fda000782c0ff */
[----:B0-----:R-:W-:-:S05]  /*ce30*/  @!P1 LEA R3, P0, R21, R3, 0x1 ;  /* 0x0000000315039211 */ /* 0x001fca00078008ff */
[----:B--2---:R-:W-:Y:S01]  /*ce40*/  @!P1 IMAD.X R2, RZ, RZ, R2, P0 ;  /* 0x000000ffff029224 */ /* 0x004fe200000e0602 */
[----:B------:R-:W-:-:S04]  /*ce50*/  LOP3.LUT P0, RZ, R16, 0x800000, RZ, 0xc0, !PT ;  /* 0x0080000010ff7812 */ /* 0x000fc8000780c0ff */
[----:B------:R-:W-:-:S04]  /*ce60*/  @!P1 LOP3.LUT R3, R3, R2, RZ, 0x3c, !PT ;  /* 0x0000000203039212 */ /* 0x000fc800078e3cff */
[----:B------:R-:W-:-:S04]  /*ce70*/  @!P1 LOP3.LUT R2, R3, R2, RZ, 0x3c, !PT ;  /* 0x0000000203029212 */ /* 0x000fc800078e3cff */
[----:B------:R-:W-:-:S05]  /*ce80*/  @!P1 LOP3.LUT R3, R3, R2, RZ, 0x3c, !PT ;  /* 0x0000000203039212 */ /* 0x000fca00078e3cff */
[----:B------:R-:W-:Y:S01]  /*ce90*/  @!P1 LDGSTS.E.BYPASS.LTC128B.128 [R20+0x26400], desc[UR42][R2.64], !P0 ;  /* 0x2640000002149fae */ /* 0x000fe2000c101d6a */
[----:B-----5:R-:W-:-:S03]  /*cea0*/  @!P1 ISETP.NE.U32.AND P0, PT, R9, RZ, PT ;  /* 0x000000ff0900920c */ /* 0x020fc60003f05070 */
[----:B------:R-:W-:Y:S04]  /*ceb0*/  @!P1 LDGSTS.E.BYPASS.LTC128B.128 [R20+0x28400], desc[UR42][R2.64+0x80], !P6 ;  /* 0x2840008002149fae */ /* 0x000fe8000f101d6a */
[----:B------:R-:W-:Y:S04]  /*cec0*/  @!P1 LDGSTS.E.BYPASS.LTC128B.128 [R20+0x2a400], desc[UR42][R2.64+0x100], !P5 ;  /* 0x2a40010002149fae */ /* 0x000fe8000e901d6a */
[----:B------:R-:W-:Y:S04]  /*ced0*/  @!P1 LDGSTS.E.BYPASS.LTC128B.128 [R20+0x2c400], desc[UR42][R2.64+0x180], !P4 ;  /* 0x2c40018002149fae */ /* 0x000fe8000e101d6a */
[----:B------:R-:W-:Y:S04]  /*cee0*/  @!P1 LDGSTS.E.BYPASS.LTC128B.128 [R20+0x2e400], desc[UR42][R2.64+0x200], !P3 ;  /* 0x2e40020002149fae */ /* 0x000fe8000d901d6a */
[----:B------:R-:W-:Y:S04]  /*cef0*/  @!P1 LDGSTS.E.BYPASS.LTC128B.128 [R20+0x30400], desc[UR42][R2.64+0x280], !P2 ;  /* 0x3040028002149fae */ /* 0x000fe8000d101d6a */
[----:B------:R-:W-:Y:S01]  /*cf00*/  @!P1 LDGSTS.E.BYPASS.LTC128B.128 [R20+0x32400], desc[UR42][R2.64+0x300], P0 ;  /* 0x3240030002149fae */ /* 0x000fe20008101d6a */
[----:B------:R-:W-:-:S13]  /*cf10*/  @!P1 ISETP.NE.U32.AND P0, PT, R8, RZ, PT ;  /* 0x000000ff0800920c */ /* 0x000fda0003f05070 */
[----:B------:R0:W-:Y:S01]  /*cf20*/  @!P1 LDGSTS.E.BYPASS.LTC128B.128 [R20+0x34400], desc[UR42][R2.64+0x380], P0 ;  /* 0x3440038002149fae */ /* 0x0001e20008101d6a */
[----:B------:R-:W-:-:S13]  /*cf30*/  LOP3.LUT P1, RZ, R22, 0x8000000, RZ, 0xc0, !PT ;  /* 0x0800000016ff7812 */ /* 0x000fda000782c0ff */
[----:B---3--:R-:W-:Y:S02]  /*cf40*/  @!P1 LEA R6, P0, R21, R14, 0x1 ;  /* 0x0000000e15069211 */ /* 0x008fe400078008ff */
[----:B------:R-:W2:Y:S03]  /*cf50*/  SHFL.IDX PT, R14, R0, 0x2, 0x181f ;  /* 0x00581f00000e7f89 */ /* 0x000ea600000e0000 */
[----:B----4-:R-:W-:Y:S01]  /*cf60*/  @!P1 IMAD.X R7, RZ, RZ, R5, P0 ;  /* 0x000000ffff079224 */ /* 0x010fe200000e0605 */
[----:B------:R-:W-:Y:S01]  /*cf70*/  LOP3.LUT P0, RZ, R16, 0x800000, RZ, 0xc0, !PT ;  /* 0x0080000010ff7812 */ /* 0x000fe2000780c0ff */
[----:B0-----:R-:W-:Y:S01]  /*cf80*/  @!P1 IMAD.MOV.U32 R2, RZ, RZ, R6 ;  /* 0x000000ffff029224 */ /* 0x001fe200078e0006 */
[----:B------:R-:W0:Y:S01]  /*cf90*/  SHFL.IDX PT, R5, R4, 0x2, 0x181f ;  /* 0x00581f0004057f89 */ /* 0x000e2200000e0000 */
[----:B------:R-:W-:-:S03]  /*cfa0*/  @!P1 IMAD.MOV.U32 R3, RZ, RZ, R7 ;  /* 0x000000ffff039224 */ /* 0x000fc600078e0007 */
[----:B------:R-:W3:Y:S07]  /*cfb0*/  SHFL.IDX PT, R4, R4, 0x3, 0x181f ;  /* 0x00781f0004047f89 */ /* 0x000eee00000e0000 */
[----:B------:R-:W-:Y:S01]  /*cfc0*/  @!P1 LDGSTS.E.BYPASS.LTC128B.128 [R20+0x26c00], desc[UR42][R2.64], !P0 ;  /* 0x26c0000002149fae */ /* 0x000fe2000c101d6a */
[----:B------:R-:W-:-:S03]  /*cfd0*/  @!P1 ISETP.NE.U32.AND P0, PT, R9, RZ, PT ;  /* 0x000000ff0900920c */ /* 0x000fc60003f05070 */
        /* <DEDUP_REMOVED lines=9> */
[----:B--2---:R-:W-:Y:S02]  /*d070*/  @!P1 LEA R6, P0, R21, R14, 0x1 ;  /* 0x0000000e15069211 */ /* 0x004fe400078008ff */
[----:B------:R2:W1:Y:S03]  /*d080*/  SHFL.IDX PT, R14, R0, 0x3, 0x181f ;  /* 0x00781f00000e7f89 */ /* 0x00046600000e0000 */
[----:B0-----:R-:W-:Y:S01]  /*d090*/  @!P1 IMAD.X R7, RZ, RZ, R5, P0 ;  /* 0x000000ffff079224 */ /* 0x001fe200000e0605 */
[----:B------:R-:W-:Y:S01]  /*d0a0*/  LOP3.LUT P0, RZ, R16, 0x800000, RZ, 0xc0, !PT ;  /* 0x0080000010ff7812 */ /* 0x000fe2000780c0ff */
[----:B----4-:R-:W-:Y:S02]  /*d0b0*/  @!P1 IMAD.MOV.U32 R2, RZ, RZ, R6 ;  /* 0x000000ffff029224 */ /* 0x010fe400078e0006 */
[----:B------:R-:W-:-:S10]  /*d0c0*/  @!P1 IMAD.MOV.U32 R3, RZ, RZ, R7 ;  /* 0x000000ffff039224 */ /* 0x000fd400078e0007 */
[----:B------:R2:W-:Y:S01]  /*d0d0*/  @!P1 LDGSTS.E.BYPASS.LTC128B.128 [R20+0x27400], desc[UR42][R2.64], !P0 ;  /* 0x2740000002149fae */ /* 0x0005e2000c101d6a */
[----:B------:R-:W-:-:S03]  /*d0e0*/  @!P1 ISETP.NE.U32.AND P0, PT, R9, RZ, PT ;  /* 0x000000ff0900920c */ /* 0x000fc60003f05070 */
[----:B------:R2:W-:Y:S04]  /*d0f0*/  @!P1 LDGSTS.E.BYPASS.LTC128B.128 [R20+0x29400], desc[UR42][R2.64+0x80], !P6 ;  /* 0x2940008002149fae */ /* 0x0005e8000f101d6a */
[----:B------:R2:W-:Y:S04]  /*d100*/  @!P1 LDGSTS.E.BYPASS.LTC128B.128 [R20+0x2b400], desc[UR42][R2.64+0x100], !P5 ;  /* 0x2b40010002149fae */ /* 0x0005e8000e901d6a */
[----:B------:R2:W-:Y:S04]  /*d110*/  @!P1 LDGSTS.E.BYPASS.LTC128B.128 [R20+0x2d400], desc[UR42][R2.64+0x180], !P4 ;  /* 0x2d40018002149fae */ /* 0x0005e8000e101d6a */
[----:B------:R2:W-:Y:S04]  /*d120*/  @!P1 LDGSTS.E.BYPASS.LTC128B.128 [R20+0x2f400], desc[UR42][R2.64+0x200], !P3 ;  /* 0x2f40020002149fae */ /* 0x0005e8000d901d6a */
[----:B------:R2:W-:Y:S04]  /*d130*/  @!P1 LDGSTS.E.BYPASS.LTC128B.128 [R20+0x31400], desc[UR42][R2.64+0x280], !P2 ;  /* 0x3140028002149fae */ /* 0x0005e8000d101d6a */
[----:B------:R2:W-:Y:S01]  /*d140*/  @!P1 LDGSTS.E.BYPASS.LTC128B.128 [R20+0x33400], desc[UR42][R2.64+0x300], P0 ;  /* 0x3340030002149fae */ /* 0x0005e20008101d6a */
[----:B------:R-:W-:-:S13]  /*d150*/  @!P1 ISETP.NE.U32.AND P0, PT, R8, RZ, PT ;  /* 0x000000ff0800920c */ /* 0x000fda0003f05070 */
[----:B-1-3--:R2:W-:Y:S02]  /*d160*/  @!P1 LDGSTS.E.BYPASS.LTC128B.128 [R20+0x35400], desc[UR42][R2.64+0x380], P0 ;  /* 0x3540038002149fae */ /* 0x00a5e40008101d6a */
.L_x_3523:
[----:B--2---:R-:W2:Y:S01]  /*d170*/  LDL R0, [R1+0x1c] ;  /* 0x00001c0001007983 */ /* 0x004ea20000100800 */
[C---:B------:R-:W-:Y:S02]  /*d180*/  LOP3.LUT P1, RZ, R16.reuse, 0x800, RZ, 0xc0, !PT ;  /* 0x0000080010ff7812 */ /* 0x040fe4000782c0ff */
[----:B------:R-:W-:-:S11]  /*d190*/  LOP3.LUT P6, RZ, R16, 0x400000, RZ, 0xc0, !PT ;  /* 0x0040000010ff7812 */ /* 0x000fd600078cc0ff */
[----:B0-----:R-:W-:-:S05]  /*d1a0*/  @!P1 LEA R2, P0, R21, R14, 0x1 ;  /* 0x0000000e15029211 */ /* 0x001fca00078008ff */
[----:B------:R-:W-:Y:S01]  /*d1b0*/  @!P1 IMAD.X R3, RZ, RZ, R4, P0 ;  /* 0x000000ffff039224 */ /* 0x000fe200000e0604 */
[----:B------:R-:W-:-:S13]  /*d1c0*/  LOP3.LUT P0, RZ, R16, 0x800000, RZ, 0xc0, !PT ;  /* 0x0080000010ff7812 */ /* 0x000fda000780c0ff */
[----:B------:R-:W-:Y:S01]  /*d1d0*/  @!PT LDS RZ, [RZ] ;  /* 0x00000000fffff984 */ /* 0x000fe20000000800 */
[----:B------:R-:W-:Y:S01]  /*d1e0*/  @!PT LDS RZ, [RZ] ;  /* 0x00000000fffff984 */ /* 0x000fe20000000800 */
[----:B------:R-:W-:Y:S01]  /*d1f0*/  @!PT LDS RZ, [RZ] ;  /* 0x00000000fffff984 */ /* 0x000fe20000000800 */
        /* <DEDUP_REMOVED lines=9> */
[----:B------:R0:W-:Y:S01]  /*d290*/  @!P1 LDGSTS.E.BYPASS.LTC128B.128 [R20+0x35c00], desc[UR42][R2.64+0x380], P0 ;  /* 0x35c0038002149fae */ /* 0x0001e20008101d6a */
        /* <DEDUP_REMOVED lines=8> */
[----:B------:R-:W1:Y:S03]  /*d320*/  SYNCS.PHASECHK.TRANS64.TRYWAIT P0, [UR37+0x38820], R0 ;  /* 0x03882000ff0075a7 */ /* 0x000e660008000165 */
[----:B01----:R-:W-:Y:S05]  /*d330*/  @!P0 BRA `(.L_x_3454) ;  /* 0x0000003000d48947 */ /* 0x003fea0003800000 */
.L_x_3524:
[----:B------:R-:W-:Y:S05]  /*d340*/  BSYNC B0 ;  /* 0x0000000000007941 */ /* 0x000fea0003800000 */
.L_x_3453:
[----:B------:R-:W-:-:S04]  /*d350*/  LOP3.LUT R2, R37, 0x2, RZ, 0xfc, !PT ;  /* 0x0000000225027812 */ /* 0x000fc800078efcff */
[----:B------:R-:W-:-:S13]  /*d360*/  ISETP.NE.AND P0, PT, R2, 0x3, PT ;  /* 0x000000030200780c */ /* 0x000fda0003f05270 */
[----:B------:R-:W-:Y:S05]  /*d370*/  @!P0 BRA `(.L_x_3455) ;  /* 0x0000000000048947 */ /* 0x000fea0003800000 */
[----:B------:R-:W-:Y:S01]  /*d380*/  BPT.TRAP 0x1 ;  /* 0x000000040000795c */ /* 0x000fe20000300000 */
.L_x_3455:
[----:B0-----:R-:W-:Y:S01]  /*d390*/  SHF.L.U32 R0, R23, 0x1f, RZ ;  /* 0x0000001f17007819 */ /* 0x001fe200000006ff */
[----:B------:R-:W-:Y:S03]  /*d3a0*/  BSSY B0, `(.L_x_3456) ;  /* 0x0000003000007945 */ /* 0x000fe60003800000 */
[----:B------:R-:W0:Y:S02]  /*d3b0*/  SYNCS.PHASECHK.TRANS64.TRYWAIT P0, [R25+URZ+0x38860], R0 ;  /* 0x03886000190075a7 */ /* 0x000e24000800017f */
[----:B0-----:R-:W-:Y:S05]  /*d3c0*/  @!P0 BRA `(.L_x_3457) ;  /* 0x0000003000c88947 */ /* 0x001fea0003800000 */
.L_x_3525:
[----:B------:R-:W-:Y:S05]  /*d3d0*/  BSYNC B0 ;  /* 0x0000000000007941 */ /* 0x000fea0003800000 */
.L_x_3456:
[----:B------:R-:W0:Y:S01]  /*d3e0*/  LDL.LU R3, [R1+0x14] ;  /* 0x0000140001037983 */ /* 0x000e220000300800 */
[----:B------:R-:W-:-:S03]  /*d3f0*/  ULDC.64 UR4, c[0x0][0x328] ;  /* 0x0000ca0000047ab9 */ /* 0x000fc60000000a00 */
[----:B------:R-:W2:Y:S04]  /*d400*/  LDL.LU R2, [R1] ;  /* 0x0000000001027983 */ /* 0x000ea80000300800 */
[----:B------:R-:W3:Y:S01]  /*d410*/  LDL.LU R4, [R1+0x18] ;  /* 0x0000180001047983 */ /* 0x000ee20000300800 */
[----:B------:R-:W-:Y:S02]  /*d420*/  IMAD R9, R18, 0x8000, R29 ;  /* 0x0000800012097824 */ /* 0x000fe400078e021d */
[----:B0-----:R-:W-:-:S04]  /*d430*/  IMAD R0, R3, UR4, RZ ;  /* 0x0000000403007c24 */ /* 0x001fc8000f8e02ff */
[C---:B--2---:R-:W-:Y:S02]  /*d440*/  IMAD R5, R2.reuse, UR5, R0 ;  /* 0x0000000502057c24 */ /* 0x044fe4000f8e0200 */
[----:B------:R-:W-:Y:S01]  /*d450*/  IMAD.WIDE.U32 R2, R2, UR4, RZ ;  /* 0x0000000402027c25 */ /* 0x000fe2000f8e00ff */
[----:B------:R-:W-:-:S03]  /*d460*/  ULDC.64 UR4, c[0x0][0x338] ;  /* 0x0000ce0000047ab9 */ /* 0x000fc60000000a00 */
[----:B------:R-:W-:Y:S02]  /*d470*/  IMAD.IADD R3, R3, 0x1, R5 ;  /* 0x0000000103037824 */ /* 0x000fe400078e0205 */
[----:B---3--:R-:W-:Y:S02]  /*d480*/  IMAD R0, R4, UR4, RZ ;  /* 0x0000000404007c24 */ /* 0x008fe4000f8e02ff */
        /* <DEDUP_REMOVED lines=13> */
[C---:B------:R-:W-:Y:S01]  /*d560*/  LOP3.LUT P6, RZ, R17.reuse, 0x200, RZ, 0xc0, !PT ;  /* 0x0000020011ff7812 */ /* 0x040fe200078cc0ff */
[----:B------:R-:W0:Y:S01]  /*d570*/  S2R R2, SR_TID.X ;  /* 0x0000000000027919 */ /* 0x000e220000002100 */
[----:B------:R-:W-:Y:S02]  /*d580*/  LOP3.LUT R17, R17, 0xfbffffff, RZ, 0xc0, !PT ;  /* 0xfbffffff11117812 */ /* 0x000fe400078ec0ff */
[----:B------:R-:W-:Y:S01]  /*d590*/  LOP3.LUT R22, R22, 0xfffffffe, RZ, 0xc0, !PT ;  /* 0xfffffffe16167812 */ /* 0x000fe200078ec0ff */
[----:B------:R-:W1:Y:S01]  /*d5a0*/  SHFL.IDX PT, R14, R8, RZ, 0x181f ;  /* 0x00181fff080e7589 */ /* 0x000e6200000e0000 */
[----:B------:R-:W-:Y:S02]  /*d5b0*/  LEA R9, R9, UR37, 0x1 ;  /* 0x0000002509097c11 */ /* 0x000fe4000f8e08ff */
[C---:B------:R-:W-:Y:S01]  /*d5c0*/  LOP3.LUT P4, RZ, R16.reuse, 0x20000000, RZ, 0xc0, !PT ;  /* 0x2000000010ff7812 */ /* 0x040fe2000788c0ff */
[----:B------:R-:W2:Y:S01]  /*d5d0*/  SHFL.IDX PT, R3, R10, RZ, 0x181f ;  /* 0x00181fff0a037589 */ /* 0x000ea200000e0000 */
[----:B------:R-:W-:-:S02]  /*d5e0*/  LOP3.LUT P3, RZ, R16, 0x10000000, RZ, 0xc0, !PT ;  /* 0x1000000010ff7812 */ /* 0x000fc4000786c0ff */
[C---:B------:R-:W-:Y:S01]  /*d5f0*/  LOP3.LUT P2, RZ, R16.reuse, 0x8000000, RZ, 0xc0, !PT ;  /* 0x0800000010ff7812 */ /* 0x040fe2000784c0ff */
[----:B------:R-:W-:Y:S01]  /*d600*/  SHFL.IDX PT, R20, R10, 0x2, 0x181f ;  /* 0x00581f000a147f89 */ /* 0x000fe200000e0000 */
[----:B------:R-:W-:Y:S02]  /*d610*/  @P6 LOP3.LUT R17, R17, 0x4000000, RZ, 0xfc, !PT ;  /* 0x0400000011116812 */ /* 0x000fe400078efcff */
[----:B------:R-:W-:Y:S02]  /*d620*/  LOP3.LUT P1, RZ, R16, 0x4000000, RZ, 0xc0, !PT ;  /* 0x0400000010ff7812 */ /* 0x000fe4000782c0ff */
[C---:B------:R-:W-:Y:S02]  /*d630*/  LOP3.LUT P6, RZ, R17.reuse, 0x8000, RZ, 0xc0, !PT ;  /* 0x0000800011ff7812 */ /* 0x040fe400078cc0ff */
[----:B------:R-:W-:-:S11]  /*d640*/  LOP3.LUT R17, R17, 0xf7ffffff, RZ, 0xc0, !PT ;  /* 0xf7ffffff11117812 */ /* 0x000fd600078ec0ff */
[----:B------:R-:W-:Y:S02]  /*d650*/  @P6 LOP3.LUT R17, R17, 0x8000000, RZ, 0xfc, !PT ;  /* 0x0800000011116812 */ /* 0x000fe400078efcff */
[----:B------:R-:W-:Y:S01]  /*d660*/  LOP3.LUT P6, RZ, R16, 0x40000000, RZ, 0xc0, !PT ;  /* 0x4000000010ff7812 */ /* 0x000fe200078cc0ff */
[----:B0-----:R-:W-:Y:S01]  /*d670*/  IMAD.SHL.U32 R2, R2, 0x8, RZ ;  /* 0x0000000802027824 */ /* 0x001fe200078e00ff */
[----:B------:R-:W-:-:S04]  /*d680*/  LOP3.LUT R17, R17, 0xefffffff, RZ, 0xc0, !PT ;  /* 0xefffffff11117812 */ /* 0x000fc800078ec0ff */
[----:B------:R-:W-:-:S05]  /*d690*/  LOP3.LUT R2, R2, 0x38, RZ, 0xc0, !PT ;  /* 0x0000003802027812 */ /* 0x000fca00078ec0ff */
[----:B------:R-:W-:Y:S02]  /*d6a0*/  IMAD.SHL.U32 R0, R2, 0x2, RZ ;  /* 0x0000000202007824 */ /* 0x000fe400078e00ff */
[----:B------:R-:W-:Y:S01]  /*d6b0*/  @P6 LOP3.LUT R17, R17, 0x10000000, RZ, 0xfc, !PT ;  /* 0x1000000011116812 */ /* 0x000fe200078efcff */
[----:B------:R-:W0:Y:S01]  /*d6c0*/  SHFL.IDX PT, R2, R8, 0x1, 0x181f ;  /* 0x00381f0008027f89 */ /* 0x000e2200000e0000 */
[----:B------:R-:W-:Y:S02]  /*d6d0*/  LOP3.LUT P6, RZ, R16, 0x80000000, RZ, 0xc0, !PT ;  /* 0x8000000010ff7812 */ /* 0x000fe400078cc0ff */
[----:B------:R-:W-:Y:S02]  /*d6e0*/  LOP3.LUT R17, R17, 0xdfffffff, RZ, 0xc0, !PT ;  /* 0xdfffffff11117812 */ /* 0x000fe400078ec0ff */
[----:B-1----:R-:W-:Y:S02]  /*d6f0*/  IADD3 R4, P0, R14, R0, RZ ;  /* 0x000000000e047210 */ /* 0x002fe40007f1e0ff */
[----:B------:R-:W-:Y:S03]  /*d700*/  SHFL.IDX PT, R14, R8, 0x2, 0x181f ;  /* 0x00581f00080e7f89 */ /* 0x000fe600000e0000 */
[----:B--2---:R-:W-:-:S02]  /*d710*/  IMAD.X R5, RZ, RZ, R3, P0 ;  /* 0x000000ffff057224 */ /* 0x004fc400000e0603 */
[----:B------:R-:W1:Y:S02]  /*d720*/  SHFL.IDX PT, R3, R10, 0x1, 0x181f ;  /* 0x00381f000a037f89 */ /* 0x000e6400000e0000 */
[----:B------:R-:W-:Y:S02]  /*d730*/  @P6 LOP3.LUT R17, R17, 0x20000000, RZ, 0xfc, !PT ;  /* 0x2000000011116812 */ /* 0x000fe400078efcff */
[----:B------:R-:W2:Y:S02]  /*d740*/  SHFL.IDX PT, R10, R10, 0x3, 0x181f ;  /* 0x00781f000a0a7f89 */ /* 0x000ea400000e0000 */
[C---:B------:R-:W-:Y:S02]  /*d750*/  LOP3.LUT P6, RZ, R17.reuse, 0x1, RZ, 0xc0, !PT ;  /* 0x0000000111ff7812 */ /* 0x040fe400078cc0ff */
[----:B------:R-:W-:Y:S02]  /*d760*/  LOP3.LUT R17, R17, 0xbfffffff, RZ, 0xc0, !PT ;  /* 0xbfffffff11117812 */ /* 0x000fe400078ec0ff */
[----:B0-----:R-:W-:-:S09]  /*d770*/  IADD3 R6, P0, R2, R0, RZ ;  /* 0x0000000002067210 */ /* 0x001fd20007f1e0ff */
[----:B------:R-:W-:-:S04]  /*d780*/  @P6 LOP3.LUT R17, R17, 0x40000000, RZ, 0xfc, !PT ;  /* 0x4000000011116812 */ /* 0x000fc800078efcff */
[C---:B------:R-:W-:Y:S01]  /*d790*/  LOP3.LUT P6, RZ, R17.reuse, 0x2, RZ, 0xc0, !PT ;  /* 0x0000000211ff7812 */ /* 0x040fe200078cc0ff */
[----:B-1----:R-:W-:Y:S01]  /*d7a0*/  IMAD.X R7, RZ, RZ, R3, P0 ;  /* 0x000000ffff077224 */ /* 0x002fe200000e0603 */
[----:B------:R-:W-:-:S11]  /*d7b0*/  LOP3.LUT R17, R17, 0x7fffffff, RZ, 0xc0, !PT ;  /* 0x7fffffff11117812 */ /* 0x000fd600078ec0ff */
[----:B------:R-:W-:-:S04]  /*d7c0*/  @P6 LOP3.LUT R17, R17, 0x80000000, RZ, 0xfc, !PT ;  /* 0x8000000011116812 */ /* 0x000fc800078efcff */
[C---:B------:R-:W-:Y:S02]  /*d7d0*/  LOP3.LUT P6, RZ, R17.reuse, 0x80, RZ, 0xc0, !PT ;  /* 0x0000008011ff7812 */ /* 0x040fe400078cc0ff */
[C---:B------:R-:W-:Y:S02]  /*d7e0*/  LOP3.LUT P0, RZ, R17.reuse, 0x4, RZ, 0xc0, !PT ;  /* 0x0000000411ff7812 */ /* 0x040fe4000780c0ff */
[----:B------:R-:W-:-:S09]  /*d7f0*/  LOP3.LUT P5, RZ, R17, 0x40, RZ, 0xc0, !PT ;  /* 0x0000004011ff7812 */ /* 0x000fd200078ac0ff */
[----:B------:R-:W-:Y:S02]  /*d800*/  @P6 LOP3.LUT R22, R22, 0x1, RZ, 0xfc, !PT ;  /* 0x0000000116166812 */ /* 0x000fe400078efcff */
[----:B------:R-:W-:Y:S02]  /*d810*/  LOP3.LUT P6, RZ, R17, 0x400, RZ, 0xc0, !PT ;  /* 0x0000040011ff7812 */ /* 0x000fe400078cc0ff */
[----:B------:R-:W-:-:S11]  /*d820*/  LOP3.LUT R22, R22, 0xfffffffd, RZ, 0xc0, !PT ;  /* 0xfffffffd16167812 */ /* 0x000fd600078ec0ff */
        /* <DEDUP_REMOVED lines=25> */
[----:B------:R-:W-:-:S13]  /*d9c0*/  LOP3.LUT P6, RZ, R17, 0x20000, RZ, 0xc0, !PT ;  /* 0x0002000011ff7812 */ /* 0x000fda00078cc0ff */
[----:B------:R0:W-:Y:S01]  /*d9d0*/  LDGSTS.E.BYPASS.LTC128B.128 [R9+0x400], desc[UR42][R4.64], !P6 ;  /* 0x0040000004097fae */ /* 0x0001e2000f101d6a */
        /* <DEDUP_REMOVED lines=12> */
[----:B------:R-:W-:-:S03]  /*daa0*/  LOP3.LUT P6, RZ, R22, 0x8, RZ, 0xc0, !PT ;  /* 0x0000000816ff7812 */ /* 0x000fc600078cc0ff */
[----:B------:R0:W-:Y:S01]  /*dab0*/  LDGSTS.E.BYPASS.LTC128B.128 [R9+0xe400], desc[UR42][R4.64+0x380], !P0 ;  /* 0x0e40038004097fae */ /* 0x0001e2000c101d6a */
[----:B------:R-:W-:-:S03]  /*dac0*/  IADD3 R2, P0, R14, R0, RZ ;  /* 0x000000000e027210 */ /* 0x000fc60007f1e0ff */
[----:B------:R0:W1:Y:S02]  /*dad0*/  SHFL.IDX PT, R14, R8, 0x3, 0x181f ;  /* 0x00781f00080e7f89 */ /* 0x00006400000e0000 */
[----:B------:R-:W-:Y:S01]  /*dae0*/  IMAD.X R3, RZ, RZ, R20, P0 ;  /* 0x000000ffff037224 */ /* 0x000fe200000e0614 */
[----:B------:R-:W-:-:S03]  /*daf0*/  LOP3.LUT P0, RZ, R17, 0x1000, RZ, 0xc0, !PT ;  /* 0x0000100011ff7812 */ /* 0x000fc6000780c0ff */
        /* <DEDUP_REMOVED lines=18> */
[----:B------:R0:W-:Y:S10]  /*dc20*/  LDGSTS.E.BYPASS.LTC128B.128 [R9+0x3400], desc[UR42][R2.64+0x80], !P0 ;  /* 0x0340008002097fae */ /* 0x0001f4000c101d6a */
[----:B------:R0:W-:Y:S04]  /*dc30*/  LDGSTS.E.BYPASS.LTC128B.128 [R9+0x5400], desc[UR42][R2.64+0x100], !P6 ;  /* 0x0540010002097fae */ /* 0x0001e8000f101d6a */
[----:B------:R0:W-:Y:S04]  /*dc40*/  LDGSTS.E.BYPASS.LTC128B.128 [R9+0x7400], desc[UR42][R2.64+0x180], !P5 ;  /* 0x0740018002097fae */ /* 0x0001e8000e901d6a */
[----:B------:R0:W-:Y:S04]  /*dc50*/  LDGSTS.E.BYPASS.LTC128B.128 [R9+0x9400], desc[UR42][R2.64+0x200], !P4 ;  /* 0x0940020002097fae */ /* 0x0001e8000e101d6a */
[----:B------:R0:W-:Y:S04]  /*dc60*/  LDGSTS.E.BYPASS.LTC128B.128 [R9+0xb400], desc[UR42][R2.64+0x280], !P3 ;  /* 0x0b40028002097fae */ /* 0x0001e8000d901d6a */
[----:B------:R0:W-:Y:S04]  /*dc70*/  LDGSTS.E.BYPASS.LTC128B.128 [R9+0xd400], desc[UR42][R2.64+0x300], !P2 ;  /* 0x0d40030002097fae */ /* 0x0001e8000d101d6a */
[----:B-12---:R0:W-:Y:S02]  /*dc80*/  LDGSTS.E.BYPASS.LTC128B.128 [R9+0xf400], desc[UR42][R2.64+0x380], !P1 ;  /* 0x0f40038002097fae */ /* 0x0061e4000c901d6a */
.L_x_3535:
[C---:B------:R-:W-:Y:S02]  /*dc90*/  LOP3.LUT P6, RZ, R17.reuse, 0x800000, RZ, 0xc0, !PT ;  /* 0x0080000011ff7812 */ /* 0x040fe400078cc0ff */
[----:B0-----:R-:W-:Y:S02]  /*dca0*/  IADD3 R2, P0, R14, R0, RZ ;  /* 0x000000000e027210 */ /* 0x001fe40007f1e0ff */
[----:B------:R-:W-:Y:S02]  /*dcb0*/  P2R R4, PR, RZ, 0x40 ;  /* 0x00000040ff047803 */ /* 0x000fe40000000000 */
[C---:B------:R-:W-:Y:S01]  /*dcc0*/  LOP3.LUT P6, RZ, R17.reuse, 0x2000000, RZ, 0xc0, !PT ;  /* 0x0200000011ff7812 */ /* 0x040fe200078cc0ff */
[----:B------:R-:W-:Y:S01]  /*dcd0*/  IMAD.X R3, RZ, RZ, R10, P0 ;  /* 0x000000ffff037224 */ /* 0x000fe200000e060a */
        /* <DEDUP_REMOVED lines=20> */
.L_x_3459:
[----:B------:R-:W-:Y:S02]  /*de20*/  PLOP3.LUT P1, PT, P1, P0, PT, 0xa2, 0x0 ;  /* 0x000000000000781c */ /* 0x000fe40000f21472 */
[----:B------:R-:W-:-:S08]  /*de30*/  @P0 R2UR P1, UR4, R25 ;  /* 0x00000000190402ca */ /* 0x000fd00000020000 */
[----:B------:R-:W-:-:S05]  /*de40*/  @P0 PLOP3.LUT P0, PT, P1, PT, PT, 0x80, 0x0 ;  /* 0x000000000000081c */ /* 0x000fca0000f0f070 */
[----:B------:R-:W-:Y:S01]  /*de50*/  @!P1 SYNCS.ARRIVE.TRANS64.RED.A0T1 RZ, [UR4+0x38850], RZ ;  /* 0x038850ffffff99a7 */ /* 0x000fe20008200404 */
[----:B------:R-:W-:Y:S07]  /*de60*/  @!P1 ARRIVES.LDGSTSBAR.64.TRANSCNT [UR4+0x38850] ;  /* 0x03885000ff0099b0 */ /* 0x000fee0008000a84 */
[----:B------:R-:W-:Y:S05]  /*de70*/  @P0 BRA.U.ANY `(.L_x_3459) ;  /* 0xfffffffd00e80947 */ /* 0x000fea000393ffff */
[----:B------:R-:W-:Y:S01]  /*de80*/  NOP ;  /* 0x0000000000007918 */ /* 0x000fe20000000000 */
[----:B0-----:R-:W-:-:S04]  /*de90*/  LOP3.LUT R2, R37, 0x2, RZ, 0xfc, !PT ;  /* 0x0000000225027812 */ /* 0x001fc800078efcff */
[----:B------:R-:W-:-:S13]  /*dea0*/  ISETP.NE.AND P2, PT, R2, 0x3, PT ;  /* 0x000000030200780c */ /* 0x000fda0003f45270 */
[----:B------:R-:W-:Y:S05]  /*deb0*/  @!P2 BRA `(.L_x_3460) ;  /* 0x000000000004a947 */ /* 0x000fea0003800000 */
[----:B------:R-:W-:Y:S01]  /*dec0*/  BPT.TRAP 0x1 ;  /* 0x000000040000795c */ /* 0x000fe20000300000 */
.L_x_3460:
[----:B------:R-:W2:Y:S01]  /*ded0*/  LDL R3, [R1+0x20] ;  /* 0x0000200001037983 */ /* 0x000ea20000100800 */
[----:B------:R-:W-:Y:S01]  /*dee0*/  VIADD R18, R18, 0x1 ;  /* 0x0000000112127836 */ /* 0x000fe20000000000 */
[----:B------:R0:W-:Y:S04]  /*def0*/  SYNCS.ARRIVE.TRANS64.A1T0 RZ, [R25+URZ+0x38850], RZ ;  /* 0x038850ff19ff79a7 */ /* 0x0001e8000810003f */
[----:B------:R-:W-:-:S04]  /*df00*/  ISETP.NE.AND P0, PT, R18, 0x2, PT ;  /* 0x000000021200780c */ /* 0x000fc80003f05270 */
[----:B------:R-:W-:Y:S02]  /*df10*/  SEL R18, R18, RZ, P0 ;  /* 0x000000ff12127207 */ /* 0x000fe40000000000 */
[----:B------:R-:W-:-:S04]  /*df20*/  SEL R2, RZ, 0x1, P0 ;  /* 0x00000001ff027807 */ /* 0x000fc80000000000 */
[----:B------:R-:W-:Y:S02]  /*df30*/  LOP3.LUT R23, R23, R2, RZ, 0x3c, !PT ;  /* 0x0000000217177212 */ /* 0x000fe400078e3cff */
[----:B--2---:R-:W-:-:S13]  /*df40*/  ISETP.GE.AND P0, PT, R3, 0x41, PT ;  /* 0x000000410300780c */ /* 0x004fda0003f06270 */
[----:B0-----:R-:W-:Y:S05]  /*df50*/  @!P0 BRA `(.L_x_3461) ;  /* 0x0000000c00848947 */ /* 0x001fea0003800000 */
[----:B------:R0:W5:Y:S01]  /*df60*/  LDL R9, [R1+0x28] ;  /* 0x0000280001097983 */ /* 0x0001620000100800 */
[----:B------:R-:W-:Y:S01]  /*df70*/  BSSY B0, `(.L_x_3461) ;  /* 0x00000df000007945 */ /* 0x000fe20003800000 */
.L_x_3474:
[----:B------:R-:W1:Y:S01]  /*df80*/  LDC R2, c[0x0][0x430] ;  /* 0x00010c00ff027b82 */ /* 0x000e620000000800 */
[C---:B------:R-:W-:Y:S01]  /*df90*/  ISETP.GT.U32.AND P0, PT, R24.reuse, 0x3f, PT ;  /* 0x0000003f1800780c */ /* 0x040fe20003f04070 */
[----:B-----5:R-:W-:Y:S01]  /*dfa0*/  IMAD R3, R9, 0x40, R32 ;  /* 0x0000004009037824 */ /* 0x020fe200078e0220 */
[----:B------:R-:W-:Y:S01]  /*dfb0*/  LOP3.LUT R11, R37, 0x2, RZ, 0xfc, !PT ;  /* 0x00000002250b7812 */ /* 0x000fe200078efcff */
[----:B------:R-:W-:Y:S02]  /*dfc0*/  ULDC UR4, c[0x0][0x430] ;  /* 0x00010c0000047ab9 */ /* 0x000fe40000000800 */
[----:B---3--:R-:W-:-:S04]  /*dfd0*/  IMAD.IADD R8, R24, 0x1, R3 ;  /* 0x0000000118087824 */ /* 0x008fc800078e0203 */
[----:B------:R-:W-:-:S04]  /*dfe0*/  IMAD.MOV.U32 R10, RZ, RZ, R8 ;  /* 0x000000ffff0a7224 */ /* 0x000fc800078e0008 */
[----:B------:R-:W2:Y:S01]  /*dff0*/  @!P0 LDC.64 R4, c[0x0][0x428] ;  /* 0x00010a00ff048b82 */ /* 0x000ea20000000a00 */
[----:B-1----:R-:W-:-:S13]  /*e000*/  ISETP.NE.AND P1, PT, R2, 0x1, PT ;  /* 0x000000010200780c */ /* 0x002fda0003f25270 */
[----:B------:R-:W1:Y:S08]  /*e010*/  @P1 LDC R7, c[0x0][0x434] ;  /* 0x00010d00ff071b82 */ /* 0x000e700000000800 */
[----:B------:R-:W3:Y:S01]  /*e020*/  @P1 LDC R2, c[0x0][0x438] ;  /* 0x00010e00ff021b82 */ /* 0x000ee20000000800 */
[----:B-1----:R-:W-:-:S07]  /*e030*/  @P1 IMAD.HI.U32 R3, R8, R7, RZ ;  /* 0x0000000708031227 */ /* 0x002fce00078e00ff */
[----:B------:R-:W1:Y:S01]  /*e040*/  @!P0 LDC.64 R6, c[0x0][0x418] ;  /* 0x00010600ff068b82 */ /* 0x000e620000000a00 */
[----:B---3--:R-:W-:Y:S01]  /*e050*/  @P1 SHF.R.U32.HI R10, RZ, R2, R3 ;  /* 0x00000002ff0a1219 */ /* 0x008fe20000011603 */
[----:B--2---:R-:W-:-:S03]  /*e060*/  @!P0 IMAD R2, R33, R4, RZ ;  /* 0x0000000421028224 */ /* 0x004fc600078e02ff */
[----:B------:R-:W-:Y:S01]  /*e070*/  @!P0 SHF.R.S32.HI R3, RZ, 0x1f, R10 ;  /* 0x0000001fff038819 */ /* 0x000fe2000001140a */
[----:B------:R-:W-:Y:S02]  /*e080*/  @!P0 IMAD R5, R28, R5, R2 ;  /* 0x000000051c058224 */ /* 0x000fe400078e0202 */
[----:B------:R-:W-:-:S04]  /*e090*/  @!P0 IMAD.MOV.U32 R2, RZ, RZ, R10 ;  /* 0x000000ffff028224 */ /* 0x000fc800078e000a */
[----:B------:R-:W-:-:S04]  /*e0a0*/  @!P0 IMAD.WIDE.U32 R2, R28, R4, R2 ;  /* 0x000000041c028225 */ /* 0x000fc800078e0002 */
[----:B------:R-:W-:Y:S02]  /*e0b0*/  @!P0 IMAD.IADD R5, R5, 0x1, R3 ;  /* 0x0000000105058824 */ /* 0x000fe400078e0203 */
[----:B------:R-:W-:Y:S01]  /*e0c0*/  IMAD.MOV.U32 R4, RZ, RZ, RZ ;  /* 0x000000ffff047224 */ /* 0x000fe200078e00ff */
[----:B-1----:R-:W-:-:S04]  /*e0d0*/  @!P0 LEA R6, P1, R2, R6, 0x2 ;  /* 0x0000000602068211 */ /* 0x002fc800078210ff */
[----:B------:R-:W-:-:S05]  /*e0e0*/  @!P0 LEA.HI.X R7, R2, R7, R5, 0x2, P1 ;  /* 0x0000000702078211 */ /* 0x000fca00008f1405 */
[----:B------:R1:W5:Y:S01]  /*e0f0*/  @!P0 LDG.E R4, desc[UR42][R6.64] ;  /* 0x0000002a06048981 */ /* 0x000362000c1e1900 */
[----:B------:R-:W-:Y:S02]  /*e100*/  ISETP.NE.AND P2, PT, R11, 0x3, PT ;  /* 0x000000030b00780c */ /* 0x000fe40003f45270 */
[----:B------:R-:W-:-:S05]  /*e110*/  IADD3 R5, -R10, RZ, RZ ;  /* 0x000000ff0a057210 */ /* 0x000fca0007ffe1ff */
[----:B------:R-:W-:-:S06]  /*e120*/  IMAD R5, R5, UR4, R8 ;  /* 0x0000000405057c24 */ /* 0x000fcc000f8e0208 */
[----:B-1----:R-:W-:Y:S05]  /*e130*/  @!P2 BRA `(.L_x_3462) ;  /* 0x000000000004a947 */ /* 0x002fea0003800000 */
[----:B------:R-:W-:Y:S01]  /*e140*/  BPT.TRAP 0x1 ;  /* 0x000000040000795c */ /* 0x000fe20000300000 */
.L_x_3462:
[----:B------:R-:W-:Y:S01]  /*e150*/  LEA R8, R18, UR37, 0x3 ;  /* 0x0000002512087c11 */ /* 0x000fe2000f8e18ff */
[----:B------:R-:W-:Y:S01]  /*e160*/  BSSY B1, `(.L_x_3463) ;  /* 0x0000005000017945 */ /* 0x000fe20003800000 */
[----:B------:R-:W-:Y:S02]  /*e170*/  SHF.L.U32 R20, R23, 0x1f, RZ ;  /* 0x0000001f17147819 */ /* 0x000fe400000006ff */
[----:B------:R-:W-:Y:S02]  /*e180*/  SHF.R.S32.HI R7, RZ, 0x1f, R5 ;  /* 0x0000001fff077819 */ /* 0x000fe40000011405 */
[----:B------:R-:W1:Y:S02]  /*e190*/  SYNCS.PHASECHK.TRANS64.TRYWAIT P0, [R8+URZ+0x38840], R20 ;  /* 0x03884014080075a7 */ /* 0x000e64000800017f */
[----:B-1----:R-:W-:Y:S05]  /*e1a0*/  @!P0 BRA `(.L_x_3464) ;  /* 0x0000002c00748947 */ /* 0x002fea0003800000 */
.L_x_3536:
[----:B------:R-:W-:Y:S05]  /*e1b0*/  BSYNC B1 ;  /* 0x0000000000017941 */ /* 0x000fea0003800000 */
.L_x_3463:
[----:B------:R-:W-:Y:S01]  /*e1c0*/  ULDC.64 UR4, c[0x0][0x300] ;  /* 0x0000c00000047ab9 */ /* 0x000fe20000000a00 */
[----:B-----5:R-:W-:Y:S01]  /*e1d0*/  SHF.R.S32.HI R10, RZ, 0x1f, R4 ;  /* 0x0000001fff0a7819 */ /* 0x020fe20000011404 */
[----:B------:R-:W-:Y:S01]  /*e1e0*/  IMAD R6, R7, UR4, RZ ;  /* 0x0000000407067c24 */ /* 0x000fe2000f8e02ff */
[----:B------:R-:W-:Y:S01]  /*e1f0*/  LOP3.LUT P1, RZ, R16, 0x1, RZ, 0xc0, !PT ;  /* 0x0000000110ff7812 */ /* 0x000fe2000782c0ff */
[----:B------:R-:W-:-:S04]  /*e200*/  IMAD.WIDE.U32 R2, R5, UR4, RZ ;  /* 0x0000000405027c25 */ /* 0x000fc8000f8e00ff */
        /* <DEDUP_REMOVED lines=16> */
[----:B------:R-:W-:Y:S01]  /*e310*/  IMAD R6, R18, 0x1000, R29 ;  /* 0x0000100012067824 */ /* 0x000fe200078e021d */
[----:B------:R-:W-:Y:S06]  /*e320*/  BRA.DIV UR4, `(.L_x_3465) ;  /* 0x0000002e04287947 */ /* 0x000fec000b800000 */
[----:B------:R-:W2:Y:S01]  /*e330*/  SHFL.IDX PT, R2, R21, RZ, 0x181f ;  /* 0x00181fff15027589 */ /* 0x000ea200000e0000 */
[----:B------:R-:W-:-:S03]  /*e340*/  LEA R25, R6, UR37, 0x1 ;  /* 0x0000002506197c11 */ /* 0x000fc6000f8e08ff */
[----:B------:R-:W3:Y:S01]  /*e350*/  SHFL.IDX PT, R3, R27, RZ, 0x181f ;  /* 0x00181fff1b037589 */ /* 0x000ee200000e0000 */
[----:B--2---:R-:W-:-:S05]  /*e360*/  IADD3 R2, P0, R2, R0, RZ ;  /* 0x0000000002027210 */ /* 0x004fca0007f1e0ff */
[----:B---3--:R-:W-:-:S05]  /*e370*/  IMAD.X R3, RZ, RZ, R3, P0 ;  /* 0x000000ffff037224 */ /* 0x008fca00000e0603 */
[----:B------:R-:W-:Y:S01]  /*e380*/  @!PT LDS RZ, [RZ] ;  /* 0x00000000fffff984 */ /* 0x000fe20000000800 */
[----:B------:R2:W-:Y:S04]  /*e390*/  LDGSTS.E.BYPASS.LTC128B.128 [R25+0x22400], desc[UR42][R2.64], !P1 ;  /* 0x2240000002197fae */ /* 0x0005e8000c901d6a */
[----:B--2---:R-:W2:Y:S04]  /*e3a0*/  SHFL.IDX PT, R2, R21, 0x1, 0x181f ;  /* 0x00381f0015027f89 */ /* 0x004ea800000e0000 */
[----:B------:R-:W3:Y:S01]  /*e3b0*/  SHFL.IDX PT, R3, R27, 0x1, 0x181f ;  /* 0x00381f001b037f89 */ /* 0x000ee200000e0000 */
[----:B--2---:R-:W-:-:S05]  /*e3c0*/  IADD3 R2, P0, R2, R0, RZ ;  /* 0x0000000002027210 */ /* 0x004fca0007f1e0ff */
[----:B---3--:R-:W-:-:S05]  /*e3d0*/  IMAD.X R3, RZ, RZ, R3, P0 ;  /* 0x000000ffff037224 */ /* 0x008fca00000e0603 */
[----:B------:R2:W-:Y:S04]  /*e3e0*/  LDGSTS.E.BYPASS.LTC128B.128 [R25+0x22c00], desc[UR42][R2.64], !P1 ;  /* 0x22c0000002197fae */ /* 0x0005e8000c901d6a */
[----:B--2---:R-:W2:Y:S04]  /*e3f0*/  SHFL.IDX PT, R2, R21, 0x2, 0x181f ;  /* 0x00581f0015027f89 */ /* 0x004ea800000e0000 */
[----:B------:R-:W3:Y:S04]  /*e400*/  SHFL.IDX PT, R3, R27, 0x2, 0x181f ;  /* 0x00581f001b037f89 */ /* 0x000ee800000e0000 */
[----:B------:R-:W4:Y:S01]  /*e410*/  SHFL.IDX PT, R27, R27, 0x3, 0x181f ;  /* 0x00781f001b1b7f89 */ /* 0x000f2200000e0000 */
[----:B--2---:R-:W-:-:S05]  /*e420*/  IADD3 R2, P0, R2, R0, RZ ;  /* 0x0000000002027210 */ /* 0x004fca0007f1e0ff */
[----:B---3--:R-:W-:-:S05]  /*e430*/  IMAD.X R3, RZ, RZ, R3, P0 ;  /* 0x000000ffff037224 */ /* 0x008fca00000e0603 */
[----:B------:R2:W-:Y:S04]  /*e440*/  LDGSTS.E.BYPASS.LTC128B.128 [R25+0x23400], desc[UR42][R2.64], !P1 ;  /* 0x2340000002197fae */ /* 0x0005e8000c901d6a */
[----:B--2-4-:R2:W3:Y:S02]  /*e450*/  SHFL.IDX PT, R2, R21, 0x3, 0x181f ;  /* 0x00781f0015027f89 */ /* 0x0144e400000e0000 */
.L_x_3546:
[----:B---3--:R-:W-:-:S05]  /*e460*/  IADD3 R2, P0, R2, R0, RZ ;  /* 0x0000000002027210 */ /* 0x008fca0007f1e0ff */
[----:B------:R-:W-:Y:S01]  /*e470*/  IMAD.X R3, RZ, RZ, R27, P0 ;  /* 0x000000ffff037224 */ /* 0x000fe200000e061b */
[----:B------:R-:W-:-:S04]  /*e480*/  PLOP3.LUT P0, PT, PT, PT, PT, 0x80, 0x0 ;  /* 0x000000000000781c */ /* 0x000fc80003f0f070 */
[----:B------:R-:W-:Y:S01]  /*e490*/  @!PT LDS RZ, [RZ] ;  /* 0x00000000fffff984 */ /* 0x000fe20000000800 */
[----:B------:R-:W-:Y:S01]  /*e4a0*/  @!PT LDS RZ, [RZ] ;  /* 0x00000000fffff984 */ /* 0x000fe20000000800 */
[----:B------:R-:W-:Y:S01]  /*e4b0*/  @!PT LDS RZ, [RZ] ;  /* 0x00000000fffff984 */ /* 0x000fe20000000800 */
[----:B------:R3:W-:Y:S01]  /*e4c0*/  LDGSTS.E.BYPASS.LTC128B.128 [R25+0x23c00], desc[UR42][R2.64], !P1 ;  /* 0x23c0000002197fae */ /* 0x0007e2000c901d6a */
[----:B------:R-:W-:-:S08]  /*e4d0*/  NOP ;  /* 0x0000000000007918 */ /* 0x000fd00000000000 */
.L_x_3466:
[----:B------:R-:W-:Y:S02]  /*e4e0*/  PLOP3.LUT P1, PT, P1, P0, PT, 0xa2, 0x0 ;  /* 0x000000000000781c */ /* 0x000fe40000f21472 */
[----:B------:R-:W-:-:S08]  /*e4f0*/  @P0 R2UR P1, UR4, R8 ;  /* 0x00000000080402ca */ /* 0x000fd00000020000 */
[----:B------:R-:W-:-:S05]  /*e500*/  @P0 PLOP3.LUT P0, PT, P1, PT, PT, 0x80, 0x0 ;  /* 0x000000000000081c */ /* 0x000fca0000f0f070 */
[----:B------:R-:W-:Y:S01]  /*e510*/  @!P1 SYNCS.ARRIVE.TRANS64.RED.A0T1 RZ, [UR4+0x38830], RZ ;  /* 0x038830ffffff99a7 */ /* 0x000fe20008200404 */
[----:B------:R-:W-:Y:S07]  /*e520*/  @!P1 ARRIVES.LDGSTSBAR.64.TRANSCNT [UR4+0x38830] ;  /* 0x03883000ff0099b0 */ /* 0x000fee0008000a84 */
[----:B------:R-:W-:Y:S05]  /*e530*/  @P0 BRA.U.ANY `(.L_x_3466) ;  /* 0xfffffffd00e80947 */ /* 0x000fea000393ffff */
[----:B------:R-:W-:Y:S01]  /*e540*/  NOP ;  /* 0x0000000000007918 */ /* 0x000fe20000000000 */
[----:B---3--:R-:W-:-:S04]  /*e550*/  LOP3.LUT R2, R37, 0x2, RZ, 0xfc, !PT ;  /* 0x0000000225027812 */ /* 0x008fc800078efcff */
[----:B------:R-:W-:-:S13]  /*e560*/  ISETP.NE.AND P2, PT, R2, 0x3, PT ;  /* 0x000000030200780c */ /* 0x000fda0003f45270 */
[----:B------:R-:W-:Y:S05]  /*e570*/  @!P2 BRA `(.L_x_3467) ;  /* 0x000000000004a947 */ /* 0x000fea0003800000 */
[----:B------:R-:W-:Y:S01]  /*e580*/  BPT.TRAP 0x1 ;  /* 0x000000040000795c */ /* 0x000fe20000300000 */
.L_x_3467:
[----:B------:R3:W-:Y:S01]  /*e590*/  SYNCS.ARRIVE.TRANS64.A1T0 RZ, [R8+URZ+0x38830], RZ ;  /* 0x038830ff08ff79a7 */ /* 0x0007e2000810003f */
[----:B------:R-:W-:Y:S05]  /*e5a0*/  @!P2 BRA `(.L_x_3468) ;  /* 0x000000000004a947 */ /* 0x000fea0003800000 */
[----:B------:R-:W-:Y:S01]  /*e5b0*/  BPT.TRAP 0x1 ;  /* 0x000000040000795c */ /* 0x000fe20000300000 */
.L_x_3468:
[----:B------:R-:W4:Y:S01]  /*e5c0*/  SYNCS.PHASECHK.TRANS64.TRYWAIT P0, [R8+URZ+0x38860], R20 ;  /* 0x03886014080075a7 */ /* 0x000f22000800017f */
[----:B------:R-:W-:Y:S04]  /*e5d0*/  BSSY B1, `(.L_x_3469) ;  /* 0x0000002000017945 */ /* 0x000fe80003800000 */
[----:B----4-:R-:W-:Y:S05]  /*e5e0*/  @!P0 BRA `(.L_x_3470) ;  /* 0x0000002c00948947 */ /* 0x010fea0003800000 */
.L_x_3547:
[----:B------:R-:W-:Y:S05]  /*e5f0*/  BSYNC B1 ;  /* 0x0000000000017941 */ /* 0x000fea0003800000 */
.L_x_3469:
[----:B------:R-:W-:Y:S01]  /*e600*/  ULDC.64 UR4, c[0x0][0x328] ;  /* 0x0000ca0000047ab9 */ /* 0x000fe20000000a00 */
[C---:B------:R-:W-:Y:S01]  /*e610*/  LOP3.LUT P5, RZ, R16.reuse, 0x8, RZ, 0xc0, !PT ;  /* 0x0000000810ff7812 */ /* 0x040fe200078ac0ff */
[----:B------:R-:W-:Y:S01]  /*e620*/  IMAD R2, R7, UR4, RZ ;  /* 0x0000000407027c24 */ /* 0x000fe2000f8e02ff */
[----:B------:R-:W-:Y:S01]  /*e630*/  LOP3.LUT P4, RZ, R16, 0x4, RZ, 0xc0, !PT ;  /* 0x0000000410ff7812 */ /* 0x000fe2000788c0ff */
[----:B--2---:R-:W-:Y:S01]  /*e640*/  IMAD R21, R18, 0x7000, R6 ;  /* 0x0000700012157824 */ /* 0x004fe200078e0206 */
        /* <DEDUP_REMOVED lines=17> */
[----:B-1--4-:R-:W-:Y:S01]  /*e760*/  LEA.HI.X R20, R2, UR5, R3, 0x1, P0 ;  /* 0x0000000502147c11 */ /* 0x012fe200080f0c03 */
[----:B------:R-:W-:Y:S08]  /*e770*/  BRA.DIV UR4, `(.L_x_3471) ;  /* 0x0000002e04447947 */ /* 0x000ff0000b800000 */
[----:B------:R-:W1:Y:S01]  /*e780*/  SHFL.IDX PT, R14, R10, RZ, 0x181f ;  /* 0x00181fff0a0e7589 */ /* 0x000e6200000e0000 */
[C---:B------:R-:W-:Y:S02]  /*e790*/  LOP3.LUT P1, RZ, R16.reuse, 0x200, RZ, 0xc0, !PT ;  /* 0x0000020010ff7812 */ /* 0x040fe4000782c0ff */
[C---:B------:R-:W-:Y:S01]  /*e7a0*/  LOP3.LUT P2, RZ, R16.reuse, 0x20, RZ, 0xc0, !PT ;  /* 0x0000002010ff7812 */ /* 0x040fe2000784c0ff */
[----:B------:R-:W2:Y:S01]  /*e7b0*/  SHFL.IDX PT, R3, R20, RZ, 0x181f ;  /* 0x00181fff14037589 */ /* 0x000ea200000e0000 */
[----:B------:R-:W-:Y:S02]  /*e7c0*/  LOP3.LUT P6, RZ, R16, 0x10, RZ, 0xc0, !PT ;  /* 0x0000001010ff7812 */ /* 0x000fe400078cc0ff */
[----:B------:R-:W-:Y:S01]  /*e7d0*/  LEA R21, R21, UR37, 0x1 ;  /* 0x0000002515157c11 */ /* 0x000fe2000f8e08ff */
[----:B------:R-:W4:Y:S01]  /*e7e0*/  SHFL.IDX PT, R2, R10, 0x1, 0x181f ;  /* 0x00381f000a027f89 */ /* 0x000f2200000e0000 */
[----:B------:R-:W-:-:S09]  /*e7f0*/  LOP3.LUT R17, R17, 0xf7ffffff, RZ, 0xc0, !PT ;  /* 0xf7ffffff11117812 */ /* 0x000fd200078ec0ff */
[----:B------:R-:W-:Y:S02]  /*e800*/  @P6 LOP3.LUT R17, R17, 0x8000000, RZ, 0xfc, !PT ;  /* 0x0800000011116812 */ /* 0x000fe400078efcff */
[-C--:B-1----:R-:W-:Y:S02]  /*e810*/  IADD3 R4, P0, R14, R0.reuse, RZ ;  /* 0x000000000e047210 */ /* 0x082fe40007f1e0ff */
[----:B------:R-:W1:Y:S03]  /*e820*/  SHFL.IDX PT, R14, R10, 0x2, 0x181f ;  /* 0x00581f000a0e7f89 */ /* 0x000e6600000e0000 */
[----:B--2---:R-:W-:Y:S02]  /*e830*/  IMAD.X R5, RZ, RZ, R3, P0 ;  /* 0x000000ffff057224 */ /* 0x004fe400000e0603 */
[----:B------:R-:W2:Y:S01]  /*e840*/  SHFL.IDX PT, R3, R20, 0x1, 0x181f ;  /* 0x00381f0014037f89 */ /* 0x000ea200000e0000 */
[----:B----4-:R-:W-:-:S03]  /*e850*/  IADD3 R6, P0, R2, R0, RZ ;  /* 0x0000000002067210 */ /* 0x010fc60007f1e0ff */
[----:B------:R4:W-:Y:S01]  /*e860*/  LDGSTS.E.BYPASS.LTC128B.128 [R21+0x400], desc[UR42][R4.64], !P1 ;  /* 0x0040000004157fae */ /* 0x0009e2000c901d6a */
[----:B------:R-:W-:-:S03]  /*e870*/  ISETP.NE.U32.AND P1, PT, R30, RZ, PT ;  /* 0x000000ff1e00720c */ /* 0x000fc60003f25070 */
[----:B------:R4:W-:Y:S04]  /*e880*/  LDGSTS.E.BYPASS.LTC128B.128 [R21+0x2400], desc[UR42][R4.64+0x80], !P2 ;  /* 0x0240008004157fae */ /* 0x0009e8000d101d6a */
[----:B------:R4:W-:Y:S01]  /*e890*/  LDGSTS.E.BYPASS.LTC128B.128 [R21+0x4400], desc[UR42][R4.64+0x100], !P6 ;  /* 0x0440010004157fae */ /* 0x0009e2000f101d6a */
[----:B------:R-:W-:-:S03]  /*e8a0*/  LOP3.LUT P6, RZ, R16, 0x200, RZ, 0xc0, !PT ;  /* 0x0000020010ff7812 */ /* 0x000fc600078cc0ff */
[----:B------:R4:W-:Y:S01]  /*e8b0*/  LDGSTS.E.BYPASS.LTC128B.128 [R21+0x6400], desc[UR42][R4.64+0x180], !P5 ;  /* 0x0640018004157fae */ /* 0x0009e2000e901d6a */
[----:B-1----:R-:W-:-:S03]  /*e8c0*/  IADD3 R2, P2, R14, R0, RZ ;  /* 0x000000000e027210 */ /* 0x002fc60007f5e0ff */
[----:B------:R4:W-:Y:S01]  /*e8d0*/  LDGSTS.E.BYPASS.LTC128B.128 [R21+0x8400], desc[UR42][R4.64+0x200], !P4 ;  /* 0x0840020004157fae */ /* 0x0009e2000e101d6a */
[----:B--2---:R-:W-:Y:S01]  /*e8e0*/  IMAD.X R7, RZ, RZ, R3, P0 ;  /* 0x000000ffff077224 */ /* 0x004fe200000e0603 */
[----:B------:R-:W-:Y:S02]  /*e8f0*/  ISETP.NE.U32.AND P0, PT, R31, RZ, PT ;  /* 0x000000ff1f00720c */ /* 0x000fe40003f05070 */
[----:B------:R-:W1:Y:S04]  /*e900*/  SHFL.IDX PT, R3, R20, 0x2, 0x181f ;  /* 0x00581f0014037f89 */ /* 0x000e6800000e0000 */
[----:B------:R4:W-:Y:S04]  /*e910*/  LDGSTS.E.BYPASS.LTC128B.128 [R21+0xa400], desc[UR42][R4.64+0x280], !P3 ;  /* 0x0a40028004157fae */ /* 0x0009e8000d901d6a */
[----:B------:R4:W2:Y:S04]  /*e920*/  SHFL.IDX PT, R14, R10, 0x3, 0x181f ;  /* 0x00781f000a0e7f89 */ /* 0x0008a800000e0000 */
[----:B------:R4:W-:Y:S04]  /*e930*/  LDGSTS.E.BYPASS.LTC128B.128 [R21+0xc400], desc[UR42][R4.64+0x300], P0 ;  /* 0x0c40030004157fae */ /* 0x0009e80008101d6a */
[----:B------:R4:W-:Y:S04]  /*e940*/  LDGSTS.E.BYPASS.LTC128B.128 [R21+0xe400], desc[UR42][R4.64+0x380], P1 ;  /* 0x0e40038004157fae */ /* 0x0009e80008901d6a */
[----:B------:R4:W-:Y:S01]  /*e950*/  LDGSTS.E.BYPASS.LTC128B.128 [R21+0xc00], desc[UR42][R6.64], !P6 ;  /* 0x00c0000006157fae */ /* 0x0009e2000f101d6a */
[----:B------:R-:W-:-:S02]  /*e960*/  LOP3.LUT P6, RZ, R17, 0x8000000, RZ, 0xc0, !PT ;  /* 0x0800000011ff7812 */ /* 0x000fc400078cc0ff */
[----:B------:R-:W-:Y:S01]  /*e970*/  LOP3.LUT R17, R17, 0xfbffffff, RZ, 0xc0, !PT ;  /* 0xfbffffff11117812 */ /* 0x000fe200078ec0ff */
[----:B-1----:R-:W-:Y:S01]  /*e980*/  IMAD.X R3, RZ, RZ, R3, P2 ;  /* 0x000000ffff037224 */ /* 0x002fe200010e0603 */
[----:B------:R-:W-:Y:S01]  /*e990*/  LOP3.LUT P2, RZ, R16, 0x20, RZ, 0xc0, !PT ;  /* 0x0000002010ff7812 */ /* 0x000fe2000784c0ff */
[----:B------:R-:W1:-:S12]  /*e9a0*/  SHFL.IDX PT, R20, R20, 0x3, 0x181f ;  /* 0x00781f0014147f89 */ /* 0x000e5800000e0000 */
[----:B------:R4:W-:Y:S01]  /*e9b0*/  LDGSTS.E.BYPASS.LTC128B.128 [R21+0x2c00], desc[UR42][R6.64+0x80], !P2 ;  /* 0x02c0008006157fae */ /* 0x0009e2000d101d6a */
[----:B------:R-:W-:Y:S02]  /*e9c0*/  @P2 LOP3.LUT R17, R17, 0x4000000, RZ, 0xfc, !PT ;  /* 0x0400000011112812 */ /* 0x000fe400078efcff */
[----:B------:R-:W-:Y:S01]  /*e9d0*/  LOP3.LUT P2, RZ, R16, 0x200, RZ, 0xc0, !PT ;  /* 0x0000020010ff7812 */ /* 0x000fe2000784c0ff */
[----:B------:R4:W-:Y:S04]  /*e9e0*/  LDGSTS.E.BYPASS.LTC128B.128 [R21+0x4c00], desc[UR42][R6.64+0x100], !P6 ;  /* 0x04c0010006157fae */ /* 0x0009e8000f101d6a */
[----:B------:R4:W-:Y:S04]  /*e9f0*/  LDGSTS.E.BYPASS.LTC128B.128 [R21+0x6c00], desc[UR42][R6.64+0x180], !P5 ;  /* 0x06c0018006157fae */ /* 0x0009e8000e901d6a */
[----:B------:R4:W-:Y:S04]  /*ea00*/  LDGSTS.E.BYPASS.LTC128B.128 [R21+0x8c00], desc[UR42][R6.64+0x200], !P4 ;  /* 0x08c0020006157fae */ /* 0x0009e8000e101d6a */
[----:B------:R4:W-:Y:S04]  /*ea10*/  LDGSTS.E.BYPASS.LTC128B.128 [R21+0xac00], desc[UR42][R6.64+0x280], !P3 ;  /* 0x0ac0028006157fae */ /* 0x0009e8000d901d6a */
[----:B------:R4:W-:Y:S04]  /*ea20*/  LDGSTS.E.BYPASS.LTC128B.128 [R21+0xcc00], desc[UR42][R6.64+0x300], P0 ;  /* 0x0cc0030006157fae */ /* 0x0009e80008101d6a */
[----:B------:R4:W-:Y:S04]  /*ea30*/  LDGSTS.E.BYPASS.LTC128B.128 [R21+0xec00], desc[UR42][R6.64+0x380], P1 ;  /* 0x0ec0038006157fae */ /* 0x0009e80008901d6a */
[----:B------:R4:W-:Y:S01]  /*ea40*/  LDGSTS.E.BYPASS.LTC128B.128 [R21+0x1400], desc[UR42][R2.64], !P2 ;  /* 0x0140000002157fae */ /* 0x0009e2000d101d6a */
[----:B------:R-:W-:-:S13]  /*ea50*/  LOP3.LUT P2, RZ, R17, 0x4000000, RZ, 0xc0, !PT ;  /* 0x0400000011ff7812 */ /* 0x000fda000784c0ff */
[----:B------:R4:W-:Y:S04]  /*ea60*/  LDGSTS.E.BYPASS.LTC128B.128 [R21+0x3400], desc[UR42][R2.64+0x80], !P2 ;  /* 0x0340008002157fae */ /* 0x0009e8000d101d6a */
[----:B------:R4:W-:Y:S04]  /*ea70*/  LDGSTS.E.BYPASS.LTC128B.128 [R21+0x5400], desc[UR42][R2.64+0x100], !P6 ;  /* 0x0540010002157fae */ /* 0x0009e8000f101d6a */
[----:B------:R4:W-:Y:S04]  /*ea80*/  LDGSTS.E.BYPASS.LTC128B.128 [R21+0x7400], desc[UR42][R2.64+0x180], !P5 ;  /* 0x0740018002157fae */ /* 0x0009e8000e901d6a */
[----:B------:R4:W-:Y:S04]  /*ea90*/  LDGSTS.E.BYPASS.LTC128B.128 [R21+0x9400], desc[UR42][R2.64+0x200], !P4 ;  /* 0x0940020002157fae */ /* 0x0009e8000e101d6a */
[----:B------:R4:W-:Y:S04]  /*eaa0*/  LDGSTS.E.BYPASS.LTC128B.128 [R21+0xb400], desc[UR42][R2.64+0x280], !P3 ;  /* 0x0b40028002157fae */ /* 0x0009e8000d901d6a */
[----:B------:R4:W-:Y:S04]  /*eab0*/  LDGSTS.E.BYPASS.LTC128B.128 [R21+0xd400], desc[UR42][R2.64+0x300], P0 ;  /* 0x0d40030002157fae */ /* 0x0009e80008101d6a */
[----:B-12---:R4:W-:Y:S02]  /*eac0*/  LDGSTS.E.BYPASS.LTC128B.128 [R21+0xf400], desc[UR42][R2.64+0x380], P1 ;  /* 0x0f40038002157fae */ /* 0x0069e40008901d6a */
.L_x_3557:
[----:B----4-:R-:W-:Y:S02]  /*ead0*/  P2R R4, PR, RZ, 0x2 ;  /* 0x00000002ff047803 */ /* 0x010fe40000000000 */
        /* <DEDUP_REMOVED lines=19> */
.L_x_3472:
[----:B------:R-:W-:Y:S02]  /*ec10*/  PLOP3.LUT P1, PT, P1, P0, PT, 0xa2, 0x0 ;  /* 0x000000000000781c */ /* 0x000fe40000f21472 */
[----:B------:R-:W-:-:S08]  /*ec20*/  @P0 R2UR P1, UR4, R8 ;  /* 0x00000000080402ca */ /* 0x000fd00000020000 */
[----:B------:R-:W-:-:S05]  /*ec30*/  @P0 PLOP3.LUT P0, PT, P1, PT, PT, 0x80, 0x0 ;  /* 0x000000000000081c */ /* 0x000fca0000f0f070 */
[----:B------:R-:W-:Y:S01]  /*ec40*/  @!P1 SYNCS.ARRIVE.TRANS64.RED.A0T1 RZ, [UR4+0x38850], RZ ;  /* 0x038850ffffff99a7 */ /* 0x000fe20008200404 */
[----:B------:R-:W-:Y:S07]  /*ec50*/  @!P1 ARRIVES.LDGSTSBAR.64.TRANSCNT [UR4+0x38850] ;  /* 0x03885000ff0099b0 */ /* 0x000fee0008000a84 */
[----:B------:R-:W-:Y:S05]  /*ec60*/  @P0 BRA.U.ANY `(.L_x_3472) ;  /* 0xfffffffd00e80947 */ /* 0x000fea000393ffff */
[----:B------:R-:W-:Y:S01]  /*ec70*/  NOP ;  /* 0x0000000000007918 */ /* 0x000fe20000000000 */
[----:B-1----:R-:W-:-:S04]  /*ec80*/  LOP3.LUT R2, R37, 0x2, RZ, 0xfc, !PT ;  /* 0x0000000225027812 */ /* 0x002fc800078efcff */
[----:B------:R-:W-:-:S13]  /*ec90*/  ISETP.NE.AND P2, PT, R2, 0x3, PT ;  /* 0x000000030200780c */ /* 0x000fda0003f45270 */
[----:B------:R-:W-:Y:S05]  /*eca0*/  @!P2 BRA `(.L_x_3473) ;  /* 0x000000000004a947 */ /* 0x000fea0003800000 */
[----:B------:R-:W-:Y:S01]  /*ecb0*/  BPT.TRAP 0x1 ;  /* 0x000000040000795c */ /* 0x000fe20000300000 */
.L_x_3473:
[----:B------:R-:W-:Y:S01]  /*ecc0*/  VIADD R18, R18, 0x1 ;  /* 0x0000000112127836 */ /* 0x000fe20000000000 */
[----:B------:R1:W-:Y:S04]  /*ecd0*/  SYNCS.ARRIVE.TRANS64.A1T0 RZ, [R8+URZ+0x38850], RZ ;  /* 0x038850ff08ff79a7 */ /* 0x0003e8000810003f */
[----:B------:R-:W-:-:S04]  /*ece0*/  ISETP.NE.AND P0, PT, R18, 0x2, PT ;  /* 0x000000021200780c */ /* 0x000fc80003f05270 */
[----:B------:R-:W-:Y:S02]  /*ecf0*/  SEL R18, R18, RZ, P0 ;  /* 0x000000ff12127207 */ /* 0x000fe40000000000 */
[----:B------:R-:W-:Y:S02]  /*ed00*/  SEL R2, RZ, 0x1, P0 ;  /* 0x00000001ff027807 */ /* 0x000fe40000000000 */
[----:B------:R-:W-:Y:S02]  /*ed10*/  ISETP.GT.AND P0, PT, R9, RZ, PT ;  /* 0x000000ff0900720c */ /* 0x000fe40003f04270 */
[----:B------:R-:W-:Y:S01]  /*ed20*/  LOP3.LUT R23, R23, R2, RZ, 0x3c, !PT ;  /* 0x0000000217177212 */ /* 0x000fe200078e3cff */
[----:B------:R-:W-:-:S04]  /*ed30*/  VIADD R2, R9, 0xffffffff ;  /* 0xffffffff09027836 */ /* 0x000fc80000000000 */
[----:B------:R-:W-:-:S06]  /*ed40*/  IMAD.MOV.U32 R9, RZ, RZ, R2 ;  /* 0x000000ffff097224 */ /* 0x000fcc00078e0002 */
[----:B-1----:R-:W-:Y:S05]  /*ed50*/  @P0 BRA `(.L_x_3474) ;  /* 0xfffffff000880947 */ /* 0x002fea000383ffff */
[----:B------:R-:W-:Y:S05]  /*ed60*/  BSYNC B0 ;  /* 0x0000000000007941 */ /* 0x000fea0003800000 */
.L_x_3461:
[----:B------:R-:W2:Y:S01]  /*ed70*/  LDL.LU R2, [R1+0xc] ;  /* 0x00000c0001027983 */ /* 0x000ea20000300800 */
[----:B------:R-:W-:-:S03]  /*ed80*/  ULDC UR4, c[0x0][0xd34] ;  /* 0x00034d0000047ab9 */ /* 0x000fc60000000800 */
[----:B------:R-:W4:Y:S01]  /*ed90*/  LDL.LU R0, [R1+0x1c] ;  /* 0x00001c0001007983 */ /* 0x000f220000300800 */
[----:B--2---:R-:W-:Y:S02]  /*eda0*/  VIADD R2, R2, UR38 ;  /* 0x0000002602027c36 */ /* 0x004fe40008000000 */
[----:B----4-:R-:W-:-:S03]  /*edb0*/  VIADD R0, R0, 0x1 ;  /* 0x0000000100007836 */ /* 0x010fc60000000000 */
[----:B------:R1:W-:Y:S01]  /*edc0*/  STL [R1+0xc], R2 ;  /* 0x00000c0201007387 */ /* 0x0003e20000100800 */
[----:B------:R-:W-:-:S03]  /*edd0*/  ISETP.GE.AND P0, PT, R2, UR4, PT ;  /* 0x0000000402007c0c */ /* 0x000fc6000bf06270 */
[----:B------:R1:W-:Y:S10]  /*ede0*/  STL [R1+0x1c], R0 ;  /* 0x00001c0001007387 */ /* 0x0003f40000100800 */
[----:B-1----:R-:W-:Y:S05]  /*edf0*/  @!P0 BRA `(.L_x_3475) ;  /* 0xffffffc4007c8947 */ /* 0x002fea000383ffff */
[----:B------:R-:W-:-:S07]  /*ee00*/  LOP3.LUT R0, R0, 0x1, RZ, 0xc, !PT ;  /* 0x0000000100007812 */ /* 0x000fce00078e0cff */
.L_x_3438:
[----:B------:R-:W1:Y:S01]  /*ee10*/  S2R R3, SR_CgaCtaId ;  /* 0x0000000000037919 */ /* 0x000e620000008800 */
[----:B------:R-:W-:Y:S01]  /*ee20*/  MOV R2, 0x400 ;  /* 0x0000040000027802 */ /* 0x000fe20000000f00 */
[----:B------:R-:W-:Y:S01]  /*ee30*/  BSSY B0, `(.L_x_3476) ;  /* 0x0000005000007945 */ /* 0x000fe20003800000 */
[----:B------:R-:W-:Y:S02]  /*ee40*/  SHF.L.U32 R0, R0, 0x1f, RZ ;  /* 0x0000001f00007819 */ /* 0x000fe400000006ff */
[----:B-1----:R-:W-:-:S04]  /*ee50*/  LEA R5, R3, R2, 0x18 ;  /* 0x0000000203057211 */ /* 0x002fc800078ec0ff */
[----:B------:R-:W1:Y:S02]  /*ee60*/  SYNCS.PHASECHK.TRANS64.TRYWAIT P0, [R5+URZ+0x38820], R0 ;  /* 0x03882000050075a7 */ /* 0x000e64000800017f */
[----:B-1----:R-:W-:Y:S05]  /*ee70*/  @!P0 BRA `(.L_x_3477) ;  /* 0x0000002c00488947 */ /* 0x002fea0003800000 */
.L_x_3558:
[----:B------:R-:W-:Y:S05]  /*ee80*/  BSYNC B0 ;  /* 0x0000000000007941 */ /* 0x000fea0003800000 */
.L_x_3476:
[----:B------:R-:W-:-:S03]  /*ee90*/  UMOV UR4, 0xffffffff ;  /* 0xffffffff00047882 */ /* 0x000fc60000000000 */
[----:B------:R-:W-:Y:S05]  /*eea0*/  BRA.DIV UR4, `(.L_x_3478) ;  /* 0x0000002e04507947 */ /* 0x000fea000b800000 */
[----:B-1----:R-:W1:Y:S02]  /*eeb0*/  S2R R0, SR_TID.X ;  /* 0x0000000000007919 */ /* 0x002e640000002100 */
[----:B-1----:R-:W-:-:S04]  /*eec0*/  SHF.R.U32.HI R0, RZ, 0x5, R0 ;  /* 0x00000005ff007819 */ /* 0x002fc80000011600 */
[----:B------:R-:W-:-:S05]  /*eed0*/  LOP3.LUT R0, R0, 0x3, RZ, 0xc0, !PT ;  /* 0x0000000300007812 */ /* 0x000fca00078ec0ff */
[----:B------:R1:W2:Y:S02]  /*eee0*/  SHFL.IDX PT, R14, R0, RZ, 0x1f ;  /* 0x00001fff000e7589 */ /* 0x0002a400000e0000 */
.L_x_3561:
[----:B--2---:R-:W-:Y:S01]  /*eef0*/  ISETP.NE.AND P0, PT, R14, RZ, PT ;  /* 0x000000ff0e00720c */ /* 0x004fe20003f05270 */
[----:B------:R-:W-:-:S12]  /*ef00*/  BSSY B0, `(.L_x_3479) ;  /* 0x0000023000007945 */ /* 0x000fd80003800000 */
[----:B------:R-:W-:Y:S05]  /*ef10*/  @P0 BRA `(.L_x_3480) ;  /* 0x0000000000840947 */ /* 0x000fea0003800000 */
[----:B------:R-:W-:-:S03]  /*ef20*/  UMOV UR4, 0xffffffff ;  /* 0xffffffff00047882 */ /* 0x000fc60000000000 */
[----:B------:R-:W-:Y:S05]  /*ef30*/  BRA.DIV UR4, `(.L_x_3481) ;  /* 0x0000002e04607947 */ /* 0x000fea000b800000 */
[----:B------:R-:W-:-:S13]  /*ef40*/  ELECT P6, URZ, PT ;  /* 0x00000000003f782f */ /* 0x000fda00038c0000 */
.L_x_3564:
[----:B------:R-:W-:Y:S05]  /*ef50*/  @!P6 BRA `(.L_x_3480) ;  /* 0x000000000074e947 */ /* 0x000fea0003800000 */
[----:B------:R-:W-:-:S04]  /*ef60*/  LOP3.LUT R37, R37, 0x2, RZ, 0xfc, !PT ;  /* 0x0000000225257812 */ /* 0x000fc800078efcff */
[----:B------:R-:W-:-:S13]  /*ef70*/  ISETP.NE.AND P0, PT, R37, 0x3, PT ;  /* 0x000000032500780c */ /* 0x000fda0003f05270 */
[----:B------:R-:W-:Y:S05]  /*ef80*/  @!P0 BRA `(.L_x_3482) ;  /* 0x0000000000048947 */ /* 0x000fea0003800000 */
[----:B------:R-:W-:Y:S01]  /*ef90*/  BPT.TRAP 0x1 ;  /* 0x000000040000795c */ /* 0x000fe20000300000 */
.L_x_3482:
[C---:B------:R-:W-:Y:S01]  /*efa0*/  IMAD R3, R18.reuse, 0x8, R5 ;  /* 0x0000000812037824 */ /* 0x040fe200078e0205 */
[----:B------:R-:W-:Y:S01]  /*efb0*/  SHF.L.U32 R2, R23, 0x1f, RZ ;  /* 0x0000001f17027819 */ /* 0x000fe200000006ff */
[----:B------:R-:W-:-:S03]  /*efc0*/  VIADD R18, R18, 0x1 ;  /* 0x0000000112127836 */ /* 0x000fc60000000000 */
[----:B------:R-:W2:Y:S02]  /*efd0*/  SYNCS.PHASECHK.TRANS64.TRYWAIT P1, [R3+URZ+0x38840], R2 ;  /* 0x03884002030075a7 */ /* 0x000ea4000802017f */
[----:B------:R-:W-:-:S04]  /*efe0*/  ISETP.NE.AND P2, PT, R18, 0x2, PT ;  /* 0x000000021200780c */ /* 0x000fc80003f45270 */
[----:B-1----:R-:W-:Y:S01]  /*eff0*/  SEL R0, RZ, 0x1, P2 ;  /* 0x00000001ff007807 */ /* 0x002fe20001000000 */
[----:B--2---:R-:W-:Y:S08]  /*f000*/  @!P1 BRA `(.L_x_3483) ;  /* 0x0000002c004c9947 */ /* 0x004ff00003800000 */
.L_x_3565:
[----:B------:R-:W-:Y:S02]  /*f010*/  SEL R18, R18, RZ, P2 ;  /* 0x000000ff12127207 */ /* 0x000fe40001000000 */
[----:B------:R-:W-:Y:S01]  /*f020*/  LOP3.LUT R0, R23, R0, RZ, 0x3c, !PT ;  /* 0x0000000017007212 */ /* 0x000fe200078e3cff */
[----:B------:R-:W-:Y:S06]  /*f030*/  @!P0 BRA `(.L_x_3484) ;  /* 0x0000000000048947 */ /* 0x000fec0003800000 */
[----:B------:R-:W-:Y:S01]  /*f040*/  BPT.TRAP 0x1 ;  /* 0x000000040000795c */ /* 0x000fe20000300000 */
.L_x_3484:
[----:B------:R-:W-:Y:S01]  /*f050*/  IMAD R5, R18, 0x8, R5 ;  /* 0x0000000812057824 */ /* 0x000fe200078e0205 */
[----:B------:R-:W-:-:S04]  /*f060*/  SHF.L.U32 R0, R0, 0x1f, RZ ;  /* 0x0000001f00007819 */ /* 0x000fc800000006ff */
[----:B------:R-:W2:Y:S02]  /*f070*/  SYNCS.PHASECHK.TRANS64.TRYWAIT P1, [R5+URZ+0x38840], R0 ;  /* 0x03884000050075a7 */ /* 0x000ea4000802017f */
[----:B--2---:R-:W-:Y:S05]  /*f080*/  @!P1 BRA `(.L_x_3485) ;  /* 0x0000002c00409947 */ /* 0x004fea0003800000 */
.L_x_3566:
[----:B------:R-:W-:Y:S05]  /*f090*/  @!P0 BRA `(.L_x_3486) ;  /* 0x0000000000048947 */ /* 0x000fea0003800000 */
[----:B------:R-:W-:Y:S01]  /*f0a0*/  BPT.TRAP 0x1 ;  /* 0x000000040000795c */ /* 0x000fe20000300000 */
.L_x_3486:
[----:B------:R-:W4:Y:S02]  /*f0b0*/  SYNCS.PHASECHK.TRANS64.TRYWAIT P1, [R3+URZ+0x38860], R2 ;  /* 0x03886002030075a7 */ /* 0x000f24000802017f */
[----:B----4-:R-:W-:Y:S05]  /*f0c0*/  @!P1 BRA `(.L_x_3487) ;  /* 0x0000002c00449947 */ /* 0x010fea0003800000 */
.L_x_3567:
[----:B------:R-:W-:Y:S05]  /*f0d0*/  @!P0 BRA `(.L_x_3488) ;  /* 0x0000000000048947 */ /* 0x000fea0003800000 */
[----:B------:R-:W-:Y:S01]  /*f0e0*/  BPT.TRAP 0x1 ;  /* 0x000000040000795c */ /* 0x000fe20000300000 */
.L_x_3488:
[----:B------:R0:W0:Y:S02]  /*f0f0*/  SYNCS.PHASECHK.TRANS64.TRYWAIT P0, [R5+URZ+0x38860], R0 ;  /* 0x03886000050075a7 */ /* 0x000024000800017f */
[----:B0-----:R-:W-:Y:S05]  /*f100*/  @!P0 NANOSLEEP.SYNCS 0x989680 ;  /* 0x009896800000895d */ /* 0x001fea0003900000 */
[----:B------:R-:W0:Y:S02]  /*f110*/  @!P0 SYNCS.PHASECHK.TRANS64 P0, [R5+URZ+0x38860], R0 ;  /* 0x03886000050085a7 */ /* 0x000e24000800007f */
[----:B0-----:R-:W-:Y:S05]  /*f120*/  @!P0 BRA `(.L_x_3488) ;  /* 0xfffffffc00f08947 */ /* 0x001fea000383ffff */
.L_x_3480:
[----:B------:R-:W-:Y:S05]  /*f130*/  BSYNC B0 ;  /* 0x0000000000007941 */ /* 0x000fea0003800000 */
.L_x_3479:
[----:B------:R-:W-:Y:S05]  /*f140*/  EXIT ;  /* 0x000000000000794d */ /* 0x000fea0003800000 */
.L_x_3408:
[----:B0-----:R-:W-:-:S04]  /*f150*/  IMAD.U32 R0, RZ, RZ, UR38 ;  /* 0x00000026ff007e24 */ /* 0x001fc8000f8e00ff */
[----:B------:R0:W1:Y:S03]  /*f160*/  SYNCS.PHASECHK.TRANS64.TRYWAIT P1, [R0+URZ+0x38800], R3 ;  /* 0x03880003000075a7 */ /* 0x000066000802017f */
[----:B-1----:R-:W-:Y:S05]  /*f170*/  @!P1 NANOSLEEP.SYNCS 0x989680 ;  /* 0x009896800000995d */ /* 0x002fea0003900000 */
[----:B------:R-:W1:Y:S02]  /*f180*/  @!P1 SYNCS.PHASECHK.TRANS64 P1, [R0+URZ+0x38800], R3 ;  /* 0x03880003000095a7 */ /* 0x000e64000802007f */
[----:B-1----:R-:W-:Y:S05]  /*f190*/  @!P1 BRA `(.L_x_3408) ;  /* 0xfffffffc00ec9947 */ /* 0x002fea000383ffff */
[----:B------:R-:W-:Y:S05]  /*f1a0*/  BRA `(.L_x_3489) ;  /* 0xffffff3800387947 */ /* 0x000fea000383ffff */
.L_x_3412:
[----:B--2---:R2:W3:Y:S02]  /*f1b0*/  SYNCS.PHASECHK.TRANS64.TRYWAIT P1, [R8+URZ+0x38830], R5 ;  /* 0x03883005080075a7 */ /* 0x0044e4000802017f */
[----:B---3--:R-:W-:Y:S05]  /*f1c0*/  @!P1 NANOSLEEP.SYNCS 0x989680 ;  /* 0x009896800000995d */ /* 0x008fea0003900000 */
[----:B------:R-:W3:Y:S02]  /*f1d0*/  @!P1 SYNCS.PHASECHK.TRANS64 P1, [R8+URZ+0x38830], R5 ;  /* 0x03883005080095a7 */ /* 0x000ee4000802007f */
[----:B---3--:R-:W-:Y:S05]  /*f1e0*/  @!P1 BRA `(.L_x_3412) ;  /* 0xfffffffc00f09947 */ /* 0x008fea000383ffff */
[----:B------:R-:W-:Y:S05]  /*f1f0*/  BRA `(.L_x_3411) ;  /* 0xffffff3800507947 */ /* 0x000fea000383ffff */
.L_x_3413:
[----:B0-----:R-:W-:-:S04]  /*f200*/  IMAD.U32 R4, RZ, RZ, UR38 ;  /* 0x00000026ff047e24 */ /* 0x001fc8000f8e00ff */
[----:B------:R0:W3:Y:S03]  /*f210*/  SYNCS.PHASECHK.TRANS64.TRYWAIT P1, [R4+URZ+0x38810], R3 ;  /* 0x03881003040075a7 */ /* 0x0000e6000802017f */
[----:B---3--:R-:W-:Y:S05]  /*f220*/  @!P1 NANOSLEEP.SYNCS 0x989680 ;  /* 0x009896800000995d */ /* 0x008fea0003900000 */
[----:B------:R-:W3:Y:S02]  /*f230*/  @!P1 SYNCS.PHASECHK.TRANS64 P1, [R4+URZ+0x38810], R3 ;  /* 0x03881003040095a7 */ /* 0x000ee4000802007f */
[----:B---3--:R-:W-:Y:S05]  /*f240*/  @!P1 BRA `(.L_x_3413) ;  /* 0xfffffffc00ec9947 */ /* 0x008fea000383ffff */
[----:B------:R-:W-:Y:S05]  /*f250*/  BRA `(.L_x_3490) ;  /* 0xffffff3800d87947 */ /* 0x000fea000383ffff */
.L_x_3417:
[----:B----4-:R4:W0:Y:S02]  /*f260*/  SYNCS.PHASECHK.TRANS64.TRYWAIT P1, [R8+URZ+0x38850], R5 ;  /* 0x03885005080075a7 */ /* 0x010824000802017f */
[----:B0-----:R-:W-:Y:S05]  /*f270*/  @!P1 NANOSLEEP.SYNCS 0x989680 ;  /* 0x009896800000995d */ /* 0x001fea0003900000 */
[----:B------:R-:W0:Y:S02]  /*f280*/  @!P1 SYNCS.PHASECHK.TRANS64 P1, [R8+URZ+0x38850], R5 ;  /* 0x03885005080095a7 */ /* 0x000e24000802007f */
[----:B0-----:R-:W-:Y:S05]  /*f290*/  @!P1 BRA `(.L_x_3417) ;  /* 0xfffffffc00f09947 */ /* 0x001fea000383ffff */
[----:B------:R-:W-:Y:S05]  /*f2a0*/  BRA `(.L_x_3416) ;  /* 0xffffff3800e47947 */ /* 0x000fea000383ffff */
.L_x_3424:
[----:B-1----:R-:W-:-:S04]  /*f2b0*/  IMAD.U32 R4, RZ, RZ, UR7 ;  /* 0x00000007ff047e24 */ /* 0x002fc8000f8e00ff */
[----:B------:R1:W2:Y:S03]  /*f2c0*/  SYNCS.PHASECHK.TRANS64.TRYWAIT P2, [R4+URZ+0x38830], R3 ;  /* 0x03883003040075a7 */ /* 0x0002a6000804017f */
[----:B--2---:R-:W-:Y:S05]  /*f2d0*/  @!P2 NANOSLEEP.SYNCS 0x989680 ;  /* 0x009896800000a95d */ /* 0x004fea0003900000 */
[----:B------:R-:W2:Y:S02]  /*f2e0*/  @!P2 SYNCS.PHASECHK.TRANS64 P2, [R4+URZ+0x38830], R3 ;  /* 0x038830030400a5a7 */ /* 0x000ea4000804007f */
[----:B--2---:R-:W-:Y:S05]  /*f2f0*/  @!P2 BRA `(.L_x_3424) ;  /* 0xfffffffc00eca947 */ /* 0x004fea000383ffff */
[----:B------:R-:W-:Y:S05]  /*f300*/  BRA `(.L_x_3423) ;  /* 0xffffff5c005c7947 */ /* 0x000fea000383ffff */
.L_x_3428:
[----:B-1----:R-:W-:-:S04]  /*f310*/  IMAD.U32 R4, RZ, RZ, UR7 ;  /* 0x00000007ff047e24 */ /* 0x002fc8000f8e00ff */
[----:B------:R1:W3:Y:S03]  /*f320*/  SYNCS.PHASECHK.TRANS64.TRYWAIT P2, [R4+URZ+0x38850], R3 ;  /* 0x03885003040075a7 */ /* 0x0002e6000804017f */
[----:B---3--:R-:W-:Y:S05]  /*f330*/  @!P2 NANOSLEEP.SYNCS 0x989680 ;  /* 0x009896800000a95d */ /* 0x008fea0003900000 */
[----:B------:R-:W3:Y:S02]  /*f340*/  @!P2 SYNCS.PHASECHK.TRANS64 P2, [R4+URZ+0x38850], R3 ;  /* 0x038850030400a5a7 */ /* 0x000ee4000804007f */
[----:B---3--:R-:W-:Y:S05]  /*f350*/  @!P2 BRA `(.L_x_3428) ;  /* 0xfffffffc00eca947 */ /* 0x008fea000383ffff */
[----:B------:R-:W-:Y:S05]  /*f360*/  BRA `(.L_x_3427) ;  /* 0xffffff5c00d87947 */ /* 0x000fea000383ffff */
.L_x_3442:
        /* <DEDUP_REMOVED lines=8> */
[----:B-1---5:R-:W-:Y:S05]  /*f3f0*/  WARPSYNC.COLLECTIVE R15, `(.L_x_3492) ;  /* 0x000000000f087348 */ /* 0x022fea0003c00000 */
[----:B------:R0:W2:Y:S02]  /*f400*/  SHFL.IDX P6, R14, R13, R12, R11 ;  /* 0x0000000c0d0e7389 */ /* 0x0000a400000c000b */
[----:B012--5:R-:W-:Y:S01]  /*f410*/  ENDCOLLECTIVE ;  /* 0x000000000000791b */ /* 0x027fe20003800000 */
.L_x_3492:
[----:B------:R-:W-:Y:S05]  /*f420*/  BSYNC B0 ;  /* 0x0000000000007941 */ /* 0x000fea0003800000 */
.L_x_3491:
[----:B------:R-:W-:Y:S05]  /*f430*/  BRA `(.L_x_3493) ;  /* 0xffffffc400547947 */ /* 0x000fea000383ffff */
.L_x_3445:
[----:B0-----:R0:W1:Y:S02]  /*f440*/  SYNCS.PHASECHK.TRANS64.TRYWAIT P0, [R25+URZ+0x38840], R0 ;  /* 0x03884000190075a7 */ /* 0x001064000800017f */
[----:B-1----:R-:W-:Y:S05]  /*f450*/  @!P0 NANOSLEEP.SYNCS 0x989680 ;  /* 0x009896800000895d */ /* 0x002fea0003900000 */
[----:B------:R-:W1:Y:S02]  /*f460*/  @!P0 SYNCS.PHASECHK.TRANS64 P0, [R25+URZ+0x38840], R0 ;  /* 0x03884000190085a7 */ /* 0x000e64000800007f */
[----:B-1----:R-:W-:Y:S05]  /*f470*/  @!P0 BRA `(.L_x_3445) ;  /* 0xfffffffc00f08947 */ /* 0x002fea000383ffff */
[----:B------:R-:W-:Y:S05]  /*f480*/  BRA `(.L_x_3494) ;  /* 0xffffffc400d87947 */ /* 0x000fea000383ffff */
.L_x_3446:
        /* <DEDUP_REMOVED lines=8> */
.L_x_3496:
[----:B------:R-:W-:Y:S05]  /*f510*/  BSYNC B0 ;  /* 0x0000000000007941 */ /* 0x000fea0003800000 */
.L_x_3495:
[----:B------:R-:W-:Y:S01]  /*f520*/  IMAD.MOV.U32 R13, RZ, RZ, R0 ;  /* 0x000000ffff0d7224 */ /* 0x000fe200078e0000 */
[----:B------:R-:W-:Y:S01]  /*f530*/  ISETP.GE.AND P2, PT, R36, 0x1, PT ;  /* 0x000000012400780c */ /* 0x000fe20003f46270 */
[----:B------:R-:W-:Y:S02]  /*f540*/  IMAD.MOV.U32 R12, RZ, RZ, RZ ;  /* 0x000000ffff0c7224 */ /* 0x000fe400078e00ff */
[----:B------:R-:W-:Y:S02]  /*f550*/  IMAD.MOV.U32 R11, RZ, RZ, 0x181f ;  /* 0x0000181fff0b7424 */ /* 0x000fe400078e00ff */
[----:B------:R-:W-:Y:S02]  /*f560*/  IMAD.MOV.U32 R15, RZ, RZ, -0x1 ;  /* 0xffffffffff0f7424 */ /* 0x000fe400078e00ff */
[----:B------:R-:W-:-:S07]  /*f570*/  IMAD.MOV.U32 R2, RZ, RZ, R14 ;  /* 0x000000ffff027224 */ /* 0x000fce00078e000e */
[----:B------:R-:W-:Y:S05]  /*f580*/  WARPSYNC.COLLECTIVE R15, `(.L_x_3497) ;  /* 0x000000000f087348 */ /* 0x000fea0003c00000 */
[----:B------:R0:W1:Y:S02]  /*f590*/  SHFL.IDX P6, R14, R13, R12, R11 ;  /* 0x0000000c0d0e7389 */ /* 0x00006400000c000b */
[----:B01----:R-:W-:Y:S01]  /*f5a0*/  ENDCOLLECTIVE ;  /* 0x000000000000791b */ /* 0x003fe20003800000 */
.L_x_3497:
[----:B------:R-:W-:Y:S01]  /*f5b0*/  @P2 LEA R6, R5, UR37, 0x1 ;  /* 0x0000002505062c11 */ /* 0x000fe2000f8e08ff */
[----:B------:R-:W-:Y:S02]  /*f5c0*/  IMAD.MOV.U32 R13, RZ, RZ, R4 ;  /* 0x000000ffff0d7224 */ /* 0x000fe400078e0004 */
[----:B------:R-:W-:Y:S02]  /*f5d0*/  IMAD.MOV.U32 R12, RZ, RZ, 0x1 ;  /* 0x00000001ff0c7424 */ /* 0x000fe400078e00ff */
[----:B------:R-:W-:-:S07]  /*f5e0*/  IMAD.MOV.U32 R3, RZ, RZ, R14 ;  /* 0x000000ffff037224 */ /* 0x000fce00078e000e */
[----:B------:R-:W-:Y:S05]  /*f5f0*/  WARPSYNC.COLLECTIVE R15, `(.L_x_3498) ;  /* 0x000000000f087348 */ /* 0x000fea0003c00000 */
[----:B------:R0:W1:Y:S02]  /*f600*/  SHFL.IDX P6, R14, R13, R12, R11 ;  /* 0x0000000c0d0e7389 */ /* 0x00006400000c000b */
[----:B01----:R-:W-:Y:S01]  /*f610*/  ENDCOLLECTIVE ;  /* 0x000000000000791b */ /* 0x003fe20003800000 */
.L_x_3498:
        /* <DEDUP_REMOVED lines=9> */
[----:B------:R0:W-:Y:S01]  /*f6b0*/  @P2 LDGSTS.E.BYPASS.LTC128B.128 [R6+0x22400], desc[UR42][R2.64], !P1 ;  /* 0x2240000002062fae */ /* 0x0001e2000c901d6a */
[----:B------:R-:W-:Y:S01]  /*f6c0*/  ISETP.GE.AND P2, PT, R36, 0x11, PT ;  /* 0x000000112400780c */ /* 0x000fe20003f46270 */
[----:B0-----:R-:W-:-:S12]  /*f6d0*/  IMAD.MOV.U32 R2, RZ, RZ, R14 ;  /* 0x000000ffff027224 */ /* 0x001fd800078e000e */
[----:B------:R-:W-:Y:S05]  /*f6e0*/  WARPSYNC.COLLECTIVE R15, `(.L_x_3499) ;  /* 0x000000000f087348 */ /* 0x000fea0003c00000 */
[----:B------:R0:W1:Y:S02]  /*f6f0*/  SHFL.IDX P6, R14, R13, R12, R11 ;  /* 0x0000000c0d0e7389 */ /* 0x00006400000c000b */
[----:B01----:R-:W-:Y:S01]  /*f700*/  ENDCOLLECTIVE ;  /* 0x000000000000791b */ /* 0x003fe20003800000 */
.L_x_3499:
[----:B------:R-:W-:Y:S01]  /*f710*/  @P2 LEA R6, R5, UR37, 0x1 ;  /* 0x0000002505062c11 */ /* 0x000fe2000f8e08ff */
[----:B------:R-:W-:Y:S02]  /*f720*/  IMAD.MOV.U32 R13, RZ, RZ, R4 ;  /* 0x000000ffff0d7224 */ /* 0x000fe400078e0004 */
[----:B------:R-:W-:Y:S02]  /*f730*/  IMAD.MOV.U32 R12, RZ, RZ, 0x2 ;  /* 0x00000002ff0c7424 */ /* 0x000fe400078e00ff */
[----:B------:R-:W-:-:S07]  /*f740*/  IMAD.MOV.U32 R3, RZ, RZ, R14 ;  /* 0x000000ffff037224 */ /* 0x000fce00078e000e */
[----:B------:R-:W-:Y:S05]  /*f750*/  WARPSYNC.COLLECTIVE R15, `(.L_x_3500) ;  /* 0x000000000f087348 */ /* 0x000fea0003c00000 */
[----:B------:R0:W1:Y:S02]  /*f760*/  SHFL.IDX P6, R14, R13, R12, R11 ;  /* 0x0000000c0d0e7389 */ /* 0x00006400000c000b */
[----:B01----:R-:W-:Y:S01]  /*f770*/  ENDCOLLECTIVE ;  /* 0x000000000000791b */ /* 0x003fe20003800000 */
.L_x_3500:
        /* <DEDUP_REMOVED lines=15> */
.L_x_3501:
[----:B------:R-:W-:Y:S01]  /*f870*/  @P2 LEA R6, R5, UR37, 0x1 ;  /* 0x0000002505062c11 */ /* 0x000fe2000f8e08ff */
[----:B------:R-:W-:Y:S02]  /*f880*/  IMAD.MOV.U32 R13, RZ, RZ, R4 ;  /* 0x000000ffff0d7224 */ /* 0x000fe400078e0004 */
[----:B------:R-:W-:Y:S02]  /*f890*/  IMAD.MOV.U32 R12, RZ, RZ, 0x3 ;  /* 0x00000003ff0c7424 */ /* 0x000fe400078e00ff */
[----:B------:R-:W-:-:S07]  /*f8a0*/  IMAD.MOV.U32 R3, RZ, RZ, R14 ;  /* 0x000000ffff037224 */ /* 0x000fce00078e000e */
[----:B------:R-:W-:Y:S05]  /*f8b0*/  WARPSYNC.COLLECTIVE R15, `(.L_x_3502) ;  /* 0x000000000f087348 */ /* 0x000fea0003c00000 */
[----:B------:R0:W1:Y:S02]  /*f8c0*/  SHFL.IDX P6, R14, R13, R12, R11 ;  /* 0x0000000c0d0e7389 */ /* 0x00006400000c000b */
[----:B01----:R-:W-:Y:S01]  /*f8d0*/  ENDCOLLECTIVE ;  /* 0x000000000000791b */ /* 0x003fe20003800000 */
.L_x_3502:
        /* <DEDUP_REMOVED lines=10> */
.L_x_3503:
[----:B------:R-:W-:Y:S01]  /*f980*/  @!PT LDS RZ, [RZ] ;  /* 0x00000000fffff984 */ /* 0x000fe20000000800 */
[----:B------:R-:W-:Y:S01]  /*f990*/  @!PT LDS RZ, [RZ] ;  /* 0x00000000fffff984 */ /* 0x000fe20000000800 */
[----:B------:R-:W-:Y:S01]  /*f9a0*/  @!PT LDS RZ, [RZ] ;  /* 0x00000000fffff984 */ /* 0x000fe20000000800 */
[----:B------:R0:W-:Y:S01]  /*f9b0*/  @P2 LDGSTS.E.BYPASS.LTC128B.128 [R6+0x23400], desc[UR42][R2.64], !P1 ;  /* 0x2340000002062fae */ /* 0x0001e2000c901d6a */
[----:B------:R-:W-:Y:S01]  /*f9c0*/  IMAD.MOV.U32 R0, RZ, RZ, R14 ;  /* 0x000000ffff007224 */ /* 0x000fe200078e000e */
[----:B------:R-:W-:Y:S06]  /*f9d0*/  BRA `(.L_x_3504) ;  /* 0xffffffc400847947 */ /* 0x000fec000383ffff */
.L_x_3450:
[----:B------:R-:W-:Y:S01]  /*f9e0*/  IMAD.MOV.U32 R13, RZ, RZ, R2 ;  /* 0x000000ffff0d7224 */ /* 0x000fe200078e0002 */
[----:B------:R-:W-:Y:S01]  /*f9f0*/  LOP3.LUT R16, R16, 0xfffffeff, RZ, 0xc0, !PT ;  /* 0xfffffeff10107812 */ /* 0x000fe200078ec0ff */
[----:B------:R-:W-:Y:S02]  /*fa00*/  IMAD.MOV.U32 R12, RZ, RZ, RZ ;  /* 0x000000ffff0c7224 */ /* 0x000fe400078e00ff */
[----:B------:R-:W-:Y:S02]  /*fa10*/  IMAD.MOV.U32 R11, RZ, RZ, 0x181f ;  /* 0x0000181fff0b7424 */ /* 0x000fe400078e00ff */
[----:B------:R-:W-:Y:S02]  /*fa20*/  IMAD.MOV.U32 R15, RZ, RZ, -0x1 ;  /* 0xffffffffff0f7424 */ /* 0x000fe400078e00ff */
[----:B------:R-:W-:-:S07]  /*fa30*/  IMAD R5, R5, 0x40, R10 ;  /* 0x0000004005057824 */ /* 0x000fce00078e020a */
[----:B-1----:R-:W-:Y:S05]  /*fa40*/  WARPSYNC.COLLECTIVE R15, `(.L_x_3505) ;  /* 0x000000000f087348 */ /* 0x002fea0003c00000 */
[----:B------:R0:W2:Y:S02]  /*fa50*/  SHFL.IDX P6, R14, R13, R12, R11 ;  /* 0x0000000c0d0e7389 */ /* 0x0000a400000c000b */
[----:B012---:R-:W-:Y:S01]  /*fa60*/  ENDCOLLECTIVE ;  /* 0x000000000000791b */ /* 0x007fe20003800000 */
.L_x_3505:
[----:B------:R-:W-:Y:S01]  /*fa70*/  ISETP.GE.AND P2, PT, R5, UR36, PT ;  /* 0x0000002405007c0c */ /* 0x000fe2000bf46270 */
[----:B------:R-:W-:-:S12]  /*fa80*/  IMAD.MOV.U32 R13, RZ, RZ, R0 ;  /* 0x000000ffff0d7224 */ /* 0x000fd800078e0000 */
[----:B------:R-:W-:-:S04]  /*fa90*/  @P2 LOP3.LUT R16, R16, 0x100, RZ, 0xfc, !PT ;  /* 0x0000010010102812 */ /* 0x000fc800078efcff */
[----:B------:R-:W-:Y:S01]  /*faa0*/  LOP3.LUT R16, R16, 0xffffff7f, RZ, 0xc0, !PT ;  /* 0xffffff7f10107812 */ /* 0x000fe200078ec0ff */
[----:B------:R-:W-:-:S07]  /*fab0*/  IMAD.MOV.U32 R3, RZ, RZ, R14 ;  /* 0x000000ffff037224 */ /* 0x000fce00078e000e */
[----:B------:R-:W-:Y:S05]  /*fac0*/  WARPSYNC.COLLECTIVE R15, `(.L_x_3506) ;  /* 0x000000000f087348 */ /* 0x000fea0003c00000 */
[----:B------:R0:W1:Y:S02]  /*fad0*/  SHFL.IDX P6, R14, R13, R12, R11 ;  /* 0x0000000c0d0e7389 */ /* 0x00006400000c000b */
[----:B01----:R-:W-:Y:S01]  /*fae0*/  ENDCOLLECTIVE ;  /* 0x000000000000791b */ /* 0x003fe20003800000 */
.L_x_3506:
[----:B------:R-:W-:Y:S02]  /*faf0*/  IMAD.MOV.U32 R13, RZ, RZ, R2 ;  /* 0x000000ffff0d7224 */ /* 0x000fe400078e0002 */
[----:B------:R-:W-:Y:S02]  /*fb00*/  IMAD.MOV.U32 R12, RZ, RZ, 0x1 ;  /* 0x00000001ff0c7424 */ /* 0x000fe400078e00ff */
[----:B------:R-:W-:-:S07]  /*fb10*/  IMAD.MOV.U32 R4, RZ, RZ, R14 ;  /* 0x000000ffff047224 */ /* 0x000fce00078e000e */
[----:B------:R-:W-:Y:S05]  /*fb20*/  WARPSYNC.COLLECTIVE R15, `(.L_x_3507) ;  /* 0x000000000f087348 */ /* 0x000fea0003c00000 */
[----:B------:R0:W1:Y:S02]  /*fb30*/  SHFL.IDX P6, R14, R13, R12, R11 ;  /* 0x0000000c0d0e7389 */ /* 0x00006400000c000b */
[----:B01----:R-:W-:Y:S01]  /*fb40*/  ENDCOLLECTIVE ;  /* 0x000000000000791b */ /* 0x003fe20003800000 */
.L_x_3507:
        /* <DEDUP_REMOVED lines=9> */
[----:B------:R0:W-:Y:S02]  /*fbe0*/  @!P2 LDGSTS.E.BYPASS.LTC128B.128 [R8+0x20400], desc[UR42][R6.64], !P1 ;  /* 0x204000000608afae */ /* 0x0001e4000c901d6a */
[----:B------:R-:W-:Y:S01]  /*fbf0*/  ISETP.GE.AND P2, PT, R3, UR36, PT ;  /* 0x0000002403007c0c */ /* 0x000fe2000bf46270 */
[----:B------:R-:W-:-:S12]  /*fc00*/  IMAD.MOV.U32 R3, RZ, RZ, R14 ;  /* 0x000000ffff037224 */ /* 0x000fd800078e000e */
[----:B0-----:R-:W-:Y:S05]  /*fc10*/  WARPSYNC.COLLECTIVE R15, `(.L_x_3508) ;  /* 0x000000000f087348 */ /* 0x001fea0003c00000 */
[----:B------:R1:W2:Y:S02]  /*fc20*/  SHFL.IDX P6, R14, R13, R12, R11 ;  /* 0x0000000c0d0e7389 */ /* 0x0002a400000c000b */
[----:B012---:R-:W-:Y:S01]  /*fc30*/  ENDCOLLECTIVE ;  /* 0x000000000000791b */ /* 0x007fe20003800000 */
.L_x_3508:
[----:B------:R-:W-:-:S04]  /*fc40*/  @P2 LOP3.LUT R16, R16, 0x80, RZ, 0xfc, !PT ;  /* 0x0000008010102812 */ /* 0x000fc800078efcff */
[----:B------:R-:W-:Y:S01]  /*fc50*/  LOP3.LUT R16, R16, 0xffffffbf, RZ, 0xc0, !PT ;  /* 0xffffffbf10107812 */ /* 0x000fe200078ec0ff */
[----:B------:R-:W-:Y:S02]  /*fc60*/  IMAD.MOV.U32 R13, RZ, RZ, R2 ;  /* 0x000000ffff0d7224 */ /* 0x000fe400078e0002 */
[----:B------:R-:W-:Y:S02]  /*fc70*/  IMAD.MOV.U32 R12, RZ, RZ, 0x2 ;  /* 0x00000002ff0c7424 */ /* 0x000fe400078e00ff */
[----:B------:R-:W-:-:S07]  /*fc80*/  IMAD.MOV.U32 R6, RZ, RZ, R14 ;  /* 0x000000ffff067224 */ /* 0x000fce00078e000e */
[----:B------:R-:W-:Y:S05]  /*fc90*/  WARPSYNC.COLLECTIVE R15, `(.L_x_3509) ;  /* 0x000000000f087348 */ /* 0x000fea0003c00000 */
[----:B------:R0:W1:Y:S02]  /*fca0*/  SHFL.IDX P6, R14, R13, R12, R11 ;  /* 0x0000000c0d0e7389 */ /* 0x00006400000c000b */
[----:B01----:R-:W-:Y:S01]  /*fcb0*/  ENDCOLLECTIVE ;  /* 0x000000000000791b */ /* 0x003fe20003800000 */
.L_x_3509:
[----:B------:R-:W-:-:S05]  /*fcc0*/  @!P2 LEA R6, P0, R9, R6, 0x1 ;  /* 0x000000060906a211 */ /* 0x000fca00078008ff */
[----:B------:R-:W-:-:S04]  /*fcd0*/  @!P2 IMAD.X R3, RZ, RZ, R3, P0 ;  /* 0x000000ffff03a224 */ /* 0x000fc800000e0603 */
        /* <DEDUP_REMOVED lines=12> */
.L_x_3510:
[----:B------:R-:W-:Y:S01]  /*fda0*/  @P2 LOP3.LUT R16, R16, 0x40, RZ, 0xfc, !PT ;  /* 0x0000004010102812 */ /* 0x000fe200078efcff */
[----:B------:R-:W-:Y:S02]  /*fdb0*/  IMAD.MOV.U32 R13, RZ, RZ, R2 ;  /* 0x000000ffff0d7224 */ /* 0x000fe400078e0002 */
[----:B------:R-:W-:Y:S02]  /*fdc0*/  IMAD.MOV.U32 R12, RZ, RZ, 0x3 ;  /* 0x00000003ff0c7424 */ /* 0x000fe400078e00ff */
[----:B------:R-:W-:-:S07]  /*fdd0*/  IMAD.MOV.U32 R6, RZ, RZ, R14 ;  /* 0x000000ffff067224 */ /* 0x000fce00078e000e */
[----:B------:R-:W-:Y:S05]  /*fde0*/  WARPSYNC.COLLECTIVE R15, `(.L_x_3511) ;  /* 0x000000000f087348 */ /* 0x000fea0003c00000 */
[----:B------:R0:W1:Y:S02]  /*fdf0*/  SHFL.IDX P6, R14, R13, R12, R11 ;  /* 0x0000000c0d0e7389 */ /* 0x00006400000c000b */
[----:B01----:R-:W-:Y:S01]  /*fe00*/  ENDCOLLECTIVE ;  /* 0x000000000000791b */ /* 0x003fe20003800000 */
.L_x_3511:
[----:B------:R-:W-:-:S05]  /*fe10*/  @!P2 LEA R6, P0, R9, R6, 0x1 ;  /* 0x000000060906a211 */ /* 0x000fca00078008ff */
[----:B------:R-:W-:-:S04]  /*fe20*/  @!P2 IMAD.X R3, RZ, RZ, R3, P0 ;  /* 0x000000ffff03a224 */ /* 0x000fc800000e0603 */
[----:B------:R-:W-:Y:S02]  /*fe30*/  @!P2 IMAD.MOV.U32 R7, RZ, RZ, R3 ;  /* 0x000000ffff07a224 */ /* 0x000fe400078e0003 */
[----:B------:R-:W-:-:S03]  /*fe40*/  IMAD.MOV.U32 R13, RZ, RZ, R0 ;  /* 0x000000ffff0d7224 */ /* 0x000fc600078e0000 */
[----:B------:R-:W-:Y:S01]  /*fe50*/  @!PT LDS RZ, [RZ] ;  /* 0x00000000fffff984 */ /* 0x000fe20000000800 */
[----:B------:R-:W-:Y:S01]  /*fe60*/  @!PT LDS RZ, [RZ] ;  /* 0x00000000fffff984 */ /* 0x000fe20000000800 */
[----:B------:R-:W-:Y:S01]  /*fe70*/  @!PT LDS RZ, [RZ] ;  /* 0x00000000fffff984 */ /* 0x000fe20000000800 */
[----:B------:R0:W-:Y:S01]  /*fe80*/  @!P2 LDGSTS.E.BYPASS.LTC128B.128 [R8+0x21400], desc[UR42][R6.64], !P1 ;  /* 0x214000000608afae */ /* 0x0001e2000c901d6a */
[----:B------:R-:W-:-:S07]  /*fe90*/  IMAD.MOV.U32 R3, RZ, RZ, R14 ;  /* 0x000000ffff037224 */ /* 0x000fce00078e000e */
[----:B0-----:R-:W-:Y:S05]  /*fea0*/  WARPSYNC.COLLECTIVE R15, `(.L_x_3512) ;  /* 0x000000000f087348 */ /* 0x001fea0003c00000 */
[----:B------:R1:W2:Y:S02]  /*feb0*/  SHFL.IDX P6, R14, R13, R12, R11 ;  /* 0x0000000c0d0e7389 */ /* 0x0002a400000c000b */
[----:B012---:R-:W-:Y:S01]  /*fec0*/  ENDCOLLECTIVE ;  /* 0x000000000000791b */ /* 0x007fe20003800000 */
.L_x_3512:
[----:B------:R-:W-:Y:S01]  /*fed0*/  IMAD.MOV.U32 R0, RZ, RZ, R14 ;  /* 0x000000ffff007224 */ /* 0x000fe200078e000e */
[----:B------:R-:W-:Y:S06]  /*fee0*/  BRA `(.L_x_3513) ;  /* 0xffffffc800547947 */ /* 0x000fec000383ffff */
.L_x_3452:
[----:B------:R-:W-:Y:S01]  /*fef0*/  BSSY B0, `(.L_x_3514) ;  /* 0x0000008000007945 */ /* 0x000fe20003800000 */
[----:B------:R-:W-:Y:S02]  /*ff00*/  IMAD.MOV.U32 R13, RZ, RZ, R4 ;  /* 0x000000ffff0d7224 */ /* 0x000fe400078e0004 */
[----:B------:R-:W-:Y:S02]  /*ff10*/  IMAD.MOV.U32 R12, RZ, RZ, RZ ;  /* 0x000000ffff0c7224 */ /* 0x000fe400078e00ff */
[----:B------:R-:W-:Y:S02]  /*ff20*/  IMAD.MOV.U32 R11, RZ, RZ, 0x181f ;  /* 0x0000181fff0b7424 */ /* 0x000fe400078e00ff */
[----:B------:R-:W-:-:S07]  /*ff30*/  IMAD.MOV.U32 R15, RZ, RZ, -0x1 ;  /* 0xffffffffff0f7424 */ /* 0x000fce00078e00ff */
[----:B-1---5:R-:W-:Y:S05]  /*ff40*/  WARPSYNC.COLLECTIVE R15, `(.L_x_3515) ;  /* 0x000000000f087348 */ /* 0x022fea0003c00000 */
[----:B------:R0:W2:Y:S02]  /*ff50*/  SHFL.IDX P6, R14, R13, R12, R11 ;  /* 0x0000000c0d0e7389 */ /* 0x0000a400000c000b */
[----:B012--5:R-:W-:Y:S01]  /*ff60*/  ENDCOLLECTIVE ;  /* 0x000000000000791b */ /* 0x027fe20003800000 */
.L_x_3515:
[----:B------:R-:W-:Y:S05]  /*ff70*/  BSYNC B0 ;  /* 0x0000000000007941 */ /* 0x000fea0003800000 */
.L_x_3514:
[----:B------:R-:W-:Y:S01]  /*ff80*/  IMAD.MOV.U32 R13, RZ, RZ, R0 ;  /* 0x000000ffff0d7224 */ /* 0x000fe200078e0000 */
[----:B------:R-:W-:Y:S01]  /*ff90*/  LOP3.LUT P1, RZ, R16, 0x100, RZ, 0xc0, !PT ;  /* 0x0000010010ff7812 */ /* 0x000fe2000782c0ff */
[----:B------:R-:W-:Y:S01]  /*ffa0*/  IMAD.MOV.U32 R12, RZ, RZ, RZ ;  /* 0x000000ffff0c7224 */ /* 0x000fe200078e00ff */
[----:B------:R-:W-:Y:S01]  /*ffb0*/  LOP3.LUT R22, R22, 0xfbffffff, RZ, 0xc0, !PT ;  /* 0xfbffffff16167812 */ /* 0x000fe200078ec0ff */
[----:B------:R-:W-:Y:S02]  /*ffc0*/  IMAD.MOV.U32 R11, RZ, RZ, 0x181f ;  /* 0x0000181fff0b7424 */ /* 0x000fe400078e00ff */
[----:B------:R-:W-:Y:S01]  /*ffd0*/  IMAD.MOV.U32 R15, RZ, RZ, -0x1 ;  /* 0xffffffffff0f7424 */ /* 0x000fe200078e00ff */
[----:B------:R-:W-:Y:S01]  /*ffe0*/  @P5 LOP3.LUT R22, R22, 0x4000000, RZ, 0xfc, !PT ;  /* 0x0400000016165812 */ /* 0x000fe200078efcff */
[----:B------:R-:W-:-:S07]  /*fff0*/  IMAD.MOV.U32 R2, RZ, RZ, R14 ;  /* 0x000000ffff027224 */ /* 0x000fce00078e000e */
[----:B------:R-:W-:Y:S05]  /*10000*/  WARPSYNC.COLLECTIVE R15, `(.L_x_3516) ;  /* 0x000000000f087348 */ /* 0x000fea0003c00000 */
[----:B------:R0:W1:Y:S02]  /*10010*/  SHFL.IDX P6, R14, R13, R12, R11 ;  /* 0x0000000c0d0e7389 */ /* 0x00006400000c000b */
[----:B01----:R-:W-:Y:S01]  /*10020*/  ENDCOLLECTIVE ;  /* 0x000000000000791b */ /* 0x003fe20003800000 */
.L_x_3516:
[----:B------:R-:W-:Y:S01]  /*10030*/  IMAD.MOV.U32 R13, RZ, RZ, R4 ;  /* 0x000000ffff0d7224 */ /* 0x000fe200078e0004 */
[----:B------:R-:W-:Y:S01]  /*10040*/  MOV R12, 0x1 ;  /* 0x00000001000c7802 */ /* 0x000fe20000000f00 */
[----:B------:R-:W-:Y:S01]  /*10050*/  IMAD.MOV.U32 R3, RZ, RZ, R14 ;  /* 0x000000ffff037224 */ /* 0x000fe200078e000e */
[----:B------:R-:W-:-:S04]  /*10060*/  LOP3.LUT P6, RZ, R16, 0x400000, RZ, 0xc0, !PT ;  /* 0x0040000010ff7812 */ /* 0x000fc800078cc0ff */
[----:B------:R-:W-:-:S05]  /*10070*/  @!P1 LEA R3, P0, R21, R3, 0x1 ;  /* 0x0000000315039211 */ /* 0x000fca00078008ff */
[----:B------:R-:W-:Y:S01]  /*10080*/  @!P1 IMAD.X R2, RZ, RZ, R2, P0 ;  /* 0x000000ffff029224 */ /* 0x000fe200000e0602 */
[----:B------:R-:W-:-:S04]  /*10090*/  LOP3.LUT P0, RZ, R16, 0x800000, RZ, 0xc0, !PT ;  /* 0x0080000010ff7812 */ /* 0x000fc8000780c0ff */
[----:B------:R-:W-:-:S04]  /*100a0*/  @!P1 LOP3.LUT R3, R3, R2, RZ, 0x3c, !PT ;  /* 0x0000000203039212 */ /* 0x000fc800078e3cff */
[----:B------:R-:W-:-:S04]  /*100b0*/  @!P1 LOP3.LUT R2, R3, R2, RZ, 0x3c, !PT ;  /* 0x0000000203029212 */ /* 0x000fc800078e3cff */
[----:B------:R-:W-:-:S05]  /*100c0*/  @!P1 LOP3.LUT R3, R3, R2, RZ, 0x3c, !PT ;  /* 0x0000000203039212 */ /* 0x000fca00078e3cff */
[----:B------:R-:W-:Y:S01]  /*100d0*/  @!PT LDS RZ, [RZ] ;  /* 0x00000000fffff984 */ /* 0x000fe20000000800 */
[----:B------:R-:W-:Y:S01]  /*100e0*/  @!PT LDS RZ, [RZ] ;  /* 0x00000000fffff984 */ /* 0x000fe20000000800 */
[----:B------:R-:W-:Y:S01]  /*100f0*/  @!PT LDS RZ, [RZ] ;  /* 0x00000000fffff984 */ /* 0x000fe20000000800 */
[----:B------:R0:W-:Y:S01]  /*10100*/  @!P1 LDGSTS.E.BYPASS.LTC128B.128 [R20+0x26400], desc[UR42][R2.64], !P0 ;  /* 0x2640000002149fae */ /* 0x0001e2000c101d6a */
[----:B------:R-:W-:-:S03]  /*10110*/  @!P1 ISETP.NE.U32.AND P0, PT, R9, RZ, PT ;  /* 0x000000ff0900920c */ /* 0x000fc60003f05070 */
[----:B------:R0:W-:Y:S10]  /*10120*/  @!P1 LDGSTS.E.BYPASS.LTC128B.128 [R20+0x28400], desc[UR42][R2.64+0x80], !P6 ;  /* 0x2840008002149fae */ /* 0x0001f4000f101d6a */
[----:B0-----:R-:W-:Y:S05]  /*10130*/  WARPSYNC.COLLECTIVE R15, `(.L_x_3517) ;  /* 0x000000000f087348 */ /* 0x001fea0003c00000 */
[----:B------:R1:W2:Y:S02]  /*10140*/  SHFL.IDX P6, R14, R13, R12, R11 ;  /* 0x0000000c0d0e7389 */ /* 0x0002a400000c000b */
[----:B012---:R-:W-:Y:S01]  /*10150*/  ENDCOLLECTIVE ;  /* 0x000000000000791b */ /* 0x007fe20003800000 */
.L_x_3517:
[----:B------:R-:W-:Y:S01]  /*10160*/  @!PT LDS RZ, [RZ] ;  /* 0x00000000fffff984 */ /* 0x000fe20000000800 */
[----:B------:R-:W-:Y:S01]  /*10170*/  @!PT LDS RZ, [RZ] ;  /* 0x00000000fffff984 */ /* 0x000fe20000000800 */
[----:B------:R-:W-:Y:S01]  /*10180*/  @!PT LDS RZ, [RZ] ;  /* 0x00000000fffff984 */ /* 0x000fe20000000800 */
[----:B------:R0:W-:Y:S01]  /*10190*/  @!P1 LDGSTS.E.BYPASS.LTC128B.128 [R20+0x2a400], desc[UR42][R2.64+0x100], !P5 ;  /* 0x2a40010002149fae */ /* 0x0001e2000e901d6a */
[----:B------:R-:W-:-:S03]  /*101a0*/  LOP3.LUT P5, RZ, R16, 0x800000, RZ, 0xc0, !PT ;  /* 0x0080000010ff7812 */ /* 0x000fc600078ac0ff */
[----:B------:R0:W-:Y:S04]  /*101b0*/  @!P1 LDGSTS.E.BYPASS.LTC128B.128 [R20+0x2c400], desc[UR42][R2.64+0x180], !P4 ;  /* 0x2c40018002149fae */ /* 0x0001e8000e101d6a */
[----:B------:R0:W-:Y:S01]  /*101c0*/  @!P1 LDGSTS.E.BYPASS.LTC128B.128 [R20+0x2e400], desc[UR42][R2.64+0x200], !P3 ;  /* 0x2e40020002149fae */ /* 0x0001e2000d901d6a */
[----:B------:R-:W-:-:S03]  /*101d0*/  IMAD.MOV.U32 R13, RZ, RZ, R0 ;  /* 0x000000ffff0d7224 */ /* 0x000fc600078e0000 */
[----:B------:R0:W-:Y:S04]  /*101e0*/  @!P1 LDGSTS.E.BYPASS.LTC128B.128 [R20+0x30400], desc[UR42][R2.64+0x280], !P2 ;  /* 0x3040028002149fae */ /* 0x0001e8000d101d6a */
[----:B------:R0:W-:Y:S01]  /*101f0*/  @!P1 LDGSTS.E.BYPASS.LTC128B.128 [R20+0x32400], desc[UR42][R2.64+0x300], P0 ;  /* 0x3240030002149fae */ /* 0x0001e20008101d6a */
[----:B------:R-:W-:Y:S01]  /*10200*/  @!P1 ISETP.NE.U32.AND P0, PT, R8, RZ, PT ;  /* 0x000000ff0800920c */ /* 0x000fe20003f05070 */
[----:B------:R-:W-:-:S12]  /*10210*/  IMAD.MOV.U32 R5, RZ, RZ, R14 ;  /* 0x000000ffff057224 */ /* 0x000fd800078e000e */
[----:B0-----:R-:W-:Y:S05]  /*10220*/  WARPSYNC.COLLECTIVE R15, `(.L_x_3518) ;  /* 0x000000000f087348 */ /* 0x001fea0003c00000 */
[----:B------:R1:W2:Y:S02]  /*10230*/  SHFL.IDX P6, R14, R13, R12, R11 ;  /* 0x0000000c0d0e7389 */ /* 0x0002a400000c000b */
[----:B012---:R-:W-:Y:S01]  /*10240*/  ENDCOLLECTIVE ;  /* 0x000000000000791b */ /* 0x007fe20003800000 */
.L_x_3518:
[----:B------:R-:W-:Y:S01]  /*10250*/  @!PT LDS RZ, [RZ] ;  /* 0x00000000fffff984 */ /* 0x000fe20000000800 */
[----:B------:R-:W-:Y:S01]  /*10260*/  @!PT LDS RZ, [RZ] ;  /* 0x00000000fffff984 */ /* 0x000fe20000000800 */
[----:B------:R-:W-:Y:S01]  /*10270*/  @!PT LDS RZ, [RZ] ;  /* 0x00000000fffff984 */ /* 0x000fe20000000800 */
[----:B------:R0:W-:Y:S01]  /*10280*/  @!P1 LDGSTS.E.BYPASS.LTC128B.128 [R20+0x34400], desc[UR42][R2.64+0x380], P0 ;  /* 0x3440038002149fae */ /* 0x0001e20008101d6a */
[C---:B------:R-:W-:Y:S01]  /*10290*/  LOP3.LUT P1, RZ, R16.reuse, 0x40, RZ, 0xc0, !PT ;  /* 0x0000004010ff7812 */ /* 0x040fe2000782c0ff */
[----:B------:R-:W-:Y:S02]  /*102a0*/  IMAD.MOV.U32 R13, RZ, RZ, R4 ;  /* 0x000000ffff0d7224 */ /* 0x000fe400078e0004 */
[----:B------:R-:W-:Y:S01]  /*102b0*/  IMAD.MOV.U32 R12, RZ, RZ, 0x2 ;  /* 0x00000002ff0c7424 */ /* 0x000fe200078e00ff */
[----:B------:R-:W-:-:S13]  /*102c0*/  LOP3.LUT P6, RZ, R16, 0x80, RZ, 0xc0, !PT ;  /* 0x0000008010ff7812 */ /* 0x000fda00078cc0ff */
[----:B------:R-:W-:-:S05]  /*102d0*/  @!P6 LEA R6, P0, R21, R14, 0x1 ;  /* 0x0000000e1506e211 */ /* 0x000fca00078008ff */
[----:B------:R-:W-:Y:S01]  /*102e0*/  @!P6 IMAD.X R7, RZ, RZ, R5, P0 ;  /* 0x000000ffff07e224 */ /* 0x000fe200000e0605 */
[----:B------:R-:W-:Y:S01]  /*102f0*/  LOP3.LUT P0, RZ, R16, 0x400000, RZ, 0xc0, !PT ;  /* 0x0040000010ff7812 */ /* 0x000fe2000780c0ff */
[----:B0-----:R-:W-:Y:S02]  /*10300*/  @!P6 IMAD.MOV.U32 R2, RZ, RZ, R6 ;  /* 0x000000ffff02e224 */ /* 0x001fe400078e0006 */
[----:B------:R-:W-:-:S05]  /*10310*/  @!P6 IMAD.MOV.U32 R3, RZ, RZ, R7 ;  /* 0x000000ffff03e224 */ /* 0x000fca00078e0007 */
[----:B------:R0:W-:Y:S01]  /*10320*/  @!P6 LDGSTS.E.BYPASS.LTC128B.128 [R20+0x26c00], desc[UR42][R2.64], !P5 ;  /* 0x26c000000214efae */ /* 0x0001e2000e901d6a */
[----:B------:R-:W-:-:S04]  /*10330*/  LOP3.LUT P5, RZ, R22, 0x4000000, RZ, 0xc0, !PT ;  /* 0x0400000016ff7812 */ /* 0x000fc800078ac0ff */
[----:B------:R0:W-:Y:S01]  /*10340*/  @!P6 LDGSTS.E.BYPASS.LTC128B.128 [R20+0x28c00], desc[UR42][R2.64+0x80], !P0 ;  /* 0x28c000800214efae */ /* 0x0001e2000c101d6a */
[----:B------:R-:W-:-:S08]  /*10350*/  @!P6 ISETP.NE.U32.AND P0, PT, R9, RZ, PT ;  /* 0x000000ff0900e20c */ /* 0x000fd00003f05070 */
[----:B------:R0:W-:Y:S04]  /*10360*/  @!P6 LDGSTS.E.BYPASS.LTC128B.128 [R20+0x2ac00], desc[UR42][R2.64+0x100], !P5 ;  /* 0x2ac001000214efae */ /* 0x0001e8000e901d6a */
[----:B------:R0:W-:Y:S04]  /*10370*/  @!P6 LDGSTS.E.BYPASS.LTC128B.128 [R20+0x2cc00], desc[UR42][R2.64+0x180], !P4 ;  /* 0x2cc001800214efae */ /* 0x0001e8000e101d6a */
[----:B------:R0:W-:Y:S04]  /*10380*/  @!P6 LDGSTS.E.BYPASS.LTC128B.128 [R20+0x2ec00], desc[UR42][R2.64+0x200], !P3 ;  /* 0x2ec002000214efae */ /* 0x0001e8000d901d6a */
[----:B------:R0:W-:Y:S04]  /*10390*/  @!P6 LDGSTS.E.BYPASS.LTC128B.128 [R20+0x30c00], desc[UR42][R2.64+0x280], !P2 ;  /* 0x30c002800214efae */ /* 0x0001e8000d101d6a */
[----:B------:R0:W-:Y:S01]  /*103a0*/  @!P6 LDGSTS.E.BYPASS.LTC128B.128 [R20+0x32c00], desc[UR42][R2.64+0x300], P0 ;  /* 0x32c003000214efae */ /* 0x0001e20008101d6a */
[----:B------:R-:W-:-:S13]  /*103b0*/  @!P6 ISETP.NE.U32.AND P0, PT, R8, RZ, PT ;  /* 0x000000ff0800e20c */ /* 0x000fda0003f05070 */
[----:B------:R0:W-:Y:S02]  /*103c0*/  @!P6 LDGSTS.E.BYPASS.LTC128B.128 [R20+0x34c00], desc[UR42][R2.64+0x380], P0 ;  /* 0x34c003800214efae */ /* 0x0001e40008101d6a */
[----:B0-----:R-:W-:Y:S05]  /*103d0*/  WARPSYNC.COLLECTIVE R15, `(.L_x_3519) ;  /* 0x000000000f087348 */ /* 0x001fea0003c00000 */
[----:B------:R1:W2:Y:S02]  /*103e0*/  SHFL.IDX P6, R14, R13, R12, R11 ;  /* 0x0000000c0d0e7389 */ /* 0x0002a400000c000b */
[----:B012---:R-:W-:Y:S01]  /*103f0*/  ENDCOLLECTIVE ;  /* 0x000000000000791b */ /* 0x007fe20003800000 */
.L_x_3519:
[----:B------:R-:W-:Y:S02]  /*10400*/  IMAD.MOV.U32 R13, RZ, RZ, R0 ;  /* 0x000000ffff0d7224 */ /* 0x000fe400078e0000 */
[----:B------:R-:W-:-:S07]  /*10410*/  IMAD.MOV.U32 R5, RZ, RZ, R14 ;  /* 0x000000ffff057224 */ /* 0x000fce00078e000e */
[----:B------:R-:W-:Y:S05]  /*10420*/  WARPSYNC.COLLECTIVE R15, `(.L_x_3520) ;  /* 0x000000000f087348 */ /* 0x000fea0003c00000 */
[----:B------:R0:W1:Y:S02]  /*10430*/  SHFL.IDX P6, R14, R13, R12, R11 ;  /* 0x0000000c0d0e7389 */ /* 0x00006400000c000b */
[----:B01----:R-:W-:Y:S01]  /*10440*/  ENDCOLLECTIVE ;  /* 0x000000000000791b */ /* 0x003fe20003800000 */
.L_x_3520:
[----:B------:R-:W-:Y:S02]  /*10450*/  IMAD.MOV.U32 R13, RZ, RZ, R4 ;  /* 0x000000ffff0d7224 */ /* 0x000fe400078e0004 */
[----:B------:R-:W-:Y:S01]  /*10460*/  IMAD.MOV.U32 R12, RZ, RZ, 0x3 ;  /* 0x00000003ff0c7424 */ /* 0x000fe200078e00ff */
[----:B------:R-:W-:Y:S02]  /*10470*/  @!P1 LEA R6, P0, R21, R14, 0x1 ;  /* 0x0000000e15069211 */ /* 0x000fe400078008ff */
[----:B------:R-:W-:-:S03]  /*10480*/  LOP3.LUT P6, RZ, R16, 0x400000, RZ, 0xc0, !PT ;  /* 0x0040000010ff7812 */ /* 0x000fc600078cc0ff */
[----:B------:R-:W-:Y:S01]  /*10490*/  @!P1 IMAD.X R7, RZ, RZ, R5, P0 ;  /* 0x000000ffff079224 */ /* 0x000fe200000e0605 */
[----:B------:R-:W-:Y:S01]  /*104a0*/  LOP3.LUT P0, RZ, R16, 0x800000, RZ, 0xc0, !PT ;  /* 0x0080000010ff7812 */ /* 0x000fe2000780c0ff */
[----:B------:R-:W-:Y:S02]  /*104b0*/  @!P1 IMAD.MOV.U32 R2, RZ, RZ, R6 ;  /* 0x000000ffff029224 */ /* 0x000fe400078e0006 */
[----:B------:R-:W-:-:S10]  /*104c0*/  @!P1 IMAD.MOV.U32 R3, RZ, RZ, R7 ;  /* 0x000000ffff039224 */ /* 0x000fd400078e0007 */
        /* <DEDUP_REMOVED lines=9> */
.L_x_3521:
[----:B------:R-:W-:Y:S01]  /*10560*/  @!PT LDS RZ, [RZ] ;  /* 0x00000000fffff984 */ /* 0x000fe20000000800 */
[----:B------:R-:W-:Y:S01]  /*10570*/  @!PT LDS RZ, [RZ] ;  /* 0x00000000fffff984 */ /* 0x000fe20000000800 */
[----:B------:R-:W-:Y:S01]  /*10580*/  @!PT LDS RZ, [RZ] ;  /* 0x00000000fffff984 */ /* 0x000fe20000000800 */
[----:B------:R0:W-:Y:S04]  /*10590*/  @!P1 LDGSTS.E.BYPASS.LTC128B.128 [R20+0x2b400], desc[UR42][R2.64+0x100], !P5 ;  /* 0x2b40010002149fae */ /* 0x0001e8000e901d6a */
        /* <DEDUP_REMOVED lines=10> */
.L_x_3522:
[----:B------:R-:W-:Y:S01]  /*10640*/  @!PT LDS RZ, [RZ] ;  /* 0x00000000fffff984 */ /* 0x000fe20000000800 */
[----:B------:R-:W-:Y:S01]  /*10650*/  @!PT LDS RZ, [RZ] ;  /* 0x00000000fffff984 */ /* 0x000fe20000000800 */
[----:B------:R-:W-:Y:S01]  /*10660*/  @!PT LDS RZ, [RZ] ;  /* 0x00000000fffff984 */ /* 0x000fe20000000800 */
[----:B------:R0:W-:Y:S01]  /*10670*/  @!P1 LDGSTS.E.BYPASS.LTC128B.128 [R20+0x35400], desc[UR42][R2.64+0x380], P0 ;  /* 0x3540038002149fae */ /* 0x0001e20008101d6a */
[----:B------:R-:W-:Y:S05]  /*10680*/  BRA `(.L_x_3523) ;  /* 0xffffffc800b87947 */ /* 0x000fea000383ffff */
.L_x_3454:
[----:B0-----:R-:W-:-:S04]  /*10690*/  IMAD.U32 R3, RZ, RZ, UR37 ;  /* 0x00000025ff037e24 */ /* 0x001fc8000f8e00ff */
[----:B------:R0:W1:Y:S03]  /*106a0*/  SYNCS.PHASECHK.TRANS64.TRYWAIT P0, [R3+URZ+0x38820], R0 ;  /* 0x03882000030075a7 */ /* 0x000066000800017f */
[----:B-1----:R-:W-:Y:S05]  /*106b0*/  @!P0 NANOSLEEP.SYNCS 0x989680 ;  /* 0x009896800000895d */ /* 0x002fea0003900000 */
[----:B------:R-:W1:Y:S02]  /*106c0*/  @!P0 SYNCS.PHASECHK.TRANS64 P0, [R3+URZ+0x38820], R0 ;  /* 0x03882000030085a7 */ /* 0x000e64000800007f */
[----:B-1----:R-:W-:Y:S05]  /*106d0*/  @!P0 BRA `(.L_x_3454) ;  /* 0xfffffffc00ec8947 */ /* 0x002fea000383ffff */
[----:B------:R-:W-:Y:S05]  /*106e0*/  BRA `(.L_x_3524) ;  /* 0xffffffcc00147947 */ /* 0x000fea000383ffff */
.L_x_3457:
[----:B0-----:R0:W1:Y:S02]  /*106f0*/  SYNCS.PHASECHK.TRANS64.TRYWAIT P0, [R25+URZ+0x38860], R0 ;  /* 0x03886000190075a7 */ /* 0x001064000800017f */
[----:B-1----:R-:W-:Y:S05]  /*10700*/  @!P0 NANOSLEEP.SYNCS 0x989680 ;  /* 0x009896800000895d */ /* 0x002fea0003900000 */
[----:B------:R-:W1:Y:S02]  /*10710*/  @!P0 SYNCS.PHASECHK.TRANS64 P0, [R25+URZ+0x38860], R0 ;  /* 0x03886000190085a7 */ /* 0x000e64000800007f */
[----:B-1----:R-:W-:Y:S05]  /*10720*/  @!P0 BRA `(.L_x_3457) ;  /* 0xfffffffc00f08947 */ /* 0x002fea000383ffff */
[----:B------:R-:W-:Y:S05]  /*10730*/  BRA `(.L_x_3525) ;  /* 0xffffffcc00247947 */ /* 0x000fea000383ffff */
.L_x_3458:
        /* <DEDUP_REMOVED lines=8> */
.L_x_3527:
[----:B------:R-:W-:Y:S05]  /*107c0*/  BSYNC B0 ;  /* 0x0000000000007941 */ /* 0x000fea0003800000 */
.L_x_3526:
[----:B------:R-:W0:Y:S01]  /*107d0*/  S2R R6, SR_TID.X ;  /* 0x0000000000067919 */ /* 0x000e220000002100 */
[----:B------:R-:W-:Y:S01]  /*107e0*/  IMAD.MOV.U32 R13, RZ, RZ, R8 ;  /* 0x000000ffff0d7224 */ /* 0x000fe200078e0008 */
[----:B------:R-:W-:Y:S01]  /*107f0*/  LOP3.LUT P5, RZ, R17, 0x100, RZ, 0xc0, !PT ;  /* 0x0000010011ff7812 */ /* 0x000fe200078ac0ff */
[----:B------:R-:W-:Y:S01]  /*10800*/  IMAD.MOV.U32 R12, RZ, RZ, RZ ;  /* 0x000000ffff0c7224 */ /* 0x000fe200078e00ff */
[----:B------:R-:W-:Y:S01]  /*10810*/  LEA R9, R9, UR37, 0x1 ;  /* 0x0000002509097c11 */ /* 0x000fe2000f8e08ff */
[----:B------:R-:W-:Y:S01]  /*10820*/  IMAD.MOV.U32 R11, RZ, RZ, 0x181f ;  /* 0x0000181fff0b7424 */ /* 0x000fe200078e00ff */
[----:B------:R-:W-:Y:S01]  /*10830*/  P2R R4, PR, RZ, 0x20 ;  /* 0x00000020ff047803 */ /* 0x000fe20000000000 */
[----:B------:R-:W-:Y:S01]  /*10840*/  IMAD.MOV.U32 R15, RZ, RZ, -0x1 ;  /* 0xffffffffff0f7424 */ /* 0x000fe200078e00ff */
[C---:B------:R-:W-:Y:S01]  /*10850*/  LOP3.LUT P5, RZ, R17.reuse, 0x20000, RZ, 0xc0, !PT ;  /* 0x0002000011ff7812 */ /* 0x040fe200078ac0ff */
[----:B------:R-:W-:Y:S01]  /*10860*/  IMAD.MOV.U32 R3, RZ, RZ, R14 ;  /* 0x000000ffff037224 */ /* 0x000fe200078e000e */
[----:B------:R-:W-:-:S13]  /*10870*/  LOP3.LUT P4, RZ, R17, 0x20, RZ, 0xc0, !PT ;  /* 0x0000002011ff7812 */ /* 0x000fda000788c0ff */
[----:B0-----:R-:W-:Y:S05]  /*10880*/  WARPSYNC.COLLECTIVE R15, `(.L_x_3528) ;  /* 0x000000000f087348 */ /* 0x001fea0003c00000 */
[----:B------:R1:W2:Y:S02]  /*10890*/  SHFL.IDX P6, R14, R13, R12, R11 ;  /* 0x0000000c0d0e7389 */ /* 0x0002a400000c000b */
[----:B012---:R-:W-:Y:S01]  /*108a0*/  ENDCOLLECTIVE ;  /* 0x000000000000791b */ /* 0x007fe20003800000 */
.L_x_3528:
[C---:B------:R-:W-:Y:S02]  /*108b0*/  LOP3.LUT P3, RZ, R17.reuse, 0x10, RZ, 0xc0, !PT ;  /* 0x0000001011ff7812 */ /* 0x040fe4000786c0ff */
[C---:B------:R-:W-:Y:S02]  /*108c0*/  LOP3.LUT P2, RZ, R17.reuse, 0x8, RZ, 0xc0, !PT ;  /* 0x0000000811ff7812 */ /* 0x040fe4000784c0ff */
[C---:B------:R-:W-:Y:S01]  /*108d0*/  LOP3.LUT P1, RZ, R17.reuse, 0x4, RZ, 0xc0, !PT ;  /* 0x0000000411ff7812 */ /* 0x040fe2000782c0ff */
[----:B------:R-:W-:Y:S02]  /*108e0*/  IMAD.MOV.U32 R13, RZ, RZ, R10 ;  /* 0x000000ffff0d7224 */ /* 0x000fe400078e000a */
[----:B------:R-:W-:Y:S02]  /*108f0*/  IMAD.MOV.U32 R12, RZ, RZ, 0x1 ;  /* 0x00000001ff0c7424 */ /* 0x000fe400078e00ff */
[----:B------:R-:W-:Y:S01]  /*10900*/  IMAD.SHL.U32 R6, R6, 0x8, RZ ;  /* 0x0000000806067824 */ /* 0x000fe200078e00ff */
[----:B------:R-:W-:-:S04]  /*10910*/  LOP3.LUT P6, RZ, R17, 0x800, RZ, 0xc0, !PT ;  /* 0x0000080011ff7812 */ /* 0x000fc800078cc0ff */
        /* <DEDUP_REMOVED lines=15> */
.L_x_3529:
[----:B------:R-:W-:Y:S01]  /*10a10*/  @!PT LDS RZ, [RZ] ;  /* 0x00000000fffff984 */ /* 0x000fe20000000800 */
[----:B------:R-:W-:Y:S01]  /*10a20*/  @!PT LDS RZ, [RZ] ;  /* 0x00000000fffff984 */ /* 0x000fe20000000800 */
[----:B------:R-:W-:Y:S01]  /*10a30*/  @!PT LDS RZ, [RZ] ;  /* 0x00000000fffff984 */ /* 0x000fe20000000800 */
[----:B------:R-:W-:Y:S01]  /*10a40*/  LDGSTS.E.BYPASS.LTC128B.128 [R9+0x6400], desc[UR42][R2.64+0x180], !P5 ;  /* 0x0640018002097fae */ /* 0x000fe2000e901d6a */
[----:B------:R-:W-:-:S03]  /*10a50*/  LOP3.LUT P5, RZ, R17, 0x80, RZ, 0xc0, !PT ;  /* 0x0000008011ff7812 */ /* 0x000fc600078ac0ff */
[----:B------:R-:W-:Y:S01]  /*10a60*/  LDGSTS.E.BYPASS.LTC128B.128 [R9+0x8400], desc[UR42][R2.64+0x200], !P4 ;  /* 0x0840020002097fae */ /* 0x000fe2000e101d6a */
[----:B------:R-:W-:Y:S02]  /*10a70*/  P2R R4, PR, RZ, 0x20 ;  /* 0x00000020ff047803 */ /* 0x000fe40000000000 */
[C---:B------:R-:W-:Y:S01]  /*10a80*/  LOP3.LUT P5, RZ, R17.reuse, 0x10000, RZ, 0xc0, !PT ;  /* 0x0001000011ff7812 */ /* 0x040fe200078ac0ff */
[----:B------:R-:W-:Y:S01]  /*10a90*/  LDGSTS.E.BYPASS.LTC128B.128 [R9+0xa400], desc[UR42][R2.64+0x280], !P3 ;  /* 0x0a40028002097fae */ /* 0x000fe2000d901d6a */
[C---:B------:R-:W-:Y:S01]  /*10aa0*/  LOP3.LUT P4, RZ, R17.reuse, 0x2, RZ, 0xc0, !PT ;  /* 0x0000000211ff7812 */ /* 0x040fe2000788c0ff */
[----:B------:R-:W-:Y:S01]  /*10ab0*/  IMAD.MOV.U32 R13, RZ, RZ, R8 ;  /* 0x000000ffff0d7224 */ /* 0x000fe200078e0008 */
[----:B------:R-:W-:Y:S01]  /*10ac0*/  LOP3.LUT P3, RZ, R17, 0x1, RZ, 0xc0, !PT ;  /* 0x0000000111ff7812 */ /* 0x000fe2000786c0ff */
[----:B------:R-:W-:Y:S01]  /*10ad0*/  LDGSTS.E.BYPASS.LTC128B.128 [R9+0xc400], desc[UR42][R2.64+0x300], !P2 ;  /* 0x0c40030002097fae */ /* 0x000fe2000d101d6a */
[----:B------:R-:W-:-:S03]  /*10ae0*/  LOP3.LUT P2, RZ, R16, 0x80000000, RZ, 0xc0, !PT ;  /* 0x8000000010ff7812 */ /* 0x000fc6000784c0ff */
[----:B------:R0:W-:Y:S01]  /*10af0*/  LDGSTS.E.BYPASS.LTC128B.128 [R9+0xe400], desc[UR42][R2.64+0x380], !P1 ;  /* 0x0e40038002097fae */ /* 0x0001e2000c901d6a */
[----:B------:R-:W-:Y:S01]  /*10b00*/  LOP3.LUT P1, RZ, R16, 0x40000000, RZ, 0xc0, !PT ;  /* 0x4000000010ff7812 */ /* 0x000fe2000782c0ff */
[----:B0-----:R-:W-:-:S12]  /*10b10*/  IMAD.MOV.U32 R3, RZ, RZ, R14 ;  /* 0x000000ffff037224 */ /* 0x001fd800078e000e */
[----:B------:R-:W-:Y:S05]  /*10b20*/  WARPSYNC.COLLECTIVE R15, `(.L_x_3530) ;  /* 0x000000000f087348 */ /* 0x000fea0003c00000 */
[----:B------:R0:W1:Y:S02]  /*10b30*/  SHFL.IDX P6, R14, R13, R12, R11 ;  /* 0x0000000c0d0e7389 */ /* 0x00006400000c000b */
[----:B01----:R-:W-:Y:S01]  /*10b40*/  ENDCOLLECTIVE ;  /* 0x000000000000791b */ /* 0x003fe20003800000 */
.L_x_3530:
        /* <DEDUP_REMOVED lines=17> */
.L_x_3531:
[----:B------:R-:W-:Y:S01]  /*10c60*/  @!PT LDS RZ, [RZ] ;  /* 0x00000000fffff984 */ /* 0x000fe20000000800 */
[----:B------:R-:W-:Y:S01]  /*10c70*/  @!PT LDS RZ, [RZ] ;  /* 0x00000000fffff984 */ /* 0x000fe20000000800 */
[----:B------:R-:W-:Y:S01]  /*10c80*/  @!PT LDS RZ, [RZ] ;  /* 0x00000000fffff984 */ /* 0x000fe20000000800 */
[----:B------:R0:W-:Y:S01]  /*10c90*/  LDGSTS.E.BYPASS.LTC128B.128 [R9+0x6c00], desc[UR42][R2.64+0x180], !P5 ;  /* 0x06c0018002097fae */ /* 0x0001e2000e901d6a */
[----:B------:R-:W-:-:S03]  /*10ca0*/  LOP3.LUT P5, RZ, R17, 0x40, RZ, 0xc0, !PT ;  /* 0x0000004011ff7812 */ /* 0x000fc600078ac0ff */
[----:B------:R0:W-:Y:S01]  /*10cb0*/  LDGSTS.E.BYPASS.LTC128B.128 [R9+0x8c00], desc[UR42][R2.64+0x200], !P4 ;  /* 0x08c0020002097fae */ /* 0x0001e2000e101d6a */
[----:B------:R-:W-:Y:S02]  /*10cc0*/  P2R R4, PR, RZ, 0x20 ;  /* 0x00000020ff047803 */ /* 0x000fe40000000000 */
[----:B------:R-:W-:Y:S01]  /*10cd0*/  LOP3.LUT P5, RZ, R17, 0x8000, RZ, 0xc0, !PT ;  /* 0x0000800011ff7812 */ /* 0x000fe200078ac0ff */
[----:B------:R0:W-:Y:S01]  /*10ce0*/  LDGSTS.E.BYPASS.LTC128B.128 [R9+0xac00], desc[UR42][R2.64+0x280], !P3 ;  /* 0x0ac0028002097fae */ /* 0x0001e2000d901d6a */
[C---:B------:R-:W-:Y:S01]  /*10cf0*/  LOP3.LUT P4, RZ, R16.reuse, 0x20000000, RZ, 0xc0, !PT ;  /* 0x2000000010ff7812 */ /* 0x040fe2000788c0ff */
[----:B------:R-:W-:Y:S01]  /*10d00*/  IMAD.MOV.U32 R13, RZ, RZ, R8 ;  /* 0x000000ffff0d7224 */ /* 0x000fe200078e0008 */
[C---:B------:R-:W-:Y:S01]  /*10d10*/  LOP3.LUT P3, RZ, R16.reuse, 0x10000000, RZ, 0xc0, !PT ;  /* 0x1000000010ff7812 */ /* 0x040fe2000786c0ff */
[----:B------:R0:W-:Y:S01]  /*10d20*/  LDGSTS.E.BYPASS.LTC128B.128 [R9+0xcc00], desc[UR42][R2.64+0x300], !P2 ;  /* 0x0cc0030002097fae */ /* 0x0001e2000d101d6a */
[----:B------:R-:W-:-:S03]  /*10d30*/  LOP3.LUT P2, RZ, R16, 0x8000000, RZ, 0xc0, !PT ;  /* 0x0800000010ff7812 */ /* 0x000fc6000784c0ff */
[----:B------:R0:W-:Y:S01]  /*10d40*/  LDGSTS.E.BYPASS.LTC128B.128 [R9+0xec00], desc[UR42][R2.64+0x380], !P1 ;  /* 0x0ec0038002097fae */ /* 0x0001e2000c901d6a */
[----:B------:R-:W-:Y:S01]  /*10d50*/  LOP3.LUT P1, RZ, R16, 0x4000000, RZ, 0xc0, !PT ;  /* 0x0400000010ff7812 */ /* 0x000fe2000782c0ff */
[----:B------:R-:W-:-:S12]  /*10d60*/  IMAD.MOV.U32 R20, RZ, RZ, R14 ;  /* 0x000000ffff147224 */ /* 0x000fd800078e000e */
[----:B0-----:R-:W-:Y:S05]  /*10d70*/  WARPSYNC.COLLECTIVE R15, `(.L_x_3532) ;  /* 0x000000000f087348 */ /* 0x001fea0003c00000 */
[----:B------:R1:W2:Y:S02]  /*10d80*/  SHFL.IDX P6, R14, R13, R12, R11 ;  /* 0x0000000c0d0e7389 */ /* 0x0002a400000c000b */
[----:B012---:R-:W-:Y:S01]  /*10d90*/  ENDCOLLECTIVE ;  /* 0x000000000000791b */ /* 0x007fe20003800000 */
.L_x_3532:
        /* <DEDUP_REMOVED lines=16> */
.L_x_3533:
        /* <DEDUP_REMOVED lines=13> */
.L_x_3534:
[----:B------:R-:W-:Y:S05]  /*10f70*/  BRA `(.L_x_3535) ;  /* 0xffffffcc00447947 */ /* 0x000fea000383ffff */
.L_x_3464:
[----:B-1----:R1:W2:Y:S02]  /*10f80*/  SYNCS.PHASECHK.TRANS64.TRYWAIT P0, [R8+URZ+0x38840], R20 ;  /* 0x03884014080075a7 */ /* 0x0022a4000800017f */
[----:B--2---:R-:W-:Y:S05]  /*10f90*/  @!P0 NANOSLEEP.SYNCS 0x989680 ;  /* 0x009896800000895d */ /* 0x004fea0003900000 */
[----:B------:R-:W2:Y:S02]  /*10fa0*/  @!P0 SYNCS.PHASECHK.TRANS64 P0, [R8+URZ+0x38840], R20 ;  /* 0x03884014080085a7 */ /* 0x000ea4000800007f */
[----:B--2---:R-:W-:Y:S05]  /*10fb0*/  @!P0 BRA `(.L_x_3464) ;  /* 0xfffffffc00f08947 */ /* 0x004fea000383ffff */
[----:B------:R-:W-:Y:S05]  /*10fc0*/  BRA `(.L_x_3536) ;  /* 0xffffffd000787947 */ /* 0x000fea000383ffff */
.L_x_3465:
[----:B------:R-:W-:Y:S01]  /*10fd0*/  BSSY B1, `(.L_x_3537) ;  /* 0x0000008000017945 */ /* 0x000fe20003800000 */
[----:B------:R-:W-:Y:S02]  /*10fe0*/  IMAD.MOV.U32 R13, RZ, RZ, R27 ;  /* 0x000000ffff0d7224 */ /* 0x000fe400078e001b */
[----:B------:R-:W-:Y:S02]  /*10ff0*/  IMAD.MOV.U32 R12, RZ, RZ, RZ ;  /* 0x000000ffff0c7224 */ /* 0x000fe400078e00ff */
[----:B------:R-:W-:Y:S02]  /*11000*/  IMAD.MOV.U32 R11, RZ, RZ, 0x181f ;  /* 0x0000181fff0b7424 */ /* 0x000fe400078e00ff */
[----:B------:R-:W-:-:S07]  /*11010*/  IMAD.MOV.U32 R15, RZ, RZ, -0x1 ;  /* 0xffffffffff0f7424 */ /* 0x000fce00078e00ff */
[----:B01----:R-:W-:Y:S05]  /*11020*/  WARPSYNC.COLLECTIVE R15, `(.L_x_3538) ;  /* 0x000000000f087348 */ /* 0x003fea0003c00000 */
[----:B------:R2:W3:Y:S02]  /*11030*/  SHFL.IDX P6, R14, R13, R12, R11 ;  /* 0x0000000c0d0e7389 */ /* 0x0004e400000c000b */
[----:B0123--:R-:W-:Y:S01]  /*11040*/  ENDCOLLECTIVE ;  /* 0x000000000000791b */ /* 0x00ffe20003800000 */
.L_x_3538:
[----:B------:R-:W-:Y:S05]  /*11050*/  BSYNC B1 ;  /* 0x0000000000017941 */ /* 0x000fea0003800000 */
.L_x_3537:
        /* <DEDUP_REMOVED lines=9> */
.L_x_3539:
[----:B------:R-:W-:Y:S02]  /*110f0*/  IMAD.MOV.U32 R13, RZ, RZ, R27 ;  /* 0x000000ffff0d7224 */ /* 0x000fe400078e001b */
[----:B------:R-:W-:Y:S02]  /*11100*/  IMAD.MOV.U32 R12, RZ, RZ, 0x1 ;  /* 0x00000001ff0c7424 */ /* 0x000fe400078e00ff */
[----:B------:R-:W-:-:S07]  /*11110*/  IMAD.MOV.U32 R2, RZ, RZ, R14 ;  /* 0x000000ffff027224 */ /* 0x000fce00078e000e */
[----:B------:R-:W-:Y:S05]  /*11120*/  WARPSYNC.COLLECTIVE R15, `(.L_x_3540) ;  /* 0x000000000f087348 */ /* 0x000fea0003c00000 */
[----:B------:R0:W1:Y:S02]  /*11130*/  SHFL.IDX P6, R14, R13, R12, R11 ;  /* 0x0000000c0d0e7389 */ /* 0x00006400000c000b */
[----:B01----:R-:W-:Y:S01]  /*11140*/  ENDCOLLECTIVE ;  /* 0x000000000000791b */ /* 0x003fe20003800000 */
.L_x_3540:
        /* <DEDUP_REMOVED lines=11> */
.L_x_3541:
[----:B------:R-:W-:Y:S02]  /*11200*/  IMAD.MOV.U32 R13, RZ, RZ, R27 ;  /* 0x000000ffff0d7224 */ /* 0x000fe400078e001b */
[----:B------:R-:W-:Y:S02]  /*11210*/  IMAD.MOV.U32 R12, RZ, RZ, 0x2 ;  /* 0x00000002ff0c7424 */ /* 0x000fe400078e00ff */
[----:B------:R-:W-:-:S07]  /*11220*/  IMAD.MOV.U32 R2, RZ, RZ, R14 ;  /* 0x000000ffff027224 */ /* 0x000fce00078e000e */
[----:B------:R-:W-:Y:S05]  /*11230*/  WARPSYNC.COLLECTIVE R15, `(.L_x_3542) ;  /* 0x000000000f087348 */ /* 0x000fea0003c00000 */
[----:B------:R0:W1:Y:S02]  /*11240*/  SHFL.IDX P6, R14, R13, R12, R11 ;  /* 0x0000000c0d0e7389 */ /* 0x00006400000c000b */
[----:B01----:R-:W-:Y:S01]  /*11250*/  ENDCOLLECTIVE ;  /* 0x000000000000791b */ /* 0x003fe20003800000 */
.L_x_3542:
        /* <DEDUP_REMOVED lines=11> */
.L_x_3543:
[----:B------:R-:W-:Y:S02]  /*11310*/  IMAD.MOV.U32 R13, RZ, RZ, R27 ;  /* 0x000000ffff0d7224 */ /* 0x000fe400078e001b */
[----:B------:R-:W-:Y:S02]  /*11320*/  IMAD.MOV.U32 R12, RZ, RZ, 0x3 ;  /* 0x00000003ff0c7424 */ /* 0x000fe400078e00ff */
[----:B------:R-:W-:-:S07]  /*11330*/  IMAD.MOV.U32 R2, RZ, RZ, R14 ;  /* 0x000000ffff027224 */ /* 0x000fce00078e000e */
[----:B------:R-:W-:Y:S05]  /*11340*/  WARPSYNC.COLLECTIVE R15, `(.L_x_3544) ;  /* 0x000000000f087348 */ /* 0x000fea0003c00000 */
[----:B------:R0:W1:Y:S02]  /*11350*/  SHFL.IDX P6, R14, R13, R12, R11 ;  /* 0x0000000c0d0e7389 */ /* 0x00006400000c000b */
[----:B01----:R-:W-:Y:S01]  /*11360*/  ENDCOLLECTIVE ;  /* 0x000000000000791b */ /* 0x003fe20003800000 */
.L_x_3544:
[----:B------:R-:W-:-:S05]  /*11370*/  IADD3 R2, P0, R2, R0, RZ ;  /* 0x0000000002027210 */ /* 0x000fca0007f1e0ff */
        /* <DEDUP_REMOVED lines=10> */
.L_x_3545:
[----:B------:R-:W-:Y:S01]  /*11420*/  IMAD.MOV.U32 R2, RZ, RZ, R14 ;  /* 0x000000ffff027224 */ /* 0x000fe200078e000e */
[----:B------:R-:W-:Y:S06]  /*11430*/  BRA `(.L_x_3546) ;  /* 0xffffffd000087947 */ /* 0x000fec000383ffff */
.L_x_3470:
[----:B----4-:R4:W0:Y:S02]  /*11440*/  SYNCS.PHASECHK.TRANS64.TRYWAIT P0, [R8+URZ+0x38860], R20 ;  /* 0x03886014080075a7 */ /* 0x010824000800017f */
[----:B0-----:R-:W-:Y:S05]  /*11450*/  @!P0 NANOSLEEP.SYNCS 0x989680 ;  /* 0x009896800000895d */ /* 0x001fea0003900000 */
[----:B------:R-:W0:Y:S02]  /*11460*/  @!P0 SYNCS.PHASECHK.TRANS64 P0, [R8+URZ+0x38860], R20 ;  /* 0x03886014080085a7 */ /* 0x000e24000800007f */
[----:B0-----:R-:W-:Y:S05]  /*11470*/  @!P0 BRA `(.L_x_3470) ;  /* 0xfffffffc00f08947 */ /* 0x001fea000383ffff */
[----:B------:R-:W-:Y:S05]  /*11480*/  BRA `(.L_x_3547) ;  /* 0xffffffd000587947 */ /* 0x000fea000383ffff */
.L_x_3471:
[----:B------:R-:W-:Y:S01]  /*11490*/  BSSY B1, `(.L_x_3548) ;  /* 0x0000008000017945 */ /* 0x000fe20003800000 */
[----:B------:R-:W-:Y:S02]  /*114a0*/  IMAD.MOV.U32 R13, RZ, RZ, R20 ;  /* 0x000000ffff0d7224 */ /* 0x000fe400078e0014 */
[----:B------:R-:W-:Y:S02]  /*114b0*/  IMAD.MOV.U32 R12, RZ, RZ, RZ ;  /* 0x000000ffff0c7224 */ /* 0x000fe400078e00ff */
[----:B------:R-:W-:Y:S02]  /*114c0*/  IMAD.MOV.U32 R11, RZ, RZ, 0x181f ;  /* 0x0000181fff0b7424 */ /* 0x000fe400078e00ff */
[----:B------:R-:W-:-:S07]  /*114d0*/  IMAD.MOV.U32 R15, RZ, RZ, -0x1 ;  /* 0xffffffffff0f7424 */ /* 0x000fce00078e00ff */
[----:B0--3--:R-:W-:Y:S05]  /*114e0*/  WARPSYNC.COLLECTIVE R15, `(.L_x_3549) ;  /* 0x000000000f087348 */ /* 0x009fea0003c00000 */
[----:B------:R1:W2:Y:S02]  /*114f0*/  SHFL.IDX P6, R14, R13, R12, R11 ;  /* 0x0000000c0d0e7389 */ /* 0x0002a400000c000b */
[----:B0123--:R-:W-:Y:S01]  /*11500*/  ENDCOLLECTIVE ;  /* 0x000000000000791b */ /* 0x00ffe20003800000 */
.L_x_3549:
[----:B------:R-:W-:Y:S05]  /*11510*/  BSYNC B1 ;  /* 0x0000000000017941 */ /* 0x000fea0003800000 */
.L_x_3548:
        /* <DEDUP_REMOVED lines=12> */
.L_x_3550:
[----:B------:R-:W-:Y:S02]  /*115e0*/  IMAD.MOV.U32 R13, RZ, RZ, R20 ;  /* 0x000000ffff0d7224 */ /* 0x000fe400078e0014 */
[----:B------:R-:W-:Y:S01]  /*115f0*/  IMAD.MOV.U32 R12, RZ, RZ, 0x1 ;  /* 0x00000001ff0c7424 */ /* 0x000fe200078e00ff */
[----:B------:R-:W-:Y:S02]  /*11600*/  LOP3.LUT P6, RZ, R16, 0x200, RZ, 0xc0, !PT ;  /* 0x0000020010ff7812 */ /* 0x000fe400078cc0ff */
[----:B------:R-:W-:-:S05]  /*11610*/  IADD3 R2, P0, R14, R0, RZ ;  /* 0x000000000e027210 */ /* 0x000fca0007f1e0ff */
[----:B------:R-:W-:Y:S01]  /*11620*/  IMAD.X R3, RZ, RZ, R3, P0 ;  /* 0x000000ffff037224 */ /* 0x000fe200000e0603 */
        /* <DEDUP_REMOVED lines=8> */
.L_x_3551:
        /* <DEDUP_REMOVED lines=17> */
.L_x_3552:
        /* <DEDUP_REMOVED lines=18> */
.L_x_3553:
        /* <DEDUP_REMOVED lines=14> */
.L_x_3554:
        /* <DEDUP_REMOVED lines=16> */
.L_x_3555:
[----:B------:R-:W-:Y:S01]  /*11ac0*/  @!PT LDS RZ, [RZ] ;  /* 0x00000000fffff984 */ /* 0x000fe20000000800 */
[----:B------:R-:W-:Y:S01]  /*11ad0*/  @!PT LDS RZ, [RZ] ;  /* 0x00000000fffff984 */ /* 0x000fe20000000800 */
[----:B------:R-:W-:Y:S01]  /*11ae0*/  @!PT LDS RZ, [RZ] ;  /* 0x00000000fffff984 */ /* 0x000fe20000000800 */
[----:B------:R0:W-:Y:S04]  /*11af0*/  LDGSTS.E.BYPASS.LTC128B.128 [R21+0x7400], desc[UR42][R2.64+0x180], !P5 ;  /* 0x0740018002157fae */ /* 0x0001e8000e901d6a */
[----:B------:R0:W-:Y:S04]  /*11b00*/  LDGSTS.E.BYPASS.LTC128B.128 [R21+0x9400], desc[UR42][R2.64+0x200], !P4 ;  /* 0x0940020002157fae */ /* 0x0001e8000e101d6a */
[----:B------:R0:W-:Y:S01]  /*11b10*/  LDGSTS.E.BYPASS.LTC128B.128 [R21+0xb400], desc[UR42][R2.64+0x280], !P3 ;  /* 0x0b40028002157fae */ /* 0x0001e2000d901d6a */
[----:B------:R-:W-:-:S03]  /*11b20*/  IMAD.MOV.U32 R13, RZ, RZ, R10 ;  /* 0x000000ffff0d7224 */ /* 0x000fc600078e000a */
[----:B------:R0:W-:Y:S04]  /*11b30*/  LDGSTS.E.BYPASS.LTC128B.128 [R21+0xd400], desc[UR42][R2.64+0x300], P0 ;  /* 0x0d40030002157fae */ /* 0x0001e80008101d6a */
[----:B------:R0:W-:Y:S01]  /*11b40*/  LDGSTS.E.BYPASS.LTC128B.128 [R21+0xf400], desc[UR42][R2.64+0x380], P1 ;  /* 0x0f40038002157fae */ /* 0x0001e20008901d6a */
[----:B------:R-:W-:-:S07]  /*11b50*/  IMAD.MOV.U32 R20, RZ, RZ, R14 ;  /* 0x000000ffff147224 */ /* 0x000fce00078e000e */
[----:B0-----:R-:W-:Y:S05]  /*11b60*/  WARPSYNC.COLLECTIVE R15, `(.L_x_3556) ;  /* 0x000000000f087348 */ /* 0x001fea0003c00000 */
[----:B------:R1:W2:Y:S02]  /*11b70*/  SHFL.IDX P6, R14, R13, R12, R11 ;  /* 0x0000000c0d0e7389 */ /* 0x0002a400000c000b */
[----:B012---:R-:W-:Y:S01]  /*11b80*/  ENDCOLLECTIVE ;  /* 0x000000000000791b */ /* 0x007fe20003800000 */
.L_x_3556:
[----:B------:R-:W-:Y:S05]  /*11b90*/  BRA `(.L_x_3557) ;  /* 0xffffffcc00cc7947 */ /* 0x000fea000383ffff */
.L_x_3477:
[----:B-1----:R1:W2:Y:S02]  /*11ba0*/  SYNCS.PHASECHK.TRANS64.TRYWAIT P0, [R5+URZ+0x38820], R0 ;  /* 0x03882000050075a7 */ /* 0x0022a4000800017f */
[----:B--2---:R-:W-:Y:S05]  /*11bb0*/  @!P0 NANOSLEEP.SYNCS 0x989680 ;  /* 0x009896800000895d */ /* 0x004fea0003900000 */
[----:B------:R-:W2:Y:S02]  /*11bc0*/  @!P0 SYNCS.PHASECHK.TRANS64 P0, [R5+URZ+0x38820], R0 ;  /* 0x03882000050085a7 */ /* 0x000ea4000800007f */
[----:B--2---:R-:W-:Y:S05]  /*11bd0*/  @!P0 BRA `(.L_x_3477) ;  /* 0xfffffffc00f08947 */ /* 0x004fea000383ffff */
[----:B------:R-:W-:Y:S05]  /*11be0*/  BRA `(.L_x_3558) ;  /* 0xffffffd000a47947 */ /* 0x000fea000383ffff */
.L_x_3478:
        /* <DEDUP_REMOVED lines=11> */
.L_x_3560:
[----:B------:R-:W-:Y:S05]  /*11ca0*/  BSYNC B0 ;  /* 0x0000000000007941 */ /* 0x000fea0003800000 */
.L_x_3559:
[----:B------:R-:W-:Y:S05]  /*11cb0*/  BRA `(.L_x_3561) ;  /* 0xffffffd0008c7947 */ /* 0x000fea000383ffff */
.L_x_3481:
[----:B------:R-:W-:Y:S01]  /*11cc0*/  BSSY B1, `(.L_x_3562) ;  /* 0x0000006000017945 */ /* 0x000fe20003800000 */
[----:B------:R-:W-:-:S07]  /*11cd0*/  IMAD.MOV.U32 R15, RZ, RZ, -0x1 ;  /* 0xffffffffff0f7424 */ /* 0x000fce00078e00ff */
[----:B01-3--:R-:W-:Y:S05]  /*11ce0*/  WARPSYNC.COLLECTIVE R15, `(.L_x_3563) ;  /* 0x000000000f0c7348 */ /* 0x00bfea0003c00000 */
[----:B------:R-:W-:Y:S02]  /*11cf0*/  ELECT P6, UR62, PT ;  /* 0x00000000003e782f */ /* 0x000fe400038c0000 */
[----:B------:R-:W-:Y:S01]  /*11d00*/  MOV R14, UR62 ;  /* 0x0000003e000e7c02 */ /* 0x000fe20008000f00 */
[----:B01-3--:R-:W-:Y:S10]  /*11d10*/  ENDCOLLECTIVE ;  /* 0x000000000000791b */ /* 0x00bff40003800000 */
.L_x_3563:
[----:B------:R-:W-:Y:S05]  /*11d20*/  BSYNC B1 ;  /* 0x0000000000017941 */ /* 0x000fea0003800000 */
.L_x_3562:
[----:B------:R-:W-:Y:S05]  /*11d30*/  BRA `(.L_x_3564) ;  /* 0xffffffd000847947 */ /* 0x000fea000383ffff */
.L_x_3483:
[----:B-1----:R1:W2:Y:S02]  /*11d40*/  SYNCS.PHASECHK.TRANS64.TRYWAIT P1, [R3+URZ+0x38840], R2 ;  /* 0x03884002030075a7 */ /* 0x0022a4000802017f */
[----:B--2---:R-:W-:Y:S05]  /*11d50*/  @!P1 NANOSLEEP.SYNCS 0x989680 ;  /* 0x009896800000995d */ /* 0x004fea0003900000 */
[----:B------:R-:W2:Y:S02]  /*11d60*/  @!P1 SYNCS.PHASECHK.TRANS64 P1, [R3+URZ+0x38840], R2 ;  /* 0x03884002030095a7 */ /* 0x000ea4000802007f */
[----:B--2---:R-:W-:Y:S05]  /*11d70*/  @!P1 BRA `(.L_x_3483) ;  /* 0xfffffffc00f09947 */ /* 0x004fea000383ffff */
[----:B------:R-:W-:Y:S05]  /*11d80*/  BRA `(.L_x_3565) ;  /* 0xffffffd000a07947 */ /* 0x000fea000383ffff */
.L_x_3485:
[----:B--2---:R2:W4:Y:S02]  /*11d90*/  SYNCS.PHASECHK.TRANS64.TRYWAIT P1, [R5+URZ+0x38840], R0 ;  /* 0x03884000050075a7 */ /* 0x004524000802017f */
[----:B----4-:R-:W-:Y:S05]  /*11da0*/  @!P1 NANOSLEEP.SYNCS 0x989680 ;  /* 0x009896800000995d */ /* 0x010fea0003900000 */
[----:B------:R-:W4:Y:S02]  /*11db0*/  @!P1 SYNCS.PHASECHK.TRANS64 P1, [R5+URZ+0x38840], R0 ;  /* 0x03884000050095a7 */ /* 0x000f24000802007f */
[----:B----4-:R-:W-:Y:S05]  /*11dc0*/  @!P1 BRA `(.L_x_3485) ;  /* 0xfffffffc00f09947 */ /* 0x010fea000383ffff */
[----:B------:R-:W-:Y:S05]  /*11dd0*/  BRA `(.L_x_3566) ;  /* 0xffffffd000ac7947 */ /* 0x000fea000383ffff */
.L_x_3487:
[----:B----4-:R4:W0:Y:S02]  /*11de0*/  SYNCS.PHASECHK.TRANS64.TRYWAIT P1, [R3+URZ+0x38860], R2 ;  /* 0x03886002030075a7 */ /* 0x010824000802017f */
[----:B0-----:R-:W-:Y:S05]  /*11df0*/  @!P1 NANOSLEEP.SYNCS 0x989680 ;  /* 0x009896800000995d */ /* 0x001fea0003900000 */
[----:B------:R-:W0:Y:S02]  /*11e00*/  @!P1 SYNCS.PHASECHK.TRANS64 P1, [R3+URZ+0x38860], R2 ;  /* 0x03886002030095a7 */ /* 0x000e24000802007f */
[----:B0-----:R-:W-:Y:S05]  /*11e10*/  @!P1 BRA `(.L_x_3487) ;  /* 0xfffffffc00f09947 */ /* 0x001fea000383ffff */
[----:B------:R-:W-:Y:S05]  /*11e20*/  BRA `(.L_x_3567) ;  /* 0xffffffd000a87947 */ /* 0x000fea000383ffff */
.L_x_3568:
        /* <DEDUP_REMOVED lines=13> */
.L_x_15531:


//--------------------- .text._ZN7cutlass13device_kernelIN5flash11enable_sm90INS1_16FlashAttnFwdSm90INS1_25CollectiveMainloopFwdSm90ILi2EN4cute5tupleIJNS5_1CILi1EEES8_S8_EEENS6_IJNS7_ILi64EEESA_SA_EEELi512ENS_6half_tEfNS_4arch4Sm90ELb0ELb0ELb0ELb1ELb1ELb0ELb0ELb0ELb0ELb1ELb0ELb0EEENS1_21CollectiveEpilogueFwdINS6_IJSA_NS7_ILi512EEESA_EEES9_SC_SE_Li256ELb1ELb1ELb0ELb0EEENS1_36VarlenDynamicPersistentTileSchedulerILi64ELi64ELi256ELi128ELb0ELb1ELb1ELb0ELb1ELb1EEEEEEEEEvNT_6ParamsE --------------------------
	.section	.text._ZN7cutlass13device_kernelIN5flash11enable_sm90INS1_16FlashAttnFwdSm90INS1_25CollectiveMainloopFwdSm90ILi2EN4cute5tupleIJNS5_1CILi1EEES8_S8_EEENS6_IJNS7_ILi64EEESA_SA_EEELi512ENS_6half_tEfNS_4arch4Sm90ELb0ELb0ELb0ELb1ELb1ELb0ELb0ELb0ELb0ELb1ELb0ELb0EEENS1_21CollectiveEpilogueFwdINS6_IJSA_NS7_ILi512EEESA_EEES9_SC_SE_Li256ELb1ELb1ELb0ELb0EEENS1_36VarlenDynamicPersistentTileSchedulerILi64ELi64ELi256ELi128ELb0ELb1ELb1ELb0ELb1ELb1EEEEEEEEEvNT_6ParamsE,"ax",@progbits
	.align	128
.text._ZN7cutlass13device_kernelIN5flash11enable_sm90INS1_16FlashAttnFwdSm90INS1_25CollectiveMainloopFwdSm90ILi2EN4cute5tupleIJNS5_1CILi1EEES8_S8_EEENS6_IJNS7_ILi64EEESA_SA_EEELi512ENS_6half_tEfNS_4arch4Sm90ELb0ELb0ELb0ELb1ELb1ELb0ELb0ELb0ELb0ELb1ELb0ELb0EEENS1_21CollectiveEpilogueFwdINS6_IJSA_NS7_ILi512EEESA_EEES9_SC_SE_Li256ELb1ELb1ELb0ELb0EEENS1_36VarlenDynamicPersistentTileSchedulerILi64ELi64ELi256ELi128ELb0ELb1ELb1ELb0ELb1ELb1EEEEEEEEEvNT_6ParamsE:
        .type           _ZN7cutlass13device_kernelIN5flash11enable_sm90INS1_16FlashAttnFwdSm90INS1_25CollectiveMainloopFwdSm90ILi2EN4cute5tupleIJNS5_1CILi1EEES8_S8_EEENS6_IJNS7_ILi64EEESA_SA_EEELi512ENS_6half_tEfNS_4arch4Sm90ELb0ELb0ELb0ELb1ELb1ELb0ELb0ELb0ELb0ELb1ELb0ELb0EEENS1_21CollectiveEpilogueFwdINS6_IJSA_NS7_ILi512EEESA_EEES9_SC_SE_Li256ELb1ELb1ELb0ELb0EEENS1_36VarlenDynamicPersistentTileSchedulerILi64ELi64ELi256ELi128ELb0ELb1ELb1ELb0ELb1ELb1EEEEEEEEEvNT_6ParamsE,@function
        .size           _ZN7cutlass13device_kernelIN5flash11enable_sm90INS1_16FlashAttnFwdSm90INS1_25CollectiveMainloopFwdSm90ILi2EN4cute5tupleIJNS5_1CILi1EEES8_S8_EEENS6_IJNS7_ILi64EEESA_SA_EEELi512ENS_6half_tEfNS_4arch4Sm90ELb0ELb0ELb0ELb1ELb1ELb0ELb0ELb0ELb0ELb1ELb0ELb0EEENS1_21CollectiveEpilogueFwdINS6_IJSA_NS7_ILi512EEESA_EEES9_SC_SE_Li256ELb1ELb1ELb0ELb0EEENS1_36VarlenDynamicPersistentTileSchedulerILi64ELi64ELi256ELi128ELb0ELb1ELb1ELb0ELb1ELb1EEEEEEEEEvNT_6ParamsE,(.L_x_15532 - _ZN7cutlass13device_kernelIN5flash11enable_sm90INS1_16FlashAttnFwdSm90INS1_25CollectiveMainloopFwdSm90ILi2EN4cute5tupleIJNS5_1CILi1EEES8_S8_EEENS6_IJNS7_ILi64EEESA_SA_EEELi512ENS_6half_tEfNS_4arch4Sm90ELb0ELb0ELb0ELb1ELb1ELb0ELb0ELb0ELb0ELb1ELb0ELb0EEENS1_21CollectiveEpilogueFwdINS6_IJSA_NS7_ILi512EEESA_EEES9_SC_SE_Li256ELb1ELb1ELb0ELb0EEENS1_36VarlenDynamicPersistentTileSchedulerILi64ELi64ELi256ELi128ELb0ELb1ELb1ELb0ELb1ELb1EEEEEEEEEvNT_6ParamsE)
        .other          _ZN7cutlass13device_kernelIN5flash11enable_sm90INS1_16FlashAttnFwdSm90INS1_25CollectiveMainloopFwdSm90ILi2EN4cute5tupleIJNS5_1CILi1EEES8_S8_EEENS6_IJNS7_ILi64EEESA_SA_EEELi512ENS_6half_tEfNS_4arch4Sm90ELb0ELb0ELb0ELb1ELb1ELb0ELb0ELb0ELb0ELb1ELb0ELb0EEENS1_21CollectiveEpilogueFwdINS6_IJSA_NS7_ILi512EEESA_EEES9_SC_SE_Li256ELb1ELb1ELb0ELb0EEENS1_36VarlenDynamicPersistentTileSchedulerILi64ELi64ELi256ELi128ELb0ELb1ELb1ELb0ELb1ELb1EEEEEEEEEvNT_6ParamsE,@"STO_CUDA_ENTRY STV_DEFAULT"
_ZN7cutlass13device_kernelIN5flash11enable_sm90INS1_16FlashAttnFwdSm90INS1_25CollectiveMainloopFwdSm90ILi2EN4cute5tupleIJNS5_1CILi1EEES8_S8_EEENS6_IJNS7_ILi64EEESA_SA_EEELi512ENS_6half_tEfNS_4arch4Sm90ELb0ELb0ELb0ELb1ELb1ELb0ELb0ELb0ELb0ELb1ELb0ELb0EEENS1_21CollectiveEpilogueFwdINS6_IJSA_NS7_ILi512EEESA_EEES9_SC_SE_Li256ELb1ELb1ELb0ELb0EEENS1_36VarlenDynamicPersistentTileSchedulerILi64ELi64ELi256ELi128ELb0ELb1ELb1ELb0ELb1ELb1EEEEEEEEEvNT_6ParamsE:
        /* <DEDUP_REMOVED lines=41> */
.L_x_3569:
        /* <DEDUP_REMOVED lines=22> */
.L_x_3570:
        /* <DEDUP_REMOVED lines=18> */
.L_x_3571:
        /* <DEDUP_REMOVED lines=22> */
.L_x_3572:
        /* <DEDUP_REMOVED lines=23> */
.L_x_3573:
        /* <DEDUP_REMOVED lines=8> */
.L_x_3575:
[----:B------:R-:W-:-:S08]  /*0860*/  NOP ;  /* 0x0000000000007918 */ /* 0x000fd00000000000 */
[----:B------:R-:W0:Y:S02]  /*0870*/  USETMAXREG.TRY_ALLOC.CTAPOOL UP0, 0xe8 ;  /* 0x000000e8000079c8 */ /* 0x000e240008000600 */
[----:B0-----:R-:W-:-:S13]  /*0880*/  PLOP3.LUT P0, PT, PT, PT, UP0, 0x80, 0x0 ;  /* 0x000000000000781c */ /* 0x001fda0003f0f008 */
[----:B------:R-:W-:Y:S05]  /*0890*/  @!P0 BRA `(.L_x_3575) ;  /* 0xfffffffc00f08947 */ /* 0x000fea000383ffff */
[----:B------:R-:W0:Y:S01]  /*08a0*/  S2R R2, SR_TID.X ;  /* 0x0000000000027919 */ /* 0x000e220000002100 */
[----:B------:R-:W1:Y:S01]  /*08b0*/  S2UR UR40, SR_CgaCtaId ;  /* 0x00000000002879c3 */ /* 0x000e620000008800 */
[----:B------:R-:W-:Y:S01]  /*08c0*/  UMOV UR41, 0x400 ;  /* 0x0000040000297882 */ /* 0x000fe20000000000 */
[----:B------:R-:W-:Y:S01]  /*08d0*/  ULDC UR4, c[0x0][0xc3c] ;  /* 0x00030f0000047ab9 */ /* 0x000fe20000000800 */
[----:B-1----:R-:W-:Y:S01]  /*08e0*/  ULEA UR41, UR40, UR41, 0x18 ;  /* 0x0000002928297291 */ /* 0x002fe2000f8ec03f */
[----:B0-----:R-:W-:-:S04]  /*08f0*/  LOP3.LUT R0, R2, 0xffffff80, RZ, 0xc0, !PT ;  /* 0xffffff8002007812 */ /* 0x001fc800078ec0ff */
[----:B------:R-:W-:-:S13]  /*0900*/  ISETP.NE.AND P0, PT, R0, 0x80, PT ;  /* 0x000000800000780c */ /* 0x000fda0003f05270 */
[----:B------:R-:W-:Y:S06]  /*0910*/  @!P0 BAR.ARV 0x8, 0x100 ;  /* 0x0204000000008b1d */ /* 0x000fec0000002000 */
[----:B------:R-:W-:-:S13]  /*0920*/  ISETP.GE.U32.AND P0, PT, R2, 0x100, PT ;  /* 0x000001000200780c */ /* 0x000fda0003f06070 */
[----:B------:R-:W-:Y:S08]  /*0930*/  @P0 BAR.ARV 0xf, 0x100 ;  /* 0x03c4000000000b1d */ /* 0x000ff00000002000 */
[----:B------:R-:W-:Y:S06]  /*0940*/  BAR.SYNC.DEFER_BLOCKING 0x5, 0x180 ;  /* 0x0146000000007b1d */ /* 0x000fec0000010000 */
[----:B------:R-:W0:Y:S02]  /*0950*/  LDS.128 R4, [UR41+0x28cd0] ;  /* 0x028cd029ff047984 */ /* 0x000e240008000c00 */
[----:B------:R-:W-:Y:S06]  /*0960*/  BAR.ARV 0x4, 0x180 ;  /* 0x0106000000007b1d */ /* 0x000fec0000002000 */
[----:B0-----:R-:W-:-:S13]  /*0970*/  ISETP.GE.AND P0, PT, R7, UR4, PT ;  /* 0x0000000407007c0c */ /* 0x001fda000bf06270 */
[----:B------:R-:W-:Y:S05]  /*0980*/  @P0 EXIT ;  /* 0x000000000000094d */ /* 0x000fea0003800000 */
[----:B------:R-:W-:Y:S01]  /*0990*/  VIADD R197, R2, 0xffffff80 ;  /* 0xffffff8002c57836 */ /* 0x000fe20000000000 */
[----:B------:R-:W-:Y:S01]  /*09a0*/  R2UR UR5, R5 ;  /* 0x00000000050572ca */ /* 0x000fe200000e0000 */
[----:B------:R-:W-:Y:S01]  /*09b0*/  IMAD.MOV.U32 R23, RZ, RZ, 0x20 ;  /* 0x00000020ff177424 */ /* 0x000fe200078e00ff */
[----:B------:R-:W-:Y:S01]  /*09c0*/  R2UR UR7, R7 ;  /* 0x00000000070772ca */ /* 0x000fe200000e0000 */
[----:B------:R-:W-:Y:S01]  /*09d0*/  ULOP3.LUT UR46, UR39, 0x1, URZ, 0xfc, !UPT ;  /* 0x00000001272e7892 */ /* 0x000fe2000f8efc3f */
[----:B------:R-:W-:Y:S01]  /*09e0*/  SHF.R.S32.HI R0, RZ, 0x1f, R197 ;  /* 0x0000001fff007819 */ /* 0x000fe200000114c5 */
[----:B------:R-:W-:Y:S01]  /*09f0*/  UMOV UR36, URZ ;  /* 0x0000003f00247c82 */ /* 0x000fe20008000000 */
[----:B------:R-:W-:Y:S01]  /*0a00*/  R2UR UR6, R6 ;  /* 0x00000000060672ca */ /* 0x000fe200000e0000 */
[----:B------:R-:W-:Y:S01]  /*0a10*/  UMOV UR37, URZ ;  /* 0x0000003f00257c82 */ /* 0x000fe20008000000 */
[CC--:B------:R-:W-:Y:S01]  /*0a20*/  LEA.HI R2, R0.reuse, R197.reuse, RZ, 0x4 ;  /* 0x000000c500027211 */ /* 0x0c0fe200078f20ff */
[----:B------:R-:W-:Y:S01]  /*0a30*/  UMOV UR38, URZ ;  /* 0x0000003f00267c82 */ /* 0x000fe20008000000 */
[----:B------:R-:W-:-:S02]  /*0a40*/  LEA.HI R5, R0, R197, RZ, 0x5 ;  /* 0x000000c500057211 */ /* 0x000fc400078f28ff */
[----:B------:R-:W-:Y:S02]  /*0a50*/  SHF.R.S32.HI R3, RZ, 0x4, R2 ;  /* 0x00000004ff037819 */ /* 0x000fe40000011402 */
[----:B------:R-:W-:Y:S02]  /*0a60*/  LEA.HI R7, R0, R197, RZ, 0x2 ;  /* 0x000000c500077211 */ /* 0x000fe400078f10ff */
[----:B------:R-:W-:Y:S02]  /*0a70*/  LEA.HI R4, R2, R3, RZ, 0x1 ;  /* 0x0000000302047211 */ /* 0x000fe400078f08ff */
[--C-:B------:R-:W-:Y:S02]  /*0a80*/  SHF.R.S32.HI R11, RZ, 0x5, R5.reuse ;  /* 0x00000005ff0b7819 */ /* 0x100fe40000011405 */
[----:B------:R-:W-:Y:S02]  /*0a90*/  LOP3.LUT R4, R4, 0x1ffffffe, RZ, 0xc0, !PT ;  /* 0x1ffffffe04047812 */ /* 0x000fe400078ec0ff */
[----:B------:R-:W-:-:S02]  /*0aa0*/  SHF.R.S32.HI R6, RZ, 0x1f, R5 ;  /* 0x0000001fff067819 */ /* 0x000fc40000011405 */
[----:B------:R-:W-:Y:S01]  /*0ab0*/  LOP3.LUT R8, R7, 0xfffffffc, RZ, 0xc0, !PT ;  /* 0xfffffffc07087812 */ /* 0x000fe200078ec0ff */
[----:B------:R-:W-:Y:S01]  /*0ac0*/  IMAD.IADD R9, R3, 0x1, -R4 ;  /* 0x0000000103097824 */ /* 0x000fe200078e0a04 */
[----:B------:R-:W-:Y:S02]  /*0ad0*/  LOP3.LUT R4, R2, 0xfffffff0, RZ, 0xc0, !PT ;  /* 0xfffffff002047812 */ /* 0x000fe400078ec0ff */
[----:B------:R-:W-:Y:S01]  /*0ae0*/  LEA.HI R3, R0, R197, RZ, 0x7 ;  /* 0x000000c500037211 */ /* 0x000fe200078f38ff */
[C---:B------:R-:W-:Y:S01]  /*0af0*/  IMAD.IADD R10, R197.reuse, 0x1, -R8 ;  /* 0x00000001c50a7824 */ /* 0x040fe200078e0a08 */
[----:B------:R-:W-:Y:S01]  /*0b00*/  LEA.HI R6, R6, R11, RZ, 0x2 ;  /* 0x0000000b06067211 */ /* 0x000fe200078f10ff */
[----:B------:R-:W-:Y:S01]  /*0b10*/  IMAD.IADD R7, R197, 0x1, -R4 ;  /* 0x00000001c5077824 */ /* 0x000fe200078e0a04 */
[----:B------:R-:W-:Y:S01]  /*0b20*/  LOP3.LUT R2, R3, 0xffffff80, RZ, 0xc0, !PT ;  /* 0xffffff8003027812 */ /* 0x000fe200078ec0ff */
[----:B------:R-:W-:Y:S01]  /*0b30*/  IMAD.SHL.U32 R9, R9, 0x8, RZ ;  /* 0x0000000809097824 */ /* 0x000fe200078e00ff */
[----:B------:R-:W-:-:S02]  /*0b40*/  SHF.R.S32.HI R192, RZ, 0x7, R3 ;  /* 0x00000007ffc07819 */ /* 0x000fc40000011403 */
[--C-:B------:R-:W-:Y:S01]  /*0b50*/  SHF.R.S32.HI R4, RZ, 0x1f, R7.reuse ;  /* 0x0000001fff047819 */ /* 0x100fe20000011407 */
[----:B------:R-:W-:Y:S01]  /*0b60*/  IMAD.IADD R2, R197, 0x1, -R2 ;  /* 0x00000001c5027824 */ /* 0x000fe200078e0a02 */
[----:B------:R-:W-:Y:S01]  /*0b70*/  LOP3.LUT R6, R6, 0x3ffffc, RZ, 0xc0, !PT ;  /* 0x003ffffc06067812 */ /* 0x000fe200078ec0ff */
[----:B------:R-:W-:Y:S01]  /*0b80*/  IMAD R15, R192, 0x100, R7 ;  /* 0x00000100c00f7824 */ /* 0x000fe200078e0207 */
[----:B------:R-:W-:Y:S02]  /*0b90*/  LEA.HI R8, R4, R7, RZ, 0x3 ;  /* 0x0000000704087211 */ /* 0x000fe400078f18ff */
[----:B------:R-:W-:Y:S01]  /*0ba0*/  LEA.HI R12, R10, R10, RZ, 0x1 ;  /* 0x0000000a0a0c7211 */ /* 0x000fe200078f08ff */
[----:B------:R-:W-:Y:S01]  /*0bb0*/  IMAD.IADD R4, R11, 0x1, -R6 ;  /* 0x000000010b047824 */ /* 0x000fe200078e0a06 */
[----:B------:R-:W-:Y:S02]  /*0bc0*/  SHF.R.S32.HI R5, RZ, 0x1f, R2 ;  /* 0x0000001fff057819 */ /* 0x000fe40000011402 */
[----:B------:R-:W-:Y:S01]  /*0bd0*/  LOP3.LUT R13, R12, 0x1ffffffe, RZ, 0xc0, !PT ;  /* 0x1ffffffe0c0d7812 */ /* 0x000fe200078ec0ff */
[----:B------:R-:W-:Y:S01]  /*0be0*/  IMAD R196, R4, 0x10, R15 ;  /* 0x0000001004c47824 */ /* 0x000fe200078e020f */
[----:B------:R-:W-:-:S02]  /*0bf0*/  LEA.HI R4, R5, R2, RZ, 0x2 ;  /* 0x0000000205047211 */ /* 0x000fc400078f10ff */
[C---:B------:R-:W-:Y:S01]  /*0c00*/  LOP3.LUT R6, R8.reuse, 0xfffffff8, RZ, 0xc0, !PT ;  /* 0xfffffff808067812 */ /* 0x040fe200078ec0ff */
[----:B------:R-:W-:Y:S01]  /*0c10*/  IMAD.SHL.U32 R8, R8, 0x40, RZ ;  /* 0x0000004008087824 */ /* 0x000fe200078e00ff */
[----:B------:R-:W-:Y:S01]  /*0c20*/  IADD3 R195, R10, -R13, RZ ;  /* 0x8000000d0ac37210 */ /* 0x000fe20007ffe0ff */
[----:B------:R-:W-:Y:S01]  /*0c30*/  IMAD.U32 R196, R196, 0x40, R9 ;  /* 0x00000040c4c47824 */ /* 0x000fe200078e0009 */
[----:B------:R-:W-:Y:S01]  /*0c40*/  LOP3.LUT R13, R4, 0x7ffffffc, RZ, 0xc0, !PT ;  /* 0x7ffffffc040d7812 */ /* 0x000fe200078ec0ff */
[----:B------:R-:W-:Y:S01]  /*0c50*/  IMAD.IADD R7, R7, 0x1, -R6 ;  /* 0x0000000107077824 */ /* 0x000fe200078e0a06 */
[----:B------:R-:W-:Y:S02]  /*0c60*/  LEA.HI R6, R5, R2, RZ, 0x5 ;  /* 0x0000000205067211 */ /* 0x000fe400078f28ff */
[----:B------:R-:W-:Y:S01]  /*0c70*/  LOP3.LUT R8, R8, 0x7ffffe00, RZ, 0xc0, !PT ;  /* 0x7ffffe0008087812 */ /* 0x000fe200078ec0ff */
[----:B------:R-:W-:Y:S01]  /*0c80*/  IMAD.IADD R13, R2, 0x1, -R13 ;  /* 0x00000001020d7824 */ /* 0x000fe200078e0a0d */
[----:B------:R-:W-:Y:S01]  /*0c90*/  SHF.R.S32.HI R5, RZ, 0x2, R4 ;  /* 0x00000002ff057819 */ /* 0x000fe20000011404 */
[----:B------:R-:W-:Y:S01]  /*0ca0*/  IMAD.SHL.U32 R2, R7, 0x40, RZ ;  /* 0x0000004007027824 */ /* 0x000fe200078e00ff */
[----:B------:R-:W-:Y:S01]  /*0cb0*/  LEA.HI R0, R0, R197, RZ, 0x3 ;  /* 0x000000c500007211 */ /* 0x000fe200078f18ff */
[----:B------:R-:W-:Y:S01]  /*0cc0*/  IMAD R8, R11, 0x400, R8 ;  /* 0x000004000b087824 */ /* 0x000fe200078e0208 */
[----:B------:R-:W-:Y:S01]  /*0cd0*/  SHF.R.S32.HI R4, RZ, 0x1f, R4 ;  /* 0x0000001fff047819 */ /* 0x000fe20000011404 */
[----:B------:R-:W-:Y:S01]  /*0ce0*/  IMAD.SHL.U32 R17, R13, 0x2, RZ ;  /* 0x000000020d117824 */ /* 0x000fe200078e00ff */
[----:B------:R-:W-:-:S02]  /*0cf0*/  LOP3.LUT R2, R2, 0x1c0, RZ, 0xc0, !PT ;  /* 0x000001c002027812 */ /* 0x000fc400078ec0ff */
[----:B------:R-:W-:Y:S02]  /*0d00*/  LOP3.LUT R190, R0, 0xfffffff8, RZ, 0xc0, !PT ;  /* 0xfffffff800be7812 */ /* 0x000fe400078ec0ff */
[----:B------:R-:W-:Y:S02]  /*0d10*/  LOP3.LUT R9, R2, 0x8, R9, 0xf8, !PT ;  /* 0x0000000802097812 */ /* 0x000fe400078ef809 */
[----:B------:R-:W-:Y:S01]  /*0d20*/  SHF.R.U32.HI R2, RZ, 0x3, R2 ;  /* 0x00000003ff027819 */ /* 0x000fe20000011602 */
[----:B------:R-:W-:Y:S01]  /*0d30*/  IMAD.IADD R190, R197, 0x1, -R190 ;  /* 0x00000001c5be7824 */ /* 0x000fe200078e0abe */
[----:B------:R-:W-:Y:S02]  /*0d40*/  LEA.HI R4, R4, R5, RZ, 0x3 ;  /* 0x0000000504047211 */ /* 0x000fe400078f18ff */
[----:B------:R-:W-:Y:S01]  /*0d50*/  LOP3.LUT R9, R9, R2, RZ, 0x3c, !PT ;  /* 0x0000000209097212 */ /* 0x000fe200078e3cff */
[----:B------:R-:W-:Y:S01]  /*0d60*/  IMAD.SHL.U32 R2, R190, 0x8, RZ ;  /* 0x00000008be027824 */ /* 0x000fe200078e00ff */
[----:B------:R-:W-:-:S02]  /*0d70*/  R2P PR, R7, 0x6 ;  /* 0x0000000607007804 */ /* 0x000fc40000000000 */
[----:B------:R-:W-:Y:S01]  /*0d80*/  IADD3 R8, R8, R9, RZ ;  /* 0x0000000908087210 */ /* 0x000fe20007ffe0ff */
[----:B------:R-:W-:Y:S01]  /*0d90*/  VIADD R189, R2, 0x40 ;  /* 0x0000004002bd7836 */ /* 0x000fe20000000000 */
[----:B------:R-:W-:Y:S01]  /*0da0*/  LOP3.LUT R4, R4, 0xfffffff8, RZ, 0xc0, !PT ;  /* 0xfffffff804047812 */ /* 0x000fe200078ec0ff */
[C---:B------:R-:W-:Y:S01]  /*0db0*/  VIADD R188, R2.reuse, 0x80 ;  /* 0x0000008002bc7836 */ /* 0x040fe20000000000 */
[----:B------:R-:W-:Y:S01]  /*0dc0*/  LEA.HI R3, R3, R192, RZ, 0x1 ;  /* 0x000000c003037211 */ /* 0x000fe200078f08ff */
[----:B------:R-:W-:Y:S01]  /*0dd0*/  VIADD R187, R2, 0xc0 ;  /* 0x000000c002bb7836 */ /* 0x000fe20000000000 */
[----:B------:R-:W-:Y:S01]  /*0de0*/  LEA R19, R8, UR41, 0x1 ;  /* 0x0000002908137c11 */ /* 0x000fe2000f8e08ff */
[----:B------:R-:W-:Y:S01]  /*0df0*/  IMAD.IADD R5, R5, 0x1, -R4 ;  /* 0x0000000105057824 */ /* 0x000fe200078e0a04 */
[----:B------:R-:W-:Y:S01]  /*0e00*/  SHF.R.S32.HI R6, RZ, 0x5, R6 ;  /* 0x00000005ff067819 */ /* 0x000fe20000011406 */
[C---:B------:R-:W-:Y:S01]  /*0e10*/  VIADD R186, R2.reuse, 0x100 ;  /* 0x0000010002ba7836 */ /* 0x040fe20000000000 */
[----:B------:R-:W-:Y:S01]  /*0e20*/  LOP3.LUT R3, R3, 0xfffffe, RZ, 0xc0, !PT ;  /* 0x00fffffe03037812 */ /* 0x000fe200078ec0ff */
[----:B------:R-:W-:Y:S01]  /*0e30*/  VIADD R184, R19, 0x26800 ;  /* 0x0002680013b87836 */ /* 0x000fe20000000000 */
[----:B------:R-:W-:Y:S01]  /*0e40*/  SEL R23, R23, 0xffffffe0, !P1 ;  /* 0xffffffe017177807 */ /* 0x000fe20004800000 */
[C---:B------:R-:W-:Y:S01]  /*0e50*/  VIADD R185, R2.reuse, 0x140 ;  /* 0x0000014002b97836 */ /* 0x040fe20000000000 */
[C---:B------:R-:W-:Y:S01]  /*0e60*/  IADD3 R194, R2.reuse, 0x180, RZ ;  /* 0x0000018002c27810 */ /* 0x040fe20007ffe0ff */
[----:B------:R-:W-:Y:S01]  /*0e70*/  VIADD R193, R2, 0x1c0 ;  /* 0x000001c002c17836 */ /* 0x000fe20000000000 */
[----:B------:R-:W-:Y:S01]  /*0e80*/  SHF.R.S32.HI R191, RZ, 0x3, R0 ;  /* 0x00000003ffbf7819 */ /* 0x000fe20000011400 */
[----:B------:R-:W-:Y:S01]  /*0e90*/  VIADD R22, R19, 0x26840 ;  /* 0x0002684013167836 */ /* 0x000fe20000000000 */
[----:B------:R-:W-:Y:S01]  /*0ea0*/  SHF.R.S32.HI R204, RZ, 0x1f, R189 ;  /* 0x0000001fffcc7819 */ /* 0x000fe200000114bd */
[----:B------:R-:W-:Y:S01]  /*0eb0*/  IMAD R16, R6, 0x10, R5 ;  /* 0x0000001006107824 */ /* 0x000fe200078e0205 */
[----:B------:R-:W-:Y:S01]  /*0ec0*/  SHF.R.S32.HI R203, RZ, 0x1f, R188 ;  /* 0x0000001fffcb7819 */ /* 0x000fe200000114bc */
[----:B------:R-:W-:Y:S01]  /*0ed0*/  IMAD.IADD R3, R192, 0x1, -R3 ;  /* 0x00000001c0037824 */ /* 0x000fe200078e0a03 */
        /* <DEDUP_REMOVED lines=10> */
.L_x_3625:
[----:B------:R-:W-:Y:S01]  /*0f80*/  ULDC.64 UR8, c[0x0][0xc88] ;  /* 0x0003220000087ab9 */ /* 0x000fe20000000a00 */
[----:B------:R-:W-:Y:S01]  /*0f90*/  ULDC.64 UR10, c[0x0][0xa20] ;  /* 0x00028800000a7ab9 */ /* 0x000fe20000000a00 */
[----:B------:R-:W-:Y:S01]  /*0fa0*/  UIMAD.WIDE UR8, UR7, 0x4, UR8 ;  /* 0x00000004070878a5 */ /* 0x000fe2000f8e0208 */
[----:B------:R-:W-:-:S05]  /*0fb0*/  ULDC UR4, c[0x0][0x424] ;  /* 0x0001090000047ab9 */ /* 0x000fca0000000800 */
[----:B0-2-4-:R-:W-:Y:S01]  /*0fc0*/  MOV R4, UR8 ;  /* 0x0000000800047c02 */ /* 0x015fe20008000f00 */
[----:B------:R-:W-:Y:S01]  /*0fd0*/  IMAD.U32 R5, RZ, RZ, UR9 ;  /* 0x00000009ff057e24 */ /* 0x000fe2000f8e00ff */
[----:B------:R-:W-:-:S04]  /*0fe0*/  ULDC.64 UR8, c[0x0][0xa28] ;  /* 0x00028a0000087ab9 */ /* 0x000fc80000000a00 */
[----:B------:R-:W2:Y:S01]  /*0ff0*/  LDG.E R4, desc[UR50][R4.64] ;  /* 0x0000003204047981 */ /* 0x000ea2000c1e1900 */
[----:B------:R-:W-:Y:S02]  /*1000*/  UISETP.NE.U32.AND UP0, UPT, UR8, URZ, UPT ;  /* 0x0000003f0800728c */ /* 0x000fe4000bf05070 */
[----:B------:R-:W-:Y:S02]  /*1010*/  UISETP.NE.U32.AND UP1, UPT, UR10, URZ, UPT ;  /* 0x0000003f0a00728c */ /* 0x000fe4000bf25070 */
[----:B------:R-:W-:Y:S02]  /*1020*/  UISETP.NE.AND.EX UP0, UPT, UR9, URZ, UPT, UP0 ;  /* 0x0000003f0900728c */ /* 0x000fe4000bf05300 */
[----:B------:R-:W-:-:S04]  /*1030*/  UISETP.NE.AND.EX UP1, UPT, UR11, URZ, UPT, UP1 ;  /* 0x0000003f0b00728c */ /* 0x000fc8000bf25310 */
[----:B------:R-:W-:Y:S02]  /*1040*/  PLOP3.LUT P0, PT, PT, PT, UP0, 0x80, 0x0 ;  /* 0x000000000000781c */ /* 0x000fe40003f0f008 */
[----:B------:R-:W-:Y:S02]  /*1050*/  PLOP3.LUT P1, PT, PT, PT, UP1, 0x80, 0x0 ;  /* 0x000000000000781c */ /* 0x000fe40003f2f018 */
[----:B--2---:R-:W-:-:S13]  /*1060*/  R2UR UR42, R4 ;  /* 0x00000000042a72ca */ /* 0x004fda00000e0000 */
[----:B------:R-:W-:Y:S02]  /*1070*/  USHF.R.S32.HI UR43, URZ, 0x1f, UR42 ;  /* 0x0000001f3f2b7899 */ /* 0x000fe4000801142a */
[----:B------:R-:W-:Y:S02]  /*1080*/  @UP0 ULEA UR8, UP2, UR42, UR8, 0x2 ;  /* 0x000000082a080291 */ /* 0x000fe4000f84103f */
[----:B------:R-:W-:Y:S02]  /*1090*/  @UP1 ULEA UR10, UP3, UR42, UR10, 0x2 ;  /* 0x0000000a2a0a1291 */ /* 0x000fe4000f86103f */
[----:B------:R-:W-:Y:S02]  /*10a0*/  @UP0 ULEA.HI.X UR9, UR42, UR9, UR43, 0x2, UP2 ;  /* 0x000000092a090291 */ /* 0x000fe400090f142b */
[----:B------:R-:W-:Y:S01]  /*10b0*/  @UP1 ULEA.HI.X UR11, UR42, UR11, UR43, 0x2, UP3 ;  /* 0x0000000b2a0b1291 */ /* 0x000fe200098f142b */
[----:B------:R-:W-:Y:S02]  /*10c0*/  IMAD.U32 R4, RZ, RZ, UR8 ;  /* 0x00000008ff047e24 */ /* 0x000fe4000f8e00ff */
[----:B-1----:R-:W-:-:S02]  /*10d0*/  IMAD.U32 R6, RZ, RZ, UR10 ;  /* 0x0000000aff067e24 */ /* 0x002fc4000f8e00ff */
[----:B------:R-:W-:Y:S01]  /*10e0*/  IMAD.U32 R5, RZ, RZ, UR9 ;  /* 0x00000009ff057e24 */ /* 0x000fe2000f8e00ff */
[----:B------:R-:W-:Y:S01]  /*10f0*/  ULDC.64 UR8, c[0x0][0x418] ;  /* 0x0001060000087ab9 */ /* 0x000fe20000000a00 */
[----:B---3--:R-:W-:-:S03]  /*1100*/  IMAD.U32 R7, RZ, RZ, UR11 ;  /* 0x0000000bff077e24 */ /* 0x008fc6000f8e00ff */
[----:B------:R-:W2:Y:S04]  /*1110*/  @P0 LDG.E R4, desc[UR50][R4.64] ;  /* 0x0000003204040981 */ /* 0x000ea8000c1e1900 */
[----:B------:R-:W3:Y:S01]  /*1120*/  @P1 LDG.E R6, desc[UR50][R6.64] ;  /* 0x0000003206061981 */ /* 0x000ee2000c1e1900 */
[----:B------:R-:W-:Y:S01]  /*1130*/  UISETP.NE.U32.AND UP0, UPT, UR8, URZ, UPT ;  /* 0x0000003f0800728c */ /* 0x000fe2000bf05070 */
[----:B------:R-:W-:Y:S01]  /*1140*/  CS2R R20, SRZ ;  /* 0x0000000000147805 */ /* 0x000fe2000001ff00 */
[----:B------:R-:W-:Y:S01]  /*1150*/  UMOV UR44, UR5 ;  /* 0x00000005002c7c82 */ /* 0x000fe20008000000 */
[----:B------:R-:W-:Y:S01]  /*1160*/  ULDC UR5, c[0x0][0x2f0] ;  /* 0x0000bc0000057ab9 */ /* 0x000fe20000000800 */
[----:B------:R-:W-:Y:S01]  /*1170*/  UISETP.NE.AND.EX UP0, UPT, UR9, URZ, UPT, UP0 ;  /* 0x0000003f0900728c */ /* 0x000fe2000bf05300 */
[----:B------:R-:W-:Y:S01]  /*1180*/  IMAD.MOV.U32 R0, RZ, RZ, RZ ;  /* 0x000000ffff007224 */ /* 0x000fe200078e00ff */
[----:B------:R-:W-:Y:S01]  /*1190*/  UMOV UR49, URZ ;  /* 0x0000003f00317c82 */ /* 0x000fe20008000000 */
[----:B------:R-:W-:Y:S01]  /*11a0*/  UMOV UR45, UR6 ;  /* 0x00000006002d7c82 */ /* 0x000fe20008000000 */
[----:B------:R-:W-:Y:S01]  /*11b0*/  USEL UR4, UR4, 0x1, UP0 ;  /* 0x0000000104047887 */ /* 0x000fe20008000000 */
[----:B------:R-:W-:Y:S01]  /*11c0*/  IMAD.MOV.U32 R150, RZ, RZ, RZ ;  /* 0x000000ffff967224 */ /* 0x000fe200078e00ff */
[----:B------:R-:W-:Y:S01]  /*11d0*/  UISETP.NE.AND UP0, UPT, UR47, 0x1, UPT ;  /* 0x000000012f00788c */ /* 0x000fe2000bf05270 */
[----:B------:R-:W-:Y:S01]  /*11e0*/  CS2R R148, SRZ ;  /* 0x0000000000947805 */ /* 0x000fe2000001ff00 */
[----:B------:R-:W-:Y:S01]  /*11f0*/  UIMAD UR4, UR4, UR5, URZ ;  /* 0x00000005040472a4 */ /* 0x000fe2000f8e023f */
        /* <DEDUP_REMOVED lines=54> */
[----:B------:R-:W-:Y:S01]  /*1560*/  IMAD.MOV.U32 R168, RZ, RZ, RZ ;  /* 0x000000ffffa87224 */ /* 0x000fe200078e00ff */
[----:B--2---:R-:W-:-:S02]  /*1570*/  @P0 R2UR UR49, R4 ;  /* 0x00000000043102ca */ /* 0x004fc400000e0000 */
[----:B---3--:R-:W-:Y:S01]  /*1580*/  @P1 R2UR UR4, R6 ;  /* 0x00000000060412ca */ /* 0x008fe200000e0000 */
[----:B------:R-:W-:-:S14]  /*1590*/  @P1 BRA `(.L_x_3576) ;  /* 0x0000000000341947 */ /* 0x000fdc0003800000 */
[----:B------:R-:W-:Y:S02]  /*15a0*/  ULDC.64 UR6, c[0x0][0xa08] ;  /* 0x0002820000067ab9 */ /* 0x000fe40000000a00 */
[----:B------:R-:W-:-:S04]  /*15b0*/  ISETP.NE.U32.AND P0, PT, RZ, UR6, PT ;  /* 0x00000006ff007c0c */ /* 0x000fc8000bf05070 */
[----:B------:R-:W-:-:S13]  /*15c0*/  ISETP.NE.AND.EX P0, PT, RZ, UR7, PT, P0 ;  /* 0x00000007ff007c0c */ /* 0x000fda000bf05300 */
[----:B------:R-:W-:Y:S05]  /*15d0*/  @!P0 BRA `(.L_x_3576) ;  /* 0x0000000000248947 */ /* 0x000fea0003800000 */
[----:B------:R-:W-:Y:S02]  /*15e0*/  ULDC.64 UR4, c[0x0][0xa08] ;  /* 0x0002820000047ab9 */ /* 0x000fe40000000a00 */
[----:B------:R-:W-:-:S06]  /*15f0*/  UIMAD.WIDE UR4, UR42, 0x4, UR4 ;  /* 0x000000042a0478a5 */ /* 0x000fcc000f8e0204 */
[----:B------:R-:W-:Y:S01]  /*1600*/  MOV R4, UR4 ;  /* 0x0000000400047c02 */ /* 0x000fe20008000f00 */
[----:B------:R-:W-:-:S05]  /*1610*/  IMAD.U32 R5, RZ, RZ, UR5 ;  /* 0x00000005ff057e24 */ /* 0x000fca000f8e00ff */
[----:B------:R-:W2:Y:S04]  /*1620*/  LDG.E R6, desc[UR50][R4.64] ;  /* 0x0000003204067981 */ /* 0x000ea8000c1e1900 */
[----:B------:R-:W3:Y:S01]  /*1630*/  LDG.E R3, desc[UR50][R4.64+0x4] ;  /* 0x0000043204037981 */ /* 0x000ee2000c1e1900 */
[----:B--2---:R-:W-:Y:S02]  /*1640*/  R2UR UR4, R6 ;  /* 0x00000000060472ca */ /* 0x004fe400000e0000 */
[----:B---3--:R-:W-:-:S13]  /*1650*/  R2UR UR5, R3 ;  /* 0x00000000030572ca */ /* 0x008fda00000e0000 */
[----:B------:R-:W-:-:S12]  /*1660*/  UIADD3 UR4, -UR4, UR5, URZ ;  /* 0x0000000504047290 */ /* 0x000fd8000fffe13f */
.L_x_3576:
[----:B------:R-:W-:Y:S01]  /*1670*/  UIADD3 UR49, -UR49, UR4, URZ ;  /* 0x0000000431317290 */ /* 0x000fe2000fffe13f */
[----:B------:R-:W-:Y:S02]  /*1680*/  PLOP3.LUT P0, PT, PT, PT, UP0, 0x80, 0x0 ;  /* 0x000000000000781c */ /* 0x000fe40003f0f008 */
[----:B------:R-:W-:Y:S01]  /*1690*/  CS2R R38, SRZ ;  /* 0x0000000000267805 */ /* 0x000fe2000001ff00 */
[----:B------:R-:W-:Y:S01]  /*16a0*/  IMAD.MOV.U32 R8, RZ, RZ, RZ ;  /* 0x000000ffff087224 */ /* 0x000fe200078e00ff */
[----:B------:R-:W-:Y:S01]  /*16b0*/  UIADD3 UR4, UR49, 0x3f, URZ ;  /* 0x0000003f31047890 */ /* 0x000fe2000fffe03f */
[----:B------:R-:W-:Y:S02]  /*16c0*/  CS2R R166, SRZ ;  /* 0x0000000000a67805 */ /* 0x000fe4000001ff00 */
[----:B------:R-:W-:Y:S01]  /*16d0*/  CS2R R34, SRZ ;  /* 0x0000000000227805 */ /* 0x000fe2000001ff00 */
[----:B------:R-:W-:Y:S01]  /*16e0*/  IMAD.MOV.U32 R169, RZ, RZ, RZ ;  /* 0x000000ffffa97224 */ /* 0x000fe200078e00ff */
[----:B------:R-:W-:Y:S01]  /*16f0*/  USHF.R.S32.HI UR5, URZ, 0x1f, UR4 ;  /* 0x0000001f3f057899 */ /* 0x000fe20008011404 */
[----:B------:R-:W-:Y:S01]  /*1700*/  CS2R R30, SRZ ;  /* 0x00000000001e7805 */ /* 0x000fe2000001ff00 */
[----:B------:R-:W-:Y:S01]  /*1710*/  IMAD.MOV.U32 R28, RZ, RZ, RZ ;  /* 0x000000ffff1c7224 */ /* 0x000fe200078e00ff */
[----:B------:R-:W-:Y:S01]  /*1720*/  CS2R R170, SRZ ;  /* 0x0000000000aa7805 */ /* 0x000fe2000001ff00 */
[----:B------:R-:W-:Y:S01]  /*1730*/  ULEA.HI UR5, UR5, UR4, URZ, 0x6 ;  /* 0x0000000405057291 */ /* 0x000fe2000f8f303f */
[----:B------:R-:W-:Y:S01]  /*1740*/  CS2R R26, SRZ ;  /* 0x00000000001a7805 */ /* 0x000fe2000001ff00 */
[----:B------:R-:W-:-:S02]  /*1750*/  IMAD.MOV.U32 R172, RZ, RZ, RZ ;  /* 0x000000ffffac7224 */ /* 0x000fc400078e00ff */
[----:B------:R-:W-:Y:S01]  /*1760*/  USHF.R.S32.HI UR48, URZ, 0x6, UR5 ;  /* 0x000000063f307899 */ /* 0x000fe20008011405 */
[----:B------:R-:W-:Y:S11]  /*1770*/  @!P0 BRA `(.L_x_3577) ;  /* 0x0000001800448947 */ /* 0x000ff60003800000 */
[----:B------:R-:W-:Y:S01]  /*1780*/  UISETP.GE.AND UP0, UPT, UR49, 0x1, UPT ;  /* 0x000000013100788c */ /* 0x000fe2000bf06270 */
[----:B------:R-:W-:-:S05]  /*1790*/  PLOP3.LUT P0, PT, PT, PT, PT, 0x80, 0x0 ;  /* 0x000000000000781c */ /* 0x000fca0003f0f070 */
[----:B------:R-:W-:-:S13]  /*17a0*/  PLOP3.LUT P1, PT, PT, PT, UP0, 0x80, 0x0 ;  /* 0x000000000000781c */ /* 0x000fda0003f2f008 */
[----:B------:R-:W-:Y:S05]  /*17b0*/  @!P1 BRA `(.L_x_3578) ;  /* 0x0000005000d49947 */ /* 0x000fea0003800000 */
        /* <DEDUP_REMOVED lines=14> */
.L_x_3579:
[----:B------:R-:W-:Y:S01]  /*18a0*/  ULEA UR16, UR38, UR41, 0x3 ;  /* 0x0000002926107291 */ /* 0x000fe2000f8e183f */
[----:B------:R-:W-:-:S05]  /*18b0*/  IMAD.U32 R0, RZ, RZ, UR37 ;  /* 0x00000025ff007e24 */ /* 0x000fca000f8e00ff */
[----:B------:R-:W-:-:S04]  /*18c0*/  SHF.L.U32 R0, R0, 0x1f, RZ ;  /* 0x0000001f00007819 */ /* 0x000fc800000006ff */
[----:B------:R-:W0:Y:S02]  /*18d0*/  SYNCS.PHASECHK.TRANS64.TRYWAIT P1, [UR16+0x28c50], R0 ;  /* 0x028c5000ff0075a7 */ /* 0x000e240008020150 */
[----:B0-----:R-:W-:Y:S05]  /*18e0*/  @!P1 BRA `(.L_x_3580) ;  /* 0x000000d400849947 */ /* 0x001fea0003800000 */
.L_x_3710:
        /* <DEDUP_REMOVED lines=40> */
.L_x_3581:
        /* <DEDUP_REMOVED lines=8> */
.L_x_3588:
[----:B------:R-:W-:Y:S01]  /*1bf0*/  BAR.SYNC.DEFER_BLOCKING 0xe, 0x100 ;  /* 0x0384000000007b1d */ /* 0x000fe20000010000 */
[----:B01----:R-:W-:Y:S01]  /*1c00*/  IMAD.U32 R3, RZ, RZ, UR38 ;  /* 0x00000026ff037e24 */ /* 0x003fe2000f8e00ff */
[----:B------:R-:W-:Y:S01]  /*1c10*/  UIADD3 UR38, UR38, 0x1, URZ ;  /* 0x0000000126267890 */ /* 0x000fe2000fffe03f */
[C---:B------:R-:W-:Y:S02]  /*1c20*/  ISETP.GT.AND P2, PT, R0.reuse, RZ, PT ;  /* 0x000000ff0000720c */ /* 0x040fe40003f44270 */
[----:B------:R-:W-:Y:S01]  /*1c30*/  IMAD R3, R3, 0x40, R16 ;  /* 0x0000004003037824 */ /* 0x000fe200078e0210 */
[----:B------:R-:W-:Y:S01]  /*1c40*/  UISETP.NE.AND UP0, UPT, UR38, 0x2, UPT ;  /* 0x000000022600788c */ /* 0x000fe2000bf05270 */
[----:B------:R-:W-:-:S03]  /*1c50*/  IADD3 R0, R0, -0x1, RZ ;  /* 0xffffffff00007810 */ /* 0x000fc60007ffe0ff */
        /* <DEDUP_REMOVED lines=136> */
.L_x_3583:
[----:B------:R-:W-:Y:S01]  /*24e0*/  ULEA UR21, UR38, UR41, 0x3 ;  /* 0x0000002926157291 */ /* 0x000fe2000f8e183f */
[----:B------:R-:W-:-:S05]  /*24f0*/  IMAD.U32 R3, RZ, RZ, UR37 ;  /* 0x00000025ff037e24 */ /* 0x000fca000f8e00ff */
[----:B------:R-:W-:-:S04]  /*2500*/  SHF.L.U32 R3, R3, 0x1f, RZ ;  /* 0x0000001f03037819 */ /* 0x000fc800000006ff */
[----:B------:R0:W1:Y:S01]  /*2510*/  SYNCS.PHASECHK.TRANS64.TRYWAIT P1, [UR21+0x28c50], R3 ;  /* 0x028c5003ff0075a7 */ /* 0x0000620008020155 */
[----:B------:R-:W-:Y:S05]  /*2520*/  @!P0 BRA `(.L_x_3584) ;  /* 0x0000000000048947 */ /* 0x000fea0003800000 */
[----:B------:R-:W-:Y:S01]  /*2530*/  BPT.TRAP 0x1 ;  /* 0x000000040000795c */ /* 0x000fe20000300000 */
.L_x_3584:
[----:B-1----:R-:W-:Y:S05]  /*2540*/  @P1 BRA `(.L_x_3585) ;  /* 0x0000000000081947 */ /* 0x002fea0003800000 */
[----:B------:R-:W1:Y:S02]  /*2550*/  SYNCS.PHASECHK.TRANS64.TRYWAIT P1, [UR21+0x28c50], R3 ;  /* 0x028c5003ff0075a7 */ /* 0x000e640008020155 */
[----:B-1----:R-:W-:Y:S05]  /*2560*/  @!P1 BRA `(.L_x_3586) ;  /* 0x000000c8007c9947 */ /* 0x002fea0003800000 */
.L_x_3585:
        /* <DEDUP_REMOVED lines=31> */
.L_x_3587:
[----:B------:R-:W-:-:S04]  /*2760*/  UIADD3 UR6, UR21, 0x28c60, URZ ;  /* 0x00028c6015067890 */ /* 0x000fc8000fffe03f */
[----:B------:R-:W-:-:S09]  /*2770*/  UPRMT UR6, UR40, 0x654, UR6 ;  /* 0x0000065428067896 */ /* 0x000fd20008000006 */
[----:B------:R-:W-:Y:S01]  /*2780*/  SYNCS.ARRIVE.TRANS64.RED.A1T0 RZ, [UR6], RZ ;  /* 0x000000ffffff79a7 */ /* 0x000fe20008100406 */
[----:B------:R-:W-:Y:S05]  /*2790*/  @P2 BRA `(.L_x_3588) ;  /* 0xfffffff400142947 */ /* 0x000fea000383ffff */
.L_x_3582:
[----:B------:R-:W-:Y:S01]  /*27a0*/  BAR.SYNC.DEFER_BLOCKING 0xe, 0x100 ;  /* 0x0384000000007b1d */ /* 0x000fe20000010000 */
[----:B01----:R-:W-:Y:S01]  /*27b0*/  IMAD.U32 R3, RZ, RZ, UR38 ;  /* 0x00000026ff037e24 */ /* 0x003fe2000f8e00ff */
[----:B------:R-:W-:Y:S01]  /*27c0*/  UIADD3 UR38, UR38, 0x1, URZ ;  /* 0x0000000126267890 */ /* 0x000fe2000fffe03f */
[----:B------:R-:W-:Y:S02]  /*27d0*/  PLOP3.LUT P0, PT, PT, PT, PT, 0x8, 0x0 ;  /* 0x000000000000781c */ /* 0x000fe40003f0e170 */
[----:B------:R-:W-:Y:S01]  /*27e0*/  CS2R R20, SRZ ;  /* 0x0000000000147805 */ /* 0x000fe2000001ff00 */
        /* <DEDUP_REMOVED lines=135> */
[----:B------:R-:W-:Y:S01]  /*3060*/  FMUL.FTZ R0, R151, R0 ;  /* 0x0000000097007220 */ /* 0x000fe20000410000 */
[----:B------:R-:W-:Y:S06]  /*3070*/  BAR.ARV 0xf, 0x100 ;  /* 0x03c4000000007b1d */ /* 0x000fec0000002000 */
[----:B------:R-:W-:Y:S05]  /*3080*/  BRA `(.L_x_3578) ;  /* 0x0000003800a07947 */ /* 0x000fea0003800000 */
.L_x_3577:
[----:B------:R-:W-:Y:S01]  /*3090*/  UISETP.GE.AND UP0, UPT, UR49, 0x1, UPT ;  /* 0x000000013100788c */ /* 0x000fe2000bf06270 */
[----:B------:R-:W-:-:S05]  /*30a0*/  PLOP3.LUT P0, PT, PT, PT, PT, 0x80, 0x0 ;  /* 0x000000000000781c */ /* 0x000fca0003f0f070 */
[----:B------:R-:W-:-:S13]  /*30b0*/  PLOP3.LUT P1, PT, PT, PT, UP0, 0x80, 0x0 ;  /* 0x000000000000781c */ /* 0x000fda0003f2f008 */
[----:B------:R-:W-:Y:S05]  /*30c0*/  @!P1 BRA `(.L_x_3578) ;  /* 0x0000003800909947 */ /* 0x000fea0003800000 */
        /* <DEDUP_REMOVED lines=29> */
.L_x_3589:
        /* <DEDUP_REMOVED lines=9> */
.L_x_3711:
[----:B------:R-:W-:Y:S05]  /*3330*/  @!P0 BRA `(.L_x_3591) ;  /* 0x0000000000048947 */ /* 0x000fea0003800000 */
[----:B------:R-:W-:Y:S01]  /*3340*/  BPT.TRAP 0x1 ;  /* 0x000000040000795c */ /* 0x000fe20000300000 */
.L_x_3591:
[----:B------:R-:W-:Y:S02]  /*3350*/  IMAD.U32 R7, RZ, RZ, UR38 ;  /* 0x00000026ff077e24 */ /* 0x000fe4000f8e00ff */
[----:B------:R-:W-:-:S03]  /*3360*/  IMAD.U32 R8, RZ, RZ, UR37 ;  /* 0x00000025ff087e24 */ /* 0x000fc6000f8e00ff */
[----:B------:R-:W-:Y:S02]  /*3370*/  LEA R7, R7, UR41, 0x3 ;  /* 0x0000002907077c11 */ /* 0x000fe4000f8e18ff */
[----:B------:R-:W-:-:S04]  /*3380*/  SHF.L.U32 R8, R8, 0x1f, RZ ;  /* 0x0000001f08087819 */ /* 0x000fc800000006ff */
[----:B------:R1:W2:Y:S01]  /*3390*/  SYNCS.PHASECHK.TRANS64.TRYWAIT P1, [R7+URZ+0x28c30], R8 ;  /* 0x028c3008070075a7 */ /* 0x0002a2000802017f */
[----:B------:R-:W-:Y:S05]  /*33a0*/  @!P0 BRA `(.L_x_3592) ;  /* 0x0000000000048947 */ /* 0x000fea0003800000 */
[----:B------:R-:W-:Y:S01]  /*33b0*/  BPT.TRAP 0x1 ;  /* 0x000000040000795c */ /* 0x000fe20000300000 */
.L_x_3592:
[----:B--2---:R-:W-:Y:S05]  /*33c0*/  @P1 BRA `(.L_x_3593) ;  /* 0x0000000000081947 */ /* 0x004fea0003800000 */
[----:B------:R-:W2:Y:S02]  /*33d0*/  SYNCS.PHASECHK.TRANS64.TRYWAIT P1, [R7+URZ+0x28c30], R8 ;  /* 0x028c3008070075a7 */ /* 0x000ea4000802017f */
[----:B--2---:R-:W-:Y:S05]  /*33e0*/  @!P1 BRA `(.L_x_3594) ;  /* 0x000000bc000c9947 */ /* 0x004fea0003800000 */
.L_x_3593:
        /* <DEDUP_REMOVED lines=42> */
.L_x_3595:
[----:B------:R-:W-:Y:S01]  /*3690*/  UIMAD UR6, UR48, -0x40, UR49 ;  /* 0xffffffc0300678a4 */ /* 0x000fe2000f8e0231 */
[----:B------:R-:W-:-:S05]  /*36a0*/  ULDC UR20, c[0x0][0x988] ;  /* 0x0002620000147ab9 */ /* 0x000fca0000000800 */
[----:B------:R-:W-:Y:S01]  /*36b0*/  IMAD.U32 R4, RZ, RZ, UR6 ;  /* 0x00000006ff047e24 */ /* 0x000fe2000f8e00ff */
        /* <DEDUP_REMOVED lines=55> */
[----:B------:R-:W-:Y:S01]  /*3a30*/  FSEL R43, R43, -INF , P2 ;  /* 0xff8000002b2b7808 */ /* 0x000fe20001000000 */
[----:B------:R-:W-:Y:S01]  /*3a40*/  BAR.SYNC.DEFER_BLOCKING 0xf, 0x100 ;  /* 0x03c4000000007b1d */ /* 0x000fe20000010000 */
[----:B------:R-:W-:Y:S02]  /*3a50*/  ISETP.GT.AND P2, PT, R3, 0x39, PT ;  /* 0x000000390300780c */ /* 0x000fe40003f44270 */
[----:B------:R-:W-:Y:S02]  /*3a60*/  FSEL R52, R52, -INF , P3 ;  /* 0xff80000034347808 */ /* 0x000fe40001800000 */
[----:B------:R-:W-:-:S02]  /*3a70*/  FMNMX.FTZ R3, R49, R4, !PT ;  /* 0x0000000431037209 */ /* 0x000fc40007810000 */
[----:B------:R-:W-:Y:S02]  /*3a80*/  FSEL R53, R53, -INF , P2 ;  /* 0xff80000035357808 */ /* 0x000fe40001000000 */
[----:B------:R-:W-:Y:S02]  /*3a90*/  FMNMX.FTZ R4, R52, R3, !PT ;  /* 0x0000000334047209 */ /* 0x000fe40007810000 */
[----:B------:R-:W-:Y:S02]  /*3aa0*/  FSEL R46, R46, -INF , P1 ;  /* 0xff8000002e2e7808 */ /* 0x000fe40000800000 */
[----:B------:R-:W-:Y:S02]  /*3ab0*/  FMNMX.FTZ R6, R53, R4, !PT ;  /* 0x0000000435067209 */ /* 0x000fe40007810000 */
[----:B------:R-:W-:Y:S02]  /*3ac0*/  FSEL R47, R47, -INF , P6 ;  /* 0xff8000002f2f7808 */ /* 0x000fe40003000000 */
[----:B------:R-:W-:Y:S01]  /*3ad0*/  FSEL R50, R50, -INF , P5 ;  /* 0xff80000032327808 */ /* 0x000fe20002800000 */
[----:B------:R-:W0:Y:S01]  /*3ae0*/  SHFL.BFLY PT, R3, R6, 0x2, 0x1f ;  /* 0x0c401f0006037f89 */ /* 0x000e2200000e0000 */
[----:B------:R-:W-:-:S02]  /*3af0*/  FSEL R51, R51, -INF , P4 ;  /* 0xff80000033337808 */ /* 0x000fc40002000000 */
        /* <DEDUP_REMOVED lines=12> */
[----:B------:R-:W-:Y:S02]  /*3bc0*/  FMNMX.FTZ R4, R42, R5, !PT ;  /* 0x000000052a047209 */ /* 0x000fe40007810000 */
        /* <DEDUP_REMOVED lines=19> */
[----:B------:R-:W-:Y:S01]  /*3d00*/  FMNMX.FTZ R4, R55, R4, !PT ;  /* 0x0000000437047209 */ /* 0x000fe20007810000 */
[----:B------:R-:W0:Y:S01]  /*3d10*/  MUFU.EX2 R25, R25 ;  /* 0x0000001900197308 */ /* 0x000e220000000800 */
[--C-:B------:R-:W-:Y:S01]  /*3d20*/  FFMA.FTZ R41, R41, UR20, -R6.reuse ;  /* 0x0000001429297c23 */ /* 0x100fe20008010806 */
[--C-:B------:R-:W-:Y:S01]  /*3d30*/  FFMA.FTZ R44, R44, UR20, -R6.reuse ;  /* 0x000000142c2c7c23 */ /* 0x100fe20008010806 */
[--C-:B------:R-:W-:Y:S01]  /*3d40*/  FFMA.FTZ R45, R45, UR20, -R6.reuse ;  /* 0x000000142d2d7c23 */ /* 0x100fe20008010806 */
[----:B------:R-:W3:Y:S01]  /*3d50*/  SHFL.BFLY PT, R5, R4, 0x2, 0x1f ;  /* 0x0c401f0004057f89 */ /* 0x000ee200000e0000 */
[--C-:B------:R-:W-:Y:S01]  /*3d60*/  FFMA.FTZ R48, R48, UR20, -R6.reuse ;  /* 0x0000001430307c23 */ /* 0x100fe20008010806 */
[--C-:B------:R-:W-:Y:S01]  /*3d70*/  FFMA.FTZ R49, R49, UR20, -R6.reuse ;  /* 0x0000001431317c23 */ /* 0x100fe20008010806 */
[--C-:B------:R-:W-:Y:S01]  /*3d80*/  FFMA.FTZ R52, R52, UR20, -R6.reuse ;  /* 0x0000001434347c23 */ /* 0x100fe20008010806 */
[----:B------:R-:W-:Y:S01]  /*3d90*/  MUFU.EX2 R28, R28 ;  /* 0x0000001c001c7308 */ /* 0x000fe20000000800 */
[----:B------:R-:W-:-:S07]  /*3da0*/  FFMA.FTZ R6, R53, UR20, -R6 ;  /* 0x0000001435067c23 */ /* 0x000fce0008010806 */
[----:B------:R-:W4:Y:S01]  /*3db0*/  MUFU.EX2 R29, R29 ;  /* 0x0000001d001d7308 */ /* 0x000f220000000800 */
[----:B0-----:R-:W-:Y:S01]  /*3dc0*/  FADD.FTZ R11, R24, R25 ;  /* 0x00000019180b7221 */ /* 0x001fe20000010000 */
[----:B------:R-:W-:-:S06]  /*3dd0*/  F2FP.F16.F32.PACK_AB R152, R25, R24 ;  /* 0x000000181998723e */ /* 0x000fcc00000000ff */
[----:B------:R-:W-:Y:S01]  /*3de0*/  MUFU.EX2 R32, R32 ;  /* 0x0000002000207308 */ /* 0x000fe20000000800 */
[----:B---3--:R-:W-:-:S07]  /*3df0*/  FMNMX.FTZ R5, R4, R5, !PT ;  /* 0x0000000504057209 */ /* 0x008fce0007810000 */
[----:B------:R-:W0:Y:S01]  /*3e00*/  MUFU.EX2 R33, R33 ;  /* 0x0000002100217308 */ /* 0x000e220000000800 */
[----:B------:R-:W3:Y:S01]  /*3e10*/  SHFL.BFLY PT, R4, R5, 0x1, 0x1f ;  /* 0x0c201f0005047f89 */ /* 0x000ee200000e0000 */
[----:B----4-:R-:W-:-:S06]  /*3e20*/  F2FP.F16.F32.PACK_AB R154, R29, R28 ;  /* 0x0000001c1d9a723e */ /* 0x010fcc00000000ff */
[----:B------:R-:W-:Y:S08]  /*3e30*/  MUFU.EX2 R36, R36 ;  /* 0x0000002400247308 */ /* 0x000ff00000000800 */
[----:B------:R-:W4:Y:S01]  /*3e40*/  MUFU.EX2 R37, R37 ;  /* 0x0000002500257308 */ /* 0x000f220000000800 */
[----:B0-----:R-:W-:-:S07]  /*3e50*/  F2FP.F16.F32.PACK_AB R156, R33, R32 ;  /* 0x00000020219c723e */ /* 0x001fce00000000ff */
[----:B------:R-:W-:Y:S01]  /*3e60*/  MUFU.EX2 R40, R40 ;  /* 0x0000002800287308 */ /* 0x000fe20000000800 */
[----:B---3--:R-:W-:-:S04]  /*3e70*/  FMNMX.FTZ R4, R5, R4, !PT ;  /* 0x0000000405047209 */ /* 0x008fc80007810000 */
[C---:B------:R-:W-:Y:S01]  /*3e80*/  FSETP.NEU.FTZ.AND P1, PT, R4.reuse, -INF , PT ;  /* 0xff8000000400780b */ /* 0x040fe20003f3d000 */
[----:B------:R-:W-:Y:S02]  /*3e90*/  FMUL.FTZ R5, R4, UR20 ;  /* 0x0000001404057c20 */ /* 0x000fe40008410000 */
[----:B------:R-:W0:Y:S01]  /*3ea0*/  MUFU.EX2 R41, R41 ;  /* 0x0000002900297308 */ /* 0x000e220000000800 */
[----:B----4-:R-:W-:Y:S02]  /*3eb0*/  F2FP.F16.F32.PACK_AB R158, R37, R36 ;  /* 0x00000024259e723e */ /* 0x010fe400000000ff */
[----:B------:R-:W-:-:S05]  /*3ec0*/  FSEL R9, R5, RZ, P1 ;  /* 0x000000ff05097208 */ /* 0x000fca0000800000 */
        /* <DEDUP_REMOVED lines=13> */
[--C-:B------:R-:W-:Y:S01]  /*3fa0*/  FFMA.FTZ R50, R50, UR20, -R9.reuse ;  /* 0x0000001432327c23 */ /* 0x100fe20008010809 */
[----:B------:R-:W3:Y:S01]  /*3fb0*/  MUFU.EX2 R27, R27 ;  /* 0x0000001b001b7308 */ /* 0x000ee20000000800 */
[--C-:B------:R-:W-:Y:S01]  /*3fc0*/  FFMA.FTZ R51, R51, UR20, -R9.reuse ;  /* 0x0000001433337c23 */ /* 0x100fe20008010809 */
[--C-:B------:R-:W-:Y:S01]  /*3fd0*/  FFMA.FTZ R54, R54, UR20, -R9.reuse ;  /* 0x0000001436367c23 */ /* 0x100fe20008010809 */
[----:B------:R-:W-:Y:S01]  /*3fe0*/  FFMA.FTZ R9, R55, UR20, -R9 ;  /* 0x0000001437097c23 */ /* 0x000fe20008010809 */
[----:B0-----:R-:W-:-:S04]  /*3ff0*/  F2FP.F16.F32.PACK_AB R160, R41, R40 ;  /* 0x0000002829a0723e */ /* 0x001fc800000000ff */
[----:B------:R-:W-:Y:S08]  /*4000*/  MUFU.EX2 R30, R30 ;  /* 0x0000001e001e7308 */ /* 0x000ff00000000800 */
[----:B------:R-:W0:Y:S01]  /*4010*/  MUFU.EX2 R31, R31 ;  /* 0x0000001f001f7308 */ /* 0x000e220000000800 */
[----:B---3--:R-:W-:-:S07]  /*4020*/  F2FP.F16.F32.PACK_AB R153, R27, R26 ;  /* 0x0000001a1b99723e */ /* 0x008fce00000000ff */
[----:B------:R-:W3:Y:S08]  /*4030*/  MUFU.EX2 R34, R34 ;  /* 0x0000002200227308 */ /* 0x000ef00000000800 */
[----:B------:R4:W-:Y:S01]  /*4040*/  MUFU.EX2 R5, R6 ;  /* 0x0000000600057308 */ /* 0x0009e20000000800 */
[----:B0-----:R-:W-:-:S05]  /*4050*/  F2FP.F16.F32.PACK_AB R155, R31, R30 ;  /* 0x0000001e1f9b723e */ /* 0x001fca00000000ff */
[----:B------:R0:W-:Y:S02]  /*4060*/  STSM.16.M88.4 [R19+0x26800], R152 ;  /* 0x0268009813007844 */ /* 0x0001e40000000200 */
[----:B------:R-:W5:Y:S01]  /*4070*/  MUFU.EX2 R35, R35 ;  /* 0x0000002300237308 */ /* 0x000f620000000800 */
[----:B----4-:R-:W-:Y:S01]  /*4080*/  FADD.FTZ R6, R28, R11 ;  /* 0x0000000b1c067221 */ /* 0x010fe20000010000 */
[----:B------:R-:W-:-:S03]  /*4090*/  FADD.FTZ R11, R26, R27 ;  /* 0x0000001b1a0b7221 */ /* 0x000fc60000010000 */
[----:B------:R-:W-:Y:S01]  /*40a0*/  FADD.FTZ R13, R29, R6 ;  /* 0x000000061d0d7221 */ /* 0x000fe20000010000 */
[----:B------:R-:W-:Y:S02]  /*40b0*/  FADD.FTZ R6, R30, R11 ;  /* 0x0000000b1e067221 */ /* 0x000fe40000010000 */
[----:B------:R-:W4:Y:S01]  /*40c0*/  MUFU.EX2 R38, R38 ;  /* 0x0000002600267308 */ /* 0x000f220000000800 */
[----:B------:R-:W-:Y:S01]  /*40d0*/  FADD.FTZ R10, R32, R13 ;  /* 0x0000000d200a7221 */ /* 0x000fe20000010000 */
[----:B------:R-:W-:-:S03]  /*40e0*/  FADD.FTZ R11, R31, R6 ;  /* 0x000000061f0b7221 */ /* 0x000fc60000010000 */
[----:B------:R-:W-:Y:S01]  /*40f0*/  FADD.FTZ R13, R33, R10 ;  /* 0x0000000a210d7221 */ /* 0x000fe20000010000 */
[----:B---3--:R-:W-:Y:S02]  /*4100*/  FADD.FTZ R6, R34, R11 ;  /* 0x0000000b22067221 */ /* 0x008fe40000010000 */
[----:B------:R-:W3:Y:S01]  /*4110*/  MUFU.EX2 R39, R39 ;  /* 0x0000002700277308 */ /* 0x000ee20000000800 */
[----:B------:R-:W-:Y:S01]  /*4120*/  FADD.FTZ R10, R36, R13 ;  /* 0x0000000d240a7221 */ /* 0x000fe20000010000 */
[C---:B-----5:R-:W-:Y:S01]  /*4130*/  FADD.FTZ R11, R35.reuse, R6 ;  /* 0x00000006230b7221 */ /* 0x060fe20000010000 */
[----:B------:R-:W-:Y:S02]  /*4140*/  F2FP.F16.F32.PACK_AB R157, R35, R34 ;  /* 0x00000022239d723e */ /* 0x000fe400000000ff */
[----:B------:R-:W-:-:S03]  /*4150*/  FADD.FTZ R13, R37, R10 ;  /* 0x0000000a250d7221 */ /* 0x000fc60000010000 */
[----:B------:R-:W5:Y:S01]  /*4160*/  MUFU.EX2 R42, R42 ;  /* 0x0000002a002a7308 */ /* 0x000f620000000800 */
[----:B----4-:R-:W-:Y:S01]  /*4170*/  FADD.FTZ R6, R38, R11 ;  /* 0x0000000b26067221 */ /* 0x010fe20000010000 */
[----:B------:R-:W-:-:S04]  /*4180*/  FADD.FTZ R10, R40, R13 ;  /* 0x0000000d280a7221 */ /* 0x000fc80000010000 */
[----:B------:R-:W-:Y:S02]  /*4190*/  FADD.FTZ R13, R41, R10 ;  /* 0x0000000a290d7221 */ /* 0x000fe40000010000 */
[----:B------:R-:W4:Y:S01]  /*41a0*/  MUFU.EX2 R43, R43 ;  /* 0x0000002b002b7308 */ /* 0x000f220000000800 */
[C---:B---3--:R-:W-:Y:S01]  /*41b0*/  FADD.FTZ R11, R39.reuse, R6 ;  /* 0x00000006270b7221 */ /* 0x048fe20000010000 */
[----:B------:R-:W-:-:S05]  /*41c0*/  F2FP.F16.F32.PACK_AB R159, R39, R38 ;  /* 0x00000026279f723e */ /* 0x000fca00000000ff */
[----:B------:R0:W-:Y:S01]  /*41d0*/  STSM.16.M88.4 [R184], R156 ;  /* 0x0000009cb8007844 */ /* 0x0001e20000000200 */
[----:B------:R-:W3:Y:S01]  /*41e0*/  MUFU.EX2 R44, R44 ;  /* 0x0000002c002c7308 */ /* 0x000ee20000000800 */
[----:B-----5:R-:W-:-:S07]  /*41f0*/  FADD.FTZ R6, R42, R11 ;  /* 0x0000000b2a067221 */ /* 0x020fce0000010000 */
[----:B------:R-:W5:Y:S01]  /*4200*/  MUFU.EX2 R46, R46 ;  /* 0x0000002e002e7308 */ /* 0x000f620000000800 */
[C---:B----4-:R-:W-:Y:S01]  /*4210*/  FADD.FTZ R11, R43.reuse, R6 ;  /* 0x000000062b0b7221 */ /* 0x050fe20000010000 */
[----:B------:R-:W-:-:S06]  /*4220*/  F2FP.F16.F32.PACK_AB R161, R43, R42 ;  /* 0x0000002a2ba1723e */ /* 0x000fcc00000000ff */
[----:B------:R-:W4:Y:S01]  /*4230*/  MUFU.EX2 R45, R45 ;  /* 0x0000002d002d7308 */ /* 0x000f220000000800 */
[----:B---3--:R-:W-:-:S07]  /*4240*/  FADD.FTZ R6, R44, R13 ;  /* 0x0000000d2c067221 */ /* 0x008fce0000010000 */
[----:B------:R-:W3:Y:S01]  /*4250*/  MUFU.EX2 R47, R47 ;  /* 0x0000002f002f7308 */ /* 0x000ee20000000800 */
[----:B-----5:R-:W-:-:S07]  /*4260*/  FADD.FTZ R10, R46, R11 ;  /* 0x0000000b2e0a7221 */ /* 0x020fce0000010000 */
[----:B------:R-:W-:Y:S01]  /*4270*/  MUFU.EX2 R48, R48 ;  /* 0x0000003000307308 */ /* 0x000fe20000000800 */
[C---:B----4-:R-:W-:Y:S01]  /*4280*/  F2FP.F16.F32.PACK_AB R162, R45.reuse, R44 ;  /* 0x0000002c2da2723e */ /* 0x050fe200000000ff */
[----:B------:R-:W-:-:S06]  /*4290*/  FADD.FTZ R45, R45, R6 ;  /* 0x000000062d2d7221 */ /* 0x000fcc0000010000 */
[----:B------:R-:W4:Y:S01]  /*42a0*/  MUFU.EX2 R49, R49 ;  /* 0x0000003100317308 */ /* 0x000f220000000800 */
[C---:B---3--:R-:W-:Y:S01]  /*42b0*/  F2FP.F16.F32.PACK_AB R163, R47.reuse, R46 ;  /* 0x0000002e2fa3723e */ /* 0x048fe200000000ff */
[----:B------:R-:W-:-:S04]  /*42c0*/  FADD.FTZ R47, R47, R10 ;  /* 0x0000000a2f2f7221 */ /* 0x000fc80000010000 */
[----:B------:R0:W-:Y:S02]  /*42d0*/  STSM.16.M88.4 [R22], R160 ;  /* 0x000000a016007844 */ /* 0x0001e40000000200 */
[----:B------:R-:W-:Y:S08]  /*42e0*/  MUFU.EX2 R50, R50 ;  /* 0x0000003200327308 */ /* 0x000ff00000000800 */
[----:B------:R-:W3:Y:S01]  /*42f0*/  MUFU.EX2 R51, R51 ;  /* 0x0000003300337308 */ /* 0x000ee20000000800 */
[----:B----4-:R-:W-:Y:S01]  /*4300*/  F2FP.F16.F32.PACK_AB R164, R49, R48 ;  /* 0x0000003031a4723e */ /* 0x010fe200000000ff */
[----:B------:R-:W-:-:S04]  /*4310*/  FADD.FTZ R48, R48, R45 ;  /* 0x0000002d30307221 */ /* 0x000fc80000010000 */
[----:B------:R-:W-:Y:S02]  /*4320*/  FADD.FTZ R49, R49, R48 ;  /* 0x0000003031317221 */ /* 0x000fe40000010000 */
[----:B------:R-:W4:Y:S08]  /*4330*/  MUFU.EX2 R52, R52 ;  /* 0x0000003400347308 */ /* 0x000f300000000800 */
[----:B------:R-:W5:Y:S01]  /*4340*/  MUFU.EX2 R54, R54 ;  /* 0x0000003600367308 */ /* 0x000f620000000800 */
[----:B---3--:R-:W-:Y:S01]  /*4350*/  F2FP.F16.F32.PACK_AB R165, R51, R50 ;  /* 0x0000003233a5723e */ /* 0x008fe200000000ff */
[----:B------:R-:W-:-:S04]  /*4360*/  FADD.FTZ R50, R50, R47 ;  /* 0x0000002f32327221 */ /* 0x000fc80000010000 */
[----:B------:R-:W-:Y:S02]  /*4370*/  FADD.FTZ R51, R51, R50 ;  /* 0x0000003233337221 */ /* 0x000fe40000010000 */
[----:B------:R-:W3:Y:S01]  /*4380*/  MUFU.EX2 R9, R9 ;  /* 0x0000000900097308 */ /* 0x000ee20000000800 */
[----:B----4-:R-:W-:Y:S01]  /*4390*/  F2FP.F16.F32.PACK_AB R166, R5, R52 ;  /* 0x0000003405a6723e */ /* 0x010fe200000000ff */
[----:B------:R-:W-:-:S04]  /*43a0*/  FADD.FTZ R52, R52, R49 ;  /* 0x0000003134347221 */ /* 0x000fc80000010000 */
[----:B------:R-:W-:Y:S01]  /*43b0*/  FADD.FTZ R5, R5, R52 ;  /* 0x0000003405057221 */ /* 0x000fe20000010000 */
[----:B-----5:R-:W-:Y:S01]  /*43c0*/  FADD.FTZ R6, R54, R51 ;  /* 0x0000003336067221 */ /* 0x020fe20000010000 */
[----:B---3--:R-:W-:-:S03]  /*43d0*/  F2FP.F16.F32.PACK_AB R167, R9, R54 ;  /* 0x0000003609a7723e */ /* 0x008fc600000000ff */
[----:B------:R-:W-:Y:S02]  /*43e0*/  FADD.FTZ R6, R9, R6 ;  /* 0x0000000609067221 */ /* 0x000fe40000010000 */
[----:B------:R0:W-:Y:S01]  /*43f0*/  STSM.16.M88.4 [R23], R164 ;  /* 0x000000a417007844 */ /* 0x0001e20000000200 */
[----:B------:R-:W-:Y:S05]  /*4400*/  @!P0 BRA `(.L_x_3596) ;  /* 0x0000000000048947 */ /* 0x000fea0003800000 */
[----:B------:R-:W-:Y:S01]  /*4410*/  BPT.TRAP 0x1 ;  /* 0x000000040000795c */ /* 0x000fe20000300000 */
.L_x_3596:
[----:B------:R3:W4:Y:S01]  /*4420*/  SYNCS.PHASECHK.TRANS64.TRYWAIT P1, [R7+URZ+0x28c50], R8 ;  /* 0x028c5008070075a7 */ /* 0x000722000802017f */
[----:B------:R-:W-:Y:S05]  /*4430*/  @!P0 BRA `(.L_x_3597) ;  /* 0x0000000000048947 */ /* 0x000fea0003800000 */
[----:B------:R-:W-:Y:S01]  /*4440*/  BPT.TRAP 0x1 ;  /* 0x000000040000795c */ /* 0x000fe20000300000 */
.L_x_3597:
[----:B------:R-:W-:Y:S01]  /*4450*/  ULOP3.LUT UR52, UR52, 0x2000000, URZ, 0xfc, !UPT ;  /* 0x0200000034347892 */ /* 0x000fe2000f8efc3f */
[----:B----4-:R-:W-:Y:S11]  /*4460*/  @P1 BRA `(.L_x_3598) ;  /* 0x0000000000081947 */ /* 0x010ff60003800000 */
[----:B------:R-:W4:Y:S02]  /*4470*/  SYNCS.PHASECHK.TRANS64.TRYWAIT P1, [R7+URZ+0x28c50], R8 ;  /* 0x028c5008070075a7 */ /* 0x000f24000802017f */
[----:B----4-:R-:W-:Y:S05]  /*4480*/  @!P1 BRA `(.L_x_3599) ;  /* 0x000000a800f89947 */ /* 0x010fea0003800000 */
.L_x_3598:
        /* <DEDUP_REMOVED lines=34> */
.L_x_3600:
        /* <DEDUP_REMOVED lines=8> */
[----:B-1234-:R-:W-:Y:S01]  /*4730*/  MOV R8, R3 ;  /* 0x0000000300087202 */ /* 0x01efe20000000f00 */
[----:B------:R-:W-:Y:S01]  /*4740*/  UIADD3 UR48, UR48, -0x2, URZ ;  /* 0xfffffffe30307890 */ /* 0x000fe2000fffe03f */
[----:B------:R-:W-:Y:S01]  /*4750*/  UMOV UR22, UR38 ;  /* 0x0000002600167c82 */ /* 0x000fe20008000000 */
[----:B------:R-:W-:-:S10]  /*4760*/  ULDC UR20, c[0x0][0x988] ;  /* 0x0002620000147ab9 */ /* 0x000fd40000000800 */
.L_x_3612:
        /* <DEDUP_REMOVED lines=8> */
[----:B01-3--:R-:W-:Y:S11]  /*47f0*/  @!P0 BRA `(.L_x_3602) ;  /* 0x0000000000048947 */ /* 0x00bff60003800000 */
[----:B------:R-:W-:Y:S01]  /*4800*/  BPT.TRAP 0x1 ;  /* 0x000000040000795c */ /* 0x000fe20000300000 */
.L_x_3602:
[----:B------:R-:W-:Y:S01]  /*4810*/  ULEA UR21, UR38, UR41, 0x3 ;  /* 0x0000002926157291 */ /* 0x000fe2000f8e183f */
[----:B------:R-:W-:-:S05]  /*4820*/  IMAD.U32 R7, RZ, RZ, UR37 ;  /* 0x00000025ff077e24 */ /* 0x000fca000f8e00ff */
[----:B------:R-:W-:-:S04]  /*4830*/  SHF.L.U32 R7, R7, 0x1f, RZ ;  /* 0x0000001f07077819 */ /* 0x000fc800000006ff */
[----:B------:R1:W2:Y:S01]  /*4840*/  SYNCS.PHASECHK.TRANS64.TRYWAIT P2, [UR21+0x28c30], R7 ;  /* 0x028c3007ff0075a7 */ /* 0x0002a20008040155 */
[----:B------:R-:W-:Y:S05]  /*4850*/  @!P0 BRA `(.L_x_3603) ;  /* 0x0000000000048947 */ /* 0x000fea0003800000 */
[----:B------:R-:W-:Y:S01]  /*4860*/  BPT.TRAP 0x1 ;  /* 0x000000040000795c */ /* 0x000fe20000300000 */
.L_x_3603:
[----:B--2---:R-:W-:Y:S05]  /*4870*/  @P2 BRA `(.L_x_3604) ;  /* 0x0000000000082947 */ /* 0x004fea0003800000 */
[----:B------:R-:W2:Y:S02]  /*4880*/  SYNCS.PHASECHK.TRANS64.TRYWAIT P2, [UR21+0x28c30], R7 ;  /* 0x028c3007ff0075a7 */ /* 0x000ea40008040155 */
[----:B--2---:R-:W-:Y:S05]  /*4890*/  @!P2 BRA `(.L_x_3605) ;  /* 0x000000a80008a947 */ /* 0x004fea0003800000 */
.L_x_3604:
        /* <DEDUP_REMOVED lines=28> */
.L_x_3606:
[----:B--2---:R-:W-:Y:S01]  /*4a60*/  FMNMX.FTZ R4, R152, R8, !PT ;  /* 0x0000000898047209 */ /* 0x004fe20007810000 */
[----:B------:R-:W-:-:S03]  /*4a70*/  UIADD3 UR6, UR21, 0x28c40, URZ ;  /* 0x00028c4015067890 */ /* 0x000fc6000fffe03f */
[----:B------:R-:W-:Y:S01]  /*4a80*/  FMNMX.FTZ R3, R153, R4, !PT ;  /* 0x0000000499037209 */ /* 0x000fe20007810000 */
        /* <DEDUP_REMOVED lines=16> */
[----:B------:R-:W-:-:S03]  /*4b90*/  FMNMX.FTZ R4, R154, R9, !PT ;  /* 0x000000099a047209 */ /* 0x000fc60007810000 */
[----:B------:R-:W0:Y:S02]  /*4ba0*/  SHFL.BFLY PT, R3, R10, 0x2, 0x1f ;  /* 0x0c401f000a037f89 */ /* 0x000e2400000e0000 */
[----:B0-----:R-:W-:Y:S02]  /*4bb0*/  FMNMX.FTZ R12, R10, R3, !PT ;  /* 0x000000030a0c7209 */ /* 0x001fe40007810000 */
[----:B------:R-:W-:-:S03]  /*4bc0*/  FMNMX.FTZ R3, R155, R4, !PT ;  /* 0x000000049b037209 */ /* 0x000fc60007810000 */
[----:B------:R-:W0:Y:S01]  /*4bd0*/  SHFL.BFLY PT, R11, R12, 0x1, 0x1f ;  /* 0x0c201f000c0b7f89 */ /* 0x000e2200000e0000 */
[----:B------:R-:W-:-:S04]  /*4be0*/  FMNMX.FTZ R4, R158, R3, !PT ;  /* 0x000000039e047209 */ /* 0x000fc80007810000 */
[----:B------:R-:W-:-:S04]  /*4bf0*/  FMNMX.FTZ R3, R159, R4, !PT ;  /* 0x000000049f037209 */ /* 0x000fc80007810000 */
[----:B------:R-:W-:Y:S02]  /*4c00*/  FMNMX.FTZ R4, R162, R3, !PT ;  /* 0x00000003a2047209 */ /* 0x000fe40007810000 */
[----:B0-----:R-:W-:Y:S02]  /*4c10*/  FMNMX.FTZ R3, R12, R11, !PT ;  /* 0x0000000b0c037209 */ /* 0x001fe40007810000 */
[----:B------:R-:W-:-:S03]  /*4c20*/  FMNMX.FTZ R11, R163, R4, !PT ;  /* 0x00000004a30b7209 */ /* 0x000fc60007810000 */
[C---:B------:R-:W-:Y:S01]  /*4c30*/  FMUL.FTZ R205, R3.reuse, UR20 ;  /* 0x0000001403cd7c20 */ /* 0x040fe20008410000 */
[----:B------:R-:W-:Y:S01]  /*4c40*/  FMNMX.FTZ R4, R166, R11, !PT ;  /* 0x0000000ba6047209 */ /* 0x000fe20007810000 */
[----:B------:R-:W-:Y:S02]  /*4c50*/  FADD.FTZ R8, -R3, R8 ;  /* 0x0000000803087221 */ /* 0x000fe40000010100 */
[--C-:B------:R-:W-:Y:S01]  /*4c60*/  FFMA.FTZ R21, R157, UR20, -R205.reuse ;  /* 0x000000149d157c23 */ /* 0x100fe200080108cd */
[----:B------:R-:W-:Y:S01]  /*4c70*/  FMNMX.FTZ R11, R167, R4, !PT ;  /* 0x00000004a70b7209 */ /* 0x000fe20007810000 */
[--C-:B------:R-:W-:Y:S01]  /*4c80*/  FFMA.FTZ R10, R156, UR20, -R205.reuse ;  /* 0x000000149c0a7c23 */ /* 0x100fe200080108cd */
[--C-:B------:R-:W-:Y:S01]  /*4c90*/  FFMA.FTZ R156, R160, UR20, -R205.reuse ;  /* 0x00000014a09c7c23 */ /* 0x100fe200080108cd */
[----:B------:R-:W-:Y:S01]  /*4ca0*/  FMUL.FTZ R8, R8, UR20 ;  /* 0x0000001408087c20 */ /* 0x000fe20008410000 */
        /* <DEDUP_REMOVED lines=8> */
[----:B------:R-:W-:Y:S01]  /*4d30*/  FMNMX.FTZ R4, R174, R13, !PT ;  /* 0x0000000dae047209 */ /* 0x000fe20007810000 */
[--C-:B------:R-:W-:Y:S01]  /*4d40*/  FFMA.FTZ R12, R164, UR20, -R205.reuse ;  /* 0x00000014a40c7c23 */ /* 0x100fe200080108cd */
[--C-:B------:R-:W-:Y:S01]  /*4d50*/  FFMA.FTZ R164, R176, UR20, -R205.reuse ;  /* 0x00000014b0a47c23 */ /* 0x100fe200080108cd */
[--C-:B------:R-:W-:Y:S01]  /*4d60*/  FFMA.FTZ R161, R169, UR20, -R205.reuse ;  /* 0x00000014a9a17c23 */ /* 0x100fe200080108cd */
[----:B------:R-:W-:Y:S01]  /*4d70*/  FMNMX.FTZ R13, R175, R4, !PT ;  /* 0x00000004af0d7209 */ /* 0x000fe20007810000 */
[----:B------:R-:W2:Y:S01]  /*4d80*/  MUFU.EX2 R11, R11 ;  /* 0x0000000b000b7308 */ /* 0x000ea20000000800 */
[--C-:B------:R-:W-:Y:S01]  /*4d90*/  FFMA.FTZ R169, R177, UR20, -R205.reuse ;  /* 0x00000014b1a97c23 */ /* 0x100fe200080108cd */
[--C-:B------:R-:W-:Y:S01]  /*4da0*/  FFMA.FTZ R20, R180, UR20, -R205.reuse ;  /* 0x00000014b4147c23 */ /* 0x100fe200080108cd */
[----:B------:R-:W-:Y:S01]  /*4db0*/  FMNMX.FTZ R4, R178, R13, !PT ;  /* 0x0000000db2047209 */ /* 0x000fe20007810000 */
[----:B------:R-:W-:-:S03]  /*4dc0*/  FFMA.FTZ R181, R181, UR20, -R205 ;  /* 0x00000014b5b57c23 */ /* 0x000fc600080108cd */
[----:B------:R-:W-:Y:S01]  /*4dd0*/  FMNMX.FTZ R13, R179, R4, !PT ;  /* 0x00000004b30d7209 */ /* 0x000fe20007810000 */
[----:B------:R-:W3:Y:S01]  /*4de0*/  MUFU.EX2 R152, R152 ;  /* 0x0000009800987308 */ /* 0x000ee20000000800 */
[-C--:B0-----:R-:W-:Y:S01]  /*4df0*/  FMUL.FTZ R24, R24, R8.reuse ;  /* 0x0000000818187220 */ /* 0x081fe20000410000 */
[-C--:B------:R-:W-:Y:S01]  /*4e00*/  FMUL.FTZ R25, R25, R8.reuse ;  /* 0x0000000819197220 */ /* 0x080fe20000410000 */
[----:B------:R-:W-:Y:S01]  /*4e10*/  FMNMX.FTZ R4, R182, R13, !PT ;  /* 0x0000000db6047209 */ /* 0x000fe20007810000 */
[--C-:B------:R-:W-:Y:S01]  /*4e20*/  FFMA.FTZ R13, R165, UR20, -R205.reuse ;  /* 0x00000014a50d7c23 */ /* 0x100fe200080108cd */
[----:B------:R-:W-:Y:S01]  /*4e30*/  FFMA.FTZ R165, R173, UR20, -R205 ;  /* 0x00000014ada57c23 */ /* 0x000fe200080108cd */
[----:B------:R-:W-:Y:S01]  /*4e40*/  FMUL.FTZ R28, R28, R8 ;  /* 0x000000081c1c7220 */ /* 0x000fe20000410000 */
[----:B------:R-:W-:Y:S01]  /*4e50*/  FMNMX.FTZ R4, R183, R4, !PT ;  /* 0x00000004b7047209 */ /* 0x000fe20007810000 */
[----:B------:R-:W0:Y:S01]  /*4e60*/  MUFU.EX2 R10, R10 ;  /* 0x0000000a000a7308 */ /* 0x000e220000000800 */
[-C--:B------:R-:W-:Y:S01]  /*4e70*/  FMUL.FTZ R29, R29, R8.reuse ;  /* 0x000000081d1d7220 */ /* 0x080fe20000410000 */
[-C--:B------:R-:W-:Y:S01]  /*4e80*/  FMUL.FTZ R32, R32, R8.reuse ;  /* 0x0000000820207220 */ /* 0x080fe20000410000 */
[-C--:B------:R-:W-:Y:S01]  /*4e90*/  FMUL.FTZ R33, R33, R8.reuse ;  /* 0x0000000821217220 */ /* 0x080fe20000410000 */
[----:B------:R-:W4:Y:S01]  /*4ea0*/  SHFL.BFLY PT, R153, R4, 0x2, 0x1f ;  /* 0x0c401f0004997f89 */ /* 0x000f2200000e0000 */
        /* <DEDUP_REMOVED lines=23> */
[----:B----4-:R-:W-:Y:S01]  /*5020*/  FMNMX.FTZ R153, R4, R153, !PT ;  /* 0x0000009904997209 */ /* 0x010fe20007810000 */
[-C--:B------:R-:W-:Y:S01]  /*5030*/  FMUL.FTZ R76, R76, R8.reuse ;  /* 0x000000084c4c7220 */ /* 0x080fe20000410000 */
[-C--:B------:R-:W-:Y:S01]  /*5040*/  FMUL.FTZ R77, R77, R8.reuse ;  /* 0x000000084d4d7220 */ /* 0x080fe20000410000 */
[-C--:B------:R-:W-:Y:S01]  /*5050*/  FMUL.FTZ R80, R80, R8.reuse ;  /* 0x0000000850507220 */ /* 0x080fe20000410000 */
[----:B------:R-:W-:Y:S01]  /*5060*/  MUFU.EX2 R12, R12 ;  /* 0x0000000c000c7308 */ /* 0x000fe20000000800 */
[----:B------:R-:W4:Y:S01]  /*5070*/  SHFL.BFLY PT, R4, R153, 0x1, 0x1f ;  /* 0x0c201f0099047f89 */ /* 0x000f2200000e0000 */
        /* <DEDUP_REMOVED lines=23> */
[----:B----4-:R-:W-:Y:S01]  /*51f0*/  FMNMX.FTZ R4, R153, R4, !PT ;  /* 0x0000000499047209 */ /* 0x010fe20007810000 */
        /* <DEDUP_REMOVED lines=9> */
[----:B------:R-:W-:Y:S01]  /*5290*/  FFMA.FTZ R168, R154, UR20, -R157 ;  /* 0x000000149aa87c23 */ /* 0x000fe2000801089d */
[----:B------:R-:W-:-:S02]  /*52a0*/  IMAD.MOV R154, RZ, RZ, -R18 ;  /* 0x000000ffff9a7224 */ /* 0x000fc400078e0a12 */
[--C-:B------:R-:W-:Y:S01]  /*52b0*/  FFMA.FTZ R153, R155, UR20, -R157.reuse ;  /* 0x000000149b997c23 */ /* 0x100fe2000801089d */
[--C-:B------:R-:W-:Y:S01]  /*52c0*/  FFMA.FTZ R155, R158, UR20, -R157.reuse ;  /* 0x000000149e9b7c23 */ /* 0x100fe2000801089d */
[--C-:B------:R-:W-:Y:S01]  /*52d0*/  FFMA.FTZ R172, R159, UR20, -R157.reuse ;  /* 0x000000149fac7c23 */ /* 0x100fe2000801089d */
[----:B------:R-:W-:Y:S01]  /*52e0*/  MUFU.EX2 R173, R173 ;  /* 0x000000ad00ad7308 */ /* 0x000fe20000000800 */
[----:B------:R-:W-:Y:S01]  /*52f0*/  ISETP.NE.AND P2, PT, R17, R154, PT ;  /* 0x0000009a1100720c */ /* 0x000fe20003f45270 */
[--C-:B------:R-:W-:Y:S01]  /*5300*/  FFMA.FTZ R158, R162, UR20, -R157.reuse ;  /* 0x00000014a29e7c23 */ /* 0x100fe2000801089d */
[--C-:B------:R-:W-:Y:S01]  /*5310*/  FFMA.FTZ R162, R167, UR20, -R157.reuse ;  /* 0x00000014a7a27c23 */ /* 0x100fe2000801089d */
[--C-:B------:R-:W-:Y:S01]  /*5320*/  FFMA.FTZ R167, R171, UR20, -R157.reuse ;  /* 0x00000014aba77c23 */ /* 0x100fe2000801089d */
[----:B------:R-:W-:Y:S02]  /*5330*/  IMAD.U32 R171, RZ, RZ, UR22 ;  /* 0x00000016ffab7e24 */ /* 0x000fe4000f8e00ff */
[--C-:B------:R-:W-:Y:S01]  /*5340*/  FFMA.FTZ R163, R163, UR20, -R157.reuse ;  /* 0x00000014a3a37c23 */ /* 0x100fe2000801089d */
[--C-:B------:R-:W-:Y:S01]  /*5350*/  FFMA.FTZ R159, R166, UR20, -R157.reuse ;  /* 0x00000014a69f7c23 */ /* 0x100fe2000801089d */
[----:B------:R-:W4:Y:S01]  /*5360*/  MUFU.EX2 R168, R168 ;  /* 0x000000a800a87308 */ /* 0x000f220000000800 */
[--C-:B------:R-:W-:Y:S01]  /*5370*/  FFMA.FTZ R166, R170, UR20, -R157.reuse ;  /* 0x00000014aaa67c23 */ /* 0x100fe2000801089d */
[--C-:B------:R-:W-:Y:S01]  /*5380*/  FFMA.FTZ R179, R179, UR20, -R157.reuse ;  /* 0x00000014b3b37c23 */ /* 0x100fe2000801089d */
[--C-:B------:R-:W-:Y:S01]  /*5390*/  FFMA.FTZ R182, R182, UR20, -R157.reuse ;  /* 0x00000014b6b67c23 */ /* 0x100fe2000801089d */
[----:B------:R-:W-:Y:S01]  /*53a0*/  FFMA.FTZ R183, R183, UR20, -R157 ;  /* 0x00000014b7b77c23 */ /* 0x000fe2000801089d */
[----:B------:R-:W-:Y:S01]  /*53b0*/  FMUL.FTZ R132, R132, R8 ;  /* 0x0000000884847220 */ /* 0x000fe20000410000 */
[----:B------:R-:W-:-:S02]  /*53c0*/  @!P2 IMAD R154, R171, 0x40, R16 ;  /* 0x00000040ab9aa824 */ /* 0x000fc400078e0210 */
[----:B--2---:R-:W-:Y:S01]  /*53d0*/  FFMA.FTZ R171, R8, R5, R11 ;  /* 0x0000000508ab7223 */ /* 0x004fe2000001000b */
[----:B------:R-:W2:Y:S01]  /*53e0*/  MUFU.EX2 R153, R153 ;  /* 0x0000009900997308 */ /* 0x000ea20000000800 */
[----:B------:R-:W-:Y:S01]  /*53f0*/  FFMA.FTZ R5, R174, UR20, -R157 ;  /* 0x00000014ae057c23 */ /* 0x000fe2000801089d */
[-C--:B------:R-:W-:Y:S01]  /*5400*/  FMUL.FTZ R133, R133, R8.reuse ;  /* 0x0000000885857220 */ /* 0x080fe20000410000 */
[C---:B---3--:R-:W-:Y:S01]  /*5410*/  FADD.FTZ R171, R152.reuse, R171 ;  /* 0x000000ab98ab7221 */ /* 0x048fe20000010000 */
[----:B------:R-:W-:Y:S01]  /*5420*/  F2FP.F16.F32.PACK_AB R152, R152, R11 ;  /* 0x0000000b9898723e */ /* 0x000fe200000000ff */
[-C--:B------:R-:W-:Y:S01]  /*5430*/  FMUL.FTZ R136, R136, R8.reuse ;  /* 0x0000000888887220 */ /* 0x080fe20000410000 */
[----:B------:R-:W-:Y:S01]  /*5440*/  FMUL.FTZ R137, R137, R8 ;  /* 0x0000000889897220 */ /* 0x000fe20000410000 */
[----:B0-----:R-:W-:Y:S01]  /*5450*/  FADD.FTZ R176, R10, R171 ;  /* 0x000000ab0ab07221 */ /* 0x001fe20000010000 */
[----:B------:R-:W0:Y:S01]  /*5460*/  MUFU.EX2 R155, R155 ;  /* 0x0000009b009b7308 */ /* 0x000e220000000800 */
[----:B----4-:R-:W-:Y:S01]  /*5470*/  FFMA.FTZ R170, R173, R6, R168 ;  /* 0x00000006adaa7223 */ /* 0x010fe200000100a8 */
[--C-:B------:R-:W-:Y:S01]  /*5480*/  FFMA.FTZ R6, R175, UR20, -R157.reuse ;  /* 0x00000014af067c23 */ /* 0x100fe2000801089d */
[----:B------:R-:W-:Y:S01]  /*5490*/  FADD.FTZ R175, R21, R176 ;  /* 0x000000b015af7221 */ /* 0x000fe20000010000 */
[-C--:B------:R-:W-:Y:S01]  /*54a0*/  FMUL.FTZ R140, R140, R8.reuse ;  /* 0x000000088c8c7220 */ /* 0x080fe20000410000 */
[-C--:B------:R-:W-:Y:S01]  /*54b0*/  FMUL.FTZ R141, R141, R8.reuse ;  /* 0x000000088d8d7220 */ /* 0x080fe20000410000 */
[-C--:B------:R-:W-:Y:S01]  /*54c0*/  FMUL.FTZ R144, R144, R8.reuse ;  /* 0x0000000890907220 */ /* 0x080fe20000410000 */
[-C--:B------:R-:W-:Y:S01]  /*54d0*/  FMUL.FTZ R145, R145, R8.reuse ;  /* 0x0000000891917220 */ /* 0x080fe20000410000 */
[----:B------:R-:W3:Y:S01]  /*54e0*/  MUFU.EX2 R172, R172 ;  /* 0x000000ac00ac7308 */ /* 0x000ee20000000800 */
[C---:B--2---:R-:W-:Y:S01]  /*54f0*/  FADD.FTZ R174, R153.reuse, R170 ;  /* 0x000000aa99ae7221 */ /* 0x044fe20000010000 */
[----:B------:R-:W-:Y:S01]  /*5500*/  FFMA.FTZ R170, R178, UR20, -R157 ;  /* 0x00000014b2aa7c23 */ /* 0x000fe2000801089d */
[----:B------:R-:W-:Y:S01]  /*5510*/  @!P2 LEA R157, R154, UR41, 0x2 ;  /* 0x000000299a9dac11 */ /* 0x000fe2000f8e10ff */
[----:B------:R-:W-:Y:S01]  /*5520*/  FMUL.FTZ R148, R148, R8 ;  /* 0x0000000894947220 */ /* 0x000fe20000410000 */
[----:B------:R-:W-:Y:S01]  /*5530*/  F2FP.F16.F32.PACK_AB R153, R153, R168 ;  /* 0x000000a89999723e */ /* 0x000fe200000000ff */
[----:B------:R-:W-:Y:S01]  /*5540*/  FMUL.FTZ R149, R149, R8 ;  /* 0x0000000895957220 */ /* 0x000fe20000410000 */
[-C--:B------:R-:W-:Y:S01]  /*5550*/  FMUL.FTZ R26, R26, R173.reuse ;  /* 0x000000ad1a1a7220 */ /* 0x080fe20000410000 */
[----:B------:R-:W2:Y:S01]  /*5560*/  MUFU.EX2 R158, R158 ;  /* 0x0000009e009e7308 */ /* 0x000ea20000000800 */
[----:B0-----:R-:W-:Y:S01]  /*5570*/  FADD.FTZ R171, R155, R174 ;  /* 0x000000ae9bab7221 */ /* 0x001fe20000010000 */
[----:B------:R-:W-:Y:S01]  /*5580*/  FADD.FTZ R174, R156, R175 ;  /* 0x000000af9cae7221 */ /* 0x000fe20000010000 */
[----:B------:R-:W-:Y:S01]  /*5590*/  @!P2 STS [R157+0x28800], R8 ;  /* 0x028800089d00a388 */ /* 0x000fe20000000800 */
[----:B------:R-:W-:Y:S01]  /*55a0*/  F2FP.F16.F32.PACK_AB R156, R15, R156 ;  /* 0x0000009c0f9c723e */ /* 0x000fe200000000ff */
[-C--:B------:R-:W-:Y:S01]  /*55b0*/  FMUL.FTZ R27, R27, R173.reuse ;  /* 0x000000ad1b1b7220 */ /* 0x080fe20000410000 */
[----:B------:R-:W-:Y:S01]  /*55c0*/  FMUL.FTZ R30, R30, R173 ;  /* 0x000000ad1e1e7220 */ /* 0x000fe20000410000 */
[----:B------:R0:W-:Y:S01]  /*55d0*/  @!P2 STS [R157+0x28820], R173 ;  /* 0x028820ad9d00a388 */ /* 0x0001e20000000800 */
[----:B------:R-:W4:Y:S01]  /*55e0*/  MUFU.EX2 R163, R163 ;  /* 0x000000a300a37308 */ /* 0x000f220000000800 */
        /* <DEDUP_REMOVED lines=8> */
[----:B--2---:R-:W-:Y:S01]  /*5670*/  FADD.FTZ R154, R158, R171 ;  /* 0x000000ab9e9a7221 */ /* 0x004fe20000010000 */
[----:B------:R-:W-:Y:S01]  /*5680*/  FADD.FTZ R171, R15, R174 ;  /* 0x000000ae0fab7221 */ /* 0x000fe20000010000 */
[-C--:B------:R-:W-:Y:S01]  /*5690*/  FMUL.FTZ R42, R42, R173.reuse ;  /* 0x000000ad2a2a7220 */ /* 0x080fe20000410000 */
[-C--:B------:R-:W-:Y:S01]  /*56a0*/  FMUL.FTZ R43, R43, R173.reuse ;  /* 0x000000ad2b2b7220 */ /* 0x080fe20000410000 */
[-C--:B------:R-:W-:Y:S01]  /*56b0*/  FMUL.FTZ R46, R46, R173.reuse ;  /* 0x000000ad2e2e7220 */ /* 0x080fe20000410000 */
[----:B------:R-:W-:Y:S01]  /*56c0*/  FADD.FTZ R174, R12, R171 ;  /* 0x000000ab0cae7221 */ /* 0x000fe20000010000 */
[-C--:B------:R-:W-:Y:S01]  /*56d0*/  FMUL.FTZ R47, R47, R173.reuse ;  /* 0x000000ad2f2f7220 */ /* 0x080fe20000410000 */
[----:B------:R-:W2:Y:S01]  /*56e0*/  MUFU.EX2 R162, R162 ;  /* 0x000000a200a27308 */ /* 0x000ea20000000800 */
[----:B----4-:R-:W-:Y:S01]  /*56f0*/  FADD.FTZ R154, R163, R154 ;  /* 0x0000009aa39a7221 */ /* 0x010fe20000010000 */
[----:B------:R-:W-:Y:S01]  /*5700*/  FADD.FTZ R11, R13, R174 ;  /* 0x000000ae0d0b7221 */ /* 0x000fe20000010000 */
[----:B0-----:R-:W-:Y:S01]  /*5710*/  F2FP.F16.F32.PACK_AB R157, R163, R158 ;  /* 0x0000009ea39d723e */ /* 0x001fe200000000ff */
[-C--:B------:R-:W-:Y:S01]  /*5720*/  FMUL.FTZ R50, R50, R173.reuse ;  /* 0x000000ad32327220 */ /* 0x080fe20000410000 */
[----:B------:R-:W-:Y:S01]  /*5730*/  F2FP.F16.F32.PACK_AB R158, R13, R12 ;  /* 0x0000000c0d9e723e */ /* 0x000fe200000000ff */
[-C--:B------:R-:W-:Y:S01]  /*5740*/  FMUL.FTZ R51, R51, R173.reuse ;  /* 0x000000ad33337220 */ /* 0x080fe20000410000 */
[-C--:B------:R-:W-:Y:S01]  /*5750*/  FMUL.FTZ R54, R54, R173.reuse ;  /* 0x000000ad36367220 */ /* 0x080fe20000410000 */
[----:B------:R-:W0:Y:S01]  /*5760*/  MUFU.EX2 R166, R166 ;  /* 0x000000a600a67308 */ /* 0x000e220000000800 */
[----:B---3--:R-:W-:Y:S01]  /*5770*/  FADD.FTZ R171, R159, R154 ;  /* 0x0000009a9fab7221 */ /* 0x008fe20000010000 */
[----:B------:R-:W-:Y:S01]  /*5780*/  F2FP.F16.F32.PACK_AB R154, R21, R10 ;  /* 0x0000000a159a723e */ /* 0x000fe200000000ff */
[----:B------:R-:W-:Y:S01]  /*5790*/  BAR.SYNC.DEFER_BLOCKING 0xf, 0x100 ;  /* 0x03c4000000007b1d */ /* 0x000fe20000010000 */
[----:B------:R-:W-:Y:S01]  /*57a0*/  FADD.FTZ R10, R160, R11 ;  /* 0x0000000ba00a7221 */ /* 0x000fe20000010000 */
[----:B------:R-:W-:Y:S01]  /*57b0*/  F2FP.F16.F32.PACK_AB R160, R161, R160 ;  /* 0x000000a0a1a0723e */ /* 0x000fe200000000ff */
[-C--:B------:R-:W-:Y:S01]  /*57c0*/  FMUL.FTZ R55, R55, R173.reuse ;  /* 0x000000ad37377220 */ /* 0x080fe20000410000 */
[----:B------:R-:W-:Y:S01]  /*57d0*/  FMUL.FTZ R58, R58, R173 ;  /* 0x000000ad3a3a7220 */ /* 0x000fe20000410000 */
[----:B------:R-:W-:Y:S01]  /*57e0*/  FADD.FTZ R11, R161, R10 ;  /* 0x0000000aa10b7221 */ /* 0x000fe20000010000 */
[----:B------:R-:W3:Y:S01]  /*57f0*/  MUFU.EX2 R167, R167 ;  /* 0x000000a700a77308 */ /* 0x000ee20000000800 */
[C---:B--2---:R-:W-:Y:S01]  /*5800*/  FADD.FTZ R171, R162.reuse, R171 ;  /* 0x000000aba2ab7221 */ /* 0x044fe20000010000 */
[----:B------:R-:W-:Y:S01]  /*5810*/  F2FP.F16.F32.PACK_AB R159, R162, R159 ;  /* 0x0000009fa29f723e */ /* 0x000fe200000000ff */
[----:B------:R-:W-:Y:S01]  /*5820*/  FADD.FTZ R10, R14, R11 ;  /* 0x0000000b0e0a7221 */ /* 0x000fe20000010000 */
        /* <DEDUP_REMOVED lines=13> */
[C---:B---3--:R-:W-:Y:S01]  /*5900*/  FADD.FTZ R168, R167.reuse, R168 ;  /* 0x000000a8a7a87221 */ /* 0x048fe20000010000 */
[----:B------:R-:W-:Y:S01]  /*5910*/  F2FP.F16.F32.PACK_AB R161, R167, R166 ;  /* 0x000000a6a7a1723e */ /* 0x000fe200000000ff */
[----:B------:R3:W-:Y:S01]  /*5920*/  STSM.16.M88.4 [R19+0x26800], R152 ;  /* 0x0268009813007844 */ /* 0x0007e20000000200 */
[-C--:B------:R-:W-:Y:S01]  /*5930*/  FMUL.FTZ R79, R79, R173.reuse ;  /* 0x000000ad4f4f7220 */ /* 0x080fe20000410000 */
[-C--:B------:R-:W-:Y:S01]  /*5940*/  FMUL.FTZ R82, R82, R173.reuse ;  /* 0x000000ad52527220 */ /* 0x080fe20000410000 */
[-C--:B------:R-:W-:Y:S01]  /*5950*/  FMUL.FTZ R83, R83, R173.reuse ;  /* 0x000000ad53537220 */ /* 0x080fe20000410000 */
[----:B------:R3:W-:Y:S01]  /*5960*/  STSM.16.M88.4 [R184], R156 ;  /* 0x0000009cb8007844 */ /* 0x0007e20000000200 */
[----:B------:R-:W4:Y:S01]  /*5970*/  MUFU.EX2 R6, R6 ;  /* 0x0000000600067308 */ /* 0x000f220000000800 */
[----:B--2---:R-:W-:Y:S01]  /*5980*/  FADD.FTZ R11, R5, R168 ;  /* 0x000000a8050b7221 */ /* 0x004fe20000010000 */
[-C--:B------:R-:W-:Y:S01]  /*5990*/  FMUL.FTZ R86, R86, R173.reuse ;  /* 0x000000ad56567220 */ /* 0x080fe20000410000 */
[-C--:B------:R-:W-:Y:S01]  /*59a0*/  FMUL.FTZ R87, R87, R173.reuse ;  /* 0x000000ad57577220 */ /* 0x080fe20000410000 */
[-C--:B------:R-:W-:Y:S01]  /*59b0*/  FMUL.FTZ R90, R90, R173.reuse ;  /* 0x000000ad5a5a7220 */ /* 0x080fe20000410000 */
[-C--:B------:R-:W-:Y:S01]  /*59c0*/  FMUL.FTZ R91, R91, R173.reuse ;  /* 0x000000ad5b5b7220 */ /* 0x080fe20000410000 */
[-C--:B------:R-:W-:Y:S01]  /*59d0*/  FMUL.FTZ R94, R94, R173.reuse ;  /* 0x000000ad5e5e7220 */ /* 0x080fe20000410000 */
[-C--:B------:R-:W-:Y:S01]  /*59e0*/  FMUL.FTZ R95, R95, R173.reuse ;  /* 0x000000ad5f5f7220 */ /* 0x080fe20000410000 */
[----:B------:R-:W2:Y:S01]  /*59f0*/  MUFU.EX2 R164, R164 ;  /* 0x000000a400a47308 */ /* 0x000ea20000000800 */
[C---:B0-----:R-:W-:Y:S01]  /*5a00*/  FADD.FTZ R13, R165.reuse, R10 ;  /* 0x0000000aa50d7221 */ /* 0x041fe20000010000 */
[----:B------:R-:W-:Y:S01]  /*5a10*/  F2FP.F16.F32.PACK_AB R162, R165, R14 ;  /* 0x0000000ea5a2723e */ /* 0x000fe200000000ff */
        /* <DEDUP_REMOVED lines=40> */
[----:B------:R-:W-:-:S05]  /*5ca0*/  FMUL.FTZ R151, R151, R173 ;  /* 0x000000ad97977220 */ /* 0x000fca0000410000 */
[----:B------:R-:W2:Y:S01]  /*5cb0*/  MUFU.EX2 R182, R182 ;  /* 0x000000b600b67308 */ /* 0x000ea20000000800 */
[C---:B0-----:R-:W-:Y:S01]  /*5cc0*/  F2FP.F16.F32.PACK_AB R166, R9.reuse, R20 ;  /* 0x0000001409a6723e */ /* 0x041fe200000000ff */
[----:B------:R-:W-:-:S06]  /*5cd0*/  FADD.FTZ R5, R9, R6 ;  /* 0x0000000609057221 */ /* 0x000fcc0000010000 */
[----:B------:R-:W0:Y:S01]  /*5ce0*/  MUFU.EX2 R183, R183 ;  /* 0x000000b700b77308 */ /* 0x000e220000000800 */
[C---:B----4-:R-:W-:Y:S01]  /*5cf0*/  FADD.FTZ R13, R179.reuse, R12 ;  /* 0x0000000cb30d7221 */ /* 0x050fe20000010000 */
[----:B------:R-:W-:-:S03]  /*5d00*/  F2FP.F16.F32.PACK_AB R165, R179, R170 ;  /* 0x000000aab3a5723e */ /* 0x000fc600000000ff */
[----:B--2---:R-:W-:Y:S01]  /*5d10*/  FADD.FTZ R10, R182, R13 ;  /* 0x0000000db60a7221 */ /* 0x004fe20000010000 */
[----:B0-----:R-:W-:-:S03]  /*5d20*/  F2FP.F16.F32.PACK_AB R167, R183, R182 ;  /* 0x000000b6b7a7723e */ /* 0x001fc600000000ff */
[----:B------:R-:W-:Y:S02]  /*5d30*/  FADD.FTZ R6, R183, R10 ;  /* 0x0000000ab7067221 */ /* 0x000fe40000010000 */
[----:B------:R3:W-:Y:S01]  /*5d40*/  STSM.16.M88.4 [R23], R164 ;  /* 0x000000a417007844 */ /* 0x0007e20000000200 */
[----:B------:R-:W-:Y:S05]  /*5d50*/  @!P0 BRA `(.L_x_3607) ;  /* 0x0000000000048947 */ /* 0x000fea0003800000 */
[----:B------:R-:W-:Y:S01]  /*5d60*/  BPT.TRAP 0x1 ;  /* 0x000000040000795c */ /* 0x000fe20000300000 */
.L_x_3607:
[----:B------:R0:W2:Y:S01]  /*5d70*/  SYNCS.PHASECHK.TRANS64.TRYWAIT P2, [UR21+0x28c50], R7 ;  /* 0x028c5007ff0075a7 */ /* 0x0000a20008040155 */
[----:B------:R-:W-:Y:S05]  /*5d80*/  @!P0 BRA `(.L_x_3608) ;  /* 0x0000000000048947 */ /* 0x000fea0003800000 */
[----:B------:R-:W-:Y:S01]  /*5d90*/  BPT.TRAP 0x1 ;  /* 0x000000040000795c */ /* 0x000fe20000300000 */
.L_x_3608:
[----:B--2---:R-:W-:Y:S05]  /*5da0*/  @P2 BRA `(.L_x_3609) ;  /* 0x0000000000082947 */ /* 0x004fea0003800000 */
[----:B------:R-:W2:Y:S02]  /*5db0*/  SYNCS.PHASECHK.TRANS64.TRYWAIT P2, [UR21+0x28c50], R7 ;  /* 0x028c5007ff0075a7 */ /* 0x000ea40008040155 */
[----:B--2---:R-:W-:Y:S05]  /*5dc0*/  @!P2 BRA `(.L_x_3610) ;  /* 0x0000009000d4a947 */ /* 0x004fea0003800000 */
.L_x_3609:
        /* <DEDUP_REMOVED lines=34> */
.L_x_3611:
[----:B------:R-:W-:Y:S01]  /*5ff0*/  UIADD3 UR21, UR21, 0x28c60, URZ ;  /* 0x00028c6015157890 */ /* 0x000fe2000fffe03f */
[----:B------:R-:W-:Y:S01]  /*6000*/  IMAD.MOV.U32 R9, RZ, RZ, R4 ;  /* 0x000000ffff097224 */ /* 0x000fe200078e0004 */
[----:B------:R-:W-:Y:S01]  /*6010*/  UMOV UR22, UR38 ;  /* 0x0000002600167c82 */ /* 0x000fe20008000000 */
[----:B--2---:R-:W-:Y:S01]  /*6020*/  IMAD.MOV.U32 R8, RZ, RZ, R3 ;  /* 0x000000ffff087224 */ /* 0x004fe200078e0003 */
[----:B------:R-:W-:-:S09]  /*6030*/  UPRMT UR21, UR40, 0x654, UR21 ;  /* 0x0000065428157896 */ /* 0x000fd20008000015 */
[----:B------:R-:W-:Y:S01]  /*6040*/  SYNCS.ARRIVE.TRANS64.RED.A1T0 RZ, [UR21], RZ ;  /* 0x000000ffffff79a7 */ /* 0x000fe20008100415 */
[----:B------:R-:W-:Y:S05]  /*6050*/  @P1 BRA `(.L_x_3612) ;  /* 0xffffffe400c41947 */ /* 0x000fea000383ffff */
.L_x_3601:
[----:B------:R-:W5:Y:S01]  /*6060*/  SHFL.BFLY PT, R0, R5, 0x2, 0x1f ;  /* 0x0c401f0005007f89 */ /* 0x000f6200000e0000 */
[----:B------:R-:W-:Y:S01]  /*6070*/  IMAD.MOV R10, RZ, RZ, -R18 ;  /* 0x000000ffff0a7224 */ /* 0x000fe200078e0a12 */
[----:B------:R-:W-:Y:S01]  /*6080*/  UIADD3 UR36, UR36, 0x1, URZ ;  /* 0x0000000124247890 */ /* 0x000fe2000fffe03f */
[----:B------:R-:W-:Y:S01]  /*6090*/  IMAD.U32 R13, RZ, RZ, UR20 ;  /* 0x00000014ff0d7e24 */ /* 0x000fe2000f8e00ff */
[----:B01234-:R-:W0:Y:S01]  /*60a0*/  SHFL.BFLY PT, R7, R6, 0x2, 0x1f ;  /* 0x0c401f0006077f89 */ /* 0x01fe2200000e0000 */
[----:B------:R-:W-:Y:S01]  /*60b0*/  IMAD.MOV.U32 R21, RZ, RZ, -0x800000 ;  /* 0xff800000ff157424 */ /* 0x000fe200078e00ff */
[----:B------:R-:W-:Y:S08]  /*60c0*/  BAR.ARV 0x8, 0x100 ;  /* 0x0204000000007b1d */ /* 0x000ff00000002000 */
[----:B------:R-:W-:Y:S01]  /*60d0*/  BAR.SYNC.DEFER_BLOCKING 0xf, 0x100 ;  /* 0x03c4000000007b1d */ /* 0x000fe20000010000 */
[----:B------:R-:W-:Y:S01]  /*60e0*/  ISETP.NE.AND P0, PT, R17, R10, PT ;  /* 0x0000000a1100720c */ /* 0x000fe20003f05270 */
[----:B------:R-:W-:-:S02]  /*60f0*/  IMAD.MOV.U32 R20, RZ, RZ, -0x800000 ;  /* 0xff800000ff147424 */ /* 0x000fc400078e00ff */
[----:B-----5:R-:W-:Y:S01]  /*6100*/  FADD.FTZ R0, R0, R5 ;  /* 0x0000000500007221 */ /* 0x020fe20000010000 */
[----:B0-----:R-:W-:-:S04]  /*6110*/  FADD.FTZ R8, R7, R6 ;  /* 0x0000000607087221 */ /* 0x001fc80000010000 */
[----:B------:R-:W0:Y:S01]  /*6120*/  SHFL.BFLY PT, R9, R0, 0x1, 0x1f ;  /* 0x0c201f0000097f89 */ /* 0x000e2200000e0000 */
[----:B------:R-:W-:-:S03]  /*6130*/  IMAD.MOV.U32 R7, RZ, RZ, RZ ;  /* 0x000000ffff077224 */ /* 0x000fc600078e00ff */
[----:B------:R-:W1:Y:S01]  /*6140*/  SHFL.BFLY PT, R11, R8, 0x1, 0x1f ;  /* 0x0c201f00080b7f89 */ /* 0x000e6200000e0000 */
[----:B0-----:R-:W-:Y:S01]  /*6150*/  FADD.FTZ R9, R0, R9 ;  /* 0x0000000900097221 */ /* 0x001fe20000010000 */
[----:B------:R-:W-:Y:S02]  /*6160*/  IMAD.MOV.U32 R0, RZ, RZ, RZ ;  /* 0x000000ffff007224 */ /* 0x000fe400078e00ff */
[----:B-1----:R-:W-:Y:S02]  /*6170*/  FADD.FTZ R5, R8, R11 ;  /* 0x0000000b08057221 */ /* 0x002fe40000010000 */
[----:B------:R-:W-:Y:S02]  /*6180*/  FSETP.NE.FTZ.AND P1, PT, R9, RZ, PT ;  /* 0x000000ff0900720b */ /* 0x000fe40003f35000 */
[----:B------:R-:W-:Y:S01]  /*6190*/  MOV R11, UR38 ;  /* 0x00000026000b7c02 */ /* 0x000fe20008000f00 */
[----:B------:R-:W-:Y:S01]  /*61a0*/  UIADD3 UR38, UR38, 0x1, URZ ;  /* 0x0000000126267890 */ /* 0x000fe2000fffe03f */
[----:B------:R-:W-:-:S03]  /*61b0*/  FSETP.NE.FTZ.AND P2, PT, R5, RZ, PT ;  /* 0x000000ff0500720b */ /* 0x000fc60003f55000 */
[----:B------:R-:W-:Y:S01]  /*61c0*/  @!P0 IMAD R6, R11, 0x40, R16 ;  /* 0x000000400b068824 */ /* 0x000fe200078e0210 */
[----:B------:R-:W-:Y:S01]  /*61d0*/  UISETP.NE.AND UP0, UPT, UR38, 0x2, UPT ;  /* 0x000000022600788c */ /* 0x000fe2000bf05270 */
[----:B------:R-:W-:-:S03]  /*61e0*/  IMAD.U32 R11, RZ, RZ, UR20 ;  /* 0x00000014ff0b7e24 */ /* 0x000fc6000f8e00ff */
[----:B------:R-:W-:Y:S01]  /*61f0*/  @!P0 LEA R6, R6, UR41, 0x2 ;  /* 0x0000002906068c11 */ /* 0x000fe2000f8e10ff */
[----:B------:R-:W0:Y:S01]  /*6200*/  @P1 MUFU.RCP R7, R9 ;  /* 0x0000000900071308 */ /* 0x000e220000001000 */
[----:B------:R-:W-:Y:S02]  /*6210*/  USEL UR4, URZ, 0x1, UP0 ;  /* 0x000000013f047887 */ /* 0x000fe40008000000 */
[----:B------:R-:W-:Y:S02]  /*6220*/  USEL UR38, UR38, URZ, UP0 ;  /* 0x0000003f26267287 */ /* 0x000fe40008000000 */
[----:B------:R-:W-:-:S03]  /*6230*/  ULOP3.LUT UR37, UR37, UR4, URZ, 0x3c, !UPT ;  /* 0x0000000425257292 */ /* 0x000fc6000f8e3c3f */
[----:B------:R-:W1:Y:S08]  /*6240*/  @P2 MUFU.RCP R0, R5 ;  /* 0x0000000500002308 */ /* 0x000e700000001000 */
[----:B------:R-:W-:Y:S01]  /*6250*/  @P2 MUFU.LG2 R5, R5 ;  /* 0x0000000500052308 */ /* 0x000fe20000000c00 */
[-C--:B0-----:R-:W-:Y:S01]  /*6260*/  FMUL.FTZ R171, R28, R7.reuse ;  /* 0x000000071cab7220 */ /* 0x081fe20000410000 */
[-C--:B------:R-:W-:Y:S01]  /*6270*/  FMUL.FTZ R28, R29, R7.reuse ;  /* 0x000000071d1c7220 */ /* 0x080fe20000410000 */
[----:B------:R-:W-:Y:S01]  /*6280*/  @!P0 STS [R6+0x28800], R7 ;  /* 0x0288000706008388 */ /* 0x000fe20000000800 */
[-C--:B------:R-:W-:Y:S01]  /*6290*/  FMUL.FTZ R172, R24, R7.reuse ;  /* 0x0000000718ac7220 */ /* 0x080fe20000410000 */
[-C--:B------:R-:W-:Y:S01]  /*62a0*/  FMUL.FTZ R170, R25, R7.reuse ;  /* 0x0000000719aa7220 */ /* 0x080fe20000410000 */
[-C--:B------:R-:W-:Y:S01]  /*62b0*/  FMUL.FTZ R169, R32, R7.reuse ;  /* 0x0000000720a97220 */ /* 0x080fe20000410000 */
[-C--:B------:R-:W-:Y:S01]  /*62c0*/  FMUL.FTZ R166, R33, R7.reuse ;  /* 0x0000000721a67220 */ /* 0x080fe20000410000 */
[----:B------:R-:W0:Y:S01]  /*62d0*/  @P1 MUFU.LG2 R29, R9 ;  /* 0x00000009001d1308 */ /* 0x000e220000000c00 */
        /* <DEDUP_REMOVED lines=59> */
[----:B-1----:R-:W-:Y:S01]  /*6690*/  @P1 FMUL.FTZ R6, R11, 0.69314718246459960938 ;  /* 0x3f3172180b061820 */ /* 0x002fe20000410000 */
[----:B------:R-:W-:Y:S01]  /*66a0*/  @P2 FMUL.FTZ R7, R13, 0.69314718246459960938 ;  /* 0x3f3172180d072820 */ /* 0x000fe20000410000 */
[----:B0-----:R-:W-:Y:S01]  /*66b0*/  @P1 FMUL.FTZ R29, R29, 0.69314718246459960938 ;  /* 0x3f3172181d1d1820 */ /* 0x001fe20000410000 */
[----:B------:R-:W-:Y:S01]  /*66c0*/  @P2 FMUL.FTZ R32, R5, 0.69314718246459960938 ;  /* 0x3f31721805202820 */ /* 0x000fe20000410000 */
        /* <DEDUP_REMOVED lines=63> */
[----:B------:R-:W-:Y:S06]  /*6ac0*/  BAR.ARV 0xe, 0x100 ;  /* 0x0384000000007b1d */ /* 0x000fec0000002000 */
[----:B------:R-:W-:Y:S01]  /*6ad0*/  PLOP3.LUT P0, PT, PT, PT, PT, 0x8, 0x0 ;  /* 0x000000000000781c */ /* 0x000fe20003f0e170 */
[----:B------:R-:W-:Y:S01]  /*6ae0*/  FMUL.FTZ R0, R151, R0 ;  /* 0x0000000097007220 */ /* 0x000fe20000410000 */
[----:B------:R-:W-:Y:S01]  /*6af0*/  @P1 FFMA.FTZ R21, R6, R3, R29 ;  /* 0x0000000306151223 */ /* 0x000fe2000001001d */
[----:B------:R-:W-:-:S10]  /*6b00*/  @P2 FFMA.FTZ R20, R7, R4, R32 ;  /* 0x0000000407142223 */ /* 0x000fd40000010020 */
.L_x_3578:
[----:B------:R-:W0:Y:S08]  /*6b10*/  S2UR UR40, SR_CgaCtaId ;  /* 0x00000000002879c3 */ /* 0x000e300000008800 */
[----:B------:R-:W-:Y:S06]  /*6b20*/  BAR.SYNC.DEFER_BLOCKING 0x5, 0x180 ;  /* 0x0146000000007b1d */ /* 0x000fec0000010000 */
[----:B------:R-:W-:Y:S01]  /*6b30*/  UMOV UR41, 0x400 ;  /* 0x0000040000297882 */ /* 0x000fe20000000000 */
[----:B------:R-:W-:Y:S01]  /*6b40*/  BSSY B0, `(.L_x_3613) ;  /* 0x00002f9000007945 */ /* 0x000fe20003800000 */
[----:B0-----:R-:W-:-:S09]  /*6b50*/  ULEA UR41, UR40, UR41, 0x18 ;  /* 0x0000002928297291 */ /* 0x001fd2000f8ec03f */
[----:B------:R-:W0:Y:S02]  /*6b60*/  LDS.128 R4, [UR41+0x28cd0] ;  /* 0x028cd029ff047984 */ /* 0x000e240008000c00 */
[----:B0-----:R-:W-:Y:S02]  /*6b70*/  R2UR UR5, R5 ;  /* 0x00000000050572ca */ /* 0x001fe400000e0000 */
[----:B------:R-:W-:Y:S02]  /*6b80*/  R2UR UR6, R6 ;  /* 0x00000000060672ca */ /* 0x000fe400000e0000 */
[----:B------:R-:W-:Y:S01]  /*6b90*/  R2UR UR7, R7 ;  /* 0x00000000070772ca */ /* 0x000fe200000e0000 */
[----:B------:R-:W-:Y:S06]  /*6ba0*/  BAR.ARV 0x4, 0x180 ;  /* 0x0106000000007b1d */ /* 0x000fec0000002000 */
[----:B------:R-:W-:Y:S08]  /*6bb0*/  @P0 BRA `(.L_x_3614) ;  /* 0x0000002000300947 */ /* 0x000ff00003800000 */
[----:B------:R-:W0:Y:S08]  /*6bc0*/  S2UR UR4, SR_SWINHI ;  /* 0x00000000000479c3 */ /* 0x000e300000002f00 */
[----:B------:R-:W-:Y:S01]  /*6bd0*/  BAR.SYNC.DEFER_BLOCKING 0x1, 0x100 ;  /* 0x0044000000007b1d */ /* 0x000fe20000010000 */
        /* <DEDUP_REMOVED lines=17> */
[----:B------:R-:W-:Y:S01]  /*6cf0*/  ULDC.64 UR8, c[0x0][0xc00] ;  /* 0x0003000000087ab9 */ /* 0x000fe20000000a00 */
[----:B------:R-:W-:Y:S01]  /*6d00*/  F2FP.F16.F32.PACK_AB R67, R71, R70 ;  /* 0x000000464743723e */ /* 0x000fe200000000ff */
[----:B------:R-:W-:Y:S01]  /*6d10*/  UISETP.NE.U32.AND UP0, UPT, UR8, URZ, UPT ;  /* 0x0000003f0800728c */ /* 0x000fe2000bf05070 */
[----:B------:R-:W-:Y:S01]  /*6d20*/  IMAD.WIDE R4, R196, 0x2, R174 ;  /* 0x00000002c4047825 */ /* 0x000fe200078e02ae */
[----:B------:R-:W-:-:S02]  /*6d30*/  F2FP.F16.F32.PACK_AB R73, R75, R74 ;  /* 0x0000004a4b49723e */ /* 0x000fc400000000ff */
[----:B------:R-:W-:Y:S01]  /*6d40*/  F2FP.F16.F32.PACK_AB R80, R81, R80 ;  /* 0x000000505150723e */ /* 0x000fe200000000ff */
[----:B------:R-:W-:Y:S01]  /*6d50*/  UISETP.NE.AND.EX UP0, UPT, UR9, URZ, UPT, UP0 ;  /* 0x0000003f0900728c */ /* 0x000fe2000bf05300 */
[C---:B------:R-:W-:Y:S02]  /*6d60*/  IADD3 R173, P1, R4.reuse, 0x20, RZ ;  /* 0x0000002004ad7810 */ /* 0x040fe40007f3e0ff */
[C---:B------:R-:W-:Y:S01]  /*6d70*/  IADD3 R177, P0, R4.reuse, 0x40, RZ ;  /* 0x0000004004b17810 */ /* 0x040fe20007f1e0ff */
[----:B------:R-:W-:Y:S01]  /*6d80*/  ULDC.64 UR8, c[0x0][0xc00] ;  /* 0x0003000000087ab9 */ /* 0x000fe20000000a00 */
[----:B------:R-:W-:Y:S01]  /*6d90*/  LOP3.LUT R36, R173, 0x380, RZ, 0xc0, !PT ;  /* 0x00000380ad247812 */ /* 0x000fe200078ec0ff */
[----:B------:R-:W-:Y:S01]  /*6da0*/  IMAD.X R37, RZ, RZ, R5, P1 ;  /* 0x000000ffff257224 */ /* 0x000fe200008e0605 */
[----:B------:R-:W-:Y:S01]  /*6db0*/  IADD3 R183, P6, R4, 0x2020, RZ ;  /* 0x0000202004b77810 */ /* 0x000fe20007fde0ff */
[----:B------:R-:W-:Y:S01]  /*6dc0*/  UIMAD.WIDE UR8, UR42, 0x4, UR8 ;  /* 0x000000042a0878a5 */ /* 0x000fe2000f8e0208 */
[----:B------:R-:W-:-:S02]  /*6dd0*/  IADD3.X R41, RZ, R5, RZ, P0, !PT ;  /* 0x00000005ff297210 */ /* 0x000fc400007fe4ff */
[----:B------:R-:W-:Y:S01]  /*6de0*/  SHF.R.U64 R36, R36, 0x3, RZ ;  /* 0x0000000324247819 */ /* 0x000fe200000012ff */
[--C-:B------:R-:W-:Y:S01]  /*6df0*/  IMAD.X R53, RZ, RZ, R5.reuse, P6 ;  /* 0x000000ffff357224 */ /* 0x100fe200030e0605 */
[C---:B------:R-:W-:Y:S02]  /*6e00*/  IADD3 R6, P0, R4.reuse, 0x4020, RZ ;  /* 0x0000402004067810 */ /* 0x040fe40007f1e0ff */
[C---:B------:R-:W-:Y:S02]  /*6e10*/  LOP3.LUT R29, R4.reuse, 0x380, RZ, 0xc0, !PT ;  /* 0x00000380041d7812 */ /* 0x040fe400078ec0ff */
[C---:B------:R-:W-:Y:S01]  /*6e20*/  IADD3 R179, P4, R4.reuse, 0x60, RZ ;  /* 0x0000006004b37810 */ /* 0x040fe20007f9e0ff */
[--C-:B------:R-:W-:Y:S01]  /*6e30*/  IMAD.X R107, RZ, RZ, R5.reuse, P0 ;  /* 0x000000ffff6b7224 */ /* 0x100fe200000e0605 */
[C---:B------:R-:W-:Y:S02]  /*6e40*/  IADD3 R181, P3, R4.reuse, 0x2000, RZ ;  /* 0x0000200004b57810 */ /* 0x040fe40007f7e0ff */
[C---:B------:R-:W-:Y:S01]  /*6e50*/  IADD3 R205, P5, R4.reuse, 0x2040, RZ ;  /* 0x0000204004cd7810 */ /* 0x040fe20007fbe0ff */
[--C-:B------:R-:W-:Y:S01]  /*6e60*/  IMAD.X R45, RZ, RZ, R5.reuse, P4 ;  /* 0x000000ffff2d7224 */ /* 0x100fe200020e0605 */
[C---:B------:R-:W-:Y:S01]  /*6e70*/  IADD3 R207, P2, R4.reuse, 0x2060, RZ ;  /* 0x0000206004cf7810 */ /* 0x040fe20007f5e0ff */
[--C-:B------:R-:W-:Y:S01]  /*6e80*/  IMAD.X R49, RZ, RZ, R5.reuse, P3 ;  /* 0x000000ffff317224 */ /* 0x100fe200018e0605 */
[C---:B------:R-:W-:Y:S01]  /*6e90*/  IADD3 R209, P1, R4.reuse, 0x4000, RZ ;  /* 0x0000400004d17810 */ /* 0x040fe20007f3e0ff */
[--C-:B------:R-:W-:Y:S01]  /*6ea0*/  IMAD.X R95, RZ, RZ, R5.reuse, P5 ;  /* 0x000000ffff5f7224 */ /* 0x100fe200028e0605 */
[----:B------:R-:W-:Y:S01]  /*6eb0*/  IADD3 R7, P6, R4, 0x6000, RZ ;  /* 0x0000600004077810 */ /* 0x000fe20007fde0ff */
[--C-:B------:R-:W-:Y:S01]  /*6ec0*/  IMAD.X R99, RZ, RZ, R5.reuse, P2 ;  /* 0x000000ffff637224 */ /* 0x100fe200010e0605 */
[----:B------:R-:W-:Y:S01]  /*6ed0*/  LOP3.LUT R36, R36, R173, RZ, 0x3c, !PT ;  /* 0x000000ad24247212 */ /* 0x000fe200078e3cff */
[----:B------:R-:W-:Y:S01]  /*6ee0*/  IMAD.X R103, RZ, RZ, R5, P1 ;  /* 0x000000ffff677224 */ /* 0x000fe200008e0605 */
[----:B------:R-:W-:-:S02]  /*6ef0*/  LOP3.LUT R173, R6, 0x380, RZ, 0xc0, !PT ;  /* 0x0000038006ad7812 */ /* 0x000fc400078ec0ff */
[----:B------:R-:W-:Y:S02]  /*6f00*/  SHF.R.U64 R29, R29, 0x3, RZ ;  /* 0x000000031d1d7819 */ /* 0x000fe400000012ff */
[----:B------:R-:W-:Y:S02]  /*6f10*/  LOP3.LUT R118, R7, 0x380, RZ, 0xc0, !PT ;  /* 0x0000038007767812 */ /* 0x000fe400078ec0ff */
[C---:B------:R-:W-:Y:S02]  /*6f20*/  IADD3 R110, P4, R4.reuse, 0x4040, RZ ;  /* 0x00004040046e7810 */ /* 0x040fe40007f9e0ff */
[C---:B------:R-:W-:Y:S02]  /*6f30*/  IADD3 R114, P3, R4.reuse, 0x4060, RZ ;  /* 0x0000406004727810 */ /* 0x040fe40007f7e0ff */
[C---:B------:R-:W-:Y:S01]  /*6f40*/  IADD3 R3, P5, R4.reuse, 0x6020, RZ ;  /* 0x0000602004037810 */ /* 0x040fe20007fbe0ff */
[--C-:B------:R-:W-:Y:S01]  /*6f50*/  IMAD.X R111, RZ, RZ, R5.reuse, P4 ;  /* 0x000000ffff6f7224 */ /* 0x100fe200020e0605 */
[C---:B------:R-:W-:Y:S01]  /*6f60*/  IADD3 R32, P2, R4.reuse, 0x6040, RZ ;  /* 0x0000604004207810 */ /* 0x040fe20007f5e0ff */
[--C-:B------:R-:W-:Y:S01]  /*6f70*/  IMAD.X R115, RZ, RZ, R5.reuse, P3 ;  /* 0x000000ffff737224 */ /* 0x100fe200018e0605 */
[----:B------:R-:W-:Y:S01]  /*6f80*/  IADD3 R151, P1, R4, 0x6060, RZ ;  /* 0x0000606004977810 */ /* 0x000fe20007f3e0ff */
[----:B------:R-:W-:Y:S01]  /*6f90*/  IMAD.X R123, RZ, RZ, R5, P5 ;  /* 0x000000ffff7b7224 */ /* 0x000fe200028e0605 */
[----:B------:R-:W-:-:S02]  /*6fa0*/  SHF.R.U64 R173, R173, 0x3, RZ ;  /* 0x00000003adad7819 */ /* 0x000fc400000012ff */
[----:B------:R-:W-:Y:S01]  /*6fb0*/  LOP3.LUT R4, R29, R4, RZ, 0x3c, !PT ;  /* 0x000000041d047212 */ /* 0x000fe200078e3cff */
[--C-:B------:R-:W-:Y:S01]  /*6fc0*/  IMAD.X R29, RZ, RZ, R5.reuse, P2 ;  /* 0x000000ffff1d7224 */ /* 0x100fe200010e0605 */
[----:B------:R-:W-:Y:S01]  /*6fd0*/  LOP3.LUT R40, R177, 0x380, RZ, 0xc0, !PT ;  /* 0x00000380b1287812 */ /* 0x000fe200078ec0ff */
[----:B------:R-:W-:Y:S01]  /*6fe0*/  IMAD.X R33, RZ, RZ, R5, P1 ;  /* 0x000000ffff217224 */ /* 0x000fe200008e0605 */
[----:B------:R-:W-:Y:S02]  /*6ff0*/  LOP3.LUT R44, R179, 0x380, RZ, 0xc0, !PT ;  /* 0x00000380b32c7812 */ /* 0x000fe400078ec0ff */
[----:B------:R-:W-:Y:S02]  /*7000*/  SHF.R.U64 R118, R118, 0x3, RZ ;  /* 0x0000000376767819 */ /* 0x000fe400000012ff */
[----:B------:R-:W-:Y:S02]  /*7010*/  LOP3.LUT R48, R181, 0x380, RZ, 0xc0, !PT ;  /* 0x00000380b5307812 */ /* 0x000fe400078ec0ff */
[----:B------:R-:W-:-:S02]  /*7020*/  LOP3.LUT R106, R173, R6, RZ, 0x3c, !PT ;  /* 0x00000006ad6a7212 */ /* 0x000fc400078e3cff */
[-C--:B------:R-:W-:Y:S02]  /*7030*/  IADD3.X R119, RZ, R5.reuse, RZ, P6, !PT ;  /* 0x00000005ff777210 */ /* 0x080fe400037fe4ff */
[----:B------:R-:W-:Y:S02]  /*7040*/  SHF.R.U64 R40, R40, 0x3, RZ ;  /* 0x0000000328287819 */ /* 0x000fe400000012ff */
[----:B------:R-:W-:Y:S02]  /*7050*/  LOP3.LUT R52, R183, 0x380, RZ, 0xc0, !PT ;  /* 0x00000380b7347812 */ /* 0x000fe400078ec0ff */
[----:B------:R-:W-:Y:S02]  /*7060*/  MOV R173, R4 ;  /* 0x0000000400ad7202 */ /* 0x000fe40000000f00 */
[----:B------:R-:W-:Y:S02]  /*7070*/  SHF.R.U64 R44, R44, 0x3, RZ ;  /* 0x000000032c2c7819 */ /* 0x000fe400000012ff */
[----:B------:R-:W-:-:S02]  /*7080*/  LOP3.LUT R94, R205, 0x380, RZ, 0xc0, !PT ;  /* 0x00000380cd5e7812 */ /* 0x000fc400078ec0ff */
[----:B------:R-:W-:Y:S02]  /*7090*/  LOP3.LUT R118, R118, R7, RZ, 0x3c, !PT ;  /* 0x0000000776767212 */ /* 0x000fe400078e3cff */
[----:B------:R-:W-:Y:S02]  /*70a0*/  F2FP.F16.F32.PACK_AB R5, R27, R26 ;  /* 0x0000001a1b05723e */ /* 0x000fe400000000ff */
[----:B------:R-:W-:Y:S02]  /*70b0*/  LOP3.LUT R98, R207, 0x380, RZ, 0xc0, !PT ;  /* 0x00000380cf627812 */ /* 0x000fe400078ec0ff */
[----:B------:R-:W-:Y:S02]  /*70c0*/  F2FP.F16.F32.PACK_AB R4, R170, R172 ;  /* 0x000000acaa04723e */ /* 0x000fe400000000ff */
[----:B------:R-:W-:Y:S02]  /*70d0*/  LOP3.LUT R26, R3, 0x380, RZ, 0xc0, !PT ;  /* 0x00000380031a7812 */ /* 0x000fe400078ec0ff */
[----:B------:R-:W-:-:S02]  /*70e0*/  LOP3.LUT R27, R32, 0x380, RZ, 0xc0, !PT ;  /* 0x00000380201b7812 */ /* 0x000fc400078ec0ff */
[----:B------:R-:W-:Y:S02]  /*70f0*/  F2FP.F16.F32.PACK_AB R6, R28, R171 ;  /* 0x000000ab1c06723e */ /* 0x000fe400000000ff */
[----:B------:R-:W-:Y:S02]  /*7100*/  F2FP.F16.F32.PACK_AB R7, R31, R30 ;  /* 0x0000001e1f07723e */ /* 0x000fe400000000ff */
[----:B------:R-:W-:Y:S02]  /*7110*/  SHF.R.U64 R48, R48, 0x3, RZ ;  /* 0x0000000330307819 */ /* 0x000fe400000012ff */
[----:B------:R-:W-:Y:S01]  /*7120*/  LOP3.LUT R102, R209, 0x380, RZ, 0xc0, !PT ;  /* 0x00000380d1667812 */ /* 0x000fe200078ec0ff */
[----:B------:R0:W-:Y:S01]  /*7130*/  STSM.16.M88.4 [R173], R4 ;  /* 0x00000004ad007844 */ /* 0x0001e20000000200 */
[----:B------:R-:W-:Y:S02]  /*7140*/  LOP3.LUT R40, R40, R177, RZ, 0x3c, !PT ;  /* 0x000000b128287212 */ /* 0x000fe400078e3cff */
[----:B------:R-:W-:-:S02]  /*7150*/  SHF.R.U64 R52, R52, 0x3, RZ ;  /* 0x0000000334347819 */ /* 0x000fc400000012ff */
[----:B------:R-:W-:Y:S02]  /*7160*/  LOP3.LUT R44, R44, R179, RZ, 0x3c, !PT ;  /* 0x000000b32c2c7212 */ /* 0x000fe400078e3cff */
[----:B------:R-:W-:Y:S02]  /*7170*/  SHF.R.U64 R94, R94, 0x3, RZ ;  /* 0x000000035e5e7819 */ /* 0x000fe400000012ff */
[----:B------:R-:W-:Y:S02]  /*7180*/  LOP3.LUT R177, R110, 0x380, RZ, 0xc0, !PT ;  /* 0x000003806eb17812 */ /* 0x000fe400078ec0ff */
[----:B------:R-:W-:Y:S02]  /*7190*/  SHF.R.U64 R98, R98, 0x3, RZ ;  /* 0x0000000362627819 */ /* 0x000fe400000012ff */
[----:B------:R-:W-:Y:S02]  /*71a0*/  LOP3.LUT R179, R114, 0x380, RZ, 0xc0, !PT ;  /* 0x0000038072b37812 */ /* 0x000fe400078ec0ff */
[----:B------:R-:W-:-:S02]  /*71b0*/  SHF.R.U64 R26, R26, 0x3, RZ ;  /* 0x000000031a1a7819 */ /* 0x000fc400000012ff */
[----:B------:R-:W-:Y:S02]  /*71c0*/  SHF.R.U64 R27, R27, 0x3, RZ ;  /* 0x000000031b1b7819 */ /* 0x000fe400000012ff */
[----:B------:R-:W-:Y:S02]  /*71d0*/  LOP3.LUT R48, R48, R181, RZ, 0x3c, !PT ;  /* 0x000000b530307212 */ /* 0x000fe400078e3cff */
[----:B------:R-:W-:Y:S02]  /*71e0*/  SHF.R.U64 R102, R102, 0x3, RZ ;  /* 0x0000000366667819 */ /* 0x000fe400000012ff */
[----:B------:R-:W-:Y:S02]  /*71f0*/  LOP3.LUT R52, R52, R183, RZ, 0x3c, !PT ;  /* 0x000000b734347212 */ /* 0x000fe400078e3cff */
[----:B------:R-:W-:Y:S02]  /*7200*/  MOV R36, R36 ;  /* 0x0000002400247202 */ /* 0x000fe40000000f00 */
[----:B0-----:R-:W-:-:S02]  /*7210*/  F2FP.F16.F32.PACK_AB R4, R166, R169 ;  /* 0x000000a9a604723e */ /* 0x001fc400000000ff */
[----:B------:R-:W-:Y:S02]  /*7220*/  F2FP.F16.F32.PACK_AB R5, R35, R34 ;  /* 0x000000222305723e */ /* 0x000fe400000000ff */
[----:B------:R-:W-:Y:S02]  /*7230*/  F2FP.F16.F32.PACK_AB R6, R8, R167 ;  /* 0x000000a70806723e */ /* 0x000fe400000000ff */
[----:B------:R-:W-:Y:S02]  /*7240*/  F2FP.F16.F32.PACK_AB R7, R39, R38 ;  /* 0x000000262707723e */ /* 0x000fe400000000ff */
[----:B------:R-:W-:Y:S02]  /*7250*/  LOP3.LUT R94, R94, R205, RZ, 0x3c, !PT ;  /* 0x000000cd5e5e7212 */ /* 0x000fe400078e3cff */
[----:B------:R-:W-:Y:S01]  /*7260*/  SHF.R.U64 R177, R177, 0x3, RZ ;  /* 0x00000003b1b17819 */ /* 0x000fe200000012ff */
[----:B------:R0:W-:Y:S01]  /*7270*/  STSM.16.M88.4 [R36], R4 ;  /* 0x0000000424007844 */ /* 0x0001e20000000200 */
[----:B------:R-:W-:-:S02]  /*7280*/  MOV R40, R40 ;  /* 0x0000002800287202 */ /* 0x000fc40000000f00 */
[----:B------:R-:W-:Y:S02]  /*7290*/  F2FP.F16.F32.PACK_AB R8, R164, R168 ;  /* 0x000000a8a408723e */ /* 0x000fe400000000ff */
[----:B------:R-:W-:Y:S02]  /*72a0*/  LOP3.LUT R98, R98, R207, RZ, 0x3c, !PT ;  /* 0x000000cf62627212 */ /* 0x000fe400078e3cff */
[----:B------:R-:W-:Y:S01]  /*72b0*/  SHF.R.U64 R179, R179, 0x3, RZ ;  /* 0x00000003b3b37819 */ /* 0x000fe200000012ff */
[----:B------:R1:W-:Y:S01]  /*72c0*/  STSM.16.M88.4 [R40], R8 ;  /* 0x0000000828007844 */ /* 0x0003e20000000200 */
[----:B------:R-:W-:Y:S02]  /*72d0*/  LOP3.LUT R170, R151, 0x380, RZ, 0xc0, !PT ;  /* 0x0000038097aa7812 */ /* 0x000fe400078ec0ff */
[----:B------:R-:W-:Y:S02]  /*72e0*/  LOP3.LUT R122, R26, R3, RZ, 0x3c, !PT ;  /* 0x000000031a7a7212 */ /* 0x000fe400078e3cff */
[----:B------:R-:W-:-:S02]  /*72f0*/  LOP3.LUT R28, R27, R32, RZ, 0x3c, !PT ;  /* 0x000000201b1c7212 */ /* 0x000fc400078e3cff */
[----:B------:R-:W-:Y:S01]  /*7300*/  MOV R44, R44 ;  /* 0x0000002c002c7202 */ /* 0x000fe20000000f00 */
[----:B0-----:R-:W-:Y:S01]  /*7310*/  IMAD.U32 R4, RZ, RZ, UR8 ;  /* 0x00000008ff047e24 */ /* 0x001fe2000f8e00ff */
[----:B------:R-:W-:Y:S01]  /*7320*/  LOP3.LUT R102, R102, R209, RZ, 0x3c, !PT ;  /* 0x000000d166667212 */ /* 0x000fe200078e3cff */
[----:B------:R-:W-:Y:S01]  /*7330*/  IMAD.U32 R5, RZ, RZ, UR9 ;  /* 0x00000009ff057e24 */ /* 0x000fe2000f8e00ff */
[----:B------:R-:W-:Y:S01]  /*7340*/  MOV R48, R48 ;  /* 0x0000003000307202 */ /* 0x000fe20000000f00 */
[----:B------:R0:W-:Y:S01]  /*7350*/  STSM.16.M88.4 [R44], R12 ;  /* 0x0000000c2c007844 */ /* 0x0001e20000000200 */
[----:B------:R-:W-:Y:S01]  /*7360*/  F2FP.F16.F32.PACK_AB R26, R61, R60 ;  /* 0x0000003c3d1a723e */ /* 0x000fe200000000ff */
[----:B------:R-:W-:Y:S01]  /*7370*/  ULDC.64 UR8, c[0x0][0xc08] ;  /* 0x0003020000087ab9 */ /* 0x000fe20000000a00 */
[----:B------:R-:W-:Y:S02]  /*7380*/  F2FP.F16.F32.PACK_AB R27, R63, R62 ;  /* 0x0000003e3f1b723e */ /* 0x000fe400000000ff */
[----:B------:R-:W-:-:S02]  /*7390*/  MOV R52, R52 ;  /* 0x0000003400347202 */ /* 0x000fc40000000f00 */
[----:B------:R-:W-:Y:S01]  /*73a0*/  LOP3.LUT R110, R177, R110, RZ, 0x3c, !PT ;  /* 0x0000006eb16e7212 */ /* 0x000fe200078e3cff */
[----:B------:R2:W-:Y:S01]  /*73b0*/  STSM.16.M88.4 [R48], R24 ;  /* 0x0000001830007844 */ /* 0x0005e20000000200 */
[----:B------:R-:W-:Y:S02]  /*73c0*/  MOV R94, R94 ;  /* 0x0000005e005e7202 */ /* 0x000fe40000000f00 */
[----:B------:R-:W-:Y:S01]  /*73d0*/  F2FP.F16.F32.PACK_AB R74, R77, R76 ;  /* 0x0000004c4d4a723e */ /* 0x000fe200000000ff */
[----:B------:R-:W-:Y:S01]  /*73e0*/  STSM.16.M88.4 [R52], R64 ;  /* 0x0000004034007844 */ /* 0x000fe20000000200 */
[----:B------:R-:W-:Y:S02]  /*73f0*/  F2FP.F16.F32.PACK_AB R75, R79, R78 ;  /* 0x0000004e4f4b723e */ /* 0x000fe400000000ff */
[----:B------:R-:W-:Y:S02]  /*7400*/  F2FP.F16.F32.PACK_AB R81, R83, R82 ;  /* 0x000000525351723e */ /* 0x000fe400000000ff */
[----:B------:R-:W-:Y:S01]  /*7410*/  F2FP.F16.F32.PACK_AB R88, R89, R88 ;  /* 0x000000585958723e */ /* 0x000fe200000000ff */
[----:B------:R-:W-:Y:S01]  /*7420*/  STSM.16.M88.4 [R94], R72 ;  /* 0x000000485e007844 */ /* 0x000fe20000000200 */
[----:B------:R-:W-:-:S02]  /*7430*/  LOP3.LUT R114, R179, R114, RZ, 0x3c, !PT ;  /* 0x00000072b3727212 */ /* 0x000fc400078e3cff */
[----:B------:R-:W-:Y:S02]  /*7440*/  SHF.R.U64 R170, R170, 0x3, RZ ;  /* 0x00000003aaaa7819 */ /* 0x000fe400000012ff */
[----:B------:R-:W-:Y:S02]  /*7450*/  MOV R31, R98 ;  /* 0x00000062001f7202 */ /* 0x000fe40000000f00 */
[----:B------:R-:W-:Y:S02]  /*7460*/  F2FP.F16.F32.PACK_AB R82, R85, R84 ;  /* 0x000000545552723e */ /* 0x000fe400000000ff */
[----:B------:R-:W-:Y:S02]  /*7470*/  F2FP.F16.F32.PACK_AB R83, R87, R86 ;  /* 0x000000565753723e */ /* 0x000fe400000000ff */
[----:B------:R-:W-:Y:S02]  /*7480*/  F2FP.F16.F32.PACK_AB R89, R91, R90 ;  /* 0x0000005a5b59723e */ /* 0x000fe400000000ff */
[----:B------:R-:W-:Y:S01]  /*7490*/  MOV R102, R102 ;  /* 0x0000006600667202 */ /* 0x000fe20000000f00 */
[----:B------:R-:W-:Y:S01]  /*74a0*/  STSM.16.M88.4 [R31], R80 ;  /* 0x000000501f007844 */ /* 0x000fe20000000200 */
[----:B------:R-:W-:-:S02]  /*74b0*/  F2FP.F16.F32.PACK_AB R90, R93, R92 ;  /* 0x0000005c5d5a723e */ /* 0x000fc400000000ff */
[----:B------:R-:W-:Y:S02]  /*74c0*/  F2FP.F16.F32.PACK_AB R91, R46, R42 ;  /* 0x0000002a2e5b723e */ /* 0x000fe400000000ff */
[----:B------:R-:W-:Y:S02]  /*74d0*/  F2FP.F16.F32.PACK_AB R96, R97, R96 ;  /* 0x000000606160723e */ /* 0x000fe400000000ff */
[----:B------:R-:W-:Y:S01]  /*74e0*/  MOV R30, R106 ;  /* 0x0000006a001e7202 */ /* 0x000fe20000000f00 */
[----:B------:R-:W-:Y:S01]  /*74f0*/  STSM.16.M88.4 [R102], R88 ;  /* 0x0000005866007844 */ /* 0x000fe20000000200 */
[----:B------:R-:W-:Y:S02]  /*7500*/  F2FP.F16.F32.PACK_AB R97, R54, R50 ;  /* 0x000000323661723e */ /* 0x000fe400000000ff */
[----:B------:R-:W-:Y:S02]  /*7510*/  F2FP.F16.F32.PACK_AB R98, R101, R100 ;  /* 0x000000646562723e */ /* 0x000fe400000000ff */
[----:B------:R-:W-:-:S02]  /*7520*/  F2FP.F16.F32.PACK_AB R99, R58, R56 ;  /* 0x000000383a63723e */ /* 0x000fc400000000ff */
[----:B------:R-:W-:Y:S02]  /*7530*/  F2FP.F16.F32.PACK_AB R104, R105, R104 ;  /* 0x000000686968723e */ /* 0x000fe400000000ff */
[----:B------:R-:W-:Y:S01]  /*7540*/  MOV R110, R110 ;  /* 0x0000006e006e7202 */ /* 0x000fe20000000f00 */
[----:B------:R-:W-:Y:S01]  /*7550*/  STSM.16.M88.4 [R30], R96 ;  /* 0x000000601e007844 */ /* 0x000fe20000000200 */
[----:B------:R-:W-:Y:S02]  /*7560*/  F2FP.F16.F32.PACK_AB R105, R153, R152 ;  /* 0x000000989969723e */ /* 0x000fe400000000ff */
[----:B------:R-:W-:Y:S02]  /*7570*/  F2FP.F16.F32.PACK_AB R106, R109, R108 ;  /* 0x0000006c6d6a723e */ /* 0x000fe400000000ff */
[----:B------:R-:W-:Y:S02]  /*7580*/  F2FP.F16.F32.PACK_AB R107, R156, R154 ;  /* 0x0000009a9c6b723e */ /* 0x000fe400000000ff */
[----:B------:R-:W-:-:S02]  /*7590*/  F2FP.F16.F32.PACK_AB R157, R158, R157 ;  /* 0x0000009d9e9d723e */ /* 0x000fc400000000ff */
[----:B------:R-:W-:Y:S01]  /*75a0*/  LOP3.LUT R32, R170, R151, RZ, 0x3c, !PT ;  /* 0x00000097aa207212 */ /* 0x000fe200078e3cff */
[----:B------:R-:W-:Y:S01]  /*75b0*/  STSM.16.M88.4 [R110], R104 ;  /* 0x000000686e007844 */ /* 0x000fe20000000200 */
[----:B------:R-:W-:Y:S02]  /*75c0*/  MOV R114, R114 ;  /* 0x0000007200727202 */ /* 0x000fe40000000f00 */
[----:B------:R-:W-:Y:S02]  /*75d0*/  MOV R3, R122 ;  /* 0x0000007a00037202 */ /* 0x000fe40000000f00 */
[----:B------:R-:W-:Y:S02]  /*75e0*/  F2FP.F16.F32.PACK_AB R156, R113, R112 ;  /* 0x00000070719c723e */ /* 0x000fe400000000ff */
[----:B------:R-:W-:Y:S02]  /*75f0*/  F2FP.F16.F32.PACK_AB R158, R117, R116 ;  /* 0x00000074759e723e */ /* 0x000fe400000000ff */
[----:B------:R-:W-:-:S02]  /*7600*/  F2FP.F16.F32.PACK_AB R159, R160, R159 ;  /* 0x0000009fa09f723e */ /* 0x000fc400000000ff */
[----:B------:R-:W-:Y:S02]  /*7610*/  F2FP.F16.F32.PACK_AB R120, R121, R120 ;  /* 0x000000787978723e */ /* 0x000fe400000000ff */
[----:B------:R-:W-:Y:S01]  /*7620*/  F2FP.F16.F32.PACK_AB R128, R129, R128 ;  /* 0x000000808180723e */ /* 0x000fe200000000ff */
[----:B------:R-:W-:Y:S01]  /*7630*/  STSM.16.M88.4 [R114], R156 ;  /* 0x0000009c72007844 */ /* 0x000fe20000000200 */
[----:B------:R-:W-:Y:S02]  /*7640*/  MOV R118, R118 ;  /* 0x0000007600767202 */ /* 0x000fe40000000f00 */
        /* <DEDUP_REMOVED lines=8> */
[----:B------:R-:W-:Y:S02]  /*76d0*/  F2FP.F16.F32.PACK_AB R137, R139, R138 ;  /* 0x0000008a8b89723e */ /* 0x000fe400000000ff */
[----:B------:R-:W-:Y:S01]  /*76e0*/  F2FP.F16.F32.PACK_AB R144, R145, R144 ;  /* 0x000000909190723e */ /* 0x000fe200000000ff */
[----:B------:R-:W-:Y:S01]  /*76f0*/  STSM.16.M88.4 [R3], R128 ;  /* 0x0000008003007844 */ /* 0x000fe20000000200 */
[----:B------:R-:W-:-:S02]  /*7700*/  MOV R28, R28 ;  /* 0x0000001c001c7202 */ /* 0x000fc40000000f00 */
[----:B------:R-:W-:Y:S02]  /*7710*/  F2FP.F16.F32.PACK_AB R138, R141, R140 ;  /* 0x0000008c8d8a723e */ /* 0x000fe400000000ff */
[----:B------:R-:W-:Y:S02]  /*7720*/  F2FP.F16.F32.PACK_AB R139, R143, R142 ;  /* 0x0000008e8f8b723e */ /* 0x000fe400000000ff */
[----:B------:R-:W-:Y:S02]  /*7730*/  F2FP.F16.F32.PACK_AB R145, R147, R146 ;  /* 0x000000929391723e */ /* 0x000fe400000000ff */
[----:B------:R-:W-:Y:S01]  /*7740*/  MOV R32, R32 ;  /* 0x0000002000207202 */ /* 0x000fe20000000f00 */
[----:B------:R3:W-:Y:S01]  /*7750*/  STSM.16.M88.4 [R28], R136 ;  /* 0x000000881c007844 */ /* 0x0007e20000000200 */
[----:B------:R-:W-:Y:S02]  /*7760*/  F2FP.F16.F32.PACK_AB R146, R149, R148 ;  /* 0x000000949592723e */ /* 0x000fe400000000ff */
[----:B------:R-:W-:Y:S01]  /*7770*/  F2FP.F16.F32.PACK_AB R147, R0, R150 ;  /* 0x000000960093723e */ /* 0x000fe200000000ff */
[----:B------:R-:W-:Y:S01]  /*7780*/  UISETP.NE.U32.AND UP1, UPT, UR8, URZ, UPT ;  /* 0x0000003f0800728c */ /* 0x000fe2000bf25070 */
[----:B------:R-:W-:-:S03]  /*7790*/  PLOP3.LUT P0, PT, PT, PT, UP0, 0x80, 0x0 ;  /* 0x000000000000781c */ /* 0x000fc60003f0f008 */
[----:B------:R4:W-:Y:S01]  /*77a0*/  STSM.16.M88.4 [R32], R144 ;  /* 0x0000009020007844 */ /* 0x0009e20000000200 */
[----:B------:R-:W-:Y:S01]  /*77b0*/  BAR.SYNC.DEFER_BLOCKING 0x1, 0x100 ;  /* 0x0044000000007b1d */ /* 0x000fe20000010000 */
[----:B------:R-:W-:-:S06]  /*77c0*/  UISETP.NE.AND.EX UP1, UPT, UR9, URZ, UPT, UP1 ;  /* 0x0000003f0900728c */ /* 0x000fcc000bf25310 */
[----:B------:R-:W-:-:S05]  /*77d0*/  PLOP3.LUT P6, PT, PT, PT, UP1, 0x80, 0x0 ;  /* 0x000000000000781c */ /* 0x000fca0003fcf018 */
[----:B------:R-:W-:-:S04]  /*77e0*/  @UP1 ULEA UR8, UP2, UR42, UR8, 0x2 ;  /* 0x000000082a081291 */ /* 0x000fc8000f84103f */
[----:B------:R-:W-:Y:S01]  /*77f0*/  @UP1 ULEA.HI.X UR9, UR42, UR9, UR43, 0x2, UP2 ;  /* 0x000000092a091291 */ /* 0x000fe200090f142b */
[----:B------:R-:W-:Y:S01]  /*7800*/  ULDC UR4, c[0x0][0xa88] ;  /* 0x0002a20000047ab9 */ /* 0x000fe20000000800 */
[----:B-1----:R-:W-:Y:S02]  /*7810*/  IMAD.U32 R10, RZ, RZ, UR8 ;  /* 0x00000008ff0a7e24 */ /* 0x002fe4000f8e00ff */
[----:B------:R-:W-:Y:S01]  /*7820*/  IMAD.U32 R0, RZ, RZ, UR4 ;  /* 0x00000004ff007e24 */ /* 0x000fe2000f8e00ff */
[----:B------:R-:W4:Y:S01]  /*7830*/  @P0 LDG.E R6, desc[UR50][R4.64] ;  /* 0x0000003204060981 */ /* 0x000f22000c1e1900 */
[----:B------:R-:W-:Y:S02]  /*7840*/  IMAD.U32 R11, RZ, RZ, UR9 ;  /* 0x00000009ff0b7e24 */ /* 0x000fe4000f8e00ff */
[----:B------:R-:W-:-:S03]  /*7850*/  IMAD R7, R191, 0x40, R2 ;  /* 0x00000040bf077824 */ /* 0x000fc600078e0202 */
[----:B------:R1:W5:Y:S01]  /*7860*/  @P6 LDG.E R0, desc[UR50][R10.64] ;  /* 0x000000320a006981 */ /* 0x000362000c1e1900 */
[----:B------:R-:W-:-:S03]  /*7870*/  IMAD.WIDE R174, R7, 0x2, R174 ;  /* 0x0000000207ae7825 */ /* 0x000fc600078e02ae */
[C---:B------:R-:W-:Y:S02]  /*7880*/  IADD3 R9, P2, R174.reuse, 0x1000, RZ ;  /* 0x00001000ae097810 */ /* 0x040fe40007f5e0ff */
[C---:B0-----:R-:W-:Y:S02]  /*7890*/  IADD3 R13, P1, R174.reuse, 0x2000, RZ ;  /* 0x00002000ae0d7810 */ /* 0x041fe40007f3e0ff */
[----:B------:R-:W-:Y:S02]  /*78a0*/  P2R R7, PR, RZ, 0x4 ;  /* 0x00000004ff077803 */ /* 0x000fe40000000000 */
[C---:B--2---:R-:W-:Y:S02]  /*78b0*/  IADD3 R25, P2, R174.reuse, 0x3000, RZ ;  /* 0x00003000ae197810 */ /* 0x044fe40007f5e0ff */
[C---:B------:R-:W-:Y:S02]  /*78c0*/  IADD3 R29, P3, R174.reuse, 0x4000, RZ ;  /* 0x00004000ae1d7810 */ /* 0x040fe40007f7e0ff */
[----:B------:R-:W-:-:S02]  /*78d0*/  IADD3 R33, P4, R174, 0x5000, RZ ;  /* 0x00005000ae217810 */ /* 0x000fc40007f9e0ff */
[----:B------:R-:W-:Y:S02]  /*78e0*/  IADD3 R37, P5, R174, 0x6000, RZ ;  /* 0x00006000ae257810 */ /* 0x000fe40007fbe0ff */
[----:B------:R-:W-:Y:S02]  /*78f0*/  LOP3.LUT R8, R9, 0x380, RZ, 0xc0, !PT ;  /* 0x0000038009087812 */ /* 0x000fe400078ec0ff */
[----:B------:R-:W-:Y:S02]  /*7900*/  LOP3.LUT R12, R13, 0x380, RZ, 0xc0, !PT ;  /* 0x000003800d0c7812 */ /* 0x000fe400078ec0ff */
[----:B------:R-:W-:Y:S02]  /*7910*/  LOP3.LUT R24, R25, 0x380, RZ, 0xc0, !PT ;  /* 0x0000038019187812 */ /* 0x000fe400078ec0ff */
[----:B---3--:R-:W-:Y:S02]  /*7920*/  LOP3.LUT R28, R29, 0x380, RZ, 0xc0, !PT ;  /* 0x000003801d1c7812 */ /* 0x008fe400078ec0ff */
[----:B----4-:R-:W-:-:S02]  /*7930*/  LOP3.LUT R32, R33, 0x380, RZ, 0xc0, !PT ;  /* 0x0000038021207812 */ /* 0x010fc400078ec0ff */
[----:B------:R-:W-:Y:S01]  /*7940*/  LOP3.LUT R36, R37, 0x380, RZ, 0xc0, !PT ;  /* 0x0000038025247812 */ /* 0x000fe200078ec0ff */
[----:B------:R-:W-:Y:S01]  /*7950*/  UMOV UR4, URZ ;  /* 0x0000003f00047c82 */ /* 0x000fe20008000000 */
[----:B------:R-:W-:Y:S02]  /*7960*/  SHF.R.U64 R8, R8, 0x3, RZ ;  /* 0x0000000308087819 */ /* 0x000fe400000012ff */
[----:B------:R-:W-:Y:S02]  /*7970*/  SHF.R.U64 R12, R12, 0x3, RZ ;  /* 0x000000030c0c7819 */ /* 0x000fe400000012ff */
[----:B------:R-:W-:Y:S02]  /*7980*/  SHF.R.U64 R24, R24, 0x3, RZ ;  /* 0x0000000318187819 */ /* 0x000fe400000012ff */
[----:B------:R-:W-:Y:S02]  /*7990*/  SHF.R.U64 R28, R28, 0x3, RZ ;  /* 0x000000031c1c7819 */ /* 0x000fe400000012ff */
[----:B------:R-:W-:-:S02]  /*79a0*/  SHF.R.U64 R32, R32, 0x3, RZ ;  /* 0x0000000320207819 */ /* 0x000fc400000012ff */
[----:B------:R-:W-:Y:S02]  /*79b0*/  SHF.R.U64 R36, R36, 0x3, RZ ;  /* 0x0000000324247819 */ /* 0x000fe400000012ff */
[----:B------:R-:W-:Y:S02]  /*79c0*/  LOP3.LUT R8, R8, R9, RZ, 0x3c, !PT ;  /* 0x0000000908087212 */ /* 0x000fe400078e3cff */
[----:B------:R-:W-:Y:S02]  /*79d0*/  LOP3.LUT R12, R12, R13, RZ, 0x3c, !PT ;  /* 0x0000000d0c0c7212 */ /* 0x000fe400078e3cff */
[----:B------:R-:W-:Y:S02]  /*79e0*/  LOP3.LUT R24, R24, R25, RZ, 0x3c, !PT ;  /* 0x0000001918187212 */ /* 0x000fe400078e3cff */
[----:B------:R-:W-:Y:S02]  /*79f0*/  LOP3.LUT R28, R28, R29, RZ, 0x3c, !PT ;  /* 0x0000001d1c1c7212 */ /* 0x000fe400078e3cff */
[----:B------:R-:W-:-:S02]  /*7a00*/  LOP3.LUT R32, R32, R33, RZ, 0x3c, !PT ;  /* 0x0000002120207212 */ /* 0x000fc400078e3cff */
[----:B------:R-:W-:Y:S02]  /*7a10*/  LOP3.LUT R36, R36, R37, RZ, 0x3c, !PT ;  /* 0x0000002524247212 */ /* 0x000fe400078e3cff */
[----:B------:R-:W-:Y:S01]  /*7a20*/  @P0 R2UR UR4, R6 ;  /* 0x00000000060402ca */ /* 0x000fe200000e0000 */
[----:B-1----:R-:W-:-:S14]  /*7a30*/  @P6 BRA `(.L_x_3615) ;  /* 0x0000000000106947 */ /* 0x002fdc0003800000 */
[----:B------:R-:W-:Y:S05]  /*7a40*/  @!P0 BRA `(.L_x_3615) ;  /* 0x00000000000c8947 */ /* 0x000fea0003800000 */
[----:B------:R-:W2:Y:S04]  /*7a50*/  LDG.E R3, desc[UR50][R4.64] ;  /* 0x0000003204037981 */ /* 0x000ea8000c1e1900 */
[----:B-----5:R-:W2:Y:S02]  /*7a60*/  LDG.E R0, desc[UR50][R4.64+0x4] ;  /* 0x0000043204007981 */ /* 0x020ea4000c1e1900 */
[----:B--2---:R-:W-:-:S07]  /*7a70*/  IADD3 R0, -R3, R0, RZ ;  /* 0x0000000003007210 */ /* 0x004fce0007ffe1ff */
.L_x_3615:
[----:B------:R-:W0:Y:S01]  /*7a80*/  SHFL.IDX PT, R3, R192, RZ, 0x1f ;  /* 0x00001fffc0037589 */ /* 0x000e2200000e0000 */
[----:B------:R-:W-:Y:S01]  /*7a90*/  ISETP.NE.AND P6, PT, R7, RZ, PT ;  /* 0x000000ff0700720c */ /* 0x000fe20003fc5270 */
[--C-:B------:R-:W-:Y:S01]  /*7aa0*/  IMAD.X R13, RZ, RZ, R175.reuse, P1 ;  /* 0x000000ffff0d7224 */ /* 0x100fe200008e06af */
[C---:B------:R-:W-:Y:S01]  /*7ab0*/  IADD3 R41, P0, R174.reuse, 0x7000, RZ ;  /* 0x00007000ae297810 */ /* 0x040fe20007f1e0ff */
[--C-:B------:R-:W-:Y:S01]  /*7ac0*/  IMAD.X R25, RZ, RZ, R175.reuse, P2 ;  /* 0x000000ffff197224 */ /* 0x100fe200010e06af */
[C---:B------:R-:W-:Y:S01]  /*7ad0*/  IADD3 R49, P1, R174.reuse, 0x9000, RZ ;  /* 0x00009000ae317810 */ /* 0x040fe20007f3e0ff */
[--C-:B------:R-:W-:Y:S01]  /*7ae0*/  IMAD.X R9, RZ, RZ, R175.reuse, P6 ;  /* 0x000000ffff097224 */ /* 0x100fe200030e06af */
[----:B------:R-:W-:Y:S01]  /*7af0*/  IADD3 R45, P6, R174, 0x8000, RZ ;  /* 0x00008000ae2d7810 */ /* 0x000fe20007fde0ff */
[--C-:B------:R-:W-:Y:S01]  /*7b00*/  IMAD.X R29, RZ, RZ, R175.reuse, P3 ;  /* 0x000000ffff1d7224 */ /* 0x100fe200018e06af */
[----:B------:R-:W-:Y:S01]  /*7b10*/  LOP3.LUT R40, R41, 0x380, RZ, 0xc0, !PT ;  /* 0x0000038029287812 */ /* 0x000fe200078ec0ff */
[--C-:B------:R-:W-:Y:S01]  /*7b20*/  IMAD.X R33, RZ, RZ, R175.reuse, P4 ;  /* 0x000000ffff217224 */ /* 0x100fe200020e06af */
[----:B------:R-:W-:Y:S01]  /*7b30*/  LOP3.LUT R44, R45, 0x380, RZ, 0xc0, !PT ;  /* 0x000003802d2c7812 */ /* 0x000fe200078ec0ff */
[--C-:B------:R-:W-:Y:S01]  /*7b40*/  IMAD.X R37, RZ, RZ, R175.reuse, P5 ;  /* 0x000000ffff257224 */ /* 0x100fe200028e06af */
[----:B------:R-:W-:Y:S01]  /*7b50*/  LOP3.LUT R48, R49, 0x380, RZ, 0xc0, !PT ;  /* 0x0000038031307812 */ /* 0x000fe200078ec0ff */
[----:B------:R-:W-:Y:S01]  /*7b60*/  USHF.R.S32.HI UR14, URZ, 0x1f, UR4 ;  /* 0x0000001f3f0e7899 */ /* 0x000fe20008011404 */
[----:B------:R-:W-:Y:S01]  /*7b70*/  SHF.R.U64 R44, R44, 0x3, RZ ;  /* 0x000000032c2c7819 */ /* 0x000fe200000012ff */
[----:B------:R-:W-:Y:S01]  /*7b80*/  USHF.R.S32.HI UR15, URZ, 0x1f, UR45 ;  /* 0x0000001f3f0f7899 */ /* 0x000fe2000801142d */
[----:B------:R-:W-:Y:S01]  /*7b90*/  SHF.R.U64 R40, R40, 0x3, RZ ;  /* 0x0000000328287819 */ /* 0x000fe200000012ff */
[----:B------:R-:W-:Y:S01]  /*7ba0*/  USEL UR42, UR42, URZ, !UP0 ;  /* 0x0000003f2a2a7287 */ /* 0x000fe2000c000000 */
[----:B------:R-:W-:Y:S01]  /*7bb0*/  SHF.R.U64 R48, R48, 0x3, RZ ;  /* 0x0000000330307819 */ /* 0x000fe200000012ff */
[----:B------:R-:W-:Y:S01]  /*7bc0*/  USEL UR43, UR43, URZ, !UP0 ;  /* 0x0000003f2b2b7287 */ /* 0x000fe2000c000000 */
[----:B------:R-:W-:Y:S01]  /*7bd0*/  LOP3.LUT R44, R44, R45, RZ, 0x3c, !PT ;  /* 0x0000002d2c2c7212 */ /* 0x000fe200078e3cff */
[--C-:B------:R-:W-:Y:S01]  /*7be0*/  IMAD.X R45, RZ, RZ, R175.reuse, P6 ;  /* 0x000000ffff2d7224 */ /* 0x100fe200030e06af */
[----:B------:R-:W-:Y:S01]  /*7bf0*/  LOP3.LUT R40, R40, R41, RZ, 0x3c, !PT ;  /* 0x0000002928287212 */ /* 0x000fe200078e3cff */
[----:B------:R-:W-:Y:S01]  /*7c00*/  IMAD.X R41, RZ, RZ, R175, P0 ;  /* 0x000000ffff297224 */ /* 0x000fe200000e06af */
[----:B0-----:R-:W-:-:S02]  /*7c10*/  ISETP.NE.AND P6, PT, R3, RZ, PT ;  /* 0x000000ff0300720c */ /* 0x001fc40003fc5270 */
[----:B------:R-:W-:Y:S01]  /*7c20*/  LOP3.LUT R48, R48, R49, RZ, 0x3c, !PT ;  /* 0x0000003130307212 */ /* 0x000fe200078e3cff */
[----:B------:R-:W-:Y:S01]  /*7c30*/  IMAD.X R49, RZ, RZ, R175, P1 ;  /* 0x000000ffff317224 */ /* 0x000fe200008e06af */
[C---:B------:R-:W-:Y:S02]  /*7c40*/  IADD3 R57, P2, R174.reuse, 0xa000, RZ ;  /* 0x0000a000ae397810 */ /* 0x040fe40007f5e0ff */
[C---:B------:R-:W-:Y:S02]  /*7c50*/  IADD3 R53, P3, R174.reuse, 0xb000, RZ ;  /* 0x0000b000ae357810 */ /* 0x040fe40007f7e0ff */
[C---:B------:R-:W-:Y:S02]  /*7c60*/  IADD3 R65, P4, R174.reuse, 0xc000, RZ ;  /* 0x0000c000ae417810 */ /* 0x040fe40007f9e0ff */
[C---:B------:R-:W-:Y:S02]  /*7c70*/  IADD3 R61, P5, R174.reuse, 0xd000, RZ ;  /* 0x0000d000ae3d7810 */ /* 0x040fe40007fbe0ff */
[----:B------:R-:W-:-:S02]  /*7c80*/  IADD3 R73, P0, R174, 0xe000, RZ ;  /* 0x0000e000ae497810 */ /* 0x000fc40007f1e0ff */
[----:B------:R-:W-:Y:S02]  /*7c90*/  IADD3 R4, P1, R174, 0xf000, RZ ;  /* 0x0000f000ae047810 */ /* 0x000fe40007f3e0ff */
[----:B------:R-:W-:Y:S02]  /*7ca0*/  LOP3.LUT R56, R57, 0x380, RZ, 0xc0, !PT ;  /* 0x0000038039387812 */ /* 0x000fe400078ec0ff */
[----:B------:R-:W-:Y:S01]  /*7cb0*/  LOP3.LUT R52, R53, 0x380, RZ, 0xc0, !PT ;  /* 0x0000038035347812 */ /* 0x000fe200078ec0ff */
[----:B------:R-:W-:Y:S01]  /*7cc0*/  IMAD.X R69, RZ, RZ, R175, P1 ;  /* 0x000000ffff457224 */ /* 0x000fe200008e06af */
[----:B------:R-:W-:Y:S02]  /*7cd0*/  LOP3.LUT R64, R65, 0x380, RZ, 0xc0, !PT ;  /* 0x0000038041407812 */ /* 0x000fe400078ec0ff */
[----:B------:R-:W-:Y:S02]  /*7ce0*/  LOP3.LUT R60, R61, 0x380, RZ, 0xc0, !PT ;  /* 0x000003803d3c7812 */ /* 0x000fe400078ec0ff */
[----:B------:R-:W-:-:S02]  /*7cf0*/  LOP3.LUT R72, R73, 0x380, RZ, 0xc0, !PT ;  /* 0x0000038049487812 */ /* 0x000fc400078ec0ff */
[----:B------:R-:W-:Y:S02]  /*7d00*/  LOP3.LUT R5, R174, 0x380, RZ, 0xc0, !PT ;  /* 0x00000380ae057812 */ /* 0x000fe400078ec0ff */
        /* <DEDUP_REMOVED lines=8> */
[----:B------:R-:W-:Y:S02]  /*7d90*/  LOP3.LUT R56, R56, R57, RZ, 0x3c, !PT ;  /* 0x0000003938387212 */ /* 0x000fe400078e3cff */
        /* <DEDUP_REMOVED lines=8> */
[----:B------:R-:W-:-:S02]  /*7e20*/  IADD3.X R57, RZ, R175, RZ, P2, !PT ;  /* 0x000000afff397210 */ /* 0x000fc400017fe4ff */
[----:B------:R-:W-:Y:S02]  /*7e30*/  LOP3.LUT R174, R5, R174, RZ, 0x3c, !PT ;  /* 0x000000ae05ae7212 */ /* 0x000fe400078e3cff */
[----:B------:R-:W-:Y:S01]  /*7e40*/  LOP3.LUT R68, R3, R4, RZ, 0x3c, !PT ;  /* 0x0000000403447212 */ /* 0x000fe200078e3cff */
[----:B------:R-:W-:Y:S06]  /*7e50*/  @P6 BRA `(.L_x_3616) ;  /* 0x0000000000c46947 */ /* 0x000fec0003800000 */
[----:B------:R-:W0:Y:S01]  /*7e60*/  LDC R11, c[0x0][0xbe8] ;  /* 0x0002fa00ff0b7b82 */ /* 0x000e220000000800 */
[----:B------:R-:W-:Y:S01]  /*7e70*/  IMAD.U32 R10, RZ, RZ, UR44 ;  /* 0x0000002cff0a7e24 */ /* 0x000fe2000f8e00ff */
[----:B------:R-:W-:Y:S01]  /*7e80*/  ULDC.64 UR12, c[0x0][0xb90] ;  /* 0x0002e400000c7ab9 */ /* 0x000fe20000000a00 */
[----:B------:R-:W-:Y:S01]  /*7e90*/  UMOV UR8, UR4 ;  /* 0x0000000400087c82 */ /* 0x000fe20008000000 */
[----:B------:R-:W-:Y:S01]  /*7ea0*/  UIMAD UR10, UR15, UR12, URZ ;  /* 0x0000000c0f0a72a4 */ /* 0x000fe2000f8e023f */
[----:B------:R-:W-:Y:S01]  /*7eb0*/  IMAD R10, R10, 0x40, R195 ;  /* 0x000000400a0a7824 */ /* 0x000fe200078e02c3 */
[----:B------:R-:W-:Y:S01]  /*7ec0*/  UMOV UR9, UR14 ;  /* 0x0000000e00097c82 */ /* 0x000fe20008000000 */
[----:B------:R-:W-:Y:S01]  /*7ed0*/  IMAD.U32 R15, RZ, RZ, UR44 ;  /* 0x0000002cff0f7e24 */ /* 0x000fe2000f8e00ff */
[----:B------:R-:W-:Y:S01]  /*7ee0*/  UIMAD.WIDE.U32 UR8, UR45, UR12, UR8 ;  /* 0x0000000c2d0872a5 */ /* 0x000fe2000f8e0008 */
[----:B------:R-:W-:Y:S01]  /*7ef0*/  IMAD.MOV.U32 R4, RZ, RZ, R10 ;  /* 0x000000ffff047224 */ /* 0x000fe200078e000a */
[----:B------:R-:W-:Y:S01]  /*7f00*/  UIMAD UR10, UR45, UR13, UR10 ;  /* 0x0000000d2d0a72a4 */ /* 0x000fe2000f8e020a */
[----:B------:R-:W-:-:S02]  /*7f10*/  IMAD.MOV R30, RZ, RZ, -R18 ;  /* 0x000000ffff1e7224 */ /* 0x000fc400078e0a12 */
[----:B------:R-:W-:Y:S01]  /*7f20*/  ULDC.64 UR12, c[0x0][0xb98] ;  /* 0x0002e600000c7ab9 */ /* 0x000fe20000000a00 */
[----:B------:R-:W-:Y:S01]  /*7f30*/  UIADD3 UR9, UR9, UR10, URZ ;  /* 0x0000000a09097290 */ /* 0x000fe2000fffe03f */
[----:B------:R-:W-:Y:S01]  /*7f40*/  IMAD R15, R15, 0x40, R16 ;  /* 0x000000400f0f7824 */ /* 0x000fe200078e0210 */
[----:B------:R-:W-:Y:S02]  /*7f50*/  UIMAD UR11, UR43, UR12, URZ ;  /* 0x0000000c2b0b72a4 */ /* 0x000fe4000f8e023f */
[----:B------:R-:W-:Y:S02]  /*7f60*/  UIMAD.WIDE.U32 UR8, UR42, UR12, UR8 ;  /* 0x0000000c2a0872a5 */ /* 0x000fe4000f8e0008 */
[----:B------:R-:W-:Y:S01]  /*7f70*/  UIMAD UR11, UR42, UR13, UR11 ;  /* 0x0000000d2a0b72a4 */ /* 0x000fe2000f8e020b */
[----:B0-----:R-:W-:Y:S01]  /*7f80*/  ISETP.NE.AND P0, PT, R11, 0x1, PT ;  /* 0x000000010b00780c */ /* 0x001fe20003f05270 */
[----:B-----5:R-:W-:-:S12]  /*7f90*/  IMAD R26, R0, R11, RZ ;  /* 0x0000000b001a7224 */ /* 0x020fd800078e02ff */
[----:B------:R-:W0:Y:S08]  /*7fa0*/  @P0 LDC R3, c[0x0][0xbec] ;  /* 0x0002fb00ff030b82 */ /* 0x000e300000000800 */
[----:B------:R-:W1:Y:S01]  /*7fb0*/  @P0 LDC R6, c[0x0][0xbf0] ;  /* 0x0002fc00ff060b82 */ /* 0x000e620000000800 */
[----:B0-----:R-:W-:-:S05]  /*7fc0*/  @P0 IMAD.HI.U32 R3, R10, R3, RZ ;  /* 0x000000030a030227 */ /* 0x001fca00078e00ff */
[----:B-1----:R-:W-:-:S04]  /*7fd0*/  @P0 SHF.R.U32.HI R4, RZ, R6, R3 ;  /* 0x00000006ff040219 */ /* 0x002fc80000011603 */
[--C-:B------:R-:W-:Y:S01]  /*7fe0*/  SHF.R.S32.HI R5, RZ, 0x1f, R4.reuse ;  /* 0x0000001fff057819 */ /* 0x100fe20000011404 */
[----:B------:R-:W-:Y:S01]  /*7ff0*/  IMAD.MOV R6, RZ, RZ, -R4 ;  /* 0x000000ffff067224 */ /* 0x000fe200078e0a04 */
[----:B------:R-:W-:-:S03]  /*8000*/  IADD3 R4, P0, R4, UR8, RZ ;  /* 0x0000000804047c10 */ /* 0x000fc6000ff1e0ff */
[----:B------:R-:W-:Y:S01]  /*8010*/  IMAD R3, R11, R6, R10 ;  /* 0x000000060b037224 */ /* 0x000fe200078e020a */
[----:B------:R-:W-:-:S04]  /*8020*/  MOV R10, UR11 ;  /* 0x0000000b000a7c02 */ /* 0x000fc80008000f00 */
[----:B------:R-:W-:Y:S02]  /*8030*/  SHF.R.S32.HI R6, RZ, 0x1f, R3 ;  /* 0x0000001fff067819 */ /* 0x000fe40000011403 */
[----:B------:R-:W-:Y:S01]  /*8040*/  IADD3.X R5, R5, UR9, R10, P0, !PT ;  /* 0x0000000905057c10 */ /* 0x000fe200087fe40a */
[----:B------:R-:W-:Y:S02]  /*8050*/  ULDC.64 UR8, c[0x0][0xb88] ;  /* 0x0002e20000087ab9 */ /* 0x000fe40000000a00 */
[----:B------:R-:W-:Y:S02]  /*8060*/  IMAD R6, R6, UR8, RZ ;  /* 0x0000000806067c24 */ /* 0x000fe4000f8e02ff */
[----:B------:R-:W-:-:S04]  /*8070*/  IMAD.WIDE.U32 R4, R3, UR8, R4 ;  /* 0x0000000803047c25 */ /* 0x000fc8000f8e0004 */
[----:B------:R-:W-:Y:S01]  /*8080*/  IMAD R3, R3, UR9, R6 ;  /* 0x0000000903037c24 */ /* 0x000fe2000f8e0206 */
[----:B------:R-:W-:Y:S02]  /*8090*/  ULDC.64 UR8, c[0x0][0xb50] ;  /* 0x0002d40000087ab9 */ /* 0x000fe40000000a00 */
[----:B------:R-:W-:Y:S01]  /*80a0*/  LEA R10, P0, R4, UR8, 0x2 ;  /* 0x00000008040a7c11 */ /* 0x000fe2000f8010ff */
[----:B------:R-:W-:-:S04]  /*80b0*/  IMAD.IADD R3, R5, 0x1, R3 ;  /* 0x0000000105037824 */ /* 0x000fc800078e0203 */
[----:B------:R-:W-:Y:S01]  /*80c0*/  SHFL.IDX PT, R6, R10, 0x1, 0x1c1f ;  /* 0x003c1f000a067f89 */ /* 0x000fe200000e0000 */
[----:B------:R-:W-:Y:S01]  /*80d0*/  LEA.HI.X R14, R4, UR9, R3, 0x2, P0 ;  /* 0x00000009040e7c11 */ /* 0x000fe200080f1403 */
[----:B------:R-:W-:Y:S01]  /*80e0*/  VIADD R3, R15, 0x8 ;  /* 0x000000080f037836 */ /* 0x000fe20000000000 */
[----:B------:R-:W-:Y:S01]  /*80f0*/  ISETP.NE.AND P0, PT, R17, R30, PT ;  /* 0x0000001e1100720c */ /* 0x000fe20003f05270 */
[----:B------:R-:W-:Y:S03]  /*8100*/  SHFL.IDX PT, R4, R10, RZ, 0x1c1f ;  /* 0x001c1fff0a047589 */ /* 0x000fe600000e0000 */
[-C--:B------:R-:W-:Y:S01]  /*8110*/  ISETP.GE.OR P1, PT, R15, R26.reuse, P0 ;  /* 0x0000001a0f00720c */ /* 0x080fe20000726670 */
[----:B------:R-:W0:Y:S01]  /*8120*/  SHFL.IDX PT, R5, R14, RZ, 0x1c1f ;  /* 0x001c1fff0e057589 */ /* 0x000e2200000e0000 */
[----:B------:R-:W-:-:S03]  /*8130*/  ISETP.GE.OR P0, PT, R3, R26, P0 ;  /* 0x0000001a0300720c */ /* 0x000fc60000706670 */
[----:B------:R-:W1:Y:S08]  /*8140*/  SHFL.IDX PT, R7, R14, 0x1, 0x1c1f ;  /* 0x003c1f000e077f89 */ /* 0x000e7000000e0000 */
[----:B0-----:R0:W-:Y:S04]  /*8150*/  @!P1 ST.E desc[UR50][R4.64], R21 ;  /* 0x0000001504009985 */ /* 0x0011e8000c101932 */
[----:B-1----:R0:W-:Y:S02]  /*8160*/  @!P0 ST.E desc[UR50][R6.64], R20 ;  /* 0x0000001406008985 */ /* 0x0021e4000c101932 */
.L_x_3616:
[----:B------:R-:W1:Y:S01]  /*8170*/  LDC R81, c[0x0][0xbe8] ;  /* 0x0002fa00ff517b82 */ /* 0x000e620000000800 */
[----:B------:R-:W-:Y:S01]  /*8180*/  ULDC UR16, c[0x0][0xac8] ;  /* 0x0002b20000107ab9 */ /* 0x000fe20000000800 */
[----:B------:R-:W-:Y:S01]  /*8190*/  ULDC.64 UR12, c[0x0][0xaa0] ;  /* 0x0002a800000c7ab9 */ /* 0x000fe20000000a00 */
[----:B------:R-:W-:Y:S01]  /*81a0*/  ISETP.GE.AND P0, PT, R189, UR16, PT ;  /* 0x00000010bd007c0c */ /* 0x000fe2000bf06270 */
[----:B0-----:R0:W5:Y:S03]  /*81b0*/  LD.E.128 R4, desc[UR50][R174.64] ;  /* 0x00000032ae047980 */ /* 0x001166000c101d00 */
[----:B------:R-:W-:Y:S01]  /*81c0*/  SEL R20, RZ, 0xffffffff, P0 ;  /* 0xffffffffff147807 */ /* 0x000fe20000000000 */
[----:B------:R-:W5:Y:S01]  /*81d0*/  LD.E.128 R8, desc[UR50][R8.64] ;  /* 0x0000003208087980 */ /* 0x000f62000c101d00 */
[----:B------:R-:W-:-:S03]  /*81e0*/  ISETP.GE.AND P0, PT, R188, UR16, PT ;  /* 0x00000010bc007c0c */ /* 0x000fc6000bf06270 */
[----:B------:R-:W5:Y:S04]  /*81f0*/  LD.E.128 R12, desc[UR50][R12.64] ;  /* 0x000000320c0c7980 */ /* 0x000f68000c101d00 */
[----:B------:R-:W5:Y:S04]  /*8200*/  LD.E.128 R24, desc[UR50][R24.64] ;  /* 0x0000003218187980 */ /* 0x000f68000c101d00 */
[----:B------:R-:W5:Y:S01]  /*8210*/  LD.E.128 R28, desc[UR50][R28.64] ;  /* 0x000000321c1c7980 */ /* 0x000f62000c101d00 */
[----:B-1----:R-:W-:Y:S01]  /*8220*/  ISETP.NE.AND P2, PT, R81, 0x1, PT ;  /* 0x000000015100780c */ /* 0x002fe20003f45270 */
[----:B------:R-:W-:Y:S01]  /*8230*/  IMAD.SHL.U32 R76, R20, 0x2, RZ ;  /* 0x00000002144c7824 */ /* 0x000fe200078e00ff */
[----:B------:R-:W-:Y:S01]  /*8240*/  ISETP.GE.AND P1, PT, R2, UR16, PT ;  /* 0x0000001002007c0c */ /* 0x000fe2000bf26270 */
[----:B------:R-:W5:Y:S01]  /*8250*/  LD.E.128 R32, desc[UR50][R32.64] ;  /* 0x0000003220207980 */ /* 0x000f62000c101d00 */
[----:B------:R-:W-:-:S02]  /*8260*/  SEL R20, RZ, 0xffffffff, P0 ;  /* 0xffffffffff147807 */ /* 0x000fc40000000000 */
[----:B------:R-:W-:Y:S01]  /*8270*/  SEL R3, RZ, 0x1, P1 ;  /* 0x00000001ff037807 */ /* 0x000fe20000800000 */
[----:B------:R-:W5:Y:S04]  /*8280*/  LD.E.128 R36, desc[UR50][R36.64] ;  /* 0x0000003224247980 */ /* 0x000f68000c101d00 */
[----:B------:R-:W5:Y:S02]  /*8290*/  LD.E.128 R40, desc[UR50][R40.64] ;  /* 0x0000003228287980 */ /* 0x000f64000c101d00 */
[----:B------:R-:W1:Y:S01]  /*82a0*/  @P2 LDC R77, c[0x0][0xbec] ;  /* 0x0002fb00ff4d2b82 */ /* 0x000e620000000800 */
[----:B------:R-:W-:Y:S01]  /*82b0*/  IMAD.SHL.U32 R20, R20, 0x4, RZ ;  /* 0x0000000414147824 */ /* 0x000fe200078e00ff */
[----:B------:R-:W-:Y:S01]  /*82c0*/  UIMAD UR10, UR14, UR12, URZ ;  /* 0x0000000c0e0a72a4 */ /* 0x000fe2000f8e023f */
[----:B------:R-:W5:Y:S04]  /*82d0*/  LD.E.128 R44, desc[UR50][R44.64] ;  /* 0x000000322c2c7980 */ /* 0x000f68000c101d00 */
[----:B------:R-:W5:Y:S01]  /*82e0*/  LD.E.128 R48, desc[UR50][R48.64] ;  /* 0x0000003230307980 */ /* 0x000f62000c101d00 */
[----:B------:R-:W2:Y:S01]  /*82f0*/  @P2 LDC R79, c[0x0][0xbf0] ;  /* 0x0002fc00ff4f2b82 */ /* 0x000ea20000000800 */
[----:B------:R-:W-:-:S02]  /*8300*/  LOP3.LUT R3, R76, 0x2, R3, 0xe2, !PT ;  /* 0x000000024c037812 */ /* 0x000fc400078ee203 */
[----:B------:R-:W-:Y:S01]  /*8310*/  ISETP.GE.AND P0, PT, R187, UR16, PT ;  /* 0x00000010bb007c0c */ /* 0x000fe2000bf06270 */
[----:B------:R-:W-:Y:S01]  /*8320*/  UIMAD.WIDE.U32 UR8, UR4, UR12, URZ ;  /* 0x0000000c040872a5 */ /* 0x000fe2000f8e003f */
[----:B------:R-:W-:Y:S01]  /*8330*/  LOP3.LUT R20, R20, 0x4, R3, 0xe2, !PT ;  /* 0x0000000414147812 */ /* 0x000fe200078ee203 */
[----:B------:R-:W-:Y:S01]  /*8340*/  UIMAD UR10, UR4, UR13, UR10 ;  /* 0x0000000d040a72a4 */ /* 0x000fe2000f8e020a */
[----:B------:R-:W-:Y:S01]  /*8350*/  SEL R21, RZ, 0xffffffff, P0 ;  /* 0xffffffffff157807 */ /* 0x000fe20000000000 */
[----:B------:R-:W-:Y:S01]  /*8360*/  IMAD R3, R190, 0x20, R191 ;  /* 0x00000020be037824 */ /* 0x000fe200078e02bf */
[----:B------:R-:W-:Y:S01]  /*8370*/  ULDC.64 UR12, c[0x0][0xae8] ;  /* 0x0002ba00000c7ab9 */ /* 0x000fe20000000a00 */
[----:B------:R-:W-:Y:S01]  /*8380*/  IMAD.U32 R82, RZ, RZ, UR44 ;  /* 0x0000002cff527e24 */ /* 0x000fe2000f8e00ff */
[----:B------:R-:W-:Y:S01]  /*8390*/  ISETP.GE.AND P0, PT, R186, UR16, PT ;  /* 0x00000010ba007c0c */ /* 0x000fe2000bf06270 */
[----:B------:R-:W-:Y:S01]  /*83a0*/  UIADD3 UR9, UR9, UR10, URZ ;  /* 0x0000000a09097290 */ /* 0x000fe2000fffe03f */
[----:B------:R-:W-:Y:S01]  /*83b0*/  SHF.L.U32 R21, R21, 0x3, RZ ;  /* 0x0000000315157819 */ /* 0x000fe200000006ff */
[----:B------:R-:W-:Y:S01]  /*83c0*/  UIMAD UR4, UR15, UR12, URZ ;  /* 0x0000000c0f0472a4 */ /* 0x000fe2000f8e023f */
[----:B------:R-:W-:Y:S01]  /*83d0*/  IMAD R82, R82, 0x40, R3 ;  /* 0x0000004052527824 */ /* 0x000fe200078e0203 */
[----:B------:R-:W-:Y:S01]  /*83e0*/  SEL R3, RZ, 0xffffffff, P0 ;  /* 0xffffffffff037807 */ /* 0x000fe20000000000 */
[----:B------:R-:W-:Y:S01]  /*83f0*/  UIMAD.WIDE.U32 UR8, UR45, UR12, UR8 ;  /* 0x0000000c2d0872a5 */ /* 0x000fe2000f8e0008 */
[----:B------:R-:W-:Y:S01]  /*8400*/  LOP3.LUT R21, R21, 0x8, R20, 0xe2, !PT ;  /* 0x0000000815157812 */ /* 0x000fe200078ee214 */
[----:B------:R-:W-:Y:S01]  /*8410*/  UIMAD UR4, UR45, UR13, UR4 ;  /* 0x0000000d2d0472a4 */ /* 0x000fe2000f8e0204 */
[----:B-1----:R-:W-:Y:S01]  /*8420*/  @P2 IMAD.HI.U32 R20, R82, R77, RZ ;  /* 0x0000004d52142227 */ /* 0x002fe200078e00ff */
[----:B------:R-:W-:Y:S01]  /*8430*/  ULDC.64 UR10, c[0x0][0xaf0] ;  /* 0x0002bc00000a7ab9 */ /* 0x000fe20000000a00 */
[----:B------:R-:W5:Y:S01]  /*8440*/  LD.E.128 R56, desc[UR50][R56.64] ;  /* 0x0000003238387980 */ /* 0x000f62000c101d00 */
[----:B------:R-:W-:Y:S01]  /*8450*/  UIMAD UR43, UR43, UR10, URZ ;  /* 0x0000000a2b2b72a4 */ /* 0x000fe2000f8e023f */
[----:B------:R-:W-:Y:S01]  /*8460*/  IMAD.SHL.U32 R76, R3, 0x10, RZ ;  /* 0x00000010034c7824 */ /* 0x000fe200078e00ff */
[----:B------:R-:W-:Y:S01]  /*8470*/  UIADD3 UR9, UR9, UR4, URZ ;  /* 0x0000000409097290 */ /* 0x000fe2000fffe03f */
[----:B------:R-:W-:Y:S01]  /*8480*/  IMAD.MOV.U32 R3, RZ, RZ, R82 ;  /* 0x000000ffff037224 */ /* 0x000fe200078e0052 */
[----:B--2---:R-:W-:Y:S01]  /*8490*/  @P2 SHF.R.U32.HI R3, RZ, R79, R20 ;  /* 0x0000004fff032219 */ /* 0x004fe20000011614 */
[----:B------:R-:W-:Y:S01]  /*84a0*/  UIMAD UR4, UR42, UR11, UR43 ;  /* 0x0000000b2a0472a4 */ /* 0x000fe2000f8e022b */
[----:B------:R-:W5:Y:S01]  /*84b0*/  LD.E.128 R52, desc[UR50][R52.64] ;  /* 0x0000003234347980 */ /* 0x000f62000c101d00 */
[----:B------:R-:W-:Y:S01]  /*84c0*/  UIMAD.WIDE.U32 UR42, UR42, UR10, UR8 ;  /* 0x0000000a2a2a72a5 */ /* 0x000fe2000f8e0008 */
[--C-:B------:R-:W-:Y:S01]  /*84d0*/  SHF.R.S32.HI R77, RZ, 0x1f, R3.reuse ;  /* 0x0000001fff4d7819 */ /* 0x100fe20000011403 */
[----:B------:R-:W-:Y:S01]  /*84e0*/  IMAD.MOV R79, RZ, RZ, -R3 ;  /* 0x000000ffff4f7224 */ /* 0x000fe200078e0a03 */
[----:B------:R-:W-:Y:S01]  /*84f0*/  ISETP.GE.AND P0, PT, R185, UR16, PT ;  /* 0x00000010b9007c0c */ /* 0x000fe2000bf06270 */
[----:B------:R-:W-:Y:S01]  /*8500*/  UIADD3 UR4, UR43, UR4, URZ ;  /* 0x000000042b047290 */ /* 0x000fe2000fffe03f */
[----:B------:R-:W5:Y:S01]  /*8510*/  LD.E.128 R64, desc[UR50][R64.64] ;  /* 0x0000003240407980 */ /* 0x000f62000c101d00 */
[----:B------:R-:W-:Y:S01]  /*8520*/  ULDC.64 UR8, c[0x0][0xae0] ;  /* 0x0002b80000087ab9 */ /* 0x000fe20000000a00 */
[----:B------:R-:W-:Y:S01]  /*8530*/  SEL R78, RZ, 0xffffffff, P0 ;  /* 0xffffffffff4e7807 */ /* 0x000fe20000000000 */
[----:B------:R-:W-:Y:S01]  /*8540*/  IMAD R80, R77, UR8, RZ ;  /* 0x000000084d507c24 */ /* 0x000fe2000f8e02ff */
[----:B------:R-:W-:Y:S01]  /*8550*/  LOP3.LUT R76, R76, 0x10, R21, 0xe2, !PT ;  /* 0x000000104c4c7812 */ /* 0x000fe200078ee215 */
[----:B------:R-:W-:Y:S01]  /*8560*/  IMAD R77, R81, R79, R82 ;  /* 0x0000004f514d7224 */ /* 0x000fe200078e0252 */
[----:B------:R-:W5:Y:S01]  /*8570*/  LD.E.128 R60, desc[UR50][R60.64] ;  /* 0x000000323c3c7980 */ /* 0x000f62000c101d00 */
[----:B------:R-:W-:-:S02]  /*8580*/  IMAD.U32 R21, RZ, RZ, UR43 ;  /* 0x0000002bff157e24 */ /* 0x000fc4000f8e00ff */
[----:B------:R-:W-:Y:S01]  /*8590*/  IMAD.U32 R20, RZ, RZ, UR42 ;  /* 0x0000002aff147e24 */ /* 0x000fe2000f8e00ff */
[----:B------:R-:W5:Y:S01]  /*85a0*/  LD.E.128 R72, desc[UR50][R72.64] ;  /* 0x0000003248487980 */ /* 0x000f62000c101d00 */
[----:B------:R-:W-:Y:S02]  /*85b0*/  IMAD.U32 R21, RZ, RZ, UR4 ;  /* 0x00000004ff157e24 */ /* 0x000fe4000f8e00ff */
[----:B------:R-:W-:Y:S01]  /*85c0*/  IMAD.SHL.U32 R83, R78, 0x20, RZ ;  /* 0x000000204e537824 */ /* 0x000fe200078e00ff */
[----:B------:R-:W5:Y:S01]  /*85d0*/  LD.E.128 R68, desc[UR50][R68.64] ;  /* 0x0000003244447980 */ /* 0x000f62000c101d00 */
[----:B------:R-:W-:Y:S01]  /*85e0*/  SHF.R.S32.HI R78, RZ, 0x1f, R77 ;  /* 0x0000001fff4e7819 */ /* 0x000fe2000001144d */
[C---:B------:R-:W-:Y:S01]  /*85f0*/  IMAD R79, R3.reuse, UR9, R80 ;  /* 0x00000009034f7c24 */ /* 0x040fe2000f8e0250 */
[----:B------:R-:W-:Y:S01]  /*8600*/  ISETP.GE.AND P0, PT, R194, UR16, PT ;  /* 0x00000010c2007c0c */ /* 0x000fe2000bf06270 */
[----:B------:R-:W-:Y:S01]  /*8610*/  @!PT LDS RZ, [RZ] ;  /* 0x00000000fffff984 */ /* 0x000fe20000000800 */
[----:B------:R-:W-:Y:S01]  /*8620*/  @!PT LDS RZ, [RZ] ;  /* 0x00000000fffff984 */ /* 0x000fe20000000800 */
[----:B------:R-:W-:Y:S01]  /*8630*/  @!PT LDS RZ, [RZ] ;  /* 0x00000000fffff984 */ /* 0x000fe20000000800 */
[----:B------:R-:W-:Y:S01]  /*8640*/  @!PT LDS RZ, [RZ] ;  /* 0x00000000fffff984 */ /* 0x000fe20000000800 */
[----:B------:R1:W-:Y:S06]  /*8650*/  MEMBAR.ALL.CTA ;  /* 0x0000000000007992 */ /* 0x0003ec0000008000 */
[----:B-1----:R-:W1:Y:S01]  /*8660*/  FENCE.VIEW.ASYNC.S ;  /* 0x00000000000073c6 */ /* 0x002e620000000000 */
[----:B------:R-:W-:Y:S01]  /*8670*/  IMAD.WIDE.U32 R20, R3, UR8, R20 ;  /* 0x0000000803147c25 */ /* 0x000fe2000f8e0014 */
[----:B------:R-:W-:Y:S01]  /*8680*/  MOV R86, UR44 ;  /* 0x0000002c00567c02 */ /* 0x000fe20008000f00 */
[----:B------:R-:W-:Y:S01]  /*8690*/  ULDC.64 UR8, c[0x0][0xad8] ;  /* 0x0002b60000087ab9 */ /* 0x000fe20000000a00 */
[----:B------:R-:W-:Y:S01]  /*86a0*/  SEL R3, RZ, 0x40, P0 ;  /* 0x00000040ff037807 */ /* 0x000fe20000000000 */
[----:B------:R-:W-:Y:S01]  /*86b0*/  IMAD.IADD R21, R21, 0x1, R79 ;  /* 0x0000000115157824 */ /* 0x000fe200078e024f */
[----:B------:R-:W-:Y:S01]  /*86c0*/  ISETP.GE.AND P0, PT, R193, UR16, PT ;  /* 0x00000010c1007c0c */ /* 0x000fe2000bf06270 */
[----:B------:R-:W-:Y:S01]  /*86d0*/  IMAD R78, R78, UR8, RZ ;  /* 0x000000084e4e7c24 */ /* 0x000fe2000f8e02ff */
[----:B------:R-:W-:Y:S01]  /*86e0*/  UIADD3 UR4, UR41, 0x28c20, URZ ;  /* 0x00028c2029047890 */ /* 0x000fe2000fffe03f */
[----:B-----5:R-:W-:Y:S01]  /*86f0*/  IMAD R87, R0, R81, RZ ;  /* 0x0000005100577224 */ /* 0x020fe200078e02ff */
[----:B------:R-:W-:Y:S01]  /*8700*/  SEL R0, RZ, 0x80, P0 ;  /* 0x00000080ff007807 */ /* 0x000fe20000000000 */
[----:B------:R-:W-:Y:S01]  /*8710*/  IMAD R86, R86, 0x40, R191 ;  /* 0x0000004056567824 */ /* 0x000fe200078e02bf */
[----:B------:R-:W-:Y:S01]  /*8720*/  UPRMT UR4, URZ, 0x654, UR4 ;  /* 0x000006543f047896 */ /* 0x000fe20008000004 */
[----:B------:R-:W-:Y:S01]  /*8730*/  IMAD R79, R77, UR9, R78 ;  /* 0x000000094d4f7c24 */ /* 0x000fe2000f8e024e */
[----:B------:R-:W-:Y:S01]  /*8740*/  LOP3.LUT R76, R83, 0x20, R76, 0xe2, !PT ;  /* 0x00000020534c7812 */ /* 0x000fe200078ee24c */
[----:B------:R-:W-:Y:S01]  /*8750*/  IMAD.WIDE.U32 R20, R77, UR8, R20 ;  /* 0x000000084d147c25 */ /* 0x000fe2000f8e0014 */
[----:B------:R-:W-:Y:S01]  /*8760*/  ISETP.GE.AND P0, PT, R86, R87, PT ;  /* 0x000000575600720c */ /* 0x000fe20003f06270 */
[----:B------:R-:W-:Y:S01]  /*8770*/  ULDC.64 UR8, c[0x0][0xa80] ;  /* 0x0002a00000087ab9 */ /* 0x000fe20000000a00 */
[----:B------:R-:W-:Y:S01]  /*8780*/  LOP3.LUT R3, R76, R3, RZ, 0xfc, !PT ;  /* 0x000000034c037212 */ /* 0x000fe200078efcff */
[----:B------:R-:W-:Y:S01]  /*8790*/  IMAD.IADD R21, R21, 0x1, R79 ;  /* 0x0000000115157824 */ /* 0x000fe200078e024f */
[----:B------:R-:W-:Y:S01]  /*87a0*/  LEA R84, P1, R20, UR8, 0x1 ;  /* 0x0000000814547c11 */ /* 0x000fe2000f8208ff */
[----:B------:R-:W-:Y:S01]  /*87b0*/  BSSY B1, `(.L_x_3617) ;  /* 0x0000026000017945 */ /* 0x000fe20003800000 */
[----:B------:R-:W-:-:S02]  /*87c0*/  LOP3.LUT R0, R3, R0, RZ, 0xfc, !PT ;  /* 0x0000000003007212 */ /* 0x000fc400078efcff */
[----:B------:R-:W-:Y:S01]  /*87d0*/  LEA.HI.X R85, R20, UR9, R21, 0x1, P1 ;  /* 0x0000000914557c11 */ /* 0x000fe200088f0c15 */
[----:B-1----:R-:W-:Y:S01]  /*87e0*/  SYNCS.ARRIVE.TRANS64.RED.A1T0 RZ, [UR4], RZ ;  /* 0x000000ffffff79a7 */ /* 0x002fe20008100404 */
[----:B------:R0:W1:Y:S04]  /*87f0*/  SHFL.IDX PT, R76, R84, RZ, 0x181f ;  /* 0x00181fff544c7589 */ /* 0x00006800000e0000 */
[----:B------:R0:W2:Y:S01]  /*8800*/  SHFL.IDX PT, R77, R85, RZ, 0x181f ;  /* 0x00181fff554d7589 */ /* 0x0000a200000e0000 */
[----:B------:R-:W-:Y:S05]  /*8810*/  @P0 BRA `(.L_x_3618) ;  /* 0x00000000007c0947 */ /* 0x000fea0003800000 */
        /* <DEDUP_REMOVED lines=8> */
[----:B------:R1:W-:Y:S01]  /*88a0*/  @!P0 ST.E.128 desc[UR50][R20.64], R4 ;  /* 0x0000000414008985 */ /* 0x0003e2000c101d32 */
        /* <DEDUP_REMOVED lines=11> */
[-C--:B------:R-:W-:Y:S02]  /*8960*/  @!P1 LEA R6, P6, R185, R76.reuse, 0x1 ;  /* 0x0000004cb9069211 */ /* 0x080fe400078c08ff */
[-C--:B--2---:R-:W-:Y:S02]  /*8970*/  @P0 LEA R12, P3, R194, R76.reuse, 0x1 ;  /* 0x0000004cc20c0211 */ /* 0x084fe400078608ff */
        /* <DEDUP_REMOVED lines=9> */
.L_x_3618:
[----:B------:R-:W-:Y:S05]  /*8a10*/  BSYNC B1 ;  /* 0x0000000000017941 */ /* 0x000fea0003800000 */
.L_x_3617:
[----:B---3--:R-:W-:Y:S01]  /*8a20*/  VIADD R4, R86, 0x20 ;  /* 0x0000002056047836 */ /* 0x008fe20000000000 */
[----:B------:R4:W3:Y:S04]  /*8a30*/  SHFL.IDX PT, R7, R85, 0x1, 0x181f ;  /* 0x00381f0055077f89 */ /* 0x0008e800000e0000 */
[----:B------:R-:W-:Y:S01]  /*8a40*/  ISETP.GE.AND P0, PT, R4, R87, PT ;  /* 0x000000570400720c */ /* 0x000fe20003f06270 */
[----:B------:R4:W0:-:S12]  /*8a50*/  SHFL.IDX PT, R6, R84, 0x1, 0x181f ;  /* 0x00381f0054067f89 */ /* 0x00081800000e0000 */
[----:B----4-:R-:W-:Y:S05]  /*8a60*/  @P0 BRA `(.L_x_3619) ;  /* 0x0000001000180947 */ /* 0x010fea0003800000 */
[----:B------:R-:W-:Y:S02]  /*8a70*/  ISETP.GE.AND P0, PT, R2, UR16, PT ;  /* 0x0000001002007c0c */ /* 0x000fe4000bf06270 */
[----:B------:R-:W-:Y:S02]  /*8a80*/  ISETP.GE.AND P5, PT, R189, UR16, PT ;  /* 0x00000010bd007c0c */ /* 0x000fe4000bfa6270 */
[----:B------:R-:W-:Y:S02]  /*8a90*/  ISETP.GE.AND P3, PT, R188, UR16, PT ;  /* 0x00000010bc007c0c */ /* 0x000fe4000bf66270 */
[----:B------:R-:W-:Y:S02]  /*8aa0*/  ISETP.GE.AND P2, PT, R187, UR16, PT ;  /* 0x00000010bb007c0c */ /* 0x000fe4000bf46270 */
[----:B------:R-:W-:-:S05]  /*8ab0*/  ISETP.GE.AND P1, PT, R186, UR16, PT ;  /* 0x00000010ba007c0c */ /* 0x000fca000bf26270 */
[----:B0--3--:R-:W-:Y:S02]  /*8ac0*/  @!P0 IMAD.WIDE R4, R2, 0x2, R6 ;  /* 0x0000000202048825 */ /* 0x009fe400078e0206 */
[-C--:B------:R-:W-:Y:S02]  /*8ad0*/  @!P5 LEA R12, P4, R189, R6.reuse, 0x1 ;  /* 0x00000006bd0cd211 */ /* 0x080fe400078808ff */
[----:B------:R-:W-:Y:S01]  /*8ae0*/  @!P3 LEA R14, P6, R188, R6, 0x1 ;  /* 0x00000006bc0eb211 */ /* 0x000fe200078c08ff */
[----:B------:R0:W-:Y:S01]  /*8af0*/  @!P0 ST.E.128 desc[UR50][R4.64], R8 ;  /* 0x0000000804008985 */ /* 0x0001e2000c101d32 */
[----:B------:R-:W-:Y:S02]  /*8b00*/  ISETP.GE.AND P0, PT, R185, UR16, PT ;  /* 0x00000010b9007c0c */ /* 0x000fe4000bf06270 */
[----:B------:R-:W-:Y:S02]  /*8b10*/  @!P5 LEA.HI.X R13, R189, R7, R204, 0x1, P4 ;  /* 0x00000007bd0dd211 */ /* 0x000fe400020f0ccc */
[----:B------:R-:W-:-:S02]  /*8b20*/  LOP3.LUT P4, RZ, R3, 0x40, RZ, 0xc0, !PT ;  /* 0x0000004003ff7812 */ /* 0x000fc4000788c0ff */
[----:B------:R-:W-:Y:S01]  /*8b30*/  @!P3 LEA.HI.X R15, R188, R7, R203, 0x1, P6 ;  /* 0x00000007bc0fb211 */ /* 0x000fe200030f0ccb */
[----:B------:R4:W-:Y:S01]  /*8b40*/  @!P5 ST.E.128 desc[UR50][R12.64], R24 ;  /* 0x000000180c00d985 */ /* 0x0009e2000c101d32 */
[----:B------:R-:W-:-:S03]  /*8b50*/  @!P2 LEA R20, P5, R187, R6, 0x1 ;  /* 0x00000006bb14a211 */ /* 0x000fc600078a08ff */
[----:B------:R4:W-:Y:S01]  /*8b60*/  @!P3 ST.E.128 desc[UR50][R14.64], R32 ;  /* 0x000000200e00b985 */ /* 0x0009e2000c101d32 */
[----:B------:R-:W-:Y:S02]  /*8b70*/  @!P2 LEA.HI.X R21, R187, R7, R202, 0x1, P5 ;  /* 0x00000007bb15a211 */ /* 0x000fe400028f0cca */
[----:B0-----:R-:W-:-:S03]  /*8b80*/  @!P1 LEA R4, P6, R186, R6, 0x1 ;  /* 0x00000006ba049211 */ /* 0x001fc600078c08ff */
[----:B------:R4:W-:Y:S01]  /*8b90*/  @!P2 ST.E.128 desc[UR50][R20.64], R40 ;  /* 0x000000281400a985 */ /* 0x0009e2000c101d32 */
[CC--:B------:R-:W-:Y:S02]  /*8ba0*/  @!P0 LEA R8, P3, R185.reuse, R6.reuse, 0x1 ;  /* 0x00000006b9088211 */ /* 0x0c0fe400078608ff */
[----:B------:R-:W-:Y:S02]  /*8bb0*/  @P4 LEA R10, P5, R194, R6, 0x1 ;  /* 0x00000006c20a4211 */ /* 0x000fe400078a08ff */
[-C--:B------:R-:W-:Y:S02]  /*8bc0*/  @!P1 LEA.HI.X R5, R186, R7.reuse, R201, 0x1, P6 ;  /* 0x00000007ba059211 */ /* 0x080fe400030f0cc9 */
[-C--:B------:R-:W-:Y:S02]  /*8bd0*/  @!P0 LEA.HI.X R9, R185, R7.reuse, R200, 0x1, P3 ;  /* 0x00000007b9098211 */ /* 0x080fe400018f0cc8 */
[----:B------:R-:W-:Y:S01]  /*8be0*/  @P4 LEA.HI.X R11, R194, R7, R199, 0x1, P5 ;  /* 0x00000007c20b4211 */ /* 0x000fe200028f0cc7 */
[----:B------:R4:W-:Y:S04]  /*8bf0*/  @!P1 ST.E.128 desc[UR50][R4.64], R48 ;  /* 0x0000003004009985 */ /* 0x0009e8000c101d32 */
[----:B------:R4:W-:Y:S01]  /*8c00*/  @!P0 ST.E.128 desc[UR50][R8.64], R52 ;  /* 0x0000003408008985 */ /* 0x0009e2000c101d32 */
[----:B------:R-:W-:-:S03]  /*8c10*/  LOP3.LUT P0, RZ, R0, 0x80, RZ, 0xc0, !PT ;  /* 0x0000008000ff7812 */ /* 0x000fc6000780c0ff */
[----:B------:R4:W-:Y:S10]  /*8c20*/  @P4 ST.E.128 desc[UR50][R10.64], R60 ;  /* 0x0000003c0a004985 */ /* 0x0009f4000c101d32 */
[----:B------:R-:W-:Y:S05]  /*8c30*/  @!P0 BRA `(.L_x_3619) ;  /* 0x0000000c00a48947 */ /* 0x000fea0003800000 */
[----:B----4-:R-:W-:-:S04]  /*8c40*/  LEA R4, P0, R193, R6, 0x1 ;  /* 0x00000006c1047211 */ /* 0x010fc800078008ff */
[----:B------:R-:W-:-:S05]  /*8c50*/  LEA.HI.X R5, R193, R7, R198, 0x1, P0 ;  /* 0x00000007c1057211 */ /* 0x000fca00000f0cc6 */
[----:B------:R0:W-:Y:S01]  /*8c60*/  ST.E.128 desc[UR50][R4.64], R68 ;  /* 0x0000004404007985 */ /* 0x0001e2000c101d32 */
[----:B------:R-:W-:Y:S05]  /*8c70*/  BRA `(.L_x_3619) ;  /* 0x0000000c00947947 */ /* 0x000fea0003800000 */
.L_x_3614:
[----:B------:R-:W-:Y:S01]  /*8c80*/  ULDC.64 UR10, c[0x0][0xc00] ;  /* 0x00030000000a7ab9 */ /* 0x000fe20000000a00 */
[----:B------:R-:W-:Y:S01]  /*8c90*/  USHF.L.U32 UR9, UR42, 0x2, URZ ;  /* 0x000000022a097899 */ /* 0x000fe2000800063f */
[----:B------:R-:W0:Y:S01]  /*8ca0*/  LDC R11, c[0x0][0xbe8] ;  /* 0x0002fa00ff0b7b82 */ /* 0x000e220000000800 */
[----:B------:R-:W-:Y:S02]  /*8cb0*/  UISETP.NE.U32.AND UP0, UPT, UR10, URZ, UPT ;  /* 0x0000003f0a00728c */ /* 0x000fe4000bf05070 */
[----:B------:R-:W-:Y:S02]  /*8cc0*/  USHF.L.U64.HI UR12, UR42, 0x2, UR43 ;  /* 0x000000022a0c7899 */ /* 0x000fe4000801022b */
[----:B------:R-:W-:Y:S02]  /*8cd0*/  UISETP.NE.AND.EX UP0, UPT, UR11, URZ, UPT, UP0 ;  /* 0x0000003f0b00728c */ /* 0x000fe4000bf05300 */
[----:B------:R-:W-:-:S04]  /*8ce0*/  UIADD3 UR4, UP1, UR9, UR10, URZ ;  /* 0x0000000a09047290 */ /* 0x000fc8000ff3e03f */
[----:B------:R-:W-:Y:S01]  /*8cf0*/  PLOP3.LUT P1, PT, PT, PT, UP0, 0x80, 0x0 ;  /* 0x000000000000781c */ /* 0x000fe20003f2f008 */
[----:B------:R-:W-:Y:S01]  /*8d00*/  UIADD3.X UR8, UR12, UR11, URZ, UP1, !UPT ;  /* 0x0000000b0c087290 */ /* 0x000fe20008ffe43f */
[----:B------:R-:W-:Y:S02]  /*8d10*/  IMAD.U32 R4, RZ, RZ, UR4 ;  /* 0x00000004ff047e24 */ /* 0x000fe4000f8e00ff */
[----:B------:R-:W-:Y:S02]  /*8d20*/  ULDC.64 UR10, c[0x0][0xc08] ;  /* 0x00030200000a7ab9 */ /* 0x000fe40000000a00 */
[----:B------:R-:W-:Y:S01]  /*8d30*/  UISETP.NE.U32.AND UP1, UPT, UR10, URZ, UPT ;  /* 0x0000003f0a00728c */ /* 0x000fe2000bf25070 */
[----:B------:R-:W-:-:S03]  /*8d40*/  IMAD.U32 R5, RZ, RZ, UR8 ;  /* 0x00000008ff057e24 */ /* 0x000fc6000f8e00ff */
[----:B------:R-:W-:-:S03]  /*8d50*/  UISETP.NE.AND.EX UP1, UPT, UR11, URZ, UPT, UP1 ;  /* 0x0000003f0b00728c */ /* 0x000fc6000bf25310 */
[----:B------:R-:W2:Y:S01]  /*8d60*/  @P1 LDG.E R3, desc[UR50][R4.64] ;  /* 0x0000003204031981 */ /* 0x000ea2000c1e1900 */
[----:B------:R-:W-:Y:S02]  /*8d70*/  ULDC UR4, c[0x0][0xa88] ;  /* 0x0002a20000047ab9 */ /* 0x000fe40000000800 */
[----:B------:R-:W-:Y:S01]  /*8d80*/  PLOP3.LUT P2, PT, PT, PT, UP1, 0x80, 0x0 ;  /* 0x000000000000781c */ /* 0x000fe20003f4f018 */
[----:B------:R-:W-:-:S04]  /*8d90*/  IMAD.U32 R0, RZ, RZ, UR4 ;  /* 0x00000004ff007e24 */ /* 0x000fc8000f8e00ff */
[----:B------:R-:W-:-:S04]  /*8da0*/  @UP1 UIADD3 UR8, UP2, UR9, UR10, URZ ;  /* 0x0000000a09081290 */ /* 0x000fc8000ff5e03f */
[----:B------:R-:W-:Y:S02]  /*8db0*/  @UP1 UIADD3.X UR9, UR12, UR11, URZ, UP2, !UPT ;  /* 0x0000000b0c091290 */ /* 0x000fe400097fe43f */
[----:B------:R-:W-:-:S04]  /*8dc0*/  IMAD.U32 R6, RZ, RZ, UR8 ;  /* 0x00000008ff067e24 */ /* 0x000fc8000f8e00ff */
[----:B------:R-:W-:-:S05]  /*8dd0*/  IMAD.U32 R7, RZ, RZ, UR9 ;  /* 0x00000009ff077e24 */ /* 0x000fca000f8e00ff */
[----:B------:R1:W5:Y:S01]  /*8de0*/  @P2 LDG.E R0, desc[UR50][R6.64] ;  /* 0x0000003206002981 */ /* 0x000362000c1e1900 */
[----:B------:R-:W-:Y:S01]  /*8df0*/  UMOV UR4, URZ ;  /* 0x0000003f00047c82 */ /* 0x000fe20008000000 */
[----:B------:R-:W-:Y:S01]  /*8e00*/  USHF.R.S32.HI UR12, URZ, 0x1f, UR45 ;  /* 0x0000001f3f0c7899 */ /* 0x000fe2000801142d */
[----:B------:R-:W-:Y:S02]  /*8e10*/  ISETP.GE.AND P0, PT, R197, 0x40, PT ;  /* 0x00000040c500780c */ /* 0x000fe40003f06270 */
[----:B--2---:R-:W-:-:S13]  /*8e20*/  @P1 R2UR UR4, R3 ;  /* 0x00000000030412ca */ /* 0x004fda00000e0000 */
[----:B------:R-:W-:Y:S01]  /*8e30*/  USHF.R.S32.HI UR11, URZ, 0x1f, UR4 ;  /* 0x0000001f3f0b7899 */ /* 0x000fe20008011404 */
[----:B01----:R-:W-:Y:S11]  /*8e40*/  @P2 BRA `(.L_x_3620) ;  /* 0x0000000000102947 */ /* 0x003ff60003800000 */
[----:B------:R-:W-:Y:S05]  /*8e50*/  @!P1 BRA `(.L_x_3620) ;  /* 0x00000000000c9947 */ /* 0x000fea0003800000 */
[----:B------:R-:W2:Y:S04]  /*8e60*/  LDG.E R3, desc[UR50][R4.64] ;  /* 0x0000003204037981 */ /* 0x000ea8000c1e1900 */
[----:B-----5:R-:W2:Y:S02]  /*8e70*/  LDG.E R0, desc[UR50][R4.64+0x4] ;  /* 0x0000043204007981 */ /* 0x020ea4000c1e1900 */
[----:B--2---:R-:W-:-:S07]  /*8e80*/  IMAD.IADD R0, R0, 0x1, -R3 ;  /* 0x0000000100007824 */ /* 0x004fce00078e0a03 */
.L_x_3620:
[----:B------:R-:W-:Y:S01]  /*8e90*/  USEL UR42, UR42, URZ, !UP0 ;  /* 0x0000003f2a2a7287 */ /* 0x000fe2000c000000 */
[----:B------:R-:W-:Y:S01]  /*8ea0*/  BSSY B1, `(.L_x_3621) ;  /* 0x000002d000017945 */ /* 0x000fe20003800000 */
[----:B------:R-:W-:-:S03]  /*8eb0*/  USEL UR43, UR43, URZ, !UP0 ;  /* 0x0000003f2b2b7287 */ /* 0x000fc6000c000000 */
[----:B------:R-:W-:Y:S09]  /*8ec0*/  @P0 BRA `(.L_x_3622) ;  /* 0x0000000000a80947 */ /* 0x000ff20003800000 */
[----:B------:R-:W0:Y:S01]  /*8ed0*/  S2R R4, SR_TID.X ;  /* 0x0000000000047919 */ /* 0x000e220000002100 */
[----:B------:R-:W1:Y:S01]  /*8ee0*/  LDC R6, c[0x0][0xbe8] ;  /* 0x0002fa00ff067b82 */ /* 0x000e620000000800 */
[----:B------:R-:W-:-:S05]  /*8ef0*/  MOV R3, UR44 ;  /* 0x0000002c00037c02 */ /* 0x000fca0008000f00 */
[----:B0-----:R-:W-:Y:S02]  /*8f00*/  IMAD R3, R3, 0x40, R4 ;  /* 0x0000004003037824 */ /* 0x001fe400078e0204 */
[----:B-1---5:R-:W-:Y:S02]  /*8f10*/  IMAD R4, R0, R6, RZ ;  /* 0x0000000600047224 */ /* 0x022fe400078e02ff */
[----:B------:R-:W-:-:S05]  /*8f20*/  VIADD R5, R3, 0xffffff80 ;  /* 0xffffff8003057836 */ /* 0x000fca0000000000 */
[----:B------:R-:W-:-:S13]  /*8f30*/  ISETP.GE.AND P0, PT, R5, R4, PT ;  /* 0x000000040500720c */ /* 0x000fda0003f06270 */
[----:B------:R-:W-:Y:S05]  /*8f40*/  @P0 BRA `(.L_x_3622) ;  /* 0x0000000000880947 */ /* 0x000fea0003800000 */
[----:B------:R-:W-:Y:S01]  /*8f50*/  ISETP.NE.AND P0, PT, R6, 0x1, PT ;  /* 0x000000010600780c */ /* 0x000fe20003f05270 */
[----:B------:R-:W-:Y:S01]  /*8f60*/  ULDC.64 UR14, c[0x0][0xb90] ;  /* 0x0002e400000e7ab9 */ /* 0x000fe20000000a00 */
[----:B------:R-:W-:Y:S01]  /*8f70*/  UMOV UR8, UR4 ;  /* 0x0000000400087c82 */ /* 0x000fe20008000000 */
[----:B------:R-:W-:Y:S01]  /*8f80*/  UIMAD UR10, UR12, UR14, URZ ;  /* 0x0000000e0c0a72a4 */ /* 0x000fe2000f8e023f */
[----:B------:R-:W-:Y:S02]  /*8f90*/  UMOV UR9, UR11 ;  /* 0x0000000b00097c82 */ /* 0x000fe40008000000 */
[----:B------:R-:W-:Y:S02]  /*8fa0*/  UIMAD.WIDE.U32 UR8, UR45, UR14, UR8 ;  /* 0x0000000e2d0872a5 */ /* 0x000fe4000f8e0008 */
[----:B------:R-:W-:-:S03]  /*8fb0*/  UIMAD UR10, UR45, UR15, UR10 ;  /* 0x0000000f2d0a72a4 */ /* 0x000fc6000f8e020a */
[----:B------:R-:W-:Y:S02]  /*8fc0*/  ULDC.64 UR14, c[0x0][0xb98] ;  /* 0x0002e600000e7ab9 */ /* 0x000fe40000000a00 */
[----:B------:R-:W0:Y:S01]  /*8fd0*/  @P0 LDC R4, c[0x0][0xbec] ;  /* 0x0002fb00ff040b82 */ /* 0x000e220000000800 */
[----:B------:R-:W-:Y:S02]  /*8fe0*/  UIADD3 UR9, UR9, UR10, URZ ;  /* 0x0000000a09097290 */ /* 0x000fe4000fffe03f */
[----:B------:R-:W-:Y:S02]  /*8ff0*/  UIMAD UR10, UR43, UR14, URZ ;  /* 0x0000000e2b0a72a4 */ /* 0x000fe4000f8e023f */
[----:B------:R-:W-:Y:S02]  /*9000*/  UIMAD.WIDE.U32 UR8, UR42, UR14, UR8 ;  /* 0x0000000e2a0872a5 */ /* 0x000fe4000f8e0008 */
[----:B------:R-:W-:Y:S01]  /*9010*/  UIMAD UR10, UR42, UR15, UR10 ;  /* 0x0000000f2a0a72a4 */ /* 0x000fe2000f8e020a */
[----:B------:R-:W1:Y:S02]  /*9020*/  @P0 LDC R8, c[0x0][0xbf0] ;  /* 0x0002fc00ff080b82 */ /* 0x000e640000000800 */
[----:B------:R-:W-:Y:S01]  /*9030*/  ULDC.64 UR14, c[0x0][0xb88] ;  /* 0x0002e200000e7ab9 */ /* 0x000fe20000000a00 */
[----:B0-----:R-:W-:-:S04]  /*9040*/  @P0 IMAD.HI.U32 R3, R5, R4, RZ ;  /* 0x0000000405030227 */ /* 0x001fc800078e00ff */
[----:B------:R-:W-:Y:S01]  /*9050*/  IMAD.MOV.U32 R4, RZ, RZ, R5 ;  /* 0x000000ffff047224 */ /* 0x000fe200078e0005 */
[----:B-1----:R-:W-:Y:S01]  /*9060*/  @P0 SHF.R.U32.HI R4, RZ, R8, R3 ;  /* 0x00000008ff040219 */ /* 0x002fe20000011603 */
[----:B------:R-:W-:-:S04]  /*9070*/  IMAD.U32 R8, RZ, RZ, UR10 ;  /* 0x0000000aff087e24 */ /* 0x000fc8000f8e00ff */
[----:B------:R-:W-:-:S04]  /*9080*/  IMAD.MOV R3, RZ, RZ, -R4 ;  /* 0x000000ffff037224 */ /* 0x000fc800078e0a04 */
[----:B------:R-:W-:Y:S01]  /*9090*/  IMAD R3, R6, R3, R5 ;  /* 0x0000000306037224 */ /* 0x000fe200078e0205 */
[----:B------:R-:W-:Y:S02]  /*90a0*/  SHF.R.S32.HI R5, RZ, 0x1f, R4 ;  /* 0x0000001fff057819 */ /* 0x000fe40000011404 */
[----:B------:R-:W-:Y:S02]  /*90b0*/  IADD3 R4, P0, R4, UR8, RZ ;  /* 0x0000000804047c10 */ /* 0x000fe4000ff1e0ff */
[----:B------:R-:W-:Y:S02]  /*90c0*/  SHF.R.S32.HI R6, RZ, 0x1f, R3 ;  /* 0x0000001fff067819 */ /* 0x000fe40000011403 */
[----:B------:R-:W-:Y:S01]  /*90d0*/  IADD3.X R5, R5, UR9, R8, P0, !PT ;  /* 0x0000000905057c10 */ /* 0x000fe200087fe408 */
[----:B------:R-:W-:Y:S02]  /*90e0*/  ULDC.64 UR8, c[0x0][0xb50] ;  /* 0x0002d40000087ab9 */ /* 0x000fe40000000a00 */
[----:B------:R-:W-:-:S02]  /*90f0*/  IMAD R6, R6, UR14, RZ ;  /* 0x0000000e06067c24 */ /* 0x000fc4000f8e02ff */
[----:B------:R-:W-:-:S04]  /*9100*/  IMAD.WIDE.U32 R4, R3, UR14, R4 ;  /* 0x0000000e03047c25 */ /* 0x000fc8000f8e0004 */
[----:B------:R-:W-:Y:S01]  /*9110*/  IMAD R7, R3, UR15, R6 ;  /* 0x0000000f03077c24 */ /* 0x000fe2000f8e0206 */
[----:B------:R-:W-:-:S03]  /*9120*/  LEA R6, P0, R4, UR8, 0x2 ;  /* 0x0000000804067c11 */ /* 0x000fc6000f8010ff */
[----:B------:R-:W-:-:S05]  /*9130*/  IMAD.IADD R3, R5, 0x1, R7 ;  /* 0x0000000105037824 */ /* 0x000fca00078e0207 */
[----:B------:R-:W-:Y:S01]  /*9140*/  LEA.HI.X R7, R4, UR9, R3, 0x2, P0 ;  /* 0x0000000904077c11 */ /* 0x000fe200080f1403 */
[----:B------:R-:W-:-:S05]  /*9150*/  IMAD.MOV.U32 R3, RZ, RZ, -0x800000 ;  /* 0xff800000ff037424 */ /* 0x000fca00078e00ff */
[----:B------:R0:W-:Y:S02]  /*9160*/  STG.E desc[UR50][R6.64], R3 ;  /* 0x0000000306007986 */ /* 0x0001e4000c101932 */
.L_x_3622:
[----:B------:R-:W-:Y:S05]  /*9170*/  BSYNC B1 ;  /* 0x0000000000017941 */ /* 0x000fea0003800000 */
.L_x_3621:
[----:B------:R-:W-:Y:S01]  /*9180*/  ISETP.NE.AND P0, PT, R11, 0x1, PT ;  /* 0x000000010b00780c */ /* 0x000fe20003f05270 */
[----:B------:R-:W-:Y:S01]  /*9190*/  ULDC UR13, c[0x0][0xac8] ;  /* 0x0002b200000d7ab9 */ /* 0x000fe20000000800 */
[----:B------:R-:W-:Y:S01]  /*91a0*/  ULDC.64 UR14, c[0x0][0xaa0] ;  /* 0x0002a800000e7ab9 */ /* 0x000fe20000000a00 */
[----:B------:R-:W-:Y:S01]  /*91b0*/  ISETP.GE.AND P1, PT, R189, UR13, PT ;  /* 0x0000000dbd007c0c */ /* 0x000fe2000bf26270 */
[----:B------:R-:W-:Y:S01]  /*91c0*/  UIMAD UR10, UR11, UR14, URZ ;  /* 0x0000000e0b0a72a4 */ /* 0x000fe2000f8e023f */
[----:B------:R-:W-:Y:S01]  /*91d0*/  ISETP.GE.AND P2, PT, R2, UR13, PT ;  /* 0x0000000d02007c0c */ /* 0x000fe2000bf46270 */
[----:B------:R-:W-:Y:S01]  /*91e0*/  UIMAD.WIDE.U32 UR8, UR4, UR14, URZ ;  /* 0x0000000e040872a5 */ /* 0x000fe2000f8e003f */
[----:B------:R-:W-:Y:S01]  /*91f0*/  SEL R4, RZ, 0xffffffff, P1 ;  /* 0xffffffffff047807 */ /* 0x000fe20000800000 */
[----:B------:R-:W-:Y:S01]  /*9200*/  UIMAD UR10, UR4, UR15, UR10 ;  /* 0x0000000f040a72a4 */ /* 0x000fe2000f8e020a */
[----:B0-----:R-:W-:Y:S01]  /*9210*/  SEL R3, RZ, 0x1, P2 ;  /* 0x00000001ff037807 */ /* 0x001fe20001000000 */
[----:B------:R-:W-:Y:S01]  /*9220*/  IMAD.U32 R26, RZ, RZ, UR44 ;  /* 0x0000002cff1a7e24 */ /* 0x000fe2000f8e00ff */
[----:B------:R-:W-:Y:S01]  /*9230*/  ULDC.64 UR14, c[0x0][0xae8] ;  /* 0x0002ba00000e7ab9 */ /* 0x000fe20000000a00 */
[----:B------:R-:W-:Y:S01]  /*9240*/  IMAD.SHL.U32 R4, R4, 0x2, RZ ;  /* 0x0000000204047824 */ /* 0x000fe200078e00ff */
[----:B------:R-:W0:Y:S01]  /*9250*/  @P0 LDC R5, c[0x0][0xbec] ;  /* 0x0002fb00ff050b82 */ /* 0x000e220000000800 */
[----:B------:R-:W-:Y:S01]  /*9260*/  ISETP.GE.AND P2, PT, R188, UR13, PT ;  /* 0x0000000dbc007c0c */ /* 0x000fe2000bf46270 */
[----:B------:R-:W-:Y:S01]  /*9270*/  UIADD3 UR9, UR9, UR10, URZ ;  /* 0x0000000a09097290 */ /* 0x000fe2000fffe03f */
[----:B------:R-:W-:Y:S01]  /*9280*/  MOV R8, UR44 ;  /* 0x0000002c00087c02 */ /* 0x000fe20008000f00 */
[----:B------:R-:W-:Y:S01]  /*9290*/  UIMAD UR4, UR12, UR14, URZ ;  /* 0x0000000e0c0472a4 */ /* 0x000fe2000f8e023f */
[----:B------:R-:W-:Y:S01]  /*92a0*/  LOP3.LUT R4, R4, 0x2, R3, 0xe2, !PT ;  /* 0x0000000204047812 */ /* 0x000fe200078ee203 */
[----:B------:R-:W-:Y:S01]  /*92b0*/  IMAD R3, R190, 0x20, R191 ;  /* 0x00000020be037824 */ /* 0x000fe200078e02bf */
[----:B------:R-:W-:Y:S01]  /*92c0*/  SEL R6, RZ, 0xffffffff, P2 ;  /* 0xffffffffff067807 */ /* 0x000fe20001000000 */
[----:B------:R-:W1:Y:S01]  /*92d0*/  @P0 LDC R7, c[0x0][0xbf0] ;  /* 0x0002fc00ff070b82 */ /* 0x000e620000000800 */
[----:B------:R-:W-:Y:S01]  /*92e0*/  UIMAD UR4, UR45, UR15, UR4 ;  /* 0x0000000f2d0472a4 */ /* 0x000fe2000f8e0204 */
[----:B------:R-:W-:Y:S01]  /*92f0*/  IMAD R8, R8, 0x40, R3 ;  /* 0x0000004008087824 */ /* 0x000fe200078e0203 */
[----:B------:R-:W-:Y:S01]  /*9300*/  UIMAD.WIDE.U32 UR8, UR45, UR14, UR8 ;  /* 0x0000000e2d0872a5 */ /* 0x000fe2000f8e0008 */
[----:B------:R-:W-:Y:S01]  /*9310*/  ISETP.GE.AND P1, PT, R187, UR13, PT ;  /* 0x0000000dbb007c0c */ /* 0x000fe2000bf26270 */
[----:B------:R-:W-:Y:S01]  /*9320*/  ULDC.64 UR10, c[0x0][0xaf0] ;  /* 0x0002bc00000a7ab9 */ /* 0x000fe20000000a00 */
[----:B------:R-:W-:Y:S01]  /*9330*/  IMAD.SHL.U32 R9, R6, 0x4, RZ ;  /* 0x0000000406097824 */ /* 0x000fe200078e00ff */
[----:B------:R-:W-:Y:S01]  /*9340*/  UIMAD UR43, UR43, UR10, URZ ;  /* 0x0000000a2b2b72a4 */ /* 0x000fe2000f8e023f */
[----:B------:R-:W-:Y:S01]  /*9350*/  SEL R10, RZ, 0xffffffff, P1 ;  /* 0xffffffffff0a7807 */ /* 0x000fe20000800000 */
[----:B------:R-:W-:Y:S01]  /*9360*/  UIADD3 UR9, UR9, UR4, URZ ;  /* 0x0000000409097290 */ /* 0x000fe2000fffe03f */
[----:B------:R-:W-:Y:S01]  /*9370*/  IMAD.MOV.U32 R3, RZ, RZ, R8 ;  /* 0x000000ffff037224 */ /* 0x000fe200078e0008 */
[----:B------:R-:W-:Y:S01]  /*9380*/  UIMAD UR4, UR42, UR11, UR43 ;  /* 0x0000000b2a0472a4 */ /* 0x000fe2000f8e022b */
[----:B------:R-:W-:Y:S01]  /*9390*/  LOP3.LUT R9, R9, 0x4, R4, 0xe2, !PT ;  /* 0x0000000409097812 */ /* 0x000fe200078ee204 */
[----:B------:R-:W-:Y:S01]  /*93a0*/  UIMAD.WIDE.U32 UR42, UR42, UR10, UR8 ;  /* 0x0000000a2a2a72a5 */ /* 0x000fe2000f8e0008 */
[----:B------:R-:W-:Y:S01]  /*93b0*/  IMAD.SHL.U32 R10, R10, 0x8, RZ ;  /* 0x000000080a0a7824 */ /* 0x000fe200078e00ff */
[----:B------:R-:W-:Y:S01]  /*93c0*/  ISETP.GE.AND P2, PT, R193, UR13, PT ;  /* 0x0000000dc1007c0c */ /* 0x000fe2000bf46270 */
[----:B0-----:R-:W-:Y:S01]  /*93d0*/  @P0 IMAD.HI.U32 R6, R8, R5, RZ ;  /* 0x0000000508060227 */ /* 0x001fe200078e00ff */
[----:B------:R-:W-:Y:S01]  /*93e0*/  UIADD3 UR4, UR43, UR4, URZ ;  /* 0x000000042b047290 */ /* 0x000fe2000fffe03f */
[----:B------:R-:W-:Y:S01]  /*93f0*/  BSSY B1, `(.L_x_3623) ;  /* 0x0000049000017945 */ /* 0x000fe20003800000 */
[----:B------:R-:W-:Y:S01]  /*9400*/  LOP3.LUT R10, R10, 0x8, R9, 0xe2, !PT ;  /* 0x000000080a0a7812 */ /* 0x000fe200078ee209 */
[----:B------:R-:W-:Y:S01]  /*9410*/  ULDC.64 UR8, c[0x0][0xae0] ;  /* 0x0002b80000087ab9 */ /* 0x000fe20000000a00 */
[----:B------:R-:W-:-:S02]  /*9420*/  IMAD.U32 R5, RZ, RZ, UR43 ;  /* 0x0000002bff057e24 */ /* 0x000fc4000f8e00ff */
[----:B------:R-:W-:Y:S01]  /*9430*/  IMAD.U32 R4, RZ, RZ, UR42 ;  /* 0x0000002aff047e24 */ /* 0x000fe2000f8e00ff */
[----:B-1----:R-:W-:Y:S01]  /*9440*/  @P0 SHF.R.U32.HI R3, RZ, R7, R6 ;  /* 0x00000007ff030219 */ /* 0x002fe20000011606 */
[----:B------:R-:W-:Y:S01]  /*9450*/  IMAD.U32 R5, RZ, RZ, UR4 ;  /* 0x00000004ff057e24 */ /* 0x000fe2000f8e00ff */
[----:B------:R-:W-:Y:S01]  /*9460*/  ISETP.GE.AND P0, PT, R186, UR13, PT ;  /* 0x0000000dba007c0c */ /* 0x000fe2000bf06270 */
[----:B-----5:R-:W-:Y:S01]  /*9470*/  IMAD R25, R0, R11, RZ ;  /* 0x0000000b00197224 */ /* 0x020fe200078e02ff */
[--C-:B------:R-:W-:Y:S01]  /*9480*/  SHF.R.S32.HI R6, RZ, 0x1f, R3.reuse ;  /* 0x0000001fff067819 */ /* 0x100fe20000011403 */
[----:B------:R-:W-:Y:S01]  /*9490*/  IMAD.MOV R7, RZ, RZ, -R3 ;  /* 0x000000ffff077224 */ /* 0x000fe200078e0a03 */
[----:B------:R-:W-:Y:S01]  /*94a0*/  SEL R9, RZ, 0xffffffff, P0 ;  /* 0xffffffffff097807 */ /* 0x000fe20000000000 */
[----:B------:R-:W-:Y:S01]  /*94b0*/  IMAD.WIDE.U32 R4, R3, UR8, R4 ;  /* 0x0000000803047c25 */ /* 0x000fe2000f8e0004 */
[----:B------:R-:W-:-:S03]  /*94c0*/  ISETP.GE.AND P0, PT, R185, UR13, PT ;  /* 0x0000000db9007c0c */ /* 0x000fc6000bf06270 */
[----:B------:R-:W-:Y:S02]  /*94d0*/  IMAD R6, R6, UR8, RZ ;  /* 0x0000000806067c24 */ /* 0x000fe4000f8e02ff */
[----:B------:R-:W-:Y:S01]  /*94e0*/  IMAD R7, R11, R7, R8 ;  /* 0x000000070b077224 */ /* 0x000fe200078e0208 */
[----:B------:R-:W-:Y:S01]  /*94f0*/  SEL R8, RZ, 0xffffffff, P0 ;  /* 0xffffffffff087807 */ /* 0x000fe20000000000 */
[----:B------:R-:W-:Y:S01]  /*9500*/  IMAD.SHL.U32 R13, R9, 0x10, RZ ;  /* 0x00000010090d7824 */ /* 0x000fe200078e00ff */
[----:B------:R-:W-:Y:S01]  /*9510*/  ISETP.GE.AND P0, PT, R194, UR13, PT ;  /* 0x0000000dc2007c0c */ /* 0x000fe2000bf06270 */
[----:B------:R-:W-:Y:S01]  /*9520*/  IMAD R9, R3, UR9, R6 ;  /* 0x0000000903097c24 */ /* 0x000fe2000f8e0206 */
[----:B------:R-:W-:Y:S01]  /*9530*/  SHF.R.S32.HI R3, RZ, 0x1f, R7 ;  /* 0x0000001fff037819 */ /* 0x000fe20000011407 */
[----:B------:R-:W-:Y:S01]  /*9540*/  ULDC.64 UR8, c[0x0][0xad8] ;  /* 0x0002b60000087ab9 */ /* 0x000fe20000000a00 */
[----:B------:R-:W-:Y:S01]  /*9550*/  IMAD R26, R26, 0x40, R191 ;  /* 0x000000401a1a7824 */ /* 0x000fe200078e02bf */
[----:B------:R-:W-:Y:S01]  /*9560*/  LOP3.LUT R10, R13, 0x10, R10, 0xe2, !PT ;  /* 0x000000100d0a7812 */ /* 0x000fe200078ee20a */
[----:B------:R-:W-:Y:S01]  /*9570*/  IMAD.IADD R5, R5, 0x1, R9 ;  /* 0x0000000105057824 */ /* 0x000fe200078e0209 */
[----:B------:R-:W-:Y:S01]  /*9580*/  SHF.L.U32 R13, R8, 0x5, RZ ;  /* 0x00000005080d7819 */ /* 0x000fe200000006ff */
[----:B------:R-:W-:-:S02]  /*9590*/  IMAD R0, R3, UR8, RZ ;  /* 0x0000000803007c24 */ /* 0x000fc4000f8e02ff */
[----:B------:R-:W-:Y:S01]  /*95a0*/  IMAD.WIDE.U32 R4, R7, UR8, R4 ;  /* 0x0000000807047c25 */ /* 0x000fe2000f8e0004 */
[----:B------:R-:W-:-:S03]  /*95b0*/  LOP3.LUT R10, R13, 0x20, R10, 0xe2, !PT ;  /* 0x000000200d0a7812 */ /* 0x000fc600078ee20a */
[----:B------:R-:W-:Y:S01]  /*95c0*/  IMAD R3, R7, UR9, R0 ;  /* 0x0000000907037c24 */ /* 0x000fe2000f8e0200 */
[----:B------:R-:W-:Y:S01]  /*95d0*/  SEL R7, RZ, 0x40, P0 ;  /* 0x00000040ff077807 */ /* 0x000fe20000000000 */
[----:B------:R-:W-:Y:S01]  /*95e0*/  ULDC.64 UR8, c[0x0][0xa80] ;  /* 0x0002a00000087ab9 */ /* 0x000fe20000000a00 */
[----:B------:R-:W-:Y:S01]  /*95f0*/  ISETP.GE.AND P0, PT, R26, R25, PT ;  /* 0x000000191a00720c */ /* 0x000fe20003f06270 */
[----:B------:R-:W-:Y:S01]  /*9600*/  IMAD.IADD R3, R5, 0x1, R3 ;  /* 0x0000000105037824 */ /* 0x000fe200078e0203 */
[----:B------:R-:W-:Y:S02]  /*9610*/  LEA R20, P1, R4, UR8, 0x1 ;  /* 0x0000000804147c11 */ /* 0x000fe4000f8208ff */
[----:B------:R-:W-:Y:S02]  /*9620*/  LOP3.LUT R21, R10, R7, RZ, 0xfc, !PT ;  /* 0x000000070a157212 */ /* 0x000fe400078efcff */
[----:B------:R-:W-:Y:S01]  /*9630*/  LEA.HI.X R3, R4, UR9, R3, 0x1, P1 ;  /* 0x0000000904037c11 */ /* 0x000fe200088f0c03 */
[----:B------:R0:W1:Y:S01]  /*9640*/  SHFL.IDX PT, R6, R20, RZ, 0x181f ;  /* 0x00181fff14067589 */ /* 0x00006200000e0000 */
[----:B------:R-:W-:-:S03]  /*9650*/  SEL R0, RZ, 0x80, P2 ;  /* 0x00000080ff007807 */ /* 0x000fc60001000000 */
[----:B------:R0:W2:Y:S01]  /*9660*/  SHFL.IDX PT, R7, R3, RZ, 0x181f ;  /* 0x00181fff03077589 */ /* 0x0000a200000e0000 */
        /* <DEDUP_REMOVED lines=9> */
[----:B------:R-:W-:Y:S01]  /*9700*/  @!P5 LEA R10, P4, R188, R6, 0x1 ;  /* 0x00000006bc0ad211 */ /* 0x000fe200078808ff */
[----:B------:R-:W-:Y:S01]  /*9710*/  @!P1 ST.E.128 desc[UR50][R4.64], RZ ;  /* 0x000000ff04009985 */ /* 0x000fe2000c101d32 */
[----:B------:R-:W-:Y:S02]  /*9720*/  ISETP.GE.AND P1, PT, R185, UR13, PT ;  /* 0x0000000db9007c0c */ /* 0x000fe4000bf26270 */
[----:B------:R-:W-:Y:S01]  /*9730*/  LOP3.LUT P0, RZ, R21, 0x40, RZ, 0xc0, !PT ;  /* 0x0000004015ff7812 */ /* 0x000fe2000780c0ff */
[----:B------:R1:W-:Y:S01]  /*9740*/  @!P2 ST.E.128 desc[UR50][R8.64], RZ ;  /* 0x000000ff0800a985 */ /* 0x0003e2000c101d32 */
[----:B------:R-:W-:-:S02]  /*9750*/  ISETP.GE.AND P2, PT, R186, UR13, PT ;  /* 0x0000000dba007c0c */ /* 0x000fc4000bf46270 */
[-C--:B------:R-:W-:Y:S02]  /*9760*/  @!P5 LEA.HI.X R11, R188, R7.reuse, R203, 0x1, P4 ;  /* 0x00000007bc0bd211 */ /* 0x080fe400020f0ccb */
[----:B------:R-:W-:Y:S02]  /*9770*/  LOP3.LUT P4, RZ, R24, 0x80, RZ, 0xc0, !PT ;  /* 0x0000008018ff7812 */ /* 0x000fe4000788c0ff */
[CC--:B------:R-:W-:Y:S01]  /*9780*/  @!P3 LEA R12, P6, R187.reuse, R6.reuse, 0x1 ;  /* 0x00000006bb0cb211 */ /* 0x0c0fe200078c08ff */
[----:B------:R3:W-:Y:S03]  /*9790*/  @!P5 ST.E.128 desc[UR50][R10.64], RZ ;  /* 0x000000ff0a00d985 */ /* 0x0007e6000c101d32 */
[----:B------:R-:W-:Y:S02]  /*97a0*/  @!P3 LEA.HI.X R13, R187, R7, R202, 0x1, P6 ;  /* 0x00000007bb0db211 */ /* 0x000fe400030f0cca */
[----:B-1----:R-:W-:-:S02]  /*97b0*/  @!P1 LEA R8, P6, R185, R6, 0x1 ;  /* 0x00000006b9089211 */ /* 0x002fc400078c08ff */
[-C--:B------:R-:W-:Y:S01]  /*97c0*/  @!P2 LEA R4, P5, R186, R6.reuse, 0x1 ;  /* 0x00000006ba04a211 */ /* 0x080fe200078a08ff */
[----:B------:R3:W-:Y:S01]  /*97d0*/  @!P3 ST.E.128 desc[UR50][R12.64], RZ ;  /* 0x000000ff0c00b985 */ /* 0x0007e2000c101d32 */
[-C--:B------:R-:W-:Y:S02]  /*97e0*/  @P0 LEA R14, P3, R194, R6.reuse, 0x1 ;  /* 0x00000006c20e0211 */ /* 0x080fe400078608ff */
[-C--:B------:R-:W-:Y:S02]  /*97f0*/  @!P2 LEA.HI.X R5, R186, R7.reuse, R201, 0x1, P5 ;  /* 0x00000007ba05a211 */ /* 0x080fe400028f0cc9 */
[----:B------:R-:W-:Y:S02]  /*9800*/  @P4 LEA R6, P5, R193, R6, 0x1 ;  /* 0x00000006c1064211 */ /* 0x000fe400078a08ff */
[-C--:B------:R-:W-:Y:S01]  /*9810*/  @!P1 LEA.HI.X R9, R185, R7.reuse, R200, 0x1, P6 ;  /* 0x00000007b9099211 */ /* 0x080fe200030f0cc8 */
[----:B------:R3:W-:Y:S01]  /*9820*/  @!P2 ST.E.128 desc[UR50][R4.64], RZ ;  /* 0x000000ff0400a985 */ /* 0x0007e2000c101d32 */
[----:B------:R-:W-:-:S02]  /*9830*/  @P0 LEA.HI.X R15, R194, R7, R199, 0x1, P3 ;  /* 0x00000007c20f0211 */ /* 0x000fc400018f0cc7 */
[----:B------:R-:W-:Y:S01]  /*9840*/  @P4 LEA.HI.X R7, R193, R7, R198, 0x1, P5 ;  /* 0x00000007c1074211 */ /* 0x000fe200028f0cc6 */
[----:B------:R3:W-:Y:S04]  /*9850*/  @!P1 ST.E.128 desc[UR50][R8.64], RZ ;  /* 0x000000ff08009985 */ /* 0x0007e8000c101d32 */
[----:B------:R3:W-:Y:S04]  /*9860*/  @P0 ST.E.128 desc[UR50][R14.64], RZ ;  /* 0x000000ff0e000985 */ /* 0x0007e8000c101d32 */
[----:B------:R3:W-:Y:S02]  /*9870*/  @P4 ST.E.128 desc[UR50][R6.64], RZ ;  /* 0x000000ff06004985 */ /* 0x0007e4000c101d32 */
.L_x_3624:
[----:B------:R-:W-:Y:S05]  /*9880*/  BSYNC B1 ;  /* 0x0000000000017941 */ /* 0x000fea0003800000 */
.L_x_3623:
[----:B------:R-:W-:Y:S01]  /*9890*/  VIADD R0, R26, 0x20 ;  /* 0x000000201a007836 */ /* 0x000fe20000000000 */
[----:B--23--:R2:W3:Y:S04]  /*98a0*/  SHFL.IDX PT, R7, R3, 0x1, 0x181f ;  /* 0x00381f0003077f89 */ /* 0x00c4e800000e0000 */
[----:B------:R-:W-:Y:S01]  /*98b0*/  ISETP.GE.AND P0, PT, R0, R25, PT ;  /* 0x000000190000720c */ /* 0x000fe20003f06270 */
[----:B-1----:R2:W1:-:S12]  /*98c0*/  SHFL.IDX PT, R6, R20, 0x1, 0x181f ;  /* 0x00381f0014067f89 */ /* 0x00245800000e0000 */
[----:B--2---:R-:W-:Y:S05]  /*98d0*/  @P0 BRA `(.L_x_3619) ;  /* 0x00000000007c0947 */ /* 0x004fea0003800000 */
[----:B------:R-:W-:Y:S02]  /*98e0*/  ISETP.GE.AND P2, PT, R189, UR13, PT ;  /* 0x0000000dbd007c0c */ /* 0x000fe4000bf46270 */
[----:B------:R-:W-:Y:S02]  /*98f0*/  ISETP.GE.AND P3, PT, R2, UR13, PT ;  /* 0x0000000d02007c0c */ /* 0x000fe4000bf66270 */
[----:B------:R-:W-:Y:S02]  /*9900*/  ISETP.GE.AND P5, PT, R188, UR13, PT ;  /* 0x0000000dbc007c0c */ /* 0x000fe4000bfa6270 */
[----:B------:R-:W-:Y:S02]  /*9910*/  ISETP.GE.AND P4, PT, R187, UR13, PT ;  /* 0x0000000dbb007c0c */ /* 0x000fe4000bf86270 */
[----:B------:R-:W-:-:S05]  /*9920*/  LOP3.LUT P1, RZ, R21, 0x40, RZ, 0xc0, !PT ;  /* 0x0000004015ff7812 */ /* 0x000fca000782c0ff */
[CC--:B-1----:R-:W-:Y:S02]  /*9930*/  @!P2 LEA R8, P0, R189.reuse, R6.reuse, 0x1 ;  /* 0x00000006bd08a211 */ /* 0x0c2fe400078008ff */
[----:B---3--:R-:W-:Y:S02]  /*9940*/  @!P3 IMAD.WIDE R4, R2, 0x2, R6 ;  /* 0x000000020204b825 */ /* 0x008fe400078e0206 */
[-C--:B------:R-:W-:Y:S02]  /*9950*/  @!P2 LEA.HI.X R9, R189, R7.reuse, R204, 0x1, P0 ;  /* 0x00000007bd09a211 */ /* 0x080fe400000f0ccc */
[----:B------:R-:W-:Y:S01]  /*9960*/  @!P5 LEA R10, P0, R188, R6, 0x1 ;  /* 0x00000006bc0ad211 */ /* 0x000fe200078008ff */
[----:B------:R1:W-:Y:S01]  /*9970*/  @!P3 ST.E.128 desc[UR50][R4.64], RZ ;  /* 0x000000ff0400b985 */ /* 0x0003e2000c101d32 */
[----:B------:R-:W-:Y:S02]  /*9980*/  ISETP.GE.AND P3, PT, R186, UR13, PT ;  /* 0x0000000dba007c0c */ /* 0x000fe4000bf66270 */
[----:B------:R-:W-:Y:S01]  /*9990*/  @!P5 LEA.HI.X R11, R188, R7, R203, 0x1, P0 ;  /* 0x00000007bc0bd211 */ /* 0x000fe200000f0ccb */
[----:B------:R2:W-:Y:S01]  /*99a0*/  @!P2 ST.E.128 desc[UR50][R8.64], RZ ;  /* 0x000000ff0800a985 */ /* 0x0005e2000c101d32 */
[----:B------:R-:W-:-:S02]  /*99b0*/  ISETP.GE.AND P2, PT, R185, UR13, PT ;  /* 0x0000000db9007c0c */ /* 0x000fc4000bf46270 */
[----:B------:R-:W-:Y:S01]  /*99c0*/  LOP3.LUT P0, RZ, R24, 0x80, RZ, 0xc0, !PT ;  /* 0x0000008018ff7812 */ /* 0x000fe2000780c0ff */
[----:B------:R2:W-:Y:S01]  /*99d0*/  @!P5 ST.E.128 desc[UR50][R10.64], RZ ;  /* 0x000000ff0a00d985 */ /* 0x0005e2000c101d32 */
[----:B------:R-:W-:-:S04]  /*99e0*/  @!P4 LEA R12, P6, R187, R6, 0x1 ;  /* 0x00000006bb0cc211 */ /* 0x000fc800078c08ff */
[----:B------:R-:W-:Y:S02]  /*99f0*/  @!P4 LEA.HI.X R13, R187, R7, R202, 0x1, P6 ;  /* 0x00000007bb0dc211 */ /* 0x000fe400030f0cca */
[----:B------:R-:W-:-:S03]  /*9a00*/  @!P3 LEA R14, P5, R186, R6, 0x1 ;  /* 0x00000006ba0eb211 */ /* 0x000fc600078a08ff */
[----:B------:R2:W-:Y:S01]  /*9a10*/  @!P4 ST.E.128 desc[UR50][R12.64], RZ ;  /* 0x000000ff0c00c985 */ /* 0x0005e2000c101d32 */
[-C--:B-1----:R-:W-:Y:S02]  /*9a20*/  @!P2 LEA R4, P6, R185, R6.reuse, 0x1 ;  /* 0x00000006b904a211 */ /* 0x082fe400078c08ff */
[-C--:B0-----:R-:W-:Y:S02]  /*9a30*/  @P1 LEA R20, P4, R194, R6.reuse, 0x1 ;  /* 0x00000006c2141211 */ /* 0x081fe400078808ff */
        /* <DEDUP_REMOVED lines=9> */
.L_x_3619:
[----:B------:R-:W-:Y:S05]  /*9ad0*/  BSYNC B0 ;  /* 0x0000000000007941 */ /* 0x000fea0003800000 */
.L_x_3613:
[----:B------:R-:W-:Y:S02]  /*9ae0*/  ULDC UR4, c[0x0][0xc3c] ;  /* 0x00030f0000047ab9 */ /* 0x000fe40000000800 */
[----:B------:R-:W-:-:S06]  /*9af0*/  UISETP.GE.AND UP0, UPT, UR7, UR4, UPT ;  /* 0x000000040700728c */ /* 0x000fcc000bf06270 */
[----:B------:R-:W-:-:S13]  /*9b00*/  PLOP3.LUT P0, PT, PT, PT, UP0, 0x80, 0x0 ;  /* 0x000000000000781c */ /* 0x000fda0003f0f008 */
[----:B------:R-:W-:Y:S05]  /*9b10*/  @!P0 BRA `(.L_x_3625) ;  /* 0xffffff7400188947 */ /* 0x000fea000383ffff */
[----:B------:R-:W-:Y:S05]  /*9b20*/  EXIT ;  /* 0x000000000000794d */ /* 0x000fea0003800000 */
.L_x_3574:
[----:B------:R-:W-:-:S08]  /*9b30*/  NOP ;  /* 0x0000000000007918 */ /* 0x000fd00000000000 */
[----:B------:R-:W0:-:S00]  /*9b40*/  USETMAXREG.DEALLOC.CTAPOOL 0x28 ;  /* 0x00000028000079c8 */ /* 0x000e0000080e0500 */
        /* <DEDUP_REMOVED lines=14> */
.L_x_3626:
        /* <DEDUP_REMOVED lines=40> */
.L_x_3632:
        /* <DEDUP_REMOVED lines=12> */
.L_x_3631:
[----:B------:R-:W-:Y:S05]  /*9f70*/  BSYNC B0 ;  /* 0x0000000000007941 */ /* 0x000fea0003800000 */
.L_x_3630:
        /* <DEDUP_REMOVED lines=21> */
.L_x_3628:
[----:B------:R-:W-:-:S04]  /*a0d0*/  IMAD.IADD R8, R4, 0x1, -R3 ;  /* 0x0000000104087824 */ /* 0x000fc800078e0a03 */
        /* <DEDUP_REMOVED lines=14> */
.L_x_3633:
        /* <DEDUP_REMOVED lines=24> */
[--C-:B------:R-:W-:Y:S02]  /*a340*/  IMAD.MOV R17, RZ, RZ, -R2.reuse ;  /* 0x000000ffff117224 */ /* 0x100fe400078e0a02 */
[----:B------:R-:W-:Y:S02]  /*a350*/  IMAD.MOV.U32 R18, RZ, RZ, R2 ;  /* 0x000000ffff127224 */ /* 0x000fe400078e0002 */
[----:B------:R-:W-:Y:S01]  /*a360*/  IMAD R17, R10, R17, R11 ;  /* 0x000000110a117224 */ /* 0x000fe200078e020b */
[----:B------:R-:W-:Y:S06]  /*a370*/  BRA `(.L_x_3634) ;  /* 0x0000000000147947 */ /* 0x000fec0003800000 */
.L_x_3629:
[----:B------:R-:W-:Y:S01]  /*a380*/  ULDC UR4, c[0x0][0xc3c] ;  /* 0x00030f0000047ab9 */ /* 0x000fe20000000800 */
[----:B------:R-:W-:Y:S01]  /*a390*/  IMAD.MOV.U32 R17, RZ, RZ, RZ ;  /* 0x000000ffff117224 */ /* 0x000fe200078e00ff */
[----:B------:R-:W-:Y:S01]  /*a3a0*/  MOV R16, UR6 ;  /* 0x0000000600107c02 */ /* 0x000fe20008000f00 */
[----:B------:R-:W-:Y:S02]  /*a3b0*/  IMAD.MOV.U32 R18, RZ, RZ, RZ ;  /* 0x000000ffff127224 */ /* 0x000fe400078e00ff */
[----:B------:R-:W-:-:S07]  /*a3c0*/  IMAD.U32 R19, RZ, RZ, UR4 ;  /* 0x00000004ff137e24 */ /* 0x000fce000f8e00ff */
.L_x_3634:
[----:B------:R-:W-:-:S13]  /*a3d0*/  ISETP.NE.AND P0, PT, R5, RZ, PT ;  /* 0x000000ff0500720c */ /* 0x000fda0003f05270 */
[----:B------:R-:W0:Y:S01]  /*a3e0*/  @!P0 S2R R3, SR_CgaCtaId ;  /* 0x0000000000038919 */ /* 0x000e220000008800 */
[----:B------:R-:W-:-:S04]  /*a3f0*/  @!P0 MOV R0, 0x400 ;  /* 0x0000040000008802 */ /* 0x000fc80000000f00 */
[----:B0-----:R-:W-:-:S05]  /*a400*/  @!P0 LEA R0, R3, R0, 0x18 ;  /* 0x0000000003008211 */ /* 0x001fca00078ec0ff */
[----:B------:R1:W-:Y:S01]  /*a410*/  @!P0 STS.128 [R0+0x28cd0], R16 ;  /* 0x028cd01000008388 */ /* 0x0003e20000000c00 */
[----:B------:R-:W-:Y:S06]  /*a420*/  BAR.ARV 0x5, 0x180 ;  /* 0x0146000000007b1d */ /* 0x000fec0000002000 */
.L_x_3627:
[----:B------:R2:W-:Y:S01]  /*a430*/  STL [R1+0x24], RZ ;  /* 0x000024ff01007387 */ /* 0x0005e20000100800 */
[----:B------:R-:W-:Y:S01]  /*a440*/  ULDC UR4, c[0x0][0xc3c] ;  /* 0x00030f0000047ab9 */ /* 0x000fe20000000800 */
[----:B------:R-:W-:Y:S01]  /*a450*/  IMAD.MOV.U32 R25, RZ, RZ, 0x1 ;  /* 0x00000001ff197424 */ /* 0x000fe200078e00ff */
[----:B0-----:R-:W-:Y:S01]  /*a460*/  ISETP.GE.AND P0, PT, R19, UR4, PT ;  /* 0x0000000413007c0c */ /* 0x001fe2000bf06270 */
[----:B------:R-:W-:-:S12]  /*a470*/  IMAD.MOV.U32 R24, RZ, RZ, RZ ;  /* 0x000000ffff187224 */ /* 0x000fd800078e00ff */
[----:B--2---:R-:W-:Y:S05]  /*a480*/  @P0 BRA `(.L_x_3635) ;  /* 0x0000004400b40947 */ /* 0x004fea0003800000 */
[----:B------:R-:W0:Y:S01]  /*a490*/  S2R R4, SR_TID.X ;  /* 0x0000000000047919 */ /* 0x000e220000002100 */
[----:B------:R-:W2:Y:S01]  /*a4a0*/  S2UR UR5, SR_CgaCtaId ;  /* 0x00000000000579c3 */ /* 0x000ea20000008800 */
[----:B------:R-:W-:Y:S01]  /*a4b0*/  UMOV UR4, 0x400 ;  /* 0x0000040000047882 */ /* 0x000fe20000000000 */
[----:B------:R-:W-:Y:S01]  /*a4c0*/  BSSY B8, `(.L_x_3635) ;  /* 0x0000469000087945 */ /* 0x000fe20003800000 */
[----:B------:R3:W-:Y:S01]  /*a4d0*/  STL [R1+0x24], RZ ;  /* 0x000024ff01007387 */ /* 0x0007e20000100800 */
[----:B------:R-:W-:Y:S01]  /*a4e0*/  IMAD.MOV.U32 R25, RZ, RZ, 0x1 ;  /* 0x00000001ff197424 */ /* 0x000fe200078e00ff */
[----:B------:R-:W-:Y:S01]  /*a4f0*/  ULOP3.LUT UR36, UR39, 0x2, URZ, 0xfc, !UPT ;  /* 0x0000000227247892 */ /* 0x000fe2000f8efc3f */
[----:B------:R-:W-:Y:S01]  /*a500*/  IMAD.MOV.U32 R24, RZ, RZ, RZ ;  /* 0x000000ffff187224 */ /* 0x000fe200078e00ff */
[----:B------:R-:W-:Y:S01]  /*a510*/  ULDC UR37, c[0x0][0xc] ;  /* 0x0000030000257ab9 */ /* 0x000fe20000000800 */
[----:B--2---:R-:W-:-:S06]  /*a520*/  ULEA UR4, UR5, UR4, 0x18 ;  /* 0x0000000405047291 */ /* 0x004fcc000f8ec03f */
[----:B------:R-:W-:Y:S01]  /*a530*/  IMAD.U32 R23, RZ, RZ, UR4 ;  /* 0x00000004ff177e24 */ /* 0x000fe2000f8e00ff */
[C---:B0-----:R-:W-:Y:S01]  /*a540*/  LOP3.LUT R3, R4.reuse, 0x7f, RZ, 0xc0, !PT ;  /* 0x0000007f04037812 */ /* 0x041fe200078ec0ff */
[----:B-1----:R-:W-:-:S03]  /*a550*/  IMAD.SHL.U32 R0, R4, 0x8, RZ ;  /* 0x0000000804007824 */ /* 0x002fc600078e00ff */
[----:B------:R-:W-:Y:S02]  /*a560*/  SHF.R.U32.HI R37, RZ, 0x3, R3 ;  /* 0x00000003ff257819 */ /* 0x000fe40000011603 */
[C---:B------:R-:W-:Y:S02]  /*a570*/  LOP3.LUT R2, R0.reuse, 0x1f8, RZ, 0xc0, !PT ;  /* 0x000001f800027812 */ /* 0x040fe400078ec0ff */
[----:B------:R-:W-:Y:S02]  /*a580*/  LOP3.LUT R3, R0, 0x38, RZ, 0xc0, !PT ;  /* 0x0000003800037812 */ /* 0x000fe400078ec0ff */
[----:B------:R-:W-:Y:S01]  /*a590*/  LOP3.LUT R33, R2, 0x38, R4, 0x78, !PT ;  /* 0x0000003802217812 */ /* 0x000fe200078e7804 */
[----:B------:R-:W-:Y:S01]  /*a5a0*/  IMAD.SHL.U32 R2, R4, 0x10, RZ ;  /* 0x0000001004027824 */ /* 0x000fe200078e00ff */
[----:B------:R-:W-:Y:S02]  /*a5b0*/  LOP3.LUT R4, R3, 0x80, RZ, 0xfc, !PT ;  /* 0x0000008003047812 */ /* 0x000fe400078efcff */
[----:B------:R-:W-:-:S02]  /*a5c0*/  LOP3.LUT R33, R33, 0x200, R0, 0xf8, !PT ;  /* 0x0000020021217812 */ /* 0x000fc400078ef800 */
[----:B------:R-:W-:Y:S02]  /*a5d0*/  LOP3.LUT R0, R37, 0x70, R2, 0xf8, !PT ;  /* 0x0000007025007812 */ /* 0x000fe400078ef802 */
[C---:B------:R-:W-:Y:S02]  /*a5e0*/  LOP3.LUT R0, R3.reuse, 0xc0, RZ, 0xfc, !PT ;  /* 0x000000c003007812 */ /* 0x040fe400078efcff */
[----:B------:R-:W-:Y:S02]  /*a5f0*/  LOP3.LUT R0, R3, 0x140, RZ, 0xfc, !PT ;  /* 0x0000014003007812 */ /* 0x000fe400078efcff */
[----:B------:R-:W-:Y:S02]  /*a600*/  LEA R0, R33, R23, 0x1 ;  /* 0x0000001721007211 */ /* 0x000fe400078e08ff */
[C---:B------:R-:W-:Y:S02]  /*a610*/  LOP3.LUT R2, R3.reuse, 0x40, RZ, 0xfc, !PT ;  /* 0x0000004003027812 */ /* 0x040fe400078efcff */
[C---:B------:R-:W-:Y:S01]  /*a620*/  LOP3.LUT R2, R3.reuse, 0x100, RZ, 0xfc, !PT ;  /* 0x0000010003027812 */ /* 0x040fe200078efcff */
[----:B------:R3:W-:Y:S01]  /*a630*/  STL [R1+0x2c], R0 ;  /* 0x00002c0001007387 */ /* 0x0007e20000100800 */
[----:B------:R-:W-:-:S02]  /*a640*/  LOP3.LUT R4, R3, 0x180, RZ, 0xfc, !PT ;  /* 0x0000018003047812 */ /* 0x000fc400078efcff */
[----:B------:R-:W-:-:S07]  /*a650*/  LOP3.LUT R2, R3, 0x1c0, RZ, 0xfc, !PT ;  /* 0x000001c003027812 */ /* 0x000fce00078efcff */
.L_x_3696:
[----:B------:R-:W0:Y:S02]  /*a660*/  LDC.64 R30, c[0x0][0xc88] ;  /* 0x00032200ff1e7b82 */ /* 0x000e240000000a00 */
[----:B0-----:R-:W-:-:S06]  /*a670*/  IMAD.WIDE R30, R19, 0x4, R30 ;  /* 0x00000004131e7825 */ /* 0x001fcc00078e021e */
[----:B---3--:R0:W3:Y:S01]  /*a680*/  LDG.E R30, desc[UR50][R30.64] ;  /* 0x000000321e1e7981 */ /* 0x0080e2000c1e1900 */
[----:B------:R-:W-:Y:S05]  /*a690*/  YIELD ;  /* 0x0000000000007946 */ /* 0x000fea0003800000 */
[----:B------:R-:W-:Y:S01]  /*a6a0*/  ULDC.64 UR4, c[0x0][0xa28] ;  /* 0x00028a0000047ab9 */ /* 0x000fe20000000a00 */
[----:B------:R-:W-:Y:S01]  /*a6b0*/  ULDC.64 UR6, c[0x0][0xa18] ;  /* 0x0002860000067ab9 */ /* 0x000fe20000000a00 */
[----:B------:R-:W-:Y:S01]  /*a6c0*/  ISETP.NE.U32.AND P0, PT, RZ, UR4, PT ;  /* 0x00000004ff007c0c */ /* 0x000fe2000bf05070 */
[----:B0-----:R-:W-:-:S03]  /*a6d0*/  IMAD.MOV.U32 R31, RZ, RZ, RZ ;  /* 0x000000ffff1f7224 */ /* 0x001fc600078e00ff */
[----:B------:R-:W-:Y:S02]  /*a6e0*/  ISETP.NE.AND.EX P0, PT, RZ, UR5, PT, P0 ;  /* 0x00000005ff007c0c */ /* 0x000fe4000bf05300 */
[----:B---3--:R-:W-:-:S11]  /*a6f0*/  SHF.R.S32.HI R0, RZ, 0x1f, R30 ;  /* 0x0000001fff007819 */ /* 0x008fd6000001141e */
        /* <DEDUP_REMOVED lines=8> */
[----:B------:R-:W-:Y:S01]  /*a780*/  LOP3.LUT R22, R22, 0xfffffeff, RZ, 0xc0, !PT ;  /* 0xfffffeff16167812 */ /* 0x000fe200078ec0ff */
[----:B0-----:R-:W-:Y:S01]  /*a790*/  IMAD.MOV.U32 R0, RZ, RZ, RZ ;  /* 0x000000ffff007224 */ /* 0x001fe200078e00ff */
[----:B------:R-:W-:Y:S02]  /*a7a0*/  ISETP.NE.AND.EX P2, PT, RZ, UR5, PT, P0 ;  /* 0x00000005ff007c0c */ /* 0x000fe4000bf45300 */
[----:B------:R-:W-:Y:S02]  /*a7b0*/  ISETP.NE.U32.AND P0, PT, RZ, UR6, PT ;  /* 0x00000006ff007c0c */ /* 0x000fe4000bf05070 */
[----:B-1----:R-:W-:Y:S02]  /*a7c0*/  IADD3 R2, P1, R26, UR4, RZ ;  /* 0x000000041a027c10 */ /* 0x002fe4000ff3e0ff */
[----:B------:R-:W-:-:S02]  /*a7d0*/  ISETP.NE.AND.EX P0, PT, RZ, UR7, PT, P0 ;  /* 0x00000007ff007c0c */ /* 0x000fc4000bf05300 */
[----:B------:R-:W-:Y:S01]  /*a7e0*/  IADD3.X R3, R27, UR5, RZ, P1, !PT ;  /* 0x000000051b037c10 */ /* 0x000fe20008ffe4ff */
[----:B------:R-:W-:-:S04]  /*a7f0*/  ULDC.64 UR4, c[0x0][0x418] ;  /* 0x0001060000047ab9 */ /* 0x000fc80000000a00 */
[----:B------:R-:W-:Y:S01]  /*a800*/  @P2 LOP3.LUT R22, R22, 0x100, RZ, 0xfc, !PT ;  /* 0x0000010016162812 */ /* 0x000fe200078efcff */
[----:B--2---:R-:W2:Y:S05]  /*a810*/  @P2 LDG.E R0, desc[UR50][R2.64] ;  /* 0x0000003202002981 */ /* 0x004eaa000c1e1900 */
[----:B------:R-:W-:-:S04]  /*a820*/  @P0 IADD3 R4, P1, R26, UR6, RZ ;  /* 0x000000061a040c10 */ /* 0x000fc8000ff3e0ff */
[----:B------:R-:W-:Y:S01]  /*a830*/  @P0 IADD3.X R5, R27, UR7, RZ, P1, !PT ;  /* 0x000000071b050c10 */ /* 0x000fe20008ffe4ff */
[----:B--2---:R0:W-:Y:S04]  /*a840*/  STL [R1], R0 ;  /* 0x0000000001007387 */ /* 0x0041e80000100800 */
        /* <DEDUP_REMOVED lines=9> */
[----:B----4-:R-:W-:Y:S05]  /*a8e0*/  @P0 BRA `(.L_x_3636) ;  /* 0x0000000000200947 */ /* 0x010fea0003800000 */
[----:B------:R-:W-:Y:S02]  /*a8f0*/  ULDC UR4, c[0x0][0x288] ;  /* 0x0000a20000047ab9 */ /* 0x000fe40000000800 */
[----:B0-----:R-:W-:-:S05]  /*a900*/  IMAD.U32 R0, RZ, RZ, UR4 ;  /* 0x00000004ff007e24 */ /* 0x001fca000f8e00ff */
[----:B------:R1:W-:Y:S01]  /*a910*/  STL [R1+0xc], R0 ;  /* 0x00000c0001007387 */ /* 0x0003e20000100800 */
[----:B------:R-:W-:Y:S05]  /*a920*/  @!P2 BRA `(.L_x_3636) ;  /* 0x000000000010a947 */ /* 0x000fea0003800000 */
[----:B------:R-:W2:Y:S04]  /*a930*/  LDG.E R5, desc[UR50][R2.64] ;  /* 0x0000003202057981 */ /* 0x000ea8000c1e1900 */
[----:B-1----:R-:W2:Y:S02]  /*a940*/  LDG.E R0, desc[UR50][R2.64+0x4] ;  /* 0x0000043202007981 */ /* 0x002ea4000c1e1900 */
[----:B--2---:R-:W-:-:S05]  /*a950*/  IMAD.IADD R0, R0, 0x1, -R5 ;  /* 0x0000000100007824 */ /* 0x004fca00078e0a05 */
[----:B------:R2:W-:Y:S02]  /*a960*/  STL [R1+0xc], R0 ;  /* 0x00000c0001007387 */ /* 0x0005e40000100800 */
.L_x_3636:
[----:B------:R-:W-:Y:S01]  /*a970*/  ULDC.64 UR4, c[0x0][0xa20] ;  /* 0x0002880000047ab9 */ /* 0x000fe20000000a00 */
[----:B------:R-:W-:Y:S01]  /*a980*/  IMAD.MOV.U32 R28, RZ, RZ, R30 ;  /* 0x000000ffff1c7224 */ /* 0x000fe200078e001e */
[----:B------:R-:W-:-:S04]  /*a990*/  ISETP.NE.U32.AND P0, PT, RZ, UR4, PT ;  /* 0x00000004ff007c0c */ /* 0x000fc8000bf05070 */
[----:B------:R-:W-:-:S13]  /*a9a0*/  ISETP.NE.AND.EX P0, PT, RZ, UR5, PT, P0 ;  /* 0x00000005ff007c0c */ /* 0x000fda000bf05300 */
[----:B------:R-:W-:Y:S05]  /*a9b0*/  @!P0 BRA `(.L_x_3637) ;  /* 0x0000000000108947 */ /* 0x000fea0003800000 */
[----:B------:R-:W-:-:S04]  /*a9c0*/  IADD3 R2, P0, R26, UR4, RZ ;  /* 0x000000041a027c10 */ /* 0x000fc8000ff1e0ff */
[----:B------:R-:W-:-:S05]  /*a9d0*/  IADD3.X R3, R27, UR5, RZ, P0, !PT ;  /* 0x000000051b037c10 */ /* 0x000fca00087fe4ff */
[----:B------:R3:W5:Y:S01]  /*a9e0*/  LDG.E R36, desc[UR50][R2.64] ;  /* 0x0000003202247981 */ /* 0x000762000c1e1900 */
[----:B------:R-:W-:Y:S05]  /*a9f0*/  BRA `(.L_x_3638) ;  /* 0x0000000000247947 */ /* 0x000fea0003800000 */
.L_x_3637:
[----:B------:R-:W-:Y:S02]  /*aa00*/  ULDC.64 UR4, c[0x0][0xa08] ;  /* 0x0002820000047ab9 */ /* 0x000fe40000000a00 */
[----:B------:R-:W-:-:S04]  /*aa10*/  ISETP.NE.U32.AND P0, PT, RZ, UR4, PT ;  /* 0x00000004ff007c0c */ /* 0x000fc8000bf05070 */
[----:B------:R-:W-:-:S13]  /*aa20*/  ISETP.NE.AND.EX P0, PT, RZ, UR5, PT, P0 ;  /* 0x00000005ff007c0c */ /* 0x000fda000bf05300 */
[----:B------:R-:W-:Y:S05]  /*aa30*/  @!P0 BRA `(.L_x_3638) ;  /* 0x0000000000148947 */ /* 0x000fea0003800000 */
[----:B------:R-:W3:Y:S02]  /*aa40*/  LDC.64 R2, c[0x0][0xa08] ;  /* 0x00028200ff027b82 */ /* 0x000ee40000000a00 */
[----:B---3--:R-:W-:-:S05]  /*aa50*/  IMAD.WIDE R2, R28, 0x4, R2 ;  /* 0x000000041c027825 */ /* 0x008fca00078e0202 */
[----:B------:R-:W3:Y:S04]  /*aa60*/  LDG.E R36, desc[UR50][R2.64] ;  /* 0x0000003202247981 */ /* 0x000ee8000c1e1900 */
[----:B------:R-:W3:Y:S02]  /*aa70*/  LDG.E R5, desc[UR50][R2.64+0x4] ;  /* 0x0000043202057981 */ /* 0x000ee4000c1e1900 */
[----:B---3--:R-:W-:-:S07]  /*aa80*/  IMAD.IADD R36, R5, 0x1, -R36 ;  /* 0x0000000105247824 */ /* 0x008fce00078e0a24 */
.L_x_3638:
[----:B-----5:R-:W-:Y:S01]  /*aa90*/  IMAD.IADD R36, R36, 0x1, -R31 ;  /* 0x0000000124247824 */ /* 0x020fe200078e0a1f */
[----:B------:R-:W-:Y:S04]  /*aaa0*/  BSSY B7, `(.L_x_3639) ;  /* 0x000036c000077945 */ /* 0x000fe80003800000 */
[C---:B012---:R-:W-:Y:S02]  /*aab0*/  IADD3 R0, R36.reuse, 0x3f, RZ ;  /* 0x0000003f24007810 */ /* 0x047fe40007ffe0ff */
[----:B------:R-:W-:Y:S02]  /*aac0*/  ISETP.GT.AND P0, PT, R36, RZ, PT ;  /* 0x000000ff2400720c */ /* 0x000fe40003f04270 */
[----:B---3--:R-:W-:-:S04]  /*aad0*/  SHF.R.S32.HI R3, RZ, 0x1f, R0 ;  /* 0x0000001fff037819 */ /* 0x008fc80000011400 */
[----:B------:R-:W-:-:S04]  /*aae0*/  LEA.HI R3, R3, R0, RZ, 0x6 ;  /* 0x0000000003037211 */ /* 0x000fc800078f30ff */
[----:B------:R-:W-:-:S05]  /*aaf0*/  SHF.R.S32.HI R34, RZ, 0x6, R3 ;  /* 0x00000006ff227819 */ /* 0x000fca0000011403 */
        /* <DEDUP_REMOVED lines=19> */
.L_x_3640:
        /* <DEDUP_REMOVED lines=9> */
[----:B------:R-:W-:Y:S01]  /*acc0*/  MOV R13, RZ ;  /* 0x000000ff000d7202 */ /* 0x000fe20000000f00 */
[----:B------:R-:W1:Y:S01]  /*acd0*/  LDC.64 R2, c[0x4][R2] ;  /* 0x0100000002027b82 */ /* 0x000e620000000a00 */
[----:B------:R-:W-:Y:S02]  /*ace0*/  IMAD.U32 R5, RZ, RZ, UR7 ;  /* 0x00000007ff057e24 */ /* 0x000fe4000f8e00ff */
[----:B------:R-:W-:Y:S02]  /*acf0*/  IMAD.U32 R6, RZ, RZ, UR8 ;  /* 0x00000008ff067e24 */ /* 0x000fe4000f8e00ff */
[----:B------:R-:W-:-:S02]  /*ad00*/  IMAD.U32 R7, RZ, RZ, UR9 ;  /* 0x00000009ff077e24 */ /* 0x000fc4000f8e00ff */
[----:B------:R-:W-:Y:S02]  /*ad10*/  IMAD.U32 R10, RZ, RZ, UR4 ;  /* 0x00000004ff0a7e24 */ /* 0x000fe4000f8e00ff */
[----:B------:R-:W-:Y:S02]  /*ad20*/  IMAD.U32 R11, RZ, RZ, UR5 ;  /* 0x00000005ff0b7e24 */ /* 0x000fe4000f8e00ff */
[----:B------:R-:W-:Y:S02]  /*ad30*/  IMAD.MOV.U32 R8, RZ, RZ, 0x70 ;  /* 0x00000070ff087424 */ /* 0x000fe400078e00ff */
[----:B------:R-:W-:-:S07]  /*ad40*/  IMAD.MOV.U32 R12, RZ, RZ, 0x1 ;  /* 0x00000001ff0c7424 */ /* 0x000fce00078e00ff */
[----:B------:R-:W-:-:S07]  /*ad50*/  LEPC R20, `(.L_x_3643) ;  /* 0x000000001014794e */ /* 0x000fce0000000000 */
[----:B01----:R-:W-:Y:S05]  /*ad60*/  CALL.ABS.NOINC R2 ;  /* 0x0000000002007343 */ /* 0x003fea0003c00000 */
.L_x_3643:
[----:B------:R-:W-:Y:S05]  /*ad70*/  BSYNC B6 ;  /* 0x0000000000067941 */ /* 0x000fea0003800000 */
.L_x_3642:
        /* <DEDUP_REMOVED lines=10> */
[----:B------:R-:W-:Y:S01]  /*ae20*/  MOV R13, RZ ;  /* 0x000000ff000d7202 */ /* 0x000fe20000000f00 */
[----:B------:R-:W-:Y:S02]  /*ae30*/  IMAD.U32 R5, RZ, RZ, UR7 ;  /* 0x00000007ff057e24 */ /* 0x000fe4000f8e00ff */
[----:B------:R-:W-:Y:S02]  /*ae40*/  IMAD.U32 R6, RZ, RZ, UR8 ;  /* 0x00000008ff067e24 */ /* 0x000fe4000f8e00ff */
[----:B------:R-:W-:-:S02]  /*ae50*/  IMAD.U32 R7, RZ, RZ, UR9 ;  /* 0x00000009ff077e24 */ /* 0x000fc4000f8e00ff */
[----:B------:R-:W-:Y:S02]  /*ae60*/  IMAD.U32 R10, RZ, RZ, UR4 ;  /* 0x00000004ff0a7e24 */ /* 0x000fe4000f8e00ff */
[----:B------:R-:W-:Y:S02]  /*ae70*/  IMAD.U32 R11, RZ, RZ, UR5 ;  /* 0x00000005ff0b7e24 */ /* 0x000fe4000f8e00ff */
[----:B------:R-:W-:Y:S02]  /*ae80*/  IMAD.MOV.U32 R8, RZ, RZ, 0x70 ;  /* 0x00000070ff087424 */ /* 0x000fe400078e00ff */
[----:B-1----:R-:W-:-:S07]  /*ae90*/  IMAD.MOV.U32 R12, RZ, RZ, 0x1 ;  /* 0x00000001ff0c7424 */ /* 0x002fce00078e00ff */
[----:B------:R-:W-:-:S07]  /*aea0*/  LEPC R20, `(.L_x_3646) ;  /* 0x000000001014794e */ /* 0x000fce0000000000 */
[----:B0-2---:R-:W-:Y:S05]  /*aeb0*/  CALL.ABS.NOINC R2 ;  /* 0x0000000002007343 */ /* 0x005fea0003c00000 */
.L_x_3646:
[----:B------:R0:W1:Y:S01]  /*aec0*/  LDC.64 R2, c[0x4][R29] ;  /* 0x010000001d027b82 */ /* 0x0000620000000a00 */
[----:B------:R-:W-:Y:S01]  /*aed0*/  ULDC.64 UR6, c[0x4][0xf0] ;  /* 0x01003c0000067ab9 */ /* 0x000fe20000000a00 */
[----:B------:R-:W-:Y:S01]  /*aee0*/  ULDC.64 UR8, c[0x4][0xf8] ;  /* 0x01003e0000087ab9 */ /* 0x000fe20000000a00 */
[----:B------:R-:W-:Y:S01]  /*aef0*/  ULDC.64 UR4, c[0x4][0x50] ;  /* 0x0100140000047ab9 */ /* 0x000fe20000000a00 */
        /* <DEDUP_REMOVED lines=8> */
[----:B0-----:R-:W-:-:S07]  /*af80*/  IMAD.MOV.U32 R12, RZ, RZ, 0x1 ;  /* 0x00000001ff0c7424 */ /* 0x001fce00078e00ff */
[----:B------:R-:W-:-:S07]  /*af90*/  LEPC R20, `(.L_x_3645) ;  /* 0x000000001014794e */ /* 0x000fce0000000000 */
[----:B-1----:R-:W-:Y:S05]  /*afa0*/  CALL.ABS.NOINC R2 ;  /* 0x0000000002007343 */ /* 0x002fea0003c00000 */
.L_x_3645:
[----:B------:R-:W-:Y:S05]  /*afb0*/  BSYNC B6 ;  /* 0x0000000000067941 */ /* 0x000fea0003800000 */
.L_x_3644:
[----:B------:R-:W1:Y:S01]  /*afc0*/  S2R R21, SR_TID.X ;  /* 0x0000000000157919 */ /* 0x000e620000002100 */
[----:B------:R-:W-:Y:S01]  /*afd0*/  ULDC.64 UR4, c[0x0][0x9f8] ;  /* 0x00027e0000047ab9 */ /* 0x000fe20000000a00 */
[----:B------:R-:W2:Y:S01]  /*afe0*/  LDC R20, c[0x0][0x430] ;  /* 0x00010c00ff147b82 */ /* 0x000ea20000000800 */
[----:B------:R-:W-:Y:S01]  /*aff0*/  ISETP.NE.U32.AND P0, PT, RZ, UR4, PT ;  /* 0x00000004ff007c0c */ /* 0x000fe2000bf05070 */
[----:B------:R-:W3:Y:S03]  /*b000*/  S2R R2, SR_TID.X ;  /* 0x0000000000027919 */ /* 0x000ee60000002100 */
[----:B------:R-:W-:-:S13]  /*b010*/  ISETP.NE.AND.EX P0, PT, RZ, UR5, PT, P0 ;  /* 0x00000005ff007c0c */ /* 0x000fda000bf05300 */
[----:B------:R-:W-:Y:S01]  /*b020*/  @P0 IADD3 R26, P1, R26, UR4, RZ ;  /* 0x000000041a1a0c10 */ /* 0x000fe2000ff3e0ff */
[----:B------:R-:W-:-:S03]  /*b030*/  ULDC UR4, c[0x0][0x320] ;  /* 0x0000c80000047ab9 */ /* 0x000fc60000000800 */
[----:B------:R-:W-:-:S05]  /*b040*/  @P0 IADD3.X R27, R27, UR5, RZ, P1, !PT ;  /* 0x000000051b1b0c10 */ /* 0x000fca0008ffe4ff */
[----:B------:R4:W5:Y:S01]  /*b050*/  @P0 LDG.E R28, desc[UR50][R26.64] ;  /* 0x000000321a1c0981 */ /* 0x000962000c1e1900 */
[----:B------:R-:W-:Y:S01]  /*b060*/  LOP3.LUT R22, R22, 0xffffffbf, RZ, 0xc0, !PT ;  /* 0xffffffbf16167812 */ /* 0x000fe200078ec0ff */
[----:B------:R-:W-:Y:S01]  /*b070*/  UMOV UR5, 0xffffffff ;  /* 0xffffffff00057882 */ /* 0x000fe20000000000 */
[----:B-1----:R-:W-:Y:S02]  /*b080*/  IMAD.SHL.U32 R29, R21, 0x8, RZ ;  /* 0x00000008151d7824 */ /* 0x002fe400078e00ff */
[----:B---3--:R-:W-:-:S03]  /*b090*/  IMAD.SHL.U32 R21, R2, 0x8, RZ ;  /* 0x0000000802157824 */ /* 0x008fc600078e00ff */
[----:B------:R-:W-:Y:S01]  /*b0a0*/  LOP3.LUT R29, R29, 0x38, RZ, 0xc0, !PT ;  /* 0x000000381d1d7812 */ /* 0x000fe200078ec0ff */
[----:B------:R-:W-:-:S03]  /*b0b0*/  IMAD.SHL.U32 R9, R2, 0x10, RZ ;  /* 0x0000001002097824 */ /* 0x000fc600078e00ff */
[C---:B------:R-:W-:Y:S02]  /*b0c0*/  LOP3.LUT R35, R29.reuse, 0x40, RZ, 0xfc, !PT ;  /* 0x000000401d237812 */ /* 0x040fe400078efcff */
[----:B------:R-:W-:Y:S02]  /*b0d0*/  LOP3.LUT R32, R29, 0x180, RZ, 0xfc, !PT ;  /* 0x000001801d207812 */ /* 0x000fe400078efcff */
[----:B------:R-:W1:Y:S01]  /*b0e0*/  S2R R29, SR_TID.X ;  /* 0x00000000001d7919 */ /* 0x000e620000002100 */
[----:B------:R-:W-:Y:S02]  /*b0f0*/  ISETP.GE.AND P0, PT, R35, UR4, PT ;  /* 0x0000000423007c0c */ /* 0x000fe4000bf06270 */
[----:B------:R-:W-:Y:S02]  /*b100*/  ISETP.GE.AND P1, PT, R32, UR4, PT ;  /* 0x0000000420007c0c */ /* 0x000fe4000bf26270 */
[----:B------:R-:W-:Y:S02]  /*b110*/  LOP3.LUT R21, R21, 0x38, RZ, 0xc0, !PT ;  /* 0x0000003815157812 */ /* 0x000fe400078ec0ff */
[----:B------:R-:W-:-:S02]  /*b120*/  LOP3.LUT R9, R37, 0x70, R9, 0xf8, !PT ;  /* 0x0000007025097812 */ /* 0x000fc400078ef809 */
[C---:B------:R-:W-:Y:S02]  /*b130*/  ISETP.GE.AND P2, PT, R21.reuse, UR4, PT ;  /* 0x0000000415007c0c */ /* 0x040fe4000bf46270 */
[----:B------:R-:W-:Y:S02]  /*b140*/  LOP3.LUT R21, R21, 0x140, RZ, 0xfc, !PT ;  /* 0x0000014015157812 */ /* 0x000fe400078efcff */
[----:B------:R-:W-:Y:S02]  /*b150*/  SEL R0, RZ, 0x40, P1 ;  /* 0x00000040ff007807 */ /* 0x000fe40000800000 */
[----:B------:R-:W-:-:S04]  /*b160*/  @P0 LOP3.LUT R22, R22, 0x40, RZ, 0xfc, !PT ;  /* 0x0000004016160812 */ /* 0x000fc800078efcff */
[----:B------:R-:W-:-:S04]  /*b170*/  LOP3.LUT R22, R22, 0xffffff7f, RZ, 0xc0, !PT ;  /* 0xffffff7f16167812 */ /* 0x000fc800078ec0ff */
[----:B------:R-:W-:Y:S02]  /*b180*/  @P2 LOP3.LUT R22, R22, 0x80, RZ, 0xfc, !PT ;  /* 0x0000008016162812 */ /* 0x000fe400078efcff */
[----:B------:R-:W-:Y:S02]  /*b190*/  ISETP.GE.AND P2, PT, R21, UR4, PT ;  /* 0x0000000415007c0c */ /* 0x000fe4000bf46270 */
[----:B------:R-:W-:Y:S01]  /*b1a0*/  LOP3.LUT R22, R22, 0xffffffdf, RZ, 0xc0, !PT ;  /* 0xffffffdf16167812 */ /* 0x000fe200078ec0ff */
[C---:B-1----:R-:W-:Y:S02]  /*b1b0*/  IMAD.SHL.U32 R32, R29.reuse, 0x8, RZ ;  /* 0x000000081d207824 */ /* 0x042fe400078e00ff */
[----:B------:R-:W-:-:S03]  /*b1c0*/  IMAD.SHL.U32 R29, R29, 0x8, RZ ;  /* 0x000000081d1d7824 */ /* 0x000fc600078e00ff */
[----:B------:R-:W-:Y:S02]  /*b1d0*/  LOP3.LUT R32, R32, 0x38, RZ, 0xc0, !PT ;  /* 0x0000003820207812 */ /* 0x000fe400078ec0ff */
[----:B------:R-:W-:Y:S02]  /*b1e0*/  LOP3.LUT R29, R29, 0x38, RZ, 0xc0, !PT ;  /* 0x000000381d1d7812 */ /* 0x000fe400078ec0ff */
[C---:B------:R-:W-:Y:S02]  /*b1f0*/  LOP3.LUT R35, R32.reuse, 0x80, RZ, 0xfc, !PT ;  /* 0x0000008020237812 */ /* 0x040fe400078efcff */
[----:B------:R-:W-:Y:S02]  /*b200*/  LOP3.LUT R32, R32, 0x1c0, RZ, 0xfc, !PT ;  /* 0x000001c020207812 */ /* 0x000fe400078efcff */
[----:B------:R-:W-:Y:S02]  /*b210*/  ISETP.GE.AND P5, PT, R35, UR4, PT ;  /* 0x0000000423007c0c */ /* 0x000fe4000bfa6270 */
[----:B------:R-:W-:-:S02]  /*b220*/  LOP3.LUT R29, R29, 0xc0, RZ, 0xfc, !PT ;  /* 0x000000c01d1d7812 */ /* 0x000fc400078efcff */
[----:B------:R-:W-:Y:S01]  /*b230*/  ISETP.GE.AND P0, PT, R32, UR4, PT ;  /* 0x0000000420007c0c */ /* 0x000fe2000bf06270 */
[----:B------:R-:W-:Y:S01]  /*b240*/  IMAD.SHL.U32 R32, R2, 0x8, RZ ;  /* 0x0000000802207824 */ /* 0x000fe200078e00ff */
[----:B------:R-:W-:Y:S02]  /*b250*/  ISETP.GE.AND P4, PT, R29, UR4, PT ;  /* 0x000000041d007c0c */ /* 0x000fe4000bf86270 */
[----:B------:R-:W-:Y:S02]  /*b260*/  LEA R29, R34, 0xffffffc0, 0x6 ;  /* 0xffffffc0221d7811 */ /* 0x000fe400078e30ff */
[----:B------:R-:W-:Y:S02]  /*b270*/  LOP3.LUT R32, R32, 0x38, RZ, 0xc0, !PT ;  /* 0x0000003820207812 */ /* 0x000fe400078ec0ff */
[----:B------:R-:W-:Y:S01]  /*b280*/  SEL R7, RZ, 0x80, P0 ;  /* 0x00000080ff077807 */ /* 0x000fe20000000000 */
[----:B------:R-:W-:Y:S01]  /*b290*/  IMAD.IADD R35, R9, 0x1, R29 ;  /* 0x0000000109237824 */ /* 0x000fe200078e021d */
[----:B------:R-:W-:-:S02]  /*b2a0*/  @P5 LOP3.LUT R22, R22, 0x20, RZ, 0xfc, !PT ;  /* 0x0000002016165812 */ /* 0x000fc400078efcff */
[----:B------:R-:W-:Y:S02]  /*b2b0*/  LOP3.LUT R32, R32, 0x100, RZ, 0xfc, !PT ;  /* 0x0000010020207812 */ /* 0x000fe400078efcff */
[----:B------:R-:W-:Y:S02]  /*b2c0*/  LOP3.LUT R22, R22, 0xffffffef, RZ, 0xc0, !PT ;  /* 0xffffffef16167812 */ /* 0x000fe400078ec0ff */
[----:B------:R-:W-:Y:S02]  /*b2d0*/  ISETP.GE.AND P3, PT, R32, UR4, PT ;  /* 0x0000000420007c0c */ /* 0x000fe4000bf66270 */
[----:B------:R-:W-:-:S04]  /*b2e0*/  @P4 LOP3.LUT R22, R22, 0x10, RZ, 0xfc, !PT ;  /* 0x0000001016164812 */ /* 0x000fc800078efcff */
[----:B------:R-:W-:-:S04]  /*b2f0*/  LOP3.LUT R22, R22, 0xfffffffb, RZ, 0xc0, !PT ;  /* 0xfffffffb16167812 */ /* 0x000fc800078ec0ff */
[----:B------:R-:W-:-:S04]  /*b300*/  LOP3.LUT R22, R22, 0xfffffff7, RZ, 0xc0, !PT ;  /* 0xfffffff716167812 */ /* 0x000fc800078ec0ff */
[----:B------:R-:W-:-:S04]  /*b310*/  @P3 LOP3.LUT R22, R22, 0x8, RZ, 0xfc, !PT ;  /* 0x0000000816163812 */ /* 0x000fc800078efcff */
[----:B------:R-:W-:Y:S01]  /*b320*/  @P2 LOP3.LUT R22, R22, 0x4, RZ, 0xfc, !PT ;  /* 0x0000000416162812 */ /* 0x000fe200078efcff */
[----:B--2-4-:R-:W-:Y:S06]  /*b330*/  BRA.DIV UR5, `(.L_x_3647) ;  /* 0x0000003e05907947 */ /* 0x014fec000b800000 */
.L_x_3714:
[----:B------:R-:W-:Y:S01]  /*b340*/  ISETP.NE.AND P1, PT, R20, 0x1, PT ;  /* 0x000000011400780c */ /* 0x000fe20003f25270 */
[----:B0-----:R-:W-:Y:S01]  /*b350*/  IMAD.MOV.U32 R34, RZ, RZ, RZ ;  /* 0x000000ffff227224 */ /* 0x001fe200078e00ff */
[C---:B------:R-:W-:Y:S01]  /*b360*/  ISETP.GE.AND P0, PT, R35.reuse, R36, PT ;  /* 0x000000242300720c */ /* 0x040fe20003f06270 */
[----:B------:R-:W-:Y:S01]  /*b370*/  IMAD.IADD R35, R35, 0x1, R31 ;  /* 0x0000000123237824 */ /* 0x000fe200078e021f */
[----:B-----5:R-:W-:Y:S02]  /*b380*/  SHF.R.S32.HI R32, RZ, 0x1f, R28 ;  /* 0x0000001fff207819 */ /* 0x020fe4000001141c */
[----:B------:R-:W-:Y:S02]  /*b390*/  ISETP.GT.U32.OR P0, PT, R9, 0x3f, P0 ;  /* 0x0000003f0900780c */ /* 0x000fe40000704470 */
[----:B------:R-:W-:Y:S02]  /*b3a0*/  MOV R6, R35 ;  /* 0x0000002300067202 */ /* 0x000fe40000000f00 */
[----:B------:R-:W-:-:S02]  /*b3b0*/  LOP3.LUT P6, RZ, R22, 0x80, RZ, 0xc0, !PT ;  /* 0x0000008016ff7812 */ /* 0x000fc400078cc0ff */
[----:B------:R-:W-:Y:S01]  /*b3c0*/  LOP3.LUT R22, R22, 0xfffff7ff, RZ, 0xc0, !PT ;  /* 0xfffff7ff16167812 */ /* 0x000fe200078ec0ff */
[----:B------:R-:W0:Y:S03]  /*b3d0*/  @P1 LDC R3, c[0x0][0x434] ;  /* 0x00010d00ff031b82 */ /* 0x000e260000000800 */
[----:B------:R-:W-:-:S05]  /*b3e0*/  @P1 LOP3.LUT R22, R22, 0x800, RZ, 0xfc, !PT ;  /* 0x0000080016161812 */ /* 0x000fca00078efcff */
[----:B------:R-:W1:Y:S08]  /*b3f0*/  @P1 LDC R2, c[0x0][0x438] ;  /* 0x00010e00ff021b82 */ /* 0x000e700000000800 */
[----:B------:R-:W2:Y:S01]  /*b400*/  @!P0 LDC.64 R4, c[0x0][0x428] ;  /* 0x00010a00ff048b82 */ /* 0x000ea20000000a00 */
[----:B0-----:R-:W-:-:S05]  /*b410*/  @P1 IMAD.HI.U32 R3, R35, R3, RZ ;  /* 0x0000000323031227 */ /* 0x001fca00078e00ff */
[----:B-1----:R-:W-:-:S04]  /*b420*/  @P1 SHF.R.U32.HI R6, RZ, R2, R3 ;  /* 0x00000002ff061219 */ /* 0x002fc80000011603 */
[--C-:B------:R-:W-:Y:S01]  /*b430*/  @!P0 SHF.R.S32.HI R3, RZ, 0x1f, R6.reuse ;  /* 0x0000001fff038819 */ /* 0x100fe20000011406 */
[----:B------:R-:W-:Y:S02]  /*b440*/  @!P0 IMAD.MOV.U32 R2, RZ, RZ, R6 ;  /* 0x000000ffff028224 */ /* 0x000fe400078e0006 */
[-C--:B--2---:R-:W-:Y:S02]  /*b450*/  @!P0 IMAD R8, R32, R4.reuse, RZ ;  /* 0x0000000420088224 */ /* 0x084fe400078e02ff */
[----:B------:R-:W-:-:S04]  /*b460*/  @!P0 IMAD.WIDE.U32 R2, R28, R4, R2 ;  /* 0x000000041c028225 */ /* 0x000fc800078e0002 */
[----:B------:R-:W-:Y:S02]  /*b470*/  @!P0 IMAD R8, R28, R5, R8 ;  /* 0x000000051c088224 */ /* 0x000fe400078e0208 */
[----:B------:R-:W0:Y:S02]  /*b480*/  @!P0 LDC.64 R4, c[0x0][0x418] ;  /* 0x00010600ff048b82 */ /* 0x000e240000000a00 */
[----:B------:R-:W-:Y:S01]  /*b490*/  @!P0 IMAD.IADD R8, R3, 0x1, R8 ;  /* 0x0000000103088824 */ /* 0x000fe200078e0208 */
[----:B------:R-:W-:Y:S02]  /*b4a0*/  SEL R3, RZ, 0x1, P6 ;  /* 0x00000001ff037807 */ /* 0x000fe40003000000 */
[----:B0-----:R-:W-:-:S04]  /*b4b0*/  @!P0 LEA R4, P1, R2, R4, 0x2 ;  /* 0x0000000402048211 */ /* 0x001fc800078210ff */
[----:B------:R-:W-:Y:S02]  /*b4c0*/  @!P0 LEA.HI.X R5, R2, R5, R8, 0x2, P1 ;  /* 0x0000000502058211 */ /* 0x000fe400008f1408 */
[----:B------:R-:W-:-:S03]  /*b4d0*/  LOP3.LUT P1, RZ, R22, 0x40, RZ, 0xc0, !PT ;  /* 0x0000004016ff7812 */ /* 0x000fc6000782c0ff */
[----:B------:R0:W5:Y:S01]  /*b4e0*/  @!P0 LDG.E R34, desc[UR50][R4.64] ;  /* 0x0000003204228981 */ /* 0x000162000c1e1900 */
[----:B------:R-:W-:Y:S02]  /*b4f0*/  SEL R2, RZ, 0xffffffff, P1 ;  /* 0xffffffffff027807 */ /* 0x000fe40000800000 */
[----:B------:R-:W-:Y:S02]  /*b500*/  ISETP.GT.U32.AND P1, PT, R9, 0x3f, PT ;  /* 0x0000003f0900780c */ /* 0x000fe40003f24070 */
[----:B------:R-:W-:Y:S01]  /*b510*/  LOP3.LUT R22, R22, 0xfffffbff, RZ, 0xc0, !PT ;  /* 0xfffffbff16167812 */ /* 0x000fe200078ec0ff */
[----:B------:R-:W-:Y:S01]  /*b520*/  IMAD.SHL.U32 R2, R2, 0x2, RZ ;  /* 0x0000000202027824 */ /* 0x000fe200078e00ff */
[----:B------:R-:W-:Y:S02]  /*b530*/  SHF.R.S32.HI R26, RZ, 0x1f, R18 ;  /* 0x0000001fff1a7819 */ /* 0x000fe40000011412 */
[----:B0-----:R-:W-:Y:S02]  /*b540*/  SEL R4, RZ, 0x8, P4 ;  /* 0x00000008ff047807 */ /* 0x001fe40002000000 */
[----:B------:R-:W-:-:S02]  /*b550*/  LOP3.LUT R2, R2, 0x2, R3, 0xe2, !PT ;  /* 0x0000000202027812 */ /* 0x000fc400078ee203 */
[----:B------:R-:W-:-:S04]  /*b560*/  SEL R3, RZ, 0x4, P5 ;  /* 0x00000004ff037807 */ /* 0x000fc80002800000 */
[----:B------:R-:W-:Y:S02]  /*b570*/  LOP3.LUT R2, R4, R2, R3, 0xfe, !PT ;  /* 0x0000000204027212 */ /* 0x000fe400078efe03 */
[----:B------:R-:W-:Y:S02]  /*b580*/  SEL R3, RZ, 0x10, P3 ;  /* 0x00000010ff037807 */ /* 0x000fe40001800000 */
[----:B------:R-:W-:-:S04]  /*b590*/  SEL R4, RZ, 0x20, P2 ;  /* 0x00000020ff047807 */ /* 0x000fc80001000000 */
[----:B------:R-:W-:-:S04]  /*b5a0*/  LOP3.LUT R2, R4, R2, R3, 0xfe, !PT ;  /* 0x0000000204027212 */ /* 0x000fc800078efe03 */
[----:B------:R-:W-:Y:S01]  /*b5b0*/  LOP3.LUT R10, R2, R0, RZ, 0xfc, !PT ;  /* 0x00000000020a7212 */ /* 0x000fe200078efcff */
[----:B------:R-:W-:Y:S02]  /*b5c0*/  IMAD.MOV R0, RZ, RZ, -R6 ;  /* 0x000000ffff007224 */ /* 0x000fe400078e0a06 */
[----:B------:R-:W-:Y:S02]  /*b5d0*/  IMAD.U32 R2, RZ, RZ, UR36 ;  /* 0x00000024ff027e24 */ /* 0x000fe4000f8e00ff */
[----:B------:R-:W-:Y:S01]  /*b5e0*/  IMAD R35, R20, R0, R35 ;  /* 0x0000000014237224 */ /* 0x000fe200078e0223 */
[----:B------:R-:W-:Y:S01]  /*b5f0*/  LOP3.LUT R0, R10, R7, RZ, 0xfc, !PT ;  /* 0x000000070a007212 */ /* 0x000fe200078efcff */
[----:B------:R0:W-:Y:S01]  /*b600*/  STL [R1+0x28], R10 ;  /* 0x0000280a01007387 */ /* 0x0001e20000100800 */
[----:B------:R-:W-:-:S03]  /*b610*/  ISETP.NE.AND P0, PT, R2, 0x3, PT ;  /* 0x000000030200780c */ /* 0x000fc60003f05270 */
[----:B------:R0:W-:Y:S10]  /*b620*/  STL [R1+0x4], R0 ;  /* 0x0000040001007387 */ /* 0x0001f40000100800 */
[----:B------:R-:W-:-:S04]  /*b630*/  @P0 LOP3.LUT R22, R22, 0x400, RZ, 0xfc, !PT ;  /* 0x0000040016160812 */ /* 0x000fc800078efcff */
[----:B------:R-:W-:-:S04]  /*b640*/  LOP3.LUT R22, R22, 0xfffffffe, RZ, 0xc0, !PT ;  /* 0xfffffffe16167812 */ /* 0x000fc800078ec0ff */
[----:B------:R-:W-:Y:S01]  /*b650*/  @P1 LOP3.LUT R22, R22, 0x1, RZ, 0xfc, !PT ;  /* 0x0000000116161812 */ /* 0x000fe200078efcff */
[----:B0-----:R-:W-:Y:S06]  /*b660*/  @!P0 BRA `(.L_x_3648) ;  /* 0x0000000000048947 */ /* 0x001fec0003800000 */
[----:B------:R-:W-:Y:S01]  /*b670*/  BPT.TRAP 0x1 ;  /* 0x000000040000795c */ /* 0x000fe20000300000 */
.L_x_3648:
[----:B------:R-:W-:Y:S01]  /*b680*/  IMAD R27, R24, 0x8, R23 ;  /* 0x00000008181b7824 */ /* 0x000fe200078e0217 */
[----:B------:R-:W-:Y:S01]  /*b690*/  SHF.L.U32 R0, R25, 0x1f, RZ ;  /* 0x0000001f19007819 */ /* 0x000fe200000006ff */
[----:B------:R-:W-:Y:S03]  /*b6a0*/  BSSY B0, `(.L_x_3649) ;  /* 0x0000003000007945 */ /* 0x000fe60003800000 */
[----:B------:R-:W0:Y:S02]  /*b6b0*/  SYNCS.PHASECHK.TRANS64.TRYWAIT P0, [R27+URZ+0x28c40], R0 ;  /* 0x028c40001b0075a7 */ /* 0x000e24000800017f */
[----:B0-----:R-:W-:Y:S05]  /*b6c0*/  @!P0 BRA `(.L_x_3650) ;  /* 0x0000003800dc8947 */ /* 0x001fea0003800000 */
.L_x_3715:
[----:B------:R-:W-:Y:S05]  /*b6d0*/  BSYNC B0 ;  /* 0x0000000000007941 */ /* 0x000fea0003800000 */
.L_x_3649:
[----:B0-----:R-:W-:Y:S01]  /*b6e0*/  SHF.R.S32.HI R0, RZ, 0x1f, R35 ;  /* 0x0000001fff007819 */ /* 0x001fe20000011423 */
[----:B------:R-:W-:Y:S01]  /*b6f0*/  ULDC.64 UR4, c[0x0][0x300] ;  /* 0x0000c00000047ab9 */ /* 0x000fe20000000a00 */
[----:B-----5:R-:W-:Y:S01]  /*b700*/  SHF.R.S32.HI R4, RZ, 0x1f, R34 ;  /* 0x0000001fff047819 */ /* 0x020fe20000011422 */
[----:B------:R-:W-:Y:S01]  /*b710*/  IMAD.WIDE.U32 R2, R35, UR4, RZ ;  /* 0x0000000423027c25 */ /* 0x000fe2000f8e00ff */
[----:B------:R-:W-:Y:S01]  /*b720*/  IADD3 R29, -R37, R36, -R29 ;  /* 0x00000024251d7210 */ /* 0x000fe20007ffe91d */
[----:B------:R0:W-:Y:S01]  /*b730*/  STL [R1+0x1c], R0 ;  /* 0x00001c0001007387 */ /* 0x0001e20000100800 */
[----:B------:R-:W-:-:S03]  /*b740*/  LOP3.LUT R22, R22, 0xfffffffd, RZ, 0xc0, !PT ;  /* 0xfffffffd16167812 */ /* 0x000fc600078ec0ff */
[----:B------:R1:W-:Y:S01]  /*b750*/  STL [R1+0x20], R4 ;  /* 0x0000200401007387 */ /* 0x0003e20000100800 */
[----:B0-----:R-:W-:-:S04]  /*b760*/  IMAD R0, R0, UR4, RZ ;  /* 0x0000000400007c24 */ /* 0x001fc8000f8e02ff */
[----:B------:R-:W-:Y:S01]  /*b770*/  IMAD R0, R35, UR5, R0 ;  /* 0x0000000523007c24 */ /* 0x000fe2000f8e0200 */
[----:B------:R-:W-:-:S03]  /*b780*/  ULDC.64 UR4, c[0x0][0x310] ;  /* 0x0000c40000047ab9 */ /* 0x000fc60000000a00 */
[----:B------:R-:W-:Y:S02]  /*b790*/  IMAD.IADD R3, R3, 0x1, R0 ;  /* 0x0000000103037824 */ /* 0x000fe400078e0200 */
[----:B------:R-:W-:Y:S02]  /*b7a0*/  IMAD R0, R4, UR4, RZ ;  /* 0x0000000404007c24 */ /* 0x000fe4000f8e02ff */
[----:B-1----:R-:W0:Y:S01]  /*b7b0*/  S2R R4, SR_TID.X ;  /* 0x0000000000047919 */ /* 0x002e220000002100 */
        /* <DEDUP_REMOVED lines=10> */
[----:B------:R-:W-:-:S03]  /*b860*/  ULDC UR4, c[0x0][0x2f4] ;  /* 0x0000bd0000047ab9 */ /* 0x000fc60000000800 */
[----:B------:R-:W-:Y:S01]  /*b870*/  LEA.HI.X R5, R2, UR5, R5, 0x1, P0 ;  /* 0x0000000502057c11 */ /* 0x000fe200080f0c05 */
[----:B------:R-:W-:Y:S01]  /*b880*/  UMOV UR5, 0xffffffff ;  /* 0xffffffff00057882 */ /* 0x000fe20000000000 */
[----:B------:R-:W-:Y:S01]  /*b890*/  ISETP.GE.AND P0, PT, R29, 0x1, PT ;  /* 0x000000011d00780c */ /* 0x000fe20003f06270 */
[----:B0-----:R-:W-:Y:S02]  /*b8a0*/  IMAD.SHL.U32 R7, R4, 0x8, RZ ;  /* 0x0000000804077824 */ /* 0x001fe400078e00ff */
[----:B------:R-:W-:-:S03]  /*b8b0*/  IMAD R4, R24, 0x1000, R33 ;  /* 0x0000100018047824 */ /* 0x000fc600078e0221 */
[----:B------:R-:W-:-:S04]  /*b8c0*/  LOP3.LUT R7, R7, 0x38, RZ, 0xc0, !PT ;  /* 0x0000003807077812 */ /* 0x000fc800078ec0ff */
[----:B------:R-:W-:-:S13]  /*b8d0*/  ISETP.GE.AND P2, PT, R7, UR4, PT ;  /* 0x0000000407007c0c */ /* 0x000fda000bf46270 */
[----:B------:R-:W-:Y:S01]  /*b8e0*/  @P2 LOP3.LUT R22, R22, 0x2, RZ, 0xfc, !PT ;  /* 0x0000000216162812 */ /* 0x000fe200078efcff */
[----:B------:R-:W-:Y:S06]  /*b8f0*/  BRA.DIV UR5, `(.L_x_3651) ;  /* 0x0000003a05647947 */ /* 0x000fec000b800000 */
[----:B------:R-:W0:Y:S01]  /*b900*/  SHFL.IDX PT, R3, R0, RZ, 0x181f ;  /* 0x00181fff00037589 */ /* 0x000e2200000e0000 */
[----:B------:R-:W-:-:S03]  /*b910*/  @P0 IMAD R6, R4, 0x2, R23 ;  /* 0x0000000204060824 */ /* 0x000fc600078e0217 */
[----:B------:R-:W1:Y:S01]  /*b920*/  SHFL.IDX PT, R2, R5, RZ, 0x181f ;  /* 0x00181fff05027589 */ /* 0x000e6200000e0000 */
        /* <DEDUP_REMOVED lines=16> */
[----:B------:R0:W-:Y:S01]  /*ba30*/  @P0 LDGSTS.E.BYPASS.LTC128B.128 [R6+0x22c00], desc[UR50][R2.64], !P2 ;  /* 0x22c0000002060fae */ /* 0x0001e2000d101d72 */
[----:B------:R-:W-:-:S03]  /*ba40*/  ISETP.GE.AND P0, PT, R29, 0x21, PT ;  /* 0x000000211d00780c */ /* 0x000fc60003f06270 */
[----:B0-----:R-:W0:Y:S10]  /*ba50*/  SHFL.IDX PT, R3, R0, 0x2, 0x181f ;  /* 0x00581f0000037f89 */ /* 0x001e3400000e0000 */
[----:B------:R-:W-:Y:S01]  /*ba60*/  @P0 LEA R6, R4, R23, 0x1 ;  /* 0x0000001704060211 */ /* 0x000fe200078e08ff */
        /* <DEDUP_REMOVED lines=9> */
.L_x_3725:
[----:B------:R-:W-:-:S13]  /*bb00*/  ISETP.GE.AND P0, PT, R29, 0x31, PT ;  /* 0x000000311d00780c */ /* 0x000fda0003f06270 */
[----:B0-----:R-:W-:Y:S01]  /*bb10*/  @P0 LEA R2, P1, R7, R0, 0x1 ;  /* 0x0000000007020211 */ /* 0x001fe200078208ff */
[----:B------:R-:W-:-:S04]  /*bb20*/  @P0 IMAD R4, R4, 0x2, R23 ;  /* 0x0000000204040824 */ /* 0x000fc800078e0217 */
[----:B------:R-:W-:-:S05]  /*bb30*/  @P0 IMAD.X R3, RZ, RZ, R5, P1 ;  /* 0x000000ffff030224 */ /* 0x000fca00008e0605 */
[----:B------:R-:W-:Y:S01]  /*bb40*/  @!PT LDS RZ, [RZ] ;  /* 0x00000000fffff984 */ /* 0x000fe20000000800 */
[----:B------:R-:W-:Y:S01]  /*bb50*/  @!PT LDS RZ, [RZ] ;  /* 0x00000000fffff984 */ /* 0x000fe20000000800 */
[----:B------:R-:W-:Y:S01]  /*bb60*/  @!PT LDS RZ, [RZ] ;  /* 0x00000000fffff984 */ /* 0x000fe20000000800 */
[----:B------:R0:W-:Y:S01]  /*bb70*/  @P0 LDGSTS.E.BYPASS.LTC128B.128 [R4+0x23c00], desc[UR50][R2.64], !P2 ;  /* 0x23c0000002040fae */ /* 0x0001e2000d101d72 */
[----:B------:R-:W-:Y:S01]  /*bb80*/  PLOP3.LUT P0, PT, PT, PT, PT, 0x80, 0x0 ;  /* 0x000000000000781c */ /* 0x000fe20003f0f070 */
[----:B------:R-:W-:-:S12]  /*bb90*/  NOP ;  /* 0x0000000000007918 */ /* 0x000fd80000000000 */
.L_x_3652:
[----:B------:R-:W-:Y:S02]  /*bba0*/  PLOP3.LUT P1, PT, P1, P0, PT, 0xa2, 0x0 ;  /* 0x000000000000781c */ /* 0x000fe40000f21472 */
[----:B------:R-:W-:-:S08]  /*bbb0*/  @P0 R2UR P1, UR4, R27 ;  /* 0x000000001b0402ca */ /* 0x000fd00000020000 */
[----:B------:R-:W-:-:S05]  /*bbc0*/  @P0 PLOP3.LUT P0, PT, P1, PT, PT, 0x80, 0x0 ;  /* 0x000000000000081c */ /* 0x000fca0000f0f070 */
[----:B------:R-:W-:Y:S01]  /*bbd0*/  @!P1 SYNCS.ARRIVE.TRANS64.RED.A0T1 RZ, [UR4+0x28c30], RZ ;  /* 0x028c30ffffff99a7 */ /* 0x000fe20008200404 */
[----:B------:R-:W-:Y:S07]  /*bbe0*/  @!P1 ARRIVES.LDGSTSBAR.64.TRANSCNT [UR4+0x28c30] ;  /* 0x028c3000ff0099b0 */ /* 0x000fee0008000a84 */
[----:B------:R-:W-:Y:S05]  /*bbf0*/  @P0 BRA.U.ANY `(.L_x_3652) ;  /* 0xfffffffd00e80947 */ /* 0x000fea000393ffff */
[----:B------:R-:W-:Y:S01]  /*bc00*/  NOP ;  /* 0x0000000000007918 */ /* 0x000fe20000000000 */
[----:B------:R-:W-:-:S05]  /*bc10*/  IMAD.U32 R0, RZ, RZ, UR36 ;  /* 0x00000024ff007e24 */ /* 0x000fca000f8e00ff */
[----:B------:R-:W-:-:S13]  /*bc20*/  ISETP.NE.AND P2, PT, R0, 0x3, PT ;  /* 0x000000030000780c */ /* 0x000fda0003f45270 */
[----:B------:R-:W-:Y:S05]  /*bc30*/  @!P2 BRA `(.L_x_3653) ;  /* 0x000000000004a947 */ /* 0x000fea0003800000 */
[----:B------:R-:W-:Y:S01]  /*bc40*/  BPT.TRAP 0x1 ;  /* 0x000000040000795c */ /* 0x000fe20000300000 */
.L_x_3653:
[----:B------:R1:W5:Y:S01]  /*bc50*/  LDL.LU R0, [R1+0x8] ;  /* 0x0000080001007983 */ /* 0x0003620000300800 */
[----:B------:R-:W-:Y:S01]  /*bc60*/  LOP3.LUT P0, RZ, R22, 0x100, RZ, 0xc0, !PT ;  /* 0x0000010016ff7812 */ /* 0x000fe2000780c0ff */
[----:B------:R1:W-:Y:S02]  /*bc70*/  SYNCS.ARRIVE.TRANS64.A1T0 RZ, [R27+URZ+0x28c30], RZ ;  /* 0x028c30ff1bff79a7 */ /* 0x0003e4000810003f */
[----:B0-----:R1:W5:Y:S04]  /*bc80*/  LDL.LU R4, [R1] ;  /* 0x0000000001047983 */ /* 0x0013680000300800 */
[----:B------:R1:W5:Y:S01]  /*bc90*/  LDL R3, [R1+0x4] ;  /* 0x0000040001037983 */ /* 0x0003620000100800 */
[----:B------:R-:W-:-:S07]  /*bca0*/  SEL R2, R30, RZ, !P0 ;  /* 0x000000ff1e027207 */ /* 0x000fce0004000000 */
[----:B------:R-:W-:Y:S05]  /*bcb0*/  WARPSYNC.ALL ;  /* 0x0000000000007948 */ /* 0x000fea0003800000 */
[----:B------:R0:W-:Y:S01]  /*bcc0*/  STL [R1+0x18], R2 ;  /* 0x0000180201007387 */ /* 0x0001e20000100800 */
[----:B------:R-:W-:Y:S01]  /*bcd0*/  ULDC.64 UR4, c[0x0][0x298] ;  /* 0x0000a60000047ab9 */ /* 0x000fe20000000a00 */
[----:B------:R-:W-:Y:S01]  /*bce0*/  BSSY B6, `(.L_x_3654) ;  /* 0x0000020000067945 */ /* 0x000fe20003800000 */
[----:B0-----:R-:W-:Y:S01]  /*bcf0*/  VIADD R2, R23, 0x20400 ;  /* 0x0002040017027836 */ /* 0x001fe20000000000 */
[----:B------:R-:W-:Y:S01]  /*bd00*/  BAR.SYNC.DEFER_BLOCKING 0x8, 0x100 ;  /* 0x0204000000007b1d */ /* 0x000fe20000010000 */
[----:B-----5:R-:W-:-:S03]  /*bd10*/  SEL R0, R0, RZ, !P0 ;  /* 0x000000ff00007207 */ /* 0x020fc60004000000 */
[----:B------:R-:W-:Y:S02]  /*bd20*/  LOP3.LUT P0, RZ, R2, 0x3ff, RZ, 0xc0, !PT ;  /* 0x000003ff02ff7812 */ /* 0x000fe4000780c0ff */
[----:B------:R0:W-:Y:S01]  /*bd30*/  STL [R1+0x8], R0 ;  /* 0x0000080001007387 */ /* 0x0001e20000100800 */
[----:B------:R-:W-:-:S04]  /*bd40*/  PRMT R30, R3, 0x8880, RZ ;  /* 0x00008880031e7816 */ /* 0x000fc800000000ff */
[----:B------:R-:W-:Y:S02]  /*bd50*/  PRMT R30, R30, 0x7710, RZ ;  /* 0x000077101e1e7816 */ /* 0x000fe400000000ff */
[----:B0-----:R-:W-:-:S05]  /*bd60*/  SHF.R.S32.HI R0, RZ, 0x1f, R4 ;  /* 0x0000001fff007819 */ /* 0x001fca0000011404 */
[----:B------:R-:W-:-:S04]  /*bd70*/  IMAD R0, R0, UR4, RZ ;  /* 0x0000000400007c24 */ /* 0x000fc8000f8e02ff */
[C---:B------:R-:W-:Y:S02]  /*bd80*/  IMAD R0, R4.reuse, UR5, R0 ;  /* 0x0000000504007c24 */ /* 0x040fe4000f8e0200 */
[----:B------:R-:W-:-:S04]  /*bd90*/  IMAD.WIDE.U32 R4, R4, UR4, RZ ;  /* 0x0000000404047c25 */ /* 0x000fc8000f8e00ff */
[----:B------:R-:W-:Y:S01]  /*bda0*/  IMAD.IADD R0, R5, 0x1, R0 ;  /* 0x0000000105007824 */ /* 0x000fe200078e0200 */
[----:B------:R0:W-:Y:S04]  /*bdb0*/  STL.64 [R1+0x10], R4 ;  /* 0x0000100401007387 */ /* 0x0001e80000100a00 */
[----:B------:R0:W-:Y:S01]  /*bdc0*/  STL [R1], R0 ;  /* 0x0000000001007387 */ /* 0x0001e20000100800 */
        /* <DEDUP_REMOVED lines=17> */
.L_x_3655:
[----:B------:R-:W-:Y:S05]  /*bee0*/  BSYNC B6 ;  /* 0x0000000000067941 */ /* 0x000fea0003800000 */
.L_x_3654:
[----:B0-----:R-:W2:Y:S01]  /*bef0*/  LDL.LU R0, [R1] ;  /* 0x0000000001007983 */ /* 0x001ea20000300800 */
[----:B------:R-:W-:Y:S01]  /*bf00*/  ULDC.64 UR4, c[0x0][0x2d8] ;  /* 0x0000b60000047ab9 */ /* 0x000fe20000000a00 */
[----:B------:R-:W0:Y:S02]  /*bf10*/  LDC R7, c[0x0][0x448] ;  /* 0x00011200ff077b82 */ /* 0x000e240000000800 */
[----:B------:R-:W2:Y:S04]  /*bf20*/  LDL.LU.64 R2, [R1+0x10] ;  /* 0x0000100001027983 */ /* 0x000ea80000300a00 */
[----:B------:R-:W3:Y:S04]  /*bf30*/  LDL.LU R21, [R1+0x8] ;  /* 0x0000080001157983 */ /* 0x000ee80000300800 */
[----:B------:R-:W4:Y:S04]  /*bf40*/  LDL.LU R20, [R1+0x18] ;  /* 0x0000180001147983 */ /* 0x000f280000300800 */
[----:B------:R0:W5:Y:S04]  /*bf50*/  LDL R10, [R1+0xc] ;  /* 0x00000c00010a7983 */ /* 0x0001680000100800 */
[----:B------:R0:W5:Y:S02]  /*bf60*/  LDL R8, [R1+0x2c] ;  /* 0x00002c0001087983 */ /* 0x0001640000100800 */
[----:B0-----:R-:W-:-:S13]  /*bf70*/  ISETP.NE.AND P0, PT, R7, 0x1, PT ;  /* 0x000000010700780c */ /* 0x001fda0003f05270 */
[----:B------:R-:W0:Y:S01]  /*bf80*/  @P0 LDC R6, c[0x0][0x44c] ;  /* 0x00011300ff060b82 */ /* 0x000e220000000800 */
[----:B------:R-:W1:Y:S02]  /*bf90*/  S2R R9, SR_TID.X ;  /* 0x0000000000097919 */ /* 0x000e640000002100 */
[----:B-1----:R-:W-:-:S05]  /*bfa0*/  IMAD.SHL.U32 R9, R9, 0x8, RZ ;  /* 0x0000000809097824 */ /* 0x002fca00078e00ff */
[----:B------:R-:W-:Y:S01]  /*bfb0*/  LOP3.LUT R9, R9, 0x38, RZ, 0xc0, !PT ;  /* 0x0000003809097812 */ /* 0x000fe200078ec0ff */
[----:B--2---:R-:W-:Y:S02]  /*bfc0*/  IMAD.MOV.U32 R3, RZ, RZ, R0 ;  /* 0x000000ffff037224 */ /* 0x004fe400078e0000 */
[----:B------:R-:W-:Y:S02]  /*bfd0*/  IMAD R0, R26, UR4, RZ ;  /* 0x000000041a007c24 */ /* 0x000fe4000f8e02ff */
[----:B------:R-:W-:-:S04]  /*bfe0*/  IMAD.WIDE.U32 R2, R18, UR4, R2 ;  /* 0x0000000412027c25 */ /* 0x000fc8000f8e0002 */
[----:B------:R-:W-:Y:S01]  /*bff0*/  IMAD R0, R18, UR5, R0 ;  /* 0x0000000512007c24 */ /* 0x000fe2000f8e0200 */
[----:B------:R-:W-:-:S03]  /*c000*/  ULDC.64 UR4, c[0x0][0x2e0] ;  /* 0x0000b80000047ab9 */ /* 0x000fc60000000a00 */
[----:B------:R-:W-:Y:S02]  /*c010*/  IMAD.IADD R3, R3, 0x1, R0 ;  /* 0x0000000103037824 */ /* 0x000fe400078e0200 */
[----:B---3--:R-:W-:Y:S02]  /*c020*/  IMAD R0, R21, UR4, RZ ;  /* 0x0000000415007c24 */ /* 0x008fe4000f8e02ff */
[----:B----4-:R-:W-:-:S04]  /*c030*/  IMAD.WIDE.U32 R2, R20, UR4, R2 ;  /* 0x0000000414027c25 */ /* 0x010fc8000f8e0002 */
[----:B------:R-:W-:Y:S01]  /*c040*/  IMAD R0, R20, UR5, R0 ;  /* 0x0000000514007c24 */ /* 0x000fe2000f8e0200 */
[----:B------:R-:W-:Y:S01]  /*c050*/  ULDC.64 UR4, c[0x0][0x2d0] ;  /* 0x0000b40000047ab9 */ /* 0x000fe20000000a00 */
[----:B------:R-:W1:Y:S02]  /*c060*/  S2R R20, SR_TID.X ;  /* 0x0000000000147919 */ /* 0x000e640000002100 */
[----:B------:R-:W-:Y:S02]  /*c070*/  IMAD.IADD R3, R3, 0x1, R0 ;  /* 0x0000000103037824 */ /* 0x000fe400078e0200 */
[----:B------:R-:W2:Y:S01]  /*c080*/  @P0 LDC R0, c[0x0][0x450] ;  /* 0x00011400ff000b82 */ /* 0x000ea20000000800 */
[----:B-1----:R-:W-:-:S04]  /*c090*/  SHF.L.U32 R20, R20, 0x4, RZ ;  /* 0x0000000414147819 */ /* 0x002fc800000006ff */
[----:B------:R-:W-:-:S05]  /*c0a0*/  LOP3.LUT R20, R37, 0x70, R20, 0xf8, !PT ;  /* 0x0000007025147812 */ /* 0x000fca00078ef814 */
[----:B------:R-:W-:-:S04]  /*c0b0*/  IMAD R5, R17, 0x40, R20 ;  /* 0x0000004011057824 */ /* 0x000fc800078e0214 */
[----:B0-----:R-:W-:-:S04]  /*c0c0*/  @P0 IMAD.HI.U32 R6, R5, R6, RZ ;  /* 0x0000000605060227 */ /* 0x001fc800078e00ff */
[----:B------:R-:W-:Y:S01]  /*c0d0*/  IMAD.MOV.U32 R4, RZ, RZ, R5 ;  /* 0x000000ffff047224 */ /* 0x000fe200078e0005 */
[----:B--2---:R-:W-:-:S05]  /*c0e0*/  @P0 SHF.R.U32.HI R4, RZ, R0, R6 ;  /* 0x00000000ff040219 */ /* 0x004fca0000011606 */
[----:B------:R-:W-:-:S04]  /*c0f0*/  IMAD.MOV R0, RZ, RZ, -R4 ;  /* 0x000000ffff007224 */ /* 0x000fc800078e0a04 */
        /* <DEDUP_REMOVED lines=14> */
[----:B------:R-:W-:-:S04]  /*c1e0*/  ULDC UR4, c[0x0][0x2b8] ;  /* 0x0000ae0000047ab9 */ /* 0x000fc80000000800 */
[----:B------:R-:W-:Y:S01]  /*c1f0*/  LEA.HI.X R4, R2, UR5, R4, 0x1, P0 ;  /* 0x0000000502047c11 */ /* 0x000fe200080f0c04 */
[----:B------:R-:W-:Y:S01]  /*c200*/  UMOV UR5, 0xffffffff ;  /* 0xffffffff00057882 */ /* 0x000fe20000000000 */
[----:B------:R-:W-:Y:S02]  /*c210*/  ISETP.GE.AND P1, PT, R9, UR4, PT ;  /* 0x0000000409007c0c */ /* 0x000fe4000bf26270 */
[----:B------:R-:W-:Y:S11]  /*c220*/  BRA.DIV UR5, `(.L_x_3656) ;  /* 0x0000003605687947 */ /* 0x000ff6000b800000 */
[----:B------:R-:W0:Y:S01]  /*c230*/  SHFL.IDX PT, R3, R0, RZ, 0x181f ;  /* 0x00181fff00037589 */ /* 0x000e2200000e0000 */
[----:B-----5:R-:W-:Y:S02]  /*c240*/  IMAD R5, R10, R7, RZ ;  /* 0x000000070a057224 */ /* 0x020fe400078e02ff */
[----:B------:R-:W-:Y:S01]  /*c250*/  IMAD R17, R17, 0x40, R37 ;  /* 0x0000004011117824 */ /* 0x000fe200078e0225 */
[----:B------:R-:W1:Y:S04]  /*c260*/  SHFL.IDX PT, R2, R4, RZ, 0x181f ;  /* 0x00181fff04027589 */ /* 0x000e6800000e0000 */
[----:B------:R-:W-:-:S13]  /*c270*/  ISETP.GE.AND P0, PT, R17, R5, PT ;  /* 0x000000051100720c */ /* 0x000fda0003f06270 */
[----:B0-----:R-:W-:-:S05]  /*c280*/  @!P0 LEA R3, P2, R9, R3, 0x1 ;  /* 0x0000000309038211 */ /* 0x001fca00078408ff */
[----:B-1----:R-:W-:-:S05]  /*c290*/  @!P0 IMAD.X R2, RZ, RZ, R2, P2 ;  /* 0x000000ffff028224 */ /* 0x002fca00010e0602 */
[----:B------:R-:W-:-:S04]  /*c2a0*/  @!P0 LOP3.LUT R3, R3, R2, RZ, 0x3c, !PT ;  /* 0x0000000203038212 */ /* 0x000fc800078e3cff */
[----:B------:R-:W-:-:S04]  /*c2b0*/  @!P0 LOP3.LUT R2, R3, R2, RZ, 0x3c, !PT ;  /* 0x0000000203028212 */ /* 0x000fc800078e3cff */
[----:B------:R-:W-:-:S05]  /*c2c0*/  @!P0 LOP3.LUT R3, R3, R2, RZ, 0x3c, !PT ;  /* 0x0000000203038212 */ /* 0x000fca00078e3cff */
[----:B------:R-:W-:Y:S01]  /*c2d0*/  @!PT LDS RZ, [RZ] ;  /* 0x00000000fffff984 */ /* 0x000fe20000000800 */
[----:B------:R0:W-:Y:S02]  /*c2e0*/  @!P0 LDGSTS.E.BYPASS.LTC128B.128 [R8+0x20400], desc[UR50][R2.64], !P1 ;  /* 0x2040000002088fae */ /* 0x0001e4000c901d72 */
[----:B0-----:R-:W-:Y:S02]  /*c2f0*/  IADD3 R2, R17, 0x10, RZ ;  /* 0x0000001011027810 */ /* 0x001fe40007ffe0ff */
[----:B------:R-:W0:Y:S02]  /*c300*/  SHFL.IDX PT, R3, R0, 0x1, 0x181f ;  /* 0x00381f0000037f89 */ /* 0x000e2400000e0000 */
[----:B------:R-:W-:Y:S02]  /*c310*/  ISETP.GE.AND P0, PT, R2, R5, PT ;  /* 0x000000050200720c */ /* 0x000fe40003f06270 */
[----:B------:R-:W1:Y:S11]  /*c320*/  SHFL.IDX PT, R2, R4, 0x1, 0x181f ;  /* 0x00381f0004027f89 */ /* 0x000e7600000e0000 */
[----:B0-----:R-:W-:-:S05]  /*c330*/  @!P0 LEA R3, P2, R9, R3, 0x1 ;  /* 0x0000000309038211 */ /* 0x001fca00078408ff */
[----:B-1----:R-:W-:-:S05]  /*c340*/  @!P0 IMAD.X R2, RZ, RZ, R2, P2 ;  /* 0x000000ffff028224 */ /* 0x002fca00010e0602 */
[----:B------:R-:W-:-:S04]  /*c350*/  @!P0 LOP3.LUT R3, R3, R2, RZ, 0x3c, !PT ;  /* 0x0000000203038212 */ /* 0x000fc800078e3cff */
[----:B------:R-:W-:-:S04]  /*c360*/  @!P0 LOP3.LUT R2, R3, R2, RZ, 0x3c, !PT ;  /* 0x0000000203028212 */ /* 0x000fc800078e3cff */
[----:B------:R-:W-:-:S05]  /*c370*/  @!P0 LOP3.LUT R3, R3, R2, RZ, 0x3c, !PT ;  /* 0x0000000203038212 */ /* 0x000fca00078e3cff */
[----:B------:R0:W-:Y:S02]  /*c380*/  @!P0 LDGSTS.E.BYPASS.LTC128B.128 [R8+0x20c00], desc[UR50][R2.64], !P1 ;  /* 0x20c0000002088fae */ /* 0x0001e4000c901d72 */
[----:B0-----:R-:W-:Y:S02]  /*c390*/  VIADD R2, R17, 0x20 ;  /* 0x0000002011027836 */ /* 0x001fe40000000000 */
[----:B------:R-:W0:Y:S03]  /*c3a0*/  SHFL.IDX PT, R3, R0, 0x2, 0x181f ;  /* 0x00581f0000037f89 */ /* 0x000e2600000e0000 */
[----:B------:R-:W-:Y:S01]  /*c3b0*/  ISETP.GE.AND P0, PT, R2, R5, PT ;  /* 0x000000050200720c */ /* 0x000fe20003f06270 */
[----:B------:R-:W-:Y:S04]  /*c3c0*/  SHFL.IDX PT, R0, R0, 0x3, 0x181f ;  /* 0x00781f0000007f89 */ /* 0x000fe800000e0000 */
[----:B------:R-:W1:Y:S04]  /*c3d0*/  SHFL.IDX PT, R2, R4, 0x2, 0x181f ;  /* 0x00581f0004027f89 */ /* 0x000e6800000e0000 */
[----:B------:R-:W2:Y:S04]  /*c3e0*/  SHFL.IDX PT, R4, R4, 0x3, 0x181f ;  /* 0x00781f0004047f89 */ /* 0x000ea800000e0000 */
[----:B0-----:R-:W-:-:S05]  /*c3f0*/  @!P0 LEA R3, P2, R9, R3, 0x1 ;  /* 0x0000000309038211 */ /* 0x001fca00078408ff */
[----:B-1----:R-:W-:-:S05]  /*c400*/  @!P0 IMAD.X R2, RZ, RZ, R2, P2 ;  /* 0x000000ffff028224 */ /* 0x002fca00010e0602 */
[----:B------:R-:W-:-:S04]  /*c410*/  @!P0 LOP3.LUT R3, R3, R2, RZ, 0x3c, !PT ;  /* 0x0000000203038212 */ /* 0x000fc800078e3cff */
[----:B------:R-:W-:-:S04]  /*c420*/  @!P0 LOP3.LUT R2, R3, R2, RZ, 0x3c, !PT ;  /* 0x0000000203028212 */ /* 0x000fc800078e3cff */
[----:B------:R-:W-:-:S05]  /*c430*/  @!P0 LOP3.LUT R3, R3, R2, RZ, 0x3c, !PT ;  /* 0x0000000203038212 */ /* 0x000fca00078e3cff */
[----:B--2---:R0:W-:Y:S02]  /*c440*/  @!P0 LDGSTS.E.BYPASS.LTC128B.128 [R8+0x21400], desc[UR50][R2.64], !P1 ;  /* 0x2140000002088fae */ /* 0x0041e4000c901d72 */
.L_x_3734:
[----:B------:R-:W-:-:S05]  /*c450*/  VIADD R17, R17, 0x30 ;  /* 0x0000003011117836 */ /* 0x000fca0000000000 */
[----:B------:R-:W-:-:S13]  /*c460*/  ISETP.GE.AND P0, PT, R17, R5, PT ;  /* 0x000000051100720c */ /* 0x000fda0003f06270 */
[----:B01----:R-:W-:-:S05]  /*c470*/  @!P0 LEA R2, P2, R9, R0, 0x1 ;  /* 0x0000000009028211 */ /* 0x003fca00078408ff */
[----:B------:R-:W-:-:S05]  /*c480*/  @!P0 IMAD.X R3, RZ, RZ, R4, P2 ;  /* 0x000000ffff038224 */ /* 0x000fca00010e0604 */
[----:B------:R-:W-:Y:S01]  /*c490*/  @!PT LDS RZ, [RZ] ;  /* 0x00000000fffff984 */ /* 0x000fe20000000800 */
[----:B------:R-:W-:Y:S01]  /*c4a0*/  @!PT LDS RZ, [RZ] ;  /* 0x00000000fffff984 */ /* 0x000fe20000000800 */
[----:B------:R-:W-:Y:S01]  /*c4b0*/  @!PT LDS RZ, [RZ] ;  /* 0x00000000fffff984 */ /* 0x000fe20000000800 */
[----:B------:R0:W-:Y:S01]  /*c4c0*/  @!P0 LDGSTS.E.BYPASS.LTC128B.128 [R8+0x21c00], desc[UR50][R2.64], !P1 ;  /* 0x21c0000002088fae */ /* 0x0001e2000c901d72 */
[----:B------:R-:W-:Y:S01]  /*c4d0*/  PLOP3.LUT P0, PT, PT, PT, PT, 0x80, 0x0 ;  /* 0x000000000000781c */ /* 0x000fe20003f0f070 */
[----:B------:R-:W-:-:S12]  /*c4e0*/  NOP ;  /* 0x0000000000007918 */ /* 0x000fd80000000000 */
.L_x_3657:
        /* <DEDUP_REMOVED lines=18> */
.L_x_3735:
[----:B------:R-:W-:Y:S05]  /*c610*/  BSYNC B0 ;  /* 0x0000000000007941 */ /* 0x000fea0003800000 */
.L_x_3658:
[----:B------:R-:W-:-:S05]  /*c620*/  IMAD.U32 R2, RZ, RZ, UR36 ;  /* 0x00000024ff027e24 */ /* 0x000fca000f8e00ff */
[----:B------:R-:W-:-:S13]  /*c630*/  ISETP.NE.AND P0, PT, R2, 0x3, PT ;  /* 0x000000030200780c */ /* 0x000fda0003f05270 */
[----:B------:R-:W-:Y:S05]  /*c640*/  @!P0 BRA `(.L_x_3660) ;  /* 0x0000000000048947 */ /* 0x000fea0003800000 */
[----:B------:R-:W-:Y:S01]  /*c650*/  BPT.TRAP 0x1 ;  /* 0x000000040000795c */ /* 0x000fe20000300000 */
.L_x_3660:
[----:B0-----:R-:W-:Y:S01]  /*c660*/  SHF.L.U32 R0, R25, 0x1f, RZ ;  /* 0x0000001f19007819 */ /* 0x001fe200000006ff */
[----:B------:R-:W-:Y:S03]  /*c670*/  BSSY B0, `(.L_x_3661) ;  /* 0x0000003000007945 */ /* 0x000fe60003800000 */
[----:B------:R-:W0:Y:S02]  /*c680*/  SYNCS.PHASECHK.TRANS64.TRYWAIT P0, [R27+URZ+0x28c60], R0 ;  /* 0x028c60001b0075a7 */ /* 0x000e24000800017f */
[----:B0-----:R-:W-:Y:S05]  /*c690*/  @!P0 BRA `(.L_x_3662) ;  /* 0x0000003400a48947 */ /* 0x001fea0003800000 */
.L_x_3736:
[----:B------:R-:W-:Y:S05]  /*c6a0*/  BSYNC B0 ;  /* 0x0000000000007941 */ /* 0x000fea0003800000 */
.L_x_3661:
[----:B------:R-:W0:Y:S01]  /*c6b0*/  LDL.LU R2, [R1+0x1c] ;  /* 0x00001c0001027983 */ /* 0x000e220000300800 */
[----:B------:R-:W-:-:S03]  /*c6c0*/  ULDC.64 UR4, c[0x0][0x328] ;  /* 0x0000ca0000047ab9 */ /* 0x000fc60000000a00 */
[----:B------:R-:W2:Y:S01]  /*c6d0*/  LDL.LU R4, [R1+0x20] ;  /* 0x0000200001047983 */ /* 0x000ea20000300800 */
[----:B------:R-:W-:Y:S02]  /*c6e0*/  IMAD R5, R24, 0x8000, R33 ;  /* 0x0000800018057824 */ /* 0x000fe400078e0221 */
[----:B0-----:R-:W-:Y:S02]  /*c6f0*/  IMAD R0, R2, UR4, RZ ;  /* 0x0000000402007c24 */ /* 0x001fe4000f8e02ff */
[----:B------:R-:W-:-:S04]  /*c700*/  IMAD.WIDE.U32 R2, R35, UR4, RZ ;  /* 0x0000000423027c25 */ /* 0x000fc8000f8e00ff */
[----:B------:R-:W-:Y:S01]  /*c710*/  IMAD R0, R35, UR5, R0 ;  /* 0x0000000523007c24 */ /* 0x000fe2000f8e0200 */
[----:B------:R-:W-:-:S04]  /*c720*/  ULDC.64 UR4, c[0x0][0x338] ;  /* 0x0000ce0000047ab9 */ /* 0x000fc80000000a00 */
[----:B------:R-:W-:Y:S01]  /*c730*/  IADD3 R3, R3, R0, RZ ;  /* 0x0000000003037210 */ /* 0x000fe20007ffe0ff */
[----:B--2---:R-:W-:Y:S02]  /*c740*/  IMAD R0, R4, UR4, RZ ;  /* 0x0000000404007c24 */ /* 0x004fe4000f8e02ff */
        /* <DEDUP_REMOVED lines=13> */
[----:B------:R-:W2:Y:S01]  /*c820*/  LDL R3, [R1+0x4] ;  /* 0x0000040001037983 */ /* 0x000ea20000100800 */
[----:B------:R-:W-:Y:S01]  /*c830*/  IMAD R5, R5, 0x2, R23 ;  /* 0x0000000205057824 */ /* 0x000fe200078e0217 */
[C---:B------:R-:W-:Y:S01]  /*c840*/  LOP3.LUT P5, RZ, R30.reuse, 0x2, RZ, 0xc0, !PT ;  /* 0x000000021eff7812 */ /* 0x040fe200078ac0ff */
[----:B------:R-:W0:Y:S01]  /*c850*/  S2R R7, SR_TID.X ;  /* 0x0000000000077919 */ /* 0x000e220000002100 */
[C---:B------:R-:W-:Y:S02]  /*c860*/  LOP3.LUT P4, RZ, R30.reuse, 0x4, RZ, 0xc0, !PT ;  /* 0x000000041eff7812 */ /* 0x040fe4000788c0ff */
[----:B------:R-:W-:Y:S01]  /*c870*/  LOP3.LUT P3, RZ, R30, 0x8, RZ, 0xc0, !PT ;  /* 0x000000081eff7812 */ /* 0x000fe2000786c0ff */
[----:B------:R-:W1:Y:S01]  /*c880*/  SHFL.IDX PT, R2, R4, RZ, 0x181f ;  /* 0x00181fff04027589 */ /* 0x000e6200000e0000 */
[----:B------:R-:W-:Y:S02]  /*c890*/  LOP3.LUT R22, R22, 0xfffffeff, RZ, 0xc0, !PT ;  /* 0xfffffeff16167812 */ /* 0x000fe400078ec0ff */
[----:B------:R-:W-:Y:S01]  /*c8a0*/  LOP3.LUT P2, RZ, R30, 0x10, RZ, 0xc0, !PT ;  /* 0x000000101eff7812 */ /* 0x000fe2000784c0ff */
[----:B0-----:R-:W-:-:S05]  /*c8b0*/  IMAD.SHL.U32 R7, R7, 0x8, RZ ;  /* 0x0000000807077824 */ /* 0x001fca00078e00ff */
[----:B------:R-:W-:-:S05]  /*c8c0*/  LOP3.LUT R7, R7, 0x38, RZ, 0xc0, !PT ;  /* 0x0000003807077812 */ /* 0x000fca00078ec0ff */
[----:B------:R-:W-:Y:S01]  /*c8d0*/  IMAD.SHL.U32 R0, R7, 0x2, RZ ;  /* 0x0000000207007824 */ /* 0x000fe200078e00ff */
[----:B------:R-:W-:-:S04]  /*c8e0*/  LOP3.LUT R7, R30, 0x1, RZ, 0xc0, !PT ;  /* 0x000000011e077812 */ /* 0x000fc800078ec0ff */
[----:B-1----:R-:W-:Y:S02]  /*c8f0*/  IADD3 R2, P0, R2, R0, RZ ;  /* 0x0000000002027210 */ /* 0x002fe40007f1e0ff */
[----:B------:R-:W-:-:S13]  /*c900*/  ISETP.NE.U32.AND P1, PT, R7, 0x1, PT ;  /* 0x000000010700780c */ /* 0x000fda0003f25070 */
[----:B------:R-:W-:-:S04]  /*c910*/  @P1 LOP3.LUT R22, R22, 0x100, RZ, 0xfc, !PT ;  /* 0x0000010016161812 */ /* 0x000fc800078efcff */
[----:B------:R-:W-:Y:S01]  /*c920*/  LOP3.LUT R22, R22, 0xfffffdff, RZ, 0xc0, !PT ;  /* 0xfffffdff16167812 */ /* 0x000fe200078ec0ff */
[----:B--2---:R-:W-:Y:S02]  /*c930*/  IMAD.MOV.U32 R8, RZ, RZ, R3 ;  /* 0x000000ffff087224 */ /* 0x004fe400078e0003 */
[----:B------:R-:W0:Y:S03]  /*c940*/  SHFL.IDX PT, R3, R6, RZ, 0x181f ;  /* 0x00181fff06037589 */ /* 0x000e2600000e0000 */
[----:B------:R-:W-:Y:S01]  /*c950*/  PRMT R7, R8, 0x8880, RZ ;  /* 0x0000888008077816 */ /* 0x000fe200000000ff */
[----:B0-----:R-:W-:Y:S01]  /*c960*/  IMAD.X R3, RZ, RZ, R3, P0 ;  /* 0x000000ffff037224 */ /* 0x001fe200000e0603 */
[----:B------:R-:W-:Y:S02]  /*c970*/  ISETP.LT.OR P0, PT, R29, 0x1, P1 ;  /* 0x000000011d00780c */ /* 0x000fe40000f01670 */
[----:B------:R-:W-:-:S04]  /*c980*/  LOP3.LUT P1, RZ, R30, 0x20, RZ, 0xc0, !PT ;  /* 0x000000201eff7812 */ /* 0x000fc8000782c0ff */
[----:B------:R-:W-:-:S07]  /*c990*/  ISETP.LT.OR P6, PT, R29, 0x1, !P1 ;  /* 0x000000011d00780c */ /* 0x000fce0004fc1670 */
[----:B------:R-:W-:Y:S01]  /*c9a0*/  @!PT LDS RZ, [RZ] ;  /* 0x00000000fffff984 */ /* 0x000fe20000000800 */
[----:B------:R-:W-:Y:S01]  /*c9b0*/  LDGSTS.E.BYPASS.LTC128B.128 [R5+0x400], desc[UR50][R2.64], !P0 ;  /* 0x0040000002057fae */ /* 0x000fe2000c101d72 */
[----:B------:R-:W-:-:S13]  /*c9c0*/  ISETP.LT.OR P0, PT, R29, 0x1, !P5 ;  /* 0x000000011d00780c */ /* 0x000fda0006f01670 */
[----:B------:R-:W-:Y:S01]  /*c9d0*/  LDGSTS.E.BYPASS.LTC128B.128 [R5+0x2400], desc[UR50][R2.64+0x80], !P0 ;  /* 0x0240008002057fae */ /* 0x000fe2000c101d72 */
[----:B------:R-:W-:-:S13]  /*c9e0*/  ISETP.LT.OR P0, PT, R29, 0x1, !P4 ;  /* 0x000000011d00780c */ /* 0x000fda0006701670 */
[----:B------:R-:W-:Y:S01]  /*c9f0*/  LDGSTS.E.BYPASS.LTC128B.128 [R5+0x4400], desc[UR50][R2.64+0x100], !P0 ;  /* 0x0440010002057fae */ /* 0x000fe2000c101d72 */
[----:B------:R-:W-:-:S13]  /*ca00*/  ISETP.LT.OR P0, PT, R29, 0x1, !P3 ;  /* 0x000000011d00780c */ /* 0x000fda0005f01670 */
[----:B------:R-:W-:Y:S01]  /*ca10*/  LDGSTS.E.BYPASS.LTC128B.128 [R5+0x6400], desc[UR50][R2.64+0x180], !P0 ;  /* 0x0640018002057fae */ /* 0x000fe2000c101d72 */
[----:B------:R-:W-:-:S13]  /*ca20*/  ISETP.LT.OR P0, PT, R29, 0x1, !P2 ;  /* 0x000000011d00780c */ /* 0x000fda0005701670 */
[----:B------:R-:W-:Y:S01]  /*ca30*/  LDGSTS.E.BYPASS.LTC128B.128 [R5+0x8400], desc[UR50][R2.64+0x200], !P0 ;  /* 0x0840020002057fae */ /* 0x000fe2000c101d72 */
[----:B------:R-:W-:-:S03]  /*ca40*/  LOP3.LUT P0, RZ, R30, 0x40, RZ, 0xc0, !PT ;  /* 0x000000401eff7812 */ /* 0x000fc6000780c0ff */
[----:B------:R-:W-:Y:S01]  /*ca50*/  LDGSTS.E.BYPASS.LTC128B.128 [R5+0xa400], desc[UR50][R2.64+0x280], !P6 ;  /* 0x0a40028002057fae */ /* 0x000fe2000f101d72 */
[----:B------:R-:W-:-:S13]  /*ca60*/  ISETP.LT.OR P6, PT, R29, 0x1, !P0 ;  /* 0x000000011d00780c */ /* 0x000fda00047c1670 */
[----:B------:R-:W-:Y:S01]  /*ca70*/  LDGSTS.E.BYPASS.LTC128B.128 [R5+0xc400], desc[UR50][R2.64+0x300], !P6 ;  /* 0x0c40030002057fae */ /* 0x000fe2000f101d72 */
[----:B------:R-:W-:-:S03]  /*ca80*/  ISETP.GT.AND P6, PT, R7, -0x1, PT ;  /* 0xffffffff0700780c */ /* 0x000fc60003fc4270 */
[----:B------:R-:W-:Y:S10]  /*ca90*/  SHFL.IDX PT, R7, R6, 0x2, 0x181f ;  /* 0x00581f0006077f89 */ /* 0x000ff400000e0000 */
[----:B------:R-:W-:-:S02]  /*caa0*/  @P6 LOP3.LUT R22, R22, 0x200, RZ, 0xfc, !PT ;  /* 0x0000020016166812 */ /* 0x000fc400078efcff */
[----:B------:R-:W-:-:S13]  /*cab0*/  ISETP.LT.OR P6, PT, R29, 0x1, P6 ;  /* 0x000000011d00780c */ /* 0x000fda00037c1670 */
[----:B------:R0:W-:Y:S04]  /*cac0*/  LDGSTS.E.BYPASS.LTC128B.128 [R5+0xe400], desc[UR50][R2.64+0x380], !P6 ;  /* 0x0e40038002057fae */ /* 0x0001e8000f101d72 */
[----:B0-----:R-:W0:Y:S04]  /*cad0*/  SHFL.IDX PT, R2, R4, 0x1, 0x181f ;  /* 0x00381f0004027f89 */ /* 0x001e2800000e0000 */
[----:B------:R-:W1:Y:S04]  /*cae0*/  SHFL.IDX PT, R3, R6, 0x1, 0x181f ;  /* 0x00381f0006037f89 */ /* 0x000e6800000e0000 */
[----:B------:R-:W-:Y:S01]  /*caf0*/  SHFL.IDX PT, R6, R6, 0x3, 0x181f ;  /* 0x00781f0006067f89 */ /* 0x000fe200000e0000 */
[----:B0-----:R-:W-:-:S04]  /*cb00*/  IADD3 R2, P6, R2, R0, RZ ;  /* 0x0000000002027210 */ /* 0x001fc80007fde0ff */
[----:B-1----:R-:W-:Y:S02]  /*cb10*/  IADD3.X R3, RZ, R3, RZ, P6, !PT ;  /* 0x00000003ff037210 */ /* 0x002fe400037fe4ff */
[----:B------:R-:W-:-:S04]  /*cb20*/  LOP3.LUT P6, RZ, R22, 0x100, RZ, 0xc0, !PT ;  /* 0x0000010016ff7812 */ /* 0x000fc800078cc0ff */
[----:B------:R-:W-:-:S13]  /*cb30*/  ISETP.LT.OR P6, PT, R29, 0x11, P6 ;  /* 0x000000111d00780c */ /* 0x000fda00037c1670 */
        /* <DEDUP_REMOVED lines=13> */
[----:B------:R-:W-:-:S04]  /*cc10*/  LOP3.LUT P6, RZ, R22, 0x200, RZ, 0xc0, !PT ;  /* 0x0000020016ff7812 */ /* 0x000fc800078cc0ff */
[----:B------:R-:W-:-:S13]  /*cc20*/  ISETP.LT.OR P6, PT, R29, 0x11, P6 ;  /* 0x000000111d00780c */ /* 0x000fda00037c1670 */
[----:B------:R0:W-:Y:S04]  /*cc30*/  LDGSTS.E.BYPASS.LTC128B.128 [R5+0xec00], desc[UR50][R2.64+0x380], !P6 ;  /* 0x0ec0038002057fae */ /* 0x0001e8000f101d72 */
[----:B0-----:R-:W0:Y:S02]  /*cc40*/  SHFL.IDX PT, R2, R4, 0x2, 0x181f ;  /* 0x00581f0004027f89 */ /* 0x001e2400000e0000 */
[----:B0-----:R-:W-:-:S05]  /*cc50*/  IADD3 R2, P6, R2, R0, RZ ;  /* 0x0000000002027210 */ /* 0x001fca0007fde0ff */
[----:B------:R-:W-:Y:S01]  /*cc60*/  IMAD.X R3, RZ, RZ, R7, P6 ;  /* 0x000000ffff037224 */ /* 0x000fe200030e0607 */
        /* <DEDUP_REMOVED lines=18> */
[----:B0-----:R0:W1:Y:S02]  /*cd90*/  SHFL.IDX PT, R2, R4, 0x3, 0x181f ;  /* 0x00781f0004027f89 */ /* 0x00106400000e0000 */
.L_x_3746:
[C---:B------:R-:W-:Y:S02]  /*cda0*/  LOP3.LUT P6, RZ, R22.reuse, 0x100, RZ, 0xc0, !PT ;  /* 0x0000010016ff7812 */ /* 0x040fe400078cc0ff */
[----:B------:R-:W-:Y:S02]  /*cdb0*/  LOP3.LUT R22, R22, 0xffffefff, RZ, 0xc0, !PT ;  /* 0xffffefff16167812 */ /* 0x000fe400078ec0ff */
[C---:B------:R-:W-:Y:S02]  /*cdc0*/  ISETP.LT.OR P6, PT, R29.reuse, 0x31, P6 ;  /* 0x000000311d00780c */ /* 0x040fe400037c1670 */
[----:B------:R-:W-:-:S11]  /*cdd0*/  ISETP.LT.OR P5, PT, R29, 0x31, !P5 ;  /* 0x000000311d00780c */ /* 0x000fd60006fa1670 */
[----:B------:R-:W-:Y:S02]  /*cde0*/  @P6 LOP3.LUT R22, R22, 0x1000, RZ, 0xfc, !PT ;  /* 0x0000100016166812 */ /* 0x000fe400078efcff */
[C---:B------:R-:W-:Y:S02]  /*cdf0*/  ISETP.LT.OR P6, PT, R29.reuse, 0x31, !P4 ;  /* 0x000000311d00780c */ /* 0x040fe400067c1670 */
[----:B------:R-:W-:Y:S02]  /*ce00*/  LOP3.LUT R22, R22, 0xffffbfff, RZ, 0xc0, !PT ;  /* 0xffffbfff16167812 */ /* 0x000fe400078ec0ff */
[C---:B------:R-:W-:Y:S02]  /*ce10*/  ISETP.LT.OR P4, PT, R29.reuse, 0x31, !P2 ;  /* 0x000000311d00780c */ /* 0x040fe40005781670 */
[----:B------:R-:W-:Y:S02]  /*ce20*/  LOP3.LUT R22, R22, 0xfffffeff, RZ, 0xc0, !PT ;  /* 0xfffffeff16167812 */ /* 0x000fe400078ec0ff */
[----:B------:R-:W-:-:S02]  /*ce30*/  ISETP.LT.OR P2, PT, R29, 0x31, !P0 ;  /* 0x000000311d00780c */ /* 0x000fc40004741670 */
[----:B------:R-:W-:Y:S02]  /*ce40*/  @P5 LOP3.LUT R22, R22, 0x100, RZ, 0xfc, !PT ;  /* 0x0000010016165812 */ /* 0x000fe400078efcff */
[----:B-1----:R-:W-:Y:S02]  /*ce50*/  IADD3 R2, P0, R2, R0, RZ ;  /* 0x0000000002027210 */ /* 0x002fe40007f1e0ff */
[----:B------:R-:W-:Y:S02]  /*ce60*/  @P6 LOP3.LUT R22, R22, 0x4000, RZ, 0xfc, !PT ;  /* 0x0000400016166812 */ /* 0x000fe400078efcff */
[----:B------:R-:W-:Y:S01]  /*ce70*/  ISETP.LT.OR P5, PT, R29, 0x31, !P3 ;  /* 0x000000311d00780c */ /* 0x000fe20005fa1670 */
[----:B------:R-:W-:Y:S01]  /*ce80*/  IMAD.X R3, RZ, RZ, R6, P0 ;  /* 0x000000ffff037224 */ /* 0x000fe200000e0606 */
[C---:B------:R-:W-:Y:S02]  /*ce90*/  LOP3.LUT P6, RZ, R22.reuse, 0x1000, RZ, 0xc0, !PT ;  /* 0x0000100016ff7812 */ /* 0x040fe400078cc0ff */
[----:B------:R-:W-:-:S02]  /*cea0*/  LOP3.LUT P0, RZ, R22, 0x100, RZ, 0xc0, !PT ;  /* 0x0000010016ff7812 */ /* 0x000fc4000780c0ff */
[----:B------:R-:W-:Y:S02]  /*ceb0*/  ISETP.LT.OR P3, PT, R29, 0x31, !P1 ;  /* 0x000000311d00780c */ /* 0x000fe40004f61670 */
[----:B------:R-:W-:-:S04]  /*cec0*/  LOP3.LUT P1, RZ, R22, 0x200, RZ, 0xc0, !PT ;  /* 0x0000020016ff7812 */ /* 0x000fc8000782c0ff */
[----:B------:R-:W-:-:S03]  /*ced0*/  ISETP.LT.OR P1, PT, R29, 0x31, P1 ;  /* 0x000000311d00780c */ /* 0x000fc60000f21670 */
[----:B------:R-:W-:Y:S01]  /*cee0*/  @!PT LDS RZ, [RZ] ;  /* 0x00000000fffff984 */ /* 0x000fe20000000800 */
[----:B------:R-:W-:Y:S01]  /*cef0*/  @!PT LDS RZ, [RZ] ;  /* 0x00000000fffff984 */ /* 0x000fe20000000800 */
[----:B------:R-:W-:Y:S01]  /*cf00*/  @!PT LDS RZ, [RZ] ;  /* 0x00000000fffff984 */ /* 0x000fe20000000800 */
[----:B------:R1:W-:Y:S01]  /*cf10*/  LDGSTS.E.BYPASS.LTC128B.128 [R5+0x1c00], desc[UR50][R2.64], !P6 ;  /* 0x01c0000002057fae */ /* 0x0003e2000f101d72 */
[----:B------:R-:W-:-:S03]  /*cf20*/  LOP3.LUT P6, RZ, R22, 0x4000, RZ, 0xc0, !PT ;  /* 0x0000400016ff7812 */ /* 0x000fc600078cc0ff */
        /* <DEDUP_REMOVED lines=9> */
.L_x_3664:
        /* <DEDUP_REMOVED lines=11> */
.L_x_3665:
[----:B------:R-:W-:Y:S01]  /*d070*/  ISETP.GE.AND P0, PT, R36, 0x41, PT ;  /* 0x000000412400780c */ /* 0x000fe20003f06270 */
[----:B------:R1:W-:Y:S01]  /*d080*/  SYNCS.ARRIVE.TRANS64.A1T0 RZ, [R27+URZ+0x28c50], RZ ;  /* 0x028c50ff1bff79a7 */ /* 0x0003e2000810003f */
[----:B------:R-:W-:Y:S11]  /*d090*/  BSSY B0, `(.L_x_3666) ;  /* 0x00000f5000007945 */ /* 0x000ff60003800000 */
[----:B-1----:R-:W-:Y:S05]  /*d0a0*/  @!P0 BRA `(.L_x_3667) ;  /* 0x0000000c00cc8947 */ /* 0x002fea0003800000 */
[----:B0-----:R-:W2:Y:S04]  /*d0b0*/  LDL.LU R4, [R1+0x28] ;  /* 0x0000280001047983 */ /* 0x001ea80000300800 */
[----:B------:R-:W3:Y:S04]  /*d0c0*/  LDL.LU R3, [R1+0x4] ;  /* 0x0000040001037983 */ /* 0x000ee80000300800 */
[----:B------:R-:W4:Y:S01]  /*d0d0*/  LDL.LU R2, [R1+0x30] ;  /* 0x0000300001027983 */ /* 0x000f220000300800 */
[----:B--2---:R-:W-:Y:S02]  /*d0e0*/  LOP3.LUT R30, R4, 0x40, RZ, 0xc0, !PT ;  /* 0x00000040041e7812 */ /* 0x004fe400078ec0ff */
[----:B---3--:R-:W-:-:S02]  /*d0f0*/  LOP3.LUT R29, R3, 0x80, RZ, 0xc0, !PT ;  /* 0x00000080031d7812 */ /* 0x008fc400078ec0ff */
[----:B------:R-:W-:Y:S01]  /*d100*/  SHF.R.U32.HI R30, RZ, 0x2, R30 ;  /* 0x00000002ff1e7819 */ /* 0x000fe2000001161e */
[----:B----4-:R-:W-:Y:S01]  /*d110*/  VIADD R7, R2, 0xfffffffe ;  /* 0xfffffffe02077836 */ /* 0x010fe20000000000 */
[----:B------:R-:W-:-:S07]  /*d120*/  SHF.R.U32.HI R29, RZ, 0x3, R29 ;  /* 0x00000003ff1d7819 */ /* 0x000fce000001161d */
.L_x_3680:
[----:B------:R-:W0:Y:S01]  /*d130*/  S2R R2, SR_TID.X ;  /* 0x0000000000027919 */ /* 0x000e220000002100 */
[----:B-1----:R-:W1:Y:S01]  /*d140*/  LDC R3, c[0x0][0x430] ;  /* 0x00010c00ff037b82 */ /* 0x002e620000000800 */
[----:B--23--:R-:W-:Y:S01]  /*d150*/  IMAD R6, R7, 0x40, R31 ;  /* 0x0000004007067824 */ /* 0x00cfe200078e021f */
[----:B------:R-:W-:Y:S05]  /*d160*/  YIELD ;  /* 0x0000000000007946 */ /* 0x000fea0003800000 */
[----:B------:R-:W-:Y:S01]  /*d170*/  IMAD.U32 R11, RZ, RZ, UR36 ;  /* 0x00000024ff0b7e24 */ /* 0x000fe2000f8e00ff */
[----:B------:R-:W-:Y:S01]  /*d180*/  ULDC UR4, c[0x0][0x430] ;  /* 0x00010c0000047ab9 */ /* 0x000fe20000000800 */
[----:B------:R-:W-:Y:S01]  /*d190*/  VIADD R24, R24, 0x1 ;  /* 0x0000000118187836 */ /* 0x000fe20000000000 */
[----:B-1----:R-:W-:Y:S01]  /*d1a0*/  ISETP.NE.AND P0, PT, R3, 0x1, PT ;  /* 0x000000010300780c */ /* 0x002fe20003f05270 */
[----:B0-----:R-:W-:-:S05]  /*d1b0*/  IMAD.SHL.U32 R4, R2, 0x10, RZ ;  /* 0x0000001002047824 */ /* 0x001fca00078e00ff */
[----:B------:R-:W-:-:S07]  /*d1c0*/  LOP3.LUT R4, R37, 0x70, R4, 0xf8, !PT ;  /* 0x0000007025047812 */ /* 0x000fce00078ef804 */
[----:B------:R-:W0:Y:S01]  /*d1d0*/  @P0 LDC R3, c[0x0][0x434] ;  /* 0x00010d00ff030b82 */ /* 0x000e220000000800 */
[C---:B------:R-:W-:Y:S01]  /*d1e0*/  ISETP.GT.U32.AND P1, PT, R4.reuse, 0x3f, PT ;  /* 0x0000003f0400780c */ /* 0x040fe20003f24070 */
[----:B------:R-:W-:-:S06]  /*d1f0*/  IMAD.IADD R6, R4, 0x1, R6 ;  /* 0x0000000104067824 */ /* 0x000fcc00078e0206 */
[----:B------:R-:W1:Y:S01]  /*d200*/  @P0 LDC R2, c[0x0][0x438] ;  /* 0x00010e00ff020b82 */ /* 0x000e620000000800 */
[----:B------:R-:W-:-:S07]  /*d210*/  IMAD.MOV.U32 R10, RZ, RZ, R6 ;  /* 0x000000ffff0a7224 */ /* 0x000fce00078e0006 */
[----:B------:R-:W2:Y:S01]  /*d220*/  @!P1 LDC.64 R4, c[0x0][0x428] ;  /* 0x00010a00ff049b82 */ /* 0x000ea20000000a00 */
[----:B0-----:R-:W-:-:S07]  /*d230*/  @P0 IMAD.HI.U32 R3, R6, R3, RZ ;  /* 0x0000000306030227 */ /* 0x001fce00078e00ff */
[----:B------:R-:W0:Y:S01]  /*d240*/  @!P1 LDC.64 R8, c[0x0][0x418] ;  /* 0x00010600ff089b82 */ /* 0x000e220000000a00 */
[----:B-1----:R-:W-:-:S04]  /*d250*/  @P0 SHF.R.U32.HI R10, RZ, R2, R3 ;  /* 0x00000002ff0a0219 */ /* 0x002fc80000011603 */
[----:B------:R-:W-:Y:S02]  /*d260*/  @!P1 SHF.R.S32.HI R3, RZ, 0x1f, R10 ;  /* 0x0000001fff039819 */ /* 0x000fe4000001140a */
[----:B------:R-:W-:-:S05]  /*d270*/  @!P1 MOV R2, R10 ;  /* 0x0000000a00029202 */ /* 0x000fca0000000f00 */
[----:B--2---:R-:W-:-:S04]  /*d280*/  @!P1 IMAD.WIDE.U32 R2, R28, R4, R2 ;  /* 0x000000041c029225 */ /* 0x004fc800078e0002 */
[----:B------:R-:W-:Y:S01]  /*d290*/  @!P1 IMAD R4, R32, R4, RZ ;  /* 0x0000000420049224 */ /* 0x000fe200078e02ff */
[----:B0-----:R-:W-:-:S03]  /*d2a0*/  @!P1 LEA R8, P0, R2, R8, 0x2 ;  /* 0x0000000802089211 */ /* 0x001fc600078010ff */
[----:B------:R-:W-:Y:S02]  /*d2b0*/  @!P1 IMAD R5, R28, R5, R4 ;  /* 0x000000051c059224 */ /* 0x000fe400078e0204 */
[----:B------:R-:W-:Y:S02]  /*d2c0*/  IMAD.MOV.U32 R4, RZ, RZ, RZ ;  /* 0x000000ffff047224 */ /* 0x000fe400078e00ff */
[----:B------:R-:W-:Y:S02]  /*d2d0*/  @!P1 IMAD.IADD R3, R5, 0x1, R3 ;  /* 0x0000000105039824 */ /* 0x000fe400078e0203 */
[----:B------:R-:W-:-:S03]  /*d2e0*/  IMAD.MOV R5, RZ, RZ, -R10 ;  /* 0x000000ffff057224 */ /* 0x000fc600078e0a0a */
[----:B------:R-:W-:Y:S01]  /*d2f0*/  @!P1 LEA.HI.X R9, R2, R9, R3, 0x2, P0 ;  /* 0x0000000902099211 */ /* 0x000fe200000f1403 */
[----:B------:R-:W-:Y:S01]  /*d300*/  IMAD R5, R5, UR4, R6 ;  /* 0x0000000405057c24 */ /* 0x000fe2000f8e0206 */
[----:B------:R-:W-:-:S03]  /*d310*/  ISETP.NE.AND P0, PT, R24, 0x2, PT ;  /* 0x000000021800780c */ /* 0x000fc60003f05270 */
[----:B------:R0:W5:Y:S01]  /*d320*/  @!P1 LDG.E R4, desc[UR50][R8.64] ;  /* 0x0000003208049981 */ /* 0x000162000c1e1900 */
[----:B------:R-:W-:Y:S02]  /*d330*/  ISETP.NE.AND P1, PT, R11, 0x3, PT ;  /* 0x000000030b00780c */ /* 0x000fe40003f25270 */
[----:B------:R-:W-:Y:S02]  /*d340*/  SEL R2, RZ, 0x1, P0 ;  /* 0x00000001ff027807 */ /* 0x000fe40000000000 */
[----:B------:R-:W-:Y:S02]  /*d350*/  SEL R24, R24, RZ, P0 ;  /* 0x000000ff18187207 */ /* 0x000fe40000000000 */
[----:B------:R-:W-:Y:S01]  /*d360*/  LOP3.LUT R25, R25, R2, RZ, 0x3c, !PT ;  /* 0x0000000219197212 */ /* 0x000fe200078e3cff */
[----:B------:R-:W-:Y:S02]  /*d370*/  IMAD.MOV.U32 R2, RZ, RZ, R7 ;  /* 0x000000ffff027224 */ /* 0x000fe400078e0007 */
[----:B------:R-:W-:-:S03]  /*d380*/  VIADD R7, R7, 0xffffffff ;  /* 0xffffffff07077836 */ /* 0x000fc60000000000 */
[----:B------:R-:W-:Y:S01]  /*d390*/  ISETP.GT.AND P3, PT, R2, RZ, PT ;  /* 0x000000ff0200720c */ /* 0x000fe20003f64270 */
[----:B0-----:R-:W-:-:S12]  /*d3a0*/  @!P1 BRA `(.L_x_3668) ;  /* 0x0000000000049947 */ /* 0x001fd80003800000 */
[----:B------:R-:W-:Y:S01]  /*d3b0*/  BPT.TRAP 0x1 ;  /* 0x000000040000795c */ /* 0x000fe20000300000 */
.L_x_3668:
[----:B------:R-:W-:Y:S01]  /*d3c0*/  IMAD R6, R24, 0x8, R23 ;  /* 0x0000000818067824 */ /* 0x000fe200078e0217 */
[----:B------:R-:W-:Y:S01]  /*d3d0*/  SHF.L.U32 R17, R25, 0x1f, RZ ;  /* 0x0000001f19117819 */ /* 0x000fe200000006ff */
[----:B------:R-:W-:Y:S01]  /*d3e0*/  BSSY B1, `(.L_x_3669) ;  /* 0x0000004000017945 */ /* 0x000fe20003800000 */
[----:B------:R-:W-:Y:S02]  /*d3f0*/  SHF.R.S32.HI R9, RZ, 0x1f, R5 ;  /* 0x0000001fff097819 */ /* 0x000fe40000011405 */
[----:B------:R-:W0:Y:S02]  /*d400*/  SYNCS.PHASECHK.TRANS64.TRYWAIT P0, [R6+URZ+0x28c40], R17 ;  /* 0x028c4011060075a7 */ /* 0x000e24000800017f */
[----:B0-----:R-:W-:Y:S05]  /*d410*/  @!P0 BRA `(.L_x_3670) ;  /* 0x0000003000848947 */ /* 0x001fea0003800000 */
.L_x_3747:
[----:B------:R-:W-:Y:S05]  /*d420*/  BSYNC B1 ;  /* 0x0000000000017941 */ /* 0x000fea0003800000 */
.L_x_3669:
[----:B------:R-:W-:Y:S01]  /*d430*/  ULDC.64 UR4, c[0x0][0x300] ;  /* 0x0000c00000047ab9 */ /* 0x000fe20000000a00 */
[----:B-----5:R-:W-:Y:S01]  /*d440*/  SHF.R.S32.HI R10, RZ, 0x1f, R4 ;  /* 0x0000001fff0a7819 */ /* 0x020fe20000011404 */
[----:B------:R-:W-:Y:S01]  /*d450*/  IMAD R8, R9, UR4, RZ ;  /* 0x0000000409087c24 */ /* 0x000fe2000f8e02ff */
[----:B------:R-:W-:Y:S01]  /*d460*/  LOP3.LUT P1, RZ, R22, 0x2, RZ, 0xc0, !PT ;  /* 0x0000000216ff7812 */ /* 0x000fe2000782c0ff */
[----:B------:R-:W-:-:S04]  /*d470*/  IMAD.WIDE.U32 R2, R5, UR4, RZ ;  /* 0x0000000405027c25 */ /* 0x000fc8000f8e00ff */
        /* <DEDUP_REMOVED lines=18> */
[----:B------:R-:W1:Y:S01]  /*d5a0*/  SHFL.IDX PT, R2, R20, RZ, 0x181f ;  /* 0x00181fff14027589 */ /* 0x000e6200000e0000 */
[----:B------:R-:W-:-:S03]  /*d5b0*/  IMAD R21, R8, 0x2, R23 ;  /* 0x0000000208157824 */ /* 0x000fc600078e0217 */
[----:B------:R-:W2:Y:S01]  /*d5c0*/  SHFL.IDX PT, R3, R27, RZ, 0x181f ;  /* 0x00181fff1b037589 */ /* 0x000ea200000e0000 */
[----:B-1----:R-:W-:-:S05]  /*d5d0*/  IADD3 R2, P0, R2, R0, RZ ;  /* 0x0000000002027210 */ /* 0x002fca0007f1e0ff */
[----:B--2---:R-:W-:-:S05]  /*d5e0*/  IMAD.X R3, RZ, RZ, R3, P0 ;  /* 0x000000ffff037224 */ /* 0x004fca00000e0603 */
[----:B------:R-:W-:Y:S01]  /*d5f0*/  @!PT LDS RZ, [RZ] ;  /* 0x00000000fffff984 */ /* 0x000fe20000000800 */
[----:B------:R1:W-:Y:S04]  /*d600*/  LDGSTS.E.BYPASS.LTC128B.128 [R21+0x22400], desc[UR50][R2.64], !P1 ;  /* 0x2240000002157fae */ /* 0x0003e8000c901d72 */
[----:B-1----:R-:W1:Y:S04]  /*d610*/  SHFL.IDX PT, R2, R20, 0x1, 0x181f ;  /* 0x00381f0014027f89 */ /* 0x002e6800000e0000 */
[----:B------:R-:W2:Y:S01]  /*d620*/  SHFL.IDX PT, R3, R27, 0x1, 0x181f ;  /* 0x00381f001b037f89 */ /* 0x000ea200000e0000 */
[----:B-1----:R-:W-:-:S05]  /*d630*/  IADD3 R2, P0, R2, R0, RZ ;  /* 0x0000000002027210 */ /* 0x002fca0007f1e0ff */
[----:B--2---:R-:W-:-:S05]  /*d640*/  IMAD.X R3, RZ, RZ, R3, P0 ;  /* 0x000000ffff037224 */ /* 0x004fca00000e0603 */
[----:B------:R1:W-:Y:S04]  /*d650*/  LDGSTS.E.BYPASS.LTC128B.128 [R21+0x22c00], desc[UR50][R2.64], !P1 ;  /* 0x22c0000002157fae */ /* 0x0003e8000c901d72 */
[----:B-1----:R-:W1:Y:S04]  /*d660*/  SHFL.IDX PT, R2, R20, 0x2, 0x181f ;  /* 0x00581f0014027f89 */ /* 0x002e6800000e0000 */
[----:B------:R-:W2:Y:S04]  /*d670*/  SHFL.IDX PT, R3, R27, 0x2, 0x181f ;  /* 0x00581f001b037f89 */ /* 0x000ea800000e0000 */
[----:B------:R-:W3:Y:S01]  /*d680*/  SHFL.IDX PT, R27, R27, 0x3, 0x181f ;  /* 0x00781f001b1b7f89 */ /* 0x000ee200000e0000 */
[----:B-1----:R-:W-:-:S05]  /*d690*/  IADD3 R2, P0, R2, R0, RZ ;  /* 0x0000000002027210 */ /* 0x002fca0007f1e0ff */
[----:B--2---:R-:W-:-:S05]  /*d6a0*/  IMAD.X R3, RZ, RZ, R3, P0 ;  /* 0x000000ffff037224 */ /* 0x004fca00000e0603 */
[----:B------:R1:W-:Y:S04]  /*d6b0*/  LDGSTS.E.BYPASS.LTC128B.128 [R21+0x23400], desc[UR50][R2.64], !P1 ;  /* 0x2340000002157fae */ /* 0x0003e8000c901d72 */
[----:B-1-3--:R1:W2:Y:S02]  /*d6c0*/  SHFL.IDX PT, R2, R20, 0x3, 0x181f ;  /* 0x00781f0014027f89 */ /* 0x00a2a400000e0000 */
.L_x_3757:
        /* <DEDUP_REMOVED lines=8> */
.L_x_3672:
[----:B------:R-:W-:Y:S02]  /*d750*/  PLOP3.LUT P1, PT, P1, P0, PT, 0xa2, 0x0 ;  /* 0x000000000000781c */ /* 0x000fe40000f21472 */
[----:B------:R-:W-:-:S08]  /*d760*/  @P0 R2UR P1, UR4, R6 ;  /* 0x00000000060402ca */ /* 0x000fd00000020000 */
[----:B------:R-:W-:-:S05]  /*d770*/  @P0 PLOP3.LUT P0, PT, P1, PT, PT, 0x80, 0x0 ;  /* 0x000000000000081c */ /* 0x000fca0000f0f070 */
[----:B------:R-:W-:Y:S01]  /*d780*/  @!P1 SYNCS.ARRIVE.TRANS64.RED.A0T1 RZ, [UR4+0x28c30], RZ ;  /* 0x028c30ffffff99a7 */ /* 0x000fe20008200404 */
[----:B------:R-:W-:Y:S07]  /*d790*/  @!P1 ARRIVES.LDGSTSBAR.64.TRANSCNT [UR4+0x28c30] ;  /* 0x028c3000ff0099b0 */ /* 0x000fee0008000a84 */
[----:B------:R-:W-:Y:S05]  /*d7a0*/  @P0 BRA.U.ANY `(.L_x_3672) ;  /* 0xfffffffd00e80947 */ /* 0x000fea000393ffff */
[----:B------:R-:W-:Y:S01]  /*d7b0*/  NOP ;  /* 0x0000000000007918 */ /* 0x000fe20000000000 */
[----:B--2---:R-:W-:-:S04]  /*d7c0*/  MOV R2, UR36 ;  /* 0x0000002400027c02 */ /* 0x004fc80008000f00 */
[----:B------:R-:W-:-:S13]  /*d7d0*/  ISETP.NE.AND P2, PT, R2, 0x3, PT ;  /* 0x000000030200780c */ /* 0x000fda0003f45270 */
[----:B------:R-:W-:Y:S05]  /*d7e0*/  @!P2 BRA `(.L_x_3673) ;  /* 0x000000000004a947 */ /* 0x000fea0003800000 */
[----:B------:R-:W-:Y:S01]  /*d7f0*/  BPT.TRAP 0x1 ;  /* 0x000000040000795c */ /* 0x000fe20000300000 */
.L_x_3673:
[----:B------:R2:W-:Y:S01]  /*d800*/  SYNCS.ARRIVE.TRANS64.A1T0 RZ, [R6+URZ+0x28c30], RZ ;  /* 0x028c30ff06ff79a7 */ /* 0x0005e2000810003f */
[----:B------:R-:W-:Y:S05]  /*d810*/  @!P2 BRA `(.L_x_3674) ;  /* 0x000000000004a947 */ /* 0x000fea0003800000 */
[----:B------:R-:W-:Y:S01]  /*d820*/  BPT.TRAP 0x1 ;  /* 0x000000040000795c */ /* 0x000fe20000300000 */
.L_x_3674:
[----:B------:R-:W3:Y:S01]  /*d830*/  SYNCS.PHASECHK.TRANS64.TRYWAIT P0, [R6+URZ+0x28c60], R17 ;  /* 0x028c6011060075a7 */ /* 0x000ee2000800017f */
[----:B------:R-:W-:Y:S04]  /*d840*/  BSSY B1, `(.L_x_3675) ;  /* 0x0000002000017945 */ /* 0x000fe80003800000 */
[----:B---3--:R-:W-:Y:S05]  /*d850*/  @!P0 BRA `(.L_x_3676) ;  /* 0x0000003000a48947 */ /* 0x008fea0003800000 */
.L_x_3758:
[----:B------:R-:W-:Y:S05]  /*d860*/  BSYNC B1 ;  /* 0x0000000000017941 */ /* 0x000fea0003800000 */
.L_x_3675:
[----:B------:R-:W-:Y:S01]  /*d870*/  ULDC.64 UR4, c[0x0][0x328] ;  /* 0x0000ca0000047ab9 */ /* 0x000fe20000000a00 */
[C---:B------:R-:W-:Y:S01]  /*d880*/  LOP3.LUT P5, RZ, R22.reuse, 0x8, RZ, 0xc0, !PT ;  /* 0x0000000816ff7812 */ /* 0x040fe200078ac0ff */
[----:B------:R-:W-:Y:S01]  /*d890*/  IMAD R9, R9, UR4, RZ ;  /* 0x0000000409097c24 */ /* 0x000fe2000f8e02ff */
[----:B------:R-:W-:Y:S01]  /*d8a0*/  LOP3.LUT P4, RZ, R22, 0x4, RZ, 0xc0, !PT ;  /* 0x0000000416ff7812 */ /* 0x000fe2000788c0ff */
[----:B------:R-:W-:-:S04]  /*d8b0*/  IMAD.WIDE.U32 R2, R5, UR4, RZ ;  /* 0x0000000405027c25 */ /* 0x000fc8000f8e00ff */
[----:B------:R-:W-:Y:S01]  /*d8c0*/  IMAD R9, R5, UR5, R9 ;  /* 0x0000000505097c24 */ /* 0x000fe2000f8e0209 */
[----:B------:R-:W-:Y:S01]  /*d8d0*/  ULDC.64 UR4, c[0x0][0x338] ;  /* 0x0000ce0000047ab9 */ /* 0x000fe20000000a00 */
[----:B0--3--:R-:W-:Y:S02]  /*d8e0*/  IMAD R17, R24, 0x7000, R8 ;  /* 0x0000700018117824 */ /* 0x009fe400078e0208 */
        /* <DEDUP_REMOVED lines=16> */
[C---:B------:R-:W-:Y:S01]  /*d9f0*/  LOP3.LUT P1, RZ, R22.reuse, 0x80, RZ, 0xc0, !PT ;  /* 0x0000008016ff7812 */ /* 0x040fe2000782c0ff */
[----:B------:R-:W-:Y:S01]  /*da00*/  IMAD R17, R17, 0x2, R23 ;  /* 0x0000000211117824 */ /* 0x000fe200078e0217 */
[C---:B------:R-:W-:Y:S01]  /*da10*/  LOP3.LUT P2, RZ, R22.reuse, 0x40, RZ, 0xc0, !PT ;  /* 0x0000004016ff7812 */ /* 0x040fe2000784c0ff */
[----:B------:R-:W3:Y:S01]  /*da20*/  SHFL.IDX PT, R3, R10, RZ, 0x181f ;  /* 0x00181fff0a037589 */ /* 0x000ee200000e0000 */
[----:B------:R-:W-:-:S03]  /*da30*/  LOP3.LUT R22, R22, 0xffffbfff, RZ, 0xc0, !PT ;  /* 0xffffbfff16167812 */ /* 0x000fc600078ec0ff */
[----:B------:R-:W4:Y:S01]  /*da40*/  SHFL.IDX PT, R14, R9, 0x1, 0x181f ;  /* 0x00381f00090e7f89 */ /* 0x000f2200000e0000 */
[----:B------:R-:W-:-:S03]  /*da50*/  @P3 LOP3.LUT R22, R22, 0x4000, RZ, 0xfc, !PT ;  /* 0x0000400016163812 */ /* 0x000fc600078efcff */
[----:B------:R-:W5:Y:S01]  /*da60*/  SHFL.IDX PT, R5, R10, 0x1, 0x181f ;  /* 0x00381f000a057f89 */ /* 0x000f6200000e0000 */
[C---:B------:R-:W-:Y:S02]  /*da70*/  LOP3.LUT P3, RZ, R22.reuse, 0x20, RZ, 0xc0, !PT ;  /* 0x0000002016ff7812 */ /* 0x040fe4000786c0ff */
[C---:B------:R-:W-:Y:S01]  /*da80*/  LOP3.LUT P6, RZ, R22.reuse, 0x10, RZ, 0xc0, !PT ;  /* 0x0000001016ff7812 */ /* 0x040fe200078cc0ff */
[----:B------:R-:W-:Y:S01]  /*da90*/  SHFL.IDX PT, R8, R10, 0x2, 0x181f ;  /* 0x00581f000a087f89 */ /* 0x000fe200000e0000 */
[----:B------:R-:W-:-:S03]  /*daa0*/  LOP3.LUT R22, R22, 0xfffeffff, RZ, 0xc0, !PT ;  /* 0xfffeffff16167812 */ /* 0x000fc600078ec0ff */
[----:B------:R-:W-:Y:S01]  /*dab0*/  SHFL.IDX PT, R10, R10, 0x3, 0x181f ;  /* 0x00781f000a0a7f89 */ /* 0x000fe200000e0000 */
[----:B0-----:R-:W-:-:S05]  /*dac0*/  IADD3 R2, P0, R2, R0, RZ ;  /* 0x0000000002027210 */ /* 0x001fca0007f1e0ff */
[----:B------:R-:W-:Y:S01]  /*dad0*/  @P3 LOP3.LUT R22, R22, 0x10000, RZ, 0xfc, !PT ;  /* 0x0001000016163812 */ /* 0x000fe200078efcff */
[----:B---3--:R-:W-:Y:S01]  /*dae0*/  IMAD.X R3, RZ, RZ, R3, P0 ;  /* 0x000000ffff037224 */ /* 0x008fe200000e0603 */
[----:B------:R-:W-:-:S04]  /*daf0*/  ISETP.NE.U32.AND P0, PT, R30, RZ, PT ;  /* 0x000000ff1e00720c */ /* 0x000fc80003f05070 */
[----:B------:R-:W-:Y:S01]  /*db00*/  LDGSTS.E.BYPASS.LTC128B.128 [R17+0x400], desc[UR50][R2.64], !P1 ;  /* 0x0040000002117fae */ /* 0x000fe2000c901d72 */
[----:B------:R-:W-:-:S03]  /*db10*/  ISETP.NE.U32.AND P1, PT, R29, RZ, PT ;  /* 0x000000ff1d00720c */ /* 0x000fc60003f25070 */
[----:B------:R-:W-:Y:S01]  /*db20*/  LDGSTS.E.BYPASS.LTC128B.128 [R17+0x2400], desc[UR50][R2.64+0x80], !P2 ;  /* 0x0240008002117fae */ /* 0x000fe2000d101d72 */
[----:B----4-:R-:W-:-:S03]  /*db30*/  IADD3 R4, P2, R14, R0, RZ ;  /* 0x000000000e047210 */ /* 0x010fc60007f5e0ff */
[----:B------:R-:W-:Y:S01]  /*db40*/  LDGSTS.E.BYPASS.LTC128B.128 [R17+0x4400], desc[UR50][R2.64+0x100], !P3 ;  /* 0x0440010002117fae */ /* 0x000fe2000d901d72 */
[C---:B------:R-:W-:Y:S01]  /*db50*/  LOP3.LUT P3, RZ, R22.reuse, 0x80, RZ, 0xc0, !PT ;  /* 0x0000008016ff7812 */ /* 0x040fe2000786c0ff */
[----:B-----5:R-:W-:Y:S01]  /*db60*/  IMAD.X R5, RZ, RZ, R5, P2 ;  /* 0x000000ffff057224 */ /* 0x020fe200010e0605 */
[C---:B------:R-:W-:Y:S01]  /*db70*/  LOP3.LUT P2, RZ, R22.reuse, 0x40, RZ, 0xc0, !PT ;  /* 0x0000004016ff7812 */ /* 0x040fe2000784c0ff */
[----:B------:R-:W-:Y:S04]  /*db80*/  LDGSTS.E.BYPASS.LTC128B.128 [R17+0x6400], desc[UR50][R2.64+0x180], !P6 ;  /* 0x0640018002117fae */ /* 0x000fe8000f101d72 */
[----:B------:R-:W-:Y:S04]  /*db90*/  LDGSTS.E.BYPASS.LTC128B.128 [R17+0x8400], desc[UR50][R2.64+0x200], !P5 ;  /* 0x0840020002117fae */ /* 0x000fe8000e901d72 */
[----:B------:R-:W-:Y:S04]  /*dba0*/  LDGSTS.E.BYPASS.LTC128B.128 [R17+0xa400], desc[UR50][R2.64+0x280], !P4 ;  /* 0x0a40028002117fae */ /* 0x000fe8000e101d72 */
[----:B------:R-:W0:Y:S04]  /*dbb0*/  SHFL.IDX PT, R14, R9, 0x2, 0x181f ;  /* 0x00581f00090e7f89 */ /* 0x000e2800000e0000 */
[----:B------:R-:W-:Y:S04]  /*dbc0*/  LDGSTS.E.BYPASS.LTC128B.128 [R17+0xc400], desc[UR50][R2.64+0x300], P0 ;  /* 0x0c40030002117fae */ /* 0x000fe80008101d72 */
[----:B------:R0:W-:Y:S04]  /*dbd0*/  LDGSTS.E.BYPASS.LTC128B.128 [R17+0xe400], desc[UR50][R2.64+0x380], P1 ;  /* 0x0e40038002117fae */ /* 0x0001e80008901d72 */
[----:B------:R3:W-:Y:S01]  /*dbe0*/  LDGSTS.E.BYPASS.LTC128B.128 [R17+0xc00], desc[UR50][R4.64], !P3 ;  /* 0x00c0000004117fae */ /* 0x0007e2000d901d72 */
[----:B------:R-:W-:-:S02]  /*dbf0*/  LOP3.LUT P3, RZ, R22, 0x10000, RZ, 0xc0, !PT ;  /* 0x0001000016ff7812 */ /* 0x000fc4000786c0ff */
[----:B------:R-:W-:Y:S01]  /*dc00*/  LOP3.LUT R22, R22, 0xffff7fff, RZ, 0xc0, !PT ;  /* 0xffff7fff16167812 */ /* 0x000fe200078ec0ff */
[----:B------:R3:W-:Y:S01]  /*dc10*/  LDGSTS.E.BYPASS.LTC128B.128 [R17+0x2c00], desc[UR50][R4.64+0x80], !P2 ;  /* 0x02c0008004117fae */ /* 0x0007e2000d101d72 */
[----:B0-----:R-:W-:-:S09]  /*dc20*/  IADD3 R2, P2, R14, R0, RZ ;  /* 0x000000000e027210 */ /* 0x001fd20007f5e0ff */
[----:B------:R-:W-:Y:S01]  /*dc30*/  @P3 LOP3.LUT R22, R22, 0x8000, RZ, 0xfc, !PT ;  /* 0x0000800016163812 */ /* 0x000fe200078efcff */
[----:B------:R3:W-:Y:S01]  /*dc40*/  LDGSTS.E.BYPASS.LTC128B.128 [R17+0x4c00], desc[UR50][R4.64+0x100], !P3 ;  /* 0x04c0010004117fae */ /* 0x0007e2000d901d72 */
[----:B------:R-:W-:Y:S02]  /*dc50*/  IMAD.X R3, RZ, RZ, R8, P2 ;  /* 0x000000ffff037224 */ /* 0x000fe400010e0608 */
[C---:B------:R-:W-:Y:S01]  /*dc60*/  LOP3.LUT P3, RZ, R22.reuse, 0x80, RZ, 0xc0, !PT ;  /* 0x0000008016ff7812 */ /* 0x040fe2000786c0ff */
[----:B------:R3:W-:Y:S01]  /*dc70*/  LDGSTS.E.BYPASS.LTC128B.128 [R17+0x6c00], desc[UR50][R4.64+0x180], !P6 ;  /* 0x06c0018004117fae */ /* 0x0007e2000f101d72 */
[----:B------:R-:W-:-:S03]  /*dc80*/  LOP3.LUT P2, RZ, R22, 0x40, RZ, 0xc0, !PT ;  /* 0x0000004016ff7812 */ /* 0x000fc6000784c0ff */
[----:B------:R3:W-:Y:S04]  /*dc90*/  LDGSTS.E.BYPASS.LTC128B.128 [R17+0x8c00], desc[UR50][R4.64+0x200], !P5 ;  /* 0x08c0020004117fae */ /* 0x0007e8000e901d72 */
[----:B------:R3:W-:Y:S04]  /*dca0*/  LDGSTS.E.BYPASS.LTC128B.128 [R17+0xac00], desc[UR50][R4.64+0x280], !P4 ;  /* 0x0ac0028004117fae */ /* 0x0007e8000e101d72 */
[----:B------:R3:W-:Y:S04]  /*dcb0*/  LDGSTS.E.BYPASS.LTC128B.128 [R17+0xcc00], desc[UR50][R4.64+0x300], P0 ;  /* 0x0cc0030004117fae */ /* 0x0007e80008101d72 */
[----:B------:R3:W-:Y:S04]  /*dcc0*/  LDGSTS.E.BYPASS.LTC128B.128 [R17+0xec00], desc[UR50][R4.64+0x380], P1 ;  /* 0x0ec0038004117fae */ /* 0x0007e80008901d72 */
[----:B------:R3:W-:Y:S01]  /*dcd0*/  LDGSTS.E.BYPASS.LTC128B.128 [R17+0x1400], desc[UR50][R2.64], !P3 ;  /* 0x0140000002117fae */ /* 0x0007e2000d901d72 */
[----:B------:R-:W-:-:S03]  /*dce0*/  LOP3.LUT P3, RZ, R22, 0x8000, RZ, 0xc0, !PT ;  /* 0x0000800016ff7812 */ /* 0x000fc6000786c0ff */
[----:B------:R3:W-:Y:S04]  /*dcf0*/  LDGSTS.E.BYPASS.LTC128B.128 [R17+0x3400], desc[UR50][R2.64+0x80], !P2 ;  /* 0x0340008002117fae */ /* 0x0007e8000d101d72 */
[----:B------:R3:W0:Y:S06]  /*dd00*/  SHFL.IDX PT, R14, R9, 0x3, 0x181f ;  /* 0x00781f00090e7f89 */ /* 0x00062c00000e0000 */
[----:B------:R3:W-:Y:S01]  /*dd10*/  LDGSTS.E.BYPASS.LTC128B.128 [R17+0x5400], desc[UR50][R2.64+0x100], !P3 ;  /* 0x0540010002117fae */ /* 0x0007e2000d901d72 */
[----:B------:R-:W-:-:S03]  /*dd20*/  LOP3.LUT P3, RZ, R22, 0x4000, RZ, 0xc0, !PT ;  /* 0x0000400016ff7812 */ /* 0x000fc6000786c0ff */
[----:B------:R3:W-:Y:S04]  /*dd30*/  LDGSTS.E.BYPASS.LTC128B.128 [R17+0x7400], desc[UR50][R2.64+0x180], !P6 ;  /* 0x0740018002117fae */ /* 0x0007e8000f101d72 */
[----:B------:R3:W-:Y:S04]  /*dd40*/  LDGSTS.E.BYPASS.LTC128B.128 [R17+0x9400], desc[UR50][R2.64+0x200], !P5 ;  /* 0x0940020002117fae */ /* 0x0007e8000e901d72 */
[----:B------:R3:W-:Y:S04]  /*dd50*/  LDGSTS.E.BYPASS.LTC128B.128 [R17+0xb400], desc[UR50][R2.64+0x280], !P4 ;  /* 0x0b40028002117fae */ /* 0x0007e8000e101d72 */
[----:B------:R3:W-:Y:S04]  /*dd60*/  LDGSTS.E.BYPASS.LTC128B.128 [R17+0xd400], desc[UR50][R2.64+0x300], P0 ;  /* 0x0d40030002117fae */ /* 0x0007e80008101d72 */
[----:B0-----:R3:W-:Y:S02]  /*dd70*/  LDGSTS.E.BYPASS.LTC128B.128 [R17+0xf400], desc[UR50][R2.64+0x380], P1 ;  /* 0x0f40038002117fae */ /* 0x0017e40008901d72 */
.L_x_3768:
[----:B------:R-:W-:Y:S02]  /*dd80*/  LOP3.LUT R22, R22, 0xffff7fff, RZ, 0xc0, !PT ;  /* 0xffff7fff16167812 */ /* 0x000fe400078ec0ff */
[----:B---3--:R-:W-:Y:S02]  /*dd90*/  IADD3 R2, P2, R14, R0, RZ ;  /* 0x000000000e027210 */ /* 0x008fe40007f5e0ff */
[----:B------:R-:W-:-:S03]  /*dda0*/  @P1 LOP3.LUT R22, R22, 0x8000, RZ, 0xfc, !PT ;  /* 0x0000800016161812 */ /* 0x000fc600078efcff */
[----:B------:R-:W-:Y:S01]  /*ddb0*/  IMAD.X R3, RZ, RZ, R10, P2 ;  /* 0x000000ffff037224 */ /* 0x000fe200010e060a */
[C---:B------:R-:W-:Y:S02]  /*ddc0*/  LOP3.LUT P1, RZ, R22.reuse, 0x80, RZ, 0xc0, !PT ;  /* 0x0000008016ff7812 */ /* 0x040fe4000782c0ff */
[----:B------:R-:W-:-:S04]  /*ddd0*/  LOP3.LUT R22, R22, 0xffffbfff, RZ, 0xc0, !PT ;  /* 0xffffbfff16167812 */ /* 0x000fc800078ec0ff */
[----:B------:R-:W-:-:S04]  /*dde0*/  @P3 LOP3.LUT R22, R22, 0x4000, RZ, 0xfc, !PT ;  /* 0x0000400016163812 */ /* 0x000fc800078efcff */
[C---:B------:R-:W-:Y:S02]  /*ddf0*/  LOP3.LUT P3, RZ, R22.reuse, 0x40, RZ, 0xc0, !PT ;  /* 0x0000004016ff7812 */ /* 0x040fe4000786c0ff */
[C---:B------:R-:W-:Y:S01]  /*de00*/  LOP3.LUT P2, RZ, R22.reuse, 0x20, RZ, 0xc0, !PT ;  /* 0x0000002016ff7812 */ /* 0x040fe2000784c0ff */
[----:B------:R-:W-:Y:S01]  /*de10*/  @!PT LDS RZ, [RZ] ;  /* 0x00000000fffff984 */ /* 0x000fe20000000800 */
[----:B------:R-:W-:Y:S01]  /*de20*/  @!PT LDS RZ, [RZ] ;  /* 0x00000000fffff984 */ /* 0x000fe20000000800 */
[----:B------:R-:W-:Y:S01]  /*de30*/  @!PT LDS RZ, [RZ] ;  /* 0x00000000fffff984 */ /* 0x000fe20000000800 */
[----:B------:R0:W-:Y:S01]  /*de40*/  LDGSTS.E.BYPASS.LTC128B.128 [R17+0x1c00], desc[UR50][R2.64], !P1 ;  /* 0x01c0000002117fae */ /* 0x0001e2000c901d72 */
[C---:B------:R-:W-:Y:S02]  /*de50*/  LOP3.LUT P6, RZ, R22.reuse, 0x10, RZ, 0xc0, !PT ;  /* 0x0000001016ff7812 */ /* 0x040fe400078cc0ff */
[----:B------:R-:W-:-:S07]  /*de60*/  LOP3.LUT P1, RZ, R22, 0x8000, RZ, 0xc0, !PT ;  /* 0x0000800016ff7812 */ /* 0x000fce000782c0ff */
[----:B------:R0:W-:Y:S01]  /*de70*/  LDGSTS.E.BYPASS.LTC128B.128 [R17+0x3c00], desc[UR50][R2.64+0x80], !P3 ;  /* 0x03c0008002117fae */ /* 0x0001e2000d901d72 */
[----:B------:R-:W-:-:S03]  /*de80*/  LOP3.LUT P3, RZ, R22, 0x4000, RZ, 0xc0, !PT ;  /* 0x0000400016ff7812 */ /* 0x000fc6000786c0ff */
        /* <DEDUP_REMOVED lines=8> */
.L_x_3678:
[----:B------:R-:W-:Y:S02]  /*df10*/  PLOP3.LUT P1, PT, P1, P0, PT, 0xa2, 0x0 ;  /* 0x000000000000781c */ /* 0x000fe40000f21472 */
[----:B------:R-:W-:-:S08]  /*df20*/  @P0 R2UR P1, UR4, R6 ;  /* 0x00000000060402ca */ /* 0x000fd00000020000 */
[----:B------:R-:W-:-:S05]  /*df30*/  @P0 PLOP3.LUT P0, PT, P1, PT, PT, 0x80, 0x0 ;  /* 0x000000000000081c */ /* 0x000fca0000f0f070 */
[----:B------:R-:W-:Y:S01]  /*df40*/  @!P1 SYNCS.ARRIVE.TRANS64.RED.A0T1 RZ, [UR4+0x28c50], RZ ;  /* 0x028c50ffffff99a7 */ /* 0x000fe20008200404 */
[----:B------:R-:W-:Y:S07]  /*df50*/  @!P1 ARRIVES.LDGSTSBAR.64.TRANSCNT [UR4+0x28c50] ;  /* 0x028c5000ff0099b0 */ /* 0x000fee0008000a84 */
[----:B------:R-:W-:Y:S05]  /*df60*/  @P0 BRA.U.ANY `(.L_x_3678) ;  /* 0xfffffffd00e80947 */ /* 0x000fea000393ffff */
[----:B------:R-:W-:Y:S01]  /*df70*/  NOP ;  /* 0x0000000000007918 */ /* 0x000fe20000000000 */
[----:B0-----:R-:W-:-:S04]  /*df80*/  MOV R2, UR36 ;  /* 0x0000002400027c02 */ /* 0x001fc80008000f00 */
[----:B------:R-:W-:-:S13]  /*df90*/  ISETP.NE.AND P2, PT, R2, 0x3, PT ;  /* 0x000000030200780c */ /* 0x000fda0003f45270 */
[----:B------:R-:W-:Y:S05]  /*dfa0*/  @!P2 BRA `(.L_x_3679) ;  /* 0x000000000004a947 */ /* 0x000fea0003800000 */
[----:B------:R-:W-:Y:S01]  /*dfb0*/  BPT.TRAP 0x1 ;  /* 0x000000040000795c */ /* 0x000fe20000300000 */
.L_x_3679:
[----:B------:R3:W-:Y:S01]  /*dfc0*/  SYNCS.ARRIVE.TRANS64.A1T0 RZ, [R6+URZ+0x28c50], RZ ;  /* 0x028c50ff06ff79a7 */ /* 0x0007e2000810003f */
[----:B------:R-:W-:Y:S05]  /*dfd0*/  @P3 BRA `(.L_x_3680) ;  /* 0xfffffff000543947 */ /* 0x000fea000383ffff */
.L_x_3667:
[----:B------:R-:W-:Y:S05]  /*dfe0*/  BSYNC B0 ;  /* 0x0000000000007941 */ /* 0x000fea0003800000 */
.L_x_3666:
[----:B------:R-:W4:Y:S01]  /*dff0*/  S2R R2, SR_TID.X ;  /* 0x0000000000027919 */ /* 0x000f220000002100 */
[----:B------:R-:W-:Y:S01]  /*e000*/  VIADD R24, R24, 0x1 ;  /* 0x0000000118187836 */ /* 0x000fe20000000000 */
[----:B------:R-:W-:Y:S04]  /*e010*/  BSSY B0, `(.L_x_3681) ;  /* 0x0000013000007945 */ /* 0x000fe80003800000 */
[----:B------:R-:W-:-:S04]  /*e020*/  ISETP.NE.AND P0, PT, R24, 0x2, PT ;  /* 0x000000021800780c */ /* 0x000fc80003f05270 */
[----:B------:R-:W-:-:S04]  /*e030*/  SEL R0, RZ, 0x1, P0 ;  /* 0x00000001ff007807 */ /* 0x000fc80000000000 */
[----:B------:R-:W-:Y:S02]  /*e040*/  LOP3.LUT R25, R25, R0, RZ, 0x3c, !PT ;  /* 0x0000000019197212 */ /* 0x000fe400078e3cff */
[----:B----4-:R-:W-:-:S04]  /*e050*/  LOP3.LUT R2, R2, 0x7f, RZ, 0xc0, !PT ;  /* 0x0000007f02027812 */ /* 0x010fc800078ec0ff */
[----:B------:R-:W-:-:S13]  /*e060*/  ISETP.NE.AND P1, PT, R2, RZ, PT ;  /* 0x000000ff0200720c */ /* 0x000fda0003f25270 */
[----:B------:R-:W-:Y:S05]  /*e070*/  @P1 BRA `(.L_x_3682) ;  /* 0x0000000000301947 */ /* 0x000fea0003800000 */
[----:B------:R-:W4:Y:S01]  /*e080*/  S2R R5, SR_LANEID ;  /* 0x0000000000057919 */ /* 0x000f220000000000 */
[----:B------:R-:W-:Y:S01]  /*e090*/  VOTEU.ANY UR4, UPT, PT ;  /* 0x0000000000047886 */ /* 0x000fe200038e0100 */
[----:B------:R-:W5:Y:S01]  /*e0a0*/  LDC.64 R2, c[0x0][0xc60] ;  /* 0x00031800ff027b82 */ /* 0x000f620000000a00 */
[----:B------:R-:W4:Y:S02]  /*e0b0*/  FLO.U32 R0, UR4 ;  /* 0x0000000400007d00 */ /* 0x000f2400080e0000 */
[----:B----4-:R-:W-:-:S06]  /*e0c0*/  ISETP.EQ.U32.AND P1, PT, R0, R5, PT ;  /* 0x000000050000720c */ /* 0x010fcc0003f22070 */
[----:B------:R-:W5:Y:S07]  /*e0d0*/  POPC R5, UR4 ;  /* 0x0000000400057d09 */ /* 0x000f6e0008000000 */
[----:B-----5:R-:W4:Y:S01]  /*e0e0*/  @P1 ATOMG.E.ADD.STRONG.GPU PT, R3, desc[UR50][R2.64], R5 ;  /* 0x00000005020319a8 */ /* 0x020f2200081ee1f2 */
[----:B0-----:R-:W0:Y:S02]  /*e0f0*/  S2R R4, SR_LTMASK ;  /* 0x0000000000047919 */ /* 0x001e240000003900 */
[----:B0-----:R-:W-:-:S04]  /*e100*/  LOP3.LUT R4, R4, UR4, RZ, 0xc0, !PT ;  /* 0x0000000404047c12 */ /* 0x001fc8000f8ec0ff */
[----:B------:R-:W0:Y:S01]  /*e110*/  POPC R7, R4 ;  /* 0x0000000400077309 */ /* 0x000e220000000000 */
[----:B----4-:R-:W0:Y:S02]  /*e120*/  SHFL.IDX PT, R0, R3, R0, 0x1f ;  /* 0x00001f0003007589 */ /* 0x010e2400000e0000 */
[----:B0-----:R-:W-:-:S07]  /*e130*/  IADD3 R16, R0, UR37, R7 ;  /* 0x0000002500107c10 */ /* 0x001fce000fffe007 */
.L_x_3682:
[----:B------:R-:W-:Y:S05]  /*e140*/  BSYNC B0 ;  /* 0x0000000000007941 */ /* 0x000fea0003800000 */
.L_x_3681:
[----:B------:R-:W-:-:S07]  /*e150*/  SEL R24, R24, RZ, P0 ;  /* 0x000000ff18187207 */ /* 0x000fce0000000000 */
.L_x_3641:
[----:B------:R-:W-:Y:S05]  /*e160*/  BSYNC B7 ;  /* 0x0000000000077941 */ /* 0x000fea0003800000 */
.L_x_3639:
[----:B------:R-:W-:-:S13]  /*e170*/  LOP3.LUT P0, RZ, R22, 0x2000, RZ, 0xc0, !PT ;  /* 0x0000200016ff7812 */ /* 0x000fda000780c0ff */
[----:B------:R-:W-:Y:S05]  /*e180*/  @!P0 BRA `(.L_x_3683) ;  /* 0x0000000000248947 */ /* 0x000fea0003800000 */
[----:B------:R-:W-:Y:S05]  /*e190*/  WARPSYNC.ALL ;  /* 0x0000000000007948 */ /* 0x000fea0003800000 */
[----:B------:R-:W4:Y:S08]  /*e1a0*/  S2UR UR5, SR_CgaCtaId ;  /* 0x00000000000579c3 */ /* 0x000f300000008800 */
[----:B------:R-:W-:Y:S06]  /*e1b0*/  BAR.SYNC.DEFER_BLOCKING 0x5, 0x180 ;  /* 0x0146000000007b1d */ /* 0x000fec0000010000 */
[----:B------:R-:W-:-:S02]  /*e1c0*/  UMOV UR4, 0x400 ;  /* 0x0000040000047882 */ /* 0x000fc40000000000 */
[----:B----4-:R-:W-:-:S06]  /*e1d0*/  ULEA UR4, UR5, UR4, 0x18 ;  /* 0x0000000405047291 */ /* 0x010fcc000f8ec03f */
[----:B------:R-:W-:-:S05]  /*e1e0*/  IMAD.U32 R23, RZ, RZ, UR4 ;  /* 0x00000004ff177e24 */ /* 0x000fca000f8e00ff */
[----:B------:R4:W0:Y:S01]  /*e1f0*/  LDS.128 R16, [R23+0x28cd0] ;  /* 0x028cd00017107984 */ /* 0x0008220000000c00 */
[----:B------:R-:W-:Y:S06]  /*e200*/  BAR.ARV 0x4, 0x180 ;  /* 0x0106000000007b1d */ /* 0x000fec0000002000 */
[----:B------:R-:W-:Y:S05]  /*e210*/  BRA `(.L_x_3684) ;  /* 0x0000000800407947 */ /* 0x000fea0003800000 */
.L_x_3683:
[----:B------:R-:W4:Y:S01]  /*e220*/  S2R R0, SR_TID.X ;  /* 0x0000000000007919 */ /* 0x000f220000002100 */
[----:B------:R-:W-:Y:S01]  /*e230*/  UMOV UR4, 0xffffffff ;  /* 0xffffffff00047882 */ /* 0x000fe20000000000 */
[----:B----4-:R-:W-:-:S04]  /*e240*/  LOP3.LUT R8, R0, 0x1f, RZ, 0xc0, !PT ;  /* 0x0000001f00087812 */ /* 0x010fc800078ec0ff */
[----:B------:R-:W-:Y:S01]  /*e250*/  ISETP.NE.AND P0, PT, R8, 0x1f, PT ;  /* 0x0000001f0800780c */ /* 0x000fe20003f05270 */
[----:B------:R-:W-:-:S12]  /*e260*/  BRA.DIV UR4, `(.L_x_3685) ;  /* 0x0000003204107947 */ /* 0x000fd8000b800000 */
[----:B------:R-:W-:Y:S01]  /*e270*/  IMAD.IADD R5, R19, 0x1, R8 ;  /* 0x0000000113057824 */ /* 0x000fe200078e0208 */
[----:B------:R-:W-:-:S04]  /*e280*/  ULDC UR4, c[0x0][0xc3c] ;  /* 0x00030f0000047ab9 */ /* 0x000fc80000000800 */
[----:B------:R-:W-:-:S13]  /*e290*/  ISETP.GE.OR P1, PT, R5, UR4, !P0 ;  /* 0x0000000405007c0c */ /* 0x000fda000c726670 */
[----:B------:R-:W4:Y:S02]  /*e2a0*/  @!P1 LDC.64 R2, c[0x0][0xc80] ;  /* 0x00032000ff029b82 */ /* 0x000f240000000a00 */
[----:B----4-:R-:W-:-:S06]  /*e2b0*/  @!P1 IMAD.WIDE R2, R5, 0x4, R2 ;  /* 0x0000000405029825 */ /* 0x010fcc00078e0202 */
[----:B------:R-:W4:Y:S01]  /*e2c0*/  @!P1 LDG.E R2, desc[UR50][R2.64] ;  /* 0x0000003202029981 */ /* 0x000f22000c1e1900 */
[----:B------:R-:W-:Y:S01]  /*e2d0*/  IMAD.MOV.U32 R5, RZ, RZ, RZ ;  /* 0x000000ffff057224 */ /* 0x000fe200078e00ff */
[C---:B------:R-:W-:Y:S02]  /*e2e0*/  ISETP.GE.U32.AND P2, PT, R8.reuse, 0x2, PT ;  /* 0x000000020800780c */ /* 0x040fe40003f46070 */
[C---:B------:R-:W-:Y:S01]  /*e2f0*/  ISETP.GE.U32.AND P3, PT, R8.reuse, 0x4, PT ;  /* 0x000000040800780c */ /* 0x040fe20003f66070 */
[----:B------:R-:W-:Y:S01]  /*e300*/  SHFL.IDX PT, R0, R16, RZ, 0x1f ;  /* 0x00001fff10007589 */ /* 0x000fe200000e0000 */
[C---:B------:R-:W-:Y:S02]  /*e310*/  ISETP.GE.U32.AND P4, PT, R8.reuse, 0x8, PT ;  /* 0x000000080800780c */ /* 0x040fe40003f86070 */
[C---:B------:R-:W-:Y:S01]  /*e320*/  ISETP.GE.U32.AND P5, PT, R8.reuse, 0x10, PT ;  /* 0x000000100800780c */ /* 0x040fe20003fa6070 */
[----:B0-----:R-:W-:Y:S01]  /*e330*/  SHFL.IDX PT, R4, R16, 0x1, 0x1f ;  /* 0x00201f0010047f89 */ /* 0x001fe200000e0000 */
[----:B----4-:R-:W-:Y:S01]  /*e340*/  @!P1 IMAD.MOV.U32 R5, RZ, RZ, R2 ;  /* 0x000000ffff059224 */ /* 0x010fe200078e0002 */
[----:B------:R-:W-:-:S04]  /*e350*/  ISETP.NE.AND P1, PT, R8, RZ, PT ;  /* 0x000000ff0800720c */ /* 0x000fc80003f25270 */
[----:B------:R-:W2:Y:S02]  /*e360*/  SHFL.UP PT, R14, R5, 0x1, RZ ;  /* 0x04200000050e7989 */ /* 0x000ea400000e00ff */
[----:B--23--:R-:W-:-:S05]  /*e370*/  SEL R6, R14, RZ, P1 ;  /* 0x000000ff0e067207 */ /* 0x00cfca0000800000 */
        /* <DEDUP_REMOVED lines=14> */
.L_x_3778:
[----:B------:R-:W-:Y:S02]  /*e460*/  ULDC UR4, c[0x0][0xc38] ;  /* 0x00030e0000047ab9 */ /* 0x000fe40000000800 */
[----:B------:R-:W-:-:S04]  /*e470*/  IMAD.U32 R7, RZ, RZ, UR4 ;  /* 0x00000004ff077e24 */ /* 0x000fc8000f8e00ff */
[----:B--2---:R-:W-:-:S04]  /*e480*/  IMAD R14, R14, R7, RZ ;  /* 0x000000070e0e7224 */ /* 0x004fc800078e02ff */
[----:B------:R-:W-:-:S05]  /*e490*/  IMAD.IADD R9, R4, 0x1, R14 ;  /* 0x0000000104097824 */ /* 0x000fca00078e020e */
[----:B------:R-:W-:-:S13]  /*e4a0*/  ISETP.GT.AND P6, PT, R9, R0, PT ;  /* 0x000000000900720c */ /* 0x000fda0003fc4270 */
[----:B------:R-:W-:Y:S05]  /*e4b0*/  @P6 BRA `(.L_x_3686) ;  /* 0x00000000009c6947 */ /* 0x000fea0003800000 */
.L_x_3691:
[----:B0-----:R-:W0:Y:S01]  /*e4c0*/  LDC R2, c[0x0][0xc3c] ;  /* 0x00030f00ff027b82 */ /* 0x001e220000000800 */
[----:B------:R-:W-:-:S05]  /*e4d0*/  VIADD R19, R19, 0x1f ;  /* 0x0000001f13137836 */ /* 0x000fca0000000000 */
        /* <DEDUP_REMOVED lines=12> */
.L_x_3689:
[----:B------:R-:W-:Y:S05]  /*e5a0*/  BSYNC B0 ;  /* 0x0000000000007941 */ /* 0x000fea0003800000 */
.L_x_3688:
        /* <DEDUP_REMOVED lines=18> */
.L_x_3786:
[----:B------:R-:W-:Y:S02]  /*e6d0*/  ULDC UR4, c[0x0][0xc38] ;  /* 0x00030e0000047ab9 */ /* 0x000fe40000000800 */
[----:B------:R-:W-:-:S04]  /*e6e0*/  IMAD.U32 R7, RZ, RZ, UR4 ;  /* 0x00000004ff077e24 */ /* 0x000fc8000f8e00ff */
[----:B--2---:R-:W-:-:S04]  /*e6f0*/  IMAD R14, R14, R7, RZ ;  /* 0x000000070e0e7224 */ /* 0x004fc800078e02ff */
[----:B------:R-:W-:-:S05]  /*e700*/  IMAD.IADD R9, R14, 0x1, R9 ;  /* 0x000000010e097824 */ /* 0x000fca00078e0209 */
[----:B------:R-:W-:-:S13]  /*e710*/  ISETP.GT.AND P6, PT, R9, R0, PT ;  /* 0x000000000900720c */ /* 0x000fda0003fc4270 */
[----:B------:R-:W-:Y:S05]  /*e720*/  @!P6 BRA `(.L_x_3691) ;  /* 0xfffffffc0064e947 */ /* 0x000fea000383ffff */
.L_x_3686:
        /* <DEDUP_REMOVED lines=8> */
.L_x_3790:
[----:B------:R-:W-:Y:S01]  /*e7b0*/  ISETP.NE.AND P0, PT, R3, RZ, PT ;  /* 0x000000ff0300720c */ /* 0x000fe20003f05270 */
[----:B------:R-:W-:-:S12]  /*e7c0*/  IMAD.MOV.U32 R14, RZ, RZ, RZ ;  /* 0x000000ffff0e7224 */ /* 0x000fd800078e00ff */
[----:B------:R-:W-:Y:S05]  /*e7d0*/  @!P0 BRA `(.L_x_3693) ;  /* 0x0000000000108947 */ /* 0x000fea0003800000 */
[----:B------:R-:W-:Y:S01]  /*e7e0*/  UMOV UR4, 0xffffffff ;  /* 0xffffffff00047882 */ /* 0x000fe20000000000 */
[----:B------:R-:W-:Y:S02]  /*e7f0*/  VIADD R12, R4, 0xffffffff ;  /* 0xffffffff040c7836 */ /* 0x000fe40000000000 */
[----:B------:R-:W-:Y:S05]  /*e800*/  BRA.DIV UR4, `(.L_x_3694) ;  /* 0x0000003204d07947 */ /* 0x000fea000b800000 */
[----:B------:R4:W0:Y:S02]  /*e810*/  SHFL.IDX PT, R14, R2, R12, 0x1f ;  /* 0x00001f0c020e7589 */ /* 0x00082400000e0000 */
.L_x_3693:
[----:B---3--:R-:W-:Y:S01]  /*e820*/  IABS R6, R5 ;  /* 0x0000000500067213 */ /* 0x008fe20000000000 */
[----:B0-----:R-:W-:Y:S01]  /*e830*/  IMAD R16, R14, R7, R16 ;  /* 0x000000070e107224 */ /* 0x001fe200078e0210 */
[----:B------:R-:W-:Y:S02]  /*e840*/  IADD3 R19, R4, R19, RZ ;  /* 0x0000001304137210 */ /* 0x000fe40007ffe0ff */
[----:B------:R-:W0:Y:S01]  /*e850*/  I2F.RP R8, R6 ;  /* 0x0000000600087306 */ /* 0x000e220000209400 */
[----:B------:R-:W-:-:S05]  /*e860*/  IMAD.IADD R10, R0, 0x1, -R16 ;  /* 0x00000001000a7824 */ /* 0x000fca00078e0a10 */
[----:B------:R-:W-:Y:S02]  /*e870*/  IABS R0, R10 ;  /* 0x0000000a00007213 */ /* 0x000fe40000000000 */
[----:B0-----:R-:W4:Y:S02]  /*e880*/  MUFU.RCP R8, R8 ;  /* 0x0000000800087308 */ /* 0x001f240000001000 */
[----:B----4-:R-:W-:-:S06]  /*e890*/  VIADD R2, R8, 0xffffffe ;  /* 0x0ffffffe08027836 */ /* 0x010fcc0000000000 */
[----:B------:R0:W3:Y:S02]  /*e8a0*/  F2I.FTZ.U32.TRUNC.NTZ R3, R2 ;  /* 0x0000000200037305 */ /* 0x0000e4000021f000 */
[----:B0-----:R-:W-:Y:S01]  /*e8b0*/  IMAD.MOV.U32 R2, RZ, RZ, RZ ;  /* 0x000000ffff027224 */ /* 0x001fe200078e00ff */
[----:B---3--:R-:W-:-:S05]  /*e8c0*/  IADD3 R7, RZ, -R3, RZ ;  /* 0x80000003ff077210 */ /* 0x008fca0007ffe0ff */
[----:B------:R-:W-:-:S04]  /*e8d0*/  IMAD R7, R7, R6, RZ ;  /* 0x0000000607077224 */ /* 0x000fc800078e02ff */
[----:B------:R-:W-:Y:S01]  /*e8e0*/  IMAD.HI.U32 R3, R3, R7, R2 ;  /* 0x0000000703037227 */ /* 0x000fe200078e0002 */
[----:B------:R-:W-:-:S05]  /*e8f0*/  IABS R7, R5 ;  /* 0x0000000500077213 */ /* 0x000fca0000000000 */
[----:B------:R-:W-:Y:S02]  /*e900*/  IMAD.MOV R7, RZ, RZ, -R7 ;  /* 0x000000ffff077224 */ /* 0x000fe400078e0a07 */
        /* <DEDUP_REMOVED lines=12> */
[--C-:B------:R-:W-:Y:S02]  /*e9d0*/  IMAD.MOV R0, RZ, RZ, -R3.reuse ;  /* 0x000000ffff007224 */ /* 0x100fe400078e0a03 */
[----:B------:R-:W-:Y:S02]  /*e9e0*/  IMAD.MOV.U32 R18, RZ, RZ, R3 ;  /* 0x000000ffff127224 */ /* 0x000fe400078e0003 */
[----:B------:R-:W-:Y:S01]  /*e9f0*/  IMAD R17, R5, R0, R10 ;  /* 0x0000000005117224 */ /* 0x000fe200078e020a */
[----:B------:R-:W-:Y:S06]  /*ea00*/  BRA `(.L_x_3695) ;  /* 0x00000000001c7947 */ /* 0x000fec0003800000 */
.L_x_3687:
[----:B------:R-:W-:Y:S01]  /*ea10*/  UMOV UR4, URZ ;  /* 0x0000003f00047c82 */ /* 0x000fe20008000000 */
[----:B------:R-:W-:Y:S01]  /*ea20*/  UMOV UR5, URZ ;  /* 0x0000003f00057c82 */ /* 0x000fe20008000000 */
[----:B------:R-:W-:Y:S01]  /*ea30*/  ULDC UR6, c[0x0][0xc3c] ;  /* 0x00030f0000067ab9 */ /* 0x000fe20000000800 */
[----:B------:R-:W-:Y:S02]  /*ea40*/  IMAD.MOV.U32 R16, RZ, RZ, R0 ;  /* 0x000000ffff107224 */ /* 0x000fe400078e0000 */
[----:B------:R-:W-:Y:S02]  /*ea50*/  IMAD.U32 R17, RZ, RZ, UR4 ;  /* 0x00000004ff117e24 */ /* 0x000fe4000f8e00ff */
[----:B------:R-:W-:Y:S02]  /*ea60*/  IMAD.U32 R18, RZ, RZ, UR5 ;  /* 0x00000005ff127e24 */ /* 0x000fe4000f8e00ff */
[----:B------:R-:W-:-:S07]  /*ea70*/  IMAD.U32 R19, RZ, RZ, UR6 ;  /* 0x00000006ff137e24 */ /* 0x000fce000f8e00ff */
.L_x_3695:
        /* <DEDUP_REMOVED lines=10> */
.L_x_3684:
[----:B------:R-:W-:Y:S02]  /*eb20*/  ULDC UR4, c[0x0][0xc3c] ;  /* 0x00030f0000047ab9 */ /* 0x000fe40000000800 */
[----:B0-----:R-:W-:-:S13]  /*eb30*/  ISETP.GE.AND P0, PT, R19, UR4, PT ;  /* 0x0000000413007c0c */ /* 0x001fda000bf06270 */
[----:B------:R-:W-:Y:S05]  /*eb40*/  @!P0 BRA `(.L_x_3696) ;  /* 0xffffffb800c48947 */ /* 0x000fea000383ffff */
[----:B------:R-:W-:Y:S05]  /*eb50*/  BSYNC B8 ;  /* 0x0000000000087941 */ /* 0x000fea0003800000 */
.L_x_3635:
[----:B-1----:R-:W5:Y:S01]  /*eb60*/  LDL.LU R0, [R1+0x24] ;  /* 0x0000240001007983 */ /* 0x002f620000300800 */
[----:B------:R-:W-:Y:S01]  /*eb70*/  BSSY B0, `(.L_x_3697) ;  /* 0x000000b000007945 */ /* 0x000fe20003800000 */
[----:B------:R-:W0:Y:S01]  /*eb80*/  S2R R5, SR_CgaCtaId ;  /* 0x0000000000057919 */ /* 0x000e220000008800 */
[----:B-----5:R-:W-:-:S05]  /*eb90*/  VIADD R0, R0, 0x1 ;  /* 0x0000000100007836 */ /* 0x020fca0000000000 */
[----:B------:R-:W-:-:S04]  /*eba0*/  LEA.HI R2, R0, R0, RZ, 0x1 ;  /* 0x0000000000027211 */ /* 0x000fc800078f08ff */
[----:B------:R-:W-:Y:S02]  /*ebb0*/  LOP3.LUT R3, R2, 0xfffffffe, RZ, 0xc0, !PT ;  /* 0xfffffffe02037812 */ /* 0x000fe400078ec0ff */
[----:B------:R-:W-:-:S03]  /*ebc0*/  MOV R2, 0x400 ;  /* 0x0000040000027802 */ /* 0x000fc60000000f00 */
[----:B------:R-:W-:Y:S01]  /*ebd0*/  IMAD.IADD R0, R0, 0x1, -R3 ;  /* 0x0000000100007824 */ /* 0x000fe200078e0a03 */
[----:B0-----:R-:W-:-:S04]  /*ebe0*/  LEA R5, R5, R2, 0x18 ;  /* 0x0000000205057211 */ /* 0x001fc800078ec0ff */
[----:B------:R-:W-:-:S04]  /*ebf0*/  SHF.L.U32 R0, R0, 0x1f, RZ ;  /* 0x0000001f00007819 */ /* 0x000fc800000006ff */
[----:B------:R-:W0:Y:S02]  /*ec00*/  SYNCS.PHASECHK.TRANS64.TRYWAIT P0, [R5+URZ+0x28c20], R0 ;  /* 0x028c2000050075a7 */ /* 0x000e24000800017f */
[----:B0-----:R-:W-:Y:S05]  /*ec10*/  @!P0 BRA `(.L_x_3698) ;  /* 0x0000002c00f08947 */ /* 0x001fea0003800000 */
.L_x_3793:
[----:B------:R-:W-:Y:S05]  /*ec20*/  BSYNC B0 ;  /* 0x0000000000007941 */ /* 0x000fea0003800000 */
.L_x_3697:
[----:B------:R-:W-:-:S03]  /*ec30*/  UMOV UR4, 0xffffffff ;  /* 0xffffffff00047882 */ /* 0x000fc60000000000 */
[----:B------:R-:W-:Y:S05]  /*ec40*/  BRA.DIV UR4, `(.L_x_3699) ;  /* 0x0000002e04f87947 */ /* 0x000fea000b800000 */
[----:B0-----:R-:W0:Y:S02]  /*ec50*/  S2R R0, SR_TID.X ;  /* 0x0000000000007919 */ /* 0x001e240000002100 */
[----:B0-----:R-:W-:-:S04]  /*ec60*/  SHF.R.U32.HI R0, RZ, 0x5, R0 ;  /* 0x00000005ff007819 */ /* 0x001fc80000011600 */
[----:B------:R-:W-:-:S05]  /*ec70*/  LOP3.LUT R0, R0, 0x3, RZ, 0xc0, !PT ;  /* 0x0000000300007812 */ /* 0x000fca00078ec0ff */
[----:B------:R0:W1:Y:S02]  /*ec80*/  SHFL.IDX PT, R14, R0, RZ, 0x1f ;  /* 0x00001fff000e7589 */ /* 0x00006400000e0000 */
.L_x_3796:
[----:B-1----:R-:W-:Y:S01]  /*ec90*/  ISETP.NE.AND P0, PT, R14, RZ, PT ;  /* 0x000000ff0e00720c */ /* 0x002fe20003f05270 */
[----:B------:R-:W-:-:S12]  /*eca0*/  BSSY B0, `(.L_x_3700) ;  /* 0x0000024000007945 */ /* 0x000fd80003800000 */
[----:B------:R-:W-:Y:S05]  /*ecb0*/  @P0 BRA `(.L_x_3701) ;  /* 0x0000000000880947 */ /* 0x000fea0003800000 */
[----:B------:R-:W-:-:S03]  /*ecc0*/  UMOV UR4, 0xffffffff ;  /* 0xffffffff00047882 */ /* 0x000fc60000000000 */
[----:B------:R-:W-:Y:S05]  /*ecd0*/  BRA.DIV UR4, `(.L_x_3702) ;  /* 0x0000003204087947 */ /* 0x000fea000b800000 */
[----:B------:R-:W-:-:S13]  /*ece0*/  ELECT P6, URZ, PT ;  /* 0x00000000003f782f */ /* 0x000fda00038c0000 */
.L_x_3799:
[----:B------:R-:W-:Y:S05]  /*ecf0*/  @!P6 BRA `(.L_x_3701) ;  /* 0x000000000078e947 */ /* 0x000fea0003800000 */
[----:B------:R-:W-:-:S06]  /*ed00*/  ULOP3.LUT UR4, UR39, 0x2, URZ, 0xfc, !UPT ;  /* 0x0000000227047892 */ /* 0x000fcc000f8efc3f */
[----:B0-----:R-:W-:-:S05]  /*ed10*/  IMAD.U32 R0, RZ, RZ, UR4 ;  /* 0x00000004ff007e24 */ /* 0x001fca000f8e00ff */
[----:B------:R-:W-:-:S13]  /*ed20*/  ISETP.NE.AND P0, PT, R0, 0x3, PT ;  /* 0x000000030000780c */ /* 0x000fda0003f05270 */
[----:B------:R-:W-:Y:S05]  /*ed30*/  @!P0 BRA `(.L_x_3703) ;  /* 0x0000000000048947 */ /* 0x000fea0003800000 */
[----:B------:R-:W-:Y:S01]  /*ed40*/  BPT.TRAP 0x1 ;  /* 0x000000040000795c */ /* 0x000fe20000300000 */
.L_x_3703:
[C---:B------:R-:W-:Y:S01]  /*ed50*/  LEA R3, R24.reuse, R5, 0x3 ;  /* 0x0000000518037211 */ /* 0x040fe200078e18ff */
[----:B------:R-:W-:Y:S01]  /*ed60*/  VIADD R24, R24, 0x1 ;  /* 0x0000000118187836 */ /* 0x000fe20000000000 */
[----:B------:R-:W-:-:S04]  /*ed70*/  SHF.L.U32 R2, R25, 0x1f, RZ ;  /* 0x0000001f19027819 */ /* 0x000fc800000006ff */
[----:B------:R-:W0:Y:S01]  /*ed80*/  SYNCS.PHASECHK.TRANS64.TRYWAIT P1, [R3+URZ+0x28c40], R2 ;  /* 0x028c4002030075a7 */ /* 0x000e22000802017f */
[----:B------:R-:W-:-:S04]  /*ed90*/  ISETP.NE.AND P2, PT, R24, 0x2, PT ;  /* 0x000000021800780c */ /* 0x000fc80003f45270 */
[----:B------:R-:W-:Y:S01]  /*eda0*/  SEL R0, RZ, 0x1, P2 ;  /* 0x00000001ff007807 */ /* 0x000fe20001000000 */
[----:B0-----:R-:W-:Y:S08]  /*edb0*/  @!P1 BRA `(.L_x_3704) ;  /* 0x0000002c00f09947 */ /* 0x001ff00003800000 */
.L_x_3800:
[----:B------:R-:W-:Y:S02]  /*edc0*/  SEL R24, R24, RZ, P2 ;  /* 0x000000ff18187207 */ /* 0x000fe40001000000 */
[----:B------:R-:W-:Y:S01]  /*edd0*/  LOP3.LUT R0, R25, R0, RZ, 0x3c, !PT ;  /* 0x0000000019007212 */ /* 0x000fe200078e3cff */
[----:B------:R-:W-:Y:S06]  /*ede0*/  @!P0 BRA `(.L_x_3705) ;  /* 0x0000000000048947 */ /* 0x000fec0003800000 */
[----:B------:R-:W-:Y:S01]  /*edf0*/  BPT.TRAP 0x1 ;  /* 0x000000040000795c */ /* 0x000fe20000300000 */
.L_x_3705:
[----:B------:R-:W-:Y:S01]  /*ee00*/  IMAD R5, R24, 0x8, R5 ;  /* 0x0000000818057824 */ /* 0x000fe200078e0205 */
[----:B------:R-:W-:-:S04]  /*ee10*/  SHF.L.U32 R0, R0, 0x1f, RZ ;  /* 0x0000001f00007819 */ /* 0x000fc800000006ff */
[----:B------:R-:W1:Y:S02]  /*ee20*/  SYNCS.PHASECHK.TRANS64.TRYWAIT P1, [R5+URZ+0x28c40], R0 ;  /* 0x028c4000050075a7 */ /* 0x000e64000802017f */
[----:B-1----:R-:W-:Y:S05]  /*ee30*/  @!P1 BRA `(.L_x_3706) ;  /* 0x0000002c00e49947 */ /* 0x002fea0003800000 */
.L_x_3801:
[----:B------:R-:W-:Y:S05]  /*ee40*/  @!P0 BRA `(.L_x_3707) ;  /* 0x0000000000048947 */ /* 0x000fea0003800000 */
[----:B------:R-:W-:Y:S01]  /*ee50*/  BPT.TRAP 0x1 ;  /* 0x000000040000795c */ /* 0x000fe20000300000 */
.L_x_3707:
[----:B------:R-:W5:Y:S02]  /*ee60*/  SYNCS.PHASECHK.TRANS64.TRYWAIT P1, [R3+URZ+0x28c60], R2 ;  /* 0x028c6002030075a7 */ /* 0x000f64000802017f */
[----:B-----5:R-:W-:Y:S05]  /*ee70*/  @!P1 BRA `(.L_x_3708) ;  /* 0x0000002c00e89947 */ /* 0x020fea0003800000 */
.L_x_3802:
[----:B------:R-:W-:Y:S05]  /*ee80*/  @!P0 BRA `(.L_x_3709) ;  /* 0x0000000000048947 */ /* 0x000fea0003800000 */
[----:B------:R-:W-:Y:S01]  /*ee90*/  BPT.TRAP 0x1 ;  /* 0x000000040000795c */ /* 0x000fe20000300000 */
.L_x_3709:
[----:B------:R0:W0:Y:S02]  /*eea0*/  SYNCS.PHASECHK.TRANS64.TRYWAIT P0, [R5+URZ+0x28c60], R0 ;  /* 0x028c6000050075a7 */ /* 0x000024000800017f */
[----:B0-----:R-:W-:Y:S05]  /*eeb0*/  @!P0 NANOSLEEP.SYNCS 0x989680 ;  /* 0x009896800000895d */ /* 0x001fea0003900000 */
[----:B------:R-:W0:Y:S02]  /*eec0*/  @!P0 SYNCS.PHASECHK.TRANS64 P0, [R5+URZ+0x28c60], R0 ;  /* 0x028c6000050085a7 */ /* 0x000e24000800007f */
[----:B0-----:R-:W-:Y:S05]  /*eed0*/  @!P0 BRA `(.L_x_3709) ;  /* 0xfffffffc00f08947 */ /* 0x001fea000383ffff */
.L_x_3701:
[----:B------:R-:W-:Y:S05]  /*eee0*/  BSYNC B0 ;  /* 0x0000000000007941 */ /* 0x000fea0003800000 */
.L_x_3700:
[----:B------:R-:W-:Y:S05]  /*eef0*/  EXIT ;  /* 0x000000000000794d */ /* 0x000fea0003800000 */
.L_x_3580:
[----:B0-----:R-:W-:-:S04]  /*ef00*/  IMAD.U32 R3, RZ, RZ, UR16 ;  /* 0x00000010ff037e24 */ /* 0x001fc8000f8e00ff */
[----:B------:R0:W1:Y:S03]  /*ef10*/  SYNCS.PHASECHK.TRANS64.TRYWAIT P1, [R3+URZ+0x28c50], R0 ;  /* 0x028c5000030075a7 */ /* 0x000066000802017f */
[----:B-1----:R-:W-:Y:S05]  /*ef20*/  @!P1 NANOSLEEP.SYNCS 0x989680 ;  /* 0x009896800000995d */ /* 0x002fea0003900000 */
[----:B------:R-:W1:Y:S02]  /*ef30*/  @!P1 SYNCS.PHASECHK.TRANS64 P1, [R3+URZ+0x28c50], R0 ;  /* 0x028c5000030095a7 */ /* 0x000e64000802007f */
[----:B-1----:R-:W-:Y:S05]  /*ef40*/  @!P1 BRA `(.L_x_3580) ;  /* 0xfffffffc00ec9947 */ /* 0x002fea000383ffff */
[----:B------:R-:W-:Y:S05]  /*ef50*/  BRA `(.L_x_3710) ;  /* 0xffffff2800647947 */ /* 0x000fea000383ffff */
.L_x_3586:
[----:B-1----:R-:W-:-:S04]  /*ef60*/  IMAD.U32 R4, RZ, RZ, UR21 ;  /* 0x00000015ff047e24 */ /* 0x002fc8000f8e00ff */
[----:B------:R1:W2:Y:S03]  /*ef70*/  SYNCS.PHASECHK.TRANS64.TRYWAIT P1, [R4+URZ+0x28c50], R3 ;  /* 0x028c5003040075a7 */ /* 0x0002a6000802017f */
[----:B--2---:R-:W-:Y:S05]  /*ef80*/  @!P1 NANOSLEEP.SYNCS 0x989680 ;  /* 0x009896800000995d */ /* 0x004fea0003900000 */
[----:B------:R-:W2:Y:S02]  /*ef90*/  @!P1 SYNCS.PHASECHK.TRANS64 P1, [R4+URZ+0x28c50], R3 ;  /* 0x028c5003040095a7 */ /* 0x000ea4000802007f */
[----:B--2---:R-:W-:Y:S05]  /*efa0*/  @!P1 BRA `(.L_x_3586) ;  /* 0xfffffffc00ec9947 */ /* 0x004fea000383ffff */
[----:B------:R-:W-:Y:S05]  /*efb0*/  BRA `(.L_x_3585) ;  /* 0xffffff34006c7947 */ /* 0x000fea000383ffff */
.L_x_3590:
[----:B0-----:R-:W-:-:S04]  /*efc0*/  IMAD.U32 R3, RZ, RZ, UR41 ;  /* 0x00000029ff037e24 */ /* 0x001fc8000f8e00ff */
[----:B------:R0:W1:Y:S03]  /*efd0*/  SYNCS.PHASECHK.TRANS64.TRYWAIT P1, [R3+URZ+0x28c00], R0 ;  /* 0x028c0000030075a7 */ /* 0x000066000802017f */
[----:B-1----:R-:W-:Y:S05]  /*efe0*/  @!P1 NANOSLEEP.SYNCS 0x989680 ;  /* 0x009896800000995d */ /* 0x002fea0003900000 */
[----:B------:R-:W1:Y:S02]  /*eff0*/  @!P1 SYNCS.PHASECHK.TRANS64 P1, [R3+URZ+0x28c00], R0 ;  /* 0x028c0000030095a7 */ /* 0x000e64000802007f */
[----:B-1----:R-:W-:Y:S05]  /*f000*/  @!P1 BRA `(.L_x_3590) ;  /* 0xfffffffc00ec9947 */ /* 0x002fea000383ffff */
[----:B------:R-:W-:Y:S05]  /*f010*/  BRA `(.L_x_3711) ;  /* 0xffffff4000c47947 */ /* 0x000fea000383ffff */
.L_x_3594:
[----:B--2---:R2:W3:Y:S02]  /*f020*/  SYNCS.PHASECHK.TRANS64.TRYWAIT P1, [R7+URZ+0x28c30], R8 ;  /* 0x028c3008070075a7 */ /* 0x0044e4000802017f */
[----:B---3--:R-:W-:Y:S05]  /*f030*/  @!P1 NANOSLEEP.SYNCS 0x989680 ;  /* 0x009896800000995d */ /* 0x008fea0003900000 */
[----:B------:R-:W3:Y:S02]  /*f040*/  @!P1 SYNCS.PHASECHK.TRANS64 P1, [R7+URZ+0x28c30], R8 ;  /* 0x028c3008070095a7 */ /* 0x000ee4000802007f */
[----:B---3--:R-:W-:Y:S05]  /*f050*/  @!P1 BRA `(.L_x_3594) ;  /* 0xfffffffc00f09947 */ /* 0x008fea000383ffff */
[----:B------:R-:W-:Y:S05]  /*f060*/  BRA `(.L_x_3593) ;  /* 0xffffff4000e07947 */ /* 0x000fea000383ffff */
.L_x_3599:
[----:B----4-:R4:W0:Y:S02]  /*f070*/  SYNCS.PHASECHK.TRANS64.TRYWAIT P1, [R7+URZ+0x28c50], R8 ;  /* 0x028c5008070075a7 */ /* 0x010824000802017f */
[----:B0-----:R-:W-:Y:S05]  /*f080*/  @!P1 NANOSLEEP.SYNCS 0x989680 ;  /* 0x009896800000995d */ /* 0x001fea0003900000 */
[----:B------:R-:W0:Y:S02]  /*f090*/  @!P1 SYNCS.PHASECHK.TRANS64 P1, [R7+URZ+0x28c50], R8 ;  /* 0x028c5008070095a7 */ /* 0x000e24000802007f */
[----:B0-----:R-:W-:Y:S05]  /*f0a0*/  @!P1 BRA `(.L_x_3599) ;  /* 0xfffffffc00f09947 */ /* 0x001fea000383ffff */
[----:B------:R-:W-:Y:S05]  /*f0b0*/  BRA `(.L_x_3598) ;  /* 0xffffff5000f47947 */ /* 0x000fea000383ffff */
.L_x_3605:
[----:B--2---:R-:W-:-:S04]  /*f0c0*/  IMAD.U32 R4, RZ, RZ, UR21 ;  /* 0x00000015ff047e24 */ /* 0x004fc8000f8e00ff */
[----:B------:R2:W3:Y:S03]  /*f0d0*/  SYNCS.PHASECHK.TRANS64.TRYWAIT P2, [R4+URZ+0x28c30], R7 ;  /* 0x028c3007040075a7 */ /* 0x0004e6000804017f */
[----:B---3--:R-:W-:Y:S05]  /*f0e0*/  @!P2 NANOSLEEP.SYNCS 0x989680 ;  /* 0x009896800000a95d */ /* 0x008fea0003900000 */
[----:B------:R-:W3:Y:S02]  /*f0f0*/  @!P2 SYNCS.PHASECHK.TRANS64 P2, [R4+URZ+0x28c30], R7 ;  /* 0x028c30070400a5a7 */ /* 0x000ee4000804007f */
[----:B---3--:R-:W-:Y:S05]  /*f100*/  @!P2 BRA `(.L_x_3605) ;  /* 0xfffffffc00eca947 */ /* 0x008fea000383ffff */
[----:B------:R-:W-:Y:S05]  /*f110*/  BRA `(.L_x_3604) ;  /* 0xffffff5400e07947 */ /* 0x000fea000383ffff */
.L_x_3610:
[----:B--2---:R-:W-:-:S04]  /*f120*/  IMAD.U32 R8, RZ, RZ, UR21 ;  /* 0x00000015ff087e24 */ /* 0x004fc8000f8e00ff */
[----:B------:R2:W4:Y:S03]  /*f130*/  SYNCS.PHASECHK.TRANS64.TRYWAIT P2, [R8+URZ+0x28c50], R7 ;  /* 0x028c5007080075a7 */ /* 0x000526000804017f */
[----:B----4-:R-:W-:Y:S05]  /*f140*/  @!P2 NANOSLEEP.SYNCS 0x989680 ;  /* 0x009896800000a95d */ /* 0x010fea0003900000 */
[----:B------:R-:W4:Y:S02]  /*f150*/  @!P2 SYNCS.PHASECHK.TRANS64 P2, [R8+URZ+0x28c50], R7 ;  /* 0x028c50070800a5a7 */ /* 0x000f24000804007f */
[----:B----4-:R-:W-:Y:S05]  /*f160*/  @!P2 BRA `(.L_x_3610) ;  /* 0xfffffffc00eca947 */ /* 0x010fea000383ffff */
[----:B------:R-:W-:Y:S05]  /*f170*/  BRA `(.L_x_3609) ;  /* 0xffffff6c00147947 */ /* 0x000fea000383ffff */
.L_x_3647:
[----:B------:R-:W-:Y:S01]  /*f180*/  SHF.R.U32.HI R2, RZ, 0x5, R2 ;  /* 0x00000005ff027819 */ /* 0x000fe20000011602 */
[----:B------:R-:W-:Y:S01]  /*f190*/  BSSY B0, `(.L_x_3712) ;  /* 0x0000009000007945 */ /* 0x000fe20003800000 */
[----:B------:R-:W-:Y:S01]  /*f1a0*/  MOV R12, RZ ;  /* 0x000000ff000c7202 */ /* 0x000fe20000000f00 */
[----:B------:R-:W-:Y:S01]  /*f1b0*/  IMAD.MOV.U32 R11, RZ, RZ, 0x1f ;  /* 0x0000001fff0b7424 */ /* 0x000fe200078e00ff */
[----:B------:R-:W-:Y:S01]  /*f1c0*/  LOP3.LUT R2, R2, 0x3, RZ, 0xc0, !PT ;  /* 0x0000000302027812 */ /* 0x000fe200078ec0ff */
[----:B------:R-:W-:-:S04]  /*f1d0*/  IMAD.MOV.U32 R15, RZ, RZ, -0x1 ;  /* 0xffffffffff0f7424 */ /* 0x000fc800078e00ff */
[----:B------:R-:W-:-:S07]  /*f1e0*/  IMAD.MOV.U32 R13, RZ, RZ, R2 ;  /* 0x000000ffff0d7224 */ /* 0x000fce00078e0002 */
[----:B0----5:R-:W-:Y:S05]  /*f1f0*/  WARPSYNC.COLLECTIVE R15, `(.L_x_3713) ;  /* 0x000000000f087348 */ /* 0x021fea0003c00000 */
[----:B------:R1:W2:Y:S02]  /*f200*/  SHFL.IDX P6, R14, R13, R12, R11 ;  /* 0x0000000c0d0e7389 */ /* 0x0002a400000c000b */
[----:B012--5:R-:W-:Y:S01]  /*f210*/  ENDCOLLECTIVE ;  /* 0x000000000000791b */ /* 0x027fe20003800000 */
.L_x_3713:
[----:B------:R-:W-:Y:S05]  /*f220*/  BSYNC B0 ;  /* 0x0000000000007941 */ /* 0x000fea0003800000 */
.L_x_3712:
[----:B------:R-:W-:Y:S05]  /*f230*/  BRA `(.L_x_3714) ;  /* 0xffffffc000407947 */ /* 0x000fea000383ffff */
.L_x_3650:
[----:B0-----:R0:W1:Y:S02]  /*f240*/  SYNCS.PHASECHK.TRANS64.TRYWAIT P0, [R27+URZ+0x28c40], R0 ;  /* 0x028c40001b0075a7 */ /* 0x001064000800017f */
[----:B-1----:R-:W-:Y:S05]  /*f250*/  @!P0 NANOSLEEP.SYNCS 0x989680 ;  /* 0x009896800000895d */ /* 0x002fea0003900000 */
[----:B------:R-:W1:Y:S02]  /*f260*/  @!P0 SYNCS.PHASECHK.TRANS64 P0, [R27+URZ+0x28c40], R0 ;  /* 0x028c40001b0085a7 */ /* 0x000e64000800007f */
[----:B-1----:R-:W-:Y:S05]  /*f270*/  @!P0 BRA `(.L_x_3650) ;  /* 0xfffffffc00f08947 */ /* 0x002fea000383ffff */
[----:B------:R-:W-:Y:S05]  /*f280*/  BRA `(.L_x_3715) ;  /* 0xffffffc400107947 */ /* 0x000fea000383ffff */
.L_x_3651:
        /* <DEDUP_REMOVED lines=8> */
.L_x_3717:
[----:B------:R-:W-:Y:S05]  /*f310*/  BSYNC B0 ;  /* 0x0000000000007941 */ /* 0x000fea0003800000 */
.L_x_3716:
        /* <DEDUP_REMOVED lines=9> */
.L_x_3718:
[----:B------:R-:W-:Y:S02]  /*f3b0*/  IMAD.MOV.U32 R13, RZ, RZ, R5 ;  /* 0x000000ffff0d7224 */ /* 0x000fe400078e0005 */
[----:B------:R-:W-:Y:S02]  /*f3c0*/  IMAD.MOV.U32 R12, RZ, RZ, 0x1 ;  /* 0x00000001ff0c7424 */ /* 0x000fe400078e00ff */
[----:B------:R-:W-:-:S07]  /*f3d0*/  IMAD.MOV.U32 R3, RZ, RZ, R14 ;  /* 0x000000ffff037224 */ /* 0x000fce00078e000e */
[----:B------:R-:W-:Y:S05]  /*f3e0*/  WARPSYNC.COLLECTIVE R15, `(.L_x_3719) ;  /* 0x000000000f087348 */ /* 0x000fea0003c00000 */
[----:B------:R0:W1:Y:S02]  /*f3f0*/  SHFL.IDX P6, R14, R13, R12, R11 ;  /* 0x0000000c0d0e7389 */ /* 0x00006400000c000b */
[----:B01----:R-:W-:Y:S01]  /*f400*/  ENDCOLLECTIVE ;  /* 0x000000000000791b */ /* 0x003fe20003800000 */
.L_x_3719:
        /* <DEDUP_REMOVED lines=15> */
.L_x_3720:
[----:B------:R-:W-:Y:S02]  /*f500*/  @P0 IMAD R6, R4, 0x2, R23 ;  /* 0x0000000204060824 */ /* 0x000fe400078e0217 */
[----:B------:R-:W-:Y:S02]  /*f510*/  IMAD.MOV.U32 R13, RZ, RZ, R5 ;  /* 0x000000ffff0d7224 */ /* 0x000fe400078e0005 */
[----:B------:R-:W-:Y:S02]  /*f520*/  IMAD.MOV.U32 R12, RZ, RZ, 0x2 ;  /* 0x00000002ff0c7424 */ /* 0x000fe400078e00ff */
[----:B------:R-:W-:-:S07]  /*f530*/  IMAD.MOV.U32 R3, RZ, RZ, R14 ;  /* 0x000000ffff037224 */ /* 0x000fce00078e000e */
[----:B------:R-:W-:Y:S05]  /*f540*/  WARPSYNC.COLLECTIVE R15, `(.L_x_3721) ;  /* 0x000000000f087348 */ /* 0x000fea0003c00000 */
[----:B------:R0:W1:Y:S02]  /*f550*/  SHFL.IDX P6, R14, R13, R12, R11 ;  /* 0x0000000c0d0e7389 */ /* 0x00006400000c000b */
[----:B01----:R-:W-:Y:S01]  /*f560*/  ENDCOLLECTIVE ;  /* 0x000000000000791b */ /* 0x003fe20003800000 */
.L_x_3721:
        /* <DEDUP_REMOVED lines=15> */
.L_x_3722:
[----:B------:R-:W-:Y:S02]  /*f660*/  @P0 IMAD R6, R4, 0x2, R23 ;  /* 0x0000000204060824 */ /* 0x000fe400078e0217 */
[----:B------:R-:W-:Y:S02]  /*f670*/  IMAD.MOV.U32 R13, RZ, RZ, R5 ;  /* 0x000000ffff0d7224 */ /* 0x000fe400078e0005 */
[----:B------:R-:W-:Y:S02]  /*f680*/  IMAD.MOV.U32 R12, RZ, RZ, 0x3 ;  /* 0x00000003ff0c7424 */ /* 0x000fe400078e00ff */
[----:B------:R-:W-:-:S07]  /*f690*/  IMAD.MOV.U32 R3, RZ, RZ, R14 ;  /* 0x000000ffff037224 */ /* 0x000fce00078e000e */
[----:B------:R-:W-:Y:S05]  /*f6a0*/  WARPSYNC.COLLECTIVE R15, `(.L_x_3723) ;  /* 0x000000000f087348 */ /* 0x000fea0003c00000 */
[----:B------:R0:W1:Y:S02]  /*f6b0*/  SHFL.IDX P6, R14, R13, R12, R11 ;  /* 0x0000000c0d0e7389 */ /* 0x00006400000c000b */
[----:B01----:R-:W-:Y:S01]  /*f6c0*/  ENDCOLLECTIVE ;  /* 0x000000000000791b */ /* 0x003fe20003800000 */
.L_x_3723:
[----:B------:R-:W-:-:S04]  /*f6d0*/  @P0 LEA R3, P1, R7, R3, 0x1 ;  /* 0x0000000307030211 */ /* 0x000fc800078208ff */
[----:B------:R-:W-:-:S04]  /*f6e0*/  @P0 IADD3.X R2, RZ, R2, RZ, P1, !PT ;  /* 0x00000002ff020210 */ /* 0x000fc80000ffe4ff */
[----:B------:R-:W-:Y:S01]  /*f6f0*/  @P0 LOP3.LUT R3, R3, R2, RZ, 0x3c, !PT ;  /* 0x0000000203030212 */ /* 0x000fe200078e3cff */
[----:B------:R-:W-:-:S03]  /*f700*/  IMAD.MOV.U32 R13, RZ, RZ, R0 ;  /* 0x000000ffff0d7224 */ /* 0x000fc600078e0000 */
        /* <DEDUP_REMOVED lines=10> */
.L_x_3724:
[----:B------:R-:W-:Y:S01]  /*f7b0*/  IMAD.MOV.U32 R0, RZ, RZ, R14 ;  /* 0x000000ffff007224 */ /* 0x000fe200078e000e */
[----:B------:R-:W-:Y:S06]  /*f7c0*/  BRA `(.L_x_3725) ;  /* 0xffffffc000cc7947 */ /* 0x000fec000383ffff */
.L_x_3656:
[----:B------:R-:W-:Y:S01]  /*f7d0*/  IMAD.MOV.U32 R13, RZ, RZ, R4 ;  /* 0x000000ffff0d7224 */ /* 0x000fe200078e0004 */
[----:B------:R-:W-:Y:S01]  /*f7e0*/  MOV R11, 0x181f ;  /* 0x0000181f000b7802 */ /* 0x000fe20000000f00 */
[----:B------:R-:W-:Y:S02]  /*f7f0*/  IMAD.MOV.U32 R12, RZ, RZ, RZ ;  /* 0x000000ffff0c7224 */ /* 0x000fe400078e00ff */
[----:B------:R-:W-:Y:S02]  /*f800*/  IMAD.MOV.U32 R15, RZ, RZ, -0x1 ;  /* 0xffffffffff0f7424 */ /* 0x000fe400078e00ff */
[----:B-----5:R-:W-:Y:S02]  /*f810*/  IMAD R5, R10, R7, RZ ;  /* 0x000000070a057224 */ /* 0x020fe400078e02ff */
[----:B------:R-:W-:-:S07]  /*f820*/  IMAD R17, R17, 0x40, R37 ;  /* 0x0000004011117824 */ /* 0x000fce00078e0225 */
[----:B------:R-:W-:Y:S05]  /*f830*/  WARPSYNC.COLLECTIVE R15, `(.L_x_3726) ;  /* 0x000000000f087348 */ /* 0x000fea0003c00000 */
[----:B------:R0:W1:Y:S02]  /*f840*/  SHFL.IDX P6, R14, R13, R12, R11 ;  /* 0x0000000c0d0e7389 */ /* 0x00006400000c000b */
[----:B01----:R-:W-:Y:S01]  /*f850*/  ENDCOLLECTIVE ;  /* 0x000000000000791b */ /* 0x003fe20003800000 */
.L_x_3726:
[C---:B------:R-:W-:Y:S01]  /*f860*/  VIADD R6, R17.reuse, 0x10 ;  /* 0x0000001011067836 */ /* 0x040fe20000000000 */
[----:B------:R-:W-:Y:S01]  /*f870*/  ISETP.GE.AND P0, PT, R17, R5, PT ;  /* 0x000000051100720c */ /* 0x000fe20003f06270 */
[----:B------:R-:W-:Y:S02]  /*f880*/  IMAD.MOV.U32 R13, RZ, RZ, R0 ;  /* 0x000000ffff0d7224 */ /* 0x000fe400078e0000 */
[----:B------:R-:W-:-:S10]  /*f890*/  IMAD.MOV.U32 R2, RZ, RZ, R14 ;  /* 0x000000ffff027224 */ /* 0x000fd400078e000e */
[----:B------:R-:W-:Y:S05]  /*f8a0*/  WARPSYNC.COLLECTIVE R15, `(.L_x_3727) ;  /* 0x000000000f087348 */ /* 0x000fea0003c00000 */
[----:B------:R0:W1:Y:S02]  /*f8b0*/  SHFL.IDX P6, R14, R13, R12, R11 ;  /* 0x0000000c0d0e7389 */ /* 0x00006400000c000b */
[----:B01----:R-:W-:Y:S01]  /*f8c0*/  ENDCOLLECTIVE ;  /* 0x000000000000791b */ /* 0x003fe20003800000 */
.L_x_3727:
[----:B------:R-:W-:Y:S01]  /*f8d0*/  IMAD.MOV.U32 R13, RZ, RZ, R4 ;  /* 0x000000ffff0d7224 */ /* 0x000fe200078e0004 */
[----:B------:R-:W-:Y:S01]  /*f8e0*/  MOV R12, 0x1 ;  /* 0x00000001000c7802 */ /* 0x000fe20000000f00 */
[----:B------:R-:W-:-:S07]  /*f8f0*/  IMAD.MOV.U32 R3, RZ, RZ, R14 ;  /* 0x000000ffff037224 */ /* 0x000fce00078e000e */
[----:B------:R-:W-:Y:S05]  /*f900*/  WARPSYNC.COLLECTIVE R15, `(.L_x_3728) ;  /* 0x000000000f087348 */ /* 0x000fea0003c00000 */
[----:B------:R0:W1:Y:S02]  /*f910*/  SHFL.IDX P6, R14, R13, R12, R11 ;  /* 0x0000000c0d0e7389 */ /* 0x00006400000c000b */
[----:B01----:R-:W-:Y:S01]  /*f920*/  ENDCOLLECTIVE ;  /* 0x000000000000791b */ /* 0x003fe20003800000 */
.L_x_3728:
        /* <DEDUP_REMOVED lines=9> */
[----:B------:R0:W-:Y:S01]  /*f9c0*/  @!P0 LDGSTS.E.BYPASS.LTC128B.128 [R8+0x20400], desc[UR50][R2.64], !P1 ;  /* 0x2040000002088fae */ /* 0x0001e2000c901d72 */
[----:B------:R-:W-:Y:S01]  /*f9d0*/  ISETP.GE.AND P0, PT, R6, R5, PT ;  /* 0x000000050600720c */ /* 0x000fe20003f06270 */
[----:B0-----:R-:W-:-:S12]  /*f9e0*/  IMAD.MOV.U32 R2, RZ, RZ, R14 ;  /* 0x000000ffff027224 */ /* 0x001fd800078e000e */
[----:B------:R-:W-:Y:S05]  /*f9f0*/  WARPSYNC.COLLECTIVE R15, `(.L_x_3729) ;  /* 0x000000000f087348 */ /* 0x000fea0003c00000 */
[----:B------:R0:W1:Y:S02]  /*fa00*/  SHFL.IDX P6, R14, R13, R12, R11 ;  /* 0x0000000c0d0e7389 */ /* 0x00006400000c000b */
[----:B01----:R-:W-:Y:S01]  /*fa10*/  ENDCOLLECTIVE ;  /* 0x000000000000791b */ /* 0x003fe20003800000 */
.L_x_3729:
[----:B------:R-:W-:Y:S02]  /*fa20*/  IMAD.MOV.U32 R13, RZ, RZ, R4 ;  /* 0x000000ffff0d7224 */ /* 0x000fe400078e0004 */
[----:B------:R-:W-:Y:S02]  /*fa30*/  IMAD.MOV.U32 R12, RZ, RZ, 0x2 ;  /* 0x00000002ff0c7424 */ /* 0x000fe400078e00ff */
[----:B------:R-:W-:-:S07]  /*fa40*/  IMAD.MOV.U32 R3, RZ, RZ, R14 ;  /* 0x000000ffff037224 */ /* 0x000fce00078e000e */
[----:B------:R-:W-:Y:S05]  /*fa50*/  WARPSYNC.COLLECTIVE R15, `(.L_x_3730) ;  /* 0x000000000f087348 */ /* 0x000fea0003c00000 */
[----:B------:R0:W1:Y:S02]  /*fa60*/  SHFL.IDX P6, R14, R13, R12, R11 ;  /* 0x0000000c0d0e7389 */ /* 0x00006400000c000b */
[----:B01----:R-:W-:Y:S01]  /*fa70*/  ENDCOLLECTIVE ;  /* 0x000000000000791b */ /* 0x003fe20003800000 */
.L_x_3730:
[----:B------:R-:W-:-:S05]  /*fa80*/  @!P0 LEA R3, P2, R9, R3, 0x1 ;  /* 0x0000000309038211 */ /* 0x000fca00078408ff */
[----:B------:R-:W-:-:S05]  /*fa90*/  @!P0 IMAD.X R2, RZ, RZ, R2, P2 ;  /* 0x000000ffff028224 */ /* 0x000fca00010e0602 */
[----:B------:R-:W-:Y:S02]  /*faa0*/  @!P0 LOP3.LUT R3, R3, R2, RZ, 0x3c, !PT ;  /* 0x0000000203038212 */ /* 0x000fe400078e3cff */
[----:B------:R-:W-:Y:S02]  /*fab0*/  MOV R13, R0 ;  /* 0x00000000000d7202 */ /* 0x000fe40000000f00 */
[----:B------:R-:W-:-:S04]  /*fac0*/  @!P0 LOP3.LUT R2, R3, R2, RZ, 0x3c, !PT ;  /* 0x0000000203028212 */ /* 0x000fc800078e3cff */
[----:B------:R-:W-:-:S05]  /*fad0*/  @!P0 LOP3.LUT R3, R3, R2, RZ, 0x3c, !PT ;  /* 0x0000000203038212 */ /* 0x000fca00078e3cff */
[----:B------:R-:W-:Y:S01]  /*fae0*/  @!PT LDS RZ, [RZ] ;  /* 0x00000000fffff984 */ /* 0x000fe20000000800 */
[----:B------:R-:W-:Y:S01]  /*faf0*/  @!PT LDS RZ, [RZ] ;  /* 0x00000000fffff984 */ /* 0x000fe20000000800 */
[----:B------:R-:W-:Y:S01]  /*fb00*/  @!PT LDS RZ, [RZ] ;  /* 0x00000000fffff984 */ /* 0x000fe20000000800 */
[----:B------:R0:W-:Y:S02]  /*fb10*/  @!P0 LDGSTS.E.BYPASS.LTC128B.128 [R8+0x20c00], desc[UR50][R2.64], !P1 ;  /* 0x20c0000002088fae */ /* 0x0001e4000c901d72 */
[----:B0-----:R-:W-:-:S05]  /*fb20*/  VIADD R2, R17, 0x20 ;  /* 0x0000002011027836 */ /* 0x001fca0000000000 */
[----:B------:R-:W-:Y:S01]  /*fb30*/  ISETP.GE.AND P0, PT, R2, R5, PT ;  /* 0x000000050200720c */ /* 0x000fe20003f06270 */
[----:B------:R-:W-:-:S12]  /*fb40*/  IMAD.MOV.U32 R2, RZ, RZ, R14 ;  /* 0x000000ffff027224 */ /* 0x000fd800078e000e */
[----:B------:R-:W-:Y:S05]  /*fb50*/  WARPSYNC.COLLECTIVE R15, `(.L_x_3731) ;  /* 0x000000000f087348 */ /* 0x000fea0003c00000 */
[----:B------:R0:W1:Y:S02]  /*fb60*/  SHFL.IDX P6, R14, R13, R12, R11 ;  /* 0x0000000c0d0e7389 */ /* 0x00006400000c000b */
[----:B01----:R-:W-:Y:S01]  /*fb70*/  ENDCOLLECTIVE ;  /* 0x000000000000791b */ /* 0x003fe20003800000 */
.L_x_3731:
[----:B------:R-:W-:Y:S02]  /*fb80*/  IMAD.MOV.U32 R13, RZ, RZ, R4 ;  /* 0x000000ffff0d7224 */ /* 0x000fe400078e0004 */
[----:B------:R-:W-:Y:S02]  /*fb90*/  IMAD.MOV.U32 R12, RZ, RZ, 0x3 ;  /* 0x00000003ff0c7424 */ /* 0x000fe400078e00ff */
[----:B------:R-:W-:-:S07]  /*fba0*/  IMAD.MOV.U32 R3, RZ, RZ, R14 ;  /* 0x000000ffff037224 */ /* 0x000fce00078e000e */
[----:B------:R-:W-:Y:S05]  /*fbb0*/  WARPSYNC.COLLECTIVE R15, `(.L_x_3732) ;  /* 0x000000000f087348 */ /* 0x000fea0003c00000 */
[----:B------:R0:W1:Y:S02]  /*fbc0*/  SHFL.IDX P6, R14, R13, R12, R11 ;  /* 0x0000000c0d0e7389 */ /* 0x00006400000c000b */
[----:B01----:R-:W-:Y:S01]  /*fbd0*/  ENDCOLLECTIVE ;  /* 0x000000000000791b */ /* 0x003fe20003800000 */
.L_x_3732:
[----:B------:R-:W-:-:S05]  /*fbe0*/  @!P0 LEA R3, P2, R9, R3, 0x1 ;  /* 0x0000000309038211 */ /* 0x000fca00078408ff */
[----:B------:R-:W-:-:S05]  /*fbf0*/  @!P0 IMAD.X R2, RZ, RZ, R2, P2 ;  /* 0x000000ffff028224 */ /* 0x000fca00010e0602 */
[----:B------:R-:W-:Y:S01]  /*fc00*/  @!P0 LOP3.LUT R3, R3, R2, RZ, 0x3c, !PT ;  /* 0x0000000203038212 */ /* 0x000fe200078e3cff */
[----:B------:R-:W-:-:S03]  /*fc10*/  IMAD.MOV.U32 R13, RZ, RZ, R0 ;  /* 0x000000ffff0d7224 */ /* 0x000fc600078e0000 */
[----:B------:R-:W-:-:S04]  /*fc20*/  @!P0 LOP3.LUT R2, R3, R2, RZ, 0x3c, !PT ;  /* 0x0000000203028212 */ /* 0x000fc800078e3cff */
[----:B------:R-:W-:Y:S01]  /*fc30*/  @!P0 LOP3.LUT R3, R3, R2, RZ, 0x3c, !PT ;  /* 0x0000000203038212 */ /* 0x000fe200078e3cff */
[----:B------:R-:W-:-:S07]  /*fc40*/  IMAD.MOV.U32 R4, RZ, RZ, R14 ;  /* 0x000000ffff047224 */ /* 0x000fce00078e000e */
[----:B------:R-:W-:Y:S05]  /*fc50*/  WARPSYNC.COLLECTIVE R15, `(.L_x_3733) ;  /* 0x000000000f087348 */ /* 0x000fea0003c00000 */
[----:B------:R0:W1:Y:S02]  /*fc60*/  SHFL.IDX P6, R14, R13, R12, R11 ;  /* 0x0000000c0d0e7389 */ /* 0x00006400000c000b */
[----:B01----:R-:W-:Y:S01]  /*fc70*/  ENDCOLLECTIVE ;  /* 0x000000000000791b */ /* 0x003fe20003800000 */
.L_x_3733:
[----:B------:R-:W-:Y:S01]  /*fc80*/  @!PT LDS RZ, [RZ] ;  /* 0x00000000fffff984 */ /* 0x000fe20000000800 */
[----:B------:R-:W-:Y:S01]  /*fc90*/  @!PT LDS RZ, [RZ] ;  /* 0x00000000fffff984 */ /* 0x000fe20000000800 */
[----:B------:R-:W-:Y:S01]  /*fca0*/  @!PT LDS RZ, [RZ] ;  /* 0x00000000fffff984 */ /* 0x000fe20000000800 */
[----:B------:R1:W-:Y:S01]  /*fcb0*/  @!P0 LDGSTS.E.BYPASS.LTC128B.128 [R8+0x21400], desc[UR50][R2.64], !P1 ;  /* 0x2140000002088fae */ /* 0x0003e2000c901d72 */
[----:B------:R-:W-:Y:S01]  /*fcc0*/  IMAD.MOV.U32 R0, RZ, RZ, R14 ;  /* 0x000000ffff007224 */ /* 0x000fe200078e000e */
[----:B------:R-:W-:Y:S06]  /*fcd0*/  BRA `(.L_x_3734) ;  /* 0xffffffc400dc7947 */ /* 0x000fec000383ffff */
.L_x_3659:
[----:B0-----:R0:W1:Y:S02]  /*fce0*/  SYNCS.PHASECHK.TRANS64.TRYWAIT P0, [R23+URZ+0x28c20], R0 ;  /* 0x028c2000170075a7 */ /* 0x001064000800017f */
[----:B-1----:R-:W-:Y:S05]  /*fcf0*/  @!P0 NANOSLEEP.SYNCS 0x989680 ;  /* 0x009896800000895d */ /* 0x002fea0003900000 */
[----:B------:R-:W1:Y:S02]  /*fd00*/  @!P0 SYNCS.PHASECHK.TRANS64 P0, [R23+URZ+0x28c20], R0 ;  /* 0x028c2000170085a7 */ /* 0x000e64000800007f */
[----:B-1----:R-:W-:Y:S05]  /*fd10*/  @!P0 BRA `(.L_x_3659) ;  /* 0xfffffffc00f08947 */ /* 0x002fea000383ffff */
[----:B------:R-:W-:Y:S05]  /*fd20*/  BRA `(.L_x_3735) ;  /* 0xffffffc800387947 */ /* 0x000fea000383ffff */
.L_x_3662:
[----:B0-----:R0:W1:Y:S02]  /*fd30*/  SYNCS.PHASECHK.TRANS64.TRYWAIT P0, [R27+URZ+0x28c60], R0 ;  /* 0x028c60001b0075a7 */ /* 0x001064000800017f */
[----:B-1----:R-:W-:Y:S05]  /*fd40*/  @!P0 NANOSLEEP.SYNCS 0x989680 ;  /* 0x009896800000895d */ /* 0x002fea0003900000 */
[----:B------:R-:W1:Y:S02]  /*fd50*/  @!P0 SYNCS.PHASECHK.TRANS64 P0, [R27+URZ+0x28c60], R0 ;  /* 0x028c60001b0085a7 */ /* 0x000e64000800007f */
[----:B-1----:R-:W-:Y:S05]  /*fd60*/  @!P0 BRA `(.L_x_3662) ;  /* 0xfffffffc00f08947 */ /* 0x002fea000383ffff */
[----:B------:R-:W-:Y:S05]  /*fd70*/  BRA `(.L_x_3736) ;  /* 0xffffffc800487947 */ /* 0x000fea000383ffff */
.L_x_3663:
        /* <DEDUP_REMOVED lines=8> */
.L_x_3738:
[----:B------:R-:W-:Y:S05]  /*fe00*/  BSYNC B0 ;  /* 0x0000000000007941 */ /* 0x000fea0003800000 */
.L_x_3737:
[----:B------:R0:W5:Y:S01]  /*fe10*/  LDL R8, [R1+0x4] ;  /* 0x0000040001087983 */ /* 0x0001620000100800 */
[----:B------:R-:W-:Y:S01]  /*fe20*/  IMAD.MOV.U32 R13, RZ, RZ, R4 ;  /* 0x000000ffff0d7224 */ /* 0x000fe200078e0004 */
[C---:B------:R-:W-:Y:S01]  /*fe30*/  LOP3.LUT P5, RZ, R30.reuse, 0x2, RZ, 0xc0, !PT ;  /* 0x000000021eff7812 */ /* 0x040fe200078ac0ff */
[----:B------:R-:W-:Y:S01]  /*fe40*/  IMAD.MOV.U32 R12, RZ, RZ, RZ ;  /* 0x000000ffff0c7224 */ /* 0x000fe200078e00ff */
[----:B------:R-:W1:Y:S01]  /*fe50*/  S2R R7, SR_TID.X ;  /* 0x0000000000077919 */ /* 0x000e620000002100 */
[----:B------:R-:W-:Y:S01]  /*fe60*/  IMAD.MOV.U32 R11, RZ, RZ, 0x181f ;  /* 0x0000181fff0b7424 */ /* 0x000fe200078e00ff */
[C---:B------:R-:W-:Y:S01]  /*fe70*/  LOP3.LUT P4, RZ, R30.reuse, 0x4, RZ, 0xc0, !PT ;  /* 0x000000041eff7812 */ /* 0x040fe2000788c0ff */
[----:B------:R-:W-:Y:S01]  /*fe80*/  IMAD.MOV.U32 R15, RZ, RZ, -0x1 ;  /* 0xffffffffff0f7424 */ /* 0x000fe200078e00ff */
[----:B------:R-:W-:Y:S01]  /*fe90*/  LOP3.LUT P3, RZ, R30, 0x8, RZ, 0xc0, !PT ;  /* 0x000000081eff7812 */ /* 0x000fe2000786c0ff */
[----:B------:R-:W-:Y:S01]  /*fea0*/  IMAD.MOV.U32 R3, RZ, RZ, R14 ;  /* 0x000000ffff037224 */ /* 0x000fe200078e000e */
[----:B------:R-:W-:Y:S01]  /*feb0*/  LOP3.LUT R22, R22, 0xfffffeff, RZ, 0xc0, !PT ;  /* 0xfffffeff16167812 */ /* 0x000fe200078ec0ff */
[----:B0-----:R-:W-:-:S10]  /*fec0*/  IMAD R5, R5, 0x2, R23 ;  /* 0x0000000205057824 */ /* 0x001fd400078e0217 */
[----:B-1---5:R-:W-:Y:S05]  /*fed0*/  WARPSYNC.COLLECTIVE R15, `(.L_x_3739) ;  /* 0x000000000f087348 */ /* 0x022fea0003c00000 */
[----:B------:R0:W2:Y:S02]  /*fee0*/  SHFL.IDX P6, R14, R13, R12, R11 ;  /* 0x0000000c0d0e7389 */ /* 0x0000a400000c000b */
[----:B012--5:R-:W-:Y:S01]  /*fef0*/  ENDCOLLECTIVE ;  /* 0x000000000000791b */ /* 0x027fe20003800000 */
.L_x_3739:
[----:B------:R-:W-:Y:S01]  /*ff00*/  LOP3.LUT P2, RZ, R30, 0x10, RZ, 0xc0, !PT ;  /* 0x000000101eff7812 */ /* 0x000fe2000784c0ff */
[----:B------:R-:W-:Y:S02]  /*ff10*/  IMAD.MOV.U32 R13, RZ, RZ, R6 ;  /* 0x000000ffff0d7224 */ /* 0x000fe400078e0006 */
[----:B------:R-:W-:Y:S02]  /*ff20*/  IMAD.MOV.U32 R12, RZ, RZ, 0x1 ;  /* 0x00000001ff0c7424 */ /* 0x000fe400078e00ff */
[----:B------:R-:W-:Y:S01]  /*ff30*/  IMAD.SHL.U32 R7, R7, 0x8, RZ ;  /* 0x0000000807077824 */ /* 0x000fe200078e00ff */
[----:B------:R-:W-:-:S04]  /*ff40*/  MOV R2, R14 ;  /* 0x0000000e00027202 */ /* 0x000fc80000000f00 */
[----:B------:R-:W-:-:S05]  /*ff50*/  LOP3.LUT R7, R7, 0x38, RZ, 0xc0, !PT ;  /* 0x0000003807077812 */ /* 0x000fca00078ec0ff */
[----:B------:R-:W-:Y:S01]  /*ff60*/  IMAD.SHL.U32 R0, R7, 0x2, RZ ;  /* 0x0000000207007824 */ /* 0x000fe200078e00ff */
[----:B------:R-:W-:-:S04]  /*ff70*/  LOP3.LUT R7, R30, 0x1, RZ, 0xc0, !PT ;  /* 0x000000011e077812 */ /* 0x000fc800078ec0ff */
[----:B------:R-:W-:Y:S02]  /*ff80*/  IADD3 R2, P0, R2, R0, RZ ;  /* 0x0000000002027210 */ /* 0x000fe40007f1e0ff */
[----:B------:R-:W-:-:S03]  /*ff90*/  ISETP.NE.U32.AND P1, PT, R7, 0x1, PT ;  /* 0x000000010700780c */ /* 0x000fc60003f25070 */
[----:B------:R-:W-:Y:S01]  /*ffa0*/  IMAD.X R3, RZ, RZ, R3, P0 ;  /* 0x000000ffff037224 */ /* 0x000fe200000e0603 */
[----:B------:R-:W-:-:S09]  /*ffb0*/  ISETP.LT.OR P0, PT, R29, 0x1, P1 ;  /* 0x000000011d00780c */ /* 0x000fd20000f01670 */
[----:B------:R-:W-:Y:S02]  /*ffc0*/  @P1 LOP3.LUT R22, R22, 0x100, RZ, 0xfc, !PT ;  /* 0x0000010016161812 */ /* 0x000fe400078efcff */
[----:B------:R-:W-:Y:S02]  /*ffd0*/  LOP3.LUT P1, RZ, R30, 0x20, RZ, 0xc0, !PT ;  /* 0x000000201eff7812 */ /* 0x000fe4000782c0ff */
[----:B------:R-:W-:Y:S01]  /*ffe0*/  @!PT LDS RZ, [RZ] ;  /* 0x00000000fffff984 */ /* 0x000fe20000000800 */
[----:B------:R-:W-:Y:S01]  /*fff0*/  @!PT LDS RZ, [RZ] ;  /* 0x00000000fffff984 */ /* 0x000fe20000000800 */
[----:B------:R-:W-:Y:S01]  /*10000*/  @!PT LDS RZ, [RZ] ;  /* 0x00000000fffff984 */ /* 0x000fe20000000800 */
[----:B------:R0:W-:Y:S01]  /*10010*/  LDGSTS.E.BYPASS.LTC128B.128 [R5+0x400], desc[UR50][R2.64], !P0 ;  /* 0x0040000002057fae */ /* 0x0001e2000c101d72 */
[C---:B------:R-:W-:Y:S02]  /*10020*/  ISETP.LT.OR P0, PT, R29.reuse, 0x1, !P5 ;  /* 0x000000011d00780c */ /* 0x040fe40006f01670 */
[----:B------:R-:W-:Y:S02]  /*10030*/  ISETP.LT.OR P6, PT, R29, 0x1, !P1 ;  /* 0x000000011d00780c */ /* 0x000fe40004fc1670 */
[----:B------:R-:W-:-:S09]  /*10040*/  LOP3.LUT R22, R22, 0xfffffdff, RZ, 0xc0, !PT ;  /* 0xfffffdff16167812 */ /* 0x000fd200078ec0ff */
[----:B------:R0:W-:Y:S01]  /*10050*/  LDGSTS.E.BYPASS.LTC128B.128 [R5+0x2400], desc[UR50][R2.64+0x80], !P0 ;  /* 0x0240008002057fae */ /* 0x0001e2000c101d72 */
[----:B------:R-:W-:-:S13]  /*10060*/  ISETP.LT.OR P0, PT, R29, 0x1, !P4 ;  /* 0x000000011d00780c */ /* 0x000fda0006701670 */
[----:B------:R0:W-:Y:S01]  /*10070*/  LDGSTS.E.BYPASS.LTC128B.128 [R5+0x4400], desc[UR50][R2.64+0x100], !P0 ;  /* 0x0440010002057fae */ /* 0x0001e2000c101d72 */
[----:B------:R-:W-:-:S13]  /*10080*/  ISETP.LT.OR P0, PT, R29, 0x1, !P3 ;  /* 0x000000011d00780c */ /* 0x000fda0005f01670 */
[----:B------:R0:W-:Y:S01]  /*10090*/  LDGSTS.E.BYPASS.LTC128B.128 [R5+0x6400], desc[UR50][R2.64+0x180], !P0 ;  /* 0x0640018002057fae */ /* 0x0001e2000c101d72 */
[----:B------:R-:W-:-:S13]  /*100a0*/  ISETP.LT.OR P0, PT, R29, 0x1, !P2 ;  /* 0x000000011d00780c */ /* 0x000fda0005701670 */
[----:B------:R0:W-:Y:S01]  /*100b0*/  LDGSTS.E.BYPASS.LTC128B.128 [R5+0x8400], desc[UR50][R2.64+0x200], !P0 ;  /* 0x0840020002057fae */ /* 0x0001e2000c101d72 */
[----:B------:R-:W-:-:S03]  /*100c0*/  LOP3.LUT P0, RZ, R30, 0x40, RZ, 0xc0, !PT ;  /* 0x000000401eff7812 */ /* 0x000fc6000780c0ff */
[----:B------:R0:W-:Y:S01]  /*100d0*/  LDGSTS.E.BYPASS.LTC128B.128 [R5+0xa400], desc[UR50][R2.64+0x280], !P6 ;  /* 0x0a40028002057fae */ /* 0x0001e2000f101d72 */
[----:B------:R-:W-:-:S13]  /*100e0*/  ISETP.LT.OR P6, PT, R29, 0x1, !P0 ;  /* 0x000000011d00780c */ /* 0x000fda00047c1670 */
[----:B------:R0:W-:Y:S01]  /*100f0*/  LDGSTS.E.BYPASS.LTC128B.128 [R5+0xc400], desc[UR50][R2.64+0x300], !P6 ;  /* 0x0c40030002057fae */ /* 0x0001e2000f101d72 */
[----:B------:R-:W-:-:S04]  /*10100*/  PRMT R7, R8, 0x8880, RZ ;  /* 0x0000888008077816 */ /* 0x000fc800000000ff */
[----:B------:R-:W-:-:S13]  /*10110*/  ISETP.GT.AND P6, PT, R7, -0x1, PT ;  /* 0xffffffff0700780c */ /* 0x000fda0003fc4270 */
[----:B------:R-:W-:Y:S02]  /*10120*/  @P6 LOP3.LUT R22, R22, 0x200, RZ, 0xfc, !PT ;  /* 0x0000020016166812 */ /* 0x000fe400078efcff */
[----:B------:R-:W-:-:S13]  /*10130*/  ISETP.LT.OR P6, PT, R29, 0x1, P6 ;  /* 0x000000011d00780c */ /* 0x000fda00037c1670 */
[----:B------:R0:W-:Y:S02]  /*10140*/  LDGSTS.E.BYPASS.LTC128B.128 [R5+0xe400], desc[UR50][R2.64+0x380], !P6 ;  /* 0x0e40038002057fae */ /* 0x0001e4000f101d72 */
[----:B0-----:R-:W-:Y:S05]  /*10150*/  WARPSYNC.COLLECTIVE R15, `(.L_x_3740) ;  /* 0x000000000f087348 */ /* 0x001fea0003c00000 */
[----:B------:R1:W2:Y:S02]  /*10160*/  SHFL.IDX P6, R14, R13, R12, R11 ;  /* 0x0000000c0d0e7389 */ /* 0x0002a400000c000b */
[----:B012---:R-:W-:Y:S01]  /*10170*/  ENDCOLLECTIVE ;  /* 0x000000000000791b */ /* 0x007fe20003800000 */
.L_x_3740:
[----:B------:R-:W-:Y:S02]  /*10180*/  IMAD.MOV.U32 R13, RZ, RZ, R4 ;  /* 0x000000ffff0d7224 */ /* 0x000fe400078e0004 */
[----:B------:R-:W-:-:S07]  /*10190*/  IMAD.MOV.U32 R3, RZ, RZ, R14 ;  /* 0x000000ffff037224 */ /* 0x000fce00078e000e */
[----:B------:R-:W-:Y:S05]  /*101a0*/  WARPSYNC.COLLECTIVE R15, `(.L_x_3741) ;  /* 0x000000000f087348 */ /* 0x000fea0003c00000 */
[----:B------:R0:W1:Y:S02]  /*101b0*/  SHFL.IDX P6, R14, R13, R12, R11 ;  /* 0x0000000c0d0e7389 */ /* 0x00006400000c000b */
[----:B01----:R-:W-:Y:S01]  /*101c0*/  ENDCOLLECTIVE ;  /* 0x000000000000791b */ /* 0x003fe20003800000 */
.L_x_3741:
[----:B------:R-:W-:Y:S02]  /*101d0*/  IMAD.MOV.U32 R13, RZ, RZ, R6 ;  /* 0x000000ffff0d7224 */ /* 0x000fe400078e0006 */
[----:B------:R-:W-:Y:S02]  /*101e0*/  IMAD.MOV.U32 R12, RZ, RZ, 0x2 ;  /* 0x00000002ff0c7424 */ /* 0x000fe400078e00ff */
[----:B------:R-:W-:-:S05]  /*101f0*/  IMAD.MOV.U32 R2, RZ, RZ, R14 ;  /* 0x000000ffff027224 */ /* 0x000fca00078e000e */
[----:B------:R-:W-:-:S04]  /*10200*/  IADD3 R2, P6, R2, R0, RZ ;  /* 0x0000000002027210 */ /* 0x000fc80007fde0ff */
[----:B------:R-:W-:Y:S02]  /*10210*/  IADD3.X R3, RZ, R3, RZ, P6, !PT ;  /* 0x00000003ff037210 */ /* 0x000fe400037fe4ff */
[----:B------:R-:W-:-:S04]  /*10220*/  LOP3.LUT P6, RZ, R22, 0x100, RZ, 0xc0, !PT ;  /* 0x0000010016ff7812 */ /* 0x000fc800078cc0ff */
[----:B------:R-:W-:-:S13]  /*10230*/  ISETP.LT.OR P6, PT, R29, 0x11, P6 ;  /* 0x000000111d00780c */ /* 0x000fda00037c1670 */
[----:B------:R-:W-:Y:S01]  /*10240*/  @!PT LDS RZ, [RZ] ;  /* 0x00000000fffff984 */ /* 0x000fe20000000800 */
[----:B------:R-:W-:Y:S01]  /*10250*/  @!PT LDS RZ, [RZ] ;  /* 0x00000000fffff984 */ /* 0x000fe20000000800 */
[----:B------:R-:W-:Y:S01]  /*10260*/  @!PT LDS RZ, [RZ] ;  /* 0x00000000fffff984 */ /* 0x000fe20000000800 */
[----:B------:R0:W-:Y:S01]  /*10270*/  LDGSTS.E.BYPASS.LTC128B.128 [R5+0xc00], desc[UR50][R2.64], !P6 ;  /* 0x00c0000002057fae */ /* 0x0001e2000f101d72 */
[----:B------:R-:W-:-:S13]  /*10280*/  ISETP.LT.OR P6, PT, R29, 0x11, !P5 ;  /* 0x000000111d00780c */ /* 0x000fda0006fc1670 */
        /* <DEDUP_REMOVED lines=11> */
[----:B------:R-:W-:-:S04]  /*10340*/  LOP3.LUT P6, RZ, R22, 0x200, RZ, 0xc0, !PT ;  /* 0x0000020016ff7812 */ /* 0x000fc800078cc0ff */
[----:B------:R-:W-:-:S13]  /*10350*/  ISETP.LT.OR P6, PT, R29, 0x11, P6 ;  /* 0x000000111d00780c */ /* 0x000fda00037c1670 */
[----:B------:R0:W-:Y:S02]  /*10360*/  LDGSTS.E.BYPASS.LTC128B.128 [R5+0xec00], desc[UR50][R2.64+0x380], !P6 ;  /* 0x0ec0038002057fae */ /* 0x0001e4000f101d72 */
[----:B0-----:R-:W-:Y:S05]  /*10370*/  WARPSYNC.COLLECTIVE R15, `(.L_x_3742) ;  /* 0x000000000f087348 */ /* 0x001fea0003c00000 */
[----:B------:R1:W2:Y:S02]  /*10380*/  SHFL.IDX P6, R14, R13, R12, R11 ;  /* 0x0000000c0d0e7389 */ /* 0x0002a400000c000b */
[----:B012---:R-:W-:Y:S01]  /*10390*/  ENDCOLLECTIVE ;  /* 0x000000000000791b */ /* 0x007fe20003800000 */
.L_x_3742:
[----:B------:R-:W-:Y:S02]  /*103a0*/  IMAD.MOV.U32 R13, RZ, RZ, R4 ;  /* 0x000000ffff0d7224 */ /* 0x000fe400078e0004 */
[----:B------:R-:W-:-:S07]  /*103b0*/  IMAD.MOV.U32 R7, RZ, RZ, R14 ;  /* 0x000000ffff077224 */ /* 0x000fce00078e000e */
[----:B------:R-:W-:Y:S05]  /*103c0*/  WARPSYNC.COLLECTIVE R15, `(.L_x_3743) ;  /* 0x000000000f087348 */ /* 0x000fea0003c00000 */
[----:B------:R0:W1:Y:S02]  /*103d0*/  SHFL.IDX P6, R14, R13, R12, R11 ;  /* 0x0000000c0d0e7389 */ /* 0x00006400000c000b */
[----:B01----:R-:W-:Y:S01]  /*103e0*/  ENDCOLLECTIVE ;  /* 0x000000000000791b */ /* 0x003fe20003800000 */
.L_x_3743:
[----:B------:R-:W-:Y:S02]  /*103f0*/  IMAD.MOV.U32 R13, RZ, RZ, R6 ;  /* 0x000000ffff0d7224 */ /* 0x000fe400078e0006 */
[----:B------:R-:W-:Y:S02]  /*10400*/  IMAD.MOV.U32 R12, RZ, RZ, 0x3 ;  /* 0x00000003ff0c7424 */ /* 0x000fe400078e00ff */
[----:B------:R-:W-:-:S05]  /*10410*/  IMAD.MOV.U32 R2, RZ, RZ, R14 ;  /* 0x000000ffff027224 */ /* 0x000fca00078e000e */
[----:B------:R-:W-:-:S05]  /*10420*/  IADD3 R2, P6, R2, R0, RZ ;  /* 0x0000000002027210 */ /* 0x000fca0007fde0ff */
[----:B------:R-:W-:Y:S01]  /*10430*/  IMAD.X R3, RZ, RZ, R7, P6 ;  /* 0x000000ffff037224 */ /* 0x000fe200030e0607 */
        /* <DEDUP_REMOVED lines=24> */
.L_x_3744:
[----:B------:R-:W-:Y:S01]  /*105c0*/  IMAD.MOV.U32 R13, RZ, RZ, R4 ;  /* 0x000000ffff0d7224 */ /* 0x000fe200078e0004 */
[----:B------:R-:W-:-:S07]  /*105d0*/  MOV R6, R14 ;  /* 0x0000000e00067202 */ /* 0x000fce0000000f00 */
[----:B------:R-:W-:Y:S05]  /*105e0*/  WARPSYNC.COLLECTIVE R15, `(.L_x_3745) ;  /* 0x000000000f087348 */ /* 0x000fea0003c00000 */
[----:B------:R0:W1:Y:S02]  /*105f0*/  SHFL.IDX P6, R14, R13, R12, R11 ;  /* 0x0000000c0d0e7389 */ /* 0x00006400000c000b */
[----:B01----:R-:W-:Y:S01]  /*10600*/  ENDCOLLECTIVE ;  /* 0x000000000000791b */ /* 0x003fe20003800000 */
.L_x_3745:
[----:B------:R-:W-:Y:S01]  /*10610*/  IMAD.MOV.U32 R2, RZ, RZ, R14 ;  /* 0x000000ffff027224 */ /* 0x000fe200078e000e */
[----:B------:R-:W-:Y:S06]  /*10620*/  BRA `(.L_x_3746) ;  /* 0xffffffc400dc7947 */ /* 0x000fec000383ffff */
.L_x_3670:
[----:B0-----:R0:W1:Y:S02]  /*10630*/  SYNCS.PHASECHK.TRANS64.TRYWAIT P0, [R6+URZ+0x28c40], R17 ;  /* 0x028c4011060075a7 */ /* 0x001064000800017f */
[----:B-1----:R-:W-:Y:S05]  /*10640*/  @!P0 NANOSLEEP.SYNCS 0x989680 ;  /* 0x009896800000895d */ /* 0x002fea0003900000 */
[----:B------:R-:W1:Y:S02]  /*10650*/  @!P0 SYNCS.PHASECHK.TRANS64 P0, [R6+URZ+0x28c40], R17 ;  /* 0x028c4011060085a7 */ /* 0x000e64000800007f */
[----:B-1----:R-:W-:Y:S05]  /*10660*/  @!P0 BRA `(.L_x_3670) ;  /* 0xfffffffc00f08947 */ /* 0x002fea000383ffff */
[----:B------:R-:W-:Y:S05]  /*10670*/  BRA `(.L_x_3747) ;  /* 0xffffffcc00687947 */ /* 0x000fea000383ffff */
.L_x_3671:
        /* <DEDUP_REMOVED lines=8> */
.L_x_3749:
[----:B------:R-:W-:Y:S05]  /*10700*/  BSYNC B1 ;  /* 0x0000000000017941 */ /* 0x000fea0003800000 */
.L_x_3748:
[----:B------:R-:W-:Y:S01]  /*10710*/  IMAD.MOV.U32 R13, RZ, RZ, R20 ;  /* 0x000000ffff0d7224 */ /* 0x000fe200078e0014 */
[----:B------:R-:W-:Y:S01]  /*10720*/  MOV R12, RZ ;  /* 0x000000ff000c7202 */ /* 0x000fe20000000f00 */
[----:B------:R-:W-:Y:S02]  /*10730*/  IMAD.MOV.U32 R11, RZ, RZ, 0x181f ;  /* 0x0000181fff0b7424 */ /* 0x000fe400078e00ff */
[----:B------:R-:W-:Y:S02]  /*10740*/  IMAD.MOV.U32 R15, RZ, RZ, -0x1 ;  /* 0xffffffffff0f7424 */ /* 0x000fe400078e00ff */
[----:B------:R-:W-:Y:S02]  /*10750*/  IMAD.MOV.U32 R3, RZ, RZ, R14 ;  /* 0x000000ffff037224 */ /* 0x000fe400078e000e */
[----:B------:R-:W-:-:S07]  /*10760*/  IMAD R21, R8, 0x2, R23 ;  /* 0x0000000208157824 */ /* 0x000fce00078e0217 */
[----:B------:R-:W-:Y:S05]  /*10770*/  WARPSYNC.COLLECTIVE R15, `(.L_x_3750) ;  /* 0x000000000f087348 */ /* 0x000fea0003c00000 */
[----:B------:R0:W1:Y:S02]  /*10780*/  SHFL.IDX P6, R14, R13, R12, R11 ;  /* 0x0000000c0d0e7389 */ /* 0x00006400000c000b */
[----:B01----:R-:W-:Y:S01]  /*10790*/  ENDCOLLECTIVE ;  /* 0x000000000000791b */ /* 0x003fe20003800000 */
.L_x_3750:
[----:B------:R-:W-:Y:S02]  /*107a0*/  IMAD.MOV.U32 R13, RZ, RZ, R27 ;  /* 0x000000ffff0d7224 */ /* 0x000fe400078e001b */
[----:B------:R-:W-:Y:S02]  /*107b0*/  IMAD.MOV.U32 R12, RZ, RZ, 0x1 ;  /* 0x00000001ff0c7424 */ /* 0x000fe400078e00ff */
[----:B------:R-:W-:-:S07]  /*107c0*/  IMAD.MOV.U32 R2, RZ, RZ, R14 ;  /* 0x000000ffff027224 */ /* 0x000fce00078e000e */
[----:B------:R-:W-:Y:S05]  /*107d0*/  WARPSYNC.COLLECTIVE R15, `(.L_x_3751) ;  /* 0x000000000f087348 */ /* 0x000fea0003c00000 */
[----:B------:R0:W1:Y:S02]  /*107e0*/  SHFL.IDX P6, R14, R13, R12, R11 ;  /* 0x0000000c0d0e7389 */ /* 0x00006400000c000b */
[----:B01----:R-:W-:Y:S01]  /*107f0*/  ENDCOLLECTIVE ;  /* 0x000000000000791b */ /* 0x003fe20003800000 */
.L_x_3751:
[----:B------:R-:W-:-:S05]  /*10800*/  IADD3 R2, P0, R2, R0, RZ ;  /* 0x0000000002027210 */ /* 0x000fca0007f1e0ff */
[----:B------:R-:W-:-:S05]  /*10810*/  IMAD.X R3, RZ, RZ, R3, P0 ;  /* 0x000000ffff037224 */ /* 0x000fca00000e0603 */
[----:B------:R-:W-:Y:S01]  /*10820*/  @!PT LDS RZ, [RZ] ;  /* 0x00000000fffff984 */ /* 0x000fe20000000800 */
[----:B------:R-:W-:Y:S01]  /*10830*/  @!PT LDS RZ, [RZ] ;  /* 0x00000000fffff984 */ /* 0x000fe20000000800 */
[----:B------:R-:W-:Y:S01]  /*10840*/  @!PT LDS RZ, [RZ] ;  /* 0x00000000fffff984 */ /* 0x000fe20000000800 */
[----:B------:R0:W-:Y:S01]  /*10850*/  LDGSTS.E.BYPASS.LTC128B.128 [R21+0x22400], desc[UR50][R2.64], !P1 ;  /* 0x2240000002157fae */ /* 0x0001e2000c901d72 */
[----:B------:R-:W-:Y:S01]  /*10860*/  MOV R13, R20 ;  /* 0x00000014000d7202 */ /* 0x000fe20000000f00 */
[----:B0-----:R-:W-:-:S07]  /*10870*/  IMAD.MOV.U32 R3, RZ, RZ, R14 ;  /* 0x000000ffff037224 */ /* 0x001fce00078e000e */
[----:B------:R-:W-:Y:S05]  /*10880*/  WARPSYNC.COLLECTIVE R15, `(.L_x_3752) ;  /* 0x000000000f087348 */ /* 0x000fea0003c00000 */
[----:B------:R0:W1:Y:S02]  /*10890*/  SHFL.IDX P6, R14, R13, R12, R11 ;  /* 0x0000000c0d0e7389 */ /* 0x00006400000c000b */
[----:B01----:R-:W-:Y:S01]  /*108a0*/  ENDCOLLECTIVE ;  /* 0x000000000000791b */ /* 0x003fe20003800000 */
.L_x_3752:
[----:B------:R-:W-:Y:S02]  /*108b0*/  IMAD.MOV.U32 R13, RZ, RZ, R27 ;  /* 0x000000ffff0d7224 */ /* 0x000fe400078e001b */
[----:B------:R-:W-:Y:S02]  /*108c0*/  IMAD.MOV.U32 R12, RZ, RZ, 0x2 ;  /* 0x00000002ff0c7424 */ /* 0x000fe400078e00ff */
[----:B------:R-:W-:-:S07]  /*108d0*/  IMAD.MOV.U32 R2, RZ, RZ, R14 ;  /* 0x000000ffff027224 */ /* 0x000fce00078e000e */
[----:B------:R-:W-:Y:S05]  /*108e0*/  WARPSYNC.COLLECTIVE R15, `(.L_x_3753) ;  /* 0x000000000f087348 */ /* 0x000fea0003c00000 */
[----:B------:R0:W1:Y:S02]  /*108f0*/  SHFL.IDX P6, R14, R13, R12, R11 ;  /* 0x0000000c0d0e7389 */ /* 0x00006400000c000b */
[----:B01----:R-:W-:Y:S01]  /*10900*/  ENDCOLLECTIVE ;  /* 0x000000000000791b */ /* 0x003fe20003800000 */
.L_x_3753:
        /* <DEDUP_REMOVED lines=11> */
.L_x_3754:
[----:B------:R-:W-:Y:S01]  /*109c0*/  MOV R13, R27 ;  /* 0x0000001b000d7202 */ /* 0x000fe20000000f00 */
[----:B------:R-:W-:Y:S02]  /*109d0*/  IMAD.MOV.U32 R12, RZ, RZ, 0x3 ;  /* 0x00000003ff0c7424 */ /* 0x000fe400078e00ff */
[----:B------:R-:W-:-:S07]  /*109e0*/  IMAD.MOV.U32 R2, RZ, RZ, R14 ;  /* 0x000000ffff027224 */ /* 0x000fce00078e000e */
[----:B------:R-:W-:Y:S05]  /*109f0*/  WARPSYNC.COLLECTIVE R15, `(.L_x_3755) ;  /* 0x000000000f087348 */ /* 0x000fea0003c00000 */
[----:B------:R0:W1:Y:S02]  /*10a00*/  SHFL.IDX P6, R14, R13, R12, R11 ;  /* 0x0000000c0d0e7389 */ /* 0x00006400000c000b */
[----:B01----:R-:W-:Y:S01]  /*10a10*/  ENDCOLLECTIVE ;  /* 0x000000000000791b */ /* 0x003fe20003800000 */
.L_x_3755:
        /* <DEDUP_REMOVED lines=11> */
.L_x_3756:
[----:B------:R-:W-:Y:S01]  /*10ad0*/  IMAD.MOV.U32 R2, RZ, RZ, R14 ;  /* 0x000000ffff027224 */ /* 0x000fe200078e000e */
[----:B------:R-:W-:Y:S06]  /*10ae0*/  BRA `(.L_x_3757) ;  /* 0xffffffc800f87947 */ /* 0x000fec000383ffff */
.L_x_3676:
[----:B---3--:R3:W4:Y:S02]  /*10af0*/  SYNCS.PHASECHK.TRANS64.TRYWAIT P0, [R6+URZ+0x28c60], R17 ;  /* 0x028c6011060075a7 */ /* 0x008724000800017f */
[----:B----4-:R-:W-:Y:S05]  /*10b00*/  @!P0 NANOSLEEP.SYNCS 0x989680 ;  /* 0x009896800000895d */ /* 0x010fea0003900000 */
[----:B------:R-:W4:Y:S02]  /*10b10*/  @!P0 SYNCS.PHASECHK.TRANS64 P0, [R6+URZ+0x28c60], R17 ;  /* 0x028c6011060085a7 */ /* 0x000f24000800007f */
[----:B----4-:R-:W-:Y:S05]  /*10b20*/  @!P0 BRA `(.L_x_3676) ;  /* 0xfffffffc00f08947 */ /* 0x010fea000383ffff */
[----:B------:R-:W-:Y:S05]  /*10b30*/  BRA `(.L_x_3758) ;  /* 0xffffffcc00487947 */ /* 0x000fea000383ffff */
.L_x_3677:
[----:B------:R-:W-:Y:S01]  /*10b40*/  BSSY B1, `(.L_x_3759) ;  /* 0x0000008000017945 */ /* 0x000fe20003800000 */
[----:B------:R-:W-:Y:S02]  /*10b50*/  IMAD.MOV.U32 R13, RZ, RZ, R10 ;  /* 0x000000ffff0d7224 */ /* 0x000fe400078e000a */
[----:B------:R-:W-:Y:S02]  /*10b60*/  IMAD.MOV.U32 R12, RZ, RZ, RZ ;  /* 0x000000ffff0c7224 */ /* 0x000fe400078e00ff */
[----:B------:R-:W-:Y:S02]  /*10b70*/  IMAD.MOV.U32 R11, RZ, RZ, 0x181f ;  /* 0x0000181fff0b7424 */ /* 0x000fe400078e00ff */
[----:B------:R-:W-:-:S07]  /*10b80*/  IMAD.MOV.U32 R15, RZ, RZ, -0x1 ;  /* 0xffffffffff0f7424 */ /* 0x000fce00078e00ff */
[----:B-12---:R-:W-:Y:S05]  /*10b90*/  WARPSYNC.COLLECTIVE R15, `(.L_x_3760) ;  /* 0x000000000f087348 */ /* 0x006fea0003c00000 */
[----:B------:R0:W3:Y:S02]  /*10ba0*/  SHFL.IDX P6, R14, R13, R12, R11 ;  /* 0x0000000c0d0e7389 */ /* 0x0000e400000c000b */
[----:B0123--:R-:W-:Y:S01]  /*10bb0*/  ENDCOLLECTIVE ;  /* 0x000000000000791b */ /* 0x00ffe20003800000 */
.L_x_3760:
[----:B------:R-:W-:Y:S05]  /*10bc0*/  BSYNC B1 ;  /* 0x0000000000017941 */ /* 0x000fea0003800000 */
.L_x_3759:
[----:B------:R-:W-:Y:S01]  /*10bd0*/  IMAD.MOV.U32 R13, RZ, RZ, R9 ;  /* 0x000000ffff0d7224 */ /* 0x000fe200078e0009 */
[----:B------:R-:W-:Y:S01]  /*10be0*/  MOV R3, R14 ;  /* 0x0000000e00037202 */ /* 0x000fe20000000f00 */
[----:B------:R-:W-:Y:S01]  /*10bf0*/  IMAD.MOV.U32 R12, RZ, RZ, RZ ;  /* 0x000000ffff0c7224 */ /* 0x000fe200078e00ff */
[C---:B------:R-:W-:Y:S01]  /*10c00*/  LOP3.LUT P2, RZ, R22.reuse, 0x40, RZ, 0xc0, !PT ;  /* 0x0000004016ff7812 */ /* 0x040fe2000784c0ff */
[----:B------:R-:W-:Y:S01]  /*10c10*/  IMAD.MOV.U32 R11, RZ, RZ, 0x181f ;  /* 0x0000181fff0b7424 */ /* 0x000fe200078e00ff */
[C---:B------:R-:W-:Y:S01]  /*10c20*/  LOP3.LUT P1, RZ, R22.reuse, 0x20, RZ, 0xc0, !PT ;  /* 0x0000002016ff7812 */ /* 0x040fe2000782c0ff */
[----:B------:R-:W-:Y:S01]  /*10c30*/  IMAD.MOV.U32 R15, RZ, RZ, -0x1 ;  /* 0xffffffffff0f7424 */ /* 0x000fe200078e00ff */
[----:B------:R-:W-:Y:S01]  /*10c40*/  LOP3.LUT R22, R22, 0xffffbfff, RZ, 0xc0, !PT ;  /* 0xffffbfff16167812 */ /* 0x000fe200078ec0ff */
[----:B------:R-:W-:-:S10]  /*10c50*/  IMAD R17, R17, 0x2, R23 ;  /* 0x0000000211117824 */ /* 0x000fd400078e0217 */
[----:B------:R-:W-:Y:S05]  /*10c60*/  WARPSYNC.COLLECTIVE R15, `(.L_x_3761) ;  /* 0x000000000f087348 */ /* 0x000fea0003c00000 */
[----:B------:R0:W1:Y:S02]  /*10c70*/  SHFL.IDX P6, R14, R13, R12, R11 ;  /* 0x0000000c0d0e7389 */ /* 0x00006400000c000b */
[----:B01----:R-:W-:Y:S01]  /*10c80*/  ENDCOLLECTIVE ;  /* 0x000000000000791b */ /* 0x003fe20003800000 */
.L_x_3761:
[----:B------:R-:W-:-:S04]  /*10c90*/  @P3 LOP3.LUT R22, R22, 0x4000, RZ, 0xfc, !PT ;  /* 0x0000400016163812 */ /* 0x000fc800078efcff */
[C---:B------:R-:W-:Y:S01]  /*10ca0*/  LOP3.LUT P3, RZ, R22.reuse, 0x10, RZ, 0xc0, !PT ;  /* 0x0000001016ff7812 */ /* 0x040fe2000786c0ff */
[----:B------:R-:W-:Y:S01]  /*10cb0*/  IMAD.MOV.U32 R13, RZ, RZ, R10 ;  /* 0x000000ffff0d7224 */ /* 0x000fe200078e000a */
[----:B------:R-:W-:Y:S01]  /*10cc0*/  MOV R12, 0x1 ;  /* 0x00000001000c7802 */ /* 0x000fe20000000f00 */
[----:B------:R-:W-:Y:S01]  /*10cd0*/  IMAD.MOV.U32 R2, RZ, RZ, R14 ;  /* 0x000000ffff027224 */ /* 0x000fe200078e000e */
[C---:B------:R-:W-:Y:S02]  /*10ce0*/  LOP3.LUT P6, RZ, R22.reuse, 0x80, RZ, 0xc0, !PT ;  /* 0x0000008016ff7812 */ /* 0x040fe400078cc0ff */
[----:B------:R-:W-:Y:S02]  /*10cf0*/  LOP3.LUT R22, R22, 0xfffeffff, RZ, 0xc0, !PT ;  /* 0xfffeffff16167812 */ /* 0x000fe400078ec0ff */
[----:B------:R-:W-:-:S05]  /*10d00*/  IADD3 R2, P0, R2, R0, RZ ;  /* 0x0000000002027210 */ /* 0x000fca0007f1e0ff */
[----:B------:R-:W-:Y:S01]  /*10d10*/  @P3 LOP3.LUT R22, R22, 0x10000, RZ, 0xfc, !PT ;  /* 0x0001000016163812 */ /* 0x000fe200078efcff */
[----:B------:R-:W-:Y:S01]  /*10d20*/  IMAD.X R3, RZ, RZ, R3, P0 ;  /* 0x000000ffff037224 */ /* 0x000fe200000e0603 */
[----:B------:R-:W-:-:S04]  /*10d30*/  ISETP.NE.U32.AND P0, PT, R30, RZ, PT ;  /* 0x000000ff1e00720c */ /* 0x000fc80003f05070 */
[----:B------:R-:W-:Y:S01]  /*10d40*/  @!PT LDS RZ, [RZ] ;  /* 0x00000000fffff984 */ /* 0x000fe20000000800 */
[----:B------:R-:W-:Y:S01]  /*10d50*/  @!PT LDS RZ, [RZ] ;  /* 0x00000000fffff984 */ /* 0x000fe20000000800 */
[----:B------:R-:W-:Y:S01]  /*10d60*/  @!PT LDS RZ, [RZ] ;  /* 0x00000000fffff984 */ /* 0x000fe20000000800 */
[----:B------:R0:W-:Y:S09]  /*10d70*/  LDGSTS.E.BYPASS.LTC128B.128 [R17+0x400], desc[UR50][R2.64], !P6 ;  /* 0x0040000002117fae */ /* 0x0001f2000f101d72 */
[----:B0-----:R-:W-:Y:S05]  /*10d80*/  WARPSYNC.COLLECTIVE R15, `(.L_x_3762) ;  /* 0x000000000f087348 */ /* 0x001fea0003c00000 */
[----:B------:R1:W2:Y:S02]  /*10d90*/  SHFL.IDX P6, R14, R13, R12, R11 ;  /* 0x0000000c0d0e7389 */ /* 0x0002a400000c000b */
[----:B012---:R-:W-:Y:S01]  /*10da0*/  ENDCOLLECTIVE ;  /* 0x000000000000791b */ /* 0x007fe20003800000 */
.L_x_3762:
[----:B------:R-:W-:Y:S01]  /*10db0*/  @!PT LDS RZ, [RZ] ;  /* 0x00000000fffff984 */ /* 0x000fe20000000800 */
[----:B------:R-:W-:Y:S01]  /*10dc0*/  @!PT LDS RZ, [RZ] ;  /* 0x00000000fffff984 */ /* 0x000fe20000000800 */
[----:B------:R-:W-:Y:S01]  /*10dd0*/  @!PT LDS RZ, [RZ] ;  /* 0x00000000fffff984 */ /* 0x000fe20000000800 */
[----:B------:R0:W-:Y:S04]  /*10de0*/  LDGSTS.E.BYPASS.LTC128B.128 [R17+0x2400], desc[UR50][R2.64+0x80], !P2 ;  /* 0x0240008002117fae */ /* 0x0001e8000d101d72 */
[----:B------:R0:W-:Y:S01]  /*10df0*/  LDGSTS.E.BYPASS.LTC128B.128 [R17+0x4400], desc[UR50][R2.64+0x100], !P1 ;  /* 0x0440010002117fae */ /* 0x0001e2000c901d72 */
[----:B------:R-:W-:-:S03]  /*10e00*/  ISETP.NE.U32.AND P1, PT, R29, RZ, PT ;  /* 0x000000ff1d00720c */ /* 0x000fc60003f25070 */
[----:B------:R0:W-:Y:S01]  /*10e10*/  LDGSTS.E.BYPASS.LTC128B.128 [R17+0x6400], desc[UR50][R2.64+0x180], !P3 ;  /* 0x0640018002117fae */ /* 0x0001e2000d901d72 */
[----:B------:R-:W-:Y:S01]  /*10e20*/  LOP3.LUT P3, RZ, R22, 0x80, RZ, 0xc0, !PT ;  /* 0x0000008016ff7812 */ /* 0x000fe2000786c0ff */
[----:B------:R-:W-:Y:S02]  /*10e30*/  IMAD.MOV.U32 R13, RZ, RZ, R9 ;  /* 0x000000ffff0d7224 */ /* 0x000fe400078e0009 */
[----:B------:R0:W-:Y:S04]  /*10e40*/  LDGSTS.E.BYPASS.LTC128B.128 [R17+0x8400], desc[UR50][R2.64+0x200], !P5 ;  /* 0x0840020002117fae */ /* 0x0001e8000e901d72 */
[----:B------:R0:W-:Y:S01]  /*10e50*/  LDGSTS.E.BYPASS.LTC128B.128 [R17+0xa400], desc[UR50][R2.64+0x280], !P4 ;  /* 0x0a40028002117fae */ /* 0x0001e2000e101d72 */
[----:B------:R-:W-:-:S03]  /*10e60*/  IMAD.MOV.U32 R5, RZ, RZ, R14 ;  /* 0x000000ffff057224 */ /* 0x000fc600078e000e */
[----:B------:R0:W-:Y:S04]  /*10e70*/  LDGSTS.E.BYPASS.LTC128B.128 [R17+0xc400], desc[UR50][R2.64+0x300], P0 ;  /* 0x0c40030002117fae */ /* 0x0001e80008101d72 */
[----:B0-----:R-:W-:Y:S05]  /*10e80*/  WARPSYNC.COLLECTIVE R15, `(.L_x_3763) ;  /* 0x000000000f087348 */ /* 0x001fea0003c00000 */
[----:B------:R1:W2:Y:S02]  /*10e90*/  SHFL.IDX P6, R14, R13, R12, R11 ;  /* 0x0000000c0d0e7389 */ /* 0x0002a400000c000b */
[----:B012---:R-:W-:Y:S01]  /*10ea0*/  ENDCOLLECTIVE ;  /* 0x000000000000791b */ /* 0x007fe20003800000 */
.L_x_3763:
[----:B------:R-:W-:Y:S01]  /*10eb0*/  @!PT LDS RZ, [RZ] ;  /* 0x00000000fffff984 */ /* 0x000fe20000000800 */
[----:B------:R-:W-:Y:S01]  /*10ec0*/  @!PT LDS RZ, [RZ] ;  /* 0x00000000fffff984 */ /* 0x000fe20000000800 */
[----:B------:R-:W-:Y:S01]  /*10ed0*/  @!PT LDS RZ, [RZ] ;  /* 0x00000000fffff984 */ /* 0x000fe20000000800 */
[----:B------:R0:W-:Y:S01]  /*10ee0*/  LDGSTS.E.BYPASS.LTC128B.128 [R17+0xe400], desc[UR50][R2.64+0x380], P1 ;  /* 0x0e40038002117fae */ /* 0x0001e20008901d72 */
[----:B------:R-:W-:Y:S02]  /*10ef0*/  IMAD.MOV.U32 R13, RZ, RZ, R10 ;  /* 0x000000ffff0d7224 */ /* 0x000fe400078e000a */
[----:B------:R-:W-:Y:S01]  /*10f00*/  IMAD.MOV.U32 R12, RZ, RZ, 0x2 ;  /* 0x00000002ff0c7424 */ /* 0x000fe200078e00ff */
[----:B0-----:R-:W-:Y:S02]  /*10f10*/  IADD3 R2, P2, R14, R0, RZ ;  /* 0x000000000e027210 */ /* 0x001fe40007f5e0ff */
[----:B------:R-:W-:-:S03]  /*10f20*/  LOP3.LUT P6, RZ, R22, 0x20, RZ, 0xc0, !PT ;  /* 0x0000002016ff7812 */ /* 0x000fc600078cc0ff */
[----:B------:R-:W-:Y:S01]  /*10f30*/  IMAD.X R3, RZ, RZ, R5, P2 ;  /* 0x000000ffff037224 */ /* 0x000fe200010e0605 */
[----:B------:R-:W-:-:S04]  /*10f40*/  LOP3.LUT P2, RZ, R22, 0x40, RZ, 0xc0, !PT ;  /* 0x0000004016ff7812 */ /* 0x000fc8000784c0ff */
[----:B------:R0:W-:Y:S01]  /*10f50*/  LDGSTS.E.BYPASS.LTC128B.128 [R17+0xc00], desc[UR50][R2.64], !P3 ;  /* 0x00c0000002117fae */ /* 0x0001e2000d901d72 */
[C---:B------:R-:W-:Y:S02]  /*10f60*/  LOP3.LUT P3, RZ, R22.reuse, 0x10000, RZ, 0xc0, !PT ;  /* 0x0001000016ff7812 */ /* 0x040fe4000786c0ff */
[----:B------:R-:W-:-:S06]  /*10f70*/  LOP3.LUT R22, R22, 0xffff7fff, RZ, 0xc0, !PT ;  /* 0xffff7fff16167812 */ /* 0x000fcc00078ec0ff */
[----:B------:R0:W-:Y:S04]  /*10f80*/  LDGSTS.E.BYPASS.LTC128B.128 [R17+0x2c00], desc[UR50][R2.64+0x80], !P2 ;  /* 0x02c0008002117fae */ /* 0x0001e8000d101d72 */
[----:B------:R0:W-:Y:S01]  /*10f90*/  LDGSTS.E.BYPASS.LTC128B.128 [R17+0x4c00], desc[UR50][R2.64+0x100], !P6 ;  /* 0x04c0010002117fae */ /* 0x0001e2000f101d72 */
[----:B------:R-:W-:-:S07]  /*10fa0*/  @P3 LOP3.LUT R22, R22, 0x8000, RZ, 0xfc, !PT ;  /* 0x0000800016163812 */ /* 0x000fce00078efcff */
[----:B0-----:R-:W-:Y:S05]  /*10fb0*/  WARPSYNC.COLLECTIVE R15, `(.L_x_3764) ;  /* 0x000000000f087348 */ /* 0x001fea0003c00000 */
[----:B------:R1:W2:Y:S02]  /*10fc0*/  SHFL.IDX P6, R14, R13, R12, R11 ;  /* 0x0000000c0d0e7389 */ /* 0x0002a400000c000b */
[----:B012---:R-:W-:Y:S01]  /*10fd0*/  ENDCOLLECTIVE ;  /* 0x000000000000791b */ /* 0x007fe20003800000 */
.L_x_3764:
[----:B------:R-:W-:Y:S01]  /*10fe0*/  @!PT LDS RZ, [RZ] ;  /* 0x00000000fffff984 */ /* 0x000fe20000000800 */
[----:B------:R-:W-:Y:S01]  /*10ff0*/  @!PT LDS RZ, [RZ] ;  /* 0x00000000fffff984 */ /* 0x000fe20000000800 */
[----:B------:R-:W-:Y:S01]  /*11000*/  @!PT LDS RZ, [RZ] ;  /* 0x00000000fffff984 */ /* 0x000fe20000000800 */
[----:B------:R0:W-:Y:S01]  /*11010*/  LDGSTS.E.BYPASS.LTC128B.128 [R17+0x6c00], desc[UR50][R2.64+0x180], !P3 ;  /* 0x06c0018002117fae */ /* 0x0001e2000d901d72 */
[----:B------:R-:W-:-:S03]  /*11020*/  LOP3.LUT P3, RZ, R22, 0x80, RZ, 0xc0, !PT ;  /* 0x0000008016ff7812 */ /* 0x000fc6000786c0ff */
        /* <DEDUP_REMOVED lines=9> */
.L_x_3765:
[----:B------:R-:W-:Y:S01]  /*110c0*/  MOV R13, R10 ;  /* 0x0000000a000d7202 */ /* 0x000fe20000000f00 */
        /* <DEDUP_REMOVED lines=9> */
[----:B------:R-:W-:-:S08]  /*11160*/  LOP3.LUT P3, RZ, R22, 0x8000, RZ, 0xc0, !PT ;  /* 0x0000800016ff7812 */ /* 0x000fd0000786c0ff */
[----:B------:R0:W-:Y:S04]  /*11170*/  LDGSTS.E.BYPASS.LTC128B.128 [R17+0x3400], desc[UR50][R2.64+0x80], !P2 ;  /* 0x0340008002117fae */ /* 0x0001e8000d101d72 */
[----:B------:R0:W-:Y:S02]  /*11180*/  LDGSTS.E.BYPASS.LTC128B.128 [R17+0x5400], desc[UR50][R2.64+0x100], !P6 ;  /* 0x0540010002117fae */ /* 0x0001e4000f101d72 */
[----:B0-----:R-:W-:Y:S05]  /*11190*/  WARPSYNC.COLLECTIVE R15, `(.L_x_3766) ;  /* 0x000000000f087348 */ /* 0x001fea0003c00000 */
[----:B------:R1:W2:Y:S02]  /*111a0*/  SHFL.IDX P6, R14, R13, R12, R11 ;  /* 0x0000000c0d0e7389 */ /* 0x0002a400000c000b */
[----:B012---:R-:W-:Y:S01]  /*111b0*/  ENDCOLLECTIVE ;  /* 0x000000000000791b */ /* 0x007fe20003800000 */
.L_x_3766:
        /* <DEDUP_REMOVED lines=14> */
.L_x_3767:
[----:B------:R-:W-:Y:S05]  /*112a0*/  BRA `(.L_x_3768) ;  /* 0xffffffc800b47947 */ /* 0x000fea000383ffff */
.L_x_3685:
[----:B------:R-:W-:Y:S01]  /*112b0*/  BSSY B0, `(.L_x_3769) ;  /* 0x0000008000007945 */ /* 0x000fe20003800000 */
[----:B------:R-:W-:Y:S02]  /*112c0*/  IMAD.MOV.U32 R13, RZ, RZ, R16 ;  /* 0x000000ffff0d7224 */ /* 0x000fe400078e0010 */
[----:B------:R-:W-:Y:S02]  /*112d0*/  IMAD.MOV.U32 R12, RZ, RZ, RZ ;  /* 0x000000ffff0c7224 */ /* 0x000fe400078e00ff */
[----:B------:R-:W-:Y:S02]  /*112e0*/  IMAD.MOV.U32 R11, RZ, RZ, 0x1f ;  /* 0x0000001fff0b7424 */ /* 0x000fe400078e00ff */
[----:B------:R-:W-:-:S07]  /*112f0*/  IMAD.MOV.U32 R15, RZ, RZ, -0x1 ;  /* 0xffffffffff0f7424 */ /* 0x000fce00078e00ff */
[----:B0123--:R-:W-:Y:S05]  /*11300*/  WARPSYNC.COLLECTIVE R15, `(.L_x_3770) ;  /* 0x000000000f087348 */ /* 0x00ffea0003c00000 */
[----:B------:R4:W0:Y:S02]  /*11310*/  SHFL.IDX P6, R14, R13, R12, R11 ;  /* 0x0000000c0d0e7389 */ /* 0x00082400000c000b */
[----:B01234-:R-:W-:Y:S01]  /*11320*/  ENDCOLLECTIVE ;  /* 0x000000000000791b */ /* 0x01ffe20003800000 */
.L_x_3770:
[----:B------:R-:W-:Y:S05]  /*11330*/  BSYNC B0 ;  /* 0x0000000000007941 */ /* 0x000fea0003800000 */
.L_x_3769:
[----:B------:R-:W-:Y:S01]  /*11340*/  MOV R13, R16 ;  /* 0x00000010000d7202 */ /* 0x000fe20000000f00 */
        /* <DEDUP_REMOVED lines=8> */
.L_x_3771:
        /* <DEDUP_REMOVED lines=18> */
.L_x_3772:
[----:B------:R-:W-:Y:S01]  /*114f0*/  IMAD.MOV.U32 R12, RZ, RZ, 0x2 ;  /* 0x00000002ff0c7424 */ /* 0x000fe200078e00ff */
[----:B------:R-:W-:-:S05]  /*11500*/  SEL R6, R14, RZ, P1 ;  /* 0x000000ff0e067207 */ /* 0x000fca0000800000 */
[----:B------:R-:W-:-:S04]  /*11510*/  IMAD.IADD R6, R5, 0x1, R6 ;  /* 0x0000000105067824 */ /* 0x000fc800078e0206 */
[----:B------:R-:W-:-:S07]  /*11520*/  IMAD.MOV.U32 R13, RZ, RZ, R6 ;  /* 0x000000ffff0d7224 */ /* 0x000fce00078e0006 */
[----:B------:R-:W-:Y:S05]  /*11530*/  WARPSYNC.COLLECTIVE R15, `(.L_x_3773) ;  /* 0x000000000f087348 */ /* 0x000fea0003c00000 */
[----:B------:R0:W1:Y:S02]  /*11540*/  SHFL.UP P6, R14, R13, R12, R11 ;  /* 0x0400000c0d0e7389 */ /* 0x00006400000c000b */
[----:B01----:R-:W-:Y:S01]  /*11550*/  ENDCOLLECTIVE ;  /* 0x000000000000791b */ /* 0x003fe20003800000 */
.L_x_3773:
[----:B------:R-:W-:Y:S01]  /*11560*/  IMAD.MOV.U32 R12, RZ, RZ, 0x4 ;  /* 0x00000004ff0c7424 */ /* 0x000fe200078e00ff */
[----:B------:R-:W-:-:S05]  /*11570*/  SEL R7, R14, RZ, P2 ;  /* 0x000000ff0e077207 */ /* 0x000fca0001000000 */
[----:B------:R-:W-:-:S04]  /*11580*/  IMAD.IADD R7, R6, 0x1, R7 ;  /* 0x0000000106077824 */ /* 0x000fc800078e0207 */
[----:B------:R-:W-:-:S07]  /*11590*/  IMAD.MOV.U32 R13, RZ, RZ, R7 ;  /* 0x000000ffff0d7224 */ /* 0x000fce00078e0007 */
[----:B------:R-:W-:Y:S05]  /*115a0*/  WARPSYNC.COLLECTIVE R15, `(.L_x_3774) ;  /* 0x000000000f087348 */ /* 0x000fea0003c00000 */
[----:B------:R0:W1:Y:S02]  /*115b0*/  SHFL.UP P6, R14, R13, R12, R11 ;  /* 0x0400000c0d0e7389 */ /* 0x00006400000c000b */
[----:B01----:R-:W-:Y:S01]  /*115c0*/  ENDCOLLECTIVE ;  /* 0x000000000000791b */ /* 0x003fe20003800000 */
.L_x_3774:
[----:B------:R-:W-:Y:S02]  /*115d0*/  MOV R12, 0x8 ;  /* 0x00000008000c7802 */ /* 0x000fe40000000f00 */
[----:B------:R-:W-:-:S05]  /*115e0*/  SEL R2, R14, RZ, P3 ;  /* 0x000000ff0e027207 */ /* 0x000fca0001800000 */
[----:B------:R-:W-:-:S04]  /*115f0*/  IMAD.IADD R2, R7, 0x1, R2 ;  /* 0x0000000107027824 */ /* 0x000fc800078e0202 */
[----:B------:R-:W-:-:S07]  /*11600*/  IMAD.MOV.U32 R13, RZ, RZ, R2 ;  /* 0x000000ffff0d7224 */ /* 0x000fce00078e0002 */
[----:B------:R-:W-:Y:S05]  /*11610*/  WARPSYNC.COLLECTIVE R15, `(.L_x_3775) ;  /* 0x000000000f087348 */ /* 0x000fea0003c00000 */
[----:B------:R0:W1:Y:S02]  /*11620*/  SHFL.UP P6, R14, R13, R12, R11 ;  /* 0x0400000c0d0e7389 */ /* 0x00006400000c000b */
[----:B01----:R-:W-:Y:S01]  /*11630*/  ENDCOLLECTIVE ;  /* 0x000000000000791b */ /* 0x003fe20003800000 */
.L_x_3775:
[----:B------:R-:W-:Y:S01]  /*11640*/  IMAD.MOV.U32 R12, RZ, RZ, 0x10 ;  /* 0x00000010ff0c7424 */ /* 0x000fe200078e00ff */
[----:B------:R-:W-:-:S05]  /*11650*/  SEL R3, R14, RZ, P4 ;  /* 0x000000ff0e037207 */ /* 0x000fca0002000000 */
[----:B------:R-:W-:-:S04]  /*11660*/  IMAD.IADD R3, R2, 0x1, R3 ;  /* 0x0000000102037824 */ /* 0x000fc800078e0203 */
[----:B------:R-:W-:-:S07]  /*11670*/  IMAD.MOV.U32 R13, RZ, RZ, R3 ;  /* 0x000000ffff0d7224 */ /* 0x000fce00078e0003 */
[----:B------:R-:W-:Y:S05]  /*11680*/  WARPSYNC.COLLECTIVE R15, `(.L_x_3776) ;  /* 0x000000000f087348 */ /* 0x000fea0003c00000 */
[----:B------:R0:W1:Y:S02]  /*11690*/  SHFL.UP P6, R14, R13, R12, R11 ;  /* 0x0400000c0d0e7389 */ /* 0x00006400000c000b */
[----:B01----:R-:W-:Y:S01]  /*116a0*/  ENDCOLLECTIVE ;  /* 0x000000000000791b */ /* 0x003fe20003800000 */
.L_x_3776:
        /* <DEDUP_REMOVED lines=8> */
.L_x_3777:
[----:B------:R-:W-:Y:S05]  /*11730*/  BRA `(.L_x_3778) ;  /* 0xffffffcc00487947 */ /* 0x000fea000383ffff */
.L_x_3690:
[----:B------:R-:W-:Y:S01]  /*11740*/  BSSY B0, `(.L_x_3779) ;  /* 0x0000008000007945 */ /* 0x000fe20003800000 */
[----:B-----5:R-:W-:Y:S01]  /*11750*/  IMAD.MOV.U32 R13, RZ, RZ, R5 ;  /* 0x000000ffff0d7224 */ /* 0x020fe200078e0005 */
[----:B------:R-:W-:Y:S01]  /*11760*/  MOV R12, 0x1 ;  /* 0x00000001000c7802 */ /* 0x000fe20000000f00 */
[----:B------:R-:W-:Y:S02]  /*11770*/  IMAD.MOV.U32 R11, RZ, RZ, RZ ;  /* 0x000000ffff0b7224 */ /* 0x000fe400078e00ff */
[----:B------:R-:W-:-:S07]  /*11780*/  IMAD.MOV.U32 R15, RZ, RZ, -0x1 ;  /* 0xffffffffff0f7424 */ /* 0x000fce00078e00ff */
[----:B01----:R-:W-:Y:S05]  /*11790*/  WARPSYNC.COLLECTIVE R15, `(.L_x_3780) ;  /* 0x000000000f087348 */ /* 0x003fea0003c00000 */
[----:B------:R2:W3:Y:S02]  /*117a0*/  SHFL.UP P6, R14, R13, R12, R11 ;  /* 0x0400000c0d0e7389 */ /* 0x0004e400000c000b */
[----:B0123--:R-:W-:Y:S01]  /*117b0*/  ENDCOLLECTIVE ;  /* 0x000000000000791b */ /* 0x00ffe20003800000 */
.L_x_3780:
[----:B------:R-:W-:Y:S05]  /*117c0*/  BSYNC B0 ;  /* 0x0000000000007941 */ /* 0x000fea0003800000 */
.L_x_3779:
        /* <DEDUP_REMOVED lines=8> */
.L_x_3781:
[----:B------:R-:W-:Y:S02]  /*11850*/  MOV R12, 0x4 ;  /* 0x00000004000c7802 */ /* 0x000fe40000000f00 */
[----:B------:R-:W-:-:S05]  /*11860*/  SEL R2, R14, RZ, P2 ;  /* 0x000000ff0e027207 */ /* 0x000fca0001000000 */
[----:B------:R-:W-:-:S04]  /*11870*/  IMAD.IADD R2, R13, 0x1, R2 ;  /* 0x000000010d027824 */ /* 0x000fc800078e0202 */
[----:B------:R-:W-:-:S07]  /*11880*/  IMAD.MOV.U32 R13, RZ, RZ, R2 ;  /* 0x000000ffff0d7224 */ /* 0x000fce00078e0002 */
[----:B------:R-:W-:Y:S05]  /*11890*/  WARPSYNC.COLLECTIVE R15, `(.L_x_3782) ;  /* 0x000000000f087348 */ /* 0x000fea0003c00000 */
[----:B------:R0:W1:Y:S02]  /*118a0*/  SHFL.UP P6, R14, R13, R12, R11 ;  /* 0x0400000c0d0e7389 */ /* 0x00006400000c000b */
[----:B01----:R-:W-:Y:S01]  /*118b0*/  ENDCOLLECTIVE ;  /* 0x000000000000791b */ /* 0x003fe20003800000 */
.L_x_3782:
[----:B------:R-:W-:Y:S01]  /*118c0*/  IMAD.MOV.U32 R12, RZ, RZ, 0x8 ;  /* 0x00000008ff0c7424 */ /* 0x000fe200078e00ff */
[----:B------:R-:W-:-:S05]  /*118d0*/  SEL R3, R14, RZ, P3 ;  /* 0x000000ff0e037207 */ /* 0x000fca0001800000 */
[----:B------:R-:W-:-:S04]  /*118e0*/  IMAD.IADD R3, R2, 0x1, R3 ;  /* 0x0000000102037824 */ /* 0x000fc800078e0203 */
[----:B------:R-:W-:-:S07]  /*118f0*/  IMAD.MOV.U32 R13, RZ, RZ, R3 ;  /* 0x000000ffff0d7224 */ /* 0x000fce00078e0003 */
[----:B------:R-:W-:Y:S05]  /*11900*/  WARPSYNC.COLLECTIVE R15, `(.L_x_3783) ;  /* 0x000000000f087348 */ /* 0x000fea0003c00000 */
[----:B------:R0:W1:Y:S02]  /*11910*/  SHFL.UP P6, R14, R13, R12, R11 ;  /* 0x0400000c0d0e7389 */ /* 0x00006400000c000b */
[----:B01----:R-:W-:Y:S01]  /*11920*/  ENDCOLLECTIVE ;  /* 0x000000000000791b */ /* 0x003fe20003800000 */
.L_x_3783:
[----:B------:R-:W-:Y:S01]  /*11930*/  IMAD.MOV.U32 R12, RZ, RZ, 0x10 ;  /* 0x00000010ff0c7424 */ /* 0x000fe200078e00ff */
[----:B------:R-:W-:-:S05]  /*11940*/  SEL R4, R14, RZ, P4 ;  /* 0x000000ff0e047207 */ /* 0x000fca0002000000 */
[----:B------:R-:W-:-:S04]  /*11950*/  IMAD.IADD R4, R3, 0x1, R4 ;  /* 0x0000000103047824 */ /* 0x000fc800078e0204 */
[----:B------:R-:W-:-:S07]  /*11960*/  IMAD.MOV.U32 R13, RZ, RZ, R4 ;  /* 0x000000ffff0d7224 */ /* 0x000fce00078e0004 */
[----:B------:R-:W-:Y:S05]  /*11970*/  WARPSYNC.COLLECTIVE R15, `(.L_x_3784) ;  /* 0x000000000f087348 */ /* 0x000fea0003c00000 */
[----:B------:R0:W1:Y:S02]  /*11980*/  SHFL.UP P6, R14, R13, R12, R11 ;  /* 0x0400000c0d0e7389 */ /* 0x00006400000c000b */
[----:B01----:R-:W-:Y:S01]  /*11990*/  ENDCOLLECTIVE ;  /* 0x000000000000791b */ /* 0x003fe20003800000 */
.L_x_3784:
[----:B------:R-:W-:Y:S01]  /*119a0*/  MOV R12, 0x1f ;  /* 0x0000001f000c7802 */ /* 0x000fe20000000f00 */
[----:B------:R-:W-:Y:S01]  /*119b0*/  IMAD.MOV.U32 R11, RZ, RZ, 0x1f ;  /* 0x0000001fff0b7424 */ /* 0x000fe200078e00ff */
[----:B------:R-:W-:-:S05]  /*119c0*/  SEL R3, R14, RZ, P5 ;  /* 0x000000ff0e037207 */ /* 0x000fca0002800000 */
[----:B------:R-:W-:-:S04]  /*119d0*/  IMAD.IADD R2, R4, 0x1, R3 ;  /* 0x0000000104027824 */ /* 0x000fc800078e0203 */
[----:B------:R-:W-:-:S07]  /*119e0*/  IMAD.MOV.U32 R13, RZ, RZ, R2 ;  /* 0x000000ffff0d7224 */ /* 0x000fce00078e0002 */
[----:B------:R-:W-:Y:S05]  /*119f0*/  WARPSYNC.COLLECTIVE R15, `(.L_x_3785) ;  /* 0x000000000f087348 */ /* 0x000fea0003c00000 */
[----:B------:R0:W1:Y:S02]  /*11a00*/  SHFL.IDX P6, R14, R13, R12, R11 ;  /* 0x0000000c0d0e7389 */ /* 0x00006400000c000b */
[----:B01----:R-:W-:Y:S01]  /*11a10*/  ENDCOLLECTIVE ;  /* 0x000000000000791b */ /* 0x003fe20003800000 */
.L_x_3785:
[----:B------:R-:W-:Y:S05]  /*11a20*/  BRA `(.L_x_3786) ;  /* 0xffffffcc00287947 */ /* 0x000fea000383ffff */
.L_x_3692:
[----:B------:R-:W-:Y:S01]  /*11a30*/  BSSY B0, `(.L_x_3787) ;  /* 0x0000006000007945 */ /* 0x000fe20003800000 */
[----:B------:R-:W-:Y:S01]  /*11a40*/  PLOP3.LUT P6, PT, P6, PT, PT, 0x8, 0x0 ;  /* 0x000000000000781c */ /* 0x000fe200037ce170 */
[----:B------:R-:W-:-:S12]  /*11a50*/  IMAD.MOV.U32 R15, RZ, RZ, -0x1 ;  /* 0xffffffffff0f7424 */ /* 0x000fd800078e00ff */
[----:B01----:R-:W-:Y:S05]  /*11a60*/  WARPSYNC.COLLECTIVE R15, `(.L_x_3788) ;  /* 0x000000000f087348 */ /* 0x003fea0003c00000 */
[----:B------:R-:W-:Y:S01]  /*11a70*/  VOTE.ANY R14, PT, P6 ;  /* 0x00000000000e7806 */ /* 0x000fe200030e0100 */
[----:B01----:R-:W-:Y:S06]  /*11a80*/  ENDCOLLECTIVE ;  /* 0x000000000000791b */ /* 0x003fec0003800000 */
.L_x_3788:
[----:B------:R-:W-:Y:S05]  /*11a90*/  BSYNC B0 ;  /* 0x0000000000007941 */ /* 0x000fea0003800000 */
.L_x_3787:
        /* <DEDUP_REMOVED lines=9> */
.L_x_3789:
[----:B------:R-:W-:Y:S01]  /*11b30*/  IMAD.MOV.U32 R5, RZ, RZ, R14 ;  /* 0x000000ffff057224 */ /* 0x000fe200078e000e */
[----:B------:R-:W-:Y:S06]  /*11b40*/  BRA `(.L_x_3790) ;  /* 0xffffffcc00187947 */ /* 0x000fec000383ffff */
.L_x_3694:
[----:B------:R-:W-:Y:S01]  /*11b50*/  BSSY B0, `(.L_x_3791) ;  /* 0x0000007000007945 */ /* 0x000fe20003800000 */
[----:B------:R-:W-:Y:S01]  /*11b60*/  MOV R13, R2 ;  /* 0x00000002000d7202 */ /* 0x000fe20000000f00 */
[----:B------:R-:W-:Y:S02]  /*11b70*/  IMAD.MOV.U32 R11, RZ, RZ, 0x1f ;  /* 0x0000001fff0b7424 */ /* 0x000fe400078e00ff */
[----:B------:R-:W-:-:S07]  /*11b80*/  IMAD.MOV.U32 R15, RZ, RZ, -0x1 ;  /* 0xffffffffff0f7424 */ /* 0x000fce00078e00ff */
[----:B0123--:R-:W-:Y:S05]  /*11b90*/  WARPSYNC.COLLECTIVE R15, `(.L_x_3792) ;  /* 0x000000000f087348 */ /* 0x00ffea0003c00000 */
[----:B------:R4:W0:Y:S02]  /*11ba0*/  SHFL.IDX P6, R14, R13, R12, R11 ;  /* 0x0000000c0d0e7389 */ /* 0x00082400000c000b */
[----:B01234-:R-:W-:Y:S01]  /*11bb0*/  ENDCOLLECTIVE ;  /* 0x000000000000791b */ /* 0x01ffe20003800000 */
.L_x_3792:
[----:B------:R-:W-:Y:S05]  /*11bc0*/  BSYNC B0 ;  /* 0x0000000000007941 */ /* 0x000fea0003800000 */
.L_x_3791:
[----:B------:R-:W-:Y:S05]  /*11bd0*/  BRA `(.L_x_3693) ;  /* 0xffffffcc00107947 */ /* 0x000fea000383ffff */
.L_x_3698:
[----:B0-----:R0:W1:Y:S02]  /*11be0*/  SYNCS.PHASECHK.TRANS64.TRYWAIT P0, [R5+URZ+0x28c20], R0 ;  /* 0x028c2000050075a7 */ /* 0x001064000800017f */
[----:B-1----:R-:W-:Y:S05]  /*11bf0*/  @!P0 NANOSLEEP.SYNCS 0x989680 ;  /* 0x009896800000895d */ /* 0x002fea0003900000 */
[----:B------:R-:W1:Y:S02]  /*11c00*/  @!P0 SYNCS.PHASECHK.TRANS64 P0, [R5+URZ+0x28c20], R0 ;  /* 0x028c2000050085a7 */ /* 0x000e64000800007f */
[----:B-1----:R-:W-:Y:S05]  /*11c10*/  @!P0 BRA `(.L_x_3698) ;  /* 0xfffffffc00f08947 */ /* 0x002fea000383ffff */
[----:B------:R-:W-:Y:S05]  /*11c20*/  BRA `(.L_x_3793) ;  /* 0xffffffcc00fc7947 */ /* 0x000fea000383ffff */
.L_x_3699:
[----:B------:R-:W1:Y:S01]  /*11c30*/  S2R R2, SR_TID.X ;  /* 0x0000000000027919 */ /* 0x000e620000002100 */
[----:B------:R-:W-:Y:S01]  /*11c40*/  BSSY B0, `(.L_x_3794) ;  /* 0x000000a000007945 */ /* 0x000fe20003800000 */
[----:B------:R-:W-:Y:S02]  /*11c50*/  IMAD.MOV.U32 R12, RZ, RZ, RZ ;  /* 0x000000ffff0c7224 */ /* 0x000fe400078e00ff */
[----:B------:R-:W-:Y:S02]  /*11c60*/  IMAD.MOV.U32 R11, RZ, RZ, 0x1f ;  /* 0x0000001fff0b7424 */ /* 0x000fe400078e00ff */
[----:B------:R-:W-:Y:S01]  /*11c70*/  IMAD.MOV.U32 R15, RZ, RZ, -0x1 ;  /* 0xffffffffff0f7424 */ /* 0x000fe200078e00ff */
[----:B-1----:R-:W-:-:S04]  /*11c80*/  SHF.R.U32.HI R2, RZ, 0x5, R2 ;  /* 0x00000005ff027819 */ /* 0x002fc80000011602 */
[----:B------:R-:W-:-:S05]  /*11c90*/  LOP3.LUT R2, R2, 0x3, RZ, 0xc0, !PT ;  /* 0x0000000302027812 */ /* 0x000fca00078ec0ff */
[----:B------:R-:W-:-:S07]  /*11ca0*/  IMAD.MOV.U32 R13, RZ, RZ, R2 ;  /* 0x000000ffff0d7224 */ /* 0x000fce00078e0002 */
[----:B0-234-:R-:W-:Y:S05]  /*11cb0*/  WARPSYNC.COLLECTIVE R15, `(.L_x_3795) ;  /* 0x000000000f087348 */ /* 0x01dfea0003c00000 */
[----:B------:R1:W0:Y:S02]  /*11cc0*/  SHFL.IDX P6, R14, R13, R12, R11 ;  /* 0x0000000c0d0e7389 */ /* 0x00022400000c000b */
[----:B01234-:R-:W-:Y:S01]  /*11cd0*/  ENDCOLLECTIVE ;  /* 0x000000000000791b */ /* 0x01ffe20003800000 */
.L_x_3795:
[----:B------:R-:W-:Y:S05]  /*11ce0*/  BSYNC B0 ;  /* 0x0000000000007941 */ /* 0x000fea0003800000 */
.L_x_3794:
[----:B------:R-:W-:Y:S05]  /*11cf0*/  BRA `(.L_x_3796) ;  /* 0xffffffcc00e47947 */ /* 0x000fea000383ffff */
.L_x_3702:
[----:B------:R-:W-:Y:S01]  /*11d00*/  BSSY B1, `(.L_x_3797) ;  /* 0x0000006000017945 */ /* 0x000fe20003800000 */
[----:B------:R-:W-:-:S07]  /*11d10*/  IMAD.MOV.U32 R15, RZ, RZ, -0x1 ;  /* 0xffffffffff0f7424 */ /* 0x000fce00078e00ff */
[----:B0-234-:R-:W-:Y:S05]  /*11d20*/  WARPSYNC.COLLECTIVE R15, `(.L_x_3798) ;  /* 0x000000000f0c7348 */ /* 0x01dfea0003c00000 */
[----:B------:R-:W-:Y:S02]  /*11d30*/  ELECT P6, UR62, PT ;  /* 0x00000000003e782f */ /* 0x000fe400038c0000 */
[----:B------:R-:W-:Y:S01]  /*11d40*/  MOV R14, UR62 ;  /* 0x0000003e000e7c02 */ /* 0x000fe20008000f00 */
[----:B0-234-:R-:W-:Y:S10]  /*11d50*/  ENDCOLLECTIVE ;  /* 0x000000000000791b */ /* 0x01dff40003800000 */
.L_x_3798:
[----:B------:R-:W-:Y:S05]  /*11d60*/  BSYNC B1 ;  /* 0x0000000000017941 */ /* 0x000fea0003800000 */
.L_x_3797:
[----:B------:R-:W-:Y:S05]  /*11d70*/  BRA `(.L_x_3799) ;  /* 0xffffffcc00dc7947 */ /* 0x000fea000383ffff */
.L_x_3704:
[----:B0-----:R0:W1:Y:S02]  /*11d80*/  SYNCS.PHASECHK.TRANS64.TRYWAIT P1, [R3+URZ+0x28c40], R2 ;  /* 0x028c4002030075a7 */ /* 0x001064000802017f */
[----:B-1----:R-:W-:Y:S05]  /*11d90*/  @!P1 NANOSLEEP.SYNCS 0x989680 ;  /* 0x009896800000995d */ /* 0x002fea0003900000 */
[----:B------:R-:W1:Y:S02]  /*11da0*/  @!P1 SYNCS.PHASECHK.TRANS64 P1, [R3+URZ+0x28c40], R2 ;  /* 0x028c4002030095a7 */ /* 0x000e64000802007f */
[----:B-1----:R-:W-:Y:S05]  /*11db0*/  @!P1 BRA `(.L_x_3704) ;  /* 0xfffffffc00f09947 */ /* 0x002fea000383ffff */
[----:B------:R-:W-:Y:S05]  /*11dc0*/  BRA `(.L_x_3800) ;  /* 0xffffffcc00fc7947 */ /* 0x000fea000383ffff */
.L_x_3706:
[----:B-1----:R1:W0:Y:S02]  /*11dd0*/  SYNCS.PHASECHK.TRANS64.TRYWAIT P1, [R5+URZ+0x28c40], R0 ;  /* 0x028c4000050075a7 */ /* 0x002224000802017f */
[----:B0-----:R-:W-:Y:S05]  /*11de0*/  @!P1 NANOSLEEP.SYNCS 0x989680 ;  /* 0x009896800000995d */ /* 0x001fea0003900000 */
[----:B------:R-:W0:Y:S02]  /*11df0*/  @!P1 SYNCS.PHASECHK.TRANS64 P1, [R5+URZ+0x28c40], R0 ;  /* 0x028c4000050095a7 */ /* 0x000e24000802007f */
[----:B0-----:R-:W-:Y:S05]  /*11e00*/  @!P1 BRA `(.L_x_3706) ;  /* 0xfffffffc00f09947 */ /* 0x001fea000383ffff */
[----:B------:R-:W-:Y:S05]  /*11e10*/  BRA `(.L_x_3801) ;  /* 0xffffffd000087947 */ /* 0x000fea000383ffff */
.L_x_3708:
[----:B------:R0:W0:Y:S02]  /*11e20*/  SYNCS.PHASECHK.TRANS64.TRYWAIT P1, [R3+URZ+0x28c60], R2 ;  /* 0x028c6002030075a7 */ /* 0x000024000802017f */
[----:B0-----:R-:W-:Y:S05]  /*11e30*/  @!P1 NANOSLEEP.SYNCS 0x989680 ;  /* 0x009896800000995d */ /* 0x001fea0003900000 */
[----:B------:R-:W0:Y:S02]  /*11e40*/  @!P1 SYNCS.PHASECHK.TRANS64 P1, [R3+URZ+0x28c60], R2 ;  /* 0x028c6002030095a7 */ /* 0x000e24000802007f */
[----:B0-----:R-:W-:Y:S05]  /*11e50*/  @!P1 BRA `(.L_x_3708) ;  /* 0xfffffffc00f09947 */ /* 0x001fea000383ffff */
[----:B------:R-:W-:Y:S05]  /*11e60*/  BRA `(.L_x_3802) ;  /* 0xffffffd000047947 */ /* 0x000fea000383ffff */
.L_x_3803:
        /* <DEDUP_REMOVED lines=9> */
.L_x_15532:


//--------------------- .text._ZN7cutlass13device_kernelIN5flash11enable_sm90INS1_16FlashAttnFwdSm90INS1_25CollectiveMainloopFwdSm90ILi2EN4cute5tupleIJNS5_1CILi1EEES8_S8_EEENS6_IJNS7_ILi64EEESA_SA_EEELi512ENS_6half_tEfNS_4arch4Sm90ELb0ELb0ELb0ELb1ELb1ELb1ELb0ELb0ELb0ELb1ELb0ELb0EEENS1_21CollectiveEpilogueFwdINS6_IJSA_NS7_ILi512EEESA_EEES9_SC_SE_Li256ELb1ELb1ELb0ELb0EEENS1_36VarlenDynamicPersistentTileSchedulerILi64ELi64ELi256ELi128ELb0ELb1ELb1ELb0ELb1ELb1EEEEEEEEEvNT_6ParamsE --------------------------
	.section	.text._ZN7cutlass13device_kernelIN5flash11enable_sm90INS1_16FlashAttnFwdSm90INS1_25CollectiveMainloopFwdSm90ILi2EN4cute5tupleIJNS5_1CILi1EEES8_S8_EEENS6_IJNS7_ILi64EEESA_SA_EEELi512ENS_6half_tEfNS_4arch4Sm90ELb0ELb0ELb0ELb1ELb1ELb1ELb0ELb0ELb0ELb1ELb0ELb0EEENS1_21CollectiveEpilogueFwdINS6_IJSA_NS7_ILi512EEESA_EEES9_SC_SE_Li256ELb1ELb1ELb0ELb0EEENS1_36VarlenDynamicPersistentTileSchedulerILi64ELi64ELi256ELi128ELb0ELb1ELb1ELb0ELb1ELb1EEEEEEEEEvNT_6ParamsE,"ax",@progbits
	.align	128
.text._ZN7cutlass13device_kernelIN5flash11enable_sm90INS1_16FlashAttnFwdSm90INS1_25CollectiveMainloopFwdSm90ILi2EN4cute5tupleIJNS5_1CILi1EEES8_S8_EEENS6_IJNS7_ILi64EEESA_SA_EEELi512ENS_6half_tEfNS_4arch4Sm90ELb0ELb0ELb0ELb1ELb1ELb1ELb0ELb0ELb0ELb1ELb0ELb0EEENS1_21CollectiveEpilogueFwdINS6_IJSA_NS7_ILi512EEESA_EEES9_SC_SE_Li256ELb1ELb1ELb0ELb0EEENS1_36VarlenDynamicPersistentTileSchedulerILi64ELi64ELi256ELi128ELb0ELb1ELb1ELb0ELb1ELb1EEEEEEEEEvNT_6ParamsE:
        .type           _ZN7cutlass13device_kernelIN5flash11enable_sm90INS1_16FlashAttnFwdSm90INS1_25CollectiveMainloopFwdSm90ILi2EN4cute5tupleIJNS5_1CILi1EEES8_S8_EEENS6_IJNS7_ILi64EEESA_SA_EEELi512ENS_6half_tEfNS_4arch4Sm90ELb0ELb0ELb0ELb1ELb1ELb1ELb0ELb0ELb0ELb1ELb0ELb0EEENS1_21CollectiveEpilogueFwdINS6_IJSA_NS7_ILi512EEESA_EEES9_SC_SE_Li256ELb1ELb1ELb0ELb0EEENS1_36VarlenDynamicPersistentTileSchedulerILi64ELi64ELi256ELi128ELb0ELb1ELb1ELb0ELb1ELb1EEEEEEEEEvNT_6ParamsE,@function
        .size           _ZN7cutlass13device_kernelIN5flash11enable_sm90INS1_16FlashAttnFwdSm90INS1_25CollectiveMainloopFwdSm90ILi2EN4cute5tupleIJNS5_1CILi1EEES8_S8_EEENS6_IJNS7_ILi64EEESA_SA_EEELi512ENS_6half_tEfNS_4arch4Sm90ELb0ELb0ELb0ELb1ELb1ELb1ELb0ELb0ELb0ELb1ELb0ELb0EEENS1_21CollectiveEpilogueFwdINS6_IJSA_NS7_ILi512EEESA_EEES9_SC_SE_Li256ELb1ELb1ELb0ELb0EEENS1_36VarlenDynamicPersistentTileSchedulerILi64ELi64ELi256ELi128ELb0ELb1ELb1ELb0ELb1ELb1EEEEEEEEEvNT_6ParamsE,(.L_x_15533 - _ZN7cutlass13device_kernelIN5flash11enable_sm90INS1_16FlashAttnFwdSm90INS1_25CollectiveMainloopFwdSm90ILi2EN4cute5tupleIJNS5_1CILi1EEES8_S8_EEENS6_IJNS7_ILi64EEESA_SA_EEELi512ENS_6half_tEfNS_4arch4Sm90ELb0ELb0ELb0ELb1ELb1ELb1ELb0ELb0ELb0ELb1ELb0ELb0EEENS1_21CollectiveEpilogueFwdINS6_IJSA_NS7_ILi512EEESA_EEES9_SC_SE_Li256ELb1ELb1ELb0ELb0EEENS1_36VarlenDynamicPersistentTileSchedulerILi64ELi64ELi256ELi128ELb0ELb1ELb1ELb0ELb1ELb1EEEEEEEEEvNT_6ParamsE)
        .other          _ZN7cutlass13device_kernelIN5flash11enable_sm90INS1_16FlashAttnFwdSm90INS1_25CollectiveMainloopFwdSm90ILi2EN4cute5tupleIJNS5_1CILi1EEES8_S8_EEENS6_IJNS7_ILi64EEESA_SA_EEELi512ENS_6half_tEfNS_4arch4Sm90ELb0ELb0ELb0ELb1ELb1ELb1ELb0ELb0ELb0ELb1ELb0ELb0EEENS1_21CollectiveEpilogueFwdINS6_IJSA_NS7_ILi512EEESA_EEES9_SC_SE_Li256ELb1ELb1ELb0ELb0EEENS1_36VarlenDynamicPersistentTileSchedulerILi64ELi64ELi256ELi128ELb0ELb1ELb1ELb0ELb1ELb1EEEEEEEEEvNT_6ParamsE,@"STO_CUDA_ENTRY STV_DEFAULT"
_ZN7cutlass13device_kernelIN5flash11enable_sm90INS1_16FlashAttnFwdSm90INS1_25CollectiveMainloopFwdSm90ILi2EN4cute5tupleIJNS5_1CILi1EEES8_S8_EEENS6_IJNS7_ILi64EEESA_SA_EEELi512ENS_6half_tEfNS_4arch4Sm90ELb0ELb0ELb0ELb1ELb1ELb1ELb0ELb0ELb0ELb1ELb0ELb0EEENS1_21CollectiveEpilogueFwdINS6_IJSA_NS7_ILi512EEESA_EEES9_SC_SE_Li256ELb1ELb1ELb0ELb0EEENS1_36VarlenDynamicPersistentTileSchedulerILi64ELi64ELi256ELi128ELb0ELb1ELb1ELb0ELb1ELb1EEEEEEEEEvNT_6ParamsE:
[----:B------:R-:W0:Y:S02]  /*0000*/  LDC R1, c[0x0][0x28] ;  /* 0x00000a00ff017b82 */ /* 0x000e240000000800 */
[----:B0-----:R-:W-:Y:S01]  /*0010*/  VIADD R1, R1, 0xffffffa0 ;  /* 0xffffffa001017836 */ /* 0x001fe20000000000 */
[----:B------:R-:W0:Y:S01]  /*0020*/  S2R R0, SR_TID.X ;  /* 0x0000000000007919 */ /* 0x000e220000002100 */
[----:B------:R-:W-:Y:S01]  /*0030*/  ELECT P0, URZ, PT ;  /* 0x00000000003f782f */ /* 0x000fe20003800000 */
[----:B------:R-:W-:Y:S01]  /*0040*/  BSSY B0, `(.L_x_3804) ;  /* 0x000000d000007945 */ /* 0x000fe20003800000 */
[----:B0-----:R-:W-:-:S05]  /*0050*/  SHF.R.U32.HI R2, RZ, 0x5, R0 ;  /* 0x00000005ff027819 */ /* 0x001fca0000011600 */
[----:B------:R-:W0:Y:S02]  /*0060*/  SHFL.IDX PT, R3, R2, RZ, 0x1f ;  /* 0x00001fff02037589 */ /* 0x000e2400000e0000 */
[----:B0-----:R-:W-:-:S13]  /*0070*/  ISETP.EQ.AND P0, PT, R3, RZ, P0 ;  /* 0x000000ff0300720c */ /* 0x001fda0000702270 */
        /* <DEDUP_REMOVED lines=9> */
.L_x_3805:
[----:B------:R-:W-:Y:S05]  /*0110*/  BSYNC B0 ;  /* 0x0000000000007941 */ /* 0x000fea0003800000 */
.L_x_3804:
[----:B------:R-:W-:Y:S01]  /*0120*/  SHF.R.U32.HI R4, RZ, 0x7, R0 ;  /* 0x00000007ff047819 */ /* 0x000fe20000011600 */
[----:B------:R-:W-:Y:S01]  /*0130*/  VOTEU.ANY UP0, P0 ;  /* 0x00000000003f7886 */ /* 0x000fe20000000100 */
[----:B------:R-:W0:Y:S01]  /*0140*/  SHFL.IDX PT, R3, R2, RZ, 0x1f ;  /* 0x00001fff02037589 */ /* 0x000e2200000e0000 */
[----:B------:R-:W-:Y:S01]  /*0150*/  UMOV UR4, 0x80 ;  /* 0x0000008000047882 */ /* 0x000fe20000000000 */
[----:B------:R-:W-:Y:S01]  /*0160*/  UMOV UR7, 0x100 ;  /* 0x0000010000077882 */ /* 0x000fe20000000000 */
[----:B------:R-:W-:Y:S01]  /*0170*/  VOTEU.ANY UP1, P0 ;  /* 0x00000000003f7886 */ /* 0x000fe20000020100 */
[----:B------:R-:W1:Y:S01]  /*0180*/  SHFL.IDX PT, R4, R4, RZ, 0x1f ;  /* 0x00001fff04047589 */ /* 0x000e6200000e0000 */
[----:B------:R-:W2:Y:S01]  /*0190*/  @UP0 S2UR UR8, SR_CgaCtaId ;  /* 0x00000000000809c3 */ /* 0x000ea20000008800 */
[----:B------:R-:W-:Y:S01]  /*01a0*/  @UP0 UMOV UR6, 0x400 ;  /* 0x0000040000060882 */ /* 0x000fe20000000000 */
[----:B------:R-:W-:-:S04]  /*01b0*/  @UP0 UIADD3 UR4, -UR4, 0x100000, URZ ;  /* 0x0010000004040890 */ /* 0x000fc8000fffe13f */
[----:B------:R-:W-:Y:S02]  /*01c0*/  @UP0 USHF.L.U32 UR5, UR4, 0xb, URZ ;  /* 0x0000000b04050899 */ /* 0x000fe4000800063f */
[----:B------:R-:W-:Y:S01]  /*01d0*/  @UP0 USHF.L.U32 UR4, UR4, 0x1, URZ ;  /* 0x0000000104040899 */ /* 0x000fe2000800063f */
[----:B0-----:R-:W-:Y:S01]  /*01e0*/  ISETP.NE.AND P1, PT, R3, RZ, PT ;  /* 0x000000ff0300720c */ /* 0x001fe20003f25270 */
[----:B-1----:R0:W-:Y:S01]  /*01f0*/  STL [R1+0x50], R4 ;  /* 0x0000500401007387 */ /* 0x0021e20000100800 */
[----:B--2---:R-:W-:Y:S02]  /*0200*/  @UP0 ULEA UR8, UR8, UR6, 0x18 ;  /* 0x0000000608080291 */ /* 0x004fe4000f8ec03f */
[----:B------:R-:W-:-:S04]  /*0210*/  @UP0 UIADD3 UR6, -UR7, 0x100000, URZ ;  /* 0x0010000007060890 */ /* 0x000fc8000fffe13f */
[----:B------:R-:W-:Y:S02]  /*0220*/  @UP0 USHF.L.U32 UR7, UR6, 0xb, URZ ;  /* 0x0000000b06070899 */ /* 0x000fe4000800063f */
[----:B------:R-:W-:Y:S01]  /*0230*/  @UP0 USHF.L.U32 UR6, UR6, 0x1, URZ ;  /* 0x0000000106060899 */ /* 0x000fe2000800063f */
[----:B------:R-:W-:Y:S01]  /*0240*/  VOTEU.ANY UP0, P0 ;  /* 0x00000000003f7886 */ /* 0x000fe20000000100 */
[----:B------:R-:W1:Y:S04]  /*0250*/  FENCE.VIEW.ASYNC.S ;  /* 0x00000000000073c6 */ /* 0x000e680000000000 */
[----:B-1----:R0:W1:Y:S06]  /*0260*/  @UP0 SYNCS.EXCH.64 URZ, [UR8+0x28c00], UR4 ;  /* 0x028c0004083f05b2 */ /* 0x00206c0008000100 */
[----:B------:R0:W2:Y:S02]  /*0270*/  @UP1 SYNCS.EXCH.64 URZ, [UR8+0x28c20], UR6 ;  /* 0x028c2006083f15b2 */ /* 0x0000a40008000100 */
        /* <DEDUP_REMOVED lines=10> */
[----:B0-----:R0:W3:Y:S01]  /*0320*/  SYNCS.EXCH.64 URZ, [UR6+0x28c30], UR4 ;  /* 0x028c3004063f75b2 */ /* 0x0010e20008000100 */
[----:B------:R0:W4:Y:S01]  /*0330*/  SYNCS.EXCH.64 URZ, [UR6+0x28c40], UR4 ;  /* 0x028c4004063f75b2 */ /* 0x0001220008000100 */
[----:B------:R0:W0:Y:S01]  /*0340*/  SYNCS.EXCH.64 URZ, [UR6+0x28c38], UR4 ;  /* 0x028c3804063f75b2 */ /* 0x0000220008000100 */
[----:B------:R0:W0:Y:S01]  /*0350*/  SYNCS.EXCH.64 URZ, [UR6+0x28c48], UR4 ;  /* 0x028c4804063f75b2 */ /* 0x0000220008000100 */
[----:B------:R-:W-:Y:S01]  /*0360*/  NOP ;  /* 0x0000000000007918 */ /* 0x000fe20000000000 */
.L_x_3806:
        /* <DEDUP_REMOVED lines=22> */
.L_x_3807:
        /* <DEDUP_REMOVED lines=18> */
.L_x_3808:
        /* <DEDUP_REMOVED lines=22> */
.L_x_3809:
        /* <DEDUP_REMOVED lines=22> */
.L_x_3810:
[----:B------:R-:W-:Y:S01]  /*08b0*/  ISETP.NE.AND P0, PT, R4, RZ, PT ;  /* 0x000000ff0400720c */ /* 0x000fe20003f05270 */
[----:B------:R-:W-:Y:S01]  /*08c0*/  IMAD.MOV.U32 R37, RZ, RZ, 0x1 ;  /* 0x00000001ff257424 */ /* 0x000fe200078e00ff */
[----:B------:R-:W-:Y:S01]  /*08d0*/  NOP ;  /* 0x0000000000007918 */ /* 0x000fe20000000000 */
[----:B------:R-:W-:Y:S01]  /*08e0*/  ULDC.64 UR40, c[0x0][0x208] ;  /* 0x0000820000287ab9 */ /* 0x000fe20000000a00 */
[----:B------:R-:W-:Y:S02]  /*08f0*/  BSSY B9, `(.L_x_3811) ;  /* 0x0001640000097945 */ /* 0x000fe40003800000 */
[----:B------:R-:W-:Y:S01]  /*0900*/  SEL R37, R37, 0x2, !P0 ;  /* 0x0000000225257807 */ /* 0x000fe20004000000 */
[----:B01234-:R-:W-:Y:S06]  /*0910*/  BAR.SYNC.DEFER_BLOCKING 0x0 ;  /* 0x0000000000007b1d */ /* 0x01ffec0000010000 */
[----:B------:R-:W-:Y:S05]  /*0920*/  @!P0 BRA `(.L_x_3812) ;  /* 0x000000f000e08947 */ /* 0x000fea0003800000 */
.L_x_3813:
[----:B------:R-:W-:-:S08]  /*0930*/  NOP ;  /* 0x0000000000007918 */ /* 0x000fd00000000000 */
[----:B------:R-:W0:Y:S02]  /*0940*/  USETMAXREG.TRY_ALLOC.CTAPOOL UP0, 0xe8 ;  /* 0x000000e8000079c8 */ /* 0x000e240008000600 */
[----:B0-----:R-:W-:-:S13]  /*0950*/  PLOP3.LUT P0, PT, PT, PT, UP0, 0x80, 0x0 ;  /* 0x000000000000781c */ /* 0x001fda0003f0f008 */
[----:B------:R-:W-:Y:S05]  /*0960*/  @!P0 BRA `(.L_x_3813) ;  /* 0xfffffffc00f08947 */ /* 0x000fea000383ffff */
[----:B------:R-:W-:Y:S01]  /*0970*/  SHF.R.U32.HI R2, RZ, 0x7, R0 ;  /* 0x00000007ff027819 */ /* 0x000fe20000011600 */
[----:B------:R-:W0:Y:S03]  /*0980*/  S2UR UR4, SR_CgaCtaId ;  /* 0x00000000000479c3 */ /* 0x000e260000008800 */
[----:B------:R-:W-:Y:S02]  /*0990*/  ISETP.NE.AND P0, PT, R2, 0x1, PT ;  /* 0x000000010200780c */ /* 0x000fe40003f05270 */
[----:B------:R-:W-:-:S11]  /*09a0*/  MOV R2, 0x400 ;  /* 0x0000040000027802 */ /* 0x000fd60000000f00 */
[----:B------:R-:W-:Y:S06]  /*09b0*/  @!P0 BAR.ARV 0x8, 0x100 ;  /* 0x0204000000008b1d */ /* 0x000fec0000002000 */
[----:B------:R-:W-:Y:S01]  /*09c0*/  ISETP.GE.U32.AND P0, PT, R0, 0x100, PT ;  /* 0x000001000000780c */ /* 0x000fe20003f06070 */
[----:B0-----:R-:W-:Y:S01]  /*09d0*/  IMAD.U32 R193, RZ, RZ, UR4 ;  /* 0x00000004ffc17e24 */ /* 0x001fe2000f8e00ff */
[----:B------:R-:W-:-:S04]  /*09e0*/  ULDC UR4, c[0x0][0xc3c] ;  /* 0x00030f0000047ab9 */ /* 0x000fc80000000800 */
[----:B------:R-:W-:-:S07]  /*09f0*/  LEA R2, R193, R2, 0x18 ;  /* 0x00000002c1027211 */ /* 0x000fce00078ec0ff */
[----:B------:R-:W-:Y:S08]  /*0a00*/  @P0 BAR.ARV 0xf, 0x100 ;  /* 0x03c4000000000b1d */ /* 0x000ff00000002000 */
[----:B------:R-:W-:Y:S06]  /*0a10*/  BAR.SYNC.DEFER_BLOCKING 0x5, 0x180 ;  /* 0x0146000000007b1d */ /* 0x000fec0000010000 */
[----:B------:R-:W0:Y:S02]  /*0a20*/  LDS.128 R24, [R2+0x28cd0] ;  /* 0x028cd00002187984 */ /* 0x000e240000000c00 */
[----:B------:R-:W-:Y:S06]  /*0a30*/  BAR.ARV 0x4, 0x180 ;  /* 0x0106000000007b1d */ /* 0x000fec0000002000 */
[----:B0-----:R-:W-:-:S13]  /*0a40*/  ISETP.GE.AND P0, PT, R27, UR4, PT ;  /* 0x000000041b007c0c */ /* 0x001fda000bf06270 */
[----:B------:R-:W-:Y:S05]  /*0a50*/  @P0 BRA `(.L_x_3814) ;  /* 0x0000016000a40947 */ /* 0x000fea0003800000 */
[----:B------:R-:W-:Y:S01]  /*0a60*/  VIADD R19, R0, 0xffffff80 ;  /* 0xffffff8000137836 */ /* 0x000fe20000000000 */
[----:B------:R-:W-:Y:S01]  /*0a70*/  LOP3.LUT R186, R37, 0x1, RZ, 0xfc, !PT ;  /* 0x0000000125ba7812 */ /* 0x000fe200078efcff */
[----:B------:R-:W-:Y:S01]  /*0a80*/  IMAD.MOV.U32 R219, RZ, RZ, 0x20 ;  /* 0x00000020ffdb7424 */ /* 0x000fe200078e00ff */
[----:B------:R-:W-:Y:S01]  /*0a90*/  CS2R R22, SRZ ;  /* 0x0000000000167805 */ /* 0x000fe2000001ff00 */
[----:B------:R-:W-:Y:S01]  /*0aa0*/  IMAD.MOV.U32 R187, RZ, RZ, RZ ;  /* 0x000000ffffbb7224 */ /* 0x000fe200078e00ff */
[----:B------:R-:W-:Y:S01]  /*0ab0*/  SHF.R.S32.HI R0, RZ, 0x1f, R19 ;  /* 0x0000001fff007819 */ /* 0x000fe20000011413 */
[----:B------:R-:W-:-:S03]  /*0ac0*/  IMAD.MOV.U32 R18, RZ, RZ, RZ ;  /* 0x000000ffff127224 */ /* 0x000fc600078e00ff */
[CC--:B------:R-:W-:Y:S02]  /*0ad0*/  LEA.HI R3, R0.reuse, R19.reuse, RZ, 0x7 ;  /* 0x0000001300037211 */ /* 0x0c0fe400078f38ff */
[-C--:B------:R-:W-:Y:S02]  /*0ae0*/  LEA.HI R6, R0, R19.reuse, RZ, 0x4 ;  /* 0x0000001300067211 */ /* 0x080fe400078f20ff */
[----:B------:R-:W-:Y:S02]  /*0af0*/  LOP3.LUT R4, R3, 0xffffff80, RZ, 0xc0, !PT ;  /* 0xffffff8003047812 */ /* 0x000fe400078ec0ff */
[----:B------:R-:W-:Y:S02]  /*0b00*/  LOP3.LUT R5, R6, 0xfffffff0, RZ, 0xc0, !PT ;  /* 0xfffffff006057812 */ /* 0x000fe400078ec0ff */
[----:B------:R-:W-:Y:S01]  /*0b10*/  LEA.HI R7, R0, R19, RZ, 0x5 ;  /* 0x0000001300077211 */ /* 0x000fe200078f28ff */
[C---:B------:R-:W-:Y:S01]  /*0b20*/  IMAD.IADD R4, R19.reuse, 0x1, -R4 ;  /* 0x0000000113047824 */ /* 0x040fe200078e0a04 */
[----:B------:R-:W-:Y:S01]  /*0b30*/  SHF.R.S32.HI R11, RZ, 0x4, R6 ;  /* 0x00000004ff0b7819 */ /* 0x000fe20000011406 */
[----:B------:R-:W-:Y:S01]  /*0b40*/  IMAD.IADD R9, R19, 0x1, -R5 ;  /* 0x0000000113097824 */ /* 0x000fe200078e0a05 */
[----:B------:R-:W-:-:S02]  /*0b50*/  SHF.R.S32.HI R213, RZ, 0x5, R7 ;  /* 0x00000005ffd57819 */ /* 0x000fc40000011407 */
[----:B------:R-:W-:Y:S02]  /*0b60*/  SHF.R.S32.HI R5, RZ, 0x1f, R4 ;  /* 0x0000001fff057819 */ /* 0x000fe40000011404 */
[----:B------:R-:W-:Y:S02]  /*0b70*/  SHF.R.S32.HI R12, RZ, 0x1f, R7 ;  /* 0x0000001fff0c7819 */ /* 0x000fe40000011407 */
[----:B------:R-:W-:Y:S02]  /*0b80*/  SHF.R.S32.HI R8, RZ, 0x1f, R9 ;  /* 0x0000001fff087819 */ /* 0x000fe40000011409 */
[----:B------:R-:W-:Y:S02]  /*0b90*/  LEA.HI R7, R6, R11, RZ, 0x1 ;  /* 0x0000000b06077211 */ /* 0x000fe400078f08ff */
[----:B------:R-:W-:Y:S02]  /*0ba0*/  LEA.HI R6, R5, R4, RZ, 0x2 ;  /* 0x0000000405067211 */ /* 0x000fe400078f10ff */
[----:B------:R-:W-:-:S02]  /*0bb0*/  LEA.HI R13, R12, R213, RZ, 0x2 ;  /* 0x000000d50c0d7211 */ /* 0x000fc400078f10ff */
[----:B------:R-:W-:Y:S02]  /*0bc0*/  LEA.HI R10, R8, R9, RZ, 0x3 ;  /* 0x00000009080a7211 */ /* 0x000fe400078f18ff */
[----:B------:R-:W-:Y:S02]  /*0bd0*/  LOP3.LUT R14, R7, 0x1ffffffe, RZ, 0xc0, !PT ;  /* 0x1ffffffe070e7812 */ /* 0x000fe400078ec0ff */
[--C-:B------:R-:W-:Y:S02]  /*0be0*/  SHF.R.S32.HI R7, RZ, 0x2, R6.reuse ;  /* 0x00000002ff077819 */ /* 0x100fe40000011406 */
[----:B------:R-:W-:Y:S01]  /*0bf0*/  SHF.R.S32.HI R8, RZ, 0x1f, R6 ;  /* 0x0000001fff087819 */ /* 0x000fe20000011406 */
[----:B------:R-:W-:Y:S01]  /*0c00*/  IMAD.IADD R14, R11, 0x1, -R14 ;  /* 0x000000010b0e7824 */ /* 0x000fe200078e0a0e */
[----:B------:R-:W-:Y:S02]  /*0c10*/  SHF.R.S32.HI R15, RZ, 0x7, R3 ;  /* 0x00000007ff0f7819 */ /* 0x000fe40000011403 */
[----:B------:R-:W-:Y:S01]  /*0c20*/  LOP3.LUT R16, R13, 0x3ffffc, RZ, 0xc0, !PT ;  /* 0x003ffffc0d107812 */ /* 0x000fe200078ec0ff */
[----:B------:R-:W-:Y:S01]  /*0c30*/  IMAD.SHL.U32 R14, R14, 0x8, RZ ;  /* 0x000000080e0e7824 */ /* 0x000fe200078e00ff */
[----:B------:R-:W-:Y:S01]  /*0c40*/  LEA.HI R8, R8, R7, RZ, 0x3 ;  /* 0x0000000708087211 */ /* 0x000fe200078f18ff */
[----:B------:R-:W-:Y:S01]  /*0c50*/  IMAD R13, R15, 0x100, R9 ;  /* 0x000001000f0d7824 */ /* 0x000fe200078e0209 */
[----:B------:R-:W-:-:S02]  /*0c60*/  IADD3 R16, R213, -R16, RZ ;  /* 0x80000010d5107210 */ /* 0x000fc40007ffe0ff */
[----:B------:R-:W-:Y:S02]  /*0c70*/  LOP3.LUT R8, R8, 0xfffffff8, RZ, 0xc0, !PT ;  /* 0xfffffff808087812 */ /* 0x000fe400078ec0ff */
[----:B------:R-:W-:Y:S01]  /*0c80*/  LOP3.LUT R12, R10, 0xfffffff8, RZ, 0xc0, !PT ;  /* 0xfffffff80a0c7812 */ /* 0x000fe200078ec0ff */
[----:B------:R-:W-:Y:S01]  /*0c90*/  IMAD R13, R16, 0x10, R13 ;  /* 0x00000010100d7824 */ /* 0x000fe200078e020d */
[----:B------:R-:W-:Y:S01]  /*0ca0*/  LEA.HI R5, R5, R4, RZ, 0x5 ;  /* 0x0000000405057211 */ /* 0x000fe200078f28ff */
[----:B------:R-:W-:Y:S01]  /*0cb0*/  IMAD.IADD R8, R7, 0x1, -R8 ;  /* 0x0000000107087824 */ /* 0x000fe200078e0a08 */
[----:B------:R-:W-:Y:S01]  /*0cc0*/  LEA.HI R3, R3, R15, RZ, 0x1 ;  /* 0x0000000f03037211 */ /* 0x000fe200078f08ff */
[----:B------:R-:W-:Y:S01]  /*0cd0*/  IMAD.U32 R7, R13, 0x40, R14 ;  /* 0x000000400d077824 */ /* 0x000fe200078e000e */
[----:B------:R-:W-:Y:S01]  /*0ce0*/  SHF.R.S32.HI R5, RZ, 0x5, R5 ;  /* 0x00000005ff057819 */ /* 0x000fe20000011405 */
[----:B------:R-:W-:Y:S01]  /*0cf0*/  IMAD.IADD R12, R9, 0x1, -R12 ;  /* 0x00000001090c7824 */ /* 0x000fe200078e0a0c */
[----:B------:R-:W-:Y:S01]  /*0d00*/  LOP3.LUT R3, R3, 0xfffffe, RZ, 0xc0, !PT ;  /* 0x00fffffe03037812 */ /* 0x000fe200078ec0ff */
[----:B------:R-:W-:Y:S01]  /*0d10*/  IMAD.SHL.U32 R10, R10, 0x40, RZ ;  /* 0x000000400a0a7824 */ /* 0x000fe200078e00ff */
[----:B------:R0:W-:Y:S01]  /*0d20*/  STL [R1+0x5c], R7 ;  /* 0x00005c0701007387 */ /* 0x0001e20000100800 */
[C---:B------:R-:W-:Y:S01]  /*0d30*/  IMAD.SHL.U32 R9, R12.reuse, 0x40, RZ ;  /* 0x000000400c097824 */ /* 0x040fe200078e00ff */
[----:B------:R-:W-:Y:S01]  /*0d40*/  R2P PR, R12, 0x6 ;  /* 0x000000060c007804 */ /* 0x000fe20000000000 */
[----:B------:R-:W-:Y:S01]  /*0d50*/  IMAD R198, R5, 0x10, R8 ;  /* 0x0000001005c67824 */ /* 0x000fe200078e0208 */
[----:B------:R-:W-:Y:S01]  /*0d60*/  LOP3.LUT R10, R10, 0x7ffffe00, RZ, 0xc0, !PT ;  /* 0x7ffffe000a0a7812 */ /* 0x000fe200078ec0ff */
[----:B------:R-:W-:Y:S01]  /*0d70*/  IMAD.IADD R3, R15, 0x1, -R3 ;  /* 0x000000010f037824 */ /* 0x000fe200078e0a03 */
[----:B------:R-:W-:Y:S01]  /*0d80*/  LOP3.LUT R9, R9, 0x1c0, RZ, 0xc0, !PT ;  /* 0x000001c009097812 */ /* 0x000fe200078ec0ff */
[----:B------:R-:W-:Y:S01]  /*0d90*/  STL [R1+0x34], RZ ;  /* 0x000034ff01007387 */ /* 0x000fe20000100800 */
[----:B------:R-:W-:Y:S01]  /*0da0*/  SEL R219, R219, 0xffffffe0, !P1 ;  /* 0xffffffe0dbdb7807 */ /* 0x000fe20004800000 */
[----:B------:R-:W-:Y:S01]  /*0db0*/  IMAD R10, R213, 0x400, R10 ;  /* 0x00000400d50a7824 */ /* 0x000fe200078e020a */
[----:B0-----:R-:W-:Y:S01]  /*0dc0*/  LOP3.LUT R7, R6, 0x7ffffffc, RZ, 0xc0, !PT ;  /* 0x7ffffffc06077812 */ /* 0x001fe200078ec0ff */
[----:B------:R-:W-:Y:S01]  /*0dd0*/  IMAD.SHL.U32 R216, R3, 0x100, RZ ;  /* 0x0000010003d87824 */ /* 0x000fe200078e00ff */
[----:B------:R-:W-:-:S02]  /*0de0*/  LOP3.LUT R14, R9, 0x8, R14, 0xf8, !PT ;  /* 0x00000008090e7812 */ /* 0x000fc400078ef80e */
[----:B------:R-:W-:Y:S02]  /*0df0*/  IADD3 R7, R4, -R7, RZ ;  /* 0x8000000704077210 */ /* 0x000fe40007ffe0ff */
[-C--:B------:R-:W-:Y:S02]  /*0e00*/  LEA.HI R4, R0, R19.reuse, RZ, 0x3 ;  /* 0x0000001300047211 */ /* 0x080fe400078f18ff */
[----:B------:R-:W-:Y:S02]  /*0e10*/  SHF.R.U32.HI R9, RZ, 0x3, R9 ;  /* 0x00000003ff097819 */ /* 0x000fe40000011609 */
[----:B------:R-:W-:Y:S02]  /*0e20*/  SHF.R.S32.HI R5, RZ, 0x3, R4 ;  /* 0x00000003ff057819 */ /* 0x000fe40000011404 */
[----:B------:R-:W-:Y:S02]  /*0e30*/  LOP3.LUT R4, R4, 0xfffffff8, RZ, 0xc0, !PT ;  /* 0xfffffff804047812 */ /* 0x000fe400078ec0ff */
[----:B------:R-:W-:-:S02]  /*0e40*/  LEA.HI R0, R0, R19, RZ, 0x2 ;  /* 0x0000001300007211 */ /* 0x000fc400078f10ff */
[----:B------:R-:W-:Y:S01]  /*0e50*/  LOP3.LUT R9, R14, R9, RZ, 0x3c, !PT ;  /* 0x000000090e097212 */ /* 0x000fe200078e3cff */
[----:B------:R-:W-:Y:S01]  /*0e60*/  IMAD.IADD R11, R19, 0x1, -R4 ;  /* 0x00000001130b7824 */ /* 0x000fe200078e0a04 */
[--C-:B------:R-:W-:Y:S02]  /*0e70*/  SHF.R.S32.HI R192, RZ, 0x2, R0.reuse ;  /* 0x00000002ffc07819 */ /* 0x100fe40000011400 */
[----:B------:R-:W-:Y:S01]  /*0e80*/  SHF.R.S32.HI R5, RZ, 0x1f, R0 ;  /* 0x0000001fff057819 */ /* 0x000fe20000011400 */
[----:B------:R-:W-:Y:S01]  /*0e90*/  IMAD.SHL.U32 R196, R11, 0x8, RZ ;  /* 0x000000080bc47824 */ /* 0x000fe200078e00ff */
[----:B------:R-:W-:Y:S01]  /*0ea0*/  LOP3.LUT R0, R0, 0xfffffffc, RZ, 0xc0, !PT ;  /* 0xfffffffc00007812 */ /* 0x000fe200078ec0ff */
[----:B------:R-:W-:Y:S01]  /*0eb0*/  IMAD.IADD R9, R10, 0x1, R9 ;  /* 0x000000010a097824 */ /* 0x000fe200078e0209 */
[----:B------:R-:W-:Y:S01]  /*0ec0*/  LEA.HI R5, R5, R192, RZ, 0x3 ;  /* 0x000000c005057211 */ /* 0x000fe200078f18ff */
[----:B------:R-:W-:Y:S01]  /*0ed0*/  VIADD R10, R192, 0x20 ;  /* 0x00000020c00a7836 */ /* 0x000fe20000000000 */
[C---:B------:R-:W-:Y:S01]  /*0ee0*/  IADD3 R15, R196.reuse, 0x180, RZ ;  /* 0x00000180c40f7810 */ /* 0x040fe20007ffe0ff */
[----:B------:R-:W-:Y:S01]  /*0ef0*/  IMAD.IADD R8, R19, 0x1, -R0 ;  /* 0x0000000113087824 */ /* 0x000fe200078e0a00 */
[----:B------:R-:W-:Y:S01]  /*0f00*/  LOP3.LUT R5, R5, 0xfffffff8, RZ, 0xc0, !PT ;  /* 0xfffffff805057812 */ /* 0x000fe200078ec0ff */
[C---:B------:R-:W-:Y:S01]  /*0f10*/  VIADD R29, R196.reuse, 0x40 ;  /* 0x00000040c41d7836 */ /* 0x040fe20000000000 */
[----:B------:R-:W-:Y:S01]  /*0f20*/  SHF.R.S32.HI R6, RZ, 0x1f, R10 ;  /* 0x0000001fff067819 */ /* 0x000fe2000001140a */
[----:B------:R-:W-:Y:S01]  /*0f30*/  VIADD R28, R196, 0x80 ;  /* 0x00000080c41c7836 */ /* 0x000fe20000000000 */
[----:B------:R-:W-:Y:S01]  /*0f40*/  LEA.HI R0, R8, R8, RZ, 0x1 ;  /* 0x0000000808007211 */ /* 0x000fe200078f08ff */
[----:B------:R-:W-:Y:S01]  /*0f50*/  VIADD R24, R196, 0xc0 ;  /* 0x000000c0c4187836 */ /* 0x000fe20000000000 */
[----:B------:R-:W-:Y:S01]  /*0f60*/  SHF.L.U32 R4, R10, 0x6, RZ ;  /* 0x000000060a047819 */ /* 0x000fe200000006ff */
[----:B------:R-:W-:Y:S01]  /*0f70*/  VIADD R21, R196, 0x100 ;  /* 0x00000100c4157836 */ /* 0x000fe20000000000 */
[----:B------:R-:W-:Y:S01]  /*0f80*/  SHF.R.S32.HI R30, RZ, 0x1f, R29 ;  /* 0x0000001fff1e7819 */ /* 0x000fe2000001141d */
[----:B------:R-:W-:Y:S01]  /*0f90*/  IMAD.SHL.U32 R184, R8, 0x4, RZ ;  /* 0x0000000408b87824 */ /* 0x000fe200078e00ff */
[----:B------:R-:W-:Y:S01]  /*0fa0*/  SHF.R.S32.HI R29, RZ, 0x1f, R28 ;  /* 0x0000001fff1d7819 */ /* 0x000fe2000001141c */
[----:B------:R-:W-:Y:S01]  /*0fb0*/  VIADD R20, R196, 0x140 ;  /* 0x00000140c4147836 */ /* 0x000fe20000000000 */
[----:B------:R-:W-:Y:S01]  /*0fc0*/  LOP3.LUT R0, R0, 0x1ffffffe, RZ, 0xc0, !PT ;  /* 0x1ffffffe00007812 */ /* 0x000fe200078ec0ff */
[----:B------:R-:W-:Y:S01]  /*0fd0*/  IMAD.SHL.U32 R16, R8, 0x8, RZ ;  /* 0x0000000808107824 */ /* 0x000fe200078e00ff */
[----:B------:R-:W-:Y:S01]  /*0fe0*/  LEA.HI R6, R6, R10, RZ, 0x3 ;  /* 0x0000000a06067211 */ /* 0x000fe200078f18ff */
[----:B------:R-:W-:Y:S01]  /*0ff0*/  VIADD R14, R196, 0x1c0 ;  /* 0x000001c0c40e7836 */ /* 0x000fe20000000000 */
[----:B------:R-:W-:Y:S01]  /*1000*/  SHF.R.S32.HI R28, RZ, 0x1f, R24 ;  /* 0x0000001fff1c7819 */ /* 0x000fe20000011418 */
[----:B------:R-:W-:Y:S01]  /*1010*/  VIADD R197, R184, 0x10 ;  /* 0x00000010b8c57836 */ /* 0x000fe20000000000 */
[----:B------:R-:W-:Y:S01]  /*1020*/  SHF.R.S32.HI R24, RZ, 0x1f, R21 ;  /* 0x0000001fff187819 */ /* 0x000fe20000011415 */
[----:B------:R-:W-:Y:S01]  /*1030*/  VIADD R201, R16, 0x160 ;  /* 0x0000016010c97836 */ /* 0x000fe20000000000 */
[----:B------:R-:W-:Y:S01]  /*1040*/  LOP3.LUT R4, R4, 0x1c0, RZ, 0xc0, !PT ;  /* 0x000001c004047812 */ /* 0x000fe200078ec0ff */
[----:B------:R-:W-:Y:S01]  /*1050*/  VIADD R200, R16, 0x180 ;  /* 0x0000018010c87836 */ /* 0x000fe20000000000 */
[----:B------:R-:W-:Y:S01]  /*1060*/  SHF.R.S32.HI R21, RZ, 0x1f, R20 ;  /* 0x0000001fff157819 */ /* 0x000fe20000011414 */
[----:B------:R-:W-:Y:S01]  /*1070*/  IMAD.IADD R3, R8, 0x1, -R0 ;  /* 0x0000000108037824 */ /* 0x000fe200078e0a00 */
[----:B------:R-:W-:Y:S01]  /*1080*/  SHF.R.S32.HI R20, RZ, 0x1f, R15 ;  /* 0x0000001fff147819 */ /* 0x000fe2000001140f */
[----:B------:R-:W-:Y:S01]  /*1090*/  IMAD.SHL.U32 R6, R6, 0x40, RZ ;  /* 0x0000004006067824 */ /* 0x000fe200078e00ff */
[----:B------:R-:W-:Y:S01]  /*10a0*/  SHF.R.S32.HI R15, RZ, 0x1f, R14 ;  /* 0x0000001fff0f7819 */ /* 0x000fe2000001140e */
[----:B------:R-:W-:Y:S01]  /*10b0*/  IMAD.SHL.U32 R14, R197, 0x2, RZ ;  /* 0x00000002c50e7824 */ /* 0x000fe200078e00ff */
[----:B------:R-:W-:Y:S01]  /*10c0*/  LOP3.LUT R0, R4, 0x38, R16, 0xf8, !PT ;  /* 0x0000003804007812 */ /* 0x000fe200078ef810 */
[----:B------:R-:W-:Y:S01]  /*10d0*/  IMAD.IADD R194, R192, 0x1, -R5 ;  /* 0x00000001c0c27824 */ /* 0x000fe200078e0a05 */
[----:B------:R-:W-:Y:S01]  /*10e0*/  SHF.R.U32.HI R13, RZ, 0x3, R4 ;  /* 0x00000003ff0d7819 */ /* 0x000fe20000011604 */
[C---:B------:R-:W-:Y:S01]  /*10f0*/  VIADD R199, R16.reuse, 0x1a0 ;  /* 0x000001a010c77836 */ /* 0x040fe20000000000 */
[----:B------:R-:W-:Y:S01]  /*1100*/  SHF.R.S32.HI R4, RZ, 0x1f, R201 ;  /* 0x0000001fff047819 */ /* 0x000fe200000114c9 */
[C---:B------:R-:W-:Y:S01]  /*1110*/  VIADD R211, R16.reuse, 0x1e0 ;  /* 0x000001e010d37836 */ /* 0x040fe20000000000 */
[----:B------:R-:W-:Y:S01]  /*1120*/  SHF.R.S32.HI R5, RZ, 0x1f, R200 ;  /* 0x0000001fff057819 */ /* 0x000fe200000114c8 */
[----:B------:R0:W-:Y:S01]  /*1130*/  STL [R1+0x48], R14 ;  /* 0x0000480e01007387 */ /* 0x0001e20000100800 */
[----:B------:R-:W-:Y:S01]  /*1140*/  IADD3 R212, R16, 0x1c0, RZ ;  /* 0x000001c010d47810 */ /* 0x000fe20007ffe0ff */
[----:B------:R-:W-:Y:S01]  /*1150*/  IMAD R217, R9, 0x2, R2 ;  /* 0x0000000209d97824 */ /* 0x000fe200078e0202 */
[----:B------:R-:W-:Y:S01]  /*1160*/  LOP3.LUT R6, R6, 0xfffffe00, RZ, 0xc0, !PT ;  /* 0xfffffe0006067812 */ /* 0x000fe200078ec0ff */
[C---:B------:R-:W-:Y:S01]  /*1170*/  VIADD R210, R16.reuse, 0x40 ;  /* 0x0000004010d27836 */ /* 0x040fe20000000000 */
[----:B------:R-:W-:Y:S01]  /*1180*/  SHF.R.S32.HI R8, RZ, 0x1f, R199 ;  /* 0x0000001fff087819 */ /* 0x000fe200000114c7 */
[----:B------:R-:W-:Y:S01]  /*1190*/  VIADD R209, R16, 0x60 ;  /* 0x0000006010d17836 */ /* 0x000fe20000000000 */
[----:B------:R-:W-:Y:S01]  /*11a0*/  SHF.L.U64.HI R5, R200, 0x1, R5 ;  /* 0x00000001c8057819 */ /* 0x000fe20000010205 */
[----:B------:R-:W-:Y:S01]  /*11b0*/  STL [R1+0x54], R6 ;  /* 0x0000540601007387 */ /* 0x000fe20000100800 */
[----:B------:R-:W-:Y:S01]  /*11c0*/  SHF.R.S32.HI R11, RZ, 0x1f, R212 ;  /* 0x0000001fff0b7819 */ /* 0x000fe200000114d4 */
[C---:B------:R-:W-:Y:S01]  /*11d0*/  VIADD R208, R16.reuse, 0x80 ;  /* 0x0000008010d07836 */ /* 0x040fe20000000000 */
[----:B0-----:R-:W-:Y:S01]  /*11e0*/  SHF.L.U64.HI R14, R201, 0x1, R4 ;  /* 0x00000001c90e7819 */ /* 0x001fe20000010204 */
[C---:B------:R-:W-:Y:S01]  /*11f0*/  VIADD R206, R16.reuse, 0xc0 ;  /* 0x000000c010ce7836 */ /* 0x040fe20000000000 */
[----:B------:R-:W-:Y:S01]  /*1200*/  SHF.R.S32.HI R10, RZ, 0x1f, R211 ;  /* 0x0000001fff0a7819 */ /* 0x000fe200000114d3 */
[----:B------:R-:W-:Y:S01]  /*1210*/  VIADD R205, R16, 0xe0 ;  /* 0x000000e010cd7836 */ /* 0x000fe20000000000 */
[----:B------:R-:W-:Y:S01]  /*1220*/  SHF.L.U64.HI R4, R199, 0x1, R8 ;  /* 0x00000001c7047819 */ /* 0x000fe20000010208 */
[----:B------:R-:W-:Y:S01]  /*1230*/  STL [R1], R14 ;  /* 0x0000000e01007387 */ /* 0x000fe20000100800 */
[----:B------:R-:W-:Y:S01]  /*1240*/  SHF.L.U64.HI R8, R212, 0x1, R11 ;  /* 0x00000001d4087819 */ /* 0x000fe2000001020b */
[C---:B------:R-:W-:Y:S01]  /*1250*/  VIADD R204, R16.reuse, 0x100 ;  /* 0x0000010010cc7836 */ /* 0x040fe20000000000 */
[----:B------:R-:W-:Y:S01]  /*1260*/  SHF.R.S32.HI R12, RZ, 0x1f, R197 ;  /* 0x0000001fff0c7819 */ /* 0x000fe200000114c5 */
[----:B------:R0:W-:Y:S01]  /*1270*/  STL [R1+0x4], R5 ;  /* 0x0000040501007387 */ /* 0x0001e20000100800 */
[C---:B------:R-:W-:Y:S01]  /*1280*/  VIADD R203, R16.reuse, 0x120 ;  /* 0x0000012010cb7836 */ /* 0x040fe20000000000 */
[C---:B------:R-:W-:Y:S01]  /*1290*/  IADD3 R207, R16.reuse, 0xa0, RZ ;  /* 0x000000a010cf7810 */ /* 0x040fe20007ffe0ff */
[C---:B------:R-:W-:Y:S01]  /*12a0*/  VIADD R202, R16.reuse, 0x140 ;  /* 0x0000014010ca7836 */ /* 0x040fe20000000000 */
[----:B------:R1:W-:Y:S01]  /*12b0*/  STL [R1+0x8], R4 ;  /* 0x0000080401007387 */ /* 0x0003e20000100800 */
[C---:B------:R-:W-:Y:S01]  /*12c0*/  VIADD R220, R217.reuse, 0x26800 ;  /* 0x00026800d9dc7836 */ /* 0x040fe20000000000 */
[----:B------:R-:W-:Y:S01]  /*12d0*/  SHF.R.S32.HI R221, RZ, 0x1f, R210 ;  /* 0x0000001fffdd7819 */ /* 0x000fe200000114d2 */
[----:B------:R-:W-:Y:S01]  /*12e0*/  VIADD R19, R16, 0x20 ;  /* 0x0000002010137836 */ /* 0x000fe20000000000 */
[----:B------:R-:W-:Y:S01]  /*12f0*/  STL [R1+0xc], R8 ;  /* 0x00000c0801007387 */ /* 0x000fe20000100800 */
[----:B------:R-:W-:Y:S01]  /*1300*/  VIADD R218, R217, 0x26840 ;  /* 0x00026840d9da7836 */ /* 0x000fe20000000000 */
[----:B0-----:R-:W-:Y:S01]  /*1310*/  SHF.L.U64.HI R5, R211, 0x1, R10 ;  /* 0x00000001d3057819 */ /* 0x001fe2000001020a */
[C---:B------:R-:W-:Y:S01]  /*1320*/  @P2 VIADD R218, R220.reuse, 0xffffffc0 ;  /* 0xffffffc0dcda2836 */ /* 0x040fe20000000000 */
[----:B------:R-:W-:Y:S01]  /*1330*/  SHF.R.S32.HI R222, RZ, 0x1f, R209 ;  /* 0x0000001fffde7819 */ /* 0x000fe200000114d1 */
[----:B------:R-:W-:Y:S01]  /*1340*/  IMAD.IADD R220, R220, 0x1, R219 ;  /* 0x00000001dcdc7824 */ /* 0x000fe200078e02db */
[----:B-1----:R-:W-:Y:S01]  /*1350*/  SHF.L.U64.HI R4, R197, 0x1, R12 ;  /* 0x00000001c5047819 */ /* 0x002fe2000001020c */
[----:B------:R0:W-:Y:S01]  /*1360*/  STL [R1+0x10], R5 ;  /* 0x0000100501007387 */ /* 0x0001e20000100800 */
[----:B------:R-:W-:Y:S01]  /*1370*/  SHF.R.S32.HI R223, RZ, 0x1f, R208 ;  /* 0x0000001fffdf7819 */ /* 0x000fe200000114d0 */
[----:B------:R-:W-:Y:S01]  /*1380*/  IMAD.IADD R219, R219, 0x1, R218 ;  /* 0x00000001dbdb7824 */ /* 0x000fe200078e02da */
[----:B------:R-:W-:Y:S01]  /*1390*/  SHF.R.S32.HI R224, RZ, 0x1f, R207 ;  /* 0x0000001fffe07819 */ /* 0x000fe200000114cf */
[----:B------:R1:W-:Y:S01]  /*13a0*/  STL [R1+0x44], R4 ;  /* 0x0000440401007387 */ /* 0x0003e20000100800 */
[----:B------:R-:W-:-:S02]  /*13b0*/  SHF.R.S32.HI R225, RZ, 0x1f, R206 ;  /* 0x0000001fffe17819 */ /* 0x000fc400000114ce */
[----:B------:R-:W-:Y:S02]  /*13c0*/  SHF.R.S32.HI R226, RZ, 0x1f, R205 ;  /* 0x0000001fffe27819 */ /* 0x000fe400000114cd */
[----:B------:R-:W-:Y:S02]  /*13d0*/  SHF.R.S32.HI R227, RZ, 0x1f, R204 ;  /* 0x0000001fffe37819 */ /* 0x000fe400000114cc */
[----:B0-----:R-:W-:Y:S01]  /*13e0*/  LOP3.LUT R5, R6, R0, R13, 0xf6, !PT ;  /* 0x0000000006057212 */ /* 0x001fe200078ef60d */
[----:B------:R-:W-:Y:S01]  /*13f0*/  IMAD R0, R3, 0x8, R198 ;  /* 0x0000000803007824 */ /* 0x000fe200078e02c6 */
[----:B------:R-:W-:Y:S02]  /*1400*/  SHF.R.S32.HI R228, RZ, 0x1f, R203 ;  /* 0x0000001fffe47819 */ /* 0x000fe400000114cb */
[----:B------:R-:W-:Y:S01]  /*1410*/  SHF.R.S32.HI R229, RZ, 0x1f, R202 ;  /* 0x0000001fffe57819 */ /* 0x000fe200000114ca */
[----:B-1----:R-:W-:Y:S01]  /*1420*/  IMAD R4, R5, 0x2, R2 ;  /* 0x0000000205047824 */ /* 0x002fe200078e0202 */
[----:B------:R-:W-:-:S02]  /*1430*/  SHF.R.S32.HI R17, RZ, 0x1f, R16 ;  /* 0x0000001fff117819 */ /* 0x000fc40000011410 */
[----:B------:R-:W-:Y:S02]  /*1440*/  SHF.R.S32.HI R195, RZ, 0x1f, R19 ;  /* 0x0000001fffc37819 */ /* 0x000fe40000011413 */
[----:B------:R0:W-:Y:S01]  /*1450*/  STL [R1+0x4c], R4 ;  /* 0x00004c0401007387 */ /* 0x0001e20000100800 */
[----:B------:R-:W-:Y:S02]  /*1460*/  SHF.L.U64.HI R221, R210, 0x1, R221 ;  /* 0x00000001d2dd7819 */ /* 0x000fe400000102dd */
[----:B------:R-:W-:Y:S01]  /*1470*/  SHF.L.U64.HI R222, R209, 0x1, R222 ;  /* 0x00000001d1de7819 */ /* 0x000fe200000102de */
[----:B------:R0:W-:Y:S01]  /*1480*/  STL [R1+0x58], R0 ;  /* 0x0000580001007387 */ /* 0x0001e20000100800 */
[----:B------:R-:W-:Y:S02]  /*1490*/  SHF.L.U64.HI R223, R208, 0x1, R223 ;  /* 0x00000001d0df7819 */ /* 0x000fe400000102df */
[----:B------:R-:W-:Y:S02]  /*14a0*/  SHF.L.U64.HI R224, R207, 0x1, R224 ;  /* 0x00000001cfe07819 */ /* 0x000fe400000102e0 */
[----:B------:R-:W-:-:S02]  /*14b0*/  SHF.L.U64.HI R225, R206, 0x1, R225 ;  /* 0x00000001cee17819 */ /* 0x000fc400000102e1 */
[----:B------:R-:W-:Y:S02]  /*14c0*/  SHF.L.U64.HI R226, R205, 0x1, R226 ;  /* 0x00000001cde27819 */ /* 0x000fe400000102e2 */
[----:B------:R-:W-:Y:S02]  /*14d0*/  SHF.L.U64.HI R227, R204, 0x1, R227 ;  /* 0x00000001cce37819 */ /* 0x000fe400000102e3 */
[----:B------:R-:W-:Y:S02]  /*14e0*/  SHF.L.U64.HI R228, R203, 0x1, R228 ;  /* 0x00000001cbe47819 */ /* 0x000fe400000102e4 */
[----:B------:R-:W-:Y:S02]  /*14f0*/  SHF.L.U64.HI R229, R202, 0x1, R229 ;  /* 0x00000001cae57819 */ /* 0x000fe400000102e5 */
[----:B0-----:R-:W-:-:S07]  /*1500*/  SHF.L.U32 R214, R7, 0x1, RZ ;  /* 0x0000000107d67819 */ /* 0x001fce00000006ff */
.L_x_3942:
        /* <DEDUP_REMOVED lines=11> */
[----:B------:R-:W-:-:S04]  /*15c0*/  ISETP.NE.U32.AND P0, PT, RZ, UR6, PT ;  /* 0x00000006ff007c0c */ /* 0x000fc8000bf05070 */
[----:B------:R-:W-:Y:S02]  /*15d0*/  ISETP.NE.AND.EX P0, PT, RZ, UR7, PT, P0 ;  /* 0x00000007ff007c0c */ /* 0x000fe4000bf05300 */
[----:B--2---:R-:W-:Y:S01]  /*15e0*/  SHF.R.S32.HI R3, RZ, 0x1f, R0 ;  /* 0x0000001fff037819 */ /* 0x004fe20000011400 */
[----:B------:R-:W-:Y:S02]  /*15f0*/  STL [R1+0x20], R0 ;  /* 0x0000200001007387 */ /* 0x000fe40000100800 */
[C---:B------:R-:W-:Y:S01]  /*1600*/  @P2 LEA R4, P3, R0.reuse, UR4, 0x2 ;  /* 0x0000000400042c11 */ /* 0x040fe2000f8610ff */
[C---:B------:R-:W-:Y:S01]  /*1610*/  IMAD.SHL.U32 R31, R0.reuse, 0x4, RZ ;  /* 0x00000004001f7824 */ /* 0x040fe200078e00ff */
[C-C-:B------:R-:W-:Y:S01]  /*1620*/  SHF.L.U64.HI R30, R0.reuse, 0x2, R3.reuse ;  /* 0x00000002001e7819 */ /* 0x140fe20000010203 */
[----:B------:R0:W-:Y:S01]  /*1630*/  STL [R1+0x40], R3 ;  /* 0x0000400301007387 */ /* 0x0001e20000100800 */
[----:B------:R-:W-:Y:S01]  /*1640*/  @P2 LEA.HI.X R5, R0, UR5, R3, 0x2, P3 ;  /* 0x0000000500052c11 */ /* 0x000fe200098f1403 */
[----:B------:R-:W-:Y:S01]  /*1650*/  ULDC UR4, c[0x0][0x288] ;  /* 0x0000a20000047ab9 */ /* 0x000fe20000000800 */
[----:B------:R-:W-:Y:S01]  /*1660*/  IADD3 R8, P4, R31, UR6, RZ ;  /* 0x000000061f087c10 */ /* 0x000fe2000ff9e0ff */
[----:B-1----:R1:W-:Y:S01]  /*1670*/  STL [R1+0x18], R31 ;  /* 0x0000181f01007387 */ /* 0x0023e20000100800 */
[----:B0-----:R-:W-:Y:S01]  /*1680*/  IMAD.MOV.U32 R3, RZ, RZ, RZ ;  /* 0x000000ffff037224 */ /* 0x001fe200078e00ff */
[----:B------:R-:W-:-:S02]  /*1690*/  MOV R27, UR4 ;  /* 0x00000004001b7c02 */ /* 0x000fc40008000f00 */
[----:B------:R1:W-:Y:S01]  /*16a0*/  STL [R1+0x1c], R30 ;  /* 0x00001c1e01007387 */ /* 0x0003e20000100800 */
[----:B------:R-:W-:Y:S01]  /*16b0*/  IADD3.X R9, R30, UR7, RZ, P4, !PT ;  /* 0x000000071e097c10 */ /* 0x000fe2000a7fe4ff */
[----:B------:R-:W-:Y:S02]  /*16c0*/  ULDC.64 UR4, c[0x0][0x418] ;  /* 0x0001060000047ab9 */ /* 0x000fe40000000a00 */
[----:B------:R1:W5:Y:S01]  /*16d0*/  @P2 LDG.E R3, desc[UR40][R4.64] ;  /* 0x0000002804032981 */ /* 0x000362000c1e1900 */
[----:B------:R-:W-:-:S03]  /*16e0*/  @P1 IADD3 R6, P2, R31, UR8, RZ ;  /* 0x000000081f061c10 */ /* 0x000fc6000ff5e0ff */
[----:B------:R1:W5:Y:S01]  /*16f0*/  @P0 LDG.E R29, desc[UR40][R8.64] ;  /* 0x00000028081d0981 */ /* 0x000362000c1e1900 */
[----:B---3--:R-:W-:-:S03]  /*1700*/  @P1 IADD3.X R7, R30, UR9, RZ, P2, !PT ;  /* 0x000000091e071c10 */ /* 0x008fc600097fe4ff */
[----:B------:R1:W-:Y:S01]  /*1710*/  STL [R1+0x38], R25 ;  /* 0x0000381901007387 */ /* 0x0003e20000100800 */
[----:B------:R-:W-:Y:S01]  /*1720*/  UISETP.NE.U32.AND UP0, UPT, UR4, URZ, UPT ;  /* 0x0000003f0400728c */ /* 0x000fe2000bf05070 */
[----:B------:R-:W-:Y:S02]  /*1730*/  ULDC.64 UR8, c[0x0][0xa20] ;  /* 0x0002880000087ab9 */ /* 0x000fe40000000a00 */
[----:B------:R1:W5:Y:S01]  /*1740*/  @P1 LDG.E R27, desc[UR40][R6.64] ;  /* 0x00000028061b1981 */ /* 0x000362000c1e1900 */
[----:B------:R-:W-:Y:S01]  /*1750*/  UISETP.NE.AND.EX UP0, UPT, UR5, URZ, UPT, UP0 ;  /* 0x0000003f0500728c */ /* 0x000fe2000bf05300 */
[----:B------:R-:W-:Y:S01]  /*1760*/  ISETP.NE.U32.AND P2, PT, RZ, UR8, PT ;  /* 0x00000008ff007c0c */ /* 0x000fe2000bf45070 */
[----:B------:R-:W-:Y:S01]  /*1770*/  ULDC UR4, c[0x0][0x424] ;  /* 0x0001090000047ab9 */ /* 0x000fe20000000800 */
[----:B------:R1:W-:Y:S01]  /*1780*/  STL [R1+0x14], R26 ;  /* 0x0000141a01007387 */ /* 0x0003e20000100800 */
[----:B------:R-:W-:Y:S01]  /*1790*/  USEL UR4, UR4, 0x1, UP0 ;  /* 0x0000000104047887 */ /* 0x000fe20008000000 */
[----:B------:R-:W-:Y:S01]  /*17a0*/  ISETP.NE.AND.EX P2, PT, RZ, UR9, PT, P2 ;  /* 0x00000009ff007c0c */ /* 0x000fe2000bf45320 */
[----:B------:R-:W-:Y:S01]  /*17b0*/  ULDC UR5, c[0x0][0x2f0] ;  /* 0x0000bc0000057ab9 */ /* 0x000fe20000000800 */
[----:B------:R-:W-:Y:S01]  /*17c0*/  IMAD.MOV.U32 R41, RZ, RZ, R0 ;  /* 0x000000ffff297224 */ /* 0x000fe200078e0000 */
[----:B------:R-:W-:-:S03]  /*17d0*/  UIMAD UR4, UR4, UR5, URZ ;  /* 0x00000005040472a4 */ /* 0x000fc6000f8e023f */
[----:B------:R-:W-:Y:S01]  /*17e0*/  ULDC UR5, c[0x0][0x348] ;  /* 0x0000d20000057ab9 */ /* 0x000fe20000000800 */
[----:B------:R-:W-:Y:S08]  /*17f0*/  @P1 BRA `(.L_x_3815) ;  /* 0x0000000000241947 */ /* 0x000ff00003800000 */
[----:B------:R-:W-:Y:S02]  /*1800*/  ULDC.64 UR6, c[0x0][0xa00] ;  /* 0x0002800000067ab9 */ /* 0x000fe40000000a00 */
[----:B------:R-:W-:-:S04]  /*1810*/  ISETP.NE.U32.AND P1, PT, RZ, UR6, PT ;  /* 0x00000006ff007c0c */ /* 0x000fc8000bf25070 */
[----:B------:R-:W-:-:S13]  /*1820*/  ISETP.NE.AND.EX P1, PT, RZ, UR7, PT, P1 ;  /* 0x00000007ff007c0c */ /* 0x000fda000bf25310 */
[----:B------:R-:W-:Y:S05]  /*1830*/  @!P1 BRA `(.L_x_3815) ;  /* 0x0000000000149947 */ /* 0x000fea0003800000 */
[----:B-1----:R-:W0:Y:S02]  /*1840*/  LDC.64 R4, c[0x0][0xa00] ;  /* 0x00028000ff047b82 */ /* 0x002e240000000a00 */
[----:B0-----:R-:W-:-:S05]  /*1850*/  IMAD.WIDE R4, R41, 0x4, R4 ;  /* 0x0000000429047825 */ /* 0x001fca00078e0204 */
[----:B-----5:R-:W2:Y:S04]  /*1860*/  LDG.E R27, desc[UR40][R4.64] ;  /* 0x00000028041b7981 */ /* 0x020ea8000c1e1900 */
[----:B------:R-:W2:Y:S02]  /*1870*/  LDG.E R0, desc[UR40][R4.64+0x4] ;  /* 0x0000042804007981 */ /* 0x000ea4000c1e1900 */
[----:B--2---:R-:W-:-:S07]  /*1880*/  IMAD.IADD R27, R0, 0x1, -R27 ;  /* 0x00000001001b7824 */ /* 0x004fce00078e0a1b */
.L_x_3815:
[----:B------:R-:W-:Y:S02]  /*1890*/  IMAD.U32 R40, RZ, RZ, UR5 ;  /* 0x00000005ff287e24 */ /* 0x000fe4000f8e00ff */
[----:B------:R-:W-:Y:S01]  /*18a0*/  IMAD.U32 R28, RZ, RZ, UR4 ;  /* 0x00000004ff1c7e24 */ /* 0x000fe2000f8e00ff */
[----:B------:R-:W-:Y:S06]  /*18b0*/  @!P2 BRA `(.L_x_3816) ;  /* 0x000000000010a947 */ /* 0x000fec0003800000 */
[----:B-1----:R-:W-:-:S04]  /*18c0*/  IADD3 R4, P0, R31, UR8, RZ ;  /* 0x000000081f047c10 */ /* 0x002fc8000ff1e0ff */
[----:B------:R-:W-:-:S05]  /*18d0*/  IADD3.X R5, R30, UR9, RZ, P0, !PT ;  /* 0x000000091e057c10 */ /* 0x000fca00087fe4ff */
[----:B------:R0:W5:Y:S01]  /*18e0*/  LDG.E R28, desc[UR40][R4.64] ;  /* 0x00000028041c7981 */ /* 0x000162000c1e1900 */
[----:B------:R-:W-:Y:S05]  /*18f0*/  BRA `(.L_x_3817) ;  /* 0x0000000000107947 */ /* 0x000fea0003800000 */
.L_x_3816:
[----:B------:R-:W-:Y:S05]  /*1900*/  @!P0 BRA `(.L_x_3817) ;  /* 0x00000000000c8947 */ /* 0x000fea0003800000 */
[----:B-1----:R-:W2:Y:S04]  /*1910*/  LDG.E R5, desc[UR40][R8.64] ;  /* 0x0000002808057981 */ /* 0x002ea8000c1e1900 */
[----:B------:R-:W2:Y:S02]  /*1920*/  LDG.E R28, desc[UR40][R8.64+0x4] ;  /* 0x00000428081c7981 */ /* 0x000ea4000c1e1900 */
[----:B--2---:R-:W-:-:S07]  /*1930*/  IMAD.IADD R28, R28, 0x1, -R5 ;  /* 0x000000011c1c7824 */ /* 0x004fce00078e0a05 */
.L_x_3817:
[----:B------:R-:W-:Y:S02]  /*1940*/  ULDC.64 UR4, c[0x0][0xa10] ;  /* 0x0002840000047ab9 */ /* 0x000fe40000000a00 */
[----:B------:R-:W-:-:S04]  /*1950*/  ISETP.NE.U32.AND P0, PT, RZ, UR4, PT ;  /* 0x00000004ff007c0c */ /* 0x000fc8000bf05070 */
[----:B------:R-:W-:Y:S01]  /*1960*/  ISETP.NE.AND.EX P0, PT, RZ, UR5, PT, P0 ;  /* 0x00000005ff007c0c */ /* 0x000fe2000bf05300 */
[----:B------:R-:W-:-:S12]  /*1970*/  ULDC.64 UR4, c[0x0][0xa30] ;  /* 0x00028c0000047ab9 */ /* 0x000fd80000000a00 */
[----:B01----:R-:W0:Y:S02]  /*1980*/  @P0 LDC.64 R4, c[0x0][0xa10] ;  /* 0x00028400ff040b82 */ /* 0x003e240000000a00 */
[----:B0-----:R-:W-:-:S05]  /*1990*/  @P0 IMAD.WIDE R4, R41, 0x4, R4 ;  /* 0x0000000429040825 */ /* 0x001fca00078e0204 */
[----:B------:R-:W2:Y:S04]  /*19a0*/  @P0 LDG.E R0, desc[UR40][R4.64] ;  /* 0x0000002804000981 */ /* 0x000ea8000c1e1900 */
[----:B------:R-:W2:Y:S01]  /*19b0*/  @P0 LDG.E R9, desc[UR40][R4.64+0x4] ;  /* 0x0000042804090981 */ /* 0x000ea2000c1e1900 */
[----:B------:R-:W-:Y:S01]  /*19c0*/  ISETP.NE.U32.AND P1, PT, RZ, UR4, PT ;  /* 0x00000004ff007c0c */ /* 0x000fe2000bf25070 */
[----:B-----5:R-:W-:-:S03]  /*19d0*/  IMAD.MOV.U32 R24, RZ, RZ, R28 ;  /* 0x000000ffff187224 */ /* 0x020fc600078e001c */
[----:B------:R-:W-:-:S13]  /*19e0*/  ISETP.NE.AND.EX P1, PT, RZ, UR5, PT, P1 ;  /* 0x00000005ff007c0c */ /* 0x000fda000bf25310 */
[----:B------:R-:W-:-:S04]  /*19f0*/  @P1 IADD3 R6, P2, R31, UR4, RZ ;  /* 0x000000041f061c10 */ /* 0x000fc8000ff5e0ff */
[----:B------:R-:W-:-:S05]  /*1a00*/  @P1 IADD3.X R7, R30, UR5, RZ, P2, !PT ;  /* 0x000000051e071c10 */ /* 0x000fca00097fe4ff */
[----:B------:R0:W5:Y:S01]  /*1a10*/  @P1 LDG.E R24, desc[UR40][R6.64] ;  /* 0x0000002806181981 */ /* 0x000162000c1e1900 */
[----:B------:R-:W-:Y:S01]  /*1a20*/  IMAD.IADD R11, R28, 0x1, -R3 ;  /* 0x000000011c0b7824 */ /* 0x000fe200078e0a03 */
[----:B------:R-:W-:-:S03]  /*1a30*/  PLOP3.LUT P3, PT, PT, PT, PT, 0x80, 0x0 ;  /* 0x000000000000781c */ /* 0x000fc60003f6f070 */
[----:B------:R-:W-:-:S05]  /*1a40*/  IMAD.MOV R39, RZ, RZ, -R11 ;  /* 0x000000ffff277224 */ /* 0x000fca00078e0a0b */
[----:B------:R-:W-:Y:S01]  /*1a50*/  VIMNMX R39, RZ, R39, !PT ;  /* 0x00000027ff277248 */ /* 0x000fe20007fe0100 */
[----:B--2---:R-:W-:-:S05]  /*1a60*/  @P0 IMAD.IADD R40, R9, 0x1, -R0 ;  /* 0x0000000109280824 */ /* 0x004fca00078e0a00 */
[----:B------:R-:W-:-:S05]  /*1a70*/  IADD3 R168, R11, R40, RZ ;  /* 0x000000280ba87210 */ /* 0x000fca0007ffe0ff */
[----:B------:R-:W-:-:S05]  /*1a80*/  VIADD R0, R168, 0x3f ;  /* 0x0000003fa8007836 */ /* 0x000fca0000000000 */
[----:B------:R-:W-:-:S04]  /*1a90*/  SHF.R.S32.HI R3, RZ, 0x1f, R0 ;  /* 0x0000001fff037819 */ /* 0x000fc80000011400 */
[----:B------:R-:W-:-:S04]  /*1aa0*/  LEA.HI R3, R3, R0, RZ, 0x6 ;  /* 0x0000000003037211 */ /* 0x000fc800078f30ff */
[----:B------:R-:W-:Y:S02]  /*1ab0*/  LOP3.LUT R5, R3, 0xffffffc0, RZ, 0xc0, !PT ;  /* 0xffffffc003057812 */ /* 0x000fe400078ec0ff */
[----:B------:R-:W-:Y:S02]  /*1ac0*/  SHF.R.S32.HI R215, RZ, 0x6, R3 ;  /* 0x00000006ffd77819 */ /* 0x000fe40000011403 */
[----:B------:R-:W-:-:S04]  /*1ad0*/  VIADDMNMX R0, R5, -R11, R40, PT ;  /* 0x8000000b05007246 */ /* 0x000fc80003800128 */
[----:B------:R-:W-:Y:S02]  /*1ae0*/  ISETP.GT.AND P0, PT, R0, R39, PT ;  /* 0x000000270000720c */ /* 0x000fe40003f04270 */
[----:B------:R-:W-:-:S05]  /*1af0*/  SHF.R.U32.HI R39, RZ, 0x6, R39 ;  /* 0x00000006ff277819 */ /* 0x000fca0000011627 */
[----:B------:R-:W-:-:S06]  /*1b00*/  IMAD.MOV.U32 R38, RZ, RZ, R39 ;  /* 0x000000ffff267224 */ /* 0x000fcc00078e0027 */
[----:B------:R-:W-:-:S05]  /*1b10*/  @P0 VIADD R0, R0, 0x3f ;  /* 0x0000003f00000836 */ /* 0x000fca0000000000 */
[----:B------:R-:W-:-:S04]  /*1b20*/  @P0 SHF.R.S32.HI R5, RZ, 0x1f, R0 ;  /* 0x0000001fff050819 */ /* 0x000fc80000011400 */
[----:B------:R-:W-:-:S04]  /*1b30*/  @P0 LEA.HI R5, R5, R0, RZ, 0x6 ;  /* 0x0000000005050211 */ /* 0x000fc800078f30ff */
[----:B------:R-:W-:-:S04]  /*1b40*/  @P0 SHF.R.S32.HI R38, RZ, 0x6, R5 ;  /* 0x00000006ff260819 */ /* 0x000fc80000011405 */
        /* <DEDUP_REMOVED lines=22> */
.L_x_3820:
[----:B------:R-:W-:Y:S05]  /*1cb0*/  BSYNC B6 ;  /* 0x0000000000067941 */ /* 0x000fea0003800000 */
.L_x_3819:
        /* <DEDUP_REMOVED lines=20> */
.L_x_3822:
[----:B------:R-:W-:Y:S05]  /*1e00*/  BSYNC B6 ;  /* 0x0000000000067941 */ /* 0x000fea0003800000 */
.L_x_3821:
[----:B------:R-:W-:Y:S01]  /*1e10*/  ULDC.64 UR4, c[0x0][0x9f8] ;  /* 0x00027e0000047ab9 */ /* 0x000fe20000000a00 */
[----:B------:R-:W0:Y:S01]  /*1e20*/  LDC.64 R4, c[0x0][0x3f8] ;  /* 0x0000fe00ff047b82 */ /* 0x000e220000000a00 */
[----:B------:R-:W-:-:S04]  /*1e30*/  ISETP.NE.U32.AND P0, PT, RZ, UR4, PT ;  /* 0x00000004ff007c0c */ /* 0x000fc8000bf05070 */
[----:B------:R-:W-:-:S03]  /*1e40*/  ISETP.NE.AND.EX P0, PT, RZ, UR5, PT, P0 ;  /* 0x00000005ff007c0c */ /* 0x000fc6000bf05300 */
[----:B------:R-:W1:Y:S08]  /*1e50*/  LDC.64 R46, c[0x0][0x408] ;  /* 0x00010200ff2e7b82 */ /* 0x000e700000000a00 */
[----:B------:R-:W2:Y:S02]  /*1e60*/  LDC R51, c[0x0][0x3f4] ;  /* 0x0000fd00ff337b82 */ /* 0x000ea40000000800 */
[----:B------:R-:W-:-:S02]  /*1e70*/  @P0 IADD3 R6, P1, R31, UR4, RZ ;  /* 0x000000041f060c10 */ /* 0x000fc4000ff3e0ff */
[----:B------:R-:W-:Y:S01]  /*1e80*/  SHF.R.S32.HI R3, RZ, 0x1f, R192 ;  /* 0x0000001fff037819 */ /* 0x000fe200000114c0 */
[----:B------:R-:W3:Y:S01]  /*1e90*/  S2R R12, SR_TID.X ;  /* 0x00000000000c7919 */ /* 0x000ee20000002100 */
[----:B------:R-:W-:Y:S02]  /*1ea0*/  @P0 IADD3.X R7, R30, UR5, RZ, P1, !PT ;  /* 0x000000051e070c10 */ /* 0x000fe40008ffe4ff */
[----:B------:R-:W-:Y:S01]  /*1eb0*/  SHF.R.S32.HI R185, RZ, 0x1f, R184 ;  /* 0x0000001fffb97819 */ /* 0x000fe200000114b8 */
[----:B0-----:R-:W-:-:S04]  /*1ec0*/  IMAD.WIDE.U32 R32, R192, R4, R16 ;  /* 0x00000004c0207225 */ /* 0x001fc800078e0010 */
[----:B------:R-:W-:Y:S01]  /*1ed0*/  IMAD.SHL.U32 R44, R194, 0x40, RZ ;  /* 0x00000040c22c7824 */ /* 0x000fe200078e00ff */
[----:B------:R0:W4:Y:S01]  /*1ee0*/  @P0 LDG.E R41, desc[UR40][R6.64] ;  /* 0x0000002806290981 */ /* 0x000122000c1e1900 */
[C---:B------:R-:W-:Y:S01]  /*1ef0*/  IMAD R0, R3.reuse, R4, RZ ;  /* 0x0000000403007224 */ /* 0x040fe200078e02ff */
[----:B------:R-:W-:Y:S01]  /*1f00*/  SHF.L.U64.HI R42, R4, 0x6, R5 ;  /* 0x00000006042a7819 */ /* 0x000fe20000010205 */
[----:B-1----:R-:W-:Y:S01]  /*1f10*/  IMAD R3, R3, R46, RZ ;  /* 0x0000002e03037224 */ /* 0x002fe200078e02ff */
[----:B------:R-:W1:Y:S01]  /*1f20*/  S2R R30, SR_TID.X ;  /* 0x00000000001e7919 */ /* 0x000e620000002100 */
[----:B------:R-:W-:Y:S01]  /*1f30*/  IMAD R9, R192, R5, R0 ;  /* 0x00000005c0097224 */ /* 0x000fe200078e0200 */
[----:B------:R-:W-:Y:S01]  /*1f40*/  LOP3.LUT R44, R44, 0x1c0, RZ, 0xc0, !PT ;  /* 0x000001c02c2c7812 */ /* 0x000fe200078ec0ff */
[-C--:B------:R-:W-:Y:S01]  /*1f50*/  IMAD.WIDE.U32 R20, R192, R4.reuse, R184 ;  /* 0x00000004c0147225 */ /* 0x080fe200078e00b8 */
[----:B------:R-:W-:Y:S01]  /*1f60*/  SHF.L.U64.HI R45, R46, 0x6, R47 ;  /* 0x000000062e2d7819 */ /* 0x000fe2000001022f */
[----:B------:R-:W-:Y:S01]  /*1f70*/  ULDC UR4, c[0x0][0x2f4] ;  /* 0x0000bd0000047ab9 */ /* 0x000fe20000000800 */
[----:B--2---:R-:W-:Y:S01]  /*1f80*/  ISETP.GE.AND P0, PT, R16, R51, PT ;  /* 0x000000331000720c */ /* 0x004fe20003f06270 */
[----:B------:R-:W-:Y:S01]  /*1f90*/  IMAD R11, R192, R47, R3 ;  /* 0x0000002fc00b7224 */ /* 0x000fe200078e0203 */
[----:B0----5:R-:W-:Y:S01]  /*1fa0*/  SHF.R.S32.HI R7, RZ, 0x1f, R24 ;  /* 0x0000001fff077819 */ /* 0x021fe20000011418 */
[----:B------:R-:W-:Y:S01]  /*1fb0*/  IMAD.IADD R21, R21, 0x1, R9 ;  /* 0x0000000115157824 */ /* 0x000fe200078e0209 */
[----:B------:R-:W-:Y:S01]  /*1fc0*/  SEL R3, R51, RZ, P0 ;  /* 0x000000ff33037207 */ /* 0x000fe20000000000 */
[----:B------:R-:W-:Y:S01]  /*1fd0*/  IMAD.SHL.U32 R43, R4, 0x40, RZ ;  /* 0x00000040042b7824 */ /* 0x000fe200078e00ff */
[----:B------:R-:W-:Y:S01]  /*1fe0*/  IADD3 R33, R9, R33, RZ ;  /* 0x0000002109217210 */ /* 0x000fe20007ffe0ff */
[C---:B------:R-:W-:Y:S01]  /*1ff0*/  IMAD R8, R7.reuse, R4, RZ ;  /* 0x0000000407087224 */ /* 0x040fe200078e02ff */
[C---:B------:R-:W-:Y:S01]  /*2000*/  ISETP.GE.AND P2, PT, R16.reuse, UR4, PT ;  /* 0x0000000410007c0c */ /* 0x040fe2000bf46270 */
[----:B------:R-:W-:Y:S01]  /*2010*/  IMAD R7, R7, R46, RZ ;  /* 0x0000002e07077224 */ /* 0x000fe200078e02ff */
[----:B------:R-:W-:Y:S01]  /*2020*/  SHF.R.S32.HI R48, RZ, 0x1f, R26 ;  /* 0x0000001fff307819 */ /* 0x000fe2000001141a */
[----:B------:R-:W-:Y:S01]  /*2030*/  IMAD.IADD R3, R16, 0x1, R3 ;  /* 0x0000000110037824 */ /* 0x000fe200078e0203 */
[----:B------:R-:W-:Y:S01]  /*2040*/  ISETP.GE.AND P1, PT, R19, UR4, PT ;  /* 0x0000000413007c0c */ /* 0x000fe2000bf26270 */
[----:B------:R-:W-:Y:S01]  /*2050*/  IMAD.WIDE.U32 R20, R24, R4, R20 ;  /* 0x0000000418147225 */ /* 0x000fe200078e0014 */
[----:B---3--:R-:W-:-:S02]  /*2060*/  SHF.R.U32.HI R12, RZ, 0x7, R12 ;  /* 0x00000007ff0c7819 */ /* 0x008fc4000001160c */
[----:B------:R-:W-:Y:S01]  /*2070*/  SHF.R.S32.HI R6, RZ, 0x1f, R3 ;  /* 0x0000001fff067819 */ /* 0x000fe20000011403 */
[----:B------:R-:W-:Y:S01]  /*2080*/  IMAD.WIDE.U32 R32, R24, R4, R32 ;  /* 0x0000000418207225 */ /* 0x000fe200078e0020 */
[----:B------:R-:W-:Y:S02]  /*2090*/  LOP3.LUT R4, R44, 0x18, R16, 0xf8, !PT ;  /* 0x000000182c047812 */ /* 0x000fe400078ef810 */
[----:B------:R-:W-:Y:S01]  /*20a0*/  LEA.HI R3, R6, R3, RZ, 0x3 ;  /* 0x0000000306037211 */ /* 0x000fe200078f18ff */
[----:B------:R-:W-:Y:S01]  /*20b0*/  IMAD R7, R24, R47, R7 ;  /* 0x0000002f18077224 */ /* 0x000fe200078e0207 */
[----:B------:R-:W-:Y:S01]  /*20c0*/  SHF.R.U32.HI R47, RZ, 0x3, R44 ;  /* 0x00000003ff2f7819 */ /* 0x000fe2000001162c */
[-C--:B------:R-:W-:Y:S01]  /*20d0*/  IMAD.WIDE.U32 R34, R192, R46.reuse, R184 ;  /* 0x0000002ec0227225 */ /* 0x080fe200078e00b8 */
[----:B------:R-:W-:Y:S02]  /*20e0*/  LOP3.LUT R56, R3, 0xfffffff8, RZ, 0xc0, !PT ;  /* 0xfffffff803387812 */ /* 0x000fe400078ec0ff */
[----:B------:R-:W-:Y:S01]  /*20f0*/  LOP3.LUT R4, R4, R47, RZ, 0x3c, !PT ;  /* 0x0000002f04047212 */ /* 0x000fe200078e3cff */
[----:B-1----:R-:W-:Y:S01]  /*2100*/  VIADD R30, R30, 0xffffff80 ;  /* 0xffffff801e1e7836 */ /* 0x002fe20000000000 */
[----:B------:R-:W-:Y:S01]  /*2110*/  IADD3 R49, R12, 0x8, RZ ;  /* 0x000000080c317810 */ /* 0x000fe20007ffe0ff */
[----:B------:R-:W-:Y:S01]  /*2120*/  IMAD.WIDE.U32 R36, R192, R46, R16 ;  /* 0x0000002ec0247225 */ /* 0x000fe200078e0010 */
[----:B------:R-:W-:-:S02]  /*2130*/  P2R R63, PR, RZ, 0x4 ;  /* 0x00000004ff3f7803 */ /* 0x000fc40000000000 */
[----:B------:R-:W-:Y:S01]  /*2140*/  SHF.R.S32.HI R10, RZ, 0x1f, R30 ;  /* 0x0000001fff0a7819 */ /* 0x000fe2000001141e */
[----:B------:R-:W-:Y:S01]  /*2150*/  IMAD R52, R213, 0x200, R4 ;  /* 0x00000200d5347824 */ /* 0x000fe200078e0204 */
[----:B------:R-:W-:Y:S01]  /*2160*/  LOP3.LUT R4, R44, 0x38, R3, 0xf8, !PT ;  /* 0x000000382c047812 */ /* 0x000fe200078ef803 */
[----:B------:R-:W-:Y:S01]  /*2170*/  IMAD.IADD R35, R35, 0x1, R11 ;  /* 0x0000000123237824 */ /* 0x000fe200078e020b */
[----:B------:R-:W-:Y:S01]  /*2180*/  LEA.HI R10, R10, R30, RZ, 0x2 ;  /* 0x0000001e0a0a7211 */ /* 0x000fe200078f10ff */
[----:B------:R-:W-:Y:S01]  /*2190*/  IMAD.IADD R37, R11, 0x1, R37 ;  /* 0x000000010b257824 */ /* 0x000fe200078e0225 */
[----:B------:R-:W-:Y:S01]  /*21a0*/  LOP3.LUT R4, R4, R47, RZ, 0x3c, !PT ;  /* 0x0000002f04047212 */ /* 0x000fe200078e3cff */
[----:B------:R-:W-:Y:S01]  /*21b0*/  IMAD R9, R24, R5, R8 ;  /* 0x0000000518097224 */ /* 0x000fe200078e0208 */
[----:B------:R-:W-:Y:S01]  /*21c0*/  LOP3.LUT R10, R10, 0xfffffffc, RZ, 0xc0, !PT ;  /* 0xfffffffc0a0a7812 */ /* 0x000fe200078ec0ff */
[----:B------:R-:W-:Y:S01]  /*21d0*/  IMAD.WIDE.U32 R34, R24, R46, R34 ;  /* 0x0000002e18227225 */ /* 0x000fe200078e0022 */
[----:B------:R-:W-:-:S03]  /*21e0*/  SHF.R.S32.HI R61, RZ, 0x1f, R56 ;  /* 0x0000001fff3d7819 */ /* 0x000fc60000011438 */
[----:B------:R-:W-:-:S04]  /*21f0*/  IMAD.WIDE.U32 R36, R24, R46, R36 ;  /* 0x0000002e18247225 */ /* 0x000fc800078e0024 */
[----:B------:R-:W-:Y:S02]  /*2200*/  IMAD.IADD R10, R30, 0x1, -R10 ;  /* 0x000000011e0a7824 */ /* 0x000fe400078e0a0a */
[----:B------:R-:W-:Y:S02]  /*2210*/  IMAD.IADD R0, R29, 0x1, R28 ;  /* 0x000000011d007824 */ /* 0x000fe400078e021c */
[----:B------:R-:W-:Y:S02]  /*2220*/  IMAD.SHL.U32 R46, R46, 0x40, RZ ;  /* 0x000000402e2e7824 */ /* 0x000fe400078e00ff */
[----:B------:R-:W-:Y:S02]  /*2230*/  IMAD R50, R10, 0x40, R192 ;  /* 0x000000400a327824 */ /* 0x000fe400078e02c0 */
[----:B------:R-:W-:Y:S02]  /*2240*/  IMAD.SHL.U32 R51, R51, 0x2, RZ ;  /* 0x0000000233337824 */ /* 0x000fe400078e00ff */
[----:B------:R-:W-:-:S02]  /*2250*/  IMAD.IADD R53, R21, 0x1, R9 ;  /* 0x0000000115357824 */ /* 0x000fc400078e0209 */
[----:B------:R-:W-:Y:S02]  /*2260*/  IMAD.IADD R54, R9, 0x1, R33 ;  /* 0x0000000109367824 */ /* 0x000fe400078e0221 */
[----:B------:R-:W-:Y:S02]  /*2270*/  IMAD.IADD R55, R35, 0x1, R7 ;  /* 0x0000000123377824 */ /* 0x000fe400078e0207 */
[----:B------:R-:W-:Y:S02]  /*2280*/  IMAD.IADD R57, R7, 0x1, R37 ;  /* 0x0000000107397824 */ /* 0x000fe400078e0225 */
[----:B------:R-:W-:Y:S01]  /*2290*/  IMAD R62, R213, 0x200, R4 ;  /* 0x00000200d53e7824 */ /* 0x000fe200078e0204 */
[----:B----4-:R-:W-:-:S07]  /*22a0*/  SHF.R.S32.HI R60, RZ, 0x1f, R41 ;  /* 0x0000001fff3c7819 */ /* 0x010fce0000011429 */
.L_x_3855:
[----:B0-----:R-:W0:Y:S01]  /*22b0*/  LDC R66, c[0x0][0x430] ;  /* 0x00010c00ff427b82 */ /* 0x001e220000000800 */
[----:B------:R-:W-:Y:S01]  /*22c0*/  IADD3 R38, R38, -0x1, RZ ;  /* 0xffffffff26267810 */ /* 0x000fe20007ffe0ff */
[----:B------:R-:W-:-:S04]  /*22d0*/  IMAD.MOV.U32 R65, RZ, RZ, RZ ;  /* 0x000000ffff417224 */ /* 0x000fc800078e00ff */
        /* <DEDUP_REMOVED lines=8> */
[----:B--2---:R-:W2:Y:S08]  /*2360*/  @!P2 LDC.64 R4, c[0x0][0x418] ;  /* 0x00010600ff04ab82 */ /* 0x004eb00000000a00 */
[----:B------:R-:W3:Y:S08]  /*2370*/  @P3 LDC R9, c[0x0][0x434] ;  /* 0x00010d00ff093b82 */ /* 0x000ef00000000800 */
[----:B------:R-:W4:Y:S01]  /*2380*/  @P3 LDC R10, c[0x0][0x438] ;  /* 0x00010e00ff0a3b82 */ /* 0x000f220000000800 */
[----:B---3--:R-:W-:-:S05]  /*2390*/  @P3 IMAD.HI.U32 R9, R12, R9, RZ ;  /* 0x000000090c093227 */ /* 0x008fca00078e00ff */
[----:B----4-:R-:W-:Y:S01]  /*23a0*/  @P3 SHF.R.U32.HI R8, RZ, R10, R9 ;  /* 0x0000000aff083219 */ /* 0x010fe20000011609 */
[----:B0-----:R-:W-:-:S03]  /*23b0*/  @!P2 IMAD R10, R60, R6, RZ ;  /* 0x000000063c0aa224 */ /* 0x001fc600078e02ff */
[----:B------:R-:W-:Y:S01]  /*23c0*/  @!P2 SHF.R.S32.HI R9, RZ, 0x1f, R8 ;  /* 0x0000001fff09a819 */ /* 0x000fe20000011408 */
[C---:B------:R-:W-:Y:S02]  /*23d0*/  @!P2 IMAD R11, R41.reuse, R7, R10 ;  /* 0x00000007290ba224 */ /* 0x040fe400078e020a */
[----:B------:R-:W-:-:S04]  /*23e0*/  @!P2 IMAD.WIDE.U32 R6, R41, R6, R8 ;  /* 0x000000062906a225 */ /* 0x000fc800078e0008 */
[----:B------:R-:W-:Y:S01]  /*23f0*/  @!P2 IMAD.IADD R7, R7, 0x1, R11 ;  /* 0x000000010707a824 */ /* 0x000fe200078e020b */
[----:B--2---:R-:W-:-:S04]  /*2400*/  @!P2 LEA R4, P3, R6, R4, 0x2 ;  /* 0x000000040604a211 */ /* 0x004fc800078610ff */
[----:B------:R-:W-:Y:S02]  /*2410*/  @!P2 LEA.HI.X R5, R6, R5, R7, 0x2, P3 ;  /* 0x000000050605a211 */ /* 0x000fe400018f1407 */
[----:B-1----:R-:W-:Y:S01]  /*2420*/  ISETP.GE.AND P3, PT, R77, 0x1, PT ;  /* 0x000000014d00780c */ /* 0x002fe20003f66270 */
[----:B------:R-:W-:Y:S02]  /*2430*/  IMAD.MOV R7, RZ, RZ, -R8 ;  /* 0x000000ffff077224 */ /* 0x000fe400078e0a08 */
[----:B------:R-:W-:Y:S01]  /*2440*/  IMAD.SHL.U32 R73, R22, 0x1000, RZ ;  /* 0x0000100016497824 */ /* 0x000fe200078e00ff */
[----:B------:R-:W-:Y:S05]  /*2450*/  YIELD ;  /* 0x0000000000007946 */ /* 0x000fea0003800000 */
[----:B------:R-:W-:Y:S01]  /*2460*/  IMAD R66, R66, R7, R12 ;  /* 0x0000000742427224 */ /* 0x000fe200078e020c */
[----:B------:R0:W5:Y:S01]  /*2470*/  @!P2 LDG.E R65, desc[UR40][R4.64] ;  /* 0x000000280441a981 */ /* 0x000162000c1e1900 */
[----:B------:R-:W-:Y:S01]  /*2480*/  IMAD.IADD R7, R52, 0x1, R73 ;  /* 0x0000000134077824 */ /* 0x000fe200078e0249 */
[----:B------:R-:W-:Y:S01]  /*2490*/  BSSY B0, `(.L_x_3823) ;  /* 0x00001a5000007945 */ /* 0x000fe20003800000 */
[----:B------:R-:W-:-:S03]  /*24a0*/  ISETP.GT.AND P2, PT, R38, R39, PT ;  /* 0x000000272600720c */ /* 0x000fc60003f44270 */
[----:B------:R-:W-:Y:S01]  /*24b0*/  LEA R72, R7, R2, 0x1 ;  /* 0x0000000207487211 */ /* 0x000fe200078e08ff */
[----:B------:R-:W-:Y:S09]  /*24c0*/  @!P3 BRA `(.L_x_3824) ;  /* 0x0000001400acb947 */ /* 0x000ff20003800000 */
[----:B------:R-:W-:Y:S01]  /*24d0*/  SHF.R.S32.HI R68, RZ, 0x1f, R66 ;  /* 0x0000001fff447819 */ /* 0x000fe20000011442 */
[----:B------:R-:W-:Y:S01]  /*24e0*/  ULDC.64 UR4, c[0x0][0x300] ;  /* 0x0000c00000047ab9 */ /* 0x000fe20000000a00 */
[----:B-----5:R-:W-:Y:S01]  /*24f0*/  SHF.R.S32.HI R67, RZ, 0x1f, R65 ;  /* 0x0000001fff437819 */ /* 0x020fe20000011441 */
[----:B0-----:R-:W-:Y:S01]  /*2500*/  IMAD.WIDE.U32 R4, R66, UR4, RZ ;  /* 0x0000000442047c25 */ /* 0x001fe2000f8e00ff */
[----:B------:R-:W-:Y:S01]  /*2510*/  ULDC.U8 UR6, c[0x0][0x410] ;  /* 0x0001040000067ab9 */ /* 0x000fe20000000000 */
[----:B------:R-:W-:Y:S02]  /*2520*/  SHF.R.S32.HI R15, RZ, 0x1f, R38 ;  /* 0x0000001fff0f7819 */ /* 0x000fe40000011426 */
[----:B------:R-:W-:Y:S01]  /*2530*/  IMAD R7, R68, UR4, RZ ;  /* 0x0000000444077c24 */ /* 0x000fe2000f8e02ff */
[----:B------:R-:W-:Y:S01]  /*2540*/  ISETP.NE.AND P3, PT, RZ, UR6, PT ;  /* 0x00000006ff007c0c */ /* 0x000fe2000bf65270 */
[----:B------:R-:W-:Y:S02]  /*2550*/  IMAD R8, R42, R38, RZ ;  /* 0x000000262a087224 */ /* 0x000fe400078e02ff */
[----:B------:R-:W-:Y:S01]  /*2560*/  IMAD R7, R66, UR5, R7 ;  /* 0x0000000542077c24 */ /* 0x000fe2000f8e0207 */
[----:B------:R-:W-:Y:S01]  /*2570*/  ULDC.64 UR4, c[0x0][0x310] ;  /* 0x0000c40000047ab9 */ /* 0x000fe20000000a00 */
[----:B------:R-:W-:-:S02]  /*2580*/  IMAD R11, R15, R43, R8 ;  /* 0x0000002b0f0b7224 */ /* 0x000fc400078e0208 */
[----:B------:R-:W-:Y:S02]  /*2590*/  IMAD R6, R67, UR4, RZ ;  /* 0x0000000443067c24 */ /* 0x000fe4000f8e02ff */
        /* <DEDUP_REMOVED lines=10> */
[----:B------:R-:W-:Y:S01]  /*2640*/  LEA R71, P4, R6, UR4, 0x1 ;  /* 0x0000000406477c11 */ /* 0x000fe2000f8808ff */
[----:B------:R-:W-:-:S03]  /*2650*/  IMAD.WIDE.U32 R4, R43, R38, RZ ;  /* 0x000000262b047225 */ /* 0x000fc600078e00ff */
[----:B------:R-:W-:Y:S01]  /*2660*/  LEA.HI.X R70, R6, UR5, R7, 0x1, P4 ;  /* 0x0000000506467c11 */ /* 0x000fe2000a0f0c07 */
[----:B------:R-:W-:Y:S01]  /*2670*/  IMAD.IADD R11, R5, 0x1, R11 ;  /* 0x00000001050b7824 */ /* 0x000fe200078e020b */
[----:B------:R-:W-:Y:S07]  /*2680*/  @!P3 BRA `(.L_x_3825) ;  /* 0x00000008009cb947 */ /* 0x000fee0003800000 */
[----:B------:R-:W-:Y:S01]  /*2690*/  IMAD R69, R38, -0x40, R40 ;  /* 0xffffffc026457824 */ /* 0x000fe200078e0228 */
[----:B------:R-:W-:Y:S01]  /*26a0*/  BSSY B1, `(.L_x_3826) ;  /* 0x000001e000017945 */ /* 0x000fe20003800000 */
[----:B------:R-:W-:Y:S02]  /*26b0*/  CS2R R8, SRZ ;  /* 0x0000000000087805 */ /* 0x000fe4000001ff00 */
[----:B------:R-:W-:Y:S02]  /*26c0*/  CS2R R30, SRZ ;  /* 0x00000000001e7805 */ /* 0x000fe4000001ff00 */
[----:B------:R-:W-:Y:S02]  /*26d0*/  CS2R R28, SRZ ;  /* 0x00000000001c7805 */ /* 0x000fe4000001ff00 */
[----:B------:R-:W-:Y:S02]  /*26e0*/  VIMNMX R69, R69, 0x40, PT ;  /* 0x0000004045457848 */ /* 0x000fe40003fe0100 */
[----:B------:R-:W-:-:S02]  /*26f0*/  CS2R R58, SRZ ;  /* 0x00000000003a7805 */ /* 0x000fc4000001ff00 */
[----:B------:R-:W-:-:S13]  /*2700*/  ISETP.GE.AND P4, PT, R192, R69, PT ;  /* 0x00000045c000720c */ /* 0x000fda0003f86270 */
[----:B------:R-:W-:Y:S05]  /*2710*/  @P4 BRA `(.L_x_3827) ;  /* 0x0000000000584947 */ /* 0x000fea0003800000 */
[----:B------:R-:W-:Y:S01]  /*2720*/  IMAD.MOV.U32 R6, RZ, RZ, R34 ;  /* 0x000000ffff067224 */ /* 0x000fe200078e0022 */
[----:B------:R-:W-:Y:S01]  /*2730*/  ULDC.64 UR4, c[0x0][0x3e8] ;  /* 0x0000fa0000047ab9 */ /* 0x000fe20000000a00 */
[----:B------:R-:W-:Y:S01]  /*2740*/  IMAD.MOV.U32 R7, RZ, RZ, R55 ;  /* 0x000000ffff077224 */ /* 0x000fe200078e0037 */
[----:B------:R-:W-:Y:S01]  /*2750*/  ULDC.64 UR6, c[0x0][0x400] ;  /* 0x0001000000067ab9 */ /* 0x000fe20000000a00 */
[----:B------:R-:W-:Y:S01]  /*2760*/  IMAD R5, R45, R38, RZ ;  /* 0x000000262d057224 */ /* 0x000fe200078e02ff */
[----:B------:R-:W-:Y:S01]  /*2770*/  CS2R R28, SRZ ;  /* 0x00000000001c7805 */ /* 0x000fe2000001ff00 */
[----:B------:R-:W-:Y:S01]  /*2780*/  IMAD.WIDE.U32 R8, R38, R46, R6 ;  /* 0x0000002e26087225 */ /* 0x000fe200078e0006 */
[----:B------:R-:W-:-:S03]  /*2790*/  IADD3 R7, P3, R20, R4, RZ ;  /* 0x0000000414077210 */ /* 0x000fc60007f7e0ff */
[----:B------:R-:W-:Y:S01]  /*27a0*/  IMAD R5, R15, R46, R5 ;  /* 0x0000002e0f057224 */ /* 0x000fe200078e0205 */
[----:B------:R-:W-:Y:S01]  /*27b0*/  LEA R4, P5, R8, UR6, 0x1 ;  /* 0x0000000608047c11 */ /* 0x000fe2000f8a08ff */
[----:B------:R-:W-:Y:S01]  /*27c0*/  IMAD.X R10, R11, 0x1, R53, P3 ;  /* 0x000000010b0a7824 */ /* 0x000fe200018e0635 */
[----:B------:R-:W-:Y:S01]  /*27d0*/  LEA R6, P3, R7, UR4, 0x1 ;  /* 0x0000000407067c11 */ /* 0x000fe2000f8608ff */
[----:B------:R-:W-:-:S03]  /*27e0*/  IMAD.IADD R5, R9, 0x1, R5 ;  /* 0x0000000109057824 */ /* 0x000fc600078e0205 */
[----:B------:R-:W-:Y:S02]  /*27f0*/  LEA.HI.X R7, R7, UR5, R10, 0x1, P3 ;  /* 0x0000000507077c11 */ /* 0x000fe400098f0c0a */
[----:B------:R-:W-:Y:S02]  /*2800*/  LEA.HI.X R5, R8, UR7, R5, 0x1, P5 ;  /* 0x0000000708057c11 */ /* 0x000fe4000a8f0c05 */
[----:B------:R-:W-:Y:S02]  /*2810*/  CS2R R8, SRZ ;  /* 0x0000000000087805 */ /* 0x000fe4000001ff00 */
[-C--:B------:R-:W-:Y:S02]  /*2820*/  ISETP.GE.AND P5, PT, R184, R77.reuse, PT ;  /* 0x0000004db800720c */ /* 0x080fe40003fa6270 */
[----:B------:R-:W-:-:S11]  /*2830*/  ISETP.GE.AND P3, PT, R197, R77, PT ;  /* 0x0000004dc500720c */ /* 0x000fd60003f66270 */
[----:B------:R0:W5:Y:S04]  /*2840*/  @!P5 LDG.E.64 R30, desc[UR40][R6.64] ;  /* 0x00000028061ed981 */ /* 0x000168000c1e1b00 */
[----:B------:R0:W5:Y:S04]  /*2850*/  @!P3 LDG.E.64 R8, desc[UR40][R6.64+0x20] ;  /* 0x000020280608b981 */ /* 0x000168000c1e1b00 */
[----:B------:R0:W5:Y:S04]  /*2860*/  @!P5 LDG.E.64 R58, desc[UR40][R4.64] ;  /* 0x00000028043ad981 */ /* 0x000168000c1e1b00 */
[----:B------:R0:W5:Y:S02]  /*2870*/  @!P3 LDG.E.64 R28, desc[UR40][R4.64+0x20] ;  /* 0x00002028041cb981 */ /* 0x000164000c1e1b00 */
.L_x_3827:
[----:B------:R-:W-:Y:S05]  /*2880*/  BSYNC B1 ;  /* 0x0000000000017941 */ /* 0x000fea0003800000 */
.L_x_3826:
[----:B------:R-:W-:Y:S01]  /*2890*/  ISETP.NE.AND P3, PT, R186, 0x3, PT ;  /* 0x00000003ba00780c */ /* 0x000fe20003f65270 */
[----:B0----5:R-:W-:Y:S01]  /*28a0*/  IMAD.MOV.U32 R5, RZ, RZ, R9 ;  /* 0x000000ffff057224 */ /* 0x021fe200078e0009 */
[----:B------:R-:W-:Y:S01]  /*28b0*/  MOV R4, R8 ;  /* 0x0000000800047202 */ /* 0x000fe20000000f00 */
        /* <DEDUP_REMOVED lines=8> */
[----:B------:R-:W-:-:S04]  /*2940*/  PRMT R80, R4, 0x5410, R5 ;  /* 0x0000541004507816 */ /* 0x000fc80000000005 */
[----:B------:R-:W-:Y:S01]  /*2950*/  PRMT R81, R6, 0x5410, R7 ;  /* 0x0000541006517816 */ /* 0x000fe20000000007 */
[----:B------:R-:W-:Y:S06]  /*2960*/  @!P3 BRA `(.L_x_3828) ;  /* 0x000000000004b947 */ /* 0x000fec0003800000 */
[----:B------:R-:W-:Y:S01]  /*2970*/  BPT.TRAP 0x1 ;  /* 0x000000040000795c */ /* 0x000fe20000300000 */
.L_x_3828:
[----:B------:R-:W-:Y:S01]  /*2980*/  IMAD R64, R22, 0x8, R2 ;  /* 0x0000000816407824 */ /* 0x000fe200078e0202 */
[----:B------:R-:W-:Y:S01]  /*2990*/  SHF.L.U32 R75, R187, 0x1f, RZ ;  /* 0x0000001fbb4b7819 */ /* 0x000fe200000006ff */
[----:B------:R-:W-:Y:S03]  /*29a0*/  BSSY B1, `(.L_x_3829) ;  /* 0x0000003000017945 */ /* 0x000fe60003800000 */
[----:B------:R-:W0:Y:S02]  /*29b0*/  SYNCS.PHASECHK.TRANS64.TRYWAIT P5, [R64+URZ+0x28c90], R75 ;  /* 0x028c904b400075a7 */ /* 0x000e2400080a017f */
[----:B0-----:R-:W-:Y:S05]  /*29c0*/  @!P5 BRA `(.L_x_3830) ;  /* 0x0000014000d0d947 */ /* 0x001fea0003800000 */
.L_x_4071:
[----:B------:R-:W-:Y:S05]  /*29d0*/  BSYNC B1 ;  /* 0x0000000000017941 */ /* 0x000fea0003800000 */
.L_x_3829:
[----:B------:R-:W-:-:S03]  /*29e0*/  UMOV UR4, 0xffffffff ;  /* 0xffffffff00047882 */ /* 0x000fc60000000000 */
[----:B------:R-:W-:Y:S05]  /*29f0*/  BRA.DIV UR4, `(.L_x_3831) ;  /* 0x0000014204d87947 */ /* 0x000fea000b800000 */
[----:B------:R-:W1:Y:S04]  /*2a00*/  SHFL.IDX PT, R70, R70, RZ, 0x1c1f ;  /* 0x001c1fff46467589 */ /* 0x000e6800000e0000 */
[----:B------:R2:W3:Y:S02]  /*2a10*/  SHFL.IDX PT, R14, R71, RZ, 0x1c1f ;  /* 0x001c1fff470e7589 */ /* 0x0004e400000e0000 */
.L_x_4075:
[----:B------:R-:W-:Y:S05]  /*2a20*/  @P4 BRA `(.L_x_3832) ;  /* 0x00000014002c4947 */ /* 0x000fea0003800000 */
[----:B------:R-:W-:Y:S01]  /*2a30*/  ISETP.NE.AND P5, PT, R63, RZ, PT ;  /* 0x000000ff3f00720c */ /* 0x000fe20003fa5270 */
[----:B------:R-:W-:-:S12]  /*2a40*/  BSSY B1, `(.L_x_3833) ;  /* 0x0000033000017945 */ /* 0x000fd80003800000 */
[----:B------:R-:W-:Y:S05]  /*2a50*/  @P5 BRA `(.L_x_3834) ;  /* 0x0000000000c45947 */ /* 0x000fea0003800000 */
[----:B------:R4:W0:Y:S01]  /*2a60*/  LDS.128 R4, [R72+0x22400] ;  /* 0x0224000048047984 */ /* 0x0008220000000c00 */
[----:B------:R-:W-:Y:S01]  /*2a70*/  ISETP.GE.AND P5, PT, R184, R77, PT ;  /* 0x0000004db800720c */ /* 0x000fe20003fa6270 */
[----:B------:R-:W-:Y:S01]  /*2a80*/  BSSY B2, `(.L_x_3835) ;  /* 0x000002d000027945 */ /* 0x000fe20003800000 */
[----:B---3--:R-:W-:-:S04]  /*2a90*/  LEA R10, P4, R16, R14, 0x1 ;  /* 0x0000000e100a7211 */ /* 0x008fc800078808ff */
[----:B-1----:R-:W-:-:S07]  /*2aa0*/  LEA.HI.X R11, R16, R70, R17, 0x1, P4 ;  /* 0x00000046100b7211 */ /* 0x002fce00020f0c11 */
[----:B----4-:R-:W-:Y:S05]  /*2ab0*/  @P5 BRA `(.L_x_3836) ;  /* 0x0000000000a45947 */ /* 0x010fea0003800000 */
[--C-:B------:R-:W-:Y:S01]  /*2ac0*/  SHF.R.U64 R15, R30, 0x10, R31.reuse ;  /* 0x000000101e0f7819 */ /* 0x100fe2000000121f */
[--C-:B0-----:R-:W-:Y:S01]  /*2ad0*/  HADD2.F32 R13, -RZ, R7.reuse.H1_H1 ;  /* 0x30000007ff0d7230 */ /* 0x101fe20000004100 */
[----:B------:R-:W-:Y:S01]  /*2ae0*/  SHF.R.U32.HI R30, RZ, 0x10, R31 ;  /* 0x00000010ff1e7819 */ /* 0x000fe2000001161f */
[----:B------:R-:W-:Y:S01]  /*2af0*/  HADD2.F32 R7, -RZ, R7.H0_H0 ;  /* 0x20000007ff077230 */ /* 0x000fe20000004100 */
[--C-:B------:R-:W-:Y:S01]  /*2b00*/  SHF.R.U64 R31, R58, 0x10, R59.reuse ;  /* 0x000000103a1f7819 */ /* 0x100fe2000000123b */
[----:B------:R-:W-:Y:S01]  /*2b10*/  HADD2.F32 R15, -RZ, R15.H0_H0 ;  /* 0x2000000fff0f7230 */ /* 0x000fe20000004100 */
[----:B------:R-:W-:Y:S01]  /*2b20*/  MOV R12, R6 ;  /* 0x00000006000c7202 */ /* 0x000fe20000000f00 */
[----:B------:R-:W-:Y:S01]  /*2b30*/  HADD2.F32 R6, -RZ, R5.H1_H1 ;  /* 0x30000005ff067230 */ /* 0x000fe20000004100 */
[----:B------:R-:W-:Y:S01]  /*2b40*/  SHF.R.U32.HI R58, RZ, 0x10, R59 ;  /* 0x00000010ff3a7819 */ /* 0x000fe2000001163b */
[----:B------:R-:W-:Y:S02]  /*2b50*/  HADD2.F32 R31, -RZ, R31.H0_H0 ;  /* 0x2000001fff1f7230 */ /* 0x000fe40000004100 */
[----:B------:R-:W-:-:S02]  /*2b60*/  HADD2.F32 R5, -RZ, R5.H0_H0 ;  /* 0x20000005ff057230 */ /* 0x000fc40000004100 */
[----:B------:R-:W-:Y:S02]  /*2b70*/  HADD2.F32 R58, -RZ, R58.H0_H0 ;  /* 0x2000003aff3a7230 */ /* 0x000fe40000004100 */
[CC--:B------:R-:W-:Y:S01]  /*2b80*/  FMUL.FTZ R72, R6.reuse, R31.reuse ;  /* 0x0000001f06487220 */ /* 0x0c0fe20000410000 */
[----:B------:R-:W-:Y:S02]  /*2b90*/  HADD2.F32 R30, -RZ, R30.H0_H0 ;  /* 0x2000001eff1e7230 */ /* 0x000fe40000004100 */
[C---:B------:R-:W-:Y:S01]  /*2ba0*/  FMUL.FTZ R31, R5.reuse, R31 ;  /* 0x0000001f051f7220 */ /* 0x040fe20000410000 */
[-C--:B------:R-:W-:Y:S01]  /*2bb0*/  FFMA.FTZ R72, R5, R15.reuse, -R72 ;  /* 0x0000000f05487223 */ /* 0x080fe20000010848 */
[----:B------:R-:W-:Y:S02]  /*2bc0*/  FMUL.FTZ R74, R13, R58 ;  /* 0x0000003a0d4a7220 */ /* 0x000fe40000410000 */
[----:B--2---:R-:W-:Y:S01]  /*2bd0*/  FFMA.FTZ R71, R6, R15, R31 ;  /* 0x0000000f06477223 */ /* 0x004fe2000001001f */
[----:B------:R-:W-:-:S02]  /*2be0*/  HADD2.F32 R5, -RZ, R4.H1_H1 ;  /* 0x30000004ff057230 */ /* 0x000fc40000004100 */
[C---:B------:R-:W-:Y:S01]  /*2bf0*/  FMUL.FTZ R58, R7.reuse, R58 ;  /* 0x0000003a073a7220 */ /* 0x040fe20000410000 */
[--C-:B------:R-:W-:Y:S02]  /*2c00*/  HADD2.F32 R15, -RZ, R81.reuse.H0_H0 ;  /* 0x20000051ff0f7230 */ /* 0x100fe40000004100 */
[-C--:B------:R-:W-:Y:S01]  /*2c10*/  FFMA.FTZ R74, R7, R30.reuse, -R74 ;  /* 0x0000001e074a7223 */ /* 0x080fe2000001084a */
[----:B------:R-:W-:Y:S02]  /*2c20*/  HADD2.F32 R4, -RZ, R4.H0_H0 ;  /* 0x20000004ff047230 */ /* 0x000fe40000004100 */
[----:B------:R-:W-:Y:S01]  /*2c30*/  FFMA.FTZ R79, R13, R30, R58 ;  /* 0x0000001e0d4f7223 */ /* 0x000fe2000001003a */
[----:B------:R-:W-:Y:S02]  /*2c40*/  HADD2.F32 R31, -RZ, R81.H1_H1 ;  /* 0x30000051ff1f7230 */ /* 0x000fe40000004100 */
[----:B------:R-:W-:Y:S01]  /*2c50*/  FMUL.FTZ R59, R5, R15 ;  /* 0x0000000f053b7220 */ /* 0x000fe20000410000 */
[----:B------:R-:W-:-:S02]  /*2c60*/  HADD2.F32 R6, -RZ, R12.H1_H1 ;  /* 0x3000000cff067230 */ /* 0x000fc40000004100 */
        /* <DEDUP_REMOVED lines=14> */
.L_x_3836:
[----:B------:R-:W-:Y:S05]  /*2d50*/  BSYNC B2 ;  /* 0x0000000000027941 */ /* 0x000fea0003800000 */
.L_x_3835:
[----:B0-----:R4:W-:Y:S02]  /*2d60*/  ST.E.128 desc[UR40][R10.64], R4 ;  /* 0x000000040a007985 */ /* 0x0019e4000c101d28 */
.L_x_3834:
[----:B------:R-:W-:Y:S05]  /*2d70*/  BSYNC B1 ;  /* 0x0000000000017941 */ /* 0x000fea0003800000 */
.L_x_3833:
[----:B------:R-:W-:Y:S05]  /*2d80*/  @P1 BRA `(.L_x_3832) ;  /* 0x0000001000541947 */ /* 0x000fea0003800000 */
[----:B----4-:R-:W-:Y:S01]  /*2d90*/  IMAD.MOV.U32 R4, RZ, RZ, 0x20 ;  /* 0x00000020ff047424 */ /* 0x010fe200078e00ff */
[----:B------:R-:W-:Y:S01]  /*2da0*/  LOP3.LUT P4, RZ, R194, 0x4, RZ, 0xc0, !PT ;  /* 0x00000004c2ff7812 */ /* 0x000fe2000788c0ff */
[----:B------:R-:W-:Y:S01]  /*2db0*/  BSSY B1, `(.L_x_3837) ;  /* 0x0000032000017945 */ /* 0x000fe20003800000 */
[----:B------:R-:W-:Y:S02]  /*2dc0*/  ISETP.GE.AND P5, PT, R197, R77, PT ;  /* 0x0000004dc500720c */ /* 0x000fe40003fa6270 */
[----:B------:R-:W-:Y:S02]  /*2dd0*/  SEL R4, R4, 0xffffffe0, !P4 ;  /* 0xffffffe004047807 */ /* 0x000fe40006000000 */
[C---:B---3--:R-:W-:Y:S02]  /*2de0*/  LEA R10, P4, R19.reuse, R14, 0x1 ;  /* 0x0000000e130a7211 */ /* 0x048fe400078808ff */
[----:B------:R-:W-:Y:S02]  /*2df0*/  IADD3 R73, R4, R52, R73 ;  /* 0x0000003404497210 */ /* 0x000fe40007ffe049 */
[----:B-1----:R-:W-:-:S03]  /*2e00*/  LEA.HI.X R11, R19, R70, R195, 0x1, P4 ;  /* 0x00000046130b7211 */ /* 0x002fc600020f0cc3 */
[----:B------:R-:W-:-:S06]  /*2e10*/  IMAD R4, R73, 0x2, R2 ;  /* 0x0000000249047824 */ /* 0x000fcc00078e0202 */
[----:B------:R-:W1:Y:S01]  /*2e20*/  LDS.128 R4, [R4+0x22400] ;  /* 0x0224000004047984 */ /* 0x000e620000000c00 */
[----:B------:R-:W-:Y:S05]  /*2e30*/  @P5 BRA `(.L_x_3838) ;  /* 0x0000000000a45947 */ /* 0x000fea0003800000 */
[----:B------:R-:W-:Y:S02]  /*2e40*/  SHF.R.U64 R13, R28, 0x10, R29 ;  /* 0x000000101c0d7819 */ /* 0x000fe4000000121d */
[----:B------:R-:W-:Y:S01]  /*2e50*/  SHF.R.U64 R12, R8, 0x10, R9 ;  /* 0x00000010080c7819 */ /* 0x000fe20000001209 */
[----:B-1----:R-:W-:Y:S01]  /*2e60*/  IMAD.MOV.U32 R8, RZ, RZ, R6 ;  /* 0x000000ffff087224 */ /* 0x002fe200078e0006 */
[----:B------:R-:W-:Y:S01]  /*2e70*/  SHF.R.U32.HI R28, RZ, 0x10, R29 ;  /* 0x00000010ff1c7819 */ /* 0x000fe2000001161d */
        /* <DEDUP_REMOVED lines=8> */
[--C-:B------:R-:W-:Y:S02]  /*2f00*/  HADD2.F32 R9, -RZ, R7.reuse.H1_H1 ;  /* 0x30000007ff097230 */ /* 0x100fe40000004100 */
[-C--:B------:R-:W-:Y:S01]  /*2f10*/  FFMA.FTZ R30, R5, R12.reuse, -R30 ;  /* 0x0000000c051e7223 */ /* 0x080fe2000001081e */
[----:B------:R-:W-:Y:S02]  /*2f20*/  HADD2.F32 R7, -RZ, R7.H0_H0 ;  /* 0x20000007ff077230 */ /* 0x000fe40000004100 */
[----:B------:R-:W-:Y:S01]  /*2f30*/  FFMA.FTZ R29, R6, R12, R13 ;  /* 0x0000000c061d7223 */ /* 0x000fe2000001000d */
[----:B------:R-:W-:-:S02]  /*2f40*/  HADD2.F32 R14, -RZ, R14.H0_H0 ;  /* 0x2000000eff0e7230 */ /* 0x000fc40000004100 */
[-C--:B------:R-:W-:Y:S01]  /*2f50*/  FMUL.FTZ R58, R9, R28.reuse ;  /* 0x0000001c093a7220 */ /* 0x080fe20000410000 */
[--C-:B------:R-:W-:Y:S02]  /*2f60*/  HADD2.F32 R12, -RZ, R80.reuse.H0_H0 ;  /* 0x20000050ff0c7230 */ /* 0x100fe40000004100 */
[C---:B------:R-:W-:Y:S01]  /*2f70*/  FMUL.FTZ R28, R7.reuse, R28 ;  /* 0x0000001c071c7220 */ /* 0x040fe20000410000 */
[----:B------:R-:W-:Y:S02]  /*2f80*/  HADD2.F32 R13, -RZ, R80.H1_H1 ;  /* 0x30000050ff0d7230 */ /* 0x000fe40000004100 */
[-C--:B------:R-:W-:Y:S01]  /*2f90*/  FFMA.FTZ R58, R7, R14.reuse, -R58 ;  /* 0x0000000e073a7223 */ /* 0x080fe2000001083a */
[----:B------:R-:W-:Y:S02]  /*2fa0*/  HADD2.F32 R5, -RZ, R4.H1_H1 ;  /* 0x30000004ff057230 */ /* 0x000fe40000004100 */
[----:B------:R-:W-:Y:S01]  /*2fb0*/  FFMA.FTZ R59, R9, R14, R28 ;  /* 0x0000000e093b7223 */ /* 0x000fe2000001001c */
[----:B------:R-:W-:-:S02]  /*2fc0*/  HADD2.F32 R6, -RZ, R8.H1_H1 ;  /* 0x30000008ff067230 */ /* 0x000fc40000004100 */
[----:B------:R-:W-:Y:S02]  /*2fd0*/  HADD2.F32 R4, -RZ, R4.H0_H0 ;  /* 0x20000004ff047230 */ /* 0x000fe40000004100 */
[CC--:B------:R-:W-:Y:S01]  /*2fe0*/  FMUL.FTZ R15, R5.reuse, R12.reuse ;  /* 0x0000000c050f7220 */ /* 0x0c0fe20000410000 */
[----:B------:R-:W-:Y:S02]  /*2ff0*/  HADD2.F32 R8, -RZ, R8.H0_H0 ;  /* 0x20000008ff087230 */ /* 0x000fe40000004100 */
        /* <DEDUP_REMOVED lines=13> */
.L_x_3838:
[----:B------:R-:W-:Y:S05]  /*30d0*/  BSYNC B1 ;  /* 0x0000000000017941 */ /* 0x000fea0003800000 */
.L_x_3837:
[----:B-1----:R1:W-:Y:S01]  /*30e0*/  ST.E.128 desc[UR40][R10.64], R4 ;  /* 0x000000040a007985 */ /* 0x0023e2000c101d28 */
[----:B------:R-:W-:Y:S05]  /*30f0*/  BRA `(.L_x_3832) ;  /* 0x0000000c00787947 */ /* 0x000fea0003800000 */
.L_x_3825:
[----:B------:R-:W-:-:S05]  /*3100*/  IMAD R69, R38, -0x40, R40 ;  /* 0xffffffc026457824 */ /* 0x000fca00078e0228 */
[----:B------:R-:W-:-:S04]  /*3110*/  VIMNMX R69, R69, 0x40, PT ;  /* 0x0000004045457848 */ /* 0x000fc80003fe0100 */
[----:B------:R-:W-:-:S04]  /*3120*/  ISETP.GE.AND P4, PT, R192, R69, PT ;  /* 0x00000045c000720c */ /* 0x000fc80003f86270 */
[----:B------:R-:W-:-:S13]  /*3130*/  ISETP.GE.OR P3, PT, R16, R77, P4 ;  /* 0x0000004d1000720c */ /* 0x000fda0002766670 */
[----:B------:R-:W0:Y:S01]  /*3140*/  @!P3 LDC.64 R12, c[0x0][0x3e8] ;  /* 0x0000fa00ff0cbb82 */ /* 0x000e220000000a00 */
[----:B------:R-:W-:Y:S01]  /*3150*/  @!P3 IADD3 R6, P5, R32, R4, RZ ;  /* 0x000000042006b210 */ /* 0x000fe20007fbe0ff */
[----:B------:R-:W-:Y:S02]  /*3160*/  @!P3 IMAD R4, R45, R38, RZ ;  /* 0x000000262d04b224 */ /* 0x000fe400078e02ff */
[----:B------:R-:W-:Y:S02]  /*3170*/  @!P3 IMAD.MOV.U32 R5, RZ, RZ, R57 ;  /* 0x000000ffff05b224 */ /* 0x000fe400078e0039 */
[----:B------:R-:W-:Y:S02]  /*3180*/  @!P3 IMAD R15, R15, R46, R4 ;  /* 0x0000002e0f0fb224 */ /* 0x000fe400078e0204 */
[----:B------:R-:W1:Y:S01]  /*3190*/  @!P3 LDC.64 R8, c[0x0][0x400] ;  /* 0x00010000ff08bb82 */ /* 0x000e620000000a00 */
[----:B------:R-:W-:Y:S02]  /*31a0*/  @!P3 IMAD.X R7, R11, 0x1, R54, P5 ;  /* 0x000000010b07b824 */ /* 0x000fe400028e0636 */
[----:B------:R-:W-:-:S04]  /*31b0*/  @!P3 IMAD.MOV.U32 R4, RZ, RZ, R36 ;  /* 0x000000ffff04b224 */ /* 0x000fc800078e0024 */
[----:B------:R-:W-:Y:S01]  /*31c0*/  @!P3 IMAD.WIDE.U32 R10, R38, R46, R4 ;  /* 0x0000002e260ab225 */ /* 0x000fe200078e0004 */
[----:B------:R-:W-:-:S03]  /*31d0*/  CS2R R4, SRZ ;  /* 0x0000000000047805 */ /* 0x000fc6000001ff00 */
[----:B------:R-:W-:Y:S01]  /*31e0*/  @!P3 IMAD.IADD R11, R15, 0x1, R11 ;  /* 0x000000010f0bb824 */ /* 0x000fe200078e020b */
[----:B0-----:R-:W-:-:S04]  /*31f0*/  @!P3 LEA R12, P5, R6, R12, 0x1 ;  /* 0x0000000c060cb211 */ /* 0x001fc800078a08ff */
[----:B------:R-:W-:Y:S02]  /*3200*/  @!P3 LEA.HI.X R13, R6, R13, R7, 0x1, P5 ;  /* 0x0000000d060db211 */ /* 0x000fe400028f0c07 */
[----:B------:R-:W-:Y:S02]  /*3210*/  CS2R R6, SRZ ;  /* 0x0000000000067805 */ /* 0x000fe4000001ff00 */
[C---:B-1----:R-:W-:Y:S02]  /*3220*/  @!P3 LEA R8, P5, R10.reuse, R8, 0x1 ;  /* 0x000000080a08b211 */ /* 0x042fe400078a08ff */
[----:B------:R-:W-:Y:S02]  /*3230*/  CS2R R30, SRZ ;  /* 0x00000000001e7805 */ /* 0x000fe4000001ff00 */
[----:B------:R-:W-:Y:S01]  /*3240*/  CS2R R28, SRZ ;  /* 0x00000000001c7805 */ /* 0x000fe2000001ff00 */
[----:B------:R-:W2:Y:S01]  /*3250*/  @!P3 LDG.E.128 R4, desc[UR40][R12.64] ;  /* 0x000000280c04b981 */ /* 0x000ea2000c1e1d00 */
[----:B------:R-:W-:-:S05]  /*3260*/  @!P3 LEA.HI.X R9, R10, R9, R11, 0x1, P5 ;  /* 0x000000090a09b211 */ /* 0x000fca00028f0c0b */
[----:B------:R-:W3:Y:S01]  /*3270*/  @!P3 LDG.E.128 R28, desc[UR40][R8.64] ;  /* 0x00000028081cb981 */ /* 0x000ee2000c1e1d00 */
[----:B------:R-:W-:Y:S02]  /*3280*/  ISETP.NE.AND P3, PT, R186, 0x3, PT ;  /* 0x00000003ba00780c */ /* 0x000fe40003f65270 */
[----:B------:R-:W-:Y:S01]  /*3290*/  ISETP.GE.AND P5, PT, R16, R77, PT ;  /* 0x0000004d1000720c */ /* 0x000fe20003fa6270 */
[----:B--2---:R-:W-:Y:S01]  /*32a0*/  IMAD.MOV.U32 R10, RZ, RZ, R4 ;  /* 0x000000ffff0a7224 */ /* 0x004fe200078e0004 */
[----:B------:R-:W-:Y:S01]  /*32b0*/  MOV R11, R5 ;  /* 0x00000005000b7202 */ /* 0x000fe20000000f00 */
[----:B------:R-:W-:Y:S02]  /*32c0*/  IMAD.MOV.U32 R14, RZ, RZ, R6 ;  /* 0x000000ffff0e7224 */ /* 0x000fe400078e0006 */
[----:B------:R-:W-:Y:S01]  /*32d0*/  IMAD.MOV.U32 R15, RZ, RZ, R7 ;  /* 0x000000ffff0f7224 */ /* 0x000fe200078e0007 */
[----:B------:R-:W-:Y:S01]  /*32e0*/  PRMT R86, R10, 0x7610, R86 ;  /* 0x000076100a567816 */ /* 0x000fe20000000056 */
[----:B---3--:R-:W-:Y:S01]  /*32f0*/  IMAD.MOV.U32 R8, RZ, RZ, R30 ;  /* 0x000000ffff087224 */ /* 0x008fe200078e001e */
[----:B------:R-:W-:Y:S01]  /*3300*/  PRMT R74, R11, 0x7610, R74 ;  /* 0x000076100b4a7816 */ /* 0x000fe2000000004a */
[----:B------:R-:W-:Y:S01]  /*3310*/  IMAD.MOV.U32 R9, RZ, RZ, R31 ;  /* 0x000000ffff097224 */ /* 0x000fe200078e001f */
[----:B------:R-:W-:Y:S01]  /*3320*/  PRMT R87, R87, 0x5410, R14 ;  /* 0x0000541057577816 */ /* 0x000fe2000000000e */
[----:B------:R-:W-:Y:S01]  /*3330*/  IMAD.MOV.U32 R10, RZ, RZ, R28 ;  /* 0x000000ffff0a7224 */ /* 0x000fe200078e001c */
[----:B------:R-:W-:Y:S01]  /*3340*/  PRMT R81, R81, 0x5410, R15 ;  /* 0x0000541051517816 */ /* 0x000fe2000000000f */
[----:B------:R-:W-:Y:S01]  /*3350*/  IMAD.MOV.U32 R11, RZ, RZ, R29 ;  /* 0x000000ffff0b7224 */ /* 0x000fe200078e001d */
[----:B------:R-:W-:-:S02]  /*3360*/  PRMT R86, R86, 0x5410, R8 ;  /* 0x0000541056567816 */ /* 0x000fc40000000008 */
[----:B------:R-:W-:Y:S02]  /*3370*/  PRMT R81, R9, 0x7610, R81 ;  /* 0x0000761009517816 */ /* 0x000fe40000000051 */
[----:B------:R-:W-:Y:S02]  /*3380*/  PRMT R87, R10, 0x7610, R87 ;  /* 0x000076100a577816 */ /* 0x000fe40000000057 */
[----:B------:R-:W-:Y:S01]  /*3390*/  PRMT R74, R74, 0x5410, R11 ;  /* 0x000054104a4a7816 */ /* 0x000fe2000000000b */
[----:B------:R-:W-:Y:S06]  /*33a0*/  @!P3 BRA `(.L_x_3839) ;  /* 0x000000000004b947 */ /* 0x000fec0003800000 */
[----:B------:R-:W-:Y:S01]  /*33b0*/  BPT.TRAP 0x1 ;  /* 0x000000040000795c */ /* 0x000fe20000300000 */
.L_x_3839:
[----:B------:R-:W-:Y:S01]  /*33c0*/  IMAD R64, R22, 0x8, R2 ;  /* 0x0000000816407824 */ /* 0x000fe200078e0202 */
[----:B------:R-:W-:Y:S01]  /*33d0*/  SHF.L.U32 R75, R187, 0x1f, RZ ;  /* 0x0000001fbb4b7819 */ /* 0x000fe200000006ff */
[----:B------:R-:W-:Y:S03]  /*33e0*/  BSSY B1, `(.L_x_3840) ;  /* 0x0000003000017945 */ /* 0x000fe60003800000 */
[----:B------:R-:W0:Y:S02]  /*33f0*/  SYNCS.PHASECHK.TRANS64.TRYWAIT P6, [R64+URZ+0x28c90], R75 ;  /* 0x028c904b400075a7 */ /* 0x000e2400080c017f */
[----:B0-----:R-:W-:Y:S05]  /*3400*/  @!P6 BRA `(.L_x_3841) ;  /* 0x00000138009ce947 */ /* 0x001fea0003800000 */
.L_x_4076:
[----:B------:R-:W-:Y:S05]  /*3410*/  BSYNC B1 ;  /* 0x0000000000017941 */ /* 0x000fea0003800000 */
.L_x_3840:
[----:B------:R-:W-:-:S03]  /*3420*/  UMOV UR4, 0xffffffff ;  /* 0xffffffff00047882 */ /* 0x000fc60000000000 */
[----:B------:R-:W-:Y:S05]  /*3430*/  BRA.DIV UR4, `(.L_x_3842) ;  /* 0x0000013a04a47947 */ /* 0x000fea000b800000 */
[----:B------:R-:W1:Y:S04]  /*3440*/  SHFL.IDX PT, R70, R70, RZ, 0x1c1f ;  /* 0x001c1fff46467589 */ /* 0x000e6800000e0000 */
[----:B------:R-:W2:Y:S02]  /*3450*/  SHFL.IDX PT, R71, R71, RZ, 0x1c1f ;  /* 0x001c1fff47477589 */ /* 0x000ea400000e0000 */
.L_x_4080:
[----:B------:R-:W3:Y:S02]  /*3460*/  LDC R72, c[0x0][0x2f4] ;  /* 0x0000bd00ff487b82 */ /* 0x000ee40000000800 */
[----:B---3--:R-:W-:-:S13]  /*3470*/  ISETP.GE.OR P4, PT, R16, R72, P4 ;  /* 0x000000481000720c */ /* 0x008fda0002786670 */
[----:B------:R-:W-:Y:S05]  /*3480*/  @P4 BRA `(.L_x_3832) ;  /* 0x0000000800944947 */ /* 0x000fea0003800000 */
[----:B------:R-:W-:Y:S01]  /*3490*/  IMAD.IADD R8, R72, 0x1, -R51 ;  /* 0x0000000148087824 */ /* 0x000fe200078e0a33 */
[C---:B--2---:R-:W-:Y:S01]  /*34a0*/  LEA R58, P4, R56.reuse, R71, 0x1 ;  /* 0x00000047383a7211 */ /* 0x044fe200078808ff */
[----:B------:R-:W-:Y:S03]  /*34b0*/  BSSY B1, `(.L_x_3843) ;  /* 0x0000064000017945 */ /* 0x000fe60003800000 */
[----:B------:R-:W-:Y:S02]  /*34c0*/  SEL R8, R51, R8, !P0 ;  /* 0x0000000833087207 */ /* 0x000fe40004000000 */
[----:B-1----:R-:W-:Y:S02]  /*34d0*/  LEA.HI.X R59, R56, R70, R61, 0x1, P4 ;  /* 0x00000046383b7211 */ /* 0x002fe400020f0c3d */
[----:B------:R-:W-:-:S04]  /*34e0*/  SHF.R.S32.HI R9, RZ, 0x1f, R8 ;  /* 0x0000001fff097819 */ /* 0x000fc80000011408 */
[----:B------:R-:W-:-:S04]  /*34f0*/  LEA.HI R9, R9, R8, RZ, 0x4 ;  /* 0x0000000809097211 */ /* 0x000fc800078f20ff */
[----:B------:R-:W-:Y:S01]  /*3500*/  SHF.R.S32.HI R8, RZ, 0x4, R9 ;  /* 0x00000004ff087819 */ /* 0x000fe20000011409 */
[----:B------:R-:W-:-:S03]  /*3510*/  IMAD.IADD R9, R62, 0x1, R73 ;  /* 0x000000013e097824 */ /* 0x000fc600078e0249 */
[----:B------:R-:W-:Y:S01]  /*3520*/  LEA.HI.SX32 R8, R3, R8, 0x1d ;  /* 0x0000000803087211 */ /* 0x000fe200078feaff */
[----:B------:R-:W-:-:S03]  /*3530*/  IMAD R9, R9, 0x2, R2 ;  /* 0x0000000209097824 */ /* 0x000fc600078e0202 */
[----:B------:R-:W-:-:S04]  /*3540*/  SHF.L.U32 R77, R8, 0x3, RZ ;  /* 0x00000003084d7819 */ /* 0x000fc800000006ff */
[----:B------:R-:W-:-:S04]  /*3550*/  LOP3.LUT R8, R44, 0x38, R77, 0xf8, !PT ;  /* 0x000000382c087812 */ /* 0x000fc800078ef84d */
[----:B------:R-:W-:-:S05]  /*3560*/  LOP3.LUT R8, R8, R47, RZ, 0x3c, !PT ;  /* 0x0000002f08087212 */ /* 0x000fca00078e3cff */
[----:B------:R-:W-:-:S04]  /*3570*/  IMAD R8, R213, 0x200, R8 ;  /* 0x00000200d5087824 */ /* 0x000fc800078e0208 */
[----:B------:R-:W-:Y:S02]  /*3580*/  IMAD.IADD R73, R73, 0x1, R8 ;  /* 0x0000000149497824 */ /* 0x000fe400078e0208 */
[----:B------:R-:W1:Y:S02]  /*3590*/  LDS.128 R8, [R9+0x22400] ;  /* 0x0224000009087984 */ /* 0x000e640000000c00 */
[----:B------:R-:W-:-:S05]  /*35a0*/  IMAD R73, R73, 0x2, R2 ;  /* 0x0000000249497824 */ /* 0x000fca00078e0202 */
[----:B------:R2:W3:Y:S01]  /*35b0*/  LDS.128 R12, [R73+0x22400] ;  /* 0x02240000490c7984 */ /* 0x0004e20000000c00 */
[----:B------:R-:W-:Y:S05]  /*35c0*/  @P5 BRA `(.L_x_3844) ;  /* 0x0000000400485947 */ /* 0x000fea0003800000 */
[--C-:B------:R-:W-:Y:S02]  /*35d0*/  SHF.R.U64 R84, R28, 0x10, R29.reuse ;  /* 0x000000101c547819 */ /* 0x100fe4000000121d */
[----:B------:R-:W-:Y:S01]  /*35e0*/  SHF.R.U32.HI R28, RZ, 0x10, R29 ;  /* 0x00000010ff1c7819 */ /* 0x000fe2000001161d */
[----:B------:R-:W-:Y:S01]  /*35f0*/  HADD2.F32 R29, -RZ, R74.H1_H1 ;  /* 0x3000004aff1d7230 */ /* 0x000fe20000004100 */
[----:B------:R-:W-:Y:S02]  /*3600*/  SHF.R.U64 R85, R4, 0x10, R5 ;  /* 0x0000001004557819 */ /* 0x000fe40000001205 */
[----:B------:R-:W-:Y:S01]  /*3610*/  SHF.R.U64 R4, R6, 0x10, R7 ;  /* 0x0000001006047819 */ /* 0x000fe20000001207 */
[--C-:B---3--:R-:W-:Y:S01]  /*3620*/  HADD2.F32 R6, -RZ, R13.reuse.H0_H0 ;  /* 0x2000000dff067230 */ /* 0x108fe20000004100 */
[----:B--2---:R-:W-:Y:S01]  /*3630*/  SHF.R.U32.HI R73, RZ, 0x10, R5 ;  /* 0x00000010ff497819 */ /* 0x004fe20000011605 */
[----:B------:R-:W-:Y:S01]  /*3640*/  HADD2.F32 R13, -RZ, R13.H1_H1 ;  /* 0x3000000dff0d7230 */ /* 0x000fe20000004100 */
[----:B------:R-:W-:Y:S01]  /*3650*/  SHF.R.U64 R79, R30, 0x10, R31 ;  /* 0x000000101e4f7819 */ /* 0x000fe2000000121f */
[--C-:B-1----:R-:W-:Y:S01]  /*3660*/  HADD2.F32 R5, -RZ, R9.reuse.H0_H0 ;  /* 0x20000009ff057230 */ /* 0x102fe20000004100 */
[----:B------:R-:W-:Y:S01]  /*3670*/  SHF.R.U32.HI R80, RZ, 0x10, R7 ;  /* 0x00000010ff507819 */ /* 0x000fe20000011607 */
[----:B------:R-:W-:Y:S01]  /*3680*/  HADD2.F32 R30, -RZ, R28.H0_H0 ;  /* 0x2000001cff1e7230 */ /* 0x000fe20000004100 */
[----:B------:R-:W-:Y:S01]  /*3690*/  SHF.R.U32.HI R78, RZ, 0x10, R31 ;  /* 0x00000010ff4e7819 */ /* 0x000fe2000001161f */
[----:B------:R-:W-:-:S02]  /*36a0*/  HADD2.F32 R9, -RZ, R9.H1_H1 ;  /* 0x30000009ff097230 */ /* 0x000fc40000004100 */
[----:B------:R-:W-:Y:S02]  /*36b0*/  HADD2.F32 R7, -RZ, R74.H0_H0 ;  /* 0x2000004aff077230 */ /* 0x000fe40000004100 */
[CC--:B------:R-:W-:Y:S01]  /*36c0*/  FMUL.FTZ R74, R6.reuse, R29.reuse ;  /* 0x0000001d064a7220 */ /* 0x0c0fe20000410000 */
        /* <DEDUP_REMOVED lines=9> */
[--C-:B------:R-:W-:Y:S02]  /*3760*/  HADD2.F32 R6, -RZ, R15.reuse.H0_H0 ;  /* 0x2000000fff067230 */ /* 0x100fe40000004100 */
[----:B------:R-:W-:Y:S01]  /*3770*/  HADD2.F32 R15, -RZ, R15.H1_H1 ;  /* 0x3000000fff0f7230 */ /* 0x000fe20000004100 */
[----:B------:R-:W-:Y:S01]  /*3780*/  F2FP.F16.F32.PACK_AB R31, R76, R31 ;  /* 0x0000001f4c1f723e */ /* 0x000fe200000000ff */
[--C-:B------:R-:W-:Y:S02]  /*3790*/  HADD2.F32 R5, -RZ, R11.reuse.H0_H0 ;  /* 0x2000000bff057230 */ /* 0x100fe40000004100 */
[----:B------:R-:W-:Y:S02]  /*37a0*/  HADD2.F32 R30, -RZ, R78.H0_H0 ;  /* 0x2000004eff1e7230 */ /* 0x000fe40000004100 */
[-C--:B------:R-:W-:Y:S01]  /*37b0*/  FMUL.FTZ R78, R6, R9.reuse ;  /* 0x00000009064e7220 */ /* 0x080fe20000410000 */
[----:B------:R-:W-:Y:S02]  /*37c0*/  HADD2.F32 R11, -RZ, R11.H1_H1 ;  /* 0x3000000bff0b7230 */ /* 0x000fe40000004100 */
[----:B------:R-:W-:Y:S01]  /*37d0*/  FMUL.FTZ R9, R5, R9 ;  /* 0x0000000905097220 */ /* 0x000fe20000410000 */
[----:B------:R-:W-:-:S02]  /*37e0*/  HADD2.F32 R7, -RZ, R81.H1_H1 ;  /* 0x30000051ff077230 */ /* 0x000fc40000004100 */
[----:B------:R-:W-:Y:S02]  /*37f0*/  HADD2.F32 R28, -RZ, R80.H0_H0 ;  /* 0x20000050ff1c7230 */ /* 0x000fe40000004100 */
[-C--:B------:R-:W-:Y:S01]  /*3800*/  FMUL.FTZ R80, R15, R30.reuse ;  /* 0x0000001e0f507220 */ /* 0x080fe20000410000 */
[----:B------:R-:W-:Y:S01]  /*3810*/  FMUL.FTZ R82, R11, R30 ;  /* 0x0000001e0b527220 */ /* 0x000fe20000410000 */
[-C--:B------:R-:W-:Y:S01]  /*3820*/  FFMA.FTZ R30, R6, R7.reuse, R9 ;  /* 0x00000007061e7223 */ /* 0x080fe20000010009 */
[----:B------:R-:W-:Y:S01]  /*3830*/  FFMA.FTZ R78, R5, R7, -R78 ;  /* 0x00000007054e7223 */ /* 0x000fe2000001084e */
[-C--:B------:R-:W-:Y:S01]  /*3840*/  FFMA.FTZ R81, R11, R28.reuse, -R80 ;  /* 0x0000001c0b517223 */ /* 0x080fe20000010850 */
[----:B------:R-:W-:Y:S02]  /*3850*/  HADD2.F32 R11, -RZ, R87.H0_H0 ;  /* 0x20000057ff0b7230 */ /* 0x000fe40000004100 */
[----:B------:R-:W-:Y:S01]  /*3860*/  FFMA.FTZ R83, R15, R28, R82 ;  /* 0x0000001c0f537223 */ /* 0x000fe20000010052 */
[----:B------:R-:W-:-:S02]  /*3870*/  HADD2.F32 R6, -RZ, R12.H0_H0 ;  /* 0x2000000cff067230 */ /* 0x000fc40000004100 */
[----:B------:R-:W-:Y:S02]  /*3880*/  HADD2.F32 R5, -RZ, R8.H0_H0 ;  /* 0x20000008ff057230 */ /* 0x000fe40000004100 */
        /* <DEDUP_REMOVED lines=9> */
[----:B------:R-:W-:Y:S01]  /*3920*/  FMUL.FTZ R29, R8, R13 ;  /* 0x0000000d081d7220 */ /* 0x000fe20000410000 */
[-C--:B------:R-:W-:Y:S01]  /*3930*/  FFMA.FTZ R13, R6, R7.reuse, R11 ;  /* 0x00000007060d7223 */ /* 0x080fe2000001000b */
[----:B------:R-:W-:Y:S01]  /*3940*/  FFMA.FTZ R28, R5, R7, -R28 ;  /* 0x00000007051c7223 */ /* 0x000fe2000001081c */
[----:B------:R-:W-:Y:S02]  /*3950*/  HADD2.F32 R6, -RZ, R14.H0_H0 ;  /* 0x2000000eff067230 */ /* 0x000fe40000004100 */
[-C--:B------:R-:W-:Y:S01]  /*3960*/  FFMA.FTZ R15, R8, R9.reuse, -R15 ;  /* 0x00000009080f7223 */ /* 0x080fe2000001080f */
[----:B------:R-:W-:Y:S02]  /*3970*/  HADD2.F32 R11, -RZ, R79.H0_H0 ;  /* 0x2000004fff0b7230 */ /* 0x000fe40000004100 */
[----:B------:R-:W-:Y:S01]  /*3980*/  FFMA.FTZ R12, R12, R9, R29 ;  /* 0x000000090c0c7223 */ /* 0x000fe2000001001d */
[----:B------:R-:W-:-:S02]  /*3990*/  HADD2.F32 R5, -RZ, R10.H0_H0 ;  /* 0x2000000aff057230 */ /* 0x000fc40000004100 */
[----:B------:R-:W-:Y:S02]  /*39a0*/  HADD2.F32 R14, -RZ, R14.H1_H1 ;  /* 0x3000000eff0e7230 */ /* 0x000fe40000004100 */
[----:B------:R-:W-:Y:S01]  /*39b0*/  HADD2.F32 R8, -RZ, R86.H1_H1 ;  /* 0x30000056ff087230 */ /* 0x000fe20000004100 */
[----:B------:R-:W-:Y:S01]  /*39c0*/  F2FP.F16.F32.PACK_AB R12, R12, R13 ;  /* 0x0000000d0c0c723e */ /* 0x000fe200000000ff */
[----:B------:R-:W-:Y:S02]  /*39d0*/  HADD2.F32 R10, -RZ, R10.H1_H1 ;  /* 0x3000000aff0a7230 */ /* 0x000fe40000004100 */
[----:B------:R-:W-:Y:S01]  /*39e0*/  FMUL.FTZ R79, R14, R11 ;  /* 0x0000000b0e4f7220 */ /* 0x000fe20000410000 */
[----:B------:R-:W-:Y:S02]  /*39f0*/  HADD2.F32 R7, -RZ, R87.H1_H1 ;  /* 0x30000057ff077230 */ /* 0x000fe40000004100 */
[----:B------:R-:W-:Y:S01]  /*3a00*/  FMUL.FTZ R29, R5, R8 ;  /* 0x00000008051d7220 */ /* 0x000fe20000410000 */
[----:B------:R-:W-:-:S02]  /*3a10*/  HADD2.F32 R9, -RZ, R4.H0_H0 ;  /* 0x20000004ff097230 */ /* 0x000fc40000004100 */
[----:B------:R-:W-:Y:S01]  /*3a20*/  FMUL.FTZ R4, R6, R8 ;  /* 0x0000000806047220 */ /* 0x000fe20000410000 */
[----:B------:R-:W-:Y:S01]  /*3a30*/  FMUL.FTZ R11, R10, R11 ;  /* 0x0000000b0a0b7220 */ /* 0x000fe20000410000 */
[-C--:B------:R-:W-:Y:S01]  /*3a40*/  FFMA.FTZ R29, R6, R7.reuse, R29 ;  /* 0x00000007061d7223 */ /* 0x080fe2000001001d */
[----:B------:R-:W-:Y:S01]  /*3a50*/  F2FP.F16.F32.PACK_AB R8, R15, R28 ;  /* 0x0000001c0f08723e */ /* 0x000fe200000000ff */
[----:B------:R-:W-:Y:S01]  /*3a60*/  FFMA.FTZ R4, R5, R7, -R4 ;  /* 0x0000000705047223 */ /* 0x000fe20000010804 */
[-C--:B------:R-:W-:Y:S01]  /*3a70*/  FFMA.FTZ R79, R10, R9.reuse, -R79 ;  /* 0x000000090a4f7223 */ /* 0x080fe2000001084f */
[----:B------:R-:W-:Y:S01]  /*3a80*/  FFMA.FTZ R14, R14, R9, R11 ;  /* 0x000000090e0e7223 */ /* 0x000fe2000001000b */
[----:B------:R-:W-:Y:S01]  /*3a90*/  F2FP.F16.F32.PACK_AB R9, R73, R74 ;  /* 0x0000004a4909723e */ /* 0x000fe200000000ff */
[----:B------:R-:W-:Y:S01]  /*3aa0*/  IMAD.MOV.U32 R13, RZ, RZ, R31 ;  /* 0x000000ffff0d7224 */ /* 0x000fe200078e001f */
[----:B------:R-:W-:Y:S01]  /*3ab0*/  F2FP.F16.F32.PACK_AB R11, R81, R78 ;  /* 0x0000004e510b723e */ /* 0x000fe200000000ff */
[----:B------:R-:W-:Y:S01]  /*3ac0*/  IMAD.MOV.U32 R15, RZ, RZ, R30 ;  /* 0x000000ffff0f7224 */ /* 0x000fe200078e001e */
[----:B------:R-:W-:-:S02]  /*3ad0*/  F2FP.F16.F32.PACK_AB R10, R79, R4 ;  /* 0x000000044f0a723e */ /* 0x000fc400000000ff */
[----:B------:R-:W-:-:S07]  /*3ae0*/  F2FP.F16.F32.PACK_AB R14, R14, R29 ;  /* 0x0000001d0e0e723e */ /* 0x000fce00000000ff */
.L_x_3844:
[----:B------:R-:W-:Y:S05]  /*3af0*/  BSYNC B1 ;  /* 0x0000000000017941 */ /* 0x000fea0003800000 */
.L_x_3843:
[----:B-1----:R1:W-:Y:S01]  /*3b00*/  ST.E.128 desc[UR40][R58.64], R8 ;  /* 0x000000083a007985 */ /* 0x0023e2000c101d28 */
[----:B------:R-:W-:Y:S01]  /*3b10*/  ISETP.GE.AND P4, PT, R77, R72, PT ;  /* 0x000000484d00720c */ /* 0x000fe20003f86270 */
[----:B------:R-:W-:Y:S01]  /*3b20*/  IMAD.MOV.U32 R4, RZ, RZ, R71 ;  /* 0x000000ffff047224 */ /* 0x000fe200078e0047 */
[----:B------:R-:W-:-:S11]  /*3b30*/  MOV R5, R70 ;  /* 0x0000004600057202 */ /* 0x000fd60000000f00 */
[----:B------:R-:W-:Y:S05]  /*3b40*/  @P4 BRA `(.L_x_3832) ;  /* 0x0000000000e44947 */ /* 0x000fea0003800000 */
[----:B------:R-:W-:-:S05]  /*3b50*/  IMAD.WIDE R4, R77, 0x2, R4 ;  /* 0x000000024d047825 */ /* 0x000fca00078e0204 */
[----:B---3--:R3:W-:Y:S01]  /*3b60*/  ST.E.128 desc[UR40][R4.64], R12 ;  /* 0x0000000c04007985 */ /* 0x0087e2000c101d28 */
[----:B------:R-:W-:Y:S05]  /*3b70*/  BRA `(.L_x_3832) ;  /* 0x0000000000d87947 */ /* 0x000fea0003800000 */
.L_x_3824:
[----:B------:R-:W-:-:S13]  /*3b80*/  ISETP.NE.AND P3, PT, R186, 0x3, PT ;  /* 0x00000003ba00780c */ /* 0x000fda0003f65270 */
[----:B------:R-:W-:Y:S05]  /*3b90*/  @!P3 BRA `(.L_x_3845) ;  /* 0x000000000004b947 */ /* 0x000fea0003800000 */
[----:B------:R-:W-:Y:S01]  /*3ba0*/  BPT.TRAP 0x1 ;  /* 0x000000040000795c */ /* 0x000fe20000300000 */
.L_x_3845:
[----:B------:R-:W-:Y:S01]  /*3bb0*/  IMAD R64, R22, 0x8, R2 ;  /* 0x0000000816407824 */ /* 0x000fe200078e0202 */
[----:B------:R-:W-:Y:S01]  /*3bc0*/  SHF.L.U32 R75, R187, 0x1f, RZ ;  /* 0x0000001fbb4b7819 */ /* 0x000fe200000006ff */
[----:B------:R-:W-:Y:S01]  /*3bd0*/  BSSY B1, `(.L_x_3846) ;  /* 0x0000004000017945 */ /* 0x000fe20003800000 */
[----:B------:R-:W-:Y:S02]  /*3be0*/  SHF.R.S32.HI R68, RZ, 0x1f, R66 ;  /* 0x0000001fff447819 */ /* 0x000fe40000011442 */
[----:B------:R-:W1:Y:S02]  /*3bf0*/  SYNCS.PHASECHK.TRANS64.TRYWAIT P4, [R64+URZ+0x28c90], R75 ;  /* 0x028c904b400075a7 */ /* 0x000e64000808017f */
[----:B-1----:R-:W-:Y:S05]  /*3c00*/  @!P4 BRA `(.L_x_3847) ;  /* 0x0000013000fcc947 */ /* 0x002fea0003800000 */
.L_x_4081:
[----:B------:R-:W-:Y:S05]  /*3c10*/  BSYNC B1 ;  /* 0x0000000000017941 */ /* 0x000fea0003800000 */
.L_x_3846:
[----:B------:R-:W-:Y:S01]  /*3c20*/  ULDC.64 UR4, c[0x0][0x300] ;  /* 0x0000c00000047ab9 */ /* 0x000fe20000000a00 */
[----:B-----5:R-:W-:Y:S01]  /*3c30*/  SHF.R.S32.HI R67, RZ, 0x1f, R65 ;  /* 0x0000001fff437819 */ /* 0x020fe20000011441 */
[----:B------:R-:W-:Y:S02]  /*3c40*/  IMAD R7, R68, UR4, RZ ;  /* 0x0000000444077c24 */ /* 0x000fe4000f8e02ff */
[----:B0-----:R-:W-:-:S04]  /*3c50*/  IMAD.WIDE.U32 R4, R66, UR4, RZ ;  /* 0x0000000442047c25 */ /* 0x001fc8000f8e00ff */
        /* <DEDUP_REMOVED lines=8> */
[----:B------:R-:W-:Y:S01]  /*3ce0*/  ULDC.64 UR4, c[0x0][0x308] ;  /* 0x0000c20000047ab9 */ /* 0x000fe20000000a00 */
[----:B------:R-:W-:-:S02]  /*3cf0*/  ISETP.GT.AND P4, PT, R69, R192, PT ;  /* 0x000000c04500720c */ /* 0x000fc40003f84270 */
        /* <DEDUP_REMOVED lines=10> */
[----:B------:R0:W2:Y:S04]  /*3da0*/  SHFL.IDX PT, R10, R13, RZ, 0x1c1f ;  /* 0x001c1fff0d0a7589 */ /* 0x0000a800000e0000 */
[----:B------:R0:W3:Y:S02]  /*3db0*/  SHFL.IDX PT, R14, R6, RZ, 0x1c1f ;  /* 0x001c1fff060e7589 */ /* 0x0000e400000e0000 */
.L_x_4085:
[----:B------:R-:W-:Y:S05]  /*3dc0*/  @!P4 BRA `(.L_x_3832) ;  /* 0x000000000044c947 */ /* 0x000fea0003800000 */
[----:B------:R-:W-:Y:S02]  /*3dd0*/  ULDC UR4, c[0x0][0x2f4] ;  /* 0x0000bd0000047ab9 */ /* 0x000fe40000000800 */
[----:B------:R-:W-:-:S13]  /*3de0*/  ISETP.GE.AND P4, PT, R16, UR4, PT ;  /* 0x0000000410007c0c */ /* 0x000fda000bf86270 */
[----:B0-----:R-:W0:Y:S01]  /*3df0*/  @!P4 LDS.128 R4, [R72+0x22400] ;  /* 0x022400004804c984 */ /* 0x001e220000000c00 */
[----:B---3--:R-:W-:-:S04]  /*3e00*/  @!P4 LEA R8, P5, R16, R14, 0x1 ;  /* 0x0000000e1008c211 */ /* 0x008fc800078a08ff */
[----:B--2---:R-:W-:-:S05]  /*3e10*/  @!P4 LEA.HI.X R9, R16, R10, R17, 0x1, P5 ;  /* 0x0000000a1009c211 */ /* 0x004fca00028f0c11 */
[----:B0-----:R4:W-:Y:S01]  /*3e20*/  @!P4 ST.E.128 desc[UR40][R8.64], R4 ;  /* 0x000000040800c985 */ /* 0x0019e2000c101d28 */
[----:B------:R-:W-:-:S13]  /*3e30*/  ISETP.GE.AND P4, PT, R19, UR4, PT ;  /* 0x0000000413007c0c */ /* 0x000fda000bf86270 */
[----:B------:R-:W-:Y:S05]  /*3e40*/  @P4 BRA `(.L_x_3832) ;  /* 0x0000000000244947 */ /* 0x000fea0003800000 */
[----:B------:R-:W-:Y:S01]  /*3e50*/  LOP3.LUT P4, RZ, R194, 0x4, RZ, 0xc0, !PT ;  /* 0x00000004c2ff7812 */ /* 0x000fe2000788c0ff */
[----:B----4-:R-:W-:-:S12]  /*3e60*/  VIADD R4, R52, 0x20 ;  /* 0x0000002034047836 */ /* 0x010fd80000000000 */
[----:B------:R-:W-:Y:S01]  /*3e70*/  @P4 VIADD R4, R52, 0xffffffe0 ;  /* 0xffffffe034044836 */ /* 0x000fe20000000000 */
[----:B------:R-:W-:-:S03]  /*3e80*/  LEA R8, P4, R19, R14, 0x1 ;  /* 0x0000000e13087211 */ /* 0x000fc600078808ff */
[----:B------:R-:W-:Y:S01]  /*3e90*/  IMAD.IADD R73, R73, 0x1, R4 ;  /* 0x0000000149497824 */ /* 0x000fe200078e0204 */
[----:B------:R-:W-:-:S03]  /*3ea0*/  LEA.HI.X R9, R19, R10, R195, 0x1, P4 ;  /* 0x0000000a13097211 */ /* 0x000fc600020f0cc3 */
[----:B------:R-:W-:-:S06]  /*3eb0*/  IMAD R4, R73, 0x2, R2 ;  /* 0x0000000249047824 */ /* 0x000fcc00078e0202 */
[----:B------:R-:W0:Y:S04]  /*3ec0*/  LDS.128 R4, [R4+0x22400] ;  /* 0x0224000004047984 */ /* 0x000e280000000c00 */
[----:B0-----:R0:W-:Y:S02]  /*3ed0*/  ST.E.128 desc[UR40][R8.64], R4 ;  /* 0x0000000408007985 */ /* 0x0011e4000c101d28 */
.L_x_3832:
[----:B------:R-:W-:Y:S05]  /*3ee0*/  BSYNC B0 ;  /* 0x0000000000007941 */ /* 0x000fea0003800000 */
.L_x_3823:
[----:B01-34-:R-:W0:Y:S01]  /*3ef0*/  S2R R4, SR_TID.X ;  /* 0x0000000000047919 */ /* 0x01be220000002100 */
[----:B------:R-:W-:Y:S01]  /*3f00*/  @!PT LDS RZ, [RZ] ;  /* 0x00000000fffff984 */ /* 0x000fe20000000800 */
[----:B------:R-:W-:Y:S01]  /*3f10*/  @!PT LDS RZ, [RZ] ;  /* 0x00000000fffff984 */ /* 0x000fe20000000800 */
[----:B------:R-:W-:Y:S01]  /*3f20*/  @!PT LDS RZ, [RZ] ;  /* 0x00000000fffff984 */ /* 0x000fe20000000800 */
[----:B------:R-:W-:Y:S01]  /*3f30*/  @!PT LDS RZ, [RZ] ;  /* 0x00000000fffff984 */ /* 0x000fe20000000800 */
[----:B------:R1:W-:Y:S06]  /*3f40*/  MEMBAR.ALL.CTA ;  /* 0x0000000000007992 */ /* 0x0003ec0000008000 */
[----:B-1----:R-:W1:Y:S01]  /*3f50*/  FENCE.VIEW.ASYNC.S ;  /* 0x00000000000073c6 */ /* 0x002e620000000000 */
[----:B------:R-:W-:Y:S05]  /*3f60*/  WARPSYNC.ALL ;  /* 0x0000000000007948 */ /* 0x000fea0003800000 */
[----:B------:R-:W-:Y:S01]  /*3f70*/  BSSY B0, `(.L_x_3849) ;  /* 0x0000009000007945 */ /* 0x000fe20003800000 */
[----:B0-----:R-:W-:Y:S01]  /*3f80*/  LOP3.LUT R4, R4, 0x7f, RZ, 0xc0, !PT ;  /* 0x0000007f04047812 */ /* 0x001fe200078ec0ff */
[----:B-1----:R0:W-:Y:S03]  /*3f90*/  BAR.SYNC.DEFER_BLOCKING R49, 0x80 ;  /* 0x000200310000751d */ /* 0x0021e60000010000 */
[----:B------:R-:W-:-:S13]  /*3fa0*/  ISETP.NE.AND P4, PT, R4, RZ, PT ;  /* 0x000000ff0400720c */ /* 0x000fda0003f85270 */
[----:B------:R-:W-:-:S04]  /*3fb0*/  @!P4 IADD3 R4, R64, 0x28ca0, RZ ;  /* 0x00028ca04004c810 */ /* 0x000fc80007ffe0ff */
[----:B------:R-:W-:-:S04]  /*3fc0*/  @!P4 PRMT R4, RZ, 0x654, R4 ;  /* 0x00000654ff04c816 */ /* 0x000fc80000000004 */
[----:B------:R0:W-:Y:S01]  /*3fd0*/  @!P4 SYNCS.ARRIVE.TRANS64.RED.A1T0 RZ, [R4+URZ], RZ ;  /* 0x000000ff04ffc9a7 */ /* 0x0001e2000810043f */
[----:B------:R-:W-:Y:S05]  /*3fe0*/  @!P3 BRA `(.L_x_3850) ;  /* 0x000000000004b947 */ /* 0x000fea0003800000 */
[----:B------:R-:W-:Y:S01]  /*3ff0*/  BPT.TRAP 0x1 ;  /* 0x000000040000795c */ /* 0x000fe20000300000 */
.L_x_3850:
[----:B------:R-:W-:Y:S05]  /*4000*/  BSYNC B0 ;  /* 0x0000000000007941 */ /* 0x000fea0003800000 */
.L_x_3849:
[----:B------:R-:W1:Y:S01]  /*4010*/  SYNCS.PHASECHK.TRANS64.TRYWAIT P3, [R64+URZ+0x28cb0], R75 ;  /* 0x028cb04b400075a7 */ /* 0x000e62000806017f */
[----:B------:R-:W-:Y:S04]  /*4020*/  BSSY B0, `(.L_x_3851) ;  /* 0x0000002000007945 */ /* 0x000fe80003800000 */
[----:B-1----:R-:W-:Y:S05]  /*4030*/  @!P3 BRA `(.L_x_3852) ;  /* 0x000001300048b947 */ /* 0x002fea0003800000 */
.L_x_4086:
[----:B------:R-:W-:Y:S05]  /*4040*/  BSYNC B0 ;  /* 0x0000000000007941 */ /* 0x000fea0003800000 */
.L_x_3851:
[----:B------:R-:W-:Y:S01]  /*4050*/  ULDC.64 UR4, c[0x0][0x328] ;  /* 0x0000ca0000047ab9 */ /* 0x000fe20000000a00 */
[----:B------:R-:W-:Y:S01]  /*4060*/  BSSY B0, `(.L_x_3853) ;  /* 0x0000072000007945 */ /* 0x000fe20003800000 */
[----:B------:R-:W-:Y:S02]  /*4070*/  IMAD R7, R68, UR4, RZ ;  /* 0x0000000444077c24 */ /* 0x000fe4000f8e02ff */
[----:B0-----:R-:W-:-:S04]  /*4080*/  IMAD.WIDE.U32 R4, R66, UR4, RZ ;  /* 0x0000000442047c25 */ /* 0x001fc8000f8e00ff */
[----:B------:R-:W-:Y:S01]  /*4090*/  IMAD R7, R66, UR5, R7 ;  /* 0x0000000542077c24 */ /* 0x000fe2000f8e0207 */
[----:B------:R-:W-:Y:S02]  /*40a0*/  ULDC.64 UR4, c[0x0][0x338] ;  /* 0x0000ce0000047ab9 */ /* 0x000fe40000000a00 */
        /* <DEDUP_REMOVED lines=11> */
[----:B------:R-:W-:-:S04]  /*4160*/  LEA R11, P3, R4, UR4, 0x1 ;  /* 0x00000004040b7c11 */ /* 0x000fc8000f8608ff */
[----:B--2---:R-:W-:Y:S02]  /*4170*/  LEA.HI.X R10, R4, UR5, R5, 0x1, P3 ;  /* 0x00000005040a7c11 */ /* 0x004fe400098f0c05 */
[----:B------:R-:W-:Y:S01]  /*4180*/  ISETP.GT.AND P3, PT, R69, R192, PT ;  /* 0x000000c04500720c */ /* 0x000fe20003f64270 */
[----:B------:R-:W0:Y:S04]  /*4190*/  SHFL.IDX PT, R11, R11, RZ, 0x1c1f ;  /* 0x001c1fff0b0b7589 */ /* 0x000e2800000e0000 */
[----:B------:R-:W2:Y:S08]  /*41a0*/  SHFL.IDX PT, R10, R10, RZ, 0x1c1f ;  /* 0x001c1fff0a0a7589 */ /* 0x000eb000000e0000 */
[----:B------:R-:W-:Y:S05]  /*41b0*/  @!P3 BRA `(.L_x_3854) ;  /* 0x000000040070b947 */ /* 0x000fea0003800000 */
[----:B------:R-:W-:Y:S01]  /*41c0*/  ULDC UR4, c[0x0][0x320] ;  /* 0x0000c80000047ab9 */ /* 0x000fe20000000800 */
[----:B------:R-:W3:Y:S01]  /*41d0*/  LDL R30, [R1] ;  /* 0x00000000011e7983 */ /* 0x000ee20000100800 */
[----:B------:R-:W-:Y:S01]  /*41e0*/  ISETP.GE.AND P5, PT, R16, UR4, PT ;  /* 0x0000000410007c0c */ /* 0x000fe2000bfa6270 */
[----:B------:R-:W-:Y:S02]  /*41f0*/  IMAD R9, R22, 0x8000, R52 ;  /* 0x0000800016097824 */ /* 0x000fe400078e0234 */
[----:B------:R-:W4:Y:S02]  /*4200*/  LDL R29, [R1+0x4] ;  /* 0x00000400011d7983 */ /* 0x000f240000100800 */
[C---:B------:R-:W-:Y:S02]  /*4210*/  IMAD R12, R9.reuse, 0x2, R2 ;  /* 0x00000002090c7824 */ /* 0x040fe400078e0202 */
[----:B------:R-:W5:Y:S04]  /*4220*/  LDL R28, [R1+0x8] ;  /* 0x00000800011c7983 */ /* 0x000f680000100800 */
[----:B------:R-:W5:Y:S04]  /*4230*/  LDL R15, [R1+0xc] ;  /* 0x00000c00010f7983 */ /* 0x000f680000100800 */
[----:B------:R-:W1:Y:S01]  /*4240*/  @!P5 LDS.128 R4, [R12+0x400] ;  /* 0x000400000c04d984 */ /* 0x000e620000000c00 */
[----:B------:R-:W-:Y:S01]  /*4250*/  LOP3.LUT P3, RZ, R194, 0x4, RZ, 0xc0, !PT ;  /* 0x00000004c2ff7812 */ /* 0x000fe2000786c0ff */
[----:B------:R-:W-:-:S02]  /*4260*/  VIADD R13, R9, 0x20 ;  /* 0x00000020090d7836 */ /* 0x000fc40000000000 */
[----:B------:R-:W5:Y:S10]  /*4270*/  LDL R14, [R1+0x10] ;  /* 0x00001000010e7983 */ /* 0x000f740000100800 */
[----:B------:R-:W-:Y:S01]  /*4280*/  @P3 VIADD R13, R9, 0xffffffe0 ;  /* 0xffffffe0090d3836 */ /* 0x000fe20000000000 */
[----:B0-----:R-:W-:-:S03]  /*4290*/  @!P5 LEA R8, P3, R16, R11, 0x1 ;  /* 0x0000000b1008d211 */ /* 0x001fc600078608ff */
[----:B------:R-:W-:Y:S01]  /*42a0*/  IMAD R13, R13, 0x2, R2 ;  /* 0x000000020d0d7824 */ /* 0x000fe200078e0202 */
[----:B--2---:R-:W-:Y:S02]  /*42b0*/  @!P5 LEA.HI.X R9, R16, R10, R17, 0x1, P3 ;  /* 0x0000000a1009d211 */ /* 0x004fe400018f0c11 */
[----:B------:R-:W-:-:S03]  /*42c0*/  ISETP.GE.AND P3, PT, R19, UR4, PT ;  /* 0x0000000413007c0c */ /* 0x000fc6000bf66270 */
[----:B-1----:R0:W-:Y:S10]  /*42d0*/  @!P5 ST.E.128 desc[UR40][R8.64], R4 ;  /* 0x000000040800d985 */ /* 0x0021f4000c101d28 */
[----:B------:R-:W1:Y:S01]  /*42e0*/  @!P3 LDS.128 R4, [R13+0x400] ;  /* 0x000400000d04b984 */ /* 0x000e620000000c00 */
[----:B0-----:R-:W-:-:S04]  /*42f0*/  @!P3 LEA R8, P5, R19, R11, 0x1 ;  /* 0x0000000b1308b211 */ /* 0x001fc800078a08ff */
[----:B------:R-:W-:Y:S02]  /*4300*/  @!P3 LEA.HI.X R9, R19, R10, R195, 0x1, P5 ;  /* 0x0000000a1309b211 */ /* 0x000fe400028f0cc3 */
[----:B------:R-:W-:-:S03]  /*4310*/  ISETP.GE.AND P5, PT, R210, UR4, PT ;  /* 0x00000004d2007c0c */ /* 0x000fc6000bfa6270 */
[----:B-1----:R0:W-:Y:S10]  /*4320*/  @!P3 ST.E.128 desc[UR40][R8.64], R4 ;  /* 0x000000040800b985 */ /* 0x0021f4000c101d28 */
[----:B------:R-:W1:Y:S01]  /*4330*/  @!P5 LDS.128 R4, [R12+0x2400] ;  /* 0x002400000c04d984 */ /* 0x000e620000000c00 */
[----:B0-----:R-:W-:-:S04]  /*4340*/  @!P5 LEA R8, P3, R210, R11, 0x1 ;  /* 0x0000000bd208d211 */ /* 0x001fc800078608ff */
[----:B------:R-:W-:Y:S02]  /*4350*/  @!P5 IADD3.X R9, R10, R221, RZ, P3, !PT ;  /* 0x000000dd0a09d210 */ /* 0x000fe40001ffe4ff */
[----:B------:R-:W-:-:S03]  /*4360*/  ISETP.GE.AND P3, PT, R209, UR4, PT ;  /* 0x00000004d1007c0c */ /* 0x000fc6000bf66270 */
[----:B-1----:R0:W-:Y:S10]  /*4370*/  @!P5 ST.E.128 desc[UR40][R8.64], R4 ;  /* 0x000000040800d985 */ /* 0x0021f4000c101d28 */
[----:B------:R-:W1:Y:S01]  /*4380*/  @!P3 LDS.128 R4, [R13+0x2400] ;  /* 0x002400000d04b984 */ /* 0x000e620000000c00 */
[----:B0-----:R-:W-:-:S05]  /*4390*/  @!P3 LEA R8, P5, R209, R11, 0x1 ;  /* 0x0000000bd108b211 */ /* 0x001fca00078a08ff */
[----:B------:R-:W-:Y:S01]  /*43a0*/  @!P3 IMAD.X R9, R10, 0x1, R222, P5 ;  /* 0x000000010a09b824 */ /* 0x000fe200028e06de */
[----:B------:R-:W-:-:S04]  /*43b0*/  ISETP.GE.AND P5, PT, R208, UR4, PT ;  /* 0x00000004d0007c0c */ /* 0x000fc8000bfa6270 */
[----:B-1----:R0:W-:Y:S09]  /*43c0*/  @!P3 ST.E.128 desc[UR40][R8.64], R4 ;  /* 0x000000040800b985 */ /* 0x0021f2000c101d28 */
        /* <DEDUP_REMOVED lines=36> */
[----:B0-----:R-:W-:-:S04]  /*4610*/  @!P3 LEA R8, P5, R201, R11, 0x1 ;  /* 0x0000000bc908b211 */ /* 0x001fc800078a08ff */
[----:B---3--:R-:W-:Y:S02]  /*4620*/  @!P3 IADD3.X R9, R10, R30, RZ, P5, !PT ;  /* 0x0000001e0a09b210 */ /* 0x008fe40002ffe4ff */
[----:B------:R-:W-:-:S03]  /*4630*/  ISETP.GE.AND P5, PT, R200, UR4, PT ;  /* 0x00000004c8007c0c */ /* 0x000fc6000bfa6270 */
[----:B-1----:R0:W-:Y:S10]  /*4640*/  @!P3 ST.E.128 desc[UR40][R8.64], R4 ;  /* 0x000000040800b985 */ /* 0x0021f4000c101d28 */
[----:B------:R-:W1:Y:S01]  /*4650*/  @!P5 LDS.128 R4, [R12+0xc400] ;  /* 0x00c400000c04d984 */ /* 0x000e620000000c00 */
[----:B0-----:R-:W-:-:S05]  /*4660*/  @!P5 LEA R8, P3, R200, R11, 0x1 ;  /* 0x0000000bc808d211 */ /* 0x001fca00078608ff */
[----:B----4-:R-:W-:Y:S01]  /*4670*/  @!P5 IMAD.X R9, R10, 0x1, R29, P3 ;  /* 0x000000010a09d824 */ /* 0x010fe200018e061d */
[----:B------:R-:W-:-:S04]  /*4680*/  ISETP.GE.AND P3, PT, R199, UR4, PT ;  /* 0x00000004c7007c0c */ /* 0x000fc8000bf66270 */
[----:B-1----:R0:W-:Y:S09]  /*4690*/  @!P5 ST.E.128 desc[UR40][R8.64], R4 ;  /* 0x000000040800d985 */ /* 0x0021f2000c101d28 */
[----:B------:R-:W1:Y:S01]  /*46a0*/  @!P3 LDS.128 R4, [R13+0xc400] ;  /* 0x00c400000d04b984 */ /* 0x000e620000000c00 */
[----:B0-----:R-:W-:-:S05]  /*46b0*/  @!P3 LEA R8, P5, R199, R11, 0x1 ;  /* 0x0000000bc708b211 */ /* 0x001fca00078a08ff */
[----:B-----5:R-:W-:Y:S01]  /*46c0*/  @!P3 IMAD.X R9, R10, 0x1, R28, P5 ;  /* 0x000000010a09b824 */ /* 0x020fe200028e061c */
        /* <DEDUP_REMOVED lines=9> */
[----:B------:R-:W-:-:S05]  /*4760*/  @!P3 IMAD.X R9, R10, 0x1, R14, P5 ;  /* 0x000000010a09b824 */ /* 0x000fca00028e060e */
[----:B-1----:R3:W-:Y:S03]  /*4770*/  @!P3 ST.E.128 desc[UR40][R8.64], R4 ;  /* 0x000000040800b985 */ /* 0x0027e6000c101d28 */
.L_x_3854:
[----:B------:R-:W-:Y:S05]  /*4780*/  BSYNC B0 ;  /* 0x0000000000007941 */ /* 0x000fea0003800000 */
.L_x_3853:
[----:B------:R-:W-:Y:S01]  /*4790*/  @!PT LDS RZ, [RZ] ;  /* 0x00000000fffff984 */ /* 0x000fe20000000800 */
[----:B------:R-:W-:Y:S01]  /*47a0*/  @!PT LDS RZ, [RZ] ;  /* 0x00000000fffff984 */ /* 0x000fe20000000800 */
[----:B------:R-:W-:Y:S01]  /*47b0*/  @!PT LDS RZ, [RZ] ;  /* 0x00000000fffff984 */ /* 0x000fe20000000800 */
[----:B------:R-:W-:Y:S01]  /*47c0*/  @!PT LDS RZ, [RZ] ;  /* 0x00000000fffff984 */ /* 0x000fe20000000800 */
[----:B------:R4:W-:Y:S06]  /*47d0*/  MEMBAR.ALL.CTA ;  /* 0x0000000000007992 */ /* 0x0009ec0000008000 */
[----:B----4-:R-:W4:Y:S01]  /*47e0*/  FENCE.VIEW.ASYNC.S ;  /* 0x00000000000073c6 */ /* 0x010f220000000000 */
[----:B-1----:R-:W-:Y:S01]  /*47f0*/  @!P4 VIADD R64, R64, 0x28cc0 ;  /* 0x00028cc04040c836 */ /* 0x002fe20000000000 */
[----:B----4-:R1:W-:Y:S04]  /*4800*/  BAR.SYNC.DEFER_BLOCKING R49, 0x80 ;  /* 0x000200310000751d */ /* 0x0103e80000010000 */
[----:B------:R-:W-:Y:S01]  /*4810*/  @!P4 PRMT R64, RZ, 0x654, R64 ;  /* 0x00000654ff40c816 */ /* 0x000fe20000000040 */
[----:B------:R-:W-:Y:S01]  /*4820*/  VIADD R22, R22, 0x1 ;  /* 0x0000000116167836 */ /* 0x000fe20000000000 */
[----:B------:R-:W-:-:S02]  /*4830*/  PLOP3.LUT P3, PT, PT, PT, PT, 0x8, 0x0 ;  /* 0x000000000000781c */ /* 0x000fc40003f6e170 */
[----:B------:R1:W-:Y:S02]  /*4840*/  @!P4 SYNCS.ARRIVE.TRANS64.RED.A1T0 RZ, [R64+URZ], RZ ;  /* 0x000000ff40ffc9a7 */ /* 0x0003e4000810043f */
[----:B------:R-:W-:-:S04]  /*4850*/  ISETP.NE.AND P4, PT, R22, 0x2, PT ;  /* 0x000000021600780c */ /* 0x000fc80003f85270 */
[----:B---3--:R-:W-:Y:S02]  /*4860*/  SEL R4, RZ, 0x1, P4 ;  /* 0x00000001ff047807 */ /* 0x008fe40002000000 */
[----:B------:R-:W-:Y:S02]  /*4870*/  SEL R22, R22, RZ, P4 ;  /* 0x000000ff16167207 */ /* 0x000fe40002000000 */
[----:B------:R-:W-:Y:S01]  /*4880*/  LOP3.LUT R187, R187, R4, RZ, 0x3c, !PT ;  /* 0x00000004bbbb7212 */ /* 0x000fe200078e3cff */
[----:B-1----:R-:W-:Y:S06]  /*4890*/  @P2 BRA `(.L_x_3855) ;  /* 0xffffffd800842947 */ /* 0x002fec000383ffff */
.L_x_3818:
[----:B------:R-:W3:Y:S01]  /*48a0*/  LDL R4, [R1+0x50] ;  /* 0x0000500001047983 */ /* 0x000ee20000100800 */
[----:B------:R-:W-:Y:S01]  /*48b0*/  BSSY B0, `(.L_x_3856) ;  /* 0x0000047000007945 */ /* 0x000fe20003800000 */
[----:B------:R-:W-:Y:S01]  /*48c0*/  IMAD.MOV.U32 R0, RZ, RZ, RZ ;  /* 0x000000ffff007224 */ /* 0x000fe200078e00ff */
        /* <DEDUP_REMOVED lines=29> */
[----:B------:R-:W-:-:S02]  /*4aa0*/  MOV R96, RZ ;  /* 0x000000ff00607202 */ /* 0x000fc40000000f00 */
[----:B------:R-:W-:Y:S02]  /*4ab0*/  CS2R R94, SRZ ;  /* 0x00000000005e7805 */ /* 0x000fe4000001ff00 */
[----:B------:R-:W-:Y:S01]  /*4ac0*/  CS2R R92, SRZ ;  /* 0x00000000005c7805 */ /* 0x000fe2000001ff00 */
[----:B------:R-:W-:Y:S01]  /*4ad0*/  IMAD.MOV.U32 R91, RZ, RZ, RZ ;  /* 0x000000ffff5b7224 */ /* 0x000fe200078e00ff */
[----:B------:R-:W-:Y:S01]  /*4ae0*/  CS2R R88, SRZ ;  /* 0x0000000000587805 */ /* 0x000fe2000001ff00 */
[----:B------:R-:W-:Y:S01]  /*4af0*/  IMAD.MOV.U32 R37, RZ, RZ, RZ ;  /* 0x000000ffff257224 */ /* 0x000fe200078e00ff */
[----:B------:R-:W-:Y:S02]  /*4b00*/  CS2R R86, SRZ ;  /* 0x0000000000567805 */ /* 0x000fe4000001ff00 */
[----:B------:R-:W-:Y:S01]  /*4b10*/  CS2R R84, SRZ ;  /* 0x0000000000547805 */ /* 0x000fe2000001ff00 */
[----:B------:R-:W-:Y:S01]  /*4b20*/  IMAD.MOV.U32 R83, RZ, RZ, RZ ;  /* 0x000000ffff537224 */ /* 0x000fe200078e00ff */
[----:B------:R-:W-:Y:S01]  /*4b30*/  CS2R R80, SRZ ;  /* 0x0000000000507805 */ /* 0x000fe2000001ff00 */
[----:B------:R-:W-:Y:S01]  /*4b40*/  IMAD.MOV.U32 R33, RZ, RZ, RZ ;  /* 0x000000ffff217224 */ /* 0x000fe200078e00ff */
[----:B------:R-:W-:-:S02]  /*4b50*/  CS2R R78, SRZ ;  /* 0x00000000004e7805 */ /* 0x000fc4000001ff00 */
[----:B------:R-:W-:Y:S01]  /*4b60*/  CS2R R76, SRZ ;  /* 0x00000000004c7805 */ /* 0x000fe2000001ff00 */
[----:B------:R-:W-:Y:S01]  /*4b70*/  IMAD.MOV.U32 R75, RZ, RZ, RZ ;  /* 0x000000ffff4b7224 */ /* 0x000fe200078e00ff */
[----:B------:R-:W-:Y:S02]  /*4b80*/  CS2R R28, SRZ ;  /* 0x00000000001c7805 */ /* 0x000fe4000001ff00 */
[----:B------:R-:W-:Y:S01]  /*4b90*/  CS2R R72, SRZ ;  /* 0x0000000000487805 */ /* 0x000fe2000001ff00 */
[----:B------:R-:W-:Y:S01]  /*4ba0*/  IMAD.MOV.U32 R71, RZ, RZ, RZ ;  /* 0x000000ffff477224 */ /* 0x000fe200078e00ff */
[----:B------:R-:W-:Y:S01]  /*4bb0*/  CS2R R68, SRZ ;  /* 0x0000000000447805 */ /* 0x000fe2000001ff00 */
[----:B------:R-:W-:Y:S01]  /*4bc0*/  IMAD.MOV.U32 R15, RZ, RZ, RZ ;  /* 0x000000ffff0f7224 */ /* 0x000fe200078e00ff */
[----:B------:R-:W-:Y:S01]  /*4bd0*/  CS2R R12, SRZ ;  /* 0x00000000000c7805 */ /* 0x000fe2000001ff00 */
[----:B------:R-:W-:Y:S01]  /*4be0*/  IMAD.MOV.U32 R67, RZ, RZ, RZ ;  /* 0x000000ffff437224 */ /* 0x000fe200078e00ff */
[----:B------:R-:W-:-:S02]  /*4bf0*/  CS2R R64, SRZ ;  /* 0x0000000000407805 */ /* 0x000fc4000001ff00 */
[----:B------:R-:W-:Y:S02]  /*4c00*/  CS2R R62, SRZ ;  /* 0x00000000003e7805 */ /* 0x000fe4000001ff00 */
[----:B------:R-:W-:Y:S02]  /*4c10*/  MOV R155, RZ ;  /* 0x000000ff009b7202 */ /* 0x000fe40000000f00 */
        /* <DEDUP_REMOVED lines=11> */
[----:B0-----:R-:W-:Y:S01]  /*4cd0*/  IMAD.MOV.U32 R11, RZ, RZ, RZ ;  /* 0x000000ffff0b7224 */ /* 0x001fe200078e00ff */
[----:B---3--:R-:W-:Y:S01]  /*4ce0*/  ISETP.NE.AND P0, PT, R4, 0x1, PT ;  /* 0x000000010400780c */ /* 0x008fe20003f05270 */
[----:B------:R-:W-:-:S12]  /*4cf0*/  @P3 BRA `(.L_x_3857) ;  /* 0x0000000000083947 */ /* 0x000fd80003800000 */
[----:B------:R-:W0:Y:S02]  /*4d00*/  FENCE.VIEW.ASYNC.G ;  /* 0x00000000000073c6 */ /* 0x000e240000000100 */
[----:B0-----:R-:W-:Y:S06]  /*4d10*/  BAR.ARV 0xc, 0x180 ;  /* 0x0306000000007b1d */ /* 0x001fec0000002000 */
.L_x_3857:
[----:B------:R-:W-:Y:S05]  /*4d20*/  BSYNC B0 ;  /* 0x0000000000007941 */ /* 0x000fea0003800000 */
.L_x_3856:
[----:B------:R-:W-:Y:S01]  /*4d30*/  BSSY B7, `(.L_x_3858) ;  /* 0x00007c8000077945 */ /* 0x000fe20003800000 */
[----:B------:R-:W-:Y:S01]  /*4d40*/  IMAD.MOV.U32 R14, RZ, RZ, RZ ;  /* 0x000000ffff0e7224 */ /* 0x000fe200078e00ff */
[----:B------:R-:W-:Y:S01]  /*4d50*/  CS2R R8, SRZ ;  /* 0x0000000000087805 */ /* 0x000fe2000001ff00 */
[----:B------:R-:W-:Y:S01]  /*4d60*/  IMAD.MOV.U32 R36, RZ, RZ, RZ ;  /* 0x000000ffff247224 */ /* 0x000fe200078e00ff */
[----:B------:R-:W-:Y:S01]  /*4d70*/  MOV R32, RZ ;  /* 0x000000ff00207202 */ /* 0x000fe20000000f00 */
[----:B------:R-:W-:Y:S01]  /*4d80*/  IMAD.MOV.U32 R35, RZ, RZ, RZ ;  /* 0x000000ffff237224 */ /* 0x000fe200078e00ff */
[----:B------:R-:W-:Y:S01]  /*4d90*/  CS2R R6, SRZ ;  /* 0x0000000000067805 */ /* 0x000fe2000001ff00 */
[----:B--2---:R-:W-:Y:S02]  /*4da0*/  IMAD.MOV.U32 R10, RZ, RZ, RZ ;  /* 0x000000ffff0a7224 */ /* 0x004fe400078e00ff */
[----:B------:R-:W-:Y:S02]  /*4db0*/  IMAD.MOV.U32 R31, RZ, RZ, RZ ;  /* 0x000000ffff1f7224 */ /* 0x000fe400078e00ff */
[----:B------:R-:W-:-:S02]  /*4dc0*/  IMAD.MOV.U32 R152, RZ, RZ, RZ ;  /* 0x000000ffff987224 */ /* 0x000fc400078e00ff */
[----:B------:R-:W-:Y:S02]  /*4dd0*/  IMAD.MOV.U32 R154, RZ, RZ, RZ ;  /* 0x000000ffff9a7224 */ /* 0x000fe400078e00ff */
[----:B------:R-:W-:Y:S02]  /*4de0*/  IMAD.MOV.U32 R3, RZ, RZ, RZ ;  /* 0x000000ffff037224 */ /* 0x000fe400078e00ff */
[----:B------:R-:W-:Y:S01]  /*4df0*/  IMAD.MOV.U32 R5, RZ, RZ, RZ ;  /* 0x000000ffff057224 */ /* 0x000fe200078e00ff */
[----:B------:R-:W-:Y:S06]  /*4e00*/  @!P0 BRA `(.L_x_3859) ;  /* 0x0000001800b88947 */ /* 0x000fec0003800000 */
[----:B------:R-:W-:Y:S02]  /*4e10*/  ISETP.GE.AND P1, PT, R168, 0x1, PT ;  /* 0x00000001a800780c */ /* 0x000fe40003f26270 */
[----:B------:R-:W-:-:S11]  /*4e20*/  PLOP3.LUT P0, PT, PT, PT, PT, 0x80, 0x0 ;  /* 0x000000000000781c */ /* 0x000fd60003f0f070 */
[----:B------:R-:W-:Y:S05]  /*4e30*/  @!P1 BRA `(.L_x_3860) ;  /* 0x0000007800dc9947 */ /* 0x000fea0003800000 */
[----:B------:R-:W0:Y:S01]  /*4e40*/  S2R R26, SR_TID.X ;  /* 0x00000000001a7919 */ /* 0x000e220000002100 */
[----:B------:R-:W-:Y:S01]  /*4e50*/  ISETP.NE.AND P0, PT, R186, 0x3, PT ;  /* 0x00000003ba00780c */ /* 0x000fe20003f05270 */
[----:B0-----:R-:W-:-:S05]  /*4e60*/  VIADD R26, R26, 0xffffff80 ;  /* 0xffffff801a1a7836 */ /* 0x001fca0000000000 */
[----:B------:R-:W-:-:S04]  /*4e70*/  SHF.R.S32.HI R4, RZ, 0x1f, R26 ;  /* 0x0000001fff047819 */ /* 0x000fc8000001141a */
[----:B------:R-:W-:-:S04]  /*4e80*/  LEA.HI R4, R4, R26, RZ, 0x7 ;  /* 0x0000001a04047211 */ /* 0x000fc800078f38ff */
[----:B------:R-:W-:-:S05]  /*4e90*/  SHF.R.S32.HI R4, RZ, 0x7, R4 ;  /* 0x00000007ff047819 */ /* 0x000fca0000011404 */
[----:B------:R-:W0:Y:S02]  /*4ea0*/  SHFL.IDX PT, R0, R4, RZ, 0x1f ;  /* 0x00001fff04007589 */ /* 0x000e2400000e0000 */
[----:B0-----:R-:W-:-:S04]  /*4eb0*/  LEA.HI R3, R0, R0, RZ, 0x1 ;  /* 0x0000000000037211 */ /* 0x001fc800078f08ff */
[----:B------:R-:W-:-:S05]  /*4ec0*/  LOP3.LUT R3, R3, 0x1fffe, RZ, 0xc0, !PT ;  /* 0x0001fffe03037812 */ /* 0x000fca00078ec0ff */
[----:B------:R-:W-:-:S04]  /*4ed0*/  IMAD.IADD R3, R0, 0x1, -R3 ;  /* 0x0000000100037824 */ /* 0x000fc800078e0a03 */
[----:B------:R-:W-:-:S05]  /*4ee0*/  IMAD R3, R3, 0x8000, R2 ;  /* 0x0000800003037824 */ /* 0x000fca00078e0202 */
[----:B------:R-:W-:-:S04]  /*4ef0*/  IADD3 R3, R3, 0x400, RZ ;  /* 0x0000040003037810 */ /* 0x000fc80007ffe0ff */
[----:B------:R-:W-:-:S04]  /*4f00*/  SHF.R.U32.HI R3, RZ, 0x4, R3 ;  /* 0x00000004ff037819 */ /* 0x000fc80000011603 */
[----:B------:R-:W-:-:S04]  /*4f10*/  LOP3.LUT R0, R3, 0x3fff, RZ, 0xc0, !PT ;  /* 0x00003fff03007812 */ /* 0x000fc800078ec0ff */
[----:B------:R-:W-:Y:S01]  /*4f20*/  LOP3.LUT R0, R0, 0x2000000, RZ, 0xfc, !PT ;  /* 0x0200000000007812 */ /* 0x000fe200078efcff */
[----:B------:R-:W-:Y:S06]  /*4f30*/  @!P0 BRA `(.L_x_3861) ;  /* 0x0000000000048947 */ /* 0x000fec0003800000 */
[----:B------:R-:W-:Y:S01]  /*4f40*/  BPT.TRAP 0x1 ;  /* 0x000000040000795c */ /* 0x000fe20000300000 */
.L_x_3861:
[----:B------:R-:W-:Y:S01]  /*4f50*/  IMAD R3, R18, 0x8, R2 ;  /* 0x0000000812037824 */ /* 0x000fe200078e0202 */
[----:B------:R-:W-:Y:S01]  /*4f60*/  SHF.L.U32 R6, R23, 0x1f, RZ ;  /* 0x0000001f17067819 */ /* 0x000fe200000006ff */
[----:B------:R-:W-:Y:S01]  /*4f70*/  VIADD R4, R2, 0x26800 ;  /* 0x0002680002047836 */ /* 0x000fe20000000000 */
[----:B------:R-:W-:Y:S02]  /*4f80*/  BSSY B0, `(.L_x_3862) ;  /* 0x0000008000007945 */ /* 0x000fe40003800000 */
[----:B------:R-:W0:Y:S02]  /*4f90*/  SYNCS.PHASECHK.TRANS64.TRYWAIT P1, [R3+URZ+0x28c50], R6 ;  /* 0x028c5006030075a7 */ /* 0x000e24000802017f */
[----:B------:R-:W-:Y:S01]  /*4fa0*/  SHF.R.U32.HI R5, RZ, 0x4, R4 ;  /* 0x00000004ff057819 */ /* 0x000fe20000011604 */
[----:B------:R-:W-:-:S03]  /*4fb0*/  IMAD R4, R18, 0x1000, R0 ;  /* 0x0000100012047824 */ /* 0x000fc600078e0200 */
[----:B------:R-:W-:-:S04]  /*4fc0*/  LOP3.LUT R5, R5, 0x3fff, RZ, 0xc0, !PT ;  /* 0x00003fff05057812 */ /* 0x000fc800078ec0ff */
[----:B------:R-:W-:Y:S01]  /*4fd0*/  LOP3.LUT R10, R5, 0x10000, RZ, 0xfc, !PT ;  /* 0x00010000050a7812 */ /* 0x000fe200078efcff */
[----:B------:R-:W-:Y:S01]  /*4fe0*/  IMAD.MOV.U32 R5, RZ, RZ, 0x40000040 ;  /* 0x40000040ff057424 */ /* 0x000fe200078e00ff */
[----:B0-----:R-:W-:Y:S06]  /*4ff0*/  @!P1 BRA `(.L_x_3863) ;  /* 0x00000120006c9947 */ /* 0x001fec0003800000 */
.L_x_4087:
[----:B------:R-:W-:Y:S05]  /*5000*/  BSYNC B0 ;  /* 0x0000000000007941 */ /* 0x000fea0003800000 */
.L_x_3862:
[----:B------:R-:W-:Y:S01]  /*5010*/  BAR.SYNC.DEFER_BLOCKING 0xe, 0x100 ;  /* 0x0384000000007b1d */ /* 0x000fe20000010000 */
[----:B------:R-:W-:Y:S01]  /*5020*/  IMAD.MOV.U32 R11, RZ, RZ, 0x40000040 ;  /* 0x40000040ff0b7424 */ /* 0x000fe200078e00ff */
[C---:B------:R-:W-:Y:S01]  /*5030*/  R2UR UR6, R4.reuse ;  /* 0x00000000040672ca */ /* 0x040fe200000e0000 */
[----:B0-----:R-:W-:Y:S01]  /*5040*/  VIADD R6, R4, 0x80 ;  /* 0x0000008004067836 */ /* 0x001fe20000000000 */
[----:B------:R-:W-:Y:S01]  /*5050*/  R2UR UR7, R5 ;  /* 0x00000000050772ca */ /* 0x000fe200000e0000 */
[----:B------:R-:W-:Y:S01]  /*5060*/  IMAD.MOV.U32 R7, RZ, RZ, 0x40000040 ;  /* 0x40000040ff077424 */ /* 0x000fe200078e00ff */
[C---:B------:R-:W-:Y:S01]  /*5070*/  R2UR UR4, R10.reuse ;  /* 0x000000000a0472ca */ /* 0x040fe200000e0000 */
[----:B------:R-:W-:Y:S01]  /*5080*/  VIADD R8, R10, 0x2 ;  /* 0x000000020a087836 */ /* 0x000fe20000000000 */
[----:B------:R-:W-:Y:S01]  /*5090*/  R2UR UR5, R11 ;  /* 0x000000000b0572ca */ /* 0x000fe200000e0000 */
[----:B------:R-:W-:Y:S02]  /*50a0*/  IMAD.MOV.U32 R9, RZ, RZ, 0x40000040 ;  /* 0x40000040ff097424 */ /* 0x000fe400078e00ff */
[----:B------:R-:W-:-:S05]  /*50b0*/  IMAD.MOV.U32 R5, RZ, RZ, 0x40000040 ;  /* 0x40000040ff057424 */ /* 0x000fca00078e00ff */
[----:B------:R-:W-:Y:S01]  /*50c0*/  R2UR UR15, R5 ;  /* 0x00000000050f72ca */ /* 0x000fe200000e0000 */
[----:B------:R-:W-:-:S05]  /*50d0*/  IMAD.MOV.U32 R5, RZ, RZ, 0x40000040 ;  /* 0x40000040ff057424 */ /* 0x000fca00078e00ff */
[----:B------:R-:W-:Y:S01]  /*50e0*/  R2UR UR13, R5 ;  /* 0x00000000050d72ca */ /* 0x000fe200000e0000 */
[----:B-----5:R-:W-:-:S06]  /*50f0*/  WARPGROUP.ARRIVE ;  /* 0x00000000000079c5 */ /* 0x020fcc0000000000 */
[----:B------:R-:W-:Y:S01]  /*5100*/  HGMMA.64x256x16.F32 R24, gdesc[UR4].tnspB, RZ, !UPT, gsb0 ;  /* 0x43e00000041879f0 */ /* 0x000fe2000c0008ff */
[----:B------:R-:W-:Y:S01]  /*5110*/  R2UR UR6, R6 ;  /* 0x00000000060672ca */ /* 0x000fe200000e0000 */
[C---:B------:R-:W-:Y:S01]  /*5120*/  VIADD R6, R4.reuse, 0x100 ;  /* 0x0000010004067836 */ /* 0x040fe20000000000 */
[----:B------:R-:W-:Y:S01]  /*5130*/  R2UR UR7, R7 ;  /* 0x00000000070772ca */ /* 0x000fe200000e0000 */
[----:B------:R-:W-:Y:S01]  /*5140*/  VIADD R4, R4, 0x180 ;  /* 0x0000018004047836 */ /* 0x000fe20000000000 */
[----:B------:R-:W-:Y:S02]  /*5150*/  R2UR UR4, R8 ;  /* 0x00000000080472ca */ /* 0x000fe400000e0000 */
[----:B------:R-:W-:Y:S02]  /*5160*/  R2UR UR5, R9 ;  /* 0x00000000090572ca */ /* 0x000fe400000e0000 */
[----:B------:R-:W-:Y:S02]  /*5170*/  MOV R7, 0x40000040 ;  /* 0x4000004000077802 */ /* 0x000fe40000000f00 */
[----:B------:R-:W-:Y:S01]  /*5180*/  R2UR UR10, R6 ;  /* 0x00000000060a72ca */ /* 0x000fe200000e0000 */
[----:B------:R-:W-:Y:S01]  /*5190*/  VIADD R6, R10, 0x4 ;  /* 0x000000040a067836 */ /* 0x000fe20000000000 */
[----:B------:R-:W-:Y:S01]  /*51a0*/  R2UR UR11, R7 ;  /* 0x00000000070b72ca */ /* 0x000fe200000e0000 */
[----:B------:R-:W-:Y:S01]  /*51b0*/  IMAD.MOV.U32 R7, RZ, RZ, 0x40000040 ;  /* 0x40000040ff077424 */ /* 0x000fe200078e00ff */
[----:B------:R-:W-:Y:S01]  /*51c0*/  R2UR UR14, R4 ;  /* 0x00000000040e72ca */ /* 0x000fe200000e0000 */
[----:B------:R-:W-:Y:S01]  /*51d0*/  VIADD R4, R10, 0x6 ;  /* 0x000000060a047836 */ /* 0x000fe20000000000 */
[----:B------:R-:W-:-:S02]  /*51e0*/  R2UR UR8, R6 ;  /* 0x00000000060872ca */ /* 0x000fc400000e0000 */
[----:B------:R-:W-:Y:S02]  /*51f0*/  R2UR UR9, R7 ;  /* 0x00000000070972ca */ /* 0x000fe400000e0000 */
[----:B------:R-:W-:Y:S01]  /*5200*/  R2UR UR12, R4 ;  /* 0x00000000040c72ca */ /* 0x000fe200000e0000 */
[----:B------:R-:W-:Y:S02]  /*5210*/  WARPGROUP.DEPBAR.LE gsb0, 0x0 ;  /* 0x00008000000079c5 */ /* 0x000fe40000010000 */
        /* <DEDUP_REMOVED lines=14> */
.L_x_3864:
[----:B------:R-:W-:Y:S01]  /*5300*/  ISETP.GE.AND P1, PT, R168, 0x41, PT ;  /* 0x00000041a800780c */ /* 0x000fe20003f26270 */
[----:B------:R-:W-:Y:S01]  /*5310*/  BSSY B0, `(.L_x_3865) ;  /* 0x00000ce000007945 */ /* 0x000fe20003800000 */
[----:B------:R-:W-:-:S04]  /*5320*/  IADD3 R10, R3, 0x28c60, RZ ;  /* 0x00028c60030a7810 */ /* 0x000fc80007ffe0ff */
[----:B------:R-:W-:-:S04]  /*5330*/  PRMT R10, R193, 0x654, R10 ;  /* 0x00000654c10a7816 */ /* 0x000fc8000000000a */
[----:B------:R0:W-:Y:S03]  /*5340*/  SYNCS.ARRIVE.TRANS64.RED.A1T0 RZ, [R10+URZ], RZ ;  /* 0x000000ff0aff79a7 */ /* 0x0001e6000810043f */
[----:B------:R-:W-:Y:S05]  /*5350*/  @!P1 BRA `(.L_x_3866) ;  /* 0x0000000c00249947 */ /* 0x000fea0003800000 */
[----:B------:R-:W-:-:S07]  /*5360*/  VIADD R215, R215, 0xfffffffe ;  /* 0xfffffffed7d77836 */ /* 0x000fce0000000000 */
.L_x_3873:
[----:B------:R-:W-:Y:S01]  /*5370*/  BAR.SYNC.DEFER_BLOCKING 0xe, 0x100 ;  /* 0x0384000000007b1d */ /* 0x000fe20000010000 */
[C---:B------:R-:W-:Y:S01]  /*5380*/  IMAD R3, R18.reuse, 0x40, R198 ;  /* 0x0000004012037824 */ /* 0x040fe200078e02c6 */
[----:B------:R-:W-:Y:S01]  /*5390*/  ISETP.GT.AND P2, PT, R215, RZ, PT ;  /* 0x000000ffd700720c */ /* 0x000fe20003f44270 */
[----:B------:R-:W-:Y:S02]  /*53a0*/  VIADD R18, R18, 0x1 ;  /* 0x0000000112127836 */ /* 0x000fe40000000000 */
[----:B------:R-:W-:Y:S02]  /*53b0*/  IMAD R3, R3, 0x4, R2 ;  /* 0x0000000403037824 */ /* 0x000fe400078e0202 */
[----:B------:R-:W-:Y:S01]  /*53c0*/  VIADD R215, R215, 0xffffffff ;  /* 0xffffffffd7d77836 */ /* 0x000fe20000000000 */
[----:B------:R-:W-:-:S04]  /*53d0*/  ISETP.NE.AND P1, PT, R18, 0x2, PT ;  /* 0x000000021200780c */ /* 0x000fc80003f25270 */
[----:B------:R-:W-:Y:S01]  /*53e0*/  SEL R18, R18, RZ, P1 ;  /* 0x000000ff12127207 */ /* 0x000fe20000800000 */
[----:B01----:R-:W0:Y:S04]  /*53f0*/  LDS R10, [R3+0x28800] ;  /* 0x02880000030a7984 */ /* 0x003e280000000800 */
        /* <DEDUP_REMOVED lines=130> */
[----:B------:R-:W-:Y:S01]  /*5c20*/  LOP3.LUT R23, R23, R10, RZ, 0x3c, !PT ;  /* 0x0000000a17177212 */ /* 0x000fe200078e3cff */
[----:B------:R-:W-:Y:S06]  /*5c30*/  @!P0 BRA `(.L_x_3867) ;  /* 0x0000000000048947 */ /* 0x000fec0003800000 */
[----:B------:R-:W-:Y:S01]  /*5c40*/  BPT.TRAP 0x1 ;  /* 0x000000040000795c */ /* 0x000fe20000300000 */
.L_x_3867:
[----:B------:R-:W-:Y:S01]  /*5c50*/  IMAD R3, R18, 0x8, R2 ;  /* 0x0000000812037824 */ /* 0x000fe200078e0202 */
[----:B------:R-:W-:-:S04]  /*5c60*/  SHF.L.U32 R10, R23, 0x1f, RZ ;  /* 0x0000001f170a7819 */ /* 0x000fc800000006ff */
[----:B------:R0:W1:Y:S01]  /*5c70*/  SYNCS.PHASECHK.TRANS64.TRYWAIT P1, [R3+URZ+0x28c50], R10 ;  /* 0x028c500a030075a7 */ /* 0x000062000802017f */
[----:B------:R-:W-:Y:S05]  /*5c80*/  @!P0 BRA `(.L_x_3868) ;  /* 0x0000000000048947 */ /* 0x000fea0003800000 */
[----:B------:R-:W-:Y:S01]  /*5c90*/  BPT.TRAP 0x1 ;  /* 0x000000040000795c */ /* 0x000fe20000300000 */
.L_x_3868:
[----:B------:R-:W-:Y:S04]  /*5ca0*/  BSSY B1, `(.L_x_3869) ;  /* 0x0000004000017945 */ /* 0x000fe80003800000 */
[----:B-1----:R-:W-:Y:S05]  /*5cb0*/  @P1 BRA `(.L_x_3870) ;  /* 0x0000000000081947 */ /* 0x002fea0003800000 */
[----:B------:R-:W1:Y:S02]  /*5cc0*/  SYNCS.PHASECHK.TRANS64.TRYWAIT P1, [R3+URZ+0x28c50], R10 ;  /* 0x028c500a030075a7 */ /* 0x000e64000802017f */
[----:B-1----:R-:W-:Y:S05]  /*5cd0*/  @!P1 BRA `(.L_x_3871) ;  /* 0x0000011400489947 */ /* 0x002fea0003800000 */
.L_x_3870:
[----:B------:R-:W-:Y:S05]  /*5ce0*/  BSYNC B1 ;  /* 0x0000000000017941 */ /* 0x000fea0003800000 */
.L_x_3869:
[----:B01----:R-:W-:Y:S01]  /*5cf0*/  IMAD R10, R18, 0x1000, R0 ;  /* 0x00001000120a7824 */ /* 0x003fe200078e0200 */
[----:B------:R-:W-:Y:S01]  /*5d00*/  WARPGROUP.ARRIVE ;  /* 0x00000000000079c5 */ /* 0x000fe20000000000 */
[----:B------:R-:W-:Y:S01]  /*5d10*/  IMAD.MOV.U32 R11, RZ, RZ, 0x40000040 ;  /* 0x40000040ff0b7424 */ /* 0x000fe200078e00ff */
[----:B------:R-:W-:Y:S01]  /*5d20*/  R2UR UR8, R8 ;  /* 0x00000000080872ca */ /* 0x000fe200000e0000 */
[----:B------:R-:W-:Y:S01]  /*5d30*/  IMAD.MOV.U32 R13, RZ, RZ, 0x40000040 ;  /* 0x40000040ff0d7424 */ /* 0x000fe200078e00ff */
[C---:B------:R-:W-:Y:S02]  /*5d40*/  IADD3 R12, R10.reuse, 0x80, RZ ;  /* 0x000000800a0c7810 */ /* 0x040fe40007ffe0ff */
[----:B------:R-:W-:Y:S02]  /*5d50*/  R2UR UR6, R10 ;  /* 0x000000000a0672ca */ /* 0x000fe400000e0000 */
[----:B------:R-:W-:Y:S01]  /*5d60*/  R2UR UR10, R12 ;  /* 0x000000000c0a72ca */ /* 0x000fe200000e0000 */
[C---:B------:R-:W-:Y:S01]  /*5d70*/  VIADD R12, R10.reuse, 0x100 ;  /* 0x000001000a0c7836 */ /* 0x040fe20000000000 */
[C---:B------:R-:W-:Y:S01]  /*5d80*/  R2UR UR7, R11.reuse ;  /* 0x000000000b0772ca */ /* 0x040fe200000e0000 */
[----:B------:R-:W-:Y:S01]  /*5d90*/  VIADD R10, R10, 0x180 ;  /* 0x000001800a0a7836 */ /* 0x000fe20000000000 */
[----:B------:R-:W-:-:S02]  /*5da0*/  R2UR UR5, R11 ;  /* 0x000000000b0572ca */ /* 0x000fc400000e0000 */
[----:B------:R-:W-:Y:S02]  /*5db0*/  R2UR UR11, R13 ;  /* 0x000000000d0b72ca */ /* 0x000fe400000e0000 */
[----:B------:R-:W-:Y:S01]  /*5dc0*/  R2UR UR18, R10 ;  /* 0x000000000a1272ca */ /* 0x000fe200000e0000 */
[----:B------:R-:W-:Y:S01]  /*5dd0*/  VIADD R10, R2, 0x26800 ;  /* 0x00026800020a7836 */ /* 0x000fe20000000000 */
[----:B------:R-:W-:Y:S02]  /*5de0*/  R2UR UR9, R9 ;  /* 0x00000000090972ca */ /* 0x000fe400000e0000 */
[----:B------:R-:W-:Y:S02]  /*5df0*/  R2UR UR14, R12 ;  /* 0x000000000c0e72ca */ /* 0x000fe400000e0000 */
[----:B------:R-:W-:Y:S02]  /*5e00*/  SHF.R.U32.HI R10, RZ, 0x4, R10 ;  /* 0x00000004ff0a7819 */ /* 0x000fe4000001160a */
[----:B------:R-:W-:-:S02]  /*5e10*/  R2UR UR15, R13 ;  /* 0x000000000d0f72ca */ /* 0x000fc400000e0000 */
[----:B------:R-:W-:Y:S02]  /*5e20*/  LOP3.LUT R10, R10, 0x3fff, RZ, 0xc0, !PT ;  /* 0x00003fff0a0a7812 */ /* 0x000fe400078ec0ff */
[----:B------:R-:W-:Y:S02]  /*5e30*/  R2UR UR12, R6 ;  /* 0x00000000060c72ca */ /* 0x000fe400000e0000 */
[----:B------:R-:W-:Y:S02]  /*5e40*/  LOP3.LUT R10, R10, 0x10000, RZ, 0xfc, !PT ;  /* 0x000100000a0a7812 */ /* 0x000fe400078efcff */
[----:B------:R-:W-:Y:S02]  /*5e50*/  R2UR UR13, R7 ;  /* 0x00000000070d72ca */ /* 0x000fe400000e0000 */
[----:B------:R-:W-:Y:S02]  /*5e60*/  R2UR UR4, R10 ;  /* 0x000000000a0472ca */ /* 0x000fe400000e0000 */
[----:B------:R-:W-:-:S02]  /*5e70*/  R2UR UR19, R11 ;  /* 0x000000000b1372ca */ /* 0x000fc400000e0000 */
[----:B------:R-:W-:Y:S02]  /*5e80*/  R2UR UR16, R4 ;  /* 0x00000000041072ca */ /* 0x000fe400000e0000 */
[----:B------:R-:W-:-:S07]  /*5e90*/  R2UR UR17, R5 ;  /* 0x00000000051172ca */ /* 0x000fce00000e0000 */
        /* <DEDUP_REMOVED lines=17> */
.L_x_3872:
[----:B------:R-:W-:-:S05]  /*5fb0*/  VIADD R10, R3, 0x28c60 ;  /* 0x00028c60030a7836 */ /* 0x000fca0000000000 */
[----:B------:R-:W-:-:S04]  /*5fc0*/  PRMT R10, R193, 0x654, R10 ;  /* 0x00000654c10a7816 */ /* 0x000fc8000000000a */
[----:B------:R1:W-:Y:S01]  /*5fd0*/  SYNCS.ARRIVE.TRANS64.RED.A1T0 RZ, [R10+URZ], RZ ;  /* 0x000000ff0aff79a7 */ /* 0x0003e2000810043f */
[----:B------:R-:W-:Y:S05]  /*5fe0*/  @P2 BRA `(.L_x_3873) ;  /* 0xfffffff000e02947 */ /* 0x000fea000383ffff */
.L_x_3866:
[----:B------:R-:W-:Y:S05]  /*5ff0*/  BSYNC B0 ;  /* 0x0000000000007941 */ /* 0x000fea0003800000 */
.L_x_3865:
[----:B------:R-:W-:Y:S01]  /*6000*/  BAR.SYNC.DEFER_BLOCKING 0xe, 0x100 ;  /* 0x0384000000007b1d */ /* 0x000fe20000010000 */
[C---:B------:R-:W-:Y:S01]  /*6010*/  IMAD R3, R18.reuse, 0x40, R198 ;  /* 0x0000004012037824 */ /* 0x040fe200078e02c6 */
[----:B------:R-:W-:Y:S01]  /*6020*/  PLOP3.LUT P0, PT, PT, PT, PT, 0x8, 0x0 ;  /* 0x000000000000781c */ /* 0x000fe20003f0e170 */
[----:B------:R-:W-:Y:S01]  /*6030*/  VIADD R18, R18, 0x1 ;  /* 0x0000000112127836 */ /* 0x000fe20000000000 */
[----:B------:R-:W-:Y:S01]  /*6040*/  MOV R21, RZ ;  /* 0x000000ff00157202 */ /* 0x000fe20000000f00 */
[----:B------:R-:W-:-:S03]  /*6050*/  IMAD R3, R3, 0x4, R2 ;  /* 0x0000000403037824 */ /* 0x000fc600078e0202 */
[----:B------:R-:W-:-:S04]  /*6060*/  ISETP.NE.AND P1, PT, R18, 0x2, PT ;  /* 0x000000021200780c */ /* 0x000fc80003f25270 */
[----:B------:R-:W-:Y:S01]  /*6070*/  SEL R18, R18, RZ, P1 ;  /* 0x000000ff12127207 */ /* 0x000fe20000800000 */
[----:B------:R-:W2:Y:S04]  /*6080*/  LDS R2, [R3+0x28800] ;  /* 0x0288000003027984 */ /* 0x000ea80000000800 */
[----:B------:R-:W3:Y:S01]  /*6090*/  LDS R0, [R3+0x28820] ;  /* 0x0288200003007984 */ /* 0x000ee20000000800 */
[-C--:B--2---:R-:W-:Y:S01]  /*60a0*/  FMUL.FTZ R152, R29, R2.reuse ;  /* 0x000000021d987220 */ /* 0x084fe20000410000 */
[-C--:B01----:R-:W-:Y:S01]  /*60b0*/  FMUL.FTZ R10, R33, R2.reuse ;  /* 0x00000002210a7220 */ /* 0x083fe20000410000 */
[-C--:B------:R-:W-:Y:S01]  /*60c0*/  FMUL.FTZ R14, R37, R2.reuse ;  /* 0x00000002250e7220 */ /* 0x080fe20000410000 */
[----:B------:R-:W-:Y:S01]  /*60d0*/  FMUL.FTZ R20, R41, R2 ;  /* 0x0000000229147220 */ /* 0x000fe20000410000 */
[-C--:B---3--:R-:W-:Y:S01]  /*60e0*/  FMUL.FTZ R5, R26, R0.reuse ;  /* 0x000000001a057220 */ /* 0x088fe20000410000 */
        /* <DEDUP_REMOVED lines=64> */
[-C--:B------:R-:W-:Y:S01]  /*64f0*/  FMUL.FTZ R154, R28, R2.reuse ;  /* 0x000000021c9a7220 */ /* 0x080fe20000410000 */
[-C--:B------:R-:W-:Y:S01]  /*6500*/  FMUL.FTZ R153, R40, R2.reuse ;  /* 0x0000000228997220 */ /* 0x080fe20000410000 */
[----:B------:R-:W-:Y:S01]  /*6510*/  FMUL.FTZ R8, R24, R2 ;  /* 0x0000000218087220 */ /* 0x000fe20000410000 */
[----:B------:R-:W-:Y:S01]  /*6520*/  LOP3.LUT R23, R23, R0, RZ, 0x3c, !PT ;  /* 0x0000000017177212 */ /* 0x000fe200078e3cff */
        /* <DEDUP_REMOVED lines=60> */
.L_x_3859:
[----:B------:R-:W-:Y:S02]  /*68f0*/  ISETP.GE.AND P1, PT, R168, 0x1, PT ;  /* 0x00000001a800780c */ /* 0x000fe40003f26270 */
[----:B------:R-:W-:-:S11]  /*6900*/  PLOP3.LUT P0, PT, PT, PT, PT, 0x80, 0x0 ;  /* 0x000000000000781c */ /* 0x000fd60003f0f070 */
[----:B------:R-:W-:Y:S05]  /*6910*/  @!P1 BRA `(.L_x_3860) ;  /* 0x0000006000249947 */ /* 0x000fea0003800000 */
[----:B------:R-:W0:Y:S01]  /*6920*/  S2R R26, SR_TID.X ;  /* 0x00000000001a7919 */ /* 0x000e220000002100 */
[----:B------:R-:W-:Y:S01]  /*6930*/  BSSY B6, `(.L_x_3874) ;  /* 0x0000020000067945 */ /* 0x000fe20003800000 */
[----:B0-----:R-:W-:-:S05]  /*6940*/  VIADD R26, R26, 0xffffff80 ;  /* 0xffffff801a1a7836 */ /* 0x001fca0000000000 */
[----:B------:R-:W-:-:S04]  /*6950*/  SHF.R.S32.HI R4, RZ, 0x1f, R26 ;  /* 0x0000001fff047819 */ /* 0x000fc8000001141a */
[----:B------:R-:W-:-:S04]  /*6960*/  LEA.HI R4, R4, R26, RZ, 0x7 ;  /* 0x0000001a04047211 */ /* 0x000fc800078f38ff */
[----:B------:R-:W-:-:S05]  /*6970*/  SHF.R.S32.HI R4, RZ, 0x7, R4 ;  /* 0x00000007ff047819 */ /* 0x000fca0000011404 */
[----:B------:R-:W0:Y:S02]  /*6980*/  SHFL.IDX PT, R0, R4, RZ, 0x1f ;  /* 0x00001fff04007589 */ /* 0x000e2400000e0000 */
[----:B0-----:R-:W-:-:S04]  /*6990*/  LEA.HI R3, R0, R0, RZ, 0x1 ;  /* 0x0000000000037211 */ /* 0x001fc800078f08ff */
[----:B------:R-:W-:-:S05]  /*69a0*/  LOP3.LUT R3, R3, 0x1fffe, RZ, 0xc0, !PT ;  /* 0x0001fffe03037812 */ /* 0x000fca00078ec0ff */
[----:B------:R-:W-:Y:S02]  /*69b0*/  IMAD.IADD R3, R0, 0x1, -R3 ;  /* 0x0000000100037824 */ /* 0x000fe400078e0a03 */
[----:B------:R-:W-:Y:S02]  /*69c0*/  VIADD R0, R2, 0x26800 ;  /* 0x0002680002007836 */ /* 0x000fe40000000000 */
[----:B------:R-:W-:-:S03]  /*69d0*/  IMAD R3, R3, 0x8000, R2 ;  /* 0x0000800003037824 */ /* 0x000fc600078e0202 */
[----:B------:R-:W-:Y:S01]  /*69e0*/  LOP3.LUT P0, RZ, R0, 0x3ff, RZ, 0xc0, !PT ;  /* 0x000003ff00ff7812 */ /* 0x000fe2000780c0ff */
[----:B------:R-:W-:-:S05]  /*69f0*/  VIADD R3, R3, 0x400 ;  /* 0x0000040003037836 */ /* 0x000fca0000000000 */
[----:B------:R-:W-:-:S04]  /*6a00*/  SHF.R.U32.HI R3, RZ, 0x4, R3 ;  /* 0x00000004ff037819 */ /* 0x000fc80000011603 */
[----:B------:R-:W-:-:S03]  /*6a10*/  LOP3.LUT R56, R3, 0x3fff, RZ, 0xc0, !PT ;  /* 0x00003fff03387812 */ /* 0x000fc600078ec0ff */
        /* <DEDUP_REMOVED lines=17> */
.L_x_3875:
[----:B------:R-:W-:Y:S05]  /*6b30*/  BSYNC B6 ;  /* 0x0000000000067941 */ /* 0x000fea0003800000 */
.L_x_3874:
[----:B------:R-:W-:Y:S02]  /*6b40*/  ULDC UR4, c[0x0][0x3f4] ;  /* 0x0000fd0000047ab9 */ /* 0x000fe40000000800 */
[----:B------:R-:W-:-:S13]  /*6b50*/  ISETP.LT.AND P0, PT, RZ, UR4, PT ;  /* 0x00000004ff007c0c */ /* 0x000fda000bf01270 */
[----:B------:R-:W-:Y:S05]  /*6b60*/  @P0 BRA `(.L_x_3876) ;  /* 0x0000000000400947 */ /* 0x000fea0003800000 */
[----:B------:R-:W2:Y:S02]  /*6b70*/  LDL R20, [R1+0x34] ;  /* 0x0000340001147983 */ /* 0x000ea40000100800 */
[----:B--2---:R-:W-:-:S04]  /*6b80*/  LEA.HI R0, R20, R20, RZ, 0x1 ;  /* 0x0000001414007211 */ /* 0x004fc800078f08ff */
[----:B------:R-:W-:-:S05]  /*6b90*/  LOP3.LUT R0, R0, 0xfffffffe, RZ, 0xc0, !PT ;  /* 0xfffffffe00007812 */ /* 0x000fca00078ec0ff */
[----:B------:R-:W-:-:S05]  /*6ba0*/  IMAD.IADD R0, R20, 0x1, -R0 ;  /* 0x0000000114007824 */ /* 0x000fca00078e0a00 */
[----:B------:R-:W-:-:S04]  /*6bb0*/  SHF.L.U32 R3, R0, 0x1f, RZ ;  /* 0x0000001f00037819 */ /* 0x000fc800000006ff */
[----:B------:R0:W1:Y:S03]  /*6bc0*/  SYNCS.PHASECHK.TRANS64.TRYWAIT P0, [R2+URZ+0x28c00], R3 ;  /* 0x028c0003020075a7 */ /* 0x000066000800017f */
[----:B-1----:R-:W-:Y:S05]  /*6bd0*/  @!P0 NANOSLEEP.SYNCS 0x989680 ;  /* 0x009896800000895d */ /* 0x002fea0003900000 */
[----:B------:R-:W1:Y:S01]  /*6be0*/  @!P0 SYNCS.PHASECHK.TRANS64 P0, [R2+URZ+0x28c00], R3 ;  /* 0x028c0003020085a7 */ /* 0x000e62000800007f */
[----:B------:R-:W-:Y:S04]  /*6bf0*/  BSSY B0, `(.L_x_3877) ;  /* 0x0000006000007945 */ /* 0x000fe80003800000 */
[----:B-1----:R-:W-:Y:S05]  /*6c00*/  @P0 BRA `(.L_x_3878) ;  /* 0x0000000000100947 */ /* 0x002fea0003800000 */
.L_x_3879:
[----:B-1----:R1:W2:Y:S02]  /*6c10*/  SYNCS.PHASECHK.TRANS64.TRYWAIT P0, [R2+URZ+0x28c00], R3 ;  /* 0x028c0003020075a7 */ /* 0x0022a4000800017f */
[----:B--2---:R-:W-:Y:S05]  /*6c20*/  @!P0 NANOSLEEP.SYNCS 0x989680 ;  /* 0x009896800000895d */ /* 0x004fea0003900000 */
[----:B------:R-:W2:Y:S02]  /*6c30*/  @!P0 SYNCS.PHASECHK.TRANS64 P0, [R2+URZ+0x28c00], R3 ;  /* 0x028c0003020085a7 */ /* 0x000ea4000800007f */
[----:B--2---:R-:W-:Y:S05]  /*6c40*/  @!P0 BRA `(.L_x_3879) ;  /* 0xfffffffc00f08947 */ /* 0x004fea000383ffff */
.L_x_3878:
[----:B------:R-:W-:Y:S05]  /*6c50*/  BSYNC B0 ;  /* 0x0000000000007941 */ /* 0x000fea0003800000 */
.L_x_3877:
[----:B------:R-:W-:Y:S05]  /*6c60*/  BRA `(.L_x_3880) ;  /* 0x0000002000b07947 */ /* 0x000fea0003800000 */
.L_x_3876:
[----:B-----5:R-:W-:Y:S01]  /*6c70*/  SHF.R.S32.HI R0, RZ, 0x1f, R24 ;  /* 0x0000001fff007819 */ /* 0x020fe20000011418 */
[----:B------:R-:W-:Y:S01]  /*6c80*/  VIADD R4, R2, 0x20400 ;  /* 0x0002040002047836 */ /* 0x000fe20000000000 */
[----:B------:R-:W-:Y:S01]  /*6c90*/  ULDC.64 UR4, c[0x0][0x3f8] ;  /* 0x0000fe0000047ab9 */ /* 0x000fe20000000a00 */
[----:B------:R-:W-:Y:S01]  /*6ca0*/  ULDC.64 UR6, c[0x0][0x408] ;  /* 0x0001020000067ab9 */ /* 0x000fe20000000a00 */
[----:B------:R-:W-:Y:S01]  /*6cb0*/  BSSY B6, `(.L_x_3881) ;  /* 0x0000021000067945 */ /* 0x000fe20003800000 */
[----:B------:R-:W-:Y:S01]  /*6cc0*/  IMAD R3, R0, UR4, RZ ;  /* 0x0000000400037c24 */ /* 0x000fe2000f8e02ff */
[----:B------:R-:W-:Y:S01]  /*6cd0*/  LOP3.LUT P0, RZ, R4, 0x3ff, RZ, 0xc0, !PT ;  /* 0x000003ff04ff7812 */ /* 0x000fe2000780c0ff */
[----:B------:R-:W-:Y:S02]  /*6ce0*/  IMAD R9, R0, UR6, RZ ;  /* 0x0000000600097c24 */ /* 0x000fe4000f8e02ff */
[----:B------:R-:W-:-:S04]  /*6cf0*/  IMAD.WIDE.U32 R4, R24, UR4, RZ ;  /* 0x0000000418047c25 */ /* 0x000fc8000f8e00ff */
[C---:B------:R-:W-:Y:S01]  /*6d00*/  IMAD R3, R24.reuse, UR5, R3 ;  /* 0x0000000518037c24 */ /* 0x040fe2000f8e0203 */
[----:B------:R-:W-:Y:S01]  /*6d10*/  ULDC.64 UR4, c[0x0][0x3e8] ;  /* 0x0000fa0000047ab9 */ /* 0x000fe20000000a00 */
[----:B------:R-:W-:-:S03]  /*6d20*/  IMAD.WIDE.U32 R6, R24, UR6, RZ ;  /* 0x0000000618067c25 */ /* 0x000fc6000f8e00ff */
[----:B------:R-:W-:Y:S01]  /*6d30*/  IADD3 R3, R3, R5, RZ ;  /* 0x0000000503037210 */ /* 0x000fe20007ffe0ff */
[----:B------:R-:W-:Y:S01]  /*6d40*/  IMAD R9, R24, UR7, R9 ;  /* 0x0000000718097c24 */ /* 0x000fe2000f8e0209 */
[----:B------:R-:W-:Y:S01]  /*6d50*/  ULDC.64 UR6, c[0x0][0x400] ;  /* 0x0001000000067ab9 */ /* 0x000fe20000000a00 */
[----:B------:R-:W-:Y:S02]  /*6d60*/  LEA R24, P1, R4, UR4, 0x1 ;  /* 0x0000000404187c11 */ /* 0x000fe4000f8208ff */
[----:B------:R-:W-:Y:S01]  /*6d70*/  IMAD.IADD R29, R9, 0x1, R7 ;  /* 0x00000001091d7824 */ /* 0x000fe200078e0207 */
[----:B------:R-:W-:Y:S02]  /*6d80*/  LEA R28, P2, R6, UR6, 0x1 ;  /* 0x00000006061c7c11 */ /* 0x000fe4000f8408ff */
[----:B------:R-:W-:Y:S02]  /*6d90*/  LEA.HI.X R26, R4, UR5, R3, 0x1, P1 ;  /* 0x00000005041a7c11 */ /* 0x000fe400088f0c03 */
[----:B------:R-:W-:Y:S01]  /*6da0*/  LEA.HI.X R29, R6, UR7, R29, 0x1, P2 ;  /* 0x00000007061d7c11 */ /* 0x000fe200090f0c1d */
[----:B------:R-:W-:Y:S08]  /*6db0*/  @!P0 BRA `(.L_x_3882) ;  /* 0x0000000000408947 */ /* 0x000ff00003800000 */
        /* <DEDUP_REMOVED lines=16> */
.L_x_3882:
[----:B------:R-:W-:Y:S05]  /*6ec0*/  BSYNC B6 ;  /* 0x0000000000067941 */ /* 0x000fea0003800000 */
.L_x_3881:
[----:B------:R-:W-:Y:S01]  /*6ed0*/  ULDC.U8 UR4, c[0x0][0x410] ;  /* 0x0001040000047ab9 */ /* 0x000fe20000000000 */
[----:B------:R-:W-:Y:S01]  /*6ee0*/  BSSY B0, `(.L_x_3883) ;  /* 0x00001fc000007945 */ /* 0x000fe20003800000 */
[----:B------:R-:W-:Y:S01]  /*6ef0*/  ISETP.NE.AND P0, PT, RZ, UR4, PT ;  /* 0x00000004ff007c0c */ /* 0x000fe2000bf05270 */
[----:B------:R-:W-:-:S12]  /*6f00*/  IMAD R4, R25, 0x40, R192 ;  /* 0x0000004019047824 */ /* 0x000fd800078e02c0 */
[----:B------:R-:W-:Y:S05]  /*6f10*/  @!P0 BRA `(.L_x_3884) ;  /* 0x0000001000008947 */ /* 0x000fea0003800000 */
[----:B------:R-:W-:-:S03]  /*6f20*/  UMOV UR4, 0xffffffff ;  /* 0xffffffff00047882 */ /* 0x000fc60000000000 */
[----:B------:R-:W-:Y:S05]  /*6f30*/  BRA.DIV UR4, `(.L_x_3885) ;  /* 0x0000010204c47947 */ /* 0x000fea000b800000 */
[----:B------:R0:W1:Y:S04]  /*6f40*/  SHFL.IDX PT, R3, R26, RZ, 0x1c1f ;  /* 0x001c1fff1a037589 */ /* 0x00006800000e0000 */
[----:B------:R0:W2:Y:S04]  /*6f50*/  SHFL.IDX PT, R0, R24, RZ, 0x1c1f ;  /* 0x001c1fff18007589 */ /* 0x0000a800000e0000 */
[----:B------:R0:W3:Y:S04]  /*6f60*/  SHFL.IDX PT, R5, R29, RZ, 0x1c1f ;  /* 0x001c1fff1d057589 */ /* 0x0000e800000e0000 */
[----:B------:R0:W4:Y:S02]  /*6f70*/  SHFL.IDX PT, R14, R28, RZ, 0x1c1f ;  /* 0x001c1fff1c0e7589 */ /* 0x00012400000e0000 */
.L_x_4093:
[----:B------:R-:W5:Y:S01]  /*6f80*/  LDL R9, [R1+0x34] ;  /* 0x0000340001097983 */ /* 0x000f620000100800 */
[----:B------:R-:W-:Y:S01]  /*6f90*/  ULDC UR4, c[0x0][0x448] ;  /* 0x0001120000047ab9 */ /* 0x000fe20000000800 */
[----:B------:R-:W-:Y:S01]  /*6fa0*/  IMAD.SHL.U32 R6, R194, 0x40, RZ ;  /* 0x00000040c2067824 */ /* 0x000fe200078e00ff */
[----:B------:R-:W-:Y:S01]  /*6fb0*/  BSSY B1, `(.L_x_3886) ;  /* 0x0000024000017945 */ /* 0x000fe20003800000 */
[----:B0-----:R-:W-:Y:S01]  /*6fc0*/  IMAD R26, R27, UR4, RZ ;  /* 0x000000041b1a7c24 */ /* 0x001fe2000f8e02ff */
[----:B------:R-:W-:Y:S02]  /*6fd0*/  CS2R R10, SRZ ;  /* 0x00000000000a7805 */ /* 0x000fe4000001ff00 */
[----:B------:R-:W-:Y:S02]  /*6fe0*/  CS2R R12, SRZ ;  /* 0x00000000000c7805 */ /* 0x000fe4000001ff00 */
[----:B------:R-:W-:Y:S02]  /*6ff0*/  LOP3.LUT R7, R6, 0x1c0, RZ, 0xc0, !PT ;  /* 0x000001c006077812 */ /* 0x000fe400078ec0ff */
[----:B------:R-:W-:Y:S01]  /*7000*/  ISETP.GE.AND P0, PT, R4, R26, PT ;  /* 0x0000001a0400720c */ /* 0x000fe20003f06270 */
[----:B------:R-:W-:Y:S01]  /*7010*/  IMAD R26, R25, -0x40, R26 ;  /* 0xffffffc0191a7824 */ /* 0x000fe200078e021a */
[----:B------:R-:W-:-:S02]  /*7020*/  LOP3.LUT R8, R7, 0x18, R16, 0xf8, !PT ;  /* 0x0000001807087812 */ /* 0x000fc400078ef810 */
[----:B------:R-:W-:-:S04]  /*7030*/  SHF.R.U32.HI R7, RZ, 0x3, R7 ;  /* 0x00000003ff077819 */ /* 0x000fc80000011607 */
[----:B------:R-:W-:Y:S02]  /*7040*/  LOP3.LUT R28, R8, R7, RZ, 0x3c, !PT ;  /* 0x00000007081c7212 */ /* 0x000fe400078e3cff */
[----:B-----5:R-:W-:-:S04]  /*7050*/  LEA.HI R6, R9, R9, RZ, 0x1 ;  /* 0x0000000909067211 */ /* 0x020fc800078f08ff */
[----:B------:R-:W-:Y:S02]  /*7060*/  LOP3.LUT R4, R6, 0xfffffffe, RZ, 0xc0, !PT ;  /* 0xfffffffe06047812 */ /* 0x000fe400078ec0ff */
[----:B------:R-:W-:-:S03]  /*7070*/  CS2R R6, SRZ ;  /* 0x0000000000067805 */ /* 0x000fc6000001ff00 */
[----:B------:R-:W-:Y:S01]  /*7080*/  IMAD.IADD R27, R9, 0x1, -R4 ;  /* 0x00000001091b7824 */ /* 0x000fe200078e0a04 */
[----:B------:R-:W-:Y:S01]  /*7090*/  CS2R R8, SRZ ;  /* 0x0000000000087805 */ /* 0x000fe2000001ff00 */
[----:B------:R-:W-:Y:S06]  /*70a0*/  @P0 BRA `(.L_x_3887) ;  /* 0x0000000000500947 */ /* 0x000fec0003800000 */
[----:B------:R-:W4:Y:S01]  /*70b0*/  LDL R30, [R1+0x48] ;  /* 0x00004800011e7983 */ /* 0x000f220000100800 */
[----:B------:R-:W-:-:S03]  /*70c0*/  ULDC UR4, c[0x0][0x3f4] ;  /* 0x0000fd0000047ab9 */ /* 0x000fc60000000800 */
[----:B------:R-:W4:Y:S01]  /*70d0*/  LDL R29, [R1+0x44] ;  /* 0x00004400011d7983 */ /* 0x000f220000100800 */
[----:B------:R-:W-:Y:S01]  /*70e0*/  ISETP.GE.AND P3, PT, R197, UR4, PT ;  /* 0x00000004c5007c0c */ /* 0x000fe2000bf66270 */
[----:B--2---:R-:W-:Y:S01]  /*70f0*/  IMAD.MOV.U32 R6, RZ, RZ, R0 ;  /* 0x000000ffff067224 */ /* 0x004fe200078e0000 */
[----:B------:R-:W-:Y:S01]  /*7100*/  ISETP.GE.AND P2, PT, R184, UR4, PT ;  /* 0x00000004b8007c0c */ /* 0x000fe2000bf46270 */
[----:B-1----:R-:W-:Y:S02]  /*7110*/  IMAD.MOV.U32 R7, RZ, RZ, R3 ;  /* 0x000000ffff077224 */ /* 0x002fe400078e0003 */
[----:B---3--:R-:W-:Y:S01]  /*7120*/  IMAD.MOV.U32 R15, RZ, RZ, R5 ;  /* 0x000000ffff0f7224 */ /* 0x008fe200078e0005 */
[----:B------:R-:W-:-:S09]  /*7130*/  CS2R R10, SRZ ;  /* 0x00000000000a7805 */ /* 0x000fd2000001ff00 */
[----:B------:R-:W-:Y:S01]  /*7140*/  @!P2 IMAD.WIDE R20, R184, 0x2, R6 ;  /* 0x00000002b814a825 */ /* 0x000fe200078e0206 */
[----:B------:R-:W-:-:S04]  /*7150*/  CS2R R6, SRZ ;  /* 0x0000000000067805 */ /* 0x000fc8000001ff00 */
[----:B------:R0:W5:Y:S01]  /*7160*/  @!P2 LD.E.64 R12, desc[UR40][R20.64] ;  /* 0x00000028140ca980 */ /* 0x000162000c101b00 */
[-C--:B----4-:R-:W-:Y:S02]  /*7170*/  @!P3 IADD3 R24, P0, R0, R30.reuse, RZ ;  /* 0x0000001e0018b210 */ /* 0x090fe40007f1e0ff */
[----:B------:R-:W-:Y:S01]  /*7180*/  @!P3 IADD3 R4, P1, R14, R30, RZ ;  /* 0x0000001e0e04b210 */ /* 0x000fe20007f3e0ff */
[----:B------:R-:W-:-:S03]  /*7190*/  @!P2 IMAD.WIDE R14, R184, 0x2, R14 ;  /* 0x00000002b80ea825 */ /* 0x000fc600078e020e */
[----:B------:R-:W-:Y:S01]  /*71a0*/  @!P3 IADD3.X R5, R5, R29, RZ, P1, !PT ;  /* 0x0000001d0505b210 */ /* 0x000fe20000ffe4ff */
[----:B------:R-:W-:Y:S01]  /*71b0*/  @!P3 IMAD.X R25, R3, 0x1, R29, P0 ;  /* 0x000000010319b824 */ /* 0x000fe200000e061d */
[----:B------:R0:W5:Y:S04]  /*71c0*/  @!P2 LD.E.64 R8, desc[UR40][R14.64] ;  /* 0x000000280e08a980 */ /* 0x000168000c101b00 */
[----:B------:R0:W5:Y:S04]  /*71d0*/  @!P3 LD.E.64 R10, desc[UR40][R24.64] ;  /* 0x00000028180ab980 */ /* 0x000168000c101b00 */
[----:B------:R0:W5:Y:S02]  /*71e0*/  @!P3 LD.E.64 R6, desc[UR40][R4.64] ;  /* 0x000000280406b980 */ /* 0x000164000c101b00 */
.L_x_3887:
[----:B------:R-:W-:Y:S05]  /*71f0*/  BSYNC B1 ;  /* 0x0000000000017941 */ /* 0x000fea0003800000 */
.L_x_3886:
[----:B0--3--:R-:W-:Y:S01]  /*7200*/  SHF.L.U32 R5, R27, 0x1f, RZ ;  /* 0x0000001f1b057819 */ /* 0x009fe200000006ff */
[----:B-1----:R-:W-:Y:S01]  /*7210*/  IMAD R3, R213, 0x200, R28 ;  /* 0x00000200d5037824 */ /* 0x002fe200078e021c */
[----:B------:R-:W-:Y:S01]  /*7220*/  LOP3.LUT P1, RZ, R194, 0x4, RZ, 0xc0, !PT ;  /* 0x00000004c2ff7812 */ /* 0x000fe2000782c0ff */
[----:B-----5:R-:W-:Y:S01]  /*7230*/  IMAD.MOV.U32 R29, RZ, RZ, R12 ;  /* 0x000000ffff1d7224 */ /* 0x020fe200078e000c */
[----:B------:R-:W0:Y:S01]  /*7240*/  SYNCS.PHASECHK.TRANS64.TRYWAIT P0, [R2+URZ+0x28c00], R5 ;  /* 0x028c0005020075a7 */ /* 0x000e22000800017f */
[----:B------:R-:W-:Y:S01]  /*7250*/  IMAD R3, R3, 0x2, R2 ;  /* 0x0000000203037824 */ /* 0x000fe200078e0202 */
[----:B------:R-:W-:Y:S01]  /*7260*/  SHF.R.U64 R32, R12, 0x10, R13 ;  /* 0x000000100c207819 */ /* 0x000fe2000000120d */
[----:B------:R-:W-:Y:S01]  /*7270*/  IMAD.MOV.U32 R28, RZ, RZ, R10 ;  /* 0x000000ffff1c7224 */ /* 0x000fe200078e000a */
[----:B------:R-:W-:Y:S01]  /*7280*/  SHF.R.U64 R33, R10, 0x10, R11 ;  /* 0x000000100a217819 */ /* 0x000fe2000000120b */
[----:B------:R-:W-:Y:S01]  /*7290*/  IMAD.MOV.U32 R31, RZ, RZ, R8 ;  /* 0x000000ffff1f7224 */ /* 0x000fe200078e0008 */
[----:B------:R-:W-:Y:S01]  /*72a0*/  SHF.R.U64 R34, R8, 0x10, R9 ;  /* 0x0000001008227819 */ /* 0x000fe20000001209 */
[--C-:B----4-:R-:W-:Y:S01]  /*72b0*/  IMAD.MOV.U32 R14, RZ, RZ, R13.reuse ;  /* 0x000000ffff0e7224 */ /* 0x110fe200078e000d */
[----:B------:R-:W-:Y:S01]  /*72c0*/  SHF.R.U32.HI R13, RZ, 0x10, R13 ;  /* 0x00000010ff0d7819 */ /* 0x000fe2000001160d */
[--C-:B------:R-:W-:Y:S01]  /*72d0*/  IMAD.MOV.U32 R12, RZ, RZ, R11.reuse ;  /* 0x000000ffff0c7224 */ /* 0x100fe200078e000b */
[----:B------:R-:W-:Y:S01]  /*72e0*/  SHF.R.U32.HI R11, RZ, 0x10, R11 ;  /* 0x00000010ff0b7819 */ /* 0x000fe2000001160b */
[--C-:B------:R-:W-:Y:S01]  /*72f0*/  IMAD.MOV.U32 R10, RZ, RZ, R9.reuse ;  /* 0x000000ffff0a7224 */ /* 0x100fe200078e0009 */
[----:B------:R-:W-:Y:S01]  /*7300*/  SHF.R.U32.HI R9, RZ, 0x10, R9 ;  /* 0x00000010ff097819 */ /* 0x000fe20000011609 */
[C---:B------:R-:W-:Y:S01]  /*7310*/  VIADD R4, R3.reuse, 0x20400 ;  /* 0x0002040003047836 */ /* 0x040fe20000000000 */
[----:B------:R-:W-:Y:S01]  /*7320*/  MOV R30, R6 ;  /* 0x00000006001e7202 */ /* 0x000fe20000000f00 */
[--C-:B------:R-:W-:Y:S01]  /*7330*/  IMAD.MOV.U32 R8, RZ, RZ, R7.reuse ;  /* 0x000000ffff087224 */ /* 0x100fe200078e0007 */
[----:B------:R-:W-:Y:S01]  /*7340*/  VIMNMX R27, R26, 0x40, PT ;  /* 0x000000401a1b7848 */ /* 0x000fe20003fe0100 */
[----:B------:R-:W-:Y:S01]  /*7350*/  BSSY B1, `(.L_x_3888) ;  /* 0x000000e000017945 */ /* 0x000fe20003800000 */
[----:B--2---:R-:W-:Y:S01]  /*7360*/  VIADD R0, R3, 0x20440 ;  /* 0x0002044003007836 */ /* 0x004fe20000000000 */
[--C-:B------:R-:W-:Y:S01]  /*7370*/  SHF.R.U64 R35, R6, 0x10, R7.reuse ;  /* 0x0000001006237819 */ /* 0x100fe20000001207 */
[----:B------:R-:W-:Y:S01]  /*7380*/  @P1 VIADD R0, R4, 0xffffffc0 ;  /* 0xffffffc004001836 */ /* 0x000fe20000000000 */
[----:B------:R-:W-:-:S02]  /*7390*/  SHF.R.U32.HI R6, RZ, 0x10, R7 ;  /* 0x00000010ff067819 */ /* 0x000fc40000011607 */
        /* <DEDUP_REMOVED lines=9> */
.L_x_4094:
[----:B------:R-:W-:Y:S05]  /*7430*/  BSYNC B1 ;  /* 0x0000000000017941 */ /* 0x000fea0003800000 */
.L_x_3888:
[----:B------:R-:W-:Y:S01]  /*7440*/  BSSY B1, `(.L_x_3890) ;  /* 0x0000056000017945 */ /* 0x000fe20003800000 */
[----:B------:R-:W-:-:S03]  /*7450*/  PRMT R35, R35, 0x5410, R6 ;  /* 0x0000541023237816 */ /* 0x000fc60000000006 */
[----:B------:R-:W-:Y:S05]  /*7460*/  @P1 BRA `(.L_x_3891) ;  /* 0x00000004004c1947 */ /* 0x000fea0003800000 */
[----:B------:R-:W1:Y:S01]  /*7470*/  LDC R4, c[0x0][0x3f4] ;  /* 0x0000fd00ff047b82 */ /* 0x000e620000000800 */
[----:B------:R-:W-:Y:S01]  /*7480*/  BSSY B2, `(.L_x_3892) ;  /* 0x000002a000027945 */ /* 0x000fe20003800000 */
[-C--:B-1----:R-:W-:Y:S02]  /*7490*/  ISETP.GE.AND P0, PT, R184, R4.reuse, PT ;  /* 0x00000004b800720c */ /* 0x082fe40003f06270 */
[----:B------:R-:W-:-:S11]  /*74a0*/  ISETP.GE.AND P1, PT, R197, R4, PT ;  /* 0x00000004c500720c */ /* 0x000fd60003f26270 */
        /* <DEDUP_REMOVED lines=39> */
.L_x_3893:
[----:B------:R-:W-:Y:S05]  /*7720*/  BSYNC B2 ;  /* 0x0000000000027941 */ /* 0x000fea0003800000 */
.L_x_3892:
[----:B------:R-:W-:Y:S05]  /*7730*/  @P1 BRA `(.L_x_3891) ;  /* 0x0000000000981947 */ /* 0x000fea0003800000 */
[----:B01----:R-:W0:Y:S01]  /*7740*/  LDS.128 R4, [R0] ;  /* 0x0000000000047984 */ /* 0x003e220000000c00 */
        /* <DEDUP_REMOVED lines=37> */
.L_x_3891:
[----:B------:R-:W-:Y:S05]  /*79a0*/  BSYNC B1 ;  /* 0x0000000000017941 */ /* 0x000fea0003800000 */
.L_x_3890:
[----:B-12---:R-:W-:-:S05]  /*79b0*/  VIADD R4, R192, 0x20 ;  /* 0x00000020c0047836 */ /* 0x006fca0000000000 */
[----:B------:R-:W-:-:S13]  /*79c0*/  ISETP.GE.AND P0, PT, R4, R27, PT ;  /* 0x0000001b0400720c */ /* 0x000fda0003f06270 */
        /* <DEDUP_REMOVED lines=8> */
[--C-:B------:R-:W-:Y:S02]  /*7a50*/  HADD2.F32 R20, -RZ, R31.reuse.H0_H0 ;  /* 0x2000001fff147230 */ /* 0x100fe40000004100 */
[----:B------:R-:W-:Y:S02]  /*7a60*/  HADD2.F32 R25, -RZ, R34.H0_H0 ;  /* 0x20000022ff197230 */ /* 0x000fe40000004100 */
[----:B------:R-:W-:Y:S02]  /*7a70*/  HADD2.F32 R21, -RZ, R32.H0_H0 ;  /* 0x20000020ff157230 */ /* 0x000fe40000004100 */
[----:B------:R-:W-:Y:S02]  /*7a80*/  HADD2.F32 R24, -RZ, R31.H1_H1 ;  /* 0x3000001fff187230 */ /* 0x000fe40000004100 */
[----:B------:R-:W-:-:S02]  /*7a90*/  HADD2.F32 R27, -RZ, R34.H1_H1 ;  /* 0x30000022ff1b7230 */ /* 0x000fc40000004100 */
[--C-:B0-----:R-:W-:Y:S02]  /*7aa0*/  HADD2.F32 R8, -RZ, R4.reuse.H0_H0 ;  /* 0x20000004ff087230 */ /* 0x101fe40000004100 */
[----:B------:R-:W-:Y:S02]  /*7ab0*/  HADD2.F32 R4, -RZ, R4.H1_H1 ;  /* 0x30000004ff047230 */ /* 0x000fe40000004100 */
[--C-:B------:R-:W-:Y:S02]  /*7ac0*/  HADD2.F32 R9, -RZ, R5.reuse.H0_H0 ;  /* 0x20000005ff097230 */ /* 0x100fe40000004100 */
[----:B------:R-:W-:Y:S02]  /*7ad0*/  HADD2.F32 R5, -RZ, R5.H1_H1 ;  /* 0x30000005ff057230 */ /* 0x000fe40000004100 */
[-C--:B------:R-:W-:Y:S01]  /*7ae0*/  FMUL.FTZ R13, R20, R4.reuse ;  /* 0x00000004140d7220 */ /* 0x080fe20000410000 */
[----:B------:R-:W-:Y:S01]  /*7af0*/  FMUL.FTZ R15, R14, R4 ;  /* 0x000000040e0f7220 */ /* 0x000fe20000410000 */
[----:B------:R-:W-:-:S02]  /*7b00*/  HADD2.F32 R10, -RZ, R6.H0_H0 ;  /* 0x20000006ff0a7230 */ /* 0x000fc40000004100 */
[-C--:B------:R-:W-:Y:S01]  /*7b10*/  FMUL.FTZ R12, R25, R5.reuse ;  /* 0x00000005190c7220 */ /* 0x080fe20000410000 */
[-C--:B------:R-:W-:Y:S01]  /*7b20*/  FFMA.FTZ R4, R14, R8.reuse, -R13 ;  /* 0x000000080e047223 */ /* 0x080fe2000001080d */
[----:B------:R-:W-:Y:S01]  /*7b30*/  FFMA.FTZ R15, R20, R8, R15 ;  /* 0x00000008140f7223 */ /* 0x000fe2000001000f */
[C---:B------:R-:W-:Y:S01]  /*7b40*/  FMUL.FTZ R8, R21.reuse, R5 ;  /* 0x0000000515087220 */ /* 0x040fe20000410000 */
[--C-:B------:R-:W-:Y:S02]  /*7b50*/  HADD2.F32 R11, -RZ, R7.reuse.H0_H0 ;  /* 0x20000007ff0b7230 */ /* 0x100fe40000004100 */
[-C--:B------:R-:W-:Y:S01]  /*7b60*/  FFMA.FTZ R5, R21, R9.reuse, -R12 ;  /* 0x0000000915057223 */ /* 0x080fe2000001080c */
[----:B------:R-:W-:Y:S02]  /*7b70*/  HADD2.F32 R6, -RZ, R6.H1_H1 ;  /* 0x30000006ff067230 */ /* 0x000fe40000004100 */
[----:B------:R-:W-:Y:S01]  /*7b80*/  FFMA.FTZ R8, R25, R9, R8 ;  /* 0x0000000919087223 */ /* 0x000fe20000010008 */
[----:B------:R-:W-:Y:S01]  /*7b90*/  HADD2.F32 R7, -RZ, R7.H1_H1 ;  /* 0x30000007ff077230 */ /* 0x000fe20000004100 */
[----:B------:R-:W-:Y:S01]  /*7ba0*/  F2FP.F16.F32.PACK_AB R4, R15, R4 ;  /* 0x000000040f04723e */ /* 0x000fe200000000ff */
[----:B------:R-:W-:-:S02]  /*7bb0*/  HADD2.F32 R20, -RZ, R29.H1_H1 ;  /* 0x3000001dff147230 */ /* 0x000fc40000004100 */
[-C--:B------:R-:W-:Y:S01]  /*7bc0*/  FMUL.FTZ R9, R24, R6.reuse ;  /* 0x0000000618097220 */ /* 0x080fe20000410000 */
[----:B------:R-:W-:Y:S02]  /*7bd0*/  HADD2.F32 R21, -RZ, R32.H1_H1 ;  /* 0x30000020ff157230 */ /* 0x000fe40000004100 */
[----:B------:R-:W-:Y:S01]  /*7be0*/  FMUL.FTZ R12, R27, R7 ;  /* 0x000000071b0c7220 */ /* 0x000fe20000410000 */
[----:B------:R-:W-:Y:S01]  /*7bf0*/  F2FP.F16.F32.PACK_AB R5, R8, R5 ;  /* 0x000000050805723e */ /* 0x000fe200000000ff */
[C---:B------:R-:W-:Y:S01]  /*7c00*/  FMUL.FTZ R13, R20.reuse, R6 ;  /* 0x00000006140d7220 */ /* 0x040fe20000410000 */
[-C--:B------:R-:W-:Y:S01]  /*7c10*/  FFMA.FTZ R6, R20, R10.reuse, -R9 ;  /* 0x0000000a14067223 */ /* 0x080fe20000010809 */
[C---:B------:R-:W-:Y:S01]  /*7c20*/  FMUL.FTZ R14, R21.reuse, R7 ;  /* 0x00000007150e7220 */ /* 0x040fe20000410000 */
[-C--:B------:R-:W-:Y:S01]  /*7c30*/  FFMA.FTZ R7, R21, R11.reuse, -R12 ;  /* 0x0000000b15077223 */ /* 0x080fe2000001080c */
[----:B------:R-:W-:Y:S02]  /*7c40*/  FFMA.FTZ R13, R24, R10, R13 ;  /* 0x0000000a180d7223 */ /* 0x000fe4000001000d */
[----:B------:R-:W-:-:S03]  /*7c50*/  FFMA.FTZ R14, R27, R11, R14 ;  /* 0x0000000b1b0e7223 */ /* 0x000fc6000001000e */
[----:B------:R-:W-:Y:S02]  /*7c60*/  F2FP.F16.F32.PACK_AB R6, R13, R6 ;  /* 0x000000060d06723e */ /* 0x000fe400000000ff */
[----:B------:R-:W-:-:S05]  /*7c70*/  F2FP.F16.F32.PACK_AB R7, R14, R7 ;  /* 0x000000070e07723e */ /* 0x000fca00000000ff */
[----:B------:R1:W-:Y:S02]  /*7c80*/  STS.128 [R3+0x21400], R4 ;  /* 0x0214000403007388 */ /* 0x0003e40000000c00 */
.L_x_3896:
[----:B------:R-:W-:Y:S05]  /*7c90*/  BSYNC B1 ;  /* 0x0000000000017941 */ /* 0x000fea0003800000 */
.L_x_3895:
[----:B------:R-:W-:Y:S05]  /*7ca0*/  @P1 BRA `(.L_x_3894) ;  /* 0x00000010007c1947 */ /* 0x000fea0003800000 */
[----:B01----:R-:W0:Y:S01]  /*7cb0*/  LDS.128 R4, [R0+0x1000] ;  /* 0x0010000000047984 */ /* 0x003e220000000c00 */
[----:B------:R-:W-:Y:S02]  /*7cc0*/  HADD2.F32 R15, -RZ, R30.H0_H0 ;  /* 0x2000001eff0f7230 */ /* 0x000fe40000004100 */
[----:B------:R-:W-:Y:S02]  /*7cd0*/  HADD2.F32 R13, -RZ, R28.H0_H0 ;  /* 0x2000001cff0d7230 */ /* 0x000fe40000004100 */
        /* <DEDUP_REMOVED lines=11> */
[----:B------:R-:W-:Y:S01]  /*7d90*/  FMUL.FTZ R11, R24, R5 ;  /* 0x00000005180b7220 */ /* 0x000fe20000410000 */
[----:B------:R-:W-:Y:S01]  /*7da0*/  FFMA.FTZ R4, R13, R3, -R12 ;  /* 0x000000030d047223 */ /* 0x000fe2000001080c */
[--C-:B------:R-:W-:Y:S02]  /*7db0*/  HADD2.F32 R10, -RZ, R7.reuse.H0_H0 ;  /* 0x20000007ff0a7230 */ /* 0x100fe40000004100 */
[C---:B------:R-:W-:Y:S01]  /*7dc0*/  FMUL.FTZ R13, R20.reuse, R5 ;  /* 0x00000005140d7220 */ /* 0x040fe20000410000 */
[----:B------:R-:W-:Y:S02]  /*7dd0*/  HADD2.F32 R6, -RZ, R6.H1_H1 ;  /* 0x30000006ff067230 */ /* 0x000fe40000004100 */
[----:B------:R-:W-:Y:S01]  /*7de0*/  FFMA.FTZ R3, R15, R3, R14 ;  /* 0x000000030f037223 */ /* 0x000fe2000001000e */
[----:B------:R-:W-:Y:S02]  /*7df0*/  HADD2.F32 R7, -RZ, R7.H1_H1 ;  /* 0x30000007ff077230 */ /* 0x000fe40000004100 */
[----:B------:R-:W-:Y:S01]  /*7e00*/  FFMA.FTZ R5, R20, R8, -R11 ;  /* 0x0000000814057223 */ /* 0x000fe2000001080b */
[----:B------:R-:W-:-:S02]  /*7e10*/  HADD2.F32 R15, -RZ, R28.H1_H1 ;  /* 0x3000001cff0f7230 */ /* 0x000fc40000004100 */
[----:B------:R-:W-:Y:S01]  /*7e20*/  FFMA.FTZ R8, R24, R8, R13 ;  /* 0x0000000818087223 */ /* 0x000fe2000001000d */
[----:B------:R-:W-:Y:S02]  /*7e30*/  HADD2.F32 R20, -RZ, R33.H1_H1 ;  /* 0x30000021ff147230 */ /* 0x000fe40000004100 */
[-C--:B------:R-:W-:Y:S01]  /*7e40*/  FMUL.FTZ R12, R21, R6.reuse ;  /* 0x00000006150c7220 */ /* 0x080fe20000410000 */
[-C--:B------:R-:W-:Y:S01]  /*7e50*/  FMUL.FTZ R11, R26, R7.reuse ;  /* 0x000000071a0b7220 */ /* 0x080fe20000410000 */
[----:B------:R-:W-:Y:S01]  /*7e60*/  FMUL.FTZ R14, R15, R6 ;  /* 0x000000060f0e7220 */ /* 0x000fe20000410000 */
[----:B------:R-:W-:Y:S01]  /*7e70*/  F2FP.F16.F32.PACK_AB R4, R3, R4 ;  /* 0x000000040304723e */ /* 0x000fe200000000ff */
[C---:B------:R-:W-:Y:S01]  /*7e80*/  FMUL.FTZ R13, R20.reuse, R7 ;  /* 0x00000007140d7220 */ /* 0x040fe20000410000 */
[-C--:B------:R-:W-:Y:S01]  /*7e90*/  FFMA.FTZ R6, R15, R9.reuse, -R12 ;  /* 0x000000090f067223 */ /* 0x080fe2000001080c */
[-C--:B------:R-:W-:Y:S01]  /*7ea0*/  FFMA.FTZ R7, R20, R10.reuse, -R11 ;  /* 0x0000000a14077223 */ /* 0x080fe2000001080b */
[----:B------:R-:W-:Y:S01]  /*7eb0*/  FFMA.FTZ R9, R21, R9, R14 ;  /* 0x0000000915097223 */ /* 0x000fe2000001000e */
[----:B------:R-:W-:Y:S01]  /*7ec0*/  FFMA.FTZ R10, R26, R10, R13 ;  /* 0x0000000a1a0a7223 */ /* 0x000fe2000001000d */
[----:B------:R-:W-:-:S03]  /*7ed0*/  F2FP.F16.F32.PACK_AB R5, R8, R5 ;  /* 0x000000050805723e */ /* 0x000fc600000000ff */
[----:B------:R-:W-:Y:S02]  /*7ee0*/  F2FP.F16.F32.PACK_AB R6, R9, R6 ;  /* 0x000000060906723e */ /* 0x000fe400000000ff */
[----:B------:R-:W-:-:S05]  /*7ef0*/  F2FP.F16.F32.PACK_AB R7, R10, R7 ;  /* 0x000000070a07723e */ /* 0x000fca00000000ff */
[----:B------:R4:W-:Y:S01]  /*7f00*/  STS.128 [R0+0x1000], R4 ;  /* 0x0010000400007388 */ /* 0x0009e20000000c00 */
[----:B------:R-:W-:Y:S05]  /*7f10*/  BRA `(.L_x_3894) ;  /* 0x0000000c00e07947 */ /* 0x000fea0003800000 */
.L_x_3884:
[----:B------:R-:W-:-:S03]  /*7f20*/  UMOV UR4, 0xffffffff ;  /* 0xffffffff00047882 */ /* 0x000fc60000000000 */
[----:B------:R-:W-:Y:S05]  /*7f30*/  BRA.DIV UR4, `(.L_x_3897) ;  /* 0x000000f604487947 */ /* 0x000fea000b800000 */
[----:B------:R0:W1:Y:S04]  /*7f40*/  SHFL.IDX PT, R0, R26, RZ, 0x1c1f ;  /* 0x001c1fff1a007589 */ /* 0x00006800000e0000 */
[----:B------:R0:W2:Y:S04]  /*7f50*/  SHFL.IDX PT, R3, R24, RZ, 0x1c1f ;  /* 0x001c1fff18037589 */ /* 0x0000a800000e0000 */
[----:B------:R0:W3:Y:S04]  /*7f60*/  SHFL.IDX PT, R20, R29, RZ, 0x1c1f ;  /* 0x001c1fff1d147589 */ /* 0x0000e800000e0000 */
[----:B------:R0:W4:Y:S02]  /*7f70*/  SHFL.IDX PT, R14, R28, RZ, 0x1c1f ;  /* 0x001c1fff1c0e7589 */ /* 0x00012400000e0000 */
.L_x_4100:
[----:B------:R-:W5:Y:S01]  /*7f80*/  LDL R6, [R1+0x34] ;  /* 0x0000340001067983 */ /* 0x000f620000100800 */
[----:B------:R-:W-:Y:S01]  /*7f90*/  ULDC UR4, c[0x0][0x448] ;  /* 0x0001120000047ab9 */ /* 0x000fe20000000800 */
[----:B------:R-:W-:Y:S01]  /*7fa0*/  BSSY B1, `(.L_x_3898) ;  /* 0x0000019000017945 */ /* 0x000fe20003800000 */
[----:B------:R-:W-:Y:S01]  /*7fb0*/  IMAD R21, R27, UR4, RZ ;  /* 0x000000041b157c24 */ /* 0x000fe2000f8e02ff */
[----:B------:R-:W-:Y:S02]  /*7fc0*/  CS2R R8, SRZ ;  /* 0x0000000000087805 */ /* 0x000fe4000001ff00 */
[----:B------:R-:W-:Y:S02]  /*7fd0*/  CS2R R10, SRZ ;  /* 0x00000000000a7805 */ /* 0x000fe4000001ff00 */
[----:B------:R-:W-:Y:S01]  /*7fe0*/  ISETP.GE.AND P0, PT, R4, R21, PT ;  /* 0x000000150400720c */ /* 0x000fe20003f06270 */
[----:B------:R-:W-:Y:S01]  /*7ff0*/  IMAD R21, R25, -0x40, R21 ;  /* 0xffffffc019157824 */ /* 0x000fe200078e0215 */
[----:B-----5:R-:W-:-:S04]  /*8000*/  LEA.HI R5, R6, R6, RZ, 0x1 ;  /* 0x0000000606057211 */ /* 0x020fc800078f08ff */
[----:B------:R-:W-:-:S05]  /*8010*/  LOP3.LUT R5, R5, 0xfffffffe, RZ, 0xc0, !PT ;  /* 0xfffffffe05057812 */ /* 0x000fca00078ec0ff */
[----:B------:R-:W-:Y:S01]  /*8020*/  IMAD.IADD R25, R6, 0x1, -R5 ;  /* 0x0000000106197824 */ /* 0x000fe200078e0a05 */
[----:B------:R-:W-:Y:S02]  /*8030*/  CS2R R4, SRZ ;  /* 0x0000000000047805 */ /* 0x000fe4000001ff00 */
[----:B------:R-:W-:Y:S02]  /*8040*/  CS2R R6, SRZ ;  /* 0x0000000000067805 */ /* 0x000fe4000001ff00 */
[----:B------:R-:W-:Y:S01]  /*8050*/  SHF.L.U32 R25, R25, 0x1f, RZ ;  /* 0x0000001f19197819 */ /* 0x000fe200000006ff */
[----:B------:R-:W-:Y:S06]  /*8060*/  @P0 BRA `(.L_x_3899) ;  /* 0x0000000000300947 */ /* 0x000fec0003800000 */
[----:B------:R-:W-:Y:S01]  /*8070*/  ULDC UR4, c[0x0][0x3f4] ;  /* 0x0000fd0000047ab9 */ /* 0x000fe20000000800 */
[C---:B------:R-:W-:Y:S01]  /*8080*/  IMAD.SHL.U32 R15, R16.reuse, 0x2, RZ ;  /* 0x00000002100f7824 */ /* 0x040fe200078e00ff */
[C---:B------:R-:W-:Y:S02]  /*8090*/  ISETP.GE.AND P2, PT, R16.reuse, UR4, PT ;  /* 0x0000000410007c0c */ /* 0x040fe4000bf46270 */
[----:B------:R-:W-:Y:S02]  /*80a0*/  SHF.L.U64.HI R5, R16, 0x1, R17 ;  /* 0x0000000110057819 */ /* 0x000fe40000010211 */
[-C--:B--2---:R-:W-:Y:S02]  /*80b0*/  IADD3 R12, P0, R3, R15.reuse, RZ ;  /* 0x0000000f030c7210 */ /* 0x084fe40007f1e0ff */
[----:B----4-:R-:W-:-:S03]  /*80c0*/  IADD3 R14, P1, R14, R15, RZ ;  /* 0x0000000f0e0e7210 */ /* 0x010fc60007f3e0ff */
[----:B-1----:R-:W-:Y:S01]  /*80d0*/  IMAD.X R13, R0, 0x1, R5, P0 ;  /* 0x00000001000d7824 */ /* 0x002fe200000e0605 */
[----:B---3--:R-:W-:Y:S02]  /*80e0*/  IADD3.X R15, R20, R5, RZ, P1, !PT ;  /* 0x00000005140f7210 */ /* 0x008fe40000ffe4ff */
[----:B------:R-:W-:Y:S01]  /*80f0*/  CS2R R4, SRZ ;  /* 0x0000000000047805 */ /* 0x000fe2000001ff00 */
[----:B------:R-:W-:Y:S06]  /*8100*/  @P2 BRA `(.L_x_3899) ;  /* 0x0000000000082947 */ /* 0x000fec0003800000 */
[----:B------:R1:W5:Y:S04]  /*8110*/  LD.E.128 R4, desc[UR40][R12.64] ;  /* 0x000000280c047980 */ /* 0x000368000c101d00 */
[----:B------:R1:W5:Y:S02]  /*8120*/  LD.E.128 R8, desc[UR40][R14.64] ;  /* 0x000000280e087980 */ /* 0x000364000c101d00 */
.L_x_3899:
[----:B------:R-:W-:Y:S05]  /*8130*/  BSYNC B1 ;  /* 0x0000000000017941 */ /* 0x000fea0003800000 */
.L_x_3898:
[----:B------:R-:W0:Y:S01]  /*8140*/  SYNCS.PHASECHK.TRANS64.TRYWAIT P1, [R2+URZ+0x28c00], R25 ;  /* 0x028c0019020075a7 */ /* 0x000e22000802017f */
[----:B-----5:R-:W-:Y:S01]  /*8150*/  IMAD.MOV.U32 R38, RZ, RZ, R4 ;  /* 0x000000ffff267224 */ /* 0x020fe200078e0004 */
[--C-:B-1----:R-:W-:Y:S01]  /*8160*/  SHF.R.U64 R12, R4, 0x10, R5.reuse ;  /* 0x00000010040c7819 */ /* 0x102fe20000001205 */
[--C-:B------:R-:W-:Y:S01]  /*8170*/  IMAD.MOV.U32 R0, RZ, RZ, R5.reuse ;  /* 0x000000ffff007224 */ /* 0x100fe200078e0005 */
[----:B------:R-:W-:Y:S01]  /*8180*/  SHF.R.U32.HI R42, RZ, 0x10, R5 ;  /* 0x00000010ff2a7819 */ /* 0x000fe20000011605 */
[----:B------:R-:W-:Y:S01]  /*8190*/  IMAD.MOV.U32 R40, RZ, RZ, R6 ;  /* 0x000000ffff287224 */ /* 0x000fe200078e0006 */
[----:B------:R-:W-:Y:S01]  /*81a0*/  SHF.R.U64 R13, R6, 0x10, R7 ;  /* 0x00000010060d7819 */ /* 0x000fe20000001207 */
[----:B------:R-:W-:Y:S01]  /*81b0*/  IMAD.MOV.U32 R39, RZ, RZ, R8 ;  /* 0x000000ffff277224 */ /* 0x000fe200078e0008 */
[----:B------:R-:W-:Y:S01]  /*81c0*/  SHF.R.U64 R43, R8, 0x10, R9 ;  /* 0x00000010082b7819 */ /* 0x000fe20000001209 */
[----:B------:R-:W-:Y:S01]  /*81d0*/  IMAD.MOV.U32 R4, RZ, RZ, R7 ;  /* 0x000000ffff047224 */ /* 0x000fe200078e0007 */
[--C-:B------:R-:W-:Y:S01]  /*81e0*/  SHF.R.U32.HI R8, RZ, 0x10, R9.reuse ;  /* 0x00000010ff087819 */ /* 0x100fe20000011609 */
[----:B------:R-:W-:Y:S01]  /*81f0*/  IMAD.MOV.U32 R5, RZ, RZ, R9 ;  /* 0x000000ffff057224 */ /* 0x000fe200078e0009 */
[----:B------:R-:W-:Y:S01]  /*8200*/  VIMNMX R21, R21, 0x40, PT ;  /* 0x0000004015157848 */ /* 0x000fe20003fe0100 */
[----:B------:R-:W-:Y:S01]  /*8210*/  IMAD.MOV.U32 R6, RZ, RZ, R10 ;  /* 0x000000ffff067224 */ /* 0x000fe200078e000a */
[----:B------:R-:W-:Y:S01]  /*8220*/  SHF.R.U32.HI R7, RZ, 0x10, R7 ;  /* 0x00000010ff077819 */ /* 0x000fe20000011607 */
[--C-:B------:R-:W-:Y:S01]  /*8230*/  IMAD.MOV.U32 R41, RZ, RZ, R11.reuse ;  /* 0x000000ffff297224 */ /* 0x100fe200078e000b */
[----:B--2---:R-:W1:Y:S01]  /*8240*/  LDC R3, c[0x0][0x3f4] ;  /* 0x0000fd00ff037b82 */ /* 0x004e620000000800 */
[--C-:B------:R-:W-:Y:S01]  /*8250*/  SHF.R.U64 R44, R10, 0x10, R11.reuse ;  /* 0x000000100a2c7819 */ /* 0x100fe2000000120b */
[----:B------:R-:W-:Y:S01]  /*8260*/  BSSY B1, `(.L_x_3900) ;  /* 0x0000010000017945 */ /* 0x000fe20003800000 */
[----:B------:R-:W-:-:S02]  /*8270*/  SHF.R.U32.HI R9, RZ, 0x10, R11 ;  /* 0x00000010ff097819 */ /* 0x000fc4000001160b */
[----:B----4-:R-:W-:Y:S02]  /*8280*/  IADD3 R14, R192, 0x20, RZ ;  /* 0x00000020c00e7810 */ /* 0x010fe40007ffe0ff */
        /* <DEDUP_REMOVED lines=8> */
[C---:B-1----:R-:W-:Y:S01]  /*8310*/  ISETP.GE.AND P0, PT, R16.reuse, R3, PT ;  /* 0x000000031000720c */ /* 0x042fe20003f06270 */
[----:B------:R-:W-:-:S03]  /*8320*/  IMAD.IADD R3, R16, 0x1, R3 ;  /* 0x0000000110037824 */ /* 0x000fc600078e0203 */
[-C--:B------:R-:W-:Y:S02]  /*8330*/  ISETP.GE.OR P2, PT, R192, R21.reuse, P0 ;  /* 0x00000015c000720c */ /* 0x080fe40000746670 */
[----:B------:R-:W-:Y:S01]  /*8340*/  ISETP.GE.OR P0, PT, R14, R21, P0 ;  /* 0x000000150e00720c */ /* 0x000fe20000706670 */
[----:B0-----:R-:W-:-:S12]  /*8350*/  @!P1 BRA `(.L_x_3901) ;  /* 0x000000f000b09947 */ /* 0x001fd80003800000 */
.L_x_4101:
[----:B------:R-:W-:Y:S05]  /*8360*/  BSYNC B1 ;  /* 0x0000000000017941 */ /* 0x000fea0003800000 */
.L_x_3900:
[----:B------:R-:W-:Y:S01]  /*8370*/  BSSY B1, `(.L_x_3902) ;  /* 0x0000059000017945 */ /* 0x000fe20003800000 */
[----:B------:R-:W-:-:S03]  /*8380*/  LOP3.LUT R3, R3, 0x38, RZ, 0xc0, !PT ;  /* 0x0000003803037812 */ /* 0x000fc600078ec0ff */
[----:B------:R-:W-:Y:S05]  /*8390*/  @P2 BRA `(.L_x_3903) ;  /* 0x0000000400582947 */ /* 0x000fea0003800000 */
[----:B------:R-:W-:Y:S02]  /*83a0*/  IMAD.SHL.U32 R4, R194, 0x40, RZ ;  /* 0x00000040c2047824 */ /* 0x000fe400078e00ff */
[----:B------:R-:W-:Y:S02]  /*83b0*/  HADD2.F32 R29, -RZ, R39.H0_H0 ;  /* 0x20000027ff1d7230 */ /* 0x000fe40000004100 */
[----:B------:R-:W-:Y:S01]  /*83c0*/  HADD2.F32 R27, -RZ, R38.H0_H0 ;  /* 0x20000026ff1b7230 */ /* 0x000fe20000004100 */
[----:B------:R-:W-:Y:S01]  /*83d0*/  LOP3.LUT R8, R4, 0x1c0, RZ, 0xc0, !PT ;  /* 0x000001c004087812 */ /* 0x000fe200078ec0ff */
[----:B------:R-:W-:-:S03]  /*83e0*/  HADD2.F32 R31, -RZ, R43.H0_H0 ;  /* 0x2000002bff1f7230 */ /* 0x000fc60000004100 */
[----:B------:R-:W-:Y:S02]  /*83f0*/  SHF.R.U32.HI R7, RZ, 0x3, R8 ;  /* 0x00000003ff077819 */ /* 0x000fe40000011608 */
[----:B------:R-:W-:Y:S02]  /*8400*/  LOP3.LUT R4, R8, 0x38, R16, 0xf8, !PT ;  /* 0x0000003808047812 */ /* 0x000fe400078ef810 */
[----:B------:R-:W-:Y:S02]  /*8410*/  LOP3.LUT R8, R7, R3, R8, 0x1e, !PT ;  /* 0x0000000307087212 */ /* 0x000fe400078e1e08 */
[----:B------:R-:W-:-:S03]  /*8420*/  LOP3.LUT R4, R4, R7, RZ, 0x3c, !PT ;  /* 0x0000000704047212 */ /* 0x000fc600078e3cff */
[C---:B------:R-:W-:Y:S02]  /*8430*/  IMAD R9, R213.reuse, 0x200, R8 ;  /* 0x00000200d5097824 */ /* 0x040fe400078e0208 */
[----:B------:R-:W-:Y:S02]  /*8440*/  IMAD R5, R213, 0x200, R4 ;  /* 0x00000200d5057824 */ /* 0x000fe400078e0204 */
[--C-:B------:R-:W-:Y:S02]  /*8450*/  IMAD R36, R9, 0x2, R2.reuse ;  /* 0x0000000209247824 */ /* 0x100fe400078e0202 */
[----:B------:R-:W-:-:S03]  /*8460*/  IMAD R34, R5, 0x2, R2 ;  /* 0x0000000205227824 */ /* 0x000fc600078e0202 */
[----:B------:R-:W3:Y:S04]  /*8470*/  LDS.128 R8, [R36+0x20400] ;  /* 0x0204000024087984 */ /* 0x000ee80000000c00 */
[----:B------:R-:W1:Y:S01]  /*8480*/  LDS.128 R4, [R34+0x20400] ;  /* 0x0204000022047984 */ /* 0x000e620000000c00 */
[--C-:B---3--:R-:W-:Y:S02]  /*8490*/  HADD2.F32 R20, -RZ, R8.reuse.H0_H0 ;  /* 0x20000008ff147230 */ /* 0x108fe40000004100 */
[----:B------:R-:W-:Y:S02]  /*84a0*/  HADD2.F32 R8, -RZ, R8.H1_H1 ;  /* 0x30000008ff087230 */ /* 0x000fe40000004100 */
[----:B-1----:R-:W-:Y:S02]  /*84b0*/  HADD2.F32 R12, -RZ, R4.H0_H0 ;  /* 0x20000004ff0c7230 */ /* 0x002fe40000004100 */
[C---:B------:R-:W-:Y:S01]  /*84c0*/  FMUL.FTZ R33, R20.reuse, R29 ;  /* 0x0000001d14217220 */ /* 0x040fe20000410000 */
[----:B------:R-:W-:Y:S01]  /*84d0*/  FMUL.FTZ R35, R20, R27 ;  /* 0x0000001b14237220 */ /* 0x000fe20000410000 */
[----:B------:R-:W-:-:S02]  /*84e0*/  HADD2.F32 R21, -RZ, R9.H0_H0 ;  /* 0x20000009ff157230 */ /* 0x000fc40000004100 */
[----:B------:R-:W-:Y:S01]  /*84f0*/  FMUL.FTZ R37, R8, R31 ;  /* 0x0000001f08257220 */ /* 0x000fe20000410000 */
[C---:B------:R-:W-:Y:S01]  /*8500*/  FFMA.FTZ R33, R12.reuse, R27, -R33 ;  /* 0x0000001b0c217223 */ /* 0x040fe20000010821 */
[----:B------:R-:W-:Y:S02]  /*8510*/  HADD2.F32 R27, -RZ, R41.H1_H1 ;  /* 0x30000029ff1b7230 */ /* 0x000fe40000004100 */
[----:B------:R-:W-:Y:S01]  /*8520*/  FFMA.FTZ R35, R12, R29, R35 ;  /* 0x0000001d0c237223 */ /* 0x000fe20000010023 */
[----:B------:R-:W-:Y:S02]  /*8530*/  HADD2.F32 R20, -RZ, R39.H1_H1 ;  /* 0x30000027ff147230 */ /* 0x000fe40000004100 */
[----:B------:R-:W-:Y:S02]  /*8540*/  HADD2.F32 R12, -RZ, R38.H1_H1 ;  /* 0x30000026ff0c7230 */ /* 0x000fe40000004100 */
[----:B------:R-:W-:Y:S01]  /*8550*/  FMUL.FTZ R29, R8, R27 ;  /* 0x0000001b081d7220 */ /* 0x000fe20000410000 */
[----:B------:R-:W-:-:S02]  /*8560*/  HADD2.F32 R4, -RZ, R4.H1_H1 ;  /* 0x30000004ff047230 */ /* 0x000fc40000004100 */
[C---:B------:R-:W-:Y:S01]  /*8570*/  FMUL.FTZ R30, R21.reuse, R20 ;  /* 0x00000014151e7220 */ /* 0x040fe20000410000 */
[----:B------:R-:W-:Y:S02]  /*8580*/  HADD2.F32 R13, -RZ, R5.H0_H0 ;  /* 0x20000005ff0d7230 */ /* 0x000fe40000004100 */
[----:B------:R-:W-:Y:S01]  /*8590*/  FMUL.FTZ R21, R21, R12 ;  /* 0x0000000c15157220 */ /* 0x000fe20000410000 */
[----:B------:R-:W-:Y:S02]  /*85a0*/  HADD2.F32 R9, -RZ, R9.H1_H1 ;  /* 0x30000009ff097230 */ /* 0x000fe40000004100 */
[C---:B------:R-:W-:Y:S01]  /*85b0*/  FFMA.FTZ R26, R4.reuse, R27, -R37 ;  /* 0x0000001b041a7223 */ /* 0x040fe20000010825 */
[----:B------:R-:W-:Y:S01]  /*85c0*/  FFMA.FTZ R28, R4, R31, R29 ;  /* 0x0000001f041c7223 */ /* 0x000fe2000001001d */
[----:B------:R-:W-:Y:S02]  /*85d0*/  HADD2.F32 R8, -RZ, R43.H1_H1 ;  /* 0x3000002bff087230 */ /* 0x000fe40000004100 */
[----:B------:R-:W-:Y:S01]  /*85e0*/  FFMA.FTZ R20, R13, R20, R21 ;  /* 0x000000140d147223 */ /* 0x000fe20000010015 */
[----:B------:R-:W-:-:S02]  /*85f0*/  HADD2.F32 R4, -RZ, R42.H0_H0 ;  /* 0x2000002aff047230 */ /* 0x000fc40000004100 */
[----:B------:R-:W-:Y:S01]  /*8600*/  FFMA.FTZ R30, R13, R12, -R30 ;  /* 0x0000000c0d1e7223 */ /* 0x000fe2000001081e */
[----:B------:R-:W-:Y:S02]  /*8610*/  HADD2.F32 R24, -RZ, R10.H0_H0 ;  /* 0x2000000aff187230 */ /* 0x000fe40000004100 */
[C---:B------:R-:W-:Y:S01]  /*8620*/  FMUL.FTZ R12, R9.reuse, R8 ;  /* 0x00000008090c7220 */ /* 0x040fe20000410000 */
[----:B------:R-:W-:Y:S02]  /*8630*/  HADD2.F32 R21, -RZ, R40.H1_H1 ;  /* 0x30000028ff157230 */ /* 0x000fe40000004100 */
[----:B------:R-:W-:Y:S01]  /*8640*/  FMUL.FTZ R32, R9, R4 ;  /* 0x0000000409207220 */ /* 0x000fe20000410000 */
[----:B------:R-:W-:Y:S02]  /*8650*/  HADD2.F32 R5, -RZ, R5.H1_H1 ;  /* 0x30000005ff057230 */ /* 0x000fe40000004100 */
[----:B------:R-:W-:Y:S02]  /*8660*/  HADD2.F32 R14, -RZ, R6.H0_H0 ;  /* 0x20000006ff0e7230 */ /* 0x000fe40000004100 */
[----:B------:R-:W-:Y:S01]  /*8670*/  FMUL.FTZ R37, R24, R21 ;  /* 0x0000001518257220 */ /* 0x000fe20000410000 */
[----:B------:R-:W-:-:S02]  /*8680*/  HADD2.F32 R13, -RZ, R40.H0_H0 ;  /* 0x20000028ff0d7230 */ /* 0x000fc40000004100 */
[C---:B------:R-:W-:Y:S01]  /*8690*/  FFMA.FTZ R29, R5.reuse, R4, -R12 ;  /* 0x00000004051d7223 */ /* 0x040fe2000001080c */
[----:B------:R-:W-:Y:S02]  /*86a0*/  HADD2.F32 R10, -RZ, R10.H1_H1 ;  /* 0x3000000aff0a7230 */ /* 0x000fe40000004100 */
[----:B------:R-:W-:Y:S01]  /*86b0*/  FFMA.FTZ R31, R5, R8, R32 ;  /* 0x00000008051f7223 */ /* 0x000fe20000010020 */
[----:B------:R-:W-:Y:S02]  /*86c0*/  HADD2.F32 R27, -RZ, R44.H0_H0 ;  /* 0x2000002cff1b7230 */ /* 0x000fe40000004100 */
[-C--:B------:R-:W-:Y:S01]  /*86d0*/  FMUL.FTZ R24, R24, R13.reuse ;  /* 0x0000000d18187220 */ /* 0x080fe20000410000 */
[----:B------:R-:W-:Y:S02]  /*86e0*/  HADD2.F32 R9, -RZ, R42.H1_H1 ;  /* 0x3000002aff097230 */ /* 0x000fe40000004100 */
[----:B------:R-:W-:Y:S01]  /*86f0*/  FFMA.FTZ R37, R14, R13, -R37 ;  /* 0x0000000d0e257223 */ /* 0x000fe20000010825 */
[----:B------:R-:W-:-:S02]  /*8700*/  HADD2.F32 R6, -RZ, R6.H1_H1 ;  /* 0x30000006ff067230 */ /* 0x000fc40000004100 */
[C---:B------:R-:W-:Y:S01]  /*8710*/  FMUL.FTZ R5, R10.reuse, R27 ;  /* 0x0000001b0a057220 */ /* 0x040fe20000410000 */
[--C-:B0-----:R-:W-:Y:S02]  /*8720*/  HADD2.F32 R25, -RZ, R11.reuse.H0_H0 ;  /* 0x2000000bff197230 */ /* 0x101fe40000004100 */
[----:B------:R-:W-:Y:S01]  /*8730*/  FMUL.FTZ R13, R10, R9 ;  /* 0x000000090a0d7220 */ /* 0x000fe20000410000 */
[----:B------:R-:W-:Y:S02]  /*8740*/  HADD2.F32 R11, -RZ, R11.H1_H1 ;  /* 0x3000000bff0b7230 */ /* 0x000fe40000004100 */
[----:B------:R-:W-:Y:S01]  /*8750*/  FFMA.FTZ R24, R14, R21, R24 ;  /* 0x000000150e187223 */ /* 0x000fe20000010018 */
[----:B------:R-:W-:Y:S02]  /*8760*/  HADD2.F32 R10, -RZ, R41.H0_H0 ;  /* 0x20000029ff0a7230 */ /* 0x000fe40000004100 */
[----:B------:R-:W-:Y:S01]  /*8770*/  FFMA.FTZ R14, R6, R9, -R5 ;  /* 0x00000009060e7223 */ /* 0x000fe20000010805 */
[----:B------:R-:W-:-:S02]  /*8780*/  HADD2.F32 R12, -RZ, R44.H1_H1 ;  /* 0x3000002cff0c7230 */ /* 0x000fc40000004100 */
[----:B------:R-:W-:Y:S01]  /*8790*/  FFMA.FTZ R13, R6, R27, R13 ;  /* 0x0000001b060d7223 */ /* 0x000fe2000001000d */
[--C-:B------:R-:W-:Y:S02]  /*87a0*/  HADD2.F32 R4, -RZ, R0.reuse.H1_H1 ;  /* 0x30000000ff047230 */ /* 0x100fe40000004100 */
[----:B------:R-:W-:Y:S01]  /*87b0*/  FMUL.FTZ R6, R25, R10 ;  /* 0x0000000a19067220 */ /* 0x000fe20000410000 */
[----:B------:R-:W-:Y:S02]  /*87c0*/  HADD2.F32 R8, -RZ, R0.H0_H0 ;  /* 0x20000000ff087230 */ /* 0x000fe40000004100 */
[----:B------:R-:W-:Y:S01]  /*87d0*/  FMUL.FTZ R32, R11, R12 ;  /* 0x0000000c0b207220 */ /* 0x000fe20000410000 */
[--C-:B------:R-:W-:Y:S02]  /*87e0*/  HADD2.F32 R15, -RZ, R7.reuse.H0_H0 ;  /* 0x20000007ff0f7230 */ /* 0x100fe40000004100 */
[----:B------:R-:W-:Y:S01]  /*87f0*/  FMUL.FTZ R25, R25, R4 ;  /* 0x0000000419197220 */ /* 0x000fe20000410000 */
[----:B------:R-:W-:-:S02]  /*8800*/  HADD2.F32 R7, -RZ, R7.H1_H1 ;  /* 0x30000007ff077230 */ /* 0x000fc40000004100 */
[----:B------:R-:W-:Y:S01]  /*8810*/  FMUL.FTZ R5, R11, R8 ;  /* 0x000000080b057220 */ /* 0x000fe20000410000 */
[----:B------:R-:W-:Y:S01]  /*8820*/  F2FP.F16.F32.PACK_AB R9, R31, R20 ;  /* 0x000000141f09723e */ /* 0x000fe200000000ff */
[C---:B------:R-:W-:Y:S01]  /*8830*/  FFMA.FTZ R11, R15.reuse, R4, -R6 ;  /* 0x000000040f0b7223 */ /* 0x040fe20000010806 */
[----:B------:R-:W-:Y:S01]  /*8840*/  FFMA.FTZ R25, R15, R10, R25 ;  /* 0x0000000a0f197223 */ /* 0x000fe20000010019 */
[C---:B------:R-:W-:Y:S01]  /*8850*/  FFMA.FTZ R32, R7.reuse, R8, -R32 ;  /* 0x0000000807207223 */ /* 0x040fe20000010820 */
[----:B------:R-:W-:Y:S01]  /*8860*/  FFMA.FTZ R12, R7, R12, R5 ;  /* 0x0000000c070c7223 */ /* 0x000fe20000010005 */
[----:B------:R-:W-:Y:S02]  /*8870*/  F2FP.F16.F32.PACK_AB R4, R26, R33 ;  /* 0x000000211a04723e */ /* 0x000fe400000000ff */
[----:B------:R-:W-:Y:S02]  /*8880*/  F2FP.F16.F32.PACK_AB R5, R29, R30 ;  /* 0x0000001e1d05723e */ /* 0x000fe400000000ff */
[----:B------:R-:W-:-:S02]  /*8890*/  F2FP.F16.F32.PACK_AB R6, R14, R37 ;  /* 0x000000250e06723e */ /* 0x000fc400000000ff */
[----:B------:R-:W-:Y:S02]  /*88a0*/  F2FP.F16.F32.PACK_AB R7, R32, R11 ;  /* 0x0000000b2007723e */ /* 0x000fe400000000ff */
[----:B------:R-:W-:Y:S02]  /*88b0*/  F2FP.F16.F32.PACK_AB R8, R28, R35 ;  /* 0x000000231c08723e */ /* 0x000fe400000000ff */
[----:B------:R-:W-:Y:S01]  /*88c0*/  F2FP.F16.F32.PACK_AB R10, R13, R24 ;  /* 0x000000180d0a723e */ /* 0x000fe200000000ff */
[----:B------:R1:W-:Y:S01]  /*88d0*/  STS.128 [R34+0x20400], R4 ;  /* 0x0204000422007388 */ /* 0x0003e20000000c00 */
[----:B------:R-:W-:-:S05]  /*88e0*/  F2FP.F16.F32.PACK_AB R11, R12, R25 ;  /* 0x000000190c0b723e */ /* 0x000fca00000000ff */
[----:B------:R1:W-:Y:S02]  /*88f0*/  STS.128 [R36+0x20400], R8 ;  /* 0x0204000824007388 */ /* 0x0003e40000000c00 */
.L_x_3903:
[----:B------:R-:W-:Y:S05]  /*8900*/  BSYNC B1 ;  /* 0x0000000000017941 */ /* 0x000fea0003800000 */
.L_x_3902:
[----:B------:R-:W-:Y:S05]  /*8910*/  @P0 BRA `(.L_x_3894) ;  /* 0x0000000400600947 */ /* 0x000fea0003800000 */
[----:B-1----:R-:W2:Y:S01]  /*8920*/  LDL R8, [R1+0x54] ;  /* 0x0000540001087983 */ /* 0x002ea20000100800 */
[C---:B------:R-:W-:Y:S01]  /*8930*/  VIADD R4, R192.reuse, 0x20 ;  /* 0x00000020c0047836 */ /* 0x040fe20000000000 */
[----:B------:R-:W-:Y:S02]  /*8940*/  IADD3 R5, R192, 0x20, RZ ;  /* 0x00000020c0057810 */ /* 0x000fe40007ffe0ff */
[----:B------:R-:W4:Y:S01]  /*8950*/  LDL R36, [R1+0x4c] ;  /* 0x00004c0001247983 */ /* 0x000f220000100800 */
[----:B------:R-:W-:Y:S02]  /*8960*/  IMAD.SHL.U32 R4, R4, 0x40, RZ ;  /* 0x0000004004047824 */ /* 0x000fe400078e00ff */
[----:B------:R-:W-:-:S03]  /*8970*/  IMAD.SHL.U32 R5, R5, 0x40, RZ ;  /* 0x0000004005057824 */ /* 0x000fc600078e00ff */
[----:B------:R-:W-:Y:S02]  /*8980*/  LOP3.LUT R4, R4, 0x1c0, RZ, 0xc0, !PT ;  /* 0x000001c004047812 */ /* 0x000fe400078ec0ff */
[----:B------:R-:W-:Y:S02]  /*8990*/  LOP3.LUT R5, R5, 0x1c0, RZ, 0xc0, !PT ;  /* 0x000001c005057812 */ /* 0x000fe400078ec0ff */
[----:B------:R-:W-:-:S04]  /*89a0*/  SHF.R.U32.HI R4, RZ, 0x3, R4 ;  /* 0x00000003ff047819 */ /* 0x000fc80000011604 */
[----:B------:R-:W-:Y:S01]  /*89b0*/  LOP3.LUT R3, R4, R3, R5, 0x1e, !PT ;  /* 0x0000000304037212 */ /* 0x000fe200078e1e05 */
[--C-:B------:R-:W-:Y:S02]  /*89c0*/  HADD2.F32 R26, -RZ, R38.reuse.H0_H0 ;  /* 0x20000026ff1a7230 */ /* 0x100fe40000004100 */
[----:B------:R-:W-:Y:S02]  /*89d0*/  HADD2.F32 R28, -RZ, R39.H0_H0 ;  /* 0x20000027ff1c7230 */ /* 0x000fe40000004100 */
[----:B------:R-:W-:Y:S02]  /*89e0*/  HADD2.F32 R30, -RZ, R43.H0_H0 ;  /* 0x2000002bff1e7230 */ /* 0x000fe40000004100 */
[----:B------:R-:W-:Y:S02]  /*89f0*/  HADD2.F32 R37, -RZ, R39.H1_H1 ;  /* 0x30000027ff257230 */ /* 0x000fe40000004100 */
[----:B------:R-:W-:Y:S02]  /*8a00*/  HADD2.F32 R35, -RZ, R38.H1_H1 ;  /* 0x30000026ff237230 */ /* 0x000fe40000004100 */
[----:B------:R-:W-:-:S02]  /*8a10*/  HADD2.F32 R39, -RZ, R43.H1_H1 ;  /* 0x3000002bff277230 */ /* 0x000fc40000004100 */
[----:B------:R-:W-:Y:S02]  /*8a20*/  HADD2.F32 R34, -RZ, R44.H0_H0 ;  /* 0x2000002cff227230 */ /* 0x000fe40000004100 */
[----:B------:R-:W-:Y:S02]  /*8a30*/  HADD2.F32 R32, -RZ, R40.H1_H1 ;  /* 0x30000028ff207230 */ /* 0x000fe40000004100 */
[----:B--2---:R-:W-:-:S04]  /*8a40*/  IMAD.IADD R3, R8, 0x1, R3 ;  /* 0x0000000108037824 */ /* 0x004fc800078e0203 */
[----:B------:R-:W-:Y:S01]  /*8a50*/  IMAD R3, R3, 0x2, R2 ;  /* 0x0000000203037824 */ /* 0x000fe200078e0202 */
[----:B----4-:R-:W-:Y:S04]  /*8a60*/  LDS.128 R4, [R36+0x20400] ;  /* 0x0204000024047984 */ /* 0x010fe80000000c00 */
[----:B------:R-:W3:Y:S02]  /*8a70*/  LDS.128 R8, [R3+0x20400] ;  /* 0x0204000003087984 */ /* 0x000ee40000000c00 */
[--C-:B---3--:R-:W-:Y:S02]  /*8a80*/  HADD2.F32 R20, -RZ, R8.reuse.H0_H0 ;  /* 0x20000008ff147230 */ /* 0x108fe40000004100 */
[----:B------:R-:W-:Y:S02]  /*8a90*/  HADD2.F32 R8, -RZ, R8.H1_H1 ;  /* 0x30000008ff087230 */ /* 0x000fe40000004100 */
[----:B------:R-:W-:-:S02]  /*8aa0*/  HADD2.F32 R12, -RZ, R4.H0_H0 ;  /* 0x20000004ff0c7230 */ /* 0x000fc40000004100 */
[-C--:B------:R-:W-:Y:S01]  /*8ab0*/  FMUL.FTZ R27, R28, R20.reuse ;  /* 0x000000141c1b7220 */ /* 0x080fe20000410000 */
[----:B------:R-:W-:Y:S01]  /*8ac0*/  FMUL.FTZ R29, R26, R20 ;  /* 0x000000141a1d7220 */ /* 0x000fe20000410000 */
[----:B------:R-:W-:Y:S02]  /*8ad0*/  HADD2.F32 R20, -RZ, R41.H1_H1 ;  /* 0x30000029ff147230 */ /* 0x000fe40000004100 */
[-C--:B------:R-:W-:Y:S01]  /*8ae0*/  FMUL.FTZ R31, R30, R8.reuse ;  /* 0x000000081e1f7220 */ /* 0x080fe20000410000 */
[----:B------:R-:W-:Y:S02]  /*8af0*/  HADD2.F32 R4, -RZ, R4.H1_H1 ;  /* 0x30000004ff047230 */ /* 0x000fe40000004100 */
[--C-:B------:R-:W-:Y:S02]  /*8b00*/  HADD2.F32 R21, -RZ, R9.reuse.H0_H0 ;  /* 0x20000009ff157230 */ /* 0x100fe40000004100 */
[----:B------:R-:W-:Y:S01]  /*8b10*/  FMUL.FTZ R33, R20, R8 ;  /* 0x0000000814217220 */ /* 0x000fe20000410000 */
[----:B------:R-:W-:-:S02]  /*8b20*/  HADD2.F32 R9, -RZ, R9.H1_H1 ;  /* 0x30000009ff097230 */ /* 0x000fc40000004100 */
[----:B------:R-:W-:Y:S01]  /*8b30*/  FFMA.FTZ R27, R26, R12, -R27 ;  /* 0x0000000c1a1b7223 */ /* 0x000fe2000001081b */
[----:B------:R-:W-:Y:S01]  /*8b40*/  FFMA.FTZ R8, R20, R4, -R31 ;  /* 0x0000000414087223 */ /* 0x000fe2000001081f */
[-C--:B------:R-:W-:Y:S01]  /*8b50*/  FMUL.FTZ R20, R37, R21.reuse ;  /* 0x0000001525147220 */ /* 0x080fe20000410000 */
[----:B------:R-:W-:Y:S01]  /*8b60*/  FMUL.FTZ R26, R35, R21 ;  /* 0x00000015231a7220 */ /* 0x000fe20000410000 */
[----:B------:R-:W-:Y:S02]  /*8b70*/  HADD2.F32 R21, -RZ, R42.H0_H0 ;  /* 0x2000002aff157230 */ /* 0x000fe40000004100 */
[----:B------:R-:W-:Y:S01]  /*8b80*/  FFMA.FTZ R29, R28, R12, R29 ;  /* 0x0000000c1c1d7223 */ /* 0x000fe2000001001d */
[--C-:B------:R-:W-:Y:S02]  /*8b90*/  HADD2.F32 R13, -RZ, R5.reuse.H0_H0 ;  /* 0x20000005ff0d7230 */ /* 0x100fe40000004100 */
[----:B------:R-:W-:Y:S01]  /*8ba0*/  FFMA.FTZ R12, R30, R4, R33 ;  /* 0x000000041e0c7223 */ /* 0x000fe20000010021 */
[----:B------:R-:W-:-:S02]  /*8bb0*/  HADD2.F32 R5, -RZ, R5.H1_H1 ;  /* 0x30000005ff057230 */ /* 0x000fc40000004100 */
[-C--:B------:R-:W-:Y:S01]  /*8bc0*/  FMUL.FTZ R4, R39, R9.reuse ;  /* 0x0000000927047220 */ /* 0x080fe20000410000 */
[--C-:B------:R-:W-:Y:S02]  /*8bd0*/  HADD2.F32 R24, -RZ, R10.reuse.H0_H0 ;  /* 0x2000000aff187230 */ /* 0x100fe40000004100 */
[C---:B------:R-:W-:Y:S01]  /*8be0*/  FMUL.FTZ R28, R21.reuse, R9 ;  /* 0x00000009151c7220 */ /* 0x040fe20000410000 */
[----:B------:R-:W-:Y:S02]  /*8bf0*/  HADD2.F32 R10, -RZ, R10.H1_H1 ;  /* 0x3000000aff0a7230 */ /* 0x000fe40000004100 */
[----:B------:R-:W-:Y:S01]  /*8c00*/  FFMA.FTZ R9, R21, R5, -R4 ;  /* 0x0000000515097223 */ /* 0x000fe20000010804 */
[----:B------:R-:W-:Y:S02]  /*8c10*/  HADD2.F32 R14, -RZ, R6.H0_H0 ;  /* 0x20000006ff0e7230 */ /* 0x000fe40000004100 */
[-C--:B------:R-:W-:Y:S01]  /*8c20*/  FFMA.FTZ R20, R35, R13.reuse, -R20 ;  /* 0x0000000d23147223 */ /* 0x080fe20000010814 */
[----:B------:R-:W-:Y:S01]  /*8c30*/  FFMA.FTZ R26, R37, R13, R26 ;  /* 0x0000000d251a7223 */ /* 0x000fe2000001001a */
[----:B------:R-:W-:-:S02]  /*8c40*/  HADD2.F32 R4, -RZ, R42.H1_H1 ;  /* 0x3000002aff047230 */ /* 0x000fc40000004100 */
[----:B------:R-:W-:Y:S01]  /*8c50*/  FFMA.FTZ R13, R39, R5, R28 ;  /* 0x00000005270d7223 */ /* 0x000fe2000001001c */
[----:B------:R-:W-:Y:S02]  /*8c60*/  HADD2.F32 R6, -RZ, R6.H1_H1 ;  /* 0x30000006ff067230 */ /* 0x000fe40000004100 */
[-C--:B------:R-:W-:Y:S01]  /*8c70*/  FMUL.FTZ R5, R34, R10.reuse ;  /* 0x0000000a22057220 */ /* 0x080fe20000410000 */
[----:B------:R-:W-:Y:S02]  /*8c80*/  HADD2.F32 R30, -RZ, R40.H0_H0 ;  /* 0x20000028ff1e7230 */ /* 0x000fe40000004100 */
[----:B------:R-:W-:Y:S01]  /*8c90*/  FMUL.FTZ R33, R4, R10 ;  /* 0x0000000a04217220 */ /* 0x000fe20000410000 */
[--C-:B0-----:R-:W-:Y:S02]  /*8ca0*/  HADD2.F32 R25, -RZ, R11.reuse.H0_H0 ;  /* 0x2000000bff197230 */ /* 0x101fe40000004100 */
[----:B------:R-:W-:Y:S01]  /*8cb0*/  FMUL.FTZ R21, R32, R24 ;  /* 0x0000001820157220 */ /* 0x000fe20000410000 */
[----:B------:R-:W-:-:S02]  /*8cc0*/  HADD2.F32 R11, -RZ, R11.H1_H1 ;  /* 0x3000000bff0b7230 */ /* 0x000fc40000004100 */
[----:B------:R-:W-:Y:S01]  /*8cd0*/  FMUL.FTZ R31, R30, R24 ;  /* 0x000000181e1f7220 */ /* 0x000fe20000410000 */
[----:B------:R-:W-:Y:S01]  /*8ce0*/  FFMA.FTZ R10, R4, R6, -R5 ;  /* 0x00000006040a7223 */ /* 0x000fe20000010805 */
[----:B------:R-:W-:Y:S02]  /*8cf0*/  HADD2.F32 R37, -RZ, R41.H0_H0 ;  /* 0x20000029ff257230 */ /* 0x000fe40000004100 */
[----:B------:R-:W-:Y:S02]  /*8d00*/  HADD2.F32 R39, -RZ, R44.H1_H1 ;  /* 0x3000002cff277230 */ /* 0x000fe40000004100 */
[--C-:B------:R-:W-:Y:S02]  /*8d10*/  HADD2.F32 R5, -RZ, R0.reuse.H1_H1 ;  /* 0x30000000ff057230 */ /* 0x100fe40000004100 */
[----:B------:R-:W-:Y:S02]  /*8d20*/  HADD2.F32 R35, -RZ, R0.H0_H0 ;  /* 0x20000000ff237230 */ /* 0x000fe40000004100 */
[----:B------:R-:W-:Y:S01]  /*8d30*/  FFMA.FTZ R21, R30, R14, -R21 ;  /* 0x0000000e1e157223 */ /* 0x000fe20000010815 */
[----:B------:R-:W-:-:S02]  /*8d40*/  HADD2.F32 R15, -RZ, R7.H0_H0 ;  /* 0x20000007ff0f7230 */ /* 0x000fc40000004100 */
[----:B------:R-:W-:Y:S01]  /*8d50*/  FFMA.FTZ R31, R32, R14, R31 ;  /* 0x0000000e201f7223 */ /* 0x000fe2000001001f */
        /* <DEDUP_REMOVED lines=18> */
[----:B------:R2:W-:Y:S04]  /*8e80*/  STS.128 [R36+0x20400], R4 ;  /* 0x0204000424007388 */ /* 0x0005e80000000c00 */
[----:B------:R2:W-:Y:S02]  /*8e90*/  STS.128 [R3+0x20400], R8 ;  /* 0x0204000803007388 */ /* 0x0005e40000000c00 */
.L_x_3894:
[----:B------:R-:W-:Y:S05]  /*8ea0*/  BSYNC B0 ;  /* 0x0000000000007941 */ /* 0x000fea0003800000 */
.L_x_3883:
        /* <DEDUP_REMOVED lines=8> */
.L_x_3880:
[----:B------:R-:W-:-:S13]  /*8f30*/  ISETP.NE.AND P0, PT, R186, 0x3, PT ;  /* 0x00000003ba00780c */ /* 0x000fda0003f05270 */
[----:B------:R-:W-:Y:S05]  /*8f40*/  @!P0 BRA `(.L_x_3904) ;  /* 0x0000000000048947 */ /* 0x000fea0003800000 */
[----:B------:R-:W-:Y:S01]  /*8f50*/  BPT.TRAP 0x1 ;  /* 0x000000040000795c */ /* 0x000fe20000300000 */
.L_x_3904:
[----:B------:R-:W-:Y:S01]  /*8f60*/  IMAD R14, R18, 0x8, R2 ;  /* 0x00000008120e7824 */ /* 0x000fe200078e0202 */
[----:B------:R-:W-:-:S04]  /*8f70*/  SHF.L.U32 R15, R23, 0x1f, RZ ;  /* 0x0000001f170f7819 */ /* 0x000fc800000006ff */
[----:B------:R0:W0:Y:S01]  /*8f80*/  SYNCS.PHASECHK.TRANS64.TRYWAIT P1, [R14+URZ+0x28c30], R15 ;  /* 0x028c300f0e0075a7 */ /* 0x000022000802017f */
[----:B------:R-:W-:Y:S05]  /*8f90*/  @!P0 BRA `(.L_x_3905) ;  /* 0x0000000000048947 */ /* 0x000fea0003800000 */
[----:B------:R-:W-:Y:S01]  /*8fa0*/  BPT.TRAP 0x1 ;  /* 0x000000040000795c */ /* 0x000fe20000300000 */
.L_x_3905:
[C---:B----4-:R-:W-:Y:S02]  /*8fb0*/  VIADD R0, R2.reuse, 0x22400 ;  /* 0x0002240002007836 */ /* 0x050fe40000000000 */
[----:B012---:R-:W-:-:S03]  /*8fc0*/  VIADD R3, R2, 0x20400 ;  /* 0x0002040002037836 */ /* 0x007fc60000000000 */
[----:B------:R-:W-:Y:S02]  /*8fd0*/  SHF.R.U32.HI R0, RZ, 0x4, R0 ;  /* 0x00000004ff007819 */ /* 0x000fe40000011600 */
[----:B------:R-:W-:Y:S02]  /*8fe0*/  SHF.R.U32.HI R3, RZ, 0x4, R3 ;  /* 0x00000004ff037819 */ /* 0x000fe40000011603 */
[----:B------:R-:W-:Y:S02]  /*8ff0*/  LOP3.LUT R0, R0, 0x3fff, RZ, 0xc0, !PT ;  /* 0x00003fff00007812 */ /* 0x000fe400078ec0ff */
[----:B------:R-:W-:Y:S02]  /*9000*/  LOP3.LUT R3, R3, 0x3fff, RZ, 0xc0, !PT ;  /* 0x00003fff03037812 */ /* 0x000fe400078ec0ff */
[----:B------:R-:W-:Y:S01]  /*9010*/  LOP3.LUT R13, R0, 0x10000, RZ, 0xfc, !PT ;  /* 0x00010000000d7812 */ /* 0x000fe200078efcff */
[----:B------:R-:W-:Y:S06]  /*9020*/  @P1 BRA `(.L_x_3906) ;  /* 0x0000000000081947 */ /* 0x000fec0003800000 */
[----:B------:R-:W0:Y:S02]  /*9030*/  SYNCS.PHASECHK.TRANS64.TRYWAIT P1, [R14+URZ+0x28c30], R15 ;  /* 0x028c300f0e0075a7 */ /* 0x000e24000802017f */
[----:B0-----:R-:W-:Y:S05]  /*9040*/  @!P1 BRA `(.L_x_3907) ;  /* 0x000000e400889947 */ /* 0x001fea0003800000 */
.L_x_3906:
[----:B------:R-:W-:Y:S01]  /*9050*/  IMAD R10, R18, 0x200, R13 ;  /* 0x00000200120a7824 */ /* 0x000fe200078e020d */
[----:B------:R-:W-:Y:S01]  /*9060*/  LOP3.LUT R4, R3, 0x10000, RZ, 0xfc, !PT ;  /* 0x0001000003047812 */ /* 0x000fe200078efcff */
[----:B------:R-:W-:Y:S01]  /*9070*/  IMAD.MOV.U32 R5, RZ, RZ, 0x40000040 ;  /* 0x40000040ff057424 */ /* 0x000fe200078e00ff */
[----:B------:R-:W-:Y:S01]  /*9080*/  MOV R11, 0x40000040 ;  /* 0x40000040000b7802 */ /* 0x000fe20000000f00 */
[----:B------:R-:W-:Y:S05]  /*9090*/  WARPSYNC.ALL ;  /* 0x0000000000007948 */ /* 0x000fea0003800000 */
[C---:B------:R-:W-:Y:S01]  /*90a0*/  R2UR UR4, R4.reuse ;  /* 0x00000000040472ca */ /* 0x040fe200000e0000 */
[----:B-----5:R-:W-:Y:S01]  /*90b0*/  WARPGROUP.ARRIVE ;  /* 0x00000000000079c5 */ /* 0x020fe20000000000 */
[----:B------:R-:W-:Y:S01]  /*90c0*/  R2UR UR5, R5 ;  /* 0x00000000050572ca */ /* 0x000fe200000e0000 */
[----:B------:R-:W-:Y:S01]  /*90d0*/  VIADD R8, R4, 0x2 ;  /* 0x0000000204087836 */ /* 0x000fe20000000000 */
[C---:B------:R-:W-:Y:S01]  /*90e0*/  R2UR UR6, R10.reuse ;  /* 0x000000000a0672ca */ /* 0x040fe200000e0000 */
[----:B------:R-:W-:Y:S01]  /*90f0*/  VIADD R6, R10, 0x2 ;  /* 0x000000020a067836 */ /* 0x000fe20000000000 */
[----:B------:R-:W-:Y:S01]  /*9100*/  R2UR UR7, R11 ;  /* 0x000000000b0772ca */ /* 0x000fe200000e0000 */
[----:B------:R-:W-:-:S02]  /*9110*/  IMAD.MOV.U32 R9, RZ, RZ, 0x40000040 ;  /* 0x40000040ff097424 */ /* 0x000fc400078e00ff */
[----:B------:R-:W-:Y:S02]  /*9120*/  IMAD.MOV.U32 R7, RZ, RZ, 0x40000040 ;  /* 0x40000040ff077424 */ /* 0x000fe400078e00ff */
[C---:B---3--:R-:W-:Y:S02]  /*9130*/  VIADD R20, R10.reuse, 0x4 ;  /* 0x000000040a147836 */ /* 0x048fe40000000000 */
[----:B------:R-:W-:Y:S02]  /*9140*/  IMAD.MOV.U32 R21, RZ, RZ, 0x40000040 ;  /* 0x40000040ff157424 */ /* 0x000fe400078e00ff */
[----:B------:R-:W-:Y:S02]  /*9150*/  VIADD R10, R10, 0x6 ;  /* 0x000000060a0a7836 */ /* 0x000fe40000000000 */
[----:B------:R-:W-:Y:S02]  /*9160*/  IMAD.MOV.U32 R5, RZ, RZ, 0x40000040 ;  /* 0x40000040ff057424 */ /* 0x000fe400078e00ff */
[----:B------:R-:W-:Y:S01]  /*9170*/  HGMMA.64x64x16.F32 R24, gdesc[UR4], RZ, !UPT, gsb0 ;  /* 0x00e00000041879f0 */ /* 0x000fe2000c0008ff */
[----:B------:R-:W-:Y:S01]  /*9180*/  R2UR UR4, R8 ;  /* 0x00000000080472ca */ /* 0x000fe200000e0000 */
[----:B------:R-:W-:Y:S01]  /*9190*/  IMAD.MOV.U32 R11, RZ, RZ, 0x40000040 ;  /* 0x40000040ff0b7424 */ /* 0x000fe200078e00ff */
[----:B------:R-:W-:-:S02]  /*91a0*/  R2UR UR5, R9 ;  /* 0x00000000090572ca */ /* 0x000fc400000e0000 */
[----:B------:R-:W-:Y:S01]  /*91b0*/  R2UR UR6, R6 ;  /* 0x00000000060672ca */ /* 0x000fe200000e0000 */
[C---:B------:R-:W-:Y:S01]  /*91c0*/  VIADD R6, R4.reuse, 0x4 ;  /* 0x0000000404067836 */ /* 0x040fe20000000000 */
[----:B------:R-:W-:Y:S01]  /*91d0*/  R2UR UR7, R7 ;  /* 0x00000000070772ca */ /* 0x000fe200000e0000 */
[----:B------:R-:W-:Y:S01]  /*91e0*/  IMAD.MOV.U32 R7, RZ, RZ, 0x40000040 ;  /* 0x40000040ff077424 */ /* 0x000fe200078e00ff */
[----:B------:R-:W-:Y:S01]  /*91f0*/  IADD3 R4, R4, 0x6, RZ ;  /* 0x0000000604047810 */ /* 0x000fe20007ffe0ff */
[----:B------:R-:W-:Y:S02]  /*9200*/  WARPGROUP.DEPBAR.LE gsb0, 0x0 ;  /* 0x00008000000079c5 */ /* 0x000fe40000010000 */
[----:B------:R-:W-:-:S08]  /*9210*/  WARPGROUP.ARRIVE ;  /* 0x00000000000079c5 */ /* 0x000fd00000000000 */
[----:B------:R-:W-:Y:S01]  /*9220*/  HGMMA.64x64x16.F32 R24, gdesc[UR4], R24, gsb0 ;  /* 0x00e00000041879f0 */ /* 0x000fe20008000818 */
[----:B------:R-:W-:Y:S02]  /*9230*/  R2UR UR4, R6 ;  /* 0x00000000060472ca */ /* 0x000fe400000e0000 */
[----:B------:R-:W-:Y:S02]  /*9240*/  R2UR UR5, R7 ;  /* 0x00000000070572ca */ /* 0x000fe400000e0000 */
[----:B------:R-:W-:Y:S02]  /*9250*/  R2UR UR6, R20 ;  /* 0x00000000140672ca */ /* 0x000fe400000e0000 */
[----:B------:R-:W-:Y:S01]  /*9260*/  R2UR UR7, R21 ;  /* 0x00000000150772ca */ /* 0x000fe200000e0000 */
[----:B------:R-:W-:Y:S02]  /*9270*/  WARPGROUP.DEPBAR.LE gsb0, 0x0 ;  /* 0x00008000000079c5 */ /* 0x000fe40000010000 */
[----:B------:R-:W-:-:S10]  /*9280*/  WARPGROUP.ARRIVE ;  /* 0x00000000000079c5 */ /* 0x000fd40000000000 */
[----:B------:R-:W-:Y:S01]  /*9290*/  HGMMA.64x64x16.F32 R24, gdesc[UR4], R24, gsb0 ;  /* 0x00e00000041879f0 */ /* 0x000fe20008000818 */
[----:B------:R-:W-:Y:S02]  /*92a0*/  R2UR UR4, R4 ;  /* 0x00000000040472ca */ /* 0x000fe400000e0000 */
[----:B------:R-:W-:Y:S02]  /*92b0*/  R2UR UR5, R5 ;  /* 0x00000000050572ca */ /* 0x000fe400000e0000 */
[----:B------:R-:W-:Y:S02]  /*92c0*/  R2UR UR6, R10 ;  /* 0x000000000a0672ca */ /* 0x000fe400000e0000 */
[----:B------:R-:W-:Y:S01]  /*92d0*/  R2UR UR7, R11 ;  /* 0x000000000b0772ca */ /* 0x000fe200000e0000 */
[----:B------:R-:W-:Y:S02]  /*92e0*/  WARPGROUP.DEPBAR.LE gsb0, 0x0 ;  /* 0x00008000000079c5 */ /* 0x000fe40000010000 */
[----:B------:R-:W-:-:S10]  /*92f0*/  WARPGROUP.ARRIVE ;  /* 0x00000000000079c5 */ /* 0x000fd40000000000 */
[----:B------:R-:W-:Y:S03]  /*9300*/  HGMMA.64x64x16.F32 R24, gdesc[UR4], R24, gsb0 ;  /* 0x00e00000041879f0 */ /* 0x000fe60008000818 */
[----:B------:R-:W-:Y:S02]  /*9310*/  WARPGROUP.DEPBAR.LE gsb0, 0x0 ;  /* 0x00008000000079c5 */ /* 0x000fe40000010000 */
[----:B------:R-:W-:Y:S05]  /*9320*/  @!P0 BRA `(.L_x_3908) ;  /* 0x0000000000048947 */ /* 0x000fea0003800000 */
[----:B------:R-:W-:Y:S01]  /*9330*/  BPT.TRAP 0x1 ;  /* 0x000000040000795c */ /* 0x000fe20000300000 */
.L_x_3908:
[----:B------:R-:W-:Y:S01]  /*9340*/  IMAD R3, R215, -0x40, R168 ;  /* 0xffffffc0d7037824 */ /* 0x000fe200078e02a8 */
[----:B------:R-:W-:-:S04]  /*9350*/  ULDC UR4, c[0x0][0x988] ;  /* 0x0002620000047ab9 */ /* 0x000fc80000000800 */
[----:B------:R-:W-:-:S04]  /*9360*/  IADD3 R3, -R214, 0x40, R3 ;  /* 0x00000040d6037810 */ /* 0x000fc80007ffe103 */
        /* <DEDUP_REMOVED lines=19> */
[C---:B------:R-:W-:Y:S02]  /*94a0*/  ISETP.GT.AND P4, PT, R3.reuse, 0x19, PT ;  /* 0x000000190300780c */ /* 0x040fe40003f84270 */
        /* <DEDUP_REMOVED lines=38> */
[----:B------:R-:W-:Y:S02]  /*9710*/  FMNMX.FTZ R3, R30, R3, !PT ;  /* 0x000000031e037209 */ /* 0x000fe40007810000 */
[----:B------:R-:W-:Y:S01]  /*9720*/  FSEL R46, R46, -INF , P1 ;  /* 0xff8000002e2e7808 */ /* 0x000fe20000800000 */
[----:B------:R-:W1:Y:S01]  /*9730*/  SHFL.BFLY PT, R0, R21, 0x2, 0x1f ;  /* 0x0c401f0015007f89 */ /* 0x000e6200000e0000 */
        /* <DEDUP_REMOVED lines=9> */
[----:B------:R-:W-:-:S04]  /*97d0*/  FMNMX.FTZ R11, R40, R11, !PT ;  /* 0x0000000b280b7209 */ /* 0x000fc80007810000 */
[----:B------:R-:W-:Y:S02]  /*97e0*/  FMNMX.FTZ R11, R42, R11, !PT ;  /* 0x0000000b2a0b7209 */ /* 0x000fe40007810000 */
[----:B-1----:R-:W-:Y:S02]  /*97f0*/  FMNMX.FTZ R29, R21, R0, !PT ;  /* 0x00000000151d7209 */ /* 0x002fe40007810000 */
[----:B------:R-:W-:-:S03]  /*9800*/  FMNMX.FTZ R11, R44, R11, !PT ;  /* 0x0000000b2c0b7209 */ /* 0x000fc60007810000 */
[----:B------:R-:W1:Y:S01]  /*9810*/  SHFL.BFLY PT, R0, R29, 0x1, 0x1f ;  /* 0x0c201f001d007f89 */ /* 0x000e6200000e0000 */
[----:B------:R-:W-:-:S04]  /*9820*/  FMNMX.FTZ R11, R46, R11, !PT ;  /* 0x0000000b2e0b7209 */ /* 0x000fc80007810000 */
[----:B------:R-:W-:-:S04]  /*9830*/  FMNMX.FTZ R11, R48, R11, !PT ;  /* 0x0000000b300b7209 */ /* 0x000fc80007810000 */
[----:B------:R-:W-:Y:S02]  /*9840*/  FMNMX.FTZ R11, R50, R11, !PT ;  /* 0x0000000b320b7209 */ /* 0x000fe40007810000 */
[----:B-1----:R-:W-:-:S04]  /*9850*/  FMNMX.FTZ R0, R29, R0, !PT ;  /* 0x000000001d007209 */ /* 0x002fc80007810000 */
[C---:B------:R-:W-:Y:S01]  /*9860*/  FSETP.NEU.FTZ.AND P1, PT, R0.reuse, -INF , PT ;  /* 0xff8000000000780b */ /* 0x040fe20003f3d000 */
[----:B------:R-:W-:-:S05]  /*9870*/  FMUL.FTZ R21, R0, R3 ;  /* 0x0000000300157220 */ /* 0x000fca0000410000 */
[----:B------:R-:W-:-:S05]  /*9880*/  FSEL R29, R21, RZ, P1 ;  /* 0x000000ff151d7208 */ /* 0x000fca0000800000 */
[-CC-:B------:R-:W-:Y:S01]  /*9890*/  FFMA.FTZ R21, R24, R3.reuse, -R29.reuse ;  /* 0x0000000318157223 */ /* 0x180fe2000001081d */
[----:B------:R-:W-:Y:S01]  /*98a0*/  FSEL R24, R51, -INF , P4 ;  /* 0xff80000033187808 */ /* 0x000fe20002000000 */
[-CC-:B------:R-:W-:Y:S01]  /*98b0*/  FFMA.FTZ R31, R20, R3.reuse, -R29.reuse ;  /* 0x00000003141f7223 */ /* 0x180fe2000001081d */
[--C-:B------:R-:W-:Y:S01]  /*98c0*/  FFMA.FTZ R25, R25, R3, -R29.reuse ;  /* 0x0000000319197223 */ /* 0x100fe2000001081d */
[----:B------:R-:W-:Y:S01]  /*98d0*/  MUFU.EX2 R152, R21 ;  /* 0x0000001500987308 */ /* 0x000fe20000000800 */
        /* <DEDUP_REMOVED lines=11> */
[-CC-:B------:R-:W-:Y:S01]  /*9990*/  FFMA.FTZ R66, R66, R3.reuse, -R29.reuse ;  /* 0x0000000342427223 */ /* 0x180fe2000001081d */
[-CC-:B------:R-:W-:Y:S01]  /*99a0*/  FFMA.FTZ R68, R68, R3.reuse, -R29.reuse ;  /* 0x0000000344447223 */ /* 0x180fe2000001081d */
[----:B------:R-:W2:Y:S01]  /*99b0*/  SHFL.BFLY PT, R20, R11, 0x2, 0x1f ;  /* 0x0c401f000b147f89 */ /* 0x000ea200000e0000 */
[-CC-:B------:R-:W-:Y:S01]  /*99c0*/  FFMA.FTZ R70, R70, R3.reuse, -R29.reuse ;  /* 0x0000000346467223 */ /* 0x180fe2000001081d */
[----:B------:R-:W-:Y:S01]  /*99d0*/  MUFU.EX2 R28, R28 ;  /* 0x0000001c001c7308 */ /* 0x000fe20000000800 */
[-CC-:B------:R-:W-:Y:S01]  /*99e0*/  FFMA.FTZ R72, R72, R3.reuse, -R29.reuse ;  /* 0x0000000348487223 */ /* 0x180fe2000001081d */
[-CC-:B------:R-:W-:Y:S01]  /*99f0*/  FFMA.FTZ R52, R52, R3.reuse, -R29.reuse ;  /* 0x0000000334347223 */ /* 0x180fe2000001081d */
[----:B------:R-:W-:-:S05]  /*9a00*/  FFMA.FTZ R29, R76, R3, -R29 ;  /* 0x000000034c1d7223 */ /* 0x000fca000001081d */
[----:B------:R-:W3:Y:S01]  /*9a10*/  MUFU.EX2 R31, R31 ;  /* 0x0000001f001f7308 */ /* 0x000ee20000000800 */
[----:B-1----:R-:W-:Y:S01]  /*9a20*/  FADD.FTZ R43, R152, R25 ;  /* 0x00000019982b7221 */ /* 0x002fe20000010000 */
[----:B------:R-:W-:-:S06]  /*9a30*/  F2FP.F16.F32.PACK_AB R152, R25, R152 ;  /* 0x000000981998723e */ /* 0x000fcc00000000ff */
[----:B------:R-:W-:Y:S01]  /*9a40*/  MUFU.EX2 R32, R32 ;  /* 0x0000002000207308 */ /* 0x000fe20000000800 */
[----:B--2---:R-:W-:-:S07]  /*9a50*/  FMNMX.FTZ R21, R11, R20, !PT ;  /* 0x000000140b157209 */ /* 0x004fce0007810000 */
[----:B------:R-:W1:Y:S01]  /*9a60*/  MUFU.EX2 R33, R58 ;  /* 0x0000003a00217308 */ /* 0x000e620000000800 */
[----:B---3--:R-:W-:Y:S01]  /*9a70*/  F2FP.F16.F32.PACK_AB R154, R31, R28 ;  /* 0x0000001c1f9a723e */ /* 0x008fe200000000ff */
[----:B------:R-:W2:Y:S06]  /*9a80*/  SHFL.BFLY PT, R20, R21, 0x1, 0x1f ;  /* 0x0c201f0015147f89 */ /* 0x000eac00000e0000 */
[----:B------:R-:W-:Y:S08]  /*9a90*/  MUFU.EX2 R36, R36 ;  /* 0x0000002400247308 */ /* 0x000ff00000000800 */
[----:B------:R-:W3:Y:S01]  /*9aa0*/  MUFU.EX2 R35, R60 ;  /* 0x0000003c00237308 */ /* 0x000ee20000000800 */
[----:B-1----:R-:W-:-:S07]  /*9ab0*/  F2FP.F16.F32.PACK_AB R156, R33, R32 ;  /* 0x00000020219c723e */ /* 0x002fce00000000ff */
[----:B------:R-:W-:Y:S01]  /*9ac0*/  MUFU.EX2 R62, R62 ;  /* 0x0000003e003e7308 */ /* 0x000fe20000000800 */
[----:B--2---:R-:W-:-:S04]  /*9ad0*/  FMNMX.FTZ R20, R21, R20, !PT ;  /* 0x0000001415147209 */ /* 0x004fc80007810000 */
[C---:B------:R-:W-:Y:S01]  /*9ae0*/  FSETP.NEU.FTZ.AND P1, PT, R20.reuse, -INF , PT ;  /* 0xff8000001400780b */ /* 0x040fe20003f3d000 */
[----:B------:R-:W-:Y:S02]  /*9af0*/  FMUL.FTZ R39, R20, R3 ;  /* 0x0000000314277220 */ /* 0x000fe40000410000 */
[----:B------:R-:W1:Y:S01]  /*9b00*/  MUFU.EX2 R11, R64 ;  /* 0x00000040000b7308 */ /* 0x000e620000000800 */
[----:B---3--:R-:W-:Y:S02]  /*9b10*/  F2FP.F16.F32.PACK_AB R158, R35, R36 ;  /* 0x00000024239e723e */ /* 0x008fe400000000ff */
        /* <DEDUP_REMOVED lines=18> */
[-CC-:B------:R-:W-:Y:S01]  /*9c40*/  FFMA.FTZ R54, R54, R3.reuse, -R39.reuse ;  /* 0x0000000336367223 */ /* 0x180fe20000010827 */
[----:B------:R-:W-:Y:S01]  /*9c50*/  FFMA.FTZ R39, R74, R3, -R39 ;  /* 0x000000034a277223 */ /* 0x000fe20000010827 */
[----:B-1----:R-:W-:-:S05]  /*9c60*/  F2FP.F16.F32.PACK_AB R160, R11, R62 ;  /* 0x0000003e0ba0723e */ /* 0x002fca00000000ff */
[----:B------:R-:W1:Y:S08]  /*9c70*/  MUFU.EX2 R30, R30 ;  /* 0x0000001e001e7308 */ /* 0x000e700000000800 */
[----:B------:R3:W4:Y:S01]  /*9c80*/  MUFU.EX2 R155, R10 ;  /* 0x0000000a009b7308 */ /* 0x0007220000000800 */
[----:B--2---:R-:W-:-:S07]  /*9c90*/  F2FP.F16.F32.PACK_AB R153, R27, R26 ;  /* 0x0000001a1b99723e */ /* 0x004fce00000000ff */
[----:B------:R-:W2:Y:S01]  /*9ca0*/  MUFU.EX2 R34, R34 ;  /* 0x0000002200227308 */ /* 0x000ea20000000800 */
[----:B---3--:R-:W-:-:S05]  /*9cb0*/  VIADD R10, R14, 0x28c40 ;  /* 0x00028c400e0a7836 */ /* 0x008fca0000000000 */
[----:B------:R-:W-:Y:S02]  /*9cc0*/  PRMT R10, R193, 0x654, R10 ;  /* 0x00000654c10a7816 */ /* 0x000fe4000000000a */
[----:B------:R3:W5:Y:S02]  /*9cd0*/  MUFU.EX2 R157, R12 ;  /* 0x0000000c009d7308 */ /* 0x0007640000000800 */
[----:B------:R2:W-:Y:S06]  /*9ce0*/  SYNCS.ARRIVE.TRANS64.RED.A1T0 RZ, [R10+URZ], RZ ;  /* 0x000000ff0aff79a7 */ /* 0x0005ec000810043f */
[----:B------:R-:W0:Y:S01]  /*9cf0*/  MUFU.EX2 R38, R38 ;  /* 0x0000002600267308 */ /* 0x000e220000000800 */
[----:B---3--:R-:W-:Y:S01]  /*9d00*/  FADD.FTZ R12, R28, R43 ;  /* 0x0000002b1c0c7221 */ /* 0x008fe20000010000 */
[----:B------:R-:W-:-:S03]  /*9d10*/  FADD.FTZ R43, R26, R27 ;  /* 0x0000001b1a2b7221 */ /* 0x000fc60000010000 */
[----:B------:R-:W-:Y:S01]  /*9d20*/  FADD.FTZ R45, R31, R12 ;  /* 0x0000000c1f2d7221 */ /* 0x000fe20000010000 */
[----:B-1----:R-:W-:Y:S02]  /*9d30*/  FADD.FTZ R12, R30, R43 ;  /* 0x0000002b1e0c7221 */ /* 0x002fe40000010000 */
[----:B------:R1:W3:Y:S08]  /*9d40*/  MUFU.EX2 R159, R40 ;  /* 0x00000028009f7308 */ /* 0x0002f00000000800 */
[----:B------:R-:W3:Y:S01]  /*9d50*/  MUFU.EX2 R42, R42 ;  /* 0x0000002a002a7308 */ /* 0x000ee20000000800 */
[----:B-1----:R-:W-:Y:S01]  /*9d60*/  FADD.FTZ R40, R32, R45 ;  /* 0x0000002d20287221 */ /* 0x002fe20000010000 */
[C---:B----4-:R-:W-:Y:S01]  /*9d70*/  FADD.FTZ R45, R155.reuse, R12 ;  /* 0x0000000c9b2d7221 */ /* 0x050fe20000010000 */
[----:B------:R-:W-:Y:S01]  /*9d80*/  F2FP.F16.F32.PACK_AB R155, R155, R30 ;  /* 0x0000001e9b9b723e */ /* 0x000fe200000000ff */
[----:B------:R-:W-:Y:S01]  /*9d90*/  BAR.SYNC.DEFER_BLOCKING 0xf, 0x100 ;  /* 0x03c4000000007b1d */ /* 0x000fe20000010000 */
[----:B------:R-:W-:Y:S01]  /*9da0*/  FADD.FTZ R47, R33, R40 ;  /* 0x00000028212f7221 */ /* 0x000fe20000010000 */
[----:B--2---:R-:W-:-:S03]  /*9db0*/  FADD.FTZ R10, R34, R45 ;  /* 0x0000002d220a7221 */ /* 0x004fc60000010000 */
[----:B------:R-:W-:Y:S01]  /*9dc0*/  FADD.FTZ R12, R36, R47 ;  /* 0x0000002f240c7221 */ /* 0x000fe20000010000 */
[----:B------:R-:W1:Y:S01]  /*9dd0*/  MUFU.EX2 R161, R44 ;  /* 0x0000002c00a17308 */ /* 0x000e620000000800 */
[C---:B-----5:R-:W-:Y:S01]  /*9de0*/  FADD.FTZ R25, R157.reuse, R10 ;  /* 0x0000000a9d197221 */ /* 0x060fe20000010000 */
[----:B------:R-:W-:Y:S01]  /*9df0*/  F2FP.F16.F32.PACK_AB R157, R157, R34 ;  /* 0x000000229d9d723e */ /* 0x000fe200000000ff */
[----:B------:R-:W-:Y:S02]  /*9e00*/  FADD.FTZ R45, R35, R12 ;  /* 0x0000000c232d7221 */ /* 0x000fe40000010000 */
[----:B0-----:R-:W-:Y:S02]  /*9e10*/  FADD.FTZ R10, R38, R25 ;  /* 0x00000019260a7221 */ /* 0x001fe40000010000 */
[----:B------:R-:W-:Y:S01]  /*9e20*/  FADD.FTZ R12, R62, R45 ;  /* 0x0000002d3e0c7221 */ /* 0x000fe20000010000 */
[----:B------:R-:W0:Y:S01]  /*9e30*/  MUFU.EX2 R46, R46 ;  /* 0x0000002e002e7308 */ /* 0x000e220000000800 */
[C---:B---3--:R-:W-:Y:S01]  /*9e40*/  FADD.FTZ R25, R159.reuse, R10 ;  /* 0x0000000a9f197221 */ /* 0x048fe20000010000 */
[----:B------:R-:W-:Y:S01]  /*9e50*/  F2FP.F16.F32.PACK_AB R159, R159, R38 ;  /* 0x000000269f9f723e */ /* 0x000fe200000000ff */
[----:B------:R-:W-:-:S02]  /*9e60*/  FADD.FTZ R31, R11, R12 ;  /* 0x0000000c0b1f7221 */ /* 0x000fc40000010000 */
[----:B------:R-:W-:-:S03]  /*9e70*/  FADD.FTZ R10, R42, R25 ;  /* 0x000000192a0a7221 */ /* 0x000fc60000010000 */
[----:B------:R-:W2:Y:S01]  /*9e80*/  MUFU.EX2 R37, R68 ;  /* 0x0000004400257308 */ /* 0x000ea20000000800 */
[C---:B-1----:R-:W-:Y:S01]  /*9e90*/  FADD.FTZ R11, R161.reuse, R10 ;  /* 0x0000000aa10b7221 */ /* 0x042fe20000010000 */
[----:B------:R-:W-:Y:S01]  /*9ea0*/  FADD.FTZ R10, R66, R31 ;  /* 0x0000001f420a7221 */ /* 0x000fe20000010000 */
[----:B------:R-:W-:Y:S01]  /*9eb0*/  F2FP.F16.F32.PACK_AB R161, R161, R42 ;  /* 0x0000002aa1a1723e */ /* 0x000fe200000000ff */
[----:B------:R1:W-:Y:S04]  /*9ec0*/  STSM.16.M88.4 [R217+0x26800], R152 ;  /* 0x02680098d9007844 */ /* 0x0003e80000000200 */
[----:B------:R-:W3:Y:S01]  /*9ed0*/  MUFU.EX2 R41, R48 ;  /* 0x0000003000297308 */ /* 0x000ee20000000800 */
[----:B0-----:R-:W-:Y:S01]  /*9ee0*/  FADD.FTZ R12, R46, R11 ;  /* 0x0000000b2e0c7221 */ /* 0x001fe20000010000 */
[----:B------:R1:W-:Y:S06]  /*9ef0*/  STSM.16.M88.4 [R220], R156 ;  /* 0x0000009cdc007844 */ /* 0x0003ec0000000200 */
[----:B------:R-:W-:Y:S01]  /*9f00*/  MUFU.EX2 R70, R70 ;  /* 0x0000004600467308 */ /* 0x000fe20000000800 */
[C---:B--2---:R-:W-:Y:S01]  /*9f10*/  F2FP.F16.F32.PACK_AB R162, R37.reuse, R66 ;  /* 0x0000004225a2723e */ /* 0x044fe200000000ff */
[----:B------:R-:W-:-:S06]  /*9f20*/  FADD.FTZ R37, R37, R10 ;  /* 0x0000000a25257221 */ /* 0x000fcc0000010000 */
[----:B------:R-:W0:Y:S01]  /*9f30*/  MUFU.EX2 R21, R72 ;  /* 0x0000004800157308 */ /* 0x000e220000000800 */
[C---:B---3--:R-:W-:Y:S01]  /*9f40*/  F2FP.F16.F32.PACK_AB R163, R41.reuse, R46 ;  /* 0x0000002e29a3723e */ /* 0x048fe200000000ff */
[----:B------:R-:W-:-:S04]  /*9f50*/  FADD.FTZ R41, R41, R12 ;  /* 0x0000000c29297221 */ /* 0x000fc80000010000 */
[----:B------:R1:W-:Y:S02]  /*9f60*/  STSM.16.M88.4 [R218], R160 ;  /* 0x000000a0da007844 */ /* 0x0003e40000000200 */
        /* <DEDUP_REMOVED lines=9> */
[----:B------:R-:W-:Y:S02]  /*a000*/  FADD.FTZ R43, R43, R50 ;  /* 0x000000322b2b7221 */ /* 0x000fe40000010000 */
[----:B------:R-:W-:Y:S01]  /*a010*/  MUFU.EX2 R54, R54 ;  /* 0x0000003600367308 */ /* 0x000fe20000000800 */
[----:B0-----:R-:W-:-:S07]  /*a020*/  FADD.FTZ R10, R52, R21 ;  /* 0x00000015340a7221 */ /* 0x001fce0000010000 */
[----:B------:R-:W0:Y:S01]  /*a030*/  MUFU.EX2 R39, R39 ;  /* 0x0000002700277308 */ /* 0x000e220000000800 */
[C---:B---3--:R-:W-:Y:S01]  /*a040*/  F2FP.F16.F32.PACK_AB R166, R29.reuse, R52 ;  /* 0x000000341da6723e */ /* 0x048fe200000000ff */
[----:B------:R-:W-:Y:S01]  /*a050*/  FADD.FTZ R10, R29, R10 ;  /* 0x0000000a1d0a7221 */ /* 0x000fe20000010000 */
[----:B0-----:R-:W-:Y:S01]  /*a060*/  F2FP.F16.F32.PACK_AB R167, R39, R54 ;  /* 0x0000003627a7723e */ /* 0x001fe200000000ff */
[----:B------:R-:W-:-:S04]  /*a070*/  FADD.FTZ R54, R54, R43 ;  /* 0x0000002b36367221 */ /* 0x000fc80000010000 */
[----:B------:R1:W-:Y:S01]  /*a080*/  STSM.16.M88.4 [R219], R164 ;  /* 0x000000a4db007844 */ /* 0x0003e20000000200 */
[----:B------:R-:W-:Y:S01]  /*a090*/  FADD.FTZ R11, R39, R54 ;  /* 0x00000036270b7221 */ /* 0x000fe20000010000 */
[----:B------:R-:W-:Y:S06]  /*a0a0*/  @!P0 BRA `(.L_x_3909) ;  /* 0x0000000000048947 */ /* 0x000fec0003800000 */
[----:B------:R-:W-:Y:S01]  /*a0b0*/  BPT.TRAP 0x1 ;  /* 0x000000040000795c */ /* 0x000fe20000300000 */
.L_x_3909:
[----:B------:R0:W2:Y:S01]  /*a0c0*/  SYNCS.PHASECHK.TRANS64.TRYWAIT P1, [R14+URZ+0x28c50], R15 ;  /* 0x028c500f0e0075a7 */ /* 0x0000a2000802017f */
[----:B------:R-:W-:Y:S05]  /*a0d0*/  @!P0 BRA `(.L_x_3910) ;  /* 0x0000000000048947 */ /* 0x000fea0003800000 */
[----:B------:R-:W-:Y:S01]  /*a0e0*/  BPT.TRAP 0x1 ;  /* 0x000000040000795c */ /* 0x000fe20000300000 */
.L_x_3910:
[----:B------:R-:W-:Y:S01]  /*a0f0*/  LOP3.LUT R12, R56, 0x2000000, RZ, 0xfc, !PT ;  /* 0x02000000380c7812 */ /* 0x000fe200078efcff */
[----:B------:R-:W-:Y:S01]  /*a100*/  ULDC UR36, c[0x0][0x988] ;  /* 0x0002620000247ab9 */ /* 0x000fe20000000800 */
[----:B------:R-:W-:Y:S01]  /*a110*/  BSSY B0, `(.L_x_3911) ;  /* 0x0000006000007945 */ /* 0x000fe20003800000 */
[----:B------:R-:W-:Y:S02]  /*a120*/  IMAD.MOV.U32 R25, RZ, RZ, 0x40000040 ;  /* 0x40000040ff197424 */ /* 0x000fe400078e00ff */
[----:B------:R-:W-:Y:S01]  /*a130*/  IMAD R24, R18, 0x1000, R12 ;  /* 0x0000100012187824 */ /* 0x000fe200078e020c */
[----:B--2---:R-:W-:Y:S06]  /*a140*/  @P1 BRA `(.L_x_3912) ;  /* 0x0000000000081947 */ /* 0x004fec0003800000 */
[----:B------:R-:W2:Y:S02]  /*a150*/  SYNCS.PHASECHK.TRANS64.TRYWAIT P1, [R14+URZ+0x28c50], R15 ;  /* 0x028c500f0e0075a7 */ /* 0x000ea4000802017f */
[----:B--2---:R-:W-:Y:S05]  /*a160*/  @!P1 BRA `(.L_x_3913) ;  /* 0x000000d400549947 */ /* 0x004fea0003800000 */
.L_x_3912:
[----:B------:R-:W-:Y:S05]  /*a170*/  BSYNC B0 ;  /* 0x0000000000007941 */ /* 0x000fea0003800000 */
.L_x_3911:
[C---:B------:R-:W-:Y:S01]  /*a180*/  R2UR UR6, R24.reuse ;  /* 0x00000000180672ca */ /* 0x040fe200000e0000 */
[C---:B------:R-:W-:Y:S01]  /*a190*/  VIADD R26, R24.reuse, 0x80 ;  /* 0x00000080181a7836 */ /* 0x040fe20000000000 */
[----:B------:R-:W-:Y:S01]  /*a1a0*/  R2UR UR7, R25 ;  /* 0x00000000190772ca */ /* 0x000fe200000e0000 */
[----:B------:R-:W-:Y:S01]  /*a1b0*/  IMAD.MOV.U32 R27, RZ, RZ, 0x40000040 ;  /* 0x40000040ff1b7424 */ /* 0x000fe200078e00ff */
[C---:B------:R-:W-:Y:S01]  /*a1c0*/  IADD3 R28, R24.reuse, 0x100, RZ ;  /* 0x00000100181c7810 */ /* 0x040fe20007ffe0ff */
[----:B------:R-:W-:Y:S01]  /*a1d0*/  VIADD R24, R24, 0x180 ;  /* 0x0000018018187836 */ /* 0x000fe20000000000 */
[----:B------:R-:W-:Y:S01]  /*a1e0*/  R2UR UR10, R26 ;  /* 0x000000001a0a72ca */ /* 0x000fe200000e0000 */
[----:B------:R-:W-:Y:S01]  /*a1f0*/  IMAD.MOV.U32 R29, RZ, RZ, 0x40000040 ;  /* 0x40000040ff1d7424 */ /* 0x000fe200078e00ff */
[----:B------:R-:W-:Y:S01]  /*a200*/  R2UR UR11, R27 ;  /* 0x000000001b0b72ca */ /* 0x000fe200000e0000 */
[----:B------:R-:W-:Y:S01]  /*a210*/  IMAD.MOV.U32 R25, RZ, RZ, 0x40000040 ;  /* 0x40000040ff197424 */ /* 0x000fe200078e00ff */
[----:B------:R-:W-:-:S02]  /*a220*/  R2UR UR14, R28 ;  /* 0x000000001c0e72ca */ /* 0x000fc400000e0000 */
[----:B------:R-:W-:Y:S02]  /*a230*/  R2UR UR15, R29 ;  /* 0x000000001d0f72ca */ /* 0x000fe400000e0000 */
[----:B------:R-:W-:Y:S02]  /*a240*/  R2UR UR18, R24 ;  /* 0x00000000181272ca */ /* 0x000fe400000e0000 */
[----:B------:R-:W-:Y:S02]  /*a250*/  R2UR UR19, R25 ;  /* 0x00000000191372ca */ /* 0x000fe400000e0000 */
[----:B------:R-:W-:-:S06]  /*a260*/  WARPGROUP.ARRIVE ;  /* 0x00000000000079c5 */ /* 0x000fcc0000000000 */
[----:B------:R-:W-:Y:S03]  /*a270*/  HGMMA.64x256x16.F32 R24, R152, gdesc[UR4].tnspB, RZ, !UPT, gsb0 ;  /* 0x43e0000498187df0 */ /* 0x000fe6000c0008ff */
[----:B------:R-:W-:Y:S02]  /*a280*/  WARPGROUP.DEPBAR.LE gsb0, 0x0 ;  /* 0x00008000000079c5 */ /* 0x000fe40000010000 */
[----:B------:R-:W-:-:S15]  /*a290*/  WARPGROUP.ARRIVE ;  /* 0x00000000000079c5 */ /* 0x000fde0000000000 */
[----:B------:R-:W-:-:S08]  /*a2a0*/  NOP ;  /* 0x0000000000007918 */ /* 0x000fd00000000000 */
[----:B------:R-:W-:Y:S03]  /*a2b0*/  HGMMA.64x256x16.F32 R24, R156, gdesc[UR8].tnspB, R24, gsb0 ;  /* 0x43e000089c187df0 */ /* 0x000fe60008000818 */
        /* <DEDUP_REMOVED lines=14> */
[----:B---3--:R-:W3:Y:S02]  /*a3a0*/  FENCE.VIEW.ASYNC.S ;  /* 0x00000000000073c6 */ /* 0x008ee40000000000 */
[----:B---3--:R-:W-:Y:S01]  /*a3b0*/  NOP ;  /* 0x0000000000007918 */ /* 0x008fe20000000000 */
[----:B------:R-:W-:Y:S06]  /*a3c0*/  BAR.ARV 0xe, 0x100 ;  /* 0x0384000000007b1d */ /* 0x000fec0000002000 */
[----:B------:R-:W-:Y:S05]  /*a3d0*/  @!P0 BRA `(.L_x_3914) ;  /* 0x0000000000048947 */ /* 0x000fea0003800000 */
[----:B------:R-:W-:Y:S01]  /*a3e0*/  BPT.TRAP 0x1 ;  /* 0x000000040000795c */ /* 0x000fe20000300000 */
.L_x_3914:
[----:B------:R-:W-:Y:S01]  /*a3f0*/  ISETP.GE.AND P1, PT, R168, 0x41, PT ;  /* 0x00000041a800780c */ /* 0x000fe20003f26270 */
[----:B0-2---:R-:W-:Y:S01]  /*a400*/  VIADD R14, R14, 0x28c60 ;  /* 0x00028c600e0e7836 */ /* 0x005fe20000000000 */
[----:B------:R-:W-:Y:S04]  /*a410*/  BSSY B0, `(.L_x_3915) ;  /* 0x00001af000007945 */ /* 0x000fe80003800000 */
[----:B------:R-:W-:-:S04]  /*a420*/  PRMT R14, R193, 0x654, R14 ;  /* 0x00000654c10e7816 */ /* 0x000fc8000000000e */
[----:B------:R0:W-:Y:S03]  /*a430*/  SYNCS.ARRIVE.TRANS64.RED.A1T0 RZ, [R14+URZ], RZ ;  /* 0x000000ff0eff79a7 */ /* 0x0001e6000810043f */
[----:B------:R-:W-:Y:S05]  /*a440*/  @!P1 BRA `(.L_x_3916) ;  /* 0x0000001800ac9947 */ /* 0x000fea0003800000 */
[----:B------:R-:W-:Y:S01]  /*a450*/  VIADD R215, R215, 0xfffffffe ;  /* 0xfffffffed7d77836 */ /* 0x000fe20000000000 */
[----:B------:R-:W-:Y:S01]  /*a460*/  MOV R189, R18 ;  /* 0x0000001200bd7202 */ /* 0x000fe20000000f00 */
[----:B------:R-:W-:Y:S02]  /*a470*/  IMAD.MOV.U32 R15, RZ, RZ, R20 ;  /* 0x000000ffff0f7224 */ /* 0x000fe400078e0014 */
[----:B------:R-:W-:-:S07]  /*a480*/  IMAD.MOV.U32 R188, RZ, RZ, R0 ;  /* 0x000000ffffbc7224 */ /* 0x000fce00078e0000 */
.L_x_3929:
[----:B------:R-:W-:Y:S02]  /*a490*/  VIADD R18, R189, 0x1 ;  /* 0x00000001bd127836 */ /* 0x000fe40000000000 */
[----:B------:R-:W-:Y:S02]  /*a4a0*/  IMAD.MOV.U32 R0, RZ, RZ, R215 ;  /* 0x000000ffff007224 */ /* 0x000fe400078e00d7 */
[----:B------:R-:W-:Y:S01]  /*a4b0*/  VIADD R215, R215, 0xffffffff ;  /* 0xffffffffd7d77836 */ /* 0x000fe20000000000 */
[----:B------:R-:W-:Y:S02]  /*a4c0*/  ISETP.NE.AND P2, PT, R18, 0x2, PT ;  /* 0x000000021200780c */ /* 0x000fe40003f45270 */
[----:B------:R-:W-:Y:S02]  /*a4d0*/  ISETP.GT.AND P1, PT, R0, RZ, PT ;  /* 0x000000ff0000720c */ /* 0x000fe40003f24270 */
[----:B------:R-:W-:Y:S02]  /*a4e0*/  SEL R0, RZ, 0x1, P2 ;  /* 0x00000001ff007807 */ /* 0x000fe40001000000 */
[----:B------:R-:W-:-:S02]  /*a4f0*/  SEL R18, R18, RZ, P2 ;  /* 0x000000ff12127207 */ /* 0x000fc40001000000 */
[----:B------:R-:W-:Y:S01]  /*a500*/  LOP3.LUT R23, R23, R0, RZ, 0x3c, !PT ;  /* 0x0000000017177212 */ /* 0x000fe200078e3cff */
[----:B--2---:R-:W-:Y:S06]  /*a510*/  @!P0 BRA `(.L_x_3917) ;  /* 0x0000000000048947 */ /* 0x004fec0003800000 */
[----:B------:R-:W-:Y:S01]  /*a520*/  BPT.TRAP 0x1 ;  /* 0x000000040000795c */ /* 0x000fe20000300000 */
.L_x_3917:
[----:B------:R-:W-:Y:S01]  /*a530*/  IMAD R21, R18, 0x8, R2 ;  /* 0x0000000812157824 */ /* 0x000fe200078e0202 */
[----:B0-----:R-:W-:-:S04]  /*a540*/  SHF.L.U32 R14, R23, 0x1f, RZ ;  /* 0x0000001f170e7819 */ /* 0x001fc800000006ff */
[----:B------:R0:W2:Y:S01]  /*a550*/  SYNCS.PHASECHK.TRANS64.TRYWAIT P2, [R21+URZ+0x28c30], R14 ;  /* 0x028c300e150075a7 */ /* 0x0000a2000804017f */
[----:B------:R-:W-:Y:S05]  /*a560*/  @!P0 BRA `(.L_x_3918) ;  /* 0x0000000000048947 */ /* 0x000fea0003800000 */
[----:B------:R-:W-:Y:S01]  /*a570*/  BPT.TRAP 0x1 ;  /* 0x000000040000795c */ /* 0x000fe20000300000 */
.L_x_3918:
[----:B------:R-:W-:Y:S01]  /*a580*/  VIADD R0, R2, 0x20400 ;  /* 0x0002040002007836 */ /* 0x000fe20000000000 */
[----:B------:R-:W-:Y:S01]  /*a590*/  BSSY B1, `(.L_x_3919) ;  /* 0x0000009000017945 */ /* 0x000fe20003800000 */
[----:B-1----:R-:W-:Y:S02]  /*a5a0*/  IMAD R156, R18, 0x200, R13 ;  /* 0x00000200129c7824 */ /* 0x002fe400078e020d */
[----:B------:R-:W-:Y:S01]  /*a5b0*/  IMAD.MOV.U32 R157, RZ, RZ, 0x40000040 ;  /* 0x40000040ff9d7424 */ /* 0x000fe200078e00ff */
[----:B------:R-:W-:-:S04]  /*a5c0*/  SHF.R.U32.HI R0, RZ, 0x4, R0 ;  /* 0x00000004ff007819 */ /* 0x000fc80000011600 */
[----:B------:R-:W-:-:S04]  /*a5d0*/  LOP3.LUT R0, R0, 0x3fff, RZ, 0xc0, !PT ;  /* 0x00003fff00007812 */ /* 0x000fc800078ec0ff */
[----:B------:R-:W-:Y:S01]  /*a5e0*/  LOP3.LUT R152, R0, 0x10000, RZ, 0xfc, !PT ;  /* 0x0001000000987812 */ /* 0x000fe200078efcff */
[----:B--2---:R-:W-:Y:S06]  /*a5f0*/  @P2 BRA `(.L_x_3920) ;  /* 0x0000000000082947 */ /* 0x004fec0003800000 */
[----:B------:R-:W1:Y:S02]  /*a600*/  SYNCS.PHASECHK.TRANS64.TRYWAIT P2, [R21+URZ+0x28c30], R14 ;  /* 0x028c300e150075a7 */ /* 0x000e64000804017f */
[----:B-1----:R-:W-:Y:S05]  /*a610*/  @!P2 BRA `(.L_x_3921) ;  /* 0x000000d0003ca947 */ /* 0x002fea0003800000 */
.L_x_3920:
[----:B------:R-:W-:Y:S05]  /*a620*/  BSYNC B1 ;  /* 0x0000000000017941 */ /* 0x000fea0003800000 */
.L_x_3919:
[----:B------:R-:W-:Y:S01]  /*a630*/  IMAD.MOV.U32 R153, RZ, RZ, 0x40000040 ;  /* 0x40000040ff997424 */ /* 0x000fe200078e00ff */
[----:B------:R-:W-:Y:S01]  /*a640*/  R2UR UR4, R152 ;  /* 0x00000000980472ca */ /* 0x000fe200000e0000 */
[C---:B------:R-:W-:Y:S01]  /*a650*/  VIADD R152, R156.reuse, 0x4 ;  /* 0x000000049c987836 */ /* 0x040fe20000000000 */
[C---:B------:R-:W-:Y:S01]  /*a660*/  R2UR UR6, R156.reuse ;  /* 0x000000009c0672ca */ /* 0x040fe200000e0000 */
[----:B------:R-:W-:Y:S01]  /*a670*/  IMAD.MOV.U32 R155, RZ, RZ, 0x40000040 ;  /* 0x40000040ff9b7424 */ /* 0x000fe200078e00ff */
[----:B------:R-:W-:Y:S01]  /*a680*/  R2UR UR7, R157 ;  /* 0x000000009d0772ca */ /* 0x000fe200000e0000 */
[----:B------:R-:W-:Y:S01]  /*a690*/  IMAD.MOV.U32 R157, RZ, RZ, 0x40000040 ;  /* 0x40000040ff9d7424 */ /* 0x000fe200078e00ff */
[----:B------:R-:W-:Y:S02]  /*a6a0*/  R2UR UR5, R153 ;  /* 0x00000000990572ca */ /* 0x000fe400000e0000 */
[C---:B------:R-:W-:Y:S01]  /*a6b0*/  IADD3 R154, R156.reuse, 0x2, RZ ;  /* 0x000000029c9a7810 */ /* 0x040fe20007ffe0ff */
[----:B------:R-:W-:Y:S01]  /*a6c0*/  VIADD R156, R156, 0x6 ;  /* 0x000000069c9c7836 */ /* 0x000fe20000000000 */
[----:B------:R-:W-:-:S02]  /*a6d0*/  R2UR UR11, R155 ;  /* 0x000000009b0b72ca */ /* 0x000fc400000e0000 */
[----:B------:R-:W-:Y:S02]  /*a6e0*/  R2UR UR10, R154 ;  /* 0x000000009a0a72ca */ /* 0x000fe400000e0000 */
[----:B------:R-:W-:Y:S02]  /*a6f0*/  R2UR UR14, R152 ;  /* 0x00000000980e72ca */ /* 0x000fe400000e0000 */
[----:B------:R-:W-:Y:S02]  /*a700*/  R2UR UR15, R153 ;  /* 0x00000000990f72ca */ /* 0x000fe400000e0000 */
[----:B------:R-:W-:Y:S02]  /*a710*/  R2UR UR18, R156 ;  /* 0x000000009c1272ca */ /* 0x000fe400000e0000 */
[----:B------:R-:W-:Y:S02]  /*a720*/  R2UR UR19, R157 ;  /* 0x000000009d1372ca */ /* 0x000fe400000e0000 */
[----:B------:R-:W-:Y:S01]  /*a730*/  WARPGROUP.ARRIVE ;  /* 0x00000000000079c5 */ /* 0x000fe20000000000 */
[----:B------:R-:W-:-:S02]  /*a740*/  R2UR UR8, R8 ;  /* 0x00000000080872ca */ /* 0x000fc400000e0000 */
[----:B------:R-:W-:Y:S02]  /*a750*/  R2UR UR9, R9 ;  /* 0x00000000090972ca */ /* 0x000fe400000e0000 */
[----:B------:R-:W-:Y:S01]  /*a760*/  R2UR UR12, R6 ;  /* 0x00000000060c72ca */ /* 0x000fe200000e0000 */
[----:B------:R-:W-:Y:S01]  /*a770*/  HGMMA.64x64x16.F32 R152, gdesc[UR4], RZ, !UPT, gsb0 ;  /* 0x00e00000049879f0 */ /* 0x000fe2000c0008ff */
[----:B------:R-:W-:Y:S02]  /*a780*/  R2UR UR13, R7 ;  /* 0x00000000070d72ca */ /* 0x000fe400000e0000 */
[----:B------:R-:W-:Y:S02]  /*a790*/  R2UR UR16, R4 ;  /* 0x00000000041072ca */ /* 0x000fe400000e0000 */
[----:B------:R-:W-:Y:S01]  /*a7a0*/  R2UR UR17, R5 ;  /* 0x00000000051172ca */ /* 0x000fe200000e0000 */
        /* <DEDUP_REMOVED lines=12> */
.L_x_3922:
        /* <DEDUP_REMOVED lines=16> */
[----:B------:R-:W2:Y:S02]  /*a970*/  SHFL.BFLY PT, R3, R0, 0x2, 0x1f ;  /* 0x0c401f0000037f89 */ /* 0x000ea400000e0000 */
[----:B--2---:R-:W-:-:S05]  /*a980*/  FMNMX.FTZ R0, R0, R3, !PT ;  /* 0x0000000300007209 */ /* 0x004fca0007810000 */
[----:B------:R-:W2:Y:S02]  /*a990*/  SHFL.BFLY PT, R3, R0, 0x1, 0x1f ;  /* 0x0c201f0000037f89 */ /* 0x000ea400000e0000 */
[----:B--2---:R-:W-:Y:S01]  /*a9a0*/  FMNMX.FTZ R0, R0, R3, !PT ;  /* 0x0000000300007209 */ /* 0x004fe20007810000 */
[----:B------:R-:W-:-:S04]  /*a9b0*/  IMAD.U32 R3, RZ, RZ, UR36 ;  /* 0x00000024ff037e24 */ /* 0x000fc8000f8e00ff */
[C---:B------:R-:W-:Y:S01]  /*a9c0*/  FMUL.FTZ R20, R0.reuse, R3 ;  /* 0x0000000300147220 */ /* 0x040fe20000410000 */
[----:B------:R-:W-:-:S03]  /*a9d0*/  FADD.FTZ R188, -R0, R188 ;  /* 0x000000bc00bc7221 */ /* 0x000fc60000010100 */
        /* <DEDUP_REMOVED lines=16> */
[----:B------:R-:W-:-:S02]  /*aae0*/  IMAD.MOV R20, RZ, RZ, -R216 ;  /* 0x000000ffff147224 */ /* 0x000fc400078e0ad8 */
[----:B------:R-:W-:Y:S01]  /*aaf0*/  FMUL.FTZ R188, R188, R3 ;  /* 0x00000003bcbc7220 */ /* 0x000fe20000410000 */
[----:B------:R-:W-:Y:S02]  /*ab00*/  MUFU.EX2 R152, R152 ;  /* 0x0000009800987308 */ /* 0x000fe40000000800 */
[----:B------:R-:W-:Y:S01]  /*ab10*/  ISETP.NE.AND P2, PT, R214, R20, PT ;  /* 0x00000014d600720c */ /* 0x000fe20003f45270 */
[----:B------:R-:W-:-:S05]  /*ab20*/  VIADD R20, R21, 0x28c40 ;  /* 0x00028c4015147836 */ /* 0x000fca0000000000 */
[----:B------:R-:W2:Y:S01]  /*ab30*/  MUFU.EX2 R164, R188 ;  /* 0x000000bc00a47308 */ /* 0x000ea20000000800 */
[----:B------:R-:W-:-:S04]  /*ab40*/  PRMT R20, R193, 0x654, R20 ;  /* 0x00000654c1147816 */ /* 0x000fc80000000014 */
[----:B------:R3:W-:Y:S03]  /*ab50*/  SYNCS.ARRIVE.TRANS64.RED.A1T0 RZ, [R20+URZ], RZ ;  /* 0x000000ff14ff79a7 */ /* 0x0007e6000810043f */
[----:B------:R-:W4:Y:S01]  /*ab60*/  MUFU.EX2 R153, R153 ;  /* 0x0000009900997308 */ /* 0x000f220000000800 */
[----:B---3--:R-:W-:-:S07]  /*ab70*/  FMNMX.FTZ R20, R154, R15, !PT ;  /* 0x0000000f9a147209 */ /* 0x008fce0007810000 */
[----:B------:R-:W3:Y:S01]  /*ab80*/  MUFU.EX2 R156, R156 ;  /* 0x0000009c009c7308 */ /* 0x000ee20000000800 */
[----:B------:R-:W-:Y:S01]  /*ab90*/  FMNMX.FTZ R20, R155, R20, !PT ;  /* 0x000000149b147209 */ /* 0x000fe20007810000 */
[----:B--2---:R-:W-:Y:S01]  /*aba0*/  FFMA.FTZ R10, R164, R10, R152 ;  /* 0x0000000aa40a7223 */ /* 0x004fe20000010098 */
[-C--:B------:R-:W-:Y:S01]  /*abb0*/  FMUL.FTZ R24, R24, R164.reuse ;  /* 0x000000a418187220 */ /* 0x080fe20000410000 */
[----:B------:R-:W-:Y:S01]  /*abc0*/  FMUL.FTZ R25, R25, R164 ;  /* 0x000000a419197220 */ /* 0x000fe20000410000 */
[----:B------:R-:W-:Y:S01]  /*abd0*/  FMNMX.FTZ R20, R158, R20, !PT ;  /* 0x000000149e147209 */ /* 0x000fe20007810000 */
[-C--:B------:R-:W-:Y:S01]  /*abe0*/  FMUL.FTZ R28, R28, R164.reuse ;  /* 0x000000a41c1c7220 */ /* 0x080fe20000410000 */
[----:B------:R-:W-:Y:S01]  /*abf0*/  FMUL.FTZ R29, R29, R164 ;  /* 0x000000a41d1d7220 */ /* 0x000fe20000410000 */
[----:B------:R-:W2:Y:S01]  /*ac00*/  MUFU.EX2 R157, R157 ;  /* 0x0000009d009d7308 */ /* 0x000ea20000000800 */
[----:B------:R-:W-:Y:S01]  /*ac10*/  FMNMX.FTZ R20, R159, R20, !PT ;  /* 0x000000149f147209 */ /* 0x000fe20007810000 */
[C---:B----4-:R-:W-:Y:S01]  /*ac20*/  FADD.FTZ R10, R153.reuse, R10 ;  /* 0x0000000a990a7221 */ /* 0x050fe20000010000 */
[----:B------:R-:W-:Y:S01]  /*ac30*/  F2FP.F16.F32.PACK_AB R188, R153, R152 ;  /* 0x0000009899bc723e */ /* 0x000fe200000000ff */
[----:B------:R-:W-:Y:S01]  /*ac40*/  FMUL.FTZ R32, R32, R164 ;  /* 0x000000a420207220 */ /* 0x000fe20000410000 */
[----:B------:R-:W-:Y:S01]  /*ac50*/  FMNMX.FTZ R20, R162, R20, !PT ;  /* 0x00000014a2147209 */ /* 0x000fe20007810000 */
[-C--:B------:R-:W-:Y:S01]  /*ac60*/  FMUL.FTZ R33, R33, R164.reuse ;  /* 0x000000a421217220 */ /* 0x080fe20000410000 */
[----:B------:R-:W-:Y:S01]  /*ac70*/  FMUL.FTZ R36, R36, R164 ;  /* 0x000000a424247220 */ /* 0x000fe20000410000 */
[----:B------:R-:W4:Y:S01]  /*ac80*/  MUFU.EX2 R152, R160 ;  /* 0x000000a000987308 */ /* 0x000f220000000800 */
[----:B------:R-:W-:Y:S01]  /*ac90*/  FMNMX.FTZ R20, R163, R20, !PT ;  /* 0x00000014a3147209 */ /* 0x000fe20007810000 */
[----:B---3--:R-:W-:Y:S01]  /*aca0*/  FADD.FTZ R10, R156, R10 ;  /* 0x0000000a9c0a7221 */ /* 0x008fe20000010000 */
[-C--:B------:R-:W-:Y:S01]  /*acb0*/  FMUL.FTZ R37, R37, R164.reuse ;  /* 0x000000a425257220 */ /* 0x080fe20000410000 */
[----:B------:R-:W-:Y:S01]  /*acc0*/  FMUL.FTZ R40, R40, R164 ;  /* 0x000000a428287220 */ /* 0x000fe20000410000 */
[----:B------:R-:W-:Y:S01]  /*acd0*/  FMNMX.FTZ R20, R166, R20, !PT ;  /* 0x00000014a6147209 */ /* 0x000fe20007810000 */
[-C--:B------:R-:W-:Y:S01]  /*ace0*/  FMUL.FTZ R41, R41, R164.reuse ;  /* 0x000000a429297220 */ /* 0x080fe20000410000 */
[----:B------:R-:W-:Y:S01]  /*acf0*/  FMUL.FTZ R44, R44, R164 ;  /* 0x000000a42c2c7220 */ /* 0x000fe20000410000 */
[----:B------:R-:W3:Y:S01]  /*ad00*/  MUFU.EX2 R191, R191 ;  /* 0x000000bf00bf7308 */ /* 0x000ee20000000800 */
[----:B------:R-:W-:Y:S01]  /*ad10*/  FMNMX.FTZ R20, R167, R20, !PT ;  /* 0x00000014a7147209 */ /* 0x000fe20007810000 */
[C---:B--2---:R-:W-:Y:S01]  /*ad20*/  FADD.FTZ R10, R157.reuse, R10 ;  /* 0x0000000a9d0a7221 */ /* 0x044fe20000010000 */
[----:B------:R-:W-:Y:S01]  /*ad30*/  F2FP.F16.F32.PACK_AB R190, R157, R156 ;  /* 0x0000009c9dbe723e */ /* 0x000fe200000000ff */
[----:B------:R-:W-:Y:S01]  /*ad40*/  FMUL.FTZ R45, R45, R164 ;  /* 0x000000a42d2d7220 */ /* 0x000fe20000410000 */
[----:B------:R-:W-:Y:S01]  /*ad50*/  FMNMX.FTZ R20, R170, R20, !PT ;  /* 0x00000014aa147209 */ /* 0x000fe20007810000 */
[-C--:B------:R-:W-:Y:S01]  /*ad60*/  FMUL.FTZ R48, R48, R164.reuse ;  /* 0x000000a430307220 */ /* 0x080fe20000410000 */
[----:B------:R-:W-:Y:S01]  /*ad70*/  FMUL.FTZ R49, R49, R164 ;  /* 0x000000a431317220 */ /* 0x000fe20000410000 */
[----:B------:R-:W2:Y:S01]  /*ad80*/  MUFU.EX2 R161, R161 ;  /* 0x000000a100a17308 */ /* 0x000ea20000000800 */
[----:B------:R-:W-:Y:S01]  /*ad90*/  FMNMX.FTZ R20, R171, R20, !PT ;  /* 0x00000014ab147209 */ /* 0x000fe20007810000 */
[----:B----4-:R-:W-:Y:S01]  /*ada0*/  FADD.FTZ R10, R152, R10 ;  /* 0x0000000a980a7221 */ /* 0x010fe20000010000 */
[-C--:B------:R-:W-:Y:S01]  /*adb0*/  FMUL.FTZ R52, R52, R164.reuse ;  /* 0x000000a434347220 */ /* 0x080fe20000410000 */
[----:B------:R-:W-:Y:S01]  /*adc0*/  FMUL.FTZ R53, R53, R164 ;  /* 0x000000a435357220 */ /* 0x000fe20000410000 */
[----:B------:R-:W-:Y:S01]  /*add0*/  FMNMX.FTZ R20, R174, R20, !PT ;  /* 0x00000014ae147209 */ /* 0x000fe20007810000 */
[-C--:B------:R-:W-:Y:S01]  /*ade0*/  FMUL.FTZ R56, R56, R164.reuse ;  /* 0x000000a438387220 */ /* 0x080fe20000410000 */
[----:B------:R-:W-:Y:S01]  /*adf0*/  FMUL.FTZ R57, R57, R164 ;  /* 0x000000a439397220 */ /* 0x000fe20000410000 */
[----:B------:R-:W4:Y:S01]  /*ae00*/  MUFU.EX2 R165, R165 ;  /* 0x000000a500a57308 */ /* 0x000f220000000800 */
[----:B------:R-:W-:Y:S01]  /*ae10*/  FMNMX.FTZ R20, R175, R20, !PT ;  /* 0x00000014af147209 */ /* 0x000fe20007810000 */
[C---:B---3--:R-:W-:Y:S01]  /*ae20*/  FADD.FTZ R10, R191.reuse, R10 ;  /* 0x0000000abf0a7221 */ /* 0x048fe20000010000 */
[----:B------:R-:W-:Y:S01]  /*ae30*/  F2FP.F16.F32.PACK_AB R152, R191, R152 ;  /* 0x00000098bf98723e */ /* 0x000fe200000000ff */
[----:B------:R-:W-:Y:S01]  /*ae40*/  FMUL.FTZ R60, R60, R164 ;  /* 0x000000a43c3c7220 */ /* 0x000fe20000410000 */
[----:B------:R-:W-:Y:S01]  /*ae50*/  FMNMX.FTZ R20, R178, R20, !PT ;  /* 0x00000014b2147209 */ /* 0x000fe20007810000 */
[-C--:B------:R-:W-:Y:S01]  /*ae60*/  FMUL.FTZ R61, R61, R164.reuse ;  /* 0x000000a43d3d7220 */ /* 0x080fe20000410000 */
[----:B------:R-:W-:Y:S01]  /*ae70*/  FMUL.FTZ R64, R64, R164 ;  /* 0x000000a440407220 */ /* 0x000fe20000410000 */
[----:B------:R-:W3:Y:S01]  /*ae80*/  MUFU.EX2 R156, R168 ;  /* 0x000000a8009c7308 */ /* 0x000ee20000000800 */
[----:B------:R-:W-:Y:S01]  /*ae90*/  FMNMX.FTZ R20, R179, R20, !PT ;  /* 0x00000014b3147209 */ /* 0x000fe20007810000 */
[----:B--2---:R-:W-:Y:S01]  /*aea0*/  FADD.FTZ R10, R161, R10 ;  /* 0x0000000aa10a7221 */ /* 0x004fe20000010000 */
[-C--:B------:R-:W-:Y:S01]  /*aeb0*/  FMUL.FTZ R65, R65, R164.reuse ;  /* 0x000000a441417220 */ /* 0x080fe20000410000 */
        /* <DEDUP_REMOVED lines=8> */
[-C--:B------:R-:W-:Y:S01]  /*af40*/  FMUL.FTZ R76, R76, R164.reuse ;  /* 0x000000a44c4c7220 */ /* 0x080fe20000410000 */
[-C--:B------:R-:W-:Y:S01]  /*af50*/  FMUL.FTZ R77, R77, R164.reuse ;  /* 0x000000a44d4d7220 */ /* 0x080fe20000410000 */
[----:B------:R-:W4:Y:S01]  /*af60*/  SHFL.BFLY PT, R153, R20, 0x2, 0x1f ;  /* 0x0c401f0014997f89 */ /* 0x000f2200000e0000 */
[-C--:B------:R-:W-:Y:S01]  /*af70*/  FMUL.FTZ R80, R80, R164.reuse ;  /* 0x000000a450507220 */ /* 0x080fe20000410000 */
[----:B------:R-:W5:Y:S01]  /*af80*/  MUFU.EX2 R172, R172 ;  /* 0x000000ac00ac7308 */ /* 0x000f620000000800 */
        /* <DEDUP_REMOVED lines=16> */
[----:B-----5:R-:W-:Y:S01]  /*b090*/  FADD.FTZ R10, R172, R10 ;  /* 0x0000000aac0a7221 */ /* 0x020fe20000010000 */
[-C--:B------:R-:W-:Y:S01]  /*b0a0*/  FMUL.FTZ R104, R104, R164.reuse ;  /* 0x000000a468687220 */ /* 0x080fe20000410000 */
[-C--:B------:R-:W-:Y:S01]  /*b0b0*/  FMUL.FTZ R105, R105, R164.reuse ;  /* 0x000000a469697220 */ /* 0x080fe20000410000 */
[-C--:B------:R-:W-:Y:S01]  /*b0c0*/  FMUL.FTZ R108, R108, R164.reuse ;  /* 0x000000a46c6c7220 */ /* 0x080fe20000410000 */
[-C--:B------:R-:W-:Y:S01]  /*b0d0*/  FMUL.FTZ R109, R109, R164.reuse ;  /* 0x000000a46d6d7220 */ /* 0x080fe20000410000 */
[----:B----4-:R-:W-:Y:S01]  /*b0e0*/  FMNMX.FTZ R20, R20, R153, !PT ;  /* 0x0000009914147209 */ /* 0x010fe20007810000 */
[-C--:B------:R-:W-:Y:S01]  /*b0f0*/  FMUL.FTZ R112, R112, R164.reuse ;  /* 0x000000a470707220 */ /* 0x080fe20000410000 */
[----:B------:R-:W4:Y:S01]  /*b100*/  MUFU.EX2 R177, R177 ;  /* 0x000000b100b17308 */ /* 0x000f220000000800 */
[----:B---3--:R-:W-:Y:S01]  /*b110*/  FADD.FTZ R10, R173, R10 ;  /* 0x0000000aad0a7221 */ /* 0x008fe20000010000 */
[-C--:B------:R-:W-:Y:S01]  /*b120*/  FMUL.FTZ R113, R113, R164.reuse ;  /* 0x000000a471717220 */ /* 0x080fe20000410000 */
[----:B------:R-:W3:Y:S01]  /*b130*/  SHFL.BFLY PT, R153, R20, 0x1, 0x1f ;  /* 0x0c201f0014997f89 */ /* 0x000ee200000e0000 */
[-C--:B------:R-:W-:Y:S01]  /*b140*/  FMUL.FTZ R116, R116, R164.reuse ;  /* 0x000000a474747220 */ /* 0x080fe20000410000 */
[-C--:B------:R-:W-:Y:S01]  /*b150*/  FMUL.FTZ R117, R117, R164.reuse ;  /* 0x000000a475757220 */ /* 0x080fe20000410000 */
[-C--:B------:R-:W-:Y:S01]  /*b160*/  FMUL.FTZ R120, R120, R164.reuse ;  /* 0x000000a478787220 */ /* 0x080fe20000410000 */
[-C--:B------:R-:W-:Y:S01]  /*b170*/  FMUL.FTZ R121, R121, R164.reuse ;  /* 0x000000a479797220 */ /* 0x080fe20000410000 */
[----:B------:R-:W5:Y:S01]  /*b180*/  MUFU.EX2 R180, R180 ;  /* 0x000000b400b47308 */ /* 0x000f620000000800 */
[----:B--2---:R-:W-:Y:S01]  /*b190*/  FADD.FTZ R10, R160, R10 ;  /* 0x0000000aa00a7221 */ /* 0x004fe20000010000 */
[-C--:B------:R-:W-:Y:S01]  /*b1a0*/  FMUL.FTZ R124, R124, R164.reuse ;  /* 0x000000a47c7c7220 */ /* 0x080fe20000410000 */
[-C--:B------:R-:W-:Y:S01]  /*b1b0*/  FMUL.FTZ R125, R125, R164.reuse ;  /* 0x000000a47d7d7220 */ /* 0x080fe20000410000 */
[-C--:B------:R-:W-:Y:S01]  /*b1c0*/  FMUL.FTZ R128, R128, R164.reuse ;  /* 0x000000a480807220 */ /* 0x080fe20000410000 */
[-C--:B------:R-:W-:Y:S01]  /*b1d0*/  FMUL.FTZ R129, R129, R164.reuse ;  /* 0x000000a481817220 */ /* 0x080fe20000410000 */
[-C--:B------:R-:W-:Y:S01]  /*b1e0*/  FMUL.FTZ R132, R132, R164.reuse ;  /* 0x000000a484847220 */ /* 0x080fe20000410000 */
[----:B------:R-:W-:Y:S01]  /*b1f0*/  FMUL.FTZ R133, R133, R164 ;  /* 0x000000a485857220 */ /* 0x000fe20000410000 */
[----:B------:R-:W2:Y:S01]  /*b200*/  MUFU.EX2 R181, R181 ;  /* 0x000000b500b57308 */ /* 0x000ea20000000800 */
[C---:B----4-:R-:W-:Y:S01]  /*b210*/  FADD.FTZ R10, R177.reuse, R10 ;  /* 0x0000000ab10a7221 */ /* 0x050fe20000010000 */
[----:B------:R-:W-:Y:S01]  /*b220*/  F2FP.F16.F32.PACK_AB R160, R177, R160 ;  /* 0x000000a0b1a0723e */ /* 0x000fe200000000ff */
[-C--:B------:R-:W-:Y:S01]  /*b230*/  FMUL.FTZ R136, R136, R164.reuse ;  /* 0x000000a488887220 */ /* 0x080fe20000410000 */
[-C--:B------:R-:W-:Y:S01]  /*b240*/  FMUL.FTZ R137, R137, R164.reuse ;  /* 0x000000a489897220 */ /* 0x080fe20000410000 */
[-C--:B------:R-:W-:Y:S01]  /*b250*/  FMUL.FTZ R140, R140, R164.reuse ;  /* 0x000000a48c8c7220 */ /* 0x080fe20000410000 */
[-C--:B------:R-:W-:Y:S01]  /*b260*/  FMUL.FTZ R141, R141, R164.reuse ;  /* 0x000000a48d8d7220 */ /* 0x080fe20000410000 */
[-C--:B------:R-:W-:Y:S01]  /*b270*/  FMUL.FTZ R144, R144, R164.reuse ;  /* 0x000000a490907220 */ /* 0x080fe20000410000 */
[-C--:B------:R-:W-:Y:S01]  /*b280*/  FMUL.FTZ R145, R145, R164.reuse ;  /* 0x000000a491917220 */ /* 0x080fe20000410000 */
[----:B-----5:R-:W-:Y:S01]  /*b290*/  FADD.FTZ R10, R180, R10 ;  /* 0x0000000ab40a7221 */ /* 0x020fe20000010000 */
[----:B------:R-:W-:Y:S01]  /*b2a0*/  FMUL.FTZ R148, R148, R164 ;  /* 0x000000a494947220 */ /* 0x000fe20000410000 */
[----:B---3--:R-:W-:Y:S01]  /*b2b0*/  FMNMX.FTZ R20, R20, R153, !PT ;  /* 0x0000009914147209 */ /* 0x008fe20007810000 */
[----:B------:R-:W-:-:S02]  /*b2c0*/  @!P2 IMAD R153, R189, 0x40, R198 ;  /* 0x00000040bd99a824 */ /* 0x000fc400078e02c6 */
[----:B------:R-:W-:Y:S02]  /*b2d0*/  FMUL.FTZ R149, R149, R164 ;  /* 0x000000a495957220 */ /* 0x000fe40000410000 */
[----:B------:R-:W-:Y:S01]  /*b2e0*/  FADD.FTZ R15, -R20, R15 ;  /* 0x0000000f140f7221 */ /* 0x000fe20000010100 */
[----:B------:R-:W-:Y:S01]  /*b2f0*/  @!P2 LEA R153, R153, R2, 0x2 ;  /* 0x000000029999a211 */ /* 0x000fe200078e10ff */
[----:B--2---:R-:W-:Y:S02]  /*b300*/  FADD.FTZ R10, R181, R10 ;  /* 0x0000000ab50a7221 */ /* 0x004fe40000010000 */
[----:B------:R-:W-:Y:S02]  /*b310*/  FMUL.FTZ R15, R15, R3 ;  /* 0x000000030f0f7220 */ /* 0x000fe40000410000 */
[----:B------:R-:W-:Y:S04]  /*b320*/  @!P2 STS [R153+0x28800], R164 ;  /* 0x028800a49900a388 */ /* 0x000fe80000000800 */
[----:B------:R-:W2:Y:S02]  /*b330*/  MUFU.EX2 R15, R15 ;  /* 0x0000000f000f7308 */ /* 0x000ea40000000800 */
[----:B--2---:R2:W-:Y:S01]  /*b340*/  @!P2 STS [R153+0x28820], R15 ;  /* 0x0288200f9900a388 */ /* 0x0045e20000000800 */
        /* <DEDUP_REMOVED lines=9> */
[----:B--2---:R-:W-:Y:S01]  /*b3e0*/  FMUL.FTZ R153, R20, R3 ;  /* 0x0000000314997220 */ /* 0x004fe20000410000 */
[-C--:B------:R-:W-:Y:S01]  /*b3f0*/  FMUL.FTZ R43, R43, R15.reuse ;  /* 0x0000000f2b2b7220 */ /* 0x080fe20000410000 */
[-C--:B------:R-:W-:Y:S01]  /*b400*/  FMUL.FTZ R46, R46, R15.reuse ;  /* 0x0000000f2e2e7220 */ /* 0x080fe20000410000 */
[----:B------:R-:W-:Y:S01]  /*b410*/  FMUL.FTZ R47, R47, R15 ;  /* 0x0000000f2f2f7220 */ /* 0x000fe20000410000 */
        /* <DEDUP_REMOVED lines=17> */
[----:B------:R-:W-:Y:S01]  /*b530*/  FFMA.FTZ R183, R183, R3, -R153 ;  /* 0x00000003b7b77223 */ /* 0x000fe20000010899 */
[-C--:B------:R-:W-:Y:S01]  /*b540*/  FMUL.FTZ R50, R50, R15.reuse ;  /* 0x0000000f32327220 */ /* 0x080fe20000410000 */
[-C--:B------:R-:W-:Y:S01]  /*b550*/  FMUL.FTZ R51, R51, R15.reuse ;  /* 0x0000000f33337220 */ /* 0x080fe20000410000 */
[-C--:B------:R-:W-:Y:S01]  /*b560*/  FMUL.FTZ R54, R54, R15.reuse ;  /* 0x0000000f36367220 */ /* 0x080fe20000410000 */
[----:B------:R-:W-:Y:S01]  /*b570*/  FMUL.FTZ R55, R55, R15 ;  /* 0x0000000f37377220 */ /* 0x000fe20000410000 */
[----:B------:R-:W4:Y:S01]  /*b580*/  MUFU.EX2 R191, R191 ;  /* 0x000000bf00bf7308 */ /* 0x000f220000000800 */
[----:B--2---:R-:W-:Y:S01]  /*b590*/  FFMA.FTZ R11, R15, R11, R189 ;  /* 0x0000000b0f0b7223 */ /* 0x004fe200000100bd */
[-C--:B------:R-:W-:Y:S01]  /*b5a0*/  FMUL.FTZ R58, R58, R15.reuse ;  /* 0x0000000f3a3a7220 */ /* 0x080fe20000410000 */
[-C--:B------:R-:W-:Y:S01]  /*b5b0*/  FMUL.FTZ R59, R59, R15.reuse ;  /* 0x0000000f3b3b7220 */ /* 0x080fe20000410000 */
[-C--:B------:R-:W-:Y:S01]  /*b5c0*/  FMUL.FTZ R62, R62, R15.reuse ;  /* 0x0000000f3e3e7220 */ /* 0x080fe20000410000 */
[-C--:B------:R-:W-:Y:S01]  /*b5d0*/  FMUL.FTZ R63, R63, R15.reuse ;  /* 0x0000000f3f3f7220 */ /* 0x080fe20000410000 */
[-C--:B------:R-:W-:Y:S01]  /*b5e0*/  FMUL.FTZ R66, R66, R15.reuse ;  /* 0x0000000f42427220 */ /* 0x080fe20000410000 */
[----:B------:R-:W-:Y:S01]  /*b5f0*/  FMUL.FTZ R67, R67, R15 ;  /* 0x0000000f43437220 */ /* 0x000fe20000410000 */
[----:B------:R-:W2:Y:S01]  /*b600*/  MUFU.EX2 R155, R155 ;  /* 0x0000009b009b7308 */ /* 0x000ea20000000800 */
        /* <DEDUP_REMOVED lines=8> */
[----:B----4-:R-:W-:Y:S01]  /*b690*/  FADD.FTZ R153, R191, R153 ;  /* 0x00000099bf997221 */ /* 0x010fe20000010000 */
[-C--:B------:R-:W-:Y:S01]  /*b6a0*/  FMUL.FTZ R79, R79, R15.reuse ;  /* 0x0000000f4f4f7220 */ /* 0x080fe20000410000 */
[-C--:B------:R-:W-:Y:S01]  /*b6b0*/  FMUL.FTZ R82, R82, R15.reuse ;  /* 0x0000000f52527220 */ /* 0x080fe20000410000 */
[-C--:B------:R-:W-:Y:S01]  /*b6c0*/  FMUL.FTZ R83, R83, R15.reuse ;  /* 0x0000000f53537220 */ /* 0x080fe20000410000 */
[-C--:B------:R-:W-:Y:S01]  /*b6d0*/  FMUL.FTZ R86, R86, R15.reuse ;  /* 0x0000000f56567220 */ /* 0x080fe20000410000 */
[-C--:B------:R-:W-:Y:S01]  /*b6e0*/  FMUL.FTZ R87, R87, R15.reuse ;  /* 0x0000000f57577220 */ /* 0x080fe20000410000 */
[----:B------:R-:W-:Y:S01]  /*b6f0*/  FMUL.FTZ R90, R90, R15 ;  /* 0x0000000f5a5a7220 */ /* 0x000fe20000410000 */
[----:B------:R-:W4:Y:S01]  /*b700*/  MUFU.EX2 R162, R162 ;  /* 0x000000a200a27308 */ /* 0x000f220000000800 */
[C---:B--2---:R-:W-:Y:S01]  /*b710*/  FADD.FTZ R153, R155.reuse, R153 ;  /* 0x000000999b997221 */ /* 0x044fe20000010000 */
[----:B------:R-:W-:Y:S01]  /*b720*/  F2FP.F16.F32.PACK_AB R191, R155, R191 ;  /* 0x000000bf9bbf723e */ /* 0x000fe200000000ff */
[----:B------:R-:W-:Y:S01]  /*b730*/  BAR.SYNC.DEFER_BLOCKING 0xf, 0x100 ;  /* 0x03c4000000007b1d */ /* 0x000fe20000010000 */
[-C--:B------:R-:W-:Y:S01]  /*b740*/  FMUL.FTZ R91, R91, R15.reuse ;  /* 0x0000000f5b5b7220 */ /* 0x080fe20000410000 */
[-C--:B------:R-:W-:Y:S01]  /*b750*/  FMUL.FTZ R94, R94, R15.reuse ;  /* 0x0000000f5e5e7220 */ /* 0x080fe20000410000 */
[-C--:B------:R-:W-:Y:S01]  /*b760*/  FMUL.FTZ R95, R95, R15.reuse ;  /* 0x0000000f5f5f7220 */ /* 0x080fe20000410000 */
[-C--:B------:R-:W-:Y:S01]  /*b770*/  FMUL.FTZ R98, R98, R15.reuse ;  /* 0x0000000f62627220 */ /* 0x080fe20000410000 */
[-C--:B------:R-:W-:Y:S01]  /*b780*/  FMUL.FTZ R99, R99, R15.reuse ;  /* 0x0000000f63637220 */ /* 0x080fe20000410000 */
[----:B------:R-:W2:Y:S01]  /*b790*/  MUFU.EX2 R157, R157 ;  /* 0x0000009d009d7308 */ /* 0x000ea20000000800 */
[----:B---3--:R-:W-:Y:S01]  /*b7a0*/  FADD.FTZ R153, R158, R153 ;  /* 0x000000999e997221 */ /* 0x008fe20000010000 */
[-C--:B------:R-:W-:Y:S01]  /*b7b0*/  FMUL.FTZ R102, R102, R15.reuse ;  /* 0x0000000f66667220 */ /* 0x080fe20000410000 */
        /* <DEDUP_REMOVED lines=12> */
[----:B------:R-:W-:Y:S01]  /*b880*/  FMUL.FTZ R122, R122, R15 ;  /* 0x0000000f7a7a7220 */ /* 0x000fe20000410000 */
[----:B------:R-:W4:Y:S01]  /*b890*/  MUFU.EX2 R159, R159 ;  /* 0x0000009f009f7308 */ /* 0x000f220000000800 */
[----:B--2---:R-:W-:Y:S01]  /*b8a0*/  FADD.FTZ R155, R157, R154 ;  /* 0x0000009a9d9b7221 */ /* 0x004fe20000010000 */
[----:B------:R-:W-:Y:S01]  /*b8b0*/  F2FP.F16.F32.PACK_AB R154, R165, R161 ;  /* 0x000000a1a59a723e */ /* 0x000fe200000000ff */
[----:B------:R2:W-:Y:S01]  /*b8c0*/  STSM.16.M88.4 [R217+0x26800], R188 ;  /* 0x026800bcd9007844 */ /* 0x0005e20000000200 */
[-C--:B------:R-:W-:Y:S01]  /*b8d0*/  FMUL.FTZ R123, R123, R15.reuse ;  /* 0x0000000f7b7b7220 */ /* 0x080fe20000410000 */
[-C--:B------:R-:W-:Y:S01]  /*b8e0*/  FMUL.FTZ R126, R126, R15.reuse ;  /* 0x0000000f7e7e7220 */ /* 0x080fe20000410000 */
[-C--:B------:R-:W-:Y:S01]  /*b8f0*/  FMUL.FTZ R127, R127, R15.reuse ;  /* 0x0000000f7f7f7220 */ /* 0x080fe20000410000 */
[----:B------:R-:W-:Y:S01]  /*b900*/  FMUL.FTZ R130, R130, R15 ;  /* 0x0000000f82827220 */ /* 0x000fe20000410000 */
[----:B------:R-:W5:Y:S01]  /*b910*/  MUFU.EX2 R166, R166 ;  /* 0x000000a600a67308 */ /* 0x000f620000000800 */
[C---:B---3--:R-:W-:Y:S01]  /*b920*/  FADD.FTZ R158, R163.reuse, R155 ;  /* 0x0000009ba39e7221 */ /* 0x048fe20000010000 */
[----:B------:R-:W-:Y:S01]  /*b930*/  F2FP.F16.F32.PACK_AB R155, R163, R157 ;  /* 0x0000009da39b723e */ /* 0x000fe200000000ff */
[-C--:B------:R-:W-:Y:S01]  /*b940*/  FMUL.FTZ R131, R131, R15.reuse ;  /* 0x0000000f83837220 */ /* 0x080fe20000410000 */
[-C--:B------:R-:W-:Y:S01]  /*b950*/  FMUL.FTZ R134, R134, R15.reuse ;  /* 0x0000000f86867220 */ /* 0x080fe20000410000 */
[-C--:B------:R-:W-:Y:S01]  /*b960*/  FMUL.FTZ R135, R135, R15.reuse ;  /* 0x0000000f87877220 */ /* 0x080fe20000410000 */
[-C--:B------:R-:W-:Y:S01]  /*b970*/  FMUL.FTZ R138, R138, R15.reuse ;  /* 0x0000000f8a8a7220 */ /* 0x080fe20000410000 */
[----:B------:R2:W-:Y:S01]  /*b980*/  STSM.16.M88.4 [R220], R152 ;  /* 0x00000098dc007844 */ /* 0x0005e20000000200 */
        /* <DEDUP_REMOVED lines=9> */
[C---:B-----5:R-:W-:Y:S01]  /*ba20*/  FADD.FTZ R158, R166.reuse, R158 ;  /* 0x0000009ea69e7221 */ /* 0x060fe20000010000 */
[----:B------:R-:W-:Y:S01]  /*ba30*/  F2FP.F16.F32.PACK_AB R157, R166, R159 ;  /* 0x0000009fa69d723e */ /* 0x000fe200000000ff */
[----:B------:R-:W-:-:S05]  /*ba40*/  FMUL.FTZ R151, R151, R15 ;  /* 0x0000000f97977220 */ /* 0x000fca0000410000 */
[----:B------:R-:W5:Y:S01]  /*ba50*/  MUFU.EX2 R178, R178 ;  /* 0x000000b200b27308 */ /* 0x000f620000000800 */
[----:B---3--:R-:W-:Y:S01]  /*ba60*/  FADD.FTZ R159, R11, R158 ;  /* 0x0000009e0b9f7221 */ /* 0x008fe20000010000 */
[----:B------:R-:W-:-:S06]  /*ba70*/  F2FP.F16.F32.PACK_AB R158, R173, R172 ;  /* 0x000000acad9e723e */ /* 0x000fcc00000000ff */
[----:B------:R-:W3:Y:S01]  /*ba80*/  MUFU.EX2 R161, R179 ;  /* 0x000000b300a17308 */ /* 0x000ee20000000800 */
[C---:B----4-:R-:W-:Y:S01]  /*ba90*/  FADD.FTZ R162, R175.reuse, R159 ;  /* 0x0000009fafa27221 */ /* 0x050fe20000010000 */
[----:B------:R-:W-:-:S05]  /*baa0*/  F2FP.F16.F32.PACK_AB R159, R175, R11 ;  /* 0x0000000baf9f723e */ /* 0x000fca00000000ff */
[----:B------:R2:W-:Y:S01]  /*bab0*/  STSM.16.M88.4 [R218], R156 ;  /* 0x0000009cda007844 */ /* 0x0005e20000000200 */
[----:B------:R-:W4:Y:S01]  /*bac0*/  MUFU.EX2 R163, R182 ;  /* 0x000000b600a37308 */ /* 0x000f220000000800 */
[----:B-----5:R-:W-:-:S07]  /*bad0*/  FADD.FTZ R162, R178, R162 ;  /* 0x000000a2b2a27221 */ /* 0x020fce0000010000 */
[----:B------:R-:W5:Y:S01]  /*bae0*/  MUFU.EX2 R183, R183 ;  /* 0x000000b700b77308 */ /* 0x000f620000000800 */
[C---:B---3--:R-:W-:Y:S01]  /*baf0*/  FADD.FTZ R162, R161.reuse, R162 ;  /* 0x000000a2a1a27221 */ /* 0x048fe20000010000 */
[----:B------:R-:W-:-:S03]  /*bb00*/  F2FP.F16.F32.PACK_AB R161, R161, R178 ;  /* 0x000000b2a1a1723e */ /* 0x000fc600000000ff */
[----:B----4-:R-:W-:Y:S01]  /*bb10*/  FADD.FTZ R11, R163, R162 ;  /* 0x000000a2a30b7221 */ /* 0x010fe20000010000 */
[----:B------:R-:W-:Y:S02]  /*bb20*/  F2FP.F16.F32.PACK_AB R162, R181, R180 ;  /* 0x000000b4b5a2723e */ /* 0x000fe400000000ff */
[C---:B-----5:R-:W-:Y:S01]  /*bb30*/  F2FP.F16.F32.PACK_AB R163, R183.reuse, R163 ;  /* 0x000000a3b7a3723e */ /* 0x060fe200000000ff */
[----:B------:R-:W-:-:S04]  /*bb40*/  FADD.FTZ R11, R183, R11 ;  /* 0x0000000bb70b7221 */ /* 0x000fc80000010000 */
[----:B------:R2:W-:Y:S01]  /*bb50*/  STSM.16.M88.4 [R219], R160 ;  /* 0x000000a0db007844 */ /* 0x0005e20000000200 */
[----:B------:R-:W-:Y:S05]  /*bb60*/  @!P0 BRA `(.L_x_3923) ;  /* 0x0000000000048947 */ /* 0x000fea0003800000 */
[----:B------:R-:W-:Y:S01]  /*bb70*/  BPT.TRAP 0x1 ;  /* 0x000000040000795c */ /* 0x000fe20000300000 */
.L_x_3923:
[----:B------:R3:W4:Y:S01]  /*bb80*/  SYNCS.PHASECHK.TRANS64.TRYWAIT P2, [R21+URZ+0x28c50], R14 ;  /* 0x028c500e150075a7 */ /* 0x000722000804017f */
[----:B------:R-:W-:Y:S05]  /*bb90*/  @!P0 BRA `(.L_x_3924) ;  /* 0x0000000000048947 */ /* 0x000fea0003800000 */
[----:B------:R-:W-:Y:S01]  /*bba0*/  BPT.TRAP 0x1 ;  /* 0x000000040000795c */ /* 0x000fe20000300000 */
.L_x_3924:
[----:B------:R-:W-:Y:S04]  /*bbb0*/  BSSY B1, `(.L_x_3925) ;  /* 0x0000004000017945 */ /* 0x000fe80003800000 */
[----:B----4-:R-:W-:Y:S05]  /*bbc0*/  @P2 BRA `(.L_x_3926) ;  /* 0x0000000000082947 */ /* 0x010fea0003800000 */
[----:B------:R-:W4:Y:S02]  /*bbd0*/  SYNCS.PHASECHK.TRANS64.TRYWAIT P2, [R21+URZ+0x28c50], R14 ;  /* 0x028c500e150075a7 */ /* 0x000f24000804017f */
[----:B----4-:R-:W-:Y:S05]  /*bbe0*/  @!P2 BRA `(.L_x_3927) ;  /* 0x000000b800dca947 */ /* 0x010fea0003800000 */
.L_x_3926:
[----:B------:R-:W-:Y:S05]  /*bbf0*/  BSYNC B1 ;  /* 0x0000000000017941 */ /* 0x000fea0003800000 */
.L_x_3925:
[----:B01-34-:R-:W-:Y:S01]  /*bc00*/  IMAD R14, R18, 0x1000, R12 ;  /* 0x00001000120e7824 */ /* 0x01bfe200078e020c */
[----:B------:R-:W-:Y:S01]  /*bc10*/  WARPGROUP.ARRIVE ;  /* 0x00000000000079c5 */ /* 0x000fe20000000000 */
[----:B------:R-:W-:Y:S02]  /*bc20*/  IMAD.MOV.U32 R15, RZ, RZ, 0x40000040 ;  /* 0x40000040ff0f7424 */ /* 0x000fe400078e00ff */
[C---:B------:R-:W-:Y:S01]  /*bc30*/  VIADD R164, R14.reuse, 0x80 ;  /* 0x000000800ea47836 */ /* 0x040fe20000000000 */
[----:B------:R-:W-:Y:S01]  /*bc40*/  R2UR UR6, R14 ;  /* 0x000000000e0672ca */ /* 0x000fe200000e0000 */
[----:B------:R-:W-:Y:S01]  /*bc50*/  IMAD.MOV.U32 R165, RZ, RZ, 0x40000040 ;  /* 0x40000040ffa57424 */ /* 0x000fe200078e00ff */
[----:B------:R-:W-:Y:S01]  /*bc60*/  R2UR UR7, R15 ;  /* 0x000000000f0772ca */ /* 0x000fe200000e0000 */
[----:B------:R-:W-:-:S12]  /*bc70*/  IMAD.MOV.U32 R15, RZ, RZ, 0x40000040 ;  /* 0x40000040ff0f7424 */ /* 0x000fd800078e00ff */
[----:B------:R-:W-:Y:S01]  /*bc80*/  HGMMA.64x256x16.F32 R24, R188, gdesc[UR4].tnspB, R24, gsb0 ;  /* 0x43e00004bc187df0 */ /* 0x000fe20008000818 */
[----:B------:R-:W-:Y:S02]  /*bc90*/  R2UR UR6, R164 ;  /* 0x00000000a40672ca */ /* 0x000fe400000e0000 */
[----:B------:R-:W-:Y:S01]  /*bca0*/  R2UR UR7, R165 ;  /* 0x00000000a50772ca */ /* 0x000fe200000e0000 */
[----:B------:R-:W-:Y:S02]  /*bcb0*/  WARPGROUP.DEPBAR.LE gsb0, 0x0 ;  /* 0x00008000000079c5 */ /* 0x000fe40000010000 */
[----:B------:R-:W-:-:S15]  /*bcc0*/  WARPGROUP.ARRIVE ;  /* 0x00000000000079c5 */ /* 0x000fde0000000000 */
[----:B------:R-:W-:-:S07]  /*bcd0*/  NOP ;  /* 0x0000000000007918 */ /* 0x000fce0000000000 */
[----:B------:R-:W-:Y:S03]  /*bce0*/  HGMMA.64x256x16.F32 R24, R152, gdesc[UR4].tnspB, R24, gsb0 ;  /* 0x43e0000498187df0 */ /* 0x000fe60008000818 */
[----:B------:R-:W-:Y:S02]  /*bcf0*/  WARPGROUP.DEPBAR.LE gsb0, 0x0 ;  /* 0x00008000000079c5 */ /* 0x000fe40000010000 */
[C---:B--2---:R-:W-:Y:S01]  /*bd00*/  VIADD R152, R14.reuse, 0x100 ;  /* 0x000001000e987836 */ /* 0x044fe20000000000 */
[----:B------:R-:W-:Y:S01]  /*bd10*/  WARPGROUP.ARRIVE ;  /* 0x00000000000079c5 */ /* 0x000fe20000000000 */
[----:B------:R-:W-:Y:S02]  /*bd20*/  IMAD.MOV.U32 R153, RZ, RZ, 0x40000040 ;  /* 0x40000040ff997424 */ /* 0x000fe400078e00ff */
[----:B------:R-:W-:Y:S01]  /*bd30*/  VIADD R14, R14, 0x180 ;  /* 0x000001800e0e7836 */ /* 0x000fe20000000000 */
[----:B------:R-:W-:-:S02]  /*bd40*/  R2UR UR6, R152 ;  /* 0x00000000980672ca */ /* 0x000fc400000e0000 */
[----:B------:R-:W-:-:S15]  /*bd50*/  R2UR UR7, R153 ;  /* 0x00000000990772ca */ /* 0x000fde00000e0000 */
[----:B------:R-:W-:-:S01]  /*bd60*/  NOP ;  /* 0x0000000000007918 */ /* 0x000fc20000000000 */
        /* <DEDUP_REMOVED lines=16> */
[----:B------:R-:W-:Y:S05]  /*be70*/  @!P0 BRA `(.L_x_3928) ;  /* 0x0000000000048947 */ /* 0x000fea0003800000 */
[----:B------:R-:W-:Y:S01]  /*be80*/  BPT.TRAP 0x1 ;  /* 0x000000040000795c */ /* 0x000fe20000300000 */
.L_x_3928:
[----:B------:R-:W-:Y:S01]  /*be90*/  IADD3 R21, R21, 0x28c60, RZ ;  /* 0x00028c6015157810 */ /* 0x000fe20007ffe0ff */
[----:B------:R-:W-:Y:S02]  /*bea0*/  IMAD.MOV.U32 R15, RZ, RZ, R20 ;  /* 0x000000ffff0f7224 */ /* 0x000fe400078e0014 */
[----:B------:R-:W-:Y:S01]  /*beb0*/  IMAD.MOV.U32 R188, RZ, RZ, R0 ;  /* 0x000000ffffbc7224 */ /* 0x000fe200078e0000 */
[----:B------:R-:W-:Y:S01]  /*bec0*/  PRMT R21, R193, 0x654, R21 ;  /* 0x00000654c1157816 */ /* 0x000fe20000000015 */
[----:B------:R-:W-:-:S03]  /*bed0*/  IMAD.MOV.U32 R189, RZ, RZ, R18 ;  /* 0x000000ffffbd7224 */ /* 0x000fc600078e0012 */
[----:B------:R2:W-:Y:S01]  /*bee0*/  SYNCS.ARRIVE.TRANS64.RED.A1T0 RZ, [R21+URZ], RZ ;  /* 0x000000ff15ff79a7 */ /* 0x0005e2000810043f */
[----:B------:R-:W-:Y:S05]  /*bef0*/  @P1 BRA `(.L_x_3929) ;  /* 0xffffffe400641947 */ /* 0x000fea000383ffff */
.L_x_3916:
[----:B------:R-:W-:Y:S05]  /*bf00*/  BSYNC B0 ;  /* 0x0000000000007941 */ /* 0x000fea0003800000 */
.L_x_3915:
[----:B-1----:R-:W3:Y:S01]  /*bf10*/  LDL.LU R163, [R1+0x34] ;  /* 0x0000340001a37983 */ /* 0x002ee20000300800 */
[----:B--2---:R-:W-:-:S03]  /*bf20*/  IMAD.MOV.U32 R21, RZ, RZ, -0x800000 ;  /* 0xff800000ff157424 */ /* 0x004fc600078e00ff */
[----:B------:R-:W1:Y:S04]  /*bf30*/  SHFL.BFLY PT, R5, R10, 0x2, 0x1f ;  /* 0x0c401f000a057f89 */ /* 0x000e6800000e0000 */
[----:B------:R-:W2:Y:S01]  /*bf40*/  SHFL.BFLY PT, R6, R11, 0x2, 0x1f ;  /* 0x0c401f000b067f89 */ /* 0x000ea200000e0000 */
[----:B-1----:R-:W-:Y:S01]  /*bf50*/  FADD.FTZ R4, R5, R10 ;  /* 0x0000000a05047221 */ /* 0x002fe20000010000 */
[----:B--2---:R-:W-:-:S04]  /*bf60*/  FADD.FTZ R6, R6, R11 ;  /* 0x0000000b06067221 */ /* 0x004fc80000010000 */
[----:B------:R-:W1:Y:S04]  /*bf70*/  SHFL.BFLY PT, R5, R4, 0x1, 0x1f ;  /* 0x0c201f0004057f89 */ /* 0x000e6800000e0000 */
[----:B------:R-:W2:Y:S01]  /*bf80*/  SHFL.BFLY PT, R7, R6, 0x1, 0x1f ;  /* 0x0c201f0006077f89 */ /* 0x000ea200000e0000 */
[----:B-1----:R-:W-:Y:S01]  /*bf90*/  FADD.FTZ R5, R4, R5 ;  /* 0x0000000504057221 */ /* 0x002fe20000010000 */
[----:B--2---:R-:W-:Y:S01]  /*bfa0*/  FADD.FTZ R7, R6, R7 ;  /* 0x0000000706077221 */ /* 0x004fe20000010000 */
[----:B------:R-:W-:Y:S08]  /*bfb0*/  BAR.ARV 0x8, 0x100 ;  /* 0x0204000000007b1d */ /* 0x000ff00000002000 */
[----:B------:R-:W-:Y:S01]  /*bfc0*/  BAR.SYNC.DEFER_BLOCKING 0xf, 0x100 ;  /* 0x03c4000000007b1d */ /* 0x000fe20000010000 */
[----:B------:R-:W-:-:S02]  /*bfd0*/  FSETP.NE.FTZ.AND P0, PT, R5, RZ, PT ;  /* 0x000000ff0500720b */ /* 0x000fc40003f15000 */
[----:B------:R-:W-:-:S11]  /*bfe0*/  FSETP.NE.FTZ.AND P1, PT, R7, RZ, PT ;  /* 0x000000ff0700720b */ /* 0x000fd60003f35000 */
[----:B------:R-:W1:Y:S01]  /*bff0*/  @P0 MUFU.LG2 R8, R5 ;  /* 0x0000000500080308 */ /* 0x000e620000000c00 */
[C---:B------:R-:W-:Y:S01]  /*c000*/  @P0 FMUL.FTZ R9, R3.reuse, 0.69314718246459960938 ;  /* 0x3f31721803090820 */ /* 0x040fe20000410000 */
[----:B------:R-:W-:-:S06]  /*c010*/  @P1 FMUL.FTZ R4, R3, 0.69314718246459960938 ;  /* 0x3f31721803041820 */ /* 0x000fcc0000410000 */
[----:B------:R-:W2:Y:S01]  /*c020*/  @P1 MUFU.LG2 R10, R7 ;  /* 0x00000007000a1308 */ /* 0x000ea20000000c00 */
[----:B-1----:R-:W-:-:S04]  /*c030*/  @P0 FMUL.FTZ R8, R8, 0.69314718246459960938 ;  /* 0x3f31721808080820 */ /* 0x002fc80000410000 */
[----:B------:R-:W-:Y:S01]  /*c040*/  @P0 FFMA.FTZ R21, R9, R0, R8 ;  /* 0x0000000009150223 */ /* 0x000fe20000010008 */
[----:B------:R-:W-:Y:S02]  /*c050*/  IMAD.MOV.U32 R0, RZ, RZ, -0x800000 ;  /* 0xff800000ff007424 */ /* 0x000fe400078e00ff */
[----:B--2---:R-:W-:-:S04]  /*c060*/  @P1 FMUL.FTZ R3, R10, 0.69314718246459960938 ;  /* 0x3f3172180a031820 */ /* 0x004fc80000410000 */
[----:B------:R-:W-:Y:S01]  /*c070*/  @P1 FFMA.FTZ R0, R4, R20, R3 ;  /* 0x0000001404001223 */ /* 0x000fe20000010003 */
[----:B------:R-:W-:Y:S02]  /*c080*/  IMAD.MOV R3, RZ, RZ, -R216 ;  /* 0x000000ffff037224 */ /* 0x000fe400078e0ad8 */
[----:B------:R-:W-:-:S03]  /*c090*/  IMAD.MOV.U32 R4, RZ, RZ, RZ ;  /* 0x000000ffff047224 */ /* 0x000fc600078e00ff */
[----:B------:R-:W-:Y:S01]  /*c0a0*/  ISETP.NE.AND P2, PT, R214, R3, PT ;  /* 0x00000003d600720c */ /* 0x000fe20003f45270 */
[----:B------:R-:W-:Y:S02]  /*c0b0*/  IMAD.MOV.U32 R3, RZ, RZ, RZ ;  /* 0x000000ffff037224 */ /* 0x000fe400078e00ff */
[----:B------:R-:W1:Y:S08]  /*c0c0*/  @P1 MUFU.RCP R4, R7 ;  /* 0x0000000700041308 */ /* 0x000e700000001000 */
[----:B------:R1:W2:Y:S01]  /*c0d0*/  @P0 MUFU.RCP R3, R5 ;  /* 0x0000000500030308 */ /* 0x0002a20000001000 */
[----:B------:R-:W-:-:S02]  /*c0e0*/  PLOP3.LUT P0, PT, PT, PT, PT, 0x8, 0x0 ;  /* 0x000000000000781c */ /* 0x000fc40003f0e170 */
[C---:B------:R-:W-:Y:S01]  /*c0f0*/  @!P2 LEA R9, R18.reuse, R198, 0x6 ;  /* 0x000000c61209a211 */ /* 0x040fe200078e30ff */
[----:B------:R-:W-:-:S04]  /*c100*/  VIADD R18, R18, 0x1 ;  /* 0x0000000112127836 */ /* 0x000fc80000000000 */
[----:B------:R-:W-:Y:S01]  /*c110*/  @!P2 IMAD R9, R9, 0x4, R2 ;  /* 0x000000040909a824 */ /* 0x000fe200078e0202 */
[----:B------:R-:W-:Y:S01]  /*c120*/  ISETP.NE.AND P1, PT, R18, 0x2, PT ;  /* 0x000000021200780c */ /* 0x000fe20003f25270 */
[-C--:B-1----:R-:W-:Y:S01]  /*c130*/  FMUL.FTZ R5, R26, R4.reuse ;  /* 0x000000041a057220 */ /* 0x082fe20000410000 */
[-C--:B------:R-:W-:Y:S01]  /*c140*/  FMUL.FTZ R7, R30, R4.reuse ;  /* 0x000000041e077220 */ /* 0x080fe20000410000 */
[-C--:B------:R-:W-:Y:S01]  /*c150*/  FMUL.FTZ R31, R31, R4.reuse ;  /* 0x000000041f1f7220 */ /* 0x080fe20000410000 */
[----:B------:R-:W-:Y:S01]  /*c160*/  @!P2 STS [R9+0x28820], R4 ;  /* 0x028820040900a388 */ /* 0x000fe20000000800 */
[----:B------:R-:W-:Y:S01]  /*c170*/  SEL R2, RZ, 0x1, P1 ;  /* 0x00000001ff027807 */ /* 0x000fe20000800000 */
[-C--:B------:R-:W-:Y:S01]  /*c180*/  FMUL.FTZ R35, R35, R4.reuse ;  /* 0x0000000423237220 */ /* 0x080fe20000410000 */
[-C--:B------:R-:W-:Y:S01]  /*c190*/  FMUL.FTZ R11, R38, R4.reuse ;  /* 0x00000004260b7220 */ /* 0x080fe20000410000 */
        /* <DEDUP_REMOVED lines=124> */
[----:B------:R-:W-:-:S02]  /*c960*/  LOP3.LUT R23, R23, R2, RZ, 0x3c, !PT ;  /* 0x0000000217177212 */ /* 0x000fc400078e3cff */
[----:B------:R-:W-:Y:S01]  /*c970*/  SEL R18, R18, RZ, P1 ;  /* 0x000000ff12127207 */ /* 0x000fe20000800000 */
[----:B---3--:R-:W-:-:S05]  /*c980*/  VIADD R163, R163, 0x1 ;  /* 0x00000001a3a37836 */ /* 0x008fca0000000000 */
[----:B------:R0:W-:Y:S01]  /*c990*/  STL [R1+0x34], R163 ;  /* 0x000034a301007387 */ /* 0x0001e20000100800 */
[----:B------:R-:W-:Y:S06]  /*c9a0*/  BAR.ARV 0xe, 0x100 ;  /* 0x0384000000007b1d */ /* 0x000fec0000002000 */
.L_x_3860:
[----:B------:R-:W-:Y:S05]  /*c9b0*/  BSYNC B7 ;  /* 0x0000000000077941 */ /* 0x000fea0003800000 */
.L_x_3858:
[----:B------:R-:W1:Y:S08]  /*c9c0*/  S2UR UR4, SR_CgaCtaId ;  /* 0x00000000000479c3 */ /* 0x000e700000008800 */
[----:B------:R-:W-:Y:S01]  /*c9d0*/  BAR.SYNC.DEFER_BLOCKING 0x5, 0x180 ;  /* 0x0146000000007b1d */ /* 0x000fe20000010000 */
[----:B------:R-:W-:-:S05]  /*c9e0*/  MOV R2, 0x400 ;  /* 0x0000040000027802 */ /* 0x000fca0000000f00 */
[----:B------:R-:W-:Y:S01]  /*c9f0*/  BSSY B0, `(.L_x_3930) ;  /* 0x0000327000007945 */ /* 0x000fe20003800000 */
[----:B-1----:R-:W-:-:S05]  /*ca00*/  IMAD.U32 R193, RZ, RZ, UR4 ;  /* 0x00000004ffc17e24 */ /* 0x002fca000f8e00ff */
[----:B------:R-:W-:-:S05]  /*ca10*/  LEA R2, R193, R2, 0x18 ;  /* 0x00000002c1027211 */ /* 0x000fca00078ec0ff */
[----:B-----5:R1:W2:Y:S01]  /*ca20*/  LDS.128 R24, [R2+0x28cd0] ;  /* 0x028cd00002187984 */ /* 0x0202a20000000c00 */
[----:B------:R-:W-:Y:S06]  /*ca30*/  BAR.ARV 0x4, 0x180 ;  /* 0x0106000000007b1d */ /* 0x000fec0000002000 */
[----:B------:R-:W-:Y:S05]  /*ca40*/  @P0 BRA `(.L_x_3931) ;  /* 0x0000002000a00947 */ /* 0x000fea0003800000 */
[----:B------:R-:W3:Y:S01]  /*ca50*/  LDL R30, [R1+0x5c] ;  /* 0x00005c00011e7983 */ /* 0x000ee20000100800 */
[----:B------:R-:W-:Y:S01]  /*ca60*/  F2FP.F16.F32.PACK_AB R5, R3, R5 ;  /* 0x000000050305723e */ /* 0x000fe200000000ff */
[----:B------:R-:W-:Y:S01]  /*ca70*/  ULDC.64 UR4, c[0x0][0xc00] ;  /* 0x0003000000047ab9 */ /* 0x000fe20000000a00 */
[----:B------:R-:W-:Y:S01]  /*ca80*/  F2FP.F16.F32.PACK_AB R4, R6, R8 ;  /* 0x000000080604723e */ /* 0x000fe200000000ff */
[----:B------:R-:W4:Y:S04]  /*ca90*/  LDL.LU R70, [R1+0x18] ;  /* 0x0000180001467983 */ /* 0x000f280000300800 */
[----:B------:R-:W4:Y:S01]  /*caa0*/  LDL.LU R66, [R1+0x1c] ;  /* 0x00001c0001427983 */ /* 0x000f220000300800 */
[----:B------:R-:W0:Y:S01]  /*cab0*/  S2R R49, SR_SWINHI ;  /* 0x0000000000317919 */ /* 0x000e220000002f00 */
[----:B------:R-:W-:-:S02]  /*cac0*/  F2FP.F16.F32.PACK_AB R7, R31, R7 ;  /* 0x000000071f07723e */ /* 0x000fc400000000ff */
[----:B------:R-:W-:Y:S02]  /*cad0*/  F2FP.F16.F32.PACK_AB R6, R152, R154 ;  /* 0x0000009a9806723e */ /* 0x000fe400000000ff */
[----:B------:R-:W-:Y:S02]  /*cae0*/  MOV R44, R2 ;  /* 0x00000002002c7202 */ /* 0x000fe40000000f00 */
[----:B0-----:R-:W-:Y:S02]  /*caf0*/  MOV R45, R49 ;  /* 0x00000031002d7202 */ /* 0x001fe40000000f00 */
        /* <DEDUP_REMOVED lines=12> */
[----:B------:R-:W-:Y:S01]  /*cbc0*/  F2FP.F16.F32.PACK_AB R41, R99, R41 ;  /* 0x000000296329723e */ /* 0x000fe200000000ff */
[----:B------:R-:W-:Y:S01]  /*cbd0*/  BAR.SYNC.DEFER_BLOCKING 0x1, 0x100 ;  /* 0x0044000000007b1d */ /* 0x000fe20000010000 */
[----:B---3--:R-:W-:-:S03]  /*cbe0*/  IMAD.WIDE R48, R30, 0x2, R44 ;  /* 0x000000021e307825 */ /* 0x008fc600078e022c */
[----:B------:R-:W-:Y:S01]  /*cbf0*/  LOP3.LUT R3, R48, 0x380, RZ, 0xc0, !PT ;  /* 0x0000038030037812 */ /* 0x000fe200078ec0ff */
[----:B------:R-:W-:-:S03]  /*cc00*/  IMAD.MOV.U32 R31, RZ, RZ, R49 ;  /* 0x000000ffff1f7224 */ /* 0x000fc600078e0031 */
[----:B------:R-:W-:-:S04]  /*cc10*/  SHF.R.U64 R3, R3, 0x3, RZ ;  /* 0x0000000303037819 */ /* 0x000fc800000012ff */
[----:B------:R-:W-:Y:S02]  /*cc20*/  LOP3.LUT R30, R3, R48, RZ, 0x3c, !PT ;  /* 0x00000030031e7212 */ /* 0x000fe400078e3cff */
[----:B--2---:R-:W-:Y:S02]  /*cc30*/  IADD3 R24, P0, R48, 0x20, RZ ;  /* 0x0000002030187810 */ /* 0x004fe40007f1e0ff */
[----:B------:R-:W-:-:S05]  /*cc40*/  MOV R30, R30 ;  /* 0x0000001e001e7202 */ /* 0x000fca0000000f00 */
[----:B------:R0:W-:Y:S01]  /*cc50*/  STSM.16.M88.4 [R30], R4 ;  /* 0x000000041e007844 */ /* 0x0001e20000000200 */
[----:B------:R-:W-:Y:S01]  /*cc60*/  LOP3.LUT R3, R24, 0x380, RZ, 0xc0, !PT ;  /* 0x0000038018037812 */ /* 0x000fe200078ec0ff */
[----:B0-----:R-:W-:Y:S01]  /*cc70*/  IMAD.X R5, RZ, RZ, R49, P0 ;  /* 0x000000ffff057224 */ /* 0x001fe200000e0631 */
[----:B------:R-:W-:-:S04]  /*cc80*/  IADD3 R7, P0, R48, 0x40, RZ ;  /* 0x0000004030077810 */ /* 0x000fc80007f1e0ff */
[----:B------:R-:W-:-:S04]  /*cc90*/  LOP3.LUT R6, R7, 0x380, RZ, 0xc0, !PT ;  /* 0x0000038007067812 */ /* 0x000fc800078ec0ff */
[----:B------:R-:W-:Y:S02]  /*cca0*/  SHF.R.U64 R6, R6, 0x3, RZ ;  /* 0x0000000306067819 */ /* 0x000fe400000012ff */
[----:B------:R-:W-:Y:S02]  /*ccb0*/  SHF.R.U64 R3, R3, 0x3, RZ ;  /* 0x0000000303037819 */ /* 0x000fe400000012ff */
[----:B------:R-:W-:Y:S01]  /*ccc0*/  LOP3.LUT R6, R6, R7, RZ, 0x3c, !PT ;  /* 0x0000000706067212 */ /* 0x000fe200078e3cff */
[----:B------:R-:W-:Y:S01]  /*ccd0*/  IMAD.X R7, RZ, RZ, R49, P0 ;  /* 0x000000ffff077224 */ /* 0x000fe200000e0631 */
[----:B------:R-:W-:-:S04]  /*cce0*/  LOP3.LUT R4, R3, R24, RZ, 0x3c, !PT ;  /* 0x0000001803047212 */ /* 0x000fc800078e3cff */
[----:B------:R-:W-:Y:S02]  /*ccf0*/  MOV R3, R6 ;  /* 0x0000000600037202 */ /* 0x000fe40000000f00 */
[----:B------:R-:W-:Y:S02]  /*cd00*/  F2FP.F16.F32.PACK_AB R7, R47, R46 ;  /* 0x0000002e2f07723e */ /* 0x000fe400000000ff */
[C---:B------:R-:W-:Y:S02]  /*cd10*/  IADD3 R47, P5, R48.reuse, 0x2060, RZ ;  /* 0x00002060302f7810 */ /* 0x040fe40007fbe0ff */
[C---:B------:R-:W-:Y:S02]  /*cd20*/  IADD3 R57, P2, R48.reuse, 0x2020, RZ ;  /* 0x0000202030397810 */ /* 0x040fe40007f5e0ff */
[C---:B------:R-:W-:Y:S02]  /*cd30*/  IADD3 R53, P6, R48.reuse, 0x2040, RZ ;  /* 0x0000204030357810 */ /* 0x040fe40007fde0ff */
[----:B------:R-:W-:-:S02]  /*cd40*/  IADD3 R39, P3, R48, 0x2000, RZ ;  /* 0x0000200030277810 */ /* 0x000fc40007f7e0ff */
[----:B------:R-:W-:Y:S02]  /*cd50*/  IADD3 R61, P4, R48, 0x60, RZ ;  /* 0x00000060303d7810 */ /* 0x000fe40007f9e0ff */
[----:B------:R-:W-:Y:S02]  /*cd60*/  LOP3.LUT R46, R47, 0x380, RZ, 0xc0, !PT ;  /* 0x000003802f2e7812 */ /* 0x000fe400078ec0ff */
[----:B------:R-:W-:Y:S02]  /*cd70*/  LOP3.LUT R56, R57, 0x380, RZ, 0xc0, !PT ;  /* 0x0000038039387812 */ /* 0x000fe400078ec0ff */
[----:B------:R-:W-:Y:S02]  /*cd80*/  LOP3.LUT R52, R53, 0x380, RZ, 0xc0, !PT ;  /* 0x0000038035347812 */ /* 0x000fe400078ec0ff */
[----:B------:R-:W-:Y:S02]  /*cd90*/  MOV R24, R4 ;  /* 0x0000000400187202 */ /* 0x000fe40000000f00 */
[----:B------:R-:W-:-:S02]  /*cda0*/  LOP3.LUT R38, R39, 0x380, RZ, 0xc0, !PT ;  /* 0x0000038027267812 */ /* 0x000fc400078ec0ff */
[----:B------:R-:W-:Y:S02]  /*cdb0*/  F2FP.F16.F32.PACK_AB R4, R20, R153 ;  /* 0x000000991404723e */ /* 0x000fe400000000ff */
[----:B------:R-:W-:Y:S02]  /*cdc0*/  F2FP.F16.F32.PACK_AB R5, R43, R42 ;  /* 0x0000002a2b05723e */ /* 0x000fe400000000ff */
[----:B------:R-:W-:Y:S02]  /*cdd0*/  F2FP.F16.F32.PACK_AB R6, R12, R28 ;  /* 0x0000001c0c06723e */ /* 0x000fe400000000ff */
[----:B------:R-:W-:Y:S02]  /*cde0*/  LOP3.LUT R60, R61, 0x380, RZ, 0xc0, !PT ;  /* 0x000003803d3c7812 */ /* 0x000fe400078ec0ff */
[----:B------:R-:W-:Y:S02]  /*cdf0*/  SHF.R.U64 R46, R46, 0x3, RZ ;  /* 0x000000032e2e7819 */ /* 0x000fe400000012ff */
[----:B------:R-:W-:-:S02]  /*ce00*/  SHF.R.U64 R56, R56, 0x3, RZ ;  /* 0x0000000338387819 */ /* 0x000fc400000012ff */
[----:B------:R-:W-:Y:S01]  /*ce10*/  SHF.R.U64 R52, R52, 0x3, RZ ;  /* 0x0000000334347819 */ /* 0x000fe200000012ff */
[----:B------:R0:W-:Y:S01]  /*ce20*/  STSM.16.M88.4 [R24], R8 ;  /* 0x0000000818007844 */ /* 0x0001e20000000200 */
[----:B------:R-:W-:Y:S02]  /*ce30*/  SHF.R.U64 R38, R38, 0x3, RZ ;  /* 0x0000000326267819 */ /* 0x000fe400000012ff */
[----:B------:R-:W-:Y:S01]  /*ce40*/  SHF.R.U64 R60, R60, 0x3, RZ ;  /* 0x000000033c3c7819 */ /* 0x000fe200000012ff */
[----:B------:R2:W-:Y:S01]  /*ce50*/  STSM.16.M88.4 [R3], R4 ;  /* 0x0000000403007844 */ /* 0x0005e20000000200 */
        /* <DEDUP_REMOVED lines=8> */
[----:B------:R-:W-:Y:S01]  /*cee0*/  IMAD.X R61, RZ, RZ, R49, P4 ;  /* 0x000000ffff3d7224 */ /* 0x000fe200020e0631 */
[C---:B------:R-:W-:Y:S02]  /*cef0*/  IADD3 R43, P1, R48.reuse, 0x4000, RZ ;  /* 0x00004000302b7810 */ /* 0x040fe40007f3e0ff */
[C---:B0-----:R-:W-:Y:S02]  /*cf00*/  IADD3 R9, P0, R48.reuse, 0x4020, RZ ;  /* 0x0000402030097810 */ /* 0x041fe40007f1e0ff */
[C---:B------:R-:W-:Y:S02]  /*cf10*/  IADD3 R11, P2, R48.reuse, 0x6000, RZ ;  /* 0x00006000300b7810 */ /* 0x040fe40007f5e0ff */
[C---:B--2---:R-:W-:Y:S02]  /*cf20*/  IADD3 R4, P5, R48.reuse, 0x6040, RZ ;  /* 0x0000604030047810 */ /* 0x044fe40007fbe0ff */
[----:B------:R-:W-:-:S02]  /*cf30*/  IADD3 R6, P6, R48, 0x6020, RZ ;  /* 0x0000602030067810 */ /* 0x000fc40007fde0ff */
[----:B------:R-:W-:Y:S02]  /*cf40*/  IADD3.X R39, RZ, R49, RZ, P3, !PT ;  /* 0x00000031ff277210 */ /* 0x000fe40001ffe4ff */
[C---:B------:R-:W-:Y:S02]  /*cf50*/  IADD3 R31, P3, R48.reuse, 0x4060, RZ ;  /* 0x00004060301f7810 */ /* 0x040fe40007f7e0ff */
[----:B------:R-:W-:Y:S02]  /*cf60*/  IADD3 R35, P4, R48, 0x4040, RZ ;  /* 0x0000404030237810 */ /* 0x000fe40007f9e0ff */
[----:B------:R-:W-:Y:S02]  /*cf70*/  LOP3.LUT R5, R4, 0x380, RZ, 0xc0, !PT ;  /* 0x0000038004057812 */ /* 0x000fe400078ec0ff */
[----:B------:R-:W-:Y:S02]  /*cf80*/  LOP3.LUT R8, R9, 0x380, RZ, 0xc0, !PT ;  /* 0x0000038009087812 */ /* 0x000fe400078ec0ff */
[----:B------:R-:W-:-:S02]  /*cf90*/  LOP3.LUT R10, R11, 0x380, RZ, 0xc0, !PT ;  /* 0x000003800b0a7812 */ /* 0x000fc400078ec0ff */
[----:B------:R-:W-:Y:S02]  /*cfa0*/  LOP3.LUT R7, R6, 0x380, RZ, 0xc0, !PT ;  /* 0x0000038006077812 */ /* 0x000fe400078ec0ff */
[----:B------:R-:W-:Y:S02]  /*cfb0*/  LOP3.LUT R42, R43, 0x380, RZ, 0xc0, !PT ;  /* 0x000003802b2a7812 */ /* 0x000fe400078ec0ff */
[----:B------:R-:W-:Y:S02]  /*cfc0*/  LOP3.LUT R30, R31, 0x380, RZ, 0xc0, !PT ;  /* 0x000003801f1e7812 */ /* 0x000fe400078ec0ff */
        /* <DEDUP_REMOVED lines=17> */
[----:B------:R-:W-:Y:S02]  /*d0e0*/  IADD3.X R7, RZ, R49, RZ, P6, !PT ;  /* 0x00000031ff077210 */ /* 0x000fe400037fe4ff */
[----:B------:R-:W-:Y:S01]  /*d0f0*/  LOP3.LUT R30, R30, R31, RZ, 0x3c, !PT ;  /* 0x0000001f1e1e7212 */ /* 0x000fe200078e3cff */
[--C-:B------:R-:W-:Y:S01]  /*d100*/  IMAD.X R31, RZ, RZ, R49.reuse, P3 ;  /* 0x000000ffff1f7224 */ /* 0x100fe200018e0631 */
[----:B------:R-:W-:Y:S01]  /*d110*/  LOP3.LUT R34, R34, R35, RZ, 0x3c, !PT ;  /* 0x0000002322227212 */ /* 0x000fe200078e3cff */
[----:B------:R-:W-:Y:S01]  /*d120*/  IMAD.X R35, RZ, RZ, R49, P4 ;  /* 0x000000ffff237224 */ /* 0x000fe200020e0631 */
[----:B------:R-:W-:Y:S02]  /*d130*/  IADD3 R48, P1, R48, 0x6060, RZ ;  /* 0x0000606030307810 */ /* 0x000fe40007f3e0ff */
[----:B------:R-:W-:-:S02]  /*d140*/  MOV R38, R38 ;  /* 0x0000002600267202 */ /* 0x000fc40000000f00 */
[----:B------:R-:W-:Y:S02]  /*d150*/  MOV R39, R46 ;  /* 0x0000002e00277202 */ /* 0x000fe40000000f00 */
[----:B------:R-:W-:Y:S02]  /*d160*/  MOV R36, R52 ;  /* 0x0000003400247202 */ /* 0x000fe40000000f00 */
[----:B------:R-:W-:Y:S02]  /*d170*/  MOV R20, R6 ;  /* 0x0000000600147202 */ /* 0x000fe40000000f00 */
[----:B------:R-:W-:Y:S02]  /*d180*/  MOV R46, R4 ;  /* 0x00000004002e7202 */ /* 0x000fe40000000f00 */
[----:B------:R-:W-:Y:S02]  /*d190*/  MOV R60, R60 ;  /* 0x0000003c003c7202 */ /* 0x000fe40000000f00 */
[----:B------:R-:W-:-:S02]  /*d1a0*/  MOV R24, R8 ;  /* 0x0000000800187202 */ /* 0x000fc40000000f00 */
[----:B------:R-:W-:Y:S02]  /*d1b0*/  MOV R53, R10 ;  /* 0x0000000a00357202 */ /* 0x000fe40000000f00 */
[----:B------:R-:W-:Y:S02]  /*d1c0*/  F2FP.F16.F32.PACK_AB R4, R160, R162 ;  /* 0x000000a2a004723e */ /* 0x000fe400000000ff */
[----:B------:R-:W-:Y:S02]  /*d1d0*/  F2FP.F16.F32.PACK_AB R5, R51, R50 ;  /* 0x000000323305723e */ /* 0x000fe400000000ff */
[----:B------:R-:W-:Y:S02]  /*d1e0*/  F2FP.F16.F32.PACK_AB R6, R158, R161 ;  /* 0x000000a19e06723e */ /* 0x000fe400000000ff */
[----:B------:R-:W-:Y:S02]  /*d1f0*/  F2FP.F16.F32.PACK_AB R7, R55, R54 ;  /* 0x000000363707723e */ /* 0x000fe400000000ff */
[----:B------:R-:W-:-:S02]  /*d200*/  LOP3.LUT R3, R48, 0x380, RZ, 0xc0, !PT ;  /* 0x0000038030037812 */ /* 0x000fc400078ec0ff */
[----:B------:R-:W-:Y:S02]  /*d210*/  F2FP.F16.F32.PACK_AB R8, R156, R159 ;  /* 0x0000009f9c08723e */ /* 0x000fe400000000ff */
[----:B------:R-:W-:Y:S02]  /*d220*/  F2FP.F16.F32.PACK_AB R9, R59, R58 ;  /* 0x0000003a3b09723e */ /* 0x000fe400000000ff */
[----:B------:R-:W-:Y:S02]  /*d230*/  F2FP.F16.F32.PACK_AB R10, R155, R157 ;  /* 0x0000009d9b0a723e */ /* 0x000fe400000000ff */
[----:B------:R-:W-:Y:S02]  /*d240*/  F2FP.F16.F32.PACK_AB R11, R63, R62 ;  /* 0x0000003e3f0b723e */ /* 0x000fe400000000ff */
[----:B------:R-:W-:Y:S02]  /*d250*/  MOV R56, R56 ;  /* 0x0000003800387202 */ /* 0x000fe40000000f00 */
[----:B------:R-:W-:-:S02]  /*d260*/  MOV R52, R30 ;  /* 0x0000001e00347202 */ /* 0x000fc40000000f00 */
[----:B------:R-:W-:Y:S02]  /*d270*/  F2FP.F16.F32.PACK_AB R12, R65, R64 ;  /* 0x00000040410c723e */ /* 0x000fe400000000ff */
[----:B------:R-:W-:Y:S02]  /*d280*/  MOV R47, R34 ;  /* 0x00000022002f7202 */ /* 0x000fe40000000f00 */
[----:B------:R-:W-:Y:S02]  /*d290*/  F2FP.F16.F32.PACK_AB R28, R73, R72 ;  /* 0x00000048491c723e */ /* 0x000fe400000000ff */
[----:B------:R-:W-:Y:S02]  /*d2a0*/  F2FP.F16.F32.PACK_AB R30, R77, R76 ;  /* 0x0000004c4d1e723e */ /* 0x000fe400000000ff */
[----:B------:R-:W-:Y:S01]  /*d2b0*/  F2FP.F16.F32.PACK_AB R31, R79, R78 ;  /* 0x0000004e4f1f723e */ /* 0x000fe200000000ff */
[----:B------:R-:W-:Y:S01]  /*d2c0*/  STSM.16.M88.4 [R60], R4 ;  /* 0x000000043c007844 */ /* 0x000fe20000000200 */
[----:B------:R-:W-:-:S02]  /*d2d0*/  F2FP.F16.F32.PACK_AB R34, R85, R84 ;  /* 0x000000545522723e */ /* 0x000fc400000000ff */
[----:B------:R-:W-:Y:S01]  /*d2e0*/  F2FP.F16.F32.PACK_AB R35, R87, R86 ;  /* 0x000000565723723e */ /* 0x000fe200000000ff */
[----:B------:R0:W-:Y:S01]  /*d2f0*/  STSM.16.M88.4 [R38], R8 ;  /* 0x0000000826007844 */ /* 0x0001e20000000200 */
[----:B------:R-:W-:-:S03]  /*d300*/  SHF.R.U64 R3, R3, 0x3, RZ ;  /* 0x0000000303037819 */ /* 0x000fc600000012ff */
[----:B------:R-:W-:Y:S01]  /*d310*/  STSM.16.M88.4 [R56], R12 ;  /* 0x0000000c38007844 */ /* 0x000fe20000000200 */
[----:B------:R-:W-:-:S03]  /*d320*/  LOP3.LUT R48, R3, R48, RZ, 0x3c, !PT ;  /* 0x0000003003307212 */ /* 0x000fc600078e3cff */
[----:B------:R2:W-:Y:S01]  /*d330*/  STSM.16.M88.4 [R36], R28 ;  /* 0x0000001c24007844 */ /* 0x0005e20000000200 */
[----:B------:R-:W-:-:S03]  /*d340*/  MOV R3, R42 ;  /* 0x0000002a00037202 */ /* 0x000fc60000000f00 */
[----:B------:R3:W-:Y:S01]  /*d350*/  STSM.16.M88.4 [R39], R32 ;  /* 0x0000002027007844 */ /* 0x0007e20000000200 */
[----:B------:R-:W-:Y:S02]  /*d360*/  F2FP.F16.F32.PACK_AB R42, R101, R100 ;  /* 0x00000064652a723e */ /* 0x000fe400000000ff */
[----:B------:R-:W-:Y:S02]  /*d370*/  F2FP.F16.F32.PACK_AB R43, R103, R102 ;  /* 0x00000066672b723e */ /* 0x000fe400000000ff */
[----:B0-----:R-:W-:Y:S02]  /*d380*/  F2FP.F16.F32.PACK_AB R38, R93, R92 ;  /* 0x0000005c5d26723e */ /* 0x001fe400000000ff */
[----:B------:R-:W-:Y:S02]  /*d390*/  F2FP.F16.F32.PACK_AB R4, R105, R104 ;  /* 0x000000686904723e */ /* 0x000fe400000000ff */
[----:B------:R-:W-:Y:S02]  /*d3a0*/  F2FP.F16.F32.PACK_AB R5, R107, R106 ;  /* 0x0000006a6b05723e */ /* 0x000fe400000000ff */
[----:B--2---:R-:W-:-:S02]  /*d3b0*/  F2FP.F16.F32.PACK_AB R36, R89, R88 ;  /* 0x000000585924723e */ /* 0x004fc400000000ff */
[----:B------:R-:W-:Y:S02]  /*d3c0*/  F2FP.F16.F32.PACK_AB R6, R109, R108 ;  /* 0x0000006c6d06723e */ /* 0x000fe400000000ff */
[----:B---3--:R-:W-:Y:S02]  /*d3d0*/  F2FP.F16.F32.PACK_AB R39, R95, R94 ;  /* 0x0000005e5f27723e */ /* 0x008fe400000000ff */
[----:B------:R-:W-:Y:S02]  /*d3e0*/  F2FP.F16.F32.PACK_AB R7, R111, R110 ;  /* 0x0000006e6f07723e */ /* 0x000fe400000000ff */
[----:B------:R-:W-:Y:S02]  /*d3f0*/  F2FP.F16.F32.PACK_AB R8, R113, R112 ;  /* 0x000000707108723e */ /* 0x000fe400000000ff */
[----:B------:R-:W-:Y:S02]  /*d400*/  F2FP.F16.F32.PACK_AB R9, R115, R114 ;  /* 0x000000727309723e */ /* 0x000fe400000000ff */
[----:B------:R-:W-:-:S02]  /*d410*/  F2FP.F16.F32.PACK_AB R10, R117, R116 ;  /* 0x00000074750a723e */ /* 0x000fc400000000ff */
[----:B------:R-:W-:Y:S01]  /*d420*/  F2FP.F16.F32.PACK_AB R11, R119, R118 ;  /* 0x00000076770b723e */ /* 0x000fe200000000ff */
[----:B------:R-:W-:Y:S01]  /*d430*/  STSM.16.M88.4 [R3], R36 ;  /* 0x0000002403007844 */ /* 0x000fe20000000200 */
[----:B------:R-:W-:-:S03]  /*d440*/  IMAD.X R49, RZ, RZ, R49, P1 ;  /* 0x000000ffff317224 */ /* 0x000fc600008e0631 */
[----:B------:R-:W-:Y:S01]  /*d450*/  STSM.16.M88.4 [R24], R40 ;  /* 0x0000002818007844 */ /* 0x000fe20000000200 */
[----:B------:R-:W-:-:S03]  /*d460*/  F2FP.F16.F32.PACK_AB R12, R121, R120 ;  /* 0x00000078790c723e */ /* 0x000fc600000000ff */
[----:B------:R-:W-:Y:S01]  /*d470*/  STSM.16.M88.4 [R47], R4 ;  /* 0x000000042f007844 */ /* 0x000fe20000000200 */
[----:B------:R-:W-:Y:S02]  /*d480*/  F2FP.F16.F32.PACK_AB R13, R123, R122 ;  /* 0x0000007a7b0d723e */ /* 0x000fe400000000ff */
[----:B------:R-:W-:Y:S01]  /*d490*/  F2FP.F16.F32.PACK_AB R14, R125, R124 ;  /* 0x0000007c7d0e723e */ /* 0x000fe200000000ff */
[----:B------:R4:W-:Y:S01]  /*d4a0*/  STSM.16.M88.4 [R52], R8 ;  /* 0x0000000834007844 */ /* 0x0009e20000000200 */
[----:B------:R-:W-:Y:S02]  /*d4b0*/  F2FP.F16.F32.PACK_AB R15, R127, R126 ;  /* 0x0000007e7f0f723e */ /* 0x000fe400000000ff */
[----:B------:R-:W-:Y:S02]  /*d4c0*/  ISETP.NE.U32.AND P0, PT, RZ, UR4, PT ;  /* 0x00000004ff007c0c */ /* 0x000fe4000bf05070 */
[----:B------:R-:W-:Y:S02]  /*d4d0*/  F2FP.F16.F32.PACK_AB R28, R129, R128 ;  /* 0x00000080811c723e */ /* 0x000fe400000000ff */
[----:B------:R-:W-:-:S02]  /*d4e0*/  F2FP.F16.F32.PACK_AB R29, R131, R130 ;  /* 0x00000082831d723e */ /* 0x000fc400000000ff */
[----:B------:R-:W-:Y:S02]  /*d4f0*/  F2FP.F16.F32.PACK_AB R30, R133, R132 ;  /* 0x00000084851e723e */ /* 0x000fe400000000ff */
[----:B------:R-:W-:Y:S02]  /*d500*/  F2FP.F16.F32.PACK_AB R31, R135, R134 ;  /* 0x00000086871f723e */ /* 0x000fe400000000ff */
[----:B------:R-:W-:Y:S02]  /*d510*/  F2FP.F16.F32.PACK_AB R32, R137, R136 ;  /* 0x000000888920723e */ /* 0x000fe400000000ff */
[----:B----4-:R-:W-:Y:S02]  /*d520*/  IADD3 R8, P1, R70, UR4, RZ ;  /* 0x0000000446087c10 */ /* 0x010fe4000ff3e0ff */
[----:B------:R-:W-:Y:S02]  /*d530*/  F2FP.F16.F32.PACK_AB R33, R139, R138 ;  /* 0x0000008a8b21723e */ /* 0x000fe400000000ff */
[----:B------:R-:W-:-:S02]  /*d540*/  F2FP.F16.F32.PACK_AB R34, R141, R140 ;  /* 0x0000008c8d22723e */ /* 0x000fc400000000ff */
[----:B------:R-:W-:Y:S02]  /*d550*/  F2FP.F16.F32.PACK_AB R35, R143, R142 ;  /* 0x0000008e8f23723e */ /* 0x000fe400000000ff */
[----:B------:R-:W-:Y:S02]  /*d560*/  MOV R48, R48 ;  /* 0x0000003000307202 */ /* 0x000fe40000000f00 */
[----:B------:R-:W-:Y:S02]  /*d570*/  F2FP.F16.F32.PACK_AB R4, R145, R144 ;  /* 0x000000909104723e */ /* 0x000fe400000000ff */
[----:B------:R-:W-:Y:S02]  /*d580*/  F2FP.F16.F32.PACK_AB R5, R147, R146 ;  /* 0x000000929305723e */ /* 0x000fe400000000ff */
[----:B------:R-:W-:Y:S02]  /*d590*/  F2FP.F16.F32.PACK_AB R6, R149, R148 ;  /* 0x000000949506723e */ /* 0x000fe400000000ff */
[----:B------:R-:W-:Y:S01]  /*d5a0*/  F2FP.F16.F32.PACK_AB R7, R151, R150 ;  /* 0x000000969707723e */ /* 0x000fe200000000ff */
[----:B------:R-:W-:Y:S01]  /*d5b0*/  STSM.16.M88.4 [R53], R12 ;  /* 0x0000000c35007844 */ /* 0x000fe20000000200 */
[----:B------:R-:W-:-:S02]  /*d5c0*/  ISETP.NE.AND.EX P0, PT, RZ, UR5, PT, P0 ;  /* 0x00000005ff007c0c */ /* 0x000fc4000bf05300 */
[----:B------:R-:W-:Y:S01]  /*d5d0*/  IADD3.X R9, R66, UR5, RZ, P1, !PT ;  /* 0x0000000542097c10 */ /* 0x000fe20008ffe4ff */
[----:B------:R-:W-:Y:S01]  /*d5e0*/  ULDC.64 UR4, c[0x0][0xc08] ;  /* 0x0003020000047ab9 */ /* 0x000fe20000000a00 */
[----:B------:R-:W-:Y:S01]  /*d5f0*/  STSM.16.M88.4 [R20], R28 ;  /* 0x0000001c14007844 */ /* 0x000fe20000000200 */
[----:B------:R-:W-:-:S03]  /*d600*/  ISETP.NE.U32.AND P6, PT, RZ, UR4, PT ;  /* 0x00000004ff007c0c */ /* 0x000fc6000bfc5070 */
[----:B------:R-:W-:Y:S01]  /*d610*/  STSM.16.M88.4 [R46], R32 ;  /* 0x000000202e007844 */ /* 0x000fe20000000200 */
[----:B------:R-:W-:-:S03]  /*d620*/  ISETP.NE.AND.EX P6, PT, RZ, UR5, PT, P6 ;  /* 0x00000005ff007c0c */ /* 0x000fc6000bfc5360 */
[----:B------:R0:W-:Y:S01]  /*d630*/  STSM.16.M88.4 [R48], R4 ;  /* 0x0000000430007844 */ /* 0x0001e20000000200 */
[----:B------:R-:W-:Y:S01]  /*d640*/  IMAD.MOV.U32 R24, RZ, RZ, RZ ;  /* 0x000000ffff187224 */ /* 0x000fe200078e00ff */
[----:B------:R-:W-:Y:S08]  /*d650*/  BAR.SYNC.DEFER_BLOCKING 0x1, 0x100 ;  /* 0x0044000000007b1d */ /* 0x000ff00000010000 */
[----:B0-----:R-:W-:Y:S01]  /*d660*/  @P6 IADD3 R4, P4, R70, UR4, RZ ;  /* 0x0000000446046c10 */ /* 0x001fe2000ff9e0ff */
[----:B------:R-:W-:-:S02]  /*d670*/  ULDC UR4, c[0x0][0xa88] ;  /* 0x0002a20000047ab9 */ /* 0x000fc40000000800 */
[----:B------:R-:W-:Y:S01]  /*d680*/  IMAD.U32 R3, RZ, RZ, UR4 ;  /* 0x00000004ff037e24 */ /* 0x000fe2000f8e00ff */
[----:B------:R-:W-:Y:S01]  /*d690*/  @P6 IADD3.X R5, R66, UR5, RZ, P4, !PT ;  /* 0x0000000542056c10 */ /* 0x000fe2000a7fe4ff */
[----:B------:R0:W5:Y:S04]  /*d6a0*/  @P0 LDG.E R24, desc[UR40][R8.64] ;  /* 0x0000002808180981 */ /* 0x000168000c1e1900 */
[----:B------:R0:W5:Y:S01]  /*d6b0*/  @P6 LDG.E R3, desc[UR40][R4.64] ;  /* 0x0000002804036981 */ /* 0x000162000c1e1900 */
[----:B------:R-:W2:Y:S02]  /*d6c0*/  S2R R90, SR_TID.X ;  /* 0x00000000005a7919 */ /* 0x000ea40000002100 */
[----:B--2---:R-:W-:-:S05]  /*d6d0*/  VIADD R90, R90, 0xffffff80 ;  /* 0xffffff805a5a7836 */ /* 0x004fca0000000000 */
[----:B------:R-:W-:-:S04]  /*d6e0*/  SHF.R.S32.HI R98, RZ, 0x1f, R90 ;  /* 0x0000001fff627819 */ /* 0x000fc8000001145a */
[----:B------:R-:W-:-:S04]  /*d6f0*/  LEA.HI R98, R98, R90, RZ, 0x3 ;  /* 0x0000005a62627211 */ /* 0x000fc800078f18ff */
[----:B------:R-:W-:-:S05]  /*d700*/  SHF.R.S32.HI R98, RZ, 0x3, R98 ;  /* 0x00000003ff627819 */ /* 0x000fca0000011462 */
[----:B------:R-:W-:-:S04]  /*d710*/  IMAD R15, R98, 0x40, R196 ;  /* 0x00000040620f7824 */ /* 0x000fc800078e02c4 */
[----:B------:R-:W-:-:S03]  /*d720*/  IMAD.WIDE R14, R15, 0x2, R44 ;  /* 0x000000020f0e7825 */ /* 0x000fc600078e022c */
[C---:B------:R-:W-:Y:S02]  /*d730*/  IADD3 R11, P1, R14.reuse, 0x1000, RZ ;  /* 0x000010000e0b7810 */ /* 0x040fe40007f3e0ff */
[C---:B------:R-:W-:Y:S02]  /*d740*/  IADD3 R13, P2, R14.reuse, 0x2000, RZ ;  /* 0x000020000e0d7810 */ /* 0x040fe40007f5e0ff */
[C---:B------:R-:W-:Y:S02]  /*d750*/  IADD3 R29, P3, R14.reuse, 0x3000, RZ ;  /* 0x000030000e1d7810 */ /* 0x040fe40007f7e0ff */
[----:B------:R-:W-:Y:S02]  /*d760*/  IADD3 R33, P4, R14, 0x4000, RZ ;  /* 0x000040000e217810 */ /* 0x000fe40007f9e0ff */
        /* <DEDUP_REMOVED lines=8> */
[----:B------:R-:W-:Y:S02]  /*d7f0*/  IADD3 R37, P5, R14, 0x5000, RZ ;  /* 0x000050000e257810 */ /* 0x000fe40007fbe0ff */
[----:B------:R-:W-:Y:S01]  /*d800*/  LOP3.LUT R10, R10, R11, RZ, 0x3c, !PT ;  /* 0x0000000b0a0a7212 */ /* 0x000fe200078e3cff */
[--C-:B------:R-:W-:Y:S01]  /*d810*/  IMAD.X R11, RZ, RZ, R15.reuse, P1 ;  /* 0x000000ffff0b7224 */ /* 0x100fe200008e060f */
[----:B------:R-:W-:Y:S01]  /*d820*/  LOP3.LUT R12, R12, R13, RZ, 0x3c, !PT ;  /* 0x0000000d0c0c7212 */ /* 0x000fe200078e3cff */
[--C-:B------:R-:W-:Y:S01]  /*d830*/  IMAD.X R13, RZ, RZ, R15.reuse, P2 ;  /* 0x000000ffff0d7224 */ /* 0x100fe200010e060f */
[----:B------:R-:W-:Y:S01]  /*d840*/  LOP3.LUT R28, R28, R29, RZ, 0x3c, !PT ;  /* 0x0000001d1c1c7212 */ /* 0x000fe200078e3cff */
[----:B------:R-:W-:Y:S01]  /*d850*/  IMAD.X R29, RZ, RZ, R15, P3 ;  /* 0x000000ffff1d7224 */ /* 0x000fe200018e060f */
[----:B------:R-:W-:Y:S02]  /*d860*/  LOP3.LUT R32, R32, R33, RZ, 0x3c, !PT ;  /* 0x0000002120207212 */ /* 0x000fe400078e3cff */
[----:B------:R-:W-:-:S02]  /*d870*/  P2R R6, PR, RZ, 0x20 ;  /* 0x00000020ff067803 */ /* 0x000fc40000000000 */
[----:B------:R-:W-:Y:S02]  /*d880*/  IADD3.X R33, RZ, R15, RZ, P4, !PT ;  /* 0x0000000fff217210 */ /* 0x000fe400027fe4ff */
        /* <DEDUP_REMOVED lines=11> */
[----:B------:R-:W-:Y:S02]  /*d940*/  SHF.R.U64 R36, R36, 0x3, RZ ;  /* 0x0000000324247819 */ /* 0x000fe400000012ff */
[----:B------:R-:W-:Y:S02]  /*d950*/  SHF.R.U64 R40, R40, 0x3, RZ ;  /* 0x0000000328287819 */ /* 0x000fe400000012ff */
[----:B------:R-:W-:Y:S02]  /*d960*/  SHF.R.U64 R44, R44, 0x3, RZ ;  /* 0x000000032c2c7819 */ /* 0x000fe400000012ff */
[----:B------:R-:W-:Y:S02]  /*d970*/  SHF.R.U64 R48, R48, 0x3, RZ ;  /* 0x0000000330307819 */ /* 0x000fe400000012ff */
[----:B------:R-:W-:Y:S02]  /*d980*/  SHF.R.U64 R52, R52, 0x3, RZ ;  /* 0x0000000334347819 */ /* 0x000fe400000012ff */
[----:B------:R-:W-:-:S02]  /*d990*/  SHF.R.U64 R56, R56, 0x3, RZ ;  /* 0x0000000338387819 */ /* 0x000fc400000012ff */
[----:B------:R-:W-:Y:S02]  /*d9a0*/  LOP3.LUT R36, R36, R37, RZ, 0x3c, !PT ;  /* 0x0000002524247212 */ /* 0x000fe400078e3cff */
[----:B------:R-:W-:Y:S02]  /*d9b0*/  LOP3.LUT R40, R40, R41, RZ, 0x3c, !PT ;  /* 0x0000002928287212 */ /* 0x000fe400078e3cff */
[----:B------:R-:W-:Y:S02]  /*d9c0*/  LOP3.LUT R44, R44, R45, RZ, 0x3c, !PT ;  /* 0x0000002d2c2c7212 */ /* 0x000fe400078e3cff */
[----:B------:R-:W-:Y:S02]  /*d9d0*/  LOP3.LUT R48, R48, R49, RZ, 0x3c, !PT ;  /* 0x0000003130307212 */ /* 0x000fe400078e3cff */
[----:B------:R-:W-:Y:S02]  /*d9e0*/  LOP3.LUT R52, R52, R53, RZ, 0x3c, !PT ;  /* 0x0000003534347212 */ /* 0x000fe400078e3cff */
[----:B------:R-:W-:Y:S01]  /*d9f0*/  LOP3.LUT R56, R56, R57, RZ, 0x3c, !PT ;  /* 0x0000003938387212 */ /* 0x000fe200078e3cff */
[----:B0-----:R-:W-:Y:S06]  /*da00*/  @P6 BRA `(.L_x_3932) ;  /* 0x0000000000106947 */ /* 0x001fec0003800000 */
[----:B------:R-:W-:Y:S05]  /*da10*/  @!P0 BRA `(.L_x_3932) ;  /* 0x00000000000c8947 */ /* 0x000fea0003800000 */
[----:B------:R-:W2:Y:S04]  /*da20*/  LDG.E R4, desc[UR40][R8.64] ;  /* 0x0000002808047981 */ /* 0x000ea8000c1e1900 */
[----:B-----5:R-:W2:Y:S02]  /*da30*/  LDG.E R3, desc[UR40][R8.64+0x4] ;  /* 0x0000042808037981 */ /* 0x020ea4000c1e1900 */
[----:B--2---:R-:W-:-:S07]  /*da40*/  IMAD.IADD R3, R3, 0x1, -R4 ;  /* 0x0000000103037824 */ /* 0x004fce00078e0a04 */
.L_x_3932:
[----:B------:R-:W2:Y:S01]  /*da50*/  LDL.LU R9, [R1+0x20] ;  /* 0x0000200001097983 */ /* 0x000ea20000300800 */
[----:B------:R-:W-:-:S03]  /*da60*/  ISETP.NE.AND P6, PT, R6, RZ, PT ;  /* 0x000000ff0600720c */ /* 0x000fc60003fc5270 */
[----:B------:R-:W3:Y:S01]  /*da70*/  LDL.LU R8, [R1+0x40] ;  /* 0x0000400001087983 */ /* 0x000ee20000300800 */
[----:B------:R-:W0:Y:S01]  /*da80*/  S2R R5, SR_TID.X ;  /* 0x0000000000057919 */ /* 0x000e220000002100 */
[----:B------:R-:W-:Y:S01]  /*da90*/  IADD3.X R57, RZ, R15, RZ, P5, !PT ;  /* 0x0000000fff397210 */ /* 0x000fe20002ffe4ff */
[----:B------:R-:W-:Y:S01]  /*daa0*/  IMAD.X R37, RZ, RZ, R15, P6 ;  /* 0x000000ffff257224 */ /* 0x000fe200030e060f */
[----:B------:R-:W4:Y:S04]  /*dab0*/  LDL R88, [R1+0x14] ;  /* 0x0000140001587983 */ /* 0x000f280000100800 */
[----:B------:R0:W5:Y:S02]  /*dac0*/  LDL R86, [R1+0x38] ;  /* 0x0000380001567983 */ /* 0x0001640000100800 */
[----:B0-----:R-:W-:-:S05]  /*dad0*/  VIADD R5, R5, 0xffffff80 ;  /* 0xffffff8005057836 */ /* 0x001fca0000000000 */
[----:B------:R-:W-:-:S04]  /*dae0*/  SHF.R.S32.HI R4, RZ, 0x1f, R5 ;  /* 0x0000001fff047819 */ /* 0x000fc80000011405 */
[----:B------:R-:W-:-:S04]  /*daf0*/  LEA.HI R4, R4, R5, RZ, 0x7 ;  /* 0x0000000504047211 */ /* 0x000fc800078f38ff */
[----:B------:R-:W-:-:S06]  /*db00*/  SHF.R.S32.HI R4, RZ, 0x7, R4 ;  /* 0x00000007ff047819 */ /* 0x000fcc0000011404 */
[----:B------:R-:W0:Y:S01]  /*db10*/  SHFL.IDX PT, R4, R4, RZ, 0x1f ;  /* 0x00001fff04047589 */ /* 0x000e2200000e0000 */
[--C-:B------:R-:W-:Y:S01]  /*db20*/  IMAD.X R41, RZ, RZ, R15.reuse, P1 ;  /* 0x000000ffff297224 */ /* 0x100fe200008e060f */
[C---:B------:R-:W-:Y:S01]  /*db30*/  IADD3 R61, P6, R14.reuse, 0xb000, RZ ;  /* 0x0000b0000e3d7810 */ /* 0x040fe20007fde0ff */
[--C-:B------:R-:W-:Y:S01]  /*db40*/  IMAD.X R45, RZ, RZ, R15.reuse, P2 ;  /* 0x000000ffff2d7224 */ /* 0x100fe200010e060f */
[C---:B------:R-:W-:Y:S01]  /*db50*/  IADD3 R65, P1, R14.reuse, 0xc000, RZ ;  /* 0x0000c0000e417810 */ /* 0x040fe20007f3e0ff */
[--C-:B------:R-:W-:Y:S01]  /*db60*/  IMAD.X R49, RZ, RZ, R15.reuse, P3 ;  /* 0x000000ffff317224 */ /* 0x100fe200018e060f */
[C---:B------:R-:W-:Y:S01]  /*db70*/  IADD3 R69, P2, R14.reuse, 0xd000, RZ ;  /* 0x0000d0000e457810 */ /* 0x040fe20007f5e0ff */
[----:B------:R-:W-:Y:S01]  /*db80*/  IMAD.X R53, RZ, RZ, R15, P4 ;  /* 0x000000ffff357224 */ /* 0x000fe200020e060f */
[C---:B------:R-:W-:Y:S02]  /*db90*/  IADD3 R73, P3, R14.reuse, 0xe000, RZ ;  /* 0x0000e0000e497810 */ /* 0x040fe40007f7e0ff */
[----:B------:R-:W-:-:S02]  /*dba0*/  IADD3 R7, P4, R14, 0xf000, RZ ;  /* 0x0000f0000e077810 */ /* 0x000fc40007f9e0ff */
[----:B------:R-:W-:Y:S02]  /*dbb0*/  LOP3.LUT R60, R61, 0x380, RZ, 0xc0, !PT ;  /* 0x000003803d3c7812 */ /* 0x000fe400078ec0ff */
[----:B------:R-:W-:Y:S02]  /*dbc0*/  LOP3.LUT R64, R65, 0x380, RZ, 0xc0, !PT ;  /* 0x0000038041407812 */ /* 0x000fe400078ec0ff */
[----:B------:R-:W-:Y:S02]  /*dbd0*/  LOP3.LUT R68, R69, 0x380, RZ, 0xc0, !PT ;  /* 0x0000038045447812 */ /* 0x000fe400078ec0ff */
[----:B------:R-:W-:Y:S02]  /*dbe0*/  LOP3.LUT R72, R73, 0x380, RZ, 0xc0, !PT ;  /* 0x0000038049487812 */ /* 0x000fe400078ec0ff */
[----:B0-----:R-:W-:Y:S02]  /*dbf0*/  ISETP.NE.AND P5, PT, R4, RZ, PT ;  /* 0x000000ff0400720c */ /* 0x001fe40003fa5270 */
[----:B------:R-:W-:-:S02]  /*dc00*/  LOP3.LUT R5, R14, 0x380, RZ, 0xc0, !PT ;  /* 0x000003800e057812 */ /* 0x000fc400078ec0ff */
[----:B------:R-:W-:Y:S02]  /*dc10*/  LOP3.LUT R6, R7, 0x380, RZ, 0xc0, !PT ;  /* 0x0000038007067812 */ /* 0x000fe400078ec0ff */
[----:B------:R-:W-:Y:S02]  /*dc20*/  SHF.R.U64 R60, R60, 0x3, RZ ;  /* 0x000000033c3c7819 */ /* 0x000fe400000012ff */
[----:B------:R-:W-:Y:S02]  /*dc30*/  SHF.R.U64 R64, R64, 0x3, RZ ;  /* 0x0000000340407819 */ /* 0x000fe400000012ff */
[----:B------:R-:W-:Y:S02]  /*dc40*/  SHF.R.U64 R68, R68, 0x3, RZ ;  /* 0x0000000344447819 */ /* 0x000fe400000012ff */
[----:B------:R-:W-:Y:S02]  /*dc50*/  SHF.R.U64 R72, R72, 0x3, RZ ;  /* 0x0000000348487819 */ /* 0x000fe400000012ff */
[----:B------:R-:W-:-:S02]  /*dc60*/  SHF.R.U64 R5, R5, 0x3, RZ ;  /* 0x0000000305057819 */ /* 0x000fc400000012ff */
[----:B------:R-:W-:Y:S01]  /*dc70*/  SHF.R.U64 R6, R6, 0x3, RZ ;  /* 0x0000000306067819 */ /* 0x000fe200000012ff */
        /* <DEDUP_REMOVED lines=10> */
[----:B------:R-:W-:Y:S01]  /*dd20*/  IMAD.MOV.U32 R5, RZ, RZ, R15 ;  /* 0x000000ffff057224 */ /* 0x000fe200078e000f */
[----:B------:R-:W-:-:S02]  /*dd30*/  LOP3.LUT R76, R6, R7, RZ, 0x3c, !PT ;  /* 0x00000007064c7212 */ /* 0x000fc400078e3cff */
[----:B-----5:R-:W-:Y:S02]  /*dd40*/  SHF.R.S32.HI R83, RZ, 0x1f, R24 ;  /* 0x0000001fff537819 */ /* 0x020fe40000011418 */
[----:B--2---:R-:W-:Y:S02]  /*dd50*/  SEL R81, R9, RZ, !P0 ;  /* 0x000000ff09517207 */ /* 0x004fe40004000000 */
[----:B---3--:R-:W-:Y:S02]  /*dd60*/  SEL R80, R8, RZ, !P0 ;  /* 0x000000ff08507207 */ /* 0x008fe40004000000 */
[----:B----4-:R-:W-:Y:S01]  /*dd70*/  SHF.R.S32.HI R82, RZ, 0x1f, R88 ;  /* 0x0000001fff527819 */ /* 0x010fe20000011458 */
[----:B------:R-:W-:Y:S06]  /*dd80*/  @P5 BRA `(.L_x_3933) ;  /* 0x0000000000bc5947 */ /* 0x000fec0003800000 */
[----:B------:R-:W2:Y:S01]  /*dd90*/  LDL R8, [R1+0x58] ;  /* 0x0000580001087983 */ /* 0x000ea20000100800 */
[----:B------:R-:W0:Y:S01]  /*dda0*/  LDC R20, c[0x0][0xbe8] ;  /* 0x0002fa00ff147b82 */ /* 0x000e220000000800 */
[----:B------:R-:W-:Y:S01]  /*ddb0*/  ULDC.64 UR4, c[0x0][0xb90] ;  /* 0x0002e40000047ab9 */ /* 0x000fe20000000a00 */
[----:B------:R-:W-:Y:S01]  /*ddc0*/  MOV R7, R83 ;  /* 0x0000005300077202 */ /* 0x000fe20000000f00 */
[----:B------:R-:W-:Y:S02]  /*ddd0*/  IMAD.MOV.U32 R6, RZ, RZ, R24 ;  /* 0x000000ffff067224 */ /* 0x000fe400078e0018 */
[----:B------:R-:W-:Y:S02]  /*dde0*/  IMAD.MOV R35, RZ, RZ, -R216 ;  /* 0x000000ffff237224 */ /* 0x000fe400078e0ad8 */
[----:B------:R-:W-:-:S04]  /*ddf0*/  IMAD.WIDE.U32 R6, R88, UR4, R6 ;  /* 0x0000000458067c25 */ /* 0x000fc8000f8e0006 */
[----:B------:R-:W-:Y:S01]  /*de00*/  IMAD R34, R86, 0x40, R198 ;  /* 0x0000004056227824 */ /* 0x000fe200078e02c6 */
[----:B0-----:R-:W-:-:S13]  /*de10*/  ISETP.NE.AND P0, PT, R20, 0x1, PT ;  /* 0x000000011400780c */ /* 0x001fda0003f05270 */
[----:B------:R-:W0:Y:S08]  /*de20*/  @P0 LDC R9, c[0x0][0xbec] ;  /* 0x0002fb00ff090b82 */ /* 0x000e300000000800 */
[----:B------:R-:W3:Y:S01]  /*de30*/  @P0 LDC R31, c[0x0][0xbf0] ;  /* 0x0002fc00ff1f0b82 */ /* 0x000ee20000000800 */
[----:B--2---:R-:W-:Y:S02]  /*de40*/  IMAD R14, R86, 0x40, R8 ;  /* 0x00000040560e7824 */ /* 0x004fe400078e0208 */
[----:B------:R-:W-:-:S04]  /*de50*/  IMAD R8, R82, UR4, RZ ;  /* 0x0000000452087c24 */ /* 0x000fc8000f8e02ff */
[----:B------:R-:W-:Y:S01]  /*de60*/  IMAD R15, R88, UR5, R8 ;  /* 0x00000005580f7c24 */ /* 0x000fe2000f8e0208 */
[----:B------:R-:W-:Y:S01]  /*de70*/  ULDC.64 UR4, c[0x0][0xb98] ;  /* 0x0002e60000047ab9 */ /* 0x000fe20000000a00 */
[----:B0-----:R-:W-:-:S04]  /*de80*/  @P0 IMAD.HI.U32 R8, R14, R9, RZ ;  /* 0x000000090e080227 */ /* 0x001fc800078e00ff */
[----:B------:R-:W-:Y:S01]  /*de90*/  IMAD.MOV.U32 R9, RZ, RZ, R14 ;  /* 0x000000ffff097224 */ /* 0x000fe200078e000e */
[----:B---3--:R-:W-:Y:S01]  /*dea0*/  @P0 SHF.R.U32.HI R9, RZ, R31, R8 ;  /* 0x0000001fff090219 */ /* 0x008fe20000011608 */
[----:B------:R-:W-:Y:S02]  /*deb0*/  IMAD.IADD R7, R7, 0x1, R15 ;  /* 0x0000000107077824 */ /* 0x000fe400078e020f */
[----:B------:R-:W-:Y:S01]  /*dec0*/  IMAD R8, R80, UR4, RZ ;  /* 0x0000000450087c24 */ /* 0x000fe2000f8e02ff */
[--C-:B------:R-:W-:Y:S01]  /*ded0*/  SHF.R.S32.HI R31, RZ, 0x1f, R9.reuse ;  /* 0x0000001fff1f7819 */ /* 0x100fe20000011409 */
[----:B------:R-:W-:Y:S02]  /*dee0*/  IMAD.MOV R15, RZ, RZ, -R9 ;  /* 0x000000ffff0f7224 */ /* 0x000fe400078e0a09 */
[----:B------:R-:W-:-:S04]  /*def0*/  IMAD.WIDE.U32 R6, R81, UR4, R6 ;  /* 0x0000000451067c25 */ /* 0x000fc8000f8e0006 */
[----:B------:R-:W-:Y:S01]  /*df00*/  IMAD R15, R20, R15, R14 ;  /* 0x0000000f140f7224 */ /* 0x000fe200078e020e */
[----:B------:R-:W-:Y:S01]  /*df10*/  IADD3 R6, P0, R9, R6, RZ ;  /* 0x0000000609067210 */ /* 0x000fe20007f1e0ff */
[----:B------:R-:W-:Y:S01]  /*df20*/  IMAD R14, R81, UR5, R8 ;  /* 0x00000005510e7c24 */ /* 0x000fe2000f8e0208 */
[----:B------:R-:W-:Y:S02]  /*df30*/  ULDC.64 UR4, c[0x0][0xb88] ;  /* 0x0002e20000047ab9 */ /* 0x000fe40000000a00 */
[----:B------:R-:W-:Y:S02]  /*df40*/  SHF.R.S32.HI R8, RZ, 0x1f, R15 ;  /* 0x0000001fff087819 */ /* 0x000fe4000001140f */
[----:B------:R-:W-:Y:S01]  /*df50*/  IADD3.X R7, R31, R7, R14, P0, !PT ;  /* 0x000000071f077210 */ /* 0x000fe200007fe40e */
[----:B------:R-:W-:Y:S02]  /*df60*/  IMAD R31, R3, R20, RZ ;  /* 0x00000014031f7224 */ /* 0x000fe400078e02ff */
[----:B------:R-:W-:-:S02]  /*df70*/  IMAD R8, R8, UR4, RZ ;  /* 0x0000000408087c24 */ /* 0x000fc4000f8e02ff */
[----:B------:R-:W-:-:S04]  /*df80*/  IMAD.WIDE.U32 R6, R15, UR4, R6 ;  /* 0x000000040f067c25 */ /* 0x000fc8000f8e0006 */
[----:B------:R-:W-:Y:S01]  /*df90*/  IMAD R15, R15, UR5, R8 ;  /* 0x000000050f0f7c24 */ /* 0x000fe2000f8e0208 */
[----:B------:R-:W-:Y:S01]  /*dfa0*/  ULDC.64 UR4, c[0x0][0xb50] ;  /* 0x0002d40000047ab9 */ /* 0x000fe20000000a00 */
[----:B------:R-:W-:Y:S02]  /*dfb0*/  VIADD R14, R34, 0x8 ;  /* 0x00000008220e7836 */ /* 0x000fe40000000000 */
[----:B------:R-:W-:Y:S01]  /*dfc0*/  IMAD.IADD R7, R7, 0x1, R15 ;  /* 0x0000000107077824 */ /* 0x000fe200078e020f */
[----:B------:R-:W-:-:S04]  /*dfd0*/  LEA R15, P0, R6, UR4, 0x2 ;  /* 0x00000004060f7c11 */ /* 0x000fc8000f8010ff */
[----:B------:R-:W-:Y:S01]  /*dfe0*/  LEA.HI.X R30, R6, UR5, R7, 0x2, P0 ;  /* 0x00000005061e7c11 */ /* 0x000fe200080f1407 */
[----:B------:R-:W-:Y:S01]  /*dff0*/  SHFL.IDX PT, R8, R15, 0x1, 0x1c1f ;  /* 0x003c1f000f087f89 */ /* 0x000fe200000e0000 */
[----:B------:R-:W-:-:S03]  /*e000*/  ISETP.NE.AND P0, PT, R214, R35, PT ;  /* 0x00000023d600720c */ /* 0x000fc60003f05270 */
[----:B------:R-:W-:Y:S01]  /*e010*/  SHFL.IDX PT, R6, R15, RZ, 0x1c1f ;  /* 0x001c1fff0f067589 */ /* 0x000fe200000e0000 */
[-C--:B------:R-:W-:Y:S02]  /*e020*/  ISETP.GE.OR P1, PT, R34, R31.reuse, P0 ;  /* 0x0000001f2200720c */ /* 0x080fe40000726670 */
[----:B------:R-:W-:Y:S01]  /*e030*/  ISETP.GE.OR P0, PT, R14, R31, P0 ;  /* 0x0000001f0e00720c */ /* 0x000fe20000706670 */
[----:B------:R-:W0:Y:S04]  /*e040*/  SHFL.IDX PT, R7, R30, RZ, 0x1c1f ;  /* 0x001c1fff1e077589 */ /* 0x000e2800000e0000 */
[----:B------:R-:W2:Y:S06]  /*e050*/  SHFL.IDX PT, R9, R30, 0x1, 0x1c1f ;  /* 0x003c1f001e097f89 */ /* 0x000eac00000e0000 */
[----:B0-----:R0:W-:Y:S04]  /*e060*/  @!P1 ST.E desc[UR40][R6.64], R21 ;  /* 0x0000001506009985 */ /* 0x0011e8000c101928 */
[----:B--2---:R0:W-:Y:S02]  /*e070*/  @!P0 ST.E desc[UR40][R8.64], R0 ;  /* 0x0000000008008985 */ /* 0x0041e4000c101928 */
.L_x_3933:
[----:B------:R-:W2:Y:S01]  /*e080*/  LDC R84, c[0x0][0xbe8] ;  /* 0x0002fa00ff547b82 */ /* 0x000ea20000000800 */
[----:B------:R-:W-:Y:S01]  /*e090*/  ULDC.64 UR4, c[0x0][0xaa0] ;  /* 0x0002a80000047ab9 */ /* 0x000fe20000000a00 */
[----:B0-----:R-:W-:Y:S01]  /*e0a0*/  SHF.R.S32.HI R0, RZ, 0x1f, R90 ;  /* 0x0000001fff007819 */ /* 0x001fe2000001145a */
[----:B------:R-:W-:Y:S01]  /*e0b0*/  IMAD R83, R83, UR4, RZ ;  /* 0x0000000453537c24 */ /* 0x000fe2000f8e02ff */
[----:B------:R-:W5:Y:S04]  /*e0c0*/  LD.E.128 R4, desc[UR40][R4.64] ;  /* 0x0000002804047980 */ /* 0x000f68000c101d00 */
[----:B------:R-:W0:Y:S01]  /*e0d0*/  LDC R85, c[0x0][0xac8] ;  /* 0x0002b200ff557b82 */ /* 0x000e220000000800 */
[----:B------:R-:W5:Y:S04]  /*e0e0*/  LD.E.128 R8, desc[UR40][R10.64] ;  /* 0x000000280a087980 */ /* 0x000f68000c101d00 */
[----:B------:R-:W5:Y:S04]  /*e0f0*/  LD.E.128 R12, desc[UR40][R12.64] ;  /* 0x000000280c0c7980 */ /* 0x000f68000c101d00 */
[----:B------:R-:W5:Y:S04]  /*e100*/  LD.E.128 R28, desc[UR40][R28.64] ;  /* 0x000000281c1c7980 */ /* 0x000f68000c101d00 */
[----:B------:R-:W5:Y:S01]  /*e110*/  LD.E.128 R32, desc[UR40][R32.64] ;  /* 0x0000002820207980 */ /* 0x000f62000c101d00 */
[----:B--2---:R-:W-:Y:S01]  /*e120*/  ISETP.NE.AND P1, PT, R84, 0x1, PT ;  /* 0x000000015400780c */ /* 0x004fe20003f25270 */
[----:B------:R-:W-:Y:S01]  /*e130*/  IMAD R83, R24, UR5, R83 ;  /* 0x0000000518537c24 */ /* 0x000fe2000f8e0253 */
[----:B------:R-:W-:Y:S01]  /*e140*/  LEA.HI R0, R0, R90, RZ, 0x3 ;  /* 0x0000005a00007211 */ /* 0x000fe200078f18ff */
[----:B------:R-:W-:Y:S01]  /*e150*/  IMAD.WIDE.U32 R20, R24, UR4, RZ ;  /* 0x0000000418147c25 */ /* 0x000fe2000f8e00ff */
[----:B------:R-:W-:Y:S01]  /*e160*/  ULDC.64 UR4, c[0x0][0xae8] ;  /* 0x0002ba0000047ab9 */ /* 0x000fe20000000a00 */
[----:B------:R-:W5:Y:S01]  /*e170*/  LD.E.128 R36, desc[UR40][R36.64] ;  /* 0x0000002824247980 */ /* 0x000f62000c101d00 */
[----:B------:R-:W-:-:S03]  /*e180*/  LOP3.LUT R0, R0, 0xfffffff8, RZ, 0xc0, !PT ;  /* 0xfffffff800007812 */ /* 0x000fc600078ec0ff */
[----:B------:R-:W5:Y:S04]  /*e190*/  LD.E.128 R40, desc[UR40][R40.64] ;  /* 0x0000002828287980 */ /* 0x000f68000c101d00 */
[----:B------:R-:W2:Y:S01]  /*e1a0*/  @P1 LDC R87, c[0x0][0xbec] ;  /* 0x0002fb00ff571b82 */ /* 0x000ea20000000800 */
[----:B------:R-:W-:Y:S01]  /*e1b0*/  IMAD.IADD R21, R21, 0x1, R83 ;  /* 0x0000000115157824 */ /* 0x000fe200078e0253 */
[----:B------:R-:W5:Y:S01]  /*e1c0*/  LD.E.128 R44, desc[UR40][R44.64] ;  /* 0x000000282c2c7980 */ /* 0x000f62000c101d00 */
[----:B------:R-:W-:-:S03]  /*e1d0*/  IMAD R82, R82, UR4, RZ ;  /* 0x0000000452527c24 */ /* 0x000fc6000f8e02ff */
[----:B------:R-:W5:Y:S02]  /*e1e0*/  LD.E.128 R48, desc[UR40][R48.64] ;  /* 0x0000002830307980 */ /* 0x000f64000c101d00 */
[----:B------:R-:W3:Y:S01]  /*e1f0*/  @P1 LDC R89, c[0x0][0xbf0] ;  /* 0x0002fc00ff591b82 */ /* 0x000ee20000000800 */
[----:B------:R-:W-:Y:S01]  /*e200*/  IADD3 R0, R90, -R0, RZ ;  /* 0x800000005a007210 */ /* 0x000fe20007ffe0ff */
[C---:B------:R-:W-:Y:S01]  /*e210*/  IMAD R83, R88.reuse, UR5, R82 ;  /* 0x0000000558537c24 */ /* 0x040fe2000f8e0252 */
[----:B------:R-:W5:Y:S01]  /*e220*/  LD.E.128 R52, desc[UR40][R52.64] ;  /* 0x0000002834347980 */ /* 0x000f62000c101d00 */
[----:B------:R-:W-:Y:S01]  /*e230*/  IMAD.WIDE.U32 R20, R88, UR4, R20 ;  /* 0x0000000458147c25 */ /* 0x000fe2000f8e0014 */
[----:B------:R-:W-:Y:S02]  /*e240*/  ULDC.64 UR4, c[0x0][0xaf0] ;  /* 0x0002bc0000047ab9 */ /* 0x000fe40000000a00 */
[----:B------:R-:W5:Y:S01]  /*e250*/  LD.E.128 R56, desc[UR40][R56.64] ;  /* 0x0000002838387980 */ /* 0x000f62000c101d00 */
[----:B------:R-:W-:-:S02]  /*e260*/  IMAD R80, R80, UR4, RZ ;  /* 0x0000000450507c24 */ /* 0x000fc4000f8e02ff */
[----:B------:R-:W-:Y:S01]  /*e270*/  IMAD R0, R0, 0x20, R98 ;  /* 0x0000002000007824 */ /* 0x000fe200078e0262 */
[----:B------:R-:W5:Y:S01]  /*e280*/  LD.E.128 R60, desc[UR40][R60.64] ;  /* 0x000000283c3c7980 */ /* 0x000f62000c101d00 */
[----:B------:R-:W-:Y:S02]  /*e290*/  IMAD.IADD R21, R21, 0x1, R83 ;  /* 0x0000000115157824 */ /* 0x000fe400078e0253 */
[----:B------:R-:W-:Y:S01]  /*e2a0*/  IMAD R83, R81, UR5, R80 ;  /* 0x0000000551537c24 */ /* 0x000fe2000f8e0250 */
[----:B------:R-:W5:Y:S01]  /*e2b0*/  LD.E.128 R64, desc[UR40][R64.64] ;  /* 0x0000002840407980 */ /* 0x000f62000c101d00 */
[----:B------:R-:W-:Y:S02]  /*e2c0*/  VIADD R101, R196, 0x40 ;  /* 0x00000040c4657836 */ /* 0x000fe40000000000 */
[----:B------:R-:W-:Y:S01]  /*e2d0*/  IMAD R80, R86, 0x40, R0 ;  /* 0x0000004056507824 */ /* 0x000fe200078e0200 */
[----:B------:R-:W5:Y:S01]  /*e2e0*/  LD.E.128 R68, desc[UR40][R68.64] ;  /* 0x0000002844447980 */ /* 0x000f62000c101d00 */
[----:B------:R-:W-:Y:S01]  /*e2f0*/  VIADD R99, R196, 0x80 ;  /* 0x00000080c4637836 */ /* 0x000fe20000000000 */
[----:B0-----:R-:W-:Y:S01]  /*e300*/  ISETP.GE.AND P0, PT, R101, R85, PT ;  /* 0x000000556500720c */ /* 0x001fe20003f06270 */
[----:B--2---:R-:W-:Y:S01]  /*e310*/  @P1 IMAD.HI.U32 R0, R80, R87, RZ ;  /* 0x0000005750001227 */ /* 0x004fe200078e00ff */
[----:B------:R-:W5:Y:S02]  /*e320*/  LD.E.128 R72, desc[UR40][R72.64] ;  /* 0x0000002848487980 */ /* 0x000f64000c101d00 */
[----:B------:R-:W-:Y:S01]  /*e330*/  SEL R24, RZ, 0xffffffff, P0 ;  /* 0xffffffffff187807 */ /* 0x000fe20000000000 */
[----:B------:R-:W-:Y:S01]  /*e340*/  IMAD.WIDE.U32 R20, R81, UR4, R20 ;  /* 0x0000000451147c25 */ /* 0x000fe2000f8e0014 */
[----:B------:R-:W-:Y:S01]  /*e350*/  ISETP.GE.AND P0, PT, R99, R85, PT ;  /* 0x000000556300720c */ /* 0x000fe20003f06270 */
[----:B------:R-:W-:Y:S01]  /*e360*/  ULDC.64 UR4, c[0x0][0xae0] ;  /* 0x0002b80000047ab9 */ /* 0x000fe20000000a00 */
[----:B------:R-:W5:Y:S01]  /*e370*/  LD.E.128 R76, desc[UR40][R76.64] ;  /* 0x000000284c4c7980 */ /* 0x000f62000c101d00 */
[----:B------:R-:W-:Y:S01]  /*e380*/  IMAD.MOV.U32 R81, RZ, RZ, R80 ;  /* 0x000000ffff517224 */ /* 0x000fe200078e0050 */
[----:B---3--:R-:W-:Y:S01]  /*e390*/  @P1 SHF.R.U32.HI R81, RZ, R89, R0 ;  /* 0x00000059ff511219 */ /* 0x008fe20000011600 */
[----:B------:R-:W-:Y:S01]  /*e3a0*/  IMAD.SHL.U32 R87, R24, 0x2, RZ ;  /* 0x0000000218577824 */ /* 0x000fe200078e00ff */
[CC--:B------:R-:W-:Y:S01]  /*e3b0*/  ISETP.GE.AND P1, PT, R196.reuse, R85.reuse, PT ;  /* 0x00000055c400720c */ /* 0x0c0fe20003f26270 */
[C---:B------:R-:W-:Y:S01]  /*e3c0*/  VIADD R95, R196.reuse, 0x100 ;  /* 0x00000100c45f7836 */ /* 0x040fe20000000000 */
[C---:B------:R-:W-:Y:S01]  /*e3d0*/  IADD3 R97, R196.reuse, 0xc0, RZ ;  /* 0x000000c0c4617810 */ /* 0x040fe20007ffe0ff */
[----:B------:R-:W-:Y:S01]  /*e3e0*/  IMAD.IADD R21, R21, 0x1, R83 ;  /* 0x0000000115157824 */ /* 0x000fe200078e0253 */
[----:B------:R-:W-:Y:S01]  /*e3f0*/  SEL R0, RZ, 0x1, P1 ;  /* 0x00000001ff007807 */ /* 0x000fe20000800000 */
[----:B------:R-:W-:Y:S01]  /*e400*/  IMAD.MOV R83, RZ, RZ, -R81 ;  /* 0x000000ffff537224 */ /* 0x000fe200078e0a51 */
[----:B------:R-:W-:Y:S01]  /*e410*/  SEL R24, RZ, 0xffffffff, P0 ;  /* 0xffffffffff187807 */ /* 0x000fe20000000000 */
[----:B------:R-:W-:Y:S01]  /*e420*/  VIADD R93, R196, 0x140 ;  /* 0x00000140c45d7836 */ /* 0x000fe20000000000 */
[----:B------:R-:W-:Y:S01]  /*e430*/  ISETP.GE.AND P0, PT, R97, R85, PT ;  /* 0x000000556100720c */ /* 0x000fe20003f06270 */
[----:B------:R-:W-:Y:S01]  /*e440*/  IMAD R83, R84, R83, R80 ;  /* 0x0000005354537224 */ /* 0x000fe200078e0250 */
[----:B------:R-:W-:Y:S01]  /*e450*/  LOP3.LUT R0, R87, 0x2, R0, 0xe2, !PT ;  /* 0x0000000257007812 */ /* 0x000fe200078ee200 */
[----:B------:R-:W-:Y:S01]  /*e460*/  IMAD.SHL.U32 R87, R24, 0x4, RZ ;  /* 0x0000000418577824 */ /* 0x000fe200078e00ff */
[----:B------:R-:W-:Y:S01]  /*e470*/  SEL R24, RZ, 0xffffffff, P0 ;  /* 0xffffffffff187807 */ /* 0x000fe20000000000 */
[----:B------:R-:W-:Y:S01]  /*e480*/  IMAD.WIDE.U32 R20, R81, UR4, R20 ;  /* 0x0000000451147c25 */ /* 0x000fe2000f8e0014 */
[-C--:B------:R-:W-:Y:S01]  /*e490*/  ISETP.GE.AND P0, PT, R95, R85.reuse, PT ;  /* 0x000000555f00720c */ /* 0x080fe20003f06270 */
[----:B------:R-:W-:Y:S01]  /*e4a0*/  @!PT LDS RZ, [RZ] ;  /* 0x00000000fffff984 */ /* 0x000fe20000000800 */
[----:B------:R-:W-:Y:S01]  /*e4b0*/  @!PT LDS RZ, [RZ] ;  /* 0x00000000fffff984 */ /* 0x000fe20000000800 */
[----:B------:R-:W-:Y:S01]  /*e4c0*/  @!PT LDS RZ, [RZ] ;  /* 0x00000000fffff984 */ /* 0x000fe20000000800 */
[----:B------:R-:W-:Y:S01]  /*e4d0*/  @!PT LDS RZ, [RZ] ;  /* 0x00000000fffff984 */ /* 0x000fe20000000800 */
[----:B------:R0:W-:Y:S06]  /*e4e0*/  MEMBAR.ALL.CTA ;  /* 0x0000000000007992 */ /* 0x0001ec0000008000 */
[----:B0-----:R-:W0:Y:S01]  /*e4f0*/  FENCE.VIEW.ASYNC.S ;  /* 0x00000000000073c6 */ /* 0x001e220000000000 */
[----:B------:R-:W-:Y:S01]  /*e500*/  SHF.R.S32.HI R80, RZ, 0x1f, R81 ;  /* 0x0000001fff507819 */ /* 0x000fe20000011451 */
[----:B------:R-:W-:Y:S01]  /*e510*/  VIADD R91, R196, 0x180 ;  /* 0x00000180c45b7836 */ /* 0x000fe20000000000 */
[----:B------:R-:W-:Y:S01]  /*e520*/  LOP3.LUT R0, R87, 0x4, R0, 0xe2, !PT ;  /* 0x0000000457007812 */ /* 0x000fe200078ee200 */
[----:B------:R-:W-:Y:S01]  /*e530*/  IMAD.SHL.U32 R87, R24, 0x8, RZ ;  /* 0x0000000818577824 */ /* 0x000fe200078e00ff */
[----:B------:R-:W-:Y:S01]  /*e540*/  SEL R24, RZ, 0xffffffff, P0 ;  /* 0xffffffffff187807 */ /* 0x000fe20000000000 */
[----:B------:R-:W-:Y:S01]  /*e550*/  IMAD R80, R80, UR4, RZ ;  /* 0x0000000450507c24 */ /* 0x000fe2000f8e02ff */
[----:B------:R-:W-:Y:S01]  /*e560*/  ISETP.GE.AND P0, PT, R93, R85, PT ;  /* 0x000000555d00720c */ /* 0x000fe20003f06270 */
[----:B------:R-:W-:Y:S01]  /*e570*/  IMAD R88, R3, R84, RZ ;  /* 0x0000005403587224 */ /* 0x000fe200078e02ff */
[----:B------:R-:W-:Y:S01]  /*e580*/  LOP3.LUT R0, R87, 0x8, R0, 0xe2, !PT ;  /* 0x0000000857007812 */ /* 0x000fe200078ee200 */
[----:B------:R-:W-:Y:S01]  /*e590*/  IMAD.SHL.U32 R89, R24, 0x10, RZ ;  /* 0x0000001018597824 */ /* 0x000fe200078e00ff */
[----:B------:R-:W-:Y:S01]  /*e5a0*/  SEL R24, RZ, 0xffffffff, P0 ;  /* 0xffffffffff187807 */ /* 0x000fe20000000000 */
[----:B------:R-:W-:Y:S01]  /*e5b0*/  IMAD R87, R81, UR5, R80 ;  /* 0x0000000551577c24 */ /* 0x000fe2000f8e0250 */
[----:B------:R-:W-:Y:S01]  /*e5c0*/  SHF.R.S32.HI R80, RZ, 0x1f, R83 ;  /* 0x0000001fff507819 */ /* 0x000fe20000011453 */
[----:B------:R-:W-:Y:S01]  /*e5d0*/  ULDC.64 UR4, c[0x0][0xad8] ;  /* 0x0002b60000047ab9 */ /* 0x000fe20000000a00 */
[----:B------:R-:W-:Y:S01]  /*e5e0*/  LOP3.LUT R0, R89, 0x10, R0, 0xe2, !PT ;  /* 0x0000001059007812 */ /* 0x000fe200078ee200 */
[----:B------:R-:W-:Y:S01]  /*e5f0*/  IMAD.SHL.U32 R81, R24, 0x20, RZ ;  /* 0x0000002018517824 */ /* 0x000fe200078e00ff */
[----:B------:R-:W-:Y:S01]  /*e600*/  IADD3 R21, R21, R87, RZ ;  /* 0x0000005715157210 */ /* 0x000fe20007ffe0ff */
[----:B------:R-:W-:Y:S01]  /*e610*/  IMAD R80, R80, UR4, RZ ;  /* 0x0000000450507c24 */ /* 0x000fe2000f8e02ff */
[----:B------:R-:W-:Y:S01]  /*e620*/  ISETP.GE.AND P0, PT, R91, R85, PT ;  /* 0x000000555b00720c */ /* 0x000fe20003f06270 */
[----:B------:R-:W-:Y:S01]  /*e630*/  IMAD R87, R86, 0x40, R98 ;  /* 0x0000004056577824 */ /* 0x000fe200078e0262 */
[----:B------:R-:W-:Y:S01]  /*e640*/  LOP3.LUT R0, R81, 0x20, R0, 0xe2, !PT ;  /* 0x0000002051007812 */ /* 0x000fe200078ee200 */
[C---:B------:R-:W-:Y:S01]  /*e650*/  IMAD R81, R83.reuse, UR5, R80 ;  /* 0x0000000553517c24 */ /* 0x040fe2000f8e0250 */
[----:B------:R-:W-:Y:S01]  /*e660*/  SEL R3, RZ, 0x40, P0 ;  /* 0x00000040ff037807 */ /* 0x000fe20000000000 */
[----:B------:R-:W-:Y:S01]  /*e670*/  IMAD.WIDE.U32 R20, R83, UR4, R20 ;  /* 0x0000000453147c25 */ /* 0x000fe2000f8e0014 */
[----:B------:R-:W-:Y:S01]  /*e680*/  ISETP.GE.AND P1, PT, R87, R88, PT ;  /* 0x000000585700720c */ /* 0x000fe20003f26270 */
[----:B------:R-:W-:Y:S01]  /*e690*/  ULDC.64 UR4, c[0x0][0xa80] ;  /* 0x0002a00000047ab9 */ /* 0x000fe20000000a00 */
[----:B------:R-:W-:Y:S01]  /*e6a0*/  LOP3.LUT R3, R0, R3, RZ, 0xfc, !PT ;  /* 0x0000000300037212 */ /* 0x000fe200078efcff */
[----:B------:R-:W-:Y:S01]  /*e6b0*/  VIADD R90, R196, 0x1c0 ;  /* 0x000001c0c45a7836 */ /* 0x000fe20000000000 */
[----:B------:R-:W-:Y:S01]  /*e6c0*/  LEA R84, P2, R20, UR4, 0x1 ;  /* 0x0000000414547c11 */ /* 0x000fe2000f8408ff */
[----:B------:R-:W-:Y:S01]  /*e6d0*/  IMAD.IADD R21, R21, 0x1, R81 ;  /* 0x0000000115157824 */ /* 0x000fe200078e0251 */
[----:B------:R-:W-:Y:S01]  /*e6e0*/  IADD3 R98, R196, 0xc0, RZ ;  /* 0x000000c0c4627810 */ /* 0x000fe20007ffe0ff */
[----:B------:R-:W-:Y:S01]  /*e6f0*/  VIADD R0, R2, 0x28c20 ;  /* 0x00028c2002007836 */ /* 0x000fe20000000000 */
[----:B------:R-:W-:Y:S01]  /*e700*/  ISETP.GE.AND P0, PT, R90, R85, PT ;  /* 0x000000555a00720c */ /* 0x000fe20003f06270 */
[----:B------:R-:W-:Y:S01]  /*e710*/  VIADD R89, R196, 0x1c0 ;  /* 0x000001c0c4597836 */ /* 0x000fe20000000000 */
[----:B------:R-:W-:Y:S01]  /*e720*/  LEA.HI.X R86, R20, UR5, R21, 0x1, P2 ;  /* 0x0000000514567c11 */ /* 0x000fe200090f0c15 */
[C---:B------:R-:W-:Y:S01]  /*e730*/  VIADD R92, R196.reuse, 0x180 ;  /* 0x00000180c45c7836 */ /* 0x040fe20000000000 */
[----:B------:R-:W-:Y:S01]  /*e740*/  PRMT R0, RZ, 0x654, R0 ;  /* 0x00000654ff007816 */ /* 0x000fe20000000000 */
[C---:B------:R-:W-:Y:S01]  /*e750*/  VIADD R94, R196.reuse, 0x140 ;  /* 0x00000140c45e7836 */ /* 0x040fe20000000000 */
[----:B------:R-:W-:Y:S01]  /*e760*/  SEL R24, RZ, 0x80, P0 ;  /* 0x00000080ff187807 */ /* 0x000fe20000000000 */
[C---:B------:R-:W-:Y:S01]  /*e770*/  VIADD R96, R196.reuse, 0x100 ;  /* 0x00000100c4607836 */ /* 0x040fe20000000000 */
[----:B0-----:R0:W-:Y:S01]  /*e780*/  SYNCS.ARRIVE.TRANS64.RED.A1T0 RZ, [R0+URZ], RZ ;  /* 0x000000ff00ff79a7 */ /* 0x0011e2000810043f */
[C---:B------:R-:W-:Y:S01]  /*e790*/  VIADD R100, R196.reuse, 0x80 ;  /* 0x00000080c4647836 */ /* 0x040fe20000000000 */
[----:B------:R0:W2:Y:S01]  /*e7a0*/  SHFL.IDX PT, R20, R84, RZ, 0x181f ;  /* 0x00181fff54147589 */ /* 0x0000a200000e0000 */
[----:B------:R-:W-:Y:S01]  /*e7b0*/  VIADD R102, R196, 0x40 ;  /* 0x00000040c4667836 */ /* 0x000fe20000000000 */
[----:B------:R-:W-:Y:S01]  /*e7c0*/  BSSY B1, `(.L_x_3934) ;  /* 0x000002a000017945 */ /* 0x000fe20003800000 */
[----:B------:R-:W-:Y:S01]  /*e7d0*/  LOP3.LUT R24, R3, R24, RZ, 0xfc, !PT ;  /* 0x0000001803187212 */ /* 0x000fe200078efcff */
[----:B------:R0:W3:Y:S01]  /*e7e0*/  SHFL.IDX PT, R21, R86, RZ, 0x181f ;  /* 0x00181fff56157589 */ /* 0x0000e200000e0000 */
[----:B------:R-:W-:-:S02]  /*e7f0*/  SHF.R.S32.HI R89, RZ, 0x1f, R89 ;  /* 0x0000001fff597819 */ /* 0x000fc40000011459 */
[----:B------:R-:W-:Y:S02]  /*e800*/  SHF.R.S32.HI R92, RZ, 0x1f, R92 ;  /* 0x0000001fff5c7819 */ /* 0x000fe4000001145c */
[----:B------:R-:W-:Y:S02]  /*e810*/  SHF.R.S32.HI R94, RZ, 0x1f, R94 ;  /* 0x0000001fff5e7819 */ /* 0x000fe4000001145e */
[----:B------:R-:W-:Y:S02]  /*e820*/  SHF.R.S32.HI R96, RZ, 0x1f, R96 ;  /* 0x0000001fff607819 */ /* 0x000fe40000011460 */
[----:B------:R-:W-:Y:S02]  /*e830*/  SHF.R.S32.HI R98, RZ, 0x1f, R98 ;  /* 0x0000001fff627819 */ /* 0x000fe40000011462 */
[----:B------:R-:W-:Y:S02]  /*e840*/  SHF.R.S32.HI R100, RZ, 0x1f, R100 ;  /* 0x0000001fff647819 */ /* 0x000fe40000011464 */
[----:B------:R-:W-:Y:S01]  /*e850*/  SHF.R.S32.HI R102, RZ, 0x1f, R102 ;  /* 0x0000001fff667819 */ /* 0x000fe20000011466 */
[----:B0-----:R-:W-:Y:S06]  /*e860*/  @P1 BRA `(.L_x_3935) ;  /* 0x00000000007c1947 */ /* 0x001fec0003800000 */
[-C--:B------:R-:W-:Y:S02]  /*e870*/  ISETP.GE.AND P1, PT, R101, R85.reuse, PT ;  /* 0x000000556500720c */ /* 0x080fe40003f26270 */
[-C--:B------:R-:W-:Y:S02]  /*e880*/  ISETP.GE.AND P0, PT, R196, R85.reuse, PT ;  /* 0x00000055c400720c */ /* 0x080fe40003f06270 */
[-C--:B------:R-:W-:Y:S02]  /*e890*/  ISETP.GE.AND P5, PT, R99, R85.reuse, PT ;  /* 0x000000556300720c */ /* 0x080fe40003fa6270 */
[----:B------:R-:W-:-:S07]  /*e8a0*/  ISETP.GE.AND P3, PT, R97, R85, PT ;  /* 0x000000556100720c */ /* 0x000fce0003f66270 */
[C---:B--2---:R-:W-:Y:S02]  /*e8b0*/  @!P1 LEA R80, P2, R101.reuse, R20, 0x1 ;  /* 0x0000001465509211 */ /* 0x044fe400078408ff */
[----:B---3--:R-:W-:Y:S02]  /*e8c0*/  @!P0 IMAD.WIDE R82, R196, 0x2, R20 ;  /* 0x00000002c4528825 */ /* 0x008fe400078e0214 */
[----:B------:R-:W-:Y:S02]  /*e8d0*/  @!P1 LEA.HI.X R81, R101, R21, R102, 0x1, P2 ;  /* 0x0000001565519211 */ /* 0x000fe400010f0c66 */
[----:B------:R-:W-:Y:S01]  /*e8e0*/  ISETP.GE.AND P2, PT, R95, R85, PT ;  /* 0x000000555f00720c */ /* 0x000fe20003f46270 */
[----:B-----5:R0:W-:Y:S01]  /*e8f0*/  @!P0 ST.E.128 desc[UR40][R82.64], R4 ;  /* 0x0000000452008985 */ /* 0x0201e2000c101d28 */
[----:B------:R-:W-:-:S03]  /*e900*/  LOP3.LUT P0, RZ, R3, 0x40, RZ, 0xc0, !PT ;  /* 0x0000004003ff7812 */ /* 0x000fc6000780c0ff */
[----:B------:R2:W-:Y:S01]  /*e910*/  @!P1 ST.E.128 desc[UR40][R80.64], R12 ;  /* 0x0000000c50009985 */ /* 0x0005e2000c101d28 */
[----:B------:R-:W-:Y:S02]  /*e920*/  ISETP.GE.AND P1, PT, R93, R85, PT ;  /* 0x000000555d00720c */ /* 0x000fe40003f26270 */
[-C--:B0-----:R-:W-:Y:S02]  /*e930*/  @!P5 LEA R4, P4, R99, R20.reuse, 0x1 ;  /* 0x000000146304d211 */ /* 0x081fe400078808ff */
[-C--:B------:R-:W-:Y:S02]  /*e940*/  @!P3 LEA R6, P6, R97, R20.reuse, 0x1 ;  /* 0x000000146106b211 */ /* 0x080fe400078c08ff */
[-C--:B------:R-:W-:Y:S02]  /*e950*/  @!P5 LEA.HI.X R5, R99, R21.reuse, R100, 0x1, P4 ;  /* 0x000000156305d211 */ /* 0x080fe400020f0c64 */
[----:B------:R-:W-:Y:S02]  /*e960*/  LOP3.LUT P4, RZ, R24, 0x80, RZ, 0xc0, !PT ;  /* 0x0000008018ff7812 */ /* 0x000fe4000788c0ff */
[----:B------:R-:W-:Y:S01]  /*e970*/  @!P3 LEA.HI.X R7, R97, R21, R98, 0x1, P6 ;  /* 0x000000156107b211 */ /* 0x000fe200030f0c62 */
[----:B------:R0:W-:Y:S01]  /*e980*/  @!P5 ST.E.128 desc[UR40][R4.64], R32 ;  /* 0x000000200400d985 */ /* 0x0001e2000c101d28 */
[----:B------:R-:W-:-:S02]  /*e990*/  @!P2 LEA R82, P5, R95, R20, 0x1 ;  /* 0x000000145f52a211 */ /* 0x000fc400078a08ff */
[-C--:B--2---:R-:W-:Y:S01]  /*e9a0*/  @!P1 LEA R12, P6, R93, R20.reuse, 0x1 ;  /* 0x000000145d0c9211 */ /* 0x084fe200078c08ff */
[----:B------:R0:W-:Y:S01]  /*e9b0*/  @!P3 ST.E.128 desc[UR40][R6.64], R40 ;  /* 0x000000280600b985 */ /* 0x0001e2000c101d28 */
[-C--:B------:R-:W-:Y:S02]  /*e9c0*/  @P0 LEA R14, P3, R91, R20.reuse, 0x1 ;  /* 0x000000145b0e0211 */ /* 0x080fe400078608ff */
[-C--:B------:R-:W-:Y:S02]  /*e9d0*/  @!P2 LEA.HI.X R83, R95, R21.reuse, R96, 0x1, P5 ;  /* 0x000000155f53a211 */ /* 0x080fe400028f0c60 */
[-C--:B------:R-:W-:Y:S02]  /*e9e0*/  @!P1 LEA.HI.X R13, R93, R21.reuse, R94, 0x1, P6 ;  /* 0x000000155d0d9211 */ /* 0x080fe400030f0c5e */
[----:B------:R-:W-:Y:S01]  /*e9f0*/  @P4 LEA R20, P5, R90, R20, 0x1 ;  /* 0x000000145a144211 */ /* 0x000fe200078a08ff */
[----:B------:R0:W-:Y:S01]  /*ea00*/  @!P2 ST.E.128 desc[UR40][R82.64], R48 ;  /* 0x000000305200a985 */ /* 0x0001e2000c101d28 */
[----:B------:R-:W-:-:S02]  /*ea10*/  @P0 LEA.HI.X R15, R91, R21, R92, 0x1, P3 ;  /* 0x000000155b0f0211 */ /* 0x000fc400018f0c5c */
[----:B------:R-:W-:Y:S01]  /*ea20*/  @P4 LEA.HI.X R21, R90, R21, R89, 0x1, P5 ;  /* 0x000000155a154211 */ /* 0x000fe200028f0c59 */
[----:B------:R0:W-:Y:S04]  /*ea30*/  @!P1 ST.E.128 desc[UR40][R12.64], R56 ;  /* 0x000000380c009985 */ /* 0x0001e8000c101d28 */
[----:B------:R0:W-:Y:S04]  /*ea40*/  @P0 ST.E.128 desc[UR40][R14.64], R64 ;  /* 0x000000400e000985 */ /* 0x0001e8000c101d28 */
[----:B------:R0:W-:Y:S02]  /*ea50*/  @P4 ST.E.128 desc[UR40][R20.64], R72 ;  /* 0x0000004814004985 */ /* 0x0001e4000c101d28 */
.L_x_3935:
[----:B------:R-:W-:Y:S05]  /*ea60*/  BSYNC B1 ;  /* 0x0000000000017941 */ /* 0x000fea0003800000 */
.L_x_3934:
[----:B------:R-:W-:Y:S01]  /*ea70*/  VIADD R0, R87, 0x20 ;  /* 0x0000002057007836 */ /* 0x000fe20000000000 */
[----:B0----5:R0:W4:Y:S04]  /*ea80*/  SHFL.IDX PT, R5, R86, 0x1, 0x181f ;  /* 0x00381f0056057f89 */ /* 0x02112800000e0000 */
[----:B------:R-:W-:Y:S01]  /*ea90*/  ISETP.GE.AND P0, PT, R0, R88, PT ;  /* 0x000000580000720c */ /* 0x000fe20003f06270 */
[----:B------:R0:W0:-:S12]  /*eaa0*/  SHFL.IDX PT, R4, R84, 0x1, 0x181f ;  /* 0x00381f0054047f89 */ /* 0x00001800000e0000 */
[----:B------:R-:W-:Y:S05]  /*eab0*/  @P0 BRA `(.L_x_3936) ;  /* 0x0000001000680947 */ /* 0x000fea0003800000 */
[-C--:B------:R-:W-:Y:S02]  /*eac0*/  ISETP.GE.AND P5, PT, R101, R85.reuse, PT ;  /* 0x000000556500720c */ /* 0x080fe40003fa6270 */
[-C--:B------:R-:W-:Y:S02]  /*ead0*/  ISETP.GE.AND P6, PT, R196, R85.reuse, PT ;  /* 0x00000055c400720c */ /* 0x080fe40003fc6270 */
[-C--:B------:R-:W-:Y:S02]  /*eae0*/  ISETP.GE.AND P3, PT, R99, R85.reuse, PT ;  /* 0x000000556300720c */ /* 0x080fe40003f66270 */
[-C--:B------:R-:W-:Y:S02]  /*eaf0*/  ISETP.GE.AND P2, PT, R97, R85.reuse, PT ;  /* 0x000000556100720c */ /* 0x080fe40003f46270 */
[-C--:B------:R-:W-:Y:S02]  /*eb00*/  ISETP.GE.AND P1, PT, R95, R85.reuse, PT ;  /* 0x000000555f00720c */ /* 0x080fe40003f26270 */
[----:B------:R-:W-:-:S03]  /*eb10*/  ISETP.GE.AND P0, PT, R93, R85, PT ;  /* 0x000000555d00720c */ /* 0x000fc60003f06270 */
[CC--:B0-----:R-:W-:Y:S02]  /*eb20*/  @!P5 LEA R12, P4, R101.reuse, R4.reuse, 0x1 ;  /* 0x00000004650cd211 */ /* 0x0c1fe400078808ff */
[----:B----4-:R-:W-:Y:S02]  /*eb30*/  @!P6 IMAD.WIDE R6, R196, 0x2, R4 ;  /* 0x00000002c406e825 */ /* 0x010fe400078e0204 */
[----:B------:R-:W-:Y:S02]  /*eb40*/  @!P5 LEA.HI.X R13, R101, R5, R102, 0x1, P4 ;  /* 0x00000005650dd211 */ /* 0x000fe400020f0c66 */
[----:B------:R-:W-:Y:S01]  /*eb50*/  LOP3.LUT P4, RZ, R3, 0x40, RZ, 0xc0, !PT ;  /* 0x0000004003ff7812 */ /* 0x000fe2000788c0ff */
[----:B------:R0:W-:Y:S01]  /*eb60*/  @!P6 ST.E.128 desc[UR40][R6.64], R8 ;  /* 0x000000080600e985 */ /* 0x0001e2000c101d28 */
[----:B------:R-:W-:-:S03]  /*eb70*/  @!P3 LEA R14, P6, R99, R4, 0x1 ;  /* 0x00000004630eb211 */ /* 0x000fc600078c08ff */
[----:B------:R4:W-:Y:S01]  /*eb80*/  @!P5 ST.E.128 desc[UR40][R12.64], R28 ;  /* 0x0000001c0c00d985 */ /* 0x0009e2000c101d28 */
[-C--:B------:R-:W-:Y:S02]  /*eb90*/  @!P3 LEA.HI.X R15, R99, R5.reuse, R100, 0x1, P6 ;  /* 0x00000005630fb211 */ /* 0x080fe400030f0c64 */
[-C--:B--2---:R-:W-:Y:S02]  /*eba0*/  @!P2 LEA R20, P5, R97, R4.reuse, 0x1 ;  /* 0x000000046114a211 */ /* 0x084fe400078a08ff */
[-C--:B------:R-:W-:Y:S01]  /*ebb0*/  @!P1 LEA R32, P6, R95, R4.reuse, 0x1 ;  /* 0x000000045f209211 */ /* 0x080fe200078c08ff */
[----:B------:R4:W-:Y:S01]  /*ebc0*/  @!P3 ST.E.128 desc[UR40][R14.64], R36 ;  /* 0x000000240e00b985 */ /* 0x0009e2000c101d28 */
[----:B------:R-:W-:Y:S02]  /*ebd0*/  @!P0 LEA R34, P3, R93, R4, 0x1 ;  /* 0x000000045d228211 */ /* 0x000fe400078608ff */
[-C--:B---3--:R-:W-:Y:S02]  /*ebe0*/  @!P2 LEA.HI.X R21, R97, R5.reuse, R98, 0x1, P5 ;  /* 0x000000056115a211 */ /* 0x088fe400028f0c62 */
[----:B------:R-:W-:-:S02]  /*ebf0*/  @!P1 LEA.HI.X R33, R95, R5, R96, 0x1, P6 ;  /* 0x000000055f219211 */ /* 0x000fc400030f0c60 */
[----:B------:R-:W-:Y:S01]  /*ec00*/  @!P0 LEA.HI.X R35, R93, R5, R94, 0x1, P3 ;  /* 0x000000055d238211 */ /* 0x000fe200018f0c5e */
[----:B------:R4:W-:Y:S01]  /*ec10*/  @!P2 ST.E.128 desc[UR40][R20.64], R44 ;  /* 0x0000002c1400a985 */ /* 0x0009e2000c101d28 */
[----:B0-----:R-:W-:-:S03]  /*ec20*/  @P4 LEA R6, P5, R91, R4, 0x1 ;  /* 0x000000045b064211 */ /* 0x001fc600078a08ff */
[----:B------:R4:W-:Y:S01]  /*ec30*/  @!P1 ST.E.128 desc[UR40][R32.64], R52 ;  /* 0x0000003420009985 */ /* 0x0009e2000c101d28 */
[----:B------:R-:W-:-:S03]  /*ec40*/  @P4 LEA.HI.X R7, R91, R5, R92, 0x1, P5 ;  /* 0x000000055b074211 */ /* 0x000fc600028f0c5c */
[----:B------:R4:W-:Y:S01]  /*ec50*/  @!P0 ST.E.128 desc[UR40][R34.64], R60 ;  /* 0x0000003c22008985 */ /* 0x0009e2000c101d28 */
[----:B------:R-:W-:-:S03]  /*ec60*/  LOP3.LUT P0, RZ, R24, 0x80, RZ, 0xc0, !PT ;  /* 0x0000008018ff7812 */ /* 0x000fc6000780c0ff */
[----:B------:R4:W-:Y:S10]  /*ec70*/  @P4 ST.E.128 desc[UR40][R6.64], R68 ;  /* 0x0000004406004985 */ /* 0x0009f4000c101d28 */
[----:B------:R-:W-:Y:S05]  /*ec80*/  @!P0 BRA `(.L_x_3936) ;  /* 0x0000000c00f48947 */ /* 0x000fea0003800000 */
[----:B------:R-:W-:-:S04]  /*ec90*/  LEA R4, P0, R90, R4, 0x1 ;  /* 0x000000045a047211 */ /* 0x000fc800078008ff */
[----:B------:R-:W-:-:S05]  /*eca0*/  LEA.HI.X R5, R90, R5, R89, 0x1, P0 ;  /* 0x000000055a057211 */ /* 0x000fca00000f0c59 */
[----:B------:R0:W-:Y:S01]  /*ecb0*/  ST.E.128 desc[UR40][R4.64], R76 ;  /* 0x0000004c04007985 */ /* 0x0001e2000c101d28 */
[----:B------:R-:W-:Y:S05]  /*ecc0*/  BRA `(.L_x_3936) ;  /* 0x0000000c00e47947 */ /* 0x000fea0003800000 */
.L_x_3931:
[----:B------:R-:W3:Y:S01]  /*ecd0*/  LDL.LU R6, [R1+0x18] ;  /* 0x0000180001067983 */ /* 0x000ee20000300800 */
[----:B------:R-:W-:Y:S01]  /*ece0*/  ULDC.64 UR4, c[0x0][0xc00] ;  /* 0x0003000000047ab9 */ /* 0x000fe20000000a00 */
[----:B------:R-:W-:Y:S01]  /*ecf0*/  IMAD.MOV.U32 R3, RZ, RZ, RZ ;  /* 0x000000ffff037224 */ /* 0x000fe200078e00ff */
[----:B------:R-:W4:Y:S01]  /*ed00*/  LDC R29, c[0x0][0xbe8] ;  /* 0x0002fa00ff1d7b82 */ /* 0x000f220000000800 */
[----:B------:R-:W2:Y:S01]  /*ed10*/  LDL.LU R0, [R1+0x1c] ;  /* 0x00001c0001007983 */ /* 0x000ea20000300800 */
[----:B------:R-:W-:-:S04]  /*ed20*/  ISETP.NE.U32.AND P0, PT, RZ, UR4, PT ;  /* 0x00000004ff007c0c */ /* 0x000fc8000bf05070 */
[----:B------:R-:W-:Y:S02]  /*ed30*/  ISETP.NE.AND.EX P0, PT, RZ, UR5, PT, P0 ;  /* 0x00000005ff007c0c */ /* 0x000fe4000bf05300 */
[----:B---3--:R-:W-:-:S04]  /*ed40*/  IADD3 R4, P1, R6, UR4, RZ ;  /* 0x0000000406047c10 */ /* 0x008fc8000ff3e0ff */
[----:B--2---:R-:W-:Y:S01]  /*ed50*/  IADD3.X R5, R0, UR5, RZ, P1, !PT ;  /* 0x0000000500057c10 */ /* 0x004fe20008ffe4ff */
[----:B------:R-:W-:Y:S02]  /*ed60*/  ULDC.64 UR4, c[0x0][0xc08] ;  /* 0x0003020000047ab9 */ /* 0x000fe40000000a00 */
[----:B------:R-:W-:-:S04]  /*ed70*/  ISETP.NE.U32.AND P1, PT, RZ, UR4, PT ;  /* 0x00000004ff007c0c */ /* 0x000fc8000bf25070 */
[----:B------:R2:W5:Y:S01]  /*ed80*/  @P0 LDG.E R3, desc[UR40][R4.64] ;  /* 0x0000002804030981 */ /* 0x000562000c1e1900 */
[----:B------:R-:W-:Y:S01]  /*ed90*/  ISETP.NE.AND.EX P1, PT, RZ, UR5, PT, P1 ;  /* 0x00000005ff007c0c */ /* 0x000fe2000bf25310 */
[----:B------:R-:W3:-:S12]  /*eda0*/  S2R R24, SR_TID.X ;  /* 0x0000000000187919 */ /* 0x000ed80000002100 */
[----:B------:R-:W-:Y:S01]  /*edb0*/  @P1 IADD3 R6, P2, R6, UR4, RZ ;  /* 0x0000000406061c10 */ /* 0x000fe2000ff5e0ff */
[----:B------:R-:W-:-:S03]  /*edc0*/  ULDC UR4, c[0x0][0xa88] ;  /* 0x0002a20000047ab9 */ /* 0x000fc60000000800 */
[----:B------:R-:W-:Y:S01]  /*edd0*/  @P1 IADD3.X R7, R0, UR5, RZ, P2, !PT ;  /* 0x0000000500071c10 */ /* 0x000fe200097fe4ff */
[----:B------:R-:W-:-:S06]  /*ede0*/  IMAD.U32 R0, RZ, RZ, UR4 ;  /* 0x00000004ff007e24 */ /* 0x000fcc000f8e00ff */
[----:B------:R2:W5:Y:S01]  /*edf0*/  @P1 LDG.E R0, desc[UR40][R6.64] ;  /* 0x0000002806001981 */ /* 0x000562000c1e1900 */
[----:B---3--:R-:W-:-:S05]  /*ee00*/  VIADD R24, R24, 0xffffff80 ;  /* 0xffffff8018187836 */ /* 0x008fca0000000000 */
[----:B------:R-:W-:Y:S01]  /*ee10*/  ISETP.GE.AND P2, PT, R24, 0x40, PT ;  /* 0x000000401800780c */ /* 0x000fe20003f46270 */
[----:B--2-4-:R-:W-:-:S12]  /*ee20*/  @P1 BRA `(.L_x_3937) ;  /* 0x0000000000101947 */ /* 0x014fd80003800000 */
[----:B------:R-:W-:Y:S05]  /*ee30*/  @!P0 BRA `(.L_x_3937) ;  /* 0x00000000000c8947 */ /* 0x000fea0003800000 */
[----:B------:R-:W2:Y:S04]  /*ee40*/  LDG.E R7, desc[UR40][R4.64] ;  /* 0x0000002804077981 */ /* 0x000ea8000c1e1900 */
[----:B-----5:R-:W2:Y:S02]  /*ee50*/  LDG.E R0, desc[UR40][R4.64+0x4] ;  /* 0x0000042804007981 */ /* 0x020ea4000c1e1900 */
[----:B--2---:R-:W-:-:S07]  /*ee60*/  IMAD.IADD R0, R0, 0x1, -R7 ;  /* 0x0000000100007824 */ /* 0x004fce00078e0a07 */
.L_x_3937:
[----:B------:R-:W2:Y:S04]  /*ee70*/  LDL.LU R5, [R1+0x20] ;  /* 0x0000200001057983 */ /* 0x000ea80000300800 */
[----:B------:R-:W3:Y:S04]  /*ee80*/  LDL.LU R4, [R1+0x40] ;  /* 0x0000400001047983 */ /* 0x000ee80000300800 */
[----:B------:R-:W4:Y:S04]  /*ee90*/  LDL R28, [R1+0x14] ;  /* 0x00001400011c7983 */ /* 0x000f280000100800 */
[----:B------:R0:W5:Y:S01]  /*eea0*/  LDL R20, [R1+0x38] ;  /* 0x0000380001147983 */ /* 0x0001620000100800 */
[----:B------:R-:W-:Y:S01]  /*eeb0*/  BSSY B1, `(.L_x_3938) ;  /* 0x000002e000017945 */ /* 0x000fe20003800000 */
[----:B-----5:R-:W-:-:S02]  /*eec0*/  SHF.R.S32.HI R10, RZ, 0x1f, R3 ;  /* 0x0000001fff0a7819 */ /* 0x020fc40000011403 */
[----:B--2---:R-:W-:Y:S02]  /*eed0*/  SEL R15, R5, RZ, !P0 ;  /* 0x000000ff050f7207 */ /* 0x004fe40004000000 */
[----:B---3--:R-:W-:Y:S02]  /*eee0*/  SEL R14, R4, RZ, !P0 ;  /* 0x000000ff040e7207 */ /* 0x008fe40004000000 */
[----:B----4-:R-:W-:Y:S01]  /*eef0*/  SHF.R.S32.HI R13, RZ, 0x1f, R28 ;  /* 0x0000001fff0d7819 */ /* 0x010fe2000001141c */
[----:B0-----:R-:W-:Y:S06]  /*ef00*/  @P2 BRA `(.L_x_3939) ;  /* 0x0000000000a02947 */ /* 0x001fec0003800000 */
[----:B------:R-:W0:Y:S01]  /*ef10*/  S2R R4, SR_TID.X ;  /* 0x0000000000047919 */ /* 0x000e220000002100 */
[----:B------:R-:W2:Y:S02]  /*ef20*/  LDC R11, c[0x0][0xbe8] ;  /* 0x0002fa00ff0b7b82 */ /* 0x000ea40000000800 */
[----:B--2---:R-:W-:Y:S02]  /*ef30*/  IMAD R5, R0, R11, RZ ;  /* 0x0000000b00057224 */ /* 0x004fe400078e02ff */
[----:B0-----:R-:W-:-:S05]  /*ef40*/  IMAD R4, R20, 0x40, R4 ;  /* 0x0000004014047824 */ /* 0x001fca00078e0204 */
[----:B------:R-:W-:-:S04]  /*ef50*/  IADD3 R12, R4, -0x80, RZ ;  /* 0xffffff80040c7810 */ /* 0x000fc80007ffe0ff */
        /* <DEDUP_REMOVED lines=9> */
[----:B------:R-:W0:Y:S08]  /*eff0*/  @P0 LDC R9, c[0x0][0xbec] ;  /* 0x0002fb00ff090b82 */ /* 0x000e300000000800 */
[----:B------:R-:W2:Y:S01]  /*f000*/  @P0 LDC R21, c[0x0][0xbf0] ;  /* 0x0002fc00ff150b82 */ /* 0x000ea20000000800 */
[----:B0-----:R-:W-:-:S04]  /*f010*/  @P0 IMAD.HI.U32 R6, R12, R9, RZ ;  /* 0x000000090c060227 */ /* 0x001fc800078e00ff */
[----:B------:R-:W-:Y:S01]  /*f020*/  IMAD R9, R28, UR5, R8 ;  /* 0x000000051c097c24 */ /* 0x000fe2000f8e0208 */
[----:B------:R-:W-:Y:S01]  /*f030*/  ULDC.64 UR4, c[0x0][0xb98] ;  /* 0x0002e60000047ab9 */ /* 0x000fe20000000a00 */
[----:B--2---:R-:W-:Y:S02]  /*f040*/  @P0 SHF.R.U32.HI R7, RZ, R21, R6 ;  /* 0x00000015ff070219 */ /* 0x004fe40000011606 */
        /* <DEDUP_REMOVED lines=20> */
.L_x_3939:
[----:B------:R-:W-:Y:S05]  /*f190*/  BSYNC B1 ;  /* 0x0000000000017941 */ /* 0x000fea0003800000 */
.L_x_3938:
[----:B------:R-:W-:Y:S01]  /*f1a0*/  ISETP.NE.AND P0, PT, R29, 0x1, PT ;  /* 0x000000011d00780c */ /* 0x000fe20003f05270 */
[----:B------:R-:W2:Y:S01]  /*f1b0*/  LDC R21, c[0x0][0xac8] ;  /* 0x0002b200ff157b82 */ /* 0x000ea20000000800 */
[----:B------:R-:W-:Y:S01]  /*f1c0*/  ULDC.64 UR4, c[0x0][0xaa0] ;  /* 0x0002a80000047ab9 */ /* 0x000fe20000000a00 */
[--C-:B------:R-:W-:Y:S01]  /*f1d0*/  SHF.R.S32.HI R8, RZ, 0x1f, R24.reuse ;  /* 0x0000001fff087819 */ /* 0x100fe20000011418 */
[----:B0-----:R-:W-:Y:S01]  /*f1e0*/  IMAD R6, R10, UR4, RZ ;  /* 0x000000040a067c24 */ /* 0x001fe2000f8e02ff */
[----:B------:R-:W-:Y:S01]  /*f1f0*/  SHF.R.S32.HI R12, RZ, 0x1f, R24 ;  /* 0x0000001fff0c7819 */ /* 0x000fe20000011418 */
[C---:B------:R-:W-:Y:S01]  /*f200*/  IMAD.WIDE.U32 R4, R3.reuse, UR4, RZ ;  /* 0x0000000403047c25 */ /* 0x040fe2000f8e00ff */
[-C--:B------:R-:W-:Y:S01]  /*f210*/  LEA.HI R8, R8, R24.reuse, RZ, 0x3 ;  /* 0x0000001808087211 */ /* 0x080fe200078f18ff */
[----:B------:R-:W-:Y:S01]  /*f220*/  BSSY B1, `(.L_x_3940) ;  /* 0x000007f000017945 */ /* 0x000fe20003800000 */
[----:B------:R-:W-:Y:S01]  /*f230*/  LEA.HI R12, R12, R24, RZ, 0x3 ;  /* 0x000000180c0c7211 */ /* 0x000fe200078f18ff */
[----:B------:R-:W-:Y:S01]  /*f240*/  IMAD R3, R3, UR5, R6 ;  /* 0x0000000503037c24 */ /* 0x000fe2000f8e0206 */
[----:B------:R-:W-:Y:S01]  /*f250*/  ULDC.64 UR4, c[0x0][0xae8] ;  /* 0x0002ba0000047ab9 */ /* 0x000fe20000000a00 */
[----:B------:R-:W-:Y:S01]  /*f260*/  LOP3.LUT R8, R8, 0xfffffff8, RZ, 0xc0, !PT ;  /* 0xfffffff808087812 */ /* 0x000fe200078ec0ff */
[----:B------:R-:W0:Y:S01]  /*f270*/  @P0 LDC R7, c[0x0][0xbec] ;  /* 0x0002fb00ff070b82 */ /* 0x000e220000000800 */
[----:B------:R-:W-:Y:S01]  /*f280*/  IMAD.IADD R5, R5, 0x1, R3 ;  /* 0x0000000105057824 */ /* 0x000fe200078e0203 */
[----:B------:R-:W-:Y:S01]  /*f290*/  SHF.R.S32.HI R12, RZ, 0x3, R12 ;  /* 0x00000003ff0c7819 */ /* 0x000fe2000001140c */
[----:B------:R-:W-:Y:S01]  /*f2a0*/  IMAD R3, R13, UR4, RZ ;  /* 0x000000040d037c24 */ /* 0x000fe2000f8e02ff */
[----:B------:R-:W-:Y:S01]  /*f2b0*/  IADD3 R33, R196, 0x180, RZ ;  /* 0x00000180c4217810 */ /* 0x000fe20007ffe0ff */
[----:B------:R-:W-:Y:S01]  /*f2c0*/  IMAD.IADD R8, R24, 0x1, -R8 ;  /* 0x0000000118087824 */ /* 0x000fe200078e0a08 */
[----:B------:R-:W-:Y:S01]  /*f2d0*/  IADD3 R42, R196, 0x80, RZ ;  /* 0x00000080c42a7810 */ /* 0x000fe20007ffe0ff */
[C---:B------:R-:W-:Y:S01]  /*f2e0*/  IMAD R3, R28.reuse, UR5, R3 ;  /* 0x000000051c037c24 */ /* 0x040fe2000f8e0203 */
[----:B------:R-:W3:Y:S01]  /*f2f0*/  @P0 LDC R9, c[0x0][0xbf0] ;  /* 0x0002fc00ff090b82 */ /* 0x000ee20000000800 */
[----:B------:R-:W-:Y:S01]  /*f300*/  IMAD.WIDE.U32 R4, R28, UR4, R4 ;  /* 0x000000041c047c25 */ /* 0x000fe2000f8e0004 */
[----:B------:R-:W-:Y:S01]  /*f310*/  ULDC.64 UR4, c[0x0][0xaf0] ;  /* 0x0002bc0000047ab9 */ /* 0x000fe20000000a00 */
[----:B------:R-:W-:-:S02]  /*f320*/  SHF.R.S32.HI R42, RZ, 0x1f, R42 ;  /* 0x0000001fff2a7819 */ /* 0x000fc4000001142a */
[----:B------:R-:W-:Y:S01]  /*f330*/  VIADD R43, R196, 0x40 ;  /* 0x00000040c42b7836 */ /* 0x000fe20000000000 */
[----:B------:R-:W-:Y:S01]  /*f340*/  IADD3 R5, R5, R3, RZ ;  /* 0x0000000305057210 */ /* 0x000fe20007ffe0ff */
[----:B------:R-:W-:Y:S01]  /*f350*/  IMAD R6, R8, 0x20, R12 ;  /* 0x0000002008067824 */ /* 0x000fe200078e020c */
[-C--:B--2---:R-:W-:Y:S01]  /*f360*/  ISETP.GE.AND P2, PT, R196, R21.reuse, PT ;  /* 0x00000015c400720c */ /* 0x084fe20003f46270 */
[----:B------:R-:W-:Y:S01]  /*f370*/  IMAD R3, R14, UR4, RZ ;  /* 0x000000040e037c24 */ /* 0x000fe2000f8e02ff */
[----:B------:R-:W-:Y:S01]  /*f380*/  ISETP.GE.AND P1, PT, R43, R21, PT ;  /* 0x000000152b00720c */ /* 0x000fe20003f26270 */
[----:B------:R-:W-:Y:S02]  /*f390*/  IMAD R8, R20, 0x40, R6 ;  /* 0x0000004014087824 */ /* 0x000fe400078e0206 */
[----:B------:R-:W-:Y:S01]  /*f3a0*/  VIADD R41, R196, 0x80 ;  /* 0x00000080c4297836 */ /* 0x000fe20000000000 */
[----:B------:R-:W-:Y:S01]  /*f3b0*/  SEL R10, RZ, 0xffffffff, P1 ;  /* 0xffffffffff0a7807 */ /* 0x000fe20000800000 */
[----:B------:R-:W-:-:S02]  /*f3c0*/  IMAD R3, R15, UR5, R3 ;  /* 0x000000050f037c24 */ /* 0x000fc4000f8e0203 */
[----:B------:R-:W-:Y:S01]  /*f3d0*/  IMAD.WIDE.U32 R4, R15, UR4, R4 ;  /* 0x000000040f047c25 */ /* 0x000fe2000f8e0004 */
[----:B------:R-:W-:Y:S01]  /*f3e0*/  SHF.L.U32 R10, R10, 0x1, RZ ;  /* 0x000000010a0a7819 */ /* 0x000fe200000006ff */
[----:B------:R-:W-:Y:S02]  /*f3f0*/  ULDC.64 UR4, c[0x0][0xae0] ;  /* 0x0002b80000047ab9 */ /* 0x000fe40000000a00 */
[----:B0-----:R-:W-:Y:S01]  /*f400*/  @P0 IMAD.HI.U32 R6, R8, R7, RZ ;  /* 0x0000000708060227 */ /* 0x001fe200078e00ff */
[----:B------:R-:W-:Y:S02]  /*f410*/  SEL R7, RZ, 0x1, P2 ;  /* 0x00000001ff077807 */ /* 0x000fe40001000000 */
[----:B------:R-:W-:Y:S01]  /*f420*/  ISETP.GE.AND P2, PT, R41, R21, PT ;  /* 0x000000152900720c */ /* 0x000fe20003f46270 */
[----:B------:R-:W-:Y:S02]  /*f430*/  VIADD R39, R196, 0xc0 ;  /* 0x000000c0c4277836 */ /* 0x000fe40000000000 */
[----:B------:R-:W-:-:S02]  /*f440*/  IMAD.IADD R5, R5, 0x1, R3 ;  /* 0x0000000105057824 */ /* 0x000fc400078e0203 */
[----:B------:R-:W-:Y:S01]  /*f450*/  IMAD.MOV.U32 R3, RZ, RZ, R8 ;  /* 0x000000ffff037224 */ /* 0x000fe200078e0008 */
[----:B---3--:R-:W-:Y:S01]  /*f460*/  @P0 SHF.R.U32.HI R3, RZ, R9, R6 ;  /* 0x00000009ff030219 */ /* 0x008fe20000011606 */
[----:B------:R-:W-:Y:S01]  /*f470*/  VIADD R37, R196, 0x100 ;  /* 0x00000100c4257836 */ /* 0x000fe20000000000 */
[----:B------:R-:W-:Y:S01]  /*f480*/  LOP3.LUT R9, R10, 0x2, R7, 0xe2, !PT ;  /* 0x000000020a097812 */ /* 0x000fe200078ee207 */
[----:B------:R-:W-:Y:S01]  /*f490*/  IMAD R31, R0, R29, RZ ;  /* 0x0000001d001f7224 */ /* 0x000fe200078e02ff */
[-C--:B------:R-:W-:Y:S01]  /*f4a0*/  ISETP.GE.AND P1, PT, R39, R21.reuse, PT ;  /* 0x000000152700720c */ /* 0x080fe20003f26270 */
[----:B------:R-:W-:Y:S01]  /*f4b0*/  IMAD.MOV R7, RZ, RZ, -R3 ;  /* 0x000000ffff077224 */ /* 0x000fe200078e0a03 */
[----:B------:R-:W-:Y:S01]  /*f4c0*/  SEL R10, RZ, 0xffffffff, P2 ;  /* 0xffffffffff0a7807 */ /* 0x000fe20001000000 */
[----:B------:R-:W-:Y:S01]  /*f4d0*/  IMAD.WIDE.U32 R4, R3, UR4, R4 ;  /* 0x0000000403047c25 */ /* 0x000fe2000f8e0004 */
[----:B------:R-:W-:Y:S02]  /*f4e0*/  SHF.R.S32.HI R6, RZ, 0x1f, R3 ;  /* 0x0000001fff067819 */ /* 0x000fe40000011403 */
[----:B------:R-:W-:Y:S01]  /*f4f0*/  SEL R11, RZ, 0xffffffff, P1 ;  /* 0xffffffffff0b7807 */ /* 0x000fe20000800000 */
[----:B------:R-:W-:Y:S01]  /*f500*/  IMAD.SHL.U32 R10, R10, 0x4, RZ ;  /* 0x000000040a0a7824 */ /* 0x000fe200078e00ff */
[----:B------:R-:W-:Y:S01]  /*f510*/  ISETP.GE.AND P0, PT, R37, R21, PT ;  /* 0x000000152500720c */ /* 0x000fe20003f06270 */
[----:B------:R-:W-:-:S02]  /*f520*/  IMAD R6, R6, UR4, RZ ;  /* 0x0000000406067c24 */ /* 0x000fc4000f8e02ff */
[----:B------:R-:W-:Y:S01]  /*f530*/  IMAD.SHL.U32 R11, R11, 0x8, RZ ;  /* 0x000000080b0b7824 */ /* 0x000fe200078e00ff */
[----:B------:R-:W-:Y:S01]  /*f540*/  LOP3.LUT R0, R10, 0x4, R9, 0xe2, !PT ;  /* 0x000000040a007812 */ /* 0x000fe200078ee209 */
[----:B------:R-:W-:Y:S02]  /*f550*/  IMAD R7, R29, R7, R8 ;  /* 0x000000071d077224 */ /* 0x000fe400078e0208 */
[----:B------:R-:W-:Y:S01]  /*f560*/  IMAD R9, R3, UR5, R6 ;  /* 0x0000000503097c24 */ /* 0x000fe2000f8e0206 */
[----:B------:R-:W-:Y:S01]  /*f570*/  SEL R6, RZ, 0xffffffff, P0 ;  /* 0xffffffffff067807 */ /* 0x000fe20000000000 */
[----:B------:R-:W-:Y:S01]  /*f580*/  VIADD R35, R196, 0x140 ;  /* 0x00000140c4237836 */ /* 0x000fe20000000000 */
[----:B------:R-:W-:Y:S01]  /*f590*/  LOP3.LUT R3, R11, 0x8, R0, 0xe2, !PT ;  /* 0x000000080b037812 */ /* 0x000fe200078ee200 */
[----:B------:R-:W-:Y:S01]  /*f5a0*/  ULDC.64 UR4, c[0x0][0xad8] ;  /* 0x0002b60000047ab9 */ /* 0x000fe20000000a00 */
[----:B------:R-:W-:Y:S01]  /*f5b0*/  SHF.R.S32.HI R0, RZ, 0x1f, R7 ;  /* 0x0000001fff007819 */ /* 0x000fe20000011407 */
[----:B------:R-:W-:Y:S01]  /*f5c0*/  IMAD.SHL.U32 R6, R6, 0x10, RZ ;  /* 0x0000001006067824 */ /* 0x000fe200078e00ff */
[----:B------:R-:W-:Y:S01]  /*f5d0*/  ISETP.GE.AND P0, PT, R35, R21, PT ;  /* 0x000000152300720c */ /* 0x000fe20003f06270 */
[----:B------:R-:W-:-:S02]  /*f5e0*/  IMAD.IADD R5, R5, 0x1, R9 ;  /* 0x0000000105057824 */ /* 0x000fc400078e0209 */
[----:B------:R-:W-:Y:S01]  /*f5f0*/  IMAD R0, R0, UR4, RZ ;  /* 0x0000000400007c24 */ /* 0x000fe2000f8e02ff */
[----:B------:R-:W-:Y:S01]  /*f600*/  LOP3.LUT R6, R6, 0x10, R3, 0xe2, !PT ;  /* 0x0000001006067812 */ /* 0x000fe200078ee203 */
[----:B------:R-:W-:Y:S01]  /*f610*/  IMAD.WIDE.U32 R4, R7, UR4, R4 ;  /* 0x0000000407047c25 */ /* 0x000fe2000f8e0004 */
[----:B------:R-:W-:Y:S02]  /*f620*/  SEL R8, RZ, 0xffffffff, P0 ;  /* 0xffffffffff087807 */ /* 0x000fe40000000000 */
[----:B------:R-:W-:Y:S01]  /*f630*/  ISETP.GE.AND P0, PT, R33, R21, PT ;  /* 0x000000152100720c */ /* 0x000fe20003f06270 */
[----:B------:R-:W-:Y:S01]  /*f640*/  IMAD R3, R7, UR5, R0 ;  /* 0x0000000507037c24 */ /* 0x000fe2000f8e0200 */
[----:B------:R-:W-:Y:S01]  /*f650*/  ULDC.64 UR4, c[0x0][0xa80] ;  /* 0x0002a00000047ab9 */ /* 0x000fe20000000a00 */
[----:B------:R-:W-:Y:S01]  /*f660*/  IMAD R0, R20, 0x40, R12 ;  /* 0x0000004014007824 */ /* 0x000fe200078e020c */
[----:B------:R-:W-:Y:S01]  /*f670*/  SEL R7, RZ, 0x40, P0 ;  /* 0x00000040ff077807 */ /* 0x000fe20000000000 */
[----:B------:R-:W-:Y:S01]  /*f680*/  IMAD.SHL.U32 R9, R8, 0x20, RZ ;  /* 0x0000002008097824 */ /* 0x000fe200078e00ff */
[----:B------:R-:W-:Y:S01]  /*f690*/  LEA R20, P1, R4, UR4, 0x1 ;  /* 0x0000000404147c11 */ /* 0x000fe2000f8208ff */
[----:B------:R-:W-:Y:S01]  /*f6a0*/  VIADD R30, R196, 0x1c0 ;  /* 0x000001c0c41e7836 */ /* 0x000fe20000000000 */
[----:B------:R-:W-:Y:S01]  /*f6b0*/  ISETP.GE.AND P0, PT, R0, R31, PT ;  /* 0x0000001f0000720c */ /* 0x000fe20003f06270 */
[----:B------:R-:W-:Y:S01]  /*f6c0*/  IMAD.IADD R3, R5, 0x1, R3 ;  /* 0x0000000105037824 */ /* 0x000fe200078e0203 */
[----:B------:R-:W-:Y:S01]  /*f6d0*/  LOP3.LUT R6, R9, 0x20, R6, 0xe2, !PT ;  /* 0x0000002009067812 */ /* 0x000fe200078ee206 */
[----:B------:R-:W-:Y:S01]  /*f6e0*/  VIADD R32, R196, 0x1c0 ;  /* 0x000001c0c4207836 */ /* 0x000fe20000000000 */
[----:B------:R-:W-:Y:S01]  /*f6f0*/  ISETP.GE.AND P2, PT, R30, R21, PT ;  /* 0x000000151e00720c */ /* 0x000fe20003f46270 */
[----:B------:R-:W-:Y:S01]  /*f700*/  VIADD R34, R196, 0x180 ;  /* 0x00000180c4227836 */ /* 0x000fe20000000000 */
[----:B------:R-:W-:Y:S01]  /*f710*/  LEA.HI.X R3, R4, UR5, R3, 0x1, P1 ;  /* 0x0000000504037c11 */ /* 0x000fe200088f0c03 */
[----:B------:R-:W-:Y:S01]  /*f720*/  VIADD R36, R196, 0x140 ;  /* 0x00000140c4247836 */ /* 0x000fe20000000000 */
[----:B------:R-:W-:Y:S01]  /*f730*/  LOP3.LUT R24, R6, R7, RZ, 0xfc, !PT ;  /* 0x0000000706187212 */ /* 0x000fe200078efcff */
[C---:B------:R-:W-:Y:S01]  /*f740*/  VIADD R38, R196.reuse, 0x100 ;  /* 0x00000100c4267836 */ /* 0x040fe20000000000 */
[----:B------:R-:W-:Y:S01]  /*f750*/  SEL R5, RZ, 0x80, P2 ;  /* 0x00000080ff057807 */ /* 0x000fe20001000000 */
[C---:B------:R-:W-:Y:S01]  /*f760*/  VIADD R40, R196.reuse, 0xc0 ;  /* 0x000000c0c4287836 */ /* 0x040fe20000000000 */
[----:B------:R0:W2:Y:S01]  /*f770*/  SHFL.IDX PT, R6, R20, RZ, 0x181f ;  /* 0x00181fff14067589 */ /* 0x0000a200000e0000 */
[----:B------:R-:W-:Y:S01]  /*f780*/  VIADD R44, R196, 0x40 ;  /* 0x00000040c42c7836 */ /* 0x000fe20000000000 */
[----:B------:R-:W-:-:S02]  /*f790*/  LOP3.LUT R28, R24, R5, RZ, 0xfc, !PT ;  /* 0x00000005181c7212 */ /* 0x000fc400078efcff */
[----:B------:R0:W3:Y:S01]  /*f7a0*/  SHFL.IDX PT, R7, R3, RZ, 0x181f ;  /* 0x00181fff03077589 */ /* 0x0000e200000e0000 */
        /* <DEDUP_REMOVED lines=11> */
[CC--:B--2---:R-:W-:Y:S02]  /*f860*/  @!P2 LEA R8, P0, R43.reuse, R6.reuse, 0x1 ;  /* 0x000000062b08a211 */ /* 0x0c4fe400078008ff */
[----:B---3--:R-:W-:Y:S02]  /*f870*/  @!P1 IMAD.WIDE R4, R196, 0x2, R6 ;  /* 0x00000002c4049825 */ /* 0x008fe400078e0206 */
[----:B------:R-:W-:Y:S02]  /*f880*/  @!P2 LEA.HI.X R9, R43, R7, R44, 0x1, P0 ;  /* 0x000000072b09a211 */ /* 0x000fe400000f0c2c */
[----:B------:R-:W-:Y:S01]  /*f890*/  @!P5 LEA R10, P4, R41, R6, 0x1 ;  /* 0x00000006290ad211 */ /* 0x000fe200078808ff */
[----:B------:R-:W-:Y:S01]  /*f8a0*/  @!P1 ST.E.128 desc[UR40][R4.64], RZ ;  /* 0x000000ff04009985 */ /* 0x000fe2000c101d28 */
[-C--:B------:R-:W-:Y:S02]  /*f8b0*/  ISETP.GE.AND P1, PT, R35, R21.reuse, PT ;  /* 0x000000152300720c */ /* 0x080fe40003f26270 */
[----:B------:R-:W-:Y:S01]  /*f8c0*/  LOP3.LUT P0, RZ, R24, 0x40, RZ, 0xc0, !PT ;  /* 0x0000004018ff7812 */ /* 0x000fe2000780c0ff */
[----:B------:R0:W-:Y:S01]  /*f8d0*/  @!P2 ST.E.128 desc[UR40][R8.64], RZ ;  /* 0x000000ff0800a985 */ /* 0x0001e2000c101d28 */
[----:B------:R-:W-:-:S02]  /*f8e0*/  ISETP.GE.AND P2, PT, R37, R21, PT ;  /* 0x000000152500720c */ /* 0x000fc40003f46270 */
[-C--:B------:R-:W-:Y:S02]  /*f8f0*/  @!P5 LEA.HI.X R11, R41, R7.reuse, R42, 0x1, P4 ;  /* 0x00000007290bd211 */ /* 0x080fe400020f0c2a */
[----:B------:R-:W-:Y:S02]  /*f900*/  LOP3.LUT P4, RZ, R28, 0x80, RZ, 0xc0, !PT ;  /* 0x000000801cff7812 */ /* 0x000fe4000788c0ff */
[CC--:B------:R-:W-:Y:S01]  /*f910*/  @!P3 LEA R12, P6, R39.reuse, R6.reuse, 0x1 ;  /* 0x00000006270cb211 */ /* 0x0c0fe200078c08ff */
[----:B------:R4:W-:Y:S03]  /*f920*/  @!P5 ST.E.128 desc[UR40][R10.64], RZ ;  /* 0x000000ff0a00d985 */ /* 0x0009e6000c101d28 */
[----:B------:R-:W-:Y:S02]  /*f930*/  @!P3 LEA.HI.X R13, R39, R7, R40, 0x1, P6 ;  /* 0x00000007270db211 */ /* 0x000fe400030f0c28 */
[----:B0-----:R-:W-:-:S02]  /*f940*/  @!P1 LEA R8, P6, R35, R6, 0x1 ;  /* 0x0000000623089211 */ /* 0x001fc400078c08ff */
        /* <DEDUP_REMOVED lines=12> */
.L_x_3941:
[----:B------:R-:W-:Y:S05]  /*fa10*/  BSYNC B1 ;  /* 0x0000000000017941 */ /* 0x000fea0003800000 */
.L_x_3940:
[----:B------:R-:W-:Y:S01]  /*fa20*/  VIADD R0, R0, 0x20 ;  /* 0x0000002000007836 */ /* 0x000fe20000000000 */
[----:B---34-:R0:W3:Y:S04]  /*fa30*/  SHFL.IDX PT, R7, R3, 0x1, 0x181f ;  /* 0x00381f0003077f89 */ /* 0x0180e800000e0000 */
[----:B------:R-:W-:Y:S01]  /*fa40*/  ISETP.GE.AND P0, PT, R0, R31, PT ;  /* 0x0000001f0000720c */ /* 0x000fe20003f06270 */
[----:B--2---:R0:W2:-:S12]  /*fa50*/  SHFL.IDX PT, R6, R20, 0x1, 0x181f ;  /* 0x00381f0014067f89 */ /* 0x00409800000e0000 */
[----:B0-----:R-:W-:Y:S05]  /*fa60*/  @P0 BRA `(.L_x_3936) ;  /* 0x00000000007c0947 */ /* 0x001fea0003800000 */
[-C--:B------:R-:W-:Y:S02]  /*fa70*/  ISETP.GE.AND P6, PT, R196, R21.reuse, PT ;  /* 0x00000015c400720c */ /* 0x080fe40003fc6270 */
[-C--:B------:R-:W-:Y:S02]  /*fa80*/  ISETP.GE.AND P5, PT, R43, R21.reuse, PT ;  /* 0x000000152b00720c */ /* 0x080fe40003fa6270 */
[-C--:B------:R-:W-:Y:S02]  /*fa90*/  ISETP.GE.AND P4, PT, R41, R21.reuse, PT ;  /* 0x000000152900720c */ /* 0x080fe40003f86270 */
[-C--:B------:R-:W-:Y:S02]  /*faa0*/  ISETP.GE.AND P3, PT, R39, R21.reuse, PT ;  /* 0x000000152700720c */ /* 0x080fe40003f66270 */
[-C--:B------:R-:W-:Y:S02]  /*fab0*/  ISETP.GE.AND P2, PT, R37, R21.reuse, PT ;  /* 0x000000152500720c */ /* 0x080fe40003f46270 */
[----:B------:R-:W-:-:S03]  /*fac0*/  ISETP.GE.AND P1, PT, R35, R21, PT ;  /* 0x000000152300720c */ /* 0x000fc60003f26270 */
[----:B--23--:R-:W-:Y:S02]  /*fad0*/  @!P6 IMAD.WIDE R4, R196, 0x2, R6 ;  /* 0x00000002c404e825 */ /* 0x00cfe400078e0206 */
[----:B------:R-:W-:-:S03]  /*fae0*/  @!P5 LEA R8, P0, R43, R6, 0x1 ;  /* 0x000000062b08d211 */ /* 0x000fc600078008ff */
[----:B------:R0:W-:Y:S01]  /*faf0*/  @!P6 ST.E.128 desc[UR40][R4.64], RZ ;  /* 0x000000ff0400e985 */ /* 0x0001e2000c101d28 */
[-C--:B------:R-:W-:Y:S02]  /*fb00*/  @!P4 LEA R10, P6, R41, R6.reuse, 0x1 ;  /* 0x00000006290ac211 */ /* 0x080fe400078c08ff */
[-C--:B------:R-:W-:Y:S02]  /*fb10*/  @!P5 LEA.HI.X R9, R43, R7.reuse, R44, 0x1, P0 ;  /* 0x000000072b09d211 */ /* 0x080fe400000f0c2c */
[----:B------:R-:W-:Y:S02]  /*fb20*/  LOP3.LUT P0, RZ, R24, 0x40, RZ, 0xc0, !PT ;  /* 0x0000004018ff7812 */ /* 0x000fe4000780c0ff */
[----:B------:R-:W-:Y:S01]  /*fb30*/  @!P4 LEA.HI.X R11, R41, R7, R42, 0x1, P6 ;  /* 0x00000007290bc211 */ /* 0x000fe200030f0c2a */
[----:B------:R2:W-:Y:S01]  /*fb40*/  @!P5 ST.E.128 desc[UR40][R8.64], RZ ;  /* 0x000000ff0800d985 */ /* 0x0005e2000c101d28 */
[----:B------:R-:W-:Y:S02]  /*fb50*/  LOP3.LUT P6, RZ, R28, 0x80, RZ, 0xc0, !PT ;  /* 0x000000801cff7812 */ /* 0x000fe400078cc0ff */
[-C--:B------:R-:W-:Y:S01]  /*fb60*/  @!P3 LEA R12, P5, R39, R6.reuse, 0x1 ;  /* 0x00000006270cb211 */ /* 0x080fe200078a08ff */
[----:B------:R2:W-:Y:S01]  /*fb70*/  @!P4 ST.E.128 desc[UR40][R10.64], RZ ;  /* 0x000000ff0a00c985 */ /* 0x0005e2000c101d28 */
[----:B------:R-:W-:-:S02]  /*fb80*/  @!P2 LEA R14, P4, R37, R6, 0x1 ;  /* 0x00000006250ea211 */ /* 0x000fc400078808ff */
[-C--:B------:R-:W-:Y:S02]  /*fb90*/  @!P3 LEA.HI.X R13, R39, R7.reuse, R40, 0x1, P5 ;  /* 0x00000007270db211 */ /* 0x080fe400028f0c28 */
[-C--:B0-----:R-:W-:Y:S02]  /*fba0*/  @!P1 LEA R4, P5, R35, R6.reuse, 0x1 ;  /* 0x0000000623049211 */ /* 0x081fe400078a08ff */
[-C--:B------:R-:W-:Y:S01]  /*fbb0*/  @!P2 LEA.HI.X R15, R37, R7.reuse, R38, 0x1, P4 ;  /* 0x00000007250fa211 */ /* 0x080fe200020f0c26 */
[----:B------:R2:W-:Y:S01]  /*fbc0*/  @!P3 ST.E.128 desc[UR40][R12.64], RZ ;  /* 0x000000ff0c00b985 */ /* 0x0005e2000c101d28 */
[-C--:B------:R-:W-:Y:S02]  /*fbd0*/  @P0 LEA R20, P3, R33, R6.reuse, 0x1 ;  /* 0x0000000621140211 */ /* 0x080fe400078608ff */
[----:B------:R-:W-:Y:S01]  /*fbe0*/  @P6 LEA R6, P4, R30, R6, 0x1 ;  /* 0x000000061e066211 */ /* 0x000fe200078808ff */
[----:B------:R2:W-:Y:S01]  /*fbf0*/  @!P2 ST.E.128 desc[UR40][R14.64], RZ ;  /* 0x000000ff0e00a985 */ /* 0x0005e2000c101d28 */
[----:B------:R-:W-:-:S02]  /*fc00*/  @!P1 LEA.HI.X R5, R35, R7, R36, 0x1, P5 ;  /* 0x0000000723059211 */ /* 0x000fc400028f0c24 */
[-C--:B------:R-:W-:Y:S02]  /*fc10*/  @P0 LEA.HI.X R21, R33, R7.reuse, R34, 0x1, P3 ;  /* 0x0000000721150211 */ /* 0x080fe400018f0c22 */
[----:B------:R-:W-:Y:S01]  /*fc20*/  @P6 LEA.HI.X R7, R30, R7, R32, 0x1, P4 ;  /* 0x000000071e076211 */ /* 0x000fe200020f0c20 */
[----:B------:R2:W-:Y:S04]  /*fc30*/  @!P1 ST.E.128 desc[UR40][R4.64], RZ ;  /* 0x000000ff04009985 */ /* 0x0005e8000c101d28 */
[----:B------:R2:W-:Y:S04]  /*fc40*/  @P0 ST.E.128 desc[UR40][R20.64], RZ ;  /* 0x000000ff14000985 */ /* 0x0005e8000c101d28 */
[----:B------:R2:W-:Y:S02]  /*fc50*/  @P6 ST.E.128 desc[UR40][R6.64], RZ ;  /* 0x000000ff06006985 */ /* 0x0005e4000c101d28 */
.L_x_3936:
[----:B------:R-:W-:Y:S05]  /*fc60*/  BSYNC B0 ;  /* 0x0000000000007941 */ /* 0x000fea0003800000 */
.L_x_3930:
[----:B------:R-:W-:Y:S02]  /*fc70*/  ULDC UR4, c[0x0][0xc3c] ;  /* 0x00030f0000047ab9 */ /* 0x000fe40000000800 */
[----:B------:R-:W-:-:S13]  /*fc80*/  ISETP.GE.AND P0, PT, R27, UR4, PT ;  /* 0x000000041b007c0c */ /* 0x000fda000bf06270 */
[----:B------:R-:W-:Y:S05]  /*fc90*/  @!P0 BRA `(.L_x_3942) ;  /* 0xffffff18001c8947 */ /* 0x000fea000383ffff */
[----:B------:R-:W-:Y:S05]  /*fca0*/  BRA `(.L_x_3814) ;  /* 0x0000007000107947 */ /* 0x000fea0003800000 */
.L_x_3812:
[----:B------:R-:W-:-:S08]  /*fcb0*/  NOP ;  /* 0x0000000000007918 */ /* 0x000fd00000000000 */
[----:B------:R-:W0:-:S00]  /*fcc0*/  USETMAXREG.DEALLOC.CTAPOOL 0x28 ;  /* 0x00000028000079c8 */ /* 0x000e0000080e0500 */
        /* <DEDUP_REMOVED lines=14> */
.L_x_3943:
        /* <DEDUP_REMOVED lines=41> */
.L_x_3949:
[----:B------:R-:W-:Y:S01]  /*10040*/  UIADD3 UR4, UR4, 0x1f, URZ ;  /* 0x0000001f04047890 */ /* 0x000fe2000fffe03f */
[----:B------:R-:W-:-:S05]  /*10050*/  IMAD.U32 R19, RZ, RZ, UR7 ;  /* 0x00000007ff137e24 */ /* 0x000fca000f8e00ff */
        /* <DEDUP_REMOVED lines=10> */
.L_x_3948:
[----:B------:R-:W-:Y:S05]  /*10100*/  BSYNC B0 ;  /* 0x0000000000007941 */ /* 0x000fea0003800000 */
.L_x_3947:
        /* <DEDUP_REMOVED lines=21> */
.L_x_3945:
        /* <DEDUP_REMOVED lines=15> */
.L_x_3950:
[----:B---3--:R-:W-:Y:S01]  /*10350*/  IMAD R16, R16, UR5, R9 ;  /* 0x0000000510107c24 */ /* 0x008fe2000f8e0209 */
[----:B0-----:R-:W-:Y:S01]  /*10360*/  IABS R2, R4 ;  /* 0x0000000400027213 */ /* 0x001fe20000000000 */
[----:B-12---:R-:W-:Y:S02]  /*10370*/  IMAD.MOV R7, RZ, RZ, -R3 ;  /* 0x000000ffff077224 */ /* 0x006fe400078e0a03 */
[----:B------:R-:W-:Y:S01]  /*10380*/  VIADD R19, R19, UR4 ;  /* 0x0000000413137c36 */ /* 0x000fe20008000000 */
[----:B------:R-:W-:Y:S01]  /*10390*/  IADD3 R9, -R16, UR6, RZ ;  /* 0x0000000610097c10 */ /* 0x000fe2000fffe1ff */
        /* <DEDUP_REMOVED lines=19> */
[----:B------:R-:W-:Y:S01]  /*104d0*/  MOV R18, R2 ;  /* 0x0000000200127202 */ /* 0x000fe20000000f00 */
[----:B------:R-:W-:-:S04]  /*104e0*/  IMAD.MOV R17, RZ, RZ, -R2 ;  /* 0x000000ffff117224 */ /* 0x000fc800078e0a02 */
[----:B------:R-:W-:Y:S01]  /*104f0*/  IMAD R17, R4, R17, R9 ;  /* 0x0000001104117224 */ /* 0x000fe200078e0209 */
[----:B------:R-:W-:Y:S06]  /*10500*/  BRA `(.L_x_3951) ;  /* 0x00000000000c7947 */ /* 0x000fec0003800000 */
.L_x_3946:
[----:B------:R-:W-:Y:S02]  /*10510*/  IMAD.MOV.U32 R17, RZ, RZ, RZ ;  /* 0x000000ffff117224 */ /* 0x000fe400078e00ff */
[----:B------:R-:W-:Y:S02]  /*10520*/  IMAD.U32 R16, RZ, RZ, UR6 ;  /* 0x00000006ff107e24 */ /* 0x000fe4000f8e00ff */
[----:B------:R-:W-:-:S07]  /*10530*/  IMAD.MOV.U32 R18, RZ, RZ, RZ ;  /* 0x000000ffff127224 */ /* 0x000fce00078e00ff */
.L_x_3951:
[----:B------:R-:W-:-:S13]  /*10540*/  ISETP.NE.AND P0, PT, R5, RZ, PT ;  /* 0x000000ff0500720c */ /* 0x000fda0003f05270 */
[----:B------:R-:W0:Y:S01]  /*10550*/  @!P0 S2R R3, SR_CgaCtaId ;  /* 0x0000000000038919 */ /* 0x000e220000008800 */
[----:B------:R-:W-:-:S04]  /*10560*/  @!P0 MOV R2, 0x400 ;  /* 0x0000040000028802 */ /* 0x000fc80000000f00 */
[----:B0-----:R-:W-:-:S05]  /*10570*/  @!P0 LEA R2, R3, R2, 0x18 ;  /* 0x0000000203028211 */ /* 0x001fca00078ec0ff */
[----:B------:R1:W-:Y:S01]  /*10580*/  @!P0 STS.128 [R2+0x28cd0], R16 ;  /* 0x028cd01002008388 */ /* 0x0003e20000000c00 */
[----:B------:R-:W-:Y:S06]  /*10590*/  BAR.ARV 0x5, 0x180 ;  /* 0x0146000000007b1d */ /* 0x000fec0000002000 */
.L_x_3944:
[----:B------:R2:W-:Y:S01]  /*105a0*/  STL [R1+0x1c], RZ ;  /* 0x00001cff01007387 */ /* 0x0005e20000100800 */
[----:B------:R-:W-:Y:S01]  /*105b0*/  ULDC UR4, c[0x0][0xc3c] ;  /* 0x00030f0000047ab9 */ /* 0x000fe20000000800 */
[----:B------:R-:W-:Y:S01]  /*105c0*/  IMAD.MOV.U32 R26, RZ, RZ, 0x1 ;  /* 0x00000001ff1a7424 */ /* 0x000fe200078e00ff */
[----:B0-----:R-:W-:Y:S01]  /*105d0*/  ISETP.GE.AND P0, PT, R19, UR4, PT ;  /* 0x0000000413007c0c */ /* 0x001fe2000bf06270 */
[----:B------:R-:W-:-:S12]  /*105e0*/  IMAD.MOV.U32 R25, RZ, RZ, RZ ;  /* 0x000000ffff197224 */ /* 0x000fd800078e00ff */
[----:B--2---:R-:W-:Y:S05]  /*105f0*/  @P0 BRA `(.L_x_3952) ;  /* 0x0000006000e40947 */ /* 0x004fea0003800000 */
[----:B------:R-:W0:Y:S01]  /*10600*/  S2UR UR5, SR_CgaCtaId ;  /* 0x00000000000579c3 */ /* 0x000e220000008800 */
[C---:B-1----:R-:W-:Y:S01]  /*10610*/  IMAD.SHL.U32 R2, R0.reuse, 0x8, RZ ;  /* 0x0000000800027824 */ /* 0x042fe200078e00ff */
[----:B------:R-:W-:Y:S01]  /*10620*/  LOP3.LUT R5, R0, 0x7f, RZ, 0xc0, !PT ;  /* 0x0000007f00057812 */ /* 0x000fe200078ec0ff */
[----:B------:R-:W-:Y:S01]  /*10630*/  UMOV UR4, 0x400 ;  /* 0x0000040000047882 */ /* 0x000fe20000000000 */
[----:B------:R1:W-:Y:S01]  /*10640*/  STL [R1+0x1c], RZ ;  /* 0x00001cff01007387 */ /* 0x0003e20000100800 */
[----:B------:R-:W-:Y:S01]  /*10650*/  BSSY B8, `(.L_x_3952) ;  /* 0x0000633000087945 */ /* 0x000fe20003800000 */
[C---:B------:R-:W-:Y:S01]  /*10660*/  LOP3.LUT R3, R2.reuse, 0x1f8, RZ, 0xc0, !PT ;  /* 0x000001f802037812 */ /* 0x040fe200078ec0ff */
[----:B------:R-:W-:Y:S01]  /*10670*/  IMAD.SHL.U32 R35, R5, 0x8, RZ ;  /* 0x0000000805237824 */ /* 0x000fe200078e00ff */
[----:B------:R-:W-:Y:S02]  /*10680*/  LOP3.LUT R2, R2, 0x38, RZ, 0xc0, !PT ;  /* 0x0000003802027812 */ /* 0x000fe400078ec0ff */
[----:B------:R-:W-:-:S02]  /*10690*/  CS2R R24, SRZ ;  /* 0x0000000000187805 */ /* 0x000fc4000001ff00 */
[----:B------:R-:W-:Y:S01]  /*106a0*/  LOP3.LUT R4, R3, 0x38, R0, 0x78, !PT ;  /* 0x0000003803047812 */ /* 0x000fe200078e7800 */
[----:B------:R-:W-:Y:S01]  /*106b0*/  IMAD.SHL.U32 R0, R0, 0x10, RZ ;  /* 0x0000001000007824 */ /* 0x000fe200078e00ff */
[----:B------:R-:W-:Y:S01]  /*106c0*/  SHF.R.U32.HI R3, RZ, 0x3, R5 ;  /* 0x00000003ff037819 */ /* 0x000fe20000011605 */
[----:B------:R-:W-:Y:S01]  /*106d0*/  IMAD.MOV.U32 R26, RZ, RZ, 0x1 ;  /* 0x00000001ff1a7424 */ /* 0x000fe200078e00ff */
[----:B------:R-:W-:Y:S01]  /*106e0*/  LOP3.LUT R35, R4, 0x200, R35, 0xf8, !PT ;  /* 0x0000020004237812 */ /* 0x000fe200078ef823 */
[----:B------:R-:W-:Y:S01]  /*106f0*/  ULDC.64 UR38, c[0x0][0x198] ;  /* 0x0000660000267ab9 */ /* 0x000fe20000000a00 */
[----:B------:R-:W-:Y:S01]  /*10700*/  LOP3.LUT R0, R3, 0x70, R0, 0xf8, !PT ;  /* 0x0000007003007812 */ /* 0x000fe200078ef800 */
[----:B------:R-:W-:Y:S01]  /*10710*/  ULDC UR36, c[0x0][0xc] ;  /* 0x0000030000247ab9 */ /* 0x000fe20000000800 */
[C---:B------:R-:W-:Y:S02]  /*10720*/  LOP3.LUT R0, R2.reuse, 0xc0, RZ, 0xfc, !PT ;  /* 0x000000c002007812 */ /* 0x040fe400078efcff */
[----:B------:R-:W-:-:S02]  /*10730*/  LOP3.LUT R0, R2, 0x140, RZ, 0xfc, !PT ;  /* 0x0000014002007812 */ /* 0x000fc400078efcff */
[C---:B------:R-:W-:Y:S01]  /*10740*/  LOP3.LUT R3, R2.reuse, 0x40, RZ, 0xfc, !PT ;  /* 0x0000004002037812 */ /* 0x040fe200078efcff */
[----:B0-----:R-:W-:Y:S01]  /*10750*/  ULEA UR4, UR5, UR4, 0x18 ;  /* 0x0000000405047291 */ /* 0x001fe2000f8ec03f */
[----:B------:R-:W-:Y:S02]  /*10760*/  LOP3.LUT R4, R37, 0x2, RZ, 0xfc, !PT ;  /* 0x0000000225047812 */ /* 0x000fe400078efcff */
[C---:B------:R-:W-:Y:S02]  /*10770*/  LOP3.LUT R3, R2.reuse, 0x100, RZ, 0xfc, !PT ;  /* 0x0000010002037812 */ /* 0x040fe400078efcff */
[C---:B------:R-:W-:Y:S01]  /*10780*/  LOP3.LUT R4, R2.reuse, 0x80, RZ, 0xfc, !PT ;  /* 0x0000008002047812 */ /* 0x040fe200078efcff */
[----:B------:R-:W-:Y:S01]  /*10790*/  IMAD.U32 R23, RZ, RZ, UR4 ;  /* 0x00000004ff177e24 */ /* 0x000fe2000f8e00ff */
[C---:B------:R-:W-:Y:S02]  /*107a0*/  LOP3.LUT R3, R2.reuse, 0x180, RZ, 0xfc, !PT ;  /* 0x0000018002037812 */ /* 0x040fe400078efcff */
[----:B------:R-:W-:Y:S01]  /*107b0*/  MOV R28, 0x1 ;  /* 0x00000001001c7802 */ /* 0x000fe20000000f00 */
[----:B------:R-:W-:Y:S01]  /*107c0*/  IMAD R0, R35, 0x2, R23 ;  /* 0x0000000223007824 */ /* 0x000fe200078e0217 */
[----:B------:R-:W-:-:S04]  /*107d0*/  LOP3.LUT R2, R2, 0x1c0, RZ, 0xfc, !PT ;  /* 0x000001c002027812 */ /* 0x000fc800078efcff */
[----:B------:R1:W-:Y:S03]  /*107e0*/  STL [R1+0x34], R0 ;  /* 0x0000340001007387 */ /* 0x0003e60000100800 */
.L_x_4059:
[----:B0-----:R-:W0:Y:S02]  /*107f0*/  LDC.64 R32, c[0x0][0xc88] ;  /* 0x00032200ff207b82 */ /* 0x001e240000000a00 */
[----:B0-----:R-:W-:-:S06]  /*10800*/  IMAD.WIDE R32, R19, 0x4, R32 ;  /* 0x0000000413207825 */ /* 0x001fcc00078e0220 */
[----:B-1----:R0:W1:Y:S01]  /*10810*/  LDG.E R32, desc[UR40][R32.64] ;  /* 0x0000002820207981 */ /* 0x002062000c1e1900 */
[----:B------:R-:W-:Y:S05]  /*10820*/  YIELD ;  /* 0x0000000000007946 */ /* 0x000fea0003800000 */
[----:B------:R-:W-:Y:S01]  /*10830*/  ULDC.64 UR4, c[0x0][0xa28] ;  /* 0x00028a0000047ab9 */ /* 0x000fe20000000a00 */
[----:B--23--:R-:W-:Y:S01]  /*10840*/  IMAD.MOV.U32 R6, RZ, RZ, RZ ;  /* 0x000000ffff067224 */ /* 0x00cfe200078e00ff */
[----:B------:R-:W-:Y:S01]  /*10850*/  ISETP.NE.U32.AND P0, PT, RZ, UR4, PT ;  /* 0x00000004ff007c0c */ /* 0x000fe2000bf05070 */
[----:B------:R-:W-:Y:S01]  /*10860*/  ULDC.64 UR8, c[0x0][0xa18] ;  /* 0x0002860000087ab9 */ /* 0x000fe20000000a00 */
[----:B0-----:R-:W-:Y:S01]  /*10870*/  IMAD.MOV.U32 R33, RZ, RZ, RZ ;  /* 0x000000ffff217224 */ /* 0x001fe200078e00ff */
[----:B------:R-:W-:Y:S01]  /*10880*/  ULDC.64 UR6, c[0x0][0xa10] ;  /* 0x0002840000067ab9 */ /* 0x000fe20000000a00 */
[----:B------:R-:W-:-:S02]  /*10890*/  ISETP.NE.AND.EX P0, PT, RZ, UR5, PT, P0 ;  /* 0x00000005ff007c0c */ /* 0x000fc4000bf05300 */
[----:B-1----:R-:W-:-:S11]  /*108a0*/  SHF.R.S32.HI R0, RZ, 0x1f, R32 ;  /* 0x0000001fff007819 */ /* 0x002fd60000011420 */
        /* <DEDUP_REMOVED lines=8> */
[----:B------:R-:W-:Y:S01]  /*10930*/  ISETP.NE.U32.AND P2, PT, RZ, UR8, PT ;  /* 0x00000008ff007c0c */ /* 0x000fe2000bf45070 */
[----:B0-----:R-:W-:Y:S01]  /*10940*/  IMAD.MOV.U32 R0, RZ, RZ, RZ ;  /* 0x000000ffff007224 */ /* 0x001fe200078e00ff */
[----:B------:R-:W-:Y:S02]  /*10950*/  ISETP.NE.AND.EX P0, PT, RZ, UR5, PT, P0 ;  /* 0x00000005ff007c0c */ /* 0x000fe4000bf05300 */
[----:B------:R-:W-:Y:S02]  /*10960*/  ISETP.NE.AND.EX P2, PT, RZ, UR9, PT, P2 ;  /* 0x00000009ff007c0c */ /* 0x000fe4000bf45320 */
[----:B------:R-:W-:Y:S02]  /*10970*/  ISETP.NE.U32.AND P1, PT, RZ, UR6, PT ;  /* 0x00000006ff007c0c */ /* 0x000fe4000bf25070 */
[----:B-1----:R-:W-:-:S02]  /*10980*/  IADD3 R2, P3, R27, UR4, RZ ;  /* 0x000000041b027c10 */ /* 0x002fc4000ff7e0ff */
[----:B------:R-:W-:Y:S02]  /*10990*/  ISETP.NE.AND.EX P1, PT, RZ, UR7, PT, P1 ;  /* 0x00000007ff007c0c */ /* 0x000fe4000bf25310 */
[----:B------:R-:W-:Y:S02]  /*109a0*/  IADD3.X R3, R29, UR5, RZ, P3, !PT ;  /* 0x000000051d037c10 */ /* 0x000fe40009ffe4ff */
[----:B------:R-:W-:-:S03]  /*109b0*/  IADD3 R4, P4, R27, UR6, RZ ;  /* 0x000000061b047c10 */ /* 0x000fc6000ff9e0ff */
[----:B------:R-:W2:Y:S01]  /*109c0*/  @P0 LDG.E R6, desc[UR40][R2.64] ;  /* 0x0000002802060981 */ /* 0x000ea2000c1e1900 */
[----:B------:R-:W-:Y:S01]  /*109d0*/  ULDC UR4, c[0x0][0x288] ;  /* 0x0000a20000047ab9 */ /* 0x000fe20000000800 */
[----:B------:R-:W-:Y:S01]  /*109e0*/  IADD3.X R5, R29, UR7, RZ, P4, !PT ;  /* 0x000000071d057c10 */ /* 0x000fe2000a7fe4ff */
[----:B------:R-:W-:Y:S01]  /*109f0*/  IMAD.U32 R8, RZ, RZ, UR4 ;  /* 0x00000004ff087e24 */ /* 0x000fe2000f8e00ff */
[----:B------:R-:W-:-:S03]  /*10a00*/  ULDC.64 UR4, c[0x0][0x418] ;  /* 0x0001060000047ab9 */ /* 0x000fc60000000a00 */
[----:B------:R-:W5:Y:S04]  /*10a10*/  @P1 LDG.E R0, desc[UR40][R4.64] ;  /* 0x0000002804001981 */ /* 0x000f68000c1e1900 */
[----:B--2---:R0:W-:Y:S02]  /*10a20*/  STL [R1+0xc], R6 ;  /* 0x00000c0601007387 */ /* 0x0041e40000100800 */
[----:B0-----:R-:W-:-:S04]  /*10a30*/  @P2 IADD3 R6, P3, R27, UR8, RZ ;  /* 0x000000081b062c10 */ /* 0x001fc8000ff7e0ff */
[----:B------:R-:W-:-:S05]  /*10a40*/  @P2 IADD3.X R7, R29, UR9, RZ, P3, !PT ;  /* 0x000000091d072c10 */ /* 0x000fca0009ffe4ff */
[----:B------:R0:W2:Y:S01]  /*10a50*/  @P2 LDG.E R8, desc[UR40][R6.64] ;  /* 0x0000002806082981 */ /* 0x0000a2000c1e1900 */
        /* <DEDUP_REMOVED lines=9> */
[----:B--2---:R0:W-:Y:S01]  /*10af0*/  STL [R1+0x18], R8 ;  /* 0x0000180801007387 */ /* 0x0041e20000100800 */
[----:B------:R-:W-:Y:S05]  /*10b00*/  @P2 BRA `(.L_x_3953) ;  /* 0x0000000000142947 */ /* 0x000fea0003800000 */
[----:B------:R-:W-:Y:S05]  /*10b10*/  @!P0 BRA `(.L_x_3953) ;  /* 0x0000000000108947 */ /* 0x000fea0003800000 */
[----:B0-----:R-:W2:Y:S04]  /*10b20*/  LDG.E R8, desc[UR40][R2.64] ;  /* 0x0000002802087981 */ /* 0x001ea8000c1e1900 */
[----:B------:R-:W2:Y:S02]  /*10b30*/  LDG.E R2, desc[UR40][R2.64+0x4] ;  /* 0x0000042802027981 */ /* 0x000ea4000c1e1900 */
[----:B--2---:R-:W-:-:S05]  /*10b40*/  IMAD.IADD R2, R2, 0x1, -R8 ;  /* 0x0000000102027824 */ /* 0x004fca00078e0a08 */
[----:B------:R1:W-:Y:S02]  /*10b50*/  STL [R1+0x18], R2 ;  /* 0x0000180201007387 */ /* 0x0003e40000100800 */
.L_x_3953:
        /* <DEDUP_REMOVED lines=9> */
.L_x_3954:
[----:B------:R-:W-:Y:S02]  /*10bf0*/  ULDC.64 UR4, c[0x0][0xa08] ;  /* 0x0002820000047ab9 */ /* 0x000fe40000000a00 */
[----:B------:R-:W-:-:S04]  /*10c00*/  ISETP.NE.U32.AND P0, PT, RZ, UR4, PT ;  /* 0x00000004ff007c0c */ /* 0x000fc8000bf05070 */
[----:B------:R-:W-:-:S13]  /*10c10*/  ISETP.NE.AND.EX P0, PT, RZ, UR5, PT, P0 ;  /* 0x00000005ff007c0c */ /* 0x000fda000bf05300 */
[----:B------:R-:W-:Y:S05]  /*10c20*/  @!P0 BRA `(.L_x_3955) ;  /* 0x0000000000148947 */ /* 0x000fea0003800000 */
[----:B-1----:R-:W1:Y:S02]  /*10c30*/  LDC.64 R2, c[0x0][0xa08] ;  /* 0x00028200ff027b82 */ /* 0x002e640000000a00 */
[----:B-1----:R-:W-:-:S05]  /*10c40*/  IMAD.WIDE R2, R30, 0x4, R2 ;  /* 0x000000041e027825 */ /* 0x002fca00078e0202 */
[----:B------:R-:W2:Y:S04]  /*10c50*/  LDG.E R7, desc[UR40][R2.64] ;  /* 0x0000002802077981 */ /* 0x000ea8000c1e1900 */
[----:B------:R-:W2:Y:S02]  /*10c60*/  LDG.E R2, desc[UR40][R2.64+0x4] ;  /* 0x0000042802027981 */ /* 0x000ea4000c1e1900 */
[----:B--2---:R-:W-:-:S07]  /*10c70*/  IMAD.IADD R7, R2, 0x1, -R7 ;  /* 0x0000000102077824 */ /* 0x004fce00078e0a07 */
.L_x_3955:
[----:B-1----:R-:W2:Y:S04]  /*10c80*/  @P1 LDG.E R2, desc[UR40][R4.64] ;  /* 0x0000002804021981 */ /* 0x002ea8000c1e1900 */
[----:B------:R-:W2:Y:S01]  /*10c90*/  @P1 LDG.E R4, desc[UR40][R4.64+0x4] ;  /* 0x0000042804041981 */ /* 0x000ea2000c1e1900 */
[----:B-----5:R-:W-:Y:S01]  /*10ca0*/  IMAD.IADD R7, R7, 0x1, -R33 ;  /* 0x0000000107077824 */ /* 0x020fe200078e0a21 */
[----:B------:R-:W-:Y:S01]  /*10cb0*/  BSSY B0, `(.L_x_3956) ;  /* 0x00001ae000007945 */ /* 0x000fe20003800000 */
[----:B--2---:R-:W-:-:S04]  /*10cc0*/  @P1 IMAD.IADD R6, R4, 0x1, -R2 ;  /* 0x0000000104061824 */ /* 0x004fc800078e0a02 */
[----:B------:R-:W-:-:S04]  /*10cd0*/  IMAD.IADD R3, R7, 0x1, R6 ;  /* 0x0000000107037824 */ /* 0x000fc800078e0206 */
[----:B------:R-:W-:Y:S01]  /*10ce0*/  VIADD R2, R3, 0x3f ;  /* 0x0000003f03027836 */ /* 0x000fe20000000000 */
[----:B------:R1:W-:Y:S04]  /*10cf0*/  STL [R1+0x4], R3 ;  /* 0x0000040301007387 */ /* 0x0003e80000100800 */
[----:B-1----:R-:W-:-:S04]  /*10d00*/  SHF.R.S32.HI R3, RZ, 0x1f, R2 ;  /* 0x0000001fff037819 */ /* 0x002fc80000011402 */
[----:B------:R-:W-:Y:S02]  /*10d10*/  LEA.HI R4, R3, R2, RZ, 0x6 ;  /* 0x0000000203047211 */ /* 0x000fe400078f30ff */
[----:B------:R-:W-:Y:S02]  /*10d20*/  IADD3 R2, -R7, RZ, RZ ;  /* 0x000000ff07027210 */ /* 0x000fe40007ffe1ff */
[----:B------:R-:W-:Y:S01]  /*10d30*/  LOP3.LUT R31, R4, 0xffffffc0, RZ, 0xc0, !PT ;  /* 0xffffffc0041f7812 */ /* 0x000fe200078ec0ff */
[----:B------:R1:W-:Y:S01]  /*10d40*/  STL [R1+0x3c], R4 ;  /* 0x00003c0401007387 */ /* 0x0003e20000100800 */
[----:B------:R-:W-:Y:S02]  /*10d50*/  VIMNMX R5, RZ, R2, !PT ;  /* 0x00000002ff057248 */ /* 0x000fe40007fe0100 */
[----:B------:R-:W-:-:S04]  /*10d60*/  VIADDMNMX R6, R31, -R7, R6, PT ;  /* 0x800000071f067246 */ /* 0x000fc80003800106 */
[----:B------:R-:W-:Y:S02]  /*10d70*/  ISETP.GT.AND P0, PT, R6, R5, PT ;  /* 0x000000050600720c */ /* 0x000fe40003f04270 */
[----:B------:R-:W-:-:S11]  /*10d80*/  SHF.R.U32.HI R5, RZ, 0x6, R5 ;  /* 0x00000006ff057819 */ /* 0x000fd60000011605 */
[----:B------:R-:W-:-:S05]  /*10d90*/  @P0 VIADD R2, R6, 0x3f ;  /* 0x0000003f06020836 */ /* 0x000fca0000000000 */
[----:B------:R-:W-:-:S04]  /*10da0*/  @P0 SHF.R.S32.HI R3, RZ, 0x1f, R2 ;  /* 0x0000001fff030819 */ /* 0x000fc80000011402 */
[----:B------:R-:W-:Y:S01]  /*10db0*/  @P0 LEA.HI R3, R3, R2, RZ, 0x6 ;  /* 0x0000000203030211 */ /* 0x000fe200078f30ff */
[----:B------:R-:W-:-:S03]  /*10dc0*/  IMAD.MOV.U32 R2, RZ, RZ, R5 ;  /* 0x000000ffff027224 */ /* 0x000fc600078e0005 */
[----:B------:R-:W-:Y:S02]  /*10dd0*/  @P0 SHF.R.S32.HI R2, RZ, 0x6, R3 ;  /* 0x00000006ff020819 */ /* 0x000fe40000011403 */
[----:B------:R-:W-:Y:S02]  /*10de0*/  PLOP3.LUT P0, PT, PT, PT, PT, 0x80, 0x0 ;  /* 0x000000000000781c */ /* 0x000fe40003f0f070 */
[----:B------:R-:W-:-:S13]  /*10df0*/  ISETP.GT.AND P2, PT, R2, R5, PT ;  /* 0x000000050200720c */ /* 0x000fda0003f44270 */
[----:B-1----:R-:W-:Y:S05]  /*10e00*/  @!P2 BRA `(.L_x_3957) ;  /* 0x000000180060a947 */ /* 0x002fea0003800000 */
[----:B------:R-:W-:Y:S01]  /*10e10*/  UMOV UR4, 0xffffffff ;  /* 0xffffffff00047882 */ /* 0x000fe20000000000 */
[----:B------:R-:W-:Y:S02]  /*10e20*/  SEL R4, R30, RZ, !P1 ;  /* 0x000000ff1e047207 */ /* 0x000fe40004800000 */
[----:B------:R-:W-:Y:S05]  /*10e30*/  BRA.DIV UR4, `(.L_x_3958) ;  /* 0x0000006a045c7947 */ /* 0x000fea000b800000 */
[----:B------:R-:W1:Y:S02]  /*10e40*/  S2R R3, SR_TID.X ;  /* 0x0000000000037919 */ /* 0x000e640000002100 */
[----:B-1----:R-:W-:-:S04]  /*10e50*/  SHF.R.U32.HI R3, RZ, 0x5, R3 ;  /* 0x00000005ff037819 */ /* 0x002fc80000011603 */
[----:B------:R-:W-:-:S05]  /*10e60*/  LOP3.LUT R3, R3, 0x3, RZ, 0xc0, !PT ;  /* 0x0000000303037812 */ /* 0x000fca00078ec0ff */
[----:B------:R1:W2:Y:S02]  /*10e70*/  SHFL.IDX PT, R14, R3, RZ, 0x1f ;  /* 0x00001fff030e7589 */ /* 0x0002a400000e0000 */
.L_x_4104:
[----:B--2---:R-:W-:Y:S02]  /*10e80*/  ISETP.NE.AND P0, PT, R14, RZ, PT ;  /* 0x000000ff0e00720c */ /* 0x004fe40003f05270 */
[----:B------:R-:W-:-:S11]  /*10e90*/  PLOP3.LUT P6, PT, PT, PT, PT, 0x8, 0x0 ;  /* 0x000000000000781c */ /* 0x000fd60003fce170 */
[----:B------:R-:W-:Y:S05]  /*10ea0*/  @P0 BRA `(.L_x_3959) ;  /* 0x00000000000c0947 */ /* 0x000fea0003800000 */
[----:B------:R-:W-:-:S03]  /*10eb0*/  UMOV UR4, 0xffffffff ;  /* 0xffffffff00047882 */ /* 0x000fc60000000000 */
[----:B------:R-:W-:Y:S05]  /*10ec0*/  BRA.DIV UR4, `(.L_x_3960) ;  /* 0x0000006a046c7947 */ /* 0x000fea000b800000 */
[----:B------:R-:W-:-:S13]  /*10ed0*/  ELECT P6, URZ, PT ;  /* 0x00000000003f782f */ /* 0x000fda00038c0000 */
.L_x_3959:
[----:B-1----:R-:W2:Y:S01]  /*10ee0*/  LDL R3, [R1+0x1c] ;  /* 0x00001c0001037983 */ /* 0x002ea20000100800 */
[----:B------:R-:W-:Y:S01]  /*10ef0*/  BSSY B1, `(.L_x_3961) ;  /* 0x0000008000017945 */ /* 0x000fe20003800000 */
[----:B--2---:R-:W-:-:S05]  /*10f00*/  VIADD R3, R3, 0x1 ;  /* 0x0000000103037836 */ /* 0x004fca0000000000 */
[----:B------:R-:W-:-:S04]  /*10f10*/  LEA.HI R6, R3, R3, RZ, 0x1 ;  /* 0x0000000303067211 */ /* 0x000fc800078f08ff */
[----:B------:R-:W-:-:S05]  /*10f20*/  LOP3.LUT R6, R6, 0xfffffffe, RZ, 0xc0, !PT ;  /* 0xfffffffe06067812 */ /* 0x000fca00078ec0ff */
[----:B------:R-:W-:-:S05]  /*10f30*/  IMAD.IADD R3, R3, 0x1, -R6 ;  /* 0x0000000103037824 */ /* 0x000fca00078e0a06 */
[----:B------:R-:W-:-:S04]  /*10f40*/  SHF.L.U32 R3, R3, 0x1f, RZ ;  /* 0x0000001f03037819 */ /* 0x000fc800000006ff */
[----:B------:R-:W1:Y:S02]  /*10f50*/  SYNCS.PHASECHK.TRANS64.TRYWAIT P0, [R23+URZ+0x28c20], R3 ;  /* 0x028c2003170075a7 */ /* 0x000e64000800017f */
[----:B-1----:R-:W-:Y:S05]  /*10f60*/  @!P0 BRA `(.L_x_3962) ;  /* 0x0000006800648947 */ /* 0x002fea0003800000 */
.L_x_4107:
[----:B------:R-:W-:Y:S05]  /*10f70*/  BSYNC B1 ;  /* 0x0000000000017941 */ /* 0x000fea0003800000 */
.L_x_3961:
        /* <DEDUP_REMOVED lines=10> */
.L_x_4108:
[----:B------:R-:W-:Y:S05]  /*11020*/  BSYNC B2 ;  /* 0x0000000000027941 */ /* 0x000fea0003800000 */
.L_x_3965:
        /* <DEDUP_REMOVED lines=9> */
.L_x_3968:
[----:B------:R-:W-:Y:S05]  /*110c0*/  BSYNC B2 ;  /* 0x0000000000027941 */ /* 0x000fea0003800000 */
.L_x_3967:
[----:B------:R-:W-:Y:S01]  /*110d0*/  IMAD.MOV.U32 R12, RZ, RZ, RZ ;  /* 0x000000ffff0c7224 */ /* 0x000fe200078e00ff */
[----:B0-----:R-:W-:Y:S01]  /*110e0*/  LEA R8, R24, R23, 0xd ;  /* 0x0000001718087211 */ /* 0x001fe200078e68ff */
[----:B------:R-:W-:Y:S01]  /*110f0*/  IMAD R7, R2, 0x40, R0 ;  /* 0x0000004002077824 */ /* 0x000fe200078e0200 */
[----:B------:R-:W-:Y:S01]  /*11100*/  UIADD3 UR4, UP0, UR38, 0x570, URZ ;  /* 0x0000057026047890 */ /* 0x000fe2000ff1e03f */
[----:B------:R-:W-:Y:S01]  /*11110*/  PLOP3.LUT P0, PT, PT, PT, PT, 0x80, 0x0 ;  /* 0x000000000000781c */ /* 0x000fe20003f0f070 */
[----:B------:R-:W-:Y:S01]  /*11120*/  VIADD R9, R3, 0x28c90 ;  /* 0x00028c9003097836 */ /* 0x000fe20000000000 */
[----:B------:R-:W-:Y:S01]  /*11130*/  R2UR UR10, R12 ;  /* 0x000000000c0a72ca */ /* 0x000fe200000e0000 */
[----:B------:R-:W-:Y:S01]  /*11140*/  VIADD R7, R7, 0xffffffc0 ;  /* 0xffffffc007077836 */ /* 0x000fe20000000000 */
[----:B------:R-:W-:Y:S01]  /*11150*/  UIADD3.X UR5, URZ, UR39, URZ, UP0, !UPT ;  /* 0x000000273f057290 */ /* 0x000fe200087fe43f */
[----:B------:R-:W-:Y:S01]  /*11160*/  VIADD R8, R8, 0x22400 ;  /* 0x0002240008087836 */ /* 0x000fe20000000000 */
[----:B------:R-:W-:Y:S01]  /*11170*/  UMOV UR6, 0x0 ;  /* 0x0000000000067882 */ /* 0x000fe20000000000 */
[----:B------:R-:W-:-:S10]  /*11180*/  UMOV UR7, 0x12f00000 ;  /* 0x12f0000000077882 */ /* 0x000fd40000000000 */
.L_x_3969:
        /* <DEDUP_REMOVED lines=13> */
.L_x_4109:
[----:B------:R-:W-:Y:S05]  /*11260*/  BSYNC B2 ;  /* 0x0000000000027941 */ /* 0x000fea0003800000 */
.L_x_3970:
        /* <DEDUP_REMOVED lines=11> */
.L_x_3973:
[----:B------:R-:W-:Y:S05]  /*11320*/  BSYNC B2 ;  /* 0x0000000000027941 */ /* 0x000fea0003800000 */
.L_x_3972:
        /* <DEDUP_REMOVED lines=9> */
.L_x_3974:
        /* <DEDUP_REMOVED lines=12> */
[----:B------:R-:W-:Y:S01]  /*11480*/  R2UR UR7, R11 ;  /* 0x000000000b0772ca */ /* 0x000fe200000e0000 */
[----:B------:R-:W-:Y:S01]  /*11490*/  UMOV UR10, 0x40 ;  /* 0x00000040000a7882 */ /* 0x000fe20000000000 */
[----:B------:R-:W-:-:S13]  /*114a0*/  PLOP3.LUT P0, PT, PT, PT, PT, 0x80, 0x0 ;  /* 0x000000000000781c */ /* 0x000fda0003f0f070 */
.L_x_3975:
        /* <DEDUP_REMOVED lines=15> */
.L_x_3976:
        /* <DEDUP_REMOVED lines=15> */
.L_x_3977:
        /* <DEDUP_REMOVED lines=15> */
.L_x_3978:
        /* <DEDUP_REMOVED lines=15> */
.L_x_3979:
        /* <DEDUP_REMOVED lines=15> */
.L_x_3980:
        /* <DEDUP_REMOVED lines=15> */
.L_x_3981:
        /* <DEDUP_REMOVED lines=10> */
.L_x_3964:
[----:B------:R-:W-:Y:S05]  /*11af0*/  BSYNC B1 ;  /* 0x0000000000017941 */ /* 0x000fea0003800000 */
.L_x_3963:
        /* <DEDUP_REMOVED lines=9> */
.L_x_4001:
[----:B------:R-:W-:Y:S05]  /*11b90*/  YIELD ;  /* 0x0000000000007946 */ /* 0x000fea0003800000 */
[----:B------:R-:W-:Y:S04]  /*11ba0*/  BSSY B1, `(.L_x_3982) ;  /* 0x00000b6000017945 */ /* 0x000fe80003800000 */
[----:B------:R-:W-:Y:S05]  /*11bb0*/  @!P6 BRA `(.L_x_3983) ;  /* 0x0000000800d0e947 */ /* 0x000fea0003800000 */
[----:B------:R-:W-:Y:S01]  /*11bc0*/  IMAD R6, R24, 0x8, R23 ;  /* 0x0000000818067824 */ /* 0x000fe200078e0217 */
[----:B------:R-:W-:Y:S01]  /*11bd0*/  SHF.L.U32 R2, R28, 0x1f, RZ ;  /* 0x0000001f1c027819 */ /* 0x000fe200000006ff */
[----:B-1----:R-:W1:Y:S01]  /*11be0*/  S2R R3, SR_TID.X ;  /* 0x0000000000037919 */ /* 0x002e620000002100 */
[----:B------:R-:W-:Y:S02]  /*11bf0*/  BSSY B2, `(.L_x_3984) ;  /* 0x0000005000027945 */ /* 0x000fe40003800000 */
[----:B------:R-:W2:Y:S01]  /*11c00*/  SYNCS.PHASECHK.TRANS64.TRYWAIT P1, [R6+URZ+0x28ca0], R2 ;  /* 0x028ca002060075a7 */ /* 0x000ea2000802017f */
[----:B-1----:R-:W-:-:S04]  /*11c10*/  LOP3.LUT R3, R3, 0x7f, RZ, 0xc0, !PT ;  /* 0x0000007f03037812 */ /* 0x002fc800078ec0ff */
[----:B------:R-:W-:Y:S01]  /*11c20*/  ISETP.NE.AND P2, PT, R3, RZ, PT ;  /* 0x000000ff0300720c */ /* 0x000fe20003f45270 */
[----:B--2---:R-:W-:-:S12]  /*11c30*/  @!P1 BRA `(.L_x_3985) ;  /* 0x0000005c006c9947 */ /* 0x004fd80003800000 */
.L_x_4110:
[----:B------:R-:W-:Y:S05]  /*11c40*/  BSYNC B2 ;  /* 0x0000000000027941 */ /* 0x000fea0003800000 */
.L_x_3984:
[----:B------:R-:W-:Y:S04]  /*11c50*/  BSSY B2, `(.L_x_3986) ;  /* 0x0000009000027945 */ /* 0x000fe80003800000 */
        /* <DEDUP_REMOVED lines=8> */
.L_x_3987:
[----:B------:R-:W-:Y:S05]  /*11ce0*/  BSYNC B2 ;  /* 0x0000000000027941 */ /* 0x000fea0003800000 */
.L_x_3986:
        /* <DEDUP_REMOVED lines=11> */
.L_x_3988:
        /* <DEDUP_REMOVED lines=13> */
.L_x_4111:
[----:B------:R-:W-:Y:S05]  /*11e70*/  BSYNC B2 ;  /* 0x0000000000027941 */ /* 0x000fea0003800000 */
.L_x_3989:
[----:B------:R-:W-:Y:S01]  /*11e80*/  BSSY B2, `(.L_x_3991) ;  /* 0x000000b000027945 */ /* 0x000fe20003800000 */
[----:B01----:R-:W-:Y:S01]  /*11e90*/  IMAD.MOV.U32 R2, RZ, RZ, 0x0 ;  /* 0x00000000ff027424 */ /* 0x003fe200078e00ff */
[----:B------:R-:W-:Y:S02]  /*11ea0*/  MOV R3, 0x12f00000 ;  /* 0x12f0000000037802 */ /* 0x000fe40000000f00 */
[----:B------:R-:W-:Y:S05]  /*11eb0*/  @P2 BRA `(.L_x_3992) ;  /* 0x00000000001c2947 */ /* 0x000fea0003800000 */
[----:B------:R-:W0:Y:S01]  /*11ec0*/  S2R R11, SR_TID.X ;  /* 0x00000000000b7919 */ /* 0x000e220000002100 */
[----:B------:R-:W-:-:S04]  /*11ed0*/  IMAD.MOV.U32 R7, RZ, RZ, 0x10000 ;  /* 0x00010000ff077424 */ /* 0x000fc800078e00ff */
[----:B------:R1:W-:Y:S01]  /*11ee0*/  SYNCS.ARRIVE.TRANS64 RZ, [R6+URZ+0x28cb0], R7 ;  /* 0x028cb00706ff79a7 */ /* 0x0003e2000800003f */
[----:B0-----:R-:W-:-:S04]  /*11ef0*/  LOP3.LUT R11, R11, 0x1f, RZ, 0xc0, !PT ;  /* 0x0000001f0b0b7812 */ /* 0x001fc800078ec0ff */
[----:B------:R-:W-:-:S13]  /*11f00*/  ISETP.NE.AND P1, PT, R11, RZ, PT ;  /* 0x000000ff0b00720c */ /* 0x000fda0003f25270 */
[----:B-1----:R-:W-:Y:S05]  /*11f10*/  @!P1 BRA `(.L_x_3992) ;  /* 0x0000000000049947 */ /* 0x002fea0003800000 */
[----:B------:R-:W-:Y:S01]  /*11f20*/  BPT.TRAP 0x1 ;  /* 0x000000040000795c */ /* 0x000fe20000300000 */
.L_x_3992:
[----:B------:R-:W-:Y:S05]  /*11f30*/  BSYNC B2 ;  /* 0x0000000000027941 */ /* 0x000fea0003800000 */
.L_x_3991:
[----:B------:R-:W-:Y:S01]  /*11f40*/  R2UR UR6, R2 ;  /* 0x00000000020672ca */ /* 0x000fe200000e0000 */
[----:B------:R-:W-:Y:S01]  /*11f50*/  IMAD R7, R24, 0x10000, R23 ;  /* 0x0001000018077824 */ /* 0x000fe200078e0217 */
[----:B------:R-:W-:Y:S01]  /*11f60*/  R2UR UR7, R3 ;  /* 0x00000000030772ca */ /* 0x000fe200000e0000 */
[----:B------:R-:W-:Y:S01]  /*11f70*/  UIADD3 UR4, UP0, UR38, 0x670, URZ ;  /* 0x0000067026047890 */ /* 0x000fe2000ff1e03f */
[----:B------:R-:W-:Y:S01]  /*11f80*/  R2UR UR10, R10 ;  /* 0x000000000a0a72ca */ /* 0x000fe200000e0000 */
[----:B------:R-:W-:Y:S01]  /*11f90*/  VIADD R6, R6, 0x28cb0 ;  /* 0x00028cb006067836 */ /* 0x000fe20000000000 */
[----:B------:R-:W-:Y:S01]  /*11fa0*/  PLOP3.LUT P1, PT, PT, PT, PT, 0x80, 0x0 ;  /* 0x000000000000781c */ /* 0x000fe20003f2f070 */
[----:B------:R-:W-:Y:S01]  /*11fb0*/  VIADD R10, R7, 0x400 ;  /* 0x00000400070a7836 */ /* 0x000fe20000000000 */
[----:B------:R-:W-:-:S12]  /*11fc0*/  UIADD3.X UR5, URZ, UR39, URZ, UP0, !UPT ;  /* 0x000000273f057290 */ /* 0x000fd800087fe43f */
.L_x_3993:
        /* <DEDUP_REMOVED lines=15> */
.L_x_3994:
        /* <DEDUP_REMOVED lines=15> */
.L_x_3995:
        /* <DEDUP_REMOVED lines=15> */
.L_x_3996:
        /* <DEDUP_REMOVED lines=15> */
.L_x_3997:
        /* <DEDUP_REMOVED lines=11> */
[----:B------:R-:W-:Y:S01]  /*12440*/  UMOV UR10, 0x140 ;  /* 0x00000140000a7882 */ /* 0x000fe20000000000 */
[----:B------:R-:W-:Y:S02]  /*12450*/  R2UR UR7, R3 ;  /* 0x00000000030772ca */ /* 0x000fe400000e0000 */
[----:B------:R-:W-:Y:S02]  /*12460*/  PLOP3.LUT P1, PT, PT, PT, PT, 0x80, 0x0 ;  /* 0x000000000000781c */ /* 0x000fe40003f2f070 */
[----:B------:R-:W-:-:S11]  /*12470*/  IADD3 R10, R7, 0xa400, RZ ;  /* 0x0000a400070a7810 */ /* 0x000fd60007ffe0ff */
.L_x_3998:
        /* <DEDUP_REMOVED lines=15> */
.L_x_3999:
        /* <DEDUP_REMOVED lines=15> */
.L_x_4000:
        /* <DEDUP_REMOVED lines=10> */
.L_x_3983:
[----:B------:R-:W-:Y:S05]  /*12700*/  BSYNC B1 ;  /* 0x0000000000017941 */ /* 0x000fea0003800000 */
.L_x_3982:
        /* <DEDUP_REMOVED lines=8> */
.L_x_3957:
[----:B------:R-:W-:Y:S05]  /*12790*/  BSYNC B0 ;  /* 0x0000000000007941 */ /* 0x000fea0003800000 */
.L_x_3956:
[----:B------:R-:W2:Y:S01]  /*127a0*/  LDL R2, [R1+0x4] ;  /* 0x0000040001027983 */ /* 0x000ea20000100800 */
[----:B------:R-:W-:Y:S05]  /*127b0*/  @!P0 WARPSYNC.ALL ;  /* 0x0000000000008948 */ /* 0x000fea0003800000 */
[----:B------:R-:W-:Y:S06]  /*127c0*/  @!P0 BAR.SYNC.DEFER_BLOCKING 0xc, 0x180 ;  /* 0x0306000000008b1d */ /* 0x000fec0000010000 */
[----:B------:R-:W-:Y:S01]  /*127d0*/  BSSY B7, `(.L_x_4002) ;  /* 0x000037c000077945 */ /* 0x000fe20003800000 */
[----:B--2---:R-:W-:-:S13]  /*127e0*/  ISETP.GT.AND P0, PT, R2, RZ, PT ;  /* 0x000000ff0200720c */ /* 0x004fda0003f04270 */
[----:B------:R-:W-:Y:S05]  /*127f0*/  @P0 BRA `(.L_x_4003) ;  /* 0x0000000000440947 */ /* 0x000fea0003800000 */
[----:B------:R-:W2:Y:S02]  /*12800*/  S2R R2, SR_TID.X ;  /* 0x0000000000027919 */ /* 0x000ea40000002100 */
[----:B--2---:R-:W-:-:S04]  /*12810*/  LOP3.LUT R2, R2, 0x7f, RZ, 0xc0, !PT ;  /* 0x0000007f02027812 */ /* 0x004fc800078ec0ff */
[----:B------:R-:W-:-:S13]  /*12820*/  ISETP.NE.AND P0, PT, R2, RZ, PT ;  /* 0x000000ff0200720c */ /* 0x000fda0003f05270 */
[----:B------:R-:W-:Y:S05]  /*12830*/  @P0 BRA `(.L_x_4004) ;  /* 0x0000003400d40947 */ /* 0x000fea0003800000 */
[----:B------:R-:W2:Y:S01]  /*12840*/  S2R R5, SR_LANEID ;  /* 0x0000000000057919 */ /* 0x000ea20000000000 */
[----:B------:R-:W-:Y:S01]  /*12850*/  VOTEU.ANY UR4, UPT, PT ;  /* 0x0000000000047886 */ /* 0x000fe200038e0100 */
[----:B-1----:R-:W1:Y:S01]  /*12860*/  LDC.64 R2, c[0x0][0xc60] ;  /* 0x00031800ff027b82 */ /* 0x002e620000000a00 */
[----:B------:R-:W2:Y:S02]  /*12870*/  FLO.U32 R0, UR4 ;  /* 0x0000000400007d00 */ /* 0x000ea400080e0000 */
[----:B--2---:R-:W-:-:S06]  /*12880*/  ISETP.EQ.U32.AND P0, PT, R0, R5, PT ;  /* 0x000000050000720c */ /* 0x004fcc0003f02070 */
[----:B------:R-:W1:Y:S07]  /*12890*/  POPC R5, UR4 ;  /* 0x0000000400057d09 */ /* 0x000e6e0008000000 */
[----:B-1----:R-:W2:Y:S01]  /*128a0*/  @P0 ATOMG.E.ADD.STRONG.GPU PT, R3, desc[UR40][R2.64], R5 ;  /* 0x00000005020309a8 */ /* 0x002ea200081ee1e8 */
[----:B------:R-:W1:Y:S02]  /*128b0*/  S2R R4, SR_LTMASK ;  /* 0x0000000000047919 */ /* 0x000e640000003900 */
[----:B-1----:R-:W-:-:S04]  /*128c0*/  LOP3.LUT R4, R4, UR4, RZ, 0xc0, !PT ;  /* 0x0000000404047c12 */ /* 0x002fc8000f8ec0ff */
[----:B------:R-:W1:Y:S01]  /*128d0*/  POPC R7, R4 ;  /* 0x0000000400077309 */ /* 0x000e620000000000 */
[----:B--2---:R-:W1:Y:S02]  /*128e0*/  SHFL.IDX PT, R0, R3, R0, 0x1f ;  /* 0x00001f0003007589 */ /* 0x004e6400000e0000 */
[----:B-1----:R-:W-:Y:S01]  /*128f0*/  IADD3 R16, R0, UR36, R7 ;  /* 0x0000002400107c10 */ /* 0x002fe2000fffe007 */
[----:B------:R-:W-:Y:S06]  /*12900*/  BRA `(.L_x_4004) ;  /* 0x0000003400a07947 */ /* 0x000fec0003800000 */
.L_x_4003:
        /* <DEDUP_REMOVED lines=10> */
[----:B-1----:R-:W1:Y:S01]  /*129b0*/  LDC.64 R2, c[0x4][R2] ;  /* 0x0100000002027b82 */ /* 0x002e620000000a00 */
[----:B------:R-:W-:Y:S02]  /*129c0*/  IMAD.U32 R5, RZ, RZ, UR7 ;  /* 0x00000007ff057e24 */ /* 0x000fe4000f8e00ff */
[----:B------:R-:W-:Y:S02]  /*129d0*/  IMAD.U32 R6, RZ, RZ, UR8 ;  /* 0x00000008ff067e24 */ /* 0x000fe4000f8e00ff */
[----:B------:R-:W-:-:S02]  /*129e0*/  IMAD.U32 R10, RZ, RZ, UR4 ;  /* 0x00000004ff0a7e24 */ /* 0x000fc4000f8e00ff */
[----:B------:R-:W-:Y:S02]  /*129f0*/  IMAD.U32 R11, RZ, RZ, UR5 ;  /* 0x00000005ff0b7e24 */ /* 0x000fe4000f8e00ff */
[----:B0-----:R-:W-:Y:S02]  /*12a00*/  IMAD.MOV.U32 R8, RZ, RZ, 0x70 ;  /* 0x00000070ff087424 */ /* 0x001fe400078e00ff */
[----:B------:R-:W-:Y:S02]  /*12a10*/  IMAD.MOV.U32 R12, RZ, RZ, 0x1 ;  /* 0x00000001ff0c7424 */ /* 0x000fe400078e00ff */
[----:B------:R-:W-:-:S07]  /*12a20*/  IMAD.MOV.U32 R13, RZ, RZ, RZ ;  /* 0x000000ffff0d7224 */ /* 0x000fce00078e00ff */
[----:B------:R-:W-:-:S07]  /*12a30*/  LEPC R20, `(.L_x_4006) ;  /* 0x000000001014794e */ /* 0x000fce0000000000 */
[----:B-1----:R-:W-:Y:S05]  /*12a40*/  CALL.ABS.NOINC R2 ;  /* 0x0000000002007343 */ /* 0x002fea0003c00000 */
.L_x_4006:
[----:B------:R-:W-:Y:S05]  /*12a50*/  BSYNC B6 ;  /* 0x0000000000067941 */ /* 0x000fea0003800000 */
.L_x_4005:
        /* <DEDUP_REMOVED lines=8> */
[----:B-1----:R1:W2:Y:S01]  /*12ae0*/  LDC.64 R2, c[0x4][R34] ;  /* 0x0100000022027b82 */ /* 0x0022a20000000a00 */
[----:B------:R-:W-:Y:S01]  /*12af0*/  IMAD.U32 R4, RZ, RZ, UR6 ;  /* 0x00000006ff047e24 */ /* 0x000fe2000f8e00ff */
[----:B------:R-:W-:Y:S01]  /*12b00*/  MOV R6, UR8 ;  /* 0x0000000800067c02 */ /* 0x000fe20008000f00 */
[----:B------:R-:W-:Y:S02]  /*12b10*/  IMAD.U32 R5, RZ, RZ, UR7 ;  /* 0x00000007ff057e24 */ /* 0x000fe4000f8e00ff */
[----:B------:R-:W-:Y:S02]  /*12b20*/  IMAD.U32 R7, RZ, RZ, UR9 ;  /* 0x00000009ff077e24 */ /* 0x000fe4000f8e00ff */
[----:B------:R-:W-:-:S02]  /*12b30*/  IMAD.U32 R10, RZ, RZ, UR4 ;  /* 0x00000004ff0a7e24 */ /* 0x000fc4000f8e00ff */
[----:B------:R-:W-:Y:S02]  /*12b40*/  IMAD.U32 R11, RZ, RZ, UR5 ;  /* 0x00000005ff0b7e24 */ /* 0x000fe4000f8e00ff */
[----:B0-----:R-:W-:Y:S02]  /*12b50*/  IMAD.MOV.U32 R8, RZ, RZ, 0x70 ;  /* 0x00000070ff087424 */ /* 0x001fe400078e00ff */
[----:B------:R-:W-:Y:S02]  /*12b60*/  IMAD.MOV.U32 R12, RZ, RZ, 0x1 ;  /* 0x00000001ff0c7424 */ /* 0x000fe400078e00ff */
[----:B-1----:R-:W-:-:S07]  /*12b70*/  IMAD.MOV.U32 R13, RZ, RZ, RZ ;  /* 0x000000ffff0d7224 */ /* 0x002fce00078e00ff */
[----:B------:R-:W-:-:S07]  /*12b80*/  LEPC R20, `(.L_x_4009) ;  /* 0x000000001014794e */ /* 0x000fce0000000000 */
[----:B--2---:R-:W-:Y:S05]  /*12b90*/  CALL.ABS.NOINC R2 ;  /* 0x0000000002007343 */ /* 0x004fea0003c00000 */
.L_x_4009:
        /* <DEDUP_REMOVED lines=15> */
.L_x_4008:
[----:B------:R-:W-:Y:S05]  /*12c90*/  BSYNC B6 ;  /* 0x0000000000067941 */ /* 0x000fea0003800000 */
.L_x_4007:
[----:B------:R-:W2:Y:S01]  /*12ca0*/  LDL R34, [R1+0x4] ;  /* 0x0000040001227983 */ /* 0x000ea20000100800 */
[----:B------:R-:W-:Y:S01]  /*12cb0*/  ULDC.64 UR4, c[0x0][0x9f8] ;  /* 0x00027e0000047ab9 */ /* 0x000fe20000000a00 */
[----:B------:R-:W3:Y:S01]  /*12cc0*/  LDC R10, c[0x0][0x430] ;  /* 0x00010c00ff0a7b82 */ /* 0x000ee20000000800 */
[----:B------:R-:W-:Y:S01]  /*12cd0*/  ISETP.NE.U32.AND P0, PT, RZ, UR4, PT ;  /* 0x00000004ff007c0c */ /* 0x000fe2000bf05070 */
[----:B------:R-:W4:Y:S03]  /*12ce0*/  S2R R20, SR_TID.X ;  /* 0x0000000000147919 */ /* 0x000f260000002100 */
[----:B------:R-:W-:-:S13]  /*12cf0*/  ISETP.NE.AND.EX P0, PT, RZ, UR5, PT, P0 ;  /* 0x00000005ff007c0c */ /* 0x000fda000bf05300 */
[----:B------:R-:W-:Y:S01]  /*12d00*/  @P0 IADD3 R2, P1, R27, UR4, RZ ;  /* 0x000000041b020c10 */ /* 0x000fe2000ff3e0ff */
[----:B------:R-:W0:Y:S01]  /*12d10*/  S2R R11, SR_TID.X ;  /* 0x00000000000b7919 */ /* 0x000e220000002100 */
[----:B------:R-:W-:Y:S02]  /*12d20*/  ULDC UR4, c[0x0][0x320] ;  /* 0x0000c80000047ab9 */ /* 0x000fe40000000800 */
[----:B-1----:R-:W-:-:S05]  /*12d30*/  @P0 IADD3.X R3, R29, UR5, RZ, P1, !PT ;  /* 0x000000051d030c10 */ /* 0x002fca0008ffe4ff */
[----:B------:R1:W2:Y:S01]  /*12d40*/  @P0 LDG.E R30, desc[UR40][R2.64] ;  /* 0x00000028021e0981 */ /* 0x0002a2000c1e1900 */
[----:B----4-:R-:W-:-:S04]  /*12d50*/  LOP3.LUT R20, R20, 0x7f, RZ, 0xc0, !PT ;  /* 0x0000007f14147812 */ /* 0x010fc800078ec0ff */
[----:B------:R-:W-:Y:S02]  /*12d60*/  SHF.R.U32.HI R21, RZ, 0x3, R20 ;  /* 0x00000003ff157819 */ /* 0x000fe40000011614 */
[----:B------:R-:W4:Y:S02]  /*12d70*/  S2R R20, SR_TID.X ;  /* 0x0000000000147919 */ /* 0x000f240000002100 */
[----:B----4-:R-:W-:-:S05]  /*12d80*/  IMAD.SHL.U32 R20, R20, 0x10, RZ ;  /* 0x0000001014147824 */ /* 0x010fca00078e00ff */
[----:B------:R-:W-:Y:S02]  /*12d90*/  LOP3.LUT R20, R21, 0x70, R20, 0xf8, !PT ;  /* 0x0000007015147812 */ /* 0x000fe400078ef814 */
[----:B------:R-:W4:Y:S01]  /*12da0*/  S2R R21, SR_TID.X ;  /* 0x0000000000157919 */ /* 0x000f220000002100 */
[----:B---3--:R-:W-:Y:S01]  /*12db0*/  ISETP.NE.AND P1, PT, R10, 0x1, PT ;  /* 0x000000010a00780c */ /* 0x008fe20003f25270 */
[----:B------:R-:W-:-:S12]  /*12dc0*/  VIADD R31, R31, 0xffffffc0 ;  /* 0xffffffc01f1f7836 */ /* 0x000fd80000000000 */
[----:B------:R-:W3:Y:S08]  /*12dd0*/  @P1 LDC R0, c[0x0][0x434] ;  /* 0x00010d00ff001b82 */ /* 0x000ef00000000800 */
[----:B-1----:R-:W1:Y:S01]  /*12de0*/  @P1 LDC R2, c[0x0][0x438] ;  /* 0x00010e00ff021b82 */ /* 0x002e620000000800 */
[----:B----4-:R-:W-:-:S05]  /*12df0*/  IMAD.SHL.U32 R21, R21, 0x8, RZ ;  /* 0x0000000815157824 */ /* 0x010fca00078e00ff */
[----:B------:R-:W-:-:S04]  /*12e00*/  LOP3.LUT R21, R21, 0x38, RZ, 0xc0, !PT ;  /* 0x0000003815157812 */ /* 0x000fc800078ec0ff */
[----:B------:R-:W-:-:S04]  /*12e10*/  LOP3.LUT R21, R21, 0x40, RZ, 0xfc, !PT ;  /* 0x0000004015157812 */ /* 0x000fc800078efcff */
[----:B------:R-:W-:Y:S02]  /*12e20*/  ISETP.GE.AND P2, PT, R21, UR4, PT ;  /* 0x0000000415007c0c */ /* 0x000fe4000bf46270 */
[----:B------:R-:W4:Y:S01]  /*12e30*/  S2R R21, SR_TID.X ;  /* 0x0000000000157919 */ /* 0x000f220000002100 */
[----:B------:R-:W-:Y:S01]  /*12e40*/  IADD3 R3, R20, R31, RZ ;  /* 0x0000001f14037210 */ /* 0x000fe20007ffe0ff */
[----:B0-----:R-:W-:-:S04]  /*12e50*/  IMAD.SHL.U32 R11, R11, 0x8, RZ ;  /* 0x000000080b0b7824 */ /* 0x001fc800078e00ff */
[----:B------:R-:W-:Y:S01]  /*12e60*/  IMAD.IADD R8, R3, 0x1, R33 ;  /* 0x0000000103087824 */ /* 0x000fe200078e0221 */
[----:B------:R-:W-:Y:S02]  /*12e70*/  LOP3.LUT R11, R11, 0x38, RZ, 0xc0, !PT ;  /* 0x000000380b0b7812 */ /* 0x000fe400078ec0ff */
[----:B------:R-:W-:-:S04]  /*12e80*/  LOP3.LUT R22, R22, 0xffffffbf, RZ, 0xc0, !PT ;  /* 0xffffffbf16167812 */ /* 0x000fc800078ec0ff */
[----:B------:R-:W-:Y:S01]  /*12e90*/  @P2 LOP3.LUT R22, R22, 0x40, RZ, 0xfc, !PT ;  /* 0x0000004016162812 */ /* 0x000fe200078efcff */
[----:B------:R-:W0:Y:S01]  /*12ea0*/  S2R R12, SR_TID.X ;  /* 0x00000000000c7919 */ /* 0x000e220000002100 */
[----:B------:R-:W-:Y:S02]  /*12eb0*/  SEL R9, RZ, 0xffffffff, P2 ;  /* 0xffffffffff097807 */ /* 0x000fe40001000000 */
[----:B------:R-:W-:Y:S01]  /*12ec0*/  LOP3.LUT R22, R22, 0xffffff7f, RZ, 0xc0, !PT ;  /* 0xffffff7f16167812 */ /* 0x000fe200078ec0ff */
[----:B----4-:R-:W-:-:S05]  /*12ed0*/  IMAD.SHL.U32 R21, R21, 0x8, RZ ;  /* 0x0000000815157824 */ /* 0x010fca00078e00ff */
[----:B------:R-:W-:Y:S01]  /*12ee0*/  LOP3.LUT R21, R21, 0x38, RZ, 0xc0, !PT ;  /* 0x0000003815157812 */ /* 0x000fe200078ec0ff */
[----:B------:R-:W-:Y:S02]  /*12ef0*/  IMAD.SHL.U32 R9, R9, 0x2, RZ ;  /* 0x0000000209097824 */ /* 0x000fe400078e00ff */
[----:B------:R-:W-:Y:S01]  /*12f00*/  IMAD.MOV.U32 R36, RZ, RZ, RZ ;  /* 0x000000ffff247224 */ /* 0x000fe200078e00ff */
[----:B0-----:R-:W-:-:S04]  /*12f10*/  SHF.L.U32 R12, R12, 0x3, RZ ;  /* 0x000000030c0c7819 */ /* 0x001fc800000006ff */
[----:B------:R-:W-:-:S04]  /*12f20*/  LOP3.LUT R12, R12, 0x38, RZ, 0xc0, !PT ;  /* 0x000000380c0c7812 */ /* 0x000fc800078ec0ff */
[----:B------:R-:W-:Y:S01]  /*12f30*/  LOP3.LUT R12, R12, 0x180, RZ, 0xfc, !PT ;  /* 0x000001800c0c7812 */ /* 0x000fe200078efcff */
[----:B------:R-:W-:Y:S01]  /*12f40*/  UMOV UR5, 0xffffffff ;  /* 0xffffffff00057882 */ /* 0x000fe20000000000 */
[----:B--2---:R-:W-:Y:S01]  /*12f50*/  ISETP.GE.AND P0, PT, R3, R34, PT ;  /* 0x000000220300720c */ /* 0x004fe20003f06270 */
[----:B---3--:R-:W-:-:S03]  /*12f60*/  @P1 IMAD.HI.U32 R3, R8, R0, RZ ;  /* 0x0000000008031227 */ /* 0x008fc600078e00ff */
[----:B------:R-:W-:Y:S01]  /*12f70*/  ISETP.GT.U32.OR P0, PT, R20, 0x3f, P0 ;  /* 0x0000003f1400780c */ /* 0x000fe20000704470 */
[----:B------:R-:W-:Y:S01]  /*12f80*/  IMAD.MOV.U32 R0, RZ, RZ, R8 ;  /* 0x000000ffff007224 */ /* 0x000fe200078e0008 */
[----:B-1----:R-:W-:Y:S02]  /*12f90*/  @P1 SHF.R.U32.HI R0, RZ, R2, R3 ;  /* 0x00000002ff001219 */ /* 0x002fe40000011603 */
[----:B------:R-:W-:Y:S02]  /*12fa0*/  ISETP.GE.AND P1, PT, R11, UR4, PT ;  /* 0x000000040b007c0c */ /* 0x000fe4000bf26270 */
[C---:B------:R-:W-:Y:S02]  /*12fb0*/  LOP3.LUT R34, R21.reuse, 0x80, RZ, 0xfc, !PT ;  /* 0x0000008015227812 */ /* 0x040fe400078efcff */
[----:B------:R-:W-:Y:S02]  /*12fc0*/  LOP3.LUT R21, R21, 0xc0, RZ, 0xfc, !PT ;  /* 0x000000c015157812 */ /* 0x000fe400078efcff */
[----:B------:R-:W-:-:S03]  /*12fd0*/  SEL R4, RZ, 0x1, P1 ;  /* 0x00000001ff047807 */ /* 0x000fc60000800000 */
[----:B------:R-:W0:Y:S04]  /*12fe0*/  @!P0 LDC.64 R2, c[0x0][0x428] ;  /* 0x00010a00ff028b82 */ /* 0x000e280000000a00 */
[----:B------:R-:W-:Y:S02]  /*12ff0*/  @P1 LOP3.LUT R22, R22, 0x80, RZ, 0xfc, !PT ;  /* 0x0000008016161812 */ /* 0x000fe400078efcff */
[----:B------:R-:W-:Y:S02]  /*13000*/  ISETP.GE.AND P1, PT, R21, UR4, PT ;  /* 0x0000000415007c0c */ /* 0x000fe4000bf26270 */
[----:B------:R-:W1:Y:S01]  /*13010*/  S2R R21, SR_TID.X ;  /* 0x0000000000157919 */ /* 0x000e620000002100 */
[----:B------:R-:W-:Y:S02]  /*13020*/  LOP3.LUT R9, R9, 0x2, R4, 0xe2, !PT ;  /* 0x0000000209097812 */ /* 0x000fe400078ee204 */
[----:B------:R-:W-:Y:S01]  /*13030*/  ISETP.GE.AND P2, PT, R34, UR4, PT ;  /* 0x0000000422007c0c */ /* 0x000fe2000bf46270 */
[----:B------:R-:W2:Y:S01]  /*13040*/  @!P0 LDC.64 R4, c[0x0][0x418] ;  /* 0x00010600ff048b82 */ /* 0x000ea20000000a00 */
[----:B------:R-:W-:-:S02]  /*13050*/  SEL R7, RZ, 0x8, P1 ;  /* 0x00000008ff077807 */ /* 0x000fc40000800000 */
[----:B------:R-:W-:Y:S02]  /*13060*/  SEL R6, RZ, 0x4, P2 ;  /* 0x00000004ff067807 */ /* 0x000fe40001000000 */
[----:B------:R-:W-:Y:S02]  /*13070*/  SHF.R.S32.HI R34, RZ, 0x1f, R30 ;  /* 0x0000001fff227819 */ /* 0x000fe4000001141e */
[----:B------:R-:W-:Y:S01]  /*13080*/  LOP3.LUT R9, R7, R9, R6, 0xfe, !PT ;  /* 0x0000000907097212 */ /* 0x000fe200078efe06 */
[--C-:B------:R-:W-:Y:S01]  /*13090*/  @!P0 IMAD.MOV.U32 R6, RZ, RZ, R0.reuse ;  /* 0x000000ffff068224 */ /* 0x100fe200078e0000 */
[----:B------:R-:W-:Y:S02]  /*130a0*/  @!P0 SHF.R.S32.HI R7, RZ, 0x1f, R0 ;  /* 0x0000001fff078819 */ /* 0x000fe40000011400 */
[----:B------:R-:W-:Y:S01]  /*130b0*/  LOP3.LUT R22, R22, 0xffffffdf, RZ, 0xc0, !PT ;  /* 0xffffffdf16167812 */ /* 0x000fe200078ec0ff */
[----:B0-----:R-:W-:-:S03]  /*130c0*/  @!P0 IMAD.WIDE.U32 R6, R30, R2, R6 ;  /* 0x000000021e068225 */ /* 0x001fc600078e0006 */
[----:B------:R-:W-:Y:S01]  /*130d0*/  @P2 LOP3.LUT R22, R22, 0x20, RZ, 0xfc, !PT ;  /* 0x0000002016162812 */ /* 0x000fe200078efcff */
[----:B------:R-:W-:-:S03]  /*130e0*/  @!P0 IMAD R2, R34, R2, RZ ;  /* 0x0000000222028224 */ /* 0x000fc600078e02ff */
[----:B------:R-:W-:Y:S01]  /*130f0*/  LOP3.LUT R22, R22, 0xffffffef, RZ, 0xc0, !PT ;  /* 0xffffffef16167812 */ /* 0x000fe200078ec0ff */
[----:B------:R-:W-:-:S03]  /*13100*/  @!P0 IMAD R3, R30, R3, R2 ;  /* 0x000000031e038224 */ /* 0x000fc600078e0202 */
[----:B------:R-:W-:Y:S02]  /*13110*/  @P1 LOP3.LUT R22, R22, 0x10, RZ, 0xfc, !PT ;  /* 0x0000001016161812 */ /* 0x000fe400078efcff */
[----:B--2---:R-:W-:Y:S01]  /*13120*/  @!P0 LEA R4, P1, R6, R4, 0x2 ;  /* 0x0000000406048211 */ /* 0x004fe200078210ff */
[----:B------:R-:W-:Y:S02]  /*13130*/  @!P0 IMAD.IADD R3, R7, 0x1, R3 ;  /* 0x0000000107038824 */ /* 0x000fe400078e0203 */
[----:B-1----:R-:W-:-:S03]  /*13140*/  IMAD.SHL.U32 R21, R21, 0x8, RZ ;  /* 0x0000000815157824 */ /* 0x002fc600078e00ff */
[----:B------:R-:W-:Y:S02]  /*13150*/  @!P0 LEA.HI.X R5, R6, R5, R3, 0x2, P1 ;  /* 0x0000000506058211 */ /* 0x000fe400008f1403 */
[----:B------:R-:W-:-:S03]  /*13160*/  LOP3.LUT R21, R21, 0x38, RZ, 0xc0, !PT ;  /* 0x0000003815157812 */ /* 0x000fc600078ec0ff */
[----:B------:R0:W5:Y:S01]  /*13170*/  @!P0 LDG.E R36, desc[UR40][R4.64] ;  /* 0x0000002804248981 */ /* 0x000162000c1e1900 */
[----:B------:R-:W-:Y:S02]  /*13180*/  ISETP.GE.AND P0, PT, R12, UR4, PT ;  /* 0x000000040c007c0c */ /* 0x000fe4000bf06270 */
[C---:B------:R-:W-:Y:S02]  /*13190*/  LOP3.LUT R13, R21.reuse, 0x100, RZ, 0xfc, !PT ;  /* 0x00000100150d7812 */ /* 0x040fe400078efcff */
[----:B------:R-:W-:Y:S02]  /*131a0*/  LOP3.LUT R12, R21, 0x140, RZ, 0xfc, !PT ;  /* 0x00000140150c7812 */ /* 0x000fe400078efcff */
[----:B------:R-:W-:Y:S02]  /*131b0*/  ISETP.GE.AND P3, PT, R13, UR4, PT ;  /* 0x000000040d007c0c */ /* 0x000fe4000bf66270 */
[----:B------:R-:W-:Y:S02]  /*131c0*/  ISETP.GE.AND P2, PT, R12, UR4, PT ;  /* 0x000000040c007c0c */ /* 0x000fe4000bf46270 */
[----:B0-----:R-:W-:-:S02]  /*131d0*/  SEL R4, RZ, 0x10, P3 ;  /* 0x00000010ff047807 */ /* 0x001fc40001800000 */
[----:B------:R-:W-:Y:S01]  /*131e0*/  SEL R5, RZ, 0x20, P2 ;  /* 0x00000020ff057807 */ /* 0x000fe20001000000 */
[----:B------:R-:W-:Y:S01]  /*131f0*/  IMAD.MOV R0, RZ, RZ, -R0 ;  /* 0x000000ffff007224 */ /* 0x000fe200078e0a00 */
[----:B------:R-:W-:Y:S02]  /*13200*/  SEL R3, RZ, 0x40, P0 ;  /* 0x00000040ff037807 */ /* 0x000fe40000000000 */
[----:B------:R-:W-:Y:S01]  /*13210*/  LOP3.LUT R4, R5, R9, R4, 0xfe, !PT ;  /* 0x0000000905047212 */ /* 0x000fe200078efe04 */
[----:B------:R-:W-:-:S03]  /*13220*/  IMAD R0, R10, R0, R8 ;  /* 0x000000000a007224 */ /* 0x000fc600078e0208 */
[----:B------:R-:W-:Y:S02]  /*13230*/  LOP3.LUT R3, R4, R3, RZ, 0xfc, !PT ;  /* 0x0000000304037212 */ /* 0x000fe400078efcff */
[----:B------:R-:W-:Y:S02]  /*13240*/  LOP3.LUT R14, R21, 0x1c0, RZ, 0xfc, !PT ;  /* 0x000001c0150e7812 */ /* 0x000fe400078efcff */
[----:B------:R-:W-:Y:S01]  /*13250*/  LOP3.LUT R22, R22, 0xfffffff7, RZ, 0xc0, !PT ;  /* 0xfffffff716167812 */ /* 0x000fe200078ec0ff */
[----:B------:R0:W-:Y:S01]  /*13260*/  STL [R1+0x38], R3 ;  /* 0x0000380301007387 */ /* 0x0001e20000100800 */
[----:B------:R-:W-:Y:S01]  /*13270*/  ISETP.GE.AND P0, PT, R14, UR4, PT ;  /* 0x000000040e007c0c */ /* 0x000fe2000bf06270 */
[----:B------:R-:W-:Y:S02]  /*13280*/  ULDC UR4, c[0x0][0x2f4] ;  /* 0x0000bd0000047ab9 */ /* 0x000fe40000000800 */
[----:B------:R0:W-:Y:S01]  /*13290*/  STL [R1], R0 ;  /* 0x0000000001007387 */ /* 0x0001e20000100800 */
[----:B------:R-:W-:-:S02]  /*132a0*/  @P3 LOP3.LUT R22, R22, 0x8, RZ, 0xfc, !PT ;  /* 0x0000000816163812 */ /* 0x000fc400078efcff */
[----:B------:R-:W-:Y:S02]  /*132b0*/  SEL R2, RZ, 0x80, P0 ;  /* 0x00000080ff027807 */ /* 0x000fe40000000000 */
[----:B------:R-:W-:Y:S02]  /*132c0*/  ISETP.GE.AND P0, PT, R11, UR4, PT ;  /* 0x000000040b007c0c */ /* 0x000fe4000bf06270 */
[----:B------:R-:W-:-:S04]  /*132d0*/  LOP3.LUT R22, R22, 0xfffffffb, RZ, 0xc0, !PT ;  /* 0xfffffffb16167812 */ /* 0x000fc800078ec0ff */
[----:B------:R-:W-:-:S04]  /*132e0*/  @P2 LOP3.LUT R22, R22, 0x4, RZ, 0xfc, !PT ;  /* 0x0000000416162812 */ /* 0x000fc800078efcff */
[----:B------:R-:W-:-:S04]  /*132f0*/  LOP3.LUT R22, R22, 0xfffffffd, RZ, 0xc0, !PT ;  /* 0xfffffffd16167812 */ /* 0x000fc800078ec0ff */
[----:B------:R-:W-:Y:S01]  /*13300*/  @P0 LOP3.LUT R22, R22, 0x2, RZ, 0xfc, !PT ;  /* 0x0000000216160812 */ /* 0x000fe200078efcff */
[----:B0-----:R-:W-:Y:S06]  /*13310*/  BRA.DIV UR5, `(.L_x_4010) ;  /* 0x0000004605dc7947 */ /* 0x001fec000b800000 */
.L_x_4114:
[----:B------:R-:W-:Y:S02]  /*13320*/  LOP3.LUT R2, R3, R2, RZ, 0xfc, !PT ;  /* 0x0000000203027212 */ /* 0x000fe400078efcff */
[----:B------:R-:W-:Y:S02]  /*13330*/  LOP3.LUT R0, R37, 0x2, RZ, 0xfc, !PT ;  /* 0x0000000225007812 */ /* 0x000fe400078efcff */
[----:B------:R-:W-:Y:S01]  /*13340*/  ISETP.GT.U32.AND P1, PT, R20, 0x3f, PT ;  /* 0x0000003f1400780c */ /* 0x000fe20003f24070 */
[----:B------:R0:W-:Y:S01]  /*13350*/  STL [R1+0x10], R2 ;  /* 0x0000100201007387 */ /* 0x0001e20000100800 */
[----:B------:R-:W-:Y:S02]  /*13360*/  ISETP.NE.AND P0, PT, R0, 0x3, PT ;  /* 0x000000030000780c */ /* 0x000fe40003f05270 */
[----:B------:R-:W-:Y:S02]  /*13370*/  LOP3.LUT R22, R22, 0xfffffeff, RZ, 0xc0, !PT ;  /* 0xfffffeff16167812 */ /* 0x000fe400078ec0ff */
[----:B------:R-:W-:-:S02]  /*13380*/  SHF.R.S32.HI R29, RZ, 0x1f, R18 ;  /* 0x0000001fff1d7819 */ /* 0x000fc40000011412 */
[----:B------:R-:W-:-:S05]  /*13390*/  LOP3.LUT R22, R22, 0xfffffffe, RZ, 0xc0, !PT ;  /* 0xfffffffe16167812 */ /* 0x000fca00078ec0ff */
[----:B------:R-:W-:-:S04]  /*133a0*/  @P1 LOP3.LUT R22, R22, 0x1, RZ, 0xfc, !PT ;  /* 0x0000000116161812 */ /* 0x000fc800078efcff */
[----:B------:R-:W-:Y:S01]  /*133b0*/  @P0 LOP3.LUT R22, R22, 0x100, RZ, 0xfc, !PT ;  /* 0x0000010016160812 */ /* 0x000fe200078efcff */
[----:B0-----:R-:W-:Y:S06]  /*133c0*/  @!P0 BRA `(.L_x_4011) ;  /* 0x0000000000048947 */ /* 0x001fec0003800000 */
[----:B------:R-:W-:Y:S01]  /*133d0*/  BPT.TRAP 0x1 ;  /* 0x000000040000795c */ /* 0x000fe20000300000 */
.L_x_4011:
[----:B------:R-:W-:Y:S01]  /*133e0*/  IMAD R27, R25, 0x8, R23 ;  /* 0x00000008191b7824 */ /* 0x000fe200078e0217 */
[----:B------:R-:W-:Y:S01]  /*133f0*/  SHF.L.U32 R0, R26, 0x1f, RZ ;  /* 0x0000001f1a007819 */ /* 0x000fe200000006ff */
[----:B------:R-:W-:Y:S03]  /*13400*/  BSSY B0, `(.L_x_4012) ;  /* 0x0000003000007945 */ /* 0x000fe60003800000 */
[----:B------:R-:W0:Y:S02]  /*13410*/  SYNCS.PHASECHK.TRANS64.TRYWAIT P0, [R27+URZ+0x28c40], R0 ;  /* 0x028c40001b0075a7 */ /* 0x000e24000800017f */
[----:B0-----:R-:W-:Y:S05]  /*13420*/  @!P0 BRA `(.L_x_4013) ;  /* 0x0000004400cc8947 */ /* 0x001fea0003800000 */
.L_x_4115:
[----:B------:R-:W-:Y:S05]  /*13430*/  BSYNC B0 ;  /* 0x0000000000007941 */ /* 0x000fea0003800000 */
.L_x_4012:
[----:B------:R-:W0:Y:S01]  /*13440*/  LDL R2, [R1] ;  /* 0x0000000001027983 */ /* 0x000e220000100800 */
[----:B------:R-:W-:-:S03]  /*13450*/  ULDC.64 UR4, c[0x0][0x300] ;  /* 0x0000c00000047ab9 */ /* 0x000fc60000000a00 */
[----:B------:R-:W2:Y:S01]  /*13460*/  LDL R6, [R1+0x4] ;  /* 0x0000040001067983 */ /* 0x000ea20000100800 */
[----:B-----5:R-:W-:Y:S02]  /*13470*/  SHF.R.S32.HI R4, RZ, 0x1f, R36 ;  /* 0x0000001fff047819 */ /* 0x020fe40000011424 */
[----:B------:R-:W-:Y:S01]  /*13480*/  LOP3.LUT P2, RZ, R22, 0x2, RZ, 0xc0, !PT ;  /* 0x0000000216ff7812 */ /* 0x000fe2000784c0ff */
[----:B------:R-:W1:Y:S02]  /*13490*/  S2R R7, SR_TID.X ;  /* 0x0000000000077919 */ /* 0x000e640000002100 */
[----:B-1----:R-:W-:-:S04]  /*134a0*/  SHF.L.U32 R7, R7, 0x3, RZ ;  /* 0x0000000307077819 */ /* 0x002fc800000006ff */
        /* <DEDUP_REMOVED lines=10> */
[----:B-1----:R-:W0:Y:S01]  /*13550*/  S2R R4, SR_TID.X ;  /* 0x0000000000047919 */ /* 0x002e220000002100 */
[----:B------:R-:W-:-:S04]  /*13560*/  IMAD.WIDE.U32 R2, R36, UR4, R2 ;  /* 0x0000000424027c25 */ /* 0x000fc8000f8e0002 */
[----:B------:R-:W-:Y:S01]  /*13570*/  IMAD R0, R36, UR5, R0 ;  /* 0x0000000524007c24 */ /* 0x000fe2000f8e0200 */
[----:B------:R-:W-:-:S03]  /*13580*/  ULDC.64 UR4, c[0x0][0x308] ;  /* 0x0000c20000047ab9 */ /* 0x000fc60000000a00 */
[----:B------:R-:W-:Y:S02]  /*13590*/  IMAD.IADD R3, R3, 0x1, R0 ;  /* 0x0000000103037824 */ /* 0x000fe400078e0200 */
[----:B------:R-:W-:Y:S02]  /*135a0*/  IMAD R0, R29, UR4, RZ ;  /* 0x000000041d007c24 */ /* 0x000fe4000f8e02ff */
[----:B------:R-:W-:-:S04]  /*135b0*/  IMAD.WIDE.U32 R2, R18, UR4, R2 ;  /* 0x0000000412027c25 */ /* 0x000fc8000f8e0002 */
[----:B------:R-:W-:Y:S01]  /*135c0*/  IMAD R0, R18, UR5, R0 ;  /* 0x0000000512007c24 */ /* 0x000fe2000f8e0200 */
[----:B------:R-:W-:Y:S01]  /*135d0*/  ULDC.64 UR4, c[0x0][0x2e8] ;  /* 0x0000ba0000047ab9 */ /* 0x000fe20000000a00 */
[----:B0-----:R-:W-:-:S04]  /*135e0*/  LOP3.LUT R4, R4, 0x7f, RZ, 0xc0, !PT ;  /* 0x0000007f04047812 */ /* 0x001fc800078ec0ff */
[----:B------:R-:W-:Y:S01]  /*135f0*/  SHF.R.U32.HI R5, RZ, 0x3, R4 ;  /* 0x00000003ff057819 */ /* 0x000fe20000011604 */
[----:B------:R-:W-:Y:S01]  /*13600*/  IMAD.IADD R4, R3, 0x1, R0 ;  /* 0x0000000103047824 */ /* 0x000fe200078e0200 */
[C---:B------:R-:W-:Y:S01]  /*13610*/  LEA R0, P0, R2.reuse, UR4, 0x1 ;  /* 0x0000000402007c11 */ /* 0x040fe2000f8008ff */
[----:B------:R-:W-:Y:S01]  /*13620*/  UMOV UR4, 0xffffffff ;  /* 0xffffffff00047882 */ /* 0x000fe20000000000 */
[----:B--2---:R-:W-:Y:S01]  /*13630*/  IADD3 R31, -R5, R6, -R31 ;  /* 0x00000006051f7210 */ /* 0x004fe20007ffe91f */
[----:B------:R-:W-:Y:S01]  /*13640*/  IMAD R5, R25, 0x1000, R35 ;  /* 0x0000100019057824 */ /* 0x000fe200078e0223 */
[----:B------:R-:W-:Y:S02]  /*13650*/  LEA.HI.X R4, R2, UR5, R4, 0x1, P0 ;  /* 0x0000000502047c11 */ /* 0x000fe400080f0c04 */
[----:B------:R-:W-:Y:S01]  /*13660*/  ISETP.GE.AND P0, PT, R31, 0x1, PT ;  /* 0x000000011f00780c */ /* 0x000fe20003f06270 */
[----:B------:R-:W-:-:S12]  /*13670*/  BRA.DIV UR4, `(.L_x_4014) ;  /* 0x00000046044c7947 */ /* 0x000fd8000b800000 */
        /* <DEDUP_REMOVED lines=22> */
[----:B------:R-:W-:Y:S01]  /*137e0*/  @P0 IMAD R6, R5, 0x2, R23 ;  /* 0x0000000205060824 */ /* 0x000fe200078e0217 */
        /* <DEDUP_REMOVED lines=9> */
.L_x_4125:
[----:B------:R-:W-:-:S13]  /*13880*/  ISETP.GE.AND P0, PT, R31, 0x31, PT ;  /* 0x000000311f00780c */ /* 0x000fda0003f06270 */
[----:B01----:R-:W-:Y:S01]  /*13890*/  @P0 LEA R2, P1, R7, R0, 0x1 ;  /* 0x0000000007020211 */ /* 0x003fe200078208ff */
        /* <DEDUP_REMOVED lines=8> */
.L_x_4015:
        /* <DEDUP_REMOVED lines=11> */
.L_x_4016:
[----:B------:R1:W5:Y:S01]  /*139d0*/  LDL.LU R0, [R1+0x14] ;  /* 0x0000140001007983 */ /* 0x0003620000300800 */
[----:B------:R1:W-:Y:S03]  /*139e0*/  SYNCS.ARRIVE.TRANS64.A1T0 RZ, [R27+URZ+0x28c30], RZ ;  /* 0x028c30ff1bff79a7 */ /* 0x0003e6000810003f */
[----:B------:R1:W5:Y:S04]  /*139f0*/  LDL.LU R4, [R1+0xc] ;  /* 0x00000c0001047983 */ /* 0x0003680000300800 */
[----:B0-----:R1:W5:Y:S02]  /*13a00*/  LDL R3, [R1+0x10] ;  /* 0x0000100001037983 */ /* 0x0013640000100800 */
[----:B------:R-:W-:Y:S05]  /*13a10*/  WARPSYNC.ALL ;  /* 0x0000000000007948 */ /* 0x000fea0003800000 */
[----:B------:R-:W-:Y:S01]  /*13a20*/  ULDC.64 UR4, c[0x0][0xa00] ;  /* 0x0002800000047ab9 */ /* 0x000fe20000000a00 */
[----:B------:R-:W-:Y:S01]  /*13a30*/  BSSY B6, `(.L_x_4017) ;  /* 0x0000025000067945 */ /* 0x000fe20003800000 */
[----:B------:R-:W-:Y:S01]  /*13a40*/  BAR.SYNC.DEFER_BLOCKING 0x8, 0x100 ;  /* 0x0204000000007b1d */ /* 0x000fe20000010000 */
[----:B------:R-:W-:-:S04]  /*13a50*/  ISETP.NE.U32.AND P0, PT, RZ, UR4, PT ;  /* 0x00000004ff007c0c */ /* 0x000fc8000bf05070 */
[----:B------:R-:W-:Y:S01]  /*13a60*/  ISETP.NE.AND.EX P0, PT, RZ, UR5, PT, P0 ;  /* 0x00000005ff007c0c */ /* 0x000fe2000bf05300 */
[----:B------:R-:W-:-:S03]  /*13a70*/  ULDC.64 UR4, c[0x0][0x298] ;  /* 0x0000a60000047ab9 */ /* 0x000fc60000000a00 */
[----:B------:R-:W-:-:S05]  /*13a80*/  SEL R5, R32, RZ, !P0 ;  /* 0x000000ff20057207 */ /* 0x000fca0004000000 */
[----:B------:R0:W-:Y:S01]  /*13a90*/  STL [R1+0x28], R5 ;  /* 0x0000280501007387 */ /* 0x0001e20000100800 */
[----:B-----5:R-:W-:Y:S02]  /*13aa0*/  SEL R2, R0, RZ, !P0 ;  /* 0x000000ff00027207 */ /* 0x020fe40004000000 */
[----:B------:R-:W-:-:S03]  /*13ab0*/  SHF.R.S32.HI R0, RZ, 0x1f, R4 ;  /* 0x0000001fff007819 */ /* 0x000fc60000011404 */
[----:B------:R2:W-:Y:S01]  /*13ac0*/  STL [R1+0x14], R2 ;  /* 0x0000140201007387 */ /* 0x0005e20000100800 */
[----:B------:R-:W-:Y:S01]  /*13ad0*/  PRMT R32, R3, 0x8880, RZ ;  /* 0x0000888003207816 */ /* 0x000fe200000000ff */
[----:B------:R-:W-:-:S03]  /*13ae0*/  IMAD R0, R0, UR4, RZ ;  /* 0x0000000400007c24 */ /* 0x000fc6000f8e02ff */
[----:B------:R-:W-:Y:S01]  /*13af0*/  PRMT R32, R32, 0x7710, RZ ;  /* 0x0000771020207816 */ /* 0x000fe200000000ff */
[C---:B------:R-:W-:Y:S02]  /*13b00*/  IMAD R0, R4.reuse, UR5, R0 ;  /* 0x0000000504007c24 */ /* 0x040fe4000f8e0200 */
[----:B0-----:R-:W-:Y:S01]  /*13b10*/  IMAD.WIDE.U32 R4, R4, UR4, RZ ;  /* 0x0000000404047c25 */ /* 0x001fe2000f8e00ff */
[----:B--2---:R-:W-:-:S03]  /*13b20*/  IADD3 R2, R23, 0x20400, RZ ;  /* 0x0002040017027810 */ /* 0x004fc60007ffe0ff */
[----:B------:R-:W-:Y:S01]  /*13b30*/  IMAD.IADD R0, R5, 0x1, R0 ;  /* 0x0000000105007824 */ /* 0x000fe200078e0200 */
[----:B------:R0:W-:Y:S01]  /*13b40*/  STL.64 [R1+0x20], R4 ;  /* 0x0000200401007387 */ /* 0x0001e20000100a00 */
[----:B------:R-:W-:-:S03]  /*13b50*/  LOP3.LUT P0, RZ, R2, 0x3ff, RZ, 0xc0, !PT ;  /* 0x000003ff02ff7812 */ /* 0x000fc6000780c0ff */
[----:B------:R0:W-:Y:S10]  /*13b60*/  STL [R1+0xc], R0 ;  /* 0x00000c0001007387 */ /* 0x0001f40000100800 */
[----:B0-----:R-:W-:Y:S05]  /*13b70*/  @!P0 BRA `(.L_x_4018) ;  /* 0x0000000000408947 */ /* 0x001fea0003800000 */
        /* <DEDUP_REMOVED lines=16> */
.L_x_4018:
[----:B------:R-:W-:Y:S05]  /*13c80*/  BSYNC B6 ;  /* 0x0000000000067941 */ /* 0x000fea0003800000 */
.L_x_4017:
[----:B------:R-:W2:Y:S01]  /*13c90*/  LDL.LU R0, [R1+0xc] ;  /* 0x00000c0001007983 */ /* 0x000ea20000300800 */
[----:B------:R-:W-:Y:S01]  /*13ca0*/  ULDC.64 UR4, c[0x0][0x2d8] ;  /* 0x0000b60000047ab9 */ /* 0x000fe20000000a00 */
[----:B------:R-:W0:Y:S02]  /*13cb0*/  LDC R7, c[0x0][0x448] ;  /* 0x00011200ff077b82 */ /* 0x000e240000000800 */
[----:B------:R-:W2:Y:S04]  /*13cc0*/  LDL.LU.64 R2, [R1+0x20] ;  /* 0x0000200001027983 */ /* 0x000ea80000300a00 */
[----:B------:R-:W3:Y:S04]  /*13cd0*/  LDL.LU R20, [R1+0x14] ;  /* 0x0000140001147983 */ /* 0x000ee80000300800 */
[----:B------:R-:W4:Y:S04]  /*13ce0*/  LDL.LU R21, [R1+0x28] ;  /* 0x0000280001157983 */ /* 0x000f280000300800 */
[----:B------:R0:W5:Y:S02]  /*13cf0*/  LDL R8, [R1+0x34] ;  /* 0x0000340001087983 */ /* 0x0001640000100800 */
[----:B0-----:R-:W-:-:S13]  /*13d00*/  ISETP.NE.AND P0, PT, R7, 0x1, PT ;  /* 0x000000010700780c */ /* 0x001fda0003f05270 */
[----:B------:R-:W0:Y:S08]  /*13d10*/  @P0 LDC R5, c[0x0][0x44c] ;  /* 0x00011300ff050b82 */ /* 0x000e300000000800 */
[----:B------:R-:W1:Y:S01]  /*13d20*/  @P0 LDC R6, c[0x0][0x450] ;  /* 0x00011400ff060b82 */ /* 0x000e620000000800 */
[----:B--2---:R-:W-:Y:S02]  /*13d30*/  IMAD.MOV.U32 R3, RZ, RZ, R0 ;  /* 0x000000ffff037224 */ /* 0x004fe400078e0000 */
[----:B------:R-:W-:-:S02]  /*13d40*/  IMAD R0, R29, UR4, RZ ;  /* 0x000000041d007c24 */ /* 0x000fc4000f8e02ff */
[----:B------:R-:W-:-:S04]  /*13d50*/  IMAD.WIDE.U32 R2, R18, UR4, R2 ;  /* 0x0000000412027c25 */ /* 0x000fc8000f8e0002 */
[----:B------:R-:W-:Y:S01]  /*13d60*/  IMAD R0, R18, UR5, R0 ;  /* 0x0000000512007c24 */ /* 0x000fe2000f8e0200 */
[----:B------:R-:W-:-:S03]  /*13d70*/  ULDC.64 UR4, c[0x0][0x2e0] ;  /* 0x0000b80000047ab9 */ /* 0x000fc60000000a00 */
[----:B------:R-:W-:Y:S02]  /*13d80*/  IMAD.IADD R3, R3, 0x1, R0 ;  /* 0x0000000103037824 */ /* 0x000fe400078e0200 */
[----:B---3--:R-:W-:Y:S02]  /*13d90*/  IMAD R0, R20, UR4, RZ ;  /* 0x0000000414007c24 */ /* 0x008fe4000f8e02ff */
[----:B------:R-:W2:Y:S01]  /*13da0*/  S2R R20, SR_TID.X ;  /* 0x0000000000147919 */ /* 0x000ea20000002100 */
[----:B----4-:R-:W-:-:S04]  /*13db0*/  IMAD.WIDE.U32 R2, R21, UR4, R2 ;  /* 0x0000000415027c25 */ /* 0x010fc8000f8e0002 */
[----:B------:R-:W-:Y:S01]  /*13dc0*/  IMAD R0, R21, UR5, R0 ;  /* 0x0000000515007c24 */ /* 0x000fe2000f8e0200 */
[----:B------:R-:W3:Y:S01]  /*13dd0*/  S2R R9, SR_TID.X ;  /* 0x0000000000097919 */ /* 0x000ee20000002100 */
[----:B------:R-:W-:Y:S02]  /*13de0*/  ULDC.64 UR4, c[0x0][0x2d0] ;  /* 0x0000b40000047ab9 */ /* 0x000fe40000000a00 */
[----:B------:R-:W-:Y:S01]  /*13df0*/  IMAD.IADD R3, R3, 0x1, R0 ;  /* 0x0000000103037824 */ /* 0x000fe200078e0200 */
[----:B--2---:R-:W-:-:S04]  /*13e00*/  LOP3.LUT R20, R20, 0x7f, RZ, 0xc0, !PT ;  /* 0x0000007f14147812 */ /* 0x004fc800078ec0ff */
[----:B------:R-:W-:Y:S02]  /*13e10*/  SHF.R.U32.HI R21, RZ, 0x3, R20 ;  /* 0x00000003ff157819 */ /* 0x000fe40000011614 */
[----:B------:R-:W2:Y:S02]  /*13e20*/  S2R R20, SR_TID.X ;  /* 0x0000000000147919 */ /* 0x000ea40000002100 */
[----:B--2---:R-:W-:-:S05]  /*13e30*/  IMAD.SHL.U32 R20, R20, 0x10, RZ ;  /* 0x0000001014147824 */ /* 0x004fca00078e00ff */
[----:B------:R-:W-:-:S05]  /*13e40*/  LOP3.LUT R20, R21, 0x70, R20, 0xf8, !PT ;  /* 0x0000007015147812 */ /* 0x000fca00078ef814 */
[----:B------:R-:W-:Y:S02]  /*13e50*/  IMAD R0, R17, 0x40, R20 ;  /* 0x0000004011007824 */ /* 0x000fe400078e0214 */
[----:B------:R2:W5:Y:S02]  /*13e60*/  LDL R20, [R1+0x18] ;  /* 0x0000180001147983 */ /* 0x0005640000100800 */
[----:B0-----:R-:W-:-:S04]  /*13e70*/  @P0 IMAD.HI.U32 R5, R0, R5, RZ ;  /* 0x0000000500050227 */ /* 0x001fc800078e00ff */
[----:B------:R-:W-:Y:S01]  /*13e80*/  IMAD.MOV.U32 R4, RZ, RZ, R0 ;  /* 0x000000ffff047224 */ /* 0x000fe200078e0000 */
[----:B-1----:R-:W-:Y:S01]  /*13e90*/  @P0 SHF.R.U32.HI R4, RZ, R6, R5 ;  /* 0x00000006ff040219 */ /* 0x002fe20000011605 */
[----:B------:R-:W0:Y:S04]  /*13ea0*/  S2R R21, SR_TID.X ;  /* 0x0000000000157919 */ /* 0x000e280000002100 */
        /* <DEDUP_REMOVED lines=9> */
[----:B------:R-:W-:Y:S02]  /*13f40*/  IMAD R4, R4, UR4, RZ ;  /* 0x0000000404047c24 */ /* 0x000fe4000f8e02ff */
[----:B------:R-:W-:-:S04]  /*13f50*/  IMAD.WIDE.U32 R2, R0, UR4, R2 ;  /* 0x0000000400027c25 */ /* 0x000fc8000f8e0002 */
[----:B------:R-:W-:Y:S01]  /*13f60*/  IMAD R4, R0, UR5, R4 ;  /* 0x0000000500047c24 */ /* 0x000fe2000f8e0204 */
[----:B------:R-:W-:Y:S01]  /*13f70*/  ULDC.64 UR4, c[0x0][0x280] ;  /* 0x0000a00000047ab9 */ /* 0x000fe20000000a00 */
[----:B---3--:R-:W-:Y:S01]  /*13f80*/  IMAD.SHL.U32 R9, R9, 0x8, RZ ;  /* 0x0000000809097824 */ /* 0x008fe200078e00ff */
[C---:B------:R-:W-:Y:S01]  /*13f90*/  LEA R0, P0, R2.reuse, UR4, 0x1 ;  /* 0x0000000402007c11 */ /* 0x040fe2000f8008ff */
[----:B------:R-:W-:Y:S01]  /*13fa0*/  IMAD.IADD R3, R3, 0x1, R4 ;  /* 0x0000000103037824 */ /* 0x000fe200078e0204 */
[----:B------:R-:W-:Y:S02]  /*13fb0*/  ULDC UR4, c[0x0][0x2b8] ;  /* 0x0000ae0000047ab9 */ /* 0x000fe40000000800 */
[----:B------:R-:W-:Y:S02]  /*13fc0*/  LOP3.LUT R9, R9, 0x38, RZ, 0xc0, !PT ;  /* 0x0000003809097812 */ /* 0x000fe400078ec0ff */
[----:B------:R-:W-:Y:S01]  /*13fd0*/  LEA.HI.X R2, R2, UR5, R3, 0x1, P0 ;  /* 0x0000000502027c11 */ /* 0x000fe200080f0c03 */
[----:B------:R-:W-:Y:S01]  /*13fe0*/  UMOV UR5, 0xffffffff ;  /* 0xffffffff00057882 */ /* 0x000fe20000000000 */
[----:B0-----:R-:W-:-:S02]  /*13ff0*/  LOP3.LUT R21, R21, 0x7f, RZ, 0xc0, !PT ;  /* 0x0000007f15157812 */ /* 0x001fc400078ec0ff */
[----:B------:R-:W-:Y:S02]  /*14000*/  ISETP.GE.AND P1, PT, R9, UR4, PT ;  /* 0x0000000409007c0c */ /* 0x000fe4000bf26270 */
[----:B------:R-:W-:Y:S01]  /*14010*/  SHF.R.U32.HI R10, RZ, 0x3, R21 ;  /* 0x00000003ff0a7819 */ /* 0x000fe20000011615 */
[----:B--2---:R-:W-:Y:S10]  /*14020*/  BRA.DIV UR5, `(.L_x_4019) ;  /* 0x0000004205307947 */ /* 0x004ff4000b800000 */
        /* <DEDUP_REMOVED lines=12> */
[----:B0-----:R-:W-:Y:S02]  /*140f0*/  VIADD R4, R17, 0x10 ;  /* 0x0000001011047836 */ /* 0x001fe40000000000 */
[----:B------:R-:W0:Y:S03]  /*14100*/  SHFL.IDX PT, R5, R0, 0x1, 0x181f ;  /* 0x00381f0000057f89 */ /* 0x000e2600000e0000 */
        /* <DEDUP_REMOVED lines=12> */
[----:B------:R-:W1:Y:S08]  /*141d0*/  SHFL.IDX PT, R4, R2, 0x2, 0x181f ;  /* 0x00581f0002047f89 */ /* 0x000e7000000e0000 */
[----:B0-----:R-:W-:-:S05]  /*141e0*/  @!P0 LEA R5, P2, R9, R5, 0x1 ;  /* 0x0000000509058211 */ /* 0x001fca00078408ff */
[----:B-1----:R-:W-:-:S05]  /*141f0*/  @!P0 IMAD.X R4, RZ, RZ, R4, P2 ;  /* 0x000000ffff048224 */ /* 0x002fca00010e0604 */
[----:B------:R-:W-:-:S04]  /*14200*/  @!P0 LOP3.LUT R5, R5, R4, RZ, 0x3c, !PT ;  /* 0x0000000405058212 */ /* 0x000fc800078e3cff */
[----:B------:R-:W-:-:S04]  /*14210*/  @!P0 LOP3.LUT R4, R5, R4, RZ, 0x3c, !PT ;  /* 0x0000000405048212 */ /* 0x000fc800078e3cff */
[----:B------:R-:W-:-:S05]  /*14220*/  @!P0 LOP3.LUT R5, R5, R4, RZ, 0x3c, !PT ;  /* 0x0000000405058212 */ /* 0x000fca00078e3cff */
[----:B------:R0:W-:Y:S04]  /*14230*/  @!P0 LDGSTS.E.BYPASS.LTC128B.128 [R8+0x21400], desc[UR40][R4.64], !P1 ;  /* 0x2140000004088fae */ /* 0x0001e8000c901d68 */
[----:B0-----:R0:W1:Y:S02]  /*14240*/  SHFL.IDX PT, R4, R2, 0x3, 0x181f ;  /* 0x00781f0002047f89 */ /* 0x00106400000e0000 */
.L_x_4134:
[----:B------:R-:W-:-:S04]  /*14250*/  IADD3 R17, R17, 0x30, RZ ;  /* 0x0000003011117810 */ /* 0x000fc80007ffe0ff */
[----:B------:R-:W-:-:S13]  /*14260*/  ISETP.GE.AND P0, PT, R17, R3, PT ;  /* 0x000000031100720c */ /* 0x000fda0003f06270 */
[----:B0-----:R-:W-:-:S05]  /*14270*/  @!P0 LEA R2, P2, R9, R0, 0x1 ;  /* 0x0000000009028211 */ /* 0x001fca00078408ff */
[----:B-1----:R-:W-:-:S05]  /*14280*/  @!P0 IMAD.X R3, RZ, RZ, R4, P2 ;  /* 0x000000ffff038224 */ /* 0x002fca00010e0604 */
[----:B------:R-:W-:Y:S01]  /*14290*/  @!PT LDS RZ, [RZ] ;  /* 0x00000000fffff984 */ /* 0x000fe20000000800 */
[----:B------:R-:W-:Y:S01]  /*142a0*/  @!PT LDS RZ, [RZ] ;  /* 0x00000000fffff984 */ /* 0x000fe20000000800 */
[----:B------:R-:W-:Y:S01]  /*142b0*/  @!PT LDS RZ, [RZ] ;  /* 0x00000000fffff984 */ /* 0x000fe20000000800 */
[----:B------:R0:W-:Y:S01]  /*142c0*/  @!P0 LDGSTS.E.BYPASS.LTC128B.128 [R8+0x21c00], desc[UR40][R2.64], !P1 ;  /* 0x21c0000002088fae */ /* 0x0001e2000c901d68 */
[----:B------:R-:W-:Y:S01]  /*142d0*/  PLOP3.LUT P0, PT, PT, PT, PT, 0x80, 0x0 ;  /* 0x000000000000781c */ /* 0x000fe20003f0f070 */
[----:B------:R-:W-:-:S12]  /*142e0*/  NOP ;  /* 0x0000000000007918 */ /* 0x000fd80000000000 */
.L_x_4020:
        /* <DEDUP_REMOVED lines=18> */
.L_x_4135:
[----:B------:R-:W-:Y:S05]  /*14410*/  BSYNC B0 ;  /* 0x0000000000007941 */ /* 0x000fea0003800000 */
.L_x_4021:
[----:B------:R-:W-:-:S04]  /*14420*/  LOP3.LUT R2, R37, 0x2, RZ, 0xfc, !PT ;  /* 0x0000000225027812 */ /* 0x000fc800078efcff */
[----:B------:R-:W-:-:S13]  /*14430*/  ISETP.NE.AND P0, PT, R2, 0x3, PT ;  /* 0x000000030200780c */ /* 0x000fda0003f05270 */
[----:B------:R-:W-:Y:S05]  /*14440*/  @!P0 BRA `(.L_x_4023) ;  /* 0x0000000000048947 */ /* 0x000fea0003800000 */
[----:B------:R-:W-:Y:S01]  /*14450*/  BPT.TRAP 0x1 ;  /* 0x000000040000795c */ /* 0x000fe20000300000 */
.L_x_4023:
[----:B0-----:R-:W-:Y:S01]  /*14460*/  SHF.L.U32 R0, R26, 0x1f, RZ ;  /* 0x0000001f1a007819 */ /* 0x001fe200000006ff */
[----:B------:R-:W-:Y:S03]  /*14470*/  BSSY B0, `(.L_x_4024) ;  /* 0x0000003000007945 */ /* 0x000fe60003800000 */
[----:B------:R-:W0:Y:S02]  /*14480*/  SYNCS.PHASECHK.TRANS64.TRYWAIT P0, [R27+URZ+0x28c60], R0 ;  /* 0x028c60001b0075a7 */ /* 0x000e24000800017f */
[----:B0-----:R-:W-:Y:S05]  /*14490*/  @!P0 BRA `(.L_x_4025) ;  /* 0x00000040006c8947 */ /* 0x001fea0003800000 */
.L_x_4136:
[----:B------:R-:W-:Y:S05]  /*144a0*/  BSYNC B0 ;  /* 0x0000000000007941 */ /* 0x000fea0003800000 */
.L_x_4024:
[----:B------:R-:W0:Y:S01]  /*144b0*/  LDL.LU R3, [R1+0x2c] ;  /* 0x00002c0001037983 */ /* 0x000e220000300800 */
[----:B------:R-:W-:-:S03]  /*144c0*/  ULDC.64 UR4, c[0x0][0x328] ;  /* 0x0000ca0000047ab9 */ /* 0x000fc60000000a00 */
[----:B------:R-:W2:Y:S04]  /*144d0*/  LDL.LU R2, [R1] ;  /* 0x0000000001027983 */ /* 0x000ea80000300800 */
[----:B------:R-:W3:Y:S01]  /*144e0*/  LDL.LU R4, [R1+0x30] ;  /* 0x0000300001047983 */ /* 0x000ee20000300800 */
        /* <DEDUP_REMOVED lines=36> */
[----:B------:R-:W-:Y:S02]  /*14730*/  LOP3.LUT R22, R22, 0xfffffbff, RZ, 0xc0, !PT ;  /* 0xfffffbff16167812 */ /* 0x000fe400078ec0ff */
[----:B--2---:R-:W-:Y:S02]  /*14740*/  MOV R8, R3 ;  /* 0x0000000300087202 */ /* 0x004fe40000000f00 */
[----:B------:R-:W0:Y:S02]  /*14750*/  SHFL.IDX PT, R3, R6, RZ, 0x181f ;  /* 0x00181fff06037589 */ /* 0x000e2400000e0000 */
        /* <DEDUP_REMOVED lines=27> */
[----:B0-----:R-:W-:-:S05]  /*14910*/  IADD3 R2, P6, R2, R0, RZ ;  /* 0x0000000002027210 */ /* 0x001fca0007fde0ff */
[----:B-1----:R-:W-:Y:S01]  /*14920*/  IMAD.X R3, RZ, RZ, R3, P6 ;  /* 0x000000ffff037224 */ /* 0x002fe200030e0603 */
        /* <DEDUP_REMOVED lines=40> */
.L_x_4146:
        /* <DEDUP_REMOVED lines=34> */
.L_x_4027:
        /* <DEDUP_REMOVED lines=11> */
.L_x_4028:
[----:B------:R-:W2:Y:S01]  /*14e80*/  LDL.LU R2, [R1+0x4] ;  /* 0x0000040001027983 */ /* 0x000ea20000300800 */
[----:B------:R1:W-:Y:S01]  /*14e90*/  SYNCS.ARRIVE.TRANS64.A1T0 RZ, [R27+URZ+0x28c50], RZ ;  /* 0x028c50ff1bff79a7 */ /* 0x0003e2000810003f */
[----:B------:R-:W-:Y:S01]  /*14ea0*/  BSSY B0, `(.L_x_4029) ;  /* 0x00000f7000007945 */ /* 0x000fe20003800000 */
[----:B--2---:R-:W-:-:S13]  /*14eb0*/  ISETP.GE.AND P0, PT, R2, 0x41, PT ;  /* 0x000000410200780c */ /* 0x004fda0003f06270 */
[----:B-1----:R-:W-:Y:S05]  /*14ec0*/  @!P0 BRA `(.L_x_4030) ;  /* 0x0000000c00d08947 */ /* 0x002fea0003800000 */
[----:B------:R-:W2:Y:S04]  /*14ed0*/  LDL.LU R4, [R1+0x38] ;  /* 0x0000380001047983 */ /* 0x000ea80000300800 */
[----:B------:R-:W3:Y:S04]  /*14ee0*/  LDL.LU R3, [R1+0x10] ;  /* 0x0000100001037983 */ /* 0x000ee80000300800 */
[----:B------:R-:W4:Y:S01]  /*14ef0*/  LDL.LU R2, [R1+0x3c] ;  /* 0x00003c0001027983 */ /* 0x000f220000300800 */
[----:B--2---:R-:W-:Y:S02]  /*14f00*/  LOP3.LUT R32, R4, 0x40, RZ, 0xc0, !PT ;  /* 0x0000004004207812 */ /* 0x004fe400078ec0ff */
[----:B---3--:R-:W-:-:S02]  /*14f10*/  LOP3.LUT R31, R3, 0x80, RZ, 0xc0, !PT ;  /* 0x00000080031f7812 */ /* 0x008fc400078ec0ff */
[----:B------:R-:W-:Y:S02]  /*14f20*/  SHF.R.U32.HI R32, RZ, 0x2, R32 ;  /* 0x00000002ff207819 */ /* 0x000fe40000011620 */
[----:B----4-:R-:W-:Y:S02]  /*14f30*/  LEA.HI.SX32 R7, R2, 0xfffffffe, 0x1a ;  /* 0xfffffffe02077811 */ /* 0x010fe400078fd2ff */
[----:B------:R-:W-:-:S07]  /*14f40*/  SHF.R.U32.HI R31, RZ, 0x3, R31 ;  /* 0x00000003ff1f7819 */ /* 0x000fce000001161f */
.L_x_4043:
[----:B-1----:R-:W1:Y:S01]  /*14f50*/  S2R R2, SR_TID.X ;  /* 0x0000000000027919 */ /* 0x002e620000002100 */
[----:B0-----:R-:W0:Y:S01]  /*14f60*/  LDC R5, c[0x0][0x430] ;  /* 0x00010c00ff057b82 */ /* 0x001e220000000800 */
[----:B------:R-:W-:Y:S01]  /*14f70*/  IMAD R4, R7, 0x40, R33 ;  /* 0x0000004007047824 */ /* 0x000fe200078e0221 */
[----:B------:R-:W-:Y:S01]  /*14f80*/  LOP3.LUT R10, R37, 0x2, RZ, 0xfc, !PT ;  /* 0x00000002250a7812 */ /* 0x000fe200078efcff */
[----:B--2---:R-:W2:Y:S01]  /*14f90*/  S2R R8, SR_TID.X ;  /* 0x0000000000087919 */ /* 0x004ea20000002100 */
[----:B------:R-:W-:Y:S01]  /*14fa0*/  VIADD R25, R25, 0x1 ;  /* 0x0000000119197836 */ /* 0x000fe20000000000 */
[----:B0-----:R-:W-:Y:S02]  /*14fb0*/  ISETP.NE.AND P0, PT, R5, 0x1, PT ;  /* 0x000000010500780c */ /* 0x001fe40003f05270 */
[----:B-1----:R-:W-:Y:S01]  /*14fc0*/  LOP3.LUT R2, R2, 0x7f, RZ, 0xc0, !PT ;  /* 0x0000007f02027812 */ /* 0x002fe200078ec0ff */
[----:B--2---:R-:W-:-:S03]  /*14fd0*/  IMAD.SHL.U32 R8, R8, 0x10, RZ ;  /* 0x0000001008087824 */ /* 0x004fc600078e00ff */
[----:B------:R-:W-:-:S07]  /*14fe0*/  SHF.R.U32.HI R2, RZ, 0x3, R2 ;  /* 0x00000003ff027819 */ /* 0x000fce0000011602 */
[----:B---3--:R-:W0:Y:S01]  /*14ff0*/  @P0 LDC R6, c[0x0][0x434] ;  /* 0x00010d00ff060b82 */ /* 0x008e220000000800 */
[----:B------:R-:W-:-:S04]  /*15000*/  LOP3.LUT R8, R2, 0x70, R8, 0xf8, !PT ;  /* 0x0000007002087812 */ /* 0x000fc800078ef808 */
[----:B------:R-:W-:-:S03]  /*15010*/  ISETP.GT.U32.AND P1, PT, R8, 0x3f, PT ;  /* 0x0000003f0800780c */ /* 0x000fc60003f24070 */
[----:B------:R-:W1:Y:S01]  /*15020*/  @P0 LDC R3, c[0x0][0x438] ;  /* 0x00010e00ff030b82 */ /* 0x000e620000000800 */
[----:B------:R-:W-:-:S05]  /*15030*/  IADD3 R4, R8, R4, RZ ;  /* 0x0000000408047210 */ /* 0x000fca0007ffe0ff */
[----:B------:R-:W-:-:S04]  /*15040*/  IMAD.MOV.U32 R2, RZ, RZ, R4 ;  /* 0x000000ffff027224 */ /* 0x000fc800078e0004 */
[----:B------:R-:W2:Y:S01]  /*15050*/  @!P1 LDC.64 R8, c[0x0][0x428] ;  /* 0x00010a00ff089b82 */ /* 0x000ea20000000a00 */
[----:B0-----:R-:W-:-:S05]  /*15060*/  @P0 IMAD.HI.U32 R6, R4, R6, RZ ;  /* 0x0000000604060227 */ /* 0x001fca00078e00ff */
[----:B-1----:R-:W-:-:S05]  /*15070*/  @P0 SHF.R.U32.HI R2, RZ, R3, R6 ;  /* 0x00000003ff020219 */ /* 0x002fca0000011606 */
[----:B------:R-:W-:-:S04]  /*15080*/  IMAD.MOV R3, RZ, RZ, -R2 ;  /* 0x000000ffff037224 */ /* 0x000fc800078e0a02 */
[----:B------:R-:W-:Y:S01]  /*15090*/  IMAD R5, R5, R3, R4 ;  /* 0x0000000305057224 */ /* 0x000fe200078e0204 */
[--C-:B------:R-:W-:Y:S01]  /*150a0*/  @!P1 SHF.R.S32.HI R3, RZ, 0x1f, R2.reuse ;  /* 0x0000001fff039819 */ /* 0x100fe20000011402 */
[-C--:B--2---:R-:W-:Y:S02]  /*150b0*/  @!P1 IMAD R4, R34, R8.reuse, RZ ;  /* 0x0000000822049224 */ /* 0x084fe400078e02ff */
[----:B------:R-:W-:-:S04]  /*150c0*/  @!P1 IMAD.WIDE.U32 R2, R30, R8, R2 ;  /* 0x000000081e029225 */ /* 0x000fc800078e0002 */
[----:B------:R-:W-:Y:S02]  /*150d0*/  @!P1 IMAD R4, R30, R9, R4 ;  /* 0x000000091e049224 */ /* 0x000fe400078e0204 */
[----:B------:R-:W0:Y:S02]  /*150e0*/  @!P1 LDC.64 R8, c[0x0][0x418] ;  /* 0x00010600ff089b82 */ /* 0x000e240000000a00 */
[----:B------:R-:W-:Y:S02]  /*150f0*/  @!P1 IMAD.IADD R3, R4, 0x1, R3 ;  /* 0x0000000104039824 */ /* 0x000fe400078e0203 */
[----:B------:R-:W-:Y:S01]  /*15100*/  IMAD.MOV.U32 R4, RZ, RZ, RZ ;  /* 0x000000ffff047224 */ /* 0x000fe200078e00ff */
[----:B0-----:R-:W-:-:S04]  /*15110*/  @!P1 LEA R8, P0, R2, R8, 0x2 ;  /* 0x0000000802089211 */ /* 0x001fc800078010ff */
[----:B------:R-:W-:Y:S02]  /*15120*/  @!P1 LEA.HI.X R9, R2, R9, R3, 0x2, P0 ;  /* 0x0000000902099211 */ /* 0x000fe400000f1403 */
[----:B------:R-:W-:-:S03]  /*15130*/  ISETP.NE.AND P0, PT, R25, 0x2, PT ;  /* 0x000000021900780c */ /* 0x000fc60003f05270 */
[----:B------:R0:W5:Y:S01]  /*15140*/  @!P1 LDG.E R4, desc[UR40][R8.64] ;  /* 0x0000002808049981 */ /* 0x000162000c1e1900 */
[----:B------:R-:W-:Y:S02]  /*15150*/  ISETP.NE.AND P1, PT, R10, 0x3, PT ;  /* 0x000000030a00780c */ /* 0x000fe40003f25270 */
[----:B------:R-:W-:Y:S01]  /*15160*/  SEL R2, RZ, 0x1, P0 ;  /* 0x00000001ff027807 */ /* 0x000fe20000000000 */
[----:B------:R-:W-:Y:S05]  /*15170*/  YIELD ;  /* 0x0000000000007946 */ /* 0x000fea0003800000 */
[----:B------:R-:W-:Y:S01]  /*15180*/  LOP3.LUT R26, R26, R2, RZ, 0x3c, !PT ;  /* 0x000000021a1a7212 */ /* 0x000fe200078e3cff */
[----:B------:R-:W-:Y:S01]  /*15190*/  IMAD.MOV.U32 R2, RZ, RZ, R7 ;  /* 0x000000ffff027224 */ /* 0x000fe200078e0007 */
[----:B------:R-:W-:Y:S01]  /*151a0*/  SEL R25, R25, RZ, P0 ;  /* 0x000000ff19197207 */ /* 0x000fe20000000000 */
[----:B------:R-:W-:-:S03]  /*151b0*/  VIADD R7, R7, 0xffffffff ;  /* 0xffffffff07077836 */ /* 0x000fc60000000000 */
[----:B------:R-:W-:Y:S01]  /*151c0*/  ISETP.GT.AND P3, PT, R2, RZ, PT ;  /* 0x000000ff0200720c */ /* 0x000fe20003f64270 */
[----:B0-----:R-:W-:-:S12]  /*151d0*/  @!P1 BRA `(.L_x_4031) ;  /* 0x0000000000049947 */ /* 0x001fd80003800000 */
[----:B------:R-:W-:Y:S01]  /*151e0*/  BPT.TRAP 0x1 ;  /* 0x000000040000795c */ /* 0x000fe20000300000 */
.L_x_4031:
[----:B------:R-:W-:Y:S01]  /*151f0*/  IMAD R6, R25, 0x8, R23 ;  /* 0x0000000819067824 */ /* 0x000fe200078e0217 */
[----:B------:R-:W-:Y:S01]  /*15200*/  SHF.L.U32 R17, R26, 0x1f, RZ ;  /* 0x0000001f1a117819 */ /* 0x000fe200000006ff */
[----:B------:R-:W-:Y:S01]  /*15210*/  BSSY B1, `(.L_x_4032) ;  /* 0x0000004000017945 */ /* 0x000fe20003800000 */
[----:B------:R-:W-:Y:S02]  /*15220*/  SHF.R.S32.HI R9, RZ, 0x1f, R5 ;  /* 0x0000001fff097819 */ /* 0x000fe40000011405 */
[----:B------:R-:W0:Y:S02]  /*15230*/  SYNCS.PHASECHK.TRANS64.TRYWAIT P0, [R6+URZ+0x28c40], R17 ;  /* 0x028c4011060075a7 */ /* 0x000e24000800017f */
[----:B0-----:R-:W-:Y:S05]  /*15240*/  @!P0 BRA `(.L_x_4033) ;  /* 0x0000003c00408947 */ /* 0x001fea0003800000 */
.L_x_4147:
[----:B------:R-:W-:Y:S05]  /*15250*/  BSYNC B1 ;  /* 0x0000000000017941 */ /* 0x000fea0003800000 */
.L_x_4032:
        /* <DEDUP_REMOVED lines=42> */
.L_x_4157:
        /* <DEDUP_REMOVED lines=8> */
.L_x_4035:
[----:B------:R-:W-:Y:S02]  /*15580*/  PLOP3.LUT P1, PT, P1, P0, PT, 0xa2, 0x0 ;  /* 0x000000000000781c */ /* 0x000fe40000f21472 */
[----:B------:R-:W-:-:S08]  /*15590*/  @P0 R2UR P1, UR4, R6 ;  /* 0x00000000060402ca */ /* 0x000fd00000020000 */
[----:B------:R-:W-:-:S05]  /*155a0*/  @P0 PLOP3.LUT P0, PT, P1, PT, PT, 0x80, 0x0 ;  /* 0x000000000000081c */ /* 0x000fca0000f0f070 */
[----:B------:R-:W-:Y:S01]  /*155b0*/  @!P1 SYNCS.ARRIVE.TRANS64.RED.A0T1 RZ, [UR4+0x28c30], RZ ;  /* 0x028c30ffffff99a7 */ /* 0x000fe20008200404 */
[----:B------:R-:W-:Y:S07]  /*155c0*/  @!P1 ARRIVES.LDGSTSBAR.64.TRANSCNT [UR4+0x28c30] ;  /* 0x028c3000ff0099b0 */ /* 0x000fee0008000a84 */
[----:B------:R-:W-:Y:S05]  /*155d0*/  @P0 BRA.U.ANY `(.L_x_4035) ;  /* 0xfffffffd00e80947 */ /* 0x000fea000393ffff */
[----:B------:R-:W-:Y:S01]  /*155e0*/  NOP ;  /* 0x0000000000007918 */ /* 0x000fe20000000000 */
[----:B--2---:R-:W-:-:S04]  /*155f0*/  LOP3.LUT R2, R37, 0x2, RZ, 0xfc, !PT ;  /* 0x0000000225027812 */ /* 0x004fc800078efcff */
[----:B------:R-:W-:-:S13]  /*15600*/  ISETP.NE.AND P2, PT, R2, 0x3, PT ;  /* 0x000000030200780c */ /* 0x000fda0003f45270 */
[----:B------:R-:W-:Y:S05]  /*15610*/  @!P2 BRA `(.L_x_4036) ;  /* 0x000000000004a947 */ /* 0x000fea0003800000 */
[----:B------:R-:W-:Y:S01]  /*15620*/  BPT.TRAP 0x1 ;  /* 0x000000040000795c */ /* 0x000fe20000300000 */
.L_x_4036:
[----:B------:R2:W-:Y:S01]  /*15630*/  SYNCS.ARRIVE.TRANS64.A1T0 RZ, [R6+URZ+0x28c30], RZ ;  /* 0x028c30ff06ff79a7 */ /* 0x0005e2000810003f */
[----:B------:R-:W-:Y:S05]  /*15640*/  @!P2 BRA `(.L_x_4037) ;  /* 0x000000000004a947 */ /* 0x000fea0003800000 */
[----:B------:R-:W-:Y:S01]  /*15650*/  BPT.TRAP 0x1 ;  /* 0x000000040000795c */ /* 0x000fe20000300000 */
.L_x_4037:
[----:B------:R-:W3:Y:S01]  /*15660*/  SYNCS.PHASECHK.TRANS64.TRYWAIT P0, [R6+URZ+0x28c60], R17 ;  /* 0x028c6011060075a7 */ /* 0x000ee2000800017f */
[----:B------:R-:W-:Y:S04]  /*15670*/  BSSY B1, `(.L_x_4038) ;  /* 0x0000002000017945 */ /* 0x000fe80003800000 */
[----:B---3--:R-:W-:Y:S05]  /*15680*/  @!P0 BRA `(.L_x_4039) ;  /* 0x0000003c00608947 */ /* 0x008fea0003800000 */
.L_x_4158:
[----:B------:R-:W-:Y:S05]  /*15690*/  BSYNC B1 ;  /* 0x0000000000017941 */ /* 0x000fea0003800000 */
.L_x_4038:
        /* <DEDUP_REMOVED lines=8> */
[----:B------:R-:W-:Y:S01]  /*15720*/  IMAD R10, R10, UR4, RZ ;  /* 0x000000040a0a7c24 */ /* 0x000fe2000f8e02ff */
[----:B------:R-:W-:-:S03]  /*15730*/  IADD3 R3, R3, R9, RZ ;  /* 0x0000000903037210 */ /* 0x000fc60007ffe0ff */
        /* <DEDUP_REMOVED lines=71> */
.L_x_4168:
        /* <DEDUP_REMOVED lines=25> */
.L_x_4041:
        /* <DEDUP_REMOVED lines=11> */
.L_x_4042:
[----:B------:R3:W-:Y:S01]  /*15df0*/  SYNCS.ARRIVE.TRANS64.A1T0 RZ, [R6+URZ+0x28c50], RZ ;  /* 0x028c50ff06ff79a7 */ /* 0x0007e2000810003f */
[----:B------:R-:W-:Y:S05]  /*15e00*/  @P3 BRA `(.L_x_4043) ;  /* 0xfffffff000503947 */ /* 0x000fea000383ffff */
.L_x_4030:
[----:B------:R-:W-:Y:S05]  /*15e10*/  BSYNC B0 ;  /* 0x0000000000007941 */ /* 0x000fea0003800000 */
.L_x_4029:
        /* <DEDUP_REMOVED lines=9> */
[----:B0-----:R-:W0:Y:S01]  /*15eb0*/  S2R R5, SR_LANEID ;  /* 0x0000000000057919 */ /* 0x001e220000000000 */
[----:B------:R-:W-:Y:S01]  /*15ec0*/  VOTEU.ANY UR4, UPT, PT ;  /* 0x0000000000047886 */ /* 0x000fe200038e0100 */
[----:B------:R-:W4:Y:S01]  /*15ed0*/  LDC.64 R2, c[0x0][0xc60] ;  /* 0x00031800ff027b82 */ /* 0x000f220000000a00 */
[----:B------:R-:W0:Y:S02]  /*15ee0*/  FLO.U32 R0, UR4 ;  /* 0x0000000400007d00 */ /* 0x000e2400080e0000 */
[----:B0-----:R-:W-:-:S06]  /*15ef0*/  ISETP.EQ.U32.AND P1, PT, R0, R5, PT ;  /* 0x000000050000720c */ /* 0x001fcc0003f22070 */
[----:B------:R-:W4:Y:S07]  /*15f00*/  POPC R5, UR4 ;  /* 0x0000000400057d09 */ /* 0x000f2e0008000000 */
[----:B----4-:R-:W4:Y:S01]  /*15f10*/  @P1 ATOMG.E.ADD.STRONG.GPU PT, R3, desc[UR40][R2.64], R5 ;  /* 0x00000005020319a8 */ /* 0x010f2200081ee1e8 */
[----:B------:R-:W0:Y:S02]  /*15f20*/  S2R R4, SR_LTMASK ;  /* 0x0000000000047919 */ /* 0x000e240000003900 */
[----:B0-----:R-:W-:-:S04]  /*15f30*/  LOP3.LUT R4, R4, UR4, RZ, 0xc0, !PT ;  /* 0x0000000404047c12 */ /* 0x001fc8000f8ec0ff */
[----:B------:R-:W0:Y:S01]  /*15f40*/  POPC R7, R4 ;  /* 0x0000000400077309 */ /* 0x000e220000000000 */
[----:B----4-:R-:W0:Y:S02]  /*15f50*/  SHFL.IDX PT, R0, R3, R0, 0x1f ;  /* 0x00001f0003007589 */ /* 0x010e2400000e0000 */
[----:B0-----:R-:W-:-:S07]  /*15f60*/  IADD3 R16, R0, UR36, R7 ;  /* 0x0000002400107c10 */ /* 0x001fce000fffe007 */
.L_x_4045:
[----:B------:R-:W-:Y:S05]  /*15f70*/  BSYNC B0 ;  /* 0x0000000000007941 */ /* 0x000fea0003800000 */
.L_x_4044:
[----:B------:R-:W-:-:S07]  /*15f80*/  SEL R25, R25, RZ, P0 ;  /* 0x000000ff19197207 */ /* 0x000fce0000000000 */
.L_x_4004:
[----:B------:R-:W-:Y:S05]  /*15f90*/  BSYNC B7 ;  /* 0x0000000000077941 */ /* 0x000fea0003800000 */
.L_x_4002:
[----:B------:R-:W-:-:S13]  /*15fa0*/  LOP3.LUT P0, RZ, R22, 0x1000, RZ, 0xc0, !PT ;  /* 0x0000100016ff7812 */ /* 0x000fda000780c0ff */
[----:B------:R-:W-:Y:S05]  /*15fb0*/  @!P0 BRA `(.L_x_4046) ;  /* 0x0000000000248947 */ /* 0x000fea0003800000 */
[----:B------:R-:W-:Y:S05]  /*15fc0*/  WARPSYNC.ALL ;  /* 0x0000000000007948 */ /* 0x000fea0003800000 */
[----:B------:R-:W4:Y:S08]  /*15fd0*/  S2UR UR5, SR_CgaCtaId ;  /* 0x00000000000579c3 */ /* 0x000f300000008800 */
[----:B------:R-:W-:Y:S06]  /*15fe0*/  BAR.SYNC.DEFER_BLOCKING 0x5, 0x180 ;  /* 0x0146000000007b1d */ /* 0x000fec0000010000 */
[----:B------:R-:W-:-:S02]  /*15ff0*/  UMOV UR4, 0x400 ;  /* 0x0000040000047882 */ /* 0x000fc40000000000 */
[----:B----4-:R-:W-:-:S06]  /*16000*/  ULEA UR4, UR5, UR4, 0x18 ;  /* 0x0000000405047291 */ /* 0x010fcc000f8ec03f */
[----:B-1----:R-:W-:-:S05]  /*16010*/  MOV R23, UR4 ;  /* 0x0000000400177c02 */ /* 0x002fca0008000f00 */
[----:B------:R1:W4:Y:S01]  /*16020*/  LDS.128 R16, [R23+0x28cd0] ;  /* 0x028cd00017107984 */ /* 0x0003220000000c00 */
[----:B------:R-:W-:Y:S06]  /*16030*/  BAR.ARV 0x4, 0x180 ;  /* 0x0106000000007b1d */ /* 0x000fec0000002000 */
[----:B------:R-:W-:Y:S05]  /*16040*/  BRA `(.L_x_4047) ;  /* 0x0000000800407947 */ /* 0x000fea0003800000 */
.L_x_4046:
[----:B0-----:R-:W0:Y:S01]  /*16050*/  S2R R8, SR_TID.X ;  /* 0x0000000000087919 */ /* 0x001e220000002100 */
[----:B------:R-:W-:Y:S01]  /*16060*/  UMOV UR4, 0xffffffff ;  /* 0xffffffff00047882 */ /* 0x000fe20000000000 */
[----:B0-----:R-:W-:-:S04]  /*16070*/  LOP3.LUT R8, R8, 0x1f, RZ, 0xc0, !PT ;  /* 0x0000001f08087812 */ /* 0x001fc800078ec0ff */
[----:B------:R-:W-:Y:S01]  /*16080*/  ISETP.NE.AND P0, PT, R8, 0x1f, PT ;  /* 0x0000001f0800780c */ /* 0x000fe20003f05270 */
[----:B------:R-:W-:-:S12]  /*16090*/  BRA.DIV UR4, `(.L_x_4048) ;  /* 0x0000003a04cc7947 */ /* 0x000fd8000b800000 */
[----:B------:R-:W-:Y:S01]  /*160a0*/  IMAD.IADD R5, R19, 0x1, R8 ;  /* 0x0000000113057824 */ /* 0x000fe200078e0208 */
[----:B------:R-:W-:-:S04]  /*160b0*/  ULDC UR4, c[0x0][0xc3c] ;  /* 0x00030f0000047ab9 */ /* 0x000fc80000000800 */
[----:B------:R-:W-:-:S13]  /*160c0*/  ISETP.GE.OR P1, PT, R5, UR4, !P0 ;  /* 0x0000000405007c0c */ /* 0x000fda000c726670 */
[----:B-1----:R-:W0:Y:S02]  /*160d0*/  @!P1 LDC.64 R2, c[0x0][0xc80] ;  /* 0x00032000ff029b82 */ /* 0x002e240000000a00 */
[----:B0-----:R-:W-:-:S06]  /*160e0*/  @!P1 IMAD.WIDE R2, R5, 0x4, R2 ;  /* 0x0000000405029825 */ /* 0x001fcc00078e0202 */
[----:B------:R0:W4:Y:S01]  /*160f0*/  @!P1 LDG.E R3, desc[UR40][R2.64] ;  /* 0x0000002802039981 */ /* 0x000122000c1e1900 */
[C---:B------:R-:W-:Y:S02]  /*16100*/  ISETP.GE.U32.AND P2, PT, R8.reuse, 0x2, PT ;  /* 0x000000020800780c */ /* 0x040fe40003f46070 */
[C---:B------:R-:W-:Y:S01]  /*16110*/  ISETP.GE.U32.AND P3, PT, R8.reuse, 0x4, PT ;  /* 0x000000040800780c */ /* 0x040fe20003f66070 */
[----:B------:R-:W-:Y:S01]  /*16120*/  SHFL.IDX PT, R0, R16, RZ, 0x1f ;  /* 0x00001fff10007589 */ /* 0x000fe200000e0000 */
[C---:B------:R-:W-:Y:S02]  /*16130*/  ISETP.GE.U32.AND P4, PT, R8.reuse, 0x8, PT ;  /* 0x000000080800780c */ /* 0x040fe40003f86070 */
[C---:B------:R-:W-:Y:S01]  /*16140*/  ISETP.GE.U32.AND P5, PT, R8.reuse, 0x10, PT ;  /* 0x000000100800780c */ /* 0x040fe20003fa6070 */
[----:B------:R-:W-:Y:S01]  /*16150*/  SHFL.IDX PT, R4, R16, 0x1, 0x1f ;  /* 0x00201f0010047f89 */ /* 0x000fe200000e0000 */
[----:B0-----:R-:W-:Y:S02]  /*16160*/  IMAD.MOV.U32 R2, RZ, RZ, RZ ;  /* 0x000000ffff027224 */ /* 0x001fe400078e00ff */
[----:B----4-:R-:W-:Y:S01]  /*16170*/  @!P1 IMAD.MOV.U32 R2, RZ, RZ, R3 ;  /* 0x000000ffff029224 */ /* 0x010fe200078e0003 */
[----:B------:R-:W-:-:S04]  /*16180*/  ISETP.NE.AND P1, PT, R8, RZ, PT ;  /* 0x000000ff0800720c */ /* 0x000fc80003f25270 */
[----:B------:R-:W0:Y:S02]  /*16190*/  SHFL.UP PT, R14, R2, 0x1, RZ ;  /* 0x04200000020e7989 */ /* 0x000e2400000e00ff */
[----:B0-----:R-:W-:-:S05]  /*161a0*/  SEL R5, R14, RZ, P1 ;  /* 0x000000ff0e057207 */ /* 0x001fca0000800000 */
[----:B------:R-:W-:-:S05]  /*161b0*/  IMAD.IADD R5, R2, 0x1, R5 ;  /* 0x0000000102057824 */ /* 0x000fca00078e0205 */
        /* <DEDUP_REMOVED lines=13> */
.L_x_4178:
[----:B------:R-:W-:Y:S02]  /*16290*/  ULDC UR4, c[0x0][0xc38] ;  /* 0x00030e0000047ab9 */ /* 0x000fe40000000800 */
[----:B------:R-:W-:-:S05]  /*162a0*/  MOV R16, UR4 ;  /* 0x0000000400107c02 */ /* 0x000fca0008000f00 */
[----:B-1----:R-:W-:-:S04]  /*162b0*/  IMAD R5, R14, R16, RZ ;  /* 0x000000100e057224 */ /* 0x002fc800078e02ff */
[----:B------:R-:W-:-:S05]  /*162c0*/  IMAD.IADD R4, R4, 0x1, R5 ;  /* 0x0000000104047824 */ /* 0x000fca00078e0205 */
[----:B------:R-:W-:-:S13]  /*162d0*/  ISETP.GT.AND P6, PT, R4, R0, PT ;  /* 0x000000000400720c */ /* 0x000fda0003fc4270 */
[----:B------:R-:W-:Y:S05]  /*162e0*/  @P6 BRA `(.L_x_4049) ;  /* 0x00000000009c6947 */ /* 0x000fea0003800000 */
.L_x_4054:
[----:B------:R-:W1:Y:S01]  /*162f0*/  LDC R6, c[0x0][0xc3c] ;  /* 0x00030f00ff067b82 */ /* 0x000e620000000800 */
[----:B------:R-:W-:-:S05]  /*16300*/  VIADD R19, R19, 0x1f ;  /* 0x0000001f13137836 */ /* 0x000fca0000000000 */
[----:B-1----:R-:W-:-:S13]  /*16310*/  ISETP.GE.AND P6, PT, R19, R6, PT ;  /* 0x000000061300720c */ /* 0x002fda0003fc6270 */
[----:B------:R-:W-:Y:S05]  /*16320*/  @P6 BRA `(.L_x_4050) ;  /* 0x0000000400446947 */ /* 0x000fea0003800000 */
[----:B------:R-:W1:Y:S01]  /*16330*/  S2R R2, SR_TID.X ;  /* 0x0000000000027919 */ /* 0x000e620000002100 */
[----:B------:R-:W-:Y:S01]  /*16340*/  BSSY B0, `(.L_x_4051) ;  /* 0x0000009000007945 */ /* 0x000fe20003800000 */
[----:B-1----:R-:W-:-:S05]  /*16350*/  LOP3.LUT R2, R2, 0x1f, RZ, 0xc0, !PT ;  /* 0x0000001f02027812 */ /* 0x002fca00078ec0ff */
[----:B------:R-:W-:Y:S02]  /*16360*/  IMAD.IADD R5, R19, 0x1, R2 ;  /* 0x0000000113057824 */ /* 0x000fe400078e0202 */
[----:B------:R-:W-:-:S03]  /*16370*/  IMAD.MOV.U32 R2, RZ, RZ, RZ ;  /* 0x000000ffff027224 */ /* 0x000fc600078e00ff */
[----:B------:R-:W-:-:S13]  /*16380*/  ISETP.GE.OR P6, PT, R5, R6, !P0 ;  /* 0x000000060500720c */ /* 0x000fda00047c6670 */
[----:B------:R-:W-:Y:S05]  /*16390*/  @P6 BRA `(.L_x_4052) ;  /* 0x00000000000c6947 */ /* 0x000fea0003800000 */
[----:B0-----:R-:W0:Y:S02]  /*163a0*/  LDC.64 R2, c[0x0][0xc80] ;  /* 0x00032000ff027b82 */ /* 0x001e240000000a00 */
[----:B0-----:R-:W-:-:S06]  /*163b0*/  IMAD.WIDE R2, R5, 0x4, R2 ;  /* 0x0000000405027825 */ /* 0x001fcc00078e0202 */
[----:B------:R1:W5:Y:S02]  /*163c0*/  LDG.E R2, desc[UR40][R2.64] ;  /* 0x0000002802027981 */ /* 0x000364000c1e1900 */
.L_x_4052:
[----:B------:R-:W-:Y:S05]  /*163d0*/  BSYNC B0 ;  /* 0x0000000000007941 */ /* 0x000fea0003800000 */
.L_x_4051:
[----:B------:R-:W-:-:S03]  /*163e0*/  UMOV UR4, 0xffffffff ;  /* 0xffffffff00047882 */ /* 0x000fc60000000000 */
[----:B------:R-:W-:Y:S05]  /*163f0*/  BRA.DIV UR4, `(.L_x_4053) ;  /* 0x0000003e04187947 */ /* 0x000fea000b800000 */
[----:B-----5:R-:W2:Y:S02]  /*16400*/  SHFL.UP PT, R14, R2, 0x1, RZ ;  /* 0x04200000020e7989 */ /* 0x020ea400000e00ff */
[----:B--2---:R-:W-:-:S05]  /*16410*/  SEL R13, R14, RZ, P1 ;  /* 0x000000ff0e0d7207 */ /* 0x004fca0000800000 */
[----:B------:R-:W-:-:S05]  /*16420*/  IMAD.IADD R13, R2, 0x1, R13 ;  /* 0x00000001020d7824 */ /* 0x000fca00078e020d */
[----:B------:R-:W2:Y:S02]  /*16430*/  SHFL.UP PT, R14, R13, 0x2, RZ ;  /* 0x044000000d0e7989 */ /* 0x000ea400000e00ff */
[----:B--2---:R-:W-:-:S05]  /*16440*/  SEL R14, R14, RZ, P2 ;  /* 0x000000ff0e0e7207 */ /* 0x004fca0001000000 */
[----:B01----:R-:W-:-:S05]  /*16450*/  IMAD.IADD R3, R13, 0x1, R14 ;  /* 0x000000010d037824 */ /* 0x003fca00078e020e */
        /* <DEDUP_REMOVED lines=9> */
[----:B------:R0:W1:Y:S02]  /*164f0*/  SHFL.IDX PT, R14, R3, 0x1f, 0x1f ;  /* 0x03e01f00030e7f89 */ /* 0x00006400000e0000 */
.L_x_4186:
[----:B------:R-:W-:Y:S02]  /*16500*/  ULDC UR4, c[0x0][0xc38] ;  /* 0x00030e0000047ab9 */ /* 0x000fe40000000800 */
[----:B------:R-:W-:-:S04]  /*16510*/  IMAD.U32 R16, RZ, RZ, UR4 ;  /* 0x00000004ff107e24 */ /* 0x000fc8000f8e00ff */
[----:B-1----:R-:W-:-:S04]  /*16520*/  IMAD R5, R14, R16, RZ ;  /* 0x000000100e057224 */ /* 0x002fc800078e02ff */
[----:B------:R-:W-:-:S05]  /*16530*/  IMAD.IADD R4, R5, 0x1, R4 ;  /* 0x0000000105047824 */ /* 0x000fca00078e0204 */
[----:B------:R-:W-:-:S13]  /*16540*/  ISETP.GT.AND P6, PT, R4, R0, PT ;  /* 0x000000000400720c */ /* 0x000fda0003fc4270 */
[----:B------:R-:W-:Y:S05]  /*16550*/  @!P6 BRA `(.L_x_4054) ;  /* 0xfffffffc0064e947 */ /* 0x000fea000383ffff */
.L_x_4049:
        /* <DEDUP_REMOVED lines=8> */
.L_x_4190:
[----:B------:R-:W-:Y:S01]  /*165e0*/  ISETP.NE.AND P0, PT, R6, RZ, PT ;  /* 0x000000ff0600720c */ /* 0x000fe20003f05270 */
[----:B------:R-:W-:-:S12]  /*165f0*/  IMAD.MOV.U32 R14, RZ, RZ, RZ ;  /* 0x000000ffff0e7224 */ /* 0x000fd800078e00ff */
[----:B------:R-:W-:Y:S05]  /*16600*/  @!P0 BRA `(.L_x_4056) ;  /* 0x0000000000108947 */ /* 0x000fea0003800000 */
[----:B------:R-:W-:Y:S01]  /*16610*/  UMOV UR4, 0xffffffff ;  /* 0xffffffff00047882 */ /* 0x000fe20000000000 */
[----:B------:R-:W-:Y:S02]  /*16620*/  VIADD R12, R4, 0xffffffff ;  /* 0xffffffff040c7836 */ /* 0x000fe40000000000 */
[----:B------:R-:W-:Y:S05]  /*16630*/  BRA.DIV UR4, `(.L_x_4057) ;  /* 0x0000003e048c7947 */ /* 0x000fea000b800000 */
[----:B------:R3:W4:Y:S02]  /*16640*/  SHFL.IDX PT, R14, R3, R12, 0x1f ;  /* 0x00001f0c030e7589 */ /* 0x00072400000e0000 */
.L_x_4056:
[----:B--2---:R-:W-:Y:S01]  /*16650*/  IABS R6, R17 ;  /* 0x0000001100067213 */ /* 0x004fe20000000000 */
[----:B----4-:R-:W-:Y:S02]  /*16660*/  IMAD R16, R14, R16, R5 ;  /* 0x000000100e107224 */ /* 0x010fe400078e0205 */
[----:B------:R-:W-:Y:S01]  /*16670*/  IMAD.IADD R19, R4, 0x1, R19 ;  /* 0x0000000104137824 */ /* 0x000fe200078e0213 */
[----:B------:R-:W2:Y:S02]  /*16680*/  I2F.RP R7, R6 ;  /* 0x0000000600077306 */ /* 0x000ea40000209400 */
[----:B------:R-:W-:-:S06]  /*16690*/  IADD3 R0, R0, -R16, RZ ;  /* 0x8000001000007210 */ /* 0x000fcc0007ffe0ff */
[----:B--2---:R-:W1:Y:S02]  /*166a0*/  MUFU.RCP R7, R7 ;  /* 0x0000000700077308 */ /* 0x004e640000001000 */
[----:B-1----:R-:W-:-:S06]  /*166b0*/  VIADD R2, R7, 0xffffffe ;  /* 0x0ffffffe07027836 */ /* 0x002fcc0000000000 */
[----:B0--3--:R0:W1:Y:S02]  /*166c0*/  F2I.FTZ.U32.TRUNC.NTZ R3, R2 ;  /* 0x0000000200037305 */ /* 0x009064000021f000 */
[----:B0-----:R-:W-:Y:S02]  /*166d0*/  IMAD.MOV.U32 R2, RZ, RZ, RZ ;  /* 0x000000ffff027224 */ /* 0x001fe400078e00ff */
[----:B-1----:R-:W-:-:S04]  /*166e0*/  IMAD.MOV R5, RZ, RZ, -R3 ;  /* 0x000000ffff057224 */ /* 0x002fc800078e0a03 */
[----:B------:R-:W-:-:S04]  /*166f0*/  IMAD R5, R5, R6, RZ ;  /* 0x0000000605057224 */ /* 0x000fc800078e02ff */
[----:B------:R-:W-:Y:S01]  /*16700*/  IMAD.HI.U32 R3, R3, R5, R2 ;  /* 0x0000000503037227 */ /* 0x000fe200078e0002 */
        /* <DEDUP_REMOVED lines=19> */
.L_x_4050:
[----:B------:R-:W-:Y:S01]  /*16840*/  UMOV UR4, URZ ;  /* 0x0000003f00047c82 */ /* 0x000fe20008000000 */
[----:B------:R-:W-:Y:S01]  /*16850*/  UMOV UR5, URZ ;  /* 0x0000003f00057c82 */ /* 0x000fe20008000000 */
[----:B------:R-:W-:Y:S01]  /*16860*/  ULDC UR6, c[0x0][0xc3c] ;  /* 0x00030f0000067ab9 */ /* 0x000fe20000000800 */
[----:B------:R-:W-:Y:S01]  /*16870*/  MOV R16, R0 ;  /* 0x0000000000107202 */ /* 0x000fe20000000f00 */
[----:B------:R-:W-:Y:S02]  /*16880*/  IMAD.U32 R17, RZ, RZ, UR4 ;  /* 0x00000004ff117e24 */ /* 0x000fe4000f8e00ff */
[----:B------:R-:W-:Y:S02]  /*16890*/  IMAD.U32 R18, RZ, RZ, UR5 ;  /* 0x00000005ff127e24 */ /* 0x000fe4000f8e00ff */
[----:B------:R-:W-:-:S07]  /*168a0*/  IMAD.U32 R19, RZ, RZ, UR6 ;  /* 0x00000006ff137e24 */ /* 0x000fce000f8e00ff */
.L_x_4058:
[----:B------:R-:W1:Y:S01]  /*168b0*/  S2R R0, SR_TID.X ;  /* 0x0000000000007919 */ /* 0x000e620000002100 */
[----:B------:R-:W-:Y:S05]  /*168c0*/  WARPSYNC.ALL ;  /* 0x0000000000007948 */ /* 0x000fea0003800000 */
[----:B------:R-:W-:Y:S01]  /*168d0*/  BAR.SYNC.DEFER_BLOCKING 0x4, 0x180 ;  /* 0x0106000000007b1d */ /* 0x000fe20000010000 */
[----:B-1----:R-:W-:-:S04]  /*168e0*/  LOP3.LUT R0, R0, 0x1f, RZ, 0xc0, !PT ;  /* 0x0000001f00007812 */ /* 0x002fc800078ec0ff */
[----:B------:R-:W-:-:S13]  /*168f0*/  ISETP.NE.AND P0, PT, R0, RZ, PT ;  /* 0x000000ff0000720c */ /* 0x000fda0003f05270 */
[----:B0-----:R-:W0:Y:S01]  /*16900*/  @!P0 S2R R3, SR_CgaCtaId ;  /* 0x0000000000038919 */ /* 0x001e220000008800 */
[----:B------:R-:W-:-:S04]  /*16910*/  @!P0 MOV R0, 0x400 ;  /* 0x0000040000008802 */ /* 0x000fc80000000f00 */
[----:B0-----:R-:W-:-:S05]  /*16920*/  @!P0 LEA R23, R3, R0, 0x18 ;  /* 0x0000000003178211 */ /* 0x001fca00078ec0ff */
[----:B------:R0:W-:Y:S01]  /*16930*/  @!P0 STS.128 [R23+0x28cd0], R16 ;  /* 0x028cd01017008388 */ /* 0x0001e20000000c00 */
[----:B------:R-:W-:Y:S06]  /*16940*/  BAR.ARV 0x5, 0x180 ;  /* 0x0146000000007b1d */ /* 0x000fec0000002000 */
.L_x_4047:
[----:B------:R-:W-:Y:S02]  /*16950*/  ULDC UR4, c[0x0][0xc3c] ;  /* 0x00030f0000047ab9 */ /* 0x000fe40000000800 */
[----:B----4-:R-:W-:-:S13]  /*16960*/  ISETP.GE.AND P0, PT, R19, UR4, PT ;  /* 0x0000000413007c0c */ /* 0x010fda000bf06270 */
[----:B------:R-:W-:Y:S05]  /*16970*/  @!P0 BRA `(.L_x_4059) ;  /* 0xffffff9c009c8947 */ /* 0x000fea000383ffff */
[----:B------:R-:W-:Y:S05]  /*16980*/  BSYNC B8 ;  /* 0x0000000000087941 */ /* 0x000fea0003800000 */
.L_x_3952:
[----:B------:R-:W4:Y:S01]  /*16990*/  LDL.LU R0, [R1+0x1c] ;  /* 0x00001c0001007983 */ /* 0x000f220000300800 */
[----:B------:R-:W-:Y:S01]  /*169a0*/  BSSY B0, `(.L_x_4060) ;  /* 0x000000b000007945 */ /* 0x000fe20003800000 */
[----:B0-----:R-:W0:Y:S01]  /*169b0*/  S2R R5, SR_CgaCtaId ;  /* 0x0000000000057919 */ /* 0x001e220000008800 */
[----:B----4-:R-:W-:-:S05]  /*169c0*/  VIADD R0, R0, 0x1 ;  /* 0x0000000100007836 */ /* 0x010fca0000000000 */
[----:B-1----:R-:W-:-:S04]  /*169d0*/  LEA.HI R2, R0, R0, RZ, 0x1 ;  /* 0x0000000000027211 */ /* 0x002fc800078f08ff */
[----:B------:R-:W-:Y:S02]  /*169e0*/  LOP3.LUT R3, R2, 0xfffffffe, RZ, 0xc0, !PT ;  /* 0xfffffffe02037812 */ /* 0x000fe400078ec0ff */
[----:B------:R-:W-:-:S03]  /*169f0*/  MOV R2, 0x400 ;  /* 0x0000040000027802 */ /* 0x000fc60000000f00 */
[----:B------:R-:W-:Y:S01]  /*16a00*/  IMAD.IADD R0, R0, 0x1, -R3 ;  /* 0x0000000100007824 */ /* 0x000fe200078e0a03 */
[----:B0-----:R-:W-:-:S04]  /*16a10*/  LEA R4, R5, R2, 0x18 ;  /* 0x0000000205047211 */ /* 0x001fc800078ec0ff */
[----:B------:R-:W-:-:S04]  /*16a20*/  SHF.L.U32 R0, R0, 0x1f, RZ ;  /* 0x0000001f00007819 */ /* 0x000fc800000006ff */
[----:B------:R-:W0:Y:S02]  /*16a30*/  SYNCS.PHASECHK.TRANS64.TRYWAIT P0, [R4+URZ+0x28c20], R0 ;  /* 0x028c2000040075a7 */ /* 0x000e24000800017f */
[----:B0-----:R-:W-:Y:S05]  /*16a40*/  @!P0 BRA `(.L_x_4061) ;  /* 0x0000003800ac8947 */ /* 0x001fea0003800000 */
.L_x_4193:
[----:B------:R-:W-:Y:S05]  /*16a50*/  BSYNC B0 ;  /* 0x0000000000007941 */ /* 0x000fea0003800000 */
.L_x_4060:
[----:B------:R-:W-:-:S03]  /*16a60*/  UMOV UR4, 0xffffffff ;  /* 0xffffffff00047882 */ /* 0x000fc60000000000 */
[----:B------:R-:W-:Y:S05]  /*16a70*/  BRA.DIV UR4, `(.L_x_4062) ;  /* 0x0000003a04b47947 */ /* 0x000fea000b800000 */
[----:B0-----:R-:W0:Y:S02]  /*16a80*/  S2R R0, SR_TID.X ;  /* 0x0000000000007919 */ /* 0x001e240000002100 */
[----:B0-----:R-:W-:-:S04]  /*16a90*/  SHF.R.U32.HI R0, RZ, 0x5, R0 ;  /* 0x00000005ff007819 */ /* 0x001fc80000011600 */
[----:B------:R-:W-:-:S05]  /*16aa0*/  LOP3.LUT R0, R0, 0x3, RZ, 0xc0, !PT ;  /* 0x0000000300007812 */ /* 0x000fca00078ec0ff */
[----:B------:R0:W1:Y:S02]  /*16ab0*/  SHFL.IDX PT, R14, R0, RZ, 0x1f ;  /* 0x00001fff000e7589 */ /* 0x00006400000e0000 */
.L_x_4196:
[----:B-1----:R-:W-:-:S13]  /*16ac0*/  ISETP.NE.AND P0, PT, R14, RZ, PT ;  /* 0x000000ff0e00720c */ /* 0x002fda0003f05270 */
[----:B------:R-:W-:Y:S05]  /*16ad0*/  @P0 BRA `(.L_x_3814) ;  /* 0x0000000000840947 */ /* 0x000fea0003800000 */
[----:B------:R-:W-:-:S03]  /*16ae0*/  UMOV UR4, 0xffffffff ;  /* 0xffffffff00047882 */ /* 0x000fc60000000000 */
[----:B------:R-:W-:Y:S05]  /*16af0*/  BRA.DIV UR4, `(.L_x_4063) ;  /* 0x0000003a04c87947 */ /* 0x000fea000b800000 */
[----:B------:R-:W-:-:S13]  /*16b00*/  ELECT P6, URZ, PT ;  /* 0x00000000003f782f */ /* 0x000fda00038c0000 */
.L_x_4199:
[----:B------:R-:W-:Y:S05]  /*16b10*/  @!P6 BRA `(.L_x_3814) ;  /* 0x000000000074e947 */ /* 0x000fea0003800000 */
[----:B------:R-:W-:-:S04]  /*16b20*/  LOP3.LUT R37, R37, 0x2, RZ, 0xfc, !PT ;  /* 0x0000000225257812 */ /* 0x000fc800078efcff */
[----:B------:R-:W-:-:S13]  /*16b30*/  ISETP.NE.AND P0, PT, R37, 0x3, PT ;  /* 0x000000032500780c */ /* 0x000fda0003f05270 */
[----:B------:R-:W-:Y:S05]  /*16b40*/  @!P0 BRA `(.L_x_4064) ;  /* 0x0000000000048947 */ /* 0x000fea0003800000 */
[----:B------:R-:W-:Y:S01]  /*16b50*/  BPT.TRAP 0x1 ;  /* 0x000000040000795c */ /* 0x000fe20000300000 */
.L_x_4064:
[C---:B------:R-:W-:Y:S01]  /*16b60*/  IMAD R5, R25.reuse, 0x8, R4 ;  /* 0x0000000819057824 */ /* 0x040fe200078e0204 */
[----:B0-----:R-:W-:Y:S01]  /*16b70*/  SHF.L.U32 R0, R26, 0x1f, RZ ;  /* 0x0000001f1a007819 */ /* 0x001fe200000006ff */
[----:B------:R-:W-:-:S03]  /*16b80*/  VIADD R25, R25, 0x1 ;  /* 0x0000000119197836 */ /* 0x000fc60000000000 */
[----:B------:R-:W0:Y:S02]  /*16b90*/  SYNCS.PHASECHK.TRANS64.TRYWAIT P1, [R5+URZ+0x28c40], R0 ;  /* 0x028c4000050075a7 */ /* 0x000e24000802017f */
[----:B------:R-:W-:-:S04]  /*16ba0*/  ISETP.NE.AND P2, PT, R25, 0x2, PT ;  /* 0x000000021900780c */ /* 0x000fc80003f45270 */
[----:B------:R-:W-:Y:S01]  /*16bb0*/  SEL R3, RZ, 0x1, P2 ;  /* 0x00000001ff037807 */ /* 0x000fe20001000000 */
[----:B0-----:R-:W-:Y:S08]  /*16bc0*/  @!P1 BRA `(.L_x_4065) ;  /* 0x0000003800b49947 */ /* 0x001ff00003800000 */
.L_x_4200:
[----:B------:R-:W-:Y:S02]  /*16bd0*/  SEL R25, R25, RZ, P2 ;  /* 0x000000ff19197207 */ /* 0x000fe40001000000 */
[----:B------:R-:W-:Y:S01]  /*16be0*/  LOP3.LUT R2, R26, R3, RZ, 0x3c, !PT ;  /* 0x000000031a027212 */ /* 0x000fe200078e3cff */
[----:B------:R-:W-:Y:S06]  /*16bf0*/  @!P0 BRA `(.L_x_4066) ;  /* 0x0000000000048947 */ /* 0x000fec0003800000 */
[----:B------:R-:W-:Y:S01]  /*16c00*/  BPT.TRAP 0x1 ;  /* 0x000000040000795c */ /* 0x000fe20000300000 */
.L_x_4066:
[----:B------:R-:W-:Y:S01]  /*16c10*/  IMAD R25, R25, 0x8, R4 ;  /* 0x0000000819197824 */ /* 0x000fe200078e0204 */
[----:B------:R-:W-:-:S04]  /*16c20*/  SHF.L.U32 R2, R2, 0x1f, RZ ;  /* 0x0000001f02027819 */ /* 0x000fc800000006ff */
[----:B------:R-:W1:Y:S02]  /*16c30*/  SYNCS.PHASECHK.TRANS64.TRYWAIT P1, [R25+URZ+0x28c40], R2 ;  /* 0x028c4002190075a7 */ /* 0x000e64000802017f */
[----:B-1----:R-:W-:Y:S05]  /*16c40*/  @!P1 BRA `(.L_x_4067) ;  /* 0x0000003800a89947 */ /* 0x002fea0003800000 */
.L_x_4201:
[----:B------:R-:W-:Y:S05]  /*16c50*/  @!P0 BRA `(.L_x_4068) ;  /* 0x0000000000048947 */ /* 0x000fea0003800000 */
[----:B------:R-:W-:Y:S01]  /*16c60*/  BPT.TRAP 0x1 ;  /* 0x000000040000795c */ /* 0x000fe20000300000 */
.L_x_4068:
[----:B------:R-:W4:Y:S02]  /*16c70*/  SYNCS.PHASECHK.TRANS64.TRYWAIT P1, [R5+URZ+0x28c60], R0 ;  /* 0x028c6000050075a7 */ /* 0x000f24000802017f */
[----:B----4-:R-:W-:Y:S05]  /*16c80*/  @!P1 BRA `(.L_x_4069) ;  /* 0x0000003800ac9947 */ /* 0x010fea0003800000 */
.L_x_4202:
[----:B------:R-:W-:Y:S05]  /*16c90*/  @!P0 BRA `(.L_x_4070) ;  /* 0x0000000000048947 */ /* 0x000fea0003800000 */
[----:B------:R-:W-:Y:S01]  /*16ca0*/  BPT.TRAP 0x1 ;  /* 0x000000040000795c */ /* 0x000fe20000300000 */
.L_x_4070:
[----:B------:R0:W0:Y:S02]  /*16cb0*/  SYNCS.PHASECHK.TRANS64.TRYWAIT P0, [R25+URZ+0x28c60], R2 ;  /* 0x028c6002190075a7 */ /* 0x000024000800017f */
[----:B0-----:R-:W-:Y:S05]  /*16cc0*/  @!P0 NANOSLEEP.SYNCS 0x989680 ;  /* 0x009896800000895d */ /* 0x001fea0003900000 */
[----:B------:R-:W0:Y:S02]  /*16cd0*/  @!P0 SYNCS.PHASECHK.TRANS64 P0, [R25+URZ+0x28c60], R2 ;  /* 0x028c6002190085a7 */ /* 0x000e24000800007f */
[----:B0-----:R-:W-:Y:S05]  /*16ce0*/  @!P0 BRA `(.L_x_4070) ;  /* 0xfffffffc00f08947 */ /* 0x001fea000383ffff */
.L_x_3814:
[----:B------:R-:W-:Y:S05]  /*16cf0*/  BSYNC B9 ;  /* 0x0000000000097941 */ /* 0x000fea0003800000 */
.L_x_3811:
[----:B------:R-:W-:Y:S05]  /*16d00*/  EXIT ;  /* 0x000000000000794d */ /* 0x000fea0003800000 */
.L_x_3830:
[----:B0-----:R0:W1:Y:S02]  /*16d10*/  SYNCS.PHASECHK.TRANS64.TRYWAIT P5, [R64+URZ+0x28c90], R75 ;  /* 0x028c904b400075a7 */ /* 0x00106400080a017f */
[----:B-1----:R-:W-:Y:S05]  /*16d20*/  @!P5 NANOSLEEP.SYNCS 0x989680 ;  /* 0x009896800000d95d */ /* 0x002fea0003900000 */
[----:B------:R-:W1:Y:S02]  /*16d30*/  @!P5 SYNCS.PHASECHK.TRANS64 P5, [R64+URZ+0x28c90], R75 ;  /* 0x028c904b4000d5a7 */ /* 0x000e6400080a007f */
[----:B-1----:R-:W-:Y:S05]  /*16d40*/  @!P5 BRA `(.L_x_3830) ;  /* 0xfffffffc00f0d947 */ /* 0x002fea000383ffff */
[----:B------:R-:W-:Y:S05]  /*16d50*/  BRA `(.L_x_4071) ;  /* 0xfffffebc001c7947 */ /* 0x000fea000383ffff */
.L_x_3831:
        /* <DEDUP_REMOVED lines=8> */
.L_x_4073:
[----:B------:R-:W-:Y:S05]  /*16de0*/  BSYNC B1 ;  /* 0x0000000000017941 */ /* 0x000fea0003800000 */
.L_x_4072:
[----:B------:R-:W-:Y:S02]  /*16df0*/  IMAD.MOV.U32 R13, RZ, RZ, R71 ;  /* 0x000000ffff0d7224 */ /* 0x000fe400078e0047 */
[----:B------:R-:W-:Y:S02]  /*16e00*/  IMAD.MOV.U32 R12, RZ, RZ, RZ ;  /* 0x000000ffff0c7224 */ /* 0x000fe400078e00ff */
[----:B------:R-:W-:Y:S02]  /*16e10*/  IMAD.MOV.U32 R11, RZ, RZ, 0x1c1f ;  /* 0x00001c1fff0b7424 */ /* 0x000fe400078e00ff */
[----:B------:R-:W-:Y:S02]  /*16e20*/  IMAD.MOV.U32 R15, RZ, RZ, -0x1 ;  /* 0xffffffffff0f7424 */ /* 0x000fe400078e00ff */
[----:B------:R-:W-:-:S07]  /*16e30*/  IMAD.MOV.U32 R70, RZ, RZ, R14 ;  /* 0x000000ffff467224 */ /* 0x000fce00078e000e */
[----:B------:R-:W-:Y:S05]  /*16e40*/  WARPSYNC.COLLECTIVE R15, `(.L_x_4074) ;  /* 0x000000000f087348 */ /* 0x000fea0003c00000 */
[----:B------:R0:W1:Y:S02]  /*16e50*/  SHFL.IDX P6, R14, R13, R12, R11 ;  /* 0x0000000c0d0e7389 */ /* 0x00006400000c000b */
[----:B01----:R-:W-:Y:S01]  /*16e60*/  ENDCOLLECTIVE ;  /* 0x000000000000791b */ /* 0x003fe20003800000 */
.L_x_4074:
[----:B------:R-:W-:Y:S05]  /*16e70*/  BRA `(.L_x_4075) ;  /* 0xfffffeb800e87947 */ /* 0x000fea000383ffff */
.L_x_3841:
[----:B0-----:R0:W1:Y:S02]  /*16e80*/  SYNCS.PHASECHK.TRANS64.TRYWAIT P6, [R64+URZ+0x28c90], R75 ;  /* 0x028c904b400075a7 */ /* 0x00106400080c017f */
[----:B-1----:R-:W-:Y:S05]  /*16e90*/  @!P6 NANOSLEEP.SYNCS 0x989680 ;  /* 0x009896800000e95d */ /* 0x002fea0003900000 */
[----:B------:R-:W1:Y:S02]  /*16ea0*/  @!P6 SYNCS.PHASECHK.TRANS64 P6, [R64+URZ+0x28c90], R75 ;  /* 0x028c904b4000e5a7 */ /* 0x000e6400080c007f */
[----:B-1----:R-:W-:Y:S05]  /*16eb0*/  @!P6 BRA `(.L_x_3841) ;  /* 0xfffffffc00f0e947 */ /* 0x002fea000383ffff */
[----:B------:R-:W-:Y:S05]  /*16ec0*/  BRA `(.L_x_4076) ;  /* 0xfffffec400507947 */ /* 0x000fea000383ffff */
.L_x_3842:
        /* <DEDUP_REMOVED lines=8> */
.L_x_4078:
[----:B------:R-:W-:Y:S05]  /*16f50*/  BSYNC B1 ;  /* 0x0000000000017941 */ /* 0x000fea0003800000 */
.L_x_4077:
        /* <DEDUP_REMOVED lines=8> */
.L_x_4079:
[----:B------:R-:W-:Y:S01]  /*16fe0*/  MOV R71, R14 ;  /* 0x0000000e00477202 */ /* 0x000fe20000000f00 */
[----:B------:R-:W-:Y:S06]  /*16ff0*/  BRA `(.L_x_4080) ;  /* 0xfffffec400187947 */ /* 0x000fec000383ffff */
.L_x_3847:
[----:B-1----:R1:W2:Y:S02]  /*17000*/  SYNCS.PHASECHK.TRANS64.TRYWAIT P4, [R64+URZ+0x28c90], R75 ;  /* 0x028c904b400075a7 */ /* 0x0022a4000808017f */
[----:B--2---:R-:W-:Y:S05]  /*17010*/  @!P4 NANOSLEEP.SYNCS 0x989680 ;  /* 0x009896800000c95d */ /* 0x004fea0003900000 */
[----:B------:R-:W2:Y:S02]  /*17020*/  @!P4 SYNCS.PHASECHK.TRANS64 P4, [R64+URZ+0x28c90], R75 ;  /* 0x028c904b4000c5a7 */ /* 0x000ea4000808007f */
[----:B--2---:R-:W-:Y:S05]  /*17030*/  @!P4 BRA `(.L_x_3847) ;  /* 0xfffffffc00f0c947 */ /* 0x004fea000383ffff */
[----:B------:R-:W-:Y:S05]  /*17040*/  BRA `(.L_x_4081) ;  /* 0xfffffec800f07947 */ /* 0x000fea000383ffff */
.L_x_3848:
[----:B------:R-:W-:Y:S01]  /*17050*/  BSSY B1, `(.L_x_4082) ;  /* 0x0000007000017945 */ /* 0x000fe20003800000 */
[----:B------:R-:W-:Y:S02]  /*17060*/  IMAD.MOV.U32 R12, RZ, RZ, RZ ;  /* 0x000000ffff0c7224 */ /* 0x000fe400078e00ff */
[----:B------:R-:W-:Y:S02]  /*17070*/  IMAD.MOV.U32 R11, RZ, RZ, 0x1c1f ;  /* 0x00001c1fff0b7424 */ /* 0x000fe400078e00ff */
[----:B------:R-:W-:-:S07]  /*17080*/  IMAD.MOV.U32 R15, RZ, RZ, -0x1 ;  /* 0xffffffffff0f7424 */ /* 0x000fce00078e00ff */
[----:B-1----:R-:W-:Y:S05]  /*17090*/  WARPSYNC.COLLECTIVE R15, `(.L_x_4083) ;  /* 0x000000000f087348 */ /* 0x002fea0003c00000 */
[----:B------:R0:W2:Y:S02]  /*170a0*/  SHFL.IDX P6, R14, R13, R12, R11 ;  /* 0x0000000c0d0e7389 */ /* 0x0000a400000c000b */
[----:B012---:R-:W-:Y:S01]  /*170b0*/  ENDCOLLECTIVE ;  /* 0x000000000000791b */ /* 0x007fe20003800000 */
.L_x_4083:
[----:B------:R-:W-:Y:S05]  /*170c0*/  BSYNC B1 ;  /* 0x0000000000017941 */ /* 0x000fea0003800000 */
.L_x_4082:
        /* <DEDUP_REMOVED lines=8> */
.L_x_4084:
[----:B------:R-:W-:Y:S05]  /*17150*/  BRA `(.L_x_4085) ;  /* 0xfffffecc00187947 */ /* 0x000fea000383ffff */
.L_x_3852:
[----:B-1----:R1:W3:Y:S02]  /*17160*/  SYNCS.PHASECHK.TRANS64.TRYWAIT P3, [R64+URZ+0x28cb0], R75 ;  /* 0x028cb04b400075a7 */ /* 0x0022e4000806017f */
[----:B---3--:R-:W-:Y:S05]  /*17170*/  @!P3 NANOSLEEP.SYNCS 0x989680 ;  /* 0x009896800000b95d */ /* 0x008fea0003900000 */
[----:B------:R-:W3:Y:S02]  /*17180*/  @!P3 SYNCS.PHASECHK.TRANS64 P3, [R64+URZ+0x28cb0], R75 ;  /* 0x028cb04b4000b5a7 */ /* 0x000ee4000806007f */
[----:B---3--:R-:W-:Y:S05]  /*17190*/  @!P3 BRA `(.L_x_3852) ;  /* 0xfffffffc00f0b947 */ /* 0x008fea000383ffff */
[----:B------:R-:W-:Y:S05]  /*171a0*/  BRA `(.L_x_4086) ;  /* 0xfffffecc00a47947 */ /* 0x000fea000383ffff */
.L_x_3863:
[----:B0-----:R0:W1:Y:S02]  /*171b0*/  SYNCS.PHASECHK.TRANS64.TRYWAIT P1, [R3+URZ+0x28c50], R6 ;  /* 0x028c5006030075a7 */ /* 0x001064000802017f */
[----:B-1----:R-:W-:Y:S05]  /*171c0*/  @!P1 NANOSLEEP.SYNCS 0x989680 ;  /* 0x009896800000995d */ /* 0x002fea0003900000 */
[----:B------:R-:W1:Y:S02]  /*171d0*/  @!P1 SYNCS.PHASECHK.TRANS64 P1, [R3+URZ+0x28c50], R6 ;  /* 0x028c5006030095a7 */ /* 0x000e64000802007f */
[----:B-1----:R-:W-:Y:S05]  /*171e0*/  @!P1 BRA `(.L_x_3863) ;  /* 0xfffffffc00f09947 */ /* 0x002fea000383ffff */
[----:B------:R-:W-:Y:S05]  /*171f0*/  BRA `(.L_x_4087) ;  /* 0xfffffedc00807947 */ /* 0x000fea000383ffff */
.L_x_3871:
[----:B-1----:R1:W2:Y:S02]  /*17200*/  SYNCS.PHASECHK.TRANS64.TRYWAIT P1, [R3+URZ+0x28c50], R10 ;  /* 0x028c500a030075a7 */ /* 0x0022a4000802017f */
[----:B--2---:R-:W-:Y:S05]  /*17210*/  @!P1 NANOSLEEP.SYNCS 0x989680 ;  /* 0x009896800000995d */ /* 0x004fea0003900000 */
[----:B------:R-:W2:Y:S02]  /*17220*/  @!P1 SYNCS.PHASECHK.TRANS64 P1, [R3+URZ+0x28c50], R10 ;  /* 0x028c500a030095a7 */ /* 0x000ea4000802007f */
[----:B--2---:R-:W-:Y:S05]  /*17230*/  @!P1 BRA `(.L_x_3871) ;  /* 0xfffffffc00f09947 */ /* 0x004fea000383ffff */
[----:B------:R-:W-:Y:S05]  /*17240*/  BRA `(.L_x_3870) ;  /* 0xfffffee800a47947 */ /* 0x000fea000383ffff */
.L_x_3885:
        /* <DEDUP_REMOVED lines=8> */
.L_x_4089:
[----:B------:R-:W-:Y:S05]  /*172d0*/  BSYNC B1 ;  /* 0x0000000000017941 */ /* 0x000fea0003800000 */
.L_x_4088:
        /* <DEDUP_REMOVED lines=8> */
.L_x_4090:
[----:B------:R-:W-:Y:S01]  /*17360*/  IMAD.MOV.U32 R13, RZ, RZ, R29 ;  /* 0x000000ffff0d7224 */ /* 0x000fe200078e001d */
[----:B------:R-:W-:-:S07]  /*17370*/  MOV R0, R14 ;  /* 0x0000000e00007202 */ /* 0x000fce0000000f00 */
[----:B------:R-:W-:Y:S05]  /*17380*/  WARPSYNC.COLLECTIVE R15, `(.L_x_4091) ;  /* 0x000000000f087348 */ /* 0x000fea0003c00000 */
[----:B------:R0:W1:Y:S02]  /*17390*/  SHFL.IDX P6, R14, R13, R12, R11 ;  /* 0x0000000c0d0e7389 */ /* 0x00006400000c000b */
[----:B01----:R-:W-:Y:S01]  /*173a0*/  ENDCOLLECTIVE ;  /* 0x000000000000791b */ /* 0x003fe20003800000 */
.L_x_4091:
[----:B------:R-:W-:Y:S02]  /*173b0*/  IMAD.MOV.U32 R13, RZ, RZ, R28 ;  /* 0x000000ffff0d7224 */ /* 0x000fe400078e001c */
[----:B------:R-:W-:-:S07]  /*173c0*/  IMAD.MOV.U32 R5, RZ, RZ, R14 ;  /* 0x000000ffff057224 */ /* 0x000fce00078e000e */
[----:B------:R-:W-:Y:S05]  /*173d0*/  WARPSYNC.COLLECTIVE R15, `(.L_x_4092) ;  /* 0x000000000f087348 */ /* 0x000fea0003c00000 */
[----:B------:R0:W1:Y:S02]  /*173e0*/  SHFL.IDX P6, R14, R13, R12, R11 ;  /* 0x0000000c0d0e7389 */ /* 0x00006400000c000b */
[----:B01----:R-:W-:Y:S01]  /*173f0*/  ENDCOLLECTIVE ;  /* 0x000000000000791b */ /* 0x003fe20003800000 */
.L_x_4092:
[----:B------:R-:W-:Y:S05]  /*17400*/  BRA `(.L_x_4093) ;  /* 0xfffffef800dc7947 */ /* 0x000fea000383ffff */
.L_x_3889:
[----:B0-----:R0:W1:Y:S02]  /*17410*/  SYNCS.PHASECHK.TRANS64.TRYWAIT P0, [R2+URZ+0x28c00], R5 ;  /* 0x028c0005020075a7 */ /* 0x001064000800017f */
[----:B-1----:R-:W-:Y:S05]  /*17420*/  @!P0 NANOSLEEP.SYNCS 0x989680 ;  /* 0x009896800000895d */ /* 0x002fea0003900000 */
[----:B------:R-:W1:Y:S02]  /*17430*/  @!P0 SYNCS.PHASECHK.TRANS64 P0, [R2+URZ+0x28c00], R5 ;  /* 0x028c0005020085a7 */ /* 0x000e64000800007f */
[----:B-1----:R-:W-:Y:S05]  /*17440*/  @!P0 BRA `(.L_x_3889) ;  /* 0xfffffffc00f08947 */ /* 0x002fea000383ffff */
[----:B------:R-:W-:Y:S05]  /*17450*/  BRA `(.L_x_4094) ;  /* 0xfffffefc00f47947 */ /* 0x000fea000383ffff */
.L_x_3897:
        /* <DEDUP_REMOVED lines=8> */
.L_x_4096:
[----:B------:R-:W-:Y:S05]  /*174e0*/  BSYNC B1 ;  /* 0x0000000000017941 */ /* 0x000fea0003800000 */
.L_x_4095:
[----:B------:R-:W-:Y:S01]  /*174f0*/  MOV R13, R24 ;  /* 0x00000018000d7202 */ /* 0x000fe20000000f00 */
[----:B------:R-:W-:Y:S02]  /*17500*/  IMAD.MOV.U32 R12, RZ, RZ, RZ ;  /* 0x000000ffff0c7224 */ /* 0x000fe400078e00ff */
[----:B------:R-:W-:Y:S02]  /*17510*/  IMAD.MOV.U32 R11, RZ, RZ, 0x1c1f ;  /* 0x00001c1fff0b7424 */ /* 0x000fe400078e00ff */
[----:B------:R-:W-:Y:S02]  /*17520*/  IMAD.MOV.U32 R15, RZ, RZ, -0x1 ;  /* 0xffffffffff0f7424 */ /* 0x000fe400078e00ff */
[----:B------:R-:W-:-:S07]  /*17530*/  IMAD.MOV.U32 R0, RZ, RZ, R14 ;  /* 0x000000ffff007224 */ /* 0x000fce00078e000e */
[----:B------:R-:W-:Y:S05]  /*17540*/  WARPSYNC.COLLECTIVE R15, `(.L_x_4097) ;  /* 0x000000000f087348 */ /* 0x000fea0003c00000 */
[----:B------:R0:W1:Y:S02]  /*17550*/  SHFL.IDX P6, R14, R13, R12, R11 ;  /* 0x0000000c0d0e7389 */ /* 0x00006400000c000b */
[----:B01----:R-:W-:Y:S01]  /*17560*/  ENDCOLLECTIVE ;  /* 0x000000000000791b */ /* 0x003fe20003800000 */
.L_x_4097:
[----:B------:R-:W-:Y:S02]  /*17570*/  IMAD.MOV.U32 R13, RZ, RZ, R29 ;  /* 0x000000ffff0d7224 */ /* 0x000fe400078e001d */
[----:B------:R-:W-:-:S07]  /*17580*/  IMAD.MOV.U32 R3, RZ, RZ, R14 ;  /* 0x000000ffff037224 */ /* 0x000fce00078e000e */
[----:B------:R-:W-:Y:S05]  /*17590*/  WARPSYNC.COLLECTIVE R15, `(.L_x_4098) ;  /* 0x000000000f087348 */ /* 0x000fea0003c00000 */
[----:B------:R0:W1:Y:S02]  /*175a0*/  SHFL.IDX P6, R14, R13, R12, R11 ;  /* 0x0000000c0d0e7389 */ /* 0x00006400000c000b */
[----:B01----:R-:W-:Y:S01]  /*175b0*/  ENDCOLLECTIVE ;  /* 0x000000000000791b */ /* 0x003fe20003800000 */
.L_x_4098:
[----:B------:R-:W-:Y:S02]  /*175c0*/  IMAD.MOV.U32 R13, RZ, RZ, R28 ;  /* 0x000000ffff0d7224 */ /* 0x000fe400078e001c */
[----:B------:R-:W-:-:S07]  /*175d0*/  IMAD.MOV.U32 R20, RZ, RZ, R14 ;  /* 0x000000ffff147224 */ /* 0x000fce00078e000e */
[----:B------:R-:W-:Y:S05]  /*175e0*/  WARPSYNC.COLLECTIVE R15, `(.L_x_4099) ;  /* 0x000000000f087348 */ /* 0x000fea0003c00000 */
[----:B------:R0:W1:Y:S02]  /*175f0*/  SHFL.IDX P6, R14, R13, R12, R11 ;  /* 0x0000000c0d0e7389 */ /* 0x00006400000c000b */
[----:B01----:R-:W-:Y:S01]  /*17600*/  ENDCOLLECTIVE ;  /* 0x000000000000791b */ /* 0x003fe20003800000 */
.L_x_4099:
[----:B------:R-:W-:Y:S05]  /*17610*/  BRA `(.L_x_4100) ;  /* 0xffffff0800587947 */ /* 0x000fea000383ffff */
.L_x_3901:
[----:B0-----:R0:W1:Y:S02]  /*17620*/  SYNCS.PHASECHK.TRANS64.TRYWAIT P1, [R2+URZ+0x28c00], R25 ;  /* 0x028c0019020075a7 */ /* 0x001064000802017f */
[----:B-1----:R-:W-:Y:S05]  /*17630*/  @!P1 NANOSLEEP.SYNCS 0x989680 ;  /* 0x009896800000995d */ /* 0x002fea0003900000 */
[----:B------:R-:W1:Y:S02]  /*17640*/  @!P1 SYNCS.PHASECHK.TRANS64 P1, [R2+URZ+0x28c00], R25 ;  /* 0x028c0019020095a7 */ /* 0x000e64000802007f */
[----:B-1----:R-:W-:Y:S05]  /*17650*/  @!P1 BRA `(.L_x_3901) ;  /* 0xfffffffc00f09947 */ /* 0x002fea000383ffff */
[----:B------:R-:W-:Y:S05]  /*17660*/  BRA `(.L_x_4101) ;  /* 0xffffff0c003c7947 */ /* 0x000fea000383ffff */
.L_x_3907:
[----:B0-----:R0:W1:Y:S02]  /*17670*/  SYNCS.PHASECHK.TRANS64.TRYWAIT P1, [R14+URZ+0x28c30], R15 ;  /* 0x028c300f0e0075a7 */ /* 0x001064000802017f */
[----:B-1----:R-:W-:Y:S05]  /*17680*/  @!P1 NANOSLEEP.SYNCS 0x989680 ;  /* 0x009896800000995d */ /* 0x002fea0003900000 */
[----:B------:R-:W1:Y:S02]  /*17690*/  @!P1 SYNCS.PHASECHK.TRANS64 P1, [R14+URZ+0x28c30], R15 ;  /* 0x028c300f0e0095a7 */ /* 0x000e64000802007f */
[----:B-1----:R-:W-:Y:S05]  /*176a0*/  @!P1 BRA `(.L_x_3907) ;  /* 0xfffffffc00f09947 */ /* 0x002fea000383ffff */
[----:B------:R-:W-:Y:S05]  /*176b0*/  BRA `(.L_x_3906) ;  /* 0xffffff1800647947 */ /* 0x000fea000383ffff */
.L_x_3913:
[----:B--2---:R2:W3:Y:S02]  /*176c0*/  SYNCS.PHASECHK.TRANS64.TRYWAIT P1, [R14+URZ+0x28c50], R15 ;  /* 0x028c500f0e0075a7 */ /* 0x0044e4000802017f */
[----:B---3--:R-:W-:Y:S05]  /*176d0*/  @!P1 NANOSLEEP.SYNCS 0x989680 ;  /* 0x009896800000995d */ /* 0x008fea0003900000 */
[----:B------:R-:W3:Y:S02]  /*176e0*/  @!P1 SYNCS.PHASECHK.TRANS64 P1, [R14+URZ+0x28c50], R15 ;  /* 0x028c500f0e0095a7 */ /* 0x000ee4000802007f */
[----:B---3--:R-:W-:Y:S05]  /*176f0*/  @!P1 BRA `(.L_x_3913) ;  /* 0xfffffffc00f09947 */ /* 0x008fea000383ffff */
[----:B------:R-:W-:Y:S05]  /*17700*/  BRA `(.L_x_3912) ;  /* 0xffffff2800987947 */ /* 0x000fea000383ffff */
.L_x_3921:
[----:B-1----:R1:W2:Y:S02]  /*17710*/  SYNCS.PHASECHK.TRANS64.TRYWAIT P2, [R21+URZ+0x28c30], R14 ;  /* 0x028c300e150075a7 */ /* 0x0022a4000804017f */
[----:B--2---:R-:W-:Y:S05]  /*17720*/  @!P2 NANOSLEEP.SYNCS 0x989680 ;  /* 0x009896800000a95d */ /* 0x004fea0003900000 */
[----:B------:R-:W2:Y:S02]  /*17730*/  @!P2 SYNCS.PHASECHK.TRANS64 P2, [R21+URZ+0x28c30], R14 ;  /* 0x028c300e1500a5a7 */ /* 0x000ea4000804007f */
[----:B--2---:R-:W-:Y:S05]  /*17740*/  @!P2 BRA `(.L_x_3921) ;  /* 0xfffffffc00f0a947 */ /* 0x004fea000383ffff */
[----:B------:R-:W-:Y:S05]  /*17750*/  BRA `(.L_x_3920) ;  /* 0xffffff2c00b07947 */ /* 0x000fea000383ffff */
.L_x_3927:
[----:B----4-:R4:W0:Y:S02]  /*17760*/  SYNCS.PHASECHK.TRANS64.TRYWAIT P2, [R21+URZ+0x28c50], R14 ;  /* 0x028c500e150075a7 */ /* 0x010824000804017f */
[----:B0-----:R-:W-:Y:S05]  /*17770*/  @!P2 NANOSLEEP.SYNCS 0x989680 ;  /* 0x009896800000a95d */ /* 0x001fea0003900000 */
[----:B------:R-:W0:Y:S02]  /*17780*/  @!P2 SYNCS.PHASECHK.TRANS64 P2, [R21+URZ+0x28c50], R14 ;  /* 0x028c500e1500a5a7 */ /* 0x000e24000804007f */
[----:B0-----:R-:W-:Y:S05]  /*17790*/  @!P2 BRA `(.L_x_3927) ;  /* 0xfffffffc00f0a947 */ /* 0x001fea000383ffff */
[----:B------:R-:W-:Y:S05]  /*177a0*/  BRA `(.L_x_3926) ;  /* 0xffffff4400107947 */ /* 0x000fea000383ffff */
.L_x_3958:
[----:B0-----:R-:W0:Y:S01]  /*177b0*/  S2R R8, SR_TID.X ;  /* 0x0000000000087919 */ /* 0x001e220000002100 */
[----:B------:R-:W-:Y:S01]  /*177c0*/  BSSY B1, `(.L_x_4102) ;  /* 0x000000a000017945 */ /* 0x000fe20003800000 */
[----:B------:R-:W-:Y:S01]  /*177d0*/  MOV R12, RZ ;  /* 0x000000ff000c7202 */ /* 0x000fe20000000f00 */
[----:B------:R-:W-:Y:S02]  /*177e0*/  IMAD.MOV.U32 R11, RZ, RZ, 0x1f ;  /* 0x0000001fff0b7424 */ /* 0x000fe400078e00ff */
[----:B------:R-:W-:Y:S01]  /*177f0*/  IMAD.MOV.U32 R15, RZ, RZ, -0x1 ;  /* 0xffffffffff0f7424 */ /* 0x000fe200078e00ff */
[----:B0-----:R-:W-:-:S04]  /*17800*/  SHF.R.U32.HI R8, RZ, 0x5, R8 ;  /* 0x00000005ff087819 */ /* 0x001fc80000011608 */
[----:B------:R-:W-:-:S05]  /*17810*/  LOP3.LUT R8, R8, 0x3, RZ, 0xc0, !PT ;  /* 0x0000000308087812 */ /* 0x000fca00078ec0ff */
[----:B------:R-:W-:-:S07]  /*17820*/  IMAD.MOV.U32 R13, RZ, RZ, R8 ;  /* 0x000000ffff0d7224 */ /* 0x000fce00078e0008 */
[----:B------:R-:W-:Y:S05]  /*17830*/  WARPSYNC.COLLECTIVE R15, `(.L_x_4103) ;  /* 0x000000000f087348 */ /* 0x000fea0003c00000 */
[----:B------:R0:W1:Y:S02]  /*17840*/  SHFL.IDX P6, R14, R13, R12, R11 ;  /* 0x0000000c0d0e7389 */ /* 0x00006400000c000b */
[----:B01----:R-:W-:Y:S01]  /*17850*/  ENDCOLLECTIVE ;  /* 0x000000000000791b */ /* 0x003fe20003800000 */
.L_x_4103:
[----:B------:R-:W-:Y:S05]  /*17860*/  BSYNC B1 ;  /* 0x0000000000017941 */ /* 0x000fea0003800000 */
.L_x_4102:
[----:B------:R-:W-:Y:S05]  /*17870*/  BRA `(.L_x_4104) ;  /* 0xffffff9400807947 */ /* 0x000fea000383ffff */
.L_x_3960:
[----:B------:R-:W-:Y:S01]  /*17880*/  BSSY B1, `(.L_x_4105) ;  /* 0x0000006000017945 */ /* 0x000fe20003800000 */
[----:B------:R-:W-:-:S07]  /*17890*/  IMAD.MOV.U32 R15, RZ, RZ, -0x1 ;  /* 0xffffffffff0f7424 */ /* 0x000fce00078e00ff */
[----:B01----:R-:W-:Y:S05]  /*178a0*/  WARPSYNC.COLLECTIVE R15, `(.L_x_4106) ;  /* 0x000000000f0c7348 */ /* 0x003fea0003c00000 */
[----:B------:R-:W-:Y:S02]  /*178b0*/  ELECT P6, UR62, PT ;  /* 0x00000000003e782f */ /* 0x000fe400038c0000 */
[----:B------:R-:W-:Y:S01]  /*178c0*/  MOV R14, UR62 ;  /* 0x0000003e000e7c02 */ /* 0x000fe20008000f00 */
[----:B01----:R-:W-:Y:S10]  /*178d0*/  ENDCOLLECTIVE ;  /* 0x000000000000791b */ /* 0x003ff40003800000 */
.L_x_4106:
[----:B------:R-:W-:Y:S05]  /*178e0*/  BSYNC B1 ;  /* 0x0000000000017941 */ /* 0x000fea0003800000 */
.L_x_4105:
[----:B------:R-:W-:Y:S05]  /*178f0*/  BRA `(.L_x_3959) ;  /* 0xffffff9400787947 */ /* 0x000fea000383ffff */
.L_x_3962:
[----:B-1----:R1:W2:Y:S02]  /*17900*/  SYNCS.PHASECHK.TRANS64.TRYWAIT P0, [R23+URZ+0x28c20], R3 ;  /* 0x028c2003170075a7 */ /* 0x0022a4000800017f */
[----:B--2---:R-:W-:Y:S05]  /*17910*/  @!P0 NANOSLEEP.SYNCS 0x989680 ;  /* 0x009896800000895d */ /* 0x004fea0003900000 */
[----:B------:R-:W2:Y:S02]  /*17920*/  @!P0 SYNCS.PHASECHK.TRANS64 P0, [R23+URZ+0x28c20], R3 ;  /* 0x028c2003170085a7 */ /* 0x000ea4000800007f */
[----:B--2---:R-:W-:Y:S05]  /*17930*/  @!P0 BRA `(.L_x_3962) ;  /* 0xfffffffc00f08947 */ /* 0x004fea000383ffff */
[----:B------:R-:W-:Y:S05]  /*17940*/  BRA `(.L_x_4107) ;  /* 0xffffff9400887947 */ /* 0x000fea000383ffff */
.L_x_3966:
[----:B-1----:R1:W2:Y:S02]  /*17950*/  SYNCS.PHASECHK.TRANS64.TRYWAIT P0, [R3+URZ+0x28ca0], R6 ;  /* 0x028ca006030075a7 */ /* 0x0022a4000800017f */
[----:B--2---:R-:W-:Y:S05]  /*17960*/  @!P0 NANOSLEEP.SYNCS 0x989680 ;  /* 0x009896800000895d */ /* 0x004fea0003900000 */
[----:B------:R-:W2:Y:S02]  /*17970*/  @!P0 SYNCS.PHASECHK.TRANS64 P0, [R3+URZ+0x28ca0], R6 ;  /* 0x028ca006030085a7 */ /* 0x000ea4000800007f */
[----:B--2---:R-:W-:Y:S05]  /*17980*/  @!P0 BRA `(.L_x_3966) ;  /* 0xfffffffc00f08947 */ /* 0x004fea000383ffff */
[----:B------:R-:W-:Y:S05]  /*17990*/  BRA `(.L_x_4108) ;  /* 0xffffff9400a07947 */ /* 0x000fea000383ffff */
.L_x_3971:
[----:B0-----:R0:W2:Y:S02]  /*179a0*/  SYNCS.PHASECHK.TRANS64.TRYWAIT P0, [R3+URZ+0x28cc0], R6 ;  /* 0x028cc006030075a7 */ /* 0x0010a4000800017f */
[----:B--2---:R-:W-:Y:S05]  /*179b0*/  @!P0 NANOSLEEP.SYNCS 0x989680 ;  /* 0x009896800000895d */ /* 0x004fea0003900000 */
[----:B------:R-:W2:Y:S02]  /*179c0*/  @!P0 SYNCS.PHASECHK.TRANS64 P0, [R3+URZ+0x28cc0], R6 ;  /* 0x028cc006030085a7 */ /* 0x000ea4000800007f */
[----:B--2---:R-:W-:Y:S05]  /*179d0*/  @!P0 BRA `(.L_x_3971) ;  /* 0xfffffffc00f08947 */ /* 0x004fea000383ffff */
[----:B------:R-:W-:Y:S05]  /*179e0*/  BRA `(.L_x_4109) ;  /* 0xffffff98001c7947 */ /* 0x000fea000383ffff */
.L_x_3985:
[----:B-1----:R1:W2:Y:S02]  /*179f0*/  SYNCS.PHASECHK.TRANS64.TRYWAIT P1, [R6+URZ+0x28ca0], R2 ;  /* 0x028ca002060075a7 */ /* 0x0022a4000802017f */
[----:B--2---:R-:W-:Y:S05]  /*17a00*/  @!P1 NANOSLEEP.SYNCS 0x989680 ;  /* 0x009896800000995d */ /* 0x004fea0003900000 */
[----:B------:R-:W2:Y:S02]  /*17a10*/  @!P1 SYNCS.PHASECHK.TRANS64 P1, [R6+URZ+0x28ca0], R2 ;  /* 0x028ca002060095a7 */ /* 0x000ea4000802007f */
[----:B--2---:R-:W-:Y:S05]  /*17a20*/  @!P1 BRA `(.L_x_3985) ;  /* 0xfffffffc00f09947 */ /* 0x004fea000383ffff */
[----:B------:R-:W-:Y:S05]  /*17a30*/  BRA `(.L_x_4110) ;  /* 0xffffffa000807947 */ /* 0x000fea000383ffff */
.L_x_3990:
[----:B0-----:R0:W2:Y:S02]  /*17a40*/  SYNCS.PHASECHK.TRANS64.TRYWAIT P1, [R6+URZ+0x28cc0], R2 ;  /* 0x028cc002060075a7 */ /* 0x0010a4000802017f */
[----:B--2---:R-:W-:Y:S05]  /*17a50*/  @!P1 NANOSLEEP.SYNCS 0x989680 ;  /* 0x009896800000995d */ /* 0x004fea0003900000 */
[----:B------:R-:W2:Y:S02]  /*17a60*/  @!P1 SYNCS.PHASECHK.TRANS64 P1, [R6+URZ+0x28cc0], R2 ;  /* 0x028cc002060095a7 */ /* 0x000ea4000802007f */
[----:B--2---:R-:W-:Y:S05]  /*17a70*/  @!P1 BRA `(.L_x_3990) ;  /* 0xfffffffc00f09947 */ /* 0x004fea000383ffff */
[----:B------:R-:W-:Y:S05]  /*17a80*/  BRA `(.L_x_4111) ;  /* 0xffffffa000f87947 */ /* 0x000fea000383ffff */
.L_x_4010:
[----:B------:R-:W0:Y:S01]  /*17a90*/  S2R R11, SR_TID.X ;  /* 0x00000000000b7919 */ /* 0x000e220000002100 */
[----:B------:R-:W-:Y:S01]  /*17aa0*/  BSSY B0, `(.L_x_4112) ;  /* 0x000000a000007945 */ /* 0x000fe20003800000 */
[----:B------:R-:W-:Y:S02]  /*17ab0*/  IMAD.MOV.U32 R12, RZ, RZ, RZ ;  /* 0x000000ffff0c7224 */ /* 0x000fe400078e00ff */
[----:B------:R-:W-:Y:S01]  /*17ac0*/  IMAD.MOV.U32 R15, RZ, RZ, -0x1 ;  /* 0xffffffffff0f7424 */ /* 0x000fe200078e00ff */
[----:B0-----:R-:W-:-:S04]  /*17ad0*/  SHF.R.U32.HI R11, RZ, 0x5, R11 ;  /* 0x00000005ff0b7819 */ /* 0x001fc8000001160b */
[----:B------:R-:W-:-:S05]  /*17ae0*/  LOP3.LUT R11, R11, 0x3, RZ, 0xc0, !PT ;  /* 0x000000030b0b7812 */ /* 0x000fca00078ec0ff */
[----:B------:R-:W-:Y:S02]  /*17af0*/  IMAD.MOV.U32 R13, RZ, RZ, R11 ;  /* 0x000000ffff0d7224 */ /* 0x000fe400078e000b */
[----:B------:R-:W-:-:S07]  /*17b00*/  IMAD.MOV.U32 R11, RZ, RZ, 0x1f ;  /* 0x0000001fff0b7424 */ /* 0x000fce00078e00ff */
[----:B-----5:R-:W-:Y:S05]  /*17b10*/  WARPSYNC.COLLECTIVE R15, `(.L_x_4113) ;  /* 0x000000000f087348 */ /* 0x020fea0003c00000 */
[----:B------:R0:W1:Y:S02]  /*17b20*/  SHFL.IDX P6, R14, R13, R12, R11 ;  /* 0x0000000c0d0e7389 */ /* 0x00006400000c000b */
[----:B01---5:R-:W-:Y:S01]  /*17b30*/  ENDCOLLECTIVE ;  /* 0x000000000000791b */ /* 0x023fe20003800000 */
.L_x_4113:
[----:B------:R-:W-:Y:S05]  /*17b40*/  BSYNC B0 ;  /* 0x0000000000007941 */ /* 0x000fea0003800000 */
.L_x_4112:
[----:B------:R-:W-:Y:S05]  /*17b50*/  BRA `(.L_x_4114) ;  /* 0xffffffb400f07947 */ /* 0x000fea000383ffff */
.L_x_4013:
[----:B0-----:R0:W1:Y:S02]  /*17b60*/  SYNCS.PHASECHK.TRANS64.TRYWAIT P0, [R27+URZ+0x28c40], R0 ;  /* 0x028c40001b0075a7 */ /* 0x001064000800017f */
[----:B-1----:R-:W-:Y:S05]  /*17b70*/  @!P0 NANOSLEEP.SYNCS 0x989680 ;  /* 0x009896800000895d */ /* 0x002fea0003900000 */
[----:B------:R-:W1:Y:S02]  /*17b80*/  @!P0 SYNCS.PHASECHK.TRANS64 P0, [R27+URZ+0x28c40], R0 ;  /* 0x028c40001b0085a7 */ /* 0x000e64000800007f */
[----:B-1----:R-:W-:Y:S05]  /*17b90*/  @!P0 BRA `(.L_x_4013) ;  /* 0xfffffffc00f08947 */ /* 0x002fea000383ffff */
[----:B------:R-:W-:Y:S05]  /*17ba0*/  BRA `(.L_x_4115) ;  /* 0xffffffb800207947 */ /* 0x000fea000383ffff */
.L_x_4014:
        /* <DEDUP_REMOVED lines=8> */
.L_x_4117:
[----:B------:R-:W-:Y:S05]  /*17c30*/  BSYNC B0 ;  /* 0x0000000000007941 */ /* 0x000fea0003800000 */
.L_x_4116:
        /* <DEDUP_REMOVED lines=9> */
.L_x_4118:
[----:B------:R-:W-:Y:S02]  /*17cd0*/  IMAD.MOV.U32 R13, RZ, RZ, R4 ;  /* 0x000000ffff0d7224 */ /* 0x000fe400078e0004 */
[----:B------:R-:W-:Y:S02]  /*17ce0*/  IMAD.MOV.U32 R12, RZ, RZ, 0x1 ;  /* 0x00000001ff0c7424 */ /* 0x000fe400078e00ff */
[----:B------:R-:W-:-:S07]  /*17cf0*/  IMAD.MOV.U32 R3, RZ, RZ, R14 ;  /* 0x000000ffff037224 */ /* 0x000fce00078e000e */
[----:B------:R-:W-:Y:S05]  /*17d00*/  WARPSYNC.COLLECTIVE R15, `(.L_x_4119) ;  /* 0x000000000f087348 */ /* 0x000fea0003c00000 */
[----:B------:R0:W1:Y:S02]  /*17d10*/  SHFL.IDX P6, R14, R13, R12, R11 ;  /* 0x0000000c0d0e7389 */ /* 0x00006400000c000b */
[----:B01----:R-:W-:Y:S01]  /*17d20*/  ENDCOLLECTIVE ;  /* 0x000000000000791b */ /* 0x003fe20003800000 */
.L_x_4119:
        /* <DEDUP_REMOVED lines=15> */
.L_x_4120:
[----:B------:R-:W-:Y:S01]  /*17e20*/  @P0 IMAD R6, R5, 0x2, R23 ;  /* 0x0000000205060824 */ /* 0x000fe200078e0217 */
[----:B------:R-:W-:Y:S01]  /*17e30*/  MOV R13, R4 ;  /* 0x00000004000d7202 */ /* 0x000fe20000000f00 */
[----:B------:R-:W-:Y:S02]  /*17e40*/  IMAD.MOV.U32 R12, RZ, RZ, 0x2 ;  /* 0x00000002ff0c7424 */ /* 0x000fe400078e00ff */
[----:B------:R-:W-:-:S07]  /*17e50*/  IMAD.MOV.U32 R3, RZ, RZ, R14 ;  /* 0x000000ffff037224 */ /* 0x000fce00078e000e */
[----:B------:R-:W-:Y:S05]  /*17e60*/  WARPSYNC.COLLECTIVE R15, `(.L_x_4121) ;  /* 0x000000000f087348 */ /* 0x000fea0003c00000 */
[----:B------:R0:W1:Y:S02]  /*17e70*/  SHFL.IDX P6, R14, R13, R12, R11 ;  /* 0x0000000c0d0e7389 */ /* 0x00006400000c000b */
[----:B01----:R-:W-:Y:S01]  /*17e80*/  ENDCOLLECTIVE ;  /* 0x000000000000791b */ /* 0x003fe20003800000 */
.L_x_4121:
        /* <DEDUP_REMOVED lines=15> */
.L_x_4122:
[----:B------:R-:W-:Y:S02]  /*17f80*/  @P0 IMAD R6, R5, 0x2, R23 ;  /* 0x0000000205060824 */ /* 0x000fe400078e0217 */
[----:B------:R-:W-:Y:S02]  /*17f90*/  IMAD.MOV.U32 R13, RZ, RZ, R4 ;  /* 0x000000ffff0d7224 */ /* 0x000fe400078e0004 */
[----:B------:R-:W-:Y:S02]  /*17fa0*/  IMAD.MOV.U32 R12, RZ, RZ, 0x3 ;  /* 0x00000003ff0c7424 */ /* 0x000fe400078e00ff */
[----:B------:R-:W-:-:S07]  /*17fb0*/  IMAD.MOV.U32 R3, RZ, RZ, R14 ;  /* 0x000000ffff037224 */ /* 0x000fce00078e000e */
[----:B------:R-:W-:Y:S05]  /*17fc0*/  WARPSYNC.COLLECTIVE R15, `(.L_x_4123) ;  /* 0x000000000f087348 */ /* 0x000fea0003c00000 */
[----:B------:R0:W1:Y:S02]  /*17fd0*/  SHFL.IDX P6, R14, R13, R12, R11 ;  /* 0x0000000c0d0e7389 */ /* 0x00006400000c000b */
[----:B01----:R-:W-:Y:S01]  /*17fe0*/  ENDCOLLECTIVE ;  /* 0x000000000000791b */ /* 0x003fe20003800000 */
.L_x_4123:
        /* <DEDUP_REMOVED lines=10> */
.L_x_4124:
[----:B------:R-:W-:Y:S01]  /*18090*/  @!PT LDS RZ, [RZ] ;  /* 0x00000000fffff984 */ /* 0x000fe20000000800 */
[----:B------:R-:W-:Y:S01]  /*180a0*/  @!PT LDS RZ, [RZ] ;  /* 0x00000000fffff984 */ /* 0x000fe20000000800 */
[----:B------:R-:W-:Y:S01]  /*180b0*/  @!PT LDS RZ, [RZ] ;  /* 0x00000000fffff984 */ /* 0x000fe20000000800 */
[----:B------:R0:W-:Y:S01]  /*180c0*/  @P0 LDGSTS.E.BYPASS.LTC128B.128 [R6+0x23400], desc[UR40][R2.64], !P2 ;  /* 0x2340000002060fae */ /* 0x0001e2000d101d68 */
[----:B------:R-:W-:Y:S01]  /*180d0*/  IMAD.MOV.U32 R0, RZ, RZ, R14 ;  /* 0x000000ffff007224 */ /* 0x000fe200078e000e */
[----:B------:R-:W-:Y:S06]  /*180e0*/  BRA `(.L_x_4125) ;  /* 0xffffffb400e47947 */ /* 0x000fec000383ffff */
.L_x_4019:
[----:B------:R-:W-:Y:S02]  /*180f0*/  IMAD.MOV.U32 R13, RZ, RZ, R2 ;  /* 0x000000ffff0d7224 */ /* 0x000fe400078e0002 */
[----:B------:R-:W-:Y:S02]  /*18100*/  IMAD.MOV.U32 R12, RZ, RZ, RZ ;  /* 0x000000ffff0c7224 */ /* 0x000fe400078e00ff */
[----:B------:R-:W-:Y:S02]  /*18110*/  IMAD.MOV.U32 R11, RZ, RZ, 0x181f ;  /* 0x0000181fff0b7424 */ /* 0x000fe400078e00ff */
[----:B------:R-:W-:Y:S02]  /*18120*/  IMAD.MOV.U32 R15, RZ, RZ, -0x1 ;  /* 0xffffffffff0f7424 */ /* 0x000fe400078e00ff */
[----:B-----5:R-:W-:Y:S02]  /*18130*/  IMAD R3, R20, R7, RZ ;  /* 0x0000000714037224 */ /* 0x020fe400078e02ff */
[----:B------:R-:W-:-:S07]  /*18140*/  IMAD R17, R17, 0x40, R10 ;  /* 0x0000004011117824 */ /* 0x000fce00078e020a */
[----:B------:R-:W-:Y:S05]  /*18150*/  WARPSYNC.COLLECTIVE R15, `(.L_x_4126) ;  /* 0x000000000f087348 */ /* 0x000fea0003c00000 */
[----:B------:R0:W1:Y:S02]  /*18160*/  SHFL.IDX P6, R14, R13, R12, R11 ;  /* 0x0000000c0d0e7389 */ /* 0x00006400000c000b */
[----:B01----:R-:W-:Y:S01]  /*18170*/  ENDCOLLECTIVE ;  /* 0x000000000000791b */ /* 0x003fe20003800000 */
.L_x_4126:
[C---:B------:R-:W-:Y:S01]  /*18180*/  VIADD R6, R17.reuse, 0x10 ;  /* 0x0000001011067836 */ /* 0x040fe20000000000 */
[----:B------:R-:W-:Y:S01]  /*18190*/  ISETP.GE.AND P0, PT, R17, R3, PT ;  /* 0x000000031100720c */ /* 0x000fe20003f06270 */
[----:B------:R-:W-:Y:S02]  /*181a0*/  IMAD.MOV.U32 R13, RZ, RZ, R0 ;  /* 0x000000ffff0d7224 */ /* 0x000fe400078e0000 */
[----:B------:R-:W-:-:S10]  /*181b0*/  IMAD.MOV.U32 R4, RZ, RZ, R14 ;  /* 0x000000ffff047224 */ /* 0x000fd400078e000e */
[----:B------:R-:W-:Y:S05]  /*181c0*/  WARPSYNC.COLLECTIVE R15, `(.L_x_4127) ;  /* 0x000000000f087348 */ /* 0x000fea0003c00000 */
[----:B------:R0:W1:Y:S02]  /*181d0*/  SHFL.IDX P6, R14, R13, R12, R11 ;  /* 0x0000000c0d0e7389 */ /* 0x00006400000c000b */
[----:B01----:R-:W-:Y:S01]  /*181e0*/  ENDCOLLECTIVE ;  /* 0x000000000000791b */ /* 0x003fe20003800000 */
.L_x_4127:
[----:B------:R-:W-:Y:S02]  /*181f0*/  IMAD.MOV.U32 R13, RZ, RZ, R2 ;  /* 0x000000ffff0d7224 */ /* 0x000fe400078e0002 */
[----:B------:R-:W-:Y:S01]  /*18200*/  IMAD.MOV.U32 R12, RZ, RZ, 0x1 ;  /* 0x00000001ff0c7424 */ /* 0x000fe200078e00ff */
[----:B------:R-:W-:-:S07]  /*18210*/  MOV R5, R14 ;  /* 0x0000000e00057202 */ /* 0x000fce0000000f00 */
[----:B------:R-:W-:Y:S05]  /*18220*/  WARPSYNC.COLLECTIVE R15, `(.L_x_4128) ;  /* 0x000000000f087348 */ /* 0x000fea0003c00000 */
[----:B------:R0:W1:Y:S02]  /*18230*/  SHFL.IDX P6, R14, R13, R12, R11 ;  /* 0x0000000c0d0e7389 */ /* 0x00006400000c000b */
[----:B01----:R-:W-:Y:S01]  /*18240*/  ENDCOLLECTIVE ;  /* 0x000000000000791b */ /* 0x003fe20003800000 */
.L_x_4128:
        /* <DEDUP_REMOVED lines=15> */
.L_x_4129:
[----:B------:R-:W-:Y:S02]  /*18340*/  IMAD.MOV.U32 R13, RZ, RZ, R2 ;  /* 0x000000ffff0d7224 */ /* 0x000fe400078e0002 */
[----:B------:R-:W-:Y:S01]  /*18350*/  IMAD.MOV.U32 R12, RZ, RZ, 0x2 ;  /* 0x00000002ff0c7424 */ /* 0x000fe200078e00ff */
[----:B------:R-:W-:-:S07]  /*18360*/  MOV R5, R14 ;  /* 0x0000000e00057202 */ /* 0x000fce0000000f00 */
[----:B------:R-:W-:Y:S05]  /*18370*/  WARPSYNC.COLLECTIVE R15, `(.L_x_4130) ;  /* 0x000000000f087348 */ /* 0x000fea0003c00000 */
[----:B------:R0:W1:Y:S02]  /*18380*/  SHFL.IDX P6, R14, R13, R12, R11 ;  /* 0x0000000c0d0e7389 */ /* 0x00006400000c000b */
[----:B01----:R-:W-:Y:S01]  /*18390*/  ENDCOLLECTIVE ;  /* 0x000000000000791b */ /* 0x003fe20003800000 */
.L_x_4130:
        /* <DEDUP_REMOVED lines=16> */
.L_x_4131:
[----:B------:R-:W-:Y:S02]  /*184a0*/  IMAD.MOV.U32 R13, RZ, RZ, R2 ;  /* 0x000000ffff0d7224 */ /* 0x000fe400078e0002 */
[----:B------:R-:W-:Y:S02]  /*184b0*/  IMAD.MOV.U32 R12, RZ, RZ, 0x3 ;  /* 0x00000003ff0c7424 */ /* 0x000fe400078e00ff */
[----:B------:R-:W-:-:S07]  /*184c0*/  IMAD.MOV.U32 R5, RZ, RZ, R14 ;  /* 0x000000ffff057224 */ /* 0x000fce00078e000e */
[----:B------:R-:W-:Y:S05]  /*184d0*/  WARPSYNC.COLLECTIVE R15, `(.L_x_4132) ;  /* 0x000000000f087348 */ /* 0x000fea0003c00000 */
[----:B------:R0:W1:Y:S02]  /*184e0*/  SHFL.IDX P6, R14, R13, R12, R11 ;  /* 0x0000000c0d0e7389 */ /* 0x00006400000c000b */
[----:B01----:R-:W-:Y:S01]  /*184f0*/  ENDCOLLECTIVE ;  /* 0x000000000000791b */ /* 0x003fe20003800000 */
.L_x_4132:
[----:B------:R-:W-:-:S04]  /*18500*/  @!P0 LEA R5, P2, R9, R5, 0x1 ;  /* 0x0000000509058211 */ /* 0x000fc800078408ff */
[----:B------:R-:W-:-:S04]  /*18510*/  @!P0 IADD3.X R4, RZ, R4, RZ, P2, !PT ;  /* 0x00000004ff048210 */ /* 0x000fc800017fe4ff */
        /* <DEDUP_REMOVED lines=8> */
[----:B0-----:R-:W-:-:S07]  /*185a0*/  IMAD.MOV.U32 R4, RZ, RZ, R14 ;  /* 0x000000ffff047224 */ /* 0x001fce00078e000e */
[----:B------:R-:W-:Y:S05]  /*185b0*/  WARPSYNC.COLLECTIVE R15, `(.L_x_4133) ;  /* 0x000000000f087348 */ /* 0x000fea0003c00000 */
[----:B------:R0:W1:Y:S02]  /*185c0*/  SHFL.IDX P6, R14, R13, R12, R11 ;  /* 0x0000000c0d0e7389 */ /* 0x00006400000c000b */
[----:B01----:R-:W-:Y:S01]  /*185d0*/  ENDCOLLECTIVE ;  /* 0x000000000000791b */ /* 0x003fe20003800000 */
.L_x_4133:
[----:B------:R-:W-:Y:S01]  /*185e0*/  IMAD.MOV.U32 R0, RZ, RZ, R14 ;  /* 0x000000ffff007224 */ /* 0x000fe200078e000e */
[----:B------:R-:W-:Y:S06]  /*185f0*/  BRA `(.L_x_4134) ;  /* 0xffffffbc00147947 */ /* 0x000fec000383ffff */
.L_x_4022:
[----:B0-----:R0:W1:Y:S02]  /*18600*/  SYNCS.PHASECHK.TRANS64.TRYWAIT P0, [R23+URZ+0x28c20], R0 ;  /* 0x028c2000170075a7 */ /* 0x001064000800017f */
[----:B-1----:R-:W-:Y:S05]  /*18610*/  @!P0 NANOSLEEP.SYNCS 0x989680 ;  /* 0x009896800000895d */ /* 0x002fea0003900000 */
[----:B------:R-:W1:Y:S02]  /*18620*/  @!P0 SYNCS.PHASECHK.TRANS64 P0, [R23+URZ+0x28c20], R0 ;  /* 0x028c2000170085a7 */ /* 0x000e64000800007f */
[----:B-1----:R-:W-:Y:S05]  /*18630*/  @!P0 BRA `(.L_x_4022) ;  /* 0xfffffffc00f08947 */ /* 0x002fea000383ffff */
[----:B------:R-:W-:Y:S05]  /*18640*/  BRA `(.L_x_4135) ;  /* 0xffffffbc00707947 */ /* 0x000fea000383ffff */
.L_x_4025:
[----:B0-----:R0:W1:Y:S02]  /*18650*/  SYNCS.PHASECHK.TRANS64.TRYWAIT P0, [R27+URZ+0x28c60], R0 ;  /* 0x028c60001b0075a7 */ /* 0x001064000800017f */
[----:B-1----:R-:W-:Y:S05]  /*18660*/  @!P0 NANOSLEEP.SYNCS 0x989680 ;  /* 0x009896800000895d */ /* 0x002fea0003900000 */
[----:B------:R-:W1:Y:S02]  /*18670*/  @!P0 SYNCS.PHASECHK.TRANS64 P0, [R27+URZ+0x28c60], R0 ;  /* 0x028c60001b0085a7 */ /* 0x000e64000800007f */
[----:B-1----:R-:W-:Y:S05]  /*18680*/  @!P0 BRA `(.L_x_4025) ;  /* 0xfffffffc00f08947 */ /* 0x002fea000383ffff */
[----:B------:R-:W-:Y:S05]  /*18690*/  BRA `(.L_x_4136) ;  /* 0xffffffbc00807947 */ /* 0x000fea000383ffff */
.L_x_4026:
        /* <DEDUP_REMOVED lines=8> */
.L_x_4138:
[----:B------:R-:W-:Y:S05]  /*18720*/  BSYNC B0 ;  /* 0x0000000000007941 */ /* 0x000fea0003800000 */
.L_x_4137:
        /* <DEDUP_REMOVED lines=15> */
.L_x_4139:
        /* <DEDUP_REMOVED lines=40> */
.L_x_4140:
[----:B------:R-:W-:Y:S02]  /*18aa0*/  IMAD.MOV.U32 R13, RZ, RZ, R5 ;  /* 0x000000ffff0d7224 */ /* 0x000fe400078e0005 */
[----:B------:R-:W-:-:S07]  /*18ab0*/  IMAD.MOV.U32 R3, RZ, RZ, R14 ;  /* 0x000000ffff037224 */ /* 0x000fce00078e000e */
[----:B------:R-:W-:Y:S05]  /*18ac0*/  WARPSYNC.COLLECTIVE R15, `(.L_x_4141) ;  /* 0x000000000f087348 */ /* 0x000fea0003c00000 */
[----:B------:R0:W1:Y:S02]  /*18ad0*/  SHFL.IDX P6, R14, R13, R12, R11 ;  /* 0x0000000c0d0e7389 */ /* 0x00006400000c000b */
[----:B01----:R-:W-:Y:S01]  /*18ae0*/  ENDCOLLECTIVE ;  /* 0x000000000000791b */ /* 0x003fe20003800000 */
.L_x_4141:
[----:B------:R-:W-:Y:S02]  /*18af0*/  IMAD.MOV.U32 R13, RZ, RZ, R6 ;  /* 0x000000ffff0d7224 */ /* 0x000fe400078e0006 */
[----:B------:R-:W-:Y:S01]  /*18b00*/  IMAD.MOV.U32 R12, RZ, RZ, 0x2 ;  /* 0x00000002ff0c7424 */ /* 0x000fe200078e00ff */
[----:B------:R-:W-:-:S04]  /*18b10*/  MOV R2, R14 ;  /* 0x0000000e00027202 */ /* 0x000fc80000000f00 */
        /* <DEDUP_REMOVED lines=26> */
.L_x_4142:
[----:B------:R-:W-:Y:S02]  /*18cc0*/  IMAD.MOV.U32 R13, RZ, RZ, R5 ;  /* 0x000000ffff0d7224 */ /* 0x000fe400078e0005 */
[----:B------:R-:W-:-:S07]  /*18cd0*/  IMAD.MOV.U32 R7, RZ, RZ, R14 ;  /* 0x000000ffff077224 */ /* 0x000fce00078e000e */
[----:B------:R-:W-:Y:S05]  /*18ce0*/  WARPSYNC.COLLECTIVE R15, `(.L_x_4143) ;  /* 0x000000000f087348 */ /* 0x000fea0003c00000 */
[----:B------:R0:W1:Y:S02]  /*18cf0*/  SHFL.IDX P6, R14, R13, R12, R11 ;  /* 0x0000000c0d0e7389 */ /* 0x00006400000c000b */
[----:B01----:R-:W-:Y:S01]  /*18d00*/  ENDCOLLECTIVE ;  /* 0x000000000000791b */ /* 0x003fe20003800000 */
.L_x_4143:
[----:B------:R-:W-:Y:S01]  /*18d10*/  MOV R13, R6 ;  /* 0x00000006000d7202 */ /* 0x000fe20000000f00 */
        /* <DEDUP_REMOVED lines=28> */
.L_x_4144:
[----:B------:R-:W-:Y:S02]  /*18ee0*/  IMAD.MOV.U32 R13, RZ, RZ, R5 ;  /* 0x000000ffff0d7224 */ /* 0x000fe400078e0005 */
[----:B------:R-:W-:-:S07]  /*18ef0*/  IMAD.MOV.U32 R6, RZ, RZ, R14 ;  /* 0x000000ffff067224 */ /* 0x000fce00078e000e */
[----:B------:R-:W-:Y:S05]  /*18f00*/  WARPSYNC.COLLECTIVE R15, `(.L_x_4145) ;  /* 0x000000000f087348 */ /* 0x000fea0003c00000 */
[----:B------:R0:W1:Y:S02]  /*18f10*/  SHFL.IDX P6, R14, R13, R12, R11 ;  /* 0x0000000c0d0e7389 */ /* 0x00006400000c000b */
[----:B01----:R-:W-:Y:S01]  /*18f20*/  ENDCOLLECTIVE ;  /* 0x000000000000791b */ /* 0x003fe20003800000 */
.L_x_4145:
[----:B------:R-:W-:Y:S01]  /*18f30*/  IMAD.MOV.U32 R2, RZ, RZ, R14 ;  /* 0x000000ffff027224 */ /* 0x000fe200078e000e */
[----:B------:R-:W-:Y:S06]  /*18f40*/  BRA `(.L_x_4146) ;  /* 0xffffffbc00187947 */ /* 0x000fec000383ffff */
.L_x_4033:
[----:B0-----:R0:W1:Y:S02]  /*18f50*/  SYNCS.PHASECHK.TRANS64.TRYWAIT P0, [R6+URZ+0x28c40], R17 ;  /* 0x028c4011060075a7 */ /* 0x001064000800017f */
[----:B-1----:R-:W-:Y:S05]  /*18f60*/  @!P0 NANOSLEEP.SYNCS 0x989680 ;  /* 0x009896800000895d */ /* 0x002fea0003900000 */
[----:B------:R-:W1:Y:S02]  /*18f70*/  @!P0 SYNCS.PHASECHK.TRANS64 P0, [R6+URZ+0x28c40], R17 ;  /* 0x028c4011060085a7 */ /* 0x000e64000800007f */
[----:B-1----:R-:W-:Y:S05]  /*18f80*/  @!P0 BRA `(.L_x_4033) ;  /* 0xfffffffc00f08947 */ /* 0x002fea000383ffff */
[----:B------:R-:W-:Y:S05]  /*18f90*/  BRA `(.L_x_4147) ;  /* 0xffffffc000ac7947 */ /* 0x000fea000383ffff */
.L_x_4034:
        /* <DEDUP_REMOVED lines=8> */
.L_x_4149:
[----:B------:R-:W-:Y:S05]  /*19020*/  BSYNC B1 ;  /* 0x0000000000017941 */ /* 0x000fea0003800000 */
.L_x_4148:
        /* <DEDUP_REMOVED lines=9> */
.L_x_4150:
[----:B------:R-:W-:Y:S02]  /*190c0*/  IMAD.MOV.U32 R13, RZ, RZ, R27 ;  /* 0x000000ffff0d7224 */ /* 0x000fe400078e001b */
[----:B------:R-:W-:Y:S02]  /*190d0*/  IMAD.MOV.U32 R12, RZ, RZ, 0x1 ;  /* 0x00000001ff0c7424 */ /* 0x000fe400078e00ff */
[----:B------:R-:W-:-:S07]  /*190e0*/  IMAD.MOV.U32 R2, RZ, RZ, R14 ;  /* 0x000000ffff027224 */ /* 0x000fce00078e000e */
[----:B------:R-:W-:Y:S05]  /*190f0*/  WARPSYNC.COLLECTIVE R15, `(.L_x_4151) ;  /* 0x000000000f087348 */ /* 0x000fea0003c00000 */
[----:B------:R0:W1:Y:S02]  /*19100*/  SHFL.IDX P6, R14, R13, R12, R11 ;  /* 0x0000000c0d0e7389 */ /* 0x00006400000c000b */
[----:B01----:R-:W-:Y:S01]  /*19110*/  ENDCOLLECTIVE ;  /* 0x000000000000791b */ /* 0x003fe20003800000 */
.L_x_4151:
        /* <DEDUP_REMOVED lines=11> */
.L_x_4152:
[----:B------:R-:W-:Y:S01]  /*191d0*/  IMAD.MOV.U32 R13, RZ, RZ, R27 ;  /* 0x000000ffff0d7224 */ /* 0x000fe200078e001b */
[----:B------:R-:W-:Y:S01]  /*191e0*/  MOV R12, 0x2 ;  /* 0x00000002000c7802 */ /* 0x000fe20000000f00 */
[----:B------:R-:W-:-:S07]  /*191f0*/  IMAD.MOV.U32 R2, RZ, RZ, R14 ;  /* 0x000000ffff027224 */ /* 0x000fce00078e000e */
[----:B------:R-:W-:Y:S05]  /*19200*/  WARPSYNC.COLLECTIVE R15, `(.L_x_4153) ;  /* 0x000000000f087348 */ /* 0x000fea0003c00000 */
[----:B------:R0:W1:Y:S02]  /*19210*/  SHFL.IDX P6, R14, R13, R12, R11 ;  /* 0x0000000c0d0e7389 */ /* 0x00006400000c000b */
[----:B01----:R-:W-:Y:S01]  /*19220*/  ENDCOLLECTIVE ;  /* 0x000000000000791b */ /* 0x003fe20003800000 */
.L_x_4153:
        /* <DEDUP_REMOVED lines=11> */
.L_x_4154:
[----:B------:R-:W-:Y:S02]  /*192e0*/  IMAD.MOV.U32 R13, RZ, RZ, R27 ;  /* 0x000000ffff0d7224 */ /* 0x000fe400078e001b */
[----:B------:R-:W-:Y:S02]  /*192f0*/  IMAD.MOV.U32 R12, RZ, RZ, 0x3 ;  /* 0x00000003ff0c7424 */ /* 0x000fe400078e00ff */
[----:B------:R-:W-:-:S07]  /*19300*/  IMAD.MOV.U32 R2, RZ, RZ, R14 ;  /* 0x000000ffff027224 */ /* 0x000fce00078e000e */
[----:B------:R-:W-:Y:S05]  /*19310*/  WARPSYNC.COLLECTIVE R15, `(.L_x_4155) ;  /* 0x000000000f087348 */ /* 0x000fea0003c00000 */
[----:B------:R0:W1:Y:S02]  /*19320*/  SHFL.IDX P6, R14, R13, R12, R11 ;  /* 0x0000000c0d0e7389 */ /* 0x00006400000c000b */
[----:B01----:R-:W-:Y:S01]  /*19330*/  ENDCOLLECTIVE ;  /* 0x000000000000791b */ /* 0x003fe20003800000 */
.L_x_4155:
[----:B------:R-:W-:-:S05]  /*19340*/  IADD3 R2, P0, R2, R0, RZ ;  /* 0x0000000002027210 */ /* 0x000fca0007f1e0ff */
[----:B------:R-:W-:-:S05]  /*19350*/  IMAD.X R3, RZ, RZ, R3, P0 ;  /* 0x000000ffff037224 */ /* 0x000fca00000e0603 */
[----:B------:R-:W-:Y:S01]  /*19360*/  @!PT LDS RZ, [RZ] ;  /* 0x00000000fffff984 */ /* 0x000fe20000000800 */
[----:B------:R-:W-:Y:S01]  /*19370*/  @!PT LDS RZ, [RZ] ;  /* 0x00000000fffff984 */ /* 0x000fe20000000800 */
[----:B------:R-:W-:Y:S01]  /*19380*/  @!PT LDS RZ, [RZ] ;  /* 0x00000000fffff984 */ /* 0x000fe20000000800 */
[----:B------:R0:W-:Y:S01]  /*19390*/  LDGSTS.E.BYPASS.LTC128B.128 [R21+0x23400], desc[UR40][R2.64], !P1 ;  /* 0x2340000002157fae */ /* 0x0001e2000c901d68 */
[----:B------:R-:W-:Y:S01]  /*193a0*/  MOV R13, R20 ;  /* 0x00000014000d7202 */ /* 0x000fe20000000f00 */
[----:B------:R-:W-:-:S07]  /*193b0*/  IMAD.MOV.U32 R27, RZ, RZ, R14 ;  /* 0x000000ffff1b7224 */ /* 0x000fce00078e000e */
[----:B0-----:R-:W-:Y:S05]  /*193c0*/  WARPSYNC.COLLECTIVE R15, `(.L_x_4156) ;  /* 0x000000000f087348 */ /* 0x001fea0003c00000 */
[----:B------:R1:W2:Y:S02]  /*193d0*/  SHFL.IDX P6, R14, R13, R12, R11 ;  /* 0x0000000c0d0e7389 */ /* 0x0002a400000c000b */
[----:B012---:R-:W-:Y:S01]  /*193e0*/  ENDCOLLECTIVE ;  /* 0x000000000000791b */ /* 0x007fe20003800000 */
.L_x_4156:
[----:B------:R-:W-:Y:S01]  /*193f0*/  IMAD.MOV.U32 R2, RZ, RZ, R14 ;  /* 0x000000ffff027224 */ /* 0x000fe200078e000e */
[----:B------:R-:W-:Y:S06]  /*19400*/  BRA `(.L_x_4157) ;  /* 0xffffffc0003c7947 */ /* 0x000fec000383ffff */
.L_x_4039:
[----:B---3--:R3:W4:Y:S02]  /*19410*/  SYNCS.PHASECHK.TRANS64.TRYWAIT P0, [R6+URZ+0x28c60], R17 ;  /* 0x028c6011060075a7 */ /* 0x008724000800017f */
[----:B----4-:R-:W-:Y:S05]  /*19420*/  @!P0 NANOSLEEP.SYNCS 0x989680 ;  /* 0x009896800000895d */ /* 0x010fea0003900000 */
[----:B------:R-:W4:Y:S02]  /*19430*/  @!P0 SYNCS.PHASECHK.TRANS64 P0, [R6+URZ+0x28c60], R17 ;  /* 0x028c6011060085a7 */ /* 0x000f24000800007f */
[----:B----4-:R-:W-:Y:S05]  /*19440*/  @!P0 BRA `(.L_x_4039) ;  /* 0xfffffffc00f08947 */ /* 0x010fea000383ffff */
[----:B------:R-:W-:Y:S05]  /*19450*/  BRA `(.L_x_4158) ;  /* 0xffffffc0008c7947 */ /* 0x000fea000383ffff */
.L_x_4040:
        /* <DEDUP_REMOVED lines=8> */
.L_x_4160:
[----:B------:R-:W-:Y:S05]  /*194e0*/  BSYNC B1 ;  /* 0x0000000000017941 */ /* 0x000fea0003800000 */
.L_x_4159:
[----:B------:R-:W-:Y:S01]  /*194f0*/  IMAD.MOV.U32 R13, RZ, RZ, R9 ;  /* 0x000000ffff0d7224 */ /* 0x000fe200078e0009 */
[----:B------:R-:W-:Y:S01]  /*19500*/  MOV R12, RZ ;  /* 0x000000ff000c7202 */ /* 0x000fe20000000f00 */
[----:B------:R-:W-:Y:S01]  /*19510*/  IMAD.MOV.U32 R11, RZ, RZ, 0x181f ;  /* 0x0000181fff0b7424 */ /* 0x000fe200078e00ff */
[C---:B------:R-:W-:Y:S01]  /*19520*/  LOP3.LUT P2, RZ, R22.reuse, 0x40, RZ, 0xc0, !PT ;  /* 0x0000004016ff7812 */ /* 0x040fe2000784c0ff */
[----:B------:R-:W-:Y:S01]  /*19530*/  IMAD.MOV.U32 R15, RZ, RZ, -0x1 ;  /* 0xffffffffff0f7424 */ /* 0x000fe200078e00ff */
[C---:B------:R-:W-:Y:S01]  /*19540*/  LOP3.LUT P1, RZ, R22.reuse, 0x20, RZ, 0xc0, !PT ;  /* 0x0000002016ff7812 */ /* 0x040fe2000782c0ff */
[----:B------:R-:W-:Y:S01]  /*19550*/  IMAD.MOV.U32 R3, RZ, RZ, R14 ;  /* 0x000000ffff037224 */ /* 0x000fe200078e000e */
[----:B------:R-:W-:Y:S01]  /*19560*/  LOP3.LUT R22, R22, 0xffffdfff, RZ, 0xc0, !PT ;  /* 0xffffdfff16167812 */ /* 0x000fe200078ec0ff */
[----:B------:R-:W-:-:S10]  /*19570*/  IMAD R17, R17, 0x2, R23 ;  /* 0x0000000211117824 */ /* 0x000fd400078e0217 */
[----:B------:R-:W-:Y:S05]  /*19580*/  WARPSYNC.COLLECTIVE R15, `(.L_x_4161) ;  /* 0x000000000f087348 */ /* 0x000fea0003c00000 */
[----:B------:R0:W1:Y:S02]  /*19590*/  SHFL.IDX P6, R14, R13, R12, R11 ;  /* 0x0000000c0d0e7389 */ /* 0x00006400000c000b */
[----:B01----:R-:W-:Y:S01]  /*195a0*/  ENDCOLLECTIVE ;  /* 0x000000000000791b */ /* 0x003fe20003800000 */
.L_x_4161:
[----:B------:R-:W-:-:S04]  /*195b0*/  @P3 LOP3.LUT R22, R22, 0x2000, RZ, 0xfc, !PT ;  /* 0x0000200016163812 */ /* 0x000fc800078efcff */
[C---:B------:R-:W-:Y:S01]  /*195c0*/  LOP3.LUT P3, RZ, R22.reuse, 0x10, RZ, 0xc0, !PT ;  /* 0x0000001016ff7812 */ /* 0x040fe2000786c0ff */
[----:B------:R-:W-:Y:S02]  /*195d0*/  IMAD.MOV.U32 R13, RZ, RZ, R10 ;  /* 0x000000ffff0d7224 */ /* 0x000fe400078e000a */
[----:B------:R-:W-:Y:S02]  /*195e0*/  IMAD.MOV.U32 R12, RZ, RZ, 0x1 ;  /* 0x00000001ff0c7424 */ /* 0x000fe400078e00ff */
[----:B------:R-:W-:Y:S01]  /*195f0*/  IMAD.MOV.U32 R2, RZ, RZ, R14 ;  /* 0x000000ffff027224 */ /* 0x000fe200078e000e */
[C---:B------:R-:W-:Y:S02]  /*19600*/  LOP3.LUT P6, RZ, R22.reuse, 0x80, RZ, 0xc0, !PT ;  /* 0x0000008016ff7812 */ /* 0x040fe400078cc0ff */
[----:B------:R-:W-:Y:S02]  /*19610*/  LOP3.LUT R22, R22, 0xffff7fff, RZ, 0xc0, !PT ;  /* 0xffff7fff16167812 */ /* 0x000fe400078ec0ff */
[----:B------:R-:W-:-:S03]  /*19620*/  IADD3 R2, P0, R2, R0, RZ ;  /* 0x0000000002027210 */ /* 0x000fc60007f1e0ff */
[----:B------:R-:W-:Y:S02]  /*19630*/  @P3 LOP3.LUT R22, R22, 0x8000, RZ, 0xfc, !PT ;  /* 0x0000800016163812 */ /* 0x000fe400078efcff */
        /* <DEDUP_REMOVED lines=9> */
.L_x_4162:
        /* <DEDUP_REMOVED lines=11> */
[----:B------:R-:W-:-:S03]  /*19780*/  MOV R5, R14 ;  /* 0x0000000e00057202 */ /* 0x000fc60000000f00 */
[----:B------:R0:W-:Y:S04]  /*19790*/  LDGSTS.E.BYPASS.LTC128B.128 [R17+0xc400], desc[UR40][R2.64+0x300], P0 ;  /* 0x0c40030002117fae */ /* 0x0001e80008101d68 */
[----:B0-----:R-:W-:Y:S05]  /*197a0*/  WARPSYNC.COLLECTIVE R15, `(.L_x_4163) ;  /* 0x000000000f087348 */ /* 0x001fea0003c00000 */
[----:B------:R1:W2:Y:S02]  /*197b0*/  SHFL.IDX P6, R14, R13, R12, R11 ;  /* 0x0000000c0d0e7389 */ /* 0x0002a400000c000b */
[----:B012---:R-:W-:Y:S01]  /*197c0*/  ENDCOLLECTIVE ;  /* 0x000000000000791b */ /* 0x007fe20003800000 */
.L_x_4163:
        /* <DEDUP_REMOVED lines=19> */
.L_x_4164:
        /* <DEDUP_REMOVED lines=14> */
.L_x_4165:
        /* <DEDUP_REMOVED lines=16> */
.L_x_4166:
        /* <DEDUP_REMOVED lines=14> */
.L_x_4167:
[----:B------:R-:W-:Y:S05]  /*19bc0*/  BRA `(.L_x_4168) ;  /* 0xffffffbc00f87947 */ /* 0x000fea000383ffff */
.L_x_4048:
[----:B------:R-:W-:Y:S01]  /*19bd0*/  BSSY B0, `(.L_x_4169) ;  /* 0x0000008000007945 */ /* 0x000fe20003800000 */
[----:B------:R-:W-:Y:S02]  /*19be0*/  IMAD.MOV.U32 R13, RZ, RZ, R16 ;  /* 0x000000ffff0d7224 */ /* 0x000fe400078e0010 */
[----:B------:R-:W-:Y:S02]  /*19bf0*/  IMAD.MOV.U32 R12, RZ, RZ, RZ ;  /* 0x000000ffff0c7224 */ /* 0x000fe400078e00ff */
[----:B------:R-:W-:Y:S02]  /*19c00*/  IMAD.MOV.U32 R11, RZ, RZ, 0x1f ;  /* 0x0000001fff0b7424 */ /* 0x000fe400078e00ff */
[----:B------:R-:W-:-:S07]  /*19c10*/  IMAD.MOV.U32 R15, RZ, RZ, -0x1 ;  /* 0xffffffffff0f7424 */ /* 0x000fce00078e00ff */
[----:B-123--:R-:W-:Y:S05]  /*19c20*/  WARPSYNC.COLLECTIVE R15, `(.L_x_4170) ;  /* 0x000000000f087348 */ /* 0x00efea0003c00000 */
[----:B------:R0:W4:Y:S02]  /*19c30*/  SHFL.IDX P6, R14, R13, R12, R11 ;  /* 0x0000000c0d0e7389 */ /* 0x00012400000c000b */
[----:B01234-:R-:W-:Y:S01]  /*19c40*/  ENDCOLLECTIVE ;  /* 0x000000000000791b */ /* 0x01ffe20003800000 */
.L_x_4170:
[----:B------:R-:W-:Y:S05]  /*19c50*/  BSYNC B0 ;  /* 0x0000000000007941 */ /* 0x000fea0003800000 */
.L_x_4169:
        /* <DEDUP_REMOVED lines=9> */
.L_x_4171:
[----:B------:R-:W-:Y:S02]  /*19cf0*/  ULDC UR4, c[0x0][0xc3c] ;  /* 0x00030f0000047ab9 */ /* 0x000fe40000000800 */
[----:B------:R-:W-:-:S13]  /*19d00*/  ISETP.GE.OR P1, PT, R5, UR4, !P0 ;  /* 0x0000000405007c0c */ /* 0x000fda000c726670 */
[----:B------:R-:W0:Y:S01]  /*19d10*/  @!P1 LDC.64 R2, c[0x0][0xc80] ;  /* 0x00032000ff029b82 */ /* 0x000e220000000a00 */
[----:B------:R-:W-:Y:S02]  /*19d20*/  IMAD.MOV.U32 R11, RZ, RZ, RZ ;  /* 0x000000ffff0b7224 */ /* 0x000fe400078e00ff */
[----:B------:R-:W-:Y:S02]  /*19d30*/  IMAD.MOV.U32 R4, RZ, RZ, R14 ;  /* 0x000000ffff047224 */ /* 0x000fe400078e000e */
[----:B0-----:R-:W-:-:S06]  /*19d40*/  @!P1 IMAD.WIDE R2, R5, 0x4, R2 ;  /* 0x0000000405029825 */ /* 0x001fcc00078e0202 */
[----:B------:R0:W2:Y:S01]  /*19d50*/  @!P1 LDG.E R3, desc[UR40][R2.64] ;  /* 0x0000002802039981 */ /* 0x0000a2000c1e1900 */
[C---:B------:R-:W-:Y:S02]  /*19d60*/  ISETP.GE.U32.AND P2, PT, R8.reuse, 0x2, PT ;  /* 0x000000020800780c */ /* 0x040fe40003f46070 */
[C---:B------:R-:W-:Y:S02]  /*19d70*/  ISETP.GE.U32.AND P3, PT, R8.reuse, 0x4, PT ;  /* 0x000000040800780c */ /* 0x040fe40003f66070 */
[C---:B------:R-:W-:Y:S02]  /*19d80*/  ISETP.GE.U32.AND P4, PT, R8.reuse, 0x8, PT ;  /* 0x000000080800780c */ /* 0x040fe40003f86070 */
[C---:B------:R-:W-:Y:S01]  /*19d90*/  ISETP.GE.U32.AND P5, PT, R8.reuse, 0x10, PT ;  /* 0x000000100800780c */ /* 0x040fe20003fa6070 */
[----:B0-----:R-:W-:Y:S01]  /*19da0*/  IMAD.MOV.U32 R2, RZ, RZ, RZ ;  /* 0x000000ffff027224 */ /* 0x001fe200078e00ff */
[----:B--2---:R-:W-:Y:S02]  /*19db0*/  @!P1 MOV R2, R3 ;  /* 0x0000000300029202 */ /* 0x004fe40000000f00 */
[----:B------:R-:W-:-:S03]  /*19dc0*/  ISETP.NE.AND P1, PT, R8, RZ, PT ;  /* 0x000000ff0800720c */ /* 0x000fc60003f25270 */
[----:B------:R-:W-:-:S10]  /*19dd0*/  IMAD.MOV.U32 R13, RZ, RZ, R2 ;  /* 0x000000ffff0d7224 */ /* 0x000fd400078e0002 */
[----:B------:R-:W-:Y:S05]  /*19de0*/  WARPSYNC.COLLECTIVE R15, `(.L_x_4172) ;  /* 0x000000000f087348 */ /* 0x000fea0003c00000 */
[----:B------:R0:W1:Y:S02]  /*19df0*/  SHFL.UP P6, R14, R13, R12, R11 ;  /* 0x0400000c0d0e7389 */ /* 0x00006400000c000b */
[----:B01----:R-:W-:Y:S01]  /*19e00*/  ENDCOLLECTIVE ;  /* 0x000000000000791b */ /* 0x003fe20003800000 */
.L_x_4172:
[----:B------:R-:W-:Y:S01]  /*19e10*/  IMAD.MOV.U32 R12, RZ, RZ, 0x2 ;  /* 0x00000002ff0c7424 */ /* 0x000fe200078e00ff */
[----:B------:R-:W-:-:S05]  /*19e20*/  SEL R5, R14, RZ, P1 ;  /* 0x000000ff0e057207 */ /* 0x000fca0000800000 */
[----:B------:R-:W-:-:S04]  /*19e30*/  IMAD.IADD R5, R2, 0x1, R5 ;  /* 0x0000000102057824 */ /* 0x000fc800078e0205 */
[----:B------:R-:W-:-:S07]  /*19e40*/  IMAD.MOV.U32 R13, RZ, RZ, R5 ;  /* 0x000000ffff0d7224 */ /* 0x000fce00078e0005 */
[----:B------:R-:W-:Y:S05]  /*19e50*/  WARPSYNC.COLLECTIVE R15, `(.L_x_4173) ;  /* 0x000000000f087348 */ /* 0x000fea0003c00000 */
[----:B------:R0:W1:Y:S02]  /*19e60*/  SHFL.UP P6, R14, R13, R12, R11 ;  /* 0x0400000c0d0e7389 */ /* 0x00006400000c000b */
[----:B01----:R-:W-:Y:S01]  /*19e70*/  ENDCOLLECTIVE ;  /* 0x000000000000791b */ /* 0x003fe20003800000 */
.L_x_4173:
[----:B------:R-:W-:Y:S02]  /*19e80*/  MOV R12, 0x4 ;  /* 0x00000004000c7802 */ /* 0x000fe40000000f00 */
[----:B------:R-:W-:-:S05]  /*19e90*/  SEL R6, R14, RZ, P2 ;  /* 0x000000ff0e067207 */ /* 0x000fca0001000000 */
[----:B------:R-:W-:-:S04]  /*19ea0*/  IMAD.IADD R6, R5, 0x1, R6 ;  /* 0x0000000105067824 */ /* 0x000fc800078e0206 */
[----:B------:R-:W-:-:S07]  /*19eb0*/  IMAD.MOV.U32 R13, RZ, RZ, R6 ;  /* 0x000000ffff0d7224 */ /* 0x000fce00078e0006 */
[----:B------:R-:W-:Y:S05]  /*19ec0*/  WARPSYNC.COLLECTIVE R15, `(.L_x_4174) ;  /* 0x000000000f087348 */ /* 0x000fea0003c00000 */
[----:B------:R0:W1:Y:S02]  /*19ed0*/  SHFL.UP P6, R14, R13, R12, R11 ;  /* 0x0400000c0d0e7389 */ /* 0x00006400000c000b */
[----:B01----:R-:W-:Y:S01]  /*19ee0*/  ENDCOLLECTIVE ;  /* 0x000000000000791b */ /* 0x003fe20003800000 */
.L_x_4174:
[----:B------:R-:W-:Y:S01]  /*19ef0*/  IMAD.MOV.U32 R12, RZ, RZ, 0x8 ;  /* 0x00000008ff0c7424 */ /* 0x000fe200078e00ff */
[----:B------:R-:W-:-:S05]  /*19f00*/  SEL R7, R14, RZ, P3 ;  /* 0x000000ff0e077207 */ /* 0x000fca0001800000 */
[----:B------:R-:W-:-:S04]  /*19f10*/  IMAD.IADD R7, R6, 0x1, R7 ;  /* 0x0000000106077824 */ /* 0x000fc800078e0207 */
[----:B------:R-:W-:-:S07]  /*19f20*/  IMAD.MOV.U32 R13, RZ, RZ, R7 ;  /* 0x000000ffff0d7224 */ /* 0x000fce00078e0007 */
[----:B------:R-:W-:Y:S05]  /*19f30*/  WARPSYNC.COLLECTIVE R15, `(.L_x_4175) ;  /* 0x000000000f087348 */ /* 0x000fea0003c00000 */
[----:B------:R0:W1:Y:S02]  /*19f40*/  SHFL.UP P6, R14, R13, R12, R11 ;  /* 0x0400000c0d0e7389 */ /* 0x00006400000c000b */
[----:B01----:R-:W-:Y:S01]  /*19f50*/  ENDCOLLECTIVE ;  /* 0x000000000000791b */ /* 0x003fe20003800000 */
.L_x_4175:
[----:B------:R-:W-:Y:S01]  /*19f60*/  IMAD.MOV.U32 R12, RZ, RZ, 0x10 ;  /* 0x00000010ff0c7424 */ /* 0x000fe200078e00ff */
[----:B------:R-:W-:-:S05]  /*19f70*/  SEL R14, R14, RZ, P4 ;  /* 0x000000ff0e0e7207 */ /* 0x000fca0002000000 */
[----:B------:R-:W-:-:S04]  /*19f80*/  IMAD.IADD R5, R7, 0x1, R14 ;  /* 0x0000000107057824 */ /* 0x000fc800078e020e */
[----:B------:R-:W-:-:S07]  /*19f90*/  IMAD.MOV.U32 R13, RZ, RZ, R5 ;  /* 0x000000ffff0d7224 */ /* 0x000fce00078e0005 */
[----:B------:R-:W-:Y:S05]  /*19fa0*/  WARPSYNC.COLLECTIVE R15, `(.L_x_4176) ;  /* 0x000000000f087348 */ /* 0x000fea0003c00000 */
[----:B------:R0:W1:Y:S02]  /*19fb0*/  SHFL.UP P6, R14, R13, R12, R11 ;  /* 0x0400000c0d0e7389 */ /* 0x00006400000c000b */
[----:B01----:R-:W-:Y:S01]  /*19fc0*/  ENDCOLLECTIVE ;  /* 0x000000000000791b */ /* 0x003fe20003800000 */
.L_x_4176:
        /* <DEDUP_REMOVED lines=8> */
.L_x_4177:
[----:B------:R-:W-:Y:S05]  /*1a050*/  BRA `(.L_x_4178) ;  /* 0xffffffc0008c7947 */ /* 0x000fea000383ffff */
.L_x_4053:
        /* <DEDUP_REMOVED lines=8> */
.L_x_4180:
[----:B------:R-:W-:Y:S05]  /*1a0e0*/  BSYNC B0 ;  /* 0x0000000000007941 */ /* 0x000fea0003800000 */
.L_x_4179:
        /* <DEDUP_REMOVED lines=8> */
.L_x_4181:
[----:B------:R-:W-:Y:S01]  /*1a170*/  IMAD.MOV.U32 R12, RZ, RZ, 0x4 ;  /* 0x00000004ff0c7424 */ /* 0x000fe200078e00ff */
[----:B------:R-:W-:-:S05]  /*1a180*/  SEL R14, R14, RZ, P2 ;  /* 0x000000ff0e0e7207 */ /* 0x000fca0001000000 */
[----:B------:R-:W-:-:S04]  /*1a190*/  IMAD.IADD R3, R13, 0x1, R14 ;  /* 0x000000010d037824 */ /* 0x000fc800078e020e */
[----:B------:R-:W-:-:S07]  /*1a1a0*/  IMAD.MOV.U32 R13, RZ, RZ, R3 ;  /* 0x000000ffff0d7224 */ /* 0x000fce00078e0003 */
[----:B------:R-:W-:Y:S05]  /*1a1b0*/  WARPSYNC.COLLECTIVE R15, `(.L_x_4182) ;  /* 0x000000000f087348 */ /* 0x000fea0003c00000 */
[----:B------:R0:W1:Y:S02]  /*1a1c0*/  SHFL.UP P6, R14, R13, R12, R11 ;  /* 0x0400000c0d0e7389 */ /* 0x00006400000c000b */
[----:B01----:R-:W-:Y:S01]  /*1a1d0*/  ENDCOLLECTIVE ;  /* 0x000000000000791b */ /* 0x003fe20003800000 */
.L_x_4182:
[----:B------:R-:W-:Y:S02]  /*1a1e0*/  MOV R12, 0x8 ;  /* 0x00000008000c7802 */ /* 0x000fe40000000f00 */
[----:B------:R-:W-:-:S05]  /*1a1f0*/  SEL R14, R14, RZ, P3 ;  /* 0x000000ff0e0e7207 */ /* 0x000fca0001800000 */
[----:B------:R-:W-:-:S04]  /*1a200*/  IMAD.IADD R5, R3, 0x1, R14 ;  /* 0x0000000103057824 */ /* 0x000fc800078e020e */
[----:B------:R-:W-:-:S07]  /*1a210*/  IMAD.MOV.U32 R13, RZ, RZ, R5 ;  /* 0x000000ffff0d7224 */ /* 0x000fce00078e0005 */
[----:B------:R-:W-:Y:S05]  /*1a220*/  WARPSYNC.COLLECTIVE R15, `(.L_x_4183) ;  /* 0x000000000f087348 */ /* 0x000fea0003c00000 */
[----:B------:R0:W1:Y:S02]  /*1a230*/  SHFL.UP P6, R14, R13, R12, R11 ;  /* 0x0400000c0d0e7389 */ /* 0x00006400000c000b */
[----:B01----:R-:W-:Y:S01]  /*1a240*/  ENDCOLLECTIVE ;  /* 0x000000000000791b */ /* 0x003fe20003800000 */
.L_x_4183:
[----:B------:R-:W-:Y:S01]  /*1a250*/  IMAD.MOV.U32 R12, RZ, RZ, 0x10 ;  /* 0x00000010ff0c7424 */ /* 0x000fe200078e00ff */
[----:B------:R-:W-:-:S05]  /*1a260*/  SEL R6, R14, RZ, P4 ;  /* 0x000000ff0e067207 */ /* 0x000fca0002000000 */
[----:B------:R-:W-:-:S04]  /*1a270*/  IMAD.IADD R6, R5, 0x1, R6 ;  /* 0x0000000105067824 */ /* 0x000fc800078e0206 */
[----:B------:R-:W-:-:S07]  /*1a280*/  IMAD.MOV.U32 R13, RZ, RZ, R6 ;  /* 0x000000ffff0d7224 */ /* 0x000fce00078e0006 */
[----:B------:R-:W-:Y:S05]  /*1a290*/  WARPSYNC.COLLECTIVE R15, `(.L_x_4184) ;  /* 0x000000000f087348 */ /* 0x000fea0003c00000 */
[----:B------:R0:W1:Y:S02]  /*1a2a0*/  SHFL.UP P6, R14, R13, R12, R11 ;  /* 0x0400000c0d0e7389 */ /* 0x00006400000c000b */
[----:B01----:R-:W-:Y:S01]  /*1a2b0*/  ENDCOLLECTIVE ;  /* 0x000000000000791b */ /* 0x003fe20003800000 */
.L_x_4184:
        /* <DEDUP_REMOVED lines=8> */
.L_x_4185:
[----:B------:R-:W-:Y:S05]  /*1a340*/  BRA `(.L_x_4186) ;  /* 0xffffffc0006c7947 */ /* 0x000fea000383ffff */
.L_x_4055:
[----:B------:R-:W-:Y:S01]  /*1a350*/  BSSY B0, `(.L_x_4187) ;  /* 0x0000006000007945 */ /* 0x000fe20003800000 */
[----:B------:R-:W-:Y:S02]  /*1a360*/  PLOP3.LUT P6, PT, P6, PT, PT, 0x8, 0x0 ;  /* 0x000000000000781c */ /* 0x000fe400037ce170 */
[----:B------:R-:W-:-:S11]  /*1a370*/  MOV R15, 0xffffffff ;  /* 0xffffffff000f7802 */ /* 0x000fd60000000f00 */
[----:B0-----:R-:W-:Y:S05]  /*1a380*/  WARPSYNC.COLLECTIVE R15, `(.L_x_4188) ;  /* 0x000000000f087348 */ /* 0x001fea0003c00000 */
[----:B------:R-:W-:Y:S01]  /*1a390*/  VOTE.ANY R14, PT, P6 ;  /* 0x00000000000e7806 */ /* 0x000fe200030e0100 */
[----:B0-----:R-:W-:Y:S06]  /*1a3a0*/  ENDCOLLECTIVE ;  /* 0x000000000000791b */ /* 0x001fec0003800000 */
.L_x_4188:
[----:B------:R-:W-:Y:S05]  /*1a3b0*/  BSYNC B0 ;  /* 0x0000000000007941 */ /* 0x000fea0003800000 */
.L_x_4187:
        /* <DEDUP_REMOVED lines=9> */
.L_x_4189:
[----:B------:R-:W-:Y:S01]  /*1a450*/  IMAD.MOV.U32 R17, RZ, RZ, R14 ;  /* 0x000000ffff117224 */ /* 0x000fe200078e000e */
[----:B------:R-:W-:Y:S06]  /*1a460*/  BRA `(.L_x_4190) ;  /* 0xffffffc0005c7947 */ /* 0x000fec000383ffff */
.L_x_4057:
[----:B------:R-:W-:Y:S01]  /*1a470*/  BSSY B0, `(.L_x_4191) ;  /* 0x0000007000007945 */ /* 0x000fe20003800000 */
[----:B------:R-:W-:Y:S01]  /*1a480*/  IMAD.MOV.U32 R13, RZ, RZ, R3 ;  /* 0x000000ffff0d7224 */ /* 0x000fe200078e0003 */
[----:B------:R-:W-:Y:S01]  /*1a490*/  MOV R11, 0x1f ;  /* 0x0000001f000b7802 */ /* 0x000fe20000000f00 */
[----:B------:R-:W-:-:S07]  /*1a4a0*/  IMAD.MOV.U32 R15, RZ, RZ, -0x1 ;  /* 0xffffffffff0f7424 */ /* 0x000fce00078e00ff */
[----:B012---:R-:W-:Y:S05]  /*1a4b0*/  WARPSYNC.COLLECTIVE R15, `(.L_x_4192) ;  /* 0x000000000f087348 */ /* 0x007fea0003c00000 */
[----:B------:R3:W4:Y:S02]  /*1a4c0*/  SHFL.IDX P6, R14, R13, R12, R11 ;  /* 0x0000000c0d0e7389 */ /* 0x00072400000c000b */
[----:B01234-:R-:W-:Y:S01]  /*1a4d0*/  ENDCOLLECTIVE ;  /* 0x000000000000791b */ /* 0x01ffe20003800000 */
.L_x_4192:
[----:B------:R-:W-:Y:S05]  /*1a4e0*/  BSYNC B0 ;  /* 0x0000000000007941 */ /* 0x000fea0003800000 */
.L_x_4191:
[----:B------:R-:W-:Y:S05]  /*1a4f0*/  BRA `(.L_x_4056) ;  /* 0xffffffc000547947 */ /* 0x000fea000383ffff */
.L_x_4061:
[----:B0-----:R0:W1:Y:S02]  /*1a500*/  SYNCS.PHASECHK.TRANS64.TRYWAIT P0, [R4+URZ+0x28c20], R0 ;  /* 0x028c2000040075a7 */ /* 0x001064000800017f */
[----:B-1----:R-:W-:Y:S05]  /*1a510*/  @!P0 NANOSLEEP.SYNCS 0x989680 ;  /* 0x009896800000895d */ /* 0x002fea0003900000 */
[----:B------:R-:W1:Y:S02]  /*1a520*/  @!P0 SYNCS.PHASECHK.TRANS64 P0, [R4+URZ+0x28c20], R0 ;  /* 0x028c2000040085a7 */ /* 0x000e64000800007f */
[----:B-1----:R-:W-:Y:S05]  /*1a530*/  @!P0 BRA `(.L_x_4061) ;  /* 0xfffffffc00f08947 */ /* 0x002fea000383ffff */
[----:B------:R-:W-:Y:S05]  /*1a540*/  BRA `(.L_x_4193) ;  /* 0xffffffc400407947 */ /* 0x000fea000383ffff */
.L_x_4062:
        /* <DEDUP_REMOVED lines=8> */
[----:B0-23--:R-:W-:Y:S05]  /*1a5d0*/  WARPSYNC.COLLECTIVE R15, `(.L_x_4195) ;  /* 0x000000000f087348 */ /* 0x00dfea0003c00000 */
[----:B------:R1:W4:Y:S02]  /*1a5e0*/  SHFL.IDX P6, R14, R13, R12, R11 ;  /* 0x0000000c0d0e7389 */ /* 0x00032400000c000b */
[----:B01234-:R-:W-:Y:S01]  /*1a5f0*/  ENDCOLLECTIVE ;  /* 0x000000000000791b */ /* 0x01ffe20003800000 */
.L_x_4195:
[----:B------:R-:W-:Y:S05]  /*1a600*/  BSYNC B0 ;  /* 0x0000000000007941 */ /* 0x000fea0003800000 */
.L_x_4194:
[----:B------:R-:W-:Y:S05]  /*1a610*/  BRA `(.L_x_4196) ;  /* 0xffffffc400287947 */ /* 0x000fea000383ffff */
.L_x_4063:
[----:B------:R-:W-:Y:S01]  /*1a620*/  BSSY B0, `(.L_x_4197) ;  /* 0x0000006000007945 */ /* 0x000fe20003800000 */
[----:B------:R-:W-:-:S07]  /*1a630*/  IMAD.MOV.U32 R15, RZ, RZ, -0x1 ;  /* 0xffffffffff0f7424 */ /* 0x000fce00078e00ff */
[----:B0-23--:R-:W-:Y:S05]  /*1a640*/  WARPSYNC.COLLECTIVE R15, `(.L_x_4198) ;  /* 0x000000000f0c7348 */ /* 0x00dfea0003c00000 */
[----:B------:R-:W-:Y:S02]  /*1a650*/  ELECT P6, UR62, PT ;  /* 0x00000000003e782f */ /* 0x000fe400038c0000 */
[----:B------:R-:W-:Y:S01]  /*1a660*/  MOV R14, UR62 ;  /* 0x0000003e000e7c02 */ /* 0x000fe20008000f00 */
[----:B0-23--:R-:W-:Y:S10]  /*1a670*/  ENDCOLLECTIVE ;  /* 0x000000000000791b */ /* 0x00dff40003800000 */
.L_x_4198:
[----:B------:R-:W-:Y:S05]  /*1a680*/  BSYNC B0 ;  /* 0x0000000000007941 */ /* 0x000fea0003800000 */
.L_x_4197:
[----:B------:R-:W-:Y:S05]  /*1a690*/  BRA `(.L_x_4199) ;  /* 0xffffffc4001c7947 */ /* 0x000fea000383ffff */
.L_x_4065:
[----:B0-----:R0:W1:Y:S02]  /*1a6a0*/  SYNCS.PHASECHK.TRANS64.TRYWAIT P1, [R5+URZ+0x28c40], R0 ;  /* 0x028c4000050075a7 */ /* 0x001064000802017f */
[----:B-1----:R-:W-:Y:S05]  /*1a6b0*/  @!P1 NANOSLEEP.SYNCS 0x989680 ;  /* 0x009896800000995d */ /* 0x002fea0003900000 */
[----:B------:R-:W1:Y:S02]  /*1a6c0*/  @!P1 SYNCS.PHASECHK.TRANS64 P1, [R5+URZ+0x28c40], R0 ;  /* 0x028c4000050095a7 */ /* 0x000e64000802007f */
[----:B-1----:R-:W-:Y:S05]  /*1a6d0*/  @!P1 BRA `(.L_x_4065) ;  /* 0xfffffffc00f09947 */ /* 0x002fea000383ffff */
[----:B------:R-:W-:Y:S05]  /*1a6e0*/  BRA `(.L_x_4200) ;  /* 0xffffffc400387947 */ /* 0x000fea000383ffff */
.L_x_4067:
[----:B-1----:R1:W4:Y:S02]  /*1a6f0*/  SYNCS.PHASECHK.TRANS64.TRYWAIT P1, [R25+URZ+0x28c40], R2 ;  /* 0x028c4002190075a7 */ /* 0x002324000802017f */
[----:B----4-:R-:W-:Y:S05]  /*1a700*/  @!P1 NANOSLEEP.SYNCS 0x989680 ;  /* 0x009896800000995d */ /* 0x010fea0003900000 */
[----:B------:R-:W4:Y:S02]  /*1a710*/  @!P1 SYNCS.PHASECHK.TRANS64 P1, [R25+URZ+0x28c40], R2 ;  /* 0x028c4002190095a7 */ /* 0x000f24000802007f */
[----:B----4-:R-:W-:Y:S05]  /*1a720*/  @!P1 BRA `(.L_x_4067) ;  /* 0xfffffffc00f09947 */ /* 0x010fea000383ffff */
[----:B------:R-:W-:Y:S05]  /*1a730*/  BRA `(.L_x_4201) ;  /* 0xffffffc400447947 */ /* 0x000fea000383ffff */
.L_x_4069:
[----:B----4-:R4:W0:Y:S02]  /*1a740*/  SYNCS.PHASECHK.TRANS64.TRYWAIT P1, [R5+URZ+0x28c60], R0 ;  /* 0x028c6000050075a7 */ /* 0x010824000802017f */
[----:B0-----:R-:W-:Y:S05]  /*1a750*/  @!P1 NANOSLEEP.SYNCS 0x989680 ;  /* 0x009896800000995d */ /* 0x001fea0003900000 */
[----:B------:R-:W0:Y:S02]  /*1a760*/  @!P1 SYNCS.PHASECHK.TRANS64 P1, [R5+URZ+0x28c60], R0 ;  /* 0x028c6000050095a7 */ /* 0x000e24000802007f */
[----:B0-----:R-:W-:Y:S05]  /*1a770*/  @!P1 BRA `(.L_x_4069) ;  /* 0xfffffffc00f09947 */ /* 0x001fea000383ffff */
[----:B------:R-:W-:Y:S05]  /*1a780*/  BRA `(.L_x_4202) ;  /* 0xffffffc400407947 */ /* 0x000fea000383ffff */
.L_x_4203:
        /* <DEDUP_REMOVED lines=15> */
.L_x_15533:


//--------------------- .text._ZN7cutlass13device_kernelIN5flash11enable_sm90INS1_16FlashAttnFwdSm90INS1_25CollectiveMainloopFwdSm90ILi2EN4cute5tupleIJNS5_1CILi1EEES8_S8_EEENS6_IJNS7_ILi64EEESA_SA_EEELi512ENS_6half_tEfNS_4arch4Sm90ELb0ELb0ELb0ELb1ELb1ELb0ELb1ELb0ELb0ELb1ELb0ELb0EEENS1_21CollectiveEpilogueFwdINS6_IJSA_NS7_ILi512EEESA_EEES9_SC_SE_Li256ELb1ELb1ELb0ELb0EEENS1_36VarlenDynamicPersistentTileSchedulerILi64ELi64ELi256ELi128ELb0ELb1ELb1ELb0ELb1ELb1EEEEEEEEEvNT_6ParamsE --------------------------
	.section	.text._ZN7cutlass13device_kernelIN5flash11enable_sm90INS1_16FlashAttnFwdSm90INS1_25CollectiveMainloopFwdSm90ILi2EN4cute5tupleIJNS5_1CILi1EEES8_S8_EEENS6_IJNS7_ILi64EEESA_SA_EEELi512ENS_6half_tEfNS_4arch4Sm90ELb0ELb0ELb0ELb1ELb1ELb0ELb1ELb0ELb0ELb1ELb0ELb0EEENS1_21CollectiveEpilogueFwdINS6_IJSA_NS7_ILi512EEESA_EEES9_SC_SE_Li256ELb1ELb1ELb0ELb0EEENS1_36VarlenDynamicPersistentTileSchedulerILi64ELi64ELi256ELi128ELb0ELb1ELb1ELb0ELb1ELb1EEEEEEEEEvNT_6ParamsE,"ax",@progbits
	.align	128
.text._ZN7cutlass13device_kernelIN5flash11enable_sm90INS1_16FlashAttnFwdSm90INS1_25CollectiveMainloopFwdSm90ILi2EN4cute5tupleIJNS5_1CILi1EEES8_S8_EEENS6_IJNS7_ILi64EEESA_SA_EEELi512ENS_6half_tEfNS_4arch4Sm90ELb0ELb0ELb0ELb1ELb1ELb0ELb1ELb0ELb0ELb1ELb0ELb0EEENS1_21CollectiveEpilogueFwdINS6_IJSA_NS7_ILi512EEESA_EEES9_SC_SE_Li256ELb1ELb1ELb0ELb0EEENS1_36VarlenDynamicPersistentTileSchedulerILi64ELi64ELi256ELi128ELb0ELb1ELb1ELb0ELb1ELb1EEEEEEEEEvNT_6ParamsE:
        .type           _ZN7cutlass13device_kernelIN5flash11enable_sm90INS1_16FlashAttnFwdSm90INS1_25CollectiveMainloopFwdSm90ILi2EN4cute5tupleIJNS5_1CILi1EEES8_S8_EEENS6_IJNS7_ILi64EEESA_SA_EEELi512ENS_6half_tEfNS_4arch4Sm90ELb0ELb0ELb0ELb1ELb1ELb0ELb1ELb0ELb0ELb1ELb0ELb0EEENS1_21CollectiveEpilogueFwdINS6_IJSA_NS7_ILi512EEESA_EEES9_SC_SE_Li256ELb1ELb1ELb0ELb0EEENS1_36VarlenDynamicPersistentTileSchedulerILi64ELi64ELi256ELi128ELb0ELb1ELb1ELb0ELb1ELb1EEEEEEEEEvNT_6ParamsE,@function
        .size           _ZN7cutlass13device_kernelIN5flash11enable_sm90INS1_16FlashAttnFwdSm90INS1_25CollectiveMainloopFwdSm90ILi2EN4cute5tupleIJNS5_1CILi1EEES8_S8_EEENS6_IJNS7_ILi64EEESA_SA_EEELi512ENS_6half_tEfNS_4arch4Sm90ELb0ELb0ELb0ELb1ELb1ELb0ELb1ELb0ELb0ELb1ELb0ELb0EEENS1_21CollectiveEpilogueFwdINS6_IJSA_NS7_ILi512EEESA_EEES9_SC_SE_Li256ELb1ELb1ELb0ELb0EEENS1_36VarlenDynamicPersistentTileSchedulerILi64ELi64ELi256ELi128ELb0ELb1ELb1ELb0ELb1ELb1EEEEEEEEEvNT_6ParamsE,(.L_x_15534 - _ZN7cutlass13device_kernelIN5flash11enable_sm90INS1_16FlashAttnFwdSm90INS1_25CollectiveMainloopFwdSm90ILi2EN4cute5tupleIJNS5_1CILi1EEES8_S8_EEENS6_IJNS7_ILi64EEESA_SA_EEELi512ENS_6half_tEfNS_4arch4Sm90ELb0ELb0ELb0ELb1ELb1ELb0ELb1ELb0ELb0ELb1ELb0ELb0EEENS1_21CollectiveEpilogueFwdINS6_IJSA_NS7_ILi512EEESA_EEES9_SC_SE_Li256ELb1ELb1ELb0ELb0EEENS1_36VarlenDynamicPersistentTileSchedulerILi64ELi64ELi256ELi128ELb0ELb1ELb1ELb0ELb1ELb1EEEEEEEEEvNT_6ParamsE)
        .other          _ZN7cutlass13device_kernelIN5flash11enable_sm90INS1_16FlashAttnFwdSm90INS1_25CollectiveMainloopFwdSm90ILi2EN4cute5tupleIJNS5_1CILi1EEES8_S8_EEENS6_IJNS7_ILi64EEESA_SA_EEELi512ENS_6half_tEfNS_4arch4Sm90ELb0ELb0ELb0ELb1ELb1ELb0ELb1ELb0ELb0ELb1ELb0ELb0EEENS1_21CollectiveEpilogueFwdINS6_IJSA_NS7_ILi512EEESA_EEES9_SC_SE_Li256ELb1ELb1ELb0ELb0EEENS1_36VarlenDynamicPersistentTileSchedulerILi64ELi64ELi256ELi128ELb0ELb1ELb1ELb0ELb1ELb1EEEEEEEEEvNT_6ParamsE,@"STO_CUDA_ENTRY STV_DEFAULT"
_ZN7cutlass13device_kernelIN5flash11enable_sm90INS1_16FlashAttnFwdSm90INS1_25CollectiveMainloopFwdSm90ILi2EN4cute5tupleIJNS5_1CILi1EEES8_S8_EEENS6_IJNS7_ILi64EEESA_SA_EEELi512ENS_6half_tEfNS_4arch4Sm90ELb0ELb0ELb0ELb1ELb1ELb0ELb1ELb0ELb0ELb1ELb0ELb0EEENS1_21CollectiveEpilogueFwdINS6_IJSA_NS7_ILi512EEESA_EEES9_SC_SE_Li256ELb1ELb1ELb0ELb0EEENS1_36VarlenDynamicPersistentTileSchedulerILi64ELi64ELi256ELi128ELb0ELb1ELb1ELb0ELb1ELb1EEEEEEEEEvNT_6ParamsE:
        /* <DEDUP_REMOVED lines=11> */
[----:B------:R-:W-:-:S11]  /*00b0*/  ISETP.NE.AND P1, PT, R2, RZ, PT ;  /* 0x000000ff0200720c */ /* 0x000fd60003f25270 */
[----:B------:R-:W-:Y:S01]  /*00c0*/  VOTEU.ALL UP0, P0 ;  /* 0x00000000003f7886 */ /* 0x000fe20000000000 */
[----:B------:R-:W-:Y:S01]  /*00d0*/  VOTEU.ALL UP1, P0 ;  /* 0x00000000003f7886 */ /* 0x000fe20000020000 */
[----:B------:R-:W-:-:S03]  /*00e0*/  VOTEU.ALL UP2, P0 ;  /* 0x00000000003f7886 */ /* 0x000fc60000040000 */
[----:B------:R-:W0:Y:S01]  /*00f0*/  @!UP0 S2UR UR8, SR_CgaCtaId ;  /* 0x00000000000889c3 */ /* 0x000e220000008800 */
[----:B------:R-:W-:Y:S01]  /*0100*/  @!UP0 UMOV UR6, 0x400 ;  /* 0x0000040000068882 */ /* 0x000fe20000000000 */
[----:B------:R-:W-:-:S04]  /*0110*/  @!UP0 UIADD3 UR4, -UR4, 0x100000, URZ ;  /* 0x0010000004048890 */ /* 0x000fc8000fffe13f */
[----:B------:R-:W-:Y:S02]  /*0120*/  @!UP0 USHF.L.U32 UR5, UR4, 0xb, URZ ;  /* 0x0000000b04058899 */ /* 0x000fe4000800063f */
[----:B------:R-:W-:Y:S02]  /*0130*/  @!UP0 USHF.L.U32 UR4, UR4, 0x1, URZ ;  /* 0x0000000104048899 */ /* 0x000fe4000800063f */
[----:B0-----:R-:W-:Y:S02]  /*0140*/  @!UP0 ULEA UR8, UR8, UR6, 0x18 ;  /* 0x0000000608088291 */ /* 0x001fe4000f8ec03f */
[----:B------:R-:W-:-:S04]  /*0150*/  @!UP0 UIADD3 UR6, -UR7, 0x100000, URZ ;  /* 0x0010000007068890 */ /* 0x000fc8000fffe13f */
[----:B------:R-:W-:Y:S02]  /*0160*/  @!UP0 USHF.L.U32 UR7, UR6, 0xb, URZ ;  /* 0x0000000b06078899 */ /* 0x000fe4000800063f */
[----:B------:R-:W-:Y:S01]  /*0170*/  @!UP0 USHF.L.U32 UR6, UR6, 0x1, URZ ;  /* 0x0000000106068899 */ /* 0x000fe2000800063f */
[----:B------:R-:W-:-:S05]  /*0180*/  VOTEU.ALL UP0, P0 ;  /* 0x00000000003f7886 */ /* 0x000fca0000000000 */
[----:B------:R0:W2:Y:S01]  /*0190*/  @!UP0 SYNCS.EXCH.64 URZ, [UR8+0x38800], UR4 ;  /* 0x03880004083f85b2 */ /* 0x0000a20008000100 */
[----:B------:R0:W3:Y:S05]  /*01a0*/  @!UP1 SYNCS.EXCH.64 URZ, [UR8+0x38810], UR4 ;  /* 0x03881004083f95b2 */ /* 0x0000ea0008000100 */
[----:B------:R0:W4:Y:S02]  /*01b0*/  @!UP2 SYNCS.EXCH.64 URZ, [UR8+0x38820], UR6 ;  /* 0x03882006083fa5b2 */ /* 0x0001240008000100 */
        /* <DEDUP_REMOVED lines=11> */
[----:B------:R0:W0:Y:S01]  /*0270*/  SYNCS.EXCH.64 URZ, [UR6+0x38840], UR4 ;  /* 0x03884004063f75b2 */ /* 0x0000220008000100 */
[----:B------:R0:W0:Y:S01]  /*0280*/  SYNCS.EXCH.64 URZ, [UR6+0x38838], UR4 ;  /* 0x03883804063f75b2 */ /* 0x0000220008000100 */
[----:B------:R0:W0:Y:S01]  /*0290*/  SYNCS.EXCH.64 URZ, [UR6+0x38848], UR4 ;  /* 0x03884804063f75b2 */ /* 0x0000220008000100 */
[----:B------:R-:W-:Y:S01]  /*02a0*/  NOP ;  /* 0x0000000000007918 */ /* 0x000fe20000000000 */
.L_x_4204:
        /* <DEDUP_REMOVED lines=22> */
.L_x_4205:
        /* <DEDUP_REMOVED lines=18> */
.L_x_4206:
        /* <DEDUP_REMOVED lines=22> */
.L_x_4207:
        /* <DEDUP_REMOVED lines=23> */
.L_x_4208:
        /* <DEDUP_REMOVED lines=8> */
.L_x_4210:
        /* <DEDUP_REMOVED lines=23> */
[----:B------:R-:W-:Y:S01]  /*09f0*/  IMAD.MOV.U32 R196, RZ, RZ, RZ ;  /* 0x000000ffffc47224 */ /* 0x000fe200078e00ff */
[----:B------:R-:W-:Y:S01]  /*0a00*/  SHF.R.S32.HI R3, RZ, 0x1f, R202 ;  /* 0x0000001fff037819 */ /* 0x000fe200000114ca */
[----:B------:R-:W-:Y:S01]  /*0a10*/  ULOP3.LUT UR41, UR38, 0x1, URZ, 0xfc, !UPT ;  /* 0x0000000126297892 */ /* 0x000fe2000f8efc3f */
[----:B------:R-:W-:Y:S02]  /*0a20*/  UMOV UR36, URZ ;  /* 0x0000003f00247c82 */ /* 0x000fe40008000000 */
[CC--:B------:R-:W-:Y:S02]  /*0a30*/  LEA.HI R2, R3.reuse, R202.reuse, RZ, 0x4 ;  /* 0x000000ca03027211 */ /* 0x0c0fe400078f20ff */
[----:B------:R-:W-:-:S02]  /*0a40*/  LEA.HI R4, R3, R202, RZ, 0x5 ;  /* 0x000000ca03047211 */ /* 0x000fc400078f28ff */
[----:B------:R-:W-:Y:S02]  /*0a50*/  SHF.R.S32.HI R5, RZ, 0x4, R2 ;  /* 0x00000004ff057819 */ /* 0x000fe40000011402 */
[C---:B------:R-:W-:Y:S02]  /*0a60*/  LOP3.LUT R7, R2.reuse, 0xfffffff0, RZ, 0xc0, !PT ;  /* 0xfffffff002077812 */ /* 0x040fe400078ec0ff */
[----:B------:R-:W-:Y:S02]  /*0a70*/  LEA.HI R0, R2, R5, RZ, 0x1 ;  /* 0x0000000502007211 */ /* 0x000fe400078f08ff */
[--C-:B------:R-:W-:Y:S01]  /*0a80*/  SHF.R.S32.HI R11, RZ, 0x5, R4.reuse ;  /* 0x00000005ff0b7819 */ /* 0x100fe20000011404 */
[----:B------:R-:W-:Y:S01]  /*0a90*/  IMAD.IADD R6, R202, 0x1, -R7 ;  /* 0x00000001ca067824 */ /* 0x000fe200078e0a07 */
[----:B------:R-:W-:Y:S02]  /*0aa0*/  LOP3.LUT R0, R0, 0x1ffffffe, RZ, 0xc0, !PT ;  /* 0x1ffffffe00007812 */ /* 0x000fe400078ec0ff */
[----:B------:R-:W-:-:S02]  /*0ab0*/  SHF.R.S32.HI R4, RZ, 0x1f, R4 ;  /* 0x0000001fff047819 */ /* 0x000fc40000011404 */
[----:B------:R-:W-:Y:S01]  /*0ac0*/  SHF.R.S32.HI R7, RZ, 0x1f, R6 ;  /* 0x0000001fff077819 */ /* 0x000fe20000011406 */
[----:B------:R-:W-:Y:S01]  /*0ad0*/  IMAD.IADD R8, R5, 0x1, -R0 ;  /* 0x0000000105087824 */ /* 0x000fe200078e0a00 */
[CC--:B------:R-:W-:Y:S02]  /*0ae0*/  LEA.HI R5, R3.reuse, R202.reuse, RZ, 0x2 ;  /* 0x000000ca03057211 */ /* 0x0c0fe400078f10ff */
[----:B------:R-:W-:Y:S02]  /*0af0*/  LEA.HI R0, R3, R202, RZ, 0x7 ;  /* 0x000000ca03007211 */ /* 0x000fe400078f38ff */
[----:B------:R-:W-:Y:S02]  /*0b00*/  LOP3.LUT R9, R5, 0xfffffffc, RZ, 0xc0, !PT ;  /* 0xfffffffc05097812 */ /* 0x000fe400078ec0ff */
[----:B------:R-:W-:Y:S02]  /*0b10*/  LOP3.LUT R5, R0, 0xffffff80, RZ, 0xc0, !PT ;  /* 0xffffff8000057812 */ /* 0x000fe400078ec0ff */
[----:B------:R-:W-:Y:S01]  /*0b20*/  LEA.HI R4, R4, R11, RZ, 0x2 ;  /* 0x0000000b04047211 */ /* 0x000fe200078f10ff */
[C---:B------:R-:W-:Y:S01]  /*0b30*/  IMAD.IADD R12, R202.reuse, 0x1, -R9 ;  /* 0x00000001ca0c7824 */ /* 0x040fe200078e0a09 */
[----:B------:R-:W-:Y:S01]  /*0b40*/  SHF.R.S32.HI R197, RZ, 0x7, R0 ;  /* 0x00000007ffc57819 */ /* 0x000fe20000011400 */
[----:B------:R-:W-:Y:S01]  /*0b50*/  IMAD.IADD R5, R202, 0x1, -R5 ;  /* 0x00000001ca057824 */ /* 0x000fe200078e0a05 */
[----:B------:R-:W-:-:S02]  /*0b60*/  LOP3.LUT R4, R4, 0x3ffffc, RZ, 0xc0, !PT ;  /* 0x003ffffc04047812 */ /* 0x000fc400078ec0ff */
[----:B------:R-:W-:Y:S01]  /*0b70*/  LEA.HI R9, R12, R12, RZ, 0x1 ;  /* 0x0000000c0c097211 */ /* 0x000fe200078f08ff */
[----:B------:R-:W-:Y:S01]  /*0b80*/  IMAD R15, R197, 0x100, R6 ;  /* 0x00000100c50f7824 */ /* 0x000fe200078e0206 */
[----:B------:R-:W-:Y:S01]  /*0b90*/  SHF.R.S32.HI R2, RZ, 0x1f, R5 ;  /* 0x0000001fff027819 */ /* 0x000fe20000011405 */
[----:B------:R-:W-:Y:S01]  /*0ba0*/  IMAD.IADD R10, R11, 0x1, -R4 ;  /* 0x000000010b0a7824 */ /* 0x000fe200078e0a04 */
[----:B------:R-:W-:Y:S02]  /*0bb0*/  LEA.HI R7, R7, R6, RZ, 0x3 ;  /* 0x0000000607077211 */ /* 0x000fe400078f18ff */
[----:B------:R-:W-:Y:S01]  /*0bc0*/  LEA.HI R4, R2, R5, RZ, 0x2 ;  /* 0x0000000502047211 */ /* 0x000fe200078f10ff */
[----:B------:R-:W-:Y:S01]  /*0bd0*/  IMAD R16, R10, 0x10, R15 ;  /* 0x000000100a107824 */ /* 0x000fe200078e020f */
[----:B------:R-:W-:Y:S02]  /*0be0*/  LOP3.LUT R13, R9, 0x1ffffffe, RZ, 0xc0, !PT ;  /* 0x1ffffffe090d7812 */ /* 0x000fe400078ec0ff */
[----:B------:R-:W-:-:S02]  /*0bf0*/  LOP3.LUT R9, R7, 0xfffffff8, RZ, 0xc0, !PT ;  /* 0xfffffff807097812 */ /* 0x000fc400078ec0ff */
[----:B------:R-:W-:Y:S01]  /*0c00*/  LOP3.LUT R10, R4, 0x7ffffffc, RZ, 0xc0, !PT ;  /* 0x7ffffffc040a7812 */ /* 0x000fe200078ec0ff */
[----:B------:R-:W-:Y:S01]  /*0c10*/  IMAD.IADD R200, R12, 0x1, -R13 ;  /* 0x000000010cc87824 */ /* 0x000fe200078e0a0d */
[----:B------:R-:W-:Y:S01]  /*0c20*/  LEA.HI R3, R3, R202, RZ, 0x3 ;  /* 0x000000ca03037211 */ /* 0x000fe200078f18ff */
[----:B------:R-:W-:Y:S01]  /*0c30*/  IMAD.IADD R9, R6, 0x1, -R9 ;  /* 0x0000000106097824 */ /* 0x000fe200078e0a09 */
[----:B------:R-:W-:Y:S01]  /*0c40*/  LEA.HI R6, R2, R5, RZ, 0x5 ;  /* 0x0000000502067211 */ /* 0x000fe200078f28ff */
[----:B------:R-:W-:Y:S01]  /*0c50*/  IMAD.IADD R18, R5, 0x1, -R10 ;  /* 0x0000000105127824 */ /* 0x000fe200078e0a0a */
[--C-:B------:R-:W-:Y:S01]  /*0c60*/  SHF.R.S32.HI R2, RZ, 0x2, R4.reuse ;  /* 0x00000002ff027819 */ /* 0x100fe20000011404 */
[----:B------:R-:W-:Y:S01]  /*0c70*/  IMAD.SHL.U32 R10, R7, 0x40, RZ ;  /* 0x00000040070a7824 */ /* 0x000fe200078e00ff */
[----:B------:R-:W-:Y:S01]  /*0c80*/  SHF.R.S32.HI R5, RZ, 0x1f, R4 ;  /* 0x0000001fff057819 */ /* 0x000fe20000011404 */
[----:B------:R-:W-:Y:S01]  /*0c90*/  IMAD.SHL.U32 R4, R9, 0x40, RZ ;  /* 0x0000004009047824 */ /* 0x000fe200078e00ff */
[----:B------:R-:W-:Y:S01]  /*0ca0*/  SHF.R.S32.HI R6, RZ, 0x5, R6 ;  /* 0x00000005ff067819 */ /* 0x000fe20000011406 */
[----:B------:R-:W-:Y:S01]  /*0cb0*/  IMAD.SHL.U32 R7, R8, 0x8, RZ ;  /* 0x0000000808077824 */ /* 0x000fe200078e00ff */
[----:B------:R-:W-:Y:S01]  /*0cc0*/  LEA.HI R5, R5, R2, RZ, 0x3 ;  /* 0x0000000205057211 */ /* 0x000fe200078f18ff */
[----:B------:R-:W-:Y:S01]  /*0cd0*/  IMAD.SHL.U32 R18, R18, 0x2, RZ ;  /* 0x0000000212127824 */ /* 0x000fe200078e00ff */
[----:B------:R-:W-:Y:S01]  /*0ce0*/  LOP3.LUT R4, R4, 0x1c0, RZ, 0xc0, !PT ;  /* 0x000001c004047812 */ /* 0x000fe200078ec0ff */
[----:B------:R-:W-:Y:S01]  /*0cf0*/  IMAD.U32 R201, R16, 0x40, R7 ;  /* 0x0000004010c97824 */ /* 0x000fe200078e0007 */
[----:B------:R-:W-:-:S02]  /*0d00*/  LOP3.LUT R5, R5, 0xfffffff8, RZ, 0xc0, !PT ;  /* 0xfffffff805057812 */ /* 0x000fc400078ec0ff */
[----:B------:R-:W-:Y:S02]  /*0d10*/  LOP3.LUT R7, R4, 0x8, R7, 0xf8, !PT ;  /* 0x0000000804077812 */ /* 0x000fe400078ef807 */
[----:B------:R-:W-:Y:S01]  /*0d20*/  LOP3.LUT R10, R10, 0x7ffffe00, RZ, 0xc0, !PT ;  /* 0x7ffffe000a0a7812 */ /* 0x000fe200078ec0ff */
[----:B------:R-:W-:Y:S01]  /*0d30*/  IMAD.IADD R5, R2, 0x1, -R5 ;  /* 0x0000000102057824 */ /* 0x000fe200078e0a05 */
[----:B------:R-:W-:Y:S01]  /*0d40*/  SHF.R.U32.HI R4, RZ, 0x3, R4 ;  /* 0x00000003ff047819 */ /* 0x000fe20000011604 */
[----:B------:R-:W-:Y:S01]  /*0d50*/  IMAD.MOV.U32 R2, RZ, RZ, RZ ;  /* 0x000000ffff027224 */ /* 0x000fe200078e00ff */
[----:B------:R-:W-:Y:S01]  /*0d60*/  R2P PR, R9, 0x6 ;  /* 0x0000000609007804 */ /* 0x000fe20000000000 */
[----:B------:R-:W-:Y:S01]  /*0d70*/  IMAD R10, R11, 0x400, R10 ;  /* 0x000004000b0a7824 */ /* 0x000fe200078e020a */
[----:B------:R-:W-:Y:S01]  /*0d80*/  LOP3.LUT R7, R7, R4, RZ, 0x3c, !PT ;  /* 0x0000000407077212 */ /* 0x000fe200078e3cff */
[----:B------:R-:W-:Y:S01]  /*0d90*/  IMAD R17, R6, 0x10, R5 ;  /* 0x0000001006117824 */ /* 0x000fe200078e0205 */
[----:B------:R-:W-:Y:S01]  /*0da0*/  LOP3.LUT R5, R3, 0xfffffff8, RZ, 0xc0, !PT ;  /* 0xfffffff803057812 */ /* 0x000fe200078ec0ff */
[----:B------:R-:W-:Y:S01]  /*0db0*/  IMAD.MOV.U32 R6, RZ, RZ, R14 ;  /* 0x000000ffff067224 */ /* 0x000fe200078e000e */
[----:B------:R-:W-:Y:S01]  /*0dc0*/  LEA.HI R0, R0, R197, RZ, 0x1 ;  /* 0x000000c500007211 */ /* 0x000fe200078f08ff */
[----:B------:R-:W-:Y:S01]  /*0dd0*/  IMAD.IADD R7, R10, 0x1, R7 ;  /* 0x000000010a077824 */ /* 0x000fe200078e0207 */
[----:B------:R-:W-:Y:S01]  /*0de0*/  SEL R184, R184, 0xffffffe0, !P1 ;  /* 0xffffffe0b8b87807 */ /* 0x000fe20004800000 */
[----:B------:R-:W-:Y:S01]  /*0df0*/  IMAD.IADD R194, R202, 0x1, -R5 ;  /* 0x00000001cac27824 */ /* 0x000fe200078e0a05 */
[----:B------:R-:W-:Y:S01]  /*0e00*/  LOP3.LUT R0, R0, 0xfffffe, RZ, 0xc0, !PT ;  /* 0x00fffffe00007812 */ /* 0x000fe200078ec0ff */
[----:B------:R-:W-:Y:S01]  /*0e10*/  IMAD R200, R200, 0x8, R17 ;  /* 0x00000008c8c87824 */ /* 0x000fe200078e0211 */
[----:B------:R-:W-:Y:S01]  /*0e20*/  LEA R22, R7, UR40, 0x1 ;  /* 0x0000002807167c11 */ /* 0x000fe2000f8e08ff */
[----:B------:R-:W-:Y:S01]  /*0e30*/  IMAD.SHL.U32 R16, R194, 0x8, RZ ;  /* 0x00000008c2107824 */ /* 0x000fe200078e00ff */
[----:B------:R-:W-:Y:S01]  /*0e40*/  SHF.R.S32.HI R195, RZ, 0x3, R3 ;  /* 0x00000003ffc37819 */ /* 0x000fe20000011403 */
[----:B------:R-:W-:-:S02]  /*0e50*/  IMAD.IADD R0, R197, 0x1, -R0 ;  /* 0x00000001c5007824 */ /* 0x000fc400078e0a00 */
[----:B------:R-:W-:Y:S02]  /*0e60*/  VIADD R185, R22, 0x36400 ;  /* 0x0003640016b97836 */ /* 0x000fe40000000000 */
[C---:B------:R-:W-:Y:S02]  /*0e70*/  VIADD R192, R16.reuse, 0x40 ;  /* 0x0000004010c07836 */ /* 0x040fe40000000000 */
[C---:B------:R-:W-:Y:S02]  /*0e80*/  VIADD R191, R16.reuse, 0x80 ;  /* 0x0000008010bf7836 */ /* 0x040fe40000000000 */
[C---:B------:R-:W-:Y:S01]  /*0e90*/  VIADD R190, R16.reuse, 0xc0 ;  /* 0x000000c010be7836 */ /* 0x040fe20000000000 */
[----:B------:R-:W-:Y:S01]  /*0ea0*/  SHF.R.S32.HI R209, RZ, 0x1f, R192 ;  /* 0x0000001fffd17819 */ /* 0x000fe200000114c0 */
[C---:B------:R-:W-:Y:S01]  /*0eb0*/  VIADD R189, R16.reuse, 0x100 ;  /* 0x0000010010bd7836 */ /* 0x040fe20000000000 */
[----:B------:R-:W-:Y:S01]  /*0ec0*/  SHF.R.S32.HI R208, RZ, 0x1f, R191 ;  /* 0x0000001fffd07819 */ /* 0x000fe200000114bf */
[C---:B------:R-:W-:Y:S01]  /*0ed0*/  VIADD R188, R16.reuse, 0x140 ;  /* 0x0000014010bc7836 */ /* 0x040fe20000000000 */
[----:B------:R-:W-:Y:S01]  /*0ee0*/  SHF.R.S32.HI R207, RZ, 0x1f, R190 ;  /* 0x0000001fffcf7819 */ /* 0x000fe200000114be */
[C---:B------:R-:W-:Y:S01]  /*0ef0*/  VIADD R199, R16.reuse, 0x180 ;  /* 0x0000018010c77836 */ /* 0x040fe20000000000 */
[----:B------:R-:W-:Y:S01]  /*0f00*/  SHF.R.S32.HI R206, RZ, 0x1f, R189 ;  /* 0x0000001fffce7819 */ /* 0x000fe200000114bd */
[----:B------:R-:W-:Y:S01]  /*0f10*/  VIADD R198, R16, 0x1c0 ;  /* 0x000001c010c67836 */ /* 0x000fe20000000000 */
[----:B------:R-:W-:Y:S01]  /*0f20*/  SHF.R.S32.HI R205, RZ, 0x1f, R188 ;  /* 0x0000001fffcd7819 */ /* 0x000fe200000114bc */
[----:B------:R-:W-:Y:S01]  /*0f30*/  VIADD R23, R22, 0x36440 ;  /* 0x0003644016177836 */ /* 0x000fe20000000000 */
[----:B------:R-:W-:Y:S01]  /*0f40*/  SHF.R.S32.HI R204, RZ, 0x1f, R199 ;  /* 0x0000001fffcc7819 */ /* 0x000fe200000114c7 */
[C---:B------:R-:W-:Y:S01]  /*0f50*/  @P2 VIADD R23, R185.reuse, 0xffffffc0 ;  /* 0xffffffc0b9172836 */ /* 0x040fe20000000000 */
[----:B------:R-:W-:Y:S01]  /*0f60*/  SHF.R.S32.HI R203, RZ, 0x1f, R198 ;  /* 0x0000001fffcb7819 */ /* 0x000fe200000114c6 */
[----:B------:R-:W-:-:S02]  /*0f70*/  IMAD.IADD R185, R185, 0x1, R184 ;  /* 0x00000001b9b97824 */ /* 0x000fc400078e02b8 */
[----:B------:R-:W-:Y:S02]  /*0f80*/  IMAD.SHL.U32 R19, R0, 0x100, RZ ;  /* 0x0000010000137824 */ /* 0x000fe400078e00ff */
[----:B------:R-:W-:-:S07]  /*0f90*/  IMAD.IADD R184, R184, 0x1, R23 ;  /* 0x00000001b8b87824 */ /* 0x000fce00078e0217 */
.L_x_4255:
[----:B------:R-:W-:Y:S01]  /*0fa0*/  ULDC.64 UR6, c[0x0][0xd88] ;  /* 0x0003620000067ab9 */ /* 0x000fe20000000a00 */
[----:B0-----:R-:W-:Y:S01]  /*0fb0*/  IMAD.MOV.U32 R3, RZ, RZ, RZ ;  /* 0x000000ffff037224 */ /* 0x001fe200078e00ff */
[----:B------:R-:W-:Y:S01]  /*0fc0*/  UIMAD.WIDE UR6, UR5, 0x4, UR6 ;  /* 0x00000004050678a5 */ /* 0x000fe2000f8e0206 */
[----:B------:R-:W-:Y:S02]  /*0fd0*/  ULDC.64 UR8, c[0x0][0xb18] ;  /* 0x0002c60000087ab9 */ /* 0x000fe40000000a00 */
[----:B------:R-:W-:-:S03]  /*0fe0*/  ULDC UR5, c[0x0][0x424] ;  /* 0x0001090000057ab9 */ /* 0x000fc60000000800 */
[----:B------:R-:W-:Y:S02]  /*0ff0*/  IMAD.U32 R186, RZ, RZ, UR6 ;  /* 0x00000006ffba7e24 */ /* 0x000fe4000f8e00ff */
[----:B------:R-:W-:Y:S01]  /*1000*/  IMAD.U32 R187, RZ, RZ, UR7 ;  /* 0x00000007ffbb7e24 */ /* 0x000fe2000f8e00ff */
[----:B------:R-:W-:-:S04]  /*1010*/  ULDC.64 UR6, c[0x0][0xb20] ;  /* 0x0002c80000067ab9 */ /* 0x000fc80000000a00 */
[----:B--2---:R-:W2:Y:S01]  /*1020*/  LDG.E R186, desc[UR44][R186.64] ;  /* 0x0000002cbaba7981 */ /* 0x004ea2000c1e1900 */
[----:B------:R-:W-:-:S04]  /*1030*/  ISETP.NE.U32.AND P0, PT, RZ, UR6, PT ;  /* 0x00000006ff007c0c */ /* 0x000fc8000bf05070 */
[----:B------:R-:W-:Y:S02]  /*1040*/  ISETP.NE.AND.EX P0, PT, RZ, UR7, PT, P0 ;  /* 0x00000007ff007c0c */ /* 0x000fe4000bf05300 */
[----:B--2---:R-:W-:-:S11]  /*1050*/  SHF.R.S32.HI R193, RZ, 0x1f, R186 ;  /* 0x0000001fffc17819 */ /* 0x004fd600000114ba */
[----:B----4-:R-:W-:-:S04]  /*1060*/  @P0 LEA R4, P1, R186, UR6, 0x2 ;  /* 0x00000006ba040c11 */ /* 0x010fc8000f8210ff */
[----:B------:R-:W-:Y:S01]  /*1070*/  @P0 LEA.HI.X R5, R186, UR7, R193, 0x2, P1 ;  /* 0x00000007ba050c11 */ /* 0x000fe200088f14c1 */
[----:B------:R-:W-:-:S04]  /*1080*/  ULDC.64 UR6, c[0x0][0x418] ;  /* 0x0001060000067ab9 */ /* 0x000fc80000000a00 */
[----:B------:R0:W5:Y:S01]  /*1090*/  @P0 LDG.E R3, desc[UR44][R4.64] ;  /* 0x0000002c04030981 */ /* 0x000162000c1e1900 */
[----:B------:R-:W-:Y:S01]  /*10a0*/  ISETP.NE.U32.AND P0, PT, RZ, UR8, PT ;  /* 0x00000008ff007c0c */ /* 0x000fe2000bf05070 */
[----:B------:R-:W-:-:S03]  /*10b0*/  UISETP.NE.U32.AND UP0, UPT, UR6, URZ, UPT ;  /* 0x0000003f0600728c */ /* 0x000fc6000bf05070 */
[----:B------:R-:W-:Y:S01]  /*10c0*/  ISETP.NE.AND.EX P0, PT, RZ, UR9, PT, P0 ;  /* 0x00000009ff007c0c */ /* 0x000fe2000bf05300 */
[----:B------:R-:W-:Y:S01]  /*10d0*/  UISETP.NE.AND.EX UP0, UPT, UR7, URZ, UPT, UP0 ;  /* 0x0000003f0700728c */ /* 0x000fe2000bf05300 */
[----:B------:R-:W-:-:S03]  /*10e0*/  ULDC UR6, c[0x0][0x2f0] ;  /* 0x0000bc0000067ab9 */ /* 0x000fc60000000800 */
[----:B------:R-:W-:-:S04]  /*10f0*/  USEL UR5, UR5, 0x1, UP0 ;  /* 0x0000000105057887 */ /* 0x000fc80008000000 */
[----:B------:R-:W-:-:S04]  /*1100*/  UIMAD UR5, UR5, UR6, URZ ;  /* 0x00000006050572a4 */ /* 0x000fc8000f8e023f */
[C---:B0-----:R-:W-:Y:S02]  /*1110*/  @P0 LEA R4, P1, R186.reuse, UR8, 0x2 ;  /* 0x00000008ba040c11 */ /* 0x041fe4000f8210ff */
[----:B------:R-:W-:Y:S02]  /*1120*/  IMAD.U32 R168, RZ, RZ, UR5 ;  /* 0x00000005ffa87e24 */ /* 0x000fe4000f8e00ff */
[----:B------:R-:W-:-:S05]  /*1130*/  @P0 LEA.HI.X R5, R186, UR9, R193, 0x2, P1 ;  /* 0x00000009ba050c11 */ /* 0x000fca00088f14c1 */
[----:B------:R0:W5:Y:S01]  /*1140*/  @P0 LDG.E R168, desc[UR44][R4.64] ;  /* 0x0000002c04a80981 */ /* 0x000162000c1e1900 */
[----:B------:R-:W-:Y:S01]  /*1150*/  UMOV UR42, UR4 ;  /* 0x00000004002a7c82 */ /* 0x000fe20008000000 */
[----:B-1-3--:R-:W-:Y:S05]  /*1160*/  @P0 BRA `(.L_x_4211) ;  /* 0x0000000000240947 */ /* 0x00afea0003800000 */
        /* <DEDUP_REMOVED lines=9> */
.L_x_4211:
[----:B------:R-:W-:Y:S01]  /*1200*/  UISETP.NE.AND UP0, UPT, UR37, 0x1, UPT ;  /* 0x000000012500788c */ /* 0x000fe2000bf05270 */
[----:B-----5:R-:W-:Y:S01]  /*1210*/  IMAD.IADD R168, R168, 0x1, -R3 ;  /* 0x00000001a8a87824 */ /* 0x020fe200078e0a03 */
[----:B------:R-:W-:Y:S01]  /*1220*/  CS2R R164, SRZ ;  /* 0x0000000000a47805 */ /* 0x000fe2000001ff00 */
[----:B------:R-:W-:Y:S01]  /*1230*/  IMAD.MOV.U32 R187, RZ, RZ, R6 ;  /* 0x000000ffffbb7224 */ /* 0x000fe200078e0006 */
[----:B------:R-:W-:Y:S01]  /*1240*/  CS2R R150, SRZ ;  /* 0x0000000000967805 */ /* 0x000fe2000001ff00 */
[----:B------:R-:W-:Y:S01]  /*1250*/  VIADD R0, R168, 0x3f ;  /* 0x0000003fa8007836 */ /* 0x000fe20000000000 */
[----:B------:R-:W-:Y:S02]  /*1260*/  PLOP3.LUT P0, PT, PT, PT, UP0, 0x80, 0x0 ;  /* 0x000000000000781c */ /* 0x000fe40003f0f008 */
[----:B------:R-:W-:Y:S02]  /*1270*/  CS2R R148, SRZ ;  /* 0x0000000000947805 */ /* 0x000fe4000001ff00 */
[----:B------:R-:W-:-:S02]  /*1280*/  CS2R R146, SRZ ;  /* 0x0000000000927805 */ /* 0x000fc4000001ff00 */
[----:B------:R-:W-:Y:S02]  /*1290*/  CS2R R144, SRZ ;  /* 0x0000000000907805 */ /* 0x000fe4000001ff00 */
[----:B------:R-:W-:Y:S02]  /*12a0*/  SHF.R.S32.HI R3, RZ, 0x1f, R0 ;  /* 0x0000001fff037819 */ /* 0x000fe40000011400 */
[----:B------:R-:W-:Y:S02]  /*12b0*/  CS2R R142, SRZ ;  /* 0x00000000008e7805 */ /* 0x000fe4000001ff00 */
[----:B------:R-:W-:Y:S02]  /*12c0*/  CS2R R140, SRZ ;  /* 0x00000000008c7805 */ /* 0x000fe4000001ff00 */
[----:B------:R-:W-:Y:S02]  /*12d0*/  CS2R R138, SRZ ;  /* 0x00000000008a7805 */ /* 0x000fe4000001ff00 */
[----:B------:R-:W-:Y:S01]  /*12e0*/  LEA.HI R3, R3, R0, RZ, 0x6 ;  /* 0x0000000003037211 */ /* 0x000fe200078f30ff */
        /* <DEDUP_REMOVED lines=52> */
[----:B------:R-:W-:Y:S02]  /*1630*/  CS2R R172, SRZ ;  /* 0x0000000000ac7805 */ /* 0x000fe4000001ff00 */
[----:B------:R-:W-:Y:S01]  /*1640*/  CS2R R34, SRZ ;  /* 0x0000000000227805 */ /* 0x000fe2000001ff00 */
[----:B------:R-:W-:Y:S01]  /*1650*/  IMAD.MOV.U32 R31, RZ, RZ, RZ ;  /* 0x000000ffff1f7224 */ /* 0x000fe200078e00ff */
[----:B------:R-:W-:Y:S02]  /*1660*/  CS2R R10, SRZ ;  /* 0x00000000000a7805 */ /* 0x000fe4000001ff00 */
[----:B------:R-:W-:Y:S01]  /*1670*/  CS2R R174, SRZ ;  /* 0x0000000000ae7805 */ /* 0x000fe2000001ff00 */
[----:B------:R-:W-:Y:S01]  /*1680*/  IMAD.MOV.U32 R27, RZ, RZ, RZ ;  /* 0x000000ffff1b7224 */ /* 0x000fe200078e00ff */
[----:B------:R-:W-:-:S02]  /*1690*/  CS2R R8, SRZ ;  /* 0x0000000000087805 */ /* 0x000fc4000001ff00 */
[----:B------:R-:W-:Y:S01]  /*16a0*/  SHF.R.S32.HI R176, RZ, 0x6, R3 ;  /* 0x00000006ffb07819 */ /* 0x000fe20000011403 */
[----:B------:R-:W-:Y:S06]  /*16b0*/  @!P0 BRA `(.L_x_4212) ;  /* 0x0000001400d88947 */ /* 0x000fec0003800000 */
[----:B------:R-:W-:Y:S02]  /*16c0*/  ISETP.GE.AND P1, PT, R168, 0x1, PT ;  /* 0x00000001a800780c */ /* 0x000fe40003f26270 */
[----:B------:R-:W-:-:S11]  /*16d0*/  PLOP3.LUT P0, PT, PT, PT, PT, 0x80, 0x0 ;  /* 0x000000000000781c */ /* 0x000fd60003f0f070 */
[----:B------:R-:W-:Y:S05]  /*16e0*/  @!P1 BRA `(.L_x_4213) ;  /* 0x0000007000c89947 */ /* 0x000fea0003800000 */
[----:B------:R-:W1:Y:S01]  /*16f0*/  SHFL.IDX PT, R3, R197, RZ, 0x1f ;  /* 0x00001fffc5037589 */ /* 0x000e6200000e0000 */
[----:B------:R-:W-:Y:S01]  /*1700*/  UMOV UR7, 0x40000040 ;  /* 0x4000004000077882 */ /* 0x000fe20000000000 */
[----:B------:R-:W-:Y:S01]  /*1710*/  UMOV UR13, 0x40000040 ;  /* 0x40000040000d7882 */ /* 0x000fe20000000000 */
[----:B------:R-:W-:Y:S01]  /*1720*/  UMOV UR15, 0x40000040 ;  /* 0x40000040000f7882 */ /* 0x000fe20000000000 */
[----:B------:R-:W-:Y:S01]  /*1730*/  BAR.SYNC.DEFER_BLOCKING 0xe, 0x100 ;  /* 0x0384000000007b1d */ /* 0x000fe20000010000 */
[----:B------:R-:W-:-:S05]  /*1740*/  UISETP.NE.AND UP0, UPT, UR41, 0x3, UPT ;  /* 0x000000032900788c */ /* 0x000fca000bf05270 */
[----:B------:R-:W-:Y:S01]  /*1750*/  UMOV UR17, 0x40000040 ;  /* 0x4000004000117882 */ /* 0x000fe20000000000 */
[----:B------:R-:W-:Y:S01]  /*1760*/  UMOV UR19, 0x40000040 ;  /* 0x4000004000137882 */ /* 0x000fe20000000000 */
[----:B------:R-:W-:Y:S01]  /*1770*/  UMOV UR9, 0x40000040 ;  /* 0x4000004000097882 */ /* 0x000fe20000000000 */
[----:B------:R-:W-:Y:S01]  /*1780*/  UMOV UR11, 0x40000040 ;  /* 0x40000040000b7882 */ /* 0x000fe20000000000 */
[----:B------:R-:W-:Y:S02]  /*1790*/  PLOP3.LUT P1, PT, PT, PT, UP0, 0x80, 0x0 ;  /* 0x000000000000781c */ /* 0x000fe40003f2f008 */
[----:B-1----:R-:W-:Y:S01]  /*17a0*/  R2UR UR4, R3 ;  /* 0x00000000030472ca */ /* 0x002fe200000e0000 */
        /* <DEDUP_REMOVED lines=15> */
[----:B------:R-:W-:Y:S01]  /*18a0*/  ULEA UR6, UR36, UR20, 0xc ;  /* 0x0000001424067291 */ /* 0x000fe2000f8e603f */
[----:B------:R-:W-:Y:S01]  /*18b0*/  UMOV UR5, 0x40000040 ;  /* 0x4000004000057882 */ /* 0x000fe20000000000 */
[----:B------:R-:W-:Y:S02]  /*18c0*/  UIADD3 UR8, UR4, 0x6, URZ ;  /* 0x0000000604087890 */ /* 0x000fe4000fffe03f */
[----:B------:R-:W-:Y:S02]  /*18d0*/  UIADD3 UR14, UR6, 0x80, URZ ;  /* 0x00000080060e7890 */ /* 0x000fe4000fffe03f */
[----:B------:R-:W-:-:S03]  /*18e0*/  UIADD3 UR18, UR6, 0x100, URZ ;  /* 0x0000010006127890 */ /* 0x000fc6000fffe03f */
[----:B------:R-:W-:Y:S01]  /*18f0*/  HGMMA.64x256x16.F32 R24, gdesc[UR4].tnspB, RZ, !UPT, gsb0 ;  /* 0x43e00000041879f0 */ /* 0x000fe2000c0008ff */
[----:B------:R-:W-:Y:S02]  /*1900*/  UIADD3 UR10, UR6, 0x180, URZ ;  /* 0x00000180060a7890 */ /* 0x000fe4000fffe03f */
        /* <DEDUP_REMOVED lines=16> */
.L_x_4214:
[----:B------:R-:W-:Y:S01]  /*1a10*/  ULEA UR6, UR36, UR40, 0x3 ;  /* 0x0000002824067291 */ /* 0x000fe2000f8e183f */
[----:B------:R-:W-:-:S03]  /*1a20*/  ISETP.GE.AND P0, PT, R168, 0x41, PT ;  /* 0x00000041a800780c */ /* 0x000fc60003f06270 */
[----:B------:R-:W-:-:S04]  /*1a30*/  UIADD3 UR6, UR6, 0x38860, URZ ;  /* 0x0003886006067890 */ /* 0x000fc8000fffe03f */
[----:B------:R-:W-:-:S09]  /*1a40*/  UPRMT UR6, UR39, 0x654, UR6 ;  /* 0x0000065427067896 */ /* 0x000fd20008000006 */
[----:B------:R-:W-:Y:S01]  /*1a50*/  SYNCS.ARRIVE.TRANS64.RED.A1T0 RZ, [UR6], RZ ;  /* 0x000000ffffff79a7 */ /* 0x000fe20008100406 */
[----:B------:R-:W-:Y:S05]  /*1a60*/  @!P0 BRA `(.L_x_4215) ;  /* 0x0000000800b48947 */ /* 0x000fea0003800000 */
[----:B------:R-:W-:-:S07]  /*1a70*/  VIADD R176, R176, 0xfffffffe ;  /* 0xfffffffeb0b07836 */ /* 0x000fce0000000000 */
.L_x_4217:
[----:B------:R-:W-:Y:S01]  /*1a80*/  BAR.SYNC.DEFER_BLOCKING 0xe, 0x100 ;  /* 0x0384000000007b1d */ /* 0x000fe20000010000 */
[----:B0-----:R-:W-:Y:S01]  /*1a90*/  IMAD.U32 R4, RZ, RZ, UR36 ;  /* 0x00000024ff047e24 */ /* 0x001fe2000f8e00ff */
        /* <DEDUP_REMOVED lines=146> */
[----:B------:R-:W-:Y:S01]  /*23c0*/  HGMMA.64x256x16.F32 R24, gdesc[UR4].tnspB, R24, gsb0 ;  /* 0x43e00000041879f0 */ /* 0x000fe20008000818 */
[----:B------:R-:W-:-:S06]  /*23d0*/  USEL UR6, URZ, 0x1, UP0 ;  /* 0x000000013f067887 */ /* 0x000fcc0008000000 */
[----:B------:R-:W-:Y:S01]  /*23e0*/  LOP3.LUT R2, R2, UR6, RZ, 0x3c, !PT ;  /* 0x0000000602027c12 */ /* 0x000fe2000f8e3cff */
[----:B------:R-:W-:Y:S02]  /*23f0*/  WARPGROUP.DEPBAR.LE gsb0, 0x0 ;  /* 0x00008000000079c5 */ /* 0x000fe40000010000 */
[----:B------:R-:W-:-:S15]  /*2400*/  WARPGROUP.ARRIVE ;  /* 0x00000000000079c5 */ /* 0x000fde0000000000 */
[----:B------:R-:W-:-:S03]  /*2410*/  NOP ;  /* 0x0000000000007918 */ /* 0x000fc60000000000 */
        /* <DEDUP_REMOVED lines=13> */
.L_x_4216:
[----:B------:R-:W-:-:S04]  /*24f0*/  ULEA UR6, UR36, UR40, 0x3 ;  /* 0x0000002824067291 */ /* 0x000fc8000f8e183f */
[----:B------:R-:W-:-:S04]  /*2500*/  UIADD3 UR6, UR6, 0x38860, URZ ;  /* 0x0003886006067890 */ /* 0x000fc8000fffe03f */
[----:B------:R-:W-:-:S09]  /*2510*/  UPRMT UR6, UR39, 0x654, UR6 ;  /* 0x0000065427067896 */ /* 0x000fd20008000006 */
[----:B------:R-:W-:Y:S01]  /*2520*/  SYNCS.ARRIVE.TRANS64.RED.A1T0 RZ, [UR6], RZ ;  /* 0x000000ffffff79a7 */ /* 0x000fe20008100406 */
[----:B------:R-:W-:Y:S05]  /*2530*/  @P0 BRA `(.L_x_4217) ;  /* 0xfffffff400500947 */ /* 0x000fea000383ffff */
.L_x_4215:
[----:B------:R-:W-:Y:S01]  /*2540*/  BAR.SYNC.DEFER_BLOCKING 0xe, 0x100 ;  /* 0x0384000000007b1d */ /* 0x000fe20000010000 */
[----:B0-----:R-:W-:Y:S01]  /*2550*/  IMAD.U32 R4, RZ, RZ, UR36 ;  /* 0x00000024ff047e24 */ /* 0x001fe2000f8e00ff */
[----:B------:R-:W-:Y:S01]  /*2560*/  UIADD3 UR36, UR36, 0x1, URZ ;  /* 0x0000000124247890 */ /* 0x000fe2000fffe03f */
[----:B------:R-:W-:Y:S02]  /*2570*/  PLOP3.LUT P0, PT, PT, PT, PT, 0x8, 0x0 ;  /* 0x000000000000781c */ /* 0x000fe40003f0e170 */
        /* <DEDUP_REMOVED lines=138> */
.L_x_4212:
[----:B------:R-:W-:Y:S02]  /*2e20*/  ISETP.GE.AND P1, PT, R168, 0x1, PT ;  /* 0x00000001a800780c */ /* 0x000fe40003f26270 */
[----:B------:R-:W-:-:S11]  /*2e30*/  PLOP3.LUT P0, PT, PT, PT, PT, 0x80, 0x0 ;  /* 0x000000000000781c */ /* 0x000fd60003f0f070 */
[----:B------:R-:W-:Y:S05]  /*2e40*/  @!P1 BRA `(.L_x_4213) ;  /* 0x0000005800f09947 */ /* 0x000fea0003800000 */
[----:B------:R-:W1:Y:S02]  /*2e50*/  SHFL.IDX PT, R0, R197, RZ, 0x1f ;  /* 0x00001fffc5007589 */ /* 0x000e6400000e0000 */
[----:B-1----:R-:W-:-:S13]  /*2e60*/  R2UR UR4, R0 ;  /* 0x00000000000472ca */ /* 0x002fda00000e0000 */
        /* <DEDUP_REMOVED lines=14> */
[----:B0-----:R-:W-:Y:S01]  /*2f50*/  IMAD.U32 R4, RZ, RZ, UR4 ;  /* 0x00000004ff047e24 */ /* 0x001fe2000f8e00ff */
        /* <DEDUP_REMOVED lines=12> */
.L_x_4218:
[----:B------:R-:W-:-:S04]  /*3020*/  LEA.HI R0, R196, R196, RZ, 0x1 ;  /* 0x000000c4c4007211 */ /* 0x000fc800078f08ff */
[----:B------:R-:W-:Y:S01]  /*3030*/  LOP3.LUT R3, R0, 0xfffffffe, RZ, 0xc0, !PT ;  /* 0xfffffffe00037812 */ /* 0x000fe200078ec0ff */
[----:B------:R-:W-:-:S04]  /*3040*/  IMAD.U32 R0, RZ, RZ, UR41 ;  /* 0x00000029ff007e24 */ /* 0x000fc8000f8e00ff */
[----:B------:R-:W-:Y:S01]  /*3050*/  IMAD.IADD R3, R196, 0x1, -R3 ;  /* 0x00000001c4037824 */ /* 0x000fe200078e0a03 */
[----:B------:R-:W-:-:S04]  /*3060*/  ISETP.NE.AND P0, PT, R0, 0x3, PT ;  /* 0x000000030000780c */ /* 0x000fc80003f05270 */
[----:B------:R-:W-:-:S04]  /*3070*/  SHF.L.U32 R3, R3, 0x1f, RZ ;  /* 0x0000001f03037819 */ /* 0x000fc800000006ff */
[----:B------:R-:W1:Y:S02]  /*3080*/  SYNCS.PHASECHK.TRANS64.TRYWAIT P1, [UR40+0x38800], R3 ;  /* 0x03880003ff0075a7 */ /* 0x000e640008020168 */
[----:B-1----:R-:W-:Y:S05]  /*3090*/  @!P1 BRA `(.L_x_4219) ;  /* 0x000000e800a89947 */ /* 0x002fea0003800000 */
.L_x_4346:
[----:B------:R-:W-:Y:S05]  /*30a0*/  @!P0 BRA `(.L_x_4220) ;  /* 0x0000000000048947 */ /* 0x000fea0003800000 */
[----:B------:R-:W-:Y:S01]  /*30b0*/  BPT.TRAP 0x1 ;  /* 0x000000040000795c */ /* 0x000fe20000300000 */
.L_x_4220:
[----:B------:R-:W-:Y:S01]  /*30c0*/  IMAD.U32 R7, RZ, RZ, UR36 ;  /* 0x00000024ff077e24 */ /* 0x000fe2000f8e00ff */
[----:B0-----:R-:W-:-:S04]  /*30d0*/  SHF.L.U32 R4, R2, 0x1f, RZ ;  /* 0x0000001f02047819 */ /* 0x001fc800000006ff */
[----:B------:R-:W-:-:S04]  /*30e0*/  LEA R7, R7, UR40, 0x3 ;  /* 0x0000002807077c11 */ /* 0x000fc8000f8e18ff */
[----:B------:R0:W2:Y:S01]  /*30f0*/  SYNCS.PHASECHK.TRANS64.TRYWAIT P1, [R7+URZ+0x38830], R4 ;  /* 0x03883004070075a7 */ /* 0x0000a2000802017f */
[----:B------:R-:W-:Y:S05]  /*3100*/  @!P0 BRA `(.L_x_4221) ;  /* 0x0000000000048947 */ /* 0x000fea0003800000 */
[----:B------:R-:W-:Y:S01]  /*3110*/  BPT.TRAP 0x1 ;  /* 0x000000040000795c */ /* 0x000fe20000300000 */
.L_x_4221:
[----:B--2---:R-:W-:Y:S05]  /*3120*/  @P1 BRA `(.L_x_4222) ;  /* 0x0000000000081947 */ /* 0x004fea0003800000 */
[----:B------:R-:W2:Y:S02]  /*3130*/  SYNCS.PHASECHK.TRANS64.TRYWAIT P1, [R7+URZ+0x38830], R4 ;  /* 0x03883004070075a7 */ /* 0x000ea4000802017f */
[----:B--2---:R-:W-:Y:S05]  /*3140*/  @!P1 BRA `(.L_x_4223) ;  /* 0x000000e800949947 */ /* 0x004fea0003800000 */
.L_x_4222:
[----:B------:R-:W-:-:S04]  /*3150*/  UIADD3 UR4, UR40, 0x22400, URZ ;  /* 0x0002240028047890 */ /* 0x000fc8000fffe03f */
[----:B------:R-:W-:-:S04]  /*3160*/  USHF.R.U32.HI UR4, URZ, 0x4, UR4 ;  /* 0x000000043f047899 */ /* 0x000fc80008011604 */
[----:B------:R-:W-:-:S06]  /*3170*/  ULOP3.LUT UR4, UR4, 0x3fff, URZ, 0xc0, !UPT ;  /* 0x00003fff04047892 */ /* 0x000fcc000f8ec03f */
[----:B-1----:R-:W-:Y:S01]  /*3180*/  IMAD.U32 R0, RZ, RZ, UR4 ;  /* 0x00000004ff007e24 */ /* 0x002fe2000f8e00ff */
        /* <DEDUP_REMOVED lines=34> */
[----:B------:R-:W1:Y:S02]  /*33b0*/  SYNCS.PHASECHK.TRANS64.TRYWAIT P1, [UR40+0x38810], R3 ;  /* 0x03881003ff0075a7 */ /* 0x000e640008020168 */
[----:B-1----:R-:W-:Y:S05]  /*33c0*/  @!P1 BRA `(.L_x_4224) ;  /* 0x000000e800089947 */ /* 0x002fea0003800000 */
.L_x_4347:
[----:B------:R-:W-:Y:S05]  /*33d0*/  @!P0 BRA `(.L_x_4225) ;  /* 0x0000000000048947 */ /* 0x000fea0003800000 */
[----:B------:R-:W-:Y:S01]  /*33e0*/  BPT.TRAP 0x1 ;  /* 0x000000040000795c */ /* 0x000fe20000300000 */
.L_x_4225:
[----:B------:R3:W4:Y:S01]  /*33f0*/  SYNCS.PHASECHK.TRANS64.TRYWAIT P1, [R7+URZ+0x38850], R4 ;  /* 0x03885004070075a7 */ /* 0x000722000802017f */
[----:B------:R-:W-:Y:S05]  /*3400*/  @!P0 BRA `(.L_x_4226) ;  /* 0x0000000000048947 */ /* 0x000fea0003800000 */
[----:B------:R-:W-:Y:S01]  /*3410*/  BPT.TRAP 0x1 ;  /* 0x000000040000795c */ /* 0x000fe20000300000 */
.L_x_4226:
[----:B----4-:R-:W-:Y:S05]  /*3420*/  @P1 BRA `(.L_x_4227) ;  /* 0x0000000000081947 */ /* 0x010fea0003800000 */
[----:B------:R-:W4:Y:S02]  /*3430*/  SYNCS.PHASECHK.TRANS64.TRYWAIT P1, [R7+URZ+0x38850], R4 ;  /* 0x03885004070075a7 */ /* 0x000f24000802017f */
[----:B----4-:R-:W-:Y:S05]  /*3440*/  @!P1 BRA `(.L_x_4228) ;  /* 0x000000e800009947 */ /* 0x010fea0003800000 */
.L_x_4227:
[----:B------:R-:W-:Y:S01]  /*3450*/  UIADD3 UR4, UR40, 0x400, URZ ;  /* 0x0000040028047890 */ /* 0x000fe2000fffe03f */
[----:B------:R-:W-:Y:S01]  /*3460*/  WARPGROUP.ARRIVE ;  /* 0x00000000000079c5 */ /* 0x000fe20000000000 */
[----:B------:R-:W-:-:S05]  /*3470*/  UIADD3 UR5, UR40, 0x26400, URZ ;  /* 0x0002640028057890 */ /* 0x000fca000fffe03f */
[----:B-1----:R-:W1:Y:S01]  /*3480*/  S2R R3, SR_TID.X ;  /* 0x0000000000037919 */ /* 0x002e620000002100 */
        /* <DEDUP_REMOVED lines=18> */
[----:B-1----:R-:W-:-:S06]  /*35b0*/  SHF.R.U32.HI R3, RZ, 0x7, R3 ;  /* 0x00000007ff037819 */ /* 0x002fcc0000011603 */
[----:B------:R-:W1:Y:S02]  /*35c0*/  SHFL.IDX PT, R3, R3, RZ, 0x1f ;  /* 0x00001fff03037589 */ /* 0x000e6400000e0000 */
[----:B-1----:R-:W-:-:S13]  /*35d0*/  R2UR UR7, R3 ;  /* 0x00000000030772ca */ /* 0x002fda00000e0000 */
        /* <DEDUP_REMOVED lines=251> */
.L_x_4229:
[----:B------:R-:W-:Y:S01]  /*4590*/  IMAD R3, R176, -0x40, R168 ;  /* 0xffffffc0b0037824 */ /* 0x000fe200078e02a8 */
[----:B------:R-:W-:Y:S01]  /*45a0*/  ULDC UR18, c[0x0][0xa80] ;  /* 0x0002a00000127ab9 */ /* 0x000fe20000000800 */
[----:B------:R-:W-:Y:S01]  /*45b0*/  R2UR UR5, R7 ;  /* 0x00000000070572ca */ /* 0x000fe200000e0000 */
[----:B------:R-:W-:Y:S02]  /*45c0*/  ULOP3.LUT UR43, UR43, 0x2000000, URZ, 0xfc, !UPT ;  /* 0x020000002b2b7892 */ /* 0x000fe4000f8efc3f */
[----:B------:R-:W-:Y:S01]  /*45d0*/  IADD3 R3, -R18, 0x40, R3 ;  /* 0x0000004012037810 */ /* 0x000fe20007ffe103 */
[----:B------:R-:W-:Y:S01]  /*45e0*/  UMOV UR11, 0x40000040 ;  /* 0x40000040000b7882 */ /* 0x000fe20000000000 */
[----:B------:R-:W-:Y:S02]  /*45f0*/  ULEA UR10, UR36, UR43, 0xc ;  /* 0x0000002b240a7291 */ /* 0x000fe4000f8e603f */
[C---:B------:R-:W-:Y:S01]  /*4600*/  ISETP.GT.AND P5, PT, R3.reuse, RZ, PT ;  /* 0x000000ff0300720c */ /* 0x040fe20003fa4270 */
[----:B------:R-:W-:Y:S01]  /*4610*/  UMOV UR15, 0x40000040 ;  /* 0x40000040000f7882 */ /* 0x000fe20000000000 */
[C---:B------:R-:W-:Y:S01]  /*4620*/  ISETP.GT.AND P4, PT, R3.reuse, 0x1, PT ;  /* 0x000000010300780c */ /* 0x040fe20003f84270 */
[----:B------:R-:W-:Y:S01]  /*4630*/  UIADD3 UR14, UR10, 0x80, URZ ;  /* 0x000000800a0e7890 */ /* 0x000fe2000fffe03f */
[----:B------:R-:W-:-:S02]  /*4640*/  ISETP.GT.AND P3, PT, R3, 0x8, PT ;  /* 0x000000080300780c */ /* 0x000fc40003f64270 */
[----:B------:R-:W-:Y:S01]  /*4650*/  FSEL R24, R24, -INF , P5 ;  /* 0xff80000018187808 */ /* 0x000fe20002800000 */
[----:B------:R-:W-:Y:S01]  /*4660*/  UIADD3 UR5, UR5, 0x38840, URZ ;  /* 0x0003884005057890 */ /* 0x000fe2000fffe03f */
[----:B------:R-:W-:Y:S02]  /*4670*/  FSEL R25, R25, -INF , P4 ;  /* 0xff80000019197808 */ /* 0x000fe40002000000 */
[C---:B------:R-:W-:Y:S01]  /*4680*/  ISETP.GT.AND P2, PT, R3.reuse, 0x9, PT ;  /* 0x000000090300780c */ /* 0x040fe20003f44270 */
[----:B------:R-:W-:Y:S01]  /*4690*/  UPRMT UR5, UR39, 0x654, UR5 ;  /* 0x0000065427057896 */ /* 0x000fe20008000005 */
[----:B------:R-:W-:Y:S02]  /*46a0*/  FSEL R28, R28, -INF , P3 ;  /* 0xff8000001c1c7808 */ /* 0x000fe40001800000 */
[----:B------:R-:W-:Y:S02]  /*46b0*/  FMNMX.FTZ R5, R24, R25, !PT ;  /* 0x0000001918057209 */ /* 0x000fe40007810000 */
[----:B------:R-:W-:-:S02]  /*46c0*/  ISETP.GT.AND P1, PT, R3, 0x10, PT ;  /* 0x000000100300780c */ /* 0x000fc40003f24270 */
[----:B------:R-:W-:Y:S02]  /*46d0*/  FSEL R29, R29, -INF , P2 ;  /* 0xff8000001d1d7808 */ /* 0x000fe40001000000 */
[----:B0-234-:R-:W-:Y:S01]  /*46e0*/  FMNMX.FTZ R4, R28, R5, !PT ;  /* 0x000000051c047209 */ /* 0x01dfe20007810000 */
[----:B------:R-:W-:Y:S01]  /*46f0*/  SYNCS.ARRIVE.TRANS64.RED.A1T0 RZ, [UR5], RZ ;  /* 0x000000ffffff79a7 */ /* 0x000fe20008100405 */
        /* <DEDUP_REMOVED lines=40> */
[----:B------:R-:W-:Y:S01]  /*4980*/  BAR.SYNC.DEFER_BLOCKING 0xf, 0x100 ;  /* 0x03c4000000007b1d */ /* 0x000fe20000010000 */
[----:B------:R-:W-:-:S02]  /*4990*/  ISETP.GT.AND P2, PT, R3, 0x39, PT ;  /* 0x000000390300780c */ /* 0x000fc40003f44270 */
[----:B------:R-:W-:Y:S02]  /*49a0*/  FSEL R52, R52, -INF , P3 ;  /* 0xff80000034347808 */ /* 0x000fe40001800000 */
[----:B------:R-:W-:Y:S02]  /*49b0*/  FMNMX.FTZ R3, R49, R4, !PT ;  /* 0x0000000431037209 */ /* 0x000fe40007810000 */
[----:B------:R-:W-:Y:S02]  /*49c0*/  FSEL R53, R53, -INF , P2 ;  /* 0xff80000035357808 */ /* 0x000fe40001000000 */
[----:B------:R-:W-:Y:S02]  /*49d0*/  FMNMX.FTZ R4, R52, R3, !PT ;  /* 0x0000000334047209 */ /* 0x000fe40007810000 */
[----:B------:R-:W-:Y:S02]  /*49e0*/  FSEL R46, R46, -INF , P1 ;  /* 0xff8000002e2e7808 */ /* 0x000fe40000800000 */
[----:B------:R-:W-:-:S02]  /*49f0*/  FMNMX.FTZ R6, R53, R4, !PT ;  /* 0x0000000435067209 */ /* 0x000fc40007810000 */
[----:B------:R-:W-:Y:S02]  /*4a00*/  FSEL R47, R47, -INF , P6 ;  /* 0xff8000002f2f7808 */ /* 0x000fe40003000000 */
[----:B------:R-:W-:Y:S01]  /*4a10*/  FSEL R50, R50, -INF , P5 ;  /* 0xff80000032327808 */ /* 0x000fe20002800000 */
[----:B------:R-:W0:Y:S01]  /*4a20*/  SHFL.BFLY PT, R3, R6, 0x2, 0x1f ;  /* 0x0c401f0006037f89 */ /* 0x000e2200000e0000 */
[----:B------:R-:W-:Y:S02]  /*4a30*/  FSEL R51, R51, -INF , P4 ;  /* 0xff80000033337808 */ /* 0x000fe40002000000 */
[----:B------:R-:W-:Y:S02]  /*4a40*/  FSEL R54, R54, -INF , P3 ;  /* 0xff80000036367808 */ /* 0x000fe40001800000 */
[----:B------:R-:W-:Y:S02]  /*4a50*/  FSEL R55, R55, -INF , P2 ;  /* 0xff80000037377808 */ /* 0x000fe40001000000 */
[----:B0-----:R-:W-:-:S02]  /*4a60*/  FMNMX.FTZ R8, R6, R3, !PT ;  /* 0x0000000306087209 */ /* 0x001fc40007810000 */
[----:B------:R-:W-:-:S03]  /*4a70*/  FMNMX.FTZ R3, R26, R27, !PT ;  /* 0x0000001b1a037209 */ /* 0x000fc60007810000 */
[----:B------:R-:W0:Y:S01]  /*4a80*/  SHFL.BFLY PT, R5, R8, 0x1, 0x1f ;  /* 0x0c201f0008057f89 */ /* 0x000e2200000e0000 */
        /* <DEDUP_REMOVED lines=32> */
[----:B------:R-:W-:Y:S01]  /*4c90*/  FFMA.FTZ R172, R53, UR18, -R56 ;  /* 0x0000001235ac7c23 */ /* 0x000fe20008010838 */
[----:B------:R-:W-:Y:S02]  /*4ca0*/  MUFU.EX2 R5, R5 ;  /* 0x0000000500057308 */ /* 0x000fe40000000800 */
[----:B------:R-:W0:Y:S06]  /*4cb0*/  SHFL.BFLY PT, R15, R4, 0x2, 0x1f ;  /* 0x0c401f00040f7f89 */ /* 0x000e2c00000e0000 */
[----:B------:R-:W1:Y:S08]  /*4cc0*/  MUFU.EX2 R6, R6 ;  /* 0x0000000600067308 */ /* 0x000e700000000800 */
[----:B------:R-:W-:Y:S08]  /*4cd0*/  MUFU.EX2 R8, R8 ;  /* 0x0000000800087308 */ /* 0x000ff00000000800 */
[----:B------:R-:W2:Y:S01]  /*4ce0*/  MUFU.EX2 R9, R9 ;  /* 0x0000000900097308 */ /* 0x000ea20000000800 */
[----:B-1----:R-:W-:Y:S01]  /*4cf0*/  F2FP.F16.F32.PACK_AB R152, R6, R5 ;  /* 0x000000050698723e */ /* 0x002fe200000000ff */
[----:B------:R-:W-:Y:S01]  /*4d00*/  FADD.FTZ R5, R5, R6 ;  /* 0x0000000605057221 */ /* 0x000fe20000010000 */
[----:B0-----:R-:W-:Y:S01]  /*4d10*/  FMNMX.FTZ R24, R4, R15, !PT ;  /* 0x0000000f04187209 */ /* 0x001fe20007810000 */
[----:B------:R-:W-:-:S04]  /*4d20*/  FFMA.FTZ R15, R41, UR18, -R56 ;  /* 0x00000012290f7c23 */ /* 0x000fc80008010838 */
[----:B------:R-:W0:Y:S01]  /*4d30*/  SHFL.BFLY PT, R25, R24, 0x1, 0x1f ;  /* 0x0c201f0018197f89 */ /* 0x000e2200000e0000 */
[----:B------:R-:W-:Y:S08]  /*4d40*/  MUFU.EX2 R10, R10 ;  /* 0x0000000a000a7308 */ /* 0x000ff00000000800 */
[----:B------:R-:W1:Y:S01]  /*4d50*/  MUFU.EX2 R11, R11 ;  /* 0x0000000b000b7308 */ /* 0x000e620000000800 */
[----:B--2---:R-:W-:Y:S01]  /*4d60*/  F2FP.F16.F32.PACK_AB R154, R9, R8 ;  /* 0x00000008099a723e */ /* 0x004fe200000000ff */
[----:B------:R-:W-:-:S04]  /*4d70*/  FADD.FTZ R8, R8, R5 ;  /* 0x0000000508087221 */ /* 0x000fc80000010000 */
[----:B------:R-:W-:Y:S02]  /*4d80*/  FADD.FTZ R9, R9, R8 ;  /* 0x0000000809097221 */ /* 0x000fe40000010000 */
[----:B------:R-:W-:Y:S01]  /*4d90*/  MUFU.EX2 R12, R12 ;  /* 0x0000000c000c7308 */ /* 0x000fe20000000800 */
[----:B0-----:R-:W-:-:S07]  /*4da0*/  FMNMX.FTZ R4, R24, R25, !PT ;  /* 0x0000001918047209 */ /* 0x001fce0007810000 */
[----:B------:R-:W0:Y:S01]  /*4db0*/  MUFU.EX2 R13, R13 ;  /* 0x0000000d000d7308 */ /* 0x000e220000000800 */
[C---:B-1----:R-:W-:Y:S01]  /*4dc0*/  F2FP.F16.F32.PACK_AB R156, R11.reuse, R10 ;  /* 0x0000000a0b9c723e */ /* 0x042fe200000000ff */
[----:B------:R-:W-:Y:S01]  /*4dd0*/  FADD.FTZ R10, R10, R9 ;  /* 0x000000090a0a7221 */ /* 0x000fe20000010000 */
[C---:B------:R-:W-:Y:S01]  /*4de0*/  FSETP.NEU.FTZ.AND P1, PT, R4.reuse, -INF , PT ;  /* 0xff8000000400780b */ /* 0x040fe20003f3d000 */
[----:B------:R-:W-:Y:S02]  /*4df0*/  FMUL.FTZ R24, R4, UR18 ;  /* 0x0000001204187c20 */ /* 0x000fe40008410000 */
[----:B------:R-:W-:Y:S02]  /*4e00*/  FADD.FTZ R11, R11, R10 ;  /* 0x0000000a0b0b7221 */ /* 0x000fe40000010000 */
[----:B------:R-:W-:Y:S01]  /*4e10*/  MUFU.EX2 R14, R14 ;  /* 0x0000000e000e7308 */ /* 0x000fe20000000800 */
[----:B------:R-:W-:-:S05]  /*4e20*/  FSEL R24, R24, RZ, P1 ;  /* 0x000000ff18187208 */ /* 0x000fca0000800000 */
[--C-:B------:R-:W-:Y:S01]  /*4e30*/  FFMA.FTZ R173, R26, UR18, -R24.reuse ;  /* 0x000000121aad7c23 */ /* 0x100fe20008010818 */
        /* <DEDUP_REMOVED lines=14> */
[----:B------:R-:W-:Y:S01]  /*4f20*/  FFMA.FTZ R216, R55, UR18, -R24 ;  /* 0x0000001237d87c23 */ /* 0x000fe20008010818 */
[----:B------:R-:W-:Y:S01]  /*4f30*/  MUFU.EX2 R173, R173 ;  /* 0x000000ad00ad7308 */ /* 0x000fe20000000800 */
[----:B0-----:R-:W-:Y:S01]  /*4f40*/  F2FP.F16.F32.PACK_AB R158, R13, R12 ;  /* 0x0000000c0d9e723e */ /* 0x001fe200000000ff */
[----:B------:R-:W-:-:S04]  /*4f50*/  FADD.FTZ R12, R12, R11 ;  /* 0x0000000b0c0c7221 */ /* 0x000fc80000010000 */
[----:B------:R-:W-:Y:S02]  /*4f60*/  FADD.FTZ R13, R13, R12 ;  /* 0x0000000c0d0d7221 */ /* 0x000fe40000010000 */
[----:B------:R-:W0:Y:S08]  /*4f70*/  MUFU.EX2 R174, R174 ;  /* 0x000000ae00ae7308 */ /* 0x000e300000000800 */
        /* <DEDUP_REMOVED lines=15> */
[----:B------:R-:W0:Y:S08]  /*5070*/  MUFU.EX2 R15, R15 ;  /* 0x0000000f000f7308 */ /* 0x000e300000000800 */
[----:B------:R-:W-:Y:S01]  /*5080*/  MUFU.EX2 R20, R20 ;  /* 0x0000001400147308 */ /* 0x000fe20000000800 */
[----:B--2---:R-:W-:Y:S01]  /*5090*/  F2FP.F16.F32.PACK_AB R159, R182, R179 ;  /* 0x000000b3b69f723e */ /* 0x004fe200000000ff */
[----:B------:R-:W-:-:S04]  /*50a0*/  FADD.FTZ R179, R179, R180 ;  /* 0x000000b4b3b37221 */ /* 0x000fc80000010000 */
[----:B------:R1:W-:Y:S01]  /*50b0*/  STSM.16.M88.4 [R185], R156 ;  /* 0x0000009cb9007844 */ /* 0x0003e20000000200 */
[----:B------:R-:W-:Y:S01]  /*50c0*/  FADD.FTZ R182, R182, R179 ;  /* 0x000000b3b6b67221 */ /* 0x000fe20000010000 */
        /* <DEDUP_REMOVED lines=20> */
[----:B------:R-:W2:Y:S08]  /*5210*/  MUFU.EX2 R171, R171 ;  /* 0x000000ab00ab7308 */ /* 0x000eb00000000800 */
[----:B------:R-:W3:Y:S01]  /*5220*/  MUFU.EX2 R172, R172 ;  /* 0x000000ac00ac7308 */ /* 0x000ee20000000800 */
[----:B0-----:R-:W-:Y:S01]  /*5230*/  F2FP.F16.F32.PACK_AB R164, R170, R169 ;  /* 0x000000a9aaa4723e */ /* 0x001fe200000000ff */
[----:B------:R-:W-:-:S04]  /*5240*/  FADD.FTZ R169, R169, R20 ;  /* 0x00000014a9a97221 */ /* 0x000fc80000010000 */
[----:B------:R-:W-:Y:S02]  /*5250*/  FADD.FTZ R170, R170, R169 ;  /* 0x000000a9aaaa7221 */ /* 0x000fe40000010000 */
[----:B------:R-:W-:Y:S02]  /*5260*/  MUFU.EX2 R211, R211 ;  /* 0x000000d300d37308 */ /* 0x000fe40000000800 */
[----:B--2---:R-:W-:-:S06]  /*5270*/  FADD.FTZ R5, R171, R170 ;  /* 0x000000aaab057221 */ /* 0x004fcc0000010000 */
[----:B------:R-:W0:Y:S01]  /*5280*/  MUFU.EX2 R214, R214 ;  /* 0x000000d600d67308 */ /* 0x000e220000000800 */
[C---:B---3--:R-:W-:Y:S01]  /*5290*/  F2FP.F16.F32.PACK_AB R166, R172.reuse, R171 ;  /* 0x000000abaca6723e */ /* 0x048fe200000000ff */
[----:B------:R-:W-:-:S06]  /*52a0*/  FADD.FTZ R5, R172, R5 ;  /* 0x00000005ac057221 */ /* 0x000fcc0000010000 */
[----:B------:R-:W-:Y:S08]  /*52b0*/  MUFU.EX2 R213, R213 ;  /* 0x000000d500d57308 */ /* 0x000ff00000000800 */
[----:B------:R-:W2:Y:S01]  /*52c0*/  MUFU.EX2 R216, R216 ;  /* 0x000000d800d87308 */ /* 0x000ea20000000800 */
[----:B0-----:R-:W-:Y:S01]  /*52d0*/  F2FP.F16.F32.PACK_AB R165, R214, R211 ;  /* 0x000000d3d6a5723e */ /* 0x001fe200000000ff */
[----:B------:R-:W-:-:S04]  /*52e0*/  FADD.FTZ R211, R211, R212 ;  /* 0x000000d4d3d37221 */ /* 0x000fc80000010000 */
[----:B------:R-:W-:Y:S01]  /*52f0*/  FADD.FTZ R214, R214, R211 ;  /* 0x000000d3d6d67221 */ /* 0x000fe20000010000 */
[----:B--2---:R-:W-:-:S03]  /*5300*/  F2FP.F16.F32.PACK_AB R167, R216, R213 ;  /* 0x000000d5d8a7723e */ /* 0x004fc600000000ff */
[----:B------:R-:W-:Y:S02]  /*5310*/  FADD.FTZ R213, R213, R214 ;  /* 0x000000d6d5d57221 */ /* 0x000fe40000010000 */
[----:B------:R1:W-:Y:S01]  /*5320*/  STSM.16.M88.4 [R184], R164 ;  /* 0x000000a4b8007844 */ /* 0x0003e20000000200 */
[----:B------:R-:W-:Y:S01]  /*5330*/  WARPGROUP.ARRIVE ;  /* 0x00000000000079c5 */ /* 0x000fe20000000000 */
[----:B------:R-:W-:-:S05]  /*5340*/  FADD.FTZ R6, R216, R213 ;  /* 0x000000d5d8067221 */ /* 0x000fca0000010000 */
        /* <DEDUP_REMOVED lines=24> */
.L_x_4230:
        /* <DEDUP_REMOVED lines=10> */
.L_x_4242:
        /* <DEDUP_REMOVED lines=9> */
.L_x_4232:
[----:B------:R-:W-:Y:S01]  /*5600*/  ULEA UR5, UR36, UR40, 0x3 ;  /* 0x0000002824057291 */ /* 0x000fe2000f8e183f */
[----:B------:R-:W-:-:S08]  /*5610*/  SHF.L.U32 R3, R2, 0x1f, RZ ;  /* 0x0000001f02037819 */ /* 0x000fd000000006ff */
[----:B------:R0:W1:Y:S01]  /*5620*/  SYNCS.PHASECHK.TRANS64.TRYWAIT P2, [UR5+0x38830], R3 ;  /* 0x03883003ff0075a7 */ /* 0x0000620008040145 */
[----:B------:R-:W-:Y:S05]  /*5630*/  @!P0 BRA `(.L_x_4233) ;  /* 0x0000000000048947 */ /* 0x000fea0003800000 */
[----:B------:R-:W-:Y:S01]  /*5640*/  BPT.TRAP 0x1 ;  /* 0x000000040000795c */ /* 0x000fe20000300000 */
.L_x_4233:
[----:B-1----:R-:W-:Y:S05]  /*5650*/  @P2 BRA `(.L_x_4234) ;  /* 0x0000000000082947 */ /* 0x002fea0003800000 */
[----:B------:R-:W1:Y:S02]  /*5660*/  SYNCS.PHASECHK.TRANS64.TRYWAIT P2, [UR5+0x38830], R3 ;  /* 0x03883003ff0075a7 */ /* 0x000e640008040145 */
[----:B-1----:R-:W-:Y:S05]  /*5670*/  @!P2 BRA `(.L_x_4235) ;  /* 0x000000c40088a947 */ /* 0x002fea0003800000 */
.L_x_4234:
        /* <DEDUP_REMOVED lines=28> */
.L_x_4236:
[----:B------:R2:W3:Y:S01]  /*5840*/  SYNCS.PHASECHK.TRANS64.TRYWAIT P2, [UR5+0x38850], R3 ;  /* 0x03885003ff0075a7 */ /* 0x0004e20008040145 */
[----:B------:R-:W-:Y:S05]  /*5850*/  @!P0 BRA `(.L_x_4237) ;  /* 0x0000000000048947 */ /* 0x000fea0003800000 */
[----:B------:R-:W-:Y:S01]  /*5860*/  BPT.TRAP 0x1 ;  /* 0x000000040000795c */ /* 0x000fe20000300000 */
.L_x_4237:
[----:B---3--:R-:W-:Y:S05]  /*5870*/  @P2 BRA `(.L_x_4238) ;  /* 0x0000000000082947 */ /* 0x008fea0003800000 */
[----:B------:R-:W3:Y:S02]  /*5880*/  SYNCS.PHASECHK.TRANS64.TRYWAIT P2, [UR5+0x38850], R3 ;  /* 0x03885003ff0075a7 */ /* 0x000ee40008040145 */
[----:B---3--:R-:W-:Y:S05]  /*5890*/  @!P2 BRA `(.L_x_4239) ;  /* 0x000000c40018a947 */ /* 0x008fea0003800000 */
.L_x_4238:
        /* <DEDUP_REMOVED lines=17> */
[----:B------:R-:W-:Y:S01]  /*59b0*/  UIADD3 UR22, UR10, 0x2, URZ ;  /* 0x000000020a167890 */ /* 0x000fe2000fffe03f */
[----:B------:R-:W-:Y:S01]  /*59c0*/  UMOV UR20, UR18 ;  /* 0x0000001200147c82 */ /* 0x000fe20008000000 */
[----:B------:R-:W-:Y:S01]  /*59d0*/  UMOV UR21, 0x40000040 ;  /* 0x4000004000157882 */ /* 0x000fe20000000000 */
[----:B------:R-:W-:Y:S01]  /*59e0*/  UMOV UR23, 0x40000040 ;  /* 0x4000004000177882 */ /* 0x000fe20000000000 */
[----:B------:R-:W-:Y:S01]  /*59f0*/  UIADD3 UR18, UR10, 0x800, URZ ;  /* 0x000008000a127890 */ /* 0x000fe2000fffe03f */
        /* <DEDUP_REMOVED lines=254> */
.L_x_4240:
[----:B------:R-:W-:Y:S01]  /*69e0*/  FMNMX.FTZ R4, R152, R8, !PT ;  /* 0x0000000898047209 */ /* 0x000fe20007810000 */
[----:B------:R-:W-:Y:S01]  /*69f0*/  ULDC UR18, c[0x0][0xa80] ;  /* 0x0002a00000127ab9 */ /* 0x000fe20000000800 */
[----:B------:R-:W-:Y:S02]  /*6a00*/  UIADD3 UR10, UR5, 0x38840, URZ ;  /* 0x00038840050a7890 */ /* 0x000fe4000fffe03f */
[----:B------:R-:W-:Y:S01]  /*6a10*/  FMNMX.FTZ R3, R153, R4, !PT ;  /* 0x0000000499037209 */ /* 0x000fe20007810000 */
[----:B------:R-:W-:Y:S02]  /*6a20*/  ULEA UR14, UR36, UR43, 0xc ;  /* 0x0000002b240e7291 */ /* 0x000fe4000f8e603f */
[----:B------:R-:W-:Y:S01]  /*6a30*/  UPRMT UR10, UR39, 0x654, UR10 ;  /* 0x00000654270a7896 */ /* 0x000fe2000800000a */
[----:B------:R-:W-:Y:S01]  /*6a40*/  FMNMX.FTZ R4, R156, R3, !PT ;  /* 0x000000039c047209 */ /* 0x000fe20007810000 */
[----:B------:R-:W-:Y:S01]  /*6a50*/  UMOV UR15, 0x40000040 ;  /* 0x40000040000f7882 */ /* 0x000fe20000000000 */
[----:B------:R-:W-:-:S02]  /*6a60*/  UMOV UR11, 0x40000040 ;  /* 0x40000040000b7882 */ /* 0x000fc40000000000 */
[----:B------:R-:W-:-:S04]  /*6a70*/  FMNMX.FTZ R3, R157, R4, !PT ;  /* 0x000000049d037209 */ /* 0x000fc80007810000 */
[----:B------:R-:W-:Y:S01]  /*6a80*/  FMNMX.FTZ R4, R160, R3, !PT ;  /* 0x00000003a0047209 */ /* 0x000fe20007810000 */
[----:B------:R-:W-:Y:S01]  /*6a90*/  SYNCS.ARRIVE.TRANS64.RED.A1T0 RZ, [UR10], RZ ;  /* 0x000000ffffff79a7 */ /* 0x000fe2000810040a */
[----:B------:R-:W-:Y:S02]  /*6aa0*/  UIADD3 UR10, UR14, 0x80, URZ ;  /* 0x000000800e0a7890 */ /* 0x000fe4000fffe03f */
        /* <DEDUP_REMOVED lines=41> */
[----:B------:R-:W-:Y:S01]  /*6d40*/  FMUL.FTZ R8, R8, UR18 ;  /* 0x0000001208087c20 */ /* 0x000fe20008410000 */
[--C-:B------:R-:W-:Y:S01]  /*6d50*/  FFMA.FTZ R11, R156, UR18, -R210.reuse ;  /* 0x000000129c0b7c23 */ /* 0x100fe200080108d2 */
[--C-:B------:R-:W-:Y:S01]  /*6d60*/  FFMA.FTZ R12, R157, UR18, -R210.reuse ;  /* 0x000000129d0c7c23 */ /* 0x100fe200080108d2 */
[----:B------:R-:W-:Y:S01]  /*6d70*/  FMNMX.FTZ R4, R182, R13, !PT ;  /* 0x0000000db6047209 */ /* 0x000fe20007810000 */
[--C-:B------:R-:W-:Y:S01]  /*6d80*/  FFMA.FTZ R13, R160, UR18, -R210.reuse ;  /* 0x00000012a00d7c23 */ /* 0x100fe200080108d2 */
[--C-:B------:R-:W-:Y:S01]  /*6d90*/  FFMA.FTZ R14, R161, UR18, -R210.reuse ;  /* 0x00000012a10e7c23 */ /* 0x100fe200080108d2 */
[----:B------:R-:W0:Y:S01]  /*6da0*/  MUFU.EX2 R8, R8 ;  /* 0x0000000800087308 */ /* 0x000e220000000800 */
[----:B------:R-:W-:Y:S01]  /*6db0*/  FMNMX.FTZ R4, R183, R4, !PT ;  /* 0x00000004b7047209 */ /* 0x000fe20007810000 */
[--C-:B------:R-:W-:Y:S01]  /*6dc0*/  FFMA.FTZ R15, R164, UR18, -R210.reuse ;  /* 0x00000012a40f7c23 */ /* 0x100fe200080108d2 */
[----:B------:R-:W-:-:S03]  /*6dd0*/  FFMA.FTZ R20, R165, UR18, -R210 ;  /* 0x00000012a5147c23 */ /* 0x000fc600080108d2 */
[----:B------:R-:W1:Y:S02]  /*6de0*/  SHFL.BFLY PT, R153, R4, 0x2, 0x1f ;  /* 0x0c401f0004997f89 */ /* 0x000e6400000e0000 */
[----:B------:R-:W-:Y:S08]  /*6df0*/  MUFU.EX2 R9, R9 ;  /* 0x0000000900097308 */ /* 0x000ff00000000800 */
[----:B------:R-:W-:Y:S01]  /*6e00*/  MUFU.EX2 R10, R10 ;  /* 0x0000000a000a7308 */ /* 0x000fe20000000800 */
[-C--:B0-----:R-:W-:Y:S01]  /*6e10*/  FMUL.FTZ R24, R24, R8.reuse ;  /* 0x0000000818187220 */ /* 0x081fe20000410000 */
        /* <DEDUP_REMOVED lines=12> */
[----:B-1----:R-:W-:Y:S01]  /*6ee0*/  FMNMX.FTZ R153, R4, R153, !PT ;  /* 0x0000009904997209 */ /* 0x002fe20007810000 */
[-C--:B------:R-:W-:Y:S01]  /*6ef0*/  FMUL.FTZ R48, R48, R8.reuse ;  /* 0x0000000830307220 */ /* 0x080fe20000410000 */
[----:B------:R-:W-:Y:S01]  /*6f00*/  MUFU.EX2 R12, R12 ;  /* 0x0000000c000c7308 */ /* 0x000fe20000000800 */
[-C--:B------:R-:W-:Y:S01]  /*6f10*/  FMUL.FTZ R49, R49, R8.reuse ;  /* 0x0000000831317220 */ /* 0x080fe20000410000 */
[-C--:B------:R-:W-:Y:S01]  /*6f20*/  FMUL.FTZ R52, R52, R8.reuse ;  /* 0x0000000834347220 */ /* 0x080fe20000410000 */
[----:B------:R-:W0:Y:S01]  /*6f30*/  SHFL.BFLY PT, R4, R153, 0x1, 0x1f ;  /* 0x0c201f0099047f89 */ /* 0x000e2200000e0000 */
        /* <DEDUP_REMOVED lines=22> */
[----:B------:R-:W-:Y:S01]  /*70a0*/  FMUL.FTZ R92, R92, R8 ;  /* 0x000000085c5c7220 */ /* 0x000fe20000410000 */
[----:B0-----:R-:W-:Y:S01]  /*70b0*/  FMNMX.FTZ R4, R153, R4, !PT ;  /* 0x0000000499047209 */ /* 0x001fe20007810000 */
[----:B------:R-:W-:-:S02]  /*70c0*/  IMAD.MOV R153, RZ, RZ, -R19 ;  /* 0x000000ffff997224 */ /* 0x000fc400078e0a13 */
[-C--:B------:R-:W-:Y:S01]  /*70d0*/  FMUL.FTZ R93, R93, R8.reuse ;  /* 0x000000085d5d7220 */ /* 0x080fe20000410000 */
[-C--:B------:R-:W-:Y:S01]  /*70e0*/  FMUL.FTZ R96, R96, R8.reuse ;  /* 0x0000000860607220 */ /* 0x080fe20000410000 */
[-C--:B------:R-:W-:Y:S01]  /*70f0*/  FMUL.FTZ R97, R97, R8.reuse ;  /* 0x0000000861617220 */ /* 0x080fe20000410000 */
[----:B------:R-:W-:Y:S01]  /*7100*/  FADD.FTZ R152, -R4, R211 ;  /* 0x000000d304987221 */ /* 0x000fe20000010100 */
[----:B------:R-:W-:Y:S01]  /*7110*/  ISETP.NE.AND P2, PT, R18, R153, PT ;  /* 0x000000991200720c */ /* 0x000fe20003f45270 */
[----:B------:R-:W-:Y:S01]  /*7120*/  MUFU.EX2 R20, R20 ;  /* 0x0000001400147308 */ /* 0x000fe20000000800 */
[----:B-1----:R-:W-:Y:S01]  /*7130*/  F2FP.F16.F32.PACK_AB R156, R14, R13 ;  /* 0x0000000d0e9c723e */ /* 0x002fe200000000ff */
[----:B------:R-:W-:Y:S01]  /*7140*/  FMUL.FTZ R181, R152, UR18 ;  /* 0x0000001298b57c20 */ /* 0x000fe20008410000 */
[----:B------:R-:W-:Y:S01]  /*7150*/  FMUL.FTZ R152, R4, UR18 ;  /* 0x0000001204987c20 */ /* 0x000fe20008410000 */
[-C--:B------:R-:W-:Y:S01]  /*7160*/  FMUL.FTZ R100, R100, R8.reuse ;  /* 0x0000000864647220 */ /* 0x080fe20000410000 */
[-C--:B------:R-:W-:Y:S01]  /*7170*/  FMUL.FTZ R101, R101, R8.reuse ;  /* 0x0000000865657220 */ /* 0x080fe20000410000 */
[----:B------:R-:W-:Y:S01]  /*7180*/  FMUL.FTZ R104, R104, R8 ;  /* 0x0000000868687220 */ /* 0x000fe20000410000 */
[----:B------:R-:W-:Y:S01]  /*7190*/  FFMA.FTZ R210, R154, UR18, -R152 ;  /* 0x000000129ad27c23 */ /* 0x000fe20008010898 */
[----:B------:R-:W0:Y:S01]  /*71a0*/  MUFU.EX2 R181, R181 ;  /* 0x000000b500b57308 */ /* 0x000e220000000800 */
[----:B------:R-:W-:-:S02]  /*71b0*/  IMAD.U32 R154, RZ, RZ, UR7 ;  /* 0x00000007ff9a7e24 */ /* 0x000fc4000f8e00ff */
[--C-:B------:R-:W-:Y:S01]  /*71c0*/  FFMA.FTZ R211, R155, UR18, -R152.reuse ;  /* 0x000000129bd37c23 */ /* 0x100fe20008010898 */
[--C-:B------:R-:W-:Y:S01]  /*71d0*/  FFMA.FTZ R212, R158, UR18, -R152.reuse ;  /* 0x000000129ed47c23 */ /* 0x100fe20008010898 */
[--C-:B------:R-:W-:Y:S01]  /*71e0*/  FFMA.FTZ R213, R159, UR18, -R152.reuse ;  /* 0x000000129fd57c23 */ /* 0x100fe20008010898 */
[----:B------:R-:W-:Y:S02]  /*71f0*/  @!P2 IMAD R153, R154, 0x40, R17 ;  /* 0x000000409a99a824 */ /* 0x000fe400078e0211 */
[--C-:B------:R-:W-:Y:S01]  /*7200*/  FFMA.FTZ R214, R162, UR18, -R152.reuse ;  /* 0x00000012a2d67c23 */ /* 0x100fe20008010898 */
[--C-:B------:R-:W-:Y:S01]  /*7210*/  FFMA.FTZ R215, R163, UR18, -R152.reuse ;  /* 0x00000012a3d77c23 */ /* 0x100fe20008010898 */
[--C-:B------:R-:W-:Y:S01]  /*7220*/  FFMA.FTZ R216, R166, UR18, -R152.reuse ;  /* 0x00000012a6d87c23 */ /* 0x100fe20008010898 */
[--C-:B------:R-:W-:Y:S01]  /*7230*/  FFMA.FTZ R217, R167, UR18, -R152.reuse ;  /* 0x00000012a7d97c23 */ /* 0x100fe20008010898 */
[----:B------:R-:W-:Y:S01]  /*7240*/  @!P2 LEA R153, R153, UR40, 0x2 ;  /* 0x000000289999ac11 */ /* 0x000fe2000f8e10ff */
        /* <DEDUP_REMOVED lines=17> */
[----:B------:R-:W0:Y:S01]  /*7360*/  MUFU.EX2 R211, R211 ;  /* 0x000000d300d37308 */ /* 0x000e220000000800 */
        /* <DEDUP_REMOVED lines=60> */
[----:B------:R-:W-:Y:S01]  /*7730*/  FMUL.FTZ R117, R117, R8 ;  /* 0x0000000875757220 */ /* 0x000fe20000410000 */
        /* <DEDUP_REMOVED lines=39> */
[----:B------:R-:W-:Y:S01]  /*79b0*/  FMUL.FTZ R149, R149, R8 ;  /* 0x0000000895957220 */ /* 0x000fe20000410000 */
[-C--:B------:R-:W-:Y:S01]  /*79c0*/  FMUL.FTZ R150, R150, R181.reuse ;  /* 0x000000b596967220 */ /* 0x080fe20000410000 */
[----:B------:R-:W-:Y:S01]  /*79d0*/  FMUL.FTZ R151, R151, R181 ;  /* 0x000000b597977220 */ /* 0x000fe20000410000 */
[----:B------:R-:W-:Y:S01]  /*79e0*/  MUFU.EX2 R174, R174 ;  /* 0x000000ae00ae7308 */ /* 0x000fe20000000800 */
[----:B------:R1:W-:Y:S01]  /*79f0*/  STSM.16.M88.4 [R22+0x36400], R152 ;  /* 0x0364009816007844 */ /* 0x0003e20000000200 */
[----:B------:R-:W-:Y:S01]  /*7a00*/  FFMA.FTZ R5, R8, R5, R9 ;  /* 0x0000000508057223 */ /* 0x000fe20000010009 */
[----:B------:R-:W-:-:S02]  /*7a10*/  FFMA.FTZ R6, R181, R6, R210 ;  /* 0x00000006b5067223 */ /* 0x000fc400000100d2 */
[----:B------:R1:W-:Y:S01]  /*7a20*/  STSM.16.M88.4 [R185], R156 ;  /* 0x0000009cb9007844 */ /* 0x0003e20000000200 */
[----:B------:R-:W-:Y:S01]  /*7a30*/  FADD.FTZ R10, R10, R5 ;  /* 0x000000050a0a7221 */ /* 0x000fe20000010000 */
        /* <DEDUP_REMOVED lines=31> */
[----:B------:R-:W-:-:S04]  /*7c30*/  FADD.FTZ R173, R173, R172 ;  /* 0x000000acadad7221 */ /* 0x000fc80000010000 */
[----:B------:R-:W-:Y:S01]  /*7c40*/  FADD.FTZ R176, R176, R173 ;  /* 0x000000adb0b07221 */ /* 0x000fe20000010000 */
[----:B------:R-:W0:Y:S01]  /*7c50*/  MUFU.EX2 R179, R179 ;  /* 0x000000b300b37308 */ /* 0x000e220000000800 */
[----:B--2---:R-:W-:Y:S02]  /*7c60*/  F2FP.F16.F32.PACK_AB R166, R180, R177 ;  /* 0x000000b1b4a6723e */ /* 0x004fe400000000ff */
[----:B------:R-:W-:-:S04]  /*7c70*/  FADD.FTZ R5, R177, R176 ;  /* 0x000000b0b1057221 */ /* 0x000fc80000010000 */
[----:B------:R-:W-:Y:S01]  /*7c80*/  FADD.FTZ R5, R180, R5 ;  /* 0x00000005b4057221 */ /* 0x000fe20000010000 */
[----:B------:R-:W2:Y:S08]  /*7c90*/  MUFU.EX2 R182, R182 ;  /* 0x000000b600b67308 */ /* 0x000eb00000000800 */
[----:B------:R-:W3:Y:S01]  /*7ca0*/  MUFU.EX2 R183, R183 ;  /* 0x000000b700b77308 */ /* 0x000ee20000000800 */
[----:B0-----:R-:W-:Y:S01]  /*7cb0*/  F2FP.F16.F32.PACK_AB R165, R179, R178 ;  /* 0x000000b2b3a5723e */ /* 0x001fe200000000ff */
[----:B------:R-:W-:-:S04]  /*7cc0*/  FADD.FTZ R178, R178, R175 ;  /* 0x000000afb2b27221 */ /* 0x000fc80000010000 */
[----:B------:R-:W-:-:S04]  /*7cd0*/  FADD.FTZ R179, R179, R178 ;  /* 0x000000b2b3b37221 */ /* 0x000fc80000010000 */
[----:B--2---:R-:W-:Y:S01]  /*7ce0*/  FADD.FTZ R6, R182, R179 ;  /* 0x000000b3b6067221 */ /* 0x004fe20000010000 */
[----:B---3--:R-:W-:-:S03]  /*7cf0*/  F2FP.F16.F32.PACK_AB R167, R183, R182 ;  /* 0x000000b6b7a7723e */ /* 0x008fc600000000ff */
[----:B------:R-:W-:Y:S02]  /*7d00*/  FADD.FTZ R6, R183, R6 ;  /* 0x00000006b7067221 */ /* 0x000fe40000010000 */
[----:B------:R1:W-:Y:S01]  /*7d10*/  STSM.16.M88.4 [R184], R164 ;  /* 0x000000a4b8007844 */ /* 0x0003e20000000200 */
[----:B------:R-:W-:-:S06]  /*7d20*/  WARPGROUP.ARRIVE ;  /* 0x00000000000079c5 */ /* 0x000fcc0000000000 */
        /* <DEDUP_REMOVED lines=28> */
.L_x_4241:
[----:B------:R-:W-:Y:S01]  /*7ef0*/  UIADD3 UR5, UR5, 0x38860, URZ ;  /* 0x0003886005057890 */ /* 0x000fe2000fffe03f */
[----:B------:R-:W-:Y:S01]  /*7f00*/  IMAD.MOV.U32 R211, RZ, RZ, R4 ;  /* 0x000000ffffd37224 */ /* 0x000fe200078e0004 */
[----:B------:R-:W-:Y:S01]  /*7f10*/  UMOV UR7, UR36 ;  /* 0x0000002400077c82 */ /* 0x000fe20008000000 */
[----:B------:R-:W-:Y:S01]  /*7f20*/  IMAD.MOV.U32 R8, RZ, RZ, R3 ;  /* 0x000000ffff087224 */ /* 0x000fe200078e0003 */
[----:B------:R-:W-:-:S09]  /*7f30*/  UPRMT UR5, UR39, 0x654, UR5 ;  /* 0x0000065427057896 */ /* 0x000fd20008000005 */
[----:B------:R-:W-:Y:S01]  /*7f40*/  SYNCS.ARRIVE.TRANS64.RED.A1T0 RZ, [UR5], RZ ;  /* 0x000000ffffff79a7 */ /* 0x000fe20008100405 */
[----:B------:R-:W-:Y:S05]  /*7f50*/  @P1 BRA `(.L_x_4242) ;  /* 0xffffffd400841947 */ /* 0x000fea000383ffff */
.L_x_4231:
[----:B------:R-:W0:Y:S01]  /*7f60*/  SHFL.BFLY PT, R0, R5, 0x2, 0x1f ;  /* 0x0c401f0005007f89 */ /* 0x000e2200000e0000 */
[----:B------:R-:W-:Y:S02]  /*7f70*/  IMAD.U32 R11, RZ, RZ, UR18 ;  /* 0x00000012ff0b7e24 */ /* 0x000fe4000f8e00ff */
[----:B------:R-:W-:Y:S01]  /*7f80*/  IMAD.MOV.U32 R165, RZ, RZ, -0x800000 ;  /* 0xff800000ffa57424 */ /* 0x000fe200078e00ff */
[----:B------:R-:W1:Y:S01]  /*7f90*/  SHFL.BFLY PT, R9, R6, 0x2, 0x1f ;  /* 0x0c401f0006097f89 */ /* 0x000e6200000e0000 */
[----:B------:R-:W-:Y:S01]  /*7fa0*/  VIADD R196, R196, 0x1 ;  /* 0x00000001c4c47836 */ /* 0x000fe20000000000 */
[----:B------:R-:W-:Y:S08]  /*7fb0*/  BAR.ARV 0x8, 0x100 ;  /* 0x0204000000007b1d */ /* 0x000ff00000002000 */
[----:B------:R-:W-:Y:S01]  /*7fc0*/  BAR.SYNC.DEFER_BLOCKING 0xf, 0x100 ;  /* 0x03c4000000007b1d */ /* 0x000fe20000010000 */
[----:B0-----:R-:W-:Y:S01]  /*7fd0*/  FADD.FTZ R8, R0, R5 ;  /* 0x0000000500087221 */ /* 0x001fe20000010000 */
[----:B------:R-:W-:-:S02]  /*7fe0*/  IMAD.MOV.U32 R0, RZ, RZ, RZ ;  /* 0x000000ffff007224 */ /* 0x000fc400078e00ff */
[----:B------:R-:W-:Y:S02]  /*7ff0*/  IMAD.MOV.U32 R5, RZ, RZ, RZ ;  /* 0x000000ffff057224 */ /* 0x000fe400078e00ff */
[----:B-1----:R-:W-:Y:S01]  /*8000*/  FADD.FTZ R9, R9, R6 ;  /* 0x0000000609097221 */ /* 0x002fe20000010000 */
[----:B------:R-:W0:Y:S01]  /*8010*/  SHFL.BFLY PT, R7, R8, 0x1, 0x1f ;  /* 0x0c201f0008077f89 */ /* 0x000e2200000e0000 */
[----:B------:R-:W-:Y:S01]  /*8020*/  IMAD.U32 R6, RZ, RZ, UR36 ;  /* 0x00000024ff067e24 */ /* 0x000fe2000f8e00ff */
[----:B------:R-:W-:Y:S02]  /*8030*/  UIADD3 UR36, UR36, 0x1, URZ ;  /* 0x0000000124247890 */ /* 0x000fe4000fffe03f */
[----:B------:R-:W1:Y:S02]  /*8040*/  SHFL.BFLY PT, R10, R9, 0x1, 0x1f ;  /* 0x0c201f00090a7f89 */ /* 0x000e6400000e0000 */
[----:B------:R-:W-:-:S04]  /*8050*/  UISETP.NE.AND UP0, UPT, UR36, 0x2, UPT ;  /* 0x000000022400788c */ /* 0x000fc8000bf05270 */
[----:B------:R-:W-:Y:S02]  /*8060*/  USEL UR4, URZ, 0x1, UP0 ;  /* 0x000000013f047887 */ /* 0x000fe40008000000 */
[----:B------:R-:W-:-:S04]  /*8070*/  USEL UR36, UR36, URZ, UP0 ;  /* 0x0000003f24247287 */ /* 0x000fc80008000000 */
[----:B------:R-:W-:Y:S01]  /*8080*/  LOP3.LUT R2, R2, UR4, RZ, 0x3c, !PT ;  /* 0x0000000402027c12 */ /* 0x000fe2000f8e3cff */
[----:B0-----:R-:W-:Y:S01]  /*8090*/  FADD.FTZ R20, R8, R7 ;  /* 0x0000000708147221 */ /* 0x001fe20000010000 */
[----:B------:R-:W-:-:S04]  /*80a0*/  IMAD.MOV R7, RZ, RZ, -R19 ;  /* 0x000000ffff077224 */ /* 0x000fc800078e0a13 */
[----:B------:R-:W-:Y:S02]  /*80b0*/  FSETP.NE.FTZ.AND P1, PT, R20, RZ, PT ;  /* 0x000000ff1400720b */ /* 0x000fe40003f35000 */
[----:B------:R-:W-:Y:S01]  /*80c0*/  ISETP.NE.AND P0, PT, R18, R7, PT ;  /* 0x000000071200720c */ /* 0x000fe20003f05270 */
[----:B-1----:R-:W-:Y:S01]  /*80d0*/  FADD.FTZ R7, R9, R10 ;  /* 0x0000000a09077221 */ /* 0x002fe20000010000 */
[----:B------:R-:W-:-:S04]  /*80e0*/  IMAD.U32 R9, RZ, RZ, UR18 ;  /* 0x00000012ff097e24 */ /* 0x000fc8000f8e00ff */
[----:B------:R-:W-:-:S05]  /*80f0*/  FSETP.NE.FTZ.AND P2, PT, R7, RZ, PT ;  /* 0x000000ff0700720b */ /* 0x000fca0003f55000 */
[----:B------:R-:W0:Y:S02]  /*8100*/  @P1 MUFU.RCP R0, R20 ;  /* 0x0000001400001308 */ /* 0x000e240000001000 */
[----:B------:R-:W-:-:S05]  /*8110*/  @!P0 IMAD R6, R6, 0x40, R17 ;  /* 0x0000004006068824 */ /* 0x000fca00078e0211 */
[----:B------:R-:W-:Y:S01]  /*8120*/  @!P0 LEA R6, R6, UR40, 0x2 ;  /* 0x0000002806068c11 */ /* 0x000fe2000f8e10ff */
[----:B------:R-:W1:Y:S08]  /*8130*/  @P2 MUFU.RCP R5, R7 ;  /* 0x0000000700052308 */ /* 0x000e700000001000 */
[----:B------:R-:W2:Y:S01]  /*8140*/  @P1 MUFU.LG2 R20, R20 ;  /* 0x0000001400141308 */ /* 0x000ea20000000c00 */
[----:B0-----:R-:W-:Y:S01]  /*8150*/  @!P0 STS [R6+0x38400], R0 ;  /* 0x0384000006008388 */ /* 0x001fe20000000800 */
[-C--:B------:R-:W-:Y:S01]  /*8160*/  FMUL.FTZ R169, R37, R0.reuse ;  /* 0x0000000025a97220 */ /* 0x080fe20000410000 */
[-C--:B------:R-:W-:Y:S01]  /*8170*/  FMUL.FTZ R175, R24, R0.reuse ;  /* 0x0000000018af7220 */ /* 0x080fe20000410000 */
[-C--:B------:R-:W-:Y:S01]  /*8180*/  FMUL.FTZ R174, R28, R0.reuse ;  /* 0x000000001cae7220 */ /* 0x080fe20000410000 */
[-C--:B------:R-:W-:Y:S01]  /*8190*/  FMUL.FTZ R173, R32, R0.reuse ;  /* 0x0000000020ad7220 */ /* 0x080fe20000410000 */
[-C--:B------:R-:W-:Y:S01]  /*81a0*/  FMUL.FTZ R8, R25, R0.reuse ;  /* 0x0000000019087220 */ /* 0x080fe20000410000 */
[-C--:B------:R-:W-:Y:S01]  /*81b0*/  FMUL.FTZ R10, R29, R0.reuse ;  /* 0x000000001d0a7220 */ /* 0x080fe20000410000 */
[----:B------:R0:W3:Y:S01]  /*81c0*/  @P2 MUFU.LG2 R21, R7 ;  /* 0x0000000700152308 */ /* 0x0000e20000000c00 */
        /* <DEDUP_REMOVED lines=8> */
[----:B--2---:R-:W-:Y:S01]  /*8250*/  @P1 FMUL.FTZ R37, R20, 0.69314718246459960938 ;  /* 0x3f31721814251820 */ /* 0x004fe20000410000 */
[----:B0-----:R-:W-:Y:S01]  /*8260*/  @P2 FMUL.FTZ R7, R11, 0.69314718246459960938 ;  /* 0x3f3172180b072820 */ /* 0x001fe20000410000 */
[----:B-1----:R-:W-:Y:S01]  /*8270*/  @P1 FMUL.FTZ R6, R9, 0.69314718246459960938 ;  /* 0x3f31721809061820 */ /* 0x002fe20000410000 */
[-C--:B------:R-:W-:Y:S01]  /*8280*/  FMUL.FTZ R24, R49, R0.reuse ;  /* 0x0000000031187220 */ /* 0x080fe20000410000 */
[-C--:B------:R-:W-:Y:S01]  /*8290*/  FMUL.FTZ R164, R52, R0.reuse ;  /* 0x0000000034a47220 */ /* 0x080fe20000410000 */
[-C--:B------:R-:W-:Y:S01]  /*82a0*/  FMUL.FTZ R160, R53, R0.reuse ;  /* 0x0000000035a07220 */ /* 0x080fe20000410000 */
[-C--:B------:R-:W-:Y:S01]  /*82b0*/  FMUL.FTZ R163, R56, R0.reuse ;  /* 0x0000000038a37220 */ /* 0x080fe20000410000 */
[-C--:B------:R-:W-:Y:S01]  /*82c0*/  FMUL.FTZ R28, R57, R0.reuse ;  /* 0x00000000391c7220 */ /* 0x080fe20000410000 */
        /* <DEDUP_REMOVED lines=47> */
[----:B------:R-:W-:-:S02]  /*85c0*/  IMAD.MOV.U32 R0, RZ, RZ, -0x800000 ;  /* 0xff800000ff007424 */ /* 0x000fc400078e00ff */
        /* <DEDUP_REMOVED lines=68> */
.L_x_4213:
[----:B------:R-:W1:Y:S08]  /*8a10*/  S2UR UR39, SR_CgaCtaId ;  /* 0x00000000002779c3 */ /* 0x000e700000008800 */
[----:B------:R-:W-:Y:S06]  /*8a20*/  BAR.SYNC.DEFER_BLOCKING 0x5, 0x180 ;  /* 0x0146000000007b1d */ /* 0x000fec0000010000 */
[----:B------:R-:W-:Y:S01]  /*8a30*/  UMOV UR40, 0x400 ;  /* 0x0000040000287882 */ /* 0x000fe20000000000 */
[----:B------:R-:W-:Y:S01]  /*8a40*/  BSSY B0, `(.L_x_4243) ;  /* 0x00002e1000007945 */ /* 0x000fe20003800000 */
[----:B-1----:R-:W-:-:S09]  /*8a50*/  ULEA UR40, UR39, UR40, 0x18 ;  /* 0x0000002827287291 */ /* 0x002fd2000f8ec03f */
[----:B0-----:R-:W0:Y:S02]  /*8a60*/  LDS.128 R4, [UR40+0x388d0] ;  /* 0x0388d028ff047984 */ /* 0x001e240008000c00 */
[----:B0-----:R-:W-:Y:S02]  /*8a70*/  R2UR UR4, R5 ;  /* 0x00000000050472ca */ /* 0x001fe400000e0000 */
        /* <DEDUP_REMOVED lines=23> */
[----:B------:R-:W-:Y:S01]  /*8bf0*/  ULDC.64 UR6, c[0x0][0xd08] ;  /* 0x0003420000067ab9 */ /* 0x000fe20000000a00 */
[----:B------:R-:W-:Y:S01]  /*8c00*/  F2FP.F16.F32.PACK_AB R33, R67, R33 ;  /* 0x000000214321723e */ /* 0x000fe200000000ff */
[----:B------:R-:W-:Y:S01]  /*8c10*/  IMAD.WIDE R122, R201, 0x2, R176 ;  /* 0x00000002c97a7825 */ /* 0x000fe200078e02b0 */
[----:B------:R-:W-:-:S02]  /*8c20*/  F2FP.F16.F32.PACK_AB R73, R75, R74 ;  /* 0x0000004a4b49723e */ /* 0x000fc400000000ff */
[----:B------:R-:W-:Y:S02]  /*8c30*/  F2FP.F16.F32.PACK_AB R80, R81, R80 ;  /* 0x000000505150723e */ /* 0x000fe400000000ff */
[C---:B------:R-:W-:Y:S02]  /*8c40*/  IADD3 R179, P1, R122.reuse, 0x20, RZ ;  /* 0x000000207ab37810 */ /* 0x040fe40007f3e0ff */
[----:B------:R-:W-:Y:S02]  /*8c50*/  IADD3 R211, P3, R122, 0x2000, RZ ;  /* 0x000020007ad37810 */ /* 0x000fe40007f7e0ff */
[----:B------:R-:W-:Y:S01]  /*8c60*/  LOP3.LUT R20, R179, 0x380, RZ, 0xc0, !PT ;  /* 0x00000380b3147812 */ /* 0x000fe200078ec0ff */
[--C-:B------:R-:W-:Y:S01]  /*8c70*/  IMAD.X R21, RZ, RZ, R123.reuse, P1 ;  /* 0x000000ffff157224 */ /* 0x100fe200008e067b */
[----:B------:R-:W-:Y:S01]  /*8c80*/  LOP3.LUT R44, R211, 0x380, RZ, 0xc0, !PT ;  /* 0x00000380d32c7812 */ /* 0x000fe200078ec0ff */
[----:B------:R-:W-:Y:S01]  /*8c90*/  IMAD.X R45, RZ, RZ, R123, P3 ;  /* 0x000000ffff2d7224 */ /* 0x000fe200018e067b */
[----:B------:R-:W-:-:S02]  /*8ca0*/  SHF.R.U64 R20, R20, 0x3, RZ ;  /* 0x0000000314147819 */ /* 0x000fc400000012ff */
[----:B------:R-:W-:Y:S02]  /*8cb0*/  IADD3 R48, P6, R122, 0x2020, RZ ;  /* 0x000020207a307810 */ /* 0x000fe40007fde0ff */
[----:B------:R-:W-:Y:S02]  /*8cc0*/  SHF.R.U64 R44, R44, 0x3, RZ ;  /* 0x000000032c2c7819 */ /* 0x000fe400000012ff */
[C---:B------:R-:W-:Y:S01]  /*8cd0*/  IADD3 R60, P1, R122.reuse, 0x4000, RZ ;  /* 0x000040007a3c7810 */ /* 0x040fe20007f3e0ff */
[--C-:B------:R-:W-:Y:S01]  /*8ce0*/  IMAD.X R49, RZ, RZ, R123.reuse, P6 ;  /* 0x000000ffff317224 */ /* 0x100fe200030e067b */
[C---:B------:R-:W-:Y:S02]  /*8cf0*/  IADD3 R181, P0, R122.reuse, 0x40, RZ ;  /* 0x000000407ab57810 */ /* 0x040fe40007f1e0ff */
[----:B------:R-:W-:Y:S01]  /*8d00*/  IADD3 R183, P4, R122, 0x60, RZ ;  /* 0x000000607ab77810 */ /* 0x000fe20007f9e0ff */
[--C-:B------:R-:W-:Y:S01]  /*8d10*/  IMAD.X R61, RZ, RZ, R123.reuse, P1 ;  /* 0x000000ffff3d7224 */ /* 0x100fe200008e067b */
[----:B------:R-:W-:Y:S01]  /*8d20*/  LOP3.LUT R20, R20, R179, RZ, 0x3c, !PT ;  /* 0x000000b314147212 */ /* 0x000fe200078e3cff */
[--C-:B------:R-:W-:Y:S01]  /*8d30*/  IMAD.X R37, RZ, RZ, R123.reuse, P0 ;  /* 0x000000ffff257224 */ /* 0x100fe200000e067b */
[----:B------:R-:W-:Y:S01]  /*8d40*/  LOP3.LUT R44, R44, R211, RZ, 0x3c, !PT ;  /* 0x000000d32c2c7212 */ /* 0x000fe200078e3cff */
[----:B------:R-:W-:Y:S01]  /*8d50*/  IMAD.X R41, RZ, RZ, R123, P4 ;  /* 0x000000ffff297224 */ /* 0x000fe200020e067b */
[----:B------:R-:W-:-:S02]  /*8d60*/  LOP3.LUT R179, R48, 0x380, RZ, 0xc0, !PT ;  /* 0x0000038030b37812 */ /* 0x000fc400078ec0ff */
[----:B------:R-:W-:Y:S02]  /*8d70*/  LOP3.LUT R211, R60, 0x380, RZ, 0xc0, !PT ;  /* 0x000003803cd37812 */ /* 0x000fe400078ec0ff */
[----:B------:R-:W-:Y:S02]  /*8d80*/  LOP3.LUT R40, R183, 0x380, RZ, 0xc0, !PT ;  /* 0x00000380b7287812 */ /* 0x000fe400078ec0ff */
[----:B------:R-:W-:Y:S02]  /*8d90*/  LOP3.LUT R36, R181, 0x380, RZ, 0xc0, !PT ;  /* 0x00000380b5247812 */ /* 0x000fe400078ec0ff */
[----:B------:R-:W-:Y:S02]  /*8da0*/  SHF.R.U64 R179, R179, 0x3, RZ ;  /* 0x00000003b3b37819 */ /* 0x000fe400000012ff */
[----:B------:R-:W-:Y:S02]  /*8db0*/  IADD3 R26, P0, R122, 0x4020, RZ ;  /* 0x000040207a1a7810 */ /* 0x000fe40007f1e0ff */
[----:B------:R-:W-:-:S02]  /*8dc0*/  SHF.R.U64 R211, R211, 0x3, RZ ;  /* 0x00000003d3d37819 */ /* 0x000fc400000012ff */
[C---:B------:R-:W-:Y:S01]  /*8dd0*/  IADD3 R30, P6, R122.reuse, 0x6000, RZ ;  /* 0x000060007a1e7810 */ /* 0x040fe20007fde0ff */
[--C-:B------:R-:W-:Y:S01]  /*8de0*/  IMAD.X R99, RZ, RZ, R123.reuse, P0 ;  /* 0x000000ffff637224 */ /* 0x100fe200000e067b */
[C---:B------:R-:W-:Y:S02]  /*8df0*/  LOP3.LUT R5, R122.reuse, 0x380, RZ, 0xc0, !PT ;  /* 0x000003807a057812 */ /* 0x040fe400078ec0ff */
[C---:B------:R-:W-:Y:S01]  /*8e00*/  IADD3 R52, P5, R122.reuse, 0x2040, RZ ;  /* 0x000020407a347810 */ /* 0x040fe20007fbe0ff */
[--C-:B------:R-:W-:Y:S01]  /*8e10*/  IMAD.X R111, RZ, RZ, R123.reuse, P6 ;  /* 0x000000ffff6f7224 */ /* 0x100fe200030e067b */
[----:B------:R-:W-:Y:S02]  /*8e20*/  IADD3 R56, P2, R122, 0x2060, RZ ;  /* 0x000020607a387810 */ /* 0x000fe40007f5e0ff */
[----:B------:R-:W-:Y:S01]  /*8e30*/  SHF.R.U64 R40, R40, 0x3, RZ ;  /* 0x0000000328287819 */ /* 0x000fe200000012ff */
[--C-:B------:R-:W-:Y:S01]  /*8e40*/  IMAD.X R53, RZ, RZ, R123.reuse, P5 ;  /* 0x000000ffff357224 */ /* 0x100fe200028e067b */
[----:B------:R-:W-:Y:S01]  /*8e50*/  SHF.R.U64 R36, R36, 0x3, RZ ;  /* 0x0000000324247819 */ /* 0x000fe200000012ff */
[----:B------:R-:W-:Y:S01]  /*8e60*/  IMAD.X R57, RZ, RZ, R123, P2 ;  /* 0x000000ffff397224 */ /* 0x000fe200010e067b */
[----:B------:R-:W-:-:S02]  /*8e70*/  LOP3.LUT R48, R179, R48, RZ, 0x3c, !PT ;  /* 0x00000030b3307212 */ /* 0x000fc400078e3cff */
[----:B------:R-:W-:Y:S02]  /*8e80*/  LOP3.LUT R60, R211, R60, RZ, 0x3c, !PT ;  /* 0x0000003cd33c7212 */ /* 0x000fe400078e3cff */
[----:B------:R-:W-:Y:S02]  /*8e90*/  LOP3.LUT R179, R26, 0x380, RZ, 0xc0, !PT ;  /* 0x000003801ab37812 */ /* 0x000fe400078ec0ff */
[----:B------:R-:W-:Y:S02]  /*8ea0*/  IADD3 R4, P1, R122, 0x6060, RZ ;  /* 0x000060607a047810 */ /* 0x000fe40007f3e0ff */
[----:B------:R-:W-:Y:S02]  /*8eb0*/  LOP3.LUT R211, R30, 0x380, RZ, 0xc0, !PT ;  /* 0x000003801ed37812 */ /* 0x000fe400078ec0ff */
[----:B------:R-:W-:Y:S02]  /*8ec0*/  SHF.R.U64 R5, R5, 0x3, RZ ;  /* 0x0000000305057819 */ /* 0x000fe400000012ff */
[----:B------:R-:W-:-:S02]  /*8ed0*/  LOP3.LUT R40, R40, R183, RZ, 0x3c, !PT ;  /* 0x000000b728287212 */ /* 0x000fc400078e3cff */
[----:B------:R-:W-:Y:S02]  /*8ee0*/  LOP3.LUT R36, R36, R181, RZ, 0x3c, !PT ;  /* 0x000000b524247212 */ /* 0x000fe400078e3cff */
[----:B------:R-:W-:Y:S02]  /*8ef0*/  LOP3.LUT R183, R56, 0x380, RZ, 0xc0, !PT ;  /* 0x0000038038b77812 */ /* 0x000fe400078ec0ff */
[C---:B------:R-:W-:Y:S02]  /*8f00*/  IADD3 R102, P4, R122.reuse, 0x4040, RZ ;  /* 0x000040407a667810 */ /* 0x040fe40007f9e0ff */
[C---:B------:R-:W-:Y:S02]  /*8f10*/  IADD3 R106, P3, R122.reuse, 0x4060, RZ ;  /* 0x000040607a6a7810 */ /* 0x040fe40007f7e0ff */
[C---:B------:R-:W-:Y:S01]  /*8f20*/  IADD3 R3, P5, R122.reuse, 0x6020, RZ ;  /* 0x000060207a037810 */ /* 0x040fe20007fbe0ff */
[--C-:B------:R-:W-:Y:S01]  /*8f30*/  IMAD.X R103, RZ, RZ, R123.reuse, P4 ;  /* 0x000000ffff677224 */ /* 0x100fe200020e067b */
[----:B------:R-:W-:Y:S01]  /*8f40*/  IADD3 R7, P2, R122, 0x6040, RZ ;  /* 0x000060407a077810 */ /* 0x000fe20007f5e0ff */
[--C-:B------:R-:W-:Y:S01]  /*8f50*/  IMAD.X R107, RZ, RZ, R123.reuse, P3 ;  /* 0x000000ffff6b7224 */ /* 0x100fe200018e067b */
[----:B------:R-:W-:Y:S01]  /*8f60*/  LOP3.LUT R181, R52, 0x380, RZ, 0xc0, !PT ;  /* 0x0000038034b57812 */ /* 0x000fe200078ec0ff */
[--C-:B------:R-:W-:Y:S01]  /*8f70*/  IMAD.X R115, RZ, RZ, R123.reuse, P5 ;  /* 0x000000ffff737224 */ /* 0x100fe200028e067b */
[----:B------:R-:W-:Y:S01]  /*8f80*/  SHF.R.U64 R179, R179, 0x3, RZ ;  /* 0x00000003b3b37819 */ /* 0x000fe200000012ff */
[----:B------:R-:W-:Y:S01]  /*8f90*/  IMAD.X R119, RZ, RZ, R123, P2 ;  /* 0x000000ffff777224 */ /* 0x000fe200010e067b */
[----:B------:R-:W-:-:S02]  /*8fa0*/  SHF.R.U64 R211, R211, 0x3, RZ ;  /* 0x00000003d3d37819 */ /* 0x000fc400000012ff */
[----:B------:R-:W-:Y:S02]  /*8fb0*/  LOP3.LUT R27, R4, 0x380, RZ, 0xc0, !PT ;  /* 0x00000380041b7812 */ /* 0x000fe400078ec0ff */
[----:B------:R-:W-:Y:S01]  /*8fc0*/  LOP3.LUT R122, R5, R122, RZ, 0x3c, !PT ;  /* 0x0000007a057a7212 */ /* 0x000fe200078e3cff */
[----:B------:R-:W-:Y:S01]  /*8fd0*/  IMAD.X R5, RZ, RZ, R123, P1 ;  /* 0x000000ffff057224 */ /* 0x000fe200008e067b */
[----:B------:R-:W-:Y:S02]  /*8fe0*/  SHF.R.U64 R183, R183, 0x3, RZ ;  /* 0x00000003b7b77819 */ /* 0x000fe400000012ff */
[----:B------:R-:W-:Y:S02]  /*8ff0*/  SHF.R.U64 R181, R181, 0x3, RZ ;  /* 0x00000003b5b57819 */ /* 0x000fe400000012ff */
[----:B------:R-:W-:Y:S02]  /*9000*/  LOP3.LUT R98, R179, R26, RZ, 0x3c, !PT ;  /* 0x0000001ab3627212 */ /* 0x000fe400078e3cff */
[----:B------:R-:W-:-:S02]  /*9010*/  LOP3.LUT R110, R211, R30, RZ, 0x3c, !PT ;  /* 0x0000001ed36e7212 */ /* 0x000fc400078e3cff */
[----:B------:R-:W-:Y:S02]  /*9020*/  LOP3.LUT R26, R3, 0x380, RZ, 0xc0, !PT ;  /* 0x00000380031a7812 */ /* 0x000fe400078ec0ff */
[----:B------:R-:W-:Y:S02]  /*9030*/  SHF.R.U64 R27, R27, 0x3, RZ ;  /* 0x000000031b1b7819 */ /* 0x000fe400000012ff */
[----:B------:R-:W-:Y:S02]  /*9040*/  MOV R123, R122 ;  /* 0x0000007a007b7202 */ /* 0x000fe40000000f00 */
[----:B------:R-:W-:Y:S02]  /*9050*/  LOP3.LUT R30, R7, 0x380, RZ, 0xc0, !PT ;  /* 0x00000380071e7812 */ /* 0x000fe400078ec0ff */
[----:B------:R-:W-:Y:S01]  /*9060*/  LOP3.LUT R56, R183, R56, RZ, 0x3c, !PT ;  /* 0x00000038b7387212 */ /* 0x000fe200078e3cff */
[----:B------:R0:W-:Y:S01]  /*9070*/  STSM.16.M88.4 [R123], R8 ;  /* 0x000000087b007844 */ /* 0x0001e20000000200 */
[----:B------:R-:W-:-:S02]  /*9080*/  LOP3.LUT R52, R181, R52, RZ, 0x3c, !PT ;  /* 0x00000034b5347212 */ /* 0x000fc400078e3cff */
[----:B------:R-:W-:Y:S02]  /*9090*/  LOP3.LUT R183, R106, 0x380, RZ, 0xc0, !PT ;  /* 0x000003806ab77812 */ /* 0x000fe400078ec0ff */
[----:B------:R-:W-:Y:S02]  /*90a0*/  LOP3.LUT R181, R102, 0x380, RZ, 0xc0, !PT ;  /* 0x0000038066b57812 */ /* 0x000fe400078ec0ff */
[----:B------:R-:W-:Y:S02]  /*90b0*/  SHF.R.U64 R26, R26, 0x3, RZ ;  /* 0x000000031a1a7819 */ /* 0x000fe400000012ff */
[----:B------:R-:W-:Y:S02]  /*90c0*/  LOP3.LUT R4, R27, R4, RZ, 0x3c, !PT ;  /* 0x000000041b047212 */ /* 0x000fe400078e3cff */
[----:B------:R-:W-:Y:S02]  /*90d0*/  SHF.R.U64 R30, R30, 0x3, RZ ;  /* 0x000000031e1e7819 */ /* 0x000fe400000012ff */
[----:B------:R-:W-:-:S02]  /*90e0*/  SHF.R.U64 R183, R183, 0x3, RZ ;  /* 0x00000003b7b77819 */ /* 0x000fc400000012ff */
[----:B------:R-:W-:Y:S02]  /*90f0*/  MOV R122, R20 ;  /* 0x00000014007a7202 */ /* 0x000fe40000000f00 */
[----:B0-----:R-:W-:Y:S02]  /*9100*/  F2FP.F16.F32.PACK_AB R8, R171, R173 ;  /* 0x000000adab08723e */ /* 0x001fe400000000ff */
[----:B------:R-:W-:Y:S02]  /*9110*/  F2FP.F16.F32.PACK_AB R9, R35, R34 ;  /* 0x000000222309723e */ /* 0x000fe400000000ff */
[----:B------:R-:W-:Y:S02]  /*9120*/  F2FP.F16.F32.PACK_AB R10, R169, R172 ;  /* 0x000000aca90a723e */ /* 0x000fe400000000ff */
[----:B------:R-:W-:Y:S02]  /*9130*/  F2FP.F16.F32.PACK_AB R11, R39, R38 ;  /* 0x00000026270b723e */ /* 0x000fe400000000ff */
[----:B------:R-:W-:-:S02]  /*9140*/  SHF.R.U64 R181, R181, 0x3, RZ ;  /* 0x00000003b5b57819 */ /* 0x000fc400000012ff */
[----:B------:R-:W-:Y:S01]  /*9150*/  LOP3.LUT R114, R26, R3, RZ, 0x3c, !PT ;  /* 0x000000031a727212 */ /* 0x000fe200078e3cff */
[----:B------:R0:W-:Y:S01]  /*9160*/  STSM.16.M88.4 [R122], R8 ;  /* 0x000000087a007844 */ /* 0x0001e20000000200 */
[----:B------:R-:W-:Y:S02]  /*9170*/  MOV R36, R36 ;  /* 0x0000002400247202 */ /* 0x000fe40000000f00 */
[----:B------:R-:W-:Y:S02]  /*9180*/  LOP3.LUT R118, R30, R7, RZ, 0x3c, !PT ;  /* 0x000000071e767212 */ /* 0x000fe400078e3cff */
[----:B------:R-:W-:Y:S01]  /*9190*/  MOV R40, R40 ;  /* 0x0000002800287202 */ /* 0x000fe20000000f00 */
[----:B------:R-:W-:Y:S01]  /*91a0*/  STSM.16.M88.4 [R36], R12 ;  /* 0x0000000c24007844 */ /* 0x000fe20000000200 */
[----:B------:R-:W-:Y:S02]  /*91b0*/  F2FP.F16.F32.PACK_AB R26, R160, R164 ;  /* 0x000000a4a01a723e */ /* 0x000fe400000000ff */
[----:B------:R-:W-:-:S02]  /*91c0*/  F2FP.F16.F32.PACK_AB R27, R55, R54 ;  /* 0x00000036371b723e */ /* 0x000fc400000000ff */
[----:B------:R-:W-:Y:S02]  /*91d0*/  MOV R21, R4 ;  /* 0x0000000400157202 */ /* 0x000fe40000000f00 */
[----:B------:R-:W-:Y:S01]  /*91e0*/  MOV R44, R44 ;  /* 0x0000002c002c7202 */ /* 0x000fe20000000f00 */
[----:B------:R-:W1:Y:S01]  /*91f0*/  LDC.64 R4, c[0x0][0xd00] ;  /* 0x00034000ff047b82 */ /* 0x000e620000000a00 */
[----:B------:R-:W-:Y:S01]  /*9200*/  F2FP.F16.F32.PACK_AB R30, R32, R158 ;  /* 0x0000009e201e723e */ /* 0x000fe200000000ff */
[----:B------:R-:W-:Y:S01]  /*9210*/  STSM.16.M88.4 [R40], R24 ;  /* 0x0000001828007844 */ /* 0x000fe20000000200 */
[----:B------:R-:W-:Y:S02]  /*9220*/  LOP3.LUT R106, R183, R106, RZ, 0x3c, !PT ;  /* 0x0000006ab76a7212 */ /* 0x000fe400078e3cff */
[----:B------:R-:W-:Y:S01]  /*9230*/  MOV R48, R48 ;  /* 0x0000003000307202 */ /* 0x000fe20000000f00 */
[----:B------:R-:W-:Y:S01]  /*9240*/  STSM.16.M88.4 [R44], R28 ;  /* 0x0000001c2c007844 */ /* 0x000fe20000000200 */
[----:B------:R-:W-:Y:S01]  /*9250*/  F2FP.F16.F32.PACK_AB R32, R65, R152 ;  /* 0x000000984120723e */ /* 0x000fe200000000ff */
[----:B0-----:R-:W0:Y:S01]  /*9260*/  LDC.64 R8, c[0x0][0xd00] ;  /* 0x00034000ff087b82 */ /* 0x001e220000000a00 */
[----:B------:R-:W-:-:S02]  /*9270*/  F2FP.F16.F32.PACK_AB R34, R69, R68 ;  /* 0x000000444522723e */ /* 0x000fc400000000ff */
[----:B------:R-:W-:Y:S02]  /*9280*/  F2FP.F16.F32.PACK_AB R35, R71, R70 ;  /* 0x000000464723723e */ /* 0x000fe400000000ff */
[----:B------:R-:W-:Y:S02]  /*9290*/  LOP3.LUT R102, R181, R102, RZ, 0x3c, !PT ;  /* 0x00000066b5667212 */ /* 0x000fe400078e3cff */
[----:B------:R-:W-:Y:S01]  /*92a0*/  MOV R52, R52 ;  /* 0x0000003400347202 */ /* 0x000fe20000000f00 */
[----:B------:R-:W-:Y:S01]  /*92b0*/  STSM.16.M88.4 [R48], R32 ;  /* 0x0000002030007844 */ /* 0x000fe20000000200 */
[----:B------:R-:W-:Y:S02]  /*92c0*/  F2FP.F16.F32.PACK_AB R74, R77, R76 ;  /* 0x0000004c4d4a723e */ /* 0x000fe400000000ff */
[----:B------:R-:W-:Y:S02]  /*92d0*/  F2FP.F16.F32.PACK_AB R75, R79, R78 ;  /* 0x0000004e4f4b723e */ /* 0x000fe400000000ff */
[----:B------:R-:W-:-:S02]  /*92e0*/  F2FP.F16.F32.PACK_AB R81, R83, R82 ;  /* 0x000000525351723e */ /* 0x000fc400000000ff */
[----:B------:R-:W-:Y:S01]  /*92f0*/  F2FP.F16.F32.PACK_AB R88, R89, R88 ;  /* 0x000000585958723e */ /* 0x000fe200000000ff */
[----:B------:R-:W-:Y:S01]  /*9300*/  STSM.16.M88.4 [R52], R72 ;  /* 0x0000004834007844 */ /* 0x000fe20000000200 */
[----:B------:R-:W-:Y:S02]  /*9310*/  MOV R56, R56 ;  /* 0x0000003800387202 */ /* 0x000fe40000000f00 */
[----:B------:R-:W-:Y:S02]  /*9320*/  F2FP.F16.F32.PACK_AB R82, R85, R84 ;  /* 0x000000545552723e */ /* 0x000fe400000000ff */
[----:B------:R-:W-:Y:S02]  /*9330*/  F2FP.F16.F32.PACK_AB R83, R87, R86 ;  /* 0x000000565753723e */ /* 0x000fe400000000ff */
[----:B------:R-:W-:Y:S01]  /*9340*/  F2FP.F16.F32.PACK_AB R89, R91, R90 ;  /* 0x0000005a5b59723e */ /* 0x000fe200000000ff */
[----:B0-----:R-:W-:Y:S01]  /*9350*/  IMAD.WIDE R8, R186, 0x4, R8 ;  /* 0x00000004ba087825 */ /* 0x001fe200078e0208 */
[----:B------:R-:W-:Y:S01]  /*9360*/  MOV R60, R60 ;  /* 0x0000003c003c7202 */ /* 0x000fe20000000f00 */
[----:B------:R-:W-:Y:S01]  /*9370*/  STSM.16.M88.4 [R56], R80 ;  /* 0x0000005038007844 */ /* 0x000fe20000000200 */
[----:B------:R-:W-:-:S02]  /*9380*/  MOV R7, R98 ;  /* 0x0000006200077202 */ /* 0x000fc40000000f00 */
[----:B------:R-:W-:Y:S02]  /*9390*/  F2FP.F16.F32.PACK_AB R90, R93, R92 ;  /* 0x0000005c5d5a723e */ /* 0x000fe400000000ff */
[----:B------:R-:W-:Y:S02]  /*93a0*/  F2FP.F16.F32.PACK_AB R91, R95, R94 ;  /* 0x0000005e5f5b723e */ /* 0x000fe400000000ff */
[----:B------:R-:W-:Y:S02]  /*93b0*/  F2FP.F16.F32.PACK_AB R96, R97, R96 ;  /* 0x000000606160723e */ /* 0x000fe400000000ff */
[----:B------:R-:W-:Y:S01]  /*93c0*/  MOV R20, R106 ;  /* 0x0000006a00147202 */ /* 0x000fe20000000f00 */
[----:B------:R-:W-:Y:S01]  /*93d0*/  STSM.16.M88.4 [R60], R88 ;  /* 0x000000583c007844 */ /* 0x000fe20000000200 */
[----:B------:R-:W-:Y:S02]  /*93e0*/  F2FP.F16.F32.PACK_AB R97, R46, R42 ;  /* 0x0000002a2e61723e */ /* 0x000fe400000000ff */
[----:B------:R-:W-:-:S02]  /*93f0*/  F2FP.F16.F32.PACK_AB R98, R101, R100 ;  /* 0x000000646562723e */ /* 0x000fc400000000ff */
[----:B------:R-:W-:Y:S02]  /*9400*/  F2FP.F16.F32.PACK_AB R99, R58, R50 ;  /* 0x000000323a63723e */ /* 0x000fe400000000ff */
[----:B------:R-:W-:Y:S02]  /*9410*/  F2FP.F16.F32.PACK_AB R104, R105, R104 ;  /* 0x000000686968723e */ /* 0x000fe400000000ff */
[----:B------:R-:W-:Y:S01]  /*9420*/  MOV R102, R102 ;  /* 0x0000006600667202 */ /* 0x000fe20000000f00 */
[----:B------:R-:W-:Y:S01]  /*9430*/  STSM.16.M88.4 [R7], R96 ;  /* 0x0000006007007844 */ /* 0x000fe20000000200 */
[----:B------:R-:W-:Y:S02]  /*9440*/  MOV R3, R114 ;  /* 0x0000007200037202 */ /* 0x000fe40000000f00 */
[----:B------:R-:W-:Y:S02]  /*9450*/  F2FP.F16.F32.PACK_AB R105, R66, R64 ;  /* 0x000000404269723e */ /* 0x000fe400000000ff */
[----:B------:R-:W-:-:S02]  /*9460*/  F2FP.F16.F32.PACK_AB R106, R109, R108 ;  /* 0x0000006c6d6a723e */ /* 0x000fc400000000ff */
[----:B------:R-:W-:Y:S02]  /*9470*/  F2FP.F16.F32.PACK_AB R107, R154, R153 ;  /* 0x000000999a6b723e */ /* 0x000fe400000000ff */
[----:B------:R-:W-:Y:S02]  /*9480*/  F2FP.F16.F32.PACK_AB R112, R113, R112 ;  /* 0x000000707170723e */ /* 0x000fe400000000ff */
[----:B------:R-:W-:Y:S01]  /*9490*/  F2FP.F16.F32.PACK_AB R113, R156, R155 ;  /* 0x0000009b9c71723e */ /* 0x000fe200000000ff */
        /* <DEDUP_REMOVED lines=9> */
[----:B------:R-:W-:Y:S02]  /*9530*/  F2FP.F16.F32.PACK_AB R123, R127, R126 ;  /* 0x0000007e7f7b723e */ /* 0x000fe400000000ff */
[----:B------:R-:W-:-:S02]  /*9540*/  F2FP.F16.F32.PACK_AB R129, R131, R130 ;  /* 0x000000828381723e */ /* 0x000fc400000000ff */
[----:B------:R-:W-:Y:S01]  /*9550*/  F2FP.F16.F32.PACK_AB R136, R137, R136 ;  /* 0x000000888988723e */ /* 0x000fe200000000ff */
[----:B------:R-:W-:Y:S01]  /*9560*/  STSM.16.M88.4 [R110], R120 ;  /* 0x000000786e007844 */ /* 0x000fe20000000200 */
[----:B------:R-:W-:Y:S02]  /*9570*/  F2FP.F16.F32.PACK_AB R130, R133, R132 ;  /* 0x000000848582723e */ /* 0x000fe400000000ff */
[----:B------:R-:W-:Y:S02]  /*9580*/  F2FP.F16.F32.PACK_AB R131, R135, R134 ;  /* 0x000000868783723e */ /* 0x000fe400000000ff */
[----:B------:R-:W-:Y:S02]  /*9590*/  F2FP.F16.F32.PACK_AB R137, R139, R138 ;  /* 0x0000008a8b89723e */ /* 0x000fe400000000ff */
[----:B------:R-:W-:Y:S01]  /*95a0*/  F2FP.F16.F32.PACK_AB R144, R145, R144 ;  /* 0x000000909190723e */ /* 0x000fe200000000ff */
[----:B------:R0:W-:Y:S01]  /*95b0*/  STSM.16.M88.4 [R3], R128 ;  /* 0x0000008003007844 */ /* 0x0001e20000000200 */
[----:B------:R-:W-:-:S02]  /*95c0*/  MOV R118, R118 ;  /* 0x0000007600767202 */ /* 0x000fc40000000f00 */
[----:B------:R-:W-:Y:S02]  /*95d0*/  F2FP.F16.F32.PACK_AB R138, R141, R140 ;  /* 0x0000008c8d8a723e */ /* 0x000fe400000000ff */
[----:B------:R-:W-:Y:S02]  /*95e0*/  F2FP.F16.F32.PACK_AB R139, R143, R142 ;  /* 0x0000008e8f8b723e */ /* 0x000fe400000000ff */
[----:B------:R-:W-:Y:S02]  /*95f0*/  F2FP.F16.F32.PACK_AB R145, R147, R146 ;  /* 0x000000929391723e */ /* 0x000fe400000000ff */
[----:B------:R-:W-:Y:S01]  /*9600*/  F2FP.F16.F32.PACK_AB R146, R149, R148 ;  /* 0x000000949592723e */ /* 0x000fe200000000ff */
[----:B------:R2:W-:Y:S01]  /*9610*/  STSM.16.M88.4 [R118], R136 ;  /* 0x0000008876007844 */ /* 0x0005e20000000200 */
[----:B------:R-:W-:Y:S02]  /*9620*/  F2FP.F16.F32.PACK_AB R147, R151, R150 ;  /* 0x000000969793723e */ /* 0x000fe400000000ff */
[----:B------:R-:W-:-:S02]  /*9630*/  ISETP.NE.U32.AND P6, PT, RZ, UR6, PT ;  /* 0x00000006ff007c0c */ /* 0x000fc4000bfc5070 */
[----:B-1----:R-:W-:Y:S01]  /*9640*/  ISETP.NE.U32.AND P0, PT, R4, RZ, PT ;  /* 0x000000ff0400720c */ /* 0x002fe20003f05070 */
[----:B------:R2:W-:Y:S01]  /*9650*/  STSM.16.M88.4 [R21], R144 ;  /* 0x0000009015007844 */ /* 0x0005e20000000200 */
[----:B------:R-:W-:Y:S01]  /*9660*/  BAR.SYNC.DEFER_BLOCKING 0x1, 0x100 ;  /* 0x0044000000007b1d */ /* 0x000fe20000010000 */
[----:B------:R-:W-:Y:S01]  /*9670*/  ISETP.NE.AND.EX P6, PT, RZ, UR7, PT, P6 ;  /* 0x00000007ff007c0c */ /* 0x000fe2000bfc5360 */
[----:B------:R-:W-:Y:S01]  /*9680*/  IMAD.MOV.U32 R4, RZ, RZ, RZ ;  /* 0x000000ffff047224 */ /* 0x000fe200078e00ff */
[----:B------:R-:W-:-:S11]  /*9690*/  ISETP.NE.AND.EX P0, PT, R5, RZ, PT, P0 ;  /* 0x000000ff0500720c */ /* 0x000fd60003f05300 */
[C---:B------:R-:W-:Y:S01]  /*96a0*/  @P6 LEA R10, P4, R186.reuse, UR6, 0x2 ;  /* 0x00000006ba0a6c11 */ /* 0x040fe2000f8810ff */
[----:B------:R-:W-:Y:S02]  /*96b0*/  ULDC UR6, c[0x0][0xb88] ;  /* 0x0002e20000067ab9 */ /* 0x000fe40000000800 */
[----:B0-----:R-:W-:Y:S01]  /*96c0*/  IMAD.U32 R3, RZ, RZ, UR6 ;  /* 0x00000006ff037e24 */ /* 0x001fe2000f8e00ff */
[----:B------:R-:W-:Y:S01]  /*96d0*/  @P6 LEA.HI.X R11, R186, UR7, R193, 0x2, P4 ;  /* 0x00000007ba0b6c11 */ /* 0x000fe2000a0f14c1 */
[----:B------:R2:W5:Y:S01]  /*96e0*/  @P0 LDG.E R4, desc[UR44][R8.64] ;  /* 0x0000002c08040981 */ /* 0x000562000c1e1900 */
[----:B------:R-:W-:-:S03]  /*96f0*/  IMAD R5, R195, 0x40, R16 ;  /* 0x00000040c3057824 */ /* 0x000fc600078e0210 */
[----:B------:R2:W5:Y:S01]  /*9700*/  @P6 LDG.E R3, desc[UR44][R10.64] ;  /* 0x0000002c0a036981 */ /* 0x000562000c1e1900 */
        /* <DEDUP_REMOVED lines=22> */
[----:B------:R-:W-:-:S02]  /*9870*/  P2R R5, PR, RZ, 0x20 ;  /* 0x00000020ff057803 */ /* 0x000fc40000000000 */
[C---:B------:R-:W-:Y:S02]  /*9880*/  IADD3 R41, P1, R176.reuse, 0x6000, RZ ;  /* 0x00006000b0297810 */ /* 0x040fe40007f3e0ff */
[C---:B------:R-:W-:Y:S02]  /*9890*/  IADD3 R45, P2, R176.reuse, 0x7000, RZ ;  /* 0x00007000b02d7810 */ /* 0x040fe40007f5e0ff */
[C---:B------:R-:W-:Y:S02]  /*98a0*/  IADD3 R49, P3, R176.reuse, 0x8000, RZ ;  /* 0x00008000b0317810 */ /* 0x040fe40007f7e0ff */
[C---:B------:R-:W-:Y:S02]  /*98b0*/  IADD3 R53, P4, R176.reuse, 0x9000, RZ ;  /* 0x00009000b0357810 */ /* 0x040fe40007f9e0ff */
[----:B------:R-:W-:Y:S02]  /*98c0*/  IADD3 R57, P5, R176, 0xa000, RZ ;  /* 0x0000a000b0397810 */ /* 0x000fe40007fbe0ff */
[----:B------:R-:W-:-:S02]  /*98d0*/  LOP3.LUT R36, R37, 0x380, RZ, 0xc0, !PT ;  /* 0x0000038025247812 */ /* 0x000fc400078ec0ff */
[----:B------:R-:W-:Y:S02]  /*98e0*/  LOP3.LUT R40, R41, 0x380, RZ, 0xc0, !PT ;  /* 0x0000038029287812 */ /* 0x000fe400078ec0ff */
[----:B------:R-:W-:Y:S02]  /*98f0*/  LOP3.LUT R44, R45, 0x380, RZ, 0xc0, !PT ;  /* 0x000003802d2c7812 */ /* 0x000fe400078ec0ff */
[----:B------:R-:W-:Y:S02]  /*9900*/  LOP3.LUT R48, R49, 0x380, RZ, 0xc0, !PT ;  /* 0x0000038031307812 */ /* 0x000fe400078ec0ff */
[----:B------:R-:W-:Y:S02]  /*9910*/  LOP3.LUT R52, R53, 0x380, RZ, 0xc0, !PT ;  /* 0x0000038035347812 */ /* 0x000fe400078ec0ff */
[----:B------:R-:W-:Y:S02]  /*9920*/  LOP3.LUT R56, R57, 0x380, RZ, 0xc0, !PT ;  /* 0x0000038039387812 */ /* 0x000fe400078ec0ff */
[----:B------:R-:W-:-:S02]  /*9930*/  SHF.R.U64 R36, R36, 0x3, RZ ;  /* 0x0000000324247819 */ /* 0x000fc400000012ff */
[----:B------:R-:W-:Y:S02]  /*9940*/  SHF.R.U64 R40, R40, 0x3, RZ ;  /* 0x0000000328287819 */ /* 0x000fe400000012ff */
[----:B------:R-:W-:Y:S02]  /*9950*/  SHF.R.U64 R44, R44, 0x3, RZ ;  /* 0x000000032c2c7819 */ /* 0x000fe400000012ff */
[----:B------:R-:W-:Y:S02]  /*9960*/  SHF.R.U64 R48, R48, 0x3, RZ ;  /* 0x0000000330307819 */ /* 0x000fe400000012ff */
[----:B------:R-:W-:Y:S02]  /*9970*/  SHF.R.U64 R52, R52, 0x3, RZ ;  /* 0x0000000334347819 */ /* 0x000fe400000012ff */
[----:B------:R-:W-:Y:S02]  /*9980*/  SHF.R.U64 R56, R56, 0x3, RZ ;  /* 0x0000000338387819 */ /* 0x000fe400000012ff */
[----:B------:R-:W-:-:S02]  /*9990*/  LOP3.LUT R36, R36, R37, RZ, 0x3c, !PT ;  /* 0x0000002524247212 */ /* 0x000fc400078e3cff */
[----:B------:R-:W-:Y:S02]  /*99a0*/  LOP3.LUT R40, R40, R41, RZ, 0x3c, !PT ;  /* 0x0000002928287212 */ /* 0x000fe400078e3cff */
[----:B------:R-:W-:Y:S02]  /*99b0*/  LOP3.LUT R44, R44, R45, RZ, 0x3c, !PT ;  /* 0x0000002d2c2c7212 */ /* 0x000fe400078e3cff */
[----:B------:R-:W-:Y:S02]  /*99c0*/  LOP3.LUT R48, R48, R49, RZ, 0x3c, !PT ;  /* 0x0000003130307212 */ /* 0x000fe400078e3cff */
[----:B------:R-:W-:Y:S02]  /*99d0*/  LOP3.LUT R52, R52, R53, RZ, 0x3c, !PT ;  /* 0x0000003534347212 */ /* 0x000fe400078e3cff */
[----:B------:R-:W-:Y:S01]  /*99e0*/  LOP3.LUT R56, R56, R57, RZ, 0x3c, !PT ;  /* 0x0000003938387212 */ /* 0x000fe200078e3cff */
[----:B--2---:R-:W-:Y:S06]  /*99f0*/  @P6 BRA `(.L_x_4245) ;  /* 0x0000000000106947 */ /* 0x004fec0003800000 */
[----:B------:R-:W-:Y:S05]  /*9a00*/  @!P0 BRA `(.L_x_4245) ;  /* 0x00000000000c8947 */ /* 0x000fea0003800000 */
[----:B------:R-:W2:Y:S04]  /*9a10*/  LDG.E R10, desc[UR44][R8.64] ;  /* 0x0000002c080a7981 */ /* 0x000ea8000c1e1900 */
[----:B-----5:R-:W2:Y:S02]  /*9a20*/  LDG.E R3, desc[UR44][R8.64+0x4] ;  /* 0x0000042c08037981 */ /* 0x020ea4000c1e1900 */
[----:B--2---:R-:W-:-:S07]  /*9a30*/  IMAD.IADD R3, R3, 0x1, -R10 ;  /* 0x0000000103037824 */ /* 0x004fce00078e0a0a */
.L_x_4245:
[----:B------:R-:W-:Y:S01]  /*9a40*/  ISETP.NE.AND P6, PT, R5, RZ, PT ;  /* 0x000000ff0500720c */ /* 0x000fe20003fc5270 */
[--C-:B------:R-:W-:Y:S01]  /*9a50*/  IMAD.X R57, RZ, RZ, R177.reuse, P5 ;  /* 0x000000ffff397224 */ /* 0x100fe200028e06b1 */
[----:B------:R-:W0:Y:S01]  /*9a60*/  SHFL.IDX PT, R5, R197, RZ, 0x1f ;  /* 0x00001fffc5057589 */ /* 0x000e2200000e0000 */
[--C-:B------:R-:W-:Y:S01]  /*9a70*/  IMAD.X R41, RZ, RZ, R177.reuse, P1 ;  /* 0x000000ffff297224 */ /* 0x100fe200008e06b1 */
[C---:B------:R-:W-:Y:S01]  /*9a80*/  IADD3 R65, P1, R176.reuse, 0xc000, RZ ;  /* 0x0000c000b0417810 */ /* 0x040fe20007f3e0ff */
[--C-:B------:R-:W-:Y:S01]  /*9a90*/  IMAD.X R37, RZ, RZ, R177.reuse, P6 ;  /* 0x000000ffff257224 */ /* 0x100fe200030e06b1 */
[C---:B------:R-:W-:Y:S01]  /*9aa0*/  IADD3 R61, P6, R176.reuse, 0xb000, RZ ;  /* 0x0000b000b03d7810 */ /* 0x040fe20007fde0ff */
[--C-:B------:R-:W-:Y:S01]  /*9ab0*/  IMAD.X R45, RZ, RZ, R177.reuse, P2 ;  /* 0x000000ffff2d7224 */ /* 0x100fe200010e06b1 */
[C---:B------:R-:W-:Y:S01]  /*9ac0*/  IADD3 R69, P2, R176.reuse, 0xd000, RZ ;  /* 0x0000d000b0457810 */ /* 0x040fe20007f5e0ff */
[--C-:B------:R-:W-:Y:S01]  /*9ad0*/  IMAD.X R49, RZ, RZ, R177.reuse, P3 ;  /* 0x000000ffff317224 */ /* 0x100fe200018e06b1 */
[C---:B------:R-:W-:Y:S01]  /*9ae0*/  IADD3 R73, P3, R176.reuse, 0xe000, RZ ;  /* 0x0000e000b0497810 */ /* 0x040fe20007f7e0ff */
[----:B------:R-:W-:Y:S01]  /*9af0*/  IMAD.X R53, RZ, RZ, R177, P4 ;  /* 0x000000ffff357224 */ /* 0x000fe200020e06b1 */
[----:B------:R-:W-:-:S02]  /*9b00*/  IADD3 R8, P4, R176, 0xf000, RZ ;  /* 0x0000f000b0087810 */ /* 0x000fc40007f9e0ff */
[----:B------:R-:W-:Y:S02]  /*9b10*/  LOP3.LUT R60, R61, 0x380, RZ, 0xc0, !PT ;  /* 0x000003803d3c7812 */ /* 0x000fe400078ec0ff */
[----:B------:R-:W-:Y:S01]  /*9b20*/  LOP3.LUT R64, R65, 0x380, RZ, 0xc0, !PT ;  /* 0x0000038041407812 */ /* 0x000fe200078ec0ff */
[----:B------:R-:W-:Y:S01]  /*9b30*/  IMAD.X R77, RZ, RZ, R177, P4 ;  /* 0x000000ffff4d7224 */ /* 0x000fe200020e06b1 */
[----:B------:R-:W-:Y:S02]  /*9b40*/  LOP3.LUT R68, R69, 0x380, RZ, 0xc0, !PT ;  /* 0x0000038045447812 */ /* 0x000fe400078ec0ff */
[----:B------:R-:W-:Y:S02]  /*9b50*/  LOP3.LUT R72, R73, 0x380, RZ, 0xc0, !PT ;  /* 0x0000038049487812 */ /* 0x000fe400078ec0ff */
[----:B------:R-:W-:Y:S02]  /*9b60*/  LOP3.LUT R7, R176, 0x380, RZ, 0xc0, !PT ;  /* 0x00000380b0077812 */ /* 0x000fe400078ec0ff */
[----:B------:R-:W-:-:S02]  /*9b70*/  SHF.R.U64 R60, R60, 0x3, RZ ;  /* 0x000000033c3c7819 */ /* 0x000fc400000012ff */
[----:B0-----:R-:W-:Y:S02]  /*9b80*/  ISETP.NE.AND P5, PT, R5, RZ, PT ;  /* 0x000000ff0500720c */ /* 0x001fe40003fa5270 */
[----:B------:R-:W-:Y:S02]  /*9b90*/  LOP3.LUT R5, R8, 0x380, RZ, 0xc0, !PT ;  /* 0x0000038008057812 */ /* 0x000fe400078ec0ff */
[----:B------:R-:W-:Y:S02]  /*9ba0*/  SHF.R.U64 R64, R64, 0x3, RZ ;  /* 0x0000000340407819 */ /* 0x000fe400000012ff */
[----:B------:R-:W-:Y:S02]  /*9bb0*/  SHF.R.U64 R68, R68, 0x3, RZ ;  /* 0x0000000344447819 */ /* 0x000fe400000012ff */
[----:B------:R-:W-:Y:S02]  /*9bc0*/  SHF.R.U64 R72, R72, 0x3, RZ ;  /* 0x0000000348487819 */ /* 0x000fe400000012ff */
[----:B------:R-:W-:-:S02]  /*9bd0*/  SHF.R.U64 R7, R7, 0x3, RZ ;  /* 0x0000000307077819 */ /* 0x000fc400000012ff */
        /* <DEDUP_REMOVED lines=9> */
[----:B------:R-:W-:-:S02]  /*9c70*/  LOP3.LUT R176, R7, R176, RZ, 0x3c, !PT ;  /* 0x000000b007b07212 */ /* 0x000fc400078e3cff */
[----:B------:R-:W-:Y:S02]  /*9c80*/  LOP3.LUT R76, R5, R8, RZ, 0x3c, !PT ;  /* 0x00000008054c7212 */ /* 0x000fe400078e3cff */
[----:B------:R-:W-:Y:S02]  /*9c90*/  SHF.R.S32.HI R80, RZ, 0x1f, R187 ;  /* 0x0000001fff507819 */ /* 0x000fe400000114bb */
[----:B------:R-:W-:Y:S02]  /*9ca0*/  SEL R81, R186, RZ, !P0 ;  /* 0x000000ffba517207 */ /* 0x000fe40004000000 */
[----:B------:R-:W-:Y:S02]  /*9cb0*/  SEL R193, R193, RZ, !P0 ;  /* 0x000000ffc1c17207 */ /* 0x000fe40004000000 */
[----:B-----5:R-:W-:Y:S01]  /*9cc0*/  SHF.R.S32.HI R21, RZ, 0x1f, R4 ;  /* 0x0000001fff157819 */ /* 0x020fe20000011404 */
[----:B------:R-:W-:Y:S06]  /*9cd0*/  @P5 BRA `(.L_x_4246) ;  /* 0x0000000000bc5947 */ /* 0x000fec0003800000 */
[----:B------:R-:W0:Y:S01]  /*9ce0*/  LDC R14, c[0x0][0xce8] ;  /* 0x00033a00ff0e7b82 */ /* 0x000e220000000800 */
[----:B------:R-:W-:Y:S01]  /*9cf0*/  IMAD.U32 R5, RZ, RZ, UR42 ;  /* 0x0000002aff057e24 */ /* 0x000fe2000f8e00ff */
[----:B------:R-:W-:Y:S02]  /*9d00*/  ULDC.64 UR6, c[0x0][0xc90] ;  /* 0x0003240000067ab9 */ /* 0x000fe40000000a00 */
[----:B------:R-:W-:Y:S02]  /*9d10*/  IMAD R10, R80, UR6, RZ ;  /* 0x00000006500a7c24 */ /* 0x000fe4000f8e02ff */
[----:B------:R-:W-:Y:S02]  /*9d20*/  IMAD R26, R5, 0x40, R200 ;  /* 0x00000040051a7824 */ /* 0x000fe400078e02c8 */
[----:B------:R-:W-:Y:S02]  /*9d30*/  IMAD.MOV.U32 R5, RZ, RZ, R21 ;  /* 0x000000ffff057224 */ /* 0x000fe400078e0015 */
[----:B------:R-:W-:-:S02]  /*9d40*/  IMAD R11, R187, UR7, R10 ;  /* 0x00000007bb0b7c24 */ /* 0x000fc4000f8e020a */
[----:B------:R-:W-:Y:S01]  /*9d50*/  IMAD.WIDE.U32 R8, R187, UR6, R4 ;  /* 0x00000006bb087c25 */ /* 0x000fe2000f8e0004 */
[----:B------:R-:W-:-:S03]  /*9d60*/  ULDC.64 UR6, c[0x0][0xc98] ;  /* 0x0003260000067ab9 */ /* 0x000fc60000000a00 */
[----:B------:R-:W-:Y:S02]  /*9d70*/  IMAD.MOV.U32 R5, RZ, RZ, R26 ;  /* 0x000000ffff057224 */ /* 0x000fe400078e001a */
[----:B------:R-:W-:Y:S02]  /*9d80*/  IMAD.IADD R9, R9, 0x1, R11 ;  /* 0x0000000109097824 */ /* 0x000fe400078e020b */
[----:B------:R-:W-:Y:S02]  /*9d90*/  IMAD R10, R193, UR6, RZ ;  /* 0x00000006c10a7c24 */ /* 0x000fe4000f8e02ff */
[----:B------:R-:W-:Y:S01]  /*9da0*/  IMAD.WIDE.U32 R8, R81, UR6, R8 ;  /* 0x0000000651087c25 */ /* 0x000fe2000f8e0008 */
[----:B0-----:R-:W-:-:S03]  /*9db0*/  ISETP.NE.AND P0, PT, R14, 0x1, PT ;  /* 0x000000010e00780c */ /* 0x001fc60003f05270 */
[----:B------:R-:W-:Y:S01]  /*9dc0*/  IMAD R10, R81, UR7, R10 ;  /* 0x00000007510a7c24 */ /* 0x000fe2000f8e020a */
[----:B------:R-:W-:-:S09]  /*9dd0*/  ULDC.64 UR6, c[0x0][0xc88] ;  /* 0x0003220000067ab9 */ /* 0x000fd20000000a00 */
[----:B------:R-:W0:Y:S08]  /*9de0*/  @P0 LDC R7, c[0x0][0xcec] ;  /* 0x00033b00ff070b82 */ /* 0x000e300000000800 */
[----:B------:R-:W1:Y:S01]  /*9df0*/  @P0 LDC R20, c[0x0][0xcf0] ;  /* 0x00033c00ff140b82 */ /* 0x000e620000000800 */
[----:B0-----:R-:W-:-:S05]  /*9e00*/  @P0 IMAD.HI.U32 R7, R26, R7, RZ ;  /* 0x000000071a070227 */ /* 0x001fca00078e00ff */
[----:B-1----:R-:W-:Y:S01]  /*9e10*/  @P0 SHF.R.U32.HI R5, RZ, R20, R7 ;  /* 0x00000014ff050219 */ /* 0x002fe20000011607 */
[----:B------:R-:W-:-:S03]  /*9e20*/  IMAD.U32 R20, RZ, RZ, UR42 ;  /* 0x0000002aff147e24 */ /* 0x000fc6000f8e00ff */
[--C-:B------:R-:W-:Y:S01]  /*9e30*/  SHF.R.S32.HI R11, RZ, 0x1f, R5.reuse ;  /* 0x0000001fff0b7819 */ /* 0x100fe20000011405 */
[----:B------:R-:W-:Y:S01]  /*9e40*/  IMAD.MOV R7, RZ, RZ, -R5 ;  /* 0x000000ffff077224 */ /* 0x000fe200078e0a05 */
[----:B------:R-:W-:Y:S01]  /*9e50*/  IADD3 R8, P0, R5, R8, RZ ;  /* 0x0000000805087210 */ /* 0x000fe20007f1e0ff */
[----:B------:R-:W-:Y:S02]  /*9e60*/  IMAD R27, R20, 0x40, R17 ;  /* 0x00000040141b7824 */ /* 0x000fe400078e0211 */
[----:B------:R-:W-:Y:S01]  /*9e70*/  IMAD R7, R14, R7, R26 ;  /* 0x000000070e077224 */ /* 0x000fe200078e021a */
[----:B------:R-:W-:Y:S01]  /*9e80*/  IADD3.X R9, R11, R9, R10, P0, !PT ;  /* 0x000000090b097210 */ /* 0x000fe200007fe40a */
[----:B------:R-:W-:-:S03]  /*9e90*/  IMAD R14, R3, R14, RZ ;  /* 0x0000000e030e7224 */ /* 0x000fc600078e02ff */
[----:B------:R-:W-:Y:S01]  /*9ea0*/  SHF.R.S32.HI R5, RZ, 0x1f, R7 ;  /* 0x0000001fff057819 */ /* 0x000fe20000011407 */
[----:B------:R-:W-:-:S04]  /*9eb0*/  IMAD.WIDE.U32 R8, R7, UR6, R8 ;  /* 0x0000000607087c25 */ /* 0x000fc8000f8e0008 */
[----:B------:R-:W-:-:S04]  /*9ec0*/  IMAD R10, R5, UR6, RZ ;  /* 0x00000006050a7c24 */ /* 0x000fc8000f8e02ff */
[----:B------:R-:W-:Y:S01]  /*9ed0*/  IMAD R5, R7, UR7, R10 ;  /* 0x0000000707057c24 */ /* 0x000fe2000f8e020a */
[----:B------:R-:W-:Y:S02]  /*9ee0*/  ULDC.64 UR6, c[0x0][0xc50] ;  /* 0x0003140000067ab9 */ /* 0x000fe40000000a00 */
[----:B------:R-:W-:Y:S01]  /*9ef0*/  LEA R7, P0, R8, UR6, 0x2 ;  /* 0x0000000608077c11 */ /* 0x000fe2000f8010ff */
[----:B------:R-:W-:-:S04]  /*9f00*/  IMAD.IADD R5, R9, 0x1, R5 ;  /* 0x0000000109057824 */ /* 0x000fc800078e0205 */
[----:B------:R-:W-:Y:S01]  /*9f10*/  SHFL.IDX PT, R10, R7, 0x1, 0x1c1f ;  /* 0x003c1f00070a7f89 */ /* 0x000fe200000e0000 */
[----:B------:R-:W-:Y:S01]  /*9f20*/  LEA.HI.X R15, R8, UR7, R5, 0x2, P0 ;  /* 0x00000007080f7c11 */ /* 0x000fe200080f1405 */
[----:B------:R-:W-:Y:S02]  /*9f30*/  IMAD.MOV R5, RZ, RZ, -R19 ;  /* 0x000000ffff057224 */ /* 0x000fe400078e0a13 */
[----:B------:R-:W-:Y:S03]  /*9f40*/  SHFL.IDX PT, R8, R7, RZ, 0x1c1f ;  /* 0x001c1fff07087589 */ /* 0x000fe600000e0000 */
[----:B------:R-:W-:Y:S01]  /*9f50*/  ISETP.NE.AND P0, PT, R18, R5, PT ;  /* 0x000000051200720c */ /* 0x000fe20003f05270 */
[----:B------:R-:W0:Y:S01]  /*9f60*/  SHFL.IDX PT, R9, R15, RZ, 0x1c1f ;  /* 0x001c1fff0f097589 */ /* 0x000e2200000e0000 */
[C---:B------:R-:W-:Y:S02]  /*9f70*/  VIADD R5, R27.reuse, 0x8 ;  /* 0x000000081b057836 */ /* 0x040fe40000000000 */
[-C--:B------:R-:W-:Y:S01]  /*9f80*/  ISETP.GE.OR P1, PT, R27, R14.reuse, P0 ;  /* 0x0000000e1b00720c */ /* 0x080fe20000726670 */
[----:B------:R-:W1:Y:S02]  /*9f90*/  SHFL.IDX PT, R11, R15, 0x1, 0x1c1f ;  /* 0x003c1f000f0b7f89 */ /* 0x000e6400000e0000 */
[----:B------:R-:W-:-:S10]  /*9fa0*/  ISETP.GE.OR P0, PT, R5, R14, P0 ;  /* 0x0000000e0500720c */ /* 0x000fd40000706670 */
[----:B0-----:R0:W-:Y:S04]  /*9fb0*/  @!P1 ST.E desc[UR44][R8.64], R0 ;  /* 0x0000000008009985 */ /* 0x0011e8000c10192c */
[----:B-1----:R0:W-:Y:S02]  /*9fc0*/  @!P0 ST.E desc[UR44][R10.64], R165 ;  /* 0x000000a50a008985 */ /* 0x0021e4000c10192c */
.L_x_4246:
[----:B------:R-:W1:Y:S01]  /*9fd0*/  LDC R84, c[0x0][0xce8] ;  /* 0x00033a00ff547b82 */ /* 0x000e620000000800 */
[----:B------:R-:W-:Y:S01]  /*9fe0*/  ULDC UR10, c[0x0][0xbc8] ;  /* 0x0002f200000a7ab9 */ /* 0x000fe20000000800 */
[----:B------:R-:W-:Y:S01]  /*9ff0*/  ULDC.64 UR6, c[0x0][0xba0] ;  /* 0x0002e80000067ab9 */ /* 0x000fe20000000a00 */
[----:B------:R-:W-:Y:S01]  /*a000*/  ISETP.GE.AND P0, PT, R192, UR10, PT ;  /* 0x0000000ac0007c0c */ /* 0x000fe2000bf06270 */
[----:B------:R-:W-:Y:S01]  /*a010*/  IMAD.U32 R87, RZ, RZ, UR42 ;  /* 0x0000002aff577e24 */ /* 0x000fe2000f8e00ff */
[----:B------:R-:W-:Y:S01]  /*a020*/  ISETP.GE.AND P1, PT, R16, UR10, PT ;  /* 0x0000000a10007c0c */ /* 0x000fe2000bf26270 */
[----:B0-----:R0:W5:Y:S01]  /*a030*/  LD.E.128 R8, desc[UR44][R176.64] ;  /* 0x0000002cb0087980 */ /* 0x001162000c101d00 */
[----:B------:R-:W-:-:S03]  /*a040*/  SEL R7, RZ, 0xffffffff, P0 ;  /* 0xffffffffff077807 */ /* 0x000fc60000000000 */
[----:B------:R-:W5:Y:S01]  /*a050*/  LD.E.128 R12, desc[UR44][R12.64] ;  /* 0x0000002c0c0c7980 */ /* 0x000f62000c101d00 */
[----:B------:R-:W-:Y:S01]  /*a060*/  SEL R0, RZ, 0x1, P1 ;  /* 0x00000001ff007807 */ /* 0x000fe20000800000 */
[----:B------:R-:W-:Y:S01]  /*a070*/  IMAD.SHL.U32 R7, R7, 0x2, RZ ;  /* 0x0000000207077824 */ /* 0x000fe200078e00ff */
[----:B------:R-:W-:Y:S01]  /*a080*/  ULDC.64 UR8, c[0x0][0xb80] ;  /* 0x0002e00000087ab9 */ /* 0x000fe20000000a00 */
[----:B------:R-:W5:Y:S04]  /*a090*/  LD.E.128 R24, desc[UR44][R24.64] ;  /* 0x0000002c18187980 */ /* 0x000f68000c101d00 */
[----:B------:R-:W5:Y:S04]  /*a0a0*/  LD.E.128 R28, desc[UR44][R28.64] ;  /* 0x0000002c1c1c7980 */ /* 0x000f68000c101d00 */
[----:B------:R-:W5:Y:S01]  /*a0b0*/  LD.E.128 R32, desc[UR44][R32.64] ;  /* 0x0000002c20207980 */ /* 0x000f62000c101d00 */
[----:B-1----:R-:W-:-:S02]  /*a0c0*/  ISETP.NE.AND P2, PT, R84, 0x1, PT ;  /* 0x000000015400780c */ /* 0x002fc40003f45270 */
[----:B------:R-:W-:Y:S01]  /*a0d0*/  ISETP.GE.AND P0, PT, R191, UR10, PT ;  /* 0x0000000abf007c0c */ /* 0x000fe2000bf06270 */
[----:B------:R-:W-:Y:S01]  /*a0e0*/  IMAD R5, R21, UR6, RZ ;  /* 0x0000000615057c24 */ /* 0x000fe2000f8e02ff */
[----:B------:R-:W-:Y:S01]  /*a0f0*/  LOP3.LUT R0, R7, 0x2, R0, 0xe2, !PT ;  /* 0x0000000207007812 */ /* 0x000fe200078ee200 */
[----:B------:R-:W5:Y:S01]  /*a100*/  LD.E.128 R36, desc[UR44][R36.64] ;  /* 0x0000002c24247980 */ /* 0x000f62000c101d00 */
[----:B------:R-:W-:-:S03]  /*a110*/  SEL R7, RZ, 0xffffffff, P0 ;  /* 0xffffffffff077807 */ /* 0x000fc60000000000 */
[----:B------:R-:W5:Y:S04]  /*a120*/  LD.E.128 R40, desc[UR44][R40.64] ;  /* 0x0000002c28287980 */ /* 0x000f68000c101d00 */
[----:B------:R-:W1:Y:S01]  /*a130*/  @P2 LDC R83, c[0x0][0xcec] ;  /* 0x00033b00ff532b82 */ /* 0x000e620000000800 */
[C---:B------:R-:W-:Y:S01]  /*a140*/  IMAD R21, R4.reuse, UR7, R5 ;  /* 0x0000000704157c24 */ /* 0x040fe2000f8e0205 */
[----:B------:R-:W5:Y:S01]  /*a150*/  LD.E.128 R44, desc[UR44][R44.64] ;  /* 0x0000002c2c2c7980 */ /* 0x000f62000c101d00 */
[----:B------:R-:W-:Y:S01]  /*a160*/  IMAD.WIDE.U32 R4, R4, UR6, RZ ;  /* 0x0000000604047c25 */ /* 0x000fe2000f8e00ff */
[----:B------:R-:W-:Y:S02]  /*a170*/  ULDC.64 UR6, c[0x0][0xbe8] ;  /* 0x0002fa0000067ab9 */ /* 0x000fe40000000a00 */
[----:B------:R-:W5:Y:S02]  /*a180*/  LD.E.128 R48, desc[UR44][R48.64] ;  /* 0x0000002c30307980 */ /* 0x000f64000c101d00 */
[----:B------:R-:W2:Y:S01]  /*a190*/  @P2 LDC R85, c[0x0][0xcf0] ;  /* 0x00033c00ff552b82 */ /* 0x000ea20000000800 */
[----:B------:R-:W-:Y:S01]  /*a1a0*/  IMAD.SHL.U32 R7, R7, 0x4, RZ ;  /* 0x0000000407077824 */ /* 0x000fe200078e00ff */
[----:B------:R-:W-:Y:S01]  /*a1b0*/  ISETP.GE.AND P0, PT, R190, UR10, PT ;  /* 0x0000000abe007c0c */ /* 0x000fe2000bf06270 */
[----:B------:R-:W-:Y:S01]  /*a1c0*/  IMAD R20, R80, UR6, RZ ;  /* 0x0000000650147c24 */ /* 0x000fe2000f8e02ff */
[----:B------:R-:W5:Y:S01]  /*a1d0*/  LD.E.128 R52, desc[UR44][R52.64] ;  /* 0x0000002c34347980 */ /* 0x000f62000c101d00 */
[----:B------:R-:W-:Y:S01]  /*a1e0*/  IMAD.IADD R5, R5, 0x1, R21 ;  /* 0x0000000105057824 */ /* 0x000fe200078e0215 */
[----:B------:R-:W-:Y:S01]  /*a1f0*/  LOP3.LUT R7, R7, 0x4, R0, 0xe2, !PT ;  /* 0x0000000407077812 */ /* 0x000fe200078ee200 */
[----:B------:R-:W-:Y:S01]  /*a200*/  IMAD R21, R187, UR7, R20 ;  /* 0x00000007bb157c24 */ /* 0x000fe2000f8e0214 */
[----:B------:R-:W-:Y:S01]  /*a210*/  SEL R20, RZ, 0xffffffff, P0 ;  /* 0xffffffffff147807 */ /* 0x000fe20000000000 */
[----:B------:R-:W-:Y:S01]  /*a220*/  IMAD R0, R194, 0x20, R195 ;  /* 0x00000020c2007824 */ /* 0x000fe200078e02c3 */
[----:B------:R-:W-:Y:S01]  /*a230*/  ISETP.GE.AND P0, PT, R189, UR10, PT ;  /* 0x0000000abd007c0c */ /* 0x000fe2000bf06270 */
[----:B------:R-:W-:Y:S01]  /*a240*/  IMAD.WIDE.U32 R4, R187, UR6, R4 ;  /* 0x00000006bb047c25 */ /* 0x000fe2000f8e0004 */
[----:B------:R-:W-:Y:S01]  /*a250*/  ULDC.64 UR6, c[0x0][0xbf0] ;  /* 0x0002fc0000067ab9 */ /* 0x000fe20000000a00 */
[----:B------:R-:W5:Y:S02]  /*a260*/  LD.E.128 R56, desc[UR44][R56.64] ;  /* 0x0000002c38387980 */ /* 0x000f64000c101d00 */
[----:B------:R-:W-:-:S02]  /*a270*/  IMAD R82, R87, 0x40, R0 ;  /* 0x0000004057527824 */ /* 0x000fc400078e0200 */
[----:B------:R-:W-:Y:S01]  /*a280*/  IMAD.IADD R5, R5, 0x1, R21 ;  /* 0x0000000105057824 */ /* 0x000fe200078e0215 */
[----:B------:R-:W-:Y:S01]  /*a290*/  SEL R21, RZ, 0xffffffff, P0 ;  /* 0xffffffffff157807 */ /* 0x000fe20000000000 */
[----:B------:R-:W-:Y:S01]  /*a2a0*/  IMAD.SHL.U32 R20, R20, 0x8, RZ ;  /* 0x0000000814147824 */ /* 0x000fe200078e00ff */
[----:B------:R-:W5:Y:S01]  /*a2b0*/  LD.E.128 R60, desc[UR44][R60.64] ;  /* 0x0000002c3c3c7980 */ /* 0x000f62000c101d00 */
[----:B------:R-:W-:Y:S02]  /*a2c0*/  IMAD R80, R193, UR6, RZ ;  /* 0x00000006c1507c24 */ /* 0x000fe4000f8e02ff */
[----:B-1----:R-:W-:Y:S01]  /*a2d0*/  @P2 IMAD.HI.U32 R0, R82, R83, RZ ;  /* 0x0000005352002227 */ /* 0x002fe200078e00ff */
[----:B------:R-:W-:Y:S01]  /*a2e0*/  LOP3.LUT R20, R20, 0x8, R7, 0xe2, !PT ;  /* 0x0000000814147812 */ /* 0x000fe200078ee207 */
[----:B------:R-:W5:Y:S02]  /*a2f0*/  LD.E.128 R64, desc[UR44][R64.64] ;  /* 0x0000002c40407980 */ /* 0x000f64000c101d00 */
[----:B------:R-:W-:-:S02]  /*a300*/  IMAD.SHL.U32 R83, R21, 0x10, RZ ;  /* 0x0000001015537824 */ /* 0x000fc400078e00ff */
[----:B------:R-:W-:Y:S01]  /*a310*/  IMAD.MOV.U32 R7, RZ, RZ, R82 ;  /* 0x000000ffff077224 */ /* 0x000fe200078e0052 */
[----:B--2---:R-:W-:Y:S01]  /*a320*/  @P2 SHF.R.U32.HI R7, RZ, R85, R0 ;  /* 0x00000055ff072219 */ /* 0x004fe20000011600 */
[C---:B------:R-:W-:Y:S01]  /*a330*/  IMAD R21, R81.reuse, UR7, R80 ;  /* 0x0000000751157c24 */ /* 0x040fe2000f8e0250 */
[----:B------:R-:W5:Y:S01]  /*a340*/  LD.E.128 R68, desc[UR44][R68.64] ;  /* 0x0000002c44447980 */ /* 0x000f62000c101d00 */
[----:B------:R-:W-:Y:S01]  /*a350*/  IMAD.WIDE.U32 R4, R81, UR6, R4 ;  /* 0x0000000651047c25 */ /* 0x000fe2000f8e0004 */
[----:B------:R-:W-:Y:S01]  /*a360*/  ISETP.GE.AND P0, PT, R188, UR10, PT ;  /* 0x0000000abc007c0c */ /* 0x000fe2000bf06270 */
[----:B------:R-:W-:Y:S01]  /*a370*/  ULDC.64 UR6, c[0x0][0xbe0] ;  /* 0x0002f80000067ab9 */ /* 0x000fe20000000a00 */
[----:B------:R-:W5:Y:S01]  /*a380*/  LD.E.128 R72, desc[UR44][R72.64] ;  /* 0x0000002c48487980 */ /* 0x000f62000c101d00 */
[----:B------:R-:W-:Y:S01]  /*a390*/  IMAD.IADD R5, R5, 0x1, R21 ;  /* 0x0000000105057824 */ /* 0x000fe200078e0215 */
[--C-:B------:R-:W-:Y:S01]  /*a3a0*/  SHF.R.S32.HI R21, RZ, 0x1f, R7.reuse ;  /* 0x0000001fff157819 */ /* 0x100fe20000011407 */
[----:B------:R-:W-:Y:S01]  /*a3b0*/  IMAD.MOV R81, RZ, RZ, -R7 ;  /* 0x000000ffff517224 */ /* 0x000fe200078e0a07 */
[----:B------:R-:W-:Y:S01]  /*a3c0*/  SEL R0, RZ, 0xffffffff, P0 ;  /* 0xffffffffff007807 */ /* 0x000fe20000000000 */
[----:B------:R-:W5:Y:S01]  /*a3d0*/  LD.E.128 R76, desc[UR44][R76.64] ;  /* 0x0000002c4c4c7980 */ /* 0x000f62000c101d00 */
[----:B------:R-:W-:Y:S01]  /*a3e0*/  LOP3.LUT R20, R83, 0x10, R20, 0xe2, !PT ;  /* 0x0000001053147812 */ /* 0x000fe200078ee214 */
[----:B------:R-:W-:Y:S01]  /*a3f0*/  IMAD R80, R21, UR6, RZ ;  /* 0x0000000615507c24 */ /* 0x000fe2000f8e02ff */
[----:B------:R-:W-:Y:S01]  /*a400*/  ISETP.GE.AND P0, PT, R199, UR10, PT ;  /* 0x0000000ac7007c0c */ /* 0x000fe2000bf06270 */
[----:B------:R-:W-:Y:S01]  /*a410*/  IMAD R21, R84, R81, R82 ;  /* 0x0000005154157224 */ /* 0x000fe200078e0252 */
[----:B------:R-:W-:Y:S01]  /*a420*/  @!PT LDS RZ, [RZ] ;  /* 0x00000000fffff984 */ /* 0x000fe20000000800 */
[----:B------:R-:W-:Y:S01]  /*a430*/  @!PT LDS RZ, [RZ] ;  /* 0x00000000fffff984 */ /* 0x000fe20000000800 */
[----:B------:R-:W-:Y:S01]  /*a440*/  @!PT LDS RZ, [RZ] ;  /* 0x00000000fffff984 */ /* 0x000fe20000000800 */
[----:B------:R-:W-:Y:S01]  /*a450*/  @!PT LDS RZ, [RZ] ;  /* 0x00000000fffff984 */ /* 0x000fe20000000800 */
[----:B------:R1:W-:Y:S06]  /*a460*/  MEMBAR.ALL.CTA ;  /* 0x0000000000007992 */ /* 0x0003ec0000008000 */
[----:B-1----:R-:W1:Y:S01]  /*a470*/  FENCE.VIEW.ASYNC.S ;  /* 0x00000000000073c6 */ /* 0x002e620000000000 */
[----:B------:R-:W-:Y:S01]  /*a480*/  IMAD.SHL.U32 R83, R0, 0x20, RZ ;  /* 0x0000002000537824 */ /* 0x000fe200078e00ff */
[----:B------:R-:W-:Y:S01]  /*a490*/  BSSY B1, `(.L_x_4247) ;  /* 0x000003b000017945 */ /* 0x000fe20003800000 */
[C---:B------:R-:W-:Y:S01]  /*a4a0*/  IMAD R81, R7.reuse, UR7, R80 ;  /* 0x0000000707517c24 */ /* 0x040fe2000f8e0250 */
[----:B------:R-:W-:Y:S01]  /*a4b0*/  SHF.R.S32.HI R0, RZ, 0x1f, R21 ;  /* 0x0000001fff007819 */ /* 0x000fe20000011415 */
[----:B------:R-:W-:Y:S01]  /*a4c0*/  IMAD.WIDE.U32 R4, R7, UR6, R4 ;  /* 0x0000000607047c25 */ /* 0x000fe2000f8e0004 */
[----:B------:R-:W-:Y:S01]  /*a4d0*/  ULDC.64 UR6, c[0x0][0xbd8] ;  /* 0x0002f60000067ab9 */ /* 0x000fe20000000a00 */
[----:B------:R-:W-:-:S02]  /*a4e0*/  SEL R7, RZ, 0x40, P0 ;  /* 0x00000040ff077807 */ /* 0x000fc40000000000 */
[----:B------:R-:W-:Y:S01]  /*a4f0*/  IMAD.U32 R88, RZ, RZ, UR42 ;  /* 0x0000002aff587e24 */ /* 0x000fe2000f8e00ff */
[----:B------:R-:W-:Y:S01]  /*a500*/  ISETP.GE.AND P0, PT, R198, UR10, PT ;  /* 0x0000000ac6007c0c */ /* 0x000fe2000bf06270 */
[----:B------:R-:W-:Y:S01]  /*a510*/  IMAD.IADD R5, R5, 0x1, R81 ;  /* 0x0000000105057824 */ /* 0x000fe200078e0251 */
[----:B------:R-:W-:Y:S01]  /*a520*/  LOP3.LUT R20, R83, 0x20, R20, 0xe2, !PT ;  /* 0x0000002053147812 */ /* 0x000fe200078ee214 */
[----:B------:R-:W-:Y:S02]  /*a530*/  IMAD R0, R0, UR6, RZ ;  /* 0x0000000600007c24 */ /* 0x000fe4000f8e02ff */
[----:B------:R-:W-:Y:S01]  /*a540*/  IMAD R89, R3, R84, RZ ;  /* 0x0000005403597224 */ /* 0x000fe200078e02ff */
[----:B------:R-:W-:Y:S01]  /*a550*/  LOP3.LUT R7, R20, R7, RZ, 0xfc, !PT ;  /* 0x0000000714077212 */ /* 0x000fe200078efcff */
[----:B------:R-:W-:Y:S02]  /*a560*/  IMAD R88, R88, 0x40, R195 ;  /* 0x0000004058587824 */ /* 0x000fe400078e02c3 */
[C---:B------:R-:W-:Y:S01]  /*a570*/  IMAD R3, R21.reuse, UR7, R0 ;  /* 0x0000000715037c24 */ /* 0x040fe2000f8e0200 */
[----:B------:R-:W-:Y:S01]  /*a580*/  SEL R0, RZ, 0x80, P0 ;  /* 0x00000080ff007807 */ /* 0x000fe20000000000 */
[----:B------:R-:W-:Y:S01]  /*a590*/  IMAD.WIDE.U32 R4, R21, UR6, R4 ;  /* 0x0000000615047c25 */ /* 0x000fe2000f8e0004 */
[----:B------:R-:W-:Y:S01]  /*a5a0*/  UIADD3 UR6, UR40, 0x38820, URZ ;  /* 0x0003882028067890 */ /* 0x000fe2000fffe03f */
[----:B------:R-:W-:-:S02]  /*a5b0*/  ISETP.GE.AND P0, PT, R88, R89, PT ;  /* 0x000000595800720c */ /* 0x000fc40003f06270 */
[----:B------:R-:W-:Y:S01]  /*a5c0*/  IMAD.IADD R3, R5, 0x1, R3 ;  /* 0x0000000105037824 */ /* 0x000fe200078e0203 */
[----:B------:R-:W-:Y:S01]  /*a5d0*/  UPRMT UR6, URZ, 0x654, UR6 ;  /* 0x000006543f067896 */ /* 0x000fe20008000006 */
[C---:B------:R-:W-:Y:S02]  /*a5e0*/  LEA R86, P1, R4.reuse, UR8, 0x1 ;  /* 0x0000000804567c11 */ /* 0x040fe4000f8208ff */
[----:B------:R-:W-:Y:S02]  /*a5f0*/  LOP3.LUT R0, R7, R0, RZ, 0xfc, !PT ;  /* 0x0000000007007212 */ /* 0x000fe400078efcff */
[----:B------:R-:W-:Y:S01]  /*a600*/  LEA.HI.X R87, R4, UR9, R3, 0x1, P1 ;  /* 0x0000000904577c11 */ /* 0x000fe200088f0c03 */
[----:B-1----:R0:W1:Y:S03]  /*a610*/  SHFL.IDX PT, R20, R86, RZ, 0x181f ;  /* 0x00181fff56147589 */ /* 0x00206600000e0000 */
[----:B------:R-:W-:Y:S01]  /*a620*/  SYNCS.ARRIVE.TRANS64.RED.A1T0 RZ, [UR6], RZ ;  /* 0x000000ffffff79a7 */ /* 0x000fe20008100406 */
[----:B------:R0:W2:Y:S01]  /*a630*/  SHFL.IDX PT, R21, R87, RZ, 0x181f ;  /* 0x00181fff57157589 */ /* 0x0000a200000e0000 */
[----:B------:R-:W-:Y:S05]  /*a640*/  @P0 BRA `(.L_x_4248) ;  /* 0x00000000007c0947 */ /* 0x000fea0003800000 */
        /* <DEDUP_REMOVED lines=31> */
.L_x_4248:
[----:B------:R-:W-:Y:S05]  /*a840*/  BSYNC B1 ;  /* 0x0000000000017941 */ /* 0x000fea0003800000 */
.L_x_4247:
[----:B------:R-:W-:Y:S01]  /*a850*/  VIADD R3, R88, 0x20 ;  /* 0x0000002058037836 */ /* 0x000fe20000000000 */
[----:B---3-5:R4:W3:Y:S04]  /*a860*/  SHFL.IDX PT, R9, R87, 0x1, 0x181f ;  /* 0x00381f0057097f89 */ /* 0x0288e800000e0000 */
        /* <DEDUP_REMOVED lines=10> */
[----:B-1----:R-:W-:Y:S01]  /*a910*/  @!P3 LEA R20, P6, R191, R8, 0x1 ;  /* 0x00000008bf14b211 */ /* 0x002fe200078c08ff */
[----:B------:R0:W-:Y:S01]  /*a920*/  @!P0 ST.E.128 desc[UR44][R4.64], R12 ;  /* 0x0000000c04008985 */ /* 0x0001e2000c101d2c */
[----:B------:R-:W-:Y:S02]  /*a930*/  ISETP.GE.AND P0, PT, R188, UR10, PT ;  /* 0x0000000abc007c0c */ /* 0x000fe4000bf06270 */
[----:B------:R-:W-:Y:S02]  /*a940*/  @!P5 LEA.HI.X R11, R192, R9, R209, 0x1, P4 ;  /* 0x00000009c00bd211 */ /* 0x000fe400020f0cd1 */
[----:B------:R-:W-:-:S02]  /*a950*/  LOP3.LUT P4, RZ, R7, 0x40, RZ, 0xc0, !PT ;  /* 0x0000004007ff7812 */ /* 0x000fc4000788c0ff */
[----:B--2---:R-:W-:Y:S01]  /*a960*/  @!P3 LEA.HI.X R21, R191, R9, R208, 0x1, P6 ;  /* 0x00000009bf15b211 */ /* 0x004fe200030f0cd0 */
        /* <DEDUP_REMOVED lines=20> */
.L_x_4244:
[----:B------:R-:W0:Y:S01]  /*aab0*/  LDC.64 R8, c[0x0][0xd00] ;  /* 0x00034000ff087b82 */ /* 0x000e220000000a00 */
[C---:B------:R-:W-:Y:S01]  /*aac0*/  IMAD.SHL.U32 R5, R186.reuse, 0x4, RZ ;  /* 0x00000004ba057824 */ /* 0x040fe200078e00ff */
[----:B------:R-:W-:Y:S01]  /*aad0*/  SHF.L.U64.HI R0, R186, 0x2, R193 ;  /* 0x00000002ba007819 */ /* 0x000fe200000102c1 */
[----:B------:R-:W-:Y:S01]  /*aae0*/  ULDC.64 UR6, c[0x0][0xd08] ;  /* 0x0003420000067ab9 */ /* 0x000fe20000000a00 */
[----:B------:R-:W-:-:S04]  /*aaf0*/  IMAD.MOV.U32 R3, RZ, RZ, RZ ;  /* 0x000000ffff037224 */ /* 0x000fc800078e00ff */
[----:B------:R-:W1:Y:S01]  /*ab00*/  LDC R25, c[0x0][0xce8] ;  /* 0x00033a00ff197b82 */ /* 0x000e620000000800 */
[----:B0-----:R-:W-:Y:S02]  /*ab10*/  ISETP.NE.U32.AND P0, PT, R8, RZ, PT ;  /* 0x000000ff0800720c */ /* 0x001fe40003f05070 */
        /* <DEDUP_REMOVED lines=11> */
[----:B------:R-:W-:Y:S01]  /*abd0*/  ISETP.GE.AND P2, PT, R202, 0x40, PT ;  /* 0x00000040ca00780c */ /* 0x000fe20003f46270 */
[----:B-1----:R-:W-:-:S12]  /*abe0*/  @P1 BRA `(.L_x_4250) ;  /* 0x0000000000101947 */ /* 0x002fd80003800000 */
[----:B------:R-:W-:Y:S05]  /*abf0*/  @!P0 BRA `(.L_x_4250) ;  /* 0x00000000000c8947 */ /* 0x000fea0003800000 */
[----:B0-----:R-:W2:Y:S04]  /*ac00*/  LDG.E R5, desc[UR44][R8.64] ;  /* 0x0000002c08057981 */ /* 0x001ea8000c1e1900 */
[----:B-----5:R-:W2:Y:S02]  /*ac10*/  LDG.E R0, desc[UR44][R8.64+0x4] ;  /* 0x0000042c08007981 */ /* 0x020ea4000c1e1900 */
[----:B--2---:R-:W-:-:S07]  /*ac20*/  IMAD.IADD R0, R0, 0x1, -R5 ;  /* 0x0000000100007824 */ /* 0x004fce00078e0a05 */
.L_x_4250:
[----:B------:R-:W-:Y:S01]  /*ac30*/  BSSY B1, `(.L_x_4251) ;  /* 0x000002f000017945 */ /* 0x000fe20003800000 */
[----:B------:R-:W-:Y:S02]  /*ac40*/  SHF.R.S32.HI R13, RZ, 0x1f, R187 ;  /* 0x0000001fff0d7819 */ /* 0x000fe400000114bb */
[----:B------:R-:W-:Y:S02]  /*ac50*/  SEL R15, R186, RZ, !P0 ;  /* 0x000000ffba0f7207 */ /* 0x000fe40004000000 */
[----:B------:R-:W-:Y:S02]  /*ac60*/  SEL R193, R193, RZ, !P0 ;  /* 0x000000ffc1c17207 */ /* 0x000fe40004000000 */
[----:B-----5:R-:W-:Y:S01]  /*ac70*/  SHF.R.S32.HI R12, RZ, 0x1f, R3 ;  /* 0x0000001fff0c7819 */ /* 0x020fe20000011403 */
[----:B------:R-:W-:Y:S06]  /*ac80*/  @P2 BRA `(.L_x_4252) ;  /* 0x0000000000a42947 */ /* 0x000fec0003800000 */
[----:B0-----:R-:W0:Y:S01]  /*ac90*/  S2R R5, SR_TID.X ;  /* 0x0000000000057919 */ /* 0x001e220000002100 */
[----:B------:R-:W1:Y:S01]  /*aca0*/  LDC R11, c[0x0][0xce8] ;  /* 0x00033a00ff0b7b82 */ /* 0x000e620000000800 */
[----:B------:R-:W-:-:S04]  /*acb0*/  IMAD.U32 R4, RZ, RZ, UR42 ;  /* 0x0000002aff047e24 */ /* 0x000fc8000f8e00ff */
[----:B0-----:R-:W-:Y:S02]  /*acc0*/  IMAD R4, R4, 0x40, R5 ;  /* 0x0000004004047824 */ /* 0x001fe400078e0205 */
[----:B-1----:R-:W-:Y:S02]  /*acd0*/  IMAD R5, R0, R11, RZ ;  /* 0x0000000b00057224 */ /* 0x002fe400078e02ff */
[----:B------:R-:W-:-:S05]  /*ace0*/  VIADD R14, R4, 0xffffff80 ;  /* 0xffffff80040e7836 */ /* 0x000fca0000000000 */
        /* <DEDUP_REMOVED lines=10> */
[----:B------:R-:W1:Y:S01]  /*ad90*/  @P0 LDC R21, c[0x0][0xcf0] ;  /* 0x00033c00ff150b82 */ /* 0x000e620000000800 */
[----:B0-----:R-:W-:-:S04]  /*ada0*/  @P0 IMAD.HI.U32 R8, R14, R9, RZ ;  /* 0x000000090e080227 */ /* 0x001fc800078e00ff */
[----:B------:R-:W-:Y:S01]  /*adb0*/  IMAD R9, R187, UR7, R10 ;  /* 0x00000007bb097c24 */ /* 0x000fe2000f8e020a */
[----:B------:R-:W-:Y:S01]  /*adc0*/  ULDC.64 UR6, c[0x0][0xc98] ;  /* 0x0003260000067ab9 */ /* 0x000fe20000000a00 */
[----:B-1----:R-:W-:Y:S02]  /*add0*/  @P0 SHF.R.U32.HI R7, RZ, R21, R8 ;  /* 0x00000015ff070219 */ /* 0x002fe40000011608 */
        /* <DEDUP_REMOVED lines=20> */
.L_x_4252:
[----:B------:R-:W-:Y:S05]  /*af20*/  BSYNC B1 ;  /* 0x0000000000017941 */ /* 0x000fea0003800000 */
.L_x_4251:
[----:B------:R-:W-:Y:S01]  /*af30*/  ISETP.NE.AND P0, PT, R25, 0x1, PT ;  /* 0x000000011900780c */ /* 0x000fe20003f05270 */
[----:B------:R-:W-:Y:S01]  /*af40*/  ULDC.64 UR6, c[0x0][0xba0] ;  /* 0x0002e80000067ab9 */ /* 0x000fe20000000a00 */
[----:B------:R-:W-:Y:S01]  /*af50*/  ULDC UR8, c[0x0][0xbc8] ;  /* 0x0002f20000087ab9 */ /* 0x000fe20000000800 */
[----:B01----:R-:W-:Y:S01]  /*af60*/  IMAD R8, R12, UR6, RZ ;  /* 0x000000060c087c24 */ /* 0x003fe2000f8e02ff */
[----:B------:R-:W-:Y:S01]  /*af70*/  ISETP.GE.AND P1, PT, R192, UR8, PT ;  /* 0x00000008c0007c0c */ /* 0x000fe2000bf26270 */
[C---:B------:R-:W-:Y:S01]  /*af80*/  IMAD.WIDE.U32 R4, R3.reuse, UR6, RZ ;  /* 0x0000000603047c25 */ /* 0x040fe2000f8e00ff */
[----:B------:R-:W-:Y:S01]  /*af90*/  ISETP.GE.AND P2, PT, R16, UR8, PT ;  /* 0x0000000810007c0c */ /* 0x000fe2000bf46270 */
[----:B------:R-:W-:Y:S01]  /*afa0*/  BSSY B1, `(.L_x_4253) ;  /* 0x0000066000017945 */ /* 0x000fe20003800000 */
[----:B------:R-:W-:Y:S01]  /*afb0*/  SEL R9, RZ, 0xffffffff, P1 ;  /* 0xffffffffff097807 */ /* 0x000fe20000800000 */
[----:B------:R-:W-:Y:S01]  /*afc0*/  IMAD R3, R3, UR7, R8 ;  /* 0x0000000703037c24 */ /* 0x000fe2000f8e0208 */
[----:B------:R-:W-:Y:S01]  /*afd0*/  ULDC.64 UR6, c[0x0][0xbe8] ;  /* 0x0002fa0000067ab9 */ /* 0x000fe20000000a00 */
[----:B------:R-:W-:Y:S01]  /*afe0*/  IMAD R7, R194, 0x20, R195 ;  /* 0x00000020c2077824 */ /* 0x000fe200078e02c3 */
[----:B------:R-:W-:Y:S01]  /*aff0*/  ISETP.GE.AND P1, PT, R191, UR8, PT ;  /* 0x00000008bf007c0c */ /* 0x000fe2000bf26270 */
[----:B------:R-:W0:Y:S01]  /*b000*/  @P0 LDC R11, c[0x0][0xcec] ;  /* 0x00033b00ff0b0b82 */ /* 0x000e220000000800 */
[----:B------:R-:W-:-:S02]  /*b010*/  IMAD.U32 R10, RZ, RZ, UR42 ;  /* 0x0000002aff0a7e24 */ /* 0x000fc4000f8e00ff */
[----:B------:R-:W-:Y:S02]  /*b020*/  IMAD R8, R13, UR6, RZ ;  /* 0x000000060d087c24 */ /* 0x000fe4000f8e02ff */
[----:B------:R-:W-:Y:S01]  /*b030*/  IMAD.IADD R5, R5, 0x1, R3 ;  /* 0x0000000105057824 */ /* 0x000fe200078e0203 */
[----:B------:R-:W-:Y:S01]  /*b040*/  LEA R10, R10, R7, 0x6 ;  /* 0x000000070a0a7211 */ /* 0x000fe200078e30ff */
[----:B------:R-:W-:Y:S01]  /*b050*/  IMAD R3, R187, UR7, R8 ;  /* 0x00000007bb037c24 */ /* 0x000fe2000f8e0208 */
[----:B------:R-:W1:Y:S01]  /*b060*/  @P0 LDC R12, c[0x0][0xcf0] ;  /* 0x00033c00ff0c0b82 */ /* 0x000e620000000800 */
[----:B------:R-:W-:Y:S01]  /*b070*/  SEL R7, RZ, 0xffffffff, P1 ;  /* 0xffffffffff077807 */ /* 0x000fe20000800000 */
[----:B------:R-:W-:Y:S01]  /*b080*/  IMAD.SHL.U32 R9, R9, 0x2, RZ ;  /* 0x0000000209097824 */ /* 0x000fe200078e00ff */
[----:B------:R-:W-:Y:S01]  /*b090*/  SEL R8, RZ, 0x1, P2 ;  /* 0x00000001ff087807 */ /* 0x000fe20001000000 */
[----:B------:R-:W-:Y:S01]  /*b0a0*/  IMAD.WIDE.U32 R4, R187, UR6, R4 ;  /* 0x00000006bb047c25 */ /* 0x000fe2000f8e0004 */
[----:B------:R-:W-:Y:S01]  /*b0b0*/  ULDC.64 UR6, c[0x0][0xbf0] ;  /* 0x0002fc0000067ab9 */ /* 0x000fe20000000a00 */
[----:B------:R-:W-:-:S02]  /*b0c0*/  ISETP.GE.AND P1, PT, R190, UR8, PT ;  /* 0x00000008be007c0c */ /* 0x000fc4000bf26270 */
[----:B------:R-:W-:Y:S01]  /*b0d0*/  IMAD.SHL.U32 R7, R7, 0x4, RZ ;  /* 0x0000000407077824 */ /* 0x000fe200078e00ff */
[----:B------:R-:W-:Y:S01]  /*b0e0*/  LOP3.LUT R8, R9, 0x2, R8, 0xe2, !PT ;  /* 0x0000000209087812 */ /* 0x000fe200078ee208 */
[----:B------:R-:W-:Y:S01]  /*b0f0*/  IMAD.IADD R5, R5, 0x1, R3 ;  /* 0x0000000105057824 */ /* 0x000fe200078e0203 */
[----:B------:R-:W-:Y:S01]  /*b100*/  SEL R13, RZ, 0xffffffff, P1 ;  /* 0xffffffffff0d7807 */ /* 0x000fe20000800000 */
[----:B------:R-:W-:Y:S01]  /*b110*/  IMAD R3, R193, UR6, RZ ;  /* 0x00000006c1037c24 */ /* 0x000fe2000f8e02ff */
[----:B------:R-:W-:Y:S01]  /*b120*/  LOP3.LUT R8, R7, 0x4, R8, 0xe2, !PT ;  /* 0x0000000407087812 */ /* 0x000fe200078ee208 */
[----:B------:R-:W-:Y:S01]  /*b130*/  IMAD.WIDE.U32 R4, R15, UR6, R4 ;  /* 0x000000060f047c25 */ /* 0x000fe2000f8e0004 */
[----:B------:R-:W-:-:S03]  /*b140*/  ISETP.GE.AND P2, PT, R198, UR8, PT ;  /* 0x00000008c6007c0c */ /* 0x000fc6000bf46270 */
[----:B0-----:R-:W-:-:S04]  /*b150*/  @P0 IMAD.HI.U32 R7, R10, R11, RZ ;  /* 0x0000000b0a070227 */ /* 0x001fc800078e00ff */
[----:B------:R-:W-:Y:S01]  /*b160*/  IMAD R9, R15, UR7, R3 ;  /* 0x000000070f097c24 */ /* 0x000fe2000f8e0203 */
[----:B------:R-:W-:Y:S01]  /*b170*/  ULDC.64 UR6, c[0x0][0xbe0] ;  /* 0x0002f80000067ab9 */ /* 0x000fe20000000a00 */
[----:B------:R-:W-:Y:S01]  /*b180*/  IMAD.MOV.U32 R3, RZ, RZ, R10 ;  /* 0x000000ffff037224 */ /* 0x000fe200078e000a */
[----:B-1----:R-:W-:Y:S01]  /*b190*/  @P0 SHF.R.U32.HI R3, RZ, R12, R7 ;  /* 0x0000000cff030219 */ /* 0x002fe20000011607 */
[----:B------:R-:W-:Y:S01]  /*b1a0*/  IMAD.SHL.U32 R11, R13, 0x8, RZ ;  /* 0x000000080d0b7824 */ /* 0x000fe200078e00ff */
[----:B------:R-:W-:Y:S01]  /*b1b0*/  ISETP.GE.AND P0, PT, R189, UR8, PT ;  /* 0x00000008bd007c0c */ /* 0x000fe2000bf06270 */
[----:B------:R-:W-:Y:S01]  /*b1c0*/  IMAD.IADD R5, R5, 0x1, R9 ;  /* 0x0000000105057824 */ /* 0x000fe200078e0209 */
[--C-:B------:R-:W-:Y:S01]  /*b1d0*/  SHF.R.S32.HI R7, RZ, 0x1f, R3.reuse ;  /* 0x0000001fff077819 */ /* 0x100fe20000011403 */
[----:B------:R-:W-:Y:S01]  /*b1e0*/  IMAD.MOV R9, RZ, RZ, -R3 ;  /* 0x000000ffff097224 */ /* 0x000fe200078e0a03 */
[----:B------:R-:W-:Y:S01]  /*b1f0*/  LOP3.LUT R11, R11, 0x8, R8, 0xe2, !PT ;  /* 0x000000080b0b7812 */ /* 0x000fe200078ee208 */
[----:B------:R-:W-:Y:S01]  /*b200*/  IMAD.WIDE.U32 R4, R3, UR6, R4 ;  /* 0x0000000603047c25 */ /* 0x000fe2000f8e0004 */
[----:B------:R-:W-:-:S02]  /*b210*/  SEL R12, RZ, 0xffffffff, P0 ;  /* 0xffffffffff0c7807 */ /* 0x000fc40000000000 */
[----:B------:R-:W-:Y:S01]  /*b220*/  ISETP.GE.AND P0, PT, R188, UR8, PT ;  /* 0x00000008bc007c0c */ /* 0x000fe2000bf06270 */
[----:B------:R-:W-:Y:S02]  /*b230*/  IMAD R8, R7, UR6, RZ ;  /* 0x0000000607087c24 */ /* 0x000fe4000f8e02ff */
[----:B------:R-:W-:Y:S01]  /*b240*/  IMAD R7, R25, R9, R10 ;  /* 0x0000000919077224 */ /* 0x000fe200078e020a */
[----:B------:R-:W-:Y:S01]  /*b250*/  SEL R10, RZ, 0xffffffff, P0 ;  /* 0xffffffffff0a7807 */ /* 0x000fe20000000000 */
[----:B------:R-:W-:Y:S01]  /*b260*/  IMAD R9, R3, UR7, R8 ;  /* 0x0000000703097c24 */ /* 0x000fe2000f8e0208 */
[----:B------:R-:W-:Y:S01]  /*b270*/  ULDC.64 UR6, c[0x0][0xbd8] ;  /* 0x0002f60000067ab9 */ /* 0x000fe20000000a00 */
[----:B------:R-:W-:Y:S01]  /*b280*/  IMAD.U32 R26, RZ, RZ, UR42 ;  /* 0x0000002aff1a7e24 */ /* 0x000fe2000f8e00ff */
[----:B------:R-:W-:Y:S01]  /*b290*/  SHF.R.S32.HI R3, RZ, 0x1f, R7 ;  /* 0x0000001fff037819 */ /* 0x000fe20000011407 */
[----:B------:R-:W-:Y:S01]  /*b2a0*/  IMAD R27, R0, R25, RZ ;  /* 0x00000019001b7224 */ /* 0x000fe200078e02ff */
[----:B------:R-:W-:Y:S01]  /*b2b0*/  ISETP.GE.AND P0, PT, R199, UR8, PT ;  /* 0x00000008c7007c0c */ /* 0x000fe2000bf06270 */
[----:B------:R-:W-:-:S02]  /*b2c0*/  IMAD.IADD R5, R5, 0x1, R9 ;  /* 0x0000000105057824 */ /* 0x000fc400078e0209 */
[----:B------:R-:W-:Y:S02]  /*b2d0*/  IMAD R0, R3, UR6, RZ ;  /* 0x0000000603007c24 */ /* 0x000fe4000f8e02ff */
[----:B------:R-:W-:Y:S02]  /*b2e0*/  IMAD R26, R26, 0x40, R195 ;  /* 0x000000401a1a7824 */ /* 0x000fe400078e02c3 */
[----:B------:R-:W-:Y:S02]  /*b2f0*/  IMAD.SHL.U32 R12, R12, 0x10, RZ ;  /* 0x000000100c0c7824 */ /* 0x000fe400078e00ff */
[C---:B------:R-:W-:Y:S01]  /*b300*/  IMAD R3, R7.reuse, UR7, R0 ;  /* 0x0000000707037c24 */ /* 0x040fe2000f8e0200 */
[----:B------:R-:W-:Y:S01]  /*b310*/  SEL R0, RZ, 0x40, P0 ;  /* 0x00000040ff007807 */ /* 0x000fe20000000000 */
[----:B------:R-:W-:Y:S01]  /*b320*/  IMAD.WIDE.U32 R4, R7, UR6, R4 ;  /* 0x0000000607047c25 */ /* 0x000fe2000f8e0004 */
[----:B------:R-:W-:Y:S01]  /*b330*/  ISETP.GE.AND P0, PT, R26, R27, PT ;  /* 0x0000001b1a00720c */ /* 0x000fe20003f06270 */
[----:B------:R-:W-:Y:S01]  /*b340*/  ULDC.64 UR6, c[0x0][0xb80] ;  /* 0x0002e00000067ab9 */ /* 0x000fe20000000a00 */
[----:B------:R-:W-:Y:S01]  /*b350*/  LOP3.LUT R11, R12, 0x10, R11, 0xe2, !PT ;  /* 0x000000100c0b7812 */ /* 0x000fe200078ee20b */
[----:B------:R-:W-:Y:S01]  /*b360*/  IMAD.SHL.U32 R10, R10, 0x20, RZ ;  /* 0x000000200a0a7824 */ /* 0x000fe200078e00ff */
[----:B------:R-:W-:Y:S01]  /*b370*/  LEA R7, P1, R4, UR6, 0x1 ;  /* 0x0000000604077c11 */ /* 0x000fe2000f8208ff */
[----:B------:R-:W-:Y:S01]  /*b380*/  IMAD.IADD R3, R5, 0x1, R3 ;  /* 0x0000000105037824 */ /* 0x000fe200078e0203 */
[----:B------:R-:W-:-:S02]  /*b390*/  SEL R5, RZ, 0x80, P2 ;  /* 0x00000080ff057807 */ /* 0x000fc40001000000 */
[----:B------:R-:W-:Y:S01]  /*b3a0*/  LOP3.LUT R11, R10, 0x20, R11, 0xe2, !PT ;  /* 0x000000200a0b7812 */ /* 0x000fe200078ee20b */
[----:B------:R0:W1:Y:S01]  /*b3b0*/  SHFL.IDX PT, R8, R7, RZ, 0x181f ;  /* 0x00181fff07087589 */ /* 0x00006200000e0000 */
[----:B------:R-:W-:Y:S02]  /*b3c0*/  LEA.HI.X R3, R4, UR7, R3, 0x1, P1 ;  /* 0x0000000704037c11 */ /* 0x000fe400088f0c03 */
[----:B------:R-:W-:-:S03]  /*b3d0*/  LOP3.LUT R24, R11, R0, RZ, 0xfc, !PT ;  /* 0x000000000b187212 */ /* 0x000fc600078efcff */
        /* <DEDUP_REMOVED lines=34> */
.L_x_4254:
[----:B------:R-:W-:Y:S05]  /*b600*/  BSYNC B1 ;  /* 0x0000000000017941 */ /* 0x000fea0003800000 */
.L_x_4253:
        /* <DEDUP_REMOVED lines=10> */
[-C--:B-1----:R-:W-:Y:S02]  /*b6b0*/  @!P2 LEA R10, P0, R192, R8.reuse, 0x1 ;  /* 0x00000008c00aa211 */ /* 0x082fe400078008ff */
        /* <DEDUP_REMOVED lines=25> */
.L_x_4249:
[----:B------:R-:W-:Y:S05]  /*b850*/  BSYNC B0 ;  /* 0x0000000000007941 */ /* 0x000fea0003800000 */
.L_x_4243:
[----:B------:R-:W-:Y:S02]  /*b860*/  ULDC UR6, c[0x0][0xd3c] ;  /* 0x00034f0000067ab9 */ /* 0x000fe40000000800 */
[----:B------:R-:W-:-:S06]  /*b870*/  UISETP.GE.AND UP0, UPT, UR5, UR6, UPT ;  /* 0x000000060500728c */ /* 0x000fcc000bf06270 */
[----:B------:R-:W-:-:S13]  /*b880*/  PLOP3.LUT P0, PT, PT, PT, UP0, 0x80, 0x0 ;  /* 0x000000000000781c */ /* 0x000fda0003f0f008 */
[----:B------:R-:W-:Y:S05]  /*b890*/  @!P0 BRA `(.L_x_4255) ;  /* 0xffffff5400c08947 */ /* 0x000fea000383ffff */
[----:B------:R-:W-:Y:S05]  /*b8a0*/  EXIT ;  /* 0x000000000000794d */ /* 0x000fea0003800000 */
.L_x_4209:
        /* <DEDUP_REMOVED lines=16> */
.L_x_4256:
        /* <DEDUP_REMOVED lines=40> */
.L_x_4262:
        /* <DEDUP_REMOVED lines=12> */
.L_x_4261:
[----:B------:R-:W-:Y:S05]  /*bcf0*/  BSYNC B0 ;  /* 0x0000000000007941 */ /* 0x000fea0003800000 */
.L_x_4260:
        /* <DEDUP_REMOVED lines=21> */
.L_x_4258:
        /* <DEDUP_REMOVED lines=15> */
.L_x_4263:
        /* <DEDUP_REMOVED lines=28> */
.L_x_4259:
[----:B------:R-:W-:Y:S01]  /*c100*/  ULDC UR4, c[0x0][0xd3c] ;  /* 0x00034f0000047ab9 */ /* 0x000fe20000000800 */
[----:B------:R-:W-:Y:S02]  /*c110*/  IMAD.MOV.U32 R17, RZ, RZ, RZ ;  /* 0x000000ffff117224 */ /* 0x000fe400078e00ff */
[----:B------:R-:W-:Y:S02]  /*c120*/  IMAD.U32 R16, RZ, RZ, UR6 ;  /* 0x00000006ff107e24 */ /* 0x000fe4000f8e00ff */
[----:B------:R-:W-:Y:S02]  /*c130*/  IMAD.MOV.U32 R18, RZ, RZ, RZ ;  /* 0x000000ffff127224 */ /* 0x000fe400078e00ff */
[----:B------:R-:W-:-:S07]  /*c140*/  IMAD.U32 R19, RZ, RZ, UR4 ;  /* 0x00000004ff137e24 */ /* 0x000fce000f8e00ff */
.L_x_4264:
[----:B------:R-:W-:-:S13]  /*c150*/  ISETP.NE.AND P0, PT, R5, RZ, PT ;  /* 0x000000ff0500720c */ /* 0x000fda0003f05270 */
[----:B------:R-:W0:Y:S01]  /*c160*/  @!P0 S2R R3, SR_CgaCtaId ;  /* 0x0000000000038919 */ /* 0x000e220000008800 */
[----:B------:R-:W-:-:S04]  /*c170*/  @!P0 MOV R0, 0x400 ;  /* 0x0000040000008802 */ /* 0x000fc80000000f00 */
[----:B0-----:R-:W-:-:S05]  /*c180*/  @!P0 LEA R0, R3, R0, 0x18 ;  /* 0x0000000003008211 */ /* 0x001fca00078ec0ff */
[----:B------:R1:W-:Y:S01]  /*c190*/  @!P0 STS.128 [R0+0x388d0], R16 ;  /* 0x0388d01000008388 */ /* 0x0003e20000000c00 */
[----:B------:R-:W-:Y:S06]  /*c1a0*/  BAR.ARV 0x5, 0x180 ;  /* 0x0146000000007b1d */ /* 0x000fec0000002000 */
.L_x_4257:
        /* <DEDUP_REMOVED lines=18> */
[----:B-1----:R-:W-:-:S05]  /*c2d0*/  IMAD.SHL.U32 R0, R5, 0x8, RZ ;  /* 0x0000000805007824 */ /* 0x002fca00078e00ff */
[----:B------:R-:W-:-:S04]  /*c2e0*/  LOP3.LUT R2, R0, 0x1f8, RZ, 0xc0, !PT ;  /* 0x000001f800027812 */ /* 0x000fc800078ec0ff */
[----:B------:R-:W-:Y:S01]  /*c2f0*/  LOP3.LUT R3, R2, 0x38, R5, 0x78, !PT ;  /* 0x0000003802037812 */ /* 0x000fe200078e7805 */
[----:B------:R-:W-:Y:S01]  /*c300*/  IMAD.SHL.U32 R2, R5, 0x10, RZ ;  /* 0x0000001005027824 */ /* 0x000fe200078e00ff */
[----:B------:R-:W-:Y:S02]  /*c310*/  SHF.R.U32.HI R5, RZ, 0x3, R4 ;  /* 0x00000003ff057819 */ /* 0x000fe40000011604 */
[----:B------:R-:W-:Y:S02]  /*c320*/  LOP3.LUT R4, R0, 0x38, RZ, 0xc0, !PT ;  /* 0x0000003800047812 */ /* 0x000fe400078ec0ff */
[----:B------:R-:W-:Y:S02]  /*c330*/  LOP3.LUT R34, R3, 0x200, R0, 0xf8, !PT ;  /* 0x0000020003227812 */ /* 0x000fe400078ef800 */
[----:B------:R-:W-:Y:S02]  /*c340*/  LOP3.LUT R2, R5, 0x70, R2, 0xf8, !PT ;  /* 0x0000007005027812 */ /* 0x000fe400078ef802 */
[----:B------:R-:W-:Y:S01]  /*c350*/  LOP3.LUT R0, R4, 0x40, RZ, 0xfc, !PT ;  /* 0x0000004004007812 */ /* 0x000fe200078efcff */
[----:B------:R-:W-:Y:S01]  /*c360*/  IMAD R25, R34, 0x2, R23 ;  /* 0x0000000222197824 */ /* 0x000fe200078e0217 */
[----:B------:R-:W-:-:S02]  /*c370*/  LOP3.LUT R3, R4, 0x80, RZ, 0xfc, !PT ;  /* 0x0000008004037812 */ /* 0x000fc400078efcff */
[C---:B------:R-:W-:Y:S02]  /*c380*/  LOP3.LUT R2, R4.reuse, 0xc0, RZ, 0xfc, !PT ;  /* 0x000000c004027812 */ /* 0x040fe400078efcff */
[C---:B------:R-:W-:Y:S02]  /*c390*/  LOP3.LUT R0, R4.reuse, 0x100, RZ, 0xfc, !PT ;  /* 0x0000010004007812 */ /* 0x040fe400078efcff */
[C---:B------:R-:W-:Y:S02]  /*c3a0*/  LOP3.LUT R3, R4.reuse, 0x140, RZ, 0xfc, !PT ;  /* 0x0000014004037812 */ /* 0x040fe400078efcff */
[C---:B------:R-:W-:Y:S02]  /*c3b0*/  LOP3.LUT R2, R4.reuse, 0x180, RZ, 0xfc, !PT ;  /* 0x0000018004027812 */ /* 0x040fe400078efcff */
[----:B---3--:R-:W-:-:S07]  /*c3c0*/  LOP3.LUT R0, R4, 0x1c0, RZ, 0xfc, !PT ;  /* 0x000001c004007812 */ /* 0x008fce00078efcff */
.L_x_4332:
[----:B------:R-:W0:Y:S02]  /*c3d0*/  LDC.64 R2, c[0x0][0xd88] ;  /* 0x00036200ff027b82 */ /* 0x000e240000000a00 */
[----:B0-----:R-:W-:-:S05]  /*c3e0*/  IMAD.WIDE R2, R19, 0x4, R2 ;  /* 0x0000000413027825 */ /* 0x001fca00078e0202 */
[----:B--2---:R-:W2:Y:S01]  /*c3f0*/  LDG.E R35, desc[UR44][R2.64] ;  /* 0x0000002c02237981 */ /* 0x004ea2000c1e1900 */
        /* <DEDUP_REMOVED lines=36> */
[----:B---34-:R-:W-:Y:S05]  /*c640*/  @P0 BRA `(.L_x_4266) ;  /* 0x0000000000200947 */ /* 0x018fea0003800000 */
        /* <DEDUP_REMOVED lines=8> */
.L_x_4266:
        /* <DEDUP_REMOVED lines=9> */
.L_x_4267:
[----:B------:R-:W-:Y:S02]  /*c760*/  ULDC.64 UR4, c[0x0][0xb00] ;  /* 0x0002c00000047ab9 */ /* 0x000fe40000000a00 */
[----:B------:R-:W-:-:S04]  /*c770*/  ISETP.NE.U32.AND P0, PT, RZ, UR4, PT ;  /* 0x00000004ff007c0c */ /* 0x000fc8000bf05070 */
[----:B------:R-:W-:-:S13]  /*c780*/  ISETP.NE.AND.EX P0, PT, RZ, UR5, PT, P0 ;  /* 0x00000005ff007c0c */ /* 0x000fda000bf05300 */
[----:B------:R-:W-:Y:S05]  /*c790*/  @!P0 BRA `(.L_x_4268) ;  /* 0x0000000000148947 */ /* 0x000fea0003800000 */
[----:B-1----:R-:W1:Y:S02]  /*c7a0*/  LDC.64 R2, c[0x0][0xb00] ;  /* 0x0002c000ff027b82 */ /* 0x002e640000000a00 */
[----:B-1----:R-:W-:-:S05]  /*c7b0*/  IMAD.WIDE R2, R29, 0x4, R2 ;  /* 0x000000041d027825 */ /* 0x002fca00078e0202 */
[----:B------:R-:W3:Y:S04]  /*c7c0*/  LDG.E R7, desc[UR44][R2.64] ;  /* 0x0000002c02077981 */ /* 0x000ee8000c1e1900 */
[----:B0-2---:R-:W3:Y:S02]  /*c7d0*/  LDG.E R0, desc[UR44][R2.64+0x4] ;  /* 0x0000042c02007981 */ /* 0x005ee4000c1e1900 */
[----:B---3--:R-:W-:-:S07]  /*c7e0*/  IMAD.IADD R7, R0, 0x1, -R7 ;  /* 0x0000000100077824 */ /* 0x008fce00078e0a07 */
.L_x_4268:
[----:B-----5:R-:W-:Y:S01]  /*c7f0*/  IMAD.IADD R33, R7, 0x1, -R32 ;  /* 0x0000000107217824 */ /* 0x020fe200078e0a20 */
[----:B------:R-:W-:Y:S03]  /*c800*/  BSSY B7, `(.L_x_4269) ;  /* 0x000045a000077945 */ /* 0x000fe60003800000 */
[C---:B012---:R-:W-:Y:S01]  /*c810*/  VIADD R0, R33.reuse, 0x3f ;  /* 0x0000003f21007836 */ /* 0x047fe20000000000 */
[----:B------:R0:W-:Y:S01]  /*c820*/  STL [R1+0x4], R33 ;  /* 0x0000042101007387 */ /* 0x0001e20000100800 */
[----:B------:R-:W-:-:S03]  /*c830*/  ISETP.GT.AND P0, PT, R33, RZ, PT ;  /* 0x000000ff2100720c */ /* 0x000fc60003f04270 */
[----:B------:R-:W-:-:S04]  /*c840*/  SHF.R.S32.HI R3, RZ, 0x1f, R0 ;  /* 0x0000001fff037819 */ /* 0x000fc80000011400 */
        /* <DEDUP_REMOVED lines=11> */
[----:B0-----:R-:W1:Y:S02]  /*c900*/  FLO.U32 R0, UR4 ;  /* 0x0000000400007d00 */ /* 0x001e6400080e0000 */
[----:B-1----:R-:W-:-:S06]  /*c910*/  ISETP.EQ.U32.AND P0, PT, R0, R5, PT ;  /* 0x000000050000720c */ /* 0x002fcc0003f02070 */
        /* <DEDUP_REMOVED lines=8> */
.L_x_4270:
[----:B0-----:R-:W-:Y:S01]  /*c9a0*/  VIADD R0, R23, 0x22400 ;  /* 0x0002240017007836 */ /* 0x001fe20000000000 */
        /* <DEDUP_REMOVED lines=19> */
.L_x_4273:
[----:B------:R-:W-:Y:S05]  /*cae0*/  BSYNC B6 ;  /* 0x0000000000067941 */ /* 0x000fea0003800000 */
.L_x_4272:
        /* <DEDUP_REMOVED lines=20> */
.L_x_4276:
        /* <DEDUP_REMOVED lines=15> */
.L_x_4275:
[----:B------:R-:W-:Y:S05]  /*cd20*/  BSYNC B6 ;  /* 0x0000000000067941 */ /* 0x000fea0003800000 */
.L_x_4274:
[----:B------:R-:W2:Y:S01]  /*cd30*/  LDL R5, [R1+0x28] ;  /* 0x0000280001057983 */ /* 0x000ea20000100800 */
[----:B------:R-:W-:Y:S01]  /*cd40*/  ULDC.64 UR4, c[0x0][0xaf0] ;  /* 0x0002bc0000047ab9 */ /* 0x000fe20000000a00 */
[----:B------:R-:W0:Y:S01]  /*cd50*/  LDC R20, c[0x0][0x430] ;  /* 0x00010c00ff147b82 */ /* 0x000e220000000800 */
[----:B------:R-:W-:Y:S01]  /*cd60*/  ISETP.NE.U32.AND P0, PT, RZ, UR4, PT ;  /* 0x00000004ff007c0c */ /* 0x000fe2000bf05070 */
[----:B------:R-:W1:Y:S03]  /*cd70*/  S2R R21, SR_TID.X ;  /* 0x0000000000157919 */ /* 0x000e660000002100 */
[----:B------:R-:W-:Y:S01]  /*cd80*/  ISETP.NE.AND.EX P0, PT, RZ, UR5, PT, P0 ;  /* 0x00000005ff007c0c */ /* 0x000fe2000bf05300 */
[----:B------:R-:W3:-:S12]  /*cd90*/  S2R R4, SR_TID.X ;  /* 0x0000000000047919 */ /* 0x000ed80000002100 */
        /* <DEDUP_REMOVED lines=8> */
[----:B------:R-:W-:-:S04]  /*ce20*/  LOP3.LUT R21, R21, 0x38, RZ, 0xc0, !PT ;  /* 0x0000003815157812 */ /* 0x000fc800078ec0ff */
[C---:B------:R-:W-:Y:S02]  /*ce30*/  LOP3.LUT R0, R21.reuse, 0x40, RZ, 0xfc, !PT ;  /* 0x0000004015007812 */ /* 0x040fe400078efcff */
[----:B------:R-:W-:Y:S02]  /*ce40*/  LOP3.LUT R31, R21, 0x180, RZ, 0xfc, !PT ;  /* 0x00000180151f7812 */ /* 0x000fe400078efcff */
[----:B------:R-:W1:Y:S01]  /*ce50*/  S2R R21, SR_TID.X ;  /* 0x0000000000157919 */ /* 0x000e620000002100 */
[----:B------:R-:W-:Y:S02]  /*ce60*/  ISETP.GE.AND P0, PT, R0, UR4, PT ;  /* 0x0000000400007c0c */ /* 0x000fe4000bf06270 */
[----:B------:R-:W-:Y:S02]  /*ce70*/  ISETP.GE.AND P1, PT, R31, UR4, PT ;  /* 0x000000041f007c0c */ /* 0x000fe4000bf26270 */
[----:B------:R-:W-:-:S04]  /*ce80*/  LOP3.LUT R30, R30, 0x38, RZ, 0xc0, !PT ;  /* 0x000000381e1e7812 */ /* 0x000fc800078ec0ff */
[C---:B------:R-:W-:Y:S02]  /*ce90*/  ISETP.GE.AND P2, PT, R30.reuse, UR4, PT ;  /* 0x000000041e007c0c */ /* 0x040fe4000bf46270 */
[----:B------:R-:W-:-:S03]  /*cea0*/  LOP3.LUT R30, R30, 0x140, RZ, 0xfc, !PT ;  /* 0x000001401e1e7812 */ /* 0x000fc600078efcff */
        /* <DEDUP_REMOVED lines=9> */
[----:B------:R-:W-:Y:S02]  /*cf40*/  LOP3.LUT R0, R31, 0x80, RZ, 0xfc, !PT ;  /* 0x000000801f007812 */ /* 0x000fe400078efcff */
[----:B------:R-:W-:Y:S02]  /*cf50*/  LOP3.LUT R21, R21, 0xc0, RZ, 0xfc, !PT ;  /* 0x000000c015157812 */ /* 0x000fe400078efcff */
[----:B------:R-:W-:Y:S02]  /*cf60*/  ISETP.GE.AND P5, PT, R0, UR4, PT ;  /* 0x0000000400007c0c */ /* 0x000fe4000bfa6270 */
[----:B------:R-:W-:-:S02]  /*cf70*/  ISETP.GE.AND P4, PT, R21, UR4, PT ;  /* 0x0000000415007c0c */ /* 0x000fc4000bf86270 */
[----:B------:R-:W1:Y:S01]  /*cf80*/  S2R R21, SR_TID.X ;  /* 0x0000000000157919 */ /* 0x000e620000002100 */
[----:B------:R-:W-:Y:S02]  /*cf90*/  LOP3.LUT R31, R31, 0x1c0, RZ, 0xfc, !PT ;  /* 0x000001c01f1f7812 */ /* 0x000fe400078efcff */
[----:B------:R-:W-:Y:S02]  /*cfa0*/  SEL R0, RZ, 0x40, P1 ;  /* 0x00000040ff007807 */ /* 0x000fe40000800000 */
[----:B------:R-:W-:Y:S01]  /*cfb0*/  ISETP.GE.AND P0, PT, R31, UR4, PT ;  /* 0x000000041f007c0c */ /* 0x000fe2000bf06270 */
[C---:B------:R-:W-:Y:S01]  /*cfc0*/  IMAD.SHL.U32 R31, R4.reuse, 0x8, RZ ;  /* 0x00000008041f7824 */ /* 0x040fe200078e00ff */
[----:B------:R-:W-:Y:S02]  /*cfd0*/  LOP3.LUT R4, R4, 0x7f, RZ, 0xc0, !PT ;  /* 0x0000007f04047812 */ /* 0x000fe400078ec0ff */
[----:B------:R-:W-:Y:S02]  /*cfe0*/  @P5 LOP3.LUT R22, R22, 0x20, RZ, 0xfc, !PT ;  /* 0x0000002016165812 */ /* 0x000fe400078efcff */
[----:B------:R-:W-:-:S02]  /*cff0*/  LOP3.LUT R31, R31, 0x38, RZ, 0xc0, !PT ;  /* 0x000000381f1f7812 */ /* 0x000fc400078ec0ff */
[----:B------:R-:W-:-:S04]  /*d000*/  LOP3.LUT R22, R22, 0xffffffef, RZ, 0xc0, !PT ;  /* 0xffffffef16167812 */ /* 0x000fc800078ec0ff */
[----:B------:R-:W-:-:S04]  /*d010*/  @P4 LOP3.LUT R22, R22, 0x10, RZ, 0xfc, !PT ;  /* 0x0000001016164812 */ /* 0x000fc800078efcff */
[----:B------:R-:W-:-:S04]  /*d020*/  LOP3.LUT R22, R22, 0xfffffffb, RZ, 0xc0, !PT ;  /* 0xfffffffb16167812 */ /* 0x000fc800078ec0ff */
[----:B------:R-:W-:Y:S01]  /*d030*/  LOP3.LUT R22, R22, 0xfffffff7, RZ, 0xc0, !PT ;  /* 0xfffffff716167812 */ /* 0x000fe200078ec0ff */
[----:B-1----:R-:W-:Y:S01]  /*d040*/  IMAD.SHL.U32 R9, R21, 0x10, RZ ;  /* 0x0000001015097824 */ /* 0x002fe200078e00ff */
[----:B--2---:R-:W-:Y:S02]  /*d050*/  LEA R27, R5, 0xffffffc0, 0x6 ;  /* 0xffffffc0051b7811 */ /* 0x004fe400078e30ff */
[----:B------:R-:W-:Y:S02]  /*d060*/  SHF.R.U32.HI R5, RZ, 0x3, R4 ;  /* 0x00000003ff057819 */ /* 0x000fe40000011604 */
[----:B------:R-:W-:Y:S02]  /*d070*/  LOP3.LUT R4, R31, 0x100, RZ, 0xfc, !PT ;  /* 0x000001001f047812 */ /* 0x000fe400078efcff */
[----:B------:R-:W-:Y:S02]  /*d080*/  LOP3.LUT R9, R5, 0x70, R9, 0xf8, !PT ;  /* 0x0000007005097812 */ /* 0x000fe400078ef809 */
[----:B------:R-:W-:-:S02]  /*d090*/  ISETP.GE.AND P3, PT, R4, UR4, PT ;  /* 0x0000000404007c0c */ /* 0x000fc4000bf66270 */
[----:B------:R-:W-:Y:S01]  /*d0a0*/  SEL R31, RZ, 0x80, P0 ;  /* 0x00000080ff1f7807 */ /* 0x000fe20000000000 */
[----:B------:R-:W-:-:S10]  /*d0b0*/  IMAD.IADD R6, R9, 0x1, R27 ;  /* 0x0000000109067824 */ /* 0x000fd400078e021b */
[----:B------:R-:W-:-:S04]  /*d0c0*/  @P3 LOP3.LUT R22, R22, 0x8, RZ, 0xfc, !PT ;  /* 0x0000000816163812 */ /* 0x000fc800078efcff */
[----:B------:R-:W-:Y:S01]  /*d0d0*/  @P2 LOP3.LUT R22, R22, 0x4, RZ, 0xfc, !PT ;  /* 0x0000000416162812 */ /* 0x000fe200078efcff */
[----:B0---4-:R-:W-:Y:S06]  /*d0e0*/  BRA.DIV UR5, `(.L_x_4277) ;  /* 0x0000004e051c7947 */ /* 0x011fec000b800000 */
.L_x_4350:
[----:B------:R-:W-:Y:S01]  /*d0f0*/  ISETP.NE.AND P1, PT, R20, 0x1, PT ;  /* 0x000000011400780c */ /* 0x000fe20003f25270 */
[----:B------:R-:W-:Y:S01]  /*d100*/  IMAD.MOV.U32 R37, RZ, RZ, RZ ;  /* 0x000000ffff257224 */ /* 0x000fe200078e00ff */
[C---:B------:R-:W-:Y:S01]  /*d110*/  ISETP.GE.AND P0, PT, R6.reuse, R33, PT ;  /* 0x000000210600720c */ /* 0x040fe20003f06270 */
[----:B------:R-:W-:Y:S01]  /*d120*/  IMAD.IADD R6, R6, 0x1, R32 ;  /* 0x0000000106067824 */ /* 0x000fe200078e0220 */
[----:B-----5:R-:W-:Y:S02]  /*d130*/  SHF.R.S32.HI R33, RZ, 0x1f, R29 ;  /* 0x0000001fff217819 */ /* 0x020fe4000001141d */
[----:B------:R-:W-:Y:S01]  /*d140*/  ISETP.GT.U32.OR P0, PT, R9, 0x3f, P0 ;  /* 0x0000003f0900780c */ /* 0x000fe20000704470 */
[----:B------:R-:W-:Y:S01]  /*d150*/  IMAD.MOV.U32 R7, RZ, RZ, R6 ;  /* 0x000000ffff077224 */ /* 0x000fe200078e0006 */
[C---:B------:R-:W-:Y:S02]  /*d160*/  LOP3.LUT P6, RZ, R22.reuse, 0x400, RZ, 0xc0, !PT ;  /* 0x0000040016ff7812 */ /* 0x040fe400078cc0ff */
[----:B------:R-:W-:-:S03]  /*d170*/  LOP3.LUT R22, R22, 0xffffdfff, RZ, 0xc0, !PT ;  /* 0xffffdfff16167812 */ /* 0x000fc600078ec0ff */
[----:B------:R-:W0:Y:S01]  /*d180*/  @P1 LDC R3, c[0x0][0x434] ;  /* 0x00010d00ff031b82 */ /* 0x000e220000000800 */
[----:B------:R-:W-:-:S07]  /*d190*/  @P1 LOP3.LUT R22, R22, 0x2000, RZ, 0xfc, !PT ;  /* 0x0000200016161812 */ /* 0x000fce00078efcff */
        /* <DEDUP_REMOVED lines=30> */
[----:B------:R-:W-:Y:S01]  /*d380*/  IMAD.U32 R2, RZ, RZ, UR36 ;  /* 0x00000024ff027e24 */ /* 0x000fe2000f8e00ff */
[----:B------:R-:W-:Y:S01]  /*d390*/  LOP3.LUT R31, R10, R31, RZ, 0xfc, !PT ;  /* 0x0000001f0a1f7212 */ /* 0x000fe200078efcff */
[----:B------:R-:W-:Y:S01]  /*d3a0*/  IMAD R0, R20, R0, R6 ;  /* 0x0000000014007224 */ /* 0x000fe200078e0206 */
[----:B------:R0:W-:Y:S02]  /*d3b0*/  STL [R1+0x24], R10 ;  /* 0x0000240a01007387 */ /* 0x0001e40000100800 */
[----:B------:R-:W-:Y:S02]  /*d3c0*/  ISETP.NE.AND P0, PT, R2, 0x3, PT ;  /* 0x000000030200780c */ /* 0x000fe40003f05270 */
[----:B------:R0:W-:Y:S11]  /*d3d0*/  STL [R1], R0 ;  /* 0x0000000001007387 */ /* 0x0001f60000100800 */
[----:B------:R-:W-:-:S04]  /*d3e0*/  @P0 LOP3.LUT R22, R22, 0x1000, RZ, 0xfc, !PT ;  /* 0x0000100016160812 */ /* 0x000fc800078efcff */
[----:B------:R-:W-:-:S04]  /*d3f0*/  LOP3.LUT R22, R22, 0xfffffffe, RZ, 0xc0, !PT ;  /* 0xfffffffe16167812 */ /* 0x000fc800078ec0ff */
[----:B------:R-:W-:Y:S01]  /*d400*/  @P1 LOP3.LUT R22, R22, 0x1, RZ, 0xfc, !PT ;  /* 0x0000000116161812 */ /* 0x000fe200078efcff */
[----:B0-----:R-:W-:Y:S06]  /*d410*/  @!P0 BRA `(.L_x_4278) ;  /* 0x0000000000048947 */ /* 0x001fec0003800000 */
[----:B------:R-:W-:Y:S01]  /*d420*/  BPT.TRAP 0x1 ;  /* 0x000000040000795c */ /* 0x000fe20000300000 */
.L_x_4278:
[----:B------:R-:W-:Y:S01]  /*d430*/  IMAD R30, R24, 0x8, R23 ;  /* 0x00000008181e7824 */ /* 0x000fe200078e0217 */
[----:B------:R-:W-:Y:S01]  /*d440*/  SHF.L.U32 R0, R26, 0x1f, RZ ;  /* 0x0000001f1a007819 */ /* 0x000fe200000006ff */
[----:B------:R-:W-:Y:S03]  /*d450*/  BSSY B0, `(.L_x_4279) ;  /* 0x0000003000007945 */ /* 0x000fe60003800000 */
[----:B------:R-:W0:Y:S02]  /*d460*/  SYNCS.PHASECHK.TRANS64.TRYWAIT P0, [R30+URZ+0x38840], R0 ;  /* 0x038840001e0075a7 */ /* 0x000e24000800017f */
[----:B0-----:R-:W-:Y:S05]  /*d470*/  @!P0 BRA `(.L_x_4280) ;  /* 0x0000004800688947 */ /* 0x001fea0003800000 */
.L_x_4351:
[----:B------:R-:W-:Y:S05]  /*d480*/  BSYNC B0 ;  /* 0x0000000000007941 */ /* 0x000fea0003800000 */
.L_x_4279:
[----:B------:R-:W0:Y:S01]  /*d490*/  LDL R2, [R1] ;  /* 0x0000000001027983 */ /* 0x000e220000100800 */
[----:B------:R-:W-:-:S03]  /*d4a0*/  ULDC.64 UR4, c[0x0][0x300] ;  /* 0x0000c00000047ab9 */ /* 0x000fc60000000a00 */
[----:B------:R-:W2:Y:S01]  /*d4b0*/  LDL R7, [R1+0x4] ;  /* 0x0000040001077983 */ /* 0x000ea20000100800 */
[----:B-----5:R-:W-:Y:S02]  /*d4c0*/  SHF.R.S32.HI R4, RZ, 0x1f, R37 ;  /* 0x0000001fff047819 */ /* 0x020fe40000011425 */
        /* <DEDUP_REMOVED lines=19> */
[----:B0-----:R-:W-:Y:S02]  /*d600*/  LOP3.LUT R5, R4, 0x7f, RZ, 0xc0, !PT ;  /* 0x0000007f04057812 */ /* 0x001fe400078ec0ff */
[----:B------:R-:W-:Y:S01]  /*d610*/  IMAD.IADD R4, R3, 0x1, R0 ;  /* 0x0000000103047824 */ /* 0x000fe200078e0200 */
[C---:B------:R-:W-:Y:S01]  /*d620*/  LEA R0, P0, R2.reuse, UR4, 0x1 ;  /* 0x0000000402007c11 */ /* 0x040fe2000f8008ff */
[----:B------:R-:W-:Y:S01]  /*d630*/  ULDC UR4, c[0x0][0x2f4] ;  /* 0x0000bd0000047ab9 */ /* 0x000fe20000000800 */
[----:B------:R-:W-:Y:S02]  /*d640*/  SHF.R.U32.HI R6, RZ, 0x3, R5 ;  /* 0x00000003ff067819 */ /* 0x000fe40000011605 */
[----:B------:R-:W0:Y:S01]  /*d650*/  S2R R5, SR_TID.X ;  /* 0x0000000000057919 */ /* 0x000e220000002100 */
[----:B------:R-:W-:Y:S01]  /*d660*/  LEA.HI.X R4, R2, UR5, R4, 0x1, P0 ;  /* 0x0000000502047c11 */ /* 0x000fe200080f0c04 */
[----:B------:R-:W-:Y:S01]  /*d670*/  UMOV UR5, 0xffffffff ;  /* 0xffffffff00057882 */ /* 0x000fe20000000000 */
[----:B--2---:R-:W-:-:S04]  /*d680*/  IADD3 R27, -R6, R7, -R27 ;  /* 0x00000007061b7210 */ /* 0x004fc80007ffe91b */
        /* <DEDUP_REMOVED lines=39> */
.L_x_4361:
        /* <DEDUP_REMOVED lines=10> */
.L_x_4282:
        /* <DEDUP_REMOVED lines=11> */
.L_x_4283:
[----:B------:R1:W5:Y:S01]  /*da50*/  LDL.LU R0, [R1+0xc] ;  /* 0x00000c0001007983 */ /* 0x0003620000300800 */
[----:B------:R-:W-:Y:S01]  /*da60*/  LOP3.LUT P0, RZ, R22, 0x40, RZ, 0xc0, !PT ;  /* 0x0000004016ff7812 */ /* 0x000fe2000780c0ff */
[----:B------:R1:W-:-:S12]  /*da70*/  SYNCS.ARRIVE.TRANS64.A1T0 RZ, [R30+URZ+0x38830], RZ ;  /* 0x038830ff1eff79a7 */ /* 0x0003d8000810003f */
[----:B------:R-:W-:Y:S05]  /*da80*/  WARPSYNC.ALL ;  /* 0x0000000000007948 */ /* 0x000fea0003800000 */
[----:B0-----:R-:W-:Y:S01]  /*da90*/  SEL R2, R35, RZ, !P0 ;  /* 0x000000ff23027207 */ /* 0x001fe20004000000 */
[----:B------:R-:W-:Y:S04]  /*daa0*/  BSSY B6, `(.L_x_4284) ;  /* 0x000001a000067945 */ /* 0x000fe80003800000 */
[----:B------:R0:W-:Y:S01]  /*dab0*/  STL [R1+0x8], R2 ;  /* 0x0000080201007387 */ /* 0x0001e20000100800 */
[----:B------:R-:W-:Y:S01]  /*dac0*/  BAR.SYNC.DEFER_BLOCKING 0x8, 0x100 ;  /* 0x0204000000007b1d */ /* 0x000fe20000010000 */
[----:B-----5:R-:W-:Y:S01]  /*dad0*/  SEL R35, R0, RZ, !P0 ;  /* 0x000000ff00237207 */ /* 0x020fe20004000000 */
[----:B------:R-:W-:-:S04]  /*dae0*/  VIADD R0, R23, 0x20400 ;  /* 0x0002040017007836 */ /* 0x000fc80000000000 */
[----:B------:R0:W-:Y:S01]  /*daf0*/  STL [R1+0x14], R35 ;  /* 0x0000142301007387 */ /* 0x0001e20000100800 */
[----:B------:R-:W-:Y:S02]  /*db00*/  LOP3.LUT P0, RZ, R0, 0x3ff, RZ, 0xc0, !PT ;  /* 0x000003ff00ff7812 */ /* 0x000fe4000780c0ff */
[----:B------:R-:W-:-:S05]  /*db10*/  SHF.R.S32.HI R0, RZ, 0x1f, R36 ;  /* 0x0000001fff007819 */ /* 0x000fca0000011424 */
[----:B------:R0:W-:Y:S06]  /*db20*/  STL [R1+0xc], R0 ;  /* 0x00000c0001007387 */ /* 0x0001ec0000100800 */
        /* <DEDUP_REMOVED lines=17> */
.L_x_4285:
[----:B------:R-:W-:Y:S05]  /*dc40*/  BSYNC B6 ;  /* 0x0000000000067941 */ /* 0x000fea0003800000 */
.L_x_4284:
[----:B------:R-:W2:Y:S01]  /*dc50*/  LDL R4, [R1+0xc] ;  /* 0x00000c0001047983 */ /* 0x000ea20000100800 */
[----:B------:R-:W3:Y:S01]  /*dc60*/  LDC R10, c[0x0][0x448] ;  /* 0x00011200ff0a7b82 */ /* 0x000ee20000000800 */
[----:B0-----:R-:W0:Y:S01]  /*dc70*/  S2R R2, SR_TID.X ;  /* 0x0000000000027919 */ /* 0x001e220000002100 */
[----:B------:R-:W-:Y:S01]  /*dc80*/  IMAD.MOV.U32 R21, RZ, RZ, R35 ;  /* 0x000000ffff157224 */ /* 0x000fe200078e0023 */
[----:B------:R-:W-:Y:S01]  /*dc90*/  ULDC.64 UR4, c[0x0][0x298] ;  /* 0x0000a60000047ab9 */ /* 0x000fe20000000a00 */
[----:B------:R-:W4:Y:S04]  /*dca0*/  LDL R20, [R1+0x8] ;  /* 0x0000080001147983 */ /* 0x000f280000100800 */
[----:B------:R0:W5:Y:S01]  /*dcb0*/  LDL R9, [R1+0x10] ;  /* 0x0000100001097983 */ /* 0x0001620000100800 */
[----:B------:R-:W1:Y:S01]  /*dcc0*/  S2R R35, SR_TID.X ;  /* 0x0000000000237919 */ /* 0x000e620000002100 */
[----:B---3--:R-:W-:-:S02]  /*dcd0*/  ISETP.NE.AND P0, PT, R10, 0x1, PT ;  /* 0x000000010a00780c */ /* 0x008fc40003f05270 */
[----:B0-----:R-:W-:-:S11]  /*dce0*/  LOP3.LUT R2, R2, 0x7f, RZ, 0xc0, !PT ;  /* 0x0000007f02027812 */ /* 0x001fd600078ec0ff */
[----:B------:R-:W0:Y:S01]  /*dcf0*/  @P0 LDC R3, c[0x0][0x44c] ;  /* 0x00011300ff030b82 */ /* 0x000e220000000800 */
[----:B------:R-:W-:Y:S01]  /*dd00*/  SHF.R.U32.HI R2, RZ, 0x3, R2 ;  /* 0x00000003ff027819 */ /* 0x000fe20000011602 */
[----:B-1----:R-:W-:-:S05]  /*dd10*/  IMAD.SHL.U32 R35, R35, 0x10, RZ ;  /* 0x0000001023237824 */ /* 0x002fca00078e00ff */
[----:B------:R-:W-:Y:S02]  /*dd20*/  LOP3.LUT R35, R2, 0x70, R35, 0xf8, !PT ;  /* 0x0000007002237812 */ /* 0x000fe400078ef823 */
[----:B------:R-:W1:Y:S03]  /*dd30*/  @P0 LDC R2, c[0x0][0x450] ;  /* 0x00011400ff020b82 */ /* 0x000e660000000800 */
[----:B------:R-:W-:-:S04]  /*dd40*/  IMAD R35, R17, 0x40, R35 ;  /* 0x0000004011237824 */ /* 0x000fc800078e0223 */
[----:B0-----:R-:W-:-:S04]  /*dd50*/  @P0 IMAD.HI.U32 R3, R35, R3, RZ ;  /* 0x0000000323030227 */ /* 0x001fc800078e00ff */
[----:B------:R-:W-:Y:S01]  /*dd60*/  IMAD.MOV.U32 R0, RZ, RZ, R35 ;  /* 0x000000ffff007224 */ /* 0x000fe200078e0023 */
[----:B-1----:R-:W-:Y:S01]  /*dd70*/  @P0 SHF.R.U32.HI R0, RZ, R2, R3 ;  /* 0x00000002ff000219 */ /* 0x002fe20000011603 */
[----:B------:R-:W-:Y:S01]  /*dd80*/  IMAD.WIDE.U32 R2, R36, UR4, RZ ;  /* 0x0000000424027c25 */ /* 0x000fe2000f8e00ff */
[----:B------:R-:W0:Y:S01]  /*dd90*/  S2R R5, SR_TID.X ;  /* 0x0000000000057919 */ /* 0x000e220000002100 */
[----:B------:R-:W-:-:S04]  /*dda0*/  LOP3.LUT R22, R22, 0xfffff7ff, RZ, 0xc0, !PT ;  /* 0xfffff7ff16167812 */ /* 0x000fc800078ec0ff */
[----:B------:R-:W-:Y:S01]  /*ddb0*/  @P0 LOP3.LUT R22, R22, 0x800, RZ, 0xfc, !PT ;  /* 0x0000080016160812 */ /* 0x000fe200078efcff */
[----:B0-----:R-:W-:-:S05]  /*ddc0*/  IMAD.SHL.U32 R7, R5, 0x8, RZ ;  /* 0x0000000805077824 */ /* 0x001fca00078e00ff */
[----:B------:R-:W-:Y:S01]  /*ddd0*/  LOP3.LUT R7, R7, 0x38, RZ, 0xc0, !PT ;  /* 0x0000003807077812 */ /* 0x000fe200078ec0ff */
[----:B--2---:R-:W-:-:S04]  /*dde0*/  IMAD R4, R4, UR4, RZ ;  /* 0x0000000404047c24 */ /* 0x004fc8000f8e02ff */
        /* <DEDUP_REMOVED lines=9> */
[----:B----4-:R-:W-:-:S04]  /*de80*/  IMAD.WIDE.U32 R2, R20, UR4, R2 ;  /* 0x0000000414027c25 */ /* 0x010fc8000f8e0002 */
[----:B------:R-:W-:Y:S01]  /*de90*/  IMAD R4, R20, UR5, R4 ;  /* 0x0000000514047c24 */ /* 0x000fe2000f8e0204 */
[----:B------:R-:W-:-:S03]  /*dea0*/  ULDC.64 UR4, c[0x0][0x2d0] ;  /* 0x0000b40000047ab9 */ /* 0x000fc60000000a00 */
[----:B------:R-:W-:Y:S01]  /*deb0*/  IMAD.IADD R3, R3, 0x1, R4 ;  /* 0x0000000103037824 */ /* 0x000fe200078e0204 */
[----:B------:R-:W-:-:S05]  /*dec0*/  SHF.R.S32.HI R4, RZ, 0x1f, R0 ;  /* 0x0000001fff047819 */ /* 0x000fca0000011400 */
[----:B------:R-:W-:Y:S02]  /*ded0*/  IMAD R4, R4, UR4, RZ ;  /* 0x0000000404047c24 */ /* 0x000fe4000f8e02ff */
[----:B------:R-:W-:-:S04]  /*dee0*/  IMAD.WIDE.U32 R2, R0, UR4, R2 ;  /* 0x0000000400027c25 */ /* 0x000fc8000f8e0002 */
[----:B------:R-:W-:Y:S01]  /*def0*/  IMAD R4, R0, UR5, R4 ;  /* 0x0000000500047c24 */ /* 0x000fe2000f8e0204 */
[----:B------:R-:W-:Y:S01]  /*df00*/  ULDC.64 UR4, c[0x0][0x2c8] ;  /* 0x0000b20000047ab9 */ /* 0x000fe20000000a00 */
[----:B------:R-:W-:-:S04]  /*df10*/  IMAD.MOV R0, RZ, RZ, -R0 ;  /* 0x000000ffff007224 */ /* 0x000fc800078e0a00 */
[----:B------:R-:W-:Y:S02]  /*df20*/  IMAD R0, R10, R0, R35 ;  /* 0x000000000a007224 */ /* 0x000fe400078e0223 */
[----:B------:R-:W-:-:S03]  /*df30*/  IMAD.IADD R3, R3, 0x1, R4 ;  /* 0x0000000103037824 */ /* 0x000fc600078e0204 */
[----:B------:R-:W-:Y:S01]  /*df40*/  SHF.R.S32.HI R4, RZ, 0x1f, R0 ;  /* 0x0000001fff047819 */ /* 0x000fe20000011400 */
[----:B------:R-:W-:-:S04]  /*df50*/  IMAD.WIDE.U32 R2, R0, UR4, R2 ;  /* 0x0000000400027c25 */ /* 0x000fc8000f8e0002 */
[----:B------:R-:W-:-:S04]  /*df60*/  IMAD R4, R4, UR4, RZ ;  /* 0x0000000404047c24 */ /* 0x000fc8000f8e02ff */
[----:B------:R-:W-:Y:S01]  /*df70*/  IMAD R4, R0, UR5, R4 ;  /* 0x0000000500047c24 */ /* 0x000fe2000f8e0204 */
[----:B------:R-:W-:Y:S02]  /*df80*/  ULDC.64 UR4, c[0x0][0x280] ;  /* 0x0000a00000047ab9 */ /* 0x000fe40000000a00 */
[----:B------:R-:W-:Y:S01]  /*df90*/  LEA R0, P0, R2, UR4, 0x1 ;  /* 0x0000000402007c11 */ /* 0x000fe2000f8008ff */
[----:B------:R-:W-:Y:S01]  /*dfa0*/  IMAD.IADD R3, R3, 0x1, R4 ;  /* 0x0000000103037824 */ /* 0x000fe200078e0204 */
[----:B------:R-:W-:Y:S01]  /*dfb0*/  ULDC UR4, c[0x0][0x2b8] ;  /* 0x0000ae0000047ab9 */ /* 0x000fe20000000800 */
[----:B------:R-:W-:-:S03]  /*dfc0*/  LOP3.LUT R20, R5, 0x7f, RZ, 0xc0, !PT ;  /* 0x0000007f05147812 */ /* 0x000fc600078ec0ff */
[----:B------:R-:W-:Y:S01]  /*dfd0*/  LEA.HI.X R2, R2, UR5, R3, 0x1, P0 ;  /* 0x0000000502027c11 */ /* 0x000fe200080f0c03 */
[----:B------:R-:W-:Y:S01]  /*dfe0*/  UMOV UR5, 0xffffffff ;  /* 0xffffffff00057882 */ /* 0x000fe20000000000 */
[----:B------:R-:W-:Y:S02]  /*dff0*/  ISETP.GE.AND P0, PT, R7, UR4, PT ;  /* 0x0000000407007c0c */ /* 0x000fe4000bf06270 */
[----:B------:R-:W-:Y:S01]  /*e000*/  SHF.R.U32.HI R8, RZ, 0x3, R20 ;  /* 0x00000003ff087819 */ /* 0x000fe20000011614 */
[----:B------:R-:W-:Y:S10]  /*e010*/  BRA.DIV UR5, `(.L_x_4286) ;  /* 0x0000004205e47947 */ /* 0x000ff4000b800000 */
[----:B------:R-:W0:Y:S01]  /*e020*/  SHFL.IDX PT, R5, R0, RZ, 0x181f ;  /* 0x00181fff00057589 */ /* 0x000e2200000e0000 */
[----:B-----5:R-:W-:Y:S01]  /*e030*/  IMAD R3, R9, R10, RZ ;  /* 0x0000000a09037224 */ /* 0x020fe200078e02ff */
[----:B------:R-:W-:Y:S01]  /*e040*/  LOP3.LUT R22, R22, 0xfffffeff, RZ, 0xc0, !PT ;  /* 0xfffffeff16167812 */ /* 0x000fe200078ec0ff */
[----:B------:R-:W-:Y:S01]  /*e050*/  IMAD R17, R17, 0x40, R8 ;  /* 0x0000004011117824 */ /* 0x000fe200078e0208 */
[----:B------:R-:W1:Y:S04]  /*e060*/  SHFL.IDX PT, R4, R2, RZ, 0x181f ;  /* 0x00181fff02047589 */ /* 0x000e6800000e0000 */
[----:B------:R-:W-:-:S13]  /*e070*/  ISETP.GE.AND P2, PT, R17, R3, PT ;  /* 0x000000031100720c */ /* 0x000fda0003f46270 */
[----:B------:R-:W-:Y:S02]  /*e080*/  @P2 LOP3.LUT R22, R22, 0x100, RZ, 0xfc, !PT ;  /* 0x0000010016162812 */ /* 0x000fe400078efcff */
[----:B0-----:R-:W-:Y:S02]  /*e090*/  @!P2 LEA R5, P1, R7, R5, 0x1 ;  /* 0x000000050705a211 */ /* 0x001fe400078208ff */
[----:B------:R-:W-:-:S03]  /*e0a0*/  LOP3.LUT R22, R22, 0xffffff7f, RZ, 0xc0, !PT ;  /* 0xffffff7f16167812 */ /* 0x000fc600078ec0ff */
        /* <DEDUP_REMOVED lines=10> */
[----:B------:R-:W-:-:S04]  /*e150*/  @P2 LOP3.LUT R22, R22, 0x80, RZ, 0xfc, !PT ;  /* 0x0000008016162812 */ /* 0x000fc800078efcff */
[----:B------:R-:W-:Y:S02]  /*e160*/  LOP3.LUT R22, R22, 0xffffffbf, RZ, 0xc0, !PT ;  /* 0xffffffbf16167812 */ /* 0x000fe400078ec0ff */
        /* <DEDUP_REMOVED lines=11> */
[----:B------:R-:W-:-:S02]  /*e220*/  @P2 LOP3.LUT R22, R22, 0x40, RZ, 0xfc, !PT ;  /* 0x0000004016162812 */ /* 0x000fc400078efcff */
[----:B0-----:R-:W-:-:S05]  /*e230*/  @!P2 LEA R5, P1, R7, R5, 0x1 ;  /* 0x000000050705a211 */ /* 0x001fca00078208ff */
[----:B-1----:R-:W-:-:S05]  /*e240*/  @!P2 IMAD.X R4, RZ, RZ, R4, P1 ;  /* 0x000000ffff04a224 */ /* 0x002fca00008e0604 */
[----:B------:R-:W-:-:S04]  /*e250*/  @!P2 LOP3.LUT R5, R5, R4, RZ, 0x3c, !PT ;  /* 0x000000040505a212 */ /* 0x000fc800078e3cff */
[----:B------:R-:W-:-:S04]  /*e260*/  @!P2 LOP3.LUT R4, R5, R4, RZ, 0x3c, !PT ;  /* 0x000000040504a212 */ /* 0x000fc800078e3cff */
[----:B------:R-:W-:-:S05]  /*e270*/  @!P2 LOP3.LUT R5, R5, R4, RZ, 0x3c, !PT ;  /* 0x000000040505a212 */ /* 0x000fca00078e3cff */
[----:B------:R0:W-:Y:S04]  /*e280*/  @!P2 LDGSTS.E.BYPASS.LTC128B.128 [R25+0x21400], desc[UR44][R4.64], !P0 ;  /* 0x214000000419afae */ /* 0x0001e8000c101d6c */
[----:B0-----:R0:W1:Y:S02]  /*e290*/  SHFL.IDX PT, R4, R2, 0x3, 0x181f ;  /* 0x00781f0002047f89 */ /* 0x00106400000e0000 */
.L_x_4370:
[----:B------:R-:W-:Y:S01]  /*e2a0*/  VIADD R17, R17, 0x30 ;  /* 0x0000003011117836 */ /* 0x000fe20000000000 */
[----:B------:R-:W-:-:S04]  /*e2b0*/  LOP3.LUT R22, R22, 0xfffeffff, RZ, 0xc0, !PT ;  /* 0xfffeffff16167812 */ /* 0x000fc800078ec0ff */
[----:B------:R-:W-:-:S13]  /*e2c0*/  ISETP.GE.AND P2, PT, R17, R3, PT ;  /* 0x000000031100720c */ /* 0x000fda0003f46270 */
[----:B0-----:R-:W-:Y:S02]  /*e2d0*/  @!P2 LEA R2, P1, R7, R0, 0x1 ;  /* 0x000000000702a211 */ /* 0x001fe400078208ff */
[----:B------:R-:W-:-:S03]  /*e2e0*/  @P2 LOP3.LUT R22, R22, 0x10000, RZ, 0xfc, !PT ;  /* 0x0001000016162812 */ /* 0x000fc600078efcff */
[----:B-1----:R-:W-:-:S05]  /*e2f0*/  @!P2 IMAD.X R3, RZ, RZ, R4, P1 ;  /* 0x000000ffff03a224 */ /* 0x002fca00008e0604 */
[----:B------:R-:W-:Y:S01]  /*e300*/  @!PT LDS RZ, [RZ] ;  /* 0x00000000fffff984 */ /* 0x000fe20000000800 */
[----:B------:R-:W-:Y:S01]  /*e310*/  @!PT LDS RZ, [RZ] ;  /* 0x00000000fffff984 */ /* 0x000fe20000000800 */
[----:B------:R-:W-:Y:S01]  /*e320*/  @!PT LDS RZ, [RZ] ;  /* 0x00000000fffff984 */ /* 0x000fe20000000800 */
[----:B------:R0:W-:Y:S01]  /*e330*/  @!P2 LDGSTS.E.BYPASS.LTC128B.128 [R25+0x21c00], desc[UR44][R2.64], !P0 ;  /* 0x21c000000219afae */ /* 0x0001e2000c101d6c */
[----:B------:R-:W-:Y:S01]  /*e340*/  PLOP3.LUT P0, PT, PT, PT, PT, 0x80, 0x0 ;  /* 0x000000000000781c */ /* 0x000fe20003f0f070 */
[----:B------:R-:W-:-:S12]  /*e350*/  NOP ;  /* 0x0000000000007918 */ /* 0x000fd80000000000 */
.L_x_4287:
[----:B------:R-:W-:Y:S02]  /*e360*/  PLOP3.LUT P1, PT, P1, P0, PT, 0xa2, 0x0 ;  /* 0x000000000000781c */ /* 0x000fe40000f21472 */
[----:B------:R-:W-:-:S08]  /*e370*/  @P0 R2UR P1, UR4, R23 ;  /* 0x00000000170402ca */ /* 0x000fd00000020000 */
[----:B------:R-:W-:-:S05]  /*e380*/  @P0 PLOP3.LUT P0, PT, P1, PT, PT, 0x80, 0x0 ;  /* 0x000000000000081c */ /* 0x000fca0000f0f070 */
[----:B------:R-:W-:Y:S01]  /*e390*/  @!P1 SYNCS.ARRIVE.TRANS64.RED.A0T1 RZ, [UR4+0x38800], RZ ;  /* 0x038800ffffff99a7 */ /* 0x000fe20008200404 */
[----:B------:R-:W-:Y:S07]  /*e3a0*/  @!P1 ARRIVES.LDGSTSBAR.64.TRANSCNT [UR4+0x38800] ;  /* 0x03880000ff0099b0 */ /* 0x000fee0008000a84 */
[----:B------:R-:W-:Y:S05]  /*e3b0*/  @P0 BRA.U.ANY `(.L_x_4287) ;  /* 0xfffffffd00e80947 */ /* 0x000fea000393ffff */
[----:B------:R-:W-:Y:S01]  /*e3c0*/  NOP ;  /* 0x0000000000007918 */ /* 0x000fe20000000000 */
[----:B------:R-:W-:Y:S01]  /*e3d0*/  VIADD R0, R23, 0x26400 ;  /* 0x0002640017007836 */ /* 0x000fe20000000000 */
[----:B------:R1:W-:Y:S01]  /*e3e0*/  SYNCS.ARRIVE.TRANS64.A1T0 RZ, [R23+URZ+0x38800], RZ ;  /* 0x038800ff17ff79a7 */ /* 0x0003e2000810003f */
[----:B------:R-:W-:Y:S03]  /*e3f0*/  BSSY B6, `(.L_x_4288) ;  /* 0x0000013000067945 */ /* 0x000fe60003800000 */
[----:B------:R-:W-:-:S13]  /*e400*/  LOP3.LUT P0, RZ, R0, 0x3ff, RZ, 0xc0, !PT ;  /* 0x000003ff00ff7812 */ /* 0x000fda000780c0ff */
[----:B-1----:R-:W-:Y:S05]  /*e410*/  @!P0 BRA `(.L_x_4289) ;  /* 0x0000000000408947 */ /* 0x002fea0003800000 */
        /* <DEDUP_REMOVED lines=16> */
.L_x_4289:
[----:B------:R-:W-:Y:S05]  /*e520*/  BSYNC B6 ;  /* 0x0000000000067941 */ /* 0x000fea0003800000 */
.L_x_4288:
[----:B------:R-:W2:Y:S01]  /*e530*/  LDL.LU R21, [R1+0xc] ;  /* 0x00000c0001157983 */ /* 0x000ea20000300800 */
[----:B0-----:R-:W0:Y:S01]  /*e540*/  LDC R2, c[0x0][0x448] ;  /* 0x00011200ff027b82 */ /* 0x001e220000000800 */
[----:B------:R-:W-:Y:S02]  /*e550*/  ULDC.64 UR4, c[0x0][0x398] ;  /* 0x0000e60000047ab9 */ /* 0x000fe40000000a00 */
[----:B------:R-:W3:Y:S04]  /*e560*/  LDL.LU R20, [R1+0x14] ;  /* 0x0000140001147983 */ /* 0x000ee80000300800 */
[----:B------:R-:W4:Y:S01]  /*e570*/  LDL.LU R17, [R1+0x8] ;  /* 0x0000080001117983 */ /* 0x000f220000300800 */
[----:B0-----:R-:W-:-:S13]  /*e580*/  ISETP.NE.AND P6, PT, R2, 0x1, PT ;  /* 0x000000010200780c */ /* 0x001fda0003fc5270 */
[----:B------:R-:W0:Y:S08]  /*e590*/  @P6 LDC R3, c[0x0][0x44c] ;  /* 0x00011300ff036b82 */ /* 0x000e300000000800 */
[----:B------:R-:W1:Y:S01]  /*e5a0*/  @P6 LDC R2, c[0x0][0x450] ;  /* 0x00011400ff026b82 */ /* 0x000e620000000800 */
[----:B------:R-:W-:Y:S01]  /*e5b0*/  IMAD.MOV.U32 R0, RZ, RZ, R35 ;  /* 0x000000ffff007224 */ /* 0x000fe200078e0023 */
[----:B------:R-:W5:Y:S01]  /*e5c0*/  S2R R7, SR_TID.X ;  /* 0x0000000000077919 */ /* 0x000f620000002100 */
[----:B0-----:R-:W-:-:S05]  /*e5d0*/  @P6 IMAD.HI.U32 R3, R35, R3, RZ ;  /* 0x0000000323036227 */ /* 0x001fca00078e00ff */
[----:B-1----:R-:W-:Y:S01]  /*e5e0*/  @P6 SHF.R.U32.HI R0, RZ, R2, R3 ;  /* 0x00000002ff006219 */ /* 0x002fe20000011603 */
[----:B------:R-:W-:Y:S01]  /*e5f0*/  IMAD.WIDE.U32 R2, R36, UR4, RZ ;  /* 0x0000000424027c25 */ /* 0x000fe2000f8e00ff */
[----:B------:R-:W0:Y:S02]  /*e600*/  S2R R10, SR_TID.X ;  /* 0x00000000000a7919 */ /* 0x000e240000002100 */
[----:B------:R-:W-:Y:S01]  /*e610*/  SHF.R.S32.HI R5, RZ, 0x1f, R0 ;  /* 0x0000001fff057819 */ /* 0x000fe20000011400 */
[----:B------:R-:W1:Y:S01]  /*e620*/  S2R R9, SR_TID.X ;  /* 0x0000000000097919 */ /* 0x000e620000002100 */
[----:B------:R-:W-:Y:S01]  /*e630*/  LOP3.LUT R22, R22, 0xfffff7ff, RZ, 0xc0, !PT ;  /* 0xfffff7ff16167812 */ /* 0x000fe200078ec0ff */
[----:B-1----:R-:W-:-:S05]  /*e640*/  IMAD.SHL.U32 R8, R9, 0x8, RZ ;  /* 0x0000000809087824 */ /* 0x002fca00078e00ff */
        /* <DEDUP_REMOVED lines=10> */
[----:B---3--:R-:W-:Y:S02]  /*e6f0*/  IMAD R4, R20, UR4, RZ ;  /* 0x0000000414047c24 */ /* 0x008fe4000f8e02ff */
[----:B----4-:R-:W-:Y:S01]  /*e700*/  IMAD.WIDE.U32 R2, R17, UR4, R2 ;  /* 0x0000000411027c25 */ /* 0x010fe2000f8e0002 */
        /* <DEDUP_REMOVED lines=10> */
[----:B------:R-:W-:Y:S01]  /*e7b0*/  ULDC.64 UR4, c[0x0][0x3c8] ;  /* 0x0000f20000047ab9 */ /* 0x000fe20000000a00 */
[----:B-----5:R-:W-:Y:S02]  /*e7c0*/  IMAD.SHL.U32 R20, R7, 0x8, RZ ;  /* 0x0000000807147824 */ /* 0x020fe400078e00ff */
[----:B------:R-:W-:Y:S02]  /*e7d0*/  IMAD.IADD R3, R3, 0x1, R5 ;  /* 0x0000000103037824 */ /* 0x000fe400078e0205 */
[----:B------:R-:W-:Y:S01]  /*e7e0*/  IMAD R0, R0, UR4, RZ ;  /* 0x0000000400007c24 */ /* 0x000fe2000f8e02ff */
[----:B------:R-:W-:Y:S01]  /*e7f0*/  LOP3.LUT R20, R20, 0x38, RZ, 0xc0, !PT ;  /* 0x0000003814147812 */ /* 0x000fe200078ec0ff */
[----:B------:R-:W-:-:S04]  /*e800*/  IMAD.WIDE.U32 R2, R4, UR4, R2 ;  /* 0x0000000404027c25 */ /* 0x000fc8000f8e0002 */
[----:B------:R-:W-:Y:S01]  /*e810*/  IMAD R0, R4, UR5, R0 ;  /* 0x0000000504007c24 */ /* 0x000fe2000f8e0200 */
[----:B------:R-:W-:Y:S01]  /*e820*/  ULDC.64 UR4, c[0x0][0x390] ;  /* 0x0000e40000047ab9 */ /* 0x000fe20000000a00 */
[----:B------:R-:W-:Y:S01]  /*e830*/  IMAD.SHL.U32 R17, R7, 0x8, RZ ;  /* 0x0000000807117824 */ /* 0x000fe200078e00ff */
[----:B------:R-:W-:Y:S01]  /*e840*/  LOP3.LUT R7, R20, 0x80, RZ, 0xfc, !PT ;  /* 0x0000008014077812 */ /* 0x000fe200078efcff */
[----:B------:R-:W-:Y:S01]  /*e850*/  IMAD.IADD R6, R3, 0x1, R0 ;  /* 0x0000000103067824 */ /* 0x000fe200078e0200 */
[----:B------:R-:W-:Y:S01]  /*e860*/  LEA R0, P0, R2, UR4, 0x1 ;  /* 0x0000000402007c11 */ /* 0x000fe2000f8008ff */
[----:B------:R-:W-:Y:S01]  /*e870*/  ULDC UR4, c[0x0][0x3b8] ;  /* 0x0000ee0000047ab9 */ /* 0x000fe20000000800 */
[----:B------:R-:W-:Y:S02]  /*e880*/  LOP3.LUT R17, R17, 0x38, RZ, 0xc0, !PT ;  /* 0x0000003811117812 */ /* 0x000fe400078ec0ff */
[----:B------:R-:W-:Y:S02]  /*e890*/  ISETP.GE.AND P4, PT, R7, UR4, PT ;  /* 0x0000000407007c0c */ /* 0x000fe4000bf86270 */
[----:B------:R-:W-:Y:S01]  /*e8a0*/  LOP3.LUT R7, R17, 0x40, RZ, 0xfc, !PT ;  /* 0x0000004011077812 */ /* 0x000fe200078efcff */
[----:B0-----:R-:W-:-:S05]  /*e8b0*/  IMAD.SHL.U32 R17, R10, 0x8, RZ ;  /* 0x000000080a117824 */ /* 0x001fca00078e00ff */
[----:B------:R-:W-:Y:S02]  /*e8c0*/  LOP3.LUT R17, R17, 0x38, RZ, 0xc0, !PT ;  /* 0x0000003811117812 */ /* 0x000fe400078ec0ff */
[----:B------:R-:W-:Y:S02]  /*e8d0*/  ISETP.GE.AND P5, PT, R7, UR4, PT ;  /* 0x0000000407007c0c */ /* 0x000fe4000bfa6270 */
[----:B------:R-:W-:Y:S01]  /*e8e0*/  LOP3.LUT R7, R17, 0x100, RZ, 0xfc, !PT ;  /* 0x0000010011077812 */ /* 0x000fe200078efcff */
[----:B------:R-:W-:Y:S01]  /*e8f0*/  IMAD.SHL.U32 R17, R10, 0x8, RZ ;  /* 0x000000080a117824 */ /* 0x000fe200078e00ff */
[----:B------:R-:W-:-:S04]  /*e900*/  ISETP.GE.AND P1, PT, R8, UR4, PT ;  /* 0x0000000408007c0c */ /* 0x000fc8000bf26270 */
[----:B------:R-:W-:Y:S01]  /*e910*/  LOP3.LUT R17, R17, 0x38, RZ, 0xc0, !PT ;  /* 0x0000003811117812 */ /* 0x000fe200078ec0ff */
[----:B------:R-:W-:Y:S01]  /*e920*/  IMAD.SHL.U32 R20, R9, 0x8, RZ ;  /* 0x0000000809147824 */ /* 0x000fe200078e00ff */
[----:B------:R-:W-:Y:S02]  /*e930*/  ISETP.GE.AND P2, PT, R7, UR4, PT ;  /* 0x0000000407007c0c */ /* 0x000fe4000bf46270 */
[----:B------:R-:W-:Y:S01]  /*e940*/  LOP3.LUT R7, R17, 0xc0, RZ, 0xfc, !PT ;  /* 0x000000c011077812 */ /* 0x000fe200078efcff */
[----:B------:R-:W-:Y:S01]  /*e950*/  IMAD.SHL.U32 R17, R9, 0x8, RZ ;  /* 0x0000000809117824 */ /* 0x000fe200078e00ff */
[----:B------:R-:W-:Y:S02]  /*e960*/  LOP3.LUT R20, R20, 0x38, RZ, 0xc0, !PT ;  /* 0x0000003814147812 */ /* 0x000fe400078ec0ff */
[----:B------:R-:W-:Y:S02]  /*e970*/  LEA.HI.X R6, R2, UR5, R6, 0x1, P0 ;  /* 0x0000000502067c11 */ /* 0x000fe400080f0c06 */
[----:B------:R-:W-:-:S02]  /*e980*/  LOP3.LUT R17, R17, 0x38, RZ, 0xc0, !PT ;  /* 0x0000003811117812 */ /* 0x000fc400078ec0ff */
[----:B------:R-:W-:Y:S02]  /*e990*/  SEL R2, RZ, 0x1, P1 ;  /* 0x00000001ff027807 */ /* 0x000fe40000800000 */
[----:B------:R-:W-:Y:S02]  /*e9a0*/  SEL R3, RZ, 0x4, P4 ;  /* 0x00000004ff037807 */ /* 0x000fe40002000000 */
[----:B------:R-:W-:Y:S02]  /*e9b0*/  SEL R4, RZ, 0x2, P5 ;  /* 0x00000002ff047807 */ /* 0x000fe40002800000 */
[----:B------:R-:W-:Y:S02]  /*e9c0*/  ISETP.GE.AND P3, PT, R7, UR4, PT ;  /* 0x0000000407007c0c */ /* 0x000fe4000bf66270 */
[----:B------:R-:W-:Y:S02]  /*e9d0*/  LOP3.LUT R7, R20, 0x180, RZ, 0xfc, !PT ;  /* 0x0000018014077812 */ /* 0x000fe400078efcff */
[----:B------:R-:W-:-:S02]  /*e9e0*/  LOP3.LUT R9, R17, 0x140, RZ, 0xfc, !PT ;  /* 0x0000014011097812 */ /* 0x000fc400078efcff */
[----:B------:R-:W-:Y:S02]  /*e9f0*/  IADD3 R2, R3, R4, R2 ;  /* 0x0000000403027210 */ /* 0x000fe40007ffe002 */
[----:B------:R-:W-:Y:S02]  /*ea00*/  SEL R3, RZ, 0x10, P2 ;  /* 0x00000010ff037807 */ /* 0x000fe40001000000 */
[----:B------:R-:W-:Y:S02]  /*ea10*/  SEL R4, RZ, 0x8, P3 ;  /* 0x00000008ff047807 */ /* 0x000fe40001800000 */
[----:B------:R-:W-:Y:S02]  /*ea20*/  @P1 LOP3.LUT R22, R22, 0x800, RZ, 0xfc, !PT ;  /* 0x0000080016161812 */ /* 0x000fe400078efcff */
[----:B------:R-:W-:Y:S02]  /*ea30*/  ISETP.GE.AND P0, PT, R7, UR4, PT ;  /* 0x0000000407007c0c */ /* 0x000fe4000bf06270 */
[----:B------:R-:W-:-:S02]  /*ea40*/  LOP3.LUT R7, R17, 0x1c0, RZ, 0xfc, !PT ;  /* 0x000001c011077812 */ /* 0x000fc400078efcff */
[----:B------:R-:W-:Y:S02]  /*ea50*/  ISETP.GE.AND P1, PT, R9, UR4, PT ;  /* 0x0000000409007c0c */ /* 0x000fe4000bf26270 */
[----:B------:R-:W-:Y:S02]  /*ea60*/  IADD3 R4, R3, R2, R4 ;  /* 0x0000000203047210 */ /* 0x000fe40007ffe004 */
[----:B------:R-:W-:Y:S02]  /*ea70*/  SEL R2, RZ, 0x40, P0 ;  /* 0x00000040ff027807 */ /* 0x000fe40000000000 */
[----:B------:R-:W-:Y:S02]  /*ea80*/  SEL R3, RZ, 0x20, P1 ;  /* 0x00000020ff037807 */ /* 0x000fe40000800000 */
[----:B------:R-:W-:Y:S01]  /*ea90*/  ISETP.GE.AND P0, PT, R7, UR4, PT ;  /* 0x0000000407007c0c */ /* 0x000fe2000bf06270 */
[----:B------:R-:W-:Y:S01]  /*eaa0*/  UMOV UR4, 0xffffffff ;  /* 0xffffffff00047882 */ /* 0x000fe20000000000 */
[----:B------:R-:W-:-:S02]  /*eab0*/  IADD3 R4, R2, R4, R3 ;  /* 0x0000000402047210 */ /* 0x000fc40007ffe003 */
[----:B------:R-:W-:-:S05]  /*eac0*/  SEL R5, RZ, 0x80, P0 ;  /* 0x00000080ff057807 */ /* 0x000fca0000000000 */
[----:B------:R-:W-:Y:S01]  /*ead0*/  IMAD.IADD R5, R4, 0x1, R5 ;  /* 0x0000000104057824 */ /* 0x000fe200078e0205 */
[----:B------:R-:W-:Y:S06]  /*eae0*/  BRA.DIV UR4, `(.L_x_4290) ;  /* 0x0000003e048c7947 */ /* 0x000fec000b800000 */
[C---:B------:R-:W-:Y:S01]  /*eaf0*/  LOP3.LUT P6, RZ, R22.reuse, 0x40, RZ, 0xc0, !PT ;  /* 0x0000004016ff7812 */ /* 0x040fe200078cc0ff */
[----:B------:R-:W0:Y:S01]  /*eb00*/  SHFL.IDX PT, R3, R0, RZ, 0x181f ;  /* 0x00181fff00037589 */ /* 0x000e2200000e0000 */
[----:B------:R-:W-:-:S03]  /*eb10*/  LOP3.LUT R22, R22, 0xffbfffff, RZ, 0xc0, !PT ;  /* 0xffbfffff16167812 */ /* 0x000fc600078ec0ff */
[----:B------:R-:W1:Y:S08]  /*eb20*/  SHFL.IDX PT, R2, R6, RZ, 0x181f ;  /* 0x00181fff06027589 */ /* 0x000e7000000e0000 */
[----:B------:R-:W-:-:S04]  /*eb30*/  @P6 LOP3.LUT R22, R22, 0x400000, RZ, 0xfc, !PT ;  /* 0x0040000016166812 */ /* 0x000fc800078efcff */
[C---:B------:R-:W-:Y:S02]  /*eb40*/  LOP3.LUT P6, RZ, R22.reuse, 0x80, RZ, 0xc0, !PT ;  /* 0x0000008016ff7812 */ /* 0x040fe400078cc0ff */
[----:B------:R-:W-:-:S11]  /*eb50*/  LOP3.LUT R22, R22, 0xff7fffff, RZ, 0xc0, !PT ;  /* 0xff7fffff16167812 */ /* 0x000fd600078ec0ff */
[----:B------:R-:W-:-:S04]  /*eb60*/  @P6 LOP3.LUT R22, R22, 0x800000, RZ, 0xfc, !PT ;  /* 0x0080000016166812 */ /* 0x000fc800078efcff */
[----:B------:R-:W-:-:S13]  /*eb70*/  LOP3.LUT P6, RZ, R22, 0x100, RZ, 0xc0, !PT ;  /* 0x0000010016ff7812 */ /* 0x000fda00078cc0ff */
[----:B0-----:R-:W-:Y:S02]  /*eb80*/  @!P6 LEA R3, P0, R8, R3, 0x1 ;  /* 0x000000030803e211 */ /* 0x001fe400078008ff */
[----:B------:R-:W-:-:S03]  /*eb90*/  @!P6 LOP3.LUT R7, R4, 0x40, RZ, 0xc0, !PT ;  /* 0x000000400407e812 */ /* 0x000fc600078ec0ff */
[----:B-1----:R-:W-:Y:S01]  /*eba0*/  @!P6 IMAD.X R2, RZ, RZ, R2, P0 ;  /* 0x000000ffff02e224 */ /* 0x002fe200000e0602 */
[----:B------:R-:W-:Y:S02]  /*ebb0*/  LOP3.LUT P0, RZ, R22, 0x800, RZ, 0xc0, !PT ;  /* 0x0000080016ff7812 */ /* 0x000fe4000780c0ff */
[----:B------:R-:W-:Y:S02]  /*ebc0*/  @!P6 SHF.R.U32.HI R7, RZ, 0x2, R7 ;  /* 0x00000002ff07e819 */ /* 0x000fe40000011607 */
[----:B------:R-:W-:-:S04]  /*ebd0*/  @!P6 LOP3.LUT R3, R3, R2, RZ, 0x3c, !PT ;  /* 0x000000020303e212 */ /* 0x000fc800078e3cff */
[----:B------:R-:W-:-:S04]  /*ebe0*/  @!P6 LOP3.LUT R2, R3, R2, RZ, 0x3c, !PT ;  /* 0x000000020302e212 */ /* 0x000fc800078e3cff */
[----:B------:R-:W-:-:S05]  /*ebf0*/  @!P6 LOP3.LUT R3, R3, R2, RZ, 0x3c, !PT ;  /* 0x000000020303e212 */ /* 0x000fca00078e3cff */
[----:B------:R-:W-:Y:S01]  /*ec00*/  @!PT LDS RZ, [RZ] ;  /* 0x00000000fffff984 */ /* 0x000fe20000000800 */
[----:B------:R-:W-:Y:S01]  /*ec10*/  @!P6 LDGSTS.E.BYPASS.LTC128B.128 [R25+0x26400], desc[UR44][R2.64], !P0 ;  /* 0x264000000219efae */ /* 0x000fe2000c101d6c */
[----:B------:R-:W-:Y:S02]  /*ec20*/  @!P6 ISETP.NE.U32.AND P0, PT, R7, RZ, PT ;  /* 0x000000ff0700e20c */ /* 0x000fe40003f05070 */
[----:B------:R-:W-:Y:S01]  /*ec30*/  @!P6 LOP3.LUT R7, R5, 0x80, RZ, 0xc0, !PT ;  /* 0x000000800507e812 */ /* 0x000fe200078ec0ff */
[----:B------:R-:W-:Y:S03]  /*ec40*/  @!P6 LDGSTS.E.BYPASS.LTC128B.128 [R25+0x28400], desc[UR44][R2.64+0x80], !P5 ;  /* 0x284000800219efae */ /* 0x000fe6000e901d6c */
[----:B------:R-:W-:Y:S01]  /*ec50*/  @!P6 SHF.R.U32.HI R7, RZ, 0x3, R7 ;  /* 0x00000003ff07e819 */ /* 0x000fe20000011607 */
[----:B------:R-:W-:Y:S04]  /*ec60*/  @!P6 LDGSTS.E.BYPASS.LTC128B.128 [R25+0x2a400], desc[UR44][R2.64+0x100], !P4 ;  /* 0x2a4001000219efae */ /* 0x000fe8000e101d6c */
[----:B------:R-:W-:Y:S04]  /*ec70*/  @!P6 LDGSTS.E.BYPASS.LTC128B.128 [R25+0x2c400], desc[UR44][R2.64+0x180], !P3 ;  /* 0x2c4001800219efae */ /* 0x000fe8000d901d6c */
[----:B------:R-:W-:Y:S04]  /*ec80*/  @!P6 LDGSTS.E.BYPASS.LTC128B.128 [R25+0x2e400], desc[UR44][R2.64+0x200], !P2 ;  /* 0x2e4002000219efae */ /* 0x000fe8000d101d6c */
[----:B------:R-:W-:Y:S04]  /*ec90*/  @!P6 LDGSTS.E.BYPASS.LTC128B.128 [R25+0x30400], desc[UR44][R2.64+0x280], !P1 ;  /* 0x304002800219efae */ /* 0x000fe8000c901d6c */
[----:B------:R-:W-:Y:S01]  /*eca0*/  @!P6 LDGSTS.E.BYPASS.LTC128B.128 [R25+0x32400], desc[UR44][R2.64+0x300], P0 ;  /* 0x324003000219efae */ /* 0x000fe20008101d6c */
[----:B------:R-:W-:-:S03]  /*ecb0*/  @!P6 ISETP.NE.U32.AND P0, PT, R7, RZ, PT ;  /* 0x000000ff0700e20c */ /* 0x000fc60003f05070 */
[----:B------:R-:W-:Y:S10]  /*ecc0*/  SHFL.IDX PT, R7, R6, 0x1, 0x181f ;  /* 0x00381f0006077f89 */ /* 0x000ff400000e0000 */
[----:B------:R0:W-:Y:S01]  /*ecd0*/  @!P6 LDGSTS.E.BYPASS.LTC128B.128 [R25+0x34400], desc[UR44][R2.64+0x380], P0 ;  /* 0x344003800219efae */ /* 0x0001e20008101d6c */
[----:B------:R-:W-:-:S03]  /*ece0*/  LOP3.LUT P6, RZ, R22, 0x800000, RZ, 0xc0, !PT ;  /* 0x0080000016ff7812 */ /* 0x000fc600078cc0ff */
[----:B0-----:R-:W0:Y:S10]  /*ecf0*/  SHFL.IDX PT, R2, R0, 0x1, 0x181f ;  /* 0x00381f0000027f89 */ /* 0x001e3400000e0000 */
[----:B0-----:R-:W-:-:S05]  /*ed00*/  @!P6 LEA R2, P0, R8, R2, 0x1 ;  /* 0x000000020802e211 */ /* 0x001fca00078008ff */
[----:B------:R-:W-:Y:S01]  /*ed10*/  @!P6 IMAD.X R3, RZ, RZ, R7, P0 ;  /* 0x000000ffff03e224 */ /* 0x000fe200000e0607 */
[----:B------:R-:W-:Y:S02]  /*ed20*/  LOP3.LUT P0, RZ, R22, 0x800, RZ, 0xc0, !PT ;  /* 0x0000080016ff7812 */ /* 0x000fe4000780c0ff */
[----:B------:R-:W-:-:S04]  /*ed30*/  @!P6 LOP3.LUT R7, R4, 0x40, RZ, 0xc0, !PT ;  /* 0x000000400407e812 */ /* 0x000fc800078ec0ff */
[----:B------:R-:W-:-:S07]  /*ed40*/  @!P6 SHF.R.U32.HI R7, RZ, 0x2, R7 ;  /* 0x00000002ff07e819 */ /* 0x000fce0000011607 */
        /* <DEDUP_REMOVED lines=11> */
[----:B------:R-:W-:Y:S04]  /*ee00*/  SHFL.IDX PT, R7, R6, 0x2, 0x181f ;  /* 0x00581f0006077f89 */ /* 0x000fe800000e0000 */
[----:B------:R-:W-:Y:S06]  /*ee10*/  SHFL.IDX PT, R6, R6, 0x3, 0x181f ;  /* 0x00781f0006067f89 */ /* 0x000fec00000e0000 */
[----:B------:R0:W-:Y:S01]  /*ee20*/  @!P6 LDGSTS.E.BYPASS.LTC128B.128 [R25+0x34c00], desc[UR44][R2.64+0x380], P0 ;  /* 0x34c003800219efae */ /* 0x0001e20008101d6c */
[----:B------:R-:W-:-:S03]  /*ee30*/  LOP3.LUT P6, RZ, R22, 0x400000, RZ, 0xc0, !PT ;  /* 0x0040000016ff7812 */ /* 0x000fc600078cc0ff */
[----:B0-----:R-:W0:Y:S04]  /*ee40*/  SHFL.IDX PT, R2, R0, 0x2, 0x181f ;  /* 0x00581f0000027f89 */ /* 0x001e2800000e0000 */
[----:B------:R-:W1:Y:S06]  /*ee50*/  SHFL.IDX PT, R0, R0, 0x3, 0x181f ;  /* 0x00781f0000007f89 */ /* 0x000e6c00000e0000 */
[----:B0-----:R-:W-:-:S05]  /*ee60*/  @!P6 LEA R2, P0, R8, R2, 0x1 ;  /* 0x000000020802e211 */ /* 0x001fca00078008ff */
[----:B------:R-:W-:Y:S01]  /*ee70*/  @!P6 IMAD.X R3, RZ, RZ, R7, P0 ;  /* 0x000000ffff03e224 */ /* 0x000fe200000e0607 */
[----:B------:R-:W-:Y:S02]  /*ee80*/  LOP3.LUT P0, RZ, R22, 0x800, RZ, 0xc0, !PT ;  /* 0x0000080016ff7812 */ /* 0x000fe4000780c0ff */
[----:B------:R-:W-:-:S04]  /*ee90*/  @!P6 LOP3.LUT R7, R4, 0x40, RZ, 0xc0, !PT ;  /* 0x000000400407e812 */ /* 0x000fc800078ec0ff */
[----:B------:R-:W-:-:S07]  /*eea0*/  @!P6 SHF.R.U32.HI R7, RZ, 0x2, R7 ;  /* 0x00000002ff07e819 */ /* 0x000fce0000011607 */
[----:B------:R0:W-:Y:S01]  /*eeb0*/  @!P6 LDGSTS.E.BYPASS.LTC128B.128 [R25+0x27400], desc[UR44][R2.64], !P0 ;  /* 0x274000000219efae */ /* 0x0001e2000c101d6c */
[----:B------:R-:W-:Y:S02]  /*eec0*/  @!P6 ISETP.NE.U32.AND P0, PT, R7, RZ, PT ;  /* 0x000000ff0700e20c */ /* 0x000fe40003f05070 */
[----:B------:R-:W-:Y:S01]  /*eed0*/  @!P6 LOP3.LUT R7, R5, 0x80, RZ, 0xc0, !PT ;  /* 0x000000800507e812 */ /* 0x000fe200078ec0ff */
[----:B------:R0:W-:Y:S03]  /*eee0*/  @!P6 LDGSTS.E.BYPASS.LTC128B.128 [R25+0x29400], desc[UR44][R2.64+0x80], !P5 ;  /* 0x294000800219efae */ /* 0x0001e6000e901d6c */
[----:B------:R-:W-:Y:S01]  /*eef0*/  @!P6 SHF.R.U32.HI R7, RZ, 0x3, R7 ;  /* 0x00000003ff07e819 */ /* 0x000fe20000011607 */
[----:B------:R0:W-:Y:S04]  /*ef00*/  @!P6 LDGSTS.E.BYPASS.LTC128B.128 [R25+0x2b400], desc[UR44][R2.64+0x100], !P4 ;  /* 0x2b4001000219efae */ /* 0x0001e8000e101d6c */
[----:B------:R0:W-:Y:S04]  /*ef10*/  @!P6 LDGSTS.E.BYPASS.LTC128B.128 [R25+0x2d400], desc[UR44][R2.64+0x180], !P3 ;  /* 0x2d4001800219efae */ /* 0x0001e8000d901d6c */
[----:B------:R0:W-:Y:S04]  /*ef20*/  @!P6 LDGSTS.E.BYPASS.LTC128B.128 [R25+0x2f400], desc[UR44][R2.64+0x200], !P2 ;  /* 0x2f4002000219efae */ /* 0x0001e8000d101d6c */
[----:B------:R0:W-:Y:S04]  /*ef30*/  @!P6 LDGSTS.E.BYPASS.LTC128B.128 [R25+0x31400], desc[UR44][R2.64+0x280], !P1 ;  /* 0x314002800219efae */ /* 0x0001e8000c901d6c */
[----:B------:R0:W-:Y:S01]  /*ef40*/  @!P6 LDGSTS.E.BYPASS.LTC128B.128 [R25+0x33400], desc[UR44][R2.64+0x300], P0 ;  /* 0x334003000219efae */ /* 0x0001e20008101d6c */
[----:B------:R-:W-:-:S13]  /*ef50*/  @!P6 ISETP.NE.U32.AND P0, PT, R7, RZ, PT ;  /* 0x000000ff0700e20c */ /* 0x000fda0003f05070 */
[----:B-1----:R0:W-:Y:S02]  /*ef60*/  @!P6 LDGSTS.E.BYPASS.LTC128B.128 [R25+0x35400], desc[UR44][R2.64+0x380], P0 ;  /* 0x354003800219efae */ /* 0x0021e40008101d6c */
.L_x_4380:
[----:B------:R-:W-:Y:S01]  /*ef70*/  LOP3.LUT P0, RZ, R22, 0x10000, RZ, 0xc0, !PT ;  /* 0x0001000016ff7812 */ /* 0x000fe2000780c0ff */
[----:B------:R-:W-:-:S12]  /*ef80*/  BSSY B0, `(.L_x_4291) ;  /* 0x0000016000007945 */ /* 0x000fd80003800000 */
[----:B------:R-:W-:Y:S05]  /*ef90*/  @P0 BRA `(.L_x_4292) ;  /* 0x0000000000500947 */ /* 0x000fea0003800000 */
[----:B------:R-:W-:Y:S02]  /*efa0*/  LOP3.LUT R4, R4, 0x40, RZ, 0xc0, !PT ;  /* 0x0000004004047812 */ /* 0x000fe400078ec0ff */
[----:B------:R-:W-:Y:S02]  /*efb0*/  LOP3.LUT P6, RZ, R22, 0x800, RZ, 0xc0, !PT ;  /* 0x0000080016ff7812 */ /* 0x000fe400078cc0ff */
[----:B0-----:R-:W-:Y:S02]  /*efc0*/  LEA R2, P0, R8, R0, 0x1 ;  /* 0x0000000008027211 */ /* 0x001fe400078008ff */
[----:B------:R-:W-:Y:S02]  /*efd0*/  SHF.R.U32.HI R4, RZ, 0x2, R4 ;  /* 0x00000002ff047819 */ /* 0x000fe40000011604 */
[----:B------:R-:W-:Y:S01]  /*efe0*/  LOP3.LUT R5, R5, 0x80, RZ, 0xc0, !PT ;  /* 0x0000008005057812 */ /* 0x000fe200078ec0ff */
[----:B------:R-:W-:Y:S01]  /*eff0*/  IMAD.X R3, RZ, RZ, R6, P0 ;  /* 0x000000ffff037224 */ /* 0x000fe200000e0606 */
[----:B------:R-:W-:-:S02]  /*f000*/  ISETP.NE.U32.AND P0, PT, R4, RZ, PT ;  /* 0x000000ff0400720c */ /* 0x000fc40003f05070 */
[----:B------:R-:W-:-:S03]  /*f010*/  SHF.R.U32.HI R5, RZ, 0x3, R5 ;  /* 0x00000003ff057819 */ /* 0x000fc60000011605 */
[----:B------:R-:W-:Y:S01]  /*f020*/  @!PT LDS RZ, [RZ] ;  /* 0x00000000fffff984 */ /* 0x000fe20000000800 */
[----:B------:R-:W-:Y:S01]  /*f030*/  @!PT LDS RZ, [RZ] ;  /* 0x00000000fffff984 */ /* 0x000fe20000000800 */
[----:B------:R-:W-:Y:S01]  /*f040*/  @!PT LDS RZ, [RZ] ;  /* 0x00000000fffff984 */ /* 0x000fe20000000800 */
[----:B------:R1:W-:Y:S04]  /*f050*/  LDGSTS.E.BYPASS.LTC128B.128 [R25+0x27c00], desc[UR44][R2.64], !P6 ;  /* 0x27c0000002197fae */ /* 0x0003e8000f101d6c */
[----:B------:R1:W-:Y:S04]  /*f060*/  LDGSTS.E.BYPASS.LTC128B.128 [R25+0x29c00], desc[UR44][R2.64+0x80], !P5 ;  /* 0x29c0008002197fae */ /* 0x0003e8000e901d6c */
[----:B------:R1:W-:Y:S04]  /*f070*/  LDGSTS.E.BYPASS.LTC128B.128 [R25+0x2bc00], desc[UR44][R2.64+0x100], !P4 ;  /* 0x2bc0010002197fae */ /* 0x0003e8000e101d6c */
[----:B------:R1:W-:Y:S04]  /*f080*/  LDGSTS.E.BYPASS.LTC128B.128 [R25+0x2dc00], desc[UR44][R2.64+0x180], !P3 ;  /* 0x2dc0018002197fae */ /* 0x0003e8000d901d6c */
[----:B------:R1:W-:Y:S04]  /*f090*/  LDGSTS.E.BYPASS.LTC128B.128 [R25+0x2fc00], desc[UR44][R2.64+0x200], !P2 ;  /* 0x2fc0020002197fae */ /* 0x0003e8000d101d6c */
[----:B------:R1:W-:Y:S04]  /*f0a0*/  LDGSTS.E.BYPASS.LTC128B.128 [R25+0x31c00], desc[UR44][R2.64+0x280], !P1 ;  /* 0x31c0028002197fae */ /* 0x0003e8000c901d6c */
[----:B------:R1:W-:Y:S01]  /*f0b0*/  LDGSTS.E.BYPASS.LTC128B.128 [R25+0x33c00], desc[UR44][R2.64+0x300], P0 ;  /* 0x33c0030002197fae */ /* 0x0003e20008101d6c */
[----:B------:R-:W-:-:S13]  /*f0c0*/  ISETP.NE.U32.AND P0, PT, R5, RZ, PT ;  /* 0x000000ff0500720c */ /* 0x000fda0003f05070 */
[----:B------:R1:W-:Y:S02]  /*f0d0*/  LDGSTS.E.BYPASS.LTC128B.128 [R25+0x35c00], desc[UR44][R2.64+0x380], P0 ;  /* 0x35c0038002197fae */ /* 0x0003e40008101d6c */
.L_x_4292:
[----:B------:R-:W-:Y:S05]  /*f0e0*/  BSYNC B0 ;  /* 0x0000000000007941 */ /* 0x000fea0003800000 */
.L_x_4291:
[----:B------:R-:W-:Y:S01]  /*f0f0*/  NOP ;  /* 0x0000000000007918 */ /* 0x000fe20000000000 */
[----:B------:R-:W-:-:S13]  /*f100*/  PLOP3.LUT P0, PT, PT, PT, PT, 0x80, 0x0 ;  /* 0x000000000000781c */ /* 0x000fda0003f0f070 */
.L_x_4293:
[----:B------:R-:W-:Y:S02]  /*f110*/  PLOP3.LUT P1, PT, P1, P0, PT, 0xa2, 0x0 ;  /* 0x000000000000781c */ /* 0x000fe40000f21472 */
[----:B------:R-:W-:-:S08]  /*f120*/  @P0 R2UR P1, UR4, R23 ;  /* 0x00000000170402ca */ /* 0x000fd00000020000 */
[----:B------:R-:W-:-:S05]  /*f130*/  @P0 PLOP3.LUT P0, PT, P1, PT, PT, 0x80, 0x0 ;  /* 0x000000000000081c */ /* 0x000fca0000f0f070 */
[----:B------:R-:W-:Y:S01]  /*f140*/  @!P1 SYNCS.ARRIVE.TRANS64.RED.A0T1 RZ, [UR4+0x38810], RZ ;  /* 0x038810ffffff99a7 */ /* 0x000fe20008200404 */
[----:B------:R-:W-:Y:S07]  /*f150*/  @!P1 ARRIVES.LDGSTSBAR.64.TRANSCNT [UR4+0x38810] ;  /* 0x03881000ff0099b0 */ /* 0x000fee0008000a84 */
[----:B------:R-:W-:Y:S05]  /*f160*/  @P0 BRA.U.ANY `(.L_x_4293) ;  /* 0xfffffffd00e80947 */ /* 0x000fea000393ffff */
[----:B01----:R-:W2:Y:S02]  /*f170*/  LDL.LU R2, [R1+0x20] ;  /* 0x0000200001027983 */ /* 0x003ea40000300800 */
        /* <DEDUP_REMOVED lines=11> */
.L_x_4381:
[----:B------:R-:W-:Y:S05]  /*f230*/  BSYNC B0 ;  /* 0x0000000000007941 */ /* 0x000fea0003800000 */
.L_x_4294:
[----:B------:R-:W-:-:S05]  /*f240*/  IMAD.U32 R2, RZ, RZ, UR36 ;  /* 0x00000024ff027e24 */ /* 0x000fca000f8e00ff */
[----:B------:R-:W-:-:S13]  /*f250*/  ISETP.NE.AND P0, PT, R2, 0x3, PT ;  /* 0x000000030200780c */ /* 0x000fda0003f05270 */
[----:B------:R-:W-:Y:S05]  /*f260*/  @!P0 BRA `(.L_x_4296) ;  /* 0x0000000000048947 */ /* 0x000fea0003800000 */
[----:B------:R-:W-:Y:S01]  /*f270*/  BPT.TRAP 0x1 ;  /* 0x000000040000795c */ /* 0x000fe20000300000 */
.L_x_4296:
[----:B0-----:R-:W-:Y:S01]  /*f280*/  SHF.L.U32 R0, R26, 0x1f, RZ ;  /* 0x0000001f1a007819 */ /* 0x001fe200000006ff */
[----:B------:R-:W-:Y:S03]  /*f290*/  BSSY B0, `(.L_x_4297) ;  /* 0x0000003000007945 */ /* 0x000fe60003800000 */
[----:B------:R-:W0:Y:S02]  /*f2a0*/  SYNCS.PHASECHK.TRANS64.TRYWAIT P0, [R30+URZ+0x38860], R0 ;  /* 0x038860001e0075a7 */ /* 0x000e24000800017f */
[----:B0-----:R-:W-:Y:S05]  /*f2b0*/  @!P0 BRA `(.L_x_4298) ;  /* 0x0000004000688947 */ /* 0x001fea0003800000 */
.L_x_4382:
[----:B------:R-:W-:Y:S05]  /*f2c0*/  BSYNC B0 ;  /* 0x0000000000007941 */ /* 0x000fea0003800000 */
.L_x_4297:
        /* <DEDUP_REMOVED lines=26> */
[C---:B------:R-:W-:Y:S01]  /*f470*/  LOP3.LUT P5, RZ, R31.reuse, 0x2, RZ, 0xc0, !PT ;  /* 0x000000021fff7812 */ /* 0x040fe200078ac0ff */
[----:B------:R-:W1:Y:S01]  /*f480*/  SHFL.IDX PT, R2, R4, RZ, 0x181f ;  /* 0x00181fff04027589 */ /* 0x000e6200000e0000 */
[C---:B------:R-:W-:Y:S02]  /*f490*/  LOP3.LUT P4, RZ, R31.reuse, 0x4, RZ, 0xc0, !PT ;  /* 0x000000041fff7812 */ /* 0x040fe4000788c0ff */
[C---:B------:R-:W-:Y:S02]  /*f4a0*/  LOP3.LUT P3, RZ, R31.reuse, 0x8, RZ, 0xc0, !PT ;  /* 0x000000081fff7812 */ /* 0x040fe4000786c0ff */
[----:B------:R-:W-:Y:S02]  /*f4b0*/  LOP3.LUT P2, RZ, R31, 0x10, RZ, 0xc0, !PT ;  /* 0x000000101fff7812 */ /* 0x000fe4000784c0ff */
[----:B------:R-:W-:Y:S01]  /*f4c0*/  LOP3.LUT R22, R22, 0xffffffbf, RZ, 0xc0, !PT ;  /* 0xffffffbf16167812 */ /* 0x000fe200078ec0ff */
[----:B0-----:R-:W-:-:S02]  /*f4d0*/  IMAD.SHL.U32 R7, R3, 0x8, RZ ;  /* 0x0000000803077824 */ /* 0x001fc400078e00ff */
[----:B------:R-:W0:Y:S03]  /*f4e0*/  SHFL.IDX PT, R3, R6, RZ, 0x181f ;  /* 0x00181fff06037589 */ /* 0x000e2600000e0000 */
[----:B------:R-:W-:-:S05]  /*f4f0*/  LOP3.LUT R7, R7, 0x38, RZ, 0xc0, !PT ;  /* 0x0000003807077812 */ /* 0x000fca00078ec0ff */
[----:B------:R-:W-:Y:S01]  /*f500*/  IMAD.SHL.U32 R0, R7, 0x2, RZ ;  /* 0x0000000207007824 */ /* 0x000fe200078e00ff */
[----:B------:R-:W-:-:S04]  /*f510*/  LOP3.LUT R7, R31, 0x1, RZ, 0xc0, !PT ;  /* 0x000000011f077812 */ /* 0x000fc800078ec0ff */
[----:B-1----:R-:W-:Y:S02]  /*f520*/  IADD3 R2, P0, R2, R0, RZ ;  /* 0x0000000002027210 */ /* 0x002fe40007f1e0ff */
[----:B------:R-:W-:Y:S02]  /*f530*/  ISETP.NE.U32.AND P1, PT, R7, 0x1, PT ;  /* 0x000000010700780c */ /* 0x000fe40003f25070 */
[----:B------:R-:W-:Y:S01]  /*f540*/  PRMT R7, R31, 0x8880, RZ ;  /* 0x000088801f077816 */ /* 0x000fe200000000ff */
[----:B0-----:R-:W-:Y:S01]  /*f550*/  IMAD.X R3, RZ, RZ, R3, P0 ;  /* 0x000000ffff037224 */ /* 0x001fe200000e0603 */
[----:B------:R-:W-:-:S09]  /*f560*/  ISETP.LT.OR P0, PT, R27, 0x1, P1 ;  /* 0x000000011b00780c */ /* 0x000fd20000f01670 */
[----:B------:R-:W-:Y:S02]  /*f570*/  @P1 LOP3.LUT R22, R22, 0x40, RZ, 0xfc, !PT ;  /* 0x0000004016161812 */ /* 0x000fe400078efcff */
[----:B------:R-:W-:Y:S02]  /*f580*/  LOP3.LUT P1, RZ, R31, 0x20, RZ, 0xc0, !PT ;  /* 0x000000201fff7812 */ /* 0x000fe4000782c0ff */
[----:B------:R-:W-:Y:S01]  /*f590*/  LOP3.LUT R22, R22, 0xffffff7f, RZ, 0xc0, !PT ;  /* 0xffffff7f16167812 */ /* 0x000fe200078ec0ff */
        /* <DEDUP_REMOVED lines=65> */
.L_x_4392:
        /* <DEDUP_REMOVED lines=34> */
.L_x_4300:
        /* <DEDUP_REMOVED lines=11> */
.L_x_4301:
[----:B------:R-:W2:Y:S01]  /*fc80*/  LDL.LU R2, [R1+0x4] ;  /* 0x0000040001027983 */ /* 0x000ea20000300800 */
[----:B------:R1:W-:Y:S01]  /*fc90*/  SYNCS.ARRIVE.TRANS64.A1T0 RZ, [R30+URZ+0x38850], RZ ;  /* 0x038850ff1eff79a7 */ /* 0x0003e2000810003f */
[----:B------:R-:W-:Y:S01]  /*fca0*/  BSSY B0, `(.L_x_4302) ;  /* 0x00000f8000007945 */ /* 0x000fe20003800000 */
[----:B--2---:R-:W-:-:S13]  /*fcb0*/  ISETP.GE.AND P0, PT, R2, 0x41, PT ;  /* 0x000000410200780c */ /* 0x004fda0003f06270 */
[----:B-1----:R-:W-:Y:S05]  /*fcc0*/  @!P0 BRA `(.L_x_4303) ;  /* 0x0000000c00d48947 */ /* 0x002fea0003800000 */
[----:B------:R-:W2:Y:S04]  /*fcd0*/  LDL.LU R2, [R1+0x24] ;  /* 0x0000240001027983 */ /* 0x000ea80000300800 */
[----:B------:R-:W3:Y:S01]  /*fce0*/  LDL.LU R3, [R1+0x28] ;  /* 0x0000280001037983 */ /* 0x000ee20000300800 */
[----:B------:R-:W-:-:S04]  /*fcf0*/  LOP3.LUT R30, R31, 0x80, RZ, 0xc0, !PT ;  /* 0x000000801f1e7812 */ /* 0x000fc800078ec0ff */
[----:B------:R-:W-:Y:S02]  /*fd00*/  SHF.R.U32.HI R30, RZ, 0x3, R30 ;  /* 0x00000003ff1e7819 */ /* 0x000fe4000001161e */
[----:B--2---:R-:W-:Y:S01]  /*fd10*/  LOP3.LUT R2, R2, 0x40, RZ, 0xc0, !PT ;  /* 0x0000004002027812 */ /* 0x004fe200078ec0ff */
[----:B---3--:R-:W-:-:S03]  /*fd20*/  VIADD R7, R3, 0xfffffffe ;  /* 0xfffffffe03077836 */ /* 0x008fc60000000000 */
[----:B------:R-:W-:-:S07]  /*fd30*/  SHF.R.U32.HI R31, RZ, 0x2, R2 ;  /* 0x00000002ff1f7819 */ /* 0x000fce0000011602 */
.L_x_4316:
[----:B-1----:R-:W1:Y:S01]  /*fd40*/  S2R R2, SR_TID.X ;  /* 0x0000000000027919 */ /* 0x002e620000002100 */
[----:B0-----:R-:W0:Y:S01]  /*fd50*/  LDC R4, c[0x0][0x430] ;  /* 0x00010c00ff047b82 */ /* 0x001e220000000800 */
[----:B--23--:R-:W-:Y:S01]  /*fd60*/  IMAD R6, R7, 0x40, R32 ;  /* 0x0000004007067824 */ /* 0x00cfe200078e0220 */
[----:B------:R-:W-:Y:S05]  /*fd70*/  YIELD ;  /* 0x0000000000007946 */ /* 0x000fea0003800000 */
[----:B------:R-:W2:Y:S01]  /*fd80*/  S2R R3, SR_TID.X ;  /* 0x0000000000037919 */ /* 0x000ea20000002100 */
[----:B------:R-:W-:Y:S01]  /*fd90*/  IMAD.U32 R11, RZ, RZ, UR36 ;  /* 0x00000024ff0b7e24 */ /* 0x000fe2000f8e00ff */
[----:B------:R-:W-:Y:S01]  /*fda0*/  ULDC UR4, c[0x0][0x430] ;  /* 0x00010c0000047ab9 */ /* 0x000fe20000000800 */
[----:B------:R-:W-:Y:S01]  /*fdb0*/  VIADD R24, R24, 0x1 ;  /* 0x0000000118187836 */ /* 0x000fe20000000000 */
[----:B0-----:R-:W-:-:S02]  /*fdc0*/  ISETP.NE.AND P0, PT, R4, 0x1, PT ;  /* 0x000000010400780c */ /* 0x001fc40003f05270 */
[----:B-1----:R-:W-:-:S04]  /*fdd0*/  LOP3.LUT R2, R2, 0x7f, RZ, 0xc0, !PT ;  /* 0x0000007f02027812 */ /* 0x002fc800078ec0ff */
[----:B------:R-:W-:Y:S01]  /*fde0*/  SHF.R.U32.HI R2, RZ, 0x3, R2 ;  /* 0x00000003ff027819 */ /* 0x000fe20000011602 */
[----:B--2---:R-:W-:-:S06]  /*fdf0*/  IMAD.SHL.U32 R4, R3, 0x10, RZ ;  /* 0x0000001003047824 */ /* 0x004fcc00078e00ff */
[----:B------:R-:W0:Y:S01]  /*fe00*/  @P0 LDC R3, c[0x0][0x434] ;  /* 0x00010d00ff030b82 */ /* 0x000e220000000800 */
[----:B------:R-:W-:-:S04]  /*fe10*/  LOP3.LUT R4, R2, 0x70, R4, 0xf8, !PT ;  /* 0x0000007002047812 */ /* 0x000fc800078ef804 */
[----:B------:R-:W-:-:S03]  /*fe20*/  ISETP.GT.U32.AND P1, PT, R4, 0x3f, PT ;  /* 0x0000003f0400780c */ /* 0x000fc60003f24070 */
[----:B------:R-:W1:Y:S01]  /*fe30*/  @P0 LDC R2, c[0x0][0x438] ;  /* 0x00010e00ff020b82 */ /* 0x000e620000000800 */
[----:B------:R-:W-:-:S04]  /*fe40*/  IMAD.IADD R6, R4, 0x1, R6 ;  /* 0x0000000104067824 */ /* 0x000fc800078e0206 */
[----:B------:R-:W-:-:S05]  /*fe50*/  IMAD.MOV.U32 R10, RZ, RZ, R6 ;  /* 0x000000ffff0a7224 */ /* 0x000fca00078e0006 */
[----:B------:R-:W2:Y:S01]  /*fe60*/  @!P1 LDC.64 R4, c[0x0][0x428] ;  /* 0x00010a00ff049b82 */ /* 0x000ea20000000a00 */
[----:B0-----:R-:W-:-:S07]  /*fe70*/  @P0 IMAD.HI.U32 R3, R6, R3, RZ ;  /* 0x0000000306030227 */ /* 0x001fce00078e00ff */
[----:B------:R-:W0:Y:S01]  /*fe80*/  @!P1 LDC.64 R8, c[0x0][0x418] ;  /* 0x00010600ff089b82 */ /* 0x000e220000000a00 */
[----:B-1----:R-:W-:-:S04]  /*fe90*/  @P0 SHF.R.U32.HI R10, RZ, R2, R3 ;  /* 0x00000002ff0a0219 */ /* 0x002fc80000011603 */
[--C-:B------:R-:W-:Y:S01]  /*fea0*/  @!P1 SHF.R.S32.HI R3, RZ, 0x1f, R10.reuse ;  /* 0x0000001fff039819 */ /* 0x100fe2000001140a */
[----:B------:R-:W-:-:S04]  /*feb0*/  @!P1 IMAD.MOV.U32 R2, RZ, RZ, R10 ;  /* 0x000000ffff029224 */ /* 0x000fc800078e000a */
[----:B--2---:R-:W-:-:S04]  /*fec0*/  @!P1 IMAD.WIDE.U32 R2, R29, R4, R2 ;  /* 0x000000041d029225 */ /* 0x004fc800078e0002 */
[----:B------:R-:W-:-:S04]  /*fed0*/  @!P1 IMAD R4, R33, R4, RZ ;  /* 0x0000000421049224 */ /* 0x000fc800078e02ff */
[----:B------:R-:W-:Y:S01]  /*fee0*/  @!P1 IMAD R5, R29, R5, R4 ;  /* 0x000000051d059224 */ /* 0x000fe200078e0204 */
[----:B0-----:R-:W-:Y:S01]  /*fef0*/  @!P1 LEA R8, P0, R2, R8, 0x2 ;  /* 0x0000000802089211 */ /* 0x001fe200078010ff */
        /* <DEDUP_REMOVED lines=16> */
.L_x_4304:
[----:B------:R-:W-:Y:S01]  /*10000*/  IMAD R6, R24, 0x8, R23 ;  /* 0x0000000818067824 */ /* 0x000fe200078e0217 */
[----:B------:R-:W-:Y:S01]  /*10010*/  SHF.L.U32 R17, R26, 0x1f, RZ ;  /* 0x0000001f1a117819 */ /* 0x000fe200000006ff */
[----:B------:R-:W-:Y:S01]  /*10020*/  BSSY B1, `(.L_x_4305) ;  /* 0x0000004000017945 */ /* 0x000fe20003800000 */
[----:B------:R-:W-:Y:S02]  /*10030*/  SHF.R.S32.HI R9, RZ, 0x1f, R5 ;  /* 0x0000001fff097819 */ /* 0x000fe40000011405 */
[----:B------:R-:W0:Y:S02]  /*10040*/  SYNCS.PHASECHK.TRANS64.TRYWAIT P0, [R6+URZ+0x38840], R17 ;  /* 0x03884011060075a7 */ /* 0x000e24000800017f */
[----:B0-----:R-:W-:Y:S05]  /*10050*/  @!P0 BRA `(.L_x_4306) ;  /* 0x0000003c003c8947 */ /* 0x001fea0003800000 */
.L_x_4393:
[----:B------:R-:W-:Y:S05]  /*10060*/  BSYNC B1 ;  /* 0x0000000000017941 */ /* 0x000fea0003800000 */
.L_x_4305:
        /* <DEDUP_REMOVED lines=42> */
.L_x_4403:
        /* <DEDUP_REMOVED lines=8> */
.L_x_4308:
[----:B------:R-:W-:Y:S02]  /*10390*/  PLOP3.LUT P1, PT, P1, P0, PT, 0xa2, 0x0 ;  /* 0x000000000000781c */ /* 0x000fe40000f21472 */
[----:B------:R-:W-:-:S08]  /*103a0*/  @P0 R2UR P1, UR4, R6 ;  /* 0x00000000060402ca */ /* 0x000fd00000020000 */
[----:B------:R-:W-:-:S05]  /*103b0*/  @P0 PLOP3.LUT P0, PT, P1, PT, PT, 0x80, 0x0 ;  /* 0x000000000000081c */ /* 0x000fca0000f0f070 */
[----:B------:R-:W-:Y:S01]  /*103c0*/  @!P1 SYNCS.ARRIVE.TRANS64.RED.A0T1 RZ, [UR4+0x38830], RZ ;  /* 0x038830ffffff99a7 */ /* 0x000fe20008200404 */
[----:B------:R-:W-:Y:S07]  /*103d0*/  @!P1 ARRIVES.LDGSTSBAR.64.TRANSCNT [UR4+0x38830] ;  /* 0x03883000ff0099b0 */ /* 0x000fee0008000a84 */
[----:B------:R-:W-:Y:S05]  /*103e0*/  @P0 BRA.U.ANY `(.L_x_4308) ;  /* 0xfffffffd00e80947 */ /* 0x000fea000393ffff */
[----:B------:R-:W-:Y:S01]  /*103f0*/  NOP ;  /* 0x0000000000007918 */ /* 0x000fe20000000000 */
[----:B--2---:R-:W-:-:S05]  /*10400*/  IMAD.U32 R2, RZ, RZ, UR36 ;  /* 0x00000024ff027e24 */ /* 0x004fca000f8e00ff */
[----:B------:R-:W-:-:S13]  /*10410*/  ISETP.NE.AND P2, PT, R2, 0x3, PT ;  /* 0x000000030200780c */ /* 0x000fda0003f45270 */
[----:B------:R-:W-:Y:S05]  /*10420*/  @!P2 BRA `(.L_x_4309) ;  /* 0x000000000004a947 */ /* 0x000fea0003800000 */
[----:B------:R-:W-:Y:S01]  /*10430*/  BPT.TRAP 0x1 ;  /* 0x000000040000795c */ /* 0x000fe20000300000 */
.L_x_4309:
[----:B------:R2:W-:Y:S01]  /*10440*/  SYNCS.ARRIVE.TRANS64.A1T0 RZ, [R6+URZ+0x38830], RZ ;  /* 0x038830ff06ff79a7 */ /* 0x0005e2000810003f */
[----:B------:R-:W-:Y:S05]  /*10450*/  @!P2 BRA `(.L_x_4310) ;  /* 0x000000000004a947 */ /* 0x000fea0003800000 */
[----:B------:R-:W-:Y:S01]  /*10460*/  BPT.TRAP 0x1 ;  /* 0x000000040000795c */ /* 0x000fe20000300000 */
.L_x_4310:
[----:B------:R-:W3:Y:S01]  /*10470*/  SYNCS.PHASECHK.TRANS64.TRYWAIT P0, [R6+URZ+0x38860], R17 ;  /* 0x03886011060075a7 */ /* 0x000ee2000800017f */
[----:B------:R-:W-:Y:S04]  /*10480*/  BSSY B1, `(.L_x_4311) ;  /* 0x0000002000017945 */ /* 0x000fe80003800000 */
[----:B---3--:R-:W-:Y:S05]  /*10490*/  @!P0 BRA `(.L_x_4312) ;  /* 0x0000003c005c8947 */ /* 0x008fea0003800000 */
.L_x_4404:
[----:B------:R-:W-:Y:S05]  /*104a0*/  BSYNC B1 ;  /* 0x0000000000017941 */ /* 0x000fea0003800000 */
.L_x_4311:
        /* <DEDUP_REMOVED lines=81> */
.L_x_4414:
        /* <DEDUP_REMOVED lines=25> */
.L_x_4314:
        /* <DEDUP_REMOVED lines=11> */
.L_x_4315:
[----:B------:R3:W-:Y:S01]  /*10c00*/  SYNCS.ARRIVE.TRANS64.A1T0 RZ, [R6+URZ+0x38850], RZ ;  /* 0x038850ff06ff79a7 */ /* 0x0007e2000810003f */
[----:B------:R-:W-:Y:S05]  /*10c10*/  @P3 BRA `(.L_x_4316) ;  /* 0xfffffff000483947 */ /* 0x000fea000383ffff */
.L_x_4303:
[----:B------:R-:W-:Y:S05]  /*10c20*/  BSYNC B0 ;  /* 0x0000000000007941 */ /* 0x000fea0003800000 */
.L_x_4302:
        /* <DEDUP_REMOVED lines=21> */
.L_x_4318:
[----:B------:R-:W-:Y:S05]  /*10d80*/  BSYNC B0 ;  /* 0x0000000000007941 */ /* 0x000fea0003800000 */
.L_x_4317:
[----:B------:R-:W-:-:S07]  /*10d90*/  SEL R24, R24, RZ, P0 ;  /* 0x000000ff18187207 */ /* 0x000fce0000000000 */
.L_x_4271:
[----:B------:R-:W-:Y:S05]  /*10da0*/  BSYNC B7 ;  /* 0x0000000000077941 */ /* 0x000fea0003800000 */
.L_x_4269:
        /* <DEDUP_REMOVED lines=11> */
.L_x_4319:
        /* <DEDUP_REMOVED lines=10> */
[----:B------:R-:W4:Y:S01]  /*10f00*/  @!P1 LDG.E R2, desc[UR44][R2.64] ;  /* 0x0000002c02029981 */ /* 0x000f22000c1e1900 */
[----:B------:R-:W-:Y:S01]  /*10f10*/  IMAD.MOV.U32 R5, RZ, RZ, RZ ;  /* 0x000000ffff057224 */ /* 0x000fe200078e00ff */
[C---:B------:R-:W-:Y:S02]  /*10f20*/  ISETP.GE.U32.AND P2, PT, R8.reuse, 0x2, PT ;  /* 0x000000020800780c */ /* 0x040fe40003f46070 */
[C---:B------:R-:W-:Y:S01]  /*10f30*/  ISETP.GE.U32.AND P3, PT, R8.reuse, 0x4, PT ;  /* 0x000000040800780c */ /* 0x040fe20003f66070 */
[----:B------:R-:W-:Y:S01]  /*10f40*/  SHFL.IDX PT, R0, R16, RZ, 0x1f ;  /* 0x00001fff10007589 */ /* 0x000fe200000e0000 */
[C---:B------:R-:W-:Y:S02]  /*10f50*/  ISETP.GE.U32.AND P4, PT, R8.reuse, 0x8, PT ;  /* 0x000000080800780c */ /* 0x040fe40003f86070 */
[C---:B------:R-:W-:Y:S01]  /*10f60*/  ISETP.GE.U32.AND P5, PT, R8.reuse, 0x10, PT ;  /* 0x000000100800780c */ /* 0x040fe20003fa6070 */
[----:B------:R-:W-:Y:S01]  /*10f70*/  SHFL.IDX PT, R4, R16, 0x1, 0x1f ;  /* 0x00201f0010047f89 */ /* 0x000fe200000e0000 */
        /* <DEDUP_REMOVED lines=17> */
[----:B------:R0:W2:Y:S02]  /*11090*/  SHFL.IDX PT, R14, R2, 0x1f, 0x1f ;  /* 0x03e01f00020e7f89 */ /* 0x0000a400000e0000 */
.L_x_4424:
[----:B------:R-:W-:Y:S02]  /*110a0*/  ULDC UR4, c[0x0][0xd38] ;  /* 0x00034e0000047ab9 */ /* 0x000fe40000000800 */
[----:B------:R-:W-:-:S04]  /*110b0*/  IMAD.U32 R7, RZ, RZ, UR4 ;  /* 0x00000004ff077e24 */ /* 0x000fc8000f8e00ff */
[----:B--2---:R-:W-:-:S04]  /*110c0*/  IMAD R14, R14, R7, RZ ;  /* 0x000000070e0e7224 */ /* 0x004fc800078e02ff */
[----:B------:R-:W-:-:S05]  /*110d0*/  IMAD.IADD R9, R4, 0x1, R14 ;  /* 0x0000000104097824 */ /* 0x000fca00078e020e */
[----:B------:R-:W-:-:S13]  /*110e0*/  ISETP.GT.AND P6, PT, R9, R0, PT ;  /* 0x000000000900720c */ /* 0x000fda0003fc4270 */
[----:B------:R-:W-:Y:S05]  /*110f0*/  @P6 BRA `(.L_x_4322) ;  /* 0x00000000009c6947 */ /* 0x000fea0003800000 */
.L_x_4327:
        /* <DEDUP_REMOVED lines=14> */
.L_x_4325:
[----:B------:R-:W-:Y:S05]  /*111e0*/  BSYNC B0 ;  /* 0x0000000000007941 */ /* 0x000fea0003800000 */
.L_x_4324:
        /* <DEDUP_REMOVED lines=18> */
.L_x_4432:
[----:B------:R-:W-:Y:S02]  /*11310*/  ULDC UR4, c[0x0][0xd38] ;  /* 0x00034e0000047ab9 */ /* 0x000fe40000000800 */
[----:B------:R-:W-:-:S04]  /*11320*/  IMAD.U32 R7, RZ, RZ, UR4 ;  /* 0x00000004ff077e24 */ /* 0x000fc8000f8e00ff */
[----:B--2---:R-:W-:-:S04]  /*11330*/  IMAD R14, R14, R7, RZ ;  /* 0x000000070e0e7224 */ /* 0x004fc800078e02ff */
[----:B------:R-:W-:-:S05]  /*11340*/  IMAD.IADD R9, R14, 0x1, R9 ;  /* 0x000000010e097824 */ /* 0x000fca00078e0209 */
[----:B------:R-:W-:-:S13]  /*11350*/  ISETP.GT.AND P6, PT, R9, R0, PT ;  /* 0x000000000900720c */ /* 0x000fda0003fc4270 */
[----:B------:R-:W-:Y:S05]  /*11360*/  @!P6 BRA `(.L_x_4327) ;  /* 0xfffffffc0064e947 */ /* 0x000fea000383ffff */
.L_x_4322:
        /* <DEDUP_REMOVED lines=8> */
.L_x_4436:
[----:B------:R-:W-:Y:S01]  /*113f0*/  ISETP.NE.AND P0, PT, R3, RZ, PT ;  /* 0x000000ff0300720c */ /* 0x000fe20003f05270 */
[----:B------:R-:W-:-:S12]  /*11400*/  IMAD.MOV.U32 R14, RZ, RZ, RZ ;  /* 0x000000ffff0e7224 */ /* 0x000fd800078e00ff */
[----:B------:R-:W-:Y:S05]  /*11410*/  @!P0 BRA `(.L_x_4329) ;  /* 0x0000000000108947 */ /* 0x000fea0003800000 */
[----:B------:R-:W-:Y:S01]  /*11420*/  UMOV UR4, 0xffffffff ;  /* 0xffffffff00047882 */ /* 0x000fe20000000000 */
[----:B------:R-:W-:Y:S02]  /*11430*/  VIADD R12, R4, 0xffffffff ;  /* 0xffffffff040c7836 */ /* 0x000fe40000000000 */
[----:B------:R-:W-:Y:S05]  /*11440*/  BRA.DIV UR4, `(.L_x_4330) ;  /* 0x0000003e04887947 */ /* 0x000fea000b800000 */
[----:B------:R4:W0:Y:S02]  /*11450*/  SHFL.IDX PT, R14, R2, R12, 0x1f ;  /* 0x00001f0c020e7589 */ /* 0x00082400000e0000 */
.L_x_4329:
[----:B---3--:R-:W-:Y:S01]  /*11460*/  IABS R6, R5 ;  /* 0x0000000500067213 */ /* 0x008fe20000000000 */
[----:B0-----:R-:W-:Y:S02]  /*11470*/  IMAD R16, R14, R7, R16 ;  /* 0x000000070e107224 */ /* 0x001fe400078e0210 */
[----:B------:R-:W-:Y:S01]  /*11480*/  IMAD.IADD R19, R4, 0x1, R19 ;  /* 0x0000000104137824 */ /* 0x000fe200078e0213 */
[----:B------:R-:W0:Y:S01]  /*11490*/  I2F.RP R8, R6 ;  /* 0x0000000600087306 */ /* 0x000e220000209400 */
[----:B------:R-:W-:-:S05]  /*114a0*/  IMAD.IADD R10, R0, 0x1, -R16 ;  /* 0x00000001000a7824 */ /* 0x000fca00078e0a10 */
[----:B------:R-:W-:Y:S02]  /*114b0*/  IABS R0, R10 ;  /* 0x0000000a00007213 */ /* 0x000fe40000000000 */
[----:B0-----:R-:W4:Y:S02]  /*114c0*/  MUFU.RCP R8, R8 ;  /* 0x0000000800087308 */ /* 0x001f240000001000 */
[----:B----4-:R-:W-:-:S06]  /*114d0*/  VIADD R2, R8, 0xffffffe ;  /* 0x0ffffffe08027836 */ /* 0x010fcc0000000000 */
[----:B------:R0:W3:Y:S02]  /*114e0*/  F2I.FTZ.U32.TRUNC.NTZ R3, R2 ;  /* 0x0000000200037305 */ /* 0x0000e4000021f000 */
[----:B0-----:R-:W-:Y:S02]  /*114f0*/  IMAD.MOV.U32 R2, RZ, RZ, RZ ;  /* 0x000000ffff027224 */ /* 0x001fe400078e00ff */
[----:B---3--:R-:W-:-:S04]  /*11500*/  IMAD.MOV R7, RZ, RZ, -R3 ;  /* 0x000000ffff077224 */ /* 0x008fc800078e0a03 */
        /* <DEDUP_REMOVED lines=13> */
[----:B------:R-:W-:-:S05]  /*115e0*/  @P0 IADD3 R3, R3, 0x1, RZ ;  /* 0x0000000103030810 */ /* 0x000fca0007ffe0ff */
[----:B------:R-:W-:Y:S01]  /*115f0*/  @!P2 IMAD.MOV R3, RZ, RZ, -R3 ;  /* 0x000000ffff03a224 */ /* 0x000fe200078e0a03 */
[----:B------:R-:W-:-:S05]  /*11600*/  @!P1 LOP3.LUT R3, RZ, R5, RZ, 0x33, !PT ;  /* 0x00000005ff039212 */ /* 0x000fca00078e33ff */
[--C-:B------:R-:W-:Y:S02]  /*11610*/  IMAD.MOV R0, RZ, RZ, -R3.reuse ;  /* 0x000000ffff007224 */ /* 0x100fe400078e0a03 */
[----:B------:R-:W-:Y:S02]  /*11620*/  IMAD.MOV.U32 R18, RZ, RZ, R3 ;  /* 0x000000ffff127224 */ /* 0x000fe400078e0003 */
[----:B------:R-:W-:Y:S01]  /*11630*/  IMAD R17, R5, R0, R10 ;  /* 0x0000000005117224 */ /* 0x000fe200078e020a */
[----:B------:R-:W-:Y:S06]  /*11640*/  BRA `(.L_x_4331) ;  /* 0x00000000001c7947 */ /* 0x000fec0003800000 */
.L_x_4323:
[----:B------:R-:W-:Y:S01]  /*11650*/  UMOV UR4, URZ ;  /* 0x0000003f00047c82 */ /* 0x000fe20008000000 */
[----:B------:R-:W-:Y:S01]  /*11660*/  UMOV UR5, URZ ;  /* 0x0000003f00057c82 */ /* 0x000fe20008000000 */
[----:B------:R-:W-:Y:S01]  /*11670*/  ULDC UR6, c[0x0][0xd3c] ;  /* 0x00034f0000067ab9 */ /* 0x000fe20000000800 */
[----:B------:R-:W-:Y:S02]  /*11680*/  IMAD.MOV.U32 R16, RZ, RZ, R0 ;  /* 0x000000ffff107224 */ /* 0x000fe400078e0000 */
[----:B------:R-:W-:Y:S02]  /*11690*/  IMAD.U32 R17, RZ, RZ, UR4 ;  /* 0x00000004ff117e24 */ /* 0x000fe4000f8e00ff */
[----:B------:R-:W-:Y:S02]  /*116a0*/  IMAD.U32 R18, RZ, RZ, UR5 ;  /* 0x00000005ff127e24 */ /* 0x000fe4000f8e00ff */
[----:B------:R-:W-:-:S07]  /*116b0*/  IMAD.U32 R19, RZ, RZ, UR6 ;  /* 0x00000006ff137e24 */ /* 0x000fce000f8e00ff */
.L_x_4331:
        /* <DEDUP_REMOVED lines=10> */
.L_x_4320:
[----:B------:R-:W-:Y:S02]  /*11760*/  ULDC UR4, c[0x0][0xd3c] ;  /* 0x00034f0000047ab9 */ /* 0x000fe40000000800 */
[----:B0-----:R-:W-:-:S13]  /*11770*/  ISETP.GE.AND P0, PT, R19, UR4, PT ;  /* 0x0000000413007c0c */ /* 0x001fda000bf06270 */
[----:B------:R-:W-:Y:S05]  /*11780*/  @!P0 BRA `(.L_x_4332) ;  /* 0xffffffac00108947 */ /* 0x000fea000383ffff */
[----:B------:R-:W-:Y:S05]  /*11790*/  BSYNC B8 ;  /* 0x0000000000087941 */ /* 0x000fea0003800000 */
.L_x_4265:
        /* <DEDUP_REMOVED lines=12> */
.L_x_4439:
[----:B------:R-:W-:Y:S05]  /*11860*/  BSYNC B0 ;  /* 0x0000000000007941 */ /* 0x000fea0003800000 */
.L_x_4333:
[----:B------:R-:W-:-:S03]  /*11870*/  UMOV UR4, 0xffffffff ;  /* 0xffffffff00047882 */ /* 0x000fc60000000000 */
[----:B------:R-:W-:Y:S05]  /*11880*/  BRA.DIV UR4, `(.L_x_4335) ;  /* 0x0000003a04b07947 */ /* 0x000fea000b800000 */
[----:B0-----:R-:W0:Y:S02]  /*11890*/  S2R R0, SR_TID.X ;  /* 0x0000000000007919 */ /* 0x001e240000002100 */
[----:B0-----:R-:W-:-:S04]  /*118a0*/  SHF.R.U32.HI R0, RZ, 0x5, R0 ;  /* 0x00000005ff007819 */ /* 0x001fc80000011600 */
[----:B------:R-:W-:-:S05]  /*118b0*/  LOP3.LUT R0, R0, 0x3, RZ, 0xc0, !PT ;  /* 0x0000000300007812 */ /* 0x000fca00078ec0ff */
[----:B------:R0:W1:Y:S02]  /*118c0*/  SHFL.IDX PT, R14, R0, RZ, 0x1f ;  /* 0x00001fff000e7589 */ /* 0x00006400000e0000 */
.L_x_4442:
[----:B-1----:R-:W-:Y:S01]  /*118d0*/  ISETP.NE.AND P0, PT, R14, RZ, PT ;  /* 0x000000ff0e00720c */ /* 0x002fe20003f05270 */
[----:B------:R-:W-:-:S12]  /*118e0*/  BSSY B0, `(.L_x_4336) ;  /* 0x0000024000007945 */ /* 0x000fd80003800000 */
[----:B------:R-:W-:Y:S05]  /*118f0*/  @P0 BRA `(.L_x_4337) ;  /* 0x0000000000880947 */ /* 0x000fea0003800000 */
[----:B------:R-:W-:-:S03]  /*11900*/  UMOV UR4, 0xffffffff ;  /* 0xffffffff00047882 */ /* 0x000fc60000000000 */
[----:B------:R-:W-:Y:S05]  /*11910*/  BRA.DIV UR4, `(.L_x_4338) ;  /* 0x0000003a04c07947 */ /* 0x000fea000b800000 */
[----:B------:R-:W-:-:S13]  /*11920*/  ELECT P6, URZ, PT ;  /* 0x00000000003f782f */ /* 0x000fda00038c0000 */
.L_x_4445:
[----:B------:R-:W-:Y:S05]  /*11930*/  @!P6 BRA `(.L_x_4337) ;  /* 0x000000000078e947 */ /* 0x000fea0003800000 */
[----:B------:R-:W-:-:S06]  /*11940*/  ULOP3.LUT UR4, UR38, 0x2, URZ, 0xfc, !UPT ;  /* 0x0000000226047892 */ /* 0x000fcc000f8efc3f */
[----:B0-----:R-:W-:-:S05]  /*11950*/  IMAD.U32 R0, RZ, RZ, UR4 ;  /* 0x00000004ff007e24 */ /* 0x001fca000f8e00ff */
[----:B------:R-:W-:-:S13]  /*11960*/  ISETP.NE.AND P0, PT, R0, 0x3, PT ;  /* 0x000000030000780c */ /* 0x000fda0003f05270 */
[----:B------:R-:W-:Y:S05]  /*11970*/  @!P0 BRA `(.L_x_4339) ;  /* 0x0000000000048947 */ /* 0x000fea0003800000 */
[----:B------:R-:W-:Y:S01]  /*11980*/  BPT.TRAP 0x1 ;  /* 0x000000040000795c */ /* 0x000fe20000300000 */
.L_x_4339:
[----:B------:R-:W-:Y:S01]  /*11990*/  IMAD R5, R24, 0x8, R7 ;  /* 0x0000000818057824 */ /* 0x000fe200078e0207 */
[----:B------:R-:W-:Y:S01]  /*119a0*/  SHF.L.U32 R0, R26, 0x1f, RZ ;  /* 0x0000001f1a007819 */ /* 0x000fe200000006ff */
[----:B------:R-:W-:-:S03]  /*119b0*/  VIADD R24, R24, 0x1 ;  /* 0x0000000118187836 */ /* 0x000fc60000000000 */
[----:B------:R-:W0:Y:S02]  /*119c0*/  SYNCS.PHASECHK.TRANS64.TRYWAIT P1, [R5+URZ+0x38840], R0 ;  /* 0x03884000050075a7 */ /* 0x000e24000802017f */
[----:B------:R-:W-:-:S04]  /*119d0*/  ISETP.NE.AND P2, PT, R24, 0x2, PT ;  /* 0x000000021800780c */ /* 0x000fc80003f45270 */
[----:B------:R-:W-:Y:S01]  /*119e0*/  SEL R3, RZ, 0x1, P2 ;  /* 0x00000001ff037807 */ /* 0x000fe20001000000 */
[----:B0-----:R-:W-:Y:S08]  /*119f0*/  @!P1 BRA `(.L_x_4340) ;  /* 0x0000003800a89947 */ /* 0x001ff00003800000 */
.L_x_4446:
[----:B------:R-:W-:Y:S02]  /*11a00*/  SEL R24, R24, RZ, P2 ;  /* 0x000000ff18187207 */ /* 0x000fe40001000000 */
[----:B------:R-:W-:Y:S01]  /*11a10*/  LOP3.LUT R2, R26, R3, RZ, 0x3c, !PT ;  /* 0x000000031a027212 */ /* 0x000fe200078e3cff */
[----:B------:R-:W-:Y:S06]  /*11a20*/  @!P0 BRA `(.L_x_4341) ;  /* 0x0000000000048947 */ /* 0x000fec0003800000 */
[----:B------:R-:W-:Y:S01]  /*11a30*/  BPT.TRAP 0x1 ;  /* 0x000000040000795c */ /* 0x000fe20000300000 */
.L_x_4341:
[----:B------:R-:W-:Y:S01]  /*11a40*/  IMAD R3, R24, 0x8, R7 ;  /* 0x0000000818037824 */ /* 0x000fe200078e0207 */
[----:B------:R-:W-:-:S04]  /*11a50*/  SHF.L.U32 R2, R2, 0x1f, RZ ;  /* 0x0000001f02027819 */ /* 0x000fc800000006ff */
[----:B------:R-:W1:Y:S02]  /*11a60*/  SYNCS.PHASECHK.TRANS64.TRYWAIT P1, [R3+URZ+0x38840], R2 ;  /* 0x03884002030075a7 */ /* 0x000e64000802017f */
[----:B-1----:R-:W-:Y:S05]  /*11a70*/  @!P1 BRA `(.L_x_4342) ;  /* 0x00000038009c9947 */ /* 0x002fea0003800000 */
.L_x_4447:
[----:B------:R-:W-:Y:S05]  /*11a80*/  @!P0 BRA `(.L_x_4343) ;  /* 0x0000000000048947 */ /* 0x000fea0003800000 */
[----:B------:R-:W-:Y:S01]  /*11a90*/  BPT.TRAP 0x1 ;  /* 0x000000040000795c */ /* 0x000fe20000300000 */
.L_x_4343:
[----:B------:R-:W5:Y:S02]  /*11aa0*/  SYNCS.PHASECHK.TRANS64.TRYWAIT P1, [R5+URZ+0x38860], R0 ;  /* 0x03886000050075a7 */ /* 0x000f64000802017f */
[----:B-----5:R-:W-:Y:S05]  /*11ab0*/  @!P1 BRA `(.L_x_4344) ;  /* 0x0000003800a09947 */ /* 0x020fea0003800000 */
.L_x_4448:
[----:B------:R-:W-:Y:S05]  /*11ac0*/  @!P0 BRA `(.L_x_4345) ;  /* 0x0000000000048947 */ /* 0x000fea0003800000 */
[----:B------:R-:W-:Y:S01]  /*11ad0*/  BPT.TRAP 0x1 ;  /* 0x000000040000795c */ /* 0x000fe20000300000 */
.L_x_4345:
[----:B------:R0:W0:Y:S02]  /*11ae0*/  SYNCS.PHASECHK.TRANS64.TRYWAIT P0, [R3+URZ+0x38860], R2 ;  /* 0x03886002030075a7 */ /* 0x000024000800017f */
[----:B0-----:R-:W-:Y:S05]  /*11af0*/  @!P0 NANOSLEEP.SYNCS 0x989680 ;  /* 0x009896800000895d */ /* 0x001fea0003900000 */
[----:B------:R-:W0:Y:S02]  /*11b00*/  @!P0 SYNCS.PHASECHK.TRANS64 P0, [R3+URZ+0x38860], R2 ;  /* 0x03886002030085a7 */ /* 0x000e24000800007f */
[----:B0-----:R-:W-:Y:S05]  /*11b10*/  @!P0 BRA `(.L_x_4345) ;  /* 0xfffffffc00f08947 */ /* 0x001fea000383ffff */
.L_x_4337:
[----:B------:R-:W-:Y:S05]  /*11b20*/  BSYNC B0 ;  /* 0x0000000000007941 */ /* 0x000fea0003800000 */
.L_x_4336:
[----:B------:R-:W-:Y:S05]  /*11b30*/  EXIT ;  /* 0x000000000000794d */ /* 0x000fea0003800000 */
.L_x_4219:
[----:B-1----:R-:W-:-:S04]  /*11b40*/  IMAD.U32 R0, RZ, RZ, UR40 ;  /* 0x00000028ff007e24 */ /* 0x002fc8000f8e00ff */
[----:B------:R1:W2:Y:S03]  /*11b50*/  SYNCS.PHASECHK.TRANS64.TRYWAIT P1, [R0+URZ+0x38800], R3 ;  /* 0x03880003000075a7 */ /* 0x0002a6000802017f */
[----:B--2---:R-:W-:Y:S05]  /*11b60*/  @!P1 NANOSLEEP.SYNCS 0x989680 ;  /* 0x009896800000995d */ /* 0x004fea0003900000 */
[----:B------:R-:W2:Y:S02]  /*11b70*/  @!P1 SYNCS.PHASECHK.TRANS64 P1, [R0+URZ+0x38800], R3 ;  /* 0x03880003000095a7 */ /* 0x000ea4000802007f */
[----:B--2---:R-:W-:Y:S05]  /*11b80*/  @!P1 BRA `(.L_x_4219) ;  /* 0xfffffffc00ec9947 */ /* 0x004fea000383ffff */
[----:B------:R-:W-:Y:S05]  /*11b90*/  BRA `(.L_x_4346) ;  /* 0xffffff1400407947 */ /* 0x000fea000383ffff */
.L_x_4223:
[----:B--2---:R2:W3:Y:S02]  /*11ba0*/  SYNCS.PHASECHK.TRANS64.TRYWAIT P1, [R7+URZ+0x38830], R4 ;  /* 0x03883004070075a7 */ /* 0x0044e4000802017f */
[----:B---3--:R-:W-:Y:S05]  /*11bb0*/  @!P1 NANOSLEEP.SYNCS 0x989680 ;  /* 0x009896800000995d */ /* 0x008fea0003900000 */
[----:B------:R-:W3:Y:S02]  /*11bc0*/  @!P1 SYNCS.PHASECHK.TRANS64 P1, [R7+URZ+0x38830], R4 ;  /* 0x03883004070095a7 */ /* 0x000ee4000802007f */
[----:B---3--:R-:W-:Y:S05]  /*11bd0*/  @!P1 BRA `(.L_x_4223) ;  /* 0xfffffffc00f09947 */ /* 0x008fea000383ffff */
[----:B------:R-:W-:Y:S05]  /*11be0*/  BRA `(.L_x_4222) ;  /* 0xffffff1400587947 */ /* 0x000fea000383ffff */
.L_x_4224:
[----:B-1----:R-:W-:-:S04]  /*11bf0*/  IMAD.U32 R6, RZ, RZ, UR40 ;  /* 0x00000028ff067e24 */ /* 0x002fc8000f8e00ff */
[----:B------:R1:W3:Y:S03]  /*11c00*/  SYNCS.PHASECHK.TRANS64.TRYWAIT P1, [R6+URZ+0x38810], R3 ;  /* 0x03881003060075a7 */ /* 0x0002e6000802017f */
[----:B---3--:R-:W-:Y:S05]  /*11c10*/  @!P1 NANOSLEEP.SYNCS 0x989680 ;  /* 0x009896800000995d */ /* 0x008fea0003900000 */
[----:B------:R-:W3:Y:S02]  /*11c20*/  @!P1 SYNCS.PHASECHK.TRANS64 P1, [R6+URZ+0x38810], R3 ;  /* 0x03881003060095a7 */ /* 0x000ee4000802007f */
[----:B---3--:R-:W-:Y:S05]  /*11c30*/  @!P1 BRA `(.L_x_4224) ;  /* 0xfffffffc00ec9947 */ /* 0x008fea000383ffff */
[----:B------:R-:W-:Y:S05]  /*11c40*/  BRA `(.L_x_4347) ;  /* 0xffffff1400e07947 */ /* 0x000fea000383ffff */
.L_x_4228:
[----:B----4-:R4:W0:Y:S02]  /*11c50*/  SYNCS.PHASECHK.TRANS64.TRYWAIT P1, [R7+URZ+0x38850], R4 ;  /* 0x03885004070075a7 */ /* 0x010824000802017f */
[----:B0-----:R-:W-:Y:S05]  /*11c60*/  @!P1 NANOSLEEP.SYNCS 0x989680 ;  /* 0x009896800000995d */ /* 0x001fea0003900000 */
[----:B------:R-:W0:Y:S02]  /*11c70*/  @!P1 SYNCS.PHASECHK.TRANS64 P1, [R7+URZ+0x38850], R4 ;  /* 0x03885004070095a7 */ /* 0x000e24000802007f */
[----:B0-----:R-:W-:Y:S05]  /*11c80*/  @!P1 BRA `(.L_x_4228) ;  /* 0xfffffffc00f09947 */ /* 0x001fea000383ffff */
[----:B------:R-:W-:Y:S05]  /*11c90*/  BRA `(.L_x_4227) ;  /* 0xffffff1400ec7947 */ /* 0x000fea000383ffff */
.L_x_4235:
[----:B-1----:R-:W-:-:S04]  /*11ca0*/  IMAD.U32 R4, RZ, RZ, UR5 ;  /* 0x00000005ff047e24 */ /* 0x002fc8000f8e00ff */
[----:B------:R1:W2:Y:S03]  /*11cb0*/  SYNCS.PHASECHK.TRANS64.TRYWAIT P2, [R4+URZ+0x38830], R3 ;  /* 0x03883003040075a7 */ /* 0x0002a6000804017f */
[----:B--2---:R-:W-:Y:S05]  /*11cc0*/  @!P2 NANOSLEEP.SYNCS 0x989680 ;  /* 0x009896800000a95d */ /* 0x004fea0003900000 */
[----:B------:R-:W2:Y:S02]  /*11cd0*/  @!P2 SYNCS.PHASECHK.TRANS64 P2, [R4+URZ+0x38830], R3 ;  /* 0x038830030400a5a7 */ /* 0x000ea4000804007f */
[----:B--2---:R-:W-:Y:S05]  /*11ce0*/  @!P2 BRA `(.L_x_4235) ;  /* 0xfffffffc00eca947 */ /* 0x004fea000383ffff */
[----:B------:R-:W-:Y:S05]  /*11cf0*/  BRA `(.L_x_4234) ;  /* 0xffffff3800607947 */ /* 0x000fea000383ffff */
.L_x_4239:
[----:B-1----:R-:W-:-:S04]  /*11d00*/  IMAD.U32 R4, RZ, RZ, UR5 ;  /* 0x00000005ff047e24 */ /* 0x002fc8000f8e00ff */
[----:B------:R1:W3:Y:S03]  /*11d10*/  SYNCS.PHASECHK.TRANS64.TRYWAIT P2, [R4+URZ+0x38850], R3 ;  /* 0x03885003040075a7 */ /* 0x0002e6000804017f */
[----:B---3--:R-:W-:Y:S05]  /*11d20*/  @!P2 NANOSLEEP.SYNCS 0x989680 ;  /* 0x009896800000a95d */ /* 0x008fea0003900000 */
[----:B------:R-:W3:Y:S02]  /*11d30*/  @!P2 SYNCS.PHASECHK.TRANS64 P2, [R4+URZ+0x38850], R3 ;  /* 0x038850030400a5a7 */ /* 0x000ee4000804007f */
[----:B---3--:R-:W-:Y:S05]  /*11d40*/  @!P2 BRA `(.L_x_4239) ;  /* 0xfffffffc00eca947 */ /* 0x008fea000383ffff */
[----:B------:R-:W-:Y:S05]  /*11d50*/  BRA `(.L_x_4238) ;  /* 0xffffff3800d07947 */ /* 0x000fea000383ffff */
.L_x_4277:
        /* <DEDUP_REMOVED lines=10> */
.L_x_4349:
[----:B------:R-:W-:Y:S05]  /*11e00*/  BSYNC B0 ;  /* 0x0000000000007941 */ /* 0x000fea0003800000 */
.L_x_4348:
[----:B------:R-:W-:Y:S05]  /*11e10*/  BRA `(.L_x_4350) ;  /* 0xffffffb000b47947 */ /* 0x000fea000383ffff */
.L_x_4280:
[----:B0-----:R0:W1:Y:S02]  /*11e20*/  SYNCS.PHASECHK.TRANS64.TRYWAIT P0, [R30+URZ+0x38840], R0 ;  /* 0x038840001e0075a7 */ /* 0x001064000800017f */
[----:B-1----:R-:W-:Y:S05]  /*11e30*/  @!P0 NANOSLEEP.SYNCS 0x989680 ;  /* 0x009896800000895d */ /* 0x002fea0003900000 */
[----:B------:R-:W1:Y:S02]  /*11e40*/  @!P0 SYNCS.PHASECHK.TRANS64 P0, [R30+URZ+0x38840], R0 ;  /* 0x038840001e0085a7 */ /* 0x000e64000800007f */
[----:B-1----:R-:W-:Y:S05]  /*11e50*/  @!P0 BRA `(.L_x_4280) ;  /* 0xfffffffc00f08947 */ /* 0x002fea000383ffff */
[----:B------:R-:W-:Y:S05]  /*11e60*/  BRA `(.L_x_4351) ;  /* 0xffffffb400847947 */ /* 0x000fea000383ffff */
.L_x_4281:
        /* <DEDUP_REMOVED lines=8> */
.L_x_4353:
[----:B------:R-:W-:Y:S05]  /*11ef0*/  BSYNC B0 ;  /* 0x0000000000007941 */ /* 0x000fea0003800000 */
.L_x_4352:
        /* <DEDUP_REMOVED lines=9> */
.L_x_4354:
[----:B------:R-:W-:Y:S02]  /*11f90*/  IMAD.MOV.U32 R13, RZ, RZ, R4 ;  /* 0x000000ffff0d7224 */ /* 0x000fe400078e0004 */
[----:B------:R-:W-:Y:S02]  /*11fa0*/  IMAD.MOV.U32 R12, RZ, RZ, 0x1 ;  /* 0x00000001ff0c7424 */ /* 0x000fe400078e00ff */
[----:B------:R-:W-:-:S07]  /*11fb0*/  IMAD.MOV.U32 R3, RZ, RZ, R14 ;  /* 0x000000ffff037224 */ /* 0x000fce00078e000e */
[----:B------:R-:W-:Y:S05]  /*11fc0*/  WARPSYNC.COLLECTIVE R15, `(.L_x_4355) ;  /* 0x000000000f087348 */ /* 0x000fea0003c00000 */
[----:B------:R0:W1:Y:S02]  /*11fd0*/  SHFL.IDX P6, R14, R13, R12, R11 ;  /* 0x0000000c0d0e7389 */ /* 0x00006400000c000b */
[----:B01----:R-:W-:Y:S01]  /*11fe0*/  ENDCOLLECTIVE ;  /* 0x000000000000791b */ /* 0x003fe20003800000 */
.L_x_4355:
        /* <DEDUP_REMOVED lines=15> */
.L_x_4356:
[----:B------:R-:W-:Y:S02]  /*120e0*/  @P0 IMAD R6, R5, 0x2, R23 ;  /* 0x0000000205060824 */ /* 0x000fe400078e0217 */
[----:B------:R-:W-:Y:S02]  /*120f0*/  IMAD.MOV.U32 R13, RZ, RZ, R4 ;  /* 0x000000ffff0d7224 */ /* 0x000fe400078e0004 */
[----:B------:R-:W-:Y:S02]  /*12100*/  IMAD.MOV.U32 R12, RZ, RZ, 0x2 ;  /* 0x00000002ff0c7424 */ /* 0x000fe400078e00ff */
[----:B------:R-:W-:-:S07]  /*12110*/  IMAD.MOV.U32 R3, RZ, RZ, R14 ;  /* 0x000000ffff037224 */ /* 0x000fce00078e000e */
[----:B------:R-:W-:Y:S05]  /*12120*/  WARPSYNC.COLLECTIVE R15, `(.L_x_4357) ;  /* 0x000000000f087348 */ /* 0x000fea0003c00000 */
[----:B------:R0:W1:Y:S02]  /*12130*/  SHFL.IDX P6, R14, R13, R12, R11 ;  /* 0x0000000c0d0e7389 */ /* 0x00006400000c000b */
[----:B01----:R-:W-:Y:S01]  /*12140*/  ENDCOLLECTIVE ;  /* 0x000000000000791b */ /* 0x003fe20003800000 */
.L_x_4357:
        /* <DEDUP_REMOVED lines=15> */
.L_x_4358:
[----:B------:R-:W-:Y:S02]  /*12240*/  @P0 IMAD R6, R5, 0x2, R23 ;  /* 0x0000000205060824 */ /* 0x000fe400078e0217 */
[----:B------:R-:W-:Y:S02]  /*12250*/  IMAD.MOV.U32 R13, RZ, RZ, R4 ;  /* 0x000000ffff0d7224 */ /* 0x000fe400078e0004 */
[----:B------:R-:W-:Y:S02]  /*12260*/  IMAD.MOV.U32 R12, RZ, RZ, 0x3 ;  /* 0x00000003ff0c7424 */ /* 0x000fe400078e00ff */
[----:B------:R-:W-:-:S07]  /*12270*/  IMAD.MOV.U32 R3, RZ, RZ, R14 ;  /* 0x000000ffff037224 */ /* 0x000fce00078e000e */
[----:B------:R-:W-:Y:S05]  /*12280*/  WARPSYNC.COLLECTIVE R15, `(.L_x_4359) ;  /* 0x000000000f087348 */ /* 0x000fea0003c00000 */
[----:B------:R0:W1:Y:S02]  /*12290*/  SHFL.IDX P6, R14, R13, R12, R11 ;  /* 0x0000000c0d0e7389 */ /* 0x00006400000c000b */
[----:B01----:R-:W-:Y:S01]  /*122a0*/  ENDCOLLECTIVE ;  /* 0x000000000000791b */ /* 0x003fe20003800000 */
.L_x_4359:
        /* <DEDUP_REMOVED lines=10> */
.L_x_4360:
[----:B------:R-:W-:Y:S01]  /*12350*/  @!PT LDS RZ, [RZ] ;  /* 0x00000000fffff984 */ /* 0x000fe20000000800 */
[----:B------:R-:W-:Y:S01]  /*12360*/  @!PT LDS RZ, [RZ] ;  /* 0x00000000fffff984 */ /* 0x000fe20000000800 */
[----:B------:R-:W-:Y:S01]  /*12370*/  @!PT LDS RZ, [RZ] ;  /* 0x00000000fffff984 */ /* 0x000fe20000000800 */
[----:B------:R0:W-:Y:S01]  /*12380*/  @P0 LDGSTS.E.BYPASS.LTC128B.128 [R6+0x23400], desc[UR44][R2.64], !P2 ;  /* 0x2340000002060fae */ /* 0x0001e2000d101d6c */
[----:B------:R-:W-:Y:S01]  /*12390*/  IMAD.MOV.U32 R0, RZ, RZ, R14 ;  /* 0x000000ffff007224 */ /* 0x000fe200078e000e */
[----:B------:R-:W-:Y:S06]  /*123a0*/  BRA `(.L_x_4361) ;  /* 0xffffffb400547947 */ /* 0x000fec000383ffff */
.L_x_4286:
[----:B------:R-:W-:Y:S01]  /*123b0*/  IMAD.MOV.U32 R13, RZ, RZ, R2 ;  /* 0x000000ffff0d7224 */ /* 0x000fe200078e0002 */
[----:B------:R-:W-:Y:S01]  /*123c0*/  LOP3.LUT R22, R22, 0xfffffeff, RZ, 0xc0, !PT ;  /* 0xfffffeff16167812 */ /* 0x000fe200078ec0ff */
        /* <DEDUP_REMOVED lines=8> */
.L_x_4362:
[C---:B------:R-:W-:Y:S01]  /*12450*/  VIADD R6, R17.reuse, 0x10 ;  /* 0x0000001011067836 */ /* 0x040fe20000000000 */
[----:B------:R-:W-:Y:S01]  /*12460*/  ISETP.GE.AND P2, PT, R17, R3, PT ;  /* 0x000000031100720c */ /* 0x000fe20003f46270 */
[----:B------:R-:W-:-:S12]  /*12470*/  IMAD.MOV.U32 R13, RZ, RZ, R0 ;  /* 0x000000ffff0d7224 */ /* 0x000fd800078e0000 */
[----:B------:R-:W-:-:S04]  /*12480*/  @P2 LOP3.LUT R22, R22, 0x100, RZ, 0xfc, !PT ;  /* 0x0000010016162812 */ /* 0x000fc800078efcff */
[----:B------:R-:W-:Y:S01]  /*12490*/  LOP3.LUT R22, R22, 0xffffff7f, RZ, 0xc0, !PT ;  /* 0xffffff7f16167812 */ /* 0x000fe200078ec0ff */
[----:B------:R-:W-:-:S07]  /*124a0*/  IMAD.MOV.U32 R4, RZ, RZ, R14 ;  /* 0x000000ffff047224 */ /* 0x000fce00078e000e */
[----:B------:R-:W-:Y:S05]  /*124b0*/  WARPSYNC.COLLECTIVE R15, `(.L_x_4363) ;  /* 0x000000000f087348 */ /* 0x000fea0003c00000 */
[----:B------:R0:W1:Y:S02]  /*124c0*/  SHFL.IDX P6, R14, R13, R12, R11 ;  /* 0x0000000c0d0e7389 */ /* 0x00006400000c000b */
[----:B01----:R-:W-:Y:S01]  /*124d0*/  ENDCOLLECTIVE ;  /* 0x000000000000791b */ /* 0x003fe20003800000 */
.L_x_4363:
[----:B------:R-:W-:Y:S02]  /*124e0*/  IMAD.MOV.U32 R13, RZ, RZ, R2 ;  /* 0x000000ffff0d7224 */ /* 0x000fe400078e0002 */
[----:B------:R-:W-:Y:S02]  /*124f0*/  IMAD.MOV.U32 R12, RZ, RZ, 0x1 ;  /* 0x00000001ff0c7424 */ /* 0x000fe400078e00ff */
[----:B------:R-:W-:-:S07]  /*12500*/  IMAD.MOV.U32 R5, RZ, RZ, R14 ;  /* 0x000000ffff057224 */ /* 0x000fce00078e000e */
[----:B------:R-:W-:Y:S05]  /*12510*/  WARPSYNC.COLLECTIVE R15, `(.L_x_4364) ;  /* 0x000000000f087348 */ /* 0x000fea0003c00000 */
[----:B------:R0:W1:Y:S02]  /*12520*/  SHFL.IDX P6, R14, R13, R12, R11 ;  /* 0x0000000c0d0e7389 */ /* 0x00006400000c000b */
[----:B01----:R-:W-:Y:S01]  /*12530*/  ENDCOLLECTIVE ;  /* 0x000000000000791b */ /* 0x003fe20003800000 */
.L_x_4364:
        /* <DEDUP_REMOVED lines=15> */
.L_x_4365:
        /* <DEDUP_REMOVED lines=8> */
.L_x_4366:
        /* <DEDUP_REMOVED lines=16> */
.L_x_4367:
[----:B------:R-:W-:Y:S01]  /*127b0*/  @P2 LOP3.LUT R22, R22, 0x40, RZ, 0xfc, !PT ;  /* 0x0000004016162812 */ /* 0x000fe200078efcff */
[----:B------:R-:W-:Y:S02]  /*127c0*/  IMAD.MOV.U32 R13, RZ, RZ, R2 ;  /* 0x000000ffff0d7224 */ /* 0x000fe400078e0002 */
[----:B------:R-:W-:Y:S02]  /*127d0*/  IMAD.MOV.U32 R12, RZ, RZ, 0x3 ;  /* 0x00000003ff0c7424 */ /* 0x000fe400078e00ff */
[----:B------:R-:W-:-:S07]  /*127e0*/  IMAD.MOV.U32 R5, RZ, RZ, R14 ;  /* 0x000000ffff057224 */ /* 0x000fce00078e000e */
[----:B------:R-:W-:Y:S05]  /*127f0*/  WARPSYNC.COLLECTIVE R15, `(.L_x_4368) ;  /* 0x000000000f087348 */ /* 0x000fea0003c00000 */
[----:B------:R0:W1:Y:S02]  /*12800*/  SHFL.IDX P6, R14, R13, R12, R11 ;  /* 0x0000000c0d0e7389 */ /* 0x00006400000c000b */
[----:B01----:R-:W-:Y:S01]  /*12810*/  ENDCOLLECTIVE ;  /* 0x000000000000791b */ /* 0x003fe20003800000 */
.L_x_4368:
        /* <DEDUP_REMOVED lines=14> */
.L_x_4369:
[----:B------:R-:W-:Y:S01]  /*12900*/  IMAD.MOV.U32 R0, RZ, RZ, R14 ;  /* 0x000000ffff007224 */ /* 0x000fe200078e000e */
[----:B------:R-:W-:Y:S06]  /*12910*/  BRA `(.L_x_4370) ;  /* 0xffffffb800607947 */ /* 0x000fec000383ffff */
.L_x_4290:
[----:B------:R-:W-:Y:S01]  /*12920*/  LOP3.LUT R22, R22, 0xff7fffff, RZ, 0xc0, !PT ;  /* 0xff7fffff16167812 */ /* 0x000fe200078ec0ff */
[----:B------:R-:W-:Y:S01]  /*12930*/  BSSY B0, `(.L_x_4371) ;  /* 0x000002e000007945 */ /* 0x000fe20003800000 */
[----:B------:R-:W-:Y:S02]  /*12940*/  IMAD.MOV.U32 R13, RZ, RZ, R6 ;  /* 0x000000ffff0d7224 */ /* 0x000fe400078e0006 */
[----:B------:R-:W-:Y:S01]  /*12950*/  @P2 LOP3.LUT R22, R22, 0x800000, RZ, 0xfc, !PT ;  /* 0x0080000016162812 */ /* 0x000fe200078efcff */
[----:B------:R-:W-:Y:S02]  /*12960*/  IMAD.MOV.U32 R12, RZ, RZ, RZ ;  /* 0x000000ffff0c7224 */ /* 0x000fe400078e00ff */
[----:B------:R-:W-:Y:S01]  /*12970*/  IMAD.MOV.U32 R11, RZ, RZ, 0x181f ;  /* 0x0000181fff0b7424 */ /* 0x000fe200078e00ff */
[----:B------:R-:W-:Y:S01]  /*12980*/  LOP3.LUT R22, R22, 0xffbfffff, RZ, 0xc0, !PT ;  /* 0xffbfffff16167812 */ /* 0x000fe200078ec0ff */
[----:B------:R-:W-:-:S03]  /*12990*/  IMAD.MOV.U32 R15, RZ, RZ, -0x1 ;  /* 0xffffffffff0f7424 */ /* 0x000fc600078e00ff */
[----:B------:R-:W-:-:S04]  /*129a0*/  @P1 LOP3.LUT R22, R22, 0x400000, RZ, 0xfc, !PT ;  /* 0x0040000016161812 */ /* 0x000fc800078efcff */
[C---:B------:R-:W-:Y:S02]  /*129b0*/  LOP3.LUT P1, RZ, R22.reuse, 0x100, RZ, 0xc0, !PT ;  /* 0x0000010016ff7812 */ /* 0x040fe4000782c0ff */
[C---:B------:R-:W-:Y:S02]  /*129c0*/  LOP3.LUT P0, RZ, R22.reuse, 0x80, RZ, 0xc0, !PT ;  /* 0x0000008016ff7812 */ /* 0x040fe4000780c0ff */
[C---:B------:R-:W-:Y:S02]  /*129d0*/  LOP3.LUT P6, RZ, R22.reuse, 0x40, RZ, 0xc0, !PT ;  /* 0x0000004016ff7812 */ /* 0x040fe400078cc0ff */
[----:B------:R-:W-:-:S07]  /*129e0*/  LOP3.LUT R22, R22, 0xffff7fff, RZ, 0xc0, !PT ;  /* 0xffff7fff16167812 */ /* 0x000fce00078ec0ff */
[----:B------:R-:W-:-:S04]  /*129f0*/  @!P1 LOP3.LUT R7, R4, 0x40, RZ, 0xc0, !PT ;  /* 0x0000004004079812 */ /* 0x000fc800078ec0ff */
[----:B------:R-:W-:-:S04]  /*12a00*/  @!P1 SHF.R.U32.HI R7, RZ, 0x2, R7 ;  /* 0x00000002ff079819 */ /* 0x000fc80000011607 */
[----:B------:R-:W-:Y:S02]  /*12a10*/  @!P1 ISETP.NE.U32.AND P2, PT, R7, RZ, PT ;  /* 0x000000ff0700920c */ /* 0x000fe40003f45070 */
[----:B------:R-:W-:-:S04]  /*12a20*/  @!P1 LOP3.LUT R7, R5, 0x80, RZ, 0xc0, !PT ;  /* 0x0000008005079812 */ /* 0x000fc800078ec0ff */
[----:B------:R-:W-:-:S04]  /*12a30*/  @!P1 SHF.R.U32.HI R7, RZ, 0x3, R7 ;  /* 0x00000003ff079819 */ /* 0x000fc80000011607 */
[----:B------:R-:W-:Y:S02]  /*12a40*/  @!P1 ISETP.NE.U32.AND P1, PT, R7, RZ, PT ;  /* 0x000000ff0700920c */ /* 0x000fe40003f25070 */
[----:B------:R-:W-:Y:S02]  /*12a50*/  @!P0 LOP3.LUT R7, R4, 0x40, RZ, 0xc0, !PT ;  /* 0x0000004004078812 */ /* 0x000fe400078ec0ff */
[----:B------:R-:W-:Y:S02]  /*12a60*/  @P2 LOP3.LUT R22, R22, 0x8000, RZ, 0xfc, !PT ;  /* 0x0000800016162812 */ /* 0x000fe400078efcff */
[----:B------:R-:W-:Y:S02]  /*12a70*/  @!P0 SHF.R.U32.HI R7, RZ, 0x2, R7 ;  /* 0x00000002ff078819 */ /* 0x000fe40000011607 */
[C---:B------:R-:W-:Y:S02]  /*12a80*/  LOP3.LUT P2, RZ, R22.reuse, 0x800000, RZ, 0xc0, !PT ;  /* 0x0080000016ff7812 */ /* 0x040fe4000784c0ff */
[----:B------:R-:W-:-:S04]  /*12a90*/  LOP3.LUT R22, R22, 0xffffbfff, RZ, 0xc0, !PT ;  /* 0xffffbfff16167812 */ /* 0x000fc800078ec0ff */
[----:B------:R-:W-:Y:S02]  /*12aa0*/  @P1 LOP3.LUT R22, R22, 0x4000, RZ, 0xfc, !PT ;  /* 0x0000400016161812 */ /* 0x000fe400078efcff */
[----:B------:R-:W-:Y:S02]  /*12ab0*/  @!P0 ISETP.NE.U32.AND P1, PT, R7, RZ, PT ;  /* 0x000000ff0700820c */ /* 0x000fe40003f25070 */
[----:B------:R-:W-:Y:S02]  /*12ac0*/  @!P0 LOP3.LUT R7, R5, 0x80, RZ, 0xc0, !PT ;  /* 0x0000008005078812 */ /* 0x000fe400078ec0ff */
[----:B------:R-:W-:Y:S02]  /*12ad0*/  LOP3.LUT R22, R22, 0xfffbffff, RZ, 0xc0, !PT ;  /* 0xfffbffff16167812 */ /* 0x000fe400078ec0ff */
        /* <DEDUP_REMOVED lines=11> */
[----:B------:R-:W-:-:S07]  /*12b90*/  @!P6 SHF.R.U32.HI R7, RZ, 0x3, R7 ;  /* 0x00000003ff07e819 */ /* 0x000fce0000011607 */
[----:B------:R-:W-:Y:S02]  /*12ba0*/  @P0 LOP3.LUT R22, R22, 0x100000, RZ, 0xfc, !PT ;  /* 0x0010000016160812 */ /* 0x000fe400078efcff */
[----:B------:R-:W-:Y:S02]  /*12bb0*/  @!P6 ISETP.NE.U32.AND P0, PT, R7, RZ, PT ;  /* 0x000000ff0700e20c */ /* 0x000fe40003f05070 */
[----:B------:R-:W-:-:S11]  /*12bc0*/  LOP3.LUT R22, R22, 0xfff7ffff, RZ, 0xc0, !PT ;  /* 0xfff7ffff16167812 */ /* 0x000fd600078ec0ff */
[----:B------:R-:W-:-:S07]  /*12bd0*/  @P0 LOP3.LUT R22, R22, 0x80000, RZ, 0xfc, !PT ;  /* 0x0008000016160812 */ /* 0x000fce00078efcff */
[----:B------:R-:W-:Y:S05]  /*12be0*/  WARPSYNC.COLLECTIVE R15, `(.L_x_4372) ;  /* 0x000000000f087348 */ /* 0x000fea0003c00000 */
[----:B------:R0:W1:Y:S02]  /*12bf0*/  SHFL.IDX P6, R14, R13, R12, R11 ;  /* 0x0000000c0d0e7389 */ /* 0x00006400000c000b */
[----:B01----:R-:W-:Y:S01]  /*12c00*/  ENDCOLLECTIVE ;  /* 0x000000000000791b */ /* 0x003fe20003800000 */
.L_x_4372:
[----:B------:R-:W-:Y:S05]  /*12c10*/  BSYNC B0 ;  /* 0x0000000000007941 */ /* 0x000fea0003800000 */
.L_x_4371:
[----:B------:R-:W-:Y:S01]  /*12c20*/  IMAD.MOV.U32 R13, RZ, RZ, R0 ;  /* 0x000000ffff0d7224 */ /* 0x000fe200078e0000 */
[----:B------:R-:W-:Y:S01]  /*12c30*/  LOP3.LUT R22, R22, 0xbfffffff, RZ, 0xc0, !PT ;  /* 0xbfffffff16167812 */ /* 0x000fe200078ec0ff */
[----:B------:R-:W-:Y:S02]  /*12c40*/  IMAD.MOV.U32 R12, RZ, RZ, RZ ;  /* 0x000000ffff0c7224 */ /* 0x000fe400078e00ff */
[----:B------:R-:W-:Y:S01]  /*12c50*/  IMAD.MOV.U32 R11, RZ, RZ, 0x181f ;  /* 0x0000181fff0b7424 */ /* 0x000fe200078e00ff */
[----:B------:R-:W-:Y:S01]  /*12c60*/  @P2 LOP3.LUT R22, R22, 0x40000000, RZ, 0xfc, !PT ;  /* 0x4000000016162812 */ /* 0x000fe200078efcff */
[----:B------:R-:W-:Y:S02]  /*12c70*/  IMAD.MOV.U32 R15, RZ, RZ, -0x1 ;  /* 0xffffffffff0f7424 */ /* 0x000fe400078e00ff */
[----:B------:R-:W-:Y:S01]  /*12c80*/  IMAD.MOV.U32 R2, RZ, RZ, R14 ;  /* 0x000000ffff027224 */ /* 0x000fe200078e000e */
[----:B------:R-:W-:-:S13]  /*12c90*/  LOP3.LUT P2, RZ, R22, 0x100, RZ, 0xc0, !PT ;  /* 0x0000010016ff7812 */ /* 0x000fda000784c0ff */
[----:B------:R-:W-:Y:S05]  /*12ca0*/  WARPSYNC.COLLECTIVE R15, `(.L_x_4373) ;  /* 0x000000000f087348 */ /* 0x000fea0003c00000 */
[----:B------:R0:W1:Y:S02]  /*12cb0*/  SHFL.IDX P6, R14, R13, R12, R11 ;  /* 0x0000000c0d0e7389 */ /* 0x00006400000c000b */
[----:B01----:R-:W-:Y:S01]  /*12cc0*/  ENDCOLLECTIVE ;  /* 0x000000000000791b */ /* 0x003fe20003800000 */
.L_x_4373:
[----:B------:R-:W-:-:S04]  /*12cd0*/  LOP3.LUT R22, R22, 0xdfffffff, RZ, 0xc0, !PT ;  /* 0xdfffffff16167812 */ /* 0x000fc800078ec0ff */
[----:B------:R-:W-:-:S04]  /*12ce0*/  @P1 LOP3.LUT R22, R22, 0x20000000, RZ, 0xfc, !PT ;  /* 0x2000000016161812 */ /* 0x000fc800078efcff */
[C---:B------:R-:W-:Y:S01]  /*12cf0*/  LOP3.LUT P1, RZ, R22.reuse, 0x800, RZ, 0xc0, !PT ;  /* 0x0000080016ff7812 */ /* 0x040fe2000782c0ff */
[----:B------:R-:W-:Y:S02]  /*12d00*/  IMAD.MOV.U32 R13, RZ, RZ, R6 ;  /* 0x000000ffff0d7224 */ /* 0x000fe400078e0006 */
[----:B------:R-:W-:Y:S01]  /*12d10*/  IMAD.MOV.U32 R12, RZ, RZ, 0x1 ;  /* 0x00000001ff0c7424 */ /* 0x000fe200078e00ff */
[C---:B------:R-:W-:Y:S01]  /*12d20*/  LOP3.LUT P6, RZ, R22.reuse, 0x4000, RZ, 0xc0, !PT ;  /* 0x0000400016ff7812 */ /* 0x040fe200078cc0ff */
[----:B------:R-:W-:Y:S01]  /*12d30*/  IMAD.MOV.U32 R3, RZ, RZ, R14 ;  /* 0x000000ffff037224 */ /* 0x000fe200078e000e */
[----:B------:R-:W-:-:S04]  /*12d40*/  LOP3.LUT R22, R22, 0xefffffff, RZ, 0xc0, !PT ;  /* 0xefffffff16167812 */ /* 0x000fc800078ec0ff */
[----:B------:R-:W-:-:S05]  /*12d50*/  @!P2 LEA R3, P0, R8, R3, 0x1 ;  /* 0x000000030803a211 */ /* 0x000fca00078008ff */
[----:B------:R-:W-:Y:S02]  /*12d60*/  @!P2 IMAD.X R2, RZ, RZ, R2, P0 ;  /* 0x000000ffff02a224 */ /* 0x000fe400000e0602 */
[----:B------:R-:W-:-:S04]  /*12d70*/  @P6 LOP3.LUT R22, R22, 0x10000000, RZ, 0xfc, !PT ;  /* 0x1000000016166812 */ /* 0x000fc800078efcff */
[C---:B------:R-:W-:Y:S02]  /*12d80*/  LOP3.LUT P0, RZ, R22.reuse, 0x100, RZ, 0xc0, !PT ;  /* 0x0000010016ff7812 */ /* 0x040fe4000780c0ff */
[C---:B------:R-:W-:Y:S02]  /*12d90*/  LOP3.LUT P6, RZ, R22.reuse, 0x8000, RZ, 0xc0, !PT ;  /* 0x0000800016ff7812 */ /* 0x040fe400078cc0ff */
[----:B------:R-:W-:-:S09]  /*12da0*/  LOP3.LUT P2, RZ, R22, 0x40000000, RZ, 0xc0, !PT ;  /* 0x4000000016ff7812 */ /* 0x000fd2000784c0ff */
[----:B------:R-:W-:-:S04]  /*12db0*/  @!P0 LOP3.LUT R3, R3, R2, RZ, 0x3c, !PT ;  /* 0x0000000203038212 */ /* 0x000fc800078e3cff */
[----:B------:R-:W-:-:S04]  /*12dc0*/  @!P0 LOP3.LUT R2, R3, R2, RZ, 0x3c, !PT ;  /* 0x0000000203028212 */ /* 0x000fc800078e3cff */
[----:B------:R-:W-:-:S05]  /*12dd0*/  @!P0 LOP3.LUT R3, R3, R2, RZ, 0x3c, !PT ;  /* 0x0000000203038212 */ /* 0x000fca00078e3cff */
[----:B------:R-:W-:Y:S01]  /*12de0*/  @!PT LDS RZ, [RZ] ;  /* 0x00000000fffff984 */ /* 0x000fe20000000800 */
[----:B------:R-:W-:Y:S01]  /*12df0*/  @!PT LDS RZ, [RZ] ;  /* 0x00000000fffff984 */ /* 0x000fe20000000800 */
[----:B------:R-:W-:Y:S01]  /*12e00*/  @!PT LDS RZ, [RZ] ;  /* 0x00000000fffff984 */ /* 0x000fe20000000800 */
[----:B------:R0:W-:Y:S01]  /*12e10*/  @!P0 LDGSTS.E.BYPASS.LTC128B.128 [R25+0x26400], desc[UR44][R2.64], !P1 ;  /* 0x2640000002198fae */ /* 0x0001e2000c901d6c */
[C---:B------:R-:W-:Y:S02]  /*12e20*/  LOP3.LUT P1, RZ, R22.reuse, 0x20000000, RZ, 0xc0, !PT ;  /* 0x2000000016ff7812 */ /* 0x040fe4000782c0ff */
[----:B------:R-:W-:Y:S01]  /*12e30*/  LOP3.LUT R22, R22, 0xfbffffff, RZ, 0xc0, !PT ;  /* 0xfbffffff16167812 */ /* 0x000fe200078ec0ff */
[----:B------:R0:W-:Y:S03]  /*12e40*/  @!P0 LDGSTS.E.BYPASS.LTC128B.128 [R25+0x28400], desc[UR44][R2.64+0x80], !P5 ;  /* 0x2840008002198fae */ /* 0x0001e6000e901d6c */
[----:B------:R-:W-:Y:S01]  /*12e50*/  @P5 LOP3.LUT R22, R22, 0x4000000, RZ, 0xfc, !PT ;  /* 0x0400000016165812 */ /* 0x000fe200078efcff */
[----:B------:R0:W-:Y:S03]  /*12e60*/  @!P0 LDGSTS.E.BYPASS.LTC128B.128 [R25+0x2a400], desc[UR44][R2.64+0x100], !P4 ;  /* 0x2a40010002198fae */ /* 0x0001e6000e101d6c */
[C---:B------:R-:W-:Y:S01]  /*12e70*/  LOP3.LUT P5, RZ, R22.reuse, 0x800, RZ, 0xc0, !PT ;  /* 0x0000080016ff7812 */ /* 0x040fe200078ac0ff */
[----:B------:R0:W-:Y:S01]  /*12e80*/  @!P0 LDGSTS.E.BYPASS.LTC128B.128 [R25+0x2c400], desc[UR44][R2.64+0x180], !P3 ;  /* 0x2c40018002198fae */ /* 0x0001e2000d901d6c */
[----:B------:R-:W-:-:S03]  /*12e90*/  LOP3.LUT R22, R22, 0xf7ffffff, RZ, 0xc0, !PT ;  /* 0xf7ffffff16167812 */ /* 0x000fc600078ec0ff */
[----:B------:R0:W-:Y:S04]  /*12ea0*/  @!P0 LDGSTS.E.BYPASS.LTC128B.128 [R25+0x2e400], desc[UR44][R2.64+0x200], !P2 ;  /* 0x2e40020002198fae */ /* 0x0001e8000d101d6c */
[----:B------:R0:W-:Y:S04]  /*12eb0*/  @!P0 LDGSTS.E.BYPASS.LTC128B.128 [R25+0x30400], desc[UR44][R2.64+0x280], !P1 ;  /* 0x3040028002198fae */ /* 0x0001e8000c901d6c */
[----:B------:R-:W-:Y:S01]  /*12ec0*/  @P5 LOP3.LUT R22, R22, 0x8000000, RZ, 0xfc, !PT ;  /* 0x0800000016165812 */ /* 0x000fe200078efcff */
[----:B------:R0:W-:Y:S03]  /*12ed0*/  @!P0 LDGSTS.E.BYPASS.LTC128B.128 [R25+0x32400], desc[UR44][R2.64+0x300], P6 ;  /* 0x3240030002198fae */ /* 0x0001e6000b101d6c */
[----:B------:R-:W-:-:S02]  /*12ee0*/  LOP3.LUT P6, RZ, R22, 0x10000000, RZ, 0xc0, !PT ;  /* 0x1000000016ff7812 */ /* 0x000fc400078cc0ff */
[----:B------:R-:W-:-:S11]  /*12ef0*/  LOP3.LUT P5, RZ, R22, 0x80, RZ, 0xc0, !PT ;  /* 0x0000008016ff7812 */ /* 0x000fd600078ac0ff */
[----:B------:R0:W-:Y:S02]  /*12f00*/  @!P0 LDGSTS.E.BYPASS.LTC128B.128 [R25+0x34400], desc[UR44][R2.64+0x380], P6 ;  /* 0x3440038002198fae */ /* 0x0001e4000b101d6c */
[----:B0-----:R-:W-:Y:S05]  /*12f10*/  WARPSYNC.COLLECTIVE R15, `(.L_x_4374) ;  /* 0x000000000f087348 */ /* 0x001fea0003c00000 */
[----:B------:R1:W2:Y:S02]  /*12f20*/  SHFL.IDX P6, R14, R13, R12, R11 ;  /* 0x0000000c0d0e7389 */ /* 0x0002a400000c000b */
[----:B012---:R-:W-:Y:S01]  /*12f30*/  ENDCOLLECTIVE ;  /* 0x000000000000791b */ /* 0x007fe20003800000 */
.L_x_4374:
[----:B------:R-:W-:Y:S02]  /*12f40*/  IMAD.MOV.U32 R13, RZ, RZ, R0 ;  /* 0x000000ffff0d7224 */ /* 0x000fe400078e0000 */
[----:B------:R-:W-:-:S07]  /*12f50*/  IMAD.MOV.U32 R7, RZ, RZ, R14 ;  /* 0x000000ffff077224 */ /* 0x000fce00078e000e */
[----:B------:R-:W-:Y:S05]  /*12f60*/  WARPSYNC.COLLECTIVE R15, `(.L_x_4375) ;  /* 0x000000000f087348 */ /* 0x000fea0003c00000 */
[----:B------:R0:W1:Y:S02]  /*12f70*/  SHFL.IDX P6, R14, R13, R12, R11 ;  /* 0x0000000c0d0e7389 */ /* 0x00006400000c000b */
[----:B01----:R-:W-:Y:S01]  /*12f80*/  ENDCOLLECTIVE ;  /* 0x000000000000791b */ /* 0x003fe20003800000 */
.L_x_4375:
        /* <DEDUP_REMOVED lines=10> */
[----:B------:R-:W-:-:S11]  /*13030*/  LOP3.LUT P6, RZ, R22, 0x40000, RZ, 0xc0, !PT ;  /* 0x0004000016ff7812 */ /* 0x000fd600078cc0ff */
[----:B------:R-:W-:Y:S01]  /*13040*/  @!PT LDS RZ, [RZ] ;  /* 0x00000000fffff984 */ /* 0x000fe20000000800 */
[----:B------:R-:W-:Y:S01]  /*13050*/  @!PT LDS RZ, [RZ] ;  /* 0x00000000fffff984 */ /* 0x000fe20000000800 */
[----:B------:R-:W-:Y:S01]  /*13060*/  @!PT LDS RZ, [RZ] ;  /* 0x00000000fffff984 */ /* 0x000fe20000000800 */
[----:B------:R0:W-:Y:S01]  /*13070*/  @!P0 LDGSTS.E.BYPASS.LTC128B.128 [R25+0x26c00], desc[UR44][R2.64], !P5 ;  /* 0x26c0000002198fae */ /* 0x0001e2000e901d6c */
[C---:B------:R-:W-:Y:S02]  /*13080*/  LOP3.LUT P5, RZ, R22.reuse, 0x4000000, RZ, 0xc0, !PT ;  /* 0x0400000016ff7812 */ /* 0x040fe400078ac0ff */
[----:B------:R-:W-:-:S11]  /*13090*/  LOP3.LUT R22, R22, 0xff7fffff, RZ, 0xc0, !PT ;  /* 0xff7fffff16167812 */ /* 0x000fd600078ec0ff */
        /* <DEDUP_REMOVED lines=8> */
[----:B------:R0:W-:Y:S03]  /*13120*/  @!P0 LDGSTS.E.BYPASS.LTC128B.128 [R25+0x30c00], desc[UR44][R2.64+0x280], !P1 ;  /* 0x30c0028002198fae */ /* 0x0001e6000c901d6c */
[C---:B------:R-:W-:Y:S01]  /*13130*/  LOP3.LUT P5, RZ, R22.reuse, 0x40, RZ, 0xc0, !PT ;  /* 0x0000004016ff7812 */ /* 0x040fe200078ac0ff */
[----:B------:R0:W-:Y:S01]  /*13140*/  @!P0 LDGSTS.E.BYPASS.LTC128B.128 [R25+0x32c00], desc[UR44][R2.64+0x300], P6 ;  /* 0x32c0030002198fae */ /* 0x0001e2000b101d6c */
[----:B------:R-:W-:-:S13]  /*13150*/  LOP3.LUT P6, RZ, R22, 0x2000000, RZ, 0xc0, !PT ;  /* 0x0200000016ff7812 */ /* 0x000fda00078cc0ff */
[----:B------:R0:W-:Y:S02]  /*13160*/  @!P0 LDGSTS.E.BYPASS.LTC128B.128 [R25+0x34c00], desc[UR44][R2.64+0x380], P6 ;  /* 0x34c0038002198fae */ /* 0x0001e4000b101d6c */
[----:B0-----:R-:W-:Y:S05]  /*13170*/  WARPSYNC.COLLECTIVE R15, `(.L_x_4376) ;  /* 0x000000000f087348 */ /* 0x001fea0003c00000 */
[----:B------:R1:W2:Y:S02]  /*13180*/  SHFL.IDX P6, R14, R13, R12, R11 ;  /* 0x0000000c0d0e7389 */ /* 0x0002a400000c000b */
[----:B012---:R-:W-:Y:S01]  /*13190*/  ENDCOLLECTIVE ;  /* 0x000000000000791b */ /* 0x007fe20003800000 */
.L_x_4376:
[----:B------:R-:W-:Y:S02]  /*131a0*/  IMAD.MOV.U32 R13, RZ, RZ, R0 ;  /* 0x000000ffff0d7224 */ /* 0x000fe400078e0000 */
[----:B------:R-:W-:-:S07]  /*131b0*/  IMAD.MOV.U32 R7, RZ, RZ, R14 ;  /* 0x000000ffff077224 */ /* 0x000fce00078e000e */
[----:B------:R-:W-:Y:S05]  /*131c0*/  WARPSYNC.COLLECTIVE R15, `(.L_x_4377) ;  /* 0x000000000f087348 */ /* 0x000fea0003c00000 */
[----:B------:R0:W1:Y:S02]  /*131d0*/  SHFL.IDX P6, R14, R13, R12, R11 ;  /* 0x0000000c0d0e7389 */ /* 0x00006400000c000b */
[----:B01----:R-:W-:Y:S01]  /*131e0*/  ENDCOLLECTIVE ;  /* 0x000000000000791b */ /* 0x003fe20003800000 */
.L_x_4377:
        /* <DEDUP_REMOVED lines=15> */
[----:B------:R-:W-:-:S13]  /*132e0*/  LOP3.LUT P5, RZ, R22, 0x800000, RZ, 0xc0, !PT ;  /* 0x0080000016ff7812 */ /* 0x000fda00078ac0ff */
[----:B------:R0:W-:Y:S04]  /*132f0*/  @!P0 LDGSTS.E.BYPASS.LTC128B.128 [R25+0x29400], desc[UR44][R2.64+0x80], !P5 ;  /* 0x2940008002198fae */ /* 0x0001e8000e901d6c */
[----:B------:R0:W-:Y:S04]  /*13300*/  @!P0 LDGSTS.E.BYPASS.LTC128B.128 [R25+0x2b400], desc[UR44][R2.64+0x100], !P4 ;  /* 0x2b40010002198fae */ /* 0x0001e8000e101d6c */
[----:B------:R0:W-:Y:S04]  /*13310*/  @!P0 LDGSTS.E.BYPASS.LTC128B.128 [R25+0x2d400], desc[UR44][R2.64+0x180], !P3 ;  /* 0x2d40018002198fae */ /* 0x0001e8000d901d6c */
[----:B------:R0:W-:Y:S04]  /*13320*/  @!P0 LDGSTS.E.BYPASS.LTC128B.128 [R25+0x2f400], desc[UR44][R2.64+0x200], !P2 ;  /* 0x2f40020002198fae */ /* 0x0001e8000d101d6c */
[----:B------:R0:W-:Y:S04]  /*13330*/  @!P0 LDGSTS.E.BYPASS.LTC128B.128 [R25+0x31400], desc[UR44][R2.64+0x280], !P1 ;  /* 0x3140028002198fae */ /* 0x0001e8000c901d6c */
[----:B------:R0:W-:Y:S01]  /*13340*/  @!P0 LDGSTS.E.BYPASS.LTC128B.128 [R25+0x33400], desc[UR44][R2.64+0x300], P6 ;  /* 0x3340030002198fae */ /* 0x0001e2000b101d6c */
[----:B------:R-:W-:-:S13]  /*13350*/  LOP3.LUT P6, RZ, R22, 0x400000, RZ, 0xc0, !PT ;  /* 0x0040000016ff7812 */ /* 0x000fda00078cc0ff */
[----:B------:R0:W-:Y:S02]  /*13360*/  @!P0 LDGSTS.E.BYPASS.LTC128B.128 [R25+0x35400], desc[UR44][R2.64+0x380], P6 ;  /* 0x3540038002198fae */ /* 0x0001e4000b101d6c */
[----:B0-----:R-:W-:Y:S05]  /*13370*/  WARPSYNC.COLLECTIVE R15, `(.L_x_4378) ;  /* 0x000000000f087348 */ /* 0x001fea0003c00000 */
[----:B------:R1:W2:Y:S02]  /*13380*/  SHFL.IDX P6, R14, R13, R12, R11 ;  /* 0x0000000c0d0e7389 */ /* 0x0002a400000c000b */
[----:B012---:R-:W-:Y:S01]  /*13390*/  ENDCOLLECTIVE ;  /* 0x000000000000791b */ /* 0x007fe20003800000 */
.L_x_4378:
[----:B------:R-:W-:Y:S02]  /*133a0*/  IMAD.MOV.U32 R13, RZ, RZ, R0 ;  /* 0x000000ffff0d7224 */ /* 0x000fe400078e0000 */
[----:B------:R-:W-:-:S07]  /*133b0*/  IMAD.MOV.U32 R6, RZ, RZ, R14 ;  /* 0x000000ffff067224 */ /* 0x000fce00078e000e */
[----:B------:R-:W-:Y:S05]  /*133c0*/  WARPSYNC.COLLECTIVE R15, `(.L_x_4379) ;  /* 0x000000000f087348 */ /* 0x000fea0003c00000 */
[----:B------:R0:W1:Y:S02]  /*133d0*/  SHFL.IDX P6, R14, R13, R12, R11 ;  /* 0x0000000c0d0e7389 */ /* 0x00006400000c000b */
[----:B01----:R-:W-:Y:S01]  /*133e0*/  ENDCOLLECTIVE ;  /* 0x000000000000791b */ /* 0x003fe20003800000 */
.L_x_4379:
[----:B------:R-:W-:Y:S01]  /*133f0*/  IMAD.MOV.U32 R0, RZ, RZ, R14 ;  /* 0x000000ffff007224 */ /* 0x000fe200078e000e */
[----:B------:R-:W-:Y:S06]  /*13400*/  BRA `(.L_x_4380) ;  /* 0xffffffb800d87947 */ /* 0x000fec000383ffff */
.L_x_4295:
[----:B0-----:R0:W1:Y:S02]  /*13410*/  SYNCS.PHASECHK.TRANS64.TRYWAIT P0, [R23+URZ+0x38820], R0 ;  /* 0x03882000170075a7 */ /* 0x001064000800017f */
[----:B-1----:R-:W-:Y:S05]  /*13420*/  @!P0 NANOSLEEP.SYNCS 0x989680 ;  /* 0x009896800000895d */ /* 0x002fea0003900000 */
[----:B------:R-:W1:Y:S02]  /*13430*/  @!P0 SYNCS.PHASECHK.TRANS64 P0, [R23+URZ+0x38820], R0 ;  /* 0x03882000170085a7 */ /* 0x000e64000800007f */
[----:B-1----:R-:W-:Y:S05]  /*13440*/  @!P0 BRA `(.L_x_4295) ;  /* 0xfffffffc00f08947 */ /* 0x002fea000383ffff */
[----:B------:R-:W-:Y:S05]  /*13450*/  BRA `(.L_x_4381) ;  /* 0xffffffbc00747947 */ /* 0x000fea000383ffff */
.L_x_4298:
[----:B0-----:R0:W1:Y:S02]  /*13460*/  SYNCS.PHASECHK.TRANS64.TRYWAIT P0, [R30+URZ+0x38860], R0 ;  /* 0x038860001e0075a7 */ /* 0x001064000800017f */
[----:B-1----:R-:W-:Y:S05]  /*13470*/  @!P0 NANOSLEEP.SYNCS 0x989680 ;  /* 0x009896800000895d */ /* 0x002fea0003900000 */
[----:B------:R-:W1:Y:S02]  /*13480*/  @!P0 SYNCS.PHASECHK.TRANS64 P0, [R30+URZ+0x38860], R0 ;  /* 0x038860001e0085a7 */ /* 0x000e64000800007f */
[----:B-1----:R-:W-:Y:S05]  /*13490*/  @!P0 BRA `(.L_x_4298) ;  /* 0xfffffffc00f08947 */ /* 0x002fea000383ffff */
[----:B------:R-:W-:Y:S05]  /*134a0*/  BRA `(.L_x_4382) ;  /* 0xffffffbc00847947 */ /* 0x000fea000383ffff */
.L_x_4299:
        /* <DEDUP_REMOVED lines=8> */
.L_x_4384:
[----:B------:R-:W-:Y:S05]  /*13530*/  BSYNC B0 ;  /* 0x0000000000007941 */ /* 0x000fea0003800000 */
.L_x_4383:
[----:B------:R-:W0:Y:S01]  /*13540*/  S2R R7, SR_TID.X ;  /* 0x0000000000077919 */ /* 0x000e220000002100 */
[----:B------:R-:W-:Y:S01]  /*13550*/  IMAD.MOV.U32 R13, RZ, RZ, R4 ;  /* 0x000000ffff0d7224 */ /* 0x000fe200078e0004 */
[C---:B------:R-:W-:Y:S01]  /*13560*/  LOP3.LUT P5, RZ, R31.reuse, 0x2, RZ, 0xc0, !PT ;  /* 0x000000021fff7812 */ /* 0x040fe200078ac0ff */
[----:B------:R-:W-:Y:S01]  /*13570*/  IMAD.MOV.U32 R12, RZ, RZ, RZ ;  /* 0x000000ffff0c7224 */ /* 0x000fe200078e00ff */
[C---:B------:R-:W-:Y:S01]  /*13580*/  LOP3.LUT P4, RZ, R31.reuse, 0x4, RZ, 0xc0, !PT ;  /* 0x000000041fff7812 */ /* 0x040fe2000788c0ff */
[----:B------:R-:W-:Y:S01]  /*13590*/  IMAD.MOV.U32 R11, RZ, RZ, 0x181f ;  /* 0x0000181fff0b7424 */ /* 0x000fe200078e00ff */
[C---:B------:R-:W-:Y:S01]  /*135a0*/  LOP3.LUT P3, RZ, R31.reuse, 0x8, RZ, 0xc0, !PT ;  /* 0x000000081fff7812 */ /* 0x040fe2000786c0ff */
[----:B------:R-:W-:Y:S01]  /*135b0*/  IMAD.MOV.U32 R15, RZ, RZ, -0x1 ;  /* 0xffffffffff0f7424 */ /* 0x000fe200078e00ff */
[----:B------:R-:W-:Y:S01]  /*135c0*/  LOP3.LUT P2, RZ, R31, 0x10, RZ, 0xc0, !PT ;  /* 0x000000101fff7812 */ /* 0x000fe2000784c0ff */
[----:B------:R-:W-:Y:S01]  /*135d0*/  IMAD.MOV.U32 R3, RZ, RZ, R14 ;  /* 0x000000ffff037224 */ /* 0x000fe200078e000e */
[----:B------:R-:W-:Y:S01]  /*135e0*/  LOP3.LUT R22, R22, 0xffffffbf, RZ, 0xc0, !PT ;  /* 0xffffffbf16167812 */ /* 0x000fe200078ec0ff */
[----:B------:R-:W-:-:S10]  /*135f0*/  IMAD R5, R5, 0x2, R23 ;  /* 0x0000000205057824 */ /* 0x000fd400078e0217 */
[----:B0-----:R-:W-:Y:S05]  /*13600*/  WARPSYNC.COLLECTIVE R15, `(.L_x_4385) ;  /* 0x000000000f087348 */ /* 0x001fea0003c00000 */
[----:B------:R1:W2:Y:S02]  /*13610*/  SHFL.IDX P6, R14, R13, R12, R11 ;  /* 0x0000000c0d0e7389 */ /* 0x0002a400000c000b */
[----:B012---:R-:W-:Y:S01]  /*13620*/  ENDCOLLECTIVE ;  /* 0x000000000000791b */ /* 0x007fe20003800000 */
.L_x_4385:
[----:B------:R-:W-:Y:S02]  /*13630*/  IMAD.MOV.U32 R13, RZ, RZ, R6 ;  /* 0x000000ffff0d7224 */ /* 0x000fe400078e0006 */
[----:B------:R-:W-:Y:S02]  /*13640*/  IMAD.MOV.U32 R12, RZ, RZ, 0x1 ;  /* 0x00000001ff0c7424 */ /* 0x000fe400078e00ff */
[----:B------:R-:W-:Y:S02]  /*13650*/  IMAD.SHL.U32 R7, R7, 0x8, RZ ;  /* 0x0000000807077824 */ /* 0x000fe400078e00ff */
[----:B------:R-:W-:-:S03]  /*13660*/  IMAD.MOV.U32 R2, RZ, RZ, R14 ;  /* 0x000000ffff027224 */ /* 0x000fc600078e000e */
[----:B------:R-:W-:-:S05]  /*13670*/  LOP3.LUT R7, R7, 0x38, RZ, 0xc0, !PT ;  /* 0x0000003807077812 */ /* 0x000fca00078ec0ff */
[----:B------:R-:W-:Y:S01]  /*13680*/  IMAD.SHL.U32 R0, R7, 0x2, RZ ;  /* 0x0000000207007824 */ /* 0x000fe200078e00ff */
[----:B------:R-:W-:-:S04]  /*13690*/  LOP3.LUT R7, R31, 0x1, RZ, 0xc0, !PT ;  /* 0x000000011f077812 */ /* 0x000fc800078ec0ff */
[----:B------:R-:W-:Y:S02]  /*136a0*/  IADD3 R2, P0, R2, R0, RZ ;  /* 0x0000000002027210 */ /* 0x000fe40007f1e0ff */
[----:B------:R-:W-:Y:S02]  /*136b0*/  ISETP.NE.U32.AND P1, PT, R7, 0x1, PT ;  /* 0x000000010700780c */ /* 0x000fe40003f25070 */
[----:B------:R-:W-:Y:S01]  /*136c0*/  PRMT R7, R31, 0x8880, RZ ;  /* 0x000088801f077816 */ /* 0x000fe200000000ff */
        /* <DEDUP_REMOVED lines=8> */
[----:B------:R-:W-:Y:S02]  /*13750*/  ISETP.LT.OR P0, PT, R27, 0x1, !P5 ;  /* 0x000000011b00780c */ /* 0x000fe40006f01670 */
[----:B------:R-:W-:-:S11]  /*13760*/  LOP3.LUT R22, R22, 0xffffff7f, RZ, 0xc0, !PT ;  /* 0xffffff7f16167812 */ /* 0x000fd600078ec0ff */
        /* <DEDUP_REMOVED lines=10> */
[----:B------:R-:W-:-:S13]  /*13810*/  ISETP.LT.OR P6, PT, R27, 0x1, !P0 ;  /* 0x000000011b00780c */ /* 0x000fda00047c1670 */
[----:B------:R0:W-:Y:S01]  /*13820*/  LDGSTS.E.BYPASS.LTC128B.128 [R5+0xc400], desc[UR44][R2.64+0x300], !P6 ;  /* 0x0c40030002057fae */ /* 0x0001e2000f101d6c */
[----:B------:R-:W-:-:S13]  /*13830*/  ISETP.GT.AND P6, PT, R7, -0x1, PT ;  /* 0xffffffff0700780c */ /* 0x000fda0003fc4270 */
[----:B------:R-:W-:Y:S02]  /*13840*/  @P6 LOP3.LUT R22, R22, 0x80, RZ, 0xfc, !PT ;  /* 0x0000008016166812 */ /* 0x000fe400078efcff */
[----:B------:R-:W-:-:S13]  /*13850*/  ISETP.LT.OR P6, PT, R27, 0x1, P6 ;  /* 0x000000011b00780c */ /* 0x000fda00037c1670 */
[----:B------:R0:W-:Y:S02]  /*13860*/  LDGSTS.E.BYPASS.LTC128B.128 [R5+0xe400], desc[UR44][R2.64+0x380], !P6 ;  /* 0x0e40038002057fae */ /* 0x0001e4000f101d6c */
[----:B0-----:R-:W-:Y:S05]  /*13870*/  WARPSYNC.COLLECTIVE R15, `(.L_x_4386) ;  /* 0x000000000f087348 */ /* 0x001fea0003c00000 */
[----:B------:R1:W2:Y:S02]  /*13880*/  SHFL.IDX P6, R14, R13, R12, R11 ;  /* 0x0000000c0d0e7389 */ /* 0x0002a400000c000b */
[----:B012---:R-:W-:Y:S01]  /*13890*/  ENDCOLLECTIVE ;  /* 0x000000000000791b */ /* 0x007fe20003800000 */
.L_x_4386:
[----:B------:R-:W-:Y:S02]  /*138a0*/  IMAD.MOV.U32 R13, RZ, RZ, R4 ;  /* 0x000000ffff0d7224 */ /* 0x000fe400078e0004 */
[----:B------:R-:W-:-:S07]  /*138b0*/  IMAD.MOV.U32 R3, RZ, RZ, R14 ;  /* 0x000000ffff037224 */ /* 0x000fce00078e000e */
[----:B------:R-:W-:Y:S05]  /*138c0*/  WARPSYNC.COLLECTIVE R15, `(.L_x_4387) ;  /* 0x000000000f087348 */ /* 0x000fea0003c00000 */
[----:B------:R0:W1:Y:S02]  /*138d0*/  SHFL.IDX P6, R14, R13, R12, R11 ;  /* 0x0000000c0d0e7389 */ /* 0x00006400000c000b */
[----:B01----:R-:W-:Y:S01]  /*138e0*/  ENDCOLLECTIVE ;  /* 0x000000000000791b */ /* 0x003fe20003800000 */
.L_x_4387:
        /* <DEDUP_REMOVED lines=29> */
.L_x_4388:
[----:B------:R-:W-:Y:S01]  /*13ac0*/  IMAD.MOV.U32 R13, RZ, RZ, R4 ;  /* 0x000000ffff0d7224 */ /* 0x000fe200078e0004 */
[----:B------:R-:W-:-:S07]  /*13ad0*/  MOV R7, R14 ;  /* 0x0000000e00077202 */ /* 0x000fce0000000f00 */
[----:B------:R-:W-:Y:S05]  /*13ae0*/  WARPSYNC.COLLECTIVE R15, `(.L_x_4389) ;  /* 0x000000000f087348 */ /* 0x000fea0003c00000 */
[----:B------:R0:W1:Y:S02]  /*13af0*/  SHFL.IDX P6, R14, R13, R12, R11 ;  /* 0x0000000c0d0e7389 */ /* 0x00006400000c000b */
[----:B01----:R-:W-:Y:S01]  /*13b00*/  ENDCOLLECTIVE ;  /* 0x000000000000791b */ /* 0x003fe20003800000 */
.L_x_4389:
        /* <DEDUP_REMOVED lines=29> */
.L_x_4390:
[----:B------:R-:W-:Y:S02]  /*13ce0*/  IMAD.MOV.U32 R13, RZ, RZ, R4 ;  /* 0x000000ffff0d7224 */ /* 0x000fe400078e0004 */
[----:B------:R-:W-:-:S07]  /*13cf0*/  IMAD.MOV.U32 R6, RZ, RZ, R14 ;  /* 0x000000ffff067224 */ /* 0x000fce00078e000e */
[----:B------:R-:W-:Y:S05]  /*13d00*/  WARPSYNC.COLLECTIVE R15, `(.L_x_4391) ;  /* 0x000000000f087348 */ /* 0x000fea0003c00000 */
[----:B------:R0:W1:Y:S02]  /*13d10*/  SHFL.IDX P6, R14, R13, R12, R11 ;  /* 0x0000000c0d0e7389 */ /* 0x00006400000c000b */
[----:B01----:R-:W-:Y:S01]  /*13d20*/  ENDCOLLECTIVE ;  /* 0x000000000000791b */ /* 0x003fe20003800000 */
.L_x_4391:
[----:B------:R-:W-:Y:S01]  /*13d30*/  IMAD.MOV.U32 R2, RZ, RZ, R14 ;  /* 0x000000ffff027224 */ /* 0x000fe200078e000e */
[----:B------:R-:W-:Y:S06]  /*13d40*/  BRA `(.L_x_4392) ;  /* 0xffffffbc00187947 */ /* 0x000fec000383ffff */
.L_x_4306:
[----:B0-----:R0:W1:Y:S02]  /*13d50*/  SYNCS.PHASECHK.TRANS64.TRYWAIT P0, [R6+URZ+0x38840], R17 ;  /* 0x03884011060075a7 */ /* 0x001064000800017f */
[----:B-1----:R-:W-:Y:S05]  /*13d60*/  @!P0 NANOSLEEP.SYNCS 0x989680 ;  /* 0x009896800000895d */ /* 0x002fea0003900000 */
[----:B------:R-:W1:Y:S02]  /*13d70*/  @!P0 SYNCS.PHASECHK.TRANS64 P0, [R6+URZ+0x38840], R17 ;  /* 0x03884011060085a7 */ /* 0x000e64000800007f */
[----:B-1----:R-:W-:Y:S05]  /*13d80*/  @!P0 BRA `(.L_x_4306) ;  /* 0xfffffffc00f08947 */ /* 0x002fea000383ffff */
[----:B------:R-:W-:Y:S05]  /*13d90*/  BRA `(.L_x_4393) ;  /* 0xffffffc000b07947 */ /* 0x000fea000383ffff */
.L_x_4307:
        /* <DEDUP_REMOVED lines=8> */
.L_x_4395:
[----:B------:R-:W-:Y:S05]  /*13e20*/  BSYNC B1 ;  /* 0x0000000000017941 */ /* 0x000fea0003800000 */
.L_x_4394:
        /* <DEDUP_REMOVED lines=9> */
.L_x_4396:
[----:B------:R-:W-:Y:S02]  /*13ec0*/  IMAD.MOV.U32 R13, RZ, RZ, R27 ;  /* 0x000000ffff0d7224 */ /* 0x000fe400078e001b */
[----:B------:R-:W-:Y:S02]  /*13ed0*/  IMAD.MOV.U32 R12, RZ, RZ, 0x1 ;  /* 0x00000001ff0c7424 */ /* 0x000fe400078e00ff */
[----:B------:R-:W-:-:S07]  /*13ee0*/  IMAD.MOV.U32 R2, RZ, RZ, R14 ;  /* 0x000000ffff027224 */ /* 0x000fce00078e000e */
[----:B------:R-:W-:Y:S05]  /*13ef0*/  WARPSYNC.COLLECTIVE R15, `(.L_x_4397) ;  /* 0x000000000f087348 */ /* 0x000fea0003c00000 */
[----:B------:R0:W1:Y:S02]  /*13f00*/  SHFL.IDX P6, R14, R13, R12, R11 ;  /* 0x0000000c0d0e7389 */ /* 0x00006400000c000b */
[----:B01----:R-:W-:Y:S01]  /*13f10*/  ENDCOLLECTIVE ;  /* 0x000000000000791b */ /* 0x003fe20003800000 */
.L_x_4397:
        /* <DEDUP_REMOVED lines=11> */
.L_x_4398:
[----:B------:R-:W-:Y:S02]  /*13fd0*/  IMAD.MOV.U32 R13, RZ, RZ, R27 ;  /* 0x000000ffff0d7224 */ /* 0x000fe400078e001b */
[----:B------:R-:W-:Y:S02]  /*13fe0*/  IMAD.MOV.U32 R12, RZ, RZ, 0x2 ;  /* 0x00000002ff0c7424 */ /* 0x000fe400078e00ff */
[----:B------:R-:W-:-:S07]  /*13ff0*/  IMAD.MOV.U32 R2, RZ, RZ, R14 ;  /* 0x000000ffff027224 */ /* 0x000fce00078e000e */
[----:B------:R-:W-:Y:S05]  /*14000*/  WARPSYNC.COLLECTIVE R15, `(.L_x_4399) ;  /* 0x000000000f087348 */ /* 0x000fea0003c00000 */
[----:B------:R0:W1:Y:S02]  /*14010*/  SHFL.IDX P6, R14, R13, R12, R11 ;  /* 0x0000000c0d0e7389 */ /* 0x00006400000c000b */
[----:B01----:R-:W-:Y:S01]  /*14020*/  ENDCOLLECTIVE ;  /* 0x000000000000791b */ /* 0x003fe20003800000 */
.L_x_4399:
        /* <DEDUP_REMOVED lines=11> */
.L_x_4400:
[----:B------:R-:W-:Y:S02]  /*140e0*/  IMAD.MOV.U32 R13, RZ, RZ, R27 ;  /* 0x000000ffff0d7224 */ /* 0x000fe400078e001b */
[----:B------:R-:W-:Y:S02]  /*140f0*/  IMAD.MOV.U32 R12, RZ, RZ, 0x3 ;  /* 0x00000003ff0c7424 */ /* 0x000fe400078e00ff */
[----:B------:R-:W-:-:S07]  /*14100*/  IMAD.MOV.U32 R2, RZ, RZ, R14 ;  /* 0x000000ffff027224 */ /* 0x000fce00078e000e */
[----:B------:R-:W-:Y:S05]  /*14110*/  WARPSYNC.COLLECTIVE R15, `(.L_x_4401) ;  /* 0x000000000f087348 */ /* 0x000fea0003c00000 */
[----:B------:R0:W1:Y:S02]  /*14120*/  SHFL.IDX P6, R14, R13, R12, R11 ;  /* 0x0000000c0d0e7389 */ /* 0x00006400000c000b */
[----:B01----:R-:W-:Y:S01]  /*14130*/  ENDCOLLECTIVE ;  /* 0x000000000000791b */ /* 0x003fe20003800000 */
.L_x_4401:
        /* <DEDUP_REMOVED lines=11> */
.L_x_4402:
[----:B------:R-:W-:Y:S01]  /*141f0*/  IMAD.MOV.U32 R2, RZ, RZ, R14 ;  /* 0x000000ffff027224 */ /* 0x000fe200078e000e */
[----:B------:R-:W-:Y:S06]  /*14200*/  BRA `(.L_x_4403) ;  /* 0xffffffc000407947 */ /* 0x000fec000383ffff */
.L_x_4312:
[----:B---3--:R3:W4:Y:S02]  /*14210*/  SYNCS.PHASECHK.TRANS64.TRYWAIT P0, [R6+URZ+0x38860], R17 ;  /* 0x03886011060075a7 */ /* 0x008724000800017f */
[----:B----4-:R-:W-:Y:S05]  /*14220*/  @!P0 NANOSLEEP.SYNCS 0x989680 ;  /* 0x009896800000895d */ /* 0x010fea0003900000 */
[----:B------:R-:W4:Y:S02]  /*14230*/  @!P0 SYNCS.PHASECHK.TRANS64 P0, [R6+URZ+0x38860], R17 ;  /* 0x03886011060085a7 */ /* 0x000f24000800007f */
[----:B----4-:R-:W-:Y:S05]  /*14240*/  @!P0 BRA `(.L_x_4312) ;  /* 0xfffffffc00f08947 */ /* 0x010fea000383ffff */
[----:B------:R-:W-:Y:S05]  /*14250*/  BRA `(.L_x_4404) ;  /* 0xffffffc000907947 */ /* 0x000fea000383ffff */
.L_x_4313:
        /* <DEDUP_REMOVED lines=8> */
.L_x_4406:
[----:B------:R-:W-:Y:S05]  /*142e0*/  BSYNC B1 ;  /* 0x0000000000017941 */ /* 0x000fea0003800000 */
.L_x_4405:
[----:B------:R-:W-:Y:S01]  /*142f0*/  IMAD.MOV.U32 R13, RZ, RZ, R9 ;  /* 0x000000ffff0d7224 */ /* 0x000fe200078e0009 */
[C---:B------:R-:W-:Y:S01]  /*14300*/  LOP3.LUT P2, RZ, R22.reuse, 0x200, RZ, 0xc0, !PT ;  /* 0x0000020016ff7812 */ /* 0x040fe2000784c0ff */
[----:B------:R-:W-:Y:S01]  /*14310*/  IMAD.MOV.U32 R12, RZ, RZ, RZ ;  /* 0x000000ffff0c7224 */ /* 0x000fe200078e00ff */
[C---:B------:R-:W-:Y:S01]  /*14320*/  LOP3.LUT P1, RZ, R22.reuse, 0x20, RZ, 0xc0, !PT ;  /* 0x0000002016ff7812 */ /* 0x040fe2000782c0ff */
[----:B------:R-:W-:Y:S01]  /*14330*/  IMAD.MOV.U32 R11, RZ, RZ, 0x181f ;  /* 0x0000181fff0b7424 */ /* 0x000fe200078e00ff */
[----:B------:R-:W-:Y:S01]  /*14340*/  LOP3.LUT R22, R22, 0xffbfffff, RZ, 0xc0, !PT ;  /* 0xffbfffff16167812 */ /* 0x000fe200078ec0ff */
[----:B------:R-:W-:Y:S02]  /*14350*/  IMAD.MOV.U32 R15, RZ, RZ, -0x1 ;  /* 0xffffffffff0f7424 */ /* 0x000fe400078e00ff */
[----:B------:R-:W-:Y:S01]  /*14360*/  IMAD.MOV.U32 R3, RZ, RZ, R14 ;  /* 0x000000ffff037224 */ /* 0x000fe200078e000e */
[----:B------:R-:W-:Y:S01]  /*14370*/  @P3 LOP3.LUT R22, R22, 0x400000, RZ, 0xfc, !PT ;  /* 0x0040000016163812 */ /* 0x000fe200078efcff */
[----:B------:R-:W-:-:S07]  /*14380*/  IMAD R17, R17, 0x2, R23 ;  /* 0x0000000211117824 */ /* 0x000fce00078e0217 */
[----:B------:R-:W-:Y:S05]  /*14390*/  WARPSYNC.COLLECTIVE R15, `(.L_x_4407) ;  /* 0x000000000f087348 */ /* 0x000fea0003c00000 */
[----:B------:R0:W1:Y:S02]  /*143a0*/  SHFL.IDX P6, R14, R13, R12, R11 ;  /* 0x0000000c0d0e7389 */ /* 0x00006400000c000b */
[----:B01----:R-:W-:Y:S01]  /*143b0*/  ENDCOLLECTIVE ;  /* 0x000000000000791b */ /* 0x003fe20003800000 */
.L_x_4407:
        /* <DEDUP_REMOVED lines=17> */
.L_x_4408:
        /* <DEDUP_REMOVED lines=16> */
.L_x_4409:
        /* <DEDUP_REMOVED lines=19> */
.L_x_4410:
        /* <DEDUP_REMOVED lines=14> */
.L_x_4411:
        /* <DEDUP_REMOVED lines=16> */
.L_x_4412:
        /* <DEDUP_REMOVED lines=14> */
.L_x_4413:
[----:B------:R-:W-:Y:S05]  /*149c0*/  BRA `(.L_x_4414) ;  /* 0xffffffbc00fc7947 */ /* 0x000fea000383ffff */
.L_x_4321:
        /* <DEDUP_REMOVED lines=8> */
.L_x_4416:
[----:B------:R-:W-:Y:S05]  /*14a50*/  BSYNC B0 ;  /* 0x0000000000007941 */ /* 0x000fea0003800000 */
.L_x_4415:
        /* <DEDUP_REMOVED lines=9> */
.L_x_4417:
        /* <DEDUP_REMOVED lines=18> */
.L_x_4418:
[----:B------:R-:W-:Y:S01]  /*14c10*/  IMAD.MOV.U32 R12, RZ, RZ, 0x2 ;  /* 0x00000002ff0c7424 */ /* 0x000fe200078e00ff */
[----:B------:R-:W-:-:S05]  /*14c20*/  SEL R6, R14, RZ, P1 ;  /* 0x000000ff0e067207 */ /* 0x000fca0000800000 */
[----:B------:R-:W-:-:S04]  /*14c30*/  IMAD.IADD R6, R5, 0x1, R6 ;  /* 0x0000000105067824 */ /* 0x000fc800078e0206 */
[----:B------:R-:W-:-:S07]  /*14c40*/  IMAD.MOV.U32 R13, RZ, RZ, R6 ;  /* 0x000000ffff0d7224 */ /* 0x000fce00078e0006 */
[----:B------:R-:W-:Y:S05]  /*14c50*/  WARPSYNC.COLLECTIVE R15, `(.L_x_4419) ;  /* 0x000000000f087348 */ /* 0x000fea0003c00000 */
[----:B------:R0:W1:Y:S02]  /*14c60*/  SHFL.UP P6, R14, R13, R12, R11 ;  /* 0x0400000c0d0e7389 */ /* 0x00006400000c000b */
[----:B01----:R-:W-:Y:S01]  /*14c70*/  ENDCOLLECTIVE ;  /* 0x000000000000791b */ /* 0x003fe20003800000 */
.L_x_4419:
[----:B------:R-:W-:Y:S01]  /*14c80*/  IMAD.MOV.U32 R12, RZ, RZ, 0x4 ;  /* 0x00000004ff0c7424 */ /* 0x000fe200078e00ff */
[----:B------:R-:W-:-:S05]  /*14c90*/  SEL R7, R14, RZ, P2 ;  /* 0x000000ff0e077207 */ /* 0x000fca0001000000 */
[----:B------:R-:W-:-:S04]  /*14ca0*/  IMAD.IADD R7, R6, 0x1, R7 ;  /* 0x0000000106077824 */ /* 0x000fc800078e0207 */
[----:B------:R-:W-:-:S07]  /*14cb0*/  IMAD.MOV.U32 R13, RZ, RZ, R7 ;  /* 0x000000ffff0d7224 */ /* 0x000fce00078e0007 */
[----:B------:R-:W-:Y:S05]  /*14cc0*/  WARPSYNC.COLLECTIVE R15, `(.L_x_4420) ;  /* 0x000000000f087348 */ /* 0x000fea0003c00000 */
[----:B------:R0:W1:Y:S02]  /*14cd0*/  SHFL.UP P6, R14, R13, R12, R11 ;  /* 0x0400000c0d0e7389 */ /* 0x00006400000c000b */
[----:B01----:R-:W-:Y:S01]  /*14ce0*/  ENDCOLLECTIVE ;  /* 0x000000000000791b */ /* 0x003fe20003800000 */
.L_x_4420:
[----:B------:R-:W-:Y:S01]  /*14cf0*/  IMAD.MOV.U32 R12, RZ, RZ, 0x8 ;  /* 0x00000008ff0c7424 */ /* 0x000fe200078e00ff */
[----:B------:R-:W-:-:S05]  /*14d00*/  SEL R2, R14, RZ, P3 ;  /* 0x000000ff0e027207 */ /* 0x000fca0001800000 */
[----:B------:R-:W-:-:S04]  /*14d10*/  IMAD.IADD R2, R7, 0x1, R2 ;  /* 0x0000000107027824 */ /* 0x000fc800078e0202 */
[----:B------:R-:W-:-:S07]  /*14d20*/  IMAD.MOV.U32 R13, RZ, RZ, R2 ;  /* 0x000000ffff0d7224 */ /* 0x000fce00078e0002 */
[----:B------:R-:W-:Y:S05]  /*14d30*/  WARPSYNC.COLLECTIVE R15, `(.L_x_4421) ;  /* 0x000000000f087348 */ /* 0x000fea0003c00000 */
[----:B------:R0:W1:Y:S02]  /*14d40*/  SHFL.UP P6, R14, R13, R12, R11 ;  /* 0x0400000c0d0e7389 */ /* 0x00006400000c000b */
[----:B01----:R-:W-:Y:S01]  /*14d50*/  ENDCOLLECTIVE ;  /* 0x000000000000791b */ /* 0x003fe20003800000 */
.L_x_4421:
[----:B------:R-:W-:Y:S01]  /*14d60*/  IMAD.MOV.U32 R12, RZ, RZ, 0x10 ;  /* 0x00000010ff0c7424 */ /* 0x000fe200078e00ff */
[----:B------:R-:W-:-:S05]  /*14d70*/  SEL R3, R14, RZ, P4 ;  /* 0x000000ff0e037207 */ /* 0x000fca0002000000 */
[----:B------:R-:W-:-:S04]  /*14d80*/  IMAD.IADD R3, R2, 0x1, R3 ;  /* 0x0000000102037824 */ /* 0x000fc800078e0203 */
[----:B------:R-:W-:-:S07]  /*14d90*/  IMAD.MOV.U32 R13, RZ, RZ, R3 ;  /* 0x000000ffff0d7224 */ /* 0x000fce00078e0003 */
[----:B------:R-:W-:Y:S05]  /*14da0*/  WARPSYNC.COLLECTIVE R15, `(.L_x_4422) ;  /* 0x000000000f087348 */ /* 0x000fea0003c00000 */
[----:B------:R0:W1:Y:S02]  /*14db0*/  SHFL.UP P6, R14, R13, R12, R11 ;  /* 0x0400000c0d0e7389 */ /* 0x00006400000c000b */
[----:B01----:R-:W-:Y:S01]  /*14dc0*/  ENDCOLLECTIVE ;  /* 0x000000000000791b */ /* 0x003fe20003800000 */
.L_x_4422:
        /* <DEDUP_REMOVED lines=8> */
.L_x_4423:
[----:B------:R-:W-:Y:S05]  /*14e50*/  BRA `(.L_x_4424) ;  /* 0xffffffc000907947 */ /* 0x000fea000383ffff */
.L_x_4326:
        /* <DEDUP_REMOVED lines=8> */
.L_x_4426:
[----:B------:R-:W-:Y:S05]  /*14ee0*/  BSYNC B0 ;  /* 0x0000000000007941 */ /* 0x000fea0003800000 */
.L_x_4425:
        /* <DEDUP_REMOVED lines=8> */
.L_x_4427:
[----:B------:R-:W-:Y:S01]  /*14f70*/  IMAD.MOV.U32 R12, RZ, RZ, 0x4 ;  /* 0x00000004ff0c7424 */ /* 0x000fe200078e00ff */
[----:B------:R-:W-:-:S05]  /*14f80*/  SEL R2, R14, RZ, P2 ;  /* 0x000000ff0e027207 */ /* 0x000fca0001000000 */
[----:B------:R-:W-:-:S04]  /*14f90*/  IMAD.IADD R2, R13, 0x1, R2 ;  /* 0x000000010d027824 */ /* 0x000fc800078e0202 */
[----:B------:R-:W-:-:S07]  /*14fa0*/  IMAD.MOV.U32 R13, RZ, RZ, R2 ;  /* 0x000000ffff0d7224 */ /* 0x000fce00078e0002 */
[----:B------:R-:W-:Y:S05]  /*14fb0*/  WARPSYNC.COLLECTIVE R15, `(.L_x_4428) ;  /* 0x000000000f087348 */ /* 0x000fea0003c00000 */
[----:B------:R0:W1:Y:S02]  /*14fc0*/  SHFL.UP P6, R14, R13, R12, R11 ;  /* 0x0400000c0d0e7389 */ /* 0x00006400000c000b */
[----:B01----:R-:W-:Y:S01]  /*14fd0*/  ENDCOLLECTIVE ;  /* 0x000000000000791b */ /* 0x003fe20003800000 */
.L_x_4428:
[----:B------:R-:W-:Y:S01]  /*14fe0*/  IMAD.MOV.U32 R12, RZ, RZ, 0x8 ;  /* 0x00000008ff0c7424 */ /* 0x000fe200078e00ff */
[----:B------:R-:W-:-:S05]  /*14ff0*/  SEL R3, R14, RZ, P3 ;  /* 0x000000ff0e037207 */ /* 0x000fca0001800000 */
[----:B------:R-:W-:-:S04]  /*15000*/  IMAD.IADD R3, R2, 0x1, R3 ;  /* 0x0000000102037824 */ /* 0x000fc800078e0203 */
[----:B------:R-:W-:-:S07]  /*15010*/  IMAD.MOV.U32 R13, RZ, RZ, R3 ;  /* 0x000000ffff0d7224 */ /* 0x000fce00078e0003 */
[----:B------:R-:W-:Y:S05]  /*15020*/  WARPSYNC.COLLECTIVE R15, `(.L_x_4429) ;  /* 0x000000000f087348 */ /* 0x000fea0003c00000 */
[----:B------:R0:W1:Y:S02]  /*15030*/  SHFL.UP P6, R14, R13, R12, R11 ;  /* 0x0400000c0d0e7389 */ /* 0x00006400000c000b */
[----:B01----:R-:W-:Y:S01]  /*15040*/  ENDCOLLECTIVE ;  /* 0x000000000000791b */ /* 0x003fe20003800000 */
.L_x_4429:
[----:B------:R-:W-:Y:S01]  /*15050*/  IMAD.MOV.U32 R12, RZ, RZ, 0x10 ;  /* 0x00000010ff0c7424 */ /* 0x000fe200078e00ff */
[----:B------:R-:W-:-:S05]  /*15060*/  SEL R4, R14, RZ, P4 ;  /* 0x000000ff0e047207 */ /* 0x000fca0002000000 */
[----:B------:R-:W-:-:S04]  /*15070*/  IMAD.IADD R4, R3, 0x1, R4 ;  /* 0x0000000103047824 */ /* 0x000fc800078e0204 */
[----:B------:R-:W-:-:S07]  /*15080*/  IMAD.MOV.U32 R13, RZ, RZ, R4 ;  /* 0x000000ffff0d7224 */ /* 0x000fce00078e0004 */
[----:B------:R-:W-:Y:S05]  /*15090*/  WARPSYNC.COLLECTIVE R15, `(.L_x_4430) ;  /* 0x000000000f087348 */ /* 0x000fea0003c00000 */
[----:B------:R0:W1:Y:S02]  /*150a0*/  SHFL.UP P6, R14, R13, R12, R11 ;  /* 0x0400000c0d0e7389 */ /* 0x00006400000c000b */
[----:B01----:R-:W-:Y:S01]  /*150b0*/  ENDCOLLECTIVE ;  /* 0x000000000000791b */ /* 0x003fe20003800000 */
.L_x_4430:
        /* <DEDUP_REMOVED lines=8> */
.L_x_4431:
[----:B------:R-:W-:Y:S05]  /*15140*/  BRA `(.L_x_4432) ;  /* 0xffffffc000707947 */ /* 0x000fea000383ffff */
.L_x_4328:
[----:B------:R-:W-:Y:S01]  /*15150*/  BSSY B0, `(.L_x_4433) ;  /* 0x0000006000007945 */ /* 0x000fe20003800000 */
[----:B------:R-:W-:Y:S01]  /*15160*/  PLOP3.LUT P6, PT, P6, PT, PT, 0x8, 0x0 ;  /* 0x000000000000781c */ /* 0x000fe200037ce170 */
[----:B------:R-:W-:-:S12]  /*15170*/  IMAD.MOV.U32 R15, RZ, RZ, -0x1 ;  /* 0xffffffffff0f7424 */ /* 0x000fd800078e00ff */
[----:B01----:R-:W-:Y:S05]  /*15180*/  WARPSYNC.COLLECTIVE R15, `(.L_x_4434) ;  /* 0x000000000f087348 */ /* 0x003fea0003c00000 */
[----:B------:R-:W-:Y:S01]  /*15190*/  VOTE.ANY R14, PT, P6 ;  /* 0x00000000000e7806 */ /* 0x000fe200030e0100 */
[----:B01----:R-:W-:Y:S06]  /*151a0*/  ENDCOLLECTIVE ;  /* 0x000000000000791b */ /* 0x003fec0003800000 */
.L_x_4434:
[----:B------:R-:W-:Y:S05]  /*151b0*/  BSYNC B0 ;  /* 0x0000000000007941 */ /* 0x000fea0003800000 */
.L_x_4433:
        /* <DEDUP_REMOVED lines=9> */
.L_x_4435:
[----:B------:R-:W-:Y:S01]  /*15250*/  IMAD.MOV.U32 R5, RZ, RZ, R14 ;  /* 0x000000ffff057224 */ /* 0x000fe200078e000e */
[----:B------:R-:W-:Y:S06]  /*15260*/  BRA `(.L_x_4436) ;  /* 0xffffffc000607947 */ /* 0x000fec000383ffff */
.L_x_4330:
[----:B------:R-:W-:Y:S01]  /*15270*/  BSSY B0, `(.L_x_4437) ;  /* 0x0000007000007945 */ /* 0x000fe20003800000 */
[----:B------:R-:W-:Y:S02]  /*15280*/  IMAD.MOV.U32 R13, RZ, RZ, R2 ;  /* 0x000000ffff0d7224 */ /* 0x000fe400078e0002 */
[----:B------:R-:W-:Y:S02]  /*15290*/  IMAD.MOV.U32 R11, RZ, RZ, 0x1f ;  /* 0x0000001fff0b7424 */ /* 0x000fe400078e00ff */
[----:B------:R-:W-:-:S07]  /*152a0*/  IMAD.MOV.U32 R15, RZ, RZ, -0x1 ;  /* 0xffffffffff0f7424 */ /* 0x000fce00078e00ff */
[----:B0123--:R-:W-:Y:S05]  /*152b0*/  WARPSYNC.COLLECTIVE R15, `(.L_x_4438) ;  /* 0x000000000f087348 */ /* 0x00ffea0003c00000 */
[----:B------:R4:W0:Y:S02]  /*152c0*/  SHFL.IDX P6, R14, R13, R12, R11 ;  /* 0x0000000c0d0e7389 */ /* 0x00082400000c000b */
[----:B01234-:R-:W-:Y:S01]  /*152d0*/  ENDCOLLECTIVE ;  /* 0x000000000000791b */ /* 0x01ffe20003800000 */
.L_x_4438:
[----:B------:R-:W-:Y:S05]  /*152e0*/  BSYNC B0 ;  /* 0x0000000000007941 */ /* 0x000fea0003800000 */
.L_x_4437:
[----:B------:R-:W-:Y:S05]  /*152f0*/  BRA `(.L_x_4329) ;  /* 0xffffffc000587947 */ /* 0x000fea000383ffff */
.L_x_4334:
[----:B0-----:R0:W1:Y:S02]  /*15300*/  SYNCS.PHASECHK.TRANS64.TRYWAIT P0, [R7+URZ+0x38820], R0 ;  /* 0x03882000070075a7 */ /* 0x001064000800017f */
[----:B-1----:R-:W-:Y:S05]  /*15310*/  @!P0 NANOSLEEP.SYNCS 0x989680 ;  /* 0x009896800000895d */ /* 0x002fea0003900000 */
[----:B------:R-:W1:Y:S02]  /*15320*/  @!P0 SYNCS.PHASECHK.TRANS64 P0, [R7+URZ+0x38820], R0 ;  /* 0x03882000070085a7 */ /* 0x000e64000800007f */
[----:B-1----:R-:W-:Y:S05]  /*15330*/  @!P0 BRA `(.L_x_4334) ;  /* 0xfffffffc00f08947 */ /* 0x002fea000383ffff */
[----:B------:R-:W-:Y:S05]  /*15340*/  BRA `(.L_x_4439) ;  /* 0xffffffc400447947 */ /* 0x000fea000383ffff */
.L_x_4335:
        /* <DEDUP_REMOVED lines=11> */
.L_x_4441:
[----:B------:R-:W-:Y:S05]  /*15400*/  BSYNC B0 ;  /* 0x0000000000007941 */ /* 0x000fea0003800000 */
.L_x_4440:
[----:B------:R-:W-:Y:S05]  /*15410*/  BRA `(.L_x_4442) ;  /* 0xffffffc4002c7947 */ /* 0x000fea000383ffff */
.L_x_4338:
[----:B------:R-:W-:Y:S01]  /*15420*/  BSSY B1, `(.L_x_4443) ;  /* 0x0000006000017945 */ /* 0x000fe20003800000 */
[----:B------:R-:W-:-:S07]  /*15430*/  IMAD.MOV.U32 R15, RZ, RZ, -0x1 ;  /* 0xffffffffff0f7424 */ /* 0x000fce00078e00ff */
[----:B0-234-:R-:W-:Y:S05]  /*15440*/  WARPSYNC.COLLECTIVE R15, `(.L_x_4444) ;  /* 0x000000000f0c7348 */ /* 0x01dfea0003c00000 */
[----:B------:R-:W-:Y:S02]  /*15450*/  ELECT P6, UR62, PT ;  /* 0x00000000003e782f */ /* 0x000fe400038c0000 */
[----:B------:R-:W-:Y:S01]  /*15460*/  MOV R14, UR62 ;  /* 0x0000003e000e7c02 */ /* 0x000fe20008000f00 */
[----:B0-234-:R-:W-:Y:S10]  /*15470*/  ENDCOLLECTIVE ;  /* 0x000000000000791b */ /* 0x01dff40003800000 */
.L_x_4444:
[----:B------:R-:W-:Y:S05]  /*15480*/  BSYNC B1 ;  /* 0x0000000000017941 */ /* 0x000fea0003800000 */
.L_x_4443:
[----:B------:R-:W-:Y:S05]  /*15490*/  BRA `(.L_x_4445) ;  /* 0xffffffc400247947 */ /* 0x000fea000383ffff */
.L_x_4340:
[----:B0-----:R0:W1:Y:S02]  /*154a0*/  SYNCS.PHASECHK.TRANS64.TRYWAIT P1, [R5+URZ+0x38840], R0 ;  /* 0x03884000050075a7 */ /* 0x001064000802017f */
[----:B-1----:R-:W-:Y:S05]  /*154b0*/  @!P1 NANOSLEEP.SYNCS 0x989680 ;  /* 0x009896800000995d */ /* 0x002fea0003900000 */
[----:B------:R-:W1:Y:S02]  /*154c0*/  @!P1 SYNCS.PHASECHK.TRANS64 P1, [R5+URZ+0x38840], R0 ;  /* 0x03884000050095a7 */ /* 0x000e64000802007f */
[----:B-1----:R-:W-:Y:S05]  /*154d0*/  @!P1 BRA `(.L_x_4340) ;  /* 0xfffffffc00f09947 */ /* 0x002fea000383ffff */
[----:B------:R-:W-:Y:S05]  /*154e0*/  BRA `(.L_x_4446) ;  /* 0xffffffc400447947 */ /* 0x000fea000383ffff */
.L_x_4342:
[----:B-1----:R1:W0:Y:S02]  /*154f0*/  SYNCS.PHASECHK.TRANS64.TRYWAIT P1, [R3+URZ+0x38840], R2 ;  /* 0x03884002030075a7 */ /* 0x002224000802017f */
[----:B0-----:R-:W-:Y:S05]  /*15500*/  @!P1 NANOSLEEP.SYNCS 0x989680 ;  /* 0x009896800000995d */ /* 0x001fea0003900000 */
[----:B------:R-:W0:Y:S02]  /*15510*/  @!P1 SYNCS.PHASECHK.TRANS64 P1, [R3+URZ+0x38840], R2 ;  /* 0x03884002030095a7 */ /* 0x000e24000802007f */
[----:B0-----:R-:W-:Y:S05]  /*15520*/  @!P1 BRA `(.L_x_4342) ;  /* 0xfffffffc00f09947 */ /* 0x001fea000383ffff */
[----:B------:R-:W-:Y:S05]  /*15530*/  BRA `(.L_x_4447) ;  /* 0xffffffc400507947 */ /* 0x000fea000383ffff */
.L_x_4344:
[----:B------:R0:W0:Y:S02]  /*15540*/  SYNCS.PHASECHK.TRANS64.TRYWAIT P1, [R5+URZ+0x38860], R0 ;  /* 0x03886000050075a7 */ /* 0x000024000802017f */
[----:B0-----:R-:W-:Y:S05]  /*15550*/  @!P1 NANOSLEEP.SYNCS 0x989680 ;  /* 0x009896800000995d */ /* 0x001fea0003900000 */
[----:B------:R-:W0:Y:S02]  /*15560*/  @!P1 SYNCS.PHASECHK.TRANS64 P1, [R5+URZ+0x38860], R0 ;  /* 0x03886000050095a7 */ /* 0x000e24000802007f */
[----:B0-----:R-:W-:Y:S05]  /*15570*/  @!P1 BRA `(.L_x_4344) ;  /* 0xfffffffc00f09947 */ /* 0x001fea000383ffff */
[----:B------:R-:W-:Y:S05]  /*15580*/  BRA `(.L_x_4448) ;  /* 0xffffffc4004c7947 */ /* 0x000fea000383ffff */
.L_x_4449:
        /* <DEDUP_REMOVED lines=15> */
.L_x_15534:


//--------------------- .text._ZN7cutlass13device_kernelIN5flash11enable_sm90INS1_16FlashAttnFwdSm90INS1_25CollectiveMainloopFwdSm90ILi2EN4cute5tupleIJNS5_1CILi1EEES8_S8_EEENS6_IJNS7_ILi64EEESA_SA_EEELi512ENS_6half_tEfNS_4arch4Sm90ELb0ELb0ELb0ELb1ELb1ELb1ELb1ELb0ELb0ELb1ELb0ELb0EEENS1_21CollectiveEpilogueFwdINS6_IJSA_NS7_ILi512EEESA_EEES9_SC_SE_Li256ELb1ELb1ELb0ELb0EEENS1_36VarlenDynamicPersistentTileSchedulerILi64ELi64ELi256ELi128ELb0ELb1ELb1ELb0ELb1ELb1EEEEEEEEEvNT_6ParamsE --------------------------
	.section	.text._ZN7cutlass13device_kernelIN5flash11enable_sm90INS1_16FlashAttnFwdSm90INS1_25CollectiveMainloopFwdSm90ILi2EN4cute5tupleIJNS5_1CILi1EEES8_S8_EEENS6_IJNS7_ILi64EEESA_SA_EEELi512ENS_6half_tEfNS_4arch4Sm90ELb0ELb0ELb0ELb1ELb1ELb1ELb1ELb0ELb0ELb1ELb0ELb0EEENS1_21CollectiveEpilogueFwdINS6_IJSA_NS7_ILi512EEESA_EEES9_SC_SE_Li256ELb1ELb1ELb0ELb0EEENS1_36VarlenDynamicPersistentTileSchedulerILi64ELi64ELi256ELi128ELb0ELb1ELb1ELb0ELb1ELb1EEEEEEEEEvNT_6ParamsE,"ax",@progbits
	.align	128
.text._ZN7cutlass13device_kernelIN5flash11enable_sm90INS1_16FlashAttnFwdSm90INS1_25CollectiveMainloopFwdSm90ILi2EN4cute5tupleIJNS5_1CILi1EEES8_S8_EEENS6_IJNS7_ILi64EEESA_SA_EEELi512ENS_6half_tEfNS_4arch4Sm90ELb0ELb0ELb0ELb1ELb1ELb1ELb1ELb0ELb0ELb1ELb0ELb0EEENS1_21CollectiveEpilogueFwdINS6_IJSA_NS7_ILi512EEESA_EEES9_SC_SE_Li256ELb1ELb1ELb0ELb0EEENS1_36VarlenDynamicPersistentTileSchedulerILi64ELi64ELi256ELi128ELb0ELb1ELb1ELb0ELb1ELb1EEEEEEEEEvNT_6ParamsE:
        .type           _ZN7cutlass13device_kernelIN5flash11enable_sm90INS1_16FlashAttnFwdSm90INS1_25CollectiveMainloopFwdSm90ILi2EN4cute5tupleIJNS5_1CILi1EEES8_S8_EEENS6_IJNS7_ILi64EEESA_SA_EEELi512ENS_6half_tEfNS_4arch4Sm90ELb0ELb0ELb0ELb1ELb1ELb1ELb1ELb0ELb0ELb1ELb0ELb0EEENS1_21CollectiveEpilogueFwdINS6_IJSA_NS7_ILi512EEESA_EEES9_SC_SE_Li256ELb1ELb1ELb0ELb0EEENS1_36VarlenDynamicPersistentTileSchedulerILi64ELi64ELi256ELi128ELb0ELb1ELb1ELb0ELb1ELb1EEEEEEEEEvNT_6ParamsE,@function
        .size           _ZN7cutlass13device_kernelIN5flash11enable_sm90INS1_16FlashAttnFwdSm90INS1_25CollectiveMainloopFwdSm90ILi2EN4cute5tupleIJNS5_1CILi1EEES8_S8_EEENS6_IJNS7_ILi64EEESA_SA_EEELi512ENS_6half_tEfNS_4arch4Sm90ELb0ELb0ELb0ELb1ELb1ELb1ELb1ELb0ELb0ELb1ELb0ELb0EEENS1_21CollectiveEpilogueFwdINS6_IJSA_NS7_ILi512EEESA_EEES9_SC_SE_Li256ELb1ELb1ELb0ELb0EEENS1_36VarlenDynamicPersistentTileSchedulerILi64ELi64ELi256ELi128ELb0ELb1ELb1ELb0ELb1ELb1EEEEEEEEEvNT_6ParamsE,(.L_x_15535 - _ZN7cutlass13device_kernelIN5flash11enable_sm90INS1_16FlashAttnFwdSm90INS1_25CollectiveMainloopFwdSm90ILi2EN4cute5tupleIJNS5_1CILi1EEES8_S8_EEENS6_IJNS7_ILi64EEESA_SA_EEELi512ENS_6half_tEfNS_4arch4Sm90ELb0ELb0ELb0ELb1ELb1ELb1ELb1ELb0ELb0ELb1ELb0ELb0EEENS1_21CollectiveEpilogueFwdINS6_IJSA_NS7_ILi512EEESA_EEES9_SC_SE_Li256ELb1ELb1ELb0ELb0EEENS1_36VarlenDynamicPersistentTileSchedulerILi64ELi64ELi256ELi128ELb0ELb1ELb1ELb0ELb1ELb1EEEEEEEEEvNT_6ParamsE)
        .other          _ZN7cutlass13device_kernelIN5flash11enable_sm90INS1_16FlashAttnFwdSm90INS1_25CollectiveMainloopFwdSm90ILi2EN4cute5tupleIJNS5_1CILi1EEES8_S8_EEENS6_IJNS7_ILi64EEESA_SA_EEELi512ENS_6half_tEfNS_4arch4Sm90ELb0ELb0ELb0ELb1ELb1ELb1ELb1ELb0ELb0ELb1ELb0ELb0EEENS1_21CollectiveEpilogueFwdINS6_IJSA_NS7_ILi512EEESA_EEES9_SC_SE_Li256ELb1ELb1ELb0ELb0EEENS1_36VarlenDynamicPersistentTileSchedulerILi64ELi64ELi256ELi128ELb0ELb1ELb1ELb0ELb1ELb1EEEEEEEEEvNT_6ParamsE,@"STO_CUDA_ENTRY STV_DEFAULT"
_ZN7cutlass13device_kernelIN5flash11enable_sm90INS1_16FlashAttnFwdSm90INS1_25CollectiveMainloopFwdSm90ILi2EN4cute5tupleIJNS5_1CILi1EEES8_S8_EEENS6_IJNS7_ILi64EEESA_SA_EEELi512ENS_6half_tEfNS_4arch4Sm90ELb0ELb0ELb0ELb1ELb1ELb1ELb1ELb0ELb0ELb1ELb0ELb0EEENS1_21CollectiveEpilogueFwdINS6_IJSA_NS7_ILi512EEESA_EEES9_SC_SE_Li256ELb1ELb1ELb0ELb0EEENS1_36VarlenDynamicPersistentTileSchedulerILi64ELi64ELi256ELi128ELb0ELb1ELb1ELb0ELb1ELb1EEEEEEEEEvNT_6ParamsE:
        /* <DEDUP_REMOVED lines=17> */
.L_x_4451:
[----:B------:R-:W-:Y:S05]  /*0110*/  BSYNC B0 ;  /* 0x0000000000007941 */ /* 0x000fea0003800000 */
.L_x_4450:
        /* <DEDUP_REMOVED lines=12> */
[----:B------:R-:W-:Y:S01]  /*01e0*/  VOTEU.ANY UP2, P0 ;  /* 0x00000000003f7886 */ /* 0x000fe20000040100 */
        /* <DEDUP_REMOVED lines=8> */
[----:B-1----:R0:W1:Y:S01]  /*0270*/  @UP0 SYNCS.EXCH.64 URZ, [UR8+0x38800], UR4 ;  /* 0x03880004083f05b2 */ /* 0x0020620008000100 */
[----:B------:R0:W2:Y:S05]  /*0280*/  @UP1 SYNCS.EXCH.64 URZ, [UR8+0x38810], UR4 ;  /* 0x03881004083f15b2 */ /* 0x0000aa0008000100 */
[----:B------:R0:W3:Y:S02]  /*0290*/  @UP2 SYNCS.EXCH.64 URZ, [UR8+0x38820], UR6 ;  /* 0x03882006083f25b2 */ /* 0x0000e40008000100 */
        /* <DEDUP_REMOVED lines=15> */
.L_x_4452:
        /* <DEDUP_REMOVED lines=22> */
.L_x_4453:
        /* <DEDUP_REMOVED lines=18> */
.L_x_4454:
        /* <DEDUP_REMOVED lines=22> */
.L_x_4455:
        /* <DEDUP_REMOVED lines=22> */
.L_x_4456:
[----:B------:R-:W-:Y:S01]  /*08d0*/  IMAD.MOV.U32 R3, RZ, RZ, 0x1 ;  /* 0x00000001ff037424 */ /* 0x000fe200078e00ff */
[----:B------:R-:W-:Y:S01]  /*08e0*/  ISETP.NE.AND P0, PT, R4, RZ, PT ;  /* 0x000000ff0400720c */ /* 0x000fe20003f05270 */
[----:B------:R-:W-:Y:S01]  /*08f0*/  NOP ;  /* 0x0000000000007918 */ /* 0x000fe20000000000 */
[----:B------:R-:W-:Y:S01]  /*0900*/  ULDC.64 UR40, c[0x0][0x208] ;  /* 0x0000820000287ab9 */ /* 0x000fe20000000a00 */
[----:B------:R-:W-:Y:S01]  /*0910*/  BSSY B9, `(.L_x_4457) ;  /* 0x0001a50000097945 */ /* 0x000fe20003800000 */
[----:B------:R-:W-:-:S05]  /*0920*/  SEL R3, R3, 0x2, !P0 ;  /* 0x0000000203037807 */ /* 0x000fca0004000000 */
[----:B------:R0:W-:Y:S02]  /*0930*/  STL [R1+0x8], R3 ;  /* 0x0000080301007387 */ /* 0x0001e40000100800 */
[----:B01234-:R-:W-:Y:S06]  /*0940*/  BAR.SYNC.DEFER_BLOCKING 0x0 ;  /* 0x0000000000007b1d */ /* 0x01ffec0000010000 */
[----:B------:R-:W-:Y:S05]  /*0950*/  @!P0 BRA `(.L_x_4458) ;  /* 0x0000012400448947 */ /* 0x000fea0003800000 */
.L_x_4459:
        /* <DEDUP_REMOVED lines=19> */
[----:B------:R-:W2:Y:S01]  /*0a90*/  LDL.LU R18, [R1+0x8] ;  /* 0x0000080001127983 */ /* 0x000ea20000300800 */
[----:B------:R-:W-:Y:S01]  /*0aa0*/  VIADD R19, R0, 0xffffff80 ;  /* 0xffffff8000137836 */ /* 0x000fe20000000000 */
[----:B------:R-:W-:Y:S01]  /*0ab0*/  CS2R R22, SRZ ;  /* 0x0000000000167805 */ /* 0x000fe2000001ff00 */
[----:B------:R-:W-:Y:S02]  /*0ac0*/  IMAD.MOV.U32 R227, RZ, RZ, 0x20 ;  /* 0x00000020ffe37424 */ /* 0x000fe400078e00ff */
[----:B------:R-:W-:Y:S01]  /*0ad0*/  IMAD.MOV.U32 R186, RZ, RZ, RZ ;  /* 0x000000ffffba7224 */ /* 0x000fe200078e00ff */
[----:B------:R-:W-:-:S04]  /*0ae0*/  SHF.R.S32.HI R0, RZ, 0x1f, R19 ;  /* 0x0000001fff007819 */ /* 0x000fc80000011413 */
        /* <DEDUP_REMOVED lines=15> */
[----:B------:R-:W-:Y:S02]  /*0be0*/  LOP3.LUT R14, R7, 0x1ffffffe, RZ, 0xc0, !PT ;  /* 0x1ffffffe070e7812 */ /* 0x000fe400078ec0ff */
[----:B------:R-:W-:Y:S02]  /*0bf0*/  LEA.HI R13, R13, R222, RZ, 0x2 ;  /* 0x000000de0d0d7211 */ /* 0x000fe400078f10ff */
[----:B------:R-:W-:Y:S01]  /*0c00*/  SHF.R.S32.HI R7, RZ, 0x2, R6 ;  /* 0x00000002ff077819 */ /* 0x000fe20000011406 */
[----:B------:R-:W-:Y:S01]  /*0c10*/  IMAD.IADD R14, R11, 0x1, -R14 ;  /* 0x000000010b0e7824 */ /* 0x000fe200078e0a0e */
[----:B------:R-:W-:Y:S02]  /*0c20*/  SHF.R.S32.HI R8, RZ, 0x1f, R6 ;  /* 0x0000001fff087819 */ /* 0x000fe40000011406 */
[----:B------:R-:W-:Y:S01]  /*0c30*/  SHF.R.S32.HI R15, RZ, 0x7, R3 ;  /* 0x00000007ff0f7819 */ /* 0x000fe20000011403 */
[----:B------:R-:W-:Y:S01]  /*0c40*/  IMAD.SHL.U32 R14, R14, 0x8, RZ ;  /* 0x000000080e0e7824 */ /* 0x000fe200078e00ff */
[----:B------:R-:W-:-:S02]  /*0c50*/  LOP3.LUT R13, R13, 0x3ffffc, RZ, 0xc0, !PT ;  /* 0x003ffffc0d0d7812 */ /* 0x000fc400078ec0ff */
[----:B------:R-:W-:Y:S01]  /*0c60*/  LEA.HI R8, R8, R7, RZ, 0x3 ;  /* 0x0000000708087211 */ /* 0x000fe200078f18ff */
[----:B------:R-:W-:Y:S01]  /*0c70*/  IMAD R16, R15, 0x100, R9 ;  /* 0x000001000f107824 */ /* 0x000fe200078e0209 */
[----:B------:R-:W-:Y:S01]  /*0c80*/  LOP3.LUT R12, R10, 0xfffffff8, RZ, 0xc0, !PT ;  /* 0xfffffff80a0c7812 */ /* 0x000fe200078ec0ff */
[----:B------:R-:W-:Y:S01]  /*0c90*/  IMAD.IADD R13, R222, 0x1, -R13 ;  /* 0x00000001de0d7824 */ /* 0x000fe200078e0a0d */
[----:B------:R-:W-:Y:S01]  /*0ca0*/  LOP3.LUT R8, R8, 0xfffffff8, RZ, 0xc0, !PT ;  /* 0xfffffff808087812 */ /* 0x000fe200078ec0ff */
[----:B------:R-:W-:Y:S01]  /*0cb0*/  IMAD.SHL.U32 R10, R10, 0x40, RZ ;  /* 0x000000400a0a7824 */ /* 0x000fe200078e00ff */
[----:B------:R-:W-:Y:S01]  /*0cc0*/  LEA.HI R5, R5, R4, RZ, 0x5 ;  /* 0x0000000405057211 */ /* 0x000fe200078f28ff */
[----:B------:R-:W-:Y:S01]  /*0cd0*/  IMAD.IADD R12, R9, 0x1, -R12 ;  /* 0x00000001090c7824 */ /* 0x000fe200078e0a0c */
[----:B------:R-:W-:Y:S01]  /*0ce0*/  LOP3.LUT R11, R6, 0x7ffffffc, RZ, 0xc0, !PT ;  /* 0x7ffffffc060b7812 */ /* 0x000fe200078ec0ff */
[----:B------:R-:W-:Y:S01]  /*0cf0*/  IMAD R13, R13, 0x10, R16 ;  /* 0x000000100d0d7824 */ /* 0x000fe200078e0210 */
[----:B------:R-:W-:Y:S01]  /*0d00*/  SHF.R.S32.HI R5, RZ, 0x5, R5 ;  /* 0x00000005ff057819 */ /* 0x000fe20000011405 */
[----:B------:R-:W-:Y:S01]  /*0d10*/  IMAD.IADD R8, R7, 0x1, -R8 ;  /* 0x0000000107087824 */ /* 0x000fe200078e0a08 */
[----:B------:R-:W-:Y:S01]  /*0d20*/  LEA.HI R3, R3, R15, RZ, 0x1 ;  /* 0x0000000f03037211 */ /* 0x000fe200078f08ff */
[----:B------:R-:W-:Y:S01]  /*0d30*/  IMAD.IADD R11, R4, 0x1, -R11 ;  /* 0x00000001040b7824 */ /* 0x000fe200078e0a0b */
[-C--:B------:R-:W-:Y:S01]  /*0d40*/  LEA.HI R4, R0, R19.reuse, RZ, 0x3 ;  /* 0x0000001300047211 */ /* 0x080fe200078f18ff */
[----:B------:R-:W-:Y:S01]  /*0d50*/  IMAD.SHL.U32 R9, R12, 0x40, RZ ;  /* 0x000000400c097824 */ /* 0x000fe200078e00ff */
[----:B------:R-:W-:Y:S01]  /*0d60*/  LEA.HI R0, R0, R19, RZ, 0x2 ;  /* 0x0000001300007211 */ /* 0x000fe200078f10ff */
[----:B------:R-:W-:Y:S01]  /*0d70*/  IMAD.U32 R7, R13, 0x40, R14 ;  /* 0x000000400d077824 */ /* 0x000fe200078e000e */
[----:B------:R-:W-:Y:S01]  /*0d80*/  LOP3.LUT R3, R3, 0xfffffe, RZ, 0xc0, !PT ;  /* 0x00fffffe03037812 */ /* 0x000fe200078ec0ff */
[----:B------:R-:W-:Y:S01]  /*0d90*/  IMAD R194, R5, 0x10, R8 ;  /* 0x0000001005c27824 */ /* 0x000fe200078e0208 */
[----:B------:R-:W-:Y:S01]  /*0da0*/  SHF.R.S32.HI R5, RZ, 0x3, R4 ;  /* 0x00000003ff057819 */ /* 0x000fe20000011404 */
[----:B------:R-:W-:Y:S01]  /*0db0*/  IMAD.SHL.U32 R223, R11, 0x2, RZ ;  /* 0x000000020bdf7824 */ /* 0x000fe200078e00ff */
[----:B------:R-:W-:Y:S01]  /*0dc0*/  LOP3.LUT R4, R4, 0xfffffff8, RZ, 0xc0, !PT ;  /* 0xfffffff804047812 */ /* 0x000fe200078ec0ff */
[----:B------:R0:W-:Y:S01]  /*0dd0*/  STL [R1+0x78], R7 ;  /* 0x0000780701007387 */ /* 0x0001e20000100800 */
[----:B------:R-:W-:Y:S01]  /*0de0*/  LOP3.LUT R9, R9, 0x1c0, RZ, 0xc0, !PT ;  /* 0x000001c009097812 */ /* 0x000fe200078ec0ff */
[----:B------:R-:W-:Y:S01]  /*0df0*/  IMAD.IADD R3, R15, 0x1, -R3 ;  /* 0x000000010f037824 */ /* 0x000fe200078e0a03 */
[----:B------:R-:W-:Y:S01]  /*0e00*/  SHF.R.S32.HI R187, RZ, 0x2, R0 ;  /* 0x00000002ffbb7819 */ /* 0x000fe20000011400 */
[----:B------:R-:W-:Y:S01]  /*0e10*/  STL [R1+0x54], RZ ;  /* 0x000054ff01007387 */ /* 0x000fe20000100800 */
[----:B------:R-:W-:Y:S01]  /*0e20*/  LOP3.LUT R14, R9, 0x8, R14, 0xf8, !PT ;  /* 0x00000008090e7812 */ /* 0x000fe200078ef80e */
[----:B------:R-:W-:Y:S01]  /*0e30*/  IMAD.SHL.U32 R224, R3, 0x100, RZ ;  /* 0x0000010003e07824 */ /* 0x000fe200078e00ff */
[----:B------:R-:W-:-:S02]  /*0e40*/  SHF.R.S32.HI R6, RZ, 0x1f, R0 ;  /* 0x0000001fff067819 */ /* 0x000fc40000011400 */
[----:B------:R-:W-:Y:S02]  /*0e50*/  SHF.R.U32.HI R9, RZ, 0x3, R9 ;  /* 0x00000003ff097819 */ /* 0x000fe40000011609 */
[----:B0-----:R-:W-:Y:S01]  /*0e60*/  LOP3.LUT R7, R10, 0x7ffffe00, RZ, 0xc0, !PT ;  /* 0x7ffffe000a077812 */ /* 0x001fe200078ec0ff */
[C---:B------:R-:W-:Y:S01]  /*0e70*/  IMAD.IADD R10, R19.reuse, 0x1, -R4 ;  /* 0x00000001130a7824 */ /* 0x040fe200078e0a04 */
[----:B------:R-:W-:Y:S02]  /*0e80*/  LOP3.LUT R0, R0, 0xfffffffc, RZ, 0xc0, !PT ;  /* 0xfffffffc00007812 */ /* 0x000fe400078ec0ff */
[----:B------:R-:W-:Y:S01]  /*0e90*/  LOP3.LUT R14, R14, R9, RZ, 0x3c, !PT ;  /* 0x000000090e0e7212 */ /* 0x000fe200078e3cff */
[----:B------:R-:W-:Y:S01]  /*0ea0*/  IMAD.SHL.U32 R192, R10, 0x8, RZ ;  /* 0x000000080ac07824 */ /* 0x000fe200078e00ff */
[----:B------:R-:W-:Y:S01]  /*0eb0*/  LEA.HI R6, R6, R187, RZ, 0x3 ;  /* 0x000000bb06067211 */ /* 0x000fe200078f18ff */
[----:B------:R-:W-:Y:S01]  /*0ec0*/  IMAD.IADD R8, R19, 0x1, -R0 ;  /* 0x0000000113087824 */ /* 0x000fe200078e0a00 */
[----:B------:R-:W-:Y:S01]  /*0ed0*/  R2P PR, R12, 0x6 ;  /* 0x000000060c007804 */ /* 0x000fe20000000000 */
[----:B------:R-:W-:Y:S01]  /*0ee0*/  VIADD R9, R187, 0x20 ;  /* 0x00000020bb097836 */ /* 0x000fe20000000000 */
[----:B------:R-:W-:Y:S01]  /*0ef0*/  LOP3.LUT R6, R6, 0xfffffff8, RZ, 0xc0, !PT ;  /* 0xfffffff806067812 */ /* 0x000fe200078ec0ff */
[----:B------:R-:W-:Y:S01]  /*0f00*/  VIADD R37, R192, 0x40 ;  /* 0x00000040c0257836 */ /* 0x000fe20000000000 */
[----:B------:R-:W-:Y:S01]  /*0f10*/  SHF.L.U32 R184, R8, 0x2, RZ ;  /* 0x0000000208b87819 */ /* 0x000fe200000006ff */
[C---:B------:R-:W-:Y:S01]  /*0f20*/  VIADD R36, R192.reuse, 0x80 ;  /* 0x00000080c0247836 */ /* 0x040fe20000000000 */
[----:B------:R-:W-:Y:S01]  /*0f30*/  SHF.R.S32.HI R5, RZ, 0x1f, R9 ;  /* 0x0000001fff057819 */ /* 0x000fe20000011409 */
[----:B------:R-:W-:Y:S01]  /*0f40*/  VIADD R35, R192, 0xc0 ;  /* 0x000000c0c0237836 */ /* 0x000fe20000000000 */
[----:B------:R-:W-:Y:S01]  /*0f50*/  LEA.HI R0, R8, R8, RZ, 0x1 ;  /* 0x0000000808007211 */ /* 0x000fe200078f08ff */
[C---:B------:R-:W-:Y:S01]  /*0f60*/  VIADD R34, R192.reuse, 0x100 ;  /* 0x00000100c0227836 */ /* 0x040fe20000000000 */
[----:B------:R-:W-:Y:S01]  /*0f70*/  SHF.R.S32.HI R38, RZ, 0x1f, R37 ;  /* 0x0000001fff267819 */ /* 0x000fe20000011425 */
[----:B------:R-:W-:Y:S01]  /*0f80*/  IMAD.SHL.U32 R4, R9, 0x40, RZ ;  /* 0x0000004009047824 */ /* 0x000fe200078e00ff */
[----:B------:R-:W-:Y:S01]  /*0f90*/  SHF.R.S32.HI R37, RZ, 0x1f, R36 ;  /* 0x0000001fff257819 */ /* 0x000fe20000011424 */
[----:B------:R-:W-:Y:S01]  /*0fa0*/  VIADD R33, R192, 0x140 ;  /* 0x00000140c0217836 */ /* 0x000fe20000000000 */
[----:B------:R-:W-:Y:S01]  /*0fb0*/  LEA.HI R5, R5, R9, RZ, 0x3 ;  /* 0x0000000905057211 */ /* 0x000fe200078f18ff */
[----:B------:R-:W-:Y:S01]  /*0fc0*/  IMAD.SHL.U32 R16, R8, 0x8, RZ ;  /* 0x0000000808107824 */ /* 0x000fe200078e00ff */
[----:B------:R-:W-:Y:S01]  /*0fd0*/  SHF.R.S32.HI R36, RZ, 0x1f, R35 ;  /* 0x0000001fff247819 */ /* 0x000fe20000011423 */
[----:B------:R-:W-:Y:S01]  /*0fe0*/  VIADD R32, R192, 0x180 ;  /* 0x00000180c0207836 */ /* 0x000fe20000000000 */
[----:B------:R-:W-:Y:S01]  /*0ff0*/  LOP3.LUT R0, R0, 0x1ffffffe, RZ, 0xc0, !PT ;  /* 0x1ffffffe00007812 */ /* 0x000fe200078ec0ff */
[----:B------:R-:W-:Y:S01]  /*1000*/  VIADD R30, R192, 0x1c0 ;  /* 0x000001c0c01e7836 */ /* 0x000fe20000000000 */
[----:B------:R-:W-:Y:S01]  /*1010*/  SHF.R.S32.HI R35, RZ, 0x1f, R34 ;  /* 0x0000001fff237819 */ /* 0x000fe20000011422 */
[----:B------:R-:W-:Y:S01]  /*1020*/  VIADD R193, R184, 0x10 ;  /* 0x00000010b8c17836 */ /* 0x000fe20000000000 */
[----:B------:R-:W-:Y:S01]  /*1030*/  LOP3.LUT R4, R4, 0x1c0, RZ, 0xc0, !PT ;  /* 0x000001c004047812 */ /* 0x000fe200078ec0ff */
[C---:B------:R-:W-:Y:S01]  /*1040*/  VIADD R215, R16.reuse, 0x60 ;  /* 0x0000006010d77836 */ /* 0x040fe20000000000 */
[----:B------:R-:W-:Y:S01]  /*1050*/  SHF.R.S32.HI R34, RZ, 0x1f, R33 ;  /* 0x0000001fff227819 */ /* 0x000fe20000011421 */
[----:B------:R-:W-:Y:S01]  /*1060*/  VIADD R214, R16, 0x80 ;  /* 0x0000008010d67836 */ /* 0x000fe20000000000 */
[----:B------:R-:W-:Y:S01]  /*1070*/  SHF.R.S32.HI R33, RZ, 0x1f, R32 ;  /* 0x0000001fff217819 */ /* 0x000fe20000011420 */
[----:B------:R-:W-:Y:S01]  /*1080*/  IMAD.SHL.U32 R5, R5, 0x40, RZ ;  /* 0x0000004005057824 */ /* 0x000fe200078e00ff */
[----:B------:R-:W-:Y:S01]  /*1090*/  SHF.R.S32.HI R32, RZ, 0x1f, R30 ;  /* 0x0000001fff207819 */ /* 0x000fe2000001141e */
[----:B------:R-:W-:Y:S01]  /*10a0*/  IMAD.SHL.U32 R30, R193, 0x2, RZ ;  /* 0x00000002c11e7824 */ /* 0x000fe200078e00ff */
[----:B------:R-:W-:Y:S01]  /*10b0*/  IADD3 R3, R8, -R0, RZ ;  /* 0x8000000008037210 */ /* 0x000fe20007ffe0ff */
[----:B------:R-:W-:Y:S01]  /*10c0*/  VIADD R213, R16, 0xa0 ;  /* 0x000000a010d57836 */ /* 0x000fe20000000000 */
[----:B------:R-:W-:Y:S01]  /*10d0*/  LOP3.LUT R0, R4, 0x38, R16, 0xf8, !PT ;  /* 0x0000003804007812 */ /* 0x000fe200078ef810 */
[C---:B------:R-:W-:Y:S01]  /*10e0*/  VIADD R212, R16.reuse, 0xc0 ;  /* 0x000000c010d47836 */ /* 0x040fe20000000000 */
[----:B------:R-:W-:Y:S01]  /*10f0*/  SHF.R.U32.HI R28, RZ, 0x3, R4 ;  /* 0x00000003ff1c7819 */ /* 0x000fe20000011604 */
[C---:B------:R-:W-:Y:S01]  /*1100*/  VIADD R211, R16.reuse, 0xe0 ;  /* 0x000000e010d37836 */ /* 0x040fe20000000000 */
[----:B------:R-:W-:Y:S01]  /*1110*/  SHF.R.S32.HI R4, RZ, 0x1f, R215 ;  /* 0x0000001fff047819 */ /* 0x000fe200000114d7 */
[----:B------:R0:W-:Y:S01]  /*1120*/  STL [R1+0x64], R30 ;  /* 0x0000641e01007387 */ /* 0x0001e20000100800 */
[----:B------:R-:W-:Y:S01]  /*1130*/  SHF.R.S32.HI R9, RZ, 0x1f, R214 ;  /* 0x0000001fff097819 */ /* 0x000fe200000114d6 */
[----:B------:R-:W-:Y:S01]  /*1140*/  IMAD.IADD R190, R187, 0x1, -R6 ;  /* 0x00000001bbbe7824 */ /* 0x000fe200078e0a06 */
[----:B------:R-:W-:Y:S01]  /*1150*/  LOP3.LUT R5, R5, 0xfffffe00, RZ, 0xc0, !PT ;  /* 0xfffffe0005057812 */ /* 0x000fe200078ec0ff */
[C---:B------:R-:W-:Y:S01]  /*1160*/  VIADD R210, R16.reuse, 0x100 ;  /* 0x0000010010d27836 */ /* 0x040fe20000000000 */
[----:B------:R-:W-:Y:S01]  /*1170*/  SHF.R.S32.HI R6, RZ, 0x1f, R213 ;  /* 0x0000001fff067819 */ /* 0x000fe200000114d5 */
[C---:B------:R-:W-:Y:S01]  /*1180*/  VIADD R209, R16.reuse, 0x120 ;  /* 0x0000012010d17836 */ /* 0x040fe20000000000 */
[----:B------:R-:W-:Y:S01]  /*1190*/  SHF.R.S32.HI R13, RZ, 0x1f, R212 ;  /* 0x0000001fff0d7819 */ /* 0x000fe200000114d4 */
[C---:B------:R-:W-:Y:S01]  /*11a0*/  VIADD R208, R16.reuse, 0x140 ;  /* 0x0000014010d07836 */ /* 0x040fe20000000000 */
[----:B------:R-:W-:Y:S01]  /*11b0*/  SHF.R.S32.HI R8, RZ, 0x1f, R211 ;  /* 0x0000001fff087819 */ /* 0x000fe200000114d3 */
[----:B------:R-:W-:Y:S01]  /*11c0*/  STL [R1+0x70], R5 ;  /* 0x0000700501007387 */ /* 0x000fe20000100800 */
[----:B0-----:R-:W-:Y:S01]  /*11d0*/  SHF.L.U64.HI R30, R215, 0x1, R4 ;  /* 0x00000001d71e7819 */ /* 0x001fe20000010204 */
[----:B------:R-:W-:Y:S01]  /*11e0*/  VIADD R207, R16, 0x160 ;  /* 0x0000016010cf7836 */ /* 0x000fe20000000000 */
[----:B------:R-:W-:Y:S01]  /*11f0*/  SHF.L.U64.HI R4, R214, 0x1, R9 ;  /* 0x00000001d6047819 */ /* 0x000fe20000010209 */
[----:B------:R-:W-:Y:S01]  /*1200*/  VIADD R206, R16, 0x180 ;  /* 0x0000018010ce7836 */ /* 0x000fe20000000000 */
[----:B------:R-:W-:Y:S01]  /*1210*/  SHF.L.U64.HI R9, R213, 0x1, R6 ;  /* 0x00000001d5097819 */ /* 0x000fe20000010206 */
[----:B------:R-:W-:Y:S01]  /*1220*/  STL [R1], R30 ;  /* 0x0000001e01007387 */ /* 0x000fe20000100800 */
[----:B------:R-:W-:Y:S01]  /*1230*/  SHF.L.U64.HI R6, R212, 0x1, R13 ;  /* 0x00000001d4067819 */ /* 0x000fe2000001020d */
[----:B------:R-:W-:Y:S01]  /*1240*/  IMAD R7, R222, 0x400, R7 ;  /* 0x00000400de077824 */ /* 0x000fe200078e0207 */
[----:B------:R-:W-:Y:S01]  /*1250*/  SHF.R.S32.HI R15, RZ, 0x1f, R210 ;  /* 0x0000001fff0f7819 */ /* 0x000fe200000114d2 */
[----:B------:R0:W-:Y:S01]  /*1260*/  STL [R1+0x4], R4 ;  /* 0x0000040401007387 */ /* 0x0001e20000100800 */
[----:B------:R-:W-:Y:S01]  /*1270*/  SHF.R.S32.HI R10, RZ, 0x1f, R209 ;  /* 0x0000001fff0a7819 */ /* 0x000fe200000114d1 */
[C---:B------:R-:W-:Y:S01]  /*1280*/  VIADD R195, R16.reuse, 0x1a0 ;  /* 0x000001a010c37836 */ /* 0x040fe20000000000 */
[----:B------:R-:W-:Y:S01]  /*1290*/  SHF.R.S32.HI R21, RZ, 0x1f, R208 ;  /* 0x0000001fff157819 */ /* 0x000fe200000114d0 */
[----:B------:R-:W-:Y:S01]  /*12a0*/  STL [R1+0x8], R9 ;  /* 0x0000080901007387 */ /* 0x000fe20000100800 */
[----:B------:R-:W-:Y:S01]  /*12b0*/  SHF.R.S32.HI R12, RZ, 0x1f, R207 ;  /* 0x0000001fff0c7819 */ /* 0x000fe200000114cf */
[----:B------:R-:W-:Y:S01]  /*12c0*/  IMAD.IADD R7, R7, 0x1, R14 ;  /* 0x0000000107077824 */ /* 0x000fe200078e020e */
[----:B------:R-:W-:Y:S01]  /*12d0*/  SHF.R.S32.HI R29, RZ, 0x1f, R206 ;  /* 0x0000001fff1d7819 */ /* 0x000fe200000114ce */
[----:B------:R1:W-:Y:S01]  /*12e0*/  STL [R1+0xc], R6 ;  /* 0x00000c0601007387 */ /* 0x0003e20000100800 */
[C---:B------:R-:W-:Y:S01]  /*12f0*/  VIADD R218, R16.reuse, 0x1c0 ;  /* 0x000001c010da7836 */ /* 0x040fe20000000000 */
[----:B0-----:R-:W-:Y:S01]  /*1300*/  SHF.L.U64.HI R4, R211, 0x1, R8 ;  /* 0x00000001d3047819 */ /* 0x001fe20000010208 */
[----:B------:R-:W-:Y:S01]  /*1310*/  VIADD R217, R16, 0x1e0 ;  /* 0x000001e010d97836 */ /* 0x000fe20000000000 */
[----:B------:R-:W-:Y:S01]  /*1320*/  SHF.L.U64.HI R8, R210, 0x1, R15 ;  /* 0x00000001d2087819 */ /* 0x000fe2000001020f */
[----:B------:R-:W-:Y:S01]  /*1330*/  IMAD R225, R7, 0x2, R2 ;  /* 0x0000000207e17824 */ /* 0x000fe200078e0202 */
[----:B------:R-:W-:Y:S01]  /*1340*/  SHF.R.S32.HI R14, RZ, 0x1f, R195 ;  /* 0x0000001fff0e7819 */ /* 0x000fe200000114c3 */
[----:B------:R0:W-:Y:S01]  /*1350*/  STL [R1+0x10], R4 ;  /* 0x0000100401007387 */ /* 0x0001e20000100800 */
[----:B------:R-:W-:Y:S01]  /*1360*/  SHF.R.S32.HI R31, RZ, 0x1f, R218 ;  /* 0x0000001fff1f7819 */ /* 0x000fe200000114da */
[----:B------:R-:W-:Y:S01]  /*1370*/  VIADD R216, R16, 0x40 ;  /* 0x0000004010d87836 */ /* 0x000fe20000000000 */
[----:B-1----:R-:W-:Y:S01]  /*1380*/  SHF.L.U64.HI R6, R209, 0x1, R10 ;  /* 0x00000001d1067819 */ /* 0x002fe2000001020a */
[----:B------:R1:W-:Y:S01]  /*1390*/  STL [R1+0x14], R8 ;  /* 0x0000140801007387 */ /* 0x0003e20000100800 */
[----:B------:R-:W-:Y:S01]  /*13a0*/  SHF.R.S32.HI R20, RZ, 0x1f, R217 ;  /* 0x0000001fff147819 */ /* 0x000fe200000114d9 */
[C---:B------:R-:W-:Y:S01]  /*13b0*/  VIADD R228, R225.reuse, 0x36400 ;  /* 0x00036400e1e47836 */ /* 0x040fe20000000000 */
[----:B------:R-:W-:Y:S01]  /*13c0*/  SHF.R.S32.HI R24, RZ, 0x1f, R193 ;  /* 0x0000001fff187819 */ /* 0x000fe200000114c1 */
[----:B------:R3:W-:Y:S01]  /*13d0*/  STL [R1+0x18], R6 ;  /* 0x0000180601007387 */ /* 0x0007e20000100800 */
[----:B------:R-:W-:Y:S01]  /*13e0*/  SHF.L.U64.HI R7, R218, 0x1, R31 ;  /* 0x00000001da077819 */ /* 0x000fe2000001021f */
[----:B------:R-:W-:Y:S01]  /*13f0*/  VIADD R19, R16, 0x20 ;  /* 0x0000002010137836 */ /* 0x000fe20000000000 */
[----:B0-----:R-:W-:Y:S01]  /*1400*/  SHF.L.U64.HI R4, R208, 0x1, R21 ;  /* 0x00000001d0047819 */ /* 0x001fe20000010215 */
[----:B------:R-:W-:Y:S01]  /*1410*/  VIADD R226, R225, 0x36440 ;  /* 0x00036440e1e27836 */ /* 0x000fe20000000000 */
[----:B------:R-:W-:Y:S01]  /*1420*/  LOP3.LUT R5, R5, R0, R28, 0xf6, !PT ;  /* 0x0000000005057212 */ /* 0x000fe200078ef61c */
[----:B------:R-:W-:Y:S01]  /*1430*/  IMAD R0, R3, 0x8, R194 ;  /* 0x0000000803007824 */ /* 0x000fe200078e02c2 */
[----:B-1----:R-:W-:Y:S01]  /*1440*/  SHF.L.U64.HI R8, R207, 0x1, R12 ;  /* 0x00000001cf087819 */ /* 0x002fe2000001020c */
[----:B------:R0:W-:Y:S01]  /*1450*/  STL [R1+0x1c], R4 ;  /* 0x00001c0401007387 */ /* 0x0001e20000100800 */
[----:B------:R-:W-:Y:S01]  /*1460*/  SEL R227, R227, 0xffffffe0, !P1 ;  /* 0xffffffe0e3e37807 */ /* 0x000fe20004800000 */
[----:B------:R-:W-:Y:S01]  /*1470*/  @P2 VIADD R226, R228, 0xffffffc0 ;  /* 0xffffffc0e4e22836 */ /* 0x000fe20000000000 */
[----:B---3--:R-:W-:Y:S01]  /*1480*/  SHF.L.U64.HI R6, R206, 0x1, R29 ;  /* 0x00000001ce067819 */ /* 0x008fe2000001021d */
[----:B------:R-:W-:Y:S01]  /*1490*/  STL [R1+0x20], R8 ;  /* 0x0000200801007387 */ /* 0x000fe20000100800 */
[----:B------:R-:W-:Y:S01]  /*14a0*/  SHF.R.S32.HI R229, RZ, 0x1f, R216 ;  /* 0x0000001fffe57819 */ /* 0x000fe200000114d8 */
[----:B------:R-:W-:Y:S01]  /*14b0*/  IMAD.IADD R228, R228, 0x1, R227 ;  /* 0x00000001e4e47824 */ /* 0x000fe200078e02e3 */
[----:B------:R-:W-:Y:S01]  /*14c0*/  SHF.R.S32.HI R17, RZ, 0x1f, R16 ;  /* 0x0000001fff117819 */ /* 0x000fe20000011410 */
[----:B------:R1:W-:Y:S01]  /*14d0*/  STL [R1+0x24], R6 ;  /* 0x0000240601007387 */ /* 0x0003e20000100800 */
[----:B------:R-:W-:Y:S01]  /*14e0*/  SHF.R.S32.HI R191, RZ, 0x1f, R19 ;  /* 0x0000001fffbf7819 */ /* 0x000fe20000011413 */
[----:B------:R-:W-:Y:S01]  /*14f0*/  IMAD.IADD R227, R227, 0x1, R226 ;  /* 0x00000001e3e37824 */ /* 0x000fe200078e02e2 */
[----:B0-----:R-:W-:-:S02]  /*1500*/  SHF.L.U64.HI R4, R195, 0x1, R14 ;  /* 0x00000001c3047819 */ /* 0x001fc4000001020e */
[----:B------:R-:W-:-:S03]  /*1510*/  SHF.L.U64.HI R229, R216, 0x1, R229 ;  /* 0x00000001d8e57819 */ /* 0x000fc600000102e5 */
[----:B------:R0:W-:Y:S01]  /*1520*/  STL [R1+0x28], R4 ;  /* 0x0000280401007387 */ /* 0x0001e20000100800 */
[----:B-1----:R-:W-:-:S03]  /*1530*/  SHF.L.U64.HI R6, R217, 0x1, R20 ;  /* 0x00000001d9067819 */ /* 0x002fc60000010214 */
[----:B------:R-:W-:Y:S04]  /*1540*/  STL [R1+0x2c], R7 ;  /* 0x00002c0701007387 */ /* 0x000fe80000100800 */
[----:B------:R-:W-:Y:S01]  /*1550*/  STL [R1+0x30], R6 ;  /* 0x0000300601007387 */ /* 0x000fe20000100800 */
[----:B0-----:R-:W-:-:S05]  /*1560*/  SHF.L.U64.HI R4, R193, 0x1, R24 ;  /* 0x00000001c1047819 */ /* 0x001fca0000010218 */
[----:B------:R0:W-:Y:S02]  /*1570*/  STL [R1+0x60], R4 ;  /* 0x0000600401007387 */ /* 0x0001e40000100800 */
[----:B0-----:R-:W-:-:S05]  /*1580*/  IMAD R4, R5, 0x2, R2 ;  /* 0x0000000205047824 */ /* 0x001fca00078e0202 */
[----:B------:R0:W-:Y:S04]  /*1590*/  STL [R1+0x68], R4 ;  /* 0x0000680401007387 */ /* 0x0001e80000100800 */
[----:B------:R0:W-:Y:S01]  /*15a0*/  STL [R1+0x74], R0 ;  /* 0x0000740001007387 */ /* 0x0001e20000100800 */
[----:B--2---:R-:W-:Y:S01]  /*15b0*/  LOP3.LUT R188, R18, 0x1, RZ, 0xfc, !PT ;  /* 0x0000000112bc7812 */ /* 0x004fe200078efcff */
[----:B0-----:R-:W-:-:S07]  /*15c0*/  IMAD.MOV.U32 R18, RZ, RZ, RZ ;  /* 0x000000ffff127224 */ /* 0x001fce00078e00ff */
.L_x_4581:
        /* <DEDUP_REMOVED lines=23> */
[----:B0-----:R-:W-:-:S02]  /*1740*/  IMAD.MOV.U32 R3, RZ, RZ, RZ ;  /* 0x000000ffff037224 */ /* 0x001fc400078e00ff */
[----:B------:R-:W-:Y:S01]  /*1750*/  IADD3.X R9, R30, UR7, RZ, P4, !PT ;  /* 0x000000071e097c10 */ /* 0x000fe2000a7fe4ff */
[----:B------:R-:W-:Y:S01]  /*1760*/  IMAD.U32 R24, RZ, RZ, UR4 ;  /* 0x00000004ff187e24 */ /* 0x000fe2000f8e00ff */
[----:B------:R1:W-:Y:S01]  /*1770*/  STL [R1+0x3c], R30 ;  /* 0x00003c1e01007387 */ /* 0x0003e20000100800 */
[----:B------:R-:W-:-:S03]  /*1780*/  ULDC.64 UR4, c[0x0][0x418] ;  /* 0x0001060000047ab9 */ /* 0x000fc60000000a00 */
        /* <DEDUP_REMOVED lines=28> */
.L_x_4461:
[----:B------:R-:W-:Y:S02]  /*1950*/  IMAD.U32 R40, RZ, RZ, UR5 ;  /* 0x00000005ff287e24 */ /* 0x000fe4000f8e00ff */
[----:B------:R-:W-:Y:S01]  /*1960*/  IMAD.U32 R28, RZ, RZ, UR4 ;  /* 0x00000004ff1c7e24 */ /* 0x000fe2000f8e00ff */
[----:B------:R-:W-:Y:S06]  /*1970*/  @!P2 BRA `(.L_x_4462) ;  /* 0x000000000010a947 */ /* 0x000fec0003800000 */
[----:B-1----:R-:W-:-:S04]  /*1980*/  IADD3 R4, P0, R31, UR8, RZ ;  /* 0x000000081f047c10 */ /* 0x002fc8000ff1e0ff */
[----:B------:R-:W-:-:S05]  /*1990*/  IADD3.X R5, R30, UR9, RZ, P0, !PT ;  /* 0x000000091e057c10 */ /* 0x000fca00087fe4ff */
[----:B------:R0:W5:Y:S01]  /*19a0*/  LDG.E R28, desc[UR40][R4.64] ;  /* 0x00000028041c7981 */ /* 0x000162000c1e1900 */
[----:B------:R-:W-:Y:S05]  /*19b0*/  BRA `(.L_x_4463) ;  /* 0x0000000000107947 */ /* 0x000fea0003800000 */
.L_x_4462:
[----:B------:R-:W-:Y:S05]  /*19c0*/  @!P0 BRA `(.L_x_4463) ;  /* 0x00000000000c8947 */ /* 0x000fea0003800000 */
[----:B-1----:R-:W2:Y:S04]  /*19d0*/  LDG.E R5, desc[UR40][R8.64] ;  /* 0x0000002808057981 */ /* 0x002ea8000c1e1900 */
[----:B------:R-:W2:Y:S02]  /*19e0*/  LDG.E R28, desc[UR40][R8.64+0x4] ;  /* 0x00000428081c7981 */ /* 0x000ea4000c1e1900 */
[----:B--2---:R-:W-:-:S07]  /*19f0*/  IMAD.IADD R28, R28, 0x1, -R5 ;  /* 0x000000011c1c7824 */ /* 0x004fce00078e0a05 */
.L_x_4463:
        /* <DEDUP_REMOVED lines=18> */
[----:B--2---:R-:W-:-:S04]  /*1b20*/  @P0 IMAD.IADD R40, R9, 0x1, -R0 ;  /* 0x0000000109280824 */ /* 0x004fc800078e0a00 */
[----:B------:R-:W-:-:S04]  /*1b30*/  IMAD.IADD R169, R11, 0x1, R40 ;  /* 0x000000010ba97824 */ /* 0x000fc800078e0228 */
[----:B------:R-:W-:-:S05]  /*1b40*/  VIADD R0, R169, 0x3f ;  /* 0x0000003fa9007836 */ /* 0x000fca0000000000 */
[----:B------:R-:W-:-:S04]  /*1b50*/  SHF.R.S32.HI R3, RZ, 0x1f, R0 ;  /* 0x0000001fff037819 */ /* 0x000fc80000011400 */
[----:B------:R-:W-:-:S04]  /*1b60*/  LEA.HI R3, R3, R0, RZ, 0x6 ;  /* 0x0000000003037211 */ /* 0x000fc800078f30ff */
[----:B------:R-:W-:Y:S02]  /*1b70*/  LOP3.LUT R5, R3, 0xffffffc0, RZ, 0xc0, !PT ;  /* 0xffffffc003057812 */ /* 0x000fe400078ec0ff */
[----:B------:R-:W-:Y:S02]  /*1b80*/  SHF.R.S32.HI R170, RZ, 0x6, R3 ;  /* 0x00000006ffaa7819 */ /* 0x000fe40000011403 */
[----:B------:R-:W-:-:S04]  /*1b90*/  VIADDMNMX R0, R5, -R11, R40, PT ;  /* 0x8000000b05007246 */ /* 0x000fc80003800128 */
[----:B------:R-:W-:Y:S02]  /*1ba0*/  ISETP.GT.AND P0, PT, R0, R39, PT ;  /* 0x000000270000720c */ /* 0x000fe40003f04270 */
[----:B------:R-:W-:-:S04]  /*1bb0*/  SHF.R.U32.HI R39, RZ, 0x6, R39 ;  /* 0x00000006ff277819 */ /* 0x000fc80000011627 */
[----:B------:R-:W-:-:S07]  /*1bc0*/  MOV R38, R39 ;  /* 0x0000002700267202 */ /* 0x000fce0000000f00 */
        /* <DEDUP_REMOVED lines=26> */
.L_x_4466:
[----:B------:R-:W-:Y:S05]  /*1d70*/  BSYNC B6 ;  /* 0x0000000000067941 */ /* 0x000fea0003800000 */
.L_x_4465:
        /* <DEDUP_REMOVED lines=20> */
.L_x_4468:
[----:B------:R-:W-:Y:S05]  /*1ec0*/  BSYNC B6 ;  /* 0x0000000000067941 */ /* 0x000fea0003800000 */
.L_x_4467:
[----:B------:R-:W-:Y:S01]  /*1ed0*/  ULDC.64 UR4, c[0x0][0xaf0] ;  /* 0x0002bc0000047ab9 */ /* 0x000fe20000000a00 */
[----:B------:R-:W0:Y:S01]  /*1ee0*/  LDC R51, c[0x0][0x3f4] ;  /* 0x0000fd00ff337b82 */ /* 0x000e220000000800 */
[----:B------:R-:W-:-:S04]  /*1ef0*/  ISETP.NE.U32.AND P0, PT, RZ, UR4, PT ;  /* 0x00000004ff007c0c */ /* 0x000fc8000bf05070 */
[----:B------:R-:W-:-:S03]  /*1f00*/  ISETP.NE.AND.EX P0, PT, RZ, UR5, PT, P0 ;  /* 0x00000005ff007c0c */ /* 0x000fc6000bf05300 */
[----:B------:R-:W1:Y:S08]  /*1f10*/  LDC.64 R4, c[0x0][0x3f8] ;  /* 0x0000fe00ff047b82 */ /* 0x000e700000000a00 */
[----:B------:R-:W2:Y:S02]  /*1f20*/  LDC.64 R46, c[0x0][0x408] ;  /* 0x00010200ff2e7b82 */ /* 0x000ea40000000a00 */
[----:B------:R-:W-:-:S02]  /*1f30*/  @P0 IADD3 R6, P1, R31, UR4, RZ ;  /* 0x000000041f060c10 */ /* 0x000fc4000ff3e0ff */
[----:B------:R-:W-:Y:S01]  /*1f40*/  SHF.R.S32.HI R3, RZ, 0x1f, R187 ;  /* 0x0000001fff037819 */ /* 0x000fe200000114bb */
[----:B------:R-:W3:Y:S01]  /*1f50*/  S2R R12, SR_TID.X ;  /* 0x00000000000c7919 */ /* 0x000ee20000002100 */
[----:B------:R-:W-:Y:S02]  /*1f60*/  @P0 IADD3.X R7, R30, UR5, RZ, P1, !PT ;  /* 0x000000051e070c10 */ /* 0x000fe40008ffe4ff */
[--C-:B------:R-:W-:Y:S01]  /*1f70*/  SHF.R.S32.HI R185, RZ, 0x1f, R184.reuse ;  /* 0x0000001fffb97819 */ /* 0x100fe200000114b8 */
[----:B------:R-:W-:Y:S01]  /*1f80*/  IMAD.SHL.U32 R44, R190, 0x40, RZ ;  /* 0x00000040be2c7824 */ /* 0x000fe200078e00ff */
[----:B------:R-:W-:Y:S01]  /*1f90*/  ULDC UR4, c[0x0][0x2f4] ;  /* 0x0000bd0000047ab9 */ /* 0x000fe20000000800 */
[----:B------:R4:W3:Y:S01]  /*1fa0*/  @P0 LDG.E R41, desc[UR40][R6.64] ;  /* 0x0000002806290981 */ /* 0x0008e2000c1e1900 */
[----:B0-----:R-:W-:Y:S02]  /*1fb0*/  ISETP.GE.AND P0, PT, R16, R51, PT ;  /* 0x000000331000720c */ /* 0x001fe40003f06270 */
[----:B------:R-:W-:Y:S01]  /*1fc0*/  LOP3.LUT R44, R44, 0x1c0, RZ, 0xc0, !PT ;  /* 0x000001c02c2c7812 */ /* 0x000fe200078ec0ff */
[----:B------:R-:W0:Y:S01]  /*1fd0*/  S2R R30, SR_TID.X ;  /* 0x00000000001e7919 */ /* 0x000e220000002100 */
[-C--:B-1----:R-:W-:Y:S01]  /*1fe0*/  IMAD R0, R3, R4.reuse, RZ ;  /* 0x0000000403007224 */ /* 0x082fe200078e02ff */
[C---:B------:R-:W-:Y:S01]  /*1ff0*/  SHF.L.U64.HI R42, R4.reuse, 0x6, R5 ;  /* 0x00000006042a7819 */ /* 0x040fe20000010205 */
[----:B------:R-:W-:Y:S01]  /*2000*/  IMAD.WIDE.U32 R20, R187, R4, R184 ;  /* 0x00000004bb147225 */ /* 0x000fe200078e00b8 */
[----:B------:R-:W-:-:S02]  /*2010*/  SHF.L.U32 R43, R4, 0x6, RZ ;  /* 0x00000006042b7819 */ /* 0x000fc400000006ff */
[----:B----45:R-:W-:Y:S01]  /*2020*/  SHF.R.S32.HI R7, RZ, 0x1f, R27 ;  /* 0x0000001fff077819 */ /* 0x030fe2000001141b */
[----:B------:R-:W-:Y:S01]  /*2030*/  IMAD R9, R187, R5, R0 ;  /* 0x00000005bb097224 */ /* 0x000fe200078e0200 */
[----:B------:R-:W-:Y:S01]  /*2040*/  ISETP.GE.AND P2, PT, R16, UR4, PT ;  /* 0x0000000410007c0c */ /* 0x000fe2000bf46270 */
[----:B--2---:R-:W-:Y:S01]  /*2050*/  IMAD R8, R3, R46, RZ ;  /* 0x0000002e03087224 */ /* 0x004fe200078e02ff */
[----:B------:R-:W-:Y:S01]  /*2060*/  SEL R3, R51, RZ, P0 ;  /* 0x000000ff33037207 */ /* 0x000fe20000000000 */
[-C--:B------:R-:W-:Y:S01]  /*2070*/  IMAD.WIDE.U32 R32, R187, R4.reuse, R16 ;  /* 0x00000004bb207225 */ /* 0x080fe200078e0010 */
[----:B------:R-:W-:Y:S02]  /*2080*/  SHF.L.U64.HI R45, R46, 0x6, R47 ;  /* 0x000000062e2d7819 */ /* 0x000fe4000001022f */
[----:B------:R-:W-:Y:S01]  /*2090*/  SHF.R.S32.HI R48, RZ, 0x1f, R26 ;  /* 0x0000001fff307819 */ /* 0x000fe2000001141a */
[----:B------:R-:W-:Y:S01]  /*20a0*/  IMAD.IADD R3, R16, 0x1, R3 ;  /* 0x0000000110037824 */ /* 0x000fe200078e0203 */
[----:B------:R-:W-:Y:S01]  /*20b0*/  ISETP.GE.AND P1, PT, R19, UR4, PT ;  /* 0x0000000413007c0c */ /* 0x000fe2000bf26270 */
[----:B------:R-:W-:Y:S01]  /*20c0*/  IMAD.IADD R21, R21, 0x1, R9 ;  /* 0x0000000115157824 */ /* 0x000fe200078e0209 */
[----:B------:R-:W-:Y:S01]  /*20d0*/  P2R R63, PR, RZ, 0x4 ;  /* 0x00000004ff3f7803 */ /* 0x000fe20000000000 */
[----:B------:R-:W-:Y:S01]  /*20e0*/  IMAD.IADD R33, R9, 0x1, R33 ;  /* 0x0000000109217824 */ /* 0x000fe200078e0221 */
[----:B------:R-:W-:Y:S01]  /*20f0*/  SHF.R.S32.HI R6, RZ, 0x1f, R3 ;  /* 0x0000001fff067819 */ /* 0x000fe20000011403 */
[----:B------:R-:W-:Y:S01]  /*2100*/  IMAD R11, R187, R47, R8 ;  /* 0x0000002fbb0b7224 */ /* 0x000fe200078e0208 */
[----:B---3--:R-:W-:Y:S01]  /*2110*/  SHF.R.U32.HI R12, RZ, 0x7, R12 ;  /* 0x00000007ff0c7819 */ /* 0x008fe2000001160c */
[C---:B------:R-:W-:Y:S01]  /*2120*/  IMAD R8, R7.reuse, R4, RZ ;  /* 0x0000000407087224 */ /* 0x040fe200078e02ff */
[----:B------:R-:W-:Y:S01]  /*2130*/  LEA.HI R3, R6, R3, RZ, 0x3 ;  /* 0x0000000306037211 */ /* 0x000fe200078f18ff */
[----:B------:R-:W-:-:S02]  /*2140*/  IMAD R6, R7, R46, RZ ;  /* 0x0000002e07067224 */ /* 0x000fc400078e02ff */
[----:B------:R-:W-:Y:S01]  /*2150*/  IMAD.WIDE.U32 R20, R27, R4, R20 ;  /* 0x000000041b147225 */ /* 0x000fe200078e0014 */
[----:B------:R-:W-:-:S03]  /*2160*/  LOP3.LUT R56, R3, 0xfffffff8, RZ, 0xc0, !PT ;  /* 0xfffffff803387812 */ /* 0x000fc600078ec0ff */
[C---:B------:R-:W-:Y:S01]  /*2170*/  IMAD.WIDE.U32 R32, R27.reuse, R4, R32 ;  /* 0x000000041b207225 */ /* 0x040fe200078e0020 */
[----:B------:R-:W-:Y:S02]  /*2180*/  LOP3.LUT R4, R44, 0x18, R16, 0xf8, !PT ;  /* 0x000000182c047812 */ /* 0x000fe400078ef810 */
[----:B------:R-:W-:Y:S01]  /*2190*/  SHF.R.S32.HI R61, RZ, 0x1f, R56 ;  /* 0x0000001fff3d7819 */ /* 0x000fe20000011438 */
[----:B0-----:R-:W-:Y:S02]  /*21a0*/  VIADD R30, R30, 0xffffff80 ;  /* 0xffffff801e1e7836 */ /* 0x001fe40000000000 */
[----:B------:R-:W-:Y:S01]  /*21b0*/  IMAD R57, R27, R47, R6 ;  /* 0x0000002f1b397224 */ /* 0x000fe200078e0206 */
[----:B------:R-:W-:Y:S01]  /*21c0*/  SHF.R.U32.HI R47, RZ, 0x3, R44 ;  /* 0x00000003ff2f7819 */ /* 0x000fe2000001162c */
[----:B------:R-:W-:Y:S01]  /*21d0*/  IMAD.WIDE.U32 R34, R187, R46, R184 ;  /* 0x0000002ebb227225 */ /* 0x000fe200078e00b8 */
[----:B------:R-:W-:-:S03]  /*21e0*/  SHF.R.S32.HI R10, RZ, 0x1f, R30 ;  /* 0x0000001fff0a7819 */ /* 0x000fc6000001141e */
[----:B------:R-:W-:Y:S01]  /*21f0*/  IMAD.WIDE.U32 R36, R187, R46, R16 ;  /* 0x0000002ebb247225 */ /* 0x000fe200078e0010 */
[----:B------:R-:W-:-:S03]  /*2200*/  LEA.HI R10, R10, R30, RZ, 0x2 ;  /* 0x0000001e0a0a7211 */ /* 0x000fc600078f10ff */
[----:B------:R-:W-:Y:S01]  /*2210*/  IMAD R9, R27, R5, R8 ;  /* 0x000000051b097224 */ /* 0x000fe200078e0208 */
[-C--:B------:R-:W-:Y:S01]  /*2220*/  LOP3.LUT R5, R4, R47.reuse, RZ, 0x3c, !PT ;  /* 0x0000002f04057212 */ /* 0x080fe200078e3cff */
[----:B------:R-:W-:Y:S01]  /*2230*/  IMAD.IADD R35, R35, 0x1, R11 ;  /* 0x0000000123237824 */ /* 0x000fe200078e020b */
[----:B------:R-:W-:Y:S01]  /*2240*/  LOP3.LUT R10, R10, 0xfffffffc, RZ, 0xc0, !PT ;  /* 0xfffffffc0a0a7812 */ /* 0x000fe200078ec0ff */
[----:B------:R-:W-:Y:S01]  /*2250*/  IMAD.IADD R37, R11, 0x1, R37 ;  /* 0x000000010b257824 */ /* 0x000fe200078e0225 */
[----:B------:R-:W-:Y:S01]  /*2260*/  LOP3.LUT R4, R44, 0x38, R3, 0xf8, !PT ;  /* 0x000000382c047812 */ /* 0x000fe200078ef803 */
[----:B------:R-:W-:Y:S02]  /*2270*/  IMAD R52, R222, 0x200, R5 ;  /* 0x00000200de347824 */ /* 0x000fe400078e0205 */
[----:B------:R-:W-:Y:S01]  /*2280*/  IMAD.WIDE.U32 R34, R27, R46, R34 ;  /* 0x0000002e1b227225 */ /* 0x000fe200078e0022 */
[----:B------:R-:W-:-:S03]  /*2290*/  LOP3.LUT R5, R4, R47, RZ, 0x3c, !PT ;  /* 0x0000002f04057212 */ /* 0x000fc600078e3cff */
[----:B------:R-:W-:-:S04]  /*22a0*/  IMAD.WIDE.U32 R36, R27, R46, R36 ;  /* 0x0000002e1b247225 */ /* 0x000fc800078e0024 */
[----:B------:R-:W-:Y:S02]  /*22b0*/  IMAD.IADD R10, R30, 0x1, -R10 ;  /* 0x000000011e0a7824 */ /* 0x000fe400078e0a0a */
[----:B------:R-:W-:Y:S02]  /*22c0*/  IMAD.IADD R55, R35, 0x1, R57 ;  /* 0x0000000123377824 */ /* 0x000fe400078e0239 */
[----:B------:R-:W-:Y:S02]  /*22d0*/  IMAD.IADD R0, R29, 0x1, R28 ;  /* 0x000000011d007824 */ /* 0x000fe400078e021c */
[----:B------:R-:W-:Y:S02]  /*22e0*/  IMAD.SHL.U32 R46, R46, 0x40, RZ ;  /* 0x000000402e2e7824 */ /* 0x000fe400078e00ff */
[----:B------:R-:W-:Y:S02]  /*22f0*/  VIADD R49, R12, 0x8 ;  /* 0x000000080c317836 */ /* 0x000fe40000000000 */
[----:B------:R-:W-:-:S02]  /*2300*/  IMAD R50, R10, 0x40, R187 ;  /* 0x000000400a327824 */ /* 0x000fc400078e02bb */
[----:B------:R-:W-:Y:S02]  /*2310*/  IMAD.SHL.U32 R51, R51, 0x2, RZ ;  /* 0x0000000233337824 */ /* 0x000fe400078e00ff */
[----:B------:R-:W-:Y:S02]  /*2320*/  IMAD.IADD R53, R21, 0x1, R9 ;  /* 0x0000000115357824 */ /* 0x000fe400078e0209 */
[----:B------:R-:W-:Y:S02]  /*2330*/  IMAD.IADD R54, R9, 0x1, R33 ;  /* 0x0000000109367824 */ /* 0x000fe400078e0221 */
[----:B------:R-:W-:Y:S02]  /*2340*/  IMAD.IADD R57, R57, 0x1, R37 ;  /* 0x0000000139397824 */ /* 0x000fe400078e0225 */
[----:B------:R-:W-:Y:S01]  /*2350*/  IMAD R62, R222, 0x200, R5 ;  /* 0x00000200de3e7824 */ /* 0x000fe200078e0205 */
[----:B------:R-:W-:-:S07]  /*2360*/  SHF.R.S32.HI R60, RZ, 0x1f, R41 ;  /* 0x0000001fff3c7819 */ /* 0x000fce0000011429 */
.L_x_4501:
[----:B0-----:R-:W0:Y:S01]  /*2370*/  LDC R66, c[0x0][0x430] ;  /* 0x00010c00ff427b82 */ /* 0x001e220000000800 */
[----:B------:R-:W-:Y:S02]  /*2380*/  VIADD R38, R38, 0xffffffff ;  /* 0xffffffff26267836 */ /* 0x000fe40000000000 */
[----:B------:R-:W-:Y:S02]  /*2390*/  IMAD.MOV.U32 R65, RZ, RZ, RZ ;  /* 0x000000ffff417224 */ /* 0x000fe400078e00ff */
[----:B------:R-:W-:-:S03]  /*23a0*/  IMAD R5, R38, 0x40, R50 ;  /* 0x0000004026057824 */ /* 0x000fc600078e0232 */
[----:B------:R-:W1:Y:S01]  /*23b0*/  LDC R77, c[0x0][0x3f4] ;  /* 0x0000fd00ff4d7b82 */ /* 0x000e620000000800 */
        /* <DEDUP_REMOVED lines=23> */
[----:B------:R-:W-:Y:S01]  /*2530*/  BSSY B0, `(.L_x_4469) ;  /* 0x00001a7000007945 */ /* 0x000fe20003800000 */
[----:B------:R-:W-:Y:S01]  /*2540*/  IMAD.IADD R7, R52, 0x1, R73 ;  /* 0x0000000134077824 */ /* 0x000fe200078e0249 */
[----:B------:R0:W5:Y:S01]  /*2550*/  @!P2 LDG.E R65, desc[UR40][R4.64] ;  /* 0x000000280441a981 */ /* 0x000162000c1e1900 */
[----:B------:R-:W-:-:S02]  /*2560*/  ISETP.GT.AND P2, PT, R38, R39, PT ;  /* 0x000000272600720c */ /* 0x000fc40003f44270 */
[----:B------:R-:W-:Y:S01]  /*2570*/  IMAD R72, R7, 0x2, R2 ;  /* 0x0000000207487824 */ /* 0x000fe200078e0202 */
[----:B------:R-:W-:Y:S10]  /*2580*/  @!P3 BRA `(.L_x_4470) ;  /* 0x0000001400acb947 */ /* 0x000ff40003800000 */
        /* <DEDUP_REMOVED lines=37> */
[----:B------:R-:W-:Y:S01]  /*27e0*/  MOV R7, R55 ;  /* 0x0000003700077202 */ /* 0x000fe20000000f00 */
[----:B------:R-:W-:Y:S01]  /*27f0*/  IMAD.MOV.U32 R6, RZ, RZ, R34 ;  /* 0x000000ffff067224 */ /* 0x000fe200078e0022 */
[----:B------:R-:W-:Y:S01]  /*2800*/  ULDC.64 UR4, c[0x0][0x3e8] ;  /* 0x0000fa0000047ab9 */ /* 0x000fe20000000a00 */
[----:B------:R-:W-:Y:S01]  /*2810*/  IMAD R5, R45, R38, RZ ;  /* 0x000000262d057224 */ /* 0x000fe200078e02ff */
[----:B------:R-:W-:Y:S01]  /*2820*/  ULDC.64 UR6, c[0x0][0x400] ;  /* 0x0001000000067ab9 */ /* 0x000fe20000000a00 */
[----:B------:R-:W-:Y:S01]  /*2830*/  IMAD.WIDE.U32 R8, R38, R46, R6 ;  /* 0x0000002e26087225 */ /* 0x000fe200078e0006 */
[----:B------:R-:W-:Y:S02]  /*2840*/  IADD3 R7, P3, R20, R4, RZ ;  /* 0x0000000414077210 */ /* 0x000fe40007f7e0ff */
[----:B------:R-:W-:Y:S01]  /*2850*/  CS2R R28, SRZ ;  /* 0x00000000001c7805 */ /* 0x000fe2000001ff00 */
        /* <DEDUP_REMOVED lines=14> */
.L_x_4473:
[----:B------:R-:W-:Y:S05]  /*2940*/  BSYNC B1 ;  /* 0x0000000000017941 */ /* 0x000fea0003800000 */
.L_x_4472:
[----:B------:R-:W-:Y:S01]  /*2950*/  ISETP.NE.AND P3, PT, R188, 0x3, PT ;  /* 0x00000003bc00780c */ /* 0x000fe20003f65270 */
[----:B0----5:R-:W-:Y:S02]  /*2960*/  IMAD.MOV.U32 R4, RZ, RZ, R8 ;  /* 0x000000ffff047224 */ /* 0x021fe400078e0008 */
        /* <DEDUP_REMOVED lines=13> */
.L_x_4474:
[----:B------:R-:W-:Y:S01]  /*2a40*/  IMAD R64, R22, 0x8, R2 ;  /* 0x0000000816407824 */ /* 0x000fe200078e0202 */
[----:B------:R-:W-:Y:S01]  /*2a50*/  SHF.L.U32 R75, R186, 0x1f, RZ ;  /* 0x0000001fba4b7819 */ /* 0x000fe200000006ff */
[----:B------:R-:W-:Y:S03]  /*2a60*/  BSSY B1, `(.L_x_4475) ;  /* 0x0000003000017945 */ /* 0x000fe60003800000 */
[----:B------:R-:W0:Y:S02]  /*2a70*/  SYNCS.PHASECHK.TRANS64.TRYWAIT P5, [R64+URZ+0x38890], R75 ;  /* 0x0388904b400075a7 */ /* 0x000e2400080a017f */
[----:B0-----:R-:W-:Y:S05]  /*2a80*/  @!P5 BRA `(.L_x_4476) ;  /* 0x0000018000e8d947 */ /* 0x001fea0003800000 */
.L_x_4716:
[----:B------:R-:W-:Y:S05]  /*2a90*/  BSYNC B1 ;  /* 0x0000000000017941 */ /* 0x000fea0003800000 */
.L_x_4475:
[----:B------:R-:W-:-:S03]  /*2aa0*/  UMOV UR4, 0xffffffff ;  /* 0xffffffff00047882 */ /* 0x000fc60000000000 */
[----:B------:R-:W-:Y:S05]  /*2ab0*/  BRA.DIV UR4, `(.L_x_4477) ;  /* 0x0000018204f07947 */ /* 0x000fea000b800000 */
[----:B------:R-:W1:Y:S04]  /*2ac0*/  SHFL.IDX PT, R70, R70, RZ, 0x1c1f ;  /* 0x001c1fff46467589 */ /* 0x000e6800000e0000 */
[----:B------:R2:W3:Y:S02]  /*2ad0*/  SHFL.IDX PT, R14, R71, RZ, 0x1c1f ;  /* 0x001c1fff470e7589 */ /* 0x0004e400000e0000 */
.L_x_4720:
        /* <DEDUP_REMOVED lines=11> */
[----:B0-----:R-:W-:Y:S01]  /*2b90*/  IMAD.MOV.U32 R12, RZ, RZ, R6 ;  /* 0x000000ffff0c7224 */ /* 0x001fe200078e0006 */
[----:B------:R-:W-:Y:S01]  /*2ba0*/  SHF.R.U32.HI R30, RZ, 0x10, R31 ;  /* 0x00000010ff1e7819 */ /* 0x000fe2000001161f */
[--C-:B------:R-:W-:Y:S01]  /*2bb0*/  HADD2.F32 R6, -RZ, R5.reuse.H1_H1 ;  /* 0x30000005ff067230 */ /* 0x100fe20000004100 */
[--C-:B------:R-:W-:Y:S01]  /*2bc0*/  SHF.R.U64 R31, R58, 0x10, R59.reuse ;  /* 0x000000103a1f7819 */ /* 0x100fe2000000123b */
[----:B------:R-:W-:Y:S01]  /*2bd0*/  HADD2.F32 R5, -RZ, R5.H0_H0 ;  /* 0x20000005ff057230 */ /* 0x000fe20000004100 */
[----:B------:R-:W-:Y:S01]  /*2be0*/  SHF.R.U32.HI R58, RZ, 0x10, R59 ;  /* 0x00000010ff3a7819 */ /* 0x000fe2000001163b */
[----:B------:R-:W-:Y:S02]  /*2bf0*/  HADD2.F32 R15, -RZ, R15.H0_H0 ;  /* 0x2000000fff0f7230 */ /* 0x000fe40000004100 */
[----:B------:R-:W-:Y:S02]  /*2c00*/  HADD2.F32 R31, -RZ, R31.H0_H0 ;  /* 0x2000001fff1f7230 */ /* 0x000fe40000004100 */
[----:B------:R-:W-:-:S02]  /*2c10*/  HADD2.F32 R58, -RZ, R58.H0_H0 ;  /* 0x2000003aff3a7230 */ /* 0x000fc40000004100 */
[--C-:B------:R-:W-:Y:S02]  /*2c20*/  HADD2.F32 R13, -RZ, R7.reuse.H1_H1 ;  /* 0x30000007ff0d7230 */ /* 0x100fe40000004100 */
[CC--:B------:R-:W-:Y:S01]  /*2c30*/  FMUL.FTZ R72, R6.reuse, R31.reuse ;  /* 0x0000001f06487220 */ /* 0x0c0fe20000410000 */
[----:B------:R-:W-:Y:S02]  /*2c40*/  HADD2.F32 R7, -RZ, R7.H0_H0 ;  /* 0x20000007ff077230 */ /* 0x000fe40000004100 */
[C---:B------:R-:W-:Y:S01]  /*2c50*/  FMUL.FTZ R31, R5.reuse, R31 ;  /* 0x0000001f051f7220 */ /* 0x040fe20000410000 */
[----:B------:R-:W-:Y:S02]  /*2c60*/  HADD2.F32 R30, -RZ, R30.H0_H0 ;  /* 0x2000001eff1e7230 */ /* 0x000fe40000004100 */
[-C--:B------:R-:W-:Y:S01]  /*2c70*/  FFMA.FTZ R72, R5, R15.reuse, -R72 ;  /* 0x0000000f05487223 */ /* 0x080fe20000010848 */
[----:B------:R-:W-:Y:S01]  /*2c80*/  FMUL.FTZ R74, R13, R58 ;  /* 0x0000003a0d4a7220 */ /* 0x000fe20000410000 */
        /* <DEDUP_REMOVED lines=24> */
.L_x_4482:
[----:B------:R-:W-:Y:S05]  /*2e10*/  BSYNC B2 ;  /* 0x0000000000027941 */ /* 0x000fea0003800000 */
.L_x_4481:
[----:B0-----:R4:W-:Y:S02]  /*2e20*/  ST.E.128 desc[UR40][R10.64], R4 ;  /* 0x000000040a007985 */ /* 0x0019e4000c101d28 */
.L_x_4480:
[----:B------:R-:W-:Y:S05]  /*2e30*/  BSYNC B1 ;  /* 0x0000000000017941 */ /* 0x000fea0003800000 */
.L_x_4479:
        /* <DEDUP_REMOVED lines=53> */
.L_x_4484:
[----:B------:R-:W-:Y:S05]  /*3190*/  BSYNC B1 ;  /* 0x0000000000017941 */ /* 0x000fea0003800000 */
.L_x_4483:
[----:B-1----:R1:W-:Y:S01]  /*31a0*/  ST.E.128 desc[UR40][R10.64], R4 ;  /* 0x000000040a007985 */ /* 0x0023e2000c101d28 */
[----:B------:R-:W-:Y:S05]  /*31b0*/  BRA `(.L_x_4478) ;  /* 0x0000000c00787947 */ /* 0x000fea0003800000 */
.L_x_4471:
        /* <DEDUP_REMOVED lines=26> */
[----:B--2---:R-:W-:Y:S02]  /*3360*/  IMAD.MOV.U32 R10, RZ, RZ, R4 ;  /* 0x000000ffff0a7224 */ /* 0x004fe400078e0004 */
[----:B------:R-:W-:Y:S02]  /*3370*/  IMAD.MOV.U32 R11, RZ, RZ, R5 ;  /* 0x000000ffff0b7224 */ /* 0x000fe400078e0005 */
[----:B------:R-:W-:Y:S01]  /*3380*/  IMAD.MOV.U32 R14, RZ, RZ, R6 ;  /* 0x000000ffff0e7224 */ /* 0x000fe200078e0006 */
[----:B------:R-:W-:Y:S01]  /*3390*/  PRMT R86, R10, 0x7610, R86 ;  /* 0x000076100a567816 */ /* 0x000fe20000000056 */
        /* <DEDUP_REMOVED lines=11> */
[----:B------:R-:W-:Y:S01]  /*3450*/  PRMT R74, R74, 0x5410, R11 ;  /* 0x000054104a4a7816 */ /* 0x000fe2000000000b */
[----:B------:R-:W-:Y:S06]  /*3460*/  @!P3 BRA `(.L_x_4485) ;  /* 0x000000000004b947 */ /* 0x000fec0003800000 */
[----:B------:R-:W-:Y:S01]  /*3470*/  BPT.TRAP 0x1 ;  /* 0x000000040000795c */ /* 0x000fe20000300000 */
.L_x_4485:
[----:B------:R-:W-:Y:S01]  /*3480*/  LEA R64, R22, R2, 0x3 ;  /* 0x0000000216407211 */ /* 0x000fe200078e18ff */
[----:B------:R-:W-:Y:S01]  /*3490*/  BSSY B1, `(.L_x_4486) ;  /* 0x0000004000017945 */ /* 0x000fe20003800000 */
[----:B------:R-:W-:-:S04]  /*34a0*/  SHF.L.U32 R75, R186, 0x1f, RZ ;  /* 0x0000001fba4b7819 */ /* 0x000fc800000006ff */
[----:B------:R-:W0:Y:S02]  /*34b0*/  SYNCS.PHASECHK.TRANS64.TRYWAIT P6, [R64+URZ+0x38890], R75 ;  /* 0x0388904b400075a7 */ /* 0x000e2400080c017f */
[----:B0-----:R-:W-:Y:S05]  /*34c0*/  @!P6 BRA `(.L_x_4487) ;  /* 0x0000017800b4e947 */ /* 0x001fea0003800000 */
.L_x_4721:
[----:B------:R-:W-:Y:S05]  /*34d0*/  BSYNC B1 ;  /* 0x0000000000017941 */ /* 0x000fea0003800000 */
.L_x_4486:
[----:B------:R-:W-:-:S03]  /*34e0*/  UMOV UR4, 0xffffffff ;  /* 0xffffffff00047882 */ /* 0x000fc60000000000 */
[----:B------:R-:W-:Y:S05]  /*34f0*/  BRA.DIV UR4, `(.L_x_4488) ;  /* 0x0000017a04bc7947 */ /* 0x000fea000b800000 */
[----:B------:R-:W1:Y:S04]  /*3500*/  SHFL.IDX PT, R70, R70, RZ, 0x1c1f ;  /* 0x001c1fff46467589 */ /* 0x000e6800000e0000 */
[----:B------:R-:W2:Y:S02]  /*3510*/  SHFL.IDX PT, R71, R71, RZ, 0x1c1f ;  /* 0x001c1fff47477589 */ /* 0x000ea400000e0000 */
.L_x_4725:
        /* <DEDUP_REMOVED lines=10> */
[----:B------:R-:W-:-:S04]  /*35c0*/  SHF.R.S32.HI R8, RZ, 0x4, R9 ;  /* 0x00000004ff087819 */ /* 0x000fc80000011409 */
[----:B------:R-:W-:-:S05]  /*35d0*/  LEA.HI.SX32 R8, R3, R8, 0x1d ;  /* 0x0000000803087211 */ /* 0x000fca00078feaff */
[----:B------:R-:W-:-:S05]  /*35e0*/  IMAD.SHL.U32 R77, R8, 0x8, RZ ;  /* 0x00000008084d7824 */ /* 0x000fca00078e00ff */
[----:B------:R-:W-:-:S04]  /*35f0*/  LOP3.LUT R8, R44, 0x38, R77, 0xf8, !PT ;  /* 0x000000382c087812 */ /* 0x000fc800078ef84d */
[----:B------:R-:W-:-:S05]  /*3600*/  LOP3.LUT R9, R8, R47, RZ, 0x3c, !PT ;  /* 0x0000002f08097212 */ /* 0x000fca00078e3cff */
[----:B------:R-:W-:Y:S02]  /*3610*/  IMAD R8, R222, 0x200, R9 ;  /* 0x00000200de087824 */ /* 0x000fe400078e0209 */
[----:B------:R-:W-:Y:S02]  /*3620*/  IMAD.IADD R9, R62, 0x1, R73 ;  /* 0x000000013e097824 */ /* 0x000fe400078e0249 */
[----:B------:R-:W-:Y:S02]  /*3630*/  IMAD.IADD R73, R73, 0x1, R8 ;  /* 0x0000000149497824 */ /* 0x000fe400078e0208 */
[--C-:B------:R-:W-:Y:S02]  /*3640*/  IMAD R9, R9, 0x2, R2.reuse ;  /* 0x0000000209097824 */ /* 0x100fe400078e0202 */
[----:B------:R-:W-:-:S04]  /*3650*/  IMAD R73, R73, 0x2, R2 ;  /* 0x0000000249497824 */ /* 0x000fc800078e0202 */
[----:B------:R-:W1:Y:S04]  /*3660*/  LDS.128 R8, [R9+0x22400] ;  /* 0x0224000009087984 */ /* 0x000e680000000c00 */
        /* <DEDUP_REMOVED lines=84> */
.L_x_4490:
[----:B------:R-:W-:Y:S05]  /*3bb0*/  BSYNC B1 ;  /* 0x0000000000017941 */ /* 0x000fea0003800000 */
.L_x_4489:
[----:B-1----:R1:W-:Y:S01]  /*3bc0*/  ST.E.128 desc[UR40][R58.64], R8 ;  /* 0x000000083a007985 */ /* 0x0023e2000c101d28 */
[----:B------:R-:W-:Y:S01]  /*3bd0*/  ISETP.GE.AND P4, PT, R77, R72, PT ;  /* 0x000000484d00720c */ /* 0x000fe20003f86270 */
[----:B------:R-:W-:Y:S02]  /*3be0*/  IMAD.MOV.U32 R4, RZ, RZ, R71 ;  /* 0x000000ffff047224 */ /* 0x000fe400078e0047 */
[----:B------:R-:W-:-:S10]  /*3bf0*/  IMAD.MOV.U32 R5, RZ, RZ, R70 ;  /* 0x000000ffff057224 */ /* 0x000fd400078e0046 */
[----:B------:R-:W-:Y:S05]  /*3c00*/  @P4 BRA `(.L_x_4478) ;  /* 0x0000000000e44947 */ /* 0x000fea0003800000 */
[----:B------:R-:W-:-:S05]  /*3c10*/  IMAD.WIDE R4, R77, 0x2, R4 ;  /* 0x000000024d047825 */ /* 0x000fca00078e0204 */
[----:B---3--:R3:W-:Y:S01]  /*3c20*/  ST.E.128 desc[UR40][R4.64], R12 ;  /* 0x0000000c04007985 */ /* 0x0087e2000c101d28 */
[----:B------:R-:W-:Y:S05]  /*3c30*/  BRA `(.L_x_4478) ;  /* 0x0000000000d87947 */ /* 0x000fea0003800000 */
.L_x_4470:
[----:B------:R-:W-:-:S13]  /*3c40*/  ISETP.NE.AND P3, PT, R188, 0x3, PT ;  /* 0x00000003bc00780c */ /* 0x000fda0003f65270 */
[----:B------:R-:W-:Y:S05]  /*3c50*/  @!P3 BRA `(.L_x_4491) ;  /* 0x000000000004b947 */ /* 0x000fea0003800000 */
[----:B------:R-:W-:Y:S01]  /*3c60*/  BPT.TRAP 0x1 ;  /* 0x000000040000795c */ /* 0x000fe20000300000 */
.L_x_4491:
[----:B------:R-:W-:Y:S01]  /*3c70*/  IMAD R64, R22, 0x8, R2 ;  /* 0x0000000816407824 */ /* 0x000fe200078e0202 */
[----:B------:R-:W-:Y:S01]  /*3c80*/  SHF.L.U32 R75, R186, 0x1f, RZ ;  /* 0x0000001fba4b7819 */ /* 0x000fe200000006ff */
[----:B------:R-:W-:Y:S01]  /*3c90*/  BSSY B1, `(.L_x_4492) ;  /* 0x0000004000017945 */ /* 0x000fe20003800000 */
[----:B------:R-:W-:Y:S02]  /*3ca0*/  SHF.R.S32.HI R68, RZ, 0x1f, R66 ;  /* 0x0000001fff447819 */ /* 0x000fe40000011442 */
[----:B------:R-:W1:Y:S02]  /*3cb0*/  SYNCS.PHASECHK.TRANS64.TRYWAIT P4, [R64+URZ+0x38890], R75 ;  /* 0x0388904b400075a7 */ /* 0x000e64000808017f */
[----:B-1----:R-:W-:Y:S05]  /*3cc0*/  @!P4 BRA `(.L_x_4493) ;  /* 0x000001740014c947 */ /* 0x002fea0003800000 */
.L_x_4726:
[----:B------:R-:W-:Y:S05]  /*3cd0*/  BSYNC B1 ;  /* 0x0000000000017941 */ /* 0x000fea0003800000 */
.L_x_4492:
        /* <DEDUP_REMOVED lines=26> */
.L_x_4730:
        /* <DEDUP_REMOVED lines=18> */
.L_x_4478:
[----:B------:R-:W-:Y:S05]  /*3fa0*/  BSYNC B0 ;  /* 0x0000000000007941 */ /* 0x000fea0003800000 */
.L_x_4469:
        /* <DEDUP_REMOVED lines=12> */
[----:B------:R-:W-:-:S05]  /*4070*/  @!P4 VIADD R4, R64, 0x388a0 ;  /* 0x000388a04004c836 */ /* 0x000fca0000000000 */
[----:B------:R-:W-:-:S04]  /*4080*/  @!P4 PRMT R4, RZ, 0x654, R4 ;  /* 0x00000654ff04c816 */ /* 0x000fc80000000004 */
[----:B------:R0:W-:Y:S01]  /*4090*/  @!P4 SYNCS.ARRIVE.TRANS64.RED.A1T0 RZ, [R4+URZ], RZ ;  /* 0x000000ff04ffc9a7 */ /* 0x0001e2000810043f */
[----:B------:R-:W-:Y:S05]  /*40a0*/  @!P3 BRA `(.L_x_4496) ;  /* 0x000000000004b947 */ /* 0x000fea0003800000 */
[----:B------:R-:W-:Y:S01]  /*40b0*/  BPT.TRAP 0x1 ;  /* 0x000000040000795c */ /* 0x000fe20000300000 */
.L_x_4496:
[----:B------:R-:W-:Y:S05]  /*40c0*/  BSYNC B0 ;  /* 0x0000000000007941 */ /* 0x000fea0003800000 */
.L_x_4495:
[----:B------:R-:W1:Y:S01]  /*40d0*/  SYNCS.PHASECHK.TRANS64.TRYWAIT P3, [R64+URZ+0x388b0], R75 ;  /* 0x0388b04b400075a7 */ /* 0x000e62000806017f */
[----:B------:R-:W-:Y:S04]  /*40e0*/  BSSY B0, `(.L_x_4497) ;  /* 0x0000002000007945 */ /* 0x000fe80003800000 */
[----:B-1----:R-:W-:Y:S05]  /*40f0*/  @!P3 BRA `(.L_x_4498) ;  /* 0x000001700060b947 */ /* 0x002fea0003800000 */
.L_x_4731:
[----:B------:R-:W-:Y:S05]  /*4100*/  BSYNC B0 ;  /* 0x0000000000007941 */ /* 0x000fea0003800000 */
.L_x_4497:
        /* <DEDUP_REMOVED lines=23> */
[----:B------:R-:W3:Y:S01]  /*4280*/  LDL R31, [R1] ;  /* 0x00000000011f7983 */ /* 0x000ee20000100800 */
[----:B------:R-:W-:-:S03]  /*4290*/  ULDC UR4, c[0x0][0x320] ;  /* 0x0000c80000047ab9 */ /* 0x000fc60000000800 */
[----:B------:R-:W4:Y:S04]  /*42a0*/  LDL R30, [R1+0x4] ;  /* 0x00000400011e7983 */ /* 0x000f280000100800 */
[----:B------:R-:W5:Y:S04]  /*42b0*/  LDL R29, [R1+0x8] ;  /* 0x00000800011d7983 */ /* 0x000f680000100800 */
[----:B------:R-:W5:Y:S01]  /*42c0*/  LDL R28, [R1+0xc] ;  /* 0x00000c00011c7983 */ /* 0x000f620000100800 */
[----:B------:R-:W-:Y:S01]  /*42d0*/  ISETP.GE.AND P5, PT, R16, UR4, PT ;  /* 0x0000000410007c0c */ /* 0x000fe2000bfa6270 */
[----:B------:R-:W-:-:S02]  /*42e0*/  IMAD R9, R22, 0x8000, R52 ;  /* 0x0000800016097824 */ /* 0x000fc400078e0234 */
[----:B------:R-:W5:Y:S02]  /*42f0*/  LDL R15, [R1+0x10] ;  /* 0x00001000010f7983 */ /* 0x000f640000100800 */
[C---:B------:R-:W-:Y:S01]  /*4300*/  IMAD R12, R9.reuse, 0x2, R2 ;  /* 0x00000002090c7824 */ /* 0x040fe200078e0202 */
[----:B------:R-:W-:Y:S01]  /*4310*/  LOP3.LUT P3, RZ, R190, 0x4, RZ, 0xc0, !PT ;  /* 0x00000004beff7812 */ /* 0x000fe2000786c0ff */
[----:B------:R-:W5:Y:S01]  /*4320*/  LDL R14, [R1+0x14] ;  /* 0x00001400010e7983 */ /* 0x000f620000100800 */
[----:B------:R-:W-:-:S03]  /*4330*/  VIADD R13, R9, 0x20 ;  /* 0x00000020090d7836 */ /* 0x000fc60000000000 */
[----:B------:R-:W5:Y:S04]  /*4340*/  LDL R58, [R1+0x18] ;  /* 0x00001800013a7983 */ /* 0x000f680000100800 */
[----:B------:R-:W1:Y:S04]  /*4350*/  @!P5 LDS.128 R4, [R12+0x400] ;  /* 0x000400000c04d984 */ /* 0x000e680000000c00 */
[----:B------:R-:W-:Y:S01]  /*4360*/  @P3 VIADD R13, R9, 0xffffffe0 ;  /* 0xffffffe0090d3836 */ /* 0x000fe20000000000 */
[----:B0-----:R-:W-:-:S04]  /*4370*/  @!P5 LEA R8, P3, R16, R11, 0x1 ;  /* 0x0000000b1008d211 */ /* 0x001fc800078608ff */
[----:B--2---:R-:W-:Y:S02]  /*4380*/  @!P5 LEA.HI.X R9, R16, R10, R17, 0x1, P3 ;  /* 0x0000000a1009d211 */ /* 0x004fe400018f0c11 */
[----:B------:R-:W-:Y:S02]  /*4390*/  ISETP.GE.AND P3, PT, R19, UR4, PT ;  /* 0x0000000413007c0c */ /* 0x000fe4000bf66270 */
[----:B------:R-:W-:Y:S01]  /*43a0*/  LEA R13, R13, R2, 0x1 ;  /* 0x000000020d0d7211 */ /* 0x000fe200078e08ff */
[----:B-1----:R0:W-:Y:S10]  /*43b0*/  @!P5 ST.E.128 desc[UR40][R8.64], R4 ;  /* 0x000000040800d985 */ /* 0x0021f4000c101d28 */
[----:B------:R-:W1:Y:S01]  /*43c0*/  @!P3 LDS.128 R4, [R13+0x400] ;  /* 0x000400000d04b984 */ /* 0x000e620000000c00 */
[----:B0-----:R-:W-:-:S04]  /*43d0*/  @!P3 LEA R8, P5, R19, R11, 0x1 ;  /* 0x0000000b1308b211 */ /* 0x001fc800078a08ff */
[----:B------:R-:W-:Y:S02]  /*43e0*/  @!P3 LEA.HI.X R9, R19, R10, R191, 0x1, P5 ;  /* 0x0000000a1309b211 */ /* 0x000fe400028f0cbf */
        /* <DEDUP_REMOVED lines=9> */
[----:B---3--:R-:W-:Y:S01]  /*4480*/  @!P3 IMAD.X R9, R10, 0x1, R31, P5 ;  /* 0x000000010a09b824 */ /* 0x008fe200028e061f */
[C---:B------:R-:W-:Y:S01]  /*4490*/  ISETP.GE.AND P5, PT, R214.reuse, UR4, PT ;  /* 0x00000004d6007c0c */ /* 0x040fe2000bfa6270 */
[----:B------:R-:W2:Y:S04]  /*44a0*/  LDL R31, [R1+0x1c] ;  /* 0x00001c00011f7983 */ /* 0x000ea80000100800 */
[----:B-1----:R0:W-:Y:S08]  /*44b0*/  @!P3 ST.E.128 desc[UR40][R8.64], R4 ;  /* 0x000000040800b985 */ /* 0x0021f0000c101d28 */
[----:B------:R-:W1:Y:S01]  /*44c0*/  @!P5 LDS.128 R4, [R12+0x4400] ;  /* 0x004400000c04d984 */ /* 0x000e620000000c00 */
[----:B0-----:R-:W-:-:S05]  /*44d0*/  @!P5 LEA R8, P3, R214, R11, 0x1 ;  /* 0x0000000bd608d211 */ /* 0x001fca00078608ff */
[----:B----4-:R-:W-:Y:S02]  /*44e0*/  @!P5 IMAD.X R9, R10, 0x1, R30, P3 ;  /* 0x000000010a09d824 */ /* 0x010fe400018e061e */
[----:B------:R-:W3:Y:S01]  /*44f0*/  LDL R30, [R1+0x20] ;  /* 0x00002000011e7983 */ /* 0x000ee20000100800 */
[----:B------:R-:W-:-:S03]  /*4500*/  ISETP.GE.AND P3, PT, R213, UR4, PT ;  /* 0x00000004d5007c0c */ /* 0x000fc6000bf66270 */
[----:B-1----:R0:W-:Y:S10]  /*4510*/  @!P5 ST.E.128 desc[UR40][R8.64], R4 ;  /* 0x000000040800d985 */ /* 0x0021f4000c101d28 */
[----:B------:R-:W1:Y:S01]  /*4520*/  @!P3 LDS.128 R4, [R13+0x4400] ;  /* 0x004400000d04b984 */ /* 0x000e620000000c00 */
[----:B0-----:R-:W-:-:S05]  /*4530*/  @!P3 LEA R8, P5, R213, R11, 0x1 ;  /* 0x0000000bd508b211 */ /* 0x001fca00078a08ff */
[----:B-----5:R-:W-:Y:S02]  /*4540*/  @!P3 IMAD.X R9, R10, 0x1, R29, P5 ;  /* 0x000000010a09b824 */ /* 0x020fe400028e061d */
[----:B------:R-:W4:Y:S01]  /*4550*/  LDL R29, [R1+0x24] ;  /* 0x00002400011d7983 */ /* 0x000f220000100800 */
[----:B------:R-:W-:-:S03]  /*4560*/  ISETP.GE.AND P5, PT, R212, UR4, PT ;  /* 0x00000004d4007c0c */ /* 0x000fc6000bfa6270 */
[----:B-1----:R0:W-:Y:S10]  /*4570*/  @!P3 ST.E.128 desc[UR40][R8.64], R4 ;  /* 0x000000040800b985 */ /* 0x0021f4000c101d28 */
[----:B------:R-:W1:Y:S01]  /*4580*/  @!P5 LDS.128 R4, [R12+0x6400] ;  /* 0x006400000c04d984 */ /* 0x000e620000000c00 */
[----:B0-----:R-:W-:-:S05]  /*4590*/  @!P5 LEA R8, P3, R212, R11, 0x1 ;  /* 0x0000000bd408d211 */ /* 0x001fca00078608ff */
[----:B------:R-:W-:Y:S02]  /*45a0*/  @!P5 IMAD.X R9, R10, 0x1, R28, P3 ;  /* 0x000000010a09d824 */ /* 0x000fe400018e061c */
[----:B------:R-:W5:Y:S01]  /*45b0*/  LDL R28, [R1+0x28] ;  /* 0x00002800011c7983 */ /* 0x000f620000100800 */
        /* <DEDUP_REMOVED lines=21> */
[----:B--2---:R-:W-:Y:S01]  /*4710*/  @!P5 IMAD.X R9, R10, 0x1, R31, P3 ;  /* 0x000000010a09d824 */ /* 0x004fe200018e061f */
[----:B------:R-:W-:-:S04]  /*4720*/  ISETP.GE.AND P3, PT, R207, UR4, PT ;  /* 0x00000004cf007c0c */ /* 0x000fc8000bf66270 */
[----:B-1----:R0:W-:Y:S09]  /*4730*/  @!P5 ST.E.128 desc[UR40][R8.64], R4 ;  /* 0x000000040800d985 */ /* 0x0021f2000c101d28 */
[----:B------:R-:W1:Y:S01]  /*4740*/  @!P3 LDS.128 R4, [R13+0xa400] ;  /* 0x00a400000d04b984 */ /* 0x000e620000000c00 */
[----:B0-----:R-:W-:-:S05]  /*4750*/  @!P3 LEA R8, P5, R207, R11, 0x1 ;  /* 0x0000000bcf08b211 */ /* 0x001fca00078a08ff */
[----:B---3--:R-:W-:Y:S01]  /*4760*/  @!P3 IMAD.X R9, R10, 0x1, R30, P5 ;  /* 0x000000010a09b824 */ /* 0x008fe200028e061e */
[----:B------:R-:W-:-:S04]  /*4770*/  ISETP.GE.AND P5, PT, R206, UR4, PT ;  /* 0x00000004ce007c0c */ /* 0x000fc8000bfa6270 */
[----:B-1----:R0:W-:Y:S09]  /*4780*/  @!P3 ST.E.128 desc[UR40][R8.64], R4 ;  /* 0x000000040800b985 */ /* 0x0021f2000c101d28 */
        /* <DEDUP_REMOVED lines=19> */
.L_x_4500:
[----:B------:R-:W-:Y:S05]  /*48c0*/  BSYNC B0 ;  /* 0x0000000000007941 */ /* 0x000fea0003800000 */
.L_x_4499:
        /* <DEDUP_REMOVED lines=17> */
.L_x_4464:
[----:B------:R-:W3:Y:S01]  /*49e0*/  LDL R4, [R1+0x6c] ;  /* 0x00006c0001047983 */ /* 0x000ee20000100800 */
[----:B------:R-:W-:Y:S01]  /*49f0*/  BSSY B0, `(.L_x_4502) ;  /* 0x0000046000007945 */ /* 0x000fe20003800000 */
[----:B------:R-:W-:Y:S01]  /*4a00*/  CS2R R160, SRZ ;  /* 0x0000000000a07805 */ /* 0x000fe2000001ff00 */
[----:B------:R-:W-:Y:S01]  /*4a10*/  IMAD.MOV.U32 R162, RZ, RZ, RZ ;  /* 0x000000ffffa27224 */ /* 0x000fe200078e00ff */
        /* <DEDUP_REMOVED lines=60> */
[----:B------:R-:W-:Y:S01]  /*4de0*/  MOV R153, RZ ;  /* 0x000000ff00997202 */ /* 0x000fe20000000f00 */
[----:B------:R-:W-:Y:S02]  /*4df0*/  IMAD.MOV.U32 R39, RZ, RZ, RZ ;  /* 0x000000ffff277224 */ /* 0x000fe400078e00ff */
[----:B0-----:R-:W-:Y:S01]  /*4e00*/  IMAD.MOV.U32 R11, RZ, RZ, RZ ;  /* 0x000000ffff0b7224 */ /* 0x001fe200078e00ff */
[----:B---3--:R-:W-:Y:S01]  /*4e10*/  ISETP.NE.AND P0, PT, R4, 0x1, PT ;  /* 0x000000010400780c */ /* 0x008fe20003f05270 */
[----:B------:R-:W-:-:S12]  /*4e20*/  @P3 BRA `(.L_x_4503) ;  /* 0x0000000000083947 */ /* 0x000fd80003800000 */
[----:B------:R-:W0:Y:S02]  /*4e30*/  FENCE.VIEW.ASYNC.G ;  /* 0x00000000000073c6 */ /* 0x000e240000000100 */
[----:B0-----:R-:W-:Y:S06]  /*4e40*/  BAR.ARV 0xc, 0x180 ;  /* 0x0306000000007b1d */ /* 0x001fec0000002000 */
.L_x_4503:
[----:B------:R-:W-:Y:S05]  /*4e50*/  BSYNC B0 ;  /* 0x0000000000007941 */ /* 0x000fea0003800000 */
.L_x_4502:
[----:B------:R-:W-:Y:S01]  /*4e60*/  BSSY B7, `(.L_x_4504) ;  /* 0x0000ad1000077945 */ /* 0x000fe20003800000 */
[----:B--2---:R-:W-:Y:S01]  /*4e70*/  IMAD.MOV.U32 R10, RZ, RZ, RZ ;  /* 0x000000ffff0a7224 */ /* 0x004fe200078e00ff */
[----:B------:R-:W-:Y:S01]  /*4e80*/  CS2R R8, SRZ ;  /* 0x0000000000087805 */ /* 0x000fe2000001ff00 */
[----:B------:R-:W-:Y:S01]  /*4e90*/  IMAD.MOV.U32 R36, RZ, RZ, RZ ;  /* 0x000000ffff247224 */ /* 0x000fe200078e00ff */
[----:B------:R-:W-:Y:S01]  /*4ea0*/  CS2R R6, SRZ ;  /* 0x0000000000067805 */ /* 0x000fe2000001ff00 */
[----:B------:R-:W-:Y:S01]  /*4eb0*/  IMAD.MOV.U32 R35, RZ, RZ, RZ ;  /* 0x000000ffff237224 */ /* 0x000fe200078e00ff */
[----:B------:R-:W-:Y:S01]  /*4ec0*/  CS2R R4, SRZ ;  /* 0x0000000000047805 */ /* 0x000fe2000001ff00 */
[----:B------:R-:W-:Y:S02]  /*4ed0*/  IMAD.MOV.U32 R32, RZ, RZ, RZ ;  /* 0x000000ffff207224 */ /* 0x000fe400078e00ff */
[----:B------:R-:W-:Y:S02]  /*4ee0*/  IMAD.MOV.U32 R31, RZ, RZ, RZ ;  /* 0x000000ffff1f7224 */ /* 0x000fe400078e00ff */
[----:B------:R-:W-:-:S02]  /*4ef0*/  IMAD.MOV.U32 R152, RZ, RZ, RZ ;  /* 0x000000ffff987224 */ /* 0x000fc400078e00ff */
[----:B------:R-:W-:Y:S02]  /*4f00*/  IMAD.MOV.U32 R154, RZ, RZ, RZ ;  /* 0x000000ffff9a7224 */ /* 0x000fe400078e00ff */
[----:B------:R-:W-:Y:S01]  /*4f10*/  IMAD.MOV.U32 R0, RZ, RZ, RZ ;  /* 0x000000ffff007224 */ /* 0x000fe200078e00ff */
[----:B------:R-:W-:Y:S06]  /*4f20*/  @!P0 BRA `(.L_x_4505) ;  /* 0x0000001800688947 */ /* 0x000fec0003800000 */
[----:B------:R-:W-:Y:S02]  /*4f30*/  ISETP.GE.AND P1, PT, R169, 0x1, PT ;  /* 0x00000001a900780c */ /* 0x000fe40003f26270 */
[----:B------:R-:W-:-:S11]  /*4f40*/  PLOP3.LUT P0, PT, PT, PT, PT, 0x80, 0x0 ;  /* 0x000000000000781c */ /* 0x000fd60003f0f070 */
[----:B------:R-:W-:Y:S05]  /*4f50*/  @!P1 BRA `(.L_x_4506) ;  /* 0x000000ac00049947 */ /* 0x000fea0003800000 */
[----:B------:R-:W0:Y:S01]  /*4f60*/  S2R R20, SR_TID.X ;  /* 0x0000000000147919 */ /* 0x000e220000002100 */
[----:B------:R-:W-:Y:S01]  /*4f70*/  IMAD.MOV.U32 R5, RZ, RZ, 0x40000040 ;  /* 0x40000040ff057424 */ /* 0x000fe200078e00ff */
[----:B------:R-:W-:Y:S01]  /*4f80*/  BAR.SYNC.DEFER_BLOCKING 0xe, 0x100 ;  /* 0x0384000000007b1d */ /* 0x000fe20000010000 */
[----:B------:R-:W-:-:S03]  /*4f90*/  IMAD.MOV.U32 R7, RZ, RZ, 0x40000040 ;  /* 0x40000040ff077424 */ /* 0x000fc600078e00ff */
[----:B------:R-:W-:Y:S01]  /*4fa0*/  R2UR UR5, R5 ;  /* 0x00000000050572ca */ /* 0x000fe200000e0000 */
[----:B------:R-:W-:Y:S01]  /*4fb0*/  IMAD.MOV.U32 R11, RZ, RZ, 0x40000040 ;  /* 0x40000040ff0b7424 */ /* 0x000fe200078e00ff */
[----:B------:R-:W-:Y:S01]  /*4fc0*/  ISETP.NE.AND P2, PT, R188, 0x3, PT ;  /* 0x00000003bc00780c */ /* 0x000fe20003f45270 */
[----:B------:R-:W-:Y:S01]  /*4fd0*/  IMAD.MOV.U32 R9, RZ, RZ, 0x40000040 ;  /* 0x40000040ff097424 */ /* 0x000fe200078e00ff */
[----:B------:R-:W-:Y:S01]  /*4fe0*/  R2UR UR7, R7 ;  /* 0x00000000070772ca */ /* 0x000fe200000e0000 */
[----:B------:R-:W-:Y:S01]  /*4ff0*/  IMAD.MOV.U32 R7, RZ, RZ, 0x40000040 ;  /* 0x40000040ff077424 */ /* 0x000fe200078e00ff */
[----:B------:R-:W-:Y:S01]  /*5000*/  R2UR UR15, R11 ;  /* 0x000000000b0f72ca */ /* 0x000fe200000e0000 */
[----:B------:R-:W-:Y:S01]  /*5010*/  IMAD.MOV.U32 R11, RZ, RZ, 0x40000040 ;  /* 0x40000040ff0b7424 */ /* 0x000fe200078e00ff */
[----:B------:R-:W-:Y:S02]  /*5020*/  R2UR UR11, R9 ;  /* 0x00000000090b72ca */ /* 0x000fe400000e0000 */
[----:B------:R-:W-:-:S02]  /*5030*/  MOV R9, 0x40000040 ;  /* 0x4000004000097802 */ /* 0x000fc40000000f00 */
[----:B------:R-:W-:Y:S02]  /*5040*/  R2UR UR9, R11 ;  /* 0x000000000b0972ca */ /* 0x000fe400000e0000 */
[----:B------:R-:W-:Y:S01]  /*5050*/  R2UR UR13, R9 ;  /* 0x00000000090d72ca */ /* 0x000fe200000e0000 */
[----:B-----5:R-:W-:Y:S01]  /*5060*/  WARPGROUP.ARRIVE ;  /* 0x00000000000079c5 */ /* 0x020fe20000000000 */
        /* <DEDUP_REMOVED lines=10> */
[----:B------:R-:W-:Y:S01]  /*5110*/  SHF.R.U32.HI R4, RZ, 0x4, R0 ;  /* 0x00000004ff047819 */ /* 0x000fe20000011600 */
[----:B------:R-:W-:-:S03]  /*5120*/  VIADD R3, R3, 0x400 ;  /* 0x0000040003037836 */ /* 0x000fc60000000000 */
[----:B------:R-:W-:Y:S02]  /*5130*/  LOP3.LUT R4, R4, 0x3fff, RZ, 0xc0, !PT ;  /* 0x00003fff04047812 */ /* 0x000fe400078ec0ff */
[----:B------:R-:W-:Y:S02]  /*5140*/  SHF.R.U32.HI R3, RZ, 0x4, R3 ;  /* 0x00000004ff037819 */ /* 0x000fe40000011603 */
[----:B------:R-:W-:Y:S02]  /*5150*/  LOP3.LUT R4, R4, 0x10000, RZ, 0xfc, !PT ;  /* 0x0001000004047812 */ /* 0x000fe400078efcff */
[----:B------:R-:W-:Y:S02]  /*5160*/  LOP3.LUT R0, R3, 0x3fff, RZ, 0xc0, !PT ;  /* 0x00003fff03007812 */ /* 0x000fe400078ec0ff */
[----:B------:R-:W-:Y:S02]  /*5170*/  R2UR UR4, R4 ;  /* 0x00000000040472ca */ /* 0x000fe400000e0000 */
[----:B------:R-:W-:-:S05]  /*5180*/  LOP3.LUT R0, R0, 0x2000000, RZ, 0xfc, !PT ;  /* 0x0200000000007812 */ /* 0x000fca00078efcff */
[----:B------:R-:W-:-:S04]  /*5190*/  IMAD R6, R18, 0x1000, R0 ;  /* 0x0000100012067824 */ /* 0x000fc800078e0200 */
[C---:B------:R-:W-:Y:S01]  /*51a0*/  VIADD R10, R6.reuse, 0x100 ;  /* 0x00000100060a7836 */ /* 0x040fe20000000000 */
[C---:B------:R-:W-:Y:S01]  /*51b0*/  R2UR UR6, R6.reuse ;  /* 0x00000000060672ca */ /* 0x040fe200000e0000 */
[C---:B------:R-:W-:Y:S02]  /*51c0*/  VIADD R8, R6.reuse, 0x80 ;  /* 0x0000008006087836 */ /* 0x040fe40000000000 */
[----:B------:R-:W-:Y:S01]  /*51d0*/  VIADD R6, R6, 0x180 ;  /* 0x0000018006067836 */ /* 0x000fe20000000000 */
[----:B------:R-:W-:Y:S01]  /*51e0*/  R2UR UR14, R10 ;  /* 0x000000000a0e72ca */ /* 0x000fe200000e0000 */
[----:B------:R-:W-:Y:S01]  /*51f0*/  VIADD R10, R4, 0x2 ;  /* 0x00000002040a7836 */ /* 0x000fe20000000000 */
[----:B------:R-:W-:Y:S01]  /*5200*/  R2UR UR10, R8 ;  /* 0x00000000080a72ca */ /* 0x000fe200000e0000 */
[----:B------:R-:W-:-:S03]  /*5210*/  VIADD R8, R4, 0x4 ;  /* 0x0000000404087836 */ /* 0x000fc60000000000 */
[----:B------:R-:W-:Y:S02]  /*5220*/  R2UR UR8, R10 ;  /* 0x000000000a0872ca */ /* 0x000fe400000e0000 */
[----:B------:R-:W-:Y:S01]  /*5230*/  R2UR UR12, R8 ;  /* 0x00000000080c72ca */ /* 0x000fe200000e0000 */
[----:B------:R-:W-:Y:S01]  /*5240*/  HGMMA.64x256x16.F32 R24, gdesc[UR4].tnspB, RZ, !UPT, gsb0 ;  /* 0x43e00000041879f0 */ /* 0x000fe2000c0008ff */
[----:B------:R-:W-:Y:S01]  /*5250*/  R2UR UR6, R6 ;  /* 0x00000000060672ca */ /* 0x000fe200000e0000 */
[----:B------:R-:W-:Y:S01]  /*5260*/  VIADD R6, R4, 0x6 ;  /* 0x0000000604067836 */ /* 0x000fe20000000000 */
[----:B------:R-:W-:Y:S01]  /*5270*/  R2UR UR7, R7 ;  /* 0x00000000070772ca */ /* 0x000fe200000e0000 */
[----:B------:R-:W-:-:S03]  /*5280*/  IMAD.MOV.U32 R7, RZ, RZ, 0x40000040 ;  /* 0x40000040ff077424 */ /* 0x000fc600078e00ff */
[----:B------:R-:W-:Y:S02]  /*5290*/  R2UR UR4, R6 ;  /* 0x00000000060472ca */ /* 0x000fe400000e0000 */
[----:B------:R-:W-:Y:S01]  /*52a0*/  R2UR UR5, R7 ;  /* 0x00000000070572ca */ /* 0x000fe200000e0000 */
        /* <DEDUP_REMOVED lines=16> */
.L_x_4507:
[----:B------:R-:W-:Y:S01]  /*53b0*/  IMAD R3, R18, 0x8, R2 ;  /* 0x0000000812037824 */ /* 0x000fe200078e0202 */
[----:B------:R-:W-:Y:S01]  /*53c0*/  ISETP.GE.AND P0, PT, R169, 0x41, PT ;  /* 0x00000041a900780c */ /* 0x000fe20003f06270 */
[----:B------:R-:W-:Y:S02]  /*53d0*/  BSSY B0, `(.L_x_4508) ;  /* 0x00000c2000007945 */ /* 0x000fe40003800000 */
[----:B------:R-:W-:-:S05]  /*53e0*/  VIADD R3, R3, 0x38860 ;  /* 0x0003886003037836 */ /* 0x000fca0000000000 */
[----:B------:R-:W-:-:S04]  /*53f0*/  PRMT R3, R189, 0x654, R3 ;  /* 0x00000654bd037816 */ /* 0x000fc80000000003 */
[----:B------:R0:W-:Y:S01]  /*5400*/  SYNCS.ARRIVE.TRANS64.RED.A1T0 RZ, [R3+URZ], RZ ;  /* 0x000000ff03ff79a7 */ /* 0x0001e2000810043f */
[----:B------:R-:W-:Y:S05]  /*5410*/  @!P0 BRA `(.L_x_4509) ;  /* 0x0000000800f48947 */ /* 0x000fea0003800000 */
[----:B------:R-:W-:-:S07]  /*5420*/  VIADD R170, R170, 0xfffffffe ;  /* 0xfffffffeaaaa7836 */ /* 0x000fce0000000000 */
.L_x_4511:
[----:B------:R-:W-:Y:S01]  /*5430*/  BAR.SYNC.DEFER_BLOCKING 0xe, 0x100 ;  /* 0x0384000000007b1d */ /* 0x000fe20000010000 */
[----:B01----:R-:W-:Y:S01]  /*5440*/  IMAD R3, R18, 0x40, R194 ;  /* 0x0000004012037824 */ /* 0x003fe200078e02c2 */
[----:B------:R-:W-:Y:S01]  /*5450*/  R2UR UR4, R4 ;  /* 0x00000000040472ca */ /* 0x000fe200000e0000 */
[----:B------:R-:W-:Y:S01]  /*5460*/  VIADD R18, R18, 0x1 ;  /* 0x0000000112127836 */ /* 0x000fe20000000000 */
[----:B------:R-:W-:Y:S01]  /*5470*/  R2UR UR5, R5 ;  /* 0x00000000050572ca */ /* 0x000fe200000e0000 */
[----:B------:R-:W-:Y:S02]  /*5480*/  IMAD R3, R3, 0x4, R2 ;  /* 0x0000000403037824 */ /* 0x000fe400078e0202 */
[----:B------:R-:W-:Y:S01]  /*5490*/  IMAD.MOV.U32 R13, RZ, RZ, 0x40000040 ;  /* 0x40000040ff0d7424 */ /* 0x000fe200078e00ff */
[----:B------:R-:W-:Y:S01]  /*54a0*/  ISETP.NE.AND P0, PT, R18, 0x2, PT ;  /* 0x000000021200780c */ /* 0x000fe20003f05270 */
[----:B------:R-:W-:-:S03]  /*54b0*/  IMAD.MOV.U32 R15, RZ, RZ, 0x40000040 ;  /* 0x40000040ff0f7424 */ /* 0x000fc600078e00ff */
[----:B------:R-:W-:Y:S02]  /*54c0*/  SEL R18, R18, RZ, P0 ;  /* 0x000000ff12127207 */ /* 0x000fe40000000000 */
[----:B------:R-:W-:Y:S01]  /*54d0*/  R2UR UR7, R13 ;  /* 0x000000000d0772ca */ /* 0x000fe200000e0000 */
[----:B------:R-:W-:Y:S01]  /*54e0*/  IMAD.MOV.U32 R13, RZ, RZ, 0x40000040 ;  /* 0x40000040ff0d7424 */ /* 0x000fe200078e00ff */
        /* <DEDUP_REMOVED lines=66> */
[----:B------:R-:W-:-:S02]  /*5910*/  IMAD R12, R18, 0x1000, R0 ;  /* 0x00001000120c7824 */ /* 0x000fc400078e0200 */
[-C--:B-1----:R-:W-:Y:S01]  /*5920*/  FMUL.FTZ R26, R26, R3.reuse ;  /* 0x000000031a1a7220 */ /* 0x082fe20000410000 */
[-C--:B------:R-:W-:Y:S01]  /*5930*/  FMUL.FTZ R27, R27, R3.reuse ;  /* 0x000000031b1b7220 */ /* 0x080fe20000410000 */
[-C--:B------:R-:W-:Y:S01]  /*5940*/  FMUL.FTZ R30, R30, R3.reuse ;  /* 0x000000031e1e7220 */ /* 0x080fe20000410000 */
[-C--:B------:R-:W-:Y:S01]  /*5950*/  FMUL.FTZ R31, R31, R3.reuse ;  /* 0x000000031f1f7220 */ /* 0x080fe20000410000 */
[----:B------:R-:W-:Y:S01]  /*5960*/  R2UR UR6, R12 ;  /* 0x000000000c0672ca */ /* 0x000fe200000e0000 */
        /* <DEDUP_REMOVED lines=60> */
[----:B------:R-:W-:-:S02]  /*5d30*/  VIADD R14, R12, 0x80 ;  /* 0x000000800c0e7836 */ /* 0x000fc40000000000 */
[----:B------:R-:W-:Y:S02]  /*5d40*/  IMAD.MOV.U32 R3, RZ, RZ, R170 ;  /* 0x000000ffff037224 */ /* 0x000fe400078e00aa */
[----:B------:R-:W-:Y:S01]  /*5d50*/  VIADD R170, R170, 0xffffffff ;  /* 0xffffffffaaaa7836 */ /* 0x000fe20000000000 */
[----:B------:R-:W-:Y:S02]  /*5d60*/  WARPGROUP.ARRIVE ;  /* 0x00000000000079c5 */ /* 0x000fe40000000000 */
[----:B------:R-:W-:Y:S02]  /*5d70*/  ISETP.GT.AND P1, PT, R3, RZ, PT ;  /* 0x000000ff0300720c */ /* 0x000fe40003f24270 */
[----:B------:R-:W-:Y:S02]  /*5d80*/  SEL R3, RZ, 0x1, P0 ;  /* 0x00000001ff037807 */ /* 0x000fe40000000000 */
[----:B------:R-:W-:Y:S01]  /*5d90*/  HGMMA.64x256x16.F32 R24, gdesc[UR4].tnspB, R24, gsb0 ;  /* 0x43e00000041879f0 */ /* 0x000fe20008000818 */
[----:B------:R-:W-:Y:S01]  /*5da0*/  R2UR UR6, R14 ;  /* 0x000000000e0672ca */ /* 0x000fe200000e0000 */
[----:B------:R-:W-:Y:S01]  /*5db0*/  VIADD R14, R12, 0x100 ;  /* 0x000001000c0e7836 */ /* 0x000fe20000000000 */
[----:B------:R-:W-:Y:S01]  /*5dc0*/  R2UR UR7, R15 ;  /* 0x000000000f0772ca */ /* 0x000fe200000e0000 */
[----:B------:R-:W-:Y:S01]  /*5dd0*/  IMAD.MOV.U32 R15, RZ, RZ, 0x40000040 ;  /* 0x40000040ff0f7424 */ /* 0x000fe200078e00ff */
[----:B------:R-:W-:Y:S01]  /*5de0*/  R2UR UR4, R10 ;  /* 0x000000000a0472ca */ /* 0x000fe200000e0000 */
[----:B------:R-:W-:Y:S01]  /*5df0*/  VIADD R12, R12, 0x180 ;  /* 0x000001800c0c7836 */ /* 0x000fe20000000000 */
[----:B------:R-:W-:-:S02]  /*5e00*/  R2UR UR5, R11 ;  /* 0x000000000b0572ca */ /* 0x000fc400000e0000 */
[----:B------:R-:W-:Y:S01]  /*5e10*/  LOP3.LUT R23, R23, R3, RZ, 0x3c, !PT ;  /* 0x0000000317177212 */ /* 0x000fe200078e3cff */
[----:B------:R-:W-:Y:S02]  /*5e20*/  WARPGROUP.DEPBAR.LE gsb0, 0x0 ;  /* 0x00008000000079c5 */ /* 0x000fe40000010000 */
[----:B------:R-:W-:-:S15]  /*5e30*/  WARPGROUP.ARRIVE ;  /* 0x00000000000079c5 */ /* 0x000fde0000000000 */
[----:B------:R-:W-:-:S01]  /*5e40*/  NOP ;  /* 0x0000000000007918 */ /* 0x000fc20000000000 */
[----:B------:R-:W-:Y:S01]  /*5e50*/  HGMMA.64x256x16.F32 R24, gdesc[UR4].tnspB, R24, gsb0 ;  /* 0x43e00000041879f0 */ /* 0x000fe20008000818 */
[----:B------:R-:W-:Y:S02]  /*5e60*/  R2UR UR6, R14 ;  /* 0x000000000e0672ca */ /* 0x000fe400000e0000 */
[----:B------:R-:W-:Y:S02]  /*5e70*/  R2UR UR7, R15 ;  /* 0x000000000f0772ca */ /* 0x000fe400000e0000 */
[----:B------:R-:W-:Y:S02]  /*5e80*/  R2UR UR4, R8 ;  /* 0x00000000080472ca */ /* 0x000fe400000e0000 */
[----:B------:R-:W-:Y:S01]  /*5e90*/  R2UR UR5, R9 ;  /* 0x00000000090572ca */ /* 0x000fe200000e0000 */
[----:B------:R-:W-:Y:S02]  /*5ea0*/  WARPGROUP.DEPBAR.LE gsb0, 0x0 ;  /* 0x00008000000079c5 */ /* 0x000fe40000010000 */
[----:B------:R-:W-:-:S15]  /*5eb0*/  WARPGROUP.ARRIVE ;  /* 0x00000000000079c5 */ /* 0x000fde0000000000 */
[----:B------:R-:W-:-:S03]  /*5ec0*/  NOP ;  /* 0x0000000000007918 */ /* 0x000fc60000000000 */
        /* <DEDUP_REMOVED lines=8> */
[----:B------:R-:W-:Y:S03]  /*5f50*/  HGMMA.64x256x16.F32 R24, gdesc[UR4].tnspB, R24, gsb0 ;  /* 0x43e00000041879f0 */ /* 0x000fe60008000818 */
[----:B------:R-:W-:Y:S02]  /*5f60*/  WARPGROUP.DEPBAR.LE gsb0, 0x0 ;  /* 0x00008000000079c5 */ /* 0x000fe40000010000 */
[----:B------:R-:W-:Y:S06]  /*5f70*/  BAR.ARV 0xf, 0x100 ;  /* 0x03c4000000007b1d */ /* 0x000fec0000002000 */
[----:B------:R-:W-:Y:S05]  /*5f80*/  @!P2 BRA `(.L_x_4510) ;  /* 0x000000000004a947 */ /* 0x000fea0003800000 */
[----:B------:R-:W-:Y:S01]  /*5f90*/  BPT.TRAP 0x1 ;  /* 0x000000040000795c */ /* 0x000fe20000300000 */
.L_x_4510:
[----:B------:R-:W-:-:S04]  /*5fa0*/  IMAD R3, R18, 0x8, R2 ;  /* 0x0000000812037824 */ /* 0x000fc800078e0202 */
[----:B------:R-:W-:-:S05]  /*5fb0*/  VIADD R3, R3, 0x38860 ;  /* 0x0003886003037836 */ /* 0x000fca0000000000 */
[----:B------:R-:W-:-:S04]  /*5fc0*/  PRMT R3, R189, 0x654, R3 ;  /* 0x00000654bd037816 */ /* 0x000fc80000000003 */
[----:B------:R1:W-:Y:S01]  /*5fd0*/  SYNCS.ARRIVE.TRANS64.RED.A1T0 RZ, [R3+URZ], RZ ;  /* 0x000000ff03ff79a7 */ /* 0x0003e2000810043f */
[----:B------:R-:W-:Y:S05]  /*5fe0*/  @P1 BRA `(.L_x_4511) ;  /* 0xfffffff400101947 */ /* 0x000fea000383ffff */
.L_x_4509:
[----:B------:R-:W-:Y:S05]  /*5ff0*/  BSYNC B0 ;  /* 0x0000000000007941 */ /* 0x000fea0003800000 */
.L_x_4508:
[----:B------:R-:W-:Y:S01]  /*6000*/  BAR.SYNC.DEFER_BLOCKING 0xe, 0x100 ;  /* 0x0384000000007b1d */ /* 0x000fe20000010000 */
[C---:B01----:R-:W-:Y:S01]  /*6010*/  IMAD R3, R18.reuse, 0x40, R194 ;  /* 0x0000004012037824 */ /* 0x043fe200078e02c2 */
[----:B------:R-:W-:Y:S01]  /*6020*/  PLOP3.LUT P0, PT, PT, PT, PT, 0x8, 0x0 ;  /* 0x000000000000781c */ /* 0x000fe20003f0e170 */
[----:B------:R-:W-:Y:S02]  /*6030*/  VIADD R18, R18, 0x1 ;  /* 0x0000000112127836 */ /* 0x000fe40000000000 */
[----:B------:R-:W-:-:S03]  /*6040*/  IMAD R3, R3, 0x4, R2 ;  /* 0x0000000403037824 */ /* 0x000fc600078e0202 */
[----:B------:R-:W-:-:S04]  /*6050*/  ISETP.NE.AND P1, PT, R18, 0x2, PT ;  /* 0x000000021200780c */ /* 0x000fc80003f25270 */
[----:B------:R-:W-:Y:S01]  /*6060*/  SEL R18, R18, RZ, P1 ;  /* 0x000000ff12127207 */ /* 0x000fe20000800000 */
        /* <DEDUP_REMOVED lines=130> */
[----:B------:R-:W-:-:S04]  /*6890*/  SEL R2, RZ, 0x1, P1 ;  /* 0x00000001ff027807 */ /* 0x000fc80000800000 */
[----:B------:R-:W-:Y:S01]  /*68a0*/  LOP3.LUT R23, R23, R2, RZ, 0x3c, !PT ;  /* 0x0000000217177212 */ /* 0x000fe200078e3cff */
[----:B------:R-:W-:Y:S06]  /*68b0*/  BAR.ARV 0xf, 0x100 ;  /* 0x03c4000000007b1d */ /* 0x000fec0000002000 */
[----:B------:R-:W-:Y:S05]  /*68c0*/  BRA `(.L_x_4506) ;  /* 0x0000009000a87947 */ /* 0x000fea0003800000 */
.L_x_4505:
        /* <DEDUP_REMOVED lines=15> */
[----:B------:R-:W-:Y:S02]  /*69c0*/  LOP3.LUT P0, RZ, R0, 0x3ff, RZ, 0xc0, !PT ;  /* 0x000003ff00ff7812 */ /* 0x000fe4000780c0ff */
[----:B------:R-:W-:-:S04]  /*69d0*/  IADD3 R3, R3, 0x400, RZ ;  /* 0x0000040003037810 */ /* 0x000fc80007ffe0ff */
        /* <DEDUP_REMOVED lines=19> */
.L_x_4513:
[----:B------:R-:W-:Y:S05]  /*6b10*/  BSYNC B6 ;  /* 0x0000000000067941 */ /* 0x000fea0003800000 */
.L_x_4512:
        /* <DEDUP_REMOVED lines=13> */
.L_x_4517:
[----:B-1----:R1:W2:Y:S02]  /*6bf0*/  SYNCS.PHASECHK.TRANS64.TRYWAIT P0, [R2+URZ+0x38800], R3 ;  /* 0x03880003020075a7 */ /* 0x0022a4000800017f */
[----:B--2---:R-:W-:Y:S05]  /*6c00*/  @!P0 NANOSLEEP.SYNCS 0x989680 ;  /* 0x009896800000895d */ /* 0x004fea0003900000 */
[----:B------:R-:W2:Y:S02]  /*6c10*/  @!P0 SYNCS.PHASECHK.TRANS64 P0, [R2+URZ+0x38800], R3 ;  /* 0x03880003020085a7 */ /* 0x000ea4000800007f */
[----:B--2---:R-:W-:Y:S05]  /*6c20*/  @!P0 BRA `(.L_x_4517) ;  /* 0xfffffffc00f08947 */ /* 0x004fea000383ffff */
.L_x_4516:
[----:B------:R-:W-:Y:S05]  /*6c30*/  BSYNC B0 ;  /* 0x0000000000007941 */ /* 0x000fea0003800000 */
.L_x_4515:
[----:B------:R-:W-:Y:S05]  /*6c40*/  BRA `(.L_x_4518) ;  /* 0x0000002000b07947 */ /* 0x000fea0003800000 */
.L_x_4514:
[----:B-----5:R-:W-:Y:S01]  /*6c50*/  SHF.R.S32.HI R0, RZ, 0x1f, R27 ;  /* 0x0000001fff007819 */ /* 0x020fe2000001141b */
[----:B------:R-:W-:Y:S01]  /*6c60*/  VIADD R3, R2, 0x20400 ;  /* 0x0002040002037836 */ /* 0x000fe20000000000 */
[----:B------:R-:W-:Y:S01]  /*6c70*/  ULDC.64 UR4, c[0x0][0x3f8] ;  /* 0x0000fe0000047ab9 */ /* 0x000fe20000000a00 */
[----:B------:R-:W-:Y:S01]  /*6c80*/  ULDC.64 UR6, c[0x0][0x408] ;  /* 0x0001020000067ab9 */ /* 0x000fe20000000a00 */
[----:B------:R-:W-:Y:S01]  /*6c90*/  IMAD.WIDE.U32 R4, R27, UR4, RZ ;  /* 0x000000041b047c25 */ /* 0x000fe2000f8e00ff */
[----:B------:R-:W-:Y:S01]  /*6ca0*/  BSSY B6, `(.L_x_4519) ;  /* 0x0000020000067945 */ /* 0x000fe20003800000 */
[----:B------:R-:W-:Y:S02]  /*6cb0*/  LOP3.LUT P0, RZ, R3, 0x3ff, RZ, 0xc0, !PT ;  /* 0x000003ff03ff7812 */ /* 0x000fe4000780c0ff */
[C---:B------:R-:W-:Y:S02]  /*6cc0*/  IMAD R6, R0.reuse, UR4, RZ ;  /* 0x0000000400067c24 */ /* 0x040fe4000f8e02ff */
[----:B------:R-:W-:-:S02]  /*6cd0*/  IMAD R0, R0, UR6, RZ ;  /* 0x0000000600007c24 */ /* 0x000fc4000f8e02ff */
[C---:B------:R-:W-:Y:S01]  /*6ce0*/  IMAD R3, R27.reuse, UR5, R6 ;  /* 0x000000051b037c24 */ /* 0x040fe2000f8e0206 */
[----:B------:R-:W-:Y:S01]  /*6cf0*/  ULDC.64 UR4, c[0x0][0x3e8] ;  /* 0x0000fa0000047ab9 */ /* 0x000fe20000000a00 */
[----:B------:R-:W-:Y:S01]  /*6d00*/  IMAD.WIDE.U32 R6, R27, UR6, RZ ;  /* 0x000000061b067c25 */ /* 0x000fe2000f8e00ff */
[----:B------:R-:W-:-:S03]  /*6d10*/  LEA R26, P1, R4, UR4, 0x1 ;  /* 0x00000004041a7c11 */ /* 0x000fc6000f8208ff */
[----:B------:R-:W-:Y:S01]  /*6d20*/  IMAD R29, R27, UR7, R0 ;  /* 0x000000071b1d7c24 */ /* 0x000fe2000f8e0200 */
[----:B------:R-:W-:Y:S01]  /*6d30*/  ULDC.64 UR6, c[0x0][0x400] ;  /* 0x0001000000067ab9 */ /* 0x000fe20000000a00 */
[----:B------:R-:W-:Y:S01]  /*6d40*/  IMAD.IADD R27, R3, 0x1, R5 ;  /* 0x00000001031b7824 */ /* 0x000fe200078e0205 */
[----:B------:R-:W-:Y:S01]  /*6d50*/  LEA R28, P2, R6, UR6, 0x1 ;  /* 0x00000006061c7c11 */ /* 0x000fe2000f8408ff */
[----:B------:R-:W-:-:S03]  /*6d60*/  IMAD.IADD R29, R29, 0x1, R7 ;  /* 0x000000011d1d7824 */ /* 0x000fc600078e0207 */
[----:B------:R-:W-:Y:S02]  /*6d70*/  LEA.HI.X R27, R4, UR5, R27, 0x1, P1 ;  /* 0x00000005041b7c11 */ /* 0x000fe400088f0c1b */
[----:B------:R-:W-:Y:S01]  /*6d80*/  LEA.HI.X R29, R6, UR7, R29, 0x1, P2 ;  /* 0x00000007061d7c11 */ /* 0x000fe200090f0c1d */
        /* <DEDUP_REMOVED lines=17> */
.L_x_4520:
[----:B------:R-:W-:Y:S05]  /*6ea0*/  BSYNC B6 ;  /* 0x0000000000067941 */ /* 0x000fea0003800000 */
.L_x_4519:
        /* <DEDUP_REMOVED lines=11> */
.L_x_4737:
[----:B------:R-:W5:Y:S01]  /*6f60*/  LDL R9, [R1+0x54] ;  /* 0x0000540001097983 */ /* 0x000f620000100800 */
[----:B------:R-:W-:Y:S01]  /*6f70*/  ULDC UR4, c[0x0][0x448] ;  /* 0x0001120000047ab9 */ /* 0x000fe20000000800 */
[----:B------:R-:W-:Y:S01]  /*6f80*/  IMAD.SHL.U32 R6, R190, 0x40, RZ ;  /* 0x00000040be067824 */ /* 0x000fe200078e00ff */
[----:B------:R-:W-:Y:S01]  /*6f90*/  BSSY B1, `(.L_x_4524) ;  /* 0x0000024000017945 */ /* 0x000fe20003800000 */
[----:B------:R-:W-:Y:S01]  /*6fa0*/  IMAD R13, R24, UR4, RZ ;  /* 0x00000004180d7c24 */ /* 0x000fe2000f8e02ff */
[----:B------:R-:W-:Y:S02]  /*6fb0*/  CS2R R10, SRZ ;  /* 0x00000000000a7805 */ /* 0x000fe4000001ff00 */
[----:B------:R-:W-:Y:S02]  /*6fc0*/  CS2R R20, SRZ ;  /* 0x0000000000147805 */ /* 0x000fe4000001ff00 */
[----:B------:R-:W-:Y:S02]  /*6fd0*/  LOP3.LUT R7, R6, 0x1c0, RZ, 0xc0, !PT ;  /* 0x000001c006077812 */ /* 0x000fe400078ec0ff */
[----:B------:R-:W-:Y:S01]  /*6fe0*/  ISETP.GE.AND P0, PT, R4, R13, PT ;  /* 0x0000000d0400720c */ /* 0x000fe20003f06270 */
[----:B------:R-:W-:Y:S01]  /*6ff0*/  IMAD R13, R25, -0x40, R13 ;  /* 0xffffffc0190d7824 */ /* 0x000fe200078e020d */
[----:B------:R-:W-:-:S02]  /*7000*/  LOP3.LUT R8, R7, 0x18, R16, 0xf8, !PT ;  /* 0x0000001807087812 */ /* 0x000fc400078ef810 */
[----:B------:R-:W-:-:S04]  /*7010*/  SHF.R.U32.HI R7, RZ, 0x3, R7 ;  /* 0x00000003ff077819 */ /* 0x000fc80000011607 */
[----:B0-----:R-:W-:Y:S02]  /*7020*/  LOP3.LUT R29, R8, R7, RZ, 0x3c, !PT ;  /* 0x00000007081d7212 */ /* 0x001fe400078e3cff */
        /* <DEDUP_REMOVED lines=12> */
[----:B-1----:R-:W-:Y:S01]  /*70f0*/  IMAD.MOV.U32 R7, RZ, RZ, R3 ;  /* 0x000000ffff077224 */ /* 0x002fe200078e0003 */
[----:B---3--:R-:W-:Y:S02]  /*7100*/  MOV R15, R5 ;  /* 0x00000005000f7202 */ /* 0x008fe40000000f00 */
[----:B------:R-:W-:-:S09]  /*7110*/  CS2R R10, SRZ ;  /* 0x00000000000a7805 */ /* 0x000fd2000001ff00 */
[----:B------:R-:W-:Y:S01]  /*7120*/  @!P2 IMAD.WIDE R24, R184, 0x2, R6 ;  /* 0x00000002b818a825 */ /* 0x000fe200078e0206 */
[----:B------:R-:W-:-:S04]  /*7130*/  CS2R R6, SRZ ;  /* 0x0000000000067805 */ /* 0x000fc8000001ff00 */
[----:B------:R0:W5:Y:S01]  /*7140*/  @!P2 LD.E.64 R20, desc[UR40][R24.64] ;  /* 0x000000281814a980 */ /* 0x000162000c101b00 */
[-C--:B----4-:R-:W-:Y:S02]  /*7150*/  @!P3 IADD3 R26, P0, R0, R30.reuse, RZ ;  /* 0x0000001e001ab210 */ /* 0x090fe40007f1e0ff */
[----:B------:R-:W-:Y:S01]  /*7160*/  @!P3 IADD3 R4, P1, R14, R30, RZ ;  /* 0x0000001e0e04b210 */ /* 0x000fe20007f3e0ff */
[----:B------:R-:W-:-:S04]  /*7170*/  @!P2 IMAD.WIDE R14, R184, 0x2, R14 ;  /* 0x00000002b80ea825 */ /* 0x000fc800078e020e */
[--C-:B------:R-:W-:Y:S01]  /*7180*/  @!P3 IMAD.X R27, R3, 0x1, R28.reuse, P0 ;  /* 0x00000001031bb824 */ /* 0x100fe200000e061c */
[----:B------:R0:W5:Y:S01]  /*7190*/  @!P2 LD.E.64 R8, desc[UR40][R14.64] ;  /* 0x000000280e08a980 */ /* 0x000162000c101b00 */
[----:B------:R-:W-:-:S03]  /*71a0*/  @!P3 IMAD.X R5, R5, 0x1, R28, P1 ;  /* 0x000000010505b824 */ /* 0x000fc600008e061c */
[----:B------:R0:W5:Y:S04]  /*71b0*/  @!P3 LD.E.64 R10, desc[UR40][R26.64] ;  /* 0x000000281a0ab980 */ /* 0x000168000c101b00 */
[----:B------:R0:W5:Y:S02]  /*71c0*/  @!P3 LD.E.64 R6, desc[UR40][R4.64] ;  /* 0x000000280406b980 */ /* 0x000164000c101b00 */
.L_x_4525:
[----:B------:R-:W-:Y:S05]  /*71d0*/  BSYNC B1 ;  /* 0x0000000000017941 */ /* 0x000fea0003800000 */
.L_x_4524:
        /* <DEDUP_REMOVED lines=10> */
[--C-:B------:R-:W-:Y:S01]  /*7280*/  SHF.R.U64 R33, R20, 0x10, R21.reuse ;  /* 0x0000001014217819 */ /* 0x100fe20000001215 */
[--C-:B------:R-:W-:Y:S01]  /*7290*/  IMAD.MOV.U32 R15, RZ, RZ, R21.reuse ;  /* 0x000000ffff0f7224 */ /* 0x100fe200078e0015 */
[----:B------:R-:W-:Y:S01]  /*72a0*/  SHF.R.U32.HI R20, RZ, 0x10, R21 ;  /* 0x00000010ff147819 */ /* 0x000fe20000011615 */
[--C-:B----4-:R-:W-:Y:S01]  /*72b0*/  IMAD.MOV.U32 R14, RZ, RZ, R11.reuse ;  /* 0x000000ffff0e7224 */ /* 0x110fe200078e000b */
[----:B------:R-:W-:Y:S01]  /*72c0*/  SHF.R.U32.HI R11, RZ, 0x10, R11 ;  /* 0x00000010ff0b7819 */ /* 0x000fe2000001160b */
[--C-:B------:R-:W-:Y:S01]  /*72d0*/  IMAD.MOV.U32 R10, RZ, RZ, R9.reuse ;  /* 0x000000ffff0a7224 */ /* 0x100fe200078e0009 */
[----:B------:R-:W-:Y:S01]  /*72e0*/  SHF.R.U32.HI R9, RZ, 0x10, R9 ;  /* 0x00000010ff097819 */ /* 0x000fe20000011609 */
[----:B------:R-:W-:Y:S01]  /*72f0*/  IMAD.MOV.U32 R31, RZ, RZ, R6 ;  /* 0x000000ffff1f7224 */ /* 0x000fe200078e0006 */
[----:B------:R-:W-:Y:S01]  /*7300*/  VIMNMX R30, R13, 0x40, PT ;  /* 0x000000400d1e7848 */ /* 0x000fe20003fe0100 */
[C---:B------:R-:W-:Y:S01]  /*7310*/  VIADD R4, R3.reuse, 0x20400 ;  /* 0x0002040003047836 */ /* 0x040fe20000000000 */
[----:B------:R-:W-:Y:S01]  /*7320*/  BSSY B1, `(.L_x_4526) ;  /* 0x000000f000017945 */ /* 0x000fe20003800000 */
[--C-:B------:R-:W-:Y:S01]  /*7330*/  IMAD.MOV.U32 R8, RZ, RZ, R7.reuse ;  /* 0x000000ffff087224 */ /* 0x100fe200078e0007 */
[--C-:B------:R-:W-:Y:S01]  /*7340*/  SHF.R.U64 R36, R6, 0x10, R7.reuse ;  /* 0x0000001006247819 */ /* 0x100fe20000001207 */
[----:B--2---:R-:W-:Y:S01]  /*7350*/  VIADD R0, R3, 0x20440 ;  /* 0x0002044003007836 */ /* 0x004fe20000000000 */
[----:B------:R-:W-:Y:S01]  /*7360*/  SHF.R.U32.HI R6, RZ, 0x10, R7 ;  /* 0x00000010ff067819 */ /* 0x000fe20000011607 */
[----:B------:R-:W-:Y:S01]  /*7370*/  @P1 VIADD R0, R4, 0xffffffc0 ;  /* 0xffffffc004001836 */ /* 0x000fe20000000000 */
[----:B------:R-:W-:-:S02]  /*7380*/  PRMT R27, R27, 0x5410, R15 ;  /* 0x000054101b1b7816 */ /* 0x000fc4000000000f */
[----:B------:R-:W-:Y:S02]  /*7390*/  PRMT R33, R33, 0x5410, R20 ;  /* 0x0000541021217816 */ /* 0x000fe40000000014 */
[----:B------:R-:W-:Y:S02]  /*73a0*/  PRMT R29, R29, 0x5410, R14 ;  /* 0x000054101d1d7816 */ /* 0x000fe4000000000e */
[----:B------:R-:W-:Y:S02]  /*73b0*/  PRMT R34, R34, 0x5410, R11 ;  /* 0x0000541022227816 */ /* 0x000fe4000000000b */
[----:B------:R-:W-:Y:S02]  /*73c0*/  ISETP.GE.AND P1, PT, R187, R30, PT ;  /* 0x0000001ebb00720c */ /* 0x000fe40003f26270 */
[----:B------:R-:W-:Y:S02]  /*73d0*/  PRMT R32, R32, 0x5410, R10 ;  /* 0x0000541020207816 */ /* 0x000fe4000000000a */
[----:B------:R-:W-:-:S02]  /*73e0*/  PRMT R35, R35, 0x5410, R9 ;  /* 0x0000541023237816 */ /* 0x000fc40000000009 */
[----:B------:R-:W-:Y:S01]  /*73f0*/  PRMT R31, R31, 0x5410, R8 ;  /* 0x000054101f1f7816 */ /* 0x000fe20000000008 */
[----:B0-----:R-:W-:Y:S06]  /*7400*/  @!P0 BRA `(.L_x_4527) ;  /* 0x0000014000208947 */ /* 0x001fec0003800000 */
.L_x_4738:
[----:B------:R-:W-:Y:S05]  /*7410*/  BSYNC B1 ;  /* 0x0000000000017941 */ /* 0x000fea0003800000 */
.L_x_4526:
        /* <DEDUP_REMOVED lines=46> */
.L_x_4531:
[----:B------:R-:W-:Y:S05]  /*7700*/  BSYNC B2 ;  /* 0x0000000000027941 */ /* 0x000fea0003800000 */
.L_x_4530:
        /* <DEDUP_REMOVED lines=39> */
.L_x_4529:
[----:B------:R-:W-:Y:S05]  /*7980*/  BSYNC B1 ;  /* 0x0000000000017941 */ /* 0x000fea0003800000 */
.L_x_4528:
        /* <DEDUP_REMOVED lines=32> */
[----:B------:R-:W-:Y:S02]  /*7b90*/  HADD2.F32 R27, -RZ, R35.H1_H1 ;  /* 0x30000023ff1b7230 */ /* 0x000fe40000004100 */
[----:B------:R-:W-:Y:S01]  /*7ba0*/  FMUL.FTZ R9, R26, R6 ;  /* 0x000000061a097220 */ /* 0x000fe20000410000 */
[----:B------:R-:W-:-:S02]  /*7bb0*/  HADD2.F32 R21, -RZ, R33.H1_H1 ;  /* 0x30000021ff157230 */ /* 0x000fc40000004100 */
[----:B------:R-:W-:Y:S01]  /*7bc0*/  FMUL.FTZ R13, R24, R6 ;  /* 0x00000006180d7220 */ /* 0x000fe20000410000 */
[----:B------:R-:W-:Y:S01]  /*7bd0*/  F2FP.F16.F32.PACK_AB R5, R8, R5 ;  /* 0x000000050805723e */ /* 0x000fe200000000ff */
[-C--:B------:R-:W-:Y:S01]  /*7be0*/  FMUL.FTZ R14, R27, R7.reuse ;  /* 0x000000071b0e7220 */ /* 0x080fe20000410000 */
[-C--:B------:R-:W-:Y:S01]  /*7bf0*/  FFMA.FTZ R6, R24, R10.reuse, -R9 ;  /* 0x0000000a18067223 */ /* 0x080fe20000010809 */
[C---:B------:R-:W-:Y:S01]  /*7c00*/  FMUL.FTZ R20, R21.reuse, R7 ;  /* 0x0000000715147220 */ /* 0x040fe20000410000 */
[----:B------:R-:W-:Y:S01]  /*7c10*/  FFMA.FTZ R13, R26, R10, R13 ;  /* 0x0000000a1a0d7223 */ /* 0x000fe2000001000d */
[-C--:B------:R-:W-:Y:S02]  /*7c20*/  FFMA.FTZ R7, R21, R11.reuse, -R14 ;  /* 0x0000000b15077223 */ /* 0x080fe4000001080e */
[----:B------:R-:W-:Y:S02]  /*7c30*/  FFMA.FTZ R20, R27, R11, R20 ;  /* 0x0000000b1b147223 */ /* 0x000fe40000010014 */
[----:B------:R-:W-:-:S03]  /*7c40*/  F2FP.F16.F32.PACK_AB R6, R13, R6 ;  /* 0x000000060d06723e */ /* 0x000fc600000000ff */
[----:B------:R-:W-:-:S05]  /*7c50*/  F2FP.F16.F32.PACK_AB R7, R20, R7 ;  /* 0x000000071407723e */ /* 0x000fca00000000ff */
[----:B------:R1:W-:Y:S02]  /*7c60*/  STS.128 [R3+0x21400], R4 ;  /* 0x0214000403007388 */ /* 0x0003e40000000c00 */
.L_x_4534:
[----:B------:R-:W-:Y:S05]  /*7c70*/  BSYNC B1 ;  /* 0x0000000000017941 */ /* 0x000fea0003800000 */
.L_x_4533:
        /* <DEDUP_REMOVED lines=40> */
.L_x_4522:
[----:B------:R-:W-:-:S03]  /*7f00*/  UMOV UR4, 0xffffffff ;  /* 0xffffffff00047882 */ /* 0x000fc60000000000 */
[----:B------:R-:W-:Y:S05]  /*7f10*/  BRA.DIV UR4, `(.L_x_4535) ;  /* 0x0000013604707947 */ /* 0x000fea000b800000 */
[----:B------:R0:W1:Y:S04]  /*7f20*/  SHFL.IDX PT, R0, R27, RZ, 0x1c1f ;  /* 0x001c1fff1b007589 */ /* 0x00006800000e0000 */
[----:B------:R0:W2:Y:S04]  /*7f30*/  SHFL.IDX PT, R3, R26, RZ, 0x1c1f ;  /* 0x001c1fff1a037589 */ /* 0x0000a800000e0000 */
[----:B------:R0:W3:Y:S04]  /*7f40*/  SHFL.IDX PT, R20, R29, RZ, 0x1c1f ;  /* 0x001c1fff1d147589 */ /* 0x0000e800000e0000 */
[----:B------:R0:W4:Y:S02]  /*7f50*/  SHFL.IDX PT, R14, R28, RZ, 0x1c1f ;  /* 0x001c1fff1c0e7589 */ /* 0x00012400000e0000 */
.L_x_4744:
        /* <DEDUP_REMOVED lines=21> */
[--C-:B-1----:R-:W-:Y:S02]  /*80b0*/  IMAD.X R25, R0, 0x1, R5.reuse, P0 ;  /* 0x0000000100197824 */ /* 0x102fe400000e0605 */
[----:B---3--:R-:W-:Y:S01]  /*80c0*/  IMAD.X R15, R20, 0x1, R5, P1 ;  /* 0x00000001140f7824 */ /* 0x008fe200008e0605 */
[----:B------:R-:W-:Y:S01]  /*80d0*/  CS2R R4, SRZ ;  /* 0x0000000000047805 */ /* 0x000fe2000001ff00 */
[----:B------:R-:W-:Y:S06]  /*80e0*/  @P2 BRA `(.L_x_4537) ;  /* 0x0000000000082947 */ /* 0x000fec0003800000 */
[----:B------:R1:W5:Y:S04]  /*80f0*/  LD.E.128 R4, desc[UR40][R24.64] ;  /* 0x0000002818047980 */ /* 0x000368000c101d00 */
[----:B------:R1:W5:Y:S02]  /*8100*/  LD.E.128 R8, desc[UR40][R14.64] ;  /* 0x000000280e087980 */ /* 0x000364000c101d00 */
.L_x_4537:
[----:B------:R-:W-:Y:S05]  /*8110*/  BSYNC B1 ;  /* 0x0000000000017941 */ /* 0x000fea0003800000 */
.L_x_4536:
[----:B------:R-:W0:Y:S01]  /*8120*/  SYNCS.PHASECHK.TRANS64.TRYWAIT P1, [R2+URZ+0x38800], R21 ;  /* 0x03880015020075a7 */ /* 0x000e22000802017f */
[----:B-----5:R-:W-:Y:S01]  /*8130*/  IMAD.MOV.U32 R38, RZ, RZ, R4 ;  /* 0x000000ffff267224 */ /* 0x020fe200078e0004 */
[--C-:B-1--4-:R-:W-:Y:S01]  /*8140*/  SHF.R.U64 R14, R4, 0x10, R5.reuse ;  /* 0x00000010040e7819 */ /* 0x112fe20000001205 */
[----:B------:R-:W-:Y:S01]  /*8150*/  IMAD.MOV.U32 R39, RZ, RZ, R5 ;  /* 0x000000ffff277224 */ /* 0x000fe200078e0005 */
[----:B------:R-:W-:Y:S01]  /*8160*/  SHF.R.U64 R15, R6, 0x10, R7 ;  /* 0x00000010060f7819 */ /* 0x000fe20000001207 */
[----:B------:R-:W-:Y:S01]  /*8170*/  IMAD.MOV.U32 R0, RZ, RZ, R6 ;  /* 0x000000ffff007224 */ /* 0x000fe200078e0006 */
[----:B------:R-:W-:Y:S01]  /*8180*/  SHF.R.U32.HI R42, RZ, 0x10, R5 ;  /* 0x00000010ff2a7819 */ /* 0x000fe20000011605 */
[--C-:B------:R-:W-:Y:S01]  /*8190*/  IMAD.MOV.U32 R4, RZ, RZ, R7.reuse ;  /* 0x000000ffff047224 */ /* 0x100fe200078e0007 */
[----:B------:R-:W-:Y:S01]  /*81a0*/  SHF.R.U32.HI R7, RZ, 0x10, R7 ;  /* 0x00000010ff077819 */ /* 0x000fe20000011607 */
[----:B------:R-:W-:Y:S01]  /*81b0*/  IMAD.MOV.U32 R5, RZ, RZ, R8 ;  /* 0x000000ffff057224 */ /* 0x000fe200078e0008 */
[----:B------:R-:W-:Y:S01]  /*81c0*/  PRMT R39, R39, 0x5410, R0 ;  /* 0x0000541027277816 */ /* 0x000fe20000000000 */
[--C-:B------:R-:W-:Y:S01]  /*81d0*/  IMAD.MOV.U32 R40, RZ, RZ, R9.reuse ;  /* 0x000000ffff287224 */ /* 0x100fe200078e0009 */
[--C-:B------:R-:W-:Y:S01]  /*81e0*/  SHF.R.U64 R43, R8, 0x10, R9.reuse ;  /* 0x00000010082b7819 */ /* 0x100fe20000001209 */
[----:B------:R-:W-:Y:S01]  /*81f0*/  IMAD.MOV.U32 R6, RZ, RZ, R10 ;  /* 0x000000ffff067224 */ /* 0x000fe200078e000a */
[----:B------:R-:W-:Y:S01]  /*8200*/  PRMT R0, R7, 0x5410, R4 ;  /* 0x0000541007007816 */ /* 0x000fe20000000004 */
[----:B---3--:R-:W-:Y:S01]  /*8210*/  VIADD R20, R187, 0x20 ;  /* 0x00000020bb147836 */ /* 0x008fe20000000000 */
[----:B--2---:R-:W1:Y:S01]  /*8220*/  LDC R3, c[0x0][0x3f4] ;  /* 0x0000fd00ff037b82 */ /* 0x004e620000000800 */
[----:B------:R-:W-:Y:S01]  /*8230*/  SHF.R.U32.HI R8, RZ, 0x10, R9 ;  /* 0x00000010ff087819 */ /* 0x000fe20000011609 */
[----:B------:R-:W-:Y:S01]  /*8240*/  BSSY B1, `(.L_x_4538) ;  /* 0x0000010000017945 */ /* 0x000fe20003800000 */
[----:B------:R-:W-:-:S02]  /*8250*/  VIMNMX R4, R13, 0x40, PT ;  /* 0x000000400d047848 */ /* 0x000fc40003fe0100 */
[----:B------:R-:W-:Y:S02]  /*8260*/  MOV R41, R11 ;  /* 0x0000000b00297202 */ /* 0x000fe40000000f00 */
        /* <DEDUP_REMOVED lines=13> */
.L_x_4745:
[----:B------:R-:W-:Y:S05]  /*8340*/  BSYNC B1 ;  /* 0x0000000000017941 */ /* 0x000fea0003800000 */
.L_x_4538:
[----:B------:R-:W-:Y:S01]  /*8350*/  BSSY B1, `(.L_x_4540) ;  /* 0x0000059000017945 */ /* 0x000fe20003800000 */
[----:B------:R-:W-:-:S03]  /*8360*/  LOP3.LUT R3, R3, 0x38, RZ, 0xc0, !PT ;  /* 0x0000003803037812 */ /* 0x000fc600078ec0ff */
[----:B------:R-:W-:Y:S05]  /*8370*/  @P2 BRA `(.L_x_4541) ;  /* 0x0000000400582947 */ /* 0x000fea0003800000 */
[----:B------:R-:W-:Y:S02]  /*8380*/  IMAD.SHL.U32 R4, R190, 0x40, RZ ;  /* 0x00000040be047824 */ /* 0x000fe400078e00ff */
[--C-:B------:R-:W-:Y:S02]  /*8390*/  HADD2.F32 R28, -RZ, R38.reuse.H0_H0 ;  /* 0x20000026ff1c7230 */ /* 0x100fe40000004100 */
[----:B------:R-:W-:Y:S01]  /*83a0*/  HADD2.F32 R30, -RZ, R38.H1_H1 ;  /* 0x30000026ff1e7230 */ /* 0x000fe20000004100 */
[----:B------:R-:W-:Y:S01]  /*83b0*/  LOP3.LUT R9, R4, 0x1c0, RZ, 0xc0, !PT ;  /* 0x000001c004097812 */ /* 0x000fe200078ec0ff */
[----:B------:R-:W-:Y:S02]  /*83c0*/  HADD2.F32 R27, -RZ, R43.H0_H0 ;  /* 0x2000002bff1b7230 */ /* 0x000fe40000004100 */
[----:B------:R-:W-:Y:S01]  /*83d0*/  HADD2.F32 R29, -RZ, R40.H0_H0 ;  /* 0x20000028ff1d7230 */ /* 0x000fe20000004100 */
[----:B------:R-:W-:Y:S02]  /*83e0*/  SHF.R.U32.HI R6, RZ, 0x3, R9 ;  /* 0x00000003ff067819 */ /* 0x000fe40000011609 */
[----:B------:R-:W-:-:S02]  /*83f0*/  LOP3.LUT R4, R9, 0x38, R16, 0xf8, !PT ;  /* 0x0000003809047812 */ /* 0x000fc400078ef810 */
[----:B------:R-:W-:Y:S02]  /*8400*/  LOP3.LUT R9, R6, R3, R9, 0x1e, !PT ;  /* 0x0000000306097212 */ /* 0x000fe400078e1e09 */
[----:B------:R-:W-:-:S03]  /*8410*/  LOP3.LUT R5, R4, R6, RZ, 0x3c, !PT ;  /* 0x0000000604057212 */ /* 0x000fc600078e3cff */
[C---:B------:R-:W-:Y:S02]  /*8420*/  IMAD R9, R222.reuse, 0x200, R9 ;  /* 0x00000200de097824 */ /* 0x040fe400078e0209 */
[----:B------:R-:W-:Y:S02]  /*8430*/  IMAD R5, R222, 0x200, R5 ;  /* 0x00000200de057824 */ /* 0x000fe400078e0205 */
[--C-:B------:R-:W-:Y:S02]  /*8440*/  IMAD R37, R9, 0x2, R2.reuse ;  /* 0x0000000209257824 */ /* 0x100fe400078e0202 */
[----:B------:R-:W-:-:S03]  /*8450*/  IMAD R35, R5, 0x2, R2 ;  /* 0x0000000205237824 */ /* 0x000fc600078e0202 */
[----:B------:R-:W0:Y:S04]  /*8460*/  LDS.128 R8, [R37+0x20400] ;  /* 0x0204000025087984 */ /* 0x000e280000000c00 */
[----:B------:R-:W1:Y:S01]  /*8470*/  LDS.128 R4, [R35+0x20400] ;  /* 0x0204000023047984 */ /* 0x000e620000000c00 */
[--C-:B0-----:R-:W-:Y:S02]  /*8480*/  HADD2.F32 R21, -RZ, R8.reuse.H0_H0 ;  /* 0x20000008ff157230 */ /* 0x101fe40000004100 */
[----:B------:R-:W-:Y:S02]  /*8490*/  HADD2.F32 R8, -RZ, R8.H1_H1 ;  /* 0x30000008ff087230 */ /* 0x000fe40000004100 */
[----:B-1----:R-:W-:Y:S02]  /*84a0*/  HADD2.F32 R13, -RZ, R4.H0_H0 ;  /* 0x20000004ff0d7230 */ /* 0x002fe40000004100 */
[C---:B------:R-:W-:Y:S01]  /*84b0*/  FMUL.FTZ R32, R21.reuse, R30 ;  /* 0x0000001e15207220 */ /* 0x040fe20000410000 */
[----:B------:R-:W-:Y:S01]  /*84c0*/  FMUL.FTZ R34, R21, R28 ;  /* 0x0000001c15227220 */ /* 0x000fe20000410000 */
[----:B------:R-:W-:-:S02]  /*84d0*/  HADD2.F32 R21, -RZ, R41.H1_H1 ;  /* 0x30000029ff157230 */ /* 0x000fc40000004100 */
[C---:B------:R-:W-:Y:S01]  /*84e0*/  FMUL.FTZ R31, R8.reuse, R27 ;  /* 0x0000001b081f7220 */ /* 0x040fe20000410000 */
[----:B------:R-:W-:Y:S02]  /*84f0*/  HADD2.F32 R4, -RZ, R4.H1_H1 ;  /* 0x30000004ff047230 */ /* 0x000fe40000004100 */
[C---:B------:R-:W-:Y:S01]  /*8500*/  FFMA.FTZ R32, R13.reuse, R28, -R32 ;  /* 0x0000001c0d207223 */ /* 0x040fe20000010820 */
[----:B------:R-:W-:Y:S02]  /*8510*/  HADD2.F32 R24, -RZ, R9.H0_H0 ;  /* 0x20000009ff187230 */ /* 0x000fe40000004100 */
[----:B------:R-:W-:Y:S01]  /*8520*/  FFMA.FTZ R34, R13, R30, R34 ;  /* 0x0000001e0d227223 */ /* 0x000fe20000010022 */
[----:B------:R-:W-:Y:S02]  /*8530*/  HADD2.F32 R13, -RZ, R39.H0_H0 ;  /* 0x20000027ff0d7230 */ /* 0x000fe40000004100 */
[-C--:B------:R-:W-:Y:S01]  /*8540*/  FMUL.FTZ R33, R8, R21.reuse ;  /* 0x0000001508217220 */ /* 0x080fe20000410000 */
[----:B------:R-:W-:Y:S01]  /*8550*/  FFMA.FTZ R31, R4, R21, -R31 ;  /* 0x00000015041f7223 */ /* 0x000fe2000001081f */
[----:B------:R-:W-:-:S02]  /*8560*/  HADD2.F32 R14, -RZ, R5.H0_H0 ;  /* 0x20000005ff0e7230 */ /* 0x000fc40000004100 */
[C---:B------:R-:W-:Y:S01]  /*8570*/  FMUL.FTZ R21, R24.reuse, R29 ;  /* 0x0000001d18157220 */ /* 0x040fe20000410000 */
[----:B------:R-:W-:Y:S02]  /*8580*/  HADD2.F32 R9, -RZ, R9.H1_H1 ;  /* 0x30000009ff097230 */ /* 0x000fe40000004100 */
[----:B------:R-:W-:Y:S01]  /*8590*/  FMUL.FTZ R24, R24, R13 ;  /* 0x0000000d18187220 */ /* 0x000fe20000410000 */
[----:B------:R-:W-:Y:S02]  /*85a0*/  HADD2.F32 R28, -RZ, R43.H1_H1 ;  /* 0x3000002bff1c7230 */ /* 0x000fe40000004100 */
[----:B------:R-:W-:Y:S01]  /*85b0*/  FFMA.FTZ R33, R4, R27, R33 ;  /* 0x0000001b04217223 */ /* 0x000fe20000010021 */
[----:B------:R-:W-:Y:S02]  /*85c0*/  HADD2.F32 R4, -RZ, R42.H0_H0 ;  /* 0x2000002aff047230 */ /* 0x000fe40000004100 */
[----:B------:R-:W-:Y:S01]  /*85d0*/  FFMA.FTZ R21, R14, R13, -R21 ;  /* 0x0000000d0e157223 */ /* 0x000fe20000010815 */
[----:B------:R-:W-:-:S02]  /*85e0*/  HADD2.F32 R5, -RZ, R5.H1_H1 ;  /* 0x30000005ff057230 */ /* 0x000fc40000004100 */
[----:B------:R-:W-:Y:S01]  /*85f0*/  FFMA.FTZ R24, R14, R29, R24 ;  /* 0x0000001d0e187223 */ /* 0x000fe20000010018 */
[----:B------:R-:W-:Y:S02]  /*8600*/  HADD2.F32 R25, -RZ, R10.H0_H0 ;  /* 0x2000000aff197230 */ /* 0x000fe40000004100 */
[C---:B------:R-:W-:Y:S01]  /*8610*/  FMUL.FTZ R30, R9.reuse, R28 ;  /* 0x0000001c091e7220 */ /* 0x040fe20000410000 */
[----:B------:R-:W-:Y:S02]  /*8620*/  HADD2.F32 R8, -RZ, R39.H1_H1 ;  /* 0x30000027ff087230 */ /* 0x000fe40000004100 */
[-C--:B------:R-:W-:Y:S01]  /*8630*/  FMUL.FTZ R36, R9, R4.reuse ;  /* 0x0000000409247220 */ /* 0x080fe20000410000 */
[----:B------:R-:W-:Y:S02]  /*8640*/  HADD2.F32 R14, -RZ, R40.H1_H1 ;  /* 0x30000028ff0e7230 */ /* 0x000fe40000004100 */
[----:B------:R-:W-:Y:S01]  /*8650*/  FFMA.FTZ R30, R5, R4, -R30 ;  /* 0x00000004051e7223 */ /* 0x000fe2000001081e */
[----:B------:R-:W-:-:S02]  /*8660*/  HADD2.F32 R10, -RZ, R10.H1_H1 ;  /* 0x3000000aff0a7230 */ /* 0x000fc40000004100 */
[C---:B------:R-:W-:Y:S01]  /*8670*/  FMUL.FTZ R29, R25.reuse, R8 ;  /* 0x00000008191d7220 */ /* 0x040fe20000410000 */
[----:B------:R-:W-:Y:S02]  /*8680*/  HADD2.F32 R13, -RZ, R44.H0_H0 ;  /* 0x2000002cff0d7230 */ /* 0x000fe40000004100 */
[----:B------:R-:W-:Y:S01]  /*8690*/  FMUL.FTZ R4, R25, R14 ;  /* 0x0000000e19047220 */ /* 0x000fe20000410000 */
[----:B------:R-:W-:Y:S02]  /*86a0*/  HADD2.F32 R15, -RZ, R6.H0_H0 ;  /* 0x20000006ff0f7230 */ /* 0x000fe40000004100 */
[----:B------:R-:W-:Y:S01]  /*86b0*/  FFMA.FTZ R25, R5, R28, R36 ;  /* 0x0000001c05197223 */ /* 0x000fe20000010024 */
[----:B------:R-:W-:Y:S02]  /*86c0*/  HADD2.F32 R9, -RZ, R42.H1_H1 ;  /* 0x3000002aff097230 */ /* 0x000fe40000004100 */
[----:B------:R-:W-:Y:S01]  /*86d0*/  FMUL.FTZ R5, R10, R13 ;  /* 0x0000000d0a057220 */ /* 0x000fe20000410000 */
[----:B------:R-:W-:-:S02]  /*86e0*/  HADD2.F32 R6, -RZ, R6.H1_H1 ;  /* 0x30000006ff067230 */ /* 0x000fc40000004100 */
[C---:B------:R-:W-:Y:S01]  /*86f0*/  FFMA.FTZ R27, R15.reuse, R8, -R4 ;  /* 0x000000080f1b7223 */ /* 0x040fe20000010804 */
[----:B------:R-:W-:Y:S01]  /*8700*/  FFMA.FTZ R29, R15, R14, R29 ;  /* 0x0000000e0f1d7223 */ /* 0x000fe2000001001d */
[-C--:B------:R-:W-:Y:S01]  /*8710*/  FMUL.FTZ R15, R10, R9.reuse ;  /* 0x000000090a0f7220 */ /* 0x080fe20000410000 */
[----:B------:R-:W-:Y:S02]  /*8720*/  HADD2.F32 R26, -RZ, R11.H0_H0 ;  /* 0x2000000bff1a7230 */ /* 0x000fe40000004100 */
[C---:B------:R-:W-:Y:S01]  /*8730*/  FFMA.FTZ R10, R6.reuse, R9, -R5 ;  /* 0x00000009060a7223 */ /* 0x040fe20000010805 */
[----:B------:R-:W-:Y:S02]  /*8740*/  HADD2.F32 R9, -RZ, R41.H0_H0 ;  /* 0x20000029ff097230 */ /* 0x000fe40000004100 */
[----:B------:R-:W-:Y:S01]  /*8750*/  FFMA.FTZ R14, R6, R13, R15 ;  /* 0x0000000d060e7223 */ /* 0x000fe2000001000f */
[----:B------:R-:W-:Y:S02]  /*8760*/  HADD2.F32 R5, -RZ, R0.H1_H1 ;  /* 0x30000000ff057230 */ /* 0x000fe40000004100 */
[----:B------:R-:W-:-:S02]  /*8770*/  HADD2.F32 R11, -RZ, R11.H1_H1 ;  /* 0x3000000bff0b7230 */ /* 0x000fc40000004100 */
[C---:B------:R-:W-:Y:S01]  /*8780*/  FMUL.FTZ R13, R26.reuse, R9 ;  /* 0x000000091a0d7220 */ /* 0x040fe20000410000 */
[----:B------:R-:W-:Y:S02]  /*8790*/  HADD2.F32 R8, -RZ, R44.H1_H1 ;  /* 0x3000002cff087230 */ /* 0x000fe40000004100 */
[-C--:B------:R-:W-:Y:S01]  /*87a0*/  FMUL.FTZ R26, R26, R5.reuse ;  /* 0x000000051a1a7220 */ /* 0x080fe20000410000 */
[----:B------:R-:W-:Y:S02]  /*87b0*/  HADD2.F32 R4, -RZ, R0.H0_H0 ;  /* 0x20000000ff047230 */ /* 0x000fe40000004100 */
[--C-:B------:R-:W-:Y:S02]  /*87c0*/  HADD2.F32 R20, -RZ, R7.reuse.H0_H0 ;  /* 0x20000007ff147230 */ /* 0x100fe40000004100 */
[C---:B------:R-:W-:Y:S01]  /*87d0*/  FMUL.FTZ R6, R11.reuse, R8 ;  /* 0x000000080b067220 */ /* 0x040fe20000410000 */
[----:B------:R-:W-:Y:S02]  /*87e0*/  HADD2.F32 R7, -RZ, R7.H1_H1 ;  /* 0x30000007ff077230 */ /* 0x000fe40000004100 */
        /* <DEDUP_REMOVED lines=11> */
[----:B------:R1:W-:Y:S01]  /*88a0*/  STS.128 [R35+0x20400], R4 ;  /* 0x0204000423007388 */ /* 0x0003e20000000c00 */
[----:B------:R-:W-:-:S02]  /*88b0*/  F2FP.F16.F32.PACK_AB R10, R14, R29 ;  /* 0x0000001d0e0a723e */ /* 0x000fc400000000ff */
[----:B------:R-:W-:-:S05]  /*88c0*/  F2FP.F16.F32.PACK_AB R11, R26, R11 ;  /* 0x0000000b1a0b723e */ /* 0x000fca00000000ff */
[----:B------:R1:W-:Y:S02]  /*88d0*/  STS.128 [R37+0x20400], R8 ;  /* 0x0204000825007388 */ /* 0x0003e40000000c00 */
.L_x_4541:
[----:B------:R-:W-:Y:S05]  /*88e0*/  BSYNC B1 ;  /* 0x0000000000017941 */ /* 0x000fea0003800000 */
.L_x_4540:
[----:B------:R-:W-:Y:S05]  /*88f0*/  @P0 BRA `(.L_x_4532) ;  /* 0x0000000400600947 */ /* 0x000fea0003800000 */
[----:B-1----:R-:W2:Y:S01]  /*8900*/  LDL R8, [R1+0x70] ;  /* 0x0000700001087983 */ /* 0x002ea20000100800 */
[C---:B------:R-:W-:Y:S02]  /*8910*/  VIADD R4, R187.reuse, 0x20 ;  /* 0x00000020bb047836 */ /* 0x040fe40000000000 */
[----:B------:R-:W-:Y:S01]  /*8920*/  VIADD R5, R187, 0x20 ;  /* 0x00000020bb057836 */ /* 0x000fe20000000000 */
[----:B------:R-:W3:Y:S01]  /*8930*/  LDL R45, [R1+0x68] ;  /* 0x00006800012d7983 */ /* 0x000ee20000100800 */
[----:B------:R-:W-:Y:S02]  /*8940*/  IMAD.SHL.U32 R4, R4, 0x40, RZ ;  /* 0x0000004004047824 */ /* 0x000fe400078e00ff */
[----:B------:R-:W-:-:S03]  /*8950*/  IMAD.SHL.U32 R5, R5, 0x40, RZ ;  /* 0x0000004005057824 */ /* 0x000fc600078e00ff */
[----:B------:R-:W-:Y:S02]  /*8960*/  LOP3.LUT R4, R4, 0x1c0, RZ, 0xc0, !PT ;  /* 0x000001c004047812 */ /* 0x000fe400078ec0ff */
[----:B------:R-:W-:Y:S02]  /*8970*/  LOP3.LUT R5, R5, 0x1c0, RZ, 0xc0, !PT ;  /* 0x000001c005057812 */ /* 0x000fe400078ec0ff */
[----:B------:R-:W-:-:S04]  /*8980*/  SHF.R.U32.HI R4, RZ, 0x3, R4 ;  /* 0x00000003ff047819 */ /* 0x000fc80000011604 */
[----:B------:R-:W-:Y:S01]  /*8990*/  LOP3.LUT R3, R4, R3, R5, 0x1e, !PT ;  /* 0x0000000304037212 */ /* 0x000fe200078e1e05 */
[--C-:B------:R-:W-:Y:S02]  /*89a0*/  HADD2.F32 R27, -RZ, R38.reuse.H0_H0 ;  /* 0x20000026ff1b7230 */ /* 0x100fe40000004100 */
[----:B------:R-:W-:Y:S02]  /*89b0*/  HADD2.F32 R29, -RZ, R38.H1_H1 ;  /* 0x30000026ff1d7230 */ /* 0x000fe40000004100 */
[----:B------:R-:W-:Y:S02]  /*89c0*/  HADD2.F32 R36, -RZ, R43.H0_H0 ;  /* 0x2000002bff247230 */ /* 0x000fe40000004100 */
[----:B------:R-:W-:Y:S02]  /*89d0*/  HADD2.F32 R32, -RZ, R41.H1_H1 ;  /* 0x30000029ff207230 */ /* 0x000fe40000004100 */
[----:B------:R-:W-:Y:S02]  /*89e0*/  HADD2.F32 R38, -RZ, R40.H0_H0 ;  /* 0x20000028ff267230 */ /* 0x000fe40000004100 */
[----:B------:R-:W-:-:S02]  /*89f0*/  HADD2.F32 R34, -RZ, R39.H0_H0 ;  /* 0x20000027ff227230 */ /* 0x000fc40000004100 */
[----:B------:R-:W-:Y:S02]  /*8a00*/  HADD2.F32 R35, -RZ, R43.H1_H1 ;  /* 0x3000002bff237230 */ /* 0x000fe40000004100 */
[----:B------:R-:W-:Y:S02]  /*8a10*/  HADD2.F32 R31, -RZ, R42.H0_H0 ;  /* 0x2000002aff1f7230 */ /* 0x000fe40000004100 */
[----:B------:R-:W-:Y:S02]  /*8a20*/  HADD2.F32 R37, -RZ, R40.H1_H1 ;  /* 0x30000028ff257230 */ /* 0x000fe40000004100 */
[----:B------:R-:W-:Y:S02]  /*8a30*/  HADD2.F32 R33, -RZ, R39.H1_H1 ;  /* 0x30000027ff217230 */ /* 0x000fe40000004100 */
[----:B--2---:R-:W-:-:S04]  /*8a40*/  IMAD.IADD R3, R8, 0x1, R3 ;  /* 0x0000000108037824 */ /* 0x004fc800078e0203 */
[----:B------:R-:W-:Y:S01]  /*8a50*/  IMAD R3, R3, 0x2, R2 ;  /* 0x0000000203037824 */ /* 0x000fe200078e0202 */
[----:B---3--:R-:W1:Y:S04]  /*8a60*/  LDS.128 R4, [R45+0x20400] ;  /* 0x020400002d047984 */ /* 0x008e680000000c00 */
[----:B------:R-:W0:Y:S01]  /*8a70*/  LDS.128 R8, [R3+0x20400] ;  /* 0x0204000003087984 */ /* 0x000e220000000c00 */
[----:B-1----:R-:W-:Y:S02]  /*8a80*/  HADD2.F32 R13, -RZ, R4.H0_H0 ;  /* 0x20000004ff0d7230 */ /* 0x002fe40000004100 */
[--C-:B0-----:R-:W-:Y:S02]  /*8a90*/  HADD2.F32 R21, -RZ, R8.reuse.H0_H0 ;  /* 0x20000008ff157230 */ /* 0x101fe40000004100 */
[----:B------:R-:W-:-:S03]  /*8aa0*/  HADD2.F32 R8, -RZ, R8.H1_H1 ;  /* 0x30000008ff087230 */ /* 0x000fc60000004100 */
[-C--:B------:R-:W-:Y:S01]  /*8ab0*/  FMUL.FTZ R28, R29, R21.reuse ;  /* 0x000000151d1c7220 */ /* 0x080fe20000410000 */
[C---:B------:R-:W-:Y:S01]  /*8ac0*/  FMUL.FTZ R30, R27.reuse, R21 ;  /* 0x000000151b1e7220 */ /* 0x040fe20000410000 */
[--C-:B------:R-:W-:Y:S02]  /*8ad0*/  HADD2.F32 R24, -RZ, R9.reuse.H0_H0 ;  /* 0x20000009ff187230 */ /* 0x100fe40000004100 */
[-C--:B------:R-:W-:Y:S01]  /*8ae0*/  FMUL.FTZ R21, R36, R8.reuse ;  /* 0x0000000824157220 */ /* 0x080fe20000410000 */
[----:B------:R-:W-:Y:S02]  /*8af0*/  HADD2.F32 R4, -RZ, R4.H1_H1 ;  /* 0x30000004ff047230 */ /* 0x000fe40000004100 */
[-C--:B------:R-:W-:Y:S01]  /*8b00*/  FFMA.FTZ R28, R27, R13.reuse, -R28 ;  /* 0x0000000d1b1c7223 */ /* 0x080fe2000001081c */
[----:B------:R-:W-:Y:S01]  /*8b10*/  FFMA.FTZ R30, R29, R13, R30 ;  /* 0x0000000d1d1e7223 */ /* 0x000fe2000001001e */
[----:B------:R-:W-:Y:S02]  /*8b20*/  HADD2.F32 R9, -RZ, R9.H1_H1 ;  /* 0x30000009ff097230 */ /* 0x000fe40000004100 */
[----:B------:R-:W-:Y:S01]  /*8b30*/  FMUL.FTZ R13, R32, R8 ;  /* 0x00000008200d7220 */ /* 0x000fe20000410000 */
[----:B------:R-:W-:-:S02]  /*8b40*/  HADD2.F32 R14, -RZ, R5.H0_H0 ;  /* 0x20000005ff0e7230 */ /* 0x000fc40000004100 */
[----:B------:R-:W-:Y:S01]  /*8b50*/  FMUL.FTZ R27, R38, R24 ;  /* 0x00000018261b7220 */ /* 0x000fe20000410000 */
[----:B------:R-:W-:Y:S02]  /*8b60*/  HADD2.F32 R5, -RZ, R5.H1_H1 ;  /* 0x30000005ff057230 */ /* 0x000fe40000004100 */
[----:B------:R-:W-:Y:S01]  /*8b70*/  FFMA.FTZ R21, R32, R4, -R21 ;  /* 0x0000000420157223 */ /* 0x000fe20000010815 */
[--C-:B------:R-:W-:Y:S02]  /*8b80*/  HADD2.F32 R25, -RZ, R10.reuse.H0_H0 ;  /* 0x2000000aff197230 */ /* 0x100fe40000004100 */
[----:B------:R-:W-:Y:S01]  /*8b90*/  FMUL.FTZ R29, R34, R24 ;  /* 0x00000018221d7220 */ /* 0x000fe20000410000 */
[----:B------:R-:W-:Y:S01]  /*8ba0*/  FFMA.FTZ R13, R36, R4, R13 ;  /* 0x00000004240d7223 */ /* 0x000fe2000001000d */
[----:B------:R-:W-:Y:S02]  /*8bb0*/  HADD2.F32 R10, -RZ, R10.H1_H1 ;  /* 0x3000000aff0a7230 */ /* 0x000fe40000004100 */
[-C--:B------:R-:W-:Y:S01]  /*8bc0*/  FMUL.FTZ R4, R35, R9.reuse ;  /* 0x0000000923047220 */ /* 0x080fe20000410000 */
[----:B------:R-:W-:Y:S01]  /*8bd0*/  FMUL.FTZ R8, R31, R9 ;  /* 0x000000091f087220 */ /* 0x000fe20000410000 */
[----:B------:R-:W-:-:S02]  /*8be0*/  HADD2.F32 R36, -RZ, R44.H0_H0 ;  /* 0x2000002cff247230 */ /* 0x000fc40000004100 */
[-C--:B------:R-:W-:Y:S01]  /*8bf0*/  FFMA.FTZ R27, R34, R14.reuse, -R27 ;  /* 0x0000000e221b7223 */ /* 0x080fe2000001081b */
[----:B------:R-:W-:Y:S02]  /*8c00*/  HADD2.F32 R15, -RZ, R6.H0_H0 ;  /* 0x20000006ff0f7230 */ /* 0x000fe40000004100 */
[----:B------:R-:W-:Y:S01]  /*8c10*/  FFMA.FTZ R29, R38, R14, R29 ;  /* 0x0000000e261d7223 */ /* 0x000fe2000001001d */
[----:B------:R-:W-:Y:S02]  /*8c20*/  HADD2.F32 R34, -RZ, R42.H1_H1 ;  /* 0x3000002aff227230 */ /* 0x000fe40000004100 */
[-C--:B------:R-:W-:Y:S01]  /*8c30*/  FFMA.FTZ R14, R31, R5.reuse, -R4 ;  /* 0x000000051f0e7223 */ /* 0x080fe20000010804 */
[----:B------:R-:W-:Y:S02]  /*8c40*/  HADD2.F32 R6, -RZ, R6.H1_H1 ;  /* 0x30000006ff067230 */ /* 0x000fe40000004100 */
[----:B------:R-:W-:Y:S01]  /*8c50*/  FFMA.FTZ R24, R35, R5, R8 ;  /* 0x0000000523187223 */ /* 0x000fe20000010008 */
[-C--:B------:R-:W-:Y:S01]  /*8c60*/  FMUL.FTZ R4, R37, R25.reuse ;  /* 0x0000001925047220 */ /* 0x080fe20000410000 */
[-C--:B------:R-:W-:Y:S01]  /*8c70*/  FMUL.FTZ R5, R36, R10.reuse ;  /* 0x0000000a24057220 */ /* 0x080fe20000410000 */
[----:B------:R-:W-:Y:S01]  /*8c80*/  FMUL.FTZ R32, R33, R25 ;  /* 0x0000001921207220 */ /* 0x000fe20000410000 */
[----:B------:R-:W-:Y:S01]  /*8c90*/  FMUL.FTZ R9, R34, R10 ;  /* 0x0000000a22097220 */ /* 0x000fe20000410000 */
[----:B------:R-:W-:-:S02]  /*8ca0*/  HADD2.F32 R26, -RZ, R11.H0_H0 ;  /* 0x2000000bff1a7230 */ /* 0x000fc40000004100 */
[----:B------:R-:W-:Y:S01]  /*8cb0*/  FFMA.FTZ R25, R33, R15, -R4 ;  /* 0x0000000f21197223 */ /* 0x000fe20000010804 */
[----:B------:R-:W-:Y:S01]  /*8cc0*/  FFMA.FTZ R10, R34, R6, -R5 ;  /* 0x00000006220a7223 */ /* 0x000fe20000010805 */
[----:B------:R-:W-:Y:S02]  /*8cd0*/  HADD2.F32 R11, -RZ, R11.H1_H1 ;  /* 0x3000000bff0b7230 */ /* 0x000fe40000004100 */
[----:B------:R-:W-:Y:S02]  /*8ce0*/  HADD2.F32 R34, -RZ, R41.H0_H0 ;  /* 0x20000029ff227230 */ /* 0x000fe40000004100 */
[----:B------:R-:W-:Y:S02]  /*8cf0*/  HADD2.F32 R8, -RZ, R0.H1_H1 ;  /* 0x30000000ff087230 */ /* 0x000fe40000004100 */
[----:B------:R-:W-:Y:S02]  /*8d00*/  HADD2.F32 R33, -RZ, R44.H1_H1 ;  /* 0x3000002cff217230 */ /* 0x000fe40000004100 */
[----:B------:R-:W-:-:S02]  /*8d10*/  HADD2.F32 R31, -RZ, R0.H0_H0 ;  /* 0x20000000ff1f7230 */ /* 0x000fc40000004100 */
[----:B------:R-:W-:Y:S01]  /*8d20*/  FFMA.FTZ R32, R37, R15, R32 ;  /* 0x0000000f25207223 */ /* 0x000fe20000010020 */
[--C-:B------:R-:W-:Y:S02]  /*8d30*/  HADD2.F32 R20, -RZ, R7.reuse.H0_H0 ;  /* 0x20000007ff147230 */ /* 0x100fe40000004100 */
[----:B------:R-:W-:Y:S01]  /*8d40*/  FFMA.FTZ R15, R36, R6, R9 ;  /* 0x00000006240f7223 */ /* 0x000fe20000010009 */
        /* <DEDUP_REMOVED lines=19> */
.L_x_4532:
[----:B------:R-:W-:Y:S05]  /*8e80*/  BSYNC B0 ;  /* 0x0000000000007941 */ /* 0x000fea0003800000 */
.L_x_4521:
[----:B------:R-:W-:Y:S01]  /*8e90*/  @!PT LDS RZ, [RZ] ;  /* 0x00000000fffff984 */ /* 0x000fe20000000800 */
[----:B------:R-:W-:Y:S01]  /*8ea0*/  @!PT LDS RZ, [RZ] ;  /* 0x00000000fffff984 */ /* 0x000fe20000000800 */
[----:B------:R-:W-:Y:S01]  /*8eb0*/  @!PT LDS RZ, [RZ] ;  /* 0x00000000fffff984 */ /* 0x000fe20000000800 */
[----:B------:R-:W-:Y:S01]  /*8ec0*/  @!PT LDS RZ, [RZ] ;  /* 0x00000000fffff984 */ /* 0x000fe20000000800 */
[----:B------:R4:W-:Y:S06]  /*8ed0*/  MEMBAR.ALL.CTA ;  /* 0x0000000000007992 */ /* 0x0009ec0000008000 */
[----:B----4-:R-:W4:Y:S01]  /*8ee0*/  FENCE.VIEW.ASYNC.S ;  /* 0x00000000000073c6 */ /* 0x010f220000000000 */
[----:B------:R-:W-:Y:S05]  /*8ef0*/  WARPSYNC.ALL ;  /* 0x0000000000007948 */ /* 0x000fea0003800000 */
[----:B----4-:R-:W-:Y:S06]  /*8f00*/  BAR.SYNC.DEFER_BLOCKING 0xd, 0x80 ;  /* 0x0342000000007b1d */ /* 0x010fec0000010000 */
.L_x_4518:
[----:B------:R-:W-:-:S13]  /*8f10*/  ISETP.NE.AND P0, PT, R188, 0x3, PT ;  /* 0x00000003bc00780c */ /* 0x000fda0003f05270 */
[----:B------:R-:W-:Y:S05]  /*8f20*/  @!P0 BRA `(.L_x_4542) ;  /* 0x0000000000048947 */ /* 0x000fea0003800000 */
[----:B------:R-:W-:Y:S01]  /*8f30*/  BPT.TRAP 0x1 ;  /* 0x000000040000795c */ /* 0x000fe20000300000 */
.L_x_4542:
[----:B------:R-:W-:Y:S01]  /*8f40*/  IMAD R13, R18, 0x8, R2 ;  /* 0x00000008120d7824 */ /* 0x000fe200078e0202 */
[----:B------:R-:W-:-:S04]  /*8f50*/  SHF.L.U32 R20, R23, 0x1f, RZ ;  /* 0x0000001f17147819 */ /* 0x000fc800000006ff */
[----:B------:R4:W0:Y:S01]  /*8f60*/  SYNCS.PHASECHK.TRANS64.TRYWAIT P1, [R13+URZ+0x38830], R20 ;  /* 0x038830140d0075a7 */ /* 0x000822000802017f */
[----:B------:R-:W-:Y:S05]  /*8f70*/  @!P0 BRA `(.L_x_4543) ;  /* 0x0000000000048947 */ /* 0x000fea0003800000 */
[----:B------:R-:W-:Y:S01]  /*8f80*/  BPT.TRAP 0x1 ;  /* 0x000000040000795c */ /* 0x000fe20000300000 */
.L_x_4543:
[C---:B--2---:R-:W-:Y:S02]  /*8f90*/  VIADD R0, R2.reuse, 0x22400 ;  /* 0x0002240002007836 */ /* 0x044fe40000000000 */
[----:B01-3--:R-:W-:-:S03]  /*8fa0*/  VIADD R3, R2, 0x20400 ;  /* 0x0002040002037836 */ /* 0x00bfc60000000000 */
        /* <DEDUP_REMOVED lines=8> */
.L_x_4544:
[----:B------:R-:W-:Y:S01]  /*9030*/  IMAD R10, R18, 0x200, R220 ;  /* 0x00000200120a7824 */ /* 0x000fe200078e02dc */
[----:B------:R-:W-:Y:S01]  /*9040*/  LOP3.LUT R8, R3, 0x10000, RZ, 0xfc, !PT ;  /* 0x0001000003087812 */ /* 0x000fe200078efcff */
[----:B------:R-:W-:Y:S01]  /*9050*/  IMAD.MOV.U32 R9, RZ, RZ, 0x40000040 ;  /* 0x40000040ff097424 */ /* 0x000fe200078e00ff */
[----:B------:R-:W-:Y:S05]  /*9060*/  WARPSYNC.ALL ;  /* 0x0000000000007948 */ /* 0x000fea0003800000 */
[----:B------:R-:W-:Y:S01]  /*9070*/  IMAD.MOV.U32 R11, RZ, RZ, 0x40000040 ;  /* 0x40000040ff0b7424 */ /* 0x000fe200078e00ff */
[C---:B------:R-:W-:Y:S01]  /*9080*/  R2UR UR4, R8.reuse ;  /* 0x00000000080472ca */ /* 0x040fe200000e0000 */
[----:B-----5:R-:W-:Y:S01]  /*9090*/  WARPGROUP.ARRIVE ;  /* 0x00000000000079c5 */ /* 0x020fe20000000000 */
[----:B------:R-:W-:Y:S01]  /*90a0*/  R2UR UR5, R9 ;  /* 0x00000000090572ca */ /* 0x000fe200000e0000 */
[----:B------:R-:W-:Y:S01]  /*90b0*/  VIADD R4, R8, 0x2 ;  /* 0x0000000208047836 */ /* 0x000fe20000000000 */
[C---:B------:R-:W-:Y:S01]  /*90c0*/  R2UR UR6, R10.reuse ;  /* 0x000000000a0672ca */ /* 0x040fe200000e0000 */
[----:B------:R-:W-:Y:S01]  /*90d0*/  VIADD R6, R10, 0x2 ;  /* 0x000000020a067836 */ /* 0x000fe20000000000 */
[----:B------:R-:W-:Y:S01]  /*90e0*/  R2UR UR7, R11 ;  /* 0x000000000b0772ca */ /* 0x000fe200000e0000 */
[----:B------:R-:W-:Y:S01]  /*90f0*/  IMAD.MOV.U32 R5, RZ, RZ, 0x40000040 ;  /* 0x40000040ff057424 */ /* 0x000fe200078e00ff */
[----:B------:R-:W-:Y:S01]  /*9100*/  SHF.L.U32 R3, R12, 0x1f, RZ ;  /* 0x0000001f0c037819 */ /* 0x000fe200000006ff */
[----:B------:R-:W-:Y:S01]  /*9110*/  IMAD.MOV.U32 R7, RZ, RZ, 0x40000040 ;  /* 0x40000040ff077424 */ /* 0x000fe200078e00ff */
[----:B------:R-:W-:Y:S01]  /*9120*/  BSSY B0, `(.L_x_4546) ;  /* 0x0000022000007945 */ /* 0x000fe20003800000 */
[----:B------:R-:W-:-:S02]  /*9130*/  VIADD R14, R10, 0x4 ;  /* 0x000000040a0e7836 */ /* 0x000fc40000000000 */
[----:B------:R-:W-:Y:S02]  /*9140*/  IMAD.MOV.U32 R15, RZ, RZ, 0x40000040 ;  /* 0x40000040ff0f7424 */ /* 0x000fe400078e00ff */
[----:B------:R-:W-:Y:S02]  /*9150*/  VIADD R10, R10, 0x6 ;  /* 0x000000060a0a7836 */ /* 0x000fe40000000000 */
[----:B------:R-:W-:Y:S02]  /*9160*/  IMAD.MOV.U32 R9, RZ, RZ, 0x40000040 ;  /* 0x40000040ff097424 */ /* 0x000fe400078e00ff */
[----:B------:R-:W-:Y:S01]  /*9170*/  HGMMA.64x64x16.F32 R24, gdesc[UR4], RZ, !UPT, gsb0 ;  /* 0x00e00000041879f0 */ /* 0x000fe2000c0008ff */
[----:B------:R-:W-:Y:S01]  /*9180*/  R2UR UR4, R4 ;  /* 0x00000000040472ca */ /* 0x000fe200000e0000 */
[----:B------:R-:W-:Y:S01]  /*9190*/  IMAD.MOV.U32 R11, RZ, RZ, 0x40000040 ;  /* 0x40000040ff0b7424 */ /* 0x000fe200078e00ff */
[----:B------:R-:W-:Y:S02]  /*91a0*/  R2UR UR5, R5 ;  /* 0x00000000050572ca */ /* 0x000fe400000e0000 */
[----:B------:R-:W-:Y:S01]  /*91b0*/  R2UR UR6, R6 ;  /* 0x00000000060672ca */ /* 0x000fe200000e0000 */
[C---:B------:R-:W-:Y:S01]  /*91c0*/  VIADD R6, R8.reuse, 0x4 ;  /* 0x0000000408067836 */ /* 0x040fe20000000000 */
[----:B------:R-:W-:Y:S01]  /*91d0*/  R2UR UR7, R7 ;  /* 0x00000000070772ca */ /* 0x000fe200000e0000 */
[----:B------:R-:W-:Y:S01]  /*91e0*/  IMAD.MOV.U32 R7, RZ, RZ, 0x40000040 ;  /* 0x40000040ff077424 */ /* 0x000fe200078e00ff */
[----:B------:R-:W-:Y:S01]  /*91f0*/  IADD3 R8, R8, 0x6, RZ ;  /* 0x0000000608087810 */ /* 0x000fe20007ffe0ff */
[----:B------:R-:W-:-:S02]  /*9200*/  WARPGROUP.DEPBAR.LE gsb0, 0x0 ;  /* 0x00008000000079c5 */ /* 0x000fc40000010000 */
        /* <DEDUP_REMOVED lines=17> */
[----:B------:R-:W1:Y:S02]  /*9320*/  SYNCS.PHASECHK.TRANS64.TRYWAIT P1, [R2+URZ+0x38810], R3 ;  /* 0x03881003020075a7 */ /* 0x000e64000802017f */
[----:B-1----:R-:W-:Y:S05]  /*9330*/  @!P1 BRA `(.L_x_4547) ;  /* 0x0000012400009947 */ /* 0x002fea0003800000 */
.L_x_4746:
[----:B------:R-:W-:Y:S05]  /*9340*/  BSYNC B0 ;  /* 0x0000000000007941 */ /* 0x000fea0003800000 */
.L_x_4546:
[----:B------:R-:W-:Y:S05]  /*9350*/  @!P0 BRA `(.L_x_4548) ;  /* 0x0000000000048947 */ /* 0x000fea0003800000 */
[----:B------:R-:W-:Y:S01]  /*9360*/  BPT.TRAP 0x1 ;  /* 0x000000040000795c */ /* 0x000fe20000300000 */
.L_x_4548:
[----:B------:R2:W3:Y:S01]  /*9370*/  SYNCS.PHASECHK.TRANS64.TRYWAIT P1, [R13+URZ+0x38850], R20 ;  /* 0x038850140d0075a7 */ /* 0x0004e2000802017f */
[----:B------:R-:W-:Y:S05]  /*9380*/  @!P0 BRA `(.L_x_4549) ;  /* 0x0000000000048947 */ /* 0x000fea0003800000 */
[----:B------:R-:W-:Y:S01]  /*9390*/  BPT.TRAP 0x1 ;  /* 0x000000040000795c */ /* 0x000fe20000300000 */
.L_x_4549:
[C---:B------:R-:W-:Y:S02]  /*93a0*/  VIADD R0, R2.reuse, 0x400 ;  /* 0x0000040002007836 */ /* 0x040fe40000000000 */
[----:B-1----:R-:W-:-:S03]  /*93b0*/  VIADD R3, R2, 0x26400 ;  /* 0x0002640002037836 */ /* 0x002fc60000000000 */
[----:B------:R-:W-:Y:S02]  /*93c0*/  SHF.R.U32.HI R0, RZ, 0x4, R0 ;  /* 0x00000004ff007819 */ /* 0x000fe40000011600 */
[----:B------:R-:W-:Y:S02]  /*93d0*/  SHF.R.U32.HI R3, RZ, 0x4, R3 ;  /* 0x00000004ff037819 */ /* 0x000fe40000011603 */
[----:B------:R-:W-:Y:S02]  /*93e0*/  LOP3.LUT R0, R0, 0x3fff, RZ, 0xc0, !PT ;  /* 0x00003fff00007812 */ /* 0x000fe400078ec0ff */
[----:B------:R-:W-:Y:S02]  /*93f0*/  LOP3.LUT R3, R3, 0x3fff, RZ, 0xc0, !PT ;  /* 0x00003fff03037812 */ /* 0x000fe400078ec0ff */
[----:B------:R-:W-:Y:S01]  /*9400*/  LOP3.LUT R221, R0, 0x10000, RZ, 0xfc, !PT ;  /* 0x0001000000dd7812 */ /* 0x000fe200078efcff */
[----:B---3--:R-:W-:Y:S06]  /*9410*/  @P1 BRA `(.L_x_4550) ;  /* 0x0000000000081947 */ /* 0x008fec0003800000 */
[----:B------:R-:W1:Y:S02]  /*9420*/  SYNCS.PHASECHK.TRANS64.TRYWAIT P1, [R13+URZ+0x38850], R20 ;  /* 0x038850140d0075a7 */ /* 0x000e64000802017f */
[----:B-1----:R-:W-:Y:S05]  /*9430*/  @!P1 BRA `(.L_x_4551) ;  /* 0x0000012000d49947 */ /* 0x002fea0003800000 */
.L_x_4550:
[----:B------:R-:W-:Y:S01]  /*9440*/  LOP3.LUT R0, R3, 0x10000, RZ, 0xfc, !PT ;  /* 0x0001000003007812 */ /* 0x000fe200078efcff */
[----:B------:R-:W-:Y:S01]  /*9450*/  IMAD R10, R18, 0x1000, R221 ;  /* 0x00001000120a7824 */ /* 0x000fe200078e02dd */
[----:B------:R-:W-:Y:S05]  /*9460*/  WARPSYNC.ALL ;  /* 0x0000000000007948 */ /* 0x000fea0003800000 */
[----:B------:R-:W-:Y:S01]  /*9470*/  IMAD.MOV.U32 R14, RZ, RZ, R0 ;  /* 0x000000ffff0e7224 */ /* 0x000fe200078e0000 */
[----:B------:R-:W-:Y:S01]  /*9480*/  R2UR UR6, R10 ;  /* 0x000000000a0672ca */ /* 0x000fe200000e0000 */
[----:B------:R-:W-:Y:S01]  /*9490*/  IMAD.MOV.U32 R15, RZ, RZ, 0x40000040 ;  /* 0x40000040ff0f7424 */ /* 0x000fe200078e00ff */
[----:B------:R-:W-:Y:S01]  /*94a0*/  WARPGROUP.ARRIVE ;  /* 0x00000000000079c5 */ /* 0x000fe20000000000 */
[----:B------:R-:W-:Y:S01]  /*94b0*/  IMAD.MOV.U32 R11, RZ, RZ, 0x40000040 ;  /* 0x40000040ff0b7424 */ /* 0x000fe200078e00ff */
[----:B------:R-:W-:Y:S01]  /*94c0*/  R2UR UR4, R14 ;  /* 0x000000000e0472ca */ /* 0x000fe200000e0000 */
[----:B------:R-:W-:Y:S01]  /*94d0*/  VIADD R14, R0, 0x2 ;  /* 0x00000002000e7836 */ /* 0x000fe20000000000 */
[----:B------:R-:W-:Y:S01]  /*94e0*/  R2UR UR5, R15 ;  /* 0x000000000f0572ca */ /* 0x000fe200000e0000 */
[----:B012-4-:R-:W-:Y:S01]  /*94f0*/  VIADD R20, R10, 0x2 ;  /* 0x000000020a147836 */ /* 0x017fe20000000000 */
[----:B------:R-:W-:Y:S01]  /*9500*/  R2UR UR7, R11 ;  /* 0x000000000b0772ca */ /* 0x000fe200000e0000 */
[----:B------:R-:W-:Y:S01]  /*9510*/  IMAD.MOV.U32 R15, RZ, RZ, 0x40000040 ;  /* 0x40000040ff0f7424 */ /* 0x000fe200078e00ff */
[----:B------:R-:W0:Y:S01]  /*9520*/  S2R R12, SR_TID.X ;  /* 0x00000000000c7919 */ /* 0x000e220000002100 */
[----:B------:R-:W-:-:S02]  /*9530*/  IMAD.MOV.U32 R21, RZ, RZ, 0x40000040 ;  /* 0x40000040ff157424 */ /* 0x000fc400078e00ff */
[----:B------:R-:W-:Y:S02]  /*9540*/  VIADD R56, R10, 0x800 ;  /* 0x000008000a387836 */ /* 0x000fe40000000000 */
[----:B------:R-:W-:-:S06]  /*9550*/  IMAD.MOV.U32 R57, RZ, RZ, 0x4 ;  /* 0x00000004ff397424 */ /* 0x000fcc00078e00ff */
[----:B------:R-:W-:Y:S01]  /*9560*/  HGMMA.64x64x16.F32 R24, gdesc[UR4], R24, gsb0 ;  /* 0x00e00000041879f0 */ /* 0x000fe20008000818 */
[----:B------:R-:W-:Y:S01]  /*9570*/  R2UR UR4, R14 ;  /* 0x000000000e0472ca */ /* 0x000fe200000e0000 */
[----:B------:R-:W-:Y:S01]  /*9580*/  VIADD R14, R0, 0x4 ;  /* 0x00000004000e7836 */ /* 0x000fe20000000000 */
[----:B------:R-:W-:Y:S01]  /*9590*/  R2UR UR5, R15 ;  /* 0x000000000f0572ca */ /* 0x000fe200000e0000 */
[----:B------:R-:W-:Y:S01]  /*95a0*/  IMAD.MOV.U32 R15, RZ, RZ, 0x40000040 ;  /* 0x40000040ff0f7424 */ /* 0x000fe200078e00ff */
[----:B------:R-:W-:Y:S01]  /*95b0*/  R2UR UR6, R20 ;  /* 0x00000000140672ca */ /* 0x000fe200000e0000 */
[----:B------:R-:W-:Y:S01]  /*95c0*/  VIADD R20, R10, 0x4 ;  /* 0x000000040a147836 */ /* 0x000fe20000000000 */
[----:B------:R-:W-:Y:S01]  /*95d0*/  R2UR UR7, R21 ;  /* 0x00000000150772ca */ /* 0x000fe200000e0000 */
[----:B------:R-:W-:Y:S01]  /*95e0*/  IMAD.MOV.U32 R21, RZ, RZ, 0x40000040 ;  /* 0x40000040ff157424 */ /* 0x000fe200078e00ff */
[----:B0-----:R-:W-:-:S05]  /*95f0*/  SHF.R.U32.HI R12, RZ, 0x7, R12 ;  /* 0x00000007ff0c7819 */ /* 0x001fca000001160c */
[----:B------:R0:W1:Y:S02]  /*9600*/  SHFL.IDX PT, R3, R12, RZ, 0x1f ;  /* 0x00001fff0c037589 */ /* 0x00006400000e0000 */
[----:B0-----:R-:W-:Y:S01]  /*9610*/  VIADD R12, R0, 0x800 ;  /* 0x00000800000c7836 */ /* 0x001fe20000000000 */
[----:B-1----:R-:W-:-:S04]  /*9620*/  ISETP.GT.AND P1, PT, R3, 0x7f, PT ;  /* 0x0000007f0300780c */ /* 0x002fc80003f24270 */
[----:B------:R-:W-:Y:S02]  /*9630*/  SEL R3, RZ, 0x2, !P1 ;  /* 0x00000002ff037807 */ /* 0x000fe40004800000 */
[C---:B------:R-:W-:Y:S02]  /*9640*/  SEL R11, R57.reuse, 0x2, P1 ;  /* 0x00000002390b7807 */ /* 0x040fe40000800000 */
[----:B------:R-:W-:Y:S01]  /*9650*/  SEL R57, R57, 0x6, !P1 ;  /* 0x0000000639397807 */ /* 0x000fe20004800000 */
[----:B------:R-:W-:Y:S02]  /*9660*/  WARPGROUP.DEPBAR.LE gsb0, 0x0 ;  /* 0x00008000000079c5 */ /* 0x000fe40000010000 */
[----:B------:R-:W-:-:S06]  /*9670*/  WARPGROUP.ARRIVE ;  /* 0x00000000000079c5 */ /* 0x000fcc0000000000 */
        /* <DEDUP_REMOVED lines=9> */
[----:B------:R-:W-:Y:S02]  /*9710*/  WARPGROUP.DEPBAR.LE gsb0, 0x0 ;  /* 0x00008000000079c5 */ /* 0x000fe40000010000 */
[----:B------:R-:W-:-:S09]  /*9720*/  WARPGROUP.ARRIVE ;  /* 0x00000000000079c5 */ /* 0x000fd20000000000 */
        /* <DEDUP_REMOVED lines=14> */
[----:B------:R-:W-:Y:S02]  /*9810*/  R2UR UR5, R15 ;  /* 0x000000000f0572ca */ /* 0x000fe400000e0000 */
[----:B------:R-:W-:Y:S01]  /*9820*/  R2UR UR6, R20 ;  /* 0x00000000140672ca */ /* 0x000fe200000e0000 */
[----:B------:R-:W-:Y:S01]  /*9830*/  VIADD R20, R10, 0x202 ;  /* 0x000002020a147836 */ /* 0x000fe20000000000 */
[----:B------:R-:W-:Y:S01]  /*9840*/  R2UR UR7, R21 ;  /* 0x00000000150772ca */ /* 0x000fe200000e0000 */
[----:B------:R-:W-:Y:S01]  /*9850*/  IMAD.MOV.U32 R21, RZ, RZ, 0x40000040 ;  /* 0x40000040ff157424 */ /* 0x000fe200078e00ff */
[----:B------:R-:W-:Y:S01]  /*9860*/  MOV R15, 0x40000040 ;  /* 0x40000040000f7802 */ /* 0x000fe20000000f00 */
[----:B------:R-:W-:-:S02]  /*9870*/  WARPGROUP.DEPBAR.LE gsb0, 0x0 ;  /* 0x00008000000079c5 */ /* 0x000fc40000010000 */
[----:B------:R-:W-:-:S08]  /*9880*/  WARPGROUP.ARRIVE ;  /* 0x00000000000079c5 */ /* 0x000fd00000000000 */
        /* <DEDUP_REMOVED lines=112> */
[----:B------:R-:W-:Y:S01]  /*9f90*/  IMAD.IADD R14, R3, 0x1, R56 ;  /* 0x00000001030e7824 */ /* 0x000fe200078e0238 */
[----:B------:R-:W-:Y:S01]  /*9fa0*/  R2UR UR5, R15 ;  /* 0x000000000f0572ca */ /* 0x000fe200000e0000 */
[----:B------:R-:W-:Y:S01]  /*9fb0*/  IMAD.MOV.U32 R15, RZ, RZ, 0x40000040 ;  /* 0x40000040ff0f7424 */ /* 0x000fe200078e00ff */
[----:B------:R-:W-:Y:S01]  /*9fc0*/  R2UR UR6, R20 ;  /* 0x00000000140672ca */ /* 0x000fe200000e0000 */
[----:B------:R-:W-:Y:S01]  /*9fd0*/  IMAD.IADD R20, R3, 0x1, R12 ;  /* 0x0000000103147824 */ /* 0x000fe200078e020c */
[----:B------:R-:W-:Y:S01]  /*9fe0*/  R2UR UR7, R21 ;  /* 0x00000000150772ca */ /* 0x000fe200000e0000 */
[----:B------:R-:W-:Y:S01]  /*9ff0*/  IMAD.MOV.U32 R21, RZ, RZ, 0x40000040 ;  /* 0x40000040ff157424 */ /* 0x000fe200078e00ff */
[----:B------:R-:W-:Y:S02]  /*a000*/  WARPGROUP.DEPBAR.LE gsb0, 0x0 ;  /* 0x00008000000079c5 */ /* 0x000fe40000010000 */
[----:B------:R-:W-:-:S09]  /*a010*/  WARPGROUP.ARRIVE ;  /* 0x00000000000079c5 */ /* 0x000fd20000000000 */
[----:B------:R-:W-:Y:S01]  /*a020*/  HGMMA.64x64x16.F32 R24, gdesc[UR4], R24, gsb0 ;  /* 0x00e00000041879f0 */ /* 0x000fe20008000818 */
[----:B------:R-:W-:Y:S01]  /*a030*/  R2UR UR6, R14 ;  /* 0x000000000e0672ca */ /* 0x000fe200000e0000 */
[--C-:B------:R-:W-:Y:S01]  /*a040*/  IMAD.IADD R14, R56, 0x1, R11.reuse ;  /* 0x00000001380e7824 */ /* 0x100fe200078e020b */
        /* <DEDUP_REMOVED lines=17> */
[----:B------:R-:W-:Y:S01]  /*a160*/  MOV R21, 0x40000040 ;  /* 0x4000004000157802 */ /* 0x000fe20000000f00 */
[----:B------:R-:W-:-:S03]  /*a170*/  VIADD R56, R10, 0xa00 ;  /* 0x00000a000a387836 */ /* 0x000fc60000000000 */
[----:B------:R-:W-:Y:S01]  /*a180*/  SEL R12, R12, 0x26, P1 ;  /* 0x000000260c0c7807 */ /* 0x000fe20000800000 */
[----:B------:R-:W-:Y:S02]  /*a190*/  WARPGROUP.DEPBAR.LE gsb0, 0x0 ;  /* 0x00008000000079c5 */ /* 0x000fe40000010000 */
[----:B------:R-:W-:-:S06]  /*a1a0*/  WARPGROUP.ARRIVE ;  /* 0x00000000000079c5 */ /* 0x000fcc0000000000 */
[----:B------:R-:W-:Y:S01]  /*a1b0*/  HGMMA.64x64x16.F32 R24, gdesc[UR4], R24, gsb0 ;  /* 0x00e00000041879f0 */ /* 0x000fe20008000818 */
[----:B------:R-:W-:Y:S01]  /*a1c0*/  R2UR UR4, R14 ;  /* 0x000000000e0472ca */ /* 0x000fe200000e0000 */
[----:B------:R-:W-:Y:S01]  /*a1d0*/  IMAD.MOV.U32 R14, RZ, RZ, 0xa00 ;  /* 0x00000a00ff0e7424 */ /* 0x000fe200078e00ff */
[----:B------:R-:W-:Y:S01]  /*a1e0*/  R2UR UR5, R15 ;  /* 0x000000000f0572ca */ /* 0x000fe200000e0000 */
[----:B------:R-:W-:Y:S01]  /*a1f0*/  IMAD.MOV.U32 R15, RZ, RZ, 0x40000040 ;  /* 0x40000040ff0f7424 */ /* 0x000fe200078e00ff */
[----:B------:R-:W-:Y:S02]  /*a200*/  R2UR UR6, R20 ;  /* 0x00000000140672ca */ /* 0x000fe400000e0000 */
[----:B------:R-:W-:Y:S02]  /*a210*/  R2UR UR7, R21 ;  /* 0x00000000150772ca */ /* 0x000fe400000e0000 */
[----:B------:R-:W-:Y:S02]  /*a220*/  SEL R14, R14, 0x980, P1 ;  /* 0x000009800e0e7807 */ /* 0x000fe40000800000 */
[----:B------:R-:W-:Y:S01]  /*a230*/  LOP3.LUT R21, R12, 0x6, RZ, 0xc0, !PT ;  /* 0x000000060c157812 */ /* 0x000fe200078ec0ff */
[----:B------:R-:W-:Y:S01]  /*a240*/  VIADD R12, R0, 0xa00 ;  /* 0x00000a00000c7836 */ /* 0x000fe20000000000 */
[----:B------:R-:W-:-:S04]  /*a250*/  LOP3.LUT R20, R14, 0xa00, RZ, 0xc0, !PT ;  /* 0x00000a000e147812 */ /* 0x000fc800078ec0ff */
[CC--:B------:R-:W-:Y:S02]  /*a260*/  IADD3 R14, R21.reuse, R20.reuse, R0 ;  /* 0x00000014150e7210 */ /* 0x0c0fe40007ffe000 */
[----:B------:R-:W-:Y:S01]  /*a270*/  IADD3 R20, R21, R20, R10 ;  /* 0x0000001415147210 */ /* 0x000fe20007ffe00a */
[----:B------:R-:W-:Y:S01]  /*a280*/  IMAD.MOV.U32 R21, RZ, RZ, 0x40000040 ;  /* 0x40000040ff157424 */ /* 0x000fe200078e00ff */
[----:B------:R-:W-:Y:S02]  /*a290*/  WARPGROUP.DEPBAR.LE gsb0, 0x0 ;  /* 0x00008000000079c5 */ /* 0x000fe40000010000 */
[----:B------:R-:W-:-:S06]  /*a2a0*/  WARPGROUP.ARRIVE ;  /* 0x00000000000079c5 */ /* 0x000fcc0000000000 */
        /* <DEDUP_REMOVED lines=30> */
[----:B------:R-:W-:Y:S02]  /*a490*/  IMAD.MOV.U32 R21, RZ, RZ, 0x40000040 ;  /* 0x40000040ff157424 */ /* 0x000fe400078e00ff */
[----:B------:R-:W-:-:S02]  /*a4a0*/  IMAD.MOV.U32 R12, RZ, RZ, 0x30 ;  /* 0x00000030ff0c7424 */ /* 0x000fc400078e00ff */
        /* <DEDUP_REMOVED lines=27> */
[----:B------:R-:W-:Y:S02]  /*a660*/  R2UR UR7, R21 ;  /* 0x00000000150772ca */ /* 0x000fe400000e0000 */
[----:B------:R-:W-:Y:S01]  /*a670*/  MOV R21, 0x40000040 ;  /* 0x4000004000157802 */ /* 0x000fe20000000f00 */
[----:B------:R-:W-:-:S02]  /*a680*/  WARPGROUP.DEPBAR.LE gsb0, 0x0 ;  /* 0x00008000000079c5 */ /* 0x000fc40000010000 */
[----:B------:R-:W-:-:S08]  /*a690*/  WARPGROUP.ARRIVE ;  /* 0x00000000000079c5 */ /* 0x000fd00000000000 */
        /* <DEDUP_REMOVED lines=50> */
[----:B------:R-:W-:-:S05]  /*a9c0*/  IMAD.MOV.U32 R3, RZ, RZ, 0x40 ;  /* 0x00000040ff037424 */ /* 0x000fca00078e00ff */
[----:B------:R-:W-:-:S04]  /*a9d0*/  SEL R3, R3, 0x3e, P1 ;  /* 0x0000003e03037807 */ /* 0x000fc80000800000 */
[----:B------:R-:W-:Y:S01]  /*a9e0*/  LOP3.LUT R3, R3, 0x6, RZ, 0xc0, !PT ;  /* 0x0000000603037812 */ /* 0x000fe200078ec0ff */
        /* <DEDUP_REMOVED lines=11> */
[----:B------:R-:W-:-:S04]  /*aaa0*/  MOV R11, 0x1000 ;  /* 0x00001000000b7802 */ /* 0x000fc80000000f00 */
[----:B------:R-:W-:-:S04]  /*aab0*/  SEL R11, R11, 0xf80, P1 ;  /* 0x00000f800b0b7807 */ /* 0x000fc80000800000 */
[----:B------:R-:W-:-:S04]  /*aac0*/  LOP3.LUT R11, R11, 0x1e00, RZ, 0xc0, !PT ;  /* 0x00001e000b0b7812 */ /* 0x000fc800078ec0ff */
[----:B------:R-:W-:Y:S01]  /*aad0*/  IADD3 R10, R3, R11, R10 ;  /* 0x0000000b030a7210 */ /* 0x000fe20007ffe00a */
        /* <DEDUP_REMOVED lines=14> */
[----:B------:R-:W-:Y:S02]  /*abc0*/  R2UR UR4, R14 ;  /* 0x000000000e0472ca */ /* 0x000fe400000e0000 */
[----:B------:R-:W-:Y:S01]  /*abd0*/  R2UR UR5, R15 ;  /* 0x000000000f0572ca */ /* 0x000fe200000e0000 */
[----:B------:R-:W-:Y:S01]  /*abe0*/  IMAD.MOV.U32 R15, RZ, RZ, 0x40000040 ;  /* 0x40000040ff0f7424 */ /* 0x000fe200078e00ff */
[----:B------:R-:W-:Y:S02]  /*abf0*/  R2UR UR6, R20 ;  /* 0x00000000140672ca */ /* 0x000fe400000e0000 */
[----:B------:R-:W-:Y:S02]  /*ac00*/  R2UR UR7, R21 ;  /* 0x00000000150772ca */ /* 0x000fe400000e0000 */
[----:B------:R-:W-:Y:S01]  /*ac10*/  IADD3 R14, R3, R11, R0 ;  /* 0x0000000b030e7210 */ /* 0x000fe20007ffe000 */
[----:B------:R-:W-:Y:S01]  /*ac20*/  IMAD.MOV.U32 R11, RZ, RZ, 0x40000040 ;  /* 0x40000040ff0b7424 */ /* 0x000fe200078e00ff */
[----:B------:R-:W-:-:S02]  /*ac30*/  WARPGROUP.DEPBAR.LE gsb0, 0x0 ;  /* 0x00008000000079c5 */ /* 0x000fc40000010000 */
[----:B------:R-:W-:-:S07]  /*ac40*/  WARPGROUP.ARRIVE ;  /* 0x00000000000079c5 */ /* 0x000fce0000000000 */
        /* <DEDUP_REMOVED lines=11> */
.L_x_4552:
[----:B------:R-:W-:Y:S01]  /*ad00*/  IMAD R10, R170, -0x40, R169 ;  /* 0xffffffc0aa0a7824 */ /* 0x000fe200078e02a9 */
[----:B------:R-:W-:Y:S01]  /*ad10*/  ULDC UR4, c[0x0][0xa80] ;  /* 0x0002a00000047ab9 */ /* 0x000fe20000000800 */
[----:B------:R-:W-:-:S03]  /*ad20*/  LOP3.LUT R219, R219, 0x2000000, RZ, 0xfc, !PT ;  /* 0x02000000dbdb7812 */ /* 0x000fc600078efcff */
        /* <DEDUP_REMOVED lines=57> */
[----:B------:R-:W-:Y:S02]  /*b0c0*/  FSEL R46, R46, -INF , P1 ;  /* 0xff8000002e2e7808 */ /* 0x000fe40000800000 */
        /* <DEDUP_REMOVED lines=10> */
[----:B------:R-:W-:-:S04]  /*b170*/  FMNMX.FTZ R3, R14, R3, !PT ;  /* 0x000000030e037209 */ /* 0x000fc80007810000 */
[----:B------:R-:W-:Y:S01]  /*b180*/  FMNMX.FTZ R11, R38, R3, !PT ;  /* 0x00000003260b7209 */ /* 0x000fe20007810000 */
[----:B------:R-:W-:-:S03]  /*b190*/  IMAD.U32 R3, RZ, RZ, UR4 ;  /* 0x00000004ff037e24 */ /* 0x000fc6000f8e00ff */
[----:B------:R-:W-:Y:S02]  /*b1a0*/  FMNMX.FTZ R11, R40, R11, !PT ;  /* 0x0000000b280b7209 */ /* 0x000fe40007810000 */
[----:B0-----:R-:W-:Y:S02]  /*b1b0*/  FMNMX.FTZ R21, R15, R10, !PT ;  /* 0x0000000a0f157209 */ /* 0x001fe40007810000 */
[----:B------:R-:W-:-:S03]  /*b1c0*/  FMNMX.FTZ R11, R42, R11, !PT ;  /* 0x0000000b2a0b7209 */ /* 0x000fc60007810000 */
[----:B------:R-:W0:Y:S01]  /*b1d0*/  SHFL.BFLY PT, R10, R21, 0x1, 0x1f ;  /* 0x0c201f00150a7f89 */ /* 0x000e2200000e0000 */
[----:B------:R-:W-:-:S04]  /*b1e0*/  FMNMX.FTZ R11, R20, R11, !PT ;  /* 0x0000000b140b7209 */ /* 0x000fc80007810000 */
[----:B------:R-:W-:-:S04]  /*b1f0*/  FMNMX.FTZ R11, R46, R11, !PT ;  /* 0x0000000b2e0b7209 */ /* 0x000fc80007810000 */
[----:B------:R-:W-:-:S04]  /*b200*/  FMNMX.FTZ R11, R48, R11, !PT ;  /* 0x0000000b300b7209 */ /* 0x000fc80007810000 */
[----:B------:R-:W-:Y:S02]  /*b210*/  FMNMX.FTZ R11, R50, R11, !PT ;  /* 0x0000000b320b7209 */ /* 0x000fe40007810000 */
[----:B0-----:R-:W-:-:S04]  /*b220*/  FMNMX.FTZ R10, R21, R10, !PT ;  /* 0x0000000a150a7209 */ /* 0x001fc80007810000 */
[C---:B------:R-:W-:Y:S01]  /*b230*/  FSETP.NEU.FTZ.AND P1, PT, R10.reuse, -INF , PT ;  /* 0xff8000000a00780b */ /* 0x040fe20003f3d000 */
[----:B------:R-:W-:-:S05]  /*b240*/  FMUL.FTZ R15, R10, R3 ;  /* 0x000000030a0f7220 */ /* 0x000fca0000410000 */
[----:B------:R-:W-:-:S05]  /*b250*/  FSEL R21, R15, RZ, P1 ;  /* 0x000000ff0f157208 */ /* 0x000fca0000800000 */
[-CC-:B------:R-:W-:Y:S01]  /*b260*/  FFMA.FTZ R152, R24, R3.reuse, -R21.reuse ;  /* 0x0000000318987223 */ /* 0x180fe20000010815 */
[----:B------:R-:W-:Y:S01]  /*b270*/  FSEL R24, R51, -INF , P4 ;  /* 0xff80000033187808 */ /* 0x000fe20002000000 */
        /* <DEDUP_REMOVED lines=15> */
[-CC-:B------:R-:W-:Y:S01]  /*b370*/  FFMA.FTZ R70, R70, R3.reuse, -R21.reuse ;  /* 0x0000000346467223 */ /* 0x180fe20000010815 */
[----:B------:R-:W1:Y:S01]  /*b380*/  SHFL.BFLY PT, R28, R15, 0x2, 0x1f ;  /* 0x0c401f000f1c7f89 */ /* 0x000e6200000e0000 */
[----:B------:R-:W-:-:S03]  /*b390*/  FFMA.FTZ R166, R52, R3, -R21 ;  /* 0x0000000334a67223 */ /* 0x000fc60000010815 */
[----:B------:R2:W-:Y:S01]  /*b3a0*/  MUFU.EX2 R154, R29 ;  /* 0x0000001d009a7308 */ /* 0x0005e20000000800 */
[----:B0-----:R-:W-:-:S07]  /*b3b0*/  FFMA.FTZ R25, R64, R3, -R21 ;  /* 0x0000000340197223 */ /* 0x001fce0000010815 */
[----:B------:R-:W-:Y:S01]  /*b3c0*/  MUFU.EX2 R33, R56 ;  /* 0x0000003800217308 */ /* 0x000fe20000000800 */
[-CC-:B--2---:R-:W-:Y:S01]  /*b3d0*/  FFMA.FTZ R29, R66, R3.reuse, -R21.reuse ;  /* 0x00000003421d7223 */ /* 0x184fe20000010815 */
[----:B------:R-:W-:-:S06]  /*b3e0*/  FFMA.FTZ R21, R74, R3, -R21 ;  /* 0x000000034a157223 */ /* 0x000fcc0000010815 */
[----:B------:R-:W-:Y:S01]  /*b3f0*/  MUFU.EX2 R32, R32 ;  /* 0x0000002000207308 */ /* 0x000fe20000000800 */
[----:B-1----:R-:W-:-:S07]  /*b400*/  FMNMX.FTZ R28, R15, R28, !PT ;  /* 0x0000001c0f1c7209 */ /* 0x002fce0007810000 */
[----:B------:R-:W0:Y:S01]  /*b410*/  MUFU.EX2 R35, R58 ;  /* 0x0000003a00237308 */ /* 0x000e220000000800 */
[----:B------:R-:W1:Y:S07]  /*b420*/  SHFL.BFLY PT, R15, R28, 0x1, 0x1f ;  /* 0x0c201f001c0f7f89 */ /* 0x000e6e00000e0000 */
[----:B------:R-:W-:Y:S08]  /*b430*/  MUFU.EX2 R158, R158 ;  /* 0x0000009e009e7308 */ /* 0x000ff00000000800 */
[----:B------:R-:W-:Y:S01]  /*b440*/  MUFU.EX2 R11, R11 ;  /* 0x0000000b000b7308 */ /* 0x000fe20000000800 */
[----:B0-----:R-:W-:-:S07]  /*b450*/  F2FP.F16.F32.PACK_AB R156, R35, R32 ;  /* 0x00000020239c723e */ /* 0x001fce00000000ff */
[----:B------:R0:W-:Y:S01]  /*b460*/  MUFU.EX2 R39, R21 ;  /* 0x0000001500277308 */ /* 0x0001e20000000800 */
[----:B-1----:R-:W-:-:S04]  /*b470*/  FMNMX.FTZ R168, R28, R15, !PT ;  /* 0x0000000f1ca87209 */ /* 0x002fc80007810000 */
[C---:B------:R-:W-:Y:S01]  /*b480*/  FSETP.NEU.FTZ.AND P1, PT, R168.reuse, -INF , PT ;  /* 0xff800000a800780b */ /* 0x040fe20003f3d000 */
[----:B------:R-:W-:Y:S02]  /*b490*/  FMUL.FTZ R15, R168, R3 ;  /* 0x00000003a80f7220 */ /* 0x000fe40000410000 */
[----:B------:R-:W-:Y:S01]  /*b4a0*/  MUFU.EX2 R160, R160 ;  /* 0x000000a000a07308 */ /* 0x000fe20000000800 */
[----:B0-----:R-:W-:Y:S02]  /*b4b0*/  IMAD.MOV.U32 R21, RZ, RZ, 0x40000040 ;  /* 0x40000040ff157424 */ /* 0x001fe400078e00ff */
[----:B------:R-:W-:-:S03]  /*b4c0*/  FSEL R15, R15, RZ, P1 ;  /* 0x000000ff0f0f7208 */ /* 0x000fc60000800000 */
[----:B------:R-:W-:Y:S02]  /*b4d0*/  R2UR UR11, R21 ;  /* 0x00000000150b72ca */ /* 0x000fe400000e0000 */
[-CC-:B------:R-:W-:Y:S01]  /*b4e0*/  FFMA.FTZ R26, R26, R3.reuse, -R15.reuse ;  /* 0x000000031a1a7223 */ /* 0x180fe2000001080f */
[-CC-:B------:R-:W-:Y:S01]  /*b4f0*/  FFMA.FTZ R27, R27, R3.reuse, -R15.reuse ;  /* 0x000000031b1b7223 */ /* 0x180fe2000001080f */
[-CC-:B------:R-:W-:Y:S01]  /*b500*/  FFMA.FTZ R30, R30, R3.reuse, -R15.reuse ;  /* 0x000000031e1e7223 */ /* 0x180fe2000001080f */
[-CC-:B------:R-:W-:Y:S01]  /*b510*/  FFMA.FTZ R28, R12, R3.reuse, -R15.reuse ;  /* 0x000000030c1c7223 */ /* 0x180fe2000001080f */
[----:B------:R-:W-:Y:S02]  /*b520*/  VIADD R12, R13, 0x38840 ;  /* 0x000388400d0c7836 */ /* 0x000fe40000000000 */
[-CC-:B------:R-:W-:Y:S01]  /*b530*/  FFMA.FTZ R34, R34, R3.reuse, -R15.reuse ;  /* 0x0000000322227223 */ /* 0x180fe2000001080f */
[----:B------:R-:W-:Y:S01]  /*b540*/  MUFU.EX2 R26, R26 ;  /* 0x0000001a001a7308 */ /* 0x000fe20000000800 */
[-CC-:B------:R-:W-:Y:S01]  /*b550*/  FFMA.FTZ R14, R14, R3.reuse, -R15.reuse ;  /* 0x000000030e0e7223 */ /* 0x180fe2000001080f */
[-CC-:B------:R-:W-:Y:S01]  /*b560*/  FFMA.FTZ R38, R38, R3.reuse, -R15.reuse ;  /* 0x0000000326267223 */ /* 0x180fe2000001080f */
[----:B------:R-:W-:Y:S01]  /*b570*/  PRMT R12, R189, 0x654, R12 ;  /* 0x00000654bd0c7816 */ /* 0x000fe2000000000c */
[-CC-:B------:R-:W-:Y:S01]  /*b580*/  FFMA.FTZ R40, R40, R3.reuse, -R15.reuse ;  /* 0x0000000328287223 */ /* 0x180fe2000001080f */
[-CC-:B------:R-:W-:Y:S01]  /*b590*/  FFMA.FTZ R42, R42, R3.reuse, -R15.reuse ;  /* 0x000000032a2a7223 */ /* 0x180fe2000001080f */
[-CC-:B------:R-:W-:Y:S01]  /*b5a0*/  FFMA.FTZ R46, R46, R3.reuse, -R15.reuse ;  /* 0x000000032e2e7223 */ /* 0x180fe2000001080f */
[----:B------:R0:W-:Y:S01]  /*b5b0*/  SYNCS.ARRIVE.TRANS64.RED.A1T0 RZ, [R12+URZ], RZ ;  /* 0x000000ff0cff79a7 */ /* 0x0001e2000810043f */
[----:B------:R-:W1:Y:S01]  /*b5c0*/  MUFU.EX2 R27, R27 ;  /* 0x0000001b001b7308 */ /* 0x000e620000000800 */
[-CC-:B------:R-:W-:Y:S01]  /*b5d0*/  FFMA.FTZ R48, R48, R3.reuse, -R15.reuse ;  /* 0x0000000330307223 */ /* 0x180fe2000001080f */
[-CC-:B------:R-:W-:Y:S01]  /*b5e0*/  FFMA.FTZ R50, R50, R3.reuse, -R15.reuse ;  /* 0x0000000332327223 */ /* 0x180fe2000001080f */
[-CC-:B------:R-:W-:Y:S01]  /*b5f0*/  FFMA.FTZ R24, R24, R3.reuse, -R15.reuse ;  /* 0x0000000318187223 */ /* 0x180fe2000001080f */
[-CC-:B------:R-:W-:Y:S01]  /*b600*/  FFMA.FTZ R54, R54, R3.reuse, -R15.reuse ;  /* 0x0000000336367223 */ /* 0x180fe2000001080f */
[-CC-:B------:R-:W-:Y:S01]  /*b610*/  FFMA.FTZ R72, R72, R3.reuse, -R15.reuse ;  /* 0x0000000348487223 */ /* 0x180fe2000001080f */
[----:B------:R-:W-:Y:S01]  /*b620*/  R2UR UR15, R21 ;  /* 0x00000000150f72ca */ /* 0x000fe200000e0000 */
[----:B0-----:R-:W-:Y:S01]  /*b630*/  FFMA.FTZ R12, R20, R3, -R15 ;  /* 0x00000003140c7223 */ /* 0x001fe2000001080f */
[----:B------:R-:W0:Y:S01]  /*b640*/  MUFU.EX2 R30, R30 ;  /* 0x0000001e001e7308 */ /* 0x000e220000000800 */
[----:B------:R-:W-:-:S05]  /*b650*/  IMAD.MOV.U32 R15, RZ, RZ, 0x40000040 ;  /* 0x40000040ff0f7424 */ /* 0x000fca00078e00ff */
[----:B------:R-:W-:Y:S01]  /*b660*/  R2UR UR7, R15 ;  /* 0x000000000f0772ca */ /* 0x000fe200000e0000 */
[----:B------:R-:W-:Y:S01]  /*b670*/  FADD.FTZ R15, R152, R31 ;  /* 0x0000001f980f7221 */ /* 0x000fe20000010000 */
[----:B------:R0:W2:Y:S01]  /*b680*/  MUFU.EX2 R155, R28 ;  /* 0x0000001c009b7308 */ /* 0x0000a20000000800 */
[----:B-1----:R-:W-:Y:S01]  /*b690*/  FADD.FTZ R41, R26, R27 ;  /* 0x0000001b1a297221 */ /* 0x002fe20000010000 */
[----:B------:R-:W-:Y:S02]  /*b6a0*/  F2FP.F16.F32.PACK_AB R152, R31, R152 ;  /* 0x000000981f98723e */ /* 0x000fe400000000ff */
[----:B------:R-:W-:-:S04]  /*b6b0*/  F2FP.F16.F32.PACK_AB R153, R27, R26 ;  /* 0x0000001a1b99723e */ /* 0x000fc800000000ff */
[----:B------:R-:W1:Y:S01]  /*b6c0*/  MUFU.EX2 R34, R34 ;  /* 0x0000002200227308 */ /* 0x000e620000000800 */
[----:B0-----:R-:W-:-:S07]  /*b6d0*/  FADD.FTZ R28, R30, R41 ;  /* 0x000000291e1c7221 */ /* 0x001fce0000010000 */
[----:B------:R0:W3:Y:S01]  /*b6e0*/  MUFU.EX2 R157, R14 ;  /* 0x0000000e009d7308 */ /* 0x0000e20000000800 */
[C---:B--2---:R-:W-:Y:S01]  /*b6f0*/  FADD.FTZ R41, R155.reuse, R28 ;  /* 0x0000001c9b297221 */ /* 0x044fe20000010000 */
[----:B------:R-:W-:-:S06]  /*b700*/  F2FP.F16.F32.PACK_AB R155, R155, R30 ;  /* 0x0000001e9b9b723e */ /* 0x000fcc00000000ff */
[----:B------:R2:W-:Y:S01]  /*b710*/  MUFU.EX2 R161, R12 ;  /* 0x0000000c00a17308 */ /* 0x0005e20000000800 */
[----:B0-----:R-:W-:Y:S02]  /*b720*/  IMAD R14, R18, 0x1000, R219 ;  /* 0x00001000120e7824 */ /* 0x001fe400078e02db */
[----:B-1----:R-:W-:Y:S02]  /*b730*/  FADD.FTZ R28, R34, R41 ;  /* 0x00000029221c7221 */ /* 0x002fe40000010000 */
[C---:B------:R-:W-:Y:S01]  /*b740*/  VIADD R20, R14.reuse, 0x80 ;  /* 0x000000800e147836 */ /* 0x040fe20000000000 */
[----:B------:R-:W-:Y:S02]  /*b750*/  R2UR UR6, R14 ;  /* 0x000000000e0672ca */ /* 0x000fe400000e0000 */
[----:B------:R-:W0:Y:S01]  /*b760*/  MUFU.EX2 R38, R38 ;  /* 0x0000002600267308 */ /* 0x000e220000000800 */
[----:B--2---:R-:W-:Y:S01]  /*b770*/  FADD.FTZ R12, R154, R15 ;  /* 0x0000000f9a0c7221 */ /* 0x004fe20000010000 */
[----:B------:R-:W-:Y:S01]  /*b780*/  R2UR UR10, R20 ;  /* 0x00000000140a72ca */ /* 0x000fe200000e0000 */
[----:B------:R-:W-:-:S02]  /*b790*/  VIADD R20, R14, 0x100 ;  /* 0x000001000e147836 */ /* 0x000fc40000000000 */
[----:B---3--:R-:W-:Y:S01]  /*b7a0*/  FADD.FTZ R41, R157, R28 ;  /* 0x0000001c9d297221 */ /* 0x008fe20000010000 */
[C---:B------:R-:W-:Y:S01]  /*b7b0*/  FADD.FTZ R15, R33.reuse, R12 ;  /* 0x0000000c210f7221 */ /* 0x040fe20000010000 */
[----:B------:R-:W-:Y:S01]  /*b7c0*/  VIADD R14, R14, 0x180 ;  /* 0x000001800e0e7836 */ /* 0x000fe20000000000 */
[----:B------:R-:W-:Y:S01]  /*b7d0*/  F2FP.F16.F32.PACK_AB R154, R33, R154 ;  /* 0x0000009a219a723e */ /* 0x000fe200000000ff */
[----:B------:R-:W1:Y:S01]  /*b7e0*/  MUFU.EX2 R159, R40 ;  /* 0x00000028009f7308 */ /* 0x000e620000000800 */
[----:B------:R-:W-:Y:S01]  /*b7f0*/  FADD.FTZ R12, R32, R15 ;  /* 0x0000000f200c7221 */ /* 0x000fe20000010000 */
[----:B------:R-:W-:Y:S01]  /*b800*/  IMAD.MOV.U32 R15, RZ, RZ, 0x40000040 ;  /* 0x40000040ff0f7424 */ /* 0x000fe200078e00ff */
[----:B------:R-:W-:Y:S01]  /*b810*/  R2UR UR18, R14 ;  /* 0x000000000e1272ca */ /* 0x000fe200000e0000 */
[----:B------:R-:W-:Y:S01]  /*b820*/  BAR.SYNC.DEFER_BLOCKING 0xf, 0x100 ;  /* 0x03c4000000007b1d */ /* 0x000fe20000010000 */
[----:B------:R-:W-:Y:S01]  /*b830*/  FADD.FTZ R21, R35, R12 ;  /* 0x0000000c23157221 */ /* 0x000fe20000010000 */
[----:B------:R-:W-:-:S02]  /*b840*/  F2FP.F16.F32.PACK_AB R157, R157, R34 ;  /* 0x000000229d9d723e */ /* 0x000fc400000000ff */
[----:B------:R-:W-:Y:S01]  /*b850*/  R2UR UR19, R15 ;  /* 0x000000000f1372ca */ /* 0x000fe200000e0000 */
[----:B------:R-:W-:Y:S01]  /*b860*/  FADD.FTZ R12, R158, R21 ;  /* 0x000000159e0c7221 */ /* 0x000fe20000010000 */
[----:B------:R-:W2:Y:S01]  /*b870*/  MUFU.EX2 R42, R42 ;  /* 0x0000002a002a7308 */ /* 0x000ea20000000800 */
[----:B0-----:R-:W-:Y:S01]  /*b880*/  FADD.FTZ R14, R38, R41 ;  /* 0x00000029260e7221 */ /* 0x001fe20000010000 */
[C---:B------:R-:W-:Y:S01]  /*b890*/  F2FP.F16.F32.PACK_AB R158, R11.reuse, R158 ;  /* 0x0000009e0b9e723e */ /* 0x040fe200000000ff */
[----:B------:R-:W-:Y:S01]  /*b8a0*/  FADD.FTZ R15, R11, R12 ;  /* 0x0000000c0b0f7221 */ /* 0x000fe20000010000 */
[----:B------:R-:W-:Y:S01]  /*b8b0*/  R2UR UR14, R20 ;  /* 0x00000000140e72ca */ /* 0x000fe200000e0000 */
[----:B-1----:R-:W-:-:S03]  /*b8c0*/  FADD.FTZ R21, R159, R14 ;  /* 0x0000000e9f157221 */ /* 0x002fc60000010000 */
[----:B------:R-:W0:Y:S01]  /*b8d0*/  MUFU.EX2 R25, R25 ;  /* 0x0000001900197308 */ /* 0x000e220000000800 */
[----:B------:R-:W-:Y:S01]  /*b8e0*/  FADD.FTZ R12, R160, R15 ;  /* 0x0000000fa00c7221 */ /* 0x000fe20000010000 */
[----:B------:R-:W-:-:S06]  /*b8f0*/  F2FP.F16.F32.PACK_AB R159, R159, R38 ;  /* 0x000000269f9f723e */ /* 0x000fcc00000000ff */
[----:B------:R-:W1:Y:S01]  /*b900*/  MUFU.EX2 R162, R162 ;  /* 0x000000a200a27308 */ /* 0x000e620000000800 */
[----:B--2---:R-:W-:Y:S01]  /*b910*/  FADD.FTZ R14, R42, R21 ;  /* 0x000000152a0e7221 */ /* 0x004fe20000010000 */
[----:B------:R2:W-:Y:S03]  /*b920*/  STSM.16.M88.4 [R225+0x36400], R152 ;  /* 0x03640098e1007844 */ /* 0x0005e60000000200 */
[C---:B------:R-:W-:Y:S01]  /*b930*/  FADD.FTZ R21, R161.reuse, R14 ;  /* 0x0000000ea1157221 */ /* 0x040fe20000010000 */
[----:B------:R-:W-:Y:S01]  /*b940*/  F2FP.F16.F32.PACK_AB R161, R161, R42 ;  /* 0x0000002aa1a1723e */ /* 0x000fe200000000ff */
[----:B------:R2:W-:Y:S01]  /*b950*/  STSM.16.M88.4 [R228], R156 ;  /* 0x0000009ce4007844 */ /* 0x0005e20000000200 */
[----:B------:R-:W3:Y:S01]  /*b960*/  MUFU.EX2 R46, R46 ;  /* 0x0000002e002e7308 */ /* 0x000ee20000000800 */
[C---:B0-----:R-:W-:Y:S01]  /*b970*/  FADD.FTZ R15, R25.reuse, R12 ;  /* 0x0000000c190f7221 */ /* 0x041fe20000010000 */
[----:B------:R-:W-:-:S06]  /*b980*/  F2FP.F16.F32.PACK_AB R160, R25, R160 ;  /* 0x000000a019a0723e */ /* 0x000fcc00000000ff */
[----:B------:R-:W0:Y:S01]  /*b990*/  MUFU.EX2 R29, R29 ;  /* 0x0000001d001d7308 */ /* 0x000e220000000800 */
[----:B-1----:R-:W-:-:S07]  /*b9a0*/  FADD.FTZ R12, R162, R15 ;  /* 0x0000000fa20c7221 */ /* 0x002fce0000010000 */
[----:B------:R-:W1:Y:S01]  /*b9b0*/  MUFU.EX2 R163, R48 ;  /* 0x0000003000a37308 */ /* 0x000e620000000800 */
[----:B---3--:R-:W-:-:S07]  /*b9c0*/  FADD.FTZ R14, R46, R21 ;  /* 0x000000152e0e7221 */ /* 0x008fce0000010000 */
[----:B------:R-:W3:Y:S01]  /*b9d0*/  MUFU.EX2 R164, R164 ;  /* 0x000000a400a47308 */ /* 0x000ee20000000800 */
[C---:B0-----:R-:W-:Y:S01]  /*b9e0*/  FADD.FTZ R11, R29.reuse, R12 ;  /* 0x0000000c1d0b7221 */ /* 0x041fe20000010000 */
[----:B------:R-:W-:-:S06]  /*b9f0*/  F2FP.F16.F32.PACK_AB R162, R29, R162 ;  /* 0x000000a21da2723e */ /* 0x000fcc00000000ff */
[----:B------:R-:W0:Y:S01]  /*ba00*/  MUFU.EX2 R50, R50 ;  /* 0x0000003200327308 */ /* 0x000e220000000800 */
[C---:B-1----:R-:W-:Y:S01]  /*ba10*/  FADD.FTZ R15, R163.reuse, R14 ;  /* 0x0000000ea30f7221 */ /* 0x042fe20000010000 */
[----:B------:R-:W-:-:S05]  /*ba20*/  F2FP.F16.F32.PACK_AB R163, R163, R46 ;  /* 0x0000002ea3a3723e */ /* 0x000fca00000000ff */
[----:B------:R2:W-:Y:S01]  /*ba30*/  STSM.16.M88.4 [R226], R160 ;  /* 0x000000a0e2007844 */ /* 0x0005e20000000200 */
[----:B------:R-:W1:Y:S01]  /*ba40*/  MUFU.EX2 R37, R70 ;  /* 0x0000004600257308 */ /* 0x000e620000000800 */
[----:B---3--:R-:W-:-:S07]  /*ba50*/  FADD.FTZ R12, R164, R11 ;  /* 0x0000000ba40c7221 */ /* 0x008fce0000010000 */
[----:B------:R-:W3:Y:S01]  /*ba60*/  MUFU.EX2 R165, R24 ;  /* 0x0000001800a57308 */ /* 0x000ee20000000800 */
[----:B0-----:R-:W-:-:S07]  /*ba70*/  FADD.FTZ R14, R50, R15 ;  /* 0x0000000f320e7221 */ /* 0x001fce0000010000 */
[----:B------:R-:W0:Y:S01]  /*ba80*/  MUFU.EX2 R166, R166 ;  /* 0x000000a600a67308 */ /* 0x000e220000000800 */
[C---:B-1----:R-:W-:Y:S01]  /*ba90*/  FADD.FTZ R11, R37.reuse, R12 ;  /* 0x0000000c250b7221 */ /* 0x042fe20000010000 */
[----:B------:R-:W-:-:S06]  /*baa0*/  F2FP.F16.F32.PACK_AB R164, R37, R164 ;  /* 0x000000a425a4723e */ /* 0x000fcc00000000ff */
[----:B------:R-:W1:Y:S01]  /*bab0*/  MUFU.EX2 R54, R54 ;  /* 0x0000003600367308 */ /* 0x000e620000000800 */
[C---:B---3--:R-:W-:Y:S01]  /*bac0*/  FADD.FTZ R15, R165.reuse, R14 ;  /* 0x0000000ea50f7221 */ /* 0x048fe20000010000 */
[----:B------:R-:W-:-:S06]  /*bad0*/  F2FP.F16.F32.PACK_AB R165, R165, R50 ;  /* 0x00000032a5a5723e */ /* 0x000fcc00000000ff */
[----:B------:R-:W3:Y:S01]  /*bae0*/  MUFU.EX2 R167, R72 ;  /* 0x0000004800a77308 */ /* 0x000ee20000000800 */
[----:B0-----:R-:W-:Y:S01]  /*baf0*/  FADD.FTZ R12, R166, R11 ;  /* 0x0000000ba60c7221 */ /* 0x001fe20000010000 */
[----:B------:R-:W-:-:S03]  /*bb00*/  F2FP.F16.F32.PACK_AB R166, R39, R166 ;  /* 0x000000a627a6723e */ /* 0x000fc600000000ff */
[----:B------:R-:W-:Y:S01]  /*bb10*/  FADD.FTZ R11, R39, R12 ;  /* 0x0000000c270b7221 */ /* 0x000fe20000010000 */
[----:B-1----:R-:W-:-:S04]  /*bb20*/  FADD.FTZ R14, R54, R15 ;  /* 0x0000000f360e7221 */ /* 0x002fc80000010000 */
[C---:B---3--:R-:W-:Y:S01]  /*bb30*/  FADD.FTZ R12, R167.reuse, R14 ;  /* 0x0000000ea70c7221 */ /* 0x048fe20000010000 */
[----:B------:R-:W-:-:S05]  /*bb40*/  F2FP.F16.F32.PACK_AB R167, R167, R54 ;  /* 0x00000036a7a7723e */ /* 0x000fca00000000ff */
[----:B------:R2:W-:Y:S01]  /*bb50*/  STSM.16.M88.4 [R227], R164 ;  /* 0x000000a4e3007844 */ /* 0x0005e20000000200 */
        /* <DEDUP_REMOVED lines=23> */
[----:B--2---:R-:W-:Y:S05]  /*bcd0*/  @!P0 BRA `(.L_x_4553) ;  /* 0x0000000000048947 */ /* 0x004fea0003800000 */
[----:B------:R-:W-:Y:S01]  /*bce0*/  BPT.TRAP 0x1 ;  /* 0x000000040000795c */ /* 0x000fe20000300000 */
.L_x_4553:
[----:B------:R-:W-:Y:S01]  /*bcf0*/  ISETP.GE.AND P1, PT, R169, 0x41, PT ;  /* 0x00000041a900780c */ /* 0x000fe20003f26270 */
[----:B------:R-:W-:Y:S01]  /*bd00*/  VIADD R13, R13, 0x38860 ;  /* 0x000388600d0d7836 */ /* 0x000fe20000000000 */
[----:B------:R-:W-:Y:S01]  /*bd10*/  ULDC UR36, c[0x0][0xa80] ;  /* 0x0002a00000247ab9 */ /* 0x000fe20000000800 */
[----:B------:R-:W-:Y:S03]  /*bd20*/  BSSY B0, `(.L_x_4554) ;  /* 0x000033a000007945 */ /* 0x000fe60003800000 */
[----:B------:R-:W-:-:S04]  /*bd30*/  PRMT R13, R189, 0x654, R13 ;  /* 0x00000654bd0d7816 */ /* 0x000fc8000000000d */
[----:B------:R0:W-:Y:S03]  /*bd40*/  SYNCS.ARRIVE.TRANS64.RED.A1T0 RZ, [R13+URZ], RZ ;  /* 0x000000ff0dff79a7 */ /* 0x0001e6000810043f */
[----:B------:R-:W-:Y:S05]  /*bd50*/  @!P1 BRA `(.L_x_4555) ;  /* 0x0000003000d89947 */ /* 0x000fea0003800000 */
[----:B0-----:R-:W-:Y:S02]  /*bd60*/  VIADD R13, R170, 0xfffffffe ;  /* 0xfffffffeaa0d7836 */ /* 0x001fe40000000000 */
[----:B------:R-:W-:Y:S02]  /*bd70*/  IMAD.MOV.U32 R15, RZ, RZ, R168 ;  /* 0x000000ffff0f7224 */ /* 0x000fe400078e00a8 */
[----:B------:R-:W-:Y:S02]  /*bd80*/  IMAD.MOV.U32 R21, RZ, RZ, R10 ;  /* 0x000000ffff157224 */ /* 0x000fe400078e000a */
[----:B------:R-:W-:-:S07]  /*bd90*/  IMAD.MOV.U32 R20, RZ, RZ, R18 ;  /* 0x000000ffff147224 */ /* 0x000fce00078e0012 */
.L_x_4568:
[----:B------:R-:W-:Y:S02]  /*bda0*/  VIADD R18, R20, 0x1 ;  /* 0x0000000114127836 */ /* 0x000fe40000000000 */
[----:B------:R-:W-:Y:S02]  /*bdb0*/  IMAD.MOV.U32 R3, RZ, RZ, R13 ;  /* 0x000000ffff037224 */ /* 0x000fe400078e000d */
[----:B------:R-:W-:Y:S01]  /*bdc0*/  VIADD R13, R13, 0xffffffff ;  /* 0xffffffff0d0d7836 */ /* 0x000fe20000000000 */
[C---:B------:R-:W-:Y:S02]  /*bdd0*/  ISETP.NE.AND P2, PT, R18.reuse, 0x2, PT ;  /* 0x000000021200780c */ /* 0x040fe40003f45270 */
[----:B------:R-:W-:Y:S02]  /*bde0*/  ISETP.GT.AND P1, PT, R3, RZ, PT ;  /* 0x000000ff0300720c */ /* 0x000fe40003f24270 */
[----:B------:R-:W-:Y:S02]  /*bdf0*/  SEL R3, RZ, 0x1, P2 ;  /* 0x00000001ff037807 */ /* 0x000fe40001000000 */
[----:B------:R-:W-:-:S02]  /*be00*/  SEL R18, R18, RZ, P2 ;  /* 0x000000ff12127207 */ /* 0x000fc40001000000 */
[----:B------:R-:W-:Y:S01]  /*be10*/  LOP3.LUT R23, R23, R3, RZ, 0x3c, !PT ;  /* 0x0000000317177212 */ /* 0x000fe200078e3cff */
[----:B-1----:R-:W-:Y:S06]  /*be20*/  @!P0 BRA `(.L_x_4556) ;  /* 0x0000000000048947 */ /* 0x002fec0003800000 */
[----:B------:R-:W-:Y:S01]  /*be30*/  BPT.TRAP 0x1 ;  /* 0x000000040000795c */ /* 0x000fe20000300000 */
.L_x_4556:
[----:B------:R-:W-:Y:S01]  /*be40*/  IMAD R14, R18, 0x8, R2 ;  /* 0x00000008120e7824 */ /* 0x000fe200078e0202 */
[----:B------:R-:W-:-:S04]  /*be50*/  SHF.L.U32 R3, R23, 0x1f, RZ ;  /* 0x0000001f17037819 */ /* 0x000fc800000006ff */
[----:B------:R0:W1:Y:S01]  /*be60*/  SYNCS.PHASECHK.TRANS64.TRYWAIT P2, [R14+URZ+0x38830], R3 ;  /* 0x038830030e0075a7 */ /* 0x000062000804017f */
[----:B------:R-:W-:Y:S05]  /*be70*/  @!P0 BRA `(.L_x_4557) ;  /* 0x0000000000048947 */ /* 0x000fea0003800000 */
[----:B------:R-:W-:Y:S01]  /*be80*/  BPT.TRAP 0x1 ;  /* 0x000000040000795c */ /* 0x000fe20000300000 */
.L_x_4557:
[----:B------:R-:W-:Y:S01]  /*be90*/  VIADD R10, R2, 0x20400 ;  /* 0x00020400020a7836 */ /* 0x000fe20000000000 */
[----:B------:R-:W-:Y:S01]  /*bea0*/  BSSY B1, `(.L_x_4558) ;  /* 0x0000009000017945 */ /* 0x000fe20003800000 */
[----:B------:R-:W-:Y:S02]  /*beb0*/  IMAD R156, R18, 0x200, R220 ;  /* 0x00000200129c7824 */ /* 0x000fe400078e02dc */
[----:B------:R-:W-:Y:S01]  /*bec0*/  IMAD.MOV.U32 R157, RZ, RZ, 0x40000040 ;  /* 0x40000040ff9d7424 */ /* 0x000fe200078e00ff */
[----:B------:R-:W-:-:S04]  /*bed0*/  SHF.R.U32.HI R10, RZ, 0x4, R10 ;  /* 0x00000004ff0a7819 */ /* 0x000fc8000001160a */
[----:B------:R-:W-:-:S04]  /*bee0*/  LOP3.LUT R10, R10, 0x3fff, RZ, 0xc0, !PT ;  /* 0x00003fff0a0a7812 */ /* 0x000fc800078ec0ff */
[----:B------:R-:W-:Y:S01]  /*bef0*/  LOP3.LUT R152, R10, 0x10000, RZ, 0xfc, !PT ;  /* 0x000100000a987812 */ /* 0x000fe200078efcff */
[----:B-1----:R-:W-:Y:S06]  /*bf00*/  @P2 BRA `(.L_x_4559) ;  /* 0x0000000000082947 */ /* 0x002fec0003800000 */
[----:B------:R-:W1:Y:S02]  /*bf10*/  SYNCS.PHASECHK.TRANS64.TRYWAIT P2, [R14+URZ+0x38830], R3 ;  /* 0x038830030e0075a7 */ /* 0x000e64000804017f */
[----:B-1----:R-:W-:Y:S05]  /*bf20*/  @!P2 BRA `(.L_x_4560) ;  /* 0x000000f8002ca947 */ /* 0x002fea0003800000 */
.L_x_4559:
[----:B------:R-:W-:Y:S05]  /*bf30*/  BSYNC B1 ;  /* 0x0000000000017941 */ /* 0x000fea0003800000 */
.L_x_4558:
[----:B------:R-:W-:Y:S01]  /*bf40*/  IMAD.MOV.U32 R153, RZ, RZ, 0x40000040 ;  /* 0x40000040ff997424 */ /* 0x000fe200078e00ff */
[----:B------:R-:W-:Y:S01]  /*bf50*/  R2UR UR4, R152 ;  /* 0x00000000980472ca */ /* 0x000fe200000e0000 */
[C---:B------:R-:W-:Y:S01]  /*bf60*/  VIADD R154, R156.reuse, 0x2 ;  /* 0x000000029c9a7836 */ /* 0x040fe20000000000 */
[C---:B------:R-:W-:Y:S01]  /*bf70*/  R2UR UR6, R156.reuse ;  /* 0x000000009c0672ca */ /* 0x040fe200000e0000 */
[C---:B------:R-:W-:Y:S01]  /*bf80*/  VIADD R152, R156.reuse, 0x4 ;  /* 0x000000049c987836 */ /* 0x040fe20000000000 */
[----:B------:R-:W-:Y:S01]  /*bf90*/  R2UR UR7, R157 ;  /* 0x000000009d0772ca */ /* 0x000fe200000e0000 */
[----:B------:R-:W-:Y:S01]  /*bfa0*/  VIADD R156, R156, 0x6 ;  /* 0x000000069c9c7836 */ /* 0x000fe20000000000 */
[----:B------:R-:W-:Y:S01]  /*bfb0*/  R2UR UR5, R153 ;  /* 0x00000000990572ca */ /* 0x000fe200000e0000 */
[----:B------:R-:W-:Y:S01]  /*bfc0*/  IMAD.MOV.U32 R157, RZ, RZ, 0x40000040 ;  /* 0x40000040ff9d7424 */ /* 0x000fe200078e00ff */
[----:B------:R-:W-:Y:S02]  /*bfd0*/  MOV R155, 0x40000040 ;  /* 0x40000040009b7802 */ /* 0x000fe40000000f00 */
        /* <DEDUP_REMOVED lines=26> */
.L_x_4561:
[----:B------:R2:W3:Y:S01]  /*c180*/  SYNCS.PHASECHK.TRANS64.TRYWAIT P2, [R14+URZ+0x38850], R3 ;  /* 0x038850030e0075a7 */ /* 0x0004e2000804017f */
[----:B------:R-:W-:Y:S05]  /*c190*/  @!P0 BRA `(.L_x_4562) ;  /* 0x0000000000048947 */ /* 0x000fea0003800000 */
[----:B------:R-:W-:Y:S01]  /*c1a0*/  BPT.TRAP 0x1 ;  /* 0x000000040000795c */ /* 0x000fe20000300000 */
.L_x_4562:
[----:B------:R-:W-:Y:S01]  /*c1b0*/  VIADD R10, R2, 0x26400 ;  /* 0x00026400020a7836 */ /* 0x000fe20000000000 */
[----:B------:R-:W-:Y:S04]  /*c1c0*/  BSSY B1, `(.L_x_4563) ;  /* 0x0000005000017945 */ /* 0x000fe80003800000 */
[----:B------:R-:W-:Y:S01]  /*c1d0*/  SHF.R.U32.HI R10, RZ, 0x4, R10 ;  /* 0x00000004ff0a7819 */ /* 0x000fe2000001160a */
[----:B---3--:R-:W-:Y:S06]  /*c1e0*/  @P2 BRA `(.L_x_4564) ;  /* 0x0000000000082947 */ /* 0x008fec0003800000 */
[----:B------:R-:W3:Y:S02]  /*c1f0*/  SYNCS.PHASECHK.TRANS64.TRYWAIT P2, [R14+URZ+0x38850], R3 ;  /* 0x038850030e0075a7 */ /* 0x000ee4000804017f */
[----:B---3--:R-:W-:Y:S05]  /*c200*/  @!P2 BRA `(.L_x_4565) ;  /* 0x000000f40088a947 */ /* 0x008fea0003800000 */
.L_x_4564:
[----:B------:R-:W-:Y:S05]  /*c210*/  BSYNC B1 ;  /* 0x0000000000017941 */ /* 0x000fea0003800000 */
.L_x_4563:
[----:B0123--:R-:W-:Y:S01]  /*c220*/  LOP3.LUT R3, R10, 0x3fff, RZ, 0xc0, !PT ;  /* 0x00003fff0a037812 */ /* 0x00ffe200078ec0ff */
[C---:B------:R-:W-:Y:S01]  /*c230*/  VIADD R198, R0.reuse, 0x2 ;  /* 0x0000000200c67836 */ /* 0x040fe20000000000 */
[----:B------:R-:W-:Y:S01]  /*c240*/  WARPGROUP.ARRIVE ;  /* 0x00000000000079c5 */ /* 0x000fe20000000000 */
[----:B------:R-:W-:-:S05]  /*c250*/  VIADD R200, R0, 0x6 ;  /* 0x0000000600c87836 */ /* 0x000fca0000000000 */
[----:B------:R-:W0:Y:S01]  /*c260*/  S2R R10, SR_TID.X ;  /* 0x00000000000a7919 */ /* 0x000e220000002100 */
[----:B------:R-:W-:Y:S01]  /*c270*/  VIADD R202, R0, 0x4 ;  /* 0x0000000400ca7836 */ /* 0x000fe20000000000 */
[----:B------:R-:W-:Y:S01]  /*c280*/  LOP3.LUT R0, R3, 0x10000, RZ, 0xfc, !PT ;  /* 0x0001000003007812 */ /* 0x000fe200078efcff */
[----:B------:R-:W-:Y:S02]  /*c290*/  IMAD R196, R18, 0x1000, R221 ;  /* 0x0000100012c47824 */ /* 0x000fe400078e02dd */
[----:B------:R-:W-:Y:S02]  /*c2a0*/  IMAD.MOV.U32 R197, RZ, RZ, 0x40000040 ;  /* 0x40000040ffc57424 */ /* 0x000fe400078e00ff */
[----:B------:R-:W-:Y:S01]  /*c2b0*/  IMAD.MOV.U32 R204, RZ, RZ, R0 ;  /* 0x000000ffffcc7224 */ /* 0x000fe200078e0000 */
[----:B------:R-:W-:Y:S01]  /*c2c0*/  R2UR UR6, R196 ;  /* 0x00000000c40672ca */ /* 0x000fe200000e0000 */
[----:B------:R-:W-:Y:S01]  /*c2d0*/  IMAD.MOV.U32 R205, RZ, RZ, 0x40000040 ;  /* 0x40000040ffcd7424 */ /* 0x000fe200078e00ff */
[----:B------:R-:W-:Y:S01]  /*c2e0*/  R2UR UR7, R197 ;  /* 0x00000000c50772ca */ /* 0x000fe200000e0000 */
[----:B------:R-:W-:Y:S01]  /*c2f0*/  IMAD.MOV.U32 R199, RZ, RZ, 0x40000040 ;  /* 0x40000040ffc77424 */ /* 0x000fe200078e00ff */
[----:B------:R-:W-:Y:S01]  /*c300*/  R2UR UR4, R204 ;  /* 0x00000000cc0472ca */ /* 0x000fe200000e0000 */
[----:B------:R-:W-:Y:S01]  /*c310*/  IMAD.MOV.U32 R203, RZ, RZ, 0x40000040 ;  /* 0x40000040ffcb7424 */ /* 0x000fe200078e00ff */
[----:B------:R-:W-:Y:S01]  /*c320*/  R2UR UR5, R205 ;  /* 0x00000000cd0572ca */ /* 0x000fe200000e0000 */
[----:B------:R-:W-:-:S12]  /*c330*/  IMAD.MOV.U32 R201, RZ, RZ, 0x40000040 ;  /* 0x40000040ffc97424 */ /* 0x000fd800078e00ff */
[----:B------:R-:W-:Y:S01]  /*c340*/  HGMMA.64x64x16.F32 R152, gdesc[UR4], R152, gsb0 ;  /* 0x00e00000049879f0 */ /* 0x000fe20008000898 */
[----:B------:R-:W-:Y:S01]  /*c350*/  R2UR UR4, R198 ;  /* 0x00000000c60472ca */ /* 0x000fe200000e0000 */
[----:B------:R-:W-:Y:S01]  /*c360*/  VIADD R198, R196, 0x2 ;  /* 0x00000002c4c67836 */ /* 0x000fe20000000000 */
[----:B------:R-:W-:Y:S01]  /*c370*/  R2UR UR5, R199 ;  /* 0x00000000c70572ca */ /* 0x000fe200000e0000 */
[----:B------:R-:W-:Y:S01]  /*c380*/  IMAD.MOV.U32 R199, RZ, RZ, 0x40000040 ;  /* 0x40000040ffc77424 */ /* 0x000fe200078e00ff */
[----:B0-----:R-:W-:Y:S02]  /*c390*/  SHF.R.U32.HI R10, RZ, 0x7, R10 ;  /* 0x00000007ff0a7819 */ /* 0x001fe4000001160a */
[----:B------:R-:W-:Y:S01]  /*c3a0*/  R2UR UR6, R198 ;  /* 0x00000000c60672ca */ /* 0x000fe200000e0000 */
[----:B------:R-:W-:Y:S01]  /*c3b0*/  VIADD R198, R196, 0x4 ;  /* 0x00000004c4c67836 */ /* 0x000fe20000000000 */
[----:B------:R-:W-:Y:S01]  /*c3c0*/  R2UR UR7, R199 ;  /* 0x00000000c70772ca */ /* 0x000fe200000e0000 */
[----:B------:R-:W-:Y:S01]  /*c3d0*/  IMAD.MOV.U32 R199, RZ, RZ, 0x40000040 ;  /* 0x40000040ffc77424 */ /* 0x000fe200078e00ff */
[----:B------:R0:W1:Y:S02]  /*c3e0*/  SHFL.IDX PT, R3, R10, RZ, 0x1f ;  /* 0x00001fff0a037589 */ /* 0x00006400000e0000 */
[----:B0-----:R-:W-:Y:S01]  /*c3f0*/  IMAD.MOV.U32 R10, RZ, RZ, 0x4 ;  /* 0x00000004ff0a7424 */ /* 0x001fe200078e00ff */
[----:B-1----:R-:W-:-:S04]  /*c400*/  ISETP.GT.AND P2, PT, R3, 0x7f, PT ;  /* 0x0000007f0300780c */ /* 0x002fc80003f44270 */
[----:B------:R-:W-:Y:S02]  /*c410*/  SEL R3, RZ, 0x2, !P2 ;  /* 0x00000002ff037807 */ /* 0x000fe40005000000 */
[C---:B------:R-:W-:Y:S02]  /*c420*/  SEL R197, R10.reuse, 0x2, P2 ;  /* 0x000000020ac57807 */ /* 0x040fe40001000000 */
[----:B------:R-:W-:Y:S01]  /*c430*/  SEL R10, R10, 0x6, !P2 ;  /* 0x000000060a0a7807 */ /* 0x000fe20005000000 */
[----:B------:R-:W-:Y:S02]  /*c440*/  WARPGROUP.DEPBAR.LE gsb0, 0x0 ;  /* 0x00008000000079c5 */ /* 0x000fe40000010000 */
[----:B------:R-:W-:-:S06]  /*c450*/  WARPGROUP.ARRIVE ;  /* 0x00000000000079c5 */ /* 0x000fcc0000000000 */
[----:B------:R-:W-:Y:S01]  /*c460*/  HGMMA.64x64x16.F32 R152, gdesc[UR4], R152, gsb0 ;  /* 0x00e00000049879f0 */ /* 0x000fe20008000898 */
[----:B------:R-:W-:Y:S02]  /*c470*/  R2UR UR4, R202 ;  /* 0x00000000ca0472ca */ /* 0x000fe400000e0000 */
[----:B------:R-:W-:Y:S02]  /*c480*/  R2UR UR5, R203 ;  /* 0x00000000cb0572ca */ /* 0x000fe400000e0000 */
        /* <DEDUP_REMOVED lines=10> */
[----:B------:R-:W-:Y:S01]  /*c530*/  VIADD R201, R0, 0x800 ;  /* 0x0000080000c97836 */ /* 0x000fe20000000000 */
        /* <DEDUP_REMOVED lines=10> */
[----:B------:R-:W-:-:S03]  /*c5e0*/  IMAD.MOV.U32 R199, RZ, RZ, 0x40000040 ;  /* 0x40000040ffc77424 */ /* 0x000fc600078e00ff */
        /* <DEDUP_REMOVED lines=13> */
[----:B------:R-:W-:Y:S02]  /*c6c0*/  R2UR UR5, R199 ;  /* 0x00000000c70572ca */ /* 0x000fe400000e0000 */
[----:B------:R-:W-:Y:S01]  /*c6d0*/  MOV R199, 0x40000040 ;  /* 0x4000004000c77802 */ /* 0x000fe20000000f00 */
[----:B------:R-:W-:Y:S02]  /*c6e0*/  WARPGROUP.DEPBAR.LE gsb0, 0x0 ;  /* 0x00008000000079c5 */ /* 0x000fe40000010000 */
[----:B------:R-:W-:-:S08]  /*c6f0*/  WARPGROUP.ARRIVE ;  /* 0x00000000000079c5 */ /* 0x000fd00000000000 */
        /* <DEDUP_REMOVED lines=139> */
[----:B------:R-:W-:Y:S02]  /*cfb0*/  IMAD.MOV.U32 R199, RZ, RZ, 0x40000040 ;  /* 0x40000040ffc77424 */ /* 0x000fe400078e00ff */
[----:B------:R-:W-:Y:S01]  /*cfc0*/  IMAD.MOV.U32 R200, RZ, RZ, 0x28 ;  /* 0x00000028ffc87424 */ /* 0x000fe200078e00ff */
[----:B------:R-:W-:Y:S02]  /*cfd0*/  R2UR UR6, R198 ;  /* 0x00000000c60672ca */ /* 0x000fe400000e0000 */
[----:B------:R-:W-:Y:S02]  /*cfe0*/  R2UR UR7, R199 ;  /* 0x00000000c70772ca */ /* 0x000fe400000e0000 */
[----:B------:R-:W-:-:S02]  /*cff0*/  SEL R200, R200, 0x26, P2 ;  /* 0x00000026c8c87807 */ /* 0x000fc40001000000 */
[----:B------:R-:W-:Y:S02]  /*d000*/  MOV R199, 0x40000040 ;  /* 0x4000004000c77802 */ /* 0x000fe40000000f00 */
[----:B------:R-:W-:-:S04]  /*d010*/  LOP3.LUT R200, R200, 0x6, RZ, 0xc0, !PT ;  /* 0x00000006c8c87812 */ /* 0x000fc800078ec0ff */
[CC--:B------:R-:W-:Y:S02]  /*d020*/  IADD3 R198, R200.reuse, R201.reuse, R0 ;  /* 0x000000c9c8c67210 */ /* 0x0c0fe40007ffe000 */
[----:B------:R-:W-:Y:S01]  /*d030*/  IADD3 R200, R200, R201, R196 ;  /* 0x000000c9c8c87210 */ /* 0x000fe20007ffe0c4 */
[----:B------:R-:W-:Y:S01]  /*d040*/  IMAD.MOV.U32 R201, RZ, RZ, 0x40000040 ;  /* 0x40000040ffc97424 */ /* 0x000fe200078e00ff */
[----:B------:R-:W-:Y:S02]  /*d050*/  WARPGROUP.DEPBAR.LE gsb0, 0x0 ;  /* 0x00008000000079c5 */ /* 0x000fe40000010000 */
[----:B------:R-:W-:-:S06]  /*d060*/  WARPGROUP.ARRIVE ;  /* 0x00000000000079c5 */ /* 0x000fcc0000000000 */
[----:B------:R-:W-:Y:S01]  /*d070*/  HGMMA.64x64x16.F32 R152, gdesc[UR4], R152, gsb0 ;  /* 0x00e00000049879f0 */ /* 0x000fe20008000898 */
[----:B------:R-:W-:Y:S02]  /*d080*/  R2UR UR4, R198 ;  /* 0x00000000c60472ca */ /* 0x000fe400000e0000 */
[----:B------:R-:W-:Y:S01]  /*d090*/  R2UR UR5, R199 ;  /* 0x00000000c70572ca */ /* 0x000fe200000e0000 */
[----:B------:R-:W-:Y:S01]  /*d0a0*/  IMAD.MOV.U32 R199, RZ, RZ, 0x40000040 ;  /* 0x40000040ffc77424 */ /* 0x000fe200078e00ff */
[----:B------:R-:W-:Y:S01]  /*d0b0*/  R2UR UR6, R200 ;  /* 0x00000000c80672ca */ /* 0x000fe200000e0000 */
[----:B------:R-:W-:Y:S01]  /*d0c0*/  VIADD R200, R0, 0xa00 ;  /* 0x00000a0000c87836 */ /* 0x000fe20000000000 */
[----:B------:R-:W-:Y:S01]  /*d0d0*/  R2UR UR7, R201 ;  /* 0x00000000c90772ca */ /* 0x000fe200000e0000 */
[----:B------:R-:W-:Y:S02]  /*d0e0*/  VIADD R201, R196, 0xa00 ;  /* 0x00000a00c4c97836 */ /* 0x000fe40000000000 */
[----:B------:R-:W-:Y:S01]  /*d0f0*/  IMAD.IADD R198, R200, 0x1, R3 ;  /* 0x00000001c8c67824 */ /* 0x000fe200078e0203 */
[----:B------:R-:W-:-:S02]  /*d100*/  WARPGROUP.DEPBAR.LE gsb0, 0x0 ;  /* 0x00008000000079c5 */ /* 0x000fc40000010000 */
[----:B------:R-:W-:-:S07]  /*d110*/  WARPGROUP.ARRIVE ;  /* 0x00000000000079c5 */ /* 0x000fce0000000000 */
        /* <DEDUP_REMOVED lines=32> */
[----:B------:R-:W-:Y:S01]  /*d320*/  R2UR UR7, R199 ;  /* 0x00000000c70772ca */ /* 0x000fe200000e0000 */
[----:B------:R-:W-:Y:S01]  /*d330*/  IMAD.MOV.U32 R199, RZ, RZ, 0x40000040 ;  /* 0x40000040ffc77424 */ /* 0x000fe200078e00ff */
[----:B------:R-:W-:-:S04]  /*d340*/  SEL R201, R201, 0xb80, P2 ;  /* 0x00000b80c9c97807 */ /* 0x000fc80001000000 */
        /* <DEDUP_REMOVED lines=30> */
[----:B------:R-:W-:Y:S01]  /*d530*/  IMAD.MOV.U32 R199, RZ, RZ, 0x40000040 ;  /* 0x40000040ffc77424 */ /* 0x000fe200078e00ff */
[----:B------:R-:W-:Y:S02]  /*d540*/  R2UR UR4, R198 ;  /* 0x00000000c60472ca */ /* 0x000fe400000e0000 */
[----:B------:R-:W-:Y:S02]  /*d550*/  IADD3 R198, R197, R201, RZ ;  /* 0x000000c9c5c67210 */ /* 0x000fe40007ffe0ff */
[----:B------:R-:W-:Y:S01]  /*d560*/  R2UR UR7, R199 ;  /* 0x00000000c70772ca */ /* 0x000fe200000e0000 */
[----:B------:R-:W-:Y:S01]  /*d570*/  IMAD.MOV.U32 R199, RZ, RZ, 0x40000040 ;  /* 0x40000040ffc77424 */ /* 0x000fe200078e00ff */
[----:B------:R-:W-:Y:S01]  /*d580*/  R2UR UR6, R198 ;  /* 0x00000000c60672ca */ /* 0x000fe200000e0000 */
[----:B------:R-:W-:-:S02]  /*d590*/  IMAD.IADD R198, R200, 0x1, R10 ;  /* 0x00000001c8c67824 */ /* 0x000fc400078e020a */
        /* <DEDUP_REMOVED lines=36> */
[----:B------:R-:W-:Y:S02]  /*d7e0*/  IMAD.MOV.U32 R199, RZ, RZ, 0x40000040 ;  /* 0x40000040ffc77424 */ /* 0x000fe400078e00ff */
[----:B------:R-:W-:Y:S01]  /*d7f0*/  IMAD.MOV.U32 R3, RZ, RZ, 0x1000 ;  /* 0x00001000ff037424 */ /* 0x000fe200078e00ff */
[----:B------:R-:W-:Y:S01]  /*d800*/  R2UR UR4, R198 ;  /* 0x00000000c60472ca */ /* 0x000fe200000e0000 */
[----:B------:R-:W-:Y:S01]  /*d810*/  IMAD.IADD R198, R201, 0x1, R197 ;  /* 0x00000001c9c67824 */ /* 0x000fe200078e02c5 */
[----:B------:R-:W-:Y:S01]  /*d820*/  R2UR UR5, R199 ;  /* 0x00000000c70572ca */ /* 0x000fe200000e0000 */
[----:B------:R-:W-:Y:S01]  /*d830*/  IMAD.MOV.U32 R199, RZ, RZ, 0x40000040 ;  /* 0x40000040ffc77424 */ /* 0x000fe200078e00ff */
[----:B------:R-:W-:-:S04]  /*d840*/  SEL R3, R3, 0xf80, P2 ;  /* 0x00000f8003037807 */ /* 0x000fc80001000000 */
[----:B------:R-:W-:Y:S01]  /*d850*/  LOP3.LUT R3, R3, 0x1e00, RZ, 0xc0, !PT ;  /* 0x00001e0003037812 */ /* 0x000fe200078ec0ff */
[----:B------:R-:W-:Y:S02]  /*d860*/  WARPGROUP.DEPBAR.LE gsb0, 0x0 ;  /* 0x00008000000079c5 */ /* 0x000fe40000010000 */
[----:B------:R-:W-:-:S06]  /*d870*/  WARPGROUP.ARRIVE ;  /* 0x00000000000079c5 */ /* 0x000fcc0000000000 */
[----:B------:R-:W-:Y:S01]  /*d880*/  HGMMA.64x64x16.F32 R152, gdesc[UR4], R152, gsb0 ;  /* 0x00e00000049879f0 */ /* 0x000fe20008000898 */
[----:B------:R-:W-:Y:S01]  /*d890*/  R2UR UR4, R198 ;  /* 0x00000000c60472ca */ /* 0x000fe200000e0000 */
[--C-:B------:R-:W-:Y:S01]  /*d8a0*/  IMAD.IADD R198, R197, 0x1, R200.reuse ;  /* 0x00000001c5c67824 */ /* 0x100fe200078e02c8 */
[----:B------:R-:W-:Y:S01]  /*d8b0*/  R2UR UR5, R199 ;  /* 0x00000000c70572ca */ /* 0x000fe200000e0000 */
[----:B------:R-:W-:Y:S02]  /*d8c0*/  IMAD.MOV.U32 R199, RZ, RZ, 0x40000040 ;  /* 0x40000040ffc77424 */ /* 0x000fe400078e00ff */
[----:B------:R-:W-:Y:S01]  /*d8d0*/  IMAD.IADD R200, R10, 0x1, R200 ;  /* 0x000000010ac87824 */ /* 0x000fe200078e02c8 */
[----:B------:R-:W-:Y:S01]  /*d8e0*/  R2UR UR6, R198 ;  /* 0x00000000c60672ca */ /* 0x000fe200000e0000 */
[----:B------:R-:W-:Y:S01]  /*d8f0*/  IMAD.IADD R198, R201, 0x1, R10 ;  /* 0x00000001c9c67824 */ /* 0x000fe200078e020a */
[----:B------:R-:W-:Y:S01]  /*d900*/  R2UR UR7, R199 ;  /* 0x00000000c70772ca */ /* 0x000fe200000e0000 */
[----:B------:R-:W-:-:S02]  /*d910*/  IMAD.MOV.U32 R199, RZ, RZ, 0x40000040 ;  /* 0x40000040ffc77424 */ /* 0x000fc400078e00ff */
[----:B------:R-:W-:Y:S02]  /*d920*/  IMAD.MOV.U32 R201, RZ, RZ, 0x40000040 ;  /* 0x40000040ffc97424 */ /* 0x000fe400078e00ff */
[----:B------:R-:W-:-:S05]  /*d930*/  IMAD.MOV.U32 R197, RZ, RZ, 0x40 ;  /* 0x00000040ffc57424 */ /* 0x000fca00078e00ff */
[----:B------:R-:W-:-:S04]  /*d940*/  SEL R197, R197, 0x3e, P2 ;  /* 0x0000003ec5c57807 */ /* 0x000fc80001000000 */
[----:B------:R-:W-:-:S04]  /*d950*/  LOP3.LUT R197, R197, 0x6, RZ, 0xc0, !PT ;  /* 0x00000006c5c57812 */ /* 0x000fc800078ec0ff */
[----:B------:R-:W-:Y:S01]  /*d960*/  IADD3 R196, R197, R3, R196 ;  /* 0x00000003c5c47210 */ /* 0x000fe20007ffe0c4 */
[----:B------:R-:W-:Y:S02]  /*d970*/  WARPGROUP.DEPBAR.LE gsb0, 0x0 ;  /* 0x00008000000079c5 */ /* 0x000fe40000010000 */
[----:B------:R-:W-:-:S06]  /*d980*/  WARPGROUP.ARRIVE ;  /* 0x00000000000079c5 */ /* 0x000fcc0000000000 */
        /* <DEDUP_REMOVED lines=21> */
.L_x_4566:
        /* <DEDUP_REMOVED lines=17> */
[----:B0-----:R-:W-:-:S05]  /*dbf0*/  FMNMX.FTZ R10, R3, R10, !PT ;  /* 0x0000000a030a7209 */ /* 0x001fca0007810000 */
[----:B------:R-:W0:Y:S02]  /*dc00*/  SHFL.BFLY PT, R3, R10, 0x1, 0x1f ;  /* 0x0c201f000a037f89 */ /* 0x000e2400000e0000 */
[----:B0-----:R-:W-:Y:S02]  /*dc10*/  FMNMX.FTZ R10, R10, R3, !PT ;  /* 0x000000030a0a7209 */ /* 0x001fe40007810000 */
[----:B------:R-:W-:-:S03]  /*dc20*/  MOV R3, UR36 ;  /* 0x0000002400037c02 */ /* 0x000fc60008000f00 */
[C---:B------:R-:W-:Y:S02]  /*dc30*/  FADD.FTZ R197, -R10.reuse, R21 ;  /* 0x000000150ac57221 */ /* 0x040fe40000010100 */
[----:B------:R-:W-:-:S04]  /*dc40*/  FMUL.FTZ R196, R10, R3 ;  /* 0x000000030ac47220 */ /* 0x000fc80000410000 */
        /* <DEDUP_REMOVED lines=18> */
[----:B------:R-:W-:-:S05]  /*dd70*/  FFMA.FTZ R181, R181, R3, -R196 ;  /* 0x00000003b5b57223 */ /* 0x000fca00000108c4 */
[----:B------:R-:W1:Y:S08]  /*dd80*/  MUFU.EX2 R153, R153 ;  /* 0x0000009900997308 */ /* 0x000e700000000800 */
[----:B------:R-:W2:Y:S01]  /*dd90*/  MUFU.EX2 R156, R156 ;  /* 0x0000009c009c7308 */ /* 0x000ea20000000800 */
[----:B0-----:R-:W-:Y:S01]  /*dda0*/  FFMA.FTZ R11, R157, R11, R152 ;  /* 0x0000000b9d0b7223 */ /* 0x001fe20000010098 */
[-C--:B------:R-:W-:Y:S01]  /*ddb0*/  FMUL.FTZ R24, R24, R157.reuse ;  /* 0x0000009d18187220 */ /* 0x080fe20000410000 */
[-C--:B------:R-:W-:Y:S01]  /*ddc0*/  FMUL.FTZ R25, R25, R157.reuse ;  /* 0x0000009d19197220 */ /* 0x080fe20000410000 */
[-C--:B------:R-:W-:Y:S01]  /*ddd0*/  FMUL.FTZ R28, R28, R157.reuse ;  /* 0x0000009d1c1c7220 */ /* 0x080fe20000410000 */
[-C--:B------:R-:W-:Y:S01]  /*dde0*/  FMUL.FTZ R29, R29, R157.reuse ;  /* 0x0000009d1d1d7220 */ /* 0x080fe20000410000 */
[-C--:B------:R-:W-:Y:S01]  /*ddf0*/  FMUL.FTZ R32, R32, R157.reuse ;  /* 0x0000009d20207220 */ /* 0x080fe20000410000 */
[----:B------:R-:W-:Y:S01]  /*de00*/  FMUL.FTZ R33, R33, R157 ;  /* 0x0000009d21217220 */ /* 0x000fe20000410000 */
[----:B------:R-:W0:Y:S01]  /*de10*/  MUFU.EX2 R196, R21 ;  /* 0x0000001500c47308 */ /* 0x000e220000000800 */
[C---:B-1----:R-:W-:Y:S01]  /*de20*/  FADD.FTZ R11, R153.reuse, R11 ;  /* 0x0000000b990b7221 */ /* 0x042fe20000010000 */
[----:B------:R-:W-:Y:S01]  /*de30*/  F2FP.F16.F32.PACK_AB R152, R153, R152 ;  /* 0x000000989998723e */ /* 0x000fe200000000ff */
[----:B------:R-:W-:-:S02]  /*de40*/  IMAD.MOV R153, RZ, RZ, -R224 ;  /* 0x000000ffff997224 */ /* 0x000fc400078e0ae0 */
[-C--:B------:R-:W-:Y:S01]  /*de50*/  FMUL.FTZ R36, R36, R157.reuse ;  /* 0x0000009d24247220 */ /* 0x080fe20000410000 */
[-C--:B------:R-:W-:Y:S01]  /*de60*/  FMUL.FTZ R37, R37, R157.reuse ;  /* 0x0000009d25257220 */ /* 0x080fe20000410000 */
[-C--:B------:R-:W-:Y:S01]  /*de70*/  FMUL.FTZ R40, R40, R157.reuse ;  /* 0x0000009d28287220 */ /* 0x080fe20000410000 */
[----:B------:R-:W-:Y:S01]  /*de80*/  FMUL.FTZ R41, R41, R157 ;  /* 0x0000009d29297220 */ /* 0x000fe20000410000 */
[----:B------:R-:W-:Y:S01]  /*de90*/  ISETP.NE.AND P2, PT, R223, R153, PT ;  /* 0x00000099df00720c */ /* 0x000fe20003f45270 */
[----:B------:R-:W-:Y:S01]  /*dea0*/  VIADD R153, R14, 0x38840 ;  /* 0x000388400e997836 */ /* 0x000fe20000000000 */
[----:B------:R-:W1:Y:S01]  /*deb0*/  MUFU.EX2 R160, R160 ;  /* 0x000000a000a07308 */ /* 0x000e620000000800 */
[----:B--2---:R-:W-:Y:S01]  /*dec0*/  FADD.FTZ R11, R156, R11 ;  /* 0x0000000b9c0b7221 */ /* 0x004fe20000010000 */
[-C--:B------:R-:W-:Y:S01]  /*ded0*/  FMUL.FTZ R44, R44, R157.reuse ;  /* 0x0000009d2c2c7220 */ /* 0x080fe20000410000 */
[-C--:B------:R-:W-:Y:S01]  /*dee0*/  FMUL.FTZ R45, R45, R157.reuse ;  /* 0x0000009d2d2d7220 */ /* 0x080fe20000410000 */
[----:B------:R-:W-:Y:S01]  /*def0*/  PRMT R153, R189, 0x654, R153 ;  /* 0x00000654bd997816 */ /* 0x000fe20000000099 */
[-C--:B------:R-:W-:Y:S01]  /*df00*/  FMUL.FTZ R48, R48, R157.reuse ;  /* 0x0000009d30307220 */ /* 0x080fe20000410000 */
[-C--:B------:R-:W-:Y:S01]  /*df10*/  FMUL.FTZ R49, R49, R157.reuse ;  /* 0x0000009d31317220 */ /* 0x080fe20000410000 */
[----:B0-----:R-:W-:Y:S01]  /*df20*/  FADD.FTZ R11, R196, R11 ;  /* 0x0000000bc40b7221 */ /* 0x001fe20000010000 */
[----:B------:R0:W-:Y:S01]  /*df30*/  SYNCS.ARRIVE.TRANS64.RED.A1T0 RZ, [R153+URZ], RZ ;  /* 0x000000ff99ff79a7 */ /* 0x0001e2000810043f */
[----:B------:R-:W2:Y:S01]  /*df40*/  MUFU.EX2 R161, R161 ;  /* 0x000000a100a17308 */ /* 0x000ea20000000800 */
[----:B------:R-:W-:Y:S01]  /*df50*/  FMUL.FTZ R52, R52, R157 ;  /* 0x0000009d34347220 */ /* 0x000fe20000410000 */
[----:B------:R-:W-:-:S02]  /*df60*/  @!P2 IMAD R20, R20, 0x40, R194 ;  /* 0x000000401414a824 */ /* 0x000fc400078e02c2 */
[-C--:B------:R-:W-:Y:S01]  /*df70*/  FMUL.FTZ R53, R53, R157.reuse ;  /* 0x0000009d35357220 */ /* 0x080fe20000410000 */
[-C--:B------:R-:W-:Y:S01]  /*df80*/  FMUL.FTZ R56, R56, R157.reuse ;  /* 0x0000009d38387220 */ /* 0x080fe20000410000 */
[----:B------:R-:W-:Y:S01]  /*df90*/  FMUL.FTZ R57, R57, R157 ;  /* 0x0000009d39397220 */ /* 0x000fe20000410000 */
[----:B------:R-:W-:Y:S01]  /*dfa0*/  @!P2 IMAD R20, R20, 0x4, R2 ;  /* 0x000000041414a824 */ /* 0x000fe200078e0202 */
[----:B0-----:R-:W-:Y:S01]  /*dfb0*/  FMNMX.FTZ R153, R154, R15, !PT ;  /* 0x0000000f9a997209 */ /* 0x001fe20007810000 */
[----:B------:R-:W0:Y:S01]  /*dfc0*/  MUFU.EX2 R164, R164 ;  /* 0x000000a400a47308 */ /* 0x000e220000000800 */
[----:B-1----:R-:W-:Y:S01]  /*dfd0*/  FADD.FTZ R11, R160, R11 ;  /* 0x0000000ba00b7221 */ /* 0x002fe20000010000 */
[----:B------:R-:W-:Y:S01]  /*dfe0*/  FMUL.FTZ R60, R60, R157 ;  /* 0x0000009d3c3c7220 */ /* 0x000fe20000410000 */
[----:B------:R-:W-:Y:S01]  /*dff0*/  FMNMX.FTZ R153, R155, R153, !PT ;  /* 0x000000999b997209 */ /* 0x000fe20007810000 */
[----:B------:R-:W-:Y:S01]  /*e000*/  @!P2 STS [R20+0x38400], R157 ;  /* 0x0384009d1400a388 */ /* 0x000fe20000000800 */
[-C--:B------:R-:W-:Y:S01]  /*e010*/  FMUL.FTZ R61, R61, R157.reuse ;  /* 0x0000009d3d3d7220 */ /* 0x080fe20000410000 */
[----:B------:R-:W-:Y:S01]  /*e020*/  FMUL.FTZ R64, R64, R157 ;  /* 0x0000009d40407220 */ /* 0x000fe20000410000 */
[----:B------:R-:W-:Y:S01]  /*e030*/  FMNMX.FTZ R153, R158, R153, !PT ;  /* 0x000000999e997209 */ /* 0x000fe20007810000 */
[----:B------:R-:W1:Y:S01]  /*e040*/  MUFU.EX2 R197, R197 ;  /* 0x000000c500c57308 */ /* 0x000e620000000800 */
[----:B--2---:R-:W-:Y:S01]  /*e050*/  FADD.FTZ R11, R161, R11 ;  /* 0x0000000ba10b7221 */ /* 0x004fe20000010000 */
[----:B------:R-:W-:Y:S01]  /*e060*/  FMUL.FTZ R65, R65, R157 ;  /* 0x0000009d41417220 */ /* 0x000fe20000410000 */
[----:B------:R-:W-:Y:S01]  /*e070*/  FMNMX.FTZ R153, R159, R153, !PT ;  /* 0x000000999f997209 */ /* 0x000fe20007810000 */
[-C--:B------:R-:W-:Y:S01]  /*e080*/  FMUL.FTZ R68, R68, R157.reuse ;  /* 0x0000009d44447220 */ /* 0x080fe20000410000 */
[-C--:B------:R-:W-:Y:S01]  /*e090*/  FMUL.FTZ R69, R69, R157.reuse ;  /* 0x0000009d45457220 */ /* 0x080fe20000410000 */
[----:B------:R-:W-:Y:S01]  /*e0a0*/  FMUL.FTZ R72, R72, R157 ;  /* 0x0000009d48487220 */ /* 0x000fe20000410000 */
[----:B------:R-:W-:Y:S01]  /*e0b0*/  FMNMX.FTZ R153, R162, R153, !PT ;  /* 0x00000099a2997209 */ /* 0x000fe20007810000 */
[----:B------:R-:W2:Y:S01]  /*e0c0*/  MUFU.EX2 R165, R165 ;  /* 0x000000a500a57308 */ /* 0x000ea20000000800 */
[----:B0-----:R-:W-:Y:S01]  /*e0d0*/  FADD.FTZ R11, R164, R11 ;  /* 0x0000000ba40b7221 */ /* 0x001fe20000010000 */
[----:B------:R-:W-:Y:S01]  /*e0e0*/  FMUL.FTZ R73, R73, R157 ;  /* 0x0000009d49497220 */ /* 0x000fe20000410000 */
[----:B------:R-:W-:Y:S01]  /*e0f0*/  FMNMX.FTZ R153, R163, R153, !PT ;  /* 0x00000099a3997209 */ /* 0x000fe20007810000 */
[-C--:B------:R-:W-:Y:S01]  /*e100*/  FMUL.FTZ R76, R76, R157.reuse ;  /* 0x0000009d4c4c7220 */ /* 0x080fe20000410000 */
[-C--:B------:R-:W-:Y:S01]  /*e110*/  FMUL.FTZ R77, R77, R157.reuse ;  /* 0x0000009d4d4d7220 */ /* 0x080fe20000410000 */
[----:B------:R-:W-:Y:S01]  /*e120*/  FMUL.FTZ R80, R80, R157 ;  /* 0x0000009d50507220 */ /* 0x000fe20000410000 */
[----:B------:R-:W-:Y:S01]  /*e130*/  FMNMX.FTZ R153, R166, R153, !PT ;  /* 0x00000099a6997209 */ /* 0x000fe20007810000 */
[----:B------:R-:W0:Y:S01]  /*e140*/  MUFU.EX2 R169, R169 ;  /* 0x000000a900a97308 */ /* 0x000e220000000800 */
[----:B-1----:R-:W-:Y:S01]  /*e150*/  FADD.FTZ R11, R197, R11 ;  /* 0x0000000bc50b7221 */ /* 0x002fe20000010000 */
[----:B------:R-:W-:Y:S01]  /*e160*/  FMUL.FTZ R81, R81, R157 ;  /* 0x0000009d51517220 */ /* 0x000fe20000410000 */
[----:B------:R-:W-:Y:S01]  /*e170*/  FMNMX.FTZ R153, R167, R153, !PT ;  /* 0x00000099a7997209 */ /* 0x000fe20007810000 */
[-C--:B------:R-:W-:Y:S01]  /*e180*/  FMUL.FTZ R84, R84, R157.reuse ;  /* 0x0000009d54547220 */ /* 0x080fe20000410000 */
        /* <DEDUP_REMOVED lines=33> */
[-C--:B------:R-:W-:Y:S01]  /*e3a0*/  FMUL.FTZ R120, R120, R157.reuse ;  /* 0x0000009d78787220 */ /* 0x080fe20000410000 */
[-C--:B------:R-:W-:Y:S01]  /*e3b0*/  FMUL.FTZ R121, R121, R157.reuse ;  /* 0x0000009d79797220 */ /* 0x080fe20000410000 */
[----:B------:R-:W2:Y:S01]  /*e3c0*/  SHFL.BFLY PT, R153, R168, 0x2, 0x1f ;  /* 0x0c401f00a8997f89 */ /* 0x000ea200000e0000 */
[----:B------:R-:W-:Y:S01]  /*e3d0*/  MUFU.EX2 R199, R181 ;  /* 0x000000b500c77308 */ /* 0x000fe20000000800 */
[----:B0-----:R-:W-:Y:S01]  /*e3e0*/  FADD.FTZ R11, R176, R11 ;  /* 0x0000000bb00b7221 */ /* 0x001fe20000010000 */
[-C--:B------:R-:W-:Y:S01]  /*e3f0*/  FMUL.FTZ R124, R124, R157.reuse ;  /* 0x0000009d7c7c7220 */ /* 0x080fe20000410000 */
[-C--:B------:R-:W-:Y:S01]  /*e400*/  FMUL.FTZ R125, R125, R157.reuse ;  /* 0x0000009d7d7d7220 */ /* 0x080fe20000410000 */
[-C--:B------:R-:W-:Y:S01]  /*e410*/  FMUL.FTZ R128, R128, R157.reuse ;  /* 0x0000009d80807220 */ /* 0x080fe20000410000 */
[-C--:B------:R-:W-:Y:S01]  /*e420*/  FMUL.FTZ R129, R129, R157.reuse ;  /* 0x0000009d81817220 */ /* 0x080fe20000410000 */
[-C--:B------:R-:W-:Y:S01]  /*e430*/  FMUL.FTZ R132, R132, R157.reuse ;  /* 0x0000009d84847220 */ /* 0x080fe20000410000 */
[-C--:B------:R-:W-:Y:S01]  /*e440*/  FMUL.FTZ R133, R133, R157.reuse ;  /* 0x0000009d85857220 */ /* 0x080fe20000410000 */
[----:B-1----:R-:W-:Y:S01]  /*e450*/  FADD.FTZ R11, R177, R11 ;  /* 0x0000000bb10b7221 */ /* 0x002fe20000010000 */
        /* <DEDUP_REMOVED lines=8> */
[----:B--2---:R-:W-:-:S05]  /*e4e0*/  FMNMX.FTZ R168, R168, R153, !PT ;  /* 0x00000099a8a87209 */ /* 0x004fca0007810000 */
[----:B------:R-:W0:Y:S02]  /*e4f0*/  SHFL.BFLY PT, R153, R168, 0x1, 0x1f ;  /* 0x0c201f00a8997f89 */ /* 0x000e2400000e0000 */
[----:B0-----:R-:W-:-:S05]  /*e500*/  FMNMX.FTZ R168, R168, R153, !PT ;  /* 0x00000099a8a87209 */ /* 0x001fca0007810000 */
[----:B------:R-:W-:-:S04]  /*e510*/  FADD.FTZ R15, -R168, R15 ;  /* 0x0000000fa80f7221 */ /* 0x000fc80000010100 */
[----:B------:R-:W-:-:S06]  /*e520*/  FMUL.FTZ R15, R15, R3 ;  /* 0x000000030f0f7220 */ /* 0x000fcc0000410000 */
[----:B------:R-:W0:Y:S02]  /*e530*/  MUFU.EX2 R15, R15 ;  /* 0x0000000f000f7308 */ /* 0x000e240000000800 */
[----:B0-----:R0:W-:Y:S01]  /*e540*/  @!P2 STS [R20+0x38420], R15 ;  /* 0x0384200f1400a388 */ /* 0x0011e20000000800 */
        /* <DEDUP_REMOVED lines=9> */
[----:B0-----:R-:W-:Y:S01]  /*e5e0*/  FMUL.FTZ R20, R168, R3 ;  /* 0x00000003a8147220 */ /* 0x001fe20000410000 */
        /* <DEDUP_REMOVED lines=20> */
[----:B------:R-:W-:Y:S01]  /*e730*/  FFMA.FTZ R163, R179, R3, -R20 ;  /* 0x00000003b3a37223 */ /* 0x000fe20000010814 */
[----:B------:R-:W-:-:S02]  /*e740*/  IMAD R20, R18, 0x1000, R219 ;  /* 0x0000100012147824 */ /* 0x000fc400078e02db */
[-C--:B------:R-:W-:Y:S01]  /*e750*/  FMUL.FTZ R50, R50, R15.reuse ;  /* 0x0000000f32327220 */ /* 0x080fe20000410000 */
[-C--:B------:R-:W-:Y:S01]  /*e760*/  FMUL.FTZ R51, R51, R15.reuse ;  /* 0x0000000f33337220 */ /* 0x080fe20000410000 */
[-C--:B------:R-:W-:Y:S01]  /*e770*/  FMUL.FTZ R54, R54, R15.reuse ;  /* 0x0000000f36367220 */ /* 0x080fe20000410000 */
[----:B------:R-:W2:Y:S01]  /*e780*/  MUFU.EX2 R166, R180 ;  /* 0x000000b400a67308 */ /* 0x000ea20000000800 */
[----:B0-----:R-:W-:Y:S01]  /*e790*/  FFMA.FTZ R12, R15, R12, R21 ;  /* 0x0000000c0f0c7223 */ /* 0x001fe20000010015 */
[----:B------:R-:W-:Y:S01]  /*e7a0*/  R2UR UR6, R20 ;  /* 0x00000000140672ca */ /* 0x000fe200000e0000 */
[-C--:B------:R-:W-:Y:S01]  /*e7b0*/  FMUL.FTZ R55, R55, R15.reuse ;  /* 0x0000000f37377220 */ /* 0x080fe20000410000 */
[-C--:B------:R-:W-:Y:S01]  /*e7c0*/  FMUL.FTZ R58, R58, R15.reuse ;  /* 0x0000000f3a3a7220 */ /* 0x080fe20000410000 */
[-C--:B------:R-:W-:Y:S01]  /*e7d0*/  FMUL.FTZ R59, R59, R15.reuse ;  /* 0x0000000f3b3b7220 */ /* 0x080fe20000410000 */
[-C--:B------:R-:W-:Y:S01]  /*e7e0*/  FMUL.FTZ R62, R62, R15.reuse ;  /* 0x0000000f3e3e7220 */ /* 0x080fe20000410000 */
[----:B------:R-:W-:Y:S01]  /*e7f0*/  FMUL.FTZ R63, R63, R15 ;  /* 0x0000000f3f3f7220 */ /* 0x000fe20000410000 */
[----:B------:R0:W-:Y:S01]  /*e800*/  MUFU.EX2 R180, R154 ;  /* 0x0000009a00b47308 */ /* 0x0001e20000000800 */
[C---:B-1----:R-:W-:Y:S01]  /*e810*/  FADD.FTZ R12, R153.reuse, R12 ;  /* 0x0000000c990c7221 */ /* 0x042fe20000010000 */
[----:B------:R-:W-:Y:S01]  /*e820*/  F2FP.F16.F32.PACK_AB R153, R153, R21 ;  /* 0x000000159999723e */ /* 0x000fe200000000ff */
[----:B------:R-:W-:-:S02]  /*e830*/  IMAD.MOV.U32 R21, RZ, RZ, 0x40000040 ;  /* 0x40000040ff157424 */ /* 0x000fc400078e00ff */
[-C--:B------:R-:W-:Y:S01]  /*e840*/  FMUL.FTZ R66, R66, R15.reuse ;  /* 0x0000000f42427220 */ /* 0x080fe20000410000 */
[-C--:B------:R-:W-:Y:S01]  /*e850*/  FMUL.FTZ R67, R67, R15.reuse ;  /* 0x0000000f43437220 */ /* 0x080fe20000410000 */
[-C--:B------:R-:W-:Y:S01]  /*e860*/  FMUL.FTZ R70, R70, R15.reuse ;  /* 0x0000000f46467220 */ /* 0x080fe20000410000 */
[-C--:B------:R-:W-:Y:S01]  /*e870*/  FMUL.FTZ R71, R71, R15.reuse ;  /* 0x0000000f47477220 */ /* 0x080fe20000410000 */
[----:B------:R-:W-:Y:S01]  /*e880*/  MUFU.EX2 R170, R200 ;  /* 0x000000c800aa7308 */ /* 0x000fe20000000800 */
[----:B0-----:R-:W-:Y:S01]  /*e890*/  F2FP.F16.F32.PACK_AB R154, R196, R156 ;  /* 0x0000009cc49a723e */ /* 0x001fe200000000ff */
[----:B--2---:R-:W-:Y:S01]  /*e8a0*/  FADD.FTZ R11, R166, R11 ;  /* 0x0000000ba60b7221 */ /* 0x004fe20000010000 */
[----:B------:R-:W-:Y:S01]  /*e8b0*/  F2FP.F16.F32.PACK_AB R156, R161, R160 ;  /* 0x000000a0a19c723e */ /* 0x000fe200000000ff */
[----:B------:R-:W-:Y:S01]  /*e8c0*/  FMUL.FTZ R74, R74, R15 ;  /* 0x0000000f4a4a7220 */ /* 0x000fe20000410000 */
[----:B------:R-:W-:Y:S01]  /*e8d0*/  F2FP.F16.F32.PACK_AB R160, R169, R165 ;  /* 0x000000a5a9a0723e */ /* 0x000fe200000000ff */
[-C--:B------:R-:W-:Y:S01]  /*e8e0*/  FMUL.FTZ R75, R75, R15.reuse ;  /* 0x0000000f4b4b7220 */ /* 0x080fe20000410000 */
[----:B------:R-:W-:Y:S01]  /*e8f0*/  R2UR UR7, R21 ;  /* 0x00000000150772ca */ /* 0x000fe200000e0000 */
[----:B------:R-:W-:Y:S01]  /*e900*/  MUFU.EX2 R171, R201 ;  /* 0x000000c900ab7308 */ /* 0x000fe20000000800 */
[----:B------:R-:W-:Y:S01]  /*e910*/  F2FP.F16.F32.PACK_AB R166, R199, R166 ;  /* 0x000000a6c7a6723e */ /* 0x000fe200000000ff */
[-C--:B------:R-:W-:Y:S01]  /*e920*/  FMUL.FTZ R78, R78, R15.reuse ;  /* 0x0000000f4e4e7220 */ /* 0x080fe20000410000 */
[-C--:B------:R-:W-:Y:S01]  /*e930*/  FMUL.FTZ R79, R79, R15.reuse ;  /* 0x0000000f4f4f7220 */ /* 0x080fe20000410000 */
[-C--:B------:R-:W-:Y:S01]  /*e940*/  FMUL.FTZ R82, R82, R15.reuse ;  /* 0x0000000f52527220 */ /* 0x080fe20000410000 */
[-C--:B------:R-:W-:Y:S01]  /*e950*/  FMUL.FTZ R83, R83, R15.reuse ;  /* 0x0000000f53537220 */ /* 0x080fe20000410000 */
[-C--:B------:R-:W-:Y:S01]  /*e960*/  FMUL.FTZ R86, R86, R15.reuse ;  /* 0x0000000f56567220 */ /* 0x080fe20000410000 */
[-C--:B------:R-:W-:Y:S01]  /*e970*/  FMUL.FTZ R87, R87, R15.reuse ;  /* 0x0000000f57577220 */ /* 0x080fe20000410000 */
[----:B------:R0:W1:Y:S01]  /*e980*/  MUFU.EX2 R181, R158 ;  /* 0x0000009e00b57308 */ /* 0x0000620000000800 */
        /* <DEDUP_REMOVED lines=10> */
[----:B------:R-:W-:Y:S01]  /*ea30*/  F2FP.F16.F32.PACK_AB R164, R177, R176 ;  /* 0x000000b0b1a4723e */ /* 0x000fe200000000ff */
        /* <DEDUP_REMOVED lines=20> */
[----:B------:R-:W2:Y:S01]  /*eb80*/  MUFU.EX2 R179, R167 ;  /* 0x000000a700b37308 */ /* 0x000ea20000000800 */
[----:B0-----:R-:W-:Y:S01]  /*eb90*/  F2FP.F16.F32.PACK_AB R157, R175, R174 ;  /* 0x000000aeaf9d723e */ /* 0x001fe200000000ff */
[-C--:B------:R-:W-:Y:S01]  /*eba0*/  FMUL.FTZ R139, R139, R15.reuse ;  /* 0x0000000f8b8b7220 */ /* 0x080fe20000410000 */
[-C--:B------:R-:W-:Y:S01]  /*ebb0*/  FMUL.FTZ R142, R142, R15.reuse ;  /* 0x0000000f8e8e7220 */ /* 0x080fe20000410000 */
[-C--:B------:R-:W-:Y:S01]  /*ebc0*/  FMUL.FTZ R143, R143, R15.reuse ;  /* 0x0000000f8f8f7220 */ /* 0x080fe20000410000 */
[-C--:B------:R-:W-:Y:S01]  /*ebd0*/  FMUL.FTZ R146, R146, R15.reuse ;  /* 0x0000000f92927220 */ /* 0x080fe20000410000 */
[-C--:B------:R-:W-:Y:S01]  /*ebe0*/  FMUL.FTZ R147, R147, R15.reuse ;  /* 0x0000000f93937220 */ /* 0x080fe20000410000 */
[-C--:B------:R-:W-:Y:S01]  /*ebf0*/  FMUL.FTZ R150, R150, R15.reuse ;  /* 0x0000000f96967220 */ /* 0x080fe20000410000 */
[----:B------:R0:W-:Y:S01]  /*ec00*/  MUFU.EX2 R169, R162 ;  /* 0x000000a200a97308 */ /* 0x0001e20000000800 */
[----:B------:R-:W-:Y:S01]  /*ec10*/  FMUL.FTZ R151, R151, R15 ;  /* 0x0000000f97977220 */ /* 0x000fe20000410000 */
[----:B------:R-:W-:-:S02]  /*ec20*/  IMAD.MOV.U32 R21, RZ, RZ, 0x40000040 ;  /* 0x40000040ff157424 */ /* 0x000fc400078e00ff */
[----:B------:R-:W-:Y:S01]  /*ec30*/  FADD.FTZ R12, R170, R12 ;  /* 0x0000000caa0c7221 */ /* 0x000fe20000010000 */
[----:B------:R-:W-:-:S03]  /*ec40*/  FADD.FTZ R11, R199, R11 ;  /* 0x0000000bc70b7221 */ /* 0x000fc60000010000 */
[----:B------:R-:W-:Y:S01]  /*ec50*/  FADD.FTZ R12, R171, R12 ;  /* 0x0000000cab0c7221 */ /* 0x000fe20000010000 */
[----:B------:R3:W-:Y:S01]  /*ec60*/  MUFU.EX2 R196, R155 ;  /* 0x0000009b00c47308 */ /* 0x0007e20000000800 */
[----:B0-----:R-:W-:Y:S02]  /*ec70*/  F2FP.F16.F32.PACK_AB R162, R173, R172 ;  /* 0x000000acada2723e */ /* 0x001fe400000000ff */
[----:B------:R-:W-:-:S04]  /*ec80*/  FADD.FTZ R12, R174, R12 ;  /* 0x0000000cae0c7221 */ /* 0x000fc80000010000 */
[----:B------:R-:W-:Y:S01]  /*ec90*/  FADD.FTZ R12, R175, R12 ;  /* 0x0000000caf0c7221 */ /* 0x000fe20000010000 */
[----:B------:R0:W4:Y:S01]  /*eca0*/  MUFU.EX2 R197, R159 ;  /* 0x0000009f00c57308 */ /* 0x0001220000000800 */
[----:B---3--:R-:W-:Y:S01]  /*ecb0*/  F2FP.F16.F32.PACK_AB R155, R171, R170 ;  /* 0x000000aaab9b723e */ /* 0x008fe200000000ff */
[----:B------:R-:W-:Y:S01]  /*ecc0*/  BAR.SYNC.DEFER_BLOCKING 0xf, 0x100 ;  /* 0x03c4000000007b1d */ /* 0x000fe20000010000 */
[----:B-1----:R-:W-:-:S04]  /*ecd0*/  FADD.FTZ R12, R178, R12 ;  /* 0x0000000cb20c7221 */ /* 0x002fc80000010000 */
[C---:B--2---:R-:W-:Y:S01]  /*ece0*/  FADD.FTZ R12, R179.reuse, R12 ;  /* 0x0000000cb30c7221 */ /* 0x044fe20000010000 */
[----:B------:R4:W1:Y:S01]  /*ecf0*/  MUFU.EX2 R172, R163 ;  /* 0x000000a300ac7308 */ /* 0x0008620000000800 */
[----:B0-----:R-:W-:Y:S02]  /*ed00*/  F2FP.F16.F32.PACK_AB R159, R179, R178 ;  /* 0x000000b2b39f723e */ /* 0x001fe400000000ff */
[----:B------:R-:W-:-:S04]  /*ed10*/  FADD.FTZ R12, R180, R12 ;  /* 0x0000000cb40c7221 */ /* 0x000fc80000010000 */
[----:B------:R-:W-:Y:S01]  /*ed20*/  FADD.FTZ R12, R181, R12 ;  /* 0x0000000cb50c7221 */ /* 0x000fe20000010000 */
[----:B------:R-:W0:Y:S01]  /*ed30*/  MUFU.EX2 R182, R182 ;  /* 0x000000b600b67308 */ /* 0x000e220000000800 */
[----:B----4-:R-:W-:Y:S02]  /*ed40*/  F2FP.F16.F32.PACK_AB R163, R197, R196 ;  /* 0x000000c4c5a3723e */ /* 0x010fe400000000ff */
[----:B------:R-:W-:-:S04]  /*ed50*/  FADD.FTZ R12, R196, R12 ;  /* 0x0000000cc40c7221 */ /* 0x000fc80000010000 */
[----:B------:R-:W-:Y:S01]  /*ed60*/  FADD.FTZ R12, R197, R12 ;  /* 0x0000000cc50c7221 */ /* 0x000fe20000010000 */
[----:B------:R-:W2:Y:S01]  /*ed70*/  MUFU.EX2 R183, R183 ;  /* 0x000000b700b77308 */ /* 0x000ea20000000800 */
[----:B-1----:R-:W-:Y:S01]  /*ed80*/  F2FP.F16.F32.PACK_AB R165, R172, R169 ;  /* 0x000000a9aca5723e */ /* 0x002fe200000000ff */
[----:B------:R1:W-:Y:S01]  /*ed90*/  STSM.16.M88.4 [R225+0x36400], R152 ;  /* 0x03640098e1007844 */ /* 0x0003e20000000200 */
[----:B------:R-:W-:-:S03]  /*eda0*/  FADD.FTZ R12, R169, R12 ;  /* 0x0000000ca90c7221 */ /* 0x000fc60000010000 */
[----:B------:R3:W-:Y:S01]  /*edb0*/  STSM.16.M88.4 [R228], R156 ;  /* 0x0000009ce4007844 */ /* 0x0007e20000000200 */
[----:B------:R-:W-:-:S03]  /*edc0*/  FADD.FTZ R12, R172, R12 ;  /* 0x0000000cac0c7221 */ /* 0x000fc60000010000 */
[----:B------:R3:W-:Y:S01]  /*edd0*/  STSM.16.M88.4 [R226], R160 ;  /* 0x000000a0e2007844 */ /* 0x0007e20000000200 */
[----:B0-----:R-:W-:Y:S01]  /*ede0*/  FADD.FTZ R12, R182, R12 ;  /* 0x0000000cb60c7221 */ /* 0x001fe20000010000 */
[----:B--2---:R-:W-:-:S03]  /*edf0*/  F2FP.F16.F32.PACK_AB R167, R183, R182 ;  /* 0x000000b6b7a7723e */ /* 0x004fc600000000ff */
[----:B------:R-:W-:Y:S02]  /*ee00*/  FADD.FTZ R12, R183, R12 ;  /* 0x0000000cb70c7221 */ /* 0x000fe40000010000 */
[----:B------:R3:W-:Y:S01]  /*ee10*/  STSM.16.M88.4 [R227], R164 ;  /* 0x000000a4e3007844 */ /* 0x0007e20000000200 */
[----:B------:R-:W-:-:S06]  /*ee20*/  WARPGROUP.ARRIVE ;  /* 0x00000000000079c5 */ /* 0x000fcc0000000000 */
[----:B------:R-:W-:Y:S03]  /*ee30*/  HGMMA.64x256x16.F32 R24, R152, gdesc[UR4].tnspB, R24, gsb0 ;  /* 0x43e0000498187df0 */ /* 0x000fe60008000818 */
[----:B------:R-:W-:Y:S02]  /*ee40*/  WARPGROUP.DEPBAR.LE gsb0, 0x0 ;  /* 0x00008000000079c5 */ /* 0x000fe40000010000 */
[----:B-1----:R-:W-:Y:S01]  /*ee50*/  VIADD R152, R20, 0x80 ;  /* 0x0000008014987836 */ /* 0x002fe20000000000 */
[----:B------:R-:W-:Y:S01]  /*ee60*/  WARPGROUP.ARRIVE ;  /* 0x00000000000079c5 */ /* 0x000fe20000000000 */
[----:B------:R-:W-:-:S03]  /*ee70*/  IMAD.MOV.U32 R153, RZ, RZ, 0x40000040 ;  /* 0x40000040ff997424 */ /* 0x000fc600078e00ff */
[----:B------:R-:W-:Y:S01]  /*ee80*/  R2UR UR6, R152 ;  /* 0x00000000980672ca */ /* 0x000fe200000e0000 */
[C---:B------:R-:W-:Y:S01]  /*ee90*/  VIADD R152, R20.reuse, 0x100 ;  /* 0x0000010014987836 */ /* 0x040fe20000000000 */
[----:B------:R-:W-:Y:S01]  /*eea0*/  R2UR UR7, R153 ;  /* 0x00000000990772ca */ /* 0x000fe200000e0000 */
[----:B------:R-:W-:Y:S02]  /*eeb0*/  IMAD.MOV.U32 R153, RZ, RZ, 0x40000040 ;  /* 0x40000040ff997424 */ /* 0x000fe400078e00ff */
[----:B------:R-:W-:-:S13]  /*eec0*/  VIADD R20, R20, 0x180 ;  /* 0x0000018014147836 */ /* 0x000fda0000000000 */
[----:B------:R-:W-:Y:S01]  /*eed0*/  HGMMA.64x256x16.F32 R24, R156, gdesc[UR4].tnspB, R24, gsb0 ;  /* 0x43e000049c187df0 */ /* 0x000fe20008000818 */
[----:B------:R-:W-:Y:S02]  /*eee0*/  R2UR UR6, R152 ;  /* 0x00000000980672ca */ /* 0x000fe400000e0000 */
[----:B------:R-:W-:Y:S01]  /*eef0*/  R2UR UR7, R153 ;  /* 0x00000000990772ca */ /* 0x000fe200000e0000 */
[----:B------:R-:W-:Y:S02]  /*ef00*/  WARPGROUP.DEPBAR.LE gsb0, 0x0 ;  /* 0x00008000000079c5 */ /* 0x000fe40000010000 */
[----:B------:R-:W-:-:S15]  /*ef10*/  WARPGROUP.ARRIVE ;  /* 0x00000000000079c5 */ /* 0x000fde0000000000 */
[----:B------:R-:W-:-:S07]  /*ef20*/  NOP ;  /* 0x0000000000007918 */ /* 0x000fce0000000000 */
        /* <DEDUP_REMOVED lines=16> */
[----:B---3--:R-:W-:Y:S05]  /*f030*/  @!P0 BRA `(.L_x_4567) ;  /* 0x0000000000048947 */ /* 0x008fea0003800000 */
[----:B------:R-:W-:Y:S01]  /*f040*/  BPT.TRAP 0x1 ;  /* 0x000000040000795c */ /* 0x000fe20000300000 */
.L_x_4567:
[----:B------:R-:W-:Y:S02]  /*f050*/  VIADD R14, R14, 0x38860 ;  /* 0x000388600e0e7836 */ /* 0x000fe40000000000 */
[----:B------:R-:W-:Y:S02]  /*f060*/  IMAD.MOV.U32 R15, RZ, RZ, R168 ;  /* 0x000000ffff0f7224 */ /* 0x000fe400078e00a8 */
[----:B------:R-:W-:Y:S01]  /*f070*/  IMAD.MOV.U32 R21, RZ, RZ, R10 ;  /* 0x000000ffff157224 */ /* 0x000fe200078e000a */
[----:B------:R-:W-:Y:S01]  /*f080*/  PRMT R14, R189, 0x654, R14 ;  /* 0x00000654bd0e7816 */ /* 0x000fe2000000000e */
[----:B------:R-:W-:-:S03]  /*f090*/  IMAD.MOV.U32 R20, RZ, RZ, R18 ;  /* 0x000000ffff147224 */ /* 0x000fc600078e0012 */
[----:B------:R1:W-:Y:S01]  /*f0a0*/  SYNCS.ARRIVE.TRANS64.RED.A1T0 RZ, [R14+URZ], RZ ;  /* 0x000000ff0eff79a7 */ /* 0x0003e2000810043f */
[----:B------:R-:W-:Y:S05]  /*f0b0*/  @P1 BRA `(.L_x_4568) ;  /* 0xffffffcc00381947 */ /* 0x000fea000383ffff */
.L_x_4555:
[----:B------:R-:W-:Y:S05]  /*f0c0*/  BSYNC B0 ;  /* 0x0000000000007941 */ /* 0x000fea0003800000 */
.L_x_4554:
[----:B------:R-:W2:Y:S01]  /*f0d0*/  LDL.LU R163, [R1+0x54] ;  /* 0x0000540001a37983 */ /* 0x000ea20000300800 */
[----:B------:R-:W-:Y:S02]  /*f0e0*/  IMAD.MOV.U32 R161, RZ, RZ, -0x800000 ;  /* 0xff800000ffa17424 */ /* 0x000fe400078e00ff */
[----:B------:R-:W-:Y:S01]  /*f0f0*/  IMAD.MOV.U32 R162, RZ, RZ, -0x800000 ;  /* 0xff800000ffa27424 */ /* 0x000fe200078e00ff */
[----:B------:R-:W3:Y:S04]  /*f100*/  SHFL.BFLY PT, R5, R12, 0x2, 0x1f ;  /* 0x0c401f000c057f89 */ /* 0x000ee800000e0000 */
[----:B------:R-:W4:Y:S01]  /*f110*/  SHFL.BFLY PT, R0, R11, 0x2, 0x1f ;  /* 0x0c401f000b007f89 */ /* 0x000f2200000e0000 */
[----:B---3--:R-:W-:Y:S01]  /*f120*/  FADD.FTZ R4, R5, R12 ;  /* 0x0000000c05047221 */ /* 0x008fe20000010000 */
[----:B----4-:R-:W-:-:S04]  /*f130*/  FADD.FTZ R0, R0, R11 ;  /* 0x0000000b00007221 */ /* 0x010fc80000010000 */
[----:B------:R-:W3:Y:S04]  /*f140*/  SHFL.BFLY PT, R7, R4, 0x1, 0x1f ;  /* 0x0c201f0004077f89 */ /* 0x000ee800000e0000 */
[----:B------:R-:W4:Y:S01]  /*f150*/  SHFL.BFLY PT, R5, R0, 0x1, 0x1f ;  /* 0x0c201f0000057f89 */ /* 0x000f2200000e0000 */
[----:B---3--:R-:W-:Y:S01]  /*f160*/  FADD.FTZ R7, R4, R7 ;  /* 0x0000000704077221 */ /* 0x008fe20000010000 */
[----:B----4-:R-:W-:Y:S01]  /*f170*/  FADD.FTZ R5, R0, R5 ;  /* 0x0000000500057221 */ /* 0x010fe20000010000 */
[----:B------:R-:W-:Y:S08]  /*f180*/  BAR.ARV 0x8, 0x100 ;  /* 0x0204000000007b1d */ /* 0x000ff00000002000 */
[----:B------:R-:W-:Y:S01]  /*f190*/  BAR.SYNC.DEFER_BLOCKING 0xf, 0x100 ;  /* 0x03c4000000007b1d */ /* 0x000fe20000010000 */
[----:B------:R-:W-:-:S02]  /*f1a0*/  FSETP.NE.FTZ.AND P1, PT, R7, RZ, PT ;  /* 0x000000ff0700720b */ /* 0x000fc40003f35000 */
[----:B------:R-:W-:-:S11]  /*f1b0*/  FSETP.NE.FTZ.AND P0, PT, R5, RZ, PT ;  /* 0x000000ff0500720b */ /* 0x000fd60003f15000 */
[----:B------:R-:W3:Y:S01]  /*f1c0*/  @P1 MUFU.LG2 R8, R7 ;  /* 0x0000000700081308 */ /* 0x000ee20000000c00 */
[C---:B------:R-:W-:Y:S01]  /*f1d0*/  @P1 FMUL.FTZ R0, R3.reuse, 0.69314718246459960938 ;  /* 0x3f31721803001820 */ /* 0x040fe20000410000 */
[----:B------:R-:W-:-:S06]  /*f1e0*/  @P0 FMUL.FTZ R9, R3, 0.69314718246459960938 ;  /* 0x3f31721803090820 */ /* 0x000fcc0000410000 */
[----:B------:R-:W4:Y:S01]  /*f1f0*/  @P0 MUFU.LG2 R6, R5 ;  /* 0x0000000500060308 */ /* 0x000f220000000c00 */
[----:B---3--:R-:W-:-:S04]  /*f200*/  @P1 FMUL.FTZ R3, R8, 0.69314718246459960938 ;  /* 0x3f31721808031820 */ /* 0x008fc80000410000 */
[----:B------:R-:W-:Y:S01]  /*f210*/  @P1 FFMA.FTZ R161, R0, R168, R3 ;  /* 0x000000a800a11223 */ /* 0x000fe20000010003 */
[----:B------:R-:W-:Y:S02]  /*f220*/  IMAD.MOV R0, RZ, RZ, -R224 ;  /* 0x000000ffff007224 */ /* 0x000fe400078e0ae0 */
[----:B------:R-:W-:Y:S02]  /*f230*/  IMAD.MOV.U32 R3, RZ, RZ, RZ ;  /* 0x000000ffff037224 */ /* 0x000fe400078e00ff */
[----:B----4-:R-:W-:Y:S01]  /*f240*/  @P0 FMUL.FTZ R6, R6, 0.69314718246459960938 ;  /* 0x3f31721806060820 */ /* 0x010fe20000410000 */
[----:B------:R-:W-:Y:S01]  /*f250*/  ISETP.NE.AND P2, PT, R223, R0, PT ;  /* 0x00000000df00720c */ /* 0x000fe20003f45270 */
[----:B------:R-:W-:Y:S02]  /*f260*/  IMAD.MOV.U32 R0, RZ, RZ, RZ ;  /* 0x000000ffff007224 */ /* 0x000fe400078e00ff */
[----:B------:R-:W-:Y:S01]  /*f270*/  @P0 FFMA.FTZ R162, R9, R10, R6 ;  /* 0x0000000a09a20223 */ /* 0x000fe20000010006 */
[----:B------:R-:W3:Y:S08]  /*f280*/  @P1 MUFU.RCP R3, R7 ;  /* 0x0000000700031308 */ /* 0x000ef00000001000 */
[----:B------:R3:W4:Y:S01]  /*f290*/  @P0 MUFU.RCP R0, R5 ;  /* 0x0000000500000308 */ /* 0x0007220000001000 */
[----:B------:R-:W-:Y:S01]  /*f2a0*/  PLOP3.LUT P0, PT, PT, PT, PT, 0x8, 0x0 ;  /* 0x000000000000781c */ /* 0x000fe20003f0e170 */
[----:B------:R-:W-:-:S02]  /*f2b0*/  @!P2 IMAD R9, R18, 0x40, R194 ;  /* 0x000000401209a824 */ /* 0x000fc400078e02c2 */
[----:B------:R-:W-:Y:S02]  /*f2c0*/  VIADD R18, R18, 0x1 ;  /* 0x0000000112127836 */ /* 0x000fe40000000000 */
[----:B------:R-:W-:-:S03]  /*f2d0*/  @!P2 IMAD R9, R9, 0x4, R2 ;  /* 0x000000040909a824 */ /* 0x000fc600078e0202 */
[----:B------:R-:W-:Y:S01]  /*f2e0*/  ISETP.NE.AND P1, PT, R18, 0x2, PT ;  /* 0x000000021200780c */ /* 0x000fe20003f25270 */
[-C--:B---3--:R-:W-:Y:S01]  /*f2f0*/  FMUL.FTZ R5, R26, R3.reuse ;  /* 0x000000031a057220 */ /* 0x088fe20000410000 */
[----:B------:R-:W-:Y:S01]  /*f300*/  @!P2 STS [R9+0x38420], R3 ;  /* 0x038420030900a388 */ /* 0x000fe20000000800 */
[-C--:B------:R-:W-:Y:S01]  /*f310*/  FMUL.FTZ R7, R30, R3.reuse ;  /* 0x000000031e077220 */ /* 0x080fe20000410000 */
[----:B------:R-:W-:Y:S01]  /*f320*/  SEL R2, RZ, 0x1, P1 ;  /* 0x00000001ff027807 */ /* 0x000fe20000800000 */
[-C--:B------:R-:W-:Y:S01]  /*f330*/  FMUL.FTZ R31, R31, R3.reuse ;  /* 0x000000031f1f7220 */ /* 0x080fe20000410000 */
[-C--:B------:R-:W-:Y:S01]  /*f340*/  FMUL.FTZ R35, R35, R3.reuse ;  /* 0x0000000323237220 */ /* 0x080fe20000410000 */
[-C--:B------:R-:W-:Y:S01]  /*f350*/  FMUL.FTZ R11, R38, R3.reuse ;  /* 0x00000003260b7220 */ /* 0x080fe20000410000 */
[----:B----4-:R3:W-:Y:S01]  /*f360*/  @!P2 STS [R9+0x38400], R0 ;  /* 0x038400000900a388 */ /* 0x0107e20000000800 */
        /* <DEDUP_REMOVED lines=125> */
[----:B--2---:R-:W-:-:S05]  /*fb40*/  VIADD R163, R163, 0x1 ;  /* 0x00000001a3a37836 */ /* 0x004fca0000000000 */
[----:B------:R0:W-:Y:S01]  /*fb50*/  STL [R1+0x54], R163 ;  /* 0x000054a301007387 */ /* 0x0001e20000100800 */
[----:B------:R-:W-:Y:S06]  /*fb60*/  BAR.ARV 0xe, 0x100 ;  /* 0x0384000000007b1d */ /* 0x000fec0000002000 */
.L_x_4506:
[----:B------:R-:W-:Y:S05]  /*fb70*/  BSYNC B7 ;  /* 0x0000000000077941 */ /* 0x000fea0003800000 */
.L_x_4504:
        /* <DEDUP_REMOVED lines=10> */
[----:B------:R-:W4:Y:S01]  /*fc20*/  S2R R3, SR_SWINHI ;  /* 0x0000000000037919 */ /* 0x000f220000002f00 */
[----:B------:R-:W-:Y:S01]  /*fc30*/  F2FP.F16.F32.PACK_AB R7, R31, R7 ;  /* 0x000000071f07723e */ /* 0x000fe200000000ff */
[----:B------:R-:W-:Y:S01]  /*fc40*/  ULDC.64 UR4, c[0x0][0xd00] ;  /* 0x0003400000047ab9 */ /* 0x000fe20000000a00 */
[----:B------:R-:W-:Y:S01]  /*fc50*/  F2FP.F16.F32.PACK_AB R4, R4, R6 ;  /* 0x000000060404723e */ /* 0x000fe200000000ff */
[----:B------:R-:W2:Y:S01]  /*fc60*/  LDL.LU R70, [R1+0x38] ;  /* 0x0000380001467983 */ /* 0x000ea20000300800 */
[----:B------:R-:W-:-:S03]  /*fc70*/  F2FP.F16.F32.PACK_AB R5, R0, R5 ;  /* 0x000000050005723e */ /* 0x000fc600000000ff */
[----:B------:R-:W2:Y:S01]  /*fc80*/  LDL.LU R66, [R1+0x3c] ;  /* 0x00003c0001427983 */ /* 0x000ea20000300800 */
[----:B------:R-:W-:Y:S02]  /*fc90*/  F2FP.F16.F32.PACK_AB R6, R152, R154 ;  /* 0x0000009a9806723e */ /* 0x000fe400000000ff */
[----:B------:R-:W-:Y:S02]  /*fca0*/  MOV R20, R2 ;  /* 0x0000000200147202 */ /* 0x000fe40000000f00 */
[----:B----4-:R-:W-:Y:S02]  /*fcb0*/  MOV R21, R3 ;  /* 0x0000000300157202 */ /* 0x010fe40000000f00 */
        /* <DEDUP_REMOVED lines=18> */
[----:B------:R-:W-:Y:S02]  /*fde0*/  IADD3 R3, P0, R44, 0x20, RZ ;  /* 0x000000202c037810 */ /* 0x000fe40007f1e0ff */
[----:B------:R-:W-:-:S05]  /*fdf0*/  MOV R30, R30 ;  /* 0x0000001e001e7202 */ /* 0x000fca0000000f00 */
[----:B------:R3:W-:Y:S01]  /*fe00*/  STSM.16.M88.4 [R30], R4 ;  /* 0x000000041e007844 */ /* 0x0007e20000000200 */
[----:B------:R-:W-:Y:S02]  /*fe10*/  LOP3.LUT R0, R3, 0x380, RZ, 0xc0, !PT ;  /* 0x0000038003007812 */ /* 0x000fe400078ec0ff */
[----:B---3--:R-:W-:Y:S02]  /*fe20*/  IADD3.X R5, RZ, R45, RZ, P0, !PT ;  /* 0x0000002dff057210 */ /* 0x008fe400007fe4ff */
[----:B------:R-:W-:-:S04]  /*fe30*/  IADD3 R7, P0, R44, 0x40, RZ ;  /* 0x000000402c077810 */ /* 0x000fc80007f1e0ff */
[----:B------:R-:W-:-:S04]  /*fe40*/  LOP3.LUT R6, R7, 0x380, RZ, 0xc0, !PT ;  /* 0x0000038007067812 */ /* 0x000fc800078ec0ff */
[----:B------:R-:W-:Y:S02]  /*fe50*/  SHF.R.U64 R6, R6, 0x3, RZ ;  /* 0x0000000306067819 */ /* 0x000fe400000012ff */
[----:B------:R-:W-:Y:S02]  /*fe60*/  SHF.R.U64 R0, R0, 0x3, RZ ;  /* 0x0000000300007819 */ /* 0x000fe400000012ff */
[----:B------:R-:W-:Y:S01]  /*fe70*/  LOP3.LUT R6, R6, R7, RZ, 0x3c, !PT ;  /* 0x0000000706067212 */ /* 0x000fe200078e3cff */
[----:B------:R-:W-:Y:S01]  /*fe80*/  IMAD.X R7, RZ, RZ, R45, P0 ;  /* 0x000000ffff077224 */ /* 0x000fe200000e062d */
[----:B------:R-:W-:Y:S02]  /*fe90*/  LOP3.LUT R4, R0, R3, RZ, 0x3c, !PT ;  /* 0x0000000300047212 */ /* 0x000fe400078e3cff */
[----:B------:R-:W-:Y:S02]  /*fea0*/  IADD3 R49, P6, R44, 0x2040, RZ ;  /* 0x000020402c317810 */ /* 0x000fe40007fde0ff */
[----:B------:R-:W-:-:S02]  /*feb0*/  MOV R0, R6 ;  /* 0x0000000600007202 */ /* 0x000fc40000000f00 */
[----:B------:R-:W-:Y:S02]  /*fec0*/  F2FP.F16.F32.PACK_AB R7, R47, R46 ;  /* 0x0000002e2f07723e */ /* 0x000fe400000000ff */
[C---:B------:R-:W-:Y:S02]  /*fed0*/  IADD3 R47, P5, R44.reuse, 0x2060, RZ ;  /* 0x000020602c2f7810 */ /* 0x040fe40007fbe0ff */
[C---:B------:R-:W-:Y:S02]  /*fee0*/  IADD3 R53, P2, R44.reuse, 0x2020, RZ ;  /* 0x000020202c357810 */ /* 0x040fe40007f5e0ff */
[C---:B------:R-:W-:Y:S02]  /*fef0*/  IADD3 R39, P3, R44.reuse, 0x2000, RZ ;  /* 0x000020002c277810 */ /* 0x040fe40007f7e0ff */
[----:B------:R-:W-:Y:S02]  /*ff00*/  IADD3 R57, P4, R44, 0x60, RZ ;  /* 0x000000602c397810 */ /* 0x000fe40007f9e0ff */
[----:B------:R-:W-:-:S02]  /*ff10*/  LOP3.LUT R48, R49, 0x380, RZ, 0xc0, !PT ;  /* 0x0000038031307812 */ /* 0x000fc400078ec0ff */
[----:B------:R-:W-:Y:S02]  /*ff20*/  LOP3.LUT R46, R47, 0x380, RZ, 0xc0, !PT ;  /* 0x000003802f2e7812 */ /* 0x000fe400078ec0ff */
[----:B------:R-:W-:Y:S02]  /*ff30*/  LOP3.LUT R52, R53, 0x380, RZ, 0xc0, !PT ;  /* 0x0000038035347812 */ /* 0x000fe400078ec0ff */
[----:B------:R-:W-:Y:S02]  /*ff40*/  MOV R3, R4 ;  /* 0x0000000400037202 */ /* 0x000fe40000000f00 */
[----:B------:R-:W-:Y:S02]  /*ff50*/  LOP3.LUT R38, R39, 0x380, RZ, 0xc0, !PT ;  /* 0x0000038027267812 */ /* 0x000fe400078ec0ff */
[----:B------:R-:W-:Y:S02]  /*ff60*/  F2FP.F16.F32.PACK_AB R4, R14, R153 ;  /* 0x000000990e04723e */ /* 0x000fe400000000ff */
[----:B------:R-:W-:-:S02]  /*ff70*/  F2FP.F16.F32.PACK_AB R5, R43, R42 ;  /* 0x0000002a2b05723e */ /* 0x000fc400000000ff */
[----:B------:R-:W-:Y:S02]  /*ff80*/  F2FP.F16.F32.PACK_AB R6, R12, R28 ;  /* 0x0000001c0c06723e */ /* 0x000fe400000000ff */
[----:B------:R-:W-:Y:S02]  /*ff90*/  LOP3.LUT R56, R57, 0x380, RZ, 0xc0, !PT ;  /* 0x0000038039387812 */ /* 0x000fe400078ec0ff */
[----:B------:R-:W-:Y:S02]  /*ffa0*/  SHF.R.U64 R48, R48, 0x3, RZ ;  /* 0x0000000330307819 */ /* 0x000fe400000012ff */
[----:B------:R-:W-:Y:S02]  /*ffb0*/  SHF.R.U64 R46, R46, 0x3, RZ ;  /* 0x000000032e2e7819 */ /* 0x000fe400000012ff */
[----:B------:R-:W-:Y:S01]  /*ffc0*/  SHF.R.U64 R52, R52, 0x3, RZ ;  /* 0x0000000334347819 */ /* 0x000fe200000012ff */
[----:B------:R3:W-:Y:S01]  /*ffd0*/  STSM.16.M88.4 [R3], R8 ;  /* 0x0000000803007844 */ /* 0x0007e20000000200 */
[----:B------:R-:W-:-:S02]  /*ffe0*/  SHF.R.U64 R38, R38, 0x3, RZ ;  /* 0x0000000326267819 */ /* 0x000fc400000012ff */
[----:B------:R-:W-:Y:S01]  /*fff0*/  SHF.R.U64 R56, R56, 0x3, RZ ;  /* 0x0000000338387819 */ /* 0x000fe200000012ff */
[----:B------:R4:W-:Y:S01]  /*10000*/  STSM.16.M88.4 [R0], R4 ;  /* 0x0000000400007844 */ /* 0x0009e20000000200 */
        /* <DEDUP_REMOVED lines=11> */
[C---:B---3--:R-:W-:Y:S02]  /*100c0*/  IADD3 R9, P0, R44.reuse, 0x4020, RZ ;  /* 0x000040202c097810 */ /* 0x048fe40007f1e0ff */
[C---:B------:R-:W-:Y:S02]  /*100d0*/  IADD3 R11, P2, R44.reuse, 0x6000, RZ ;  /* 0x000060002c0b7810 */ /* 0x040fe40007f5e0ff */
[C---:B----4-:R-:W-:Y:S02]  /*100e0*/  IADD3 R6, P6, R44.reuse, 0x6020, RZ ;  /* 0x000060202c067810 */ /* 0x050fe40007fde0ff */
        /* <DEDUP_REMOVED lines=32> */
[----:B------:R-:W-:Y:S02]  /*102f0*/  MOV R38, R38 ;  /* 0x0000002600267202 */ /* 0x000fe40000000f00 */
[----:B------:R-:W-:Y:S02]  /*10300*/  MOV R39, R46 ;  /* 0x0000002e00277202 */ /* 0x000fe40000000f00 */
[----:B------:R-:W-:Y:S02]  /*10310*/  MOV R36, R48 ;  /* 0x0000003000247202 */ /* 0x000fe40000000f00 */
[----:B------:R-:W-:Y:S02]  /*10320*/  MOV R3, R6 ;  /* 0x0000000600037202 */ /* 0x000fe40000000f00 */
[----:B------:R-:W-:Y:S02]  /*10330*/  MOV R46, R4 ;  /* 0x00000004002e7202 */ /* 0x000fe40000000f00 */
[----:B------:R-:W-:-:S02]  /*10340*/  MOV R56, R56 ;  /* 0x0000003800387202 */ /* 0x000fc40000000f00 */
[----:B--2---:R-:W-:Y:S02]  /*10350*/  MOV R24, R8 ;  /* 0x0000000800187202 */ /* 0x004fe40000000f00 */
[----:B------:R-:W-:Y:S02]  /*10360*/  MOV R49, R10 ;  /* 0x0000000a00317202 */ /* 0x000fe40000000f00 */
[----:B------:R-:W-:Y:S02]  /*10370*/  F2FP.F16.F32.PACK_AB R4, R158, R160 ;  /* 0x000000a09e04723e */ /* 0x000fe400000000ff */
[----:B------:R-:W-:Y:S02]  /*10380*/  F2FP.F16.F32.PACK_AB R5, R51, R50 ;  /* 0x000000323305723e */ /* 0x000fe400000000ff */
[----:B------:R-:W-:Y:S02]  /*10390*/  F2FP.F16.F32.PACK_AB R6, R156, R159 ;  /* 0x0000009f9c06723e */ /* 0x000fe400000000ff */
[----:B------:R-:W-:-:S02]  /*103a0*/  F2FP.F16.F32.PACK_AB R7, R55, R54 ;  /* 0x000000363707723e */ /* 0x000fc400000000ff */
[----:B------:R-:W-:Y:S02]  /*103b0*/  LOP3.LUT R0, R44, 0x380, RZ, 0xc0, !PT ;  /* 0x000003802c007812 */ /* 0x000fe400078ec0ff */
[----:B------:R-:W-:Y:S02]  /*103c0*/  F2FP.F16.F32.PACK_AB R8, R155, R157 ;  /* 0x0000009d9b08723e */ /* 0x000fe400000000ff */
[----:B------:R-:W-:Y:S02]  /*103d0*/  F2FP.F16.F32.PACK_AB R9, R59, R58 ;  /* 0x0000003a3b09723e */ /* 0x000fe400000000ff */
[----:B------:R-:W-:Y:S02]  /*103e0*/  F2FP.F16.F32.PACK_AB R10, R61, R60 ;  /* 0x0000003c3d0a723e */ /* 0x000fe400000000ff */
[----:B------:R-:W-:Y:S02]  /*103f0*/  F2FP.F16.F32.PACK_AB R11, R63, R62 ;  /* 0x0000003e3f0b723e */ /* 0x000fe400000000ff */
[----:B------:R-:W-:-:S02]  /*10400*/  MOV R52, R52 ;  /* 0x0000003400347202 */ /* 0x000fc40000000f00 */
[----:B------:R-:W-:Y:S02]  /*10410*/  MOV R48, R30 ;  /* 0x0000001e00307202 */ /* 0x000fe40000000f00 */
[----:B------:R-:W-:Y:S02]  /*10420*/  F2FP.F16.F32.PACK_AB R12, R65, R64 ;  /* 0x00000040410c723e */ /* 0x000fe400000000ff */
[----:B------:R-:W-:Y:S02]  /*10430*/  F2FP.F16.F32.PACK_AB R14, R69, R68 ;  /* 0x00000044450e723e */ /* 0x000fe400000000ff */
[----:B------:R-:W-:Y:S02]  /*10440*/  MOV R47, R34 ;  /* 0x00000022002f7202 */ /* 0x000fe40000000f00 */
[----:B------:R-:W-:Y:S02]  /*10450*/  F2FP.F16.F32.PACK_AB R28, R73, R72 ;  /* 0x00000048491c723e */ /* 0x000fe400000000ff */
[----:B------:R-:W-:-:S02]  /*10460*/  F2FP.F16.F32.PACK_AB R30, R77, R76 ;  /* 0x0000004c4d1e723e */ /* 0x000fc400000000ff */
[----:B------:R-:W-:Y:S01]  /*10470*/  F2FP.F16.F32.PACK_AB R31, R79, R78 ;  /* 0x0000004e4f1f723e */ /* 0x000fe200000000ff */
[----:B------:R-:W-:Y:S01]  /*10480*/  STSM.16.M88.4 [R56], R4 ;  /* 0x0000000438007844 */ /* 0x000fe20000000200 */
[----:B------:R-:W-:Y:S02]  /*10490*/  F2FP.F16.F32.PACK_AB R34, R85, R84 ;  /* 0x000000545522723e */ /* 0x000fe400000000ff */
        /* <DEDUP_REMOVED lines=10> */
[----:B--2---:R-:W-:Y:S02]  /*10540*/  F2FP.F16.F32.PACK_AB R38, R93, R92 ;  /* 0x0000005c5d26723e */ /* 0x004fe400000000ff */
[----:B------:R-:W-:Y:S02]  /*10550*/  F2FP.F16.F32.PACK_AB R4, R105, R104 ;  /* 0x000000686904723e */ /* 0x000fe400000000ff */
[----:B------:R-:W-:Y:S02]  /*10560*/  F2FP.F16.F32.PACK_AB R5, R107, R106 ;  /* 0x0000006a6b05723e */ /* 0x000fe400000000ff */
[----:B---3--:R-:W-:-:S02]  /*10570*/  F2FP.F16.F32.PACK_AB R36, R89, R88 ;  /* 0x000000585924723e */ /* 0x008fc400000000ff */
[----:B------:R-:W-:Y:S02]  /*10580*/  F2FP.F16.F32.PACK_AB R6, R109, R108 ;  /* 0x0000006c6d06723e */ /* 0x000fe400000000ff */
[----:B----4-:R-:W-:Y:S02]  /*10590*/  F2FP.F16.F32.PACK_AB R39, R95, R94 ;  /* 0x0000005e5f27723e */ /* 0x010fe400000000ff */
        /* <DEDUP_REMOVED lines=20> */
[----:B--2---:R-:W-:Y:S02]  /*106e0*/  IADD3 R8, P1, R70, UR4, RZ ;  /* 0x0000000446087c10 */ /* 0x004fe4000ff3e0ff */
        /* <DEDUP_REMOVED lines=19> */
[----:B--2---:R-:W-:Y:S01]  /*10820*/  @P6 IADD3 R4, P4, R70, UR4, RZ ;  /* 0x0000000446046c10 */ /* 0x004fe2000ff9e0ff */
[----:B------:R-:W-:-:S02]  /*10830*/  ULDC UR4, c[0x0][0xb88] ;  /* 0x0002e20000047ab9 */ /* 0x000fc40000000800 */
[----:B------:R-:W-:Y:S01]  /*10840*/  IMAD.U32 R0, RZ, RZ, UR4 ;  /* 0x00000004ff007e24 */ /* 0x000fe2000f8e00ff */
[----:B------:R-:W-:Y:S01]  /*10850*/  @P6 IADD3.X R5, R66, UR5, RZ, P4, !PT ;  /* 0x0000000542056c10 */ /* 0x000fe2000a7fe4ff */
[----:B------:R2:W5:Y:S04]  /*10860*/  @P0 LDG.E R24, desc[UR40][R8.64] ;  /* 0x0000002808180981 */ /* 0x000568000c1e1900 */
[----:B------:R2:W5:Y:S01]  /*10870*/  @P6 LDG.E R0, desc[UR40][R4.64] ;  /* 0x0000002804006981 */ /* 0x000562000c1e1900 */
[----:B------:R-:W3:Y:S02]  /*10880*/  S2R R90, SR_TID.X ;  /* 0x00000000005a7919 */ /* 0x000ee40000002100 */
[----:B---3--:R-:W-:-:S05]  /*10890*/  VIADD R90, R90, 0xffffff80 ;  /* 0xffffff805a5a7836 */ /* 0x008fca0000000000 */
        /* <DEDUP_REMOVED lines=55> */
.L_x_4571:
[----:B------:R-:W2:Y:S01]  /*10c10*/  LDL.LU R8, [R1+0x40] ;  /* 0x0000400001087983 */ /* 0x000ea20000300800 */
[----:B------:R-:W-:-:S03]  /*10c20*/  ISETP.NE.AND P6, PT, R6, RZ, PT ;  /* 0x000000ff0600720c */ /* 0x000fc60003fc5270 */
[----:B------:R-:W3:Y:S01]  /*10c30*/  LDL.LU R7, [R1+0x5c] ;  /* 0x00005c0001077983 */ /* 0x000ee20000300800 */
[----:B------:R-:W4:Y:S01]  /*10c40*/  S2R R4, SR_TID.X ;  /* 0x0000000000047919 */ /* 0x000f220000002100 */
[--C-:B------:R-:W-:Y:S01]  /*10c50*/  IMAD.X R57, RZ, RZ, R21.reuse, P5 ;  /* 0x000000ffff397224 */ /* 0x100fe200028e0615 */
[----:B------:R-:W-:Y:S01]  /*10c60*/  IADD3.X R49, RZ, R21, RZ, P3, !PT ;  /* 0x00000015ff317210 */ /* 0x000fe20001ffe4ff */
[----:B------:R-:W-:Y:S01]  /*10c70*/  IMAD.X R37, RZ, RZ, R21, P6 ;  /* 0x000000ffff257224 */ /* 0x000fe200030e0615 */
[----:B------:R-:W3:Y:S04]  /*10c80*/  LDL R82, [R1+0x34] ;  /* 0x0000340001527983 */ /* 0x000ee80000100800 */
[----:B------:R0:W5:Y:S01]  /*10c90*/  LDL R84, [R1+0x58] ;  /* 0x0000580001547983 */ /* 0x0001620000100800 */
[----:B----4-:R-:W-:-:S05]  /*10ca0*/  VIADD R4, R4, 0xffffff80 ;  /* 0xffffff8004047836 */ /* 0x010fca0000000000 */
[----:B------:R-:W-:-:S04]  /*10cb0*/  SHF.R.S32.HI R3, RZ, 0x1f, R4 ;  /* 0x0000001fff037819 */ /* 0x000fc80000011404 */
[----:B------:R-:W-:-:S04]  /*10cc0*/  LEA.HI R3, R3, R4, RZ, 0x7 ;  /* 0x0000000403037211 */ /* 0x000fc800078f38ff */
[----:B------:R-:W-:-:S06]  /*10cd0*/  SHF.R.S32.HI R3, RZ, 0x7, R3 ;  /* 0x00000007ff037819 */ /* 0x000fcc0000011403 */
[----:B------:R-:W4:Y:S01]  /*10ce0*/  SHFL.IDX PT, R3, R3, RZ, 0x1f ;  /* 0x00001fff03037589 */ /* 0x000f2200000e0000 */
[--C-:B------:R-:W-:Y:S01]  /*10cf0*/  IMAD.X R41, RZ, RZ, R21.reuse, P1 ;  /* 0x000000ffff297224 */ /* 0x100fe200008e0615 */
[C---:B------:R-:W-:Y:S01]  /*10d00*/  IADD3 R61, P6, R20.reuse, 0xb000, RZ ;  /* 0x0000b000143d7810 */ /* 0x040fe20007fde0ff */
[--C-:B------:R-:W-:Y:S01]  /*10d10*/  IMAD.X R45, RZ, RZ, R21.reuse, P2 ;  /* 0x000000ffff2d7224 */ /* 0x100fe200010e0615 */
[C---:B------:R-:W-:Y:S01]  /*10d20*/  IADD3 R65, P1, R20.reuse, 0xc000, RZ ;  /* 0x0000c00014417810 */ /* 0x040fe20007f3e0ff */
[----:B------:R-:W-:Y:S01]  /*10d30*/  IMAD.X R53, RZ, RZ, R21, P4 ;  /* 0x000000ffff357224 */ /* 0x000fe200020e0615 */
[C---:B------:R-:W-:Y:S02]  /*10d40*/  IADD3 R69, P2, R20.reuse, 0xd000, RZ ;  /* 0x0000d00014457810 */ /* 0x040fe40007f5e0ff */
[C---:B------:R-:W-:Y:S02]  /*10d50*/  IADD3 R73, P3, R20.reuse, 0xe000, RZ ;  /* 0x0000e00014497810 */ /* 0x040fe40007f7e0ff */
[----:B------:R-:W-:-:S02]  /*10d60*/  IADD3 R6, P4, R20, 0xf000, RZ ;  /* 0x0000f00014067810 */ /* 0x000fc40007f9e0ff */
[----:B------:R-:W-:Y:S02]  /*10d70*/  LOP3.LUT R60, R61, 0x380, RZ, 0xc0, !PT ;  /* 0x000003803d3c7812 */ /* 0x000fe400078ec0ff */
[----:B------:R-:W-:Y:S02]  /*10d80*/  LOP3.LUT R64, R65, 0x380, RZ, 0xc0, !PT ;  /* 0x0000038041407812 */ /* 0x000fe400078ec0ff */
[----:B------:R-:W-:Y:S02]  /*10d90*/  LOP3.LUT R68, R69, 0x380, RZ, 0xc0, !PT ;  /* 0x0000038045447812 */ /* 0x000fe400078ec0ff */
[----:B------:R-:W-:Y:S02]  /*10da0*/  LOP3.LUT R72, R73, 0x380, RZ, 0xc0, !PT ;  /* 0x0000038049487812 */ /* 0x000fe400078ec0ff */
[----:B----4-:R-:W-:Y:S02]  /*10db0*/  ISETP.NE.AND P5, PT, R3, RZ, PT ;  /* 0x000000ff0300720c */ /* 0x010fe40003fa5270 */
        /* <DEDUP_REMOVED lines=23> */
[----:B------:R-:W-:Y:S01]  /*10f30*/  SHF.R.S32.HI R81, RZ, 0x1f, R82 ;  /* 0x0000001fff517819 */ /* 0x000fe20000011452 */
[----:B0-----:R-:W-:Y:S06]  /*10f40*/  @P5 BRA `(.L_x_4572) ;  /* 0x0000000000bc5947 */ /* 0x001fec0003800000 */
[----:B------:R-:W2:Y:S01]  /*10f50*/  LDL R7, [R1+0x74] ;  /* 0x0000740001077983 */ /* 0x000ea20000100800 */
[----:B------:R-:W0:Y:S01]  /*10f60*/  LDC R35, c[0x0][0xce8] ;  /* 0x00033a00ff237b82 */ /* 0x000e220000000800 */
[----:B------:R-:W-:Y:S01]  /*10f70*/  ULDC.64 UR4, c[0x0][0xc90] ;  /* 0x0003240000047ab9 */ /* 0x000fe20000000a00 */
[----:B------:R-:W-:Y:S02]  /*10f80*/  IMAD.MOV.U32 R6, RZ, RZ, R24 ;  /* 0x000000ffff067224 */ /* 0x000fe400078e0018 */
[----:B------:R-:W-:Y:S02]  /*10f90*/  IMAD R8, R81, UR4, RZ ;  /* 0x0000000451087c24 */ /* 0x000fe4000f8e02ff */
[----:B------:R-:W-:Y:S02]  /*10fa0*/  IMAD R30, R84, 0x40, R194 ;  /* 0x00000040541e7824 */ /* 0x000fe400078e02c2 */
[----:B------:R-:W-:Y:S01]  /*10fb0*/  IMAD R15, R82, UR5, R8 ;  /* 0x00000005520f7c24 */ /* 0x000fe2000f8e0208 */
[----:B0-----:R-:W-:-:S13]  /*10fc0*/  ISETP.NE.AND P0, PT, R35, 0x1, PT ;  /* 0x000000012300780c */ /* 0x001fda0003f05270 */
[----:B------:R-:W0:Y:S08]  /*10fd0*/  @P0 LDC R9, c[0x0][0xcec] ;  /* 0x00033b00ff090b82 */ /* 0x000e300000000800 */
[----:B------:R-:W3:Y:S01]  /*10fe0*/  @P0 LDC R31, c[0x0][0xcf0] ;  /* 0x00033c00ff1f0b82 */ /* 0x000ee20000000800 */
[----:B--2---:R-:W-:Y:S02]  /*10ff0*/  IMAD R20, R84, 0x40, R7 ;  /* 0x0000004054147824 */ /* 0x004fe400078e0207 */
[----:B------:R-:W-:-:S02]  /*11000*/  IMAD.MOV.U32 R7, RZ, RZ, R21 ;  /* 0x000000ffff077224 */ /* 0x000fc400078e0015 */
[----:B0-----:R-:W-:-:S04]  /*11010*/  @P0 IMAD.HI.U32 R8, R20, R9, RZ ;  /* 0x0000000914080227 */ /* 0x001fc800078e00ff */
[----:B------:R-:W-:Y:S01]  /*11020*/  IMAD.MOV.U32 R9, RZ, RZ, R20 ;  /* 0x000000ffff097224 */ /* 0x000fe200078e0014 */
[----:B---3--:R-:W-:Y:S01]  /*11030*/  @P0 SHF.R.U32.HI R9, RZ, R31, R8 ;  /* 0x0000001fff090219 */ /* 0x008fe20000011608 */
[----:B------:R-:W-:Y:S01]  /*11040*/  IMAD.WIDE.U32 R6, R82, UR4, R6 ;  /* 0x0000000452067c25 */ /* 0x000fe2000f8e0006 */
[----:B------:R-:W-:Y:S02]  /*11050*/  ULDC.64 UR4, c[0x0][0xc98] ;  /* 0x0003260000047ab9 */ /* 0x000fe40000000a00 */
[----:B------:R-:W-:Y:S01]  /*11060*/  SHF.R.S32.HI R31, RZ, 0x1f, R9 ;  /* 0x0000001fff1f7819 */ /* 0x000fe20000011409 */
[----:B------:R-:W-:Y:S02]  /*11070*/  IMAD.IADD R7, R7, 0x1, R15 ;  /* 0x0000000107077824 */ /* 0x000fe400078e020f */
[----:B------:R-:W-:Y:S02]  /*11080*/  IMAD.MOV R14, RZ, RZ, -R9 ;  /* 0x000000ffff0e7224 */ /* 0x000fe400078e0a09 */
[----:B------:R-:W-:-:S02]  /*11090*/  IMAD R8, R80, UR4, RZ ;  /* 0x0000000450087c24 */ /* 0x000fc4000f8e02ff */
[----:B------:R-:W-:-:S04]  /*110a0*/  IMAD.WIDE.U32 R6, R3, UR4, R6 ;  /* 0x0000000403067c25 */ /* 0x000fc8000f8e0006 */
[----:B------:R-:W-:Y:S01]  /*110b0*/  IMAD R15, R35, R14, R20 ;  /* 0x0000000e230f7224 */ /* 0x000fe200078e0214 */
[----:B------:R-:W-:Y:S01]  /*110c0*/  IADD3 R6, P0, R9, R6, RZ ;  /* 0x0000000609067210 */ /* 0x000fe20007f1e0ff */
[----:B------:R-:W-:Y:S01]  /*110d0*/  IMAD R14, R3, UR5, R8 ;  /* 0x00000005030e7c24 */ /* 0x000fe2000f8e0208 */
[----:B------:R-:W-:Y:S01]  /*110e0*/  ULDC.64 UR4, c[0x0][0xc88] ;  /* 0x0003220000047ab9 */ /* 0x000fe20000000a00 */
[----:B------:R-:W-:Y:S01]  /*110f0*/  IMAD R35, R0, R35, RZ ;  /* 0x0000002300237224 */ /* 0x000fe200078e02ff */
[----:B------:R-:W-:Y:S02]  /*11100*/  SHF.R.S32.HI R8, RZ, 0x1f, R15 ;  /* 0x0000001fff087819 */ /* 0x000fe4000001140f */
[----:B------:R-:W-:Y:S01]  /*11110*/  IADD3.X R7, R31, R7, R14, P0, !PT ;  /* 0x000000071f077210 */ /* 0x000fe200007fe40e */
[----:B------:R-:W-:Y:S02]  /*11120*/  IMAD.MOV R14, RZ, RZ, -R224 ;  /* 0x000000ffff0e7224 */ /* 0x000fe400078e0ae0 */
[----:B------:R-:W-:-:S02]  /*11130*/  IMAD R8, R8, UR4, RZ ;  /* 0x0000000408087c24 */ /* 0x000fc4000f8e02ff */
[----:B------:R-:W-:-:S04]  /*11140*/  IMAD.WIDE.U32 R6, R15, UR4, R6 ;  /* 0x000000040f067c25 */ /* 0x000fc8000f8e0006 */
[----:B------:R-:W-:Y:S01]  /*11150*/  IMAD R15, R15, UR5, R8 ;  /* 0x000000050f0f7c24 */ /* 0x000fe2000f8e0208 */
[----:B------:R-:W-:-:S03]  /*11160*/  ULDC.64 UR4, c[0x0][0xc50] ;  /* 0x0003140000047ab9 */ /* 0x000fc60000000a00 */
[----:B------:R-:W-:Y:S01]  /*11170*/  IMAD.IADD R7, R7, 0x1, R15 ;  /* 0x0000000107077824 */ /* 0x000fe200078e020f */
[----:B------:R-:W-:-:S04]  /*11180*/  LEA R15, P0, R6, UR4, 0x2 ;  /* 0x00000004060f7c11 */ /* 0x000fc8000f8010ff */
[----:B------:R-:W-:Y:S01]  /*11190*/  LEA.HI.X R20, R6, UR5, R7, 0x2, P0 ;  /* 0x0000000506147c11 */ /* 0x000fe200080f1407 */
[----:B------:R-:W-:Y:S01]  /*111a0*/  SHFL.IDX PT, R8, R15, 0x1, 0x1c1f ;  /* 0x003c1f000f087f89 */ /* 0x000fe200000e0000 */
[----:B------:R-:W-:Y:S01]  /*111b0*/  ISETP.NE.AND P0, PT, R223, R14, PT ;  /* 0x0000000edf00720c */ /* 0x000fe20003f05270 */
[C---:B------:R-:W-:Y:S02]  /*111c0*/  VIADD R14, R30.reuse, 0x8 ;  /* 0x000000081e0e7836 */ /* 0x040fe40000000000 */
[----:B------:R-:W-:Y:S01]  /*111d0*/  SHFL.IDX PT, R6, R15, RZ, 0x1c1f ;  /* 0x001c1fff0f067589 */ /* 0x000fe200000e0000 */
[-C--:B------:R-:W-:Y:S02]  /*111e0*/  ISETP.GE.OR P1, PT, R30, R35.reuse, P0 ;  /* 0x000000231e00720c */ /* 0x080fe40000726670 */
[----:B------:R-:W-:Y:S01]  /*111f0*/  ISETP.GE.OR P0, PT, R14, R35, P0 ;  /* 0x000000230e00720c */ /* 0x000fe20000706670 */
[----:B------:R-:W0:Y:S04]  /*11200*/  SHFL.IDX PT, R7, R20, RZ, 0x1c1f ;  /* 0x001c1fff14077589 */ /* 0x000e2800000e0000 */
[----:B------:R-:W2:Y:S06]  /*11210*/  SHFL.IDX PT, R9, R20, 0x1, 0x1c1f ;  /* 0x003c1f0014097f89 */ /* 0x000eac00000e0000 */
[----:B0-----:R0:W-:Y:S04]  /*11220*/  @!P1 ST.E desc[UR40][R6.64], R162 ;  /* 0x000000a206009985 */ /* 0x0011e8000c101928 */
[----:B--2---:R0:W-:Y:S02]  /*11230*/  @!P0 ST.E desc[UR40][R8.64], R161 ;  /* 0x000000a108008985 */ /* 0x0041e4000c101928 */
.L_x_4572:
[----:B------:R-:W2:Y:S01]  /*11240*/  LDC R87, c[0x0][0xce8] ;  /* 0x00033a00ff577b82 */ /* 0x000ea20000000800 */
[----:B------:R-:W-:Y:S01]  /*11250*/  ULDC.64 UR4, c[0x0][0xba0] ;  /* 0x0002e80000047ab9 */ /* 0x000fe20000000a00 */
[----:B0-----:R-:W5:Y:S01]  /*11260*/  LD.E.128 R4, desc[UR40][R4.64] ;  /* 0x0000002804047980 */ /* 0x001f62000c101d00 */
[----:B------:R-:W-:-:S03]  /*11270*/  IMAD R21, R21, UR4, RZ ;  /* 0x0000000415157c24 */ /* 0x000fc6000f8e02ff */
[----:B------:R-:W5:Y:S01]  /*11280*/  LD.E.128 R8, desc[UR40][R10.64] ;  /* 0x000000280a087980 */ /* 0x000f62000c101d00 */
[C---:B------:R-:W-:Y:S01]  /*11290*/  IMAD R83, R24.reuse, UR5, R21 ;  /* 0x0000000518537c24 */ /* 0x040fe2000f8e0215 */
[----:B------:R-:W0:Y:S01]  /*112a0*/  LDC R85, c[0x0][0xbc8] ;  /* 0x0002f200ff557b82 */ /* 0x000e220000000800 */
[----:B------:R-:W-:Y:S01]  /*112b0*/  IMAD.WIDE.U32 R20, R24, UR4, RZ ;  /* 0x0000000418147c25 */ /* 0x000fe2000f8e00ff */
[----:B------:R-:W-:Y:S01]  /*112c0*/  ULDC.64 UR4, c[0x0][0xbe8] ;  /* 0x0002fa0000047ab9 */ /* 0x000fe20000000a00 */
[----:B------:R-:W5:Y:S02]  /*112d0*/  LD.E.128 R12, desc[UR40][R12.64] ;  /* 0x000000280c0c7980 */ /* 0x000f64000c101d00 */
[----:B------:R-:W-:Y:S02]  /*112e0*/  IMAD.IADD R21, R21, 0x1, R83 ;  /* 0x0000000115157824 */ /* 0x000fe400078e0253 */
[----:B------:R-:W-:Y:S01]  /*112f0*/  IMAD R81, R81, UR4, RZ ;  /* 0x0000000451517c24 */ /* 0x000fe2000f8e02ff */
[----:B------:R-:W5:Y:S04]  /*11300*/  LD.E.128 R28, desc[UR40][R28.64] ;  /* 0x000000281c1c7980 */ /* 0x000f68000c101d00 */
[----:B------:R-:W5:Y:S01]  /*11310*/  LD.E.128 R32, desc[UR40][R32.64] ;  /* 0x0000002820207980 */ /* 0x000f62000c101d00 */
[----:B--2---:R-:W-:Y:S01]  /*11320*/  ISETP.NE.AND P1, PT, R87, 0x1, PT ;  /* 0x000000015700780c */ /* 0x004fe20003f25270 */
[----:B------:R-:W-:-:S02]  /*11330*/  IMAD R81, R82, UR5, R81 ;  /* 0x0000000552517c24 */ /* 0x000fc4000f8e0251 */
[----:B------:R-:W5:Y:S01]  /*11340*/  LD.E.128 R36, desc[UR40][R36.64] ;  /* 0x0000002824247980 */ /* 0x000f62000c101d00 */
[----:B------:R-:W-:Y:S01]  /*11350*/  IMAD.WIDE.U32 R20, R82, UR4, R20 ;  /* 0x0000000452147c25 */ /* 0x000fe2000f8e0014 */
[----:B------:R-:W-:Y:S01]  /*11360*/  SHF.R.S32.HI R82, RZ, 0x1f, R90 ;  /* 0x0000001fff527819 */ /* 0x000fe2000001145a */
[----:B------:R-:W-:Y:S01]  /*11370*/  ULDC.64 UR4, c[0x0][0xbf0] ;  /* 0x0002fc0000047ab9 */ /* 0x000fe20000000a00 */
[----:B------:R-:W5:Y:S02]  /*11380*/  LD.E.128 R40, desc[UR40][R40.64] ;  /* 0x0000002828287980 */ /* 0x000f64000c101d00 */
[----:B------:R-:W-:Y:S02]  /*11390*/  LEA.HI R82, R82, R90, RZ, 0x3 ;  /* 0x0000005a52527211 */ /* 0x000fe400078f18ff */
[----:B------:R-:W5:Y:S02]  /*113a0*/  LD.E.128 R44, desc[UR40][R44.64] ;  /* 0x000000282c2c7980 */ /* 0x000f64000c101d00 */
[----:B------:R-:W2:Y:S01]  /*113b0*/  @P1 LDC R83, c[0x0][0xcec] ;  /* 0x00033b00ff531b82 */ /* 0x000ea20000000800 */
[----:B------:R-:W-:Y:S01]  /*113c0*/  LOP3.LUT R82, R82, 0xfffffff8, RZ, 0xc0, !PT ;  /* 0xfffffff852527812 */ /* 0x000fe200078ec0ff */
[----:B------:R-:W5:Y:S04]  /*113d0*/  LD.E.128 R48, desc[UR40][R48.64] ;  /* 0x0000002830307980 */ /* 0x000f68000c101d00 */
[----:B------:R-:W5:Y:S02]  /*113e0*/  LD.E.128 R52, desc[UR40][R52.64] ;  /* 0x0000002834347980 */ /* 0x000f64000c101d00 */
[----:B------:R-:W3:Y:S01]  /*113f0*/  @P1 LDC R89, c[0x0][0xcf0] ;  /* 0x00033c00ff591b82 */ /* 0x000ee20000000800 */
[----:B------:R-:W-:Y:S01]  /*11400*/  IMAD.IADD R82, R90, 0x1, -R82 ;  /* 0x000000015a527824 */ /* 0x000fe200078e0a52 */
[----:B------:R-:W5:Y:S03]  /*11410*/  LD.E.128 R56, desc[UR40][R56.64] ;  /* 0x0000002838387980 */ /* 0x000f66000c101d00 */
[----:B------:R-:W-:Y:S01]  /*11420*/  IMAD R24, R82, 0x20, R98 ;  /* 0x0000002052187824 */ /* 0x000fe200078e0262 */
[----:B------:R-:W5:Y:S01]  /*11430*/  LD.E.128 R60, desc[UR40][R60.64] ;  /* 0x000000283c3c7980 */ /* 0x000f62000c101d00 */
[----:B------:R-:W-:-:S02]  /*11440*/  VIADD R101, R192, 0x40 ;  /* 0x00000040c0657836 */ /* 0x000fc40000000000 */
[----:B------:R-:W-:Y:S01]  /*11450*/  IMAD R82, R84, 0x40, R24 ;  /* 0x0000004054527824 */ /* 0x000fe200078e0218 */
[----:B------:R-:W5:Y:S01]  /*11460*/  LD.E.128 R64, desc[UR40][R64.64] ;  /* 0x0000002840407980 */ /* 0x000f62000c101d00 */
[----:B------:R-:W-:Y:S01]  /*11470*/  IMAD.IADD R21, R21, 0x1, R81 ;  /* 0x0000000115157824 */ /* 0x000fe200078e0251 */
[----:B0-----:R-:W-:Y:S01]  /*11480*/  ISETP.GE.AND P0, PT, R101, R85, PT ;  /* 0x000000556500720c */ /* 0x001fe20003f06270 */
[----:B------:R-:W-:Y:S01]  /*11490*/  IMAD R80, R80, UR4, RZ ;  /* 0x0000000450507c24 */ /* 0x000fe2000f8e02ff */
[----:B------:R-:W5:Y:S01]  /*114a0*/  LD.E.128 R68, desc[UR40][R68.64] ;  /* 0x0000002844447980 */ /* 0x000f62000c101d00 */
[----:B------:R-:W-:Y:S02]  /*114b0*/  VIADD R99, R192, 0x80 ;  /* 0x00000080c0637836 */ /* 0x000fe40000000000 */
[----:B--2---:R-:W-:Y:S01]  /*114c0*/  @P1 IMAD.HI.U32 R24, R82, R83, RZ ;  /* 0x0000005352181227 */ /* 0x004fe200078e00ff */
[----:B------:R-:W5:Y:S03]  /*114d0*/  LD.E.128 R72, desc[UR40][R72.64] ;  /* 0x0000002848487980 */ /* 0x000f66000c101d00 */
[C---:B------:R-:W-:Y:S01]  /*114e0*/  IMAD R81, R3.reuse, UR5, R80 ;  /* 0x0000000503517c24 */ /* 0x040fe2000f8e0250 */
[----:B------:R-:W-:Y:S01]  /*114f0*/  SEL R80, RZ, 0xffffffff, P0 ;  /* 0xffffffffff507807 */ /* 0x000fe20000000000 */
[----:B------:R-:W-:Y:S01]  /*11500*/  IMAD.WIDE.U32 R20, R3, UR4, R20 ;  /* 0x0000000403147c25 */ /* 0x000fe2000f8e0014 */
[----:B------:R-:W-:Y:S01]  /*11510*/  ISETP.GE.AND P0, PT, R99, R85, PT ;  /* 0x000000556300720c */ /* 0x000fe20003f06270 */
[----:B------:R-:W-:Y:S01]  /*11520*/  ULDC.64 UR4, c[0x0][0xbe0] ;  /* 0x0002f80000047ab9 */ /* 0x000fe20000000a00 */
[----:B------:R-:W5:Y:S01]  /*11530*/  LD.E.128 R76, desc[UR40][R76.64] ;  /* 0x000000284c4c7980 */ /* 0x000f62000c101d00 */
[----:B------:R-:W-:Y:S01]  /*11540*/  IMAD.MOV.U32 R3, RZ, RZ, R82 ;  /* 0x000000ffff037224 */ /* 0x000fe200078e0052 */
[----:B---3--:R-:W-:Y:S01]  /*11550*/  @P1 SHF.R.U32.HI R3, RZ, R89, R24 ;  /* 0x00000059ff031219 */ /* 0x008fe20000011618 */
[C---:B------:R-:W-:Y:S01]  /*11560*/  VIADD R97, R192.reuse, 0xc0 ;  /* 0x000000c0c0617836 */ /* 0x040fe20000000000 */
[-C--:B------:R-:W-:Y:S01]  /*11570*/  ISETP.GE.AND P1, PT, R192, R85.reuse, PT ;  /* 0x00000055c000720c */ /* 0x080fe20003f26270 */
[----:B------:R-:W-:Y:S01]  /*11580*/  IMAD.SHL.U32 R83, R80, 0x2, RZ ;  /* 0x0000000250537824 */ /* 0x000fe200078e00ff */
[----:B------:R-:W-:Y:S01]  /*11590*/  SEL R80, RZ, 0xffffffff, P0 ;  /* 0xffffffffff507807 */ /* 0x000fe20000000000 */
[----:B------:R-:W-:Y:S01]  /*115a0*/  IMAD.IADD R21, R21, 0x1, R81 ;  /* 0x0000000115157824 */ /* 0x000fe200078e0251 */
[----:B------:R-:W-:Y:S01]  /*115b0*/  SEL R24, RZ, 0x1, P1 ;  /* 0x00000001ff187807 */ /* 0x000fe20000800000 */
[C---:B------:R-:W-:Y:S01]  /*115c0*/  VIADD R95, R192.reuse, 0x100 ;  /* 0x00000100c05f7836 */ /* 0x040fe20000000000 */
[----:B------:R-:W-:Y:S01]  /*115d0*/  ISETP.GE.AND P0, PT, R97, R85, PT ;  /* 0x000000556100720c */ /* 0x000fe20003f06270 */
[----:B------:R-:W-:Y:S01]  /*115e0*/  VIADD R93, R192, 0x140 ;  /* 0x00000140c05d7836 */ /* 0x000fe20000000000 */
[----:B------:R-:W-:Y:S01]  /*115f0*/  IADD3 R81, -R3, RZ, RZ ;  /* 0x000000ff03517210 */ /* 0x000fe20007ffe1ff */
[----:B------:R-:W-:Y:S01]  /*11600*/  @!PT LDS RZ, [RZ] ;  /* 0x00000000fffff984 */ /* 0x000fe20000000800 */
[----:B------:R-:W-:Y:S01]  /*11610*/  @!PT LDS RZ, [RZ] ;  /* 0x00000000fffff984 */ /* 0x000fe20000000800 */
[----:B------:R-:W-:Y:S01]  /*11620*/  @!PT LDS RZ, [RZ] ;  /* 0x00000000fffff984 */ /* 0x000fe20000000800 */
[----:B------:R-:W-:Y:S01]  /*11630*/  @!PT LDS RZ, [RZ] ;  /* 0x00000000fffff984 */ /* 0x000fe20000000800 */
[----:B------:R0:W-:Y:S06]  /*11640*/  MEMBAR.ALL.CTA ;  /* 0x0000000000007992 */ /* 0x0001ec0000008000 */
[----:B0-----:R-:W0:Y:S01]  /*11650*/  FENCE.VIEW.ASYNC.S ;  /* 0x00000000000073c6 */ /* 0x001e220000000000 */
[----:B------:R-:W-:Y:S01]  /*11660*/  LOP3.LUT R24, R83, 0x2, R24, 0xe2, !PT ;  /* 0x0000000253187812 */ /* 0x000fe200078ee218 */
[----:B------:R-:W-:Y:S01]  /*11670*/  IMAD.SHL.U32 R83, R80, 0x4, RZ ;  /* 0x0000000450537824 */ /* 0x000fe200078e00ff */
[----:B------:R-:W-:Y:S01]  /*11680*/  SEL R80, RZ, 0xffffffff, P0 ;  /* 0xffffffffff507807 */ /* 0x000fe20000000000 */
[----:B------:R-:W-:Y:S01]  /*11690*/  IMAD R81, R87, R81, R82 ;  /* 0x0000005157517224 */ /* 0x000fe200078e0252 */
[-C--:B------:R-:W-:Y:S01]  /*116a0*/  ISETP.GE.AND P0, PT, R95, R85.reuse, PT ;  /* 0x000000555f00720c */ /* 0x080fe20003f06270 */
[----:B------:R-:W-:Y:S01]  /*116b0*/  IMAD.WIDE.U32 R20, R3, UR4, R20 ;  /* 0x0000000403147c25 */ /* 0x000fe2000f8e0014 */
[----:B------:R-:W-:Y:S01]  /*116c0*/  SHF.R.S32.HI R82, RZ, 0x1f, R3 ;  /* 0x0000001fff527819 */ /* 0x000fe20000011403 */
[----:B------:R-:W-:Y:S01]  /*116d0*/  BSSY B1, `(.L_x_4573) ;  /* 0x0000055000017945 */ /* 0x000fe20003800000 */
        /* <DEDUP_REMOVED lines=8> */
[----:B------:R-:W-:Y:S01]  /*11760*/  SHF.R.S32.HI R80, RZ, 0x1f, R81 ;  /* 0x0000001fff507819 */ /* 0x000fe20000011451 */
[----:B------:R-:W-:Y:S01]  /*11770*/  IMAD R83, R3, UR5, R82 ;  /* 0x0000000503537c24 */ /* 0x000fe2000f8e0252 */
[----:B------:R-:W-:Y:S01]  /*11780*/  ULDC.64 UR4, c[0x0][0xbd8] ;  /* 0x0002f60000047ab9 */ /* 0x000fe20000000a00 */
[----:B------:R-:W-:Y:S01]  /*11790*/  SEL R3, RZ, 0xffffffff, P0 ;  /* 0xffffffffff037807 */ /* 0x000fe20000000000 */
[----:B------:R-:W-:Y:S01]  /*117a0*/  IMAD R87, R84, 0x40, R98 ;  /* 0x0000004054577824 */ /* 0x000fe200078e0262 */
[----:B------:R-:W-:Y:S01]  /*117b0*/  LOP3.LUT R24, R89, 0x10, R24, 0xe2, !PT ;  /* 0x0000001059187812 */ /* 0x000fe200078ee218 */
[----:B------:R-:W-:-:S02]  /*117c0*/  IMAD.IADD R21, R21, 0x1, R83 ;  /* 0x0000000115157824 */ /* 0x000fc400078e0253 */
[----:B------:R-:W-:Y:S01]  /*117d0*/  IMAD R80, R80, UR4, RZ ;  /* 0x0000000450507c24 */ /* 0x000fe2000f8e02ff */
[----:B------:R-:W-:Y:S01]  /*117e0*/  ISETP.GE.AND P1, PT, R87, R88, PT ;  /* 0x000000585700720c */ /* 0x000fe20003f26270 */
[----:B------:R-:W-:Y:S02]  /*117f0*/  VIADD R91, R192, 0x180 ;  /* 0x00000180c05b7836 */ /* 0x000fe40000000000 */
[C---:B------:R-:W-:Y:S02]  /*11800*/  IMAD R83, R81.reuse, UR5, R80 ;  /* 0x0000000551537c24 */ /* 0x040fe4000f8e0250 */
[----:B------:R-:W-:Y:S01]  /*11810*/  IMAD.WIDE.U32 R20, R81, UR4, R20 ;  /* 0x0000000451147c25 */ /* 0x000fe2000f8e0014 */
[----:B------:R-:W-:Y:S01]  /*11820*/  ULDC.64 UR4, c[0x0][0xb80] ;  /* 0x0002e00000047ab9 */ /* 0x000fe20000000a00 */
[----:B------:R-:W-:Y:S02]  /*11830*/  ISETP.GE.AND P0, PT, R91, R85, PT ;  /* 0x000000555b00720c */ /* 0x000fe40003f06270 */
[----:B------:R-:W-:Y:S01]  /*11840*/  IMAD.SHL.U32 R3, R3, 0x20, RZ ;  /* 0x0000002003037824 */ /* 0x000fe200078e00ff */
[----:B------:R-:W-:Y:S01]  /*11850*/  LEA R84, P2, R20, UR4, 0x1 ;  /* 0x0000000414547c11 */ /* 0x000fe2000f8408ff */
[----:B------:R-:W-:-:S02]  /*11860*/  VIADD R90, R192, 0x1c0 ;  /* 0x000001c0c05a7836 */ /* 0x000fc40000000000 */
[----:B------:R-:W-:Y:S01]  /*11870*/  IMAD.IADD R21, R21, 0x1, R83 ;  /* 0x0000000115157824 */ /* 0x000fe200078e0253 */
[----:B------:R-:W-:Y:S01]  /*11880*/  LOP3.LUT R24, R3, 0x20, R24, 0xe2, !PT ;  /* 0x0000002003187812 */ /* 0x000fe200078ee218 */
[----:B------:R-:W-:Y:S01]  /*11890*/  VIADD R0, R2, 0x38820 ;  /* 0x0003882002007836 */ /* 0x000fe20000000000 */
[----:B------:R-:W-:Y:S01]  /*118a0*/  SEL R3, RZ, 0x40, P0 ;  /* 0x00000040ff037807 */ /* 0x000fe20000000000 */
[----:B------:R-:W-:Y:S01]  /*118b0*/  VIADD R89, R192, 0x1c0 ;  /* 0x000001c0c0597836 */ /* 0x000fe20000000000 */
[----:B------:R-:W-:Y:S01]  /*118c0*/  ISETP.GE.AND P0, PT, R90, R85, PT ;  /* 0x000000555a00720c */ /* 0x000fe20003f06270 */
[----:B------:R-:W-:Y:S01]  /*118d0*/  VIADD R92, R192, 0x180 ;  /* 0x00000180c05c7836 */ /* 0x000fe20000000000 */
[----:B------:R-:W-:Y:S01]  /*118e0*/  LEA.HI.X R86, R20, UR5, R21, 0x1, P2 ;  /* 0x0000000514567c11 */ /* 0x000fe200090f0c15 */
[C---:B------:R-:W-:Y:S01]  /*118f0*/  VIADD R94, R192.reuse, 0x140 ;  /* 0x00000140c05e7836 */ /* 0x040fe20000000000 */
[----:B------:R-:W-:Y:S01]  /*11900*/  PRMT R0, RZ, 0x654, R0 ;  /* 0x00000654ff007816 */ /* 0x000fe20000000000 */
[----:B------:R-:W-:Y:S01]  /*11910*/  VIADD R96, R192, 0x100 ;  /* 0x00000100c0607836 */ /* 0x000fe20000000000 */
[----:B------:R-:W-:Y:S01]  /*11920*/  LOP3.LUT R3, R24, R3, RZ, 0xfc, !PT ;  /* 0x0000000318037212 */ /* 0x000fe200078efcff */
[C---:B------:R-:W-:Y:S01]  /*11930*/  VIADD R98, R192.reuse, 0xc0 ;  /* 0x000000c0c0627836 */ /* 0x040fe20000000000 */
[----:B------:R-:W-:Y:S01]  /*11940*/  SEL R24, RZ, 0x80, P0 ;  /* 0x00000080ff187807 */ /* 0x000fe20000000000 */
[C---:B------:R-:W-:Y:S01]  /*11950*/  VIADD R100, R192.reuse, 0x80 ;  /* 0x00000080c0647836 */ /* 0x040fe20000000000 */
[----:B0-----:R0:W-:Y:S01]  /*11960*/  SYNCS.ARRIVE.TRANS64.RED.A1T0 RZ, [R0+URZ], RZ ;  /* 0x000000ff00ff79a7 */ /* 0x0011e2000810043f */
[----:B------:R-:W-:Y:S01]  /*11970*/  VIADD R102, R192, 0x40 ;  /* 0x00000040c0667836 */ /* 0x000fe20000000000 */
[----:B------:R0:W2:Y:S01]  /*11980*/  SHFL.IDX PT, R20, R84, RZ, 0x181f ;  /* 0x00181fff54147589 */ /* 0x0000a200000e0000 */
[----:B------:R-:W-:-:S02]  /*11990*/  LOP3.LUT R24, R3, R24, RZ, 0xfc, !PT ;  /* 0x0000001803187212 */ /* 0x000fc400078efcff */
[----:B------:R-:W-:Y:S01]  /*119a0*/  SHF.R.S32.HI R89, RZ, 0x1f, R89 ;  /* 0x0000001fff597819 */ /* 0x000fe20000011459 */
[----:B------:R0:W3:Y:S01]  /*119b0*/  SHFL.IDX PT, R21, R86, RZ, 0x181f ;  /* 0x00181fff56157589 */ /* 0x0000e200000e0000 */
[----:B------:R-:W-:Y:S02]  /*119c0*/  SHF.R.S32.HI R92, RZ, 0x1f, R92 ;  /* 0x0000001fff5c7819 */ /* 0x000fe4000001145c */
[----:B------:R-:W-:Y:S02]  /*119d0*/  SHF.R.S32.HI R94, RZ, 0x1f, R94 ;  /* 0x0000001fff5e7819 */ /* 0x000fe4000001145e */
[----:B------:R-:W-:Y:S02]  /*119e0*/  SHF.R.S32.HI R96, RZ, 0x1f, R96 ;  /* 0x0000001fff607819 */ /* 0x000fe40000011460 */
[----:B------:R-:W-:Y:S02]  /*119f0*/  SHF.R.S32.HI R98, RZ, 0x1f, R98 ;  /* 0x0000001fff627819 */ /* 0x000fe40000011462 */
[----:B------:R-:W-:-:S02]  /*11a00*/  SHF.R.S32.HI R100, RZ, 0x1f, R100 ;  /* 0x0000001fff647819 */ /* 0x000fc40000011464 */
        /* <DEDUP_REMOVED lines=33> */
.L_x_4574:
[----:B------:R-:W-:Y:S05]  /*11c20*/  BSYNC B1 ;  /* 0x0000000000017941 */ /* 0x000fea0003800000 */
.L_x_4573:
        /* <DEDUP_REMOVED lines=38> */
.L_x_4570:
        /* <DEDUP_REMOVED lines=26> */
.L_x_4576:
        /* <DEDUP_REMOVED lines=50> */
.L_x_4578:
[----:B------:R-:W-:Y:S05]  /*12350*/  BSYNC B1 ;  /* 0x0000000000017941 */ /* 0x000fea0003800000 */
.L_x_4577:
        /* <DEDUP_REMOVED lines=11> */
[----:B------:R-:W-:Y:S01]  /*12410*/  LOP3.LUT R8, R8, 0xfffffff8, RZ, 0xc0, !PT ;  /* 0xfffffff808087812 */ /* 0x000fe200078ec0ff */
[----:B------:R-:W-:Y:S01]  /*12420*/  ULDC.64 UR4, c[0x0][0xbe8] ;  /* 0x0002fa0000047ab9 */ /* 0x000fe20000000a00 */
[----:B------:R-:W0:Y:S01]  /*12430*/  @P0 LDC R7, c[0x0][0xcec] ;  /* 0x00033b00ff070b82 */ /* 0x000e220000000800 */
[----:B------:R-:W-:Y:S01]  /*12440*/  IMAD.IADD R5, R5, 0x1, R3 ;  /* 0x0000000105057824 */ /* 0x000fe200078e0203 */
[----:B------:R-:W-:Y:S01]  /*12450*/  SHF.R.S32.HI R12, RZ, 0x3, R12 ;  /* 0x00000003ff0c7819 */ /* 0x000fe2000001140c */
[----:B------:R-:W-:Y:S01]  /*12460*/  IMAD R3, R13, UR4, RZ ;  /* 0x000000040d037c24 */ /* 0x000fe2000f8e02ff */
[C---:B------:R-:W-:Y:S01]  /*12470*/  IADD3 R30, R192.reuse, 0x1c0, RZ ;  /* 0x000001c0c01e7810 */ /* 0x040fe20007ffe0ff */
[----:B------:R-:W-:-:S02]  /*12480*/  VIADD R43, R192, 0x40 ;  /* 0x00000040c02b7836 */ /* 0x000fc40000000000 */
[----:B------:R-:W-:Y:S01]  /*12490*/  IMAD.IADD R8, R24, 0x1, -R8 ;  /* 0x0000000118087824 */ /* 0x000fe200078e0a08 */
[----:B------:R-:W3:Y:S01]  /*124a0*/  @P0 LDC R9, c[0x0][0xcf0] ;  /* 0x00033c00ff090b82 */ /* 0x000ee20000000800 */
[C---:B------:R-:W-:Y:S02]  /*124b0*/  IMAD R3, R28.reuse, UR5, R3 ;  /* 0x000000051c037c24 */ /* 0x040fe4000f8e0203 */
[----:B------:R-:W-:Y:S01]  /*124c0*/  IMAD.WIDE.U32 R4, R28, UR4, R4 ;  /* 0x000000041c047c25 */ /* 0x000fe2000f8e0004 */
[-C--:B--2---:R-:W-:Y:S01]  /*124d0*/  ISETP.GE.AND P1, PT, R43, R21.reuse, PT ;  /* 0x000000152b00720c */ /* 0x084fe20003f26270 */
[----:B------:R-:W-:Y:S01]  /*124e0*/  ULDC.64 UR4, c[0x0][0xbf0] ;  /* 0x0002fc0000047ab9 */ /* 0x000fe20000000a00 */
[----:B------:R-:W-:Y:S01]  /*124f0*/  ISETP.GE.AND P2, PT, R192, R21, PT ;  /* 0x00000015c000720c */ /* 0x000fe20003f46270 */
[----:B------:R-:W-:Y:S01]  /*12500*/  IMAD R6, R8, 0x20, R12 ;  /* 0x0000002008067824 */ /* 0x000fe200078e020c */
[----:B------:R-:W-:Y:S01]  /*12510*/  SEL R10, RZ, 0xffffffff, P1 ;  /* 0xffffffffff0a7807 */ /* 0x000fe20000800000 */
[----:B------:R-:W-:-:S02]  /*12520*/  IMAD.IADD R5, R5, 0x1, R3 ;  /* 0x0000000105057824 */ /* 0x000fc400078e0203 */
[----:B------:R-:W-:Y:S02]  /*12530*/  IMAD R3, R14, UR4, RZ ;  /* 0x000000040e037c24 */ /* 0x000fe4000f8e02ff */
[----:B------:R-:W-:Y:S02]  /*12540*/  IMAD R8, R20, 0x40, R6 ;  /* 0x0000004014087824 */ /* 0x000fe400078e0206 */
[----:B------:R-:W-:Y:S02]  /*12550*/  VIADD R41, R192, 0x80 ;  /* 0x00000080c0297836 */ /* 0x000fe40000000000 */
[C---:B------:R-:W-:Y:S02]  /*12560*/  IMAD R3, R15.reuse, UR5, R3 ;  /* 0x000000050f037c24 */ /* 0x040fe4000f8e0203 */
[----:B------:R-:W-:Y:S01]  /*12570*/  IMAD.WIDE.U32 R4, R15, UR4, R4 ;  /* 0x000000040f047c25 */ /* 0x000fe2000f8e0004 */
[----:B------:R-:W-:-:S03]  /*12580*/  ULDC.64 UR4, c[0x0][0xbe0] ;  /* 0x0002f80000047ab9 */ /* 0x000fc60000000a00 */
[----:B0-----:R-:W-:Y:S01]  /*12590*/  @P0 IMAD.HI.U32 R6, R8, R7, RZ ;  /* 0x0000000708060227 */ /* 0x001fe200078e00ff */
[----:B------:R-:W-:Y:S02]  /*125a0*/  SEL R7, RZ, 0x1, P2 ;  /* 0x00000001ff077807 */ /* 0x000fe40001000000 */
[----:B------:R-:W-:Y:S01]  /*125b0*/  ISETP.GE.AND P2, PT, R41, R21, PT ;  /* 0x000000152900720c */ /* 0x000fe20003f46270 */
[----:B------:R-:W-:Y:S02]  /*125c0*/  IMAD.SHL.U32 R10, R10, 0x2, RZ ;  /* 0x000000020a0a7824 */ /* 0x000fe400078e00ff */
[C---:B------:R-:W-:Y:S02]  /*125d0*/  VIADD R39, R192.reuse, 0xc0 ;  /* 0x000000c0c0277836 */ /* 0x040fe40000000000 */
[----:B------:R-:W-:Y:S02]  /*125e0*/  IMAD.IADD R5, R5, 0x1, R3 ;  /* 0x0000000105057824 */ /* 0x000fe400078e0203 */
[----:B------:R-:W-:Y:S01]  /*125f0*/  IMAD.MOV.U32 R3, RZ, RZ, R8 ;  /* 0x000000ffff037224 */ /* 0x000fe200078e0008 */
[----:B---3--:R-:W-:Y:S01]  /*12600*/  @P0 SHF.R.U32.HI R3, RZ, R9, R6 ;  /* 0x00000009ff030219 */ /* 0x008fe20000011606 */
[----:B------:R-:W-:Y:S01]  /*12610*/  VIADD R37, R192, 0x100 ;  /* 0x00000100c0257836 */ /* 0x000fe20000000000 */
[----:B------:R-:W-:Y:S01]  /*12620*/  LOP3.LUT R9, R10, 0x2, R7, 0xe2, !PT ;  /* 0x000000020a097812 */ /* 0x000fe200078ee207 */
[----:B------:R-:W-:Y:S01]  /*12630*/  IMAD R31, R0, R29, RZ ;  /* 0x0000001d001f7224 */ /* 0x000fe200078e02ff */
[----:B------:R-:W-:Y:S01]  /*12640*/  ISETP.GE.AND P1, PT, R39, R21, PT ;  /* 0x000000152700720c */ /* 0x000fe20003f26270 */
[----:B------:R-:W-:Y:S01]  /*12650*/  IMAD.MOV R7, RZ, RZ, -R3 ;  /* 0x000000ffff077224 */ /* 0x000fe200078e0a03 */
[----:B------:R-:W-:Y:S01]  /*12660*/  SEL R10, RZ, 0xffffffff, P2 ;  /* 0xffffffffff0a7807 */ /* 0x000fe20001000000 */
[----:B------:R-:W-:Y:S01]  /*12670*/  IMAD.WIDE.U32 R4, R3, UR4, R4 ;  /* 0x0000000403047c25 */ /* 0x000fe2000f8e0004 */
[----:B------:R-:W-:-:S02]  /*12680*/  SHF.R.S32.HI R6, RZ, 0x1f, R3 ;  /* 0x0000001fff067819 */ /* 0x000fc40000011403 */
[----:B------:R-:W-:Y:S01]  /*12690*/  SEL R11, RZ, 0xffffffff, P1 ;  /* 0xffffffffff0b7807 */ /* 0x000fe20000800000 */
[----:B------:R-:W-:Y:S01]  /*126a0*/  IMAD.SHL.U32 R10, R10, 0x4, RZ ;  /* 0x000000040a0a7824 */ /* 0x000fe200078e00ff */
[-C--:B------:R-:W-:Y:S01]  /*126b0*/  ISETP.GE.AND P0, PT, R37, R21.reuse, PT ;  /* 0x000000152500720c */ /* 0x080fe20003f06270 */
[----:B------:R-:W-:Y:S01]  /*126c0*/  IMAD R6, R6, UR4, RZ ;  /* 0x0000000406067c24 */ /* 0x000fe2000f8e02ff */
[----:B------:R-:W-:Y:S01]  /*126d0*/  ISETP.GE.AND P2, PT, R30, R21, PT ;  /* 0x000000151e00720c */ /* 0x000fe20003f46270 */
        /* <DEDUP_REMOVED lines=11> */
[----:B------:R-:W-:-:S02]  /*12790*/  VIADD R33, R192, 0x180 ;  /* 0x00000180c0217836 */ /* 0x000fc40000000000 */
[----:B------:R-:W-:Y:S01]  /*127a0*/  IMAD R0, R0, UR4, RZ ;  /* 0x0000000400007c24 */ /* 0x000fe2000f8e02ff */
[----:B------:R-:W-:Y:S01]  /*127b0*/  LOP3.LUT R6, R6, 0x10, R3, 0xe2, !PT ;  /* 0x0000001006067812 */ /* 0x000fe200078ee203 */
[----:B------:R-:W-:Y:S01]  /*127c0*/  IMAD.IADD R5, R5, 0x1, R9 ;  /* 0x0000000105057824 */ /* 0x000fe200078e0209 */
[----:B------:R-:W-:Y:S01]  /*127d0*/  SEL R8, RZ, 0xffffffff, P0 ;  /* 0xffffffffff087807 */ /* 0x000fe20000000000 */
[----:B------:R-:W-:Y:S01]  /*127e0*/  IMAD R3, R7, UR5, R0 ;  /* 0x0000000507037c24 */ /* 0x000fe2000f8e0200 */
[----:B------:R-:W-:Y:S01]  /*127f0*/  ISETP.GE.AND P0, PT, R33, R21, PT ;  /* 0x000000152100720c */ /* 0x000fe20003f06270 */
[----:B------:R-:W-:Y:S02]  /*12800*/  IMAD R0, R20, 0x40, R12 ;  /* 0x0000004014007824 */ /* 0x000fe400078e020c */
[----:B------:R-:W-:Y:S01]  /*12810*/  IMAD.WIDE.U32 R4, R7, UR4, R4 ;  /* 0x0000000407047c25 */ /* 0x000fe2000f8e0004 */
[----:B------:R-:W-:Y:S01]  /*12820*/  SEL R7, RZ, 0x40, P0 ;  /* 0x00000040ff077807 */ /* 0x000fe20000000000 */
[----:B------:R-:W-:Y:S01]  /*12830*/  ULDC.64 UR4, c[0x0][0xb80] ;  /* 0x0002e00000047ab9 */ /* 0x000fe20000000a00 */
[----:B------:R-:W-:Y:S01]  /*12840*/  ISETP.GE.AND P0, PT, R0, R31, PT ;  /* 0x0000001f0000720c */ /* 0x000fe20003f06270 */
[----:B------:R-:W-:Y:S01]  /*12850*/  IMAD.SHL.U32 R9, R8, 0x20, RZ ;  /* 0x0000002008097824 */ /* 0x000fe200078e00ff */
[----:B------:R-:W-:Y:S01]  /*12860*/  LEA R20, P1, R4, UR4, 0x1 ;  /* 0x0000000404147c11 */ /* 0x000fe2000f8208ff */
[----:B------:R-:W-:Y:S01]  /*12870*/  IMAD.IADD R3, R5, 0x1, R3 ;  /* 0x0000000105037824 */ /* 0x000fe200078e0203 */
[----:B------:R-:W-:Y:S01]  /*12880*/  SEL R5, RZ, 0x80, P2 ;  /* 0x00000080ff057807 */ /* 0x000fe20001000000 */
[C---:B------:R-:W-:Y:S01]  /*12890*/  VIADD R32, R192.reuse, 0x1c0 ;  /* 0x000001c0c0207836 */ /* 0x040fe20000000000 */
[----:B------:R-:W-:Y:S01]  /*128a0*/  LOP3.LUT R6, R9, 0x20, R6, 0xe2, !PT ;  /* 0x0000002009067812 */ /* 0x000fe200078ee206 */
[----:B------:R-:W-:Y:S01]  /*128b0*/  VIADD R34, R192, 0x180 ;  /* 0x00000180c0227836 */ /* 0x000fe20000000000 */
[----:B------:R-:W-:Y:S01]  /*128c0*/  LEA.HI.X R3, R4, UR5, R3, 0x1, P1 ;  /* 0x0000000504037c11 */ /* 0x000fe200088f0c03 */
[----:B------:R-:W-:Y:S01]  /*128d0*/  VIADD R36, R192, 0x140 ;  /* 0x00000140c0247836 */ /* 0x000fe20000000000 */
[----:B------:R-:W-:Y:S01]  /*128e0*/  LOP3.LUT R24, R6, R7, RZ, 0xfc, !PT ;  /* 0x0000000706187212 */ /* 0x000fe200078efcff */
[C---:B------:R-:W-:Y:S01]  /*128f0*/  VIADD R38, R192.reuse, 0x100 ;  /* 0x00000100c0267836 */ /* 0x040fe20000000000 */
[----:B------:R0:W2:Y:S01]  /*12900*/  SHFL.IDX PT, R6, R20, RZ, 0x181f ;  /* 0x00181fff14067589 */ /* 0x0000a200000e0000 */
[----:B------:R-:W-:Y:S01]  /*12910*/  VIADD R40, R192, 0xc0 ;  /* 0x000000c0c0287836 */ /* 0x000fe20000000000 */
[----:B------:R-:W-:Y:S01]  /*12920*/  LOP3.LUT R28, R24, R5, RZ, 0xfc, !PT ;  /* 0x00000005181c7212 */ /* 0x000fe200078efcff */
[C---:B------:R-:W-:Y:S01]  /*12930*/  VIADD R42, R192.reuse, 0x80 ;  /* 0x00000080c02a7836 */ /* 0x040fe20000000000 */
[----:B------:R0:W3:Y:S01]  /*12940*/  SHFL.IDX PT, R7, R3, RZ, 0x181f ;  /* 0x00181fff03077589 */ /* 0x0000e200000e0000 */
[----:B------:R-:W-:Y:S01]  /*12950*/  VIADD R44, R192, 0x40 ;  /* 0x00000040c02c7836 */ /* 0x000fe20000000000 */
        /* <DEDUP_REMOVED lines=39> */
.L_x_4580:
[----:B------:R-:W-:Y:S05]  /*12bd0*/  BSYNC B1 ;  /* 0x0000000000017941 */ /* 0x000fea0003800000 */
.L_x_4579:
        /* <DEDUP_REMOVED lines=36> */
.L_x_4575:
[----:B------:R-:W-:Y:S05]  /*12e20*/  BSYNC B0 ;  /* 0x0000000000007941 */ /* 0x000fea0003800000 */
.L_x_4569:
[----:B------:R-:W-:Y:S02]  /*12e30*/  ULDC UR4, c[0x0][0xd3c] ;  /* 0x00034f0000047ab9 */ /* 0x000fe40000000800 */
[----:B------:R-:W-:-:S13]  /*12e40*/  ISETP.GE.AND P0, PT, R27, UR4, PT ;  /* 0x000000041b007c0c */ /* 0x000fda000bf06270 */
[----:B------:R-:W-:Y:S05]  /*12e50*/  @!P0 BRA `(.L_x_4581) ;  /* 0xfffffee400dc8947 */ /* 0x000fea000383ffff */
[----:B------:R-:W-:Y:S05]  /*12e60*/  BRA `(.L_x_4460) ;  /* 0x0000007c00e87947 */ /* 0x000fea0003800000 */
.L_x_4458:
        /* <DEDUP_REMOVED lines=16> */
.L_x_4582:
        /* <DEDUP_REMOVED lines=41> */
.L_x_4588:
        /* <DEDUP_REMOVED lines=12> */
.L_x_4587:
[----:B------:R-:W-:Y:S05]  /*132c0*/  BSYNC B0 ;  /* 0x0000000000007941 */ /* 0x000fea0003800000 */
.L_x_4586:
        /* <DEDUP_REMOVED lines=21> */
.L_x_4584:
        /* <DEDUP_REMOVED lines=15> */
.L_x_4589:
[----:B---3--:R-:W-:Y:S01]  /*13510*/  IMAD R16, R16, UR5, R9 ;  /* 0x0000000510107c24 */ /* 0x008fe2000f8e0209 */
[----:B0-----:R-:W-:Y:S01]  /*13520*/  IABS R2, R4 ;  /* 0x0000000400027213 */ /* 0x001fe20000000000 */
[----:B-12---:R-:W-:Y:S02]  /*13530*/  IMAD.MOV R7, RZ, RZ, -R3 ;  /* 0x000000ffff077224 */ /* 0x006fe400078e0a03 */
[----:B------:R-:W-:Y:S01]  /*13540*/  VIADD R19, R19, UR4 ;  /* 0x0000000413137c36 */ /* 0x000fe20008000000 */
[----:B------:R-:W-:Y:S01]  /*13550*/  IADD3 R9, -R16, UR6, RZ ;  /* 0x0000000610097c10 */ /* 0x000fe2000fffe1ff */
[----:B------:R-:W-:Y:S02]  /*13560*/  IMAD.MOV R8, RZ, RZ, -R2 ;  /* 0x000000ffff087224 */ /* 0x000fe400078e0a02 */
[----:B------:R-:W-:Y:S01]  /*13570*/  IMAD R7, R7, R10, RZ ;  /* 0x0000000a07077224 */ /* 0x000fe200078e02ff */
        /* <DEDUP_REMOVED lines=21> */
.L_x_4585:
[----:B------:R-:W-:Y:S02]  /*136d0*/  IMAD.MOV.U32 R17, RZ, RZ, RZ ;  /* 0x000000ffff117224 */ /* 0x000fe400078e00ff */
[----:B------:R-:W-:Y:S02]  /*136e0*/  IMAD.U32 R16, RZ, RZ, UR6 ;  /* 0x00000006ff107e24 */ /* 0x000fe4000f8e00ff */
[----:B------:R-:W-:-:S07]  /*136f0*/  IMAD.MOV.U32 R18, RZ, RZ, RZ ;  /* 0x000000ffff127224 */ /* 0x000fce00078e00ff */
.L_x_4590:
[----:B------:R-:W-:-:S13]  /*13700*/  ISETP.NE.AND P0, PT, R5, RZ, PT ;  /* 0x000000ff0500720c */ /* 0x000fda0003f05270 */
[----:B------:R-:W0:Y:S01]  /*13710*/  @!P0 S2R R3, SR_CgaCtaId ;  /* 0x0000000000038919 */ /* 0x000e220000008800 */
[----:B------:R-:W-:-:S04]  /*13720*/  @!P0 MOV R2, 0x400 ;  /* 0x0000040000028802 */ /* 0x000fc80000000f00 */
[----:B0-----:R-:W-:-:S05]  /*13730*/  @!P0 LEA R2, R3, R2, 0x18 ;  /* 0x0000000203028211 */ /* 0x001fca00078ec0ff */
[----:B------:R1:W-:Y:S01]  /*13740*/  @!P0 STS.128 [R2+0x388d0], R16 ;  /* 0x0388d01002008388 */ /* 0x0003e20000000c00 */
[----:B------:R-:W-:Y:S06]  /*13750*/  BAR.ARV 0x5, 0x180 ;  /* 0x0146000000007b1d */ /* 0x000fec0000002000 */
.L_x_4583:
[----:B------:R2:W-:Y:S01]  /*13760*/  STL [R1+0x28], RZ ;  /* 0x000028ff01007387 */ /* 0x0005e20000100800 */
[----:B------:R-:W-:Y:S01]  /*13770*/  ULDC UR4, c[0x0][0xd3c] ;  /* 0x00034f0000047ab9 */ /* 0x000fe20000000800 */
[----:B------:R-:W-:Y:S01]  /*13780*/  IMAD.MOV.U32 R28, RZ, RZ, 0x1 ;  /* 0x00000001ff1c7424 */ /* 0x000fe200078e00ff */
[----:B0-----:R-:W-:Y:S01]  /*13790*/  ISETP.GE.AND P0, PT, R19, UR4, PT ;  /* 0x0000000413007c0c */ /* 0x001fe2000bf06270 */
[----:B------:R-:W-:-:S12]  /*137a0*/  IMAD.MOV.U32 R25, RZ, RZ, RZ ;  /* 0x000000ffff197224 */ /* 0x000fd800078e00ff */
[----:B--2---:R-:W-:Y:S05]  /*137b0*/  @P0 BRA `(.L_x_4591) ;  /* 0x0000007000b80947 */ /* 0x004fea0003800000 */
[----:B------:R-:W2:Y:S01]  /*137c0*/  LDL R4, [R1+0x8] ;  /* 0x0000080001047983 */ /* 0x000ea20000100800 */
[----:B------:R-:W0:Y:S01]  /*137d0*/  S2UR UR5, SR_CgaCtaId ;  /* 0x00000000000579c3 */ /* 0x000e220000008800 */
[C---:B-1----:R-:W-:Y:S01]  /*137e0*/  IMAD.SHL.U32 R2, R0.reuse, 0x8, RZ ;  /* 0x0000000800027824 */ /* 0x042fe200078e00ff */
[----:B------:R-:W-:Y:S01]  /*137f0*/  LOP3.LUT R5, R0, 0x7f, RZ, 0xc0, !PT ;  /* 0x0000007f00057812 */ /* 0x000fe200078ec0ff */
[----:B------:R-:W-:Y:S01]  /*13800*/  UMOV UR4, 0x400 ;  /* 0x0000040000047882 */ /* 0x000fe20000000000 */
[----:B------:R-:W-:Y:S01]  /*13810*/  BSSY B8, `(.L_x_4591) ;  /* 0x0000728000087945 */ /* 0x000fe20003800000 */
[----:B------:R-:W-:Y:S01]  /*13820*/  IMAD.MOV.U32 R29, RZ, RZ, 0x1 ;  /* 0x00000001ff1d7424 */ /* 0x000fe200078e00ff */
[C---:B------:R-:W-:Y:S01]  /*13830*/  LOP3.LUT R3, R2.reuse, 0x1f8, RZ, 0xc0, !PT ;  /* 0x000001f802037812 */ /* 0x040fe200078ec0ff */
[----:B------:R-:W-:Y:S01]  /*13840*/  IMAD.SHL.U32 R36, R5, 0x8, RZ ;  /* 0x0000000805247824 */ /* 0x000fe200078e00ff */
[----:B------:R-:W-:Y:S02]  /*13850*/  LOP3.LUT R2, R2, 0x38, RZ, 0xc0, !PT ;  /* 0x0000003802027812 */ /* 0x000fe400078ec0ff */
[----:B------:R-:W-:-:S02]  /*13860*/  CS2R R24, SRZ ;  /* 0x0000000000187805 */ /* 0x000fc4000001ff00 */
[----:B------:R-:W-:Y:S01]  /*13870*/  LOP3.LUT R3, R3, 0x38, R0, 0x78, !PT ;  /* 0x0000003803037812 */ /* 0x000fe200078e7800 */
[----:B------:R-:W-:Y:S01]  /*13880*/  IMAD.SHL.U32 R0, R0, 0x10, RZ ;  /* 0x0000001000007824 */ /* 0x000fe200078e00ff */
[----:B------:R-:W-:Y:S01]  /*13890*/  ULDC.64 UR38, c[0x0][0x198] ;  /* 0x0000660000267ab9 */ /* 0x000fe20000000a00 */
[----:B------:R-:W-:Y:S01]  /*138a0*/  IMAD.MOV.U32 R28, RZ, RZ, 0x1 ;  /* 0x00000001ff1c7424 */ /* 0x000fe200078e00ff */
[----:B------:R-:W-:Y:S01]  /*138b0*/  LOP3.LUT R36, R3, 0x200, R36, 0xf8, !PT ;  /* 0x0000020003247812 */ /* 0x000fe200078ef824 */
[----:B------:R-:W-:Y:S01]  /*138c0*/  ULDC UR36, c[0x0][0xc] ;  /* 0x0000030000247ab9 */ /* 0x000fe20000000800 */
[----:B------:R-:W-:-:S04]  /*138d0*/  SHF.R.U32.HI R3, RZ, 0x3, R5 ;  /* 0x00000003ff037819 */ /* 0x000fc80000011605 */
[----:B------:R-:W-:Y:S02]  /*138e0*/  LOP3.LUT R3, R3, 0x70, R0, 0xf8, !PT ;  /* 0x0000007003037812 */ /* 0x000fe400078ef800 */
[C---:B------:R-:W-:Y:S01]  /*138f0*/  LOP3.LUT R0, R2.reuse, 0x40, RZ, 0xfc, !PT ;  /* 0x0000004002007812 */ /* 0x040fe200078efcff */
[----:B0-----:R-:W-:Y:S01]  /*13900*/  ULEA UR4, UR5, UR4, 0x18 ;  /* 0x0000000405047291 */ /* 0x001fe2000f8ec03f */
[C---:B------:R-:W-:Y:S02]  /*13910*/  LOP3.LUT R3, R2.reuse, 0xc0, RZ, 0xfc, !PT ;  /* 0x000000c002037812 */ /* 0x040fe400078efcff */
[C---:B------:R-:W-:Y:S02]  /*13920*/  LOP3.LUT R0, R2.reuse, 0x100, RZ, 0xfc, !PT ;  /* 0x0000010002007812 */ /* 0x040fe400078efcff */
[C---:B------:R-:W-:Y:S01]  /*13930*/  LOP3.LUT R3, R2.reuse, 0x180, RZ, 0xfc, !PT ;  /* 0x0000018002037812 */ /* 0x040fe200078efcff */
[----:B------:R-:W-:Y:S01]  /*13940*/  IMAD.U32 R23, RZ, RZ, UR4 ;  /* 0x00000004ff177e24 */ /* 0x000fe2000f8e00ff */
[----:B------:R-:W-:-:S04]  /*13950*/  LOP3.LUT R0, R2, 0x1c0, RZ, 0xfc, !PT ;  /* 0x000001c002007812 */ /* 0x000fc800078efcff */
[----:B------:R-:W-:Y:S02]  /*13960*/  LEA R26, R36, R23, 0x1 ;  /* 0x00000017241a7211 */ /* 0x000fe400078e08ff */
[----:B--2---:R-:W-:-:S05]  /*13970*/  LOP3.LUT R4, R4, 0x2, RZ, 0xfc, !PT ;  /* 0x0000000204047812 */ /* 0x004fca00078efcff */
[----:B------:R0:W-:Y:S04]  /*13980*/  STL [R1+0x50], R4 ;  /* 0x0000500401007387 */ /* 0x0001e80000100800 */
[----:B------:R1:W-:Y:S01]  /*13990*/  STL [R1+0x28], RZ ;  /* 0x000028ff01007387 */ /* 0x0003e20000100800 */
[C---:B0-----:R-:W-:Y:S02]  /*139a0*/  LOP3.LUT R4, R2.reuse, 0x80, RZ, 0xfc, !PT ;  /* 0x0000008002047812 */ /* 0x041fe400078efcff */
[----:B-1----:R-:W-:-:S07]  /*139b0*/  LOP3.LUT R4, R2, 0x140, RZ, 0xfc, !PT ;  /* 0x0000014002047812 */ /* 0x002fce00078efcff */
.L_x_4704:
[----:B0-----:R-:W0:Y:S02]  /*139c0*/  LDC.64 R2, c[0x0][0xd88] ;  /* 0x00036200ff027b82 */ /* 0x001e240000000a00 */
[----:B0-----:R-:W-:-:S05]  /*139d0*/  IMAD.WIDE R2, R19, 0x4, R2 ;  /* 0x0000000413027825 */ /* 0x001fca00078e0202 */
[----:B--2---:R-:W2:Y:S01]  /*139e0*/  LDG.E R37, desc[UR40][R2.64] ;  /* 0x0000002802257981 */ /* 0x004ea2000c1e1900 */
[----:B------:R-:W-:Y:S05]  /*139f0*/  YIELD ;  /* 0x0000000000007946 */ /* 0x000fea0003800000 */
[----:B------:R-:W-:Y:S01]  /*13a00*/  ULDC.64 UR4, c[0x0][0xb20] ;  /* 0x0002c80000047ab9 */ /* 0x000fe20000000a00 */
[----:B------:R-:W-:Y:S01]  /*13a10*/  IMAD.MOV.U32 R34, RZ, RZ, RZ ;  /* 0x000000ffff227224 */ /* 0x000fe200078e00ff */
[----:B------:R-:W-:Y:S01]  /*13a20*/  ISETP.NE.U32.AND P0, PT, RZ, UR4, PT ;  /* 0x00000004ff007c0c */ /* 0x000fe2000bf05070 */
[----:B---3--:R-:W-:Y:S01]  /*13a30*/  IMAD.MOV.U32 R6, RZ, RZ, RZ ;  /* 0x000000ffff067224 */ /* 0x008fe200078e00ff */
[----:B------:R-:W-:Y:S01]  /*13a40*/  ULDC.64 UR8, c[0x0][0xb10] ;  /* 0x0002c40000087ab9 */ /* 0x000fe20000000a00 */
[----:B------:R-:W-:Y:S01]  /*13a50*/  ULDC.64 UR6, c[0x0][0xb08] ;  /* 0x0002c20000067ab9 */ /* 0x000fe20000000a00 */
[----:B------:R-:W-:-:S02]  /*13a60*/  ISETP.NE.AND.EX P0, PT, RZ, UR5, PT, P0 ;  /* 0x00000005ff007c0c */ /* 0x000fc4000bf05300 */
        /* <DEDUP_REMOVED lines=24> */
[----:B--2---:R0:W-:Y:S02]  /*13bf0*/  STL [R1], R6 ;  /* 0x0000000601007387 */ /* 0x0041e40000100800 */
        /* <DEDUP_REMOVED lines=10> */
[----:B0-----:R-:W-:Y:S02]  /*13ca0*/  IMAD.U32 R6, RZ, RZ, UR5 ;  /* 0x00000005ff067e24 */ /* 0x001fe4000f8e00ff */
        /* <DEDUP_REMOVED lines=8> */
.L_x_4592:
        /* <DEDUP_REMOVED lines=9> */
.L_x_4593:
        /* <DEDUP_REMOVED lines=9> */
.L_x_4594:
        /* <DEDUP_REMOVED lines=9> */
[----:B------:R-:W-:Y:S01]  /*13ee0*/  LEA.HI R4, R3, R2, RZ, 0x6 ;  /* 0x0000000203047211 */ /* 0x000fe200078f30ff */
[----:B------:R-:W-:-:S03]  /*13ef0*/  IMAD.MOV R2, RZ, RZ, -R7 ;  /* 0x000000ffff027224 */ /* 0x000fc600078e0a07 */
        /* <DEDUP_REMOVED lines=21> */
.L_x_4749:
[----:B--2---:R-:W-:Y:S02]  /*14050*/  ISETP.NE.AND P0, PT, R14, RZ, PT ;  /* 0x000000ff0e00720c */ /* 0x004fe40003f05270 */
[----:B------:R-:W-:-:S11]  /*14060*/  PLOP3.LUT P6, PT, PT, PT, PT, 0x8, 0x0 ;  /* 0x000000000000781c */ /* 0x000fd60003fce170 */
[----:B------:R-:W-:Y:S05]  /*14070*/  @P0 BRA `(.L_x_4598) ;  /* 0x00000000000c0947 */ /* 0x000fea0003800000 */
[----:B------:R-:W-:-:S03]  /*14080*/  UMOV UR4, 0xffffffff ;  /* 0xffffffff00047882 */ /* 0x000fc60000000000 */
[----:B------:R-:W-:Y:S05]  /*14090*/  BRA.DIV UR4, `(.L_x_4599) ;  /* 0x0000007a042c7947 */ /* 0x000fea000b800000 */
[----:B------:R-:W-:-:S13]  /*140a0*/  ELECT P6, URZ, PT ;  /* 0x00000000003f782f */ /* 0x000fda00038c0000 */
.L_x_4598:
        /* <DEDUP_REMOVED lines=9> */
.L_x_4752:
[----:B------:R-:W-:Y:S05]  /*14140*/  BSYNC B1 ;  /* 0x0000000000017941 */ /* 0x000fea0003800000 */
.L_x_4600:
        /* <DEDUP_REMOVED lines=10> */
.L_x_4753:
[----:B------:R-:W-:Y:S05]  /*141f0*/  BSYNC B2 ;  /* 0x0000000000027941 */ /* 0x000fea0003800000 */
.L_x_4604:
        /* <DEDUP_REMOVED lines=9> */
.L_x_4607:
[----:B------:R-:W-:Y:S05]  /*14290*/  BSYNC B2 ;  /* 0x0000000000027941 */ /* 0x000fea0003800000 */
.L_x_4606:
        /* <DEDUP_REMOVED lines=10> */
[----:B------:R-:W-:Y:S01]  /*14340*/  VIADD R9, R3, 0x38890 ;  /* 0x0003889003097836 */ /* 0x000fe20000000000 */
[----:B------:R-:W-:-:S09]  /*14350*/  UMOV UR7, 0x12f00000 ;  /* 0x12f0000000077882 */ /* 0x000fd20000000000 */
.L_x_4608:
        /* <DEDUP_REMOVED lines=13> */
.L_x_4754:
[----:B------:R-:W-:Y:S05]  /*14430*/  BSYNC B2 ;  /* 0x0000000000027941 */ /* 0x000fea0003800000 */
.L_x_4609:
[----:B------:R-:W-:Y:S01]  /*14440*/  BSSY B2, `(.L_x_4611) ;  /* 0x000000b000027945 */ /* 0x000fe20003800000 */
[----:B------:R-:W-:Y:S01]  /*14450*/  MOV R10, 0x0 ;  /* 0x00000000000a7802 */ /* 0x000fe20000000f00 */
[----:B------:R-:W-:Y:S02]  /*14460*/  IMAD.MOV.U32 R11, RZ, RZ, 0x12f00000 ;  /* 0x12f00000ff0b7424 */ /* 0x000fe400078e00ff */
        /* <DEDUP_REMOVED lines=8> */
.L_x_4612:
[----:B------:R-:W-:Y:S05]  /*144f0*/  BSYNC B2 ;  /* 0x0000000000027941 */ /* 0x000fea0003800000 */
.L_x_4611:
[----:B------:R-:W-:Y:S01]  /*14500*/  R2UR UR10, R12 ;  /* 0x000000000c0a72ca */ /* 0x000fe200000e0000 */
[----:B01----:R-:W-:Y:S01]  /*14510*/  IMAD R6, R24, 0x10000, R23 ;  /* 0x0001000018067824 */ /* 0x003fe200078e0217 */
[----:B------:R-:W-:Y:S01]  /*14520*/  R2UR UR6, R10 ;  /* 0x000000000a0672ca */ /* 0x000fe200000e0000 */
[----:B------:R-:W-:Y:S01]  /*14530*/  UIADD3 UR4, UP0, UR38, 0x670, URZ ;  /* 0x0000067026047890 */ /* 0x000fe2000ff1e03f */
[----:B------:R-:W-:Y:S01]  /*14540*/  R2UR UR7, R11 ;  /* 0x000000000b0772ca */ /* 0x000fe200000e0000 */
[----:B------:R-:W-:Y:S01]  /*14550*/  VIADD R3, R3, 0x388b0 ;  /* 0x000388b003037836 */ /* 0x000fe20000000000 */
[----:B------:R-:W-:Y:S01]  /*14560*/  PLOP3.LUT P0, PT, PT, PT, PT, 0x80, 0x0 ;  /* 0x000000000000781c */ /* 0x000fe20003f0f070 */
[----:B------:R-:W-:Y:S01]  /*14570*/  VIADD R8, R6, 0x400 ;  /* 0x0000040006087836 */ /* 0x000fe20000000000 */
[----:B------:R-:W-:-:S12]  /*14580*/  UIADD3.X UR5, URZ, UR39, URZ, UP0, !UPT ;  /* 0x000000273f057290 */ /* 0x000fd800087fe43f */
.L_x_4613:
        /* <DEDUP_REMOVED lines=15> */
.L_x_4614:
        /* <DEDUP_REMOVED lines=15> */
.L_x_4615:
        /* <DEDUP_REMOVED lines=15> */
.L_x_4616:
        /* <DEDUP_REMOVED lines=15> */
.L_x_4617:
        /* <DEDUP_REMOVED lines=15> */
.L_x_4618:
        /* <DEDUP_REMOVED lines=15> */
.L_x_4619:
        /* <DEDUP_REMOVED lines=15> */
.L_x_4620:
        /* <DEDUP_REMOVED lines=10> */
.L_x_4603:
[----:B------:R-:W-:Y:S05]  /*14cc0*/  BSYNC B1 ;  /* 0x0000000000017941 */ /* 0x000fea0003800000 */
.L_x_4602:
        /* <DEDUP_REMOVED lines=9> */
.L_x_4640:
        /* <DEDUP_REMOVED lines=11> */
.L_x_4755:
[----:B------:R-:W-:Y:S05]  /*14e10*/  BSYNC B2 ;  /* 0x0000000000027941 */ /* 0x000fea0003800000 */
.L_x_4623:
        /* <DEDUP_REMOVED lines=9> */
.L_x_4626:
[----:B------:R-:W-:Y:S05]  /*14eb0*/  BSYNC B2 ;  /* 0x0000000000027941 */ /* 0x000fea0003800000 */
.L_x_4625:
        /* <DEDUP_REMOVED lines=11> */
.L_x_4627:
        /* <DEDUP_REMOVED lines=13> */
.L_x_4756:
[----:B------:R-:W-:Y:S05]  /*15040*/  BSYNC B2 ;  /* 0x0000000000027941 */ /* 0x000fea0003800000 */
.L_x_4628:
        /* <DEDUP_REMOVED lines=11> */
.L_x_4631:
[----:B------:R-:W-:Y:S05]  /*15100*/  BSYNC B2 ;  /* 0x0000000000027941 */ /* 0x000fea0003800000 */
.L_x_4630:
        /* <DEDUP_REMOVED lines=9> */
.L_x_4632:
        /* <DEDUP_REMOVED lines=15> */
.L_x_4633:
        /* <DEDUP_REMOVED lines=15> */
.L_x_4634:
        /* <DEDUP_REMOVED lines=15> */
.L_x_4635:
        /* <DEDUP_REMOVED lines=15> */
.L_x_4636:
        /* <DEDUP_REMOVED lines=15> */
.L_x_4637:
        /* <DEDUP_REMOVED lines=15> */
.L_x_4638:
        /* <DEDUP_REMOVED lines=15> */
.L_x_4639:
        /* <DEDUP_REMOVED lines=10> */
.L_x_4622:
[----:B------:R-:W-:Y:S05]  /*158d0*/  BSYNC B1 ;  /* 0x0000000000017941 */ /* 0x000fea0003800000 */
.L_x_4621:
        /* <DEDUP_REMOVED lines=8> */
.L_x_4596:
[----:B------:R-:W-:Y:S05]  /*15960*/  BSYNC B0 ;  /* 0x0000000000007941 */ /* 0x000fea0003800000 */
.L_x_4595:
        /* <DEDUP_REMOVED lines=23> */
.L_x_4642:
        /* <DEDUP_REMOVED lines=9> */
[----:B-1----:R-:W1:Y:S01]  /*15b70*/  LDC.64 R2, c[0x4][R2] ;  /* 0x0100000002027b82 */ /* 0x002e620000000a00 */
[----:B------:R-:W-:Y:S02]  /*15b80*/  IMAD.U32 R5, RZ, RZ, UR7 ;  /* 0x00000007ff057e24 */ /* 0x000fe4000f8e00ff */
[----:B------:R-:W-:Y:S02]  /*15b90*/  IMAD.U32 R6, RZ, RZ, UR8 ;  /* 0x00000008ff067e24 */ /* 0x000fe4000f8e00ff */
[----:B------:R-:W-:-:S02]  /*15ba0*/  IMAD.U32 R7, RZ, RZ, UR9 ;  /* 0x00000009ff077e24 */ /* 0x000fc4000f8e00ff */
[----:B------:R-:W-:Y:S02]  /*15bb0*/  IMAD.U32 R10, RZ, RZ, UR4 ;  /* 0x00000004ff0a7e24 */ /* 0x000fe4000f8e00ff */
[----:B------:R-:W-:Y:S02]  /*15bc0*/  IMAD.U32 R11, RZ, RZ, UR5 ;  /* 0x00000005ff0b7e24 */ /* 0x000fe4000f8e00ff */
[----:B0-----:R-:W-:Y:S02]  /*15bd0*/  IMAD.MOV.U32 R8, RZ, RZ, 0x70 ;  /* 0x00000070ff087424 */ /* 0x001fe400078e00ff */
[----:B------:R-:W-:Y:S02]  /*15be0*/  IMAD.MOV.U32 R12, RZ, RZ, 0x1 ;  /* 0x00000001ff0c7424 */ /* 0x000fe400078e00ff */
[----:B------:R-:W-:-:S07]  /*15bf0*/  IMAD.MOV.U32 R13, RZ, RZ, RZ ;  /* 0x000000ffff0d7224 */ /* 0x000fce00078e00ff */
[----:B------:R-:W-:-:S07]  /*15c00*/  LEPC R20, `(.L_x_4645) ;  /* 0x000000001014794e */ /* 0x000fce0000000000 */
[----:B-1----:R-:W-:Y:S05]  /*15c10*/  CALL.ABS.NOINC R2 ;  /* 0x0000000002007343 */ /* 0x002fea0003c00000 */
.L_x_4645:
[----:B------:R-:W-:Y:S05]  /*15c20*/  BSYNC B6 ;  /* 0x0000000000067941 */ /* 0x000fea0003800000 */
.L_x_4644:
        /* <DEDUP_REMOVED lines=10> */
[----:B------:R-:W-:Y:S01]  /*15cd0*/  MOV R13, RZ ;  /* 0x000000ff000d7202 */ /* 0x000fe20000000f00 */
[----:B------:R-:W-:Y:S02]  /*15ce0*/  IMAD.U32 R5, RZ, RZ, UR7 ;  /* 0x00000007ff057e24 */ /* 0x000fe4000f8e00ff */
[----:B------:R-:W-:Y:S02]  /*15cf0*/  IMAD.U32 R6, RZ, RZ, UR8 ;  /* 0x00000008ff067e24 */ /* 0x000fe4000f8e00ff */
[----:B------:R-:W-:-:S02]  /*15d00*/  IMAD.U32 R7, RZ, RZ, UR9 ;  /* 0x00000009ff077e24 */ /* 0x000fc4000f8e00ff */
[----:B------:R-:W-:Y:S02]  /*15d10*/  IMAD.U32 R10, RZ, RZ, UR4 ;  /* 0x00000004ff0a7e24 */ /* 0x000fe4000f8e00ff */
[----:B------:R-:W-:Y:S02]  /*15d20*/  IMAD.U32 R11, RZ, RZ, UR5 ;  /* 0x00000005ff0b7e24 */ /* 0x000fe4000f8e00ff */
[----:B0-----:R-:W-:Y:S02]  /*15d30*/  IMAD.MOV.U32 R8, RZ, RZ, 0x70 ;  /* 0x00000070ff087424 */ /* 0x001fe400078e00ff */
[----:B-1----:R-:W-:-:S07]  /*15d40*/  IMAD.MOV.U32 R12, RZ, RZ, 0x1 ;  /* 0x00000001ff0c7424 */ /* 0x002fce00078e00ff */
[----:B------:R-:W-:-:S07]  /*15d50*/  LEPC R20, `(.L_x_4648) ;  /* 0x000000001014794e */ /* 0x000fce0000000000 */
[----:B--2---:R-:W-:Y:S05]  /*15d60*/  CALL.ABS.NOINC R2 ;  /* 0x0000000002007343 */ /* 0x004fea0003c00000 */
.L_x_4648:
        /* <DEDUP_REMOVED lines=15> */
.L_x_4647:
[----:B------:R-:W-:Y:S05]  /*15e60*/  BSYNC B6 ;  /* 0x0000000000067941 */ /* 0x000fea0003800000 */
.L_x_4646:
[----:B------:R-:W-:Y:S01]  /*15e70*/  ULDC.64 UR4, c[0x0][0xaf0] ;  /* 0x0002bc0000047ab9 */ /* 0x000fe20000000a00 */
[----:B------:R-:W2:Y:S01]  /*15e80*/  S2R R20, SR_TID.X ;  /* 0x0000000000147919 */ /* 0x000ea20000002100 */
[----:B------:R-:W-:Y:S01]  /*15e90*/  ISETP.NE.U32.AND P0, PT, RZ, UR4, PT ;  /* 0x00000004ff007c0c */ /* 0x000fe2000bf05070 */
[----:B------:R-:W3:Y:S03]  /*15ea0*/  LDC R10, c[0x0][0x430] ;  /* 0x00010c00ff0a7b82 */ /* 0x000ee60000000800 */
[----:B------:R-:W-:-:S13]  /*15eb0*/  ISETP.NE.AND.EX P0, PT, RZ, UR5, PT, P0 ;  /* 0x00000005ff007c0c */ /* 0x000fda000bf05300 */
[----:B------:R-:W-:Y:S01]  /*15ec0*/  @P0 IADD3 R2, P1, R27, UR4, RZ ;  /* 0x000000041b020c10 */ /* 0x000fe2000ff3e0ff */
[----:B------:R-:W4:Y:S01]  /*15ed0*/  S2R R11, SR_TID.X ;  /* 0x00000000000b7919 */ /* 0x000f220000002100 */
[----:B------:R-:W-:Y:S02]  /*15ee0*/  ULDC UR4, c[0x0][0x320] ;  /* 0x0000c80000047ab9 */ /* 0x000fe40000000800 */
[----:B-1----:R-:W-:-:S05]  /*15ef0*/  @P0 IADD3.X R3, R30, UR5, RZ, P1, !PT ;  /* 0x000000051e030c10 */ /* 0x002fca0008ffe4ff */
[----:B------:R1:W5:Y:S01]  /*15f00*/  @P0 LDG.E R32, desc[UR40][R2.64] ;  /* 0x0000002802200981 */ /* 0x000362000c1e1900 */
[----:B--2---:R-:W-:-:S04]  /*15f10*/  LOP3.LUT R20, R20, 0x7f, RZ, 0xc0, !PT ;  /* 0x0000007f14147812 */ /* 0x004fc800078ec0ff */
[----:B------:R-:W-:Y:S02]  /*15f20*/  SHF.R.U32.HI R21, RZ, 0x3, R20 ;  /* 0x00000003ff157819 */ /* 0x000fe40000011614 */
[----:B------:R-:W2:Y:S02]  /*15f30*/  S2R R20, SR_TID.X ;  /* 0x0000000000147919 */ /* 0x000ea40000002100 */
[----:B--2---:R-:W-:-:S05]  /*15f40*/  IMAD.SHL.U32 R20, R20, 0x10, RZ ;  /* 0x0000001014147824 */ /* 0x004fca00078e00ff */
[----:B------:R-:W-:Y:S02]  /*15f50*/  LOP3.LUT R20, R21, 0x70, R20, 0xf8, !PT ;  /* 0x0000007015147812 */ /* 0x000fe400078ef814 */
[----:B------:R-:W2:Y:S01]  /*15f60*/  S2R R21, SR_TID.X ;  /* 0x0000000000157919 */ /* 0x000ea20000002100 */
[----:B---3--:R-:W-:Y:S01]  /*15f70*/  ISETP.NE.AND P1, PT, R10, 0x1, PT ;  /* 0x000000010a00780c */ /* 0x008fe20003f25270 */
[----:B------:R-:W-:-:S12]  /*15f80*/  VIADD R31, R31, 0xffffffc0 ;  /* 0xffffffc01f1f7836 */ /* 0x000fd80000000000 */
[----:B-1----:R-:W1:Y:S01]  /*15f90*/  @P1 LDC R3, c[0x0][0x434] ;  /* 0x00010d00ff031b82 */ /* 0x002e620000000800 */
[----:B--2---:R-:W-:-:S07]  /*15fa0*/  IMAD.SHL.U32 R21, R21, 0x8, RZ ;  /* 0x0000000815157824 */ /* 0x004fce00078e00ff */
[----:B------:R-:W2:Y:S01]  /*15fb0*/  @P1 LDC R2, c[0x0][0x438] ;  /* 0x00010e00ff021b82 */ /* 0x000ea20000000800 */
[----:B------:R-:W-:-:S04]  /*15fc0*/  LOP3.LUT R21, R21, 0x38, RZ, 0xc0, !PT ;  /* 0x0000003815157812 */ /* 0x000fc800078ec0ff */
[----:B------:R-:W-:-:S04]  /*15fd0*/  LOP3.LUT R21, R21, 0x40, RZ, 0xfc, !PT ;  /* 0x0000004015157812 */ /* 0x000fc800078efcff */
[----:B------:R-:W-:Y:S02]  /*15fe0*/  ISETP.GE.AND P2, PT, R21, UR4, PT ;  /* 0x0000000415007c0c */ /* 0x000fe4000bf46270 */
[----:B------:R-:W3:Y:S01]  /*15ff0*/  S2R R21, SR_TID.X ;  /* 0x0000000000157919 */ /* 0x000ee20000002100 */
[----:B------:R-:W-:-:S05]  /*16000*/  IMAD.IADD R4, R20, 0x1, R31 ;  /* 0x0000000114047824 */ /* 0x000fca00078e021f */
[C---:B------:R-:W-:Y:S01]  /*16010*/  ISETP.GE.AND P0, PT, R4.reuse, R35, PT ;  /* 0x000000230400720c */ /* 0x040fe20003f06270 */
[----:B------:R-:W-:Y:S02]  /*16020*/  IMAD.IADD R0, R4, 0x1, R34 ;  /* 0x0000000104007824 */ /* 0x000fe400078e0222 */
[----:B----4-:R-:W-:Y:S01]  /*16030*/  IMAD.SHL.U32 R11, R11, 0x8, RZ ;  /* 0x000000080b0b7824 */ /* 0x010fe200078e00ff */
[----:B------:R-:W-:Y:S01]  /*16040*/  ISETP.GT.U32.OR P0, PT, R20, 0x3f, P0 ;  /* 0x0000003f1400780c */ /* 0x000fe20000704470 */
[----:B-1----:R-:W-:-:S03]  /*16050*/  @P1 IMAD.HI.U32 R3, R0, R3, RZ ;  /* 0x0000000300031227 */ /* 0x002fc600078e00ff */
[----:B------:R-:W-:Y:S01]  /*16060*/  LOP3.LUT R11, R11, 0x38, RZ, 0xc0, !PT ;  /* 0x000000380b0b7812 */ /* 0x000fe200078ec0ff */
[----:B0-----:R-:W-:Y:S01]  /*16070*/  IMAD.MOV.U32 R8, RZ, RZ, R0 ;  /* 0x000000ffff087224 */ /* 0x001fe200078e0000 */
[----:B--2---:R-:W-:Y:S02]  /*16080*/  @P1 SHF.R.U32.HI R8, RZ, R2, R3 ;  /* 0x00000002ff081219 */ /* 0x004fe40000011603 */
[----:B------:R-:W-:Y:S02]  /*16090*/  ISETP.GE.AND P1, PT, R11, UR4, PT ;  /* 0x000000040b007c0c */ /* 0x000fe4000bf26270 */
[----:B------:R-:W-:Y:S02]  /*160a0*/  LOP3.LUT R22, R22, 0xffffffbf, RZ, 0xc0, !PT ;  /* 0xffffffbf16167812 */ /* 0x000fe400078ec0ff */
[----:B------:R-:W-:Y:S01]  /*160b0*/  SEL R9, RZ, 0xffffffff, P2 ;  /* 0xffffffffff097807 */ /* 0x000fe20001000000 */
[----:B------:R-:W0:Y:S01]  /*160c0*/  @!P0 LDC.64 R2, c[0x0][0x428] ;  /* 0x00010a00ff028b82 */ /* 0x000e220000000a00 */
[----:B------:R-:W-:Y:S01]  /*160d0*/  @P2 LOP3.LUT R22, R22, 0x40, RZ, 0xfc, !PT ;  /* 0x0000004016162812 */ /* 0x000fe200078efcff */
[----:B---3--:R-:W-:Y:S01]  /*160e0*/  IMAD.SHL.U32 R21, R21, 0x8, RZ ;  /* 0x0000000815157824 */ /* 0x008fe200078e00ff */
[----:B------:R-:W-:Y:S01]  /*160f0*/  SEL R4, RZ, 0x1, P1 ;  /* 0x00000001ff047807 */ /* 0x000fe20000800000 */
[----:B------:R-:W-:-:S03]  /*16100*/  IMAD.SHL.U32 R9, R9, 0x2, RZ ;  /* 0x0000000209097824 */ /* 0x000fc600078e00ff */
[----:B------:R-:W-:Y:S02]  /*16110*/  LOP3.LUT R21, R21, 0x38, RZ, 0xc0, !PT ;  /* 0x0000003815157812 */ /* 0x000fe400078ec0ff */
[----:B------:R-:W-:Y:S02]  /*16120*/  LOP3.LUT R22, R22, 0xffffff7f, RZ, 0xc0, !PT ;  /* 0xffffff7f16167812 */ /* 0x000fe400078ec0ff */
[C---:B------:R-:W-:Y:S02]  /*16130*/  LOP3.LUT R33, R21.reuse, 0x80, RZ, 0xfc, !PT ;  /* 0x0000008015217812 */ /* 0x040fe400078efcff */
[----:B------:R-:W-:Y:S02]  /*16140*/  LOP3.LUT R21, R21, 0xc0, RZ, 0xfc, !PT ;  /* 0x000000c015157812 */ /* 0x000fe400078efcff */
[----:B------:R-:W-:Y:S02]  /*16150*/  @P1 LOP3.LUT R22, R22, 0x80, RZ, 0xfc, !PT ;  /* 0x0000008016161812 */ /* 0x000fe400078efcff */
[----:B------:R-:W-:-:S02]  /*16160*/  LOP3.LUT R9, R9, 0x2, R4, 0xe2, !PT ;  /* 0x0000000209097812 */ /* 0x000fc400078ee204 */
[----:B------:R-:W-:Y:S01]  /*16170*/  ISETP.GE.AND P2, PT, R33, UR4, PT ;  /* 0x0000000421007c0c */ /* 0x000fe2000bf46270 */
[----:B------:R-:W1:Y:S01]  /*16180*/  @!P0 LDC.64 R4, c[0x0][0x418] ;  /* 0x00010600ff048b82 */ /* 0x000e620000000a00 */
[----:B------:R-:W-:Y:S02]  /*16190*/  ISETP.GE.AND P1, PT, R21, UR4, PT ;  /* 0x0000000415007c0c */ /* 0x000fe4000bf26270 */
[----:B------:R-:W-:Y:S02]  /*161a0*/  SEL R6, RZ, 0x4, P2 ;  /* 0x00000004ff067807 */ /* 0x000fe40001000000 */
[----:B------:R-:W-:-:S04]  /*161b0*/  SEL R7, RZ, 0x8, P1 ;  /* 0x00000008ff077807 */ /* 0x000fc80000800000 */
[----:B------:R-:W-:Y:S01]  /*161c0*/  LOP3.LUT R9, R7, R9, R6, 0xfe, !PT ;  /* 0x0000000907097212 */ /* 0x000fe200078efe06 */
[--C-:B------:R-:W-:Y:S01]  /*161d0*/  @!P0 IMAD.MOV.U32 R6, RZ, RZ, R8.reuse ;  /* 0x000000ffff068224 */ /* 0x100fe200078e0008 */
[----:B------:R-:W-:Y:S02]  /*161e0*/  @!P0 SHF.R.S32.HI R7, RZ, 0x1f, R8 ;  /* 0x0000001fff078819 */ /* 0x000fe40000011408 */
[----:B------:R-:W-:-:S04]  /*161f0*/  LOP3.LUT R22, R22, 0xffffffdf, RZ, 0xc0, !PT ;  /* 0xffffffdf16167812 */ /* 0x000fc800078ec0ff */
[----:B------:R-:W-:-:S04]  /*16200*/  @P2 LOP3.LUT R22, R22, 0x20, RZ, 0xfc, !PT ;  /* 0x0000002016162812 */ /* 0x000fc800078efcff */
[----:B------:R-:W-:-:S04]  /*16210*/  LOP3.LUT R22, R22, 0xffffffef, RZ, 0xc0, !PT ;  /* 0xffffffef16167812 */ /* 0x000fc800078ec0ff */
[----:B------:R-:W-:Y:S02]  /*16220*/  @P1 LOP3.LUT R22, R22, 0x10, RZ, 0xfc, !PT ;  /* 0x0000001016161812 */ /* 0x000fe400078efcff */
[----:B-----5:R-:W-:Y:S01]  /*16230*/  SHF.R.S32.HI R35, RZ, 0x1f, R32 ;  /* 0x0000001fff237819 */ /* 0x020fe20000011420 */
[----:B0-----:R-:W-:-:S04]  /*16240*/  @!P0 IMAD.WIDE.U32 R6, R32, R2, R6 ;  /* 0x0000000220068225 */ /* 0x001fc800078e0006 */
[----:B------:R-:W-:-:S04]  /*16250*/  @!P0 IMAD R2, R35, R2, RZ ;  /* 0x0000000223028224 */ /* 0x000fc800078e02ff */
[----:B------:R-:W-:Y:S01]  /*16260*/  @!P0 IMAD R3, R32, R3, R2 ;  /* 0x0000000320038224 */ /* 0x000fe200078e0202 */
[----:B-1----:R-:W-:-:S03]  /*16270*/  @!P0 LEA R4, P1, R6, R4, 0x2 ;  /* 0x0000000406048211 */ /* 0x002fc600078210ff */
[----:B------:R-:W-:Y:S02]  /*16280*/  @!P0 IMAD.IADD R3, R7, 0x1, R3 ;  /* 0x0000000107038824 */ /* 0x000fe400078e0203 */
[----:B------:R-:W-:-:S03]  /*16290*/  IMAD.MOV.U32 R2, RZ, RZ, RZ ;  /* 0x000000ffff027224 */ /* 0x000fc600078e00ff */
[----:B------:R-:W-:-:S05]  /*162a0*/  @!P0 LEA.HI.X R5, R6, R5, R3, 0x2, P1 ;  /* 0x0000000506058211 */ /* 0x000fca00008f1403 */
[----:B------:R0:W2:Y:S01]  /*162b0*/  @!P0 LDG.E R2, desc[UR40][R4.64] ;  /* 0x0000002804028981 */ /* 0x0000a2000c1e1900 */
[----:B------:R-:W1:Y:S01]  /*162c0*/  S2R R33, SR_TID.X ;  /* 0x0000000000217919 */ /* 0x000e620000002100 */
[----:B------:R-:W3:Y:S01]  /*162d0*/  S2R R21, SR_TID.X ;  /* 0x0000000000157919 */ /* 0x000ee20000002100 */
[----:B-1----:R-:W-:Y:S02]  /*162e0*/  IMAD.SHL.U32 R33, R33, 0x8, RZ ;  /* 0x0000000821217824 */ /* 0x002fe400078e00ff */
[----:B---3--:R-:W-:-:S03]  /*162f0*/  IMAD.SHL.U32 R21, R21, 0x8, RZ ;  /* 0x0000000815157824 */ /* 0x008fc600078e00ff */
[----:B------:R-:W-:-:S04]  /*16300*/  LOP3.LUT R33, R33, 0x38, RZ, 0xc0, !PT ;  /* 0x0000003821217812 */ /* 0x000fc800078ec0ff */
[----:B------:R-:W-:Y:S02]  /*16310*/  LOP3.LUT R12, R33, 0x180, RZ, 0xfc, !PT ;  /* 0x00000180210c7812 */ /* 0x000fe400078efcff */
[----:B------:R-:W-:Y:S02]  /*16320*/  LOP3.LUT R21, R21, 0x38, RZ, 0xc0, !PT ;  /* 0x0000003815157812 */ /* 0x000fe400078ec0ff */
[----:B------:R-:W-:Y:S02]  /*16330*/  ISETP.GE.AND P0, PT, R12, UR4, PT ;  /* 0x000000040c007c0c */ /* 0x000fe4000bf06270 */
[C---:B------:R-:W-:Y:S02]  /*16340*/  LOP3.LUT R13, R21.reuse, 0x100, RZ, 0xfc, !PT ;  /* 0x00000100150d7812 */ /* 0x040fe400078efcff */
[----:B------:R-:W-:Y:S02]  /*16350*/  LOP3.LUT R12, R21, 0x140, RZ, 0xfc, !PT ;  /* 0x00000140150c7812 */ /* 0x000fe400078efcff */
[----:B------:R-:W-:-:S02]  /*16360*/  ISETP.GE.AND P3, PT, R13, UR4, PT ;  /* 0x000000040d007c0c */ /* 0x000fc4000bf66270 */
[----:B------:R-:W-:Y:S02]  /*16370*/  ISETP.GE.AND P2, PT, R12, UR4, PT ;  /* 0x000000040c007c0c */ /* 0x000fe4000bf46270 */
[----:B------:R-:W-:Y:S02]  /*16380*/  SEL R3, RZ, 0x10, P3 ;  /* 0x00000010ff037807 */ /* 0x000fe40001800000 */
[----:B0-----:R-:W-:-:S04]  /*16390*/  SEL R4, RZ, 0x20, P2 ;  /* 0x00000020ff047807 */ /* 0x001fc80001000000 */
[----:B------:R-:W-:Y:S02]  /*163a0*/  LOP3.LUT R3, R4, R9, R3, 0xfe, !PT ;  /* 0x0000000904037212 */ /* 0x000fe400078efe03 */
[----:B------:R-:W-:Y:S02]  /*163b0*/  LOP3.LUT R14, R21, 0x1c0, RZ, 0xfc, !PT ;  /* 0x000001c0150e7812 */ /* 0x000fe400078efcff */
[----:B------:R-:W-:-:S04]  /*163c0*/  LOP3.LUT R22, R22, 0xfffffff7, RZ, 0xc0, !PT ;  /* 0xfffffff716167812 */ /* 0x000fc800078ec0ff */
[----:B------:R-:W-:-:S04]  /*163d0*/  @P3 LOP3.LUT R22, R22, 0x8, RZ, 0xfc, !PT ;  /* 0x0000000816163812 */ /* 0x000fc800078efcff */
[----:B------:R-:W-:Y:S01]  /*163e0*/  LOP3.LUT R22, R22, 0xfffffffb, RZ, 0xc0, !PT ;  /* 0xfffffffb16167812 */ /* 0x000fe200078ec0ff */
[----:B------:R-:W-:-:S03]  /*163f0*/  UMOV UR5, 0xffffffff ;  /* 0xffffffff00057882 */ /* 0x000fc60000000000 */
[----:B------:R-:W-:-:S04]  /*16400*/  @P2 LOP3.LUT R22, R22, 0x4, RZ, 0xfc, !PT ;  /* 0x0000000416162812 */ /* 0x000fc800078efcff */
[----:B------:R-:W-:Y:S01]  /*16410*/  LOP3.LUT R22, R22, 0xfffffffd, RZ, 0xc0, !PT ;  /* 0xfffffffd16167812 */ /* 0x000fe200078ec0ff */
[----:B--2---:R0:W-:Y:S02]  /*16420*/  STL [R1+0x4], R2 ;  /* 0x0000040201007387 */ /* 0x0041e40000100800 */
[----:B0-----:R-:W-:-:S04]  /*16430*/  SEL R2, RZ, 0x40, P0 ;  /* 0x00000040ff027807 */ /* 0x001fc80000000000 */
[----:B------:R-:W-:Y:S01]  /*16440*/  LOP3.LUT R5, R3, R2, RZ, 0xfc, !PT ;  /* 0x0000000203057212 */ /* 0x000fe200078efcff */
[----:B------:R-:W-:-:S04]  /*16450*/  IMAD.MOV R2, RZ, RZ, -R8 ;  /* 0x000000ffff027224 */ /* 0x000fc800078e0a08 */
[----:B------:R-:W-:Y:S01]  /*16460*/  IMAD R0, R10, R2, R0 ;  /* 0x000000020a007224 */ /* 0x000fe200078e0200 */
[----:B------:R0:W-:Y:S01]  /*16470*/  STL [R1+0x48], R5 ;  /* 0x0000480501007387 */ /* 0x0001e20000100800 */
[----:B------:R-:W-:Y:S01]  /*16480*/  ISETP.GE.AND P0, PT, R14, UR4, PT ;  /* 0x000000040e007c0c */ /* 0x000fe2000bf06270 */
[----:B------:R-:W-:Y:S02]  /*16490*/  ULDC UR4, c[0x0][0x2f4] ;  /* 0x0000bd0000047ab9 */ /* 0x000fe40000000800 */
[----:B------:R0:W-:Y:S01]  /*164a0*/  STL [R1+0xc], R0 ;  /* 0x00000c0001007387 */ /* 0x0001e20000100800 */
[----:B------:R-:W-:Y:S02]  /*164b0*/  SEL R33, RZ, 0x80, P0 ;  /* 0x00000080ff217807 */ /* 0x000fe40000000000 */
[----:B------:R-:W-:-:S13]  /*164c0*/  ISETP.GE.AND P0, PT, R11, UR4, PT ;  /* 0x000000040b007c0c */ /* 0x000fda000bf06270 */
[----:B------:R-:W-:Y:S01]  /*164d0*/  @P0 LOP3.LUT R22, R22, 0x2, RZ, 0xfc, !PT ;  /* 0x0000000216160812 */ /* 0x000fe200078efcff */
[----:B0-----:R-:W-:Y:S06]  /*164e0*/  BRA.DIV UR5, `(.L_x_4649) ;  /* 0x00000056059c7947 */ /* 0x001fec000b800000 */
.L_x_4759:
[----:B------:R-:W2:Y:S01]  /*164f0*/  LDL R0, [R1+0x50] ;  /* 0x0000500001007983 */ /* 0x000ea20000100800 */
[----:B------:R-:W-:Y:S02]  /*16500*/  ISETP.GT.U32.AND P1, PT, R20, 0x3f, PT ;  /* 0x0000003f1400780c */ /* 0x000fe40003f24070 */
[----:B------:R-:W-:Y:S02]  /*16510*/  LOP3.LUT R22, R22, 0xfffffeff, RZ, 0xc0, !PT ;  /* 0xfffffeff16167812 */ /* 0x000fe400078ec0ff */
[----:B------:R-:W-:Y:S02]  /*16520*/  LOP3.LUT R33, R5, R33, RZ, 0xfc, !PT ;  /* 0x0000002105217212 */ /* 0x000fe400078efcff */
[----:B------:R-:W-:Y:S02]  /*16530*/  LOP3.LUT R22, R22, 0xfffffffe, RZ, 0xc0, !PT ;  /* 0xfffffffe16167812 */ /* 0x000fe400078ec0ff */
[----:B------:R-:W-:-:S05]  /*16540*/  SHF.R.S32.HI R30, RZ, 0x1f, R18 ;  /* 0x0000001fff1e7819 */ /* 0x000fca0000011412 */
[----:B------:R-:W-:Y:S02]  /*16550*/  @P1 LOP3.LUT R22, R22, 0x1, RZ, 0xfc, !PT ;  /* 0x0000000116161812 */ /* 0x000fe400078efcff */
[----:B--2---:R-:W-:-:S13]  /*16560*/  ISETP.NE.AND P0, PT, R0, 0x3, PT ;  /* 0x000000030000780c */ /* 0x004fda0003f05270 */
[----:B------:R-:W-:Y:S01]  /*16570*/  @P0 LOP3.LUT R22, R22, 0x100, RZ, 0xfc, !PT ;  /* 0x0000010016160812 */ /* 0x000fe200078efcff */
[----:B------:R-:W-:Y:S06]  /*16580*/  @!P0 BRA `(.L_x_4650) ;  /* 0x0000000000048947 */ /* 0x000fec0003800000 */
[----:B------:R-:W-:Y:S01]  /*16590*/  BPT.TRAP 0x1 ;  /* 0x000000040000795c */ /* 0x000fe20000300000 */
.L_x_4650:
[----:B------:R-:W-:Y:S01]  /*165a0*/  IMAD R27, R25, 0x8, R23 ;  /* 0x00000008191b7824 */ /* 0x000fe200078e0217 */
[----:B------:R-:W-:Y:S01]  /*165b0*/  SHF.L.U32 R0, R28, 0x1f, RZ ;  /* 0x0000001f1c007819 */ /* 0x000fe200000006ff */
[----:B------:R-:W-:Y:S03]  /*165c0*/  BSSY B0, `(.L_x_4651) ;  /* 0x0000003000007945 */ /* 0x000fe60003800000 */
[----:B------:R-:W0:Y:S02]  /*165d0*/  SYNCS.PHASECHK.TRANS64.TRYWAIT P0, [R27+URZ+0x38840], R0 ;  /* 0x038840001b0075a7 */ /* 0x000e24000800017f */
[----:B0-----:R-:W-:Y:S05]  /*165e0*/  @!P0 BRA `(.L_x_4652) ;  /* 0x0000005400908947 */ /* 0x001fea0003800000 */
.L_x_4760:
[----:B------:R-:W-:Y:S05]  /*165f0*/  BSYNC B0 ;  /* 0x0000000000007941 */ /* 0x000fea0003800000 */
.L_x_4651:
[----:B------:R-:W0:Y:S01]  /*16600*/  LDL R2, [R1+0xc] ;  /* 0x00000c0001027983 */ /* 0x000e220000100800 */
[----:B------:R-:W-:-:S03]  /*16610*/  ULDC.64 UR4, c[0x0][0x300] ;  /* 0x0000c00000047ab9 */ /* 0x000fc60000000a00 */
[----:B------:R-:W2:Y:S04]  /*16620*/  LDL R4, [R1+0x4] ;  /* 0x0000040001047983 */ /* 0x000ea80000100800 */
[----:B------:R-:W3:Y:S01]  /*16630*/  LDL R6, [R1+0x10] ;  /* 0x0000100001067983 */ /* 0x000ee20000100800 */
[----:B------:R-:W-:Y:S01]  /*16640*/  LOP3.LUT P2, RZ, R22, 0x2, RZ, 0xc0, !PT ;  /* 0x0000000216ff7812 */ /* 0x000fe2000784c0ff */
[----:B------:R-:W1:Y:S02]  /*16650*/  S2R R7, SR_TID.X ;  /* 0x0000000000077919 */ /* 0x000e640000002100 */
[----:B-1----:R-:W-:-:S05]  /*16660*/  IMAD.SHL.U32 R7, R7, 0x8, RZ ;  /* 0x0000000807077824 */ /* 0x002fca00078e00ff */
[----:B------:R-:W-:Y:S02]  /*16670*/  LOP3.LUT R7, R7, 0x38, RZ, 0xc0, !PT ;  /* 0x0000003807077812 */ /* 0x000fe400078ec0ff */
[----:B0-----:R-:W-:Y:S02]  /*16680*/  SHF.R.S32.HI R0, RZ, 0x1f, R2 ;  /* 0x0000001fff007819 */ /* 0x001fe40000011402 */
[----:B--2---:R-:W-:-:S03]  /*16690*/  SHF.R.S32.HI R5, RZ, 0x1f, R4 ;  /* 0x0000001fff057819 */ /* 0x004fc60000011404 */
        /* <DEDUP_REMOVED lines=10> */
[----:B------:R-:W-:Y:S01]  /*16740*/  ULDC.64 UR4, c[0x0][0x308] ;  /* 0x0000c20000047ab9 */ /* 0x000fe20000000a00 */
[----:B------:R-:W0:Y:S02]  /*16750*/  S2R R4, SR_TID.X ;  /* 0x0000000000047919 */ /* 0x000e240000002100 */
[----:B------:R-:W-:Y:S02]  /*16760*/  IMAD.IADD R3, R3, 0x1, R0 ;  /* 0x0000000103037824 */ /* 0x000fe400078e0200 */
[----:B------:R-:W-:Y:S02]  /*16770*/  IMAD R0, R30, UR4, RZ ;  /* 0x000000041e007c24 */ /* 0x000fe4000f8e02ff */
[----:B------:R-:W-:-:S04]  /*16780*/  IMAD.WIDE.U32 R2, R18, UR4, R2 ;  /* 0x0000000412027c25 */ /* 0x000fc8000f8e0002 */
[----:B------:R-:W-:Y:S01]  /*16790*/  IMAD R0, R18, UR5, R0 ;  /* 0x0000000512007c24 */ /* 0x000fe2000f8e0200 */
[----:B------:R-:W-:Y:S01]  /*167a0*/  ULDC.64 UR4, c[0x0][0x2e8] ;  /* 0x0000ba0000047ab9 */ /* 0x000fe20000000a00 */
[----:B0-----:R-:W-:-:S04]  /*167b0*/  LOP3.LUT R4, R4, 0x7f, RZ, 0xc0, !PT ;  /* 0x0000007f04047812 */ /* 0x001fc800078ec0ff */
[----:B-1----:R-:W-:Y:S02]  /*167c0*/  SHF.R.U32.HI R5, RZ, 0x3, R4 ;  /* 0x00000003ff057819 */ /* 0x002fe40000011604 */
[----:B------:R-:W-:Y:S02]  /*167d0*/  IADD3 R4, R3, R0, RZ ;  /* 0x0000000003047210 */ /* 0x000fe40007ffe0ff */
[C---:B------:R-:W-:Y:S01]  /*167e0*/  LEA R0, P0, R2.reuse, UR4, 0x1 ;  /* 0x0000000402007c11 */ /* 0x040fe2000f8008ff */
[----:B------:R-:W-:Y:S01]  /*167f0*/  UMOV UR4, 0xffffffff ;  /* 0xffffffff00047882 */ /* 0x000fe20000000000 */
[----:B---3--:R-:W-:Y:S01]  /*16800*/  IADD3 R31, -R5, R6, -R31 ;  /* 0x00000006051f7210 */ /* 0x008fe20007ffe91f */
        /* <DEDUP_REMOVED lines=36> */
.L_x_4770:
        /* <DEDUP_REMOVED lines=10> */
.L_x_4654:
        /* <DEDUP_REMOVED lines=11> */
.L_x_4655:
[----:B------:R1:W5:Y:S01]  /*16ba0*/  LDL.LU R0, [R1+0x20] ;  /* 0x0000200001007983 */ /* 0x0003620000300800 */
[----:B------:R1:W-:Y:S03]  /*16bb0*/  SYNCS.ARRIVE.TRANS64.A1T0 RZ, [R27+URZ+0x38830], RZ ;  /* 0x038830ff1bff79a7 */ /* 0x0003e6000810003f */
[----:B0-----:R1:W5:Y:S02]  /*16bc0*/  LDL R2, [R1] ;  /* 0x0000000001027983 */ /* 0x0013640000100800 */
[----:B------:R-:W-:Y:S05]  /*16bd0*/  WARPSYNC.ALL ;  /* 0x0000000000007948 */ /* 0x000fea0003800000 */
[----:B------:R-:W-:Y:S01]  /*16be0*/  ULDC.64 UR4, c[0x0][0xaf8] ;  /* 0x0002be0000047ab9 */ /* 0x000fe20000000a00 */
[----:B------:R-:W-:Y:S01]  /*16bf0*/  BSSY B6, `(.L_x_4656) ;  /* 0x000001d000067945 */ /* 0x000fe20003800000 */
[----:B------:R-:W-:Y:S01]  /*16c00*/  BAR.SYNC.DEFER_BLOCKING 0x8, 0x100 ;  /* 0x0204000000007b1d */ /* 0x000fe20000010000 */
[----:B------:R-:W-:-:S04]  /*16c10*/  ISETP.NE.U32.AND P0, PT, RZ, UR4, PT ;  /* 0x00000004ff007c0c */ /* 0x000fc8000bf05070 */
[----:B------:R-:W-:-:S04]  /*16c20*/  ISETP.NE.AND.EX P0, PT, RZ, UR5, PT, P0 ;  /* 0x00000005ff007c0c */ /* 0x000fc8000bf05300 */
[----:B------:R-:W-:-:S05]  /*16c30*/  SEL R4, R37, RZ, !P0 ;  /* 0x000000ff25047207 */ /* 0x000fca0004000000 */
[----:B------:R0:W-:Y:S01]  /*16c40*/  STL [R1+0x14], R4 ;  /* 0x0000140401007387 */ /* 0x0001e20000100800 */
[----:B-----5:R-:W-:Y:S01]  /*16c50*/  SEL R3, R0, RZ, !P0 ;  /* 0x000000ff00037207 */ /* 0x020fe20004000000 */
[----:B------:R-:W-:-:S04]  /*16c60*/  VIADD R0, R23, 0x20400 ;  /* 0x0002040017007836 */ /* 0x000fc80000000000 */
[----:B------:R0:W-:Y:S01]  /*16c70*/  STL [R1+0x30], R3 ;  /* 0x0000300301007387 */ /* 0x0001e20000100800 */
[----:B------:R-:W-:Y:S02]  /*16c80*/  LOP3.LUT P0, RZ, R0, 0x3ff, RZ, 0xc0, !PT ;  /* 0x000003ff00ff7812 */ /* 0x000fe4000780c0ff */
[----:B------:R-:W-:-:S05]  /*16c90*/  SHF.R.S32.HI R0, RZ, 0x1f, R2 ;  /* 0x0000001fff007819 */ /* 0x000fca0000011402 */
[----:B------:R0:W-:Y:S06]  /*16ca0*/  STL [R1+0x2c], R0 ;  /* 0x00002c0001007387 */ /* 0x0001ec0000100800 */
[----:B------:R-:W-:Y:S05]  /*16cb0*/  @!P0 BRA `(.L_x_4657) ;  /* 0x0000000000408947 */ /* 0x000fea0003800000 */
[----:B------:R-:W-:Y:S01]  /*16cc0*/  MOV R2, 0x0 ;  /* 0x0000000000027802 */ /* 0x000fe20000000f00 */
[----:B------:R-:W-:Y:S01]  /*16cd0*/  ULDC.64 UR4, c[0x4][0xf0] ;  /* 0x01003c0000047ab9 */ /* 0x000fe20000000a00 */
[----:B------:R-:W-:Y:S01]  /*16ce0*/  ULDC.64 UR6, c[0x4][0xf8] ;  /* 0x01003e0000067ab9 */ /* 0x000fe20000000a00 */
[----:B------:R-:W-:Y:S01]  /*16cf0*/  ULDC.64 UR8, c[0x4][0x58] ;  /* 0x0100160000087ab9 */ /* 0x000fe20000000a00 */
[----:B0-----:R-:W-:Y:S02]  /*16d00*/  IMAD.U32 R4, RZ, RZ, UR4 ;  /* 0x00000004ff047e24 */ /* 0x001fe4000f8e00ff */
        /* <DEDUP_REMOVED lines=11> */
.L_x_4657:
[----:B------:R-:W-:Y:S05]  /*16dc0*/  BSYNC B6 ;  /* 0x0000000000067941 */ /* 0x000fea0003800000 */
.L_x_4656:
[----:B------:R-:W2:Y:S01]  /*16dd0*/  LDL R20, [R1+0x30] ;  /* 0x0000300001147983 */ /* 0x000ea20000100800 */
[----:B------:R-:W3:Y:S01]  /*16de0*/  LDC R6, c[0x0][0x448] ;  /* 0x00011200ff067b82 */ /* 0x000ee20000000800 */
[----:B------:R-:W-:Y:S02]  /*16df0*/  ULDC.64 UR4, c[0x0][0x298] ;  /* 0x0000a60000047ab9 */ /* 0x000fe40000000a00 */
[----:B0-----:R-:W4:Y:S04]  /*16e00*/  LDL R4, [R1+0x2c] ;  /* 0x00002c0001047983 */ /* 0x001f280000100800 */
[----:B------:R-:W4:Y:S04]  /*16e10*/  LDL R5, [R1] ;  /* 0x0000000001057983 */ /* 0x000f280000100800 */
[----:B------:R0:W5:Y:S01]  /*16e20*/  LDL R9, [R1+0x1c] ;  /* 0x00001c0001097983 */ /* 0x0001620000100800 */
[----:B------:R-:W1:Y:S01]  /*16e30*/  S2R R2, SR_TID.X ;  /* 0x0000000000027919 */ /* 0x000e620000002100 */
[----:B------:R-:W0:Y:S01]  /*16e40*/  S2R R0, SR_TID.X ;  /* 0x0000000000007919 */ /* 0x000e220000002100 */
[----:B---3--:R-:W-:-:S13]  /*16e50*/  ISETP.NE.AND P0, PT, R6, 0x1, PT ;  /* 0x000000010600780c */ /* 0x008fda0003f05270 */
[----:B------:R-:W3:Y:S01]  /*16e60*/  @P0 LDC R3, c[0x0][0x450] ;  /* 0x00011400ff030b82 */ /* 0x000ee20000000800 */
[----:B-1----:R-:W-:-:S04]  /*16e70*/  LOP3.LUT R2, R2, 0x7f, RZ, 0xc0, !PT ;  /* 0x0000007f02027812 */ /* 0x002fc800078ec0ff */
[----:B------:R-:W-:Y:S01]  /*16e80*/  SHF.R.U32.HI R2, RZ, 0x3, R2 ;  /* 0x00000003ff027819 */ /* 0x000fe20000011602 */
[----:B0-----:R-:W-:Y:S02]  /*16e90*/  IMAD.SHL.U32 R0, R0, 0x10, RZ ;  /* 0x0000001000007824 */ /* 0x001fe400078e00ff */
[----:B--2---:R-:W-:Y:S02]  /*16ea0*/  IMAD.MOV.U32 R21, RZ, RZ, R20 ;  /* 0x000000ffff157224 */ /* 0x004fe400078e0014 */
[----:B------:R-:W2:Y:S01]  /*16eb0*/  LDL R20, [R1+0x14] ;  /* 0x0000140001147983 */ /* 0x000ea20000100800 */
[----:B------:R-:W-:Y:S02]  /*16ec0*/  LOP3.LUT R0, R2, 0x70, R0, 0xf8, !PT ;  /* 0x0000007002007812 */ /* 0x000fe400078ef800 */
[----:B------:R-:W0:Y:S03]  /*16ed0*/  @P0 LDC R2, c[0x0][0x44c] ;  /* 0x00011300ff020b82 */ /* 0x000e260000000800 */
[----:B------:R-:W-:-:S02]  /*16ee0*/  IMAD R37, R17, 0x40, R0 ;  /* 0x0000004011257824 */ /* 0x000fc400078e0200 */
[----:B----4-:R-:W-:Y:S02]  /*16ef0*/  IMAD R4, R4, UR4, RZ ;  /* 0x0000000404047c24 */ /* 0x010fe4000f8e02ff */
[----:B------:R-:W-:Y:S02]  /*16f00*/  IMAD.MOV.U32 R0, RZ, RZ, R37 ;  /* 0x000000ffff007224 */ /* 0x000fe400078e0025 */
[----:B------:R-:W-:Y:S02]  /*16f10*/  IMAD R4, R5, UR5, R4 ;  /* 0x0000000505047c24 */ /* 0x000fe4000f8e0204 */
[----:B0-----:R-:W-:-:S05]  /*16f20*/  @P0 IMAD.HI.U32 R2, R37, R2, RZ ;  /* 0x0000000225020227 */ /* 0x001fca00078e00ff */
[----:B---3--:R-:W-:Y:S01]  /*16f30*/  @P0 SHF.R.U32.HI R0, RZ, R3, R2 ;  /* 0x00000003ff000219 */ /* 0x008fe20000011602 */
        /* <DEDUP_REMOVED lines=8> */
[----:B------:R-:W-:Y:S01]  /*16fc0*/  IMAD R4, R21, UR4, RZ ;  /* 0x0000000415047c24 */ /* 0x000fe2000f8e02ff */
[----:B------:R-:W0:Y:S02]  /*16fd0*/  S2R R7, SR_TID.X ;  /* 0x0000000000077919 */ /* 0x000e240000002100 */
[----:B0-----:R-:W-:-:S05]  /*16fe0*/  IMAD.SHL.U32 R7, R7, 0x8, RZ ;  /* 0x0000000807077824 */ /* 0x001fca00078e00ff */
[----:B------:R-:W-:Y:S01]  /*16ff0*/  LOP3.LUT R7, R7, 0x38, RZ, 0xc0, !PT ;  /* 0x0000003807077812 */ /* 0x000fe200078ec0ff */
[C---:B--2---:R-:W-:Y:S02]  /*17000*/  IMAD R4, R20.reuse, UR5, R4 ;  /* 0x0000000514047c24 */ /* 0x044fe4000f8e0204 */
[----:B------:R-:W-:Y:S01]  /*17010*/  IMAD.WIDE.U32 R2, R20, UR4, R2 ;  /* 0x0000000414027c25 */ /* 0x000fe2000f8e0002 */
[----:B------:R-:W-:-:S03]  /*17020*/  ULDC.64 UR4, c[0x0][0x2d0] ;  /* 0x0000b40000047ab9 */ /* 0x000fc60000000a00 */
[----:B------:R-:W-:Y:S01]  /*17030*/  IMAD.IADD R3, R3, 0x1, R4 ;  /* 0x0000000103037824 */ /* 0x000fe200078e0204 */
[----:B------:R-:W-:Y:S01]  /*17040*/  SHF.R.S32.HI R4, RZ, 0x1f, R0 ;  /* 0x0000001fff047819 */ /* 0x000fe20000011400 */
[----:B------:R-:W0:Y:S04]  /*17050*/  S2R R20, SR_TID.X ;  /* 0x0000000000147919 */ /* 0x000e280000002100 */
[----:B------:R-:W-:Y:S02]  /*17060*/  IMAD R4, R4, UR4, RZ ;  /* 0x0000000404047c24 */ /* 0x000fe4000f8e02ff */
[----:B------:R-:W-:-:S04]  /*17070*/  IMAD.WIDE.U32 R2, R0, UR4, R2 ;  /* 0x0000000400027c25 */ /* 0x000fc8000f8e0002 */
[C---:B------:R-:W-:Y:S01]  /*17080*/  IMAD R4, R0.reuse, UR5, R4 ;  /* 0x0000000500047c24 */ /* 0x040fe2000f8e0204 */
[----:B------:R-:W-:Y:S01]  /*17090*/  IADD3 R0, -R0, RZ, RZ ;  /* 0x000000ff00007210 */ /* 0x000fe20007ffe1ff */
[----:B------:R-:W-:-:S04]  /*170a0*/  ULDC.64 UR4, c[0x0][0x2c8] ;  /* 0x0000b20000047ab9 */ /* 0x000fc80000000a00 */
        /* <DEDUP_REMOVED lines=10> */
[----:B0-----:R-:W-:-:S03]  /*17150*/  LOP3.LUT R20, R20, 0x7f, RZ, 0xc0, !PT ;  /* 0x0000007f14147812 */ /* 0x001fc600078ec0ff */
[----:B------:R-:W-:Y:S01]  /*17160*/  LEA.HI.X R3, R2, UR5, R3, 0x1, P0 ;  /* 0x0000000502037c11 */ /* 0x000fe200080f0c03 */
[----:B------:R-:W-:Y:S01]  /*17170*/  UMOV UR5, 0xffffffff ;  /* 0xffffffff00057882 */ /* 0x000fe20000000000 */
[----:B------:R-:W-:Y:S02]  /*17180*/  ISETP.GE.AND P1, PT, R7, UR4, PT ;  /* 0x0000000407007c0c */ /* 0x000fe4000bf26270 */
[----:B------:R-:W-:Y:S01]  /*17190*/  SHF.R.U32.HI R8, RZ, 0x3, R20 ;  /* 0x00000003ff087819 */ /* 0x000fe20000011614 */
[----:B------:R-:W-:Y:S10]  /*171a0*/  BRA.DIV UR5, `(.L_x_4658) ;  /* 0x0000005205047947 */ /* 0x000ff4000b800000 */
[----:B------:R-:W0:Y:S01]  /*171b0*/  SHFL.IDX PT, R4, R0, RZ, 0x181f ;  /* 0x00181fff00047589 */ /* 0x000e2200000e0000 */
[----:B-----5:R-:W-:Y:S02]  /*171c0*/  IMAD R2, R9, R6, RZ ;  /* 0x0000000609027224 */ /* 0x020fe400078e02ff */
[----:B------:R-:W-:Y:S01]  /*171d0*/  IMAD R17, R17, 0x40, R8 ;  /* 0x0000004011117824 */ /* 0x000fe200078e0208 */
[----:B------:R-:W1:Y:S03]  /*171e0*/  SHFL.IDX PT, R5, R3, RZ, 0x181f ;  /* 0x00181fff03057589 */ /* 0x000e6600000e0000 */
[C---:B------:R-:W-:Y:S01]  /*171f0*/  VIADD R6, R17.reuse, 0x10 ;  /* 0x0000001011067836 */ /* 0x040fe20000000000 */
[C---:B------:R-:W-:Y:S01]  /*17200*/  ISETP.GE.AND P0, PT, R17.reuse, R2, PT ;  /* 0x000000021100720c */ /* 0x040fe20003f06270 */
[----:B------:R-:W-:-:S03]  /*17210*/  VIADD R8, R17, 0x20 ;  /* 0x0000002011087836 */ /* 0x000fc60000000000 */
[----:B------:R-:W-:Y:S04]  /*17220*/  STL [R1+0x20], R6 ;  /* 0x0000200601007387 */ /* 0x000fe80000100800 */
[----:B------:R-:W-:Y:S05]  /*17230*/  STL [R1+0x24], R8 ;  /* 0x0000240801007387 */ /* 0x000fea0000100800 */
[----:B0-----:R-:W-:-:S05]  /*17240*/  @!P0 LEA R4, P2, R7, R4, 0x1 ;  /* 0x0000000407048211 */ /* 0x001fca00078408ff */
[----:B-1----:R-:W-:-:S05]  /*17250*/  @!P0 IMAD.X R5, RZ, RZ, R5, P2 ;  /* 0x000000ffff058224 */ /* 0x002fca00010e0605 */
[----:B------:R-:W-:Y:S01]  /*17260*/  @!PT LDS RZ, [RZ] ;  /* 0x00000000fffff984 */ /* 0x000fe20000000800 */
[----:B------:R0:W-:Y:S01]  /*17270*/  @!P0 LDGSTS.E.BYPASS.LTC128B.128 [R26+0x20400], desc[UR40][R4.64], !P1 ;  /* 0x20400000041a8fae */ /* 0x0001e2000c901d68 */
[----:B------:R-:W-:-:S03]  /*17280*/  ISETP.GE.AND P0, PT, R6, R2, PT ;  /* 0x000000020600720c */ /* 0x000fc60003f06270 */
[----:B------:R-:W-:Y:S04]  /*17290*/  SHFL.IDX PT, R6, R3, 0x2, 0x181f ;  /* 0x00581f0003067f89 */ /* 0x000fe800000e0000 */
[----:B0-----:R-:W0:Y:S04]  /*172a0*/  SHFL.IDX PT, R5, R0, 0x1, 0x181f ;  /* 0x00381f0000057f89 */ /* 0x001e2800000e0000 */
[----:B------:R-:W1:Y:S04]  /*172b0*/  SHFL.IDX PT, R4, R3, 0x1, 0x181f ;  /* 0x00381f0003047f89 */ /* 0x000e6800000e0000 */
[----:B------:R-:W-:Y:S01]  /*172c0*/  SHFL.IDX PT, R3, R3, 0x3, 0x181f ;  /* 0x00781f0003037f89 */ /* 0x000fe200000e0000 */
[----:B0-----:R-:W-:-:S05]  /*172d0*/  @!P0 LEA R5, P2, R7, R5, 0x1 ;  /* 0x0000000507058211 */ /* 0x001fca00078408ff */
[----:B-1----:R-:W-:-:S05]  /*172e0*/  @!P0 IMAD.X R4, RZ, RZ, R4, P2 ;  /* 0x000000ffff048224 */ /* 0x002fca00010e0604 */
[----:B------:R-:W-:-:S04]  /*172f0*/  @!P0 LOP3.LUT R5, R5, R4, RZ, 0x3c, !PT ;  /* 0x0000000405058212 */ /* 0x000fc800078e3cff */
[----:B------:R-:W-:-:S04]  /*17300*/  @!P0 LOP3.LUT R4, R5, R4, RZ, 0x3c, !PT ;  /* 0x0000000405048212 */ /* 0x000fc800078e3cff */
[----:B------:R-:W-:-:S05]  /*17310*/  @!P0 LOP3.LUT R5, R5, R4, RZ, 0x3c, !PT ;  /* 0x0000000405058212 */ /* 0x000fca00078e3cff */
[----:B------:R0:W-:Y:S01]  /*17320*/  @!P0 LDGSTS.E.BYPASS.LTC128B.128 [R26+0x20c00], desc[UR40][R4.64], !P1 ;  /* 0x20c00000041a8fae */ /* 0x0001e2000c901d68 */
[----:B------:R-:W-:-:S03]  /*17330*/  ISETP.GE.AND P0, PT, R8, R2, PT ;  /* 0x000000020800720c */ /* 0x000fc60003f06270 */
[----:B0-----:R-:W0:Y:S04]  /*17340*/  SHFL.IDX PT, R4, R0, 0x2, 0x181f ;  /* 0x00581f0000047f89 */ /* 0x001e2800000e0000 */
[----:B------:R-:W1:Y:S06]  /*17350*/  SHFL.IDX PT, R0, R0, 0x3, 0x181f ;  /* 0x00781f0000007f89 */ /* 0x000e6c00000e0000 */
[----:B0-----:R-:W-:-:S05]  /*17360*/  @!P0 LEA R5, P2, R7, R4, 0x1 ;  /* 0x0000000407058211 */ /* 0x001fca00078408ff */
[----:B------:R-:W-:-:S05]  /*17370*/  @!P0 IMAD.X R4, RZ, RZ, R6, P2 ;  /* 0x000000ffff048224 */ /* 0x000fca00010e0606 */
[----:B------:R-:W-:-:S04]  /*17380*/  @!P0 LOP3.LUT R5, R5, R4, RZ, 0x3c, !PT ;  /* 0x0000000405058212 */ /* 0x000fc800078e3cff */
[----:B------:R-:W-:-:S04]  /*17390*/  @!P0 LOP3.LUT R4, R5, R4, RZ, 0x3c, !PT ;  /* 0x0000000405048212 */ /* 0x000fc800078e3cff */
[----:B------:R-:W-:-:S05]  /*173a0*/  @!P0 LOP3.LUT R5, R5, R4, RZ, 0x3c, !PT ;  /* 0x0000000405058212 */ /* 0x000fca00078e3cff */
[----:B-1----:R0:W-:Y:S02]  /*173b0*/  @!P0 LDGSTS.E.BYPASS.LTC128B.128 [R26+0x21400], desc[UR40][R4.64], !P1 ;  /* 0x21400000041a8fae */ /* 0x0021e4000c901d68 */
.L_x_4779:
[----:B0-----:R-:W-:-:S05]  /*173c0*/  VIADD R4, R17, 0x30 ;  /* 0x0000003011047836 */ /* 0x001fca0000000000 */
[----:B------:R-:W-:Y:S01]  /*173d0*/  ISETP.GE.AND P0, PT, R4, R2, PT ;  /* 0x000000020400720c */ /* 0x000fe20003f06270 */
[----:B------:R0:W-:-:S12]  /*173e0*/  STL [R1+0x34], R4 ;  /* 0x0000340401007387 */ /* 0x0001d80000100800 */
[----:B------:R-:W-:-:S05]  /*173f0*/  @!P0 LEA R2, P2, R7, R0, 0x1 ;  /* 0x0000000007028211 */ /* 0x000fca00078408ff */
[----:B------:R-:W-:-:S05]  /*17400*/  @!P0 IMAD.X R3, RZ, RZ, R3, P2 ;  /* 0x000000ffff038224 */ /* 0x000fca00010e0603 */
[----:B------:R-:W-:Y:S01]  /*17410*/  @!PT LDS RZ, [RZ] ;  /* 0x00000000fffff984 */ /* 0x000fe20000000800 */
[----:B------:R-:W-:Y:S01]  /*17420*/  @!PT LDS RZ, [RZ] ;  /* 0x00000000fffff984 */ /* 0x000fe20000000800 */
[----:B------:R-:W-:Y:S01]  /*17430*/  @!PT LDS RZ, [RZ] ;  /* 0x00000000fffff984 */ /* 0x000fe20000000800 */
[----:B------:R0:W-:Y:S01]  /*17440*/  @!P0 LDGSTS.E.BYPASS.LTC128B.128 [R26+0x21c00], desc[UR40][R2.64], !P1 ;  /* 0x21c00000021a8fae */ /* 0x0001e2000c901d68 */
[----:B------:R-:W-:Y:S01]  /*17450*/  PLOP3.LUT P0, PT, PT, PT, PT, 0x80, 0x0 ;  /* 0x000000000000781c */ /* 0x000fe20003f0f070 */
[----:B------:R-:W-:-:S12]  /*17460*/  NOP ;  /* 0x0000000000007918 */ /* 0x000fd80000000000 */
.L_x_4659:
        /* <DEDUP_REMOVED lines=28> */
.L_x_4661:
[----:B------:R-:W-:Y:S05]  /*17630*/  BSYNC B6 ;  /* 0x0000000000067941 */ /* 0x000fea0003800000 */
.L_x_4660:
[----:B------:R-:W2:Y:S01]  /*17640*/  LDL.LU R0, [R1+0x2c] ;  /* 0x00002c0001007983 */ /* 0x000ea20000300800 */
[----:B------:R-:W1:Y:S01]  /*17650*/  LDC R6, c[0x0][0x448] ;  /* 0x00011200ff067b82 */ /* 0x000e620000000800 */
[----:B------:R-:W-:Y:S02]  /*17660*/  ULDC.64 UR4, c[0x0][0x398] ;  /* 0x0000e60000047ab9 */ /* 0x000fe40000000a00 */
[----:B0-----:R-:W3:Y:S04]  /*17670*/  LDL.LU R2, [R1] ;  /* 0x0000000001027983 */ /* 0x001ee80000300800 */
[----:B------:R-:W4:Y:S04]  /*17680*/  LDL.LU R21, [R1+0x30] ;  /* 0x0000300001157983 */ /* 0x000f280000300800 */
[----:B------:R-:W5:Y:S01]  /*17690*/  LDL.LU R20, [R1+0x14] ;  /* 0x0000140001147983 */ /* 0x000f620000300800 */
[----:B------:R-:W-:Y:S01]  /*176a0*/  IMAD.MOV.U32 R4, RZ, RZ, R37 ;  /* 0x000000ffff047224 */ /* 0x000fe200078e0025 */
[----:B------:R-:W-:Y:S01]  /*176b0*/  LOP3.LUT R22, R22, 0xfffff7ff, RZ, 0xc0, !PT ;  /* 0xfffff7ff16167812 */ /* 0x000fe200078ec0ff */
[----:B------:R-:W0:Y:S01]  /*176c0*/  S2R R8, SR_TID.X ;  /* 0x0000000000087919 */ /* 0x000e220000002100 */
[----:B-1----:R-:W-:-:S13]  /*176d0*/  ISETP.NE.AND P0, PT, R6, 0x1, PT ;  /* 0x000000010600780c */ /* 0x002fda0003f05270 */
[----:B------:R-:W1:Y:S01]  /*176e0*/  @P0 LDC R5, c[0x0][0x450] ;  /* 0x00011400ff050b82 */ /* 0x000e620000000800 */
[----:B0-----:R-:W-:-:S05]  /*176f0*/  IMAD.SHL.U32 R8, R8, 0x8, RZ ;  /* 0x0000000808087824 */ /* 0x001fca00078e00ff */
[----:B------:R-:W-:-:S04]  /*17700*/  LOP3.LUT R8, R8, 0x38, RZ, 0xc0, !PT ;  /* 0x0000003808087812 */ /* 0x000fc800078ec0ff */
[----:B------:R-:W-:Y:S01]  /*17710*/  LOP3.LUT R8, R8, 0xc0, RZ, 0xfc, !PT ;  /* 0x000000c008087812 */ /* 0x000fe200078efcff */
[----:B--2---:R-:W-:-:S04]  /*17720*/  IMAD R0, R0, UR4, RZ ;  /* 0x0000000400007c24 */ /* 0x004fc8000f8e02ff */
[C---:B---3--:R-:W-:Y:S02]  /*17730*/  IMAD R0, R2.reuse, UR5, R0 ;  /* 0x0000000502007c24 */ /* 0x048fe4000f8e0200 */
        /* <DEDUP_REMOVED lines=8> */
[----:B----4-:R-:W-:Y:S02]  /*177c0*/  IMAD R0, R21, UR4, RZ ;  /* 0x0000000415007c24 */ /* 0x010fe4000f8e02ff */
[C---:B-----5:R-:W-:Y:S01]  /*177d0*/  IMAD.WIDE.U32 R2, R20.reuse, UR4, R2 ;  /* 0x0000000414027c25 */ /* 0x060fe2000f8e0002 */
[----:B------:R-:W0:Y:S03]  /*177e0*/  S2R R21, SR_TID.X ;  /* 0x0000000000157919 */ /* 0x000e260000002100 */
[----:B------:R-:W-:Y:S01]  /*177f0*/  IMAD R0, R20, UR5, R0 ;  /* 0x0000000514007c24 */ /* 0x000fe2000f8e0200 */
[----:B------:R-:W-:Y:S01]  /*17800*/  ULDC.64 UR4, c[0x0][0x3d0] ;  /* 0x0000f40000047ab9 */ /* 0x000fe20000000a00 */
[----:B------:R-:W2:Y:S02]  /*17810*/  S2R R20, SR_TID.X ;  /* 0x0000000000147919 */ /* 0x000ea40000002100 */
[----:B------:R-:W-:-:S02]  /*17820*/  IMAD.IADD R3, R3, 0x1, R0 ;  /* 0x0000000103037824 */ /* 0x000fc400078e0200 */
[----:B------:R-:W3:Y:S01]  /*17830*/  @P0 LDC R0, c[0x0][0x44c] ;  /* 0x00011300ff000b82 */ /* 0x000ee20000000800 */
[----:B0-----:R-:W-:Y:S02]  /*17840*/  IMAD.SHL.U32 R21, R21, 0x8, RZ ;  /* 0x0000000815157824 */ /* 0x001fe400078e00ff */
[----:B---3--:R-:W-:-:S03]  /*17850*/  @P0 IMAD.HI.U32 R0, R37, R0, RZ ;  /* 0x0000000025000227 */ /* 0x008fc600078e00ff */
[----:B------:R-:W-:Y:S01]  /*17860*/  LOP3.LUT R21, R21, 0x38, RZ, 0xc0, !PT ;  /* 0x0000003815157812 */ /* 0x000fe200078ec0ff */
[----:B--2---:R-:W-:Y:S01]  /*17870*/  IMAD.SHL.U32 R20, R20, 0x8, RZ ;  /* 0x0000000814147824 */ /* 0x004fe200078e00ff */
[----:B-1----:R-:W-:Y:S02]  /*17880*/  @P0 SHF.R.U32.HI R4, RZ, R5, R0 ;  /* 0x00000005ff040219 */ /* 0x002fe40000011600 */
[----:B------:R-:W-:Y:S02]  /*17890*/  LOP3.LUT R7, R21, 0x80, RZ, 0xfc, !PT ;  /* 0x0000008015077812 */ /* 0x000fe400078efcff */
[--C-:B------:R-:W-:Y:S01]  /*178a0*/  SHF.R.S32.HI R5, RZ, 0x1f, R4.reuse ;  /* 0x0000001fff057819 */ /* 0x100fe20000011404 */
[----:B------:R-:W-:Y:S01]  /*178b0*/  IMAD.MOV R0, RZ, RZ, -R4 ;  /* 0x000000ffff007224 */ /* 0x000fe200078e0a04 */
[----:B------:R-:W0:Y:S01]  /*178c0*/  S2R R21, SR_TID.X ;  /* 0x0000000000157919 */ /* 0x000e220000002100 */
[----:B------:R-:W-:Y:S01]  /*178d0*/  IMAD.WIDE.U32 R2, R4, UR4, R2 ;  /* 0x0000000404027c25 */ /* 0x000fe2000f8e0002 */
[----:B------:R-:W-:-:S03]  /*178e0*/  LOP3.LUT R20, R20, 0x38, RZ, 0xc0, !PT ;  /* 0x0000003814147812 */ /* 0x000fc600078ec0ff */
[----:B------:R-:W-:Y:S02]  /*178f0*/  IMAD R0, R6, R0, R37 ;  /* 0x0000000006007224 */ /* 0x000fe400078e0225 */
        /* <DEDUP_REMOVED lines=10> */
[----:B------:R-:W-:Y:S01]  /*179a0*/  ULDC UR4, c[0x0][0x3b8] ;  /* 0x0000ee0000047ab9 */ /* 0x000fe20000000800 */
[----:B------:R-:W-:Y:S02]  /*179b0*/  IADD3 R4, R3, R4, RZ ;  /* 0x0000000403047210 */ /* 0x000fe40007ffe0ff */
[----:B------:R-:W-:Y:S02]  /*179c0*/  ISETP.GE.AND P1, PT, R20, UR4, PT ;  /* 0x0000000414007c0c */ /* 0x000fe4000bf26270 */
[----:B------:R-:W-:Y:S01]  /*179d0*/  LEA.HI.X R4, R2, UR5, R4, 0x1, P0 ;  /* 0x0000000502047c11 */ /* 0x000fe200080f0c04 */
[----:B0-----:R-:W-:Y:S01]  /*179e0*/  IMAD.SHL.U32 R21, R21, 0x8, RZ ;  /* 0x0000000815157824 */ /* 0x001fe200078e00ff */
[----:B------:R-:W-:-:S02]  /*179f0*/  ISETP.GE.AND P0, PT, R7, UR4, PT ;  /* 0x0000000407007c0c */ /* 0x000fc4000bf06270 */
[----:B------:R-:W0:Y:S01]  /*17a00*/  S2R R7, SR_TID.X ;  /* 0x0000000000077919 */ /* 0x000e220000002100 */
[----:B------:R-:W-:Y:S02]  /*17a10*/  SEL R0, RZ, 0x1, P1 ;  /* 0x00000001ff007807 */ /* 0x000fe40000800000 */
[----:B------:R-:W-:Y:S02]  /*17a20*/  LOP3.LUT R21, R21, 0x38, RZ, 0xc0, !PT ;  /* 0x0000003815157812 */ /* 0x000fe400078ec0ff */
[----:B------:R-:W-:Y:S02]  /*17a30*/  SEL R2, RZ, 0x4, P0 ;  /* 0x00000004ff027807 */ /* 0x000fe40000000000 */
[----:B------:R-:W-:Y:S02]  /*17a40*/  @P1 LOP3.LUT R22, R22, 0x800, RZ, 0xfc, !PT ;  /* 0x0000080016161812 */ /* 0x000fe400078efcff */
[----:B------:R-:W-:Y:S02]  /*17a50*/  ISETP.GE.AND P5, PT, R8, UR4, PT ;  /* 0x0000000408007c0c */ /* 0x000fe4000bfa6270 */
[----:B------:R-:W-:-:S04]  /*17a60*/  LOP3.LUT R22, R22, 0xfffffdff, RZ, 0xc0, !PT ;  /* 0xfffffdff16167812 */ /* 0x000fc800078ec0ff */
[----:B------:R-:W-:-:S04]  /*17a70*/  @P0 LOP3.LUT R22, R22, 0x200, RZ, 0xfc, !PT ;  /* 0x0000020016160812 */ /* 0x000fc800078efcff */
[----:B------:R-:W-:Y:S01]  /*17a80*/  LOP3.LUT R22, R22, 0xfffffbff, RZ, 0xc0, !PT ;  /* 0xfffffbff16167812 */ /* 0x000fe200078ec0ff */
[----:B0-----:R-:W-:-:S05]  /*17a90*/  IMAD.SHL.U32 R7, R7, 0x8, RZ ;  /* 0x0000000807077824 */ /* 0x001fca00078e00ff */
[----:B------:R-:W-:-:S04]  /*17aa0*/  LOP3.LUT R7, R7, 0x38, RZ, 0xc0, !PT ;  /* 0x0000003807077812 */ /* 0x000fc800078ec0ff */
[----:B------:R-:W-:-:S04]  /*17ab0*/  LOP3.LUT R7, R7, 0x40, RZ, 0xfc, !PT ;  /* 0x0000004007077812 */ /* 0x000fc800078efcff */
[----:B------:R-:W-:Y:S02]  /*17ac0*/  ISETP.GE.AND P0, PT, R7, UR4, PT ;  /* 0x0000000407007c0c */ /* 0x000fe4000bf06270 */
[----:B------:R-:W-:Y:S02]  /*17ad0*/  LOP3.LUT R7, R21, 0x100, RZ, 0xfc, !PT ;  /* 0x0000010015077812 */ /* 0x000fe400078efcff */
[----:B------:R-:W0:Y:S01]  /*17ae0*/  S2R R21, SR_TID.X ;  /* 0x0000000000157919 */ /* 0x000e220000002100 */
[----:B------:R-:W-:Y:S02]  /*17af0*/  SEL R3, RZ, 0x2, P0 ;  /* 0x00000002ff037807 */ /* 0x000fe40000000000 */
[----:B------:R-:W-:Y:S02]  /*17b00*/  ISETP.GE.AND P4, PT, R7, UR4, PT ;  /* 0x0000000407007c0c */ /* 0x000fe4000bf86270 */
[----:B------:R-:W1:Y:S01]  /*17b10*/  S2R R7, SR_TID.X ;  /* 0x0000000000077919 */ /* 0x000e620000002100 */
[----:B------:R-:W-:-:S02]  /*17b20*/  IADD3 R0, R2, R3, R0 ;  /* 0x0000000302007210 */ /* 0x000fc40007ffe000 */
[----:B------:R-:W-:Y:S02]  /*17b30*/  SEL R2, RZ, 0x10, P4 ;  /* 0x00000010ff027807 */ /* 0x000fe40002000000 */
[----:B------:R-:W-:Y:S02]  /*17b40*/  @P0 LOP3.LUT R22, R22, 0x400, RZ, 0xfc, !PT ;  /* 0x0000040016160812 */ /* 0x000fe400078efcff */
[----:B------:R-:W-:-:S04]  /*17b50*/  SEL R3, RZ, 0x8, P5 ;  /* 0x00000008ff037807 */ /* 0x000fc80002800000 */
[----:B------:R-:W-:Y:S01]  /*17b60*/  IADD3 R0, R2, R0, R3 ;  /* 0x0000000002007210 */ /* 0x000fe20007ffe003 */
[----:B0-----:R-:W-:Y:S02]  /*17b70*/  IMAD.SHL.U32 R21, R21, 0x8, RZ ;  /* 0x0000000815157824 */ /* 0x001fe400078e00ff */
[----:B-1----:R-:W-:-:S03]  /*17b80*/  IMAD.SHL.U32 R7, R7, 0x8, RZ ;  /* 0x0000000807077824 */ /* 0x002fc600078e00ff */
[----:B------:R-:W-:Y:S02]  /*17b90*/  LOP3.LUT R21, R21, 0x38, RZ, 0xc0, !PT ;  /* 0x0000003815157812 */ /* 0x000fe400078ec0ff */
[----:B------:R-:W-:Y:S02]  /*17ba0*/  LOP3.LUT R7, R7, 0x38, RZ, 0xc0, !PT ;  /* 0x0000003807077812 */ /* 0x000fe400078ec0ff */
[----:B------:R-:W-:Y:S02]  /*17bb0*/  LOP3.LUT R8, R21, 0x140, RZ, 0xfc, !PT ;  /* 0x0000014015087812 */ /* 0x000fe400078efcff */
[----:B------:R-:W-:Y:S02]  /*17bc0*/  LOP3.LUT R7, R7, 0x180, RZ, 0xfc, !PT ;  /* 0x0000018007077812 */ /* 0x000fe400078efcff */
[----:B------:R-:W-:Y:S02]  /*17bd0*/  ISETP.GE.AND P3, PT, R8, UR4, PT ;  /* 0x0000000408007c0c */ /* 0x000fe4000bf66270 */
[----:B------:R-:W-:-:S02]  /*17be0*/  ISETP.GE.AND P0, PT, R7, UR4, PT ;  /* 0x0000000407007c0c */ /* 0x000fc4000bf06270 */
[----:B------:R-:W-:Y:S02]  /*17bf0*/  LOP3.LUT R7, R21, 0x1c0, RZ, 0xfc, !PT ;  /* 0x000001c015077812 */ /* 0x000fe400078efcff */
[----:B------:R-:W-:Y:S02]  /*17c00*/  SEL R2, RZ, 0x40, P0 ;  /* 0x00000040ff027807 */ /* 0x000fe40000000000 */
[----:B------:R-:W-:Y:S02]  /*17c10*/  SEL R3, RZ, 0x20, P3 ;  /* 0x00000020ff037807 */ /* 0x000fe40001800000 */
[----:B------:R-:W-:Y:S01]  /*17c20*/  ISETP.GE.AND P0, PT, R7, UR4, PT ;  /* 0x0000000407007c0c */ /* 0x000fe2000bf06270 */
[----:B------:R-:W-:Y:S01]  /*17c30*/  UMOV UR4, 0xffffffff ;  /* 0xffffffff00047882 */ /* 0x000fe20000000000 */
[----:B------:R-:W-:Y:S02]  /*17c40*/  IADD3 R0, R2, R0, R3 ;  /* 0x0000000002007210 */ /* 0x000fe40007ffe003 */
[----:B------:R-:W-:-:S05]  /*17c50*/  SEL R7, RZ, 0x80, P0 ;  /* 0x00000080ff077807 */ /* 0x000fca0000000000 */
[----:B------:R-:W-:Y:S01]  /*17c60*/  IMAD.IADD R7, R0, 0x1, R7 ;  /* 0x0000000100077824 */ /* 0x000fe200078e0207 */
[----:B------:R-:W-:Y:S06]  /*17c70*/  BRA.DIV UR4, `(.L_x_4662) ;  /* 0x0000004a04907947 */ /* 0x000fec000b800000 */
[----:B------:R-:W2:Y:S04]  /*17c80*/  LDL.LU R9, [R1+0x1c] ;  /* 0x00001c0001097983 */ /* 0x000ea80000300800 */
[----:B------:R-:W3:Y:S04]  /*17c90*/  LDL.LU R3, [R1+0x24] ;  /* 0x0000240001037983 */ /* 0x000ee80000300800 */
[----:B------:R-:W4:Y:S01]  /*17ca0*/  LDL.LU R8, [R1+0x20] ;  /* 0x0000200001087983 */ /* 0x000f220000300800 */
[----:B------:R-:W-:-:S03]  /*17cb0*/  LOP3.LUT R22, R22, 0xffbfffff, RZ, 0xc0, !PT ;  /* 0xffbfffff16167812 */ /* 0x000fc600078ec0ff */
[----:B------:R-:W-:Y:S01]  /*17cc0*/  SHFL.IDX PT, R14, R5, 0x2, 0x181f ;  /* 0x00581f00050e7f89 */ /* 0x000fe200000e0000 */
[----:B------:R-:W-:-:S04]  /*17cd0*/  @P4 LOP3.LUT R22, R22, 0x400000, RZ, 0xfc, !PT ;  /* 0x0040000016164812 */ /* 0x000fc800078efcff */
[C---:B------:R-:W-:Y:S02]  /*17ce0*/  LOP3.LUT P4, RZ, R22.reuse, 0x800, RZ, 0xc0, !PT ;  /* 0x0000080016ff7812 */ /* 0x040fe4000788c0ff */
[----:B------:R-:W-:-:S04]  /*17cf0*/  LOP3.LUT R22, R22, 0xffdfffff, RZ, 0xc0, !PT ;  /* 0xffdfffff16167812 */ /* 0x000fc800078ec0ff */
[----:B------:R-:W-:-:S04]  /*17d00*/  @P3 LOP3.LUT R22, R22, 0x200000, RZ, 0xfc, !PT ;  /* 0x0020000016163812 */ /* 0x000fc800078efcff */
[----:B------:R-:W-:Y:S01]  /*17d10*/  LOP3.LUT P3, RZ, R22, 0x400, RZ, 0xc0, !PT ;  /* 0x0000040016ff7812 */ /* 0x000fe2000786c0ff */
[----:B--2---:R-:W-:Y:S02]  /*17d20*/  IMAD R6, R9, R6, RZ ;  /* 0x0000000609067224 */ /* 0x004fe400078e02ff */
[----:B---3--:R-:W-:-:S03]  /*17d30*/  IMAD.MOV.U32 R9, RZ, RZ, R3 ;  /* 0x000000ffff097224 */ /* 0x008fc600078e0003 */
[----:B------:R-:W-:Y:S01]  /*17d40*/  ISETP.GE.AND P0, PT, R17, R6, PT ;  /* 0x000000061100720c */ /* 0x000fe20003f06270 */
[----:B------:R-:W0:-:S12]  /*17d50*/  SHFL.IDX PT, R3, R5, RZ, 0x181f ;  /* 0x00181fff05037589 */ /* 0x000e1800000e0000 */
[----:B------:R-:W-:-:S04]  /*17d60*/  @!P0 LOP3.LUT R2, R0, 0x40, RZ, 0xc0, !PT ;  /* 0x0000004000028812 */ /* 0x000fc800078ec0ff */
[----:B------:R-:W-:-:S04]  /*17d70*/  @!P0 SHF.R.U32.HI R2, RZ, 0x2, R2 ;  /* 0x00000002ff028819 */ /* 0x000fc80000011602 */
[----:B------:R-:W-:Y:S02]  /*17d80*/  @!P0 ISETP.NE.U32.AND P2, PT, R2, RZ, PT ;  /* 0x000000ff0200820c */ /* 0x000fe40003f45070 */
[----:B------:R-:W-:Y:S02]  /*17d90*/  @!P0 LOP3.LUT R2, R7, 0x80, RZ, 0xc0, !PT ;  /* 0x0000008007028812 */ /* 0x000fe400078ec0ff */
[----:B0-----:R-:W-:Y:S02]  /*17da0*/  @!P0 LEA R3, P6, R20, R3, 0x1 ;  /* 0x0000000314038211 */ /* 0x001fe400078c08ff */
[----:B------:R-:W-:-:S04]  /*17db0*/  @!P0 SHF.R.U32.HI R2, RZ, 0x3, R2 ;  /* 0x00000003ff028819 */ /* 0x000fc80000011602 */
[----:B------:R-:W-:Y:S02]  /*17dc0*/  @!P0 ISETP.NE.U32.AND P1, PT, R2, RZ, PT ;  /* 0x000000ff0200820c */ /* 0x000fe40003f25070 */
[----:B------:R-:W0:Y:S02]  /*17dd0*/  SHFL.IDX PT, R2, R4, RZ, 0x181f ;  /* 0x00181fff04027589 */ /* 0x000e2400000e0000 */
[----:B0-----:R-:W-:Y:S01]  /*17de0*/  @!P0 IMAD.X R2, RZ, RZ, R2, P6 ;  /* 0x000000ffff028224 */ /* 0x001fe200030e0602 */
[----:B------:R-:W-:-:S04]  /*17df0*/  LOP3.LUT P6, RZ, R22, 0x200, RZ, 0xc0, !PT ;  /* 0x0000020016ff7812 */ /* 0x000fc800078cc0ff */
[----:B------:R-:W-:-:S04]  /*17e00*/  @!P0 LOP3.LUT R3, R3, R2, RZ, 0x3c, !PT ;  /* 0x0000000203038212 */ /* 0x000fc800078e3cff */
[----:B------:R-:W-:-:S04]  /*17e10*/  @!P0 LOP3.LUT R2, R3, R2, RZ, 0x3c, !PT ;  /* 0x0000000203028212 */ /* 0x000fc800078e3cff */
[----:B------:R-:W-:-:S05]  /*17e20*/  @!P0 LOP3.LUT R3, R3, R2, RZ, 0x3c, !PT ;  /* 0x0000000203038212 */ /* 0x000fca00078e3cff */
[----:B------:R-:W-:Y:S01]  /*17e30*/  @!P0 LDGSTS.E.BYPASS.LTC128B.128 [R26+0x26400], desc[UR40][R2.64], !P4 ;  /* 0x26400000021a8fae */ /* 0x000fe2000e101d68 */
[----:B------:R-:W-:-:S03]  /*17e40*/  LOP3.LUT P4, RZ, R22, 0x400000, RZ, 0xc0, !PT ;  /* 0x0040000016ff7812 */ /* 0x000fc6000788c0ff */
[----:B------:R-:W-:Y:S01]  /*17e50*/  @!P0 LDGSTS.E.BYPASS.LTC128B.128 [R26+0x28400], desc[UR40][R2.64+0x80], !P3 ;  /* 0x28400080021a8fae */ /* 0x000fe2000d901d68 */
[C---:B------:R-:W-:Y:S02]  /*17e60*/  LOP3.LUT P3, RZ, R22.reuse, 0x200000, RZ, 0xc0, !PT ;  /* 0x0020000016ff7812 */ /* 0x040fe4000786c0ff */
[----:B------:R-:W-:Y:S01]  /*17e70*/  LOP3.LUT R22, R22, 0xffefffff, RZ, 0xc0, !PT ;  /* 0xffefffff16167812 */ /* 0x000fe200078ec0ff */
[----:B------:R-:W-:Y:S03]  /*17e80*/  @!P0 LDGSTS.E.BYPASS.LTC128B.128 [R26+0x2a400], desc[UR40][R2.64+0x100], !P6 ;  /* 0x2a400100021a8fae */ /* 0x000fe6000f101d68 */
[----:B------:R-:W-:Y:S01]  /*17e90*/  @P6 LOP3.LUT R22, R22, 0x100000, RZ, 0xfc, !PT ;  /* 0x0010000016166812 */ /* 0x000fe200078efcff */
[----:B------:R-:W-:Y:S03]  /*17ea0*/  @!P0 LDGSTS.E.BYPASS.LTC128B.128 [R26+0x2c400], desc[UR40][R2.64+0x180], !P5 ;  /* 0x2c400180021a8fae */ /* 0x000fe6000e901d68 */
[C---:B------:R-:W-:Y:S01]  /*17eb0*/  LOP3.LUT P6, RZ, R22.reuse, 0x800, RZ, 0xc0, !PT ;  /* 0x0000080016ff7812 */ /* 0x040fe200078cc0ff */
[----:B------:R-:W-:Y:S01]  /*17ec0*/  @!P0 LDGSTS.E.BYPASS.LTC128B.128 [R26+0x2e400], desc[UR40][R2.64+0x200], !P4 ;  /* 0x2e400200021a8fae */ /* 0x000fe2000e101d68 */
[----:B------:R-:W-:-:S03]  /*17ed0*/  LOP3.LUT R22, R22, 0xffff7fff, RZ, 0xc0, !PT ;  /* 0xffff7fff16167812 */ /* 0x000fc600078ec0ff */
[----:B------:R-:W-:Y:S04]  /*17ee0*/  @!P0 LDGSTS.E.BYPASS.LTC128B.128 [R26+0x30400], desc[UR40][R2.64+0x280], !P3 ;  /* 0x30400280021a8fae */ /* 0x000fe8000d901d68 */
[----:B------:R-:W-:Y:S04]  /*17ef0*/  @!P0 LDGSTS.E.BYPASS.LTC128B.128 [R26+0x32400], desc[UR40][R2.64+0x300], P2 ;  /* 0x32400300021a8fae */ /* 0x000fe80009101d68 */
[----:B------:R0:W-:Y:S01]  /*17f00*/  @!P0 LDGSTS.E.BYPASS.LTC128B.128 [R26+0x34400], desc[UR40][R2.64+0x380], P1 ;  /* 0x34400380021a8fae */ /* 0x0001e20008901d68 */
[----:B----4-:R-:W-:-:S03]  /*17f10*/  ISETP.GE.AND P0, PT, R8, R6, PT ;  /* 0x000000060800720c */ /* 0x010fc60003f06270 */
[----:B------:R-:W-:Y:S10]  /*17f20*/  SHFL.IDX PT, R8, R4, 0x2, 0x181f ;  /* 0x00581f0004087f89 */ /* 0x000ff400000e0000 */
[----:B0-----:R-:W-:-:S02]  /*17f30*/  @!P0 LOP3.LUT R3, R0, 0x40, RZ, 0xc0, !PT ;  /* 0x0000004000038812 */ /* 0x001fc400078ec0ff */
[----:B------:R-:W-:Y:S02]  /*17f40*/  @!P0 LOP3.LUT R2, R7, 0x80, RZ, 0xc0, !PT ;  /* 0x0000008007028812 */ /* 0x000fe400078ec0ff */
[----:B------:R-:W-:Y:S02]  /*17f50*/  @!P0 SHF.R.U32.HI R3, RZ, 0x2, R3 ;  /* 0x00000002ff038819 */ /* 0x000fe40000011603 */
[----:B------:R-:W-:Y:S02]  /*17f60*/  @!P0 SHF.R.U32.HI R2, RZ, 0x3, R2 ;  /* 0x00000003ff028819 */ /* 0x000fe40000011602 */
[----:B------:R-:W-:Y:S02]  /*17f70*/  @!P0 ISETP.NE.U32.AND P2, PT, R3, RZ, PT ;  /* 0x000000ff0300820c */ /* 0x000fe40003f45070 */
[----:B------:R-:W0:Y:S01]  /*17f80*/  SHFL.IDX PT, R3, R5, 0x1, 0x181f ;  /* 0x00381f0005037f89 */ /* 0x000e2200000e0000 */
[----:B------:R-:W-:-:S03]  /*17f90*/  @!P0 ISETP.NE.U32.AND P1, PT, R2, RZ, PT ;  /* 0x000000ff0200820c */ /* 0x000fc60003f25070 */
[----:B------:R-:W1:Y:S04]  /*17fa0*/  SHFL.IDX PT, R2, R4, 0x1, 0x181f ;  /* 0x00381f0004027f89 */ /* 0x000e6800000e0000 */
[----:B------:R-:W2:Y:S03]  /*17fb0*/  SHFL.IDX PT, R4, R4, 0x3, 0x181f ;  /* 0x00781f0004047f89 */ /* 0x000ea600000e0000 */
[----:B------:R-:W-:-:S04]  /*17fc0*/  @P2 LOP3.LUT R22, R22, 0x8000, RZ, 0xfc, !PT ;  /* 0x0000800016162812 */ /* 0x000fc800078efcff */
[----:B------:R-:W-:-:S04]  /*17fd0*/  LOP3.LUT R22, R22, 0xfff7ffff, RZ, 0xc0, !PT ;  /* 0xfff7ffff16167812 */ /* 0x000fc800078ec0ff */
[----:B------:R-:W-:-:S04]  /*17fe0*/  @P1 LOP3.LUT R22, R22, 0x80000, RZ, 0xfc, !PT ;  /* 0x0008000016161812 */ /* 0x000fc800078efcff */
[----:B------:R-:W-:Y:S02]  /*17ff0*/  LOP3.LUT P1, RZ, R22, 0x8000, RZ, 0xc0, !PT ;  /* 0x0000800016ff7812 */ /* 0x000fe4000782c0ff */
[----:B0-----:R-:W-:-:S05]  /*18000*/  @!P0 LEA R3, P2, R20, R3, 0x1 ;  /* 0x0000000314038211 */ /* 0x001fca00078408ff */
[----:B-1----:R-:W-:Y:S01]  /*18010*/  @!P0 IMAD.X R2, RZ, RZ, R2, P2 ;  /* 0x000000ffff028224 */ /* 0x002fe200010e0602 */
[----:B------:R-:W-:-:S04]  /*18020*/  LOP3.LUT P2, RZ, R22, 0x400, RZ, 0xc0, !PT ;  /* 0x0000040016ff7812 */ /* 0x000fc8000784c0ff */
[----:B------:R-:W-:-:S04]  /*18030*/  @!P0 LOP3.LUT R3, R3, R2, RZ, 0x3c, !PT ;  /* 0x0000000203038212 */ /* 0x000fc800078e3cff */
[----:B------:R-:W-:-:S04]  /*18040*/  @!P0 LOP3.LUT R2, R3, R2, RZ, 0x3c, !PT ;  /* 0x0000000203028212 */ /* 0x000fc800078e3cff */
[----:B------:R-:W-:-:S05]  /*18050*/  @!P0 LOP3.LUT R3, R3, R2, RZ, 0x3c, !PT ;  /* 0x0000000203038212 */ /* 0x000fca00078e3cff */
[----:B------:R-:W-:Y:S01]  /*18060*/  @!P0 LDGSTS.E.BYPASS.LTC128B.128 [R26+0x26c00], desc[UR40][R2.64], !P6 ;  /* 0x26c00000021a8fae */ /* 0x000fe2000f101d68 */
[----:B------:R-:W-:-:S03]  /*18070*/  LOP3.LUT P6, RZ, R22, 0x100000, RZ, 0xc0, !PT ;  /* 0x0010000016ff7812 */ /* 0x000fc600078cc0ff */
[----:B------:R-:W-:Y:S10]  /*18080*/  @!P0 LDGSTS.E.BYPASS.LTC128B.128 [R26+0x28c00], desc[UR40][R2.64+0x80], !P2 ;  /* 0x28c00080021a8fae */ /* 0x000ff4000d101d68 */
[----:B------:R-:W-:Y:S04]  /*18090*/  @!P0 LDGSTS.E.BYPASS.LTC128B.128 [R26+0x2ac00], desc[UR40][R2.64+0x100], !P6 ;  /* 0x2ac00100021a8fae */ /* 0x000fe8000f101d68 */
[----:B------:R-:W-:Y:S04]  /*180a0*/  @!P0 LDGSTS.E.BYPASS.LTC128B.128 [R26+0x2cc00], desc[UR40][R2.64+0x180], !P5 ;  /* 0x2cc00180021a8fae */ /* 0x000fe8000e901d68 */
[----:B------:R-:W-:Y:S04]  /*180b0*/  @!P0 LDGSTS.E.BYPASS.LTC128B.128 [R26+0x2ec00], desc[UR40][R2.64+0x200], !P4 ;  /* 0x2ec00200021a8fae */ /* 0x000fe8000e101d68 */
[----:B------:R-:W-:Y:S04]  /*180c0*/  @!P0 LDGSTS.E.BYPASS.LTC128B.128 [R26+0x30c00], desc[UR40][R2.64+0x280], !P3 ;  /* 0x30c00280021a8fae */ /* 0x000fe8000d901d68 */
[----:B------:R-:W-:Y:S01]  /*180d0*/  @!P0 LDGSTS.E.BYPASS.LTC128B.128 [R26+0x32c00], desc[UR40][R2.64+0x300], P1 ;  /* 0x32c00300021a8fae */ /* 0x000fe20008901d68 */
[----:B------:R-:W-:-:S13]  /*180e0*/  LOP3.LUT P1, RZ, R22, 0x80000, RZ, 0xc0, !PT ;  /* 0x0008000016ff7812 */ /* 0x000fda000782c0ff */
[----:B------:R0:W-:Y:S01]  /*180f0*/  @!P0 LDGSTS.E.BYPASS.LTC128B.128 [R26+0x34c00], desc[UR40][R2.64+0x380], P1 ;  /* 0x34c00380021a8fae */ /* 0x0001e20008901d68 */
[----:B------:R-:W-:-:S13]  /*18100*/  ISETP.GE.AND P0, PT, R9, R6, PT ;  /* 0x000000060900720c */ /* 0x000fda0003f06270 */
[----:B------:R-:W-:-:S05]  /*18110*/  @!P0 LEA R9, P1, R20, R14, 0x1 ;  /* 0x0000000e14098211 */ /* 0x000fca00078208ff */
[----:B------:R-:W-:Y:S01]  /*18120*/  @!P0 IMAD.X R10, RZ, RZ, R8, P1 ;  /* 0x000000ffff0a8224 */ /* 0x000fe200008e0608 */
[----:B------:R-:W-:Y:S01]  /*18130*/  LOP3.LUT P1, RZ, R22, 0x800, RZ, 0xc0, !PT ;  /* 0x0000080016ff7812 */ /* 0x000fe2000782c0ff */
[----:B0-----:R-:W-:Y:S01]  /*18140*/  @!P0 IMAD.MOV.U32 R2, RZ, RZ, R9 ;  /* 0x000000ffff028224 */ /* 0x001fe200078e0009 */
[----:B------:R-:W-:Y:S01]  /*18150*/  @!P0 LOP3.LUT R8, R0, 0x40, RZ, 0xc0, !PT ;  /* 0x0000004000088812 */ /* 0x000fe200078ec0ff */
[----:B------:R-:W-:-:S03]  /*18160*/  @!P0 IMAD.MOV.U32 R3, RZ, RZ, R10 ;  /* 0x000000ffff038224 */ /* 0x000fc600078e000a */
        /* <DEDUP_REMOVED lines=11> */
[----:B------:R-:W-:-:S13]  /*18220*/  @!P0 ISETP.NE.U32.AND P1, PT, R8, RZ, PT ;  /* 0x000000ff0800820c */ /* 0x000fda0003f25070 */
[----:B------:R0:W-:Y:S04]  /*18230*/  @!P0 LDGSTS.E.BYPASS.LTC128B.128 [R26+0x35400], desc[UR40][R2.64+0x380], P1 ;  /* 0x35400380021a8fae */ /* 0x0001e80008901d68 */
[----:B0-2---:R0:W1:Y:S02]  /*18240*/  SHFL.IDX PT, R2, R5, 0x3, 0x181f ;  /* 0x00781f0005027f89 */ /* 0x00506400000e0000 */
.L_x_4789:
[----:B------:R-:W2:Y:S01]  /*18250*/  LDL.LU R3, [R1+0x34] ;  /* 0x0000340001037983 */ /* 0x000ea20000300800 */
[----:B------:R-:W-:Y:S01]  /*18260*/  BSSY B0, `(.L_x_4663) ;  /* 0x0000019000007945 */ /* 0x000fe20003800000 */
[----:B--2---:R-:W-:-:S13]  /*18270*/  ISETP.GE.AND P0, PT, R3, R6, PT ;  /* 0x000000060300720c */ /* 0x004fda0003f06270 */
[----:B------:R-:W-:Y:S05]  /*18280*/  @P0 BRA `(.L_x_4664) ;  /* 0x0000000000580947 */ /* 0x000fea0003800000 */
[----:B------:R-:W-:Y:S02]  /*18290*/  LOP3.LUT R0, R0, 0x40, RZ, 0xc0, !PT ;  /* 0x0000004000007812 */ /* 0x000fe400078ec0ff */
[----:B------:R-:W-:Y:S02]  /*182a0*/  LOP3.LUT P6, RZ, R22, 0x800, RZ, 0xc0, !PT ;  /* 0x0000080016ff7812 */ /* 0x000fe400078cc0ff */
[----:B-1----:R-:W-:Y:S02]  /*182b0*/  LEA R2, P0, R20, R2, 0x1 ;  /* 0x0000000214027211 */ /* 0x002fe400078008ff */
[C---:B------:R-:W-:Y:S02]  /*182c0*/  LOP3.LUT P2, RZ, R22.reuse, 0x400, RZ, 0xc0, !PT ;  /* 0x0000040016ff7812 */ /* 0x040fe4000784c0ff */
[----:B------:R-:W-:Y:S01]  /*182d0*/  LOP3.LUT P1, RZ, R22, 0x200, RZ, 0xc0, !PT ;  /* 0x0000020016ff7812 */ /* 0x000fe2000782c0ff */
[----:B------:R-:W-:Y:S01]  /*182e0*/  IMAD.X R3, RZ, RZ, R4, P0 ;  /* 0x000000ffff037224 */ /* 0x000fe200000e0604 */
[----:B------:R-:W-:-:S02]  /*182f0*/  SHF.R.U32.HI R0, RZ, 0x2, R0 ;  /* 0x00000002ff007819 */ /* 0x000fc40000011600 */
[----:B------:R-:W-:Y:S02]  /*18300*/  LOP3.LUT R7, R7, 0x80, RZ, 0xc0, !PT ;  /* 0x0000008007077812 */ /* 0x000fe400078ec0ff */
[----:B------:R-:W-:Y:S01]  /*18310*/  ISETP.NE.U32.AND P0, PT, R0, RZ, PT ;  /* 0x000000ff0000720c */ /* 0x000fe20003f05070 */
[----:B------:R-:W-:Y:S01]  /*18320*/  @!PT LDS RZ, [RZ] ;  /* 0x00000000fffff984 */ /* 0x000fe20000000800 */
[----:B------:R-:W-:Y:S01]  /*18330*/  @!PT LDS RZ, [RZ] ;  /* 0x00000000fffff984 */ /* 0x000fe20000000800 */
[----:B------:R-:W-:Y:S01]  /*18340*/  @!PT LDS RZ, [RZ] ;  /* 0x00000000fffff984 */ /* 0x000fe20000000800 */
[----:B------:R2:W-:Y:S01]  /*18350*/  LDGSTS.E.BYPASS.LTC128B.128 [R26+0x27c00], desc[UR40][R2.64], !P6 ;  /* 0x27c00000021a7fae */ /* 0x0005e2000f101d68 */
[----:B------:R-:W-:-:S03]  /*18360*/  SHF.R.U32.HI R7, RZ, 0x3, R7 ;  /* 0x00000003ff077819 */ /* 0x000fc60000011607 */
        /* <DEDUP_REMOVED lines=8> */
.L_x_4664:
[----:B------:R-:W-:Y:S05]  /*183f0*/  BSYNC B0 ;  /* 0x0000000000007941 */ /* 0x000fea0003800000 */
.L_x_4663:
[----:B------:R-:W-:Y:S01]  /*18400*/  NOP ;  /* 0x0000000000007918 */ /* 0x000fe20000000000 */
[----:B------:R-:W-:-:S13]  /*18410*/  PLOP3.LUT P0, PT, PT, PT, PT, 0x80, 0x0 ;  /* 0x000000000000781c */ /* 0x000fda0003f0f070 */
.L_x_4665:
[----:B------:R-:W-:Y:S02]  /*18420*/  PLOP3.LUT P1, PT, P1, P0, PT, 0xa2, 0x0 ;  /* 0x000000000000781c */ /* 0x000fe40000f21472 */
[----:B------:R-:W-:-:S08]  /*18430*/  @P0 R2UR P1, UR4, R23 ;  /* 0x00000000170402ca */ /* 0x000fd00000020000 */
[----:B------:R-:W-:-:S05]  /*18440*/  @P0 PLOP3.LUT P0, PT, P1, PT, PT, 0x80, 0x0 ;  /* 0x000000000000081c */ /* 0x000fca0000f0f070 */
[----:B------:R-:W-:Y:S01]  /*18450*/  @!P1 SYNCS.ARRIVE.TRANS64.RED.A0T1 RZ, [UR4+0x38810], RZ ;  /* 0x038810ffffff99a7 */ /* 0x000fe20008200404 */
[----:B------:R-:W-:Y:S07]  /*18460*/  @!P1 ARRIVES.LDGSTSBAR.64.TRANSCNT [UR4+0x38810] ;  /* 0x03881000ff0099b0 */ /* 0x000fee0008000a84 */
[----:B------:R-:W-:Y:S05]  /*18470*/  @P0 BRA.U.ANY `(.L_x_4665) ;  /* 0xfffffffd00e80947 */ /* 0x000fea000393ffff */
[----:B-12---:R-:W2:Y:S02]  /*18480*/  LDL.LU R2, [R1+0x28] ;  /* 0x0000280001027983 */ /* 0x006ea40000300800 */
        /* <DEDUP_REMOVED lines=9> */
[----:B------:R-:W2:Y:S03]  /*18520*/  SYNCS.PHASECHK.TRANS64.TRYWAIT P0, [R23+URZ+0x38820], R0 ;  /* 0x03882000170075a7 */ /* 0x000ea6000800017f */
[----:B-12---:R-:W-:Y:S05]  /*18530*/  @!P0 BRA `(.L_x_4667) ;  /* 0x0000004c00208947 */ /* 0x006fea0003800000 */
.L_x_4790:
[----:B------:R-:W-:Y:S05]  /*18540*/  BSYNC B0 ;  /* 0x0000000000007941 */ /* 0x000fea0003800000 */
.L_x_4666:
[----:B------:R-:W2:Y:S02]  /*18550*/  LDL R2, [R1+0x50] ;  /* 0x0000500001027983 */ /* 0x000ea40000100800 */
[----:B--2---:R-:W-:-:S13]  /*18560*/  ISETP.NE.AND P0, PT, R2, 0x3, PT ;  /* 0x000000030200780c */ /* 0x004fda0003f05270 */
[----:B------:R-:W-:Y:S05]  /*18570*/  @!P0 BRA `(.L_x_4668) ;  /* 0x0000000000048947 */ /* 0x000fea0003800000 */
[----:B------:R-:W-:Y:S01]  /*18580*/  BPT.TRAP 0x1 ;  /* 0x000000040000795c */ /* 0x000fe20000300000 */
.L_x_4668:
[----:B-1----:R-:W-:Y:S01]  /*18590*/  SHF.L.U32 R0, R28, 0x1f, RZ ;  /* 0x0000001f1c007819 */ /* 0x002fe200000006ff */
[----:B------:R-:W-:Y:S03]  /*185a0*/  BSSY B0, `(.L_x_4669) ;  /* 0x0000003000007945 */ /* 0x000fe60003800000 */
[----:B------:R-:W1:Y:S02]  /*185b0*/  SYNCS.PHASECHK.TRANS64.TRYWAIT P0, [R27+URZ+0x38860], R0 ;  /* 0x038860001b0075a7 */ /* 0x000e64000800017f */
[----:B-1----:R-:W-:Y:S05]  /*185c0*/  @!P0 BRA `(.L_x_4670) ;  /* 0x0000004c00108947 */ /* 0x002fea0003800000 */
.L_x_4791:
[----:B------:R-:W-:Y:S05]  /*185d0*/  BSYNC B0 ;  /* 0x0000000000007941 */ /* 0x000fea0003800000 */
.L_x_4669:
[----:B------:R-:W1:Y:S01]  /*185e0*/  LDL.LU R3, [R1+0x3c] ;  /* 0x00003c0001037983 */ /* 0x000e620000300800 */
[----:B------:R-:W-:-:S03]  /*185f0*/  ULDC.64 UR4, c[0x0][0x328] ;  /* 0x0000ca0000047ab9 */ /* 0x000fc60000000a00 */
[----:B------:R-:W2:Y:S04]  /*18600*/  LDL.LU R2, [R1+0xc] ;  /* 0x00000c0001027983 */ /* 0x000ea80000300800 */
[----:B0-----:R-:W3:Y:S04]  /*18610*/  LDL.LU R5, [R1+0x44] ;  /* 0x0000440001057983 */ /* 0x001ee80000300800 */
[----:B------:R-:W4:Y:S01]  /*18620*/  LDL.LU R4, [R1+0x4] ;  /* 0x0000040001047983 */ /* 0x000f220000300800 */
[----:B-1----:R-:W-:-:S04]  /*18630*/  IMAD R0, R3, UR4, RZ ;  /* 0x0000000403007c24 */ /* 0x002fc8000f8e02ff */
[C---:B--2---:R-:W-:Y:S02]  /*18640*/  IMAD R0, R2.reuse, UR5, R0 ;  /* 0x0000000502007c24 */ /* 0x044fe4000f8e0200 */
[----:B------:R-:W-:Y:S01]  /*18650*/  IMAD.WIDE.U32 R2, R2, UR4, RZ ;  /* 0x0000000402027c25 */ /* 0x000fe2000f8e00ff */
[----:B------:R-:W-:-:S03]  /*18660*/  ULDC.64 UR4, c[0x0][0x338] ;  /* 0x0000ce0000047ab9 */ /* 0x000fc60000000a00 */
[----:B------:R-:W-:Y:S02]  /*18670*/  IMAD.IADD R3, R3, 0x1, R0 ;  /* 0x0000000103037824 */ /* 0x000fe400078e0200 */
[----:B---3--:R-:W-:Y:S02]  /*18680*/  IMAD R0, R5, UR4, RZ ;  /* 0x0000000405007c24 */ /* 0x008fe4000f8e02ff */
[----:B----4-:R-:W-:-:S04]  /*18690*/  IMAD.WIDE.U32 R2, R4, UR4, R2 ;  /* 0x0000000404027c25 */ /* 0x010fc8000f8e0002 */
        /* <DEDUP_REMOVED lines=18> */
[C---:B------:R-:W-:Y:S01]  /*187c0*/  LOP3.LUT P3, RZ, R33.reuse, 0x8, RZ, 0xc0, !PT ;  /* 0x0000000821ff7812 */ /* 0x040fe2000786c0ff */
[----:B------:R-:W2:Y:S01]  /*187d0*/  SHFL.IDX PT, R3, R6, RZ, 0x181f ;  /* 0x00181fff06037589 */ /* 0x000ea200000e0000 */
[----:B------:R-:W-:Y:S02]  /*187e0*/  LOP3.LUT P2, RZ, R33, 0x10, RZ, 0xc0, !PT ;  /* 0x0000001021ff7812 */ /* 0x000fe4000784c0ff */
[----:B------:R-:W-:Y:S01]  /*187f0*/  LOP3.LUT R22, R22, 0xfffffdff, RZ, 0xc0, !PT ;  /* 0xfffffdff16167812 */ /* 0x000fe200078ec0ff */
[----:B0-----:R-:W-:-:S05]  /*18800*/  IMAD.SHL.U32 R7, R7, 0x8, RZ ;  /* 0x0000000807077824 */ /* 0x001fca00078e00ff */
[----:B------:R-:W-:-:S05]  /*18810*/  LOP3.LUT R7, R7, 0x38, RZ, 0xc0, !PT ;  /* 0x0000003807077812 */ /* 0x000fca00078ec0ff */
[----:B------:R-:W-:Y:S01]  /*18820*/  IMAD.SHL.U32 R0, R7, 0x2, RZ ;  /* 0x0000000207007824 */ /* 0x000fe200078e00ff */
[----:B------:R-:W-:-:S04]  /*18830*/  LOP3.LUT R7, R33, 0x1, RZ, 0xc0, !PT ;  /* 0x0000000121077812 */ /* 0x000fc800078ec0ff */
[----:B-1----:R-:W-:Y:S02]  /*18840*/  IADD3 R2, P0, R2, R0, RZ ;  /* 0x0000000002027210 */ /* 0x002fe40007f1e0ff */
[----:B------:R-:W-:Y:S02]  /*18850*/  ISETP.NE.U32.AND P1, PT, R7, 0x1, PT ;  /* 0x000000010700780c */ /* 0x000fe40003f25070 */
[----:B------:R-:W-:Y:S01]  /*18860*/  PRMT R7, R33, 0x8880, RZ ;  /* 0x0000888021077816 */ /* 0x000fe200000000ff */
[----:B--2---:R-:W-:Y:S01]  /*18870*/  IMAD.X R3, RZ, RZ, R3, P0 ;  /* 0x000000ffff037224 */ /* 0x004fe200000e0603 */
[----:B------:R-:W-:-:S09]  /*18880*/  ISETP.LT.OR P0, PT, R31, 0x1, P1 ;  /* 0x000000011f00780c */ /* 0x000fd20000f01670 */
[----:B------:R-:W-:Y:S02]  /*18890*/  @P1 LOP3.LUT R22, R22, 0x200, RZ, 0xfc, !PT ;  /* 0x0000020016161812 */ /* 0x000fe400078efcff */
[----:B------:R-:W-:Y:S02]  /*188a0*/  LOP3.LUT P1, RZ, R33, 0x20, RZ, 0xc0, !PT ;  /* 0x0000002021ff7812 */ /* 0x000fe4000782c0ff */
[----:B------:R-:W-:Y:S01]  /*188b0*/  @!PT LDS RZ, [RZ] ;  /* 0x00000000fffff984 */ /* 0x000fe20000000800 */
[----:B------:R-:W-:Y:S01]  /*188c0*/  LDGSTS.E.BYPASS.LTC128B.128 [R4+0x400], desc[UR40][R2.64], !P0 ;  /* 0x0040000002047fae */ /* 0x000fe2000c101d68 */
[----:B------:R-:W-:Y:S02]  /*188d0*/  ISETP.LT.OR P0, PT, R31, 0x1, !P5 ;  /* 0x000000011f00780c */ /* 0x000fe40006f01670 */
[----:B------:R-:W-:-:S11]  /*188e0*/  LOP3.LUT R22, R22, 0xfffffbff, RZ, 0xc0, !PT ;  /* 0xfffffbff16167812 */ /* 0x000fd600078ec0ff */
        /* <DEDUP_REMOVED lines=62> */
.L_x_4801:
        /* <DEDUP_REMOVED lines=13> */
[----:B------:R-:W-:Y:S02]  /*18da0*/  IADD3.X R3, RZ, R6, RZ, P0, !PT ;  /* 0x00000006ff037210 */ /* 0x000fe400007fe4ff */
[----:B------:R-:W-:Y:S02]  /*18db0*/  LOP3.LUT P6, RZ, R22, 0x800, RZ, 0xc0, !PT ;  /* 0x0000080016ff7812 */ /* 0x000fe400078cc0ff */
[----:B------:R-:W-:-:S02]  /*18dc0*/  ISETP.LT.OR P5, PT, R31, 0x31, !P3 ;  /* 0x000000311f00780c */ /* 0x000fc40005fa1670 */
[C---:B------:R-:W-:Y:S02]  /*18dd0*/  LOP3.LUT P0, RZ, R22.reuse, 0x200, RZ, 0xc0, !PT ;  /* 0x0000020016ff7812 */ /* 0x040fe4000780c0ff */
[----:B------:R-:W-:Y:S02]  /*18de0*/  ISETP.LT.OR P3, PT, R31, 0x31, !P1 ;  /* 0x000000311f00780c */ /* 0x000fe40004f61670 */
[----:B------:R-:W-:-:S04]  /*18df0*/  LOP3.LUT P1, RZ, R22, 0x400, RZ, 0xc0, !PT ;  /* 0x0000040016ff7812 */ /* 0x000fc8000782c0ff */
[----:B------:R-:W-:Y:S01]  /*18e00*/  ISETP.LT.OR P1, PT, R31, 0x31, P1 ;  /* 0x000000311f00780c */ /* 0x000fe20000f21670 */
        /* <DEDUP_REMOVED lines=14> */
.L_x_4672:
        /* <DEDUP_REMOVED lines=11> */
.L_x_4673:
        /* <DEDUP_REMOVED lines=9> */
[----:B--2---:R-:W-:Y:S02]  /*19030*/  LOP3.LUT R2, R2, 0x40, RZ, 0xc0, !PT ;  /* 0x0000004002027812 */ /* 0x004fe400078ec0ff */
[----:B---3--:R-:W-:Y:S02]  /*19040*/  LEA.HI.SX32 R7, R3, 0xfffffffe, 0x1a ;  /* 0xfffffffe03077811 */ /* 0x008fe400078fd2ff */
[----:B------:R-:W-:-:S07]  /*19050*/  SHF.R.U32.HI R33, RZ, 0x2, R2 ;  /* 0x00000002ff217819 */ /* 0x000fce0000011602 */
.L_x_4688:
[----:B--2---:R-:W2:Y:S01]  /*19060*/  LDL R10, [R1+0x50] ;  /* 0x00005000010a7983 */ /* 0x004ea20000100800 */
[----:B0-----:R-:W0:Y:S01]  /*19070*/  LDC R5, c[0x0][0x430] ;  /* 0x00010c00ff057b82 */ /* 0x001e220000000800 */
[----:B-1----:R-:W1:Y:S01]  /*19080*/  S2R R2, SR_TID.X ;  /* 0x0000000000027919 */ /* 0x002e620000002100 */
[----:B---3--:R-:W3:Y:S01]  /*19090*/  S2R R8, SR_TID.X ;  /* 0x0000000000087919 */ /* 0x008ee20000002100 */
[----:B0-----:R-:W-:Y:S02]  /*190a0*/  ISETP.NE.AND P0, PT, R5, 0x1, PT ;  /* 0x000000010500780c */ /* 0x001fe40003f05270 */
[----:B-1----:R-:W-:-:S11]  /*190b0*/  LOP3.LUT R2, R2, 0x7f, RZ, 0xc0, !PT ;  /* 0x0000007f02027812 */ /* 0x002fd600078ec0ff */
[----:B------:R-:W0:Y:S01]  /*190c0*/  @P0 LDC R6, c[0x0][0x434] ;  /* 0x00010d00ff060b82 */ /* 0x000e220000000800 */
[----:B---3--:R-:W-:Y:S01]  /*190d0*/  IMAD.SHL.U32 R8, R8, 0x10, RZ ;  /* 0x0000001008087824 */ /* 0x008fe200078e00ff */
[----:B------:R-:W-:-:S04]  /*190e0*/  SHF.R.U32.HI R2, RZ, 0x3, R2 ;  /* 0x00000003ff027819 */ /* 0x000fc80000011602 */
[----:B------:R-:W-:Y:S02]  /*190f0*/  LOP3.LUT R8, R2, 0x70, R8, 0xf8, !PT ;  /* 0x0000007002087812 */ /* 0x000fe400078ef808 */
[----:B------:R-:W1:Y:S02]  /*19100*/  @P0 LDC R3, c[0x0][0x438] ;  /* 0x00010e00ff030b82 */ /* 0x000e640000000800 */
[----:B------:R-:W-:Y:S01]  /*19110*/  ISETP.GT.U32.AND P1, PT, R8, 0x3f, PT ;  /* 0x0000003f0800780c */ /* 0x000fe20003f24070 */
[----:B------:R-:W-:-:S04]  /*19120*/  IMAD R4, R7, 0x40, R34 ;  /* 0x0000004007047824 */ /* 0x000fc800078e0222 */
[----:B------:R-:W-:-:S08]  /*19130*/  IMAD.IADD R4, R8, 0x1, R4 ;  /* 0x0000000108047824 */ /* 0x000fd000078e0204 */
[----:B------:R-:W3:Y:S01]  /*19140*/  @!P1 LDC.64 R8, c[0x0][0x428] ;  /* 0x00010a00ff089b82 */ /* 0x000ee20000000a00 */
[----:B0-----:R-:W-:-:S04]  /*19150*/  @P0 IMAD.HI.U32 R6, R4, R6, RZ ;  /* 0x0000000604060227 */ /* 0x001fc800078e00ff */
[----:B------:R-:W-:Y:S01]  /*19160*/  IMAD.MOV.U32 R2, RZ, RZ, R4 ;  /* 0x000000ffff027224 */ /* 0x000fe200078e0004 */
[----:B-1----:R-:W-:-:S05]  /*19170*/  @P0 SHF.R.U32.HI R2, RZ, R3, R6 ;  /* 0x00000003ff020219 */ /* 0x002fca0000011606 */
[----:B------:R-:W-:-:S04]  /*19180*/  IMAD.MOV R3, RZ, RZ, -R2 ;  /* 0x000000ffff037224 */ /* 0x000fc800078e0a02 */
[----:B------:R-:W-:Y:S01]  /*19190*/  IMAD R5, R5, R3, R4 ;  /* 0x0000000305057224 */ /* 0x000fe200078e0204 */
[--C-:B------:R-:W-:Y:S01]  /*191a0*/  @!P1 SHF.R.S32.HI R3, RZ, 0x1f, R2.reuse ;  /* 0x0000001fff039819 */ /* 0x100fe20000011402 */
[-C--:B---3--:R-:W-:Y:S02]  /*191b0*/  @!P1 IMAD R4, R35, R8.reuse, RZ ;  /* 0x0000000823049224 */ /* 0x088fe400078e02ff */
[----:B------:R-:W-:-:S04]  /*191c0*/  @!P1 IMAD.WIDE.U32 R2, R32, R8, R2 ;  /* 0x0000000820029225 */ /* 0x000fc800078e0002 */
[----:B------:R-:W-:Y:S02]  /*191d0*/  @!P1 IMAD R4, R32, R9, R4 ;  /* 0x0000000920049224 */ /* 0x000fe400078e0204 */
[----:B------:R-:W0:Y:S02]  /*191e0*/  @!P1 LDC.64 R8, c[0x0][0x418] ;  /* 0x00010600ff089b82 */ /* 0x000e240000000a00 */
[----:B------:R-:W-:Y:S02]  /*191f0*/  @!P1 IMAD.IADD R3, R4, 0x1, R3 ;  /* 0x0000000104039824 */ /* 0x000fe400078e0203 */
[----:B------:R-:W-:Y:S02]  /*19200*/  IMAD.MOV.U32 R4, RZ, RZ, RZ ;  /* 0x000000ffff047224 */ /* 0x000fe400078e00ff */
[----:B------:R-:W-:Y:S01]  /*19210*/  VIADD R25, R25, 0x1 ;  /* 0x0000000119197836 */ /* 0x000fe20000000000 */
[----:B0-----:R-:W-:-:S04]  /*19220*/  @!P1 LEA R8, P0, R2, R8, 0x2 ;  /* 0x0000000802089211 */ /* 0x001fc800078010ff */
[----:B------:R-:W-:Y:S02]  /*19230*/  @!P1 LEA.HI.X R9, R2, R9, R3, 0x2, P0 ;  /* 0x0000000902099211 */ /* 0x000fe400000f1403 */
[----:B------:R-:W-:-:S03]  /*19240*/  ISETP.NE.AND P0, PT, R25, 0x2, PT ;  /* 0x000000021900780c */ /* 0x000fc60003f05270 */
[----:B------:R0:W5:Y:S01]  /*19250*/  @!P1 LDG.E R4, desc[UR40][R8.64] ;  /* 0x0000002808049981 */ /* 0x000162000c1e1900 */
[----:B------:R-:W-:Y:S01]  /*19260*/  SEL R2, RZ, 0x1, P0 ;  /* 0x00000001ff027807 */ /* 0x000fe20000000000 */
[----:B------:R-:W-:Y:S05]  /*19270*/  YIELD ;  /* 0x0000000000007946 */ /* 0x000fea0003800000 */
[----:B------:R-:W-:Y:S01]  /*19280*/  LOP3.LUT R28, R28, R2, RZ, 0x3c, !PT ;  /* 0x000000021c1c7212 */ /* 0x000fe200078e3cff */
[----:B------:R-:W-:Y:S01]  /*19290*/  IMAD.MOV.U32 R2, RZ, RZ, R7 ;  /* 0x000000ffff027224 */ /* 0x000fe200078e0007 */
[----:B------:R-:W-:Y:S01]  /*192a0*/  SEL R25, R25, RZ, P0 ;  /* 0x000000ff19197207 */ /* 0x000fe20000000000 */
[----:B------:R-:W-:-:S03]  /*192b0*/  VIADD R7, R7, 0xffffffff ;  /* 0xffffffff07077836 */ /* 0x000fc60000000000 */
[----:B------:R-:W-:Y:S02]  /*192c0*/  ISETP.GT.AND P3, PT, R2, RZ, PT ;  /* 0x000000ff0200720c */ /* 0x000fe40003f64270 */
[----:B--2---:R-:W-:-:S13]  /*192d0*/  ISETP.NE.AND P1, PT, R10, 0x3, PT ;  /* 0x000000030a00780c */ /* 0x004fda0003f25270 */
[----:B0-----:R-:W-:Y:S05]  /*192e0*/  @!P1 BRA `(.L_x_4676) ;  /* 0x0000000000049947 */ /* 0x001fea0003800000 */
[----:B------:R-:W-:Y:S01]  /*192f0*/  BPT.TRAP 0x1 ;  /* 0x000000040000795c */ /* 0x000fe20000300000 */
.L_x_4676:
[----:B------:R-:W-:Y:S01]  /*19300*/  IMAD R6, R25, 0x8, R23 ;  /* 0x0000000819067824 */ /* 0x000fe200078e0217 */
[----:B------:R-:W-:Y:S01]  /*19310*/  SHF.L.U32 R21, R28, 0x1f, RZ ;  /* 0x0000001f1c157819 */ /* 0x000fe200000006ff */
[----:B------:R-:W-:Y:S01]  /*19320*/  BSSY B1, `(.L_x_4677) ;  /* 0x0000004000017945 */ /* 0x000fe20003800000 */
[----:B------:R-:W-:Y:S02]  /*19330*/  SHF.R.S32.HI R9, RZ, 0x1f, R5 ;  /* 0x0000001fff097819 */ /* 0x000fe40000011405 */
[----:B------:R-:W0:Y:S02]  /*19340*/  SYNCS.PHASECHK.TRANS64.TRYWAIT P0, [R6+URZ+0x38840], R21 ;  /* 0x03884015060075a7 */ /* 0x000e24000800017f */
[----:B0-----:R-:W-:Y:S05]  /*19350*/  @!P0 BRA `(.L_x_4678) ;  /* 0x0000004400e88947 */ /* 0x001fea0003800000 */
.L_x_4802:
[----:B------:R-:W-:Y:S05]  /*19360*/  BSYNC B1 ;  /* 0x0000000000017941 */ /* 0x000fea0003800000 */
.L_x_4677:
        /* <DEDUP_REMOVED lines=42> */
.L_x_4812:
        /* <DEDUP_REMOVED lines=8> */
.L_x_4680:
[----:B------:R-:W-:Y:S02]  /*19690*/  PLOP3.LUT P1, PT, P1, P0, PT, 0xa2, 0x0 ;  /* 0x000000000000781c */ /* 0x000fe40000f21472 */
[----:B------:R-:W-:-:S08]  /*196a0*/  @P0 R2UR P1, UR4, R6 ;  /* 0x00000000060402ca */ /* 0x000fd00000020000 */
[----:B------:R-:W-:-:S05]  /*196b0*/  @P0 PLOP3.LUT P0, PT, P1, PT, PT, 0x80, 0x0 ;  /* 0x000000000000081c */ /* 0x000fca0000f0f070 */
[----:B------:R-:W-:Y:S01]  /*196c0*/  @!P1 SYNCS.ARRIVE.TRANS64.RED.A0T1 RZ, [UR4+0x38830], RZ ;  /* 0x038830ffffff99a7 */ /* 0x000fe20008200404 */
[----:B------:R-:W-:Y:S07]  /*196d0*/  @!P1 ARRIVES.LDGSTSBAR.64.TRANSCNT [UR4+0x38830] ;  /* 0x03883000ff0099b0 */ /* 0x000fee0008000a84 */
[----:B------:R-:W-:Y:S05]  /*196e0*/  @P0 BRA.U.ANY `(.L_x_4680) ;  /* 0xfffffffd00e80947 */ /* 0x000fea000393ffff */
[----:B------:R-:W-:Y:S01]  /*196f0*/  NOP ;  /* 0x0000000000007918 */ /* 0x000fe20000000000 */
[----:B--2---:R-:W2:Y:S02]  /*19700*/  LDL R2, [R1+0x50] ;  /* 0x0000500001027983 */ /* 0x004ea40000100800 */
[----:B--2---:R-:W-:-:S13]  /*19710*/  ISETP.NE.AND P2, PT, R2, 0x3, PT ;  /* 0x000000030200780c */ /* 0x004fda0003f45270 */
[----:B------:R-:W-:Y:S05]  /*19720*/  @!P2 BRA `(.L_x_4681) ;  /* 0x000000000004a947 */ /* 0x000fea0003800000 */
[----:B------:R-:W-:Y:S01]  /*19730*/  BPT.TRAP 0x1 ;  /* 0x000000040000795c */ /* 0x000fe20000300000 */
.L_x_4681:
[----:B------:R2:W-:Y:S01]  /*19740*/  SYNCS.ARRIVE.TRANS64.A1T0 RZ, [R6+URZ+0x38830], RZ ;  /* 0x038830ff06ff79a7 */ /* 0x0005e2000810003f */
[----:B------:R-:W-:Y:S05]  /*19750*/  @!P2 BRA `(.L_x_4682) ;  /* 0x000000000004a947 */ /* 0x000fea0003800000 */
[----:B------:R-:W-:Y:S01]  /*19760*/  BPT.TRAP 0x1 ;  /* 0x000000040000795c */ /* 0x000fe20000300000 */
.L_x_4682:
[----:B------:R-:W3:Y:S01]  /*19770*/  SYNCS.PHASECHK.TRANS64.TRYWAIT P0, [R6+URZ+0x38860], R21 ;  /* 0x03886015060075a7 */ /* 0x000ee2000800017f */
[----:B------:R-:W-:Y:S04]  /*19780*/  BSSY B1, `(.L_x_4683) ;  /* 0x0000002000017945 */ /* 0x000fe80003800000 */
[----:B---3--:R-:W-:Y:S05]  /*19790*/  @!P0 BRA `(.L_x_4684) ;  /* 0x0000004800088947 */ /* 0x008fea0003800000 */
.L_x_4813:
[----:B------:R-:W-:Y:S05]  /*197a0*/  BSYNC B1 ;  /* 0x0000000000017941 */ /* 0x000fea0003800000 */
.L_x_4683:
[----:B------:R-:W-:Y:S01]  /*197b0*/  ULDC.64 UR4, c[0x0][0x328] ;  /* 0x0000ca0000047ab9 */ /* 0x000fe20000000a00 */
[C---:B------:R-:W-:Y:S01]  /*197c0*/  LOP3.LUT P5, RZ, R22.reuse, 0x8, RZ, 0xc0, !PT ;  /* 0x0000000816ff7812 */ /* 0x040fe200078ac0ff */
[----:B------:R-:W-:Y:S01]  /*197d0*/  IMAD R9, R9, UR4, RZ ;  /* 0x0000000409097c24 */ /* 0x000fe2000f8e02ff */
[----:B------:R-:W-:Y:S01]  /*197e0*/  LOP3.LUT P4, RZ, R22, 0x4, RZ, 0xc0, !PT ;  /* 0x0000000416ff7812 */ /* 0x000fe2000788c0ff */
[----:B------:R-:W-:-:S04]  /*197f0*/  IMAD.WIDE.U32 R2, R5, UR4, RZ ;  /* 0x0000000405027c25 */ /* 0x000fc8000f8e00ff */
[----:B------:R-:W-:Y:S01]  /*19800*/  IMAD R9, R5, UR5, R9 ;  /* 0x0000000505097c24 */ /* 0x000fe2000f8e0209 */
[----:B------:R-:W-:Y:S01]  /*19810*/  ULDC.64 UR4, c[0x0][0x338] ;  /* 0x0000ce0000047ab9 */ /* 0x000fe20000000a00 */
[----:B-1----:R-:W-:Y:S02]  /*19820*/  IMAD R17, R25, 0x7000, R8 ;  /* 0x0000700019117824 */ /* 0x002fe400078e0208 */
        /* <DEDUP_REMOVED lines=15> */
[----:B------:R-:W1:Y:S01]  /*19920*/  SHFL.IDX PT, R2, R9, RZ, 0x181f ;  /* 0x00181fff09027589 */ /* 0x000e6200000e0000 */
[C---:B------:R-:W-:Y:S01]  /*19930*/  LOP3.LUT P1, RZ, R22.reuse, 0x80, RZ, 0xc0, !PT ;  /* 0x0000008016ff7812 */ /* 0x040fe2000782c0ff */
[----:B------:R-:W-:Y:S01]  /*19940*/  IMAD R17, R17, 0x2, R23 ;  /* 0x0000000211117824 */ /* 0x000fe200078e0217 */
[C---:B------:R-:W-:Y:S01]  /*19950*/  LOP3.LUT P2, RZ, R22.reuse, 0x40, RZ, 0xc0, !PT ;  /* 0x0000004016ff7812 */ /* 0x040fe2000784c0ff */
[----:B------:R-:W4:Y:S01]  /*19960*/  SHFL.IDX PT, R3, R10, RZ, 0x181f ;  /* 0x00181fff0a037589 */ /* 0x000f2200000e0000 */
[----:B------:R-:W-:-:S03]  /*19970*/  LOP3.LUT R22, R22, 0xfff7ffff, RZ, 0xc0, !PT ;  /* 0xfff7ffff16167812 */ /* 0x000fc600078ec0ff */
[----:B------:R-:W5:Y:S01]  /*19980*/  SHFL.IDX PT, R14, R9, 0x1, 0x181f ;  /* 0x00381f00090e7f89 */ /* 0x000f6200000e0000 */
[----:B------:R-:W-:-:S03]  /*19990*/  @P3 LOP3.LUT R22, R22, 0x80000, RZ, 0xfc, !PT ;  /* 0x0008000016163812 */ /* 0x000fc600078efcff */
[----:B------:R-:W0:Y:S01]  /*199a0*/  SHFL.IDX PT, R5, R10, 0x1, 0x181f ;  /* 0x00381f000a057f89 */ /* 0x000e2200000e0000 */
[C---:B------:R-:W-:Y:S02]  /*199b0*/  LOP3.LUT P3, RZ, R22.reuse, 0x20, RZ, 0xc0, !PT ;  /* 0x0000002016ff7812 */ /* 0x040fe4000786c0ff */
[C---:B------:R-:W-:Y:S01]  /*199c0*/  LOP3.LUT P6, RZ, R22.reuse, 0x10, RZ, 0xc0, !PT ;  /* 0x0000001016ff7812 */ /* 0x040fe200078cc0ff */
[----:B------:R-:W-:Y:S01]  /*199d0*/  SHFL.IDX PT, R8, R10, 0x2, 0x181f ;  /* 0x00581f000a087f89 */ /* 0x000fe200000e0000 */
[----:B------:R-:W-:-:S03]  /*199e0*/  LOP3.LUT R22, R22, 0xffdfffff, RZ, 0xc0, !PT ;  /* 0xffdfffff16167812 */ /* 0x000fc600078ec0ff */
[----:B------:R-:W-:Y:S01]  /*199f0*/  SHFL.IDX PT, R10, R10, 0x3, 0x181f ;  /* 0x00781f000a0a7f89 */ /* 0x000fe200000e0000 */
[----:B-1----:R-:W-:-:S05]  /*19a00*/  IADD3 R2, P0, R2, R0, RZ ;  /* 0x0000000002027210 */ /* 0x002fca0007f1e0ff */
[----:B------:R-:W-:Y:S01]  /*19a10*/  @P3 LOP3.LUT R22, R22, 0x200000, RZ, 0xfc, !PT ;  /* 0x0020000016163812 */ /* 0x000fe200078efcff */
[----:B----4-:R-:W-:Y:S01]  /*19a20*/  IMAD.X R3, RZ, RZ, R3, P0 ;  /* 0x000000ffff037224 */ /* 0x010fe200000e0603 */
[----:B------:R-:W-:-:S04]  /*19a30*/  ISETP.NE.U32.AND P0, PT, R33, RZ, PT ;  /* 0x000000ff2100720c */ /* 0x000fc80003f05070 */
[----:B------:R-:W-:Y:S01]  /*19a40*/  LDGSTS.E.BYPASS.LTC128B.128 [R17+0x400], desc[UR40][R2.64], !P1 ;  /* 0x0040000002117fae */ /* 0x000fe2000c901d68 */
[----:B------:R-:W-:-:S03]  /*19a50*/  ISETP.NE.U32.AND P1, PT, R31, RZ, PT ;  /* 0x000000ff1f00720c */ /* 0x000fc60003f25070 */
[----:B------:R-:W-:Y:S01]  /*19a60*/  LDGSTS.E.BYPASS.LTC128B.128 [R17+0x2400], desc[UR40][R2.64+0x80], !P2 ;  /* 0x0240008002117fae */ /* 0x000fe2000d101d68 */
[----:B-----5:R-:W-:-:S03]  /*19a70*/  IADD3 R4, P2, R14, R0, RZ ;  /* 0x000000000e047210 */ /* 0x020fc60007f5e0ff */
[----:B------:R-:W-:Y:S01]  /*19a80*/  LDGSTS.E.BYPASS.LTC128B.128 [R17+0x4400], desc[UR40][R2.64+0x100], !P3 ;  /* 0x0440010002117fae */ /* 0x000fe2000d901d68 */
[C---:B------:R-:W-:Y:S01]  /*19a90*/  LOP3.LUT P3, RZ, R22.reuse, 0x80, RZ, 0xc0, !PT ;  /* 0x0000008016ff7812 */ /* 0x040fe2000786c0ff */
[----:B0-----:R-:W-:Y:S01]  /*19aa0*/  IMAD.X R5, RZ, RZ, R5, P2 ;  /* 0x000000ffff057224 */ /* 0x001fe200010e0605 */
        /* <DEDUP_REMOVED lines=33> */
.L_x_4823:
[----:B------:R-:W-:Y:S02]  /*19cc0*/  LOP3.LUT R22, R22, 0xffefffff, RZ, 0xc0, !PT ;  /* 0xffefffff16167812 */ /* 0x000fe400078ec0ff */
[----:B-1----:R-:W-:Y:S02]  /*19cd0*/  IADD3 R2, P2, R14, R0, RZ ;  /* 0x000000000e027210 */ /* 0x002fe40007f5e0ff */
[----:B------:R-:W-:Y:S02]  /*19ce0*/  @P1 LOP3.LUT R22, R22, 0x100000, RZ, 0xfc, !PT ;  /* 0x0010000016161812 */ /* 0x000fe400078efcff */
[----:B------:R-:W-:Y:S02]  /*19cf0*/  IADD3.X R3, RZ, R10, RZ, P2, !PT ;  /* 0x0000000aff037210 */ /* 0x000fe400017fe4ff */
        /* <DEDUP_REMOVED lines=21> */
.L_x_4686:
[----:B------:R-:W-:Y:S02]  /*19e50*/  PLOP3.LUT P1, PT, P1, P0, PT, 0xa2, 0x0 ;  /* 0x000000000000781c */ /* 0x000fe40000f21472 */
[----:B------:R-:W-:-:S08]  /*19e60*/  @P0 R2UR P1, UR4, R6 ;  /* 0x00000000060402ca */ /* 0x000fd00000020000 */
[----:B------:R-:W-:-:S05]  /*19e70*/  @P0 PLOP3.LUT P0, PT, P1, PT, PT, 0x80, 0x0 ;  /* 0x000000000000081c */ /* 0x000fca0000f0f070 */
[----:B------:R-:W-:Y:S01]  /*19e80*/  @!P1 SYNCS.ARRIVE.TRANS64.RED.A0T1 RZ, [UR4+0x38850], RZ ;  /* 0x038850ffffff99a7 */ /* 0x000fe20008200404 */
[----:B------:R-:W-:Y:S07]  /*19e90*/  @!P1 ARRIVES.LDGSTSBAR.64.TRANSCNT [UR4+0x38850] ;  /* 0x03885000ff0099b0 */ /* 0x000fee0008000a84 */
[----:B------:R-:W-:Y:S05]  /*19ea0*/  @P0 BRA.U.ANY `(.L_x_4686) ;  /* 0xfffffffd00e80947 */ /* 0x000fea000393ffff */
[----:B------:R-:W-:Y:S01]  /*19eb0*/  NOP ;  /* 0x0000000000007918 */ /* 0x000fe20000000000 */
[----:B0-----:R-:W4:Y:S02]  /*19ec0*/  LDL R2, [R1+0x50] ;  /* 0x0000500001027983 */ /* 0x001f240000100800 */
[----:B----4-:R-:W-:-:S13]  /*19ed0*/  ISETP.NE.AND P2, PT, R2, 0x3, PT ;  /* 0x000000030200780c */ /* 0x010fda0003f45270 */
[----:B------:R-:W-:Y:S05]  /*19ee0*/  @!P2 BRA `(.L_x_4687) ;  /* 0x000000000004a947 */ /* 0x000fea0003800000 */
[----:B------:R-:W-:Y:S01]  /*19ef0*/  BPT.TRAP 0x1 ;  /* 0x000000040000795c */ /* 0x000fe20000300000 */
.L_x_4687:
[----:B------:R1:W-:Y:S01]  /*19f00*/  SYNCS.ARRIVE.TRANS64.A1T0 RZ, [R6+URZ+0x38850], RZ ;  /* 0x038850ff06ff79a7 */ /* 0x0003e2000810003f */
[----:B------:R-:W-:Y:S05]  /*19f10*/  @P3 BRA `(.L_x_4688) ;  /* 0xfffffff000503947 */ /* 0x000fea000383ffff */
.L_x_4675:
[----:B------:R-:W-:Y:S05]  /*19f20*/  BSYNC B0 ;  /* 0x0000000000007941 */ /* 0x000fea0003800000 */
.L_x_4674:
        /* <DEDUP_REMOVED lines=21> */
.L_x_4690:
[----:B------:R-:W-:Y:S05]  /*1a080*/  BSYNC B0 ;  /* 0x0000000000007941 */ /* 0x000fea0003800000 */
.L_x_4689:
[----:B------:R-:W-:-:S07]  /*1a090*/  SEL R25, R25, RZ, P0 ;  /* 0x000000ff19197207 */ /* 0x000fce0000000000 */
.L_x_4643:
[----:B------:R-:W-:Y:S05]  /*1a0a0*/  BSYNC B7 ;  /* 0x0000000000077941 */ /* 0x000fea0003800000 */
.L_x_4641:
[----:B------:R-:W-:-:S13]  /*1a0b0*/  LOP3.LUT P0, RZ, R22, 0x40000, RZ, 0xc0, !PT ;  /* 0x0004000016ff7812 */ /* 0x000fda000780c0ff */
[----:B------:R-:W-:Y:S05]  /*1a0c0*/  @!P0 BRA `(.L_x_4691) ;  /* 0x0000000000248947 */ /* 0x000fea0003800000 */
[----:B------:R-:W-:Y:S05]  /*1a0d0*/  WARPSYNC.ALL ;  /* 0x0000000000007948 */ /* 0x000fea0003800000 */
[----:B------:R-:W4:Y:S08]  /*1a0e0*/  S2UR UR5, SR_CgaCtaId ;  /* 0x00000000000579c3 */ /* 0x000f300000008800 */
[----:B------:R-:W-:Y:S06]  /*1a0f0*/  BAR.SYNC.DEFER_BLOCKING 0x5, 0x180 ;  /* 0x0146000000007b1d */ /* 0x000fec0000010000 */
[----:B------:R-:W-:-:S02]  /*1a100*/  UMOV UR4, 0x400 ;  /* 0x0000040000047882 */ /* 0x000fc40000000000 */
[----:B----4-:R-:W-:-:S06]  /*1a110*/  ULEA UR4, UR5, UR4, 0x18 ;  /* 0x0000000405047291 */ /* 0x010fcc000f8ec03f */
[----:B-1----:R-:W-:-:S05]  /*1a120*/  IMAD.U32 R23, RZ, RZ, UR4 ;  /* 0x00000004ff177e24 */ /* 0x002fca000f8e00ff */
[----:B------:R1:W4:Y:S01]  /*1a130*/  LDS.128 R16, [R23+0x388d0] ;  /* 0x0388d00017107984 */ /* 0x0003220000000c00 */
[----:B------:R-:W-:Y:S06]  /*1a140*/  BAR.ARV 0x4, 0x180 ;  /* 0x0106000000007b1d */ /* 0x000fec0000002000 */
[----:B------:R-:W-:Y:S05]  /*1a150*/  BRA `(.L_x_4692) ;  /* 0x0000000800407947 */ /* 0x000fea0003800000 */
.L_x_4691:
        /* <DEDUP_REMOVED lines=36> */
.L_x_4833:
[----:B------:R-:W-:Y:S02]  /*1a3a0*/  ULDC UR4, c[0x0][0xd38] ;  /* 0x00034e0000047ab9 */ /* 0x000fe40000000800 */
[----:B------:R-:W-:-:S04]  /*1a3b0*/  IMAD.U32 R16, RZ, RZ, UR4 ;  /* 0x00000004ff107e24 */ /* 0x000fc8000f8e00ff */
[----:B-1----:R-:W-:-:S04]  /*1a3c0*/  IMAD R5, R14, R16, RZ ;  /* 0x000000100e057224 */ /* 0x002fc800078e02ff */
[----:B------:R-:W-:-:S05]  /*1a3d0*/  IMAD.IADD R4, R4, 0x1, R5 ;  /* 0x0000000104047824 */ /* 0x000fca00078e0205 */
[----:B------:R-:W-:-:S13]  /*1a3e0*/  ISETP.GT.AND P6, PT, R4, R0, PT ;  /* 0x000000000400720c */ /* 0x000fda0003fc4270 */
[----:B------:R-:W-:Y:S05]  /*1a3f0*/  @P6 BRA `(.L_x_4694) ;  /* 0x00000000009c6947 */ /* 0x000fea0003800000 */
.L_x_4699:
        /* <DEDUP_REMOVED lines=14> */
.L_x_4697:
[----:B------:R-:W-:Y:S05]  /*1a4e0*/  BSYNC B0 ;  /* 0x0000000000007941 */ /* 0x000fea0003800000 */
.L_x_4696:
        /* <DEDUP_REMOVED lines=18> */
.L_x_4841:
[----:B------:R-:W-:Y:S02]  /*1a610*/  ULDC UR4, c[0x0][0xd38] ;  /* 0x00034e0000047ab9 */ /* 0x000fe40000000800 */
[----:B------:R-:W-:-:S04]  /*1a620*/  IMAD.U32 R16, RZ, RZ, UR4 ;  /* 0x00000004ff107e24 */ /* 0x000fc8000f8e00ff */
[----:B-1----:R-:W-:-:S04]  /*1a630*/  IMAD R5, R14, R16, RZ ;  /* 0x000000100e057224 */ /* 0x002fc800078e02ff */
[----:B------:R-:W-:-:S05]  /*1a640*/  IMAD.IADD R4, R5, 0x1, R4 ;  /* 0x0000000105047824 */ /* 0x000fca00078e0204 */
[----:B------:R-:W-:-:S13]  /*1a650*/  ISETP.GT.AND P6, PT, R4, R0, PT ;  /* 0x000000000400720c */ /* 0x000fda0003fc4270 */
[----:B------:R-:W-:Y:S05]  /*1a660*/  @!P6 BRA `(.L_x_4699) ;  /* 0xfffffffc0064e947 */ /* 0x000fea000383ffff */
.L_x_4694:
        /* <DEDUP_REMOVED lines=8> */
.L_x_4845:
[----:B------:R-:W-:Y:S01]  /*1a6f0*/  ISETP.NE.AND P0, PT, R6, RZ, PT ;  /* 0x000000ff0600720c */ /* 0x000fe20003f05270 */
[----:B------:R-:W-:-:S12]  /*1a700*/  IMAD.MOV.U32 R14, RZ, RZ, RZ ;  /* 0x000000ffff0e7224 */ /* 0x000fd800078e00ff */
[----:B------:R-:W-:Y:S05]  /*1a710*/  @!P0 BRA `(.L_x_4701) ;  /* 0x0000000000108947 */ /* 0x000fea0003800000 */
[----:B------:R-:W-:Y:S01]  /*1a720*/  UMOV UR4, 0xffffffff ;  /* 0xffffffff00047882 */ /* 0x000fe20000000000 */
[----:B------:R-:W-:Y:S02]  /*1a730*/  VIADD R12, R4, 0xffffffff ;  /* 0xffffffff040c7836 */ /* 0x000fe40000000000 */
[----:B------:R-:W-:Y:S05]  /*1a740*/  BRA.DIV UR4, `(.L_x_4702) ;  /* 0x0000004a04347947 */ /* 0x000fea000b800000 */
[----:B------:R3:W4:Y:S02]  /*1a750*/  SHFL.IDX PT, R14, R3, R12, 0x1f ;  /* 0x00001f0c030e7589 */ /* 0x00072400000e0000 */
.L_x_4701:
[----:B--2---:R-:W-:Y:S01]  /*1a760*/  IABS R6, R17 ;  /* 0x0000001100067213 */ /* 0x004fe20000000000 */
[----:B----4-:R-:W-:Y:S02]  /*1a770*/  IMAD R16, R14, R16, R5 ;  /* 0x000000100e107224 */ /* 0x010fe400078e0205 */
[----:B------:R-:W-:Y:S01]  /*1a780*/  IMAD.IADD R19, R4, 0x1, R19 ;  /* 0x0000000104137824 */ /* 0x000fe200078e0213 */
[----:B------:R-:W2:Y:S01]  /*1a790*/  I2F.RP R7, R6 ;  /* 0x0000000600077306 */ /* 0x000ea20000209400 */
[----:B------:R-:W-:-:S07]  /*1a7a0*/  IMAD.IADD R0, R0, 0x1, -R16 ;  /* 0x0000000100007824 */ /* 0x000fce00078e0a10 */
[----:B--2---:R-:W1:Y:S02]  /*1a7b0*/  MUFU.RCP R7, R7 ;  /* 0x0000000700077308 */ /* 0x004e640000001000 */
[----:B-1----:R-:W-:-:S06]  /*1a7c0*/  VIADD R2, R7, 0xffffffe ;  /* 0x0ffffffe07027836 */ /* 0x002fcc0000000000 */
[----:B0--3--:R0:W1:Y:S02]  /*1a7d0*/  F2I.FTZ.U32.TRUNC.NTZ R3, R2 ;  /* 0x0000000200037305 */ /* 0x009064000021f000 */
[----:B0-----:R-:W-:Y:S01]  /*1a7e0*/  IMAD.MOV.U32 R2, RZ, RZ, RZ ;  /* 0x000000ffff027224 */ /* 0x001fe200078e00ff */
[----:B-1----:R-:W-:-:S05]  /*1a7f0*/  IADD3 R5, RZ, -R3, RZ ;  /* 0x80000003ff057210 */ /* 0x002fca0007ffe0ff */
        /* <DEDUP_REMOVED lines=21> */
.L_x_4695:
[----:B------:R-:W-:Y:S01]  /*1a950*/  UMOV UR4, URZ ;  /* 0x0000003f00047c82 */ /* 0x000fe20008000000 */
[----:B------:R-:W-:Y:S01]  /*1a960*/  UMOV UR5, URZ ;  /* 0x0000003f00057c82 */ /* 0x000fe20008000000 */
[----:B------:R-:W-:Y:S01]  /*1a970*/  ULDC UR6, c[0x0][0xd3c] ;  /* 0x00034f0000067ab9 */ /* 0x000fe20000000800 */
[----:B------:R-:W-:Y:S02]  /*1a980*/  IMAD.MOV.U32 R16, RZ, RZ, R0 ;  /* 0x000000ffff107224 */ /* 0x000fe400078e0000 */
[----:B------:R-:W-:Y:S02]  /*1a990*/  IMAD.U32 R17, RZ, RZ, UR4 ;  /* 0x00000004ff117e24 */ /* 0x000fe4000f8e00ff */
[----:B------:R-:W-:Y:S02]  /*1a9a0*/  IMAD.U32 R18, RZ, RZ, UR5 ;  /* 0x00000005ff127e24 */ /* 0x000fe4000f8e00ff */
[----:B------:R-:W-:-:S07]  /*1a9b0*/  IMAD.U32 R19, RZ, RZ, UR6 ;  /* 0x00000006ff137e24 */ /* 0x000fce000f8e00ff */
.L_x_4703:
        /* <DEDUP_REMOVED lines=10> */
.L_x_4692:
[----:B------:R-:W-:Y:S02]  /*1aa60*/  ULDC UR4, c[0x0][0xd3c] ;  /* 0x00034f0000047ab9 */ /* 0x000fe40000000800 */
[----:B----4-:R-:W-:-:S13]  /*1aa70*/  ISETP.GE.AND P0, PT, R19, UR4, PT ;  /* 0x0000000413007c0c */ /* 0x010fda000bf06270 */
[----:B------:R-:W-:Y:S05]  /*1aa80*/  @!P0 BRA `(.L_x_4704) ;  /* 0xffffff8c00cc8947 */ /* 0x000fea000383ffff */
[----:B------:R-:W-:Y:S05]  /*1aa90*/  BSYNC B8 ;  /* 0x0000000000087941 */ /* 0x000fea0003800000 */
.L_x_4591:
        /* <DEDUP_REMOVED lines=12> */
.L_x_4848:
[----:B------:R-:W-:Y:S05]  /*1ab60*/  BSYNC B0 ;  /* 0x0000000000007941 */ /* 0x000fea0003800000 */
.L_x_4705:
[----:B------:R-:W-:-:S03]  /*1ab70*/  UMOV UR4, 0xffffffff ;  /* 0xffffffff00047882 */ /* 0x000fc60000000000 */
[----:B------:R-:W-:Y:S05]  /*1ab80*/  BRA.DIV UR4, `(.L_x_4707) ;  /* 0x00000046045c7947 */ /* 0x000fea000b800000 */
[----:B0-----:R-:W0:Y:S02]  /*1ab90*/  S2R R0, SR_TID.X ;  /* 0x0000000000007919 */ /* 0x001e240000002100 */
[----:B0-----:R-:W-:-:S04]  /*1aba0*/  SHF.R.U32.HI R0, RZ, 0x5, R0 ;  /* 0x00000005ff007819 */ /* 0x001fc80000011600 */
[----:B------:R-:W-:-:S05]  /*1abb0*/  LOP3.LUT R0, R0, 0x3, RZ, 0xc0, !PT ;  /* 0x0000000300007812 */ /* 0x000fca00078ec0ff */
[----:B------:R0:W1:Y:S02]  /*1abc0*/  SHFL.IDX PT, R14, R0, RZ, 0x1f ;  /* 0x00001fff000e7589 */ /* 0x00006400000e0000 */
.L_x_4851:
[----:B-1----:R-:W-:-:S13]  /*1abd0*/  ISETP.NE.AND P0, PT, R14, RZ, PT ;  /* 0x000000ff0e00720c */ /* 0x002fda0003f05270 */
[----:B------:R-:W-:Y:S05]  /*1abe0*/  @P0 BRA `(.L_x_4460) ;  /* 0x0000000000880947 */ /* 0x000fea0003800000 */
[----:B------:R-:W-:-:S03]  /*1abf0*/  UMOV UR4, 0xffffffff ;  /* 0xffffffff00047882 */ /* 0x000fc60000000000 */
[----:B------:R-:W-:Y:S05]  /*1ac00*/  BRA.DIV UR4, `(.L_x_4708) ;  /* 0x0000004604707947 */ /* 0x000fea000b800000 */
[----:B------:R-:W-:-:S13]  /*1ac10*/  ELECT P6, URZ, PT ;  /* 0x00000000003f782f */ /* 0x000fda00038c0000 */
.L_x_4854:
[----:B------:R-:W-:Y:S05]  /*1ac20*/  @!P6 BRA `(.L_x_4460) ;  /* 0x000000000078e947 */ /* 0x000fea0003800000 */
[----:B0-----:R-:W4:Y:S02]  /*1ac30*/  LDL.LU R0, [R1+0x8] ;  /* 0x0000080001007983 */ /* 0x001f240000300800 */
[----:B----4-:R-:W-:-:S04]  /*1ac40*/  LOP3.LUT R0, R0, 0x2, RZ, 0xfc, !PT ;  /* 0x0000000200007812 */ /* 0x010fc800078efcff */
[----:B------:R-:W-:-:S13]  /*1ac50*/  ISETP.NE.AND P0, PT, R0, 0x3, PT ;  /* 0x000000030000780c */ /* 0x000fda0003f05270 */
[----:B------:R-:W-:Y:S05]  /*1ac60*/  @!P0 BRA `(.L_x_4709) ;  /* 0x0000000000048947 */ /* 0x000fea0003800000 */
[----:B------:R-:W-:Y:S01]  /*1ac70*/  BPT.TRAP 0x1 ;  /* 0x000000040000795c */ /* 0x000fe20000300000 */
.L_x_4709:
[C---:B------:R-:W-:Y:S01]  /*1ac80*/  IMAD R5, R25.reuse, 0x8, R4 ;  /* 0x0000000819057824 */ /* 0x040fe200078e0204 */
[----:B------:R-:W-:Y:S01]  /*1ac90*/  SHF.L.U32 R0, R28, 0x1f, RZ ;  /* 0x0000001f1c007819 */ /* 0x000fe200000006ff */
[----:B------:R-:W-:-:S03]  /*1aca0*/  VIADD R25, R25, 0x1 ;  /* 0x0000000119197836 */ /* 0x000fc60000000000 */
[----:B------:R-:W0:Y:S02]  /*1acb0*/  SYNCS.PHASECHK.TRANS64.TRYWAIT P1, [R5+URZ+0x38840], R0 ;  /* 0x03884000050075a7 */ /* 0x000e24000802017f */
[----:B------:R-:W-:-:S04]  /*1acc0*/  ISETP.NE.AND P2, PT, R25, 0x2, PT ;  /* 0x000000021900780c */ /* 0x000fc80003f45270 */
[----:B------:R-:W-:Y:S01]  /*1acd0*/  SEL R3, RZ, 0x1, P2 ;  /* 0x00000001ff037807 */ /* 0x000fe20001000000 */
[----:B0-----:R-:W-:Y:S08]  /*1ace0*/  @!P1 BRA `(.L_x_4710) ;  /* 0x0000004400589947 */ /* 0x001ff00003800000 */
.L_x_4855:
[----:B------:R-:W-:Y:S02]  /*1acf0*/  SEL R25, R25, RZ, P2 ;  /* 0x000000ff19197207 */ /* 0x000fe40001000000 */
[----:B------:R-:W-:Y:S01]  /*1ad00*/  LOP3.LUT R2, R28, R3, RZ, 0x3c, !PT ;  /* 0x000000031c027212 */ /* 0x000fe200078e3cff */
[----:B------:R-:W-:Y:S06]  /*1ad10*/  @!P0 BRA `(.L_x_4711) ;  /* 0x0000000000048947 */ /* 0x000fec0003800000 */
[----:B------:R-:W-:Y:S01]  /*1ad20*/  BPT.TRAP 0x1 ;  /* 0x000000040000795c */ /* 0x000fe20000300000 */
.L_x_4711:
[----:B------:R-:W-:Y:S01]  /*1ad30*/  IMAD R25, R25, 0x8, R4 ;  /* 0x0000000819197824 */ /* 0x000fe200078e0204 */
[----:B------:R-:W-:-:S04]  /*1ad40*/  SHF.L.U32 R2, R2, 0x1f, RZ ;  /* 0x0000001f02027819 */ /* 0x000fc800000006ff */
[----:B------:R-:W1:Y:S02]  /*1ad50*/  SYNCS.PHASECHK.TRANS64.TRYWAIT P1, [R25+URZ+0x38840], R2 ;  /* 0x03884002190075a7 */ /* 0x000e64000802017f */
[----:B-1----:R-:W-:Y:S05]  /*1ad60*/  @!P1 BRA `(.L_x_4712) ;  /* 0x00000044004c9947 */ /* 0x002fea0003800000 */
.L_x_4856:
[----:B------:R-:W-:Y:S05]  /*1ad70*/  @!P0 BRA `(.L_x_4713) ;  /* 0x0000000000048947 */ /* 0x000fea0003800000 */
[----:B------:R-:W-:Y:S01]  /*1ad80*/  BPT.TRAP 0x1 ;  /* 0x000000040000795c */ /* 0x000fe20000300000 */
.L_x_4713:
[----:B------:R-:W4:Y:S02]  /*1ad90*/  SYNCS.PHASECHK.TRANS64.TRYWAIT P1, [R5+URZ+0x38860], R0 ;  /* 0x03886000050075a7 */ /* 0x000f24000802017f */
[----:B----4-:R-:W-:Y:S05]  /*1ada0*/  @!P1 BRA `(.L_x_4714) ;  /* 0x0000004400509947 */ /* 0x010fea0003800000 */
.L_x_4857:
[----:B------:R-:W-:Y:S05]  /*1adb0*/  @!P0 BRA `(.L_x_4715) ;  /* 0x0000000000048947 */ /* 0x000fea0003800000 */
[----:B------:R-:W-:Y:S01]  /*1adc0*/  BPT.TRAP 0x1 ;  /* 0x000000040000795c */ /* 0x000fe20000300000 */
.L_x_4715:
[----:B------:R0:W0:Y:S02]  /*1add0*/  SYNCS.PHASECHK.TRANS64.TRYWAIT P0, [R25+URZ+0x38860], R2 ;  /* 0x03886002190075a7 */ /* 0x000024000800017f */
[----:B0-----:R-:W-:Y:S05]  /*1ade0*/  @!P0 NANOSLEEP.SYNCS 0x989680 ;  /* 0x009896800000895d */ /* 0x001fea0003900000 */
[----:B------:R-:W0:Y:S02]  /*1adf0*/  @!P0 SYNCS.PHASECHK.TRANS64 P0, [R25+URZ+0x38860], R2 ;  /* 0x03886002190085a7 */ /* 0x000e24000800007f */
[----:B0-----:R-:W-:Y:S05]  /*1ae00*/  @!P0 BRA `(.L_x_4715) ;  /* 0xfffffffc00f08947 */ /* 0x001fea000383ffff */
.L_x_4460:
[----:B------:R-:W-:Y:S05]  /*1ae10*/  BSYNC B9 ;  /* 0x0000000000097941 */ /* 0x000fea0003800000 */
.L_x_4457:
[----:B------:R-:W-:Y:S05]  /*1ae20*/  EXIT ;  /* 0x000000000000794d */ /* 0x000fea0003800000 */
.L_x_4476:
[----:B0-----:R0:W1:Y:S02]  /*1ae30*/  SYNCS.PHASECHK.TRANS64.TRYWAIT P5, [R64+URZ+0x38890], R75 ;  /* 0x0388904b400075a7 */ /* 0x00106400080a017f */
[----:B-1----:R-:W-:Y:S05]  /*1ae40*/  @!P5 NANOSLEEP.SYNCS 0x989680 ;  /* 0x009896800000d95d */ /* 0x002fea0003900000 */
[----:B------:R-:W1:Y:S02]  /*1ae50*/  @!P5 SYNCS.PHASECHK.TRANS64 P5, [R64+URZ+0x38890], R75 ;  /* 0x0388904b4000d5a7 */ /* 0x000e6400080a007f */
[----:B-1----:R-:W-:Y:S05]  /*1ae60*/  @!P5 BRA `(.L_x_4476) ;  /* 0xfffffffc00f0d947 */ /* 0x002fea000383ffff */
[----:B------:R-:W-:Y:S05]  /*1ae70*/  BRA `(.L_x_4716) ;  /* 0xfffffe7c00047947 */ /* 0x000fea000383ffff */
.L_x_4477:
        /* <DEDUP_REMOVED lines=8> */
.L_x_4718:
[----:B------:R-:W-:Y:S05]  /*1af00*/  BSYNC B1 ;  /* 0x0000000000017941 */ /* 0x000fea0003800000 */
.L_x_4717:
        /* <DEDUP_REMOVED lines=8> */
.L_x_4719:
[----:B------:R-:W-:Y:S05]  /*1af90*/  BRA `(.L_x_4720) ;  /* 0xfffffe7800d07947 */ /* 0x000fea000383ffff */
.L_x_4487:
[----:B0-----:R0:W1:Y:S02]  /*1afa0*/  SYNCS.PHASECHK.TRANS64.TRYWAIT P6, [R64+URZ+0x38890], R75 ;  /* 0x0388904b400075a7 */ /* 0x00106400080c017f */
[----:B-1----:R-:W-:Y:S05]  /*1afb0*/  @!P6 NANOSLEEP.SYNCS 0x989680 ;  /* 0x009896800000e95d */ /* 0x002fea0003900000 */
[----:B------:R-:W1:Y:S02]  /*1afc0*/  @!P6 SYNCS.PHASECHK.TRANS64 P6, [R64+URZ+0x38890], R75 ;  /* 0x0388904b4000e5a7 */ /* 0x000e6400080c007f */
[----:B-1----:R-:W-:Y:S05]  /*1afd0*/  @!P6 BRA `(.L_x_4487) ;  /* 0xfffffffc00f0e947 */ /* 0x002fea000383ffff */
[----:B------:R-:W-:Y:S05]  /*1afe0*/  BRA `(.L_x_4721) ;  /* 0xfffffe8400387947 */ /* 0x000fea000383ffff */
.L_x_4488:
        /* <DEDUP_REMOVED lines=8> */
.L_x_4723:
[----:B------:R-:W-:Y:S05]  /*1b070*/  BSYNC B1 ;  /* 0x0000000000017941 */ /* 0x000fea0003800000 */
.L_x_4722:
        /* <DEDUP_REMOVED lines=8> */
.L_x_4724:
[----:B------:R-:W-:Y:S01]  /*1b100*/  IMAD.MOV.U32 R71, RZ, RZ, R14 ;  /* 0x000000ffff477224 */ /* 0x000fe200078e000e */
[----:B------:R-:W-:Y:S06]  /*1b110*/  BRA `(.L_x_4725) ;  /* 0xfffffe8400007947 */ /* 0x000fec000383ffff */
.L_x_4493:
[----:B-1----:R1:W2:Y:S02]  /*1b120*/  SYNCS.PHASECHK.TRANS64.TRYWAIT P4, [R64+URZ+0x38890], R75 ;  /* 0x0388904b400075a7 */ /* 0x0022a4000808017f */
[----:B--2---:R-:W-:Y:S05]  /*1b130*/  @!P4 NANOSLEEP.SYNCS 0x989680 ;  /* 0x009896800000c95d */ /* 0x004fea0003900000 */
[----:B------:R-:W2:Y:S02]  /*1b140*/  @!P4 SYNCS.PHASECHK.TRANS64 P4, [R64+URZ+0x38890], R75 ;  /* 0x0388904b4000c5a7 */ /* 0x000ea4000808007f */
[----:B--2---:R-:W-:Y:S05]  /*1b150*/  @!P4 BRA `(.L_x_4493) ;  /* 0xfffffffc00f0c947 */ /* 0x004fea000383ffff */
[----:B------:R-:W-:Y:S05]  /*1b160*/  BRA `(.L_x_4726) ;  /* 0xfffffe8800d87947 */ /* 0x000fea000383ffff */
.L_x_4494:
[----:B------:R-:W-:Y:S01]  /*1b170*/  BSSY B1, `(.L_x_4727) ;  /* 0x0000007000017945 */ /* 0x000fe20003800000 */
[----:B------:R-:W-:Y:S02]  /*1b180*/  IMAD.MOV.U32 R12, RZ, RZ, RZ ;  /* 0x000000ffff0c7224 */ /* 0x000fe400078e00ff */
[----:B------:R-:W-:Y:S02]  /*1b190*/  IMAD.MOV.U32 R11, RZ, RZ, 0x1c1f ;  /* 0x00001c1fff0b7424 */ /* 0x000fe400078e00ff */
[----:B------:R-:W-:-:S07]  /*1b1a0*/  IMAD.MOV.U32 R15, RZ, RZ, -0x1 ;  /* 0xffffffffff0f7424 */ /* 0x000fce00078e00ff */
[----:B-1----:R-:W-:Y:S05]  /*1b1b0*/  WARPSYNC.COLLECTIVE R15, `(.L_x_4728) ;  /* 0x000000000f087348 */ /* 0x002fea0003c00000 */
[----:B------:R0:W2:Y:S02]  /*1b1c0*/  SHFL.IDX P6, R14, R13, R12, R11 ;  /* 0x0000000c0d0e7389 */ /* 0x0000a400000c000b */
[----:B012---:R-:W-:Y:S01]  /*1b1d0*/  ENDCOLLECTIVE ;  /* 0x000000000000791b */ /* 0x007fe20003800000 */
.L_x_4728:
[----:B------:R-:W-:Y:S05]  /*1b1e0*/  BSYNC B1 ;  /* 0x0000000000017941 */ /* 0x000fea0003800000 */
.L_x_4727:
        /* <DEDUP_REMOVED lines=8> */
.L_x_4729:
[----:B------:R-:W-:Y:S05]  /*1b270*/  BRA `(.L_x_4730) ;  /* 0xfffffe8c00007947 */ /* 0x000fea000383ffff */
.L_x_4498:
[----:B-1----:R1:W3:Y:S02]  /*1b280*/  SYNCS.PHASECHK.TRANS64.TRYWAIT P3, [R64+URZ+0x388b0], R75 ;  /* 0x0388b04b400075a7 */ /* 0x0022e4000806017f */
[----:B---3--:R-:W-:Y:S05]  /*1b290*/  @!P3 NANOSLEEP.SYNCS 0x989680 ;  /* 0x009896800000b95d */ /* 0x008fea0003900000 */
[----:B------:R-:W3:Y:S02]  /*1b2a0*/  @!P3 SYNCS.PHASECHK.TRANS64 P3, [R64+URZ+0x388b0], R75 ;  /* 0x0388b04b4000b5a7 */ /* 0x000ee4000806007f */
[----:B---3--:R-:W-:Y:S05]  /*1b2b0*/  @!P3 BRA `(.L_x_4498) ;  /* 0xfffffffc00f0b947 */ /* 0x008fea000383ffff */
[----:B------:R-:W-:Y:S05]  /*1b2c0*/  BRA `(.L_x_4731) ;  /* 0xfffffe8c008c7947 */ /* 0x000fea000383ffff */
.L_x_4523:
        /* <DEDUP_REMOVED lines=8> */
.L_x_4733:
[----:B------:R-:W-:Y:S05]  /*1b350*/  BSYNC B1 ;  /* 0x0000000000017941 */ /* 0x000fea0003800000 */
.L_x_4732:
        /* <DEDUP_REMOVED lines=8> */
.L_x_4734:
[----:B------:R-:W-:Y:S02]  /*1b3e0*/  IMAD.MOV.U32 R13, RZ, RZ, R29 ;  /* 0x000000ffff0d7224 */ /* 0x000fe400078e001d */
[----:B------:R-:W-:-:S07]  /*1b3f0*/  IMAD.MOV.U32 R0, RZ, RZ, R14 ;  /* 0x000000ffff007224 */ /* 0x000fce00078e000e */
[----:B------:R-:W-:Y:S05]  /*1b400*/  WARPSYNC.COLLECTIVE R15, `(.L_x_4735) ;  /* 0x000000000f087348 */ /* 0x000fea0003c00000 */
[----:B------:R0:W1:Y:S02]  /*1b410*/  SHFL.IDX P6, R14, R13, R12, R11 ;  /* 0x0000000c0d0e7389 */ /* 0x00006400000c000b */
[----:B01----:R-:W-:Y:S01]  /*1b420*/  ENDCOLLECTIVE ;  /* 0x000000000000791b */ /* 0x003fe20003800000 */
.L_x_4735:
[----:B------:R-:W-:Y:S02]  /*1b430*/  IMAD.MOV.U32 R13, RZ, RZ, R28 ;  /* 0x000000ffff0d7224 */ /* 0x000fe400078e001c */
[----:B------:R-:W-:-:S07]  /*1b440*/  IMAD.MOV.U32 R5, RZ, RZ, R14 ;  /* 0x000000ffff057224 */ /* 0x000fce00078e000e */
[----:B------:R-:W-:Y:S05]  /*1b450*/  WARPSYNC.COLLECTIVE R15, `(.L_x_4736) ;  /* 0x000000000f087348 */ /* 0x000fea0003c00000 */
[----:B------:R0:W1:Y:S02]  /*1b460*/  SHFL.IDX P6, R14, R13, R12, R11 ;  /* 0x0000000c0d0e7389 */ /* 0x00006400000c000b */
[----:B01----:R-:W-:Y:S01]  /*1b470*/  ENDCOLLECTIVE ;  /* 0x000000000000791b */ /* 0x003fe20003800000 */
.L_x_4736:
[----:B------:R-:W-:Y:S05]  /*1b480*/  BRA `(.L_x_4737) ;  /* 0xfffffeb800b47947 */ /* 0x000fea000383ffff */
.L_x_4527:
[----:B0-----:R0:W1:Y:S02]  /*1b490*/  SYNCS.PHASECHK.TRANS64.TRYWAIT P0, [R2+URZ+0x38800], R5 ;  /* 0x03880005020075a7 */ /* 0x001064000800017f */
[----:B-1----:R-:W-:Y:S05]  /*1b4a0*/  @!P0 NANOSLEEP.SYNCS 0x989680 ;  /* 0x009896800000895d */ /* 0x002fea0003900000 */
[----:B------:R-:W1:Y:S02]  /*1b4b0*/  @!P0 SYNCS.PHASECHK.TRANS64 P0, [R2+URZ+0x38800], R5 ;  /* 0x03880005020085a7 */ /* 0x000e64000800007f */
[----:B-1----:R-:W-:Y:S05]  /*1b4c0*/  @!P0 BRA `(.L_x_4527) ;  /* 0xfffffffc00f08947 */ /* 0x002fea000383ffff */
[----:B------:R-:W-:Y:S05]  /*1b4d0*/  BRA `(.L_x_4738) ;  /* 0xfffffebc00cc7947 */ /* 0x000fea000383ffff */
.L_x_4535:
        /* <DEDUP_REMOVED lines=8> */
.L_x_4740:
[----:B------:R-:W-:Y:S05]  /*1b560*/  BSYNC B1 ;  /* 0x0000000000017941 */ /* 0x000fea0003800000 */
.L_x_4739:
        /* <DEDUP_REMOVED lines=8> */
.L_x_4741:
[----:B------:R-:W-:Y:S02]  /*1b5f0*/  IMAD.MOV.U32 R13, RZ, RZ, R29 ;  /* 0x000000ffff0d7224 */ /* 0x000fe400078e001d */
[----:B------:R-:W-:-:S07]  /*1b600*/  IMAD.MOV.U32 R3, RZ, RZ, R14 ;  /* 0x000000ffff037224 */ /* 0x000fce00078e000e */
[----:B------:R-:W-:Y:S05]  /*1b610*/  WARPSYNC.COLLECTIVE R15, `(.L_x_4742) ;  /* 0x000000000f087348 */ /* 0x000fea0003c00000 */
[----:B------:R0:W1:Y:S02]  /*1b620*/  SHFL.IDX P6, R14, R13, R12, R11 ;  /* 0x0000000c0d0e7389 */ /* 0x00006400000c000b */
[----:B01----:R-:W-:Y:S01]  /*1b630*/  ENDCOLLECTIVE ;  /* 0x000000000000791b */ /* 0x003fe20003800000 */
.L_x_4742:
[----:B------:R-:W-:Y:S02]  /*1b640*/  IMAD.MOV.U32 R13, RZ, RZ, R28 ;  /* 0x000000ffff0d7224 */ /* 0x000fe400078e001c */
[----:B------:R-:W-:-:S07]  /*1b650*/  IMAD.MOV.U32 R20, RZ, RZ, R14 ;  /* 0x000000ffff147224 */ /* 0x000fce00078e000e */
[----:B------:R-:W-:Y:S05]  /*1b660*/  WARPSYNC.COLLECTIVE R15, `(.L_x_4743) ;  /* 0x000000000f087348 */ /* 0x000fea0003c00000 */
[----:B------:R0:W1:Y:S02]  /*1b670*/  SHFL.IDX P6, R14, R13, R12, R11 ;  /* 0x0000000c0d0e7389 */ /* 0x00006400000c000b */
[----:B01----:R-:W-:Y:S01]  /*1b680*/  ENDCOLLECTIVE ;  /* 0x000000000000791b */ /* 0x003fe20003800000 */
.L_x_4743:
[----:B------:R-:W-:Y:S05]  /*1b690*/  BRA `(.L_x_4744) ;  /* 0xfffffec800307947 */ /* 0x000fea000383ffff */
.L_x_4539:
[----:B0-----:R0:W1:Y:S02]  /*1b6a0*/  SYNCS.PHASECHK.TRANS64.TRYWAIT P1, [R2+URZ+0x38800], R21 ;  /* 0x03880015020075a7 */ /* 0x001064000802017f */
[----:B-1----:R-:W-:Y:S05]  /*1b6b0*/  @!P1 NANOSLEEP.SYNCS 0x989680 ;  /* 0x009896800000995d */ /* 0x002fea0003900000 */
[----:B------:R-:W1:Y:S02]  /*1b6c0*/  @!P1 SYNCS.PHASECHK.TRANS64 P1, [R2+URZ+0x38800], R21 ;  /* 0x03880015020095a7 */ /* 0x000e64000802007f */
[----:B-1----:R-:W-:Y:S05]  /*1b6d0*/  @!P1 BRA `(.L_x_4539) ;  /* 0xfffffffc00f09947 */ /* 0x002fea000383ffff */
[----:B------:R-:W-:Y:S05]  /*1b6e0*/  BRA `(.L_x_4745) ;  /* 0xfffffecc00147947 */ /* 0x000fea000383ffff */
.L_x_4545:
[----:B0-----:R0:W1:Y:S02]  /*1b6f0*/  SYNCS.PHASECHK.TRANS64.TRYWAIT P1, [R13+URZ+0x38830], R20 ;  /* 0x038830140d0075a7 */ /* 0x001064000802017f */
[----:B-1----:R-:W-:Y:S05]  /*1b700*/  @!P1 NANOSLEEP.SYNCS 0x989680 ;  /* 0x009896800000995d */ /* 0x002fea0003900000 */
[----:B------:R-:W1:Y:S02]  /*1b710*/  @!P1 SYNCS.PHASECHK.TRANS64 P1, [R13+URZ+0x38830], R20 ;  /* 0x038830140d0095a7 */ /* 0x000e64000802007f */
[----:B-1----:R-:W-:Y:S05]  /*1b720*/  @!P1 BRA `(.L_x_4545) ;  /* 0xfffffffc00f09947 */ /* 0x002fea000383ffff */
[----:B------:R-:W-:Y:S05]  /*1b730*/  BRA `(.L_x_4544) ;  /* 0xfffffed8003c7947 */ /* 0x000fea000383ffff */
.L_x_4547:
[----:B-1----:R1:W2:Y:S02]  /*1b740*/  SYNCS.PHASECHK.TRANS64.TRYWAIT P1, [R2+URZ+0x38810], R3 ;  /* 0x03881003020075a7 */ /* 0x0022a4000802017f */
[----:B--2---:R-:W-:Y:S05]  /*1b750*/  @!P1 NANOSLEEP.SYNCS 0x989680 ;  /* 0x009896800000995d */ /* 0x004fea0003900000 */
[----:B------:R-:W2:Y:S02]  /*1b760*/  @!P1 SYNCS.PHASECHK.TRANS64 P1, [R2+URZ+0x38810], R3 ;  /* 0x03881003020095a7 */ /* 0x000ea4000802007f */
[----:B--2---:R-:W-:Y:S05]  /*1b770*/  @!P1 BRA `(.L_x_4547) ;  /* 0xfffffffc00f09947 */ /* 0x004fea000383ffff */
[----:B------:R-:W-:Y:S05]  /*1b780*/  BRA `(.L_x_4746) ;  /* 0xfffffed800ec7947 */ /* 0x000fea000383ffff */
.L_x_4551:
[----:B-1----:R1:W3:Y:S02]  /*1b790*/  SYNCS.PHASECHK.TRANS64.TRYWAIT P1, [R13+URZ+0x38850], R20 ;  /* 0x038850140d0075a7 */ /* 0x0022e4000802017f */
[----:B---3--:R-:W-:Y:S05]  /*1b7a0*/  @!P1 NANOSLEEP.SYNCS 0x989680 ;  /* 0x009896800000995d */ /* 0x008fea0003900000 */
[----:B------:R-:W3:Y:S02]  /*1b7b0*/  @!P1 SYNCS.PHASECHK.TRANS64 P1, [R13+URZ+0x38850], R20 ;  /* 0x038850140d0095a7 */ /* 0x000ee4000802007f */
[----:B---3--:R-:W-:Y:S05]  /*1b7c0*/  @!P1 BRA `(.L_x_4551) ;  /* 0xfffffffc00f09947 */ /* 0x008fea000383ffff */
[----:B------:R-:W-:Y:S05]  /*1b7d0*/  BRA `(.L_x_4550) ;  /* 0xfffffedc00187947 */ /* 0x000fea000383ffff */
.L_x_4560:
[----:B-1----:R1:W2:Y:S02]  /*1b7e0*/  SYNCS.PHASECHK.TRANS64.TRYWAIT P2, [R14+URZ+0x38830], R3 ;  /* 0x038830030e0075a7 */ /* 0x0022a4000804017f */
[----:B--2---:R-:W-:Y:S05]  /*1b7f0*/  @!P2 NANOSLEEP.SYNCS 0x989680 ;  /* 0x009896800000a95d */ /* 0x004fea0003900000 */
[----:B------:R-:W2:Y:S02]  /*1b800*/  @!P2 SYNCS.PHASECHK.TRANS64 P2, [R14+URZ+0x38830], R3 ;  /* 0x038830030e00a5a7 */ /* 0x000ea4000804007f */
[----:B--2---:R-:W-:Y:S05]  /*1b810*/  @!P2 BRA `(.L_x_4560) ;  /* 0xfffffffc00f0a947 */ /* 0x004fea000383ffff */
[----:B------:R-:W-:Y:S05]  /*1b820*/  BRA `(.L_x_4559) ;  /* 0xffffff0400c07947 */ /* 0x000fea000383ffff */
.L_x_4565:
[----:B---3--:R3:W4:Y:S02]  /*1b830*/  SYNCS.PHASECHK.TRANS64.TRYWAIT P2, [R14+URZ+0x38850], R3 ;  /* 0x038850030e0075a7 */ /* 0x008724000804017f */
[----:B----4-:R-:W-:Y:S05]  /*1b840*/  @!P2 NANOSLEEP.SYNCS 0x989680 ;  /* 0x009896800000a95d */ /* 0x010fea0003900000 */
[----:B------:R-:W4:Y:S02]  /*1b850*/  @!P2 SYNCS.PHASECHK.TRANS64 P2, [R14+URZ+0x38850], R3 ;  /* 0x038850030e00a5a7 */ /* 0x000f24000804007f */
[----:B----4-:R-:W-:Y:S05]  /*1b860*/  @!P2 BRA `(.L_x_4565) ;  /* 0xfffffffc00f0a947 */ /* 0x010fea000383ffff */
[----:B------:R-:W-:Y:S05]  /*1b870*/  BRA `(.L_x_4564) ;  /* 0xffffff0800647947 */ /* 0x000fea000383ffff */
.L_x_4597:
[----:B0-----:R-:W0:Y:S01]  /*1b880*/  S2R R8, SR_TID.X ;  /* 0x0000000000087919 */ /* 0x001e220000002100 */
[----:B------:R-:W-:Y:S01]  /*1b890*/  BSSY B1, `(.L_x_4747) ;  /* 0x000000a000017945 */ /* 0x000fe20003800000 */
[----:B------:R-:W-:Y:S02]  /*1b8a0*/  IMAD.MOV.U32 R12, RZ, RZ, RZ ;  /* 0x000000ffff0c7224 */ /* 0x000fe400078e00ff */
        /* <DEDUP_REMOVED lines=8> */
.L_x_4748:
[----:B------:R-:W-:Y:S05]  /*1b930*/  BSYNC B1 ;  /* 0x0000000000017941 */ /* 0x000fea0003800000 */
.L_x_4747:
[----:B------:R-:W-:Y:S05]  /*1b940*/  BRA `(.L_x_4749) ;  /* 0xffffff8400c07947 */ /* 0x000fea000383ffff */
.L_x_4599:
[----:B------:R-:W-:Y:S01]  /*1b950*/  BSSY B1, `(.L_x_4750) ;  /* 0x0000006000017945 */ /* 0x000fe20003800000 */
[----:B------:R-:W-:-:S07]  /*1b960*/  IMAD.MOV.U32 R15, RZ, RZ, -0x1 ;  /* 0xffffffffff0f7424 */ /* 0x000fce00078e00ff */
[----:B01----:R-:W-:Y:S05]  /*1b970*/  WARPSYNC.COLLECTIVE R15, `(.L_x_4751) ;  /* 0x000000000f0c7348 */ /* 0x003fea0003c00000 */
[----:B------:R-:W-:Y:S02]  /*1b980*/  ELECT P6, UR62, PT ;  /* 0x00000000003e782f */ /* 0x000fe400038c0000 */
[----:B------:R-:W-:Y:S01]  /*1b990*/  MOV R14, UR62 ;  /* 0x0000003e000e7c02 */ /* 0x000fe20008000f00 */
[----:B01----:R-:W-:Y:S10]  /*1b9a0*/  ENDCOLLECTIVE ;  /* 0x000000000000791b */ /* 0x003ff40003800000 */
.L_x_4751:
[----:B------:R-:W-:Y:S05]  /*1b9b0*/  BSYNC B1 ;  /* 0x0000000000017941 */ /* 0x000fea0003800000 */
.L_x_4750:
[----:B------:R-:W-:Y:S05]  /*1b9c0*/  BRA `(.L_x_4598) ;  /* 0xffffff8400b87947 */ /* 0x000fea000383ffff */
.L_x_4601:
[----:B-1----:R1:W2:Y:S02]  /*1b9d0*/  SYNCS.PHASECHK.TRANS64.TRYWAIT P0, [R23+URZ+0x38820], R3 ;  /* 0x03882003170075a7 */ /* 0x0022a4000800017f */
[----:B--2---:R-:W-:Y:S05]  /*1b9e0*/  @!P0 NANOSLEEP.SYNCS 0x989680 ;  /* 0x009896800000895d */ /* 0x004fea0003900000 */
[----:B------:R-:W2:Y:S02]  /*1b9f0*/  @!P0 SYNCS.PHASECHK.TRANS64 P0, [R23+URZ+0x38820], R3 ;  /* 0x03882003170085a7 */ /* 0x000ea4000800007f */
[----:B--2---:R-:W-:Y:S05]  /*1ba00*/  @!P0 BRA `(.L_x_4601) ;  /* 0xfffffffc00f08947 */ /* 0x004fea000383ffff */
[----:B------:R-:W-:Y:S05]  /*1ba10*/  BRA `(.L_x_4752) ;  /* 0xffffff8400c87947 */ /* 0x000fea000383ffff */
.L_x_4605:
[----:B-1----:R1:W2:Y:S02]  /*1ba20*/  SYNCS.PHASECHK.TRANS64.TRYWAIT P0, [R3+URZ+0x388a0], R6 ;  /* 0x0388a006030075a7 */ /* 0x0022a4000800017f */
[----:B--2---:R-:W-:Y:S05]  /*1ba30*/  @!P0 NANOSLEEP.SYNCS 0x989680 ;  /* 0x009896800000895d */ /* 0x004fea0003900000 */
[----:B------:R-:W2:Y:S02]  /*1ba40*/  @!P0 SYNCS.PHASECHK.TRANS64 P0, [R3+URZ+0x388a0], R6 ;  /* 0x0388a006030085a7 */ /* 0x000ea4000800007f */
[----:B--2---:R-:W-:Y:S05]  /*1ba50*/  @!P0 BRA `(.L_x_4605) ;  /* 0xfffffffc00f08947 */ /* 0x004fea000383ffff */
[----:B------:R-:W-:Y:S05]  /*1ba60*/  BRA `(.L_x_4753) ;  /* 0xffffff8400e07947 */ /* 0x000fea000383ffff */
.L_x_4610:
[----:B0-----:R0:W2:Y:S02]  /*1ba70*/  SYNCS.PHASECHK.TRANS64.TRYWAIT P0, [R3+URZ+0x388c0], R6 ;  /* 0x0388c006030075a7 */ /* 0x0010a4000800017f */
[----:B--2---:R-:W-:Y:S05]  /*1ba80*/  @!P0 NANOSLEEP.SYNCS 0x989680 ;  /* 0x009896800000895d */ /* 0x004fea0003900000 */
[----:B------:R-:W2:Y:S02]  /*1ba90*/  @!P0 SYNCS.PHASECHK.TRANS64 P0, [R3+URZ+0x388c0], R6 ;  /* 0x0388c006030085a7 */ /* 0x000ea4000800007f */
[----:B--2---:R-:W-:Y:S05]  /*1baa0*/  @!P0 BRA `(.L_x_4610) ;  /* 0xfffffffc00f08947 */ /* 0x004fea000383ffff */
[----:B------:R-:W-:Y:S05]  /*1bab0*/  BRA `(.L_x_4754) ;  /* 0xffffff88005c7947 */ /* 0x000fea000383ffff */
.L_x_4624:
[----:B-1----:R1:W2:Y:S02]  /*1bac0*/  SYNCS.PHASECHK.TRANS64.TRYWAIT P1, [R6+URZ+0x388a0], R2 ;  /* 0x0388a002060075a7 */ /* 0x0022a4000802017f */
[----:B--2---:R-:W-:Y:S05]  /*1bad0*/  @!P1 NANOSLEEP.SYNCS 0x989680 ;  /* 0x009896800000995d */ /* 0x004fea0003900000 */
[----:B------:R-:W2:Y:S02]  /*1bae0*/  @!P1 SYNCS.PHASECHK.TRANS64 P1, [R6+URZ+0x388a0], R2 ;  /* 0x0388a002060095a7 */ /* 0x000ea4000802007f */
[----:B--2---:R-:W-:Y:S05]  /*1baf0*/  @!P1 BRA `(.L_x_4624) ;  /* 0xfffffffc00f09947 */ /* 0x004fea000383ffff */
[----:B------:R-:W-:Y:S05]  /*1bb00*/  BRA `(.L_x_4755) ;  /* 0xffffff9000c07947 */ /* 0x000fea000383ffff */
.L_x_4629:
[----:B0-----:R0:W2:Y:S02]  /*1bb10*/  SYNCS.PHASECHK.TRANS64.TRYWAIT P1, [R6+URZ+0x388c0], R2 ;  /* 0x0388c002060075a7 */ /* 0x0010a4000802017f */
[----:B--2---:R-:W-:Y:S05]  /*1bb20*/  @!P1 NANOSLEEP.SYNCS 0x989680 ;  /* 0x009896800000995d */ /* 0x004fea0003900000 */
[----:B------:R-:W2:Y:S02]  /*1bb30*/  @!P1 SYNCS.PHASECHK.TRANS64 P1, [R6+URZ+0x388c0], R2 ;  /* 0x0388c002060095a7 */ /* 0x000ea4000802007f */
[----:B--2---:R-:W-:Y:S05]  /*1bb40*/  @!P1 BRA `(.L_x_4629) ;  /* 0xfffffffc00f09947 */ /* 0x004fea000383ffff */
[----:B------:R-:W-:Y:S05]  /*1bb50*/  BRA `(.L_x_4756) ;  /* 0xffffff9400387947 */ /* 0x000fea000383ffff */
.L_x_4649:
[----:B------:R-:W0:Y:S01]  /*1bb60*/  S2R R11, SR_TID.X ;  /* 0x00000000000b7919 */ /* 0x000e220000002100 */
[----:B------:R-:W-:Y:S01]  /*1bb70*/  BSSY B0, `(.L_x_4757) ;  /* 0x000000a000007945 */ /* 0x000fe20003800000 */
[----:B------:R-:W-:Y:S01]  /*1bb80*/  IMAD.MOV.U32 R12, RZ, RZ, RZ ;  /* 0x000000ffff0c7224 */ /* 0x000fe200078e00ff */
[----:B------:R-:W-:Y:S02]  /*1bb90*/  MOV R15, 0xffffffff ;  /* 0xffffffff000f7802 */ /* 0x000fe40000000f00 */
[----:B0-----:R-:W-:-:S04]  /*1bba0*/  SHF.R.U32.HI R11, RZ, 0x5, R11 ;  /* 0x00000005ff0b7819 */ /* 0x001fc8000001160b */
[----:B------:R-:W-:-:S05]  /*1bbb0*/  LOP3.LUT R11, R11, 0x3, RZ, 0xc0, !PT ;  /* 0x000000030b0b7812 */ /* 0x000fca00078ec0ff */
[----:B------:R-:W-:Y:S02]  /*1bbc0*/  IMAD.MOV.U32 R13, RZ, RZ, R11 ;  /* 0x000000ffff0d7224 */ /* 0x000fe400078e000b */
[----:B------:R-:W-:-:S07]  /*1bbd0*/  IMAD.MOV.U32 R11, RZ, RZ, 0x1f ;  /* 0x0000001fff0b7424 */ /* 0x000fce00078e00ff */
[----:B------:R-:W-:Y:S05]  /*1bbe0*/  WARPSYNC.COLLECTIVE R15, `(.L_x_4758) ;  /* 0x000000000f087348 */ /* 0x000fea0003c00000 */
[----:B------:R0:W1:Y:S02]  /*1bbf0*/  SHFL.IDX P6, R14, R13, R12, R11 ;  /* 0x0000000c0d0e7389 */ /* 0x00006400000c000b */
[----:B01----:R-:W-:Y:S01]  /*1bc00*/  ENDCOLLECTIVE ;  /* 0x000000000000791b */ /* 0x003fe20003800000 */
.L_x_4758:
[----:B------:R-:W-:Y:S05]  /*1bc10*/  BSYNC B0 ;  /* 0x0000000000007941 */ /* 0x000fea0003800000 */
.L_x_4757:
[----:B------:R-:W-:Y:S05]  /*1bc20*/  BRA `(.L_x_4759) ;  /* 0xffffffa800307947 */ /* 0x000fea000383ffff */
.L_x_4652:
[----:B0-----:R0:W1:Y:S02]  /*1bc30*/  SYNCS.PHASECHK.TRANS64.TRYWAIT P0, [R27+URZ+0x38840], R0 ;  /* 0x038840001b0075a7 */ /* 0x001064000800017f */
[----:B-1----:R-:W-:Y:S05]  /*1bc40*/  @!P0 NANOSLEEP.SYNCS 0x989680 ;  /* 0x009896800000895d */ /* 0x002fea0003900000 */
[----:B------:R-:W1:Y:S02]  /*1bc50*/  @!P0 SYNCS.PHASECHK.TRANS64 P0, [R27+URZ+0x38840], R0 ;  /* 0x038840001b0085a7 */ /* 0x000e64000800007f */
[----:B-1----:R-:W-:Y:S05]  /*1bc60*/  @!P0 BRA `(.L_x_4652) ;  /* 0xfffffffc00f08947 */ /* 0x002fea000383ffff */
[----:B------:R-:W-:Y:S05]  /*1bc70*/  BRA `(.L_x_4760) ;  /* 0xffffffa8005c7947 */ /* 0x000fea000383ffff */
.L_x_4653:
        /* <DEDUP_REMOVED lines=8> */
.L_x_4762:
[----:B------:R-:W-:Y:S05]  /*1bd00*/  BSYNC B0 ;  /* 0x0000000000007941 */ /* 0x000fea0003800000 */
.L_x_4761:
        /* <DEDUP_REMOVED lines=9> */
.L_x_4763:
[----:B------:R-:W-:Y:S02]  /*1bda0*/  IMAD.MOV.U32 R13, RZ, RZ, R4 ;  /* 0x000000ffff0d7224 */ /* 0x000fe400078e0004 */
[----:B------:R-:W-:Y:S02]  /*1bdb0*/  IMAD.MOV.U32 R12, RZ, RZ, 0x1 ;  /* 0x00000001ff0c7424 */ /* 0x000fe400078e00ff */
[----:B------:R-:W-:-:S07]  /*1bdc0*/  IMAD.MOV.U32 R3, RZ, RZ, R14 ;  /* 0x000000ffff037224 */ /* 0x000fce00078e000e */
[----:B------:R-:W-:Y:S05]  /*1bdd0*/  WARPSYNC.COLLECTIVE R15, `(.L_x_4764) ;  /* 0x000000000f087348 */ /* 0x000fea0003c00000 */
[----:B------:R0:W1:Y:S02]  /*1bde0*/  SHFL.IDX P6, R14, R13, R12, R11 ;  /* 0x0000000c0d0e7389 */ /* 0x00006400000c000b */
[----:B01----:R-:W-:Y:S01]  /*1bdf0*/  ENDCOLLECTIVE ;  /* 0x000000000000791b */ /* 0x003fe20003800000 */
.L_x_4764:
        /* <DEDUP_REMOVED lines=15> */
.L_x_4765:
[----:B------:R-:W-:Y:S02]  /*1bef0*/  @P0 IMAD R6, R5, 0x2, R23 ;  /* 0x0000000205060824 */ /* 0x000fe400078e0217 */
[----:B------:R-:W-:Y:S02]  /*1bf00*/  IMAD.MOV.U32 R13, RZ, RZ, R4 ;  /* 0x000000ffff0d7224 */ /* 0x000fe400078e0004 */
[----:B------:R-:W-:Y:S02]  /*1bf10*/  IMAD.MOV.U32 R12, RZ, RZ, 0x2 ;  /* 0x00000002ff0c7424 */ /* 0x000fe400078e00ff */
[----:B------:R-:W-:-:S07]  /*1bf20*/  IMAD.MOV.U32 R3, RZ, RZ, R14 ;  /* 0x000000ffff037224 */ /* 0x000fce00078e000e */
[----:B------:R-:W-:Y:S05]  /*1bf30*/  WARPSYNC.COLLECTIVE R15, `(.L_x_4766) ;  /* 0x000000000f087348 */ /* 0x000fea0003c00000 */
[----:B------:R0:W1:Y:S02]  /*1bf40*/  SHFL.IDX P6, R14, R13, R12, R11 ;  /* 0x0000000c0d0e7389 */ /* 0x00006400000c000b */
[----:B01----:R-:W-:Y:S01]  /*1bf50*/  ENDCOLLECTIVE ;  /* 0x000000000000791b */ /* 0x003fe20003800000 */
.L_x_4766:
        /* <DEDUP_REMOVED lines=15> */
.L_x_4767:
[----:B------:R-:W-:Y:S01]  /*1c050*/  @P0 IMAD R6, R5, 0x2, R23 ;  /* 0x0000000205060824 */ /* 0x000fe200078e0217 */
[----:B------:R-:W-:Y:S01]  /*1c060*/  MOV R13, R4 ;  /* 0x00000004000d7202 */ /* 0x000fe20000000f00 */
[----:B------:R-:W-:Y:S02]  /*1c070*/  IMAD.MOV.U32 R12, RZ, RZ, 0x3 ;  /* 0x00000003ff0c7424 */ /* 0x000fe400078e00ff */
[----:B------:R-:W-:-:S07]  /*1c080*/  IMAD.MOV.U32 R3, RZ, RZ, R14 ;  /* 0x000000ffff037224 */ /* 0x000fce00078e000e */
[----:B------:R-:W-:Y:S05]  /*1c090*/  WARPSYNC.COLLECTIVE R15, `(.L_x_4768) ;  /* 0x000000000f087348 */ /* 0x000fea0003c00000 */
[----:B------:R0:W1:Y:S02]  /*1c0a0*/  SHFL.IDX P6, R14, R13, R12, R11 ;  /* 0x0000000c0d0e7389 */ /* 0x00006400000c000b */
[----:B01----:R-:W-:Y:S01]  /*1c0b0*/  ENDCOLLECTIVE ;  /* 0x000000000000791b */ /* 0x003fe20003800000 */
.L_x_4768:
        /* <DEDUP_REMOVED lines=10> */
.L_x_4769:
[----:B------:R-:W-:Y:S01]  /*1c160*/  @!PT LDS RZ, [RZ] ;  /* 0x00000000fffff984 */ /* 0x000fe20000000800 */
[----:B------:R-:W-:Y:S01]  /*1c170*/  @!PT LDS RZ, [RZ] ;  /* 0x00000000fffff984 */ /* 0x000fe20000000800 */
[----:B------:R-:W-:Y:S01]  /*1c180*/  @!PT LDS RZ, [RZ] ;  /* 0x00000000fffff984 */ /* 0x000fe20000000800 */
[----:B------:R1:W-:Y:S01]  /*1c190*/  @P0 LDGSTS.E.BYPASS.LTC128B.128 [R6+0x23400], desc[UR40][R2.64], !P2 ;  /* 0x2340000002060fae */ /* 0x0003e2000d101d68 */
[----:B------:R-:W-:Y:S01]  /*1c1a0*/  IMAD.MOV.U32 R0, RZ, RZ, R14 ;  /* 0x000000ffff007224 */ /* 0x000fe200078e000e */
[----:B------:R-:W-:Y:S06]  /*1c1b0*/  BRA `(.L_x_4770) ;  /* 0xffffffa800247947 */ /* 0x000fec000383ffff */
.L_x_4658:
        /* <DEDUP_REMOVED lines=9> */
.L_x_4771:
[C---:B------:R-:W-:Y:S01]  /*1c250*/  VIADD R10, R17.reuse, 0x10 ;  /* 0x00000010110a7836 */ /* 0x040fe20000000000 */
[C---:B------:R-:W-:Y:S01]  /*1c260*/  ISETP.GE.AND P0, PT, R17.reuse, R2, PT ;  /* 0x000000021100720c */ /* 0x040fe20003f06270 */
[----:B------:R-:W-:-:S03]  /*1c270*/  VIADD R8, R17, 0x20 ;  /* 0x0000002011087836 */ /* 0x000fc60000000000 */
[----:B------:R0:W-:Y:S04]  /*1c280*/  STL [R1+0x20], R10 ;  /* 0x0000200a01007387 */ /* 0x0001e80000100800 */
[----:B------:R0:W-:Y:S01]  /*1c290*/  STL [R1+0x24], R8 ;  /* 0x0000240801007387 */ /* 0x0001e20000100800 */
[----:B------:R-:W-:Y:S02]  /*1c2a0*/  IMAD.MOV.U32 R13, RZ, RZ, R0 ;  /* 0x000000ffff0d7224 */ /* 0x000fe400078e0000 */
[----:B------:R-:W-:-:S07]  /*1c2b0*/  IMAD.MOV.U32 R5, RZ, RZ, R14 ;  /* 0x000000ffff057224 */ /* 0x000fce00078e000e */
[----:B0-----:R-:W-:Y:S05]  /*1c2c0*/  WARPSYNC.COLLECTIVE R15, `(.L_x_4772) ;  /* 0x000000000f087348 */ /* 0x001fea0003c00000 */
[----:B------:R1:W2:Y:S02]  /*1c2d0*/  SHFL.IDX P6, R14, R13, R12, R11 ;  /* 0x0000000c0d0e7389 */ /* 0x0002a400000c000b */
[----:B012---:R-:W-:Y:S01]  /*1c2e0*/  ENDCOLLECTIVE ;  /* 0x000000000000791b */ /* 0x007fe20003800000 */
.L_x_4772:
[----:B------:R-:W-:Y:S02]  /*1c2f0*/  IMAD.MOV.U32 R13, RZ, RZ, R3 ;  /* 0x000000ffff0d7224 */ /* 0x000fe400078e0003 */
[----:B------:R-:W-:Y:S02]  /*1c300*/  IMAD.MOV.U32 R12, RZ, RZ, 0x1 ;  /* 0x00000001ff0c7424 */ /* 0x000fe400078e00ff */
[----:B------:R-:W-:-:S07]  /*1c310*/  IMAD.MOV.U32 R4, RZ, RZ, R14 ;  /* 0x000000ffff047224 */ /* 0x000fce00078e000e */
[----:B------:R-:W-:Y:S05]  /*1c320*/  WARPSYNC.COLLECTIVE R15, `(.L_x_4773) ;  /* 0x000000000f087348 */ /* 0x000fea0003c00000 */
[----:B------:R0:W1:Y:S02]  /*1c330*/  SHFL.IDX P6, R14, R13, R12, R11 ;  /* 0x0000000c0d0e7389 */ /* 0x00006400000c000b */
[----:B01----:R-:W-:Y:S01]  /*1c340*/  ENDCOLLECTIVE ;  /* 0x000000000000791b */ /* 0x003fe20003800000 */
.L_x_4773:
[----:B------:R-:W-:-:S05]  /*1c350*/  @!P0 LEA R4, P2, R7, R4, 0x1 ;  /* 0x0000000407048211 */ /* 0x000fca00078408ff */
[----:B------:R-:W-:-:S05]  /*1c360*/  @!P0 IMAD.X R5, RZ, RZ, R5, P2 ;  /* 0x000000ffff058224 */ /* 0x000fca00010e0605 */
[----:B------:R-:W-:Y:S01]  /*1c370*/  @!PT LDS RZ, [RZ] ;  /* 0x00000000fffff984 */ /* 0x000fe20000000800 */
[----:B------:R-:W-:Y:S01]  /*1c380*/  @!PT LDS RZ, [RZ] ;  /* 0x00000000fffff984 */ /* 0x000fe20000000800 */
[----:B------:R-:W-:Y:S01]  /*1c390*/  @!PT LDS RZ, [RZ] ;  /* 0x00000000fffff984 */ /* 0x000fe20000000800 */
[----:B------:R0:W-:Y:S01]  /*1c3a0*/  @!P0 LDGSTS.E.BYPASS.LTC128B.128 [R26+0x20400], desc[UR40][R4.64], !P1 ;  /* 0x20400000041a8fae */ /* 0x0001e2000c901d68 */
[----:B------:R-:W-:Y:S01]  /*1c3b0*/  IMAD.MOV.U32 R13, RZ, RZ, R0 ;  /* 0x000000ffff0d7224 */ /* 0x000fe200078e0000 */
[----:B------:R-:W-:Y:S01]  /*1c3c0*/  ISETP.GE.AND P0, PT, R10, R2, PT ;  /* 0x000000020a00720c */ /* 0x000fe20003f06270 */
[----:B0-----:R-:W-:-:S12]  /*1c3d0*/  IMAD.MOV.U32 R4, RZ, RZ, R14 ;  /* 0x000000ffff047224 */ /* 0x001fd800078e000e */
[----:B------:R-:W-:Y:S05]  /*1c3e0*/  WARPSYNC.COLLECTIVE R15, `(.L_x_4774) ;  /* 0x000000000f087348 */ /* 0x000fea0003c00000 */
[----:B------:R0:W1:Y:S02]  /*1c3f0*/  SHFL.IDX P6, R14, R13, R12, R11 ;  /* 0x0000000c0d0e7389 */ /* 0x00006400000c000b */
[----:B01----:R-:W-:Y:S01]  /*1c400*/  ENDCOLLECTIVE ;  /* 0x000000000000791b */ /* 0x003fe20003800000 */
.L_x_4774:
[----:B------:R-:W-:Y:S02]  /*1c410*/  IMAD.MOV.U32 R13, RZ, RZ, R3 ;  /* 0x000000ffff0d7224 */ /* 0x000fe400078e0003 */
[----:B------:R-:W-:Y:S02]  /*1c420*/  IMAD.MOV.U32 R12, RZ, RZ, 0x2 ;  /* 0x00000002ff0c7424 */ /* 0x000fe400078e00ff */
[----:B------:R-:W-:-:S07]  /*1c430*/  IMAD.MOV.U32 R5, RZ, RZ, R14 ;  /* 0x000000ffff057224 */ /* 0x000fce00078e000e */
[----:B------:R-:W-:Y:S05]  /*1c440*/  WARPSYNC.COLLECTIVE R15, `(.L_x_4775) ;  /* 0x000000000f087348 */ /* 0x000fea0003c00000 */
[----:B------:R0:W1:Y:S02]  /*1c450*/  SHFL.IDX P6, R14, R13, R12, R11 ;  /* 0x0000000c0d0e7389 */ /* 0x00006400000c000b */
[----:B01----:R-:W-:Y:S01]  /*1c460*/  ENDCOLLECTIVE ;  /* 0x000000000000791b */ /* 0x003fe20003800000 */
.L_x_4775:
        /* <DEDUP_REMOVED lines=10> */
.L_x_4776:
[----:B------:R-:W-:Y:S01]  /*1c510*/  @!PT LDS RZ, [RZ] ;  /* 0x00000000fffff984 */ /* 0x000fe20000000800 */
[----:B------:R-:W-:Y:S01]  /*1c520*/  @!PT LDS RZ, [RZ] ;  /* 0x00000000fffff984 */ /* 0x000fe20000000800 */
[----:B------:R-:W-:Y:S01]  /*1c530*/  @!PT LDS RZ, [RZ] ;  /* 0x00000000fffff984 */ /* 0x000fe20000000800 */
[----:B------:R0:W-:Y:S01]  /*1c540*/  @!P0 LDGSTS.E.BYPASS.LTC128B.128 [R26+0x20c00], desc[UR40][R4.64], !P1 ;  /* 0x20c00000041a8fae */ /* 0x0001e2000c901d68 */
[----:B------:R-:W-:Y:S01]  /*1c550*/  ISETP.GE.AND P0, PT, R8, R2, PT ;  /* 0x000000020800720c */ /* 0x000fe20003f06270 */
[----:B------:R-:W-:Y:S02]  /*1c560*/  IMAD.MOV.U32 R13, RZ, RZ, R3 ;  /* 0x000000ffff0d7224 */ /* 0x000fe400078e0003 */
[----:B------:R-:W-:Y:S02]  /*1c570*/  IMAD.MOV.U32 R12, RZ, RZ, 0x3 ;  /* 0x00000003ff0c7424 */ /* 0x000fe400078e00ff */
[----:B0-----:R-:W-:-:S08]  /*1c580*/  IMAD.MOV.U32 R4, RZ, RZ, R14 ;  /* 0x000000ffff047224 */ /* 0x001fd000078e000e */
[----:B------:R-:W-:Y:S05]  /*1c590*/  WARPSYNC.COLLECTIVE R15, `(.L_x_4777) ;  /* 0x000000000f087348 */ /* 0x000fea0003c00000 */
[----:B------:R0:W1:Y:S02]  /*1c5a0*/  SHFL.IDX P6, R14, R13, R12, R11 ;  /* 0x0000000c0d0e7389 */ /* 0x00006400000c000b */
[----:B01----:R-:W-:Y:S01]  /*1c5b0*/  ENDCOLLECTIVE ;  /* 0x000000000000791b */ /* 0x003fe20003800000 */
.L_x_4777:
[----:B------:R-:W-:-:S04]  /*1c5c0*/  @!P0 LEA R5, P2, R7, R4, 0x1 ;  /* 0x0000000407058211 */ /* 0x000fc800078408ff */
[----:B------:R-:W-:-:S04]  /*1c5d0*/  @!P0 IADD3.X R4, RZ, R6, RZ, P2, !PT ;  /* 0x00000006ff048210 */ /* 0x000fc800017fe4ff */
        /* <DEDUP_REMOVED lines=8> */
[----:B------:R0:W-:Y:S03]  /*1c660*/  @!P0 LDGSTS.E.BYPASS.LTC128B.128 [R26+0x21400], desc[UR40][R4.64], !P1 ;  /* 0x21400000041a8fae */ /* 0x0001e6000c901d68 */
[----:B0-----:R-:W-:Y:S05]  /*1c670*/  WARPSYNC.COLLECTIVE R15, `(.L_x_4778) ;  /* 0x000000000f087348 */ /* 0x001fea0003c00000 */
[----:B------:R1:W2:Y:S02]  /*1c680*/  SHFL.IDX P6, R14, R13, R12, R11 ;  /* 0x0000000c0d0e7389 */ /* 0x0002a400000c000b */
[----:B012---:R-:W-:Y:S01]  /*1c690*/  ENDCOLLECTIVE ;  /* 0x000000000000791b */ /* 0x007fe20003800000 */
.L_x_4778:
[----:B------:R-:W-:Y:S01]  /*1c6a0*/  IMAD.MOV.U32 R0, RZ, RZ, R14 ;  /* 0x000000ffff007224 */ /* 0x000fe200078e000e */
[----:B------:R-:W-:Y:S06]  /*1c6b0*/  BRA `(.L_x_4779) ;  /* 0xffffffac00407947 */ /* 0x000fec000383ffff */
.L_x_4662:
[----:B------:R-:W2:Y:S04]  /*1c6c0*/  LDL.LU R10, [R1+0x1c] ;  /* 0x00001c00010a7983 */ /* 0x000ea80000300800 */
[----:B------:R-:W3:Y:S04]  /*1c6d0*/  LDL.LU R9, [R1+0x20] ;  /* 0x0000200001097983 */ /* 0x000ee80000300800 */
[----:B------:R-:W4:Y:S01]  /*1c6e0*/  LDL.LU R8, [R1+0x24] ;  /* 0x0000240001087983 */ /* 0x000f220000300800 */
[----:B------:R-:W-:Y:S01]  /*1c6f0*/  LOP3.LUT R22, R22, 0xffffdfff, RZ, 0xc0, !PT ;  /* 0xffffdfff16167812 */ /* 0x000fe200078ec0ff */
[----:B------:R-:W-:Y:S01]  /*1c700*/  BSSY B0, `(.L_x_4780) ;  /* 0x0000029000007945 */ /* 0x000fe20003800000 */
[----:B------:R-:W-:-:S02]  /*1c710*/  IMAD.MOV.U32 R13, RZ, RZ, R4 ;  /* 0x000000ffff0d7224 */ /* 0x000fc400078e0004 */
[----:B------:R-:W-:Y:S02]  /*1c720*/  IMAD.MOV.U32 R12, RZ, RZ, RZ ;  /* 0x000000ffff0c7224 */ /* 0x000fe400078e00ff */
[----:B------:R-:W-:Y:S02]  /*1c730*/  IMAD.MOV.U32 R11, RZ, RZ, 0x181f ;  /* 0x0000181fff0b7424 */ /* 0x000fe400078e00ff */
[----:B------:R-:W-:Y:S02]  /*1c740*/  IMAD.MOV.U32 R15, RZ, RZ, -0x1 ;  /* 0xffffffffff0f7424 */ /* 0x000fe400078e00ff */
[----:B--2---:R-:W-:-:S05]  /*1c750*/  IMAD R6, R10, R6, RZ ;  /* 0x000000060a067224 */ /* 0x004fca00078e02ff */
[-C--:B------:R-:W-:Y:S02]  /*1c760*/  ISETP.GE.AND P2, PT, R17, R6.reuse, PT ;  /* 0x000000061100720c */ /* 0x080fe40003f46270 */
[-C--:B---3--:R-:W-:Y:S02]  /*1c770*/  ISETP.GE.AND P1, PT, R9, R6.reuse, PT ;  /* 0x000000060900720c */ /* 0x088fe40003f26270 */
[----:B----4-:R-:W-:-:S09]  /*1c780*/  ISETP.GE.AND P0, PT, R8, R6, PT ;  /* 0x000000060800720c */ /* 0x010fd20003f06270 */
[C---:B------:R-:W-:Y:S02]  /*1c790*/  @!P2 LOP3.LUT R2, R0.reuse, 0x40, RZ, 0xc0, !PT ;  /* 0x000000400002a812 */ /* 0x040fe400078ec0ff */
[----:B------:R-:W-:Y:S02]  /*1c7a0*/  @!P1 LOP3.LUT R3, R0, 0x40, RZ, 0xc0, !PT ;  /* 0x0000004000039812 */ /* 0x000fe400078ec0ff */
[----:B------:R-:W-:Y:S02]  /*1c7b0*/  @!P2 SHF.R.U32.HI R2, RZ, 0x2, R2 ;  /* 0x00000002ff02a819 */ /* 0x000fe40000011602 */
[----:B------:R-:W-:Y:S02]  /*1c7c0*/  @!P1 SHF.R.U32.HI R3, RZ, 0x2, R3 ;  /* 0x00000002ff039819 */ /* 0x000fe40000011603 */
[----:B------:R-:W-:Y:S02]  /*1c7d0*/  @!P2 ISETP.NE.U32.AND P6, PT, R2, RZ, PT ;  /* 0x000000ff0200a20c */ /* 0x000fe40003fc5070 */
[----:B------:R-:W-:-:S02]  /*1c7e0*/  @!P2 LOP3.LUT R2, R7, 0x80, RZ, 0xc0, !PT ;  /* 0x000000800702a812 */ /* 0x000fc400078ec0ff */
[----:B------:R-:W-:Y:S02]  /*1c7f0*/  @!P0 LOP3.LUT R8, R0, 0x40, RZ, 0xc0, !PT ;  /* 0x0000004000088812 */ /* 0x000fe400078ec0ff */
[----:B------:R-:W-:Y:S02]  /*1c800*/  @!P2 SHF.R.U32.HI R2, RZ, 0x3, R2 ;  /* 0x00000003ff02a819 */ /* 0x000fe40000011602 */
[----:B------:R-:W-:-:S05]  /*1c810*/  @!P0 SHF.R.U32.HI R8, RZ, 0x2, R8 ;  /* 0x00000002ff088819 */ /* 0x000fca0000011608 */
[----:B------:R-:W-:Y:S02]  /*1c820*/  @P6 LOP3.LUT R22, R22, 0x2000, RZ, 0xfc, !PT ;  /* 0x0000200016166812 */ /* 0x000fe400078efcff */
[----:B------:R-:W-:Y:S02]  /*1c830*/  @!P2 ISETP.NE.U32.AND P6, PT, R2, RZ, PT ;  /* 0x000000ff0200a20c */ /* 0x000fe40003fc5070 */
[----:B------:R-:W-:Y:S02]  /*1c840*/  LOP3.LUT R22, R22, 0xffffefff, RZ, 0xc0, !PT ;  /* 0xffffefff16167812 */ /* 0x000fe400078ec0ff */
[----:B------:R-:W-:-:S04]  /*1c850*/  @!P1 LOP3.LUT R2, R7, 0x80, RZ, 0xc0, !PT ;  /* 0x0000008007029812 */ /* 0x000fc800078ec0ff */
[----:B------:R-:W-:-:S05]  /*1c860*/  @!P1 SHF.R.U32.HI R2, RZ, 0x3, R2 ;  /* 0x00000003ff029819 */ /* 0x000fca0000011602 */
[----:B------:R-:W-:Y:S02]  /*1c870*/  @P6 LOP3.LUT R22, R22, 0x1000, RZ, 0xfc, !PT ;  /* 0x0000100016166812 */ /* 0x000fe400078efcff */
[----:B------:R-:W-:Y:S02]  /*1c880*/  @!P1 ISETP.NE.U32.AND P6, PT, R3, RZ, PT ;  /* 0x000000ff0300920c */ /* 0x000fe40003fc5070 */
[----:B------:R-:W-:-:S11]  /*1c890*/  LOP3.LUT R22, R22, 0xffff7fff, RZ, 0xc0, !PT ;  /* 0xffff7fff16167812 */ /* 0x000fd600078ec0ff */
[----:B------:R-:W-:Y:S02]  /*1c8a0*/  @P6 LOP3.LUT R22, R22, 0x8000, RZ, 0xfc, !PT ;  /* 0x0000800016166812 */ /* 0x000fe400078efcff */
[----:B------:R-:W-:Y:S02]  /*1c8b0*/  @!P1 ISETP.NE.U32.AND P6, PT, R2, RZ, PT ;  /* 0x000000ff0200920c */ /* 0x000fe40003fc5070 */
[----:B------:R-:W-:-:S11]  /*1c8c0*/  LOP3.LUT R22, R22, 0xffffbfff, RZ, 0xc0, !PT ;  /* 0xffffbfff16167812 */ /* 0x000fd600078ec0ff */
        /* <DEDUP_REMOVED lines=12> */
.L_x_4781:
[----:B------:R-:W-:Y:S05]  /*1c990*/  BSYNC B0 ;  /* 0x0000000000007941 */ /* 0x000fea0003800000 */
.L_x_4780:
        /* <DEDUP_REMOVED lines=11> */
.L_x_4782:
[----:B------:R-:W-:-:S04]  /*1ca50*/  LOP3.LUT R22, R22, 0xfdffffff, RZ, 0xc0, !PT ;  /* 0xfdffffff16167812 */ /* 0x000fc800078ec0ff */
[----:B------:R-:W-:-:S04]  /*1ca60*/  @P3 LOP3.LUT R22, R22, 0x2000000, RZ, 0xfc, !PT ;  /* 0x0200000016163812 */ /* 0x000fc800078efcff */
[C---:B------:R-:W-:Y:S02]  /*1ca70*/  LOP3.LUT P3, RZ, R22.reuse, 0x400, RZ, 0xc0, !PT ;  /* 0x0000040016ff7812 */ /* 0x040fe4000786c0ff */
[----:B------:R-:W-:Y:S01]  /*1ca80*/  LOP3.LUT R22, R22, 0xfeffffff, RZ, 0xc0, !PT ;  /* 0xfeffffff16167812 */ /* 0x000fe200078ec0ff */
[----:B------:R-:W-:-:S03]  /*1ca90*/  IMAD.MOV.U32 R13, RZ, RZ, R4 ;  /* 0x000000ffff0d7224 */ /* 0x000fc600078e0004 */
[----:B------:R-:W-:Y:S01]  /*1caa0*/  @P1 LOP3.LUT R22, R22, 0x1000000, RZ, 0xfc, !PT ;  /* 0x0100000016161812 */ /* 0x000fe200078efcff */
[----:B------:R-:W-:-:S03]  /*1cab0*/  IMAD.MOV.U32 R12, RZ, RZ, 0x1 ;  /* 0x00000001ff0c7424 */ /* 0x000fc600078e00ff */
[C---:B------:R-:W-:Y:S02]  /*1cac0*/  LOP3.LUT P1, RZ, R22.reuse, 0x200, RZ, 0xc0, !PT ;  /* 0x0000020016ff7812 */ /* 0x040fe4000782c0ff */
[----:B------:R-:W-:Y:S01]  /*1cad0*/  LOP3.LUT R22, R22, 0xffdfffff, RZ, 0xc0, !PT ;  /* 0xffdfffff16167812 */ /* 0x000fe200078ec0ff */
[----:B------:R-:W-:-:S03]  /*1cae0*/  IMAD.MOV.U32 R3, RZ, RZ, R14 ;  /* 0x000000ffff037224 */ /* 0x000fc600078e000e */
[----:B------:R-:W-:Y:S02]  /*1caf0*/  @P0 LOP3.LUT R22, R22, 0x200000, RZ, 0xfc, !PT ;  /* 0x0020000016160812 */ /* 0x000fe400078efcff */
[----:B------:R-:W-:Y:S02]  /*1cb00*/  @!P2 LEA R3, P6, R20, R3, 0x1 ;  /* 0x000000031403a211 */ /* 0x000fe400078c08ff */
[----:B------:R-:W-:-:S03]  /*1cb10*/  LOP3.LUT P0, RZ, R22, 0x2000, RZ, 0xc0, !PT ;  /* 0x0000200016ff7812 */ /* 0x000fc6000780c0ff */
        /* <DEDUP_REMOVED lines=9> */
[----:B------:R-:W-:-:S03]  /*1cbb0*/  LOP3.LUT P4, RZ, R22, 0x4000000, RZ, 0xc0, !PT ;  /* 0x0400000016ff7812 */ /* 0x000fc6000788c0ff */
[----:B------:R0:W-:Y:S01]  /*1cbc0*/  @!P2 LDGSTS.E.BYPASS.LTC128B.128 [R26+0x28400], desc[UR40][R2.64+0x80], !P3 ;  /* 0x28400080021aafae */ /* 0x0001e2000d901d68 */
[----:B------:R-:W-:-:S03]  /*1cbd0*/  LOP3.LUT P3, RZ, R22, 0x2000000, RZ, 0xc0, !PT ;  /* 0x0200000016ff7812 */ /* 0x000fc6000786c0ff */
        /* <DEDUP_REMOVED lines=9> */
[----:B------:R0:W-:Y:S04]  /*1cc70*/  @!P2 LDGSTS.E.BYPASS.LTC128B.128 [R26+0x32400], desc[UR40][R2.64+0x300], P0 ;  /* 0x32400300021aafae */ /* 0x0001e80008101d68 */
[----:B------:R0:W-:Y:S04]  /*1cc80*/  @!P2 LDGSTS.E.BYPASS.LTC128B.128 [R26+0x34400], desc[UR40][R2.64+0x380], P6 ;  /* 0x34400380021aafae */ /* 0x0001e8000b101d68 */
[----:B0-----:R-:W-:Y:S05]  /*1cc90*/  WARPSYNC.COLLECTIVE R15, `(.L_x_4783) ;  /* 0x000000000f087348 */ /* 0x001fea0003c00000 */
[----:B------:R1:W2:Y:S02]  /*1cca0*/  SHFL.IDX P6, R14, R13, R12, R11 ;  /* 0x0000000c0d0e7389 */ /* 0x0002a400000c000b */
[----:B012---:R-:W-:Y:S01]  /*1ccb0*/  ENDCOLLECTIVE ;  /* 0x000000000000791b */ /* 0x007fe20003800000 */
.L_x_4783:
[----:B------:R-:W-:-:S04]  /*1ccc0*/  @P5 LOP3.LUT R22, R22, 0x800000, RZ, 0xfc, !PT ;  /* 0x0080000016165812 */ /* 0x000fc800078efcff */
[C---:B------:R-:W-:Y:S02]  /*1ccd0*/  LOP3.LUT P5, RZ, R22.reuse, 0x800, RZ, 0xc0, !PT ;  /* 0x0000080016ff7812 */ /* 0x040fe400078ac0ff */
[----:B------:R-:W-:Y:S01]  /*1cce0*/  LOP3.LUT P0, RZ, R22, 0x8000, RZ, 0xc0, !PT ;  /* 0x0000800016ff7812 */ /* 0x000fe2000780c0ff */
[----:B------:R-:W-:Y:S02]  /*1ccf0*/  IMAD.MOV.U32 R13, RZ, RZ, R5 ;  /* 0x000000ffff0d7224 */ /* 0x000fe400078e0005 */
[----:B------:R-:W-:-:S10]  /*1cd00*/  IMAD.MOV.U32 R2, RZ, RZ, R14 ;  /* 0x000000ffff027224 */ /* 0x000fd400078e000e */
[----:B------:R-:W-:Y:S05]  /*1cd10*/  WARPSYNC.COLLECTIVE R15, `(.L_x_4784) ;  /* 0x000000000f087348 */ /* 0x000fea0003c00000 */
[----:B------:R0:W1:Y:S02]  /*1cd20*/  SHFL.IDX P6, R14, R13, R12, R11 ;  /* 0x0000000c0d0e7389 */ /* 0x00006400000c000b */
[----:B01----:R-:W-:Y:S01]  /*1cd30*/  ENDCOLLECTIVE ;  /* 0x000000000000791b */ /* 0x003fe20003800000 */
.L_x_4784:
[----:B------:R-:W-:Y:S02]  /*1cd40*/  IMAD.MOV.U32 R13, RZ, RZ, R4 ;  /* 0x000000ffff0d7224 */ /* 0x000fe400078e0004 */
[----:B------:R-:W-:Y:S02]  /*1cd50*/  IMAD.MOV.U32 R12, RZ, RZ, 0x2 ;  /* 0x00000002ff0c7424 */ /* 0x000fe400078e00ff */
[----:B------:R-:W-:Y:S01]  /*1cd60*/  IMAD.MOV.U32 R3, RZ, RZ, R14 ;  /* 0x000000ffff037224 */ /* 0x000fe200078e000e */
[----:B------:R-:W-:-:S04]  /*1cd70*/  LOP3.LUT P6, RZ, R22, 0x4000, RZ, 0xc0, !PT ;  /* 0x0000400016ff7812 */ /* 0x000fc800078cc0ff */
[----:B------:R-:W-:-:S05]  /*1cd80*/  @!P1 LEA R3, P2, R20, R3, 0x1 ;  /* 0x0000000314039211 */ /* 0x000fca00078408ff */
[----:B------:R-:W-:Y:S01]  /*1cd90*/  @!P1 IMAD.X R2, RZ, RZ, R2, P2 ;  /* 0x000000ffff029224 */ /* 0x000fe200010e0602 */
[C---:B------:R-:W-:Y:S02]  /*1cda0*/  LOP3.LUT P2, RZ, R22.reuse, 0x10000, RZ, 0xc0, !PT ;  /* 0x0001000016ff7812 */ /* 0x040fe4000784c0ff */
[----:B------:R-:W-:Y:S02]  /*1cdb0*/  LOP3.LUT R22, R22, 0xfff7ffff, RZ, 0xc0, !PT ;  /* 0xfff7ffff16167812 */ /* 0x000fe400078ec0ff */
[----:B------:R-:W-:-:S04]  /*1cdc0*/  @!P1 LOP3.LUT R3, R3, R2, RZ, 0x3c, !PT ;  /* 0x0000000203039212 */ /* 0x000fc800078e3cff */
[----:B------:R-:W-:-:S04]  /*1cdd0*/  @!P1 LOP3.LUT R2, R3, R2, RZ, 0x3c, !PT ;  /* 0x0000000203029212 */ /* 0x000fc800078e3cff */
[----:B------:R-:W-:Y:S02]  /*1cde0*/  @!P1 LOP3.LUT R3, R3, R2, RZ, 0x3c, !PT ;  /* 0x0000000203039212 */ /* 0x000fe400078e3cff */
[----:B------:R-:W-:-:S03]  /*1cdf0*/  @P2 LOP3.LUT R22, R22, 0x80000, RZ, 0xfc, !PT ;  /* 0x0008000016162812 */ /* 0x000fc600078efcff */
[----:B------:R-:W-:Y:S01]  /*1ce00*/  @!PT LDS RZ, [RZ] ;  /* 0x00000000fffff984 */ /* 0x000fe20000000800 */
[----:B------:R-:W-:Y:S01]  /*1ce10*/  @!PT LDS RZ, [RZ] ;  /* 0x00000000fffff984 */ /* 0x000fe20000000800 */
[----:B------:R-:W-:Y:S01]  /*1ce20*/  @!PT LDS RZ, [RZ] ;  /* 0x00000000fffff984 */ /* 0x000fe20000000800 */
[----:B------:R0:W-:Y:S01]  /*1ce30*/  @!P1 LDGSTS.E.BYPASS.LTC128B.128 [R26+0x26c00], desc[UR40][R2.64], !P5 ;  /* 0x26c00000021a9fae */ /* 0x0001e2000e901d68 */
[C---:B------:R-:W-:Y:S02]  /*1ce40*/  LOP3.LUT P2, RZ, R22.reuse, 0x400, RZ, 0xc0, !PT ;  /* 0x0000040016ff7812 */ /* 0x040fe4000784c0ff */
[C---:B------:R-:W-:Y:S02]  /*1ce50*/  LOP3.LUT P5, RZ, R22.reuse, 0x800000, RZ, 0xc0, !PT ;  /* 0x0080000016ff7812 */ /* 0x040fe400078ac0ff */
[----:B------:R-:W-:-:S09]  /*1ce60*/  LOP3.LUT R22, R22, 0xffefffff, RZ, 0xc0, !PT ;  /* 0xffefffff16167812 */ /* 0x000fd200078ec0ff */
[----:B------:R-:W-:Y:S01]  /*1ce70*/  @P2 LOP3.LUT R22, R22, 0x100000, RZ, 0xfc, !PT ;  /* 0x0010000016162812 */ /* 0x000fe200078efcff */
[----:B------:R0:W-:Y:S03]  /*1ce80*/  @!P1 LDGSTS.E.BYPASS.LTC128B.128 [R26+0x28c00], desc[UR40][R2.64+0x80], !P2 ;  /* 0x28c00080021a9fae */ /* 0x0001e6000d101d68 */
[C---:B------:R-:W-:Y:S01]  /*1ce90*/  LOP3.LUT P2, RZ, R22.reuse, 0x800, RZ, 0xc0, !PT ;  /* 0x0000080016ff7812 */ /* 0x040fe2000784c0ff */
[----:B------:R0:W-:Y:S01]  /*1cea0*/  @!P1 LDGSTS.E.BYPASS.LTC128B.128 [R26+0x2ac00], desc[UR40][R2.64+0x100], !P5 ;  /* 0x2ac00100021a9fae */ /* 0x0001e2000e901d68 */
[----:B------:R-:W-:-:S13]  /*1ceb0*/  LOP3.LUT P5, RZ, R22, 0x400000, RZ, 0xc0, !PT ;  /* 0x0040000016ff7812 */ /* 0x000fda00078ac0ff */
[----:B------:R0:W-:Y:S04]  /*1cec0*/  @!P1 LDGSTS.E.BYPASS.LTC128B.128 [R26+0x2cc00], desc[UR40][R2.64+0x180], !P5 ;  /* 0x2cc00180021a9fae */ /* 0x0001e8000e901d68 */
[----:B------:R0:W-:Y:S04]  /*1ced0*/  @!P1 LDGSTS.E.BYPASS.LTC128B.128 [R26+0x2ec00], desc[UR40][R2.64+0x200], !P4 ;  /* 0x2ec00200021a9fae */ /* 0x0001e8000e101d68 */
[----:B------:R0:W-:Y:S04]  /*1cee0*/  @!P1 LDGSTS.E.BYPASS.LTC128B.128 [R26+0x30c00], desc[UR40][R2.64+0x280], !P3 ;  /* 0x30c00280021a9fae */ /* 0x0001e8000d901d68 */
[----:B------:R0:W-:Y:S01]  /*1cef0*/  @!P1 LDGSTS.E.BYPASS.LTC128B.128 [R26+0x32c00], desc[UR40][R2.64+0x300], P0 ;  /* 0x32c00300021a9fae */ /* 0x0001e20008101d68 */
[----:B------:R-:W-:-:S03]  /*1cf00*/  LOP3.LUT P0, RZ, R22, 0x200000, RZ, 0xc0, !PT ;  /* 0x0020000016ff7812 */ /* 0x000fc6000780c0ff */
[----:B------:R0:W-:Y:S10]  /*1cf10*/  @!P1 LDGSTS.E.BYPASS.LTC128B.128 [R26+0x34c00], desc[UR40][R2.64+0x380], P6 ;  /* 0x34c00380021a9fae */ /* 0x0001f4000b101d68 */
[----:B0-----:R-:W-:Y:S05]  /*1cf20*/  WARPSYNC.COLLECTIVE R15, `(.L_x_4785) ;  /* 0x000000000f087348 */ /* 0x001fea0003c00000 */
[----:B------:R1:W2:Y:S02]  /*1cf30*/  SHFL.IDX P6, R14, R13, R12, R11 ;  /* 0x0000000c0d0e7389 */ /* 0x0002a400000c000b */
[----:B012---:R-:W-:Y:S01]  /*1cf40*/  ENDCOLLECTIVE ;  /* 0x000000000000791b */ /* 0x007fe20003800000 */
.L_x_4785:
[----:B------:R-:W-:Y:S02]  /*1cf50*/  IMAD.MOV.U32 R13, RZ, RZ, R5 ;  /* 0x000000ffff0d7224 */ /* 0x000fe400078e0005 */
[----:B------:R-:W-:-:S07]  /*1cf60*/  IMAD.MOV.U32 R8, RZ, RZ, R14 ;  /* 0x000000ffff087224 */ /* 0x000fce00078e000e */
[----:B------:R-:W-:Y:S05]  /*1cf70*/  WARPSYNC.COLLECTIVE R15, `(.L_x_4786) ;  /* 0x000000000f087348 */ /* 0x000fea0003c00000 */
[----:B------:R0:W1:Y:S02]  /*1cf80*/  SHFL.IDX P6, R14, R13, R12, R11 ;  /* 0x0000000c0d0e7389 */ /* 0x00006400000c000b */
[----:B01----:R-:W-:Y:S01]  /*1cf90*/  ENDCOLLECTIVE ;  /* 0x000000000000791b */ /* 0x003fe20003800000 */
.L_x_4786:
[----:B------:R-:W-:Y:S02]  /*1cfa0*/  IMAD.MOV.U32 R13, RZ, RZ, R4 ;  /* 0x000000ffff0d7224 */ /* 0x000fe400078e0004 */
[----:B------:R-:W-:Y:S01]  /*1cfb0*/  IMAD.MOV.U32 R12, RZ, RZ, 0x3 ;  /* 0x00000003ff0c7424 */ /* 0x000fe200078e00ff */
[----:B------:R-:W-:Y:S02]  /*1cfc0*/  @!P0 LEA R9, P1, R20, R14, 0x1 ;  /* 0x0000000e14098211 */ /* 0x000fe400078208ff */
[C---:B------:R-:W-:Y:S02]  /*1cfd0*/  LOP3.LUT P6, RZ, R22.reuse, 0x20000, RZ, 0xc0, !PT ;  /* 0x0002000016ff7812 */ /* 0x040fe400078cc0ff */
[----:B------:R-:W-:Y:S01]  /*1cfe0*/  @!P0 IADD3.X R10, RZ, R8, RZ, P1, !PT ;  /* 0x00000008ff0a8210 */ /* 0x000fe20000ffe4ff */
[----:B------:R-:W-:Y:S01]  /*1cff0*/  @!P0 IMAD.MOV.U32 R2, RZ, RZ, R9 ;  /* 0x000000ffff028224 */ /* 0x000fe200078e0009 */
[----:B------:R-:W-:-:S03]  /*1d000*/  LOP3.LUT P1, RZ, R22, 0x200, RZ, 0xc0, !PT ;  /* 0x0000020016ff7812 */ /* 0x000fc6000782c0ff */
[----:B------:R-:W-:-:S05]  /*1d010*/  @!P0 IMAD.MOV.U32 R3, RZ, RZ, R10 ;  /* 0x000000ffff038224 */ /* 0x000fca00078e000a */
[----:B------:R-:W-:Y:S01]  /*1d020*/  @!PT LDS RZ, [RZ] ;  /* 0x00000000fffff984 */ /* 0x000fe20000000800 */
[----:B------:R-:W-:Y:S01]  /*1d030*/  @!PT LDS RZ, [RZ] ;  /* 0x00000000fffff984 */ /* 0x000fe20000000800 */
[----:B------:R-:W-:Y:S01]  /*1d040*/  @!PT LDS RZ, [RZ] ;  /* 0x00000000fffff984 */ /* 0x000fe20000000800 */
[----:B------:R0:W-:Y:S01]  /*1d050*/  @!P0 LDGSTS.E.BYPASS.LTC128B.128 [R26+0x27400], desc[UR40][R2.64], !P2 ;  /* 0x27400000021a8fae */ /* 0x0001e2000d101d68 */
[----:B------:R-:W-:-:S13]  /*1d060*/  LOP3.LUT P2, RZ, R22, 0x100000, RZ, 0xc0, !PT ;  /* 0x0010000016ff7812 */ /* 0x000fda000784c0ff */
[----:B------:R0:W-:Y:S01]  /*1d070*/  @!P0 LDGSTS.E.BYPASS.LTC128B.128 [R26+0x29400], desc[UR40][R2.64+0x80], !P2 ;  /* 0x29400080021a8fae */ /* 0x0001e2000d101d68 */
[----:B------:R-:W-:-:S03]  /*1d080*/  LOP3.LUT P2, RZ, R22, 0x80000, RZ, 0xc0, !PT ;  /* 0x0008000016ff7812 */ /* 0x000fc6000784c0ff */
[----:B------:R0:W-:Y:S04]  /*1d090*/  @!P0 LDGSTS.E.BYPASS.LTC128B.128 [R26+0x2b400], desc[UR40][R2.64+0x100], !P1 ;  /* 0x2b400100021a8fae */ /* 0x0001e8000c901d68 */
[----:B------:R0:W-:Y:S04]  /*1d0a0*/  @!P0 LDGSTS.E.BYPASS.LTC128B.128 [R26+0x2d400], desc[UR40][R2.64+0x180], !P5 ;  /* 0x2d400180021a8fae */ /* 0x0001e8000e901d68 */
[----:B------:R0:W-:Y:S04]  /*1d0b0*/  @!P0 LDGSTS.E.BYPASS.LTC128B.128 [R26+0x2f400], desc[UR40][R2.64+0x200], !P4 ;  /* 0x2f400200021a8fae */ /* 0x0001e8000e101d68 */
[----:B------:R0:W-:Y:S04]  /*1d0c0*/  @!P0 LDGSTS.E.BYPASS.LTC128B.128 [R26+0x31400], desc[UR40][R2.64+0x280], !P3 ;  /* 0x31400280021a8fae */ /* 0x0001e8000d901d68 */
[----:B------:R0:W-:Y:S02]  /*1d0d0*/  @!P0 LDGSTS.E.BYPASS.LTC128B.128 [R26+0x33400], desc[UR40][R2.64+0x300], P6 ;  /* 0x33400300021a8fae */ /* 0x0001e4000b101d68 */
[----:B0-----:R-:W-:Y:S05]  /*1d0e0*/  WARPSYNC.COLLECTIVE R15, `(.L_x_4787) ;  /* 0x000000000f087348 */ /* 0x001fea0003c00000 */
[----:B------:R1:W2:Y:S02]  /*1d0f0*/  SHFL.IDX P6, R14, R13, R12, R11 ;  /* 0x0000000c0d0e7389 */ /* 0x0002a400000c000b */
[----:B012---:R-:W-:Y:S01]  /*1d100*/  ENDCOLLECTIVE ;  /* 0x000000000000791b */ /* 0x007fe20003800000 */
.L_x_4787:
[----:B------:R-:W-:Y:S01]  /*1d110*/  @!PT LDS RZ, [RZ] ;  /* 0x00000000fffff984 */ /* 0x000fe20000000800 */
[----:B------:R-:W-:Y:S01]  /*1d120*/  @!PT LDS RZ, [RZ] ;  /* 0x00000000fffff984 */ /* 0x000fe20000000800 */
[----:B------:R-:W-:Y:S01]  /*1d130*/  @!PT LDS RZ, [RZ] ;  /* 0x00000000fffff984 */ /* 0x000fe20000000800 */
[----:B------:R0:W-:Y:S01]  /*1d140*/  @!P0 LDGSTS.E.BYPASS.LTC128B.128 [R26+0x35400], desc[UR40][R2.64+0x380], P2 ;  /* 0x35400380021a8fae */ /* 0x0001e20009101d68 */
[----:B------:R-:W-:Y:S02]  /*1d150*/  IMAD.MOV.U32 R13, RZ, RZ, R5 ;  /* 0x000000ffff0d7224 */ /* 0x000fe400078e0005 */
[----:B------:R-:W-:-:S07]  /*1d160*/  IMAD.MOV.U32 R4, RZ, RZ, R14 ;  /* 0x000000ffff047224 */ /* 0x000fce00078e000e */
[----:B0-----:R-:W-:Y:S05]  /*1d170*/  WARPSYNC.COLLECTIVE R15, `(.L_x_4788) ;  /* 0x000000000f087348 */ /* 0x001fea0003c00000 */
[----:B------:R1:W2:Y:S02]  /*1d180*/  SHFL.IDX P6, R14, R13, R12, R11 ;  /* 0x0000000c0d0e7389 */ /* 0x0002a400000c000b */
[----:B012---:R-:W-:Y:S01]  /*1d190*/  ENDCOLLECTIVE ;  /* 0x000000000000791b */ /* 0x007fe20003800000 */
.L_x_4788:
[----:B------:R-:W-:Y:S01]  /*1d1a0*/  IMAD.MOV.U32 R2, RZ, RZ, R14 ;  /* 0x000000ffff027224 */ /* 0x000fe200078e000e */
[----:B------:R-:W-:Y:S06]  /*1d1b0*/  BRA `(.L_x_4789) ;  /* 0xffffffb000247947 */ /* 0x000fec000383ffff */
.L_x_4667:
[----:B-1----:R1:W2:Y:S02]  /*1d1c0*/  SYNCS.PHASECHK.TRANS64.TRYWAIT P0, [R23+URZ+0x38820], R0 ;  /* 0x03882000170075a7 */ /* 0x0022a4000800017f */
[----:B--2---:R-:W-:Y:S05]  /*1d1d0*/  @!P0 NANOSLEEP.SYNCS 0x989680 ;  /* 0x009896800000895d */ /* 0x004fea0003900000 */
[----:B------:R-:W2:Y:S02]  /*1d1e0*/  @!P0 SYNCS.PHASECHK.TRANS64 P0, [R23+URZ+0x38820], R0 ;  /* 0x03882000170085a7 */ /* 0x000ea4000800007f */
[----:B--2---:R-:W-:Y:S05]  /*1d1f0*/  @!P0 BRA `(.L_x_4667) ;  /* 0xfffffffc00f08947 */ /* 0x004fea000383ffff */
[----:B------:R-:W-:Y:S05]  /*1d200*/  BRA `(.L_x_4790) ;  /* 0xffffffb000cc7947 */ /* 0x000fea000383ffff */
.L_x_4670:
[----:B-1----:R1:W2:Y:S02]  /*1d210*/  SYNCS.PHASECHK.TRANS64.TRYWAIT P0, [R27+URZ+0x38860], R0 ;  /* 0x038860001b0075a7 */ /* 0x0022a4000800017f */
[----:B--2---:R-:W-:Y:S05]  /*1d220*/  @!P0 NANOSLEEP.SYNCS 0x989680 ;  /* 0x009896800000895d */ /* 0x004fea0003900000 */
[----:B------:R-:W2:Y:S02]  /*1d230*/  @!P0 SYNCS.PHASECHK.TRANS64 P0, [R27+URZ+0x38860], R0 ;  /* 0x038860001b0085a7 */ /* 0x000ea4000800007f */
[----:B--2---:R-:W-:Y:S05]  /*1d240*/  @!P0 BRA `(.L_x_4670) ;  /* 0xfffffffc00f08947 */ /* 0x004fea000383ffff */
[----:B------:R-:W-:Y:S05]  /*1d250*/  BRA `(.L_x_4791) ;  /* 0xffffffb000dc7947 */ /* 0x000fea000383ffff */
.L_x_4671:
        /* <DEDUP_REMOVED lines=8> */
.L_x_4793:
[----:B------:R-:W-:Y:S05]  /*1d2e0*/  BSYNC B0 ;  /* 0x0000000000007941 */ /* 0x000fea0003800000 */
.L_x_4792:
        /* <DEDUP_REMOVED lines=15> */
.L_x_4794:
        /* <DEDUP_REMOVED lines=39> */
.L_x_4795:
[----:B------:R-:W-:Y:S02]  /*1d650*/  IMAD.MOV.U32 R13, RZ, RZ, R5 ;  /* 0x000000ffff0d7224 */ /* 0x000fe400078e0005 */
[----:B------:R-:W-:-:S07]  /*1d660*/  IMAD.MOV.U32 R3, RZ, RZ, R14 ;  /* 0x000000ffff037224 */ /* 0x000fce00078e000e */
[----:B------:R-:W-:Y:S05]  /*1d670*/  WARPSYNC.COLLECTIVE R15, `(.L_x_4796) ;  /* 0x000000000f087348 */ /* 0x000fea0003c00000 */
[----:B------:R0:W1:Y:S02]  /*1d680*/  SHFL.IDX P6, R14, R13, R12, R11 ;  /* 0x0000000c0d0e7389 */ /* 0x00006400000c000b */
[----:B01----:R-:W-:Y:S01]  /*1d690*/  ENDCOLLECTIVE ;  /* 0x000000000000791b */ /* 0x003fe20003800000 */
.L_x_4796:
        /* <DEDUP_REMOVED lines=29> */
.L_x_4797:
[----:B------:R-:W-:Y:S02]  /*1d870*/  IMAD.MOV.U32 R13, RZ, RZ, R5 ;  /* 0x000000ffff0d7224 */ /* 0x000fe400078e0005 */
[----:B------:R-:W-:-:S07]  /*1d880*/  IMAD.MOV.U32 R7, RZ, RZ, R14 ;  /* 0x000000ffff077224 */ /* 0x000fce00078e000e */
[----:B------:R-:W-:Y:S05]  /*1d890*/  WARPSYNC.COLLECTIVE R15, `(.L_x_4798) ;  /* 0x000000000f087348 */ /* 0x000fea0003c00000 */
[----:B------:R0:W1:Y:S02]  /*1d8a0*/  SHFL.IDX P6, R14, R13, R12, R11 ;  /* 0x0000000c0d0e7389 */ /* 0x00006400000c000b */
[----:B01----:R-:W-:Y:S01]  /*1d8b0*/  ENDCOLLECTIVE ;  /* 0x000000000000791b */ /* 0x003fe20003800000 */
.L_x_4798:
        /* <DEDUP_REMOVED lines=29> */
.L_x_4799:
[----:B------:R-:W-:Y:S02]  /*1da90*/  IMAD.MOV.U32 R13, RZ, RZ, R5 ;  /* 0x000000ffff0d7224 */ /* 0x000fe400078e0005 */
[----:B------:R-:W-:-:S07]  /*1daa0*/  IMAD.MOV.U32 R6, RZ, RZ, R14 ;  /* 0x000000ffff067224 */ /* 0x000fce00078e000e */
[----:B------:R-:W-:Y:S05]  /*1dab0*/  WARPSYNC.COLLECTIVE R15, `(.L_x_4800) ;  /* 0x000000000f087348 */ /* 0x000fea0003c00000 */
[----:B------:R0:W1:Y:S02]  /*1dac0*/  SHFL.IDX P6, R14, R13, R12, R11 ;  /* 0x0000000c0d0e7389 */ /* 0x00006400000c000b */
[----:B01----:R-:W-:Y:S01]  /*1dad0*/  ENDCOLLECTIVE ;  /* 0x000000000000791b */ /* 0x003fe20003800000 */
.L_x_4800:
[----:B------:R-:W-:Y:S01]  /*1dae0*/  IMAD.MOV.U32 R2, RZ, RZ, R14 ;  /* 0x000000ffff027224 */ /* 0x000fe200078e000e */
[----:B------:R-:W-:Y:S06]  /*1daf0*/  BRA `(.L_x_4801) ;  /* 0xffffffb000747947 */ /* 0x000fec000383ffff */
.L_x_4678:
[----:B0-----:R0:W1:Y:S02]  /*1db00*/  SYNCS.PHASECHK.TRANS64.TRYWAIT P0, [R6+URZ+0x38840], R21 ;  /* 0x03884015060075a7 */ /* 0x001064000800017f */
[----:B-1----:R-:W-:Y:S05]  /*1db10*/  @!P0 NANOSLEEP.SYNCS 0x989680 ;  /* 0x009896800000895d */ /* 0x002fea0003900000 */
[----:B------:R-:W1:Y:S02]  /*1db20*/  @!P0 SYNCS.PHASECHK.TRANS64 P0, [R6+URZ+0x38840], R21 ;  /* 0x03884015060085a7 */ /* 0x000e64000800007f */
[----:B-1----:R-:W-:Y:S05]  /*1db30*/  @!P0 BRA `(.L_x_4678) ;  /* 0xfffffffc00f08947 */ /* 0x002fea000383ffff */
[----:B------:R-:W-:Y:S05]  /*1db40*/  BRA `(.L_x_4802) ;  /* 0xffffffb800047947 */ /* 0x000fea000383ffff */
.L_x_4679:
        /* <DEDUP_REMOVED lines=8> */
.L_x_4804:
[----:B------:R-:W-:Y:S05]  /*1dbd0*/  BSYNC B1 ;  /* 0x0000000000017941 */ /* 0x000fea0003800000 */
.L_x_4803:
        /* <DEDUP_REMOVED lines=9> */
.L_x_4805:
[----:B------:R-:W-:Y:S02]  /*1dc70*/  IMAD.MOV.U32 R13, RZ, RZ, R27 ;  /* 0x000000ffff0d7224 */ /* 0x000fe400078e001b */
[----:B------:R-:W-:Y:S02]  /*1dc80*/  IMAD.MOV.U32 R12, RZ, RZ, 0x1 ;  /* 0x00000001ff0c7424 */ /* 0x000fe400078e00ff */
[----:B------:R-:W-:-:S07]  /*1dc90*/  IMAD.MOV.U32 R2, RZ, RZ, R14 ;  /* 0x000000ffff027224 */ /* 0x000fce00078e000e */
[----:B------:R-:W-:Y:S05]  /*1dca0*/  WARPSYNC.COLLECTIVE R15, `(.L_x_4806) ;  /* 0x000000000f087348 */ /* 0x000fea0003c00000 */
[----:B------:R0:W1:Y:S02]  /*1dcb0*/  SHFL.IDX P6, R14, R13, R12, R11 ;  /* 0x0000000c0d0e7389 */ /* 0x00006400000c000b */
[----:B01----:R-:W-:Y:S01]  /*1dcc0*/  ENDCOLLECTIVE ;  /* 0x000000000000791b */ /* 0x003fe20003800000 */
.L_x_4806:
        /* <DEDUP_REMOVED lines=11> */
.L_x_4807:
[----:B------:R-:W-:Y:S02]  /*1dd80*/  IMAD.MOV.U32 R13, RZ, RZ, R27 ;  /* 0x000000ffff0d7224 */ /* 0x000fe400078e001b */
[----:B------:R-:W-:Y:S02]  /*1dd90*/  IMAD.MOV.U32 R12, RZ, RZ, 0x2 ;  /* 0x00000002ff0c7424 */ /* 0x000fe400078e00ff */
[----:B------:R-:W-:-:S07]  /*1dda0*/  IMAD.MOV.U32 R2, RZ, RZ, R14 ;  /* 0x000000ffff027224 */ /* 0x000fce00078e000e */
[----:B------:R-:W-:Y:S05]  /*1ddb0*/  WARPSYNC.COLLECTIVE R15, `(.L_x_4808) ;  /* 0x000000000f087348 */ /* 0x000fea0003c00000 */
[----:B------:R0:W1:Y:S02]  /*1ddc0*/  SHFL.IDX P6, R14, R13, R12, R11 ;  /* 0x0000000c0d0e7389 */ /* 0x00006400000c000b */
[----:B01----:R-:W-:Y:S01]  /*1ddd0*/  ENDCOLLECTIVE ;  /* 0x000000000000791b */ /* 0x003fe20003800000 */
.L_x_4808:
        /* <DEDUP_REMOVED lines=11> */
.L_x_4809:
[----:B------:R-:W-:Y:S02]  /*1de90*/  IMAD.MOV.U32 R13, RZ, RZ, R27 ;  /* 0x000000ffff0d7224 */ /* 0x000fe400078e001b */
[----:B------:R-:W-:Y:S02]  /*1dea0*/  IMAD.MOV.U32 R12, RZ, RZ, 0x3 ;  /* 0x00000003ff0c7424 */ /* 0x000fe400078e00ff */
[----:B------:R-:W-:-:S07]  /*1deb0*/  IMAD.MOV.U32 R2, RZ, RZ, R14 ;  /* 0x000000ffff027224 */ /* 0x000fce00078e000e */
[----:B------:R-:W-:Y:S05]  /*1dec0*/  WARPSYNC.COLLECTIVE R15, `(.L_x_4810) ;  /* 0x000000000f087348 */ /* 0x000fea0003c00000 */
[----:B------:R0:W1:Y:S02]  /*1ded0*/  SHFL.IDX P6, R14, R13, R12, R11 ;  /* 0x0000000c0d0e7389 */ /* 0x00006400000c000b */
[----:B01----:R-:W-:Y:S01]  /*1dee0*/  ENDCOLLECTIVE ;  /* 0x000000000000791b */ /* 0x003fe20003800000 */
.L_x_4810:
        /* <DEDUP_REMOVED lines=11> */
.L_x_4811:
[----:B------:R-:W-:Y:S01]  /*1dfa0*/  IMAD.MOV.U32 R2, RZ, RZ, R14 ;  /* 0x000000ffff027224 */ /* 0x000fe200078e000e */
[----:B------:R-:W-:Y:S06]  /*1dfb0*/  BRA `(.L_x_4812) ;  /* 0xffffffb400947947 */ /* 0x000fec000383ffff */
.L_x_4684:
[----:B---3--:R3:W4:Y:S02]  /*1dfc0*/  SYNCS.PHASECHK.TRANS64.TRYWAIT P0, [R6+URZ+0x38860], R21 ;  /* 0x03886015060075a7 */ /* 0x008724000800017f */
[----:B----4-:R-:W-:Y:S05]  /*1dfd0*/  @!P0 NANOSLEEP.SYNCS 0x989680 ;  /* 0x009896800000895d */ /* 0x010fea0003900000 */
[----:B------:R-:W4:Y:S02]  /*1dfe0*/  @!P0 SYNCS.PHASECHK.TRANS64 P0, [R6+URZ+0x38860], R21 ;  /* 0x03886015060085a7 */ /* 0x000f24000800007f */
[----:B----4-:R-:W-:Y:S05]  /*1dff0*/  @!P0 BRA `(.L_x_4684) ;  /* 0xfffffffc00f08947 */ /* 0x010fea000383ffff */
[----:B------:R-:W-:Y:S05]  /*1e000*/  BRA `(.L_x_4813) ;  /* 0xffffffb400e47947 */ /* 0x000fea000383ffff */
.L_x_4685:
[----:B------:R-:W-:Y:S01]  /*1e010*/  BSSY B1, `(.L_x_4814) ;  /* 0x0000008000017945 */ /* 0x000fe20003800000 */
[----:B------:R-:W-:Y:S02]  /*1e020*/  IMAD.MOV.U32 R13, RZ, RZ, R10 ;  /* 0x000000ffff0d7224 */ /* 0x000fe400078e000a */
[----:B------:R-:W-:Y:S02]  /*1e030*/  IMAD.MOV.U32 R12, RZ, RZ, RZ ;  /* 0x000000ffff0c7224 */ /* 0x000fe400078e00ff */
[----:B------:R-:W-:Y:S02]  /*1e040*/  IMAD.MOV.U32 R11, RZ, RZ, 0x181f ;  /* 0x0000181fff0b7424 */ /* 0x000fe400078e00ff */
[----:B------:R-:W-:-:S07]  /*1e050*/  IMAD.MOV.U32 R15, RZ, RZ, -0x1 ;  /* 0xffffffffff0f7424 */ /* 0x000fce00078e00ff */
[----:B0-23--:R-:W-:Y:S05]  /*1e060*/  WARPSYNC.COLLECTIVE R15, `(.L_x_4815) ;  /* 0x000000000f087348 */ /* 0x00dfea0003c00000 */
[----:B------:R1:W4:Y:S02]  /*1e070*/  SHFL.IDX P6, R14, R13, R12, R11 ;  /* 0x0000000c0d0e7389 */ /* 0x00032400000c000b */
[----:B01234-:R-:W-:Y:S01]  /*1e080*/  ENDCOLLECTIVE ;  /* 0x000000000000791b */ /* 0x01ffe20003800000 */
.L_x_4815:
[----:B------:R-:W-:Y:S05]  /*1e090*/  BSYNC B1 ;  /* 0x0000000000017941 */ /* 0x000fea0003800000 */
.L_x_4814:
        /* <DEDUP_REMOVED lines=13> */
.L_x_4816:
        /* <DEDUP_REMOVED lines=17> */
.L_x_4817:
        /* <DEDUP_REMOVED lines=16> */
.L_x_4818:
        /* <DEDUP_REMOVED lines=19> */
.L_x_4819:
        /* <DEDUP_REMOVED lines=14> */
.L_x_4820:
        /* <DEDUP_REMOVED lines=16> */
.L_x_4821:
        /* <DEDUP_REMOVED lines=14> */
.L_x_4822:
[----:B------:R-:W-:Y:S05]  /*1e770*/  BRA `(.L_x_4823) ;  /* 0xffffffb400507947 */ /* 0x000fea000383ffff */
.L_x_4693:
        /* <DEDUP_REMOVED lines=8> */
.L_x_4825:
[----:B------:R-:W-:Y:S05]  /*1e800*/  BSYNC B0 ;  /* 0x0000000000007941 */ /* 0x000fea0003800000 */
.L_x_4824:
        /* <DEDUP_REMOVED lines=9> */
.L_x_4826:
[----:B------:R-:W-:Y:S02]  /*1e8a0*/  ULDC UR4, c[0x0][0xd3c] ;  /* 0x00034f0000047ab9 */ /* 0x000fe40000000800 */
[----:B------:R-:W-:-:S13]  /*1e8b0*/  ISETP.GE.OR P1, PT, R5, UR4, !P0 ;  /* 0x0000000405007c0c */ /* 0x000fda000c726670 */
[----:B------:R-:W0:Y:S01]  /*1e8c0*/  @!P1 LDC.64 R2, c[0x0][0xd80] ;  /* 0x00036000ff029b82 */ /* 0x000e220000000a00 */
[----:B------:R-:W-:Y:S01]  /*1e8d0*/  MOV R11, RZ ;  /* 0x000000ff000b7202 */ /* 0x000fe20000000f00 */
[----:B------:R-:W-:Y:S02]  /*1e8e0*/  IMAD.MOV.U32 R4, RZ, RZ, R14 ;  /* 0x000000ffff047224 */ /* 0x000fe400078e000e */
[----:B0-----:R-:W-:-:S06]  /*1e8f0*/  @!P1 IMAD.WIDE R2, R5, 0x4, R2 ;  /* 0x0000000405029825 */ /* 0x001fcc00078e0202 */
[----:B------:R0:W2:Y:S01]  /*1e900*/  @!P1 LDG.E R3, desc[UR40][R2.64] ;  /* 0x0000002802039981 */ /* 0x0000a2000c1e1900 */
[C---:B------:R-:W-:Y:S02]  /*1e910*/  ISETP.GE.U32.AND P2, PT, R8.reuse, 0x2, PT ;  /* 0x000000020800780c */ /* 0x040fe40003f46070 */
[C---:B------:R-:W-:Y:S02]  /*1e920*/  ISETP.GE.U32.AND P3, PT, R8.reuse, 0x4, PT ;  /* 0x000000040800780c */ /* 0x040fe40003f66070 */
[C---:B------:R-:W-:Y:S02]  /*1e930*/  ISETP.GE.U32.AND P4, PT, R8.reuse, 0x8, PT ;  /* 0x000000080800780c */ /* 0x040fe40003f86070 */
[C---:B------:R-:W-:Y:S01]  /*1e940*/  ISETP.GE.U32.AND P5, PT, R8.reuse, 0x10, PT ;  /* 0x000000100800780c */ /* 0x040fe20003fa6070 */
[----:B0-----:R-:W-:Y:S02]  /*1e950*/  IMAD.MOV.U32 R2, RZ, RZ, RZ ;  /* 0x000000ffff027224 */ /* 0x001fe400078e00ff */
[----:B--2---:R-:W-:Y:S01]  /*1e960*/  @!P1 IMAD.MOV.U32 R2, RZ, RZ, R3 ;  /* 0x000000ffff029224 */ /* 0x004fe200078e0003 */
[----:B------:R-:W-:-:S03]  /*1e970*/  ISETP.NE.AND P1, PT, R8, RZ, PT ;  /* 0x000000ff0800720c */ /* 0x000fc60003f25270 */
[----:B------:R-:W-:-:S10]  /*1e980*/  IMAD.MOV.U32 R13, RZ, RZ, R2 ;  /* 0x000000ffff0d7224 */ /* 0x000fd400078e0002 */
[----:B------:R-:W-:Y:S05]  /*1e990*/  WARPSYNC.COLLECTIVE R15, `(.L_x_4827) ;  /* 0x000000000f087348 */ /* 0x000fea0003c00000 */
[----:B------:R0:W1:Y:S02]  /*1e9a0*/  SHFL.UP P6, R14, R13, R12, R11 ;  /* 0x0400000c0d0e7389 */ /* 0x00006400000c000b */
[----:B01----:R-:W-:Y:S01]  /*1e9b0*/  ENDCOLLECTIVE ;  /* 0x000000000000791b */ /* 0x003fe20003800000 */
.L_x_4827:
[----:B------:R-:W-:Y:S01]  /*1e9c0*/  IMAD.MOV.U32 R12, RZ, RZ, 0x2 ;  /* 0x00000002ff0c7424 */ /* 0x000fe200078e00ff */
[----:B------:R-:W-:-:S05]  /*1e9d0*/  SEL R5, R14, RZ, P1 ;  /* 0x000000ff0e057207 */ /* 0x000fca0000800000 */
[----:B------:R-:W-:-:S04]  /*1e9e0*/  IMAD.IADD R5, R2, 0x1, R5 ;  /* 0x0000000102057824 */ /* 0x000fc800078e0205 */
[----:B------:R-:W-:-:S07]  /*1e9f0*/  IMAD.MOV.U32 R13, RZ, RZ, R5 ;  /* 0x000000ffff0d7224 */ /* 0x000fce00078e0005 */
[----:B------:R-:W-:Y:S05]  /*1ea00*/  WARPSYNC.COLLECTIVE R15, `(.L_x_4828) ;  /* 0x000000000f087348 */ /* 0x000fea0003c00000 */
[----:B------:R0:W1:Y:S02]  /*1ea10*/  SHFL.UP P6, R14, R13, R12, R11 ;  /* 0x0400000c0d0e7389 */ /* 0x00006400000c000b */
[----:B01----:R-:W-:Y:S01]  /*1ea20*/  ENDCOLLECTIVE ;  /* 0x000000000000791b */ /* 0x003fe20003800000 */
.L_x_4828:
[----:B------:R-:W-:Y:S01]  /*1ea30*/  IMAD.MOV.U32 R12, RZ, RZ, 0x4 ;  /* 0x00000004ff0c7424 */ /* 0x000fe200078e00ff */
[----:B------:R-:W-:-:S05]  /*1ea40*/  SEL R6, R14, RZ, P2 ;  /* 0x000000ff0e067207 */ /* 0x000fca0001000000 */
[----:B------:R-:W-:-:S04]  /*1ea50*/  IMAD.IADD R6, R5, 0x1, R6 ;  /* 0x0000000105067824 */ /* 0x000fc800078e0206 */
[----:B------:R-:W-:-:S07]  /*1ea60*/  IMAD.MOV.U32 R13, RZ, RZ, R6 ;  /* 0x000000ffff0d7224 */ /* 0x000fce00078e0006 */
[----:B------:R-:W-:Y:S05]  /*1ea70*/  WARPSYNC.COLLECTIVE R15, `(.L_x_4829) ;  /* 0x000000000f087348 */ /* 0x000fea0003c00000 */
[----:B------:R0:W1:Y:S02]  /*1ea80*/  SHFL.UP P6, R14, R13, R12, R11 ;  /* 0x0400000c0d0e7389 */ /* 0x00006400000c000b */
[----:B01----:R-:W-:Y:S01]  /*1ea90*/  ENDCOLLECTIVE ;  /* 0x000000000000791b */ /* 0x003fe20003800000 */
.L_x_4829:
[----:B------:R-:W-:Y:S01]  /*1eaa0*/  IMAD.MOV.U32 R12, RZ, RZ, 0x8 ;  /* 0x00000008ff0c7424 */ /* 0x000fe200078e00ff */
[----:B------:R-:W-:-:S05]  /*1eab0*/  SEL R7, R14, RZ, P3 ;  /* 0x000000ff0e077207 */ /* 0x000fca0001800000 */
[----:B------:R-:W-:-:S04]  /*1eac0*/  IMAD.IADD R7, R6, 0x1, R7 ;  /* 0x0000000106077824 */ /* 0x000fc800078e0207 */
[----:B------:R-:W-:-:S07]  /*1ead0*/  IMAD.MOV.U32 R13, RZ, RZ, R7 ;  /* 0x000000ffff0d7224 */ /* 0x000fce00078e0007 */
[----:B------:R-:W-:Y:S05]  /*1eae0*/  WARPSYNC.COLLECTIVE R15, `(.L_x_4830) ;  /* 0x000000000f087348 */ /* 0x000fea0003c00000 */
[----:B------:R0:W1:Y:S02]  /*1eaf0*/  SHFL.UP P6, R14, R13, R12, R11 ;  /* 0x0400000c0d0e7389 */ /* 0x00006400000c000b */
[----:B01----:R-:W-:Y:S01]  /*1eb00*/  ENDCOLLECTIVE ;  /* 0x000000000000791b */ /* 0x003fe20003800000 */
.L_x_4830:
[----:B------:R-:W-:Y:S01]  /*1eb10*/  IMAD.MOV.U32 R12, RZ, RZ, 0x10 ;  /* 0x00000010ff0c7424 */ /* 0x000fe200078e00ff */
[----:B------:R-:W-:-:S05]  /*1eb20*/  SEL R14, R14, RZ, P4 ;  /* 0x000000ff0e0e7207 */ /* 0x000fca0002000000 */
[----:B------:R-:W-:-:S04]  /*1eb30*/  IMAD.IADD R5, R7, 0x1, R14 ;  /* 0x0000000107057824 */ /* 0x000fc800078e020e */
[----:B------:R-:W-:-:S07]  /*1eb40*/  IMAD.MOV.U32 R13, RZ, RZ, R5 ;  /* 0x000000ffff0d7224 */ /* 0x000fce00078e0005 */
[----:B------:R-:W-:Y:S05]  /*1eb50*/  WARPSYNC.COLLECTIVE R15, `(.L_x_4831) ;  /* 0x000000000f087348 */ /* 0x000fea0003c00000 */
[----:B------:R0:W1:Y:S02]  /*1eb60*/  SHFL.UP P6, R14, R13, R12, R11 ;  /* 0x0400000c0d0e7389 */ /* 0x00006400000c000b */
[----:B01----:R-:W-:Y:S01]  /*1eb70*/  ENDCOLLECTIVE ;  /* 0x000000000000791b */ /* 0x003fe20003800000 */
.L_x_4831:
        /* <DEDUP_REMOVED lines=8> */
.L_x_4832:
[----:B------:R-:W-:Y:S05]  /*1ec00*/  BRA `(.L_x_4833) ;  /* 0xffffffb400e47947 */ /* 0x000fea000383ffff */
.L_x_4698:
        /* <DEDUP_REMOVED lines=8> */
.L_x_4835:
[----:B------:R-:W-:Y:S05]  /*1ec90*/  BSYNC B0 ;  /* 0x0000000000007941 */ /* 0x000fea0003800000 */
.L_x_4834:
        /* <DEDUP_REMOVED lines=8> */
.L_x_4836:
[----:B------:R-:W-:Y:S02]  /*1ed20*/  MOV R12, 0x4 ;  /* 0x00000004000c7802 */ /* 0x000fe40000000f00 */
[----:B------:R-:W-:-:S05]  /*1ed30*/  SEL R14, R14, RZ, P2 ;  /* 0x000000ff0e0e7207 */ /* 0x000fca0001000000 */
[----:B------:R-:W-:-:S04]  /*1ed40*/  IMAD.IADD R3, R13, 0x1, R14 ;  /* 0x000000010d037824 */ /* 0x000fc800078e020e */
[----:B------:R-:W-:-:S07]  /*1ed50*/  IMAD.MOV.U32 R13, RZ, RZ, R3 ;  /* 0x000000ffff0d7224 */ /* 0x000fce00078e0003 */
[----:B------:R-:W-:Y:S05]  /*1ed60*/  WARPSYNC.COLLECTIVE R15, `(.L_x_4837) ;  /* 0x000000000f087348 */ /* 0x000fea0003c00000 */
[----:B------:R0:W1:Y:S02]  /*1ed70*/  SHFL.UP P6, R14, R13, R12, R11 ;  /* 0x0400000c0d0e7389 */ /* 0x00006400000c000b */
[----:B01----:R-:W-:Y:S01]  /*1ed80*/  ENDCOLLECTIVE ;  /* 0x000000000000791b */ /* 0x003fe20003800000 */
.L_x_4837:
[----:B------:R-:W-:Y:S01]  /*1ed90*/  IMAD.MOV.U32 R12, RZ, RZ, 0x8 ;  /* 0x00000008ff0c7424 */ /* 0x000fe200078e00ff */
[----:B------:R-:W-:-:S05]  /*1eda0*/  SEL R14, R14, RZ, P3 ;  /* 0x000000ff0e0e7207 */ /* 0x000fca0001800000 */
[----:B------:R-:W-:-:S04]  /*1edb0*/  IMAD.IADD R5, R3, 0x1, R14 ;  /* 0x0000000103057824 */ /* 0x000fc800078e020e */
[----:B------:R-:W-:-:S07]  /*1edc0*/  IMAD.MOV.U32 R13, RZ, RZ, R5 ;  /* 0x000000ffff0d7224 */ /* 0x000fce00078e0005 */
[----:B------:R-:W-:Y:S05]  /*1edd0*/  WARPSYNC.COLLECTIVE R15, `(.L_x_4838) ;  /* 0x000000000f087348 */ /* 0x000fea0003c00000 */
[----:B------:R0:W1:Y:S02]  /*1ede0*/  SHFL.UP P6, R14, R13, R12, R11 ;  /* 0x0400000c0d0e7389 */ /* 0x00006400000c000b */
[----:B01----:R-:W-:Y:S01]  /*1edf0*/  ENDCOLLECTIVE ;  /* 0x000000000000791b */ /* 0x003fe20003800000 */
.L_x_4838:
[----:B------:R-:W-:Y:S01]  /*1ee00*/  IMAD.MOV.U32 R12, RZ, RZ, 0x10 ;  /* 0x00000010ff0c7424 */ /* 0x000fe200078e00ff */
[----:B------:R-:W-:-:S05]  /*1ee10*/  SEL R6, R14, RZ, P4 ;  /* 0x000000ff0e067207 */ /* 0x000fca0002000000 */
[----:B------:R-:W-:-:S04]  /*1ee20*/  IMAD.IADD R6, R5, 0x1, R6 ;  /* 0x0000000105067824 */ /* 0x000fc800078e0206 */
[----:B------:R-:W-:-:S07]  /*1ee30*/  IMAD.MOV.U32 R13, RZ, RZ, R6 ;  /* 0x000000ffff0d7224 */ /* 0x000fce00078e0006 */
[----:B------:R-:W-:Y:S05]  /*1ee40*/  WARPSYNC.COLLECTIVE R15, `(.L_x_4839) ;  /* 0x000000000f087348 */ /* 0x000fea0003c00000 */
[----:B------:R0:W1:Y:S02]  /*1ee50*/  SHFL.UP P6, R14, R13, R12, R11 ;  /* 0x0400000c0d0e7389 */ /* 0x00006400000c000b */
[----:B01----:R-:W-:Y:S01]  /*1ee60*/  ENDCOLLECTIVE ;  /* 0x000000000000791b */ /* 0x003fe20003800000 */
.L_x_4839:
        /* <DEDUP_REMOVED lines=8> */
.L_x_4840:
[----:B------:R-:W-:Y:S05]  /*1eef0*/  BRA `(.L_x_4841) ;  /* 0xffffffb400c47947 */ /* 0x000fea000383ffff */
.L_x_4700:
[----:B------:R-:W-:Y:S01]  /*1ef00*/  BSSY B0, `(.L_x_4842) ;  /* 0x0000006000007945 */ /* 0x000fe20003800000 */
[----:B------:R-:W-:Y:S01]  /*1ef10*/  PLOP3.LUT P6, PT, P6, PT, PT, 0x8, 0x0 ;  /* 0x000000000000781c */ /* 0x000fe200037ce170 */
[----:B------:R-:W-:-:S12]  /*1ef20*/  IMAD.MOV.U32 R15, RZ, RZ, -0x1 ;  /* 0xffffffffff0f7424 */ /* 0x000fd800078e00ff */
[----:B0-----:R-:W-:Y:S05]  /*1ef30*/  WARPSYNC.COLLECTIVE R15, `(.L_x_4843) ;  /* 0x000000000f087348 */ /* 0x001fea0003c00000 */
[----:B------:R-:W-:Y:S01]  /*1ef40*/  VOTE.ANY R14, PT, P6 ;  /* 0x00000000000e7806 */ /* 0x000fe200030e0100 */
[----:B0-----:R-:W-:Y:S06]  /*1ef50*/  ENDCOLLECTIVE ;  /* 0x000000000000791b */ /* 0x001fec0003800000 */
.L_x_4843:
[----:B------:R-:W-:Y:S05]  /*1ef60*/  BSYNC B0 ;  /* 0x0000000000007941 */ /* 0x000fea0003800000 */
.L_x_4842:
        /* <DEDUP_REMOVED lines=9> */
.L_x_4844:
[----:B------:R-:W-:Y:S01]  /*1f000*/  IMAD.MOV.U32 R17, RZ, RZ, R14 ;  /* 0x000000ffff117224 */ /* 0x000fe200078e000e */
[----:B------:R-:W-:Y:S06]  /*1f010*/  BRA `(.L_x_4845) ;  /* 0xffffffb400b47947 */ /* 0x000fec000383ffff */
.L_x_4702:
[----:B------:R-:W-:Y:S01]  /*1f020*/  BSSY B0, `(.L_x_4846) ;  /* 0x0000007000007945 */ /* 0x000fe20003800000 */
[----:B------:R-:W-:Y:S02]  /*1f030*/  IMAD.MOV.U32 R13, RZ, RZ, R3 ;  /* 0x000000ffff0d7224 */ /* 0x000fe400078e0003 */
[----:B------:R-:W-:Y:S02]  /*1f040*/  IMAD.MOV.U32 R11, RZ, RZ, 0x1f ;  /* 0x0000001fff0b7424 */ /* 0x000fe400078e00ff */
[----:B------:R-:W-:-:S07]  /*1f050*/  IMAD.MOV.U32 R15, RZ, RZ, -0x1 ;  /* 0xffffffffff0f7424 */ /* 0x000fce00078e00ff */
[----:B012---:R-:W-:Y:S05]  /*1f060*/  WARPSYNC.COLLECTIVE R15, `(.L_x_4847) ;  /* 0x000000000f087348 */ /* 0x007fea0003c00000 */
[----:B------:R3:W4:Y:S02]  /*1f070*/  SHFL.IDX P6, R14, R13, R12, R11 ;  /* 0x0000000c0d0e7389 */ /* 0x00072400000c000b */
[----:B01234-:R-:W-:Y:S01]  /*1f080*/  ENDCOLLECTIVE ;  /* 0x000000000000791b */ /* 0x01ffe20003800000 */
.L_x_4847:
[----:B------:R-:W-:Y:S05]  /*1f090*/  BSYNC B0 ;  /* 0x0000000000007941 */ /* 0x000fea0003800000 */
.L_x_4846:
[----:B------:R-:W-:Y:S05]  /*1f0a0*/  BRA `(.L_x_4701) ;  /* 0xffffffb400ac7947 */ /* 0x000fea000383ffff */
.L_x_4706:
[----:B0-----:R0:W1:Y:S02]  /*1f0b0*/  SYNCS.PHASECHK.TRANS64.TRYWAIT P0, [R4+URZ+0x38820], R0 ;  /* 0x03882000040075a7 */ /* 0x001064000800017f */
[----:B-1----:R-:W-:Y:S05]  /*1f0c0*/  @!P0 NANOSLEEP.SYNCS 0x989680 ;  /* 0x009896800000895d */ /* 0x002fea0003900000 */
[----:B------:R-:W1:Y:S02]  /*1f0d0*/  @!P0 SYNCS.PHASECHK.TRANS64 P0, [R4+URZ+0x38820], R0 ;  /* 0x03882000040085a7 */ /* 0x000e64000800007f */
[----:B-1----:R-:W-:Y:S05]  /*1f0e0*/  @!P0 BRA `(.L_x_4706) ;  /* 0xfffffffc00f08947 */ /* 0x002fea000383ffff */
[----:B------:R-:W-:Y:S05]  /*1f0f0*/  BRA `(.L_x_4848) ;  /* 0xffffffb800987947 */ /* 0x000fea000383ffff */
.L_x_4707:
        /* <DEDUP_REMOVED lines=11> */
.L_x_4850:
[----:B------:R-:W-:Y:S05]  /*1f1b0*/  BSYNC B0 ;  /* 0x0000000000007941 */ /* 0x000fea0003800000 */
.L_x_4849:
[----:B------:R-:W-:Y:S05]  /*1f1c0*/  BRA `(.L_x_4851) ;  /* 0xffffffb800807947 */ /* 0x000fea000383ffff */
.L_x_4708:
[----:B------:R-:W-:Y:S01]  /*1f1d0*/  BSSY B0, `(.L_x_4852) ;  /* 0x0000006000007945 */ /* 0x000fe20003800000 */
[----:B------:R-:W-:-:S07]  /*1f1e0*/  IMAD.MOV.U32 R15, RZ, RZ, -0x1 ;  /* 0xffffffffff0f7424 */ /* 0x000fce00078e00ff */
[----:B0-23--:R-:W-:Y:S05]  /*1f1f0*/  WARPSYNC.COLLECTIVE R15, `(.L_x_4853) ;  /* 0x000000000f0c7348 */ /* 0x00dfea0003c00000 */
[----:B------:R-:W-:Y:S02]  /*1f200*/  ELECT P6, UR62, PT ;  /* 0x00000000003e782f */ /* 0x000fe400038c0000 */
[----:B------:R-:W-:Y:S01]  /*1f210*/  MOV R14, UR62 ;  /* 0x0000003e000e7c02 */ /* 0x000fe20008000f00 */
[----:B0-23--:R-:W-:Y:S10]  /*1f220*/  ENDCOLLECTIVE ;  /* 0x000000000000791b */ /* 0x00dff40003800000 */
.L_x_4853:
[----:B------:R-:W-:Y:S05]  /*1f230*/  BSYNC B0 ;  /* 0x0000000000007941 */ /* 0x000fea0003800000 */
.L_x_4852:
[----:B------:R-:W-:Y:S05]  /*1f240*/  BRA `(.L_x_4854) ;  /* 0xffffffb800747947 */ /* 0x000fea000383ffff */
.L_x_4710:
[----:B0-----:R0:W1:Y:S02]  /*1f250*/  SYNCS.PHASECHK.TRANS64.TRYWAIT P1, [R5+URZ+0x38840], R0 ;  /* 0x03884000050075a7 */ /* 0x001064000802017f */
[----:B-1----:R-:W-:Y:S05]  /*1f260*/  @!P1 NANOSLEEP.SYNCS 0x989680 ;  /* 0x009896800000995d */ /* 0x002fea0003900000 */
[----:B------:R-:W1:Y:S02]  /*1f270*/  @!P1 SYNCS.PHASECHK.TRANS64 P1, [R5+URZ+0x38840], R0 ;  /* 0x03884000050095a7 */ /* 0x000e64000802007f */
[----:B-1----:R-:W-:Y:S05]  /*1f280*/  @!P1 BRA `(.L_x_4710) ;  /* 0xfffffffc00f09947 */ /* 0x002fea000383ffff */
[----:B------:R-:W-:Y:S05]  /*1f290*/  BRA `(.L_x_4855) ;  /* 0xffffffb800947947 */ /* 0x000fea000383ffff */
.L_x_4712:
[----:B-1----:R1:W4:Y:S02]  /*1f2a0*/  SYNCS.PHASECHK.TRANS64.TRYWAIT P1, [R25+URZ+0x38840], R2 ;  /* 0x03884002190075a7 */ /* 0x002324000802017f */
[----:B----4-:R-:W-:Y:S05]  /*1f2b0*/  @!P1 NANOSLEEP.SYNCS 0x989680 ;  /* 0x009896800000995d */ /* 0x010fea0003900000 */
[----:B------:R-:W4:Y:S02]  /*1f2c0*/  @!P1 SYNCS.PHASECHK.TRANS64 P1, [R25+URZ+0x38840], R2 ;  /* 0x03884002190095a7 */ /* 0x000f24000802007f */
[----:B----4-:R-:W-:Y:S05]  /*1f2d0*/  @!P1 BRA `(.L_x_4712) ;  /* 0xfffffffc00f09947 */ /* 0x010fea000383ffff */
[----:B------:R-:W-:Y:S05]  /*1f2e0*/  BRA `(.L_x_4856) ;  /* 0xffffffb800a07947 */ /* 0x000fea000383ffff */
.L_x_4714:
[----:B----4-:R4:W0:Y:S02]  /*1f2f0*/  SYNCS.PHASECHK.TRANS64.TRYWAIT P1, [R5+URZ+0x38860], R0 ;  /* 0x03886000050075a7 */ /* 0x010824000802017f */
[----:B0-----:R-:W-:Y:S05]  /*1f300*/  @!P1 NANOSLEEP.SYNCS 0x989680 ;  /* 0x009896800000995d */ /* 0x001fea0003900000 */
[----:B------:R-:W0:Y:S02]  /*1f310*/  @!P1 SYNCS.PHASECHK.TRANS64 P1, [R5+URZ+0x38860], R0 ;  /* 0x03886000050095a7 */ /* 0x000e24000802007f */
[----:B0-----:R-:W-:Y:S05]  /*1f320*/  @!P1 BRA `(.L_x_4714) ;  /* 0xfffffffc00f09947 */ /* 0x001fea000383ffff */
[----:B------:R-:W-:Y:S05]  /*1f330*/  BRA `(.L_x_4857) ;  /* 0xffffffb8009c7947 */ /* 0x000fea000383ffff */
.L_x_4858:
        /* <DEDUP_REMOVED lines=12> */
.L_x_15535:


//--------------------- .text._ZN7cutlass13device_kernelIN5flash11enable_sm90INS1_16FlashAttnFwdSm90INS1_25CollectiveMainloopFwdSm90ILi2EN4cute5tupleIJNS5_1CILi1EEES8_S8_EEENS6_IJNS7_ILi64EEESA_SA_EEELi512ENS_6half_tEfNS_4arch4Sm90ELb0ELb1ELb0ELb0ELb1ELb0ELb0ELb0ELb0ELb1ELb0ELb0EEENS1_21CollectiveEpilogueFwdINS6_IJSA_NS7_ILi512EEESA_EEES9_SC_SE_Li256ELb0ELb1ELb0ELb0EEENS1_30DynamicPersistentTileSchedulerILi256ELi128ELb0ELb1ELb1EEEEEEEEEvNT_6ParamsE --------------------------
	.section	.text._ZN7cutlass13device_kernelIN5flash11enable_sm90INS1_16FlashAttnFwdSm90INS1_25CollectiveMainloopFwdSm90ILi2EN4cute5tupleIJNS5_1CILi1EEES8_S8_EEENS6_IJNS7_ILi64EEESA_SA_EEELi512ENS_6half_tEfNS_4arch4Sm90ELb0ELb1ELb0ELb0ELb1ELb0ELb0ELb0ELb0ELb1ELb0ELb0EEENS1_21CollectiveEpilogueFwdINS6_IJSA_NS7_ILi512EEESA_EEES9_SC_SE_Li256ELb0ELb1ELb0ELb0EEENS1_30DynamicPersistentTileSchedulerILi256ELi128ELb0ELb1ELb1EEEEEEEEEvNT_6ParamsE,"ax",@progbits
	.align	128
.text._ZN7cutlass13device_kernelIN5flash11enable_sm90INS1_16FlashAttnFwdSm90INS1_25CollectiveMainloopFwdSm90ILi2EN4cute5tupleIJNS5_1CILi1EEES8_S8_EEENS6_IJNS7_ILi64EEESA_SA_EEELi512ENS_6half_tEfNS_4arch4Sm90ELb0ELb1ELb0ELb0ELb1ELb0ELb0ELb0ELb0ELb1ELb0ELb0EEENS1_21CollectiveEpilogueFwdINS6_IJSA_NS7_ILi512EEESA_EEES9_SC_SE_Li256ELb0ELb1ELb0ELb0EEENS1_30DynamicPersistentTileSchedulerILi256ELi128ELb0ELb1ELb1EEEEEEEEEvNT_6ParamsE:
        .type           _ZN7cutlass13device_kernelIN5flash11enable_sm90INS1_16FlashAttnFwdSm90INS1_25CollectiveMainloopFwdSm90ILi2EN4cute5tupleIJNS5_1CILi1EEES8_S8_EEENS6_IJNS7_ILi64EEESA_SA_EEELi512ENS_6half_tEfNS_4arch4Sm90ELb0ELb1ELb0ELb0ELb1ELb0ELb0ELb0ELb0ELb1ELb0ELb0EEENS1_21CollectiveEpilogueFwdINS6_IJSA_NS7_ILi512EEESA_EEES9_SC_SE_Li256ELb0ELb1ELb0ELb0EEENS1_30DynamicPersistentTileSchedulerILi256ELi128ELb0ELb1ELb1EEEEEEEEEvNT_6ParamsE,@function
        .size           _ZN7cutlass13device_kernelIN5flash11enable_sm90INS1_16FlashAttnFwdSm90INS1_25CollectiveMainloopFwdSm90ILi2EN4cute5tupleIJNS5_1CILi1EEES8_S8_EEENS6_IJNS7_ILi64EEESA_SA_EEELi512ENS_6half_tEfNS_4arch4Sm90ELb0ELb1ELb0ELb0ELb1ELb0ELb0ELb0ELb0ELb1ELb0ELb0EEENS1_21CollectiveEpilogueFwdINS6_IJSA_NS7_ILi512EEESA_EEES9_SC_SE_Li256ELb0ELb1ELb0ELb0EEENS1_30DynamicPersistentTileSchedulerILi256ELi128ELb0ELb1ELb1EEEEEEEEEvNT_6ParamsE,(.L_x_15536 - _ZN7cutlass13device_kernelIN5flash11enable_sm90INS1_16FlashAttnFwdSm90INS1_25CollectiveMainloopFwdSm90ILi2EN4cute5tupleIJNS5_1CILi1EEES8_S8_EEENS6_IJNS7_ILi64EEESA_SA_EEELi512ENS_6half_tEfNS_4arch4Sm90ELb0ELb1ELb0ELb0ELb1ELb0ELb0ELb0ELb0ELb1ELb0ELb0EEENS1_21CollectiveEpilogueFwdINS6_IJSA_NS7_ILi512EEESA_EEES9_SC_SE_Li256ELb0ELb1ELb0ELb0EEENS1_30DynamicPersistentTileSchedulerILi256ELi128ELb0ELb1ELb1EEEEEEEEEvNT_6ParamsE)
        .other          _ZN7cutlass13device_kernelIN5flash11enable_sm90INS1_16FlashAttnFwdSm90INS1_25CollectiveMainloopFwdSm90ILi2EN4cute5tupleIJNS5_1CILi1EEES8_S8_EEENS6_IJNS7_ILi64EEESA_SA_EEELi512ENS_6half_tEfNS_4arch4Sm90ELb0ELb1ELb0ELb0ELb1ELb0ELb0ELb0ELb0ELb1ELb0ELb0EEENS1_21CollectiveEpilogueFwdINS6_IJSA_NS7_ILi512EEESA_EEES9_SC_SE_Li256ELb0ELb1ELb0ELb0EEENS1_30DynamicPersistentTileSchedulerILi256ELi128ELb0ELb1ELb1EEEEEEEEEvNT_6ParamsE,@"STO_CUDA_ENTRY STV_DEFAULT"
_ZN7cutlass13device_kernelIN5flash11enable_sm90INS1_16FlashAttnFwdSm90INS1_25CollectiveMainloopFwdSm90ILi2EN4cute5tupleIJNS5_1CILi1EEES8_S8_EEENS6_IJNS7_ILi64EEESA_SA_EEELi512ENS_6half_tEfNS_4arch4Sm90ELb0ELb1ELb0ELb0ELb1ELb0ELb0ELb0ELb0ELb1ELb0ELb0EEENS1_21CollectiveEpilogueFwdINS6_IJSA_NS7_ILi512EEESA_EEES9_SC_SE_Li256ELb0ELb1ELb0ELb0EEENS1_30DynamicPersistentTileSchedulerILi256ELi128ELb0ELb1ELb1EEEEEEEEEvNT_6ParamsE:
        /* <DEDUP_REMOVED lines=41> */
.L_x_4859:
        /* <DEDUP_REMOVED lines=22> */
.L_x_4860:
        /* <DEDUP_REMOVED lines=18> */
.L_x_4861:
        /* <DEDUP_REMOVED lines=22> */
.L_x_4862:
        /* <DEDUP_REMOVED lines=23> */
.L_x_4863:
        /* <DEDUP_REMOVED lines=8> */
.L_x_4865:
[----:B------:R-:W-:-:S08]  /*0860*/  NOP ;  /* 0x0000000000007918 */ /* 0x000fd00000000000 */
[----:B------:R-:W0:Y:S02]  /*0870*/  USETMAXREG.TRY_ALLOC.CTAPOOL UP0, 0xe8 ;  /* 0x000000e8000079c8 */ /* 0x000e240008000600 */
[----:B0-----:R-:W-:-:S13]  /*0880*/  PLOP3.LUT P0, PT, PT, PT, UP0, 0x80, 0x0 ;  /* 0x000000000000781c */ /* 0x001fda0003f0f008 */
[----:B------:R-:W-:Y:S05]  /*0890*/  @!P0 BRA `(.L_x_4865) ;  /* 0xfffffffc00f08947 */ /* 0x000fea000383ffff */
[----:B------:R-:W-:Y:S01]  /*08a0*/  LOP3.LUT R2, R0, 0xffffff80, RZ, 0xc0, !PT ;  /* 0xffffff8000027812 */ /* 0x000fe200078ec0ff */
[----:B------:R-:W0:Y:S08]  /*08b0*/  S2UR UR4, SR_CTAID.X ;  /* 0x00000000000479c3 */ /* 0x000e300000002500 */
[----:B------:R-:W-:Y:S06]  /*08c0*/  BAR.ARV 0x4, 0x180 ;  /* 0x0106000000007b1d */ /* 0x000fec0000002000 */
[----:B------:R-:W-:-:S02]  /*08d0*/  ISETP.NE.AND P0, PT, R2, 0x80, PT ;  /* 0x000000800200780c */ /* 0x000fc40003f05270 */
[----:B------:R-:W0:Y:S11]  /*08e0*/  LDC R2, c[0x0][0xc38] ;  /* 0x00030e00ff027b82 */ /* 0x000e360000000800 */
        /* <DEDUP_REMOVED lines=17> */
[CC--:B------:R-:W-:Y:S02]  /*0a00*/  LEA.HI R6, R3.reuse, R0.reuse, RZ, 0x7 ;  /* 0x0000000003067211 */ /* 0x0c0fe400078f38ff */
[----:B------:R-:W-:Y:S02]  /*0a10*/  LEA.HI R212, R3, R0, RZ, 0x3 ;  /* 0x0000000003d47211 */ /* 0x000fe400078f18ff */
[----:B------:R-:W-:Y:S02]  /*0a20*/  LOP3.LUT R11, R7, 0xfffffffc, RZ, 0xc0, !PT ;  /* 0xfffffffc070b7812 */ /* 0x000fe400078ec0ff */
[----:B------:R-:W-:Y:S02]  /*0a30*/  SHF.R.S32.HI R7, RZ, 0x4, R2 ;  /* 0x00000004ff077819 */ /* 0x000fe40000011402 */
[----:B------:R-:W-:Y:S01]  /*0a40*/  LOP3.LUT R3, R2, 0xfffffff0, RZ, 0xc0, !PT ;  /* 0xfffffff002037812 */ /* 0x000fe200078ec0ff */
[----:B------:R-:W-:Y:S01]  /*0a50*/  IMAD.IADD R10, R0, 0x1, -R11 ;  /* 0x00000001000a7824 */ /* 0x000fe200078e0a0b */
[--C-:B------:R-:W-:Y:S01]  /*0a60*/  SHF.R.S32.HI R5, RZ, 0x5, R4.reuse ;  /* 0x00000005ff057819 */ /* 0x100fe20000011404 */
[----:B0-----:R-:W-:Y:S01]  /*0a70*/  ULEA UR42, UR40, UR42, 0x18 ;  /* 0x0000002a282a7291 */ /* 0x001fe2000f8ec03f */
[----:B------:R-:W-:-:S02]  /*0a80*/  SHF.R.S32.HI R8, RZ, 0x1f, R4 ;  /* 0x0000001fff087819 */ /* 0x000fc40000011404 */
[----:B------:R-:W-:Y:S02]  /*0a90*/  LOP3.LUT R9, R6, 0xffffff80, RZ, 0xc0, !PT ;  /* 0xffffff8006097812 */ /* 0x000fe400078ec0ff */
[----:B------:R-:W-:Y:S01]  /*0aa0*/  LEA.HI R4, R2, R7, RZ, 0x1 ;  /* 0x0000000702047211 */ /* 0x000fe200078f08ff */
[----:B------:R-:W-:Y:S01]  /*0ab0*/  IMAD.IADD R2, R0, 0x1, -R3 ;  /* 0x0000000100027824 */ /* 0x000fe200078e0a03 */
[----:B------:R-:W-:Y:S01]  /*0ac0*/  LOP3.LUT R211, R212, 0xfffffff8, RZ, 0xc0, !PT ;  /* 0xfffffff8d4d37812 */ /* 0x000fe200078ec0ff */
[----:B------:R-:W-:Y:S01]  /*0ad0*/  IMAD.IADD R9, R0, 0x1, -R9 ;  /* 0x0000000100097824 */ /* 0x000fe200078e0a09 */
[----:B------:R-:W-:Y:S02]  /*0ae0*/  LEA.HI R8, R8, R5, RZ, 0x2 ;  /* 0x0000000508087211 */ /* 0x000fe400078f10ff */
[----:B------:R-:W-:Y:S01]  /*0af0*/  LOP3.LUT R4, R4, 0x1ffffffe, RZ, 0xc0, !PT ;  /* 0x1ffffffe04047812 */ /* 0x000fe200078ec0ff */
[----:B------:R-:W-:Y:S01]  /*0b00*/  IMAD.IADD R211, R0, 0x1, -R211 ;  /* 0x0000000100d37824 */ /* 0x000fe200078e0ad3 */
[----:B------:R-:W-:-:S02]  /*0b10*/  SHF.R.S32.HI R3, RZ, 0x1f, R2 ;  /* 0x0000001fff037819 */ /* 0x000fc40000011402 */
[----:B------:R-:W-:Y:S01]  /*0b20*/  SHF.R.S32.HI R213, RZ, 0x7, R6 ;  /* 0x00000007ffd57819 */ /* 0x000fe20000011406 */
[----:B------:R-:W-:Y:S01]  /*0b30*/  IMAD.IADD R4, R7, 0x1, -R4 ;  /* 0x0000000107047824 */ /* 0x000fe200078e0a04 */
[----:B------:R-:W-:Y:S01]  /*0b40*/  LOP3.LUT R8, R8, 0x3ffffc, RZ, 0xc0, !PT ;  /* 0x003ffffc08087812 */ /* 0x000fe200078ec0ff */
[----:B------:R-:W-:Y:S01]  /*0b50*/  IMAD.SHL.U32 R184, R211, 0x8, RZ ;  /* 0x00000008d3b87824 */ /* 0x000fe200078e00ff */
[----:B------:R-:W-:Y:S01]  /*0b60*/  SHF.R.S32.HI R0, RZ, 0x1f, R9 ;  /* 0x0000001fff007819 */ /* 0x000fe20000011409 */
[----:B------:R-:W-:Y:S01]  /*0b70*/  IMAD R15, R213, 0x100, R2 ;  /* 0x00000100d50f7824 */ /* 0x000fe200078e0202 */
[----:B------:R-:W-:Y:S01]  /*0b80*/  LEA.HI R11, R10, R10, RZ, 0x1 ;  /* 0x0000000a0a0b7211 */ /* 0x000fe200078f08ff */
[----:B------:R-:W-:Y:S01]  /*0b90*/  IMAD.IADD R8, R5, 0x1, -R8 ;  /* 0x0000000105087824 */ /* 0x000fe200078e0a08 */
[----:B------:R-:W-:Y:S01]  /*0ba0*/  LEA.HI R7, R3, R2, RZ, 0x3 ;  /* 0x0000000203077211 */ /* 0x000fe200078f18ff */
[----:B------:R-:W-:Y:S01]  /*0bb0*/  IMAD.SHL.U32 R4, R4, 0x8, RZ ;  /* 0x0000000804047824 */ /* 0x000fe200078e00ff */
[-C--:B------:R-:W-:Y:S01]  /*0bc0*/  LEA.HI R3, R0, R9.reuse, RZ, 0x2 ;  /* 0x0000000900037211 */ /* 0x080fe200078f10ff */
[----:B------:R-:W-:Y:S01]  /*0bd0*/  IMAD R15, R8, 0x10, R15 ;  /* 0x00000010080f7824 */ /* 0x000fe200078e020f */
[----:B------:R-:W-:Y:S01]  /*0be0*/  LOP3.LUT R13, R11, 0x1ffffffe, RZ, 0xc0, !PT ;  /* 0x1ffffffe0b0d7812 */ /* 0x000fe200078ec0ff */
[C---:B------:R-:W-:Y:S01]  /*0bf0*/  VIADD R190, R184.reuse, 0x40 ;  /* 0x00000040b8be7836 */ /* 0x040fe20000000000 */
[----:B------:R-:W-:Y:S01]  /*0c00*/  LOP3.LUT R11, R7, 0xfffffff8, RZ, 0xc0, !PT ;  /* 0xfffffff8070b7812 */ /* 0x000fe200078ec0ff */
[----:B------:R-:W-:Y:S01]  /*0c10*/  VIADD R189, R184, 0x80 ;  /* 0x00000080b8bd7836 */ /* 0x000fe20000000000 */
[----:B------:R-:W-:Y:S01]  /*0c20*/  LOP3.LUT R8, R3, 0x7ffffffc, RZ, 0xc0, !PT ;  /* 0x7ffffffc03087812 */ /* 0x000fe200078ec0ff */
[----:B------:R-:W-:Y:S01]  /*0c30*/  IMAD.IADD R13, R10, 0x1, -R13 ;  /* 0x000000010a0d7824 */ /* 0x000fe200078e0a0d */
[----:B------:R-:W-:Y:S01]  /*0c40*/  LEA R216, R15, R4, 0x6 ;  /* 0x000000040fd87211 */ /* 0x000fe200078e30ff */
[----:B------:R-:W-:Y:S01]  /*0c50*/  IMAD.IADD R11, R2, 0x1, -R11 ;  /* 0x00000001020b7824 */ /* 0x000fe200078e0a0b */
[----:B------:R-:W-:Y:S01]  /*0c60*/  LEA.HI R2, R0, R9, RZ, 0x5 ;  /* 0x0000000900027211 */ /* 0x000fe200078f28ff */
[----:B------:R-:W-:Y:S01]  /*0c70*/  IMAD.IADD R10, R9, 0x1, -R8 ;  /* 0x00000001090a7824 */ /* 0x000fe200078e0a08 */
[--C-:B------:R-:W-:Y:S01]  /*0c80*/  SHF.R.S32.HI R0, RZ, 0x2, R3.reuse ;  /* 0x00000002ff007819 */ /* 0x100fe20000011403 */
[----:B------:R-:W-:Y:S01]  /*0c90*/  IMAD.SHL.U32 R8, R11, 0x40, RZ ;  /* 0x000000400b087824 */ /* 0x000fe200078e00ff */
[----:B------:R-:W-:Y:S01]  /*0ca0*/  SHF.R.S32.HI R3, RZ, 0x1f, R3 ;  /* 0x0000001fff037819 */ /* 0x000fe20000011403 */
[----:B------:R-:W-:Y:S01]  /*0cb0*/  IMAD.SHL.U32 R9, R7, 0x40, RZ ;  /* 0x0000004007097824 */ /* 0x000fe200078e00ff */
[----:B------:R-:W-:Y:S01]  /*0cc0*/  R2P PR, R11, 0x6 ;  /* 0x000000060b007804 */ /* 0x000fe20000000000 */
[----:B------:R-:W-:Y:S01]  /*0cd0*/  VIADD R188, R184, 0xc0 ;  /* 0x000000c0b8bc7836 */ /* 0x000fe20000000000 */
[----:B------:R-:W-:Y:S01]  /*0ce0*/  LOP3.LUT R7, R8, 0x1c0, RZ, 0xc0, !PT ;  /* 0x000001c008077812 */ /* 0x000fe200078ec0ff */
[C---:B------:R-:W-:Y:S01]  /*0cf0*/  VIADD R187, R184.reuse, 0x100 ;  /* 0x00000100b8bb7836 */ /* 0x040fe20000000000 */
[----:B------:R-:W-:Y:S01]  /*0d00*/  LOP3.LUT R8, R9, 0x7ffffe00, RZ, 0xc0, !PT ;  /* 0x7ffffe0009087812 */ /* 0x000fe200078ec0ff */
[C---:B------:R-:W-:Y:S01]  /*0d10*/  VIADD R186, R184.reuse, 0x140 ;  /* 0x00000140b8ba7836 */ /* 0x040fe20000000000 */
[----:B------:R-:W-:Y:S01]  /*0d20*/  LOP3.LUT R4, R7, 0x8, R4, 0xf8, !PT ;  /* 0x0000000807047812 */ /* 0x000fe200078ef804 */
[C---:B------:R-:W-:Y:S01]  /*0d30*/  VIADD R215, R184.reuse, 0x180 ;  /* 0x00000180b8d77836 */ /* 0x040fe20000000000 */
[----:B------:R-:W-:Y:S01]  /*0d40*/  SHF.R.U32.HI R7, RZ, 0x3, R7 ;  /* 0x00000003ff077819 */ /* 0x000fe20000011607 */
[----:B------:R-:W-:Y:S01]  /*0d50*/  IMAD R8, R5, 0x400, R8 ;  /* 0x0000040005087824 */ /* 0x000fe200078e0208 */
[----:B------:R-:W-:Y:S01]  /*0d60*/  LEA.HI R3, R3, R0, RZ, 0x3 ;  /* 0x0000000003037211 */ /* 0x000fe200078f18ff */
[----:B------:R-:W-:Y:S01]  /*0d70*/  VIADD R214, R184, 0x1c0 ;  /* 0x000001c0b8d67836 */ /* 0x000fe20000000000 */
[----:B------:R-:W-:-:S02]  /*0d80*/  LOP3.LUT R7, R4, R7, RZ, 0x3c, !PT ;  /* 0x0000000704077212 */ /* 0x000fc400078e3cff */
[----:B------:R-:W-:Y:S02]  /*0d90*/  LOP3.LUT R3, R3, 0xfffffff8, RZ, 0xc0, !PT ;  /* 0xfffffff803037812 */ /* 0x000fe400078ec0ff */
[----:B------:R-:W-:Y:S01]  /*0da0*/  LEA.HI R6, R6, R213, RZ, 0x1 ;  /* 0x000000d506067211 */ /* 0x000fe200078f08ff */
[----:B------:R-:W-:Y:S01]  /*0db0*/  IMAD.IADD R7, R8, 0x1, R7 ;  /* 0x0000000108077824 */ /* 0x000fe200078e0207 */
[----:B------:R-:W-:Y:S01]  /*0dc0*/  SHF.R.S32.HI R2, RZ, 0x5, R2 ;  /* 0x00000005ff027819 */ /* 0x000fe20000011402 */
[----:B------:R-:W-:Y:S01]  /*0dd0*/  IMAD.IADD R3, R0, 0x1, -R3 ;  /* 0x0000000100037824 */ /* 0x000fe200078e0a03 */
[----:B------:R-:W-:Y:S02]  /*0de0*/  LOP3.LUT R6, R6, 0xfffffe, RZ, 0xc0, !PT ;  /* 0x00fffffe06067812 */ /* 0x000fe400078ec0ff */
[----:B------:R-:W-:Y:S01]  /*0df0*/  LEA R18, R7, UR42, 0x1 ;  /* 0x0000002a07127c11 */ /* 0x000fe2000f8e08ff */
[----:B------:R-:W-:Y:S01]  /*0e00*/  IMAD R16, R2, 0x10, R3 ;  /* 0x0000001002107824 */ /* 0x000fe200078e0203 */
[----:B------:R-:W-:Y:S01]  /*0e10*/  SEL R22, R22, 0xffffffe0, !P1 ;  /* 0xffffffe016167807 */ /* 0x000fe20004800000 */
[----:B------:R-:W-:Y:S01]  /*0e20*/  IMAD.IADD R6, R213, 0x1, -R6 ;  /* 0x00000001d5067824 */ /* 0x000fe200078e0a06 */
[C---:B------:R-:W-:Y:S01]  /*0e30*/  IADD3 R23, R18.reuse, 0x26800, RZ ;  /* 0x0002680012177810 */ /* 0x040fe20007ffe0ff */
[----:B------:R-:W-:Y:S01]  /*0e40*/  VIADD R19, R18, 0x26840 ;  /* 0x0002684012137836 */ /* 0x000fe20000000000 */
[----:B------:R-:W-:Y:S01]  /*0e50*/  SHF.R.S32.HI R212, RZ, 0x3, R212 ;  /* 0x00000003ffd47819 */ /* 0x000fe200000114d4 */
[----:B------:R-:W-:Y:S01]  /*0e60*/  IMAD.SHL.U32 R17, R6, 0x100, RZ ;  /* 0x0000010006117824 */ /* 0x000fe200078e00ff */
        /* <DEDUP_REMOVED lines=9> */
[----:B------:R-:W-:Y:S01]  /*0f00*/  IMAD.IADD R22, R22, 0x1, R19 ;  /* 0x0000000116167824 */ /* 0x000fe200078e0213 */
[----:B------:R-:W-:-:S02]  /*0f10*/  SHF.R.S32.HI R218, RZ, 0x1f, R215 ;  /* 0x0000001fffda7819 */ /* 0x000fc400000114d7 */
[----:B------:R-:W-:-:S07]  /*0f20*/  SHF.R.S32.HI R217, RZ, 0x1f, R214 ;  /* 0x0000001fffd97819 */ /* 0x000fce00000114d6 */
.L_x_4980:
[----:B------:R-:W-:Y:S01]  /*0f30*/  ULDC UR5, c[0x0][0xc60] ;  /* 0x0003180000057ab9 */ /* 0x000fe20000000800 */
[----:B------:R-:W-:Y:S01]  /*0f40*/  UMOV UR8, UR4 ;  /* 0x0000000400087c82 */ /* 0x000fe20008000000 */
[----:B------:R-:W-:-:S11]  /*0f50*/  UISETP.NE.AND UP0, UPT, UR5, 0x1, UPT ;  /* 0x000000010500788c */ /* 0x000fd6000bf05270 */
        /* <DEDUP_REMOVED lines=9> */
[----:B012345:R-:W-:Y:S05]  /*0ff0*/  @!P0 BRA `(.L_x_4866) ;  /* 0x0000000000208947 */ /* 0x03ffea0003800000 */
        /* <DEDUP_REMOVED lines=8> */
.L_x_4866:
[----:B------:R-:W-:Y:S01]  /*1080*/  ULDC UR7, c[0x0][0xc54] ;  /* 0x0003150000077ab9 */ /* 0x000fe20000000800 */
[----:B------:R-:W-:Y:S01]  /*1090*/  UMOV UR6, UR9 ;  /* 0x0000000900067c82 */ /* 0x000fe20008000000 */
[----:B------:R-:W-:-:S11]  /*10a0*/  UISETP.NE.AND UP0, UPT, UR7, 0x1, UPT ;  /* 0x000000010700788c */ /* 0x000fd6000bf05270 */
[----:B------:R-:W-:Y:S02]  /*10b0*/  @UP0 ULDC.64 UR10, c[0x0][0xc58] ;  /* 0x00031600000a0ab9 */ /* 0x000fe40000000a00 */
[----:B------:R-:W-:-:S04]  /*10c0*/  UIMAD.WIDE.U32 UR4, UR9, UR10, URZ ;  /* 0x0000000a090472a5 */ /* 0x000fc8000f8e003f */
[----:B------:R-:W-:-:S04]  /*10d0*/  @UP0 USHF.R.U32.HI UR6, URZ, UR11, UR5 ;  /* 0x0000000b3f060299 */ /* 0x000fc80008011605 */
[----:B------:R-:W-:-:S12]  /*10e0*/  UIMAD UR4, UR6, UR7, URZ ;  /* 0x00000007060472a4 */ /* 0x000fd8000f8e023f */
.L_x_4867:
[----:B------:R-:W-:Y:S01]  /*10f0*/  ULDC UR45, c[0x0][0xc48] ;  /* 0x00031200002d7ab9 */ /* 0x000fe20000000800 */
[----:B------:R-:W-:Y:S01]  /*1100*/  ULDC.64 UR10, c[0x0][0x418] ;  /* 0x00010600000a7ab9 */ /* 0x000fe20000000a00 */
[----:B------:R-:W-:Y:S02]  /*1110*/  UISETP.NE.AND UP1, UPT, UR45, 0x1, UPT ;  /* 0x000000012d00788c */ /* 0x000fe4000bf25270 */
[----:B------:R-:W-:Y:S02]  /*1120*/  UISETP.NE.U32.AND UP0, UPT, UR10, URZ, UPT ;  /* 0x0000003f0a00728c */ /* 0x000fe4000bf05070 */
[----:B------:R-:W-:Y:S02]  /*1130*/  UIADD3 UR4, UR9, -UR4, URZ ;  /* 0x8000000409047290 */ /* 0x000fe4000fffe03f */
[----:B------:R-:W-:Y:S01]  /*1140*/  UISETP.NE.AND.EX UP0, UPT, UR11, URZ, UPT, UP0 ;  /* 0x0000003f0b00728c */ /* 0x000fe2000bf05300 */
[----:B------:R-:W-:Y:S01]  /*1150*/  ULDC UR7, c[0x0][0xc54] ;  /* 0x0003150000077ab9 */ /* 0x000fe20000000800 */
[----:B------:R-:W-:Y:S01]  /*1160*/  ULDC UR49, c[0x0][0x424] ;  /* 0x0001090000317ab9 */ /* 0x000fe20000000800 */
[----:B------:R-:W-:-:S02]  /*1170*/  UISETP.NE.AND UP2, UPT, UR46, 0x1, UPT ;  /* 0x000000012e00788c */ /* 0x000fc4000bf45270 */
[----:B------:R-:W-:Y:S02]  /*1180*/  ULOP3.LUT UR5, URZ, UR6, URZ, 0x33, !UPT ;  /* 0x000000063f057292 */ /* 0x000fe4000f8e333f */
[----:B------:R-:W-:Y:S02]  /*1190*/  UIMAD UR8, UR8, UR7, UR4 ;  /* 0x00000007080872a4 */ /* 0x000fe4000f8e0204 */
[----:B------:R-:W-:Y:S01]  /*11a0*/  USEL UR49, UR49, 0x1, UP0 ;  /* 0x0000000131317887 */ /* 0x000fe20008000000 */
[----:B------:R-:W-:Y:S01]  /*11b0*/  PLOP3.LUT P0, PT, PT, PT, UP2, 0x80, 0x0 ;  /* 0x000000000000781c */ /* 0x000fe20003f0f028 */
[----:B------:R-:W-:Y:S01]  /*11c0*/  ULDC UR44, c[0x0][0xc3c] ;  /* 0x00030f00002c7ab9 */ /* 0x000fe20000000800 */
[----:B------:R-:W-:Y:S01]  /*11d0*/  ULDC UR6, c[0x0][0x2f0] ;  /* 0x0000bc0000067ab9 */ /* 0x000fe20000000800 */
[----:B------:R-:W-:Y:S01]  /*11e0*/  @UP1 ULDC UR4, c[0x0][0xc4c] ;  /* 0x0003130000041ab9 */ /* 0x000fe20000000800 */
[----:B------:R-:W-:Y:S02]  /*11f0*/  UIADD3 UR44, UR5, UR44, URZ ;  /* 0x0000002c052c7290 */ /* 0x000fe4000fffe03f */
[----:B------:R-:W-:-:S02]  /*1200*/  UIMAD.WIDE.U32 UR4, UR8, UR4, URZ ;  /* 0x00000004080472a5 */ /* 0x000fc4000f8e003f */
[----:B------:R-:W-:Y:S01]  /*1210*/  UIMAD UR7, UR49, UR6, 0x3f ;  /* 0x0000003f310774a4 */ /* 0x000fe2000f8e0206 */
[----:B------:R-:W-:Y:S01]  /*1220*/  @UP1 ULDC UR9, c[0x0][0xc50] ;  /* 0x0003140000091ab9 */ /* 0x000fe20000000800 */
[----:B------:R-:W-:Y:S01]  /*1230*/  UMOV UR43, UR8 ;  /* 0x00000008002b7c82 */ /* 0x000fe20008000000 */
[----:B------:R-:W-:Y:S02]  /*1240*/  @UP1 USHF.R.U32.HI UR43, URZ, UR9, UR5 ;  /* 0x000000093f2b1299 */ /* 0x000fe40008011605 */
[----:B------:R-:W-:Y:S02]  /*1250*/  USHF.R.S32.HI UR4, URZ, 0x1f, UR7 ;  /* 0x0000001f3f047899 */ /* 0x000fe40008011407 */
[----:B------:R-:W-:Y:S02]  /*1260*/  UIADD3 UR5, -UR43, URZ, URZ ;  /* 0x0000003f2b057290 */ /* 0x000fe4000fffe13f */
[----:B------:R-:W-:Y:S02]  /*1270*/  ULEA.HI UR7, UR4, UR7, URZ, 0x6 ;  /* 0x0000000704077291 */ /* 0x000fe4000f8f303f */
[----:B------:R-:W-:-:S02]  /*1280*/  USHF.L.U32 UR44, UR44, 0x6, URZ ;  /* 0x000000062c2c7899 */ /* 0x000fc4000800063f */
[----:B------:R-:W-:Y:S02]  /*1290*/  UIMAD UR45, UR45, UR5, UR8 ;  /* 0x000000052d2d72a4 */ /* 0x000fe4000f8e0208 */
[----:B------:R-:W-:Y:S01]  /*12a0*/  USHF.R.S32.HI UR7, URZ, 0x6, UR7 ;  /* 0x000000063f077899 */ /* 0x000fe20008011407 */
[----:B------:R-:W-:Y:S11]  /*12b0*/  @!P0 BRA `(.L_x_4868) ;  /* 0x0000002000388947 */ /* 0x000ff60003800000 */
[----:B------:R-:W0:Y:S01]  /*12c0*/  LDC R0, c[0x0][0x448] ;  /* 0x00011200ff007b82 */ /* 0x000e220000000800 */
[----:B------:R-:W-:Y:S01]  /*12d0*/  UIADD3 UR8, UR44, 0x3f, URZ ;  /* 0x0000003f2c087890 */ /* 0x000fe2000fffe03f */
[----:B------:R-:W-:Y:S02]  /*12e0*/  ULDC UR5, c[0x0][0x288] ;  /* 0x0000a20000057ab9 */ /* 0x000fe40000000800 */
[----:B------:R-:W-:-:S04]  /*12f0*/  UIADD3 UR4, -UR5, 0x1, URZ ;  /* 0x0000000105047890 */ /* 0x000fc8000fffe13f */
[----:B------:R-:W1:Y:S01]  /*1300*/  LDC.64 R6, c[0x0][0x9e0] ;  /* 0x00027800ff067b82 */ /* 0x000e620000000a00 */
[----:B------:R-:W-:Y:S01]  /*1310*/  UIMAD UR4, UR49, UR6, UR4 ;  /* 0x00000006310472a4 */ /* 0x000fe2000f8e0204 */
[----:B0-----:R-:W-:Y:S01]  /*1320*/  ISETP.NE.AND P1, PT, R0, 0x1, PT ;  /* 0x000000010000780c */ /* 0x001fe20003f25270 */
[----:B------:R-:W-:Y:S01]  /*1330*/  IMAD.U32 R0, RZ, RZ, UR8 ;  /* 0x00000008ff007e24 */ /* 0x000fe2000f8e00ff */
[----:B-1----:R-:W-:-:S11]  /*1340*/  ISETP.GE.AND P2, PT, R7, 0x1, PT ;  /* 0x000000010700780c */ /* 0x002fd60003f46270 */
[----:B------:R-:W0:Y:S08]  /*1350*/  @P1 LDC R3, c[0x0][0x44c] ;  /* 0x00011300ff031b82 */ /* 0x000e300000000800 */
[----:B------:R-:W1:Y:S01]  /*1360*/  @P1 LDC R4, c[0x0][0x450] ;  /* 0x00011400ff041b82 */ /* 0x000e620000000800 */
[----:B0-----:R-:W-:-:S05]  /*1370*/  @P1 IMAD.HI.U32 R3, R3, UR8, RZ ;  /* 0x0000000803031c27 */ /* 0x001fca000f8e00ff */
[----:B-1----:R-:W-:-:S05]  /*1380*/  @P1 SHF.R.U32.HI R0, RZ, R4, R3 ;  /* 0x00000004ff001219 */ /* 0x002fca0000011603 */
[----:B------:R-:W-:-:S04]  /*1390*/  VIADD R9, R0, UR4 ;  /* 0x0000000400097c36 */ /* 0x000fc80008000000 */
        /* <DEDUP_REMOVED lines=12> */
.L_x_4870:
[----:B------:R-:W-:-:S13]  /*1460*/  ISETP.NE.AND P0, PT, R7, 0x1, PT ;  /* 0x000000010700780c */ /* 0x000fda0003f05270 */
[----:B------:R-:W0:Y:S02]  /*1470*/  @P0 LDC.64 R4, c[0x0][0x9e8] ;  /* 0x00027a00ff040b82 */ /* 0x000e240000000a00 */
[----:B0-----:R-:W-:-:S05]  /*1480*/  @P0 IMAD.HI.U32 R4, R3, R4, RZ ;  /* 0x0000000403040227 */ /* 0x001fca00078e00ff */
[----:B------:R-:W-:-:S07]  /*1490*/  @P0 SHF.R.U32.HI R3, RZ, R5, R4 ;  /* 0x00000005ff030219 */ /* 0x000fce0000011604 */
.L_x_4871:
[----:B------:R-:W-:-:S05]  /*14a0*/  IMAD R3, R3, R7, R7 ;  /* 0x0000000703037224 */ /* 0x000fca00078e0207 */
[----:B------:R-:W-:-:S07]  /*14b0*/  VIMNMX R0, R0, R3, PT ;  /* 0x0000000300007248 */ /* 0x000fce0003fe0100 */
.L_x_4869:
[----:B------:R-:W0:Y:S01]  /*14c0*/  @P1 LDC R5, c[0x0][0x44c] ;  /* 0x00011300ff051b82 */ /* 0x000e220000000800 */
[----:B------:R-:W-:Y:S01]  /*14d0*/  VIADD R0, R0, 0x3f ;  /* 0x0000003f00007836 */ /* 0x000fe20000000000 */
[----:B------:R-:W-:Y:S01]  /*14e0*/  UIMAD UR6, UR49, UR6, -UR5 ;  /* 0x00000006310672a4 */ /* 0x000fe2000f8e0a05 */
[----:B------:R-:W-:Y:S01]  /*14f0*/  IMAD.U32 R4, RZ, RZ, UR44 ;  /* 0x0000002cff047e24 */ /* 0x000fe2000f8e00ff */
[----:B------:R-:W-:Y:S02]  /*1500*/  ULDC UR4, c[0x0][0x9dc] ;  /* 0x0002770000047ab9 */ /* 0x000fe40000000800 */
[----:B------:R-:W-:Y:S02]  /*1510*/  SHF.R.S32.HI R3, RZ, 0x1f, R0 ;  /* 0x0000001fff037819 */ /* 0x000fe40000011400 */
[----:B------:R-:W1:Y:S02]  /*1520*/  @P1 LDC R6, c[0x0][0x450] ;  /* 0x00011400ff061b82 */ /* 0x000e640000000800 */
[----:B------:R-:W-:-:S04]  /*1530*/  LEA.HI R3, R3, R0, RZ, 0x6 ;  /* 0x0000000003037211 */ /* 0x000fc800078f30ff */
[----:B------:R-:W-:Y:S01]  /*1540*/  SHF.R.S32.HI R3, RZ, 0x6, R3 ;  /* 0x00000006ff037819 */ /* 0x000fe20000011403 */
[----:B0-----:R-:W-:-:S05]  /*1550*/  @P1 IMAD.HI.U32 R5, R5, UR44, RZ ;  /* 0x0000002c05051c27 */ /* 0x001fca000f8e00ff */
[----:B-1----:R-:W-:-:S05]  /*1560*/  @P1 SHF.R.U32.HI R4, RZ, R6, R5 ;  /* 0x00000006ff041219 */ /* 0x002fca0000011605 */
[----:B------:R-:W-:Y:S01]  /*1570*/  VIADD R0, R4, UR6 ;  /* 0x0000000604007c36 */ /* 0x000fe20008000000 */
[----:B------:R-:W-:-:S03]  /*1580*/  VIMNMX R4, R3, UR7, PT ;  /* 0x0000000703047c48 */ /* 0x000fc6000bfe0100 */
        /* <DEDUP_REMOVED lines=11> */
.L_x_4873:
[----:B------:R-:W-:-:S13]  /*1640*/  ISETP.NE.AND P0, PT, R7, 0x1, PT ;  /* 0x000000010700780c */ /* 0x000fda0003f05270 */
[----:B------:R-:W0:Y:S02]  /*1650*/  @P0 LDC.64 R8, c[0x0][0x9e8] ;  /* 0x00027a00ff080b82 */ /* 0x000e240000000a00 */
[----:B0-----:R-:W-:-:S05]  /*1660*/  @P0 IMAD.HI.U32 R6, R0, R8, RZ ;  /* 0x0000000800060227 */ /* 0x001fca00078e00ff */
[----:B------:R-:W-:-:S07]  /*1670*/  @P0 SHF.R.U32.HI R0, RZ, R9, R6 ;  /* 0x00000009ff000219 */ /* 0x000fce0000011606 */
.L_x_4874:
[----:B------:R-:W-:-:S05]  /*1680*/  IMAD R0, R0, R7, RZ ;  /* 0x0000000700007224 */ /* 0x000fca00078e02ff */
[----:B------:R-:W-:-:S07]  /*1690*/  VIMNMX R3, R3, R0, !PT ;  /* 0x0000000003037248 */ /* 0x000fce0007fe0100 */
.L_x_4872:
[----:B------:R-:W-:Y:S02]  /*16a0*/  SHF.R.S32.HI R6, RZ, 0x1f, R3 ;  /* 0x0000001fff067819 */ /* 0x000fe40000011403 */
[----:B------:R-:W-:Y:S02]  /*16b0*/  CS2R R150, SRZ ;  /* 0x0000000000967805 */ /* 0x000fe4000001ff00 */
[----:B------:R-:W-:Y:S02]  /*16c0*/  PLOP3.LUT P0, PT, PT, PT, PT, 0x80, 0x0 ;  /* 0x000000000000781c */ /* 0x000fe40003f0f070 */
[----:B------:R-:W-:Y:S02]  /*16d0*/  CS2R R148, SRZ ;  /* 0x0000000000947805 */ /* 0x000fe4000001ff00 */
[----:B------:R-:W-:Y:S01]  /*16e0*/  LEA.HI R6, R6, R3, RZ, 0x6 ;  /* 0x0000000306067211 */ /* 0x000fe200078f30ff */
[----:B------:R-:W-:Y:S01]  /*16f0*/  IMAD.MOV.U32 R3, RZ, RZ, RZ ;  /* 0x000000ffff037224 */ /* 0x000fe200078e00ff */
[----:B------:R-:W-:-:S02]  /*1700*/  MOV R0, RZ ;  /* 0x000000ff00007202 */ /* 0x000fc40000000f00 */
[----:B------:R-:W-:Y:S02]  /*1710*/  CS2R R146, SRZ ;  /* 0x0000000000927805 */ /* 0x000fe4000001ff00 */
[----:B------:R-:W-:Y:S02]  /*1720*/  SHF.R.S32.HI R5, RZ, 0x6, R6 ;  /* 0x00000006ff057819 */ /* 0x000fe40000011406 */
[----:B------:R-:W-:Y:S02]  /*1730*/  CS2R R144, SRZ ;  /* 0x0000000000907805 */ /* 0x000fe4000001ff00 */
        /* <DEDUP_REMOVED lines=11> */
[----:B------:R-:W-:Y:S01]  /*17f0*/  CS2R R154, SRZ ;  /* 0x00000000009a7805 */ /* 0x000fe2000001ff00 */
[----:B------:R-:W-:Y:S01]  /*1800*/  IMAD.MOV.U32 R153, RZ, RZ, RZ ;  /* 0x000000ffff997224 */ /* 0x000fe200078e00ff */
        /* <DEDUP_REMOVED lines=49> */
[----:B------:R-:W-:Y:S01]  /*1b20*/  CS2R R26, SRZ ;  /* 0x00000000001a7805 */ /* 0x000fe2000001ff00 */
[----:B------:R-:W-:Y:S01]  /*1b30*/  IMAD.MOV.U32 R210, RZ, RZ, RZ ;  /* 0x000000ffffd27224 */ /* 0x000fe200078e00ff */
[----:B------:R-:W-:Y:S06]  /*1b40*/  @!P1 BRA `(.L_x_4875) ;  /* 0x000000b000c49947 */ /* 0x000fec0003800000 */
        /* <DEDUP_REMOVED lines=14> */
.L_x_4876:
[----:B------:R-:W-:Y:S01]  /*1c30*/  ULEA UR21, UR38, UR42, 0x3 ;  /* 0x0000002a26157291 */ /* 0x000fe2000f8e183f */
[----:B------:R-:W-:-:S05]  /*1c40*/  IMAD.U32 R0, RZ, RZ, UR37 ;  /* 0x00000025ff007e24 */ /* 0x000fca000f8e00ff */
[----:B------:R-:W-:-:S04]  /*1c50*/  SHF.L.U32 R0, R0, 0x1f, RZ ;  /* 0x0000001f00007819 */ /* 0x000fc800000006ff */
[----:B------:R-:W0:Y:S02]  /*1c60*/  SYNCS.PHASECHK.TRANS64.TRYWAIT P1, [UR21+0x28c50], R0 ;  /* 0x028c5000ff0075a7 */ /* 0x000e240008020155 */
[----:B0-----:R-:W-:Y:S05]  /*1c70*/  @!P1 BRA `(.L_x_4877) ;  /* 0x0000012000009947 */ /* 0x001fea0003800000 */
.L_x_5050:
[----:B------:R-:W-:Y:S01]  /*1c80*/  BAR.SYNC.DEFER_BLOCKING 0xe, 0x100 ;  /* 0x0384000000007b1d */ /* 0x000fe20000010000 */
[----:B------:R-:W-:Y:S02]  /*1c90*/  UIADD3 UR4, UR42, 0x26800, URZ ;  /* 0x000268002a047890 */ /* 0x000fe4000fffe03f */
[----:B------:R-:W-:Y:S02]  /*1ca0*/  ULEA UR18, UR38, UR20, 0xc ;  /* 0x0000001426127291 */ /* 0x000fe4000f8e603f */
[----:B------:R-:W-:Y:S01]  /*1cb0*/  USHF.R.U32.HI UR4, URZ, 0x4, UR4 ;  /* 0x000000043f047899 */ /* 0x000fe20008011604 */
[----:B------:R-:W-:Y:S01]  /*1cc0*/  UMOV UR19, 0x40000040 ;  /* 0x4000004000137882 */ /* 0x000fe20000000000 */
[----:B------:R-:W-:Y:S02]  /*1cd0*/  UMOV UR17, 0x40000040 ;  /* 0x4000004000117882 */ /* 0x000fe40000000000 */
[----:B------:R-:W-:Y:S02]  /*1ce0*/  ULOP3.LUT UR4, UR4, 0x3fff, URZ, 0xc0, !UPT ;  /* 0x00003fff04047892 */ /* 0x000fe4000f8ec03f */
[----:B------:R-:W-:-:S02]  /*1cf0*/  UIADD3 UR6, UR18, 0x80, URZ ;  /* 0x0000008012067890 */ /* 0x000fc4000fffe03f */
[----:B------:R-:W-:Y:S01]  /*1d00*/  ULOP3.LUT UR16, UR4, 0x10000, URZ, 0xfc, !UPT ;  /* 0x0001000004107892 */ /* 0x000fe2000f8efc3f */
[----:B------:R-:W-:Y:S01]  /*1d10*/  UMOV UR7, 0x40000040 ;  /* 0x4000004000077882 */ /* 0x000fe20000000000 */
[----:B------:R-:W-:Y:S02]  /*1d20*/  UMOV UR5, 0x40000040 ;  /* 0x4000004000057882 */ /* 0x000fe40000000000 */
[----:B------:R-:W-:Y:S02]  /*1d30*/  UIADD3 UR4, UR16, 0x2, URZ ;  /* 0x0000000210047890 */ /* 0x000fe4000fffe03f */
[----:B------:R-:W-:Y:S02]  /*1d40*/  UIADD3 UR10, UR18, 0x100, URZ ;  /* 0x00000100120a7890 */ /* 0x000fe4000fffe03f */
[----:B------:R-:W-:Y:S01]  /*1d50*/  UIADD3 UR8, UR16, 0x4, URZ ;  /* 0x0000000410087890 */ /* 0x000fe2000fffe03f */
[----:B------:R-:W-:Y:S01]  /*1d60*/  UMOV UR11, 0x40000040 ;  /* 0x40000040000b7882 */ /* 0x000fe20000000000 */
[----:B------:R-:W-:Y:S01]  /*1d70*/  WARPGROUP.ARRIVE ;  /* 0x00000000000079c5 */ /* 0x000fe20000000000 */
[----:B------:R-:W-:Y:S01]  /*1d80*/  UMOV UR9, 0x40000040 ;  /* 0x4000004000097882 */ /* 0x000fe20000000000 */
[----:B------:R-:W-:-:S02]  /*1d90*/  UIADD3 UR14, UR18, 0x180, URZ ;  /* 0x00000180120e7890 */ /* 0x000fc4000fffe03f */
[----:B------:R-:W-:Y:S02]  /*1da0*/  UIADD3 UR12, UR16, 0x6, URZ ;  /* 0x00000006100c7890 */ /* 0x000fe4000fffe03f */
[----:B------:R-:W-:Y:S01]  /*1db0*/  HGMMA.64x256x16.F32 R24, gdesc[UR16].tnspB, RZ, !UPT, gsb0 ;  /* 0x43e00000101879f0 */ /* 0x000fe2000c0008ff */
[----:B------:R-:W-:Y:S01]  /*1dc0*/  UMOV UR15, 0x40000040 ;  /* 0x40000040000f7882 */ /* 0x000fe20000000000 */
[----:B------:R-:W-:Y:S01]  /*1dd0*/  UMOV UR13, 0x40000040 ;  /* 0x40000040000d7882 */ /* 0x000fe20000000000 */
        /* <DEDUP_REMOVED lines=16> */
.L_x_4878:
[----:B------:R-:W-:Y:S01]  /*1ee0*/  VIADD R4, R4, 0xfffffffe ;  /* 0xfffffffe04047836 */ /* 0x000fe20000000000 */
[----:B------:R-:W-:-:S04]  /*1ef0*/  UIADD3 UR6, UR21, 0x28c60, URZ ;  /* 0x00028c6015067890 */ /* 0x000fc8000fffe03f */
[----:B------:R-:W-:Y:S01]  /*1f00*/  ISETP.GE.AND P1, PT, R4, R5, PT ;  /* 0x000000050400720c */ /* 0x000fe20003f26270 */
[----:B------:R-:W-:-:S09]  /*1f10*/  UPRMT UR6, UR40, 0x654, UR6 ;  /* 0x0000065428067896 */ /* 0x000fd20008000006 */
[----:B------:R-:W-:Y:S03]  /*1f20*/  SYNCS.ARRIVE.TRANS64.RED.A1T0 RZ, [UR6], RZ ;  /* 0x000000ffffff79a7 */ /* 0x000fe60008100406 */
[----:B------:R-:W-:Y:S05]  /*1f30*/  @!P1 BRA `(.L_x_4879) ;  /* 0x0000000800d89947 */ /* 0x000fea0003800000 */
.L_x_4885:
[----:B------:R-:W-:Y:S01]  /*1f40*/  BAR.SYNC.DEFER_BLOCKING 0xe, 0x100 ;  /* 0x0384000000007b1d */ /* 0x000fe20000010000 */
[----:B01----:R-:W-:Y:S01]  /*1f50*/  IMAD.U32 R3, RZ, RZ, UR38 ;  /* 0x00000026ff037e24 */ /* 0x003fe2000f8e00ff */
[----:B------:R-:W-:Y:S01]  /*1f60*/  UIADD3 UR38, UR38, 0x1, URZ ;  /* 0x0000000126267890 */ /* 0x000fe2000fffe03f */
[C---:B------:R-:W-:Y:S01]  /*1f70*/  ISETP.GT.AND P2, PT, R4.reuse, R5, PT ;  /* 0x000000050400720c */ /* 0x040fe20003f44270 */
[----:B------:R-:W-:Y:S02]  /*1f80*/  VIADD R4, R4, 0xffffffff ;  /* 0xffffffff04047836 */ /* 0x000fe40000000000 */
        /* <DEDUP_REMOVED lines=138> */
.L_x_4880:
[----:B------:R-:W-:Y:S01]  /*2830*/  ULEA UR21, UR38, UR42, 0x3 ;  /* 0x0000002a26157291 */ /* 0x000fe2000f8e183f */
[----:B------:R-:W-:-:S05]  /*2840*/  IMAD.U32 R0, RZ, RZ, UR37 ;  /* 0x00000025ff007e24 */ /* 0x000fca000f8e00ff */
[----:B------:R-:W-:-:S04]  /*2850*/  SHF.L.U32 R0, R0, 0x1f, RZ ;  /* 0x0000001f00007819 */ /* 0x000fc800000006ff */
[----:B------:R0:W1:Y:S01]  /*2860*/  SYNCS.PHASECHK.TRANS64.TRYWAIT P1, [UR21+0x28c50], R0 ;  /* 0x028c5000ff0075a7 */ /* 0x0000620008020155 */
[----:B------:R-:W-:Y:S05]  /*2870*/  @!P0 BRA `(.L_x_4881) ;  /* 0x0000000000048947 */ /* 0x000fea0003800000 */
[----:B------:R-:W-:Y:S01]  /*2880*/  BPT.TRAP 0x1 ;  /* 0x000000040000795c */ /* 0x000fe20000300000 */
.L_x_4881:
[----:B-1----:R-:W-:Y:S05]  /*2890*/  @P1 BRA `(.L_x_4882) ;  /* 0x0000000000081947 */ /* 0x002fea0003800000 */
[----:B------:R-:W1:Y:S02]  /*28a0*/  SYNCS.PHASECHK.TRANS64.TRYWAIT P1, [UR21+0x28c50], R0 ;  /* 0x028c5000ff0075a7 */ /* 0x000e640008020155 */
[----:B-1----:R-:W-:Y:S05]  /*28b0*/  @!P1 BRA `(.L_x_4883) ;  /* 0x0000011400089947 */ /* 0x002fea0003800000 */
.L_x_4882:
[----:B------:R-:W-:Y:S01]  /*28c0*/  ULEA UR18, UR38, UR20, 0xc ;  /* 0x0000001426127291 */ /* 0x000fe2000f8e603f */
[----:B------:R-:W-:Y:S01]  /*28d0*/  WARPGROUP.ARRIVE ;  /* 0x00000000000079c5 */ /* 0x000fe20000000000 */
[----:B------:R-:W-:Y:S01]  /*28e0*/  UMOV UR19, 0x40000040 ;  /* 0x4000004000137882 */ /* 0x000fe20000000000 */
[----:B------:R-:W-:Y:S01]  /*28f0*/  UMOV UR7, 0x40000040 ;  /* 0x4000004000077882 */ /* 0x000fe20000000000 */
[----:B------:R-:W-:Y:S02]  /*2900*/  UIADD3 UR6, UR18, 0x80, URZ ;  /* 0x0000008012067890 */ /* 0x000fe4000fffe03f */
[----:B------:R-:W-:Y:S01]  /*2910*/  UIADD3 UR10, UR18, 0x100, URZ ;  /* 0x00000100120a7890 */ /* 0x000fe2000fffe03f */
[----:B------:R-:W-:Y:S02]  /*2920*/  UMOV UR11, 0x40000040 ;  /* 0x40000040000b7882 */ /* 0x000fe40000000000 */
[----:B------:R-:W-:Y:S01]  /*2930*/  HGMMA.64x256x16.F32 R24, gdesc[UR16].tnspB, R24, gsb0 ;  /* 0x43e00000101879f0 */ /* 0x000fe20008000818 */
[----:B------:R-:W-:Y:S01]  /*2940*/  UIADD3 UR14, UR18, 0x180, URZ ;  /* 0x00000180120e7890 */ /* 0x000fe2000fffe03f */
[----:B------:R-:W-:Y:S01]  /*2950*/  UMOV UR15, 0x40000040 ;  /* 0x40000040000f7882 */ /* 0x000fe20000000000 */
[----:B------:R-:W-:-:S02]  /*2960*/  WARPGROUP.DEPBAR.LE gsb0, 0x0 ;  /* 0x00008000000079c5 */ /* 0x000fc40000010000 */
        /* <DEDUP_REMOVED lines=15> */
.L_x_4884:
[----:B------:R-:W-:-:S04]  /*2a60*/  UIADD3 UR6, UR21, 0x28c60, URZ ;  /* 0x00028c6015067890 */ /* 0x000fc8000fffe03f */
[----:B------:R-:W-:-:S09]  /*2a70*/  UPRMT UR6, UR40, 0x654, UR6 ;  /* 0x0000065428067896 */ /* 0x000fd20008000006 */
[----:B------:R-:W-:Y:S01]  /*2a80*/  SYNCS.ARRIVE.TRANS64.RED.A1T0 RZ, [UR6], RZ ;  /* 0x000000ffffff79a7 */ /* 0x000fe20008100406 */
[----:B------:R-:W-:Y:S05]  /*2a90*/  @P2 BRA `(.L_x_4885) ;  /* 0xfffffff400282947 */ /* 0x000fea000383ffff */
.L_x_4879:
[----:B------:R-:W-:Y:S01]  /*2aa0*/  BAR.SYNC.DEFER_BLOCKING 0xe, 0x100 ;  /* 0x0384000000007b1d */ /* 0x000fe20000010000 */
[----:B01----:R-:W-:Y:S01]  /*2ab0*/  IMAD.U32 R3, RZ, RZ, UR38 ;  /* 0x00000026ff037e24 */ /* 0x003fe2000f8e00ff */
[----:B------:R-:W-:Y:S01]  /*2ac0*/  UIADD3 UR38, UR38, 0x1, URZ ;  /* 0x0000000126267890 */ /* 0x000fe2000fffe03f */
[----:B------:R-:W-:Y:S02]  /*2ad0*/  PLOP3.LUT P0, PT, PT, PT, PT, 0x8, 0x0 ;  /* 0x000000000000781c */ /* 0x000fe40003f0e170 */
        /* <DEDUP_REMOVED lines=136> */
[----:B------:R-:W-:-:S02]  /*3360*/  IMAD.MOV.U32 R0, RZ, RZ, RZ ;  /* 0x000000ffff007224 */ /* 0x000fc400078e00ff */
[----:B------:R-:W-:Y:S01]  /*3370*/  IMAD.MOV.U32 R3, RZ, RZ, RZ ;  /* 0x000000ffff037224 */ /* 0x000fe200078e00ff */
[----:B------:R-:W-:Y:S06]  /*3380*/  BAR.ARV 0xf, 0x100 ;  /* 0x03c4000000007b1d */ /* 0x000fec0000002000 */
[----:B------:R-:W-:Y:S05]  /*3390*/  BRA `(.L_x_4875) ;  /* 0x0000009800b07947 */ /* 0x000fea0003800000 */
.L_x_4868:
[----:B------:R-:W-:Y:S01]  /*33a0*/  ULDC UR4, c[0x0][0x448] ;  /* 0x0001120000047ab9 */ /* 0x000fe20000000800 */
[----:B------:R-:W-:Y:S02]  /*33b0*/  UIADD3 UR10, UR44, 0x3f, URZ ;  /* 0x0000003f2c0a7890 */ /* 0x000fe4000fffe03f */
[----:B------:R-:W-:Y:S01]  /*33c0*/  UISETP.NE.AND UP0, UPT, UR4, 0x1, UPT ;  /* 0x000000010400788c */ /* 0x000fe2000bf05270 */
[----:B------:R-:W-:Y:S02]  /*33d0*/  ULDC UR11, c[0x0][0x288] ;  /* 0x0000a200000b7ab9 */ /* 0x000fe40000000800 */
[----:B------:R-:W-:Y:S01]  /*33e0*/  ULDC.64 UR4, c[0x0][0x9e0] ;  /* 0x0002780000047ab9 */ /* 0x000fe20000000a00 */
[----:B------:R-:W-:Y:S02]  /*33f0*/  UP2UR UR51, UPR, URZ, 0x1 ;  /* 0x000000013f337883 */ /* 0x000fe40008000000 */
[----:B------:R-:W-:-:S04]  /*3400*/  UIADD3 UR12, -UR11, 0x1, URZ ;  /* 0x000000010b0c7890 */ /* 0x000fc8000fffe13f */
[----:B------:R-:W-:Y:S01]  /*3410*/  UIMAD UR12, UR49, UR6, UR12 ;  /* 0x00000006310c72a4 */ /* 0x000fe2000f8e020c */
[----:B------:R-:W-:Y:S01]  /*3420*/  @UP0 ULDC UR8, c[0x0][0x44c] ;  /* 0x0001130000080ab9 */ /* 0x000fe20000000800 */
[----:B------:R-:W-:Y:S01]  /*3430*/  @UP0 ULDC UR13, c[0x0][0x450] ;  /* 0x00011400000d0ab9 */ /* 0x000fe20000000800 */
[----:B------:R-:W-:-:S04]  /*3440*/  UIMAD.WIDE.U32 UR8, UR10, UR8, URZ ;  /* 0x000000080a0872a5 */ /* 0x000fc8000f8e003f */
[----:B------:R-:W-:Y:S02]  /*3450*/  @UP0 USHF.R.U32.HI UR10, URZ, UR13, UR9 ;  /* 0x0000000d3f0a0299 */ /* 0x000fe40008011609 */
[----:B------:R-:W-:Y:S02]  /*3460*/  UISETP.GE.AND UP0, UPT, UR5, 0x1, UPT ;  /* 0x000000010500788c */ /* 0x000fe4000bf06270 */
[----:B------:R-:W-:Y:S02]  /*3470*/  UIADD3 UR10, UR12, UR10, URZ ;  /* 0x0000000a0c0a7290 */ /* 0x000fe4000fffe03f */
[----:B------:R-:W-:Y:S02]  /*3480*/  UP2UR UR50, UPR, URZ, 0x1 ;  /* 0x000000013f327883 */ /* 0x000fe40008000000 */
[----:B------:R-:W-:Y:S01]  /*3490*/  PLOP3.LUT P0, PT, PT, PT, UP0, 0x40, 0x0 ;  /* 0x000000000000781c */ /* 0x000fe20003f0e808 */
[----:B------:R-:W-:-:S06]  /*34a0*/  UIADD3 UR4, UR10, UR4, URZ ;  /* 0x000000040a047290 */ /* 0x000fcc000fffe03f */
[----:B------:R-:W-:-:S06]  /*34b0*/  MOV R0, UR4 ;  /* 0x0000000400007c02 */ /* 0x000fcc0008000f00 */
[----:B------:R-:W-:Y:S05]  /*34c0*/  @P0 BRA `(.L_x_4886) ;  /* 0x0000000000400947 */ /* 0x000fea0003800000 */
        /* <DEDUP_REMOVED lines=10> */
.L_x_4887:
[----:B------:R-:W-:-:S11]  /*3570*/  UISETP.NE.AND UP0, UPT, UR5, 0x1, UPT ;  /* 0x000000010500788c */ /* 0x000fd6000bf05270 */
[----:B------:R-:W-:Y:S02]  /*3580*/  @UP0 ULDC.64 UR12, c[0x0][0x9e8] ;  /* 0x00027a00000c0ab9 */ /* 0x000fe40000000a00 */
[----:B------:R-:W-:-:S04]  /*3590*/  UIMAD.WIDE.U32 UR8, UR4, UR12, URZ ;  /* 0x0000000c040872a5 */ /* 0x000fc8000f8e003f */
[----:B------:R-:W-:-:S12]  /*35a0*/  @UP0 USHF.R.U32.HI UR4, URZ, UR13, UR9 ;  /* 0x0000000d3f040299 */ /* 0x000fd80008011609 */
.L_x_4888:
[----:B------:R-:W-:-:S06]  /*35b0*/  UIMAD UR4, UR4, UR5, UR5 ;  /* 0x00000005040472a4 */ /* 0x000fcc000f8e0205 */
[----:B------:R-:W-:-:S07]  /*35c0*/  VIMNMX R0, R0, UR4, PT ;  /* 0x0000000400007c48 */ /* 0x000fce000bfe0100 */
.L_x_4886:
[----:B------:R-:W-:Y:S01]  /*35d0*/  UISETP.NE.AND UP0, UPT, UR51, URZ, UPT ;  /* 0x0000003f3300728c */ /* 0x000fe2000bf05270 */
[----:B------:R-:W-:Y:S01]  /*35e0*/  VIADD R0, R0, 0x3f ;  /* 0x0000003f00007836 */ /* 0x000fe20000000000 */
[----:B------:R-:W-:Y:S01]  /*35f0*/  UMOV UR4, UR44 ;  /* 0x0000002c00047c82 */ /* 0x000fe20008000000 */
[----:B------:R-:W-:-:S03]  /*3600*/  UIMAD UR6, UR49, UR6, -UR11 ;  /* 0x00000006310672a4 */ /* 0x000fc6000f8e0a0b */
[----:B------:R-:W-:-:S04]  /*3610*/  SHF.R.S32.HI R3, RZ, 0x1f, R0 ;  /* 0x0000001fff037819 */ /* 0x000fc80000011400 */
[----:B------:R-:W-:Y:S01]  /*3620*/  LEA.HI R3, R3, R0, RZ, 0x6 ;  /* 0x0000000003037211 */ /* 0x000fe200078f30ff */
[----:B------:R-:W-:Y:S01]  /*3630*/  @UP0 ULDC UR8, c[0x0][0x44c] ;  /* 0x0001130000080ab9 */ /* 0x000fe20000000800 */
[----:B------:R-:W-:Y:S01]  /*3640*/  @UP0 ULDC UR10, c[0x0][0x450] ;  /* 0x00011400000a0ab9 */ /* 0x000fe20000000800 */
[----:B------:R-:W-:Y:S01]  /*3650*/  UIMAD.WIDE.U32 UR8, UR44, UR8, URZ ;  /* 0x000000082c0872a5 */ /* 0x000fe2000f8e003f */
[----:B------:R-:W-:-:S03]  /*3660*/  SHF.R.S32.HI R3, RZ, 0x6, R3 ;  /* 0x00000006ff037819 */ /* 0x000fc60000011403 */
[----:B------:R-:W-:Y:S01]  /*3670*/  @UP0 USHF.R.U32.HI UR4, URZ, UR10, UR9 ;  /* 0x0000000a3f040299 */ /* 0x000fe20008011609 */
[----:B------:R-:W-:Y:S01]  /*3680*/  VIMNMX R152, R3, UR7, PT ;  /* 0x0000000703987c48 */ /* 0x000fe2000bfe0100 */
[----:B------:R-:W-:Y:S02]  /*3690*/  UISETP.GE.AND UP0, UPT, UR5, 0x1, UPT ;  /* 0x000000010500788c */ /* 0x000fe4000bf06270 */
[----:B------:R-:W-:Y:S01]  /*36a0*/  UIADD3 UR4, UR6, UR4, URZ ;  /* 0x0000000406047290 */ /* 0x000fe2000fffe03f */
[----:B------:R-:W-:-:S03]  /*36b0*/  ULDC UR8, c[0x0][0x9dc] ;  /* 0x0002770000087ab9 */ /* 0x000fc60000000800 */
[----:B------:R-:W-:Y:S01]  /*36c0*/  PLOP3.LUT P0, PT, PT, PT, UP0, 0x40, 0x0 ;  /* 0x000000000000781c */ /* 0x000fe20003f0e808 */
[----:B------:R-:W-:-:S12]  /*36d0*/  UIADD3 UR8, UR4, -UR8, URZ ;  /* 0x8000000804087290 */ /* 0x000fd8000fffe03f */
[----:B------:R-:W-:Y:S05]  /*36e0*/  @P0 BRA `(.L_x_4889) ;  /* 0x0000000000440947 */ /* 0x000fea0003800000 */
        /* <DEDUP_REMOVED lines=10> */
.L_x_4890:
[----:B------:R-:W-:-:S11]  /*3790*/  UISETP.NE.AND UP0, UPT, UR5, 0x1, UPT ;  /* 0x000000010500788c */ /* 0x000fd6000bf05270 */
[----:B------:R-:W-:Y:S02]  /*37a0*/  @UP0 ULDC.64 UR10, c[0x0][0x9e8] ;  /* 0x00027a00000a0ab9 */ /* 0x000fe40000000a00 */
[----:B------:R-:W-:-:S04]  /*37b0*/  UIMAD.WIDE.U32 UR6, UR4, UR10, URZ ;  /* 0x0000000a040672a5 */ /* 0x000fc8000f8e003f */
[----:B------:R-:W-:-:S12]  /*37c0*/  @UP0 USHF.R.U32.HI UR4, URZ, UR11, UR7 ;  /* 0x0000000b3f040299 */ /* 0x000fd80008011607 */
.L_x_4891:
[----:B------:R-:W-:-:S04]  /*37d0*/  UIMAD UR4, UR4, UR5, URZ ;  /* 0x00000005040472a4 */ /* 0x000fc8000f8e023f */
[----:B------:R-:W-:-:S04]  /*37e0*/  UISETP.LT.AND UP0, UPT, UR8, UR4, UPT ;  /* 0x000000040800728c */ /* 0x000fc8000bf01270 */
[----:B------:R-:W-:-:S12]  /*37f0*/  USEL UR8, UR8, UR4, !UP0 ;  /* 0x0000000408087287 */ /* 0x000fd8000c000000 */
.L_x_4889:
[----:B------:R-:W-:Y:S01]  /*3800*/  USHF.R.S32.HI UR4, URZ, 0x1f, UR8 ;  /* 0x0000001f3f047899 */ /* 0x000fe20008011408 */
[----:B------:R-:W-:Y:S01]  /*3810*/  PLOP3.LUT P0, PT, PT, PT, PT, 0x80, 0x0 ;  /* 0x000000000000781c */ /* 0x000fe20003f0f070 */
[----:B------:R-:W-:Y:S01]  /*3820*/  IMAD.MOV.U32 R0, RZ, RZ, RZ ;  /* 0x000000ffff007224 */ /* 0x000fe200078e00ff */
[----:B------:R-:W-:Y:S01]  /*3830*/  CS2R R150, SRZ ;  /* 0x0000000000967805 */ /* 0x000fe2000001ff00 */
[----:B------:R-:W-:Y:S01]  /*3840*/  ULEA.HI UR4, UR4, UR8, URZ, 0x6 ;  /* 0x0000000804047291 */ /* 0x000fe2000f8f303f */
[----:B------:R-:W-:Y:S01]  /*3850*/  IMAD.MOV.U32 R3, RZ, RZ, RZ ;  /* 0x000000ffff037224 */ /* 0x000fe200078e00ff */
[----:B------:R-:W-:Y:S02]  /*3860*/  CS2R R148, SRZ ;  /* 0x0000000000947805 */ /* 0x000fe4000001ff00 */
[----:B------:R-:W-:Y:S01]  /*3870*/  CS2R R146, SRZ ;  /* 0x0000000000927805 */ /* 0x000fe2000001ff00 */
[----:B------:R-:W-:Y:S01]  /*3880*/  USHF.R.S32.HI UR4, URZ, 0x6, UR4 ;  /* 0x000000063f047899 */ /* 0x000fe20008011404 */
[----:B------:R-:W-:-:S02]  /*3890*/  CS2R R144, SRZ ;  /* 0x0000000000907805 */ /* 0x000fc4000001ff00 */
[----:B------:R-:W-:Y:S02]  /*38a0*/  CS2R R164, SRZ ;  /* 0x0000000000a47805 */ /* 0x000fe4000001ff00 */
[----:B------:R-:W-:Y:S01]  /*38b0*/  CS2R R140, SRZ ;  /* 0x00000000008c7805 */ /* 0x000fe2000001ff00 */
[----:B------:R-:W-:Y:S01]  /*38c0*/  UISETP.LT.AND UP0, UPT, URZ, UR4, UPT ;  /* 0x000000043f00728c */ /* 0x000fe2000bf01270 */
[----:B------:R-:W-:Y:S02]  /*38d0*/  CS2R R162, SRZ ;  /* 0x0000000000a27805 */ /* 0x000fe4000001ff00 */
[----:B------:R-:W-:Y:S02]  /*38e0*/  CS2R R136, SRZ ;  /* 0x0000000000887805 */ /* 0x000fe4000001ff00 */
[----:B------:R-:W-:Y:S01]  /*38f0*/  CS2R R160, SRZ ;  /* 0x0000000000a07805 */ /* 0x000fe2000001ff00 */
[----:B------:R-:W-:Y:S01]  /*3900*/  USEL UR47, URZ, UR4, !UP0 ;  /* 0x000000043f2f7287 */ /* 0x000fe2000c000000 */
[----:B------:R-:W-:-:S02]  /*3910*/  CS2R R132, SRZ ;  /* 0x0000000000847805 */ /* 0x000fc4000001ff00 */
[----:B------:R-:W-:Y:S02]  /*3920*/  CS2R R158, SRZ ;  /* 0x00000000009e7805 */ /* 0x000fe4000001ff00 */
[----:B------:R-:W-:Y:S02]  /*3930*/  CS2R R156, SRZ ;  /* 0x00000000009c7805 */ /* 0x000fe4000001ff00 */
[----:B------:R-:W-:Y:S02]  /*3940*/  CS2R R128, SRZ ;  /* 0x0000000000807805 */ /* 0x000fe4000001ff00 */
[----:B------:R-:W-:Y:S02]  /*3950*/  CS2R R154, SRZ ;  /* 0x00000000009a7805 */ /* 0x000fe4000001ff00 */
[----:B------:R-:W-:Y:S01]  /*3960*/  ISETP.GT.AND P1, PT, R152, UR47, PT ;  /* 0x0000002f98007c0c */ /* 0x000fe2000bf24270 */
        /* <DEDUP_REMOVED lines=52> */
[----:B------:R-:W-:Y:S06]  /*3cb0*/  @!P1 BRA `(.L_x_4875) ;  /* 0x0000009000689947 */ /* 0x000fec0003800000 */
        /* <DEDUP_REMOVED lines=11> */
[----:B------:R-:W-:-:S04]  /*3d70*/  ULOP3.LUT UR5, UR5, 0x3fff, URZ, 0xc0, !UPT ;  /* 0x00003fff05057892 */ /* 0x000fc8000f8ec03f */
[----:B------:R-:W-:-:S04]  /*3d80*/  ULOP3.LUT UR48, UR5, 0x2000000, URZ, 0xfc, !UPT ;  /* 0x0200000005307892 */ /* 0x000fc8000f8efc3f */
        /* <DEDUP_REMOVED lines=9> */
[----:B------:R-:W-:Y:S01]  /*3e20*/  MOV R13, RZ ;  /* 0x000000ff000d7202 */ /* 0x000fe20000000f00 */
[----:B------:R-:W-:Y:S02]  /*3e30*/  IMAD.U32 R6, RZ, RZ, UR4 ;  /* 0x00000004ff067e24 */ /* 0x000fe4000f8e00ff */
[----:B------:R-:W-:-:S02]  /*3e40*/  IMAD.U32 R7, RZ, RZ, UR5 ;  /* 0x00000005ff077e24 */ /* 0x000fc4000f8e00ff */
[----:B------:R-:W-:Y:S02]  /*3e50*/  IMAD.U32 R11, RZ, RZ, UR7 ;  /* 0x00000007ff0b7e24 */ /* 0x000fe4000f8e00ff */
[----:B------:R-:W-:Y:S02]  /*3e60*/  IMAD.MOV.U32 R8, RZ, RZ, 0x70 ;  /* 0x00000070ff087424 */ /* 0x000fe400078e00ff */
[----:B0-----:R-:W-:-:S07]  /*3e70*/  IMAD.MOV.U32 R12, RZ, RZ, 0x1 ;  /* 0x00000001ff0c7424 */ /* 0x001fce00078e00ff */
[----:B------:R-:W-:-:S07]  /*3e80*/  LEPC R20, `(.L_x_4892) ;  /* 0x000000001014794e */ /* 0x000fce0000000000 */
[----:B-1----:R-:W-:Y:S05]  /*3e90*/  CALL.ABS.NOINC R14 ;  /* 0x000000000e007343 */ /* 0x002fea0003c00000 */
.L_x_4892:
        /* <DEDUP_REMOVED lines=9> */
.L_x_5051:
[----:B------:R-:W-:Y:S05]  /*3f30*/  @!P0 BRA `(.L_x_4894) ;  /* 0x0000000000048947 */ /* 0x000fea0003800000 */
[----:B------:R-:W-:Y:S01]  /*3f40*/  BPT.TRAP 0x1 ;  /* 0x000000040000795c */ /* 0x000fe20000300000 */
.L_x_4894:
[----:B------:R-:W-:Y:S02]  /*3f50*/  IMAD.U32 R9, RZ, RZ, UR38 ;  /* 0x00000026ff097e24 */ /* 0x000fe4000f8e00ff */
[----:B------:R-:W-:-:S03]  /*3f60*/  IMAD.U32 R10, RZ, RZ, UR37 ;  /* 0x00000025ff0a7e24 */ /* 0x000fc6000f8e00ff */
[----:B------:R-:W-:Y:S02]  /*3f70*/  LEA R9, R9, UR42, 0x3 ;  /* 0x0000002a09097c11 */ /* 0x000fe4000f8e18ff */
[----:B------:R-:W-:-:S04]  /*3f80*/  SHF.L.U32 R10, R10, 0x1f, RZ ;  /* 0x0000001f0a0a7819 */ /* 0x000fc800000006ff */
[----:B------:R1:W2:Y:S01]  /*3f90*/  SYNCS.PHASECHK.TRANS64.TRYWAIT P1, [R9+URZ+0x28c30], R10 ;  /* 0x028c300a090075a7 */ /* 0x0002a2000802017f */
[----:B------:R-:W-:Y:S05]  /*3fa0*/  @!P0 BRA `(.L_x_4895) ;  /* 0x0000000000048947 */ /* 0x000fea0003800000 */
[----:B------:R-:W-:Y:S01]  /*3fb0*/  BPT.TRAP 0x1 ;  /* 0x000000040000795c */ /* 0x000fe20000300000 */
.L_x_4895:
[----:B--2---:R-:W-:Y:S05]  /*3fc0*/  @P1 BRA `(.L_x_4896) ;  /* 0x0000000000081947 */ /* 0x004fea0003800000 */
[----:B------:R-:W2:Y:S02]  /*3fd0*/  SYNCS.PHASECHK.TRANS64.TRYWAIT P1, [R9+URZ+0x28c30], R10 ;  /* 0x028c300a090075a7 */ /* 0x000ea4000802017f */
[----:B--2---:R-:W-:Y:S05]  /*3fe0*/  @!P1 BRA `(.L_x_4897) ;  /* 0x000000fc006c9947 */ /* 0x004fea0003800000 */
.L_x_4896:
        /* <DEDUP_REMOVED lines=40> */
.L_x_4898:
[----:B------:R-:W-:Y:S01]  /*4270*/  UISETP.NE.AND UP1, UPT, UR51, URZ, UPT ;  /* 0x0000003f3300728c */ /* 0x000fe2000bf25270 */
[----:B------:R-:W0:Y:S01]  /*4280*/  LDC R7, c[0x0][0x2f0] ;  /* 0x0000bc00ff077b82 */ /* 0x000e220000000800 */
[----:B------:R-:W-:Y:S01]  /*4290*/  VIADD R3, R185, UR44 ;  /* 0x0000002cb9037c36 */ /* 0x000fe20008000000 */
[----:B------:R-:W-:Y:S01]  /*42a0*/  R2UR UR6, R9 ;  /* 0x00000000090672ca */ /* 0x000fe200000e0000 */
[----:B------:R-:W-:Y:S01]  /*42b0*/  UISETP.NE.AND UP0, UPT, UR50, URZ, UPT ;  /* 0x0000003f3200728c */ /* 0x000fe2000bf05270 */
[----:B------:R-:W-:Y:S01]  /*42c0*/  LEA R12, R152, 0xffffffc0, 0x6 ;  /* 0xffffffc0980c7811 */ /* 0x000fe200078e30ff */
[----:B------:R-:W-:Y:S01]  /*42d0*/  IMAD.MOV.U32 R4, RZ, RZ, R3 ;  /* 0x000000ffff047224 */ /* 0x000fe200078e0003 */
[----:B------:R-:W-:Y:S01]  /*42e0*/  PLOP3.LUT P1, PT, PT, PT, UP1, 0x80, 0x0 ;  /* 0x000000000000781c */ /* 0x000fe20003f2f018 */
[----:B------:R-:W-:Y:S01]  /*42f0*/  ULDC UR11, c[0x0][0x9dc] ;  /* 0x00027700000b7ab9 */ /* 0x000fe20000000800 */
[----:B------:R-:W-:Y:S01]  /*4300*/  PLOP3.LUT P2, PT, PT, PT, UP1, 0x80, 0x0 ;  /* 0x000000000000781c */ /* 0x000fe20003f4f018 */
[----:B------:R-:W3:Y:S01]  /*4310*/  LDC R8, c[0x0][0x288] ;  /* 0x0000a200ff087b82 */ /* 0x000ee20000000800 */
[----:B------:R-:W-:Y:S01]  /*4320*/  @UP1 ULDC UR7, c[0x0][0x44c] ;  /* 0x0001130000071ab9 */ /* 0x000fe20000000800 */
[----:B------:R-:W-:-:S04]  /*4330*/  ULDC UR18, c[0x0][0x9e0] ;  /* 0x0002780000127ab9 */ /* 0x000fc80000000800 */
[----:B------:R-:W-:-:S04]  /*4340*/  UIADD3 UR6, UR6, 0x28c40, URZ ;  /* 0x00028c4006067890 */ /* 0x000fc8000fffe03f */
[----:B------:R-:W-:Y:S01]  /*4350*/  @P1 IMAD.HI.U32 R5, R3, UR7, RZ ;  /* 0x0000000703051c27 */ /* 0x000fe2000f8e00ff */
[----:B------:R-:W-:Y:S01]  /*4360*/  @UP1 ULDC UR7, c[0x0][0x450] ;  /* 0x0001140000071ab9 */ /* 0x000fe20000000800 */
[----:B------:R-:W-:Y:S01]  /*4370*/  UPRMT UR6, UR40, 0x654, UR6 ;  /* 0x0000065428067896 */ /* 0x000fe20008000006 */
[----:B------:R-:W-:Y:S01]  /*4380*/  PLOP3.LUT P1, PT, PT, PT, UP0, 0x40, 0x0 ;  /* 0x000000000000781c */ /* 0x000fe20003f2e808 */
[----:B------:R-:W-:Y:S01]  /*4390*/  IMAD.MOV.U32 R3, RZ, RZ, -0x40 ;  /* 0xffffffc0ff037424 */ /* 0x000fe200078e00ff */
[----:B------:R-:W-:-:S03]  /*43a0*/  @P2 SHF.R.U32.HI R4, RZ, UR7, R5 ;  /* 0x00000007ff042c19 */ /* 0x000fc60008011605 */
[----:B------:R-:W-:Y:S02]  /*43b0*/  IMAD R6, R152, R3, 0x41 ;  /* 0x0000004198067424 */ /* 0x000fe400078e0203 */
[----:B------:R-:W4:Y:S01]  /*43c0*/  SHFL.IDX PT, R56, R4, RZ, 0x1c1f ;  /* 0x001c1fff04387589 */ /* 0x000f2200000e0000 */
[----:B------:R-:W-:Y:S01]  /*43d0*/  SYNCS.ARRIVE.TRANS64.RED.A1T0 RZ, [UR6], RZ ;  /* 0x000000ffffff79a7 */ /* 0x000fe20008100406 */
[C---:B0-----:R-:W-:Y:S01]  /*43e0*/  IMAD R5, R7.reuse, UR49, R6 ;  /* 0x0000003107057c24 */ /* 0x041fe2000f8e0206 */
[----:B------:R-:W-:Y:S01]  /*43f0*/  ULOP3.LUT UR6, URZ, UR11, URZ, 0x33, !UPT ;  /* 0x0000000b3f067292 */ /* 0x000fe2000f8e333f */
[----:B------:R-:W-:Y:S02]  /*4400*/  IMAD R3, R7, UR49, -R12 ;  /* 0x0000003107037c24 */ /* 0x000fe4000f8e0a0c */
[----:B------:R-:W-:Y:S01]  /*4410*/  VIADD R20, R6, 0xffffffff ;  /* 0xffffffff06147836 */ /* 0x000fe20000000000 */
[--C-:B---3--:R-:W-:Y:S01]  /*4420*/  IADD3 R5, R5, -R8, -R2.reuse ;  /* 0x8000000805057210 */ /* 0x108fe20007ffe802 */
[----:B------:R-:W-:-:S04]  /*4430*/  IMAD.IADD R13, R3, 0x1, -R2 ;  /* 0x00000001030d7824 */ /* 0x000fc800078e0a02 */
[C---:B------:R-:W-:Y:S02]  /*4440*/  VIADD R14, R5.reuse, UR18 ;  /* 0x00000012050e7c36 */ /* 0x040fe40008000000 */
[----:B------:R-:W-:-:S03]  /*4450*/  VIADD R15, R5, UR6 ;  /* 0x00000006050f7c36 */ /* 0x000fc60008000000 */
[----:B----4-:R-:W-:Y:S01]  /*4460*/  VIADDMNMX R3, R56, R14, R13, PT ;  /* 0x0000000e38037246 */ /* 0x010fe2000380010d */
[----:B------:R-:W-:Y:S01]  /*4470*/  IMAD.IADD R5, R15, 0x1, R56 ;  /* 0x000000010f057824 */ /* 0x000fe200078e0238 */
[----:B------:R-:W-:Y:S06]  /*4480*/  @P1 BRA `(.L_x_4899) ;  /* 0x0000000000641947 */ /* 0x000fec0003800000 */
[----:B------:R-:W-:Y:S01]  /*4490*/  IMAD R11, R7, UR49, R56 ;  /* 0x00000031070b7c24 */ /* 0x000fe2000f8e0238 */
[----:B------:R-:W-:Y:S03]  /*44a0*/  BSSY B0, `(.L_x_4900) ;  /* 0x0000013000007945 */ /* 0x000fe60003800000 */
[----:B------:R-:W-:-:S05]  /*44b0*/  IMAD.IADD R11, R11, 0x1, -R8 ;  /* 0x000000010b0b7824 */ /* 0x000fca00078e0a08 */
        /* <DEDUP_REMOVED lines=11> */
.L_x_4901:
[----:B------:R-:W-:Y:S02]  /*4570*/  ULDC UR6, c[0x0][0x9e4] ;  /* 0x0002790000067ab9 */ /* 0x000fe40000000800 */
[----:B------:R-:W-:-:S04]  /*4580*/  MOV R21, UR6 ;  /* 0x0000000600157c02 */ /* 0x000fc80008000f00 */
[----:B------:R-:W-:-:S13]  /*4590*/  ISETP.NE.AND P1, PT, R21, 0x1, PT ;  /* 0x000000011500780c */ /* 0x000fda0003f25270 */
[----:B------:R-:W0:Y:S02]  /*45a0*/  @P1 LDC.64 R56, c[0x0][0x9e8] ;  /* 0x00027a00ff381b82 */ /* 0x000e240000000a00 */
[----:B0-----:R-:W-:-:S05]  /*45b0*/  @P1 IMAD.HI.U32 R6, R11, R56, RZ ;  /* 0x000000380b061227 */ /* 0x001fca00078e00ff */
[----:B------:R-:W-:-:S07]  /*45c0*/  @P1 SHF.R.U32.HI R11, RZ, R57, R6 ;  /* 0x00000039ff0b1219 */ /* 0x000fce0000011606 */
.L_x_4902:
[----:B------:R-:W-:Y:S05]  /*45d0*/  BSYNC B0 ;  /* 0x0000000000007941 */ /* 0x000fea0003800000 */
.L_x_4900:
[----:B------:R-:W-:-:S04]  /*45e0*/  IMAD R11, R11, R21, -R12 ;  /* 0x000000150b0b7224 */ /* 0x000fc800078e0a0c */
[----:B------:R-:W-:-:S05]  /*45f0*/  IMAD.IADD R6, R11, 0x1, -R2 ;  /* 0x000000010b067824 */ /* 0x000fca00078e0a02 */
[----:B------:R-:W-:Y:S02]  /*4600*/  VIADDMNMX R3, R6, R21, R3, PT ;  /* 0x0000001506037246 */ /* 0x000fe40003800103 */
[----:B------:R-:W-:-:S07]  /*4610*/  VIMNMX R5, R5, R6, !PT ;  /* 0x0000000605057248 */ /* 0x000fce0007fe0100 */
.L_x_4899:
[C---:B------:R-:W-:Y:S01]  /*4620*/  ISETP.GE.AND P2, PT, R20.reuse, 0x9, PT ;  /* 0x000000091400780c */ /* 0x040fe20003f46270 */
[----:B------:R-:W0:Y:S01]  /*4630*/  SHFL.IDX PT, R4, R4, 0x1, 0x1c1f ;  /* 0x003c1f0004047f89 */ /* 0x000e2200000e0000 */
[C---:B------:R-:W-:Y:S01]  /*4640*/  ISETP.GE.AND P1, PT, R20.reuse, 0x2, PT ;  /* 0x000000021400780c */ /* 0x040fe20003f26270 */
[----:B------:R-:W-:Y:S01]  /*4650*/  UISETP.NE.AND UP0, UPT, UR50, URZ, UPT ;  /* 0x0000003f3200728c */ /* 0x000fe2000bf05270 */
[C---:B------:R-:W-:Y:S02]  /*4660*/  ISETP.GT.AND P3, PT, R5.reuse, 0x8, !P2 ;  /* 0x000000080500780c */ /* 0x040fe40005764270 */
[----:B------:R-:W-:Y:S02]  /*4670*/  ISETP.GT.AND P4, PT, R5, 0x1, !P1 ;  /* 0x000000010500780c */ /* 0x000fe40004f84270 */
[----:B------:R-:W-:Y:S02]  /*4680*/  ISETP.LT.OR P3, PT, R3, 0x9, P3 ;  /* 0x000000090300780c */ /* 0x000fe40001f61670 */
[----:B------:R-:W-:-:S02]  /*4690*/  ISETP.GE.AND P5, PT, R20, 0x11, PT ;  /* 0x000000111400780c */ /* 0x000fc40003fa6270 */
[----:B------:R-:W-:Y:S02]  /*46a0*/  FSEL R57, R28, -INF , !P3 ;  /* 0xff8000001c397808 */ /* 0x000fe40005800000 */
[----:B------:R-:W-:Y:S02]  /*46b0*/  ISETP.LT.OR P4, PT, R3, 0x2, P4 ;  /* 0x000000020300780c */ /* 0x000fe40002781670 */
[----:B------:R-:W-:Y:S02]  /*46c0*/  ISETP.GT.AND P3, PT, R5, 0x10, !P5 ;  /* 0x000000100500780c */ /* 0x000fe40006f64270 */
[----:B------:R-:W-:Y:S02]  /*46d0*/  ISETP.GE.AND P6, PT, R20, 0xa, PT ;  /* 0x0000000a1400780c */ /* 0x000fe40003fc6270 */
[----:B------:R-:W-:Y:S02]  /*46e0*/  FSEL R25, R25, -INF , !P4 ;  /* 0xff80000019197808 */ /* 0x000fe40006000000 */
[----:B------:R-:W-:-:S02]  /*46f0*/  P2R R58, PR, RZ, 0x20 ;  /* 0x00000020ff3a7803 */ /* 0x000fc40000000000 */
[----:B------:R-:W-:Y:S01]  /*4700*/  ISETP.LT.OR P3, PT, R3, 0x11, P3 ;  /* 0x000000110300780c */ /* 0x000fe20001f61670 */
[----:B0-----:R-:W-:Y:S01]  /*4710*/  IMAD.IADD R6, R15, 0x1, R4 ;  /* 0x000000010f067824 */ /* 0x001fe200078e0204 */
[----:B------:R-:W-:Y:S02]  /*4720*/  ISETP.GT.AND P4, PT, R5, 0x9, !P6 ;  /* 0x000000090500780c */ /* 0x000fe40007784270 */
[----:B------:R-:W-:Y:S02]  /*4730*/  ISETP.GE.AND P5, PT, R20, 0x12, PT ;  /* 0x000000121400780c */ /* 0x000fe40003fa6270 */
[----:B------:R-:W-:Y:S02]  /*4740*/  FSEL R59, R32, -INF , !P3 ;  /* 0xff800000203b7808 */ /* 0x000fe40005800000 */
[----:B------:R-:W-:Y:S02]  /*4750*/  ISETP.LT.OR P4, PT, R3, 0xa, P4 ;  /* 0x0000000a0300780c */ /* 0x000fe40002781670 */
[----:B------:R-:W-:-:S02]  /*4760*/  ISETP.GT.AND P3, PT, R5, 0x11, !P5 ;  /* 0x000000110500780c */ /* 0x000fc40006f64270 */
[----:B------:R-:W-:Y:S02]  /*4770*/  FSEL R29, R29, -INF , !P4 ;  /* 0xff8000001d1d7808 */ /* 0x000fe40006000000 */
        /* <DEDUP_REMOVED lines=11> */
[C---:B------:R-:W-:Y:S02]  /*4830*/  ISETP.GE.AND P4, PT, R20.reuse, 0x21, PT ;  /* 0x000000211400780c */ /* 0x040fe40003f86270 */
        /* <DEDUP_REMOVED lines=19> */
[----:B------:R-:W-:Y:S02]  /*4970*/  P2R R28, PR, RZ, 0x20 ;  /* 0x00000020ff1c7803 */ /* 0x000fe40000000000 */
[----:B------:R-:W-:Y:S02]  /*4980*/  FSEL R45, R45, -INF , !P3 ;  /* 0xff8000002d2d7808 */ /* 0x000fe40005800000 */
[----:B------:R-:W-:Y:S02]  /*4990*/  ISETP.GE.AND P3, PT, R20, 0x31, PT ;  /* 0x000000311400780c */ /* 0x000fe40003f66270 */
[----:B------:R-:W-:-:S02]  /*49a0*/  P2R R56, PR, RZ, 0x40 ;  /* 0x00000040ff387803 */ /* 0x000fc40000000000 */
        /* <DEDUP_REMOVED lines=18> */
[----:B------:R-:W-:-:S04]  /*4ad0*/  ISETP.GT.AND P6, PT, R5, 0x39, !P6 ;  /* 0x000000390500780c */ /* 0x000fc800077c4270 */
[----:B------:R-:W-:Y:S02]  /*4ae0*/  ISETP.LT.OR P6, PT, R3, 0x3a, P6 ;  /* 0x0000003a0300780c */ /* 0x000fe400037c1670 */
[----:B------:R-:W-:Y:S02]  /*4af0*/  VIADDMNMX R3, R4, R14, R13, PT ;  /* 0x0000000e04037246 */ /* 0x000fe4000380010d */
[----:B------:R-:W-:Y:S02]  /*4b00*/  FSEL R53, R53, -INF , !P6 ;  /* 0xff80000035357808 */ /* 0x000fe40007000000 */
[----:B------:R-:W-:-:S13]  /*4b10*/  PLOP3.LUT P6, PT, PT, PT, UP0, 0x40, 0x0 ;  /* 0x000000000000781c */ /* 0x000fda0003fce808 */
[----:B------:R-:W-:Y:S05]  /*4b20*/  @P6 BRA `(.L_x_4903) ;  /* 0x0000000000646947 */ /* 0x000fea0003800000 */
        /* <DEDUP_REMOVED lines=14> */
.L_x_4905:
[----:B------:R-:W-:Y:S02]  /*4c10*/  ULDC UR6, c[0x0][0x9e4] ;  /* 0x0002790000067ab9 */ /* 0x000fe40000000800 */
[----:B------:R-:W-:-:S05]  /*4c20*/  IMAD.U32 R14, RZ, RZ, UR6 ;  /* 0x00000006ff0e7e24 */ /* 0x000fca000f8e00ff */
[----:B------:R-:W-:-:S13]  /*4c30*/  ISETP.NE.AND P6, PT, R14, 0x1, PT ;  /* 0x000000010e00780c */ /* 0x000fda0003fc5270 */
[----:B------:R-:W0:Y:S02]  /*4c40*/  @P6 LDC.64 R70, c[0x0][0x9e8] ;  /* 0x00027a00ff466b82 */ /* 0x000e240000000a00 */
[----:B0-----:R-:W-:-:S05]  /*4c50*/  @P6 IMAD.HI.U32 R4, R5, R70, RZ ;  /* 0x0000004605046227 */ /* 0x001fca00078e00ff */
[----:B------:R-:W-:-:S07]  /*4c60*/  @P6 SHF.R.U32.HI R5, RZ, R71, R4 ;  /* 0x00000047ff056219 */ /* 0x000fce0000011604 */
.L_x_4906:
[----:B------:R-:W-:Y:S05]  /*4c70*/  BSYNC B0 ;  /* 0x0000000000007941 */ /* 0x000fea0003800000 */
.L_x_4904:
[----:B------:R-:W-:-:S04]  /*4c80*/  IMAD R5, R5, R14, -R12 ;  /* 0x0000000e05057224 */ /* 0x000fc800078e0a0c */
[----:B------:R-:W-:-:S05]  /*4c90*/  IMAD.IADD R5, R5, 0x1, -R2 ;  /* 0x0000000105057824 */ /* 0x000fca00078e0a02 */
[----:B------:R-:W-:Y:S02]  /*4ca0*/  VIADDMNMX R3, R5, R14, R3, PT ;  /* 0x0000000e05037246 */ /* 0x000fe40003800103 */
[----:B------:R-:W-:-:S07]  /*4cb0*/  VIMNMX R6, R6, R5, !PT ;  /* 0x0000000506067248 */ /* 0x000fce0007fe0100 */
.L_x_4903:
[----:B------:R-:W-:Y:S01]  /*4cc0*/  ISETP.GT.AND P1, PT, R6, 0x1, !P1 ;  /* 0x000000010600780c */ /* 0x000fe20004f24270 */
[----:B------:R-:W-:Y:S01]  /*4cd0*/  ULDC UR10, c[0x0][0x988] ;  /* 0x00026200000a7ab9 */ /* 0x000fe20000000800 */
[----:B------:R-:W-:Y:S01]  /*4ce0*/  FMNMX.FTZ R4, R21, R25, !PT ;  /* 0x0000001915047209 */ /* 0x000fe20007810000 */
[----:B------:R-:W-:Y:S01]  /*4cf0*/  BAR.SYNC.DEFER_BLOCKING 0xf, 0x100 ;  /* 0x03c4000000007b1d */ /* 0x000fe20000010000 */
[----:B------:R-:W-:Y:S02]  /*4d00*/  ISETP.LT.OR P1, PT, R3, 0x2, P1 ;  /* 0x000000020300780c */ /* 0x000fe40000f21670 */
[----:B------:R-:W-:Y:S02]  /*4d10*/  FMNMX.FTZ R4, R57, R4, !PT ;  /* 0x0000000439047209 */ /* 0x000fe40007810000 */
[----:B------:R-:W-:Y:S02]  /*4d20*/  FSEL R27, R27, -INF , !P1 ;  /* 0xff8000001b1b7808 */ /* 0x000fe40004800000 */
[----:B------:R-:W-:-:S02]  /*4d30*/  ISETP.NE.AND P1, PT, R56, RZ, PT ;  /* 0x000000ff3800720c */ /* 0x000fc40003f25270 */
[----:B------:R-:W-:Y:S02]  /*4d40*/  FMNMX.FTZ R4, R29, R4, !PT ;  /* 0x000000041d047209 */ /* 0x000fe40007810000 */
        /* <DEDUP_REMOVED lines=24> */
[----:B------:R-:W-:Y:S02]  /*4ed0*/  ISETP.GT.AND P2, PT, R6, 0x8, !P2 ;  /* 0x000000080600780c */ /* 0x000fe40005744270 */
[----:B------:R-:W-:Y:S02]  /*4ee0*/  FSEL R38, R38, -INF , !P1 ;  /* 0xff80000026267808 */ /* 0x000fe40004800000 */
[----:B------:R-:W-:Y:S02]  /*4ef0*/  ISETP.NE.AND P1, PT, R36, RZ, PT ;  /* 0x000000ff2400720c */ /* 0x000fe40003f25270 */
[----:B------:R-:W-:Y:S02]  /*4f00*/  FMNMX.FTZ R4, R69, R4, !PT ;  /* 0x0000000445047209 */ /* 0x000fe40007810000 */
[----:B------:R-:W-:-:S02]  /*4f10*/  ISETP.GT.AND P1, PT, R6, 0x19, !P1 ;  /* 0x000000190600780c */ /* 0x000fc40004f24270 */
[C---:B------:R-:W-:Y:S02]  /*4f20*/  ISETP.LT.OR P2, PT, R3.reuse, 0x9, P2 ;  /* 0x000000090300780c */ /* 0x040fe40001741670 */
[----:B------:R-:W-:Y:S02]  /*4f30*/  ISETP.LT.OR P1, PT, R3, 0x1a, P1 ;  /* 0x0000001a0300780c */ /* 0x000fe40000f21670 */
[----:B------:R-:W-:Y:S02]  /*4f40*/  FMNMX.FTZ R12, R53, R4, !PT ;  /* 0x00000004350c7209 */ /* 0x000fe40007810000 */
[----:B------:R-:W-:Y:S02]  /*4f50*/  FSEL R39, R39, -INF , !P1 ;  /* 0xff80000027277808 */ /* 0x000fe40004800000 */
[----:B------:R-:W-:Y:S01]  /*4f60*/  ISETP.NE.AND P1, PT, R60, RZ, PT ;  /* 0x000000ff3c00720c */ /* 0x000fe20003f25270 */
[----:B------:R-:W0:Y:S01]  /*4f70*/  SHFL.BFLY PT, R5, R12, 0x2, 0x1f ;  /* 0x0c401f000c057f89 */ /* 0x000e2200000e0000 */
[----:B------:R-:W-:-:S02]  /*4f80*/  FSEL R30, R30, -INF , !P2 ;  /* 0xff8000001e1e7808 */ /* 0x000fc40005000000 */
[----:B------:R-:W-:Y:S02]  /*4f90*/  ISETP.GT.AND P1, PT, R6, 0x20, !P1 ;  /* 0x000000200600780c */ /* 0x000fe40004f24270 */
[----:B------:R-:W-:Y:S02]  /*4fa0*/  ISETP.NE.AND P2, PT, R40, RZ, PT ;  /* 0x000000ff2800720c */ /* 0x000fe40003f45270 */
[----:B------:R-:W-:Y:S02]  /*4fb0*/  ISETP.LT.OR P1, PT, R3, 0x21, P1 ;  /* 0x000000210300780c */ /* 0x000fe40000f21670 */
[----:B------:R-:W-:Y:S02]  /*4fc0*/  ISETP.NE.AND P6, PT, R11, RZ, PT ;  /* 0x000000ff0b00720c */ /* 0x000fe40003fc5270 */
[----:B------:R-:W-:Y:S02]  /*4fd0*/  FSEL R42, R42, -INF , !P1 ;  /* 0xff8000002a2a7808 */ /* 0x000fe40004800000 */
[----:B------:R-:W-:-:S02]  /*4fe0*/  ISETP.GT.AND P1, PT, R6, 0x21, !P2 ;  /* 0x000000210600780c */ /* 0x000fc40005724270 */
[----:B------:R-:W-:Y:S02]  /*4ff0*/  ISETP.NE.AND P2, PT, R44, RZ, PT ;  /* 0x000000ff2c00720c */ /* 0x000fe40003f45270 */
[----:B------:R-:W-:Y:S02]  /*5000*/  ISETP.LT.OR P1, PT, R3, 0x22, P1 ;  /* 0x000000220300780c */ /* 0x000fe40000f21670 */
[C---:B------:R-:W-:Y:S02]  /*5010*/  ISETP.GT.AND P2, PT, R6.reuse, 0x29, !P2 ;  /* 0x000000290600780c */ /* 0x040fe40005744270 */
[----:B------:R-:W-:Y:S02]  /*5020*/  FSEL R43, R43, -INF , !P1 ;  /* 0xff8000002b2b7808 */ /* 0x000fe40004800000 */
[----:B------:R-:W-:Y:S02]  /*5030*/  ISETP.GT.AND P1, PT, R6, RZ, !P6 ;  /* 0x000000ff0600720c */ /* 0x000fe40007724270 */
[----:B0-----:R-:W-:-:S02]  /*5040*/  FMNMX.FTZ R13, R12, R5, !PT ;  /* 0x000000050c0d7209 */ /* 0x001fc40007810000 */
[----:B------:R-:W-:Y:S02]  /*5050*/  ISETP.LT.OR P1, PT, R3, 0x1, P1 ;  /* 0x000000010300780c */ /* 0x000fe40000f21670 */
[----:B------:R-:W-:Y:S01]  /*5060*/  ISETP.GT.AND P3, PT, R6, 0x30, !P3 ;  /* 0x000000300600780c */ /* 0x000fe20005f64270 */
[----:B------:R-:W0:Y:S01]  /*5070*/  SHFL.BFLY PT, R14, R13, 0x1, 0x1f ;  /* 0x0c201f000d0e7f89 */ /* 0x000e2200000e0000 */
        /* <DEDUP_REMOVED lines=9> */
[----:B------:R-:W-:-:S02]  /*5110*/  ISETP.LT.OR P2, PT, R3, 0x2a, P2 ;  /* 0x0000002a0300780c */ /* 0x000fc40001741670 */
[----:B------:R-:W-:Y:S02]  /*5120*/  FMNMX.FTZ R11, R35, R4, !PT ;  /* 0x00000004230b7209 */ /* 0x000fe40007810000 */
[----:B------:R-:W-:Y:S02]  /*5130*/  ISETP.GT.AND P4, PT, R6, 0x31, !P4 ;  /* 0x000000310600780c */ /* 0x000fe40006784270 */
[----:B------:R-:W-:Y:S02]  /*5140*/  FMNMX.FTZ R4, R38, R11, !PT ;  /* 0x0000000b26047209 */ /* 0x000fe40007810000 */
[----:B0-----:R-:W-:Y:S02]  /*5150*/  FMNMX.FTZ R5, R13, R14, !PT ;  /* 0x0000000e0d057209 */ /* 0x001fe40007810000 */
[----:B------:R-:W-:Y:S02]  /*5160*/  FMNMX.FTZ R11, R39, R4, !PT ;  /* 0x00000004270b7209 */ /* 0x000fe40007810000 */
[----:B------:R-:W-:Y:S01]  /*5170*/  ISETP.LT.OR P3, PT, R3, 0x31, P3 ;  /* 0x000000310300780c */ /* 0x000fe20001f61670 */
[----:B------:R-:W-:Y:S01]  /*5180*/  FMUL.FTZ R12, R5, UR10 ;  /* 0x0000000a050c7c20 */ /* 0x000fe20008410000 */
[----:B------:R-:W-:-:S02]  /*5190*/  FMNMX.FTZ R4, R42, R11, !PT ;  /* 0x0000000b2a047209 */ /* 0x000fc40007810000 */
[----:B------:R-:W-:Y:S02]  /*51a0*/  FSEL R47, R47, -INF , !P2 ;  /* 0xff8000002f2f7808 */ /* 0x000fe40005000000 */
[----:B------:R-:W-:Y:S02]  /*51b0*/  FMNMX.FTZ R11, R43, R4, !PT ;  /* 0x000000042b0b7209 */ /* 0x000fe40007810000 */
[----:B------:R-:W-:Y:S02]  /*51c0*/  FSETP.NEU.FTZ.AND P1, PT, R5, -INF , PT ;  /* 0xff8000000500780b */ /* 0x000fe40003f3d000 */
[----:B------:R-:W-:Y:S02]  /*51d0*/  FMNMX.FTZ R4, R46, R11, !PT ;  /* 0x0000000b2e047209 */ /* 0x000fe40007810000 */
[----:B------:R-:W-:Y:S02]  /*51e0*/  ISETP.NE.AND P6, PT, R20, RZ, PT ;  /* 0x000000ff1400720c */ /* 0x000fe40003fc5270 */
[----:B------:R-:W-:-:S02]  /*51f0*/  ISETP.GT.AND P5, PT, R6, 0x38, !P5 ;  /* 0x000000380600780c */ /* 0x000fc40006fa4270 */
[----:B------:R-:W-:Y:S02]  /*5200*/  ISETP.LT.OR P4, PT, R3, 0x32, P4 ;  /* 0x000000320300780c */ /* 0x000fe40002781670 */
[----:B------:R-:W-:Y:S02]  /*5210*/  FSEL R50, R50, -INF , !P3 ;  /* 0xff80000032327808 */ /* 0x000fe40005800000 */
[----:B------:R-:W-:Y:S02]  /*5220*/  FMNMX.FTZ R11, R47, R4, !PT ;  /* 0x000000042f0b7209 */ /* 0x000fe40007810000 */
[----:B------:R-:W-:Y:S02]  /*5230*/  FSEL R12, R12, RZ, P1 ;  /* 0x000000ff0c0c7208 */ /* 0x000fe40000800000 */
[----:B------:R-:W-:Y:S02]  /*5240*/  ISETP.GT.AND P1, PT, R6, 0x39, !P6 ;  /* 0x000000390600780c */ /* 0x000fe40007724270 */
[----:B------:R-:W-:Y:S01]  /*5250*/  ISETP.LT.OR P5, PT, R3, 0x39, P5 ;  /* 0x000000390300780c */ /* 0x000fe20002fa1670 */
[--C-:B------:R-:W-:Y:S01]  /*5260*/  FFMA.FTZ R6, R21, UR10, -R12.reuse ;  /* 0x0000000a15067c23 */ /* 0x100fe2000801080c */
[----:B------:R-:W-:Y:S01]  /*5270*/  FSEL R51, R51, -INF , !P4 ;  /* 0xff80000033337808 */ /* 0x000fe20006000000 */
[--C-:B------:R-:W-:Y:S01]  /*5280*/  FFMA.FTZ R13, R25, UR10, -R12.reuse ;  /* 0x0000000a190d7c23 */ /* 0x100fe2000801080c */
[----:B------:R-:W-:Y:S01]  /*5290*/  FMNMX.FTZ R4, R50, R11, !PT ;  /* 0x0000000b32047209 */ /* 0x000fe20007810000 */
[----:B------:R0:W-:Y:S01]  /*52a0*/  MUFU.EX2 R156, R6 ;  /* 0x00000006009c7308 */ /* 0x0001e20000000800 */
[----:B------:R-:W-:Y:S01]  /*52b0*/  ISETP.LT.OR P1, PT, R3, 0x3a, P1 ;  /* 0x0000003a0300780c */ /* 0x000fe20000f21670 */
[--C-:B------:R-:W-:Y:S01]  /*52c0*/  FFMA.FTZ R11, R29, UR10, -R12.reuse ;  /* 0x0000000a1d0b7c23 */ /* 0x100fe2000801080c */
[----:B------:R-:W-:Y:S01]  /*52d0*/  FSEL R54, R54, -INF , !P5 ;  /* 0xff80000036367808 */ /* 0x000fe20006800000 */
[--C-:B------:R-:W-:Y:S01]  /*52e0*/  FFMA.FTZ R14, R59, UR10, -R12.reuse ;  /* 0x0000000a3b0e7c23 */ /* 0x100fe2000801080c */
[----:B------:R-:W-:Y:S01]  /*52f0*/  FMNMX.FTZ R3, R51, R4, !PT ;  /* 0x0000000433037209 */ /* 0x000fe20007810000 */
[--C-:B------:R-:W-:Y:S01]  /*5300*/  FFMA.FTZ R15, R33, UR10, -R12.reuse ;  /* 0x0000000a210f7c23 */ /* 0x100fe2000801080c */
[----:B------:R-:W-:Y:S01]  /*5310*/  FSEL R55, R55, -INF , !P1 ;  /* 0xff80000037377808 */ /* 0x000fe20004800000 */
[----:B------:R-:W3:Y:S01]  /*5320*/  MUFU.EX2 R13, R13 ;  /* 0x0000000d000d7308 */ /* 0x000ee20000000800 */
[----:B------:R-:W-:Y:S01]  /*5330*/  FMNMX.FTZ R4, R54, R3, !PT ;  /* 0x0000000336047209 */ /* 0x000fe20007810000 */
[--C-:B0-----:R-:W-:Y:S01]  /*5340*/  FFMA.FTZ R6, R57, UR10, -R12.reuse ;  /* 0x0000000a39067c23 */ /* 0x101fe2000801080c */
[--C-:B------:R-:W-:Y:S01]  /*5350*/  FFMA.FTZ R21, R37, UR10, -R12.reuse ;  /* 0x0000000a25157c23 */ /* 0x100fe2000801080c */
[--C-:B------:R-:W-:Y:S01]  /*5360*/  FFMA.FTZ R20, R61, UR10, -R12.reuse ;  /* 0x0000000a3d147c23 */ /* 0x100fe2000801080c */
[----:B------:R-:W-:Y:S01]  /*5370*/  FMNMX.FTZ R4, R55, R4, !PT ;  /* 0x0000000437047209 */ /* 0x000fe20007810000 */
[--C-:B------:R-:W-:Y:S01]  /*5380*/  FFMA.FTZ R24, R63, UR10, -R12.reuse ;  /* 0x0000000a3f187c23 */ /* 0x100fe2000801080c */
[--C-:B------:R-:W-:Y:S01]  /*5390*/  FFMA.FTZ R28, R65, UR10, -R12.reuse ;  /* 0x0000000a411c7c23 */ /* 0x100fe2000801080c */
[----:B------:R-:W0:Y:S01]  /*53a0*/  MUFU.EX2 R158, R6 ;  /* 0x00000006009e7308 */ /* 0x000e220000000800 */
[--C-:B------:R-:W-:Y:S01]  /*53b0*/  FFMA.FTZ R29, R45, UR10, -R12.reuse ;  /* 0x0000000a2d1d7c23 */ /* 0x100fe2000801080c */
[----:B------:R-:W4:Y:S01]  /*53c0*/  SHFL.BFLY PT, R3, R4, 0x2, 0x1f ;  /* 0x0c401f0004037f89 */ /* 0x000f2200000e0000 */
[--C-:B------:R-:W-:Y:S01]  /*53d0*/  FFMA.FTZ R32, R67, UR10, -R12.reuse ;  /* 0x0000000a43207c23 */ /* 0x100fe2000801080c */
[----:B------:R-:W-:-:S04]  /*53e0*/  FFMA.FTZ R33, R49, UR10, -R12 ;  /* 0x0000000a31217c23 */ /* 0x000fc8000801080c */
[----:B------:R-:W5:Y:S01]  /*53f0*/  MUFU.EX2 R11, R11 ;  /* 0x0000000b000b7308 */ /* 0x000f620000000800 */
[----:B---3--:R-:W-:Y:S01]  /*5400*/  FADD.FTZ R37, R156, R13 ;  /* 0x0000000d9c257221 */ /* 0x008fe20000010000 */
[----:B------:R-:W-:-:S06]  /*5410*/  F2FP.F16.F32.PACK_AB R156, R13, R156 ;  /* 0x0000009c0d9c723e */ /* 0x000fcc00000000ff */
[----:B------:R-:W3:Y:S01]  /*5420*/  MUFU.EX2 R14, R14 ;  /* 0x0000000e000e7308 */ /* 0x000ee20000000800 */
[----:B0-----:R-:W-:-:S07]  /*5430*/  FADD.FTZ R36, R158, R37 ;  /* 0x000000259e247221 */ /* 0x001fce0000010000 */
[----:B------:R-:W0:Y:S01]  /*5440*/  MUFU.EX2 R15, R15 ;  /* 0x0000000f000f7308 */ /* 0x000e220000000800 */
[----:B-----5:R-:W-:Y:S02]  /*5450*/  F2FP.F16.F32.PACK_AB R158, R11, R158 ;  /* 0x0000009e0b9e723e */ /* 0x020fe400000000ff */
[----:B----4-:R-:W-:Y:S01]  /*5460*/  FMNMX.FTZ R3, R4, R3, !PT ;  /* 0x0000000304037209 */ /* 0x010fe20007810000 */
[----:B------:R-:W-:Y:S01]  /*5470*/  FFMA.FTZ R4, R41, UR10, -R12 ;  /* 0x0000000a29047c23 */ /* 0x000fe2000801080c */
[----:B------:R-:W-:-:S03]  /*5480*/  FADD.FTZ R41, R11, R36 ;  /* 0x000000240b297221 */ /* 0x000fc60000010000 */
[----:B------:R-:W4:Y:S01]  /*5490*/  SHFL.BFLY PT, R6, R3, 0x1, 0x1f ;  /* 0x0c201f0003067f89 */ /* 0x000f2200000e0000 */
[----:B------:R-:W-:Y:S01]  /*54a0*/  MUFU.EX2 R25, R4 ;  /* 0x0000000400197308 */ /* 0x000fe20000000800 */
[----:B---3--:R-:W-:-:S07]  /*54b0*/  FADD.FTZ R40, R14, R41 ;  /* 0x000000290e287221 */ /* 0x008fce0000010000 */
[----:B------:R-:W3:Y:S01]  /*54c0*/  MUFU.EX2 R20, R20 ;  /* 0x0000001400147308 */ /* 0x000ee20000000800 */
[C---:B0-----:R-:W-:Y:S01]  /*54d0*/  FADD.FTZ R41, R15.reuse, R40 ;  /* 0x000000280f297221 */ /* 0x041fe20000010000 */
[----:B------:R-:W-:-:S06]  /*54e0*/  F2FP.F16.F32.PACK_AB R160, R15, R14 ;  /* 0x0000000e0fa0723e */ /* 0x000fcc00000000ff */
[----:B------:R-:W0:Y:S01]  /*54f0*/  MUFU.EX2 R21, R21 ;  /* 0x0000001500157308 */ /* 0x000e220000000800 */
[----:B----4-:R-:W-:-:S07]  /*5500*/  FMNMX.FTZ R6, R3, R6, !PT ;  /* 0x0000000603067209 */ /* 0x010fce0007810000 */
[----:B------:R-:W4:Y:S01]  /*5510*/  MUFU.EX2 R24, R24 ;  /* 0x0000001800187308 */ /* 0x000f220000000800 */
[----:B---3--:R-:W-:Y:S01]  /*5520*/  FADD.FTZ R40, R20, R41 ;  /* 0x0000002914287221 */ /* 0x008fe20000010000 */
[--C-:B------:R-:W-:Y:S01]  /*5530*/  FFMA.FTZ R3, R69, UR10, -R12.reuse ;  /* 0x0000000a45037c23 */ /* 0x100fe2000801080c */
[C---:B------:R-:W-:Y:S01]  /*5540*/  FSETP.NEU.FTZ.AND P1, PT, R6.reuse, -INF , PT ;  /* 0xff8000000600780b */ /* 0x040fe20003f3d000 */
[----:B------:R-:W-:Y:S01]  /*5550*/  FMUL.FTZ R4, R6, UR10 ;  /* 0x0000000a06047c20 */ /* 0x000fe20008410000 */
[----:B------:R-:W-:-:S03]  /*5560*/  FFMA.FTZ R12, R53, UR10, -R12 ;  /* 0x0000000a350c7c23 */ /* 0x000fc6000801080c */
[----:B------:R-:W-:Y:S01]  /*5570*/  MUFU.EX2 R28, R28 ;  /* 0x0000001c001c7308 */ /* 0x000fe20000000800 */
[----:B------:R-:W-:Y:S02]  /*5580*/  FSEL R4, R4, RZ, P1 ;  /* 0x000000ff04047208 */ /* 0x000fe40000800000 */
[----:B0-----:R-:W-:-:S03]  /*5590*/  F2FP.F16.F32.PACK_AB R162, R21, R20 ;  /* 0x0000001415a2723e */ /* 0x001fc600000000ff */
        /* <DEDUP_REMOVED lines=14> */
[----:B------:R-:W0:Y:S01]  /*5680*/  MUFU.EX2 R27, R27 ;  /* 0x0000001b001b7308 */ /* 0x000e220000000800 */
[--C-:B------:R-:W-:Y:S01]  /*5690*/  FFMA.FTZ R51, R51, UR10, -R4.reuse ;  /* 0x0000000a33337c23 */ /* 0x100fe20008010804 */
[--C-:B------:R-:W-:Y:S01]  /*56a0*/  FFMA.FTZ R54, R54, UR10, -R4.reuse ;  /* 0x0000000a36367c23 */ /* 0x100fe20008010804 */
[----:B------:R-:W-:Y:S01]  /*56b0*/  FFMA.FTZ R4, R55, UR10, -R4 ;  /* 0x0000000a37047c23 */ /* 0x000fe20008010804 */
[----:B----4-:R-:W-:-:S04]  /*56c0*/  F2FP.F16.F32.PACK_AB R164, R25, R24 ;  /* 0x0000001819a4723e */ /* 0x010fc800000000ff */
[----:B------:R-:W3:Y:S08]  /*56d0*/  MUFU.EX2 R30, R30 ;  /* 0x0000001e001e7308 */ /* 0x000ef00000000800 */
[----:B------:R-:W4:Y:S01]  /*56e0*/  MUFU.EX2 R31, R31 ;  /* 0x0000001f001f7308 */ /* 0x000f220000000800 */
[----:B0-----:R-:W-:Y:S01]  /*56f0*/  FADD.FTZ R37, R26, R27 ;  /* 0x0000001b1a257221 */ /* 0x001fe20000010000 */
[----:B------:R-:W-:-:S06]  /*5700*/  F2FP.F16.F32.PACK_AB R157, R27, R26 ;  /* 0x0000001a1b9d723e */ /* 0x000fcc00000000ff */
[----:B------:R-:W0:Y:S01]  /*5710*/  MUFU.EX2 R34, R34 ;  /* 0x0000002200227308 */ /* 0x000e220000000800 */
[----:B---3--:R-:W-:-:S07]  /*5720*/  FADD.FTZ R36, R30, R37 ;  /* 0x000000251e247221 */ /* 0x008fce0000010000 */
[----:B------:R-:W3:Y:S01]  /*5730*/  MUFU.EX2 R35, R35 ;  /* 0x0000002300237308 */ /* 0x000ee20000000800 */
[C---:B----4-:R-:W-:Y:S01]  /*5740*/  FADD.FTZ R37, R31.reuse, R36 ;  /* 0x000000241f257221 */ /* 0x050fe20000010000 */
[----:B------:R-:W-:-:S05]  /*5750*/  F2FP.F16.F32.PACK_AB R159, R31, R30 ;  /* 0x0000001e1f9f723e */ /* 0x000fca00000000ff */
[----:B------:R4:W-:Y:S01]  /*5760*/  STSM.16.M88.4 [R18+0x26800], R156 ;  /* 0x0268009c12007844 */ /* 0x0009e20000000200 */
[----:B------:R-:W5:Y:S01]  /*5770*/  MUFU.EX2 R38, R38 ;  /* 0x0000002600267308 */ /* 0x000f620000000800 */
[----:B0-----:R-:W-:Y:S01]  /*5780*/  FADD.FTZ R36, R34, R37 ;  /* 0x0000002522247221 */ /* 0x001fe20000010000 */
[----:B------:R-:W-:-:S06]  /*5790*/  FADD.FTZ R37, R21, R40 ;  /* 0x0000002815257221 */ /* 0x000fcc0000010000 */
[----:B------:R-:W0:Y:S01]  /*57a0*/  MUFU.EX2 R39, R39 ;  /* 0x0000002700277308 */ /* 0x000e220000000800 */
[C---:B---3--:R-:W-:Y:S01]  /*57b0*/  FADD.FTZ R13, R35.reuse, R36 ;  /* 0x00000024230d7221 */ /* 0x048fe20000010000 */
[----:B------:R-:W-:Y:S01]  /*57c0*/  FADD.FTZ R36, R24, R37 ;  /* 0x0000002518247221 */ /* 0x000fe20000010000 */
[----:B------:R-:W-:-:S03]  /*57d0*/  F2FP.F16.F32.PACK_AB R161, R35, R34 ;  /* 0x0000002223a1723e */ /* 0x000fc600000000ff */
[----:B------:R-:W-:Y:S02]  /*57e0*/  FADD.FTZ R15, R25, R36 ;  /* 0x00000024190f7221 */ /* 0x000fe40000010000 */
[----:B------:R-:W3:Y:S01]  /*57f0*/  MUFU.EX2 R42, R42 ;  /* 0x0000002a002a7308 */ /* 0x000ee20000000800 */
[----:B-----5:R-:W-:-:S07]  /*5800*/  FADD.FTZ R14, R38, R13 ;  /* 0x0000000d260e7221 */ /* 0x020fce0000010000 */
[----:B------:R-:W5:Y:S01]  /*5810*/  MUFU.EX2 R43, R43 ;  /* 0x0000002b002b7308 */ /* 0x000f620000000800 */
[C---:B0-----:R-:W-:Y:S01]  /*5820*/  FADD.FTZ R13, R39.reuse, R14 ;  /* 0x0000000e270d7221 */ /* 0x041fe20000010000 */
[----:B------:R-:W-:-:S05]  /*5830*/  F2FP.F16.F32.PACK_AB R163, R39, R38 ;  /* 0x0000002627a3723e */ /* 0x000fca00000000ff */
[----:B------:R4:W-:Y:S01]  /*5840*/  STSM.16.M88.4 [R23], R160 ;  /* 0x000000a017007844 */ /* 0x0009e20000000200 */
[----:B------:R-:W0:Y:S01]  /*5850*/  MUFU.EX2 R46, R46 ;  /* 0x0000002e002e7308 */ /* 0x000e220000000800 */
[----:B---3--:R-:W-:-:S07]  /*5860*/  FADD.FTZ R14, R42, R13 ;  /* 0x0000000d2a0e7221 */ /* 0x008fce0000010000 */
[----:B------:R-:W3:Y:S01]  /*5870*/  MUFU.EX2 R29, R29 ;  /* 0x0000001d001d7308 */ /* 0x000ee20000000800 */
[C---:B-----5:R-:W-:Y:S01]  /*5880*/  FADD.FTZ R13, R43.reuse, R14 ;  /* 0x0000000e2b0d7221 */ /* 0x060fe20000010000 */
[----:B------:R-:W-:-:S06]  /*5890*/  F2FP.F16.F32.PACK_AB R165, R43, R42 ;  /* 0x0000002a2ba5723e */ /* 0x000fcc00000000ff */
[----:B------:R-:W5:Y:S01]  /*58a0*/  MUFU.EX2 R47, R47 ;  /* 0x0000002f002f7308 */ /* 0x000f620000000800 */
[----:B0-----:R-:W-:-:S07]  /*58b0*/  FADD.FTZ R14, R46, R13 ;  /* 0x0000000d2e0e7221 */ /* 0x001fce0000010000 */
[----:B------:R-:W-:Y:S01]  /*58c0*/  MUFU.EX2 R32, R32 ;  /* 0x0000002000207308 */ /* 0x000fe20000000800 */
[----:B---3--:R-:W-:-:S07]  /*58d0*/  F2FP.F16.F32.PACK_AB R166, R29, R28 ;  /* 0x0000001c1da6723e */ /* 0x008fce00000000ff */
[----:B------:R-:W0:Y:S01]  /*58e0*/  MUFU.EX2 R33, R33 ;  /* 0x0000002100217308 */ /* 0x000e220000000800 */
[C---:B-----5:R-:W-:Y:S01]  /*58f0*/  F2FP.F16.F32.PACK_AB R167, R47.reuse, R46 ;  /* 0x0000002e2fa7723e */ /* 0x060fe200000000ff */
[----:B------:R-:W-:-:S04]  /*5900*/  FADD.FTZ R47, R47, R14 ;  /* 0x0000000e2f2f7221 */ /* 0x000fc80000010000 */
[----:B------:R4:W-:Y:S02]  /*5910*/  STSM.16.M88.4 [R19], R164 ;  /* 0x000000a413007844 */ /* 0x0009e40000000200 */
[----:B------:R-:W-:Y:S08]  /*5920*/  MUFU.EX2 R50, R50 ;  /* 0x0000003200327308 */ /* 0x000ff00000000800 */
[----:B------:R-:W3:Y:S01]  /*5930*/  MUFU.EX2 R51, R51 ;  /* 0x0000003300337308 */ /* 0x000ee20000000800 */
[----:B0-----:R-:W-:-:S07]  /*5940*/  F2FP.F16.F32.PACK_AB R168, R33, R32 ;  /* 0x0000002021a8723e */ /* 0x001fce00000000ff */
[----:B------:R-:W-:Y:S08]  /*5950*/  MUFU.EX2 R3, R3 ;  /* 0x0000000300037308 */ /* 0x000ff00000000800 */
[----:B------:R-:W0:Y:S01]  /*5960*/  MUFU.EX2 R12, R12 ;  /* 0x0000000c000c7308 */ /* 0x000e220000000800 */
[----:B---3--:R-:W-:Y:S01]  /*5970*/  F2FP.F16.F32.PACK_AB R169, R51, R50 ;  /* 0x0000003233a9723e */ /* 0x008fe200000000ff */
[----:B------:R-:W-:-:S04]  /*5980*/  FADD.FTZ R50, R50, R47 ;  /* 0x0000002f32327221 */ /* 0x000fc80000010000 */
[----:B------:R-:W-:Y:S02]  /*5990*/  FADD.FTZ R51, R51, R50 ;  /* 0x0000003233337221 */ /* 0x000fe40000010000 */
[----:B------:R-:W3:Y:S08]  /*59a0*/  MUFU.EX2 R54, R54 ;  /* 0x0000003600367308 */ /* 0x000ef00000000800 */
[----:B------:R5:W1:Y:S01]  /*59b0*/  MUFU.EX2 R11, R4 ;  /* 0x00000004000b7308 */ /* 0x000a620000000800 */
[----:B0-----:R-:W-:Y:S01]  /*59c0*/  F2FP.F16.F32.PACK_AB R170, R12, R3 ;  /* 0x000000030caa723e */ /* 0x001fe200000000ff */
[----:B-----5:R-:W-:-:S04]  /*59d0*/  FADD.FTZ R4, R28, R15 ;  /* 0x0000000f1c047221 */ /* 0x020fc80000010000 */
[----:B------:R-:W-:Y:S01]  /*59e0*/  FADD.FTZ R29, R29, R4 ;  /* 0x000000041d1d7221 */ /* 0x000fe20000010000 */
[----:B---3--:R-:W-:-:S03]  /*59f0*/  FADD.FTZ R4, R54, R51 ;  /* 0x0000003336047221 */ /* 0x008fc60000010000 */
[----:B------:R-:W-:Y:S01]  /*5a00*/  FADD.FTZ R32, R32, R29 ;  /* 0x0000001d20207221 */ /* 0x000fe20000010000 */
[C---:B-1----:R-:W-:Y:S01]  /*5a10*/  F2FP.F16.F32.PACK_AB R171, R11.reuse, R54 ;  /* 0x000000360bab723e */ /* 0x042fe200000000ff */
[----:B------:R-:W-:Y:S02]  /*5a20*/  FADD.FTZ R4, R11, R4 ;  /* 0x000000040b047221 */ /* 0x000fe40000010000 */
[----:B------:R-:W-:Y:S02]  /*5a30*/  FADD.FTZ R32, R33, R32 ;  /* 0x0000002021207221 */ /* 0x000fe40000010000 */
[----:B------:R4:W-:Y:S02]  /*5a40*/  STSM.16.M88.4 [R22], R168 ;  /* 0x000000a816007844 */ /* 0x0009e40000000200 */
[----:B------:R-:W-:-:S04]  /*5a50*/  FADD.FTZ R3, R3, R32 ;  /* 0x0000002003037221 */ /* 0x000fc80000010000 */
[----:B------:R-:W-:Y:S01]  /*5a60*/  FADD.FTZ R3, R12, R3 ;  /* 0x000000030c037221 */ /* 0x000fe20000010000 */
[----:B------:R-:W-:Y:S06]  /*5a70*/  @!P0 BRA `(.L_x_4907) ;  /* 0x0000000000048947 */ /* 0x000fec0003800000 */
[----:B------:R-:W-:Y:S01]  /*5a80*/  BPT.TRAP 0x1 ;  /* 0x000000040000795c */ /* 0x000fe20000300000 */
.L_x_4907:
[----:B------:R0:W1:Y:S01]  /*5a90*/  SYNCS.PHASECHK.TRANS64.TRYWAIT P1, [R9+URZ+0x28c50], R10 ;  /* 0x028c500a090075a7 */ /* 0x000062000802017f */
[----:B------:R-:W-:Y:S05]  /*5aa0*/  @!P0 BRA `(.L_x_4908) ;  /* 0x0000000000048947 */ /* 0x000fea0003800000 */
[----:B------:R-:W-:Y:S01]  /*5ab0*/  BPT.TRAP 0x1 ;  /* 0x000000040000795c */ /* 0x000fe20000300000 */
.L_x_4908:
[----:B-1----:R-:W-:Y:S05]  /*5ac0*/  @P1 BRA `(.L_x_4909) ;  /* 0x0000000000081947 */ /* 0x002fea0003800000 */
[----:B------:R-:W1:Y:S02]  /*5ad0*/  SYNCS.PHASECHK.TRANS64.TRYWAIT P1, [R9+URZ+0x28c50], R10 ;  /* 0x028c500a090075a7 */ /* 0x000e64000802017f */
[----:B-1----:R-:W-:Y:S05]  /*5ae0*/  @!P1 BRA `(.L_x_4910) ;  /* 0x000000e000c09947 */ /* 0x002fea0003800000 */
.L_x_4909:
        /* <DEDUP_REMOVED lines=34> */
.L_x_4911:
[----:B------:R-:W-:Y:S01]  /*5d10*/  UISETP.NE.AND UP1, UPT, UR51, URZ, UPT ;  /* 0x0000003f3300728c */ /* 0x000fe2000bf25270 */
[----:B------:R-:W-:Y:S01]  /*5d20*/  R2UR UR14, R9 ;  /* 0x00000000090e72ca */ /* 0x000fe200000e0000 */
[----:B------:R-:W-:Y:S01]  /*5d30*/  UISETP.NE.AND UP0, UPT, UR50, URZ, UPT ;  /* 0x0000003f3200728c */ /* 0x000fe2000bf05270 */
[----:B012---:R-:W-:Y:S01]  /*5d40*/  IMAD R9, R7, UR49, -R8 ;  /* 0x0000003107097c24 */ /* 0x007fe2000f8e0a08 */
[----:B------:R-:W-:Y:S01]  /*5d50*/  UMOV UR15, UR44 ;  /* 0x0000002c000f7c82 */ /* 0x000fe20008000000 */
[----:B------:R-:W-:-:S03]  /*5d60*/  VIADD R12, R152, 0xfffffffe ;  /* 0xfffffffe980c7836 */ /* 0x000fc60000000000 */
[----:B------:R-:W-:-:S03]  /*5d70*/  PLOP3.LUT P1, PT, PT, PT, UP0, 0x40, 0x0 ;  /* 0x000000000000781c */ /* 0x000fc60003f2e808 */
[----:B------:R-:W-:Y:S01]  /*5d80*/  @UP1 ULDC UR6, c[0x0][0x44c] ;  /* 0x0001130000061ab9 */ /* 0x000fe20000000800 */
[----:B------:R-:W-:Y:S01]  /*5d90*/  @UP1 ULDC UR19, c[0x0][0x450] ;  /* 0x0001140000131ab9 */ /* 0x000fe20000000800 */
[----:B------:R-:W-:Y:S02]  /*5da0*/  UIMAD.WIDE.U32 UR6, UR44, UR6, URZ ;  /* 0x000000062c0672a5 */ /* 0x000fe4000f8e003f */
[----:B------:R-:W-:Y:S02]  /*5db0*/  UIADD3 UR14, UR14, 0x28c60, URZ ;  /* 0x00028c600e0e7890 */ /* 0x000fe4000fffe03f */
[----:B------:R-:W-:Y:S02]  /*5dc0*/  @UP1 USHF.R.U32.HI UR15, URZ, UR19, UR7 ;  /* 0x000000133f0f1299 */ /* 0x000fe40008011607 */
[----:B------:R-:W-:-:S04]  /*5dd0*/  UPRMT UR14, UR40, 0x654, UR14 ;  /* 0x00000654280e7896 */ /* 0x000fc8000800000e */
[----:B------:R-:W-:-:S04]  /*5de0*/  VIADD R9, R9, UR15 ;  /* 0x0000000f09097c36 */ /* 0x000fc80008000000 */
[----:B------:R-:W-:Y:S01]  /*5df0*/  VIADD R10, R9, UR18 ;  /* 0x00000012090a7c36 */ /* 0x000fe20008000000 */
[----:B------:R-:W-:Y:S04]  /*5e00*/  SYNCS.ARRIVE.TRANS64.RED.A1T0 RZ, [UR14], RZ ;  /* 0x000000ffffff79a7 */ /* 0x000fe8000810040e */
[----:B------:R-:W-:Y:S01]  /*5e10*/  R2UR UR14, R10 ;  /* 0x000000000a0e72ca */ /* 0x000fe200000e0000 */
[----:B------:R-:W-:-:S14]  /*5e20*/  @P1 BRA `(.L_x_4912) ;  /* 0x0000000000541947 */ /* 0x000fdc0003800000 */
[C---:B------:R-:W-:Y:S01]  /*5e30*/  ISETP.GT.AND P1, PT, R9.reuse, RZ, PT ;  /* 0x000000ff0900720c */ /* 0x040fe20003f24270 */
[----:B------:R-:W-:-:S05]  /*5e40*/  VIADD R10, R9, 0xffffffff ;  /* 0xffffffff090a7836 */ /* 0x000fca0000000000 */
[----:B------:R-:W-:-:S07]  /*5e50*/  R2UR UR15, R10 ;  /* 0x000000000a0f72ca */ /* 0x000fce00000e0000 */
[----:B------:R-:W-:Y:S08]  /*5e60*/  @P1 BRA `(.L_x_4913) ;  /* 0x0000000000241947 */ /* 0x000ff00003800000 */
[----:B------:R-:W-:Y:S01]  /*5e70*/  R2UR UR15, R9 ;  /* 0x00000000090f72ca */ /* 0x000fe200000e0000 */
[----:B------:R-:W-:Y:S02]  /*5e80*/  ULDC UR18, c[0x0][0x9e4] ;  /* 0x0002790000127ab9 */ /* 0x000fe40000000800 */
[----:B------:R-:W-:-:S10]  /*5e90*/  UISETP.NE.AND UP0, UPT, UR18, 0x1, UPT ;  /* 0x000000011200788c */ /* 0x000fd4000bf05270 */
[----:B------:R-:W-:Y:S01]  /*5ea0*/  UIADD3 UR15, -UR15, URZ, URZ ;  /* 0x0000003f0f0f7290 */ /* 0x000fe2000fffe13f */
[----:B------:R-:W-:-:S03]  /*5eb0*/  @UP0 ULDC.64 UR20, c[0x0][0x9e8] ;  /* 0x00027a0000140ab9 */ /* 0x000fc60000000a00 */
[----:B------:R-:W-:-:S04]  /*5ec0*/  UIMAD.WIDE.U32 UR6, UR15, UR20, URZ ;  /* 0x000000140f0672a5 */ /* 0x000fc8000f8e003f */
[----:B------:R-:W-:-:S04]  /*5ed0*/  @UP0 USHF.R.U32.HI UR15, URZ, UR21, UR7 ;  /* 0x000000153f0f0299 */ /* 0x000fc80008011607 */
[----:B------:R-:W-:Y:S01]  /*5ee0*/  ULOP3.LUT UR15, URZ, UR15, URZ, 0x33, !UPT ;  /* 0x0000000f3f0f7292 */ /* 0x000fe2000f8e333f */
[----:B------:R-:W-:Y:S11]  /*5ef0*/  BRA `(.L_x_4914) ;  /* 0x0000000000147947 */ /* 0x000ff60003800000 */
.L_x_4913:
[----:B------:R-:W-:Y:S02]  /*5f00*/  ULDC UR18, c[0x0][0x9e4] ;  /* 0x0002790000127ab9 */ /* 0x000fe40000000800 */
[----:B------:R-:W-:-:S11]  /*5f10*/  UISETP.NE.AND UP0, UPT, UR18, 0x1, UPT ;  /* 0x000000011200788c */ /* 0x000fd6000bf05270 */
[----:B------:R-:W-:Y:S02]  /*5f20*/  @UP0 ULDC.64 UR20, c[0x0][0x9e8] ;  /* 0x00027a0000140ab9 */ /* 0x000fe40000000a00 */
[----:B------:R-:W-:-:S04]  /*5f30*/  UIMAD.WIDE.U32 UR6, UR15, UR20, URZ ;  /* 0x000000140f0672a5 */ /* 0x000fc8000f8e003f */
[----:B------:R-:W-:-:S12]  /*5f40*/  @UP0 USHF.R.U32.HI UR15, URZ, UR21, UR7 ;  /* 0x000000153f0f0299 */ /* 0x000fd80008011607 */
.L_x_4914:
[----:B------:R-:W-:-:S04]  /*5f50*/  UIMAD UR15, UR15, UR18, UR18 ;  /* 0x000000120f0f72a4 */ /* 0x000fc8000f8e0212 */
[----:B------:R-:W-:-:S04]  /*5f60*/  UISETP.LT.AND UP0, UPT, UR14, UR15, UPT ;  /* 0x0000000f0e00728c */ /* 0x000fc8000bf01270 */
[----:B------:R-:W-:-:S12]  /*5f70*/  USEL UR14, UR14, UR15, UP0 ;  /* 0x0000000f0e0e7287 */ /* 0x000fd80008000000 */
.L_x_4912:
[----:B------:R-:W-:-:S04]  /*5f80*/  USHF.R.S32.HI UR6, URZ, 0x1f, UR14 ;  /* 0x0000001f3f067899 */ /* 0x000fc8000801140e */
[----:B------:R-:W-:-:S04]  /*5f90*/  ULEA.HI UR6, UR6, UR14, URZ, 0x6 ;  /* 0x0000000e06067291 */ /* 0x000fc8000f8f303f */
[----:B------:R-:W-:-:S04]  /*5fa0*/  USHF.R.S32.HI UR6, URZ, 0x6, UR6 ;  /* 0x000000063f067899 */ /* 0x000fc80008011406 */
[----:B------:R-:W-:-:S04]  /*5fb0*/  UISETP.LT.AND UP0, UPT, UR47, UR6, UPT ;  /* 0x000000062f00728c */ /* 0x000fc8000bf01270 */
[----:B------:R-:W-:-:S06]  /*5fc0*/  USEL UR20, UR47, UR6, !UP0 ;  /* 0x000000062f147287 */ /* 0x000fcc000c000000 */
[----:B------:R-:W-:-:S13]  /*5fd0*/  ISETP.GE.AND P1, PT, R12, UR20, PT ;  /* 0x000000140c007c0c */ /* 0x000fda000bf26270 */
[----:B------:R-:W-:Y:S05]  /*5fe0*/  @!P1 BRA `(.L_x_4915) ;  /* 0x0000002400109947 */ /* 0x000fea0003800000 */
[----:B------:R-:W-:Y:S01]  /*5ff0*/  IMAD.MOV.U32 R13, RZ, RZ, R6 ;  /* 0x000000ffff0d7224 */ /* 0x000fe200078e0006 */
[----:B------:R-:W-:Y:S01]  /*6000*/  UMOV UR26, UR38 ;  /* 0x00000026001a7c82 */ /* 0x000fe20008000000 */
[----:B------:R-:W-:Y:S01]  /*6010*/  IMAD.MOV.U32 R14, RZ, RZ, R5 ;  /* 0x000000ffff0e7224 */ /* 0x000fe200078e0005 */
[----:B------:R-:W-:Y:S01]  /*6020*/  ULDC UR24, c[0x0][0x9e4] ;  /* 0x0002790000187ab9 */ /* 0x000fe20000000800 */
[----:B------:R-:W-:Y:S01]  /*6030*/  ULDC UR22, c[0x0][0x9dc] ;  /* 0x0002770000167ab9 */ /* 0x000fe20000000800 */
[----:B------:R-:W-:Y:S01]  /*6040*/  ULDC UR23, c[0x0][0x988] ;  /* 0x0002620000177ab9 */ /* 0x000fe20000000800 */
[----:B------:R-:W-:-:S05]  /*6050*/  ULDC UR25, c[0x0][0x9e0] ;  /* 0x0002780000197ab9 */ /* 0x000fca0000000800 */
.L_x_4934:
[----:B------:R-:W-:-:S04]  /*6060*/  UIADD3 UR38, UR26, 0x1, URZ ;  /* 0x000000011a267890 */ /* 0x000fc8000fffe03f */
[----:B------:R-:W-:-:S04]  /*6070*/  UISETP.NE.AND UP0, UPT, UR38, 0x2, UPT ;  /* 0x000000022600788c */ /* 0x000fc8000bf05270 */
[----:B------:R-:W-:Y:S02]  /*6080*/  USEL UR6, URZ, 0x1, UP0 ;  /* 0x000000013f067887 */ /* 0x000fe40008000000 */
[----:B------:R-:W-:Y:S02]  /*6090*/  USEL UR38, UR38, URZ, UP0 ;  /* 0x0000003f26267287 */ /* 0x000fe40008000000 */
[----:B------:R-:W-:Y:S01]  /*60a0*/  ULOP3.LUT UR37, UR37, UR6, URZ, 0x3c, !UPT ;  /* 0x0000000625257292 */ /* 0x000fe2000f8e3c3f */
[----:B012---:R-:W-:Y:S11]  /*60b0*/  @!P0 BRA `(.L_x_4916) ;  /* 0x0000000000048947 */ /* 0x007ff60003800000 */
[----:B------:R-:W-:Y:S01]  /*60c0*/  BPT.TRAP 0x1 ;  /* 0x000000040000795c */ /* 0x000fe20000300000 */
.L_x_4916:
[----:B------:R-:W-:Y:S01]  /*60d0*/  ULEA UR21, UR38, UR42, 0x3 ;  /* 0x0000002a26157291 */ /* 0x000fe2000f8e183f */
[----:B------:R-:W-:-:S05]  /*60e0*/  IMAD.U32 R9, RZ, RZ, UR37 ;  /* 0x00000025ff097e24 */ /* 0x000fca000f8e00ff */
[----:B------:R-:W-:-:S04]  /*60f0*/  SHF.L.U32 R9, R9, 0x1f, RZ ;  /* 0x0000001f09097819 */ /* 0x000fc800000006ff */
[----:B------:R0:W1:Y:S01]  /*6100*/  SYNCS.PHASECHK.TRANS64.TRYWAIT P1, [UR21+0x28c30], R9 ;  /* 0x028c3009ff0075a7 */ /* 0x0000620008020155 */
[----:B------:R-:W-:Y:S05]  /*6110*/  @!P0 BRA `(.L_x_4917) ;  /* 0x0000000000048947 */ /* 0x000fea0003800000 */
[----:B------:R-:W-:Y:S01]  /*6120*/  BPT.TRAP 0x1 ;  /* 0x000000040000795c */ /* 0x000fe20000300000 */
.L_x_4917:
[----:B-1----:R-:W-:Y:S05]  /*6130*/  @P1 BRA `(.L_x_4918) ;  /* 0x0000000000081947 */ /* 0x002fea0003800000 */
[----:B------:R-:W1:Y:S02]  /*6140*/  SYNCS.PHASECHK.TRANS64.TRYWAIT P1, [UR21+0x28c30], R9 ;  /* 0x028c3009ff0075a7 */ /* 0x000e640008020155 */
[----:B-1----:R-:W-:Y:S05]  /*6150*/  @!P1 BRA `(.L_x_4919) ;  /* 0x000000dc00389947 */ /* 0x002fea0003800000 */
.L_x_4918:
[----:B------:R-:W-:Y:S01]  /*6160*/  R2UR UR18, R0 ;  /* 0x00000000001272ca */ /* 0x000fe200000e0000 */
[----:B----4-:R-:W-:Y:S01]  /*6170*/  WARPGROUP.ARRIVE ;  /* 0x00000000000079c5 */ /* 0x010fe20000000000 */
[----:B------:R-:W-:Y:S01]  /*6180*/  UMOV UR19, 0x40000040 ;  /* 0x4000004000137882 */ /* 0x000fe20000000000 */
[----:B------:R-:W-:Y:S01]  /*6190*/  UMOV UR7, 0x40000040 ;  /* 0x4000004000077882 */ /* 0x000fe20000000000 */
[----:B------:R-:W-:Y:S01]  /*61a0*/  UMOV UR11, 0x40000040 ;  /* 0x40000040000b7882 */ /* 0x000fe20000000000 */
[----:B------:R-:W-:-:S08]  /*61b0*/  UMOV UR15, 0x40000040 ;  /* 0x40000040000f7882 */ /* 0x000fd00000000000 */
[----:B------:R-:W-:-:S04]  /*61c0*/  ULEA UR18, UR38, UR18, 0x9 ;  /* 0x0000001226127291 */ /* 0x000fc8000f8e483f */
[----:B------:R-:W-:Y:S02]  /*61d0*/  UIADD3 UR6, UR18, 0x2, URZ ;  /* 0x0000000212067890 */ /* 0x000fe4000fffe03f */
[----:B------:R-:W-:Y:S02]  /*61e0*/  UIADD3 UR10, UR18, 0x4, URZ ;  /* 0x00000004120a7890 */ /* 0x000fe4000fffe03f */
[----:B------:R-:W-:Y:S02]  /*61f0*/  UIADD3 UR14, UR18, 0x6, URZ ;  /* 0x00000006120e7890 */ /* 0x000fe4000fffe03f */
        /* <DEDUP_REMOVED lines=13> */
.L_x_4920:
[----:B------:R-:W-:Y:S01]  /*62d0*/  UISETP.NE.AND UP1, UPT, UR51, URZ, UPT ;  /* 0x0000003f3300728c */ /* 0x000fe2000bf25270 */
[----:B-1----:R-:W-:Y:S01]  /*62e0*/  VIADD R6, R185, UR44 ;  /* 0x0000002cb9067c36 */ /* 0x002fe20008000000 */
[----:B------:R-:W1:Y:S01]  /*62f0*/  LDC R7, c[0x0][0x2f0] ;  /* 0x0000bc00ff077b82 */ /* 0x000e620000000800 */
[----:B------:R-:W-:Y:S01]  /*6300*/  UISETP.NE.AND UP0, UPT, UR50, URZ, UPT ;  /* 0x0000003f3200728c */ /* 0x000fe2000bf05270 */
[----:B------:R-:W-:Y:S02]  /*6310*/  UMOV UR11, UR22 ;  /* 0x00000016000b7c82 */ /* 0x000fe40008000000 */
[----:B------:R-:W-:Y:S02]  /*6320*/  PLOP3.LUT P1, PT, PT, PT, UP1, 0x80, 0x0 ;  /* 0x000000000000781c */ /* 0x000fe40003f2f018 */
[----:B------:R-:W-:Y:S02]  /*6330*/  PLOP3.LUT P2, PT, PT, PT, UP1, 0x80, 0x0 ;  /* 0x000000000000781c */ /* 0x000fe40003f4f018 */
[----:B------:R-:W2:Y:S01]  /*6340*/  LDC R8, c[0x0][0x288] ;  /* 0x0000a200ff087b82 */ /* 0x000ea20000000800 */
[----:B------:R-:W-:-:S08]  /*6350*/  @UP1 ULDC UR6, c[0x0][0x44c] ;  /* 0x0001130000061ab9 */ /* 0x000fd00000000800 */
[----:B------:R-:W-:Y:S01]  /*6360*/  @P1 IMAD.HI.U32 R5, R6, UR6, RZ ;  /* 0x0000000606051c27 */ /* 0x000fe2000f8e00ff */
[----:B------:R-:W-:Y:S01]  /*6370*/  @UP1 ULDC UR6, c[0x0][0x450] ;  /* 0x0001140000061ab9 */ /* 0x000fe20000000800 */
[----:B------:R-:W-:-:S03]  /*6380*/  PLOP3.LUT P1, PT, PT, PT, UP0, 0x40, 0x0 ;  /* 0x000000000000781c */ /* 0x000fc60003f2e808 */
[----:B------:R-:W-:Y:S01]  /*6390*/  @P2 SHF.R.U32.HI R6, RZ, UR6, R5 ;  /* 0x00000006ff062c19 */ /* 0x000fe20008011605 */
[----:B------:R-:W-:Y:S01]  /*63a0*/  UIADD3 UR6, UR21, 0x28c40, URZ ;  /* 0x00028c4015067890 */ /* 0x000fe2000fffe03f */
[----:B------:R-:W-:-:S03]  /*63b0*/  IMAD.SHL.U32 R5, R12, 0x40, RZ ;  /* 0x000000400c057824 */ /* 0x000fc600078e00ff */
[----:B------:R-:W3:Y:S01]  /*63c0*/  SHFL.IDX PT, R192, R6, RZ, 0x1c1f ;  /* 0x001c1fff06c07589 */ /* 0x000ee200000e0000 */
[----:B------:R-:W-:Y:S01]  /*63d0*/  UPRMT UR6, UR40, 0x654, UR6 ;  /* 0x0000065428067896 */ /* 0x000fe20008000006 */
[----:B------:R-:W-:-:S05]  /*63e0*/  IADD3 R10, -R2, 0x1, -R5 ;  /* 0x00000001020a7810 */ /* 0x000fca0007ffe905 */
[----:B-1----:R-:W-:-:S03]  /*63f0*/  IMAD R11, R7, UR49, R10 ;  /* 0x00000031070b7c24 */ /* 0x002fc6000f8e020a */
[----:B------:R-:W-:Y:S01]  /*6400*/  SYNCS.ARRIVE.TRANS64.RED.A1T0 RZ, [UR6], RZ ;  /* 0x000000ffffff79a7 */ /* 0x000fe20008100406 */
[----:B------:R-:W-:Y:S01]  /*6410*/  ULOP3.LUT UR6, URZ, UR11, URZ, 0x33, !UPT ;  /* 0x0000000b3f067292 */ /* 0x000fe2000f8e333f */
[----:B--2---:R-:W-:-:S05]  /*6420*/  IADD3 R11, R11, -R8, RZ ;  /* 0x800000080b0b7210 */ /* 0x004fca0007ffe0ff */
[C---:B------:R-:W-:Y:S02]  /*6430*/  VIADD R191, R11.reuse, UR25 ;  /* 0x000000190bbf7c36 */ /* 0x040fe40008000000 */
[----:B------:R-:W-:Y:S02]  /*6440*/  VIADD R193, R11, UR6 ;  /* 0x000000060bc17c36 */ /* 0x000fe40008000000 */
[----:B---3--:R-:W-:Y:S02]  /*6450*/  IMAD.IADD R20, R191, 0x1, R192 ;  /* 0x00000001bf147824 */ /* 0x008fe400078e02c0 */
[----:B------:R-:W-:Y:S01]  /*6460*/  IMAD.IADD R21, R192, 0x1, R193 ;  /* 0x00000001c0157824 */ /* 0x000fe200078e02c1 */
[----:B------:R-:W-:Y:S06]  /*6470*/  @P1 BRA `(.L_x_4921) ;  /* 0x00000000005c1947 */ /* 0x000fec0003800000 */
[----:B------:R-:W-:Y:S01]  /*6480*/  IMAD R11, R7, UR49, R192 ;  /* 0x00000031070b7c24 */ /* 0x000fe2000f8e02c0 */
[----:B------:R-:W-:Y:S03]  /*6490*/  BSSY B0, `(.L_x_4922) ;  /* 0x0000011000007945 */ /* 0x000fe60003800000 */
[----:B------:R-:W-:-:S05]  /*64a0*/  IMAD.IADD R15, R11, 0x1, -R8 ;  /* 0x000000010b0f7824 */ /* 0x000fca00078e0a08 */
[----:B------:R-:W-:-:S13]  /*64b0*/  ISETP.GT.AND P1, PT, R15, -0x1, PT ;  /* 0xffffffff0f00780c */ /* 0x000fda0003f24270 */
[----:B------:R-:W-:Y:S05]  /*64c0*/  @P1 BRA `(.L_x_4923) ;  /* 0x0000000000201947 */ /* 0x000fea0003800000 */
[----:B------:R-:W-:Y:S01]  /*64d0*/  IMAD.U32 R192, RZ, RZ, UR24 ;  /* 0x00000018ffc07e24 */ /* 0x000fe2000f8e00ff */
[----:B------:R-:W-:-:S04]  /*64e0*/  LOP3.LUT R15, RZ, R15, RZ, 0x33, !PT ;  /* 0x0000000fff0f7212 */ /* 0x000fc800078e33ff */
[----:B------:R-:W-:-:S13]  /*64f0*/  ISETP.NE.AND P1, PT, R192, 0x1, PT ;  /* 0x00000001c000780c */ /* 0x000fda0003f25270 */
[----:B------:R-:W1:Y:S02]  /*6500*/  @P1 LDC.64 R10, c[0x0][0x9e8] ;  /* 0x00027a00ff0a1b82 */ /* 0x000e640000000a00 */
[----:B-1----:R-:W-:-:S05]  /*6510*/  @P1 IMAD.HI.U32 R10, R15, R10, RZ ;  /* 0x0000000a0f0a1227 */ /* 0x002fca00078e00ff */
[----:B------:R-:W-:-:S04]  /*6520*/  @P1 SHF.R.U32.HI R15, RZ, R11, R10 ;  /* 0x0000000bff0f1219 */ /* 0x000fc8000001160a */
[----:B------:R-:W-:Y:S01]  /*6530*/  LOP3.LUT R15, RZ, R15, RZ, 0x33, !PT ;  /* 0x0000000fff0f7212 */ /* 0x000fe200078e33ff */
[----:B------:R-:W-:Y:S06]  /*6540*/  BRA `(.L_x_4924) ;  /* 0x0000000000147947 */ /* 0x000fec0003800000 */
.L_x_4923:
[----:B------:R-:W-:-:S05]  /*6550*/  IMAD.U32 R192, RZ, RZ, UR24 ;  /* 0x00000018ffc07e24 */ /* 0x000fca000f8e00ff */
[----:B------:R-:W-:-:S13]  /*6560*/  ISETP.NE.AND P1, PT, R192, 0x1, PT ;  /* 0x00000001c000780c */ /* 0x000fda0003f25270 */
[----:B------:R-:W1:Y:S02]  /*6570*/  @P1 LDC.64 R10, c[0x0][0x9e8] ;  /* 0x00027a00ff0a1b82 */ /* 0x000e640000000a00 */
[----:B-1----:R-:W-:-:S05]  /*6580*/  @P1 IMAD.HI.U32 R10, R15, R10, RZ ;  /* 0x0000000a0f0a1227 */ /* 0x002fca00078e00ff */
[----:B------:R-:W-:-:S07]  /*6590*/  @P1 SHF.R.U32.HI R15, RZ, R11, R10 ;  /* 0x0000000bff0f1219 */ /* 0x000fce000001160a */
.L_x_4924:
[----:B------:R-:W-:Y:S05]  /*65a0*/  BSYNC B0 ;  /* 0x0000000000007941 */ /* 0x000fea0003800000 */
.L_x_4922:
[----:B------:R-:W-:-:S04]  /*65b0*/  IMAD R15, R15, R192, -R5 ;  /* 0x000000c00f0f7224 */ /* 0x000fc800078e0a05 */
[----:B------:R-:W-:-:S05]  /*65c0*/  IMAD.IADD R15, R15, 0x1, -R2 ;  /* 0x000000010f0f7824 */ /* 0x000fca00078e0a02 */
[----:B------:R-:W-:Y:S02]  /*65d0*/  VIADDMNMX R20, R15, R192, R20, PT ;  /* 0x000000c00f147246 */ /* 0x000fe40003800114 */
[----:B------:R-:W-:-:S07]  /*65e0*/  VIMNMX R21, R21, R15, !PT ;  /* 0x0000000f15157248 */ /* 0x000fce0007fe0100 */
.L_x_4921:
[----:B------:R-:W-:Y:S01]  /*65f0*/  ISETP.GT.AND P1, PT, R12, -0x1, PT ;  /* 0xffffffff0c00780c */ /* 0x000fe20003f24270 */
[----:B------:R-:W1:Y:S01]  /*6600*/  SHFL.IDX PT, R10, R6, 0x1, 0x1c1f ;  /* 0x003c1f00060a7f89 */ /* 0x000e6200000e0000 */
[----:B------:R-:W-:Y:S02]  /*6610*/  UISETP.NE.AND UP0, UPT, UR50, URZ, UPT ;  /* 0x0000003f3200728c */ /* 0x000fe4000bf05270 */
[C---:B------:R-:W-:Y:S02]  /*6620*/  ISETP.GT.AND P4, PT, R21.reuse, 0x1, P1 ;  /* 0x000000011500780c */ /* 0x040fe40000f84270 */
[----:B------:R-:W-:Y:S02]  /*6630*/  ISETP.GT.AND P5, PT, R21, RZ, P1 ;  /* 0x000000ff1500720c */ /* 0x000fe40000fa4270 */
[C---:B------:R-:W-:Y:S02]  /*6640*/  ISETP.LT.OR P4, PT, R20.reuse, 0x2, P4 ;  /* 0x000000021400780c */ /* 0x040fe40002781670 */
[----:B------:R-:W-:-:S02]  /*6650*/  ISETP.LT.OR P5, PT, R20, 0x1, P5 ;  /* 0x000000011400780c */ /* 0x000fc40002fa1670 */
[----:B------:R-:W-:Y:S02]  /*6660*/  FSEL R153, R153, -INF , !P4 ;  /* 0xff80000099997808 */ /* 0x000fe40006000000 */
[C---:B------:R-:W-:Y:S02]  /*6670*/  ISETP.GT.AND P4, PT, R21.reuse, 0x18, P1 ;  /* 0x000000181500780c */ /* 0x040fe40000f84270 */
[----:B------:R-:W-:Y:S02]  /*6680*/  FSEL R15, R152, -INF , !P5 ;  /* 0xff800000980f7808 */ /* 0x000fe40006800000 */
[----:B------:R-:W-:Y:S02]  /*6690*/  ISETP.LT.OR P4, PT, R20, 0x19, P4 ;  /* 0x000000191400780c */ /* 0x000fe40002781670 */
[C---:B------:R-:W-:Y:S02]  /*66a0*/  ISETP.GT.AND P6, PT, R21.reuse, 0x8, P1 ;  /* 0x000000081500780c */ /* 0x040fe40000fc4270 */
[----:B------:R-:W-:-:S02]  /*66b0*/  ISETP.GT.AND P2, PT, R21, 0x9, P1 ;  /* 0x000000091500780c */ /* 0x000fc40000f44270 */
[----:B------:R-:W-:Y:S01]  /*66c0*/  ISETP.GT.AND P3, PT, R21, 0x10, P1 ;  /* 0x000000101500780c */ /* 0x000fe20000f64270 */
[----:B-1----:R-:W-:Y:S01]  /*66d0*/  IMAD.IADD R6, R191, 0x1, R10 ;  /* 0x00000001bf067824 */ /* 0x002fe200078e020a */
[C---:B------:R-:W-:Y:S02]  /*66e0*/  ISETP.GT.AND P5, PT, R21.reuse, 0x11, P1 ;  /* 0x000000111500780c */ /* 0x040fe40000fa4270 */
[----:B------:R-:W-:Y:S02]  /*66f0*/  FSEL R164, R164, -INF , !P4 ;  /* 0xff800000a4a47808 */ /* 0x000fe40006000000 */
[----:B------:R-:W-:Y:S02]  /*6700*/  ISETP.GT.AND P4, PT, R21, 0x29, P1 ;  /* 0x000000291500780c */ /* 0x000fe40000f84270 */
[C---:B------:R-:W-:Y:S02]  /*6710*/  ISETP.LT.OR P6, PT, R20.reuse, 0x9, P6 ;  /* 0x000000091400780c */ /* 0x040fe400037c1670 */
[----:B------:R-:W-:-:S02]  /*6720*/  ISETP.LT.OR P2, PT, R20, 0xa, P2 ;  /* 0x0000000a1400780c */ /* 0x000fc40001741670 */
[C---:B------:R-:W-:Y:S02]  /*6730*/  ISETP.LT.OR P3, PT, R20.reuse, 0x11, P3 ;  /* 0x000000111400780c */ /* 0x040fe40001f61670 */
[C---:B------:R-:W-:Y:S02]  /*6740*/  ISETP.LT.OR P5, PT, R20.reuse, 0x12, P5 ;  /* 0x000000121400780c */ /* 0x040fe40002fa1670 */
[----:B------:R-:W-:Y:S02]  /*6750*/  ISETP.LT.OR P4, PT, R20, 0x2a, P4 ;  /* 0x0000002a1400780c */ /* 0x000fe40002781670 */
[----:B------:R-:W-:Y:S02]  /*6760*/  FSEL R156, R156, -INF , !P6 ;  /* 0xff8000009c9c7808 */ /* 0x000fe40007000000 */
[----:B------:R-:W-:Y:S02]  /*6770*/  FSEL R157, R157, -INF , !P2 ;  /* 0xff8000009d9d7808 */ /* 0x000fe40005000000 */
[----:B------:R-:W-:-:S02]  /*6780*/  FSEL R160, R160, -INF , !P3 ;  /* 0xff800000a0a07808 */ /* 0x000fc40005800000 */
[----:B------:R-:W-:Y:S02]  /*6790*/  FSEL R161, R161, -INF , !P5 ;  /* 0xff800000a1a17808 */ /* 0x000fe40006800000 */
[C---:B------:R-:W-:Y:S02]  /*67a0*/  ISETP.GT.AND P6, PT, R21.reuse, 0x19, P1 ;  /* 0x000000191500780c */ /* 0x040fe40000fc4270 */
[C---:B------:R-:W-:Y:S02]  /*67b0*/  ISETP.GT.AND P2, PT, R21.reuse, 0x20, P1 ;  /* 0x000000201500780c */ /* 0x040fe40000f44270 */
[C---:B------:R-:W-:Y:S02]  /*67c0*/  ISETP.GT.AND P3, PT, R21.reuse, 0x21, P1 ;  /* 0x000000211500780c */ /* 0x040fe40000f64270 */
[----:B------:R-:W-:Y:S02]  /*67d0*/  ISETP.GT.AND P5, PT, R21, 0x28, P1 ;  /* 0x000000281500780c */ /* 0x000fe40000fa4270 */
[----:B------:R-:W-:-:S02]  /*67e0*/  FSEL R173, R173, -INF , !P4 ;  /* 0xff800000adad7808 */ /* 0x000fc40006000000 */
[----:B------:R-:W-:Y:S02]  /*67f0*/  PLOP3.LUT P4, PT, PT, PT, UP0, 0x40, 0x0 ;  /* 0x000000000000781c */ /* 0x000fe40003f8e808 */
[C---:B------:R-:W-:Y:S02]  /*6800*/  ISETP.LT.OR P6, PT, R20.reuse, 0x1a, P6 ;  /* 0x0000001a1400780c */ /* 0x040fe400037c1670 */
[C---:B------:R-:W-:Y:S02]  /*6810*/  ISETP.LT.OR P2, PT, R20.reuse, 0x21, P2 ;  /* 0x000000211400780c */ /* 0x040fe40001741670 */
[C---:B------:R-:W-:Y:S02]  /*6820*/  ISETP.LT.OR P3, PT, R20.reuse, 0x22, P3 ;  /* 0x000000221400780c */ /* 0x040fe40001f61670 */
[----:B------:R-:W-:Y:S02]  /*6830*/  ISETP.LT.OR P5, PT, R20, 0x29, P5 ;  /* 0x000000291400780c */ /* 0x000fe40002fa1670 */
[----:B------:R-:W-:-:S02]  /*6840*/  FSEL R165, R165, -INF , !P6 ;  /* 0xff800000a5a57808 */ /* 0x000fc40007000000 */
[----:B------:R-:W-:Y:S02]  /*6850*/  FSEL R168, R168, -INF , !P2 ;  /* 0xff800000a8a87808 */ /* 0x000fe40005000000 */
[----:B------:R-:W-:Y:S02]  /*6860*/  FSEL R169, R169, -INF , !P3 ;  /* 0xff800000a9a97808 */ /* 0x000fe40005800000 */
[----:B------:R-:W-:Y:S02]  /*6870*/  FSEL R172, R172, -INF , !P5 ;  /* 0xff800000acac7808 */ /* 0x000fe40006800000 */
[C---:B------:R-:W-:Y:S02]  /*6880*/  ISETP.GT.AND P6, PT, R21.reuse, 0x30, P1 ;  /* 0x000000301500780c */ /* 0x040fe40000fc4270 */
[C---:B------:R-:W-:Y:S02]  /*6890*/  ISETP.GT.AND P2, PT, R21.reuse, 0x31, P1 ;  /* 0x000000311500780c */ /* 0x040fe40000f44270 */
[----:B------:R-:W-:-:S02]  /*68a0*/  ISETP.GT.AND P3, PT, R21, 0x38, P1 ;  /* 0x000000381500780c */ /* 0x000fc40000f64270 */
[----:B------:R-:W-:Y:S02]  /*68b0*/  ISETP.GT.AND P5, PT, R21, 0x39, P1 ;  /* 0x000000391500780c */ /* 0x000fe40000fa4270 */
[C---:B------:R-:W-:Y:S02]  /*68c0*/  ISETP.LT.OR P6, PT, R20.reuse, 0x31, P6 ;  /* 0x000000311400780c */ /* 0x040fe400037c1670 */
[C---:B------:R-:W-:Y:S02]  /*68d0*/  ISETP.LT.OR P2, PT, R20.reuse, 0x32, P2 ;  /* 0x000000321400780c */ /* 0x040fe40001741670 */
[C---:B------:R-:W-:Y:S02]  /*68e0*/  ISETP.LT.OR P3, PT, R20.reuse, 0x39, P3 ;  /* 0x000000391400780c */ /* 0x040fe40001f61670 */
[----:B------:R-:W-:Y:S01]  /*68f0*/  ISETP.LT.OR P5, PT, R20, 0x3a, P5 ;  /* 0x0000003a1400780c */ /* 0x000fe20002fa1670 */
[----:B------:R-:W-:Y:S01]  /*6900*/  IMAD.IADD R20, R193, 0x1, R10 ;  /* 0x00000001c1147824 */ /* 0x000fe200078e020a */
[----:B------:R-:W-:-:S02]  /*6910*/  FSEL R176, R176, -INF , !P6 ;  /* 0xff800000b0b07808 */ /* 0x000fc40007000000 */
[----:B------:R-:W-:Y:S02]  /*6920*/  FSEL R177, R177, -INF , !P2 ;  /* 0xff800000b1b17808 */ /* 0x000fe40005000000 */
[----:B------:R-:W-:Y:S02]  /*6930*/  FSEL R180, R180, -INF , !P3 ;  /* 0xff800000b4b47808 */ /* 0x000fe40005800000 */
[----:B------:R-:W-:Y:S01]  /*6940*/  FSEL R181, R181, -INF , !P5 ;  /* 0xff800000b5b57808 */ /* 0x000fe20006800000 */
        /* <DEDUP_REMOVED lines=14> */
.L_x_4927:
[----:B------:R-:W-:-:S05]  /*6a30*/  IMAD.U32 R152, RZ, RZ, UR24 ;  /* 0x00000018ff987e24 */ /* 0x000fca000f8e00ff */
[----:B------:R-:W-:-:S13]  /*6a40*/  ISETP.NE.AND P2, PT, R152, 0x1, PT ;  /* 0x000000019800780c */ /* 0x000fda0003f45270 */
[----:B------:R-:W1:Y:S02]  /*6a50*/  @P2 LDC.64 R10, c[0x0][0x9e8] ;  /* 0x00027a00ff0a2b82 */ /* 0x000e640000000a00 */
[----:B-1----:R-:W-:-:S05]  /*6a60*/  @P2 IMAD.HI.U32 R10, R21, R10, RZ ;  /* 0x0000000a150a2227 */ /* 0x002fca00078e00ff */
[----:B------:R-:W-:-:S07]  /*6a70*/  @P2 SHF.R.U32.HI R21, RZ, R11, R10 ;  /* 0x0000000bff152219 */ /* 0x000fce000001160a */
.L_x_4928:
[----:B------:R-:W-:Y:S05]  /*6a80*/  BSYNC B0 ;  /* 0x0000000000007941 */ /* 0x000fea0003800000 */
.L_x_4926:
[----:B------:R-:W-:-:S04]  /*6a90*/  IMAD R5, R21, R152, -R5 ;  /* 0x0000009815057224 */ /* 0x000fc800078e0a05 */
[----:B------:R-:W-:-:S05]  /*6aa0*/  IMAD.IADD R5, R5, 0x1, -R2 ;  /* 0x0000000105057824 */ /* 0x000fca00078e0a02 */
[----:B------:R-:W-:Y:S02]  /*6ab0*/  VIADDMNMX R6, R5, R152, R6, PT ;  /* 0x0000009805067246 */ /* 0x000fe40003800106 */
[----:B------:R-:W-:-:S07]  /*6ac0*/  VIMNMX R20, R20, R5, !PT ;  /* 0x0000000514147248 */ /* 0x000fce0007fe0100 */
.L_x_4925:
[----:B------:R-:W-:Y:S01]  /*6ad0*/  FMNMX.FTZ R10, R15, R14, !PT ;  /* 0x0000000e0f0a7209 */ /* 0x000fe20007810000 */
[----:B------:R-:W-:Y:S01]  /*6ae0*/  UMOV UR10, UR23 ;  /* 0x00000017000a7c82 */ /* 0x000fe20008000000 */
[C---:B------:R-:W-:Y:S02]  /*6af0*/  ISETP.GT.AND P3, PT, R20.reuse, RZ, P1 ;  /* 0x000000ff1400720c */ /* 0x040fe40000f64270 */
[----:B------:R-:W-:Y:S02]  /*6b00*/  FMNMX.FTZ R5, R153, R10, !PT ;  /* 0x0000000a99057209 */ /* 0x000fe40007810000 */
[----:B------:R-:W-:Y:S02]  /*6b10*/  ISETP.GT.AND P4, PT, R20, 0x1, P1 ;  /* 0x000000011400780c */ /* 0x000fe40000f84270 */
[----:B------:R-:W-:Y:S02]  /*6b20*/  FMNMX.FTZ R10, R156, R5, !PT ;  /* 0x000000059c0a7209 */ /* 0x000fe40007810000 */
[----:B------:R-:W-:-:S02]  /*6b30*/  ISETP.LT.OR P3, PT, R6, 0x1, P3 ;  /* 0x000000010600780c */ /* 0x000fc40001f61670 */
[----:B------:R-:W-:Y:S02]  /*6b40*/  FMNMX.FTZ R5, R157, R10, !PT ;  /* 0x0000000a9d057209 */ /* 0x000fe40007810000 */
[----:B------:R-:W-:Y:S02]  /*6b50*/  ISETP.GT.AND P6, PT, R20, 0x8, P1 ;  /* 0x000000081400780c */ /* 0x000fe40000fc4270 */
[----:B------:R-:W-:Y:S02]  /*6b60*/  FMNMX.FTZ R10, R160, R5, !PT ;  /* 0x00000005a00a7209 */ /* 0x000fe40007810000 */
[----:B------:R-:W-:Y:S02]  /*6b70*/  ISETP.LT.OR P4, PT, R6, 0x2, P4 ;  /* 0x000000020600780c */ /* 0x000fe40002781670 */
[----:B------:R-:W-:Y:S02]  /*6b80*/  FMNMX.FTZ R5, R161, R10, !PT ;  /* 0x0000000aa1057209 */ /* 0x000fe40007810000 */
[----:B------:R-:W-:-:S02]  /*6b90*/  FSEL R154, R154, -INF , !P3 ;  /* 0xff8000009a9a7808 */ /* 0x000fc40005800000 */
        /* <DEDUP_REMOVED lines=15> */
[----:B------:R-:W-:Y:S02]  /*6c90*/  FSEL R159, R159, -INF , !P2 ;  /* 0xff8000009f9f7808 */ /* 0x000fe40005000000 */
[----:B------:R-:W-:Y:S02]  /*6ca0*/  FMNMX.FTZ R10, R180, R5, !PT ;  /* 0x00000005b40a7209 */ /* 0x000fe40007810000 */
[----:B------:R-:W-:-:S02]  /*6cb0*/  ISETP.LT.OR P5, PT, R6, 0x11, P5 ;  /* 0x000000110600780c */ /* 0x000fc40002fa1670 */
[----:B------:R-:W-:Y:S02]  /*6cc0*/  FMNMX.FTZ R10, R181, R10, !PT ;  /* 0x0000000ab50a7209 */ /* 0x000fe40007810000 */
[----:B------:R-:W-:Y:S02]  /*6cd0*/  ISETP.GT.AND P6, PT, R20, 0x18, P1 ;  /* 0x000000181400780c */ /* 0x000fe40000fc4270 */
[----:B------:R-:W-:Y:S01]  /*6ce0*/  ISETP.LT.OR P4, PT, R6, 0x12, P4 ;  /* 0x000000120600780c */ /* 0x000fe20002781670 */
[----:B------:R-:W1:Y:S01]  /*6cf0*/  SHFL.BFLY PT, R5, R10, 0x2, 0x1f ;  /* 0x0c401f000a057f89 */ /* 0x000e6200000e0000 */
[----:B------:R-:W-:Y:S02]  /*6d00*/  FSEL R162, R162, -INF , !P5 ;  /* 0xff800000a2a27808 */ /* 0x000fe40006800000 */
[----:B------:R-:W-:Y:S02]  /*6d10*/  ISETP.GT.AND P2, PT, R20, 0x19, P1 ;  /* 0x000000191400780c */ /* 0x000fe40000f44270 */
[----:B------:R-:W-:-:S02]  /*6d20*/  ISETP.LT.OR P6, PT, R6, 0x19, P6 ;  /* 0x000000190600780c */ /* 0x000fc400037c1670 */
[----:B------:R-:W-:Y:S02]  /*6d30*/  FSEL R163, R163, -INF , !P4 ;  /* 0xff800000a3a37808 */ /* 0x000fe40006000000 */
[----:B------:R-:W-:Y:S02]  /*6d40*/  ISETP.GT.AND P3, PT, R20, 0x20, P1 ;  /* 0x000000201400780c */ /* 0x000fe40000f64270 */
[----:B------:R-:W-:Y:S02]  /*6d50*/  FSEL R166, R166, -INF , !P6 ;  /* 0xff800000a6a67808 */ /* 0x000fe40007000000 */
[C---:B------:R-:W-:Y:S02]  /*6d60*/  ISETP.LT.OR P2, PT, R6.reuse, 0x1a, P2 ;  /* 0x0000001a0600780c */ /* 0x040fe40001741670 */
[----:B------:R-:W-:Y:S02]  /*6d70*/  ISETP.LT.OR P3, PT, R6, 0x21, P3 ;  /* 0x000000210600780c */ /* 0x000fe40001f61670 */
[----:B------:R-:W-:-:S02]  /*6d80*/  ISETP.GT.AND P5, PT, R20, 0x21, P1 ;  /* 0x000000211400780c */ /* 0x000fc40000fa4270 */
[----:B------:R-:W-:Y:S02]  /*6d90*/  FSEL R167, R167, -INF , !P2 ;  /* 0xff800000a7a77808 */ /* 0x000fe40005000000 */
[----:B------:R-:W-:Y:S02]  /*6da0*/  FSEL R170, R170, -INF , !P3 ;  /* 0xff800000aaaa7808 */ /* 0x000fe40005800000 */
[----:B------:R-:W-:Y:S02]  /*6db0*/  ISETP.GT.AND P4, PT, R20, 0x28, P1 ;  /* 0x000000281400780c */ /* 0x000fe40000f84270 */
[----:B-1----:R-:W-:Y:S02]  /*6dc0*/  FMNMX.FTZ R11, R10, R5, !PT ;  /* 0x000000050a0b7209 */ /* 0x002fe40007810000 */
[----:B------:R-:W-:Y:S02]  /*6dd0*/  FMNMX.FTZ R10, R154, R13, !PT ;  /* 0x0000000d9a0a7209 */ /* 0x000fe40007810000 */
[----:B------:R-:W-:Y:S01]  /*6de0*/  ISETP.LT.OR P5, PT, R6, 0x22, P5 ;  /* 0x000000220600780c */ /* 0x000fe20002fa1670 */
[----:B------:R-:W1:Y:S01]  /*6df0*/  SHFL.BFLY PT, R152, R11, 0x1, 0x1f ;  /* 0x0c201f000b987f89 */ /* 0x000e6200000e0000 */
[----:B------:R-:W-:-:S02]  /*6e00*/  ISETP.GT.AND P6, PT, R20, 0x29, P1 ;  /* 0x000000291400780c */ /* 0x000fc40000fc4270 */
[----:B------:R-:W-:Y:S02]  /*6e10*/  ISETP.LT.OR P4, PT, R6, 0x29, P4 ;  /* 0x000000290600780c */ /* 0x000fe40002781670 */
[----:B------:R-:W-:Y:S02]  /*6e20*/  FSEL R171, R171, -INF , !P5 ;  /* 0xff800000abab7808 */ /* 0x000fe40006800000 */
[----:B------:R-:W-:Y:S02]  /*6e30*/  ISETP.GT.AND P2, PT, R20, 0x30, P1 ;  /* 0x000000301400780c */ /* 0x000fe40000f44270 */
[----:B------:R-:W-:Y:S02]  /*6e40*/  FSEL R174, R174, -INF , !P4 ;  /* 0xff800000aeae7808 */ /* 0x000fe40006000000 */
[----:B------:R-:W-:Y:S02]  /*6e50*/  ISETP.LT.OR P6, PT, R6, 0x2a, P6 ;  /* 0x0000002a0600780c */ /* 0x000fe400037c1670 */
[----:B------:R-:W-:-:S02]  /*6e60*/  ISETP.GT.AND P5, PT, R20, 0x31, P1 ;  /* 0x000000311400780c */ /* 0x000fc40000fa4270 */
[C---:B------:R-:W-:Y:S02]  /*6e70*/  ISETP.GT.AND P4, PT, R20.reuse, 0x38, P1 ;  /* 0x000000381400780c */ /* 0x040fe40000f84270 */
[----:B------:R-:W-:Y:S02]  /*6e80*/  ISETP.GT.AND P1, PT, R20, 0x39, P1 ;  /* 0x000000391400780c */ /* 0x000fe40000f24270 */
[C---:B------:R-:W-:Y:S02]  /*6e90*/  ISETP.LT.OR P2, PT, R6.reuse, 0x31, P2 ;  /* 0x000000310600780c */ /* 0x040fe40001741670 */
[----:B------:R-:W-:Y:S02]  /*6ea0*/  FSEL R175, R175, -INF , !P6 ;  /* 0xff800000afaf7808 */ /* 0x000fe40007000000 */
[----:B------:R-:W-:Y:S02]  /*6eb0*/  ISETP.LT.OR P5, PT, R6, 0x32, P5 ;  /* 0x000000320600780c */ /* 0x000fe40002fa1670 */
[----:B-1----:R-:W-:-:S02]  /*6ec0*/  FMNMX.FTZ R5, R11, R152, !PT ;  /* 0x000000980b057209 */ /* 0x002fc40007810000 */
[----:B------:R-:W-:Y:S02]  /*6ed0*/  FMNMX.FTZ R11, R155, R10, !PT ;  /* 0x0000000a9b0b7209 */ /* 0x000fe40007810000 */
[C---:B------:R-:W-:Y:S01]  /*6ee0*/  FSETP.NEU.FTZ.AND P3, PT, R5.reuse, -INF , PT ;  /* 0xff8000000500780b */ /* 0x040fe20003f7d000 */
[----:B------:R-:W-:Y:S01]  /*6ef0*/  FMUL.FTZ R21, R5, UR10 ;  /* 0x0000000a05157c20 */ /* 0x000fe20008410000 */
[----:B------:R-:W-:Y:S02]  /*6f00*/  FMNMX.FTZ R10, R158, R11, !PT ;  /* 0x0000000b9e0a7209 */ /* 0x000fe40007810000 */
[----:B------:R-:W-:Y:S02]  /*6f10*/  FSEL R178, R178, -INF , !P2 ;  /* 0xff800000b2b27808 */ /* 0x000fe40005000000 */
[----:B------:R-:W-:Y:S02]  /*6f20*/  FMNMX.FTZ R11, R159, R10, !PT ;  /* 0x0000000a9f0b7209 */ /* 0x000fe40007810000 */
[----:B------:R-:W-:-:S02]  /*6f30*/  ISETP.LT.OR P4, PT, R6, 0x39, P4 ;  /* 0x000000390600780c */ /* 0x000fc40002781670 */
[----:B------:R-:W-:Y:S02]  /*6f40*/  FMNMX.FTZ R10, R162, R11, !PT ;  /* 0x0000000ba20a7209 */ /* 0x000fe40007810000 */
[----:B------:R-:W-:Y:S02]  /*6f50*/  FSEL R179, R179, -INF , !P5 ;  /* 0xff800000b3b37808 */ /* 0x000fe40006800000 */
[----:B------:R-:W-:Y:S02]  /*6f60*/  FMNMX.FTZ R11, R163, R10, !PT ;  /* 0x0000000aa30b7209 */ /* 0x000fe40007810000 */
[----:B------:R-:W-:Y:S02]  /*6f70*/  FSEL R10, R21, RZ, P3 ;  /* 0x000000ff150a7208 */ /* 0x000fe40001800000 */
[----:B------:R-:W-:Y:S02]  /*6f80*/  FMNMX.FTZ R152, R166, R11, !PT ;  /* 0x0000000ba6987209 */ /* 0x000fe40007810000 */
[----:B------:R-:W-:Y:S01]  /*6f90*/  ISETP.LT.OR P1, PT, R6, 0x3a, P1 ;  /* 0x0000003a0600780c */ /* 0x000fe20000f21670 */
[--C-:B------:R-:W-:Y:S01]  /*6fa0*/  FFMA.FTZ R21, R15, UR10, -R10.reuse ;  /* 0x0000000a0f157c23 */ /* 0x100fe2000801080a */
[----:B------:R-:W-:Y:S01]  /*6fb0*/  FMNMX.FTZ R11, R167, R152, !PT ;  /* 0x00000098a70b7209 */ /* 0x000fe20007810000 */
[--C-:B------:R-:W-:Y:S01]  /*6fc0*/  FFMA.FTZ R157, R157, UR10, -R10.reuse ;  /* 0x0000000a9d9d7c23 */ /* 0x100fe2000801080a */
[----:B------:R-:W-:Y:S01]  /*6fd0*/  FSEL R182, R182, -INF , !P4 ;  /* 0xff800000b6b67808 */ /* 0x000fe20006000000 */
[----:B------:R1:W-:Y:S01]  /*6fe0*/  MUFU.EX2 R152, R21 ;  /* 0x0000001500987308 */ /* 0x0003e20000000800 */
[----:B------:R-:W-:Y:S01]  /*6ff0*/  FMNMX.FTZ R192, R170, R11, !PT ;  /* 0x0000000baac07209 */ /* 0x000fe20007810000 */
[--C-:B------:R-:W-:Y:S01]  /*7000*/  FFMA.FTZ R11, R153, UR10, -R10.reuse ;  /* 0x0000000a990b7c23 */ /* 0x100fe2000801080a */
[----:B------:R-:W-:Y:S01]  /*7010*/  FSEL R183, R183, -INF , !P1 ;  /* 0xff800000b7b77808 */ /* 0x000fe20004800000 */
[--C-:B------:R-:W-:Y:S01]  /*7020*/  FFMA.FTZ R153, R164, UR10, -R10.reuse ;  /* 0x0000000aa4997c23 */ /* 0x100fe2000801080a */
[----:B------:R-:W-:Y:S01]  /*7030*/  FMNMX.FTZ R15, R171, R192, !PT ;  /* 0x000000c0ab0f7209 */ /* 0x000fe20007810000 */
[--C-:B------:R-:W-:Y:S01]  /*7040*/  FFMA.FTZ R164, R169, UR10, -R10.reuse ;  /* 0x0000000aa9a47c23 */ /* 0x100fe2000801080a */
[--C-:B------:R-:W-:Y:S01]  /*7050*/  FFMA.FTZ R169, R177, UR10, -R10.reuse ;  /* 0x0000000ab1a97c23 */ /* 0x100fe2000801080a */
[----:B------:R-:W-:Y:S01]  /*7060*/  MUFU.EX2 R11, R11 ;  /* 0x0000000b000b7308 */ /* 0x000fe20000000800 */
[----:B------:R-:W-:Y:S01]  /*7070*/  FMNMX.FTZ R20, R174, R15, !PT ;  /* 0x0000000fae147209 */ /* 0x000fe20007810000 */
[--C-:B------:R-:W-:Y:S01]  /*7080*/  FFMA.FTZ R15, R156, UR10, -R10.reuse ;  /* 0x0000000a9c0f7c23 */ /* 0x100fe2000801080a */
[--C-:B------:R-:W-:Y:S01]  /*7090*/  FFMA.FTZ R156, R160, UR10, -R10.reuse ;  /* 0x0000000aa09c7c23 */ /* 0x100fe2000801080a */
[--C-:B------:R-:W-:Y:S01]  /*70a0*/  FFMA.FTZ R160, R165, UR10, -R10.reuse ;  /* 0x0000000aa5a07c23 */ /* 0x100fe2000801080a */
[----:B-1----:R-:W-:Y:S01]  /*70b0*/  FMNMX.FTZ R21, R175, R20, !PT ;  /* 0x00000014af157209 */ /* 0x002fe20007810000 */
[----:B------:R-:W-:Y:S01]  /*70c0*/  IMAD.MOV R177, RZ, RZ, -R17 ;  /* 0x000000ffffb17224 */ /* 0x000fe200078e0a11 */
[----:B------:R-:W-:Y:S01]  /*70d0*/  FSEL R165, R5, RZ, P3 ;  /* 0x000000ff05a57208 */ /* 0x000fe20001800000 */
[----:B------:R-:W-:Y:S01]  /*70e0*/  MUFU.EX2 R15, R15 ;  /* 0x0000000f000f7308 */ /* 0x000fe20000000800 */
[----:B------:R-:W-:Y:S01]  /*70f0*/  FMNMX.FTZ R20, R178, R21, !PT ;  /* 0x00000015b2147209 */ /* 0x000fe20007810000 */
[----:B------:R-:W-:Y:S01]  /*7100*/  FFMA.FTZ R173, R173, UR10, -R10 ;  /* 0x0000000aadad7c23 */ /* 0x000fe2000801080a */
[----:B------:R-:W-:Y:S01]  /*7110*/  ISETP.NE.AND P1, PT, R2, R177, PT ;  /* 0x000000b10200720c */ /* 0x000fe20003f25270 */
[----:B------:R-:W-:Y:S01]  /*7120*/  FADD.FTZ R165, -R165, R14 ;  /* 0x0000000ea5a57221 */ /* 0x000fe20000010100 */
[----:B------:R-:W-:Y:S01]  /*7130*/  FMNMX.FTZ R21, R179, R20, !PT ;  /* 0x00000014b3157209 */ /* 0x000fe20007810000 */
[----:B------:R-:W-:-:S02]  /*7140*/  FFMA.FTZ R177, R181, UR10, -R10 ;  /* 0x0000000ab5b17c23 */ /* 0x000fc4000801080a */
[----:B------:R-:W-:Y:S01]  /*7150*/  FMUL.FTZ R165, R165, UR10 ;  /* 0x0000000aa5a57c20 */ /* 0x000fe20008410000 */
[----:B------:R-:W-:Y:S01]  /*7160*/  FMNMX.FTZ R6, R182, R21, !PT ;  /* 0x00000015b6067209 */ /* 0x000fe20007810000 */
[----:B------:R-:W-:Y:S01]  /*7170*/  FFMA.FTZ R21, R161, UR10, -R10 ;  /* 0x0000000aa1157c23 */ /* 0x000fe2000801080a */
[----:B------:R1:W-:Y:S02]  /*7180*/  MUFU.EX2 R20, R157 ;  /* 0x0000009d00147308 */ /* 0x0003e40000000800 */
[----:B------:R-:W-:-:S05]  /*7190*/  FMNMX.FTZ R6, R183, R6, !PT ;  /* 0x00000006b7067209 */ /* 0x000fca0007810000 */
[----:B------:R-:W2:Y:S01]  /*71a0*/  SHFL.BFLY PT, R161, R6, 0x2, 0x1f ;  /* 0x0c401f0006a17f89 */ /* 0x000ea200000e0000 */
[----:B------:R-:W3:Y:S01]  /*71b0*/  MUFU.EX2 R165, R165 ;  /* 0x000000a500a57308 */ /* 0x000ee20000000800 */
[--C-:B-1----:R-:W-:Y:S01]  /*71c0*/  FFMA.FTZ R157, R168, UR10, -R10.reuse ;  /* 0x0000000aa89d7c23 */ /* 0x102fe2000801080a */
[----:B------:R-:W-:-:S06]  /*71d0*/  FFMA.FTZ R168, R176, UR10, -R10 ;  /* 0x0000000ab0a87c23 */ /* 0x000fcc000801080a */
[----:B------:R-:W1:Y:S08]  /*71e0*/  MUFU.EX2 R156, R156 ;  /* 0x0000009c009c7308 */ /* 0x000e700000000800 */
[----:B------:R-:W4:Y:S01]  /*71f0*/  MUFU.EX2 R21, R21 ;  /* 0x0000001500157308 */ /* 0x000f220000000800 */
[----:B---3--:R-:W-:Y:S01]  /*7200*/  FFMA.FTZ R176, R165, R3, R152 ;  /* 0x00000003a5b07223 */ /* 0x008fe20000010098 */
[----:B------:R-:W-:Y:S01]  /*7210*/  F2FP.F16.F32.PACK_AB R152, R11, R152 ;  /* 0x000000980b98723e */ /* 0x000fe200000000ff */
[-C--:B------:R-:W-:Y:S01]  /*7220*/  FMUL.FTZ R24, R24, R165.reuse ;  /* 0x000000a518187220 */ /* 0x080fe20000410000 */
[-C--:B------:R-:W-:Y:S01]  /*7230*/  FMUL.FTZ R25, R25, R165.reuse ;  /* 0x000000a519197220 */ /* 0x080fe20000410000 */
[----:B------:R-:W-:Y:S01]  /*7240*/  FADD.FTZ R176, R11, R176 ;  /* 0x000000b00bb07221 */ /* 0x000fe20000010000 */
[----:B------:R-:W-:Y:S01]  /*7250*/  FMUL.FTZ R28, R28, R165 ;  /* 0x000000a51c1c7220 */ /* 0x000fe20000410000 */
[----:B--2---:R-:W-:Y:S01]  /*7260*/  FMNMX.FTZ R191, R6, R161, !PT ;  /* 0x000000a106bf7209 */ /* 0x004fe20007810000 */
[----:B------:R-:W2:Y:S01]  /*7270*/  MUFU.EX2 R153, R153 ;  /* 0x0000009900997308 */ /* 0x000ea20000000800 */
[----:B------:R-:W-:Y:S01]  /*7280*/  FADD.FTZ R181, R15, R176 ;  /* 0x000000b00fb57221 */ /* 0x000fe20000010000 */
[--C-:B------:R-:W-:Y:S01]  /*7290*/  FFMA.FTZ R161, R172, UR10, -R10.reuse ;  /* 0x0000000aaca17c23 */ /* 0x100fe2000801080a */
[----:B------:R-:W-:Y:S01]  /*72a0*/  FFMA.FTZ R172, R180, UR10, -R10 ;  /* 0x0000000ab4ac7c23 */ /* 0x000fe2000801080a */
[----:B------:R-:W3:Y:S01]  /*72b0*/  SHFL.BFLY PT, R6, R191, 0x1, 0x1f ;  /* 0x0c201f00bf067f89 */ /* 0x000ee200000e0000 */
[----:B------:R-:W-:Y:S01]  /*72c0*/  FADD.FTZ R181, R20, R181 ;  /* 0x000000b514b57221 */ /* 0x000fe20000010000 */
[-C--:B------:R-:W-:Y:S01]  /*72d0*/  FMUL.FTZ R29, R29, R165.reuse ;  /* 0x000000a51d1d7220 */ /* 0x080fe20000410000 */
[-C--:B------:R-:W-:Y:S01]  /*72e0*/  FMUL.FTZ R32, R32, R165.reuse ;  /* 0x000000a520207220 */ /* 0x080fe20000410000 */
[----:B------:R-:W5:Y:S01]  /*72f0*/  MUFU.EX2 R160, R160 ;  /* 0x000000a000a07308 */ /* 0x000f620000000800 */
[----:B-1----:R-:W-:Y:S01]  /*7300*/  FADD.FTZ R180, R156, R181 ;  /* 0x000000b59cb47221 */ /* 0x002fe20000010000 */
[----:B----4-:R-:W-:Y:S01]  /*7310*/  F2FP.F16.F32.PACK_AB R156, R21, R156 ;  /* 0x0000009c159c723e */ /* 0x010fe200000000ff */
[-C--:B------:R-:W-:Y:S01]  /*7320*/  FMUL.FTZ R33, R33, R165.reuse ;  /* 0x000000a521217220 */ /* 0x080fe20000410000 */
[-C--:B------:R-:W-:Y:S01]  /*7330*/  FMUL.FTZ R36, R36, R165.reuse ;  /* 0x000000a524247220 */ /* 0x080fe20000410000 */
[----:B------:R-:W-:Y:S01]  /*7340*/  FADD.FTZ R180, R21, R180 ;  /* 0x000000b415b47221 */ /* 0x000fe20000010000 */
[-C--:B------:R-:W-:Y:S01]  /*7350*/  FMUL.FTZ R37, R37, R165.reuse ;  /* 0x000000a525257220 */ /* 0x080fe20000410000 */
[-C--:B------:R-:W-:Y:S01]  /*7360*/  FMUL.FTZ R40, R40, R165.reuse ;  /* 0x000000a528287220 */ /* 0x080fe20000410000 */
[----:B------:R-:W1:Y:S01]  /*7370*/  MUFU.EX2 R157, R157 ;  /* 0x0000009d009d7308 */ /* 0x000e620000000800 */
        /* <DEDUP_REMOVED lines=8> */
[-C--:B------:R-:W-:Y:S01]  /*7400*/  FMUL.FTZ R53, R53, R165.reuse ;  /* 0x000000a535357220 */ /* 0x080fe20000410000 */
[-C--:B------:R-:W-:Y:S01]  /*7410*/  FMUL.FTZ R56, R56, R165.reuse ;  /* 0x000000a538387220 */ /* 0x080fe20000410000 */
[-C--:B------:R-:W-:Y:S01]  /*7420*/  FMUL.FTZ R57, R57, R165.reuse ;  /* 0x000000a539397220 */ /* 0x080fe20000410000 */
[----:B---3--:R-:W-:Y:S01]  /*7430*/  FMNMX.FTZ R6, R191, R6, !PT ;  /* 0x00000006bf067209 */ /* 0x008fe20007810000 */
[-C--:B------:R-:W-:Y:S01]  /*7440*/  FMUL.FTZ R60, R60, R165.reuse ;  /* 0x000000a53c3c7220 */ /* 0x080fe20000410000 */
[----:B------:R-:W-:Y:S01]  /*7450*/  MOV R191, UR26 ;  /* 0x0000001a00bf7c02 */ /* 0x000fe20008000f00 */
[-C--:B------:R-:W-:Y:S01]  /*7460*/  FMUL.FTZ R61, R61, R165.reuse ;  /* 0x000000a53d3d7220 */ /* 0x080fe20000410000 */
[C---:B------:R-:W-:Y:S01]  /*7470*/  FSETP.NEU.FTZ.AND P2, PT, R6.reuse, -INF , PT ;  /* 0xff8000000600780b */ /* 0x040fe20003f5d000 */
[----:B------:R-:W-:Y:S01]  /*7480*/  FMUL.FTZ R3, R6, UR10 ;  /* 0x0000000a06037c20 */ /* 0x000fe20008410000 */
[----:B------:R3:W-:Y:S01]  /*7490*/  MUFU.EX2 R14, R173 ;  /* 0x000000ad000e7308 */ /* 0x0007e20000000800 */
[-C--:B------:R-:W-:Y:S01]  /*74a0*/  FMUL.FTZ R64, R64, R165.reuse ;  /* 0x000000a540407220 */ /* 0x080fe20000410000 */
[----:B------:R-:W-:Y:S01]  /*74b0*/  FSEL R10, R6, RZ, P2 ;  /* 0x000000ff060a7208 */ /* 0x000fe20001000000 */
[-C--:B------:R-:W-:Y:S01]  /*74c0*/  FMUL.FTZ R65, R65, R165.reuse ;  /* 0x000000a541417220 */ /* 0x080fe20000410000 */
[----:B------:R-:W-:Y:S01]  /*74d0*/  FSEL R3, R3, RZ, P2 ;  /* 0x000000ff03037208 */ /* 0x000fe20001000000 */
[-C--:B------:R-:W-:Y:S01]  /*74e0*/  FMUL.FTZ R68, R68, R165.reuse ;  /* 0x000000a544447220 */ /* 0x080fe20000410000 */
[----:B------:R-:W-:Y:S01]  /*74f0*/  FMUL.FTZ R69, R69, R165 ;  /* 0x000000a545457220 */ /* 0x000fe20000410000 */
[----:B------:R-:W-:Y:S01]  /*7500*/  FADD.FTZ R10, -R10, R13 ;  /* 0x0000000d0a0a7221 */ /* 0x000fe20000010100 */
[----:B------:R-:W4:Y:S01]  /*7510*/  MUFU.EX2 R161, R161 ;  /* 0x000000a100a17308 */ /* 0x000f220000000800 */
[----:B---3--:R-:W-:Y:S01]  /*7520*/  FFMA.FTZ R173, R154, UR10, -R3 ;  /* 0x0000000a9aad7c23 */ /* 0x008fe20008010803 */
[----:B------:R-:W-:-:S02]  /*7530*/  @!P1 IMAD R154, R191, 0x40, R16 ;  /* 0x00000040bf9a9824 */ /* 0x000fc400078e0210 */
[----:B------:R-:W-:Y:S01]  /*7540*/  FMUL.FTZ R10, R10, UR10 ;  /* 0x0000000a0a0a7c20 */ /* 0x000fe20008410000 */
[--C-:B------:R-:W-:Y:S01]  /*7550*/  FFMA.FTZ R176, R155, UR10, -R3.reuse ;  /* 0x0000000a9bb07c23 */ /* 0x100fe20008010803 */
[--C-:B------:R-:W-:Y:S01]  /*7560*/  FFMA.FTZ R155, R158, UR10, -R3.reuse ;  /* 0x0000000a9e9b7c23 */ /* 0x100fe20008010803 */
[----:B------:R-:W-:Y:S01]  /*7570*/  FFMA.FTZ R159, R159, UR10, -R3 ;  /* 0x0000000a9f9f7c23 */ /* 0x000fe20008010803 */
[----:B------:R-:W-:Y:S01]  /*7580*/  @!P1 LEA R13, R154, UR42, 0x2 ;  /* 0x0000002a9a0d9c11 */ /* 0x000fe2000f8e10ff */
[----:B-----5:R-:W-:Y:S01]  /*7590*/  FADD.FTZ R154, R160, R181 ;  /* 0x000000b5a09a7221 */ /* 0x020fe20000010000 */
[----:B------:R-:W3:Y:S01]  /*75a0*/  MUFU.EX2 R168, R168 ;  /* 0x000000a800a87308 */ /* 0x000ee20000000800 */
[--C-:B------:R-:W-:Y:S01]  /*75b0*/  FFMA.FTZ R180, R162, UR10, -R3.reuse ;  /* 0x0000000aa2b47c23 */ /* 0x100fe20008010803 */
[--C-:B------:R-:W-:Y:S01]  /*75c0*/  FFMA.FTZ R191, R170, UR10, -R3.reuse ;  /* 0x0000000aaabf7c23 */ /* 0x100fe20008010803 */
[----:B-1----:R-:W-:Y:S01]  /*75d0*/  FADD.FTZ R193, R157, R154 ;  /* 0x0000009a9dc17221 */ /* 0x002fe20000010000 */
[--C-:B------:R-:W-:Y:S01]  /*75e0*/  FFMA.FTZ R163, R163, UR10, -R3.reuse ;  /* 0x0000000aa3a37c23 */ /* 0x100fe20008010803 */
[--C-:B------:R-:W-:Y:S01]  /*75f0*/  FFMA.FTZ R181, R166, UR10, -R3.reuse ;  /* 0x0000000aa6b57c23 */ /* 0x100fe20008010803 */
[----:B------:R-:W-:Y:S01]  /*7600*/  FFMA.FTZ R167, R167, UR10, -R3 ;  /* 0x0000000aa7a77c23 */ /* 0x000fe20008010803 */
[----:B--2---:R-:W-:Y:S01]  /*7610*/  FADD.FTZ R154, R164, R193 ;  /* 0x000000c1a49a7221 */ /* 0x004fe20000010000 */
[----:B------:R-:W1:Y:S01]  /*7620*/  MUFU.EX2 R169, R169 ;  /* 0x000000a900a97308 */ /* 0x000e620000000800 */
[--C-:B------:R-:W-:Y:S01]  /*7630*/  FFMA.FTZ R171, R171, UR10, -R3.reuse ;  /* 0x0000000aabab7c23 */ /* 0x100fe20008010803 */
[--C-:B------:R-:W-:Y:S01]  /*7640*/  FFMA.FTZ R174, R174, UR10, -R3.reuse ;  /* 0x0000000aaeae7c23 */ /* 0x100fe20008010803 */
[----:B----4-:R-:W-:Y:S01]  /*7650*/  FADD.FTZ R193, R161, R154 ;  /* 0x0000009aa1c17221 */ /* 0x010fe20000010000 */
[--C-:B------:R-:W-:Y:S01]  /*7660*/  FFMA.FTZ R175, R175, UR10, -R3.reuse ;  /* 0x0000000aafaf7c23 */ /* 0x100fe20008010803 */
[--C-:B------:R-:W-:Y:S01]  /*7670*/  FFMA.FTZ R178, R178, UR10, -R3.reuse ;  /* 0x0000000ab2b27c23 */ /* 0x100fe20008010803 */
[----:B------:R-:W-:Y:S01]  /*7680*/  FFMA.FTZ R179, R179, UR10, -R3 ;  /* 0x0000000ab3b37c23 */ /* 0x000fe20008010803 */
[----:B------:R-:W-:Y:S01]  /*7690*/  FADD.FTZ R193, R14, R193 ;  /* 0x000000c10ec17221 */ /* 0x000fe20000010000 */
[----:B------:R-:W-:Y:S01]  /*76a0*/  MUFU.EX2 R173, R173 ;  /* 0x000000ad00ad7308 */ /* 0x000fe20000000800 */
[--C-:B------:R-:W-:Y:S01]  /*76b0*/  FFMA.FTZ R182, R182, UR10, -R3.reuse ;  /* 0x0000000ab6b67c23 */ /* 0x100fe20008010803 */
[----:B------:R-:W-:Y:S01]  /*76c0*/  FFMA.FTZ R183, R183, UR10, -R3 ;  /* 0x0000000ab7b77c23 */ /* 0x000fe20008010803 */
[----:B---3--:R-:W-:Y:S01]  /*76d0*/  FADD.FTZ R158, R168, R193 ;  /* 0x000000c1a89e7221 */ /* 0x008fe20000010000 */
[----:B------:R-:W-:Y:S01]  /*76e0*/  F2FP.F16.F32.PACK_AB R162, R14, R161 ;  /* 0x000000a10ea2723e */ /* 0x000fe200000000ff */
[----:B------:R2:W-:Y:S01]  /*76f0*/  @!P1 STS [R13+0x28800], R165 ;  /* 0x028800a50d009388 */ /* 0x0005e20000000800 */
[----:B------:R-:W-:Y:S01]  /*7700*/  F2FP.F16.F32.PACK_AB R154, R20, R15 ;  /* 0x0000000f149a723e */ /* 0x000fe200000000ff */
[----:B------:R-:W-:Y:S01]  /*7710*/  FMUL.FTZ R72, R72, R165 ;  /* 0x000000a548487220 */ /* 0x000fe20000410000 */
[----:B------:R-:W3:Y:S01]  /*7720*/  MUFU.EX2 R10, R10 ;  /* 0x0000000a000a7308 */ /* 0x000ee20000000800 */
[----:B-1----:R-:W-:Y:S01]  /*7730*/  FADD.FTZ R3, R169, R158 ;  /* 0x0000009ea9037221 */ /* 0x002fe20000010000 */
[----:B------:R-:W-:Y:S01]  /*7740*/  F2FP.F16.F32.PACK_AB R158, R160, R153 ;  /* 0x00000099a09e723e */ /* 0x000fe200000000ff */
[----:B------:R-:W-:Y:S01]  /*7750*/  FMUL.FTZ R73, R73, R165 ;  /* 0x000000a549497220 */ /* 0x000fe20000410000 */
[----:B------:R-:W-:Y:S01]  /*7760*/  F2FP.F16.F32.PACK_AB R160, R164, R157 ;  /* 0x0000009da4a0723e */ /* 0x000fe200000000ff */
[-C--:B------:R-:W-:Y:S01]  /*7770*/  FMUL.FTZ R76, R76, R165.reuse ;  /* 0x000000a54c4c7220 */ /* 0x080fe20000410000 */
[----:B------:R-:W-:Y:S01]  /*7780*/  F2FP.F16.F32.PACK_AB R164, R169, R168 ;  /* 0x000000a8a9a4723e */ /* 0x000fe200000000ff */
        /* <DEDUP_REMOVED lines=9> */
[----:B------:R-:W4:Y:S01]  /*7820*/  MUFU.EX2 R155, R155 ;  /* 0x0000009b009b7308 */ /* 0x000f220000000800 */
[----:B---3--:R-:W-:Y:S01]  /*7830*/  FFMA.FTZ R11, R10, R4, R173 ;  /* 0x000000040a0b7223 */ /* 0x008fe200000100ad */
[----:B------:R3:W-:Y:S01]  /*7840*/  @!P1 STS [R13+0x28820], R10 ;  /* 0x0288200a0d009388 */ /* 0x0007e20000000800 */
[-C--:B------:R-:W-:Y:S01]  /*7850*/  FMUL.FTZ R93, R93, R165.reuse ;  /* 0x000000a55d5d7220 */ /* 0x080fe20000410000 */
[-C--:B------:R-:W-:Y:S01]  /*7860*/  FMUL.FTZ R96, R96, R165.reuse ;  /* 0x000000a560607220 */ /* 0x080fe20000410000 */
[-C--:B------:R-:W-:Y:S01]  /*7870*/  FMUL.FTZ R97, R97, R165.reuse ;  /* 0x000000a561617220 */ /* 0x080fe20000410000 */
[-C--:B------:R-:W-:Y:S01]  /*7880*/  FMUL.FTZ R100, R100, R165.reuse ;  /* 0x000000a564647220 */ /* 0x080fe20000410000 */
[----:B------:R-:W-:Y:S01]  /*7890*/  FMUL.FTZ R101, R101, R165 ;  /* 0x000000a565657220 */ /* 0x000fe20000410000 */
[----:B------:R-:W5:Y:S01]  /*78a0*/  MUFU.EX2 R170, R159 ;  /* 0x0000009f00aa7308 */ /* 0x000f620000000800 */
[C---:B-1----:R-:W-:Y:S01]  /*78b0*/  FADD.FTZ R4, R176.reuse, R11 ;  /* 0x0000000bb0047221 */ /* 0x042fe20000010000 */
[----:B------:R-:W-:Y:S01]  /*78c0*/  F2FP.F16.F32.PACK_AB R153, R176, R173 ;  /* 0x000000adb099723e */ /* 0x000fe200000000ff */
[-C--:B------:R-:W-:Y:S01]  /*78d0*/  FMUL.FTZ R104, R104, R165.reuse ;  /* 0x000000a568687220 */ /* 0x080fe20000410000 */
[-C--:B------:R-:W-:Y:S01]  /*78e0*/  FMUL.FTZ R105, R105, R165.reuse ;  /* 0x000000a569697220 */ /* 0x080fe20000410000 */
[-C--:B------:R-:W-:Y:S01]  /*78f0*/  FMUL.FTZ R108, R108, R165.reuse ;  /* 0x000000a56c6c7220 */ /* 0x080fe20000410000 */
[-C--:B------:R-:W-:Y:S01]  /*7900*/  FMUL.FTZ R109, R109, R165.reuse ;  /* 0x000000a56d6d7220 */ /* 0x080fe20000410000 */
[-C--:B------:R-:W-:Y:S01]  /*7910*/  FMUL.FTZ R112, R112, R165.reuse ;  /* 0x000000a570707220 */ /* 0x080fe20000410000 */
[----:B------:R-:W1:Y:S01]  /*7920*/  MUFU.EX2 R172, R172 ;  /* 0x000000ac00ac7308 */ /* 0x000e620000000800 */
        /* <DEDUP_REMOVED lines=10> */
[----:B------:R-:W-:Y:S01]  /*79d0*/  BAR.SYNC.DEFER_BLOCKING 0xf, 0x100 ;  /* 0x03c4000000007b1d */ /* 0x000fe20000010000 */
[-C--:B------:R-:W-:Y:S01]  /*79e0*/  FMUL.FTZ R125, R125, R165.reuse ;  /* 0x000000a57d7d7220 */ /* 0x080fe20000410000 */
[-C--:B------:R-:W-:Y:S01]  /*79f0*/  FMUL.FTZ R128, R128, R165.reuse ;  /* 0x000000a580807220 */ /* 0x080fe20000410000 */
[-C--:B------:R-:W-:Y:S01]  /*7a00*/  FMUL.FTZ R129, R129, R165.reuse ;  /* 0x000000a581817220 */ /* 0x080fe20000410000 */
[-C--:B------:R-:W-:Y:S01]  /*7a10*/  FMUL.FTZ R132, R132, R165.reuse ;  /* 0x000000a584847220 */ /* 0x080fe20000410000 */
[-C--:B------:R-:W-:Y:S01]  /*7a20*/  FMUL.FTZ R133, R133, R165.reuse ;  /* 0x000000a585857220 */ /* 0x080fe20000410000 */
[----:B------:R-:W5:Y:S01]  /*7a30*/  MUFU.EX2 R177, R177 ;  /* 0x000000b100b17308 */ /* 0x000f620000000800 */
[----:B-1----:R-:W-:Y:S01]  /*7a40*/  FADD.FTZ R20, R172, R3 ;  /* 0x00000003ac147221 */ /* 0x002fe20000010000 */
[-C--:B------:R-:W-:Y:S01]  /*7a50*/  FMUL.FTZ R136, R136, R165.reuse ;  /* 0x000000a588887220 */ /* 0x080fe20000410000 */
        /* <DEDUP_REMOVED lines=8> */
[----:B------:R-:W-:Y:S01]  /*7ae0*/  FMUL.FTZ R149, R149, R165 ;  /* 0x000000a595957220 */ /* 0x000fe20000410000 */
[-C--:B------:R-:W-:Y:S01]  /*7af0*/  FMUL.FTZ R26, R26, R10.reuse ;  /* 0x0000000a1a1a7220 */ /* 0x080fe20000410000 */
[-C--:B------:R-:W-:Y:S01]  /*7b00*/  FMUL.FTZ R27, R27, R10.reuse ;  /* 0x0000000a1b1b7220 */ /* 0x080fe20000410000 */
[-C--:B------:R-:W-:Y:S01]  /*7b10*/  FMUL.FTZ R30, R30, R10.reuse ;  /* 0x0000000a1e1e7220 */ /* 0x080fe20000410000 */
[----:B------:R-:W-:Y:S01]  /*7b20*/  FMUL.FTZ R31, R31, R10 ;  /* 0x0000000a1f1f7220 */ /* 0x000fe20000410000 */
[----:B------:R-:W4:Y:S01]  /*7b30*/  MUFU.EX2 R159, R181 ;  /* 0x000000b5009f7308 */ /* 0x000f220000000800 */
[C---:B-----5:R-:W-:Y:S01]  /*7b40*/  FADD.FTZ R3, R177.reuse, R20 ;  /* 0x00000014b1037221 */ /* 0x060fe20000010000 */
[----:B------:R-:W-:Y:S01]  /*7b50*/  F2FP.F16.F32.PACK_AB R166, R177, R172 ;  /* 0x000000acb1a6723e */ /* 0x000fe200000000ff */
[----:B------:R3:W-:Y:S01]  /*7b60*/  STSM.16.M88.4 [R18+0x26800], R152 ;  /* 0x0268009812007844 */ /* 0x0007e20000000200 */
        /* <DEDUP_REMOVED lines=19> */
[-C--:B------:R-:W-:Y:S01]  /*7ca0*/  FMUL.FTZ R62, R62, R10.reuse ;  /* 0x0000000a3e3e7220 */ /* 0x080fe20000410000 */
[----:B------:R-:W4:Y:S01]  /*7cb0*/  MUFU.EX2 R20, R171 ;  /* 0x000000ab00147308 */ /* 0x000f220000000800 */
[C---:B-----5:R-:W-:Y:S01]  /*7cc0*/  FADD.FTZ R168, R14.reuse, R11 ;  /* 0x0000000b0ea87221 */ /* 0x060fe20000010000 */
[----:B------:R-:W-:Y:S01]  /*7cd0*/  F2FP.F16.F32.PACK_AB R159, R14, R159 ;  /* 0x0000009f0e9f723e */ /* 0x000fe200000000ff */
[-C--:B------:R-:W-:Y:S01]  /*7ce0*/  FMUL.FTZ R63, R63, R10.reuse ;  /* 0x0000000a3f3f7220 */ /* 0x080fe20000410000 */
[-C--:B------:R-:W-:Y:S01]  /*7cf0*/  FMUL.FTZ R66, R66, R10.reuse ;  /* 0x0000000a42427220 */ /* 0x080fe20000410000 */
[-C--:B------:R-:W-:Y:S01]  /*7d00*/  FMUL.FTZ R67, R67, R10.reuse ;  /* 0x0000000a43437220 */ /* 0x080fe20000410000 */
[-C--:B------:R-:W-:Y:S01]  /*7d10*/  FMUL.FTZ R70, R70, R10.reuse ;  /* 0x0000000a46467220 */ /* 0x080fe20000410000 */
[----:B------:R3:W-:Y:S01]  /*7d20*/  STSM.16.M88.4 [R23], R156 ;  /* 0x0000009c17007844 */ /* 0x0007e20000000200 */
        /* <DEDUP_REMOVED lines=17> */
[----:B-----5:R-:W-:Y:S01]  /*7e40*/  FADD.FTZ R11, R163, R168 ;  /* 0x000000a8a30b7221 */ /* 0x020fe20000010000 */
[-C--:B------:R-:W-:Y:S01]  /*7e50*/  FMUL.FTZ R94, R94, R10.reuse ;  /* 0x0000000a5e5e7220 */ /* 0x080fe20000410000 */
[-C--:B------:R-:W-:Y:S01]  /*7e60*/  FMUL.FTZ R95, R95, R10.reuse ;  /* 0x0000000a5f5f7220 */ /* 0x080fe20000410000 */
[-C--:B------:R-:W-:Y:S01]  /*7e70*/  FMUL.FTZ R98, R98, R10.reuse ;  /* 0x0000000a62627220 */ /* 0x080fe20000410000 */
[-C--:B------:R-:W-:Y:S01]  /*7e80*/  FMUL.FTZ R99, R99, R10.reuse ;  /* 0x0000000a63637220 */ /* 0x080fe20000410000 */
[-C--:B------:R-:W-:Y:S01]  /*7e90*/  FMUL.FTZ R102, R102, R10.reuse ;  /* 0x0000000a66667220 */ /* 0x080fe20000410000 */
[-C--:B------:R-:W-:Y:S01]  /*7ea0*/  FMUL.FTZ R103, R103, R10.reuse ;  /* 0x0000000a67677220 */ /* 0x080fe20000410000 */
[----:B------:R-:W5:Y:S01]  /*7eb0*/  MUFU.EX2 R179, R179 ;  /* 0x000000b300b37308 */ /* 0x000f620000000800 */
[C---:B-1----:R-:W-:Y:S01]  /*7ec0*/  FADD.FTZ R11, R4.reuse, R11 ;  /* 0x0000000b040b7221 */ /* 0x042fe20000010000 */
[----:B------:R-:W-:Y:S01]  /*7ed0*/  F2FP.F16.F32.PACK_AB R163, R4, R163 ;  /* 0x000000a304a3723e */ /* 0x000fe200000000ff */
[-C--:B------:R-:W-:Y:S01]  /*7ee0*/  FMUL.FTZ R106, R106, R10.reuse ;  /* 0x0000000a6a6a7220 */ /* 0x080fe20000410000 */
[-C--:B------:R-:W-:Y:S01]  /*7ef0*/  FMUL.FTZ R107, R107, R10.reuse ;  /* 0x0000000a6b6b7220 */ /* 0x080fe20000410000 */
[-C--:B------:R-:W-:Y:S01]  /*7f00*/  FMUL.FTZ R110, R110, R10.reuse ;  /* 0x0000000a6e6e7220 */ /* 0x080fe20000410000 */
[-C--:B------:R-:W-:Y:S01]  /*7f10*/  FMUL.FTZ R111, R111, R10.reuse ;  /* 0x0000000a6f6f7220 */ /* 0x080fe20000410000 */
[----:B------:R3:W-:Y:S01]  /*7f20*/  STSM.16.M88.4 [R19], R160 ;  /* 0x000000a013007844 */ /* 0x0007e20000000200 */
        /* <DEDUP_REMOVED lines=10> */
[----:B--2---:R-:W-:Y:S01]  /*7fd0*/  F2FP.F16.F32.PACK_AB R165, R179, R178 ;  /* 0x000000b2b3a5723e */ /* 0x004fe200000000ff */
        /* <DEDUP_REMOVED lines=14> */
[C---:B----4-:R-:W-:Y:S01]  /*80c0*/  F2FP.F16.F32.PACK_AB R167, R168.reuse, R167 ;  /* 0x000000a7a8a7723e */ /* 0x050fe200000000ff */
[----:B------:R-:W-:Y:S01]  /*80d0*/  FADD.FTZ R4, R168, R11 ;  /* 0x0000000ba8047221 */ /* 0x000fe20000010000 */
[----:B------:R-:W-:-:S03]  /*80e0*/  FMUL.FTZ R151, R151, R10 ;  /* 0x0000000a97977220 */ /* 0x000fc60000410000 */
[----:B------:R3:W-:Y:S01]  /*80f0*/  STSM.16.M88.4 [R22], R164 ;  /* 0x000000a416007844 */ /* 0x0007e20000000200 */
[----:B------:R-:W-:Y:S05]  /*8100*/  @!P0 BRA `(.L_x_4929) ;  /* 0x0000000000048947 */ /* 0x000fea0003800000 */
[----:B------:R-:W-:Y:S01]  /*8110*/  BPT.TRAP 0x1 ;  /* 0x000000040000795c */ /* 0x000fe20000300000 */
.L_x_4929:
[----:B------:R1:W2:Y:S01]  /*8120*/  SYNCS.PHASECHK.TRANS64.TRYWAIT P1, [UR21+0x28c50], R9 ;  /* 0x028c5009ff0075a7 */ /* 0x0002a20008020155 */
[----:B------:R-:W-:Y:S05]  /*8130*/  @!P0 BRA `(.L_x_4930) ;  /* 0x0000000000048947 */ /* 0x000fea0003800000 */
[----:B------:R-:W-:Y:S01]  /*8140*/  BPT.TRAP 0x1 ;  /* 0x000000040000795c */ /* 0x000fe20000300000 */
.L_x_4930:
[----:B--2---:R-:W-:Y:S05]  /*8150*/  @P1 BRA `(.L_x_4931) ;  /* 0x0000000000081947 */ /* 0x004fea0003800000 */
[----:B------:R-:W2:Y:S02]  /*8160*/  SYNCS.PHASECHK.TRANS64.TRYWAIT P1, [UR21+0x28c50], R9 ;  /* 0x028c5009ff0075a7 */ /* 0x000ea40008020155 */
[----:B--2---:R-:W-:Y:S05]  /*8170*/  @!P1 BRA `(.L_x_4932) ;  /* 0x000000bc00489947 */ /* 0x004fea0003800000 */
.L_x_4931:
        /* <DEDUP_REMOVED lines=34> */
.L_x_4933:
[----:B------:R-:W-:Y:S01]  /*83a0*/  UIADD3 UR21, UR21, 0x28c60, URZ ;  /* 0x00028c6015157890 */ /* 0x000fe2000fffe03f */
[C---:B------:R-:W-:Y:S01]  /*83b0*/  ISETP.GT.AND P1, PT, R12.reuse, UR20, PT ;  /* 0x000000140c007c0c */ /* 0x040fe2000bf24270 */
[----:B------:R-:W-:Y:S01]  /*83c0*/  UMOV UR26, UR38 ;  /* 0x00000026001a7c82 */ /* 0x000fe20008000000 */
[----:B------:R-:W-:Y:S01]  /*83d0*/  VIADD R12, R12, 0xffffffff ;  /* 0xffffffff0c0c7836 */ /* 0x000fe20000000000 */
[----:B------:R-:W-:Y:S01]  /*83e0*/  UPRMT UR21, UR40, 0x654, UR21 ;  /* 0x0000065428157896 */ /* 0x000fe20008000015 */
[----:B---3--:R-:W-:Y:S02]  /*83f0*/  IMAD.MOV.U32 R13, RZ, RZ, R6 ;  /* 0x000000ffff0d7224 */ /* 0x008fe400078e0006 */
[----:B------:R-:W-:-:S06]  /*8400*/  IMAD.MOV.U32 R14, RZ, RZ, R5 ;  /* 0x000000ffff0e7224 */ /* 0x000fcc00078e0005 */
[----:B------:R-:W-:Y:S01]  /*8410*/  SYNCS.ARRIVE.TRANS64.RED.A1T0 RZ, [UR21], RZ ;  /* 0x000000ffffff79a7 */ /* 0x000fe20008100415 */
[----:B------:R-:W-:Y:S05]  /*8420*/  @P1 BRA `(.L_x_4934) ;  /* 0xffffffdc000c1947 */ /* 0x000fea000383ffff */
.L_x_4915:
[----:B------:R-:W-:Y:S01]  /*8430*/  UISETP.NE.AND UP1, UPT, UR51, URZ, UPT ;  /* 0x0000003f3300728c */ /* 0x000fe2000bf25270 */
[----:B------:R-:W-:Y:S01]  /*8440*/  IADD3 R8, -R8, 0x1, RZ ;  /* 0x0000000108087810 */ /* 0x000fe20007ffe1ff */
[----:B------:R-:W-:Y:S02]  /*8450*/  UISETP.NE.AND UP0, UPT, UR50, URZ, UPT ;  /* 0x0000003f3200728c */ /* 0x000fe4000bf05270 */
[----:B------:R-:W-:Y:S02]  /*8460*/  UIADD3 UR14, UR44, 0x3f, URZ ;  /* 0x0000003f2c0e7890 */ /* 0x000fe4000fffe03f */
[----:B------:R-:W-:Y:S02]  /*8470*/  IMAD R7, R7, UR49, R8 ;  /* 0x0000003107077c24 */ /* 0x000fe4000f8e0208 */
[----:B------:R-:W-:-:S03]  /*8480*/  PLOP3.LUT P1, PT, PT, PT, UP0, 0x40, 0x0 ;  /* 0x000000000000781c */ /* 0x000fc60003f2e808 */
[----:B------:R-:W-:Y:S01]  /*8490*/  @UP1 ULDC UR6, c[0x0][0x44c] ;  /* 0x0001130000061ab9 */ /* 0x000fe20000000800 */
[----:B------:R-:W-:Y:S01]  /*84a0*/  @UP1 ULDC UR15, c[0x0][0x450] ;  /* 0x00011400000f1ab9 */ /* 0x000fe20000000800 */
[----:B------:R-:W-:-:S04]  /*84b0*/  UIMAD.WIDE.U32 UR6, UR14, UR6, URZ ;  /* 0x000000060e0672a5 */ /* 0x000fc8000f8e003f */
[----:B------:R-:W-:-:S06]  /*84c0*/  @UP1 USHF.R.U32.HI UR14, URZ, UR15, UR7 ;  /* 0x0000000f3f0e1299 */ /* 0x000fcc0008011607 */
[----:B------:R-:W-:-:S04]  /*84d0*/  VIADD R7, R7, UR14 ;  /* 0x0000000e07077c36 */ /* 0x000fc80008000000 */
[----:B------:R-:W-:Y:S01]  /*84e0*/  VIADD R8, R7, -UR11 ;  /* 0x8000000b07087c36 */ /* 0x000fe20008000000 */
[----:B------:R-:W-:Y:S06]  /*84f0*/  @P1 BRA `(.L_x_4935) ;  /* 0x0000000000441947 */ /* 0x000fec0003800000 */
[----:B------:R-:W-:-:S13]  /*8500*/  ISETP.GT.AND P1, PT, R7, -0x1, PT ;  /* 0xffffffff0700780c */ /* 0x000fda0003f24270 */
[----:B------:R-:W-:Y:S05]  /*8510*/  @P1 BRA `(.L_x_4936) ;  /* 0x0000000000201947 */ /* 0x000fea0003800000 */
[----:B------:R-:W3:Y:S01]  /*8520*/  LDC R14, c[0x0][0x9e4] ;  /* 0x00027900ff0e7b82 */ /* 0x000ee20000000800 */
[----:B------:R-:W-:Y:S02]  /*8530*/  LOP3.LUT R7, RZ, R7, RZ, 0x33, !PT ;  /* 0x00000007ff077212 */ /* 0x000fe400078e33ff */
[----:B---3--:R-:W-:-:S13]  /*8540*/  ISETP.NE.AND P1, PT, R14, 0x1, PT ;  /* 0x000000010e00780c */ /* 0x008fda0003f25270 */
[----:B--2---:R-:W2:Y:S02]  /*8550*/  @P1 LDC.64 R10, c[0x0][0x9e8] ;  /* 0x00027a00ff0a1b82 */ /* 0x004ea40000000a00 */
[----:B--2---:R-:W-:-:S05]  /*8560*/  @P1 IMAD.HI.U32 R10, R7, R10, RZ ;  /* 0x0000000a070a1227 */ /* 0x004fca00078e00ff */
[----:B------:R-:W-:-:S04]  /*8570*/  @P1 SHF.R.U32.HI R7, RZ, R11, R10 ;  /* 0x0000000bff071219 */ /* 0x000fc8000001160a */
[----:B------:R-:W-:Y:S01]  /*8580*/  LOP3.LUT R7, RZ, R7, RZ, 0x33, !PT ;  /* 0x00000007ff077212 */ /* 0x000fe200078e33ff */
[----:B------:R-:W-:Y:S06]  /*8590*/  BRA `(.L_x_4937) ;  /* 0x0000000000147947 */ /* 0x000fec0003800000 */
.L_x_4936:
[----:B------:R-:W3:Y:S02]  /*85a0*/  LDC R14, c[0x0][0x9e4] ;  /* 0x00027900ff0e7b82 */ /* 0x000ee40000000800 */
[----:B---3--:R-:W-:-:S13]  /*85b0*/  ISETP.NE.AND P1, PT, R14, 0x1, PT ;  /* 0x000000010e00780c */ /* 0x008fda0003f25270 */
[----:B--2---:R-:W2:Y:S02]  /*85c0*/  @P1 LDC.64 R10, c[0x0][0x9e8] ;  /* 0x00027a00ff0a1b82 */ /* 0x004ea40000000a00 */
[----:B--2---:R-:W-:-:S05]  /*85d0*/  @P1 IMAD.HI.U32 R10, R7, R10, RZ ;  /* 0x0000000a070a1227 */ /* 0x004fca00078e00ff */
[----:B------:R-:W-:-:S07]  /*85e0*/  @P1 SHF.R.U32.HI R7, RZ, R11, R10 ;  /* 0x0000000bff071219 */ /* 0x000fce000001160a */
.L_x_4937:
[----:B------:R-:W-:-:S05]  /*85f0*/  IMAD R7, R7, R14, RZ ;  /* 0x0000000e07077224 */ /* 0x000fca00078e02ff */
[----:B------:R-:W-:-:S07]  /*8600*/  VIMNMX R8, R8, R7, !PT ;  /* 0x0000000708087248 */ /* 0x000fce0007fe0100 */
.L_x_4935:
[----:B------:R-:W-:-:S05]  /*8610*/  VIADD R8, R8, 0x3f ;  /* 0x0000003f08087836 */ /* 0x000fca0000000000 */
[----:B------:R-:W-:-:S04]  /*8620*/  SHF.R.S32.HI R7, RZ, 0x1f, R8 ;  /* 0x0000001fff077819 */ /* 0x000fc80000011408 */
[----:B------:R-:W-:-:S04]  /*8630*/  LEA.HI R7, R7, R8, RZ, 0x6 ;  /* 0x0000000807077211 */ /* 0x000fc800078f30ff */
[----:B------:R-:W-:-:S04]  /*8640*/  SHF.R.S32.HI R7, RZ, 0x6, R7 ;  /* 0x00000006ff077819 */ /* 0x000fc80000011407 */
[----:B------:R-:W-:-:S04]  /*8650*/  VIMNMX R7, R7, UR47, !PT ;  /* 0x0000002f07077c48 */ /* 0x000fc8000ffe0100 */
[----:B------:R-:W-:-:S13]  /*8660*/  ISETP.GE.AND P1, PT, R12, R7, PT ;  /* 0x000000070c00720c */ /* 0x000fda0003f26270 */
[----:B------:R-:W-:Y:S05]  /*8670*/  @!P1 BRA `(.L_x_4938) ;  /* 0x0000001800389947 */ /* 0x000fea0003800000 */
[----:B------:R-:W-:Y:S01]  /*8680*/  IMAD.MOV.U32 R11, RZ, RZ, R6 ;  /* 0x000000ffff0b7224 */ /* 0x000fe200078e0006 */
[----:B------:R-:W-:Y:S01]  /*8690*/  UMOV UR22, UR38 ;  /* 0x0000002600167c82 */ /* 0x000fe20008000000 */
[----:B------:R-:W-:Y:S01]  /*86a0*/  IMAD.MOV.U32 R8, RZ, RZ, R5 ;  /* 0x000000ffff087224 */ /* 0x000fe200078e0005 */
[----:B------:R-:W-:-:S06]  /*86b0*/  ULDC UR20, c[0x0][0x988] ;  /* 0x0002620000147ab9 */ /* 0x000fcc0000000800 */
.L_x_4949:
[----:B------:R-:W-:Y:S01]  /*86c0*/  UIADD3 UR38, UR22, 0x1, URZ ;  /* 0x0000000116267890 */ /* 0x000fe2000fffe03f */
[C---:B------:R-:W-:Y:S01]  /*86d0*/  ISETP.GT.AND P1, PT, R12.reuse, R7, PT ;  /* 0x000000070c00720c */ /* 0x040fe20003f24270 */
[----:B------:R-:W-:Y:S02]  /*86e0*/  VIADD R12, R12, 0xffffffff ;  /* 0xffffffff0c0c7836 */ /* 0x000fe40000000000 */
[----:B------:R-:W-:-:S04]  /*86f0*/  UISETP.NE.AND UP0, UPT, UR38, 0x2, UPT ;  /* 0x000000022600788c */ /* 0x000fc8000bf05270 */
[----:B------:R-:W-:Y:S02]  /*8700*/  USEL UR6, URZ, 0x1, UP0 ;  /* 0x000000013f067887 */ /* 0x000fe40008000000 */
[----:B------:R-:W-:Y:S02]  /*8710*/  USEL UR38, UR38, URZ, UP0 ;  /* 0x0000003f26267287 */ /* 0x000fe40008000000 */
[----:B------:R-:W-:Y:S01]  /*8720*/  ULOP3.LUT UR37, UR37, UR6, URZ, 0x3c, !UPT ;  /* 0x0000000625257292 */ /* 0x000fe2000f8e3c3f */
[----:B---3--:R-:W-:Y:S11]  /*8730*/  @!P0 BRA `(.L_x_4939) ;  /* 0x0000000000048947 */ /* 0x008ff60003800000 */
[----:B------:R-:W-:Y:S01]  /*8740*/  BPT.TRAP 0x1 ;  /* 0x000000040000795c */ /* 0x000fe20000300000 */
.L_x_4939:
[----:B------:R-:W-:Y:S01]  /*8750*/  ULEA UR21, UR38, UR42, 0x3 ;  /* 0x0000002a26157291 */ /* 0x000fe2000f8e183f */
[----:B012---:R-:W-:-:S05]  /*8760*/  IMAD.U32 R9, RZ, RZ, UR37 ;  /* 0x00000025ff097e24 */ /* 0x007fca000f8e00ff */
[----:B------:R-:W-:-:S04]  /*8770*/  SHF.L.U32 R9, R9, 0x1f, RZ ;  /* 0x0000001f09097819 */ /* 0x000fc800000006ff */
[----:B------:R0:W1:Y:S01]  /*8780*/  SYNCS.PHASECHK.TRANS64.TRYWAIT P2, [UR21+0x28c30], R9 ;  /* 0x028c3009ff0075a7 */ /* 0x0000620008040155 */
[----:B------:R-:W-:Y:S05]  /*8790*/  @!P0 BRA `(.L_x_4940) ;  /* 0x0000000000048947 */ /* 0x000fea0003800000 */
[----:B------:R-:W-:Y:S01]  /*87a0*/  BPT.TRAP 0x1 ;  /* 0x000000040000795c */ /* 0x000fe20000300000 */
.L_x_4940:
[----:B-1----:R-:W-:Y:S05]  /*87b0*/  @P2 BRA `(.L_x_4941) ;  /* 0x0000000000082947 */ /* 0x002fea0003800000 */
[----:B------:R-:W1:Y:S02]  /*87c0*/  SYNCS.PHASECHK.TRANS64.TRYWAIT P2, [UR21+0x28c30], R9 ;  /* 0x028c3009ff0075a7 */ /* 0x000e640008040155 */
[----:B-1----:R-:W-:Y:S05]  /*87d0*/  @!P2 BRA `(.L_x_4942) ;  /* 0x000000b400c8a947 */ /* 0x002fea0003800000 */
.L_x_4941:
        /* <DEDUP_REMOVED lines=23> */
.L_x_4943:
[----:B-1----:R-:W-:Y:S01]  /*8950*/  FMNMX.FTZ R6, R152, R8, !PT ;  /* 0x0000000898067209 */ /* 0x002fe20007810000 */
[----:B------:R-:W-:Y:S01]  /*8960*/  UMOV UR10, UR20 ;  /* 0x00000014000a7c82 */ /* 0x000fe20008000000 */
[----:B------:R-:W-:Y:S02]  /*8970*/  UIADD3 UR6, UR21, 0x28c40, URZ ;  /* 0x00028c4015067890 */ /* 0x000fe4000fffe03f */
[----:B------:R-:W-:Y:S02]  /*8980*/  FMNMX.FTZ R5, R153, R6, !PT ;  /* 0x0000000699057209 */ /* 0x000fe40007810000 */
[----:B------:R-:W-:Y:S02]  /*8990*/  UPRMT UR6, UR40, 0x654, UR6 ;  /* 0x0000065428067896 */ /* 0x000fe40008000006 */
[----:B------:R-:W-:-:S04]  /*89a0*/  FMNMX.FTZ R6, R156, R5, !PT ;  /* 0x000000059c067209 */ /* 0x000fc80007810000 */
[----:B------:R-:W-:-:S03]  /*89b0*/  FMNMX.FTZ R5, R157, R6, !PT ;  /* 0x000000069d057209 */ /* 0x000fc60007810000 */
[----:B------:R-:W-:Y:S01]  /*89c0*/  SYNCS.ARRIVE.TRANS64.RED.A1T0 RZ, [UR6], RZ ;  /* 0x000000ffffff79a7 */ /* 0x000fe20008100406 */
        /* <DEDUP_REMOVED lines=13> */
[----:B------:R-:W1:Y:S02]  /*8aa0*/  SHFL.BFLY PT, R5, R10, 0x2, 0x1f ;  /* 0x0c401f000a057f89 */ /* 0x000e6400000e0000 */
[----:B-1----:R-:W-:Y:S02]  /*8ab0*/  FMNMX.FTZ R14, R10, R5, !PT ;  /* 0x000000050a0e7209 */ /* 0x002fe40007810000 */
[----:B------:R-:W-:-:S03]  /*8ac0*/  FMNMX.FTZ R5, R155, R6, !PT ;  /* 0x000000069b057209 */ /* 0x000fc60007810000 */
[----:B------:R-:W1:Y:S01]  /*8ad0*/  SHFL.BFLY PT, R13, R14, 0x1, 0x1f ;  /* 0x0c201f000e0d7f89 */ /* 0x000e6200000e0000 */
[----:B------:R-:W-:-:S04]  /*8ae0*/  FMNMX.FTZ R6, R158, R5, !PT ;  /* 0x000000059e067209 */ /* 0x000fc80007810000 */
[----:B------:R-:W-:-:S04]  /*8af0*/  FMNMX.FTZ R5, R159, R6, !PT ;  /* 0x000000069f057209 */ /* 0x000fc80007810000 */
[----:B------:R-:W-:Y:S02]  /*8b00*/  FMNMX.FTZ R6, R162, R5, !PT ;  /* 0x00000005a2067209 */ /* 0x000fe40007810000 */
[----:B-1----:R-:W-:Y:S02]  /*8b10*/  FMNMX.FTZ R5, R14, R13, !PT ;  /* 0x0000000d0e057209 */ /* 0x002fe40007810000 */
[----:B------:R-:W-:-:S03]  /*8b20*/  FMNMX.FTZ R13, R163, R6, !PT ;  /* 0x00000006a30d7209 */ /* 0x000fc60007810000 */
[C---:B------:R-:W-:Y:S01]  /*8b30*/  FMUL.FTZ R191, R5.reuse, UR10 ;  /* 0x0000000a05bf7c20 */ /* 0x040fe20008410000 */
[----:B------:R-:W-:Y:S01]  /*8b40*/  FMNMX.FTZ R6, R166, R13, !PT ;  /* 0x0000000da6067209 */ /* 0x000fe20007810000 */
[----:B------:R-:W-:Y:S02]  /*8b50*/  FADD.FTZ R8, -R5, R8 ;  /* 0x0000000805087221 */ /* 0x000fe40000010100 */
[--C-:B------:R-:W-:Y:S01]  /*8b60*/  FFMA.FTZ R21, R165, UR10, -R191.reuse ;  /* 0x0000000aa5157c23 */ /* 0x100fe200080108bf */
[----:B------:R-:W-:Y:S01]  /*8b70*/  FMNMX.FTZ R13, R167, R6, !PT ;  /* 0x00000006a70d7209 */ /* 0x000fe20007810000 */
[--C-:B------:R-:W-:Y:S01]  /*8b80*/  FFMA.FTZ R165, R173, UR10, -R191.reuse ;  /* 0x0000000aada57c23 */ /* 0x100fe200080108bf */
[----:B------:R-:W-:Y:S01]  /*8b90*/  FMUL.FTZ R8, R8, UR10 ;  /* 0x0000000a08087c20 */ /* 0x000fe20008410000 */
        /* <DEDUP_REMOVED lines=8> */
[----:B------:R-:W1:Y:S01]  /*8c20*/  MUFU.EX2 R8, R8 ;  /* 0x0000000800087308 */ /* 0x000e620000000800 */
[----:B------:R-:W-:Y:S01]  /*8c30*/  FMNMX.FTZ R6, R174, R15, !PT ;  /* 0x0000000fae067209 */ /* 0x000fe20007810000 */
[--C-:B------:R-:W-:Y:S01]  /*8c40*/  FFMA.FTZ R10, R156, UR10, -R191.reuse ;  /* 0x0000000a9c0a7c23 */ /* 0x100fe200080108bf */
[--C-:B------:R-:W-:Y:S01]  /*8c50*/  FFMA.FTZ R156, R160, UR10, -R191.reuse ;  /* 0x0000000aa09c7c23 */ /* 0x100fe200080108bf */
[--C-:B------:R-:W-:Y:S01]  /*8c60*/  FFMA.FTZ R160, R168, UR10, -R191.reuse ;  /* 0x0000000aa8a07c23 */ /* 0x100fe200080108bf */
[----:B------:R-:W-:Y:S01]  /*8c70*/  FMNMX.FTZ R15, R175, R6, !PT ;  /* 0x00000006af0f7209 */ /* 0x000fe20007810000 */
[--C-:B------:R-:W-:Y:S01]  /*8c80*/  FFMA.FTZ R168, R180, UR10, -R191.reuse ;  /* 0x0000000ab4a87c23 */ /* 0x100fe200080108bf */
[----:B------:R-:W-:Y:S01]  /*8c90*/  FFMA.FTZ R181, R181, UR10, -R191 ;  /* 0x0000000ab5b57c23 */ /* 0x000fe200080108bf */
[----:B------:R-:W2:Y:S01]  /*8ca0*/  MUFU.EX2 R13, R13 ;  /* 0x0000000d000d7308 */ /* 0x000ea20000000800 */
[----:B------:R-:W-:-:S04]  /*8cb0*/  FMNMX.FTZ R6, R178, R15, !PT ;  /* 0x0000000fb2067209 */ /* 0x000fc80007810000 */
[----:B------:R-:W-:-:S03]  /*8cc0*/  FMNMX.FTZ R15, R179, R6, !PT ;  /* 0x00000006b30f7209 */ /* 0x000fc60007810000 */
[----:B------:R-:W3:Y:S01]  /*8cd0*/  MUFU.EX2 R152, R152 ;  /* 0x0000009800987308 */ /* 0x000ee20000000800 */
[----:B------:R-:W-:Y:S01]  /*8ce0*/  FMNMX.FTZ R6, R182, R15, !PT ;  /* 0x0000000fb6067209 */ /* 0x000fe20007810000 */
[--C-:B------:R-:W-:Y:S01]  /*8cf0*/  FFMA.FTZ R15, R161, UR10, -R191.reuse ;  /* 0x0000000aa10f7c23 */ /* 0x100fe200080108bf */
[--C-:B------:R-:W-:Y:S01]  /*8d00*/  FFMA.FTZ R161, R169, UR10, -R191.reuse ;  /* 0x0000000aa9a17c23 */ /* 0x100fe200080108bf */
[----:B------:R-:W-:Y:S01]  /*8d10*/  FFMA.FTZ R169, R177, UR10, -R191 ;  /* 0x0000000ab1a97c23 */ /* 0x000fe200080108bf */
[----:B------:R-:W-:Y:S01]  /*8d20*/  FMNMX.FTZ R6, R183, R6, !PT ;  /* 0x00000006b7067209 */ /* 0x000fe20007810000 */
[-C--:B-1----:R-:W-:Y:S01]  /*8d30*/  FMUL.FTZ R24, R24, R8.reuse ;  /* 0x0000000818187220 */ /* 0x082fe20000410000 */
[-C--:B------:R-:W-:Y:S01]  /*8d40*/  FMUL.FTZ R25, R25, R8.reuse ;  /* 0x0000000819197220 */ /* 0x080fe20000410000 */
[----:B------:R-:W-:Y:S01]  /*8d50*/  MUFU.EX2 R10, R10 ;  /* 0x0000000a000a7308 */ /* 0x000fe20000000800 */
[-C--:B------:R-:W-:Y:S01]  /*8d60*/  FMUL.FTZ R28, R28, R8.reuse ;  /* 0x000000081c1c7220 */ /* 0x080fe20000410000 */
[----:B------:R-:W1:Y:S01]  /*8d70*/  SHFL.BFLY PT, R157, R6, 0x2, 0x1f ;  /* 0x0c401f00069d7f89 */ /* 0x000e6200000e0000 */
        /* <DEDUP_REMOVED lines=23> */
[----:B-1----:R-:W-:Y:S01]  /*8ef0*/  FMNMX.FTZ R157, R6, R157, !PT ;  /* 0x0000009d069d7209 */ /* 0x002fe20007810000 */
[-C--:B------:R-:W-:Y:S01]  /*8f00*/  FMUL.FTZ R69, R69, R8.reuse ;  /* 0x0000000845457220 */ /* 0x080fe20000410000 */
[-C--:B------:R-:W-:Y:S01]  /*8f10*/  FMUL.FTZ R72, R72, R8.reuse ;  /* 0x0000000848487220 */ /* 0x080fe20000410000 */
[-C--:B------:R-:W-:Y:S01]  /*8f20*/  FMUL.FTZ R73, R73, R8.reuse ;  /* 0x0000000849497220 */ /* 0x080fe20000410000 */
[-C--:B------:R-:W-:Y:S01]  /*8f30*/  FMUL.FTZ R76, R76, R8.reuse ;  /* 0x000000084c4c7220 */ /* 0x080fe20000410000 */
[----:B------:R-:W1:Y:S01]  /*8f40*/  SHFL.BFLY PT, R6, R157, 0x1, 0x1f ;  /* 0x0c201f009d067f89 */ /* 0x000e6200000e0000 */
        /* <DEDUP_REMOVED lines=23> */
[----:B-1----:R-:W-:Y:S01]  /*90c0*/  FMNMX.FTZ R6, R157, R6, !PT ;  /* 0x000000069d067209 */ /* 0x002fe20007810000 */
[----:B------:R-:W-:Y:S01]  /*90d0*/  MUFU.EX2 R161, R161 ;  /* 0x000000a100a17308 */ /* 0x000fe20000000800 */
[-C--:B------:R-:W-:Y:S01]  /*90e0*/  FMUL.FTZ R117, R117, R8.reuse ;  /* 0x0000000875757220 */ /* 0x080fe20000410000 */
[-C--:B------:R-:W-:Y:S01]  /*90f0*/  FMUL.FTZ R120, R120, R8.reuse ;  /* 0x0000000878787220 */ /* 0x080fe20000410000 */
[-C--:B------:R-:W-:Y:S01]  /*9100*/  FMUL.FTZ R121, R121, R8.reuse ;  /* 0x0000000879797220 */ /* 0x080fe20000410000 */
[----:B------:R-:W-:Y:S01]  /*9110*/  FADD.FTZ R157, -R6, R11 ;  /* 0x0000000b069d7221 */ /* 0x000fe20000010100 */
[-C--:B------:R-:W-:Y:S01]  /*9120*/  FMUL.FTZ R124, R124, R8.reuse ;  /* 0x000000087c7c7220 */ /* 0x080fe20000410000 */
[-C--:B------:R-:W-:Y:S01]  /*9130*/  FMUL.FTZ R125, R125, R8.reuse ;  /* 0x000000087d7d7220 */ /* 0x080fe20000410000 */
[-C--:B------:R-:W-:Y:S01]  /*9140*/  FMUL.FTZ R128, R128, R8.reuse ;  /* 0x0000000880807220 */ /* 0x080fe20000410000 */
[----:B------:R-:W-:Y:S01]  /*9150*/  FMUL.FTZ R173, R157, UR10 ;  /* 0x0000000a9dad7c20 */ /* 0x000fe20008410000 */
[----:B------:R-:W-:Y:S01]  /*9160*/  FMUL.FTZ R157, R6, UR10 ;  /* 0x0000000a069d7c20 */ /* 0x000fe20008410000 */
[----:B------:R-:W-:Y:S01]  /*9170*/  MUFU.EX2 R20, R20 ;  /* 0x0000001400147308 */ /* 0x000fe20000000800 */
[-C--:B------:R-:W-:Y:S01]  /*9180*/  FMUL.FTZ R129, R129, R8.reuse ;  /* 0x0000000881817220 */ /* 0x080fe20000410000 */
[----:B------:R-:W-:Y:S01]  /*9190*/  FMUL.FTZ R132, R132, R8 ;  /* 0x0000000884847220 */ /* 0x000fe20000410000 */
[--C-:B------:R-:W-:Y:S01]  /*91a0*/  FFMA.FTZ R172, R154, UR10, -R157.reuse ;  /* 0x0000000a9aac7c23 */ /* 0x100fe2000801089d */
[--C-:B------:R-:W-:Y:S01]  /*91b0*/  FFMA.FTZ R176, R163, UR10, -R157.reuse ;  /* 0x0000000aa3b07c23 */ /* 0x100fe2000801089d */
[----:B------:R-:W-:Y:S01]  /*91c0*/  FFMA.FTZ R163, R167, UR10, -R157 ;  /* 0x0000000aa7a37c23 */ /* 0x000fe2000801089d */
[----:B------:R-:W-:-:S02]  /*91d0*/  IMAD.MOV R167, RZ, RZ, -R17 ;  /* 0x000000ffffa77224 */ /* 0x000fc400078e0a11 */
[--C-:B------:R-:W-:Y:S01]  /*91e0*/  FFMA.FTZ R155, R155, UR10, -R157.reuse ;  /* 0x0000000a9b9b7c23 */ /* 0x100fe2000801089d */
[----:B------:R-:W-:Y:S01]  /*91f0*/  MUFU.EX2 R173, R173 ;  /* 0x000000ad00ad7308 */ /* 0x000fe20000000800 */
[--C-:B------:R-:W-:Y:S01]  /*9200*/  FFMA.FTZ R158, R158, UR10, -R157.reuse ;  /* 0x0000000a9e9e7c23 */ /* 0x100fe2000801089d */
[--C-:B------:R-:W-:Y:S01]  /*9210*/  FFMA.FTZ R177, R159, UR10, -R157.reuse ;  /* 0x0000000a9fb17c23 */ /* 0x100fe2000801089d */
[----:B------:R-:W-:Y:S01]  /*9220*/  ISETP.NE.AND P2, PT, R2, R167, PT ;  /* 0x000000a70200720c */ /* 0x000fe20003f45270 */
[--C-:B------:R-:W-:Y:S01]  /*9230*/  FFMA.FTZ R159, R162, UR10, -R157.reuse ;  /* 0x0000000aa29f7c23 */ /* 0x100fe2000801089d */
[--C-:B------:R-:W-:Y:S01]  /*9240*/  FFMA.FTZ R167, R171, UR10, -R157.reuse ;  /* 0x0000000aaba77c23 */ /* 0x100fe2000801089d */
[----:B------:R-:W-:Y:S02]  /*9250*/  IMAD.U32 R171, RZ, RZ, UR22 ;  /* 0x00000016ffab7e24 */ /* 0x000fe4000f8e00ff */
[--C-:B------:R-:W-:Y:S01]  /*9260*/  FFMA.FTZ R162, R166, UR10, -R157.reuse ;  /* 0x0000000aa6a27c23 */ /* 0x100fe2000801089d */
[----:B------:R-:W1:Y:S01]  /*9270*/  MUFU.EX2 R172, R172 ;  /* 0x000000ac00ac7308 */ /* 0x000e620000000800 */
[--C-:B------:R-:W-:Y:S01]  /*9280*/  FFMA.FTZ R166, R170, UR10, -R157.reuse ;  /* 0x0000000aaaa67c23 */ /* 0x100fe2000801089d */
[--C-:B------:R-:W-:Y:S01]  /*9290*/  FFMA.FTZ R179, R179, UR10, -R157.reuse ;  /* 0x0000000ab3b37c23 */ /* 0x100fe2000801089d */
[--C-:B------:R-:W-:Y:S01]  /*92a0*/  FFMA.FTZ R182, R182, UR10, -R157.reuse ;  /* 0x0000000ab6b67c23 */ /* 0x100fe2000801089d */
[----:B------:R-:W-:Y:S01]  /*92b0*/  FFMA.FTZ R183, R183, UR10, -R157 ;  /* 0x0000000ab7b77c23 */ /* 0x000fe2000801089d */
[-C--:B------:R-:W-:Y:S01]  /*92c0*/  FMUL.FTZ R133, R133, R8.reuse ;  /* 0x0000000885857220 */ /* 0x080fe20000410000 */
[-C--:B------:R-:W-:Y:S01]  /*92d0*/  FMUL.FTZ R136, R136, R8.reuse ;  /* 0x0000000888887220 */ /* 0x080fe20000410000 */
[----:B------:R-:W-:Y:S01]  /*92e0*/  FMUL.FTZ R137, R137, R8 ;  /* 0x0000000889897220 */ /* 0x000fe20000410000 */
[----:B------:R-:W4:Y:S01]  /*92f0*/  MUFU.EX2 R155, R155 ;  /* 0x0000009b009b7308 */ /* 0x000f220000000800 */
[----:B------:R-:W-:-:S02]  /*9300*/  @!P2 IMAD R154, R171, 0x40, R16 ;  /* 0x00000040ab9aa824 */ /* 0x000fc400078e0210 */
[----:B--2---:R-:W-:Y:S01]  /*9310*/  FFMA.FTZ R171, R8, R3, R13 ;  /* 0x0000000308ab7223 */ /* 0x004fe2000001000d */
[----:B------:R-:W-:Y:S01]  /*9320*/  FFMA.FTZ R3, R174, UR10, -R157 ;  /* 0x0000000aae037c23 */ /* 0x000fe2000801089d */
[-C--:B------:R-:W-:Y:S01]  /*9330*/  FMUL.FTZ R140, R140, R8.reuse ;  /* 0x000000088c8c7220 */ /* 0x080fe20000410000 */
[----:B------:R-:W-:Y:S01]  /*9340*/  FMUL.FTZ R141, R141, R8 ;  /* 0x000000088d8d7220 */ /* 0x000fe20000410000 */
[C---:B---3--:R-:W-:Y:S01]  /*9350*/  FADD.FTZ R171, R152.reuse, R171 ;  /* 0x000000ab98ab7221 */ /* 0x048fe20000010000 */
[----:B------:R-:W-:Y:S01]  /*9360*/  F2FP.F16.F32.PACK_AB R152, R152, R13 ;  /* 0x0000000d9898723e */ /* 0x000fe200000000ff */
[----:B------:R-:W2:Y:S01]  /*9370*/  MUFU.EX2 R158, R158 ;  /* 0x0000009e009e7308 */ /* 0x000ea20000000800 */
[----:B-1----:R-:W-:Y:S01]  /*9380*/  FFMA.FTZ R170, R173, R4, R172 ;  /* 0x00000004adaa7223 */ /* 0x002fe200000100ac */
[----:B------:R-:W-:Y:S01]  /*9390*/  FFMA.FTZ R4, R175, UR10, -R157 ;  /* 0x0000000aaf047c23 */ /* 0x000fe2000801089d */
[----:B------:R-:W-:Y:S01]  /*93a0*/  FADD.FTZ R174, R10, R171 ;  /* 0x000000ab0aae7221 */ /* 0x000fe20000010000 */
[-C--:B------:R-:W-:Y:S01]  /*93b0*/  FMUL.FTZ R144, R144, R8.reuse ;  /* 0x0000000890907220 */ /* 0x080fe20000410000 */
[-C--:B------:R-:W-:Y:S01]  /*93c0*/  FMUL.FTZ R145, R145, R8.reuse ;  /* 0x0000000891917220 */ /* 0x080fe20000410000 */
[-C--:B------:R-:W-:Y:S01]  /*93d0*/  FMUL.FTZ R148, R148, R8.reuse ;  /* 0x0000000894947220 */ /* 0x080fe20000410000 */
[----:B------:R-:W-:Y:S01]  /*93e0*/  FADD.FTZ R171, R153, R174 ;  /* 0x000000ae99ab7221 */ /* 0x000fe20000010000 */
[----:B------:R-:W1:Y:S01]  /*93f0*/  MUFU.EX2 R177, R177 ;  /* 0x000000b100b17308 */ /* 0x000e620000000800 */
[----:B----4-:R-:W-:Y:S01]  /*9400*/  FADD.FTZ R175, R155, R170 ;  /* 0x000000aa9baf7221 */ /* 0x010fe20000010000 */
[----:B------:R-:W-:Y:S01]  /*9410*/  FFMA.FTZ R170, R178, UR10, -R157 ;  /* 0x0000000ab2aa7c23 */ /* 0x000fe2000801089d */
[----:B------:R-:W-:Y:S01]  /*9420*/  FADD.FTZ R174, R156, R171 ;  /* 0x000000ab9cae7221 */ /* 0x000fe20000010000 */
[----:B------:R-:W-:Y:S01]  /*9430*/  @!P2 LEA R157, R154, UR42, 0x2 ;  /* 0x0000002a9a9dac11 */ /* 0x000fe2000f8e10ff */
[----:B------:R-:W-:Y:S01]  /*9440*/  FMUL.FTZ R149, R149, R8 ;  /* 0x0000000895957220 */ /* 0x000fe20000410000 */
[C---:B------:R-:W-:Y:S01]  /*9450*/  F2FP.F16.F32.PACK_AB R156, R15.reuse, R156 ;  /* 0x0000009c0f9c723e */ /* 0x040fe200000000ff */
[-C--:B------:R-:W-:Y:S01]  /*9460*/  FMUL.FTZ R26, R26, R173.reuse ;  /* 0x000000ad1a1a7220 */ /* 0x080fe20000410000 */
[----:B------:R-:W3:Y:S01]  /*9470*/  MUFU.EX2 R159, R159 ;  /* 0x0000009f009f7308 */ /* 0x000ee20000000800 */
[----:B--2---:R-:W-:Y:S01]  /*9480*/  FADD.FTZ R178, R158, R175 ;  /* 0x000000af9eb27221 */ /* 0x004fe20000010000 */
[----:B------:R-:W-:Y:S01]  /*9490*/  FADD.FTZ R175, R15, R174 ;  /* 0x000000ae0faf7221 */ /* 0x000fe20000010000 */
[----:B------:R-:W-:Y:S01]  /*94a0*/  @!P2 STS [R157+0x28800], R8 ;  /* 0x028800089d00a388 */ /* 0x000fe20000000800 */
[-C--:B------:R-:W-:Y:S01]  /*94b0*/  FMUL.FTZ R27, R27, R173.reuse ;  /* 0x000000ad1b1b7220 */ /* 0x080fe20000410000 */
[-C--:B------:R-:W-:Y:S01]  /*94c0*/  FMUL.FTZ R30, R30, R173.reuse ;  /* 0x000000ad1e1e7220 */ /* 0x080fe20000410000 */
[----:B------:R-:W-:Y:S01]  /*94d0*/  FADD.FTZ R154, R14, R175 ;  /* 0x000000af0e9a7221 */ /* 0x000fe20000010000 */
[----:B------:R2:W-:Y:S01]  /*94e0*/  @!P2 STS [R157+0x28820], R173 ;  /* 0x028820ad9d00a388 */ /* 0x0005e20000000800 */
[----:B------:R-:W4:Y:S01]  /*94f0*/  MUFU.EX2 R176, R176 ;  /* 0x000000b000b07308 */ /* 0x000f220000000800 */
[----:B-1----:R-:W-:Y:S01]  /*9500*/  FADD.FTZ R178, R177, R178 ;  /* 0x000000b2b1b27221 */ /* 0x002fe20000010000 */
[----:B------:R-:W-:Y:S01]  /*9510*/  FADD.FTZ R13, R21, R154 ;  /* 0x0000009a150d7221 */ /* 0x000fe20000010000 */
[----:B------:R-:W-:Y:S01]  /*9520*/  F2FP.F16.F32.PACK_AB R154, R153, R10 ;  /* 0x0000000a999a723e */ /* 0x000fe200000000ff */
[-C--:B------:R-:W-:Y:S01]  /*9530*/  FMUL.FTZ R31, R31, R173.reuse ;  /* 0x000000ad1f1f7220 */ /* 0x080fe20000410000 */
[----:B------:R-:W-:Y:S01]  /*9540*/  F2FP.F16.F32.PACK_AB R153, R155, R172 ;  /* 0x000000ac9b99723e */ /* 0x000fe200000000ff */
[----:B------:R-:W-:Y:S01]  /*9550*/  FADD.FTZ R10, R160, R13 ;  /* 0x0000000da00a7221 */ /* 0x000fe20000010000 */
[----:B------:R-:W-:Y:S01]  /*9560*/  F2FP.F16.F32.PACK_AB R155, R177, R158 ;  /* 0x0000009eb19b723e */ /* 0x000fe200000000ff */
[----:B------:R-:W1:Y:S01]  /*9570*/  MUFU.EX2 R162, R162 ;  /* 0x000000a200a27308 */ /* 0x000e620000000800 */
[----:B---3--:R-:W-:Y:S01]  /*9580*/  FADD.FTZ R171, R159, R178 ;  /* 0x000000b29fab7221 */ /* 0x008fe20000010000 */
[----:B------:R-:W-:Y:S01]  /*9590*/  BAR.SYNC.DEFER_BLOCKING 0xf, 0x100 ;  /* 0x03c4000000007b1d */ /* 0x000fe20000010000 */
[----:B------:R-:W-:Y:S01]  /*95a0*/  FADD.FTZ R13, R161, R10 ;  /* 0x0000000aa10d7221 */ /* 0x000fe20000010000 */
[----:B------:R-:W-:Y:S01]  /*95b0*/  F2FP.F16.F32.PACK_AB R158, R21, R14 ;  /* 0x0000000e159e723e */ /* 0x000fe200000000ff */
[----:B------:R-:W-:Y:S01]  /*95c0*/  FMUL.FTZ R34, R34, R173 ;  /* 0x000000ad22227220 */ /* 0x000fe20000410000 */
[----:B------:R-:W-:Y:S01]  /*95d0*/  F2FP.F16.F32.PACK_AB R160, R161, R160 ;  /* 0x000000a0a1a0723e */ /* 0x000fe200000000ff */
[----:B------:R-:W-:Y:S01]  /*95e0*/  FADD.FTZ R10, R20, R13 ;  /* 0x0000000d140a7221 */ /* 0x000fe20000010000 */
[----:B------:R-:W3:Y:S01]  /*95f0*/  MUFU.EX2 R163, R163 ;  /* 0x000000a300a37308 */ /* 0x000ee20000000800 */
[C---:B----4-:R-:W-:Y:S01]  /*9600*/  FADD.FTZ R171, R176.reuse, R171 ;  /* 0x000000abb0ab7221 */ /* 0x050fe20000010000 */
[----:B--2---:R-:W-:Y:S01]  /*9610*/  F2FP.F16.F32.PACK_AB R157, R176, R159 ;  /* 0x0000009fb09d723e */ /* 0x004fe200000000ff */
[-C--:B------:R-:W-:Y:S01]  /*9620*/  FMUL.FTZ R35, R35, R173.reuse ;  /* 0x000000ad23237220 */ /* 0x080fe20000410000 */
[-C--:B------:R-:W-:Y:S01]  /*9630*/  FMUL.FTZ R38, R38, R173.reuse ;  /* 0x000000ad26267220 */ /* 0x080fe20000410000 */
[-C--:B------:R-:W-:Y:S01]  /*9640*/  FMUL.FTZ R39, R39, R173.reuse ;  /* 0x000000ad27277220 */ /* 0x080fe20000410000 */
[-C--:B------:R-:W-:Y:S01]  /*9650*/  FMUL.FTZ R42, R42, R173.reuse ;  /* 0x000000ad2a2a7220 */ /* 0x080fe20000410000 */
[-C--:B------:R-:W-:Y:S01]  /*9660*/  FMUL.FTZ R43, R43, R173.reuse ;  /* 0x000000ad2b2b7220 */ /* 0x080fe20000410000 */
[----:B------:R-:W2:Y:S01]  /*9670*/  MUFU.EX2 R166, R166 ;  /* 0x000000a600a67308 */ /* 0x000ea20000000800 */
        /* <DEDUP_REMOVED lines=40> */
[C---:B--2---:R-:W-:Y:S01]  /*9900*/  FADD.FTZ R15, R165.reuse, R10 ;  /* 0x0000000aa50f7221 */ /* 0x044fe20000010000 */
[----:B------:R-:W-:Y:S01]  /*9910*/  F2FP.F16.F32.PACK_AB R162, R165, R20 ;  /* 0x00000014a5a2723e */ /* 0x000fe200000000ff */
[-C--:B------:R-:W-:Y:S01]  /*9920*/  FMUL.FTZ R98, R98, R173.reuse ;  /* 0x000000ad62627220 */ /* 0x080fe20000410000 */
[-C--:B------:R-:W-:Y:S01]  /*9930*/  FMUL.FTZ R99, R99, R173.reuse ;  /* 0x000000ad63637220 */ /* 0x080fe20000410000 */
[-C--:B------:R-:W-:Y:S01]  /*9940*/  FMUL.FTZ R102, R102, R173.reuse ;  /* 0x000000ad66667220 */ /* 0x080fe20000410000 */
[-C--:B------:R-:W-:Y:S01]  /*9950*/  FMUL.FTZ R103, R103, R173.reuse ;  /* 0x000000ad67677220 */ /* 0x080fe20000410000 */
[----:B------:R-:W-:Y:S01]  /*9960*/  FMUL.FTZ R106, R106, R173 ;  /* 0x000000ad6a6a7220 */ /* 0x000fe20000410000 */
[----:B------:R-:W2:Y:S01]  /*9970*/  MUFU.EX2 R170, R170 ;  /* 0x000000aa00aa7308 */ /* 0x000ea20000000800 */
        /* <DEDUP_REMOVED lines=34> */
[----:B------:R-:W-:-:S05]  /*9ba0*/  FMUL.FTZ R151, R151, R173 ;  /* 0x000000ad97977220 */ /* 0x000fca0000410000 */
[----:B------:R-:W4:Y:S01]  /*9bb0*/  MUFU.EX2 R182, R182 ;  /* 0x000000b600b67308 */ /* 0x000f220000000800 */
[C---:B--2---:R-:W-:Y:S01]  /*9bc0*/  F2FP.F16.F32.PACK_AB R166, R11.reuse, R168 ;  /* 0x000000a80ba6723e */ /* 0x044fe200000000ff */
[----:B------:R-:W-:-:S06]  /*9bd0*/  FADD.FTZ R3, R11, R4 ;  /* 0x000000040b037221 */ /* 0x000fcc0000010000 */
[----:B------:R-:W2:Y:S01]  /*9be0*/  MUFU.EX2 R183, R183 ;  /* 0x000000b700b77308 */ /* 0x000ea20000000800 */
[C---:B-1----:R-:W-:Y:S01]  /*9bf0*/  FADD.FTZ R15, R179.reuse, R14 ;  /* 0x0000000eb30f7221 */ /* 0x042fe20000010000 */
[----:B------:R-:W-:-:S03]  /*9c00*/  F2FP.F16.F32.PACK_AB R165, R179, R170 ;  /* 0x000000aab3a5723e */ /* 0x000fc600000000ff */
[----:B----4-:R-:W-:Y:S01]  /*9c10*/  FADD.FTZ R10, R182, R15 ;  /* 0x0000000fb60a7221 */ /* 0x010fe20000010000 */
[----:B--2---:R-:W-:-:S03]  /*9c20*/  F2FP.F16.F32.PACK_AB R167, R183, R182 ;  /* 0x000000b6b7a7723e */ /* 0x004fc600000000ff */
[----:B------:R-:W-:Y:S02]  /*9c30*/  FADD.FTZ R4, R183, R10 ;  /* 0x0000000ab7047221 */ /* 0x000fe40000010000 */
[----:B------:R3:W-:Y:S01]  /*9c40*/  STSM.16.M88.4 [R22], R164 ;  /* 0x000000a416007844 */ /* 0x0007e20000000200 */
[----:B------:R-:W-:Y:S05]  /*9c50*/  @!P0 BRA `(.L_x_4944) ;  /* 0x0000000000048947 */ /* 0x000fea0003800000 */
[----:B------:R-:W-:Y:S01]  /*9c60*/  BPT.TRAP 0x1 ;  /* 0x000000040000795c */ /* 0x000fe20000300000 */
.L_x_4944:
[----:B------:R1:W2:Y:S01]  /*9c70*/  SYNCS.PHASECHK.TRANS64.TRYWAIT P2, [UR21+0x28c50], R9 ;  /* 0x028c5009ff0075a7 */ /* 0x0002a20008040155 */
[----:B------:R-:W-:Y:S05]  /*9c80*/  @!P0 BRA `(.L_x_4945) ;  /* 0x0000000000048947 */ /* 0x000fea0003800000 */
[----:B------:R-:W-:Y:S01]  /*9c90*/  BPT.TRAP 0x1 ;  /* 0x000000040000795c */ /* 0x000fe20000300000 */
.L_x_4945:
[----:B--2---:R-:W-:Y:S05]  /*9ca0*/  @P2 BRA `(.L_x_4946) ;  /* 0x0000000000082947 */ /* 0x004fea0003800000 */
[----:B------:R-:W2:Y:S02]  /*9cb0*/  SYNCS.PHASECHK.TRANS64.TRYWAIT P2, [UR21+0x28c50], R9 ;  /* 0x028c5009ff0075a7 */ /* 0x000ea40008040155 */
[----:B--2---:R-:W-:Y:S05]  /*9cc0*/  @!P2 BRA `(.L_x_4947) ;  /* 0x000000a000a4a947 */ /* 0x004fea0003800000 */
.L_x_4946:
        /* <DEDUP_REMOVED lines=34> */
.L_x_4948:
[----:B------:R-:W-:Y:S01]  /*9ef0*/  UIADD3 UR21, UR21, 0x28c60, URZ ;  /* 0x00028c6015157890 */ /* 0x000fe2000fffe03f */
[----:B------:R-:W-:Y:S01]  /*9f00*/  IMAD.MOV.U32 R11, RZ, RZ, R6 ;  /* 0x000000ffff0b7224 */ /* 0x000fe200078e0006 */
[----:B------:R-:W-:Y:S01]  /*9f10*/  UMOV UR22, UR38 ;  /* 0x0000002600167c82 */ /* 0x000fe20008000000 */
[----:B--2---:R-:W-:Y:S01]  /*9f20*/  MOV R8, R5 ;  /* 0x0000000500087202 */ /* 0x004fe20000000f00 */
[----:B------:R-:W-:-:S09]  /*9f30*/  UPRMT UR21, UR40, 0x654, UR21 ;  /* 0x0000065428157896 */ /* 0x000fd20008000015 */
[----:B------:R-:W-:Y:S01]  /*9f40*/  SYNCS.ARRIVE.TRANS64.RED.A1T0 RZ, [UR21], RZ ;  /* 0x000000ffffff79a7 */ /* 0x000fe20008100415 */
[----:B------:R-:W-:Y:S05]  /*9f50*/  @P1 BRA `(.L_x_4949) ;  /* 0xffffffe400d81947 */ /* 0x000fea000383ffff */
.L_x_4938:
[----:B------:R-:W-:-:S13]  /*9f60*/  ISETP.GE.AND P1, PT, R12, UR47, PT ;  /* 0x0000002f0c007c0c */ /* 0x000fda000bf26270 */
[----:B------:R-:W-:Y:S05]  /*9f70*/  @!P1 BRA `(.L_x_4950) ;  /* 0x00000024000c9947 */ /* 0x000fea0003800000 */
[----:B012---:R-:W-:Y:S01]  /*9f80*/  IMAD.MOV.U32 R9, RZ, RZ, R6 ;  /* 0x000000ffff097224 */ /* 0x007fe200078e0006 */
[----:B------:R-:W-:Y:S01]  /*9f90*/  UMOV UR22, UR38 ;  /* 0x0000002600167c82 */ /* 0x000fe20008000000 */
[----:B------:R-:W-:Y:S01]  /*9fa0*/  IMAD.MOV.U32 R10, RZ, RZ, R5 ;  /* 0x000000ffff0a7224 */ /* 0x000fe200078e0005 */
[----:B------:R-:W-:Y:S01]  /*9fb0*/  ULDC UR24, c[0x0][0x9e4] ;  /* 0x0002790000187ab9 */ /* 0x000fe20000000800 */
[----:B------:R-:W-:Y:S01]  /*9fc0*/  ULDC UR25, c[0x0][0x9dc] ;  /* 0x0002770000197ab9 */ /* 0x000fe20000000800 */
[----:B------:R-:W-:Y:S01]  /*9fd0*/  ULDC UR26, c[0x0][0x288] ;  /* 0x0000a200001a7ab9 */ /* 0x000fe20000000800 */
[----:B------:R-:W-:Y:S01]  /*9fe0*/  ULDC UR20, c[0x0][0x988] ;  /* 0x0002620000147ab9 */ /* 0x000fe20000000800 */
[----:B------:R-:W-:-:S05]  /*9ff0*/  ULDC UR23, c[0x0][0x9e0] ;  /* 0x0002780000177ab9 */ /* 0x000fca0000000800 */
.L_x_4969:
[----:B------:R-:W-:-:S04]  /*a000*/  UIADD3 UR38, UR22, 0x1, URZ ;  /* 0x0000000116267890 */ /* 0x000fc8000fffe03f */
[----:B------:R-:W-:-:S04]  /*a010*/  UISETP.NE.AND UP0, UPT, UR38, 0x2, UPT ;  /* 0x000000022600788c */ /* 0x000fc8000bf05270 */
[----:B------:R-:W-:Y:S02]  /*a020*/  USEL UR6, URZ, 0x1, UP0 ;  /* 0x000000013f067887 */ /* 0x000fe40008000000 */
[----:B------:R-:W-:Y:S02]  /*a030*/  USEL UR38, UR38, URZ, UP0 ;  /* 0x0000003f26267287 */ /* 0x000fe40008000000 */
[----:B------:R-:W-:Y:S01]  /*a040*/  ULOP3.LUT UR37, UR37, UR6, URZ, 0x3c, !UPT ;  /* 0x0000000625257292 */ /* 0x000fe2000f8e3c3f */
[----:B-12---:R-:W-:Y:S11]  /*a050*/  @!P0 BRA `(.L_x_4951) ;  /* 0x0000000000048947 */ /* 0x006ff60003800000 */
[----:B------:R-:W-:Y:S01]  /*a060*/  BPT.TRAP 0x1 ;  /* 0x000000040000795c */ /* 0x000fe20000300000 */
.L_x_4951:
[----:B------:R-:W-:Y:S01]  /*a070*/  ULEA UR21, UR38, UR42, 0x3 ;  /* 0x0000002a26157291 */ /* 0x000fe2000f8e183f */
[----:B------:R-:W-:-:S05]  /*a080*/  IMAD.U32 R8, RZ, RZ, UR37 ;  /* 0x00000025ff087e24 */ /* 0x000fca000f8e00ff */
[----:B------:R-:W-:-:S04]  /*a090*/  SHF.L.U32 R8, R8, 0x1f, RZ ;  /* 0x0000001f08087819 */ /* 0x000fc800000006ff */
[----:B------:R0:W1:Y:S01]  /*a0a0*/  SYNCS.PHASECHK.TRANS64.TRYWAIT P1, [UR21+0x28c30], R8 ;  /* 0x028c3008ff0075a7 */ /* 0x0000620008020155 */
[----:B------:R-:W-:Y:S05]  /*a0b0*/  @!P0 BRA `(.L_x_4952) ;  /* 0x0000000000048947 */ /* 0x000fea0003800000 */
[----:B------:R-:W-:Y:S01]  /*a0c0*/  BPT.TRAP 0x1 ;  /* 0x000000040000795c */ /* 0x000fe20000300000 */
.L_x_4952:
[----:B-1----:R-:W-:Y:S05]  /*a0d0*/  @P1 BRA `(.L_x_4953) ;  /* 0x0000000000081947 */ /* 0x002fea0003800000 */
[----:B------:R-:W1:Y:S02]  /*a0e0*/  SYNCS.PHASECHK.TRANS64.TRYWAIT P1, [UR21+0x28c30], R8 ;  /* 0x028c3008ff0075a7 */ /* 0x000e640008020155 */
[----:B-1----:R-:W-:Y:S05]  /*a0f0*/  @!P1 BRA `(.L_x_4954) ;  /* 0x0000009c00b09947 */ /* 0x002fea0003800000 */
.L_x_4953:
[----:B------:R-:W-:Y:S01]  /*a100*/  R2UR UR18, R0 ;  /* 0x00000000001272ca */ /* 0x000fe200000e0000 */
[----:B---34-:R-:W-:Y:S01]  /*a110*/  WARPGROUP.ARRIVE ;  /* 0x00000000000079c5 */ /* 0x018fe20000000000 */
        /* <DEDUP_REMOVED lines=21> */
.L_x_4955:
[----:B------:R-:W-:Y:S01]  /*a270*/  UISETP.NE.AND UP1, UPT, UR51, URZ, UPT ;  /* 0x0000003f3300728c */ /* 0x000fe2000bf25270 */
[----:B------:R-:W-:Y:S01]  /*a280*/  VIADD R14, R185, UR44 ;  /* 0x0000002cb90e7c36 */ /* 0x000fe20008000000 */
[----:B------:R-:W2:Y:S01]  /*a290*/  LDC R13, c[0x0][0x2f0] ;  /* 0x0000bc00ff0d7b82 */ /* 0x000ea20000000800 */
[----:B------:R-:W-:-:S03]  /*a2a0*/  UISETP.NE.AND UP0, UPT, UR50, URZ, UPT ;  /* 0x0000003f3200728c */ /* 0x000fc6000bf05270 */
[----:B------:R-:W-:Y:S02]  /*a2b0*/  PLOP3.LUT P1, PT, PT, PT, UP1, 0x80, 0x0 ;  /* 0x000000000000781c */ /* 0x000fe40003f2f018 */
[----:B------:R-:W-:-:S03]  /*a2c0*/  PLOP3.LUT P2, PT, PT, PT, UP1, 0x80, 0x0 ;  /* 0x000000000000781c */ /* 0x000fc60003f4f018 */
[----:B------:R-:W-:Y:S01]  /*a2d0*/  @UP1 ULDC UR6, c[0x0][0x44c] ;  /* 0x0001130000061ab9 */ /* 0x000fe20000000800 */
[----:B------:R-:W-:-:S07]  /*a2e0*/  @UP1 ULDC UR7, c[0x0][0x450] ;  /* 0x0001140000071ab9 */ /* 0x000fce0000000800 */
[----:B-1----:R-:W-:Y:S01]  /*a2f0*/  @P1 IMAD.HI.U32 R5, R14, UR6, RZ ;  /* 0x000000060e051c27 */ /* 0x002fe2000f8e00ff */
[----:B------:R-:W-:Y:S01]  /*a300*/  UIADD3 UR6, UR21, 0x28c40, URZ ;  /* 0x00028c4015067890 */ /* 0x000fe2000fffe03f */
[----:B------:R-:W-:-:S03]  /*a310*/  PLOP3.LUT P1, PT, PT, PT, UP0, 0x40, 0x0 ;  /* 0x000000000000781c */ /* 0x000fc60003f2e808 */
[----:B------:R-:W-:Y:S01]  /*a320*/  @P2 SHF.R.U32.HI R14, RZ, UR7, R5 ;  /* 0x00000007ff0e2c19 */ /* 0x000fe20008011605 */
[----:B------:R-:W-:Y:S01]  /*a330*/  IMAD.SHL.U32 R5, R12, 0x40, RZ ;  /* 0x000000400c057824 */ /* 0x000fe200078e00ff */
[----:B------:R-:W-:-:S03]  /*a340*/  UPRMT UR6, UR40, 0x654, UR6 ;  /* 0x0000065428067896 */ /* 0x000fc60008000006 */
[----:B------:R-:W1:Y:S01]  /*a350*/  SHFL.IDX PT, R192, R14, RZ, 0x1c1f ;  /* 0x001c1fff0ec07589 */ /* 0x000e6200000e0000 */
[----:B------:R-:W-:-:S05]  /*a360*/  IADD3 R6, -R2, 0x1, -R5 ;  /* 0x0000000102067810 */ /* 0x000fca0007ffe905 */
[----:B--2---:R-:W-:Y:S01]  /*a370*/  IMAD R6, R13, UR49, R6 ;  /* 0x000000310d067c24 */ /* 0x004fe2000f8e0206 */
[----:B------:R-:W-:Y:S01]  /*a380*/  SYNCS.ARRIVE.TRANS64.RED.A1T0 RZ, [UR6], RZ ;  /* 0x000000ffffff79a7 */ /* 0x000fe20008100406 */
[----:B------:R-:W-:Y:S02]  /*a390*/  ULOP3.LUT UR6, URZ, UR25, URZ, 0x33, !UPT ;  /* 0x000000193f067292 */ /* 0x000fe4000f8e333f */
[----:B------:R-:W-:-:S04]  /*a3a0*/  VIADD R6, R6, -UR26 ;  /* 0x8000001a06067c36 */ /* 0x000fc80008000000 */
[C---:B------:R-:W-:Y:S02]  /*a3b0*/  VIADD R21, R6.reuse, UR23 ;  /* 0x0000001706157c36 */ /* 0x040fe40008000000 */
[----:B------:R-:W-:Y:S02]  /*a3c0*/  VIADD R191, R6, UR6 ;  /* 0x0000000606bf7c36 */ /* 0x000fe40008000000 */
[--C-:B-1----:R-:W-:Y:S02]  /*a3d0*/  IMAD.IADD R15, R21, 0x1, R192.reuse ;  /* 0x00000001150f7824 */ /* 0x102fe400078e02c0 */
[----:B------:R-:W-:Y:S01]  /*a3e0*/  IMAD.IADD R20, R191, 0x1, R192 ;  /* 0x00000001bf147824 */ /* 0x000fe200078e02c0 */
[----:B------:R-:W-:Y:S06]  /*a3f0*/  @P1 BRA `(.L_x_4956) ;  /* 0x00000000005c1947 */ /* 0x000fec0003800000 */
[----:B------:R-:W-:Y:S01]  /*a400*/  IMAD R6, R13, UR49, R192 ;  /* 0x000000310d067c24 */ /* 0x000fe2000f8e02c0 */
[----:B------:R-:W-:Y:S03]  /*a410*/  BSSY B0, `(.L_x_4957) ;  /* 0x0000011000007945 */ /* 0x000fe60003800000 */
[----:B------:R-:W-:-:S05]  /*a420*/  VIADD R11, R6, -UR26 ;  /* 0x8000001a060b7c36 */ /* 0x000fca0008000000 */
        /* <DEDUP_REMOVED lines=10> */
.L_x_4958:
[----:B------:R-:W-:-:S05]  /*a4d0*/  IMAD.U32 R192, RZ, RZ, UR24 ;  /* 0x00000018ffc07e24 */ /* 0x000fca000f8e00ff */
[----:B------:R-:W-:-:S13]  /*a4e0*/  ISETP.NE.AND P1, PT, R192, 0x1, PT ;  /* 0x00000001c000780c */ /* 0x000fda0003f25270 */
[----:B------:R-:W1:Y:S02]  /*a4f0*/  @P1 LDC.64 R6, c[0x0][0x9e8] ;  /* 0x00027a00ff061b82 */ /* 0x000e640000000a00 */
[----:B-1----:R-:W-:-:S05]  /*a500*/  @P1 IMAD.HI.U32 R6, R11, R6, RZ ;  /* 0x000000060b061227 */ /* 0x002fca00078e00ff */
[----:B------:R-:W-:-:S07]  /*a510*/  @P1 SHF.R.U32.HI R11, RZ, R7, R6 ;  /* 0x00000007ff0b1219 */ /* 0x000fce0000011606 */
.L_x_4959:
[----:B------:R-:W-:Y:S05]  /*a520*/  BSYNC B0 ;  /* 0x0000000000007941 */ /* 0x000fea0003800000 */
.L_x_4957:
[----:B------:R-:W-:-:S04]  /*a530*/  IMAD R11, R11, R192, -R5 ;  /* 0x000000c00b0b7224 */ /* 0x000fc800078e0a05 */
[----:B------:R-:W-:-:S05]  /*a540*/  IMAD.IADD R11, R11, 0x1, -R2 ;  /* 0x000000010b0b7824 */ /* 0x000fca00078e0a02 */
[----:B------:R-:W-:Y:S02]  /*a550*/  VIADDMNMX R15, R11, R192, R15, PT ;  /* 0x000000c00b0f7246 */ /* 0x000fe4000380010f */
[----:B------:R-:W-:-:S07]  /*a560*/  VIMNMX R20, R20, R11, !PT ;  /* 0x0000000b14147248 */ /* 0x000fce0007fe0100 */
.L_x_4956:
        /* <DEDUP_REMOVED lines=8> */
[----:B------:R-:W-:Y:S02]  /*a5f0*/  ISETP.GT.AND P4, PT, R20, 0x18, P1 ;  /* 0x000000181400780c */ /* 0x000fe40000f84270 */
[----:B------:R-:W-:Y:S02]  /*a600*/  FSEL R11, R152, -INF , !P5 ;  /* 0xff800000980b7808 */ /* 0x000fe40006800000 */
[----:B------:R-:W-:Y:S02]  /*a610*/  ISETP.LT.OR P4, PT, R15, 0x19, P4 ;  /* 0x000000190f00780c */ /* 0x000fe40002781670 */
[C---:B------:R-:W-:Y:S02]  /*a620*/  ISETP.GT.AND P6, PT, R20.reuse, 0x8, P1 ;  /* 0x000000081400780c */ /* 0x040fe40000fc4270 */
[----:B------:R-:W-:-:S02]  /*a630*/  ISETP.GT.AND P2, PT, R20, 0x9, P1 ;  /* 0x000000091400780c */ /* 0x000fc40000f44270 */
[C---:B------:R-:W-:Y:S01]  /*a640*/  ISETP.GT.AND P3, PT, R20.reuse, 0x10, P1 ;  /* 0x000000101400780c */ /* 0x040fe20000f64270 */
[----:B-1----:R-:W-:Y:S01]  /*a650*/  IMAD.IADD R14, R21, 0x1, R6 ;  /* 0x00000001150e7824 */ /* 0x002fe200078e0206 */
[----:B------:R-:W-:Y:S02]  /*a660*/  ISETP.GT.AND P5, PT, R20, 0x11, P1 ;  /* 0x000000111400780c */ /* 0x000fe40000fa4270 */
        /* <DEDUP_REMOVED lines=32> */
[----:B------:R-:W-:Y:S02]  /*a870*/  ISETP.LT.OR P5, PT, R15, 0x3a, P5 ;  /* 0x0000003a0f00780c */ /* 0x000fe40002fa1670 */
[----:B------:R-:W-:-:S02]  /*a880*/  IADD3 R15, R191, R6, RZ ;  /* 0x00000006bf0f7210 */ /* 0x000fc40007ffe0ff */
[----:B------:R-:W-:Y:S02]  /*a890*/  FSEL R176, R176, -INF , !P6 ;  /* 0xff800000b0b07808 */ /* 0x000fe40007000000 */
[----:B------:R-:W-:Y:S02]  /*a8a0*/  FSEL R177, R177, -INF , !P2 ;  /* 0xff800000b1b17808 */ /* 0x000fe40005000000 */
[----:B------:R-:W-:Y:S02]  /*a8b0*/  FSEL R180, R180, -INF , !P3 ;  /* 0xff800000b4b47808 */ /* 0x000fe40005800000 */
[----:B------:R-:W-:Y:S01]  /*a8c0*/  FSEL R181, R181, -INF , !P5 ;  /* 0xff800000b5b57808 */ /* 0x000fe20006800000 */
        /* <DEDUP_REMOVED lines=14> */
.L_x_4962:
[----:B------:R-:W-:-:S05]  /*a9b0*/  IMAD.U32 R20, RZ, RZ, UR24 ;  /* 0x00000018ff147e24 */ /* 0x000fca000f8e00ff */
[----:B------:R-:W-:-:S13]  /*a9c0*/  ISETP.NE.AND P2, PT, R20, 0x1, PT ;  /* 0x000000011400780c */ /* 0x000fda0003f45270 */
[----:B------:R-:W1:Y:S02]  /*a9d0*/  @P2 LDC.64 R6, c[0x0][0x9e8] ;  /* 0x00027a00ff062b82 */ /* 0x000e640000000a00 */
[----:B-1----:R-:W-:-:S05]  /*a9e0*/  @P2 IMAD.HI.U32 R6, R13, R6, RZ ;  /* 0x000000060d062227 */ /* 0x002fca00078e00ff */
[----:B------:R-:W-:-:S07]  /*a9f0*/  @P2 SHF.R.U32.HI R13, RZ, R7, R6 ;  /* 0x00000007ff0d2219 */ /* 0x000fce0000011606 */
.L_x_4963:
[----:B------:R-:W-:Y:S05]  /*aa00*/  BSYNC B0 ;  /* 0x0000000000007941 */ /* 0x000fea0003800000 */
.L_x_4961:
[----:B------:R-:W-:-:S04]  /*aa10*/  IMAD R5, R13, R20, -R5 ;  /* 0x000000140d057224 */ /* 0x000fc800078e0a05 */
[----:B------:R-:W-:-:S05]  /*aa20*/  IMAD.IADD R5, R5, 0x1, -R2 ;  /* 0x0000000105057824 */ /* 0x000fca00078e0a02 */
[----:B------:R-:W-:Y:S02]  /*aa30*/  VIADDMNMX R14, R5, R20, R14, PT ;  /* 0x00000014050e7246 */ /* 0x000fe4000380010e */
[----:B------:R-:W-:-:S07]  /*aa40*/  VIMNMX R15, R15, R5, !PT ;  /* 0x000000050f0f7248 */ /* 0x000fce0007fe0100 */
.L_x_4960:
[----:B------:R-:W-:Y:S01]  /*aa50*/  FMNMX.FTZ R6, R11, R10, !PT ;  /* 0x0000000a0b067209 */ /* 0x000fe20007810000 */
[----:B------:R-:W-:Y:S01]  /*aa60*/  UMOV UR10, UR20 ;  /* 0x00000014000a7c82 */ /* 0x000fe20008000000 */
[----:B------:R-:W-:Y:S02]  /*aa70*/  ISETP.GT.AND P3, PT, R15, RZ, P1 ;  /* 0x000000ff0f00720c */ /* 0x000fe40000f64270 */
        /* <DEDUP_REMOVED lines=29> */
[C---:B------:R-:W-:Y:S02]  /*ac50*/  ISETP.GT.AND P6, PT, R15.reuse, 0x18, P1 ;  /* 0x000000180f00780c */ /* 0x040fe40000fc4270 */
[----:B------:R-:W-:Y:S01]  /*ac60*/  ISETP.LT.OR P4, PT, R14, 0x12, P4 ;  /* 0x000000120e00780c */ /* 0x000fe20002781670 */
[----:B------:R-:W1:Y:S01]  /*ac70*/  SHFL.BFLY PT, R5, R6, 0x2, 0x1f ;  /* 0x0c401f0006057f89 */ /* 0x000e6200000e0000 */
[----:B------:R-:W-:Y:S02]  /*ac80*/  FSEL R162, R162, -INF , !P5 ;  /* 0xff800000a2a27808 */ /* 0x000fe40006800000 */
[----:B------:R-:W-:Y:S02]  /*ac90*/  ISETP.GT.AND P2, PT, R15, 0x19, P1 ;  /* 0x000000190f00780c */ /* 0x000fe40000f44270 */
[----:B------:R-:W-:-:S02]  /*aca0*/  ISETP.LT.OR P6, PT, R14, 0x19, P6 ;  /* 0x000000190e00780c */ /* 0x000fc400037c1670 */
[----:B------:R-:W-:Y:S02]  /*acb0*/  FSEL R163, R163, -INF , !P4 ;  /* 0xff800000a3a37808 */ /* 0x000fe40006000000 */
[C---:B------:R-:W-:Y:S02]  /*acc0*/  ISETP.GT.AND P3, PT, R15.reuse, 0x20, P1 ;  /* 0x000000200f00780c */ /* 0x040fe40000f64270 */
[----:B------:R-:W-:Y:S02]  /*acd0*/  FSEL R166, R166, -INF , !P6 ;  /* 0xff800000a6a67808 */ /* 0x000fe40007000000 */
[C---:B------:R-:W-:Y:S02]  /*ace0*/  ISETP.LT.OR P2, PT, R14.reuse, 0x1a, P2 ;  /* 0x0000001a0e00780c */ /* 0x040fe40001741670 */
[----:B------:R-:W-:Y:S02]  /*acf0*/  ISETP.LT.OR P3, PT, R14, 0x21, P3 ;  /* 0x000000210e00780c */ /* 0x000fe40001f61670 */
[----:B------:R-:W-:-:S02]  /*ad00*/  ISETP.GT.AND P5, PT, R15, 0x21, P1 ;  /* 0x000000210f00780c */ /* 0x000fc40000fa4270 */
[----:B------:R-:W-:Y:S02]  /*ad10*/  FSEL R167, R167, -INF , !P2 ;  /* 0xff800000a7a77808 */ /* 0x000fe40005000000 */
[----:B------:R-:W-:Y:S02]  /*ad20*/  FSEL R170, R170, -INF , !P3 ;  /* 0xff800000aaaa7808 */ /* 0x000fe40005800000 */
[C---:B------:R-:W-:Y:S02]  /*ad30*/  ISETP.GT.AND P4, PT, R15.reuse, 0x28, P1 ;  /* 0x000000280f00780c */ /* 0x040fe40000f84270 */
[----:B-1----:R-:W-:Y:S02]  /*ad40*/  FMNMX.FTZ R7, R6, R5, !PT ;  /* 0x0000000506077209 */ /* 0x002fe40007810000 */
[----:B------:R-:W-:Y:S02]  /*ad50*/  FMNMX.FTZ R6, R154, R9, !PT ;  /* 0x000000099a067209 */ /* 0x000fe40007810000 */
[----:B------:R-:W-:Y:S01]  /*ad60*/  ISETP.LT.OR P5, PT, R14, 0x22, P5 ;  /* 0x000000220e00780c */ /* 0x000fe20002fa1670 */
[----:B------:R-:W1:Y:S01]  /*ad70*/  SHFL.BFLY PT, R20, R7, 0x1, 0x1f ;  /* 0x0c201f0007147f89 */ /* 0x000e6200000e0000 */
[----:B------:R-:W-:-:S02]  /*ad80*/  ISETP.GT.AND P6, PT, R15, 0x29, P1 ;  /* 0x000000290f00780c */ /* 0x000fc40000fc4270 */
[----:B------:R-:W-:Y:S02]  /*ad90*/  ISETP.LT.OR P4, PT, R14, 0x29, P4 ;  /* 0x000000290e00780c */ /* 0x000fe40002781670 */
[----:B------:R-:W-:Y:S02]  /*ada0*/  FSEL R171, R171, -INF , !P5 ;  /* 0xff800000abab7808 */ /* 0x000fe40006800000 */
[C---:B------:R-:W-:Y:S02]  /*adb0*/  ISETP.GT.AND P2, PT, R15.reuse, 0x30, P1 ;  /* 0x000000300f00780c */ /* 0x040fe40000f44270 */
[----:B------:R-:W-:Y:S02]  /*adc0*/  FSEL R174, R174, -INF , !P4 ;  /* 0xff800000aeae7808 */ /* 0x000fe40006000000 */
[----:B------:R-:W-:Y:S02]  /*add0*/  ISETP.LT.OR P6, PT, R14, 0x2a, P6 ;  /* 0x0000002a0e00780c */ /* 0x000fe400037c1670 */
[----:B------:R-:W-:-:S02]  /*ade0*/  ISETP.GT.AND P5, PT, R15, 0x31, P1 ;  /* 0x000000310f00780c */ /* 0x000fc40000fa4270 */
[C---:B------:R-:W-:Y:S02]  /*adf0*/  ISETP.LT.OR P2, PT, R14.reuse, 0x31, P2 ;  /* 0x000000310e00780c */ /* 0x040fe40001741670 */
[----:B------:R-:W-:Y:S02]  /*ae00*/  FSEL R175, R175, -INF , !P6 ;  /* 0xff800000afaf7808 */ /* 0x000fe40007000000 */
[----:B------:R-:W-:Y:S02]  /*ae10*/  ISETP.GT.AND P4, PT, R15, 0x38, P1 ;  /* 0x000000380f00780c */ /* 0x000fe40000f84270 */
[----:B------:R-:W-:Y:S02]  /*ae20*/  ISETP.LT.OR P5, PT, R14, 0x32, P5 ;  /* 0x000000320e00780c */ /* 0x000fe40002fa1670 */
[----:B------:R-:W-:Y:S02]  /*ae30*/  FSEL R178, R178, -INF , !P2 ;  /* 0xff800000b2b27808 */ /* 0x000fe40005000000 */
[----:B-1----:R-:W-:-:S02]  /*ae40*/  FMNMX.FTZ R5, R7, R20, !PT ;  /* 0x0000001407057209 */ /* 0x002fc40007810000 */
[----:B------:R-:W-:Y:S02]  /*ae50*/  FMNMX.FTZ R7, R155, R6, !PT ;  /* 0x000000069b077209 */ /* 0x000fe40007810000 */
[C---:B------:R-:W-:Y:S01]  /*ae60*/  FSETP.NEU.FTZ.AND P3, PT, R5.reuse, -INF , PT ;  /* 0xff8000000500780b */ /* 0x040fe20003f7d000 */
[----:B------:R-:W-:Y:S01]  /*ae70*/  FMUL.FTZ R20, R5, UR10 ;  /* 0x0000000a05147c20 */ /* 0x000fe20008410000 */
[----:B------:R-:W-:Y:S02]  /*ae80*/  FMNMX.FTZ R6, R158, R7, !PT ;  /* 0x000000079e067209 */ /* 0x000fe40007810000 */
[----:B------:R-:W-:Y:S02]  /*ae90*/  ISETP.GT.AND P1, PT, R15, 0x39, P1 ;  /* 0x000000390f00780c */ /* 0x000fe40000f24270 */
[----:B------:R-:W-:Y:S02]  /*aea0*/  FMNMX.FTZ R7, R159, R6, !PT ;  /* 0x000000069f077209 */ /* 0x000fe40007810000 */
[----:B------:R-:W-:-:S02]  /*aeb0*/  FSEL R20, R20, RZ, P3 ;  /* 0x000000ff14147208 */ /* 0x000fc40001800000 */
[----:B------:R-:W-:Y:S02]  /*aec0*/  FMNMX.FTZ R6, R162, R7, !PT ;  /* 0x00000007a2067209 */ /* 0x000fe40007810000 */
[----:B------:R-:W-:Y:S01]  /*aed0*/  ISETP.LT.OR P4, PT, R14, 0x39, P4 ;  /* 0x000000390e00780c */ /* 0x000fe20002781670 */
[--C-:B------:R-:W-:Y:S01]  /*aee0*/  FFMA.FTZ R152, R11, UR10, -R20.reuse ;  /* 0x0000000a0b987c23 */ /* 0x100fe20008010814 */
[----:B------:R-:W-:Y:S01]  /*aef0*/  FMNMX.FTZ R7, R163, R6, !PT ;  /* 0x00000006a3077209 */ /* 0x000fe20007810000 */
[--C-:B------:R-:W-:Y:S01]  /*af00*/  FFMA.FTZ R15, R164, UR10, -R20.reuse ;  /* 0x0000000aa40f7c23 */ /* 0x100fe20008010814 */
[----:B------:R-:W-:Y:S01]  /*af10*/  FSEL R179, R179, -INF , !P5 ;  /* 0xff800000b3b37808 */ /* 0x000fe20006800000 */
[--C-:B------:R-:W-:Y:S01]  /*af20*/  FFMA.FTZ R164, R169, UR10, -R20.reuse ;  /* 0x0000000aa9a47c23 */ /* 0x100fe20008010814 */
[----:B------:R-:W-:Y:S01]  /*af30*/  FMNMX.FTZ R6, R166, R7, !PT ;  /* 0x00000007a6067209 */ /* 0x000fe20007810000 */
[----:B------:R-:W-:Y:S01]  /*af40*/  MUFU.EX2 R152, R152 ;  /* 0x0000009800987308 */ /* 0x000fe20000000800 */
[----:B------:R-:W-:Y:S01]  /*af50*/  ISETP.LT.OR P1, PT, R14, 0x3a, P1 ;  /* 0x0000003a0e00780c */ /* 0x000fe20000f21670 */
[--C-:B------:R-:W-:Y:S01]  /*af60*/  FFMA.FTZ R14, R157, UR10, -R20.reuse ;  /* 0x0000000a9d0e7c23 */ /* 0x100fe20008010814 */
[----:B------:R-:W-:Y:S01]  /*af70*/  FMNMX.FTZ R7, R167, R6, !PT ;  /* 0x00000006a7077209 */ /* 0x000fe20007810000 */
[--C-:B------:R-:W-:Y:S01]  /*af80*/  FFMA.FTZ R173, R173, UR10, -R20.reuse ;  /* 0x0000000aadad7c23 */ /* 0x100fe20008010814 */
[----:B------:R-:W-:Y:S01]  /*af90*/  FSEL R182, R182, -INF , !P4 ;  /* 0xff800000b6b67808 */ /* 0x000fe20006000000 */
[----:B------:R-:W-:Y:S01]  /*afa0*/  IMAD.MOV R169, RZ, RZ, -R17 ;  /* 0x000000ffffa97224 */ /* 0x000fe200078e0a11 */
[----:B------:R-:W-:Y:S01]  /*afb0*/  FMNMX.FTZ R6, R170, R7, !PT ;  /* 0x00000007aa067209 */ /* 0x000fe20007810000 */
[--C-:B------:R-:W-:Y:S01]  /*afc0*/  FFMA.FTZ R7, R153, UR10, -R20.reuse ;  /* 0x0000000a99077c23 */ /* 0x100fe20008010814 */
[----:B------:R-:W-:Y:S01]  /*afd0*/  FSEL R183, R183, -INF , !P1 ;  /* 0xff800000b7b77808 */ /* 0x000fe20004800000 */
[----:B------:R-:W-:Y:S01]  /*afe0*/  MUFU.EX2 R14, R14 ;  /* 0x0000000e000e7308 */ /* 0x000fe20000000800 */
[----:B------:R-:W-:Y:S01]  /*aff0*/  FMNMX.FTZ R11, R171, R6, !PT ;  /* 0x00000006ab0b7209 */ /* 0x000fe20007810000 */
[--C-:B------:R-:W-:Y:S01]  /*b000*/  FFMA.FTZ R21, R168, UR10, -R20.reuse ;  /* 0x0000000aa8157c23 */ /* 0x100fe20008010814 */
[----:B------:R-:W-:Y:S01]  /*b010*/  FSEL R157, R5, RZ, P3 ;  /* 0x000000ff059d7208 */ /* 0x000fe20001800000 */
[--C-:B------:R-:W-:Y:S01]  /*b020*/  FFMA.FTZ R180, R180, UR10, -R20.reuse ;  /* 0x0000000ab4b47c23 */ /* 0x100fe20008010814 */
[----:B------:R-:W-:Y:S01]  /*b030*/  FMNMX.FTZ R6, R174, R11, !PT ;  /* 0x0000000bae067209 */ /* 0x000fe20007810000 */
[--C-:B------:R-:W-:Y:S01]  /*b040*/  FFMA.FTZ R11, R156, UR10, -R20.reuse ;  /* 0x0000000a9c0b7c23 */ /* 0x100fe20008010814 */
[----:B------:R-:W-:Y:S01]  /*b050*/  FFMA.FTZ R156, R160, UR10, -R20 ;  /* 0x0000000aa09c7c23 */ /* 0x000fe20008010814 */
[----:B------:R-:W-:Y:S01]  /*b060*/  FADD.FTZ R157, -R157, R10 ;  /* 0x0000000a9d9d7221 */ /* 0x000fe20000010100 */
[----:B------:R-:W-:Y:S01]  /*b070*/  FMNMX.FTZ R13, R175, R6, !PT ;  /* 0x00000006af0d7209 */ /* 0x000fe20007810000 */
[--C-:B------:R-:W-:Y:S01]  /*b080*/  FFMA.FTZ R160, R165, UR10, -R20.reuse ;  /* 0x0000000aa5a07c23 */ /* 0x100fe20008010814 */
[----:B------:R-:W-:Y:S01]  /*b090*/  MUFU.EX2 R7, R7 ;  /* 0x0000000700077308 */ /* 0x000fe20000000800 */
[----:B------:R-:W-:Y:S01]  /*b0a0*/  FMUL.FTZ R157, R157, UR10 ;  /* 0x0000000a9d9d7c20 */ /* 0x000fe20008410000 */
[----:B------:R-:W-:Y:S01]  /*b0b0*/  FMNMX.FTZ R6, R178, R13, !PT ;  /* 0x0000000db2067209 */ /* 0x000fe20007810000 */
[----:B------:R-:W-:Y:S01]  /*b0c0*/  FFMA.FTZ R168, R177, UR10, -R20 ;  /* 0x0000000ab1a87c23 */ /* 0x000fe20008010814 */
[----:B------:R-:W-:Y:S01]  /*b0d0*/  ISETP.NE.AND P2, PT, R2, R169, PT ;  /* 0x000000a90200720c */ /* 0x000fe20003f45270 */
[----:B------:R-:W-:Y:S01]  /*b0e0*/  IMAD.U32 R177, RZ, RZ, UR22 ;  /* 0x00000016ffb17e24 */ /* 0x000fe2000f8e00ff */
[----:B------:R-:W-:-:S02]  /*b0f0*/  FMNMX.FTZ R13, R179, R6, !PT ;  /* 0x00000006b30d7209 */ /* 0x000fc40007810000 */
[----:B------:R-:W1:Y:S02]  /*b100*/  MUFU.EX2 R157, R157 ;  /* 0x0000009d009d7308 */ /* 0x000e640000000800 */
[----:B------:R-:W-:Y:S01]  /*b110*/  FMNMX.FTZ R6, R182, R13, !PT ;  /* 0x0000000db6067209 */ /* 0x000fe20007810000 */
[--C-:B------:R-:W-:Y:S01]  /*b120*/  FFMA.FTZ R13, R161, UR10, -R20.reuse ;  /* 0x0000000aa10d7c23 */ /* 0x100fe20008010814 */
[----:B------:R-:W-:Y:S02]  /*b130*/  FFMA.FTZ R161, R176, UR10, -R20 ;  /* 0x0000000ab0a17c23 */ /* 0x000fe40008010814 */
[----:B------:R-:W-:Y:S02]  /*b140*/  FMNMX.FTZ R6, R183, R6, !PT ;  /* 0x00000006b7067209 */ /* 0x000fe40007810000 */
[----:B------:R-:W2:Y:S03]  /*b150*/  MUFU.EX2 R11, R11 ;  /* 0x0000000b000b7308 */ /* 0x000ea60000000800 */
[----:B------:R-:W3:Y:S05]  /*b160*/  SHFL.BFLY PT, R153, R6, 0x2, 0x1f ;  /* 0x0c401f0006997f89 */ /* 0x000eea00000e0000 */
[----:B------:R-:W4:Y:S01]  /*b170*/  MUFU.EX2 R156, R156 ;  /* 0x0000009c009c7308 */ /* 0x000f220000000800 */
[----:B-1----:R-:W-:Y:S01]  /*b180*/  FFMA.FTZ R176, R157, R3, R152 ;  /* 0x000000039db07223 */ /* 0x002fe20000010098 */
[----:B------:R-:W-:Y:S01]  /*b190*/  F2FP.F16.F32.PACK_AB R152, R7, R152 ;  /* 0x000000980798723e */ /* 0x000fe200000000ff */
[-C--:B------:R-:W-:Y:S01]  /*b1a0*/  FMUL.FTZ R24, R24, R157.reuse ;  /* 0x0000009d18187220 */ /* 0x080fe20000410000 */
[-C--:B------:R-:W-:Y:S01]  /*b1b0*/  FMUL.FTZ R25, R25, R157.reuse ;  /* 0x0000009d19197220 */ /* 0x080fe20000410000 */
[----:B------:R-:W-:Y:S01]  /*b1c0*/  FADD.FTZ R176, R7, R176 ;  /* 0x000000b007b07221 */ /* 0x000fe20000010000 */
        /* <DEDUP_REMOVED lines=10> */
[----:B------:R-:W5:Y:S01]  /*b270*/  MUFU.EX2 R15, R15 ;  /* 0x0000000f000f7308 */ /* 0x000f620000000800 */
[-C--:B------:R-:W-:Y:S01]  /*b280*/  FMUL.FTZ R45, R45, R157.reuse ;  /* 0x0000009d2d2d7220 */ /* 0x080fe20000410000 */
[----:B------:R-:W-:Y:S01]  /*b290*/  FMUL.FTZ R48, R48, R157 ;  /* 0x0000009d30307220 */ /* 0x000fe20000410000 */
[----:B---3--:R-:W-:Y:S01]  /*b2a0*/  FMNMX.FTZ R165, R6, R153, !PT ;  /* 0x0000009906a57209 */ /* 0x008fe20007810000 */
[--C-:B------:R-:W-:Y:S01]  /*b2b0*/  FFMA.FTZ R153, R172, UR10, -R20.reuse ;  /* 0x0000000aac997c23 */ /* 0x100fe20008010814 */
[----:B------:R-:W-:Y:S01]  /*b2c0*/  FFMA.FTZ R172, R181, UR10, -R20 ;  /* 0x0000000ab5ac7c23 */ /* 0x000fe20008010814 */
[-C--:B------:R-:W-:Y:S01]  /*b2d0*/  FMUL.FTZ R49, R49, R157.reuse ;  /* 0x0000009d31317220 */ /* 0x080fe20000410000 */
[-C--:B------:R-:W-:Y:S01]  /*b2e0*/  FMUL.FTZ R52, R52, R157.reuse ;  /* 0x0000009d34347220 */ /* 0x080fe20000410000 */
[----:B------:R-:W3:Y:S01]  /*b2f0*/  SHFL.BFLY PT, R6, R165, 0x1, 0x1f ;  /* 0x0c201f00a5067f89 */ /* 0x000ee200000e0000 */
[----:B------:R2:W-:Y:S01]  /*b300*/  MUFU.EX2 R10, R173 ;  /* 0x000000ad000a7308 */ /* 0x0005e20000000800 */
        /* <DEDUP_REMOVED lines=8> */
[----:B--2---:R-:W-:Y:S01]  /*b390*/  FADD.FTZ R173, R11, R176 ;  /* 0x000000b00bad7221 */ /* 0x004fe20000010000 */
[-C--:B------:R-:W-:Y:S01]  /*b3a0*/  FMUL.FTZ R68, R68, R157.reuse ;  /* 0x0000009d44447220 */ /* 0x080fe20000410000 */
[-C--:B------:R-:W-:Y:S01]  /*b3b0*/  FMUL.FTZ R69, R69, R157.reuse ;  /* 0x0000009d45457220 */ /* 0x080fe20000410000 */
[-C--:B------:R-:W-:Y:S01]  /*b3c0*/  FMUL.FTZ R72, R72, R157.reuse ;  /* 0x0000009d48487220 */ /* 0x080fe20000410000 */
[----:B------:R-:W-:Y:S01]  /*b3d0*/  FADD.FTZ R173, R14, R173 ;  /* 0x000000ad0ead7221 */ /* 0x000fe20000010000 */
[-C--:B------:R-:W-:Y:S01]  /*b3e0*/  FMUL.FTZ R73, R73, R157.reuse ;  /* 0x0000009d49497220 */ /* 0x080fe20000410000 */
[-C--:B------:R-:W-:Y:S01]  /*b3f0*/  FMUL.FTZ R76, R76, R157.reuse ;  /* 0x0000009d4c4c7220 */ /* 0x080fe20000410000 */
[----:B------:R-:W2:Y:S01]  /*b400*/  MUFU.EX2 R21, R21 ;  /* 0x0000001500157308 */ /* 0x000ea20000000800 */
[-C--:B------:R-:W-:Y:S01]  /*b410*/  FMUL.FTZ R77, R77, R157.reuse ;  /* 0x0000009d4d4d7220 */ /* 0x080fe20000410000 */
[-C--:B------:R-:W-:Y:S01]  /*b420*/  FMUL.FTZ R80, R80, R157.reuse ;  /* 0x0000009d50507220 */ /* 0x080fe20000410000 */
[-C--:B------:R-:W-:Y:S01]  /*b430*/  FMUL.FTZ R81, R81, R157.reuse ;  /* 0x0000009d51517220 */ /* 0x080fe20000410000 */
[-C--:B------:R-:W-:Y:S01]  /*b440*/  FMUL.FTZ R84, R84, R157.reuse ;  /* 0x0000009d54547220 */ /* 0x080fe20000410000 */
[-C--:B------:R-:W-:Y:S01]  /*b450*/  FMUL.FTZ R85, R85, R157.reuse ;  /* 0x0000009d55557220 */ /* 0x080fe20000410000 */
[-C--:B------:R-:W-:Y:S01]  /*b460*/  FMUL.FTZ R88, R88, R157.reuse ;  /* 0x0000009d58587220 */ /* 0x080fe20000410000 */
[----:B---3--:R-:W-:Y:S01]  /*b470*/  FMNMX.FTZ R6, R165, R6, !PT ;  /* 0x00000006a5067209 */ /* 0x008fe20007810000 */
[----:B------:R-:W3:Y:S01]  /*b480*/  MUFU.EX2 R164, R164 ;  /* 0x000000a400a47308 */ /* 0x000ee20000000800 */
[-C--:B------:R-:W-:Y:S01]  /*b490*/  FMUL.FTZ R89, R89, R157.reuse ;  /* 0x0000009d59597220 */ /* 0x080fe20000410000 */
[-C--:B------:R-:W-:Y:S01]  /*b4a0*/  FMUL.FTZ R92, R92, R157.reuse ;  /* 0x0000009d5c5c7220 */ /* 0x080fe20000410000 */
[C---:B------:R-:W-:Y:S01]  /*b4b0*/  FSETP.NEU.FTZ.AND P1, PT, R6.reuse, -INF , PT ;  /* 0xff8000000600780b */ /* 0x040fe20003f3d000 */
[----:B------:R-:W-:Y:S01]  /*b4c0*/  FMUL.FTZ R3, R6, UR10 ;  /* 0x0000000a06037c20 */ /* 0x000fe20008410000 */
[-C--:B------:R-:W-:Y:S01]  /*b4d0*/  FMUL.FTZ R93, R93, R157.reuse ;  /* 0x0000009d5d5d7220 */ /* 0x080fe20000410000 */
[-C--:B------:R-:W-:Y:S01]  /*b4e0*/  FMUL.FTZ R96, R96, R157.reuse ;  /* 0x0000009d60607220 */ /* 0x080fe20000410000 */
[----:B------:R-:W-:Y:S01]  /*b4f0*/  FSEL R20, R6, RZ, P1 ;  /* 0x000000ff06147208 */ /* 0x000fe20000800000 */
[----:B------:R4:W-:Y:S01]  /*b500*/  MUFU.EX2 R165, R180 ;  /* 0x000000b400a57308 */ /* 0x0009e20000000800 */
[----:B------:R-:W-:Y:S01]  /*b510*/  FSEL R3, R3, RZ, P1 ;  /* 0x000000ff03037208 */ /* 0x000fe20000800000 */
[-C--:B------:R-:W-:Y:S01]  /*b520*/  FMUL.FTZ R97, R97, R157.reuse ;  /* 0x0000009d61617220 */ /* 0x080fe20000410000 */
[-C--:B------:R-:W-:Y:S01]  /*b530*/  FMUL.FTZ R100, R100, R157.reuse ;  /* 0x0000009d64647220 */ /* 0x080fe20000410000 */
[----:B------:R-:W-:Y:S01]  /*b540*/  FADD.FTZ R20, -R20, R9 ;  /* 0x0000000914147221 */ /* 0x000fe20000010100 */
[----:B------:R-:W-:Y:S01]  /*b550*/  FMUL.FTZ R101, R101, R157 ;  /* 0x0000009d65657220 */ /* 0x000fe20000410000 */
[----:B------:R-:W-:Y:S01]  /*b560*/  FFMA.FTZ R169, R154, UR10, -R3 ;  /* 0x0000000a9aa97c23 */ /* 0x000fe20008010803 */
[----:B------:R-:W-:Y:S01]  /*b570*/  @!P2 IMAD R154, R177, 0x40, R16 ;  /* 0x00000040b19aa824 */ /* 0x000fe200078e0210 */
[----:B------:R-:W3:Y:S01]  /*b580*/  MUFU.EX2 R153, R153 ;  /* 0x0000009900997308 */ /* 0x000ee20000000800 */
[----:B----4-:R-:W-:Y:S01]  /*b590*/  FADD.FTZ R180, R156, R173 ;  /* 0x000000ad9cb47221 */ /* 0x010fe20000010000 */
[----:B------:R-:W-:Y:S01]  /*b5a0*/  FMUL.FTZ R20, R20, UR10 ;  /* 0x0000000a14147c20 */ /* 0x000fe20008410000 */
[--C-:B------:R-:W-:Y:S01]  /*b5b0*/  FFMA.FTZ R176, R155, UR10, -R3.reuse ;  /* 0x0000000a9bb07c23 */ /* 0x100fe20008010803 */
[----:B------:R-:W-:Y:S01]  /*b5c0*/  @!P2 LEA R9, R154, UR42, 0x2 ;  /* 0x0000002a9a09ac11 */ /* 0x000fe2000f8e10ff */
[----:B-1----:R-:W-:Y:S01]  /*b5d0*/  FADD.FTZ R180, R13, R180 ;  /* 0x000000b40db47221 */ /* 0x002fe20000010000 */
[--C-:B------:R-:W-:Y:S01]  /*b5e0*/  FFMA.FTZ R155, R158, UR10, -R3.reuse ;  /* 0x0000000a9e9b7c23 */ /* 0x100fe20008010803 */
[--C-:B------:R-:W-:Y:S01]  /*b5f0*/  FFMA.FTZ R159, R159, UR10, -R3.reuse ;  /* 0x0000000a9f9f7c23 */ /* 0x100fe20008010803 */
[----:B------:R-:W1:Y:S01]  /*b600*/  MUFU.EX2 R161, R161 ;  /* 0x000000a100a17308 */ /* 0x000e620000000800 */
[----:B-----5:R-:W-:Y:S01]  /*b610*/  FADD.FTZ R177, R15, R180 ;  /* 0x000000b40fb17221 */ /* 0x020fe20000010000 */
[--C-:B------:R-:W-:Y:S01]  /*b620*/  FFMA.FTZ R173, R162, UR10, -R3.reuse ;  /* 0x0000000aa2ad7c23 */ /* 0x100fe20008010803 */
[--C-:B------:R-:W-:Y:S01]  /*b630*/  FFMA.FTZ R180, R170, UR10, -R3.reuse ;  /* 0x0000000aaab47c23 */ /* 0x100fe20008010803 */
[----:B------:R-:W-:Y:S01]  /*b640*/  FFMA.FTZ R163, R163, UR10, -R3 ;  /* 0x0000000aa3a37c23 */ /* 0x000fe20008010803 */
[----:B0-----:R-:W-:Y:S01]  /*b650*/  FADD.FTZ R154, R160, R177 ;  /* 0x000000b1a09a7221 */ /* 0x001fe20000010000 */
[--C-:B------:R-:W-:Y:S01]  /*b660*/  FFMA.FTZ R177, R166, UR10, -R3.reuse ;  /* 0x0000000aa6b17c23 */ /* 0x100fe20008010803 */
[--C-:B------:R-:W-:Y:S01]  /*b670*/  FFMA.FTZ R167, R167, UR10, -R3.reuse ;  /* 0x0000000aa7a77c23 */ /* 0x100fe20008010803 */
[----:B------:R-:W-:Y:S01]  /*b680*/  MUFU.EX2 R169, R169 ;  /* 0x000000a900a97308 */ /* 0x000fe20000000800 */
[----:B--2---:R-:W-:Y:S01]  /*b690*/  FADD.FTZ R181, R21, R154 ;  /* 0x0000009a15b57221 */ /* 0x004fe20000010000 */
[--C-:B------:R-:W-:Y:S01]  /*b6a0*/  FFMA.FTZ R171, R171, UR10, -R3.reuse ;  /* 0x0000000aabab7c23 */ /* 0x100fe20008010803 */
[--C-:B------:R-:W-:Y:S01]  /*b6b0*/  FFMA.FTZ R174, R174, UR10, -R3.reuse ;  /* 0x0000000aaeae7c23 */ /* 0x100fe20008010803 */
[----:B------:R-:W-:Y:S01]  /*b6c0*/  FFMA.FTZ R175, R175, UR10, -R3 ;  /* 0x0000000aafaf7c23 */ /* 0x000fe20008010803 */
[----:B---3--:R-:W-:Y:S01]  /*b6d0*/  FADD.FTZ R154, R164, R181 ;  /* 0x000000b5a49a7221 */ /* 0x008fe20000010000 */
[--C-:B------:R-:W-:Y:S01]  /*b6e0*/  FFMA.FTZ R178, R178, UR10, -R3.reuse ;  /* 0x0000000ab2b27c23 */ /* 0x100fe20008010803 */
[--C-:B------:R-:W-:Y:S01]  /*b6f0*/  FFMA.FTZ R179, R179, UR10, -R3.reuse ;  /* 0x0000000ab3b37c23 */ /* 0x100fe20008010803 */
[----:B------:R-:W0:Y:S01]  /*b700*/  MUFU.EX2 R20, R20 ;  /* 0x0000001400147308 */ /* 0x000e220000000800 */
[----:B------:R-:W-:Y:S01]  /*b710*/  FADD.FTZ R181, R153, R154 ;  /* 0x0000009a99b57221 */ /* 0x000fe20000010000 */
[--C-:B------:R-:W-:Y:S01]  /*b720*/  FFMA.FTZ R182, R182, UR10, -R3.reuse ;  /* 0x0000000ab6b67c23 */ /* 0x100fe20008010803 */
[----:B------:R-:W-:Y:S01]  /*b730*/  FFMA.FTZ R183, R183, UR10, -R3 ;  /* 0x0000000ab7b77c23 */ /* 0x000fe20008010803 */
[C---:B------:R-:W-:Y:S01]  /*b740*/  F2FP.F16.F32.PACK_AB R162, R10.reuse, R153 ;  /* 0x000000990aa2723e */ /* 0x040fe200000000ff */
[----:B------:R-:W-:Y:S01]  /*b750*/  FADD.FTZ R154, R10, R181 ;  /* 0x000000b50a9a7221 */ /* 0x000fe20000010000 */
[----:B------:R-:W-:Y:S01]  /*b760*/  F2FP.F16.F32.PACK_AB R158, R160, R15 ;  /* 0x0000000fa09e723e */ /* 0x000fe200000000ff */
[----:B------:R2:W-:Y:S01]  /*b770*/  @!P2 STS [R9+0x28800], R157 ;  /* 0x0288009d0900a388 */ /* 0x0005e20000000800 */
[----:B------:R-:W3:Y:S01]  /*b780*/  MUFU.EX2 R168, R168 ;  /* 0x000000a800a87308 */ /* 0x000ee20000000800 */
[----:B-1----:R-:W-:Y:S01]  /*b790*/  FADD.FTZ R3, R161, R154 ;  /* 0x0000009aa1037221 */ /* 0x002fe20000010000 */
[----:B------:R-:W-:Y:S01]  /*b7a0*/  F2FP.F16.F32.PACK_AB R154, R14, R11 ;  /* 0x0000000b0e9a723e */ /* 0x000fe200000000ff */
[----:B------:R-:W-:Y:S01]  /*b7b0*/  FMUL.FTZ R104, R104, R157 ;  /* 0x0000009d68687220 */ /* 0x000fe20000410000 */
[----:B------:R-:W-:Y:S01]  /*b7c0*/  F2FP.F16.F32.PACK_AB R160, R164, R21 ;  /* 0x00000015a4a0723e */ /* 0x000fe200000000ff */
[-C--:B------:R-:W-:Y:S01]  /*b7d0*/  FMUL.FTZ R105, R105, R157.reuse ;  /* 0x0000009d69697220 */ /* 0x080fe20000410000 */
[-C--:B------:R-:W-:Y:S01]  /*b7e0*/  FMUL.FTZ R108, R108, R157.reuse ;  /* 0x0000009d6c6c7220 */ /* 0x080fe20000410000 */
[-C--:B------:R-:W-:Y:S01]  /*b7f0*/  FMUL.FTZ R109, R109, R157.reuse ;  /* 0x0000009d6d6d7220 */ /* 0x080fe20000410000 */
[----:B------:R-:W1:Y:S01]  /*b800*/  MUFU.EX2 R176, R176 ;  /* 0x000000b000b07308 */ /* 0x000e620000000800 */
[----:B0-----:R-:W-:Y:S01]  /*b810*/  FFMA.FTZ R7, R20, R4, R169 ;  /* 0x0000000414077223 */ /* 0x001fe200000100a9 */
[----:B------:R0:W-:Y:S01]  /*b820*/  @!P2 STS [R9+0x28820], R20 ;  /* 0x028820140900a388 */ /* 0x0001e20000000800 */
[-C--:B------:R-:W-:Y:S01]  /*b830*/  FMUL.FTZ R112, R112, R157.reuse ;  /* 0x0000009d70707220 */ /* 0x080fe20000410000 */
[-C--:B------:R-:W-:Y:S01]  /*b840*/  FMUL.FTZ R113, R113, R157.reuse ;  /* 0x0000009d71717220 */ /* 0x080fe20000410000 */
[-C--:B------:R-:W-:Y:S01]  /*b850*/  FMUL.FTZ R116, R116, R157.reuse ;  /* 0x0000009d74747220 */ /* 0x080fe20000410000 */
[-C--:B------:R-:W-:Y:S01]  /*b860*/  FMUL.FTZ R117, R117, R157.reuse ;  /* 0x0000009d75757220 */ /* 0x080fe20000410000 */
[----:B------:R-:W-:Y:S01]  /*b870*/  FMUL.FTZ R120, R120, R157 ;  /* 0x0000009d78787220 */ /* 0x000fe20000410000 */
[----:B------:R-:W4:Y:S01]  /*b880*/  MUFU.EX2 R155, R155 ;  /* 0x0000009b009b7308 */ /* 0x000f220000000800 */
[C---:B---3--:R-:W-:Y:S01]  /*b890*/  FADD.FTZ R14, R168.reuse, R3 ;  /* 0x00000003a80e7221 */ /* 0x048fe20000010000 */
[----:B------:R-:W-:Y:S01]  /*b8a0*/  F2FP.F16.F32.PACK_AB R164, R168, R161 ;  /* 0x000000a1a8a4723e */ /* 0x000fe200000000ff */
[-C--:B------:R-:W-:Y:S01]  /*b8b0*/  FMUL.FTZ R121, R121, R157.reuse ;  /* 0x0000009d79797220 */ /* 0x080fe20000410000 */
[-C--:B------:R-:W-:Y:S01]  /*b8c0*/  FMUL.FTZ R124, R124, R157.reuse ;  /* 0x0000009d7c7c7220 */ /* 0x080fe20000410000 */
[----:B------:R-:W-:Y:S01]  /*b8d0*/  FADD.FTZ R3, R165, R14 ;  /* 0x0000000ea5037221 */ /* 0x000fe20000010000 */
[-C--:B------:R-:W-:Y:S01]  /*b8e0*/  FMUL.FTZ R125, R125, R157.reuse ;  /* 0x0000009d7d7d7220 */ /* 0x080fe20000410000 */
[----:B------:R-:W-:Y:S01]  /*b8f0*/  FMUL.FTZ R128, R128, R157 ;  /* 0x0000009d80807220 */ /* 0x000fe20000410000 */
[----:B------:R-:W3:Y:S01]  /*b900*/  MUFU.EX2 R172, R172 ;  /* 0x000000ac00ac7308 */ /* 0x000ee20000000800 */
        /* <DEDUP_REMOVED lines=18> */
[----:B------:R-:W-:Y:S01]  /*ba30*/  FMUL.FTZ R26, R26, R20 ;  /* 0x000000141a1a7220 */ /* 0x000fe20000410000 */
[----:B------:R-:W-:Y:S01]  /*ba40*/  F2FP.F16.F32.PACK_AB R156, R13, R156 ;  /* 0x0000009c0d9c723e */ /* 0x000fe200000000ff */
[-C--:B------:R-:W-:Y:S01]  /*ba50*/  FMUL.FTZ R27, R27, R20.reuse ;  /* 0x000000141b1b7220 */ /* 0x080fe20000410000 */
[-C--:B------:R-:W-:Y:S01]  /*ba60*/  FMUL.FTZ R30, R30, R20.reuse ;  /* 0x000000141e1e7220 */ /* 0x080fe20000410000 */
[-C--:B------:R-:W-:Y:S01]  /*ba70*/  FMUL.FTZ R31, R31, R20.reuse ;  /* 0x000000141f1f7220 */ /* 0x080fe20000410000 */
[----:B------:R-:W3:Y:S01]  /*ba80*/  MUFU.EX2 R10, R163 ;  /* 0x000000a3000a7308 */ /* 0x000ee20000000800 */
[C---:B-1----:R-:W-:Y:S01]  /*ba90*/  FADD.FTZ R172, R170.reuse, R7 ;  /* 0x00000007aaac7221 */ /* 0x042fe20000010000 */
[----:B------:R-:W-:Y:S01]  /*baa0*/  F2FP.F16.F32.PACK_AB R155, R170, R155 ;  /* 0x0000009baa9b723e */ /* 0x000fe200000000ff */
[----:B------:R-:W-:Y:S01]  /*bab0*/  BAR.SYNC.DEFER_BLOCKING 0xf, 0x100 ;  /* 0x03c4000000007b1d */ /* 0x000fe20000010000 */
        /* <DEDUP_REMOVED lines=14> */
[C---:B---3--:R-:W-:Y:S01]  /*bba0*/  FADD.FTZ R172, R10.reuse, R7 ;  /* 0x000000070aac7221 */ /* 0x048fe20000010000 */
        /* <DEDUP_REMOVED lines=8> */
[----:B------:R0:W-:Y:S01]  /*bc30*/  STSM.16.M88.4 [R18+0x26800], R152 ;  /* 0x0268009812007844 */ /* 0x0001e20000000200 */
[-C--:B------:R-:W-:Y:S01]  /*bc40*/  FMUL.FTZ R66, R66, R20.reuse ;  /* 0x0000001442427220 */ /* 0x080fe20000410000 */
[-C--:B------:R-:W-:Y:S01]  /*bc50*/  FMUL.FTZ R67, R67, R20.reuse ;  /* 0x0000001443437220 */ /* 0x080fe20000410000 */
[-C--:B------:R-:W-:Y:S01]  /*bc60*/  FMUL.FTZ R70, R70, R20.reuse ;  /* 0x0000001446467220 */ /* 0x080fe20000410000 */
[-C--:B------:R-:W-:Y:S01]  /*bc70*/  FMUL.FTZ R71, R71, R20.reuse ;  /* 0x0000001447477220 */ /* 0x080fe20000410000 */
[-C--:B------:R-:W-:Y:S01]  /*bc80*/  FMUL.FTZ R74, R74, R20.reuse ;  /* 0x000000144a4a7220 */ /* 0x080fe20000410000 */
[----:B------:R-:W1:Y:S01]  /*bc90*/  MUFU.EX2 R168, R171 ;  /* 0x000000ab00a87308 */ /* 0x000e620000000800 */
[----:B----4-:R-:W-:Y:S01]  /*bca0*/  F2FP.F16.F32.PACK_AB R159, R14, R159 ;  /* 0x0000009f0e9f723e */ /* 0x010fe200000000ff */
[-C--:B------:R-:W-:Y:S01]  /*bcb0*/  FMUL.FTZ R75, R75, R20.reuse ;  /* 0x000000144b4b7220 */ /* 0x080fe20000410000 */
[-C--:B------:R-:W-:Y:S01]  /*bcc0*/  FMUL.FTZ R78, R78, R20.reuse ;  /* 0x000000144e4e7220 */ /* 0x080fe20000410000 */
[-C--:B------:R-:W-:Y:S01]  /*bcd0*/  FMUL.FTZ R79, R79, R20.reuse ;  /* 0x000000144f4f7220 */ /* 0x080fe20000410000 */
[-C--:B------:R-:W-:Y:S01]  /*bce0*/  FMUL.FTZ R82, R82, R20.reuse ;  /* 0x0000001452527220 */ /* 0x080fe20000410000 */
[----:B------:R0:W-:Y:S01]  /*bcf0*/  STSM.16.M88.4 [R23], R156 ;  /* 0x0000009c17007844 */ /* 0x0001e20000000200 */
[-C--:B------:R-:W-:Y:S01]  /*bd00*/  FMUL.FTZ R83, R83, R20.reuse ;  /* 0x0000001453537220 */ /* 0x080fe20000410000 */
[----:B------:R3:W4:Y:S01]  /*bd10*/  MUFU.EX2 R163, R174 ;  /* 0x000000ae00a37308 */ /* 0x0007220000000800 */
        /* <DEDUP_REMOVED lines=8> */
[----:B---3--:R-:W-:Y:S01]  /*bda0*/  FADD.FTZ R174, R14, R7 ;  /* 0x000000070eae7221 */ /* 0x008fe20000010000 */
[-C--:B------:R-:W-:Y:S01]  /*bdb0*/  FMUL.FTZ R99, R99, R20.reuse ;  /* 0x0000001463637220 */ /* 0x080fe20000410000 */
[-C--:B------:R-:W-:Y:S01]  /*bdc0*/  FMUL.FTZ R102, R102, R20.reuse ;  /* 0x0000001466667220 */ /* 0x080fe20000410000 */
[-C--:B------:R-:W-:Y:S01]  /*bdd0*/  FMUL.FTZ R103, R103, R20.reuse ;  /* 0x0000001467677220 */ /* 0x080fe20000410000 */
[----:B--2---:R-:W-:Y:S01]  /*bde0*/  FADD.FTZ R7, R161, R174 ;  /* 0x000000aea1077221 */ /* 0x004fe20000010000 */
[----:B-1----:R-:W-:Y:S01]  /*bdf0*/  F2FP.F16.F32.PACK_AB R161, R168, R161 ;  /* 0x000000a1a8a1723e */ /* 0x002fe200000000ff */
[-C--:B------:R-:W-:Y:S01]  /*be00*/  FMUL.FTZ R106, R106, R20.reuse ;  /* 0x000000146a6a7220 */ /* 0x080fe20000410000 */
[----:B------:R5:W1:Y:S01]  /*be10*/  MUFU.EX2 R165, R178 ;  /* 0x000000b200a57308 */ /* 0x000a620000000800 */
[----:B------:R-:W-:Y:S01]  /*be20*/  FADD.FTZ R174, R168, R7 ;  /* 0x00000007a8ae7221 */ /* 0x000fe20000010000 */
[-C--:B------:R-:W-:Y:S01]  /*be30*/  FMUL.FTZ R107, R107, R20.reuse ;  /* 0x000000146b6b7220 */ /* 0x080fe20000410000 */
[-C--:B------:R-:W-:Y:S01]  /*be40*/  FMUL.FTZ R110, R110, R20.reuse ;  /* 0x000000146e6e7220 */ /* 0x080fe20000410000 */
[-C--:B------:R-:W-:Y:S01]  /*be50*/  FMUL.FTZ R111, R111, R20.reuse ;  /* 0x000000146f6f7220 */ /* 0x080fe20000410000 */
[----:B----4-:R-:W-:Y:S01]  /*be60*/  FADD.FTZ R7, R163, R174 ;  /* 0x000000aea3077221 */ /* 0x010fe20000010000 */
[-C--:B------:R-:W-:Y:S01]  /*be70*/  FMUL.FTZ R114, R114, R20.reuse ;  /* 0x0000001472727220 */ /* 0x080fe20000410000 */
[-C--:B------:R-:W-:Y:S01]  /*be80*/  FMUL.FTZ R115, R115, R20.reuse ;  /* 0x0000001473737220 */ /* 0x080fe20000410000 */
[----:B------:R-:W2:Y:S01]  /*be90*/  MUFU.EX2 R172, R179 ;  /* 0x000000b300ac7308 */ /* 0x000ea20000000800 */
[C---:B-----5:R-:W-:Y:S01]  /*bea0*/  FADD.FTZ R178, R4.reuse, R7 ;  /* 0x0000000704b27221 */ /* 0x060fe20000010000 */
[----:B------:R-:W-:Y:S01]  /*beb0*/  F2FP.F16.F32.PACK_AB R163, R4, R163 ;  /* 0x000000a304a3723e */ /* 0x000fe200000000ff */
[-C--:B------:R-:W-:Y:S01]  /*bec0*/  FMUL.FTZ R118, R118, R20.reuse ;  /* 0x0000001476767220 */ /* 0x080fe20000410000 */
[-C--:B------:R-:W-:Y:S01]  /*bed0*/  FMUL.FTZ R119, R119, R20.reuse ;  /* 0x0000001477777220 */ /* 0x080fe20000410000 */
[-C--:B------:R-:W-:Y:S01]  /*bee0*/  FMUL.FTZ R122, R122, R20.reuse ;  /* 0x000000147a7a7220 */ /* 0x080fe20000410000 */
[-C--:B------:R-:W-:Y:S01]  /*bef0*/  FMUL.FTZ R123, R123, R20.reuse ;  /* 0x000000147b7b7220 */ /* 0x080fe20000410000 */
[----:B------:R0:W-:Y:S01]  /*bf00*/  STSM.16.M88.4 [R19], R160 ;  /* 0x000000a013007844 */ /* 0x0001e20000000200 */
[----:B------:R-:W3:Y:S01]  /*bf10*/  MUFU.EX2 R167, R182 ;  /* 0x000000b600a77308 */ /* 0x000ee20000000800 */
        /* <DEDUP_REMOVED lines=8> */
[C---:B--2---:R-:W-:Y:S01]  /*bfa0*/  FADD.FTZ R176, R172.reuse, R7 ;  /* 0x00000007acb07221 */ /* 0x044fe20000010000 */
[----:B------:R-:W-:Y:S01]  /*bfb0*/  F2FP.F16.F32.PACK_AB R165, R172, R165 ;  /* 0x000000a5aca5723e */ /* 0x000fe200000000ff */
[-C--:B------:R-:W-:Y:S01]  /*bfc0*/  FMUL.FTZ R138, R138, R20.reuse ;  /* 0x000000148a8a7220 */ /* 0x080fe20000410000 */
[-C--:B------:R-:W-:Y:S01]  /*bfd0*/  FMUL.FTZ R139, R139, R20.reuse ;  /* 0x000000148b8b7220 */ /* 0x080fe20000410000 */
[-C--:B------:R-:W-:Y:S01]  /*bfe0*/  FMUL.FTZ R142, R142, R20.reuse ;  /* 0x000000148e8e7220 */ /* 0x080fe20000410000 */
[-C--:B------:R-:W-:Y:S01]  /*bff0*/  FMUL.FTZ R143, R143, R20.reuse ;  /* 0x000000148f8f7220 */ /* 0x080fe20000410000 */
[-C--:B------:R-:W-:Y:S01]  /*c000*/  FMUL.FTZ R146, R146, R20.reuse ;  /* 0x0000001492927220 */ /* 0x080fe20000410000 */
[-C--:B------:R-:W-:Y:S01]  /*c010*/  FMUL.FTZ R147, R147, R20.reuse ;  /* 0x0000001493937220 */ /* 0x080fe20000410000 */
[----:B---3--:R-:W-:Y:S01]  /*c020*/  FADD.FTZ R7, R167, R176 ;  /* 0x000000b0a7077221 */ /* 0x008fe20000010000 */
[-C--:B------:R-:W-:Y:S01]  /*c030*/  FMUL.FTZ R150, R150, R20.reuse ;  /* 0x0000001496967220 */ /* 0x080fe20000410000 */
[----:B------:R-:W-:Y:S01]  /*c040*/  FMUL.FTZ R151, R151, R20 ;  /* 0x0000001497977220 */ /* 0x000fe20000410000 */
[C---:B-1----:R-:W-:Y:S01]  /*c050*/  F2FP.F16.F32.PACK_AB R167, R174.reuse, R167 ;  /* 0x000000a7aea7723e */ /* 0x042fe200000000ff */
[----:B------:R-:W-:-:S04]  /*c060*/  FADD.FTZ R4, R174, R7 ;  /* 0x00000007ae047221 */ /* 0x000fc80000010000 */
[----:B------:R0:W-:Y:S01]  /*c070*/  STSM.16.M88.4 [R22], R164 ;  /* 0x000000a416007844 */ /* 0x0001e20000000200 */
[----:B------:R-:W-:Y:S05]  /*c080*/  @!P0 BRA `(.L_x_4964) ;  /* 0x0000000000048947 */ /* 0x000fea0003800000 */
[----:B------:R-:W-:Y:S01]  /*c090*/  BPT.TRAP 0x1 ;  /* 0x000000040000795c */ /* 0x000fe20000300000 */
.L_x_4964:
[----:B------:R1:W2:Y:S01]  /*c0a0*/  SYNCS.PHASECHK.TRANS64.TRYWAIT P1, [UR21+0x28c50], R8 ;  /* 0x028c5008ff0075a7 */ /* 0x0002a20008020155 */
[----:B------:R-:W-:Y:S05]  /*c0b0*/  @!P0 BRA `(.L_x_4965) ;  /* 0x0000000000048947 */ /* 0x000fea0003800000 */
[----:B------:R-:W-:Y:S01]  /*c0c0*/  BPT.TRAP 0x1 ;  /* 0x000000040000795c */ /* 0x000fe20000300000 */
.L_x_4965:
[----:B--2---:R-:W-:Y:S05]  /*c0d0*/  @P1 BRA `(.L_x_4966) ;  /* 0x0000000000081947 */ /* 0x004fea0003800000 */
[----:B------:R-:W2:Y:S02]  /*c0e0*/  SYNCS.PHASECHK.TRANS64.TRYWAIT P1, [UR21+0x28c50], R8 ;  /* 0x028c5008ff0075a7 */ /* 0x000ea40008020155 */
[----:B--2---:R-:W-:Y:S05]  /*c0f0*/  @!P1 BRA `(.L_x_4967) ;  /* 0x0000007c00c89947 */ /* 0x004fea0003800000 */
.L_x_4966:
        /* <DEDUP_REMOVED lines=34> */
.L_x_4968:
[----:B------:R-:W-:Y:S01]  /*c320*/  UIADD3 UR21, UR21, 0x28c60, URZ ;  /* 0x00028c6015157890 */ /* 0x000fe2000fffe03f */
[C---:B------:R-:W-:Y:S01]  /*c330*/  ISETP.GT.AND P1, PT, R12.reuse, UR47, PT ;  /* 0x0000002f0c007c0c */ /* 0x040fe2000bf24270 */
[----:B------:R-:W-:Y:S01]  /*c340*/  UMOV UR22, UR38 ;  /* 0x0000002600167c82 */ /* 0x000fe20008000000 */
[----:B------:R-:W-:Y:S01]  /*c350*/  VIADD R12, R12, 0xffffffff ;  /* 0xffffffff0c0c7836 */ /* 0x000fe20000000000 */
[----:B------:R-:W-:Y:S01]  /*c360*/  UPRMT UR21, UR40, 0x654, UR21 ;  /* 0x0000065428157896 */ /* 0x000fe20008000015 */
[----:B0-----:R-:W-:Y:S02]  /*c370*/  IMAD.MOV.U32 R9, RZ, RZ, R6 ;  /* 0x000000ffff097224 */ /* 0x001fe400078e0006 */
[----:B------:R-:W-:-:S06]  /*c380*/  IMAD.MOV.U32 R10, RZ, RZ, R5 ;  /* 0x000000ffff0a7224 */ /* 0x000fcc00078e0005 */
[----:B------:R-:W-:Y:S01]  /*c390*/  SYNCS.ARRIVE.TRANS64.RED.A1T0 RZ, [UR21], RZ ;  /* 0x000000ffffff79a7 */ /* 0x000fe20008100415 */
[----:B------:R-:W-:Y:S05]  /*c3a0*/  @P1 BRA `(.L_x_4969) ;  /* 0xffffffdc00141947 */ /* 0x000fea000383ffff */
.L_x_4950:
[----:B------:R-:W5:Y:S01]  /*c3b0*/  SHFL.BFLY PT, R0, R3, 0x2, 0x1f ;  /* 0x0c401f0003007f89 */ /* 0x000f6200000e0000 */
[----:B------:R-:W-:Y:S01]  /*c3c0*/  IMAD.MOV R13, RZ, RZ, -R17 ;  /* 0x000000ffff0d7224 */ /* 0x000fe200078e0a11 */
[----:B-12---:R-:W-:Y:S01]  /*c3d0*/  MOV R8, UR10 ;  /* 0x0000000a00087c02 */ /* 0x006fe20008000f00 */
[----:B------:R-:W-:Y:S01]  /*c3e0*/  IMAD.U32 R12, RZ, RZ, UR10 ;  /* 0x0000000aff0c7e24 */ /* 0x000fe2000f8e00ff */
[----:B0-----:R-:W0:Y:S01]  /*c3f0*/  SHFL.BFLY PT, R9, R4, 0x2, 0x1f ;  /* 0x0c401f0004097f89 */ /* 0x001e2200000e0000 */
[----:B------:R-:W-:Y:S01]  /*c400*/  UIADD3 UR36, UR36, 0x1, URZ ;  /* 0x0000000124247890 */ /* 0x000fe2000fffe03f */
[----:B------:R-:W-:Y:S08]  /*c410*/  BAR.ARV 0x8, 0x100 ;  /* 0x0204000000007b1d */ /* 0x000ff00000002000 */
[----:B------:R-:W-:Y:S01]  /*c420*/  BAR.SYNC.DEFER_BLOCKING 0xf, 0x100 ;  /* 0x03c4000000007b1d */ /* 0x000fe20000010000 */
[----:B------:R-:W-:Y:S01]  /*c430*/  ISETP.NE.AND P0, PT, R2, R13, PT ;  /* 0x0000000d0200720c */ /* 0x000fe20003f05270 */
[----:B-----5:R-:W-:Y:S01]  /*c440*/  FADD.FTZ R7, R0, R3 ;  /* 0x0000000300077221 */ /* 0x020fe20000010000 */
[----:B------:R-:W-:Y:S01]  /*c450*/  IMAD.U32 R3, RZ, RZ, UR38 ;  /* 0x00000026ff037e24 */ /* 0x000fe2000f8e00ff */
[----:B------:R-:W-:Y:S01]  /*c460*/  UIADD3 UR38, UR38, 0x1, URZ ;  /* 0x0000000126267890 */ /* 0x000fe2000fffe03f */
[----:B0-----:R-:W-:-:S02]  /*c470*/  FADD.FTZ R9, R9, R4 ;  /* 0x0000000409097221 */ /* 0x001fc40000010000 */
[----:B------:R-:W0:Y:S01]  /*c480*/  SHFL.BFLY PT, R0, R7, 0x1, 0x1f ;  /* 0x0c201f0007007f89 */ /* 0x000e2200000e0000 */
[----:B------:R-:W-:Y:S01]  /*c490*/  IMAD.MOV.U32 R4, RZ, RZ, RZ ;  /* 0x000000ffff047224 */ /* 0x000fe200078e00ff */
[----:B------:R-:W-:-:S05]  /*c4a0*/  UISETP.NE.AND UP0, UPT, UR38, 0x2, UPT ;  /* 0x000000022600788c */ /* 0x000fca000bf05270 */
[----:B------:R-:W-:Y:S01]  /*c4b0*/  @!P0 IMAD R3, R3, 0x40, R16 ;  /* 0x0000004003038824 */ /* 0x000fe200078e0210 */
[----:B------:R-:W1:Y:S01]  /*c4c0*/  SHFL.BFLY PT, R10, R9, 0x1, 0x1f ;  /* 0x0c201f00090a7f89 */ /* 0x000e6200000e0000 */
[----:B------:R-:W-:Y:S02]  /*c4d0*/  USEL UR4, URZ, 0x1, UP0 ;  /* 0x000000013f047887 */ /* 0x000fe40008000000 */
[----:B------:R-:W-:Y:S02]  /*c4e0*/  USEL UR38, UR38, URZ, UP0 ;  /* 0x0000003f26267287 */ /* 0x000fe40008000000 */
[----:B------:R-:W-:Y:S01]  /*c4f0*/  ULOP3.LUT UR37, UR37, UR4, URZ, 0x3c, !UPT ;  /* 0x0000000425257292 */ /* 0x000fe2000f8e3c3f */
[----:B0-----:R-:W-:Y:S01]  /*c500*/  FADD.FTZ R11, R7, R0 ;  /* 0x00000000070b7221 */ /* 0x001fe20000010000 */
[----:B------:R-:W-:Y:S02]  /*c510*/  IMAD.MOV.U32 R0, RZ, RZ, RZ ;  /* 0x000000ffff007224 */ /* 0x000fe400078e00ff */
[----:B-1----:R-:W-:-:S02]  /*c520*/  FADD.FTZ R10, R9, R10 ;  /* 0x0000000a090a7221 */ /* 0x002fc40000010000 */
[----:B------:R-:W-:Y:S02]  /*c530*/  FSETP.NE.FTZ.AND P1, PT, R11, RZ, PT ;  /* 0x000000ff0b00720b */ /* 0x000fe40003f35000 */
[----:B------:R-:W-:Y:S01]  /*c540*/  @!P0 LEA R9, R3, UR42, 0x2 ;  /* 0x0000002a03098c11 */ /* 0x000fe2000f8e10ff */
[----:B------:R-:W-:Y:S01]  /*c550*/  IMAD.MOV.U32 R3, RZ, RZ, -0x800000 ;  /* 0xff800000ff037424 */ /* 0x000fe200078e00ff */
[----:B------:R-:W-:-:S09]  /*c560*/  FSETP.NE.FTZ.AND P2, PT, R10, RZ, PT ;  /* 0x000000ff0a00720b */ /* 0x000fd20003f55000 */
[----:B------:R-:W0:Y:S01]  /*c570*/  @P1 MUFU.RCP R0, R11 ;  /* 0x0000000b00001308 */ /* 0x000e220000001000 */
[----:B------:R-:W-:-:S07]  /*c580*/  @P1 FMUL.FTZ R8, R8, 0.69314718246459960938 ;  /* 0x3f31721808081820 */ /* 0x000fce0000410000 */
        /* <DEDUP_REMOVED lines=19> */
[-C--:B------:R-:W-:Y:S01]  /*c6c0*/  FMUL.FTZ R197, R49, R0.reuse ;  /* 0x0000000031c57220 */ /* 0x080fe20000410000 */
[----:B-1----:R-:W-:Y:S01]  /*c6d0*/  @P2 FMUL.FTZ R9, R12, 0.69314718246459960938 ;  /* 0x3f3172180c092820 */ /* 0x002fe20000410000 */
[-C--:B------:R-:W-:Y:S01]  /*c6e0*/  FMUL.FTZ R198, R52, R0.reuse ;  /* 0x0000000034c67220 */ /* 0x080fe20000410000 */
[-C--:B------:R-:W-:Y:S01]  /*c6f0*/  FMUL.FTZ R195, R53, R0.reuse ;  /* 0x0000000035c37220 */ /* 0x080fe20000410000 */
[-C--:B------:R-:W-:Y:S01]  /*c700*/  FMUL.FTZ R196, R56, R0.reuse ;  /* 0x0000000038c47220 */ /* 0x080fe20000410000 */
[-C--:B------:R-:W-:Y:S01]  /*c710*/  FMUL.FTZ R193, R57, R0.reuse ;  /* 0x0000000039c17220 */ /* 0x080fe20000410000 */
[-C--:B------:R-:W-:Y:S01]  /*c720*/  FMUL.FTZ R194, R60, R0.reuse ;  /* 0x000000003cc27220 */ /* 0x080fe20000410000 */
[----:B0-----:R-:W-:Y:S01]  /*c730*/  @P2 FMUL.FTZ R10, R10, 0.69314718246459960938 ;  /* 0x3f3172180a0a2820 */ /* 0x001fe20000410000 */
        /* <DEDUP_REMOVED lines=14> */
[-C--:B----4-:R-:W-:Y:S01]  /*c820*/  FMUL.FTZ R170, R89, R0.reuse ;  /* 0x0000000059aa7220 */ /* 0x090fe20000410000 */
[-C--:B------:R-:W-:Y:S01]  /*c830*/  FMUL.FTZ R171, R92, R0.reuse ;  /* 0x000000005cab7220 */ /* 0x080fe20000410000 */
[-C--:B------:R-:W-:Y:S01]  /*c840*/  FMUL.FTZ R168, R93, R0.reuse ;  /* 0x000000005da87220 */ /* 0x080fe20000410000 */
[-C--:B------:R-:W-:Y:S01]  /*c850*/  FMUL.FTZ R169, R96, R0.reuse ;  /* 0x0000000060a97220 */ /* 0x080fe20000410000 */
        /* <DEDUP_REMOVED lines=27> */
[----:B------:R-:W-:Y:S01]  /*ca10*/  IMAD.MOV.U32 R0, RZ, RZ, -0x800000 ;  /* 0xff800000ff007424 */ /* 0x000fe200078e00ff */
        /* <DEDUP_REMOVED lines=68> */
.L_x_4875:
[----:B------:R-:W0:Y:S08]  /*ce60*/  S2UR UR40, SR_CgaCtaId ;  /* 0x00000000002879c3 */ /* 0x000e300000008800 */
[----:B------:R-:W-:Y:S06]  /*ce70*/  BAR.SYNC.DEFER_BLOCKING 0x5, 0x180 ;  /* 0x0146000000007b1d */ /* 0x000fec0000010000 */
[----:B------:R-:W-:Y:S01]  /*ce80*/  UMOV UR42, 0x400 ;  /* 0x00000400002a7882 */ /* 0x000fe20000000000 */
[----:B------:R-:W-:Y:S01]  /*ce90*/  BSSY B0, `(.L_x_4970) ;  /* 0x00002a9000007945 */ /* 0x000fe20003800000 */
[----:B0-----:R-:W-:-:S09]  /*cea0*/  ULEA UR42, UR40, UR42, 0x18 ;  /* 0x0000002a282a7291 */ /* 0x001fd2000f8ec03f */
[----:B------:R-:W0:Y:S02]  /*ceb0*/  LDS R4, [UR42+0x28cd0] ;  /* 0x028cd02aff047984 */ /* 0x000e240008000800 */
[----:B0-----:R-:W-:Y:S01]  /*cec0*/  R2UR UR4, R4 ;  /* 0x00000000040472ca */ /* 0x001fe200000e0000 */
[----:B------:R-:W-:Y:S06]  /*ced0*/  BAR.ARV 0x4, 0x180 ;  /* 0x0106000000007b1d */ /* 0x000fec0000002000 */
[----:B------:R-:W-:Y:S08]  /*cee0*/  @P0 BRA `(.L_x_4971) ;  /* 0x0000001c00900947 */ /* 0x000ff00003800000 */
[----:B------:R-:W0:Y:S01]  /*cef0*/  S2UR UR5, SR_SWINHI ;  /* 0x00000000000579c3 */ /* 0x000e220000002f00 */
[----:B------:R-:W-:-:S07]  /*cf00*/  IMAD R9, R212, 0x40, R184 ;  /* 0x00000040d4097824 */ /* 0x000fce00078e02b8 */
[----:B------:R-:W-:Y:S01]  /*cf10*/  BAR.SYNC.DEFER_BLOCKING 0x1, 0x100 ;  /* 0x0044000000007b1d */ /* 0x000fe20000010000 */
[----:B------:R-:W-:Y:S01]  /*cf20*/  F2FP.F16.F32.PACK_AB R6, R7, R208 ;  /* 0x000000d00706723e */ /* 0x000fe200000000ff */
[----:B------:R-:W-:Y:S01]  /*cf30*/  USHF.R.S32.HI UR12, URZ, 0x1f, UR45 ;  /* 0x0000001f3f0c7899 */ /* 0x000fe2000801142d */
[----:B------:R-:W-:Y:S01]  /*cf40*/  F2FP.F16.F32.PACK_AB R7, R31, R30 ;  /* 0x0000001e1f07723e */ /* 0x000fe200000000ff */
[----:B------:R-:W-:Y:S01]  /*cf50*/  USHF.R.S32.HI UR13, URZ, 0x1f, UR43 ;  /* 0x0000001f3f0d7899 */ /* 0x000fe2000801142b */
        /* <DEDUP_REMOVED lines=15> */
[----:B------:R-:W-:-:S02]  /*d050*/  F2FP.F16.F32.PACK_AB R145, R147, R146 ;  /* 0x000000929391723e */ /* 0x000fc400000000ff */
[----:B------:R-:W-:Y:S01]  /*d060*/  F2FP.F16.F32.PACK_AB R146, R149, R148 ;  /* 0x000000949592723e */ /* 0x000fe200000000ff */
[----:B------:R-:W-:Y:S01]  /*d070*/  IMAD.WIDE R4, R216, 0x2, R96 ;  /* 0x00000002d8047825 */ /* 0x000fe200078e0260 */
[----:B------:R-:W-:-:S03]  /*d080*/  F2FP.F16.F32.PACK_AB R147, R151, R150 ;  /* 0x000000969793723e */ /* 0x000fc600000000ff */
[----:B------:R-:W-:Y:S01]  /*d090*/  IMAD.WIDE R96, R9, 0x2, R96 ;  /* 0x0000000209607825 */ /* 0x000fe200078e0260 */
[C---:B------:R-:W-:Y:S02]  /*d0a0*/  IADD3 R25, P2, R4.reuse, 0x60, RZ ;  /* 0x0000006004197810 */ /* 0x040fe40007f5e0ff */
[----:B------:R-:W-:Y:S02]  /*d0b0*/  IADD3 R29, P1, R4, 0x2000, RZ ;  /* 0x00002000041d7810 */ /* 0x000fe40007f3e0ff */
[----:B------:R-:W-:Y:S02]  /*d0c0*/  LOP3.LUT R24, R25, 0x380, RZ, 0xc0, !PT ;  /* 0x0000038019187812 */ /* 0x000fe400078ec0ff */
[----:B------:R-:W-:Y:S02]  /*d0d0*/  LOP3.LUT R28, R29, 0x380, RZ, 0xc0, !PT ;  /* 0x000003801d1c7812 */ /* 0x000fe400078ec0ff */
[----:B------:R-:W-:Y:S02]  /*d0e0*/  SHF.R.U64 R24, R24, 0x3, RZ ;  /* 0x0000000318187819 */ /* 0x000fe400000012ff */
[----:B------:R-:W-:-:S02]  /*d0f0*/  SHF.R.U64 R28, R28, 0x3, RZ ;  /* 0x000000031c1c7819 */ /* 0x000fc400000012ff */
[----:B------:R-:W-:Y:S01]  /*d100*/  LOP3.LUT R24, R24, R25, RZ, 0x3c, !PT ;  /* 0x0000001918187212 */ /* 0x000fe200078e3cff */
[----:B------:R-:W-:Y:S01]  /*d110*/  IMAD.X R25, RZ, RZ, R5, P2 ;  /* 0x000000ffff197224 */ /* 0x000fe200010e0605 */
[C---:B------:R-:W-:Y:S02]  /*d120*/  IADD3 R131, P2, R4.reuse, 0x4040, RZ ;  /* 0x0000404004837810 */ /* 0x040fe40007f5e0ff */
[C---:B------:R-:W-:Y:S02]  /*d130*/  IADD3 R13, P4, R4.reuse, 0x20, RZ ;  /* 0x00000020040d7810 */ /* 0x040fe40007f9e0ff */
[----:B------:R-:W-:Y:S02]  /*d140*/  LOP3.LUT R130, R131, 0x380, RZ, 0xc0, !PT ;  /* 0x0000038083827812 */ /* 0x000fe400078ec0ff */
[----:B------:R-:W-:Y:S02]  /*d150*/  IADD3 R15, P3, R4, 0x40, RZ ;  /* 0x00000040040f7810 */ /* 0x000fe40007f7e0ff */
[----:B------:R-:W-:-:S02]  /*d160*/  SHF.R.U64 R130, R130, 0x3, RZ ;  /* 0x0000000382827819 */ /* 0x000fc400000012ff */
[----:B------:R-:W-:Y:S01]  /*d170*/  LOP3.LUT R28, R28, R29, RZ, 0x3c, !PT ;  /* 0x0000001d1c1c7212 */ /* 0x000fe200078e3cff */
[----:B------:R-:W-:Y:S01]  /*d180*/  IMAD.X R29, RZ, RZ, R5, P1 ;  /* 0x000000ffff1d7224 */ /* 0x000fe200008e0605 */
[----:B------:R-:W-:Y:S02]  /*d190*/  LOP3.LUT R130, R130, R131, RZ, 0x3c, !PT ;  /* 0x0000008382827212 */ /* 0x000fe400078e3cff */
[----:B------:R-:W-:Y:S02]  /*d1a0*/  LOP3.LUT R12, R13, 0x380, RZ, 0xc0, !PT ;  /* 0x000003800d0c7812 */ /* 0x000fe400078ec0ff */
[----:B------:R-:W-:Y:S02]  /*d1b0*/  LOP3.LUT R14, R15, 0x380, RZ, 0xc0, !PT ;  /* 0x000003800f0e7812 */ /* 0x000fe400078ec0ff */
[----:B------:R-:W-:Y:S02]  /*d1c0*/  IADD3 R135, P1, R4, 0x4060, RZ ;  /* 0x0000406004877810 */ /* 0x000fe40007f3e0ff */
[----:B------:R-:W-:-:S02]  /*d1d0*/  IADD3.X R131, RZ, R5, RZ, P2, !PT ;  /* 0x00000005ff837210 */ /* 0x000fc400017fe4ff */
[----:B------:R-:W-:Y:S02]  /*d1e0*/  IADD3 R33, P2, R96, 0x2000, RZ ;  /* 0x0000200060217810 */ /* 0x000fe40007f5e0ff */
[----:B------:R-:W-:Y:S02]  /*d1f0*/  SHF.R.U64 R12, R12, 0x3, RZ ;  /* 0x000000030c0c7819 */ /* 0x000fe400000012ff */
[----:B------:R-:W-:Y:S02]  /*d200*/  SHF.R.U64 R14, R14, 0x3, RZ ;  /* 0x000000030e0e7819 */ /* 0x000fe400000012ff */
[----:B------:R-:W-:Y:S02]  /*d210*/  LOP3.LUT R134, R135, 0x380, RZ, 0xc0, !PT ;  /* 0x0000038087867812 */ /* 0x000fe400078ec0ff */
[----:B------:R-:W-:Y:S02]  /*d220*/  LOP3.LUT R32, R33, 0x380, RZ, 0xc0, !PT ;  /* 0x0000038021207812 */ /* 0x000fe400078ec0ff */
[----:B------:R-:W-:Y:S01]  /*d230*/  LOP3.LUT R12, R12, R13, RZ, 0x3c, !PT ;  /* 0x0000000d0c0c7212 */ /* 0x000fe200078e3cff */
[--C-:B------:R-:W-:Y:S01]  /*d240*/  IMAD.X R13, RZ, RZ, R5.reuse, P4 ;  /* 0x000000ffff0d7224 */ /* 0x100fe200020e0605 */
[----:B------:R-:W-:Y:S01]  /*d250*/  LOP3.LUT R14, R14, R15, RZ, 0x3c, !PT ;  /* 0x0000000f0e0e7212 */ /* 0x000fe200078e3cff */
[----:B------:R-:W-:Y:S01]  /*d260*/  IMAD.X R15, RZ, RZ, R5, P3 ;  /* 0x000000ffff0f7224 */ /* 0x000fe200018e0605 */
[----:B------:R-:W-:-:S02]  /*d270*/  SHF.R.U64 R134, R134, 0x3, RZ ;  /* 0x0000000386867819 */ /* 0x000fc400000012ff */
[----:B------:R-:W-:Y:S02]  /*d280*/  SHF.R.U64 R32, R32, 0x3, RZ ;  /* 0x0000000320207819 */ /* 0x000fe400000012ff */
[C---:B------:R-:W-:Y:S02]  /*d290*/  IADD3 R49, P0, R4.reuse, 0x2020, RZ ;  /* 0x0000202004317810 */ /* 0x040fe40007f1e0ff */
[C---:B------:R-:W-:Y:S02]  /*d2a0*/  IADD3 R65, P6, R4.reuse, 0x2040, RZ ;  /* 0x0000204004417810 */ /* 0x040fe40007fde0ff */
[C---:B------:R-:W-:Y:S02]  /*d2b0*/  IADD3 R101, P5, R4.reuse, 0x2060, RZ ;  /* 0x0000206004657810 */ /* 0x040fe40007fbe0ff */
[C---:B------:R-:W-:Y:S02]  /*d2c0*/  IADD3 R123, P4, R4.reuse, 0x4000, RZ ;  /* 0x00004000047b7810 */ /* 0x040fe40007f9e0ff */
[----:B------:R-:W-:-:S02]  /*d2d0*/  IADD3 R127, P3, R4, 0x4020, RZ ;  /* 0x00004020047f7810 */ /* 0x000fc40007f7e0ff */
[----:B------:R-:W-:Y:S01]  /*d2e0*/  LOP3.LUT R134, R134, R135, RZ, 0x3c, !PT ;  /* 0x0000008786867212 */ /* 0x000fe200078e3cff */
[----:B------:R-:W-:Y:S01]  /*d2f0*/  IMAD.X R135, RZ, RZ, R5, P1 ;  /* 0x000000ffff877224 */ /* 0x000fe200008e0605 */
[----:B------:R-:W-:Y:S01]  /*d300*/  LOP3.LUT R32, R32, R33, RZ, 0x3c, !PT ;  /* 0x0000002120207212 */ /* 0x000fe200078e3cff */
[----:B------:R-:W-:Y:S01]  /*d310*/  IMAD.X R33, RZ, RZ, R97, P2 ;  /* 0x000000ffff217224 */ /* 0x000fe200010e0661 */
[----:B------:R-:W-:Y:S02]  /*d320*/  LOP3.LUT R48, R49, 0x380, RZ, 0xc0, !PT ;  /* 0x0000038031307812 */ /* 0x000fe400078ec0ff */
[----:B------:R-:W-:Y:S02]  /*d330*/  LOP3.LUT R64, R65, 0x380, RZ, 0xc0, !PT ;  /* 0x0000038041407812 */ /* 0x000fe400078ec0ff */
[----:B------:R-:W-:Y:S02]  /*d340*/  LOP3.LUT R100, R101, 0x380, RZ, 0xc0, !PT ;  /* 0x0000038065647812 */ /* 0x000fe400078ec0ff */
[----:B------:R-:W-:-:S02]  /*d350*/  LOP3.LUT R122, R123, 0x380, RZ, 0xc0, !PT ;  /* 0x000003807b7a7812 */ /* 0x000fc400078ec0ff */
[----:B------:R-:W-:Y:S02]  /*d360*/  LOP3.LUT R126, R127, 0x380, RZ, 0xc0, !PT ;  /* 0x000003807f7e7812 */ /* 0x000fe400078ec0ff */
[C---:B------:R-:W-:Y:S02]  /*d370*/  IADD3 R37, P1, R96.reuse, 0x3000, RZ ;  /* 0x0000300060257810 */ /* 0x040fe40007f3e0ff */
[----:B------:R-:W-:Y:S02]  /*d380*/  IADD3 R69, P2, R96, 0x9000, RZ ;  /* 0x0000900060457810 */ /* 0x000fe40007f5e0ff */
[----:B------:R-:W-:Y:S02]  /*d390*/  SHF.R.U64 R48, R48, 0x3, RZ ;  /* 0x0000000330307819 */ /* 0x000fe400000012ff */
[----:B------:R-:W-:Y:S02]  /*d3a0*/  SHF.R.U64 R64, R64, 0x3, RZ ;  /* 0x0000000340407819 */ /* 0x000fe400000012ff */
[----:B------:R-:W-:-:S02]  /*d3b0*/  SHF.R.U64 R100, R100, 0x3, RZ ;  /* 0x0000000364647819 */ /* 0x000fc400000012ff */
[----:B------:R-:W-:Y:S02]  /*d3c0*/  SHF.R.U64 R122, R122, 0x3, RZ ;  /* 0x000000037a7a7819 */ /* 0x000fe400000012ff */
[----:B------:R-:W-:Y:S02]  /*d3d0*/  SHF.R.U64 R126, R126, 0x3, RZ ;  /* 0x000000037e7e7819 */ /* 0x000fe400000012ff */
[----:B------:R-:W-:Y:S02]  /*d3e0*/  LOP3.LUT R36, R37, 0x380, RZ, 0xc0, !PT ;  /* 0x0000038025247812 */ /* 0x000fe400078ec0ff */
[----:B------:R-:W-:Y:S02]  /*d3f0*/  LOP3.LUT R68, R69, 0x380, RZ, 0xc0, !PT ;  /* 0x0000038045447812 */ /* 0x000fe400078ec0ff */
        /* <DEDUP_REMOVED lines=15> */
[----:B------:R-:W-:Y:S02]  /*d4f0*/  IADD3 R11, P4, R4, 0x6060, RZ ;  /* 0x00006060040b7810 */ /* 0x000fe40007f9e0ff */
[----:B------:R-:W-:-:S02]  /*d500*/  IADD3 R21, P3, R96, 0x1000, RZ ;  /* 0x0000100060157810 */ /* 0x000fc40007f7e0ff */
[----:B------:R-:W-:Y:S01]  /*d510*/  LOP3.LUT R36, R36, R37, RZ, 0x3c, !PT ;  /* 0x0000002524247212 */ /* 0x000fe200078e3cff */
[----:B------:R-:W-:Y:S01]  /*d520*/  IMAD.X R37, RZ, RZ, R97, P1 ;  /* 0x000000ffff257224 */ /* 0x000fe200008e0661 */
[----:B------:R-:W-:Y:S02]  /*d530*/  LOP3.LUT R68, R68, R69, RZ, 0x3c, !PT ;  /* 0x0000004544447212 */ /* 0x000fe400078e3cff */
[----:B------:R-:W-:Y:S02]  /*d540*/  LOP3.LUT R138, R139, 0x380, RZ, 0xc0, !PT ;  /* 0x000003808b8a7812 */ /* 0x000fe400078ec0ff */
[----:B------:R-:W-:Y:S02]  /*d550*/  LOP3.LUT R142, R143, 0x380, RZ, 0xc0, !PT ;  /* 0x000003808f8e7812 */ /* 0x000fe400078ec0ff */
[----:B------:R-:W-:Y:S02]  /*d560*/  LOP3.LUT R8, R9, 0x380, RZ, 0xc0, !PT ;  /* 0x0000038009087812 */ /* 0x000fe400078ec0ff */
[----:B------:R-:W-:-:S02]  /*d570*/  LOP3.LUT R10, R11, 0x380, RZ, 0xc0, !PT ;  /* 0x000003800b0a7812 */ /* 0x000fc400078ec0ff */
[----:B------:R-:W-:Y:S02]  /*d580*/  LOP3.LUT R20, R21, 0x380, RZ, 0xc0, !PT ;  /* 0x0000038015147812 */ /* 0x000fe400078ec0ff */
[----:B------:R-:W-:Y:S02]  /*d590*/  IADD3 R73, P1, R96, 0xa000, RZ ;  /* 0x0000a00060497810 */ /* 0x000fe40007f3e0ff */
[----:B------:R-:W-:Y:S02]  /*d5a0*/  LOP3.LUT R69, R4, 0x380, RZ, 0xc0, !PT ;  /* 0x0000038004457812 */ /* 0x000fe400078ec0ff */
[----:B------:R-:W-:Y:S02]  /*d5b0*/  SHF.R.U64 R138, R138, 0x3, RZ ;  /* 0x000000038a8a7819 */ /* 0x000fe400000012ff */
[----:B------:R-:W-:Y:S02]  /*d5c0*/  SHF.R.U64 R142, R142, 0x3, RZ ;  /* 0x000000038e8e7819 */ /* 0x000fe400000012ff */
[----:B------:R-:W-:-:S02]  /*d5d0*/  SHF.R.U64 R8, R8, 0x3, RZ ;  /* 0x0000000308087819 */ /* 0x000fc400000012ff */
[----:B------:R-:W-:Y:S02]  /*d5e0*/  SHF.R.U64 R10, R10, 0x3, RZ ;  /* 0x000000030a0a7819 */ /* 0x000fe400000012ff */
[----:B------:R-:W-:Y:S02]  /*d5f0*/  SHF.R.U64 R20, R20, 0x3, RZ ;  /* 0x0000000314147819 */ /* 0x000fe400000012ff */
[----:B------:R-:W-:Y:S02]  /*d600*/  LOP3.LUT R72, R73, 0x380, RZ, 0xc0, !PT ;  /* 0x0000038049487812 */ /* 0x000fe400078ec0ff */
        /* <DEDUP_REMOVED lines=9> */
[----:B------:R-:W-:Y:S01]  /*d6a0*/  LOP3.LUT R20, R20, R21, RZ, 0x3c, !PT ;  /* 0x0000001514147212 */ /* 0x000fe200078e3cff */
[----:B------:R-:W-:Y:S01]  /*d6b0*/  IMAD.X R21, RZ, RZ, R97, P3 ;  /* 0x000000ffff157224 */ /* 0x000fe200018e0661 */
[----:B------:R-:W-:-:S02]  /*d6c0*/  SHF.R.U64 R72, R72, 0x3, RZ ;  /* 0x0000000348487819 */ /* 0x000fc400000012ff */
[----:B------:R-:W-:Y:S01]  /*d6d0*/  LOP3.LUT R4, R69, R4, RZ, 0x3c, !PT ;  /* 0x0000000445047212 */ /* 0x000fe200078e3cff */
[----:B------:R-:W-:Y:S01]  /*d6e0*/  IMAD.X R69, RZ, RZ, R97, P2 ;  /* 0x000000ffff457224 */ /* 0x000fe200010e0661 */
[C---:B------:R-:W-:Y:S02]  /*d6f0*/  IADD3 R41, P0, R96.reuse, 0x4000, RZ ;  /* 0x0000400060297810 */ /* 0x040fe40007f1e0ff */
[C---:B------:R-:W-:Y:S02]  /*d700*/  IADD3 R45, P6, R96.reuse, 0x5000, RZ ;  /* 0x00005000602d7810 */ /* 0x040fe40007fde0ff */
[C---:B------:R-:W-:Y:S02]  /*d710*/  IADD3 R53, P5, R96.reuse, 0x6000, RZ ;  /* 0x0000600060357810 */ /* 0x040fe40007fbe0ff */
[C---:B------:R-:W-:Y:S02]  /*d720*/  IADD3 R57, P4, R96.reuse, 0x7000, RZ ;  /* 0x0000700060397810 */ /* 0x040fe40007f9e0ff */
[----:B------:R-:W-:-:S02]  /*d730*/  IADD3 R61, P3, R96, 0x8000, RZ ;  /* 0x00008000603d7810 */ /* 0x000fc40007f7e0ff */
[----:B------:R-:W-:Y:S02]  /*d740*/  LOP3.LUT R72, R72, R73, RZ, 0x3c, !PT ;  /* 0x0000004948487212 */ /* 0x000fe400078e3cff */
[----:B------:R-:W-:Y:S01]  /*d750*/  MOV R224, R4 ;  /* 0x0000000400e07202 */ /* 0x000fe20000000f00 */
[----:B------:R-:W0:Y:S01]  /*d760*/  SHFL.IDX PT, R73, R213, RZ, 0x1f ;  /* 0x00001fffd5497589 */ /* 0x000e2200000e0000 */
[----:B------:R-:W-:Y:S02]  /*d770*/  F2FP.F16.F32.PACK_AB R4, R207, R210 ;  /* 0x000000d2cf04723e */ /* 0x000fe400000000ff */
[----:B------:R-:W-:Y:S02]  /*d780*/  F2FP.F16.F32.PACK_AB R5, R27, R26 ;  /* 0x0000001a1b05723e */ /* 0x000fe400000000ff */
[----:B------:R-:W-:Y:S02]  /*d790*/  LOP3.LUT R40, R41, 0x380, RZ, 0xc0, !PT ;  /* 0x0000038029287812 */ /* 0x000fe400078ec0ff */
[----:B------:R-:W-:Y:S01]  /*d7a0*/  LOP3.LUT R44, R45, 0x380, RZ, 0xc0, !PT ;  /* 0x000003802d2c7812 */ /* 0x000fe200078ec0ff */
[----:B------:R1:W-:Y:S01]  /*d7b0*/  STSM.16.M88.4 [R224], R4 ;  /* 0x00000004e0007844 */ /* 0x0003e20000000200 */
        /* <DEDUP_REMOVED lines=8> */
[----:B------:R-:W-:Y:S02]  /*d840*/  SHF.R.U64 R60, R60, 0x3, RZ ;  /* 0x000000033c3c7819 */ /* 0x000fe400000012ff */
[----:B------:R-:W-:Y:S02]  /*d850*/  MOV R26, R12 ;  /* 0x0000000c001a7202 */ /* 0x000fe40000000f00 */
[----:B-1----:R-:W-:Y:S02]  /*d860*/  F2FP.F16.F32.PACK_AB R4, R205, R209 ;  /* 0x000000d1cd04723e */ /* 0x002fe400000000ff */
[----:B------:R-:W-:Y:S02]  /*d870*/  F2FP.F16.F32.PACK_AB R5, R35, R34 ;  /* 0x000000222305723e */ /* 0x000fe400000000ff */
[----:B------:R-:W-:-:S02]  /*d880*/  F2FP.F16.F32.PACK_AB R6, R203, R206 ;  /* 0x000000cecb06723e */ /* 0x000fc400000000ff */
[----:B------:R-:W-:Y:S02]  /*d890*/  F2FP.F16.F32.PACK_AB R7, R39, R38 ;  /* 0x000000262707723e */ /* 0x000fe400000000ff */
        /* <DEDUP_REMOVED lines=11> */
[----:B------:R-:W-:Y:S01]  /*d950*/  MOV R34, R8 ;  /* 0x0000000800227202 */ /* 0x000fe20000000f00 */
[----:B------:R1:W-:Y:S01]  /*d960*/  STSM.16.M88.4 [R26], R4 ;  /* 0x000000041a007844 */ /* 0x0003e20000000200 */
[----:B------:R-:W-:-:S02]  /*d970*/  MOV R35, R10 ;  /* 0x0000000a00237202 */ /* 0x000fc40000000f00 */
[----:B------:R-:W-:Y:S02]  /*d980*/  MOV R152, R14 ;  /* 0x0000000e00987202 */ /* 0x000fe40000000f00 */
[----:B------:R-:W-:Y:S02]  /*d990*/  F2FP.F16.F32.PACK_AB R8, R201, R204 ;  /* 0x000000ccc908723e */ /* 0x000fe400000000ff */
[----:B------:R-:W-:Y:S02]  /*d9a0*/  F2FP.F16.F32.PACK_AB R9, R43, R42 ;  /* 0x0000002a2b09723e */ /* 0x000fe400000000ff */
[----:B------:R-:W-:Y:S02]  /*d9b0*/  F2FP.F16.F32.PACK_AB R10, R199, R202 ;  /* 0x000000cac70a723e */ /* 0x000fe400000000ff */
[----:B------:R-:W-:Y:S02]  /*d9c0*/  F2FP.F16.F32.PACK_AB R11, R47, R46 ;  /* 0x0000002e2f0b723e */ /* 0x000fe400000000ff */
[----:B------:R-:W-:-:S02]  /*d9d0*/  IADD3 R77, P0, R96, 0xb000, RZ ;  /* 0x0000b000604d7810 */ /* 0x000fc40007f1e0ff */
[C---:B------:R-:W-:Y:S01]  /*d9e0*/  IADD3 R81, P6, R96.reuse, 0xc000, RZ ;  /* 0x0000c00060517810 */ /* 0x040fe20007fde0ff */
[----:B------:R-:W-:Y:S01]  /*d9f0*/  STSM.16.M88.4 [R152], R8 ;  /* 0x0000000898007844 */ /* 0x000fe20000000200 */
[C---:B------:R-:W-:Y:S02]  /*da00*/  IADD3 R85, P5, R96.reuse, 0xd000, RZ ;  /* 0x0000d00060557810 */ /* 0x040fe40007fbe0ff */
[C---:B------:R-:W-:Y:S02]  /*da10*/  IADD3 R89, P4, R96.reuse, 0xe000, RZ ;  /* 0x0000e00060597810 */ /* 0x040fe40007f9e0ff */
[----:B------:R-:W-:Y:S02]  /*da20*/  IADD3 R92, P3, R96, 0xf000, RZ ;  /* 0x0000f000605c7810 */ /* 0x000fe40007f7e0ff */
[----:B------:R-:W-:Y:S02]  /*da30*/  MOV R207, R24 ;  /* 0x0000001800cf7202 */ /* 0x000fe40000000f00 */
[----:B------:R-:W-:-:S02]  /*da40*/  F2FP.F16.F32.PACK_AB R12, R197, R200 ;  /* 0x000000c8c50c723e */ /* 0x000fc400000000ff */
[----:B------:R-:W-:Y:S02]  /*da50*/  F2FP.F16.F32.PACK_AB R13, R51, R50 ;  /* 0x00000032330d723e */ /* 0x000fe400000000ff */
[----:B------:R-:W-:Y:S02]  /*da60*/  F2FP.F16.F32.PACK_AB R14, R195, R198 ;  /* 0x000000c6c30e723e */ /* 0x000fe400000000ff */
[----:B------:R-:W-:Y:S02]  /*da70*/  F2FP.F16.F32.PACK_AB R15, R55, R54 ;  /* 0x00000036370f723e */ /* 0x000fe400000000ff */
[----:B------:R-:W-:Y:S02]  /*da80*/  LOP3.LUT R96, R27, R96, RZ, 0x3c, !PT ;  /* 0x000000601b607212 */ /* 0x000fe400078e3cff */
[----:B------:R-:W-:Y:S01]  /*da90*/  MOV R208, R28 ;  /* 0x0000001c00d07202 */ /* 0x000fe20000000f00 */
[----:B------:R-:W-:Y:S01]  /*daa0*/  STSM.16.M88.4 [R207], R12 ;  /* 0x0000000ccf007844 */ /* 0x000fe20000000200 */
[----:B-1----:R-:W-:-:S02]  /*dab0*/  F2FP.F16.F32.PACK_AB R4, R193, R196 ;  /* 0x000000c4c104723e */ /* 0x002fc400000000ff */
[----:B------:R-:W-:Y:S02]  /*dac0*/  F2FP.F16.F32.PACK_AB R5, R59, R58 ;  /* 0x0000003a3b05723e */ /* 0x000fe400000000ff */
[----:B------:R-:W-:Y:S02]  /*dad0*/  F2FP.F16.F32.PACK_AB R6, R191, R194 ;  /* 0x000000c2bf06723e */ /* 0x000fe400000000ff */
[----:B------:R-:W-:Y:S02]  /*dae0*/  F2FP.F16.F32.PACK_AB R7, R63, R62 ;  /* 0x0000003e3f07723e */ /* 0x000fe400000000ff */
[----:B------:R-:W-:Y:S02]  /*daf0*/  MOV R48, R48 ;  /* 0x0000003000307202 */ /* 0x000fe40000000f00 */
[----:B------:R-:W-:Y:S01]  /*db00*/  F2FP.F16.F32.PACK_AB R24, R182, R192 ;  /* 0x000000c0b618723e */ /* 0x000fe200000000ff */
[----:B------:R-:W-:Y:S01]  /*db10*/  STSM.16.M88.4 [R208], R4 ;  /* 0x00000004d0007844 */ /* 0x000fe20000000200 */
[----:B------:R-:W-:-:S02]  /*db20*/  F2FP.F16.F32.PACK_AB R25, R67, R66 ;  /* 0x000000424319723e */ /* 0x000fc400000000ff */
[----:B------:R-:W-:Y:S02]  /*db30*/  F2FP.F16.F32.PACK_AB R26, R180, R183 ;  /* 0x000000b7b41a723e */ /* 0x000fe400000000ff */
[----:B------:R-:W-:Y:S02]  /*db40*/  F2FP.F16.F32.PACK_AB R27, R71, R70 ;  /* 0x00000046471b723e */ /* 0x000fe400000000ff */
[----:B------:R-:W-:Y:S02]  /*db50*/  MOV R64, R64 ;  /* 0x0000004000407202 */ /* 0x000fe40000000f00 */
[----:B------:R-:W-:Y:S01]  /*db60*/  F2FP.F16.F32.PACK_AB R28, R178, R181 ;  /* 0x000000b5b21c723e */ /* 0x000fe200000000ff */
[----:B------:R1:W-:Y:S01]  /*db70*/  STSM.16.M88.4 [R48], R24 ;  /* 0x0000001830007844 */ /* 0x0003e20000000200 */
[----:B------:R-:W-:Y:S02]  /*db80*/  F2FP.F16.F32.PACK_AB R29, R75, R74 ;  /* 0x0000004a4b1d723e */ /* 0x000fe400000000ff */
[----:B------:R-:W-:-:S02]  /*db90*/  MOV R100, R100 ;  /* 0x0000006400647202 */ /* 0x000fc40000000f00 */
[----:B------:R-:W-:Y:S01]  /*dba0*/  F2FP.F16.F32.PACK_AB R49, R83, R82 ;  /* 0x000000525331723e */ /* 0x000fe200000000ff */
[----:B------:R2:W-:Y:S01]  /*dbb0*/  STSM.16.M88.4 [R64], R28 ;  /* 0x0000001c40007844 */ /* 0x0005e20000000200 */
[----:B------:R-:W-:Y:S02]  /*dbc0*/  F2FP.F16.F32.PACK_AB R50, R172, R175 ;  /* 0x000000afac32723e */ /* 0x000fe400000000ff */
[----:B------:R-:W-:Y:S02]  /*dbd0*/  F2FP.F16.F32.PACK_AB R51, R87, R86 ;  /* 0x000000565733723e */ /* 0x000fe400000000ff */
[----:B------:R-:W-:Y:S02]  /*dbe0*/  MOV R122, R122 ;  /* 0x0000007a007a7202 */ /* 0x000fe40000000f00 */
[----:B------:R-:W-:Y:S02]  /*dbf0*/  F2FP.F16.F32.PACK_AB R65, R91, R90 ;  /* 0x0000005a5b41723e */ /* 0x000fe400000000ff */
[----:B------:R-:W-:-:S02]  /*dc00*/  F2FP.F16.F32.PACK_AB R66, R168, R171 ;  /* 0x000000aba842723e */ /* 0x000fc400000000ff */
[----:B-1----:R-:W-:Y:S02]  /*dc10*/  F2FP.F16.F32.PACK_AB R48, R174, R177 ;  /* 0x000000b1ae30723e */ /* 0x002fe400000000ff */
[----:B------:R-:W-:Y:S02]  /*dc20*/  F2FP.F16.F32.PACK_AB R67, R95, R94 ;  /* 0x0000005e5f43723e */ /* 0x000fe400000000ff */
[----:B------:R-:W-:Y:S01]  /*dc30*/  MOV R126, R126 ;  /* 0x0000007e007e7202 */ /* 0x000fe20000000f00 */
[----:B------:R-:W-:Y:S01]  /*dc40*/  STSM.16.M88.4 [R100], R48 ;  /* 0x0000003064007844 */ /* 0x000fe20000000200 */
[----:B--2---:R-:W-:Y:S02]  /*dc50*/  F2FP.F16.F32.PACK_AB R64, R170, R173 ;  /* 0x000000adaa40723e */ /* 0x004fe400000000ff */
[----:B------:R-:W-:Y:S02]  /*dc60*/  F2FP.F16.F32.PACK_AB R4, R166, R169 ;  /* 0x000000a9a604723e */ /* 0x000fe400000000ff */
[----:B------:R-:W-:Y:S01]  /*dc70*/  F2FP.F16.F32.PACK_AB R5, R99, R98 ;  /* 0x000000626305723e */ /* 0x000fe200000000ff */
[----:B------:R1:W-:Y:S01]  /*dc80*/  STSM.16.M88.4 [R122], R64 ;  /* 0x000000407a007844 */ /* 0x0003e20000000200 */
        /* <DEDUP_REMOVED lines=8> */
[----:B0-----:R-:W-:Y:S01]  /*dd10*/  ISETP.NE.AND P2, PT, R73, RZ, PT ;  /* 0x000000ff4900720c */ /* 0x001fe20003f45270 */
[----:B------:R-:W-:Y:S01]  /*dd20*/  IMAD.X R73, RZ, RZ, R97, P1 ;  /* 0x000000ffff497224 */ /* 0x000fe200008e0661 */
[----:B------:R-:W-:Y:S01]  /*dd30*/  MOV R134, R134 ;  /* 0x0000008600867202 */ /* 0x000fe20000000f00 */
[----:B------:R0:W-:Y:S01]  /*dd40*/  STSM.16.M88.4 [R130], R8 ;  /* 0x0000000882007844 */ /* 0x0001e20000000200 */
[----:B------:R-:W-:Y:S02]  /*dd50*/  MOV R138, R138 ;  /* 0x0000008a008a7202 */ /* 0x000fe40000000f00 */
[----:B-1----:R-:W-:Y:S01]  /*dd60*/  F2FP.F16.F32.PACK_AB R122, R125, R124 ;  /* 0x0000007c7d7a723e */ /* 0x002fe200000000ff */
[----:B------:R1:W-:Y:S01]  /*dd70*/  STSM.16.M88.4 [R134], R112 ;  /* 0x0000007086007844 */ /* 0x0003e20000000200 */
[----:B------:R-:W-:Y:S02]  /*dd80*/  F2FP.F16.F32.PACK_AB R123, R155, R153 ;  /* 0x000000999b7b723e */ /* 0x000fe400000000ff */
[----:B------:R-:W-:-:S02]  /*dd90*/  MOV R142, R142 ;  /* 0x0000008e008e7202 */ /* 0x000fc40000000f00 */
[----:B------:R-:W-:Y:S01]  /*dda0*/  F2FP.F16.F32.PACK_AB R131, R161, R160 ;  /* 0x000000a0a183723e */ /* 0x000fe200000000ff */
[----:B------:R1:W-:Y:S01]  /*ddb0*/  STSM.16.M88.4 [R138], R120 ;  /* 0x000000788a007844 */ /* 0x0003e20000000200 */
[----:B--2---:R-:W-:Y:S02]  /*ddc0*/  F2FP.F16.F32.PACK_AB R4, R137, R136 ;  /* 0x000000888904723e */ /* 0x004fe400000000ff */
[----:B------:R-:W-:Y:S02]  /*ddd0*/  F2FP.F16.F32.PACK_AB R5, R163, R162 ;  /* 0x000000a2a305723e */ /* 0x000fe400000000ff */
[----:B------:R-:W-:Y:S02]  /*dde0*/  F2FP.F16.F32.PACK_AB R6, R141, R140 ;  /* 0x0000008c8d06723e */ /* 0x000fe400000000ff */
[----:B0-----:R-:W-:Y:S02]  /*ddf0*/  F2FP.F16.F32.PACK_AB R130, R133, R132 ;  /* 0x000000848582723e */ /* 0x001fe400000000ff */
[----:B------:R-:W-:-:S02]  /*de00*/  F2FP.F16.F32.PACK_AB R7, R165, R164 ;  /* 0x000000a4a507723e */ /* 0x000fc400000000ff */
[----:B------:R-:W-:Y:S01]  /*de10*/  LOP3.LUT R76, R77, 0x380, RZ, 0xc0, !PT ;  /* 0x000003804d4c7812 */ /* 0x000fe200078ec0ff */
[----:B------:R1:W-:Y:S01]  /*de20*/  STSM.16.M88.4 [R142], R128 ;  /* 0x000000808e007844 */ /* 0x0003e20000000200 */
[----:B------:R-:W-:Y:S02]  /*de30*/  LOP3.LUT R80, R81, 0x380, RZ, 0xc0, !PT ;  /* 0x0000038051507812 */ /* 0x000fe400078ec0ff */
[----:B------:R-:W-:Y:S01]  /*de40*/  LOP3.LUT R84, R85, 0x380, RZ, 0xc0, !PT ;  /* 0x0000038055547812 */ /* 0x000fe200078ec0ff */
[----:B------:R1:W-:Y:S01]  /*de50*/  STSM.16.M88.4 [R34], R4 ;  /* 0x0000000422007844 */ /* 0x0003e20000000200 */
[----:B------:R-:W-:Y:S02]  /*de60*/  LOP3.LUT R88, R89, 0x380, RZ, 0xc0, !PT ;  /* 0x0000038059587812 */ /* 0x000fe400078ec0ff */
[----:B------:R-:W-:Y:S01]  /*de70*/  LOP3.LUT R93, R92, 0x380, RZ, 0xc0, !PT ;  /* 0x000003805c5d7812 */ /* 0x000fe200078ec0ff */
[----:B------:R1:W-:Y:S01]  /*de80*/  STSM.16.M88.4 [R35], R144 ;  /* 0x0000009023007844 */ /* 0x0003e20000000200 */
[----:B------:R-:W-:-:S02]  /*de90*/  SHF.R.U64 R76, R76, 0x3, RZ ;  /* 0x000000034c4c7819 */ /* 0x000fc400000012ff */
[----:B------:R-:W-:Y:S02]  /*dea0*/  SHF.R.U64 R80, R80, 0x3, RZ ;  /* 0x0000000350507819 */ /* 0x000fe400000012ff */
        /* <DEDUP_REMOVED lines=16> */
[----:B------:R-:W-:Y:S01]  /*dfb0*/  VIADD R10, R185, UR44 ;  /* 0x0000002cb90a7c36 */ /* 0x000fe20008000000 */
[----:B------:R-:W-:Y:S01]  /*dfc0*/  ULDC.64 UR8, c[0x0][0xb90] ;  /* 0x0002e40000087ab9 */ /* 0x000fe20000000a00 */
[----:B------:R-:W-:Y:S01]  /*dfd0*/  ULDC.64 UR10, c[0x0][0xb98] ;  /* 0x0002e600000a7ab9 */ /* 0x000fe20000000a00 */
[----:B------:R-:W-:Y:S01]  /*dfe0*/  UIMAD UR5, UR12, UR8, URZ ;  /* 0x000000080c0572a4 */ /* 0x000fe2000f8e023f */
[----:B------:R-:W-:Y:S01]  /*dff0*/  IMAD.MOV.U32 R4, RZ, RZ, R10 ;  /* 0x000000ffff047224 */ /* 0x000fe200078e000a */
[----:B------:R-:W-:Y:S01]  /*e000*/  UIMAD.WIDE.U32 UR6, UR45, UR8, URZ ;  /* 0x000000082d0672a5 */ /* 0x000fe2000f8e003f */
[----:B------:R-:W-:Y:S01]  /*e010*/  IMAD.MOV R9, RZ, RZ, -R17 ;  /* 0x000000ffff097224 */ /* 0x000fe200078e0a11 */
[----:B------:R-:W-:Y:S01]  /*e020*/  UIMAD UR5, UR45, UR9, UR5 ;  /* 0x000000092d0572a4 */ /* 0x000fe2000f8e0205 */
[----:B------:R-:W-:Y:S01]  /*e030*/  VIADD R13, R16, UR44 ;  /* 0x0000002c100d7c36 */ /* 0x000fe20008000000 */
[----:B------:R-:W-:-:S02]  /*e040*/  UIMAD UR8, UR13, UR10, URZ ;  /* 0x0000000a0d0872a4 */ /* 0x000fc4000f8e023f */
[----:B------:R-:W-:Y:S02]  /*e050*/  UIADD3 UR7, UR7, UR5, URZ ;  /* 0x0000000507077290 */ /* 0x000fe4000fffe03f */
[----:B------:R-:W-:Y:S02]  /*e060*/  UIMAD UR8, UR43, UR11, UR8 ;  /* 0x0000000b2b0872a4 */ /* 0x000fe4000f8e0208 */
[----:B------:R-:W-:Y:S01]  /*e070*/  UIMAD.WIDE.U32 UR6, UR43, UR10, UR6 ;  /* 0x0000000a2b0672a5 */ /* 0x000fe2000f8e0006 */
[----:B------:R-:W-:Y:S01]  /*e080*/  ULDC UR5, c[0x0][0xa88] ;  /* 0x0002a20000057ab9 */ /* 0x000fe20000000800 */
[----:B0-----:R-:W-:-:S13]  /*e090*/  ISETP.NE.AND P0, PT, R8, 0x1, PT ;  /* 0x000000010800780c */ /* 0x001fda0003f05270 */
[----:B------:R-:W0:Y:S08]  /*e0a0*/  @P0 LDC R5, c[0x0][0xbec] ;  /* 0x0002fb00ff050b82 */ /* 0x000e300000000800 */
[----:B------:R-:W1:Y:S01]  /*e0b0*/  @P0 LDC R6, c[0x0][0xbf0] ;  /* 0x0002fc00ff060b82 */ /* 0x000e620000000800 */
[----:B0-----:R-:W-:-:S05]  /*e0c0*/  @P0 IMAD.HI.U32 R5, R10, R5, RZ ;  /* 0x000000050a050227 */ /* 0x001fca00078e00ff */
[----:B-1----:R-:W-:-:S04]  /*e0d0*/  @P0 SHF.R.U32.HI R4, RZ, R6, R5 ;  /* 0x00000006ff040219 */ /* 0x002fc80000011605 */
[--C-:B------:R-:W-:Y:S01]  /*e0e0*/  SHF.R.S32.HI R5, RZ, 0x1f, R4.reuse ;  /* 0x0000001fff057819 */ /* 0x100fe20000011404 */
[----:B------:R-:W-:Y:S01]  /*e0f0*/  IMAD.MOV R7, RZ, RZ, -R4 ;  /* 0x000000ffff077224 */ /* 0x000fe200078e0a04 */
[----:B------:R-:W-:-:S03]  /*e100*/  IADD3 R4, P0, R4, UR6, RZ ;  /* 0x0000000604047c10 */ /* 0x000fc6000ff1e0ff */
[C---:B------:R-:W-:Y:S02]  /*e110*/  IMAD R7, R8.reuse, R7, R10 ;  /* 0x0000000708077224 */ /* 0x040fe400078e020a */
[----:B------:R-:W-:Y:S02]  /*e120*/  IMAD.U32 R10, RZ, RZ, UR8 ;  /* 0x00000008ff0a7e24 */ /* 0x000fe4000f8e00ff */
[----:B------:R-:W-:Y:S01]  /*e130*/  IMAD R8, R8, UR5, RZ ;  /* 0x0000000508087c24 */ /* 0x000fe2000f8e02ff */
[----:B------:R-:W-:Y:S02]  /*e140*/  SHF.R.S32.HI R6, RZ, 0x1f, R7 ;  /* 0x0000001fff067819 */ /* 0x000fe40000011407 */
[----:B------:R-:W-:Y:S01]  /*e150*/  IADD3.X R5, R5, UR7, R10, P0, !PT ;  /* 0x0000000705057c10 */ /* 0x000fe200087fe40a */
[----:B------:R-:W-:Y:S02]  /*e160*/  ULDC.64 UR6, c[0x0][0xb88] ;  /* 0x0002e20000067ab9 */ /* 0x000fe40000000a00 */
[----:B------:R-:W-:-:S02]  /*e170*/  IMAD R6, R6, UR6, RZ ;  /* 0x0000000606067c24 */ /* 0x000fc4000f8e02ff */
[----:B------:R-:W-:-:S04]  /*e180*/  IMAD.WIDE.U32 R4, R7, UR6, R4 ;  /* 0x0000000607047c25 */ /* 0x000fc8000f8e0004 */
[----:B------:R-:W-:Y:S01]  /*e190*/  IMAD R7, R7, UR7, R6 ;  /* 0x0000000707077c24 */ /* 0x000fe2000f8e0206 */
[----:B------:R-:W-:Y:S02]  /*e1a0*/  ULDC.64 UR6, c[0x0][0xb50] ;  /* 0x0002d40000067ab9 */ /* 0x000fe40000000a00 */
[----:B------:R-:W-:Y:S01]  /*e1b0*/  LEA R10, P0, R4, UR6, 0x2 ;  /* 0x00000006040a7c11 */ /* 0x000fe2000f8010ff */
[----:B------:R-:W-:-:S04]  /*e1c0*/  IMAD.IADD R5, R5, 0x1, R7 ;  /* 0x0000000105057824 */ /* 0x000fc800078e0207 */
[----:B------:R-:W-:Y:S01]  /*e1d0*/  SHFL.IDX PT, R6, R10, 0x1, 0x1c1f ;  /* 0x003c1f000a067f89 */ /* 0x000fe200000e0000 */
[----:B------:R-:W-:Y:S02]  /*e1e0*/  LEA.HI.X R11, R4, UR7, R5, 0x2, P0 ;  /* 0x00000007040b7c11 */ /* 0x000fe400080f1405 */
        /* <DEDUP_REMOVED lines=9> */
.L_x_4972:
[----:B------:R-:W1:Y:S01]  /*e280*/  LDC R15, c[0x0][0xbe8] ;  /* 0x0002fa00ff0f7b82 */ /* 0x000e620000000800 */
[----:B------:R-:W-:Y:S01]  /*e290*/  ULDC UR10, c[0x0][0xac8] ;  /* 0x0002b200000a7ab9 */ /* 0x000fe20000000800 */
[----:B------:R-:W-:Y:S01]  /*e2a0*/  ULDC.64 UR8, c[0x0][0xae8] ;  /* 0x0002ba0000087ab9 */ /* 0x000fe20000000a00 */
[----:B------:R-:W-:Y:S01]  /*e2b0*/  ISETP.GE.AND P0, PT, R190, UR10, PT ;  /* 0x0000000abe007c0c */ /* 0x000fe2000bf06270 */
[----:B------:R-:W5:Y:S01]  /*e2c0*/  LD.E.128 R96, desc[UR52][R96.64] ;  /* 0x0000003460607980 */ /* 0x000f62000c101d00 */
[----:B------:R-:W-:Y:S02]  /*e2d0*/  ISETP.GE.AND P1, PT, R184, UR10, PT ;  /* 0x0000000ab8007c0c */ /* 0x000fe4000bf26270 */
[----:B0-----:R-:W-:Y:S01]  /*e2e0*/  SEL R3, RZ, 0xffffffff, P0 ;  /* 0xffffffffff037807 */ /* 0x001fe20000000000 */
[----:B------:R0:W5:Y:S01]  /*e2f0*/  LD.E.128 R4, desc[UR52][R20.64] ;  /* 0x0000003414047980 */ /* 0x000162000c101d00 */
[----:B------:R-:W-:Y:S02]  /*e300*/  ISETP.GE.AND P0, PT, R189, UR10, PT ;  /* 0x0000000abd007c0c */ /* 0x000fe4000bf06270 */
[----:B------:R-:W-:Y:S01]  /*e310*/  SEL R0, RZ, 0x1, P1 ;  /* 0x00000001ff007807 */ /* 0x000fe20000800000 */
[----:B------:R-:W-:Y:S01]  /*e320*/  IMAD.SHL.U32 R11, R3, 0x2, RZ ;  /* 0x00000002030b7824 */ /* 0x000fe200078e00ff */
[----:B------:R-:W5:Y:S04]  /*e330*/  LD.E.128 R32, desc[UR52][R32.64] ;  /* 0x0000003420207980 */ /* 0x000f68000c101d00 */
[----:B------:R-:W5:Y:S04]  /*e340*/  LD.E.128 R36, desc[UR52][R36.64] ;  /* 0x0000003424247980 */ /* 0x000f68000c101d00 */
[----:B------:R-:W5:Y:S01]  /*e350*/  LD.E.128 R40, desc[UR52][R40.64] ;  /* 0x0000003428287980 */ /* 0x000f62000c101d00 */
[----:B-1----:R-:W-:-:S03]  /*e360*/  ISETP.NE.AND P2, PT, R15, 0x1, PT ;  /* 0x000000010f00780c */ /* 0x002fc60003f45270 */
[----:B------:R-:W5:Y:S01]  /*e370*/  LD.E.128 R44, desc[UR52][R44.64] ;  /* 0x000000342c2c7980 */ /* 0x000f62000c101d00 */
[----:B------:R-:W-:Y:S02]  /*e380*/  SEL R3, RZ, 0xffffffff, P0 ;  /* 0xffffffffff037807 */ /* 0x000fe40000000000 */
[----:B------:R-:W-:Y:S01]  /*e390*/  LOP3.LUT R0, R11, 0x2, R0, 0xe2, !PT ;  /* 0x000000020b007812 */ /* 0x000fe200078ee200 */
[----:B------:R-:W5:Y:S04]  /*e3a0*/  LD.E.128 R52, desc[UR52][R52.64] ;  /* 0x0000003434347980 */ /* 0x000f68000c101d00 */
[----:B------:R-:W5:Y:S02]  /*e3b0*/  LD.E.128 R56, desc[UR52][R56.64] ;  /* 0x0000003438387980 */ /* 0x000f64000c101d00 */
[----:B------:R-:W1:Y:S01]  /*e3c0*/  @P2 LDC R9, c[0x0][0xbec] ;  /* 0x0002fb00ff092b82 */ /* 0x000e620000000800 */
[----:B------:R-:W-:Y:S01]  /*e3d0*/  IMAD.SHL.U32 R3, R3, 0x4, RZ ;  /* 0x0000000403037824 */ /* 0x000fe200078e00ff */
[----:B------:R-:W-:Y:S01]  /*e3e0*/  ISETP.GE.AND P0, PT, R188, UR10, PT ;  /* 0x0000000abc007c0c */ /* 0x000fe2000bf06270 */
[----:B------:R-:W5:Y:S04]  /*e3f0*/  LD.E.128 R60, desc[UR52][R60.64] ;  /* 0x000000343c3c7980 */ /* 0x000f68000c101d00 */
[----:B------:R-:W5:Y:S01]  /*e400*/  LD.E.128 R68, desc[UR52][R68.64] ;  /* 0x0000003444447980 */ /* 0x000f62000c101d00 */
[----:B------:R-:W2:Y:S01]  /*e410*/  @P2 LDC R11, c[0x0][0xbf0] ;  /* 0x0002fc00ff0b2b82 */ /* 0x000ea20000000800 */
[----:B------:R-:W-:Y:S01]  /*e420*/  LOP3.LUT R3, R3, 0x4, R0, 0xe2, !PT ;  /* 0x0000000403037812 */ /* 0x000fe200078ee200 */
[----:B------:R-:W-:Y:S01]  /*e430*/  IMAD R0, R211, 0x20, R212 ;  /* 0x00000020d3007824 */ /* 0x000fe200078e02d4 */
[----:B------:R-:W-:Y:S01]  /*e440*/  SEL R8, RZ, 0xffffffff, P0 ;  /* 0xffffffffff087807 */ /* 0x000fe20000000000 */
[----:B------:R-:W5:Y:S01]  /*e450*/  LD.E.128 R72, desc[UR52][R72.64] ;  /* 0x0000003448487980 */ /* 0x000f62000c101d00 */
[----:B------:R-:W-:Y:S01]  /*e460*/  ISETP.GE.AND P0, PT, R187, UR10, PT ;  /* 0x0000000abb007c0c */ /* 0x000fe2000bf06270 */
[----:B------:R-:W-:Y:S01]  /*e470*/  UIMAD UR5, UR12, UR8, URZ ;  /* 0x000000080c0572a4 */ /* 0x000fe2000f8e023f */
[----:B------:R-:W-:Y:S01]  /*e480*/  VIADD R14, R0, UR44 ;  /* 0x0000002c000e7c36 */ /* 0x000fe20008000000 */
[----:B------:R-:W5:Y:S01]  /*e490*/  LD.E.128 R76, desc[UR52][R76.64] ;  /* 0x000000344c4c7980 */ /* 0x000f62000c101d00 */
[----:B------:R-:W-:Y:S01]  /*e4a0*/  SEL R0, RZ, 0xffffffff, P0 ;  /* 0xffffffffff007807 */ /* 0x000fe20000000000 */
[----:B------:R-:W-:-:S02]  /*e4b0*/  UIMAD.WIDE.U32 UR6, UR45, UR8, URZ ;  /* 0x000000082d0672a5 */ /* 0x000fc4000f8e003f */
[----:B------:R-:W-:Y:S01]  /*e4c0*/  UIMAD UR5, UR45, UR9, UR5 ;  /* 0x000000092d0572a4 */ /* 0x000fe2000f8e0205 */
[----:B------:R-:W-:Y:S01]  /*e4d0*/  SHF.L.U32 R8, R8, 0x3, RZ ;  /* 0x0000000308087819 */ /* 0x000fe200000006ff */
[----:B------:R-:W-:Y:S01]  /*e4e0*/  IMAD.SHL.U32 R13, R0, 0x10, RZ ;  /* 0x00000010000d7824 */ /* 0x000fe200078e00ff */
[----:B------:R-:W-:Y:S01]  /*e4f0*/  ULDC.64 UR8, c[0x0][0xaf0] ;  /* 0x0002bc0000087ab9 */ /* 0x000fe20000000a00 */
[----:B-1----:R-:W-:Y:S01]  /*e500*/  @P2 IMAD.HI.U32 R0, R14, R9, RZ ;  /* 0x000000090e002227 */ /* 0x002fe200078e00ff */
[----:B------:R-:W-:Y:S01]  /*e510*/  UIADD3 UR7, UR7, UR5, URZ ;  /* 0x0000000507077290 */ /* 0x000fe2000fffe03f */
[----:B------:R-:W-:Y:S01]  /*e520*/  LOP3.LUT R8, R8, 0x8, R3, 0xe2, !PT ;  /* 0x0000000808087812 */ /* 0x000fe200078ee203 */
[----:B------:R-:W-:Y:S01]  /*e530*/  UIMAD UR5, UR13, UR8, URZ ;  /* 0x000000080d0572a4 */ /* 0x000fe2000f8e023f */
[----:B------:R-:W-:Y:S01]  /*e540*/  IMAD.MOV.U32 R3, RZ, RZ, R14 ;  /* 0x000000ffff037224 */ /* 0x000fe200078e000e */
[----:B------:R-:W-:Y:S01]  /*e550*/  UIMAD.WIDE.U32 UR6, UR43, UR8, UR6 ;  /* 0x000000082b0672a5 */ /* 0x000fe2000f8e0006 */
[----:B------:R-:W5:Y:S01]  /*e560*/  LD.E.128 R80, desc[UR52][R80.64] ;  /* 0x0000003450507980 */ /* 0x000f62000c101d00 */
[----:B--2---:R-:W-:Y:S01]  /*e570*/  @P2 SHF.R.U32.HI R3, RZ, R11, R0 ;  /* 0x0000000bff032219 */ /* 0x004fe20000011600 */
[----:B------:R-:W-:Y:S01]  /*e580*/  UIMAD UR5, UR43, UR9, UR5 ;  /* 0x000000092b0572a4 */ /* 0x000fe2000f8e0205 */
[----:B------:R-:W-:Y:S01]  /*e590*/  LOP3.LUT R10, R13, 0x10, R8, 0xe2, !PT ;  /* 0x000000100d0a7812 */ /* 0x000fe200078ee208 */
[----:B------:R-:W5:Y:S01]  /*e5a0*/  LD.E.128 R84, desc[UR52][R84.64] ;  /* 0x0000003454547980 */ /* 0x000f62000c101d00 */
[--C-:B------:R-:W-:Y:S01]  /*e5b0*/  SHF.R.S32.HI R11, RZ, 0x1f, R3.reuse ;  /* 0x0000001fff0b7819 */ /* 0x100fe20000011403 */
[----:B------:R-:W-:Y:S01]  /*e5c0*/  UIADD3 UR5, UR7, UR5, URZ ;  /* 0x0000000507057290 */ /* 0x000fe2000fffe03f */
[----:B------:R-:W-:Y:S01]  /*e5d0*/  ISETP.GE.AND P0, PT, R186, UR10, PT ;  /* 0x0000000aba007c0c */ /* 0x000fe2000bf06270 */
[----:B------:R-:W-:Y:S01]  /*e5e0*/  IMAD.U32 R8, RZ, RZ, UR6 ;  /* 0x00000006ff087e24 */ /* 0x000fe2000f8e00ff */
[----:B------:R-:W5:Y:S01]  /*e5f0*/  LD.E.128 R88, desc[UR52][R88.64] ;  /* 0x0000003458587980 */ /* 0x000f62000c101d00 */
[----:B------:R-:W-:Y:S01]  /*e600*/  IMAD.U32 R9, RZ, RZ, UR7 ;  /* 0x00000007ff097e24 */ /* 0x000fe2000f8e00ff */
[----:B------:R-:W-:Y:S01]  /*e610*/  ULDC.64 UR6, c[0x0][0xae0] ;  /* 0x0002b80000067ab9 */ /* 0x000fe20000000a00 */
[----:B------:R-:W-:Y:S01]  /*e620*/  IMAD.MOV R13, RZ, RZ, -R3 ;  /* 0x000000ffff0d7224 */ /* 0x000fe200078e0a03 */
[----:B------:R-:W-:Y:S01]  /*e630*/  SEL R0, RZ, 0xffffffff, P0 ;  /* 0xffffffffff007807 */ /* 0x000fe20000000000 */
[----:B------:R-:W-:Y:S01]  /*e640*/  IMAD R12, R11, UR6, RZ ;  /* 0x000000060b0c7c24 */ /* 0x000fe2000f8e02ff */
[----:B------:R-:W5:Y:S01]  /*e650*/  LD.E.128 R92, desc[UR52][R92.64] ;  /* 0x000000345c5c7980 */ /* 0x000f62000c101d00 */
[----:B------:R-:W-:Y:S01]  /*e660*/  IMAD R11, R15, R13, R14 ;  /* 0x0000000d0f0b7224 */ /* 0x000fe200078e020e */
[----:B------:R-:W-:Y:S01]  /*e670*/  ISETP.GE.AND P0, PT, R215, UR10, PT ;  /* 0x0000000ad7007c0c */ /* 0x000fe2000bf06270 */
[----:B------:R-:W-:Y:S01]  /*e680*/  IMAD.U32 R9, RZ, RZ, UR5 ;  /* 0x00000005ff097e24 */ /* 0x000fe2000f8e00ff */
[----:B------:R-:W-:Y:S01]  /*e690*/  @!PT LDS RZ, [RZ] ;  /* 0x00000000fffff984 */ /* 0x000fe20000000800 */
[----:B------:R-:W-:Y:S01]  /*e6a0*/  @!PT LDS RZ, [RZ] ;  /* 0x00000000fffff984 */ /* 0x000fe20000000800 */
[----:B------:R-:W-:Y:S01]  /*e6b0*/  @!PT LDS RZ, [RZ] ;  /* 0x00000000fffff984 */ /* 0x000fe20000000800 */
[----:B------:R-:W-:Y:S01]  /*e6c0*/  @!PT LDS RZ, [RZ] ;  /* 0x00000000fffff984 */ /* 0x000fe20000000800 */
[----:B------:R1:W-:Y:S06]  /*e6d0*/  MEMBAR.ALL.CTA ;  /* 0x0000000000007992 */ /* 0x0003ec0000008000 */
[----:B-1----:R-:W1:Y:S01]  /*e6e0*/  FENCE.VIEW.ASYNC.S ;  /* 0x00000000000073c6 */ /* 0x002e620000000000 */
[----:B0-----:R-:W-:Y:S01]  /*e6f0*/  IMAD.SHL.U32 R21, R0, 0x20, RZ ;  /* 0x0000002000157824 */ /* 0x001fe200078e00ff */
[----:B------:R-:W-:Y:S01]  /*e700*/  SHF.R.S32.HI R0, RZ, 0x1f, R11 ;  /* 0x0000001fff007819 */ /* 0x000fe2000001140b */
[C---:B------:R-:W-:Y:S01]  /*e710*/  IMAD R13, R3.reuse, UR7, R12 ;  /* 0x00000007030d7c24 */ /* 0x040fe2000f8e020c */
[----:B------:R-:W-:Y:S01]  /*e720*/  ULDC UR8, c[0x0][0xa88] ;  /* 0x0002a20000087ab9 */ /* 0x000fe20000000800 */
[----:B------:R-:W-:Y:S01]  /*e730*/  IMAD.WIDE.U32 R8, R3, UR6, R8 ;  /* 0x0000000603087c25 */ /* 0x000fe2000f8e0008 */
[----:B------:R-:W-:Y:S01]  /*e740*/  ULDC.64 UR6, c[0x0][0xad8] ;  /* 0x0002b60000067ab9 */ /* 0x000fe20000000a00 */
[----:B------:R-:W-:Y:S01]  /*e750*/  SEL R3, RZ, 0x40, P0 ;  /* 0x00000040ff037807 */ /* 0x000fe20000000000 */
[----:B------:R-:W-:Y:S01]  /*e760*/  UIADD3 UR5, UR42, 0x28c20, URZ ;  /* 0x00028c202a057890 */ /* 0x000fe2000fffe03f */
[----:B------:R-:W-:Y:S01]  /*e770*/  IMAD.IADD R9, R9, 0x1, R13 ;  /* 0x0000000109097824 */ /* 0x000fe200078e020d */
[----:B------:R-:W-:Y:S01]  /*e780*/  ISETP.GE.AND P0, PT, R214, UR10, PT ;  /* 0x0000000ad6007c0c */ /* 0x000fe2000bf06270 */
[----:B------:R-:W-:Y:S01]  /*e790*/  IMAD R0, R0, UR6, RZ ;  /* 0x0000000600007c24 */ /* 0x000fe2000f8e02ff */
[----:B------:R-:W-:Y:S01]  /*e7a0*/  UPRMT UR5, URZ, 0x654, UR5 ;  /* 0x000006543f057896 */ /* 0x000fe20008000005 */
[----:B------:R-:W-:Y:S01]  /*e7b0*/  VIADD R28, R212, UR44 ;  /* 0x0000002cd41c7c36 */ /* 0x000fe20008000000 */
[----:B------:R-:W-:Y:S01]  /*e7c0*/  LOP3.LUT R10, R21, 0x20, R10, 0xe2, !PT ;  /* 0x00000020150a7812 */ /* 0x000fe200078ee20a */
[----:B------:R-:W-:Y:S01]  /*e7d0*/  IMAD R29, R15, UR8, RZ ;  /* 0x000000080f1d7c24 */ /* 0x000fe2000f8e02ff */
[----:B------:R-:W-:Y:S01]  /*e7e0*/  BSSY B1, `(.L_x_4973) ;  /* 0x000002e000017945 */ /* 0x000fe20003800000 */
[C---:B------:R-:W-:Y:S01]  /*e7f0*/  IMAD R13, R11.reuse, UR7, R0 ;  /* 0x000000070b0d7c24 */ /* 0x040fe2000f8e0200 */
[----:B------:R-:W-:Y:S01]  /*e800*/  SEL R0, RZ, 0x80, P0 ;  /* 0x00000080ff007807 */ /* 0x000fe20000000000 */
[----:B------:R-:W-:Y:S01]  /*e810*/  IMAD.WIDE.U32 R8, R11, UR6, R8 ;  /* 0x000000060b087c25 */ /* 0x000fe2000f8e0008 */
[----:B------:R-:W-:Y:S01]  /*e820*/  ISETP.GE.AND P0, PT, R28, R29, PT ;  /* 0x0000001d1c00720c */ /* 0x000fe20003f06270 */
[----:B------:R-:W-:Y:S01]  /*e830*/  ULDC.64 UR6, c[0x0][0xa80] ;  /* 0x0002a00000067ab9 */ /* 0x000fe20000000a00 */
[----:B------:R-:W-:Y:S01]  /*e840*/  LOP3.LUT R3, R10, R3, RZ, 0xfc, !PT ;  /* 0x000000030a037212 */ /* 0x000fe200078efcff */
[----:B------:R-:W-:Y:S01]  /*e850*/  IMAD.IADD R9, R9, 0x1, R13 ;  /* 0x0000000109097824 */ /* 0x000fe200078e020d */
[----:B------:R-:W-:Y:S01]  /*e860*/  LEA R26, P1, R8, UR6, 0x1 ;  /* 0x00000006081a7c11 */ /* 0x000fe2000f8208ff */
[----:B-1----:R-:W-:Y:S01]  /*e870*/  SYNCS.ARRIVE.TRANS64.RED.A1T0 RZ, [UR5], RZ ;  /* 0x000000ffffff79a7 */ /* 0x002fe20008100405 */
[----:B------:R-:W-:-:S02]  /*e880*/  LOP3.LUT R0, R3, R0, RZ, 0xfc, !PT ;  /* 0x0000000003007212 */ /* 0x000fc400078efcff */
[----:B------:R-:W-:Y:S01]  /*e890*/  LEA.HI.X R27, R8, UR7, R9, 0x1, P1 ;  /* 0x00000007081b7c11 */ /* 0x000fe200088f0c09 */
[----:B------:R0:W1:Y:S04]  /*e8a0*/  SHFL.IDX PT, R10, R26, RZ, 0x181f ;  /* 0x00181fff1a0a7589 */ /* 0x00006800000e0000 */
        /* <DEDUP_REMOVED lines=22> */
[-C--:B------:R-:W-:Y:S02]  /*ea10*/  @P0 LEA R24, P3, R215, R10.reuse, 0x1 ;  /* 0x0000000ad7180211 */ /* 0x080fe400078608ff */
[-C--:B--2---:R-:W-:Y:S02]  /*ea20*/  @!P1 LEA R12, P6, R186, R10.reuse, 0x1 ;  /* 0x0000000aba0c9211 */ /* 0x084fe400078c08ff */
        /* <DEDUP_REMOVED lines=9> */
.L_x_4974:
[----:B------:R-:W-:Y:S05]  /*eac0*/  BSYNC B1 ;  /* 0x0000000000017941 */ /* 0x000fea0003800000 */
.L_x_4973:
[----:B---3--:R-:W-:Y:S01]  /*ead0*/  VIADD R8, R28, 0x20 ;  /* 0x000000201c087836 */ /* 0x008fe20000000000 */
[----:B--2---:R4:W2:Y:S04]  /*eae0*/  SHFL.IDX PT, R11, R27, 0x1, 0x181f ;  /* 0x00381f001b0b7f89 */ /* 0x0048a800000e0000 */
[----:B------:R-:W-:Y:S01]  /*eaf0*/  ISETP.GE.AND P0, PT, R8, R29, PT ;  /* 0x0000001d0800720c */ /* 0x000fe20003f06270 */
[----:B-1----:R4:W1:-:S12]  /*eb00*/  SHFL.IDX PT, R10, R26, 0x1, 0x181f ;  /* 0x00381f001a0a7f89 */ /* 0x00285800000e0000 */
[----:B----4-:R-:W-:Y:S05]  /*eb10*/  @P0 BRA `(.L_x_4975) ;  /* 0x0000000c00800947 */ /* 0x010fea0003800000 */
[----:B------:R-:W-:Y:S02]  /*eb20*/  ISETP.GE.AND P0, PT, R184, UR10, PT ;  /* 0x0000000ab8007c0c */ /* 0x000fe4000bf06270 */
[----:B------:R-:W-:Y:S02]  /*eb30*/  ISETP.GE.AND P5, PT, R190, UR10, PT ;  /* 0x0000000abe007c0c */ /* 0x000fe4000bfa6270 */
[----:B------:R-:W-:Y:S02]  /*eb40*/  ISETP.GE.AND P3, PT, R189, UR10, PT ;  /* 0x0000000abd007c0c */ /* 0x000fe4000bf66270 */
[----:B------:R-:W-:Y:S02]  /*eb50*/  ISETP.GE.AND P2, PT, R188, UR10, PT ;  /* 0x0000000abc007c0c */ /* 0x000fe4000bf46270 */
[----:B------:R-:W-:-:S05]  /*eb60*/  ISETP.GE.AND P1, PT, R187, UR10, PT ;  /* 0x0000000abb007c0c */ /* 0x000fca000bf26270 */
[----:B-12---:R-:W-:Y:S02]  /*eb70*/  @!P0 IMAD.WIDE R8, R184, 0x2, R10 ;  /* 0x00000002b8088825 */ /* 0x006fe400078e020a */
[-C--:B------:R-:W-:Y:S02]  /*eb80*/  @!P5 LEA R12, P4, R190, R10.reuse, 0x1 ;  /* 0x0000000abe0cd211 */ /* 0x080fe400078808ff */
[----:B------:R-:W-:Y:S01]  /*eb90*/  @!P3 LEA R14, P6, R189, R10, 0x1 ;  /* 0x0000000abd0eb211 */ /* 0x000fe200078c08ff */
[----:B-----5:R1:W-:Y:S01]  /*eba0*/  @!P0 ST.E.128 desc[UR52][R8.64], R4 ;  /* 0x0000000408008985 */ /* 0x0203e2000c101d34 */
        /* <DEDUP_REMOVED lines=8> */
[----:B-1----:R-:W-:-:S03]  /*ec30*/  @!P1 LEA R4, P6, R187, R10, 0x1 ;  /* 0x0000000abb049211 */ /* 0x002fc600078c08ff */
        /* <DEDUP_REMOVED lines=15> */
.L_x_4971:
[----:B------:R-:W0:Y:S01]  /*ed30*/  LDC R10, c[0x0][0xbe8] ;  /* 0x0002fa00ff0a7b82 */ /* 0x000e220000000800 */
[----:B------:R-:W1:Y:S01]  /*ed40*/  S2R R6, SR_TID.X ;  /* 0x0000000000067919 */ /* 0x000e620000002100 */
[----:B------:R-:W-:Y:S01]  /*ed50*/  ULDC UR12, c[0x0][0xac8] ;  /* 0x0002b200000c7ab9 */ /* 0x000fe20000000800 */
[----:B------:R-:W-:Y:S01]  /*ed60*/  USHF.R.S32.HI UR8, URZ, 0x1f, UR45 ;  /* 0x0000001f3f087899 */ /* 0x000fe2000801142d */
[----:B------:R-:W-:Y:S01]  /*ed70*/  BSSY B1, `(.L_x_4976) ;  /* 0x0000031000017945 */ /* 0x000fe20003800000 */
[----:B------:R-:W-:Y:S01]  /*ed80*/  USHF.R.S32.HI UR9, URZ, 0x1f, UR43 ;  /* 0x0000001f3f097899 */ /* 0x000fe2000801142b */
[----:B------:R-:W-:Y:S01]  /*ed90*/  ISETP.GE.AND P1, PT, R190, UR12, PT ;  /* 0x0000000cbe007c0c */ /* 0x000fe2000bf26270 */
[----:B------:R-:W-:Y:S01]  /*eda0*/  IMAD R8, R211, 0x20, R212 ;  /* 0x00000020d3087824 */ /* 0x000fe200078e02d4 */
[----:B0-----:R-:W-:Y:S01]  /*edb0*/  ISETP.NE.AND P0, PT, R10, 0x1, PT ;  /* 0x000000010a00780c */ /* 0x001fe20003f05270 */
[----:B-1----:R-:W-:-:S12]  /*edc0*/  VIADD R0, R6, 0xffffff80 ;  /* 0xffffff8006007836 */ /* 0x002fd80000000000 */
[----:B------:R-:W0:Y:S01]  /*edd0*/  @P0 LDC R9, c[0x0][0xbec] ;  /* 0x0002fb00ff090b82 */ /* 0x000e220000000800 */
[----:B------:R-:W-:-:S07]  /*ede0*/  ISETP.GE.AND P2, PT, R0, 0x40, PT ;  /* 0x000000400000780c */ /* 0x000fce0003f46270 */
[----:B------:R-:W1:Y:S06]  /*edf0*/  @P0 LDC R11, c[0x0][0xbf0] ;  /* 0x0002fc00ff0b0b82 */ /* 0x000e6c0000000800 */
[----:B------:R-:W-:Y:S05]  /*ee00*/  @P2 BRA `(.L_x_4977) ;  /* 0x00000000009c2947 */ /* 0x000fea0003800000 */
[----:B------:R-:W2:Y:S01]  /*ee10*/  LDC R5, c[0x0][0xbe8] ;  /* 0x0002fa00ff057b82 */ /* 0x000ea20000000800 */
[----:B------:R-:W-:Y:S01]  /*ee20*/  IMAD.U32 R7, RZ, RZ, UR44 ;  /* 0x0000002cff077e24 */ /* 0x000fe2000f8e00ff */
[----:B------:R-:W-:-:S04]  /*ee30*/  ULDC UR5, c[0x0][0xa88] ;  /* 0x0002a20000057ab9 */ /* 0x000fc80000000800 */
[----:B------:R-:W-:Y:S01]  /*ee40*/  IADD3 R6, R7, -0x80, R6 ;  /* 0xffffff8007067810 */ /* 0x000fe20007ffe006 */
[----:B--2---:R-:W-:-:S05]  /*ee50*/  IMAD R3, R5, UR5, RZ ;  /* 0x0000000505037c24 */ /* 0x004fca000f8e02ff */
[----:B------:R-:W-:-:S13]  /*ee60*/  ISETP.GE.AND P2, PT, R6, R3, PT ;  /* 0x000000030600720c */ /* 0x000fda0003f46270 */
[----:B------:R-:W-:Y:S05]  /*ee70*/  @P2 BRA `(.L_x_4977) ;  /* 0x0000000000802947 */ /* 0x000fea0003800000 */
[----:B------:R-:W-:Y:S01]  /*ee80*/  ISETP.NE.AND P2, PT, R5, 0x1, PT ;  /* 0x000000010500780c */ /* 0x000fe20003f45270 */
[----:B------:R-:W-:Y:S01]  /*ee90*/  ULDC.64 UR10, c[0x0][0xb90] ;  /* 0x0002e400000a7ab9 */ /* 0x000fe20000000a00 */
[----:B------:R-:W-:Y:S01]  /*eea0*/  MOV R4, R6 ;  /* 0x0000000600047202 */ /* 0x000fe20000000f00 */
[----:B------:R-:W-:Y:S02]  /*eeb0*/  UIMAD UR5, UR8, UR10, URZ ;  /* 0x0000000a080572a4 */ /* 0x000fe4000f8e023f */
[----:B------:R-:W-:Y:S02]  /*eec0*/  UIMAD.WIDE.U32 UR6, UR45, UR10, URZ ;  /* 0x0000000a2d0672a5 */ /* 0x000fe4000f8e003f */
[----:B------:R-:W-:-:S03]  /*eed0*/  UIMAD UR5, UR45, UR11, UR5 ;  /* 0x0000000b2d0572a4 */ /* 0x000fc6000f8e0205 */
[----:B------:R-:W-:Y:S01]  /*eee0*/  ULDC.64 UR10, c[0x0][0xb98] ;  /* 0x0002e600000a7ab9 */ /* 0x000fe20000000a00 */
[----:B------:R-:W-:Y:S02]  /*eef0*/  UIADD3 UR7, UR7, UR5, URZ ;  /* 0x0000000507077290 */ /* 0x000fe4000fffe03f */
[----:B------:R-:W2:Y:S01]  /*ef00*/  @P2 LDC R3, c[0x0][0xbec] ;  /* 0x0002fb00ff032b82 */ /* 0x000ea20000000800 */
[----:B------:R-:W-:Y:S02]  /*ef10*/  UIMAD UR5, UR9, UR10, URZ ;  /* 0x0000000a090572a4 */ /* 0x000fe4000f8e023f */
[----:B------:R-:W-:Y:S02]  /*ef20*/  UIMAD.WIDE.U32 UR6, UR43, UR10, UR6 ;  /* 0x0000000a2b0672a5 */ /* 0x000fe4000f8e0006 */
[----:B------:R-:W-:-:S03]  /*ef30*/  UIMAD UR5, UR43, UR11, UR5 ;  /* 0x0000000b2b0572a4 */ /* 0x000fc6000f8e0205 */
[----:B------:R-:W3:Y:S01]  /*ef40*/  @P2 LDC R7, c[0x0][0xbf0] ;  /* 0x0002fc00ff072b82 */ /* 0x000ee20000000800 */
[----:B------:R-:W-:Y:S01]  /*ef50*/  ULDC.64 UR10, c[0x0][0xb88] ;  /* 0x0002e200000a7ab9 */ /* 0x000fe20000000a00 */
[----:B--2---:R-:W-:-:S05]  /*ef60*/  @P2 IMAD.HI.U32 R0, R6, R3, RZ ;  /* 0x0000000306002227 */ /* 0x004fca00078e00ff */
[----:B---3--:R-:W-:-:S05]  /*ef70*/  @P2 SHF.R.U32.HI R4, RZ, R7, R0 ;  /* 0x00000007ff042219 */ /* 0x008fca0000011600 */
[----:B------:R-:W-:-:S04]  /*ef80*/  IMAD.MOV R3, RZ, RZ, -R4 ;  /* 0x000000ffff037224 */ /* 0x000fc800078e0a04 */
[----:B------:R-:W-:Y:S01]  /*ef90*/  IMAD R3, R5, R3, R6 ;  /* 0x0000000305037224 */ /* 0x000fe200078e0206 */
[----:B------:R-:W-:Y:S01]  /*efa0*/  SHF.R.S32.HI R5, RZ, 0x1f, R4 ;  /* 0x0000001fff057819 */ /* 0x000fe20000011404 */
[----:B------:R-:W-:Y:S01]  /*efb0*/  IMAD.U32 R6, RZ, RZ, UR5 ;  /* 0x00000005ff067e24 */ /* 0x000fe2000f8e00ff */
        /* <DEDUP_REMOVED lines=12> */
.L_x_4977:
[----:B------:R-:W-:Y:S05]  /*f080*/  BSYNC B1 ;  /* 0x0000000000017941 */ /* 0x000fea0003800000 */
.L_x_4976:
[----:B--2---:R-:W-:Y:S01]  /*f090*/  SEL R3, RZ, 0xffffffff, P1 ;  /* 0xffffffffff037807 */ /* 0x004fe20000800000 */
[----:B------:R-:W-:Y:S01]  /*f0a0*/  ULDC.64 UR10, c[0x0][0xae8] ;  /* 0x0002ba00000a7ab9 */ /* 0x000fe20000000a00 */
[----:B------:R-:W-:Y:S01]  /*f0b0*/  ISETP.GE.AND P2, PT, R184, UR12, PT ;  /* 0x0000000cb8007c0c */ /* 0x000fe2000bf46270 */
[----:B------:R-:W-:Y:S01]  /*f0c0*/  VIADD R8, R8, UR44 ;  /* 0x0000002c08087c36 */ /* 0x000fe20008000000 */
[----:B------:R-:W-:Y:S01]  /*f0d0*/  ISETP.GE.AND P1, PT, R189, UR12, PT ;  /* 0x0000000cbd007c0c */ /* 0x000fe2000bf26270 */
[----:B------:R-:W-:Y:S01]  /*f0e0*/  IMAD.SHL.U32 R3, R3, 0x2, RZ ;  /* 0x0000000203037824 */ /* 0x000fe200078e00ff */
[----:B------:R-:W-:Y:S01]  /*f0f0*/  SEL R0, RZ, 0x1, P2 ;  /* 0x00000001ff007807 */ /* 0x000fe20001000000 */
[----:B------:R-:W-:Y:S01]  /*f100*/  UIMAD UR5, UR8, UR10, URZ ;  /* 0x0000000a080572a4 */ /* 0x000fe2000f8e023f */
[----:B------:R-:W-:Y:S01]  /*f110*/  SEL R5, RZ, 0xffffffff, P1 ;  /* 0xffffffffff057807 */ /* 0x000fe20000800000 */
[----:B------:R-:W-:Y:S01]  /*f120*/  UIMAD.WIDE.U32 UR6, UR45, UR10, URZ ;  /* 0x0000000a2d0672a5 */ /* 0x000fe2000f8e003f */
[----:B------:R-:W-:Y:S01]  /*f130*/  LOP3.LUT R4, R3, 0x2, R0, 0xe2, !PT ;  /* 0x0000000203047812 */ /* 0x000fe200078ee200 */
[----:B0-----:R-:W-:Y:S01]  /*f140*/  @P0 IMAD.HI.U32 R0, R8, R9, RZ ;  /* 0x0000000908000227 */ /* 0x001fe200078e00ff */
[----:B------:R-:W-:Y:S01]  /*f150*/  UIMAD UR5, UR45, UR11, UR5 ;  /* 0x0000000b2d0572a4 */ /* 0x000fe2000f8e0205 */
[----:B------:R-:W-:Y:S01]  /*f160*/  ISETP.GE.AND P1, PT, R188, UR12, PT ;  /* 0x0000000cbc007c0c */ /* 0x000fe2000bf26270 */
[----:B------:R-:W-:Y:S01]  /*f170*/  BSSY B1, `(.L_x_4978) ;  /* 0x0000056000017945 */ /* 0x000fe20003800000 */
[----:B------:R-:W-:Y:S01]  /*f180*/  IMAD.MOV.U32 R3, RZ, RZ, R8 ;  /* 0x000000ffff037224 */ /* 0x000fe200078e0008 */
[----:B------:R-:W-:Y:S01]  /*f190*/  ULDC.64 UR10, c[0x0][0xaf0] ;  /* 0x0002bc00000a7ab9 */ /* 0x000fe20000000a00 */
[----:B------:R-:W-:Y:S01]  /*f1a0*/  UIADD3 UR7, UR7, UR5, URZ ;  /* 0x0000000507077290 */ /* 0x000fe2000fffe03f */
[----:B-1----:R-:W-:Y:S01]  /*f1b0*/  @P0 SHF.R.U32.HI R3, RZ, R11, R0 ;  /* 0x0000000bff030219 */ /* 0x002fe20000011600 */
[----:B------:R-:W-:Y:S01]  /*f1c0*/  UIMAD UR5, UR9, UR10, URZ ;  /* 0x0000000a090572a4 */ /* 0x000fe2000f8e023f */
[----:B------:R-:W-:Y:S01]  /*f1d0*/  SEL R0, RZ, 0xffffffff, P1 ;  /* 0xffffffffff007807 */ /* 0x000fe20000800000 */
[----:B------:R-:W-:Y:S01]  /*f1e0*/  IMAD.SHL.U32 R5, R5, 0x4, RZ ;  /* 0x0000000405057824 */ /* 0x000fe200078e00ff */
[----:B------:R-:W-:Y:S01]  /*f1f0*/  UIMAD.WIDE.U32 UR6, UR43, UR10, UR6 ;  /* 0x0000000a2b0672a5 */ /* 0x000fe2000f8e0006 */
[--C-:B------:R-:W-:Y:S01]  /*f200*/  IMAD.MOV R7, RZ, RZ, -R3.reuse ;  /* 0x000000ffff077224 */ /* 0x100fe200078e0a03 */
[----:B------:R-:W-:Y:S01]  /*f210*/  UIMAD UR5, UR43, UR11, UR5 ;  /* 0x0000000b2b0572a4 */ /* 0x000fe2000f8e0205 */
[----:B------:R-:W-:Y:S01]  /*f220*/  IMAD.SHL.U32 R11, R0, 0x8, RZ ;  /* 0x00000008000b7824 */ /* 0x000fe200078e00ff */
[----:B------:R-:W-:Y:S01]  /*f230*/  LOP3.LUT R4, R5, 0x4, R4, 0xe2, !PT ;  /* 0x0000000405047812 */ /* 0x000fe200078ee204 */
[----:B------:R-:W-:Y:S01]  /*f240*/  IMAD R7, R10, R7, R8 ;  /* 0x000000070a077224 */ /* 0x000fe200078e0208 */
[----:B------:R-:W-:Y:S01]  /*f250*/  UIADD3 UR5, UR7, UR5, URZ ;  /* 0x0000000507057290 */ /* 0x000fe2000fffe03f */
[----:B------:R-:W-:Y:S01]  /*f260*/  SHF.R.S32.HI R0, RZ, 0x1f, R3 ;  /* 0x0000001fff007819 */ /* 0x000fe20000011403 */
[----:B------:R-:W-:Y:S01]  /*f270*/  IMAD.U32 R5, RZ, RZ, UR7 ;  /* 0x00000007ff057e24 */ /* 0x000fe2000f8e00ff */
[----:B------:R-:W-:Y:S01]  /*f280*/  LOP3.LUT R11, R11, 0x8, R4, 0xe2, !PT ;  /* 0x000000080b0b7812 */ /* 0x000fe200078ee204 */
[----:B------:R-:W-:Y:S01]  /*f290*/  IMAD.U32 R4, RZ, RZ, UR6 ;  /* 0x00000006ff047e24 */ /* 0x000fe2000f8e00ff */
[----:B------:R-:W-:Y:S01]  /*f2a0*/  ULDC.64 UR6, c[0x0][0xae0] ;  /* 0x0002b80000067ab9 */ /* 0x000fe20000000a00 */
[----:B------:R-:W-:Y:S01]  /*f2b0*/  IMAD.U32 R5, RZ, RZ, UR5 ;  /* 0x00000005ff057e24 */ /* 0x000fe2000f8e00ff */
[----:B------:R-:W-:Y:S01]  /*f2c0*/  ISETP.GE.AND P1, PT, R187, UR12, PT ;  /* 0x0000000cbb007c0c */ /* 0x000fe2000bf26270 */
[----:B------:R-:W-:Y:S01]  /*f2d0*/  IMAD R6, R0, UR6, RZ ;  /* 0x0000000600067c24 */ /* 0x000fe2000f8e02ff */
[----:B------:R-:W-:Y:S01]  /*f2e0*/  SHF.R.S32.HI R0, RZ, 0x1f, R7 ;  /* 0x0000001fff007819 */ /* 0x000fe20000011407 */
[C---:B------:R-:W-:Y:S01]  /*f2f0*/  IMAD.WIDE.U32 R4, R3.reuse, UR6, R4 ;  /* 0x0000000603047c25 */ /* 0x040fe2000f8e0004 */
[----:B------:R-:W-:Y:S01]  /*f300*/  ISETP.GE.AND P0, PT, R186, UR12, PT ;  /* 0x0000000cba007c0c */ /* 0x000fe2000bf06270 */
[----:B------:R-:W-:Y:S01]  /*f310*/  ULDC UR5, c[0x0][0xa88] ;  /* 0x0002a20000057ab9 */ /* 0x000fe20000000800 */
[----:B------:R-:W-:Y:S01]  /*f320*/  SEL R8, RZ, 0xffffffff, P1 ;  /* 0xffffffffff087807 */ /* 0x000fe20000800000 */
[----:B------:R-:W-:Y:S01]  /*f330*/  IMAD R9, R3, UR7, R6 ;  /* 0x0000000703097c24 */ /* 0x000fe2000f8e0206 */
[----:B------:R-:W-:Y:S01]  /*f340*/  ULDC.64 UR6, c[0x0][0xad8] ;  /* 0x0002b60000067ab9 */ /* 0x000fe20000000a00 */
[----:B------:R-:W-:Y:S01]  /*f350*/  SEL R12, RZ, 0xffffffff, P0 ;  /* 0xffffffffff0c7807 */ /* 0x000fe20000000000 */
[----:B------:R-:W-:Y:S01]  /*f360*/  IMAD R0, R0, UR6, RZ ;  /* 0x0000000600007c24 */ /* 0x000fe2000f8e02ff */
[----:B------:R-:W-:Y:S01]  /*f370*/  ISETP.GE.AND P0, PT, R215, UR12, PT ;  /* 0x0000000cd7007c0c */ /* 0x000fe2000bf06270 */
[----:B------:R-:W-:Y:S01]  /*f380*/  VIADD R26, R212, UR44 ;  /* 0x0000002cd41a7c36 */ /* 0x000fe20008000000 */
[----:B------:R-:W-:Y:S01]  /*f390*/  IADD3 R5, R5, R9, RZ ;  /* 0x0000000905057210 */ /* 0x000fe20007ffe0ff */
[----:B------:R-:W-:Y:S01]  /*f3a0*/  IMAD R25, R10, UR5, RZ ;  /* 0x000000050a197c24 */ /* 0x000fe2000f8e02ff */
[----:B------:R-:W-:Y:S01]  /*f3b0*/  ISETP.GE.AND P2, PT, R214, UR12, PT ;  /* 0x0000000cd6007c0c */ /* 0x000fe2000bf46270 */
[----:B------:R-:W-:-:S02]  /*f3c0*/  IMAD.SHL.U32 R8, R8, 0x10, RZ ;  /* 0x0000001008087824 */ /* 0x000fc400078e00ff */
        /* <DEDUP_REMOVED lines=8> */
[----:B------:R-:W-:-:S03]  /*f450*/  IMAD.IADD R3, R5, 0x1, R3 ;  /* 0x0000000105037824 */ /* 0x000fc600078e0203 */
[----:B------:R-:W-:Y:S01]  /*f460*/  LOP3.LUT R11, R12, 0x20, R11, 0xe2, !PT ;  /* 0x000000200c0b7812 */ /* 0x000fe200078ee20b */
[----:B------:R0:W1:Y:S01]  /*f470*/  SHFL.IDX PT, R6, R20, RZ, 0x181f ;  /* 0x00181fff14067589 */ /* 0x00006200000e0000 */
[----:B------:R-:W-:Y:S02]  /*f480*/  LEA.HI.X R3, R4, UR7, R3, 0x1, P1 ;  /* 0x0000000704037c11 */ /* 0x000fe400088f0c03 */
[----:B------:R-:W-:Y:S02]  /*f490*/  LOP3.LUT R21, R11, R0, RZ, 0xfc, !PT ;  /* 0x000000000b157212 */ /* 0x000fe400078efcff */
[----:B------:R-:W-:Y:S01]  /*f4a0*/  SEL R0, RZ, 0x80, P2 ;  /* 0x00000080ff007807 */ /* 0x000fe20001000000 */
[----:B------:R0:W2:Y:S03]  /*f4b0*/  SHFL.IDX PT, R7, R3, RZ, 0x181f ;  /* 0x00181fff03077589 */ /* 0x0000a600000e0000 */
        /* <DEDUP_REMOVED lines=33> */
.L_x_4979:
[----:B------:R-:W-:Y:S05]  /*f6d0*/  BSYNC B1 ;  /* 0x0000000000017941 */ /* 0x000fea0003800000 */
.L_x_4978:
        /* <DEDUP_REMOVED lines=36> */
.L_x_4975:
[----:B------:R-:W-:Y:S05]  /*f920*/  BSYNC B0 ;  /* 0x0000000000007941 */ /* 0x000fea0003800000 */
.L_x_4970:
[----:B------:R-:W-:Y:S02]  /*f930*/  ULDC UR5, c[0x0][0xc38] ;  /* 0x00030e0000057ab9 */ /* 0x000fe40000000800 */
[----:B------:R-:W-:-:S06]  /*f940*/  UISETP.GE.AND UP0, UPT, UR4, UR5, UPT ;  /* 0x000000050400728c */ /* 0x000fcc000bf06270 */
[----:B------:R-:W-:-:S13]  /*f950*/  PLOP3.LUT P0, PT, PT, PT, UP0, 0x80, 0x0 ;  /* 0x000000000000781c */ /* 0x000fda0003f0f008 */
[----:B------:R-:W-:Y:S05]  /*f960*/  @!P0 BRA `(.L_x_4980) ;  /* 0xffffff1400708947 */ /* 0x000fea000383ffff */
[----:B------:R-:W-:Y:S05]  /*f970*/  EXIT ;  /* 0x000000000000794d */ /* 0x000fea0003800000 */
.L_x_4864:
[----:B------:R-:W-:-:S08]  /*f980*/  NOP ;  /* 0x0000000000007918 */ /* 0x000fd00000000000 */
[----:B------:R-:W0:-:S00]  /*f990*/  USETMAXREG.DEALLOC.CTAPOOL 0x28 ;  /* 0x00000028000079c8 */ /* 0x000e0000080e0500 */
[----:B0-----:R-:W-:-:S06]  /*f9a0*/  LOP3.LUT R2, R2, 0x3, RZ, 0xc0, !PT ;  /* 0x0000000302027812 */ /* 0x001fcc00078ec0ff */
[----:B------:R-:W0:Y:S01]  /*f9b0*/  S2UR UR10, SR_CTAID.X ;  /* 0x00000000000a79c3 */ /* 0x000e220000002500 */
[----:B------:R-:W-:Y:S01]  /*f9c0*/  LOP3.LUT R16, R16, 0xffffdfff, RZ, 0xc0, !PT ;  /* 0xffffdfff10107812 */ /* 0x000fe200078ec0ff */
[----:B------:R-:W-:Y:S01]  /*f9d0*/  STL [R1+0x4], RZ ;  /* 0x000004ff01007387 */ /* 0x000fe20000100800 */
        /* <DEDUP_REMOVED lines=9> */
[----:B------:R-:W-:Y:S01]  /*fa70*/  IMAD.SHL.U32 R31, R0, 0x8, RZ ;  /* 0x00000008001f7824 */ /* 0x000fe200078e00ff */
[----:B------:R-:W-:Y:S01]  /*fa80*/  ULDC UR4, c[0x0][0x320] ;  /* 0x0000c80000047ab9 */ /* 0x000fe20000000800 */
[----:B------:R-:W-:Y:S01]  /*fa90*/  LOP3.LUT R16, R16, 0xffffffbf, RZ, 0xc0, !PT ;  /* 0xffffffbf10107812 */ /* 0x000fe200078ec0ff */
[----:B------:R-:W0:Y:S01]  /*faa0*/  S2UR UR8, SR_CgaCtaId ;  /* 0x00000000000879c3 */ /* 0x000e220000008800 */
[----:B------:R-:W-:Y:S01]  /*fab0*/  LOP3.LUT R10, R0, 0x7f, RZ, 0xc0, !PT ;  /* 0x0000007f000a7812 */ /* 0x000fe200078ec0ff */
[----:B------:R-:W-:Y:S01]  /*fac0*/  ULDC.64 UR6, c[0x0][0x2f0] ;  /* 0x0000bc0000067ab9 */ /* 0x000fe20000000a00 */
[----:B------:R-:W-:Y:S01]  /*fad0*/  LOP3.LUT R8, R31, 0x38, RZ, 0xc0, !PT ;  /* 0x000000381f087812 */ /* 0x000fe200078ec0ff */
[----:B------:R1:W-:Y:S01]  /*fae0*/  STL [R1+0x4], RZ ;  /* 0x000004ff01007387 */ /* 0x0003e20000100800 */
[----:B------:R-:W-:Y:S01]  /*faf0*/  SHF.R.U32.HI R36, RZ, 0x3, R10 ;  /* 0x00000003ff247819 */ /* 0x000fe2000001160a */
[----:B------:R-:W-:Y:S01]  /*fb00*/  ULDC UR9, c[0x0][0x2b8] ;  /* 0x0000ae0000097ab9 */ /* 0x000fe20000000800 */
[C---:B------:R-:W-:Y:S01]  /*fb10*/  LOP3.LUT R2, R8.reuse, 0x40, RZ, 0xfc, !PT ;  /* 0x0000004008027812 */ /* 0x040fe200078efcff */
[----:B------:R-:W-:Y:S01]  /*fb20*/  ULDC UR38, c[0x0][0x288] ;  /* 0x0000a20000267ab9 */ /* 0x000fe20000000800 */
[----:B------:R-:W-:Y:S01]  /*fb30*/  ISETP.GE.AND P0, PT, R8, UR4, PT ;  /* 0x0000000408007c0c */ /* 0x000fe2000bf06270 */
[----:B------:R-:W-:Y:S01]  /*fb40*/  ULDC UR36, c[0x0][0x448] ;  /* 0x0001120000247ab9 */ /* 0x000fe20000000800 */
[----:B------:R-:W-:Y:S01]  /*fb50*/  ISETP.GE.AND P1, PT, R2, UR4, PT ;  /* 0x0000000402007c0c */ /* 0x000fe2000bf26270 */
[----:B------:R-:W-:Y:S01]  /*fb60*/  IMAD.U32 R33, RZ, RZ, UR10 ;  /* 0x0000000aff217e24 */ /* 0x000fe2000f8e00ff */
[C---:B------:R-:W-:Y:S01]  /*fb70*/  LOP3.LUT R3, R8.reuse, 0x80, RZ, 0xfc, !PT ;  /* 0x0000008008037812 */ /* 0x040fe200078efcff */
[----:B------:R-:W-:Y:S01]  /*fb80*/  IMAD.MOV.U32 R22, RZ, RZ, 0x1 ;  /* 0x00000001ff167424 */ /* 0x000fe200078e00ff */
[----:B------:R-:W-:Y:S01]  /*fb90*/  LOP3.LUT R4, R8, 0xc0, RZ, 0xfc, !PT ;  /* 0x000000c008047812 */ /* 0x000fe200078efcff */
[----:B------:R-:W-:Y:S01]  /*fba0*/  IMAD.MOV.U32 R18, RZ, RZ, RZ ;  /* 0x000000ffff127224 */ /* 0x000fe200078e00ff */
[----:B------:R-:W-:Y:S01]  /*fbb0*/  ISETP.GE.AND P3, PT, R3, UR4, PT ;  /* 0x0000000403007c0c */ /* 0x000fe2000bf66270 */
[----:B------:R-:W-:Y:S01]  /*fbc0*/  UIMAD UR36, UR36, UR38, URZ ;  /* 0x00000026242472a4 */ /* 0x000fe2000f8e023f */
[----:B------:R-:W-:Y:S01]  /*fbd0*/  ISETP.GE.AND P2, PT, R4, UR4, PT ;  /* 0x0000000404007c0c */ /* 0x000fe2000bf46270 */
[----:B------:R-:W-:Y:S01]  /*fbe0*/  ULDC UR46, c[0x0][0xc] ;  /* 0x00000300002e7ab9 */ /* 0x000fe20000000800 */
[----:B------:R-:W-:Y:S01]  /*fbf0*/  SEL R3, RZ, 0xffffffff, P1 ;  /* 0xffffffffff037807 */ /* 0x000fe20000800000 */
[----:B------:R-:W-:Y:S01]  /*fc00*/  ULOP3.LUT UR47, UR39, 0x2, URZ, 0xfc, !UPT ;  /* 0x00000002272f7892 */ /* 0x000fe2000f8efc3f */
[----:B------:R-:W-:-:S02]  /*fc10*/  LOP3.LUT R5, R8, 0x180, RZ, 0xfc, !PT ;  /* 0x0000018008057812 */ /* 0x000fc400078efcff */
[----:B------:R-:W-:Y:S01]  /*fc20*/  @P1 LOP3.LUT R16, R16, 0x40, RZ, 0xfc, !PT ;  /* 0x0000004010101812 */ /* 0x000fe200078efcff */
[----:B------:R-:W-:Y:S01]  /*fc30*/  IMAD.SHL.U32 R3, R3, 0x2, RZ ;  /* 0x0000000203037824 */ /* 0x000fe200078e00ff */
[----:B------:R-:W-:Y:S02]  /*fc40*/  LOP3.LUT R6, R8, 0x1c0, RZ, 0xfc, !PT ;  /* 0x000001c008067812 */ /* 0x000fe400078efcff */
[----:B------:R-:W-:Y:S02]  /*fc50*/  LOP3.LUT R16, R16, 0xffffff7f, RZ, 0xc0, !PT ;  /* 0xffffff7f10107812 */ /* 0x000fe400078ec0ff */
[----:B------:R-:W-:Y:S02]  /*fc60*/  SEL R2, RZ, 0x1, P0 ;  /* 0x00000001ff027807 */ /* 0x000fe40000000000 */
[----:B------:R-:W-:Y:S02]  /*fc70*/  @P0 LOP3.LUT R16, R16, 0x80, RZ, 0xfc, !PT ;  /* 0x0000008010100812 */ /* 0x000fe400078efcff */
[----:B------:R-:W-:-:S02]  /*fc80*/  ISETP.GE.AND P1, PT, R5, UR4, PT ;  /* 0x0000000405007c0c */ /* 0x000fc4000bf26270 */
[----:B------:R-:W-:Y:S02]  /*fc90*/  LOP3.LUT R16, R16, 0xffffffdf, RZ, 0xc0, !PT ;  /* 0xffffffdf10107812 */ /* 0x000fe400078ec0ff */
[----:B------:R-:W-:Y:S02]  /*fca0*/  ISETP.GE.AND P0, PT, R6, UR4, PT ;  /* 0x0000000406007c0c */ /* 0x000fe4000bf06270 */
[----:B------:R-:W-:Y:S02]  /*fcb0*/  @P3 LOP3.LUT R16, R16, 0x20, RZ, 0xfc, !PT ;  /* 0x0000002010103812 */ /* 0x000fe400078efcff */
[----:B------:R-:W-:Y:S02]  /*fcc0*/  LOP3.LUT R5, R8, 0x100, RZ, 0xfc, !PT ;  /* 0x0000010008057812 */ /* 0x000fe400078efcff */
[----:B------:R-:W-:Y:S02]  /*fcd0*/  LOP3.LUT R16, R16, 0xffffffef, RZ, 0xc0, !PT ;  /* 0xffffffef10107812 */ /* 0x000fe400078ec0ff */
[----:B------:R-:W-:-:S02]  /*fce0*/  LOP3.LUT R6, R8, 0x140, RZ, 0xfc, !PT ;  /* 0x0000014008067812 */ /* 0x000fc400078efcff */
[----:B------:R-:W-:Y:S02]  /*fcf0*/  LOP3.LUT R2, R3, 0x2, R2, 0xe2, !PT ;  /* 0x0000000203027812 */ /* 0x000fe400078ee202 */
[----:B------:R-:W-:Y:S02]  /*fd00*/  @P2 LOP3.LUT R16, R16, 0x10, RZ, 0xfc, !PT ;  /* 0x0000001010102812 */ /* 0x000fe400078efcff */
[----:B------:R-:W-:Y:S02]  /*fd10*/  SEL R3, RZ, 0x4, P3 ;  /* 0x00000004ff037807 */ /* 0x000fe40001800000 */
[----:B------:R-:W-:Y:S02]  /*fd20*/  SEL R4, RZ, 0x8, P2 ;  /* 0x00000008ff047807 */ /* 0x000fe40001000000 */
[----:B------:R-:W-:Y:S02]  /*fd30*/  ISETP.GE.AND P3, PT, R5, UR4, PT ;  /* 0x0000000405007c0c */ /* 0x000fe4000bf66270 */
[----:B------:R-:W-:Y:S01]  /*fd40*/  ISETP.GE.AND P2, PT, R6, UR4, PT ;  /* 0x0000000406007c0c */ /* 0x000fe2000bf46270 */
[----:B------:R-:W-:Y:S01]  /*fd50*/  ULDC.64 UR4, c[0x0][0x418] ;  /* 0x0001060000047ab9 */ /* 0x000fe20000000a00 */
[----:B------:R-:W-:Y:S01]  /*fd60*/  LOP3.LUT R4, R4, R2, R3, 0xfe, !PT ;  /* 0x0000000204047212 */ /* 0x000fe200078efe03 */
[----:B------:R-:W-:Y:S01]  /*fd70*/  UISETP.NE.U32.AND UP0, UPT, UR4, URZ, UPT ;  /* 0x0000003f0400728c */ /* 0x000fe2000bf05070 */
[----:B------:R-:W-:-:S02]  /*fd80*/  LOP3.LUT R3, R31, 0x1f8, RZ, 0xc0, !PT ;  /* 0x000001f81f037812 */ /* 0x000fc400078ec0ff */
[----:B------:R-:W-:Y:S01]  /*fd90*/  LOP3.LUT R16, R16, 0xfffffff7, RZ, 0xc0, !PT ;  /* 0xfffffff710107812 */ /* 0x000fe200078ec0ff */
[----:B------:R-:W-:Y:S01]  /*fda0*/  UISETP.NE.AND.EX UP0, UPT, UR5, URZ, UPT, UP0 ;  /* 0x0000003f0500728c */ /* 0x000fe2000bf05300 */
[----:B------:R-:W-:Y:S01]  /*fdb0*/  LOP3.LUT R2, R3, 0x38, R0, 0x78, !PT ;  /* 0x0000003803027812 */ /* 0x000fe200078e7800 */
[----:B------:R-:W-:Y:S01]  /*fdc0*/  IMAD.SHL.U32 R3, R0, 0x10, RZ ;  /* 0x0000001000037824 */ /* 0x000fe200078e00ff */
[----:B------:R-:W-:Y:S01]  /*fdd0*/  UMOV UR5, 0x400 ;  /* 0x0000040000057882 */ /* 0x000fe20000000000 */
[----:B------:R-:W-:Y:S01]  /*fde0*/  @P3 LOP3.LUT R16, R16, 0x8, RZ, 0xfc, !PT ;  /* 0x0000000810103812 */ /* 0x000fe200078efcff */
[----:B0-----:R-:W-:Y:S01]  /*fdf0*/  ULEA UR8, UR8, UR5, 0x18 ;  /* 0x0000000508087291 */ /* 0x001fe2000f8ec03f */
[----:B------:R-:W-:Y:S01]  /*fe00*/  LOP3.LUT R31, R2, 0x200, R31, 0xf8, !PT ;  /* 0x00000200021f7812 */ /* 0x000fe200078ef81f */
[----:B------:R-:W-:Y:S01]  /*fe10*/  ULDC UR4, c[0x0][0x424] ;  /* 0x0001090000047ab9 */ /* 0x000fe20000000800 */
[----:B------:R-:W-:Y:S01]  /*fe20*/  LOP3.LUT R0, R36, 0x70, R3, 0xf8, !PT ;  /* 0x0000007024007812 */ /* 0x000fe200078ef803 */
[----:B------:R-:W-:Y:S01]  /*fe30*/  USEL UR4, UR4, 0x1, UP0 ;  /* 0x0000000104047887 */ /* 0x000fe20008000000 */
[----:B------:R-:W-:Y:S01]  /*fe40*/  SEL R7, RZ, 0x40, P1 ;  /* 0x00000040ff077807 */ /* 0x000fe20000800000 */
[----:B------:R-:W-:Y:S01]  /*fe50*/  IMAD.U32 R17, RZ, RZ, UR8 ;  /* 0x00000008ff117e24 */ /* 0x000fe2000f8e00ff */
[----:B------:R-:W-:Y:S01]  /*fe60*/  ISETP.GE.AND P1, PT, R8, UR7, PT ;  /* 0x0000000708007c0c */ /* 0x000fe2000bf26270 */
[----:B------:R-:W-:Y:S01]  /*fe70*/  UIMAD UR37, UR4, UR6, URZ ;  /* 0x00000006042572a4 */ /* 0x000fe2000f8e023f */
[----:B------:R-:W-:Y:S01]  /*fe80*/  LOP3.LUT R16, R16, 0xfffffffb, RZ, 0xc0, !PT ;  /* 0xfffffffb10107812 */ /* 0x000fe200078ec0ff */
[----:B------:R-:W-:Y:S01]  /*fe90*/  IMAD R0, R31, 0x2, R17 ;  /* 0x000000021f007824 */ /* 0x000fe200078e0211 */
[----:B------:R-:W-:Y:S01]  /*fea0*/  SEL R5, RZ, 0x10, P3 ;  /* 0x00000010ff057807 */ /* 0x000fe20001800000 */
[----:B------:R-:W-:Y:S01]  /*feb0*/  UIADD3 UR4, UR37, 0x3f, URZ ;  /* 0x0000003f25047890 */ /* 0x000fe2000fffe03f */
[----:B------:R-:W-:Y:S01]  /*fec0*/  SEL R6, RZ, 0x20, P2 ;  /* 0x00000020ff067807 */ /* 0x000fe20001000000 */
[----:B------:R-:W-:Y:S01]  /*fed0*/  UIADD3 UR48, UR37, 0x1, -UR38 ;  /* 0x0000000125307890 */ /* 0x000fe2000fffe826 */
[----:B------:R1:W-:Y:S01]  /*fee0*/  STL [R1+0x8], R0 ;  /* 0x0000080001007387 */ /* 0x0003e20000100800 */
[----:B------:R-:W-:Y:S01]  /*fef0*/  @P2 LOP3.LUT R16, R16, 0x4, RZ, 0xfc, !PT ;  /* 0x0000000410102812 */ /* 0x000fe200078efcff */
[----:B------:R-:W-:Y:S01]  /*ff00*/  USHF.R.S32.HI UR5, URZ, 0x1f, UR4 ;  /* 0x0000001f3f057899 */ /* 0x000fe20008011404 */
[----:B------:R-:W-:Y:S01]  /*ff10*/  LOP3.LUT R4, R6, R4, R5, 0xfe, !PT ;  /* 0x0000000406047212 */ /* 0x000fe200078efe05 */
[----:B------:R-:W-:Y:S01]  /*ff20*/  UIADD3 UR38, UR37, -UR38, URZ ;  /* 0x8000002625267290 */ /* 0x000fe2000fffe03f */
[----:B------:R-:W-:Y:S01]  /*ff30*/  SEL R9, RZ, 0x80, P0 ;  /* 0x00000080ff097807 */ /* 0x000fe20000000000 */
[----:B------:R-:W-:Y:S01]  /*ff40*/  ULEA.HI UR5, UR5, UR4, URZ, 0x6 ;  /* 0x0000000405057291 */ /* 0x000fe2000f8f303f */
[----:B------:R-:W-:-:S02]  /*ff50*/  ISETP.GE.AND P0, PT, R8, UR9, PT ;  /* 0x0000000908007c0c */ /* 0x000fc4000bf06270 */
[----:B------:R-:W-:Y:S01]  /*ff60*/  LOP3.LUT R4, R4, R7, RZ, 0xfc, !PT ;  /* 0x0000000704047212 */ /* 0x000fe200078efcff */
[----:B------:R-:W-:Y:S01]  /*ff70*/  USHF.R.S32.HI UR40, URZ, 0x6, UR5 ;  /* 0x000000063f287899 */ /* 0x000fe20008011405 */
[----:B------:R-:W-:Y:S02]  /*ff80*/  LOP3.LUT R16, R16, 0xfffffffd, RZ, 0xc0, !PT ;  /* 0xfffffffd10107812 */ /* 0x000fe400078ec0ff */
[----:B------:R-:W-:Y:S02]  /*ff90*/  LOP3.LUT R32, R4, R9, RZ, 0xfc, !PT ;  /* 0x0000000904207212 */ /* 0x000fe400078efcff */
[----:B------:R-:W-:Y:S02]  /*ffa0*/  @P1 LOP3.LUT R16, R16, 0x2, RZ, 0xfc, !PT ;  /* 0x0000000210101812 */ /* 0x000fe400078efcff */
[----:B------:R-:W-:Y:S02]  /*ffb0*/  LOP3.LUT R28, R4, 0x40, RZ, 0xc0, !PT ;  /* 0x00000040041c7812 */ /* 0x000fe400078ec0ff */
[----:B------:R-:W-:-:S02]  /*ffc0*/  LOP3.LUT R26, R32, 0x80, RZ, 0xc0, !PT ;  /* 0x00000080201a7812 */ /* 0x000fc400078ec0ff */
[----:B------:R-:W-:Y:S02]  /*ffd0*/  LOP3.LUT R16, R16, 0xffffefff, RZ, 0xc0, !PT ;  /* 0xffffefff10107812 */ /* 0x000fe400078ec0ff */
[----:B------:R-:W-:Y:S02]  /*ffe0*/  SHF.R.U32.HI R28, RZ, 0x2, R28 ;  /* 0x00000002ff1c7819 */ /* 0x000fe4000001161c */
[----:B------:R-:W-:Y:S02]  /*fff0*/  SHF.R.U32.HI R26, RZ, 0x3, R26 ;  /* 0x00000003ff1a7819 */ /* 0x000fe4000001161a */
[----:B-1----:R-:W-:-:S07]  /*10000*/  @P0 LOP3.LUT R16, R16, 0x1000, RZ, 0xfc, !PT ;  /* 0x0000100010100812 */ /* 0x002fce00078efcff */
.L_x_5036:
        /* <DEDUP_REMOVED lines=13> */
[----:B012--5:R-:W-:Y:S05]  /*100e0*/  @P0 BRA `(.L_x_4982) ;  /* 0x0000000000200947 */ /* 0x027fea0003800000 */
        /* <DEDUP_REMOVED lines=8> */
.L_x_4982:
[----:B------:R-:W-:Y:S01]  /*10170*/  ULDC UR8, c[0x0][0xc54] ;  /* 0x0003150000087ab9 */ /* 0x000fe20000000800 */
[----:B------:R-:W-:Y:S01]  /*10180*/  UMOV UR6, UR7 ;  /* 0x0000000700067c82 */ /* 0x000fe20008000000 */
[----:B------:R-:W-:-:S11]  /*10190*/  UISETP.NE.AND UP0, UPT, UR8, 0x1, UPT ;  /* 0x000000010800788c */ /* 0x000fd6000bf05270 */
[----:B------:R-:W-:Y:S02]  /*101a0*/  @UP0 ULDC.64 UR10, c[0x0][0xc58] ;  /* 0x00031600000a0ab9 */ /* 0x000fe40000000a00 */
[----:B------:R-:W-:-:S04]  /*101b0*/  UIMAD.WIDE.U32 UR4, UR7, UR10, URZ ;  /* 0x0000000a070472a5 */ /* 0x000fc8000f8e003f */
[----:B------:R-:W-:-:S04]  /*101c0*/  @UP0 USHF.R.U32.HI UR6, URZ, UR11, UR5 ;  /* 0x0000000b3f060299 */ /* 0x000fc80008011605 */
[----:B------:R-:W-:-:S12]  /*101d0*/  UIMAD UR4, UR6, UR8, URZ ;  /* 0x00000008060472a4 */ /* 0x000fd8000f8e023f */
.L_x_4983:
        /* <DEDUP_REMOVED lines=18> */
[----:B------:R-:W-:Y:S01]  /*10300*/  MOV R3, UR5 ;  /* 0x0000000500037c02 */ /* 0x000fe20008000f00 */
[----:B------:R-:W-:Y:S01]  /*10310*/  IMAD.U32 R2, RZ, RZ, UR4 ;  /* 0x00000004ff027e24 */ /* 0x000fe2000f8e00ff */
[----:B------:R-:W-:Y:S01]  /*10320*/  ULDC UR5, c[0x0][0x448] ;  /* 0x0001120000057ab9 */ /* 0x000fe20000000800 */
        /* <DEDUP_REMOVED lines=27> */
.L_x_4985:
[----:B------:R-:W-:-:S11]  /*104e0*/  UISETP.NE.AND UP1, UPT, UR5, 0x1, UPT ;  /* 0x000000010500788c */ /* 0x000fd6000bf25270 */
[----:B------:R-:W-:Y:S02]  /*104f0*/  @UP1 ULDC.64 UR10, c[0x0][0x9e8] ;  /* 0x00027a00000a1ab9 */ /* 0x000fe40000000a00 */
[----:B------:R-:W-:-:S04]  /*10500*/  UIMAD.WIDE.U32 UR6, UR8, UR10, URZ ;  /* 0x0000000a080672a5 */ /* 0x000fc8000f8e003f */
[----:B------:R-:W-:-:S12]  /*10510*/  @UP1 USHF.R.U32.HI UR8, URZ, UR11, UR7 ;  /* 0x0000000b3f081299 */ /* 0x000fd80008011607 */
.L_x_4986:
[----:B------:R-:W-:-:S04]  /*10520*/  UIMAD UR8, UR8, UR5, UR5 ;  /* 0x00000005080872a4 */ /* 0x000fc8000f8e0205 */
[----:B------:R-:W-:-:S04]  /*10530*/  UISETP.LT.AND UP1, UPT, UR4, UR8, UPT ;  /* 0x000000080400728c */ /* 0x000fc8000bf21270 */
[----:B------:R-:W-:-:S12]  /*10540*/  USEL UR4, UR4, UR8, UP1 ;  /* 0x0000000804047287 */ /* 0x000fd80008800000 */
.L_x_4984:
[----:B------:R-:W-:Y:S01]  /*10550*/  UISETP.NE.AND UP1, UPT, UR49, URZ, UPT ;  /* 0x0000003f3100728c */ /* 0x000fe2000bf25270 */
[----:B------:R-:W-:Y:S01]  /*10560*/  PLOP3.LUT P0, PT, PT, PT, UP0, 0x40, 0x0 ;  /* 0x000000000000781c */ /* 0x000fe20003f0e808 */
[----:B------:R-:W-:-:S04]  /*10570*/  UIADD3 UR4, UR4, 0x3f, URZ ;  /* 0x0000003f04047890 */ /* 0x000fc8000fffe03f */
[----:B------:R-:W-:-:S04]  /*10580*/  USHF.R.S32.HI UR8, URZ, 0x1f, UR4 ;  /* 0x0000001f3f087899 */ /* 0x000fc80008011404 */
[----:B------:R-:W-:Y:S01]  /*10590*/  ULEA.HI UR8, UR8, UR4, URZ, 0x6 ;  /* 0x0000000408087291 */ /* 0x000fe2000f8f303f */
[----:B------:R-:W-:Y:S01]  /*105a0*/  @UP1 ULDC UR6, c[0x0][0x44c] ;  /* 0x0001130000061ab9 */ /* 0x000fe20000000800 */
[----:B------:R-:W-:Y:S01]  /*105b0*/  @UP1 ULDC UR9, c[0x0][0x450] ;  /* 0x0001140000091ab9 */ /* 0x000fe20000000800 */
[----:B------:R-:W-:Y:S02]  /*105c0*/  UIMAD.WIDE.U32 UR6, UR43, UR6, URZ ;  /* 0x000000062b0672a5 */ /* 0x000fe4000f8e003f */
[----:B------:R-:W-:Y:S01]  /*105d0*/  UMOV UR4, UR43 ;  /* 0x0000002b00047c82 */ /* 0x000fe20008000000 */
[----:B------:R-:W-:Y:S02]  /*105e0*/  USHF.R.S32.HI UR8, URZ, 0x6, UR8 ;  /* 0x000000063f087899 */ /* 0x000fe40008011408 */
[----:B------:R-:W-:Y:S02]  /*105f0*/  @UP1 USHF.R.U32.HI UR4, URZ, UR9, UR7 ;  /* 0x000000093f041299 */ /* 0x000fe40008011607 */
[----:B------:R-:W-:-:S02]  /*10600*/  UISETP.LT.AND UP1, UPT, UR40, UR8, UPT ;  /* 0x000000082800728c */ /* 0x000fc4000bf21270 */
[----:B------:R-:W-:Y:S01]  /*10610*/  UIADD3 UR4, UR38, UR4, URZ ;  /* 0x0000000426047290 */ /* 0x000fe2000fffe03f */
[----:B------:R-:W-:Y:S01]  /*10620*/  ULDC UR6, c[0x0][0x9dc] ;  /* 0x0002770000067ab9 */ /* 0x000fe20000000800 */
[----:B------:R-:W-:Y:S02]  /*10630*/  USEL UR44, UR40, UR8, UP1 ;  /* 0x00000008282c7287 */ /* 0x000fe40008800000 */
[----:B------:R-:W-:Y:S01]  /*10640*/  UIADD3 UR8, UR4, -UR6, URZ ;  /* 0x8000000604087290 */ /* 0x000fe2000fffe03f */
[----:B------:R-:W-:Y:S11]  /*10650*/  @P0 BRA `(.L_x_4987) ;  /* 0x0000000000440947 */ /* 0x000ff60003800000 */
        /* <DEDUP_REMOVED lines=10> */
.L_x_4988:
[----:B------:R-:W-:-:S11]  /*10700*/  UISETP.NE.AND UP0, UPT, UR5, 0x1, UPT ;  /* 0x000000010500788c */ /* 0x000fd6000bf05270 */
[----:B------:R-:W-:Y:S02]  /*10710*/  @UP0 ULDC.64 UR10, c[0x0][0x9e8] ;  /* 0x00027a00000a0ab9 */ /* 0x000fe40000000a00 */
[----:B------:R-:W-:-:S04]  /*10720*/  UIMAD.WIDE.U32 UR6, UR4, UR10, URZ ;  /* 0x0000000a040672a5 */ /* 0x000fc8000f8e003f */
[----:B------:R-:W-:-:S12]  /*10730*/  @UP0 USHF.R.U32.HI UR4, URZ, UR11, UR7 ;  /* 0x0000000b3f040299 */ /* 0x000fd80008011607 */
.L_x_4989:
[----:B------:R-:W-:-:S04]  /*10740*/  UIMAD UR4, UR4, UR5, URZ ;  /* 0x00000005040472a4 */ /* 0x000fc8000f8e023f */
[----:B------:R-:W-:-:S04]  /*10750*/  UISETP.LT.AND UP0, UPT, UR8, UR4, UPT ;  /* 0x000000040800728c */ /* 0x000fc8000bf01270 */
[----:B------:R-:W-:-:S12]  /*10760*/  USEL UR8, UR8, UR4, !UP0 ;  /* 0x0000000408087287 */ /* 0x000fd8000c000000 */
.L_x_4987:
[----:B------:R-:W-:Y:S01]  /*10770*/  USHF.R.S32.HI UR4, URZ, 0x1f, UR8 ;  /* 0x0000001f3f047899 */ /* 0x000fe20008011408 */
[----:B------:R-:W-:Y:S03]  /*10780*/  BSSY B7, `(.L_x_4990) ;  /* 0x00002fc000077945 */ /* 0x000fe60003800000 */
[----:B------:R-:W-:-:S04]  /*10790*/  ULEA.HI UR4, UR4, UR8, URZ, 0x6 ;  /* 0x0000000804047291 */ /* 0x000fc8000f8f303f */
[----:B------:R-:W-:-:S04]  /*107a0*/  USHF.R.S32.HI UR4, URZ, 0x6, UR4 ;  /* 0x000000063f047899 */ /* 0x000fc80008011404 */
        /* <DEDUP_REMOVED lines=22> */
.L_x_4991:
        /* <DEDUP_REMOVED lines=20> */
.L_x_4994:
[----:B------:R-:W-:Y:S05]  /*10a50*/  BSYNC B6 ;  /* 0x0000000000067941 */ /* 0x000fea0003800000 */
.L_x_4993:
        /* <DEDUP_REMOVED lines=20> */
.L_x_4997:
        /* <DEDUP_REMOVED lines=15> */
.L_x_4996:
[----:B------:R-:W-:Y:S05]  /*10c90*/  BSYNC B6 ;  /* 0x0000000000067941 */ /* 0x000fea0003800000 */
.L_x_4995:
        /* <DEDUP_REMOVED lines=9> */
[----:B------:R-:W-:Y:S01]  /*10d30*/  MOV R3, UR5 ;  /* 0x0000000500037c02 */ /* 0x000fe20008000f00 */
[----:B------:R-:W-:Y:S01]  /*10d40*/  IMAD.U32 R27, RZ, RZ, UR44 ;  /* 0x0000002cff1b7e24 */ /* 0x000fe2000f8e00ff */
[----:B------:R-:W-:-:S03]  /*10d50*/  ULDC UR4, c[0x0][0xc48] ;  /* 0x0003120000047ab9 */ /* 0x000fc60000000800 */
[----:B------:R1:W5:Y:S01]  /*10d60*/  @P0 LDG.E R24, desc[UR52][R2.64] ;  /* 0x0000003402180981 */ /* 0x000362000c1e1900 */
[----:B------:R-:W-:Y:S01]  /*10d70*/  UMOV UR5, 0xffffffff ;  /* 0xffffffff00057882 */ /* 0x000fe20000000000 */
[----:B------:R-:W-:Y:S01]  /*10d80*/  IMAD.U32 R19, RZ, RZ, UR4 ;  /* 0x00000004ff137e24 */ /* 0x000fe2000f8e00ff */
[----:B------:R-:W-:Y:S01]  /*10d90*/  LEA R27, R27, 0xffffffc0, 0x6 ;  /* 0xffffffc01b1b7811 */ /* 0x000fe200078e30ff */
[----:B------:R-:W-:Y:S06]  /*10da0*/  BRA.DIV UR5, `(.L_x_4998) ;  /* 0x0000003205b47947 */ /* 0x000fec000b800000 */
.L_x_5053:
[----:B------:R-:W2:Y:S01]  /*10db0*/  S2R R8, SR_TID.X ;  /* 0x0000000000087919 */ /* 0x000ea20000002100 */
[----:B0-----:R-:W-:Y:S01]  /*10dc0*/  ISETP.NE.AND P1, PT, R10, 0x1, PT ;  /* 0x000000010a00780c */ /* 0x001fe20003f25270 */
[----:B------:R-:W-:Y:S01]  /*10dd0*/  IMAD.MOV.U32 R34, RZ, RZ, RZ ;  /* 0x000000ffff227224 */ /* 0x000fe200078e00ff */
[----:B-----5:R-:W-:Y:S02]  /*10de0*/  SHF.R.S32.HI R29, RZ, 0x1f, R24 ;  /* 0x0000001fff1d7819 */ /* 0x020fe40000011418 */
[----:B------:R-:W-:-:S09]  /*10df0*/  LOP3.LUT R16, R16, 0xfffffbff, RZ, 0xc0, !PT ;  /* 0xfffffbff10107812 */ /* 0x000fd200078ec0ff */
[----:B------:R-:W0:Y:S01]  /*10e00*/  @P1 LDC R0, c[0x0][0x434] ;  /* 0x00010d00ff001b82 */ /* 0x000e220000000800 */
[----:B------:R-:W-:-:S07]  /*10e10*/  @P1 LOP3.LUT R16, R16, 0x400, RZ, 0xfc, !PT ;  /* 0x0000040010101812 */ /* 0x000fce00078efcff */
[----:B-1----:R-:W1:Y:S01]  /*10e20*/  @P1 LDC R3, c[0x0][0x438] ;  /* 0x00010e00ff031b82 */ /* 0x002e620000000800 */
[----:B--2---:R-:W-:-:S05]  /*10e30*/  IMAD.SHL.U32 R8, R8, 0x10, RZ ;  /* 0x0000001008087824 */ /* 0x004fca00078e00ff */
[----:B------:R-:W-:-:S05]  /*10e40*/  LOP3.LUT R8, R36, 0x70, R8, 0xf8, !PT ;  /* 0x0000007024087812 */ /* 0x000fca00078ef808 */
[----:B------:R-:W-:-:S05]  /*10e50*/  IMAD.IADD R35, R8, 0x1, R27 ;  /* 0x0000000108237824 */ /* 0x000fca00078e021b */
[C---:B------:R-:W-:Y:S01]  /*10e60*/  ISETP.GE.AND P0, PT, R35.reuse, UR37, PT ;  /* 0x0000002523007c0c */ /* 0x040fe2000bf06270 */
[----:B------:R-:W-:-:S03]  /*10e70*/  IMAD.IADD R35, R35, 0x1, R30 ;  /* 0x0000000123237824 */ /* 0x000fc600078e021e */
[----:B------:R-:W-:Y:S01]  /*10e80*/  ISETP.GT.U32.OR P0, PT, R8, 0x3f, P0 ;  /* 0x0000003f0800780c */ /* 0x000fe20000704470 */
[----:B0-----:R-:W-:-:S04]  /*10e90*/  @P1 IMAD.HI.U32 R0, R35, R0, RZ ;  /* 0x0000000023001227 */ /* 0x001fc800078e00ff */
[----:B------:R-:W-:Y:S01]  /*10ea0*/  IMAD.MOV.U32 R9, RZ, RZ, R35 ;  /* 0x000000ffff097224 */ /* 0x000fe200078e0023 */
[----:B-1----:R-:W-:-:S07]  /*10eb0*/  @P1 SHF.R.U32.HI R9, RZ, R3, R0 ;  /* 0x00000003ff091219 */ /* 0x002fce0000011600 */
[----:B------:R-:W0:Y:S01]  /*10ec0*/  @!P0 LDC.64 R6, c[0x0][0x428] ;  /* 0x00010a00ff068b82 */ /* 0x000e220000000a00 */
[--C-:B------:R-:W-:Y:S01]  /*10ed0*/  @!P0 SHF.R.S32.HI R3, RZ, 0x1f, R9.reuse ;  /* 0x0000001fff038819 */ /* 0x100fe20000011409 */
[----:B------:R-:W-:-:S06]  /*10ee0*/  @!P0 IMAD.MOV.U32 R2, RZ, RZ, R9 ;  /* 0x000000ffff028224 */ /* 0x000fcc00078e0009 */
[----:B------:R-:W1:Y:S01]  /*10ef0*/  @!P0 LDC.64 R4, c[0x0][0x418] ;  /* 0x00010600ff048b82 */ /* 0x000e620000000a00 */
[-C--:B0-----:R-:W-:Y:S02]  /*10f00*/  @!P0 IMAD R0, R29, R6.reuse, RZ ;  /* 0x000000061d008224 */ /* 0x081fe400078e02ff */
[----:B------:R-:W-:-:S04]  /*10f10*/  @!P0 IMAD.WIDE.U32 R2, R24, R6, R2 ;  /* 0x0000000618028225 */ /* 0x000fc800078e0002 */
[----:B------:R-:W-:Y:S01]  /*10f20*/  @!P0 IMAD R7, R24, R7, R0 ;  /* 0x0000000718078224 */ /* 0x000fe200078e0200 */
[----:B-1----:R-:W-:-:S03]  /*10f30*/  @!P0 LEA R4, P1, R2, R4, 0x2 ;  /* 0x0000000402048211 */ /* 0x002fc600078210ff */
[----:B------:R-:W-:-:S05]  /*10f40*/  @!P0 IMAD.IADD R0, R3, 0x1, R7 ;  /* 0x0000000103008824 */ /* 0x000fca00078e0207 */
[----:B------:R-:W-:Y:S01]  /*10f50*/  @!P0 LEA.HI.X R5, R2, R5, R0, 0x2, P1 ;  /* 0x0000000502058211 */ /* 0x000fe200008f1400 */
[----:B------:R-:W-:Y:S02]  /*10f60*/  IMAD.U32 R2, RZ, RZ, UR47 ;  /* 0x0000002fff027e24 */ /* 0x000fe4000f8e00ff */
[----:B------:R-:W-:Y:S02]  /*10f70*/  IMAD.MOV R0, RZ, RZ, -R9 ;  /* 0x000000ffff007224 */ /* 0x000fe400078e0a09 */
[----:B------:R0:W5:Y:S01]  /*10f80*/  @!P0 LDG.E R34, desc[UR52][R4.64] ;  /* 0x0000003404228981 */ /* 0x000162000c1e1900 */
[----:B------:R-:W-:Y:S01]  /*10f90*/  ISETP.NE.AND P2, PT, R2, 0x3, PT ;  /* 0x000000030200780c */ /* 0x000fe20003f45270 */
[----:B------:R-:W-:Y:S01]  /*10fa0*/  IMAD R35, R10, R0, R35 ;  /* 0x000000000a237224 */ /* 0x000fe200078e0223 */
[----:B------:R-:W-:Y:S01]  /*10fb0*/  ISETP.GT.U32.AND P0, PT, R8, 0x3f, PT ;  /* 0x0000003f0800780c */ /* 0x000fe20003f04070 */
[----:B------:R-:W-:Y:S01]  /*10fc0*/  IMAD R0, RZ, RZ, -UR42 ;  /* 0x8000002aff007e24 */ /* 0x000fe2000f8e02ff */
[----:B------:R-:W-:-:S03]  /*10fd0*/  LOP3.LUT R16, R16, 0xfffffeff, RZ, 0xc0, !PT ;  /* 0xfffffeff10107812 */ /* 0x000fc600078ec0ff */
[----:B------:R-:W-:-:S05]  /*10fe0*/  IMAD R19, R19, R0, UR41 ;  /* 0x0000002913137e24 */ /* 0x000fca000f8e0200 */
[----:B------:R-:W-:Y:S02]  /*10ff0*/  SHF.R.S32.HI R23, RZ, 0x1f, R19 ;  /* 0x0000001fff177819 */ /* 0x000fe40000011413 */
[----:B------:R-:W-:-:S04]  /*11000*/  @P2 LOP3.LUT R16, R16, 0x100, RZ, 0xfc, !PT ;  /* 0x0000010010102812 */ /* 0x000fc800078efcff */
[----:B------:R-:W-:-:S04]  /*11010*/  LOP3.LUT R16, R16, 0xfffffffe, RZ, 0xc0, !PT ;  /* 0xfffffffe10107812 */ /* 0x000fc800078ec0ff */
[----:B------:R-:W-:Y:S01]  /*11020*/  @P0 LOP3.LUT R16, R16, 0x1, RZ, 0xfc, !PT ;  /* 0x0000000110100812 */ /* 0x000fe200078efcff */
[----:B0-----:R-:W-:Y:S06]  /*11030*/  @!P2 BRA `(.L_x_4999) ;  /* 0x000000000004a947 */ /* 0x001fec0003800000 */
[----:B------:R-:W-:Y:S01]  /*11040*/  BPT.TRAP 0x1 ;  /* 0x000000040000795c */ /* 0x000fe20000300000 */
.L_x_4999:
[----:B------:R-:W-:Y:S01]  /*11050*/  IMAD R25, R18, 0x8, R17 ;  /* 0x0000000812197824 */ /* 0x000fe200078e0211 */
[----:B------:R-:W-:Y:S01]  /*11060*/  SHF.L.U32 R0, R22, 0x1f, RZ ;  /* 0x0000001f16007819 */ /* 0x000fe200000006ff */
[----:B------:R-:W-:Y:S03]  /*11070*/  BSSY B0, `(.L_x_5000) ;  /* 0x0000003000007945 */ /* 0x000fe60003800000 */
[----:B------:R-:W0:Y:S02]  /*11080*/  SYNCS.PHASECHK.TRANS64.TRYWAIT P0, [R25+URZ+0x28c40], R0 ;  /* 0x028c4000190075a7 */ /* 0x000e24000800017f */
[----:B0-----:R-:W-:Y:S05]  /*11090*/  @!P0 BRA `(.L_x_5001) ;  /* 0x0000003000248947 */ /* 0x001fea0003800000 */
.L_x_5054:
[----:B------:R-:W-:Y:S05]  /*110a0*/  BSYNC B0 ;  /* 0x0000000000007941 */ /* 0x000fea0003800000 */
.L_x_5000:
[----:B------:R-:W-:Y:S01]  /*110b0*/  SHF.R.S32.HI R37, RZ, 0x1f, R35 ;  /* 0x0000001fff257819 */ /* 0x000fe20000011423 */
[----:B------:R-:W1:Y:S01]  /*110c0*/  S2R R6, SR_TID.X ;  /* 0x0000000000067919 */ /* 0x000e620000002100 */
[----:B------:R-:W-:Y:S01]  /*110d0*/  ULDC.64 UR4, c[0x0][0x300] ;  /* 0x0000c00000047ab9 */ /* 0x000fe20000000a00 */
[----:B-----5:R-:W-:Y:S01]  /*110e0*/  SHF.R.S32.HI R4, RZ, 0x1f, R34 ;  /* 0x0000001fff047819 */ /* 0x020fe20000011422 */
[----:B------:R-:W-:Y:S01]  /*110f0*/  IMAD.WIDE.U32 R2, R35, UR4, RZ ;  /* 0x0000000423027c25 */ /* 0x000fe2000f8e00ff */
[----:B------:R-:W-:Y:S02]  /*11100*/  IADD3 R27, -R36, UR37, -R27 ;  /* 0x00000025241b7c10 */ /* 0x000fe4000fffe91b */
[----:B------:R-:W-:Y:S01]  /*11110*/  LOP3.LUT P2, RZ, R16, 0x2, RZ, 0xc0, !PT ;  /* 0x0000000210ff7812 */ /* 0x000fe2000784c0ff */
[----:B0-----:R-:W-:Y:S01]  /*11120*/  IMAD R0, R37, UR4, RZ ;  /* 0x0000000425007c24 */ /* 0x001fe2000f8e02ff */
[----:B------:R0:W-:Y:S03]  /*11130*/  STL [R1], R4 ;  /* 0x0000000401007387 */ /* 0x0001e60000100800 */
[----:B------:R-:W-:Y:S01]  /*11140*/  IMAD R5, R35, UR5, R0 ;  /* 0x0000000523057c24 */ /* 0x000fe2000f8e0200 */
[----:B------:R-:W-:-:S03]  /*11150*/  ULDC.64 UR4, c[0x0][0x310] ;  /* 0x0000c40000047ab9 */ /* 0x000fc60000000a00 */
[----:B------:R-:W-:Y:S02]  /*11160*/  IMAD.IADD R3, R3, 0x1, R5 ;  /* 0x0000000103037824 */ /* 0x000fe400078e0205 */
[----:B------:R-:W-:Y:S02]  /*11170*/  IMAD R5, R4, UR4, RZ ;  /* 0x0000000404057c24 */ /* 0x000fe4000f8e02ff */
[----:B------:R-:W-:-:S04]  /*11180*/  IMAD.WIDE.U32 R2, R34, UR4, R2 ;  /* 0x0000000422027c25 */ /* 0x000fc8000f8e0002 */
[----:B------:R-:W-:Y:S01]  /*11190*/  IMAD R5, R34, UR5, R5 ;  /* 0x0000000522057c24 */ /* 0x000fe2000f8e0205 */
[----:B------:R-:W-:Y:S01]  /*111a0*/  ULDC.64 UR4, c[0x0][0x308] ;  /* 0x0000c20000047ab9 */ /* 0x000fe20000000a00 */
[----:B0-----:R-:W-:Y:S02]  /*111b0*/  IMAD R4, R18, 0x1000, R31 ;  /* 0x0000100012047824 */ /* 0x001fe400078e021f */
[----:B------:R-:W-:Y:S02]  /*111c0*/  IMAD.IADD R3, R3, 0x1, R5 ;  /* 0x0000000103037824 */ /* 0x000fe400078e0205 */
[----:B------:R-:W-:Y:S02]  /*111d0*/  IMAD R0, R23, UR4, RZ ;  /* 0x0000000417007c24 */ /* 0x000fe4000f8e02ff */
[----:B------:R-:W-:-:S04]  /*111e0*/  IMAD.WIDE.U32 R2, R19, UR4, R2 ;  /* 0x0000000413027c25 */ /* 0x000fc8000f8e0002 */
[----:B------:R-:W-:Y:S01]  /*111f0*/  IMAD R5, R19, UR5, R0 ;  /* 0x0000000513057c24 */ /* 0x000fe2000f8e0200 */
[----:B------:R-:W-:Y:S01]  /*11200*/  ULDC.64 UR4, c[0x0][0x2e8] ;  /* 0x0000ba0000047ab9 */ /* 0x000fe20000000a00 */
[----:B-1----:R-:W-:Y:S01]  /*11210*/  IMAD.SHL.U32 R6, R6, 0x8, RZ ;  /* 0x0000000806067824 */ /* 0x002fe200078e00ff */
[----:B------:R-:W-:Y:S01]  /*11220*/  LEA R0, P0, R2, UR4, 0x1 ;  /* 0x0000000402007c11 */ /* 0x000fe2000f8008ff */
[----:B------:R-:W-:Y:S01]  /*11230*/  UMOV UR4, 0xffffffff ;  /* 0xffffffff00047882 */ /* 0x000fe20000000000 */
[----:B------:R-:W-:Y:S02]  /*11240*/  IADD3 R5, R3, R5, RZ ;  /* 0x0000000503057210 */ /* 0x000fe40007ffe0ff */
[----:B------:R-:W-:Y:S02]  /*11250*/  LOP3.LUT R6, R6, 0x38, RZ, 0xc0, !PT ;  /* 0x0000003806067812 */ /* 0x000fe400078ec0ff */
[----:B------:R-:W-:Y:S02]  /*11260*/  LEA.HI.X R5, R2, UR5, R5, 0x1, P0 ;  /* 0x0000000502057c11 */ /* 0x000fe400080f0c05 */
[----:B------:R-:W-:Y:S01]  /*11270*/  ISETP.GE.AND P0, PT, R27, 0x1, PT ;  /* 0x000000011b00780c */ /* 0x000fe20003f06270 */
[----:B------:R-:W-:-:S12]  /*11280*/  BRA.DIV UR4, `(.L_x_5002) ;  /* 0x0000002e04bc7947 */ /* 0x000fd8000b800000 */
[----:B------:R-:W0:Y:S01]  /*11290*/  SHFL.IDX PT, R14, R0, RZ, 0x181f ;  /* 0x00181fff000e7589 */ /* 0x000e2200000e0000 */
[----:B------:R-:W-:-:S03]  /*112a0*/  @P0 IMAD R7, R4, 0x2, R17 ;  /* 0x0000000204070824 */ /* 0x000fc600078e0211 */
[----:B------:R-:W1:Y:S01]  /*112b0*/  SHFL.IDX PT, R2, R5, RZ, 0x181f ;  /* 0x00181fff05027589 */ /* 0x000e6200000e0000 */
[----:B0-----:R-:W-:-:S05]  /*112c0*/  @P0 LEA R14, P1, R6, R14, 0x1 ;  /* 0x0000000e060e0211 */ /* 0x001fca00078208ff */
[----:B-1----:R-:W-:Y:S02]  /*112d0*/  @P0 IMAD.X R3, RZ, RZ, R2, P1 ;  /* 0x000000ffff030224 */ /* 0x002fe400008e0602 */
[----:B------:R-:W-:Y:S02]  /*112e0*/  @P0 IMAD.MOV.U32 R2, RZ, RZ, R14 ;  /* 0x000000ffff020224 */ /* 0x000fe400078e000e */
[----:B------:R-:W0:Y:S04]  /*112f0*/  SHFL.IDX PT, R14, R0, 0x1, 0x181f ;  /* 0x00381f00000e7f89 */ /* 0x000e2800000e0000 */
[----:B------:R1:W-:Y:S01]  /*11300*/  @P0 LDGSTS.E.BYPASS.LTC128B.128 [R7+0x22400], desc[UR52][R2.64], !P2 ;  /* 0x2240000002070fae */ /* 0x0003e2000d101d74 */
[----:B------:R-:W-:-:S03]  /*11310*/  ISETP.GE.AND P0, PT, R27, 0x11, PT ;  /* 0x000000111b00780c */ /* 0x000fc60003f06270 */
[----:B-1----:R-:W1:Y:S10]  /*11320*/  SHFL.IDX PT, R2, R5, 0x1, 0x181f ;  /* 0x00381f0005027f89 */ /* 0x002e7400000e0000 */
[----:B------:R-:W-:Y:S01]  /*11330*/  @P0 IMAD R9, R4, 0x2, R17 ;  /* 0x0000000204090824 */ /* 0x000fe200078e0211 */
        /* <DEDUP_REMOVED lines=8> */
[----:B------:R-:W2:Y:S01]  /*113c0*/  SHFL.IDX PT, R5, R5, 0x3, 0x181f ;  /* 0x00781f0005057f89 */ /* 0x000ea200000e0000 */
[----:B0-----:R-:W-:-:S05]  /*113d0*/  @P0 LEA R14, P1, R6, R14, 0x1 ;  /* 0x0000000e060e0211 */ /* 0x001fca00078208ff */
[----:B-1----:R-:W-:Y:S02]  /*113e0*/  @P0 IMAD.X R3, RZ, RZ, R2, P1 ;  /* 0x000000ffff030224 */ /* 0x002fe400008e0602 */
[----:B------:R-:W-:Y:S02]  /*113f0*/  @P0 IMAD.MOV.U32 R2, RZ, RZ, R14 ;  /* 0x000000ffff020224 */ /* 0x000fe400078e000e */
[----:B------:R0:W1:Y:S04]  /*11400*/  SHFL.IDX PT, R14, R0, 0x3, 0x181f ;  /* 0x00781f00000e7f89 */ /* 0x00006800000e0000 */
[----:B--2---:R0:W-:Y:S02]  /*11410*/  @P0 LDGSTS.E.BYPASS.LTC128B.128 [R7+0x23400], desc[UR52][R2.64], !P2 ;  /* 0x2340000002070fae */ /* 0x0041e4000d101d74 */
.L_x_5064:
[----:B------:R-:W-:-:S13]  /*11420*/  ISETP.GE.AND P0, PT, R27, 0x31, PT ;  /* 0x000000311b00780c */ /* 0x000fda0003f06270 */
[----:B01----:R-:W-:-:S05]  /*11430*/  @P0 LEA R2, P1, R6, R14, 0x1 ;  /* 0x0000000e06020211 */ /* 0x003fca00078208ff */
[----:B------:R-:W-:Y:S02]  /*11440*/  @P0 IMAD.X R3, RZ, RZ, R5, P1 ;  /* 0x000000ffff030224 */ /* 0x000fe400008e0605 */
[----:B------:R-:W-:-:S05]  /*11450*/  @P0 IMAD R5, R4, 0x2, R17 ;  /* 0x0000000204050824 */ /* 0x000fca00078e0211 */
[----:B------:R-:W-:Y:S01]  /*11460*/  @!PT LDS RZ, [RZ] ;  /* 0x00000000fffff984 */ /* 0x000fe20000000800 */
[----:B------:R-:W-:Y:S01]  /*11470*/  @!PT LDS RZ, [RZ] ;  /* 0x00000000fffff984 */ /* 0x000fe20000000800 */
[----:B------:R-:W-:Y:S01]  /*11480*/  @!PT LDS RZ, [RZ] ;  /* 0x00000000fffff984 */ /* 0x000fe20000000800 */
[----:B------:R0:W-:Y:S01]  /*11490*/  @P0 LDGSTS.E.BYPASS.LTC128B.128 [R5+0x23c00], desc[UR52][R2.64], !P2 ;  /* 0x23c0000002050fae */ /* 0x0001e2000d101d74 */
[----:B------:R-:W-:Y:S01]  /*114a0*/  PLOP3.LUT P0, PT, PT, PT, PT, 0x80, 0x0 ;  /* 0x000000000000781c */ /* 0x000fe20003f0f070 */
[----:B------:R-:W-:-:S12]  /*114b0*/  NOP ;  /* 0x0000000000007918 */ /* 0x000fd80000000000 */
.L_x_5003:
        /* <DEDUP_REMOVED lines=11> */
.L_x_5004:
[----:B------:R-:W-:Y:S01]  /*11570*/  VIADD R0, R17, 0x20400 ;  /* 0x0002040011007836 */ /* 0x000fe20000000000 */
[----:B------:R1:W-:Y:S06]  /*11580*/  SYNCS.ARRIVE.TRANS64.A1T0 RZ, [R25+URZ+0x28c30], RZ ;  /* 0x028c30ff19ff79a7 */ /* 0x0003ec000810003f */
[----:B------:R-:W-:Y:S05]  /*11590*/  WARPSYNC.ALL ;  /* 0x0000000000007948 */ /* 0x000fea0003800000 */
[----:B------:R-:W-:Y:S01]  /*115a0*/  BAR.SYNC.DEFER_BLOCKING 0x8, 0x100 ;  /* 0x0204000000007b1d */ /* 0x000fe20000010000 */
[----:B------:R-:W-:-:S05]  /*115b0*/  LOP3.LUT P0, RZ, R0, 0x3ff, RZ, 0xc0, !PT ;  /* 0x000003ff00ff7812 */ /* 0x000fca000780c0ff */
[----:B------:R-:W-:Y:S08]  /*115c0*/  BSSY B6, `(.L_x_5005) ;  /* 0x0000012000067945 */ /* 0x000ff00003800000 */
        /* <DEDUP_REMOVED lines=17> */
.L_x_5006:
[----:B------:R-:W-:Y:S05]  /*116e0*/  BSYNC B6 ;  /* 0x0000000000067941 */ /* 0x000fea0003800000 */
.L_x_5005:
[----:B------:R2:W5:Y:S01]  /*116f0*/  LDL R8, [R1+0x8] ;  /* 0x0000080001087983 */ /* 0x0005620000100800 */
[----:B------:R-:W-:Y:S01]  /*11700*/  UISETP.NE.AND UP0, UPT, UR49, URZ, UPT ;  /* 0x0000003f3100728c */ /* 0x000fe2000bf05270 */
[----:B0-----:R-:W0:Y:S01]  /*11710*/  S2R R2, SR_TID.X ;  /* 0x0000000000027919 */ /* 0x001e220000002100 */
[----:B------:R-:W-:Y:S01]  /*11720*/  R2UR UR6, R23 ;  /* 0x00000000170672ca */ /* 0x000fe200000e0000 */
[----:B------:R-:W-:-:S03]  /*11730*/  ULDC.64 UR8, c[0x0][0x2d8] ;  /* 0x0000b60000087ab9 */ /* 0x000fc60000000a00 */
[----:B------:R-:W-:Y:S02]  /*11740*/  PLOP3.LUT P0, PT, PT, PT, UP0, 0x80, 0x0 ;  /* 0x000000000000781c */ /* 0x000fe40003f0f008 */
[----:B------:R-:W-:-:S03]  /*11750*/  LOP3.LUT P5, RZ, R16, 0x1000, RZ, 0xc0, !PT ;  /* 0x0000100010ff7812 */ /* 0x000fc600078ac0ff */
[----:B------:R-:W-:Y:S01]  /*11760*/  @UP0 ULDC UR4, c[0x0][0x44c] ;  /* 0x0001130000040ab9 */ /* 0x000fe20000000800 */
[----:B0-----:R-:W-:-:S05]  /*11770*/  IMAD.SHL.U32 R2, R2, 0x10, RZ ;  /* 0x0000001002027824 */ /* 0x001fca00078e00ff */
[----:B------:R-:W-:-:S05]  /*11780*/  LOP3.LUT R2, R36, 0x70, R2, 0xf8, !PT ;  /* 0x0000007024027812 */ /* 0x000fca00078ef802 */
[----:B------:R-:W-:-:S04]  /*11790*/  VIADD R0, R2, UR43 ;  /* 0x0000002b02007c36 */ /* 0x000fc80008000000 */
[----:B------:R-:W-:Y:S01]  /*117a0*/  @P0 IMAD.HI.U32 R3, R0, UR4, RZ ;  /* 0x0000000400030c27 */ /* 0x000fe2000f8e00ff */
[----:B------:R-:W-:Y:S01]  /*117b0*/  PLOP3.LUT P0, PT, PT, PT, UP0, 0x80, 0x0 ;  /* 0x000000000000781c */ /* 0x000fe20003f0f008 */
[----:B------:R-:W-:Y:S01]  /*117c0*/  @UP0 ULDC UR4, c[0x0][0x450] ;  /* 0x0001140000040ab9 */ /* 0x000fe20000000800 */
[----:B------:R-:W-:Y:S01]  /*117d0*/  R2UR UR7, R19 ;  /* 0x00000000130772ca */ /* 0x000fe200000e0000 */
[----:B------:R-:W-:Y:S01]  /*117e0*/  IMAD.MOV.U32 R2, RZ, RZ, R0 ;  /* 0x000000ffff027224 */ /* 0x000fe200078e0000 */
[----:B------:R-:W-:-:S09]  /*117f0*/  UIMAD UR6, UR6, UR8, URZ ;  /* 0x00000008060672a4 */ /* 0x000fd2000f8e023f */
[----:B------:R-:W-:Y:S02]  /*11800*/  @P0 SHF.R.U32.HI R2, RZ, UR4, R3 ;  /* 0x00000004ff020c19 */ /* 0x000fe40008011603 */
[----:B------:R-:W-:Y:S01]  /*11810*/  R2UR UR4, R19 ;  /* 0x00000000130472ca */ /* 0x000fe200000e0000 */
[----:B------:R-:W-:Y:S02]  /*11820*/  UIMAD UR7, UR7, UR9, UR6 ;  /* 0x00000009070772a4 */ /* 0x000fe4000f8e0206 */
[----:B------:R-:W-:Y:S01]  /*11830*/  USHF.R.S32.HI UR6, URZ, 0x1f, UR42 ;  /* 0x0000001f3f067899 */ /* 0x000fe2000801142a */
[----:B------:R-:W0:Y:S01]  /*11840*/  S2R R10, SR_TID.X ;  /* 0x00000000000a7919 */ /* 0x000e220000002100 */
[----:B------:R-:W-:-:S08]  /*11850*/  IMAD.MOV R5, RZ, RZ, -R2 ;  /* 0x000000ffff057224 */ /* 0x000fd000078e0a02 */
        /* <DEDUP_REMOVED lines=24> */
[----:B------:R-:W-:Y:S01]  /*119e0*/  UMOV UR4, 0xffffffff ;  /* 0xffffffff00047882 */ /* 0x000fe20000000000 */
[----:B0-----:R-:W-:-:S03]  /*119f0*/  SHF.L.U32 R10, R10, 0x3, RZ ;  /* 0x000000030a0a7819 */ /* 0x001fc600000006ff */
[----:B------:R-:W-:Y:S02]  /*11a00*/  LEA.HI.X R5, R2, UR5, R5, 0x1, P0 ;  /* 0x0000000502057c11 */ /* 0x000fe400080f0c05 */
[----:B------:R-:W-:Y:S01]  /*11a10*/  LOP3.LUT R10, R10, 0x38, RZ, 0xc0, !PT ;  /* 0x000000380a0a7812 */ /* 0x000fe200078ec0ff */
[----:B--2---:R-:W-:Y:S06]  /*11a20*/  BRA.DIV UR4, `(.L_x_5007) ;  /* 0x0000002a04fc7947 */ /* 0x004fec000b800000 */
[----:B------:R-:W0:Y:S01]  /*11a30*/  SHFL.IDX PT, R14, R0, RZ, 0x181f ;  /* 0x00181fff000e7589 */ /* 0x000e2200000e0000 */
[----:B------:R-:W-:-:S03]  /*11a40*/  VIADD R4, R36, UR43 ;  /* 0x0000002b24047c36 */ /* 0x000fc60008000000 */
[----:B------:R-:W2:Y:S01]  /*11a50*/  SHFL.IDX PT, R2, R5, RZ, 0x181f ;  /* 0x00181fff05027589 */ /* 0x000ea200000e0000 */
[C---:B------:R-:W-:Y:S01]  /*11a60*/  VIADD R6, R4.reuse, 0x10 ;  /* 0x0000001004067836 */ /* 0x040fe20000000000 */
[----:B------:R-:W-:-:S13]  /*11a70*/  ISETP.GE.AND P0, PT, R4, UR36, PT ;  /* 0x0000002404007c0c */ /* 0x000fda000bf06270 */
[----:B0-----:R-:W-:-:S05]  /*11a80*/  @!P0 LEA R14, P1, R10, R14, 0x1 ;  /* 0x0000000e0a0e8211 */ /* 0x001fca00078208ff */
[----:B--2---:R-:W-:Y:S02]  /*11a90*/  @!P0 IMAD.X R3, RZ, RZ, R2, P1 ;  /* 0x000000ffff038224 */ /* 0x004fe400008e0602 */
[----:B------:R-:W-:Y:S02]  /*11aa0*/  @!P0 IMAD.MOV.U32 R2, RZ, RZ, R14 ;  /* 0x000000ffff028224 */ /* 0x000fe400078e000e */
[----:B------:R-:W0:Y:S04]  /*11ab0*/  SHFL.IDX PT, R14, R0, 0x1, 0x181f ;  /* 0x00381f00000e7f89 */ /* 0x000e2800000e0000 */
[----:B-----5:R2:W-:Y:S01]  /*11ac0*/  @!P0 LDGSTS.E.BYPASS.LTC128B.128 [R8+0x20400], desc[UR52][R2.64], !P5 ;  /* 0x2040000002088fae */ /* 0x0205e2000e901d74 */
[----:B------:R-:W-:Y:S01]  /*11ad0*/  ISETP.GE.AND P0, PT, R6, UR36, PT ;  /* 0x0000002406007c0c */ /* 0x000fe2000bf06270 */
[----:B------:R-:W-:-:S02]  /*11ae0*/  VIADD R6, R4, 0x20 ;  /* 0x0000002004067836 */ /* 0x000fc40000000000 */
[----:B--2---:R-:W2:Y:S10]  /*11af0*/  SHFL.IDX PT, R2, R5, 0x1, 0x181f ;  /* 0x00381f0005027f89 */ /* 0x004eb400000e0000 */
[----:B0-----:R-:W-:-:S05]  /*11b00*/  @!P0 LEA R14, P1, R10, R14, 0x1 ;  /* 0x0000000e0a0e8211 */ /* 0x001fca00078208ff */
[----:B--2---:R-:W-:Y:S02]  /*11b10*/  @!P0 IMAD.X R3, RZ, RZ, R2, P1 ;  /* 0x000000ffff038224 */ /* 0x004fe400008e0602 */
[----:B------:R-:W-:Y:S02]  /*11b20*/  @!P0 IMAD.MOV.U32 R2, RZ, RZ, R14 ;  /* 0x000000ffff028224 */ /* 0x000fe400078e000e */
[----:B------:R-:W0:Y:S04]  /*11b30*/  SHFL.IDX PT, R14, R0, 0x2, 0x181f ;  /* 0x00581f00000e7f89 */ /* 0x000e2800000e0000 */
[----:B------:R2:W-:Y:S01]  /*11b40*/  @!P0 LDGSTS.E.BYPASS.LTC128B.128 [R8+0x20c00], desc[UR52][R2.64], !P5 ;  /* 0x20c0000002088fae */ /* 0x0005e2000e901d74 */
[----:B------:R-:W-:-:S03]  /*11b50*/  ISETP.GE.AND P0, PT, R6, UR36, PT ;  /* 0x0000002406007c0c */ /* 0x000fc6000bf06270 */
[----:B--2---:R-:W2:Y:S04]  /*11b60*/  SHFL.IDX PT, R2, R5, 0x2, 0x181f ;  /* 0x00581f0005027f89 */ /* 0x004ea800000e0000 */
[----:B------:R-:W3:Y:S06]  /*11b70*/  SHFL.IDX PT, R5, R5, 0x3, 0x181f ;  /* 0x00781f0005057f89 */ /* 0x000eec00000e0000 */
[----:B0-----:R-:W-:-:S05]  /*11b80*/  @!P0 LEA R14, P1, R10, R14, 0x1 ;  /* 0x0000000e0a0e8211 */ /* 0x001fca00078208ff */
[----:B--2---:R-:W-:Y:S02]  /*11b90*/  @!P0 IMAD.X R3, RZ, RZ, R2, P1 ;  /* 0x000000ffff038224 */ /* 0x004fe400008e0602 */
[----:B------:R-:W-:Y:S02]  /*11ba0*/  @!P0 IMAD.MOV.U32 R2, RZ, RZ, R14 ;  /* 0x000000ffff028224 */ /* 0x000fe400078e000e */
[----:B------:R0:W2:Y:S04]  /*11bb0*/  SHFL.IDX PT, R14, R0, 0x3, 0x181f ;  /* 0x00781f00000e7f89 */ /* 0x0000a800000e0000 */
[----:B---3--:R0:W-:Y:S02]  /*11bc0*/  @!P0 LDGSTS.E.BYPASS.LTC128B.128 [R8+0x21400], desc[UR52][R2.64], !P5 ;  /* 0x2140000002088fae */ /* 0x0081e4000e901d74 */
.L_x_5073:
[----:B------:R-:W-:-:S05]  /*11bd0*/  VIADD R4, R4, 0x30 ;  /* 0x0000003004047836 */ /* 0x000fca0000000000 */
[----:B------:R-:W-:-:S13]  /*11be0*/  ISETP.GE.AND P0, PT, R4, UR36, PT ;  /* 0x0000002404007c0c */ /* 0x000fda000bf06270 */
[----:B0-2---:R-:W-:-:S05]  /*11bf0*/  @!P0 LEA R2, P1, R10, R14, 0x1 ;  /* 0x0000000e0a028211 */ /* 0x005fca00078208ff */
[----:B------:R-:W-:-:S05]  /*11c00*/  @!P0 IMAD.X R3, RZ, RZ, R5, P1 ;  /* 0x000000ffff038224 */ /* 0x000fca00008e0605 */
[----:B------:R-:W-:Y:S01]  /*11c10*/  @!PT LDS RZ, [RZ] ;  /* 0x00000000fffff984 */ /* 0x000fe20000000800 */
[----:B------:R-:W-:Y:S01]  /*11c20*/  @!PT LDS RZ, [RZ] ;  /* 0x00000000fffff984 */ /* 0x000fe20000000800 */
[----:B------:R-:W-:Y:S01]  /*11c30*/  @!PT LDS RZ, [RZ] ;  /* 0x00000000fffff984 */ /* 0x000fe20000000800 */
[----:B------:R0:W-:Y:S01]  /*11c40*/  @!P0 LDGSTS.E.BYPASS.LTC128B.128 [R8+0x21c00], desc[UR52][R2.64], !P5 ;  /* 0x21c0000002088fae */ /* 0x0001e2000e901d74 */
[----:B------:R-:W-:Y:S01]  /*11c50*/  PLOP3.LUT P0, PT, PT, PT, PT, 0x80, 0x0 ;  /* 0x000000000000781c */ /* 0x000fe20003f0f070 */
[----:B------:R-:W-:-:S12]  /*11c60*/  NOP ;  /* 0x0000000000007918 */ /* 0x000fd80000000000 */
.L_x_5008:
        /* <DEDUP_REMOVED lines=17> */
[----:B0-2---:R-:W-:Y:S05]  /*11d80*/  @!P0 BRA `(.L_x_5010) ;  /* 0x0000002c003c8947 */ /* 0x005fea0003800000 */
.L_x_5074:
[----:B------:R-:W-:Y:S05]  /*11d90*/  BSYNC B0 ;  /* 0x0000000000007941 */ /* 0x000fea0003800000 */
.L_x_5009:
[----:B------:R-:W-:-:S05]  /*11da0*/  IMAD.U32 R2, RZ, RZ, UR47 ;  /* 0x0000002fff027e24 */ /* 0x000fca000f8e00ff */
[----:B------:R-:W-:-:S13]  /*11db0*/  ISETP.NE.AND P0, PT, R2, 0x3, PT ;  /* 0x000000030200780c */ /* 0x000fda0003f05270 */
[----:B------:R-:W-:Y:S05]  /*11dc0*/  @!P0 BRA `(.L_x_5011) ;  /* 0x0000000000048947 */ /* 0x000fea0003800000 */
[----:B------:R-:W-:Y:S01]  /*11dd0*/  BPT.TRAP 0x1 ;  /* 0x000000040000795c */ /* 0x000fe20000300000 */
.L_x_5011:
[----:B0-----:R-:W-:Y:S01]  /*11de0*/  SHF.L.U32 R0, R22, 0x1f, RZ ;  /* 0x0000001f16007819 */ /* 0x001fe200000006ff */
[----:B------:R-:W-:Y:S03]  /*11df0*/  BSSY B0, `(.L_x_5012) ;  /* 0x0000003000007945 */ /* 0x000fe60003800000 */
[----:B------:R-:W0:Y:S02]  /*11e00*/  SYNCS.PHASECHK.TRANS64.TRYWAIT P0, [R25+URZ+0x28c60], R0 ;  /* 0x028c6000190075a7 */ /* 0x000e24000800017f */
[----:B0-----:R-:W-:Y:S05]  /*11e10*/  @!P0 BRA `(.L_x_5013) ;  /* 0x0000002c002c8947 */ /* 0x001fea0003800000 */
.L_x_5075:
[----:B------:R-:W-:Y:S05]  /*11e20*/  BSYNC B0 ;  /* 0x0000000000007941 */ /* 0x000fea0003800000 */
.L_x_5012:
[----:B------:R-:W2:Y:S01]  /*11e30*/  LDL.LU R4, [R1] ;  /* 0x0000000001047983 */ /* 0x000ea20000300800 */
[----:B------:R-:W-:Y:S01]  /*11e40*/  ULDC.64 UR4, c[0x0][0x328] ;  /* 0x0000ca0000047ab9 */ /* 0x000fe20000000a00 */
[----:B------:R-:W-:Y:S01]  /*11e50*/  LOP3.LUT R16, R16, 0xfffff7ff, RZ, 0xc0, !PT ;  /* 0xfffff7ff10107812 */ /* 0x000fe200078ec0ff */
[----:B0-----:R-:W-:Y:S02]  /*11e60*/  IMAD R0, R37, UR4, RZ ;  /* 0x0000000425007c24 */ /* 0x001fe4000f8e02ff */
[----:B------:R-:W-:-:S04]  /*11e70*/  IMAD.WIDE.U32 R2, R35, UR4, RZ ;  /* 0x0000000423027c25 */ /* 0x000fc8000f8e00ff */
[----:B------:R-:W-:Y:S01]  /*11e80*/  IMAD R5, R35, UR5, R0 ;  /* 0x0000000523057c24 */ /* 0x000fe2000f8e0200 */
[----:B------:R-:W-:-:S03]  /*11e90*/  ULDC.64 UR4, c[0x0][0x338] ;  /* 0x0000ce0000047ab9 */ /* 0x000fc60000000a00 */
[----:B------:R-:W-:Y:S02]  /*11ea0*/  IMAD.IADD R3, R3, 0x1, R5 ;  /* 0x0000000103037824 */ /* 0x000fe400078e0205 */
[----:B------:R-:W-:-:S04]  /*11eb0*/  IMAD.WIDE.U32 R2, R34, UR4, R2 ;  /* 0x0000000422027c25 */ /* 0x000fc8000f8e0002 */
[----:B--2---:R-:W-:Y:S01]  /*11ec0*/  IMAD R5, R4, UR4, RZ ;  /* 0x0000000404057c24 */ /* 0x004fe2000f8e02ff */
[----:B------:R-:W-:-:S03]  /*11ed0*/  PRMT R4, R32, 0x8880, RZ ;  /* 0x0000888020047816 */ /* 0x000fc600000000ff */
[----:B------:R-:W-:Y:S01]  /*11ee0*/  IMAD R5, R34, UR5, R5 ;  /* 0x0000000522057c24 */ /* 0x000fe2000f8e0205 */
[----:B------:R-:W-:Y:S02]  /*11ef0*/  ULDC.64 UR4, c[0x0][0x330] ;  /* 0x0000cc0000047ab9 */ /* 0x000fe40000000a00 */
[----:B------:R-:W-:Y:S02]  /*11f00*/  IMAD R0, R23, UR4, RZ ;  /* 0x0000000417007c24 */ /* 0x000fe4000f8e02ff */
[----:B------:R-:W-:Y:S01]  /*11f10*/  IADD3 R3, R3, R5, RZ ;  /* 0x0000000503037210 */ /* 0x000fe20007ffe0ff */
[----:B------:R-:W-:Y:S02]  /*11f20*/  IMAD R5, R18, 0x8000, R31 ;  /* 0x0000800012057824 */ /* 0x000fe400078e021f */
[C---:B------:R-:W-:Y:S02]  /*11f30*/  IMAD R7, R19.reuse, UR5, R0 ;  /* 0x0000000513077c24 */ /* 0x040fe4000f8e0200 */
[----:B------:R-:W-:Y:S01]  /*11f40*/  IMAD.WIDE.U32 R2, R19, UR4, R2 ;  /* 0x0000000413027c25 */ /* 0x000fe2000f8e0002 */
[----:B------:R-:W-:-:S03]  /*11f50*/  ULDC.64 UR4, c[0x0][0x318] ;  /* 0x0000c60000047ab9 */ /* 0x000fc60000000a00 */
[----:B------:R-:W-:Y:S01]  /*11f60*/  IMAD.IADD R7, R3, 0x1, R7 ;  /* 0x0000000103077824 */ /* 0x000fe200078e0207 */
[----:B------:R-:W-:Y:S01]  /*11f70*/  LEA R6, P0, R2, UR4, 0x1 ;  /* 0x0000000402067c11 */ /* 0x000fe2000f8008ff */
[----:B------:R-:W-:-:S03]  /*11f80*/  UMOV UR4, 0xffffffff ;  /* 0xffffffff00047882 */ /* 0x000fc60000000000 */
[----:B------:R-:W-:Y:S02]  /*11f90*/  LEA.HI.X R7, R2, UR5, R7, 0x1, P0 ;  /* 0x0000000502077c11 */ /* 0x000fe400080f0c07 */
[----:B------:R-:W-:-:S13]  /*11fa0*/  ISETP.GT.AND P0, PT, R4, -0x1, PT ;  /* 0xffffffff0400780c */ /* 0x000fda0003f04270 */
[----:B------:R-:W-:Y:S01]  /*11fb0*/  @P0 LOP3.LUT R16, R16, 0x800, RZ, 0xfc, !PT ;  /* 0x0000080010100812 */ /* 0x000fe200078efcff */
[----:B------:R-:W-:Y:S06]  /*11fc0*/  BRA.DIV UR4, `(.L_x_5014) ;  /* 0x0000002a04d47947 */ /* 0x000fec000b800000 */
[----:B------:R-:W0:Y:S01]  /*11fd0*/  S2R R2, SR_TID.X ;  /* 0x0000000000027919 */ /* 0x000e220000002100 */
[C---:B------:R-:W-:Y:S01]  /*11fe0*/  LOP3.LUT P1, RZ, R32.reuse, 0x1, RZ, 0xc0, !PT ;  /* 0x0000000120ff7812 */ /* 0x040fe2000782c0ff */
[----:B------:R-:W-:Y:S01]  /*11ff0*/  IMAD R5, R5, 0x2, R17 ;  /* 0x0000000205057824 */ /* 0x000fe200078e0211 */
[C---:B------:R-:W-:Y:S01]  /*12000*/  LOP3.LUT P5, RZ, R32.reuse, 0x2, RZ, 0xc0, !PT ;  /* 0x0000000220ff7812 */ /* 0x040fe200078ac0ff */
[----:B------:R-:W2:Y:S01]  /*12010*/  SHFL.IDX PT, R14, R6, RZ, 0x181f ;  /* 0x00181fff060e7589 */ /* 0x000ea200000e0000 */
[C---:B------:R-:W-:Y:S02]  /*12020*/  LOP3.LUT P4, RZ, R32.reuse, 0x4, RZ, 0xc0, !PT ;  /* 0x0000000420ff7812 */ /* 0x040fe4000788c0ff */
[C---:B------:R-:W-:Y:S01]  /*12030*/  LOP3.LUT P3, RZ, R32.reuse, 0x8, RZ, 0xc0, !PT ;  /* 0x0000000820ff7812 */ /* 0x040fe2000786c0ff */
[----:B------:R-:W3:Y:S01]  /*12040*/  SHFL.IDX PT, R3, R7, RZ, 0x181f ;  /* 0x00181fff07037589 */ /* 0x000ee200000e0000 */
[----:B------:R-:W-:Y:S02]  /*12050*/  LOP3.LUT P2, RZ, R32, 0x10, RZ, 0xc0, !PT ;  /* 0x0000001020ff7812 */ /* 0x000fe4000784c0ff */
[----:B------:R-:W-:Y:S01]  /*12060*/  LOP3.LUT R16, R16, 0xfffffdff, RZ, 0xc0, !PT ;  /* 0xfffffdff10107812 */ /* 0x000fe200078ec0ff */
[----:B------:R-:W-:Y:S03]  /*12070*/  SHFL.IDX PT, R8, R7, 0x2, 0x181f ;  /* 0x00581f0007087f89 */ /* 0x000fe600000e0000 */
[----:B------:R-:W-:Y:S01]  /*12080*/  @P1 LOP3.LUT R16, R16, 0x200, RZ, 0xfc, !PT ;  /* 0x0000020010101812 */ /* 0x000fe200078efcff */
[----:B0-----:R-:W-:-:S05]  /*12090*/  IMAD.SHL.U32 R2, R2, 0x8, RZ ;  /* 0x0000000802027824 */ /* 0x001fca00078e00ff */
[----:B------:R-:W-:-:S05]  /*120a0*/  LOP3.LUT R2, R2, 0x38, RZ, 0xc0, !PT ;  /* 0x0000003802027812 */ /* 0x000fca00078ec0ff */
[----:B------:R-:W-:-:S05]  /*120b0*/  IMAD.SHL.U32 R0, R2, 0x2, RZ ;  /* 0x0000000202007824 */ /* 0x000fca00078e00ff */
[----:B--2---:R-:W-:Y:S02]  /*120c0*/  IADD3 R2, P0, R14, R0, RZ ;  /* 0x000000000e027210 */ /* 0x004fe40007f1e0ff */
[----:B------:R-:W0:Y:S03]  /*120d0*/  SHFL.IDX PT, R14, R6, 0x1, 0x181f ;  /* 0x00381f00060e7f89 */ /* 0x000e2600000e0000 */
[----:B---3--:R-:W-:Y:S01]  /*120e0*/  IMAD.X R3, RZ, RZ, R3, P0 ;  /* 0x000000ffff037224 */ /* 0x008fe200000e0603 */
[----:B------:R-:W-:Y:S02]  /*120f0*/  ISETP.LT.OR P0, PT, R27, 0x1, !P1 ;  /* 0x000000011b00780c */ /* 0x000fe40004f01670 */
[----:B------:R-:W-:-:S11]  /*12100*/  LOP3.LUT P1, RZ, R32, 0x20, RZ, 0xc0, !PT ;  /* 0x0000002020ff7812 */ /* 0x000fd6000782c0ff */
        /* <DEDUP_REMOVED lines=14> */
[----:B------:R-:W-:-:S04]  /*121f0*/  ISETP.GT.AND P6, PT, R4, -0x1, PT ;  /* 0xffffffff0400780c */ /* 0x000fc80003fc4270 */
[----:B------:R-:W-:-:S13]  /*12200*/  ISETP.LT.OR P6, PT, R27, 0x1, P6 ;  /* 0x000000011b00780c */ /* 0x000fda00037c1670 */
[----:B------:R2:W-:Y:S04]  /*12210*/  LDGSTS.E.BYPASS.LTC128B.128 [R5+0xe400], desc[UR52][R2.64+0x380], !P6 ;  /* 0x0e40038002057fae */ /* 0x0005e8000f101d74 */
[----:B--2---:R-:W2:Y:S01]  /*12220*/  SHFL.IDX PT, R3, R7, 0x1, 0x181f ;  /* 0x00381f0007037f89 */ /* 0x004ea200000e0000 */
[----:B0-----:R-:W-:-:S03]  /*12230*/  IADD3 R2, P6, R14, R0, RZ ;  /* 0x000000000e027210 */ /* 0x001fc60007fde0ff */
[----:B------:R-:W0:Y:S04]  /*12240*/  SHFL.IDX PT, R14, R6, 0x2, 0x181f ;  /* 0x00581f00060e7f89 */ /* 0x000e2800000e0000 */
[----:B------:R-:W3:Y:S01]  /*12250*/  SHFL.IDX PT, R7, R7, 0x3, 0x181f ;  /* 0x00781f0007077f89 */ /* 0x000ee200000e0000 */
[----:B--2---:R-:W-:Y:S01]  /*12260*/  IMAD.X R3, RZ, RZ, R3, P6 ;  /* 0x000000ffff037224 */ /* 0x004fe200030e0603 */
[----:B------:R-:W-:-:S04]  /*12270*/  LOP3.LUT P6, RZ, R16, 0x200, RZ, 0xc0, !PT ;  /* 0x0000020010ff7812 */ /* 0x000fc800078cc0ff */
        /* <DEDUP_REMOVED lines=14> */
[----:B------:R-:W-:-:S04]  /*12360*/  ISETP.GT.AND P6, PT, R4, -0x1, PT ;  /* 0xffffffff0400780c */ /* 0x000fc80003fc4270 */
[----:B------:R-:W-:-:S13]  /*12370*/  ISETP.LT.OR P6, PT, R27, 0x11, P6 ;  /* 0x000000111b00780c */ /* 0x000fda00037c1670 */
[----:B------:R0:W-:Y:S02]  /*12380*/  LDGSTS.E.BYPASS.LTC128B.128 [R5+0xec00], desc[UR52][R2.64+0x380], !P6 ;  /* 0x0ec0038002057fae */ /* 0x0001e4000f101d74 */
[----:B0-----:R-:W-:Y:S02]  /*12390*/  IADD3 R2, P6, R14, R0, RZ ;  /* 0x000000000e027210 */ /* 0x001fe40007fde0ff */
[----:B------:R0:W2:Y:S03]  /*123a0*/  SHFL.IDX PT, R14, R6, 0x3, 0x181f ;  /* 0x00781f00060e7f89 */ /* 0x0000a600000e0000 */
[----:B------:R-:W-:Y:S01]  /*123b0*/  IMAD.X R3, RZ, RZ, R8, P6 ;  /* 0x000000ffff037224 */ /* 0x000fe200030e0608 */
[----:B------:R-:W-:-:S04]  /*123c0*/  LOP3.LUT P6, RZ, R16, 0x200, RZ, 0xc0, !PT ;  /* 0x0000020010ff7812 */ /* 0x000fc800078cc0ff */
        /* <DEDUP_REMOVED lines=14> */
[----:B------:R-:W-:-:S04]  /*124b0*/  ISETP.GT.AND P6, PT, R4, -0x1, PT ;  /* 0xffffffff0400780c */ /* 0x000fc80003fc4270 */
[----:B------:R-:W-:-:S13]  /*124c0*/  ISETP.LT.OR P6, PT, R27, 0x21, P6 ;  /* 0x000000211b00780c */ /* 0x000fda00037c1670 */
[----:B--23--:R0:W-:Y:S02]  /*124d0*/  LDGSTS.E.BYPASS.LTC128B.128 [R5+0xf400], desc[UR52][R2.64+0x380], !P6 ;  /* 0x0f40038002057fae */ /* 0x00c1e4000f101d74 */
.L_x_5085:
[----:B0-----:R-:W-:Y:S02]  /*124e0*/  IADD3 R2, P6, R14, R0, RZ ;  /* 0x000000000e027210 */ /* 0x001fe40007fde0ff */
[C---:B------:R-:W-:Y:S02]  /*124f0*/  ISETP.LT.OR P5, PT, R27.reuse, 0x31, !P5 ;  /* 0x000000311b00780c */ /* 0x040fe40006fa1670 */
[C---:B------:R-:W-:Y:S01]  /*12500*/  ISETP.LT.OR P4, PT, R27.reuse, 0x31, !P4 ;  /* 0x000000311b00780c */ /* 0x040fe20006781670 */
[----:B------:R-:W-:Y:S01]  /*12510*/  IMAD.X R3, RZ, RZ, R7, P6 ;  /* 0x000000ffff037224 */ /* 0x000fe200030e0607 */
[----:B------:R-:W-:Y:S02]  /*12520*/  LOP3.LUT P6, RZ, R16, 0x200, RZ, 0xc0, !PT ;  /* 0x0000020010ff7812 */ /* 0x000fe400078cc0ff */
[C---:B------:R-:W-:Y:S02]  /*12530*/  ISETP.LT.OR P3, PT, R27.reuse, 0x31, !P3 ;  /* 0x000000311b00780c */ /* 0x040fe40005f61670 */
[----:B------:R-:W-:-:S02]  /*12540*/  ISETP.LT.OR P6, PT, R27, 0x31, !P6 ;  /* 0x000000311b00780c */ /* 0x000fc400077c1670 */
[C---:B------:R-:W-:Y:S02]  /*12550*/  ISETP.LT.OR P2, PT, R27.reuse, 0x31, !P2 ;  /* 0x000000311b00780c */ /* 0x040fe40005741670 */
[C---:B------:R-:W-:Y:S02]  /*12560*/  ISETP.LT.OR P1, PT, R27.reuse, 0x31, !P1 ;  /* 0x000000311b00780c */ /* 0x040fe40004f21670 */
[----:B------:R-:W-:-:S07]  /*12570*/  ISETP.LT.OR P0, PT, R27, 0x31, !P0 ;  /* 0x000000311b00780c */ /* 0x000fce0004701670 */
[----:B------:R-:W-:Y:S01]  /*12580*/  @!PT LDS RZ, [RZ] ;  /* 0x00000000fffff984 */ /* 0x000fe20000000800 */
[----:B------:R-:W-:Y:S01]  /*12590*/  @!PT LDS RZ, [RZ] ;  /* 0x00000000fffff984 */ /* 0x000fe20000000800 */
[----:B------:R-:W-:Y:S01]  /*125a0*/  @!PT LDS RZ, [RZ] ;  /* 0x00000000fffff984 */ /* 0x000fe20000000800 */
[----:B------:R0:W-:Y:S01]  /*125b0*/  LDGSTS.E.BYPASS.LTC128B.128 [R5+0x1c00], desc[UR52][R2.64], !P6 ;  /* 0x01c0000002057fae */ /* 0x0001e2000f101d74 */
[----:B------:R-:W-:-:S03]  /*125c0*/  ISETP.GT.AND P6, PT, R4, -0x1, PT ;  /* 0xffffffff0400780c */ /* 0x000fc60003fc4270 */
[----:B------:R0:W-:Y:S04]  /*125d0*/  LDGSTS.E.BYPASS.LTC128B.128 [R5+0x3c00], desc[UR52][R2.64+0x80], !P5 ;  /* 0x03c0008002057fae */ /* 0x0001e8000e901d74 */
[----:B------:R0:W-:Y:S04]  /*125e0*/  LDGSTS.E.BYPASS.LTC128B.128 [R5+0x5c00], desc[UR52][R2.64+0x100], !P4 ;  /* 0x05c0010002057fae */ /* 0x0001e8000e101d74 */
[----:B------:R0:W-:Y:S04]  /*125f0*/  LDGSTS.E.BYPASS.LTC128B.128 [R5+0x7c00], desc[UR52][R2.64+0x180], !P3 ;  /* 0x07c0018002057fae */ /* 0x0001e8000d901d74 */
[----:B------:R0:W-:Y:S04]  /*12600*/  LDGSTS.E.BYPASS.LTC128B.128 [R5+0x9c00], desc[UR52][R2.64+0x200], !P2 ;  /* 0x09c0020002057fae */ /* 0x0001e8000d101d74 */
[----:B------:R0:W-:Y:S04]  /*12610*/  LDGSTS.E.BYPASS.LTC128B.128 [R5+0xbc00], desc[UR52][R2.64+0x280], !P1 ;  /* 0x0bc0028002057fae */ /* 0x0001e8000c901d74 */
[----:B------:R0:W-:Y:S01]  /*12620*/  LDGSTS.E.BYPASS.LTC128B.128 [R5+0xdc00], desc[UR52][R2.64+0x300], !P0 ;  /* 0x0dc0030002057fae */ /* 0x0001e2000c101d74 */
[----:B------:R-:W-:-:S13]  /*12630*/  ISETP.LT.OR P0, PT, R27, 0x31, P6 ;  /* 0x000000311b00780c */ /* 0x000fda0003701670 */
[----:B------:R0:W-:Y:S01]  /*12640*/  LDGSTS.E.BYPASS.LTC128B.128 [R5+0xfc00], desc[UR52][R2.64+0x380], !P0 ;  /* 0x0fc0038002057fae */ /* 0x0001e2000c101d74 */
[----:B------:R-:W-:Y:S01]  /*12650*/  PLOP3.LUT P0, PT, PT, PT, PT, 0x80, 0x0 ;  /* 0x000000000000781c */ /* 0x000fe20003f0f070 */
[----:B------:R-:W-:-:S12]  /*12660*/  NOP ;  /* 0x0000000000007918 */ /* 0x000fd80000000000 */
.L_x_5015:
        /* <DEDUP_REMOVED lines=11> */
.L_x_5016:
[----:B------:R-:W-:Y:S01]  /*12720*/  UIADD3 UR4, UR44, -0x2, URZ ;  /* 0xfffffffe2c047890 */ /* 0x000fe2000fffe03f */
[----:B------:R0:W-:Y:S03]  /*12730*/  SYNCS.ARRIVE.TRANS64.A1T0 RZ, [R25+URZ+0x28c50], RZ ;  /* 0x028c50ff19ff79a7 */ /* 0x0001e6000810003f */
[----:B------:R-:W-:-:S06]  /*12740*/  UISETP.GE.AND UP0, UPT, UR4, UR45, UPT ;  /* 0x0000002d0400728c */ /* 0x000fcc000bf06270 */
[----:B------:R-:W-:-:S13]  /*12750*/  PLOP3.LUT P0, PT, PT, PT, UP0, 0x40, 0x0 ;  /* 0x000000000000781c */ /* 0x000fda0003f0e808 */
[----:B0-----:R-:W-:Y:S05]  /*12760*/  @P0 BRA `(.L_x_5017) ;  /* 0x0000000c00980947 */ /* 0x001fea0003800000 */
[----:B------:R-:W-:Y:S01]  /*12770*/  BSSY B0, `(.L_x_5017) ;  /* 0x00000e5000007945 */ /* 0x000fe20003800000 */
[----:B------:R-:W-:-:S07]  /*12780*/  IMAD.U32 R9, RZ, RZ, UR4 ;  /* 0x00000004ff097e24 */ /* 0x000fce000f8e00ff */
.L_x_5030:
[----:B0-----:R-:W0:Y:S01]  /*12790*/  S2R R2, SR_TID.X ;  /* 0x0000000000027919 */ /* 0x001e220000002100 */
[----:B------:R-:W2:Y:S01]  /*127a0*/  LDC R3, c[0x0][0x430] ;  /* 0x00010c00ff037b82 */ /* 0x000ea20000000800 */
[----:B-1----:R-:W-:Y:S02]  /*127b0*/  IMAD R8, R9, 0x40, R30 ;  /* 0x0000004009087824 */ /* 0x002fe400078e021e */
[----:B------:R-:W-:Y:S01]  /*127c0*/  VIADD R18, R18, 0x1 ;  /* 0x0000000112127836 */ /* 0x000fe20000000000 */
[----:B--2---:R-:W-:Y:S01]  /*127d0*/  ISETP.NE.AND P0, PT, R3, 0x1, PT ;  /* 0x000000010300780c */ /* 0x004fe20003f05270 */
[----:B0-----:R-:W-:-:S05]  /*127e0*/  IMAD.SHL.U32 R2, R2, 0x10, RZ ;  /* 0x0000001002027824 */ /* 0x001fca00078e00ff */
[----:B------:R-:W-:-:S07]  /*127f0*/  LOP3.LUT R2, R36, 0x70, R2, 0xf8, !PT ;  /* 0x0000007024027812 */ /* 0x000fce00078ef802 */
[----:B------:R-:W0:Y:S01]  /*12800*/  @P0 LDC R3, c[0x0][0x434] ;  /* 0x00010d00ff030b82 */ /* 0x000e220000000800 */
[C---:B------:R-:W-:Y:S01]  /*12810*/  ISETP.GT.U32.AND P1, PT, R2.reuse, 0x3f, PT ;  /* 0x0000003f0200780c */ /* 0x040fe20003f24070 */
[----:B------:R-:W-:-:S06]  /*12820*/  IMAD.IADD R8, R2, 0x1, R8 ;  /* 0x0000000102087824 */ /* 0x000fcc00078e0208 */
[----:B------:R-:W2:Y:S01]  /*12830*/  @P0 LDC R7, c[0x0][0x438] ;  /* 0x00010e00ff070b82 */ /* 0x000ea20000000800 */
[----:B------:R-:W-:-:S07]  /*12840*/  IMAD.MOV.U32 R10, RZ, RZ, R8 ;  /* 0x000000ffff0a7224 */ /* 0x000fce00078e0008 */
[----:B------:R-:W3:Y:S01]  /*12850*/  @!P1 LDC.64 R4, c[0x0][0x428] ;  /* 0x00010a00ff049b82 */ /* 0x000ee20000000a00 */
[----:B0-----:R-:W-:-:S05]  /*12860*/  @P0 IMAD.HI.U32 R2, R8, R3, RZ ;  /* 0x0000000308020227 */ /* 0x001fca00078e00ff */
[----:B--2---:R-:W-:Y:S02]  /*12870*/  @P0 SHF.R.U32.HI R10, RZ, R7, R2 ;  /* 0x00000007ff0a0219 */ /* 0x004fe40000011602 */
[----:B------:R-:W0:Y:S02]  /*12880*/  @!P1 LDC.64 R6, c[0x0][0x418] ;  /* 0x00010600ff069b82 */ /* 0x000e240000000a00 */
[----:B------:R-:W-:Y:S01]  /*12890*/  @!P1 SHF.R.S32.HI R3, RZ, 0x1f, R10 ;  /* 0x0000001fff039819 */ /* 0x000fe2000001140a */
[----:B---3--:R-:W-:-:S04]  /*128a0*/  @!P1 IMAD R2, R29, R4, RZ ;  /* 0x000000041d029224 */ /* 0x008fc800078e02ff */
[----:B------:R-:W-:Y:S01]  /*128b0*/  @!P1 IMAD R5, R24, R5, R2 ;  /* 0x0000000518059224 */ /* 0x000fe200078e0202 */
[----:B------:R-:W-:-:S05]  /*128c0*/  @!P1 MOV R2, R10 ;  /* 0x0000000a00029202 */ /* 0x000fca0000000f00 */
[----:B------:R-:W-:-:S04]  /*128d0*/  @!P1 IMAD.WIDE.U32 R2, R24, R4, R2 ;  /* 0x0000000418029225 */ /* 0x000fc800078e0002 */
[----:B------:R-:W-:Y:S02]  /*128e0*/  @!P1 IMAD.IADD R3, R5, 0x1, R3 ;  /* 0x0000000105039824 */ /* 0x000fe400078e0203 */
[----:B------:R-:W-:Y:S01]  /*128f0*/  IMAD.MOV.U32 R4, RZ, RZ, RZ ;  /* 0x000000ffff047224 */ /* 0x000fe200078e00ff */
[----:B0-----:R-:W-:Y:S01]  /*12900*/  @!P1 LEA R6, P0, R2, R6, 0x2 ;  /* 0x0000000602069211 */ /* 0x001fe200078010ff */
[----:B------:R-:W-:-:S03]  /*12910*/  IMAD.U32 R11, RZ, RZ, UR47 ;  /* 0x0000002fff0b7e24 */ /* 0x000fc6000f8e00ff */
[----:B------:R-:W-:Y:S01]  /*12920*/  @!P1 LEA.HI.X R7, R2, R7, R3, 0x2, P0 ;  /* 0x0000000702079211 */ /* 0x000fe200000f1403 */
[----:B------:R-:W-:Y:S01]  /*12930*/  IMAD.MOV R5, RZ, RZ, -R10 ;  /* 0x000000ffff057224 */ /* 0x000fe200078e0a0a */
[----:B------:R-:W-:-:S03]  /*12940*/  ISETP.NE.AND P0, PT, R18, 0x2, PT ;  /* 0x000000021200780c */ /* 0x000fc60003f05270 */
[----:B------:R0:W5:Y:S01]  /*12950*/  @!P1 LDG.E R4, desc[UR52][R6.64] ;  /* 0x0000003406049981 */ /* 0x000162000c1e1900 */
[----:B------:R-:W-:Y:S01]  /*12960*/  ISETP.NE.AND P1, PT, R11, 0x3, PT ;  /* 0x000000030b00780c */ /* 0x000fe20003f25270 */
[----:B------:R-:W-:Y:S05]  /*12970*/  YIELD ;  /* 0x0000000000007946 */ /* 0x000fea0003800000 */
[----:B------:R-:W-:Y:S01]  /*12980*/  ULDC UR4, c[0x0][0x430] ;  /* 0x00010c0000047ab9 */ /* 0x000fe20000000800 */
[----:B------:R-:W-:Y:S01]  /*12990*/  IMAD.MOV.U32 R2, RZ, RZ, R9 ;  /* 0x000000ffff027224 */ /* 0x000fe200078e0009 */
[----:B------:R-:W-:Y:S01]  /*129a0*/  SEL R3, RZ, 0x1, P0 ;  /* 0x00000001ff037807 */ /* 0x000fe20000000000 */
[----:B------:R-:W-:Y:S01]  /*129b0*/  IMAD R5, R5, UR4, R8 ;  /* 0x0000000405057c24 */ /* 0x000fe2000f8e0208 */
[----:B------:R-:W-:Y:S01]  /*129c0*/  SEL R18, R18, RZ, P0 ;  /* 0x000000ff12127207 */ /* 0x000fe20000000000 */
[----:B------:R-:W-:Y:S01]  /*129d0*/  VIADD R9, R9, 0xffffffff ;  /* 0xffffffff09097836 */ /* 0x000fe20000000000 */
[----:B------:R-:W-:-:S02]  /*129e0*/  LOP3.LUT R22, R22, R3, RZ, 0x3c, !PT ;  /* 0x0000000316167212 */ /* 0x000fc400078e3cff */
[----:B------:R-:W-:Y:S01]  /*129f0*/  ISETP.GT.AND P3, PT, R2, UR45, PT ;  /* 0x0000002d02007c0c */ /* 0x000fe2000bf64270 */
[----:B0-----:R-:W-:-:S12]  /*12a00*/  @!P1 BRA `(.L_x_5018) ;  /* 0x0000000000049947 */ /* 0x001fd80003800000 */
[----:B------:R-:W-:Y:S01]  /*12a10*/  BPT.TRAP 0x1 ;  /* 0x000000040000795c */ /* 0x000fe20000300000 */
.L_x_5018:
[----:B------:R-:W-:Y:S01]  /*12a20*/  IMAD R8, R18, 0x8, R17 ;  /* 0x0000000812087824 */ /* 0x000fe200078e0211 */
[----:B------:R-:W-:Y:S01]  /*12a30*/  SHF.L.U32 R20, R22, 0x1f, RZ ;  /* 0x0000001f16147819 */ /* 0x000fe200000006ff */
[----:B------:R-:W-:Y:S01]  /*12a40*/  BSSY B1, `(.L_x_5019) ;  /* 0x0000004000017945 */ /* 0x000fe20003800000 */
[----:B------:R-:W-:Y:S02]  /*12a50*/  SHF.R.S32.HI R7, RZ, 0x1f, R5 ;  /* 0x0000001fff077819 */ /* 0x000fe40000011405 */
[----:B------:R-:W0:Y:S02]  /*12a60*/  SYNCS.PHASECHK.TRANS64.TRYWAIT P0, [R8+URZ+0x28c40], R20 ;  /* 0x028c4014080075a7 */ /* 0x000e24000800017f */
[----:B0-----:R-:W-:Y:S05]  /*12a70*/  @!P0 BRA `(.L_x_5020) ;  /* 0x0000002800308947 */ /* 0x001fea0003800000 */
.L_x_5086:
[----:B------:R-:W-:Y:S05]  /*12a80*/  BSYNC B1 ;  /* 0x0000000000017941 */ /* 0x000fea0003800000 */
.L_x_5019:
[----:B------:R-:W-:Y:S01]  /*12a90*/  ULDC.64 UR4, c[0x0][0x300] ;  /* 0x0000c00000047ab9 */ /* 0x000fe20000000a00 */
[----:B-----5:R-:W-:Y:S01]  /*12aa0*/  SHF.R.S32.HI R10, RZ, 0x1f, R4 ;  /* 0x0000001fff0a7819 */ /* 0x020fe20000011404 */
[----:B------:R-:W-:Y:S01]  /*12ab0*/  IMAD R2, R7, UR4, RZ ;  /* 0x0000000407027c24 */ /* 0x000fe2000f8e02ff */
[----:B------:R-:W-:-:S03]  /*12ac0*/  LOP3.LUT P1, RZ, R16, 0x2, RZ, 0xc0, !PT ;  /* 0x0000000210ff7812 */ /* 0x000fc6000782c0ff */
        /* <DEDUP_REMOVED lines=15> */
[----:B------:R-:W-:Y:S01]  /*12bc0*/  UMOV UR4, 0xffffffff ;  /* 0xffffffff00047882 */ /* 0x000fe20000000000 */
[----:B------:R-:W-:Y:S02]  /*12bd0*/  IMAD R6, R18, 0x1000, R31 ;  /* 0x0000100012067824 */ /* 0x000fe400078e021f */
[----:B------:R-:W-:Y:S01]  /*12be0*/  LEA.HI.X R27, R2, UR5, R27, 0x1, P0 ;  /* 0x00000005021b7c11 */ /* 0x000fe200080f0c1b */
[----:B------:R-:W-:Y:S08]  /*12bf0*/  BRA.DIV UR4, `(.L_x_5021) ;  /* 0x0000002604e47947 */ /* 0x000ff0000b800000 */
[----:B------:R-:W2:Y:S01]  /*12c00*/  SHFL.IDX PT, R14, R21, RZ, 0x181f ;  /* 0x00181fff150e7589 */ /* 0x000ea200000e0000 */
[----:B-1----:R-:W-:-:S03]  /*12c10*/  IMAD R25, R6, 0x2, R17 ;  /* 0x0000000206197824 */ /* 0x002fc600078e0211 */
[----:B------:R-:W1:Y:S01]  /*12c20*/  SHFL.IDX PT, R3, R27, RZ, 0x181f ;  /* 0x00181fff1b037589 */ /* 0x000e6200000e0000 */
[----:B--2---:R-:W-:-:S03]  /*12c30*/  IADD3 R2, P0, R14, R0, RZ ;  /* 0x000000000e027210 */ /* 0x004fc60007f1e0ff */
[----:B------:R-:W2:Y:S02]  /*12c40*/  SHFL.IDX PT, R14, R21, 0x1, 0x181f ;  /* 0x00381f00150e7f89 */ /* 0x000ea400000e0000 */
[----:B-1----:R-:W-:-:S05]  /*12c50*/  IMAD.X R3, RZ, RZ, R3, P0 ;  /* 0x000000ffff037224 */ /* 0x002fca00000e0603 */
[----:B------:R1:W-:Y:S04]  /*12c60*/  LDGSTS.E.BYPASS.LTC128B.128 [R25+0x22400], desc[UR52][R2.64], !P1 ;  /* 0x2240000002197fae */ /* 0x0003e8000c901d74 */
[----:B-1----:R-:W1:Y:S01]  /*12c70*/  SHFL.IDX PT, R3, R27, 0x1, 0x181f ;  /* 0x00381f001b037f89 */ /* 0x002e6200000e0000 */
[----:B--2---:R-:W-:-:S03]  /*12c80*/  IADD3 R2, P0, R14, R0, RZ ;  /* 0x000000000e027210 */ /* 0x004fc60007f1e0ff */
[----:B------:R-:W2:Y:S01]  /*12c90*/  SHFL.IDX PT, R14, R21, 0x2, 0x181f ;  /* 0x00581f00150e7f89 */ /* 0x000ea200000e0000 */
[----:B-1----:R-:W-:-:S05]  /*12ca0*/  IADD3.X R3, RZ, R3, RZ, P0, !PT ;  /* 0x00000003ff037210 */ /* 0x002fca00007fe4ff */
[----:B------:R1:W-:Y:S04]  /*12cb0*/  LDGSTS.E.BYPASS.LTC128B.128 [R25+0x22c00], desc[UR52][R2.64], !P1 ;  /* 0x22c0000002197fae */ /* 0x0003e8000c901d74 */
[----:B-1----:R-:W1:Y:S01]  /*12cc0*/  SHFL.IDX PT, R3, R27, 0x2, 0x181f ;  /* 0x00581f001b037f89 */ /* 0x002e6200000e0000 */
[----:B--2---:R-:W-:-:S03]  /*12cd0*/  IADD3 R2, P0, R14, R0, RZ ;  /* 0x000000000e027210 */ /* 0x004fc60007f1e0ff */
[----:B------:R2:W3:Y:S04]  /*12ce0*/  SHFL.IDX PT, R14, R21, 0x3, 0x181f ;  /* 0x00781f00150e7f89 */ /* 0x0004e800000e0000 */
[----:B------:R-:W4:Y:S01]  /*12cf0*/  SHFL.IDX PT, R27, R27, 0x3, 0x181f ;  /* 0x00781f001b1b7f89 */ /* 0x000f2200000e0000 */
[----:B-1----:R-:W-:-:S05]  /*12d00*/  IMAD.X R3, RZ, RZ, R3, P0 ;  /* 0x000000ffff037224 */ /* 0x002fca00000e0603 */
[----:B---3--:R2:W-:Y:S02]  /*12d10*/  LDGSTS.E.BYPASS.LTC128B.128 [R25+0x23400], desc[UR52][R2.64], !P1 ;  /* 0x2340000002197fae */ /* 0x0085e4000c901d74 */
.L_x_5096:
[----:B--2---:R-:W-:-:S05]  /*12d20*/  IADD3 R2, P0, R14, R0, RZ ;  /* 0x000000000e027210 */ /* 0x004fca0007f1e0ff */
[----:B----4-:R-:W-:Y:S01]  /*12d30*/  IMAD.X R3, RZ, RZ, R27, P0 ;  /* 0x000000ffff037224 */ /* 0x010fe200000e061b */
[----:B------:R-:W-:-:S04]  /*12d40*/  PLOP3.LUT P0, PT, PT, PT, PT, 0x80, 0x0 ;  /* 0x000000000000781c */ /* 0x000fc80003f0f070 */
[----:B------:R-:W-:Y:S01]  /*12d50*/  @!PT LDS RZ, [RZ] ;  /* 0x00000000fffff984 */ /* 0x000fe20000000800 */
[----:B------:R-:W-:Y:S01]  /*12d60*/  @!PT LDS RZ, [RZ] ;  /* 0x00000000fffff984 */ /* 0x000fe20000000800 */
[----:B------:R-:W-:Y:S01]  /*12d70*/  @!PT LDS RZ, [RZ] ;  /* 0x00000000fffff984 */ /* 0x000fe20000000800 */
[----:B------:R1:W-:Y:S01]  /*12d80*/  LDGSTS.E.BYPASS.LTC128B.128 [R25+0x23c00], desc[UR52][R2.64], !P1 ;  /* 0x23c0000002197fae */ /* 0x0003e2000c901d74 */
[----:B------:R-:W-:-:S08]  /*12d90*/  NOP ;  /* 0x0000000000007918 */ /* 0x000fd00000000000 */
.L_x_5022:
        /* <DEDUP_REMOVED lines=11> */
.L_x_5023:
[----:B------:R1:W-:Y:S01]  /*12e50*/  SYNCS.ARRIVE.TRANS64.A1T0 RZ, [R8+URZ+0x28c30], RZ ;  /* 0x028c30ff08ff79a7 */ /* 0x0003e2000810003f */
[----:B------:R-:W-:Y:S05]  /*12e60*/  @!P2 BRA `(.L_x_5024) ;  /* 0x000000000004a947 */ /* 0x000fea0003800000 */
[----:B------:R-:W-:Y:S01]  /*12e70*/  BPT.TRAP 0x1 ;  /* 0x000000040000795c */ /* 0x000fe20000300000 */
.L_x_5024:
[----:B------:R-:W2:Y:S01]  /*12e80*/  SYNCS.PHASECHK.TRANS64.TRYWAIT P0, [R8+URZ+0x28c60], R20 ;  /* 0x028c6014080075a7 */ /* 0x000ea2000800017f */
[----:B------:R-:W-:Y:S04]  /*12e90*/  BSSY B1, `(.L_x_5025) ;  /* 0x0000002000017945 */ /* 0x000fe80003800000 */
[----:B--2---:R-:W-:Y:S05]  /*12ea0*/  @!P0 BRA `(.L_x_5026) ;  /* 0x0000002800448947 */ /* 0x004fea0003800000 */
.L_x_5097:
[----:B------:R-:W-:Y:S05]  /*12eb0*/  BSYNC B1 ;  /* 0x0000000000017941 */ /* 0x000fea0003800000 */
.L_x_5025:
[----:B------:R-:W-:Y:S01]  /*12ec0*/  ULDC.64 UR4, c[0x0][0x328] ;  /* 0x0000ca0000047ab9 */ /* 0x000fe20000000a00 */
[C---:B------:R-:W-:Y:S01]  /*12ed0*/  LOP3.LUT P5, RZ, R16.reuse, 0x8, RZ, 0xc0, !PT ;  /* 0x0000000810ff7812 */ /* 0x040fe200078ac0ff */
        /* <DEDUP_REMOVED lines=19> */
[----:B0-2---:R-:W-:Y:S01]  /*13010*/  LEA.HI.X R20, R2, UR5, R3, 0x1, P0 ;  /* 0x0000000502147c11 */ /* 0x005fe200080f0c03 */
[----:B------:R-:W-:Y:S08]  /*13020*/  BRA.DIV UR4, `(.L_x_5027) ;  /* 0x0000002604f87947 */ /* 0x000ff0000b800000 */
[----:B------:R-:W0:Y:S01]  /*13030*/  SHFL.IDX PT, R14, R10, RZ, 0x181f ;  /* 0x00181fff0a0e7589 */ /* 0x000e2200000e0000 */
[C---:B------:R-:W-:Y:S01]  /*13040*/  LOP3.LUT P1, RZ, R16.reuse, 0x80, RZ, 0xc0, !PT ;  /* 0x0000008010ff7812 */ /* 0x040fe2000782c0ff */
[----:B------:R-:W-:Y:S01]  /*13050*/  IMAD R21, R21, 0x2, R17 ;  /* 0x0000000215157824 */ /* 0x000fe200078e0211 */
[----:B------:R-:W-:Y:S01]  /*13060*/  P2R R11, PR, RZ, 0x8 ;  /* 0x00000008ff0b7803 */ /* 0x000fe20000000000 */
[----:B------:R-:W2:Y:S01]  /*13070*/  SHFL.IDX PT, R3, R20, RZ, 0x181f ;  /* 0x00181fff14037589 */ /* 0x000ea200000e0000 */
[C---:B------:R-:W-:Y:S02]  /*13080*/  LOP3.LUT P3, RZ, R16.reuse, 0x40, RZ, 0xc0, !PT ;  /* 0x0000004010ff7812 */ /* 0x040fe4000786c0ff */
[C---:B------:R-:W-:Y:S01]  /*13090*/  LOP3.LUT P6, RZ, R16.reuse, 0x20, RZ, 0xc0, !PT ;  /* 0x0000002010ff7812 */ /* 0x040fe200078cc0ff */
[----:B------:R-:W-:Y:S01]  /*130a0*/  SHFL.IDX PT, R2, R10, 0x2, 0x181f ;  /* 0x00581f000a027f89 */ /* 0x000fe200000e0000 */
[----:B------:R-:W-:Y:S02]  /*130b0*/  LOP3.LUT P2, RZ, R16, 0x10, RZ, 0xc0, !PT ;  /* 0x0000001010ff7812 */ /* 0x000fe4000784c0ff */
[----:B------:R-:W-:-:S02]  /*130c0*/  P2R R12, PR, RZ, 0x8 ;  /* 0x00000008ff0c7803 */ /* 0x000fc40000000000 */
[----:B0-----:R-:W-:Y:S02]  /*130d0*/  IADD3 R6, P0, R14, R0, RZ ;  /* 0x000000000e067210 */ /* 0x001fe40007f1e0ff */
        /* <DEDUP_REMOVED lines=10> */
[----:B------:R-:W-:Y:S02]  /*13180*/  LDGSTS.E.BYPASS.LTC128B.128 [R21+0x8400], desc[UR52][R6.64+0x200], !P5 ;  /* 0x0840020006157fae */ /* 0x000fe4000e901d74 */
[----:B--2---:R-:W-:Y:S01]  /*13190*/  IMAD.X R5, RZ, RZ, R3, P0 ;  /* 0x000000ffff057224 */ /* 0x004fe200000e0603 */
[----:B------:R-:W-:Y:S01]  /*131a0*/  IADD3 R2, P0, R2, R0, RZ ;  /* 0x0000000002027210 */ /* 0x000fe20007f1e0ff */
[----:B------:R-:W0:Y:S04]  /*131b0*/  SHFL.IDX PT, R3, R20, 0x2, 0x181f ;  /* 0x00581f0014037f89 */ /* 0x000e2800000e0000 */
[----:B------:R-:W-:Y:S04]  /*131c0*/  LDGSTS.E.BYPASS.LTC128B.128 [R21+0xa400], desc[UR52][R6.64+0x280], !P4 ;  /* 0x0a40028006157fae */ /* 0x000fe8000e101d74 */
[----:B------:R2:W3:Y:S04]  /*131d0*/  SHFL.IDX PT, R14, R10, 0x3, 0x181f ;  /* 0x00781f000a0e7f89 */ /* 0x0004e800000e0000 */
[----:B------:R-:W4:Y:S01]  /*131e0*/  SHFL.IDX PT, R20, R20, 0x3, 0x181f ;  /* 0x00781f0014147f89 */ /* 0x000f2200000e0000 */
[----:B0-----:R-:W-:Y:S01]  /*131f0*/  IMAD.X R3, RZ, RZ, R3, P0 ;  /* 0x000000ffff037224 */ /* 0x001fe200000e0603 */
[----:B------:R-:W-:-:S13]  /*13200*/  ISETP.NE.U32.AND P0, PT, R28, RZ, PT ;  /* 0x000000ff1c00720c */ /* 0x000fda0003f05070 */
[----:B------:R-:W-:Y:S04]  /*13210*/  LDGSTS.E.BYPASS.LTC128B.128 [R21+0xc400], desc[UR52][R6.64+0x300], P0 ;  /* 0x0c40030006157fae */ /* 0x000fe80008101d74 */
[----:B------:R0:W-:Y:S04]  /*13220*/  LDGSTS.E.BYPASS.LTC128B.128 [R21+0xe400], desc[UR52][R6.64+0x380], P1 ;  /* 0x0e40038006157fae */ /* 0x0001e80008901d74 */
[----:B------:R2:W-:Y:S01]  /*13230*/  LDGSTS.E.BYPASS.LTC128B.128 [R21+0xc00], desc[UR52][R4.64], !P3 ;  /* 0x00c0000004157fae */ /* 0x0005e2000d901d74 */
[----:B------:R-:W-:-:S04]  /*13240*/  ISETP.NE.AND P3, PT, R12, RZ, PT ;  /* 0x000000ff0c00720c */ /* 0x000fc80003f65270 */
[----:B0-----:R-:W-:-:S09]  /*13250*/  P2R R6, PR, RZ, 0x8 ;  /* 0x00000008ff067803 */ /* 0x001fd20000000000 */
        /* <DEDUP_REMOVED lines=10> */
[----:B------:R2:W-:Y:S01]  /*13300*/  LDGSTS.E.BYPASS.LTC128B.128 [R21+0x3400], desc[UR52][R2.64+0x80], !P3 ;  /* 0x0340008002157fae */ /* 0x0005e2000d901d74 */
[----:B------:R-:W-:-:S03]  /*13310*/  ISETP.NE.AND P3, PT, R11, RZ, PT ;  /* 0x000000ff0b00720c */ /* 0x000fc60003f65270 */
[----:B------:R2:W-:Y:S04]  /*13320*/  LDGSTS.E.BYPASS.LTC128B.128 [R21+0x5400], desc[UR52][R2.64+0x100], !P6 ;  /* 0x0540010002157fae */ /* 0x0005e8000f101d74 */
[----:B------:R2:W-:Y:S04]  /*13330*/  LDGSTS.E.BYPASS.LTC128B.128 [R21+0x7400], desc[UR52][R2.64+0x180], !P2 ;  /* 0x0740018002157fae */ /* 0x0005e8000d101d74 */
[----:B------:R2:W-:Y:S04]  /*13340*/  LDGSTS.E.BYPASS.LTC128B.128 [R21+0x9400], desc[UR52][R2.64+0x200], !P5 ;  /* 0x0940020002157fae */ /* 0x0005e8000e901d74 */
[----:B------:R2:W-:Y:S04]  /*13350*/  LDGSTS.E.BYPASS.LTC128B.128 [R21+0xb400], desc[UR52][R2.64+0x280], !P4 ;  /* 0x0b40028002157fae */ /* 0x0005e8000e101d74 */
[----:B------:R2:W-:Y:S04]  /*13360*/  LDGSTS.E.BYPASS.LTC128B.128 [R21+0xd400], desc[UR52][R2.64+0x300], P0 ;  /* 0x0d40030002157fae */ /* 0x0005e80008101d74 */
[----:B---34-:R2:W-:Y:S02]  /*13370*/  LDGSTS.E.BYPASS.LTC128B.128 [R21+0xf400], desc[UR52][R2.64+0x380], P1 ;  /* 0x0f40038002157fae */ /* 0x0185e40008901d74 */
.L_x_5107:
[----:B--2---:R-:W-:Y:S02]  /*13380*/  P2R R4, PR, RZ, 0x2 ;  /* 0x00000002ff047803 */ /* 0x004fe40000000000 */
[----:B------:R-:W-:Y:S02]  /*13390*/  LOP3.LUT P1, RZ, R16, 0x80, RZ, 0xc0, !PT ;  /* 0x0000008010ff7812 */ /* 0x000fe4000782c0ff */
[----:B------:R-:W-:Y:S02]  /*133a0*/  IADD3 R2, P2, R14, R0, RZ ;  /* 0x000000000e027210 */ /* 0x000fe40007f5e0ff */
[----:B------:R-:W-:Y:S02]  /*133b0*/  P2R R5, PR, RZ, 0x8 ;  /* 0x00000008ff057803 */ /* 0x000fe40000000000 */
[C---:B------:R-:W-:Y:S01]  /*133c0*/  LOP3.LUT P3, RZ, R16.reuse, 0x40, RZ, 0xc0, !PT ;  /* 0x0000004010ff7812 */ /* 0x040fe2000786c0ff */
[----:B------:R-:W-:Y:S01]  /*133d0*/  IMAD.X R3, RZ, RZ, R20, P2 ;  /* 0x000000ffff037224 */ /* 0x000fe200010e0614 */
[----:B------:R-:W-:-:S02]  /*133e0*/  LOP3.LUT P2, RZ, R16, 0x20, RZ, 0xc0, !PT ;  /* 0x0000002010ff7812 */ /* 0x000fc4000784c0ff */
[----:B------:R-:W-:-:S03]  /*133f0*/  LOP3.LUT P6, RZ, R16, 0x10, RZ, 0xc0, !PT ;  /* 0x0000001010ff7812 */ /* 0x000fc600078cc0ff */
[----:B------:R-:W-:Y:S01]  /*13400*/  @!PT LDS RZ, [RZ] ;  /* 0x00000000fffff984 */ /* 0x000fe20000000800 */
[----:B------:R-:W-:Y:S01]  /*13410*/  @!PT LDS RZ, [RZ] ;  /* 0x00000000fffff984 */ /* 0x000fe20000000800 */
[----:B------:R-:W-:Y:S01]  /*13420*/  @!PT LDS RZ, [RZ] ;  /* 0x00000000fffff984 */ /* 0x000fe20000000800 */
[----:B------:R0:W-:Y:S01]  /*13430*/  LDGSTS.E.BYPASS.LTC128B.128 [R21+0x1c00], desc[UR52][R2.64], !P1 ;  /* 0x01c0000002157fae */ /* 0x0001e2000c901d74 */
[----:B------:R-:W-:-:S05]  /*13440*/  ISETP.NE.AND P1, PT, R4, RZ, PT ;  /* 0x000000ff0400720c */ /* 0x000fca0003f25270 */
[----:B------:R0:W-:Y:S01]  /*13450*/  LDGSTS.E.BYPASS.LTC128B.128 [R21+0x3c00], desc[UR52][R2.64+0x80], !P3 ;  /* 0x03c0008002157fae */ /* 0x0001e2000d901d74 */
[----:B------:R-:W-:-:S03]  /*13460*/  ISETP.NE.AND P3, PT, R5, RZ, PT ;  /* 0x000000ff0500720c */ /* 0x000fc60003f65270 */
        /* <DEDUP_REMOVED lines=8> */
.L_x_5028:
        /* <DEDUP_REMOVED lines=11> */
.L_x_5029:
[----:B------:R0:W-:Y:S01]  /*135a0*/  SYNCS.ARRIVE.TRANS64.A1T0 RZ, [R8+URZ+0x28c50], RZ ;  /* 0x028c50ff08ff79a7 */ /* 0x0001e2000810003f */
[----:B------:R-:W-:Y:S05]  /*135b0*/  @P3 BRA `(.L_x_5030) ;  /* 0xfffffff000743947 */ /* 0x000fea000383ffff */
[----:B------:R-:W-:Y:S05]  /*135c0*/  BSYNC B0 ;  /* 0x0000000000007941 */ /* 0x000fea0003800000 */
.L_x_5017:
[----:B------:R-:W2:Y:S01]  /*135d0*/  S2R R0, SR_TID.X ;  /* 0x0000000000007919 */ /* 0x000ea20000002100 */
[----:B------:R-:W-:Y:S01]  /*135e0*/  VIADD R18, R18, 0x1 ;  /* 0x0000000112127836 */ /* 0x000fe20000000000 */
[----:B------:R-:W-:Y:S04]  /*135f0*/  BSSY B0, `(.L_x_5031) ;  /* 0x0000013000007945 */ /* 0x000fe80003800000 */
[----:B------:R-:W-:-:S04]  /*13600*/  ISETP.NE.AND P0, PT, R18, 0x2, PT ;  /* 0x000000021200780c */ /* 0x000fc80003f05270 */
[----:B------:R-:W-:Y:S02]  /*13610*/  SEL R18, R18, RZ, P0 ;  /* 0x000000ff12127207 */ /* 0x000fe40000000000 */
[----:B------:R-:W-:Y:S02]  /*13620*/  SEL R5, RZ, 0x1, P0 ;  /* 0x00000001ff057807 */ /* 0x000fe40000000000 */
[----:B--2---:R-:W-:-:S04]  /*13630*/  LOP3.LUT R0, R0, 0x7f, RZ, 0xc0, !PT ;  /* 0x0000007f00007812 */ /* 0x004fc800078ec0ff */
[----:B------:R-:W-:-:S13]  /*13640*/  ISETP.NE.AND P1, PT, R0, RZ, PT ;  /* 0x000000ff0000720c */ /* 0x000fda0003f25270 */
[----:B------:R-:W-:Y:S05]  /*13650*/  @P1 BRA `(.L_x_5032) ;  /* 0x0000000000301947 */ /* 0x000fea0003800000 */
[----:B------:R-:W2:Y:S01]  /*13660*/  S2R R9, SR_LANEID ;  /* 0x0000000000097919 */ /* 0x000ea20000000000 */
[----:B------:R-:W-:Y:S01]  /*13670*/  VOTEU.ANY UR4, UPT, PT ;  /* 0x0000000000047886 */ /* 0x000fe200038e0100 */
[----:B------:R-:W3:Y:S01]  /*13680*/  LDC.64 R2, c[0x0][0xc80] ;  /* 0x00032000ff027b82 */ /* 0x000ee20000000a00 */
[----:B------:R-:W2:Y:S08]  /*13690*/  FLO.U32 R0, UR4 ;  /* 0x0000000400007d00 */ /* 0x000eb000080e0000 */
[----:B------:R-:W3:Y:S01]  /*136a0*/  POPC R7, UR4 ;  /* 0x0000000400077d09 */ /* 0x000ee20008000000 */
[----:B--2---:R-:W-:-:S13]  /*136b0*/  ISETP.EQ.U32.AND P0, PT, R0, R9, PT ;  /* 0x000000090000720c */ /* 0x004fda0003f02070 */
[----:B---3--:R-:W2:Y:S01]  /*136c0*/  @P0 ATOMG.E.ADD.STRONG.GPU PT, R3, desc[UR52][R2.64], R7 ;  /* 0x00000007020309a8 */ /* 0x008ea200081ee1f4 */
[----:B------:R-:W3:Y:S02]  /*136d0*/  S2R R4, SR_LTMASK ;  /* 0x0000000000047919 */ /* 0x000ee40000003900 */
[----:B---3--:R-:W-:-:S04]  /*136e0*/  LOP3.LUT R4, R4, UR4, RZ, 0xc0, !PT ;  /* 0x0000000404047c12 */ /* 0x008fc8000f8ec0ff */
[----:B------:R-:W3:Y:S01]  /*136f0*/  POPC R33, R4 ;  /* 0x0000000400217309 */ /* 0x000ee20000000000 */
[----:B--2---:R-:W3:Y:S02]  /*13700*/  SHFL.IDX PT, R0, R3, R0, 0x1f ;  /* 0x00001f0003007589 */ /* 0x004ee400000e0000 */
[----:B---3--:R-:W-:-:S07]  /*13710*/  IADD3 R33, R0, UR46, R33 ;  /* 0x0000002e00217c10 */ /* 0x008fce000fffe021 */
.L_x_5032:
[----:B------:R-:W-:Y:S05]  /*13720*/  BSYNC B0 ;  /* 0x0000000000007941 */ /* 0x000fea0003800000 */
.L_x_5031:
[----:B------:R-:W-:-:S07]  /*13730*/  LOP3.LUT R22, R22, R5, RZ, 0x3c, !PT ;  /* 0x0000000516167212 */ /* 0x000fce00078e3cff */
.L_x_4992:
[----:B------:R-:W-:Y:S05]  /*13740*/  BSYNC B7 ;  /* 0x0000000000077941 */ /* 0x000fea0003800000 */
.L_x_4990:
        /* <DEDUP_REMOVED lines=8> */
[----:B------:R2:W3:Y:S01]  /*137d0*/  LDS R33, [R17+0x28cd0] ;  /* 0x028cd00011217984 */ /* 0x0004e20000000800 */
[----:B------:R-:W-:Y:S06]  /*137e0*/  BAR.ARV 0x4, 0x180 ;  /* 0x0106000000007b1d */ /* 0x000fec0000002000 */
[----:B------:R-:W-:Y:S05]  /*137f0*/  BRA `(.L_x_5034) ;  /* 0x00000000002c7947 */ /* 0x000fea0003800000 */
.L_x_5033:
[----:B------:R-:W-:-:S03]  /*13800*/  UMOV UR4, 0xffffffff ;  /* 0xffffffff00047882 */ /* 0x000fc60000000000 */
[----:B------:R-:W-:Y:S05]  /*13810*/  BRA.DIV UR4, `(.L_x_5035) ;  /* 0x0000002604cc7947 */ /* 0x000fea000b800000 */
[----:B------:R2:W3:Y:S02]  /*13820*/  SHFL.IDX PT, R14, R33, RZ, 0x1f ;  /* 0x00001fff210e7589 */ /* 0x0004e400000e0000 */
.L_x_5110:
[----:B------:R-:W4:Y:S01]  /*13830*/  @!P1 S2R R3, SR_CgaCtaId ;  /* 0x0000000000039919 */ /* 0x000f220000008800 */
[----:B------:R-:W-:Y:S05]  /*13840*/  WARPSYNC.ALL ;  /* 0x0000000000007948 */ /* 0x000fea0003800000 */
[----:B------:R-:W-:Y:S01]  /*13850*/  BAR.SYNC.DEFER_BLOCKING 0x4, 0x180 ;  /* 0x0106000000007b1d */ /* 0x000fe20000010000 */
[----:B------:R-:W-:-:S04]  /*13860*/  @!P1 MOV R0, 0x400 ;  /* 0x0000040000009802 */ /* 0x000fc80000000f00 */
[----:B----4-:R-:W-:-:S05]  /*13870*/  @!P1 LEA R17, R3, R0, 0x18 ;  /* 0x0000000003119211 */ /* 0x010fca00078ec0ff */
[----:B------:R2:W-:Y:S02]  /*13880*/  @!P1 STS [R17+0x28cd0], R33 ;  /* 0x028cd02111009388 */ /* 0x0005e40000000800 */
[----:B--23--:R-:W-:Y:S01]  /*13890*/  MOV R33, R14 ;  /* 0x0000000e00217202 */ /* 0x00cfe20000000f00 */
[----:B------:R-:W-:Y:S06]  /*138a0*/  BAR.ARV 0x5, 0x180 ;  /* 0x0146000000007b1d */ /* 0x000fec0000002000 */
.L_x_5034:
[----:B------:R-:W-:Y:S02]  /*138b0*/  ULDC UR4, c[0x0][0xc38] ;  /* 0x00030e0000047ab9 */ /* 0x000fe40000000800 */
[----:B---3--:R-:W-:-:S13]  /*138c0*/  ISETP.GE.AND P0, PT, R33, UR4, PT ;  /* 0x0000000421007c0c */ /* 0x008fda000bf06270 */
[----:B------:R-:W-:Y:S05]  /*138d0*/  @!P0 BRA `(.L_x_5036) ;  /* 0xffffffc400cc8947 */ /* 0x000fea000383ffff */
.L_x_4981:
[----:B------:R-:W3:Y:S01]  /*138e0*/  LDL.LU R0, [R1+0x4] ;  /* 0x0000040001007983 */ /* 0x000ee20000300800 */
[----:B------:R-:W-:Y:S01]  /*138f0*/  BSSY B0, `(.L_x_5037) ;  /* 0x000000b000007945 */ /* 0x000fe20003800000 */
[----:B------:R-:W4:Y:S01]  /*13900*/  S2R R5, SR_CgaCtaId ;  /* 0x0000000000057919 */ /* 0x000f220000008800 */
[----:B---3--:R-:W-:-:S05]  /*13910*/  VIADD R0, R0, 0x1 ;  /* 0x0000000100007836 */ /* 0x008fca0000000000 */
[----:B------:R-:W-:-:S04]  /*13920*/  LEA.HI R2, R0, R0, RZ, 0x1 ;  /* 0x0000000000027211 */ /* 0x000fc800078f08ff */
[----:B------:R-:W-:Y:S02]  /*13930*/  LOP3.LUT R3, R2, 0xfffffffe, RZ, 0xc0, !PT ;  /* 0xfffffffe02037812 */ /* 0x000fe400078ec0ff */
[----:B------:R-:W-:-:S03]  /*13940*/  MOV R2, 0x400 ;  /* 0x0000040000027802 */ /* 0x000fc60000000f00 */
[----:B------:R-:W-:Y:S01]  /*13950*/  IMAD.IADD R0, R0, 0x1, -R3 ;  /* 0x0000000100007824 */ /* 0x000fe200078e0a03 */
[----:B----4-:R-:W-:-:S04]  /*13960*/  LEA R7, R5, R2, 0x18 ;  /* 0x0000000205077211 */ /* 0x010fc800078ec0ff */
[----:B------:R-:W-:-:S04]  /*13970*/  SHF.L.U32 R0, R0, 0x1f, RZ ;  /* 0x0000001f00007819 */ /* 0x000fc800000006ff */
[----:B------:R-:W3:Y:S02]  /*13980*/  SYNCS.PHASECHK.TRANS64.TRYWAIT P0, [R7+URZ+0x28c20], R0 ;  /* 0x028c2000070075a7 */ /* 0x000ee4000800017f */
[----:B---3--:R-:W-:Y:S05]  /*13990*/  @!P0 BRA `(.L_x_5038) ;  /* 0x0000002400948947 */ /* 0x008fea0003800000 */
.L_x_5111:
[----:B------:R-:W-:Y:S05]  /*139a0*/  BSYNC B0 ;  /* 0x0000000000007941 */ /* 0x000fea0003800000 */
.L_x_5037:
[----:B------:R-:W-:-:S03]  /*139b0*/  UMOV UR4, 0xffffffff ;  /* 0xffffffff00047882 */ /* 0x000fc60000000000 */
[----:B------:R-:W-:Y:S05]  /*139c0*/  BRA.DIV UR4, `(.L_x_5039) ;  /* 0x00000026049c7947 */ /* 0x000fea000b800000 */
[----:B---3--:R-:W3:Y:S02]  /*139d0*/  S2R R0, SR_TID.X ;  /* 0x0000000000007919 */ /* 0x008ee40000002100 */
[----:B---3--:R-:W-:-:S04]  /*139e0*/  SHF.R.U32.HI R0, RZ, 0x5, R0 ;  /* 0x00000005ff007819 */ /* 0x008fc80000011600 */
[----:B------:R-:W-:-:S05]  /*139f0*/  LOP3.LUT R0, R0, 0x3, RZ, 0xc0, !PT ;  /* 0x0000000300007812 */ /* 0x000fca00078ec0ff */
[----:B------:R3:W4:Y:S02]  /*13a00*/  SHFL.IDX PT, R14, R0, RZ, 0x1f ;  /* 0x00001fff000e7589 */ /* 0x00072400000e0000 */
.L_x_5114:
[----:B----4-:R-:W-:Y:S01]  /*13a10*/  ISETP.NE.AND P0, PT, R14, RZ, PT ;  /* 0x000000ff0e00720c */ /* 0x010fe20003f05270 */
[----:B------:R-:W-:-:S12]  /*13a20*/  BSSY B0, `(.L_x_5040) ;  /* 0x0000024000007945 */ /* 0x000fd80003800000 */
[----:B------:R-:W-:Y:S05]  /*13a30*/  @P0 BRA `(.L_x_5041) ;  /* 0x0000000000880947 */ /* 0x000fea0003800000 */
[----:B------:R-:W-:-:S03]  /*13a40*/  UMOV UR4, 0xffffffff ;  /* 0xffffffff00047882 */ /* 0x000fc60000000000 */
[----:B------:R-:W-:Y:S05]  /*13a50*/  BRA.DIV UR4, `(.L_x_5042) ;  /* 0x0000002604ac7947 */ /* 0x000fea000b800000 */
[----:B------:R-:W-:-:S13]  /*13a60*/  ELECT P6, URZ, PT ;  /* 0x00000000003f782f */ /* 0x000fda00038c0000 */
.L_x_5117:
[----:B------:R-:W-:Y:S05]  /*13a70*/  @!P6 BRA `(.L_x_5041) ;  /* 0x000000000078e947 */ /* 0x000fea0003800000 */
[----:B------:R-:W-:-:S06]  /*13a80*/  ULOP3.LUT UR4, UR39, 0x2, URZ, 0xfc, !UPT ;  /* 0x0000000227047892 */ /* 0x000fcc000f8efc3f */
[----:B---3--:R-:W-:-:S05]  /*13a90*/  IMAD.U32 R0, RZ, RZ, UR4 ;  /* 0x00000004ff007e24 */ /* 0x008fca000f8e00ff */
[----:B------:R-:W-:-:S13]  /*13aa0*/  ISETP.NE.AND P0, PT, R0, 0x3, PT ;  /* 0x000000030000780c */ /* 0x000fda0003f05270 */
[----:B------:R-:W-:Y:S05]  /*13ab0*/  @!P0 BRA `(.L_x_5043) ;  /* 0x0000000000048947 */ /* 0x000fea0003800000 */
[----:B------:R-:W-:Y:S01]  /*13ac0*/  BPT.TRAP 0x1 ;  /* 0x000000040000795c */ /* 0x000fe20000300000 */
.L_x_5043:
[----:B------:R-:W-:Y:S01]  /*13ad0*/  IMAD R5, R18, 0x8, R7 ;  /* 0x0000000812057824 */ /* 0x000fe200078e0207 */
[----:B------:R-:W-:Y:S01]  /*13ae0*/  SHF.L.U32 R0, R22, 0x1f, RZ ;  /* 0x0000001f16007819 */ /* 0x000fe200000006ff */
[----:B------:R-:W-:-:S03]  /*13af0*/  VIADD R18, R18, 0x1 ;  /* 0x0000000112127836 */ /* 0x000fc60000000000 */
[----:B------:R-:W3:Y:S02]  /*13b00*/  SYNCS.PHASECHK.TRANS64.TRYWAIT P1, [R5+URZ+0x28c40], R0 ;  /* 0x028c4000050075a7 */ /* 0x000ee4000802017f */
[----:B------:R-:W-:-:S04]  /*13b10*/  ISETP.NE.AND P2, PT, R18, 0x2, PT ;  /* 0x000000021200780c */ /* 0x000fc80003f45270 */
[----:B------:R-:W-:Y:S01]  /*13b20*/  SEL R3, RZ, 0x1, P2 ;  /* 0x00000001ff037807 */ /* 0x000fe20001000000 */
[----:B---3--:R-:W-:Y:S08]  /*13b30*/  @!P1 BRA `(.L_x_5044) ;  /* 0x0000002400949947 */ /* 0x008ff00003800000 */
.L_x_5118:
[----:B------:R-:W-:Y:S02]  /*13b40*/  SEL R18, R18, RZ, P2 ;  /* 0x000000ff12127207 */ /* 0x000fe40001000000 */
[----:B------:R-:W-:Y:S01]  /*13b50*/  LOP3.LUT R2, R22, R3, RZ, 0x3c, !PT ;  /* 0x0000000316027212 */ /* 0x000fe200078e3cff */
[----:B------:R-:W-:Y:S06]  /*13b60*/  @!P0 BRA `(.L_x_5045) ;  /* 0x0000000000048947 */ /* 0x000fec0003800000 */
[----:B------:R-:W-:Y:S01]  /*13b70*/  BPT.TRAP 0x1 ;  /* 0x000000040000795c */ /* 0x000fe20000300000 */
.L_x_5045:
[----:B------:R-:W-:Y:S01]  /*13b80*/  IMAD R3, R18, 0x8, R7 ;  /* 0x0000000812037824 */ /* 0x000fe200078e0207 */
[----:B------:R-:W-:-:S04]  /*13b90*/  SHF.L.U32 R2, R2, 0x1f, RZ ;  /* 0x0000001f02027819 */ /* 0x000fc800000006ff */
[----:B------:R-:W4:Y:S02]  /*13ba0*/  SYNCS.PHASECHK.TRANS64.TRYWAIT P1, [R3+URZ+0x28c40], R2 ;  /* 0x028c4002030075a7 */ /* 0x000f24000802017f */
[----:B----4-:R-:W-:Y:S05]  /*13bb0*/  @!P1 BRA `(.L_x_5046) ;  /* 0x0000002400889947 */ /* 0x010fea0003800000 */
.L_x_5119:
[----:B------:R-:W-:Y:S05]  /*13bc0*/  @!P0 BRA `(.L_x_5047) ;  /* 0x0000000000048947 */ /* 0x000fea0003800000 */
[----:B------:R-:W-:Y:S01]  /*13bd0*/  BPT.TRAP 0x1 ;  /* 0x000000040000795c */ /* 0x000fe20000300000 */
.L_x_5047:
[----:B------:R-:W0:Y:S02]  /*13be0*/  SYNCS.PHASECHK.TRANS64.TRYWAIT P1, [R5+URZ+0x28c60], R0 ;  /* 0x028c6000050075a7 */ /* 0x000e24000802017f */
[----:B0-----:R-:W-:Y:S05]  /*13bf0*/  @!P1 BRA `(.L_x_5048) ;  /* 0x00000024008c9947 */ /* 0x001fea0003800000 */
.L_x_5120:
[----:B------:R-:W-:Y:S05]  /*13c00*/  @!P0 BRA `(.L_x_5049) ;  /* 0x0000000000048947 */ /* 0x000fea0003800000 */
[----:B------:R-:W-:Y:S01]  /*13c10*/  BPT.TRAP 0x1 ;  /* 0x000000040000795c */ /* 0x000fe20000300000 */
.L_x_5049:
[----:B------:R0:W0:Y:S02]  /*13c20*/  SYNCS.PHASECHK.TRANS64.TRYWAIT P0, [R3+URZ+0x28c60], R2 ;  /* 0x028c6002030075a7 */ /* 0x000024000800017f */
[----:B0-----:R-:W-:Y:S05]  /*13c30*/  @!P0 NANOSLEEP.SYNCS 0x989680 ;  /* 0x009896800000895d */ /* 0x001fea0003900000 */
[----:B------:R-:W0:Y:S02]  /*13c40*/  @!P0 SYNCS.PHASECHK.TRANS64 P0, [R3+URZ+0x28c60], R2 ;  /* 0x028c6002030085a7 */ /* 0x000e24000800007f */
[----:B0-----:R-:W-:Y:S05]  /*13c50*/  @!P0 BRA `(.L_x_5049) ;  /* 0xfffffffc00f08947 */ /* 0x001fea000383ffff */
.L_x_5041:
[----:B------:R-:W-:Y:S05]  /*13c60*/  BSYNC B0 ;  /* 0x0000000000007941 */ /* 0x000fea0003800000 */
.L_x_5040:
[----:B------:R-:W-:Y:S05]  /*13c70*/  EXIT ;  /* 0x000000000000794d */ /* 0x000fea0003800000 */
.L_x_4877:
[----:B0-----:R-:W-:-:S04]  /*13c80*/  IMAD.U32 R3, RZ, RZ, UR21 ;  /* 0x00000015ff037e24 */ /* 0x001fc8000f8e00ff */
[----:B------:R0:W1:Y:S03]  /*13c90*/  SYNCS.PHASECHK.TRANS64.TRYWAIT P1, [R3+URZ+0x28c50], R0 ;  /* 0x028c5000030075a7 */ /* 0x000066000802017f */
[----:B-1----:R-:W-:Y:S05]  /*13ca0*/  @!P1 NANOSLEEP.SYNCS 0x989680 ;  /* 0x009896800000995d */ /* 0x002fea0003900000 */
[----:B------:R-:W1:Y:S02]  /*13cb0*/  @!P1 SYNCS.PHASECHK.TRANS64 P1, [R3+URZ+0x28c50], R0 ;  /* 0x028c5000030095a7 */ /* 0x000e64000802007f */
[----:B-1----:R-:W-:Y:S05]  /*13cc0*/  @!P1 BRA `(.L_x_4877) ;  /* 0xfffffffc00ec9947 */ /* 0x002fea000383ffff */
[----:B------:R-:W-:Y:S05]  /*13cd0*/  BRA `(.L_x_5050) ;  /* 0xfffffedc00e87947 */ /* 0x000fea000383ffff */
.L_x_4883:
[----:B-1----:R-:W-:-:S04]  /*13ce0*/  IMAD.U32 R3, RZ, RZ, UR21 ;  /* 0x00000015ff037e24 */ /* 0x002fc8000f8e00ff */
[----:B------:R1:W2:Y:S03]  /*13cf0*/  SYNCS.PHASECHK.TRANS64.TRYWAIT P1, [R3+URZ+0x28c50], R0 ;  /* 0x028c5000030075a7 */ /* 0x0002a6000802017f */
[----:B--2---:R-:W-:Y:S05]  /*13d00*/  @!P1 NANOSLEEP.SYNCS 0x989680 ;  /* 0x009896800000995d */ /* 0x004fea0003900000 */
[----:B------:R-:W2:Y:S02]  /*13d10*/  @!P1 SYNCS.PHASECHK.TRANS64 P1, [R3+URZ+0x28c50], R0 ;  /* 0x028c5000030095a7 */ /* 0x000ea4000802007f */
[----:B--2---:R-:W-:Y:S05]  /*13d20*/  @!P1 BRA `(.L_x_4883) ;  /* 0xfffffffc00ec9947 */ /* 0x004fea000383ffff */
[----:B------:R-:W-:Y:S05]  /*13d30*/  BRA `(.L_x_4882) ;  /* 0xfffffee800e07947 */ /* 0x000fea000383ffff */
.L_x_4893:
[----:B0-----:R-:W-:-:S04]  /*13d40*/  IMAD.U32 R3, RZ, RZ, UR42 ;  /* 0x0000002aff037e24 */ /* 0x001fc8000f8e00ff */
[----:B------:R0:W1:Y:S03]  /*13d50*/  SYNCS.PHASECHK.TRANS64.TRYWAIT P1, [R3+URZ+0x28c00], R0 ;  /* 0x028c0000030075a7 */ /* 0x000066000802017f */
[----:B-1----:R-:W-:Y:S05]  /*13d60*/  @!P1 NANOSLEEP.SYNCS 0x989680 ;  /* 0x009896800000995d */ /* 0x002fea0003900000 */
[----:B------:R-:W1:Y:S02]  /*13d70*/  @!P1 SYNCS.PHASECHK.TRANS64 P1, [R3+URZ+0x28c00], R0 ;  /* 0x028c0000030095a7 */ /* 0x000e64000802007f */
[----:B-1----:R-:W-:Y:S05]  /*13d80*/  @!P1 BRA `(.L_x_4893) ;  /* 0xfffffffc00ec9947 */ /* 0x002fea000383ffff */
[----:B------:R-:W-:Y:S05]  /*13d90*/  BRA `(.L_x_5051) ;  /* 0xffffff0000647947 */ /* 0x000fea000383ffff */
.L_x_4897:
[----:B--2---:R2:W3:Y:S02]  /*13da0*/  SYNCS.PHASECHK.TRANS64.TRYWAIT P1, [R9+URZ+0x28c30], R10 ;  /* 0x028c300a090075a7 */ /* 0x0044e4000802017f */
[----:B---3--:R-:W-:Y:S05]  /*13db0*/  @!P1 NANOSLEEP.SYNCS 0x989680 ;  /* 0x009896800000995d */ /* 0x008fea0003900000 */
[----:B------:R-:W3:Y:S02]  /*13dc0*/  @!P1 SYNCS.PHASECHK.TRANS64 P1, [R9+URZ+0x28c30], R10 ;  /* 0x028c300a090095a7 */ /* 0x000ee4000802007f */
[----:B---3--:R-:W-:Y:S05]  /*13dd0*/  @!P1 BRA `(.L_x_4897) ;  /* 0xfffffffc00f09947 */ /* 0x008fea000383ffff */
[----:B------:R-:W-:Y:S05]  /*13de0*/  BRA `(.L_x_4896) ;  /* 0xffffff0000807947 */ /* 0x000fea000383ffff */
.L_x_4910:
[----:B-1----:R1:W3:Y:S02]  /*13df0*/  SYNCS.PHASECHK.TRANS64.TRYWAIT P1, [R9+URZ+0x28c50], R10 ;  /* 0x028c500a090075a7 */ /* 0x0022e4000802017f */
[----:B---3--:R-:W-:Y:S05]  /*13e00*/  @!P1 NANOSLEEP.SYNCS 0x989680 ;  /* 0x009896800000995d */ /* 0x008fea0003900000 */
[----:B------:R-:W3:Y:S02]  /*13e10*/  @!P1 SYNCS.PHASECHK.TRANS64 P1, [R9+URZ+0x28c50], R10 ;  /* 0x028c500a090095a7 */ /* 0x000ee4000802007f */
[----:B---3--:R-:W-:Y:S05]  /*13e20*/  @!P1 BRA `(.L_x_4910) ;  /* 0xfffffffc00f09947 */ /* 0x008fea000383ffff */
[----:B------:R-:W-:Y:S05]  /*13e30*/  BRA `(.L_x_4909) ;  /* 0xffffff1c002c7947 */ /* 0x000fea000383ffff */
.L_x_4919:
[----:B-1----:R-:W-:-:S04]  /*13e40*/  IMAD.U32 R6, RZ, RZ, UR21 ;  /* 0x00000015ff067e24 */ /* 0x002fc8000f8e00ff */
[----:B------:R1:W2:Y:S03]  /*13e50*/  SYNCS.PHASECHK.TRANS64.TRYWAIT P1, [R6+URZ+0x28c30], R9 ;  /* 0x028c3009060075a7 */ /* 0x0002a6000802017f */
[----:B--2---:R-:W-:Y:S05]  /*13e60*/  @!P1 NANOSLEEP.SYNCS 0x989680 ;  /* 0x009896800000995d */ /* 0x004fea0003900000 */
[----:B------:R-:W2:Y:S02]  /*13e70*/  @!P1 SYNCS.PHASECHK.TRANS64 P1, [R6+URZ+0x28c30], R9 ;  /* 0x028c3009060095a7 */ /* 0x000ea4000802007f */
[----:B--2---:R-:W-:Y:S05]  /*13e80*/  @!P1 BRA `(.L_x_4919) ;  /* 0xfffffffc00ec9947 */ /* 0x004fea000383ffff */
[----:B------:R-:W-:Y:S05]  /*13e90*/  BRA `(.L_x_4918) ;  /* 0xffffff2000b07947 */ /* 0x000fea000383ffff */
.L_x_4932:
[----:B--23--:R-:W-:-:S04]  /*13ea0*/  IMAD.U32 R10, RZ, RZ, UR21 ;  /* 0x00000015ff0a7e24 */ /* 0x00cfc8000f8e00ff */
[----:B------:R2:W3:Y:S03]  /*13eb0*/  SYNCS.PHASECHK.TRANS64.TRYWAIT P1, [R10+URZ+0x28c50], R9 ;  /* 0x028c50090a0075a7 */ /* 0x0004e6000802017f */
[----:B---3--:R-:W-:Y:S05]  /*13ec0*/  @!P1 NANOSLEEP.SYNCS 0x989680 ;  /* 0x009896800000995d */ /* 0x008fea0003900000 */
[----:B------:R-:W3:Y:S02]  /*13ed0*/  @!P1 SYNCS.PHASECHK.TRANS64 P1, [R10+URZ+0x28c50], R9 ;  /* 0x028c50090a0095a7 */ /* 0x000ee4000802007f */
[----:B---3--:R-:W-:Y:S05]  /*13ee0*/  @!P1 BRA `(.L_x_4932) ;  /* 0xfffffffc00ec9947 */ /* 0x008fea000383ffff */
[----:B------:R-:W-:Y:S05]  /*13ef0*/  BRA `(.L_x_4931) ;  /* 0xffffff4000a07947 */ /* 0x000fea000383ffff */
.L_x_4942:
[----:B-1----:R-:W-:-:S04]  /*13f00*/  IMAD.U32 R6, RZ, RZ, UR21 ;  /* 0x00000015ff067e24 */ /* 0x002fc8000f8e00ff */
[----:B------:R1:W2:Y:S03]  /*13f10*/  SYNCS.PHASECHK.TRANS64.TRYWAIT P2, [R6+URZ+0x28c30], R9 ;  /* 0x028c3009060075a7 */ /* 0x0002a6000804017f */
[----:B--2---:R-:W-:Y:S05]  /*13f20*/  @!P2 NANOSLEEP.SYNCS 0x989680 ;  /* 0x009896800000a95d */ /* 0x004fea0003900000 */
[----:B------:R-:W2:Y:S02]  /*13f30*/  @!P2 SYNCS.PHASECHK.TRANS64 P2, [R6+URZ+0x28c30], R9 ;  /* 0x028c30090600a5a7 */ /* 0x000ea4000804007f */
[----:B--2---:R-:W-:Y:S05]  /*13f40*/  @!P2 BRA `(.L_x_4942) ;  /* 0xfffffffc00eca947 */ /* 0x004fea000383ffff */
[----:B------:R-:W-:Y:S05]  /*13f50*/  BRA `(.L_x_4941) ;  /* 0xffffff4800207947 */ /* 0x000fea000383ffff */
.L_x_4947:
[----:B--2---:R-:W-:-:S04]  /*13f60*/  IMAD.U32 R8, RZ, RZ, UR21 ;  /* 0x00000015ff087e24 */ /* 0x004fc8000f8e00ff */
[----:B------:R2:W4:Y:S03]  /*13f70*/  SYNCS.PHASECHK.TRANS64.TRYWAIT P2, [R8+URZ+0x28c50], R9 ;  /* 0x028c5009080075a7 */ /* 0x000526000804017f */
[----:B----4-:R-:W-:Y:S05]  /*13f80*/  @!P2 NANOSLEEP.SYNCS 0x989680 ;  /* 0x009896800000a95d */ /* 0x010fea0003900000 */
[----:B------:R-:W4:Y:S02]  /*13f90*/  @!P2 SYNCS.PHASECHK.TRANS64 P2, [R8+URZ+0x28c50], R9 ;  /* 0x028c50090800a5a7 */ /* 0x000f24000804007f */
[----:B----4-:R-:W-:Y:S05]  /*13fa0*/  @!P2 BRA `(.L_x_4947) ;  /* 0xfffffffc00eca947 */ /* 0x010fea000383ffff */
[----:B------:R-:W-:Y:S05]  /*13fb0*/  BRA `(.L_x_4946) ;  /* 0xffffff5c00447947 */ /* 0x000fea000383ffff */
.L_x_4954:
[----:B-1----:R-:W-:-:S04]  /*13fc0*/  IMAD.U32 R5, RZ, RZ, UR21 ;  /* 0x00000015ff057e24 */ /* 0x002fc8000f8e00ff */
[----:B------:R1:W2:Y:S03]  /*13fd0*/  SYNCS.PHASECHK.TRANS64.TRYWAIT P1, [R5+URZ+0x28c30], R8 ;  /* 0x028c3008050075a7 */ /* 0x0002a6000802017f */
[----:B--2---:R-:W-:Y:S05]  /*13fe0*/  @!P1 NANOSLEEP.SYNCS 0x989680 ;  /* 0x009896800000995d */ /* 0x004fea0003900000 */
[----:B------:R-:W2:Y:S02]  /*13ff0*/  @!P1 SYNCS.PHASECHK.TRANS64 P1, [R5+URZ+0x28c30], R8 ;  /* 0x028c3008050095a7 */ /* 0x000ea4000802007f */
[----:B--2---:R-:W-:Y:S05]  /*14000*/  @!P1 BRA `(.L_x_4954) ;  /* 0xfffffffc00ec9947 */ /* 0x004fea000383ffff */
[----:B------:R-:W-:Y:S05]  /*14010*/  BRA `(.L_x_4953) ;  /* 0xffffff6000387947 */ /* 0x000fea000383ffff */
.L_x_4967:
[----:B--2---:R-:W-:-:S04]  /*14020*/  MOV R7, UR21 ;  /* 0x0000001500077c02 */ /* 0x004fc80008000f00 */
[----:B------:R2:W3:Y:S03]  /*14030*/  SYNCS.PHASECHK.TRANS64.TRYWAIT P1, [R7+URZ+0x28c50], R8 ;  /* 0x028c5008070075a7 */ /* 0x0004e6000802017f */
[----:B---3--:R-:W-:Y:S05]  /*14040*/  @!P1 NANOSLEEP.SYNCS 0x989680 ;  /* 0x009896800000995d */ /* 0x008fea0003900000 */
[----:B------:R-:W3:Y:S02]  /*14050*/  @!P1 SYNCS.PHASECHK.TRANS64 P1, [R7+URZ+0x28c50], R8 ;  /* 0x028c5008070095a7 */ /* 0x000ee4000802007f */
[----:B---3--:R-:W-:Y:S05]  /*14060*/  @!P1 BRA `(.L_x_4967) ;  /* 0xfffffffc00ec9947 */ /* 0x008fea000383ffff */
[----:B------:R-:W-:Y:S05]  /*14070*/  BRA `(.L_x_4966) ;  /* 0xffffff8000207947 */ /* 0x000fea000383ffff */
.L_x_4998:
        /* <DEDUP_REMOVED lines=10> */
.L_x_5052:
[----:B------:R-:W-:Y:S05]  /*14120*/  BRA `(.L_x_5053) ;  /* 0xffffffcc00207947 */ /* 0x000fea000383ffff */
.L_x_5001:
[----:B0-----:R0:W1:Y:S02]  /*14130*/  SYNCS.PHASECHK.TRANS64.TRYWAIT P0, [R25+URZ+0x28c40], R0 ;  /* 0x028c4000190075a7 */ /* 0x001064000800017f */
[----:B-1----:R-:W-:Y:S05]  /*14140*/  @!P0 NANOSLEEP.SYNCS 0x989680 ;  /* 0x009896800000895d */ /* 0x002fea0003900000 */
[----:B------:R-:W1:Y:S02]  /*14150*/  @!P0 SYNCS.PHASECHK.TRANS64 P0, [R25+URZ+0x28c40], R0 ;  /* 0x028c4000190085a7 */ /* 0x000e64000800007f */
[----:B-1----:R-:W-:Y:S05]  /*14160*/  @!P0 BRA `(.L_x_5001) ;  /* 0xfffffffc00f08947 */ /* 0x002fea000383ffff */
[----:B------:R-:W-:Y:S05]  /*14170*/  BRA `(.L_x_5054) ;  /* 0xffffffcc00c87947 */ /* 0x000fea000383ffff */
.L_x_5002:
        /* <DEDUP_REMOVED lines=8> */
.L_x_5056:
[----:B------:R-:W-:Y:S05]  /*14200*/  BSYNC B0 ;  /* 0x0000000000007941 */ /* 0x000fea0003800000 */
.L_x_5055:
[----:B------:R-:W-:Y:S01]  /*14210*/  IMAD.MOV.U32 R13, RZ, RZ, R0 ;  /* 0x000000ffff0d7224 */ /* 0x000fe200078e0000 */
[----:B------:R-:W-:Y:S01]  /*14220*/  @P0 LEA R7, R4, R17, 0x1 ;  /* 0x0000001104070211 */ /* 0x000fe200078e08ff */
[----:B------:R-:W-:Y:S02]  /*14230*/  IMAD.MOV.U32 R12, RZ, RZ, RZ ;  /* 0x000000ffff0c7224 */ /* 0x000fe400078e00ff */
[----:B------:R-:W-:Y:S02]  /*14240*/  IMAD.MOV.U32 R11, RZ, RZ, 0x181f ;  /* 0x0000181fff0b7424 */ /* 0x000fe400078e00ff */
[----:B------:R-:W-:Y:S02]  /*14250*/  IMAD.MOV.U32 R15, RZ, RZ, -0x1 ;  /* 0xffffffffff0f7424 */ /* 0x000fe400078e00ff */
[----:B------:R-:W-:-:S07]  /*14260*/  IMAD.MOV.U32 R2, RZ, RZ, R14 ;  /* 0x000000ffff027224 */ /* 0x000fce00078e000e */
[----:B------:R-:W-:Y:S05]  /*14270*/  WARPSYNC.COLLECTIVE R15, `(.L_x_5057) ;  /* 0x000000000f087348 */ /* 0x000fea0003c00000 */
[----:B------:R0:W1:Y:S02]  /*14280*/  SHFL.IDX P6, R14, R13, R12, R11 ;  /* 0x0000000c0d0e7389 */ /* 0x00006400000c000b */
[----:B01----:R-:W-:Y:S01]  /*14290*/  ENDCOLLECTIVE ;  /* 0x000000000000791b */ /* 0x003fe20003800000 */
.L_x_5057:
        /* <DEDUP_REMOVED lines=8> */
.L_x_5058:
[----:B------:R-:W-:Y:S01]  /*14320*/  @!PT LDS RZ, [RZ] ;  /* 0x00000000fffff984 */ /* 0x000fe20000000800 */
[----:B------:R-:W-:Y:S01]  /*14330*/  @!PT LDS RZ, [RZ] ;  /* 0x00000000fffff984 */ /* 0x000fe20000000800 */
[----:B------:R-:W-:Y:S01]  /*14340*/  @!PT LDS RZ, [RZ] ;  /* 0x00000000fffff984 */ /* 0x000fe20000000800 */
[----:B------:R0:W-:Y:S01]  /*14350*/  @P0 LDGSTS.E.BYPASS.LTC128B.128 [R7+0x22400], desc[UR52][R2.64], !P2 ;  /* 0x2240000002070fae */ /* 0x0001e2000d101d74 */
[----:B------:R-:W-:Y:S01]  /*14360*/  ISETP.GE.AND P0, PT, R27, 0x11, PT ;  /* 0x000000111b00780c */ /* 0x000fe20003f06270 */
[----:B------:R-:W-:-:S12]  /*14370*/  IMAD.MOV.U32 R13, RZ, RZ, R0 ;  /* 0x000000ffff0d7224 */ /* 0x000fd800078e0000 */
[----:B------:R-:W-:Y:S02]  /*14380*/  @P0 IMAD R9, R4, 0x2, R17 ;  /* 0x0000000204090824 */ /* 0x000fe400078e0211 */
[----:B0-----:R-:W-:-:S07]  /*14390*/  IMAD.MOV.U32 R2, RZ, RZ, R14 ;  /* 0x000000ffff027224 */ /* 0x001fce00078e000e */
[----:B------:R-:W-:Y:S05]  /*143a0*/  WARPSYNC.COLLECTIVE R15, `(.L_x_5059) ;  /* 0x000000000f087348 */ /* 0x000fea0003c00000 */
[----:B------:R0:W1:Y:S02]  /*143b0*/  SHFL.IDX P6, R14, R13, R12, R11 ;  /* 0x0000000c0d0e7389 */ /* 0x00006400000c000b */
[----:B01----:R-:W-:Y:S01]  /*143c0*/  ENDCOLLECTIVE ;  /* 0x000000000000791b */ /* 0x003fe20003800000 */
.L_x_5059:
        /* <DEDUP_REMOVED lines=8> */
.L_x_5060:
        /* <DEDUP_REMOVED lines=11> */
.L_x_5061:
        /* <DEDUP_REMOVED lines=8> */
.L_x_5062:
[----:B------:R-:W-:Y:S01]  /*14580*/  @!PT LDS RZ, [RZ] ;  /* 0x00000000fffff984 */ /* 0x000fe20000000800 */
[----:B------:R-:W-:Y:S01]  /*14590*/  @!PT LDS RZ, [RZ] ;  /* 0x00000000fffff984 */ /* 0x000fe20000000800 */
[----:B------:R-:W-:Y:S01]  /*145a0*/  @!PT LDS RZ, [RZ] ;  /* 0x00000000fffff984 */ /* 0x000fe20000000800 */
[----:B------:R0:W-:Y:S01]  /*145b0*/  @P0 LDGSTS.E.BYPASS.LTC128B.128 [R7+0x23400], desc[UR52][R2.64], !P2 ;  /* 0x2340000002070fae */ /* 0x0001e2000d101d74 */
[----:B------:R-:W-:Y:S02]  /*145c0*/  IMAD.MOV.U32 R13, RZ, RZ, R0 ;  /* 0x000000ffff0d7224 */ /* 0x000fe400078e0000 */
[----:B------:R-:W-:-:S07]  /*145d0*/  IMAD.MOV.U32 R5, RZ, RZ, R14 ;  /* 0x000000ffff057224 */ /* 0x000fce00078e000e */
[----:B0-----:R-:W-:Y:S05]  /*145e0*/  WARPSYNC.COLLECTIVE R15, `(.L_x_5063) ;  /* 0x000000000f087348 */ /* 0x001fea0003c00000 */
[----:B------:R1:W2:Y:S02]  /*145f0*/  SHFL.IDX P6, R14, R13, R12, R11 ;  /* 0x0000000c0d0e7389 */ /* 0x0002a400000c000b */
[----:B012---:R-:W-:Y:S01]  /*14600*/  ENDCOLLECTIVE ;  /* 0x000000000000791b */ /* 0x007fe20003800000 */
.L_x_5063:
[----:B------:R-:W-:Y:S05]  /*14610*/  BRA `(.L_x_5064) ;  /* 0xffffffcc00807947 */ /* 0x000fea000383ffff */
.L_x_5007:
[----:B------:R-:W-:Y:S02]  /*14620*/  IMAD.MOV.U32 R13, RZ, RZ, R5 ;  /* 0x000000ffff0d7224 */ /* 0x000fe400078e0005 */
[----:B------:R-:W-:Y:S02]  /*14630*/  IMAD.MOV.U32 R12, RZ, RZ, RZ ;  /* 0x000000ffff0c7224 */ /* 0x000fe400078e00ff */
[----:B------:R-:W-:Y:S02]  /*14640*/  IMAD.MOV.U32 R11, RZ, RZ, 0x181f ;  /* 0x0000181fff0b7424 */ /* 0x000fe400078e00ff */
[----:B------:R-:W-:Y:S02]  /*14650*/  IMAD.MOV.U32 R15, RZ, RZ, -0x1 ;  /* 0xffffffffff0f7424 */ /* 0x000fe400078e00ff */
[----:B------:R-:W-:-:S07]  /*14660*/  VIADD R4, R36, UR43 ;  /* 0x0000002b24047c36 */ /* 0x000fce0008000000 */
[----:B-1---5:R-:W-:Y:S05]  /*14670*/  WARPSYNC.COLLECTIVE R15, `(.L_x_5065) ;  /* 0x000000000f087348 */ /* 0x022fea0003c00000 */
[----:B------:R0:W2:Y:S02]  /*14680*/  SHFL.IDX P6, R14, R13, R12, R11 ;  /* 0x0000000c0d0e7389 */ /* 0x0000a400000c000b */
[----:B012--5:R-:W-:Y:S01]  /*14690*/  ENDCOLLECTIVE ;  /* 0x000000000000791b */ /* 0x027fe20003800000 */
.L_x_5065:
[C---:B------:R-:W-:Y:S01]  /*146a0*/  VIADD R6, R4.reuse, 0x10 ;  /* 0x0000001004067836 */ /* 0x040fe20000000000 */
[----:B------:R-:W-:Y:S01]  /*146b0*/  ISETP.GE.AND P0, PT, R4, UR36, PT ;  /* 0x0000002404007c0c */ /* 0x000fe2000bf06270 */
[----:B------:R-:W-:Y:S02]  /*146c0*/  IMAD.MOV.U32 R13, RZ, RZ, R0 ;  /* 0x000000ffff0d7224 */ /* 0x000fe400078e0000 */
[----:B------:R-:W-:-:S10]  /*146d0*/  IMAD.MOV.U32 R2, RZ, RZ, R14 ;  /* 0x000000ffff027224 */ /* 0x000fd400078e000e */
[----:B------:R-:W-:Y:S05]  /*146e0*/  WARPSYNC.COLLECTIVE R15, `(.L_x_5066) ;  /* 0x000000000f087348 */ /* 0x000fea0003c00000 */
[----:B------:R0:W1:Y:S02]  /*146f0*/  SHFL.IDX P6, R14, R13, R12, R11 ;  /* 0x0000000c0d0e7389 */ /* 0x00006400000c000b */
[----:B01----:R-:W-:Y:S01]  /*14700*/  ENDCOLLECTIVE ;  /* 0x000000000000791b */ /* 0x003fe20003800000 */
.L_x_5066:
        /* <DEDUP_REMOVED lines=8> */
.L_x_5067:
[----:B------:R-:W-:Y:S01]  /*14790*/  @!PT LDS RZ, [RZ] ;  /* 0x00000000fffff984 */ /* 0x000fe20000000800 */
[----:B------:R-:W-:Y:S01]  /*147a0*/  @!PT LDS RZ, [RZ] ;  /* 0x00000000fffff984 */ /* 0x000fe20000000800 */
[----:B------:R-:W-:Y:S01]  /*147b0*/  @!PT LDS RZ, [RZ] ;  /* 0x00000000fffff984 */ /* 0x000fe20000000800 */
[----:B------:R0:W-:Y:S01]  /*147c0*/  @!P0 LDGSTS.E.BYPASS.LTC128B.128 [R8+0x20400], desc[UR52][R2.64], !P5 ;  /* 0x2040000002088fae */ /* 0x0001e2000e901d74 */
[----:B------:R-:W-:Y:S01]  /*147d0*/  ISETP.GE.AND P0, PT, R6, UR36, PT ;  /* 0x0000002406007c0c */ /* 0x000fe2000bf06270 */
[----:B------:R-:W-:Y:S02]  /*147e0*/  VIADD R6, R4, 0x20 ;  /* 0x0000002004067836 */ /* 0x000fe40000000000 */
[----:B------:R-:W-:Y:S02]  /*147f0*/  IMAD.MOV.U32 R13, RZ, RZ, R0 ;  /* 0x000000ffff0d7224 */ /* 0x000fe400078e0000 */
[----:B0-----:R-:W-:-:S08]  /*14800*/  IMAD.MOV.U32 R2, RZ, RZ, R14 ;  /* 0x000000ffff027224 */ /* 0x001fd000078e000e */
[----:B------:R-:W-:Y:S05]  /*14810*/  WARPSYNC.COLLECTIVE R15, `(.L_x_5068) ;  /* 0x000000000f087348 */ /* 0x000fea0003c00000 */
[----:B------:R0:W1:Y:S02]  /*14820*/  SHFL.IDX P6, R14, R13, R12, R11 ;  /* 0x0000000c0d0e7389 */ /* 0x00006400000c000b */
[----:B01----:R-:W-:Y:S01]  /*14830*/  ENDCOLLECTIVE ;  /* 0x000000000000791b */ /* 0x003fe20003800000 */
.L_x_5068:
        /* <DEDUP_REMOVED lines=8> */
.L_x_5069:
[----:B------:R-:W-:Y:S01]  /*148c0*/  @!PT LDS RZ, [RZ] ;  /* 0x00000000fffff984 */ /* 0x000fe20000000800 */
[----:B------:R-:W-:Y:S01]  /*148d0*/  @!PT LDS RZ, [RZ] ;  /* 0x00000000fffff984 */ /* 0x000fe20000000800 */
[----:B------:R-:W-:Y:S01]  /*148e0*/  @!PT LDS RZ, [RZ] ;  /* 0x00000000fffff984 */ /* 0x000fe20000000800 */
[----:B------:R0:W-:Y:S01]  /*148f0*/  @!P0 LDGSTS.E.BYPASS.LTC128B.128 [R8+0x20c00], desc[UR52][R2.64], !P5 ;  /* 0x20c0000002088fae */ /* 0x0001e2000e901d74 */
[----:B------:R-:W-:Y:S01]  /*14900*/  ISETP.GE.AND P0, PT, R6, UR36, PT ;  /* 0x0000002406007c0c */ /* 0x000fe2000bf06270 */
[----:B------:R-:W-:Y:S02]  /*14910*/  IMAD.MOV.U32 R13, RZ, RZ, R0 ;  /* 0x000000ffff0d7224 */ /* 0x000fe400078e0000 */
[----:B0-----:R-:W-:-:S10]  /*14920*/  IMAD.MOV.U32 R2, RZ, RZ, R14 ;  /* 0x000000ffff027224 */ /* 0x001fd400078e000e */
[----:B------:R-:W-:Y:S05]  /*14930*/  WARPSYNC.COLLECTIVE R15, `(.L_x_5070) ;  /* 0x000000000f087348 */ /* 0x000fea0003c00000 */
[----:B------:R0:W1:Y:S02]  /*14940*/  SHFL.IDX P6, R14, R13, R12, R11 ;  /* 0x0000000c0d0e7389 */ /* 0x00006400000c000b */
[----:B01----:R-:W-:Y:S01]  /*14950*/  ENDCOLLECTIVE ;  /* 0x000000000000791b */ /* 0x003fe20003800000 */
.L_x_5070:
        /* <DEDUP_REMOVED lines=8> */
.L_x_5071:
[----:B------:R-:W-:Y:S01]  /*149e0*/  @!PT LDS RZ, [RZ] ;  /* 0x00000000fffff984 */ /* 0x000fe20000000800 */
[----:B------:R-:W-:Y:S01]  /*149f0*/  @!PT LDS RZ, [RZ] ;  /* 0x00000000fffff984 */ /* 0x000fe20000000800 */
[----:B------:R-:W-:Y:S01]  /*14a00*/  @!PT LDS RZ, [RZ] ;  /* 0x00000000fffff984 */ /* 0x000fe20000000800 */
[----:B------:R0:W-:Y:S01]  /*14a10*/  @!P0 LDGSTS.E.BYPASS.LTC128B.128 [R8+0x21400], desc[UR52][R2.64], !P5 ;  /* 0x2140000002088fae */ /* 0x0001e2000e901d74 */
[----:B------:R-:W-:Y:S01]  /*14a20*/  IMAD.MOV.U32 R13, RZ, RZ, R0 ;  /* 0x000000ffff0d7224 */ /* 0x000fe200078e0000 */
[----:B------:R-:W-:-:S07]  /*14a30*/  MOV R5, R14 ;  /* 0x0000000e00057202 */ /* 0x000fce0000000f00 */
[----:B0-----:R-:W-:Y:S05]  /*14a40*/  WARPSYNC.COLLECTIVE R15, `(.L_x_5072) ;  /* 0x000000000f087348 */ /* 0x001fea0003c00000 */
[----:B------:R1:W2:Y:S02]  /*14a50*/  SHFL.IDX P6, R14, R13, R12, R11 ;  /* 0x0000000c0d0e7389 */ /* 0x0002a400000c000b */
[----:B012---:R-:W-:Y:S01]  /*14a60*/  ENDCOLLECTIVE ;  /* 0x000000000000791b */ /* 0x007fe20003800000 */
.L_x_5072:
[----:B------:R-:W-:Y:S05]  /*14a70*/  BRA `(.L_x_5073) ;  /* 0xffffffd000547947 */ /* 0x000fea000383ffff */
.L_x_5010:
[----:B0-----:R0:W2:Y:S02]  /*14a80*/  SYNCS.PHASECHK.TRANS64.TRYWAIT P0, [R17+URZ+0x28c20], R0 ;  /* 0x028c2000110075a7 */ /* 0x0010a4000800017f */
[----:B--2---:R-:W-:Y:S05]  /*14a90*/  @!P0 NANOSLEEP.SYNCS 0x989680 ;  /* 0x009896800000895d */ /* 0x004fea0003900000 */
[----:B------:R-:W2:Y:S02]  /*14aa0*/  @!P0 SYNCS.PHASECHK.TRANS64 P0, [R17+URZ+0x28c20], R0 ;  /* 0x028c2000110085a7 */ /* 0x000ea4000800007f */
[----:B--2---:R-:W-:Y:S05]  /*14ab0*/  @!P0 BRA `(.L_x_5010) ;  /* 0xfffffffc00f08947 */ /* 0x004fea000383ffff */
[----:B------:R-:W-:Y:S05]  /*14ac0*/  BRA `(.L_x_5074) ;  /* 0xffffffd000b07947 */ /* 0x000fea000383ffff */
.L_x_5013:
[----:B0-----:R0:W2:Y:S02]  /*14ad0*/  SYNCS.PHASECHK.TRANS64.TRYWAIT P0, [R25+URZ+0x28c60], R0 ;  /* 0x028c6000190075a7 */ /* 0x0010a4000800017f */
[----:B--2---:R-:W-:Y:S05]  /*14ae0*/  @!P0 NANOSLEEP.SYNCS 0x989680 ;  /* 0x009896800000895d */ /* 0x004fea0003900000 */
[----:B------:R-:W2:Y:S02]  /*14af0*/  @!P0 SYNCS.PHASECHK.TRANS64 P0, [R25+URZ+0x28c60], R0 ;  /* 0x028c6000190085a7 */ /* 0x000ea4000800007f */
[----:B--2---:R-:W-:Y:S05]  /*14b00*/  @!P0 BRA `(.L_x_5013) ;  /* 0xfffffffc00f08947 */ /* 0x004fea000383ffff */
[----:B------:R-:W-:Y:S05]  /*14b10*/  BRA `(.L_x_5075) ;  /* 0xffffffd000c07947 */ /* 0x000fea000383ffff */
.L_x_5014:
        /* <DEDUP_REMOVED lines=8> */
.L_x_5077:
[----:B------:R-:W-:Y:S05]  /*14ba0*/  BSYNC B0 ;  /* 0x0000000000007941 */ /* 0x000fea0003800000 */
.L_x_5076:
        /* <DEDUP_REMOVED lines=8> */
[C---:B------:R-:W-:Y:S01]  /*14c30*/  LOP3.LUT P3, RZ, R32.reuse, 0x8, RZ, 0xc0, !PT ;  /* 0x0000000820ff7812 */ /* 0x040fe2000786c0ff */
[----:B------:R-:W-:Y:S01]  /*14c40*/  IMAD.MOV.U32 R3, RZ, RZ, R14 ;  /* 0x000000ffff037224 */ /* 0x000fe200078e000e */
[----:B------:R-:W-:Y:S01]  /*14c50*/  LOP3.LUT P2, RZ, R32, 0x10, RZ, 0xc0, !PT ;  /* 0x0000001020ff7812 */ /* 0x000fe2000784c0ff */
[----:B------:R-:W-:-:S12]  /*14c60*/  IMAD R5, R5, 0x2, R17 ;  /* 0x0000000205057824 */ /* 0x000fd800078e0211 */
[----:B0-----:R-:W-:Y:S05]  /*14c70*/  WARPSYNC.COLLECTIVE R15, `(.L_x_5078) ;  /* 0x000000000f087348 */ /* 0x001fea0003c00000 */
[----:B------:R1:W2:Y:S02]  /*14c80*/  SHFL.IDX P6, R14, R13, R12, R11 ;  /* 0x0000000c0d0e7389 */ /* 0x0002a400000c000b */
[----:B012---:R-:W-:Y:S01]  /*14c90*/  ENDCOLLECTIVE ;  /* 0x000000000000791b */ /* 0x007fe20003800000 */
.L_x_5078:
[----:B------:R-:W-:-:S04]  /*14ca0*/  LOP3.LUT R16, R16, 0xfffffdff, RZ, 0xc0, !PT ;  /* 0xfffffdff10107812 */ /* 0x000fc800078ec0ff */
[----:B------:R-:W-:Y:S02]  /*14cb0*/  @P1 LOP3.LUT R16, R16, 0x200, RZ, 0xfc, !PT ;  /* 0x0000020010101812 */ /* 0x000fe400078efcff */
[----:B------:R-:W-:Y:S01]  /*14cc0*/  MOV R13, R7 ;  /* 0x00000007000d7202 */ /* 0x000fe20000000f00 */
[----:B------:R-:W-:Y:S02]  /*14cd0*/  IMAD.MOV.U32 R12, RZ, RZ, 0x1 ;  /* 0x00000001ff0c7424 */ /* 0x000fe400078e00ff */
[----:B------:R-:W-:-:S05]  /*14ce0*/  IMAD.SHL.U32 R8, R8, 0x8, RZ ;  /* 0x0000000808087824 */ /* 0x000fca00078e00ff */
[----:B------:R-:W-:-:S05]  /*14cf0*/  LOP3.LUT R8, R8, 0x38, RZ, 0xc0, !PT ;  /* 0x0000003808087812 */ /* 0x000fca00078ec0ff */
[----:B------:R-:W-:-:S05]  /*14d00*/  IMAD.SHL.U32 R0, R8, 0x2, RZ ;  /* 0x0000000208007824 */ /* 0x000fca00078e00ff */
[----:B------:R-:W-:-:S05]  /*14d10*/  IADD3 R2, P0, R14, R0, RZ ;  /* 0x000000000e027210 */ /* 0x000fca0007f1e0ff */
[----:B------:R-:W-:Y:S01]  /*14d20*/  IMAD.X R3, RZ, RZ, R3, P0 ;  /* 0x000000ffff037224 */ /* 0x000fe200000e0603 */
[----:B------:R-:W-:Y:S02]  /*14d30*/  ISETP.LT.OR P0, PT, R27, 0x1, !P1 ;  /* 0x000000011b00780c */ /* 0x000fe40004f01670 */
[----:B------:R-:W-:-:S11]  /*14d40*/  LOP3.LUT P1, RZ, R32, 0x20, RZ, 0xc0, !PT ;  /* 0x0000002020ff7812 */ /* 0x000fd6000782c0ff */
        /* <DEDUP_REMOVED lines=17> */
[----:B------:R-:W-:-:S04]  /*14e60*/  ISETP.GT.AND P6, PT, R4, -0x1, PT ;  /* 0xffffffff0400780c */ /* 0x000fc80003fc4270 */
[----:B------:R-:W-:-:S13]  /*14e70*/  ISETP.LT.OR P6, PT, R27, 0x1, P6 ;  /* 0x000000011b00780c */ /* 0x000fda00037c1670 */
[----:B------:R0:W-:Y:S02]  /*14e80*/  LDGSTS.E.BYPASS.LTC128B.128 [R5+0xe400], desc[UR52][R2.64+0x380], !P6 ;  /* 0x0e40038002057fae */ /* 0x0001e4000f101d74 */
[----:B0-----:R-:W-:Y:S05]  /*14e90*/  WARPSYNC.COLLECTIVE R15, `(.L_x_5079) ;  /* 0x000000000f087348 */ /* 0x001fea0003c00000 */
[----:B------:R1:W2:Y:S02]  /*14ea0*/  SHFL.IDX P6, R14, R13, R12, R11 ;  /* 0x0000000c0d0e7389 */ /* 0x0002a400000c000b */
[----:B012---:R-:W-:Y:S01]  /*14eb0*/  ENDCOLLECTIVE ;  /* 0x000000000000791b */ /* 0x007fe20003800000 */
.L_x_5079:
[----:B------:R-:W-:Y:S02]  /*14ec0*/  IMAD.MOV.U32 R13, RZ, RZ, R6 ;  /* 0x000000ffff0d7224 */ /* 0x000fe400078e0006 */
[----:B------:R-:W-:-:S07]  /*14ed0*/  IMAD.MOV.U32 R3, RZ, RZ, R14 ;  /* 0x000000ffff037224 */ /* 0x000fce00078e000e */
[----:B------:R-:W-:Y:S05]  /*14ee0*/  WARPSYNC.COLLECTIVE R15, `(.L_x_5080) ;  /* 0x000000000f087348 */ /* 0x000fea0003c00000 */
[----:B------:R0:W1:Y:S02]  /*14ef0*/  SHFL.IDX P6, R14, R13, R12, R11 ;  /* 0x0000000c0d0e7389 */ /* 0x00006400000c000b */
[----:B01----:R-:W-:Y:S01]  /*14f00*/  ENDCOLLECTIVE ;  /* 0x000000000000791b */ /* 0x003fe20003800000 */
.L_x_5080:
[----:B------:R-:W-:Y:S02]  /*14f10*/  IMAD.MOV.U32 R13, RZ, RZ, R7 ;  /* 0x000000ffff0d7224 */ /* 0x000fe400078e0007 */
[----:B------:R-:W-:Y:S01]  /*14f20*/  IMAD.MOV.U32 R12, RZ, RZ, 0x2 ;  /* 0x00000002ff0c7424 */ /* 0x000fe200078e00ff */
[----:B------:R-:W-:-:S05]  /*14f30*/  IADD3 R2, P6, R14, R0, RZ ;  /* 0x000000000e027210 */ /* 0x000fca0007fde0ff */
[----:B------:R-:W-:Y:S01]  /*14f40*/  IMAD.X R3, RZ, RZ, R3, P6 ;  /* 0x000000ffff037224 */ /* 0x000fe200030e0603 */
[----:B------:R-:W-:-:S04]  /*14f50*/  LOP3.LUT P6, RZ, R16, 0x200, RZ, 0xc0, !PT ;  /* 0x0000020010ff7812 */ /* 0x000fc800078cc0ff */
[----:B------:R-:W-:-:S13]  /*14f60*/  ISETP.LT.OR P6, PT, R27, 0x11, !P6 ;  /* 0x000000111b00780c */ /* 0x000fda00077c1670 */
        /* <DEDUP_REMOVED lines=22> */
.L_x_5081:
[----:B------:R-:W-:Y:S02]  /*150d0*/  IMAD.MOV.U32 R13, RZ, RZ, R6 ;  /* 0x000000ffff0d7224 */ /* 0x000fe400078e0006 */
[----:B------:R-:W-:-:S07]  /*150e0*/  IMAD.MOV.U32 R8, RZ, RZ, R14 ;  /* 0x000000ffff087224 */ /* 0x000fce00078e000e */
[----:B------:R-:W-:Y:S05]  /*150f0*/  WARPSYNC.COLLECTIVE R15, `(.L_x_5082) ;  /* 0x000000000f087348 */ /* 0x000fea0003c00000 */
[----:B------:R0:W1:Y:S02]  /*15100*/  SHFL.IDX P6, R14, R13, R12, R11 ;  /* 0x0000000c0d0e7389 */ /* 0x00006400000c000b */
[----:B01----:R-:W-:Y:S01]  /*15110*/  ENDCOLLECTIVE ;  /* 0x000000000000791b */ /* 0x003fe20003800000 */
.L_x_5082:
        /* <DEDUP_REMOVED lines=28> */
.L_x_5083:
[----:B------:R-:W-:Y:S02]  /*152e0*/  IMAD.MOV.U32 R13, RZ, RZ, R6 ;  /* 0x000000ffff0d7224 */ /* 0x000fe400078e0006 */
[----:B------:R-:W-:-:S07]  /*152f0*/  IMAD.MOV.U32 R7, RZ, RZ, R14 ;  /* 0x000000ffff077224 */ /* 0x000fce00078e000e */
[----:B------:R-:W-:Y:S05]  /*15300*/  WARPSYNC.COLLECTIVE R15, `(.L_x_5084) ;  /* 0x000000000f087348 */ /* 0x000fea0003c00000 */
[----:B------:R0:W1:Y:S02]  /*15310*/  SHFL.IDX P6, R14, R13, R12, R11 ;  /* 0x0000000c0d0e7389 */ /* 0x00006400000c000b */
[----:B01----:R-:W-:Y:S01]  /*15320*/  ENDCOLLECTIVE ;  /* 0x000000000000791b */ /* 0x003fe20003800000 */
.L_x_5084:
[----:B------:R-:W-:Y:S05]  /*15330*/  BRA `(.L_x_5085) ;  /* 0xffffffd000687947 */ /* 0x000fea000383ffff */
.L_x_5020:
[----:B0-----:R0:W2:Y:S02]  /*15340*/  SYNCS.PHASECHK.TRANS64.TRYWAIT P0, [R8+URZ+0x28c40], R20 ;  /* 0x028c4014080075a7 */ /* 0x0010a4000800017f */
[----:B--2---:R-:W-:Y:S05]  /*15350*/  @!P0 NANOSLEEP.SYNCS 0x989680 ;  /* 0x009896800000895d */ /* 0x004fea0003900000 */
[----:B------:R-:W2:Y:S02]  /*15360*/  @!P0 SYNCS.PHASECHK.TRANS64 P0, [R8+URZ+0x28c40], R20 ;  /* 0x028c4014080085a7 */ /* 0x000ea4000800007f */
[----:B--2---:R-:W-:Y:S05]  /*15370*/  @!P0 BRA `(.L_x_5020) ;  /* 0xfffffffc00f08947 */ /* 0x004fea000383ffff */
[----:B------:R-:W-:Y:S05]  /*15380*/  BRA `(.L_x_5086) ;  /* 0xffffffd400bc7947 */ /* 0x000fea000383ffff */
.L_x_5021:
        /* <DEDUP_REMOVED lines=8> */
.L_x_5088:
[----:B------:R-:W-:Y:S05]  /*15410*/  BSYNC B1 ;  /* 0x0000000000017941 */ /* 0x000fea0003800000 */
.L_x_5087:
        /* <DEDUP_REMOVED lines=9> */
.L_x_5089:
[----:B------:R-:W-:Y:S02]  /*154b0*/  IMAD.MOV.U32 R13, RZ, RZ, R27 ;  /* 0x000000ffff0d7224 */ /* 0x000fe400078e001b */
[----:B------:R-:W-:Y:S01]  /*154c0*/  IMAD.MOV.U32 R12, RZ, RZ, 0x1 ;  /* 0x00000001ff0c7424 */ /* 0x000fe200078e00ff */
[----:B------:R-:W-:-:S13]  /*154d0*/  IADD3 R2, P0, R14, R0, RZ ;  /* 0x000000000e027210 */ /* 0x000fda0007f1e0ff */
[----:B------:R-:W-:Y:S05]  /*154e0*/  WARPSYNC.COLLECTIVE R15, `(.L_x_5090) ;  /* 0x000000000f087348 */ /* 0x000fea0003c00000 */
[----:B------:R0:W1:Y:S02]  /*154f0*/  SHFL.IDX P6, R14, R13, R12, R11 ;  /* 0x0000000c0d0e7389 */ /* 0x00006400000c000b */
[----:B01----:R-:W-:Y:S01]  /*15500*/  ENDCOLLECTIVE ;  /* 0x000000000000791b */ /* 0x003fe20003800000 */
.L_x_5090:
        /* <DEDUP_REMOVED lines=10> */
.L_x_5091:
[----:B------:R-:W-:Y:S01]  /*155b0*/  MOV R13, R27 ;  /* 0x0000001b000d7202 */ /* 0x000fe20000000f00 */
[----:B------:R-:W-:Y:S01]  /*155c0*/  IMAD.MOV.U32 R12, RZ, RZ, 0x2 ;  /* 0x00000002ff0c7424 */ /* 0x000fe200078e00ff */
[----:B------:R-:W-:-:S13]  /*155d0*/  IADD3 R2, P0, R14, R0, RZ ;  /* 0x000000000e027210 */ /* 0x000fda0007f1e0ff */
[----:B------:R-:W-:Y:S05]  /*155e0*/  WARPSYNC.COLLECTIVE R15, `(.L_x_5092) ;  /* 0x000000000f087348 */ /* 0x000fea0003c00000 */
[----:B------:R0:W1:Y:S02]  /*155f0*/  SHFL.IDX P6, R14, R13, R12, R11 ;  /* 0x0000000c0d0e7389 */ /* 0x00006400000c000b */
[----:B01----:R-:W-:Y:S01]  /*15600*/  ENDCOLLECTIVE ;  /* 0x000000000000791b */ /* 0x003fe20003800000 */
.L_x_5092:
        /* <DEDUP_REMOVED lines=10> */
.L_x_5093:
[----:B------:R-:W-:Y:S02]  /*156b0*/  IMAD.MOV.U32 R13, RZ, RZ, R27 ;  /* 0x000000ffff0d7224 */ /* 0x000fe400078e001b */
[----:B------:R-:W-:Y:S01]  /*156c0*/  IMAD.MOV.U32 R12, RZ, RZ, 0x3 ;  /* 0x00000003ff0c7424 */ /* 0x000fe200078e00ff */
[----:B------:R-:W-:-:S13]  /*156d0*/  IADD3 R2, P0, R14, R0, RZ ;  /* 0x000000000e027210 */ /* 0x000fda0007f1e0ff */
[----:B------:R-:W-:Y:S05]  /*156e0*/  WARPSYNC.COLLECTIVE R15, `(.L_x_5094) ;  /* 0x000000000f087348 */ /* 0x000fea0003c00000 */
[----:B------:R0:W1:Y:S02]  /*156f0*/  SHFL.IDX P6, R14, R13, R12, R11 ;  /* 0x0000000c0d0e7389 */ /* 0x00006400000c000b */
[----:B01----:R-:W-:Y:S01]  /*15700*/  ENDCOLLECTIVE ;  /* 0x000000000000791b */ /* 0x003fe20003800000 */
.L_x_5094:
        /* <DEDUP_REMOVED lines=10> */
.L_x_5095:
[----:B------:R-:W-:Y:S05]  /*157b0*/  BRA `(.L_x_5096) ;  /* 0xffffffd400587947 */ /* 0x000fea000383ffff */
.L_x_5026:
[----:B--2---:R2:W3:Y:S02]  /*157c0*/  SYNCS.PHASECHK.TRANS64.TRYWAIT P0, [R8+URZ+0x28c60], R20 ;  /* 0x028c6014080075a7 */ /* 0x0044e4000800017f */
[----:B---3--:R-:W-:Y:S05]  /*157d0*/  @!P0 NANOSLEEP.SYNCS 0x989680 ;  /* 0x009896800000895d */ /* 0x008fea0003900000 */
[----:B------:R-:W3:Y:S02]  /*157e0*/  @!P0 SYNCS.PHASECHK.TRANS64 P0, [R8+URZ+0x28c60], R20 ;  /* 0x028c6014080085a7 */ /* 0x000ee4000800007f */
[----:B---3--:R-:W-:Y:S05]  /*157f0*/  @!P0 BRA `(.L_x_5026) ;  /* 0xfffffffc00f08947 */ /* 0x008fea000383ffff */
[----:B------:R-:W-:Y:S05]  /*15800*/  BRA `(.L_x_5097) ;  /* 0xffffffd400a87947 */ /* 0x000fea000383ffff */
.L_x_5027:
        /* <DEDUP_REMOVED lines=8> */
.L_x_5099:
[----:B------:R-:W-:Y:S05]  /*15890*/  BSYNC B1 ;  /* 0x0000000000017941 */ /* 0x000fea0003800000 */
.L_x_5098:
[----:B------:R-:W-:Y:S01]  /*158a0*/  IMAD.MOV.U32 R13, RZ, RZ, R10 ;  /* 0x000000ffff0d7224 */ /* 0x000fe200078e000a */
[----:B------:R-:W-:Y:S01]  /*158b0*/  MOV R12, RZ ;  /* 0x000000ff000c7202 */ /* 0x000fe20000000f00 */
[----:B------:R-:W-:Y:S01]  /*158c0*/  IMAD.MOV.U32 R11, RZ, RZ, 0x181f ;  /* 0x0000181fff0b7424 */ /* 0x000fe200078e00ff */
[C---:B------:R-:W-:Y:S01]  /*158d0*/  LOP3.LUT P2, RZ, R16.reuse, 0x40, RZ, 0xc0, !PT ;  /* 0x0000004010ff7812 */ /* 0x040fe2000784c0ff */
[----:B------:R-:W-:Y:S01]  /*158e0*/  IMAD.MOV.U32 R15, RZ, RZ, -0x1 ;  /* 0xffffffffff0f7424 */ /* 0x000fe200078e00ff */
[----:B------:R-:W-:Y:S01]  /*158f0*/  LOP3.LUT P1, RZ, R16, 0x20, RZ, 0xc0, !PT ;  /* 0x0000002010ff7812 */ /* 0x000fe2000782c0ff */
[----:B------:R-:W-:Y:S01]  /*15900*/  IMAD.MOV.U32 R3, RZ, RZ, R14 ;  /* 0x000000ffff037224 */ /* 0x000fe200078e000e */
[----:B------:R-:W-:Y:S01]  /*15910*/  P2R R4, PR, RZ, 0x8 ;  /* 0x00000008ff047803 */ /* 0x000fe20000000000 */
[----:B------:R-:W-:-:S10]  /*15920*/  IMAD R21, R21, 0x2, R17 ;  /* 0x0000000215157824 */ /* 0x000fd400078e0211 */
[----:B------:R-:W-:Y:S05]  /*15930*/  WARPSYNC.COLLECTIVE R15, `(.L_x_5100) ;  /* 0x000000000f087348 */ /* 0x000fea0003c00000 */
[----:B------:R0:W1:Y:S02]  /*15940*/  SHFL.IDX P6, R14, R13, R12, R11 ;  /* 0x0000000c0d0e7389 */ /* 0x00006400000c000b */
[----:B01----:R-:W-:Y:S01]  /*15950*/  ENDCOLLECTIVE ;  /* 0x000000000000791b */ /* 0x003fe20003800000 */
.L_x_5100:
[----:B------:R-:W-:-:S04]  /*15960*/  LOP3.LUT P3, RZ, R16, 0x10, RZ, 0xc0, !PT ;  /* 0x0000001010ff7812 */ /* 0x000fc8000786c0ff */
[----:B------:R-:W-:Y:S01]  /*15970*/  P2R R5, PR, RZ, 0x8 ;  /* 0x00000008ff057803 */ /* 0x000fe20000000000 */
        /* <DEDUP_REMOVED lines=13> */
.L_x_5101:
        /* <DEDUP_REMOVED lines=17> */
.L_x_5102:
        /* <DEDUP_REMOVED lines=17> */
.L_x_5103:
        /* <DEDUP_REMOVED lines=14> */
.L_x_5104:
[----:B------:R-:W-:Y:S02]  /*15d50*/  IMAD.MOV.U32 R13, RZ, RZ, R20 ;  /* 0x000000ffff0d7224 */ /* 0x000fe400078e0014 */
[----:B------:R-:W-:Y:S02]  /*15d60*/  IMAD.MOV.U32 R12, RZ, RZ, 0x3 ;  /* 0x00000003ff0c7424 */ /* 0x000fe400078e00ff */
[----:B------:R-:W-:Y:S01]  /*15d70*/  IMAD.MOV.U32 R2, RZ, RZ, R14 ;  /* 0x000000ffff027224 */ /* 0x000fe200078e000e */
[----:B------:R-:W-:-:S04]  /*15d80*/  LOP3.LUT P6, RZ, R16, 0x20, RZ, 0xc0, !PT ;  /* 0x0000002010ff7812 */ /* 0x000fc800078cc0ff */
[----:B------:R-:W-:-:S04]  /*15d90*/  IADD3 R2, P2, R2, R0, RZ ;  /* 0x0000000002027210 */ /* 0x000fc80007f5e0ff */
[----:B------:R-:W-:Y:S02]  /*15da0*/  IADD3.X R3, RZ, R3, RZ, P2, !PT ;  /* 0x00000003ff037210 */ /* 0x000fe400017fe4ff */
[----:B------:R-:W-:-:S03]  /*15db0*/  LOP3.LUT P2, RZ, R16, 0x40, RZ, 0xc0, !PT ;  /* 0x0000004010ff7812 */ /* 0x000fc6000784c0ff */
[----:B------:R-:W-:Y:S01]  /*15dc0*/  @!PT LDS RZ, [RZ] ;  /* 0x00000000fffff984 */ /* 0x000fe20000000800 */
[----:B------:R-:W-:Y:S01]  /*15dd0*/  @!PT LDS RZ, [RZ] ;  /* 0x00000000fffff984 */ /* 0x000fe20000000800 */
[----:B------:R-:W-:Y:S01]  /*15de0*/  @!PT LDS RZ, [RZ] ;  /* 0x00000000fffff984 */ /* 0x000fe20000000800 */
[----:B------:R0:W-:Y:S01]  /*15df0*/  LDGSTS.E.BYPASS.LTC128B.128 [R21+0x1400], desc[UR52][R2.64], !P3 ;  /* 0x0140000002157fae */ /* 0x0001e2000d901d74 */
[----:B------:R-:W-:-:S09]  /*15e00*/  ISETP.NE.AND P3, PT, R5, RZ, PT ;  /* 0x000000ff0500720c */ /* 0x000fd20003f65270 */
[----:B------:R0:W-:Y:S04]  /*15e10*/  LDGSTS.E.BYPASS.LTC128B.128 [R21+0x3400], desc[UR52][R2.64+0x80], !P2 ;  /* 0x0340008002157fae */ /* 0x0001e8000d101d74 */
[----:B------:R0:W-:Y:S02]  /*15e20*/  LDGSTS.E.BYPASS.LTC128B.128 [R21+0x5400], desc[UR52][R2.64+0x100], !P6 ;  /* 0x0540010002157fae */ /* 0x0001e4000f101d74 */
[----:B0-----:R-:W-:Y:S05]  /*15e30*/  WARPSYNC.COLLECTIVE R15, `(.L_x_5105) ;  /* 0x000000000f087348 */ /* 0x001fea0003c00000 */
[----:B------:R1:W2:Y:S02]  /*15e40*/  SHFL.IDX P6, R14, R13, R12, R11 ;  /* 0x0000000c0d0e7389 */ /* 0x0002a400000c000b */
[----:B012---:R-:W-:Y:S01]  /*15e50*/  ENDCOLLECTIVE ;  /* 0x000000000000791b */ /* 0x007fe20003800000 */
.L_x_5105:
[----:B------:R-:W-:Y:S01]  /*15e60*/  @!PT LDS RZ, [RZ] ;  /* 0x00000000fffff984 */ /* 0x000fe20000000800 */
[----:B------:R-:W-:Y:S01]  /*15e70*/  @!PT LDS RZ, [RZ] ;  /* 0x00000000fffff984 */ /* 0x000fe20000000800 */
[----:B------:R-:W-:Y:S01]  /*15e80*/  @!PT LDS RZ, [RZ] ;  /* 0x00000000fffff984 */ /* 0x000fe20000000800 */
[----:B------:R0:W-:Y:S01]  /*15e90*/  LDGSTS.E.BYPASS.LTC128B.128 [R21+0x7400], desc[UR52][R2.64+0x180], !P3 ;  /* 0x0740018002157fae */ /* 0x0001e2000d901d74 */
[----:B------:R-:W-:-:S03]  /*15ea0*/  ISETP.NE.AND P3, PT, R4, RZ, PT ;  /* 0x000000ff0400720c */ /* 0x000fc60003f65270 */
        /* <DEDUP_REMOVED lines=9> */
.L_x_5106:
[----:B------:R-:W-:Y:S05]  /*15f40*/  BRA `(.L_x_5107) ;  /* 0xffffffd4000c7947 */ /* 0x000fea000383ffff */
.L_x_5035:
[----:B------:R-:W-:Y:S01]  /*15f50*/  BSSY B0, `(.L_x_5108) ;  /* 0x0000008000007945 */ /* 0x000fe20003800000 */
[----:B------:R-:W-:Y:S02]  /*15f60*/  IMAD.MOV.U32 R13, RZ, RZ, R33 ;  /* 0x000000ffff0d7224 */ /* 0x000fe400078e0021 */
[----:B------:R-:W-:Y:S02]  /*15f70*/  IMAD.MOV.U32 R12, RZ, RZ, RZ ;  /* 0x000000ffff0c7224 */ /* 0x000fe400078e00ff */
[----:B------:R-:W-:Y:S02]  /*15f80*/  IMAD.MOV.U32 R11, RZ, RZ, 0x1f ;  /* 0x0000001fff0b7424 */ /* 0x000fe400078e00ff */
[----:B------:R-:W-:-:S07]  /*15f90*/  IMAD.MOV.U32 R15, RZ, RZ, -0x1 ;  /* 0xffffffffff0f7424 */ /* 0x000fce00078e00ff */
[----:B01---5:R-:W-:Y:S05]  /*15fa0*/  WARPSYNC.COLLECTIVE R15, `(.L_x_5109) ;  /* 0x000000000f087348 */ /* 0x023fea0003c00000 */
[----:B------:R2:W3:Y:S02]  /*15fb0*/  SHFL.IDX P6, R14, R13, R12, R11 ;  /* 0x0000000c0d0e7389 */ /* 0x0004e400000c000b */
[----:B0123-5:R-:W-:Y:S01]  /*15fc0*/  ENDCOLLECTIVE ;  /* 0x000000000000791b */ /* 0x02ffe20003800000 */
.L_x_5109:
[----:B------:R-:W-:Y:S05]  /*15fd0*/  BSYNC B0 ;  /* 0x0000000000007941 */ /* 0x000fea0003800000 */
.L_x_5108:
[----:B------:R-:W-:Y:S05]  /*15fe0*/  BRA `(.L_x_5110) ;  /* 0xffffffd800107947 */ /* 0x000fea000383ffff */
.L_x_5038:
[----:B---3--:R3:W4:Y:S02]  /*15ff0*/  SYNCS.PHASECHK.TRANS64.TRYWAIT P0, [R7+URZ+0x28c20], R0 ;  /* 0x028c2000070075a7 */ /* 0x008724000800017f */
[----:B----4-:R-:W-:Y:S05]  /*16000*/  @!P0 NANOSLEEP.SYNCS 0x989680 ;  /* 0x009896800000895d */ /* 0x010fea0003900000 */
[----:B------:R-:W4:Y:S02]  /*16010*/  @!P0 SYNCS.PHASECHK.TRANS64 P0, [R7+URZ+0x28c20], R0 ;  /* 0x028c2000070085a7 */ /* 0x000f24000800007f */
[----:B----4-:R-:W-:Y:S05]  /*16020*/  @!P0 BRA `(.L_x_5038) ;  /* 0xfffffffc00f08947 */ /* 0x010fea000383ffff */
[----:B------:R-:W-:Y:S05]  /*16030*/  BRA `(.L_x_5111) ;  /* 0xffffffd800587947 */ /* 0x000fea000383ffff */
.L_x_5039:
[----:B------:R-:W4:Y:S01]  /*16040*/  S2R R2, SR_TID.X ;  /* 0x0000000000027919 */ /* 0x000f220000002100 */
[----:B------:R-:W-:Y:S01]  /*16050*/  BSSY B0, `(.L_x_5112) ;  /* 0x000000a000007945 */ /* 0x000fe20003800000 */
[----:B------:R-:W-:Y:S02]  /*16060*/  IMAD.MOV.U32 R12, RZ, RZ, RZ ;  /* 0x000000ffff0c7224 */ /* 0x000fe400078e00ff */
[----:B------:R-:W-:Y:S02]  /*16070*/  IMAD.MOV.U32 R11, RZ, RZ, 0x1f ;  /* 0x0000001fff0b7424 */ /* 0x000fe400078e00ff */
[----:B------:R-:W-:Y:S01]  /*16080*/  IMAD.MOV.U32 R15, RZ, RZ, -0x1 ;  /* 0xffffffffff0f7424 */ /* 0x000fe200078e00ff */
[----:B----4-:R-:W-:-:S04]  /*16090*/  SHF.R.U32.HI R2, RZ, 0x5, R2 ;  /* 0x00000005ff027819 */ /* 0x010fc80000011602 */
[----:B------:R-:W-:-:S05]  /*160a0*/  LOP3.LUT R2, R2, 0x3, RZ, 0xc0, !PT ;  /* 0x0000000302027812 */ /* 0x000fca00078ec0ff */
[----:B------:R-:W-:-:S07]  /*160b0*/  IMAD.MOV.U32 R13, RZ, RZ, R2 ;  /* 0x000000ffff0d7224 */ /* 0x000fce00078e0002 */
[----:B0123-5:R-:W-:Y:S05]  /*160c0*/  WARPSYNC.COLLECTIVE R15, `(.L_x_5113) ;  /* 0x000000000f087348 */ /* 0x02ffea0003c00000 */
[----:B------:R4:W0:Y:S02]  /*160d0*/  SHFL.IDX P6, R14, R13, R12, R11 ;  /* 0x0000000c0d0e7389 */ /* 0x00082400000c000b */
[----:B012345:R-:W-:Y:S01]  /*160e0*/  ENDCOLLECTIVE ;  /* 0x000000000000791b */ /* 0x03ffe20003800000 */
.L_x_5113:
[----:B------:R-:W-:Y:S05]  /*160f0*/  BSYNC B0 ;  /* 0x0000000000007941 */ /* 0x000fea0003800000 */
.L_x_5112:
[----:B------:R-:W-:Y:S05]  /*16100*/  BRA `(.L_x_5114) ;  /* 0xffffffd800407947 */ /* 0x000fea000383ffff */
.L_x_5042:
[----:B------:R-:W-:Y:S01]  /*16110*/  BSSY B1, `(.L_x_5115) ;  /* 0x0000006000017945 */ /* 0x000fe20003800000 */
[----:B------:R-:W-:-:S07]  /*16120*/  IMAD.MOV.U32 R15, RZ, RZ, -0x1 ;  /* 0xffffffffff0f7424 */ /* 0x000fce00078e00ff */
[----:B0123-5:R-:W-:Y:S05]  /*16130*/  WARPSYNC.COLLECTIVE R15, `(.L_x_5116) ;  /* 0x000000000f0c7348 */ /* 0x02ffea0003c00000 */
[----:B------:R-:W-:Y:S02]  /*16140*/  ELECT P6, UR62, PT ;  /* 0x00000000003e782f */ /* 0x000fe400038c0000 */
[----:B------:R-:W-:Y:S01]  /*16150*/  MOV R14, UR62 ;  /* 0x0000003e000e7c02 */ /* 0x000fe20008000f00 */
[----:B0123-5:R-:W-:Y:S10]  /*16160*/  ENDCOLLECTIVE ;  /* 0x000000000000791b */ /* 0x02fff40003800000 */
.L_x_5116:
[----:B------:R-:W-:Y:S05]  /*16170*/  BSYNC B1 ;  /* 0x0000000000017941 */ /* 0x000fea0003800000 */
.L_x_5115:
[----:B------:R-:W-:Y:S05]  /*16180*/  BRA `(.L_x_5117) ;  /* 0xffffffd800387947 */ /* 0x000fea000383ffff */
.L_x_5044:
[----:B---3--:R3:W4:Y:S02]  /*16190*/  SYNCS.PHASECHK.TRANS64.TRYWAIT P1, [R5+URZ+0x28c40], R0 ;  /* 0x028c4000050075a7 */ /* 0x008724000802017f */
[----:B----4-:R-:W-:Y:S05]  /*161a0*/  @!P1 NANOSLEEP.SYNCS 0x989680 ;  /* 0x009896800000995d */ /* 0x010fea0003900000 */
[----:B------:R-:W4:Y:S02]  /*161b0*/  @!P1 SYNCS.PHASECHK.TRANS64 P1, [R5+URZ+0x28c40], R0 ;  /* 0x028c4000050095a7 */ /* 0x000f24000802007f */
[----:B----4-:R-:W-:Y:S05]  /*161c0*/  @!P1 BRA `(.L_x_5044) ;  /* 0xfffffffc00f09947 */ /* 0x010fea000383ffff */
[----:B------:R-:W-:Y:S05]  /*161d0*/  BRA `(.L_x_5118) ;  /* 0xffffffd800587947 */ /* 0x000fea000383ffff */
.L_x_5046:
[----:B----4-:R4:W0:Y:S02]  /*161e0*/  SYNCS.PHASECHK.TRANS64.TRYWAIT P1, [R3+URZ+0x28c40], R2 ;  /* 0x028c4002030075a7 */ /* 0x010824000802017f */
[----:B0-----:R-:W-:Y:S05]  /*161f0*/  @!P1 NANOSLEEP.SYNCS 0x989680 ;  /* 0x009896800000995d */ /* 0x001fea0003900000 */
[----:B------:R-:W0:Y:S02]  /*16200*/  @!P1 SYNCS.PHASECHK.TRANS64 P1, [R3+URZ+0x28c40], R2 ;  /* 0x028c4002030095a7 */ /* 0x000e24000802007f */
[----:B0-----:R-:W-:Y:S05]  /*16210*/  @!P1 BRA `(.L_x_5046) ;  /* 0xfffffffc00f09947 */ /* 0x001fea000383ffff */
[----:B------:R-:W-:Y:S05]  /*16220*/  BRA `(.L_x_5119) ;  /* 0xffffffd800647947 */ /* 0x000fea000383ffff */
.L_x_5048:
[----:B------:R0:W0:Y:S02]  /*16230*/  SYNCS.PHASECHK.TRANS64.TRYWAIT P1, [R5+URZ+0x28c60], R0 ;  /* 0x028c6000050075a7 */ /* 0x000024000802017f */
[----:B0-----:R-:W-:Y:S05]  /*16240*/  @!P1 NANOSLEEP.SYNCS 0x989680 ;  /* 0x009896800000995d */ /* 0x001fea0003900000 */
[----:B------:R-:W0:Y:S02]  /*16250*/  @!P1 SYNCS.PHASECHK.TRANS64 P1, [R5+URZ+0x28c60], R0 ;  /* 0x028c6000050095a7 */ /* 0x000e24000802007f */
[----:B0-----:R-:W-:Y:S05]  /*16260*/  @!P1 BRA `(.L_x_5048) ;  /* 0xfffffffc00f09947 */ /* 0x001fea000383ffff */
[----:B------:R-:W-:Y:S05]  /*16270*/  BRA `(.L_x_5120) ;  /* 0xffffffd800607947 */ /* 0x000fea000383ffff */
.L_x_5121:
        /* <DEDUP_REMOVED lines=16> */
.L_x_15536:


//--------------------- .text._ZN7cutlass13device_kernelIN5flash11enable_sm90INS1_16FlashAttnFwdSm90INS1_25CollectiveMainloopFwdSm90ILi2EN4cute5tupleIJNS5_1CILi1EEES8_S8_EEENS6_IJNS7_ILi64EEESA_SA_EEELi512ENS_6half_tEfNS_4arch4Sm90ELb0ELb1ELb0ELb0ELb1ELb0ELb1ELb0ELb0ELb1ELb0ELb0EEENS1_21CollectiveEpilogueFwdINS6_IJSA_NS7_ILi512EEESA_EEES9_SC_SE_Li256ELb0ELb1ELb0ELb0EEENS1_30DynamicPersistentTileSchedulerILi256ELi128ELb0ELb1ELb1EEEEEEEEEvNT_6ParamsE --------------------------
	.section	.text._ZN7cutlass13device_kernelIN5flash11enable_sm90INS1_16FlashAttnFwdSm90INS1_25CollectiveMainloopFwdSm90ILi2EN4cute5tupleIJNS5_1CILi1EEES8_S8_EEENS6_IJNS7_ILi64EEESA_SA_EEELi512ENS_6half_tEfNS_4arch4Sm90ELb0ELb1ELb0ELb0ELb1ELb0ELb1ELb0ELb0ELb1ELb0ELb0EEENS1_21CollectiveEpilogueFwdINS6_IJSA_NS7_ILi512EEESA_EEES9_SC_SE_Li256ELb0ELb1ELb0ELb0EEENS1_30DynamicPersistentTileSchedulerILi256ELi128ELb0ELb1ELb1EEEEEEEEEvNT_6ParamsE,"ax",@progbits
	.align	128
.text._ZN7cutlass13device_kernelIN5flash11enable_sm90INS1_16FlashAttnFwdSm90INS1_25CollectiveMainloopFwdSm90ILi2EN4cute5tupleIJNS5_1CILi1EEES8_S8_EEENS6_IJNS7_ILi64EEESA_SA_EEELi512ENS_6half_tEfNS_4arch4Sm90ELb0ELb1ELb0ELb0ELb1ELb0ELb1ELb0ELb0ELb1ELb0ELb0EEENS1_21CollectiveEpilogueFwdINS6_IJSA_NS7_ILi512EEESA_EEES9_SC_SE_Li256ELb0ELb1ELb0ELb0EEENS1_30DynamicPersistentTileSchedulerILi256ELi128ELb0ELb1ELb1EEEEEEEEEvNT_6ParamsE:
        .type           _ZN7cutlass13device_kernelIN5flash11enable_sm90INS1_16FlashAttnFwdSm90INS1_25CollectiveMainloopFwdSm90ILi2EN4cute5tupleIJNS5_1CILi1EEES8_S8_EEENS6_IJNS7_ILi64EEESA_SA_EEELi512ENS_6half_tEfNS_4arch4Sm90ELb0ELb1ELb0ELb0ELb1ELb0ELb1ELb0ELb0ELb1ELb0ELb0EEENS1_21CollectiveEpilogueFwdINS6_IJSA_NS7_ILi512EEESA_EEES9_SC_SE_Li256ELb0ELb1ELb0ELb0EEENS1_30DynamicPersistentTileSchedulerILi256ELi128ELb0ELb1ELb1EEEEEEEEEvNT_6ParamsE,@function
        .size           _ZN7cutlass13device_kernelIN5flash11enable_sm90INS1_16FlashAttnFwdSm90INS1_25CollectiveMainloopFwdSm90ILi2EN4cute5tupleIJNS5_1CILi1EEES8_S8_EEENS6_IJNS7_ILi64EEESA_SA_EEELi512ENS_6half_tEfNS_4arch4Sm90ELb0ELb1ELb0ELb0ELb1ELb0ELb1ELb0ELb0ELb1ELb0ELb0EEENS1_21CollectiveEpilogueFwdINS6_IJSA_NS7_ILi512EEESA_EEES9_SC_SE_Li256ELb0ELb1ELb0ELb0EEENS1_30DynamicPersistentTileSchedulerILi256ELi128ELb0ELb1ELb1EEEEEEEEEvNT_6ParamsE,(.L_x_15537 - _ZN7cutlass13device_kernelIN5flash11enable_sm90INS1_16FlashAttnFwdSm90INS1_25CollectiveMainloopFwdSm90ILi2EN4cute5tupleIJNS5_1CILi1EEES8_S8_EEENS6_IJNS7_ILi64EEESA_SA_EEELi512ENS_6half_tEfNS_4arch4Sm90ELb0ELb1ELb0ELb0ELb1ELb0ELb1ELb0ELb0ELb1ELb0ELb0EEENS1_21CollectiveEpilogueFwdINS6_IJSA_NS7_ILi512EEESA_EEES9_SC_SE_Li256ELb0ELb1ELb0ELb0EEENS1_30DynamicPersistentTileSchedulerILi256ELi128ELb0ELb1ELb1EEEEEEEEEvNT_6ParamsE)
        .other          _ZN7cutlass13device_kernelIN5flash11enable_sm90INS1_16FlashAttnFwdSm90INS1_25CollectiveMainloopFwdSm90ILi2EN4cute5tupleIJNS5_1CILi1EEES8_S8_EEENS6_IJNS7_ILi64EEESA_SA_EEELi512ENS_6half_tEfNS_4arch4Sm90ELb0ELb1ELb0ELb0ELb1ELb0ELb1ELb0ELb0ELb1ELb0ELb0EEENS1_21CollectiveEpilogueFwdINS6_IJSA_NS7_ILi512EEESA_EEES9_SC_SE_Li256ELb0ELb1ELb0ELb0EEENS1_30DynamicPersistentTileSchedulerILi256ELi128ELb0ELb1ELb1EEEEEEEEEvNT_6ParamsE,@"STO_CUDA_ENTRY STV_DEFAULT"
_ZN7cutlass13device_kernelIN5flash11enable_sm90INS1_16FlashAttnFwdSm90INS1_25CollectiveMainloopFwdSm90ILi2EN4cute5tupleIJNS5_1CILi1EEES8_S8_EEENS6_IJNS7_ILi64EEESA_SA_EEELi512ENS_6half_tEfNS_4arch4Sm90ELb0ELb1ELb0ELb0ELb1ELb0ELb1ELb0ELb0ELb1ELb0ELb0EEENS1_21CollectiveEpilogueFwdINS6_IJSA_NS7_ILi512EEESA_EEES9_SC_SE_Li256ELb0ELb1ELb0ELb0EEENS1_30DynamicPersistentTileSchedulerILi256ELi128ELb0ELb1ELb1EEEEEEEEEvNT_6ParamsE:
        /* <DEDUP_REMOVED lines=43> */
.L_x_5122:
        /* <DEDUP_REMOVED lines=22> */
.L_x_5123:
        /* <DEDUP_REMOVED lines=18> */
.L_x_5124:
        /* <DEDUP_REMOVED lines=22> */
.L_x_5125:
[----:B------:R-:W5:Y:S01]  /*0690*/  SHFL.IDX PT, R2, R0, RZ, 0x1f ;  /* 0x00001fff00027589 */ /* 0x000f6200000e0000 */
[----:B0-----:R-:W-:Y:S01]  /*06a0*/  R2UR UR4, R3 ;  /* 0x00000000030472ca */ /* 0x001fe200000e0000 */
[----:B------:R-:W-:-:S12]  /*06b0*/  NOP ;  /* 0x0000000000007918 */ /* 0x000fd80000000000 */
[----:B------:R-:W-:-:S05]  /*06c0*/  IMAD.U32 R4, RZ, RZ, UR4 ;  /* 0x00000004ff047e24 */ /* 0x000fca000f8e00ff */
[----:B------:R0:W-:Y:S01]  /*06d0*/  STL [R1+0x410], R4 ;  /* 0x0004100401007387 */ /* 0x0001e20000100800 */
[----:B-----5:R-:W-:-:S13]  /*06e0*/  ISETP.NE.AND P0, PT, R2, RZ, PT ;  /* 0x000000ff0200720c */ /* 0x020fda0003f05270 */
[----:B0-----:R-:W-:Y:S05]  /*06f0*/  @P0 BRA `(.L_x_5126) ;  /* 0x0000000000480947 */ /* 0x001fea0003800000 */
        /* <DEDUP_REMOVED lines=18> */
.L_x_5126:
[----:B0-----:R-:W-:Y:S01]  /*0820*/  R2UR UR4, R4 ;  /* 0x00000000040472ca */ /* 0x001fe200000e0000 */
[----:B------:R-:W-:Y:S01]  /*0830*/  UMOV UR61, 0x1 ;  /* 0x00000001003d7882 */ /* 0x000fe20000000000 */
[----:B------:R-:W-:Y:S01]  /*0840*/  NOP ;  /* 0x0000000000007918 */ /* 0x000fe20000000000 */
[----:B------:R-:W-:-:S10]  /*0850*/  ULDC.64 UR36, c[0x0][0x208] ;  /* 0x0000820000247ab9 */ /* 0x000fd40000000a00 */
[----:B------:R-:W-:-:S03]  /*0860*/  UISETP.NE.AND UP0, UPT, UR4, URZ, UPT ;  /* 0x0000003f0400728c */ /* 0x000fc6000bf05270 */
[----:B------:R-:W-:Y:S01]  /*0870*/  ULDC UR4, c[0x0][0x20] ;  /* 0x0000080000047ab9 */ /* 0x000fe20000000800 */
[----:B------:R-:W-:Y:S01]  /*0880*/  USEL UR61, UR61, 0x2, !UP0 ;  /* 0x000000023d3d7887 */ /* 0x000fe2000c000000 */
[----:B-1234-:R-:W-:Y:S01]  /*0890*/  BAR.SYNC.DEFER_BLOCKING 0x0 ;  /* 0x0000000000007b1d */ /* 0x01efe20000010000 */
[----:B------:R-:W-:Y:S02]  /*08a0*/  PLOP3.LUT P1, PT, PT, PT, UP0, 0x80, 0x0 ;  /* 0x000000000000781c */ /* 0x000fe40003f2f008 */
[----:B------:R-:W-:-:S03]  /*08b0*/  IADD3 R2, P0, R1, UR4, RZ ;  /* 0x0000000401027c10 */ /* 0x000fc6000ff1e0ff */
[----:B------:R-:W-:Y:S02]  /*08c0*/  ULDC UR4, c[0x0][0x24] ;  /* 0x0000090000047ab9 */ /* 0x000fe40000000800 */
[----:B------:R-:W-:-:S06]  /*08d0*/  IMAD.X R18, RZ, RZ, UR4, P0 ;  /* 0x00000004ff127e24 */ /* 0x000fcc00080e06ff */
[----:B------:R-:W-:Y:S05]  /*08e0*/  @!P1 BRA `(.L_x_5127) ;  /* 0x0000023800509947 */ /* 0x000fea0003800000 */
.L_x_5128:
[----:B------:R-:W-:-:S08]  /*08f0*/  NOP ;  /* 0x0000000000007918 */ /* 0x000fd00000000000 */
[----:B------:R-:W0:Y:S02]  /*0900*/  USETMAXREG.TRY_ALLOC.CTAPOOL UP0, 0xe8 ;  /* 0x000000e8000079c8 */ /* 0x000e240008000600 */
[----:B0-----:R-:W-:-:S13]  /*0910*/  PLOP3.LUT P0, PT, PT, PT, UP0, 0x80, 0x0 ;  /* 0x000000000000781c */ /* 0x001fda0003f0f008 */
[----:B------:R-:W-:Y:S05]  /*0920*/  @!P0 BRA `(.L_x_5128) ;  /* 0xfffffffc00f08947 */ /* 0x000fea000383ffff */
[----:B------:R-:W0:Y:S01]  /*0930*/  S2R R3, SR_TID.X ;  /* 0x0000000000037919 */ /* 0x000e220000002100 */
[----:B------:R-:W1:Y:S08]  /*0940*/  S2UR UR5, SR_CTAID.X ;  /* 0x00000000000579c3 */ /* 0x000e700000002500 */
[----:B------:R-:W-:Y:S06]  /*0950*/  BAR.ARV 0x4, 0x180 ;  /* 0x0106000000007b1d */ /* 0x000fec0000002000 */
[----:B------:R-:W-:-:S02]  /*0960*/  IADD3 R210, P1, R2, 0x1c0, RZ ;  /* 0x000001c002d27810 */ /* 0x000fc40007f3e0ff */
[----:B------:R-:W-:Y:S01]  /*0970*/  IADD3 R212, P2, R2, 0x1cc, RZ ;  /* 0x000001cc02d47810 */ /* 0x000fe20007f5e0ff */
[----:B------:R2:W-:Y:S02]  /*0980*/  STL.64 [R1+0x1c0], RZ ;  /* 0x0001c0ff01007387 */ /* 0x0005e40000100a00 */
[--C-:B------:R-:W-:Y:S02]  /*0990*/  IMAD.X R207, RZ, RZ, R18.reuse, P1 ;  /* 0x000000ffffcf7224 */ /* 0x100fe400008e0612 */
[----:B------:R2:W-:Y:S01]  /*09a0*/  STL [R1+0x1c8], RZ ;  /* 0x0001c8ff01007387 */ /* 0x0005e20000100800 */
[----:B------:R-:W-:-:S03]  /*09b0*/  IMAD.X R211, RZ, RZ, R18, P2 ;  /* 0x000000ffffd37224 */ /* 0x000fc600010e0612 */
[----:B------:R2:W-:Y:S01]  /*09c0*/  STL [R1+0x1cc], RZ ;  /* 0x0001ccff01007387 */ /* 0x0005e20000100800 */
[----:B0-----:R-:W-:-:S04]  /*09d0*/  LOP3.LUT R0, R3, 0xffffff80, RZ, 0xc0, !PT ;  /* 0xffffff8003007812 */ /* 0x001fc800078ec0ff */
[----:B------:R-:W-:Y:S02]  /*09e0*/  ISETP.NE.AND P0, PT, R0, 0x80, PT ;  /* 0x000000800000780c */ /* 0x000fe40003f05270 */
[----:B------:R-:W1:Y:S11]  /*09f0*/  LDC R0, c[0x0][0xd38] ;  /* 0x00034e00ff007b82 */ /* 0x000e760000000800 */
[----:B------:R-:W-:Y:S06]  /*0a00*/  @!P0 BAR.ARV 0x8, 0x100 ;  /* 0x0204000000008b1d */ /* 0x000fec0000002000 */
[----:B------:R-:W-:-:S13]  /*0a10*/  ISETP.GE.U32.AND P0, PT, R3, 0x100, PT ;  /* 0x000001000300780c */ /* 0x000fda0003f06070 */
[----:B------:R-:W-:Y:S06]  /*0a20*/  @P0 BAR.ARV 0xf, 0x100 ;  /* 0x03c4000000000b1d */ /* 0x000fec0000002000 */
[----:B-1----:R-:W-:-:S13]  /*0a30*/  ISETP.LE.AND P0, PT, R0, UR5, PT ;  /* 0x0000000500007c0c */ /* 0x002fda000bf03270 */
[----:B--2---:R-:W-:Y:S05]  /*0a40*/  @P0 EXIT ;  /* 0x000000000000094d */ /* 0x004fea0003800000 */
[----:B------:R-:W0:Y:S01]  /*0a50*/  S2R R7, SR_CgaCtaId ;  /* 0x0000000000077919 */ /* 0x000e220000008800 */
[----:B------:R-:W-:Y:S01]  /*0a60*/  VIADD R204, R3, 0xffffff80 ;  /* 0xffffff8003cc7836 */ /* 0x000fe20000000000 */
[----:B------:R-:W-:Y:S01]  /*0a70*/  MOV R0, 0x400 ;  /* 0x0000040000007802 */ /* 0x000fe20000000f00 */
[----:B------:R-:W1:Y:S01]  /*0a80*/  S2UR UR4, SR_SWINHI ;  /* 0x00000000000479c3 */ /* 0x000e620000002f00 */
[----:B------:R-:W-:Y:S02]  /*0a90*/  ULOP3.LUT UR6, UR61, 0x1, URZ, 0xfc, !UPT ;  /* 0x000000013d067892 */ /* 0x000fe4000f8efc3f */
[----:B------:R-:W-:-:S04]  /*0aa0*/  SHF.R.S32.HI R3, RZ, 0x1f, R204 ;  /* 0x0000001fff037819 */ /* 0x000fc800000114cc */
[CC--:B------:R-:W-:Y:S02]  /*0ab0*/  LEA.HI R6, R3.reuse, R204.reuse, RZ, 0x7 ;  /* 0x000000cc03067211 */ /* 0x0c0fe400078f38ff */
[CC--:B------:R-:W-:Y:S02]  /*0ac0*/  LEA.HI R4, R3.reuse, R204.reuse, RZ, 0x5 ;  /* 0x000000cc03047211 */ /* 0x0c0fe400078f28ff */
[----:B------:R-:W-:Y:S02]  /*0ad0*/  LOP3.LUT R5, R6, 0xffffff80, RZ, 0xc0, !PT ;  /* 0xffffff8006057812 */ /* 0x000fe400078ec0ff */
[--C-:B------:R-:W-:Y:S02]  /*0ae0*/  SHF.R.S32.HI R214, RZ, 0x5, R4.reuse ;  /* 0x00000005ffd67819 */ /* 0x100fe40000011404 */
[----:B------:R-:W-:Y:S01]  /*0af0*/  SHF.R.S32.HI R9, RZ, 0x1f, R4 ;  /* 0x0000001fff097819 */ /* 0x000fe20000011404 */
[----:B------:R-:W-:Y:S01]  /*0b00*/  IMAD.IADD R8, R204, 0x1, -R5 ;  /* 0x00000001cc087824 */ /* 0x000fe200078e0a05 */
[----:B------:R-:W-:-:S02]  /*0b10*/  LEA.HI R5, R3, R204, RZ, 0x2 ;  /* 0x000000cc03057211 */ /* 0x000fc400078f10ff */
[----:B------:R-:W-:Y:S02]  /*0b20*/  LEA.HI R9, R9, R214, RZ, 0x2 ;  /* 0x000000d609097211 */ /* 0x000fe400078f10ff */
[----:B------:R-:W-:Y:S02]  /*0b30*/  SHF.R.S32.HI R11, RZ, 0x1f, R8 ;  /* 0x0000001fff0b7819 */ /* 0x000fe40000011408 */
[----:B------:R-:W-:Y:S02]  /*0b40*/  LOP3.LUT R15, R5, 0xfffffffc, RZ, 0xc0, !PT ;  /* 0xfffffffc050f7812 */ /* 0x000fe400078ec0ff */
[----:B------:R-:W-:Y:S02]  /*0b50*/  LEA.HI R4, R11, R8, RZ, 0x2 ;  /* 0x000000080b047211 */ /* 0x000fe400078f10ff */
[----:B------:R-:W-:Y:S01]  /*0b60*/  SHF.R.S32.HI R205, RZ, 0x7, R6 ;  /* 0x00000007ffcd7819 */ /* 0x000fe20000011406 */
[----:B------:R-:W-:Y:S01]  /*0b70*/  IMAD.IADD R15, R204, 0x1, -R15 ;  /* 0x00000001cc0f7824 */ /* 0x000fe200078e0a0f */
[----:B0-----:R-:W-:-:S02]  /*0b80*/  LEA R0, R7, R0, 0x18 ;  /* 0x0000000007007211 */ /* 0x001fc400078ec0ff */
[--C-:B------:R-:W-:Y:S02]  /*0b90*/  SHF.R.S32.HI R10, RZ, 0x2, R4.reuse ;  /* 0x00000002ff0a7819 */ /* 0x100fe40000011404 */
[----:B------:R-:W-:Y:S02]  /*0ba0*/  R2UR UR44, R0 ;  /* 0x00000000002c72ca */ /* 0x000fe400000e0000 */
[----:B------:R-:W-:Y:S02]  /*0bb0*/  LEA.HI R0, R3, R204, RZ, 0x4 ;  /* 0x000000cc03007211 */ /* 0x000fe400078f20ff */
[----:B------:R-:W-:Y:S02]  /*0bc0*/  SHF.R.S32.HI R13, RZ, 0x1f, R4 ;  /* 0x0000001fff0d7819 */ /* 0x000fe40000011404 */
[----:B------:R-:W-:Y:S02]  /*0bd0*/  SHF.R.S32.HI R5, RZ, 0x4, R0 ;  /* 0x00000004ff057819 */ /* 0x000fe40000011400 */
[----:B------:R-:W-:-:S02]  /*0be0*/  LOP3.LUT R215, R0, 0xfffffff0, RZ, 0xc0, !PT ;  /* 0xfffffff000d77812 */ /* 0x000fc400078ec0ff */
[----:B------:R-:W-:Y:S02]  /*0bf0*/  LEA.HI R0, R0, R5, RZ, 0x1 ;  /* 0x0000000500007211 */ /* 0x000fe400078f08ff */
[----:B------:R-:W-:Y:S01]  /*0c00*/  LEA.HI R13, R13, R10, RZ, 0x3 ;  /* 0x0000000a0d0d7211 */ /* 0x000fe200078f18ff */
[----:B------:R-:W-:Y:S01]  /*0c10*/  IMAD.IADD R215, R204, 0x1, -R215 ;  /* 0x00000001ccd77824 */ /* 0x000fe200078e0ad7 */
[----:B------:R-:W-:Y:S01]  /*0c20*/  LOP3.LUT R0, R0, 0x1ffffffe, RZ, 0xc0, !PT ;  /* 0x1ffffffe00007812 */ /* 0x000fe200078ec0ff */
[----:B------:R-:W-:Y:S01]  /*0c30*/  UMOV UR38, UR44 ;  /* 0x0000002c00267c82 */ /* 0x000fe20008000000 */
[----:B-1----:R-:W-:Y:S01]  /*0c40*/  UMOV UR39, UR4 ;  /* 0x0000000400277c82 */ /* 0x002fe20008000000 */
[----:B------:R-:W-:Y:S01]  /*0c50*/  LOP3.LUT R13, R13, 0xfffffff8, RZ, 0xc0, !PT ;  /* 0xfffffff80d0d7812 */ /* 0x000fe200078ec0ff */
[----:B------:R-:W-:Y:S01]  /*0c60*/  IMAD R12, R205, 0x100, R215 ;  /* 0x00000100cd0c7824 */ /* 0x000fe200078e02d7 */
[----:B------:R-:W-:Y:S01]  /*0c70*/  LOP3.LUT R9, R9, 0x3ffffc, RZ, 0xc0, !PT ;  /* 0x003ffffc09097812 */ /* 0x000fe200078ec0ff */
[----:B------:R-:W-:Y:S01]  /*0c80*/  IMAD.IADD R0, R5, 0x1, -R0 ;  /* 0x0000000105007824 */ /* 0x000fe200078e0a00 */
[----:B------:R-:W-:Y:S01]  /*0c90*/  LEA.HI R5, R15, R15, RZ, 0x1 ;  /* 0x0000000f0f057211 */ /* 0x000fe200078f08ff */
[----:B------:R-:W-:Y:S01]  /*0ca0*/  IMAD.IADD R22, R10, 0x1, -R13 ;  /* 0x000000010a167824 */ /* 0x000fe200078e0a0d */
[----:B------:R-:W-:Y:S01]  /*0cb0*/  LEA.HI R3, R3, R204, RZ, 0x3 ;  /* 0x000000cc03037211 */ /* 0x000fe200078f18ff */
[----:B------:R-:W-:Y:S01]  /*0cc0*/  IMAD.IADD R9, R214, 0x1, -R9 ;  /* 0x00000001d6097824 */ /* 0x000fe200078e0a09 */
[----:B------:R-:W-:Y:S01]  /*0cd0*/  LOP3.LUT R10, R5, 0x1ffffffe, RZ, 0xc0, !PT ;  /* 0x1ffffffe050a7812 */ /* 0x000fe200078ec0ff */
[----:B------:R-:W-:Y:S01]  /*0ce0*/  IMAD.SHL.U32 R226, R0, 0x8, RZ ;  /* 0x0000000800e27824 */ /* 0x000fe200078e00ff */
[----:B------:R-:W-:Y:S01]  /*0cf0*/  LOP3.LUT R5, R3, 0xfffffff8, RZ, 0xc0, !PT ;  /* 0xfffffff803057812 */ /* 0x000fe200078ec0ff */
[----:B------:R-:W-:Y:S01]  /*0d00*/  IMAD R17, R9, 0x10, R12 ;  /* 0x0000001009117824 */ /* 0x000fe200078e020c */
[----:B------:R-:W-:Y:S01]  /*0d10*/  LEA.HI R6, R6, R205, RZ, 0x1 ;  /* 0x000000cd06067211 */ /* 0x000fe200078f08ff */
[----:B------:R-:W-:Y:S01]  /*0d20*/  IMAD.IADD R227, R15, 0x1, -R10 ;  /* 0x000000010fe37824 */ /* 0x000fe200078e0a0a */
[----:B------:R-:W-:Y:S01]  /*0d30*/  LEA.HI R11, R11, R8, RZ, 0x5 ;  /* 0x000000080b0b7211 */ /* 0x000fe200078f28ff */
[----:B------:R-:W-:Y:S01]  /*0d40*/  IMAD.IADD R206, R204, 0x1, -R5 ;  /* 0x00000001ccce7824 */ /* 0x000fe200078e0a05 */
[----:B------:R-:W-:Y:S01]  /*0d50*/  LOP3.LUT R9, R4, 0x7ffffffc, RZ, 0xc0, !PT ;  /* 0x7ffffffc04097812 */ /* 0x000fe200078ec0ff */
[----:B------:R-:W-:Y:S01]  /*0d60*/  IMAD.U32 R208, RZ, RZ, UR38 ;  /* 0x00000026ffd07e24 */ /* 0x000fe2000f8e00ff */
[----:B------:R-:W-:Y:S01]  /*0d70*/  LOP3.LUT R6, R6, 0xfffffe, RZ, 0xc0, !PT ;  /* 0x00fffffe06067812 */ /* 0x000fe200078ec0ff */
[----:B------:R-:W-:Y:S01]  /*0d80*/  IMAD.SHL.U32 R192, R206, 0x8, RZ ;  /* 0x00000008cec07824 */ /* 0x000fe200078e00ff */
[----:B------:R-:W-:Y:S01]  /*0d90*/  SHF.R.S32.HI R11, RZ, 0x5, R11 ;  /* 0x00000005ff0b7819 */ /* 0x000fe2000001140b */
[----:B------:R-:W-:Y:S01]  /*0da0*/  IMAD.IADD R9, R8, 0x1, -R9 ;  /* 0x0000000108097824 */ /* 0x000fe200078e0a09 */
[----:B------:R-:W-:Y:S01]  /*0db0*/  SHF.R.S32.HI R195, RZ, 0x3, R3 ;  /* 0x00000003ffc37819 */ /* 0x000fe20000011403 */
[----:B------:R-:W-:Y:S01]  /*0dc0*/  IMAD.IADD R6, R205, 0x1, -R6 ;  /* 0x00000001cd067824 */ /* 0x000fe200078e0a06 */
[----:B------:R-:W-:Y:S01]  /*0dd0*/  UMOV UR4, UR5 ;  /* 0x0000000500047c82 */ /* 0x000fe20008000000 */
[----:B------:R-:W-:-:S02]  /*0de0*/  VIADD R190, R192, 0x40 ;  /* 0x00000040c0be7836 */ /* 0x000fc40000000000 */
        /* <DEDUP_REMOVED lines=11> */
[----:B------:R-:W-:Y:S01]  /*0ea0*/  IMAD R22, R11, 0x10, R22 ;  /* 0x000000100b167824 */ /* 0x000fe200078e0216 */
[----:B------:R-:W-:Y:S01]  /*0eb0*/  SHF.R.S32.HI R198, RZ, 0x1f, R194 ;  /* 0x0000001fffc67819 */ /* 0x000fe200000114c2 */
[----:B------:R-:W-:Y:S01]  /*0ec0*/  IMAD.U32 R209, RZ, RZ, UR39 ;  /* 0x00000027ffd17e24 */ /* 0x000fe2000f8e00ff */
[----:B------:R-:W-:Y:S01]  /*0ed0*/  SHF.R.S32.HI R197, RZ, 0x1f, R193 ;  /* 0x0000001fffc57819 */ /* 0x000fe200000114c1 */
[----:B------:R-:W-:-:S02]  /*0ee0*/  IMAD.SHL.U32 R213, R6, 0x100, RZ ;  /* 0x0000010006d57824 */ /* 0x000fc400078e00ff */
[----:B------:R-:W-:Y:S02]  /*0ef0*/  IMAD.U32 R17, R17, 0x40, R226 ;  /* 0x0000004011117824 */ /* 0x000fe400078e00e2 */
[----:B------:R-:W-:Y:S02]  /*0f00*/  IMAD.SHL.U32 R216, R9, 0x2, RZ ;  /* 0x0000000209d87824 */ /* 0x000fe400078e00ff */
[----:B------:R-:W-:-:S04]  /*0f10*/  IMAD.WIDE R16, R17, 0x2, R208 ;  /* 0x0000000211107825 */ /* 0x000fc800078e02d0 */
[----:B------:R-:W-:Y:S02]  /*0f20*/  IMAD.IADD R23, R216, 0x1, R213 ;  /* 0x00000001d8177824 */ /* 0x000fe400078e02d5 */
[----:B------:R-:W-:-:S07]  /*0f30*/  IMAD R227, R227, 0x8, R22 ;  /* 0x00000008e3e37824 */ /* 0x000fce00078e0216 */
.L_x_5265:
        /* <DEDUP_REMOVED lines=12> */
[----:B01234-:R-:W-:Y:S05]  /*1000*/  @!P0 BRA `(.L_x_5129) ;  /* 0x0000000000208947 */ /* 0x01ffea0003800000 */
        /* <DEDUP_REMOVED lines=8> */
.L_x_5129:
[----:B------:R-:W-:Y:S01]  /*1090*/  ULDC UR7, c[0x0][0xd54] ;  /* 0x0003550000077ab9 */ /* 0x000fe20000000800 */
[----:B------:R-:W-:Y:S01]  /*10a0*/  UMOV UR6, UR9 ;  /* 0x0000000900067c82 */ /* 0x000fe20008000000 */
[----:B------:R-:W-:-:S11]  /*10b0*/  UISETP.NE.AND UP0, UPT, UR7, 0x1, UPT ;  /* 0x000000010700788c */ /* 0x000fd6000bf05270 */
[----:B------:R-:W-:Y:S02]  /*10c0*/  @UP0 ULDC.64 UR10, c[0x0][0xd58] ;  /* 0x00035600000a0ab9 */ /* 0x000fe40000000a00 */
[----:B------:R-:W-:-:S04]  /*10d0*/  UIMAD.WIDE.U32 UR4, UR9, UR10, URZ ;  /* 0x0000000a090472a5 */ /* 0x000fc8000f8e003f */
[----:B------:R-:W-:-:S04]  /*10e0*/  @UP0 USHF.R.U32.HI UR6, URZ, UR11, UR5 ;  /* 0x0000000b3f060299 */ /* 0x000fc80008011605 */
[----:B------:R-:W-:-:S12]  /*10f0*/  UIMAD UR4, UR6, UR7, URZ ;  /* 0x00000007060472a4 */ /* 0x000fd8000f8e023f */
.L_x_5130:
[----:B------:R-:W2:Y:S01]  /*1100*/  LDL R0, [R1+0x410] ;  /* 0x0004100001007983 */ /* 0x000ea20000100800 */
[----:B------:R-:W-:Y:S01]  /*1110*/  ULDC UR60, c[0x0][0xd48] ;  /* 0x00035200003c7ab9 */ /* 0x000fe20000000800 */
[----:B------:R-:W-:Y:S01]  /*1120*/  UIADD3 UR4, UR9, -UR4, URZ ;  /* 0x8000000409047290 */ /* 0x000fe2000fffe03f */
[----:B------:R-:W-:Y:S01]  /*1130*/  IADD3 R32, P0, R2, 0x3e0, RZ ;  /* 0x000003e002207810 */ /* 0x000fe20007f1e0ff */
[----:B------:R-:W-:Y:S01]  /*1140*/  UISETP.NE.AND UP1, UPT, UR60, 0x1, UPT ;  /* 0x000000013c00788c */ /* 0x000fe2000bf25270 */
[----:B------:R0:W-:Y:S01]  /*1150*/  STL.128 [R1+0x3e0], RZ ;  /* 0x0003e0ff01007387 */ /* 0x0001e20000100c00 */
[----:B------:R-:W-:Y:S01]  /*1160*/  ULDC UR5, c[0x0][0xd54] ;  /* 0x0003550000057ab9 */ /* 0x000fe20000000800 */
[----:B------:R-:W-:Y:S01]  /*1170*/  ULOP3.LUT UR59, URZ, UR6, URZ, 0x33, !UPT ;  /* 0x000000063f3b7292 */ /* 0x000fe2000f8e333f */
[----:B------:R-:W-:Y:S01]  /*1180*/  IMAD.X R37, RZ, RZ, R18, P0 ;  /* 0x000000ffff257224 */ /* 0x000fe200000e0612 */
[----:B------:R0:W-:Y:S01]  /*1190*/  STL.128 [R1+0x3f0], RZ ;  /* 0x0003f0ff01007387 */ /* 0x0001e20000100c00 */
[----:B------:R-:W-:Y:S01]  /*11a0*/  UIMAD UR8, UR8, UR5, UR4 ;  /* 0x00000005080872a4 */ /* 0x000fe2000f8e0204 */
[----:B------:R-:W-:-:S02]  /*11b0*/  ULDC.64 UR10, c[0x0][0x418] ;  /* 0x00010600000a7ab9 */ /* 0x000fc40000000a00 */
[----:B------:R0:W-:Y:S01]  /*11c0*/  STL.128 [R1+0x1d0], RZ ;  /* 0x0001d0ff01007387 */ /* 0x0001e20000100c00 */
[----:B------:R-:W-:Y:S01]  /*11d0*/  ULDC UR6, c[0x0][0xd3c] ;  /* 0x00034f0000067ab9 */ /* 0x000fe20000000800 */
[----:B------:R-:W-:Y:S01]  /*11e0*/  @UP1 ULDC UR4, c[0x0][0xd4c] ;  /* 0x0003530000041ab9 */ /* 0x000fe20000000800 */
[----:B------:R-:W-:Y:S01]  /*11f0*/  UISETP.NE.U32.AND UP0, UPT, UR10, URZ, UPT ;  /* 0x0000003f0a00728c */ /* 0x000fe2000bf05070 */
[----:B------:R0:W-:Y:S01]  /*1200*/  STL.128 [R1+0x1e0], RZ ;  /* 0x0001e0ff01007387 */ /* 0x0001e20000100c00 */
[----:B------:R-:W-:Y:S02]  /*1210*/  UIMAD.WIDE.U32 UR4, UR8, UR4, URZ ;  /* 0x00000004080472a5 */ /* 0x000fe4000f8e003f */
[----:B------:R-:W-:Y:S01]  /*1220*/  UIADD3 UR59, UR59, UR6, URZ ;  /* 0x000000063b3b7290 */ /* 0x000fe2000fffe03f */
[----:B------:R0:W-:Y:S01]  /*1230*/  STL.128 [R1+0x1f0], RZ ;  /* 0x0001f0ff01007387 */ /* 0x0001e20000100c00 */
[----:B------:R-:W-:Y:S01]  /*1240*/  UMOV UR58, UR8 ;  /* 0x00000008003a7c82 */ /* 0x000fe20008000000 */
[----:B------:R-:W-:Y:S01]  /*1250*/  @UP1 ULDC UR6, c[0x0][0xd50] ;  /* 0x0003540000061ab9 */ /* 0x000fe20000000800 */
[----:B------:R-:W-:Y:S01]  /*1260*/  UISETP.NE.AND.EX UP0, UPT, UR11, URZ, UPT, UP0 ;  /* 0x0000003f0b00728c */ /* 0x000fe2000bf05300 */
[----:B------:R0:W-:Y:S01]  /*1270*/  STL.128 [R1+0x200], RZ ;  /* 0x000200ff01007387 */ /* 0x0001e20000100c00 */
[----:B------:R-:W-:Y:S01]  /*1280*/  @UP1 USHF.R.U32.HI UR58, URZ, UR6, UR5 ;  /* 0x000000063f3a1299 */ /* 0x000fe20008011605 */
[----:B------:R-:W-:-:S02]  /*1290*/  ULDC UR47, c[0x0][0x424] ;  /* 0x00010900002f7ab9 */ /* 0x000fc40000000800 */
[----:B------:R0:W-:Y:S01]  /*12a0*/  STL.128 [R1+0x210], RZ ;  /* 0x000210ff01007387 */ /* 0x0001e20000100c00 */
[----:B------:R-:W-:Y:S02]  /*12b0*/  USEL UR47, UR47, 0x1, UP0 ;  /* 0x000000012f2f7887 */ /* 0x000fe40008000000 */
[----:B------:R-:W-:Y:S01]  /*12c0*/  UIADD3 UR4, -UR58, URZ, URZ ;  /* 0x0000003f3a047290 */ /* 0x000fe2000fffe13f */
[----:B------:R0:W-:Y:S01]  /*12d0*/  STL.128 [R1+0x220], RZ ;  /* 0x000220ff01007387 */ /* 0x0001e20000100c00 */
[----:B------:R-:W-:Y:S02]  /*12e0*/  ULDC UR7, c[0x0][0x2f0] ;  /* 0x0000bc0000077ab9 */ /* 0x000fe40000000800 */
[----:B------:R-:W-:Y:S01]  /*12f0*/  UIMAD UR47, UR47, UR7, URZ ;  /* 0x000000072f2f72a4 */ /* 0x000fe2000f8e023f */
[----:B------:R0:W-:Y:S01]  /*1300*/  STL.128 [R1+0x230], RZ ;  /* 0x000230ff01007387 */ /* 0x0001e20000100c00 */
[----:B------:R-:W-:-:S03]  /*1310*/  UIMAD UR60, UR60, UR4, UR8 ;  /* 0x000000043c3c72a4 */ /* 0x000fc6000f8e0208 */
[----:B------:R0:W-:Y:S04]  /*1320*/  STL.128 [R1+0x240], RZ ;  /* 0x000240ff01007387 */ /* 0x0001e80000100c00 */
        /* <DEDUP_REMOVED lines=23> */
[----:B------:R0:W-:Y:S01]  /*14a0*/  STL.128 [R1+0x3c0], RZ ;  /* 0x0003c0ff01007387 */ /* 0x0001e20000100c00 */
[----:B--2---:R-:W-:-:S02]  /*14b0*/  R2UR UR12, R0 ;  /* 0x00000000000c72ca */ /* 0x004fc400000e0000 */
[----:B------:R-:W1:Y:S11]  /*14c0*/  LDC R0, c[0x0][0xa80] ;  /* 0x0002a000ff007b82 */ /* 0x000e760000000800 */
[----:B------:R-:W-:-:S06]  /*14d0*/  UISETP.NE.AND UP2, UPT, UR12, 0x1, UPT ;  /* 0x000000010c00788c */ /* 0x000fcc000bf45270 */
[----:B------:R-:W-:Y:S01]  /*14e0*/  PLOP3.LUT P1, PT, PT, PT, UP2, 0x80, 0x0 ;  /* 0x000000000000781c */ /* 0x000fe20003f2f028 */
[----:B-1----:R0:W-:-:S12]  /*14f0*/  STL [R1+0x400], R0 ;  /* 0x0004000001007387 */ /* 0x0021d80000100800 */
[----:B------:R-:W-:Y:S05]  /*1500*/  @!P1 BRA `(.L_x_5131) ;  /* 0x0000007c00e09947 */ /* 0x000fea0003800000 */
[----:B------:R-:W1:Y:S01]  /*1510*/  LDC.64 R8, c[0x0][0xad8] ;  /* 0x0002b600ff087b82 */ /* 0x000e620000000a00 */
[----:B------:R-:W-:Y:S01]  /*1520*/  ULDC UR4, c[0x0][0x448] ;  /* 0x0001120000047ab9 */ /* 0x000fe20000000800 */
[----:B------:R-:W-:Y:S02]  /*1530*/  USHF.L.U32 UR6, UR59, 0x6, URZ ;  /* 0x000000063b067899 */ /* 0x000fe4000800063f */
[----:B------:R-:W-:Y:S01]  /*1540*/  UISETP.NE.AND UP0, UPT, UR4, 0x1, UPT ;  /* 0x000000010400788c */ /* 0x000fe2000bf05270 */
[----:B------:R-:W-:Y:S01]  /*1550*/  ULDC UR9, c[0x0][0x288] ;  /* 0x0000a20000097ab9 */ /* 0x000fe20000000800 */
[----:B------:R-:W-:Y:S02]  /*1560*/  UIADD3 UR7, UR6, 0x3f, URZ ;  /* 0x0000003f06077890 */ /* 0x000fe4000fffe03f */
[----:B------:R-:W-:-:S07]  /*1570*/  UIADD3 UR8, UR47, 0x1, -UR9 ;  /* 0x000000012f087890 */ /* 0x000fce000fffe809 */
[----:B------:R-:W-:Y:S01]  /*1580*/  @UP0 UIADD3 UR4, UR6, 0x3f, URZ ;  /* 0x0000003f06040890 */ /* 0x000fe2000fffe03f */
[----:B------:R-:W-:Y:S01]  /*1590*/  @UP0 ULDC UR5, c[0x0][0x44c] ;  /* 0x0001130000050ab9 */ /* 0x000fe20000000800 */
[----:B------:R-:W-:Y:S02]  /*15a0*/  @UP0 ULDC UR10, c[0x0][0x450] ;  /* 0x00011400000a0ab9 */ /* 0x000fe40000000800 */
[----:B------:R-:W-:-:S04]  /*15b0*/  UIMAD.WIDE.U32 UR4, UR4, UR5, URZ ;  /* 0x00000005040472a5 */ /* 0x000fc8000f8e003f */
[----:B------:R-:W-:Y:S01]  /*15c0*/  @UP0 USHF.R.U32.HI UR7, URZ, UR10, UR5 ;  /* 0x0000000a3f070299 */ /* 0x000fe20008011605 */
[----:B-1----:R-:W-:-:S03]  /*15d0*/  ISETP.GE.AND P1, PT, R9, 0x1, PT ;  /* 0x000000010900780c */ /* 0x002fc60003f26270 */
[----:B------:R-:W-:-:S06]  /*15e0*/  UIADD3 UR7, UR8, UR7, URZ ;  /* 0x0000000708077290 */ /* 0x000fcc000fffe03f */
[----:B0-----:R-:W-:-:S04]  /*15f0*/  VIADD R0, R8, UR7 ;  /* 0x0000000708007c36 */ /* 0x001fc80008000000 */
[----:B------:R-:W-:Y:S05]  /*1600*/  @!P1 BRA `(.L_x_5132) ;  /* 0x0000000000449947 */ /* 0x000fea0003800000 */
[----:B------:R-:W-:Y:S01]  /*1610*/  ISETP.LT.AND P0, PT, RZ, UR7, PT ;  /* 0x00000007ff007c0c */ /* 0x000fe2000bf01270 */
[----:B------:R-:W-:-:S06]  /*1620*/  UIADD3 UR4, UR7, -0x1, URZ ;  /* 0xffffffff07047890 */ /* 0x000fcc000fffe03f */
[----:B------:R-:W-:-:S06]  /*1630*/  IMAD.U32 R3, RZ, RZ, UR4 ;  /* 0x00000004ff037e24 */ /* 0x000fcc000f8e00ff */
[----:B------:R-:W-:Y:S05]  /*1640*/  @P0 BRA `(.L_x_5133) ;  /* 0x00000000001c0947 */ /* 0x000fea0003800000 */
[----:B------:R-:W-:Y:S01]  /*1650*/  ISETP.NE.AND P0, PT, R9, 0x1, PT ;  /* 0x000000010900780c */ /* 0x000fe20003f05270 */
[----:B------:R-:W-:-:S12]  /*1660*/  IMAD R3, RZ, RZ, -UR7 ;  /* 0x80000007ff037e24 */ /* 0x000fd8000f8e02ff */
[----:B------:R-:W0:Y:S02]  /*1670*/  @P0 LDC.64 R4, c[0x0][0xae0] ;  /* 0x0002b800ff040b82 */ /* 0x000e240000000a00 */
[----:B0-----:R-:W-:-:S05]  /*1680*/  @P0 IMAD.HI.U32 R4, R3, R4, RZ ;  /* 0x0000000403040227 */ /* 0x001fca00078e00ff */
[----:B------:R-:W-:-:S04]  /*1690*/  @P0 SHF.R.U32.HI R3, RZ, R5, R4 ;  /* 0x00000005ff030219 */ /* 0x000fc80000011604 */
[----:B------:R-:W-:Y:S01]  /*16a0*/  LOP3.LUT R3, RZ, R3, RZ, 0x33, !PT ;  /* 0x00000003ff037212 */ /* 0x000fe200078e33ff */
[----:B------:R-:W-:Y:S06]  /*16b0*/  BRA `(.L_x_5134) ;  /* 0x0000000000107947 */ /* 0x000fec0003800000 */
.L_x_5133:
[----:B------:R-:W-:-:S13]  /*16c0*/  ISETP.NE.AND P0, PT, R9, 0x1, PT ;  /* 0x000000010900780c */ /* 0x000fda0003f05270 */
[----:B------:R-:W0:Y:S02]  /*16d0*/  @P0 LDC.64 R4, c[0x0][0xae0] ;  /* 0x0002b800ff040b82 */ /* 0x000e240000000a00 */
[----:B0-----:R-:W-:-:S05]  /*16e0*/  @P0 IMAD.HI.U32 R4, R3, R4, RZ ;  /* 0x0000000403040227 */ /* 0x001fca00078e00ff */
[----:B------:R-:W-:-:S07]  /*16f0*/  @P0 SHF.R.U32.HI R3, RZ, R5, R4 ;  /* 0x00000005ff030219 */ /* 0x000fce0000011604 */
.L_x_5134:
[----:B------:R-:W-:-:S05]  /*1700*/  IMAD R3, R3, R9, R9 ;  /* 0x0000000903037224 */ /* 0x000fca00078e0209 */
[----:B------:R-:W-:-:S07]  /*1710*/  VIMNMX R0, R0, R3, PT ;  /* 0x0000000300007248 */ /* 0x000fce0003fe0100 */
.L_x_5132:
[----:B------:R-:W-:Y:S01]  /*1720*/  @UP0 ULDC UR4, c[0x0][0x44c] ;  /* 0x0001130000040ab9 */ /* 0x000fe20000000800 */
[----:B------:R-:W-:Y:S01]  /*1730*/  UIADD3 UR7, UR47, 0x3f, URZ ;  /* 0x0000003f2f077890 */ /* 0x000fe2000fffe03f */
[----:B------:R-:W-:Y:S01]  /*1740*/  VIADD R0, R0, 0x3f ;  /* 0x0000003f00007836 */ /* 0x000fe20000000000 */
[----:B------:R-:W-:Y:S01]  /*1750*/  UIMAD.WIDE.U32 UR4, UR6, UR4, URZ ;  /* 0x00000004060472a5 */ /* 0x000fe2000f8e003f */
[----:B------:R-:W-:Y:S01]  /*1760*/  @UP0 ULDC UR10, c[0x0][0x450] ;  /* 0x00011400000a0ab9 */ /* 0x000fe20000000800 */
[----:B------:R-:W-:Y:S02]  /*1770*/  USHF.R.S32.HI UR8, URZ, 0x1f, UR7 ;  /* 0x0000001f3f087899 */ /* 0x000fe40008011407 */
[----:B------:R-:W-:Y:S01]  /*1780*/  SHF.R.S32.HI R3, RZ, 0x1f, R0 ;  /* 0x0000001fff037819 */ /* 0x000fe20000011400 */
[----:B------:R-:W-:Y:S02]  /*1790*/  @UP0 USHF.R.U32.HI UR6, URZ, UR10, UR5 ;  /* 0x0000000a3f060299 */ /* 0x000fe40008011605 */
[----:B------:R-:W-:Y:S01]  /*17a0*/  ULEA.HI UR8, UR8, UR7, URZ, 0x6 ;  /* 0x0000000708087291 */ /* 0x000fe2000f8f303f */
[----:B------:R-:W-:Y:S01]  /*17b0*/  LEA.HI R3, R3, R0, RZ, 0x6 ;  /* 0x0000000003037211 */ /* 0x000fe200078f30ff */
[----:B------:R-:W-:Y:S01]  /*17c0*/  UIADD3 UR6, UR6, -UR9, UR47 ;  /* 0x8000000906067290 */ /* 0x000fe2000fffe02f */
[----:B------:R-:W-:Y:S01]  /*17d0*/  ULDC UR4, c[0x0][0xad4] ;  /* 0x0002b50000047ab9 */ /* 0x000fe20000000800 */
[----:B------:R-:W-:Y:S01]  /*17e0*/  USHF.R.S32.HI UR8, URZ, 0x6, UR8 ;  /* 0x000000063f087899 */ /* 0x000fe20008011408 */
[----:B------:R-:W-:Y:S01]  /*17f0*/  SHF.R.S32.HI R3, RZ, 0x6, R3 ;  /* 0x00000006ff037819 */ /* 0x000fe20000011403 */
[----:B------:R-:W-:-:S04]  /*1800*/  UIADD3 UR4, UR6, -UR4, URZ ;  /* 0x8000000406047290 */ /* 0x000fc8000fffe03f */
[----:B------:R-:W-:Y:S02]  /*1810*/  VIMNMX R219, R3, UR8, PT ;  /* 0x0000000803db7c48 */ /* 0x000fe4000bfe0100 */
[----:B------:R-:W-:Y:S01]  /*1820*/  IMAD.U32 R3, RZ, RZ, UR4 ;  /* 0x00000004ff037e24 */ /* 0x000fe2000f8e00ff */
[----:B------:R-:W-:Y:S06]  /*1830*/  @!P1 BRA `(.L_x_5135) ;  /* 0x0000000000409947 */ /* 0x000fec0003800000 */
[----:B------:R-:W-:-:S05]  /*1840*/  IMAD.U32 R0, RZ, RZ, UR6 ;  /* 0x00000006ff007e24 */ /* 0x000fca000f8e00ff */
        /* <DEDUP_REMOVED lines=9> */
.L_x_5136:
[----:B------:R-:W-:-:S13]  /*18e0*/  ISETP.NE.AND P0, PT, R9, 0x1, PT ;  /* 0x000000010900780c */ /* 0x000fda0003f05270 */
[----:B------:R-:W0:Y:S02]  /*18f0*/  @P0 LDC.64 R4, c[0x0][0xae0] ;  /* 0x0002b800ff040b82 */ /* 0x000e240000000a00 */
[----:B0-----:R-:W-:-:S05]  /*1900*/  @P0 IMAD.HI.U32 R4, R0, R4, RZ ;  /* 0x0000000400040227 */ /* 0x001fca00078e00ff */
[----:B------:R-:W-:-:S07]  /*1910*/  @P0 SHF.R.U32.HI R0, RZ, R5, R4 ;  /* 0x00000005ff000219 */ /* 0x000fce0000011604 */
.L_x_5137:
[----:B------:R-:W-:-:S05]  /*1920*/  IMAD R0, R0, R9, RZ ;  /* 0x0000000900007224 */ /* 0x000fca00078e02ff */
[----:B------:R-:W-:-:S07]  /*1930*/  VIMNMX R3, R3, R0, !PT ;  /* 0x0000000003037248 */ /* 0x000fce0007fe0100 */
.L_x_5135:
[----:B------:R-:W-:-:S04]  /*1940*/  SHF.R.S32.HI R0, RZ, 0x1f, R3 ;  /* 0x0000001fff007819 */ /* 0x000fc80000011403 */
[----:B------:R-:W-:Y:S02]  /*1950*/  LEA.HI R0, R0, R3, RZ, 0x6 ;  /* 0x0000000300007211 */ /* 0x000fe400078f30ff */
[----:B------:R-:W-:Y:S02]  /*1960*/  PRMT R3, RZ, 0x7610, R3 ;  /* 0x00007610ff037816 */ /* 0x000fe40000000003 */
[----:B------:R-:W-:-:S04]  /*1970*/  SHF.R.S32.HI R0, RZ, 0x6, R0 ;  /* 0x00000006ff007819 */ /* 0x000fc80000011400 */
[----:B------:R-:W-:-:S04]  /*1980*/  VIMNMX R0, RZ, R0, !PT ;  /* 0x00000000ff007248 */ /* 0x000fc80007fe0100 */
[----:B------:R-:W-:-:S13]  /*1990*/  ISETP.GT.AND P0, PT, R219, R0, PT ;  /* 0x00000000db00720c */ /* 0x000fda0003f04270 */
[----:B------:R-:W-:Y:S05]  /*19a0*/  @!P0 BRA `(.L_x_5138) ;  /* 0x000001f800bc8947 */ /* 0x000fea0003800000 */
[----:B------:R-:W2:Y:S04]  /*19b0*/  LDL R24, [R1+0x1c0] ;  /* 0x0001c00001187983 */ /* 0x000ea80000100800 */
[----:B------:R-:W3:Y:S04]  /*19c0*/  LDL R26, [R1+0x1d0] ;  /* 0x0001d000011a7983 */ /* 0x000ee80000100800 */
[----:B------:R-:W4:Y:S04]  /*19d0*/  LDL R60, [R1+0x1d4] ;  /* 0x0001d400013c7983 */ /* 0x000f280000100800 */
        /* <DEDUP_REMOVED lines=126> */
[----:B------:R-:W0:Y:S02]  /*21c0*/  SHFL.IDX PT, R3, R205, RZ, 0x1f ;  /* 0x00001fffcd037589 */ /* 0x000e2400000e0000 */
[----:B0-----:R-:W-:-:S04]  /*21d0*/  LEA.HI R4, R3, R3, RZ, 0x1 ;  /* 0x0000000303047211 */ /* 0x001fc800078f08ff */
[----:B------:R-:W-:-:S05]  /*21e0*/  LOP3.LUT R4, R4, 0x1fffe, RZ, 0xc0, !PT ;  /* 0x0001fffe04047812 */ /* 0x000fca00078ec0ff */
[----:B------:R-:W-:-:S05]  /*21f0*/  IMAD.IADD R4, R3, 0x1, -R4 ;  /* 0x0000000103047824 */ /* 0x000fca00078e0a04 */
[----:B------:R-:W-:-:S05]  /*2200*/  LEA R4, R4, UR44, 0xf ;  /* 0x0000002c04047c11 */ /* 0x000fca000f8e78ff */
[----:B------:R-:W-:-:S05]  /*2210*/  VIADD R4, R4, 0x400 ;  /* 0x0000040004047836 */ /* 0x000fca0000000000 */
[----:B------:R-:W-:-:S04]  /*2220*/  SHF.R.U32.HI R4, RZ, 0x4, R4 ;  /* 0x00000004ff047819 */ /* 0x000fc80000011604 */
[----:B------:R-:W-:Y:S01]  /*2230*/  LOP3.LUT R3, R4, 0x3fff, RZ, 0xc0, !PT ;  /* 0x00003fff04037812 */ /* 0x000fe200078ec0ff */
[----:B------:R-:W-:-:S03]  /*2240*/  UIADD3 UR4, UR44, 0x36400, URZ ;  /* 0x000364002c047890 */ /* 0x000fc6000fffe03f */
[----:B------:R-:W-:Y:S01]  /*2250*/  LOP3.LUT R3, R3, 0x2000000, RZ, 0xfc, !PT ;  /* 0x0200000003037812 */ /* 0x000fe200078efcff */
[----:B------:R-:W-:Y:S01]  /*2260*/  IMAD.MOV.U32 R5, RZ, RZ, 0x40000040 ;  /* 0x40000040ff057424 */ /* 0x000fe200078e00ff */
[----:B------:R-:W-:-:S03]  /*2270*/  USHF.R.U32.HI UR4, URZ, 0x4, UR4 ;  /* 0x000000043f047899 */ /* 0x000fc60008011604 */
[----:B--2---:R-:W-:Y:S01]  /*2280*/  IMAD R4, R24, 0x1000, R3 ;  /* 0x0000100018047824 */ /* 0x004fe200078e0203 */
[----:B------:R-:W-:Y:S01]  /*2290*/  R2UR UR15, R5 ;  /* 0x00000000050f72ca */ /* 0x000fe200000e0000 */
[----:B------:R-:W-:-:S03]  /*22a0*/  ULOP3.LUT UR4, UR4, 0x3fff, URZ, 0xc0, !UPT ;  /* 0x00003fff04047892 */ /* 0x000fc6000f8ec03f */
[----:B------:R-:W-:Y:S01]  /*22b0*/  R2UR UR14, R4 ;  /* 0x00000000040e72ca */ /* 0x000fe200000e0000 */
[----:B------:R-:W-:Y:S01]  /*22c0*/  ULOP3.LUT UR12, UR4, 0x10000, URZ, 0xfc, !UPT ;  /* 0x00010000040c7892 */ /* 0x000fe2000f8efc3f */
[----:B---3--:R-:W-:Y:S04]  /*22d0*/  STL [R1+0x1d0], R26 ;  /* 0x0001d01a01007387 */ /* 0x008fe80000100800 */
[----:B----4-:R-:W-:Y:S04]  /*22e0*/  STL [R1+0x1d4], R60 ;  /* 0x0001d43c01007387 */ /* 0x010fe80000100800 */
[----:B------:R-:W-:Y:S04]  /*22f0*/  STL [R1+0x1d8], R62 ;  /* 0x0001d83e01007387 */ /* 0x000fe80000100800 */
        /* <DEDUP_REMOVED lines=66> */
[----:B------:R0:W-:Y:S01]  /*2720*/  STL [R1+0x2f4], R37 ;  /* 0x0002f42501007387 */ /* 0x0001e20000100800 */
[----:B------:R-:W-:Y:S06]  /*2730*/  BAR.SYNC.DEFER_BLOCKING 0xe, 0x100 ;  /* 0x0384000000007b1d */ /* 0x000fec0000010000 */
[----:B------:R-:W-:Y:S01]  /*2740*/  UMOV UR13, 0x40000040 ;  /* 0x40000040000d7882 */ /* 0x000fe20000000000 */
[----:B0-----:R-:W-:-:S06]  /*2750*/  WARPGROUP.ARRIVE ;  /* 0x00000000000079c5 */ /* 0x001fcc0000000000 */
[----:B------:R-:W-:Y:S01]  /*2760*/  HGMMA.64x256x16.F32 R24, gdesc[UR12].tnspB, RZ, !UPT, gsb0 ;  /* 0x43e000000c1879f0 */ /* 0x000fe2000c0008ff */
[----:B------:R0:W-:Y:S04]  /*2770*/  STL [R1+0x2fc], R8 ;  /* 0x0002fc0801007387 */ /* 0x0001e80000100800 */
[----:B------:R1:W-:Y:S01]  /*2780*/  STL [R1+0x370], R9 ;  /* 0x0003700901007387 */ /* 0x0003e20000100800 */
[----:B0-----:R-:W-:Y:S02]  /*2790*/  VIADD R8, R4, 0x80 ;  /* 0x0000008004087836 */ /* 0x001fe40000000000 */
[----:B-1----:R-:W-:-:S03]  /*27a0*/  IMAD.MOV.U32 R9, RZ, RZ, 0x40000040 ;  /* 0x40000040ff097424 */ /* 0x002fc600078e00ff */
[----:B------:R-:W-:Y:S02]  /*27b0*/  R2UR UR18, R8 ;  /* 0x00000000081272ca */ /* 0x000fe400000e0000 */
[----:B------:R-:W-:Y:S01]  /*27c0*/  R2UR UR19, R9 ;  /* 0x00000000091372ca */ /* 0x000fe200000e0000 */
[----:B------:R-:W-:Y:S01]  /*27d0*/  UIADD3 UR16, UR12, 0x2, URZ ;  /* 0x000000020c107890 */ /* 0x000fe2000fffe03f */
        /* <DEDUP_REMOVED lines=55> */
[----:B------:R-:W-:Y:S01]  /*2b50*/  STL [R1+0x3cc], R187 ;  /* 0x0003ccbb01007387 */ /* 0x000fe20000100800 */
[----:B------:R-:W-:Y:S01]  /*2b60*/  UMOV UR17, 0x40000040 ;  /* 0x4000004000117882 */ /* 0x000fe20000000000 */
[----:B------:R-:W-:-:S02]  /*2b70*/  WARPGROUP.DEPBAR.LE gsb0, 0x0 ;  /* 0x00008000000079c5 */ /* 0x000fc40000010000 */
[----:B------:R-:W-:Y:S04]  /*2b80*/  STL.128 [R1+0x1d0], R24 ;  /* 0x0001d01801007387 */ /* 0x000fe80000100c00 */
        /* <DEDUP_REMOVED lines=30> */
[----:B------:R0:W-:Y:S02]  /*2d70*/  STL.128 [R1+0x3c0], R148 ;  /* 0x0003c09401007387 */ /* 0x0001e40000100c00 */
[----:B0-----:R-:W-:-:S06]  /*2d80*/  WARPGROUP.ARRIVE ;  /* 0x00000000000079c5 */ /* 0x001fcc0000000000 */
[----:B------:R-:W-:Y:S01]  /*2d90*/  HGMMA.64x256x16.F32 R24, gdesc[UR16].tnspB, R24, gsb0 ;  /* 0x43e00000101879f0 */ /* 0x000fe20008000818 */
[----:B------:R-:W-:Y:S02]  /*2da0*/  VIADD R8, R4, 0x100 ;  /* 0x0000010004087836 */ /* 0x000fe40000000000 */
[----:B------:R-:W-:-:S03]  /*2db0*/  IMAD.MOV.U32 R9, RZ, RZ, 0x40000040 ;  /* 0x40000040ff097424 */ /* 0x000fc600078e00ff */
[----:B------:R-:W-:Y:S02]  /*2dc0*/  R2UR UR6, R8 ;  /* 0x00000000080672ca */ /* 0x000fe400000e0000 */
[----:B------:R-:W-:Y:S01]  /*2dd0*/  R2UR UR7, R9 ;  /* 0x00000000090772ca */ /* 0x000fe200000e0000 */
[----:B------:R-:W-:Y:S01]  /*2de0*/  UIADD3 UR4, UR12, 0x4, URZ ;  /* 0x000000040c047890 */ /* 0x000fe2000fffe03f */
[----:B------:R-:W-:Y:S01]  /*2df0*/  UMOV UR5, 0x40000040 ;  /* 0x4000004000057882 */ /* 0x000fe20000000000 */
[----:B------:R-:W-:Y:S02]  /*2e00*/  VIADD R4, R4, 0x180 ;  /* 0x0000018004047836 */ /* 0x000fe40000000000 */
[----:B------:R-:W-:-:S03]  /*2e10*/  IMAD.MOV.U32 R5, RZ, RZ, 0x40000040 ;  /* 0x40000040ff057424 */ /* 0x000fc600078e00ff */
[----:B------:R-:W-:Y:S02]  /*2e20*/  R2UR UR10, R4 ;  /* 0x00000000040a72ca */ /* 0x000fe400000e0000 */
[----:B------:R-:W-:Y:S01]  /*2e30*/  R2UR UR11, R5 ;  /* 0x00000000050b72ca */ /* 0x000fe200000e0000 */
[----:B------:R-:W-:Y:S01]  /*2e40*/  UIADD3 UR8, UR12, 0x6, URZ ;  /* 0x000000060c087890 */ /* 0x000fe2000fffe03f */
[----:B------:R0:W5:Y:S01]  /*2e50*/  LDL R5, [R1+0x1c0] ;  /* 0x0001c00001057983 */ /* 0x0001620000100800 */
[----:B------:R-:W-:Y:S01]  /*2e60*/  UMOV UR9, 0x40000040 ;  /* 0x4000004000097882 */ /* 0x000fe20000000000 */
[----:B------:R-:W-:Y:S02]  /*2e70*/  WARPGROUP.DEPBAR.LE gsb0, 0x0 ;  /* 0x00008000000079c5 */ /* 0x000fe40000010000 */
        /* <DEDUP_REMOVED lines=32> */
[----:B-1----:R-:W-:-:S06]  /*3080*/  WARPGROUP.ARRIVE ;  /* 0x00000000000079c5 */ /* 0x002fcc0000000000 */
[----:B------:R-:W-:Y:S03]  /*3090*/  HGMMA.64x256x16.F32 R24, gdesc[UR4].tnspB, R24, gsb0 ;  /* 0x43e00000041879f0 */ /* 0x000fe60008000818 */
        /* <DEDUP_REMOVED lines=48> */
[----:B------:R1:W-:Y:S04]  /*33a0*/  STL.128 [R1+0x290], R72 ;  /* 0x0002904801007387 */ /* 0x0003e80000100c00 */
        /* <DEDUP_REMOVED lines=19> */
[----:B------:R-:W4:Y:S04]  /*34e0*/  LDL R4, [R1+0x1d0] ;  /* 0x0001d00001047983 */ /* 0x000f280000100800 */
[----:B-1----:R-:W4:Y:S04]  /*34f0*/  LDL R74, [R1+0x1d4] ;  /* 0x0001d400014a7983 */ /* 0x002f280000100800 */
[----:B--2---:R-:W2:Y:S04]  /*3500*/  LDL R76, [R1+0x1d8] ;  /* 0x0001d800014c7983 */ /* 0x004ea80000100800 */
[----:B------:R-:W2:Y:S04]  /*3510*/  LDL R78, [R1+0x1dc] ;  /* 0x0001dc00014e7983 */ /* 0x000ea80000100800 */
[----:B------:R-:W2:Y:S04]  /*3520*/  LDL R6, [R1+0x1e0] ;  /* 0x0001e00001067983 */ /* 0x000ea80000100800 */
[----:B---3--:R-:W3:Y:S04]  /*3530*/  LDL R80, [R1+0x1e4] ;  /* 0x0001e40001507983 */ /* 0x008ee80000100800 */
[----:B------:R-:W3:Y:S04]  /*3540*/  LDL R82, [R1+0x1e8] ;  /* 0x0001e80001527983 */ /* 0x000ee80000100800 */
[----:B----4-:R-:W4:Y:S04]  /*3550*/  LDL R84, [R1+0x1ec] ;  /* 0x0001ec0001547983 */ /* 0x010f280000100800 */
[----:B------:R-:W4:Y:S04]  /*3560*/  LDL R8, [R1+0x1f0] ;  /* 0x0001f00001087983 */ /* 0x000f280000100800 */
[----:B------:R-:W4:Y:S04]  /*3570*/  LDL R86, [R1+0x1f4] ;  /* 0x0001f40001567983 */ /* 0x000f280000100800 */
[----:B0-----:R-:W4:Y:S04]  /*3580*/  LDL R88, [R1+0x1f8] ;  /* 0x0001f80001587983 */ /* 0x001f280000100800 */
        /* <DEDUP_REMOVED lines=116> */
[----:B------:R-:W4:Y:S01]  /*3cd0*/  LDL R79, [R1+0x3cc] ;  /* 0x0003cc00014f7983 */ /* 0x000f220000100800 */
[----:B------:R-:W-:-:S03]  /*3ce0*/  ULOP3.LUT UR20, UR61, 0x1, URZ, 0xfc, !UPT ;  /* 0x000000013d147892 */ /* 0x000fc6000f8efc3f */
[----:B------:R0:W-:Y:S01]  /*3cf0*/  STL [R1+0x1d0], R4 ;  /* 0x0001d00401007387 */ /* 0x0001e20000100800 */
[----:B------:R-:W-:-:S03]  /*3d00*/  UISETP.NE.AND UP0, UPT, UR20, 0x3, UPT ;  /* 0x000000031400788c */ /* 0x000fc6000bf05270 */
[----:B------:R0:W-:Y:S04]  /*3d10*/  STL [R1+0x1d4], R74 ;  /* 0x0001d44a01007387 */ /* 0x0001e80000100800 */
[----:B--2---:R0:W-:Y:S04]  /*3d20*/  STL [R1+0x1d8], R76 ;  /* 0x0001d84c01007387 */ /* 0x0041e80000100800 */
[----:B------:R0:W-:Y:S04]  /*3d30*/  STL [R1+0x1dc], R78 ;  /* 0x0001dc4e01007387 */ /* 0x0001e80000100800 */
[----:B------:R0:W-:Y:S04]  /*3d40*/  STL [R1+0x1e0], R6 ;  /* 0x0001e00601007387 */ /* 0x0001e80000100800 */
[----:B---3--:R0:W-:Y:S04]  /*3d50*/  STL [R1+0x1e4], R80 ;  /* 0x0001e45001007387 */ /* 0x0081e80000100800 */
[----:B------:R0:W-:Y:S04]  /*3d60*/  STL [R1+0x1e8], R82 ;  /* 0x0001e85201007387 */ /* 0x0001e80000100800 */
[----:B----4-:R0:W-:Y:S04]  /*3d70*/  STL [R1+0x1ec], R84 ;  /* 0x0001ec5401007387 */ /* 0x0101e80000100800 */
[----:B------:R0:W-:Y:S04]  /*3d80*/  STL [R1+0x1f0], R8 ;  /* 0x0001f00801007387 */ /* 0x0001e80000100800 */
        /* <DEDUP_REMOVED lines=118> */
[----:B------:R0:W-:Y:S01]  /*44f0*/  STL [R1+0x3cc], R79 ;  /* 0x0003cc4f01007387 */ /* 0x0001e20000100800 */
[----:B------:R-:W-:Y:S06]  /*4500*/  BAR.ARV 0xf, 0x100 ;  /* 0x03c4000000007b1d */ /* 0x000fec0000002000 */
[----:B------:R-:W-:-:S13]  /*4510*/  PLOP3.LUT P1, PT, PT, PT, UP0, 0x80, 0x0 ;  /* 0x000000000000781c */ /* 0x000fda0003f2f008 */
[----:B0-----:R-:W-:Y:S05]  /*4520*/  @!P1 BRA `(.L_x_5139) ;  /* 0x0000000000049947 */ /* 0x001fea0003800000 */
[----:B------:R-:W-:Y:S01]  /*4530*/  BPT.TRAP 0x1 ;  /* 0x000000040000795c */ /* 0x000fe20000300000 */
.L_x_5139:
[----:B-----5:R-:W-:-:S05]  /*4540*/  LEA R5, R5, UR44, 0x3 ;  /* 0x0000002c05057c11 */ /* 0x020fca000f8e18ff */
[----:B------:R-:W-:-:S05]  /*4550*/  VIADD R4, R5, 0x38860 ;  /* 0x0003886005047836 */ /* 0x000fca0000000000 */
[----:B------:R-:W-:-:S04]  /*4560*/  PRMT R4, R7, 0x654, R4 ;  /* 0x0000065407047816 */ /* 0x000fc80000000004 */
[----:B------:R0:W-:Y:S02]  /*4570*/  SYNCS.ARRIVE.TRANS64.RED.A1T0 RZ, [R4+URZ], RZ ;  /* 0x000000ff04ff79a7 */ /* 0x0001e4000810043f */
[----:B0-----:R-:W-:-:S05]  /*4580*/  VIADD R4, R219, 0xfffffffe ;  /* 0xfffffffedb047836 */ /* 0x001fca0000000000 */
[----:B------:R-:W-:-:S13]  /*4590*/  ISETP.GE.AND P0, PT, R4, R0, PT ;  /* 0x000000000400720c */ /* 0x000fda0003f06270 */
[----:B------:R-:W-:Y:S05]  /*45a0*/  @!P0 BRA `(.L_x_5140) ;  /* 0x0000003c005c8947 */ /* 0x000fea0003800000 */
.L_x_5142:
[----:B------:R-:W2:Y:S04]  /*45b0*/  LDL R5, [R1+0x1c0] ;  /* 0x0001c00001057983 */ /* 0x000ea80000100800 */
[----:B------:R-:W3:Y:S04]  /*45c0*/  LDL.64 R122, [R1+0x270] ;  /* 0x00027000017a7983 */ /* 0x000ee80000100a00 */
[----:B------:R-:W4:Y:S04]  /*45d0*/  LDL.64 R104, [R1+0x2e0] ;  /* 0x0002e00001687983 */ /* 0x000f280000100a00 */
        /* <DEDUP_REMOVED lines=61> */
[----:B------:R-:W4:Y:S01]  /*49b0*/  LDL.64 R10, [R1+0x3c8] ;  /* 0x0003c800010a7983 */ /* 0x000f220000100a00 */
[----:B0-2---:R-:W-:-:S05]  /*49c0*/  IMAD R6, R5, 0x40, R22 ;  /* 0x0000004005067824 */ /* 0x005fca00078e0216 */
[----:B------:R-:W-:Y:S01]  /*49d0*/  LEA R130, R6, UR44, 0x2 ;  /* 0x0000002c06827c11 */ /* 0x000fe2000f8e10ff */
[----:B------:R-:W-:Y:S06]  /*49e0*/  BAR.SYNC.DEFER_BLOCKING 0xe, 0x100 ;  /* 0x0384000000007b1d */ /* 0x000fec0000010000 */
[----:B------:R-:W3:Y:S02]  /*49f0*/  LDS R6, [R130+0x38400] ;  /* 0x0384000082067984 */ /* 0x000ee40000000800 */
[C---:B---3--:R-:W-:Y:S01]  /*4a00*/  FMUL.FTZ R123, R6.reuse, R123 ;  /* 0x0000007b067b7220 */ /* 0x048fe20000410000 */
[----:B------:R-:W-:-:S05]  /*4a10*/  FMUL.FTZ R122, R6, R122 ;  /* 0x0000007a067a7220 */ /* 0x000fca0000410000 */
[----:B------:R4:W-:Y:S02]  /*4a20*/  STL.64 [R1+0x270], R122 ;  /* 0x0002707a01007387 */ /* 0x0009e40000100a00 */
[C---:B----4-:R-:W-:Y:S02]  /*4a30*/  FMUL.FTZ R122, R6.reuse, R104 ;  /* 0x00000068067a7220 */ /* 0x050fe40000410000 */
[----:B------:R-:W0:Y:S01]  /*4a40*/  LDS R104, [R130+0x38420] ;  /* 0x0384200082687984 */ /* 0x000e220000000800 */
[C---:B------:R-:W-:Y:S01]  /*4a50*/  FMUL.FTZ R133, R6.reuse, R133 ;  /* 0x0000008506857220 */ /* 0x040fe20000410000 */
        /* <DEDUP_REMOVED lines=55> */
[----:B------:R-:W-:Y:S01]  /*4dd0*/  FMUL.FTZ R100, R6, R100 ;  /* 0x0000006406647220 */ /* 0x000fe20000410000 */
[-C--:B------:R-:W-:Y:S01]  /*4de0*/  FMUL.FTZ R102, R102, R6.reuse ;  /* 0x0000000666667220 */ /* 0x080fe20000410000 */
[----:B------:R-:W-:Y:S01]  /*4df0*/  FMUL.FTZ R103, R103, R6 ;  /* 0x0000000667677220 */ /* 0x000fe20000410000 */
[C---:B------:R-:W-:Y:S01]  /*4e00*/  FMUL.FTZ R79, R6.reuse, R79 ;  /* 0x0000004f064f7220 */ /* 0x040fe20000410000 */
[----:B------:R-:W-:Y:S01]  /*4e10*/  FMUL.FTZ R78, R6, R78 ;  /* 0x0000004e064e7220 */ /* 0x000fe20000410000 */
[C---:B0-----:R-:W-:Y:S01]  /*4e20*/  FMUL.FTZ R77, R104.reuse, R77 ;  /* 0x0000004d684d7220 */ /* 0x041fe20000410000 */
        /* <DEDUP_REMOVED lines=63> */
[----:B------:R-:W-:Y:S04]  /*5220*/  STL.64 [R1+0x1e0], R132 ;  /* 0x0001e08401007387 */ /* 0x000fe80000100a00 */
        /* <DEDUP_REMOVED lines=31> */
[----:B------:R0:W-:Y:S04]  /*5420*/  STL.64 [R1+0x1e8], R74 ;  /* 0x0001e84a01007387 */ /* 0x0001e80000100a00 */
        /* <DEDUP_REMOVED lines=29> */
[----:B------:R2:W-:Y:S04]  /*5600*/  STL.64 [R1+0x3c8], R10 ;  /* 0x0003c80a01007387 */ /* 0x0005e80000100a00 */
[----:B0-----:R-:W3:Y:S04]  /*5610*/  LDL R74, [R1+0x1d4] ;  /* 0x0001d400014a7983 */ /* 0x001ee80000100800 */
[----:B------:R-:W4:Y:S04]  /*5620*/  LDL R76, [R1+0x1d8] ;  /* 0x0001d800014c7983 */ /* 0x000f280000100800 */
[----:B------:R-:W4:Y:S04]  /*5630*/  LDL R78, [R1+0x1dc] ;  /* 0x0001dc00014e7983 */ /* 0x000f280000100800 */
[----:B------:R-:W4:Y:S04]  /*5640*/  LDL R6, [R1+0x1e0] ;  /* 0x0001e00001067983 */ /* 0x000f280000100800 */
[----:B------:R-:W4:Y:S04]  /*5650*/  LDL R80, [R1+0x1e4] ;  /* 0x0001e40001507983 */ /* 0x000f280000100800 */
[----:B------:R-:W4:Y:S04]  /*5660*/  LDL R82, [R1+0x1e8] ;  /* 0x0001e80001527983 */ /* 0x000f280000100800 */
[----:B------:R-:W4:Y:S04]  /*5670*/  LDL R84, [R1+0x1ec] ;  /* 0x0001ec0001547983 */ /* 0x000f280000100800 */
[----:B-1----:R-:W4:Y:S04]  /*5680*/  LDL R8, [R1+0x1f0] ;  /* 0x0001f00001087983 */ /* 0x002f280000100800 */
[----:B------:R-:W4:Y:S04]  /*5690*/  LDL R86, [R1+0x1f4] ;  /* 0x0001f40001567983 */ /* 0x000f280000100800 */
[----:B------:R-:W4:Y:S04]  /*56a0*/  LDL R88, [R1+0x1f8] ;  /* 0x0001f80001587983 */ /* 0x000f280000100800 */
[----:B------:R-:W4:Y:S04]  /*56b0*/  LDL R90, [R1+0x1fc] ;  /* 0x0001fc00015a7983 */ /* 0x000f280000100800 */
[----:B--2---:R-:W2:Y:S04]  /*56c0*/  LDL R10, [R1+0x200] ;  /* 0x00020000010a7983 */ /* 0x004ea80000100800 */
[----:B------:R-:W2:Y:S04]  /*56d0*/  LDL R92, [R1+0x204] ;  /* 0x00020400015c7983 */ /* 0x000ea80000100800 */
        /* <DEDUP_REMOVED lines=114> */
[----:B------:R-:W-:Y:S04]  /*5e00*/  STL [R1+0x1d0], R102 ;  /* 0x0001d06601007387 */ /* 0x000fe80000100800 */
        /* <DEDUP_REMOVED lines=11> */
[----:B--2---:R-:W-:Y:S04]  /*5ec0*/  STL [R1+0x200], R10 ;  /* 0x0002000a01007387 */ /* 0x004fe80000100800 */
        /* <DEDUP_REMOVED lines=78> */
[----:B------:R0:W-:Y:S04]  /*63b0*/  STL [R1+0x33c], R27 ;  /* 0x00033c1b01007387 */ /* 0x0001e80000100800 */
[----:B------:R-:W-:Y:S04]  /*63c0*/  STL [R1+0x340], R56 ;  /* 0x0003403801007387 */ /* 0x000fe80000100800 */
[----:B------:R-:W-:Y:S04]  /*63d0*/  STL [R1+0x344], R29 ;  /* 0x0003441d01007387 */ /* 0x000fe80000100800 */
[----:B------:R1:W-:Y:S04]  /*63e0*/  STL [R1+0x348], R31 ;  /* 0x0003481f01007387 */ /* 0x0003e80000100800 */
[----:B------:R-:W-:Y:S04]  /*63f0*/  STL [R1+0x34c], R33 ;  /* 0x00034c2101007387 */ /* 0x000fe80000100800 */
[----:B------:R-:W-:Y:S04]  /*6400*/  STL [R1+0x350], R58 ;  /* 0x0003503a01007387 */ /* 0x000fe80000100800 */
[----:B------:R2:W-:Y:S04]  /*6410*/  STL [R1+0x354], R35 ;  /* 0x0003542301007387 */ /* 0x0005e80000100800 */
        /* <DEDUP_REMOVED lines=29> */
[----:B------:R4:W-:Y:S04]  /*65f0*/  STL [R1+0x3cc], R81 ;  /* 0x0003cc5101007387 */ /* 0x0009e80000100800 */
[----:B0-----:R-:W4:Y:S04]  /*6600*/  LDL.128 R24, [R1+0x1d0] ;  /* 0x0001d00001187983 */ /* 0x001f280000100c00 */
[----:B-1----:R-:W4:Y:S04]  /*6610*/  LDL.128 R28, [R1+0x1e0] ;  /* 0x0001e000011c7983 */ /* 0x002f280000100c00 */
[----:B--2---:R-:W2:Y:S04]  /*6620*/  LDL.128 R32, [R1+0x1f0] ;  /* 0x0001f00001207983 */ /* 0x004ea80000100c00 */
[----:B---3--:R-:W2:Y:S04]  /*6630*/  LDL.128 R36, [R1+0x200] ;  /* 0x0002000001247983 */ /* 0x008ea80000100c00 */
[----:B----4-:R-:W2:Y:S04]  /*6640*/  LDL.128 R40, [R1+0x210] ;  /* 0x0002100001287983 */ /* 0x010ea80000100c00 */
[----:B------:R-:W2:Y:S04]  /*6650*/  LDL.128 R44, [R1+0x220] ;  /* 0x00022000012c7983 */ /* 0x000ea80000100c00 */
        /* <DEDUP_REMOVED lines=25> */
[----:B------:R-:W2:Y:S01]  /*67f0*/  LDL.128 R148, [R1+0x3c0] ;  /* 0x0003c00001947983 */ /* 0x000ea20000100c00 */
[----:B------:R-:W-:-:S05]  /*6800*/  VIADD R6, R5, 0x1 ;  /* 0x0000000105067836 */ /* 0x000fca0000000000 */
[----:B------:R-:W-:Y:S01]  /*6810*/  ISETP.NE.AND P0, PT, R6, 0x2, PT ;  /* 0x000000020600780c */ /* 0x000fe20003f05270 */
[----:B------:R0:W-:Y:S01]  /*6820*/  STL [R1+0x1c0], R6 ;  /* 0x0001c00601007387 */ /* 0x0001e20000100800 */
[----:B------:R-:W-:-:S11]  /*6830*/  IMAD.MOV.U32 R9, RZ, RZ, 0x40000040 ;  /* 0x40000040ff097424 */ /* 0x000fd600078e00ff */
[----:B0-----:R-:W-:-:S04]  /*6840*/  @!P0 IMAD.MOV.U32 R6, RZ, RZ, RZ ;  /* 0x000000ffff068224 */ /* 0x001fc800078e00ff */
[----:B------:R-:W-:Y:S01]  /*6850*/  IMAD R8, R6, 0x1000, R3 ;  /* 0x0000100006087824 */ /* 0x000fe200078e0203 */
[----:B------:R-:W-:Y:S01]  /*6860*/  R2UR UR15, R9 ;  /* 0x00000000090f72ca */ /* 0x000fe200000e0000 */
[----:B------:R-:W-:Y:S01]  /*6870*/  IMAD.MOV.U32 R11, RZ, RZ, 0x40000040 ;  /* 0x40000040ff0b7424 */ /* 0x000fe200078e00ff */
[----:B------:R-:W3:Y:S02]  /*6880*/  LDL R6, [R1+0x1c8] ;  /* 0x0001c80001067983 */ /* 0x000ee40000100800 */
[C---:B------:R-:W-:Y:S01]  /*6890*/  R2UR UR14, R8.reuse ;  /* 0x00000000080e72ca */ /* 0x040fe200000e0000 */
[----:B------:R-:W-:Y:S01]  /*68a0*/  VIADD R10, R8, 0x80 ;  /* 0x00000080080a7836 */ /* 0x000fe20000000000 */
[----:B------:R-:W-:-:S04]  /*68b0*/  R2UR UR19, R11 ;  /* 0x000000000b1372ca */ /* 0x000fc800000e0000 */
[----:B------:R-:W-:Y:S01]  /*68c0*/  R2UR UR18, R10 ;  /* 0x000000000a1272ca */ /* 0x000fe200000e0000 */
[----:B--2---:R-:W-:-:S06]  /*68d0*/  WARPGROUP.ARRIVE ;  /* 0x00000000000079c5 */ /* 0x004fcc0000000000 */
[----:B------:R-:W-:Y:S01]  /*68e0*/  HGMMA.64x256x16.F32 R24, gdesc[UR12].tnspB, R24, gsb0 ;  /* 0x43e000000c1879f0 */ /* 0x000fe20008000818 */
[----:B------:R-:W-:Y:S02]  /*68f0*/  VIADD R10, R8, 0x100 ;  /* 0x00000100080a7836 */ /* 0x000fe40000000000 */
[----:B------:R-:W-:-:S03]  /*6900*/  IMAD.MOV.U32 R11, RZ, RZ, 0x40000040 ;  /* 0x40000040ff0b7424 */ /* 0x000fc600078e00ff */
[----:B------:R-:W-:Y:S02]  /*6910*/  R2UR UR6, R10 ;  /* 0x000000000a0672ca */ /* 0x000fe400000e0000 */
[----:B------:R-:W-:Y:S01]  /*6920*/  R2UR UR7, R11 ;  /* 0x000000000b0772ca */ /* 0x000fe200000e0000 */
        /* <DEDUP_REMOVED lines=39> */
[----:B------:R-:W2:Y:S01]  /*6ba0*/  @!P0 LDL R8, [R1+0x1c4] ;  /* 0x0001c40001088983 */ /* 0x000ea20000100800 */
[----:B------:R-:W-:-:S03]  /*6bb0*/  WARPGROUP.DEPBAR.LE gsb0, 0x0 ;  /* 0x00008000000079c5 */ /* 0x000fc60000010000 */
        /* <DEDUP_REMOVED lines=34> */
[----:B------:R-:W-:Y:S04]  /*6de0*/  @!P0 STL [R1+0x1c0], RZ ;  /* 0x0001c0ff01008387 */ /* 0x000fe80000100800 */
[----:B------:R0:W5:Y:S01]  /*6df0*/  LDL R5, [R1+0x1c0] ;  /* 0x0001c00001057983 */ /* 0x0001620000100800 */
        /* <DEDUP_REMOVED lines=68> */
[----:B------:R-:W2:Y:S04]  /*7240*/  LDL R10, [R1+0x1d0] ;  /* 0x0001d000010a7983 */ /* 0x000ea80000100800 */
[----:B-1----:R-:W2:Y:S04]  /*7250*/  LDL R80, [R1+0x1d4] ;  /* 0x0001d40001507983 */ /* 0x002ea80000100800 */
[----:B------:R-:W2:Y:S04]  /*7260*/  LDL R82, [R1+0x1d8] ;  /* 0x0001d80001527983 */ /* 0x000ea80000100800 */
[----:B----4-:R-:W4:Y:S04]  /*7270*/  LDL R84, [R1+0x1dc] ;  /* 0x0001dc0001547983 */ /* 0x010f280000100800 */
[----:B------:R-:W4:Y:S04]  /*7280*/  LDL R12, [R1+0x1e0] ;  /* 0x0001e000010c7983 */ /* 0x000f280000100800 */
[----:B------:R-:W4:Y:S04]  /*7290*/  LDL R86, [R1+0x1e4] ;  /* 0x0001e40001567983 */ /* 0x000f280000100800 */
[----:B---3--:R-:W3:Y:S04]  /*72a0*/  LDL R88, [R1+0x1e8] ;  /* 0x0001e80001587983 */ /* 0x008ee80000100800 */
[----:B------:R-:W3:Y:S04]  /*72b0*/  LDL R90, [R1+0x1ec] ;  /* 0x0001ec00015a7983 */ /* 0x000ee80000100800 */
[----:B------:R-:W3:Y:S04]  /*72c0*/  LDL R14, [R1+0x1f0] ;  /* 0x0001f000010e7983 */ /* 0x000ee80000100800 */
[----:B0-----:R-:W3:Y:S04]  /*72d0*/  LDL R92, [R1+0x1f4] ;  /* 0x0001f400015c7983 */ /* 0x001ee80000100800 */
[----:B------:R-:W3:Y:S04]  /*72e0*/  LDL R94, [R1+0x1f8] ;  /* 0x0001f800015e7983 */ /* 0x000ee80000100800 */
        /* <DEDUP_REMOVED lines=116> */
[----:B------:R-:W2:Y:S01]  /*7a30*/  LDL R85, [R1+0x3cc] ;  /* 0x0003cc0001557983 */ /* 0x000ea20000100800 */
[----:B------:R-:W-:-:S03]  /*7a40*/  VIADD R6, R6, 0x1 ;  /* 0x0000000106067836 */ /* 0x000fc60000000000 */
[----:B------:R0:W-:Y:S04]  /*7a50*/  STL [R1+0x1d0], R10 ;  /* 0x0001d00a01007387 */ /* 0x0001e80000100800 */
[----:B------:R0:W-:Y:S04]  /*7a60*/  STL [R1+0x1c8], R6 ;  /* 0x0001c80601007387 */ /* 0x0001e80000100800 */
[----:B------:R0:W-:Y:S04]  /*7a70*/  STL [R1+0x1d4], R80 ;  /* 0x0001d45001007387 */ /* 0x0001e80000100800 */
[----:B------:R0:W-:Y:S04]  /*7a80*/  STL [R1+0x1d8], R82 ;  /* 0x0001d85201007387 */ /* 0x0001e80000100800 */
[----:B----4-:R0:W-:Y:S04]  /*7a90*/  STL [R1+0x1dc], R84 ;  /* 0x0001dc5401007387 */ /* 0x0101e80000100800 */
[----:B------:R0:W-:Y:S04]  /*7aa0*/  STL [R1+0x1e0], R12 ;  /* 0x0001e00c01007387 */ /* 0x0001e80000100800 */
[----:B------:R0:W-:Y:S04]  /*7ab0*/  STL [R1+0x1e4], R86 ;  /* 0x0001e45601007387 */ /* 0x0001e80000100800 */
[----:B---3--:R0:W-:Y:S04]  /*7ac0*/  STL [R1+0x1e8], R88 ;  /* 0x0001e85801007387 */ /* 0x0081e80000100800 */
[----:B------:R0:W-:Y:S04]  /*7ad0*/  STL [R1+0x1ec], R90 ;  /* 0x0001ec5a01007387 */ /* 0x0001e80000100800 */
[----:B------:R0:W-:Y:S04]  /*7ae0*/  STL [R1+0x1f0], R14 ;  /* 0x0001f00e01007387 */ /* 0x0001e80000100800 */
[----:B------:R0:W-:Y:S04]  /*7af0*/  STL [R1+0x1f4], R92 ;  /* 0x0001f45c01007387 */ /* 0x0001e80000100800 */
[----:B------:R0:W-:Y:S04]  /*7b00*/  STL [R1+0x1f8], R94 ;  /* 0x0001f85e01007387 */ /* 0x0001e80000100800 */
[----:B--2---:R0:W-:Y:S04]  /*7b10*/  STL [R1+0x1fc], R96 ;  /* 0x0001fc6001007387 */ /* 0x0041e80000100800 */
        /* <DEDUP_REMOVED lines=116> */
[----:B------:R-:W-:-:S05]  /*8260*/  @!P0 LOP3.LUT R8, R8, 0x1, RZ, 0x3c, !PT ;  /* 0x0000000108088812 */ /* 0x000fca00078e3cff */
[----:B------:R0:W-:Y:S01]  /*8270*/  @!P0 STL [R1+0x1c4], R8 ;  /* 0x0001c40801008387 */ /* 0x0001e20000100800 */
[----:B------:R-:W-:Y:S06]  /*8280*/  BAR.ARV 0xf, 0x100 ;  /* 0x03c4000000007b1d */ /* 0x000fec0000002000 */
[C---:B------:R-:W-:Y:S01]  /*8290*/  ISETP.GT.AND P0, PT, R4.reuse, R0, PT ;  /* 0x000000000400720c */ /* 0x040fe20003f04270 */
[----:B------:R-:W-:Y:S01]  /*82a0*/  VIADD R4, R4, 0xffffffff ;  /* 0xffffffff04047836 */ /* 0x000fe20000000000 */
[----:B------:R-:W-:Y:S11]  /*82b0*/  @!P1 BRA `(.L_x_5141) ;  /* 0x0000000000049947 */ /* 0x000ff60003800000 */
[----:B------:R-:W-:Y:S01]  /*82c0*/  BPT.TRAP 0x1 ;  /* 0x000000040000795c */ /* 0x000fe20000300000 */
.L_x_5141:
[----:B-----5:R-:W-:-:S05]  /*82d0*/  LEA R5, R5, UR44, 0x3 ;  /* 0x0000002c05057c11 */ /* 0x020fca000f8e18ff */
[----:B0-----:R-:W-:-:S05]  /*82e0*/  VIADD R6, R5, 0x38860 ;  /* 0x0003886005067836 */ /* 0x001fca0000000000 */
[----:B------:R-:W-:-:S04]  /*82f0*/  PRMT R6, R7, 0x654, R6 ;  /* 0x0000065407067816 */ /* 0x000fc80000000006 */
[----:B------:R0:W-:Y:S01]  /*8300*/  SYNCS.ARRIVE.TRANS64.RED.A1T0 RZ, [R6+URZ], RZ ;  /* 0x000000ff06ff79a7 */ /* 0x0001e2000810043f */
[----:B------:R-:W-:Y:S05]  /*8310*/  @P0 BRA `(.L_x_5142) ;  /* 0xffffffc000a40947 */ /* 0x000fea000383ffff */
.L_x_5140:
[----:B------:R-:W2:Y:S04]  /*8320*/  LDL R121, [R1+0x1c0] ;  /* 0x0001c00001797983 */ /* 0x000ea80000100800 */
[----:B------:R-:W3:Y:S04]  /*8330*/  LDL.64 R124, [R1+0x1d0] ;  /* 0x0001d000017c7983 */ /* 0x000ee80000100a00 */
[----:B------:R-:W4:Y:S04]  /*8340*/  LDL.64 R106, [R1+0x280] ;  /* 0x00028000016a7983 */ /* 0x000f280000100a00 */
[----:B------:R-:W5:Y:S04]  /*8350*/  LDL.64 R10, [R1+0x358] ;  /* 0x00035800010a7983 */ /* 0x000f680000100a00 */
        /* <DEDUP_REMOVED lines=60> */
[----:B0-----:R-:W5:Y:S04]  /*8720*/  LDL.64 R6, [R1+0x3c8] ;  /* 0x0003c80001067983 */ /* 0x001f680000100a00 */
[----:B------:R-:W5:Y:S04]  /*8730*/  LDL R3, [R1+0x1c8] ;  /* 0x0001c80001037983 */ /* 0x000f680000100800 */
[----:B------:R-:W5:Y:S01]  /*8740*/  LDL R0, [R1+0x1c0] ;  /* 0x0001c00001007983 */ /* 0x000f620000100800 */
[----:B--2---:R-:W-:-:S05]  /*8750*/  IMAD R120, R121, 0x40, R22 ;  /* 0x0000004079787824 */ /* 0x004fca00078e0216 */
        /* <DEDUP_REMOVED lines=8> */
[C---:B-----5:R-:W-:Y:S01]  /*87e0*/  FMUL.FTZ R127, R120.reuse, R127 ;  /* 0x0000007f787f7220 */ /* 0x060fe20000410000 */
        /* <DEDUP_REMOVED lines=33> */
[C---:B0-----:R-:W-:Y:S01]  /*8a00*/  FMUL.FTZ R11, R106.reuse, R11 ;  /* 0x0000000b6a0b7220 */ /* 0x041fe20000410000 */
[----:B------:R-:W-:Y:S01]  /*8a10*/  FMUL.FTZ R10, R106, R10 ;  /* 0x0000000a6a0a7220 */ /* 0x000fe20000410000 */
[C---:B------:R-:W-:Y:S01]  /*8a20*/  FMUL.FTZ R102, R120.reuse, R102 ;  /* 0x0000006678667220 */ /* 0x040fe20000410000 */
[C---:B------:R-:W-:Y:S01]  /*8a30*/  FMUL.FTZ R101, R120.reuse, R101 ;  /* 0x0000006578657220 */ /* 0x040fe20000410000 */
[C---:B------:R-:W-:Y:S01]  /*8a40*/  FMUL.FTZ R100, R120.reuse, R100 ;  /* 0x0000006478647220 */ /* 0x040fe20000410000 */
[C---:B------:R-:W-:Y:S01]  /*8a50*/  FMUL.FTZ R99, R120.reuse, R99 ;  /* 0x0000006378637220 */ /* 0x040fe20000410000 */
[----:B------:R0:W-:Y:S01]  /*8a60*/  STL.64 [R1+0x358], R10 ;  /* 0x0003580a01007387 */ /* 0x0001e20000100a00 */
        /* <DEDUP_REMOVED lines=85> */
[----:B0-----:R-:W-:-:S02]  /*8fc0*/  VIADD R10, R3, 0x1 ;  /* 0x00000001030a7836 */ /* 0x001fc40000000000 */
[----:B------:R-:W-:Y:S01]  /*8fd0*/  VIADD R0, R0, 0x1 ;  /* 0x0000000100007836 */ /* 0x000fe20000000000 */
[----:B------:R0:W-:Y:S04]  /*8fe0*/  STL.64 [R1+0x1e0], R126 ;  /* 0x0001e07e01007387 */ /* 0x0001e80000100a00 */
        /* <DEDUP_REMOVED lines=61> */
[----:B------:R0:W-:Y:S04]  /*93c0*/  STL [R1+0x1c8], R10 ;  /* 0x0001c80a01007387 */ /* 0x0001e80000100800 */
[----:B------:R0:W-:Y:S01]  /*93d0*/  STL [R1+0x1c0], R0 ;  /* 0x0001c00001007387 */ /* 0x0001e20000100800 */
[----:B------:R-:W-:Y:S06]  /*93e0*/  BAR.ARV 0xf, 0x100 ;  /* 0x03c4000000007b1d */ /* 0x000fec0000002000 */
[----:B------:R-:W-:Y:S01]  /*93f0*/  ISETP.NE.AND P0, PT, R0, 0x2, PT ;  /* 0x000000020000780c */ /* 0x000fe20003f05270 */
[----:B------:R-:W-:Y:S01]  /*9400*/  BSSY B0, `(.L_x_5143) ;  /* 0x0000007000007945 */ /* 0x000fe20003800000 */
[----:B------:R-:W-:-:S11]  /*9410*/  IMAD.MOV.U32 R3, RZ, RZ, 0x1 ;  /* 0x00000001ff037424 */ /* 0x000fd600078e00ff */
[----:B0-----:R-:W-:Y:S05]  /*9420*/  @P0 BRA `(.L_x_5144) ;  /* 0x0000000000100947 */ /* 0x001fea0003800000 */
[----:B------:R-:W2:Y:S04]  /*9430*/  LDL R0, [R1+0x1c4] ;  /* 0x0001c40001007983 */ /* 0x000ea80000100800 */
[----:B------:R0:W-:Y:S01]  /*9440*/  STL [R1+0x1c0], RZ ;  /* 0x0001c0ff01007387 */ /* 0x0001e20000100800 */
[----:B--2---:R-:W-:-:S05]  /*9450*/  LOP3.LUT R0, R0, 0x1, RZ, 0x3c, !PT ;  /* 0x0000000100007812 */ /* 0x004fca00078e3cff */
[----:B------:R0:W-:Y:S02]  /*9460*/  STL [R1+0x1c4], R0 ;  /* 0x0001c40001007387 */ /* 0x0001e40000100800 */
.L_x_5144:
[----:B------:R-:W-:Y:S05]  /*9470*/  BSYNC B0 ;  /* 0x0000000000007941 */ /* 0x000fea0003800000 */
.L_x_5143:
[----:B------:R-:W-:Y:S05]  /*9480*/  BRA `(.L_x_5138) ;  /* 0x0000018000047947 */ /* 0x000fea0003800000 */
.L_x_5131:
[----:B------:R-:W-:Y:S01]  /*9490*/  UIADD3 UR4, UP3, UR38, 0x38860, URZ ;  /* 0x0003886026047890 */ /* 0x000fe2000ff7e03f */
[----:B------:R-:W-:Y:S01]  /*94a0*/  IMAD.MOV.U32 R9, RZ, RZ, R7 ;  /* 0x000000ffff097224 */ /* 0x000fe200078e0007 */
[----:B------:R-:W-:Y:S01]  /*94b0*/  UIADD3 UR7, UP2, UR38, 0x38850, URZ ;  /* 0x0003885026077890 */ /* 0x000fe2000ff5e03f */
[----:B------:R-:W-:Y:S01]  /*94c0*/  IMAD.MOV.U32 R8, RZ, RZ, 0x100 ;  /* 0x00000100ff087424 */ /* 0x000fe200078e00ff */
[----:B------:R-:W-:Y:S01]  /*94d0*/  UIADD3.X UR5, URZ, UR39, URZ, UP3, !UPT ;  /* 0x000000273f057290 */ /* 0x000fe20009ffe43f */
[----:B------:R-:W-:Y:S01]  /*94e0*/  IMAD.U32 R4, RZ, RZ, UR61 ;  /* 0x0000003dff047e24 */ /* 0x000fe2000f8e00ff */
[----:B------:R-:W-:Y:S01]  /*94f0*/  UIADD3 UR10, UP1, UR38, 0x38830, URZ ;  /* 0x00038830260a7890 */ /* 0x000fe2000ff3e03f */
[----:B------:R-:W-:Y:S01]  /*9500*/  IMAD.MOV.U32 R5, RZ, RZ, 0x80 ;  /* 0x00000080ff057424 */ /* 0x000fe200078e00ff */
[----:B------:R-:W-:Y:S01]  /*9510*/  UIADD3 UR9, UP0, UR38, 0x38840, URZ ;  /* 0x0003884026097890 */ /* 0x000fe2000ff1e03f */
[----:B------:R1:W-:Y:S01]  /*9520*/  STL.64 [R1+0x30], R8 ;  /* 0x0000300801007387 */ /* 0x0003e20000100a00 */
[----:B------:R-:W-:Y:S01]  /*9530*/  UIADD3.X UR8, URZ, UR39, URZ, UP2, !UPT ;  /* 0x000000273f087290 */ /* 0x000fe200097fe43f */
[----:B------:R-:W-:Y:S01]  /*9540*/  IMAD.MOV.U32 R6, RZ, RZ, 0x80 ;  /* 0x00000080ff067424 */ /* 0x000fe200078e00ff */
[----:B------:R-:W-:Y:S01]  /*9550*/  ULDC UR11, c[0x0][0x448] ;  /* 0x00011200000b7ab9 */ /* 0x000fe20000000800 */
[----:B0-----:R-:W-:Y:S01]  /*9560*/  IMAD.U32 R0, RZ, RZ, UR7 ;  /* 0x00000007ff007e24 */ /* 0x001fe2000f8e00ff */
[----:B------:R-:W-:Y:S01]  /*9570*/  UIADD3.X UR7, URZ, UR39, URZ, UP0, !UPT ;  /* 0x000000273f077290 */ /* 0x000fe200087fe43f */
[----:B------:R-:W-:Y:S01]  /*9580*/  IMAD.U32 R10, RZ, RZ, UR61 ;  /* 0x0000003dff0a7e24 */ /* 0x000fe2000f8e00ff */
[----:B------:R-:W-:Y:S01]  /*9590*/  UISETP.NE.AND UP4, UPT, UR11, 0x1, UPT ;  /* 0x000000010b00788c */ /* 0x000fe2000bf85270 */
[----:B------:R-:W-:Y:S01]  /*95a0*/  IMAD.MOV.U32 R11, RZ, RZ, 0x80 ;  /* 0x00000080ff0b7424 */ /* 0x000fe200078e00ff */
[----:B------:R0:W-:Y:S01]  /*95b0*/  STL.128 [R1], R4 ;  /* 0x0000000401007387 */ /* 0x0001e20000100c00 */
[----:B------:R-:W-:Y:S01]  /*95c0*/  IMAD.U32 R3, RZ, RZ, UR8 ;  /* 0x00000008ff037e24 */ /* 0x000fe2000f8e00ff */
[----:B------:R-:W-:Y:S01]  /*95d0*/  USHF.L.U32 UR6, UR59, 0x6, URZ ;  /* 0x000000063b067899 */ /* 0x000fe2000800063f */
[----:B-1----:R-:W-:Y:S01]  /*95e0*/  IMAD.U32 R8, RZ, RZ, UR4 ;  /* 0x00000004ff087e24 */ /* 0x002fe2000f8e00ff */
[----:B------:R-:W-:Y:S01]  /*95f0*/  UIADD3.X UR4, URZ, UR39, URZ, UP1, !UPT ;  /* 0x000000273f047290 */ /* 0x000fe20008ffe43f */
[----:B------:R-:W-:Y:S01]  /*9600*/  IMAD.U32 R9, RZ, RZ, UR5 ;  /* 0x00000005ff097e24 */ /* 0x000fe2000f8e00ff */
[----:B------:R1:W-:Y:S01]  /*9610*/  STL.64 [R1+0x28], R10 ;  /* 0x0000280a01007387 */ /* 0x0003e20000100a00 */
[----:B------:R-:W-:Y:S01]  /*9620*/  IMAD.U32 R12, RZ, RZ, UR59 ;  /* 0x0000003bff0c7e24 */ /* 0x000fe2000f8e00ff */
[----:B------:R-:W-:Y:S01]  /*9630*/  ULDC UR45, c[0x0][0x288] ;  /* 0x0000a200002d7ab9 */ /* 0x000fe20000000800 */
[----:B------:R-:W-:Y:S01]  /*9640*/  @UP4 UIADD3 UR8, UR6, 0x3f, URZ ;  /* 0x0000003f06084890 */ /* 0x000fe2000fffe03f */
[----:B------:R2:W-:Y:S01]  /*9650*/  STL [R1+0x10], RZ ;  /* 0x000010ff01007387 */ /* 0x0005e20000100800 */
[----:B------:R-:W-:Y:S01]  /*9660*/  UIADD3 UR40, UR47, 0x1, -UR45 ;  /* 0x000000012f287890 */ /* 0x000fe2000fffe82d */
[----:B------:R-:W-:Y:S01]  /*9670*/  IADD3 R44, P0, R2, 0x28, RZ ;  /* 0x00000028022c7810 */ /* 0x000fe20007f1e0ff */
[----:B------:R-:W-:Y:S01]  /*9680*/  UP2UR UR41, UPR, URZ, 0x10 ;  /* 0x000000103f297883 */ /* 0x000fe20008000000 */
[----:B------:R2:W-:Y:S01]  /*9690*/  STL [R1+0x50], R12 ;  /* 0x0000500c01007387 */ /* 0x0005e20000100800 */
[----:B0-----:R-:W-:-:S02]  /*96a0*/  IMAD.MOV.U32 R6, RZ, RZ, R8 ;  /* 0x000000ffff067224 */ /* 0x001fc400078e0008 */
[----:B------:R-:W-:Y:S01]  /*96b0*/  IMAD.MOV.U32 R7, RZ, RZ, R9 ;  /* 0x000000ffff077224 */ /* 0x000fe200078e0009 */
[----:B------:R2:W-:Y:S01]  /*96c0*/  STL [R1+0x38], RZ ;  /* 0x000038ff01007387 */ /* 0x0005e20000100800 */
[----:B------:R-:W-:Y:S02]  /*96d0*/  IMAD.MOV.U32 R4, RZ, RZ, R0 ;  /* 0x000000ffff047224 */ /* 0x000fe400078e0000 */
[----:B------:R-:W-:Y:S02]  /*96e0*/  IMAD.MOV.U32 R5, RZ, RZ, R3 ;  /* 0x000000ffff057224 */ /* 0x000fe400078e0003 */
[----:B------:R-:W-:Y:S01]  /*96f0*/  IMAD.U32 R8, RZ, RZ, UR10 ;  /* 0x0000000aff087e24 */ /* 0x000fe2000f8e00ff */
[----:B------:R-:W-:Y:S01]  /*9700*/  @UP4 ULDC UR10, c[0x0][0x450] ;  /* 0x00011400000a4ab9 */ /* 0x000fe20000000800 */
[----:B------:R-:W-:Y:S01]  /*9710*/  IMAD.U32 R9, RZ, RZ, UR4 ;  /* 0x00000004ff097e24 */ /* 0x000fe2000f8e00ff */
[----:B------:R-:W-:Y:S01]  /*9720*/  ULDC.64 UR4, c[0x0][0xad8] ;  /* 0x0002b60000047ab9 */ /* 0x000fe20000000a00 */
[----:B-1----:R-:W-:Y:S01]  /*9730*/  IMAD.U32 R10, RZ, RZ, UR9 ;  /* 0x00000009ff0a7e24 */ /* 0x002fe2000f8e00ff */
[----:B------:R-:W-:Y:S01]  /*9740*/  UISETP.GE.AND UP0, UPT, UR5, 0x1, UPT ;  /* 0x000000010500788c */ /* 0x000fe2000bf06270 */
[----:B------:R-:W-:Y:S01]  /*9750*/  IMAD.U32 R11, RZ, RZ, UR7 ;  /* 0x00000007ff0b7e24 */ /* 0x000fe2000f8e00ff */
[----:B------:R2:W-:Y:S01]  /*9760*/  STL.128 [R1+0x40], R4 ;  /* 0x0000400401007387 */ /* 0x0005e20000100c00 */
[----:B------:R-:W-:Y:S01]  /*9770*/  @UP4 ULDC UR9, c[0x0][0x44c] ;  /* 0x0001130000094ab9 */ /* 0x000fe20000000800 */
[----:B------:R-:W-:Y:S01]  /*9780*/  UIADD3 UR7, UR6, 0x3f, URZ ;  /* 0x0000003f06077890 */ /* 0x000fe2000fffe03f */
[----:B------:R-:W-:Y:S01]  /*9790*/  IMAD.X R45, RZ, RZ, R18, P0 ;  /* 0x000000ffff2d7224 */ /* 0x000fe200000e0612 */
[----:B------:R2:W-:Y:S01]  /*97a0*/  STL.64 [R1+0x18], R8 ;  /* 0x0000180801007387 */ /* 0x0005e20000100a00 */
[----:B------:R-:W-:Y:S01]  /*97b0*/  UIMAD.WIDE.U32 UR8, UR8, UR9, URZ ;  /* 0x00000009080872a5 */ /* 0x000fe2000f8e003f */
[----:B------:R-:W-:Y:S01]  /*97c0*/  PLOP3.LUT P1, PT, PT, PT, UP0, 0x40, 0x0 ;  /* 0x000000000000781c */ /* 0x000fe20003f2e808 */
[----:B------:R-:W-:Y:S01]  /*97d0*/  UP2UR UR43, UPR, URZ, 0x1 ;  /* 0x000000013f2b7883 */ /* 0x000fe20008000000 */
[----:B------:R2:W-:Y:S01]  /*97e0*/  STL.64 [R1+0x20], R10 ;  /* 0x0000200a01007387 */ /* 0x0005e20000100a00 */
[----:B------:R-:W-:-:S04]  /*97f0*/  @UP4 USHF.R.U32.HI UR7, URZ, UR10, UR9 ;  /* 0x0000000a3f074299 */ /* 0x000fc80008011609 */
[----:B------:R-:W-:-:S04]  /*9800*/  UIADD3 UR8, UR40, UR7, URZ ;  /* 0x0000000728087290 */ /* 0x000fc8000fffe03f */
[----:B------:R-:W-:Y:S02]  /*9810*/  UIADD3 UR4, UR8, UR4, URZ ;  /* 0x0000000408047290 */ /* 0x000fe4000fffe03f */
[----:B------:R-:W-:Y:S10]  /*9820*/  @P1 BRA `(.L_x_5145) ;  /* 0x0000000000441947 */ /* 0x000ff40003800000 */
        /* <DEDUP_REMOVED lines=10> */
.L_x_5146:
[----:B------:R-:W-:-:S11]  /*98d0*/  UISETP.NE.AND UP0, UPT, UR5, 0x1, UPT ;  /* 0x000000010500788c */ /* 0x000fd6000bf05270 */
[----:B------:R-:W-:Y:S02]  /*98e0*/  @UP0 ULDC.64 UR10, c[0x0][0xae0] ;  /* 0x0002b800000a0ab9 */ /* 0x000fe40000000a00 */
[----:B------:R-:W-:-:S04]  /*98f0*/  UIMAD.WIDE.U32 UR8, UR7, UR10, URZ ;  /* 0x0000000a070872a5 */ /* 0x000fc8000f8e003f */
[----:B------:R-:W-:-:S12]  /*9900*/  @UP0 USHF.R.U32.HI UR7, URZ, UR11, UR9 ;  /* 0x0000000b3f070299 */ /* 0x000fd80008011609 */
.L_x_5147:
[----:B------:R-:W-:-:S04]  /*9910*/  UIMAD UR7, UR7, UR5, UR5 ;  /* 0x00000005070772a4 */ /* 0x000fc8000f8e0205 */
[----:B------:R-:W-:-:S04]  /*9920*/  UISETP.LT.AND UP0, UPT, UR4, UR7, UPT ;  /* 0x000000070400728c */ /* 0x000fc8000bf01270 */
[----:B------:R-:W-:-:S12]  /*9930*/  USEL UR4, UR4, UR7, UP0 ;  /* 0x0000000704047287 */ /* 0x000fd80008000000 */
.L_x_5145:
[----:B------:R-:W-:Y:S02]  /*9940*/  UISETP.NE.AND UP0, UPT, UR41, URZ, UPT ;  /* 0x0000003f2900728c */ /* 0x000fe4000bf05270 */
[----:B------:R-:W-:Y:S02]  /*9950*/  UIADD3 UR10, UR47, 0x3f, URZ ;  /* 0x0000003f2f0a7890 */ /* 0x000fe4000fffe03f */
[----:B------:R-:W-:Y:S02]  /*9960*/  UIADD3 UR4, UR4, 0x3f, URZ ;  /* 0x0000003f04047890 */ /* 0x000fe4000fffe03f */
[----:B------:R-:W-:Y:S02]  /*9970*/  UISETP.GE.AND UP1, UPT, UR5, 0x1, UPT ;  /* 0x000000010500788c */ /* 0x000fe4000bf26270 */
[----:B------:R-:W-:Y:S02]  /*9980*/  USHF.R.S32.HI UR11, URZ, 0x1f, UR10 ;  /* 0x0000001f3f0b7899 */ /* 0x000fe4000801140a */
[----:B------:R-:W-:Y:S01]  /*9990*/  USHF.R.S32.HI UR7, URZ, 0x1f, UR4 ;  /* 0x0000001f3f077899 */ /* 0x000fe20008011404 */
[----:B------:R-:W-:Y:S01]  /*99a0*/  @UP0 ULDC UR8, c[0x0][0x44c] ;  /* 0x0001130000080ab9 */ /* 0x000fe20000000800 */
[----:B------:R-:W-:Y:S01]  /*99b0*/  ULEA.HI UR11, UR11, UR10, URZ, 0x6 ;  /* 0x0000000a0b0b7291 */ /* 0x000fe2000f8f303f */
[----:B------:R-:W-:Y:S01]  /*99c0*/  PLOP3.LUT P0, PT, PT, PT, UP1, 0x40, 0x0 ;  /* 0x000000000000781c */ /* 0x000fe20003f0e818 */
[----:B------:R-:W-:-:S02]  /*99d0*/  UIMAD.WIDE.U32 UR8, UR6, UR8, URZ ;  /* 0x00000008060872a5 */ /* 0x000fc4000f8e003f */
[----:B------:R-:W-:Y:S01]  /*99e0*/  ULEA.HI UR7, UR7, UR4, URZ, 0x6 ;  /* 0x0000000407077291 */ /* 0x000fe2000f8f303f */
[----:B------:R-:W-:Y:S01]  /*99f0*/  @UP0 ULDC UR12, c[0x0][0x450] ;  /* 0x00011400000c0ab9 */ /* 0x000fe20000000800 */
[----:B------:R-:W-:Y:S02]  /*9a00*/  UIADD3 UR45, UR47, -UR45, URZ ;  /* 0x8000002d2f2d7290 */ /* 0x000fe4000fffe03f */
[----:B------:R-:W-:Y:S02]  /*9a10*/  USHF.R.S32.HI UR11, URZ, 0x6, UR11 ;  /* 0x000000063f0b7899 */ /* 0x000fe4000801140b */
        /* <DEDUP_REMOVED lines=19> */
.L_x_5149:
[----:B------:R-:W-:-:S11]  /*9b50*/  UISETP.NE.AND UP0, UPT, UR5, 0x1, UPT ;  /* 0x000000010500788c */ /* 0x000fd6000bf05270 */
[----:B------:R-:W-:Y:S02]  /*9b60*/  @UP0 ULDC.64 UR10, c[0x0][0xae0] ;  /* 0x0002b800000a0ab9 */ /* 0x000fe40000000a00 */
[----:B------:R-:W-:-:S04]  /*9b70*/  UIMAD.WIDE.U32 UR6, UR4, UR10, URZ ;  /* 0x0000000a040672a5 */ /* 0x000fc8000f8e003f */
[----:B------:R-:W-:-:S12]  /*9b80*/  @UP0 USHF.R.U32.HI UR4, URZ, UR11, UR7 ;  /* 0x0000000b3f040299 */ /* 0x000fd80008011607 */
.L_x_5150:
[----:B------:R-:W-:-:S04]  /*9b90*/  UIMAD UR4, UR4, UR5, URZ ;  /* 0x00000005040472a4 */ /* 0x000fc8000f8e023f */
[----:B------:R-:W-:-:S04]  /*9ba0*/  UISETP.LT.AND UP0, UPT, UR8, UR4, UPT ;  /* 0x000000040800728c */ /* 0x000fc8000bf01270 */
[----:B------:R-:W-:-:S12]  /*9bb0*/  USEL UR8, UR8, UR4, !UP0 ;  /* 0x0000000408087287 */ /* 0x000fd8000c000000 */
.L_x_5148:
[----:B------:R-:W-:Y:S01]  /*9bc0*/  USHF.R.S32.HI UR4, URZ, 0x1f, UR8 ;  /* 0x0000001f3f047899 */ /* 0x000fe20008011408 */
[----:B------:R-:W-:-:S03]  /*9bd0*/  PRMT R3, RZ, 0x7610, R3 ;  /* 0x00007610ff037816 */ /* 0x000fc60000000003 */
[----:B------:R-:W-:-:S04]  /*9be0*/  ULEA.HI UR4, UR4, UR8, URZ, 0x6 ;  /* 0x0000000804047291 */ /* 0x000fc8000f8f303f */
[----:B------:R-:W-:-:S04]  /*9bf0*/  USHF.R.S32.HI UR4, URZ, 0x6, UR4 ;  /* 0x000000063f047899 */ /* 0x000fc80008011404 */
[----:B------:R-:W-:-:S04]  /*9c00*/  UISETP.LT.AND UP0, UPT, URZ, UR4, UPT ;  /* 0x000000043f00728c */ /* 0x000fc8000bf01270 */
[----:B------:R-:W-:-:S04]  /*9c10*/  USEL UR42, URZ, UR4, !UP0 ;  /* 0x000000043f2a7287 */ /* 0x000fc8000c000000 */
[----:B------:R-:W-:-:S06]  /*9c20*/  UISETP.GT.AND UP0, UPT, UR46, UR42, UPT ;  /* 0x0000002a2e00728c */ /* 0x000fcc000bf04270 */
[----:B------:R-:W-:-:S13]  /*9c30*/  PLOP3.LUT P0, PT, PT, PT, UP0, 0x80, 0x0 ;  /* 0x000000000000781c */ /* 0x000fda0003f0f008 */
[----:B------:R-:W-:Y:S05]  /*9c40*/  @!P0 BRA `(.L_x_5138) ;  /* 0x0000017800148947 */ /* 0x000fea0003800000 */
[----:B------:R-:W0:Y:S01]  /*9c50*/  SHFL.IDX PT, R0, R205, RZ, 0x1f ;  /* 0x00001fffcd007589 */ /* 0x000e2200000e0000 */
[----:B------:R-:W-:Y:S01]  /*9c60*/  UIADD3 UR6, UR44, 0x26400, URZ ;  /* 0x000264002c067890 */ /* 0x000fe2000fffe03f */
[----:B------:R-:W-:Y:S01]  /*9c70*/  IMAD.MOV.U32 R13, RZ, RZ, 0x40000040 ;  /* 0x40000040ff0d7424 */ /* 0x000fe200078e00ff */
[----:B------:R-:W-:Y:S01]  /*9c80*/  UIADD3 UR4, UR44, 0x20400, URZ ;  /* 0x000204002c047890 */ /* 0x000fe2000fffe03f */
[----:B------:R-:W1:Y:S01]  /*9c90*/  S2R R52, SR_TID.X ;  /* 0x0000000000347919 */ /* 0x000e620000002100 */
[----:B------:R-:W-:Y:S01]  /*9ca0*/  UIADD3 UR8, UR44, 0x400, URZ ;  /* 0x000004002c087890 */ /* 0x000fe2000fffe03f */
[----:B------:R-:W-:Y:S01]  /*9cb0*/  IMAD.MOV.U32 R15, RZ, RZ, 0x40000040 ;  /* 0x40000040ff0f7424 */ /* 0x000fe200078e00ff */
[----:B------:R-:W-:Y:S01]  /*9cc0*/  USHF.R.U32.HI UR6, URZ, 0x4, UR6 ;  /* 0x000000043f067899 */ /* 0x000fe20008011606 */
[----:B--2---:R-:W-:Y:S01]  /*9cd0*/  IMAD.MOV.U32 R7, RZ, RZ, 0x40000040 ;  /* 0x40000040ff077424 */ /* 0x004fe200078e00ff */
[----:B------:R-:W-:Y:S01]  /*9ce0*/  USHF.R.U32.HI UR4, URZ, 0x4, UR4 ;  /* 0x000000043f047899 */ /* 0x000fe20008011604 */
[C---:B------:R-:W-:Y:S01]  /*9cf0*/  IADD3 R38, P5, R2.reuse, 0x88, RZ ;  /* 0x0000008802267810 */ /* 0x040fe20007fbe0ff */
[----:B------:R-:W-:Y:S01]  /*9d00*/  USHF.R.U32.HI UR7, URZ, 0x4, UR8 ;  /* 0x000000043f077899 */ /* 0x000fe20008011608 */
[----:B------:R-:W-:Y:S01]  /*9d10*/  IMAD.MOV.U32 R8, RZ, RZ, 0x1 ;  /* 0x00000001ff087424 */ /* 0x000fe200078e00ff */
[----:B------:R-:W-:Y:S01]  /*9d20*/  ULOP3.LUT UR6, UR6, 0x3fff, URZ, 0xc0, !UPT ;  /* 0x00003fff06067892 */ /* 0x000fe2000f8ec03f */
[----:B------:R-:W-:Y:S01]  /*9d30*/  IMAD.MOV.U32 R9, RZ, RZ, RZ ;  /* 0x000000ffff097224 */ /* 0x000fe200078e00ff */
[----:B------:R-:W-:Y:S01]  /*9d40*/  ULOP3.LUT UR4, UR4, 0x3fff, URZ, 0xc0, !UPT ;  /* 0x00003fff04047892 */ /* 0x000fe2000f8ec03f */
[----:B------:R-:W-:Y:S01]  /*9d50*/  IMAD.X R51, RZ, RZ, R18, P5 ;  /* 0x000000ffff337224 */ /* 0x000fe200028e0612 */
[----:B------:R-:W-:Y:S01]  /*9d60*/  UIADD3 UR9, UP0, UR38, 0x38400, URZ ;  /* 0x0003840026097890 */ /* 0x000fe2000ff1e03f */
[----:B------:R-:W-:Y:S01]  /*9d70*/  IMAD.MOV.U32 R10, RZ, RZ, 0x1 ;  /* 0x00000001ff0a7424 */ /* 0x000fe200078e00ff */
[----:B------:R-:W-:Y:S01]  /*9d80*/  ULOP3.LUT UR7, UR7, 0x3fff, URZ, 0xc0, !UPT ;  /* 0x00003fff07077892 */ /* 0x000fe2000f8ec03f */
[----:B------:R-:W-:Y:S01]  /*9d90*/  IMAD.MOV.U32 R11, RZ, RZ, RZ ;  /* 0x000000ffff0b7224 */ /* 0x000fe200078e00ff */
[----:B------:R-:W-:Y:S01]  /*9da0*/  ULOP3.LUT UR6, UR6, 0x10000, URZ, 0xfc, !UPT ;  /* 0x0001000006067892 */ /* 0x000fe2000f8efc3f */
[----:B------:R-:W-:Y:S01]  /*9db0*/  IADD3 R42, P1, R2, 0x98, RZ ;  /* 0x00000098022a7810 */ /* 0x000fe20007f3e0ff */
[----:B------:R-:W-:Y:S01]  /*9dc0*/  ULOP3.LUT UR4, UR4, 0x10000, URZ, 0xfc, !UPT ;  /* 0x0001000004047892 */ /* 0x000fe2000f8efc3f */
[C---:B0-----:R-:W-:Y:S01]  /*9dd0*/  LEA.HI R3, R0.reuse, R0, RZ, 0x1 ;  /* 0x0000000000037211 */ /* 0x041fe200078f08ff */
[----:B------:R-:W-:Y:S01]  /*9de0*/  UIADD3.X UR10, URZ, UR39, URZ, UP0, !UPT ;  /* 0x000000273f0a7290 */ /* 0x000fe200087fe43f */
[----:B------:R-:W-:Y:S01]  /*9df0*/  IMAD.U32 R4, RZ, RZ, UR9 ;  /* 0x00000009ff047e24 */ /* 0x000fe2000f8e00ff */
[----:B------:R-:W-:Y:S01]  /*9e00*/  ULOP3.LUT UR7, UR7, 0x10000, URZ, 0xfc, !UPT ;  /* 0x0001000007077892 */ /* 0x000fe2000f8efc3f */
[----:B------:R-:W-:Y:S01]  /*9e10*/  LOP3.LUT R3, R3, 0x6, RZ, 0xc0, !PT ;  /* 0x0000000603037812 */ /* 0x000fe200078ec0ff */
[----:B------:R-:W-:Y:S01]  /*9e20*/  IMAD.U32 R6, RZ, RZ, UR4 ;  /* 0x00000004ff067e24 */ /* 0x000fe2000f8e00ff */
[----:B------:R-:W-:Y:S01]  /*9e30*/  UIADD3 UR4, UR44, 0x36400, URZ ;  /* 0x000364002c047890 */ /* 0x000fe2000fffe03f */
[----:B------:R-:W-:Y:S01]  /*9e40*/  IMAD.U32 R5, RZ, RZ, UR10 ;  /* 0x0000000aff057e24 */ /* 0x000fe2000f8e00ff */
[----:B------:R-:W-:Y:S01]  /*9e50*/  UIADD3 UR5, UR44, 0x22400, URZ ;  /* 0x000224002c057890 */ /* 0x000fe2000fffe03f */
[----:B------:R-:W-:Y:S01]  /*9e60*/  IMAD.IADD R0, R0, 0x1, -R3 ;  /* 0x0000000100007824 */ /* 0x000fe200078e0a03 */
[----:B------:R-:W-:Y:S01]  /*9e70*/  ULOP3.LUT UP0, URZ, UR4, 0x3ff, URZ, 0xc0, !UPT ;  /* 0x000003ff043f7892 */ /* 0x000fe2000f80c03f */
[----:B------:R-:W-:Y:S01]  /*9e80*/  IMAD.U32 R3, RZ, RZ, UR6 ;  /* 0x00000006ff037e24 */ /* 0x000fe2000f8e00ff */
[----:B------:R-:W-:Y:S01]  /*9e90*/  USHF.R.U32.HI UR5, URZ, 0x4, UR5 ;  /* 0x000000043f057899 */ /* 0x000fe20008011605 */
[----:B-1----:R-:W-:Y:S01]  /*9ea0*/  VIADD R12, R52, 0xffffff80 ;  /* 0xffffff80340c7836 */ /* 0x002fe20000000000 */
[----:B------:R-:W-:Y:S01]  /*9eb0*/  LEA R0, R0, UR8, 0xf ;  /* 0x0000000800007c11 */ /* 0x000fe2000f8e78ff */
[----:B------:R-:W-:Y:S01]  /*9ec0*/  IMAD.U32 R14, RZ, RZ, UR7 ;  /* 0x00000007ff0e7e24 */ /* 0x000fe2000f8e00ff */
[----:B------:R-:W-:Y:S01]  /*9ed0*/  STL.64 [R1+0x58], R4 ;  /* 0x0000580401007387 */ /* 0x000fe20000100a00 */
[----:B------:R-:W-:Y:S01]  /*9ee0*/  ULOP3.LUT UR5, UR5, 0x3fff, URZ, 0xc0, !UPT ;  /* 0x00003fff05057892 */ /* 0x000fe2000f8ec03f */
[----:B------:R-:W-:Y:S01]  /*9ef0*/  SHF.R.U32.HI R0, RZ, 0x4, R0 ;  /* 0x00000004ff007819 */ /* 0x000fe20000011600 */
[----:B------:R-:W-:Y:S01]  /*9f00*/  IMAD.X R43, RZ, RZ, R18, P1 ;  /* 0x000000ffff2b7224 */ /* 0x000fe200008e0612 */
[----:B------:R0:W-:Y:S01]  /*9f10*/  STL [R1+0x74], R12 ;  /* 0x0000740c01007387 */ /* 0x0001e20000100800 */
[----:B------:R-:W-:Y:S01]  /*9f20*/  PLOP3.LUT P5, PT, PT, PT, UP0, 0x80, 0x0 ;  /* 0x000000000000781c */ /* 0x000fe20003faf008 */
[----:B------:R-:W-:Y:S01]  /*9f30*/  ULOP3.LUT UR5, UR5, 0x10000, URZ, 0xfc, !UPT ;  /* 0x0001000005057892 */ /* 0x000fe2000f8efc3f */
[----:B------:R-:W-:Y:S01]  /*9f40*/  LOP3.LUT R0, R0, 0x3fff, RZ, 0xc0, !PT ;  /* 0x00003fff00007812 */ /* 0x000fe200078ec0ff */
[----:B------:R-:W-:Y:S01]  /*9f50*/  STL.64 [R1+0x78], R6 ;  /* 0x0000780601007387 */ /* 0x000fe20000100a00 */
[----:B------:R-:W-:-:S02]  /*9f60*/  IADD3 R40, P6, R2, 0x90, RZ ;  /* 0x0000009002287810 */ /* 0x000fc40007fde0ff */
[----:B------:R-:W-:Y:S01]  /*9f70*/  LOP3.LUT R0, R0, 0x2000000, RZ, 0xfc, !PT ;  /* 0x0200000000007812 */ /* 0x000fe200078efcff */
[----:B------:R1:W-:Y:S01]  /*9f80*/  STL.128 [R1+0x60], R8 ;  /* 0x0000600801007387 */ /* 0x0003e20000100c00 */
[C---:B------:R-:W-:Y:S01]  /*9f90*/  IADD3 R36, P0, R2.reuse, 0x80, RZ ;  /* 0x0000008002247810 */ /* 0x040fe20007f1e0ff */
[----:B0-----:R-:W-:Y:S01]  /*9fa0*/  IMAD.MOV.U32 R12, RZ, RZ, R3 ;  /* 0x000000ffff0c7224 */ /* 0x001fe200078e0003 */
[C---:B------:R-:W-:Y:S01]  /*9fb0*/  IADD3 R35, P4, R2.reuse, 0x78, RZ ;  /* 0x0000007802237810 */ /* 0x040fe20007f9e0ff */
[--C-:B------:R-:W-:Y:S01]  /*9fc0*/  IMAD.X R53, RZ, RZ, R18.reuse, P6 ;  /* 0x000000ffff357224 */ /* 0x100fe200030e0612 */
[C---:B------:R-:W-:Y:S01]  /*9fd0*/  IADD3 R24, P3, R2.reuse, 0x74, RZ ;  /* 0x0000007402187810 */ /* 0x040fe20007f7e0ff */
[----:B------:R-:W-:Y:S01]  /*9fe0*/  IMAD.MOV.U32 R3, RZ, RZ, R215 ;  /* 0x000000ffff037224 */ /* 0x000fe200078e00d7 */
[----:B------:R-:W-:Y:S01]  /*9ff0*/  STL.128 [R1+0x90], R12 ;  /* 0x0000900c01007387 */ /* 0x000fe20000100c00 */
[C---:B------:R-:W-:Y:S01]  /*a000*/  IADD3 R34, P2, R2.reuse, 0x68, RZ ;  /* 0x0000006802227810 */ /* 0x040fe20007f5e0ff */
[--C-:B------:R-:W-:Y:S01]  /*a010*/  IMAD.X R49, RZ, RZ, R18.reuse, P0 ;  /* 0x000000ffff317224 */ /* 0x100fe200000e0612 */
[C---:B------:R-:W-:Y:S01]  /*a020*/  IADD3 R33, P1, R2.reuse, 0x60, RZ ;  /* 0x0000006002217810 */ /* 0x040fe20007f3e0ff */
[--C-:B------:R-:W-:Y:S01]  /*a030*/  IMAD.X R50, RZ, RZ, R18.reuse, P4 ;  /* 0x000000ffff327224 */ /* 0x100fe200020e0612 */
[----:B------:R-:W-:Y:S01]  /*a040*/  IADD3 R26, P6, R2, 0x58, RZ ;  /* 0x00000058021a7810 */ /* 0x000fe20007fde0ff */
[----:B------:R-:W-:-:S02]  /*a050*/  IMAD.X R25, RZ, RZ, R18, P3 ;  /* 0x000000ffff197224 */ /* 0x000fc400018e0612 */
[----:B------:R-:W-:Y:S02]  /*a060*/  IMAD.X R41, RZ, RZ, R18, P2 ;  /* 0x000000ffff297224 */ /* 0x000fe400010e0612 */
[----:B-1----:R-:W-:Y:S02]  /*a070*/  IMAD.U32 R8, RZ, RZ, UR5 ;  /* 0x00000005ff087e24 */ /* 0x002fe4000f8e00ff */
[----:B------:R-:W-:Y:S02]  /*a080*/  IMAD.MOV.U32 R9, RZ, RZ, 0x40000040 ;  /* 0x40000040ff097424 */ /* 0x000fe400078e00ff */
[----:B------:R-:W-:Y:S02]  /*a090*/  IMAD.MOV.U32 R10, RZ, RZ, R0 ;  /* 0x000000ffff0a7224 */ /* 0x000fe400078e0000 */
[----:B------:R-:W-:Y:S02]  /*a0a0*/  IMAD.MOV.U32 R11, RZ, RZ, 0x40000040 ;  /* 0x40000040ff0b7424 */ /* 0x000fe400078e00ff */
[----:B------:R-:W-:-:S02]  /*a0b0*/  IMAD.MOV.U32 R0, RZ, RZ, R214 ;  /* 0x000000ffff007224 */ /* 0x000fc400078e00d6 */
[--C-:B------:R-:W-:Y:S01]  /*a0c0*/  IMAD.X R48, RZ, RZ, R18.reuse, P1 ;  /* 0x000000ffff307224 */ /* 0x100fe200008e0612 */
[----:B------:R0:W-:Y:S01]  /*a0d0*/  STL.128 [R1+0x80], R8 ;  /* 0x0000800801007387 */ /* 0x0001e20000100c00 */
[----:B------:R-:W-:Y:S02]  /*a0e0*/  IMAD.X R27, RZ, RZ, R18, P6 ;  /* 0x000000ffff1b7224 */ /* 0x000fe400030e0612 */
[----:B0-----:R-:W-:Y:S01]  /*a0f0*/  IMAD.MOV.U32 R10, RZ, RZ, R226 ;  /* 0x000000ffff0a7224 */ /* 0x001fe200078e00e2 */
        /* <DEDUP_REMOVED lines=17> */
.L_x_5152:
[----:B------:R-:W2:Y:S02]  /*a210*/  LDL R7, [R1+0x74] ;  /* 0x0000740001077983 */ /* 0x000ea40000100800 */
[----:B--2---:R-:W-:-:S04]  /*a220*/  SHF.R.S32.HI R0, RZ, 0x1f, R7 ;  /* 0x0000001fff007819 */ /* 0x004fc80000011407 */
[CC--:B------:R-:W-:Y:S02]  /*a230*/  LEA.HI R3, R0.reuse, R7.reuse, RZ, 0x4 ;  /* 0x0000000700037211 */ /* 0x0c0fe400078f20ff */
[----:B------:R-:W-:Y:S02]  /*a240*/  LEA.HI R0, R0, R7, RZ, 0x5 ;  /* 0x0000000700007211 */ /* 0x000fe400078f28ff */
[----:B------:R-:W-:Y:S02]  /*a250*/  SHF.R.S32.HI R4, RZ, 0x4, R3 ;  /* 0x00000004ff047819 */ /* 0x000fe40000011403 */
[----:B------:R-:W-:Y:S02]  /*a260*/  SHF.R.S32.HI R0, RZ, 0x5, R0 ;  /* 0x00000005ff007819 */ /* 0x000fe40000011400 */
[C---:B------:R-:W-:Y:S02]  /*a270*/  LEA.HI R5, R3.reuse, R4, RZ, 0x1 ;  /* 0x0000000403057211 */ /* 0x040fe400078f08ff */
[----:B------:R-:W-:-:S02]  /*a280*/  LOP3.LUT R3, R3, 0xfffffff0, RZ, 0xc0, !PT ;  /* 0xfffffff003037812 */ /* 0x000fc400078ec0ff */
[----:B------:R-:W-:-:S03]  /*a290*/  LOP3.LUT R5, R5, 0x1ffffffe, RZ, 0xc0, !PT ;  /* 0x1ffffffe05057812 */ /* 0x000fc600078ec0ff */
[----:B------:R-:W-:Y:S02]  /*a2a0*/  IMAD.IADD R3, R7, 0x1, -R3 ;  /* 0x0000000107037824 */ /* 0x000fe400078e0a03 */
[----:B------:R-:W-:-:S04]  /*a2b0*/  IMAD.IADD R5, R4, 0x1, -R5 ;  /* 0x0000000104057824 */ /* 0x000fc800078e0a05 */
[----:B------:R-:W-:-:S07]  /*a2c0*/  IMAD.SHL.U32 R10, R5, 0x8, RZ ;  /* 0x00000008050a7824 */ /* 0x000fce00078e00ff */
.L_x_5151:
[----:B------:R-:W2:Y:S01]  /*a2d0*/  LDL R39, [R1+0x1cc] ;  /* 0x0001cc0001277983 */ /* 0x000ea20000100800 */
[----:B------:R-:W-:Y:S01]  /*a2e0*/  SHF.R.S32.HI R4, RZ, 0x1f, R3 ;  /* 0x0000001fff047819 */ /* 0x000fe20000011403 */
[----:B------:R-:W-:Y:S01]  /*a2f0*/  IMAD.MOV.U32 R11, RZ, RZ, R25 ;  /* 0x000000ffff0b7224 */ /* 0x000fe200078e0019 */
[----:B------:R-:W-:Y:S01]  /*a300*/  IADD3 R8, P0, R2, 0x70, RZ ;  /* 0x0000007002087810 */ /* 0x000fe20007f1e0ff */
[----:B------:R0:W-:Y:S01]  /*a310*/  STL.64 [R1+0xc0], R26 ;  /* 0x0000c01a01007387 */ /* 0x0001e20000100a00 */
[----:B------:R-:W-:Y:S01]  /*a320*/  LEA.HI R4, R4, R3, RZ, 0x3 ;  /* 0x0000000304047211 */ /* 0x000fe200078f18ff */
[----:B------:R-:W1:Y:S01]  /*a330*/  LDC R228, c[0x0][0x450] ;  /* 0x00011400ffe47b82 */ /* 0x000e620000000800 */
[----:B------:R-:W-:Y:S01]  /*a340*/  IMAD.U32 R12, RZ, RZ, UR38 ;  /* 0x00000026ff0c7e24 */ /* 0x000fe2000f8e00ff */
[----:B------:R-:W-:Y:S01]  /*a350*/  IADD3 R20, P2, R2, 0xb0, RZ ;  /* 0x000000b002147810 */ /* 0x000fe20007f5e0ff */
[----:B------:R-:W-:Y:S01]  /*a360*/  IMAD.X R9, RZ, RZ, R18, P0 ;  /* 0x000000ffff097224 */ /* 0x000fe200000e0612 */
[C---:B------:R-:W-:Y:S01]  /*a370*/  LOP3.LUT R6, R4.reuse, 0xfffffff8, RZ, 0xc0, !PT ;  /* 0xfffffff804067812 */ /* 0x040fe200078ec0ff */
[----:B------:R-:W-:Y:S01]  /*a380*/  IMAD.SHL.U32 R4, R4, 0x40, RZ ;  /* 0x0000004004047824 */ /* 0x000fe200078e00ff */
[----:B------:R-:W-:Y:S01]  /*a390*/  IADD3 R46, P3, R2, 0xa0, RZ ;  /* 0x000000a0022e7810 */ /* 0x000fe20007f7e0ff */
[----:B------:R-:W-:Y:S01]  /*a3a0*/  IMAD.U32 R13, RZ, RZ, UR39 ;  /* 0x00000027ff0d7e24 */ /* 0x000fe2000f8e00ff */
[----:B------:R-:W-:Y:S01]  /*a3b0*/  STL.64 [R1+0xb0], R22 ;  /* 0x0000b01601007387 */ /* 0x000fe20000100a00 */
[----:B------:R-:W-:Y:S01]  /*a3c0*/  IMAD.IADD R6, R3, 0x1, -R6 ;  /* 0x0000000103067824 */ /* 0x000fe200078e0a06 */
[----:B------:R-:W-:Y:S01]  /*a3d0*/  LOP3.LUT R5, R4, 0xfffffe00, RZ, 0xc0, !PT ;  /* 0xfffffe0004057812 */ /* 0x000fe200078ec0ff */
[----:B0-----:R-:W0:Y:S01]  /*a3e0*/  LDC R26, c[0x0][0xad4] ;  /* 0x0002b500ff1a7b82 */ /* 0x001e220000000800 */
[----:B------:R-:W-:Y:S01]  /*a3f0*/  IMAD.MOV.U32 R14, RZ, RZ, 0x10 ;  /* 0x00000010ff0e7424 */ /* 0x000fe200078e00ff */
[----:B------:R-:W-:Y:S01]  /*a400*/  STL.U8 [R1+0xc8], RZ ;  /* 0x0000c8ff01007387 */ /* 0x000fe20000100000 */
[C---:B------:R-:W-:Y:S01]  /*a410*/  IMAD.SHL.U32 R3, R6.reuse, 0x40, RZ ;  /* 0x0000004006037824 */ /* 0x040fe200078e00ff */
[----:B------:R-:W-:Y:S01]  /*a420*/  LOP3.LUT P0, RZ, R6, 0x2, RZ, 0xc0, !PT ;  /* 0x0000000206ff7812 */ /* 0x000fe2000780c0ff */
[----:B------:R-:W-:Y:S01]  /*a430*/  IMAD R5, R0, 0x400, R5 ;  /* 0x0000040000057824 */ /* 0x000fe200078e0205 */
[----:B------:R-:W-:Y:S01]  /*a440*/  LOP3.LUT P1, RZ, R6, 0x4, RZ, 0xc0, !PT ;  /* 0x0000000406ff7812 */ /* 0x000fe2000782c0ff */
[----:B------:R-:W-:Y:S01]  /*a450*/  IMAD.MOV.U32 R0, RZ, RZ, 0x20 ;  /* 0x00000020ff007424 */ /* 0x000fe200078e00ff */
[----:B------:R-:W-:Y:S01]  /*a460*/  LOP3.LUT R3, R3, 0x1c0, RZ, 0xc0, !PT ;  /* 0x000001c003037812 */ /* 0x000fe200078ec0ff */
[----:B------:R-:W3:Y:S01]  /*a470*/  LDC.64 R6, c[0x0][0xae0] ;  /* 0x0002b800ff067b82 */ /* 0x000ee20000000a00 */
[----:B------:R-:W-:Y:S01]  /*a480*/  IMAD.X R21, RZ, RZ, R18, P2 ;  /* 0x000000ffff157224 */ /* 0x000fe200010e0612 */
[----:B------:R-:W-:Y:S01]  /*a490*/  STL.U8 [R1+0xfc], RZ ;  /* 0x0000fcff01007387 */ /* 0x000fe20000100000 */
[----:B------:R-:W-:Y:S01]  /*a4a0*/  LOP3.LUT R4, R3, 0x8, R10, 0xf8, !PT ;  /* 0x0000000803047812 */ /* 0x000fe200078ef80a */
[----:B------:R-:W-:Y:S01]  /*a4b0*/  IMAD.MOV.U32 R10, RZ, RZ, R24 ;  /* 0x000000ffff0a7224 */ /* 0x000fe200078e0018 */
[----:B------:R-:W-:Y:S01]  /*a4c0*/  SHF.R.U32.HI R3, RZ, 0x3, R3 ;  /* 0x00000003ff037819 */ /* 0x000fe20000011603 */
[----:B------:R-:W-:Y:S01]  /*a4d0*/  IMAD.X R47, RZ, RZ, R18, P3 ;  /* 0x000000ffff2f7224 */ /* 0x000fe200018e0612 */
[----:B------:R-:W-:Y:S01]  /*a4e0*/  STL.64 [R1+0xb8], R20 ;  /* 0x0000b81401007387 */ /* 0x000fe20000100a00 */
[----:B------:R-:W0:Y:S01]  /*a4f0*/  LDC R24, c[0x0][0x288] ;  /* 0x0000a200ff187b82 */ /* 0x000e220000000800 */
[----:B------:R-:W-:Y:S01]  /*a500*/  LOP3.LUT R4, R4, R3, RZ, 0x3c, !PT ;  /* 0x0000000304047212 */ /* 0x000fe200078e3cff */
[----:B------:R-:W-:Y:S01]  /*a510*/  IMAD.U32 R25, RZ, RZ, UR47 ;  /* 0x0000002fff197e24 */ /* 0x000fe2000f8e00ff */
[----:B------:R4:W-:Y:S01]  /*a520*/  STL.128 [R1+0x100], R8 ;  /* 0x0001000801007387 */ /* 0x0009e20000100c00 */
[----:B------:R-:W-:Y:S01]  /*a530*/  VIADD R204, R52, 0xffffff80 ;  /* 0xffffff8034cc7836 */ /* 0x000fe20000000000 */
[----:B------:R-:W-:Y:S01]  /*a540*/  BSSY B0, `(.L_x_5153) ;  /* 0x000001d000007945 */ /* 0x000fe20003800000 */
[----:B------:R-:W-:Y:S01]  /*a550*/  IMAD.IADD R3, R5, 0x1, R4 ;  /* 0x0000000105037824 */ /* 0x000fe200078e0204 */
[----:B------:R0:W-:Y:S01]  /*a560*/  STL.64 [R1+0x110], R46 ;  /* 0x0001102e01007387 */ /* 0x0001e20000100a00 */
[----:B------:R-:W5:Y:S02]  /*a570*/  LDC.64 R4, c[0x0][0xad8] ;  /* 0x0002b600ff047b82 */ /* 0x000f640000000a00 */
[----:B------:R-:W-:Y:S01]  /*a580*/  IMAD.WIDE.U32 R28, R3, 0x2, R12 ;  /* 0x00000002031c7825 */ /* 0x000fe200078e000c */
[----:B------:R0:W-:Y:S04]  /*a590*/  STL.U8 [R1+0x118], RZ ;  /* 0x000118ff01007387 */ /* 0x0001e80000100000 */
[----:B------:R0:W-:Y:S01]  /*a5a0*/  STL [R1+0xcc], R204 ;  /* 0x0000cccc01007387 */ /* 0x0001e20000100800 */
[----:B---3--:R-:W-:-:S02]  /*a5b0*/  IMAD.MOV.U32 R30, RZ, RZ, R6 ;  /* 0x000000ffff1e7224 */ /* 0x008fc400078e0006 */
[----:B------:R-:W-:Y:S01]  /*a5c0*/  IMAD.MOV.U32 R31, RZ, RZ, R7 ;  /* 0x000000ffff1f7224 */ /* 0x000fe200078e0007 */
[----:B----4-:R-:W3:Y:S01]  /*a5d0*/  LDC.64 R8, c[0x0][0x448] ;  /* 0x00011200ff087b82 */ /* 0x010ee20000000a00 */
[----:B------:R-:W-:Y:S01]  /*a5e0*/  SEL R11, R0, 0xffffffe0, !P1 ;  /* 0xffffffe0000b7807 */ /* 0x000fe20004800000 */
[----:B-1----:R1:W-:Y:S01]  /*a5f0*/  STL [R1+0xf8], R228 ;  /* 0x0000f8e401007387 */ /* 0x0023e20000100800 */
[----:B------:R-:W-:Y:S02]  /*a600*/  SEL R10, R14, 0xfffffff0, !P0 ;  /* 0xfffffff00e0a7807 */ /* 0x000fe40004000000 */
[----:B------:R-:W-:Y:S01]  /*a610*/  IADD3 R14, P0, R28, 0x36400, RZ ;  /* 0x000364001c0e7810 */ /* 0x000fe20007f1e0ff */
[----:B------:R-:W-:Y:S02]  /*a620*/  IMAD.MOV.U32 R28, RZ, RZ, RZ ;  /* 0x000000ffff1c7224 */ /* 0x000fe400078e00ff */
[----:B------:R1:W-:Y:S02]  /*a630*/  STL.64 [R1+0xa0], R10 ;  /* 0x0000a00a01007387 */ /* 0x0003e40000100a00 */
[----:B------:R-:W-:-:S02]  /*a640*/  IMAD.X R15, RZ, RZ, R29, P0 ;  /* 0x000000ffff0f7224 */ /* 0x000fc400000e061d */
[----:B-----5:R-:W-:Y:S02]  /*a650*/  IMAD.MOV.U32 R27, RZ, RZ, R4 ;  /* 0x000000ffff1b7224 */ /* 0x020fe400078e0004 */
[----:B------:R-:W-:Y:S01]  /*a660*/  IMAD.MOV.U32 R29, RZ, RZ, R5 ;  /* 0x000000ffff1d7224 */ /* 0x000fe200078e0005 */
[----:B------:R1:W-:Y:S04]  /*a670*/  STL.64 [R1+0xa8], R14 ;  /* 0x0000a80e01007387 */ /* 0x0003e80000100a00 */
[----:B0-----:R1:W-:Y:S04]  /*a680*/  STL.128 [R1+0xd0], R24 ;  /* 0x0000d01801007387 */ /* 0x0013e80000100c00 */
[----:B------:R1:W-:Y:S04]  /*a690*/  STL.128 [R1+0xe0], R28 ;  /* 0x0000e01c01007387 */ /* 0x0003e80000100c00 */
[----:B---3--:R1:W-:Y:S01]  /*a6a0*/  STL.64 [R1+0xf0], R8 ;  /* 0x0000f00801007387 */ /* 0x0083e20000100a00 */
[----:B--2---:R-:W-:-:S04]  /*a6b0*/  LEA.HI R0, R39, R39, RZ, 0x1 ;  /* 0x0000002727007211 */ /* 0x004fc800078f08ff */
[----:B------:R-:W-:-:S05]  /*a6c0*/  LOP3.LUT R0, R0, 0xfffffffe, RZ, 0xc0, !PT ;  /* 0xfffffffe00007812 */ /* 0x000fca00078ec0ff */
[----:B------:R-:W-:-:S05]  /*a6d0*/  IMAD.IADD R0, R39, 0x1, -R0 ;  /* 0x0000000127007824 */ /* 0x000fca00078e0a00 */
[----:B------:R-:W-:-:S04]  /*a6e0*/  SHF.L.U32 R0, R0, 0x1f, RZ ;  /* 0x0000001f00007819 */ /* 0x000fc800000006ff */
[----:B------:R-:W0:Y:S02]  /*a6f0*/  SYNCS.PHASECHK.TRANS64.TRYWAIT P0, [UR44+0x38800], R0 ;  /* 0x03880000ff0075a7 */ /* 0x000e24000800016c */
[----:B01----:R-:W-:Y:S05]  /*a700*/  @!P0 BRA `(.L_x_5154) ;  /* 0x000001ec000c8947 */ /* 0x003fea0003800000 */
.L_x_5339:
[----:B------:R-:W-:Y:S05]  /*a710*/  BSYNC B0 ;  /* 0x0000000000007941 */ /* 0x000fea0003800000 */
.L_x_5153:
[----:B------:R-:W2:Y:S04]  /*a720*/  LDL R28, [R1] ;  /* 0x00000000011c7983 */ /* 0x000ea80000100800 */
[----:B------:R1:W5:Y:S01]  /*a730*/  LDL.64 R10, [R1+0x1c0] ;  /* 0x0001c000010a7983 */ /* 0x0003620000100a00 */
[----:B0-----:R-:W-:Y:S01]  /*a740*/  IADD3 R0, P0, R2, 0xc8, RZ ;  /* 0x000000c802007810 */ /* 0x001fe20007f1e0ff */
[----:B------:R-:W-:Y:S01]  /*a750*/  IMAD.MOV.U32 R26, RZ, RZ, R33 ;  /* 0x000000ffff1a7224 */ /* 0x000fe200078e0021 */
[----:B------:R-:W-:Y:S01]  /*a760*/  BSSY B0, `(.L_x_5155) ;  /* 0x000003b000007945 */ /* 0x000fe20003800000 */
[----:B------:R-:W-:Y:S02]  /*a770*/  IMAD.MOV.U32 R27, RZ, RZ, R48 ;  /* 0x000000ffff1b7224 */ /* 0x000fe400078e0030 */
[----:B------:R-:W-:-:S02]  /*a780*/  IMAD.MOV.U32 R24, RZ, RZ, R210 ;  /* 0x000000ffff187224 */ /* 0x000fc400078e00d2 */
[----:B------:R-:W-:Y:S02]  /*a790*/  IMAD.MOV.U32 R25, RZ, RZ, R207 ;  /* 0x000000ffff197224 */ /* 0x000fe400078e00cf */
[----:B------:R-:W-:Y:S01]  /*a7a0*/  IMAD.X R3, RZ, RZ, R18, P0 ;  /* 0x000000ffff037224 */ /* 0x000fe200000e0612 */
[----:B------:R-:W-:Y:S01]  /*a7b0*/  IADD3 R20, P0, R2, 0xfc, RZ ;  /* 0x000000fc02147810 */ /* 0x000fe20007f1e0ff */
[----:B------:R-:W-:Y:S01]  /*a7c0*/  IMAD.MOV.U32 R14, RZ, RZ, R212 ;  /* 0x000000ffff0e7224 */ /* 0x000fe200078e00d4 */
[----:B------:R0:W-:Y:S01]  /*a7d0*/  STL.128 [R1+0x120], R24 ;  /* 0x0001201801007387 */ /* 0x0001e20000100c00 */
[----:B------:R-:W-:Y:S02]  /*a7e0*/  IMAD.MOV.U32 R15, RZ, RZ, R211 ;  /* 0x000000ffff0f7224 */ /* 0x000fe400078e00d3 */
[----:B------:R-:W-:Y:S02]  /*a7f0*/  IMAD.X R21, RZ, RZ, R18, P0 ;  /* 0x000000ffff157224 */ /* 0x000fe400000e0612 */
[----:B------:R-:W-:Y:S01]  /*a800*/  IMAD.MOV.U32 R46, RZ, RZ, R34 ;  /* 0x000000ffff2e7224 */ /* 0x000fe200078e0022 */
[----:B------:R3:W-:Y:S01]  /*a810*/  STL.128 [R1+0x150], R12 ;  /* 0x0001500c01007387 */ /* 0x0007e20000100c00 */
[----:B------:R-:W-:-:S02]  /*a820*/  IMAD.MOV.U32 R47, RZ, RZ, R41 ;  /* 0x000000ffff2f7224 */ /* 0x000fc400078e0029 */
[----:B------:R-:W-:Y:S02]  /*a830*/  IMAD.MOV.U32 R41, RZ, RZ, R53 ;  /* 0x000000ffff297224 */ /* 0x000fe400078e0035 */
[----:B------:R-:W-:Y:S01]  /*a840*/  IMAD.MOV.U32 R33, RZ, RZ, R37 ;  /* 0x000000ffff217224 */ /* 0x000fe200078e0025 */
[----:B------:R-:W-:Y:S01]  /*a850*/  STL.128 [R1+0x160], R44 ;  /* 0x0001602c01007387 */ /* 0x000fe20000100c00 */
[----:B0-----:R-:W-:-:S03]  /*a860*/  IMAD.MOV.U32 R26, RZ, RZ, R2 ;  /* 0x000000ffff1a7224 */ /* 0x001fc600078e0002 */
[----:B------:R-:W-:Y:S01]  /*a870*/  STL.128 [R1+0x170], R40 ;  /* 0x0001702801007387 */ /* 0x000fe20000100c00 */
[----:B------:R-:W-:Y:S02]  /*a880*/  IMAD.MOV.U32 R27, RZ, RZ, R18 ;  /* 0x000000ffff1b7224 */ /* 0x000fe400078e0012 */
[----:B------:R-:W-:Y:S01]  /*a890*/  IMAD.MOV.U32 R24, RZ, RZ, R0 ;  /* 0x000000ffff187224 */ /* 0x000fe200078e0000 */
[C---:B------:R-:W-:Y:S01]  /*a8a0*/  IADD3 R0, P1, R2.reuse, 0x3d0, RZ ;  /* 0x000003d002007810 */ /* 0x040fe20007f3e0ff */
[----:B------:R-:W-:Y:S01]  /*a8b0*/  IMAD.MOV.U32 R25, RZ, RZ, R3 ;  /* 0x000000ffff197224 */ /* 0x000fe200078e0003 */
[----:B---3--:R-:W-:-:S03]  /*a8c0*/  IADD3 R14, P0, R2, 0x1d0, RZ ;  /* 0x000001d0020e7810 */ /* 0x008fc60007f1e0ff */
[--C-:B------:R-:W-:Y:S01]  /*a8d0*/  IMAD.X R3, RZ, RZ, R18.reuse, P1 ;  /* 0x000000ffff037224 */ /* 0x100fe200008e0612 */
[----:B------:R0:W-:Y:S01]  /*a8e0*/  STL.128 [R1+0x130], R24 ;  /* 0x0001301801007387 */ /* 0x0001e20000100c00 */
[----:B------:R-:W-:Y:S01]  /*a8f0*/  IADD3 R8, P1, R2, 0xb8, RZ ;  /* 0x000000b802087810 */ /* 0x000fe20007f3e0ff */
[----:B------:R-:W-:-:S04]  /*a900*/  IMAD.X R15, RZ, RZ, R18, P0 ;  /* 0x000000ffff0f7224 */ /* 0x000fc800000e0612 */
[----:B------:R-:W-:Y:S02]  /*a910*/  IMAD.MOV.U32 R34, RZ, RZ, R8 ;  /* 0x000000ffff227224 */ /* 0x000fe400078e0008 */
[----:B0-----:R-:W-:Y:S02]  /*a920*/  IMAD.MOV.U32 R24, RZ, RZ, R35 ;  /* 0x000000ffff187224 */ /* 0x001fe400078e0023 */
[----:B------:R-:W-:Y:S02]  /*a930*/  IMAD.MOV.U32 R25, RZ, RZ, R50 ;  /* 0x000000ffff197224 */ /* 0x000fe400078e0032 */
[----:B------:R-:W-:Y:S02]  /*a940*/  IMAD.MOV.U32 R26, RZ, RZ, R36 ;  /* 0x000000ffff1a7224 */ /* 0x000fe400078e0024 */
[----:B------:R-:W-:-:S05]  /*a950*/  IMAD.MOV.U32 R27, RZ, RZ, R49 ;  /* 0x000000ffff1b7224 */ /* 0x000fca00078e0031 */
[----:B------:R0:W-:Y:S02]  /*a960*/  STL.128 [R1+0x140], R24 ;  /* 0x0001401801007387 */ /* 0x0001e40000100c00 */
[----:B0-----:R-:W-:Y:S01]  /*a970*/  IMAD.MOV.U32 R24, RZ, RZ, R0 ;  /* 0x000000ffff187224 */ /* 0x001fe200078e0000 */
[C---:B------:R-:W-:Y:S01]  /*a980*/  IADD3 R0, P2, R2.reuse, 0x100, RZ ;  /* 0x0000010002007810 */ /* 0x040fe20007f5e0ff */
[----:B------:R-:W-:Y:S02]  /*a990*/  IMAD.MOV.U32 R26, RZ, RZ, R20 ;  /* 0x000000ffff1a7224 */ /* 0x000fe400078e0014 */
[----:B------:R-:W-:Y:S02]  /*a9a0*/  IMAD.MOV.U32 R27, RZ, RZ, R21 ;  /* 0x000000ffff1b7224 */ /* 0x000fe400078e0015 */
[----:B------:R-:W-:Y:S02]  /*a9b0*/  IMAD.MOV.U32 R25, RZ, RZ, R3 ;  /* 0x000000ffff197224 */ /* 0x000fe400078e0003 */
[--C-:B------:R-:W-:Y:S01]  /*a9c0*/  IMAD.X R3, RZ, RZ, R18.reuse, P1 ;  /* 0x000000ffff037224 */ /* 0x100fe200008e0612 */
[----:B------:R-:W-:Y:S01]  /*a9d0*/  IADD3 R12, P1, R2, 0x118, RZ ;  /* 0x00000118020c7810 */ /* 0x000fe20007f3e0ff */
[----:B------:R-:W-:Y:S01]  /*a9e0*/  IMAD.X R13, RZ, RZ, R18, P2 ;  /* 0x000000ffff0d7224 */ /* 0x000fe200010e0612 */
[----:B------:R0:W-:Y:S01]  /*a9f0*/  STL.128 [R1+0x180], R24 ;  /* 0x0001801801007387 */ /* 0x0001e20000100c00 */
[----:B------:R-:W-:-:S02]  /*aa00*/  IMAD.MOV.U32 R35, RZ, RZ, R3 ;  /* 0x000000ffff237224 */ /* 0x000fc400078e0003 */
[----:B------:R-:W-:-:S03]  /*aa10*/  IMAD.X R3, RZ, RZ, R18, P1 ;  /* 0x000000ffff037224 */ /* 0x000fc600008e0612 */
[----:B------:R-:W-:Y:S01]  /*aa20*/  STL.128 [R1+0x190], R32 ;  /* 0x0001902001007387 */ /* 0x000fe20000100c00 */
[----:B0-----:R-:W-:Y:S02]  /*aa30*/  IMAD.MOV.U32 R24, RZ, RZ, R0 ;  /* 0x000000ffff187224 */ /* 0x001fe400078e0000 */
[----:B------:R-:W-:Y:S02]  /*aa40*/  IMAD.MOV.U32 R25, RZ, RZ, R13 ;  /* 0x000000ffff197224 */ /* 0x000fe400078e000d */
[----:B------:R-:W-:Y:S02]  /*aa50*/  IMAD.MOV.U32 R26, RZ, RZ, R14 ;  /* 0x000000ffff1a7224 */ /* 0x000fe400078e000e */
[----:B------:R-:W-:-:S05]  /*aa60*/  IMAD.MOV.U32 R27, RZ, RZ, R15 ;  /* 0x000000ffff1b7224 */ /* 0x000fca00078e000f */
[----:B------:R0:W-:Y:S02]  /*aa70*/  STL.128 [R1+0x1a0], R24 ;  /* 0x0001a01801007387 */ /* 0x0001e40000100c00 */
[----:B0-----:R-:W-:Y:S02]  /*aa80*/  IMAD.MOV.U32 R24, RZ, RZ, R38 ;  /* 0x000000ffff187224 */ /* 0x001fe400078e0026 */
[----:B------:R-:W-:Y:S02]  /*aa90*/  IMAD.MOV.U32 R25, RZ, RZ, R51 ;  /* 0x000000ffff197224 */ /* 0x000fe400078e0033 */
[----:B------:R-:W-:Y:S02]  /*aaa0*/  IMAD.MOV.U32 R26, RZ, RZ, R12 ;  /* 0x000000ffff1a7224 */ /* 0x000fe400078e000c */
[----:B------:R-:W-:-:S05]  /*aab0*/  IMAD.MOV.U32 R27, RZ, RZ, R3 ;  /* 0x000000ffff1b7224 */ /* 0x000fca00078e0003 */
[----:B------:R1:W-:Y:S01]  /*aac0*/  STL.128 [R1+0x1b0], R24 ;  /* 0x0001b01801007387 */ /* 0x0003e20000100c00 */
[----:B--2---:R-:W-:-:S04]  /*aad0*/  LOP3.LUT R0, R28, 0x1, RZ, 0xfc, !PT ;  /* 0x000000011c007812 */ /* 0x004fc800078efcff */
[----:B------:R-:W-:-:S13]  /*aae0*/  ISETP.NE.AND P1, PT, R0, 0x3, PT ;  /* 0x000000030000780c */ /* 0x000fda0003f25270 */
[----:B-1----:R-:W-:Y:S05]  /*aaf0*/  @!P1 BRA `(.L_x_5156) ;  /* 0x0000000000049947 */ /* 0x002fea0003800000 */
[----:B------:R-:W-:Y:S01]  /*ab00*/  BPT.TRAP 0x1 ;  /* 0x000000040000795c */ /* 0x000fe20000300000 */
.L_x_5156:
[----:B------:R-:W-:Y:S05]  /*ab10*/  BSYNC B0 ;  /* 0x0000000000007941 */ /* 0x000fea0003800000 */
.L_x_5155:
[----:B------:R-:W2:Y:S01]  /*ab20*/  LDL.64 R12, [R1+0x18] ;  /* 0x00001800010c7983 */ /* 0x000ea20000100a00 */
[----:B-----5:R-:W-:Y:S01]  /*ab30*/  SHF.L.U32 R11, R11, 0x1f, RZ ;  /* 0x0000001f0b0b7819 */ /* 0x020fe200000006ff */
[----:B------:R-:W-:Y:S01]  /*ab40*/  BSSY B0, `(.L_x_5157) ;  /* 0x0000006000007945 */ /* 0x000fe20003800000 */
[----:B--2---:R-:W-:-:S05]  /*ab50*/  MOV R3, R12 ;  /* 0x0000000c00037202 */ /* 0x004fca0000000f00 */
[----:B------:R-:W-:-:S04]  /*ab60*/  IMAD R10, R10, 0x8, R3 ;  /* 0x000000080a0a7824 */ /* 0x000fc800078e0203 */
[----:B------:R0:W1:Y:S01]  /*ab70*/  SYNCS.PHASECHK.TRANS64.TRYWAIT P0, [R10+URZ], R11 ;  /* 0x0000000b0a0075a7 */ /* 0x000062000800017f */
[----:B------:R-:W-:Y:S05]  /*ab80*/  @!P1 BRA `(.L_x_5158) ;  /* 0x0000000000049947 */ /* 0x000fea0003800000 */
[----:B------:R-:W-:Y:S01]  /*ab90*/  BPT.TRAP 0x1 ;  /* 0x000000040000795c */ /* 0x000fe20000300000 */
.L_x_5158:
[----:B------:R-:W-:Y:S05]  /*aba0*/  BSYNC B0 ;  /* 0x0000000000007941 */ /* 0x000fea0003800000 */
.L_x_5157:
[----:B------:R-:W-:Y:S04]  /*abb0*/  BSSY B0, `(.L_x_5159) ;  /* 0x0000004000007945 */ /* 0x000fe80003800000 */
[----:B-1----:R-:W-:Y:S05]  /*abc0*/  @P0 BRA `(.L_x_5160) ;  /* 0x0000000000080947 */ /* 0x002fea0003800000 */
[----:B------:R-:W1:Y:S02]  /*abd0*/  SYNCS.PHASECHK.TRANS64.TRYWAIT P0, [R10+URZ], R11 ;  /* 0x0000000b0a0075a7 */ /* 0x000e64000800017f */
[----:B-1----:R-:W-:Y:S05]  /*abe0*/  @!P0 BRA `(.L_x_5161) ;  /* 0x000001e400ec8947 */ /* 0x002fea0003800000 */
.L_x_5160:
[----:B------:R-:W-:Y:S05]  /*abf0*/  BSYNC B0 ;  /* 0x0000000000007941 */ /* 0x000fea0003800000 */
.L_x_5159:
[----:B------:R-:W2:Y:S04]  /*ac00*/  LDL R15, [R1+0x1c0] ;  /* 0x0001c000010f7983 */ /* 0x000ea80000100800 */
[----:B01----:R-:W2:Y:S01]  /*ac10*/  LDL.64 R10, [R1+0x80] ;  /* 0x00008000010a7983 */ /* 0x003ea20000100a00 */
[----:B------:R-:W-:Y:S05]  /*ac20*/  WARPSYNC.ALL ;  /* 0x0000000000007948 */ /* 0x000fea0003800000 */
[----:B------:R-:W3:Y:S04]  /*ac30*/  LDL.64 R24, [R1+0x78] ;  /* 0x0000780001187983 */ /* 0x000ee80000100a00 */
[----:B------:R-:W4:Y:S04]  /*ac40*/  LDL.64 R12, [R1+0x78] ;  /* 0x00007800010c7983 */ /* 0x000f280000100a00 */
[----:B------:R-:W5:Y:S04]  /*ac50*/  LDL.64 R20, [R1+0x78] ;  /* 0x0000780001147983 */ /* 0x000f680000100a00 */
[----:B------:R-:W5:Y:S01]  /*ac60*/  LDL.64 R56, [R1+0x78] ;  /* 0x0000780001387983 */ /* 0x000f620000100a00 */
[----:B--2---:R-:W-:Y:S01]  /*ac70*/  IMAD R10, R15, 0x200, R10 ;  /* 0x000002000f0a7824 */ /* 0x004fe200078e020a */
[----:B------:R-:W-:-:S02]  /*ac80*/  R2UR UR7, R11 ;  /* 0x000000000b0772ca */ /* 0x000fc400000e0000 */
[----:B------:R-:W2:Y:S01]  /*ac90*/  LDL R3, [R1+0x1cc] ;  /* 0x0001cc0001037983 */ /* 0x000ea20000100800 */
[C---:B------:R-:W-:Y:S01]  /*aca0*/  VIADD R14, R10.reuse, 0x2 ;  /* 0x000000020a0e7836 */ /* 0x040fe20000000000 */
[----:B------:R-:W-:Y:S01]  /*acb0*/  R2UR UR6, R10 ;  /* 0x000000000a0672ca */ /* 0x000fe200000e0000 */
[----:B------:R-:W-:Y:S01]  /*acc0*/  IMAD.MOV.U32 R15, RZ, RZ, R11 ;  /* 0x000000ffff0f7224 */ /* 0x000fe200078e000b */
[----:B------:R0:W-:Y:S01]  /*acd0*/  STL [R1+0x60], RZ ;  /* 0x000060ff01007387 */ /* 0x0001e20000100800 */
[----:B------:R-:W-:Y:S01]  /*ace0*/  BSSY B0, `(.L_x_5162) ;  /* 0x000002c000007945 */ /* 0x000fe20003800000 */
[----:B---3--:R-:W-:Y:S02]  /*acf0*/  R2UR UR4, R24 ;  /* 0x00000000180472ca */ /* 0x008fe400000e0000 */
[----:B------:R-:W-:Y:S02]  /*ad00*/  R2UR UR5, R25 ;  /* 0x00000000190572ca */ /* 0x000fe400000e0000 */
[----:B------:R-:W-:Y:S01]  /*ad10*/  WARPGROUP.ARRIVE ;  /* 0x00000000000079c5 */ /* 0x000fe20000000000 */
[----:B----4-:R-:W-:-:S02]  /*ad20*/  VIADD R12, R12, 0x2 ;  /* 0x000000020c0c7836 */ /* 0x010fc40000000000 */
[----:B-----5:R-:W-:Y:S02]  /*ad30*/  VIADD R20, R20, 0x4 ;  /* 0x0000000414147836 */ /* 0x020fe40000000000 */
[----:B------:R-:W-:-:S06]  /*ad40*/  VIADD R56, R56, 0x6 ;  /* 0x0000000638387836 */ /* 0x000fcc0000000000 */
[----:B------:R-:W-:Y:S01]  /*ad50*/  HGMMA.64x64x16.F32 R24, gdesc[UR4], RZ, !UPT, gsb0 ;  /* 0x00e00000041879f0 */ /* 0x000fe2000c0008ff */
[----:B------:R-:W-:Y:S02]  /*ad60*/  R2UR UR6, R14 ;  /* 0x000000000e0672ca */ /* 0x000fe400000e0000 */
[----:B------:R-:W-:Y:S02]  /*ad70*/  R2UR UR7, R15 ;  /* 0x000000000f0772ca */ /* 0x000fe400000e0000 */
[----:B------:R-:W-:Y:S01]  /*ad80*/  R2UR UR4, R12 ;  /* 0x000000000c0472ca */ /* 0x000fe200000e0000 */
[C---:B------:R-:W-:Y:S01]  /*ad90*/  VIADD R12, R10.reuse, 0x4 ;  /* 0x000000040a0c7836 */ /* 0x040fe20000000000 */
[----:B------:R-:W-:Y:S01]  /*ada0*/  R2UR UR5, R13 ;  /* 0x000000000d0572ca */ /* 0x000fe200000e0000 */
[----:B------:R-:W-:Y:S01]  /*adb0*/  IMAD.MOV.U32 R13, RZ, RZ, R11 ;  /* 0x000000ffff0d7224 */ /* 0x000fe200078e000b */
[----:B--2---:R-:W-:Y:S01]  /*adc0*/  LEA.HI R0, R3, R3, RZ, 0x1 ;  /* 0x0000000303007211 */ /* 0x004fe200078f08ff */
[----:B------:R-:W-:-:S03]  /*add0*/  VIADD R10, R10, 0x6 ;  /* 0x000000060a0a7836 */ /* 0x000fc60000000000 */
[----:B------:R-:W-:Y:S01]  /*ade0*/  LOP3.LUT R8, R0, 0xfffffffe, RZ, 0xc0, !PT ;  /* 0xfffffffe00087812 */ /* 0x000fe200078ec0ff */
[----:B------:R-:W-:-:S04]  /*adf0*/  IMAD.MOV.U32 R0, RZ, RZ, 0x1 ;  /* 0x00000001ff007424 */ /* 0x000fc800078e00ff */
[----:B------:R-:W-:Y:S01]  /*ae00*/  IMAD.IADD R3, R3, 0x1, -R8 ;  /* 0x0000000103037824 */ /* 0x000fe200078e0a08 */
[----:B------:R0:W-:Y:S04]  /*ae10*/  STL [R1+0x60], R0 ;  /* 0x0000600001007387 */ /* 0x0001e80000100800 */
[----:B------:R-:W-:Y:S01]  /*ae20*/  SHF.L.U32 R3, R3, 0x1f, RZ ;  /* 0x0000001f03037819 */ /* 0x000fe200000006ff */
[----:B------:R0:W-:Y:S04]  /*ae30*/  STL [R1+0x60], R0 ;  /* 0x0000600001007387 */ /* 0x0001e80000100800 */
[----:B------:R0:W-:Y:S04]  /*ae40*/  STL [R1+0x60], R0 ;  /* 0x0000600001007387 */ /* 0x0001e80000100800 */
[----:B------:R0:W-:Y:S01]  /*ae50*/  STL [R1+0x60], R0 ;  /* 0x0000600001007387 */ /* 0x0001e20000100800 */
[----:B------:R-:W-:-:S02]  /*ae60*/  WARPGROUP.DEPBAR.LE gsb0, 0x0 ;  /* 0x00008000000079c5 */ /* 0x000fc40000010000 */
[----:B------:R-:W-:-:S06]  /*ae70*/  WARPGROUP.ARRIVE ;  /* 0x00000000000079c5 */ /* 0x000fcc0000000000 */
        /* <DEDUP_REMOVED lines=16> */
[----:B------:R-:W1:Y:S02]  /*af80*/  SYNCS.PHASECHK.TRANS64.TRYWAIT P0, [UR44+0x38810], R3 ;  /* 0x03881003ff0075a7 */ /* 0x000e64000800016c */
[----:B01----:R-:W-:Y:S05]  /*af90*/  @!P0 BRA `(.L_x_5163) ;  /* 0x000001e400148947 */ /* 0x003fea0003800000 */
.L_x_5340:
[----:B------:R-:W-:Y:S05]  /*afa0*/  BSYNC B0 ;  /* 0x0000000000007941 */ /* 0x000fea0003800000 */
.L_x_5162:
[----:B0-----:R-:W2:Y:S04]  /*afb0*/  LDL R3, [R1+0x28] ;  /* 0x0000280001037983 */ /* 0x001ea80000100800 */
[----:B------:R0:W5:Y:S01]  /*afc0*/  LDL.64 R10, [R1+0x1c0] ;  /* 0x0001c000010a7983 */ /* 0x0001620000100a00 */
[----:B------:R-:W-:Y:S01]  /*afd0*/  BSSY B0, `(.L_x_5164) ;  /* 0x0000005000007945 */ /* 0x000fe20003800000 */
[----:B--2---:R-:W-:-:S04]  /*afe0*/  LOP3.LUT R3, R3, 0x1, RZ, 0xfc, !PT ;  /* 0x0000000103037812 */ /* 0x004fc800078efcff */
[----:B------:R-:W-:-:S13]  /*aff0*/  ISETP.NE.AND P1, PT, R3, 0x3, PT ;  /* 0x000000030300780c */ /* 0x000fda0003f25270 */
[----:B0-----:R-:W-:Y:S05]  /*b000*/  @!P1 BRA `(.L_x_5165) ;  /* 0x0000000000049947 */ /* 0x001fea0003800000 */
[----:B------:R-:W-:Y:S01]  /*b010*/  BPT.TRAP 0x1 ;  /* 0x000000040000795c */ /* 0x000fe20000300000 */
.L_x_5165:
[----:B------:R-:W-:Y:S05]  /*b020*/  BSYNC B0 ;  /* 0x0000000000007941 */ /* 0x000fea0003800000 */
.L_x_5164:
        /* <DEDUP_REMOVED lines=8> */
.L_x_5167:
[----:B------:R-:W-:Y:S05]  /*b0b0*/  BSYNC B0 ;  /* 0x0000000000007941 */ /* 0x000fea0003800000 */
.L_x_5166:
[----:B------:R-:W-:Y:S04]  /*b0c0*/  BSSY B0, `(.L_x_5168) ;  /* 0x0000004000007945 */ /* 0x000fe80003800000 */
[----:B-1----:R-:W-:Y:S05]  /*b0d0*/  @P0 BRA `(.L_x_5169) ;  /* 0x0000000000080947 */ /* 0x002fea0003800000 */
[----:B------:R-:W1:Y:S02]  /*b0e0*/  SYNCS.PHASECHK.TRANS64.TRYWAIT P0, [R10+URZ], R11 ;  /* 0x0000000b0a0075a7 */ /* 0x000e64000800017f */
[----:B-1----:R-:W-:Y:S05]  /*b0f0*/  @!P0 BRA `(.L_x_5170) ;  /* 0x000001e000d48947 */ /* 0x002fea0003800000 */
.L_x_5169:
[----:B------:R-:W-:Y:S05]  /*b100*/  BSYNC B0 ;  /* 0x0000000000007941 */ /* 0x000fea0003800000 */
.L_x_5168:
[----:B------:R-:W2:Y:S04]  /*b110*/  LDL R8, [R1+0x68] ;  /* 0x0000680001087983 */ /* 0x000ea80000100800 */
[----:B------:R-:W3:Y:S04]  /*b120*/  LDL R3, [R1+0x1c0] ;  /* 0x0001c00001037983 */ /* 0x000ee80000100800 */
[----:B01----:R-:W3:Y:S04]  /*b130*/  LDL.64 R10, [R1+0x98] ;  /* 0x00009800010a7983 */ /* 0x003ee80000100a00 */
[----:B------:R-:W4:Y:S04]  /*b140*/  LDL.64 R12, [R1+0x90] ;  /* 0x00009000010c7983 */ /* 0x000f280000100a00 */
[----:B------:R-:W4:Y:S04]  /*b150*/  LDL.64 R14, [R1+0x90] ;  /* 0x00009000010e7983 */ /* 0x000f280000100a00 */
[----:B------:R-:W4:Y:S04]  /*b160*/  LDL.64 R20, [R1+0x90] ;  /* 0x0000900001147983 */ /* 0x000f280000100a00 */
[----:B------:R-:W4:Y:S01]  /*b170*/  LDL.64 R56, [R1+0x90] ;  /* 0x0000900001387983 */ /* 0x000f220000100a00 */
[----:B------:R-:W-:Y:S05]  /*b180*/  WARPSYNC.ALL ;  /* 0x0000000000007948 */ /* 0x000fea0003800000 */
[----:B------:R-:W-:Y:S01]  /*b190*/  WARPGROUP.ARRIVE ;  /* 0x00000000000079c5 */ /* 0x000fe20000000000 */
[----:B------:R-:W4:Y:S04]  /*b1a0*/  LDL.64 R58, [R1+0x90] ;  /* 0x00009000013a7983 */ /* 0x000f280000100a00 */
[----:B------:R-:W4:Y:S01]  /*b1b0*/  LDL.64 R60, [R1+0x90] ;  /* 0x00009000013c7983 */ /* 0x000f220000100a00 */
[----:B------:R-:W0:Y:S03]  /*b1c0*/  S2R R62, SR_TID.X ;  /* 0x00000000003e7919 */ /* 0x000e260000002100 */
[----:B------:R-:W4:Y:S04]  /*b1d0*/  LDL.64 R64, [R1+0x90] ;  /* 0x0000900001407983 */ /* 0x000f280000100a00 */
[----:B------:R-:W4:Y:S01]  /*b1e0*/  LDL.64 R66, [R1+0x90] ;  /* 0x0000900001427983 */ /* 0x000f220000100a00 */
[----:B--2---:R-:W-:Y:S01]  /*b1f0*/  ISETP.NE.U32.AND P0, PT, R8, RZ, PT ;  /* 0x000000ff0800720c */ /* 0x004fe20003f05070 */
[----:B---3--:R-:W-:Y:S01]  /*b200*/  IMAD R10, R3, 0x1000, R10 ;  /* 0x00001000030a7824 */ /* 0x008fe200078e020a */
[----:B------:R-:W-:-:S02]  /*b210*/  R2UR UR7, R11 ;  /* 0x000000000b0772ca */ /* 0x000fc400000e0000 */
[----:B----4-:R-:W-:Y:S02]  /*b220*/  R2UR UR4, R12 ;  /* 0x000000000c0472ca */ /* 0x010fe400000e0000 */
[----:B------:R-:W-:Y:S02]  /*b230*/  R2UR UR6, R10 ;  /* 0x000000000a0672ca */ /* 0x000fe400000e0000 */
[----:B------:R-:W-:-:S05]  /*b240*/  R2UR UR5, R13 ;  /* 0x000000000d0572ca */ /* 0x000fca00000e0000 */
[----:B------:R-:W-:-:S08]  /*b250*/  VOTEU.ANY UP0, P0 ;  /* 0x00000000003f7886 */ /* 0x000fd00000000100 */
[----:B------:R-:W-:Y:S01]  /*b260*/  HGMMA.64x64x16.F32 R24, gdesc[UR4], R24, UP0, gsb0 ;  /* 0x00e00000041879f0 */ /* 0x000fe2000b800818 */
[----:B------:R-:W-:Y:S02]  /*b270*/  VIADD R14, R14, 0x2 ;  /* 0x000000020e0e7836 */ /* 0x000fe40000000000 */
[----:B------:R-:W-:Y:S02]  /*b280*/  VIADD R12, R10, 0x2 ;  /* 0x000000020a0c7836 */ /* 0x000fe40000000000 */
[----:B------:R-:W-:Y:S01]  /*b290*/  IMAD.MOV.U32 R13, RZ, RZ, R11 ;  /* 0x000000ffff0d7224 */ /* 0x000fe200078e000b */
[----:B------:R-:W-:Y:S02]  /*b2a0*/  R2UR UR4, R14 ;  /* 0x000000000e0472ca */ /* 0x000fe400000e0000 */
[----:B------:R-:W-:Y:S02]  /*b2b0*/  R2UR UR6, R12 ;  /* 0x000000000c0672ca */ /* 0x000fe400000e0000 */
[----:B------:R-:W-:-:S02]  /*b2c0*/  R2UR UR7, R13 ;  /* 0x000000000d0772ca */ /* 0x000fc400000e0000 */
[----:B------:R-:W-:Y:S01]  /*b2d0*/  R2UR UR5, R15 ;  /* 0x000000000f0572ca */ /* 0x000fe200000e0000 */
[----:B------:R-:W-:Y:S02]  /*b2e0*/  WARPGROUP.DEPBAR.LE gsb0, 0x0 ;  /* 0x00008000000079c5 */ /* 0x000fe40000010000 */
[----:B------:R-:W-:Y:S01]  /*b2f0*/  WARPGROUP.ARRIVE ;  /* 0x00000000000079c5 */ /* 0x000fe20000000000 */
[----:B------:R-:W-:Y:S01]  /*b300*/  VIADD R20, R20, 0x4 ;  /* 0x0000000414147836 */ /* 0x000fe20000000000 */
[----:B------:R-:W2:Y:S08]  /*b310*/  LDL.64 R14, [R1+0x90] ;  /* 0x00009000010e7983 */ /* 0x000eb00000100a00 */
[----:B------:R-:W-:Y:S01]  /*b320*/  HGMMA.64x64x16.F32 R24, gdesc[UR4], R24, gsb0 ;  /* 0x00e00000041879f0 */ /* 0x000fe20008000818 */
[----:B------:R-:W-:-:S02]  /*b330*/  VIADD R12, R10, 0x4 ;  /* 0x000000040a0c7836 */ /* 0x000fc40000000000 */
[----:B------:R-:W-:Y:S01]  /*b340*/  IMAD.MOV.U32 R13, RZ, RZ, R11 ;  /* 0x000000ffff0d7224 */ /* 0x000fe200078e000b */
[----:B------:R-:W-:Y:S02]  /*b350*/  R2UR UR4, R20 ;  /* 0x00000000140472ca */ /* 0x000fe400000e0000 */
[----:B------:R-:W-:Y:S02]  /*b360*/  R2UR UR6, R12 ;  /* 0x000000000c0672ca */ /* 0x000fe400000e0000 */
[----:B------:R-:W-:Y:S02]  /*b370*/  R2UR UR7, R13 ;  /* 0x000000000d0772ca */ /* 0x000fe400000e0000 */
[----:B------:R-:W-:Y:S01]  /*b380*/  R2UR UR5, R21 ;  /* 0x00000000150572ca */ /* 0x000fe200000e0000 */
[----:B------:R-:W-:Y:S02]  /*b390*/  WARPGROUP.DEPBAR.LE gsb0, 0x0 ;  /* 0x00008000000079c5 */ /* 0x000fe40000010000 */
[----:B------:R-:W-:Y:S01]  /*b3a0*/  WARPGROUP.ARRIVE ;  /* 0x00000000000079c5 */ /* 0x000fe20000000000 */
[----:B------:R-:W-:Y:S01]  /*b3b0*/  VIADD R56, R56, 0x6 ;  /* 0x0000000638387836 */ /* 0x000fe20000000000 */
[----:B------:R-:W3:Y:S08]  /*b3c0*/  LDL.64 R20, [R1+0x90] ;  /* 0x0000900001147983 */ /* 0x000ef00000100a00 */
        /* <DEDUP_REMOVED lines=10> */
[----:B------:R-:W4:Y:S08]  /*b470*/  LDL.64 R56, [R1+0x90] ;  /* 0x0000900001387983 */ /* 0x000f300000100a00 */
        /* <DEDUP_REMOVED lines=20> */
[----:B--2---:R-:W-:Y:S01]  /*b5c0*/  VIADD R14, R14, 0x204 ;  /* 0x000002040e0e7836 */ /* 0x004fe20000000000 */
        /* <DEDUP_REMOVED lines=10> */
[----:B---3--:R-:W-:Y:S01]  /*b670*/  VIADD R20, R20, 0x206 ;  /* 0x0000020614147836 */ /* 0x008fe20000000000 */
        /* <DEDUP_REMOVED lines=10> */
[----:B----4-:R-:W-:Y:S01]  /*b720*/  VIADD R56, R56, 0x400 ;  /* 0x0000040038387836 */ /* 0x010fe20000000000 */
        /* <DEDUP_REMOVED lines=84> */
[----:B------:R-:W-:Y:S02]  /*bc70*/  R2UR UR5, R61 ;  /* 0x000000003d0572ca */ /* 0x000fe400000e0000 */
[----:B0-----:R-:W-:Y:S01]  /*bc80*/  SHF.R.U32.HI R62, RZ, 0x7, R62 ;  /* 0x00000007ff3e7819 */ /* 0x001fe2000001163e */
[----:B------:R-:W-:-:S02]  /*bc90*/  WARPGROUP.DEPBAR.LE gsb0, 0x0 ;  /* 0x00008000000079c5 */ /* 0x000fc40000010000 */
[----:B------:R-:W-:Y:S01]  /*bca0*/  WARPGROUP.ARRIVE ;  /* 0x00000000000079c5 */ /* 0x000fe20000000000 */
[----:B------:R-:W-:Y:S01]  /*bcb0*/  VIADD R8, R10, 0x800 ;  /* 0x000008000a087836 */ /* 0x000fe20000000000 */
[----:B------:R-:W-:Y:S01]  /*bcc0*/  UMOV UR8, 0x1 ;  /* 0x0000000100087882 */ /* 0x000fe20000000000 */
[----:B------:R-:W-:Y:S01]  /*bcd0*/  IMAD.MOV.U32 R13, RZ, RZ, R11 ;  /* 0x000000ffff0d7224 */ /* 0x000fe200078e000b */
[----:B------:R-:W3:Y:S04]  /*bce0*/  LDL.64 R60, [R1+0x90] ;  /* 0x00009000013c7983 */ /* 0x000ee80000100a00 */
[----:B------:R-:W-:Y:S01]  /*bcf0*/  HGMMA.64x64x16.F32 R24, gdesc[UR4], R24, gsb0 ;  /* 0x00e00000041879f0 */ /* 0x000fe20008000818 */
[----:B------:R0:W1:Y:S01]  /*bd00*/  SHFL.IDX PT, R3, R62, RZ, 0x1f ;  /* 0x00001fff3e037589 */ /* 0x00006200000e0000 */
[----:B------:R-:W-:-:S02]  /*bd10*/  R2UR UR7, R13 ;  /* 0x000000000d0772ca */ /* 0x000fc400000e0000 */
[----:B----4-:R-:W-:Y:S01]  /*bd20*/  R2UR UR5, R15 ;  /* 0x000000000f0572ca */ /* 0x010fe200000e0000 */
[----:B------:R-:W-:Y:S01]  /*bd30*/  UISETP.NE.U32.AND UP0, UPT, UR8, URZ, UPT ;  /* 0x0000003f0800728c */ /* 0x000fe2000bf05070 */
[----:B0-----:R-:W4:Y:S01]  /*bd40*/  LDL.64 R62, [R1+0x90] ;  /* 0x00009000013e7983 */ /* 0x001f220000100a00 */
[----:B-1----:R-:W-:-:S04]  /*bd50*/  ISETP.GT.AND P0, PT, R3, 0x7f, PT ;  /* 0x0000007f0300780c */ /* 0x002fc80003f04270 */
[----:B------:R-:W-:-:S04]  /*bd60*/  SEL R3, RZ, 0x2, !P0 ;  /* 0x00000002ff037807 */ /* 0x000fc80004000000 */
[----:B------:R-:W-:Y:S01]  /*bd70*/  IADD3 R14, R14, 0x800, R3 ;  /* 0x000008000e0e7810 */ /* 0x000fe20007ffe003 */
[----:B------:R-:W-:-:S03]  /*bd80*/  IMAD.IADD R12, R3, 0x1, R8 ;  /* 0x00000001030c7824 */ /* 0x000fc600078e0208 */
[----:B------:R-:W-:Y:S02]  /*bd90*/  R2UR UR4, R14 ;  /* 0x000000000e0472ca */ /* 0x000fe400000e0000 */
[----:B------:R-:W-:Y:S01]  /*bda0*/  R2UR UR6, R12 ;  /* 0x000000000c0672ca */ /* 0x000fe200000e0000 */
[----:B------:R-:W-:Y:S02]  /*bdb0*/  WARPGROUP.DEPBAR.LE gsb0, 0x0 ;  /* 0x00008000000079c5 */ /* 0x000fe40000010000 */
[----:B------:R-:W-:-:S10]  /*bdc0*/  WARPGROUP.ARRIVE ;  /* 0x00000000000079c5 */ /* 0x000fd40000000000 */
[----:B------:R-:W-:Y:S01]  /*bdd0*/  HGMMA.64x64x16.F32 R24, gdesc[UR4], R24, UP0, gsb0 ;  /* 0x00e00000041879f0 */ /* 0x000fe2000b800818 */
[----:B------:R-:W-:-:S05]  /*bde0*/  IMAD.MOV.U32 R12, RZ, RZ, 0x4 ;  /* 0x00000004ff0c7424 */ /* 0x000fca00078e00ff */
[----:B------:R-:W-:Y:S01]  /*bdf0*/  SEL R13, R12, 0x2, P0 ;  /* 0x000000020c0d7807 */ /* 0x000fe20000000000 */
[----:B------:R-:W-:-:S03]  /*be00*/  IMAD.MOV.U32 R15, RZ, RZ, R11 ;  /* 0x000000ffff0f7224 */ /* 0x000fc600078e000b */
[----:B------:R-:W-:Y:S01]  /*be10*/  IADD3 R20, R13, 0x800, R20 ;  /* 0x000008000d147810 */ /* 0x000fe20007ffe014 */
[----:B------:R-:W-:Y:S01]  /*be20*/  IMAD.IADD R14, R8, 0x1, R13 ;  /* 0x00000001080e7824 */ /* 0x000fe200078e020d */
[----:B------:R-:W-:Y:S02]  /*be30*/  R2UR UR7, R15 ;  /* 0x000000000f0772ca */ /* 0x000fe400000e0000 */
[----:B------:R-:W-:Y:S02]  /*be40*/  R2UR UR4, R20 ;  /* 0x00000000140472ca */ /* 0x000fe400000e0000 */
[----:B------:R-:W-:Y:S02]  /*be50*/  R2UR UR6, R14 ;  /* 0x000000000e0672ca */ /* 0x000fe400000e0000 */
[----:B------:R-:W-:Y:S01]  /*be60*/  R2UR UR5, R21 ;  /* 0x00000000150572ca */ /* 0x000fe200000e0000 */
[----:B------:R-:W-:Y:S02]  /*be70*/  WARPGROUP.DEPBAR.LE gsb0, 0x0 ;  /* 0x00008000000079c5 */ /* 0x000fe40000010000 */
[----:B------:R-:W-:Y:S01]  /*be80*/  WARPGROUP.ARRIVE ;  /* 0x00000000000079c5 */ /* 0x000fe20000000000 */
[----:B------:R-:W-:Y:S01]  /*be90*/  SEL R15, R12, 0x6, !P0 ;  /* 0x000000060c0f7807 */ /* 0x000fe20004000000 */
[----:B------:R0:W5:Y:S08]  /*bea0*/  LDL R14, [R1+0xc] ;  /* 0x00000c00010e7983 */ /* 0x0001700000100800 */
[----:B------:R-:W-:Y:S01]  /*beb0*/  HGMMA.64x64x16.F32 R24, gdesc[UR4], R24, gsb0 ;  /* 0x00e00000041879f0 */ /* 0x000fe20008000818 */
[----:B------:R-:W-:Y:S01]  /*bec0*/  IMAD.IADD R20, R8, 0x1, R15 ;  /* 0x0000000108147824 */ /* 0x000fe200078e020f */
[----:B--2---:R-:W-:Y:S01]  /*bed0*/  IADD3 R56, R15, 0x800, R56 ;  /* 0x000008000f387810 */ /* 0x004fe20007ffe038 */
[----:B------:R-:W-:Y:S01]  /*bee0*/  IMAD.MOV.U32 R21, RZ, RZ, R11 ;  /* 0x000000ffff157224 */ /* 0x000fe200078e000b */
[----:B------:R-:W-:-:S02]  /*bef0*/  R2UR UR5, R57 ;  /* 0x00000000390572ca */ /* 0x000fc400000e0000 */
[----:B------:R-:W-:Y:S02]  /*bf00*/  R2UR UR6, R20 ;  /* 0x00000000140672ca */ /* 0x000fe400000e0000 */
[----:B------:R-:W-:Y:S02]  /*bf10*/  R2UR UR7, R21 ;  /* 0x00000000150772ca */ /* 0x000fe400000e0000 */
[----:B------:R-:W-:Y:S01]  /*bf20*/  R2UR UR4, R56 ;  /* 0x00000000380472ca */ /* 0x000fe200000e0000 */
[----:B------:R-:W-:Y:S02]  /*bf30*/  IMAD.MOV.U32 R8, RZ, RZ, 0x28 ;  /* 0x00000028ff087424 */ /* 0x000fe400078e00ff */
[----:B------:R-:W-:-:S03]  /*bf40*/  IMAD.MOV.U32 R21, RZ, RZ, 0xa00 ;  /* 0x00000a00ff157424 */ /* 0x000fc600078e00ff */
[----:B------:R-:W-:Y:S02]  /*bf50*/  SEL R8, R8, 0x26, P0 ;  /* 0x0000002608087807 */ /* 0x000fe40000000000 */
[----:B------:R-:W-:Y:S01]  /*bf60*/  SEL R21, R21, 0x980, P0 ;  /* 0x0000098015157807 */ /* 0x000fe20000000000 */
[----:B------:R-:W-:Y:S02]  /*bf70*/  WARPGROUP.DEPBAR.LE gsb0, 0x0 ;  /* 0x00008000000079c5 */ /* 0x000fe40000010000 */
[----:B------:R-:W-:-:S06]  /*bf80*/  WARPGROUP.ARRIVE ;  /* 0x00000000000079c5 */ /* 0x000fcc0000000000 */
[----:B------:R-:W-:Y:S01]  /*bf90*/  HGMMA.64x64x16.F32 R24, gdesc[UR4], R24, gsb0 ;  /* 0x00e00000041879f0 */ /* 0x000fe20008000818 */
[----:B------:R-:W-:-:S05]  /*bfa0*/  IMAD.IADD R8, R8, 0x1, R21 ;  /* 0x0000000108087824 */ /* 0x000fca00078e0215 */
[----:B------:R-:W-:-:S05]  /*bfb0*/  LOP3.LUT R21, R8, 0xa06, RZ, 0xc0, !PT ;  /* 0x00000a0608157812 */ /* 0x000fca00078ec0ff */
[----:B---3--:R-:W-:Y:S02]  /*bfc0*/  IMAD.IADD R58, R21, 0x1, R58 ;  /* 0x00000001153a7824 */ /* 0x008fe400078e023a */
[----:B------:R-:W-:Y:S02]  /*bfd0*/  IMAD.IADD R20, R10, 0x1, R21 ;  /* 0x000000010a147824 */ /* 0x000fe400078e0215 */
[----:B------:R-:W-:Y:S01]  /*bfe0*/  IMAD.MOV.U32 R21, RZ, RZ, R11 ;  /* 0x000000ffff157224 */ /* 0x000fe200078e000b */
[----:B------:R-:W-:Y:S02]  /*bff0*/  R2UR UR4, R58 ;  /* 0x000000003a0472ca */ /* 0x000fe400000e0000 */
[----:B------:R-:W-:Y:S02]  /*c000*/  R2UR UR6, R20 ;  /* 0x00000000140672ca */ /* 0x000fe400000e0000 */
[----:B------:R-:W-:Y:S02]  /*c010*/  R2UR UR7, R21 ;  /* 0x00000000150772ca */ /* 0x000fe400000e0000 */
[----:B------:R-:W-:Y:S01]  /*c020*/  R2UR UR5, R59 ;  /* 0x000000003b0572ca */ /* 0x000fe200000e0000 */
[----:B------:R-:W-:-:S02]  /*c030*/  WARPGROUP.DEPBAR.LE gsb0, 0x0 ;  /* 0x00008000000079c5 */ /* 0x000fc40000010000 */
[----:B------:R-:W-:Y:S01]  /*c040*/  WARPGROUP.ARRIVE ;  /* 0x00000000000079c5 */ /* 0x000fe20000000000 */
[----:B------:R-:W-:Y:S01]  /*c050*/  VIADD R8, R10, 0xa00 ;  /* 0x00000a000a087836 */ /* 0x000fe20000000000 */
[C---:B----4-:R-:W-:Y:S01]  /*c060*/  IADD3 R20, R3.reuse, 0xa00, R62 ;  /* 0x00000a0003147810 */ /* 0x050fe20007ffe03e */
[----:B------:R-:W-:Y:S01]  /*c070*/  IMAD.MOV.U32 R21, RZ, RZ, R63 ;  /* 0x000000ffff157224 */ /* 0x000fe200078e003f */
[----:B------:R-:W2:Y:S06]  /*c080*/  LDL.64 R58, [R1+0x90] ;  /* 0x00009000013a7983 */ /* 0x000eac0000100a00 */
[----:B------:R-:W-:Y:S01]  /*c090*/  HGMMA.64x64x16.F32 R24, gdesc[UR4], R24, gsb0 ;  /* 0x00e00000041879f0 */ /* 0x000fe20008000818 */
[----:B------:R-:W-:-:S02]  /*c0a0*/  IMAD.IADD R56, R3, 0x1, R8 ;  /* 0x0000000103387824 */ /* 0x000fc400078e0208 */
[----:B------:R-:W-:Y:S01]  /*c0b0*/  IMAD.MOV.U32 R57, RZ, RZ, R11 ;  /* 0x000000ffff397224 */ /* 0x000fe200078e000b */
[----:B------:R-:W-:Y:S01]  /*c0c0*/  R2UR UR4, R20 ;  /* 0x00000000140472ca */ /* 0x000fe200000e0000 */
[----:B------:R-:W3:Y:S01]  /*c0d0*/  LDL.64 R62, [R1+0x90] ;  /* 0x00009000013e7983 */ /* 0x000ee20000100a00 */
[----:B------:R-:W-:Y:S02]  /*c0e0*/  R2UR UR6, R56 ;  /* 0x00000000380672ca */ /* 0x000fe400000e0000 */
[----:B------:R-:W-:Y:S02]  /*c0f0*/  R2UR UR7, R57 ;  /* 0x00000000390772ca */ /* 0x000fe400000e0000 */
[----:B------:R-:W-:Y:S01]  /*c100*/  R2UR UR5, R21 ;  /* 0x00000000150572ca */ /* 0x000fe200000e0000 */
[----:B------:R-:W-:Y:S02]  /*c110*/  WARPGROUP.DEPBAR.LE gsb0, 0x0 ;  /* 0x00008000000079c5 */ /* 0x000fe40000010000 */
[----:B------:R-:W-:-:S10]  /*c120*/  WARPGROUP.ARRIVE ;  /* 0x00000000000079c5 */ /* 0x000fd40000000000 */
[----:B------:R-:W-:Y:S01]  /*c130*/  HGMMA.64x64x16.F32 R24, gdesc[UR4], R24, gsb0 ;  /* 0x00e00000041879f0 */ /* 0x000fe20008000818 */
[C---:B------:R-:W-:Y:S01]  /*c140*/  IMAD.IADD R56, R13.reuse, 0x1, R8 ;  /* 0x000000010d387824 */ /* 0x040fe200078e0208 */
[----:B------:R-:W-:Y:S01]  /*c150*/  IADD3 R20, R13, 0xa00, R64 ;  /* 0x00000a000d147810 */ /* 0x000fe20007ffe040 */
[----:B------:R-:W-:Y:S02]  /*c160*/  IMAD.MOV.U32 R21, RZ, RZ, R65 ;  /* 0x000000ffff157224 */ /* 0x000fe400078e0041 */
[----:B------:R-:W-:Y:S01]  /*c170*/  IMAD.MOV.U32 R57, RZ, RZ, R11 ;  /* 0x000000ffff397224 */ /* 0x000fe200078e000b */
[----:B------:R-:W-:Y:S01]  /*c180*/  R2UR UR6, R56 ;  /* 0x00000000380672ca */ /* 0x000fe200000e0000 */
[----:B------:R-:W4:Y:S01]  /*c190*/  LDL.64 R64, [R1+0x90] ;  /* 0x0000900001407983 */ /* 0x000f220000100a00 */
[----:B------:R-:W-:Y:S02]  /*c1a0*/  R2UR UR4, R20 ;  /* 0x00000000140472ca */ /* 0x000fe400000e0000 */
[----:B------:R-:W-:-:S02]  /*c1b0*/  R2UR UR7, R57 ;  /* 0x00000000390772ca */ /* 0x000fc400000e0000 */
[----:B------:R-:W-:Y:S01]  /*c1c0*/  R2UR UR5, R21 ;  /* 0x00000000150572ca */ /* 0x000fe200000e0000 */
[----:B------:R-:W-:Y:S02]  /*c1d0*/  WARPGROUP.DEPBAR.LE gsb0, 0x0 ;  /* 0x00008000000079c5 */ /* 0x000fe40000010000 */
[----:B------:R-:W-:Y:S01]  /*c1e0*/  WARPGROUP.ARRIVE ;  /* 0x00000000000079c5 */ /* 0x000fe20000000000 */
[C---:B------:R-:W-:Y:S01]  /*c1f0*/  IMAD.IADD R20, R15.reuse, 0x1, R8 ;  /* 0x000000010f147824 */ /* 0x040fe200078e0208 */
[----:B------:R-:W-:Y:S01]  /*c200*/  IADD3 R60, R15, 0xa00, R60 ;  /* 0x00000a000f3c7810 */ /* 0x000fe20007ffe03c */
[----:B------:R-:W4:Y:S07]  /*c210*/  LDL.64 R56, [R1+0x90] ;  /* 0x0000900001387983 */ /* 0x000f2e0000100a00 */
[----:B------:R-:W-:Y:S01]  /*c220*/  HGMMA.64x64x16.F32 R24, gdesc[UR4], R24, gsb0 ;  /* 0x00e00000041879f0 */ /* 0x000fe20008000818 */
        /* <DEDUP_REMOVED lines=13> */
[----:B------:R-:W-:Y:S01]  /*c300*/  LOP3.LUT R61, R8, 0xe06, RZ, 0xc0, !PT ;  /* 0x00000e06083d7812 */ /* 0x000fe200078ec0ff */
[----:B------:R-:W-:-:S04]  /*c310*/  IMAD.MOV.U32 R21, RZ, RZ, R67 ;  /* 0x000000ffff157224 */ /* 0x000fc800078e0043 */
[----:B------:R-:W-:Y:S02]  /*c320*/  IMAD.IADD R20, R61, 0x1, R66 ;  /* 0x000000013d147824 */ /* 0x000fe400078e0242 */
        /* <DEDUP_REMOVED lines=9> */
[C---:B--2---:R-:W-:Y:S01]  /*c3c0*/  IADD3 R58, R3.reuse, 0xc00, R58 ;  /* 0x00000c00033a7810 */ /* 0x044fe20007ffe03a */
[----:B------:R-:W2:Y:S07]  /*c3d0*/  LDL.64 R60, [R1+0x90] ;  /* 0x00009000013c7983 */ /* 0x000eae0000100a00 */
[----:B------:R-:W-:Y:S01]  /*c3e0*/  HGMMA.64x64x16.F32 R24, gdesc[UR4], R24, gsb0 ;  /* 0x00e00000041879f0 */ /* 0x000fe20008000818 */
[----:B------:R-:W-:-:S02]  /*c3f0*/  IMAD.IADD R20, R3, 0x1, R8 ;  /* 0x0000000103147824 */ /* 0x000fc400078e0208 */
[--C-:B------:R-:W-:Y:S01]  /*c400*/  IMAD.MOV.U32 R21, RZ, RZ, R11.reuse ;  /* 0x000000ffff157224 */ /* 0x100fe200078e000b */
[----:B------:R-:W-:Y:S02]  /*c410*/  R2UR UR4, R58 ;  /* 0x000000003a0472ca */ /* 0x000fe400000e0000 */
[----:B------:R-:W-:Y:S02]  /*c420*/  R2UR UR6, R20 ;  /* 0x00000000140672ca */ /* 0x000fe400000e0000 */
[----:B------:R-:W-:Y:S02]  /*c430*/  R2UR UR7, R21 ;  /* 0x00000000150772ca */ /* 0x000fe400000e0000 */
[----:B------:R-:W-:Y:S01]  /*c440*/  R2UR UR5, R59 ;  /* 0x000000003b0572ca */ /* 0x000fe200000e0000 */
[----:B------:R-:W-:Y:S02]  /*c450*/  WARPGROUP.DEPBAR.LE gsb0, 0x0 ;  /* 0x00008000000079c5 */ /* 0x000fe40000010000 */
[----:B------:R-:W-:Y:S01]  /*c460*/  WARPGROUP.ARRIVE ;  /* 0x00000000000079c5 */ /* 0x000fe20000000000 */
[C---:B------:R-:W-:Y:S01]  /*c470*/  IMAD.IADD R20, R13.reuse, 0x1, R8 ;  /* 0x000000010d147824 */ /* 0x040fe200078e0208 */
[----:B---3--:R-:W-:Y:S01]  /*c480*/  IADD3 R62, R13, 0xc00, R62 ;  /* 0x00000c000d3e7810 */ /* 0x008fe20007ffe03e */
[----:B------:R-:W-:Y:S01]  /*c490*/  IMAD.MOV.U32 R21, RZ, RZ, R11 ;  /* 0x000000ffff157224 */ /* 0x000fe200078e000b */
[----:B------:R-:W3:Y:S06]  /*c4a0*/  LDL.64 R58, [R1+0x90] ;  /* 0x00009000013a7983 */ /* 0x000eec0000100a00 */
[----:B------:R-:W-:Y:S01]  /*c4b0*/  HGMMA.64x64x16.F32 R24, gdesc[UR4], R24, gsb0 ;  /* 0x00e00000041879f0 */ /* 0x000fe20008000818 */
[----:B------:R-:W-:-:S02]  /*c4c0*/  R2UR UR6, R20 ;  /* 0x00000000140672ca */ /* 0x000fc400000e0000 */
[----:B------:R-:W-:Y:S02]  /*c4d0*/  R2UR UR7, R21 ;  /* 0x00000000150772ca */ /* 0x000fe400000e0000 */
[----:B------:R-:W-:Y:S02]  /*c4e0*/  R2UR UR4, R62 ;  /* 0x000000003e0472ca */ /* 0x000fe400000e0000 */
[----:B------:R-:W-:Y:S01]  /*c4f0*/  R2UR UR5, R63 ;  /* 0x000000003f0572ca */ /* 0x000fe200000e0000 */
[----:B------:R-:W-:Y:S02]  /*c500*/  WARPGROUP.DEPBAR.LE gsb0, 0x0 ;  /* 0x00008000000079c5 */ /* 0x000fe40000010000 */
[----:B------:R-:W-:Y:S01]  /*c510*/  WARPGROUP.ARRIVE ;  /* 0x00000000000079c5 */ /* 0x000fe20000000000 */
[C---:B------:R-:W-:Y:S01]  /*c520*/  IMAD.IADD R20, R15.reuse, 0x1, R8 ;  /* 0x000000010f147824 */ /* 0x040fe200078e0208 */
[----:B----4-:R-:W-:Y:S01]  /*c530*/  IADD3 R56, R15, 0xc00, R56 ;  /* 0x00000c000f387810 */ /* 0x010fe20007ffe038 */
[----:B------:R-:W-:Y:S01]  /*c540*/  IMAD.MOV.U32 R21, RZ, RZ, R11 ;  /* 0x000000ffff157224 */ /* 0x000fe200078e000b */
[----:B------:R-:W4:Y:S06]  /*c550*/  LDL.64 R62, [R1+0x90] ;  /* 0x00009000013e7983 */ /* 0x000f2c0000100a00 */
[----:B------:R-:W-:Y:S01]  /*c560*/  HGMMA.64x64x16.F32 R24, gdesc[UR4], R24, gsb0 ;  /* 0x00e00000041879f0 */ /* 0x000fe20008000818 */
        /* <DEDUP_REMOVED lines=15> */
[----:B------:R-:W-:Y:S01]  /*c660*/  IMAD.IADD R56, R10, 0x1, R57 ;  /* 0x000000010a387824 */ /* 0x000fe200078e0239 */
[----:B------:R-:W-:Y:S01]  /*c670*/  R2UR UR5, R21 ;  /* 0x00000000150572ca */ /* 0x000fe200000e0000 */
[----:B------:R-:W-:Y:S01]  /*c680*/  IMAD.MOV.U32 R57, RZ, RZ, R11 ;  /* 0x000000ffff397224 */ /* 0x000fe200078e000b */
[----:B------:R-:W-:Y:S01]  /*c690*/  R2UR UR4, R20 ;  /* 0x00000000140472ca */ /* 0x000fe200000e0000 */
[----:B------:R-:W4:Y:S01]  /*c6a0*/  LDL.64 R64, [R1+0x90] ;  /* 0x0000900001407983 */ /* 0x000f220000100a00 */
[----:B------:R-:W-:Y:S02]  /*c6b0*/  R2UR UR6, R56 ;  /* 0x00000000380672ca */ /* 0x000fe400000e0000 */
[----:B------:R-:W-:Y:S01]  /*c6c0*/  R2UR UR7, R57 ;  /* 0x00000000390772ca */ /* 0x000fe200000e0000 */
[----:B------:R-:W-:-:S02]  /*c6d0*/  WARPGROUP.DEPBAR.LE gsb0, 0x0 ;  /* 0x00008000000079c5 */ /* 0x000fc40000010000 */
[----:B------:R-:W-:-:S10]  /*c6e0*/  WARPGROUP.ARRIVE ;  /* 0x00000000000079c5 */ /* 0x000fd40000000000 */
[----:B------:R-:W-:Y:S01]  /*c6f0*/  HGMMA.64x64x16.F32 R24, gdesc[UR4], R24, gsb0 ;  /* 0x00e00000041879f0 */ /* 0x000fe20008000818 */
[----:B------:R-:W-:Y:S01]  /*c700*/  VIADD R8, R10, 0xe00 ;  /* 0x00000e000a087836 */ /* 0x000fe20000000000 */
[C---:B--2---:R-:W-:Y:S01]  /*c710*/  IADD3 R60, R3.reuse, 0xe00, R60 ;  /* 0x00000e00033c7810 */ /* 0x044fe20007ffe03c */
[----:B------:R-:W-:Y:S02]  /*c720*/  IMAD.MOV.U32 R21, RZ, RZ, R11 ;  /* 0x000000ffff157224 */ /* 0x000fe400078e000b */
[----:B------:R-:W-:Y:S01]  /*c730*/  IMAD.IADD R20, R3, 0x1, R8 ;  /* 0x0000000103147824 */ /* 0x000fe200078e0208 */
[----:B------:R-:W-:Y:S01]  /*c740*/  R2UR UR4, R60 ;  /* 0x000000003c0472ca */ /* 0x000fe200000e0000 */
[----:B------:R0:W5:Y:S01]  /*c750*/  LDL R3, [R1+0x1c0] ;  /* 0x0001c00001037983 */ /* 0x0001620000100800 */
[----:B------:R-:W-:Y:S02]  /*c760*/  R2UR UR7, R21 ;  /* 0x00000000150772ca */ /* 0x000fe400000e0000 */
[----:B------:R-:W-:-:S02]  /*c770*/  R2UR UR6, R20 ;  /* 0x00000000140672ca */ /* 0x000fc400000e0000 */
[----:B------:R-:W-:Y:S01]  /*c780*/  R2UR UR5, R61 ;  /* 0x000000003d0572ca */ /* 0x000fe200000e0000 */
[----:B------:R-:W2:Y:S01]  /*c790*/  LDL R20, [R1] ;  /* 0x0000000001147983 */ /* 0x000ea20000100800 */
[----:B------:R-:W-:Y:S02]  /*c7a0*/  WARPGROUP.DEPBAR.LE gsb0, 0x0 ;  /* 0x00008000000079c5 */ /* 0x000fe40000010000 */
[----:B------:R-:W-:-:S09]  /*c7b0*/  WARPGROUP.ARRIVE ;  /* 0x00000000000079c5 */ /* 0x000fd20000000000 */
[----:B------:R-:W-:Y:S01]  /*c7c0*/  HGMMA.64x64x16.F32 R24, gdesc[UR4], R24, gsb0 ;  /* 0x00e00000041879f0 */ /* 0x000fe20008000818 */
[C---:B---3--:R-:W-:Y:S01]  /*c7d0*/  IADD3 R58, R13.reuse, 0xe00, R58 ;  /* 0x00000e000d3a7810 */ /* 0x048fe20007ffe03a */
[----:B------:R-:W-:Y:S02]  /*c7e0*/  IMAD.IADD R12, R13, 0x1, R8 ;  /* 0x000000010d0c7824 */ /* 0x000fe400078e0208 */
[----:B------:R-:W-:Y:S01]  /*c7f0*/  IMAD.MOV.U32 R13, RZ, RZ, R11 ;  /* 0x000000ffff0d7224 */ /* 0x000fe200078e000b */
[----:B------:R-:W-:Y:S02]  /*c800*/  R2UR UR4, R58 ;  /* 0x000000003a0472ca */ /* 0x000fe400000e0000 */
[----:B------:R-:W-:Y:S02]  /*c810*/  R2UR UR6, R12 ;  /* 0x000000000c0672ca */ /* 0x000fe400000e0000 */
[----:B------:R-:W-:Y:S02]  /*c820*/  R2UR UR7, R13 ;  /* 0x000000000d0772ca */ /* 0x000fe400000e0000 */
[----:B------:R-:W-:Y:S01]  /*c830*/  R2UR UR5, R59 ;  /* 0x000000003b0572ca */ /* 0x000fe200000e0000 */
[----:B------:R-:W-:-:S02]  /*c840*/  WARPGROUP.DEPBAR.LE gsb0, 0x0 ;  /* 0x00008000000079c5 */ /* 0x000fc40000010000 */
[----:B------:R-:W-:-:S10]  /*c850*/  WARPGROUP.ARRIVE ;  /* 0x00000000000079c5 */ /* 0x000fd40000000000 */
[----:B------:R-:W-:Y:S01]  /*c860*/  HGMMA.64x64x16.F32 R24, gdesc[UR4], R24, gsb0 ;  /* 0x00e00000041879f0 */ /* 0x000fe20008000818 */
[C---:B------:R-:W-:Y:S01]  /*c870*/  IMAD.IADD R12, R15.reuse, 0x1, R8 ;  /* 0x000000010f0c7824 */ /* 0x040fe200078e0208 */
[----:B----4-:R-:W-:Y:S01]  /*c880*/  IADD3 R62, R15, 0xe00, R62 ;  /* 0x00000e000f3e7810 */ /* 0x010fe20007ffe03e */
[----:B------:R-:W-:Y:S01]  /*c890*/  IMAD.MOV.U32 R13, RZ, RZ, R11 ;  /* 0x000000ffff0d7224 */ /* 0x000fe200078e000b */
[----:B------:R-:W-:Y:S02]  /*c8a0*/  R2UR UR5, R63 ;  /* 0x000000003f0572ca */ /* 0x000fe400000e0000 */
[----:B------:R-:W-:Y:S02]  /*c8b0*/  R2UR UR6, R12 ;  /* 0x000000000c0672ca */ /* 0x000fe400000e0000 */
[----:B------:R-:W-:Y:S02]  /*c8c0*/  R2UR UR7, R13 ;  /* 0x000000000d0772ca */ /* 0x000fe400000e0000 */
[----:B------:R-:W-:Y:S01]  /*c8d0*/  R2UR UR4, R62 ;  /* 0x000000003e0472ca */ /* 0x000fe200000e0000 */
[----:B------:R-:W-:-:S02]  /*c8e0*/  IMAD.MOV.U32 R8, RZ, RZ, 0x40 ;  /* 0x00000040ff087424 */ /* 0x000fc400078e00ff */
        /* <DEDUP_REMOVED lines=8> */
[----:B------:R-:W-:Y:S02]  /*c970*/  IMAD.IADD R12, R10, 0x1, R13 ;  /* 0x000000010a0c7824 */ /* 0x000fe400078e020d */
[----:B------:R-:W-:Y:S02]  /*c980*/  IMAD.IADD R10, R13, 0x1, R64 ;  /* 0x000000010d0a7824 */ /* 0x000fe400078e0240 */
[----:B------:R-:W-:Y:S02]  /*c990*/  IMAD.MOV.U32 R13, RZ, RZ, R11 ;  /* 0x000000ffff0d7224 */ /* 0x000fe400078e000b */
[----:B------:R-:W-:Y:S01]  /*c9a0*/  IMAD.MOV.U32 R11, RZ, RZ, R65 ;  /* 0x000000ffff0b7224 */ /* 0x000fe200078e0041 */
[----:B------:R-:W-:Y:S02]  /*c9b0*/  R2UR UR6, R12 ;  /* 0x000000000c0672ca */ /* 0x000fe400000e0000 */
[----:B------:R-:W-:Y:S02]  /*c9c0*/  R2UR UR7, R13 ;  /* 0x000000000d0772ca */ /* 0x000fe400000e0000 */
[----:B------:R-:W-:-:S02]  /*c9d0*/  R2UR UR4, R10 ;  /* 0x000000000a0472ca */ /* 0x000fc400000e0000 */
[----:B------:R-:W-:Y:S01]  /*c9e0*/  R2UR UR5, R11 ;  /* 0x000000000b0572ca */ /* 0x000fe200000e0000 */
[----:B------:R0:W-:Y:S04]  /*c9f0*/  STL [R1+0x68], R0 ;  /* 0x0000680001007387 */ /* 0x0001e80000100800 */
[----:B------:R0:W-:Y:S04]  /*ca00*/  STL [R1+0x68], R0 ;  /* 0x0000680001007387 */ /* 0x0001e80000100800 */
[----:B------:R0:W-:Y:S04]  /*ca10*/  STL [R1+0x68], R0 ;  /* 0x0000680001007387 */ /* 0x0001e80000100800 */
[----:B------:R0:W-:Y:S01]  /*ca20*/  STL [R1+0x68], R0 ;  /* 0x0000680001007387 */ /* 0x0001e20000100800 */
[----:B------:R-:W-:-:S02]  /*ca30*/  WARPGROUP.DEPBAR.LE gsb0, 0x0 ;  /* 0x00008000000079c5 */ /* 0x000fc40000010000 */
[----:B------:R-:W-:-:S06]  /*ca40*/  WARPGROUP.ARRIVE ;  /* 0x00000000000079c5 */ /* 0x000fcc0000000000 */
[----:B------:R-:W-:Y:S01]  /*ca50*/  HGMMA.64x64x16.F32 R24, gdesc[UR4], R24, gsb0 ;  /* 0x00e00000041879f0 */ /* 0x000fe20008000818 */
        /* <DEDUP_REMOVED lines=25> */
[----:B--2---:R-:W-:-:S03]  /*cbf0*/  LOP3.LUT R8, R20, 0x1, RZ, 0xfc, !PT ;  /* 0x0000000114087812 */ /* 0x004fc600078efcff */
[----:B------:R0:W-:Y:S04]  /*cc00*/  STL [R1+0x68], R0 ;  /* 0x0000680001007387 */ /* 0x0001e80000100800 */
[----:B------:R0:W-:Y:S04]  /*cc10*/  STL [R1+0x68], R0 ;  /* 0x0000680001007387 */ /* 0x0001e80000100800 */
[----:B------:R0:W-:Y:S01]  /*cc20*/  STL [R1+0x68], R0 ;  /* 0x0000680001007387 */ /* 0x0001e20000100800 */
[----:B------:R-:W-:Y:S01]  /*cc30*/  ISETP.NE.AND P0, PT, R8, 0x3, PT ;  /* 0x000000030800780c */ /* 0x000fe20003f05270 */
[----:B------:R-:W-:-:S02]  /*cc40*/  WARPGROUP.DEPBAR.LE gsb0, 0x0 ;  /* 0x00008000000079c5 */ /* 0x000fc40000010000 */
[----:B------:R-:W-:Y:S10]  /*cc50*/  BSSY B0, `(.L_x_5171) ;  /* 0x0000003000007945 */ /* 0x000ff40003800000 */
[----:B0-----:R-:W-:Y:S05]  /*cc60*/  @!P0 BRA `(.L_x_5172) ;  /* 0x0000000000048947 */ /* 0x001fea0003800000 */
[----:B------:R-:W-:Y:S01]  /*cc70*/  BPT.TRAP 0x1 ;  /* 0x000000040000795c */ /* 0x000fe20000300000 */
.L_x_5172:
[----:B------:R-:W-:Y:S05]  /*cc80*/  BSYNC B0 ;  /* 0x0000000000007941 */ /* 0x000fea0003800000 */
.L_x_5171:
[----:B------:R-:W2:Y:S02]  /*cc90*/  LDL.64 R10, [R1+0x20] ;  /* 0x00002000010a7983 */ /* 0x000ea40000100a00 */
[----:B--2---:R-:W-:-:S05]  /*cca0*/  MOV R0, R10 ;  /* 0x0000000a00007202 */ /* 0x004fca0000000f00 */
[----:B-----5:R-:W-:-:S05]  /*ccb0*/  IMAD R3, R3, 0x8, R0 ;  /* 0x0000000803037824 */ /* 0x020fca00078e0200 */
[----:B------:R-:W-:-:S04]  /*ccc0*/  PRMT R3, R14, 0x654, R3 ;  /* 0x000006540e037816 */ /* 0x000fc80000000003 */
[----:B------:R0:W-:Y:S01]  /*ccd0*/  SYNCS.ARRIVE.TRANS64.RED.A1T0 RZ, [R3+URZ], RZ ;  /* 0x000000ff03ff79a7 */ /* 0x0001e2000810043f */
[----:B------:R-:W0:Y:S04]  /*cce0*/  LDL R0, [R1+0xcc] ;  /* 0x0000cc0001007983 */ /* 0x000e280000100800 */
[----:B------:R-:W2:Y:S04]  /*ccf0*/  LDL.64 R62, [R1+0xf0] ;  /* 0x0000f000013e7983 */ /* 0x000ea80000100a00 */
[----:B------:R-:W3:Y:S04]  /*cd00*/  LDL R21, [R1+0x50] ;  /* 0x0000500001157983 */ /* 0x000ee80000100800 */
[----:B------:R-:W4:Y:S04]  /*cd10*/  LDL R64, [R1+0xf8] ;  /* 0x0000f80001407983 */ /* 0x000f280000100800 */
[----:B------:R-:W4:Y:S04]  /*cd20*/  LDL.128 R56, [R1+0xd0] ;  /* 0x0000d00001387983 */ /* 0x000f280000100c00 */
[----:B------:R-:W4:Y:S01]  /*cd30*/  LDL.128 R12, [R1+0xe0] ;  /* 0x0000e000010c7983 */ /* 0x000f220000100c00 */
[----:B------:R-:W-:-:S02]  /*cd40*/  UMOV UR4, 0xffffffc0 ;  /* 0xffffffc000047882 */ /* 0x000fc40000000000 */
[----:B------:R-:W-:Y:S01]  /*cd50*/  UIMAD UR4, UR46, UR4, 0x41 ;  /* 0x000000412e0474a4 */ /* 0x000fe2000f8e0204 */
[----:B------:R-:W-:Y:S01]  /*cd60*/  BSSY B0, `(.L_x_5173) ;  /* 0x000003d000007945 */ /* 0x000fe20003800000 */
[----:B0-----:R-:W-:-:S04]  /*cd70*/  SHF.R.S32.HI R3, RZ, 0x1f, R0 ;  /* 0x0000001fff037819 */ /* 0x001fc80000011400 */
[----:B------:R-:W-:-:S04]  /*cd80*/  LEA.HI R8, R3, R0, RZ, 0x7 ;  /* 0x0000000003087211 */ /* 0x000fc800078f38ff */
[----:B------:R-:W-:-:S05]  /*cd90*/  LOP3.LUT R11, R8, 0xffffff80, RZ, 0xc0, !PT ;  /* 0xffffff80080b7812 */ /* 0x000fca00078ec0ff */
[----:B------:R-:W-:Y:S01]  /*cda0*/  IMAD.IADD R11, R0, 0x1, -R11 ;  /* 0x00000001000b7824 */ /* 0x000fe200078e0a0b */
[----:B------:R-:W-:-:S04]  /*cdb0*/  LEA.HI R60, R3, R0, RZ, 0x2 ;  /* 0x00000000033c7211 */ /* 0x000fc800078f10ff */
[----:B------:R-:W-:-:S04]  /*cdc0*/  SHF.R.S32.HI R8, RZ, 0x1f, R11 ;  /* 0x0000001fff087819 */ /* 0x000fc8000001140b */
[-C--:B------:R-:W-:Y:S02]  /*cdd0*/  LEA.HI R10, R8, R11.reuse, RZ, 0x2 ;  /* 0x0000000b080a7211 */ /* 0x080fe400078f10ff */
[----:B------:R-:W-:Y:S02]  /*cde0*/  LOP3.LUT R61, R60, 0xfffffffc, RZ, 0xc0, !PT ;  /* 0xfffffffc3c3d7812 */ /* 0x000fe400078ec0ff */
[--C-:B------:R-:W-:Y:S02]  /*cdf0*/  SHF.R.S32.HI R3, RZ, 0x2, R10.reuse ;  /* 0x00000002ff037819 */ /* 0x100fe4000001140a */
[----:B------:R-:W-:Y:S01]  /*ce00*/  SHF.R.S32.HI R20, RZ, 0x1f, R10 ;  /* 0x0000001fff147819 */ /* 0x000fe2000001140a */
[----:B------:R-:W-:Y:S01]  /*ce10*/  IMAD.IADD R61, R0, 0x1, -R61 ;  /* 0x00000001003d7824 */ /* 0x000fe200078e0a3d */
[----:B------:R-:W-:Y:S02]  /*ce20*/  LEA.HI R8, R8, R11, RZ, 0x5 ;  /* 0x0000000b08087211 */ /* 0x000fe400078f28ff */
[----:B------:R-:W-:-:S02]  /*ce30*/  LEA.HI R20, R20, R3, RZ, 0x3 ;  /* 0x0000000314147211 */ /* 0x000fc400078f18ff */
[----:B------:R-:W-:Y:S02]  /*ce40*/  SHF.R.S32.HI R8, RZ, 0x5, R8 ;  /* 0x00000005ff087819 */ /* 0x000fe40000011408 */
[----:B------:R-:W-:Y:S02]  /*ce50*/  LOP3.LUT R20, R20, 0xfffffff8, RZ, 0xc0, !PT ;  /* 0xfffffff814147812 */ /* 0x000fe400078ec0ff */
[----:B------:R-:W-:Y:S02]  /*ce60*/  LEA.HI R0, R61, R61, RZ, 0x1 ;  /* 0x0000003d3d007211 */ /* 0x000fe400078f08ff */
[----:B--2---:R-:W-:Y:S01]  /*ce70*/  ISETP.NE.AND P0, PT, R62, 0x1, PT ;  /* 0x000000013e00780c */ /* 0x004fe20003f05270 */
[----:B------:R-:W-:Y:S01]  /*ce80*/  IMAD.IADD R20, R3, 0x1, -R20 ;  /* 0x0000000103147824 */ /* 0x000fe200078e0a14 */
[----:B------:R-:W-:Y:S01]  /*ce90*/  LOP3.LUT R0, R0, 0x1ffffffe, RZ, 0xc0, !PT ;  /* 0x1ffffffe00007812 */ /* 0x000fe200078ec0ff */
[----:B---3--:R-:W-:-:S04]  /*cea0*/  IMAD R3, R21, 0x4, R8 ;  /* 0x0000000415037824 */ /* 0x008fc800078e0208 */
[----:B------:R-:W-:Y:S02]  /*ceb0*/  IMAD.IADD R0, R61, 0x1, -R0 ;  /* 0x000000013d007824 */ /* 0x000fe400078e0a00 */
[----:B------:R-:W-:-:S04]  /*cec0*/  IMAD.U32 R3, R3, 0x10, R20 ;  /* 0x0000001003037824 */ /* 0x000fc800078e0014 */
[----:B------:R-:W-:-:S04]  /*ced0*/  IMAD R0, R0, 0x8, R3 ;  /* 0x0000000800007824 */ /* 0x000fc800078e0203 */
[----:B------:R-:W-:-:S05]  /*cee0*/  @P0 IMAD.HI.U32 R63, R0, R63, RZ ;  /* 0x0000003f003f0227 */ /* 0x000fca00078e00ff */
[----:B----4-:R-:W-:Y:S02]  /*cef0*/  @P0 SHF.R.U32.HI R0, RZ, R64, R63 ;  /* 0x00000040ff000219 */ /* 0x010fe4000001163f */
[----:B------:R-:W-:-:S03]  /*cf00*/  LOP3.LUT R10, R10, 0x7ffffffc, RZ, 0xc0, !PT ;  /* 0x7ffffffc0a0a7812 */ /* 0x000fc600078ec0ff */
[----:B------:R-:W0:Y:S01]  /*cf10*/  SHFL.IDX PT, R60, R0, RZ, 0x1c1f ;  /* 0x001c1fff003c7589 */ /* 0x000e2200000e0000 */
[----:B------:R-:W-:Y:S02]  /*cf20*/  VIADD R3, R57, UR4 ;  /* 0x0000000439037c36 */ /* 0x000fe40008000000 */
[----:B------:R-:W-:Y:S01]  /*cf30*/  IMAD.IADD R10, R11, 0x1, -R10 ;  /* 0x000000010b0a7824 */ /* 0x000fe200078e0a0a */
[----:B------:R-:W-:Y:S01]  /*cf40*/  ULEA UR4, UR46, 0xffffffc0, 0x6 ;  /* 0xffffffc02e047891 */ /* 0x000fe2000f8e303f */
[----:B------:R-:W-:Y:S02]  /*cf50*/  ISETP.GE.AND P1, PT, R13, 0x1, PT ;  /* 0x000000010d00780c */ /* 0x000fe40003f26270 */
[----:B------:R-:W-:-:S03]  /*cf60*/  IMAD R11, R10, -0x2, R3 ;  /* 0xfffffffe0a0b7824 */ /* 0x000fc600078e0203 */
[----:B------:R-:W-:Y:S02]  /*cf70*/  VIADD R3, R57, -UR4 ;  /* 0x8000000439037c36 */ /* 0x000fe40008000000 */
[----:B------:R-:W-:Y:S01]  /*cf80*/  IMAD.IADD R8, R11, 0x1, -R56 ;  /* 0x000000010b087824 */ /* 0x000fe200078e0a38 */
[----:B------:R-:W-:Y:S01]  /*cf90*/  LOP3.LUT R11, RZ, R58, RZ, 0x33, !PT ;  /* 0x0000003aff0b7212 */ /* 0x000fe200078e33ff */
[----:B------:R-:W-:Y:S02]  /*cfa0*/  IMAD R20, R10, -0x2, R3 ;  /* 0xfffffffe0a147824 */ /* 0x000fe400078e0203 */
[C---:B------:R-:W-:Y:S02]  /*cfb0*/  IMAD.IADD R59, R8.reuse, 0x1, R59 ;  /* 0x00000001083b7824 */ /* 0x040fe400078e023b */
[----:B------:R-:W-:Y:S02]  /*cfc0*/  IMAD.IADD R21, R8, 0x1, R11 ;  /* 0x0000000108157824 */ /* 0x000fe400078e020b */
[----:B------:R-:W-:Y:S01]  /*cfd0*/  VIADD R58, R12, -UR4 ;  /* 0x800000040c3a7c36 */ /* 0x000fe20008000000 */
[----:B0-----:R-:W-:Y:S01]  /*cfe0*/  VIADDMNMX R8, R60, R59, R20, PT ;  /* 0x0000003b3c087246 */ /* 0x001fe20003800114 */
[----:B------:R-:W-:Y:S01]  /*cff0*/  IMAD.IADD R3, R21, 0x1, R60 ;  /* 0x0000000115037824 */ /* 0x000fe200078e023c */
[----:B------:R-:W-:Y:S06]  /*d000*/  @!P1 BRA `(.L_x_5174) ;  /* 0x0000000000489947 */ /* 0x000fec0003800000 */
[----:B------:R-:W-:Y:S01]  /*d010*/  IADD3 R11, -R56, R57, R60 ;  /* 0x00000039380b7210 */ /* 0x000fe20007ffe13c */
[----:B------:R-:W-:Y:S03]  /*d020*/  BSSY B1, `(.L_x_5175) ;  /* 0x000000c000017945 */ /* 0x000fe60003800000 */
[----:B------:R-:W-:-:S13]  /*d030*/  ISETP.GT.AND P0, PT, R11, -0x1, PT ;  /* 0xffffffff0b00780c */ /* 0x000fda0003f04270 */
[----:B------:R-:W-:Y:S05]  /*d040*/  @P0 BRA `(.L_x_5176) ;  /* 0x0000000000180947 */ /* 0x000fea0003800000 */
[----:B------:R-:W-:Y:S02]  /*d050*/  ISETP.NE.AND P0, PT, R13, 0x1, PT ;  /* 0x000000010d00780c */ /* 0x000fe40003f05270 */
[----:B------:R-:W-:-:S11]  /*d060*/  LOP3.LUT R11, RZ, R11, RZ, 0x33, !PT ;  /* 0x0000000bff0b7212 */ /* 0x000fd600078e33ff */
[----:B------:R-:W-:-:S05]  /*d070*/  @P0 IMAD.HI.U32 R12, R11, R14, RZ ;  /* 0x0000000e0b0c0227 */ /* 0x000fca00078e00ff */
[----:B------:R-:W-:-:S04]  /*d080*/  @P0 SHF.R.U32.HI R11, RZ, R15, R12 ;  /* 0x0000000fff0b0219 */ /* 0x000fc8000001160c */
[----:B------:R-:W-:Y:S01]  /*d090*/  LOP3.LUT R11, RZ, R11, RZ, 0x33, !PT ;  /* 0x0000000bff0b7212 */ /* 0x000fe200078e33ff */
[----:B------:R-:W-:Y:S06]  /*d0a0*/  BRA `(.L_x_5177) ;  /* 0x00000000000c7947 */ /* 0x000fec0003800000 */
.L_x_5176:
[----:B------:R-:W-:-:S13]  /*d0b0*/  ISETP.NE.AND P0, PT, R13, 0x1, PT ;  /* 0x000000010d00780c */ /* 0x000fda0003f05270 */
[----:B------:R-:W-:-:S05]  /*d0c0*/  @P0 IMAD.HI.U32 R12, R11, R14, RZ ;  /* 0x0000000e0b0c0227 */ /* 0x000fca00078e00ff */
[----:B------:R-:W-:-:S07]  /*d0d0*/  @P0 SHF.R.U32.HI R11, RZ, R15, R12 ;  /* 0x0000000fff0b0219 */ /* 0x000fce000001160c */
.L_x_5177:
[----:B------:R-:W-:Y:S05]  /*d0e0*/  BSYNC B1 ;  /* 0x0000000000017941 */ /* 0x000fea0003800000 */
.L_x_5175:
[----:B------:R-:W-:-:S04]  /*d0f0*/  IMAD R11, R11, R13, -UR4 ;  /* 0x800000040b0b7e24 */ /* 0x000fc8000f8e020d */
[----:B------:R-:W-:-:S05]  /*d100*/  IMAD R12, R10, -0x2, R11 ;  /* 0xfffffffe0a0c7824 */ /* 0x000fca00078e020b */
[----:B------:R-:W-:Y:S02]  /*d110*/  VIMNMX R3, R3, R12, !PT ;  /* 0x0000000c03037248 */ /* 0x000fe40007fe0100 */
[----:B------:R-:W-:-:S07]  /*d120*/  VIADDMNMX R8, R12, R13, R8, PT ;  /* 0x0000000d0c087246 */ /* 0x000fce0003800108 */
.L_x_5174:
[----:B------:R-:W-:Y:S05]  /*d130*/  BSYNC B0 ;  /* 0x0000000000007941 */ /* 0x000fea0003800000 */
.L_x_5173:
[C---:B------:R-:W-:Y:S01]  /*d140*/  ISETP.GE.AND P1, PT, R58.reuse, 0x9, PT ;  /* 0x000000093a00780c */ /* 0x040fe20003f26270 */
[----:B------:R-:W0:Y:S01]  /*d150*/  SHFL.IDX PT, R0, R0, 0x1, 0x1c1f ;  /* 0x003c1f0000007f89 */ /* 0x000e2200000e0000 */
[----:B------:R-:W-:Y:S01]  /*d160*/  ISETP.GE.AND P0, PT, R58, 0x2, PT ;  /* 0x000000023a00780c */ /* 0x000fe20003f06270 */
[----:B------:R-:W-:Y:S01]  /*d170*/  BSSY B0, `(.L_x_5178) ;  /* 0x000005f000007945 */ /* 0x000fe20003800000 */
        /* <DEDUP_REMOVED lines=10> */
[----:B------:R-:W-:Y:S02]  /*d220*/  ISETP.LT.OR P2, PT, R8, 0x11, P2 ;  /* 0x000000110800780c */ /* 0x000fe40001741670 */
[C---:B------:R-:W-:Y:S02]  /*d230*/  ISETP.GT.AND P3, PT, R3.reuse, 0x9, !P5 ;  /* 0x000000090300780c */ /* 0x040fe40006f64270 */
        /* <DEDUP_REMOVED lines=31> */
[----:B------:R-:W-:Y:S02]  /*d430*/  P2R R29, PR, RZ, 0x10 ;  /* 0x00000010ff1d7803 */ /* 0x000fe40000000000 */
[----:B------:R-:W-:Y:S02]  /*d440*/  FSEL R44, R44, -INF , !P2 ;  /* 0xff8000002c2c7808 */ /* 0x000fe40005000000 */
[----:B------:R-:W-:-:S02]  /*d450*/  ISETP.GE.AND P2, PT, R58, 0x2a, PT ;  /* 0x0000002a3a00780c */ /* 0x000fc40003f46270 */
[----:B------:R-:W-:Y:S02]  /*d460*/  P2R R25, PR, RZ, 0x20 ;  /* 0x00000020ff197803 */ /* 0x000fe40000000000 */
        /* <DEDUP_REMOVED lines=24> */
[----:B------:R-:W-:Y:S02]  /*d5f0*/  ISETP.LT.OR P6, PT, R8, 0x3a, P6 ;  /* 0x0000003a0800780c */ /* 0x000fe400037c1670 */
[----:B------:R-:W-:Y:S02]  /*d600*/  VIADDMNMX R8, R0, R59, R20, PT ;  /* 0x0000003b00087246 */ /* 0x000fe40003800114 */
        /* <DEDUP_REMOVED lines=13> */
.L_x_5181:
[----:B------:R-:W-:-:S13]  /*d6e0*/  ISETP.NE.AND P6, PT, R13, 0x1, PT ;  /* 0x000000010d00780c */ /* 0x000fda0003fc5270 */
[----:B------:R-:W-:-:S05]  /*d6f0*/  @P6 IMAD.HI.U32 R14, R56, R14, RZ ;  /* 0x0000000e380e6227 */ /* 0x000fca00078e00ff */
[----:B------:R-:W-:-:S07]  /*d700*/  @P6 SHF.R.U32.HI R56, RZ, R15, R14 ;  /* 0x0000000fff386219 */ /* 0x000fce000001160e */
.L_x_5182:
[----:B------:R-:W-:Y:S05]  /*d710*/  BSYNC B1 ;  /* 0x0000000000017941 */ /* 0x000fea0003800000 */
.L_x_5180:
[----:B------:R-:W-:-:S04]  /*d720*/  IMAD R11, R56, R13, -UR4 ;  /* 0x80000004380b7e24 */ /* 0x000fc8000f8e020d */
[----:B------:R-:W-:-:S05]  /*d730*/  IMAD R10, R10, -0x2, R11 ;  /* 0xfffffffe0a0a7824 */ /* 0x000fca00078e020b */
[----:B------:R-:W-:Y:S02]  /*d740*/  VIADDMNMX R8, R10, R13, R8, PT ;  /* 0x0000000d0a087246 */ /* 0x000fe40003800108 */
[----:B------:R-:W-:-:S07]  /*d750*/  VIMNMX R3, R3, R10, !PT ;  /* 0x0000000a03037248 */ /* 0x000fce0007fe0100 */
.L_x_5179:
[----:B------:R-:W-:Y:S05]  /*d760*/  BSYNC B0 ;  /* 0x0000000000007941 */ /* 0x000fea0003800000 */
.L_x_5178:
[----:B------:R-:W-:Y:S01]  /*d770*/  ISETP.GT.AND P0, PT, R3, 0x1, !P0 ;  /* 0x000000010300780c */ /* 0x000fe20004704270 */
[----:B------:R-:W2:Y:S01]  /*d780*/  LDL R20, [R1+0x400] ;  /* 0x0004000001147983 */ /* 0x000ea20000100800 */
[----:B------:R-:W-:Y:S02]  /*d790*/  FMNMX.FTZ R0, R24, R60, !PT ;  /* 0x0000003c18007209 */ /* 0x000fe40007810000 */
[----:B------:R-:W-:Y:S01]  /*d7a0*/  ISETP.LT.OR P0, PT, R8, 0x2, P0 ;  /* 0x000000020800780c */ /* 0x000fe20000701670 */
[----:B------:R-:W3:Y:S01]  /*d7b0*/  LDL R81, [R1+0x1c0] ;  /* 0x0001c00001517983 */ /* 0x000ee20000100800 */
[----:B------:R-:W-:Y:S02]  /*d7c0*/  FMNMX.FTZ R0, R28, R0, !PT ;  /* 0x000000001c007209 */ /* 0x000fe40007810000 */
[----:B------:R-:W-:Y:S01]  /*d7d0*/  FSEL R27, R27, -INF , !P0 ;  /* 0xff8000001b1b7808 */ /* 0x000fe20004000000 */
[----:B------:R-:W4:Y:S01]  /*d7e0*/  LDL R56, [R1+0x208] ;  /* 0x0002080001387983 */ /* 0x000f220000100800 */
[----:B------:R-:W-:-:S02]  /*d7f0*/  ISETP.NE.AND P0, PT, R25, RZ, PT ;  /* 0x000000ff1900720c */ /* 0x000fc40003f05270 */
[C---:B------:R-:W-:Y:S01]  /*d800*/  ISETP.GT.AND P1, PT, R3.reuse, 0x8, !P1 ;  /* 0x000000080300780c */ /* 0x040fe20004f24270 */
[----:B------:R-:W3:Y:S01]  /*d810*/  LDL R74, [R1+0x22c] ;  /* 0x00022c00014a7983 */ /* 0x000ee20000100800 */
[----:B------:R-:W-:Y:S02]  /*d820*/  ISETP.GT.AND P0, PT, R3, 0x9, !P0 ;  /* 0x000000090300780c */ /* 0x000fe40004704270 */
[----:B------:R-:W-:Y:S01]  /*d830*/  FMNMX.FTZ R0, R62, R0, !PT ;  /* 0x000000003e007209 */ /* 0x000fe20007810000 */
[----:B------:R-:W3:Y:S01]  /*d840*/  LDL R76, [R1+0x230] ;  /* 0x00023000014c7983 */ /* 0x000ee20000100800 */
[C---:B------:R-:W-:Y:S02]  /*d850*/  ISETP.LT.OR P0, PT, R8.reuse, 0xa, P0 ;  /* 0x0000000a0800780c */ /* 0x040fe40000701670 */
[----:B------:R-:W-:Y:S01]  /*d860*/  ISETP.LT.OR P1, PT, R8, 0x9, P1 ;  /* 0x000000090800780c */ /* 0x000fe20000f21670 */
[----:B------:R-:W3:Y:S01]  /*d870*/  LDL R78, [R1+0x234] ;  /* 0x00023400014e7983 */ /* 0x000ee20000100800 */
[----:B------:R-:W-:-:S02]  /*d880*/  FSEL R31, R31, -INF , !P0 ;  /* 0xff8000001f1f7808 */ /* 0x000fc40004000000 */
[----:B------:R-:W-:Y:S01]  /*d890*/  ISETP.NE.AND P0, PT, R61, RZ, PT ;  /* 0x000000ff3d00720c */ /* 0x000fe20003f05270 */
[----:B------:R-:W3:Y:S01]  /*d8a0*/  LDL R80, [R1+0x238] ;  /* 0x0002380001507983 */ /* 0x000ee20000100800 */
[----:B------:R-:W-:Y:S02]  /*d8b0*/  FMNMX.FTZ R0, R32, R0, !PT ;  /* 0x0000000020007209 */ /* 0x000fe40007810000 */
[----:B------:R-:W-:Y:S01]  /*d8c0*/  ISETP.GT.AND P0, PT, R3, 0x10, !P0 ;  /* 0x000000100300780c */ /* 0x000fe20004704270 */
[----:B------:R-:W3:Y:S01]  /*d8d0*/  LDL R82, [R1+0x23c] ;  /* 0x00023c0001527983 */ /* 0x000ee20000100800 */
[----:B------:R-:W-:Y:S02]  /*d8e0*/  FSEL R30, R30, -INF , !P1 ;  /* 0xff8000001e1e7808 */ /* 0x000fe40004800000 */
[----:B------:R-:W-:Y:S01]  /*d8f0*/  ISETP.LT.OR P0, PT, R8, 0x11, P0 ;  /* 0x000000110800780c */ /* 0x000fe20000701670 */
[----:B------:R-:W3:Y:S01]  /*d900*/  LDL R84, [R1+0x240] ;  /* 0x0002400001547983 */ /* 0x000ee20000100800 */
[----:B------:R-:W-:-:S02]  /*d910*/  ISETP.NE.AND P1, PT, R63, RZ, PT ;  /* 0x000000ff3f00720c */ /* 0x000fc40003f25270 */
[----:B------:R-:W-:Y:S01]  /*d920*/  FSEL R34, R34, -INF , !P0 ;  /* 0xff80000022227808 */ /* 0x000fe20004000000 */
[----:B------:R-:W3:Y:S01]  /*d930*/  LDL R86, [R1+0x244] ;  /* 0x0002440001567983 */ /* 0x000ee20000100800 */
[----:B------:R-:W-:Y:S02]  /*d940*/  ISETP.NE.AND P0, PT, R29, RZ, PT ;  /* 0x000000ff1d00720c */ /* 0x000fe40003f05270 */
[----:B------:R-:W-:Y:S01]  /*d950*/  FMNMX.FTZ R0, R64, R0, !PT ;  /* 0x0000000040007209 */ /* 0x000fe20007810000 */
[----:B------:R-:W3:Y:S01]  /*d960*/  LDL R88, [R1+0x248] ;  /* 0x0002480001587983 */ /* 0x000ee20000100800 */
[----:B------:R-:W-:Y:S02]  /*d970*/  ISETP.GT.AND P0, PT, R3, 0x11, !P0 ;  /* 0x000000110300780c */ /* 0x000fe40004704270 */
[----:B------:R-:W-:Y:S01]  /*d980*/  FMNMX.FTZ R0, R36, R0, !PT ;  /* 0x0000000024007209 */ /* 0x000fe20007810000 */
[----:B------:R-:W3:Y:S01]  /*d990*/  LDL R90, [R1+0x24c] ;  /* 0x00024c00015a7983 */ /* 0x000ee20000100800 */
[----:B------:R-:W-:-:S02]  /*d9a0*/  ISETP.LT.OR P0, PT, R8, 0x12, P0 ;  /* 0x000000120800780c */ /* 0x000fc40000701670 */
[----:B------:R-:W-:Y:S01]  /*d9b0*/  FMNMX.FTZ R0, R66, R0, !PT ;  /* 0x0000000042007209 */ /* 0x000fe20007810000 */
[----:B------:R-:W3:Y:S01]  /*d9c0*/  LDL R92, [R1+0x250] ;  /* 0x00025000015c7983 */ /* 0x000ee20000100800 */
[----:B------:R-:W-:Y:S02]  /*d9d0*/  FSEL R35, R35, -INF , !P0 ;  /* 0xff80000023237808 */ /* 0x000fe40004000000 */
[----:B------:R-:W-:Y:S01]  /*d9e0*/  ISETP.NE.AND P0, PT, R33, RZ, PT ;  /* 0x000000ff2100720c */ /* 0x000fe20003f05270 */
[----:B------:R-:W3:Y:S01]  /*d9f0*/  LDL R94, [R1+0x254] ;  /* 0x00025400015e7983 */ /* 0x000ee20000100800 */
[----:B------:R-:W-:Y:S02]  /*da00*/  FMNMX.FTZ R0, R40, R0, !PT ;  /* 0x0000000028007209 */ /* 0x000fe40007810000 */
[----:B------:R-:W-:Y:S01]  /*da10*/  ISETP.GT.AND P0, PT, R3, 0x18, !P0 ;  /* 0x000000180300780c */ /* 0x000fe20004704270 */
[----:B------:R-:W3:Y:S01]  /*da20*/  LDL R96, [R1+0x258] ;  /* 0x0002580001607983 */ /* 0x000ee20000100800 */
[----:B------:R-:W-:-:S02]  /*da30*/  FMNMX.FTZ R0, R68, R0, !PT ;  /* 0x0000000044007209 */ /* 0x000fc40007810000 */
[----:B------:R-:W-:Y:S01]  /*da40*/  ISETP.LT.OR P0, PT, R8, 0x19, P0 ;  /* 0x000000190800780c */ /* 0x000fe20000701670 */
[----:B------:R-:W3:Y:S01]  /*da50*/  LDL R98, [R1+0x25c] ;  /* 0x00025c0001627983 */ /* 0x000ee20000100800 */
[----:B------:R-:W-:Y:S02]  /*da60*/  FMNMX.FTZ R0, R44, R0, !PT ;  /* 0x000000002c007209 */ /* 0x000fe40007810000 */
[----:B------:R-:W-:Y:S01]  /*da70*/  FSEL R38, R38, -INF , !P0 ;  /* 0xff80000026267808 */ /* 0x000fe20004000000 */
[----:B------:R-:W3:Y:S01]  /*da80*/  LDL R100, [R1+0x260] ;  /* 0x0002600001647983 */ /* 0x000ee20000100800 */
[----:B------:R-:W-:Y:S02]  /*da90*/  ISETP.GT.AND P0, PT, R3, 0x19, !P1 ;  /* 0x000000190300780c */ /* 0x000fe40004f04270 */
[----:B------:R-:W-:Y:S01]  /*daa0*/  ISETP.NE.AND P6, PT, R12, RZ, PT ;  /* 0x000000ff0c00720c */ /* 0x000fe20003fc5270 */
        /* <DEDUP_REMOVED lines=16> */
[----:B------:R-:W-:Y:S02]  /*dbb0*/  ISETP.GT.AND P0, PT, R3, RZ, !P6 ;  /* 0x000000ff0300720c */ /* 0x000fe40007704270 */
[----:B------:R-:W-:Y:S01]  /*dbc0*/  FMNMX.FTZ R10, R58, R0, !PT ;  /* 0x000000003a0a7209 */ /* 0x000fe20007810000 */
[----:B------:R-:W3:Y:S01]  /*dbd0*/  LDL R114, [R1+0x27c] ;  /* 0x00027c0001727983 */ /* 0x000ee20000100800 */
[----:B------:R-:W-:-:S02]  /*dbe0*/  ISETP.LT.OR P0, PT, R8, 0x1, P0 ;  /* 0x000000010800780c */ /* 0x000fc40000701670 */
[----:B------:R-:W-:Y:S01]  /*dbf0*/  ISETP.NE.AND P1, PT, R41, RZ, PT ;  /* 0x000000ff2900720c */ /* 0x000fe20003f25270 */
[----:B------:R-:W0:Y:S01]  /*dc00*/  SHFL.BFLY PT, R13, R10, 0x2, 0x1f ;  /* 0x0c401f000a0d7f89 */ /* 0x000e2200000e0000 */
[----:B------:R-:W-:Y:S02]  /*dc10*/  FSEL R26, R26, -INF , !P0 ;  /* 0xff8000001a1a7808 */ /* 0x000fe40004000000 */
[----:B------:R-:W-:Y:S01]  /*dc20*/  ISETP.NE.AND P0, PT, R65, RZ, PT ;  /* 0x000000ff4100720c */ /* 0x000fe20003f05270 */
[----:B------:R-:W3:Y:S01]  /*dc30*/  LDL R116, [R1+0x280] ;  /* 0x0002800001747983 */ /* 0x000ee20000100800 */
[----:B------:R-:W-:Y:S02]  /*dc40*/  FMNMX.FTZ R11, R26, R27, !PT ;  /* 0x0000001b1a0b7209 */ /* 0x000fe40007810000 */
[----:B------:R-:W-:Y:S01]  /*dc50*/  ISETP.GT.AND P0, PT, R3, 0x21, !P0 ;  /* 0x000000210300780c */ /* 0x000fe20004704270 */
[----:B------:R-:W3:Y:S01]  /*dc60*/  LDL R118, [R1+0x284] ;  /* 0x0002840001767983 */ /* 0x000ee20000100800 */
[----:B------:R-:W-:-:S02]  /*dc70*/  FMNMX.FTZ R0, R30, R11, !PT ;  /* 0x0000000b1e007209 */ /* 0x000fc40007810000 */
[----:B------:R-:W-:Y:S01]  /*dc80*/  ISETP.GT.AND P1, PT, R3, 0x28, !P1 ;  /* 0x000000280300780c */ /* 0x000fe20004f24270 */
[----:B------:R-:W3:Y:S01]  /*dc90*/  LDL R120, [R1+0x288] ;  /* 0x0002880001787983 */ /* 0x000ee20000100800 */
[----:B------:R-:W-:Y:S02]  /*dca0*/  FMNMX.FTZ R11, R31, R0, !PT ;  /* 0x000000001f0b7209 */ /* 0x000fe40007810000 */
[----:B------:R-:W-:Y:S01]  /*dcb0*/  ISETP.LT.OR P0, PT, R8, 0x22, P0 ;  /* 0x000000220800780c */ /* 0x000fe20000701670 */
        /* <DEDUP_REMOVED lines=10> */
[----:B------:R-:W-:Y:S02]  /*dd60*/  FMNMX.FTZ R11, R39, R0, !PT ;  /* 0x00000000270b7209 */ /* 0x000fe40007810000 */
[----:B------:R-:W-:Y:S01]  /*dd70*/  ISETP.GT.AND P3, PT, R3, 0x30, !P3 ;  /* 0x000000300300780c */ /* 0x000fe20005f64270 */
[----:B------:R-:W3:Y:S01]  /*dd80*/  LDL R130, [R1+0x29c] ;  /* 0x00029c0001827983 */ /* 0x000ee20000100800 */
[----:B------:R-:W-:-:S02]  /*dd90*/  FMNMX.FTZ R0, R42, R11, !PT ;  /* 0x0000000b2a007209 */ /* 0x000fc40007810000 */
[----:B------:R-:W-:Y:S01]  /*dda0*/  ISETP.LT.OR P2, PT, R8, 0x2a, P2 ;  /* 0x0000002a0800780c */ /* 0x000fe20001741670 */
[----:B------:R-:W3:Y:S01]  /*ddb0*/  LDL R132, [R1+0x2a0] ;  /* 0x0002a00001847983 */ /* 0x000ee20000100800 */
[----:B------:R-:W-:Y:S02]  /*ddc0*/  FSEL R46, R46, -INF , !P1 ;  /* 0xff8000002e2e7808 */ /* 0x000fe40004800000 */
[----:B------:R-:W-:Y:S01]  /*ddd0*/  FMNMX.FTZ R11, R43, R0, !PT ;  /* 0x000000002b0b7209 */ /* 0x000fe20007810000 */
[----:B------:R-:W3:Y:S01]  /*dde0*/  LDL R134, [R1+0x2a4] ;  /* 0x0002a40001867983 */ /* 0x000ee20000100800 */
[----:B------:R-:W-:Y:S02]  /*ddf0*/  ISETP.GT.AND P4, PT, R3, 0x31, !P4 ;  /* 0x000000310300780c */ /* 0x000fe40006784270 */
[----:B------:R-:W-:Y:S01]  /*de00*/  ISETP.LT.OR P3, PT, R8, 0x31, P3 ;  /* 0x000000310800780c */ /* 0x000fe20001f61670 */
[----:B------:R-:W3:Y:S01]  /*de10*/  LDL R136, [R1+0x2a8] ;  /* 0x0002a80001887983 */ /* 0x000ee20000100800 */
[----:B------:R-:W-:-:S02]  /*de20*/  FSEL R47, R47, -INF , !P2 ;  /* 0xff8000002f2f7808 */ /* 0x000fc40005000000 */
[----:B------:R-:W-:Y:S01]  /*de30*/  FMNMX.FTZ R0, R46, R11, !PT ;  /* 0x0000000b2e007209 */ /* 0x000fe20007810000 */
[----:B------:R-:W3:Y:S01]  /*de40*/  LDL R138, [R1+0x2ac] ;  /* 0x0002ac00018a7983 */ /* 0x000ee20000100800 */
[----:B------:R-:W-:Y:S02]  /*de50*/  ISETP.NE.AND P6, PT, R45, RZ, PT ;  /* 0x000000ff2d00720c */ /* 0x000fe40003fc5270 */
[----:B0-----:R-:W-:Y:S01]  /*de60*/  FMNMX.FTZ R13, R10, R13, !PT ;  /* 0x0000000d0a0d7209 */ /* 0x001fe20007810000 */
[----:B------:R-:W3:Y:S01]  /*de70*/  LDL R140, [R1+0x2b0] ;  /* 0x0002b000018c7983 */ /* 0x000ee20000100800 */
[----:B------:R-:W-:Y:S02]  /*de80*/  ISETP.GT.AND P5, PT, R3, 0x38, !P5 ;  /* 0x000000380300780c */ /* 0x000fe40006fa4270 */
[----:B------:R-:W-:Y:S01]  /*de90*/  ISETP.LT.OR P4, PT, R8, 0x32, P4 ;  /* 0x000000320800780c */ /* 0x000fe20002781670 */
[----:B------:R-:W0:Y:S01]  /*dea0*/  SHFL.BFLY PT, R12, R13, 0x1, 0x1f ;  /* 0x0c201f000d0c7f89 */ /* 0x000e2200000e0000 */
[----:B------:R-:W-:-:S02]  /*deb0*/  FSEL R50, R50, -INF , !P3 ;  /* 0xff80000032327808 */ /* 0x000fc40005800000 */
[----:B------:R-:W-:Y:S01]  /*dec0*/  FMNMX.FTZ R11, R47, R0, !PT ;  /* 0x000000002f0b7209 */ /* 0x000fe20007810000 */
[----:B------:R-:W3:Y:S01]  /*ded0*/  LDL R142, [R1+0x2b4] ;  /* 0x0002b400018e7983 */ /* 0x000ee20000100800 */
[----:B------:R-:W-:Y:S02]  /*dee0*/  ISETP.GT.AND P0, PT, R3, 0x39, !P6 ;  /* 0x000000390300780c */ /* 0x000fe40007704270 */
[----:B------:R-:W-:Y:S01]  /*def0*/  ISETP.LT.OR P5, PT, R8, 0x39, P5 ;  /* 0x000000390800780c */ /* 0x000fe20002fa1670 */
[----:B------:R-:W3:Y:S01]  /*df00*/  LDL R144, [R1+0x2b8] ;  /* 0x0002b80001907983 */ /* 0x000ee20000100800 */
[----:B------:R-:W-:Y:S02]  /*df10*/  FSEL R51, R51, -INF , !P4 ;  /* 0xff80000033337808 */ /* 0x000fe40006000000 */
[----:B------:R-:W-:Y:S01]  /*df20*/  FMNMX.FTZ R0, R50, R11, !PT ;  /* 0x0000000b32007209 */ /* 0x000fe20007810000 */
[----:B------:R-:W3:Y:S01]  /*df30*/  LDL R146, [R1+0x2bc] ;  /* 0x0002bc0001927983 */ /* 0x000ee20000100800 */
[----:B------:R-:W-:-:S02]  /*df40*/  ISETP.LT.OR P0, PT, R8, 0x3a, P0 ;  /* 0x0000003a0800780c */ /* 0x000fc40000701670 */
[----:B------:R-:W-:Y:S01]  /*df50*/  FSEL R54, R54, -INF , !P5 ;  /* 0xff80000036367808 */ /* 0x000fe20006800000 */
[----:B------:R-:W3:Y:S01]  /*df60*/  LDL R148, [R1+0x2c0] ;  /* 0x0002c00001947983 */ /* 0x000ee20000100800 */
[----:B------:R-:W-:Y:S02]  /*df70*/  FMNMX.FTZ R3, R51, R0, !PT ;  /* 0x0000000033037209 */ /* 0x000fe40007810000 */
[----:B------:R-:W-:Y:S01]  /*df80*/  FSEL R55, R55, -INF , !P0 ;  /* 0xff80000037377808 */ /* 0x000fe20004000000 */
[----:B------:R-:W3:Y:S01]  /*df90*/  LDL R150, [R1+0x2c4] ;  /* 0x0002c40001967983 */ /* 0x000ee20000100800 */
[----:B------:R-:W-:-:S03]  /*dfa0*/  FMNMX.FTZ R0, R54, R3, !PT ;  /* 0x0000000336007209 */ /* 0x000fc60007810000 */
[----:B------:R-:W3:Y:S01]  /*dfb0*/  LDL R29, [R1+0x2c8] ;  /* 0x0002c800011d7983 */ /* 0x000ee20000100800 */
[----:B------:R-:W-:Y:S02]  /*dfc0*/  FMNMX.FTZ R11, R55, R0, !PT ;  /* 0x00000000370b7209 */ /* 0x000fe40007810000 */
[----:B0-----:R-:W-:Y:S01]  /*dfd0*/  FMNMX.FTZ R0, R13, R12, !PT ;  /* 0x0000000c0d007209 */ /* 0x001fe20007810000 */
[----:B------:R-:W3:Y:S04]  /*dfe0*/  LDL R33, [R1+0x2d0] ;  /* 0x0002d00001217983 */ /* 0x000ee80000100800 */
[----:B------:R-:W-:Y:S04]  /*dff0*/  STL.64 [R1+0x3e0], R10 ;  /* 0x0003e00a01007387 */ /* 0x000fe80000100a00 */
[----:B------:R-:W2:Y:S04]  /*e000*/  LDL R8, [R1+0x3e4] ;  /* 0x0003e40001087983 */ /* 0x000ea80000100800 */
[----:B------:R0:W-:Y:S04]  /*e010*/  STL [R1+0x3e0], R0 ;  /* 0x0003e00001007387 */ /* 0x0001e80000100800 */
[----:B------:R-:W4:Y:S04]  /*e020*/  LDL R14, [R1+0x3e0] ;  /* 0x0003e000010e7983 */ /* 0x000f280000100800 */
[----:B------:R-:W3:Y:S04]  /*e030*/  LDL.64 R12, [R1+0x110] ;  /* 0x00011000010c7983 */ /* 0x000ee80000100a00 */
[----:B------:R-:W3:Y:S04]  /*e040*/  LDL R37, [R1+0x2d8] ;  /* 0x0002d80001257983 */ /* 0x000ee80000100800 */
        /* <DEDUP_REMOVED lines=48> */
[----:B--2---:R-:W1:Y:S01]  /*e350*/  SHFL.BFLY PT, R11, R8, 0x2, 0x1f ;  /* 0x0c401f00080b7f89 */ /* 0x004e6200000e0000 */
[----:B----4-:R-:W-:Y:S01]  /*e360*/  FMUL.FTZ R3, R20, R14 ;  /* 0x0000000e14037220 */ /* 0x010fe20000410000 */
[----:B------:R-:W-:Y:S01]  /*e370*/  BAR.SYNC.DEFER_BLOCKING 0xf, 0x100 ;  /* 0x03c4000000007b1d */ /* 0x000fe20000010000 */
[----:B------:R-:W-:-:S04]  /*e380*/  FSETP.NEU.FTZ.AND P0, PT, R14, -INF , PT ;  /* 0xff8000000e00780b */ /* 0x000fc80003f1d000 */
[----:B------:R-:W-:-:S05]  /*e390*/  FSEL R3, R3, RZ, P0 ;  /* 0x000000ff03037208 */ /* 0x000fca0000000000 */
[----:B0-----:R-:W-:Y:S01]  /*e3a0*/  FFMA.FTZ R0, R62, R20, -R3 ;  /* 0x000000143e007223 */ /* 0x001fe20000010803 */
[----:B-1----:R-:W-:-:S03]  /*e3b0*/  FMNMX.FTZ R11, R11, R8, !PT ;  /* 0x000000080b0b7209 */ /* 0x002fc60007810000 */
        /* <DEDUP_REMOVED lines=9> */
[----:B0-----:R-:W0:Y:S01]  /*e450*/  SHFL.BFLY PT, R0, R11, 0x1, 0x1f ;  /* 0x0c201f000b007f89 */ /* 0x001e2200000e0000 */
        /* <DEDUP_REMOVED lines=8> */
[----:B------:R-:W2:Y:S04]  /*e4e0*/  LDL R28, [R1+0x1d0] ;  /* 0x0001d000011c7983 */ /* 0x000ea80000100800 */
[----:B------:R-:W4:Y:S03]  /*e4f0*/  LDL R32, [R1+0x1d8] ;  /* 0x0001d80001207983 */ /* 0x000f260000100800 */
[----:B------:R-:W1:Y:S01]  /*e500*/  MUFU.EX2 R83, R83 ;  /* 0x0000005300537308 */ /* 0x000e620000000800 */
[----:B------:R-:W4:Y:S04]  /*e510*/  LDL R36, [R1+0x1e0] ;  /* 0x0001e00001247983 */ /* 0x000f280000100800 */
[----:B------:R-:W4:Y:S01]  /*e520*/  LDL R40, [R1+0x1e8] ;  /* 0x0001e80001287983 */ /* 0x000f220000100800 */
[----:B0-----:R-:W-:-:S02]  /*e530*/  FMNMX.FTZ R0, R11, R0, !PT ;  /* 0x000000000b007209 */ /* 0x001fc40007810000 */
[----:B------:R-:W-:Y:S01]  /*e540*/  MUFU.EX2 R154, R154 ;  /* 0x0000009a009a7308 */ /* 0x000fe20000000800 */
[----:B------:R-:W4:Y:S01]  /*e550*/  LDL R44, [R1+0x1f0] ;  /* 0x0001f000012c7983 */ /* 0x000f220000100800 */
[C---:B------:R-:W-:Y:S01]  /*e560*/  FSETP.NEU.FTZ.AND P0, PT, R0.reuse, -INF , PT ;  /* 0xff8000000000780b */ /* 0x040fe20003f1d000 */
[-C--:B------:R-:W-:Y:S02]  /*e570*/  FMUL.FTZ R8, R0, R20.reuse ;  /* 0x0000001400087220 */ /* 0x080fe40000410000 */
[----:B------:R-:W4:Y:S03]  /*e580*/  LDL R48, [R1+0x1f8] ;  /* 0x0001f80001307983 */ /* 0x000f260000100800 */
[----:B------:R-:W-:Y:S01]  /*e590*/  FSEL R3, R8, RZ, P0 ;  /* 0x000000ff08037208 */ /* 0x000fe20000000000 */
[----:B------:R-:W-:Y:S01]  /*e5a0*/  MUFU.EX2 R156, R156 ;  /* 0x0000009c009c7308 */ /* 0x000fe20000000800 */
[----:B------:R-:W4:Y:S03]  /*e5b0*/  LDL R52, [R1+0x200] ;  /* 0x0002000001347983 */ /* 0x000f260000100800 */
[-CC-:B------:R-:W-:Y:S01]  /*e5c0*/  FFMA.FTZ R153, R26, R20.reuse, -R3.reuse ;  /* 0x000000141a997223 */ /* 0x180fe20000010803 */
[-CC-:B------:R-:W-:Y:S01]  /*e5d0*/  FFMA.FTZ R99, R27, R20.reuse, -R3.reuse ;  /* 0x000000141b637223 */ /* 0x180fe20000010803 */
[-CC-:B------:R-:W-:Y:S01]  /*e5e0*/  FFMA.FTZ R155, R30, R20.reuse, -R3.reuse ;  /* 0x000000141e9b7223 */ /* 0x180fe20000010803 */
[-CC-:B------:R-:W-:Y:S01]  /*e5f0*/  FFMA.FTZ R97, R31, R20.reuse, -R3.reuse ;  /* 0x000000141f617223 */ /* 0x180fe20000010803 */
[-CC-:B------:R-:W-:Y:S01]  /*e600*/  FFMA.FTZ R157, R34, R20.reuse, -R3.reuse ;  /* 0x00000014229d7223 */ /* 0x180fe20000010803 */
[-CC-:B------:R-:W-:Y:S01]  /*e610*/  FFMA.FTZ R95, R35, R20.reuse, -R3.reuse ;  /* 0x00000014235f7223 */ /* 0x180fe20000010803 */
[----:B------:R-:W-:Y:S01]  /*e620*/  MUFU.EX2 R153, R153 ;  /* 0x0000009900997308 */ /* 0x000fe20000000800 */
[-C--:B------:R-:W-:Y:S01]  /*e630*/  FFMA.FTZ R159, R38, R20.reuse, -R3 ;  /* 0x00000014269f7223 */ /* 0x080fe20000010803 */
[----:B-1----:R-:W-:Y:S01]  /*e640*/  FADD.FTZ R11, R152, R83 ;  /* 0x00000053980b7221 */ /* 0x002fe20000010000 */
[-CC-:B------:R-:W-:Y:S01]  /*e650*/  FFMA.FTZ R93, R39, R20.reuse, -R3.reuse ;  /* 0x00000014275d7223 */ /* 0x180fe20000010803 */
[----:B------:R-:W4:Y:S04]  /*e660*/  LDL R60, [R1+0x210] ;  /* 0x00021000013c7983 */ /* 0x000f280000100800 */
[----:B------:R-:W0:Y:S01]  /*e670*/  MUFU.EX2 R99, R99 ;  /* 0x0000006300637308 */ /* 0x000e220000000800 */
[-CC-:B------:R-:W-:Y:S01]  /*e680*/  FFMA.FTZ R161, R42, R20.reuse, -R3.reuse ;  /* 0x000000142aa17223 */ /* 0x180fe20000010803 */
[----:B------:R-:W4:Y:S04]  /*e690*/  LDL R62, [R1+0x214] ;  /* 0x00021400013e7983 */ /* 0x000f280000100800 */
[----:B------:R-:W4:Y:S02]  /*e6a0*/  LDL R64, [R1+0x218] ;  /* 0x0002180001407983 */ /* 0x000f240000100800 */
[----:B------:R-:W1:Y:S08]  /*e6b0*/  MUFU.EX2 R155, R155 ;  /* 0x0000009b009b7308 */ /* 0x000e700000000800 */
[----:B------:R-:W-:Y:S01]  /*e6c0*/  MUFU.EX2 R111, R111 ;  /* 0x0000006f006f7308 */ /* 0x000fe20000000800 */
[----:B------:R-:W-:-:S07]  /*e6d0*/  FFMA.FTZ R91, R43, R20, -R3 ;  /* 0x000000142b5b7223 */ /* 0x000fce0000010803 */
[----:B------:R-:W-:Y:S01]  /*e6e0*/  MUFU.EX2 R158, R158 ;  /* 0x0000009e009e7308 */ /* 0x000fe20000000800 */
[-CC-:B------:R-:W-:Y:S01]  /*e6f0*/  FFMA.FTZ R163, R46, R20.reuse, -R3.reuse ;  /* 0x000000142ea37223 */ /* 0x180fe20000010803 */
[----:B------:R-:W4:Y:S06]  /*e700*/  LDL R66, [R1+0x21c] ;  /* 0x00021c0001427983 */ /* 0x000f2c0000100800 */
        /* <DEDUP_REMOVED lines=11> */
[----:B------:R-:W-:Y:S01]  /*e7c0*/  FFMA.FTZ R85, R55, R20, -R3 ;  /* 0x0000001437557223 */ /* 0x000fe20000010803 */
[----:B------:R-:W4:Y:S04]  /*e7d0*/  LDL R58, [R1+0x20c] ;  /* 0x00020c00013a7983 */ /* 0x000f280000100800 */
[----:B------:R-:W4:Y:S02]  /*e7e0*/  LDL R72, [R1+0x228] ;  /* 0x0002280001487983 */ /* 0x000f240000100800 */
[----:B------:R-:W1:Y:S01]  /*e7f0*/  MUFU.EX2 R97, R97 ;  /* 0x0000006100617308 */ /* 0x000e620000000800 */
[----:B0-----:R-:W-:-:S07]  /*e800*/  FADD.FTZ R8, R153, R99 ;  /* 0x0000006399087221 */ /* 0x001fce0000010000 */
[----:B------:R-:W-:Y:S08]  /*e810*/  MUFU.EX2 R164, R164 ;  /* 0x000000a400a47308 */ /* 0x000ff00000000800 */
[----:B------:R-:W-:Y:S08]  /*e820*/  MUFU.EX2 R101, R101 ;  /* 0x0000006500657308 */ /* 0x000ff00000000800 */
[----:B------:R-:W-:Y:S08]  /*e830*/  MUFU.EX2 R166, R166 ;  /* 0x000000a600a67308 */ /* 0x000ff00000000800 */
[----:B------:R-:W-:Y:S01]  /*e840*/  MUFU.EX2 R103, R103 ;  /* 0x0000006700677308 */ /* 0x000fe20000000800 */
[----:B------:R0:W-:Y:S04]  /*e850*/  STL [R1+0x3e4], R0 ;  /* 0x0003e40001007387 */ /* 0x0001e80000100800 */
[----:B------:R-:W4:Y:S03]  /*e860*/  LDL R30, [R1+0x1d4] ;  /* 0x0001d400011e7983 */ /* 0x000f260000100800 */
[----:B------:R-:W0:Y:S01]  /*e870*/  MUFU.EX2 R157, R157 ;  /* 0x0000009d009d7308 */ /* 0x000e220000000800 */
[----:B------:R-:W-:Y:S01]  /*e880*/  FADD.FTZ R10, R154, R11 ;  /* 0x0000000b9a0a7221 */ /* 0x000fe20000010000 */
[----:B-1----:R-:W-:Y:S01]  /*e890*/  FADD.FTZ R8, R155, R8 ;  /* 0x000000089b087221 */ /* 0x002fe20000010000 */
[----:B------:R-:W4:Y:S04]  /*e8a0*/  LDL R34, [R1+0x1dc] ;  /* 0x0001dc0001227983 */ /* 0x000f280000100800 */
[----:B------:R-:W4:Y:S01]  /*e8b0*/  LDL R38, [R1+0x1e4] ;  /* 0x0001e40001267983 */ /* 0x000f220000100800 */
[----:B------:R-:W1:Y:S01]  /*e8c0*/  MUFU.EX2 R95, R95 ;  /* 0x0000005f005f7308 */ /* 0x000e620000000800 */
[----:B------:R-:W-:Y:S01]  /*e8d0*/  FADD.FTZ R11, R113, R10 ;  /* 0x0000000a710b7221 */ /* 0x000fe20000010000 */
[----:B------:R-:W-:Y:S01]  /*e8e0*/  FADD.FTZ R8, R97, R8 ;  /* 0x0000000861087221 */ /* 0x000fe20000010000 */
[----:B------:R-:W4:Y:S04]  /*e8f0*/  LDL R42, [R1+0x1ec] ;  /* 0x0001ec00012a7983 */ /* 0x000f280000100800 */
[----:B------:R-:W4:Y:S01]  /*e900*/  LDL R31, [R1+0x2cc] ;  /* 0x0002cc00011f7983 */ /* 0x000f220000100800 */
[----:B------:R-:W3:Y:S01]  /*e910*/  MUFU.EX2 R159, R159 ;  /* 0x0000009f009f7308 */ /* 0x000ee20000000800 */
[----:B------:R-:W-:Y:S01]  /*e920*/  FADD.FTZ R10, R156, R11 ;  /* 0x0000000b9c0a7221 */ /* 0x000fe20000010000 */
[----:B0-----:R-:W-:Y:S01]  /*e930*/  FADD.FTZ R8, R157, R8 ;  /* 0x000000089d087221 */ /* 0x001fe20000010000 */
[----:B------:R-:W4:Y:S04]  /*e940*/  LDL R46, [R1+0x1f4] ;  /* 0x0001f400012e7983 */ /* 0x000f280000100800 */
[----:B------:R-:W4:Y:S01]  /*e950*/  LDL R35, [R1+0x2d4] ;  /* 0x0002d40001237983 */ /* 0x000f220000100800 */
[----:B------:R-:W0:Y:S01]  /*e960*/  MUFU.EX2 R93, R93 ;  /* 0x0000005d005d7308 */ /* 0x000e220000000800 */
[----:B------:R-:W-:Y:S01]  /*e970*/  FADD.FTZ R11, R111, R10 ;  /* 0x0000000a6f0b7221 */ /* 0x000fe20000010000 */
[----:B-1----:R-:W-:Y:S01]  /*e980*/  FADD.FTZ R8, R95, R8 ;  /* 0x000000085f087221 */ /* 0x002fe20000010000 */
[----:B------:R-:W4:Y:S04]  /*e990*/  LDL R50, [R1+0x1fc] ;  /* 0x0001fc0001327983 */ /* 0x000f280000100800 */
[----:B------:R-:W4:Y:S01]  /*e9a0*/  LDL R39, [R1+0x2dc] ;  /* 0x0002dc0001277983 */ /* 0x000f220000100800 */
[----:B------:R-:W1:Y:S01]  /*e9b0*/  MUFU.EX2 R161, R161 ;  /* 0x000000a100a17308 */ /* 0x000e620000000800 */
[----:B------:R-:W-:Y:S01]  /*e9c0*/  FADD.FTZ R10, R158, R11 ;  /* 0x0000000b9e0a7221 */ /* 0x000fe20000010000 */
[----:B---3--:R-:W-:Y:S01]  /*e9d0*/  FADD.FTZ R8, R159, R8 ;  /* 0x000000089f087221 */ /* 0x008fe20000010000 */
[----:B------:R-:W3:Y:S04]  /*e9e0*/  LDL R54, [R1+0x204] ;  /* 0x0002040001367983 */ /* 0x000ee80000100800 */
[----:B------:R-:W3:Y:S01]  /*e9f0*/  LDL R43, [R1+0x2e4] ;  /* 0x0002e400012b7983 */ /* 0x000ee20000100800 */
[----:B------:R-:W1:Y:S01]  /*ea00*/  MUFU.EX2 R91, R91 ;  /* 0x0000005b005b7308 */ /* 0x000e620000000800 */
[----:B------:R-:W-:Y:S01]  /*ea10*/  FADD.FTZ R11, R107, R10 ;  /* 0x0000000a6b0b7221 */ /* 0x000fe20000010000 */
[----:B0-----:R-:W-:Y:S01]  /*ea20*/  FADD.FTZ R8, R93, R8 ;  /* 0x000000085d087221 */ /* 0x001fe20000010000 */
[----:B------:R-:W3:Y:S05]  /*ea30*/  LDL R47, [R1+0x2ec] ;  /* 0x0002ec00012f7983 */ /* 0x000eea0000100800 */
[----:B------:R-:W0:Y:S01]  /*ea40*/  MUFU.EX2 R163, R163 ;  /* 0x000000a300a37308 */ /* 0x000e220000000800 */
[----:B------:R-:W-:Y:S01]  /*ea50*/  FADD.FTZ R10, R160, R11 ;  /* 0x0000000ba00a7221 */ /* 0x000fe20000010000 */
[----:B-1----:R-:W-:Y:S01]  /*ea60*/  FADD.FTZ R8, R161, R8 ;  /* 0x00000008a1087221 */ /* 0x002fe20000010000 */
[----:B------:R-:W3:Y:S05]  /*ea70*/  LDL R51, [R1+0x2f4] ;  /* 0x0002f40001337983 */ /* 0x000eea0000100800 */
[----:B------:R-:W1:Y:S01]  /*ea80*/  MUFU.EX2 R89, R89 ;  /* 0x0000005900597308 */ /* 0x000e620000000800 */
[----:B------:R-:W-:Y:S01]  /*ea90*/  FADD.FTZ R11, R109, R10 ;  /* 0x0000000a6d0b7221 */ /* 0x000fe20000010000 */
[----:B------:R-:W-:Y:S01]  /*eaa0*/  FADD.FTZ R8, R91, R8 ;  /* 0x000000085b087221 */ /* 0x000fe20000010000 */
[----:B------:R-:W3:Y:S05]  /*eab0*/  LDL R55, [R1+0x2fc] ;  /* 0x0002fc0001377983 */ /* 0x000eea0000100800 */
        /* <DEDUP_REMOVED lines=10> */
[----:B------:R-:W-:-:S06]  /*eb60*/  FADD.FTZ R8, R165, R8 ;  /* 0x00000008a5087221 */ /* 0x000fcc0000010000 */
[----:B------:R-:W1:Y:S01]  /*eb70*/  MUFU.EX2 R85, R85 ;  /* 0x0000005500557308 */ /* 0x000e620000000800 */
[----:B------:R-:W-:Y:S01]  /*eb80*/  FADD.FTZ R3, R101, R10 ;  /* 0x0000000a65037221 */ /* 0x000fe20000010000 */
[----:B0-----:R-:W-:Y:S01]  /*eb90*/  FADD.FTZ R8, R87, R8 ;  /* 0x0000000857087221 */ /* 0x001fe20000010000 */
[----:B------:R-:W3:Y:S02]  /*eba0*/  LDL.64 R10, [R1+0x88] ;  /* 0x00008800010a7983 */ /* 0x000ee40000100a00 */
[----:B------:R-:W-:Y:S02]  /*ebb0*/  FADD.FTZ R14, R166, R3 ;  /* 0x00000003a60e7221 */ /* 0x000fe40000010000 */
[----:B------:R-:W3:Y:S01]  /*ebc0*/  LDL R3, [R1+0x3c8] ;  /* 0x0003c80001037983 */ /* 0x000ee20000100800 */
[----:B-1----:R-:W-:Y:S01]  /*ebd0*/  FADD.FTZ R8, R167, R8 ;  /* 0x00000008a7087221 */ /* 0x002fe20000010000 */
[----:B------:R-:W-:-:S03]  /*ebe0*/  FADD.FTZ R14, R103, R14 ;  /* 0x0000000e670e7221 */ /* 0x000fc60000010000 */
[----:B------:R-:W-:Y:S02]  /*ebf0*/  FADD.FTZ R15, R85, R8 ;  /* 0x00000008550f7221 */ /* 0x000fe40000010000 */
[----:B------:R-:W3:Y:S04]  /*ec00*/  LDL R8, [R1+0x3c4] ;  /* 0x0003c40001087983 */ /* 0x000ee80000100800 */
[----:B------:R0:W-:Y:S04]  /*ec10*/  STL.64 [R1+0x3f0], R14 ;  /* 0x0003f00e01007387 */ /* 0x0001e80000100a00 */
[----:B------:R-:W3:Y:S04]  /*ec20*/  LD.E.64 R26, desc[UR36][R12.64+0x8] ;  /* 0x000008240c1a7980 */ /* 0x000ee8000c101b00 */
[----:B------:R-:W3:Y:S04]  /*ec30*/  LD.E.64 R24, desc[UR36][R12.64] ;  /* 0x000000240c187980 */ /* 0x000ee8000c101b00 */
[----:B0-----:R-:W3:Y:S04]  /*ec40*/  LDL R14, [R1+0x338] ;  /* 0x00033800010e7983 */ /* 0x001ee80000100800 */
[----:B------:R-:W3:Y:S04]  /*ec50*/  LDL R15, [R1+0x33c] ;  /* 0x00033c00010f7983 */ /* 0x000ee80000100800 */
[----:B------:R-:W3:Y:S04]  /*ec60*/  LDL R13, [R1+0x334] ;  /* 0x00033400010d7983 */ /* 0x000ee80000100800 */
[----:B------:R-:W3:Y:S01]  /*ec70*/  LDL R12, [R1+0x3c0] ;  /* 0x0003c000010c7983 */ /* 0x000ee20000100800 */
        /* <DEDUP_REMOVED lines=16> */
[----:B--2---:R-:W-:Y:S04]  /*ed80*/  STL [R1+0x1d0], R28 ;  /* 0x0001d01c01007387 */ /* 0x004fe80000100800 */
        /* <DEDUP_REMOVED lines=41> */
[----:B---3--:R-:W-:Y:S04]  /*f020*/  STL [R1+0x204], R54 ;  /* 0x0002043601007387 */ /* 0x008fe80000100800 */
        /* <DEDUP_REMOVED lines=11> */
[----:B------:R-:W-:Y:S01]  /*f0e0*/  IMAD R10, R81, 0x1000, R10 ;  /* 0x00001000510a7824 */ /* 0x000fe200078e020a */
[----:B------:R-:W-:-:S04]  /*f0f0*/  R2UR UR7, R11 ;  /* 0x000000000b0772ca */ /* 0x000fc800000e0000 */
[----:B------:R-:W-:Y:S01]  /*f100*/  R2UR UR6, R10 ;  /* 0x000000000a0672ca */ /* 0x000fe200000e0000 */
[----:B------:R-:W-:Y:S04]  /*f110*/  STL [R1+0x2a8], R136 ;  /* 0x0002a88801007387 */ /* 0x000fe80000100800 */
[----:B------:R-:W-:Y:S01]  /*f120*/  STL [R1+0x2ac], R138 ;  /* 0x0002ac8a01007387 */ /* 0x000fe20000100800 */
[----:B------:R-:W-:-:S05]  /*f130*/  MOV R26, R26 ;  /* 0x0000001a001a7202 */ /* 0x000fca0000000f00 */
[--C-:B------:R-:W-:Y:S02]  /*f140*/  IMAD R25, R25, 0x2, R26.reuse ;  /* 0x0000000219197824 */ /* 0x100fe400078e021a */
[C---:B------:R-:W-:Y:S02]  /*f150*/  IMAD R27, R24.reuse, 0x2, R26 ;  /* 0x00000002181b7824 */ /* 0x040fe400078e021a */
[----:B------:R-:W-:Y:S01]  /*f160*/  IMAD R24, R24, 0x2, R25 ;  /* 0x0000000218187824 */ /* 0x000fe200078e0219 */
[----:B------:R-:W-:Y:S04]  /*f170*/  STSM.16.M88.4 [R26], R152 ;  /* 0x000000981a007844 */ /* 0x000fe80000000200 */
[----:B------:R-:W-:Y:S04]  /*f180*/  STSM.16.M88.4 [R27], R156 ;  /* 0x0000009c1b007844 */ /* 0x000fe80000000200 */
[----:B------:R-:W-:Y:S04]  /*f190*/  STSM.16.M88.4 [R25], R160 ;  /* 0x000000a019007844 */ /* 0x000fe80000000200 */
[----:B------:R-:W-:Y:S04]  /*f1a0*/  STSM.16.M88.4 [R24], R164 ;  /* 0x000000a418007844 */ /* 0x000fe80000000200 */
        /* <DEDUP_REMOVED lines=31> */
[----:B------:R0:W-:Y:S02]  /*f3a0*/  STL [R1+0x330], R79 ;  /* 0x0003304f01007387 */ /* 0x0001e40000100800 */
[----:B0-----:R-:W-:-:S06]  /*f3b0*/  WARPGROUP.ARRIVE ;  /* 0x00000000000079c5 */ /* 0x001fcc0000000000 */
[----:B------:R-:W-:Y:S01]  /*f3c0*/  HGMMA.64x256x16.F32 R24, R152, gdesc[UR4].tnspB, RZ, !UPT, gsb0 ;  /* 0x43e0000498187df0 */ /* 0x000fe2000c0008ff */
[----:B------:R0:W-:Y:S04]  /*f3d0*/  STL [R1+0x338], R14 ;  /* 0x0003380e01007387 */ /* 0x0001e80000100800 */
[----:B------:R1:W-:Y:S01]  /*f3e0*/  STL [R1+0x33c], R15 ;  /* 0x00033c0f01007387 */ /* 0x0003e20000100800 */
[----:B0-----:R-:W-:Y:S02]  /*f3f0*/  VIADD R14, R10, 0x80 ;  /* 0x000000800a0e7836 */ /* 0x001fe40000000000 */
[----:B-1----:R-:W-:-:S03]  /*f400*/  IMAD.MOV.U32 R15, RZ, RZ, R11 ;  /* 0x000000ffff0f7224 */ /* 0x002fc600078e000b */
[----:B------:R-:W-:Y:S02]  /*f410*/  R2UR UR6, R14 ;  /* 0x000000000e0672ca */ /* 0x000fe400000e0000 */
[----:B------:R-:W-:Y:S01]  /*f420*/  R2UR UR7, R15 ;  /* 0x000000000f0772ca */ /* 0x000fe200000e0000 */
        /* <DEDUP_REMOVED lines=72> */
[----:B------:R-:W-:Y:S01]  /*f8b0*/  HGMMA.64x256x16.F32 R24, R156, gdesc[UR4].tnspB, R24, gsb0 ;  /* 0x43e000049c187df0 */ /* 0x000fe20008000818 */
[----:B------:R-:W-:Y:S02]  /*f8c0*/  VIADD R12, R10, 0x100 ;  /* 0x000001000a0c7836 */ /* 0x000fe40000000000 */
[----:B------:R-:W-:-:S03]  /*f8d0*/  IMAD.MOV.U32 R13, RZ, RZ, R11 ;  /* 0x000000ffff0d7224 */ /* 0x000fc600078e000b */
[----:B------:R-:W-:Y:S02]  /*f8e0*/  R2UR UR6, R12 ;  /* 0x000000000c0672ca */ /* 0x000fe400000e0000 */
[----:B------:R-:W-:Y:S01]  /*f8f0*/  R2UR UR7, R13 ;  /* 0x000000000d0772ca */ /* 0x000fe200000e0000 */
[----:B------:R-:W-:Y:S01]  /*f900*/  VIADD R10, R10, 0x180 ;  /* 0x000001800a0a7836 */ /* 0x000fe20000000000 */
        /* <DEDUP_REMOVED lines=71> */
[----:B------:R-:W-:Y:S03]  /*fd80*/  HGMMA.64x256x16.F32 R24, R164, gdesc[UR4].tnspB, R24, gsb0 ;  /* 0x43e00004a4187df0 */ /* 0x000fe60008000818 */
        /* <DEDUP_REMOVED lines=34> */
[----:B0-----:R-:W4:Y:S04]  /*ffb0*/  LDL R76, [R1+0x1d4] ;  /* 0x0001d400014c7983 */ /* 0x001f280000100800 */
[----:B------:R-:W4:Y:S04]  /*ffc0*/  LDL R78, [R1+0x1d8] ;  /* 0x0001d800014e7983 */ /* 0x000f280000100800 */
[----:B-1----:R-:W4:Y:S04]  /*ffd0*/  LDL R80, [R1+0x1dc] ;  /* 0x0001dc0001507983 */ /* 0x002f280000100800 */
[----:B------:R-:W4:Y:S04]  /*ffe0*/  LDL R8, [R1+0x1e0] ;  /* 0x0001e00001087983 */ /* 0x000f280000100800 */
[----:B------:R-:W4:Y:S04]  /*fff0*/  LDL R82, [R1+0x1e4] ;  /* 0x0001e40001527983 */ /* 0x000f280000100800 */
        /* <DEDUP_REMOVED lines=122> */
[----:B------:R-:W-:Y:S01]  /*107a0*/  @!PT LDS RZ, [RZ] ;  /* 0x00000000fffff984 */ /* 0x000fe20000000800 */
[----:B------:R-:W-:Y:S01]  /*107b0*/  @!PT LDS RZ, [RZ] ;  /* 0x00000000fffff984 */ /* 0x000fe20000000800 */
[----:B------:R-:W-:Y:S01]  /*107c0*/  @!PT LDS RZ, [RZ] ;  /* 0x00000000fffff984 */ /* 0x000fe20000000800 */
[----:B------:R-:W-:Y:S01]  /*107d0*/  @!PT LDS RZ, [RZ] ;  /* 0x00000000fffff984 */ /* 0x000fe20000000800 */
[----:B------:R0:W-:Y:S06]  /*107e0*/  MEMBAR.ALL.CTA ;  /* 0x0000000000007992 */ /* 0x0001ec0000008000 */
[----:B0-----:R-:W0:Y:S04]  /*107f0*/  FENCE.VIEW.ASYNC.S ;  /* 0x00000000000073c6 */ /* 0x001e280000000000 */
        /* <DEDUP_REMOVED lines=9> */
[----:B---3--:R-:W-:Y:S04]  /*10890*/  STL [R1+0x1f4], R88 ;  /* 0x0001f45801007387 */ /* 0x008fe80000100800 */
[----:B------:R-:W-:Y:S04]  /*108a0*/  STL [R1+0x1f8], R90 ;  /* 0x0001f85a01007387 */ /* 0x000fe80000100800 */
        /* <DEDUP_REMOVED lines=117> */
[----:B0-----:R-:W-:-:S03]  /*11000*/  NOP ;  /* 0x0000000000007918 */ /* 0x001fc60000000000 */
[----:B-1----:R-:W3:Y:S04]  /*11010*/  LDL R3, [R1+0x28] ;  /* 0x0000280001037983 */ /* 0x002ee80000100800 */
[----:B------:R2:W5:Y:S01]  /*11020*/  LDL R0, [R1+0x1c0] ;  /* 0x0001c00001007983 */ /* 0x0005620000100800 */
[----:B------:R-:W-:Y:S01]  /*11030*/  BSSY B0, `(.L_x_5183) ;  /* 0x0000006000007945 */ /* 0x000fe20003800000 */
[----:B------:R-:W-:Y:S06]  /*11040*/  BAR.ARV 0xe, 0x100 ;  /* 0x0384000000007b1d */ /* 0x000fec0000002000 */
[----:B---3--:R-:W-:-:S04]  /*11050*/  LOP3.LUT R3, R3, 0x1, RZ, 0xfc, !PT ;  /* 0x0000000103037812 */ /* 0x008fc800078efcff */
[----:B------:R-:W-:-:S13]  /*11060*/  ISETP.NE.AND P0, PT, R3, 0x3, PT ;  /* 0x000000030300780c */ /* 0x000fda0003f05270 */
[----:B--2---:R-:W-:Y:S05]  /*11070*/  @!P0 BRA `(.L_x_5184) ;  /* 0x0000000000048947 */ /* 0x004fea0003800000 */
[----:B------:R-:W-:Y:S01]  /*11080*/  BPT.TRAP 0x1 ;  /* 0x000000040000795c */ /* 0x000fe20000300000 */
.L_x_5184:
[----:B------:R-:W-:Y:S05]  /*11090*/  BSYNC B0 ;  /* 0x0000000000007941 */ /* 0x000fea0003800000 */
.L_x_5183:
[----:B------:R-:W2:Y:S01]  /*110a0*/  LDL.64 R10, [R1+0x48] ;  /* 0x00004800010a7983 */ /* 0x000ea20000100a00 */
[----:B------:R-:W-:Y:S02]  /*110b0*/  UISETP.NE.AND UP1, UPT, UR41, URZ, UPT ;  /* 0x0000003f2900728c */ /* 0x000fe4000bf25270 */
[----:B------:R-:W-:Y:S01]  /*110c0*/  UISETP.NE.AND UP0, UPT, UR43, URZ, UPT ;  /* 0x0000003f2b00728c */ /* 0x000fe2000bf05270 */
[----:B------:R-:W3:Y:S01]  /*110d0*/  LDL R3, [R1+0x34] ;  /* 0x0000340001037983 */ /* 0x000ee20000100800 */
[----:B--2---:R-:W-:-:S05]  /*110e0*/  MOV R11, R10 ;  /* 0x0000000a000b7202 */ /* 0x004fca0000000f00 */
[----:B-----5:R-:W-:-:S05]  /*110f0*/  IMAD R0, R0, 0x8, R11 ;  /* 0x0000000800007824 */ /* 0x020fca00078e020b */
[----:B---3--:R-:W-:-:S04]  /*11100*/  PRMT R0, R3, 0x654, R0 ;  /* 0x0000065403007816 */ /* 0x008fc80000000000 */
[----:B------:R0:W-:Y:S02]  /*11110*/  SYNCS.ARRIVE.TRANS64.RED.A1T0 RZ, [R0+URZ], RZ ;  /* 0x000000ff00ff79a7 */ /* 0x0001e4000810043f */
[----:B0-----:R-:W2:Y:S01]  /*11120*/  LDL R0, [R1+0x50] ;  /* 0x0000500001007983 */ /* 0x001ea20000100800 */
[----:B------:R-:W-:Y:S02]  /*11130*/  PLOP3.LUT P0, PT, PT, PT, UP1, 0x80, 0x0 ;  /* 0x000000000000781c */ /* 0x000fe40003f0f018 */
[----:B------:R-:W-:Y:S01]  /*11140*/  PLOP3.LUT P1, PT, PT, PT, UP1, 0x80, 0x0 ;  /* 0x000000000000781c */ /* 0x000fe20003f2f018 */
[----:B------:R-:W-:Y:S01]  /*11150*/  UIADD3 UR46, UR46, -0x2, URZ ;  /* 0xfffffffe2e2e7890 */ /* 0x000fe2000fffe03f */
[----:B--2---:R-:W-:-:S09]  /*11160*/  IMAD.SHL.U32 R8, R0, 0x40, RZ ;  /* 0x0000004000087824 */ /* 0x004fd200078e00ff */
[----:B------:R-:W-:Y:S01]  /*11170*/  @P0 IMAD.HI.U32 R9, R8, R9, RZ ;  /* 0x0000000908090227 */ /* 0x000fe200078e00ff */
[----:B------:R-:W-:-:S03]  /*11180*/  PLOP3.LUT P0, PT, PT, PT, UP0, 0x40, 0x0 ;  /* 0x000000000000781c */ /* 0x000fc60003f0e808 */
[----:B------:R-:W-:Y:S01]  /*11190*/  IMAD.MOV.U32 R0, RZ, RZ, R8 ;  /* 0x000000ffff007224 */ /* 0x000fe200078e0008 */
[----:B------:R-:W-:-:S05]  /*111a0*/  @P1 SHF.R.U32.HI R0, RZ, R228, R9 ;  /* 0x000000e4ff001219 */ /* 0x000fca0000011609 */
[----:B------:R-:W-:Y:S02]  /*111b0*/  VIADD R3, R0, UR45 ;  /* 0x0000002d00037c36 */ /* 0x000fe40008000000 */
[----:B------:R-:W-:Y:S02]  /*111c0*/  IMAD.U32 R0, RZ, RZ, UR46 ;  /* 0x0000002eff007e24 */ /* 0x000fe4000f8e00ff */
[----:B------:R-:W-:Y:S01]  /*111d0*/  IMAD.IADD R4, R3, 0x1, R4 ;  /* 0x0000000103047824 */ /* 0x000fe200078e0204 */
[----:B------:R-:W-:Y:S06]  /*111e0*/  @P0 BRA `(.L_x_5185) ;  /* 0x0000000000400947 */ /* 0x000fec0003800000 */
[C---:B------:R-:W-:Y:S01]  /*111f0*/  ISETP.GT.AND P0, PT, R3.reuse, RZ, PT ;  /* 0x000000ff0300720c */ /* 0x040fe20003f04270 */
[----:B------:R-:W-:Y:S01]  /*11200*/  BSSY B0, `(.L_x_5186) ;  /* 0x000000c000007945 */ /* 0x000fe20003800000 */
[----:B------:R-:W-:-:S11]  /*11210*/  VIADD R9, R3, 0xffffffff ;  /* 0xffffffff03097836 */ /* 0x000fd60000000000 */
[----:B------:R-:W-:Y:S05]  /*11220*/  @P0 BRA `(.L_x_5187) ;  /* 0x0000000000180947 */ /* 0x000fea0003800000 */
[----:B------:R-:W-:Y:S01]  /*11230*/  ISETP.NE.AND P0, PT, R5, 0x1, PT ;  /* 0x000000010500780c */ /* 0x000fe20003f05270 */
[----:B------:R-:W-:-:S12]  /*11240*/  IMAD.MOV R3, RZ, RZ, -R3 ;  /* 0x000000ffff037224 */ /* 0x000fd800078e0a03 */
[----:B------:R-:W-:-:S05]  /*11250*/  @P0 IMAD.HI.U32 R6, R3, R6, RZ ;  /* 0x0000000603060227 */ /* 0x000fca00078e00ff */
[----:B------:R-:W-:-:S04]  /*11260*/  @P0 SHF.R.U32.HI R3, RZ, R7, R6 ;  /* 0x00000007ff030219 */ /* 0x000fc80000011606 */
[----:B------:R-:W-:Y:S01]  /*11270*/  LOP3.LUT R9, RZ, R3, RZ, 0x33, !PT ;  /* 0x00000003ff097212 */ /* 0x000fe200078e33ff */
[----:B------:R-:W-:Y:S06]  /*11280*/  BRA `(.L_x_5188) ;  /* 0x00000000000c7947 */ /* 0x000fec0003800000 */
.L_x_5187:
[----:B------:R-:W-:-:S13]  /*11290*/  ISETP.NE.AND P0, PT, R5, 0x1, PT ;  /* 0x000000010500780c */ /* 0x000fda0003f05270 */
[----:B------:R-:W-:-:S05]  /*112a0*/  @P0 IMAD.HI.U32 R6, R9, R6, RZ ;  /* 0x0000000609060227 */ /* 0x000fca00078e00ff */
[----:B------:R-:W-:-:S07]  /*112b0*/  @P0 SHF.R.U32.HI R9, RZ, R7, R6 ;  /* 0x00000007ff090219 */ /* 0x000fce0000011606 */
.L_x_5188:
[----:B------:R-:W-:Y:S05]  /*112c0*/  BSYNC B0 ;  /* 0x0000000000007941 */ /* 0x000fea0003800000 */
.L_x_5186:
[----:B------:R-:W-:-:S05]  /*112d0*/  IMAD R5, R9, R5, R5 ;  /* 0x0000000509057224 */ /* 0x000fca00078e0205 */
[----:B------:R-:W-:-:S07]  /*112e0*/  VIMNMX R4, R4, R5, PT ;  /* 0x0000000504047248 */ /* 0x000fce0003fe0100 */
.L_x_5185:
[----:B------:R-:W-:Y:S01]  /*112f0*/  SHF.R.S32.HI R3, RZ, 0x1f, R4 ;  /* 0x0000001fff037819 */ /* 0x000fe20000011404 */
[----:B------:R-:W-:Y:S03]  /*11300*/  BSSY B1, `(.L_x_5189) ;  /* 0x0000014000017945 */ /* 0x000fe60003800000 */
[----:B------:R-:W-:-:S04]  /*11310*/  LEA.HI R3, R3, R4, RZ, 0x6 ;  /* 0x0000000403037211 */ /* 0x000fc800078f30ff */
[----:B------:R-:W-:-:S04]  /*11320*/  SHF.R.S32.HI R3, RZ, 0x6, R3 ;  /* 0x00000006ff037819 */ /* 0x000fc80000011403 */
[----:B------:R-:W-:-:S04]  /*11330*/  VIMNMX R10, R3, UR42, !PT ;  /* 0x0000002a030a7c48 */ /* 0x000fc8000ffe0100 */
[----:B------:R-:W-:-:S13]  /*11340*/  ISETP.GE.AND P0, PT, R0, R10, PT ;  /* 0x0000000a0000720c */ /* 0x000fda0003f06270 */
[----:B------:R-:W-:Y:S05]  /*11350*/  @!P0 BRA `(.L_x_5190) ;  /* 0x0000000000388947 */ /* 0x000fea0003800000 */
[----:B------:R-:W-:Y:S01]  /*11360*/  BSSY B0, `(.L_x_5191) ;  /* 0x000000b000007945 */ /* 0x000fe20003800000 */
.L_x_5192:
[C---:B------:R-:W-:Y:S01]  /*11370*/  IADD3 R12, P0, R2.reuse, 0x50, RZ ;  /* 0x00000050020c7810 */ /* 0x040fe20007f1e0ff */
[C---:B------:R-:W-:Y:S01]  /*11380*/  VIADD R11, R2.reuse, 0x120 ;  /* 0x00000120020b7836 */ /* 0x040fe20000000000 */
[----:B------:R-:W-:Y:S02]  /*11390*/  IADD3 R28, P1, R2, 0xcc, RZ ;  /* 0x000000cc021c7810 */ /* 0x000fe40007f3e0ff */
[----:B------:R-:W-:Y:S01]  /*113a0*/  MOV R3, 0x113e0 ;  /* 0x000113e000037802 */ /* 0x000fe20000000f00 */
[--C-:B------:R-:W-:Y:S02]  /*113b0*/  IMAD.X R13, RZ, RZ, R18.reuse, P0 ;  /* 0x000000ffff0d7224 */ /* 0x100fe400000e0612 */
[----:B------:R-:W-:-:S08]  /*113c0*/  IMAD.X R29, RZ, RZ, R18, P1 ;  /* 0x000000ffff1d7224 */ /* 0x000fd000008e0612 */
[----:B------:R-:W-:Y:S05]  /*113d0*/  CALL.REL.NOINC `($_ZN7cutlass13device_kernelIN5flash11enable_sm90INS1_16FlashAttnFwdSm90INS1_25CollectiveMainloopFwdSm90ILi2EN4cute5tupleIJNS5_1CILi1EEES8_S8_EEENS6_IJNS7_ILi64EEESA_SA_EEELi512ENS_6half_tEfNS_4arch4Sm90ELb0ELb1ELb0ELb0ELb1ELb0ELb1ELb0ELb0ELb1ELb0ELb0EEENS1_21CollectiveEpilogueFwdINS6_IJSA_NS7_ILi512EEESA_EEES9_SC_SE_Li256ELb0ELb1ELb0ELb0EEENS1_30DynamicPersistentTileSchedulerILi256ELi128ELb0ELb1ELb1EEEEEEEEEvNT_6ParamsE$_ZZN5flash25CollectiveMainloopFwdSm90ILi2EN4cute5tupleIJNS1_1CILi1EEES4_S4_EEENS2_IJNS3_ILi64EEES6_S6_EEELi512EN7cutlass6half_tEfNS8_4arch4Sm90ELb0ELb1ELb0ELb0ELb1ELb0ELb1ELb0ELb0ELb1ELb0ELb0EE3mmaINS_16FlashAttnFwdSm90ISC_NS_21CollectiveEpilogueFwdINS2_IJS6_NS3_ILi512EEES6_EEES5_S9_SB_Li256ELb0ELb1ELb0ELb0EEENS_30DynamicPersistentTileSchedulerILi256ELi128ELb0ELb1ELb1EEEE13SharedStorageENS1_6TensorINS1_11ArrayEngineIfLm128EEENS1_6LayoutINS2_IJNS2_IJNS3_ILi2EEESR_NS3_ILi32EEEEEES4_S4_EEENS2_IJNS2_IJS4_SR_NS3_ILi4EEEEEENS3_ILi0EEESX_EEEEEEENS_7SoftmaxILi2ELi0EEEEEbRKNSC_6ParamsENS8_13PipelineAsyncILi2EEES17_RNS8_13PipelineStateILj2EEERT0_RT1_iRiRKNS_16SeqlenInfoQKNewKILb0ELb0EEENS2_IJiiiiEEERT_ENKUliT_T0_T1_E_clIZSD_ISM_S10_S12_EbS15_S17_S17_S1A_S1C_S1E_iS1F_S1J_S1K_S1M_EUlRS1N_iE1_NS3_ILb0EEENS3_ILb1EEEEEDaiS1N_S1O_S1P_) ;  /* 0x000001a800fc7944 */ /* 0x000fea0003c00000 */
[C---:B------:R-:W-:Y:S01]  /*113e0*/  ISETP.GT.AND P0, PT, R0.reuse, R10, PT ;  /* 0x0000000a0000720c */ /* 0x040fe20003f04270 */
[----:B------:R-:W-:-:S12]  /*113f0*/  VIADD R0, R0, 0xffffffff ;  /* 0xffffffff00007836 */ /* 0x000fd80000000000 */
[----:B------:R-:W-:Y:S05]  /*11400*/  @P0 BRA `(.L_x_5192) ;  /* 0xfffffffc00d80947 */ /* 0x000fea000383ffff */
[----:B------:R-:W-:Y:S05]  /*11410*/  BSYNC B0 ;  /* 0x0000000000007941 */ /* 0x000fea0003800000 */
.L_x_5191:
[----:B------:R-:W2:Y:S02]  /*11420*/  LDL R8, [R1+0x50] ;  /* 0x0000500001087983 */ /* 0x000ea40000100800 */
[----:B--2---:R-:W-:-:S07]  /*11430*/  IMAD.SHL.U32 R8, R8, 0x40, RZ ;  /* 0x0000004008087824 */ /* 0x004fce00078e00ff */
.L_x_5190:
[----:B------:R-:W-:Y:S05]  /*11440*/  BSYNC B1 ;  /* 0x0000000000017941 */ /* 0x000fea0003800000 */
.L_x_5189:
[----:B------:R-:W-:Y:S01]  /*11450*/  UISETP.NE.AND UP1, UPT, UR41, URZ, UPT ;  /* 0x0000003f2900728c */ /* 0x000fe2000bf25270 */
[----:B------:R-:W-:Y:S01]  /*11460*/  VIADD R8, R8, 0x3f ;  /* 0x0000003f08087836 */ /* 0x000fe20000000000 */
[----:B------:R-:W-:-:S04]  /*11470*/  UISETP.NE.AND UP0, UPT, UR43, URZ, UPT ;  /* 0x0000003f2b00728c */ /* 0x000fc8000bf05270 */
[----:B------:R-:W-:Y:S02]  /*11480*/  PLOP3.LUT P0, PT, PT, PT, UP1, 0x80, 0x0 ;  /* 0x000000000000781c */ /* 0x000fe40003f0f018 */
[----:B------:R-:W-:-:S03]  /*11490*/  PLOP3.LUT P1, PT, PT, PT, UP1, 0x80, 0x0 ;  /* 0x000000000000781c */ /* 0x000fc60003f2f018 */
[----:B------:R-:W-:-:S08]  /*114a0*/  @UP1 ULDC UR4, c[0x0][0x44c] ;  /* 0x0001130000041ab9 */ /* 0x000fd00000000800 */
[----:B------:R-:W-:Y:S01]  /*114b0*/  @P0 IMAD.HI.U32 R3, R8, UR4, RZ ;  /* 0x0000000408030c27 */ /* 0x000fe2000f8e00ff */
[----:B------:R-:W-:Y:S01]  /*114c0*/  PLOP3.LUT P0, PT, PT, PT, UP0, 0x40, 0x0 ;  /* 0x000000000000781c */ /* 0x000fe20003f0e808 */
[----:B------:R-:W-:-:S03]  /*114d0*/  @UP1 ULDC UR4, c[0x0][0x450] ;  /* 0x0001140000041ab9 */ /* 0x000fc60000000800 */
[----:B------:R-:W-:Y:S01]  /*114e0*/  @P1 SHF.R.U32.HI R8, RZ, UR4, R3 ;  /* 0x00000004ff081c19 */ /* 0x000fe20008011603 */
[----:B------:R-:W-:-:S04]  /*114f0*/  ULDC UR4, c[0x0][0xad4] ;  /* 0x0002b50000047ab9 */ /* 0x000fc80000000800 */
[----:B------:R-:W-:-:S04]  /*11500*/  VIADD R8, R8, UR40 ;  /* 0x0000002808087c36 */ /* 0x000fc80008000000 */
[----:B------:R-:W-:Y:S01]  /*11510*/  VIADD R3, R8, -UR4 ;  /* 0x8000000408037c36 */ /* 0x000fe20008000000 */
[----:B------:R-:W-:Y:S06]  /*11520*/  @P0 BRA `(.L_x_5193) ;  /* 0x0000000000540947 */ /* 0x000fec0003800000 */
[----:B------:R-:W-:Y:S01]  /*11530*/  ISETP.GT.AND P0, PT, R8, -0x1, PT ;  /* 0xffffffff0800780c */ /* 0x000fe20003f04270 */
[----:B------:R-:W-:-:S12]  /*11540*/  BSSY B0, `(.L_x_5194) ;  /* 0x0000011000007945 */ /* 0x000fd80003800000 */
        /* <DEDUP_REMOVED lines=10> */
.L_x_5195:
[----:B------:R-:W-:Y:S02]  /*115f0*/  ULDC UR4, c[0x0][0xadc] ;  /* 0x0002b70000047ab9 */ /* 0x000fe40000000800 */
[----:B------:R-:W-:-:S05]  /*11600*/  IMAD.U32 R7, RZ, RZ, UR4 ;  /* 0x00000004ff077e24 */ /* 0x000fca000f8e00ff */
[----:B------:R-:W-:-:S13]  /*11610*/  ISETP.NE.AND P0, PT, R7, 0x1, PT ;  /* 0x000000010700780c */ /* 0x000fda0003f05270 */
[----:B------:R-:W0:Y:S02]  /*11620*/  @P0 LDC.64 R4, c[0x0][0xae0] ;  /* 0x0002b800ff040b82 */ /* 0x000e240000000a00 */
[----:B0-----:R-:W-:-:S05]  /*11630*/  @P0 IMAD.HI.U32 R4, R8, R4, RZ ;  /* 0x0000000408040227 */ /* 0x001fca00078e00ff */
[----:B------:R-:W-:-:S07]  /*11640*/  @P0 SHF.R.U32.HI R8, RZ, R5, R4 ;  /* 0x00000005ff080219 */ /* 0x000fce0000011604 */
.L_x_5196:
[----:B------:R-:W-:Y:S05]  /*11650*/  BSYNC B0 ;  /* 0x0000000000007941 */ /* 0x000fea0003800000 */
.L_x_5194:
[----:B------:R-:W-:-:S05]  /*11660*/  IMAD R8, R8, R7, RZ ;  /* 0x0000000708087224 */ /* 0x000fca00078e02ff */
[----:B------:R-:W-:-:S07]  /*11670*/  VIMNMX R3, R3, R8, !PT ;  /* 0x0000000803037248 */ /* 0x000fce0007fe0100 */
.L_x_5193:
[----:B------:R-:W-:-:S05]  /*11680*/  VIADD R3, R3, 0x3f ;  /* 0x0000003f03037836 */ /* 0x000fca0000000000 */
[----:B------:R-:W-:-:S04]  /*11690*/  SHF.R.S32.HI R4, RZ, 0x1f, R3 ;  /* 0x0000001fff047819 */ /* 0x000fc80000011403 */
[----:B------:R-:W-:-:S04]  /*116a0*/  LEA.HI R4, R4, R3, RZ, 0x6 ;  /* 0x0000000304047211 */ /* 0x000fc800078f30ff */
[----:B------:R-:W-:-:S04]  /*116b0*/  SHF.R.S32.HI R4, RZ, 0x6, R4 ;  /* 0x00000006ff047819 */ /* 0x000fc80000011404 */
[----:B------:R-:W-:-:S04]  /*116c0*/  VIMNMX R164, R4, UR42, !PT ;  /* 0x0000002a04a47c48 */ /* 0x000fc8000ffe0100 */
[----:B------:R-:W-:-:S13]  /*116d0*/  ISETP.GE.AND P0, PT, R0, R164, PT ;  /* 0x000000a40000720c */ /* 0x000fda0003f06270 */
[----:B------:R-:W-:Y:S05]  /*116e0*/  @!P0 BRA `(.L_x_5197) ;  /* 0x0000006c00508947 */ /* 0x000fea0003800000 */
.L_x_5220:
[----:B------:R-:W2:Y:S04]  /*116f0*/  LDL R58, [R1+0x1c0] ;  /* 0x0001c000013a7983 */ /* 0x000ea80000100800 */
[----:B------:R-:W3:Y:S04]  /*11700*/  LDL R4, [R1+0x1c8] ;  /* 0x0001c80001047983 */ /* 0x000ee80000100800 */
[----:B0-----:R-:W4:Y:S01]  /*11710*/  LDL R3, [R1] ;  /* 0x0000000001037983 */ /* 0x001f220000100800 */
[----:B--2---:R-:W-:-:S05]  /*11720*/  VIADD R6, R58, 0x1 ;  /* 0x000000013a067836 */ /* 0x004fca0000000000 */
[----:B------:R-:W-:-:S13]  /*11730*/  ISETP.NE.AND P0, PT, R6, 0x2, PT ;  /* 0x000000020600780c */ /* 0x000fda0003f05270 */
[----:B------:R0:W5:Y:S04]  /*11740*/  @P0 LDL R8, [R1+0x1c4] ;  /* 0x0001c40001080983 */ /* 0x0001680000100800 */
[----:B------:R-:W2:Y:S01]  /*11750*/  @!P0 LDL R5, [R1+0x1c4] ;  /* 0x0001c40001058983 */ /* 0x000ea20000100800 */
[----:B---3--:R-:W-:Y:S01]  /*11760*/  VIADD R4, R4, 0x1 ;  /* 0x0000000104047836 */ /* 0x008fe20000000000 */
[----:B----4-:R-:W-:Y:S02]  /*11770*/  LOP3.LUT R3, R3, 0x1, RZ, 0xfc, !PT ;  /* 0x0000000103037812 */ /* 0x010fe400078efcff */
[----:B------:R1:W-:Y:S04]  /*11780*/  STL [R1+0x1c0], R6 ;  /* 0x0001c00601007387 */ /* 0x0003e80000100800 */
[----:B------:R0:W-:Y:S04]  /*11790*/  STL [R1+0x1c8], R4 ;  /* 0x0001c80401007387 */ /* 0x0001e80000100800 */
[----:B------:R0:W-:Y:S01]  /*117a0*/  @!P0 STL [R1+0x1c0], RZ ;  /* 0x0001c0ff01008387 */ /* 0x0001e20000100800 */
[----:B------:R-:W-:Y:S01]  /*117b0*/  ISETP.NE.AND P1, PT, R3, 0x3, PT ;  /* 0x000000030300780c */ /* 0x000fe20003f25270 */
[----:B------:R-:W-:Y:S05]  /*117c0*/  YIELD ;  /* 0x0000000000007946 */ /* 0x000fea0003800000 */
[----:B------:R-:W-:Y:S01]  /*117d0*/  BSSY B0, `(.L_x_5198) ;  /* 0x0000006000007945 */ /* 0x000fe20003800000 */
[----:B-1----:R-:W-:Y:S01]  /*117e0*/  @!P0 IMAD.MOV.U32 R6, RZ, RZ, RZ ;  /* 0x000000ffff068224 */ /* 0x002fe200078e00ff */
[----:B--2---:R-:W-:-:S05]  /*117f0*/  @!P0 LOP3.LUT R8, R5, 0x1, RZ, 0x3c, !PT ;  /* 0x0000000105088812 */ /* 0x004fca00078e3cff */
[----:B------:R0:W-:Y:S01]  /*11800*/  @!P0 STL [R1+0x1c4], R8 ;  /* 0x0001c40801008387 */ /* 0x0001e20000100800 */
[----:B------:R-:W-:Y:S05]  /*11810*/  @!P1 BRA `(.L_x_5199) ;  /* 0x0000000000049947 */ /* 0x000fea0003800000 */
[----:B------:R-:W-:Y:S01]  /*11820*/  BPT.TRAP 0x1 ;  /* 0x000000040000795c */ /* 0x000fe20000300000 */
.L_x_5199:
[----:B------:R-:W-:Y:S05]  /*11830*/  BSYNC B0 ;  /* 0x0000000000007941 */ /* 0x000fea0003800000 */
.L_x_5198:
[----:B0-----:R-:W2:Y:S02]  /*11840*/  LDL.64 R4, [R1+0x18] ;  /* 0x0000180001047983 */ /* 0x001ea40000100a00 */
[----:B--2---:R-:W-:Y:S02]  /*11850*/  MOV R3, R4 ;  /* 0x0000000400037202 */ /* 0x004fe40000000f00 */
[----:B-----5:R-:W-:-:S03]  /*11860*/  SHF.L.U32 R5, R8, 0x1f, RZ ;  /* 0x0000001f08057819 */ /* 0x020fc600000006ff */
[----:B------:R-:W-:-:S04]  /*11870*/  IMAD R6, R6, 0x8, R3 ;  /* 0x0000000806067824 */ /* 0x000fc800078e0203 */
[----:B------:R0:W1:Y:S01]  /*11880*/  SYNCS.PHASECHK.TRANS64.TRYWAIT P0, [R6+URZ], R5 ;  /* 0x00000005060075a7 */ /* 0x000062000800017f */
[----:B------:R0:W5:Y:S01]  /*11890*/  LDL.64 R8, [R1+0x1c0] ;  /* 0x0001c00001087983 */ /* 0x0001620000100a00 */
[----:B------:R-:W-:Y:S04]  /*118a0*/  BSSY B0, `(.L_x_5200) ;  /* 0x0000003000007945 */ /* 0x000fe80003800000 */
[----:B------:R-:W-:Y:S05]  /*118b0*/  @!P1 BRA `(.L_x_5201) ;  /* 0x0000000000049947 */ /* 0x000fea0003800000 */
[----:B------:R-:W-:Y:S01]  /*118c0*/  BPT.TRAP 0x1 ;  /* 0x000000040000795c */ /* 0x000fe20000300000 */
.L_x_5201:
[----:B------:R-:W-:Y:S05]  /*118d0*/  BSYNC B0 ;  /* 0x0000000000007941 */ /* 0x000fea0003800000 */
.L_x_5200:
[----:B------:R-:W-:Y:S04]  /*118e0*/  BSSY B0, `(.L_x_5202) ;  /* 0x0000006000007945 */ /* 0x000fe80003800000 */
[----:B-1----:R-:W-:Y:S05]  /*118f0*/  @P0 BRA `(.L_x_5203) ;  /* 0x0000000000100947 */ /* 0x002fea0003800000 */
[----:B-----5:R-:W-:Y:S01]  /*11900*/  IMAD R8, R8, 0x8, R3 ;  /* 0x0000000808087824 */ /* 0x020fe200078e0203 */
[----:B------:R-:W-:-:S04]  /*11910*/  SHF.L.U32 R9, R9, 0x1f, RZ ;  /* 0x0000001f09097819 */ /* 0x000fc800000006ff */
[----:B------:R-:W1:Y:S02]  /*11920*/  SYNCS.PHASECHK.TRANS64.TRYWAIT P0, [R8+URZ], R9 ;  /* 0x00000009080075a7 */ /* 0x000e64000800017f */
[----:B-1----:R-:W-:Y:S05]  /*11930*/  @!P0 BRA `(.L_x_5204) ;  /* 0x0000017800d88947 */ /* 0x002fea0003800000 */
.L_x_5203:
[----:B------:R-:W-:Y:S05]  /*11940*/  BSYNC B0 ;  /* 0x0000000000007941 */ /* 0x000fea0003800000 */
.L_x_5202:
[----:B------:R-:W2:Y:S04]  /*11950*/  LDL R3, [R1+0x1c0] ;  /* 0x0001c00001037983 */ /* 0x000ea80000100800 */
[----:B0-----:R-:W2:Y:S01]  /*11960*/  LDL.64 R4, [R1+0x80] ;  /* 0x0000800001047983 */ /* 0x001ea20000100a00 */
[----:B------:R-:W-:Y:S05]  /*11970*/  WARPSYNC.ALL ;  /* 0x0000000000007948 */ /* 0x000fea0003800000 */
[----:B-1---5:R-:W3:Y:S04]  /*11980*/  LDL.64 R8, [R1+0x78] ;  /* 0x0000780001087983 */ /* 0x022ee80000100a00 */
[----:B------:R-:W4:Y:S04]  /*11990*/  LDL.64 R6, [R1+0x78] ;  /* 0x0000780001067983 */ /* 0x000f280000100a00 */
[----:B------:R-:W4:Y:S04]  /*119a0*/  LDL.64 R10, [R1+0x78] ;  /* 0x00007800010a7983 */ /* 0x000f280000100a00 */
[----:B------:R-:W4:Y:S01]  /*119b0*/  LDL.64 R12, [R1+0x78] ;  /* 0x00007800010c7983 */ /* 0x000f220000100a00 */
[----:B--2---:R-:W-:Y:S01]  /*119c0*/  IMAD R4, R3, 0x200, R4 ;  /* 0x0000020003047824 */ /* 0x004fe200078e0204 */
[----:B------:R-:W-:Y:S01]  /*119d0*/  R2UR UR7, R5 ;  /* 0x00000000050772ca */ /* 0x000fe200000e0000 */
[----:B------:R-:W-:Y:S01]  /*119e0*/  WARPGROUP.ARRIVE ;  /* 0x00000000000079c5 */ /* 0x000fe20000000000 */
[----:B------:R-:W2:Y:S02]  /*119f0*/  LDL R3, [R1+0x28] ;  /* 0x0000280001037983 */ /* 0x000ea40000100800 */
[----:B------:R-:W-:-:S02]  /*11a00*/  R2UR UR6, R4 ;  /* 0x00000000040672ca */ /* 0x000fc400000e0000 */
[----:B------:R0:W5:Y:S01]  /*11a10*/  LDL.64 R14, [R1+0x1c0] ;  /* 0x0001c000010e7983 */ /* 0x0001620000100a00 */
[----:B---3--:R-:W-:Y:S02]  /*11a20*/  R2UR UR4, R8 ;  /* 0x00000000080472ca */ /* 0x008fe400000e0000 */
[----:B------:R-:W-:-:S13]  /*11a30*/  R2UR UR5, R9 ;  /* 0x00000000090572ca */ /* 0x000fda00000e0000 */
[----:B------:R-:W-:Y:S01]  /*11a40*/  HGMMA.64x64x16.F32 R24, gdesc[UR4], RZ, !UPT, gsb0 ;  /* 0x00e00000041879f0 */ /* 0x000fe2000c0008ff */
[----:B----4-:R-:W-:Y:S02]  /*11a50*/  VIADD R6, R6, 0x2 ;  /* 0x0000000206067836 */ /* 0x010fe40000000000 */
[----:B------:R-:W-:Y:S02]  /*11a60*/  VIADD R8, R4, 0x2 ;  /* 0x0000000204087836 */ /* 0x000fe40000000000 */
[----:B------:R-:W-:Y:S01]  /*11a70*/  IMAD.MOV.U32 R9, RZ, RZ, R5 ;  /* 0x000000ffff097224 */ /* 0x000fe200078e0005 */
[----:B------:R-:W-:Y:S02]  /*11a80*/  R2UR UR4, R6 ;  /* 0x00000000060472ca */ /* 0x000fe400000e0000 */
[----:B------:R-:W-:Y:S02]  /*11a90*/  R2UR UR6, R8 ;  /* 0x00000000080672ca */ /* 0x000fe400000e0000 */
[----:B------:R-:W-:-:S02]  /*11aa0*/  R2UR UR7, R9 ;  /* 0x00000000090772ca */ /* 0x000fc400000e0000 */
[----:B------:R-:W-:Y:S01]  /*11ab0*/  R2UR UR5, R7 ;  /* 0x00000000070572ca */ /* 0x000fe200000e0000 */
[----:B------:R-:W-:Y:S02]  /*11ac0*/  WARPGROUP.DEPBAR.LE gsb0, 0x0 ;  /* 0x00008000000079c5 */ /* 0x000fe40000010000 */
[----:B------:R-:W-:-:S10]  /*11ad0*/  WARPGROUP.ARRIVE ;  /* 0x00000000000079c5 */ /* 0x000fd40000000000 */
[----:B------:R-:W-:Y:S01]  /*11ae0*/  HGMMA.64x64x16.F32 R24, gdesc[UR4], R24, gsb0 ;  /* 0x00e00000041879f0 */ /* 0x000fe20008000818 */
        /* <DEDUP_REMOVED lines=11> */
[----:B------:R-:W-:Y:S01]  /*11ba0*/  VIADD R12, R12, 0x6 ;  /* 0x000000060c0c7836 */ /* 0x000fe20000000000 */
[----:B------:R-:W-:Y:S02]  /*11bb0*/  R2UR UR7, R5 ;  /* 0x00000000050772ca */ /* 0x000fe400000e0000 */
[----:B------:R-:W-:Y:S02]  /*11bc0*/  R2UR UR6, R4 ;  /* 0x00000000040672ca */ /* 0x000fe400000e0000 */
[----:B------:R-:W-:Y:S02]  /*11bd0*/  R2UR UR4, R12 ;  /* 0x000000000c0472ca */ /* 0x000fe400000e0000 */
[----:B------:R-:W-:Y:S01]  /*11be0*/  R2UR UR5, R13 ;  /* 0x000000000d0572ca */ /* 0x000fe200000e0000 */
[----:B------:R-:W-:Y:S01]  /*11bf0*/  IMAD.MOV.U32 R6, RZ, RZ, 0x1 ;  /* 0x00000001ff067424 */ /* 0x000fe200078e00ff */
[----:B------:R0:W-:Y:S01]  /*11c00*/  STL [R1+0x60], RZ ;  /* 0x000060ff01007387 */ /* 0x0001e20000100800 */
[----:B------:R-:W-:-:S02]  /*11c10*/  WARPGROUP.DEPBAR.LE gsb0, 0x0 ;  /* 0x00008000000079c5 */ /* 0x000fc40000010000 */
[----:B------:R-:W-:-:S08]  /*11c20*/  WARPGROUP.ARRIVE ;  /* 0x00000000000079c5 */ /* 0x000fd00000000000 */
[----:B------:R-:W-:Y:S01]  /*11c30*/  HGMMA.64x64x16.F32 R24, gdesc[UR4], R24, gsb0 ;  /* 0x00e00000041879f0 */ /* 0x000fe20008000818 */
[----:B------:R0:W-:Y:S01]  /*11c40*/  STL [R1+0x60], R6 ;  /* 0x0000600601007387 */ /* 0x0001e20000100800 */
[----:B--2---:R-:W-:-:S03]  /*11c50*/  LOP3.LUT R3, R3, 0x1, RZ, 0xfc, !PT ;  /* 0x0000000103037812 */ /* 0x004fc600078efcff */
[----:B------:R0:W-:Y:S04]  /*11c60*/  STL [R1+0x60], R6 ;  /* 0x0000600601007387 */ /* 0x0001e80000100800 */
[----:B------:R0:W-:Y:S04]  /*11c70*/  STL [R1+0x60], R6 ;  /* 0x0000600601007387 */ /* 0x0001e80000100800 */
[----:B------:R0:W-:Y:S01]  /*11c80*/  STL [R1+0x60], R6 ;  /* 0x0000600601007387 */ /* 0x0001e20000100800 */
[----:B------:R-:W-:Y:S01]  /*11c90*/  ISETP.NE.AND P1, PT, R3, 0x3, PT ;  /* 0x000000030300780c */ /* 0x000fe20003f25270 */
[----:B------:R-:W-:Y:S01]  /*11ca0*/  BSSY B0, `(.L_x_5205) ;  /* 0x0000004000007945 */ /* 0x000fe20003800000 */
[----:B------:R-:W-:-:S11]  /*11cb0*/  WARPGROUP.DEPBAR.LE gsb0, 0x0 ;  /* 0x00008000000079c5 */ /* 0x000fd60000010000 */
[----:B0-----:R-:W-:Y:S05]  /*11cc0*/  @!P1 BRA `(.L_x_5206) ;  /* 0x0000000000049947 */ /* 0x001fea0003800000 */
[----:B------:R-:W-:Y:S01]  /*11cd0*/  BPT.TRAP 0x1 ;  /* 0x000000040000795c */ /* 0x000fe20000300000 */
.L_x_5206:
[----:B------:R-:W-:Y:S05]  /*11ce0*/  BSYNC B0 ;  /* 0x0000000000007941 */ /* 0x000fea0003800000 */
.L_x_5205:
        /* <DEDUP_REMOVED lines=8> */
.L_x_5208:
[----:B------:R-:W-:Y:S05]  /*11d70*/  BSYNC B0 ;  /* 0x0000000000007941 */ /* 0x000fea0003800000 */
.L_x_5207:
[----:B------:R-:W-:Y:S04]  /*11d80*/  BSSY B0, `(.L_x_5209) ;  /* 0x0000004000007945 */ /* 0x000fe80003800000 */
[----:B-1----:R-:W-:Y:S05]  /*11d90*/  @P0 BRA `(.L_x_5210) ;  /* 0x0000000000080947 */ /* 0x002fea0003800000 */
[----:B------:R-:W1:Y:S02]  /*11da0*/  SYNCS.PHASECHK.TRANS64.TRYWAIT P0, [R14+URZ], R15 ;  /* 0x0000000f0e0075a7 */ /* 0x000e64000800017f */
[----:B-1----:R-:W-:Y:S05]  /*11db0*/  @!P0 BRA `(.L_x_5211) ;  /* 0x0000017400cc8947 */ /* 0x002fea0003800000 */
.L_x_5210:
[----:B------:R-:W-:Y:S05]  /*11dc0*/  BSYNC B0 ;  /* 0x0000000000007941 */ /* 0x000fea0003800000 */
.L_x_5209:
[----:B------:R-:W2:Y:S04]  /*11dd0*/  LDL R7, [R1+0x68] ;  /* 0x0000680001077983 */ /* 0x000ea80000100800 */
[----:B------:R-:W3:Y:S04]  /*11de0*/  LDL R3, [R1+0x1c0] ;  /* 0x0001c00001037983 */ /* 0x000ee80000100800 */
[----:B------:R-:W3:Y:S04]  /*11df0*/  LDL.64 R4, [R1+0x98] ;  /* 0x0000980001047983 */ /* 0x000ee80000100a00 */
[----:B------:R-:W4:Y:S04]  /*11e00*/  LDL.64 R8, [R1+0x90] ;  /* 0x0000900001087983 */ /* 0x000f280000100a00 */
[----:B------:R-:W4:Y:S04]  /*11e10*/  LDL.64 R10, [R1+0x90] ;  /* 0x00009000010a7983 */ /* 0x000f280000100a00 */
[----:B------:R-:W4:Y:S04]  /*11e20*/  LDL.64 R12, [R1+0x90] ;  /* 0x00009000010c7983 */ /* 0x000f280000100a00 */
[----:B01----:R-:W4:Y:S01]  /*11e30*/  LDL.64 R14, [R1+0x90] ;  /* 0x00009000010e7983 */ /* 0x003f220000100a00 */
[----:B------:R-:W-:Y:S05]  /*11e40*/  WARPSYNC.ALL ;  /* 0x0000000000007948 */ /* 0x000fea0003800000 */
[----:B------:R-:W-:Y:S01]  /*11e50*/  WARPGROUP.ARRIVE ;  /* 0x00000000000079c5 */ /* 0x000fe20000000000 */
[----:B------:R-:W4:Y:S04]  /*11e60*/  LDL.64 R20, [R1+0x90] ;  /* 0x0000900001147983 */ /* 0x000f280000100a00 */
[----:B------:R-:W4:Y:S01]  /*11e70*/  LDL.64 R56, [R1+0x90] ;  /* 0x0000900001387983 */ /* 0x000f220000100a00 */
[----:B------:R-:W0:Y:S03]  /*11e80*/  S2R R59, SR_TID.X ;  /* 0x00000000003b7919 */ /* 0x000e260000002100 */
[----:B------:R-:W4:Y:S04]  /*11e90*/  LDL.64 R60, [R1+0x90] ;  /* 0x00009000013c7983 */ /* 0x000f280000100a00 */
        /* <DEDUP_REMOVED lines=171> */
[----:B0-----:R-:W-:-:S05]  /*12950*/  SHF.R.U32.HI R59, RZ, 0x7, R59 ;  /* 0x00000007ff3b7819 */ /* 0x001fca000001163b */
[----:B------:R-:W0:Y:S01]  /*12960*/  SHFL.IDX PT, R3, R59, RZ, 0x1f ;  /* 0x00001fff3b037589 */ /* 0x000e2200000e0000 */
[----:B------:R-:W-:Y:S02]  /*12970*/  WARPGROUP.DEPBAR.LE gsb0, 0x0 ;  /* 0x00008000000079c5 */ /* 0x000fe40000010000 */
[----:B------:R-:W-:-:S06]  /*12980*/  WARPGROUP.ARRIVE ;  /* 0x00000000000079c5 */ /* 0x000fcc0000000000 */
[----:B------:R-:W-:Y:S01]  /*12990*/  HGMMA.64x64x16.F32 R24, gdesc[UR4], R24, gsb0 ;  /* 0x00e00000041879f0 */ /* 0x000fe20008000818 */
[----:B0-----:R-:W-:Y:S01]  /*129a0*/  ISETP.GT.AND P0, PT, R3, 0x7f, PT ;  /* 0x0000007f0300780c */ /* 0x001fe20003f04270 */
[----:B------:R-:W-:-:S03]  /*129b0*/  VIADD R8, R4, 0x800 ;  /* 0x0000080004087836 */ /* 0x000fc60000000000 */
[----:B------:R-:W-:Y:S01]  /*129c0*/  SEL R3, RZ, 0x2, !P0 ;  /* 0x00000002ff037807 */ /* 0x000fe20004000000 */
[----:B------:R-:W-:-:S03]  /*129d0*/  IMAD.MOV.U32 R57, RZ, RZ, R5 ;  /* 0x000000ffff397224 */ /* 0x000fc600078e0005 */
[----:B----4-:R-:W-:Y:S01]  /*129e0*/  IADD3 R10, R10, 0x800, R3 ;  /* 0x000008000a0a7810 */ /* 0x010fe20007ffe003 */
[----:B------:R-:W-:Y:S01]  /*129f0*/  IMAD.IADD R56, R3, 0x1, R8 ;  /* 0x0000000103387824 */ /* 0x000fe200078e0208 */
[----:B------:R-:W-:Y:S01]  /*12a00*/  R2UR UR11, R57 ;  /* 0x00000000390b72ca */ /* 0x000fe200000e0000 */
[----:B------:R-:W-:Y:S01]  /*12a10*/  UMOV UR4, 0x1 ;  /* 0x0000000100047882 */ /* 0x000fe20000000000 */
[----:B------:R-:W-:Y:S02]  /*12a20*/  R2UR UR8, R10 ;  /* 0x000000000a0872ca */ /* 0x000fe400000e0000 */
[----:B------:R-:W-:Y:S02]  /*12a30*/  R2UR UR10, R56 ;  /* 0x00000000380a72ca */ /* 0x000fe400000e0000 */
[----:B------:R-:W-:Y:S01]  /*12a40*/  R2UR UR9, R11 ;  /* 0x000000000b0972ca */ /* 0x000fe200000e0000 */
[----:B------:R-:W-:Y:S01]  /*12a50*/  UISETP.NE.U32.AND UP0, UPT, UR4, URZ, UPT ;  /* 0x0000003f0400728c */ /* 0x000fe2000bf05070 */
[----:B------:R-:W-:-:S02]  /*12a60*/  WARPGROUP.DEPBAR.LE gsb0, 0x0 ;  /* 0x00008000000079c5 */ /* 0x000fc40000010000 */
[----:B------:R-:W-:Y:S01]  /*12a70*/  WARPGROUP.ARRIVE ;  /* 0x00000000000079c5 */ /* 0x000fe20000000000 */
[----:B------:R-:W-:Y:S01]  /*12a80*/  IMAD.MOV.U32 R9, RZ, RZ, 0x4 ;  /* 0x00000004ff097424 */ /* 0x000fe200078e00ff */
[----:B------:R-:W-:Y:S01]  /*12a90*/  R2UR UR5, R13 ;  /* 0x000000000d0572ca */ /* 0x000fe200000e0000 */
[----:B------:R-:W4:Y:S06]  /*12aa0*/  LDL.64 R56, [R1+0x90] ;  /* 0x0000900001387983 */ /* 0x000f2c0000100a00 */
[----:B------:R-:W-:Y:S01]  /*12ab0*/  HGMMA.64x64x16.F32 R24, gdesc[UR8], R24, UP0, gsb0 ;  /* 0x00e00000081879f0 */ /* 0x000fe2000b800818 */
[----:B------:R-:W-:Y:S01]  /*12ac0*/  SEL R7, R9, 0x2, P0 ;  /* 0x0000000209077807 */ /* 0x000fe20000000000 */
[----:B------:R-:W-:-:S03]  /*12ad0*/  IMAD.MOV.U32 R11, RZ, RZ, R5 ;  /* 0x000000ffff0b7224 */ /* 0x000fc600078e0005 */
[----:B------:R-:W-:Y:S01]  /*12ae0*/  IADD3 R12, R7, 0x800, R12 ;  /* 0x00000800070c7810 */ /* 0x000fe20007ffe00c */
[----:B------:R-:W-:Y:S01]  /*12af0*/  IMAD.IADD R10, R8, 0x1, R7 ;  /* 0x00000001080a7824 */ /* 0x000fe200078e0207 */
[----:B------:R-:W-:Y:S02]  /*12b00*/  R2UR UR7, R11 ;  /* 0x000000000b0772ca */ /* 0x000fe400000e0000 */
[----:B------:R-:W-:Y:S02]  /*12b10*/  R2UR UR4, R12 ;  /* 0x000000000c0472ca */ /* 0x000fe400000e0000 */
[----:B------:R-:W-:Y:S01]  /*12b20*/  R2UR UR6, R10 ;  /* 0x000000000a0672ca */ /* 0x000fe200000e0000 */
[----:B------:R-:W-:Y:S02]  /*12b30*/  WARPGROUP.DEPBAR.LE gsb0, 0x0 ;  /* 0x00008000000079c5 */ /* 0x000fe40000010000 */
[----:B------:R-:W-:-:S10]  /*12b40*/  WARPGROUP.ARRIVE ;  /* 0x00000000000079c5 */ /* 0x000fd40000000000 */
[----:B------:R-:W-:Y:S01]  /*12b50*/  HGMMA.64x64x16.F32 R24, gdesc[UR4], R24, gsb0 ;  /* 0x00e00000041879f0 */ /* 0x000fe20008000818 */
[----:B------:R-:W-:Y:S01]  /*12b60*/  SEL R9, R9, 0x6, !P0 ;  /* 0x0000000609097807 */ /* 0x000fe20004000000 */
[----:B------:R-:W-:-:S03]  /*12b70*/  IMAD.MOV.U32 R11, RZ, RZ, R5 ;  /* 0x000000ffff0b7224 */ /* 0x000fc600078e0005 */
[----:B--2---:R-:W-:Y:S01]  /*12b80*/  IADD3 R14, R9, 0x800, R14 ;  /* 0x00000800090e7810 */ /* 0x004fe20007ffe00e */
[----:B------:R-:W-:Y:S01]  /*12b90*/  IMAD.IADD R10, R8, 0x1, R9 ;  /* 0x00000001080a7824 */ /* 0x000fe200078e0209 */
[----:B------:R-:W-:Y:S02]  /*12ba0*/  R2UR UR7, R11 ;  /* 0x000000000b0772ca */ /* 0x000fe400000e0000 */
[----:B------:R-:W-:Y:S02]  /*12bb0*/  R2UR UR4, R14 ;  /* 0x000000000e0472ca */ /* 0x000fe400000e0000 */
[----:B------:R-:W-:Y:S02]  /*12bc0*/  R2UR UR6, R10 ;  /* 0x000000000a0672ca */ /* 0x000fe400000e0000 */
[----:B------:R-:W-:Y:S01]  /*12bd0*/  R2UR UR5, R15 ;  /* 0x000000000f0572ca */ /* 0x000fe200000e0000 */
[----:B------:R-:W-:Y:S01]  /*12be0*/  IMAD.MOV.U32 R8, RZ, RZ, 0x28 ;  /* 0x00000028ff087424 */ /* 0x000fe200078e00ff */
[----:B------:R-:W2:Y:S01]  /*12bf0*/  LDL.64 R14, [R1+0x90] ;  /* 0x00009000010e7983 */ /* 0x000ea20000100a00 */
[----:B------:R-:W-:-:S03]  /*12c00*/  IMAD.MOV.U32 R11, RZ, RZ, 0xa00 ;  /* 0x00000a00ff0b7424 */ /* 0x000fc600078e00ff */
[----:B------:R-:W-:Y:S01]  /*12c10*/  SEL R8, R8, 0x26, P0 ;  /* 0x0000002608087807 */ /* 0x000fe20000000000 */
[----:B------:R-:W-:Y:S02]  /*12c20*/  WARPGROUP.DEPBAR.LE gsb0, 0x0 ;  /* 0x00008000000079c5 */ /* 0x000fe40000010000 */
[----:B------:R-:W-:-:S06]  /*12c30*/  WARPGROUP.ARRIVE ;  /* 0x00000000000079c5 */ /* 0x000fcc0000000000 */
[----:B------:R-:W-:Y:S01]  /*12c40*/  HGMMA.64x64x16.F32 R24, gdesc[UR4], R24, gsb0 ;  /* 0x00e00000041879f0 */ /* 0x000fe20008000818 */
[----:B------:R-:W-:-:S05]  /*12c50*/  SEL R11, R11, 0x980, P0 ;  /* 0x000009800b0b7807 */ /* 0x000fca0000000000 */
        /* <DEDUP_REMOVED lines=12> */
[C---:B------:R-:W-:Y:S01]  /*12d20*/  IADD3 R10, R3.reuse, 0xa00, R60 ;  /* 0x00000a00030a7810 */ /* 0x040fe20007ffe03c */
[----:B------:R-:W-:Y:S01]  /*12d30*/  IMAD.MOV.U32 R11, RZ, RZ, R61 ;  /* 0x000000ffff0b7224 */ /* 0x000fe200078e003d */
[----:B------:R-:W3:Y:S06]  /*12d40*/  LDL.64 R20, [R1+0x90] ;  /* 0x0000900001147983 */ /* 0x000eec0000100a00 */
        /* <DEDUP_REMOVED lines=15> */
[----:B------:R-:W-:Y:S02]  /*12e40*/  R2UR UR6, R12 ;  /* 0x000000000c0672ca */ /* 0x000fe400000e0000 */
[----:B------:R-:W-:Y:S02]  /*12e50*/  R2UR UR4, R10 ;  /* 0x000000000a0472ca */ /* 0x000fe400000e0000 */
[----:B------:R-:W-:-:S02]  /*12e60*/  R2UR UR7, R13 ;  /* 0x000000000d0772ca */ /* 0x000fc400000e0000 */
[----:B------:R-:W-:Y:S01]  /*12e70*/  R2UR UR5, R11 ;  /* 0x000000000b0572ca */ /* 0x000fe200000e0000 */
[----:B------:R-:W-:Y:S02]  /*12e80*/  WARPGROUP.DEPBAR.LE gsb0, 0x0 ;  /* 0x00008000000079c5 */ /* 0x000fe40000010000 */
[----:B------:R-:W-:Y:S01]  /*12e90*/  WARPGROUP.ARRIVE ;  /* 0x00000000000079c5 */ /* 0x000fe20000000000 */
[C---:B------:R-:W-:Y:S01]  /*12ea0*/  IMAD.IADD R10, R9.reuse, 0x1, R8 ;  /* 0x00000001090a7824 */ /* 0x040fe200078e0208 */
[----:B----4-:R-:W-:Y:S01]  /*12eb0*/  IADD3 R56, R9, 0xa00, R56 ;  /* 0x00000a0009387810 */ /* 0x010fe20007ffe038 */
        /* <DEDUP_REMOVED lines=77> */
[----:B------:R-:W-:Y:S01]  /*13390*/  WARPGROUP.ARRIVE ;  /* 0x00000000000079c5 */ /* 0x000fe20000000000 */
[----:B------:R-:W-:Y:S01]  /*133a0*/  VIADD R8, R4, 0xe00 ;  /* 0x00000e0004087836 */ /* 0x000fe20000000000 */
[C---:B--2---:R-:W-:Y:S01]  /*133b0*/  IADD3 R56, R3.reuse, 0xe00, R56 ;  /* 0x00000e0003387810 */ /* 0x044fe20007ffe038 */
[----:B------:R-:W-:Y:S01]  /*133c0*/  IMAD.MOV.U32 R11, RZ, RZ, R5 ;  /* 0x000000ffff0b7224 */ /* 0x000fe200078e0005 */
[----:B------:R-:W2:Y:S06]  /*133d0*/  LDL R13, [R1] ;  /* 0x00000000010d7983 */ /* 0x000eac0000100800 */
[----:B------:R-:W-:Y:S01]  /*133e0*/  HGMMA.64x64x16.F32 R24, gdesc[UR4], R24, gsb0 ;  /* 0x00e00000041879f0 */ /* 0x000fe20008000818 */
[----:B------:R-:W-:Y:S01]  /*133f0*/  IMAD.IADD R10, R3, 0x1, R8 ;  /* 0x00000001030a7824 */ /* 0x000fe200078e0208 */
[----:B------:R-:W-:Y:S01]  /*13400*/  R2UR UR7, R11 ;  /* 0x000000000b0772ca */ /* 0x000fe200000e0000 */
[----:B------:R0:W5:Y:S01]  /*13410*/  LDL R3, [R1+0x1c0] ;  /* 0x0001c00001037983 */ /* 0x0001620000100800 */
[----:B------:R-:W-:-:S02]  /*13420*/  R2UR UR4, R56 ;  /* 0x00000000380472ca */ /* 0x000fc400000e0000 */
[----:B------:R-:W-:Y:S01]  /*13430*/  R2UR UR6, R10 ;  /* 0x000000000a0672ca */ /* 0x000fe200000e0000 */
[----:B------:R0:W5:Y:S01]  /*13440*/  LDL R12, [R1+0xc] ;  /* 0x00000c00010c7983 */ /* 0x0001620000100800 */
[----:B------:R-:W-:Y:S01]  /*13450*/  R2UR UR5, R57 ;  /* 0x00000000390572ca */ /* 0x000fe200000e0000 */
[----:B------:R-:W-:Y:S02]  /*13460*/  WARPGROUP.DEPBAR.LE gsb0, 0x0 ;  /* 0x00008000000079c5 */ /* 0x000fe40000010000 */
[----:B------:R-:W-:-:S10]  /*13470*/  WARPGROUP.ARRIVE ;  /* 0x00000000000079c5 */ /* 0x000fd40000000000 */
[----:B------:R-:W-:Y:S01]  /*13480*/  HGMMA.64x64x16.F32 R24, gdesc[UR4], R24, gsb0 ;  /* 0x00e00000041879f0 */ /* 0x000fe20008000818 */
[C---:B------:R-:W-:Y:S01]  /*13490*/  IMAD.IADD R10, R7.reuse, 0x1, R8 ;  /* 0x00000001070a7824 */ /* 0x040fe200078e0208 */
[----:B---3--:R-:W-:Y:S01]  /*134a0*/  IADD3 R14, R7, 0xe00, R14 ;  /* 0x00000e00070e7810 */ /* 0x008fe20007ffe00e */
        /* <DEDUP_REMOVED lines=8> */
[C---:B----4-:R-:W-:Y:S01]  /*13530*/  IADD3 R20, R9.reuse, 0xe00, R20 ;  /* 0x00000e0009147810 */ /* 0x050fe20007ffe014 */
[----:B------:R-:W-:Y:S02]  /*13540*/  IMAD.IADD R8, R9, 0x1, R8 ;  /* 0x0000000109087824 */ /* 0x000fe400078e0208 */
        /* <DEDUP_REMOVED lines=14> */
[----:B------:R-:W-:Y:S02]  /*13630*/  IMAD.MOV.U32 R9, RZ, RZ, R5 ;  /* 0x000000ffff097224 */ /* 0x000fe400078e0005 */
[----:B------:R-:W-:Y:S02]  /*13640*/  IMAD.MOV.U32 R5, RZ, RZ, R61 ;  /* 0x000000ffff057224 */ /* 0x000fe400078e003d */
[----:B------:R-:W-:Y:S02]  /*13650*/  IMAD.IADD R8, R4, 0x1, R7 ;  /* 0x0000000104087824 */ /* 0x000fe400078e0207 */
[----:B------:R-:W-:Y:S01]  /*13660*/  IMAD.IADD R4, R7, 0x1, R60 ;  /* 0x0000000107047824 */ /* 0x000fe200078e023c */
[----:B------:R-:W-:Y:S02]  /*13670*/  R2UR UR7, R9 ;  /* 0x00000000090772ca */ /* 0x000fe400000e0000 */
[----:B------:R-:W-:-:S02]  /*13680*/  R2UR UR6, R8 ;  /* 0x00000000080672ca */ /* 0x000fc400000e0000 */
[----:B------:R-:W-:Y:S02]  /*13690*/  R2UR UR4, R4 ;  /* 0x00000000040472ca */ /* 0x000fe400000e0000 */
[----:B------:R-:W-:Y:S01]  /*136a0*/  R2UR UR5, R5 ;  /* 0x00000000050572ca */ /* 0x000fe200000e0000 */
[----:B------:R0:W-:Y:S04]  /*136b0*/  STL [R1+0x68], R6 ;  /* 0x0000680601007387 */ /* 0x0001e80000100800 */
        /* <DEDUP_REMOVED lines=40> */
.L_x_5213:
[----:B------:R-:W-:Y:S05]  /*13940*/  BSYNC B0 ;  /* 0x0000000000007941 */ /* 0x000fea0003800000 */
.L_x_5212:
[----:B------:R-:W2:Y:S02]  /*13950*/  LDL.64 R4, [R1+0x20] ;  /* 0x0000200001047983 */ /* 0x000ea40000100a00 */
[----:B--2---:R-:W-:-:S05]  /*13960*/  MOV R4, R4 ;  /* 0x0000000400047202 */ /* 0x004fca0000000f00 */
[----:B-----5:R-:W-:-:S05]  /*13970*/  IMAD R3, R3, 0x8, R4 ;  /* 0x0000000803037824 */ /* 0x020fca00078e0204 */
[----:B------:R-:W-:-:S04]  /*13980*/  PRMT R3, R12, 0x654, R3 ;  /* 0x000006540c037816 */ /* 0x000fc80000000003 */
[----:B------:R0:W-:Y:S01]  /*13990*/  SYNCS.ARRIVE.TRANS64.RED.A1T0 RZ, [R3+URZ], RZ ;  /* 0x000000ff03ff79a7 */ /* 0x0001e2000810043f */
[----:B------:R-:W2:Y:S04]  /*139a0*/  LDL.64 R4, [R1+0x3e0] ;  /* 0x0003e00001047983 */ /* 0x000ea80000100a00 */
[----:B------:R-:W3:Y:S04]  /*139b0*/  LDL R9, [R1+0x400] ;  /* 0x0004000001097983 */ /* 0x000ee80000100800 */
[----:B------:R-:W4:Y:S04]  /*139c0*/  LDL.64 R10, [R1+0x3f0] ;  /* 0x0003f000010a7983 */ /* 0x000f280000100a00 */
[----:B------:R-:W4:Y:S01]  /*139d0*/  LDL.64 R14, [R1+0xb8] ;  /* 0x0000b800010e7983 */ /* 0x000f220000100a00 */
[----:B--2---:R-:W-:-:S02]  /*139e0*/  FMNMX.FTZ R6, R24, R4, !PT ;  /* 0x0000000418067209 */ /* 0x004fc40007810000 */
[----:B------:R-:W-:Y:S02]  /*139f0*/  FMNMX.FTZ R8, R26, R5, !PT ;  /* 0x000000051a087209 */ /* 0x000fe40007810000 */
[----:B0-----:R-:W-:Y:S02]  /*13a00*/  FMNMX.FTZ R3, R25, R6, !PT ;  /* 0x0000000619037209 */ /* 0x001fe40007810000 */
        /* <DEDUP_REMOVED lines=28> */
[----:B------:R-:W-:-:S03]  /*13bd0*/  FMNMX.FTZ R7, R55, R8, !PT ;  /* 0x0000000837077209 */ /* 0x000fc60007810000 */
[----:B------:R-:W0:Y:S04]  /*13be0*/  SHFL.BFLY PT, R3, R6, 0x2, 0x1f ;  /* 0x0c401f0006037f89 */ /* 0x000e2800000e0000 */
[----:B------:R-:W-:Y:S04]  /*13bf0*/  STL.64 [R1+0x3e0], R6 ;  /* 0x0003e00601007387 */ /* 0x000fe80000100a00 */
[----:B------:R-:W2:Y:S01]  /*13c00*/  LDL R20, [R1+0x3e4] ;  /* 0x0003e40001147983 */ /* 0x000ea20000100800 */
[----:B0-----:R-:W-:-:S05]  /*13c10*/  FMNMX.FTZ R3, R6, R3, !PT ;  /* 0x0000000306037209 */ /* 0x001fca0007810000 */
[----:B------:R-:W0:Y:S02]  /*13c20*/  SHFL.BFLY PT, R8, R3, 0x1, 0x1f ;  /* 0x0c201f0003087f89 */ /* 0x000e2400000e0000 */
[----:B0-----:R-:W-:-:S05]  /*13c30*/  FMNMX.FTZ R8, R3, R8, !PT ;  /* 0x0000000803087209 */ /* 0x001fca0007810000 */
[----:B------:R-:W-:Y:S04]  /*13c40*/  STL [R1+0x3e0], R8 ;  /* 0x0003e00801007387 */ /* 0x000fe80000100800 */
[----:B------:R-:W3:Y:S04]  /*13c50*/  LDL R13, [R1+0x3e0] ;  /* 0x0003e000010d7983 */ /* 0x000ee80000100800 */
[----:B--2---:R-:W0:Y:S02]  /*13c60*/  SHFL.BFLY PT, R7, R20, 0x2, 0x1f ;  /* 0x0c401f0014077f89 */ /* 0x004e2400000e0000 */
[----:B0-----:R-:W-:-:S05]  /*13c70*/  FMNMX.FTZ R7, R7, R20, !PT ;  /* 0x0000001407077209 */ /* 0x001fca0007810000 */
[----:B------:R-:W0:Y:S02]  /*13c80*/  SHFL.BFLY PT, R6, R7, 0x1, 0x1f ;  /* 0x0c201f0007067f89 */ /* 0x000e2400000e0000 */
[----:B0-----:R-:W-:Y:S01]  /*13c90*/  FMNMX.FTZ R6, R7, R6, !PT ;  /* 0x0000000607067209 */ /* 0x001fe20007810000 */
[----:B---3--:R-:W-:-:S04]  /*13ca0*/  FADD.FTZ R4, R4, -R13 ;  /* 0x8000000d04047221 */ /* 0x008fc80000010000 */
[----:B------:R-:W-:Y:S01]  /*13cb0*/  FADD.FTZ R12, R5, -R6 ;  /* 0x80000006050c7221 */ /* 0x000fe20000010000 */
[----:B------:R-:W-:-:S03]  /*13cc0*/  FMUL.FTZ R4, R4, R9 ;  /* 0x0000000904047220 */ /* 0x000fc60000410000 */
[----:B------:R-:W-:Y:S01]  /*13cd0*/  FMUL.FTZ R12, R9, R12 ;  /* 0x0000000c090c7220 */ /* 0x000fe20000410000 */
[----:B------:R-:W4:Y:S08]  /*13ce0*/  MUFU.EX2 R196, R4 ;  /* 0x0000000400c47308 */ /* 0x000f300000000800 */
[----:B------:R-:W0:Y:S01]  /*13cf0*/  MUFU.EX2 R160, R12 ;  /* 0x0000000c00a07308 */ /* 0x000e220000000800 */
[----:B------:R1:W-:Y:S01]  /*13d00*/  STL [R1+0x3e4], R6 ;  /* 0x0003e40601007387 */ /* 0x0003e20000100800 */
[----:B----4-:R-:W-:Y:S01]  /*13d10*/  FMUL.FTZ R10, R196, R10 ;  /* 0x0000000ac40a7220 */ /* 0x010fe20000410000 */
[----:B0-----:R-:W-:-:S05]  /*13d20*/  FMUL.FTZ R11, R11, R160 ;  /* 0x000000a00b0b7220 */ /* 0x001fca0000410000 */
[----:B------:R1:W-:Y:S04]  /*13d30*/  STL.64 [R1+0x3f0], R10 ;  /* 0x0003f00a01007387 */ /* 0x0003e80000100a00 */
[----:B------:R-:W2:Y:S01]  /*13d40*/  LD.E R3, desc[UR36][R14.64+0x4] ;  /* 0x000004240e037980 */ /* 0x000ea2000c101900 */
[----:B------:R-:W-:Y:S01]  /*13d50*/  BSSY B0, `(.L_x_5214) ;  /* 0x000000c000007945 */ /* 0x000fe20003800000 */
[----:B--2---:R-:W-:-:S13]  /*13d60*/  ISETP.NE.AND P0, PT, R3, RZ, PT ;  /* 0x000000ff0300720c */ /* 0x004fda0003f05270 */
[----:B-1----:R-:W-:Y:S05]  /*13d70*/  @P0 BRA `(.L_x_5215) ;  /* 0x0000000000240947 */ /* 0x002fea0003800000 */
[----:B------:R-:W2:Y:S04]  /*13d80*/  LDL.64 R6, [R1+0xc0] ;  /* 0x0000c00001067983 */ /* 0x000ea80000100a00 */
[----:B------:R-:W3:Y:S04]  /*13d90*/  LD.E R15, desc[UR36][R14.64] ;  /* 0x000000240e0f7980 */ /* 0x000ee8000c101900 */
[----:B--2---:R-:W2:Y:S01]  /*13da0*/  LD.E.64 R4, desc[UR36][R6.64] ;  /* 0x0000002406047980 */ /* 0x004ea2000c101b00 */
[----:B---3--:R-:W-:-:S04]  /*13db0*/  IMAD R3, R58, 0x40, R15 ;  /* 0x000000403a037824 */ /* 0x008fc800078e020f */
[----:B--2---:R-:W-:-:S05]  /*13dc0*/  IMAD.WIDE R4, R3, 0x4, R4 ;  /* 0x0000000403047825 */ /* 0x004fca00078e0204 */
[----:B------:R0:W-:Y:S04]  /*13dd0*/  ST.E desc[UR36][R4.64], R196 ;  /* 0x000000c404007985 */ /* 0x0001e8000c101924 */
[----:B------:R-:W2:Y:S04]  /*13de0*/  LDL.64 R14, [R1+0xb8] ;  /* 0x0000b800010e7983 */ /* 0x000ea80000100a00 */
[----:B--2---:R-:W2:Y:S02]  /*13df0*/  LD.E R3, desc[UR36][R14.64+0x4] ;  /* 0x000004240e037980 */ /* 0x004ea4000c101900 */
[----:B0-2---:R-:W-:-:S13]  /*13e00*/  ISETP.NE.AND P0, PT, R3, RZ, PT ;  /* 0x000000ff0300720c */ /* 0x005fda0003f05270 */
.L_x_5215:
[----:B------:R-:W-:Y:S05]  /*13e10*/  BSYNC B0 ;  /* 0x0000000000007941 */ /* 0x000fea0003800000 */
.L_x_5214:
[----:B------:R-:W-:Y:S04]  /*13e20*/  BSSY B0, `(.L_x_5216) ;  /* 0x0000009000007945 */ /* 0x000fe80003800000 */
[----:B------:R-:W-:Y:S05]  /*13e30*/  @P0 BRA `(.L_x_5217) ;  /* 0x00000000001c0947 */ /* 0x000fea0003800000 */
[----:B------:R-:W2:Y:S04]  /*13e40*/  LDL.64 R6, [R1+0xc0] ;  /* 0x0000c00001067983 */ /* 0x000ea80000100a00 */
[----:B------:R-:W3:Y:S04]  /*13e50*/  LD.E R15, desc[UR36][R14.64] ;  /* 0x000000240e0f7980 */ /* 0x000ee8000c101900 */
[----:B--2---:R-:W2:Y:S01]  /*13e60*/  LD.E.64 R4, desc[UR36][R6.64] ;  /* 0x0000002406047980 */ /* 0x004ea2000c101b00 */
[----:B---3--:R-:W-:-:S04]  /*13e70*/  IMAD R58, R58, 0x40, R15 ;  /* 0x000000403a3a7824 */ /* 0x008fc800078e020f */
[----:B------:R-:W-:-:S04]  /*13e80*/  VIADD R58, R58, 0x8 ;  /* 0x000000083a3a7836 */ /* 0x000fc80000000000 */
[----:B--2---:R-:W-:-:S05]  /*13e90*/  IMAD.WIDE R4, R58, 0x4, R4 ;  /* 0x000000043a047825 */ /* 0x004fca00078e0204 */
[----:B------:R0:W-:Y:S02]  /*13ea0*/  ST.E desc[UR36][R4.64], R160 ;  /* 0x000000a004007985 */ /* 0x0001e4000c101924 */
.L_x_5217:
[----:B------:R-:W-:Y:S05]  /*13eb0*/  BSYNC B0 ;  /* 0x0000000000007941 */ /* 0x000fea0003800000 */
.L_x_5216:
[----:B------:R-:W2:Y:S04]  /*13ec0*/  LDL R175, [R1+0x400] ;  /* 0x0004000001af7983 */ /* 0x000ea80000100800 */
[----:B------:R-:W2:Y:S04]  /*13ed0*/  LDL.64 R152, [R1+0x3e0] ;  /* 0x0003e00001987983 */ /* 0x000ea80000100a00 */
        /* <DEDUP_REMOVED lines=57> */
[----:B--2---:R-:W-:-:S04]  /*14270*/  FMUL.FTZ R156, R152, R175 ;  /* 0x000000af989c7220 */ /* 0x004fc80000410000 */
[-CC-:B0-----:R-:W-:Y:S01]  /*14280*/  FFMA.FTZ R5, R40, R175.reuse, -R156.reuse ;  /* 0x000000af28057223 */ /* 0x181fe2000001089c */
[-CC-:B------:R-:W-:Y:S02]  /*14290*/  FFMA.FTZ R8, R41, R175.reuse, -R156.reuse ;  /* 0x000000af29087223 */ /* 0x180fe4000001089c */
[----:B------:R-:W2:Y:S01]  /*142a0*/  LDL.64 R40, [R1+0x288] ;  /* 0x0002880001287983 */ /* 0x000ea20000100a00 */
[-C--:B------:R-:W-:Y:S01]  /*142b0*/  FMUL.FTZ R218, R153, R175.reuse ;  /* 0x000000af99da7220 */ /* 0x080fe20000410000 */
        /* <DEDUP_REMOVED lines=15> */
[-CC-:B------:R-:W-:Y:S01]  /*143b0*/  FFMA.FTZ R158, R27, R175.reuse, -R218.reuse ;  /* 0x000000af1b9e7223 */ /* 0x180fe200000108da */
        /* <DEDUP_REMOVED lines=8> */
[----:B------:R-:W3:Y:S01]  /*14440*/  MUFU.EX2 R153, R153 ;  /* 0x0000009900997308 */ /* 0x000ee20000000800 */
[-CC-:B------:R-:W-:Y:S01]  /*14450*/  FFMA.FTZ R155, R30, R175.reuse, -R218.reuse ;  /* 0x000000af1e9b7223 */ /* 0x180fe200000108da */
[----:B------:R-:W-:-:S06]  /*14460*/  FFMA.FTZ R159, R31, R175, -R218 ;  /* 0x000000af1f9f7223 */ /* 0x000fcc00000108da */
[----:B------:R-:W0:Y:S01]  /*14470*/  MUFU.EX2 R152, R152 ;  /* 0x0000009800987308 */ /* 0x000e220000000800 */
[----:B------:R-:W-:-:S07]  /*14480*/  FFMA.FTZ R161, R34, R175, -R218 ;  /* 0x000000af22a17223 */ /* 0x000fce00000108da */
[----:B------:R-:W1:Y:S08]  /*14490*/  MUFU.EX2 R158, R158 ;  /* 0x0000009e009e7308 */ /* 0x000e700000000800 */
[----:B------:R-:W1:Y:S01]  /*144a0*/  MUFU.EX2 R6, R6 ;  /* 0x0000000600067308 */ /* 0x000e620000000800 */
[----:B------:R-:W-:-:S07]  /*144b0*/  FFMA.FTZ R157, R35, R175, -R218 ;  /* 0x000000af239d7223 */ /* 0x000fce00000108da */
[----:B------:R-:W1:Y:S08]  /*144c0*/  MUFU.EX2 R155, R155 ;  /* 0x0000009b009b7308 */ /* 0x000e700000000800 */
[----:B------:R-:W1:Y:S01]  /*144d0*/  MUFU.EX2 R154, R154 ;  /* 0x0000009a009a7308 */ /* 0x000e620000000800 */
[----:B---3--:R-:W-:Y:S01]  /*144e0*/  FADD.FTZ R35, R153, R171 ;  /* 0x000000ab99237221 */ /* 0x008fe20000010000 */
[----:B------:R-:W-:-:S06]  /*144f0*/  FFMA.FTZ R165, R38, R175, -R218 ;  /* 0x000000af26a57223 */ /* 0x000fcc00000108da */
[----:B------:R-:W3:Y:S01]  /*14500*/  MUFU.EX2 R159, R159 ;  /* 0x0000009f009f7308 */ /* 0x000ee20000000800 */
[----:B0-----:R-:W-:-:S07]  /*14510*/  FADD.FTZ R31, R152, R170 ;  /* 0x000000aa981f7221 */ /* 0x001fce0000010000 */
[----:B------:R-:W0:Y:S01]  /*14520*/  MUFU.EX2 R9, R9 ;  /* 0x0000000900097308 */ /* 0x000e220000000800 */
[----:B-1----:R-:W-:Y:S01]  /*14530*/  FADD.FTZ R30, R158, R35 ;  /* 0x000000239e1e7221 */ /* 0x002fe20000010000 */
[----:B------:R-:W-:-:S06]  /*14540*/  FFMA.FTZ R168, R39, R175, -R218 ;  /* 0x000000af27a87223 */ /* 0x000fcc00000108da */
[----:B------:R-:W1:Y:S01]  /*14550*/  MUFU.EX2 R161, R161 ;  /* 0x000000a100a17308 */ /* 0x000e620000000800 */
[----:B------:R-:W-:-:S07]  /*14560*/  FADD.FTZ R31, R6, R31 ;  /* 0x0000001f061f7221 */ /* 0x000fce0000010000 */
[----:B------:R-:W1:Y:S01]  /*14570*/  MUFU.EX2 R3, R3 ;  /* 0x0000000300037308 */ /* 0x000e620000000800 */
[----:B------:R-:W-:Y:S01]  /*14580*/  FADD.FTZ R34, R155, R30 ;  /* 0x0000001e9b227221 */ /* 0x000fe20000010000 */
[----:B------:R-:W-:-:S06]  /*14590*/  FFMA.FTZ R169, R42, R175, -R218 ;  /* 0x000000af2aa97223 */ /* 0x000fcc00000108da */
[----:B------:R-:W1:Y:S01]  /*145a0*/  MUFU.EX2 R157, R157 ;  /* 0x0000009d009d7308 */ /* 0x000e620000000800 */
[----:B------:R-:W-:-:S07]  /*145b0*/  FADD.FTZ R30, R154, R31 ;  /* 0x0000001f9a1e7221 */ /* 0x000fce0000010000 */
[----:B------:R-:W1:Y:S01]  /*145c0*/  MUFU.EX2 R10, R10 ;  /* 0x0000000a000a7308 */ /* 0x000e620000000800 */
[----:B---3--:R-:W-:Y:S01]  /*145d0*/  FADD.FTZ R34, R159, R34 ;  /* 0x000000229f227221 */ /* 0x008fe20000010000 */
[----:B------:R-:W-:-:S06]  /*145e0*/  FFMA.FTZ R166, R43, R175, -R218 ;  /* 0x000000af2ba67223 */ /* 0x000fcc00000108da */
[----:B------:R-:W3:Y:S01]  /*145f0*/  MUFU.EX2 R165, R165 ;  /* 0x000000a500a57308 */ /* 0x000ee20000000800 */
[----:B0-----:R-:W-:-:S07]  /*14600*/  FADD.FTZ R30, R9, R30 ;  /* 0x0000001e091e7221 */ /* 0x001fce0000010000 */
[----:B------:R-:W0:Y:S01]  /*14610*/  MUFU.EX2 R4, R4 ;  /* 0x0000000400047308 */ /* 0x000e220000000800 */
[----:B-1----:R-:W-:Y:S01]  /*14620*/  FADD.FTZ R34, R161, R34 ;  /* 0x00000022a1227221 */ /* 0x002fe20000010000 */
[----:B------:R-:W-:-:S06]  /*14630*/  FADD.FTZ R31, R3, R30 ;  /* 0x0000001e031f7221 */ /* 0x000fcc0000010000 */
[----:B------:R-:W1:Y:S01]  /*14640*/  MUFU.EX2 R168, R168 ;  /* 0x000000a800a87308 */ /* 0x000e620000000800 */
[----:B------:R-:W-:-:S07]  /*14650*/  FFMA.FTZ R46, R46, R175, -R218 ;  /* 0x000000af2e2e7223 */ /* 0x000fce00000108da */
        /* <DEDUP_REMOVED lines=22> */
[----:B0-----:R-:W-:-:S06]  /*147c0*/  FADD.FTZ R30, R8, R31 ;  /* 0x0000001f081e7221 */ /* 0x001fcc0000010000 */
[----:B------:R-:W0:Y:S01]  /*147d0*/  MUFU.EX2 R172, R172 ;  /* 0x000000ac00ac7308 */ /* 0x000e220000000800 */
[----:B------:R-:W-:-:S07]  /*147e0*/  FFMA.FTZ R175, R55, R175, -R218 ;  /* 0x000000af37af7223 */ /* 0x000fce00000108da */
[----:B------:R-:W3:Y:S01]  /*147f0*/  MUFU.EX2 R13, R13 ;  /* 0x0000000d000d7308 */ /* 0x000ee20000000800 */
[----:B-1----:R-:W-:Y:S01]  /*14800*/  FADD.FTZ R34, R171, R34 ;  /* 0x00000022ab227221 */ /* 0x002fe20000010000 */
[----:B------:R-:W-:-:S06]  /*14810*/  FADD.FTZ R31, R11, R30 ;  /* 0x0000001e0b1f7221 */ /* 0x000fcc0000010000 */
[----:B------:R-:W1:Y:S08]  /*14820*/  MUFU.EX2 R173, R173 ;  /* 0x000000ad00ad7308 */ /* 0x000e700000000800 */
[----:B------:R-:W1:Y:S01]  /*14830*/  MUFU.EX2 R20, R20 ;  /* 0x0000001400147308 */ /* 0x000e620000000800 */
[----:B------:R-:W-:Y:S01]  /*14840*/  FADD.FTZ R35, R167, R34 ;  /* 0x00000022a7237221 */ /* 0x000fe20000010000 */
[----:B------:R-:W-:-:S06]  /*14850*/  FADD.FTZ R30, R12, R31 ;  /* 0x0000001f0c1e7221 */ /* 0x000fcc0000010000 */
[----:B------:R-:W1:Y:S08]  /*14860*/  MUFU.EX2 R174, R174 ;  /* 0x000000ae00ae7308 */ /* 0x000e700000000800 */
[----:B------:R-:W2:Y:S01]  /*14870*/  MUFU.EX2 R21, R21 ;  /* 0x0000001500157308 */ /* 0x000ea20000000800 */
[----:B0-----:R-:W-:Y:S01]  /*14880*/  FADD.FTZ R34, R172, R35 ;  /* 0x00000023ac227221 */ /* 0x001fe20000010000 */
[----:B---3--:R-:W-:-:S06]  /*14890*/  FADD.FTZ R31, R13, R30 ;  /* 0x0000001e0d1f7221 */ /* 0x008fcc0000010000 */
[----:B------:R-:W0:Y:S08]  /*148a0*/  MUFU.EX2 R156, R156 ;  /* 0x0000009c009c7308 */ /* 0x000e300000000800 */
[----:B------:R-:W3:Y:S01]  /*148b0*/  MUFU.EX2 R175, R175 ;  /* 0x000000af00af7308 */ /* 0x000ee20000000800 */
[----:B-1----:R-:W-:Y:S01]  /*148c0*/  FADD.FTZ R35, R173, R34 ;  /* 0x00000022ad237221 */ /* 0x002fe20000010000 */
[----:B------:R-:W-:-:S03]  /*148d0*/  FADD.FTZ R30, R20, R31 ;  /* 0x0000001f141e7221 */ /* 0x000fc60000010000 */
[----:B------:R-:W-:Y:S01]  /*148e0*/  FADD.FTZ R34, R174, R35 ;  /* 0x00000023ae227221 */ /* 0x000fe20000010000 */
[----:B--2---:R-:W-:-:S04]  /*148f0*/  FADD.FTZ R35, R21, R30 ;  /* 0x0000001e15237221 */ /* 0x004fc80000010000 */
[----:B0-----:R-:W-:Y:S01]  /*14900*/  FADD.FTZ R30, R156, R35 ;  /* 0x000000239c1e7221 */ /* 0x001fe20000010000 */
[C---:B------:R-:W-:Y:S01]  /*14910*/  FMUL.FTZ R41, R160.reuse, R41 ;  /* 0x00000029a0297220 */ /* 0x040fe20000410000 */
[C---:B------:R-:W-:Y:S01]  /*14920*/  FMUL.FTZ R40, R160.reuse, R40 ;  /* 0x00000028a0287220 */ /* 0x040fe20000410000 */
[C---:B----4-:R-:W-:Y:S01]  /*14930*/  FMUL.FTZ R177, R160.reuse, R177 ;  /* 0x000000b1a0b17220 */ /* 0x050fe20000410000 */
[----:B---3--:R-:W-:Y:S01]  /*14940*/  FADD.FTZ R31, R175, R34 ;  /* 0x00000022af1f7221 */ /* 0x008fe20000010000 */
[----:B------:R-:W-:-:S04]  /*14950*/  FMUL.FTZ R176, R160, R176 ;  /* 0x000000b0a0b07220 */ /* 0x000fc80000410000 */
[----:B------:R0:W-:Y:S01]  /*14960*/  STL.64 [R1+0x3f0], R30 ;  /* 0x0003f01e01007387 */ /* 0x0001e20000100a00 */
[C---:B------:R-:W-:Y:S01]  /*14970*/  FMUL.FTZ R105, R196.reuse, R105 ;  /* 0x00000069c4697220 */ /* 0x040fe20000410000 */
[C---:B------:R-:W-:Y:S01]  /*14980*/  FMUL.FTZ R104, R196.reuse, R104 ;  /* 0x00000068c4687220 */ /* 0x040fe20000410000 */
[C---:B0-----:R-:W-:Y:S01]  /*14990*/  FMUL.FTZ R31, R196.reuse, R15 ;  /* 0x0000000fc41f7220 */ /* 0x041fe20000410000 */
[----:B------:R-:W-:Y:S01]  /*149a0*/  FMUL.FTZ R30, R196, R14 ;  /* 0x0000000ec41e7220 */ /* 0x000fe20000410000 */
[----:B------:R-:W-:Y:S01]  /*149b0*/  BAR.SYNC.DEFER_BLOCKING 0xf, 0x100 ;  /* 0x03c4000000007b1d */ /* 0x000fe20000010000 */
        /* <DEDUP_REMOVED lines=15> */
[----:B------:R-:W2:Y:S01]  /*14ab0*/  LD.E.64 R14, desc[UR36][R162.64+0x8] ;  /* 0x00000824a20e7980 */ /* 0x000ea2000c101b00 */
[C---:B------:R-:W-:Y:S01]  /*14ac0*/  FMUL.FTZ R76, R196.reuse, R76 ;  /* 0x0000004cc44c7220 */ /* 0x040fe20000410000 */
[----:B------:R-:W-:-:S02]  /*14ad0*/  FMUL.FTZ R85, R196, R85 ;  /* 0x00000055c4557220 */ /* 0x000fc40000410000 */
[----:B------:R-:W3:Y:S04]  /*14ae0*/  LD.E.64 R162, desc[UR36][R162.64] ;  /* 0x00000024a2a27980 */ /* 0x000ee8000c101b00 */
[----:B------:R-:W-:Y:S04]  /*14af0*/  STL.64 [R1+0x288], R40 ;  /* 0x0002882801007387 */ /* 0x000fe80000100a00 */
[----:B------:R0:W-:Y:S01]  /*14b00*/  STL.64 [R1+0x358], R176 ;  /* 0x000358b001007387 */ /* 0x0001e20000100a00 */
[C---:B------:R-:W-:Y:S01]  /*14b10*/  FMUL.FTZ R84, R196.reuse, R84 ;  /* 0x00000054c4547220 */ /* 0x040fe20000410000 */
[C---:B------:R-:W-:Y:S01]  /*14b20*/  FMUL.FTZ R83, R196.reuse, R83 ;  /* 0x00000053c4537220 */ /* 0x040fe20000410000 */
[C---:B------:R-:W-:Y:S01]  /*14b30*/  FMUL.FTZ R82, R196.reuse, R82 ;  /* 0x00000052c4527220 */ /* 0x040fe20000410000 */
[C---:B------:R-:W-:Y:S01]  /*14b40*/  FMUL.FTZ R81, R196.reuse, R81 ;  /* 0x00000051c4517220 */ /* 0x040fe20000410000 */
[C---:B------:R-:W-:Y:S01]  /*14b50*/  FMUL.FTZ R80, R196.reuse, R80 ;  /* 0x00000050c4507220 */ /* 0x040fe20000410000 */
[C---:B------:R-:W-:Y:S01]  /*14b60*/  FMUL.FTZ R79, R196.reuse, R79 ;  /* 0x0000004fc44f7220 */ /* 0x040fe20000410000 */
[----:B0-----:R-:W4:Y:S01]  /*14b70*/  LDL R176, [R1+0x288] ;  /* 0x0002880001b07983 */ /* 0x001f220000100800 */
        /* <DEDUP_REMOVED lines=159> */
[----:B0-----:R-:W3:Y:S04]  /*15570*/  LDL R24, [R1+0x1d0] ;  /* 0x0001d00001187983 */ /* 0x001ee80000100800 */
[----:B------:R-:W3:Y:S04]  /*15580*/  LDL R88, [R1+0x1d4] ;  /* 0x0001d40001587983 */ /* 0x000ee80000100800 */
[----:B------:R-:W3:Y:S04]  /*15590*/  LDL R90, [R1+0x1d8] ;  /* 0x0001d800015a7983 */ /* 0x000ee80000100800 */
[----:B------:R-:W3:Y:S04]  /*155a0*/  LDL R92, [R1+0x1dc] ;  /* 0x0001dc00015c7983 */ /* 0x000ee80000100800 */
[----:B-1----:R-:W3:Y:S04]  /*155b0*/  LDL R28, [R1+0x1e0] ;  /* 0x0001e000011c7983 */ /* 0x002ee80000100800 */
[----:B------:R-:W3:Y:S04]  /*155c0*/  LDL R94, [R1+0x1e4] ;  /* 0x0001e400015e7983 */ /* 0x000ee80000100800 */
[----:B------:R-:W3:Y:S04]  /*155d0*/  LDL R96, [R1+0x1e8] ;  /* 0x0001e80001607983 */ /* 0x000ee80000100800 */
[----:B------:R-:W3:Y:S04]  /*155e0*/  LDL R98, [R1+0x1ec] ;  /* 0x0001ec0001627983 */ /* 0x000ee80000100800 */
[----:B------:R-:W3:Y:S04]  /*155f0*/  LDL R30, [R1+0x1f0] ;  /* 0x0001f000011e7983 */ /* 0x000ee80000100800 */
[----:B------:R-:W3:Y:S04]  /*15600*/  LDL R100, [R1+0x1f4] ;  /* 0x0001f40001647983 */ /* 0x000ee80000100800 */
[----:B------:R-:W3:Y:S04]  /*15610*/  LDL R102, [R1+0x1f8] ;  /* 0x0001f80001667983 */ /* 0x000ee80000100800 */
        /* <DEDUP_REMOVED lines=116> */
[----:B----4-:R0:W-:Y:S04]  /*15d60*/  STL [R1+0x288], R176 ;  /* 0x000288b001007387 */ /* 0x0101e80000100800 */
[----:B------:R-:W4:Y:S04]  /*15d70*/  LDL R179, [R1+0x1c0] ;  /* 0x0001c00001b37983 */ /* 0x000f280000100800 */
[----:B0-----:R-:W4:Y:S04]  /*15d80*/  LDL.64 R176, [R1+0x88] ;  /* 0x0000880001b07983 */ /* 0x001f280000100a00 */
        /* <DEDUP_REMOVED lines=125> */
[----:B------:R-:W-:Y:S04]  /*16560*/  STL [R1+0x3c8], R121 ;  /* 0x0003c87901007387 */ /* 0x000fe80000100800 */
        /* <DEDUP_REMOVED lines=33> */
[----:B------:R-:W-:Y:S01]  /*16780*/  MOV R184, R14 ;  /* 0x0000000e00b87202 */ /* 0x000fe20000000f00 */
[----:B------:R-:W-:-:S04]  /*16790*/  IMAD R176, R179, 0x1000, R176 ;  /* 0x00001000b3b07824 */ /* 0x000fc800078e02b0 */
[--C-:B------:R-:W-:Y:S01]  /*167a0*/  IMAD R15, R163, 0x2, R184.reuse ;  /* 0x00000002a30f7824 */ /* 0x100fe200078e02b8 */
[----:B------:R-:W-:Y:S01]  /*167b0*/  F2FP.F16.F32.PACK_AB R152, R6, R152 ;  /* 0x000000980698723e */ /* 0x000fe200000000ff */
[----:B------:R-:W-:Y:S01]  /*167c0*/  IMAD R14, R162, 0x2, R184 ;  /* 0x00000002a20e7824 */ /* 0x000fe200078e02b8 */
[----:B------:R-:W-:Y:S01]  /*167d0*/  F2FP.F16.F32.PACK_AB R153, R158, R153 ;  /* 0x000000999e99723e */ /* 0x000fe200000000ff */
[----:B------:R-:W-:Y:S01]  /*167e0*/  IMAD R178, R162, 0x2, R15 ;  /* 0x00000002a2b27824 */ /* 0x000fe200078e020f */
[----:B------:R-:W-:Y:S02]  /*167f0*/  F2FP.F16.F32.PACK_AB R154, R9, R154 ;  /* 0x0000009a099a723e */ /* 0x000fe400000000ff */
[----:B------:R-:W-:Y:S02]  /*16800*/  F2FP.F16.F32.PACK_AB R155, R159, R155 ;  /* 0x0000009b9f9b723e */ /* 0x000fe400000000ff */
[----:B------:R-:W-:Y:S02]  /*16810*/  F2FP.F16.F32.PACK_AB R160, R10, R3 ;  /* 0x000000030aa0723e */ /* 0x000fe400000000ff */
[----:B------:R-:W-:-:S02]  /*16820*/  F2FP.F16.F32.PACK_AB R161, R157, R161 ;  /* 0x000000a19da1723e */ /* 0x000fc400000000ff */
[----:B------:R-:W-:Y:S02]  /*16830*/  F2FP.F16.F32.PACK_AB R162, R7, R4 ;  /* 0x0000000407a2723e */ /* 0x000fe400000000ff */
[----:B------:R-:W-:Y:S02]  /*16840*/  F2FP.F16.F32.PACK_AB R163, R168, R165 ;  /* 0x000000a5a8a3723e */ /* 0x000fe400000000ff */
[----:B------:R-:W-:Y:S02]  /*16850*/  R2UR UR6, R176 ;  /* 0x00000000b00672ca */ /* 0x000fe400000e0000 */
[----:B------:R-:W-:Y:S02]  /*16860*/  R2UR UR7, R177 ;  /* 0x00000000b10772ca */ /* 0x000fe400000e0000 */
        /* <DEDUP_REMOVED lines=8> */
[----:B------:R-:W-:Y:S04]  /*168f0*/  STSM.16.M88.4 [R184], R152 ;  /* 0x00000098b8007844 */ /* 0x000fe80000000200 */
[----:B------:R-:W-:Y:S04]  /*16900*/  STSM.16.M88.4 [R14], R160 ;  /* 0x000000a00e007844 */ /* 0x000fe80000000200 */
[----:B------:R-:W-:Y:S04]  /*16910*/  STSM.16.M88.4 [R15], R168 ;  /* 0x000000a80f007844 */ /* 0x000fe80000000200 */
[----:B------:R-:W-:Y:S01]  /*16920*/  STSM.16.M88.4 [R178], R180 ;  /* 0x000000b4b2007844 */ /* 0x000fe20000000200 */
[----:B------:R-:W-:-:S02]  /*16930*/  VIADD R4, R176, 0x80 ;  /* 0x00000080b0047836 */ /* 0x000fc40000000000 */
[----:B------:R-:W-:Y:S01]  /*16940*/  IMAD.MOV.U32 R5, RZ, RZ, R177 ;  /* 0x000000ffff057224 */ /* 0x000fe200078e00b1 */
[----:B--2---:R-:W-:-:S06]  /*16950*/  WARPGROUP.ARRIVE ;  /* 0x00000000000079c5 */ /* 0x004fcc0000000000 */
[----:B------:R-:W-:Y:S01]  /*16960*/  HGMMA.64x256x16.F32 R24, R152, gdesc[UR4].tnspB, R24, gsb0 ;  /* 0x43e0000498187df0 */ /* 0x000fe20008000818 */
[----:B------:R-:W-:Y:S02]  /*16970*/  R2UR UR6, R4 ;  /* 0x00000000040672ca */ /* 0x000fe400000e0000 */
[----:B------:R-:W-:Y:S01]  /*16980*/  R2UR UR7, R5 ;  /* 0x00000000050772ca */ /* 0x000fe200000e0000 */
[----:B------:R-:W-:Y:S02]  /*16990*/  VIADD R4, R176, 0x100 ;  /* 0x00000100b0047836 */ /* 0x000fe40000000000 */
[----:B------:R-:W-:Y:S01]  /*169a0*/  IMAD.MOV.U32 R5, RZ, RZ, R177 ;  /* 0x000000ffff057224 */ /* 0x000fe200078e00b1 */
        /* <DEDUP_REMOVED lines=145> */
[----:B-1----:R-:W4:Y:S04]  /*172c0*/  LDL R76, [R1+0x1d8] ;  /* 0x0001d800014c7983 */ /* 0x002f280000100800 */
[----:B------:R-:W4:Y:S04]  /*172d0*/  LDL R78, [R1+0x1dc] ;  /* 0x0001dc00014e7983 */ /* 0x000f280000100800 */
[----:B------:R-:W4:Y:S04]  /*172e0*/  LDL R6, [R1+0x1e0] ;  /* 0x0001e00001067983 */ /* 0x000f280000100800 */
[----:B--2---:R-:W2:Y:S04]  /*172f0*/  LDL R80, [R1+0x1e4] ;  /* 0x0001e40001507983 */ /* 0x004ea80000100800 */
[----:B------:R-:W2:Y:S04]  /*17300*/  LDL R82, [R1+0x1e8] ;  /* 0x0001e80001527983 */ /* 0x000ea80000100800 */
[----:B---3--:R-:W3:Y:S04]  /*17310*/  LDL R84, [R1+0x1ec] ;  /* 0x0001ec0001547983 */ /* 0x008ee80000100800 */
[----:B------:R-:W3:Y:S04]  /*17320*/  LDL R8, [R1+0x1f0] ;  /* 0x0001f00001087983 */ /* 0x000ee80000100800 */
        /* <DEDUP_REMOVED lines=125> */
[----:B------:R1:W-:Y:S04]  /*17b00*/  STL [R1+0x1d0], R4 ;  /* 0x0001d00401007387 */ /* 0x0003e80000100800 */
[----:B------:R-:W-:Y:S04]  /*17b10*/  STL [R1+0x1d4], R74 ;  /* 0x0001d44a01007387 */ /* 0x000fe80000100800 */
[----:B------:R-:W-:Y:S04]  /*17b20*/  STL [R1+0x1d8], R76 ;  /* 0x0001d84c01007387 */ /* 0x000fe80000100800 */
[----:B------:R-:W-:Y:S04]  /*17b30*/  STL [R1+0x1dc], R78 ;  /* 0x0001dc4e01007387 */ /* 0x000fe80000100800 */
[----:B------:R-:W-:Y:S04]  /*17b40*/  STL [R1+0x1e0], R6 ;  /* 0x0001e00601007387 */ /* 0x000fe80000100800 */
[----:B--2---:R-:W-:Y:S04]  /*17b50*/  STL [R1+0x1e4], R80 ;  /* 0x0001e45001007387 */ /* 0x004fe80000100800 */
[----:B------:R-:W-:Y:S04]  /*17b60*/  STL [R1+0x1e8], R82 ;  /* 0x0001e85201007387 */ /* 0x000fe80000100800 */
[----:B---3--:R-:W-:Y:S04]  /*17b70*/  STL [R1+0x1ec], R84 ;  /* 0x0001ec5401007387 */ /* 0x008fe80000100800 */
[----:B------:R-:W-:Y:S04]  /*17b80*/  STL [R1+0x1f0], R8 ;  /* 0x0001f00801007387 */ /* 0x000fe80000100800 */
        /* <DEDUP_REMOVED lines=120> */
[----:B-1----:R-:W4:Y:S04]  /*18310*/  LDL R4, [R1+0x28] ;  /* 0x0000280001047983 */ /* 0x002f280000100800 */
[----:B--2---:R3:W5:Y:S01]  /*18320*/  LDL R3, [R1+0x1c0] ;  /* 0x0001c00001037983 */ /* 0x0047620000100800 */
[----:B------:R-:W-:Y:S01]  /*18330*/  BSSY B0, `(.L_x_5218) ;  /* 0x0000006000007945 */ /* 0x000fe20003800000 */
[----:B------:R-:W-:Y:S06]  /*18340*/  BAR.ARV 0xe, 0x100 ;  /* 0x0384000000007b1d */ /* 0x000fec0000002000 */
[----:B----4-:R-:W-:-:S04]  /*18350*/  LOP3.LUT R4, R4, 0x1, RZ, 0xfc, !PT ;  /* 0x0000000104047812 */ /* 0x010fc800078efcff */
[----:B------:R-:W-:-:S13]  /*18360*/  ISETP.NE.AND P0, PT, R4, 0x3, PT ;  /* 0x000000030400780c */ /* 0x000fda0003f05270 */
[----:B---3--:R-:W-:Y:S05]  /*18370*/  @!P0 BRA `(.L_x_5219) ;  /* 0x0000000000048947 */ /* 0x008fea0003800000 */
[----:B------:R-:W-:Y:S01]  /*18380*/  BPT.TRAP 0x1 ;  /* 0x000000040000795c */ /* 0x000fe20000300000 */
.L_x_5219:
[----:B------:R-:W-:Y:S05]  /*18390*/  BSYNC B0 ;  /* 0x0000000000007941 */ /* 0x000fea0003800000 */
.L_x_5218:
[----:B------:R-:W2:Y:S04]  /*183a0*/  LDL.64 R6, [R1+0x48] ;  /* 0x0000480001067983 */ /* 0x000ea80000100a00 */
[----:B------:R-:W3:Y:S01]  /*183b0*/  LDL R4, [R1+0x34] ;  /* 0x0000340001047983 */ /* 0x000ee20000100800 */
[C---:B------:R-:W-:Y:S01]  /*183c0*/  ISETP.GT.AND P0, PT, R0.reuse, R164, PT ;  /* 0x000000a40000720c */ /* 0x040fe20003f04270 */
[----:B------:R-:W-:Y:S01]  /*183d0*/  VIADD R0, R0, 0xffffffff ;  /* 0xffffffff00007836 */ /* 0x000fe20000000000 */
[----:B--2---:R-:W-:-:S05]  /*183e0*/  MOV R6, R6 ;  /* 0x0000000600067202 */ /* 0x004fca0000000f00 */
[----:B-----5:R-:W-:-:S05]  /*183f0*/  IMAD R3, R3, 0x8, R6 ;  /* 0x0000000803037824 */ /* 0x020fca00078e0206 */
[----:B---3--:R-:W-:-:S04]  /*18400*/  PRMT R3, R4, 0x654, R3 ;  /* 0x0000065404037816 */ /* 0x008fc80000000003 */
[----:B------:R0:W-:Y:S01]  /*18410*/  SYNCS.ARRIVE.TRANS64.RED.A1T0 RZ, [R3+URZ], RZ ;  /* 0x000000ff03ff79a7 */ /* 0x0001e2000810043f */
[----:B------:R-:W-:Y:S05]  /*18420*/  @P0 BRA `(.L_x_5220) ;  /* 0xffffff9000b00947 */ /* 0x000fea000383ffff */
.L_x_5197:
[----:B------:R-:W-:-:S13]  /*18430*/  ISETP.GE.AND P0, PT, R0, UR42, PT ;  /* 0x0000002a00007c0c */ /* 0x000fda000bf06270 */
[----:B------:R-:W-:Y:S05]  /*18440*/  @!P0 BRA `(.L_x_5221) ;  /* 0x0000007800ec8947 */ /* 0x000fea0003800000 */
.L_x_5254:
[----:B------:R-:W2:Y:S04]  /*18450*/  LDL R58, [R1+0x1c0] ;  /* 0x0001c000013a7983 */ /* 0x000ea80000100800 */
[----:B------:R-:W3:Y:S04]  /*18460*/  LDL R4, [R1+0x1c8] ;  /* 0x0001c80001047983 */ /* 0x000ee80000100800 */
[----:B01----:R-:W4:Y:S01]  /*18470*/  LDL R3, [R1] ;  /* 0x0000000001037983 */ /* 0x003f220000100800 */
        /* <DEDUP_REMOVED lines=17> */
.L_x_5223:
[----:B------:R-:W-:Y:S05]  /*18590*/  BSYNC B0 ;  /* 0x0000000000007941 */ /* 0x000fea0003800000 */
.L_x_5222:
        /* <DEDUP_REMOVED lines=9> */
.L_x_5225:
[----:B------:R-:W-:Y:S05]  /*18630*/  BSYNC B0 ;  /* 0x0000000000007941 */ /* 0x000fea0003800000 */
.L_x_5224:
[----:B------:R-:W-:Y:S04]  /*18640*/  BSSY B0, `(.L_x_5226) ;  /* 0x0000006000007945 */ /* 0x000fe80003800000 */
[----:B-1----:R-:W-:Y:S05]  /*18650*/  @P0 BRA `(.L_x_5227) ;  /* 0x0000000000100947 */ /* 0x002fea0003800000 */
[----:B-----5:R-:W-:Y:S01]  /*18660*/  IMAD R8, R8, 0x8, R3 ;  /* 0x0000000808087824 */ /* 0x020fe200078e0203 */
[----:B------:R-:W-:-:S04]  /*18670*/  SHF.L.U32 R9, R9, 0x1f, RZ ;  /* 0x0000001f09097819 */ /* 0x000fc800000006ff */
[----:B------:R-:W1:Y:S02]  /*18680*/  SYNCS.PHASECHK.TRANS64.TRYWAIT P0, [R8+URZ], R9 ;  /* 0x00000009080075a7 */ /* 0x000e64000800017f */
[----:B-1----:R-:W-:Y:S05]  /*18690*/  @!P0 BRA `(.L_x_5228) ;  /* 0x0000010c00a88947 */ /* 0x002fea0003800000 */
.L_x_5227:
[----:B------:R-:W-:Y:S05]  /*186a0*/  BSYNC B0 ;  /* 0x0000000000007941 */ /* 0x000fea0003800000 */
.L_x_5226:
        /* <DEDUP_REMOVED lines=57> */
.L_x_5230:
[----:B------:R-:W-:Y:S05]  /*18a40*/  BSYNC B0 ;  /* 0x0000000000007941 */ /* 0x000fea0003800000 */
.L_x_5229:
        /* <DEDUP_REMOVED lines=8> */
.L_x_5232:
[----:B------:R-:W-:Y:S05]  /*18ad0*/  BSYNC B0 ;  /* 0x0000000000007941 */ /* 0x000fea0003800000 */
.L_x_5231:
[----:B------:R-:W-:Y:S04]  /*18ae0*/  BSSY B0, `(.L_x_5233) ;  /* 0x0000004000007945 */ /* 0x000fe80003800000 */
[----:B-1----:R-:W-:Y:S05]  /*18af0*/  @P0 BRA `(.L_x_5234) ;  /* 0x0000000000080947 */ /* 0x002fea0003800000 */
[----:B------:R-:W1:Y:S02]  /*18b00*/  SYNCS.PHASECHK.TRANS64.TRYWAIT P0, [R14+URZ], R15 ;  /* 0x0000000f0e0075a7 */ /* 0x000e64000800017f */
[----:B-1----:R-:W-:Y:S05]  /*18b10*/  @!P0 BRA `(.L_x_5235) ;  /* 0x00000108009c8947 */ /* 0x002fea0003800000 */
.L_x_5234:
[----:B------:R-:W-:Y:S05]  /*18b20*/  BSYNC B0 ;  /* 0x0000000000007941 */ /* 0x000fea0003800000 */
.L_x_5233:
        /* <DEDUP_REMOVED lines=439> */
.L_x_5237:
[----:B------:R-:W-:Y:S05]  /*1a6a0*/  BSYNC B0 ;  /* 0x0000000000007941 */ /* 0x000fea0003800000 */
.L_x_5236:
[----:B------:R-:W2:Y:S02]  /*1a6b0*/  LDL.64 R4, [R1+0x20] ;  /* 0x0000200001047983 */ /* 0x000ea40000100a00 */
[----:B--2---:R-:W-:-:S05]  /*1a6c0*/  MOV R4, R4 ;  /* 0x0000000400047202 */ /* 0x004fca0000000f00 */
[----:B-----5:R-:W-:-:S05]  /*1a6d0*/  IMAD R3, R3, 0x8, R4 ;  /* 0x0000000803037824 */ /* 0x020fca00078e0204 */
[----:B------:R-:W-:-:S04]  /*1a6e0*/  PRMT R3, R12, 0x654, R3 ;  /* 0x000006540c037816 */ /* 0x000fc80000000003 */
[----:B------:R0:W-:Y:S01]  /*1a6f0*/  SYNCS.ARRIVE.TRANS64.RED.A1T0 RZ, [R3+URZ], RZ ;  /* 0x000000ff03ff79a7 */ /* 0x0001e2000810043f */
[----:B------:R-:W2:Y:S04]  /*1a700*/  LDL.64 R60, [R1+0xf0] ;  /* 0x0000f000013c7983 */ /* 0x000ea80000100a00 */
[----:B------:R-:W3:Y:S04]  /*1a710*/  LDL R20, [R1+0x50] ;  /* 0x0000500001147983 */ /* 0x000ee80000100800 */
[----:B0-----:R-:W4:Y:S04]  /*1a720*/  LDL R3, [R1+0xcc] ;  /* 0x0000cc0001037983 */ /* 0x001f280000100800 */
[----:B------:R-:W3:Y:S04]  /*1a730*/  LDL R57, [R1+0xf8] ;  /* 0x0000f80001397983 */ /* 0x000ee80000100800 */
[----:B------:R-:W3:Y:S04]  /*1a740*/  LDL.128 R8, [R1+0xe0] ;  /* 0x0000e00001087983 */ /* 0x000ee80000100c00 */
[----:B------:R-:W3:Y:S01]  /*1a750*/  LDL.128 R4, [R1+0xd0] ;  /* 0x0000d00001047983 */ /* 0x000ee20000100c00 */
[----:B------:R-:W-:Y:S01]  /*1a760*/  IMAD.SHL.U32 R62, R0, 0x40, RZ ;  /* 0x00000040003e7824 */ /* 0x000fe200078e00ff */
[----:B------:R-:W-:Y:S01]  /*1a770*/  BSSY B0, `(.L_x_5238) ;  /* 0x000003a000007945 */ /* 0x000fe20003800000 */
[----:B----4-:R-:W-:-:S04]  /*1a780*/  SHF.R.S32.HI R12, RZ, 0x1f, R3 ;  /* 0x0000001fff0c7819 */ /* 0x010fc80000011403 */
        /* <DEDUP_REMOVED lines=23> */
[----:B------:R-:W-:Y:S02]  /*1a900*/  @P0 SHF.R.U32.HI R60, RZ, R57, R12 ;  /* 0x00000039ff3c0219 */ /* 0x000fe4000001160c */
[----:B------:R-:W-:-:S03]  /*1a910*/  LOP3.LUT R15, R15, 0x7ffffffc, RZ, 0xc0, !PT ;  /* 0x7ffffffc0f0f7812 */ /* 0x000fc600078ec0ff */
[----:B------:R-:W0:Y:S01]  /*1a920*/  SHFL.IDX PT, R20, R60, RZ, 0x1c1f ;  /* 0x001c1fff3c147589 */ /* 0x000e2200000e0000 */
[----:B------:R-:W-:Y:S01]  /*1a930*/  IADD3 R12, -R62, 0x1, RZ ;  /* 0x000000013e0c7810 */ /* 0x000fe20007ffe1ff */
[----:B------:R-:W-:Y:S01]  /*1a940*/  IMAD.IADD R15, R14, 0x1, -R15 ;  /* 0x000000010e0f7824 */ /* 0x000fe200078e0a0f */
[----:B------:R-:W-:-:S03]  /*1a950*/  ISETP.GE.AND P1, PT, R9, 0x1, PT ;  /* 0x000000010900780c */ /* 0x000fc60003f26270 */
[----:B------:R-:W-:Y:S01]  /*1a960*/  IMAD R12, R15, -0x2, R12 ;  /* 0xfffffffe0f0c7824 */ /* 0x000fe200078e020c */
[----:B------:R-:W-:-:S04]  /*1a970*/  LOP3.LUT R3, RZ, R6, RZ, 0x33, !PT ;  /* 0x00000006ff037212 */ /* 0x000fc800078e33ff */
[----:B------:R-:W-:-:S05]  /*1a980*/  IADD3 R12, -R4, R12, R5 ;  /* 0x0000000c040c7210 */ /* 0x000fca0007ffe105 */
[C---:B------:R-:W-:Y:S02]  /*1a990*/  IMAD.IADD R21, R12.reuse, 0x1, R7 ;  /* 0x000000010c157824 */ /* 0x040fe400078e0207 */
[----:B------:R-:W-:Y:S02]  /*1a9a0*/  IMAD.IADD R57, R12, 0x1, R3 ;  /* 0x000000010c397824 */ /* 0x000fe400078e0203 */
[----:B------:R-:W-:Y:S02]  /*1a9b0*/  IMAD.IADD R12, R8, 0x1, -R62 ;  /* 0x00000001080c7824 */ /* 0x000fe400078e0a3e */
[--C-:B0-----:R-:W-:Y:S02]  /*1a9c0*/  IMAD.IADD R6, R21, 0x1, R20.reuse ;  /* 0x0000000115067824 */ /* 0x101fe400078e0214 */
        /* <DEDUP_REMOVED lines=12> */
.L_x_5241:
[----:B------:R-:W-:-:S13]  /*1aa90*/  ISETP.NE.AND P0, PT, R9, 0x1, PT ;  /* 0x000000010900780c */ /* 0x000fda0003f05270 */
[----:B------:R-:W-:-:S05]  /*1aaa0*/  @P0 IMAD.HI.U32 R8, R7, R10, RZ ;  /* 0x0000000a07080227 */ /* 0x000fca00078e00ff */
[----:B------:R-:W-:-:S07]  /*1aab0*/  @P0 SHF.R.U32.HI R7, RZ, R11, R8 ;  /* 0x0000000bff070219 */ /* 0x000fce0000011608 */
.L_x_5242:
[----:B------:R-:W-:Y:S05]  /*1aac0*/  BSYNC B1 ;  /* 0x0000000000017941 */ /* 0x000fea0003800000 */
.L_x_5240:
[----:B------:R-:W-:-:S04]  /*1aad0*/  IMAD R8, R7, R9, -R62 ;  /* 0x0000000907087224 */ /* 0x000fc800078e0a3e */
[----:B------:R-:W-:-:S05]  /*1aae0*/  IMAD R8, R15, -0x2, R8 ;  /* 0xfffffffe0f087824 */ /* 0x000fca00078e0208 */
[----:B------:R-:W-:Y:S02]  /*1aaf0*/  VIMNMX R3, R3, R8, !PT ;  /* 0x0000000803037248 */ /* 0x000fe40007fe0100 */
[----:B------:R-:W-:-:S07]  /*1ab00*/  VIADDMNMX R6, R8, R9, R6, PT ;  /* 0x0000000908067246 */ /* 0x000fce0003800106 */
.L_x_5239:
[----:B------:R-:W-:Y:S05]  /*1ab10*/  BSYNC B0 ;  /* 0x0000000000007941 */ /* 0x000fea0003800000 */
.L_x_5238:
        /* <DEDUP_REMOVED lines=75> */
[----:B------:R-:W-:Y:S01]  /*1afd0*/  ISETP.LT.OR P6, PT, R6, 0x3a, P6 ;  /* 0x0000003a0600780c */ /* 0x000fe200037c1670 */
[----:B------:R-:W-:-:S03]  /*1afe0*/  IMAD.IADD R6, R21, 0x1, R60 ;  /* 0x0000000115067824 */ /* 0x000fc600078e023c */
        /* <DEDUP_REMOVED lines=13> */
.L_x_5246:
[----:B------:R-:W-:-:S13]  /*1b0c0*/  ISETP.NE.AND P6, PT, R9, 0x1, PT ;  /* 0x000000010900780c */ /* 0x000fda0003fc5270 */
[----:B------:R-:W-:-:S05]  /*1b0d0*/  @P6 IMAD.HI.U32 R10, R4, R10, RZ ;  /* 0x0000000a040a6227 */ /* 0x000fca00078e00ff */
[----:B------:R-:W-:-:S07]  /*1b0e0*/  @P6 SHF.R.U32.HI R4, RZ, R11, R10 ;  /* 0x0000000bff046219 */ /* 0x000fce000001160a */
.L_x_5247:
[----:B------:R-:W-:Y:S05]  /*1b0f0*/  BSYNC B1 ;  /* 0x0000000000017941 */ /* 0x000fea0003800000 */
.L_x_5245:
[----:B------:R-:W-:-:S04]  /*1b100*/  IMAD R4, R4, R9, -R62 ;  /* 0x0000000904047224 */ /* 0x000fc800078e0a3e */
[----:B------:R-:W-:-:S05]  /*1b110*/  IMAD R4, R15, -0x2, R4 ;  /* 0xfffffffe0f047824 */ /* 0x000fca00078e0204 */
[----:B------:R-:W-:Y:S02]  /*1b120*/  VIADDMNMX R6, R4, R9, R6, PT ;  /* 0x0000000904067246 */ /* 0x000fe40003800106 */
[----:B------:R-:W-:-:S07]  /*1b130*/  VIMNMX R7, R7, R4, !PT ;  /* 0x0000000407077248 */ /* 0x000fce0007fe0100 */
.L_x_5244:
[----:B------:R-:W-:Y:S05]  /*1b140*/  BSYNC B0 ;  /* 0x0000000000007941 */ /* 0x000fea0003800000 */
.L_x_5243:
        /* <DEDUP_REMOVED lines=12> */
[----:B------:R-:W2:Y:S01]  /*1b210*/  LDL.64 R30, [R1+0x3e0] ;  /* 0x0003e000011e7983 */ /* 0x000ea20000100a00 */
[----:B------:R-:W-:Y:S02]  /*1b220*/  ISETP.GT.AND P0, PT, R7, 0x10, !P1 ;  /* 0x000000100700780c */ /* 0x000fe40004f04270 */
[----:B------:R-:W-:Y:S02]  /*1b230*/  ISETP.NE.AND P1, PT, R37, RZ, PT ;  /* 0x000000ff2500720c */ /* 0x000fe40003f25270 */
        /* <DEDUP_REMOVED lines=10> */
[C---:B------:R-:W-:Y:S02]  /*1b2e0*/  ISETP.GT.AND P0, PT, R7.reuse, 0x19, !P6 ;  /* 0x000000190700780c */ /* 0x040fe40007704270 */
[C---:B------:R-:W-:Y:S02]  /*1b2f0*/  ISETP.GT.AND P1, PT, R7.reuse, 0x28, !P1 ;  /* 0x000000280700780c */ /* 0x040fe40004f24270 */
[----:B------:R-:W-:Y:S02]  /*1b300*/  ISETP.LT.OR P0, PT, R6, 0x1a, P0 ;  /* 0x0000001a0600780c */ /* 0x000fe40000701670 */
[----:B------:R-:W-:Y:S02]  /*1b310*/  ISETP.GT.AND P2, PT, R7, 0x29, !P2 ;  /* 0x000000290700780c */ /* 0x000fe40005744270 */
[----:B------:R-:W-:-:S02]  /*1b320*/  FSEL R165, R39, -INF , !P0 ;  /* 0xff80000027a57808 */ /* 0x000fc40004000000 */
[----:B------:R-:W-:Y:S02]  /*1b330*/  ISETP.NE.AND P0, PT, R33, RZ, PT ;  /* 0x000000ff2100720c */ /* 0x000fe40003f05270 */
[C---:B------:R-:W-:Y:S02]  /*1b340*/  ISETP.GT.AND P3, PT, R7.reuse, 0x30, !P3 ;  /* 0x000000300700780c */ /* 0x040fe40005f64270 */
[C---:B------:R-:W-:Y:S02]  /*1b350*/  ISETP.GT.AND P0, PT, R7.reuse, 0x20, !P0 ;  /* 0x000000200700780c */ /* 0x040fe40004704270 */
[----:B------:R-:W-:Y:S02]  /*1b360*/  ISETP.GT.AND P4, PT, R7, 0x31, !P4 ;  /* 0x000000310700780c */ /* 0x000fe40006784270 */
[----:B------:R-:W-:Y:S02]  /*1b370*/  ISETP.LT.OR P0, PT, R6, 0x21, P0 ;  /* 0x000000210600780c */ /* 0x000fe40000701670 */
[----:B------:R-:W-:-:S02]  /*1b380*/  ISETP.NE.AND P6, PT, R24, RZ, PT ;  /* 0x000000ff1800720c */ /* 0x000fc40003fc5270 */
[----:B------:R-:W-:Y:S02]  /*1b390*/  FSEL R167, R42, -INF , !P0 ;  /* 0xff8000002aa77808 */ /* 0x000fe40004000000 */
[----:B------:R-:W-:Y:S02]  /*1b3a0*/  ISETP.NE.AND P0, PT, R25, RZ, PT ;  /* 0x000000ff1900720c */ /* 0x000fe40003f05270 */
[----:B------:R-:W-:Y:S01]  /*1b3b0*/  ISETP.LT.OR P1, PT, R6, 0x29, P1 ;  /* 0x000000290600780c */ /* 0x000fe20000f21670 */
[----:B------:R-:W3:Y:S01]  /*1b3c0*/  LDL.64 R24, [R1+0x3f0] ;  /* 0x0003f00001187983 */ /* 0x000ee20000100a00 */
[----:B------:R-:W-:-:S04]  /*1b3d0*/  ISETP.GT.AND P0, PT, R7, RZ, !P0 ;  /* 0x000000ff0700720c */ /* 0x000fc80004704270 */
[----:B------:R-:W-:-:S04]  /*1b3e0*/  ISETP.LT.OR P0, PT, R6, 0x1, P0 ;  /* 0x000000010600780c */ /* 0x000fc80000701670 */
[----:B------:R-:W-:Y:S02]  /*1b3f0*/  FSEL R133, R26, -INF , !P0 ;  /* 0xff8000001a857808 */ /* 0x000fe40004000000 */
[----:B------:R-:W-:Y:S01]  /*1b400*/  ISETP.NE.AND P0, PT, R36, RZ, PT ;  /* 0x000000ff2400720c */ /* 0x000fe20003f05270 */
[----:B------:R-:W4:Y:S03]  /*1b410*/  LDL.64 R26, [R1+0xb8] ;  /* 0x0000b800011a7983 */ /* 0x000f260000100a00 */
[----:B------:R-:W-:-:S04]  /*1b420*/  ISETP.GT.AND P0, PT, R7, 0x21, !P0 ;  /* 0x000000210700780c */ /* 0x000fc80004704270 */
[----:B------:R-:W-:-:S04]  /*1b430*/  ISETP.LT.OR P0, PT, R6, 0x22, P0 ;  /* 0x000000220600780c */ /* 0x000fc80000701670 */
[----:B------:R-:W-:Y:S02]  /*1b440*/  FSEL R171, R43, -INF , !P0 ;  /* 0xff8000002bab7808 */ /* 0x000fe40004000000 */
[----:B------:R-:W-:Y:S02]  /*1b450*/  ISETP.LT.OR P2, PT, R6, 0x2a, P2 ;  /* 0x0000002a0600780c */ /* 0x000fe40001741670 */
[----:B------:R-:W-:Y:S02]  /*1b460*/  FSEL R175, R46, -INF , !P1 ;  /* 0xff8000002eaf7808 */ /* 0x000fe40004800000 */
[----:B------:R-:W-:Y:S02]  /*1b470*/  ISETP.LT.OR P3, PT, R6, 0x31, P3 ;  /* 0x000000310600780c */ /* 0x000fe40001f61670 */
[----:B------:R-:W-:Y:S02]  /*1b480*/  FSEL R177, R47, -INF , !P2 ;  /* 0xff8000002fb17808 */ /* 0x000fe40005000000 */
[----:B------:R-:W-:-:S02]  /*1b490*/  ISETP.GT.AND P5, PT, R7, 0x38, !P5 ;  /* 0x000000380700780c */ /* 0x000fc40006fa4270 */
[----:B------:R-:W-:Y:S02]  /*1b4a0*/  ISETP.LT.OR P4, PT, R6, 0x32, P4 ;  /* 0x000000320600780c */ /* 0x000fe40002781670 */
[----:B------:R-:W-:Y:S02]  /*1b4b0*/  FSEL R179, R50, -INF , !P3 ;  /* 0xff80000032b37808 */ /* 0x000fe40005800000 */
[----:B------:R-:W-:Y:S02]  /*1b4c0*/  ISETP.GT.AND P6, PT, R7, 0x39, !P6 ;  /* 0x000000390700780c */ /* 0x000fe400077c4270 */
[C---:B------:R-:W-:Y:S02]  /*1b4d0*/  ISETP.LT.OR P5, PT, R6.reuse, 0x39, P5 ;  /* 0x000000390600780c */ /* 0x040fe40002fa1670 */
[----:B------:R-:W-:Y:S02]  /*1b4e0*/  FSEL R181, R51, -INF , !P4 ;  /* 0xff80000033b57808 */ /* 0x000fe40006000000 */
[----:B------:R-:W-:-:S02]  /*1b4f0*/  ISETP.LT.OR P6, PT, R6, 0x3a, P6 ;  /* 0x0000003a0600780c */ /* 0x000fc400037c1670 */
[----:B------:R-:W-:Y:S02]  /*1b500*/  FSEL R183, R54, -INF , !P5 ;  /* 0xff80000036b77808 */ /* 0x000fe40006800000 */
[----:B------:R-:W-:Y:S02]  /*1b510*/  FSEL R185, R55, -INF , !P6 ;  /* 0xff80000037b97808 */ /* 0x000fe40007000000 */
[----:B--2---:R-:W-:-:S04]  /*1b520*/  FMNMX.FTZ R3, R56, R30, !PT ;  /* 0x0000001e38037209 */ /* 0x004fc80007810000 */
        /* <DEDUP_REMOVED lines=30> */
[----:B------:R-:W0:Y:S01]  /*1b710*/  SHFL.BFLY PT, R3, R4, 0x2, 0x1f ;  /* 0x0c401f0004037f89 */ /* 0x000e2200000e0000 */
[----:B------:R-:W-:-:S03]  /*1b720*/  FMNMX.FTZ R5, R185, R10, !PT ;  /* 0x0000000ab9057209 */ /* 0x000fc60007810000 */
[----:B------:R-:W2:Y:S04]  /*1b730*/  LDL R10, [R1+0x400] ;  /* 0x00040000010a7983 */ /* 0x000ea80000100800 */
[----:B------:R-:W-:Y:S04]  /*1b740*/  STL.64 [R1+0x3e0], R4 ;  /* 0x0003e00401007387 */ /* 0x000fe80000100a00 */
[----:B------:R-:W5:Y:S01]  /*1b750*/  LDL R28, [R1+0x3e4] ;  /* 0x0003e400011c7983 */ /* 0x000f620000100800 */
[----:B0-----:R-:W-:-:S05]  /*1b760*/  FMNMX.FTZ R3, R4, R3, !PT ;  /* 0x0000000304037209 */ /* 0x001fca0007810000 */
[----:B------:R-:W0:Y:S02]  /*1b770*/  SHFL.BFLY PT, R6, R3, 0x1, 0x1f ;  /* 0x0c201f0003067f89 */ /* 0x000e2400000e0000 */
[----:B0-----:R-:W-:-:S05]  /*1b780*/  FMNMX.FTZ R6, R3, R6, !PT ;  /* 0x0000000603067209 */ /* 0x001fca0007810000 */
[----:B------:R-:W-:Y:S04]  /*1b790*/  STL [R1+0x3e0], R6 ;  /* 0x0003e00601007387 */ /* 0x000fe80000100800 */
[----:B------:R-:W3:Y:S04]  /*1b7a0*/  LDL R9, [R1+0x3e0] ;  /* 0x0003e00001097983 */ /* 0x000ee80000100800 */
[----:B-----5:R-:W0:Y:S02]  /*1b7b0*/  SHFL.BFLY PT, R7, R28, 0x2, 0x1f ;  /* 0x0c401f001c077f89 */ /* 0x020e2400000e0000 */
[----:B0-----:R-:W-:-:S05]  /*1b7c0*/  FMNMX.FTZ R7, R7, R28, !PT ;  /* 0x0000001c07077209 */ /* 0x001fca0007810000 */
[----:B------:R-:W0:Y:S01]  /*1b7d0*/  SHFL.BFLY PT, R4, R7, 0x1, 0x1f ;  /* 0x0c201f0007047f89 */ /* 0x000e2200000e0000 */
[----:B---3--:R-:W-:Y:S02]  /*1b7e0*/  FSETP.NEU.FTZ.AND P0, PT, R9, -INF , PT ;  /* 0xff8000000900780b */ /* 0x008fe40003f1d000 */
[----:B0-----:R-:W-:Y:S02]  /*1b7f0*/  FMNMX.FTZ R4, R7, R4, !PT ;  /* 0x0000000407047209 */ /* 0x001fe40007810000 */
[----:B------:R-:W-:Y:S02]  /*1b800*/  FSEL R3, R9, RZ, P0 ;  /* 0x000000ff09037208 */ /* 0x000fe40000000000 */
[----:B------:R-:W-:-:S04]  /*1b810*/  FSETP.NEU.FTZ.AND P0, PT, R4, -INF , PT ;  /* 0xff8000000400780b */ /* 0x000fc80003f1d000 */
[----:B------:R-:W-:Y:S01]  /*1b820*/  FSEL R6, R4, RZ, P0 ;  /* 0x000000ff04067208 */ /* 0x000fe20000000000 */
[----:B------:R-:W-:-:S04]  /*1b830*/  FADD.FTZ R3, R30, -R3 ;  /* 0x800000031e037221 */ /* 0x000fc80000010000 */
[----:B------:R-:W-:Y:S01]  /*1b840*/  FADD.FTZ R31, R31, -R6 ;  /* 0x800000061f1f7221 */ /* 0x000fe20000010000 */
[----:B--2---:R-:W-:-:S03]  /*1b850*/  FMUL.FTZ R3, R3, R10 ;  /* 0x0000000a03037220 */ /* 0x004fc60000410000 */
[----:B------:R-:W-:Y:S01]  /*1b860*/  FMUL.FTZ R31, R10, R31 ;  /* 0x0000001f0a1f7220 */ /* 0x000fe20000410000 */
[----:B------:R-:W0:Y:S08]  /*1b870*/  MUFU.EX2 R150, R3 ;  /* 0x0000000300967308 */ /* 0x000e300000000800 */
[----:B------:R-:W1:Y:S01]  /*1b880*/  MUFU.EX2 R151, R31 ;  /* 0x0000001f00977308 */ /* 0x000e620000000800 */
[----:B------:R2:W-:Y:S01]  /*1b890*/  STL [R1+0x3e4], R4 ;  /* 0x0003e40401007387 */ /* 0x0005e20000100800 */
[----:B0-----:R-:W-:Y:S01]  /*1b8a0*/  FMUL.FTZ R24, R150, R24 ;  /* 0x0000001896187220 */ /* 0x001fe20000410000 */
[----:B-1----:R-:W-:-:S05]  /*1b8b0*/  FMUL.FTZ R25, R25, R151 ;  /* 0x0000009719197220 */ /* 0x002fca0000410000 */
[----:B------:R2:W-:Y:S04]  /*1b8c0*/  STL.64 [R1+0x3f0], R24 ;  /* 0x0003f01801007387 */ /* 0x0005e80000100a00 */
[----:B----4-:R-:W3:Y:S01]  /*1b8d0*/  LD.E R5, desc[UR36][R26.64+0x4] ;  /* 0x000004241a057980 */ /* 0x010ee2000c101900 */
[----:B------:R-:W-:Y:S01]  /*1b8e0*/  BSSY B0, `(.L_x_5248) ;  /* 0x000000c000007945 */ /* 0x000fe20003800000 */
[----:B---3--:R-:W-:-:S13]  /*1b8f0*/  ISETP.NE.AND P0, PT, R5, RZ, PT ;  /* 0x000000ff0500720c */ /* 0x008fda0003f05270 */
[----:B--2---:R-:W-:Y:S05]  /*1b900*/  @P0 BRA `(.L_x_5249) ;  /* 0x0000000000240947 */ /* 0x004fea0003800000 */
        /* <DEDUP_REMOVED lines=9> */
.L_x_5249:
[----:B------:R-:W-:Y:S05]  /*1b9a0*/  BSYNC B0 ;  /* 0x0000000000007941 */ /* 0x000fea0003800000 */
.L_x_5248:
        /* <DEDUP_REMOVED lines=9> */
.L_x_5251:
[----:B------:R-:W-:Y:S05]  /*1ba40*/  BSYNC B0 ;  /* 0x0000000000007941 */ /* 0x000fea0003800000 */
.L_x_5250:
[----:B------:R-:W2:Y:S04]  /*1ba50*/  LDL R187, [R1+0x400] ;  /* 0x0004000001bb7983 */ /* 0x000ea80000100800 */
[----:B------:R-:W2:Y:S04]  /*1ba60*/  LDL.64 R126, [R1+0x3e0] ;  /* 0x0003e000017e7983 */ /* 0x000ea80000100a00 */
[----:B0-----:R-:W3:Y:S04]  /*1ba70*/  LDL.64 R4, [R1+0x3f0] ;  /* 0x0003f00001047983 */ /* 0x001ee80000100a00 */
        /* <DEDUP_REMOVED lines=53> */
[CC--:B--2---:R-:W-:Y:S01]  /*1bdd0*/  FMUL.FTZ R3, R126.reuse, R187.reuse ;  /* 0x000000bb7e037220 */ /* 0x0c4fe20000410000 */
[----:B------:R-:W-:Y:S01]  /*1bde0*/  FSETP.NEU.FTZ.AND P0, PT, R126, -INF , PT ;  /* 0xff8000007e00780b */ /* 0x000fe20003f1d000 */
[----:B------:R-:W-:-:S03]  /*1bdf0*/  FMUL.FTZ R170, R127, R187 ;  /* 0x000000bb7faa7220 */ /* 0x000fc60000410000 */
[----:B------:R-:W-:Y:S02]  /*1be00*/  FSEL R131, R3, RZ, P0 ;  /* 0x000000ff03837208 */ /* 0x000fe40000000000 */
[----:B------:R-:W-:Y:S02]  /*1be10*/  FSETP.NEU.FTZ.AND P0, PT, R127, -INF , PT ;  /* 0xff8000007f00780b */ /* 0x000fe40003f1d000 */
[----:B------:R-:W2:Y:S02]  /*1be20*/  LDL.64 R126, [R1+0x348] ;  /* 0x00034800017e7983 */ /* 0x000ea40000100a00 */
[----:B------:R-:W-:Y:S01]  /*1be30*/  FSEL R170, R170, RZ, P0 ;  /* 0x000000ffaaaa7208 */ /* 0x000fe20000000000 */
        /* <DEDUP_REMOVED lines=18> */
[----:B------:R-:W2:Y:S04]  /*1bf60*/  LDL.64 R56, [R1+0x300] ;  /* 0x0003000001387983 */ /* 0x000ea80000100a00 */
        /* <DEDUP_REMOVED lines=9> */
[----:B------:R-:W2:Y:S01]  /*1c000*/  LDL.64 R140, [R1+0x3b8] ;  /* 0x0003b800018c7983 */ /* 0x000ea20000100a00 */
        /* <DEDUP_REMOVED lines=8> */
[----:B------:R-:W1:Y:S01]  /*1c090*/  MUFU.EX2 R155, R155 ;  /* 0x0000009b009b7308 */ /* 0x000e620000000800 */
[----:B------:R-:W-:-:S07]  /*1c0a0*/  FFMA.FTZ R174, R165, R187, -R170 ;  /* 0x000000bba5ae7223 */ /* 0x000fce00000108aa */
        /* <DEDUP_REMOVED lines=8> */
[----:B------:R-:W1:Y:S08]  /*1c130*/  MUFU.EX2 R157, R157 ;  /* 0x0000009d009d7308 */ /* 0x000e700000000800 */
        /* <DEDUP_REMOVED lines=18> */
[----:B------:R-:W4:Y:S01]  /*1c260*/  MUFU.EX2 R161, R161 ;  /* 0x000000a100a17308 */ /* 0x000f220000000800 */
[----:B------:R-:W-:-:S07]  /*1c270*/  FADD.FTZ R5, R13, R4 ;  /* 0x000000040d057221 */ /* 0x000fce0000010000 */
[----:B------:R-:W4:Y:S01]  /*1c280*/  MUFU.EX2 R160, R160 ;  /* 0x000000a000a07308 */ /* 0x000f220000000800 */
        /* <DEDUP_REMOVED lines=10> */
[----:B----4-:R-:W-:Y:S01]  /*1c330*/  FADD.FTZ R176, R161, R176 ;  /* 0x000000b0a1b07221 */ /* 0x010fe20000010000 */
[----:B------:R-:W-:-:S06]  /*1c340*/  FADD.FTZ R5, R160, R5 ;  /* 0x00000005a0057221 */ /* 0x000fcc0000010000 */
[----:B------:R-:W4:Y:S01]  /*1c350*/  MUFU.EX2 R172, R172 ;  /* 0x000000ac00ac7308 */ /* 0x000f220000000800 */
[----:B------:R-:W-:-:S07]  /*1c360*/  FFMA.FTZ R167, R183, R187, -R170 ;  /* 0x000000bbb7a77223 */ /* 0x000fce00000108aa */
[----:B------:R-:W4:Y:S01]  /*1c370*/  MUFU.EX2 R162, R162 ;  /* 0x000000a200a27308 */ /* 0x000f220000000800 */
        /* <DEDUP_REMOVED lines=9> */
[----:B----4-:R-:W-:Y:S01]  /*1c410*/  FADD.FTZ R4, R172, R175 ;  /* 0x000000afac047221 */ /* 0x010fe20000010000 */
[----:B------:R-:W-:-:S06]  /*1c420*/  FADD.FTZ R5, R162, R5 ;  /* 0x00000005a2057221 */ /* 0x000fcc0000010000 */
[----:B------:R-:W-:Y:S08]  /*1c430*/  MUFU.EX2 R3, R3 ;  /* 0x0000000300037308 */ /* 0x000ff00000000800 */
[----:B------:R-:W4:Y:S01]  /*1c440*/  MUFU.EX2 R167, R167 ;  /* 0x000000a700a77308 */ /* 0x000f220000000800 */
[----:B0-----:R-:W-:Y:S01]  /*1c450*/  FADD.FTZ R4, R165, R4 ;  /* 0x00000004a5047221 */ /* 0x001fe20000010000 */
[----:B---3--:R-:W-:-:S06]  /*1c460*/  FADD.FTZ R5, R8, R5 ;  /* 0x0000000508057221 */ /* 0x008fcc0000010000 */
[----:B------:R-:W0:Y:S08]  /*1c470*/  MUFU.EX2 R166, R166 ;  /* 0x000000a600a67308 */ /* 0x000e300000000800 */
[----:B------:R-:W3:Y:S01]  /*1c480*/  MUFU.EX2 R170, R170 ;  /* 0x000000aa00aa7308 */ /* 0x000ee20000000800 */
[----:B-1----:R-:W-:Y:S01]  /*1c490*/  FADD.FTZ R176, R171, R4 ;  /* 0x00000004abb07221 */ /* 0x002fe20000010000 */
[----:B------:R-:W-:-:S03]  /*1c4a0*/  FADD.FTZ R4, R164, R5 ;  /* 0x00000005a4047221 */ /* 0x000fc60000010000 */
[----:B----4-:R-:W-:Y:S01]  /*1c4b0*/  FADD.FTZ R5, R167, R176 ;  /* 0x000000b0a7057221 */ /* 0x010fe20000010000 */
[----:B------:R-:W-:Y:S01]  /*1c4c0*/  FADD.FTZ R175, R3, R4 ;  /* 0x0000000403af7221 */ /* 0x000fe20000010000 */
[----:B------:R-:W-:-:S03]  /*1c4d0*/  FMUL.FTZ R147, R150, R147 ;  /* 0x0000009396937220 */ /* 0x000fc60000410000 */
[----:B0-----:R-:W-:Y:S01]  /*1c4e0*/  FADD.FTZ R4, R166, R175 ;  /* 0x000000afa6047221 */ /* 0x001fe20000010000 */
[C---:B------:R-:W-:Y:S01]  /*1c4f0*/  FMUL.FTZ R146, R150.reuse, R146 ;  /* 0x0000009296927220 */ /* 0x040fe20000410000 */
[C---:B------:R-:W-:Y:S01]  /*1c500*/  FMUL.FTZ R7, R150.reuse, R7 ;  /* 0x0000000796077220 */ /* 0x040fe20000410000 */
[C---:B------:R-:W-:Y:S01]  /*1c510*/  FMUL.FTZ R6, R150.reuse, R6 ;  /* 0x0000000696067220 */ /* 0x040fe20000410000 */
[C---:B------:R-:W-:Y:S01]  /*1c520*/  FMUL.FTZ R49, R150.reuse, R49 ;  /* 0x0000003196317220 */ /* 0x040fe20000410000 */
[C---:B------:R-:W-:Y:S01]  /*1c530*/  FMUL.FTZ R48, R150.reuse, R48 ;  /* 0x0000003096307220 */ /* 0x040fe20000410000 */
[----:B------:R-:W-:Y:S01]  /*1c540*/  FMUL.FTZ R143, R150, R143 ;  /* 0x0000008f968f7220 */ /* 0x000fe20000410000 */
[----:B---3--:R-:W-:Y:S01]  /*1c550*/  FADD.FTZ R5, R170, R5 ;  /* 0x00000005aa057221 */ /* 0x008fe20000010000 */
[C---:B------:R-:W-:Y:S01]  /*1c560*/  FMUL.FTZ R142, R150.reuse, R142 ;  /* 0x0000008e968e7220 */ /* 0x040fe20000410000 */
[C---:B------:R-:W-:Y:S01]  /*1c570*/  FMUL.FTZ R145, R151.reuse, R145 ;  /* 0x0000009197917220 */ /* 0x040fe20000410000 */
[C---:B------:R-:W-:Y:S01]  /*1c580*/  FMUL.FTZ R144, R151.reuse, R144 ;  /* 0x0000009097907220 */ /* 0x040fe20000410000 */
[C---:B------:R-:W-:Y:S01]  /*1c590*/  FMUL.FTZ R149, R150.reuse, R149 ;  /* 0x0000009596957220 */ /* 0x040fe20000410000 */
[----:B------:R0:W-:Y:S01]  /*1c5a0*/  STL.64 [R1+0x3f0], R4 ;  /* 0x0003f00401007387 */ /* 0x0001e20000100a00 */
[----:B------:R-:W-:Y:S01]  /*1c5b0*/  BAR.SYNC.DEFER_BLOCKING 0xf, 0x100 ;  /* 0x03c4000000007b1d */ /* 0x000fe20000010000 */
        /* <DEDUP_REMOVED lines=23> */
[----:B0-----:R-:W3:Y:S01]  /*1c730*/  LD.E.64 R4, desc[UR36][R168.64+0x8] ;  /* 0x00000824a8047980 */ /* 0x001ee2000c101b00 */
        /* <DEDUP_REMOVED lines=8> */
[C---:B--2---:R-:W-:Y:S01]  /*1c7c0*/  FMUL.FTZ R57, R150.reuse, R57 ;  /* 0x0000003996397220 */ /* 0x044fe20000410000 */
[----:B------:R-:W2:Y:S04]  /*1c7d0*/  LD.E.64 R168, desc[UR36][R168.64] ;  /* 0x00000024a8a87980 */ /* 0x000ea8000c101b00 */
[----:B------:R-:W-:Y:S04]  /*1c7e0*/  STL.64 [R1+0x1d0], R146 ;  /* 0x0001d09201007387 */ /* 0x000fe80000100a00 */
[----:B------:R0:W-:Y:S04]  /*1c7f0*/  STL.64 [R1+0x1f0], R6 ;  /* 0x0001f00601007387 */ /* 0x0001e80000100a00 */
[----:B------:R-:W-:Y:S01]  /*1c800*/  STL.64 [R1+0x2c0], R48 ;  /* 0x0002c03001007387 */ /* 0x000fe20000100a00 */
[C---:B------:R-:W-:Y:S01]  /*1c810*/  FMUL.FTZ R56, R150.reuse, R56 ;  /* 0x0000003896387220 */ /* 0x040fe20000410000 */
[C---:B------:R-:W-:Y:S01]  /*1c820*/  FMUL.FTZ R59, R150.reuse, R59 ;  /* 0x0000003b963b7220 */ /* 0x040fe20000410000 */
[C---:B------:R-:W-:Y:S01]  /*1c830*/  FMUL.FTZ R58, R150.reuse, R58 ;  /* 0x0000003a963a7220 */ /* 0x040fe20000410000 */
[C---:B------:R-:W-:Y:S01]  /*1c840*/  FMUL.FTZ R61, R150.reuse, R61 ;  /* 0x0000003d963d7220 */ /* 0x040fe20000410000 */
[C---:B------:R-:W-:Y:S01]  /*1c850*/  FMUL.FTZ R60, R150.reuse, R60 ;  /* 0x0000003c963c7220 */ /* 0x040fe20000410000 */
[C---:B------:R-:W-:Y:S01]  /*1c860*/  FMUL.FTZ R63, R150.reuse, R63 ;  /* 0x0000003f963f7220 */ /* 0x040fe20000410000 */
[C---:B------:R-:W-:Y:S01]  /*1c870*/  FMUL.FTZ R62, R150.reuse, R62 ;  /* 0x0000003e963e7220 */ /* 0x040fe20000410000 */
[----:B0-----:R-:W4:Y:S04]  /*1c880*/  LDL R6, [R1+0x1d0] ;  /* 0x0001d00001067983 */ /* 0x001f280000100800 */
[----:B------:R-:W3:Y:S01]  /*1c890*/  LDL R7, [R1+0x2c4] ;  /* 0x0002c40001077983 */ /* 0x000ee20000100800 */
        /* <DEDUP_REMOVED lines=139> */
[----:B0-----:R-:W3:Y:S04]  /*1d150*/  LDL R86, [R1+0x1d4] ;  /* 0x0001d40001567983 */ /* 0x001ee80000100800 */
        /* <DEDUP_REMOVED lines=15> */
[----:B----4-:R-:W4:Y:S04]  /*1d250*/  LDL R110, [R1+0x214] ;  /* 0x00021400016e7983 */ /* 0x010f280000100800 */
[----:B------:R-:W4:Y:S04]  /*1d260*/  LDL R112, [R1+0x218] ;  /* 0x0002180001707983 */ /* 0x000f280000100800 */
[----:B------:R-:W4:Y:S04]  /*1d270*/  LDL R114, [R1+0x21c] ;  /* 0x00021c0001727983 */ /* 0x000f280000100800 */
[----:B------:R-:W4:Y:S04]  /*1d280*/  LDL R32, [R1+0x220] ;  /* 0x0002200001207983 */ /* 0x000f280000100800 */
[----:B------:R-:W4:Y:S04]  /*1d290*/  LDL R116, [R1+0x224] ;  /* 0x0002240001747983 */ /* 0x000f280000100800 */
[----:B---3--:R-:W3:Y:S04]  /*1d2a0*/  LDL R118, [R1+0x228] ;  /* 0x0002280001767983 */ /* 0x008ee80000100800 */
        /* <DEDUP_REMOVED lines=104> */
[----:B------:R-:W-:Y:S04]  /*1d930*/  STL [R1+0x1d0], R6 ;  /* 0x0001d00601007387 */ /* 0x000fe80000100800 */
[----:B------:R0:W-:Y:S04]  /*1d940*/  STL [R1+0x2c4], R7 ;  /* 0x0002c40701007387 */ /* 0x0001e80000100800 */
[----:B------:R-:W3:Y:S04]  /*1d950*/  LDL R175, [R1+0x1c0] ;  /* 0x0001c00001af7983 */ /* 0x000ee80000100800 */
[----:B0-----:R-:W3:Y:S04]  /*1d960*/  LDL.64 R6, [R1+0x88] ;  /* 0x0000880001067983 */ /* 0x001ee80000100a00 */
        /* <DEDUP_REMOVED lines=16> */
[----:B----4-:R-:W-:Y:S04]  /*1da70*/  STL [R1+0x214], R110 ;  /* 0x0002146e01007387 */ /* 0x010fe80000100800 */
        /* <DEDUP_REMOVED lines=142> */
[----:B------:R-:W-:Y:S01]  /*1e360*/  IMAD R6, R175, 0x1000, R6 ;  /* 0x00001000af067824 */ /* 0x000fe200078e0206 */
[----:B------:R-:W-:-:S02]  /*1e370*/  F2FP.F16.F32.PACK_AB R152, R152, R21 ;  /* 0x000000159898723e */ /* 0x000fc400000000ff */
[----:B------:R-:W-:Y:S01]  /*1e380*/  F2FP.F16.F32.PACK_AB R153, R20, R153 ;  /* 0x000000991499723e */ /* 0x000fe200000000ff */
[--C-:B------:R-:W-:Y:S01]  /*1e390*/  IMAD R169, R169, 0x2, R5.reuse ;  /* 0x00000002a9a97824 */ /* 0x100fe200078e0205 */
[----:B------:R-:W-:Y:S01]  /*1e3a0*/  F2FP.F16.F32.PACK_AB R154, R15, R154 ;  /* 0x0000009a0f9a723e */ /* 0x000fe200000000ff */
[----:B------:R-:W-:Y:S01]  /*1e3b0*/  IMAD R4, R168, 0x2, R5 ;  /* 0x00000002a8047824 */ /* 0x000fe200078e0205 */
[----:B------:R-:W-:Y:S02]  /*1e3c0*/  F2FP.F16.F32.PACK_AB R155, R14, R155 ;  /* 0x0000009b0e9b723e */ /* 0x000fe400000000ff */
[----:B------:R-:W-:Y:S02]  /*1e3d0*/  F2FP.F16.F32.PACK_AB R156, R13, R156 ;  /* 0x0000009c0d9c723e */ /* 0x000fe400000000ff */
[----:B------:R-:W-:Y:S02]  /*1e3e0*/  F2FP.F16.F32.PACK_AB R157, R12, R157 ;  /* 0x0000009d0c9d723e */ /* 0x000fe400000000ff */
[----:B------:R-:W-:-:S02]  /*1e3f0*/  F2FP.F16.F32.PACK_AB R158, R11, R158 ;  /* 0x0000009e0b9e723e */ /* 0x000fc400000000ff */
[----:B------:R-:W-:Y:S01]  /*1e400*/  F2FP.F16.F32.PACK_AB R159, R174, R159 ;  /* 0x0000009fae9f723e */ /* 0x000fe200000000ff */
[----:B------:R-:W-:Y:S01]  /*1e410*/  IMAD R168, R168, 0x2, R169 ;  /* 0x00000002a8a87824 */ /* 0x000fe200078e02a9 */
[----:B------:R-:W-:Y:S02]  /*1e420*/  R2UR UR6, R6 ;  /* 0x00000000060672ca */ /* 0x000fe400000e0000 */
[----:B------:R-:W-:Y:S02]  /*1e430*/  R2UR UR7, R7 ;  /* 0x00000000070772ca */ /* 0x000fe400000e0000 */
        /* <DEDUP_REMOVED lines=8> */
[----:B------:R-:W-:Y:S04]  /*1e4c0*/  STSM.16.M88.4 [R5], R152 ;  /* 0x0000009805007844 */ /* 0x000fe80000000200 */
[----:B------:R0:W-:Y:S04]  /*1e4d0*/  STSM.16.M88.4 [R4], R156 ;  /* 0x0000009c04007844 */ /* 0x0001e80000000200 */
        /* <DEDUP_REMOVED lines=8> */
[----:B0-----:R-:W-:Y:S02]  /*1e560*/  VIADD R4, R6, 0x100 ;  /* 0x0000010006047836 */ /* 0x001fe40000000000 */
        /* <DEDUP_REMOVED lines=415> */
.L_x_5253:
[----:B------:R-:W-:Y:S05]  /*1ff60*/  BSYNC B0 ;  /* 0x0000000000007941 */ /* 0x000fea0003800000 */
.L_x_5252:
[----:B------:R-:W2:Y:S04]  /*1ff70*/  LDL.64 R6, [R1+0x48] ;  /* 0x0000480001067983 */ /* 0x000ea80000100a00 */
[----:B------:R-:W3:Y:S01]  /*1ff80*/  LDL R4, [R1+0x34] ;  /* 0x0000340001047983 */ /* 0x000ee20000100800 */
[C---:B------:R-:W-:Y:S01]  /*1ff90*/  ISETP.GT.AND P0, PT, R0.reuse, UR42, PT ;  /* 0x0000002a00007c0c */ /* 0x040fe2000bf04270 */
[----:B------:R-:W-:Y:S01]  /*1ffa0*/  VIADD R0, R0, 0xffffffff ;  /* 0xffffffff00007836 */ /* 0x000fe20000000000 */
[----:B--2---:R-:W-:-:S05]  /*1ffb0*/  MOV R6, R6 ;  /* 0x0000000600067202 */ /* 0x004fca0000000f00 */
[----:B-----5:R-:W-:-:S05]  /*1ffc0*/  IMAD R3, R3, 0x8, R6 ;  /* 0x0000000803037824 */ /* 0x020fca00078e0206 */
[----:B---3--:R-:W-:-:S04]  /*1ffd0*/  PRMT R3, R4, 0x654, R3 ;  /* 0x0000065404037816 */ /* 0x008fc80000000003 */
[----:B------:R1:W-:Y:S01]  /*1ffe0*/  SYNCS.ARRIVE.TRANS64.RED.A1T0 RZ, [R3+URZ], RZ ;  /* 0x000000ff03ff79a7 */ /* 0x0003e2000810043f */
[----:B------:R-:W-:Y:S05]  /*1fff0*/  @P0 BRA `(.L_x_5254) ;  /* 0xffffff8400140947 */ /* 0x000fea000383ffff */
.L_x_5221:
[----:B------:R-:W-:Y:S05]  /*20000*/  WARPSYNC.ALL ;  /* 0x0000000000007948 */ /* 0x000fea0003800000 */
[----:B------:R-:W2:Y:S04]  /*20010*/  LDL R5, [R1+0x3f0] ;  /* 0x0003f00001057983 */ /* 0x000ea80000100800 */
[----:B------:R-:W3:Y:S04]  /*20020*/  LDL R8, [R1+0x3f4] ;  /* 0x0003f40001087983 */ /* 0x000ee80000100800 */
[----:B------:R-:W4:Y:S01]  /*20030*/  LDL.64 R14, [R1+0xb8] ;  /* 0x0000b800010e7983 */ /* 0x000f220000100a00 */
[----:B------:R-:W-:Y:S08]  /*20040*/  BAR.ARV 0x8, 0x100 ;  /* 0x0204000000007b1d */ /* 0x000ff00000002000 */
[----:B------:R-:W-:Y:S06]  /*20050*/  BAR.SYNC.DEFER_BLOCKING 0xf, 0x100 ;  /* 0x03c4000000007b1d */ /* 0x000fec0000010000 */
[----:B--2---:R-:W2:Y:S02]  /*20060*/  SHFL.BFLY PT, R0, R5, 0x2, 0x1f ;  /* 0x0c401f0005007f89 */ /* 0x004ea400000e0000 */
[----:B--2---:R-:W-:-:S05]  /*20070*/  FADD.FTZ R0, R5, R0 ;  /* 0x0000000005007221 */ /* 0x004fca0000010000 */
[----:B01----:R-:W0:Y:S02]  /*20080*/  SHFL.BFLY PT, R3, R0, 0x1, 0x1f ;  /* 0x0c201f0000037f89 */ /* 0x003e2400000e0000 */
[----:B0-----:R-:W-:-:S05]  /*20090*/  FADD.FTZ R4, R0, R3 ;  /* 0x0000000300047221 */ /* 0x001fca0000010000 */
[----:B------:R-:W-:Y:S04]  /*200a0*/  STL [R1+0x3f0], R4 ;  /* 0x0003f00401007387 */ /* 0x000fe80000100800 */
[----:B------:R-:W2:Y:S04]  /*200b0*/  LDL R20, [R1+0x3f0] ;  /* 0x0003f00001147983 */ /* 0x000ea80000100800 */
[----:B---3--:R-:W0:Y:S02]  /*200c0*/  SHFL.BFLY PT, R3, R8, 0x2, 0x1f ;  /* 0x0c401f0008037f89 */ /* 0x008e2400000e0000 */
[----:B0-----:R-:W-:-:S05]  /*200d0*/  FADD.FTZ R3, R3, R8 ;  /* 0x0000000803037221 */ /* 0x001fca0000010000 */
[----:B------:R-:W0:Y:S02]  /*200e0*/  SHFL.BFLY PT, R6, R3, 0x1, 0x1f ;  /* 0x0c201f0003067f89 */ /* 0x000e2400000e0000 */
[----:B0-----:R-:W-:-:S05]  /*200f0*/  FADD.FTZ R6, R3, R6 ;  /* 0x0000000603067221 */ /* 0x001fca0000010000 */
[----:B------:R-:W-:-:S13]  /*20100*/  FSETP.NE.FTZ.AND P2, PT, R6, RZ, PT ;  /* 0x000000ff0600720b */ /* 0x000fda0003f55000 */
[----:B------:R-:W3:Y:S04]  /*20110*/  @P2 LDL R9, [R1+0x400] ;  /* 0x0004000001092983 */ /* 0x000ee80000100800 */
[----:B------:R-:W5:Y:S01]  /*20120*/  @P2 LDL R10, [R1+0x3e4] ;  /* 0x0003e400010a2983 */ /* 0x000f620000100800 */
[----:B--2---:R-:W-:-:S13]  /*20130*/  FSETP.NE.FTZ.AND P1, PT, R20, RZ, PT ;  /* 0x000000ff1400720b */ /* 0x004fda0003f35000 */
[----:B------:R-:W2:Y:S04]  /*20140*/  @P1 LDL R0, [R1+0x400] ;  /* 0x0004000001001983 */ /* 0x000ea80000100800 */
[----:B------:R-:W4:Y:S01]  /*20150*/  @P1 LDL R5, [R1+0x3e0] ;  /* 0x0003e00001051983 */ /* 0x000f220000100800 */
[----:B------:R-:W0:Y:S08]  /*20160*/  @P2 MUFU.LG2 R11, R6 ;  /* 0x00000006000b2308 */ /* 0x000e300000000c00 */
[----:B------:R-:W1:Y:S01]  /*20170*/  @P1 MUFU.LG2 R7, R20 ;  /* 0x0000001400071308 */ /* 0x000e620000000c00 */
[----:B------:R-:W-:-:S02]  /*20180*/  IMAD.MOV.U32 R4, RZ, RZ, -0x800000 ;  /* 0xff800000ff047424 */ /* 0x000fc400078e00ff */
[----:B------:R-:W-:Y:S02]  /*20190*/  IMAD.MOV.U32 R8, RZ, RZ, -0x800000 ;  /* 0xff800000ff087424 */ /* 0x000fe400078e00ff */
[----:B0-----:R-:W-:Y:S01]  /*201a0*/  @P2 FMUL.FTZ R12, R11, 0.69314718246459960938 ;  /* 0x3f3172180b0c2820 */ /* 0x001fe20000410000 */
[----:B-1----:R-:W-:Y:S01]  /*201b0*/  @P1 FMUL.FTZ R7, R7, 0.69314718246459960938 ;  /* 0x3f31721807071820 */ /* 0x002fe20000410000 */
[----:B------:R-:W-:Y:S01]  /*201c0*/  STL [R1+0x3f4], R6 ;  /* 0x0003f40601007387 */ /* 0x000fe20000100800 */
[----:B---3--:R-:W-:-:S04]  /*201d0*/  @P2 FMUL.FTZ R9, R9, 0.69314718246459960938 ;  /* 0x3f31721809092820 */ /* 0x008fc80000410000 */
[----:B-----5:R-:W-:-:S05]  /*201e0*/  @P2 FFMA.FTZ R8, R9, R10, R12 ;  /* 0x0000000a09082223 */ /* 0x020fca000001000c */
[----:B------:R0:W-:Y:S01]  /*201f0*/  STL [R1+0x3f4], R8 ;  /* 0x0003f40801007387 */ /* 0x0001e20000100800 */
[----:B--2---:R-:W-:-:S04]  /*20200*/  @P1 FMUL.FTZ R0, R0, 0.69314718246459960938 ;  /* 0x3f31721800001820 */ /* 0x004fc80000410000 */
[----:B----4-:R-:W-:Y:S02]  /*20210*/  @P1 FFMA.FTZ R4, R0, R5, R7 ;  /* 0x0000000500041223 */ /* 0x010fe40000010007 */
[----:B------:R-:W2:Y:S04]  /*20220*/  LDL R5, [R1+0x1c0] ;  /* 0x0001c00001057983 */ /* 0x000ea80000100800 */
[----:B------:R1:W-:Y:S04]  /*20230*/  STL [R1+0x3f0], R4 ;  /* 0x0003f00401007387 */ /* 0x0003e80000100800 */
[----:B------:R-:W3:Y:S02]  /*20240*/  LD.E R0, desc[UR36][R14.64+0x4] ;  /* 0x000004240e007980 */ /* 0x000ee4000c101900 */
[----:B---3--:R-:W-:-:S13]  /*20250*/  ISETP.NE.AND P0, PT, R0, RZ, PT ;  /* 0x000000ff0000720c */ /* 0x008fda0003f05270 */
[----:B------:R-:W3:Y:S04]  /*20260*/  @!P0 LDL.64 R12, [R1+0xc0] ;  /* 0x0000c000010c8983 */ /* 0x000ee80000100a00 */
[----:B------:R-:W2:Y:S01]  /*20270*/  @!P0 LD.E R10, desc[UR36][R14.64] ;  /* 0x000000240e0a8980 */ /* 0x000ea2000c101900 */
[----:B------:R-:W-:-:S06]  /*20280*/  IMAD.MOV.U32 R0, RZ, RZ, RZ ;  /* 0x000000ffff007224 */ /* 0x000fcc00078e00ff */
[----:B------:R-:W4:Y:S01]  /*20290*/  @P1 MUFU.RCP R0, R20 ;  /* 0x0000001400001308 */ /* 0x000f220000001000 */
[----:B---3--:R-:W3:Y:S01]  /*202a0*/  @!P0 LD.E.64 R12, desc[UR36][R12.64] ;  /* 0x000000240c0c8980 */ /* 0x008ee2000c101b00 */
[----:B--2---:R-:W-:-:S04]  /*202b0*/  @!P0 IMAD R10, R5, 0x40, R10 ;  /* 0x00000040050a8824 */ /* 0x004fc800078e020a */
[----:B---3--:R-:W-:-:S05]  /*202c0*/  @!P0 IMAD.WIDE R10, R10, 0x4, R12 ;  /* 0x000000040a0a8825 */ /* 0x008fca00078e020c */
[----:B----4-:R2:W-:Y:S04]  /*202d0*/  @!P0 ST.E desc[UR36][R10.64], R0 ;  /* 0x000000000a008985 */ /* 0x0105e8000c101924 */
[----:B------:R-:W3:Y:S04]  /*202e0*/  @!P0 LDL.64 R14, [R1+0xb8] ;  /* 0x0000b800010e8983 */ /* 0x000ee80000100a00 */
[----:B---3--:R-:W3:Y:S02]  /*202f0*/  @!P0 LD.E R3, desc[UR36][R14.64+0x4] ;  /* 0x000004240e038980 */ /* 0x008ee4000c101900 */
[----:B---3--:R-:W-:-:S13]  /*20300*/  @!P0 ISETP.NE.AND P0, PT, R3, RZ, PT ;  /* 0x000000ff0300820c */ /* 0x008fda0003f05270 */
[----:B0-----:R-:W3:Y:S04]  /*20310*/  @!P0 LDL.64 R8, [R1+0xc0] ;  /* 0x0000c00001088983 */ /* 0x001ee80000100a00 */
[----:B-1----:R-:W4:Y:S01]  /*20320*/  @!P0 LD.E R4, desc[UR36][R14.64] ;  /* 0x000000240e048980 */ /* 0x002f22000c101900 */
[----:B------:R-:W-:-:S06]  /*20330*/  IMAD.MOV.U32 R3, RZ, RZ, RZ ;  /* 0x000000ffff037224 */ /* 0x000fcc00078e00ff */
[----:B------:R-:W0:Y:S01]  /*20340*/  @P2 MUFU.RCP R3, R6 ;  /* 0x0000000600032308 */ /* 0x000e220000001000 */
[----:B---3--:R-:W3:Y:S01]  /*20350*/  @!P0 LD.E.64 R8, desc[UR36][R8.64] ;  /* 0x0000002408088980 */ /* 0x008ee2000c101b00 */
[----:B----4-:R-:W-:-:S04]  /*20360*/  @!P0 IMAD R4, R5, 0x40, R4 ;  /* 0x0000004005048824 */ /* 0x010fc800078e0204 */
[----:B------:R-:W-:-:S04]  /*20370*/  @!P0 VIADD R4, R4, 0x8 ;  /* 0x0000000804048836 */ /* 0x000fc80000000000 */
[----:B---3--:R-:W-:-:S05]  /*20380*/  @!P0 IMAD.WIDE R4, R4, 0x4, R8 ;  /* 0x0000000404048825 */ /* 0x008fca00078e0208 */
[----:B0-----:R0:W-:Y:S04]  /*20390*/  @!P0 ST.E desc[UR36][R4.64], R3 ;  /* 0x0000000304008985 */ /* 0x0011e8000c101924 */
[----:B------:R-:W3:Y:S04]  /*203a0*/  LDL R116, [R1+0x1c0] ;  /* 0x0001c00001747983 */ /* 0x000ee80000100800 */
        /* <DEDUP_REMOVED lines=59> */
[----:B--2---:R-:W2:Y:S04]  /*20760*/  LDL.64 R10, [R1+0x378] ;  /* 0x00037800010a7983 */ /* 0x004ea80000100a00 */
[----:B------:R-:W2:Y:S04]  /*20770*/  LDL.64 R6, [R1+0x388] ;  /* 0x0003880001067983 */ /* 0x000ea80000100a00 */
[----:B------:R-:W2:Y:S04]  /*20780*/  LDL.64 R12, [R1+0x398] ;  /* 0x00039800010c7983 */ /* 0x000ea80000100a00 */
[----:B0-----:R-:W2:Y:S04]  /*20790*/  LDL.64 R4, [R1+0x3a8] ;  /* 0x0003a80001047983 */ /* 0x001ea80000100a00 */
[----:B------:R-:W2:Y:S04]  /*207a0*/  LDL.64 R8, [R1+0x3b8] ;  /* 0x0003b80001087983 */ /* 0x000ea80000100a00 */
[----:B------:R-:W2:Y:S04]  /*207b0*/  LDL R117, [R1+0x1c8] ;  /* 0x0001c80001757983 */ /* 0x000ea80000100800 */
[----:B------:R-:W2:Y:S01]  /*207c0*/  LDL R114, [R1+0x1cc] ;  /* 0x0001cc0001727983 */ /* 0x000ea20000100800 */
[----:B---3--:R-:W-:-:S05]  /*207d0*/  VIADD R116, R116, 0x1 ;  /* 0x0000000174747836 */ /* 0x008fca0000000000 */
[----:B------:R-:W-:-:S13]  /*207e0*/  ISETP.NE.AND P0, PT, R116, 0x2, PT ;  /* 0x000000027400780c */ /* 0x000fda0003f05270 */
[----:B------:R-:W3:Y:S01]  /*207f0*/  @!P0 LDL R115, [R1+0x1c4] ;  /* 0x0001c40001738983 */ /* 0x000ee20000100800 */
[-C--:B----4-:R-:W-:Y:S01]  /*20800*/  FMUL.FTZ R15, R15, R3.reuse ;  /* 0x000000030f0f7220 */ /* 0x090fe20000410000 */
[-C--:B------:R-:W-:Y:S01]  /*20810*/  FMUL.FTZ R14, R14, R3.reuse ;  /* 0x000000030e0e7220 */ /* 0x080fe20000410000 */
[-C--:B-----5:R-:W-:Y:S01]  /*20820*/  FMUL.FTZ R139, R139, R0.reuse ;  /* 0x000000008b8b7220 */ /* 0x0a0fe20000410000 */
        /* <DEDUP_REMOVED lines=13> */
[----:B------:R3:W-:Y:S01]  /*20900*/  STL.64 [R1+0x328], R14 ;  /* 0x0003280e01007387 */ /* 0x0007e20000100a00 */
        /* <DEDUP_REMOVED lines=102> */
[-C--:B--2---:R-:W-:Y:S01]  /*20f70*/  FMUL.FTZ R11, R11, R3.reuse ;  /* 0x000000030b0b7220 */ /* 0x084fe20000410000 */
        /* <DEDUP_REMOVED lines=10> */
[----:B------:R-:W-:Y:S01]  /*21020*/  VIADD R114, R114, 0x1 ;  /* 0x0000000172727836 */ /* 0x000fe20000000000 */
[----:B------:R1:W-:Y:S04]  /*21030*/  STL [R1+0x1c0], R116 ;  /* 0x0001c07401007387 */ /* 0x0003e80000100800 */
        /* <DEDUP_REMOVED lines=11> */
[----:B------:R1:W-:Y:S01]  /*210f0*/  STL.64 [R1+0x260], R118 ;  /* 0x0002607601007387 */ /* 0x0003e20000100a00 */
[----:B---3--:R-:W-:-:S03]  /*21100*/  @!P0 LOP3.LUT R14, R115, 0x1, RZ, 0x3c, !PT ;  /* 0x00000001730e8812 */ /* 0x008fc600078e3cff */
        /* <DEDUP_REMOVED lines=52> */
[----:B------:R1:W-:Y:S04]  /*21450*/  @!P0 STL [R1+0x1c4], R14 ;  /* 0x0001c40e01008387 */ /* 0x0003e80000100800 */
[----:B------:R1:W-:Y:S04]  /*21460*/  STL [R1+0x1cc], R114 ;  /* 0x0001cc7201007387 */ /* 0x0003e80000100800 */
[----:B------:R1:W-:Y:S01]  /*21470*/  @!P0 STL [R1+0x1c0], RZ ;  /* 0x0001c0ff01008387 */ /* 0x0003e20000100800 */
[----:B------:R-:W-:Y:S01]  /*21480*/  IMAD.MOV.U32 R3, RZ, RZ, 0x1 ;  /* 0x00000001ff037424 */ /* 0x000fe200078e00ff */
[----:B------:R-:W-:Y:S06]  /*21490*/  BAR.ARV 0xe, 0x100 ;  /* 0x0384000000007b1d */ /* 0x000fec0000002000 */
.L_x_5138:
[----:B-12---:R-:W1:Y:S01]  /*214a0*/  S2R R7, SR_CgaCtaId ;  /* 0x0000000000077919 */ /* 0x006e620000008800 */
[----:B0-----:R-:W-:Y:S01]  /*214b0*/  MOV R0, 0x400 ;  /* 0x0000040000007802 */ /* 0x001fe20000000f00 */
[----:B------:R-:W-:Y:S01]  /*214c0*/  BSSY B0, `(.L_x_5255) ;  /* 0x00002d1000007945 */ /* 0x000fe20003800000 */
[----:B------:R-:W-:Y:S02]  /*214d0*/  BAR.SYNC.DEFER_BLOCKING 0x5, 0x180 ;  /* 0x0146000000007b1d */ /* 0x000fe40000010000 */
[----:B-1----:R-:W-:-:S04]  /*214e0*/  LEA R0, R7, R0, 0x18 ;  /* 0x0000000007007211 */ /* 0x002fc800078ec0ff */
[----:B------:R-:W-:Y:S02]  /*214f0*/  R2UR UR44, R0 ;  /* 0x00000000002c72ca */ /* 0x000fe400000e0000 */
[----:B------:R-:W-:-:S04]  /*21500*/  PRMT R0, R3, 0x9910, RZ ;  /* 0x0000991003007816 */ /* 0x000fc800000000ff */
[----:B------:R-:W-:-:S07]  /*21510*/  ISETP.NE.AND P0, PT, R0, RZ, PT ;  /* 0x000000ff0000720c */ /* 0x000fce0003f05270 */
[----:B------:R-:W0:Y:S02]  /*21520*/  LDS R4, [UR44+0x388d0] ;  /* 0x0388d02cff047984 */ /* 0x000e240008000800 */
[----:B0-----:R-:W-:Y:S01]  /*21530*/  R2UR UR4, R4 ;  /* 0x00000000040472ca */ /* 0x001fe200000e0000 */
[----:B------:R-:W-:Y:S06]  /*21540*/  BAR.ARV 0x4, 0x180 ;  /* 0x0106000000007b1d */ /* 0x000fec0000002000 */
[----:B------:R-:W-:Y:S08]  /*21550*/  @!P0 BRA `(.L_x_5256) ;  /* 0x0000002000188947 */ /* 0x000ff00003800000 */
[----:B------:R-:W2:Y:S04]  /*21560*/  LDL.128 R144, [R1+0x1d0] ;  /* 0x0001d00001907983 */ /* 0x000ea80000100c00 */
[----:B------:R-:W3:Y:S04]  /*21570*/  LDL.128 R132, [R1+0x1f0] ;  /* 0x0001f00001847983 */ /* 0x000ee80000100c00 */
[----:B------:R-:W4:Y:S04]  /*21580*/  LDL.128 R136, [R1+0x1e0] ;  /* 0x0001e00001887983 */ /* 0x000f280000100c00 */
[----:B------:R-:W5:Y:S04]  /*21590*/  LDL.128 R124, [R1+0x210] ;  /* 0x00021000017c7983 */ /* 0x000f680000100c00 */
        /* <DEDUP_REMOVED lines=27> */
[----:B------:R-:W5:Y:S01]  /*21750*/  LDL.128 R8, [R1+0x3c0] ;  /* 0x0003c00001087983 */ /* 0x000f620000100c00 */
[----:B------:R-:W-:-:S04]  /*21760*/  IADD3 R167, P1, R16, 0x20, RZ ;  /* 0x0000002010a77810 */ /* 0x000fc80007f3e0ff */
[----:B------:R-:W-:-:S04]  /*21770*/  LOP3.LUT R166, R167, 0x380, RZ, 0xc0, !PT ;  /* 0x00000380a7a67812 */ /* 0x000fc800078ec0ff */
[----:B------:R-:W-:-:S04]  /*21780*/  SHF.R.U64 R166, R166, 0x3, RZ ;  /* 0x00000003a6a67819 */ /* 0x000fc800000012ff */
[----:B------:R-:W-:Y:S01]  /*21790*/  LOP3.LUT R166, R166, R167, RZ, 0x3c, !PT ;  /* 0x000000a7a6a67212 */ /* 0x000fe200078e3cff */
[----:B------:R-:W-:Y:S01]  /*217a0*/  IMAD.X R167, RZ, RZ, R17, P1 ;  /* 0x000000ffffa77224 */ /* 0x000fe200008e0611 */
[C---:B------:R-:W-:Y:S02]  /*217b0*/  IADD3 R155, P1, R16.reuse, 0x4000, RZ ;  /* 0x00004000109b7810 */ /* 0x040fe40007f3e0ff */
[----:B------:R-:W-:Y:S02]  /*217c0*/  IADD3 R177, P0, R16, 0x40, RZ ;  /* 0x0000004010b17810 */ /* 0x000fe40007f1e0ff */
[----:B------:R-:W-:Y:S02]  /*217d0*/  LOP3.LUT R154, R155, 0x380, RZ, 0xc0, !PT ;  /* 0x000003809b9a7812 */ /* 0x000fe400078ec0ff */
[----:B------:R-:W-:Y:S02]  /*217e0*/  LOP3.LUT R176, R177, 0x380, RZ, 0xc0, !PT ;  /* 0x00000380b1b07812 */ /* 0x000fe400078ec0ff */
[----:B------:R-:W-:-:S02]  /*217f0*/  SHF.R.U64 R154, R154, 0x3, RZ ;  /* 0x000000039a9a7819 */ /* 0x000fc400000012ff */
[----:B------:R-:W-:Y:S02]  /*21800*/  SHF.R.U64 R176, R176, 0x3, RZ ;  /* 0x00000003b0b07819 */ /* 0x000fe400000012ff */
[----:B------:R-:W-:Y:S01]  /*21810*/  LOP3.LUT R154, R154, R155, RZ, 0x3c, !PT ;  /* 0x0000009b9a9a7212 */ /* 0x000fe200078e3cff */
[--C-:B------:R-:W-:Y:S01]  /*21820*/  IMAD.X R155, RZ, RZ, R17.reuse, P1 ;  /* 0x000000ffff9b7224 */ /* 0x100fe200008e0611 */
[----:B------:R-:W-:Y:S01]  /*21830*/  LOP3.LUT R176, R176, R177, RZ, 0x3c, !PT ;  /* 0x000000b1b0b07212 */ /* 0x000fe200078e3cff */
[----:B------:R-:W-:Y:S01]  /*21840*/  IMAD.X R177, RZ, RZ, R17, P0 ;  /* 0x000000ffffb17224 */ /* 0x000fe200000e0611 */
[C---:B------:R-:W-:Y:S02]  /*21850*/  IADD3 R141, P1, R16.reuse, 0x6060, RZ ;  /* 0x00006060108d7810 */ /* 0x040fe40007f3e0ff */
[C---:B------:R-:W-:Y:S02]  /*21860*/  IADD3 R153, P0, R16.reuse, 0x4020, RZ ;  /* 0x0000402010997810 */ /* 0x040fe40007f1e0ff */
[----:B------:R-:W-:-:S02]  /*21870*/  IADD3 R159, P5, R16, 0x2040, RZ ;  /* 0x00002040109f7810 */ /* 0x000fc40007fbe0ff */
[C---:B------:R-:W-:Y:S02]  /*21880*/  IADD3 R157, P6, R16.reuse, 0x2060, RZ ;  /* 0x00002060109d7810 */ /* 0x040fe40007fde0ff */
[----:B------:R-:W-:Y:S01]  /*21890*/  LOP3.LUT R140, R141, 0x380, RZ, 0xc0, !PT ;  /* 0x000003808d8c7812 */ /* 0x000fe200078ec0ff */
[----:B------:R-:W-:Y:S01]  /*218a0*/  IMAD R175, R195, 0x40, R192 ;  /* 0x00000040c3af7824 */ /* 0x000fe200078e02c0 */
[----:B------:R-:W-:Y:S02]  /*218b0*/  IADD3 R165, P2, R16, 0x60, RZ ;  /* 0x0000006010a57810 */ /* 0x000fe40007f5e0ff */
[----:B------:R-:W-:Y:S02]  /*218c0*/  LOP3.LUT R152, R153, 0x380, RZ, 0xc0, !PT ;  /* 0x0000038099987812 */ /* 0x000fe400078ec0ff */
[----:B------:R-:W-:Y:S02]  /*218d0*/  LOP3.LUT R158, R159, 0x380, RZ, 0xc0, !PT ;  /* 0x000003809f9e7812 */ /* 0x000fe400078ec0ff */
[----:B------:R-:W-:-:S02]  /*218e0*/  LOP3.LUT R156, R157, 0x380, RZ, 0xc0, !PT ;  /* 0x000003809d9c7812 */ /* 0x000fc400078ec0ff */
[----:B------:R-:W-:Y:S01]  /*218f0*/  SHF.R.U64 R140, R140, 0x3, RZ ;  /* 0x000000038c8c7819 */ /* 0x000fe200000012ff */
[----:B------:R-:W-:Y:S01]  /*21900*/  IMAD.WIDE R174, R175, 0x2, R208 ;  /* 0x00000002afae7825 */ /* 0x000fe200078e02d0 */
[----:B------:R-:W-:Y:S02]  /*21910*/  LOP3.LUT R164, R165, 0x380, RZ, 0xc0, !PT ;  /* 0x00000380a5a47812 */ /* 0x000fe400078ec0ff */
[----:B------:R-:W-:Y:S02]  /*21920*/  SHF.R.U64 R152, R152, 0x3, RZ ;  /* 0x0000000398987819 */ /* 0x000fe400000012ff */
[----:B------:R-:W-:Y:S02]  /*21930*/  SHF.R.U64 R158, R158, 0x3, RZ ;  /* 0x000000039e9e7819 */ /* 0x000fe400000012ff */
[----:B------:R-:W-:Y:S02]  /*21940*/  SHF.R.U64 R156, R156, 0x3, RZ ;  /* 0x000000039c9c7819 */ /* 0x000fe400000012ff */
[----:B------:R-:W-:Y:S01]  /*21950*/  LOP3.LUT R140, R140, R141, RZ, 0x3c, !PT ;  /* 0x0000008d8c8c7212 */ /* 0x000fe200078e3cff */
[----:B------:R-:W-:Y:S01]  /*21960*/  IMAD.X R141, RZ, RZ, R17, P1 ;  /* 0x000000ffff8d7224 */ /* 0x000fe200008e0611 */
[----:B------:R-:W-:-:S02]  /*21970*/  SHF.R.U64 R164, R164, 0x3, RZ ;  /* 0x00000003a4a47819 */ /* 0x000fc400000012ff */
[----:B------:R-:W-:Y:S01]  /*21980*/  LOP3.LUT R152, R152, R153, RZ, 0x3c, !PT ;  /* 0x0000009998987212 */ /* 0x000fe200078e3cff */
[--C-:B------:R-:W-:Y:S01]  /*21990*/  IMAD.X R153, RZ, RZ, R17.reuse, P0 ;  /* 0x000000ffff997224 */ /* 0x100fe200000e0611 */
[----:B------:R-:W-:Y:S02]  /*219a0*/  IADD3 R163, P3, R16, 0x2000, RZ ;  /* 0x0000200010a37810 */ /* 0x000fe40007f7e0ff */
[----:B------:R-:W-:Y:S01]  /*219b0*/  LOP3.LUT R158, R158, R159, RZ, 0x3c, !PT ;  /* 0x0000009f9e9e7212 */ /* 0x000fe200078e3cff */
[--C-:B------:R-:W-:Y:S01]  /*219c0*/  IMAD.X R159, RZ, RZ, R17.reuse, P5 ;  /* 0x000000ffff9f7224 */ /* 0x100fe200028e0611 */
[----:B------:R-:W-:Y:S02]  /*219d0*/  IADD3 R171, P0, R174, 0x1000, RZ ;  /* 0x00001000aeab7810 */ /* 0x000fe40007f1e0ff */
[----:B------:R-:W-:Y:S01]  /*219e0*/  LOP3.LUT R156, R156, R157, RZ, 0x3c, !PT ;  /* 0x0000009d9c9c7212 */ /* 0x000fe200078e3cff */
[--C-:B------:R-:W-:Y:S01]  /*219f0*/  IMAD.X R157, RZ, RZ, R17.reuse, P6 ;  /* 0x000000ffff9d7224 */ /* 0x100fe200030e0611 */
[----:B------:R-:W-:Y:S01]  /*21a00*/  LOP3.LUT R164, R164, R165, RZ, 0x3c, !PT ;  /* 0x000000a5a4a47212 */ /* 0x000fe200078e3cff */
[----:B------:R-:W-:Y:S01]  /*21a10*/  IMAD.X R165, RZ, RZ, R17, P2 ;  /* 0x000000ffffa57224 */ /* 0x000fe200010e0611 */
[----:B------:R-:W-:-:S02]  /*21a20*/  IADD3 R5, P5, R16, 0x6020, RZ ;  /* 0x0000602010057810 */ /* 0x000fc40007fbe0ff */
[C---:B------:R-:W-:Y:S02]  /*21a30*/  IADD3 R161, P4, R16.reuse, 0x2020, RZ ;  /* 0x0000202010a17810 */ /* 0x040fe40007f9e0ff */
[----:B------:R-:W-:Y:S02]  /*21a40*/  LOP3.LUT R162, R163, 0x380, RZ, 0xc0, !PT ;  /* 0x00000380a3a27812 */ /* 0x000fe400078ec0ff */
[C---:B------:R-:W-:Y:S02]  /*21a50*/  IADD3 R143, P6, R16.reuse, 0x6040, RZ ;  /* 0x00006040108f7810 */ /* 0x040fe40007fde0ff */
[----:B------:R-:W-:Y:S02]  /*21a60*/  MOV R3, R140 ;  /* 0x0000008c00037202 */ /* 0x000fe40000000f00 */
[----:B------:R-:W-:Y:S01]  /*21a70*/  IADD3 R21, P2, R16, 0x4040, RZ ;  /* 0x0000404010157810 */ /* 0x000fe20007f5e0ff */
[----:B------:R-:W0:Y:S01]  /*21a80*/  SHFL.IDX PT, R141, R205, RZ, 0x1f ;  /* 0x00001fffcd8d7589 */ /* 0x000e2200000e0000 */
[----:B------:R-:W-:-:S02]  /*21a90*/  LOP3.LUT R170, R171, 0x380, RZ, 0xc0, !PT ;  /* 0x00000380abaa7812 */ /* 0x000fc400078ec0ff */
[----:B------:R-:W-:Y:S02]  /*21aa0*/  LOP3.LUT R4, R5, 0x380, RZ, 0xc0, !PT ;  /* 0x0000038005047812 */ /* 0x000fe400078ec0ff */
[----:B------:R-:W-:Y:S02]  /*21ab0*/  LOP3.LUT R160, R161, 0x380, RZ, 0xc0, !PT ;  /* 0x00000380a1a07812 */ /* 0x000fe400078ec0ff */
[----:B------:R-:W-:Y:S02]  /*21ac0*/  SHF.R.U64 R162, R162, 0x3, RZ ;  /* 0x00000003a2a27819 */ /* 0x000fe400000012ff */
[----:B------:R-:W-:Y:S02]  /*21ad0*/  LOP3.LUT R142, R143, 0x380, RZ, 0xc0, !PT ;  /* 0x000003808f8e7812 */ /* 0x000fe400078ec0ff */
[----:B------:R-:W-:Y:S02]  /*21ae0*/  LOP3.LUT R20, R21, 0x380, RZ, 0xc0, !PT ;  /* 0x0000038015147812 */ /* 0x000fe400078ec0ff */
[----:B------:R-:W-:-:S02]  /*21af0*/  SHF.R.U64 R170, R170, 0x3, RZ ;  /* 0x00000003aaaa7819 */ /* 0x000fc400000012ff */
[----:B------:R-:W-:Y:S02]  /*21b00*/  SHF.R.U64 R4, R4, 0x3, RZ ;  /* 0x0000000304047819 */ /* 0x000fe400000012ff */
[----:B------:R-:W-:Y:S02]  /*21b10*/  SHF.R.U64 R160, R160, 0x3, RZ ;  /* 0x00000003a0a07819 */ /* 0x000fe400000012ff */
[----:B------:R-:W-:Y:S01]  /*21b20*/  LOP3.LUT R162, R162, R163, RZ, 0x3c, !PT ;  /* 0x000000a3a2a27212 */ /* 0x000fe200078e3cff */
[----:B------:R-:W-:Y:S01]  /*21b30*/  IMAD.X R163, RZ, RZ, R17, P3 ;  /* 0x000000ffffa37224 */ /* 0x000fe200018e0611 */
[----:B------:R-:W-:Y:S02]  /*21b40*/  SHF.R.U64 R142, R142, 0x3, RZ ;  /* 0x000000038e8e7819 */ /* 0x000fe400000012ff */
[----:B------:R-:W-:Y:S02]  /*21b50*/  SHF.R.U64 R20, R20, 0x3, RZ ;  /* 0x0000000314147819 */ /* 0x000fe400000012ff */
[----:B------:R-:W-:Y:S01]  /*21b60*/  LOP3.LUT R170, R170, R171, RZ, 0x3c, !PT ;  /* 0x000000abaaaa7212 */ /* 0x000fe200078e3cff */
[----:B------:R-:W-:Y:S01]  /*21b70*/  IMAD.X R171, RZ, RZ, R175, P0 ;  /* 0x000000ffffab7224 */ /* 0x000fe200000e06af */
[----:B------:R-:W-:-:S02]  /*21b80*/  IADD3 R151, P3, R16, 0x4060, RZ ;  /* 0x0000406010977810 */ /* 0x000fc40007f7e0ff */
[----:B------:R-:W-:Y:S02]  /*21b90*/  MOV R6, R156 ;  /* 0x0000009c00067202 */ /* 0x000fe40000000f00 */
[----:B------:R-:W-:Y:S01]  /*21ba0*/  LOP3.LUT R4, R4, R5, RZ, 0x3c, !PT ;  /* 0x0000000504047212 */ /* 0x000fe200078e3cff */
[--C-:B------:R-:W-:Y:S01]  /*21bb0*/  IMAD.X R5, RZ, RZ, R17.reuse, P5 ;  /* 0x000000ffff057224 */ /* 0x100fe200028e0611 */
[----:B------:R-:W-:Y:S02]  /*21bc0*/  IADD3 R157, P0, R174, 0x8000, RZ ;  /* 0x00008000ae9d7810 */ /* 0x000fe40007f1e0ff */
[----:B------:R-:W-:Y:S01]  /*21bd0*/  LOP3.LUT R160, R160, R161, RZ, 0x3c, !PT ;  /* 0x000000a1a0a07212 */ /* 0x000fe200078e3cff */
[--C-:B------:R-:W-:Y:S01]  /*21be0*/  IMAD.X R161, RZ, RZ, R17.reuse, P4 ;  /* 0x000000ffffa17224 */ /* 0x100fe200020e0611 */
[----:B------:R-:W-:Y:S01]  /*21bf0*/  LOP3.LUT R142, R142, R143, RZ, 0x3c, !PT ;  /* 0x0000008f8e8e7212 */ /* 0x000fe200078e3cff */
[--C-:B------:R-:W-:Y:S01]  /*21c00*/  IMAD.X R143, RZ, RZ, R17.reuse, P6 ;  /* 0x000000ffff8f7224 */ /* 0x100fe200030e0611 */
[----:B------:R-:W-:Y:S01]  /*21c10*/  LOP3.LUT R20, R20, R21, RZ, 0x3c, !PT ;  /* 0x0000001514147212 */ /* 0x000fe200078e3cff */
[----:B------:R-:W-:Y:S01]  /*21c20*/  IMAD.X R21, RZ, RZ, R17, P2 ;  /* 0x000000ffff157224 */ /* 0x000fe200010e0611 */
[----:B------:R-:W-:-:S02]  /*21c30*/  LOP3.LUT R150, R151, 0x380, RZ, 0xc0, !PT ;  /* 0x0000038097967812 */ /* 0x000fc400078ec0ff */
[----:B------:R-:W-:Y:S02]  /*21c40*/  IADD3 R149, P4, R16, 0x6000, RZ ;  /* 0x0000600010957810 */ /* 0x000fe40007f9e0ff */
[----:B------:R-:W-:Y:S02]  /*21c50*/  MOV R180, R164 ;  /* 0x000000a400b47202 */ /* 0x000fe40000000f00 */
[C---:B------:R-:W-:Y:S02]  /*21c60*/  IADD3 R169, P6, R174.reuse, 0x2000, RZ ;  /* 0x00002000aea97810 */ /* 0x040fe40007fde0ff */
[----:B------:R-:W-:Y:S02]  /*21c70*/  IADD3 R165, P2, R174, 0x4000, RZ ;  /* 0x00004000aea57810 */ /* 0x000fe40007f5e0ff */
[----:B------:R-:W-:Y:S02]  /*21c80*/  LOP3.LUT R156, R157, 0x380, RZ, 0xc0, !PT ;  /* 0x000003809d9c7812 */ /* 0x000fe400078ec0ff */
[----:B------:R-:W-:-:S02]  /*21c90*/  MOV R5, R4 ;  /* 0x0000000400057202 */ /* 0x000fc40000000f00 */
[----:B------:R-:W-:Y:S02]  /*21ca0*/  SHF.R.U64 R150, R150, 0x3, RZ ;  /* 0x0000000396967819 */ /* 0x000fe400000012ff */
[----:B------:R-:W-:Y:S02]  /*21cb0*/  LOP3.LUT R148, R149, 0x380, RZ, 0xc0, !PT ;  /* 0x0000038095947812 */ /* 0x000fe400078ec0ff */
[----:B------:R-:W-:Y:S02]  /*21cc0*/  MOV R4, R142 ;  /* 0x0000008e00047202 */ /* 0x000fe40000000f00 */
[----:B------:R-:W-:Y:S02]  /*21cd0*/  LOP3.LUT R168, R169, 0x380, RZ, 0xc0, !PT ;  /* 0x00000380a9a87812 */ /* 0x000fe400078ec0ff */
[----:B------:R-:W-:Y:S02]  /*21ce0*/  LOP3.LUT R164, R165, 0x380, RZ, 0xc0, !PT ;  /* 0x00000380a5a47812 */ /* 0x000fe400078ec0ff */
[----:B------:R-:W-:-:S02]  /*21cf0*/  SHF.R.U64 R156, R156, 0x3, RZ ;  /* 0x000000039c9c7819 */ /* 0x000fc400000012ff */
[----:B------:R-:W-:Y:S02]  /*21d00*/  LOP3.LUT R143, R16, 0x380, RZ, 0xc0, !PT ;  /* 0x00000380108f7812 */ /* 0x000fe400078ec0ff */
[----:B------:R-:W-:Y:S01]  /*21d10*/  LOP3.LUT R150, R150, R151, RZ, 0x3c, !PT ;  /* 0x0000009796967212 */ /* 0x000fe200078e3cff */
[----:B------:R-:W-:Y:S01]  /*21d20*/  IMAD.X R151, RZ, RZ, R17, P3 ;  /* 0x000000ffff977224 */ /* 0x000fe200018e0611 */
[----:B------:R-:W-:Y:S02]  /*21d30*/  SHF.R.U64 R148, R148, 0x3, RZ ;  /* 0x0000000394947819 */ /* 0x000fe400000012ff */
[----:B------:R-:W-:Y:S02]  /*21d40*/  SHF.R.U64 R168, R168, 0x3, RZ ;  /* 0x00000003a8a87819 */ /* 0x000fe400000012ff */
[----:B------:R-:W-:Y:S02]  /*21d50*/  SHF.R.U64 R164, R164, 0x3, RZ ;  /* 0x00000003a4a47819 */ /* 0x000fe400000012ff */
[----:B------:R-:W-:Y:S01]  /*21d60*/  LOP3.LUT R156, R156, R157, RZ, 0x3c, !PT ;  /* 0x0000009d9c9c7212 */ /* 0x000fe200078e3cff */
[----:B------:R-:W-:Y:S01]  /*21d70*/  IMAD.X R157, RZ, RZ, R175, P0 ;  /* 0x000000ffff9d7224 */ /* 0x000fe200000e06af */
[----:B------:R-:W-:-:S02]  /*21d80*/  SHF.R.U64 R143, R143, 0x3, RZ ;  /* 0x000000038f8f7819 */ /* 0x000fc400000012ff */
[----:B0-----:R-:W-:Y:S01]  /*21d90*/  ISETP.NE.AND P0, PT, R141, RZ, PT ;  /* 0x000000ff8d00720c */ /* 0x001fe20003f05270 */
[--C-:B------:R-:W-:Y:S01]  /*21da0*/  IMAD.MOV.U32 R141, RZ, RZ, R17.reuse ;  /* 0x000000ffff8d7224 */ /* 0x100fe200078e0011 */
[----:B------:R-:W-:Y:S01]  /*21db0*/  LOP3.LUT R148, R148, R149, RZ, 0x3c, !PT ;  /* 0x0000009594947212 */ /* 0x000fe200078e3cff */
[----:B------:R-:W-:Y:S01]  /*21dc0*/  IMAD.X R149, RZ, RZ, R17, P4 ;  /* 0x000000ffff957224 */ /* 0x000fe200020e0611 */
[----:B------:R-:W-:Y:S02]  /*21dd0*/  MOV R176, R176 ;  /* 0x000000b000b07202 */ /* 0x000fe40000000f00 */
[----:B------:R-:W-:Y:S02]  /*21de0*/  MOV R181, R166 ;  /* 0x000000a600b57202 */ /* 0x000fe40000000f00 */
[----:B------:R-:W-:Y:S02]  /*21df0*/  MOV R179, R162 ;  /* 0x000000a200b37202 */ /* 0x000fe40000000f00 */
[----:B------:R-:W-:-:S02]  /*21e00*/  MOV R178, R160 ;  /* 0x000000a000b27202 */ /* 0x000fc40000000f00 */
[----:B------:R-:W-:Y:S02]  /*21e10*/  MOV R177, R158 ;  /* 0x0000009e00b17202 */ /* 0x000fe40000000f00 */
[----:B------:R-:W-:Y:S02]  /*21e20*/  MOV R21, R20 ;  /* 0x0000001400157202 */ /* 0x000fe40000000f00 */
[----:B------:R-:W-:Y:S01]  /*21e30*/  LOP3.LUT R168, R168, R169, RZ, 0x3c, !PT ;  /* 0x000000a9a8a87212 */ /* 0x000fe200078e3cff */
[--C-:B------:R-:W-:Y:S01]  /*21e40*/  IMAD.X R169, RZ, RZ, R175.reuse, P6 ;  /* 0x000000ffffa97224 */ /* 0x100fe200030e06af */
[----:B------:R-:W-:Y:S01]  /*21e50*/  LOP3.LUT R164, R164, R165, RZ, 0x3c, !PT ;  /* 0x000000a5a4a47212 */ /* 0x000fe200078e3cff */
[----:B------:R-:W-:Y:S01]  /*21e60*/  IMAD.X R165, RZ, RZ, R175, P2 ;  /* 0x000000ffffa57224 */ /* 0x000fe200010e06af */
[----:B------:R-:W-:Y:S02]  /*21e70*/  LOP3.LUT R140, R143, R16, RZ, 0x3c, !PT ;  /* 0x000000108f8c7212 */ /* 0x000fe400078e3cff */
[----:B------:R-:W-:-:S02]  /*21e80*/  MOV R173, R154 ;  /* 0x0000009a00ad7202 */ /* 0x000fc40000000f00 */
[----:B------:R-:W-:Y:S02]  /*21e90*/  MOV R20, R150 ;  /* 0x0000009600147202 */ /* 0x000fe40000000f00 */
[C---:B------:R-:W-:Y:S02]  /*21ea0*/  IADD3 R167, P1, R174.reuse, 0x3000, RZ ;  /* 0x00003000aea77810 */ /* 0x040fe40007f3e0ff */
[C---:B------:R-:W-:Y:S02]  /*21eb0*/  IADD3 R163, P5, R174.reuse, 0x5000, RZ ;  /* 0x00005000aea37810 */ /* 0x040fe40007fbe0ff */
[C---:B------:R-:W-:Y:S02]  /*21ec0*/  IADD3 R161, P4, R174.reuse, 0x6000, RZ ;  /* 0x00006000aea17810 */ /* 0x040fe40007f9e0ff */
[C---:B------:R-:W-:Y:S02]  /*21ed0*/  IADD3 R159, P3, R174.reuse, 0x7000, RZ ;  /* 0x00007000ae9f7810 */ /* 0x040fe40007f7e0ff */
[----:B------:R-:W-:-:S02]  /*21ee0*/  IADD3 R155, P6, R174, 0x9000, RZ ;  /* 0x00009000ae9b7810 */ /* 0x000fc40007fde0ff */
[----:B------:R-:W-:Y:S02]  /*21ef0*/  IADD3 R151, P2, R174, 0xb000, RZ ;  /* 0x0000b000ae977810 */ /* 0x000fe40007f5e0ff */
[----:B--2---:R-:W-:Y:S02]  /*21f00*/  F2FP.F16.F32.PACK_AB R144, R145, R144 ;  /* 0x000000909190723e */ /* 0x004fe400000000ff */
[----:B------:R-:W-:Y:S02]  /*21f10*/  F2FP.F16.F32.PACK_AB R145, R147, R146 ;  /* 0x000000929391723e */ /* 0x000fe400000000ff */
[----:B---3--:R-:W-:Y:S02]  /*21f20*/  F2FP.F16.F32.PACK_AB R132, R133, R132 ;  /* 0x000000848584723e */ /* 0x008fe400000000ff */
[----:B------:R-:W-:Y:S02]  /*21f30*/  MOV R182, R140 ;  /* 0x0000008c00b67202 */ /* 0x000fe40000000f00 */
[----:B----4-:R-:W-:-:S02]  /*21f40*/  F2FP.F16.F32.PACK_AB R146, R137, R136 ;  /* 0x000000888992723e */ /* 0x010fc400000000ff */
[----:B------:R-:W-:Y:S01]  /*21f50*/  F2FP.F16.F32.PACK_AB R147, R139, R138 ;  /* 0x0000008a8b93723e */ /* 0x000fe200000000ff */
[----:B------:R-:W-:Y:S01]  /*21f60*/  BAR.SYNC.DEFER_BLOCKING 0x1, 0x100 ;  /* 0x0044000000007b1d */ /* 0x000fe20000010000 */
[----:B------:R-:W-:Y:S02]  /*21f70*/  F2FP.F16.F32.PACK_AB R133, R135, R134 ;  /* 0x000000868785723e */ /* 0x000fe400000000ff */
[----:B-----5:R-:W-:Y:S02]  /*21f80*/  F2FP.F16.F32.PACK_AB R124, R125, R124 ;  /* 0x0000007c7d7c723e */ /* 0x020fe400000000ff */
[----:B------:R-:W-:Y:S02]  /*21f90*/  LOP3.LUT R166, R167, 0x380, RZ, 0xc0, !PT ;  /* 0x00000380a7a67812 */ /* 0x000fe400078ec0ff */
[----:B------:R-:W-:Y:S02]  /*21fa0*/  LOP3.LUT R162, R163, 0x380, RZ, 0xc0, !PT ;  /* 0x00000380a3a27812 */ /* 0x000fe400078ec0ff */
[----:B------:R-:W-:-:S02]  /*21fb0*/  LOP3.LUT R160, R161, 0x380, RZ, 0xc0, !PT ;  /* 0x00000380a1a07812 */ /* 0x000fc400078ec0ff */
[----:B------:R-:W-:Y:S02]  /*21fc0*/  LOP3.LUT R158, R159, 0x380, RZ, 0xc0, !PT ;  /* 0x000003809f9e7812 */ /* 0x000fe400078ec0ff */
[----:B------:R-:W-:Y:S02]  /*21fd0*/  F2FP.F16.F32.PACK_AB R134, R129, R128 ;  /* 0x000000808186723e */ /* 0x000fe400000000ff */
[----:B------:R-:W-:Y:S02]  /*21fe0*/  F2FP.F16.F32.PACK_AB R135, R131, R130 ;  /* 0x000000828387723e */ /* 0x000fe400000000ff */
[----:B------:R-:W-:Y:S02]  /*21ff0*/  F2FP.F16.F32.PACK_AB R125, R127, R126 ;  /* 0x0000007e7f7d723e */ /* 0x000fe400000000ff */
[----:B------:R-:W-:Y:S02]  /*22000*/  F2FP.F16.F32.PACK_AB R116, R117, R116 ;  /* 0x000000747574723e */ /* 0x000fe400000000ff */
[----:B------:R-:W-:-:S02]  /*22010*/  LOP3.LUT R154, R155, 0x380, RZ, 0xc0, !PT ;  /* 0x000003809b9a7812 */ /* 0x000fc400078ec0ff */
[----:B------:R-:W-:Y:S02]  /*22020*/  LOP3.LUT R150, R151, 0x380, RZ, 0xc0, !PT ;  /* 0x0000038097967812 */ /* 0x000fe400078ec0ff */
        /* <DEDUP_REMOVED lines=8> */
[----:B------:R0:W-:Y:S01]  /*220b0*/  STSM.16.M88.4 [R182], R144 ;  /* 0x00000090b6007844 */ /* 0x0001e20000000200 */
[----:B------:R-:W-:Y:S02]  /*220c0*/  F2FP.F16.F32.PACK_AB R110, R105, R104 ;  /* 0x00000068696e723e */ /* 0x000fe400000000ff */
[----:B------:R-:W-:Y:S02]  /*220d0*/  F2FP.F16.F32.PACK_AB R111, R107, R106 ;  /* 0x0000006a6b6f723e */ /* 0x000fe400000000ff */
[----:B------:R-:W-:-:S02]  /*220e0*/  F2FP.F16.F32.PACK_AB R101, R103, R102 ;  /* 0x000000666765723e */ /* 0x000fc400000000ff */
[----:B------:R-:W-:Y:S01]  /*220f0*/  F2FP.F16.F32.PACK_AB R92, R93, R92 ;  /* 0x0000005c5d5c723e */ /* 0x000fe200000000ff */
[----:B------:R0:W-:Y:S01]  /*22100*/  STSM.16.M88.4 [R181], R132 ;  /* 0x00000084b5007844 */ /* 0x0001e20000000200 */
[----:B------:R-:W-:Y:S02]  /*22110*/  SHF.R.U64 R166, R166, 0x3, RZ ;  /* 0x00000003a6a67819 */ /* 0x000fe400000012ff */
[----:B------:R-:W-:Y:S02]  /*22120*/  SHF.R.U64 R162, R162, 0x3, RZ ;  /* 0x00000003a2a27819 */ /* 0x000fe400000012ff */
[----:B------:R-:W-:Y:S02]  /*22130*/  SHF.R.U64 R160, R160, 0x3, RZ ;  /* 0x00000003a0a07819 */ /* 0x000fe400000012ff */
[----:B------:R-:W-:Y:S02]  /*22140*/  SHF.R.U64 R158, R158, 0x3, RZ ;  /* 0x000000039e9e7819 */ /* 0x000fe400000012ff */
[----:B------:R-:W-:-:S02]  /*22150*/  F2FP.F16.F32.PACK_AB R102, R97, R96 ;  /* 0x000000606166723e */ /* 0x000fc400000000ff */
[----:B------:R-:W-:Y:S02]  /*22160*/  F2FP.F16.F32.PACK_AB R103, R99, R98 ;  /* 0x000000626367723e */ /* 0x000fe400000000ff */
[----:B------:R-:W-:Y:S02]  /*22170*/  F2FP.F16.F32.PACK_AB R93, R95, R94 ;  /* 0x0000005e5f5d723e */ /* 0x000fe400000000ff */
[----:B------:R-:W-:Y:S01]  /*22180*/  F2FP.F16.F32.PACK_AB R84, R85, R84 ;  /* 0x000000545554723e */ /* 0x000fe200000000ff */
[----:B------:R0:W-:Y:S01]  /*22190*/  STSM.16.M88.4 [R176], R124 ;  /* 0x0000007cb0007844 */ /* 0x0001e20000000200 */
[----:B------:R-:W-:Y:S02]  /*221a0*/  SHF.R.U64 R154, R154, 0x3, RZ ;  /* 0x000000039a9a7819 */ /* 0x000fe400000012ff */
[----:B------:R-:W-:Y:S02]  /*221b0*/  SHF.R.U64 R150, R150, 0x3, RZ ;  /* 0x0000000396967819 */ /* 0x000fe400000012ff */
        /* <DEDUP_REMOVED lines=10> */
[----:B------:R-:W-:Y:S02]  /*22260*/  F2FP.F16.F32.PACK_AB R78, R73, R72 ;  /* 0x00000048494e723e */ /* 0x000fe400000000ff */
[----:B------:R-:W-:Y:S02]  /*22270*/  F2FP.F16.F32.PACK_AB R79, R75, R74 ;  /* 0x0000004a4b4f723e */ /* 0x000fe400000000ff */
[----:B------:R-:W-:Y:S02]  /*22280*/  F2FP.F16.F32.PACK_AB R69, R71, R70 ;  /* 0x000000464745723e */ /* 0x000fe400000000ff */
[----:B------:R-:W-:Y:S01]  /*22290*/  F2FP.F16.F32.PACK_AB R60, R61, R60 ;  /* 0x0000003c3d3c723e */ /* 0x000fe200000000ff */
[----:B------:R0:W-:Y:S01]  /*222a0*/  STSM.16.M88.4 [R178], R100 ;  /* 0x00000064b2007844 */ /* 0x0001e20000000200 */
[----:B------:R-:W-:-:S02]  /*222b0*/  MOV R172, R152 ;  /* 0x0000009800ac7202 */ /* 0x000fc40000000f00 */
        /* <DEDUP_REMOVED lines=8> */
[----:B------:R-:W-:Y:S02]  /*22340*/  F2FP.F16.F32.PACK_AB R70, R65, R64 ;  /* 0x000000404146723e */ /* 0x000fe400000000ff */
[----:B------:R-:W-:-:S02]  /*22350*/  F2FP.F16.F32.PACK_AB R71, R67, R66 ;  /* 0x000000424347723e */ /* 0x000fc400000000ff */
[----:B------:R-:W-:Y:S02]  /*22360*/  F2FP.F16.F32.PACK_AB R61, R63, R62 ;  /* 0x0000003e3f3d723e */ /* 0x000fe400000000ff */
[----:B------:R-:W-:Y:S01]  /*22370*/  F2FP.F16.F32.PACK_AB R52, R53, R52 ;  /* 0x000000343534723e */ /* 0x000fe200000000ff */
[----:B------:R0:W-:Y:S01]  /*22380*/  STSM.16.M88.4 [R177], R92 ;  /* 0x0000005cb1007844 */ /* 0x0001e20000000200 */
[----:B------:R-:W-:Y:S02]  /*22390*/  MOV R0, R148 ;  /* 0x0000009400007202 */ /* 0x000fe40000000f00 */
[----:B------:R-:W-:Y:S01]  /*223a0*/  LOP3.LUT R154, R154, R155, RZ, 0x3c, !PT ;  /* 0x0000009b9a9a7212 */ /* 0x000fe200078e3cff */
[----:B------:R-:W-:Y:S01]  /*223b0*/  IMAD.X R155, RZ, RZ, R175, P6 ;  /* 0x000000ffff9b7224 */ /* 0x000fe200030e06af */
[----:B------:R-:W-:Y:S02]  /*223c0*/  LOP3.LUT R150, R150, R151, RZ, 0x3c, !PT ;  /* 0x0000009796967212 */ /* 0x000fe400078e3cff */
[----:B------:R-:W-:-:S02]  /*223d0*/  F2FP.F16.F32.PACK_AB R62, R57, R56 ;  /* 0x00000038393e723e */ /* 0x000fc400000000ff */
[----:B------:R-:W-:Y:S02]  /*223e0*/  F2FP.F16.F32.PACK_AB R63, R59, R58 ;  /* 0x0000003a3b3f723e */ /* 0x000fe400000000ff */
[----:B------:R-:W-:Y:S02]  /*223f0*/  F2FP.F16.F32.PACK_AB R53, R55, R54 ;  /* 0x000000363735723e */ /* 0x000fe400000000ff */
[----:B------:R-:W-:Y:S01]  /*22400*/  F2FP.F16.F32.PACK_AB R44, R45, R44 ;  /* 0x0000002c2d2c723e */ /* 0x000fe200000000ff */
[----:B------:R0:W-:Y:S01]  /*22410*/  STSM.16.M88.4 [R6], R84 ;  /* 0x0000005406007844 */ /* 0x0001e20000000200 */
[C---:B------:R-:W-:Y:S02]  /*22420*/  IADD3 R153, P1, R174.reuse, 0xa000, RZ ;  /* 0x0000a000ae997810 */ /* 0x040fe40007f3e0ff */
[C---:B------:R-:W-:Y:S02]  /*22430*/  IADD3 R151, P5, R174.reuse, 0xc000, RZ ;  /* 0x0000c000ae977810 */ /* 0x040fe40007fbe0ff */
[----:B------:R-:W-:-:S02]  /*22440*/  IADD3 R149, P4, R174, 0xd000, RZ ;  /* 0x0000d000ae957810 */ /* 0x000fc40007f9e0ff */
[C---:B------:R-:W-:Y:S02]  /*22450*/  IADD3 R184, P3, R174.reuse, 0xe000, RZ ;  /* 0x0000e000aeb87810 */ /* 0x040fe40007f7e0ff */
[----:B------:R-:W-:Y:S02]  /*22460*/  F2FP.F16.F32.PACK_AB R54, R49, R48 ;  /* 0x000000303136723e */ /* 0x000fe400000000ff */
[----:B------:R-:W-:Y:S02]  /*22470*/  F2FP.F16.F32.PACK_AB R55, R51, R50 ;  /* 0x000000323337723e */ /* 0x000fe400000000ff */
[----:B------:R-:W-:Y:S02]  /*22480*/  F2FP.F16.F32.PACK_AB R45, R47, R46 ;  /* 0x0000002e2f2d723e */ /* 0x000fe400000000ff */
[----:B------:R-:W-:Y:S01]  /*22490*/  F2FP.F16.F32.PACK_AB R36, R37, R36 ;  /* 0x000000242524723e */ /* 0x000fe200000000ff */
[----:B------:R0:W-:Y:S01]  /*224a0*/  STSM.16.M88.4 [R173], R76 ;  /* 0x0000004cad007844 */ /* 0x0001e20000000200 */
[----:B------:R-:W-:-:S02]  /*224b0*/  IADD3 R137, P6, R174, 0xf000, RZ ;  /* 0x0000f000ae897810 */ /* 0x000fc40007fde0ff */
[----:B------:R-:W-:Y:S02]  /*224c0*/  F2FP.F16.F32.PACK_AB R46, R41, R40 ;  /* 0x00000028292e723e */ /* 0x000fe400000000ff */
        /* <DEDUP_REMOVED lines=11> */
[----:B------:R-:W-:Y:S01]  /*22580*/  F2FP.F16.F32.PACK_AB R13, R15, R14 ;  /* 0x0000000e0f0d723e */ /* 0x000fe200000000ff */
[----:B------:R0:W-:Y:S01]  /*22590*/  STSM.16.M88.4 [R20], R52 ;  /* 0x0000003414007844 */ /* 0x0001e20000000200 */
[----:B------:R-:W-:-:S02]  /*225a0*/  LOP3.LUT R152, R153, 0x380, RZ, 0xc0, !PT ;  /* 0x0000038099987812 */ /* 0x000fc400078ec0ff */
[----:B------:R-:W-:Y:S02]  /*225b0*/  LOP3.LUT R148, R151, 0x380, RZ, 0xc0, !PT ;  /* 0x0000038097947812 */ /* 0x000fe400078ec0ff */
[----:B------:R-:W-:Y:S02]  /*225c0*/  LOP3.LUT R142, R149, 0x380, RZ, 0xc0, !PT ;  /* 0x00000380958e7812 */ /* 0x000fe400078ec0ff */
[----:B------:R-:W-:Y:S02]  /*225d0*/  LOP3.LUT R143, R184, 0x380, RZ, 0xc0, !PT ;  /* 0x00000380b88f7812 */ /* 0x000fe400078ec0ff */
[----:B------:R-:W-:Y:S02]  /*225e0*/  LOP3.LUT R129, R174, 0x380, RZ, 0xc0, !PT ;  /* 0x00000380ae817812 */ /* 0x000fe400078ec0ff */
[----:B------:R-:W-:Y:S02]  /*225f0*/  F2FP.F16.F32.PACK_AB R14, R9, R8 ;  /* 0x00000008090e723e */ /* 0x000fe400000000ff */
[----:B------:R-:W-:Y:S01]  /*22600*/  F2FP.F16.F32.PACK_AB R15, R11, R10 ;  /* 0x0000000a0b0f723e */ /* 0x000fe200000000ff */
[----:B------:R0:W-:Y:S01]  /*22610*/  STSM.16.M88.4 [R0], R44 ;  /* 0x0000002c00007844 */ /* 0x0001e20000000200 */
[----:B------:R-:W-:-:S02]  /*22620*/  LOP3.LUT R130, R137, 0x380, RZ, 0xc0, !PT ;  /* 0x0000038089827812 */ /* 0x000fc400078ec0ff */
[----:B------:R-:W-:Y:S01]  /*22630*/  SHF.R.U64 R152, R152, 0x3, RZ ;  /* 0x0000000398987819 */ /* 0x000fe200000012ff */
[----:B------:R0:W-:Y:S01]  /*22640*/  STSM.16.M88.4 [R5], R36 ;  /* 0x0000002405007844 */ /* 0x0001e20000000200 */
[----:B------:R-:W-:Y:S02]  /*22650*/  SHF.R.U64 R148, R148, 0x3, RZ ;  /* 0x0000000394947819 */ /* 0x000fe400000012ff */
[----:B------:R-:W-:Y:S01]  /*22660*/  SHF.R.U64 R142, R142, 0x3, RZ ;  /* 0x000000038e8e7819 */ /* 0x000fe200000012ff */
[----:B------:R0:W-:Y:S01]  /*22670*/  STSM.16.M88.4 [R4], R28 ;  /* 0x0000001c04007844 */ /* 0x0001e20000000200 */
[----:B------:R-:W-:Y:S02]  /*22680*/  SHF.R.U64 R143, R143, 0x3, RZ ;  /* 0x000000038f8f7819 */ /* 0x000fe400000012ff */
[----:B------:R-:W-:Y:S01]  /*22690*/  SHF.R.U64 R129, R129, 0x3, RZ ;  /* 0x0000000381817819 */ /* 0x000fe200000012ff */
[----:B------:R0:W-:Y:S01]  /*226a0*/  STSM.16.M88.4 [R3], R12 ;  /* 0x0000000c03007844 */ /* 0x0001e20000000200 */
[----:B------:R-:W-:Y:S01]  /*226b0*/  SHF.R.U64 R130, R130, 0x3, RZ ;  /* 0x0000000382827819 */ /* 0x000fe200000012ff */
[----:B------:R-:W-:-:S02]  /*226c0*/  USHF.R.S32.HI UR12, URZ, 0x1f, UR60 ;  /* 0x0000001f3f0c7899 */ /* 0x000fc4000801143c */
[----:B------:R-:W-:Y:S01]  /*226d0*/  USHF.R.S32.HI UR13, URZ, 0x1f, UR58 ;  /* 0x0000001f3f0d7899 */ /* 0x000fe2000801143a */
        /* <DEDUP_REMOVED lines=11> */
[----:B------:R-:W-:-:S02]  /*22790*/  IMAD.X R131, RZ, RZ, R175, P6 ;  /* 0x000000ffff837224 */ /* 0x000fc400030e06af */
[----:B------:R-:W-:Y:S01]  /*227a0*/  IMAD.MOV.U32 R129, RZ, RZ, R175 ;  /* 0x000000ffff817224 */ /* 0x000fe200078e00af */
[----:B------:R-:W-:Y:S06]  /*227b0*/  BAR.SYNC.DEFER_BLOCKING 0x1, 0x100 ;  /* 0x0044000000007b1d */ /* 0x000fec0000010000 */
[----:B0-----:R-:W-:Y:S05]  /*227c0*/  @P0 BRA `(.L_x_5257) ;  /* 0x0000000000c80947 */ /* 0x001fea0003800000 */
[----:B------:R-:W0:Y:S01]  /*227d0*/  LDC R8, c[0x0][0xce8] ;  /* 0x00033a00ff087b82 */ /* 0x000e220000000800 */
[----:B------:R-:W-:Y:S01]  /*227e0*/  IMAD.MOV R3, RZ, RZ, -R213 ;  /* 0x000000ffff037224 */ /* 0x000fe200078e0ad5 */
[----:B------:R-:W-:Y:S01]  /*227f0*/  ULDC UR5, c[0x0][0xb88] ;  /* 0x0002e20000057ab9 */ /* 0x000fe20000000800 */
[----:B------:R-:W-:Y:S01]  /*22800*/  IMAD.U32 R13, RZ, RZ, UR59 ;  /* 0x0000003bff0d7e24 */ /* 0x000fe2000f8e00ff */
[----:B------:R-:W-:Y:S01]  /*22810*/  ULDC.64 UR8, c[0x0][0xc90] ;  /* 0x0003240000087ab9 */ /* 0x000fe20000000a00 */
[----:B------:R-:W-:Y:S01]  /*22820*/  IMAD.U32 R4, RZ, RZ, UR59 ;  /* 0x0000003bff047e24 */ /* 0x000fe2000f8e00ff */
[----:B------:R-:W-:Y:S01]  /*22830*/  ISETP.NE.AND P0, PT, R216, R3, PT ;  /* 0x00000003d800720c */ /* 0x000fe20003f05270 */
[----:B------:R-:W-:Y:S01]  /*22840*/  IMAD R13, R13, 0x40, R22 ;  /* 0x000000400d0d7824 */ /* 0x000fe200078e0216 */
[----:B------:R-:W-:Y:S01]  /*22850*/  ULDC.64 UR10, c[0x0][0xc98] ;  /* 0x00032600000a7ab9 */ /* 0x000fe20000000a00 */
[----:B0-----:R-:W-:-:S05]  /*22860*/  IMAD R6, R8, UR5, RZ ;  /* 0x0000000508067c24 */ /* 0x001fca000f8e02ff */
[----:B------:R-:W-:-:S13]  /*22870*/  ISETP.GE.OR P1, PT, R13, R6, P0 ;  /* 0x000000060d00720c */ /* 0x000fda0000726670 */
[----:B------:R-:W2:Y:S01]  /*22880*/  @!P1 LDL R11, [R1+0x3f0] ;  /* 0x0003f000010b9983 */ /* 0x000ea20000100800 */
[----:B------:R-:W-:Y:S01]  /*22890*/  ISETP.NE.AND P2, PT, R8, 0x1, PT ;  /* 0x000000010800780c */ /* 0x000fe20003f45270 */
[----:B------:R-:W-:Y:S01]  /*228a0*/  IMAD R5, R4, 0x40, R227 ;  /* 0x0000004004057824 */ /* 0x000fe200078e02e3 */
[----:B------:R-:W-:Y:S02]  /*228b0*/  UIMAD UR5, UR12, UR8, URZ ;  /* 0x000000080c0572a4 */ /* 0x000fe4000f8e023f */
[----:B------:R-:W-:Y:S01]  /*228c0*/  UIMAD.WIDE.U32 UR6, UR60, UR8, URZ ;  /* 0x000000083c0672a5 */ /* 0x000fe2000f8e003f */
[----:B------:R-:W-:Y:S01]  /*228d0*/  IMAD.MOV.U32 R4, RZ, RZ, R5 ;  /* 0x000000ffff047224 */ /* 0x000fe200078e0005 */
[----:B------:R-:W-:Y:S02]  /*228e0*/  UIMAD UR5, UR60, UR9, UR5 ;  /* 0x000000093c0572a4 */ /* 0x000fe4000f8e0205 */
[----:B------:R-:W-:Y:S02]  /*228f0*/  UIMAD UR8, UR13, UR10, URZ ;  /* 0x0000000a0d0872a4 */ /* 0x000fe4000f8e023f */
[----:B------:R-:W-:-:S02]  /*22900*/  UIADD3 UR7, UR7, UR5, URZ ;  /* 0x0000000507077290 */ /* 0x000fc4000fffe03f */
[----:B------:R-:W-:Y:S01]  /*22910*/  UIMAD UR8, UR58, UR11, UR8 ;  /* 0x0000000b3a0872a4 */ /* 0x000fe2000f8e0208 */
[----:B------:R-:W0:Y:S01]  /*22920*/  @P2 LDC R0, c[0x0][0xcec] ;  /* 0x00033b00ff002b82 */ /* 0x000e220000000800 */
[----:B------:R-:W-:-:S07]  /*22930*/  UIMAD.WIDE.U32 UR6, UR58, UR10, UR6 ;  /* 0x0000000a3a0672a5 */ /* 0x000fce000f8e0006 */
[----:B------:R-:W1:Y:S01]  /*22940*/  @P2 LDC R3, c[0x0][0xcf0] ;  /* 0x00033c00ff032b82 */ /* 0x000e620000000800 */
[----:B0-----:R-:W-:-:S05]  /*22950*/  @P2 IMAD.HI.U32 R0, R5, R0, RZ ;  /* 0x0000000005002227 */ /* 0x001fca00078e00ff */
[----:B-1----:R-:W-:-:S05]  /*22960*/  @P2 SHF.R.U32.HI R4, RZ, R3, R0 ;  /* 0x00000003ff042219 */ /* 0x002fca0000011600 */
        /* <DEDUP_REMOVED lines=14> */
[----:B------:R-:W-:Y:S01]  /*22a50*/  SHFL.IDX PT, R8, R0, RZ, 0x1c1f ;  /* 0x001c1fff00087589 */ /* 0x000fe200000e0000 */
[----:B------:R-:W-:Y:S01]  /*22a60*/  LEA.HI.X R10, R4, UR7, R3, 0x2, P2 ;  /* 0x00000007040a7c11 */ /* 0x000fe200090f1403 */
[----:B------:R-:W-:-:S04]  /*22a70*/  VIADD R3, R13, 0x8 ;  /* 0x000000080d037836 */ /* 0x000fc80000000000 */
[----:B------:R-:W2:Y:S01]  /*22a80*/  SHFL.IDX PT, R9, R10, RZ, 0x1c1f ;  /* 0x001c1fff0a097589 */ /* 0x000ea200000e0000 */
[----:B------:R-:W-:-:S03]  /*22a90*/  ISETP.GE.OR P0, PT, R3, R6, P0 ;  /* 0x000000060300720c */ /* 0x000fc60000706670 */
[----:B--2---:R-:W-:Y:S10]  /*22aa0*/  @!P1 ST.E desc[UR36][R8.64], R11 ;  /* 0x0000000b08009985 */ /* 0x004ff4000c101924 */
[----:B------:R-:W2:Y:S04]  /*22ab0*/  @!P0 LDL R3, [R1+0x3f4] ;  /* 0x0003f40001038983 */ /* 0x000ea80000100800 */
[----:B------:R-:W-:Y:S04]  /*22ac0*/  SHFL.IDX PT, R4, R0, 0x1, 0x1c1f ;  /* 0x003c1f0000047f89 */ /* 0x000fe800000e0000 */
[----:B------:R-:W2:Y:S04]  /*22ad0*/  SHFL.IDX PT, R5, R10, 0x1, 0x1c1f ;  /* 0x003c1f000a057f89 */ /* 0x000ea800000e0000 */
[----:B--2---:R0:W-:Y:S02]  /*22ae0*/  @!P0 ST.E desc[UR36][R4.64], R3 ;  /* 0x0000000304008985 */ /* 0x0041e4000c101924 */
.L_x_5257:
[----:B------:R-:W1:Y:S01]  /*22af0*/  LDC R78, c[0x0][0xce8] ;  /* 0x00033a00ff4e7b82 */ /* 0x000e620000000800 */
[----:B------:R-:W-:Y:S01]  /*22b00*/  ULDC UR10, c[0x0][0xbc8] ;  /* 0x0002f200000a7ab9 */ /* 0x000fe20000000800 */
[----:B------:R-:W-:Y:S01]  /*22b10*/  IMAD R0, R206, 0x20, R195 ;  /* 0x00000020ce007824 */ /* 0x000fe200078e02c3 */
[----:B------:R-:W-:Y:S01]  /*22b20*/  ISETP.GE.AND P1, PT, R190, UR10, PT ;  /* 0x0000000abe007c0c */ /* 0x000fe2000bf26270 */
[----:B0-----:R-:W-:Y:S01]  /*22b30*/  IMAD.U32 R5, RZ, RZ, UR59 ;  /* 0x0000003bff057e24 */ /* 0x001fe2000f8e00ff */
[----:B------:R-:W-:Y:S01]  /*22b40*/  ULDC.64 UR8, c[0x0][0xbe8] ;  /* 0x0002fa0000087ab9 */ /* 0x000fe20000000a00 */
[----:B------:R0:W5:Y:S04]  /*22b50*/  LD.E.128 R8, desc[UR36][R128.64] ;  /* 0x0000002480087980 */ /* 0x000168000c101d00 */
[----:B------:R0:W5:Y:S04]  /*22b60*/  LD.E.128 R12, desc[UR36][R170.64] ;  /* 0x00000024aa0c7980 */ /* 0x000168000c101d00 */
[----:B------:R0:W5:Y:S04]  /*22b70*/  LD.E.128 R24, desc[UR36][R168.64] ;  /* 0x00000024a8187980 */ /* 0x000168000c101d00 */
[----:B------:R0:W5:Y:S04]  /*22b80*/  LD.E.128 R28, desc[UR36][R166.64] ;  /* 0x00000024a61c7980 */ /* 0x000168000c101d00 */
[----:B------:R0:W5:Y:S01]  /*22b90*/  LD.E.128 R32, desc[UR36][R164.64] ;  /* 0x00000024a4207980 */ /* 0x000162000c101d00 */
[----:B-1----:R-:W-:-:S02]  /*22ba0*/  ISETP.NE.AND P3, PT, R78, 0x1, PT ;  /* 0x000000014e00780c */ /* 0x002fc40003f65270 */
[----:B------:R-:W-:Y:S01]  /*22bb0*/  SEL R4, RZ, 0xffffffff, P1 ;  /* 0xffffffffff047807 */ /* 0x000fe20000800000 */
[----:B------:R0:W5:Y:S01]  /*22bc0*/  LD.E.128 R36, desc[UR36][R162.64] ;  /* 0x00000024a2247980 */ /* 0x000162000c101d00 */
[----:B------:R-:W-:Y:S02]  /*22bd0*/  ISETP.GE.AND P0, PT, R191, UR10, PT ;  /* 0x0000000abf007c0c */ /* 0x000fe4000bf06270 */
[----:B------:R-:W-:Y:S01]  /*22be0*/  ISETP.GE.AND P2, PT, R192, UR10, PT ;  /* 0x0000000ac0007c0c */ /* 0x000fe2000bf46270 */
[----:B------:R-:W-:Y:S01]  /*22bf0*/  IMAD R76, R5, 0x40, R0 ;  /* 0x00000040054c7824 */ /* 0x000fe200078e0200 */
[----:B------:R-:W-:Y:S01]  /*22c00*/  UIMAD UR5, UR12, UR8, URZ ;  /* 0x000000080c0572a4 */ /* 0x000fe2000f8e023f */
[----:B------:R0:W5:Y:S04]  /*22c10*/  LD.E.128 R40, desc[UR36][R160.64] ;  /* 0x00000024a0287980 */ /* 0x000168000c101d00 */
[----:B------:R-:W1:Y:S01]  /*22c20*/  @P3 LDC R21, c[0x0][0xcec] ;  /* 0x00033b00ff153b82 */ /* 0x000e620000000800 */
[----:B------:R-:W-:Y:S01]  /*22c30*/  UIMAD.WIDE.U32 UR6, UR60, UR8, URZ ;  /* 0x000000083c0672a5 */ /* 0x000fe2000f8e003f */
[----:B------:R0:W5:Y:S04]  /*22c40*/  LD.E.128 R44, desc[UR36][R158.64] ;  /* 0x000000249e2c7980 */ /* 0x000168000c101d00 */
[----:B------:R0:W5:Y:S02]  /*22c50*/  LD.E.128 R48, desc[UR36][R156.64] ;  /* 0x000000249c307980 */ /* 0x000164000c101d00 */
[----:B------:R-:W2:Y:S01]  /*22c60*/  @P3 LDC R77, c[0x0][0xcf0] ;  /* 0x00033c00ff4d3b82 */ /* 0x000ea20000000800 */
[----:B------:R-:W-:Y:S01]  /*22c70*/  ISETP.GE.AND P1, PT, R189, UR10, PT ;  /* 0x0000000abd007c0c */ /* 0x000fe2000bf26270 */
[----:B------:R-:W-:Y:S01]  /*22c80*/  IMAD.SHL.U32 R6, R4, 0x2, RZ ;  /* 0x0000000204067824 */ /* 0x000fe200078e00ff */
[----:B------:R-:W-:Y:S01]  /*22c90*/  SEL R4, RZ, 0xffffffff, P0 ;  /* 0xffffffffff047807 */ /* 0x000fe20000000000 */
[----:B------:R0:W5:Y:S01]  /*22ca0*/  LD.E.128 R52, desc[UR36][R154.64] ;  /* 0x000000249a347980 */ /* 0x000162000c101d00 */
[----:B------:R-:W-:-:S02]  /*22cb0*/  SEL R0, RZ, 0xffffffff, P1 ;  /* 0xffffffffff007807 */ /* 0x000fc40000800000 */
[----:B------:R-:W-:Y:S01]  /*22cc0*/  SEL R3, RZ, 0x1, P2 ;  /* 0x00000001ff037807 */ /* 0x000fe20001000000 */
[----:B------:R-:W-:Y:S01]  /*22cd0*/  UIMAD UR5, UR60, UR9, UR5 ;  /* 0x000000093c0572a4 */ /* 0x000fe2000f8e0205 */
[----:B------:R-:W-:Y:S01]  /*22ce0*/  IMAD.SHL.U32 R4, R4, 0x4, RZ ;  /* 0x0000000404047824 */ /* 0x000fe200078e00ff */
[----:B------:R-:W-:Y:S01]  /*22cf0*/  ISETP.GE.AND P0, PT, R188, UR10, PT ;  /* 0x0000000abc007c0c */ /* 0x000fe2000bf06270 */
[----:B------:R-:W-:Y:S01]  /*22d00*/  IMAD.SHL.U32 R79, R0, 0x8, RZ ;  /* 0x00000008004f7824 */ /* 0x000fe200078e00ff */
[----:B------:R-:W-:Y:S01]  /*22d10*/  LOP3.LUT R3, R6, 0x2, R3, 0xe2, !PT ;  /* 0x0000000206037812 */ /* 0x000fe200078ee203 */
[----:B------:R-:W-:Y:S01]  /*22d20*/  ULDC.64 UR8, c[0x0][0xbf0] ;  /* 0x0002fc0000087ab9 */ /* 0x000fe20000000a00 */
[----:B------:R-:W-:Y:S01]  /*22d30*/  UIADD3 UR7, UR7, UR5, URZ ;  /* 0x0000000507077290 */ /* 0x000fe2000fffe03f */
[----:B------:R0:W5:Y:S01]  /*22d40*/  LD.E.128 R56, desc[UR36][R152.64] ;  /* 0x0000002498387980 */ /* 0x000162000c101d00 */
[----:B-1----:R-:W-:Y:S01]  /*22d50*/  @P3 IMAD.HI.U32 R0, R76, R21, RZ ;  /* 0x000000154c003227 */ /* 0x002fe200078e00ff */
[----:B------:R-:W-:Y:S01]  /*22d60*/  UIMAD UR5, UR13, UR8, URZ ;  /* 0x000000080d0572a4 */ /* 0x000fe2000f8e023f */
[----:B------:R-:W-:Y:S01]  /*22d70*/  SEL R5, RZ, 0xffffffff, P0 ;  /* 0xffffffffff057807 */ /* 0x000fe20000000000 */
[----:B------:R0:W5:Y:S01]  /*22d80*/  LD.E.128 R60, desc[UR36][R150.64] ;  /* 0x00000024963c7980 */ /* 0x000162000c101d00 */
[----:B------:R-:W-:Y:S01]  /*22d90*/  LOP3.LUT R4, R4, 0x4, R3, 0xe2, !PT ;  /* 0x0000000404047812 */ /* 0x000fe200078ee203 */
[----:B------:R-:W-:Y:S01]  /*22da0*/  IMAD.MOV.U32 R3, RZ, RZ, R76 ;  /* 0x000000ffff037224 */ /* 0x000fe200078e004c */
[----:B------:R-:W-:Y:S01]  /*22db0*/  UIMAD UR5, UR58, UR9, UR5 ;  /* 0x000000093a0572a4 */ /* 0x000fe2000f8e0205 */
[----:B------:R0:W5:Y:S01]  /*22dc0*/  LD.E.128 R64, desc[UR36][R148.64] ;  /* 0x0000002494407980 */ /* 0x000162000c101d00 */
[----:B--2---:R-:W-:Y:S01]  /*22dd0*/  @P3 SHF.R.U32.HI R3, RZ, R77, R0 ;  /* 0x0000004dff033219 */ /* 0x004fe20000011600 */
[----:B------:R-:W-:Y:S01]  /*22de0*/  UIMAD.WIDE.U32 UR6, UR58, UR8, UR6 ;  /* 0x000000083a0672a5 */ /* 0x000fe2000f8e0006 */
[----:B------:R-:W-:Y:S01]  /*22df0*/  IMAD.SHL.U32 R5, R5, 0x10, RZ ;  /* 0x0000001005057824 */ /* 0x000fe200078e00ff */
[----:B------:R-:W-:Y:S01]  /*22e00*/  LOP3.LUT R4, R79, 0x8, R4, 0xe2, !PT ;  /* 0x000000084f047812 */ /* 0x000fe200078ee204 */
[----:B------:R0:W5:Y:S01]  /*22e10*/  LD.E.128 R68, desc[UR36][R142.64] ;  /* 0x000000248e447980 */ /* 0x000162000c101d00 */
[----:B------:R-:W-:Y:S01]  /*22e20*/  ISETP.GE.AND P0, PT, R19, UR10, PT ;  /* 0x0000000a13007c0c */ /* 0x000fe2000bf06270 */
[----:B------:R-:W-:Y:S01]  /*22e30*/  UIADD3 UR5, UR7, UR5, URZ ;  /* 0x0000000507057290 */ /* 0x000fe2000fffe03f */
[--C-:B------:R-:W-:Y:S01]  /*22e40*/  IMAD.MOV R21, RZ, RZ, -R3.reuse ;  /* 0x000000ffff157224 */ /* 0x100fe200078e0a03 */
[----:B------:R-:W-:Y:S01]  /*22e50*/  SHF.R.S32.HI R20, RZ, 0x1f, R3 ;  /* 0x0000001fff147819 */ /* 0x000fe20000011403 */
[----:B------:R0:W5:Y:S01]  /*22e60*/  LD.E.128 R72, desc[UR36][R140.64] ;  /* 0x000000248c487980 */ /* 0x000162000c101d00 */
[----:B------:R-:W-:Y:S01]  /*22e70*/  LOP3.LUT R0, R5, 0x10, R4, 0xe2, !PT ;  /* 0x0000001005007812 */ /* 0x000fe200078ee204 */
[----:B------:R-:W-:Y:S01]  /*22e80*/  IMAD.U32 R4, RZ, RZ, UR6 ;  /* 0x00000006ff047e24 */ /* 0x000fe2000f8e00ff */
[----:B------:R-:W-:Y:S01]  /*22e90*/  SEL R6, RZ, 0xffffffff, P0 ;  /* 0xffffffffff067807 */ /* 0x000fe20000000000 */
[----:B------:R-:W-:Y:S01]  /*22ea0*/  IMAD.U32 R5, RZ, RZ, UR7 ;  /* 0x00000007ff057e24 */ /* 0x000fe2000f8e00ff */
[----:B------:R-:W-:Y:S01]  /*22eb0*/  ULDC.64 UR6, c[0x0][0xbe0] ;  /* 0x0002f80000067ab9 */ /* 0x000fe20000000a00 */
[----:B------:R-:W-:Y:S01]  /*22ec0*/  IMAD R21, R78, R21, R76 ;  /* 0x000000154e157224 */ /* 0x000fe200078e024c */
[----:B------:R-:W5:Y:S01]  /*22ed0*/  LD.E.128 R128, desc[UR36][R130.64] ;  /* 0x0000002482807980 */ /* 0x000f62000c101d00 */
[----:B------:R-:W-:Y:S01]  /*22ee0*/  IMAD.U32 R5, RZ, RZ, UR5 ;  /* 0x00000005ff057e24 */ /* 0x000fe2000f8e00ff */
[----:B------:R-:W-:Y:S01]  /*22ef0*/  ISETP.GE.AND P0, PT, R194, UR10, PT ;  /* 0x0000000ac2007c0c */ /* 0x000fe2000bf06270 */
[----:B------:R-:W-:Y:S01]  /*22f00*/  IMAD R20, R20, UR6, RZ ;  /* 0x0000000614147c24 */ /* 0x000fe2000f8e02ff */
[----:B------:R-:W-:Y:S01]  /*22f10*/  @!PT LDS RZ, [RZ] ;  /* 0x00000000fffff984 */ /* 0x000fe20000000800 */
[----:B------:R-:W-:Y:S01]  /*22f20*/  @!PT LDS RZ, [RZ] ;  /* 0x00000000fffff984 */ /* 0x000fe20000000800 */
[----:B------:R-:W-:Y:S01]  /*22f30*/  @!PT LDS RZ, [RZ] ;  /* 0x00000000fffff984 */ /* 0x000fe20000000800 */
[----:B------:R-:W-:Y:S01]  /*22f40*/  @!PT LDS RZ, [RZ] ;  /* 0x00000000fffff984 */ /* 0x000fe20000000800 */
[----:B------:R1:W-:Y:S06]  /*22f50*/  MEMBAR.ALL.CTA ;  /* 0x0000000000007992 */ /* 0x0003ec0000008000 */
[----:B-1----:R-:W1:Y:S01]  /*22f60*/  FENCE.VIEW.ASYNC.S ;  /* 0x00000000000073c6 */ /* 0x002e620000000000 */
[----:B------:R-:W-:Y:S01]  /*22f70*/  IMAD.SHL.U32 R79, R6, 0x20, RZ ;  /* 0x00000020064f7824 */ /* 0x000fe200078e00ff */
[----:B------:R-:W-:Y:S01]  /*22f80*/  SHF.R.S32.HI R6, RZ, 0x1f, R21 ;  /* 0x0000001fff067819 */ /* 0x000fe20000011415 */
[C---:B------:R-:W-:Y:S01]  /*22f90*/  IMAD R77, R3.reuse, UR7, R20 ;  /* 0x00000007034d7c24 */ /* 0x040fe2000f8e0214 */
[----:B------:R-:W-:Y:S01]  /*22fa0*/  ULDC UR8, c[0x0][0xb88] ;  /* 0x0002e20000087ab9 */ /* 0x000fe20000000800 */
[----:B------:R-:W-:Y:S01]  /*22fb0*/  IMAD.WIDE.U32 R4, R3, UR6, R4 ;  /* 0x0000000603047c25 */ /* 0x000fe2000f8e0004 */
[----:B------:R-:W-:Y:S01]  /*22fc0*/  ULDC.64 UR6, c[0x0][0xbd8] ;  /* 0x0002f60000067ab9 */ /* 0x000fe20000000a00 */
[----:B------:R-:W-:Y:S01]  /*22fd0*/  LOP3.LUT R0, R79, 0x20, R0, 0xe2, !PT ;  /* 0x000000204f007812 */ /* 0x000fe200078ee200 */
[----:B------:R-:W-:Y:S01]  /*22fe0*/  UIADD3 UR5, UR44, 0x38820, URZ ;  /* 0x000388202c057890 */ /* 0x000fe2000fffe03f */
[----:B------:R-:W-:Y:S01]  /*22ff0*/  IMAD.U32 R20, RZ, RZ, UR59 ;  /* 0x0000003bff147e24 */ /* 0x000fe2000f8e00ff */
[----:B------:R-:W-:Y:S01]  /*23000*/  SEL R3, RZ, 0x40, P0 ;  /* 0x00000040ff037807 */ /* 0x000fe20000000000 */
[----:B------:R-:W-:Y:S01]  /*23010*/  IMAD.IADD R5, R5, 0x1, R77 ;  /* 0x0000000105057824 */ /* 0x000fe200078e024d */
[----:B------:R-:W-:Y:S01]  /*23020*/  ISETP.GE.AND P0, PT, R193, UR10, PT ;  /* 0x0000000ac1007c0c */ /* 0x000fe2000bf06270 */
[----:B------:R-:W-:Y:S01]  /*23030*/  IMAD R6, R6, UR6, RZ ;  /* 0x0000000606067c24 */ /* 0x000fe2000f8e02ff */
[----:B------:R-:W-:Y:S01]  /*23040*/  LOP3.LUT R0, R0, R3, RZ, 0xfc, !PT ;  /* 0x0000000300007212 */ /* 0x000fe200078efcff */
[----:B------:R-:W-:Y:S01]  /*23050*/  IMAD R83, R20, 0x40, R195 ;  /* 0x0000004014537824 */ /* 0x000fe200078e02c3 */
[----:B------:R-:W-:Y:S01]  /*23060*/  SEL R3, RZ, 0x80, P0 ;  /* 0x00000080ff037807 */ /* 0x000fe20000000000 */
[----:B------:R-:W-:Y:S01]  /*23070*/  IMAD R84, R78, UR8, RZ ;  /* 0x000000084e547c24 */ /* 0x000fe2000f8e02ff */
[----:B------:R-:W-:Y:S01]  /*23080*/  UPRMT UR5, URZ, 0x654, UR5 ;  /* 0x000006543f057896 */ /* 0x000fe20008000005 */
[C---:B------:R-:W-:Y:S01]  /*23090*/  IMAD R77, R21.reuse, UR7, R6 ;  /* 0x00000007154d7c24 */ /* 0x040fe2000f8e0206 */
[----:B------:R-:W-:Y:S01]  /*230a0*/  BSSY B1, `(.L_x_5258) ;  /* 0x000002b000017945 */ /* 0x000fe20003800000 */
[----:B------:R-:W-:Y:S01]  /*230b0*/  IMAD.WIDE.U32 R4, R21, UR6, R4 ;  /* 0x0000000615047c25 */ /* 0x000fe2000f8e0004 */
[----:B------:R-:W-:Y:S01]  /*230c0*/  ISETP.GE.AND P0, PT, R83, R84, PT ;  /* 0x000000545300720c */ /* 0x000fe20003f06270 */
[----:B------:R-:W-:Y:S01]  /*230d0*/  ULDC.64 UR6, c[0x0][0xb80] ;  /* 0x0002e00000067ab9 */ /* 0x000fe20000000a00 */
[----:B------:R-:W-:Y:S01]  /*230e0*/  LOP3.LUT R3, R0, R3, RZ, 0xfc, !PT ;  /* 0x0000000300037212 */ /* 0x000fe200078efcff */
[----:B------:R-:W-:Y:S01]  /*230f0*/  IMAD.IADD R5, R5, 0x1, R77 ;  /* 0x0000000105057824 */ /* 0x000fe200078e024d */
[C---:B------:R-:W-:Y:S01]  /*23100*/  LEA R6, P1, R4.reuse, UR6, 0x1 ;  /* 0x0000000604067c11 */ /* 0x040fe2000f8208ff */
[----:B-1----:R-:W-:Y:S03]  /*23110*/  SYNCS.ARRIVE.TRANS64.RED.A1T0 RZ, [UR5], RZ ;  /* 0x000000ffffff79a7 */ /* 0x002fe60008100405 */
        /* <DEDUP_REMOVED lines=35> */
.L_x_5259:
[----:B------:R-:W-:Y:S05]  /*23350*/  BSYNC B1 ;  /* 0x0000000000017941 */ /* 0x000fea0003800000 */
.L_x_5258:
[----:B---3--:R-:W-:Y:S01]  /*23360*/  VIADD R4, R83, 0x20 ;  /* 0x0000002053047836 */ /* 0x008fe20000000000 */
[----:B-----5:R4:W3:Y:S04]  /*23370*/  SHFL.IDX PT, R9, R82, 0x1, 0x181f ;  /* 0x00381f0052097f89 */ /* 0x0208e800000e0000 */
        /* <DEDUP_REMOVED lines=9> */
[CC--:B------:R-:W-:Y:S02]  /*23410*/  @!P5 LEA R10, P4, R190.reuse, R8.reuse, 0x1 ;  /* 0x00000008be0ad211 */ /* 0x0c0fe400078808ff */
        /* <DEDUP_REMOVED lines=26> */
.L_x_5256:
[----:B------:R-:W0:Y:S01]  /*235c0*/  LDC R12, c[0x0][0xce8] ;  /* 0x00033a00ff0c7b82 */ /* 0x000e220000000800 */
[----:B------:R-:W-:Y:S01]  /*235d0*/  ISETP.GE.AND P2, PT, R204, 0x40, PT ;  /* 0x00000040cc00780c */ /* 0x000fe20003f46270 */
[----:B------:R-:W-:Y:S01]  /*235e0*/  ULDC UR12, c[0x0][0xbc8] ;  /* 0x0002f200000c7ab9 */ /* 0x000fe20000000800 */
[----:B------:R-:W-:Y:S01]  /*235f0*/  IMAD R0, R206, 0x20, R195 ;  /* 0x00000020ce007824 */ /* 0x000fe200078e02c3 */
[----:B------:R-:W-:Y:S01]  /*23600*/  ISETP.GE.AND P4, PT, R192, UR12, PT ;  /* 0x0000000cc0007c0c */ /* 0x000fe2000bf86270 */
[----:B------:R-:W-:Y:S01]  /*23610*/  IMAD.U32 R3, RZ, RZ, UR59 ;  /* 0x0000003bff037e24 */ /* 0x000fe2000f8e00ff */
[----:B------:R-:W-:Y:S01]  /*23620*/  ISETP.GE.AND P3, PT, R190, UR12, PT ;  /* 0x0000000cbe007c0c */ /* 0x000fe2000bf66270 */
[----:B------:R-:W-:Y:S01]  /*23630*/  USHF.R.S32.HI UR8, URZ, 0x1f, UR60 ;  /* 0x0000001f3f087899 */ /* 0x000fe2000801143c */
[----:B------:R-:W-:Y:S01]  /*23640*/  BSSY B1, `(.L_x_5261) ;  /* 0x0000033000017945 */ /* 0x000fe20003800000 */
[----:B------:R-:W-:Y:S01]  /*23650*/  USHF.R.S32.HI UR9, URZ, 0x1f, UR58 ;  /* 0x0000001f3f097899 */ /* 0x000fe2000801143a */
[----:B------:R-:W-:Y:S01]  /*23660*/  ISETP.GE.AND P1, PT, R191, UR12, PT ;  /* 0x0000000cbf007c0c */ /* 0x000fe2000bf26270 */
[----:B------:R-:W-:Y:S01]  /*23670*/  IMAD R10, R3, 0x40, R0 ;  /* 0x00000040030a7824 */ /* 0x000fe200078e0200 */
[----:B------:R-:W-:-:S02]  /*23680*/  SEL R14, RZ, 0x1, P4 ;  /* 0x00000001ff0e7807 */ /* 0x000fc40002000000 */
[----:B------:R-:W-:Y:S02]  /*23690*/  SEL R15, RZ, 0xffffffff, P3 ;  /* 0xffffffffff0f7807 */ /* 0x000fe40001800000 */
[----:B0-----:R-:W-:-:S13]  /*236a0*/  ISETP.NE.AND P0, PT, R12, 0x1, PT ;  /* 0x000000010c00780c */ /* 0x001fda0003f05270 */
[----:B------:R-:W0:Y:S08]  /*236b0*/  @P0 LDC R11, c[0x0][0xcec] ;  /* 0x00033b00ff0b0b82 */ /* 0x000e300000000800 */
[----:B------:R-:W1:Y:S01]  /*236c0*/  @P0 LDC R13, c[0x0][0xcf0] ;  /* 0x00033c00ff0d0b82 */ /* 0x000e620000000800 */
[----:B------:R-:W-:Y:S05]  /*236d0*/  @P2 BRA `(.L_x_5262) ;  /* 0x0000000000a42947 */ /* 0x000fea0003800000 */
[----:B------:R-:W2:Y:S01]  /*236e0*/  S2R R4, SR_TID.X ;  /* 0x0000000000047919 */ /* 0x000ea20000002100 */
[----:B------:R-:W3:Y:S01]  /*236f0*/  LDC R5, c[0x0][0xce8] ;  /* 0x00033a00ff057b82 */ /* 0x000ee20000000800 */
[----:B------:R-:W-:Y:S01]  /*23700*/  IMAD.U32 R0, RZ, RZ, UR59 ;  /* 0x0000003bff007e24 */ /* 0x000fe2000f8e00ff */
[----:B------:R-:W-:Y:S02]  /*23710*/  ULDC UR5, c[0x0][0xb88] ;  /* 0x0002e20000057ab9 */ /* 0x000fe40000000800 */
[----:B---3--:R-:W-:Y:S02]  /*23720*/  IMAD R3, R5, UR5, RZ ;  /* 0x0000000505037c24 */ /* 0x008fe4000f8e02ff */
[----:B--2---:R-:W-:-:S04]  /*23730*/  IMAD R0, R0, 0x40, R4 ;  /* 0x0000004000007824 */ /* 0x004fc800078e0204 */
[----:B------:R-:W-:-:S05]  /*23740*/  VIADD R6, R0, 0xffffff80 ;  /* 0xffffff8000067836 */ /* 0x000fca0000000000 */
[----:B------:R-:W-:-:S13]  /*23750*/  ISETP.GE.AND P2, PT, R6, R3, PT ;  /* 0x000000030600720c */ /* 0x000fda0003f46270 */
[----:B------:R-:W-:Y:S05]  /*23760*/  @P2 BRA `(.L_x_5262) ;  /* 0x0000000000802947 */ /* 0x000fea0003800000 */
[----:B------:R-:W-:Y:S01]  /*23770*/  ISETP.NE.AND P2, PT, R5, 0x1, PT ;  /* 0x000000010500780c */ /* 0x000fe20003f45270 */
[----:B------:R-:W-:Y:S01]  /*23780*/  ULDC.64 UR10, c[0x0][0xc90] ;  /* 0x00032400000a7ab9 */ /* 0x000fe20000000a00 */
[----:B------:R-:W-:Y:S01]  /*23790*/  IMAD.MOV.U32 R4, RZ, RZ, R6 ;  /* 0x000000ffff047224 */ /* 0x000fe200078e0006 */
        /* <DEDUP_REMOVED lines=29> */
.L_x_5262:
[----:B------:R-:W-:Y:S05]  /*23970*/  BSYNC B1 ;  /* 0x0000000000017941 */ /* 0x000fea0003800000 */
.L_x_5261:
[----:B------:R-:W-:Y:S01]  /*23980*/  SEL R0, RZ, 0xffffffff, P1 ;  /* 0xffffffffff007807 */ /* 0x000fe20000800000 */
[----:B------:R-:W-:Y:S01]  /*23990*/  ULDC.64 UR10, c[0x0][0xbe8] ;  /* 0x0002fa00000a7ab9 */ /* 0x000fe20000000a00 */
[----:B------:R-:W-:Y:S01]  /*239a0*/  IMAD.SHL.U32 R15, R15, 0x2, RZ ;  /* 0x000000020f0f7824 */ /* 0x000fe200078e00ff */
[----:B------:R-:W-:Y:S01]  /*239b0*/  UIMAD UR5, UR8, UR10, URZ ;  /* 0x0000000a080572a4 */ /* 0x000fe2000f8e023f */
[----:B------:R-:W-:Y:S01]  /*239c0*/  ISETP.GE.AND P1, PT, R189, UR12, PT ;  /* 0x0000000cbd007c0c */ /* 0x000fe2000bf26270 */
[----:B------:R-:W-:Y:S01]  /*239d0*/  IMAD.SHL.U32 R5, R0, 0x4, RZ ;  /* 0x0000000400057824 */ /* 0x000fe200078e00ff */
[----:B------:R-:W-:Y:S01]  /*239e0*/  UIMAD.WIDE.U32 UR6, UR60, UR10, URZ ;  /* 0x0000000a3c0672a5 */ /* 0x000fe2000f8e003f */
[----:B0-----:R-:W-:Y:S01]  /*239f0*/  @P0 IMAD.HI.U32 R0, R10, R11, RZ ;  /* 0x0000000b0a000227 */ /* 0x001fe200078e00ff */
[----:B------:R-:W-:Y:S01]  /*23a00*/  UIMAD UR5, UR60, UR11, UR5 ;  /* 0x0000000b3c0572a4 */ /* 0x000fe2000f8e0205 */
[----:B------:R-:W-:Y:S01]  /*23a10*/  LOP3.LUT R14, R15, 0x2, R14, 0xe2, !PT ;  /* 0x000000020f0e7812 */ /* 0x000fe200078ee20e */
[----:B------:R-:W-:Y:S01]  /*23a20*/  BSSY B1, `(.L_x_5263) ;  /* 0x0000056000017945 */ /* 0x000fe20003800000 */
[----:B--2---:R-:W-:Y:S01]  /*23a30*/  IMAD.MOV.U32 R3, RZ, RZ, R10 ;  /* 0x000000ffff037224 */ /* 0x004fe200078e000a */
[----:B-1----:R-:W-:Y:S01]  /*23a40*/  @P0 SHF.R.U32.HI R3, RZ, R13, R0 ;  /* 0x0000000dff030219 */ /* 0x002fe20000011600 */
[----:B------:R-:W-:Y:S01]  /*23a50*/  ULDC.64 UR10, c[0x0][0xbf0] ;  /* 0x0002fc00000a7ab9 */ /* 0x000fe20000000a00 */
[----:B------:R-:W-:Y:S01]  /*23a60*/  SEL R0, RZ, 0xffffffff, P1 ;  /* 0xffffffffff007807 */ /* 0x000fe20000800000 */
[----:B------:R-:W-:Y:S01]  /*23a70*/  UIADD3 UR7, UR7, UR5, URZ ;  /* 0x0000000507077290 */ /* 0x000fe2000fffe03f */
[----:B------:R-:W-:Y:S01]  /*23a80*/  LOP3.LUT R14, R5, 0x4, R14, 0xe2, !PT ;  /* 0x00000004050e7812 */ /* 0x000fe200078ee20e */
[----:B------:R-:W-:Y:S01]  /*23a90*/  UIMAD UR5, UR9, UR10, URZ ;  /* 0x0000000a090572a4 */ /* 0x000fe2000f8e023f */
[----:B------:R-:W-:Y:S01]  /*23aa0*/  ISETP.GE.AND P1, PT, R188, UR12, PT ;  /* 0x0000000cbc007c0c */ /* 0x000fe2000bf26270 */
[----:B------:R-:W-:Y:S01]  /*23ab0*/  UIMAD.WIDE.U32 UR6, UR58, UR10, UR6 ;  /* 0x0000000a3a0672a5 */ /* 0x000fe2000f8e0006 */
[----:B------:R-:W-:Y:S01]  /*23ac0*/  IMAD.SHL.U32 R5, R0, 0x8, RZ ;  /* 0x0000000800057824 */ /* 0x000fe200078e00ff */
[----:B------:R-:W-:Y:S01]  /*23ad0*/  UIMAD UR5, UR58, UR11, UR5 ;  /* 0x0000000b3a0572a4 */ /* 0x000fe2000f8e0205 */
[--C-:B------:R-:W-:Y:S01]  /*23ae0*/  SHF.R.S32.HI R0, RZ, 0x1f, R3.reuse ;  /* 0x0000001fff007819 */ /* 0x100fe20000011403 */
[----:B------:R-:W-:Y:S01]  /*23af0*/  IMAD.MOV R9, RZ, RZ, -R3 ;  /* 0x000000ffff097224 */ /* 0x000fe200078e0a03 */
[----:B------:R-:W-:Y:S01]  /*23b00*/  ISETP.GE.AND P0, PT, R19, UR12, PT ;  /* 0x0000000c13007c0c */ /* 0x000fe2000bf06270 */
[----:B------:R-:W-:Y:S01]  /*23b10*/  UIADD3 UR5, UR7, UR5, URZ ;  /* 0x0000000507057290 */ /* 0x000fe2000fffe03f */
[----:B------:R-:W-:Y:S01]  /*23b20*/  LOP3.LUT R14, R5, 0x8, R14, 0xe2, !PT ;  /* 0x00000008050e7812 */ /* 0x000fe200078ee20e */
[----:B------:R-:W-:Y:S01]  /*23b30*/  IMAD.U32 R4, RZ, RZ, UR6 ;  /* 0x00000006ff047e24 */ /* 0x000fe2000f8e00ff */
[----:B------:R-:W-:Y:S01]  /*23b40*/  SEL R6, RZ, 0xffffffff, P1 ;  /* 0xffffffffff067807 */ /* 0x000fe20000800000 */
[----:B------:R-:W-:Y:S01]  /*23b50*/  IMAD.U32 R5, RZ, RZ, UR7 ;  /* 0x00000007ff057e24 */ /* 0x000fe2000f8e00ff */
[----:B------:R-:W-:Y:S01]  /*23b60*/  ULDC.64 UR6, c[0x0][0xbe0] ;  /* 0x0002f80000067ab9 */ /* 0x000fe20000000a00 */
[----:B------:R-:W-:Y:S01]  /*23b70*/  IMAD R9, R12, R9, R10 ;  /* 0x000000090c097224 */ /* 0x000fe200078e020a */
[----:B------:R-:W-:Y:S01]  /*23b80*/  SEL R8, RZ, 0xffffffff, P0 ;  /* 0xffffffffff087807 */ /* 0x000fe20000000000 */
[----:B------:R-:W-:Y:S01]  /*23b90*/  IMAD R0, R0, UR6, RZ ;  /* 0x0000000600007c24 */ /* 0x000fe2000f8e02ff */
[----:B------:R-:W-:Y:S01]  /*23ba0*/  ISETP.GE.AND P0, PT, R194, UR12, PT ;  /* 0x0000000cc2007c0c */ /* 0x000fe2000bf06270 */
[----:B------:R-:W-:Y:S01]  /*23bb0*/  IMAD.U32 R5, RZ, RZ, UR5 ;  /* 0x00000005ff057e24 */ /* 0x000fe2000f8e00ff */
[----:B------:R-:W-:Y:S01]  /*23bc0*/  ULDC UR5, c[0x0][0xb88] ;  /* 0x0002e20000057ab9 */ /* 0x000fe20000000800 */
[----:B------:R-:W-:Y:S01]  /*23bd0*/  IMAD.SHL.U32 R13, R6, 0x10, RZ ;  /* 0x00000010060d7824 */ /* 0x000fe200078e00ff */
[----:B------:R-:W-:Y:S01]  /*23be0*/  ISETP.GE.AND P2, PT, R193, UR12, PT ;  /* 0x0000000cc1007c0c */ /* 0x000fe2000bf46270 */
[C---:B------:R-:W-:Y:S01]  /*23bf0*/  IMAD R11, R3.reuse, UR7, R0 ;  /* 0x00000007030b7c24 */ /* 0x040fe2000f8e0200 */
[----:B------:R-:W-:Y:S01]  /*23c00*/  SHF.R.S32.HI R0, RZ, 0x1f, R9 ;  /* 0x0000001fff007819 */ /* 0x000fe20000011409 */
[----:B------:R-:W-:Y:S01]  /*23c10*/  IMAD.WIDE.U32 R4, R3, UR6, R4 ;  /* 0x0000000603047c25 */ /* 0x000fe2000f8e0004 */
[----:B------:R-:W-:Y:S01]  /*23c20*/  ULDC.64 UR6, c[0x0][0xbd8] ;  /* 0x0002f60000067ab9 */ /* 0x000fe20000000a00 */
[----:B------:R-:W-:-:S02]  /*23c30*/  LOP3.LUT R14, R13, 0x10, R14, 0xe2, !PT ;  /* 0x000000100d0e7812 */ /* 0x000fc400078ee20e */
[----:B------:R-:W-:Y:S02]  /*23c40*/  IMAD.SHL.U32 R3, R8, 0x20, RZ ;  /* 0x0000002008037824 */ /* 0x000fe400078e00ff */
[----:B------:R-:W-:Y:S02]  /*23c50*/  IMAD R0, R0, UR6, RZ ;  /* 0x0000000600007c24 */ /* 0x000fe4000f8e02ff */
[----:B------:R-:W-:Y:S01]  /*23c60*/  IMAD.IADD R5, R5, 0x1, R11 ;  /* 0x0000000105057824 */ /* 0x000fe200078e020b */
[----:B------:R-:W-:Y:S01]  /*23c70*/  LOP3.LUT R14, R3, 0x20, R14, 0xe2, !PT ;  /* 0x00000020030e7812 */ /* 0x000fe200078ee20e */
[----:B------:R-:W-:Y:S02]  /*23c80*/  IMAD R3, R9, UR7, R0 ;  /* 0x0000000709037c24 */ /* 0x000fe4000f8e0200 */
[----:B------:R-:W-:Y:S02]  /*23c90*/  IMAD.U32 R0, RZ, RZ, UR59 ;  /* 0x0000003bff007e24 */ /* 0x000fe4000f8e00ff */
[----:B------:R-:W-:-:S02]  /*23ca0*/  IMAD R27, R12, UR5, RZ ;  /* 0x000000050c1b7c24 */ /* 0x000fc4000f8e02ff */
[----:B------:R-:W-:Y:S02]  /*23cb0*/  IMAD R0, R0, 0x40, R195 ;  /* 0x0000004000007824 */ /* 0x000fe400078e02c3 */
[----:B------:R-:W-:Y:S01]  /*23cc0*/  IMAD.WIDE.U32 R4, R9, UR6, R4 ;  /* 0x0000000609047c25 */ /* 0x000fe2000f8e0004 */
        /* <DEDUP_REMOVED lines=43> */
.L_x_5264:
[----:B------:R-:W-:Y:S05]  /*23f80*/  BSYNC B1 ;  /* 0x0000000000017941 */ /* 0x000fea0003800000 */
.L_x_5263:
        /* <DEDUP_REMOVED lines=13> */
[C---:B------:R-:W-:Y:S01]  /*24060*/  @!P5 LEA R12, P0, R191.reuse, R8, 0x1 ;  /* 0x00000008bf0cd211 */ /* 0x040fe200078008ff */
        /* <DEDUP_REMOVED lines=22> */
.L_x_5260:
[----:B------:R-:W-:Y:S05]  /*241d0*/  BSYNC B0 ;  /* 0x0000000000007941 */ /* 0x000fea0003800000 */
.L_x_5255:
[----:B------:R-:W-:Y:S02]  /*241e0*/  ULDC UR5, c[0x0][0xd38] ;  /* 0x00034e0000057ab9 */ /* 0x000fe40000000800 */
[----:B------:R-:W-:-:S06]  /*241f0*/  UISETP.GE.AND UP0, UPT, UR4, UR5, UPT ;  /* 0x000000050400728c */ /* 0x000fcc000bf06270 */
[----:B------:R-:W-:-:S13]  /*24200*/  PLOP3.LUT P0, PT, PT, PT, UP0, 0x80, 0x0 ;  /* 0x000000000000781c */ /* 0x000fda0003f0f008 */
[----:B------:R-:W-:Y:S05]  /*24210*/  @!P0 BRA `(.L_x_5265) ;  /* 0xfffffdcc00488947 */ /* 0x000fea000383ffff */
[----:B------:R-:W-:Y:S05]  /*24220*/  EXIT ;  /* 0x000000000000794d */ /* 0x000fea0003800000 */
.L_x_5127:
        /* <DEDUP_REMOVED lines=15> */
[----:B------:R-:W0:Y:S01]  /*24320*/  S2R R13, SR_TID.X ;  /* 0x00000000000d7919 */ /* 0x000e220000002100 */
[----:B------:R-:W-:Y:S01]  /*24330*/  ULDC UR4, c[0x0][0x320] ;  /* 0x0000c80000047ab9 */ /* 0x000fe20000000800 */
[----:B------:R-:W-:Y:S01]  /*24340*/  ULDC UR5, c[0x0][0x3b8] ;  /* 0x0000ee0000057ab9 */ /* 0x000fe20000000800 */
[----:B------:R-:W-:Y:S01]  /*24350*/  LOP3.LUT R16, R16, 0xfffffdff, RZ, 0xc0, !PT ;  /* 0xfffffdff10107812 */ /* 0x000fe200078ec0ff */
[----:B------:R-:W1:Y:S01]  /*24360*/  S2UR UR6, SR_CgaCtaId ;  /* 0x00000000000679c3 */ /* 0x000e620000008800 */
[----:B------:R-:W-:Y:S01]  /*24370*/  ULDC.64 UR10, c[0x0][0x418] ;  /* 0x00010600000a7ab9 */ /* 0x000fe20000000a00 */
[----:B------:R2:W-:Y:S01]  /*24380*/  STL [R1+0x430], RZ ;  /* 0x000430ff01007387 */ /* 0x0005e20000100800 */
[----:B------:R-:W-:Y:S01]  /*24390*/  UISETP.NE.U32.AND UP0, UPT, UR10, URZ, UPT ;  /* 0x0000003f0a00728c */ /* 0x000fe2000bf05070 */
[----:B------:R-:W-:Y:S01]  /*243a0*/  IMAD.U32 R36, RZ, RZ, UR8 ;  /* 0x00000008ff247e24 */ /* 0x000fe2000f8e00ff */
[----:B------:R-:W-:Y:S01]  /*243b0*/  ULDC.64 UR42, c[0x0][0x2f0] ;  /* 0x0000bc00002a7ab9 */ /* 0x000fe20000000a00 */
[----:B------:R-:W-:Y:S01]  /*243c0*/  ULDC UR7, c[0x0][0x2b8] ;  /* 0x0000ae0000077ab9 */ /* 0x000fe20000000800 */
[----:B------:R-:W-:Y:S01]  /*243d0*/  UISETP.NE.AND.EX UP0, UPT, UR11, URZ, UPT, UP0 ;  /* 0x0000003f0b00728c */ /* 0x000fe2000bf05300 */
[----:B------:R-:W-:Y:S01]  /*243e0*/  IMAD.MOV.U32 R23, RZ, RZ, 0x1 ;  /* 0x00000001ff177424 */ /* 0x000fe200078e00ff */
[----:B------:R-:W-:Y:S01]  /*243f0*/  ULDC UR40, c[0x0][0x288] ;  /* 0x0000a20000287ab9 */ /* 0x000fe20000000800 */
[----:B------:R-:W-:Y:S01]  /*24400*/  ULDC UR41, c[0x0][0x448] ;  /* 0x0001120000297ab9 */ /* 0x000fe20000000800 */
[----:B------:R-:W-:Y:S01]  /*24410*/  IMAD.MOV.U32 R18, RZ, RZ, RZ ;  /* 0x000000ffff127224 */ /* 0x000fe200078e00ff */
[----:B------:R-:W-:Y:S01]  /*24420*/  UIMAD UR41, UR41, UR40, URZ ;  /* 0x00000028292972a4 */ /* 0x000fe2000f8e023f */
[----:B------:R-:W-:Y:S01]  /*24430*/  ULDC UR48, c[0x0][0xc] ;  /* 0x0000030000307ab9 */ /* 0x000fe20000000800 */
[----:B------:R-:W-:Y:S01]  /*24440*/  ULOP3.LUT UR47, UR61, 0x2, URZ, 0xfc, !UPT ;  /* 0x000000023d2f7892 */ /* 0x000fe2000f8efc3f */
[C---:B0-----:R-:W-:Y:S01]  /*24450*/  IMAD.SHL.U32 R32, R13.reuse, 0x8, RZ ;  /* 0x000000080d207824 */ /* 0x041fe200078e00ff */
[----:B------:R-:W-:-:S04]  /*24460*/  LOP3.LUT R12, R13, 0x7f, RZ, 0xc0, !PT ;  /* 0x0000007f0d0c7812 */ /* 0x000fc800078ec0ff */
[----:B------:R-:W-:-:S04]  /*24470*/  LOP3.LUT R11, R32, 0x38, RZ, 0xc0, !PT ;  /* 0x00000038200b7812 */ /* 0x000fc800078ec0ff */
[C---:B------:R-:W-:Y:S02]  /*24480*/  LOP3.LUT R0, R11.reuse, 0x40, RZ, 0xfc, !PT ;  /* 0x000000400b007812 */ /* 0x040fe400078efcff */
[C---:B------:R-:W-:Y:S02]  /*24490*/  ISETP.GE.AND P6, PT, R11.reuse, UR4, PT ;  /* 0x000000040b007c0c */ /* 0x040fe4000bfc6270 */
[C---:B------:R-:W-:Y:S02]  /*244a0*/  ISETP.GE.AND P1, PT, R0.reuse, UR4, PT ;  /* 0x0000000400007c0c */ /* 0x040fe4000bf26270 */
[----:B------:R-:W-:Y:S02]  /*244b0*/  ISETP.GE.AND P0, PT, R0, UR5, PT ;  /* 0x0000000500007c0c */ /* 0x000fe4000bf06270 */
[C---:B------:R-:W-:Y:S02]  /*244c0*/  ISETP.GE.AND P5, PT, R11.reuse, UR5, PT ;  /* 0x000000050b007c0c */ /* 0x040fe4000bfa6270 */
[----:B------:R-:W-:-:S02]  /*244d0*/  LOP3.LUT R2, R11, 0x180, RZ, 0xfc, !PT ;  /* 0x000001800b027812 */ /* 0x000fc400078efcff */
[C---:B------:R-:W-:Y:S02]  /*244e0*/  LOP3.LUT R8, R11.reuse, 0x80, RZ, 0xfc, !PT ;  /* 0x000000800b087812 */ /* 0x040fe400078efcff */
[----:B------:R-:W-:Y:S02]  /*244f0*/  LOP3.LUT R3, R11, 0x1c0, RZ, 0xfc, !PT ;  /* 0x000001c00b037812 */ /* 0x000fe400078efcff */
[----:B------:R-:W-:Y:S02]  /*24500*/  ISETP.GE.AND P2, PT, R2, UR5, PT ;  /* 0x0000000502007c0c */ /* 0x000fe4000bf46270 */
[----:B------:R-:W-:Y:S02]  /*24510*/  @P1 LOP3.LUT R16, R16, 0x200, RZ, 0xfc, !PT ;  /* 0x0000020010101812 */ /* 0x000fe400078efcff */
[----:B------:R-:W-:Y:S02]  /*24520*/  ISETP.GE.AND P4, PT, R8, UR4, PT ;  /* 0x0000000408007c0c */ /* 0x000fe4000bf86270 */
[----:B------:R-:W-:-:S02]  /*24530*/  LOP3.LUT R16, R16, 0xfffbffff, RZ, 0xc0, !PT ;  /* 0xfffbffff10107812 */ /* 0x000fc400078ec0ff */
[----:B------:R-:W-:Y:S02]  /*24540*/  ISETP.GE.AND P3, PT, R2, UR4, PT ;  /* 0x0000000402007c0c */ /* 0x000fe4000bf66270 */
[----:B------:R-:W-:Y:S02]  /*24550*/  @P0 LOP3.LUT R16, R16, 0x40000, RZ, 0xfc, !PT ;  /* 0x0004000010100812 */ /* 0x000fe400078efcff */
[----:B------:R-:W-:Y:S02]  /*24560*/  ISETP.GE.AND P1, PT, R3, UR4, PT ;  /* 0x0000000403007c0c */ /* 0x000fe4000bf26270 */
[----:B------:R-:W-:Y:S02]  /*24570*/  LOP3.LUT R16, R16, 0xfffffbff, RZ, 0xc0, !PT ;  /* 0xfffffbff10107812 */ /* 0x000fe400078ec0ff */
[----:B------:R-:W-:Y:S02]  /*24580*/  SEL R2, RZ, 0x40, P2 ;  /* 0x00000040ff027807 */ /* 0x000fe40001000000 */
[----:B------:R-:W-:-:S02]  /*24590*/  @P6 LOP3.LUT R16, R16, 0x400, RZ, 0xfc, !PT ;  /* 0x0000040010106812 */ /* 0x000fc400078efcff */
[----:B------:R-:W-:Y:S02]  /*245a0*/  LOP3.LUT R10, R11, 0xc0, RZ, 0xfc, !PT ;  /* 0x000000c00b0a7812 */ /* 0x000fe400078efcff */
[----:B------:R-:W-:Y:S02]  /*245b0*/  LOP3.LUT R16, R16, 0xfff7ffff, RZ, 0xc0, !PT ;  /* 0xfff7ffff10107812 */ /* 0x000fe400078ec0ff */
[----:B------:R-:W-:Y:S02]  /*245c0*/  ISETP.GE.AND P2, PT, R0, UR4, PT ;  /* 0x0000000400007c0c */ /* 0x000fe4000bf46270 */
[----:B------:R-:W-:Y:S02]  /*245d0*/  @P5 LOP3.LUT R16, R16, 0x80000, RZ, 0xfc, !PT ;  /* 0x0008000010105812 */ /* 0x000fe400078efcff */
[----:B------:R-:W-:Y:S02]  /*245e0*/  SEL R7, RZ, 0x40, P3 ;  /* 0x00000040ff077807 */ /* 0x000fe40001800000 */
[----:B------:R-:W-:-:S02]  /*245f0*/  SEL R33, RZ, 0x80, P1 ;  /* 0x00000080ff217807 */ /* 0x000fc40000800000 */
[----:B------:R-:W-:Y:S02]  /*24600*/  ISETP.GE.AND P3, PT, R0, UR5, PT ;  /* 0x0000000500007c0c */ /* 0x000fe4000bf66270 */
[----:B------:R-:W-:Y:S02]  /*24610*/  ISETP.GE.AND P1, PT, R10, UR4, PT ;  /* 0x000000040a007c0c */ /* 0x000fe4000bf26270 */
[----:B------:R-:W-:Y:S02]  /*24620*/  SEL R0, RZ, 0xffffffff, P2 ;  /* 0xffffffffff007807 */ /* 0x000fe40001000000 */
[----:B------:R-:W-:Y:S02]  /*24630*/  LOP3.LUT R16, R16, 0xffffffdf, RZ, 0xc0, !PT ;  /* 0xffffffdf10107812 */ /* 0x000fe400078ec0ff */
[----:B------:R-:W-:Y:S01]  /*24640*/  ISETP.GE.AND P0, PT, R3, UR5, PT ;  /* 0x0000000503007c0c */ /* 0x000fe2000bf06270 */
[----:B------:R-:W-:Y:S01]  /*24650*/  IMAD.SHL.U32 R6, R0, 0x2, RZ ;  /* 0x0000000200067824 */ /* 0x000fe200078e00ff */
[----:B------:R-:W-:-:S02]  /*24660*/  @P4 LOP3.LUT R16, R16, 0x20, RZ, 0xfc, !PT ;  /* 0x0000002010104812 */ /* 0x000fc400078efcff */
[----:B------:R-:W-:Y:S02]  /*24670*/  SEL R0, RZ, 0xffffff80, P0 ;  /* 0xffffff80ff007807 */ /* 0x000fe40000000000 */
[----:B------:R-:W-:Y:S02]  /*24680*/  ISETP.GE.AND P0, PT, R8, UR5, PT ;  /* 0x0000000508007c0c */ /* 0x000fe4000bf06270 */
[----:B------:R-:W-:Y:S02]  /*24690*/  LOP3.LUT R16, R16, 0xffffffef, RZ, 0xc0, !PT ;  /* 0xffffffef10107812 */ /* 0x000fe400078ec0ff */
[----:B------:R-:W-:Y:S02]  /*246a0*/  SEL R5, RZ, 0xffffffff, P3 ;  /* 0xffffffffff057807 */ /* 0x000fe40001800000 */
[----:B------:R-:W-:Y:S02]  /*246b0*/  @P1 LOP3.LUT R16, R16, 0x10, RZ, 0xfc, !PT ;  /* 0x0000001010101812 */ /* 0x000fe400078efcff */
[----:B------:R-:W-:Y:S01]  /*246c0*/  SEL R9, RZ, 0x4, P0 ;  /* 0x00000004ff097807 */ /* 0x000fe20000000000 */
[----:B------:R-:W-:Y:S01]  /*246d0*/  IMAD.SHL.U32 R5, R5, 0x2, RZ ;  /* 0x0000000205057824 */ /* 0x000fe200078e00ff */
[----:B------:R-:W-:-:S02]  /*246e0*/  LOP3.LUT R16, R16, 0xfffdffff, RZ, 0xc0, !PT ;  /* 0xfffdffff10107812 */ /* 0x000fc400078ec0ff */
[----:B------:R-:W-:Y:S02]  /*246f0*/  SEL R3, RZ, 0x1, P6 ;  /* 0x00000001ff037807 */ /* 0x000fe40003000000 */
[----:B------:R-:W-:Y:S02]  /*24700*/  @P0 LOP3.LUT R16, R16, 0x20000, RZ, 0xfc, !PT ;  /* 0x0002000010100812 */ /* 0x000fe400078efcff */
[----:B------:R-:W-:Y:S02]  /*24710*/  ISETP.GE.AND P0, PT, R10, UR5, PT ;  /* 0x000000050a007c0c */ /* 0x000fe4000bf06270 */
[----:B------:R-:W-:Y:S02]  /*24720*/  SEL R4, RZ, 0x1, P5 ;  /* 0x00000001ff047807 */ /* 0x000fe40002800000 */
[----:B------:R-:W-:Y:S02]  /*24730*/  LOP3.LUT R3, R6, 0x2, R3, 0xe2, !PT ;  /* 0x0000000206037812 */ /* 0x000fe400078ee203 */
[----:B------:R-:W-:-:S02]  /*24740*/  LOP3.LUT R6, R5, 0x2, R4, 0xe2, !PT ;  /* 0x0000000205067812 */ /* 0x000fc400078ee204 */
[----:B------:R-:W-:Y:S02]  /*24750*/  SEL R8, RZ, 0x8, P0 ;  /* 0x00000008ff087807 */ /* 0x000fe40000000000 */
[----:B------:R-:W-:Y:S02]  /*24760*/  LOP3.LUT R16, R16, 0xfffeffff, RZ, 0xc0, !PT ;  /* 0xfffeffff10107812 */ /* 0x000fe400078ec0ff */
[----:B------:R-:W-:Y:S02]  /*24770*/  LOP3.LUT R8, R8, R6, R9, 0xfe, !PT ;  /* 0x0000000608087212 */ /* 0x000fe400078efe09 */
[----:B------:R-:W-:Y:S02]  /*24780*/  LOP3.LUT R9, R11, 0x100, RZ, 0xfc, !PT ;  /* 0x000001000b097812 */ /* 0x000fe400078efcff */
[----:B------:R-:W-:Y:S02]  /*24790*/  @P0 LOP3.LUT R16, R16, 0x10000, RZ, 0xfc, !PT ;  /* 0x0001000010100812 */ /* 0x000fe400078efcff */
[----:B------:R-:W-:-:S02]  /*247a0*/  ISETP.GE.AND P0, PT, R9, UR4, PT ;  /* 0x0000000409007c0c */ /* 0x000fc4000bf06270 */
[----:B------:R-:W-:Y:S02]  /*247b0*/  SEL R4, RZ, 0x4, P4 ;  /* 0x00000004ff047807 */ /* 0x000fe40002000000 */
[----:B------:R-:W-:Y:S02]  /*247c0*/  SEL R5, RZ, 0x8, P1 ;  /* 0x00000008ff057807 */ /* 0x000fe40000800000 */
[----:B------:R-:W-:Y:S02]  /*247d0*/  LOP3.LUT R16, R16, 0xfffffff7, RZ, 0xc0, !PT ;  /* 0xfffffff710107812 */ /* 0x000fe400078ec0ff */
[----:B------:R-:W-:Y:S02]  /*247e0*/  LOP3.LUT R10, R11, 0x140, RZ, 0xfc, !PT ;  /* 0x000001400b0a7812 */ /* 0x000fe400078efcff */
[----:B------:R-:W-:Y:S02]  /*247f0*/  LOP3.LUT R4, R5, R3, R4, 0xfe, !PT ;  /* 0x0000000305047212 */ /* 0x000fe400078efe04 */
[----:B------:R-:W-:-:S02]  /*24800*/  SEL R5, RZ, 0x10, P0 ;  /* 0x00000010ff057807 */ /* 0x000fc40000000000 */
[----:B------:R-:W-:Y:S02]  /*24810*/  @P0 LOP3.LUT R16, R16, 0x8, RZ, 0xfc, !PT ;  /* 0x0000000810100812 */ /* 0x000fe400078efcff */
[----:B------:R-:W-:Y:S01]  /*24820*/  ISETP.GE.AND P0, PT, R10, UR4, PT ;  /* 0x000000040a007c0c */ /* 0x000fe2000bf06270 */
[----:B------:R-:W-:Y:S01]  /*24830*/  ULDC UR4, c[0x0][0x424] ;  /* 0x0001090000047ab9 */ /* 0x000fe20000000800 */
[----:B------:R-:W-:Y:S01]  /*24840*/  LOP3.LUT R16, R16, 0xfffffffb, RZ, 0xc0, !PT ;  /* 0xfffffffb10107812 */ /* 0x000fe200078ec0ff */
[----:B------:R-:W-:Y:S01]  /*24850*/  USEL UR4, UR4, 0x1, UP0 ;  /* 0x0000000104047887 */ /* 0x000fe20008000000 */
[----:B------:R-:W-:Y:S02]  /*24860*/  SEL R6, RZ, 0x20, P0 ;  /* 0x00000020ff067807 */ /* 0x000fe40000000000 */
[----:B------:R-:W-:Y:S01]  /*24870*/  LOP3.LUT R3, R32, 0x1f8, RZ, 0xc0, !PT ;  /* 0x000001f820037812 */ /* 0x000fe200078ec0ff */
[----:B------:R-:W-:Y:S01]  /*24880*/  UIMAD UR42, UR4, UR42, URZ ;  /* 0x0000002a042a72a4 */ /* 0x000fe2000f8e023f */
[----:B------:R-:W-:-:S02]  /*24890*/  ISETP.GE.AND P1, PT, R11, UR43, PT ;  /* 0x0000002b0b007c0c */ /* 0x000fc4000bf26270 */
[----:B------:R-:W-:Y:S01]  /*248a0*/  LOP3.LUT R3, R3, 0x38, R13, 0x78, !PT ;  /* 0x0000003803037812 */ /* 0x000fe200078e780d */
[----:B------:R-:W-:Y:S01]  /*248b0*/  UIADD3 UR4, UR42, 0x3f, URZ ;  /* 0x0000003f2a047890 */ /* 0x000fe2000fffe03f */
[----:B------:R-:W-:Y:S01]  /*248c0*/  LOP3.LUT R4, R6, R4, R5, 0xfe, !PT ;  /* 0x0000000406047212 */ /* 0x000fe200078efe05 */
[----:B------:R-:W-:Y:S01]  /*248d0*/  UIADD3 UR46, UR42, 0x1, -UR40 ;  /* 0x000000012a2e7890 */ /* 0x000fe2000fffe828 */
[----:B------:R-:W-:Y:S01]  /*248e0*/  @P0 LOP3.LUT R16, R16, 0x4, RZ, 0xfc, !PT ;  /* 0x0000000410100812 */ /* 0x000fe200078efcff */
[----:B------:R-:W-:Y:S01]  /*248f0*/  UIADD3 UR40, UR42, -UR40, URZ ;  /* 0x800000282a287290 */ /* 0x000fe2000fffe03f */
[----:B------:R-:W-:Y:S02]  /*24900*/  ISETP.GE.AND P0, PT, R9, UR5, PT ;  /* 0x0000000509007c0c */ /* 0x000fe4000bf06270 */
[----:B------:R-:W-:Y:S02]  /*24910*/  LOP3.LUT R16, R16, 0xffff7fff, RZ, 0xc0, !PT ;  /* 0xffff7fff10107812 */ /* 0x000fe400078ec0ff */
[----:B------:R-:W-:-:S02]  /*24920*/  SEL R9, RZ, 0x10, P0 ;  /* 0x00000010ff097807 */ /* 0x000fc40000000000 */
[----:B------:R-:W-:Y:S02]  /*24930*/  LOP3.LUT R32, R3, 0x200, R32, 0xf8, !PT ;  /* 0x0000020003207812 */ /* 0x000fe400078ef820 */
[----:B------:R-:W-:Y:S02]  /*24940*/  SHF.R.U32.HI R3, RZ, 0x3, R12 ;  /* 0x00000003ff037819 */ /* 0x000fe4000001160c */
[----:B------:R-:W-:-:S03]  /*24950*/  LOP3.LUT R4, R4, R7, RZ, 0xfc, !PT ;  /* 0x0000000704047212 */ /* 0x000fc600078efcff */
[----:B------:R-:W-:Y:S02]  /*24960*/  @P0 LOP3.LUT R16, R16, 0x8000, RZ, 0xfc, !PT ;  /* 0x0000800010100812 */ /* 0x000fe400078efcff */
[----:B------:R-:W-:Y:S01]  /*24970*/  ISETP.GE.AND P0, PT, R10, UR5, PT ;  /* 0x000000050a007c0c */ /* 0x000fe2000bf06270 */
[----:B------:R-:W-:Y:S01]  /*24980*/  UMOV UR5, 0x400 ;  /* 0x0000040000057882 */ /* 0x000fe20000000000 */
[----:B------:R-:W-:Y:S01]  /*24990*/  LOP3.LUT R16, R16, 0xffffbfff, RZ, 0xc0, !PT ;  /* 0xffffbfff10107812 */ /* 0x000fe200078ec0ff */
[----:B-1----:R-:W-:Y:S01]  /*249a0*/  ULEA UR5, UR6, UR5, 0x18 ;  /* 0x0000000506057291 */ /* 0x002fe2000f8ec03f */
[----:B------:R-:W-:Y:S02]  /*249b0*/  SEL R10, RZ, 0x20, P0 ;  /* 0x00000020ff0a7807 */ /* 0x000fe40000000000 */
[----:B------:R-:W-:Y:S02]  /*249c0*/  LOP3.LUT R33, R4, R33, RZ, 0xfc, !PT ;  /* 0x0000002104217212 */ /* 0x000fe400078efcff */
[----:B------:R-:W-:Y:S01]  /*249d0*/  LOP3.LUT R9, R10, R8, R9, 0xfe, !PT ;  /* 0x000000080a097212 */ /* 0x000fe200078efe09 */
[----:B------:R-:W-:Y:S01]  /*249e0*/  IMAD.U32 R17, RZ, RZ, UR5 ;  /* 0x00000005ff117e24 */ /* 0x000fe2000f8e00ff */
[----:B------:R-:W-:Y:S01]  /*249f0*/  USHF.R.S32.HI UR5, URZ, 0x1f, UR4 ;  /* 0x0000001f3f057899 */ /* 0x000fe20008011404 */
[----:B------:R-:W-:-:S02]  /*24a00*/  LOP3.LUT R29, R4, 0x40, RZ, 0xc0, !PT ;  /* 0x00000040041d7812 */ /* 0x000fc400078ec0ff */
[----:B------:R-:W-:Y:S01]  /*24a10*/  LOP3.LUT R9, R9, R2, RZ, 0xfc, !PT ;  /* 0x0000000209097212 */ /* 0x000fe200078efcff */
[----:B------:R-:W-:Y:S01]  /*24a20*/  IMAD.SHL.U32 R2, R13, 0x10, RZ ;  /* 0x000000100d027824 */ /* 0x000fe200078e00ff */
[----:B------:R-:W-:Y:S01]  /*24a30*/  @P0 LOP3.LUT R16, R16, 0x4000, RZ, 0xfc, !PT ;  /* 0x0000400010100812 */ /* 0x000fe200078efcff */
[----:B------:R-:W-:Y:S01]  /*24a40*/  ULEA.HI UR5, UR5, UR4, URZ, 0x6 ;  /* 0x0000000405057291 */ /* 0x000fe2000f8f303f */
[C---:B------:R-:W-:Y:S01]  /*24a50*/  LOP3.LUT R0, R9.reuse, 0x80, R0, 0xc8, !PT ;  /* 0x0000008009007812 */ /* 0x040fe200078ec800 */
[----:B------:R-:W-:Y:S01]  /*24a60*/  IMAD R22, R32, 0x2, R17 ;  /* 0x0000000220167824 */ /* 0x000fe200078e0211 */
[----:B------:R-:W-:Y:S01]  /*24a70*/  LOP3.LUT R9, R9, 0x40, RZ, 0xc0, !PT ;  /* 0x0000004009097812 */ /* 0x000fe200078ec0ff */
[----:B------:R-:W-:Y:S01]  /*24a80*/  USHF.R.S32.HI UR39, URZ, 0x6, UR5 ;  /* 0x000000063f277899 */ /* 0x000fe20008011405 */
[----:B------:R-:W-:Y:S02]  /*24a90*/  LOP3.LUT R2, R3, 0x70, R2, 0xf8, !PT ;  /* 0x0000007003027812 */ /* 0x000fe400078ef802 */
[----:B------:R-:W-:-:S02]  /*24aa0*/  SHF.R.U32.HI R2, RZ, 0x2, R9 ;  /* 0x00000002ff027819 */ /* 0x000fc40000011609 */
[----:B------:R-:W-:Y:S02]  /*24ab0*/  SHF.R.U32.HI R0, RZ, 0x3, R0 ;  /* 0x00000003ff007819 */ /* 0x000fe40000011600 */
[----:B------:R-:W-:Y:S01]  /*24ac0*/  ISETP.GE.AND P0, PT, R11, UR7, PT ;  /* 0x000000070b007c0c */ /* 0x000fe2000bf06270 */
[----:B------:R2:W-:Y:S01]  /*24ad0*/  STL [R1+0x414], R2 ;  /* 0x0004140201007387 */ /* 0x0005e20000100800 */
[----:B------:R-:W-:Y:S02]  /*24ae0*/  LOP3.LUT R16, R16, 0xffefffff, RZ, 0xc0, !PT ;  /* 0xffefffff10107812 */ /* 0x000fe400078ec0ff */
[----:B------:R-:W-:Y:S01]  /*24af0*/  LOP3.LUT R28, R33, 0x80, RZ, 0xc0, !PT ;  /* 0x00000080211c7812 */ /* 0x000fe200078ec0ff */
[----:B------:R2:W-:Y:S01]  /*24b00*/  STL [R1+0x410], R0 ;  /* 0x0004100001007387 */ /* 0x0005e20000100800 */
[----:B------:R-:W-:Y:S02]  /*24b10*/  LOP3.LUT R16, R16, 0xfffffffd, RZ, 0xc0, !PT ;  /* 0xfffffffd10107812 */ /* 0x000fe400078ec0ff */
[----:B------:R-:W-:-:S02]  /*24b20*/  SHF.R.U32.HI R29, RZ, 0x2, R29 ;  /* 0x00000002ff1d7819 */ /* 0x000fc4000001161d */
[----:B------:R-:W-:Y:S02]  /*24b30*/  @P1 LOP3.LUT R16, R16, 0x2, RZ, 0xfc, !PT ;  /* 0x0000000210101812 */ /* 0x000fe400078efcff */
[----:B------:R-:W-:Y:S02]  /*24b40*/  SHF.R.U32.HI R28, RZ, 0x3, R28 ;  /* 0x00000003ff1c7819 */ /* 0x000fe4000001161c */
[----:B------:R-:W-:-:S07]  /*24b50*/  @P0 LOP3.LUT R16, R16, 0x100000, RZ, 0xfc, !PT ;  /* 0x0010000010100812 */ /* 0x000fce00078efcff */
.L_x_5325:
        /* <DEDUP_REMOVED lines=13> */
[----:B-12345:R-:W-:Y:S05]  /*24c30*/  @P0 BRA `(.L_x_5267) ;  /* 0x0000000000200947 */ /* 0x03efea0003800000 */
        /* <DEDUP_REMOVED lines=8> */
.L_x_5267:
[----:B------:R-:W-:Y:S01]  /*24cc0*/  ULDC UR8, c[0x0][0xd54] ;  /* 0x0003550000087ab9 */ /* 0x000fe20000000800 */
[----:B------:R-:W-:Y:S01]  /*24cd0*/  UMOV UR6, UR7 ;  /* 0x0000000700067c82 */ /* 0x000fe20008000000 */
[----:B------:R-:W-:-:S11]  /*24ce0*/  UISETP.NE.AND UP0, UPT, UR8, 0x1, UPT ;  /* 0x000000010800788c */ /* 0x000fd6000bf05270 */
[----:B------:R-:W-:Y:S02]  /*24cf0*/  @UP0 ULDC.64 UR10, c[0x0][0xd58] ;  /* 0x00035600000a0ab9 */ /* 0x000fe40000000a00 */
[----:B------:R-:W-:-:S04]  /*24d00*/  UIMAD.WIDE.U32 UR4, UR7, UR10, URZ ;  /* 0x0000000a070472a5 */ /* 0x000fc8000f8e003f */
[----:B------:R-:W-:-:S04]  /*24d10*/  @UP0 USHF.R.U32.HI UR6, URZ, UR11, UR5 ;  /* 0x0000000b3f060299 */ /* 0x000fc80008011605 */
[----:B------:R-:W-:-:S12]  /*24d20*/  UIMAD UR4, UR6, UR8, URZ ;  /* 0x00000008060472a4 */ /* 0x000fd8000f8e023f */
.L_x_5268:
        /* <DEDUP_REMOVED lines=20> */
[----:B--2---:R-:W-:Y:S01]  /*24e70*/  IMAD.U32 R2, RZ, RZ, UR4 ;  /* 0x00000004ff027e24 */ /* 0x004fe2000f8e00ff */
        /* <DEDUP_REMOVED lines=15> */
[----:B------:R-:W-:Y:S02]  /*24f70*/  PLOP3.LUT P0, PT, PT, PT, UP0, 0x40, 0x0 ;  /* 0x000000000000781c */ /* 0x000fe40003f0e808 */
[----:B------:R-:W-:-:S11]  /*24f80*/  IMAD.U32 R0, RZ, RZ, UR4 ;  /* 0x00000004ff007e24 */ /* 0x000fd6000f8e00ff */
        /* <DEDUP_REMOVED lines=11> */
.L_x_5270:
[----:B------:R-:W-:-:S11]  /*25040*/  UISETP.NE.AND UP1, UPT, UR5, 0x1, UPT ;  /* 0x000000010500788c */ /* 0x000fd6000bf25270 */
[----:B------:R-:W-:Y:S02]  /*25050*/  @UP1 ULDC.64 UR8, c[0x0][0xae0] ;  /* 0x0002b80000081ab9 */ /* 0x000fe40000000a00 */
[----:B------:R-:W-:-:S04]  /*25060*/  UIMAD.WIDE.U32 UR6, UR4, UR8, URZ ;  /* 0x00000008040672a5 */ /* 0x000fc8000f8e003f */
[----:B------:R-:W-:-:S12]  /*25070*/  @UP1 USHF.R.U32.HI UR4, URZ, UR9, UR7 ;  /* 0x000000093f041299 */ /* 0x000fd80008011607 */
.L_x_5271:
[----:B------:R-:W-:-:S06]  /*25080*/  UIMAD UR4, UR4, UR5, UR5 ;  /* 0x00000005040472a4 */ /* 0x000fcc000f8e0205 */
[----:B------:R-:W-:-:S07]  /*25090*/  VIMNMX R0, R0, UR4, PT ;  /* 0x0000000400007c48 */ /* 0x000fce000bfe0100 */
.L_x_5269:
[----:B------:R-:W-:Y:S01]  /*250a0*/  VIADD R0, R0, 0x3f ;  /* 0x0000003f00007836 */ /* 0x000fe20000000000 */
[----:B------:R-:W-:Y:S01]  /*250b0*/  UISETP.NE.AND UP1, UPT, UR49, URZ, UPT ;  /* 0x0000003f3100728c */ /* 0x000fe2000bf25270 */
[----:B------:R-:W-:Y:S01]  /*250c0*/  PLOP3.LUT P0, PT, PT, PT, UP0, 0x40, 0x0 ;  /* 0x000000000000781c */ /* 0x000fe20003f0e808 */
[----:B------:R-:W-:Y:S02]  /*250d0*/  UMOV UR4, UR43 ;  /* 0x0000002b00047c82 */ /* 0x000fe40008000000 */
[----:B------:R-:W-:-:S04]  /*250e0*/  SHF.R.S32.HI R3, RZ, 0x1f, R0 ;  /* 0x0000001fff037819 */ /* 0x000fc80000011400 */
[----:B------:R-:W-:-:S03]  /*250f0*/  LEA.HI R3, R3, R0, RZ, 0x6 ;  /* 0x0000000003037211 */ /* 0x000fc600078f30ff */
[----:B------:R-:W-:Y:S01]  /*25100*/  @UP1 ULDC UR6, c[0x0][0x44c] ;  /* 0x0001130000061ab9 */ /* 0x000fe20000000800 */
[----:B------:R-:W-:Y:S01]  /*25110*/  SHF.R.S32.HI R3, RZ, 0x6, R3 ;  /* 0x00000006ff037819 */ /* 0x000fe20000011403 */
[----:B------:R-:W-:Y:S01]  /*25120*/  UIMAD.WIDE.U32 UR6, UR43, UR6, URZ ;  /* 0x000000062b0672a5 */ /* 0x000fe2000f8e003f */
[----:B------:R-:W-:Y:S02]  /*25130*/  @UP1 ULDC UR8, c[0x0][0x450] ;  /* 0x0001140000081ab9 */ /* 0x000fe40000000800 */
[----:B------:R-:W-:Y:S01]  /*25140*/  VIMNMX R24, R3, UR39, PT ;  /* 0x0000002703187c48 */ /* 0x000fe2000bfe0100 */
[----:B------:R-:W-:-:S03]  /*25150*/  @UP1 USHF.R.U32.HI UR4, URZ, UR8, UR7 ;  /* 0x000000083f041299 */ /* 0x000fc60008011607 */
[----:B------:R-:W-:Y:S01]  /*25160*/  ULDC UR8, c[0x0][0xad4] ;  /* 0x0002b50000087ab9 */ /* 0x000fe20000000800 */
[----:B------:R0:W-:Y:S01]  /*25170*/  STL [R1+0x418], R24 ;  /* 0x0004181801007387 */ /* 0x0001e20000100800 */
[----:B------:R-:W-:-:S04]  /*25180*/  UIADD3 UR4, UR40, UR4, URZ ;  /* 0x0000000428047290 */ /* 0x000fc8000fffe03f */
        /* <DEDUP_REMOVED lines=12> */
.L_x_5273:
[----:B------:R-:W-:-:S11]  /*25250*/  UISETP.NE.AND UP0, UPT, UR5, 0x1, UPT ;  /* 0x000000010500788c */ /* 0x000fd6000bf05270 */
[----:B------:R-:W-:Y:S02]  /*25260*/  @UP0 ULDC.64 UR10, c[0x0][0xae0] ;  /* 0x0002b800000a0ab9 */ /* 0x000fe40000000a00 */
[----:B------:R-:W-:-:S04]  /*25270*/  UIMAD.WIDE.U32 UR6, UR4, UR10, URZ ;  /* 0x0000000a040672a5 */ /* 0x000fc8000f8e003f */
[----:B------:R-:W-:-:S12]  /*25280*/  @UP0 USHF.R.U32.HI UR4, URZ, UR11, UR7 ;  /* 0x0000000b3f040299 */ /* 0x000fd80008011607 */
.L_x_5274:
[----:B------:R-:W-:-:S04]  /*25290*/  UIMAD UR4, UR4, UR5, URZ ;  /* 0x00000005040472a4 */ /* 0x000fc8000f8e023f */
[----:B------:R-:W-:-:S04]  /*252a0*/  UISETP.LT.AND UP0, UPT, UR8, UR4, UPT ;  /* 0x000000040800728c */ /* 0x000fc8000bf01270 */
[----:B------:R-:W-:-:S12]  /*252b0*/  USEL UR8, UR8, UR4, !UP0 ;  /* 0x0000000408087287 */ /* 0x000fd8000c000000 */
.L_x_5272:
[----:B------:R-:W-:Y:S01]  /*252c0*/  USHF.R.S32.HI UR4, URZ, 0x1f, UR8 ;  /* 0x0000001f3f047899 */ /* 0x000fe20008011408 */
[----:B------:R-:W-:Y:S03]  /*252d0*/  BSSY B7, `(.L_x_5275) ;  /* 0x00003b3000077945 */ /* 0x000fe60003800000 */
[----:B------:R-:W-:-:S04]  /*252e0*/  ULEA.HI UR4, UR4, UR8, URZ, 0x6 ;  /* 0x0000000804047291 */ /* 0x000fc8000f8f303f */
[----:B------:R-:W-:-:S04]  /*252f0*/  USHF.R.S32.HI UR4, URZ, 0x6, UR4 ;  /* 0x000000063f047899 */ /* 0x000fc80008011404 */
[----:B------:R-:W-:-:S04]  /*25300*/  UISETP.LT.AND UP0, UPT, URZ, UR4, UPT ;  /* 0x000000043f00728c */ /* 0x000fc8000bf01270 */
[----:B------:R-:W-:-:S06]  /*25310*/  USEL UR44, URZ, UR4, !UP0 ;  /* 0x000000043f2c7287 */ /* 0x000fcc000c000000 */
[----:B------:R-:W-:-:S13]  /*25320*/  ISETP.GT.AND P0, PT, R24, UR44, PT ;  /* 0x0000002c18007c0c */ /* 0x000fda000bf04270 */
        /* <DEDUP_REMOVED lines=18> */
.L_x_5276:
        /* <DEDUP_REMOVED lines=19> */
[----:B01---5:R-:W-:Y:S05]  /*25580*/  CALL.ABS.NOINC R2 ;  /* 0x0000000002007343 */ /* 0x023fea0003c00000 */
.L_x_5279:
[----:B------:R-:W-:Y:S05]  /*25590*/  BSYNC B6 ;  /* 0x0000000000067941 */ /* 0x000fea0003800000 */
.L_x_5278:
        /* <DEDUP_REMOVED lines=19> */
[----:B0-2--5:R-:W-:Y:S05]  /*256d0*/  CALL.ABS.NOINC R2 ;  /* 0x0000000002007343 */ /* 0x025fea0003c00000 */
.L_x_5282:
        /* <DEDUP_REMOVED lines=15> */
.L_x_5281:
[----:B------:R-:W-:Y:S05]  /*257d0*/  BSYNC B6 ;  /* 0x0000000000067941 */ /* 0x000fea0003800000 */
.L_x_5280:
[----:B------:R-:W-:Y:S01]  /*257e0*/  ULDC.64 UR4, c[0x0][0xaf0] ;  /* 0x0002bc0000047ab9 */ /* 0x000fe20000000a00 */
[----:B------:R-:W-:Y:S01]  /*257f0*/  IMAD.U32 R26, RZ, RZ, UR38 ;  /* 0x00000026ff1a7e24 */ /* 0x000fe2000f8e00ff */
[----:B------:R-:W-:Y:S01]  /*25800*/  UISETP.NE.U32.AND UP0, UPT, UR4, URZ, UPT ;  /* 0x0000003f0400728c */ /* 0x000fe2000bf05070 */
[----:B------:R-:W1:Y:S03]  /*25810*/  LDC R10, c[0x0][0x430] ;  /* 0x00010c00ff0a7b82 */ /* 0x000e660000000800 */
        /* <DEDUP_REMOVED lines=9> */
[----:B------:R-:W-:Y:S01]  /*258b0*/  IMAD.U32 R19, RZ, RZ, UR4 ;  /* 0x00000004ff137e24 */ /* 0x000fe2000f8e00ff */
[----:B------:R-:W-:Y:S01]  /*258c0*/  LEA R25, R24, 0xffffffc0, 0x6 ;  /* 0xffffffc018197811 */ /* 0x000fe200078e30ff */
[----:B------:R-:W-:Y:S06]  /*258d0*/  BRA.DIV UR5, `(.L_x_5283) ;  /* 0x0000003e05407947 */ /* 0x000fec000b800000 */
.L_x_5342:
[----:B------:R-:W3:Y:S01]  /*258e0*/  S2R R0, SR_TID.X ;  /* 0x0000000000007919 */ /* 0x000ee20000002100 */
[----:B-1----:R-:W-:Y:S01]  /*258f0*/  ISETP.NE.AND P1, PT, R10, 0x1, PT ;  /* 0x000000010a00780c */ /* 0x002fe20003f25270 */
[----:B------:R-:W-:Y:S01]  /*25900*/  IMAD.MOV.U32 R35, RZ, RZ, RZ ;  /* 0x000000ffff237224 */ /* 0x000fe200078e00ff */
[----:B-----5:R-:W-:Y:S01]  /*25910*/  SHF.R.S32.HI R30, RZ, 0x1f, R26 ;  /* 0x0000001fff1e7819 */ /* 0x020fe2000001141a */
[----:B--2---:R-:W1:Y:S01]  /*25920*/  S2R R2, SR_TID.X ;  /* 0x0000000000027919 */ /* 0x004e620000002100 */
[----:B------:R-:W-:-:S09]  /*25930*/  LOP3.LUT R16, R16, 0xffffdfff, RZ, 0xc0, !PT ;  /* 0xffffdfff10107812 */ /* 0x000fd200078ec0ff */
[----:B------:R-:W2:Y:S01]  /*25940*/  @P1 LDC R4, c[0x0][0x434] ;  /* 0x00010d00ff041b82 */ /* 0x000ea20000000800 */
[----:B------:R-:W-:-:S07]  /*25950*/  @P1 LOP3.LUT R16, R16, 0x2000, RZ, 0xfc, !PT ;  /* 0x0000200010101812 */ /* 0x000fce00078efcff */
[----:B------:R-:W4:Y:S01]  /*25960*/  @P1 LDC R5, c[0x0][0x438] ;  /* 0x00010e00ff051b82 */ /* 0x000f220000000800 */
[----:B---3--:R-:W-:Y:S01]  /*25970*/  LOP3.LUT R0, R0, 0x7f, RZ, 0xc0, !PT ;  /* 0x0000007f00007812 */ /* 0x008fe200078ec0ff */
[----:B-1----:R-:W-:-:S03]  /*25980*/  IMAD.SHL.U32 R8, R2, 0x10, RZ ;  /* 0x0000001002087824 */ /* 0x002fc600078e00ff */
[----:B------:R-:W-:-:S04]  /*25990*/  SHF.R.U32.HI R0, RZ, 0x3, R0 ;  /* 0x00000003ff007819 */ /* 0x000fc80000011600 */
[----:B------:R-:W-:-:S05]  /*259a0*/  LOP3.LUT R8, R0, 0x70, R8, 0xf8, !PT ;  /* 0x0000007000087812 */ /* 0x000fca00078ef808 */
[----:B------:R-:W-:-:S04]  /*259b0*/  IMAD.IADD R0, R8, 0x1, R25 ;  /* 0x0000000108007824 */ /* 0x000fc800078e0219 */
[C---:B------:R-:W-:Y:S01]  /*259c0*/  IMAD.IADD R37, R0.reuse, 0x1, R31 ;  /* 0x0000000100257824 */ /* 0x040fe200078e021f */
[----:B------:R-:W-:-:S03]  /*259d0*/  ISETP.GE.AND P0, PT, R0, UR42, PT ;  /* 0x0000002a00007c0c */ /* 0x000fc6000bf06270 */
[----:B--2---:R-:W-:Y:S01]  /*259e0*/  @P1 IMAD.HI.U32 R4, R37, R4, RZ ;  /* 0x0000000425041227 */ /* 0x004fe200078e00ff */
[----:B------:R-:W-:-:S03]  /*259f0*/  ISETP.GT.U32.OR P0, PT, R8, 0x3f, P0 ;  /* 0x0000003f0800780c */ /* 0x000fc60000704470 */
[----:B------:R-:W-:Y:S01]  /*25a00*/  IMAD.MOV.U32 R0, RZ, RZ, R37 ;  /* 0x000000ffff007224 */ /* 0x000fe200078e0025 */
[----:B----4-:R-:W-:-:S09]  /*25a10*/  @P1 SHF.R.U32.HI R0, RZ, R5, R4 ;  /* 0x00000005ff001219 */ /* 0x010fd20000011604 */
[----:B------:R-:W1:Y:S01]  /*25a20*/  @!P0 LDC.64 R2, c[0x0][0x428] ;  /* 0x00010a00ff028b82 */ /* 0x000e620000000a00 */
[----:B------:R-:W-:-:S07]  /*25a30*/  @!P0 SHF.R.S32.HI R7, RZ, 0x1f, R0 ;  /* 0x0000001fff078819 */ /* 0x000fce0000011400 */
[----:B------:R-:W2:Y:S01]  /*25a40*/  @!P0 LDC.64 R4, c[0x0][0x418] ;  /* 0x00010600ff048b82 */ /* 0x000ea20000000a00 */
[----:B-1----:R-:W-:-:S04]  /*25a50*/  @!P0 IMAD R6, R30, R2, RZ ;  /* 0x000000021e068224 */ /* 0x002fc800078e02ff */
[C---:B------:R-:W-:Y:S02]  /*25a60*/  @!P0 IMAD R9, R26.reuse, R3, R6 ;  /* 0x000000031a098224 */ /* 0x040fe400078e0206 */
[--C-:B------:R-:W-:Y:S02]  /*25a70*/  @!P0 IMAD.MOV.U32 R6, RZ, RZ, R0.reuse ;  /* 0x000000ffff068224 */ /* 0x100fe400078e0000 */
[----:B------:R-:W-:Y:S02]  /*25a80*/  IMAD.MOV R0, RZ, RZ, -R0 ;  /* 0x000000ffff007224 */ /* 0x000fe400078e0a00 */
[----:B------:R-:W-:-:S04]  /*25a90*/  @!P0 IMAD.WIDE.U32 R2, R26, R2, R6 ;  /* 0x000000021a028225 */ /* 0x000fc800078e0006 */
[----:B------:R-:W-:Y:S01]  /*25aa0*/  IMAD R37, R10, R0, R37 ;  /* 0x000000000a257224 */ /* 0x000fe200078e0225 */
[C---:B--2---:R-:W-:Y:S01]  /*25ab0*/  @!P0 LEA R4, P1, R2.reuse, R4, 0x2 ;  /* 0x0000000402048211 */ /* 0x044fe200078210ff */
[----:B------:R-:W-:Y:S02]  /*25ac0*/  IMAD R0, RZ, RZ, -UR38 ;  /* 0x80000026ff007e24 */ /* 0x000fe4000f8e02ff */
[----:B------:R-:W-:Y:S02]  /*25ad0*/  @!P0 IMAD.IADD R3, R3, 0x1, R9 ;  /* 0x0000000103038824 */ /* 0x000fe400078e0209 */
[----:B------:R-:W-:Y:S02]  /*25ae0*/  IMAD R19, R19, R0, UR45 ;  /* 0x0000002d13137e24 */ /* 0x000fe4000f8e0200 */
[----:B------:R-:W-:Y:S01]  /*25af0*/  IMAD.U32 R0, RZ, RZ, UR47 ;  /* 0x0000002fff007e24 */ /* 0x000fe2000f8e00ff */
[----:B------:R-:W-:-:S04]  /*25b00*/  @!P0 LEA.HI.X R5, R2, R5, R3, 0x2, P1 ;  /* 0x0000000502058211 */ /* 0x000fc800008f1403 */
[----:B------:R-:W-:Y:S01]  /*25b10*/  ISETP.NE.AND P2, PT, R0, 0x3, PT ;  /* 0x000000030000780c */ /* 0x000fe20003f45270 */
[----:B------:R1:W5:Y:S01]  /*25b20*/  @!P0 LDG.E R35, desc[UR36][R4.64] ;  /* 0x0000002404238981 */ /* 0x000362000c1e1900 */
[----:B------:R-:W-:Y:S02]  /*25b30*/  ISETP.GT.U32.AND P0, PT, R8, 0x3f, PT ;  /* 0x0000003f0800780c */ /* 0x000fe40003f04070 */
[----:B------:R-:W-:Y:S02]  /*25b40*/  LOP3.LUT R16, R16, 0xfffff7ff, RZ, 0xc0, !PT ;  /* 0xfffff7ff10107812 */ /* 0x000fe400078ec0ff */
[----:B0-----:R-:W-:-:S07]  /*25b50*/  SHF.R.S32.HI R24, RZ, 0x1f, R19 ;  /* 0x0000001fff187819 */ /* 0x001fce0000011413 */
[----:B------:R-:W-:-:S04]  /*25b60*/  @P2 LOP3.LUT R16, R16, 0x800, RZ, 0xfc, !PT ;  /* 0x0000080010102812 */ /* 0x000fc800078efcff */
[----:B------:R-:W-:-:S04]  /*25b70*/  LOP3.LUT R16, R16, 0xfffffffe, RZ, 0xc0, !PT ;  /* 0xfffffffe10107812 */ /* 0x000fc800078ec0ff */
[----:B------:R-:W-:Y:S01]  /*25b80*/  @P0 LOP3.LUT R16, R16, 0x1, RZ, 0xfc, !PT ;  /* 0x0000000110100812 */ /* 0x000fe200078efcff */
[----:B-1----:R-:W-:Y:S06]  /*25b90*/  @!P2 BRA `(.L_x_5284) ;  /* 0x000000000004a947 */ /* 0x002fec0003800000 */
[----:B------:R-:W-:Y:S01]  /*25ba0*/  BPT.TRAP 0x1 ;  /* 0x000000040000795c */ /* 0x000fe20000300000 */
.L_x_5284:
[----:B------:R-:W-:Y:S01]  /*25bb0*/  IMAD R27, R18, 0x8, R17 ;  /* 0x00000008121b7824 */ /* 0x000fe200078e0211 */
[----:B------:R-:W-:Y:S01]  /*25bc0*/  SHF.L.U32 R0, R23, 0x1f, RZ ;  /* 0x0000001f17007819 */ /* 0x000fe200000006ff */
[----:B------:R-:W-:Y:S03]  /*25bd0*/  BSSY B0, `(.L_x_5285) ;  /* 0x0000003000007945 */ /* 0x000fe60003800000 */
[----:B------:R-:W0:Y:S02]  /*25be0*/  SYNCS.PHASECHK.TRANS64.TRYWAIT P0, [R27+URZ+0x38840], R0 ;  /* 0x038840001b0075a7 */ /* 0x000e24000800017f */
[----:B0-----:R-:W-:Y:S05]  /*25bf0*/  @!P0 BRA `(.L_x_5286) ;  /* 0x0000003800a48947 */ /* 0x001fea0003800000 */
.L_x_5343:
[----:B------:R-:W-:Y:S05]  /*25c00*/  BSYNC B0 ;  /* 0x0000000000007941 */ /* 0x000fea0003800000 */
.L_x_5285:
[----:B0-----:R-:W-:Y:S01]  /*25c10*/  SHF.R.S32.HI R0, RZ, 0x1f, R37 ;  /* 0x0000001fff007819 */ /* 0x001fe20000011425 */
[----:B------:R-:W-:Y:S01]  /*25c20*/  ULDC.64 UR4, c[0x0][0x300] ;  /* 0x0000c00000047ab9 */ /* 0x000fe20000000a00 */
[----:B-----5:R-:W-:Y:S01]  /*25c30*/  SHF.R.S32.HI R4, RZ, 0x1f, R35 ;  /* 0x0000001fff047819 */ /* 0x020fe20000011423 */
[----:B------:R-:W-:Y:S01]  /*25c40*/  IMAD.WIDE.U32 R2, R37, UR4, RZ ;  /* 0x0000000425027c25 */ /* 0x000fe2000f8e00ff */
[----:B------:R-:W0:Y:S01]  /*25c50*/  S2R R6, SR_TID.X ;  /* 0x0000000000067919 */ /* 0x000e220000002100 */
[----:B------:R-:W-:Y:S01]  /*25c60*/  LOP3.LUT P2, RZ, R16, 0x2, RZ, 0xc0, !PT ;  /* 0x0000000210ff7812 */ /* 0x000fe2000784c0ff */
[----:B------:R1:W-:Y:S04]  /*25c70*/  STL [R1+0x428], R0 ;  /* 0x0004280001007387 */ /* 0x0003e80000100800 */
[----:B------:R2:W-:Y:S01]  /*25c80*/  STL [R1+0x42c], R4 ;  /* 0x00042c0401007387 */ /* 0x0005e20000100800 */
[----:B-1----:R-:W-:-:S04]  /*25c90*/  IMAD R0, R0, UR4, RZ ;  /* 0x0000000400007c24 */ /* 0x002fc8000f8e02ff */
[----:B------:R-:W-:Y:S01]  /*25ca0*/  IMAD R5, R37, UR5, R0 ;  /* 0x0000000525057c24 */ /* 0x000fe2000f8e0200 */
[----:B------:R-:W-:Y:S02]  /*25cb0*/  ULDC.64 UR4, c[0x0][0x310] ;  /* 0x0000c40000047ab9 */ /* 0x000fe40000000a00 */
[----:B------:R-:W-:Y:S02]  /*25cc0*/  IMAD R0, R4, UR4, RZ ;  /* 0x0000000404007c24 */ /* 0x000fe4000f8e02ff */
[----:B--2---:R-:W1:Y:S01]  /*25cd0*/  S2R R4, SR_TID.X ;  /* 0x0000000000047919 */ /* 0x004e620000002100 */
        /* <DEDUP_REMOVED lines=9> */
[----:B0-----:R-:W-:Y:S01]  /*25d70*/  IMAD.SHL.U32 R8, R6, 0x8, RZ ;  /* 0x0000000806087824 */ /* 0x001fe200078e00ff */
[----:B------:R-:W-:Y:S01]  /*25d80*/  LEA R0, P0, R2, UR4, 0x1 ;  /* 0x0000000402007c11 */ /* 0x000fe2000f8008ff */
[----:B------:R-:W-:Y:S01]  /*25d90*/  IMAD.IADD R5, R3, 0x1, R5 ;  /* 0x0000000103057824 */ /* 0x000fe200078e0205 */
[----:B------:R-:W-:Y:S02]  /*25da0*/  UMOV UR4, 0xffffffff ;  /* 0xffffffff00047882 */ /* 0x000fe40000000000 */
[----:B------:R-:W-:Y:S02]  /*25db0*/  LOP3.LUT R8, R8, 0x38, RZ, 0xc0, !PT ;  /* 0x0000003808087812 */ /* 0x000fe400078ec0ff */
[----:B------:R-:W-:Y:S02]  /*25dc0*/  LEA.HI.X R5, R2, UR5, R5, 0x1, P0 ;  /* 0x0000000502057c11 */ /* 0x000fe400080f0c05 */
[----:B-1----:R-:W-:-:S04]  /*25dd0*/  LOP3.LUT R4, R4, 0x7f, RZ, 0xc0, !PT ;  /* 0x0000007f04047812 */ /* 0x002fc800078ec0ff */
[----:B------:R-:W-:-:S04]  /*25de0*/  SHF.R.U32.HI R4, RZ, 0x3, R4 ;  /* 0x00000003ff047819 */ /* 0x000fc80000011604 */
[----:B------:R-:W-:Y:S01]  /*25df0*/  IADD3 R25, -R4, UR42, -R25 ;  /* 0x0000002a04197c10 */ /* 0x000fe2000fffe919 */
[----:B------:R-:W-:-:S03]  /*25e00*/  IMAD R4, R18, 0x1000, R32 ;  /* 0x0000100012047824 */ /* 0x000fc600078e0220 */
[----:B------:R-:W-:Y:S01]  /*25e10*/  ISETP.GE.AND P0, PT, R25, 0x1, PT ;  /* 0x000000011900780c */ /* 0x000fe20003f06270 */
[----:B------:R-:W-:-:S12]  /*25e20*/  BRA.DIV UR4, `(.L_x_5287) ;  /* 0x0000003a042c7947 */ /* 0x000fd8000b800000 */
[----:B------:R-:W0:Y:S01]  /*25e30*/  SHFL.IDX PT, R14, R0, RZ, 0x181f ;  /* 0x00181fff000e7589 */ /* 0x000e2200000e0000 */
[----:B------:R-:W-:-:S03]  /*25e40*/  @P0 IMAD R7, R4, 0x2, R17 ;  /* 0x0000000204070824 */ /* 0x000fc600078e0211 */
[----:B------:R-:W1:Y:S01]  /*25e50*/  SHFL.IDX PT, R2, R5, RZ, 0x181f ;  /* 0x00181fff05027589 */ /* 0x000e6200000e0000 */
[----:B0-----:R-:W-:-:S03]  /*25e60*/  @P0 LEA R6, P1, R8, R14, 0x1 ;  /* 0x0000000e08060211 */ /* 0x001fc600078208ff */
[----:B------:R-:W0:Y:S02]  /*25e70*/  SHFL.IDX PT, R14, R0, 0x1, 0x181f ;  /* 0x00381f00000e7f89 */ /* 0x000e2400000e0000 */
[----:B-1----:R-:W-:Y:S02]  /*25e80*/  @P0 IMAD.X R3, RZ, RZ, R2, P1 ;  /* 0x000000ffff030224 */ /* 0x002fe400008e0602 */
[----:B------:R-:W-:-:S05]  /*25e90*/  @P0 IMAD.MOV.U32 R2, RZ, RZ, R6 ;  /* 0x000000ffff020224 */ /* 0x000fca00078e0006 */
[----:B------:R1:W-:Y:S01]  /*25ea0*/  @P0 LDGSTS.E.BYPASS.LTC128B.128 [R7+0x22400], desc[UR36][R2.64], !P2 ;  /* 0x2240000002070fae */ /* 0x0003e2000d101d64 */
[----:B------:R-:W-:-:S03]  /*25eb0*/  ISETP.GE.AND P0, PT, R25, 0x11, PT ;  /* 0x000000111900780c */ /* 0x000fc60003f06270 */
[----:B-1----:R-:W1:Y:S10]  /*25ec0*/  SHFL.IDX PT, R2, R5, 0x1, 0x181f ;  /* 0x00381f0005027f89 */ /* 0x002e7400000e0000 */
[----:B0-----:R-:W-:Y:S01]  /*25ed0*/  @P0 LEA R6, P1, R8, R14, 0x1 ;  /* 0x0000000e08060211 */ /* 0x001fe200078208ff */
[----:B------:R-:W-:Y:S01]  /*25ee0*/  @P0 IMAD R9, R4, 0x2, R17 ;  /* 0x0000000204090824 */ /* 0x000fe200078e0211 */
[----:B------:R-:W0:Y:S03]  /*25ef0*/  SHFL.IDX PT, R14, R0, 0x2, 0x181f ;  /* 0x00581f00000e7f89 */ /* 0x000e2600000e0000 */
[----:B-1----:R-:W-:-:S02]  /*25f00*/  @P0 IMAD.X R3, RZ, RZ, R2, P1 ;  /* 0x000000ffff030224 */ /* 0x002fc400008e0602 */
[----:B------:R-:W-:-:S05]  /*25f10*/  @P0 IMAD.MOV.U32 R2, RZ, RZ, R6 ;  /* 0x000000ffff020224 */ /* 0x000fca00078e0006 */
[----:B------:R1:W-:Y:S01]  /*25f20*/  @P0 LDGSTS.E.BYPASS.LTC128B.128 [R9+0x22c00], desc[UR36][R2.64], !P2 ;  /* 0x22c0000002090fae */ /* 0x0003e2000d101d64 */
[----:B------:R-:W-:-:S03]  /*25f30*/  ISETP.GE.AND P0, PT, R25, 0x21, PT ;  /* 0x000000211900780c */ /* 0x000fc60003f06270 */
[----:B-1----:R-:W1:Y:S10]  /*25f40*/  SHFL.IDX PT, R2, R5, 0x2, 0x181f ;  /* 0x00581f0005027f89 */ /* 0x002e7400000e0000 */
[----:B0-----:R-:W-:Y:S01]  /*25f50*/  @P0 LEA R6, P1, R8, R14, 0x1 ;  /* 0x0000000e08060211 */ /* 0x001fe200078208ff */
[----:B------:R-:W-:Y:S01]  /*25f60*/  @P0 IMAD R7, R4, 0x2, R17 ;  /* 0x0000000204070824 */ /* 0x000fe200078e0211 */
[----:B------:R-:W0:Y:S04]  /*25f70*/  SHFL.IDX PT, R5, R5, 0x3, 0x181f ;  /* 0x00781f0005057f89 */ /* 0x000e2800000e0000 */
[----:B------:R2:W3:Y:S01]  /*25f80*/  SHFL.IDX PT, R14, R0, 0x3, 0x181f ;  /* 0x00781f00000e7f89 */ /* 0x0004e200000e0000 */
[----:B-1----:R-:W-:-:S02]  /*25f90*/  @P0 IMAD.X R3, RZ, RZ, R2, P1 ;  /* 0x000000ffff030224 */ /* 0x002fc400008e0602 */
[----:B------:R-:W-:-:S05]  /*25fa0*/  @P0 IMAD.MOV.U32 R2, RZ, RZ, R6 ;  /* 0x000000ffff020224 */ /* 0x000fca00078e0006 */
[----:B0-----:R2:W-:Y:S02]  /*25fb0*/  @P0 LDGSTS.E.BYPASS.LTC128B.128 [R7+0x23400], desc[UR36][R2.64], !P2 ;  /* 0x2340000002070fae */ /* 0x0015e4000d101d64 */
.L_x_5353:
[----:B------:R-:W-:-:S13]  /*25fc0*/  ISETP.GE.AND P0, PT, R25, 0x31, PT ;  /* 0x000000311900780c */ /* 0x000fda0003f06270 */
[----:B--23--:R-:W-:-:S05]  /*25fd0*/  @P0 LEA R2, P1, R8, R14, 0x1 ;  /* 0x0000000e08020211 */ /* 0x00cfca00078208ff */
        /* <DEDUP_REMOVED lines=8> */
.L_x_5288:
        /* <DEDUP_REMOVED lines=10> */
.L_x_5289:
[----:B------:R1:W-:Y:S02]  /*26100*/  SYNCS.ARRIVE.TRANS64.A1T0 RZ, [R27+URZ+0x38830], RZ ;  /* 0x038830ff1bff79a7 */ /* 0x0003e4000810003f */
[----:B------:R-:W-:Y:S05]  /*26110*/  WARPSYNC.ALL ;  /* 0x0000000000007948 */ /* 0x000fea0003800000 */
[----:B------:R-:W-:Y:S01]  /*26120*/  VIADD R0, R17, 0x20400 ;  /* 0x0002040011007836 */ /* 0x000fe20000000000 */
[----:B------:R-:W-:Y:S01]  /*26130*/  BAR.SYNC.DEFER_BLOCKING 0x8, 0x100 ;  /* 0x0204000000007b1d */ /* 0x000fe20000010000 */
[----:B------:R-:W-:-:S03]  /*26140*/  USHF.R.S32.HI UR50, URZ, 0x1f, UR38 ;  /* 0x0000001f3f327899 */ /* 0x000fc60008011426 */
[----:B------:R-:W-:Y:S02]  /*26150*/  LOP3.LUT P0, RZ, R0, 0x3ff, RZ, 0xc0, !PT ;  /* 0x000003ff00ff7812 */ /* 0x000fe4000780c0ff */
[----:B------:R-:W-:Y:S11]  /*26160*/  BSSY B6, `(.L_x_5290) ;  /* 0x0000012000067945 */ /* 0x000ff60003800000 */
        /* <DEDUP_REMOVED lines=17> */
.L_x_5291:
[----:B------:R-:W-:Y:S05]  /*26280*/  BSYNC B6 ;  /* 0x0000000000067941 */ /* 0x000fea0003800000 */
.L_x_5290:
[----:B0-----:R-:W0:Y:S01]  /*26290*/  S2R R2, SR_TID.X ;  /* 0x0000000000027919 */ /* 0x001e220000002100 */
[----:B------:R-:W-:Y:S01]  /*262a0*/  UISETP.NE.AND UP0, UPT, UR49, URZ, UPT ;  /* 0x0000003f3100728c */ /* 0x000fe2000bf05270 */
[----:B------:R-:W-:Y:S01]  /*262b0*/  R2UR UR6, R24 ;  /* 0x00000000180672ca */ /* 0x000fe200000e0000 */
[----:B------:R-:W-:Y:S01]  /*262c0*/  ULDC.64 UR8, c[0x0][0x2d8] ;  /* 0x0000b60000087ab9 */ /* 0x000fe20000000a00 */
[----:B------:R-:W-:Y:S01]  /*262d0*/  R2UR UR7, R19 ;  /* 0x00000000130772ca */ /* 0x000fe200000e0000 */
[----:B------:R-:W2:Y:S01]  /*262e0*/  S2R R21, SR_TID.X ;  /* 0x0000000000157919 */ /* 0x000ea20000002100 */
[----:B------:R-:W-:Y:S02]  /*262f0*/  LOP3.LUT P5, RZ, R16, 0x100000, RZ, 0xc0, !PT ;  /* 0x0010000010ff7812 */ /* 0x000fe400078ac0ff */
[----:B------:R-:W-:-:S04]  /*26300*/  PLOP3.LUT P0, PT, PT, PT, UP0, 0x80, 0x0 ;  /* 0x000000000000781c */ /* 0x000fc80003f0f008 */
[----:B------:R-:W-:-:S03]  /*26310*/  @UP0 ULDC UR4, c[0x0][0x44c] ;  /* 0x0001130000040ab9 */ /* 0x000fc60000000800 */
[----:B------:R-:W-:-:S04]  /*26320*/  UIMAD UR6, UR6, UR8, URZ ;  /* 0x00000008060672a4 */ /* 0x000fc8000f8e023f */
[----:B------:R-:W-:Y:S01]  /*26330*/  UIMAD UR6, UR7, UR9, UR6 ;  /* 0x00000009070672a4 */ /* 0x000fe2000f8e0206 */
[C---:B0-----:R-:W-:Y:S01]  /*26340*/  LOP3.LUT R20, R2.reuse, 0x7f, RZ, 0xc0, !PT ;  /* 0x0000007f02147812 */ /* 0x041fe200078ec0ff */
[----:B------:R-:W-:-:S03]  /*26350*/  IMAD.SHL.U32 R2, R2, 0x10, RZ ;  /* 0x0000001002027824 */ /* 0x000fc600078e00ff */
[----:B------:R-:W-:Y:S01]  /*26360*/  SHF.R.U32.HI R20, RZ, 0x3, R20 ;  /* 0x00000003ff147819 */ /* 0x000fe20000011614 */
[----:B--2---:R-:W-:-:S03]  /*26370*/  IMAD.SHL.U32 R7, R21, 0x8, RZ ;  /* 0x0000000815077824 */ /* 0x004fc600078e00ff */
[----:B------:R-:W-:Y:S02]  /*26380*/  LOP3.LUT R2, R20, 0x70, R2, 0xf8, !PT ;  /* 0x0000007014027812 */ /* 0x000fe400078ef802 */
[----:B------:R-:W-:Y:S02]  /*26390*/  LOP3.LUT R20, R21, 0x7f, RZ, 0xc0, !PT ;  /* 0x0000007f15147812 */ /* 0x000fe400078ec0ff */
[----:B------:R-:W-:Y:S01]  /*263a0*/  LOP3.LUT R7, R7, 0x38, RZ, 0xc0, !PT ;  /* 0x0000003807077812 */ /* 0x000fe200078ec0ff */
[----:B------:R-:W-:Y:S01]  /*263b0*/  VIADD R34, R2, UR43 ;  /* 0x0000002b02227c36 */ /* 0x000fe20008000000 */
[----:B------:R-:W-:-:S03]  /*263c0*/  SHF.R.U32.HI R8, RZ, 0x3, R20 ;  /* 0x00000003ff087819 */ /* 0x000fc60000011614 */
[----:B------:R-:W-:Y:S01]  /*263d0*/  @P0 IMAD.HI.U32 R2, R34, UR4, RZ ;  /* 0x0000000422020c27 */ /* 0x000fe2000f8e00ff */
[----:B------:R-:W-:Y:S01]  /*263e0*/  PLOP3.LUT P0, PT, PT, PT, UP0, 0x80, 0x0 ;  /* 0x000000000000781c */ /* 0x000fe20003f0f008 */
[----:B------:R-:W-:Y:S02]  /*263f0*/  @UP0 ULDC UR4, c[0x0][0x450] ;  /* 0x0001140000040ab9 */ /* 0x000fe40000000800 */
[----:B------:R-:W-:-:S10]  /*26400*/  IMAD.MOV.U32 R0, RZ, RZ, R34 ;  /* 0x000000ffff007224 */ /* 0x000fd400078e0022 */
[----:B------:R-:W-:Y:S02]  /*26410*/  @P0 SHF.R.U32.HI R0, RZ, UR4, R2 ;  /* 0x00000004ff000c19 */ /* 0x000fe40008011602 */
[----:B------:R-:W-:-:S13]  /*26420*/  R2UR UR4, R19 ;  /* 0x00000000130472ca */ /* 0x000fda00000e0000 */
[----:B------:R-:W-:-:S03]  /*26430*/  UIMAD.WIDE.U32 UR4, UR4, UR8, URZ ;  /* 0x00000008040472a5 */ /* 0x000fc6000f8e003f */
[----:B------:R-:W-:Y:S01]  /*26440*/  ULDC.64 UR8, c[0x0][0x2e0] ;  /* 0x0000b80000087ab9 */ /* 0x000fe20000000a00 */
[----:B------:R-:W-:Y:S02]  /*26450*/  UIADD3 UR5, UR5, UR6, URZ ;  /* 0x0000000605057290 */ /* 0x000fe4000fffe03f */
[----:B------:R-:W-:Y:S02]  /*26460*/  UIMAD UR6, UR50, UR8, URZ ;  /* 0x00000008320672a4 */ /* 0x000fe4000f8e023f */
[----:B------:R-:W-:Y:S02]  /*26470*/  UIMAD.WIDE.U32 UR4, UR38, UR8, UR4 ;  /* 0x00000008260472a5 */ /* 0x000fe4000f8e0004 */
[----:B------:R-:W-:-:S04]  /*26480*/  UIMAD UR6, UR38, UR9, UR6 ;  /* 0x00000009260672a4 */ /* 0x000fc8000f8e0206 */
[----:B------:R-:W-:Y:S01]  /*26490*/  IMAD.U32 R4, RZ, RZ, UR4 ;  /* 0x00000004ff047e24 */ /* 0x000fe2000f8e00ff */
[----:B------:R-:W-:Y:S02]  /*264a0*/  UIADD3 UR6, UR5, UR6, URZ ;  /* 0x0000000605067290 */ /* 0x000fe4000fffe03f */
[----:B------:R-:W-:Y:S02]  /*264b0*/  IMAD.U32 R5, RZ, RZ, UR5 ;  /* 0x00000005ff057e24 */ /* 0x000fe4000f8e00ff */
[----:B------:R-:W-:Y:S01]  /*264c0*/  IMAD.MOV.U32 R2, RZ, RZ, R4 ;  /* 0x000000ffff027224 */ /* 0x000fe200078e0004 */
[----:B------:R-:W-:Y:S01]  /*264d0*/  SHF.R.S32.HI R4, RZ, 0x1f, R0 ;  /* 0x0000001fff047819 */ /* 0x000fe20000011400 */
[----:B------:R-:W-:Y:S01]  /*264e0*/  ULDC.64 UR4, c[0x0][0x2d0] ;  /* 0x0000b40000047ab9 */ /* 0x000fe20000000a00 */
[----:B------:R-:W-:-:S03]  /*264f0*/  IMAD.U32 R3, RZ, RZ, UR6 ;  /* 0x00000006ff037e24 */ /* 0x000fc6000f8e00ff */
[----:B------:R-:W-:Y:S02]  /*26500*/  IMAD R5, R4, UR4, RZ ;  /* 0x0000000404057c24 */ /* 0x000fe4000f8e02ff */
[----:B------:R-:W-:Y:S01]  /*26510*/  IMAD.WIDE.U32 R2, R0, UR4, R2 ;  /* 0x0000000400027c25 */ /* 0x000fe2000f8e0002 */
[----:B------:R-:W-:-:S03]  /*26520*/  ULDC UR4, c[0x0][0x448] ;  /* 0x0001120000047ab9 */ /* 0x000fc60000000800 */
[----:B------:R-:W-:Y:S02]  /*26530*/  IMAD R4, R0, UR5, R5 ;  /* 0x0000000500047c24 */ /* 0x000fe4000f8e0205 */
[----:B------:R-:W-:Y:S02]  /*26540*/  IMAD.MOV R0, RZ, RZ, -R0 ;  /* 0x000000ffff007224 */ /* 0x000fe400078e0a00 */
[----:B------:R-:W-:Y:S02]  /*26550*/  IMAD.IADD R3, R3, 0x1, R4 ;  /* 0x0000000103037824 */ /* 0x000fe400078e0204 */
[----:B------:R-:W-:Y:S01]  /*26560*/  IMAD R0, R0, UR4, R34 ;  /* 0x0000000400007c24 */ /* 0x000fe2000f8e0222 */
[----:B------:R-:W-:-:S03]  /*26570*/  ULDC.64 UR4, c[0x0][0x2c8] ;  /* 0x0000b20000047ab9 */ /* 0x000fc60000000a00 */
[----:B------:R-:W-:Y:S01]  /*26580*/  IMAD.WIDE.U32 R2, R0, UR4, R2 ;  /* 0x0000000400027c25 */ /* 0x000fe2000f8e0002 */
[----:B------:R-:W-:-:S05]  /*26590*/  SHF.R.S32.HI R4, RZ, 0x1f, R0 ;  /* 0x0000001fff047819 */ /* 0x000fca0000011400 */
[----:B------:R-:W-:-:S04]  /*265a0*/  IMAD R5, R4, UR4, RZ ;  /* 0x0000000404057c24 */ /* 0x000fc8000f8e02ff */
        /* <DEDUP_REMOVED lines=8> */
[----:B------:R-:W-:Y:S01]  /*26630*/  VIADD R4, R8, UR43 ;  /* 0x0000002b08047c36 */ /* 0x000fe20008000000 */
[----:B------:R-:W-:Y:S02]  /*26640*/  LOP3.LUT R16, R16, 0xfffffeff, RZ, 0xc0, !PT ;  /* 0xfffffeff10107812 */ /* 0x000fe400078ec0ff */
[----:B------:R-:W2:Y:S02]  /*26650*/  SHFL.IDX PT, R2, R5, RZ, 0x181f ;  /* 0x00181fff05027589 */ /* 0x000ea400000e0000 */
[----:B------:R-:W-:-:S13]  /*26660*/  ISETP.GE.AND P1, PT, R4, UR41, PT ;  /* 0x0000002904007c0c */ /* 0x000fda000bf26270 */
[----:B------:R-:W-:-:S04]  /*26670*/  @P1 LOP3.LUT R16, R16, 0x100, RZ, 0xfc, !PT ;  /* 0x0000010010101812 */ /* 0x000fc800078efcff */
[----:B------:R-:W-:Y:S02]  /*26680*/  LOP3.LUT R16, R16, 0xffffff7f, RZ, 0xc0, !PT ;  /* 0xffffff7f10107812 */ /* 0x000fe400078ec0ff */
[----:B0-----:R-:W-:Y:S02]  /*26690*/  @!P1 LEA R6, P0, R7, R14, 0x1 ;  /* 0x0000000e07069211 */ /* 0x001fe400078008ff */
[----:B------:R-:W0:Y:S03]  /*266a0*/  SHFL.IDX PT, R14, R0, 0x1, 0x181f ;  /* 0x00381f00000e7f89 */ /* 0x000e2600000e0000 */
[----:B--2---:R-:W-:Y:S02]  /*266b0*/  @!P1 IMAD.X R3, RZ, RZ, R2, P0 ;  /* 0x000000ffff039224 */ /* 0x004fe400000e0602 */
[----:B------:R-:W-:Y:S02]  /*266c0*/  @!P1 IMAD.MOV.U32 R2, RZ, RZ, R6 ;  /* 0x000000ffff029224 */ /* 0x000fe400078e0006 */
[----:B------:R-:W-:-:S03]  /*266d0*/  VIADD R6, R4, 0x10 ;  /* 0x0000001004067836 */ /* 0x000fc60000000000 */
[----:B------:R2:W-:Y:S02]  /*266e0*/  @!P1 LDGSTS.E.BYPASS.LTC128B.128 [R22+0x20400], desc[UR36][R2.64], !P5 ;  /* 0x2040000002169fae */ /* 0x0005e4000e901d64 */
[----:B------:R-:W-:Y:S02]  /*266f0*/  ISETP.GE.AND P1, PT, R6, UR41, PT ;  /* 0x0000002906007c0c */ /* 0x000fe4000bf26270 */
[----:B--2---:R-:W2:Y:S11]  /*26700*/  SHFL.IDX PT, R2, R5, 0x1, 0x181f ;  /* 0x00381f0005027f89 */ /* 0x004eb600000e0000 */
[----:B0-----:R-:W-:-:S02]  /*26710*/  @!P1 LEA R6, P0, R7, R14, 0x1 ;  /* 0x0000000e07069211 */ /* 0x001fc400078008ff */
[----:B------:R-:W0:Y:S01]  /*26720*/  SHFL.IDX PT, R14, R0, 0x2, 0x181f ;  /* 0x00581f00000e7f89 */ /* 0x000e2200000e0000 */
[----:B------:R-:W-:-:S04]  /*26730*/  @P1 LOP3.LUT R16, R16, 0x80, RZ, 0xfc, !PT ;  /* 0x0000008010101812 */ /* 0x000fc800078efcff */
[----:B------:R-:W-:Y:S01]  /*26740*/  LOP3.LUT R16, R16, 0xffffffbf, RZ, 0xc0, !PT ;  /* 0xffffffbf10107812 */ /* 0x000fe200078ec0ff */
[----:B--2---:R-:W-:Y:S02]  /*26750*/  @!P1 IMAD.X R3, RZ, RZ, R2, P0 ;  /* 0x000000ffff039224 */ /* 0x004fe400000e0602 */
[----:B------:R-:W-:Y:S02]  /*26760*/  @!P1 IMAD.MOV.U32 R2, RZ, RZ, R6 ;  /* 0x000000ffff029224 */ /* 0x000fe400078e0006 */
[----:B------:R-:W-:-:S03]  /*26770*/  VIADD R6, R4, 0x20 ;  /* 0x0000002004067836 */ /* 0x000fc60000000000 */
[----:B------:R2:W-:Y:S02]  /*26780*/  @!P1 LDGSTS.E.BYPASS.LTC128B.128 [R22+0x20c00], desc[UR36][R2.64], !P5 ;  /* 0x20c0000002169fae */ /* 0x0005e4000e901d64 */
[----:B------:R-:W-:Y:S02]  /*26790*/  ISETP.GE.AND P1, PT, R6, UR41, PT ;  /* 0x0000002906007c0c */ /* 0x000fe4000bf26270 */
[----:B--2---:R-:W2:Y:S11]  /*267a0*/  SHFL.IDX PT, R2, R5, 0x2, 0x181f ;  /* 0x00581f0005027f89 */ /* 0x004eb600000e0000 */
[----:B0-----:R-:W-:Y:S01]  /*267b0*/  @!P1 LEA R6, P0, R7, R14, 0x1 ;  /* 0x0000000e07069211 */ /* 0x001fe200078008ff */
[----:B------:R-:W0:Y:S01]  /*267c0*/  SHFL.IDX PT, R5, R5, 0x3, 0x181f ;  /* 0x00781f0005057f89 */ /* 0x000e2200000e0000 */
[----:B------:R-:W-:-:S03]  /*267d0*/  @P1 LOP3.LUT R16, R16, 0x40, RZ, 0xfc, !PT ;  /* 0x0000004010101812 */ /* 0x000fc600078efcff */
[----:B------:R3:W4:Y:S01]  /*267e0*/  SHFL.IDX PT, R14, R0, 0x3, 0x181f ;  /* 0x00781f00000e7f89 */ /* 0x00072200000e0000 */
[----:B--2---:R-:W-:Y:S02]  /*267f0*/  @!P1 IMAD.X R3, RZ, RZ, R2, P0 ;  /* 0x000000ffff039224 */ /* 0x004fe400000e0602 */
[----:B------:R-:W-:-:S05]  /*26800*/  @!P1 IMAD.MOV.U32 R2, RZ, RZ, R6 ;  /* 0x000000ffff029224 */ /* 0x000fca00078e0006 */
[----:B0-----:R3:W-:Y:S02]  /*26810*/  @!P1 LDGSTS.E.BYPASS.LTC128B.128 [R22+0x21400], desc[UR36][R2.64], !P5 ;  /* 0x2140000002169fae */ /* 0x0017e4000e901d64 */
.L_x_5362:
[----:B------:R-:W-:Y:S01]  /*26820*/  VIADD R4, R4, 0x30 ;  /* 0x0000003004047836 */ /* 0x000fe20000000000 */
[----:B------:R-:W-:-:S04]  /*26830*/  LOP3.LUT R16, R16, 0xffffefff, RZ, 0xc0, !PT ;  /* 0xffffefff10107812 */ /* 0x000fc800078ec0ff */
[----:B------:R-:W-:-:S13]  /*26840*/  ISETP.GE.AND P1, PT, R4, UR41, PT ;  /* 0x0000002904007c0c */ /* 0x000fda000bf26270 */
[----:B---34-:R-:W-:Y:S02]  /*26850*/  @!P1 LEA R2, P0, R7, R14, 0x1 ;  /* 0x0000000e07029211 */ /* 0x018fe400078008ff */
[----:B------:R-:W-:-:S03]  /*26860*/  @P1 LOP3.LUT R16, R16, 0x1000, RZ, 0xfc, !PT ;  /* 0x0000100010101812 */ /* 0x000fc600078efcff */
[----:B------:R-:W-:Y:S01]  /*26870*/  @!P1 IMAD.X R3, RZ, RZ, R5, P0 ;  /* 0x000000ffff039224 */ /* 0x000fe200000e0605 */
[----:B------:R-:W-:-:S04]  /*26880*/  PLOP3.LUT P0, PT, PT, PT, PT, 0x80, 0x0 ;  /* 0x000000000000781c */ /* 0x000fc80003f0f070 */
[----:B------:R-:W-:Y:S01]  /*26890*/  @!PT LDS RZ, [RZ] ;  /* 0x00000000fffff984 */ /* 0x000fe20000000800 */
[----:B------:R-:W-:Y:S01]  /*268a0*/  @!PT LDS RZ, [RZ] ;  /* 0x00000000fffff984 */ /* 0x000fe20000000800 */
[----:B------:R-:W-:Y:S01]  /*268b0*/  @!PT LDS RZ, [RZ] ;  /* 0x00000000fffff984 */ /* 0x000fe20000000800 */
[----:B------:R0:W-:Y:S01]  /*268c0*/  @!P1 LDGSTS.E.BYPASS.LTC128B.128 [R22+0x21c00], desc[UR36][R2.64], !P5 ;  /* 0x21c0000002169fae */ /* 0x0001e2000e901d64 */
[----:B------:R-:W-:-:S08]  /*268d0*/  NOP ;  /* 0x0000000000007918 */ /* 0x000fd00000000000 */
.L_x_5293:
[----:B------:R-:W-:Y:S02]  /*268e0*/  PLOP3.LUT P1, PT, P1, P0, PT, 0xa2, 0x0 ;  /* 0x000000000000781c */ /* 0x000fe40000f21472 */
[----:B------:R-:W-:-:S08]  /*268f0*/  @P0 R2UR P1, UR4, R17 ;  /* 0x00000000110402ca */ /* 0x000fd00000020000 */
[----:B------:R-:W-:-:S05]  /*26900*/  @P0 PLOP3.LUT P0, PT, P1, PT, PT, 0x80, 0x0 ;  /* 0x000000000000081c */ /* 0x000fca0000f0f070 */
[----:B------:R-:W-:Y:S01]  /*26910*/  @!P1 SYNCS.ARRIVE.TRANS64.RED.A0T1 RZ, [UR4+0x38800], RZ ;  /* 0x038800ffffff99a7 */ /* 0x000fe20008200404 */
[----:B------:R-:W-:Y:S07]  /*26920*/  @!P1 ARRIVES.LDGSTSBAR.64.TRANSCNT [UR4+0x38800] ;  /* 0x03880000ff0099b0 */ /* 0x000fee0008000a84 */
[----:B------:R-:W-:Y:S05]  /*26930*/  @P0 BRA.U.ANY `(.L_x_5293) ;  /* 0xfffffffd00e80947 */ /* 0x000fea000393ffff */
[----:B------:R-:W-:Y:S01]  /*26940*/  ULDC.64 UR4, c[0x0][0x3d8] ;  /* 0x0000f60000047ab9 */ /* 0x000fe20000000a00 */
[----:B------:R-:W-:Y:S01]  /*26950*/  NOP ;  /* 0x0000000000007918 */ /* 0x000fe20000000000 */
[----:B------:R-:W-:Y:S01]  /*26960*/  IMAD R0, R24, UR4, RZ ;  /* 0x0000000418007c24 */ /* 0x000fe2000f8e02ff */
[----:B------:R2:W-:Y:S01]  /*26970*/  SYNCS.ARRIVE.TRANS64.A1T0 RZ, [R17+URZ+0x38800], RZ ;  /* 0x038800ff11ff79a7 */ /* 0x0005e2000810003f */
[C---:B------:R-:W-:Y:S01]  /*26980*/  IMAD.WIDE.U32 R4, R19.reuse, UR4, RZ ;  /* 0x0000000413047c25 */ /* 0x040fe2000f8e00ff */
[----:B------:R-:W-:Y:S03]  /*26990*/  BSSY B6, `(.L_x_5294) ;  /* 0x0000018000067945 */ /* 0x000fe60003800000 */
[----:B------:R-:W-:Y:S01]  /*269a0*/  IMAD R0, R19, UR5, R0 ;  /* 0x0000000513007c24 */ /* 0x000fe2000f8e0200 */
[----:B------:R2:W-:Y:S01]  /*269b0*/  STL.64 [R1+0x420], R4 ;  /* 0x0004200401007387 */ /* 0x0005e20000100a00 */
[----:B0-----:R-:W-:-:S02]  /*269c0*/  VIADD R2, R17, 0x26400 ;  /* 0x0002640011027836 */ /* 0x001fc40000000000 */
[----:B------:R-:W-:-:S03]  /*269d0*/  IMAD.IADD R0, R5, 0x1, R0 ;  /* 0x0000000105007824 */ /* 0x000fc600078e0200 */
[----:B------:R-:W-:Y:S02]  /*269e0*/  LOP3.LUT P0, RZ, R2, 0x3ff, RZ, 0xc0, !PT ;  /* 0x000003ff02ff7812 */ /* 0x000fe4000780c0ff */
[----:B------:R2:W-:Y:S11]  /*269f0*/  STL [R1+0x434], R0 ;  /* 0x0004340001007387 */ /* 0x0005f60000100800 */
[----:B--2---:R-:W-:Y:S05]  /*26a00*/  @!P0 BRA `(.L_x_5295) ;  /* 0x0000000000408947 */ /* 0x004fea0003800000 */
        /* <DEDUP_REMOVED lines=16> */
.L_x_5295:
[----:B------:R-:W-:Y:S05]  /*26b10*/  BSYNC B6 ;  /* 0x0000000000067941 */ /* 0x000fea0003800000 */
.L_x_5294:
[----:B------:R-:W2:Y:S04]  /*26b20*/  LDL.LU.64 R4, [R1+0x420] ;  /* 0x0004200001047983 */ /* 0x000ea80000300a00 */
[----:B------:R-:W3:Y:S01]  /*26b30*/  LDL.LU R20, [R1+0x434] ;  /* 0x0004340001147983 */ /* 0x000ee20000300800 */
[----:B------:R-:W-:Y:S01]  /*26b40*/  UISETP.NE.AND UP0, UPT, UR49, URZ, UPT ;  /* 0x0000003f3100728c */ /* 0x000fe2000bf05270 */
[----:B------:R-:W-:Y:S01]  /*26b50*/  IMAD.MOV.U32 R2, RZ, RZ, R34 ;  /* 0x000000ffff027224 */ /* 0x000fe200078e0022 */
[----:B------:R-:W-:Y:S01]  /*26b60*/  ULDC UR6, c[0x0][0x448] ;  /* 0x0001120000067ab9 */ /* 0x000fe20000000800 */
[----:B------:R0:W5:Y:S01]  /*26b70*/  LDL R8, [R1+0x414] ;  /* 0x0004140001087983 */ /* 0x0001620000100800 */
[----:B------:R-:W-:Y:S01]  /*26b80*/  ULDC.64 UR8, c[0x0][0x3e0] ;  /* 0x0000f80000087ab9 */ /* 0x000fe20000000a00 */
[----:B------:R-:W-:-:S02]  /*26b90*/  LOP3.LUT P2, RZ, R16, 0x20000, RZ, 0xc0, !PT ;  /* 0x0002000010ff7812 */ /* 0x000fc4000784c0ff */
[----:B------:R0:W5:Y:S01]  /*26ba0*/  LDL R6, [R1+0x410] ;  /* 0x0004100001067983 */ /* 0x0001620000100800 */
[----:B------:R-:W-:Y:S02]  /*26bb0*/  PLOP3.LUT P0, PT, PT, PT, UP0, 0x80, 0x0 ;  /* 0x000000000000781c */ /* 0x000fe40003f0f008 */
[C---:B------:R-:W-:Y:S01]  /*26bc0*/  LOP3.LUT P3, RZ, R16.reuse, 0x10000, RZ, 0xc0, !PT ;  /* 0x0001000010ff7812 */ /* 0x040fe2000786c0ff */
[----:B------:R-:W-:Y:S01]  /*26bd0*/  @UP0 ULDC UR4, c[0x0][0x44c] ;  /* 0x0001130000040ab9 */ /* 0x000fe20000000800 */
[C---:B------:R-:W-:Y:S02]  /*26be0*/  LOP3.LUT P4, RZ, R16.reuse, 0x8000, RZ, 0xc0, !PT ;  /* 0x0000800010ff7812 */ /* 0x040fe4000788c0ff */
[----:B------:R-:W-:-:S07]  /*26bf0*/  LOP3.LUT P5, RZ, R16, 0x4000, RZ, 0xc0, !PT ;  /* 0x0000400010ff7812 */ /* 0x000fce00078ac0ff */
[----:B------:R-:W-:Y:S01]  /*26c00*/  @P0 IMAD.HI.U32 R0, R34, UR4, RZ ;  /* 0x0000000422000c27 */ /* 0x000fe2000f8e00ff */
[----:B------:R-:W-:Y:S01]  /*26c10*/  PLOP3.LUT P0, PT, PT, PT, UP0, 0x80, 0x0 ;  /* 0x000000000000781c */ /* 0x000fe20003f0f008 */
[----:B------:R-:W-:-:S12]  /*26c20*/  @UP0 ULDC UR4, c[0x0][0x450] ;  /* 0x0001140000040ab9 */ /* 0x000fd80000000800 */
[----:B------:R-:W-:-:S04]  /*26c30*/  @P0 SHF.R.U32.HI R2, RZ, UR4, R0 ;  /* 0x00000004ff020c19 */ /* 0x000fc80008011600 */
[--C-:B------:R-:W-:Y:S02]  /*26c40*/  SHF.R.S32.HI R0, RZ, 0x1f, R2.reuse ;  /* 0x0000001fff007819 */ /* 0x100fe40000011402 */
[----:B--2---:R-:W-:Y:S02]  /*26c50*/  R2UR UR5, R5 ;  /* 0x00000000050572ca */ /* 0x004fe400000e0000 */
[----:B------:R-:W-:Y:S02]  /*26c60*/  R2UR UR4, R4 ;  /* 0x00000000040472ca */ /* 0x000fe400000e0000 */
[----:B---3--:R-:W-:Y:S01]  /*26c70*/  R2UR UR5, R20 ;  /* 0x00000000140572ca */ /* 0x008fe200000e0000 */
[----:B------:R-:W-:Y:S01]  /*26c80*/  IMAD.MOV R5, RZ, RZ, -R2 ;  /* 0x000000ffff057224 */ /* 0x000fe200078e0a02 */
[----:B------:R-:W2:Y:S03]  /*26c90*/  S2R R20, SR_TID.X ;  /* 0x0000000000147919 */ /* 0x000ea60000002100 */
[----:B------:R-:W-:Y:S01]  /*26ca0*/  IMAD R5, R5, UR6, R34 ;  /* 0x0000000605057c24 */ /* 0x000fe2000f8e0222 */
[----:B------:R-:W-:-:S04]  /*26cb0*/  UIMAD UR6, UR50, UR8, URZ ;  /* 0x00000008320672a4 */ /* 0x000fc8000f8e023f */
[----:B------:R-:W-:-:S03]  /*26cc0*/  UIMAD UR6, UR38, UR9, UR6 ;  /* 0x00000009260672a4 */ /* 0x000fc6000f8e0206 */
[----:B------:R-:W-:-:S03]  /*26cd0*/  UIMAD.WIDE.U32 UR4, UR38, UR8, UR4 ;  /* 0x00000008260472a5 */ /* 0x000fc6000f8e0004 */
[----:B------:R-:W-:Y:S01]  /*26ce0*/  ULDC.64 UR8, c[0x0][0x3d0] ;  /* 0x0000f40000087ab9 */ /* 0x000fe20000000a00 */
[----:B------:R-:W-:Y:S01]  /*26cf0*/  UIADD3 UR5, UR5, UR6, URZ ;  /* 0x0000000605057290 */ /* 0x000fe2000fffe03f */
[----:B------:R-:W-:Y:S02]  /*26d00*/  IMAD R7, R0, UR8, RZ ;  /* 0x0000000800077c24 */ /* 0x000fe4000f8e02ff */
[----:B------:R-:W-:Y:S01]  /*26d10*/  IMAD.U32 R3, RZ, RZ, UR8 ;  /* 0x00000008ff037e24 */ /* 0x000fe2000f8e00ff */
[----:B------:R-:W-:Y:S01]  /*26d20*/  SHF.R.S32.HI R0, RZ, 0x1f, R5 ;  /* 0x0000001fff007819 */ /* 0x000fe20000011405 */
        /* <DEDUP_REMOVED lines=11> */
[----:B--2---:R-:W-:-:S03]  /*26de0*/  IMAD.SHL.U32 R9, R20, 0x8, RZ ;  /* 0x0000000814097824 */ /* 0x004fc600078e00ff */
[----:B------:R-:W-:Y:S02]  /*26df0*/  LEA.HI.X R4, R2, UR5, R3, 0x1, P0 ;  /* 0x0000000502047c11 */ /* 0x000fe400080f0c03 */
[----:B------:R-:W-:Y:S01]  /*26e00*/  LOP3.LUT R9, R9, 0x38, RZ, 0xc0, !PT ;  /* 0x0000003809097812 */ /* 0x000fe200078ec0ff */
[----:B0-----:R-:W-:Y:S06]  /*26e10*/  BRA.DIV UR4, `(.L_x_5296) ;  /* 0x0000003204887947 */ /* 0x001fec000b800000 */
[C---:B------:R-:W-:Y:S01]  /*26e20*/  LOP3.LUT P1, RZ, R16.reuse, 0x40, RZ, 0xc0, !PT ;  /* 0x0000004010ff7812 */ /* 0x040fe2000782c0ff */
[----:B------:R-:W0:Y:S01]  /*26e30*/  SHFL.IDX PT, R14, R0, RZ, 0x181f ;  /* 0x00181fff000e7589 */ /* 0x000e2200000e0000 */
[C---:B------:R-:W-:Y:S02]  /*26e40*/  LOP3.LUT P6, RZ, R16.reuse, 0x40000, RZ, 0xc0, !PT ;  /* 0x0004000010ff7812 */ /* 0x040fe400078cc0ff */
[----:B------:R-:W-:Y:S01]  /*26e50*/  LOP3.LUT R16, R16, 0xffbfffff, RZ, 0xc0, !PT ;  /* 0xffbfffff10107812 */ /* 0x000fe200078ec0ff */
[----:B------:R-:W2:Y:S04]  /*26e60*/  SHFL.IDX PT, R2, R4, RZ, 0x181f ;  /* 0x00181fff04027589 */ /* 0x000ea800000e0000 */
[----:B------:R-:W-:Y:S04]  /*26e70*/  SHFL.IDX PT, R5, R4, 0x1, 0x181f ;  /* 0x00381f0004057f89 */ /* 0x000fe800000e0000 */
[----:B------:R-:W-:-:S04]  /*26e80*/  @P1 LOP3.LUT R16, R16, 0x400000, RZ, 0xfc, !PT ;  /* 0x0040000010101812 */ /* 0x000fc800078efcff */
[C---:B------:R-:W-:Y:S02]  /*26e90*/  LOP3.LUT P1, RZ, R16.reuse, 0x80, RZ, 0xc0, !PT ;  /* 0x0000008010ff7812 */ /* 0x040fe4000782c0ff */
[----:B------:R-:W-:-:S11]  /*26ea0*/  LOP3.LUT R16, R16, 0xff7fffff, RZ, 0xc0, !PT ;  /* 0xff7fffff10107812 */ /* 0x000fd600078ec0ff */
[----:B------:R-:W-:-:S04]  /*26eb0*/  @P1 LOP3.LUT R16, R16, 0x800000, RZ, 0xfc, !PT ;  /* 0x0080000010101812 */ /* 0x000fc800078efcff */
[----:B------:R-:W-:-:S13]  /*26ec0*/  LOP3.LUT P1, RZ, R16, 0x100, RZ, 0xc0, !PT ;  /* 0x0000010010ff7812 */ /* 0x000fda000782c0ff */
[----:B0-----:R-:W-:-:S05]  /*26ed0*/  @!P1 LEA R14, P0, R9, R14, 0x1 ;  /* 0x0000000e090e9211 */ /* 0x001fca00078008ff */
[----:B--2---:R-:W-:Y:S01]  /*26ee0*/  @!P1 IMAD.X R3, RZ, RZ, R2, P0 ;  /* 0x000000ffff039224 */ /* 0x004fe200000e0602 */
[----:B------:R-:W-:Y:S01]  /*26ef0*/  LOP3.LUT P0, RZ, R16, 0x80000, RZ, 0xc0, !PT ;  /* 0x0008000010ff7812 */ /* 0x000fe2000780c0ff */
[----:B------:R-:W-:Y:S02]  /*26f00*/  @!P1 IMAD.MOV.U32 R2, RZ, RZ, R14 ;  /* 0x000000ffff029224 */ /* 0x000fe400078e000e */
[----:B------:R-:W0:Y:S10]  /*26f10*/  SHFL.IDX PT, R14, R0, 0x1, 0x181f ;  /* 0x00381f00000e7f89 */ /* 0x000e3400000e0000 */
        /* <DEDUP_REMOVED lines=11> */
[----:B0-----:R-:W-:-:S05]  /*26fd0*/  @!P1 LEA R14, P0, R9, R14, 0x1 ;  /* 0x0000000e090e9211 */ /* 0x001fca00078008ff */
[----:B------:R-:W-:Y:S01]  /*26fe0*/  @!P1 IMAD.X R5, RZ, RZ, R5, P0 ;  /* 0x000000ffff059224 */ /* 0x000fe200000e0605 */
[----:B------:R-:W-:Y:S01]  /*26ff0*/  LOP3.LUT P0, RZ, R16, 0x80000, RZ, 0xc0, !PT ;  /* 0x0008000010ff7812 */ /* 0x000fe2000780c0ff */
[----:B--2---:R-:W-:Y:S02]  /*27000*/  @!P1 IMAD.MOV.U32 R2, RZ, RZ, R14 ;  /* 0x000000ffff029224 */ /* 0x004fe400078e000e */
[----:B------:R-:W-:Y:S01]  /*27010*/  @!P1 IMAD.MOV.U32 R3, RZ, RZ, R5 ;  /* 0x000000ffff039224 */ /* 0x000fe200078e0005 */
[----:B------:R-:W0:Y:S04]  /*27020*/  SHFL.IDX PT, R14, R0, 0x2, 0x181f ;  /* 0x00581f00000e7f89 */ /* 0x000e2800000e0000 */
[----:B------:R-:W2:Y:S04]  /*27030*/  SHFL.IDX PT, R5, R4, 0x2, 0x181f ;  /* 0x00581f0004057f89 */ /* 0x000ea800000e0000 */
[----:B------:R-:W3:Y:S04]  /*27040*/  SHFL.IDX PT, R4, R4, 0x3, 0x181f ;  /* 0x00781f0004047f89 */ /* 0x000ee800000e0000 */
        /* <DEDUP_REMOVED lines=12> */
[----:B--2---:R-:W-:Y:S01]  /*27110*/  @!P1 IMAD.X R5, RZ, RZ, R5, P0 ;  /* 0x000000ffff059224 */ /* 0x004fe200000e0605 */
[----:B------:R-:W-:Y:S01]  /*27120*/  LOP3.LUT P0, RZ, R16, 0x80000, RZ, 0xc0, !PT ;  /* 0x0008000010ff7812 */ /* 0x000fe2000780c0ff */
[----:B----4-:R-:W-:Y:S02]  /*27130*/  @!P1 IMAD.MOV.U32 R2, RZ, RZ, R14 ;  /* 0x000000ffff029224 */ /* 0x010fe400078e000e */
[----:B------:R-:W-:Y:S01]  /*27140*/  @!P1 IMAD.MOV.U32 R3, RZ, RZ, R5 ;  /* 0x000000ffff039224 */ /* 0x000fe200078e0005 */
[----:B------:R2:W4:Y:S09]  /*27150*/  SHFL.IDX PT, R14, R0, 0x3, 0x181f ;  /* 0x00781f00000e7f89 */ /* 0x00053200000e0000 */
        /* <DEDUP_REMOVED lines=9> */
[----:B---34-:R2:W-:Y:S02]  /*271f0*/  @!P1 LDGSTS.E.BYPASS.LTC128B.128 [R22+0x35400], desc[UR36][R2.64+0x380], P0 ;  /* 0x3540038002169fae */ /* 0x0185e40008101d64 */
.L_x_5372:
[C---:B------:R-:W-:Y:S02]  /*27200*/  LOP3.LUT P1, RZ, R16.reuse, 0x1000, RZ, 0xc0, !PT ;  /* 0x0000100010ff7812 */ /* 0x040fe4000782c0ff */
[----:B------:R-:W-:-:S11]  /*27210*/  LOP3.LUT P6, RZ, R16, 0x40000, RZ, 0xc0, !PT ;  /* 0x0004000010ff7812 */ /* 0x000fd600078cc0ff */
[----:B0-2---:R-:W-:-:S05]  /*27220*/  @!P1 LEA R2, P0, R9, R14, 0x1 ;  /* 0x0000000e09029211 */ /* 0x005fca00078008ff */
        /* <DEDUP_REMOVED lines=15> */
[----:B------:R-:W-:Y:S01]  /*27320*/  PLOP3.LUT P0, PT, PT, PT, PT, 0x80, 0x0 ;  /* 0x000000000000781c */ /* 0x000fe20003f0f070 */
[----:B------:R-:W-:-:S12]  /*27330*/  NOP ;  /* 0x0000000000007918 */ /* 0x000fd80000000000 */
.L_x_5297:
        /* <DEDUP_REMOVED lines=18> */
.L_x_5373:
[----:B------:R-:W-:Y:S05]  /*27460*/  BSYNC B0 ;  /* 0x0000000000007941 */ /* 0x000fea0003800000 */
.L_x_5298:
[----:B------:R-:W-:-:S13]  /*27470*/  LOP3.LUT P0, RZ, R16, 0x800, RZ, 0xc0, !PT ;  /* 0x0000080010ff7812 */ /* 0x000fda000780c0ff */
[----:B------:R-:W-:Y:S05]  /*27480*/  @!P0 BRA `(.L_x_5300) ;  /* 0x0000000000048947 */ /* 0x000fea0003800000 */
[----:B------:R-:W-:Y:S01]  /*27490*/  BPT.TRAP 0x1 ;  /* 0x000000040000795c */ /* 0x000fe20000300000 */
.L_x_5300:
[----:B0-----:R-:W-:Y:S01]  /*274a0*/  SHF.L.U32 R0, R23, 0x1f, RZ ;  /* 0x0000001f17007819 */ /* 0x001fe200000006ff */
[----:B------:R-:W-:Y:S03]  /*274b0*/  BSSY B0, `(.L_x_5301) ;  /* 0x0000003000007945 */ /* 0x000fe60003800000 */
[----:B------:R-:W0:Y:S02]  /*274c0*/  SYNCS.PHASECHK.TRANS64.TRYWAIT P0, [R27+URZ+0x38860], R0 ;  /* 0x038860001b0075a7 */ /* 0x000e24000800017f */
[----:B0-----:R-:W-:Y:S05]  /*274d0*/  @!P0 BRA `(.L_x_5302) ;  /* 0x0000003000c88947 */ /* 0x001fea0003800000 */
.L_x_5374:
[----:B------:R-:W-:Y:S05]  /*274e0*/  BSYNC B0 ;  /* 0x0000000000007941 */ /* 0x000fea0003800000 */
.L_x_5301:
[----:B------:R-:W0:Y:S01]  /*274f0*/  LDL.LU R2, [R1+0x428] ;  /* 0x0004280001027983 */ /* 0x000e220000300800 */
[----:B------:R-:W-:-:S03]  /*27500*/  ULDC.64 UR4, c[0x0][0x328] ;  /* 0x0000ca0000047ab9 */ /* 0x000fc60000000a00 */
[----:B------:R-:W2:Y:S01]  /*27510*/  LDL.LU R4, [R1+0x42c] ;  /* 0x00042c0001047983 */ /* 0x000ea20000300800 */
[----:B------:R-:W-:Y:S01]  /*27520*/  LOP3.LUT R16, R16, 0xffffff7f, RZ, 0xc0, !PT ;  /* 0xffffff7f10107812 */ /* 0x000fe200078ec0ff */
[----:B0-----:R-:W-:Y:S02]  /*27530*/  IMAD R0, R2, UR4, RZ ;  /* 0x0000000402007c24 */ /* 0x001fe4000f8e02ff */
[----:B------:R-:W-:-:S04]  /*27540*/  IMAD.WIDE.U32 R2, R37, UR4, RZ ;  /* 0x0000000425027c25 */ /* 0x000fc8000f8e00ff */
[----:B------:R-:W-:Y:S01]  /*27550*/  IMAD R5, R37, UR5, R0 ;  /* 0x0000000525057c24 */ /* 0x000fe2000f8e0200 */
[----:B------:R-:W-:Y:S02]  /*27560*/  ULDC.64 UR4, c[0x0][0x338] ;  /* 0x0000ce0000047ab9 */ /* 0x000fe40000000a00 */
[----:B--2---:R-:W-:Y:S01]  /*27570*/  IMAD R0, R4, UR4, RZ ;  /* 0x0000000404007c24 */ /* 0x004fe2000f8e02ff */
[----:B------:R-:W-:Y:S01]  /*27580*/  PRMT R4, R33, 0x8880, RZ ;  /* 0x0000888021047816 */ /* 0x000fe200000000ff */
        /* <DEDUP_REMOVED lines=11> */
[----:B------:R-:W-:Y:S01]  /*27640*/  IMAD.IADD R7, R3, 0x1, R7 ;  /* 0x0000000103077824 */ /* 0x000fe200078e0207 */
[----:B------:R-:W-:-:S04]  /*27650*/  UMOV UR4, 0xffffffff ;  /* 0xffffffff00047882 */ /* 0x000fc80000000000 */
[----:B------:R-:W-:Y:S02]  /*27660*/  LEA.HI.X R7, R2, UR5, R7, 0x1, P0 ;  /* 0x0000000502077c11 */ /* 0x000fe400080f0c07 */
[----:B------:R-:W-:-:S13]  /*27670*/  ISETP.GT.AND P0, PT, R4, -0x1, PT ;  /* 0xffffffff0400780c */ /* 0x000fda0003f04270 */
[----:B------:R-:W-:Y:S01]  /*27680*/  @P0 LOP3.LUT R16, R16, 0x80, RZ, 0xfc, !PT ;  /* 0x0000008010100812 */ /* 0x000fe200078efcff */
[----:B------:R-:W-:Y:S06]  /*27690*/  BRA.DIV UR4, `(.L_x_5303) ;  /* 0x00000032046c7947 */ /* 0x000fec000b800000 */
[----:B------:R-:W0:Y:S01]  /*276a0*/  S2R R2, SR_TID.X ;  /* 0x0000000000027919 */ /* 0x000e220000002100 */
[----:B------:R-:W-:Y:S01]  /*276b0*/  LOP3.LUT P1, RZ, R33, 0x1, RZ, 0xc0, !PT ;  /* 0x0000000121ff7812 */ /* 0x000fe2000782c0ff */
        /* <DEDUP_REMOVED lines=79> */
.L_x_5384:
        /* <DEDUP_REMOVED lines=25> */
.L_x_5304:
        /* <DEDUP_REMOVED lines=10> */
.L_x_5305:
[----:B0-----:R-:W2:Y:S01]  /*27de0*/  LDL.LU R2, [R1+0x418] ;  /* 0x0004180001027983 */ /* 0x001ea20000300800 */
[----:B------:R0:W-:Y:S01]  /*27df0*/  SYNCS.ARRIVE.TRANS64.A1T0 RZ, [R27+URZ+0x38850], RZ ;  /* 0x038850ff1bff79a7 */ /* 0x0001e2000810003f */
[----:B--2---:R-:W-:-:S05]  /*27e00*/  VIADD R9, R2, 0xfffffffe ;  /* 0xfffffffe02097836 */ /* 0x004fca0000000000 */
[----:B------:R-:W-:-:S13]  /*27e10*/  ISETP.GE.AND P0, PT, R9, UR44, PT ;  /* 0x0000002c09007c0c */ /* 0x000fda000bf06270 */
[----:B0-----:R-:W-:Y:S05]  /*27e20*/  @!P0 BRA `(.L_x_5306) ;  /* 0x0000000c00988947 */ /* 0x001fea0003800000 */
[----:B------:R-:W-:Y:S01]  /*27e30*/  BSSY B0, `(.L_x_5306) ;  /* 0x00000e5000007945 */ /* 0x000fe20003800000 */
.L_x_5319:
[----:B0-----:R-:W0:Y:S01]  /*27e40*/  S2R R2, SR_TID.X ;  /* 0x0000000000027919 */ /* 0x001e220000002100 */
[----:B--23--:R-:W-:Y:S01]  /*27e50*/  IMAD R8, R9, 0x40, R31 ;  /* 0x0000004009087824 */ /* 0x00cfe200078e021f */
[----:B------:R-:W-:Y:S01]  /*27e60*/  LOP3.LUT P1, RZ, R16, 0x800, RZ, 0xc0, !PT ;  /* 0x0000080010ff7812 */ /* 0x000fe2000782c0ff */
[----:B------:R-:W-:Y:S01]  /*27e70*/  VIADD R18, R18, 0x1 ;  /* 0x0000000112127836 */ /* 0x000fe20000000000 */
[C---:B0-----:R-:W-:Y:S01]  /*27e80*/  LOP3.LUT R3, R2.reuse, 0x7f, RZ, 0xc0, !PT ;  /* 0x0000007f02037812 */ /* 0x041fe200078ec0ff */
[----:B------:R-:W-:-:S03]  /*27e90*/  IMAD.SHL.U32 R2, R2, 0x10, RZ ;  /* 0x0000001002027824 */ /* 0x000fc600078e00ff */
[----:B------:R-:W-:Y:S02]  /*27ea0*/  SHF.R.U32.HI R4, RZ, 0x3, R3 ;  /* 0x00000003ff047819 */ /* 0x000fe40000011603 */
[----:B------:R-:W0:Y:S02]  /*27eb0*/  LDC R3, c[0x0][0x430] ;  /* 0x00010c00ff037b82 */ /* 0x000e240000000800 */
[----:B------:R-:W-:-:S04]  /*27ec0*/  LOP3.LUT R2, R4, 0x70, R2, 0xf8, !PT ;  /* 0x0000007004027812 */ /* 0x000fc800078ef802 */
[C---:B------:R-:W-:Y:S01]  /*27ed0*/  ISETP.GT.U32.AND P2, PT, R2.reuse, 0x3f, PT ;  /* 0x0000003f0200780c */ /* 0x040fe20003f44070 */
[----:B------:R-:W-:-:S04]  /*27ee0*/  IMAD.IADD R8, R2, 0x1, R8 ;  /* 0x0000000102087824 */ /* 0x000fc800078e0208 */
[----:B------:R-:W-:-:S08]  /*27ef0*/  IMAD.MOV.U32 R10, RZ, RZ, R8 ;  /* 0x000000ffff0a7224 */ /* 0x000fd000078e0008 */
[----:B------:R-:W2:Y:S01]  /*27f00*/  @!P2 LDC.64 R4, c[0x0][0x428] ;  /* 0x00010a00ff04ab82 */ /* 0x000ea20000000a00 */
[----:B0-----:R-:W-:-:S13]  /*27f10*/  ISETP.NE.AND P0, PT, R3, 0x1, PT ;  /* 0x000000010300780c */ /* 0x001fda0003f05270 */
[----:B------:R-:W0:Y:S08]  /*27f20*/  @P0 LDC R3, c[0x0][0x434] ;  /* 0x00010d00ff030b82 */ /* 0x000e300000000800 */
[----:B------:R-:W3:Y:S01]  /*27f30*/  @P0 LDC R7, c[0x0][0x438] ;  /* 0x00010e00ff070b82 */ /* 0x000ee20000000800 */
[----:B0-----:R-:W-:-:S05]  /*27f40*/  @P0 IMAD.HI.U32 R2, R8, R3, RZ ;  /* 0x0000000308020227 */ /* 0x001fca00078e00ff */
[----:B---3--:R-:W-:Y:S01]  /*27f50*/  @P0 SHF.R.U32.HI R10, RZ, R7, R2 ;  /* 0x00000007ff0a0219 */ /* 0x008fe20000011602 */
[----:B--2---:R-:W-:Y:S01]  /*27f60*/  @!P2 IMAD R2, R30, R4, RZ ;  /* 0x000000041e02a224 */ /* 0x004fe200078e02ff */
[----:B------:R-:W0:Y:S02]  /*27f70*/  @!P2 LDC.64 R6, c[0x0][0x418] ;  /* 0x00010600ff06ab82 */ /* 0x000e240000000a00 */
[----:B------:R-:W-:Y:S01]  /*27f80*/  @!P2 SHF.R.S32.HI R3, RZ, 0x1f, R10 ;  /* 0x0000001fff03a819 */ /* 0x000fe2000001140a */
[----:B------:R-:W-:Y:S02]  /*27f90*/  @!P2 IMAD R5, R26, R5, R2 ;  /* 0x000000051a05a224 */ /* 0x000fe400078e0202 */
[----:B------:R-:W-:-:S04]  /*27fa0*/  @!P2 IMAD.MOV.U32 R2, RZ, RZ, R10 ;  /* 0x000000ffff02a224 */ /* 0x000fc800078e000a */
[----:B------:R-:W-:-:S04]  /*27fb0*/  @!P2 IMAD.WIDE.U32 R2, R26, R4, R2 ;  /* 0x000000041a02a225 */ /* 0x000fc800078e0002 */
[----:B------:R-:W-:Y:S02]  /*27fc0*/  @!P2 IMAD.IADD R3, R5, 0x1, R3 ;  /* 0x000000010503a824 */ /* 0x000fe400078e0203 */
[----:B------:R-:W-:Y:S01]  /*27fd0*/  IMAD.MOV.U32 R4, RZ, RZ, RZ ;  /* 0x000000ffff047224 */ /* 0x000fe200078e00ff */
[----:B0-----:R-:W-:-:S04]  /*27fe0*/  @!P2 LEA R6, P0, R2, R6, 0x2 ;  /* 0x000000060206a211 */ /* 0x001fc800078010ff */
[----:B------:R-:W-:Y:S02]  /*27ff0*/  @!P2 LEA.HI.X R7, R2, R7, R3, 0x2, P0 ;  /* 0x000000070207a211 */ /* 0x000fe400000f1403 */
[----:B------:R-:W-:-:S03]  /*28000*/  ISETP.NE.AND P0, PT, R18, 0x2, PT ;  /* 0x000000021200780c */ /* 0x000fc60003f05270 */
[----:B------:R0:W5:Y:S01]  /*28010*/  @!P2 LDG.E R4, desc[UR36][R6.64] ;  /* 0x000000240604a981 */ /* 0x000162000c1e1900 */
[----:B------:R-:W-:Y:S01]  /*28020*/  SEL R2, RZ, 0x1, P0 ;  /* 0x00000001ff027807 */ /* 0x000fe20000000000 */
[----:B------:R-:W-:Y:S01]  /*28030*/  IMAD.MOV R5, RZ, RZ, -R10 ;  /* 0x000000ffff057224 */ /* 0x000fe200078e0a0a */
[----:B------:R-:W-:Y:S05]  /*28040*/  YIELD ;  /* 0x0000000000007946 */ /* 0x000fea0003800000 */
[----:B------:R-:W-:Y:S01]  /*28050*/  LOP3.LUT R23, R23, R2, RZ, 0x3c, !PT ;  /* 0x0000000217177212 */ /* 0x000fe200078e3cff */
[----:B------:R-:W-:Y:S01]  /*28060*/  ULDC UR4, c[0x0][0x430] ;  /* 0x00010c0000047ab9 */ /* 0x000fe20000000800 */
[----:B------:R-:W-:Y:S01]  /*28070*/  IMAD.MOV.U32 R2, RZ, RZ, R9 ;  /* 0x000000ffff027224 */ /* 0x000fe200078e0009 */
[----:B------:R-:W-:Y:S01]  /*28080*/  SEL R18, R18, RZ, P0 ;  /* 0x000000ff12127207 */ /* 0x000fe20000000000 */
[----:B------:R-:W-:-:S02]  /*28090*/  IMAD R5, R5, UR4, R8 ;  /* 0x0000000405057c24 */ /* 0x000fc4000f8e0208 */
[----:B------:R-:W-:Y:S01]  /*280a0*/  VIADD R9, R9, 0xffffffff ;  /* 0xffffffff09097836 */ /* 0x000fe20000000000 */
[----:B------:R-:W-:Y:S01]  /*280b0*/  ISETP.GT.AND P3, PT, R2, UR44, PT ;  /* 0x0000002c02007c0c */ /* 0x000fe2000bf64270 */
[----:B0-----:R-:W-:-:S12]  /*280c0*/  @!P1 BRA `(.L_x_5307) ;  /* 0x0000000000049947 */ /* 0x001fd80003800000 */
[----:B------:R-:W-:Y:S01]  /*280d0*/  BPT.TRAP 0x1 ;  /* 0x000000040000795c */ /* 0x000fe20000300000 */
.L_x_5307:
[----:B------:R-:W-:Y:S01]  /*280e0*/  IMAD R8, R18, 0x8, R17 ;  /* 0x0000000812087824 */ /* 0x000fe200078e0211 */
[----:B------:R-:W-:Y:S01]  /*280f0*/  SHF.L.U32 R20, R23, 0x1f, RZ ;  /* 0x0000001f17147819 */ /* 0x000fe200000006ff */
[----:B------:R-:W-:Y:S01]  /*28100*/  BSSY B1, `(.L_x_5308) ;  /* 0x0000004000017945 */ /* 0x000fe20003800000 */
[----:B------:R-:W-:Y:S02]  /*28110*/  SHF.R.S32.HI R7, RZ, 0x1f, R5 ;  /* 0x0000001fff077819 */ /* 0x000fe40000011405 */
[----:B------:R-:W0:Y:S02]  /*28120*/  SYNCS.PHASECHK.TRANS64.TRYWAIT P0, [R8+URZ+0x38840], R20 ;  /* 0x03884014080075a7 */ /* 0x000e24000800017f */
[----:B0-----:R-:W-:Y:S05]  /*28130*/  @!P0 BRA `(.L_x_5309) ;  /* 0x0000002c00cc8947 */ /* 0x001fea0003800000 */
.L_x_5385:
[----:B------:R-:W-:Y:S05]  /*28140*/  BSYNC B1 ;  /* 0x0000000000017941 */ /* 0x000fea0003800000 */
.L_x_5308:
        /* <DEDUP_REMOVED lines=14> */
[C---:B-1----:R-:W-:Y:S02]  /*28230*/  IMAD R27, R19.reuse, UR5, R6 ;  /* 0x00000005131b7c24 */ /* 0x042fe4000f8e0206 */
        /* <DEDUP_REMOVED lines=8> */
[----:B------:R-:W1:Y:S01]  /*282c0*/  SHFL.IDX PT, R14, R21, RZ, 0x181f ;  /* 0x00181fff150e7589 */ /* 0x000e6200000e0000 */
[----:B------:R-:W-:-:S03]  /*282d0*/  IMAD R25, R6, 0x2, R17 ;  /* 0x0000000206197824 */ /* 0x000fc600078e0211 */
[----:B------:R-:W2:Y:S01]  /*282e0*/  SHFL.IDX PT, R3, R27, RZ, 0x181f ;  /* 0x00181fff1b037589 */ /* 0x000ea200000e0000 */
[----:B-1----:R-:W-:-:S03]  /*282f0*/  IADD3 R2, P0, R14, R0, RZ ;  /* 0x000000000e027210 */ /* 0x002fc60007f1e0ff */
[----:B------:R-:W-:Y:S02]  /*28300*/  SHFL.IDX PT, R14, R21, 0x3, 0x181f ;  /* 0x00781f00150e7f89 */ /* 0x000fe400000e0000 */
[----:B--2---:R-:W-:-:S05]  /*28310*/  IMAD.X R3, RZ, RZ, R3, P0 ;  /* 0x000000ffff037224 */ /* 0x004fca00000e0603 */
        /* <DEDUP_REMOVED lines=11> */
[----:B---3--:R1:W-:Y:S03]  /*283d0*/  LDGSTS.E.BYPASS.LTC128B.128 [R25+0x23400], desc[UR36][R2.64], !P1 ;  /* 0x2340000002197fae */ /* 0x0083e6000c901d64 */
.L_x_5395:
[----:B-1----:R-:W-:-:S05]  /*283e0*/  IADD3 R2, P0, R14, R0, RZ ;  /* 0x000000000e027210 */ /* 0x002fca0007f1e0ff */
[----:B------:R-:W-:Y:S01]  /*283f0*/  IMAD.X R3, RZ, RZ, R27, P0 ;  /* 0x000000ffff037224 */ /* 0x000fe200000e061b */
[----:B------:R-:W-:-:S04]  /*28400*/  PLOP3.LUT P0, PT, PT, PT, PT, 0x80, 0x0 ;  /* 0x000000000000781c */ /* 0x000fc80003f0f070 */
[----:B------:R-:W-:Y:S01]  /*28410*/  @!PT LDS RZ, [RZ] ;  /* 0x00000000fffff984 */ /* 0x000fe20000000800 */
[----:B------:R-:W-:Y:S01]  /*28420*/  @!PT LDS RZ, [RZ] ;  /* 0x00000000fffff984 */ /* 0x000fe20000000800 */
[----:B------:R-:W-:Y:S01]  /*28430*/  @!PT LDS RZ, [RZ] ;  /* 0x00000000fffff984 */ /* 0x000fe20000000800 */
[----:B------:R1:W-:Y:S01]  /*28440*/  LDGSTS.E.BYPASS.LTC128B.128 [R25+0x23c00], desc[UR36][R2.64], !P1 ;  /* 0x23c0000002197fae */ /* 0x0003e2000c901d64 */
[----:B------:R-:W-:-:S08]  /*28450*/  NOP ;  /* 0x0000000000007918 */ /* 0x000fd00000000000 */
.L_x_5311:
        /* <DEDUP_REMOVED lines=10> */
.L_x_5312:
[----:B------:R2:W-:Y:S01]  /*28500*/  SYNCS.ARRIVE.TRANS64.A1T0 RZ, [R8+URZ+0x38830], RZ ;  /* 0x038830ff08ff79a7 */ /* 0x0005e2000810003f */
[----:B------:R-:W-:Y:S05]  /*28510*/  @!P2 BRA `(.L_x_5313) ;  /* 0x000000000004a947 */ /* 0x000fea0003800000 */
[----:B------:R-:W-:Y:S01]  /*28520*/  BPT.TRAP 0x1 ;  /* 0x000000040000795c */ /* 0x000fe20000300000 */
.L_x_5313:
[----:B------:R-:W3:Y:S01]  /*28530*/  SYNCS.PHASECHK.TRANS64.TRYWAIT P0, [R8+URZ+0x38860], R20 ;  /* 0x03886014080075a7 */ /* 0x000ee2000800017f */
[----:B------:R-:W-:Y:S04]  /*28540*/  BSSY B1, `(.L_x_5314) ;  /* 0x0000002000017945 */ /* 0x000fe80003800000 */
[----:B---3--:R-:W-:Y:S05]  /*28550*/  @!P0 BRA `(.L_x_5315) ;  /* 0x0000002c00ec8947 */ /* 0x008fea0003800000 */
.L_x_5396:
[----:B------:R-:W-:Y:S05]  /*28560*/  BSYNC B1 ;  /* 0x0000000000017941 */ /* 0x000fea0003800000 */
.L_x_5314:
[----:B------:R-:W-:Y:S01]  /*28570*/  ULDC.64 UR4, c[0x0][0x328] ;  /* 0x0000ca0000047ab9 */ /* 0x000fe20000000a00 */
[C---:B------:R-:W-:Y:S01]  /*28580*/  LOP3.LUT P5, RZ, R16.reuse, 0x8, RZ, 0xc0, !PT ;  /* 0x0000000810ff7812 */ /* 0x040fe200078ac0ff */
[----:B-1----:R-:W-:Y:S01]  /*28590*/  IMAD R2, R7, UR4, RZ ;  /* 0x0000000407027c24 */ /* 0x002fe2000f8e02ff */
        /* <DEDUP_REMOVED lines=18> */
[----:B0--3--:R-:W-:Y:S01]  /*286c0*/  LEA.HI.X R20, R2, UR5, R3, 0x1, P0 ;  /* 0x0000000502147c11 */ /* 0x009fe200080f0c03 */
[----:B------:R-:W-:Y:S08]  /*286d0*/  BRA.DIV UR4, `(.L_x_5316) ;  /* 0x0000002e04a07947 */ /* 0x000ff0000b800000 */
[----:B------:R-:W0:Y:S01]  /*286e0*/  SHFL.IDX PT, R14, R10, RZ, 0x181f ;  /* 0x00181fff0a0e7589 */ /* 0x000e2200000e0000 */
[C---:B------:R-:W-:Y:S01]  /*286f0*/  LOP3.LUT P1, RZ, R16.reuse, 0x400, RZ, 0xc0, !PT ;  /* 0x0000040010ff7812 */ /* 0x040fe2000782c0ff */
[----:B------:R-:W-:Y:S01]  /*28700*/  IMAD R21, R21, 0x2, R17 ;  /* 0x0000000215157824 */ /* 0x000fe200078e0211 */
[----:B------:R-:W-:Y:S01]  /*28710*/  LOP3.LUT R16, R16, 0xffbfffff, RZ, 0xc0, !PT ;  /* 0xffbfffff10107812 */ /* 0x000fe200078ec0ff */
[----:B------:R-:W1:Y:S03]  /*28720*/  SHFL.IDX PT, R3, R20, RZ, 0x181f ;  /* 0x00181fff14037589 */ /* 0x000e6600000e0000 */
[----:B------:R-:W-:Y:S01]  /*28730*/  @P3 LOP3.LUT R16, R16, 0x400000, RZ, 0xfc, !PT ;  /* 0x0040000010103812 */ /* 0x000fe200078efcff */
[----:B------:R-:W-:Y:S03]  /*28740*/  SHFL.IDX PT, R2, R10, 0x2, 0x181f ;  /* 0x00581f000a027f89 */ /* 0x000fe600000e0000 */
[----:B------:R-:W-:-:S02]  /*28750*/  LOP3.LUT P3, RZ, R16, 0x200, RZ, 0xc0, !PT ;  /* 0x0000020010ff7812 */ /* 0x000fc4000786c0ff */
[C---:B------:R-:W-:Y:S02]  /*28760*/  LOP3.LUT P6, RZ, R16.reuse, 0x20, RZ, 0xc0, !PT ;  /* 0x0000002010ff7812 */ /* 0x040fe400078cc0ff */
[C---:B------:R-:W-:Y:S02]  /*28770*/  LOP3.LUT P2, RZ, R16.reuse, 0x10, RZ, 0xc0, !PT ;  /* 0x0000001010ff7812 */ /* 0x040fe4000784c0ff */
[----:B------:R-:W-:Y:S02]  /*28780*/  LOP3.LUT R16, R16, 0xff7fffff, RZ, 0xc0, !PT ;  /* 0xff7fffff10107812 */ /* 0x000fe400078ec0ff */
[----:B0-----:R-:W-:Y:S02]  /*28790*/  IADD3 R6, P0, R14, R0, RZ ;  /* 0x000000000e067210 */ /* 0x001fe40007f1e0ff */
[----:B------:R-:W0:Y:S03]  /*287a0*/  SHFL.IDX PT, R14, R10, 0x1, 0x181f ;  /* 0x00381f000a0e7f89 */ /* 0x000e2600000e0000 */
[----:B------:R-:W-:Y:S01]  /*287b0*/  @P3 LOP3.LUT R16, R16, 0x800000, RZ, 0xfc, !PT ;  /* 0x0080000010103812 */ /* 0x000fe200078efcff */
[----:B-1----:R-:W-:-:S02]  /*287c0*/  IMAD.X R7, RZ, RZ, R3, P0 ;  /* 0x000000ffff077224 */ /* 0x002fc400000e0603 */
[----:B------:R-:W1:Y:S04]  /*287d0*/  SHFL.IDX PT, R3, R20, 0x1, 0x181f ;  /* 0x00381f0014037f89 */ /* 0x000e6800000e0000 */
        /* <DEDUP_REMOVED lines=8> */
[----:B-1----:R-:W-:Y:S01]  /*28860*/  IMAD.X R5, RZ, RZ, R3, P0 ;  /* 0x000000ffff057224 */ /* 0x002fe200000e0603 */
        /* <DEDUP_REMOVED lines=10> */
[----:B------:R-:W-:-:S04]  /*28910*/  LOP3.LUT P3, RZ, R16, 0x800000, RZ, 0xc0, !PT ;  /* 0x0080000010ff7812 */ /* 0x000fc8000786c0ff */
        /* <DEDUP_REMOVED lines=12> */
[----:B------:R-:W-:-:S03]  /*289e0*/  LOP3.LUT P3, RZ, R16, 0x400000, RZ, 0xc0, !PT ;  /* 0x0040000010ff7812 */ /* 0x000fc6000786c0ff */
[----:B------:R1:W-:Y:S04]  /*289f0*/  LDGSTS.E.BYPASS.LTC128B.128 [R21+0x5400], desc[UR36][R2.64+0x100], !P6 ;  /* 0x0540010002157fae */ /* 0x0003e8000f101d64 */
[----:B------:R1:W-:Y:S04]  /*28a00*/  LDGSTS.E.BYPASS.LTC128B.128 [R21+0x7400], desc[UR36][R2.64+0x180], !P2 ;  /* 0x0740018002157fae */ /* 0x0003e8000d101d64 */
[----:B------:R1:W-:Y:S04]  /*28a10*/  LDGSTS.E.BYPASS.LTC128B.128 [R21+0x9400], desc[UR36][R2.64+0x200], !P5 ;  /* 0x0940020002157fae */ /* 0x0003e8000e901d64 */
[----:B------:R1:W-:Y:S04]  /*28a20*/  LDGSTS.E.BYPASS.LTC128B.128 [R21+0xb400], desc[UR36][R2.64+0x280], !P4 ;  /* 0x0b40028002157fae */ /* 0x0003e8000e101d64 */
[----:B------:R1:W-:Y:S04]  /*28a30*/  LDGSTS.E.BYPASS.LTC128B.128 [R21+0xd400], desc[UR36][R2.64+0x300], P0 ;  /* 0x0d40030002157fae */ /* 0x0003e80008101d64 */
[----:B---34-:R1:W-:Y:S02]  /*28a40*/  LDGSTS.E.BYPASS.LTC128B.128 [R21+0xf400], desc[UR36][R2.64+0x380], P1 ;  /* 0x0f40038002157fae */ /* 0x0183e40008901d64 */
.L_x_5406:
[----:B-1----:R-:W-:Y:S02]  /*28a50*/  P2R R4, PR, RZ, 0x2 ;  /* 0x00000002ff047803 */ /* 0x002fe40000000000 */
        /* <DEDUP_REMOVED lines=22> */
.L_x_5317:
        /* <DEDUP_REMOVED lines=10> */
.L_x_5318:
[----:B------:R3:W-:Y:S01]  /*28c60*/  SYNCS.ARRIVE.TRANS64.A1T0 RZ, [R8+URZ+0x38850], RZ ;  /* 0x038850ff08ff79a7 */ /* 0x0007e2000810003f */
[----:B------:R-:W-:Y:S05]  /*28c70*/  @P3 BRA `(.L_x_5319) ;  /* 0xfffffff000703947 */ /* 0x000fea000383ffff */
[----:B------:R-:W-:Y:S05]  /*28c80*/  BSYNC B0 ;  /* 0x0000000000007941 */ /* 0x000fea0003800000 */
.L_x_5306:
[----:B------:R-:W0:Y:S01]  /*28c90*/  S2R R0, SR_TID.X ;  /* 0x0000000000007919 */ /* 0x000e220000002100 */
[----:B------:R-:W-:Y:S01]  /*28ca0*/  VIADD R18, R18, 0x1 ;  /* 0x0000000112127836 */ /* 0x000fe20000000000 */
[----:B------:R-:W-:Y:S04]  /*28cb0*/  BSSY B0, `(.L_x_5320) ;  /* 0x0000013000007945 */ /* 0x000fe80003800000 */
[----:B------:R-:W-:-:S04]  /*28cc0*/  ISETP.NE.AND P0, PT, R18, 0x2, PT ;  /* 0x000000021200780c */ /* 0x000fc80003f05270 */
[----:B------:R-:W-:Y:S02]  /*28cd0*/  SEL R18, R18, RZ, P0 ;  /* 0x000000ff12127207 */ /* 0x000fe40000000000 */
[----:B0-----:R-:W-:Y:S02]  /*28ce0*/  LOP3.LUT R2, R0, 0x7f, RZ, 0xc0, !PT ;  /* 0x0000007f00027812 */ /* 0x001fe400078ec0ff */
[----:B------:R-:W-:Y:S02]  /*28cf0*/  SEL R0, RZ, 0x1, P0 ;  /* 0x00000001ff007807 */ /* 0x000fe40000000000 */
[----:B------:R-:W-:-:S13]  /*28d00*/  ISETP.NE.AND P1, PT, R2, RZ, PT ;  /* 0x000000ff0200720c */ /* 0x000fda0003f25270 */
[----:B------:R-:W-:Y:S05]  /*28d10*/  @P1 BRA `(.L_x_5321) ;  /* 0x0000000000301947 */ /* 0x000fea0003800000 */
[----:B------:R-:W0:Y:S01]  /*28d20*/  S2R R7, SR_LANEID ;  /* 0x0000000000077919 */ /* 0x000e220000000000 */
[----:B------:R-:W-:Y:S01]  /*28d30*/  VOTEU.ANY UR4, UPT, PT ;  /* 0x0000000000047886 */ /* 0x000fe200038e0100 */
[----:B------:R-:W4:Y:S01]  /*28d40*/  LDC.64 R2, c[0x0][0xd80] ;  /* 0x00036000ff027b82 */ /* 0x000f220000000a00 */
[----:B------:R-:W0:Y:S08]  /*28d50*/  FLO.U32 R4, UR4 ;  /* 0x0000000400047d00 */ /* 0x000e3000080e0000 */
[----:B------:R-:W4:Y:S01]  /*28d60*/  POPC R5, UR4 ;  /* 0x0000000400057d09 */ /* 0x000f220008000000 */
[----:B0-----:R-:W-:-:S13]  /*28d70*/  ISETP.EQ.U32.AND P0, PT, R4, R7, PT ;  /* 0x000000070400720c */ /* 0x001fda0003f02070 */
[----:B----4-:R-:W4:Y:S01]  /*28d80*/  @P0 ATOMG.E.ADD.STRONG.GPU PT, R3, desc[UR36][R2.64], R5 ;  /* 0x00000005020309a8 */ /* 0x010f2200081ee1e4 */
[----:B------:R-:W0:Y:S02]  /*28d90*/  S2R R6, SR_LTMASK ;  /* 0x0000000000067919 */ /* 0x000e240000003900 */
[----:B0-----:R-:W-:-:S04]  /*28da0*/  LOP3.LUT R6, R6, UR4, RZ, 0xc0, !PT ;  /* 0x0000000406067c12 */ /* 0x001fc8000f8ec0ff */
[----:B------:R-:W0:Y:S01]  /*28db0*/  POPC R7, R6 ;  /* 0x0000000600077309 */ /* 0x000e220000000000 */
[----:B----4-:R-:W0:Y:S02]  /*28dc0*/  SHFL.IDX PT, R4, R3, R4, 0x1f ;  /* 0x00001f0403047589 */ /* 0x010e2400000e0000 */
[----:B0-----:R-:W-:-:S07]  /*28dd0*/  IADD3 R36, R4, UR48, R7 ;  /* 0x0000003004247c10 */ /* 0x001fce000fffe007 */
.L_x_5321:
[----:B------:R-:W-:Y:S05]  /*28de0*/  BSYNC B0 ;  /* 0x0000000000007941 */ /* 0x000fea0003800000 */
.L_x_5320:
[----:B------:R-:W-:-:S07]  /*28df0*/  LOP3.LUT R23, R23, R0, RZ, 0x3c, !PT ;  /* 0x0000000017177212 */ /* 0x000fce00078e3cff */
.L_x_5277:
[----:B------:R-:W-:Y:S05]  /*28e00*/  BSYNC B7 ;  /* 0x0000000000077941 */ /* 0x000fea0003800000 */
.L_x_5275:
        /* <DEDUP_REMOVED lines=8> */
[----:B------:R4:W0:Y:S01]  /*28e90*/  LDS R36, [R17+0x388d0] ;  /* 0x0388d00011247984 */ /* 0x0008220000000800 */
[----:B------:R-:W-:Y:S06]  /*28ea0*/  BAR.ARV 0x4, 0x180 ;  /* 0x0106000000007b1d */ /* 0x000fec0000002000 */
[----:B------:R-:W-:Y:S05]  /*28eb0*/  BRA `(.L_x_5323) ;  /* 0x00000000002c7947 */ /* 0x000fea0003800000 */
.L_x_5322:
[----:B------:R-:W-:-:S03]  /*28ec0*/  UMOV UR4, 0xffffffff ;  /* 0xffffffff00047882 */ /* 0x000fc60000000000 */
[----:B------:R-:W-:Y:S05]  /*28ed0*/  BRA.DIV UR4, `(.L_x_5324) ;  /* 0x0000002e04707947 */ /* 0x000fea000b800000 */
[----:B------:R4:W0:Y:S02]  /*28ee0*/  SHFL.IDX PT, R14, R36, RZ, 0x1f ;  /* 0x00001fff240e7589 */ /* 0x00082400000e0000 */
.L_x_5409:
[----:B------:R-:W1:Y:S01]  /*28ef0*/  @!P1 S2R R3, SR_CgaCtaId ;  /* 0x0000000000039919 */ /* 0x000e620000008800 */
[----:B------:R-:W-:Y:S05]  /*28f00*/  WARPSYNC.ALL ;  /* 0x0000000000007948 */ /* 0x000fea0003800000 */
[----:B------:R-:W-:Y:S01]  /*28f10*/  BAR.SYNC.DEFER_BLOCKING 0x4, 0x180 ;  /* 0x0106000000007b1d */ /* 0x000fe20000010000 */
[----:B------:R-:W-:-:S04]  /*28f20*/  @!P1 MOV R0, 0x400 ;  /* 0x0000040000009802 */ /* 0x000fc80000000f00 */
[----:B-1----:R-:W-:-:S05]  /*28f30*/  @!P1 LEA R17, R3, R0, 0x18 ;  /* 0x0000000003119211 */ /* 0x002fca00078ec0ff */
[----:B------:R0:W-:Y:S02]  /*28f40*/  @!P1 STS [R17+0x388d0], R36 ;  /* 0x0388d02411009388 */ /* 0x0001e40000000800 */
[----:B0---4-:R-:W-:Y:S01]  /*28f50*/  IMAD.MOV.U32 R36, RZ, RZ, R14 ;  /* 0x000000ffff247224 */ /* 0x011fe200078e000e */
[----:B------:R-:W-:Y:S06]  /*28f60*/  BAR.ARV 0x5, 0x180 ;  /* 0x0146000000007b1d */ /* 0x000fec0000002000 */
.L_x_5323:
[----:B------:R-:W-:Y:S02]  /*28f70*/  ULDC UR4, c[0x0][0xd38] ;  /* 0x00034e0000047ab9 */ /* 0x000fe40000000800 */
[----:B0-----:R-:W-:-:S13]  /*28f80*/  ISETP.GE.AND P0, PT, R36, UR4, PT ;  /* 0x0000000424007c0c */ /* 0x001fda000bf06270 */
[----:B------:R-:W-:Y:S05]  /*28f90*/  @!P0 BRA `(.L_x_5325) ;  /* 0xffffffb800f08947 */ /* 0x000fea000383ffff */
.L_x_5266:
[----:B------:R-:W2:Y:S01]  /*28fa0*/  LDL.LU R0, [R1+0x430] ;  /* 0x0004300001007983 */ /* 0x000ea20000300800 */
[----:B------:R-:W-:Y:S01]  /*28fb0*/  BSSY B0, `(.L_x_5326) ;  /* 0x000000b000007945 */ /* 0x000fe20003800000 */
[----:B------:R-:W0:Y:S01]  /*28fc0*/  S2R R5, SR_CgaCtaId ;  /* 0x0000000000057919 */ /* 0x000e220000008800 */
[----:B--2---:R-:W-:-:S05]  /*28fd0*/  VIADD R0, R0, 0x1 ;  /* 0x0000000100007836 */ /* 0x004fca0000000000 */
        /* <DEDUP_REMOVED lines=8> */
.L_x_5410:
[----:B------:R-:W-:Y:S05]  /*29060*/  BSYNC B0 ;  /* 0x0000000000007941 */ /* 0x000fea0003800000 */
.L_x_5326:
[----:B------:R-:W-:-:S03]  /*29070*/  UMOV UR4, 0xffffffff ;  /* 0xffffffff00047882 */ /* 0x000fc60000000000 */
[----:B------:R-:W-:Y:S05]  /*29080*/  BRA.DIV UR4, `(.L_x_5328) ;  /* 0x0000002e04407947 */ /* 0x000fea000b800000 */
[----:B0-----:R-:W0:Y:S02]  /*29090*/  S2R R0, SR_TID.X ;  /* 0x0000000000007919 */ /* 0x001e240000002100 */
[----:B0-----:R-:W-:-:S04]  /*290a0*/  SHF.R.U32.HI R0, RZ, 0x5, R0 ;  /* 0x00000005ff007819 */ /* 0x001fc80000011600 */
[----:B------:R-:W-:-:S05]  /*290b0*/  LOP3.LUT R0, R0, 0x3, RZ, 0xc0, !PT ;  /* 0x0000000300007812 */ /* 0x000fca00078ec0ff */
[----:B------:R0:W2:Y:S02]  /*290c0*/  SHFL.IDX PT, R14, R0, RZ, 0x1f ;  /* 0x00001fff000e7589 */ /* 0x0000a400000e0000 */
.L_x_5413:
[----:B--2---:R-:W-:Y:S01]  /*290d0*/  ISETP.NE.AND P0, PT, R14, RZ, PT ;  /* 0x000000ff0e00720c */ /* 0x004fe20003f05270 */
[----:B------:R-:W-:-:S12]  /*290e0*/  BSSY B0, `(.L_x_5329) ;  /* 0x0000024000007945 */ /* 0x000fd80003800000 */
[----:B------:R-:W-:Y:S05]  /*290f0*/  @P0 BRA `(.L_x_5330) ;  /* 0x0000000000880947 */ /* 0x000fea0003800000 */
[----:B------:R-:W-:-:S03]  /*29100*/  UMOV UR4, 0xffffffff ;  /* 0xffffffff00047882 */ /* 0x000fc60000000000 */
[----:B------:R-:W-:Y:S05]  /*29110*/  BRA.DIV UR4, `(.L_x_5331) ;  /* 0x0000002e04507947 */ /* 0x000fea000b800000 */
[----:B------:R-:W-:-:S13]  /*29120*/  ELECT P6, URZ, PT ;  /* 0x00000000003f782f */ /* 0x000fda00038c0000 */
.L_x_5416:
[----:B------:R-:W-:Y:S05]  /*29130*/  @!P6 BRA `(.L_x_5330) ;  /* 0x000000000078e947 */ /* 0x000fea0003800000 */
[----:B------:R-:W-:-:S06]  /*29140*/  ULOP3.LUT UR4, UR61, 0x2, URZ, 0xfc, !UPT ;  /* 0x000000023d047892 */ /* 0x000fcc000f8efc3f */
[----:B0-----:R-:W-:-:S05]  /*29150*/  IMAD.U32 R0, RZ, RZ, UR4 ;  /* 0x00000004ff007e24 */ /* 0x001fca000f8e00ff */
[----:B------:R-:W-:-:S13]  /*29160*/  ISETP.NE.AND P0, PT, R0, 0x3, PT ;  /* 0x000000030000780c */ /* 0x000fda0003f05270 */
[----:B------:R-:W-:Y:S05]  /*29170*/  @!P0 BRA `(.L_x_5332) ;  /* 0x0000000000048947 */ /* 0x000fea0003800000 */
[----:B------:R-:W-:Y:S01]  /*29180*/  BPT.TRAP 0x1 ;  /* 0x000000040000795c */ /* 0x000fe20000300000 */
.L_x_5332:
[C---:B------:R-:W-:Y:S01]  /*29190*/  IMAD R3, R18.reuse, 0x8, R5 ;  /* 0x0000000812037824 */ /* 0x040fe200078e0205 */
[----:B------:R-:W-:Y:S01]  /*291a0*/  SHF.L.U32 R2, R23, 0x1f, RZ ;  /* 0x0000001f17027819 */ /* 0x000fe200000006ff */
[----:B------:R-:W-:-:S03]  /*291b0*/  VIADD R18, R18, 0x1 ;  /* 0x0000000112127836 */ /* 0x000fc60000000000 */
[----:B------:R-:W0:Y:S02]  /*291c0*/  SYNCS.PHASECHK.TRANS64.TRYWAIT P1, [R3+URZ+0x38840], R2 ;  /* 0x03884002030075a7 */ /* 0x000e24000802017f */
[----:B------:R-:W-:-:S04]  /*291d0*/  ISETP.NE.AND P2, PT, R18, 0x2, PT ;  /* 0x000000021200780c */ /* 0x000fc80003f45270 */
[----:B------:R-:W-:Y:S01]  /*291e0*/  SEL R0, RZ, 0x1, P2 ;  /* 0x00000001ff007807 */ /* 0x000fe20001000000 */
[----:B0-----:R-:W-:Y:S08]  /*291f0*/  @!P1 BRA `(.L_x_5333) ;  /* 0x0000002c00389947 */ /* 0x001ff00003800000 */
.L_x_5417:
[----:B------:R-:W-:Y:S02]  /*29200*/  SEL R18, R18, RZ, P2 ;  /* 0x000000ff12127207 */ /* 0x000fe40001000000 */
[----:B------:R-:W-:Y:S01]  /*29210*/  LOP3.LUT R0, R23, R0, RZ, 0x3c, !PT ;  /* 0x0000000017007212 */ /* 0x000fe200078e3cff */
[----:B------:R-:W-:Y:S06]  /*29220*/  @!P0 BRA `(.L_x_5334) ;  /* 0x0000000000048947 */ /* 0x000fec0003800000 */
[----:B------:R-:W-:Y:S01]  /*29230*/  BPT.TRAP 0x1 ;  /* 0x000000040000795c */ /* 0x000fe20000300000 */
.L_x_5334:
[----:B------:R-:W-:Y:S01]  /*29240*/  IMAD R5, R18, 0x8, R5 ;  /* 0x0000000812057824 */ /* 0x000fe200078e0205 */
[----:B------:R-:W-:-:S04]  /*29250*/  SHF.L.U32 R0, R0, 0x1f, RZ ;  /* 0x0000001f00007819 */ /* 0x000fc800000006ff */
[----:B------:R-:W2:Y:S02]  /*29260*/  SYNCS.PHASECHK.TRANS64.TRYWAIT P1, [R5+URZ+0x38840], R0 ;  /* 0x03884000050075a7 */ /* 0x000ea4000802017f */
[----:B--2---:R-:W-:Y:S05]  /*29270*/  @!P1 BRA `(.L_x_5335) ;  /* 0x0000002c002c9947 */ /* 0x004fea0003800000 */
.L_x_5418:
[----:B------:R-:W-:Y:S05]  /*29280*/  @!P0 BRA `(.L_x_5336) ;  /* 0x0000000000048947 */ /* 0x000fea0003800000 */
[----:B------:R-:W-:Y:S01]  /*29290*/  BPT.TRAP 0x1 ;  /* 0x000000040000795c */ /* 0x000fe20000300000 */
.L_x_5336:
[----:B------:R-:W0:Y:S02]  /*292a0*/  SYNCS.PHASECHK.TRANS64.TRYWAIT P1, [R3+URZ+0x38860], R2 ;  /* 0x03886002030075a7 */ /* 0x000e24000802017f */
[----:B0-----:R-:W-:Y:S05]  /*292b0*/  @!P1 BRA `(.L_x_5337) ;  /* 0x0000002c00309947 */ /* 0x001fea0003800000 */
.L_x_5419:
[----:B------:R-:W-:Y:S05]  /*292c0*/  @!P0 BRA `(.L_x_5338) ;  /* 0x0000000000048947 */ /* 0x000fea0003800000 */
[----:B------:R-:W-:Y:S01]  /*292d0*/  BPT.TRAP 0x1 ;  /* 0x000000040000795c */ /* 0x000fe20000300000 */
.L_x_5338:
[----:B------:R0:W0:Y:S02]  /*292e0*/  SYNCS.PHASECHK.TRANS64.TRYWAIT P0, [R5+URZ+0x38860], R0 ;  /* 0x03886000050075a7 */ /* 0x000024000800017f */
[----:B0-----:R-:W-:Y:S05]  /*292f0*/  @!P0 NANOSLEEP.SYNCS 0x989680 ;  /* 0x009896800000895d */ /* 0x001fea0003900000 */
[----:B------:R-:W0:Y:S02]  /*29300*/  @!P0 SYNCS.PHASECHK.TRANS64 P0, [R5+URZ+0x38860], R0 ;  /* 0x03886000050085a7 */ /* 0x000e24000800007f */
[----:B0-----:R-:W-:Y:S05]  /*29310*/  @!P0 BRA `(.L_x_5338) ;  /* 0xfffffffc00f08947 */ /* 0x001fea000383ffff */
.L_x_5330:
[----:B------:R-:W-:Y:S05]  /*29320*/  BSYNC B0 ;  /* 0x0000000000007941 */ /* 0x000fea0003800000 */
.L_x_5329:
[----:B------:R-:W-:Y:S05]  /*29330*/  EXIT ;  /* 0x000000000000794d */ /* 0x000fea0003800000 */
.L_x_5154:
[----:B0-----:R-:W-:-:S04]  /*29340*/  IMAD.U32 R3, RZ, RZ, UR44 ;  /* 0x0000002cff037e24 */ /* 0x001fc8000f8e00ff */
[----:B------:R0:W1:Y:S03]  /*29350*/  SYNCS.PHASECHK.TRANS64.TRYWAIT P0, [R3+URZ+0x38800], R0 ;  /* 0x03880000030075a7 */ /* 0x000066000800017f */
[----:B-1----:R-:W-:Y:S05]  /*29360*/  @!P0 NANOSLEEP.SYNCS 0x989680 ;  /* 0x009896800000895d */ /* 0x002fea0003900000 */
[----:B------:R-:W1:Y:S02]  /*29370*/  @!P0 SYNCS.PHASECHK.TRANS64 P0, [R3+URZ+0x38800], R0 ;  /* 0x03880000030085a7 */ /* 0x000e64000800007f */
[----:B-1----:R-:W-:Y:S05]  /*29380*/  @!P0 BRA `(.L_x_5154) ;  /* 0xfffffffc00ec8947 */ /* 0x002fea000383ffff */
[----:B------:R-:W-:Y:S05]  /*29390*/  BRA `(.L_x_5339) ;  /* 0xfffffe1000dc7947 */ /* 0x000fea000383ffff */
.L_x_5161:
[----:B-1----:R1:W2:Y:S02]  /*293a0*/  SYNCS.PHASECHK.TRANS64.TRYWAIT P0, [R10+URZ], R11 ;  /* 0x0000000b0a0075a7 */ /* 0x0022a4000800017f */
[----:B--2---:R-:W-:Y:S05]  /*293b0*/  @!P0 NANOSLEEP.SYNCS 0x989680 ;  /* 0x009896800000895d */ /* 0x004fea0003900000 */
[----:B------:R-:W2:Y:S02]  /*293c0*/  @!P0 SYNCS.PHASECHK.TRANS64 P0, [R10+URZ], R11 ;  /* 0x0000000b0a0085a7 */ /* 0x000ea4000800007f */
[----:B--2---:R-:W-:Y:S05]  /*293d0*/  @!P0 BRA `(.L_x_5161) ;  /* 0xfffffffc00f08947 */ /* 0x004fea000383ffff */
[----:B------:R-:W-:Y:S05]  /*293e0*/  BRA `(.L_x_5160) ;  /* 0xfffffe1800007947 */ /* 0x000fea000383ffff */
.L_x_5163:
[----:B0-----:R-:W-:-:S04]  /*293f0*/  IMAD.U32 R8, RZ, RZ, UR44 ;  /* 0x0000002cff087e24 */ /* 0x001fc8000f8e00ff */
[----:B------:R0:W1:Y:S03]  /*29400*/  SYNCS.PHASECHK.TRANS64.TRYWAIT P0, [R8+URZ+0x38810], R3 ;  /* 0x03881003080075a7 */ /* 0x000066000800017f */
[----:B-1----:R-:W-:Y:S05]  /*29410*/  @!P0 NANOSLEEP.SYNCS 0x989680 ;  /* 0x009896800000895d */ /* 0x002fea0003900000 */
[----:B------:R-:W1:Y:S02]  /*29420*/  @!P0 SYNCS.PHASECHK.TRANS64 P0, [R8+URZ+0x38810], R3 ;  /* 0x03881003080085a7 */ /* 0x000e64000800007f */
[----:B-1----:R-:W-:Y:S05]  /*29430*/  @!P0 BRA `(.L_x_5163) ;  /* 0xfffffffc00ec8947 */ /* 0x002fea000383ffff */
[----:B------:R-:W-:Y:S05]  /*29440*/  BRA `(.L_x_5340) ;  /* 0xfffffe1800d47947 */ /* 0x000fea000383ffff */
.L_x_5170:
[----:B-1----:R1:W2:Y:S02]  /*29450*/  SYNCS.PHASECHK.TRANS64.TRYWAIT P0, [R10+URZ], R11 ;  /* 0x0000000b0a0075a7 */ /* 0x0022a4000800017f */
[----:B--2---:R-:W-:Y:S05]  /*29460*/  @!P0 NANOSLEEP.SYNCS 0x989680 ;  /* 0x009896800000895d */ /* 0x004fea0003900000 */
[----:B------:R-:W2:Y:S02]  /*29470*/  @!P0 SYNCS.PHASECHK.TRANS64 P0, [R10+URZ], R11 ;  /* 0x0000000b0a0085a7 */ /* 0x000ea4000800007f */
[----:B--2---:R-:W-:Y:S05]  /*29480*/  @!P0 BRA `(.L_x_5170) ;  /* 0xfffffffc00f08947 */ /* 0x004fea000383ffff */
[----:B------:R-:W-:Y:S05]  /*29490*/  BRA `(.L_x_5169) ;  /* 0xfffffe1c00187947 */ /* 0x000fea000383ffff */
.L_x_5204:
[----:B-1----:R1:W2:Y:S02]  /*294a0*/  SYNCS.PHASECHK.TRANS64.TRYWAIT P0, [R8+URZ], R9 ;  /* 0x00000009080075a7 */ /* 0x0022a4000800017f */
[----:B--2---:R-:W-:Y:S05]  /*294b0*/  @!P0 NANOSLEEP.SYNCS 0x989680 ;  /* 0x009896800000895d */ /* 0x004fea0003900000 */
[----:B------:R-:W2:Y:S02]  /*294c0*/  @!P0 SYNCS.PHASECHK.TRANS64 P0, [R8+URZ], R9 ;  /* 0x00000009080085a7 */ /* 0x000ea4000800007f */
[----:B--2---:R-:W-:Y:S05]  /*294d0*/  @!P0 BRA `(.L_x_5204) ;  /* 0xfffffffc00f08947 */ /* 0x004fea000383ffff */
[----:B------:R-:W-:Y:S05]  /*294e0*/  BRA `(.L_x_5203) ;  /* 0xfffffe8400147947 */ /* 0x000fea000383ffff */
.L_x_5211:
[----:B-1----:R1:W2:Y:S02]  /*294f0*/  SYNCS.PHASECHK.TRANS64.TRYWAIT P0, [R14+URZ], R15 ;  /* 0x0000000f0e0075a7 */ /* 0x0022a4000800017f */
[----:B--2---:R-:W-:Y:S05]  /*29500*/  @!P0 NANOSLEEP.SYNCS 0x989680 ;  /* 0x009896800000895d */ /* 0x004fea0003900000 */
[----:B------:R-:W2:Y:S02]  /*29510*/  @!P0 SYNCS.PHASECHK.TRANS64 P0, [R14+URZ], R15 ;  /* 0x0000000f0e0085a7 */ /* 0x000ea4000800007f */
[----:B--2---:R-:W-:Y:S05]  /*29520*/  @!P0 BRA `(.L_x_5211) ;  /* 0xfffffffc00f08947 */ /* 0x004fea000383ffff */
[----:B------:R-:W-:Y:S05]  /*29530*/  BRA `(.L_x_5210) ;  /* 0xfffffe8800207947 */ /* 0x000fea000383ffff */
.L_x_5228:
[----:B-1----:R1:W2:Y:S02]  /*29540*/  SYNCS.PHASECHK.TRANS64.TRYWAIT P0, [R8+URZ], R9 ;  /* 0x00000009080075a7 */ /* 0x0022a4000800017f */
[----:B--2---:R-:W-:Y:S05]  /*29550*/  @!P0 NANOSLEEP.SYNCS 0x989680 ;  /* 0x009896800000895d */ /* 0x004fea0003900000 */
[----:B------:R-:W2:Y:S02]  /*29560*/  @!P0 SYNCS.PHASECHK.TRANS64 P0, [R8+URZ], R9 ;  /* 0x00000009080085a7 */ /* 0x000ea4000800007f */
[----:B--2---:R-:W-:Y:S05]  /*29570*/  @!P0 BRA `(.L_x_5228) ;  /* 0xfffffffc00f08947 */ /* 0x004fea000383ffff */
[----:B------:R-:W-:Y:S05]  /*29580*/  BRA `(.L_x_5227) ;  /* 0xfffffef000447947 */ /* 0x000fea000383ffff */
.L_x_5235:
[----:B-1----:R1:W2:Y:S02]  /*29590*/  SYNCS.PHASECHK.TRANS64.TRYWAIT P0, [R14+URZ], R15 ;  /* 0x0000000f0e0075a7 */ /* 0x0022a4000800017f */
[----:B--2---:R-:W-:Y:S05]  /*295a0*/  @!P0 NANOSLEEP.SYNCS 0x989680 ;  /* 0x009896800000895d */ /* 0x004fea0003900000 */
[----:B------:R-:W2:Y:S02]  /*295b0*/  @!P0 SYNCS.PHASECHK.TRANS64 P0, [R14+URZ], R15 ;  /* 0x0000000f0e0085a7 */ /* 0x000ea4000800007f */
[----:B--2---:R-:W-:Y:S05]  /*295c0*/  @!P0 BRA `(.L_x_5235) ;  /* 0xfffffffc00f08947 */ /* 0x004fea000383ffff */
[----:B------:R-:W-:Y:S05]  /*295d0*/  BRA `(.L_x_5234) ;  /* 0xfffffef400507947 */ /* 0x000fea000383ffff */
.L_x_5283:
[----:B------:R-:W3:Y:S01]  /*295e0*/  S2R R20, SR_TID.X ;  /* 0x0000000000147919 */ /* 0x000ee20000002100 */
[----:B------:R-:W-:Y:S02]  /*295f0*/  IMAD.MOV.U32 R12, RZ, RZ, RZ ;  /* 0x000000ffff0c7224 */ /* 0x000fe400078e00ff */
[----:B------:R-:W-:Y:S02]  /*29600*/  IMAD.MOV.U32 R11, RZ, RZ, 0x1f ;  /* 0x0000001fff0b7424 */ /* 0x000fe400078e00ff */
[----:B------:R-:W-:Y:S01]  /*29610*/  IMAD.MOV.U32 R15, RZ, RZ, -0x1 ;  /* 0xffffffffff0f7424 */ /* 0x000fe200078e00ff */
[----:B---3--:R-:W-:-:S04]  /*29620*/  SHF.R.U32.HI R20, RZ, 0x5, R20 ;  /* 0x00000005ff147819 */ /* 0x008fc80000011614 */
[----:B------:R-:W-:-:S05]  /*29630*/  LOP3.LUT R20, R20, 0x3, RZ, 0xc0, !PT ;  /* 0x0000000314147812 */ /* 0x000fca00078ec0ff */
[----:B------:R-:W-:-:S07]  /*29640*/  IMAD.MOV.U32 R13, RZ, RZ, R20 ;  /* 0x000000ffff0d7224 */ /* 0x000fce00078e0014 */
[----:B012--5:R-:W-:Y:S05]  /*29650*/  WARPSYNC.COLLECTIVE R15, `(.L_x_5341) ;  /* 0x000000000f087348 */ /* 0x027fea0003c00000 */
[----:B------:R3:W4:Y:S02]  /*29660*/  SHFL.IDX P6, R14, R13, R12, R11 ;  /* 0x0000000c0d0e7389 */ /* 0x00072400000c000b */
[----:B012345:R-:W-:Y:S01]  /*29670*/  ENDCOLLECTIVE ;  /* 0x000000000000791b */ /* 0x03ffe20003800000 */
.L_x_5341:
[----:B------:R-:W-:Y:S05]  /*29680*/  BRA `(.L_x_5342) ;  /* 0xffffffc000947947 */ /* 0x000fea000383ffff */
.L_x_5286:
[----:B0-----:R0:W1:Y:S02]  /*29690*/  SYNCS.PHASECHK.TRANS64.TRYWAIT P0, [R27+URZ+0x38840], R0 ;  /* 0x038840001b0075a7 */ /* 0x001064000800017f */
[----:B-1----:R-:W-:Y:S05]  /*296a0*/  @!P0 NANOSLEEP.SYNCS 0x989680 ;  /* 0x009896800000895d */ /* 0x002fea0003900000 */
[----:B------:R-:W1:Y:S02]  /*296b0*/  @!P0 SYNCS.PHASECHK.TRANS64 P0, [R27+URZ+0x38840], R0 ;  /* 0x038840001b0085a7 */ /* 0x000e64000800007f */
[----:B-1----:R-:W-:Y:S05]  /*296c0*/  @!P0 BRA `(.L_x_5286) ;  /* 0xfffffffc00f08947 */ /* 0x002fea000383ffff */
[----:B------:R-:W-:Y:S05]  /*296d0*/  BRA `(.L_x_5343) ;  /* 0xffffffc400487947 */ /* 0x000fea000383ffff */
.L_x_5287:
        /* <DEDUP_REMOVED lines=8> */
.L_x_5345:
[----:B------:R-:W-:Y:S05]  /*29760*/  BSYNC B0 ;  /* 0x0000000000007941 */ /* 0x000fea0003800000 */
.L_x_5344:
        /* <DEDUP_REMOVED lines=9> */
.L_x_5346:
[----:B------:R-:W-:Y:S02]  /*29800*/  IMAD.MOV.U32 R13, RZ, RZ, R5 ;  /* 0x000000ffff0d7224 */ /* 0x000fe400078e0005 */
[----:B------:R-:W-:Y:S01]  /*29810*/  IMAD.MOV.U32 R12, RZ, RZ, 0x1 ;  /* 0x00000001ff0c7424 */ /* 0x000fe200078e00ff */
[----:B------:R-:W-:-:S13]  /*29820*/  @P0 LEA R6, P1, R8, R14, 0x1 ;  /* 0x0000000e08060211 */ /* 0x000fda00078208ff */
[----:B------:R-:W-:Y:S05]  /*29830*/  WARPSYNC.COLLECTIVE R15, `(.L_x_5347) ;  /* 0x000000000f087348 */ /* 0x000fea0003c00000 */
[----:B------:R0:W1:Y:S02]  /*29840*/  SHFL.IDX P6, R14, R13, R12, R11 ;  /* 0x0000000c0d0e7389 */ /* 0x00006400000c000b */
[----:B01----:R-:W-:Y:S01]  /*29850*/  ENDCOLLECTIVE ;  /* 0x000000000000791b */ /* 0x003fe20003800000 */
.L_x_5347:
[----:B------:R-:W-:Y:S02]  /*29860*/  @P0 IMAD.X R3, RZ, RZ, R2, P1 ;  /* 0x000000ffff030224 */ /* 0x000fe400008e0602 */
[----:B------:R-:W-:-:S05]  /*29870*/  @P0 IMAD.MOV.U32 R2, RZ, RZ, R6 ;  /* 0x000000ffff020224 */ /* 0x000fca00078e0006 */
[----:B------:R-:W-:Y:S01]  /*29880*/  @!PT LDS RZ, [RZ] ;  /* 0x00000000fffff984 */ /* 0x000fe20000000800 */
[----:B------:R-:W-:Y:S01]  /*29890*/  @!PT LDS RZ, [RZ] ;  /* 0x00000000fffff984 */ /* 0x000fe20000000800 */
[----:B------:R-:W-:Y:S01]  /*298a0*/  @!PT LDS RZ, [RZ] ;  /* 0x00000000fffff984 */ /* 0x000fe20000000800 */
[----:B------:R0:W-:Y:S01]  /*298b0*/  @P0 LDGSTS.E.BYPASS.LTC128B.128 [R7+0x22400], desc[UR36][R2.64], !P2 ;  /* 0x2240000002070fae */ /* 0x0001e2000d101d64 */
[----:B------:R-:W-:Y:S01]  /*298c0*/  ISETP.GE.AND P0, PT, R25, 0x11, PT ;  /* 0x000000111900780c */ /* 0x000fe20003f06270 */
[----:B------:R-:W-:Y:S02]  /*298d0*/  IMAD.MOV.U32 R13, RZ, RZ, R0 ;  /* 0x000000ffff0d7224 */ /* 0x000fe400078e0000 */
[----:B0-----:R-:W-:-:S10]  /*298e0*/  IMAD.MOV.U32 R2, RZ, RZ, R14 ;  /* 0x000000ffff027224 */ /* 0x001fd400078e000e */
[----:B------:R-:W-:Y:S05]  /*298f0*/  WARPSYNC.COLLECTIVE R15, `(.L_x_5348) ;  /* 0x000000000f087348 */ /* 0x000fea0003c00000 */
[----:B------:R0:W1:Y:S02]  /*29900*/  SHFL.IDX P6, R14, R13, R12, R11 ;  /* 0x0000000c0d0e7389 */ /* 0x00006400000c000b */
[----:B01----:R-:W-:Y:S01]  /*29910*/  ENDCOLLECTIVE ;  /* 0x000000000000791b */ /* 0x003fe20003800000 */
.L_x_5348:
[----:B------:R-:W-:Y:S02]  /*29920*/  @P0 IMAD R9, R4, 0x2, R17 ;  /* 0x0000000204090824 */ /* 0x000fe400078e0211 */
[----:B------:R-:W-:Y:S02]  /*29930*/  IMAD.MOV.U32 R13, RZ, RZ, R5 ;  /* 0x000000ffff0d7224 */ /* 0x000fe400078e0005 */
[----:B------:R-:W-:Y:S01]  /*29940*/  IMAD.MOV.U32 R12, RZ, RZ, 0x2 ;  /* 0x00000002ff0c7424 */ /* 0x000fe200078e00ff */
[----:B------:R-:W-:-:S13]  /*29950*/  @P0 LEA R6, P1, R8, R14, 0x1 ;  /* 0x0000000e08060211 */ /* 0x000fda00078208ff */
[----:B------:R-:W-:Y:S05]  /*29960*/  WARPSYNC.COLLECTIVE R15, `(.L_x_5349) ;  /* 0x000000000f087348 */ /* 0x000fea0003c00000 */
[----:B------:R0:W1:Y:S02]  /*29970*/  SHFL.IDX P6, R14, R13, R12, R11 ;  /* 0x0000000c0d0e7389 */ /* 0x00006400000c000b */
[----:B01----:R-:W-:Y:S01]  /*29980*/  ENDCOLLECTIVE ;  /* 0x000000000000791b */ /* 0x003fe20003800000 */
.L_x_5349:
        /* <DEDUP_REMOVED lines=12> */
.L_x_5350:
[----:B------:R-:W-:Y:S02]  /*29a50*/  @P0 IMAD R7, R4, 0x2, R17 ;  /* 0x0000000204070824 */ /* 0x000fe400078e0211 */
[----:B------:R-:W-:Y:S02]  /*29a60*/  IMAD.MOV.U32 R13, RZ, RZ, R5 ;  /* 0x000000ffff0d7224 */ /* 0x000fe400078e0005 */
[----:B------:R-:W-:Y:S01]  /*29a70*/  IMAD.MOV.U32 R12, RZ, RZ, 0x3 ;  /* 0x00000003ff0c7424 */ /* 0x000fe200078e00ff */
[----:B------:R-:W-:-:S13]  /*29a80*/  @P0 LEA R6, P1, R8, R14, 0x1 ;  /* 0x0000000e08060211 */ /* 0x000fda00078208ff */
[----:B------:R-:W-:Y:S05]  /*29a90*/  WARPSYNC.COLLECTIVE R15, `(.L_x_5351) ;  /* 0x000000000f087348 */ /* 0x000fea0003c00000 */
[----:B------:R0:W1:Y:S02]  /*29aa0*/  SHFL.IDX P6, R14, R13, R12, R11 ;  /* 0x0000000c0d0e7389 */ /* 0x00006400000c000b */
[----:B01----:R-:W-:Y:S01]  /*29ab0*/  ENDCOLLECTIVE ;  /* 0x000000000000791b */ /* 0x003fe20003800000 */
.L_x_5351:
[----:B------:R-:W-:Y:S02]  /*29ac0*/  @P0 IMAD.X R3, RZ, RZ, R2, P1 ;  /* 0x000000ffff030224 */ /* 0x000fe400008e0602 */
[----:B------:R-:W-:-:S05]  /*29ad0*/  @P0 IMAD.MOV.U32 R2, RZ, RZ, R6 ;  /* 0x000000ffff020224 */ /* 0x000fca00078e0006 */
        /* <DEDUP_REMOVED lines=9> */
.L_x_5352:
[----:B------:R-:W-:Y:S05]  /*29b70*/  BRA `(.L_x_5353) ;  /* 0xffffffc400107947 */ /* 0x000fea000383ffff */
.L_x_5292:
[----:B------:R-:W-:Y:S01]  /*29b80*/  IMAD.MOV.U32 R13, RZ, RZ, R5 ;  /* 0x000000ffff0d7224 */ /* 0x000fe200078e0005 */
[----:B------:R-:W-:Y:S01]  /*29b90*/  LOP3.LUT R16, R16, 0xfffffeff, RZ, 0xc0, !PT ;  /* 0xfffffeff10107812 */ /* 0x000fe200078ec0ff */
[----:B------:R-:W-:Y:S02]  /*29ba0*/  IMAD.MOV.U32 R12, RZ, RZ, RZ ;  /* 0x000000ffff0c7224 */ /* 0x000fe400078e00ff */
[----:B------:R-:W-:Y:S02]  /*29bb0*/  IMAD.MOV.U32 R11, RZ, RZ, 0x181f ;  /* 0x0000181fff0b7424 */ /* 0x000fe400078e00ff */
[----:B------:R-:W-:Y:S02]  /*29bc0*/  IMAD.MOV.U32 R15, RZ, RZ, -0x1 ;  /* 0xffffffffff0f7424 */ /* 0x000fe400078e00ff */
[----:B------:R-:W-:-:S07]  /*29bd0*/  VIADD R4, R8, UR43 ;  /* 0x0000002b08047c36 */ /* 0x000fce0008000000 */
[----:B-1----:R-:W-:Y:S05]  /*29be0*/  WARPSYNC.COLLECTIVE R15, `(.L_x_5354) ;  /* 0x000000000f087348 */ /* 0x002fea0003c00000 */
[----:B------:R0:W2:Y:S02]  /*29bf0*/  SHFL.IDX P6, R14, R13, R12, R11 ;  /* 0x0000000c0d0e7389 */ /* 0x0000a400000c000b */
[----:B012---:R-:W-:Y:S01]  /*29c00*/  ENDCOLLECTIVE ;  /* 0x000000000000791b */ /* 0x007fe20003800000 */
.L_x_5354:
        /* <DEDUP_REMOVED lines=8> */
.L_x_5355:
[----:B------:R-:W-:Y:S02]  /*29c90*/  IMAD.MOV.U32 R13, RZ, RZ, R5 ;  /* 0x000000ffff0d7224 */ /* 0x000fe400078e0005 */
[----:B------:R-:W-:Y:S01]  /*29ca0*/  IMAD.MOV.U32 R12, RZ, RZ, 0x1 ;  /* 0x00000001ff0c7424 */ /* 0x000fe200078e00ff */
[----:B------:R-:W-:-:S13]  /*29cb0*/  @!P1 LEA R6, P0, R7, R14, 0x1 ;  /* 0x0000000e07069211 */ /* 0x000fda00078008ff */
[----:B------:R-:W-:Y:S05]  /*29cc0*/  WARPSYNC.COLLECTIVE R15, `(.L_x_5356) ;  /* 0x000000000f087348 */ /* 0x000fea0003c00000 */
[----:B------:R0:W1:Y:S02]  /*29cd0*/  SHFL.IDX P6, R14, R13, R12, R11 ;  /* 0x0000000c0d0e7389 */ /* 0x00006400000c000b */
[----:B01----:R-:W-:Y:S01]  /*29ce0*/  ENDCOLLECTIVE ;  /* 0x000000000000791b */ /* 0x003fe20003800000 */
.L_x_5356:
[----:B------:R-:W-:Y:S02]  /*29cf0*/  @!P1 IMAD.X R3, RZ, RZ, R2, P0 ;  /* 0x000000ffff039224 */ /* 0x000fe400000e0602 */
[----:B------:R-:W-:Y:S02]  /*29d00*/  @!P1 IMAD.MOV.U32 R2, RZ, RZ, R6 ;  /* 0x000000ffff029224 */ /* 0x000fe400078e0006 */
[----:B------:R-:W-:-:S03]  /*29d10*/  VIADD R6, R4, 0x10 ;  /* 0x0000001004067836 */ /* 0x000fc60000000000 */
[----:B------:R-:W-:Y:S01]  /*29d20*/  @!PT LDS RZ, [RZ] ;  /* 0x00000000fffff984 */ /* 0x000fe20000000800 */
[----:B------:R-:W-:Y:S01]  /*29d30*/  @!PT LDS RZ, [RZ] ;  /* 0x00000000fffff984 */ /* 0x000fe20000000800 */
[----:B------:R-:W-:Y:S01]  /*29d40*/  @!PT LDS RZ, [RZ] ;  /* 0x00000000fffff984 */ /* 0x000fe20000000800 */
[----:B------:R0:W-:Y:S02]  /*29d50*/  @!P1 LDGSTS.E.BYPASS.LTC128B.128 [R22+0x20400], desc[UR36][R2.64], !P5 ;  /* 0x2040000002169fae */ /* 0x0001e4000e901d64 */
[----:B------:R-:W-:Y:S01]  /*29d60*/  ISETP.GE.AND P1, PT, R6, UR41, PT ;  /* 0x0000002906007c0c */ /* 0x000fe2000bf26270 */
[----:B------:R-:W-:Y:S02]  /*29d70*/  IMAD.MOV.U32 R13, RZ, RZ, R0 ;  /* 0x000000ffff0d7224 */ /* 0x000fe400078e0000 */
[----:B0-----:R-:W-:-:S10]  /*29d80*/  IMAD.MOV.U32 R2, RZ, RZ, R14 ;  /* 0x000000ffff027224 */ /* 0x001fd400078e000e */
[----:B------:R-:W-:-:S07]  /*29d90*/  @P1 LOP3.LUT R16, R16, 0x80, RZ, 0xfc, !PT ;  /* 0x0000008010101812 */ /* 0x000fce00078efcff */
[----:B------:R-:W-:Y:S05]  /*29da0*/  WARPSYNC.COLLECTIVE R15, `(.L_x_5357) ;  /* 0x000000000f087348 */ /* 0x000fea0003c00000 */
[----:B------:R0:W1:Y:S02]  /*29db0*/  SHFL.IDX P6, R14, R13, R12, R11 ;  /* 0x0000000c0d0e7389 */ /* 0x00006400000c000b */
[----:B01----:R-:W-:Y:S01]  /*29dc0*/  ENDCOLLECTIVE ;  /* 0x000000000000791b */ /* 0x003fe20003800000 */
.L_x_5357:
[----:B------:R-:W-:Y:S01]  /*29dd0*/  LOP3.LUT R16, R16, 0xffffffbf, RZ, 0xc0, !PT ;  /* 0xffffffbf10107812 */ /* 0x000fe200078ec0ff */
[----:B------:R-:W-:Y:S02]  /*29de0*/  IMAD.MOV.U32 R13, RZ, RZ, R5 ;  /* 0x000000ffff0d7224 */ /* 0x000fe400078e0005 */
[----:B------:R-:W-:Y:S01]  /*29df0*/  IMAD.MOV.U32 R12, RZ, RZ, 0x2 ;  /* 0x00000002ff0c7424 */ /* 0x000fe200078e00ff */
[----:B------:R-:W-:-:S13]  /*29e00*/  @!P1 LEA R6, P0, R7, R14, 0x1 ;  /* 0x0000000e07069211 */ /* 0x000fda00078008ff */
[----:B------:R-:W-:Y:S05]  /*29e10*/  WARPSYNC.COLLECTIVE R15, `(.L_x_5358) ;  /* 0x000000000f087348 */ /* 0x000fea0003c00000 */
[----:B------:R0:W1:Y:S02]  /*29e20*/  SHFL.IDX P6, R14, R13, R12, R11 ;  /* 0x0000000c0d0e7389 */ /* 0x00006400000c000b */
[----:B01----:R-:W-:Y:S01]  /*29e30*/  ENDCOLLECTIVE ;  /* 0x000000000000791b */ /* 0x003fe20003800000 */
.L_x_5358:
        /* <DEDUP_REMOVED lines=14> */
.L_x_5359:
[----:B------:R-:W-:Y:S02]  /*29f20*/  IMAD.MOV.U32 R13, RZ, RZ, R5 ;  /* 0x000000ffff0d7224 */ /* 0x000fe400078e0005 */
[----:B------:R-:W-:Y:S01]  /*29f30*/  IMAD.MOV.U32 R12, RZ, RZ, 0x3 ;  /* 0x00000003ff0c7424 */ /* 0x000fe200078e00ff */
[----:B------:R-:W-:-:S13]  /*29f40*/  @!P1 LEA R6, P0, R7, R14, 0x1 ;  /* 0x0000000e07069211 */ /* 0x000fda00078008ff */
[----:B------:R-:W-:Y:S05]  /*29f50*/  WARPSYNC.COLLECTIVE R15, `(.L_x_5360) ;  /* 0x000000000f087348 */ /* 0x000fea0003c00000 */
[----:B------:R0:W1:Y:S02]  /*29f60*/  SHFL.IDX P6, R14, R13, R12, R11 ;  /* 0x0000000c0d0e7389 */ /* 0x00006400000c000b */
[----:B01----:R-:W-:Y:S01]  /*29f70*/  ENDCOLLECTIVE ;  /* 0x000000000000791b */ /* 0x003fe20003800000 */
.L_x_5360:
[----:B------:R-:W-:Y:S02]  /*29f80*/  @!P1 IMAD.X R3, RZ, RZ, R2, P0 ;  /* 0x000000ffff039224 */ /* 0x000fe400000e0602 */
[----:B------:R-:W-:-:S05]  /*29f90*/  @!P1 IMAD.MOV.U32 R2, RZ, RZ, R6 ;  /* 0x000000ffff029224 */ /* 0x000fca00078e0006 */
        /* <DEDUP_REMOVED lines=9> */
.L_x_5361:
[----:B------:R-:W-:Y:S05]  /*2a030*/  BRA `(.L_x_5362) ;  /* 0xffffffc400f87947 */ /* 0x000fea000383ffff */
.L_x_5296:
        /* <DEDUP_REMOVED lines=8> */
.L_x_5364:
[----:B------:R-:W-:Y:S05]  /*2a0c0*/  BSYNC B0 ;  /* 0x0000000000007941 */ /* 0x000fea0003800000 */
.L_x_5363:
[----:B------:R-:W-:Y:S01]  /*2a0d0*/  IMAD.MOV.U32 R13, RZ, RZ, R0 ;  /* 0x000000ffff0d7224 */ /* 0x000fe200078e0000 */
[----:B------:R-:W-:Y:S01]  /*2a0e0*/  LOP3.LUT P1, RZ, R16, 0x100, RZ, 0xc0, !PT ;  /* 0x0000010010ff7812 */ /* 0x000fe2000782c0ff */
[----:B------:R-:W-:Y:S02]  /*2a0f0*/  IMAD.MOV.U32 R12, RZ, RZ, RZ ;  /* 0x000000ffff0c7224 */ /* 0x000fe400078e00ff */
[----:B------:R-:W-:Y:S02]  /*2a100*/  IMAD.MOV.U32 R11, RZ, RZ, 0x181f ;  /* 0x0000181fff0b7424 */ /* 0x000fe400078e00ff */
[----:B------:R-:W-:Y:S02]  /*2a110*/  IMAD.MOV.U32 R15, RZ, RZ, -0x1 ;  /* 0xffffffffff0f7424 */ /* 0x000fe400078e00ff */
[----:B------:R-:W-:-:S07]  /*2a120*/  IMAD.MOV.U32 R2, RZ, RZ, R14 ;  /* 0x000000ffff027224 */ /* 0x000fce00078e000e */
[----:B------:R-:W-:Y:S05]  /*2a130*/  WARPSYNC.COLLECTIVE R15, `(.L_x_5365) ;  /* 0x000000000f087348 */ /* 0x000fea0003c00000 */
[----:B------:R0:W1:Y:S02]  /*2a140*/  SHFL.IDX P6, R14, R13, R12, R11 ;  /* 0x0000000c0d0e7389 */ /* 0x00006400000c000b */
[----:B01----:R-:W-:Y:S01]  /*2a150*/  ENDCOLLECTIVE ;  /* 0x000000000000791b */ /* 0x003fe20003800000 */
.L_x_5365:
[----:B------:R-:W-:Y:S02]  /*2a160*/  IMAD.MOV.U32 R13, RZ, RZ, R4 ;  /* 0x000000ffff0d7224 */ /* 0x000fe400078e0004 */
[----:B------:R-:W-:Y:S01]  /*2a170*/  IMAD.MOV.U32 R12, RZ, RZ, 0x1 ;  /* 0x00000001ff0c7424 */ /* 0x000fe200078e00ff */
[----:B------:R-:W-:Y:S02]  /*2a180*/  @!P1 LEA R14, P0, R9, R14, 0x1 ;  /* 0x0000000e090e9211 */ /* 0x000fe400078008ff */
[----:B------:R-:W-:-:S03]  /*2a190*/  LOP3.LUT P6, RZ, R16, 0x40000, RZ, 0xc0, !PT ;  /* 0x0004000010ff7812 */ /* 0x000fc600078cc0ff */
[----:B------:R-:W-:Y:S01]  /*2a1a0*/  @!P1 IMAD.X R3, RZ, RZ, R2, P0 ;  /* 0x000000ffff039224 */ /* 0x000fe200000e0602 */
[C---:B------:R-:W-:Y:S01]  /*2a1b0*/  LOP3.LUT P0, RZ, R16.reuse, 0x80000, RZ, 0xc0, !PT ;  /* 0x0008000010ff7812 */ /* 0x040fe2000780c0ff */
[----:B------:R-:W-:Y:S01]  /*2a1c0*/  @!P1 IMAD.MOV.U32 R2, RZ, RZ, R14 ;  /* 0x000000ffff029224 */ /* 0x000fe200078e000e */
[----:B------:R-:W-:-:S04]  /*2a1d0*/  LOP3.LUT R16, R16, 0xffbfffff, RZ, 0xc0, !PT ;  /* 0xffbfffff10107812 */ /* 0x000fc800078ec0ff */
[----:B------:R-:W-:-:S07]  /*2a1e0*/  @P2 LOP3.LUT R16, R16, 0x400000, RZ, 0xfc, !PT ;  /* 0x0040000010102812 */ /* 0x000fce00078efcff */
        /* <DEDUP_REMOVED lines=9> */
.L_x_5366:
        /* <DEDUP_REMOVED lines=15> */
.L_x_5367:
        /* <DEDUP_REMOVED lines=27> */
.L_x_5368:
[----:B------:R-:W-:Y:S02]  /*2a520*/  IMAD.MOV.U32 R13, RZ, RZ, R0 ;  /* 0x000000ffff0d7224 */ /* 0x000fe400078e0000 */
[----:B------:R-:W-:-:S07]  /*2a530*/  IMAD.MOV.U32 R5, RZ, RZ, R14 ;  /* 0x000000ffff057224 */ /* 0x000fce00078e000e */
[----:B------:R-:W-:Y:S05]  /*2a540*/  WARPSYNC.COLLECTIVE R15, `(.L_x_5369) ;  /* 0x000000000f087348 */ /* 0x000fea0003c00000 */
[----:B------:R0:W1:Y:S02]  /*2a550*/  SHFL.IDX P6, R14, R13, R12, R11 ;  /* 0x0000000c0d0e7389 */ /* 0x00006400000c000b */
[----:B01----:R-:W-:Y:S01]  /*2a560*/  ENDCOLLECTIVE ;  /* 0x000000000000791b */ /* 0x003fe20003800000 */
.L_x_5369:
        /* <DEDUP_REMOVED lines=17> */
.L_x_5370:
        /* <DEDUP_REMOVED lines=14> */
.L_x_5371:
[----:B------:R-:W-:Y:S01]  /*2a760*/  @!PT LDS RZ, [RZ] ;  /* 0x00000000fffff984 */ /* 0x000fe20000000800 */
[----:B------:R-:W-:Y:S01]  /*2a770*/  @!PT LDS RZ, [RZ] ;  /* 0x00000000fffff984 */ /* 0x000fe20000000800 */
[----:B------:R-:W-:Y:S01]  /*2a780*/  @!PT LDS RZ, [RZ] ;  /* 0x00000000fffff984 */ /* 0x000fe20000000800 */
[----:B------:R0:W-:Y:S01]  /*2a790*/  @!P1 LDGSTS.E.BYPASS.LTC128B.128 [R22+0x35400], desc[UR36][R2.64+0x380], P0 ;  /* 0x3540038002169fae */ /* 0x0001e20008101d64 */
[----:B------:R-:W-:Y:S05]  /*2a7a0*/  BRA `(.L_x_5372) ;  /* 0xffffffc800947947 */ /* 0x000fea000383ffff */
.L_x_5299:
[----:B0-----:R0:W2:Y:S02]  /*2a7b0*/  SYNCS.PHASECHK.TRANS64.TRYWAIT P0, [R17+URZ+0x38820], R0 ;  /* 0x03882000110075a7 */ /* 0x0010a4000800017f */
[----:B--2---:R-:W-:Y:S05]  /*2a7c0*/  @!P0 NANOSLEEP.SYNCS 0x989680 ;  /* 0x009896800000895d */ /* 0x004fea0003900000 */
[----:B------:R-:W2:Y:S02]  /*2a7d0*/  @!P0 SYNCS.PHASECHK.TRANS64 P0, [R17+URZ+0x38820], R0 ;  /* 0x03882000110085a7 */ /* 0x000ea4000800007f */
[----:B--2---:R-:W-:Y:S05]  /*2a7e0*/  @!P0 BRA `(.L_x_5299) ;  /* 0xfffffffc00f08947 */ /* 0x004fea000383ffff */
[----:B------:R-:W-:Y:S05]  /*2a7f0*/  BRA `(.L_x_5373) ;  /* 0xffffffcc00187947 */ /* 0x000fea000383ffff */
.L_x_5302:
[----:B0-----:R0:W2:Y:S02]  /*2a800*/  SYNCS.PHASECHK.TRANS64.TRYWAIT P0, [R27+URZ+0x38860], R0 ;  /* 0x038860001b0075a7 */ /* 0x0010a4000800017f */
[----:B--2---:R-:W-:Y:S05]  /*2a810*/  @!P0 NANOSLEEP.SYNCS 0x989680 ;  /* 0x009896800000895d */ /* 0x004fea0003900000 */
[----:B------:R-:W2:Y:S02]  /*2a820*/  @!P0 SYNCS.PHASECHK.TRANS64 P0, [R27+URZ+0x38860], R0 ;  /* 0x038860001b0085a7 */ /* 0x000ea4000800007f */
[----:B--2---:R-:W-:Y:S05]  /*2a830*/  @!P0 BRA `(.L_x_5302) ;  /* 0xfffffffc00f08947 */ /* 0x004fea000383ffff */
[----:B------:R-:W-:Y:S05]  /*2a840*/  BRA `(.L_x_5374) ;  /* 0xffffffcc00247947 */ /* 0x000fea000383ffff */
.L_x_5303:
        /* <DEDUP_REMOVED lines=8> */
.L_x_5376:
[----:B------:R-:W-:Y:S05]  /*2a8d0*/  BSYNC B0 ;  /* 0x0000000000007941 */ /* 0x000fea0003800000 */
.L_x_5375:
        /* <DEDUP_REMOVED lines=15> */
.L_x_5377:
[----:B------:R-:W-:-:S04]  /*2a9d0*/  LOP3.LUT R16, R16, 0xffffffbf, RZ, 0xc0, !PT ;  /* 0xffffffbf10107812 */ /* 0x000fc800078ec0ff */
[----:B------:R-:W-:Y:S01]  /*2a9e0*/  @P1 LOP3.LUT R16, R16, 0x40, RZ, 0xfc, !PT ;  /* 0x0000004010101812 */ /* 0x000fe200078efcff */
[----:B------:R-:W-:Y:S02]  /*2a9f0*/  IMAD.MOV.U32 R13, RZ, RZ, R7 ;  /* 0x000000ffff0d7224 */ /* 0x000fe400078e0007 */
        /* <DEDUP_REMOVED lines=31> */
.L_x_5378:
[----:B------:R-:W-:Y:S02]  /*2abf0*/  IMAD.MOV.U32 R13, RZ, RZ, R6 ;  /* 0x000000ffff0d7224 */ /* 0x000fe400078e0006 */
[----:B------:R-:W-:-:S07]  /*2ac00*/  IMAD.MOV.U32 R3, RZ, RZ, R14 ;  /* 0x000000ffff037224 */ /* 0x000fce00078e000e */
[----:B------:R-:W-:Y:S05]  /*2ac10*/  WARPSYNC.COLLECTIVE R15, `(.L_x_5379) ;  /* 0x000000000f087348 */ /* 0x000fea0003c00000 */
[----:B------:R0:W1:Y:S02]  /*2ac20*/  SHFL.IDX P6, R14, R13, R12, R11 ;  /* 0x0000000c0d0e7389 */ /* 0x00006400000c000b */
[----:B01----:R-:W-:Y:S01]  /*2ac30*/  ENDCOLLECTIVE ;  /* 0x000000000000791b */ /* 0x003fe20003800000 */
.L_x_5379:
        /* <DEDUP_REMOVED lines=28> */
.L_x_5380:
[----:B------:R-:W-:Y:S02]  /*2ae00*/  IMAD.MOV.U32 R13, RZ, RZ, R6 ;  /* 0x000000ffff0d7224 */ /* 0x000fe400078e0006 */
[----:B------:R-:W-:-:S07]  /*2ae10*/  IMAD.MOV.U32 R8, RZ, RZ, R14 ;  /* 0x000000ffff087224 */ /* 0x000fce00078e000e */
[----:B------:R-:W-:Y:S05]  /*2ae20*/  WARPSYNC.COLLECTIVE R15, `(.L_x_5381) ;  /* 0x000000000f087348 */ /* 0x000fea0003c00000 */
[----:B------:R0:W1:Y:S02]  /*2ae30*/  SHFL.IDX P6, R14, R13, R12, R11 ;  /* 0x0000000c0d0e7389 */ /* 0x00006400000c000b */
[----:B01----:R-:W-:Y:S01]  /*2ae40*/  ENDCOLLECTIVE ;  /* 0x000000000000791b */ /* 0x003fe20003800000 */
.L_x_5381:
        /* <DEDUP_REMOVED lines=28> */
.L_x_5382:
[----:B------:R-:W-:Y:S02]  /*2b010*/  IMAD.MOV.U32 R13, RZ, RZ, R6 ;  /* 0x000000ffff0d7224 */ /* 0x000fe400078e0006 */
[----:B------:R-:W-:-:S07]  /*2b020*/  IMAD.MOV.U32 R7, RZ, RZ, R14 ;  /* 0x000000ffff077224 */ /* 0x000fce00078e000e */
[----:B------:R-:W-:Y:S05]  /*2b030*/  WARPSYNC.COLLECTIVE R15, `(.L_x_5383) ;  /* 0x000000000f087348 */ /* 0x000fea0003c00000 */
[----:B------:R0:W1:Y:S02]  /*2b040*/  SHFL.IDX P6, R14, R13, R12, R11 ;  /* 0x0000000c0d0e7389 */ /* 0x00006400000c000b */
[----:B01----:R-:W-:Y:S01]  /*2b050*/  ENDCOLLECTIVE ;  /* 0x000000000000791b */ /* 0x003fe20003800000 */
.L_x_5383:
[----:B------:R-:W-:Y:S05]  /*2b060*/  BRA `(.L_x_5384) ;  /* 0xffffffc800d07947 */ /* 0x000fea000383ffff */
.L_x_5309:
[----:B0-----:R0:W2:Y:S02]  /*2b070*/  SYNCS.PHASECHK.TRANS64.TRYWAIT P0, [R8+URZ+0x38840], R20 ;  /* 0x03884014080075a7 */ /* 0x0010a4000800017f */
[----:B--2---:R-:W-:Y:S05]  /*2b080*/  @!P0 NANOSLEEP.SYNCS 0x989680 ;  /* 0x009896800000895d */ /* 0x004fea0003900000 */
[----:B------:R-:W2:Y:S02]  /*2b090*/  @!P0 SYNCS.PHASECHK.TRANS64 P0, [R8+URZ+0x38840], R20 ;  /* 0x03884014080085a7 */ /* 0x000ea4000800007f */
[----:B--2---:R-:W-:Y:S05]  /*2b0a0*/  @!P0 BRA `(.L_x_5309) ;  /* 0xfffffffc00f08947 */ /* 0x004fea000383ffff */
[----:B------:R-:W-:Y:S05]  /*2b0b0*/  BRA `(.L_x_5385) ;  /* 0xffffffd000207947 */ /* 0x000fea000383ffff */
.L_x_5310:
        /* <DEDUP_REMOVED lines=8> */
.L_x_5387:
[----:B------:R-:W-:Y:S05]  /*2b140*/  BSYNC B1 ;  /* 0x0000000000017941 */ /* 0x000fea0003800000 */
.L_x_5386:
        /* <DEDUP_REMOVED lines=9> */
.L_x_5388:
[----:B------:R-:W-:Y:S02]  /*2b1e0*/  IMAD.MOV.U32 R13, RZ, RZ, R27 ;  /* 0x000000ffff0d7224 */ /* 0x000fe400078e001b */
[----:B------:R-:W-:Y:S01]  /*2b1f0*/  IMAD.MOV.U32 R12, RZ, RZ, 0x1 ;  /* 0x00000001ff0c7424 */ /* 0x000fe200078e00ff */
[----:B------:R-:W-:-:S13]  /*2b200*/  IADD3 R2, P0, R14, R0, RZ ;  /* 0x000000000e027210 */ /* 0x000fda0007f1e0ff */
[----:B------:R-:W-:Y:S05]  /*2b210*/  WARPSYNC.COLLECTIVE R15, `(.L_x_5389) ;  /* 0x000000000f087348 */ /* 0x000fea0003c00000 */
[----:B------:R0:W1:Y:S02]  /*2b220*/  SHFL.IDX P6, R14, R13, R12, R11 ;  /* 0x0000000c0d0e7389 */ /* 0x00006400000c000b */
[----:B01----:R-:W-:Y:S01]  /*2b230*/  ENDCOLLECTIVE ;  /* 0x000000000000791b */ /* 0x003fe20003800000 */
.L_x_5389:
        /* <DEDUP_REMOVED lines=10> */
.L_x_5390:
[----:B------:R-:W-:Y:S02]  /*2b2e0*/  IMAD.MOV.U32 R13, RZ, RZ, R27 ;  /* 0x000000ffff0d7224 */ /* 0x000fe400078e001b */
[----:B------:R-:W-:Y:S02]  /*2b2f0*/  IMAD.MOV.U32 R12, RZ, RZ, 0x2 ;  /* 0x00000002ff0c7424 */ /* 0x000fe400078e00ff */
[----:B------:R-:W-:-:S07]  /*2b300*/  IMAD.MOV.U32 R2, RZ, RZ, R14 ;  /* 0x000000ffff027224 */ /* 0x000fce00078e000e */
[----:B------:R-:W-:Y:S05]  /*2b310*/  WARPSYNC.COLLECTIVE R15, `(.L_x_5391) ;  /* 0x000000000f087348 */ /* 0x000fea0003c00000 */
[----:B------:R0:W1:Y:S02]  /*2b320*/  SHFL.IDX P6, R14, R13, R12, R11 ;  /* 0x0000000c0d0e7389 */ /* 0x00006400000c000b */
[----:B01----:R-:W-:Y:S01]  /*2b330*/  ENDCOLLECTIVE ;  /* 0x000000000000791b */ /* 0x003fe20003800000 */
.L_x_5391:
        /* <DEDUP_REMOVED lines=11> */
.L_x_5392:
[----:B------:R-:W-:Y:S02]  /*2b3f0*/  IMAD.MOV.U32 R13, RZ, RZ, R27 ;  /* 0x000000ffff0d7224 */ /* 0x000fe400078e001b */
[----:B------:R-:W-:Y:S02]  /*2b400*/  IMAD.MOV.U32 R12, RZ, RZ, 0x3 ;  /* 0x00000003ff0c7424 */ /* 0x000fe400078e00ff */
[----:B------:R-:W-:-:S07]  /*2b410*/  IMAD.MOV.U32 R2, RZ, RZ, R14 ;  /* 0x000000ffff027224 */ /* 0x000fce00078e000e */
[----:B------:R-:W-:Y:S05]  /*2b420*/  WARPSYNC.COLLECTIVE R15, `(.L_x_5393) ;  /* 0x000000000f087348 */ /* 0x000fea0003c00000 */
[----:B------:R0:W1:Y:S02]  /*2b430*/  SHFL.IDX P6, R14, R13, R12, R11 ;  /* 0x0000000c0d0e7389 */ /* 0x00006400000c000b */
[----:B01----:R-:W-:Y:S01]  /*2b440*/  ENDCOLLECTIVE ;  /* 0x000000000000791b */ /* 0x003fe20003800000 */
.L_x_5393:
        /* <DEDUP_REMOVED lines=11> */
.L_x_5394:
[----:B------:R-:W-:Y:S05]  /*2b500*/  BRA `(.L_x_5395) ;  /* 0xffffffcc00b47947 */ /* 0x000fea000383ffff */
.L_x_5315:
[----:B---3--:R3:W4:Y:S02]  /*2b510*/  SYNCS.PHASECHK.TRANS64.TRYWAIT P0, [R8+URZ+0x38860], R20 ;  /* 0x03886014080075a7 */ /* 0x008724000800017f */
[----:B----4-:R-:W-:Y:S05]  /*2b520*/  @!P0 NANOSLEEP.SYNCS 0x989680 ;  /* 0x009896800000895d */ /* 0x010fea0003900000 */
[----:B------:R-:W4:Y:S02]  /*2b530*/  @!P0 SYNCS.PHASECHK.TRANS64 P0, [R8+URZ+0x38860], R20 ;  /* 0x03886014080085a7 */ /* 0x000f24000800007f */
[----:B----4-:R-:W-:Y:S05]  /*2b540*/  @!P0 BRA `(.L_x_5315) ;  /* 0xfffffffc00f08947 */ /* 0x010fea000383ffff */
[----:B------:R-:W-:Y:S05]  /*2b550*/  BRA `(.L_x_5396) ;  /* 0xffffffd000007947 */ /* 0x000fea000383ffff */
.L_x_5316:
[----:B------:R-:W-:Y:S01]  /*2b560*/  BSSY B1, `(.L_x_5397) ;  /* 0x0000008000017945 */ /* 0x000fe20003800000 */
[----:B------:R-:W-:Y:S02]  /*2b570*/  IMAD.MOV.U32 R13, RZ, RZ, R20 ;  /* 0x000000ffff0d7224 */ /* 0x000fe400078e0014 */
[----:B------:R-:W-:Y:S02]  /*2b580*/  IMAD.MOV.U32 R12, RZ, RZ, RZ ;  /* 0x000000ffff0c7224 */ /* 0x000fe400078e00ff */
[----:B------:R-:W-:Y:S02]  /*2b590*/  IMAD.MOV.U32 R11, RZ, RZ, 0x181f ;  /* 0x0000181fff0b7424 */ /* 0x000fe400078e00ff */
[----:B------:R-:W-:-:S07]  /*2b5a0*/  IMAD.MOV.U32 R15, RZ, RZ, -0x1 ;  /* 0xffffffffff0f7424 */ /* 0x000fce00078e00ff */
[----:B--2---:R-:W-:Y:S05]  /*2b5b0*/  WARPSYNC.COLLECTIVE R15, `(.L_x_5398) ;  /* 0x000000000f087348 */ /* 0x004fea0003c00000 */
[----:B------:R0:W1:Y:S02]  /*2b5c0*/  SHFL.IDX P6, R14, R13, R12, R11 ;  /* 0x0000000c0d0e7389 */ /* 0x00006400000c000b */
[----:B012---:R-:W-:Y:S01]  /*2b5d0*/  ENDCOLLECTIVE ;  /* 0x000000000000791b */ /* 0x007fe20003800000 */
.L_x_5398:
[----:B------:R-:W-:Y:S05]  /*2b5e0*/  BSYNC B1 ;  /* 0x0000000000017941 */ /* 0x000fea0003800000 */
.L_x_5397:
[----:B------:R-:W-:Y:S01]  /*2b5f0*/  IMAD.MOV.U32 R13, RZ, RZ, R10 ;  /* 0x000000ffff0d7224 */ /* 0x000fe200078e000a */
[C---:B------:R-:W-:Y:S01]  /*2b600*/  LOP3.LUT P2, RZ, R16.reuse, 0x200, RZ, 0xc0, !PT ;  /* 0x0000020010ff7812 */ /* 0x040fe2000784c0ff */
[----:B------:R-:W-:Y:S01]  /*2b610*/  IMAD.MOV.U32 R12, RZ, RZ, RZ ;  /* 0x000000ffff0c7224 */ /* 0x000fe200078e00ff */
[C---:B------:R-:W-:Y:S01]  /*2b620*/  LOP3.LUT P1, RZ, R16.reuse, 0x20, RZ, 0xc0, !PT ;  /* 0x0000002010ff7812 */ /* 0x040fe2000782c0ff */
[----:B------:R-:W-:Y:S01]  /*2b630*/  IMAD.MOV.U32 R11, RZ, RZ, 0x181f ;  /* 0x0000181fff0b7424 */ /* 0x000fe200078e00ff */
[----:B------:R-:W-:Y:S01]  /*2b640*/  P2R R4, PR, RZ, 0x8 ;  /* 0x00000008ff047803 */ /* 0x000fe20000000000 */
[----:B------:R-:W-:Y:S01]  /*2b650*/  IMAD.MOV.U32 R15, RZ, RZ, -0x1 ;  /* 0xffffffffff0f7424 */ /* 0x000fe200078e00ff */
[----:B------:R-:W-:Y:S01]  /*2b660*/  LOP3.LUT P3, RZ, R16, 0x10, RZ, 0xc0, !PT ;  /* 0x0000001010ff7812 */ /* 0x000fe2000786c0ff */
[----:B------:R-:W-:Y:S02]  /*2b670*/  IMAD.MOV.U32 R3, RZ, RZ, R14 ;  /* 0x000000ffff037224 */ /* 0x000fe400078e000e */
[----:B------:R-:W-:-:S10]  /*2b680*/  IMAD R21, R21, 0x2, R17 ;  /* 0x0000000215157824 */ /* 0x000fd400078e0211 */
[----:B------:R-:W-:Y:S05]  /*2b690*/  WARPSYNC.COLLECTIVE R15, `(.L_x_5399) ;  /* 0x000000000f087348 */ /* 0x000fea0003c00000 */
[----:B------:R0:W1:Y:S02]  /*2b6a0*/  SHFL.IDX P6, R14, R13, R12, R11 ;  /* 0x0000000c0d0e7389 */ /* 0x00006400000c000b */
[----:B01----:R-:W-:Y:S01]  /*2b6b0*/  ENDCOLLECTIVE ;  /* 0x000000000000791b */ /* 0x003fe20003800000 */
.L_x_5399:
        /* <DEDUP_REMOVED lines=14> */
.L_x_5400:
        /* <DEDUP_REMOVED lines=17> */
.L_x_5401:
        /* <DEDUP_REMOVED lines=17> */
.L_x_5402:
        /* <DEDUP_REMOVED lines=14> */
.L_x_5403:
        /* <DEDUP_REMOVED lines=17> */
.L_x_5404:
        /* <DEDUP_REMOVED lines=14> */
.L_x_5405:
[----:B------:R-:W-:Y:S05]  /*2bc90*/  BRA `(.L_x_5406) ;  /* 0xffffffcc006c7947 */ /* 0x000fea000383ffff */
.L_x_5324:
[----:B------:R-:W-:Y:S01]  /*2bca0*/  BSSY B0, `(.L_x_5407) ;  /* 0x0000008000007945 */ /* 0x000fe20003800000 */
[----:B------:R-:W-:Y:S02]  /*2bcb0*/  IMAD.MOV.U32 R13, RZ, RZ, R36 ;  /* 0x000000ffff0d7224 */ /* 0x000fe400078e0024 */
[----:B------:R-:W-:Y:S02]  /*2bcc0*/  IMAD.MOV.U32 R12, RZ, RZ, RZ ;  /* 0x000000ffff0c7224 */ /* 0x000fe400078e00ff */
[----:B------:R-:W-:Y:S02]  /*2bcd0*/  IMAD.MOV.U32 R11, RZ, RZ, 0x1f ;  /* 0x0000001fff0b7424 */ /* 0x000fe400078e00ff */
[----:B------:R-:W-:-:S07]  /*2bce0*/  IMAD.MOV.U32 R15, RZ, RZ, -0x1 ;  /* 0xffffffffff0f7424 */ /* 0x000fce00078e00ff */
[----:B0123-5:R-:W-:Y:S05]  /*2bcf0*/  WARPSYNC.COLLECTIVE R15, `(.L_x_5408) ;  /* 0x000000000f087348 */ /* 0x02ffea0003c00000 */
[----:B------:R4:W0:Y:S02]  /*2bd00*/  SHFL.IDX P6, R14, R13, R12, R11 ;  /* 0x0000000c0d0e7389 */ /* 0x00082400000c000b */
[----:B012345:R-:W-:Y:S01]  /*2bd10*/  ENDCOLLECTIVE ;  /* 0x000000000000791b */ /* 0x03ffe20003800000 */
.L_x_5408:
[----:B------:R-:W-:Y:S05]  /*2bd20*/  BSYNC B0 ;  /* 0x0000000000007941 */ /* 0x000fea0003800000 */
.L_x_5407:
[----:B------:R-:W-:Y:S05]  /*2bd30*/  BRA `(.L_x_5409) ;  /* 0xffffffd0006c7947 */ /* 0x000fea000383ffff */
.L_x_5327:
[----:B0-----:R0:W2:Y:S02]  /*2bd40*/  SYNCS.PHASECHK.TRANS64.TRYWAIT P0, [R5+URZ+0x38820], R0 ;  /* 0x03882000050075a7 */ /* 0x0010a4000800017f */
[----:B--2---:R-:W-:Y:S05]  /*2bd50*/  @!P0 NANOSLEEP.SYNCS 0x989680 ;  /* 0x009896800000895d */ /* 0x004fea0003900000 */
[----:B------:R-:W2:Y:S02]  /*2bd60*/  @!P0 SYNCS.PHASECHK.TRANS64 P0, [R5+URZ+0x38820], R0 ;  /* 0x03882000050085a7 */ /* 0x000ea4000800007f */
[----:B--2---:R-:W-:Y:S05]  /*2bd70*/  @!P0 BRA `(.L_x_5327) ;  /* 0xfffffffc00f08947 */ /* 0x004fea000383ffff */
[----:B------:R-:W-:Y:S05]  /*2bd80*/  BRA `(.L_x_5410) ;  /* 0xffffffd000b47947 */ /* 0x000fea000383ffff */
.L_x_5328:
        /* <DEDUP_REMOVED lines=8> */
[----:B01-345:R-:W-:Y:S05]  /*2be10*/  WARPSYNC.COLLECTIVE R15, `(.L_x_5412) ;  /* 0x000000000f087348 */ /* 0x03bfea0003c00000 */
[----:B------:R2:W0:Y:S02]  /*2be20*/  SHFL.IDX P6, R14, R13, R12, R11 ;  /* 0x0000000c0d0e7389 */ /* 0x00042400000c000b */
[----:B012345:R-:W-:Y:S01]  /*2be30*/  ENDCOLLECTIVE ;  /* 0x000000000000791b */ /* 0x03ffe20003800000 */
.L_x_5412:
[----:B------:R-:W-:Y:S05]  /*2be40*/  BSYNC B0 ;  /* 0x0000000000007941 */ /* 0x000fea0003800000 */
.L_x_5411:
[----:B------:R-:W-:Y:S05]  /*2be50*/  BRA `(.L_x_5413) ;  /* 0xffffffd0009c7947 */ /* 0x000fea000383ffff */
.L_x_5331:
[----:B------:R-:W-:Y:S01]  /*2be60*/  BSSY B1, `(.L_x_5414) ;  /* 0x0000006000017945 */ /* 0x000fe20003800000 */
[----:B------:R-:W-:-:S07]  /*2be70*/  IMAD.MOV.U32 R15, RZ, RZ, -0x1 ;  /* 0xffffffffff0f7424 */ /* 0x000fce00078e00ff */
[----:B01-345:R-:W-:Y:S05]  /*2be80*/  WARPSYNC.COLLECTIVE R15, `(.L_x_5415) ;  /* 0x000000000f0c7348 */ /* 0x03bfea0003c00000 */
[----:B------:R-:W-:Y:S02]  /*2be90*/  ELECT P6, UR62, PT ;  /* 0x00000000003e782f */ /* 0x000fe400038c0000 */
[----:B------:R-:W-:Y:S01]  /*2bea0*/  MOV R14, UR62 ;  /* 0x0000003e000e7c02 */ /* 0x000fe20008000f00 */
[----:B01-345:R-:W-:Y:S10]  /*2beb0*/  ENDCOLLECTIVE ;  /* 0x000000000000791b */ /* 0x03bff40003800000 */
.L_x_5415:
[----:B------:R-:W-:Y:S05]  /*2bec0*/  BSYNC B1 ;  /* 0x0000000000017941 */ /* 0x000fea0003800000 */
.L_x_5414:
[----:B------:R-:W-:Y:S05]  /*2bed0*/  BRA `(.L_x_5416) ;  /* 0xffffffd000947947 */ /* 0x000fea000383ffff */
.L_x_5333:
[----:B0-----:R0:W2:Y:S02]  /*2bee0*/  SYNCS.PHASECHK.TRANS64.TRYWAIT P1, [R3+URZ+0x38840], R2 ;  /* 0x03884002030075a7 */ /* 0x0010a4000802017f */
[----:B--2---:R-:W-:Y:S05]  /*2bef0*/  @!P1 NANOSLEEP.SYNCS 0x989680 ;  /* 0x009896800000995d */ /* 0x004fea0003900000 */
[----:B------:R-:W2:Y:S02]  /*2bf00*/  @!P1 SYNCS.PHASECHK.TRANS64 P1, [R3+URZ+0x38840], R2 ;  /* 0x03884002030095a7 */ /* 0x000ea4000802007f */
[----:B--2---:R-:W-:Y:S05]  /*2bf10*/  @!P1 BRA `(.L_x_5333) ;  /* 0xfffffffc00f09947 */ /* 0x004fea000383ffff */
[----:B------:R-:W-:Y:S05]  /*2bf20*/  BRA `(.L_x_5417) ;  /* 0xffffffd000b47947 */ /* 0x000fea000383ffff */
.L_x_5335:
[----:B--2---:R2:W0:Y:S02]  /*2bf30*/  SYNCS.PHASECHK.TRANS64.TRYWAIT P1, [R5+URZ+0x38840], R0 ;  /* 0x03884000050075a7 */ /* 0x004424000802017f */
[----:B0-----:R-:W-:Y:S05]  /*2bf40*/  @!P1 NANOSLEEP.SYNCS 0x989680 ;  /* 0x009896800000995d */ /* 0x001fea0003900000 */
[----:B------:R-:W0:Y:S02]  /*2bf50*/  @!P1 SYNCS.PHASECHK.TRANS64 P1, [R5+URZ+0x38840], R0 ;  /* 0x03884000050095a7 */ /* 0x000e24000802007f */
[----:B0-----:R-:W-:Y:S05]  /*2bf60*/  @!P1 BRA `(.L_x_5335) ;  /* 0xfffffffc00f09947 */ /* 0x001fea000383ffff */
[----:B------:R-:W-:Y:S05]  /*2bf70*/  BRA `(.L_x_5418) ;  /* 0xffffffd000c07947 */ /* 0x000fea000383ffff */
.L_x_5337:
[----:B------:R0:W0:Y:S02]  /*2bf80*/  SYNCS.PHASECHK.TRANS64.TRYWAIT P1, [R3+URZ+0x38860], R2 ;  /* 0x03886002030075a7 */ /* 0x000024000802017f */
[----:B0-----:R-:W-:Y:S05]  /*2bf90*/  @!P1 NANOSLEEP.SYNCS 0x989680 ;  /* 0x009896800000995d */ /* 0x001fea0003900000 */
[----:B------:R-:W0:Y:S02]  /*2bfa0*/  @!P1 SYNCS.PHASECHK.TRANS64 P1, [R3+URZ+0x38860], R2 ;  /* 0x03886002030095a7 */ /* 0x000e24000802007f */
[----:B0-----:R-:W-:Y:S05]  /*2bfb0*/  @!P1 BRA `(.L_x_5337) ;  /* 0xfffffffc00f09947 */ /* 0x001fea000383ffff */
[----:B------:R-:W-:Y:S05]  /*2bfc0*/  BRA `(.L_x_5419) ;  /* 0xffffffd000bc7947 */ /* 0x000fea000383ffff */
        .type           $_ZN7cutlass13device_kernelIN5flash11enable_sm90INS1_16FlashAttnFwdSm90INS1_25CollectiveMainloopFwdSm90ILi2EN4cute5tupleIJNS5_1CILi1EEES8_S8_EEENS6_IJNS7_ILi64EEESA_SA_EEELi512ENS_6half_tEfNS_4arch4Sm90ELb0ELb1ELb0ELb0ELb1ELb0ELb1ELb0ELb0ELb1ELb0ELb0EEENS1_21CollectiveEpilogueFwdINS6_IJSA_NS7_ILi512EEESA_EEES9_SC_SE_Li256ELb0ELb1ELb0ELb0EEENS1_30DynamicPersistentTileSchedulerILi256ELi128ELb0ELb1ELb1EEEEEEEEEvNT_6ParamsE$_ZZN5flash25CollectiveMainloopFwdSm90ILi2EN4cute5tupleIJNS1_1CILi1EEES4_S4_EEENS2_IJNS3_ILi64EEES6_S6_EEELi512EN7cutlass6half_tEfNS8_4arch4Sm90ELb0ELb1ELb0ELb0ELb1ELb0ELb1ELb0ELb0ELb1ELb0ELb0EE3mmaINS_16FlashAttnFwdSm90ISC_NS_21CollectiveEpilogueFwdINS2_IJS6_NS3_ILi512EEES6_EEES5_S9_SB_Li256ELb0ELb1ELb0ELb0EEENS_30DynamicPersistentTileSchedulerILi256ELi128ELb0ELb1ELb1EEEE13SharedStorageENS1_6TensorINS1_11ArrayEngineIfLm128EEENS1_6LayoutINS2_IJNS2_IJNS3_ILi2EEESR_NS3_ILi32EEEEEES4_S4_EEENS2_IJNS2_IJS4_SR_NS3_ILi4EEEEEENS3_ILi0EEESX_EEEEEEENS_7SoftmaxILi2ELi0EEEEEbRKNSC_6ParamsENS8_13PipelineAsyncILi2EEES17_RNS8_13PipelineStateILj2EEERT0_RT1_iRiRKNS_16SeqlenInfoQKNewKILb0ELb0EEENS2_IJiiiiEEERT_ENKUliT_T0_T1_E_clIZSD_ISM_S10_S12_EbS15_S17_S17_S1A_S1C_S1E_iS1F_S1J_S1K_S1M_EUlRS1N_iE1_NS3_ILb0EEENS3_ILb1EEEEEDaiS1N_S1O_S1P_,@function
        .size           $_ZN7cutlass13device_kernelIN5flash11enable_sm90INS1_16FlashAttnFwdSm90INS1_25CollectiveMainloopFwdSm90ILi2EN4cute5tupleIJNS5_1CILi1EEES8_S8_EEENS6_IJNS7_ILi64EEESA_SA_EEELi512ENS_6half_tEfNS_4arch4Sm90ELb0ELb1ELb0ELb0ELb1ELb0ELb1ELb0ELb0ELb1ELb0ELb0EEENS1_21CollectiveEpilogueFwdINS6_IJSA_NS7_ILi512EEESA_EEES9_SC_SE_Li256ELb0ELb1ELb0ELb0EEENS1_30DynamicPersistentTileSchedulerILi256ELi128ELb0ELb1ELb1EEEEEEEEEvNT_6ParamsE$_ZZN5flash25CollectiveMainloopFwdSm90ILi2EN4cute5tupleIJNS1_1CILi1EEES4_S4_EEENS2_IJNS3_ILi64EEES6_S6_EEELi512EN7cutlass6half_tEfNS8_4arch4Sm90ELb0ELb1ELb0ELb0ELb1ELb0ELb1ELb0ELb0ELb1ELb0ELb0EE3mmaINS_16FlashAttnFwdSm90ISC_NS_21CollectiveEpilogueFwdINS2_IJS6_NS3_ILi512EEES6_EEES5_S9_SB_Li256ELb0ELb1ELb0ELb0EEENS_30DynamicPersistentTileSchedulerILi256ELi128ELb0ELb1ELb1EEEE13SharedStorageENS1_6TensorINS1_11ArrayEngineIfLm128EEENS1_6LayoutINS2_IJNS2_IJNS3_ILi2EEESR_NS3_ILi32EEEEEES4_S4_EEENS2_IJNS2_IJS4_SR_NS3_ILi4EEEEEENS3_ILi0EEESX_EEEEEEENS_7SoftmaxILi2ELi0EEEEEbRKNSC_6ParamsENS8_13PipelineAsyncILi2EEES17_RNS8_13PipelineStateILj2EEERT0_RT1_iRiRKNS_16SeqlenInfoQKNewKILb0ELb0EEENS2_IJiiiiEEERT_ENKUliT_T0_T1_E_clIZSD_ISM_S10_S12_EbS15_S17_S17_S1A_S1C_S1E_iS1F_S1J_S1K_S1M_EUlRS1N_iE1_NS3_ILb0EEENS3_ILb1EEEEEDaiS1N_S1O_S1P_,(.L_x_15537 - $_ZN7cutlass13device_kernelIN5flash11enable_sm90INS1_16FlashAttnFwdSm90INS1_25CollectiveMainloopFwdSm90ILi2EN4cute5tupleIJNS5_1CILi1EEES8_S8_EEENS6_IJNS7_ILi64EEESA_SA_EEELi512ENS_6half_tEfNS_4arch4Sm90ELb0ELb1ELb0ELb0ELb1ELb0ELb1ELb0ELb0ELb1ELb0ELb0EEENS1_21CollectiveEpilogueFwdINS6_IJSA_NS7_ILi512EEESA_EEES9_SC_SE_Li256ELb0ELb1ELb0ELb0EEENS1_30DynamicPersistentTileSchedulerILi256ELi128ELb0ELb1ELb1EEEEEEEEEvNT_6ParamsE$_ZZN5flash25CollectiveMainloopFwdSm90ILi2EN4cute5tupleIJNS1_1CILi1EEES4_S4_EEENS2_IJNS3_ILi64EEES6_S6_EEELi512EN7cutlass6half_tEfNS8_4arch4Sm90ELb0ELb1ELb0ELb0ELb1ELb0ELb1ELb0ELb0ELb1ELb0ELb0EE3mmaINS_16FlashAttnFwdSm90ISC_NS_21CollectiveEpilogueFwdINS2_IJS6_NS3_ILi512EEES6_EEES5_S9_SB_Li256ELb0ELb1ELb0ELb0EEENS_30DynamicPersistentTileSchedulerILi256ELi128ELb0ELb1ELb1EEEE13SharedStorageENS1_6TensorINS1_11ArrayEngineIfLm128EEENS1_6LayoutINS2_IJNS2_IJNS3_ILi2EEESR_NS3_ILi32EEEEEES4_S4_EEENS2_IJNS2_IJS4_SR_NS3_ILi4EEEEEENS3_ILi0EEESX_EEEEEEENS_7SoftmaxILi2ELi0EEEEEbRKNSC_6ParamsENS8_13PipelineAsyncILi2EEES17_RNS8_13PipelineStateILj2EEERT0_RT1_iRiRKNS_16SeqlenInfoQKNewKILb0ELb0EEENS2_IJiiiiEEERT_ENKUliT_T0_T1_E_clIZSD_ISM_S10_S12_EbS15_S17_S17_S1A_S1C_S1E_iS1F_S1J_S1K_S1M_EUlRS1N_iE1_NS3_ILb0EEENS3_ILb1EEEEEDaiS1N_S1O_S1P_)
$_ZN7cutlass13device_kernelIN5flash11enable_sm90INS1_16FlashAttnFwdSm90INS1_25CollectiveMainloopFwdSm90ILi2EN4cute5tupleIJNS5_1CILi1EEES8_S8_EEENS6_IJNS7_ILi64EEESA_SA_EEELi512ENS_6half_tEfNS_4arch4Sm90ELb0ELb1ELb0ELb0ELb1ELb0ELb1ELb0ELb0ELb1ELb0ELb0EEENS1_21CollectiveEpilogueFwdINS6_IJSA_NS7_ILi512EEESA_EEES9_SC_SE_Li256ELb0ELb1ELb0ELb0EEENS1_30DynamicPersistentTileSchedulerILi256ELi128ELb0ELb1ELb1EEEEEEEEEvNT_6ParamsE$_ZZN5flash25CollectiveMainloopFwdSm90ILi2EN4cute5tupleIJNS1_1CILi1EEES4_S4_EEENS2_IJNS3_ILi64EEES6_S6_EEELi512EN7cutlass6half_tEfNS8_4arch4Sm90ELb0ELb1ELb0ELb0ELb1ELb0ELb1ELb0ELb0ELb1ELb0ELb0EE3mmaINS_16FlashAttnFwdSm90ISC_NS_21CollectiveEpilogueFwdINS2_IJS6_NS3_ILi512EEES6_EEES5_S9_SB_Li256ELb0ELb1ELb0ELb0EEENS_30DynamicPersistentTileSchedulerILi256ELi128ELb0ELb1ELb1EEEE13SharedStorageENS1_6TensorINS1_11ArrayEngineIfLm128EEENS1_6LayoutINS2_IJNS2_IJNS3_ILi2EEESR_NS3_ILi32EEEEEES4_S4_EEENS2_IJNS2_IJS4_SR_NS3_ILi4EEEEEENS3_ILi0EEESX_EEEEEEENS_7SoftmaxILi2ELi0EEEEEbRKNSC_6ParamsENS8_13PipelineAsyncILi2EEES17_RNS8_13PipelineStateILj2EEERT0_RT1_iRiRKNS_16SeqlenInfoQKNewKILb0ELb0EEENS2_IJiiiiEEERT_ENKUliT_T0_T1_E_clIZSD_ISM_S10_S12_EbS15_S17_S17_S1A_S1C_S1E_iS1F_S1J_S1K_S1M_EUlRS1N_iE1_NS3_ILb0EEENS3_ILb1EEEEEDaiS1N_S1O_S1P_:
[----:B------:R-:W-:Y:S05]  /*2bfd0*/  YIELD ;  /* 0x0000000000007946 */ /* 0x000fea0003800000 */
[----:B------:R-:W-:Y:S02]  /*2bfe0*/  ULDC UR4, c[0x0][0x20] ;  /* 0x0000080000047ab9 */ /* 0x000fe40000000800 */
[----:B------:R-:W-:-:S05]  /*2bff0*/  VIADD R11, R11, -UR4 ;  /* 0x800000040b0b7c36 */ /* 0x000fca0008000000 */
[----:B------:R-:W2:Y:S01]  /*2c000*/  LDL.64 R6, [R11] ;  /* 0x000000000b067983 */ /* 0x000ea20000100a00 */
[----:B------:R-:W0:Y:S02]  /*2c010*/  LDC.64 R4, c[0x0][0x208] ;  /* 0x00008200ff047b82 */ /* 0x000e240000000a00 */
[----:B0-----:R-:W-:Y:S02]  /*2c020*/  R2UR UR4, R4 ;  /* 0x00000000040472ca */ /* 0x001fe400000e0000 */
[----:B------:R-:W-:-:S13]  /*2c030*/  R2UR UR5, R5 ;  /* 0x00000000050572ca */ /* 0x000fda00000e0000 */
[----:B--2---:R-:W2:Y:S01]  /*2c040*/  LD.E R8, desc[UR4][R6.64] ;  /* 0x0000000406087980 */ /* 0x004ea2000c101900 */
[----:B------:R-:W-:Y:S02]  /*2c050*/  R2UR UR4, R4 ;  /* 0x00000000040472ca */ /* 0x000fe400000e0000 */
[----:B------:R-:W-:-:S13]  /*2c060*/  R2UR UR5, R5 ;  /* 0x00000000050572ca */ /* 0x000fda00000e0000 */
[----:B------:R-:W3:Y:S01]  /*2c070*/  LD.E R14, desc[UR4][R6.64+0x8] ;  /* 0x00000804060e7980 */ /* 0x000ee2000c101900 */
[----:B--2---:R-:W-:-:S05]  /*2c080*/  VIADD R9, R8, 0x1 ;  /* 0x0000000108097836 */ /* 0x004fca0000000000 */
[----:B------:R-:W-:-:S13]  /*2c090*/  ISETP.NE.AND P0, PT, R9, 0x2, PT ;  /* 0x000000020900780c */ /* 0x000fda0003f05270 */
[----:B------:R-:W-:Y:S02]  /*2c0a0*/  @!P0 R2UR UR6, R4 ;  /* 0x00000000040682ca */ /* 0x000fe400000e0000 */
[----:B------:R-:W-:-:S13]  /*2c0b0*/  @!P0 R2UR UR7, R5 ;  /* 0x00000000050782ca */ /* 0x000fda00000e0000 */
[----:B------:R-:W2:Y:S01]  /*2c0c0*/  @!P0 LD.E R15, desc[UR6][R6.64+0x4] ;  /* 0x00000406060f8980 */ /* 0x000ea2000c101900 */
[C---:B------:R-:W-:Y:S02]  /*2c0d0*/  R2UR UR4, R4.reuse ;  /* 0x00000000040472ca */ /* 0x040fe400000e0000 */
[C---:B------:R-:W-:Y:S02]  /*2c0e0*/  R2UR UR5, R5.reuse ;  /* 0x00000000050572ca */ /* 0x040fe400000e0000 */
[C---:B------:R-:W-:Y:S02]  /*2c0f0*/  R2UR UR6, R4.reuse ;  /* 0x00000000040672ca */ /* 0x040fe400000e0000 */
[C---:B------:R-:W-:Y:S02]  /*2c100*/  R2UR UR7, R5.reuse ;  /* 0x00000000050772ca */ /* 0x040fe400000e0000 */
[----:B------:R-:W-:Y:S02]  /*2c110*/  @!P0 R2UR UR8, R4 ;  /* 0x00000000040882ca */ /* 0x000fe400000e0000 */
[----:B------:R-:W-:-:S02]  /*2c120*/  @!P0 R2UR UR9, R5 ;  /* 0x00000000050982ca */ /* 0x000fc400000e0000 */
[----:B------:R-:W-:Y:S02]  /*2c130*/  @!P0 R2UR UR10, R4 ;  /* 0x00000000040a82ca */ /* 0x000fe400000e0000 */
[----:B------:R-:W-:Y:S01]  /*2c140*/  @!P0 R2UR UR11, R5 ;  /* 0x00000000050b82ca */ /* 0x000fe200000e0000 */
[----:B---3--:R-:W-:Y:S01]  /*2c150*/  VIADD R25, R14, 0x1 ;  /* 0x000000010e197836 */ /* 0x008fe20000000000 */
[----:B------:R-:W-:Y:S04]  /*2c160*/  ST.E desc[UR4][R6.64], R9 ;  /* 0x0000000906007985 */ /* 0x000fe8000c101904 */
[----:B------:R-:W-:Y:S04]  /*2c170*/  ST.E desc[UR6][R6.64+0x8], R25 ;  /* 0x0000081906007985 */ /* 0x000fe8000c101906 */
[----:B------:R-:W-:Y:S01]  /*2c180*/  @!P0 ST.E desc[UR8][R6.64], RZ ;  /* 0x000000ff06008985 */ /* 0x000fe2000c101908 */
[----:B--2---:R-:W-:-:S05]  /*2c190*/  @!P0 LOP3.LUT R27, R15, 0x1, RZ, 0x3c, !PT ;  /* 0x000000010f1b8812 */ /* 0x004fca00078e3cff */
[----:B------:R0:W-:Y:S04]  /*2c1a0*/  @!P0 ST.E desc[UR10][R6.64+0x4], R27 ;  /* 0x0000041b06008985 */ /* 0x0001e8000c10190a */
[----:B------:R-:W2:Y:S01]  /*2c1b0*/  LDL.64 R20, [R11+0x18] ;  /* 0x000018000b147983 */ /* 0x000ea20000100a00 */
[----:B------:R-:W-:Y:S02]  /*2c1c0*/  R2UR UR4, R4 ;  /* 0x00000000040472ca */ /* 0x000fe400000e0000 */
[----:B------:R-:W-:Y:S01]  /*2c1d0*/  R2UR UR5, R5 ;  /* 0x00000000050572ca */ /* 0x000fe200000e0000 */
[----:B------:R-:W3:-:S12]  /*2c1e0*/  LDL.64 R14, [R11] ;  /* 0x000000000b0e7983 */ /* 0x000ed80000100a00 */
[----:B--2---:R-:W2:Y:S01]  /*2c1f0*/  LD.E R24, desc[UR4][R20.64] ;  /* 0x0000000414187980 */ /* 0x004ea2000c101900 */
[C---:B------:R-:W-:Y:S02]  /*2c200*/  R2UR UR4, R4.reuse ;  /* 0x00000000040472ca */ /* 0x040fe400000e0000 */
[C---:B------:R-:W-:Y:S02]  /*2c210*/  R2UR UR5, R5.reuse ;  /* 0x00000000050572ca */ /* 0x040fe400000e0000 */
[----:B------:R-:W-:Y:S02]  /*2c220*/  R2UR UR6, R4 ;  /* 0x00000000040672ca */ /* 0x000fe400000e0000 */
[----:B------:R-:W-:Y:S01]  /*2c230*/  R2UR UR7, R5 ;  /* 0x00000000050772ca */ /* 0x000fe200000e0000 */
[----:B------:R-:W-:Y:S01]  /*2c240*/  BSSY B2, `(.L_x_5420) ;  /* 0x0000009000027945 */ /* 0x000fe20003800000 */
[----:B0-----:R-:W-:Y:S02]  /*2c250*/  IMAD.MOV.U32 R6, RZ, RZ, R28 ;  /* 0x000000ffff067224 */ /* 0x001fe400078e001c */
[----:B------:R-:W-:-:S05]  /*2c260*/  IMAD.MOV.U32 R7, RZ, RZ, R29 ;  /* 0x000000ffff077224 */ /* 0x000fca00078e001d */
[----:B---3--:R0:W5:Y:S04]  /*2c270*/  LD.E R26, desc[UR4][R14.64] ;  /* 0x000000040e1a7980 */ /* 0x008168000c101900 */
[----:B------:R0:W5:Y:S01]  /*2c280*/  LD.E R9, desc[UR6][R14.64+0x4] ;  /* 0x000004060e097980 */ /* 0x000162000c101900 */
[----:B--2---:R-:W-:-:S04]  /*2c290*/  LOP3.LUT R24, R24, 0x1, RZ, 0xfc, !PT ;  /* 0x0000000118187812 */ /* 0x004fc800078efcff */
[----:B------:R-:W-:-:S13]  /*2c2a0*/  ISETP.NE.AND P0, PT, R24, 0x3, PT ;  /* 0x000000031800780c */ /* 0x000fda0003f05270 */
[----:B0-----:R-:W-:Y:S05]  /*2c2b0*/  @!P0 BRA `(.L_x_5421) ;  /* 0x0000000000048947 */ /* 0x001fea0003800000 */
[----:B------:R-:W-:Y:S01]  /*2c2c0*/  BPT.TRAP 0x1 ;  /* 0x000000040000795c */ /* 0x000fe20000300000 */
.L_x_5421:
[----:B------:R-:W-:Y:S05]  /*2c2d0*/  BSYNC B2 ;  /* 0x0000000000027941 */ /* 0x000fea0003800000 */
.L_x_5420:
[----:B------:R-:W-:Y:S02]  /*2c2e0*/  R2UR UR4, R4 ;  /* 0x00000000040472ca */ /* 0x000fe400000e0000 */
[----:B------:R-:W-:-:S13]  /*2c2f0*/  R2UR UR5, R5 ;  /* 0x00000000050572ca */ /* 0x000fda00000e0000 */
[----:B------:R-:W2:Y:S01]  /*2c300*/  LD.E.64 R24, desc[UR4][R20.64+0x18] ;  /* 0x0000180414187980 */ /* 0x000ea2000c101b00 */
[----:B-----5:R-:W-:Y:S02]  /*2c310*/  SHF.L.U32 R27, R9, 0x1f, RZ ;  /* 0x0000001f091b7819 */ /* 0x020fe400000006ff */
[----:B--2---:R-:W-:-:S05]  /*2c320*/  MOV R25, R24 ;  /* 0x0000001800197202 */ /* 0x004fca0000000f00 */
[----:B------:R-:W-:-:S04]  /*2c330*/  IMAD R26, R26, 0x8, R25 ;  /* 0x000000081a1a7824 */ /* 0x000fc800078e0219 */
[----:B------:R0:W1:Y:S01]  /*2c340*/  SYNCS.PHASECHK.TRANS64.TRYWAIT P0, [R26+URZ], R27 ;  /* 0x0000001b1a0075a7 */ /* 0x000062000800017f */
[----:B------:R-:W2:Y:S01]  /*2c350*/  LD.E R25, desc[UR4][R20.64] ;  /* 0x0000000414197980 */ /* 0x000ea2000c101900 */
[----:B------:R-:W-:Y:S02]  /*2c360*/  R2UR UR6, R4 ;  /* 0x00000000040672ca */ /* 0x000fe400000e0000 */
[----:B------:R-:W-:Y:S01]  /*2c370*/  R2UR UR7, R5 ;  /* 0x00000000050772ca */ /* 0x000fe200000e0000 */
[----:B------:R0:W5:Y:S01]  /*2c380*/  LD.E R9, desc[UR4][R14.64] ;  /* 0x000000040e097980 */ /* 0x000162000c101900 */
[----:B------:R-:W-:Y:S11]  /*2c390*/  BSSY B2, `(.L_x_5422) ;  /* 0x0000006000027945 */ /* 0x000ff60003800000 */
[----:B------:R0:W5:Y:S01]  /*2c3a0*/  LD.E R24, desc[UR6][R14.64+0x4] ;  /* 0x000004060e187980 */ /* 0x000162000c101900 */
[----:B--2---:R-:W-:-:S04]  /*2c3b0*/  LOP3.LUT R25, R25, 0x1, RZ, 0xfc, !PT ;  /* 0x0000000119197812 */ /* 0x004fc800078efcff */
[----:B------:R-:W-:-:S13]  /*2c3c0*/  ISETP.NE.AND P1, PT, R25, 0x3, PT ;  /* 0x000000031900780c */ /* 0x000fda0003f25270 */
[----:B01----:R-:W-:Y:S05]  /*2c3d0*/  @!P1 BRA `(.L_x_5423) ;  /* 0x0000000000049947 */ /* 0x003fea0003800000 */
[----:B------:R-:W-:Y:S01]  /*2c3e0*/  BPT.TRAP 0x1 ;  /* 0x000000040000795c */ /* 0x000fe20000300000 */
.L_x_5423:
[----:B------:R-:W-:Y:S05]  /*2c3f0*/  BSYNC B2 ;  /* 0x0000000000027941 */ /* 0x000fea0003800000 */
.L_x_5422:
[----:B------:R-:W-:Y:S04]  /*2c400*/  BSSY B2, `(.L_x_5424) ;  /* 0x000000a000027945 */ /* 0x000fe80003800000 */
[----:B------:R-:W-:Y:S05]  /*2c410*/  @P0 BRA `(.L_x_5425) ;  /* 0x0000000000200947 */ /* 0x000fea0003800000 */
[----:B------:R-:W-:Y:S02]  /*2c420*/  R2UR UR4, R4 ;  /* 0x00000000040472ca */ /* 0x000fe400000e0000 */
[----:B------:R-:W-:-:S13]  /*2c430*/  R2UR UR5, R5 ;  /* 0x00000000050572ca */ /* 0x000fda00000e0000 */
[----:B------:R-:W2:Y:S01]  /*2c440*/  LD.E.64 R20, desc[UR4][R20.64+0x18] ;  /* 0x0000180414147980 */ /* 0x000ea2000c101b00 */
[----:B-----5:R-:W-:Y:S02]  /*2c450*/  SHF.L.U32 R24, R24, 0x1f, RZ ;  /* 0x0000001f18187819 */ /* 0x020fe400000006ff */
[----:B--2---:R-:W-:-:S05]  /*2c460*/  MOV R14, R20 ;  /* 0x00000014000e7202 */ /* 0x004fca0000000f00 */
[----:B------:R-:W-:-:S04]  /*2c470*/  IMAD R9, R9, 0x8, R14 ;  /* 0x0000000809097824 */ /* 0x000fc800078e020e */
[----:B------:R-:W0:Y:S02]  /*2c480*/  SYNCS.PHASECHK.TRANS64.TRYWAIT P0, [R9+URZ], R24 ;  /* 0x00000018090075a7 */ /* 0x000e24000800017f */
[----:B0-----:R-:W-:Y:S05]  /*2c490*/  @!P0 BRA `(.L_x_5426) ;  /* 0x00000114000c8947 */ /* 0x001fea0003800000 */
.L_x_5425:
[----:B------:R-:W-:Y:S05]  /*2c4a0*/  BSYNC B2 ;  /* 0x0000000000027941 */ /* 0x000fea0003800000 */
.L_x_5424:
[----:B0----5:R-:W2:Y:S04]  /*2c4b0*/  LDL.64 R24, [R11] ;  /* 0x000000000b187983 */ /* 0x021ea80000100a00 */
[----:B------:R-:W3:Y:S01]  /*2c4c0*/  LDL.64 R20, [R11+0x28] ;  /* 0x000028000b147983 */ /* 0x000ee20000100a00 */
[C---:B------:R-:W-:Y:S02]  /*2c4d0*/  R2UR UR6, R4.reuse ;  /* 0x00000000040672ca */ /* 0x040fe400000e0000 */
[C---:B------:R-:W-:Y:S01]  /*2c4e0*/  R2UR UR7, R5.reuse ;  /* 0x00000000050772ca */ /* 0x040fe200000e0000 */
[----:B------:R-:W4:Y:S01]  /*2c4f0*/  LDL.64 R14, [R11+0x20] ;  /* 0x000020000b0e7983 */ /* 0x000f220000100a00 */
[C---:B------:R-:W-:Y:S02]  /*2c500*/  R2UR UR4, R4.reuse ;  /* 0x00000000040472ca */ /* 0x040fe400000e0000 */
[----:B------:R-:W-:Y:S01]  /*2c510*/  R2UR UR5, R5 ;  /* 0x00000000050572ca */ /* 0x000fe200000e0000 */
[----:B------:R-:W4:Y:S08]  /*2c520*/  LDL.64 R56, [R11+0x8] ;  /* 0x000008000b387983 */ /* 0x000f300000100a00 */
[----:B--2---:R-:W2:Y:S04]  /*2c530*/  LD.E R25, desc[UR6][R24.64] ;  /* 0x0000000618197980 */ /* 0x004ea8000c101900 */
[----:B---3--:R-:W2:Y:S01]  /*2c540*/  LD.E.64 R58, desc[UR4][R20.64] ;  /* 0x00000004143a7980 */ /* 0x008ea2000c101b00 */
[----:B------:R-:W-:Y:S05]  /*2c550*/  WARPSYNC.ALL ;  /* 0x0000000000007948 */ /* 0x000fea0003800000 */
[----:B------:R-:W-:-:S02]  /*2c560*/  R2UR UR4, R4 ;  /* 0x00000000040472ca */ /* 0x000fc400000e0000 */
[C---:B------:R-:W-:Y:S02]  /*2c570*/  R2UR UR5, R5.reuse ;  /* 0x00000000050572ca */ /* 0x040fe400000e0000 */
[----:B------:R-:W-:Y:S02]  /*2c580*/  R2UR UR6, R4 ;  /* 0x00000000040672ca */ /* 0x000fe400000e0000 */
[----:B------:R-:W-:-:S09]  /*2c590*/  R2UR UR7, R5 ;  /* 0x00000000050772ca */ /* 0x000fd200000e0000 */
[----:B----4-:R0:W-:Y:S04]  /*2c5a0*/  ST.E desc[UR4][R56.64], RZ ;  /* 0x000000ff38007985 */ /* 0x0101e8000c101904 */
[----:B------:R-:W3:Y:S01]  /*2c5b0*/  LD.E.64 R20, desc[UR6][R14.64] ;  /* 0x000000060e147980 */ /* 0x000ee2000c101b00 */
[----:B--2---:R-:W-:Y:S01]  /*2c5c0*/  IMAD R58, R25, 0x200, R58 ;  /* 0x00000200193a7824 */ /* 0x004fe200078e023a */
[----:B------:R-:W-:Y:S01]  /*2c5d0*/  R2UR UR7, R59 ;  /* 0x000000003b0772ca */ /* 0x000fe200000e0000 */
[----:B------:R-:W-:Y:S01]  /*2c5e0*/  WARPGROUP.ARRIVE ;  /* 0x00000000000079c5 */ /* 0x000fe20000000000 */
[----:B------:R-:W-:Y:S01]  /*2c5f0*/  R2UR UR8, R4 ;  /* 0x00000000040872ca */ /* 0x000fe200000e0000 */
[----:B------:R-:W-:Y:S01]  /*2c600*/  IMAD.MOV.U32 R9, RZ, RZ, 0x1 ;  /* 0x00000001ff097424 */ /* 0x000fe200078e00ff */
[----:B------:R-:W-:-:S02]  /*2c610*/  R2UR UR6, R58 ;  /* 0x000000003a0672ca */ /* 0x000fc400000e0000 */
[C---:B------:R-:W-:Y:S02]  /*2c620*/  R2UR UR9, R5.reuse ;  /* 0x00000000050972ca */ /* 0x040fe400000e0000 */
[----:B------:R-:W-:Y:S02]  /*2c630*/  R2UR UR10, R4 ;  /* 0x00000000040a72ca */ /* 0x000fe400000e0000 */
[----:B------:R-:W-:Y:S02]  /*2c640*/  R2UR UR11, R5 ;  /* 0x00000000050b72ca */ /* 0x000fe400000e0000 */
[----:B---3--:R-:W-:Y:S02]  /*2c650*/  R2UR UR4, R20 ;  /* 0x00000000140472ca */ /* 0x008fe400000e0000 */
[----:B------:R-:W-:-:S13]  /*2c660*/  R2UR UR5, R21 ;  /* 0x00000000150572ca */ /* 0x000fda00000e0000 */
[----:B------:R-:W-:Y:S03]  /*2c670*/  HGMMA.64x64x16.F32 R24, gdesc[UR4], RZ, !UPT, gsb0 ;  /* 0x00e00000041879f0 */ /* 0x000fe6000c0008ff */
[----:B------:R-:W-:Y:S02]  /*2c680*/  WARPGROUP.DEPBAR.LE gsb0, 0x0 ;  /* 0x00008000000079c5 */ /* 0x000fe40000010000 */
[----:B------:R0:W-:Y:S04]  /*2c690*/  ST.E desc[UR8][R56.64], R9 ;  /* 0x0000000938007985 */ /* 0x0001e8000c101908 */
[----:B------:R-:W2:Y:S01]  /*2c6a0*/  LD.E.64 R20, desc[UR10][R14.64] ;  /* 0x0000000a0e147980 */ /* 0x000ea2000c101b00 */
[----:B------:R-:W-:Y:S01]  /*2c6b0*/  VIADD R60, R58, 0x2 ;  /* 0x000000023a3c7836 */ /* 0x000fe20000000000 */
[----:B------:R-:W-:Y:S01]  /*2c6c0*/  WARPGROUP.ARRIVE ;  /* 0x00000000000079c5 */ /* 0x000fe20000000000 */
[----:B------:R-:W-:Y:S01]  /*2c6d0*/  IMAD.MOV.U32 R61, RZ, RZ, R59 ;  /* 0x000000ffff3d7224 */ /* 0x000fe200078e003b */
[----:B------:R-:W-:-:S02]  /*2c6e0*/  R2UR UR8, R4 ;  /* 0x00000000040872ca */ /* 0x000fc400000e0000 */
[----:B------:R-:W-:Y:S02]  /*2c6f0*/  R2UR UR6, R60 ;  /* 0x000000003c0672ca */ /* 0x000fe400000e0000 */
[----:B------:R-:W-:Y:S02]  /*2c700*/  R2UR UR7, R61 ;  /* 0x000000003d0772ca */ /* 0x000fe400000e0000 */
[C---:B------:R-:W-:Y:S02]  /*2c710*/  R2UR UR9, R5.reuse ;  /* 0x00000000050972ca */ /* 0x040fe400000e0000 */
[----:B------:R-:W-:Y:S02]  /*2c720*/  R2UR UR10, R4 ;  /* 0x00000000040a72ca */ /* 0x000fe400000e0000 */
[----:B------:R-:W-:Y:S01]  /*2c730*/  R2UR UR11, R5 ;  /* 0x00000000050b72ca */ /* 0x000fe200000e0000 */
[----:B--2---:R-:W-:Y:S01]  /*2c740*/  VIADD R20, R20, 0x2 ;  /* 0x0000000214147836 */ /* 0x004fe20000000000 */
[----:B------:R-:W-:-:S04]  /*2c750*/  R2UR UR5, R21 ;  /* 0x00000000150572ca */ /* 0x000fc800000e0000 */
[----:B------:R-:W-:-:S13]  /*2c760*/  R2UR UR4, R20 ;  /* 0x00000000140472ca */ /* 0x000fda00000e0000 */
[----:B------:R-:W-:Y:S03]  /*2c770*/  HGMMA.64x64x16.F32 R24, gdesc[UR4], R24, gsb0 ;  /* 0x00e00000041879f0 */ /* 0x000fe60008000818 */
        /* <DEDUP_REMOVED lines=20> */
[----:B------:R-:W-:Y:S01]  /*2c8c0*/  R2UR UR7, R59 ;  /* 0x000000003b0772ca */ /* 0x000fe200000e0000 */
[----:B------:R-:W-:Y:S01]  /*2c8d0*/  WARPGROUP.ARRIVE ;  /* 0x00000000000079c5 */ /* 0x000fe20000000000 */
[----:B------:R-:W-:-:S02]  /*2c8e0*/  R2UR UR8, R4 ;  /* 0x00000000040872ca */ /* 0x000fc400000e0000 */
        /* <DEDUP_REMOVED lines=8> */
[----:B------:R-:W2:Y:S01]  /*2c970*/  LDL.64 R20, [R11+0x40] ;  /* 0x000040000b147983 */ /* 0x000ea20000100a00 */
[----:B------:R-:W-:-:S02]  /*2c980*/  R2UR UR4, R4 ;  /* 0x00000000040472ca */ /* 0x000fc400000e0000 */
[----:B------:R-:W-:Y:S01]  /*2c990*/  R2UR UR5, R5 ;  /* 0x00000000050572ca */ /* 0x000fe200000e0000 */
[----:B------:R-:W3:-:S12]  /*2c9a0*/  LDL.64 R14, [R11] ;  /* 0x000000000b0e7983 */ /* 0x000ed80000100a00 */
[----:B--2---:R-:W2:Y:S01]  /*2c9b0*/  LD.E R60, desc[UR4][R20.64] ;  /* 0x00000004143c7980 */ /* 0x004ea2000c101900 */
[C---:B------:R-:W-:Y:S02]  /*2c9c0*/  R2UR UR4, R4.reuse ;  /* 0x00000000040472ca */ /* 0x040fe400000e0000 */
[C---:B------:R-:W-:Y:S02]  /*2c9d0*/  R2UR UR5, R5.reuse ;  /* 0x00000000050572ca */ /* 0x040fe400000e0000 */
[----:B------:R-:W-:Y:S02]  /*2c9e0*/  R2UR UR6, R4 ;  /* 0x00000000040672ca */ /* 0x000fe400000e0000 */
[----:B------:R-:W-:Y:S01]  /*2c9f0*/  R2UR UR7, R5 ;  /* 0x00000000050772ca */ /* 0x000fe200000e0000 */
[----:B------:R-:W-:Y:S08]  /*2ca00*/  BSSY B2, `(.L_x_5427) ;  /* 0x0000007000027945 */ /* 0x000ff00003800000 */
[----:B---3--:R0:W5:Y:S04]  /*2ca10*/  LD.E R58, desc[UR4][R14.64] ;  /* 0x000000040e3a7980 */ /* 0x008168000c101900 */
[----:B------:R0:W5:Y:S01]  /*2ca20*/  LD.E R59, desc[UR6][R14.64+0x4] ;  /* 0x000004060e3b7980 */ /* 0x000162000c101900 */
[----:B--2---:R-:W-:-:S04]  /*2ca30*/  LOP3.LUT R60, R60, 0x1, RZ, 0xfc, !PT ;  /* 0x000000013c3c7812 */ /* 0x004fc800078efcff */
[----:B------:R-:W-:-:S13]  /*2ca40*/  ISETP.NE.AND P0, PT, R60, 0x3, PT ;  /* 0x000000033c00780c */ /* 0x000fda0003f05270 */
[----:B0-----:R-:W-:Y:S05]  /*2ca50*/  @!P0 BRA `(.L_x_5428) ;  /* 0x0000000000048947 */ /* 0x001fea0003800000 */
[----:B------:R-:W-:Y:S01]  /*2ca60*/  BPT.TRAP 0x1 ;  /* 0x000000040000795c */ /* 0x000fe20000300000 */
.L_x_5428:
[----:B------:R-:W-:Y:S05]  /*2ca70*/  BSYNC B2 ;  /* 0x0000000000027941 */ /* 0x000fea0003800000 */
.L_x_5427:
        /* <DEDUP_REMOVED lines=17> */
.L_x_5430:
[----:B------:R-:W-:Y:S05]  /*2cb90*/  BSYNC B2 ;  /* 0x0000000000027941 */ /* 0x000fea0003800000 */
.L_x_5429:
        /* <DEDUP_REMOVED lines=10> */
.L_x_5432:
[----:B------:R-:W-:Y:S05]  /*2cc40*/  BSYNC B2 ;  /* 0x0000000000027941 */ /* 0x000fea0003800000 */
.L_x_5431:
[----:B------:R-:W2:Y:S04]  /*2cc50*/  LDL.64 R60, [R11] ;  /* 0x000000000b3c7983 */ /* 0x000ea80000100a00 */
[----:B------:R-:W0:Y:S04]  /*2cc60*/  LDL.64 R58, [R11+0x58] ;  /* 0x000058000b3a7983 */ /* 0x000e280000100a00 */
[----:B------:R-:W3:Y:S04]  /*2cc70*/  LDL.64 R14, [R11+0x48] ;  /* 0x000048000b0e7983 */ /* 0x000ee80000100a00 */
[----:B------:R-:W4:Y:S01]  /*2cc80*/  LDL.64 R20, [R11+0x50] ;  /* 0x000050000b147983 */ /* 0x000f220000100a00 */
[----:B------:R-:W-:-:S02]  /*2cc90*/  R2UR UR6, R4 ;  /* 0x00000000040672ca */ /* 0x000fc400000e0000 */
[C---:B------:R-:W-:Y:S02]  /*2cca0*/  R2UR UR7, R5.reuse ;  /* 0x00000000050772ca */ /* 0x040fe400000e0000 */
[----:B------:R-:W-:Y:S02]  /*2ccb0*/  R2UR UR4, R4 ;  /* 0x00000000040472ca */ /* 0x000fe400000e0000 */
[----:B------:R-:W-:-:S09]  /*2ccc0*/  R2UR UR5, R5 ;  /* 0x00000000050572ca */ /* 0x000fd200000e0000 */
[----:B--2---:R-:W2:Y:S04]  /*2ccd0*/  LD.E R61, desc[UR6][R60.64] ;  /* 0x000000063c3d7980 */ /* 0x004ea8000c101900 */
[----:B0----5:R-:W2:Y:S01]  /*2cce0*/  LD.E.64 R56, desc[UR4][R58.64] ;  /* 0x000000043a387980 */ /* 0x021ea2000c101b00 */
[----:B------:R-:W-:Y:S05]  /*2ccf0*/  WARPSYNC.ALL ;  /* 0x0000000000007948 */ /* 0x000fea0003800000 */
[----:B------:R-:W-:-:S02]  /*2cd00*/  R2UR UR6, R4 ;  /* 0x00000000040672ca */ /* 0x000fc400000e0000 */
[C---:B------:R-:W-:Y:S02]  /*2cd10*/  R2UR UR7, R5.reuse ;  /* 0x00000000050772ca */ /* 0x040fe400000e0000 */
[----:B------:R-:W-:Y:S02]  /*2cd20*/  R2UR UR4, R4 ;  /* 0x00000000040472ca */ /* 0x000fe400000e0000 */
[----:B------:R-:W-:-:S09]  /*2cd30*/  R2UR UR5, R5 ;  /* 0x00000000050572ca */ /* 0x000fd200000e0000 */
[----:B---3--:R-:W3:Y:S04]  /*2cd40*/  LD.E R64, desc[UR6][R14.64] ;  /* 0x000000060e407980 */ /* 0x008ee8000c101900 */
[----:B----4-:R-:W4:Y:S01]  /*2cd50*/  LD.E.64 R62, desc[UR4][R20.64] ;  /* 0x00000004143e7980 */ /* 0x010f22000c101b00 */
[----:B------:R-:W-:Y:S01]  /*2cd60*/  WARPGROUP.ARRIVE ;  /* 0x00000000000079c5 */ /* 0x000fe20000000000 */
[C---:B------:R-:W-:Y:S02]  /*2cd70*/  R2UR UR8, R4.reuse ;  /* 0x00000000040872ca */ /* 0x040fe400000e0000 */
[----:B------:R-:W-:Y:S02]  /*2cd80*/  R2UR UR9, R5 ;  /* 0x00000000050972ca */ /* 0x000fe400000e0000 */
[----:B------:R-:W-:-:S02]  /*2cd90*/  R2UR UR10, R4 ;  /* 0x00000000040a72ca */ /* 0x000fc400000e0000 */
[----:B------:R-:W-:Y:S01]  /*2cda0*/  R2UR UR11, R5 ;  /* 0x00000000050b72ca */ /* 0x000fe200000e0000 */
[----:B--2---:R-:W-:Y:S01]  /*2cdb0*/  IMAD R56, R61, 0x1000, R56 ;  /* 0x000010003d387824 */ /* 0x004fe200078e0238 */
[----:B------:R-:W-:-:S04]  /*2cdc0*/  R2UR UR7, R57 ;  /* 0x00000000390772ca */ /* 0x000fc800000e0000 */
[----:B------:R-:W-:Y:S02]  /*2cdd0*/  R2UR UR6, R56 ;  /* 0x00000000380672ca */ /* 0x000fe400000e0000 */
[----:B---3--:R-:W-:Y:S02]  /*2cde0*/  ISETP.NE.U32.AND P0, PT, R64, RZ, PT ;  /* 0x000000ff4000720c */ /* 0x008fe40003f05070 */
[----:B----4-:R-:W-:Y:S02]  /*2cdf0*/  R2UR UR4, R62 ;  /* 0x000000003e0472ca */ /* 0x010fe400000e0000 */
[----:B------:R-:W-:-:S09]  /*2ce00*/  R2UR UR5, R63 ;  /* 0x000000003f0572ca */ /* 0x000fd200000e0000 */
[----:B------:R-:W-:-:S05]  /*2ce10*/  VOTEU.ANY UP0, P0 ;  /* 0x00000000003f7886 */ /* 0x000fca0000000100 */
[----:B------:R-:W-:Y:S03]  /*2ce20*/  HGMMA.64x64x16.F32 R24, gdesc[UR4], R24, UP0, gsb0 ;  /* 0x00e00000041879f0 */ /* 0x000fe6000b800818 */
[----:B------:R-:W-:Y:S02]  /*2ce30*/  WARPGROUP.DEPBAR.LE gsb0, 0x0 ;  /* 0x00008000000079c5 */ /* 0x000fe40000010000 */
[----:B------:R-:W-:Y:S04]  /*2ce40*/  ST.E desc[UR8][R14.64], R9 ;  /* 0x000000090e007985 */ /* 0x000fe8000c101908 */
        /* <DEDUP_REMOVED lines=242> */
[----:B------:R-:W-:Y:S01]  /*2dd70*/  UMOV UR8, 0x1 ;  /* 0x0000000100087882 */ /* 0x000fe20000000000 */
[----:B------:R-:W-:Y:S01]  /*2dd80*/  IMAD.MOV.U32 R61, RZ, RZ, R57 ;  /* 0x000000ffff3d7224 */ /* 0x000fe200078e0039 */
[----:B------:R-:W0:Y:S01]  /*2dd90*/  S2R R62, SR_TID.X ;  /* 0x00000000003e7919 */ /* 0x000e220000002100 */
[----:B------:R-:W-:Y:S01]  /*2dda0*/  UISETP.NE.U32.AND UP0, UPT, UR8, URZ, UPT ;  /* 0x0000003f0800728c */ /* 0x000fe2000bf05070 */
[----:B------:R-:W-:Y:S01]  /*2ddb0*/  WARPGROUP.ARRIVE ;  /* 0x00000000000079c5 */ /* 0x000fe20000000000 */
[----:B------:R-:W-:-:S02]  /*2ddc0*/  R2UR UR10, R4 ;  /* 0x00000000040a72ca */ /* 0x000fc400000e0000 */
[----:B------:R-:W-:Y:S02]  /*2ddd0*/  R2UR UR7, R61 ;  /* 0x000000003d0772ca */ /* 0x000fe400000e0000 */
[C---:B------:R-:W-:Y:S02]  /*2dde0*/  R2UR UR11, R5.reuse ;  /* 0x00000000050b72ca */ /* 0x040fe400000e0000 */
[----:B------:R-:W-:Y:S02]  /*2ddf0*/  R2UR UR12, R4 ;  /* 0x00000000040c72ca */ /* 0x000fe400000e0000 */
[----:B------:R-:W-:Y:S02]  /*2de00*/  R2UR UR13, R5 ;  /* 0x00000000050d72ca */ /* 0x000fe400000e0000 */
[----:B0-----:R-:W-:-:S06]  /*2de10*/  SHF.R.U32.HI R62, RZ, 0x7, R62 ;  /* 0x00000007ff3e7819 */ /* 0x001fcc000001163e */
[----:B------:R-:W0:Y:S02]  /*2de20*/  SHFL.IDX PT, R62, R62, RZ, 0x1f ;  /* 0x00001fff3e3e7589 */ /* 0x000e2400000e0000 */
[----:B0-----:R-:W-:-:S04]  /*2de30*/  ISETP.GT.AND P0, PT, R62, 0x7f, PT ;  /* 0x0000007f3e00780c */ /* 0x001fc80003f04270 */
[----:B------:R-:W-:-:S05]  /*2de40*/  SEL R63, RZ, 0x2, !P0 ;  /* 0x00000002ff3f7807 */ /* 0x000fca0004000000 */
[----:B------:R-:W-:-:S05]  /*2de50*/  IMAD.IADD R60, R63, 0x1, R64 ;  /* 0x000000013f3c7824 */ /* 0x000fca00078e0240 */
[----:B------:R-:W-:Y:S02]  /*2de60*/  R2UR UR6, R60 ;  /* 0x000000003c0672ca */ /* 0x000fe400000e0000 */
[----:B--2---:R-:W-:Y:S02]  /*2de70*/  IADD3 R58, R63, 0x800, R58 ;  /* 0x000008003f3a7810 */ /* 0x004fe40007ffe03a */
[----:B------:R-:W-:Y:S02]  /*2de80*/  R2UR UR5, R59 ;  /* 0x000000003b0572ca */ /* 0x000fe400000e0000 */
[----:B------:R-:W-:-:S13]  /*2de90*/  R2UR UR4, R58 ;  /* 0x000000003a0472ca */ /* 0x000fda00000e0000 */
[----:B------:R-:W-:Y:S03]  /*2dea0*/  HGMMA.64x64x16.F32 R24, gdesc[UR4], R24, UP0, gsb0 ;  /* 0x00e00000041879f0 */ /* 0x000fe6000b800818 */
[----:B------:R-:W-:Y:S02]  /*2deb0*/  WARPGROUP.DEPBAR.LE gsb0, 0x0 ;  /* 0x00008000000079c5 */ /* 0x000fe40000010000 */
[----:B------:R0:W-:Y:S04]  /*2dec0*/  ST.E desc[UR10][R14.64], R9 ;  /* 0x000000090e007985 */ /* 0x0001e8000c10190a */
[----:B------:R-:W2:Y:S01]  /*2ded0*/  LD.E.64 R58, desc[UR12][R20.64] ;  /* 0x0000000c143a7980 */ /* 0x000ea2000c101b00 */
[----:B------:R-:W-:Y:S01]  /*2dee0*/  IMAD.MOV.U32 R67, RZ, RZ, 0x4 ;  /* 0x00000004ff437424 */ /* 0x000fe200078e00ff */
[----:B------:R-:W-:Y:S01]  /*2def0*/  WARPGROUP.ARRIVE ;  /* 0x00000000000079c5 */ /* 0x000fe20000000000 */
[----:B------:R-:W-:Y:S01]  /*2df00*/  IMAD.MOV.U32 R61, RZ, RZ, R57 ;  /* 0x000000ffff3d7224 */ /* 0x000fe200078e0039 */
[----:B------:R-:W-:-:S02]  /*2df10*/  R2UR UR8, R4 ;  /* 0x00000000040872ca */ /* 0x000fc400000e0000 */
[----:B------:R-:W-:Y:S02]  /*2df20*/  SEL R65, R67, 0x2, P0 ;  /* 0x0000000243417807 */ /* 0x000fe40000000000 */
[----:B------:R-:W-:Y:S02]  /*2df30*/  R2UR UR7, R61 ;  /* 0x000000003d0772ca */ /* 0x000fe400000e0000 */
[C---:B------:R-:W-:Y:S01]  /*2df40*/  R2UR UR9, R5.reuse ;  /* 0x00000000050972ca */ /* 0x040fe200000e0000 */
[----:B------:R-:W-:Y:S01]  /*2df50*/  IMAD.IADD R60, R64, 0x1, R65 ;  /* 0x00000001403c7824 */ /* 0x000fe200078e0241 */
[----:B------:R-:W-:Y:S02]  /*2df60*/  R2UR UR10, R4 ;  /* 0x00000000040a72ca */ /* 0x000fe400000e0000 */
[----:B------:R-:W-:Y:S02]  /*2df70*/  R2UR UR11, R5 ;  /* 0x00000000050b72ca */ /* 0x000fe400000e0000 */
[----:B------:R-:W-:-:S02]  /*2df80*/  R2UR UR6, R60 ;  /* 0x000000003c0672ca */ /* 0x000fc400000e0000 */
[----:B--2---:R-:W-:Y:S02]  /*2df90*/  IADD3 R58, R65, 0x800, R58 ;  /* 0x00000800413a7810 */ /* 0x004fe40007ffe03a */
[----:B------:R-:W-:Y:S02]  /*2dfa0*/  R2UR UR5, R59 ;  /* 0x000000003b0572ca */ /* 0x000fe400000e0000 */
[----:B------:R-:W-:-:S13]  /*2dfb0*/  R2UR UR4, R58 ;  /* 0x000000003a0472ca */ /* 0x000fda00000e0000 */
[----:B------:R-:W-:Y:S03]  /*2dfc0*/  HGMMA.64x64x16.F32 R24, gdesc[UR4], R24, gsb0 ;  /* 0x00e00000041879f0 */ /* 0x000fe60008000818 */
[----:B------:R-:W-:Y:S02]  /*2dfd0*/  WARPGROUP.DEPBAR.LE gsb0, 0x0 ;  /* 0x00008000000079c5 */ /* 0x000fe40000010000 */
[----:B------:R0:W-:Y:S04]  /*2dfe0*/  ST.E desc[UR8][R14.64], R9 ;  /* 0x000000090e007985 */ /* 0x0001e8000c101908 */
[----:B------:R-:W2:Y:S01]  /*2dff0*/  LD.E.64 R58, desc[UR10][R20.64] ;  /* 0x0000000a143a7980 */ /* 0x000ea2000c101b00 */
[----:B------:R-:W-:Y:S01]  /*2e000*/  SEL R67, R67, 0x6, !P0 ;  /* 0x0000000643437807 */ /* 0x000fe20004000000 */
[----:B------:R-:W-:Y:S01]  /*2e010*/  IMAD.MOV.U32 R61, RZ, RZ, R57 ;  /* 0x000000ffff3d7224 */ /* 0x000fe200078e0039 */
[----:B------:R-:W-:Y:S01]  /*2e020*/  WARPGROUP.ARRIVE ;  /* 0x00000000000079c5 */ /* 0x000fe20000000000 */
[----:B------:R-:W-:-:S02]  /*2e030*/  R2UR UR8, R4 ;  /* 0x00000000040872ca */ /* 0x000fc400000e0000 */
[----:B------:R-:W-:Y:S01]  /*2e040*/  IMAD.IADD R60, R64, 0x1, R67 ;  /* 0x00000001403c7824 */ /* 0x000fe200078e0243 */
[----:B------:R-:W-:Y:S02]  /*2e050*/  R2UR UR7, R61 ;  /* 0x000000003d0772ca */ /* 0x000fe400000e0000 */
[C---:B------:R-:W-:Y:S02]  /*2e060*/  R2UR UR9, R5.reuse ;  /* 0x00000000050972ca */ /* 0x040fe400000e0000 */
[----:B------:R-:W-:Y:S02]  /*2e070*/  R2UR UR6, R60 ;  /* 0x000000003c0672ca */ /* 0x000fe400000e0000 */
[----:B------:R-:W-:Y:S02]  /*2e080*/  R2UR UR10, R4 ;  /* 0x00000000040a72ca */ /* 0x000fe400000e0000 */
[----:B------:R-:W-:Y:S02]  /*2e090*/  R2UR UR11, R5 ;  /* 0x00000000050b72ca */ /* 0x000fe400000e0000 */
[----:B--2---:R-:W-:-:S02]  /*2e0a0*/  IADD3 R58, R67, 0x800, R58 ;  /* 0x00000800433a7810 */ /* 0x004fc40007ffe03a */
[----:B------:R-:W-:Y:S02]  /*2e0b0*/  R2UR UR5, R59 ;  /* 0x000000003b0572ca */ /* 0x000fe400000e0000 */
[----:B------:R-:W-:-:S13]  /*2e0c0*/  R2UR UR4, R58 ;  /* 0x000000003a0472ca */ /* 0x000fda00000e0000 */
[----:B------:R-:W-:Y:S03]  /*2e0d0*/  HGMMA.64x64x16.F32 R24, gdesc[UR4], R24, gsb0 ;  /* 0x00e00000041879f0 */ /* 0x000fe60008000818 */
[----:B------:R-:W-:Y:S02]  /*2e0e0*/  WARPGROUP.DEPBAR.LE gsb0, 0x0 ;  /* 0x00008000000079c5 */ /* 0x000fe40000010000 */
[----:B------:R0:W-:Y:S04]  /*2e0f0*/  ST.E desc[UR8][R14.64], R9 ;  /* 0x000000090e007985 */ /* 0x0001e8000c101908 */
[----:B------:R-:W2:Y:S01]  /*2e100*/  LD.E.64 R68, desc[UR10][R20.64] ;  /* 0x0000000a14447980 */ /* 0x000ea2000c101b00 */
[----:B------:R-:W-:Y:S01]  /*2e110*/  IMAD.MOV.U32 R58, RZ, RZ, 0x28 ;  /* 0x00000028ff3a7424 */ /* 0x000fe200078e00ff */
[----:B------:R-:W-:Y:S01]  /*2e120*/  WARPGROUP.ARRIVE ;  /* 0x00000000000079c5 */ /* 0x000fe20000000000 */
[----:B------:R-:W-:Y:S01]  /*2e130*/  IMAD.MOV.U32 R59, RZ, RZ, 0xa00 ;  /* 0x00000a00ff3b7424 */ /* 0x000fe200078e00ff */
[----:B------:R-:W-:Y:S01]  /*2e140*/  R2UR UR8, R4 ;  /* 0x00000000040872ca */ /* 0x000fe200000e0000 */
[----:B------:R-:W-:Y:S01]  /*2e150*/  IMAD.MOV.U32 R61, RZ, RZ, R57 ;  /* 0x000000ffff3d7224 */ /* 0x000fe200078e0039 */
[----:B------:R-:W-:-:S02]  /*2e160*/  SEL R58, R58, 0x26, P0 ;  /* 0x000000263a3a7807 */ /* 0x000fc40000000000 */
[----:B------:R-:W-:Y:S02]  /*2e170*/  SEL R59, R59, 0x980, P0 ;  /* 0x000009803b3b7807 */ /* 0x000fe40000000000 */
[----:B------:R-:W-:Y:S02]  /*2e180*/  R2UR UR7, R61 ;  /* 0x000000003d0772ca */ /* 0x000fe400000e0000 */
[C---:B------:R-:W-:Y:S01]  /*2e190*/  R2UR UR9, R5.reuse ;  /* 0x00000000050972ca */ /* 0x040fe200000e0000 */
[----:B------:R-:W-:Y:S01]  /*2e1a0*/  IMAD.IADD R58, R58, 0x1, R59 ;  /* 0x000000013a3a7824 */ /* 0x000fe200078e023b */
[----:B------:R-:W-:Y:S02]  /*2e1b0*/  R2UR UR10, R4 ;  /* 0x00000000040a72ca */ /* 0x000fe400000e0000 */
[----:B------:R-:W-:Y:S02]  /*2e1c0*/  R2UR UR11, R5 ;  /* 0x00000000050b72ca */ /* 0x000fe400000e0000 */
[----:B------:R-:W-:-:S05]  /*2e1d0*/  LOP3.LUT R59, R58, 0xa06, RZ, 0xc0, !PT ;  /* 0x00000a063a3b7812 */ /* 0x000fca00078ec0ff */
[----:B------:R-:W-:-:S05]  /*2e1e0*/  IMAD.IADD R60, R56, 0x1, R59 ;  /* 0x00000001383c7824 */ /* 0x000fca00078e023b */
[----:B------:R-:W-:Y:S01]  /*2e1f0*/  R2UR UR6, R60 ;  /* 0x000000003c0672ca */ /* 0x000fe200000e0000 */
[----:B--2---:R-:W-:Y:S02]  /*2e200*/  IMAD.IADD R58, R59, 0x1, R68 ;  /* 0x000000013b3a7824 */ /* 0x004fe400078e0244 */
[----:B------:R-:W-:-:S03]  /*2e210*/  IMAD.MOV.U32 R59, RZ, RZ, R69 ;  /* 0x000000ffff3b7224 */ /* 0x000fc600078e0045 */
[----:B------:R-:W-:Y:S02]  /*2e220*/  R2UR UR4, R58 ;  /* 0x000000003a0472ca */ /* 0x000fe400000e0000 */
        /* <DEDUP_REMOVED lines=8> */
[----:B------:R-:W-:Y:S01]  /*2e2b0*/  R2UR UR8, R4 ;  /* 0x00000000040872ca */ /* 0x000fe200000e0000 */
[----:B------:R-:W-:Y:S01]  /*2e2c0*/  IMAD.IADD R60, R63, 0x1, R62 ;  /* 0x000000013f3c7824 */ /* 0x000fe200078e023e */
[----:B------:R-:W-:-:S02]  /*2e2d0*/  R2UR UR9, R5 ;  /* 0x00000000050972ca */ /* 0x000fc400000e0000 */
[----:B------:R-:W-:Y:S02]  /*2e2e0*/  R2UR UR7, R61 ;  /* 0x000000003d0772ca */ /* 0x000fe400000e0000 */
[----:B------:R-:W-:Y:S02]  /*2e2f0*/  R2UR UR6, R60 ;  /* 0x000000003c0672ca */ /* 0x000fe400000e0000 */
[----:B------:R-:W-:Y:S02]  /*2e300*/  R2UR UR10, R4 ;  /* 0x00000000040a72ca */ /* 0x000fe400000e0000 */
[----:B------:R-:W-:Y:S02]  /*2e310*/  R2UR UR11, R5 ;  /* 0x00000000050b72ca */ /* 0x000fe400000e0000 */
[----:B--2---:R-:W-:Y:S02]  /*2e320*/  IADD3 R58, R63, 0xa00, R58 ;  /* 0x00000a003f3a7810 */ /* 0x004fe40007ffe03a */
[----:B------:R-:W-:-:S02]  /*2e330*/  R2UR UR5, R59 ;  /* 0x000000003b0572ca */ /* 0x000fc400000e0000 */
[----:B------:R-:W-:-:S13]  /*2e340*/  R2UR UR4, R58 ;  /* 0x000000003a0472ca */ /* 0x000fda00000e0000 */
[----:B------:R-:W-:Y:S03]  /*2e350*/  HGMMA.64x64x16.F32 R24, gdesc[UR4], R24, gsb0 ;  /* 0x00e00000041879f0 */ /* 0x000fe60008000818 */
[----:B------:R-:W-:Y:S02]  /*2e360*/  WARPGROUP.DEPBAR.LE gsb0, 0x0 ;  /* 0x00008000000079c5 */ /* 0x000fe40000010000 */
[----:B------:R0:W-:Y:S04]  /*2e370*/  ST.E desc[UR8][R14.64], R9 ;  /* 0x000000090e007985 */ /* 0x0001e8000c101908 */
[----:B------:R-:W2:Y:S01]  /*2e380*/  LD.E.64 R58, desc[UR10][R20.64] ;  /* 0x0000000a143a7980 */ /* 0x000ea2000c101b00 */
[----:B------:R-:W-:Y:S01]  /*2e390*/  IMAD.IADD R60, R65, 0x1, R62 ;  /* 0x00000001413c7824 */ /* 0x000fe200078e023e */
[----:B------:R-:W-:Y:S01]  /*2e3a0*/  WARPGROUP.ARRIVE ;  /* 0x00000000000079c5 */ /* 0x000fe20000000000 */
[----:B------:R-:W-:Y:S01]  /*2e3b0*/  IMAD.MOV.U32 R61, RZ, RZ, R57 ;  /* 0x000000ffff3d7224 */ /* 0x000fe200078e0039 */
[----:B------:R-:W-:-:S02]  /*2e3c0*/  R2UR UR8, R4 ;  /* 0x00000000040872ca */ /* 0x000fc400000e0000 */
[----:B------:R-:W-:Y:S02]  /*2e3d0*/  R2UR UR6, R60 ;  /* 0x000000003c0672ca */ /* 0x000fe400000e0000 */
[----:B------:R-:W-:Y:S02]  /*2e3e0*/  R2UR UR7, R61 ;  /* 0x000000003d0772ca */ /* 0x000fe400000e0000 */
[C---:B------:R-:W-:Y:S02]  /*2e3f0*/  R2UR UR9, R5.reuse ;  /* 0x00000000050972ca */ /* 0x040fe400000e0000 */
        /* <DEDUP_REMOVED lines=172> */
[----:B------:R-:W-:-:S02]  /*2eec0*/  R2UR UR8, R4 ;  /* 0x00000000040872ca */ /* 0x000fc400000e0000 */
[----:B------:R-:W-:Y:S02]  /*2eed0*/  SEL R58, R58, 0x3e, P0 ;  /* 0x0000003e3a3a7807 */ /* 0x000fe40000000000 */
[----:B------:R-:W-:Y:S02]  /*2eee0*/  SEL R59, R59, 0xf80, P0 ;  /* 0x00000f803b3b7807 */ /* 0x000fe40000000000 */
[----:B------:R-:W-:-:S03]  /*2eef0*/  R2UR UR9, R5 ;  /* 0x00000000050972ca */ /* 0x000fc600000e0000 */
[----:B------:R-:W-:-:S05]  /*2ef00*/  IMAD.IADD R58, R58, 0x1, R59 ;  /* 0x000000013a3a7824 */ /* 0x000fca00078e023b */
[----:B------:R-:W-:-:S05]  /*2ef10*/  LOP3.LUT R59, R58, 0x1e06, RZ, 0xc0, !PT ;  /* 0x00001e063a3b7812 */ /* 0x000fca00078ec0ff */
[----:B------:R-:W-:-:S05]  /*2ef20*/  IMAD.IADD R58, R56, 0x1, R59 ;  /* 0x00000001383a7824 */ /* 0x000fca00078e023b */
[----:B------:R-:W-:Y:S01]  /*2ef30*/  R2UR UR6, R58 ;  /* 0x000000003a0672ca */ /* 0x000fe200000e0000 */
[----:B--2---:R-:W-:Y:S02]  /*2ef40*/  IMAD.IADD R56, R59, 0x1, R20 ;  /* 0x000000013b387824 */ /* 0x004fe400078e0214 */
[----:B------:R-:W-:Y:S02]  /*2ef50*/  IMAD.MOV.U32 R59, RZ, RZ, R57 ;  /* 0x000000ffff3b7224 */ /* 0x000fe400078e0039 */
[----:B------:R-:W-:Y:S01]  /*2ef60*/  IMAD.MOV.U32 R57, RZ, RZ, R21 ;  /* 0x000000ffff397224 */ /* 0x000fe200078e0015 */
[----:B------:R-:W-:Y:S02]  /*2ef70*/  R2UR UR4, R56 ;  /* 0x00000000380472ca */ /* 0x000fe400000e0000 */
[----:B------:R-:W-:Y:S02]  /*2ef80*/  R2UR UR7, R59 ;  /* 0x000000003b0772ca */ /* 0x000fe400000e0000 */
        /* <DEDUP_REMOVED lines=9> */
[----:B------:R-:W-:Y:S02]  /*2f020*/  R2UR UR4, R4 ;  /* 0x00000000040472ca */ /* 0x000fe400000e0000 */
[----:B------:R-:W-:Y:S01]  /*2f030*/  R2UR UR5, R5 ;  /* 0x00000000050572ca */ /* 0x000fe200000e0000 */
[----:B------:R-:W-:-:S12]  /*2f040*/  BSSY B2, `(.L_x_5434) ;  /* 0x0000006000027945 */ /* 0x000fd80003800000 */
[----:B---3--:R0:W5:Y:S01]  /*2f050*/  LD.E R20, desc[UR4][R20.64] ;  /* 0x0000000414147980 */ /* 0x008162000c101900 */
[----:B--2---:R-:W-:-:S04]  /*2f060*/  LOP3.LUT R58, R58, 0x1, RZ, 0xfc, !PT ;  /* 0x000000013a3a7812 */ /* 0x004fc800078efcff */
[----:B------:R-:W-:-:S13]  /*2f070*/  ISETP.NE.AND P0, PT, R58, 0x3, PT ;  /* 0x000000033a00780c */ /* 0x000fda0003f05270 */
[----:B0-----:R-:W-:Y:S05]  /*2f080*/  @!P0 BRA `(.L_x_5435) ;  /* 0x0000000000048947 */ /* 0x001fea0003800000 */
[----:B------:R-:W-:Y:S01]  /*2f090*/  BPT.TRAP 0x1 ;  /* 0x000000040000795c */ /* 0x000fe20000300000 */
.L_x_5435:
[----:B------:R-:W-:Y:S05]  /*2f0a0*/  BSYNC B2 ;  /* 0x0000000000027941 */ /* 0x000fea0003800000 */
.L_x_5434:
[C---:B------:R-:W-:Y:S02]  /*2f0b0*/  R2UR UR6, R4.reuse ;  /* 0x00000000040672ca */ /* 0x040fe400000e0000 */
[C---:B------:R-:W-:Y:S02]  /*2f0c0*/  R2UR UR7, R5.reuse ;  /* 0x00000000050772ca */ /* 0x040fe400000e0000 */
[----:B------:R-:W-:Y:S02]  /*2f0d0*/  R2UR UR4, R4 ;  /* 0x00000000040472ca */ /* 0x000fe400000e0000 */
[----:B------:R-:W-:-:S09]  /*2f0e0*/  R2UR UR5, R5 ;  /* 0x00000000050572ca */ /* 0x000fd200000e0000 */
[----:B------:R-:W2:Y:S04]  /*2f0f0*/  LD.E.64 R14, desc[UR6][R56.64+0x20] ;  /* 0x00002006380e7980 */ /* 0x000ea8000c101b00 */
[----:B------:R-:W3:Y:S01]  /*2f100*/  LD.E R9, desc[UR4][R56.64+0xc] ;  /* 0x00000c0438097980 */ /* 0x000ee2000c101900 */
[----:B--2---:R-:W-:-:S05]  /*2f110*/  MOV R15, R14 ;  /* 0x0000000e000f7202 */ /* 0x004fca0000000f00 */
[----:B-----5:R-:W-:-:S05]  /*2f120*/  IMAD R20, R20, 0x8, R15 ;  /* 0x0000000814147824 */ /* 0x020fca00078e020f */
[----:B---3--:R-:W-:-:S04]  /*2f130*/  PRMT R9, R9, 0x654, R20 ;  /* 0x0000065409097816 */ /* 0x008fc80000000014 */
[----:B------:R0:W-:Y:S01]  /*2f140*/  SYNCS.ARRIVE.TRANS64.RED.A1T0 RZ, [R9+URZ], RZ ;  /* 0x000000ff09ff79a7 */ /* 0x0001e2000810043f */
[----:B------:R-:W2:Y:S04]  /*2f150*/  LD.E R14, desc[UR4][R6.64+0x24] ;  /* 0x00002404060e7980 */ /* 0x000ea8000c101900 */
[----:B------:R1:W3:Y:S04]  /*2f160*/  LD.E R56, desc[UR4][R12.64] ;  /* 0x000000040c387980 */ /* 0x0002e8000c101900 */
[----:B0-----:R-:W1:Y:S01]  /*2f170*/  LD.E R9, desc[UR4][R6.64] ;  /* 0x0000000406097980 */ /* 0x001e62000c101900 */
[----:B------:R-:W-:-:S02]  /*2f180*/  R2UR UR14, R4 ;  /* 0x00000000040e72ca */ /* 0x000fc400000e0000 */
[C---:B------:R-:W-:Y:S02]  /*2f190*/  R2UR UR15, R5.reuse ;  /* 0x00000000050f72ca */ /* 0x040fe400000e0000 */
[C---:B------:R-:W-:Y:S02]  /*2f1a0*/  R2UR UR10, R4.reuse ;  /* 0x00000000040a72ca */ /* 0x040fe400000e0000 */
[C---:B------:R-:W-:Y:S02]  /*2f1b0*/  R2UR UR11, R5.reuse ;  /* 0x00000000050b72ca */ /* 0x040fe400000e0000 */
[C---:B------:R-:W-:Y:S02]  /*2f1c0*/  R2UR UR8, R4.reuse ;  /* 0x00000000040872ca */ /* 0x040fe400000e0000 */
[----:B------:R-:W-:Y:S02]  /*2f1d0*/  R2UR UR9, R5 ;  /* 0x00000000050972ca */ /* 0x000fe400000e0000 */
[----:B------:R-:W-:-:S03]  /*2f1e0*/  R2UR UR12, R4 ;  /* 0x00000000040c72ca */ /* 0x000fc600000e0000 */
[----:B------:R-:W4:Y:S01]  /*2f1f0*/  LD.E R64, desc[UR14][R6.64+0x18] ;  /* 0x0000180e06407980 */ /* 0x000f22000c101900 */
[----:B------:R-:W-:-:S03]  /*2f200*/  R2UR UR13, R5 ;  /* 0x00000000050d72ca */ /* 0x000fc600000e0000 */
[----:B------:R-:W4:Y:S04]  /*2f210*/  LD.E R61, desc[UR10][R6.64+0xc] ;  /* 0x00000c0a063d7980 */ /* 0x000f28000c101900 */
[----:B------:R-:W4:Y:S06]  /*2f220*/  LD.E R59, desc[UR8][R6.64+0x10] ;  /* 0x00001008063b7980 */ /* 0x000f2c000c101900 */
[----:B------:R-:W4:Y:S01]  /*2f230*/  LD.E R63, desc[UR12][R6.64+0x14] ;  /* 0x0000140c063f7980 */ /* 0x000f22000c101900 */
[----:B--2---:R-:W-:-:S13]  /*2f240*/  ISETP.NE.AND P0, PT, R14, 0x1, PT ;  /* 0x000000010e00780c */ /* 0x004fda0003f05270 */
[C---:B------:R-:W-:Y:S02]  /*2f250*/  @P0 R2UR UR4, R4.reuse ;  /* 0x00000000040402ca */ /* 0x040fe400000e0000 */
[C---:B------:R-:W-:Y:S02]  /*2f260*/  @P0 R2UR UR5, R5.reuse ;  /* 0x00000000050502ca */ /* 0x040fe400000e0000 */
[----:B------:R-:W-:Y:S02]  /*2f270*/  @P0 R2UR UR6, R4 ;  /* 0x00000000040602ca */ /* 0x000fe400000e0000 */
[----:B------:R-:W-:-:S09]  /*2f280*/  @P0 R2UR UR7, R5 ;  /* 0x00000000050702ca */ /* 0x000fd200000e0000 */
[----:B------:R-:W2:Y:S04]  /*2f290*/  @P0 LD.E R21, desc[UR4][R6.64+0x28] ;  /* 0x0000280406150980 */ /* 0x000ea8000c101900 */
[----:B------:R-:W2:Y:S01]  /*2f2a0*/  @P0 LD.E R60, desc[UR6][R6.64+0x2c] ;  /* 0x00002c06063c0980 */ /* 0x000ea2000c101900 */
[C---:B------:R-:W-:Y:S02]  /*2f2b0*/  R2UR UR4, R4.reuse ;  /* 0x00000000040472ca */ /* 0x040fe400000e0000 */
[C---:B------:R-:W-:Y:S02]  /*2f2c0*/  R2UR UR5, R5.reuse ;  /* 0x00000000050572ca */ /* 0x040fe400000e0000 */
[----:B------:R-:W-:Y:S02]  /*2f2d0*/  R2UR UR6, R4 ;  /* 0x00000000040672ca */ /* 0x000fe400000e0000 */
[----:B------:R-:W-:-:S09]  /*2f2e0*/  R2UR UR7, R5 ;  /* 0x00000000050772ca */ /* 0x000fd200000e0000 */
[----:B------:R-:W2:Y:S04]  /*2f2f0*/  LD.E R57, desc[UR4][R6.64+0x8] ;  /* 0x0000080406397980 */ /* 0x000ea8000c101900 */
[----:B------:R-:W2:Y:S01]  /*2f300*/  LD.E R62, desc[UR6][R6.64+0x4] ;  /* 0x00000406063e7980 */ /* 0x000ea2000c101900 */
[----:B-1----:R-:W-:-:S04]  /*2f310*/  SHF.R.S32.HI R12, RZ, 0x1f, R9 ;  /* 0x0000001fff0c7819 */ /* 0x002fc80000011409 */
[----:B------:R-:W-:-:S04]  /*2f320*/  LEA.HI R13, R12, R9, RZ, 0x7 ;  /* 0x000000090c0d7211 */ /* 0x000fc800078f38ff */
[----:B------:R-:W-:-:S05]  /*2f330*/  LOP3.LUT R14, R13, 0xffffff80, RZ, 0xc0, !PT ;  /* 0xffffff800d0e7812 */ /* 0x000fca00078ec0ff */
[----:B------:R-:W-:Y:S01]  /*2f340*/  IMAD.IADD R14, R9, 0x1, -R14 ;  /* 0x00000001090e7824 */ /* 0x000fe200078e0a0e */
[----:B------:R-:W-:-:S04]  /*2f350*/  LEA.HI R15, R12, R9, RZ, 0x2 ;  /* 0x000000090c0f7211 */ /* 0x000fc800078f10ff */
[----:B------:R-:W-:Y:S02]  /*2f360*/  SHF.R.S32.HI R13, RZ, 0x1f, R14 ;  /* 0x0000001fff0d7819 */ /* 0x000fe4000001140e */
[----:B------:R-:W-:Y:S02]  /*2f370*/  LOP3.LUT R58, R15, 0xfffffffc, RZ, 0xc0, !PT ;  /* 0xfffffffc0f3a7812 */ /* 0x000fe400078ec0ff */
[----:B------:R-:W-:-:S04]  /*2f380*/  LEA.HI R12, R13, R14, RZ, 0x2 ;  /* 0x0000000e0d0c7211 */ /* 0x000fc800078f10ff */
[--C-:B------:R-:W-:Y:S02]  /*2f390*/  SHF.R.S32.HI R15, RZ, 0x2, R12.reuse ;  /* 0x00000002ff0f7819 */ /* 0x100fe4000001140c */
[----:B------:R-:W-:Y:S01]  /*2f3a0*/  SHF.R.S32.HI R20, RZ, 0x1f, R12 ;  /* 0x0000001fff147819 */ /* 0x000fe2000001140c */
[----:B------:R-:W-:Y:S01]  /*2f3b0*/  IMAD.IADD R58, R9, 0x1, -R58 ;  /* 0x00000001093a7824 */ /* 0x000fe200078e0a3a */
[----:B------:R-:W-:Y:S02]  /*2f3c0*/  LEA.HI R13, R13, R14, RZ, 0x5 ;  /* 0x0000000e0d0d7211 */ /* 0x000fe400078f28ff */
[----:B------:R-:W-:Y:S02]  /*2f3d0*/  LEA.HI R20, R20, R15, RZ, 0x3 ;  /* 0x0000000f14147211 */ /* 0x000fe400078f18ff */
[----:B------:R-:W-:Y:S02]  /*2f3e0*/  SHF.R.S32.HI R13, RZ, 0x5, R13 ;  /* 0x00000005ff0d7819 */ /* 0x000fe4000001140d */
[----:B------:R-:W-:-:S02]  /*2f3f0*/  LEA.HI R9, R58, R58, RZ, 0x1 ;  /* 0x0000003a3a097211 */ /* 0x000fc400078f08ff */
[----:B------:R-:W-:Y:S01]  /*2f400*/  LOP3.LUT R20, R20, 0xfffffff8, RZ, 0xc0, !PT ;  /* 0xfffffff814147812 */ /* 0x000fe200078ec0ff */
[----:B---3--:R-:W-:Y:S01]  /*2f410*/  IMAD R13, R56, 0x4, R13 ;  /* 0x00000004380d7824 */ /* 0x008fe200078e020d */
[----:B------:R-:W-:-:S03]  /*2f420*/  LOP3.LUT R9, R9, 0x1ffffffe, RZ, 0xc0, !PT ;  /* 0x1ffffffe09097812 */ /* 0x000fc600078ec0ff */
[----:B------:R-:W-:Y:S02]  /*2f430*/  IMAD.IADD R20, R15, 0x1, -R20 ;  /* 0x000000010f147824 */ /* 0x000fe400078e0a14 */
[----:B------:R-:W-:Y:S02]  /*2f440*/  IMAD.IADD R9, R58, 0x1, -R9 ;  /* 0x000000013a097824 */ /* 0x000fe400078e0a09 */
[----:B------:R-:W-:-:S04]  /*2f450*/  IMAD.U32 R20, R13, 0x10, R20 ;  /* 0x000000100d147824 */ /* 0x000fc800078e0014 */
[----:B------:R-:W-:Y:S01]  /*2f460*/  IMAD R20, R9, 0x8, R20 ;  /* 0x0000000809147824 */ /* 0x000fe200078e0214 */
[----:B------:R-:W-:Y:S01]  /*2f470*/  LOP3.LUT R9, R12, 0x7ffffffc, RZ, 0xc0, !PT ;  /* 0x7ffffffc0c097812 */ /* 0x000fe200078ec0ff */
[----:B------:R-:W-:Y:S01]  /*2f480*/  IMAD.SHL.U32 R56, R0, 0x40, RZ ;  /* 0x0000004000387824 */ /* 0x000fe200078e00ff */
[----:B----4-:R-:W-:-:S03]  /*2f490*/  ISETP.GE.AND P1, PT, R64, 0x1, PT ;  /* 0x000000014000780c */ /* 0x010fc60003f26270 */
[----:B------:R-:W-:Y:S01]  /*2f4a0*/  IMAD.IADD R9, R14, 0x1, -R9 ;  /* 0x000000010e097824 */ /* 0x000fe200078e0a09 */
[----:B------:R-:W-:-:S05]  /*2f4b0*/  IADD3 R12, -R56, 0x1, RZ ;  /* 0x00000001380c7810 */ /* 0x000fca0007ffe1ff */
[----:B------:R-:W-:Y:S01]  /*2f4c0*/  IMAD R12, R9, -0x2, R12 ;  /* 0xfffffffe090c7824 */ /* 0x000fe200078e020c */
[----:B------:R-:W-:Y:S01]  /*2f4d0*/  LOP3.LUT R61, RZ, R61, RZ, 0x33, !PT ;  /* 0x0000003dff3d7212 */ /* 0x000fe200078e33ff */
[----:B------:R-:W-:Y:S01]  /*2f4e0*/  BSSY B2, `(.L_x_5436) ;  /* 0x000002d000027945 */ /* 0x000fe20003800000 */
[----:B------:R-:W-:Y:S02]  /*2f4f0*/  IMAD.IADD R63, R63, 0x1, -R56 ;  /* 0x000000013f3f7824 */ /* 0x000fe400078e0a38 */
[----:B--2---:R-:W-:-:S05]  /*2f500*/  @P0 IMAD.HI.U32 R21, R20, R21, RZ ;  /* 0x0000001514150227 */ /* 0x004fca00078e00ff */
[----:B------:R-:W-:-:S05]  /*2f510*/  @P0 SHF.R.U32.HI R20, RZ, R60, R21 ;  /* 0x0000003cff140219 */ /* 0x000fca0000011615 */
[----:B------:R-:W0:Y:S01]  /*2f520*/  SHFL.IDX PT, R58, R20, RZ, 0x1c1f ;  /* 0x001c1fff143a7589 */ /* 0x000e2200000e0000 */
[----:B------:R-:W-:-:S05]  /*2f530*/  IADD3 R12, -R62, R12, R57 ;  /* 0x0000000c3e0c7210 */ /* 0x000fca0007ffe139 */
[C---:B------:R-:W-:Y:S02]  /*2f540*/  IMAD.IADD R59, R12.reuse, 0x1, R59 ;  /* 0x000000010c3b7824 */ /* 0x040fe400078e023b */
[----:B------:R-:W-:Y:S02]  /*2f550*/  IMAD.IADD R61, R12, 0x1, R61 ;  /* 0x000000010c3d7824 */ /* 0x000fe400078e023d */
[--C-:B0-----:R-:W-:Y:S02]  /*2f560*/  IMAD.IADD R13, R59, 0x1, R58.reuse ;  /* 0x000000013b0d7824 */ /* 0x101fe400078e023a */
[----:B------:R-:W-:Y:S01]  /*2f570*/  IMAD.IADD R12, R61, 0x1, R58 ;  /* 0x000000013d0c7824 */ /* 0x000fe200078e023a */
[----:B------:R-:W-:Y:S06]  /*2f580*/  @!P1 BRA `(.L_x_5437) ;  /* 0x0000000000889947 */ /* 0x000fec0003800000 */
[----:B------:R-:W-:Y:S01]  /*2f590*/  IADD3 R15, -R62, R57, R58 ;  /* 0x000000393e0f7210 */ /* 0x000fe20007ffe13a */
[----:B------:R-:W-:Y:S03]  /*2f5a0*/  BSSY B3, `(.L_x_5438) ;  /* 0x000001c000037945 */ /* 0x000fe60003800000 */
[----:B------:R-:W-:-:S13]  /*2f5b0*/  ISETP.GT.AND P0, PT, R15, -0x1, PT ;  /* 0xffffffff0f00780c */ /* 0x000fda0003f04270 */
[----:B------:R-:W-:Y:S05]  /*2f5c0*/  @P0 BRA `(.L_x_5439) ;  /* 0x00000000003c0947 */ /* 0x000fea0003800000 */
[----:B------:R-:W-:Y:S01]  /*2f5d0*/  ISETP.NE.AND P0, PT, R64, 0x1, PT ;  /* 0x000000014000780c */ /* 0x000fe20003f05270 */
[----:B------:R-:W-:Y:S01]  /*2f5e0*/  BSSY B4, `(.L_x_5440) ;  /* 0x000000b000047945 */ /* 0x000fe20003800000 */
[----:B------:R-:W-:-:S11]  /*2f5f0*/  LOP3.LUT R15, RZ, R15, RZ, 0x33, !PT ;  /* 0x0000000fff0f7212 */ /* 0x000fd600078e33ff */
[----:B------:R-:W-:Y:S05]  /*2f600*/  @!P0 BRA `(.L_x_5441) ;  /* 0x0000000000208947 */ /* 0x000fea0003800000 */
[C---:B------:R-:W-:Y:S02]  /*2f610*/  R2UR UR4, R4.reuse ;  /* 0x00000000040472ca */ /* 0x040fe400000e0000 */
[C---:B------:R-:W-:Y:S02]  /*2f620*/  R2UR UR5, R5.reuse ;  /* 0x00000000050572ca */ /* 0x040fe400000e0000 */
[----:B------:R-:W-:Y:S02]  /*2f630*/  R2UR UR6, R4 ;  /* 0x00000000040672ca */ /* 0x000fe400000e0000 */
[----:B------:R-:W-:-:S09]  /*2f640*/  R2UR UR7, R5 ;  /* 0x00000000050772ca */ /* 0x000fd200000e0000 */
[----:B------:R-:W2:Y:S04]  /*2f650*/  LD.E R14, desc[UR4][R6.64+0x1c] ;  /* 0x00001c04060e7980 */ /* 0x000ea8000c101900 */
[----:B------:R-:W3:Y:S01]  /*2f660*/  LD.E R21, desc[UR6][R6.64+0x20] ;  /* 0x0000200606157980 */ /* 0x000ee2000c101900 */
[----:B--2---:R-:W-:-:S05]  /*2f670*/  IMAD.HI.U32 R14, R15, R14, RZ ;  /* 0x0000000e0f0e7227 */ /* 0x004fca00078e00ff */
[----:B---3--:R-:W-:-:S07]  /*2f680*/  SHF.R.U32.HI R15, RZ, R21, R14 ;  /* 0x00000015ff0f7219 */ /* 0x008fce000001160e */
.L_x_5441:
[----:B------:R-:W-:Y:S05]  /*2f690*/  BSYNC B4 ;  /* 0x0000000000047941 */ /* 0x000fea0003800000 */
.L_x_5440:
[----:B------:R-:W-:Y:S01]  /*2f6a0*/  LOP3.LUT R15, RZ, R15, RZ, 0x33, !PT ;  /* 0x0000000fff0f7212 */ /* 0x000fe200078e33ff */
[----:B------:R-:W-:Y:S06]  /*2f6b0*/  BRA `(.L_x_5442) ;  /* 0x0000000000287947 */ /* 0x000fec0003800000 */
.L_x_5439:
[----:B------:R-:W-:-:S13]  /*2f6c0*/  ISETP.NE.AND P0, PT, R64, 0x1, PT ;  /* 0x000000014000780c */ /* 0x000fda0003f05270 */
        /* <DEDUP_REMOVED lines=9> */
.L_x_5442:
[----:B------:R-:W-:Y:S05]  /*2f760*/  BSYNC B3 ;  /* 0x0000000000037941 */ /* 0x000fea0003800000 */
.L_x_5438:
[----:B------:R-:W-:-:S04]  /*2f770*/  IMAD R14, R64, R15, -R56 ;  /* 0x0000000f400e7224 */ /* 0x000fc800078e0a38 */
[----:B------:R-:W-:-:S05]  /*2f780*/  IMAD R15, R9, -0x2, R14 ;  /* 0xfffffffe090f7824 */ /* 0x000fca00078e020e */
[----:B------:R-:W-:Y:S02]  /*2f790*/  VIMNMX R12, R12, R15, !PT ;  /* 0x0000000f0c0c7248 */ /* 0x000fe40007fe0100 */
[----:B------:R-:W-:-:S07]  /*2f7a0*/  VIADDMNMX R13, R15, R64, R13, PT ;  /* 0x000000400f0d7246 */ /* 0x000fce000380010d */
.L_x_5437:
[----:B------:R-:W-:Y:S05]  /*2f7b0*/  BSYNC B2 ;  /* 0x0000000000027941 */ /* 0x000fea0003800000 */
.L_x_5436:
        /* <DEDUP_REMOVED lines=15> */
[--C-:B0-----:R-:W-:Y:S01]  /*2f8b0*/  IMAD.IADD R15, R59, 0x1, R20.reuse ;  /* 0x000000013b0f7824 */ /* 0x101fe200078e0214 */
[----:B------:R-:W-:Y:S01]  /*2f8c0*/  ISETP.GT.AND P3, PT, R12, 0x9, !P5 ;  /* 0x000000090c00780c */ /* 0x000fe20006f64270 */
[----:B------:R-:W-:Y:S01]  /*2f8d0*/  IMAD.IADD R14, R61, 0x1, R20 ;  /* 0x000000013d0e7824 */ /* 0x000fe200078e0214 */
        /* <DEDUP_REMOVED lines=78> */
.L_x_5448:
[----:B------:R-:W-:Y:S05]  /*2fdc0*/  BSYNC B4 ;  /* 0x0000000000047941 */ /* 0x000fea0003800000 */
.L_x_5447:
[----:B------:R-:W-:Y:S01]  /*2fdd0*/  LOP3.LUT R57, RZ, R57, RZ, 0x33, !PT ;  /* 0x00000039ff397212 */ /* 0x000fe200078e33ff */
[----:B------:R-:W-:Y:S06]  /*2fde0*/  BRA `(.L_x_5449) ;  /* 0x0000000000287947 */ /* 0x000fec0003800000 */
.L_x_5446:
        /* <DEDUP_REMOVED lines=10> */
.L_x_5449:
[----:B------:R-:W-:Y:S05]  /*2fe90*/  BSYNC B3 ;  /* 0x0000000000037941 */ /* 0x000fea0003800000 */
.L_x_5445:
[----:B------:R-:W-:-:S04]  /*2fea0*/  IMAD R6, R64, R57, -R56 ;  /* 0x0000003940067224 */ /* 0x000fc800078e0a38 */
[----:B------:R-:W-:-:S05]  /*2feb0*/  IMAD R9, R9, -0x2, R6 ;  /* 0xfffffffe09097824 */ /* 0x000fca00078e0206 */
[----:B------:R-:W-:Y:S02]  /*2fec0*/  VIADDMNMX R15, R9, R64, R15, PT ;  /* 0x00000040090f7246 */ /* 0x000fe4000380010f */
[----:B------:R-:W-:-:S07]  /*2fed0*/  VIMNMX R14, R14, R9, !PT ;  /* 0x000000090e0e7248 */ /* 0x000fce0007fe0100 */
.L_x_5444:
[----:B------:R-:W-:Y:S05]  /*2fee0*/  BSYNC B2 ;  /* 0x0000000000027941 */ /* 0x000fea0003800000 */
.L_x_5443:
[----:B------:R-:W2:Y:S01]  /*2fef0*/  LDL.64 R6, [R11+0x70] ;  /* 0x000070000b067983 */ /* 0x000ea20000100a00 */
[----:B------:R-:W-:Y:S02]  /*2ff00*/  R2UR UR4, R4 ;  /* 0x00000000040472ca */ /* 0x000fe400000e0000 */
[----:B------:R-:W-:Y:S02]  /*2ff10*/  R2UR UR5, R5 ;  /* 0x00000000050572ca */ /* 0x000fe400000e0000 */
[C---:B------:R-:W-:Y:S02]  /*2ff20*/  ISETP.GT.AND P0, PT, R14.reuse, 0x1, !P0 ;  /* 0x000000010e00780c */ /* 0x040fe40004704270 */
[----:B------:R-:W-:Y:S02]  /*2ff30*/  ISETP.NE.AND P6, PT, R67, RZ, PT ;  /* 0x000000ff4300720c */ /* 0x000fe40003fc5270 */
[----:B------:R-:W-:Y:S02]  /*2ff40*/  ISETP.LT.OR P0, PT, R15, 0x2, P0 ;  /* 0x000000020f00780c */ /* 0x000fe40000701670 */
[----:B------:R-:W-:-:S02]  /*2ff50*/  ISETP.GT.AND P1, PT, R14, 0x8, !P1 ;  /* 0x000000080e00780c */ /* 0x000fc40004f24270 */
[----:B------:R-:W-:Y:S02]  /*2ff60*/  FSEL R57, R27, -INF , !P0 ;  /* 0xff8000001b397808 */ /* 0x000fe40004000000 */
[----:B------:R-:W-:Y:S02]  /*2ff70*/  ISETP.NE.AND P0, PT, R58, RZ, PT ;  /* 0x000000ff3a00720c */ /* 0x000fe40003f05270 */
[C---:B------:R-:W-:Y:S02]  /*2ff80*/  ISETP.LT.OR P1, PT, R15.reuse, 0x9, P1 ;  /* 0x000000090f00780c */ /* 0x040fe40000f21670 */
[----:B------:R-:W-:Y:S02]  /*2ff90*/  ISETP.GT.AND P0, PT, R14, 0x9, !P0 ;  /* 0x000000090e00780c */ /* 0x000fe40004704270 */
[----:B------:R-:W-:Y:S02]  /*2ffa0*/  FSEL R59, R30, -INF , !P1 ;  /* 0xff8000001e3b7808 */ /* 0x000fe40004800000 */
[----:B------:R-:W-:-:S02]  /*2ffb0*/  ISETP.LT.OR P0, PT, R15, 0xa, P0 ;  /* 0x0000000a0f00780c */ /* 0x000fc40000701670 */
[----:B------:R-:W-:Y:S02]  /*2ffc0*/  ISETP.NE.AND P1, PT, R69, RZ, PT ;  /* 0x000000ff4500720c */ /* 0x000fe40003f25270 */
        /* <DEDUP_REMOVED lines=22> */
[----:B------:R-:W-:-:S04]  /*30130*/  ISETP.GT.AND P0, PT, R14, RZ, !P0 ;  /* 0x000000ff0e00720c */ /* 0x000fc80004704270 */
[----:B------:R-:W-:-:S04]  /*30140*/  ISETP.LT.OR P0, PT, R15, 0x1, P0 ;  /* 0x000000010f00780c */ /* 0x000fc80000701670 */
[----:B------:R-:W-:Y:S02]  /*30150*/  FSEL R35, R26, -INF , !P0 ;  /* 0xff8000001a237808 */ /* 0x000fe40004000000 */
[----:B------:R-:W-:Y:S01]  /*30160*/  ISETP.NE.AND P0, PT, R72, RZ, PT ;  /* 0x000000ff4800720c */ /* 0x000fe20003f05270 */
[----:B--2---:R-:W2:Y:S03]  /*30170*/  LD.E.64 R12, desc[UR4][R6.64] ;  /* 0x00000004060c7980 */ /* 0x004ea6000c101b00 */
[C---:B------:R-:W-:Y:S02]  /*30180*/  ISETP.GT.AND P0, PT, R14.reuse, 0x21, !P0 ;  /* 0x000000210e00780c */ /* 0x040fe40004704270 */
[----:B------:R-:W-:Y:S01]  /*30190*/  ISETP.GT.AND P1, PT, R14, 0x28, !P1 ;  /* 0x000000280e00780c */ /* 0x000fe20004f24270 */
[----:B------:R-:W3:Y:S01]  /*301a0*/  LD.E R24, desc[UR4][R6.64+0x10] ;  /* 0x0000100406187980 */ /* 0x000ee2000c101900 */
[----:B------:R-:W-:-:S02]  /*301b0*/  ISETP.LT.OR P0, PT, R15, 0x22, P0 ;  /* 0x000000220f00780c */ /* 0x000fc40000701670 */
[C---:B------:R-:W-:Y:S02]  /*301c0*/  ISETP.GT.AND P2, PT, R14.reuse, 0x29, !P2 ;  /* 0x000000290e00780c */ /* 0x040fe40005744270 */
[C---:B------:R-:W-:Y:S02]  /*301d0*/  ISETP.GT.AND P3, PT, R14.reuse, 0x30, !P3 ;  /* 0x000000300e00780c */ /* 0x040fe40005f64270 */
[C---:B------:R-:W-:Y:S02]  /*301e0*/  ISETP.GT.AND P4, PT, R14.reuse, 0x31, !P4 ;  /* 0x000000310e00780c */ /* 0x040fe40006784270 */
[C---:B------:R-:W-:Y:S02]  /*301f0*/  ISETP.GT.AND P5, PT, R14.reuse, 0x38, !P5 ;  /* 0x000000380e00780c */ /* 0x040fe40006fa4270 */
[----:B------:R-:W-:Y:S02]  /*30200*/  ISETP.GT.AND P6, PT, R14, 0x39, !P6 ;  /* 0x000000390e00780c */ /* 0x000fe400077c4270 */
[----:B------:R-:W-:-:S02]  /*30210*/  ISETP.LT.OR P1, PT, R15, 0x29, P1 ;  /* 0x000000290f00780c */ /* 0x000fc40000f21670 */
[----:B------:R-:W-:Y:S02]  /*30220*/  FSEL R43, R43, -INF , !P0 ;  /* 0xff8000002b2b7808 */ /* 0x000fe40004000000 */
[C---:B------:R-:W-:Y:S02]  /*30230*/  ISETP.LT.OR P2, PT, R15.reuse, 0x2a, P2 ;  /* 0x0000002a0f00780c */ /* 0x040fe40001741670 */
[----:B------:R-:W-:Y:S02]  /*30240*/  FSEL R73, R46, -INF , !P1 ;  /* 0xff8000002e497808 */ /* 0x000fe40004800000 */
[----:B------:R-:W-:Y:S02]  /*30250*/  ISETP.LT.OR P3, PT, R15, 0x31, P3 ;  /* 0x000000310f00780c */ /* 0x000fe40001f61670 */
[----:B------:R-:W-:Y:S02]  /*30260*/  FSEL R47, R47, -INF , !P2 ;  /* 0xff8000002f2f7808 */ /* 0x000fe40005000000 */
[----:B------:R-:W-:-:S02]  /*30270*/  ISETP.LT.OR P4, PT, R15, 0x32, P4 ;  /* 0x000000320f00780c */ /* 0x000fc40002781670 */
[----:B------:R-:W-:Y:S02]  /*30280*/  FSEL R75, R50, -INF , !P3 ;  /* 0xff800000324b7808 */ /* 0x000fe40005800000 */
[----:B------:R-:W-:Y:S02]  /*30290*/  ISETP.LT.OR P5, PT, R15, 0x39, P5 ;  /* 0x000000390f00780c */ /* 0x000fe40002fa1670 */
[----:B------:R-:W-:Y:S02]  /*302a0*/  FSEL R51, R51, -INF , !P4 ;  /* 0xff80000033337808 */ /* 0x000fe40006000000 */
[----:B------:R-:W-:Y:S02]  /*302b0*/  ISETP.LT.OR P6, PT, R15, 0x3a, P6 ;  /* 0x0000003a0f00780c */ /* 0x000fe400037c1670 */
[----:B------:R-:W-:Y:S02]  /*302c0*/  FSEL R77, R54, -INF , !P5 ;  /* 0xff800000364d7808 */ /* 0x000fe40006800000 */
[----:B------:R-:W-:-:S02]  /*302d0*/  R2UR UR6, R4 ;  /* 0x00000000040672ca */ /* 0x000fc400000e0000 */
[----:B------:R-:W-:Y:S02]  /*302e0*/  R2UR UR7, R5 ;  /* 0x00000000050772ca */ /* 0x000fe400000e0000 */
[----:B------:R-:W-:-:S11]  /*302f0*/  FSEL R79, R55, -INF , !P6 ;  /* 0xff800000374f7808 */ /* 0x000fd60007000000 */
[----:B------:R-:W4:Y:S01]  /*30300*/  LD.E R31, desc[UR6][R6.64+0x14] ;  /* 0x00001406061f7980 */ /* 0x000f22000c101900 */
[----:B--2---:R-:W-:Y:S02]  /*30310*/  FMNMX.FTZ R20, R65, R12, !PT ;  /* 0x0000000c41147209 */ /* 0x004fe40007810000 */
        /* <DEDUP_REMOVED lines=30> */
[----:B------:R-:W-:-:S03]  /*30500*/  FMNMX.FTZ R15, R79, R9, !PT ;  /* 0x000000094f0f7209 */ /* 0x000fc60007810000 */
[----:B------:R-:W0:Y:S04]  /*30510*/  SHFL.BFLY PT, R9, R14, 0x2, 0x1f ;  /* 0x0c401f000e097f89 */ /* 0x000e2800000e0000 */
[----:B------:R-:W-:Y:S04]  /*30520*/  ST.E.64 desc[UR4][R6.64], R14 ;  /* 0x0000000e06007985 */ /* 0x000fe8000c101b04 */
[----:B------:R-:W2:Y:S01]  /*30530*/  LD.E R30, desc[UR6][R6.64+0x4] ;  /* 0x00000406061e7980 */ /* 0x000ea2000c101900 */
[----:B0-----:R-:W-:-:S05]  /*30540*/  FMNMX.FTZ R9, R14, R9, !PT ;  /* 0x000000090e097209 */ /* 0x001fca0007810000 */
[----:B------:R-:W0:Y:S02]  /*30550*/  SHFL.BFLY PT, R20, R9, 0x1, 0x1f ;  /* 0x0c201f0009147f89 */ /* 0x000e2400000e0000 */
[----:B0-----:R-:W-:Y:S02]  /*30560*/  FMNMX.FTZ R21, R9, R20, !PT ;  /* 0x0000001409157209 */ /* 0x001fe40007810000 */
[----:B------:R-:W5:Y:S04]  /*30570*/  LD.E R20, desc[UR4][R6.64+0x20] ;  /* 0x0000200406147980 */ /* 0x000f68000c101900 */
[----:B------:R-:W-:Y:S04]  /*30580*/  ST.E desc[UR4][R6.64], R21 ;  /* 0x0000001506007985 */ /* 0x000fe8000c101904 */
[----:B------:R-:W3:Y:S01]  /*30590*/  LD.E R26, desc[UR6][R6.64] ;  /* 0x00000006061a7980 */ /* 0x000ee2000c101900 */
[----:B------:R-:W-:-:S02]  /*305a0*/  R2UR UR8, R4 ;  /* 0x00000000040872ca */ /* 0x000fc400000e0000 */
[----:B------:R-:W-:Y:S01]  /*305b0*/  R2UR UR9, R5 ;  /* 0x00000000050972ca */ /* 0x000fe200000e0000 */
[----:B--2---:R-:W0:Y:S02]  /*305c0*/  SHFL.BFLY PT, R9, R30, 0x2, 0x1f ;  /* 0x0c401f001e097f89 */ /* 0x004e2400000e0000 */
[----:B0-----:R-:W-:-:S05]  /*305d0*/  FMNMX.FTZ R14, R9, R30, !PT ;  /* 0x0000001e090e7209 */ /* 0x001fca0007810000 */
[----:B------:R-:W0:Y:S02]  /*305e0*/  SHFL.BFLY PT, R9, R14, 0x1, 0x1f ;  /* 0x0c201f000e097f89 */ /* 0x000e2400000e0000 */
[----:B0-----:R-:W-:Y:S02]  /*305f0*/  FMNMX.FTZ R27, R14, R9, !PT ;  /* 0x000000090e1b7209 */ /* 0x001fe40007810000 */
[C---:B---3--:R-:W-:Y:S02]  /*30600*/  FSETP.NEU.FTZ.AND P0, PT, R26.reuse, -INF , PT ;  /* 0xff8000001a00780b */ /* 0x048fe40003f1d000 */
[C---:B------:R-:W-:Y:S02]  /*30610*/  FSETP.NEU.FTZ.AND P1, PT, R27.reuse, -INF , PT ;  /* 0xff8000001b00780b */ /* 0x040fe40003f3d000 */
[----:B------:R-:W-:Y:S02]  /*30620*/  FSEL R9, R26, RZ, P0 ;  /* 0x000000ff1a097208 */ /* 0x000fe40000000000 */
[----:B------:R-:W-:-:S03]  /*30630*/  FSEL R26, R27, RZ, P1 ;  /* 0x000000ff1b1a7208 */ /* 0x000fc60000800000 */
[----:B------:R-:W-:Y:S02]  /*30640*/  FADD.FTZ R9, R12, -R9 ;  /* 0x800000090c097221 */ /* 0x000fe40000010000 */
[----:B------:R-:W-:Y:S02]  /*30650*/  FADD.FTZ R13, R13, -R26 ;  /* 0x8000001a0d0d7221 */ /* 0x000fe40000010000 */
[----:B-----5:R-:W-:Y:S02]  /*30660*/  FMUL.FTZ R9, R9, R20 ;  /* 0x0000001409097220 */ /* 0x020fe40000410000 */
[----:B------:R-:W-:-:S04]  /*30670*/  FMUL.FTZ R12, R20, R13 ;  /* 0x0000000d140c7220 */ /* 0x000fc80000410000 */
[----:B------:R-:W0:Y:S08]  /*30680*/  MUFU.EX2 R9, R9 ;  /* 0x0000000900097308 */ /* 0x000e300000000800 */
[----:B------:R-:W4:Y:S01]  /*30690*/  MUFU.EX2 R12, R12 ;  /* 0x0000000c000c7308 */ /* 0x000f220000000800 */
[----:B------:R1:W-:Y:S01]  /*306a0*/  ST.E desc[UR4][R6.64+0x4], R27 ;  /* 0x0000041b06007985 */ /* 0x0003e2000c101904 */
[----:B0-----:R-:W-:Y:S01]  /*306b0*/  FMUL.FTZ R13, R9, R24 ;  /* 0x00000018090d7220 */ /* 0x001fe20000410000 */
[----:B----4-:R-:W-:-:S04]  /*306c0*/  FMUL.FTZ R31, R12, R31 ;  /* 0x0000001f0c1f7220 */ /* 0x010fc80000410000 */
[----:B------:R1:W-:Y:S04]  /*306d0*/  ST.E desc[UR6][R6.64+0x10], R13 ;  /* 0x0000100d06007985 */ /* 0x0003e8000c101906 */
[----:B------:R1:W-:Y:S04]  /*306e0*/  ST.E desc[UR8][R6.64+0x14], R31 ;  /* 0x0000141f06007985 */ /* 0x0003e8000c101908 */
[----:B------:R-:W2:Y:S04]  /*306f0*/  LDL.64 R14, [R11+0x78] ;  /* 0x000078000b0e7983 */ /* 0x000ea80000100a00 */
[----:B--2---:R-:W2:Y:S04]  /*30700*/  LD.E.64 R20, desc[UR4][R14.64] ;  /* 0x000000040e147980 */ /* 0x004ea8000c101b00 */
[----:B--2---:R-:W2:Y:S01]  /*30710*/  LD.E R24, desc[UR4][R20.64+0x4] ;  /* 0x0000040414187980 */ /* 0x004ea2000c101900 */
[----:B------:R-:W-:Y:S01]  /*30720*/  BSSY B2, `(.L_x_5450) ;  /* 0x0000010000027945 */ /* 0x000fe20003800000 */
[----:B--2---:R-:W-:-:S13]  /*30730*/  ISETP.NE.AND P0, PT, R24, RZ, PT ;  /* 0x000000ff1800720c */ /* 0x004fda0003f05270 */
[----:B-1----:R-:W-:Y:S05]  /*30740*/  @P0 BRA `(.L_x_5451) ;  /* 0x0000000000340947 */ /* 0x002fea0003800000 */
[----:B------:R-:W-:Y:S02]  /*30750*/  R2UR UR4, R4 ;  /* 0x00000000040472ca */ /* 0x000fe400000e0000 */
[----:B------:R-:W-:-:S13]  /*30760*/  R2UR UR5, R5 ;  /* 0x00000000050572ca */ /* 0x000fda00000e0000 */
[----:B------:R-:W2:Y:S01]  /*30770*/  LD.E.64 R6, desc[UR4][R14.64+0x8] ;  /* 0x000008040e067980 */ /* 0x000ea2000c101b00 */
[----:B------:R-:W-:Y:S02]  /*30780*/  R2UR UR6, R4 ;  /* 0x00000000040672ca */ /* 0x000fe400000e0000 */
[----:B------:R-:W-:Y:S01]  /*30790*/  R2UR UR7, R5 ;  /* 0x00000000050772ca */ /* 0x000fe200000e0000 */
[----:B------:R-:W3:-:S12]  /*307a0*/  LD.E R21, desc[UR4][R20.64] ;  /* 0x0000000414157980 */ /* 0x000ed8000c101900 */
[----:B--2---:R-:W2:Y:S01]  /*307b0*/  LD.E.64 R6, desc[UR6][R6.64] ;  /* 0x0000000606067980 */ /* 0x004ea2000c101b00 */
[----:B---3--:R-:W-:-:S04]  /*307c0*/  IMAD R27, R8, 0x40, R21 ;  /* 0x00000040081b7824 */ /* 0x008fc800078e0215 */
[----:B--2---:R-:W-:-:S05]  /*307d0*/  IMAD.WIDE R26, R27, 0x4, R6 ;  /* 0x000000041b1a7825 */ /* 0x004fca00078e0206 */
[----:B------:R0:W-:Y:S04]  /*307e0*/  ST.E desc[UR4][R26.64], R9 ;  /* 0x000000091a007985 */ /* 0x0001e8000c101904 */
[----:B------:R-:W2:Y:S04]  /*307f0*/  LD.E.64 R20, desc[UR6][R14.64] ;  /* 0x000000060e147980 */ /* 0x000ea8000c101b00 */
[----:B--2---:R-:W2:Y:S02]  /*30800*/  LD.E R13, desc[UR4][R20.64+0x4] ;  /* 0x00000404140d7980 */ /* 0x004ea4000c101900 */
[----:B0-2---:R-:W-:-:S13]  /*30810*/  ISETP.NE.AND P0, PT, R13, RZ, PT ;  /* 0x000000ff0d00720c */ /* 0x005fda0003f05270 */
.L_x_5451:
[----:B------:R-:W-:Y:S05]  /*30820*/  BSYNC B2 ;  /* 0x0000000000027941 */ /* 0x000fea0003800000 */
.L_x_5450:
[----:B------:R-:W-:Y:S04]  /*30830*/  BSSY B2, `(.L_x_5452) ;  /* 0x000000d000027945 */ /* 0x000fe80003800000 */
[----:B------:R-:W-:Y:S05]  /*30840*/  @P0 BRA `(.L_x_5453) ;  /* 0x00000000002c0947 */ /* 0x000fea0003800000 */
        /* <DEDUP_REMOVED lines=8> */
[----:B------:R-:W-:-:S04]  /*308d0*/  VIADD R13, R8, 0x8 ;  /* 0x00000008080d7836 */ /* 0x000fc80000000000 */
[----:B--2---:R-:W-:-:S05]  /*308e0*/  IMAD.WIDE R6, R13, 0x4, R6 ;  /* 0x000000040d067825 */ /* 0x004fca00078e0206 */
[----:B------:R0:W-:Y:S02]  /*308f0*/  ST.E desc[UR4][R6.64], R12 ;  /* 0x0000000c06007985 */ /* 0x0001e4000c101904 */
.L_x_5453:
[----:B------:R-:W-:Y:S05]  /*30900*/  BSYNC B2 ;  /* 0x0000000000027941 */ /* 0x000fea0003800000 */
.L_x_5452:
[----:B0-----:R-:W2:Y:S01]  /*30910*/  LDL.64 R6, [R11+0x70] ;  /* 0x000070000b067983 */ /* 0x001ea20000100a00 */
[C---:B------:R-:W-:Y:S02]  /*30920*/  R2UR UR4, R4.reuse ;  /* 0x00000000040472ca */ /* 0x040fe400000e0000 */
[C---:B------:R-:W-:Y:S02]  /*30930*/  R2UR UR5, R5.reuse ;  /* 0x00000000050572ca */ /* 0x040fe400000e0000 */
[C---:B------:R-:W-:Y:S02]  /*30940*/  R2UR UR6, R4.reuse ;  /* 0x00000000040672ca */ /* 0x040fe400000e0000 */
[C---:B------:R-:W-:Y:S02]  /*30950*/  R2UR UR7, R5.reuse ;  /* 0x00000000050772ca */ /* 0x040fe400000e0000 */
[----:B------:R-:W-:Y:S02]  /*30960*/  R2UR UR8, R4 ;  /* 0x00000000040872ca */ /* 0x000fe400000e0000 */
[----:B------:R-:W-:-:S05]  /*30970*/  R2UR UR9, R5 ;  /* 0x00000000050972ca */ /* 0x000fca00000e0000 */
[----:B--2---:R-:W2:Y:S04]  /*30980*/  LD.E R8, desc[UR4][R6.64] ;  /* 0x0000000406087980 */ /* 0x004ea8000c101900 */
[----:B------:R-:W3:Y:S04]  /*30990*/  LD.E R13, desc[UR6][R6.64+0x20] ;  /* 0x00002006060d7980 */ /* 0x000ee8000c101900 */
[----:B------:R-:W4:Y:S04]  /*309a0*/  LD.E R20, desc[UR8][R6.64+0x4] ;  /* 0x0000040806147980 */ /* 0x000f28000c101900 */
[----:B------:R-:W4:Y:S04]  /*309b0*/  LD.E R55, desc[UR4][R6.64+0x10] ;  /* 0x0000100406377980 */ /* 0x000f28000c101900 */
[----:B------:R-:W4:Y:S01]  /*309c0*/  LD.E R56, desc[UR6][R6.64+0x14] ;  /* 0x0000140606387980 */ /* 0x000f22000c101900 */
[C---:B--2---:R-:W-:Y:S01]  /*309d0*/  FSETP.NEU.FTZ.AND P0, PT, R8.reuse, -INF , PT ;  /* 0xff8000000800780b */ /* 0x044fe20003f1d000 */
[----:B---3--:R-:W-:Y:S01]  /*309e0*/  FMUL.FTZ R14, R8, R13 ;  /* 0x0000000d080e7220 */ /* 0x008fe20000410000 */
[----:B----4-:R-:W-:Y:S01]  /*309f0*/  FSETP.NEU.FTZ.AND P1, PT, R20, -INF , PT ;  /* 0xff8000001400780b */ /* 0x010fe20003f3d000 */
[----:B------:R-:W-:-:S03]  /*30a00*/  FMUL.FTZ R20, R13, R20 ;  /* 0x000000140d147220 */ /* 0x000fc60000410000 */
[----:B------:R-:W-:Y:S02]  /*30a10*/  FSEL R14, R14, RZ, P0 ;  /* 0x000000ff0e0e7208 */ /* 0x000fe40000000000 */
[----:B------:R-:W-:-:S03]  /*30a20*/  FSEL R20, R20, RZ, P1 ;  /* 0x000000ff14147208 */ /* 0x000fc60000800000 */
[-CC-:B------:R-:W-:Y:S01]  /*30a30*/  FFMA.FTZ R8, R65, R13.reuse, -R14.reuse ;  /* 0x0000000d41087223 */ /* 0x180fe2000001080e */
[-CC-:B------:R-:W-:Y:S01]  /*30a40*/  FFMA.FTZ R25, R25, R13.reuse, -R14.reuse ;  /* 0x0000000d19197223 */ /* 0x180fe2000001080e */
[-CC-:B------:R-:W-:Y:S01]  /*30a50*/  FFMA.FTZ R28, R28, R13.reuse, -R14.reuse ;  /* 0x0000000d1c1c7223 */ /* 0x180fe2000001080e */
[-C--:B------:R-:W-:Y:S01]  /*30a60*/  FFMA.FTZ R29, R29, R13.reuse, -R14 ;  /* 0x0000000d1d1d7223 */ /* 0x080fe2000001080e */
[-CC-:B------:R-:W-:Y:S01]  /*30a70*/  FFMA.FTZ R15, R35, R13.reuse, -R20.reuse ;  /* 0x0000000d230f7223 */ /* 0x180fe20000010814 */
[-CC-:B------:R-:W-:Y:S01]  /*30a80*/  FFMA.FTZ R21, R57, R13.reuse, -R20.reuse ;  /* 0x0000000d39157223 */ /* 0x180fe20000010814 */
[----:B------:R-:W0:Y:S01]  /*30a90*/  MUFU.EX2 R8, R8 ;  /* 0x0000000800087308 */ /* 0x000e220000000800 */
[-CC-:B------:R-:W-:Y:S01]  /*30aa0*/  FFMA.FTZ R38, R39, R13.reuse, -R20.reuse ;  /* 0x0000000d27267223 */ /* 0x180fe20000010814 */
[-CC-:B------:R-:W-:Y:S01]  /*30ab0*/  FFMA.FTZ R42, R43, R13.reuse, -R20.reuse ;  /* 0x0000000d2b2a7223 */ /* 0x180fe20000010814 */
[-CC-:B------:R-:W-:Y:S01]  /*30ac0*/  FFMA.FTZ R46, R47, R13.reuse, -R20.reuse ;  /* 0x0000000d2f2e7223 */ /* 0x180fe20000010814 */
[-C--:B------:R-:W-:Y:S01]  /*30ad0*/  FFMA.FTZ R50, R51, R13.reuse, -R20 ;  /* 0x0000000d33327223 */ /* 0x080fe20000010814 */
        /* <DEDUP_REMOVED lines=21> */
[-C--:B------:R-:W-:Y:S01]  /*30c30*/  FFMA.FTZ R14, R53, R13.reuse, -R14 ;  /* 0x0000000d350e7223 */ /* 0x080fe2000001080e */
[----:B------:R-:W-:Y:S01]  /*30c40*/  FFMA.FTZ R20, R79, R13, -R20 ;  /* 0x0000000d4f147223 */ /* 0x000fe20000010814 */
[----:B------:R-:W-:Y:S01]  /*30c50*/  MUFU.EX2 R26, R21 ;  /* 0x00000015001a7308 */ /* 0x000fe20000000800 */
[----:B0-----:R-:W-:-:S07]  /*30c60*/  FADD.FTZ R54, R8, R55 ;  /* 0x0000003708367221 */ /* 0x001fce0000010000 */
[----:B------:R1:W0:Y:S08]  /*30c70*/  MUFU.EX2 R13, R25 ;  /* 0x00000019000d7308 */ /* 0x0002300000000800 */
[----:B------:R-:W-:Y:S01]  /*30c80*/  MUFU.EX2 R28, R28 ;  /* 0x0000001c001c7308 */ /* 0x000fe20000000800 */
[----:B-1----:R-:W-:-:S07]  /*30c90*/  FADD.FTZ R25, R153, R56 ;  /* 0x0000003899197221 */ /* 0x002fce0000010000 */
[----:B------:R-:W1:Y:S01]  /*30ca0*/  MUFU.EX2 R155, R24 ;  /* 0x00000018009b7308 */ /* 0x000e620000000800 */
[----:B0-----:R-:W-:Y:S01]  /*30cb0*/  FADD.FTZ R53, R13, R54 ;  /* 0x000000360d357221 */ /* 0x001fe20000010000 */
[----:B------:R-:W-:-:S06]  /*30cc0*/  FADD.FTZ R54, R26, R25 ;  /* 0x000000191a367221 */ /* 0x000fcc0000010000 */
[----:B------:R-:W0:Y:S08]  /*30cd0*/  MUFU.EX2 R29, R29 ;  /* 0x0000001d001d7308 */ /* 0x000e300000000800 */
[----:B------:R-:W2:Y:S01]  /*30ce0*/  MUFU.EX2 R30, R30 ;  /* 0x0000001e001e7308 */ /* 0x000ea20000000800 */
[----:B-1----:R-:W-:-:S07]  /*30cf0*/  FADD.FTZ R15, R155, R54 ;  /* 0x000000369b0f7221 */ /* 0x002fce0000010000 */
[----:B------:R-:W1:Y:S08]  /*30d00*/  MUFU.EX2 R32, R32 ;  /* 0x0000002000207308 */ /* 0x000e700000000800 */
[----:B------:R-:W3:Y:S08]  /*30d10*/  MUFU.EX2 R31, R31 ;  /* 0x0000001f001f7308 */ /* 0x000ef00000000800 */
[----:B------:R-:W4:Y:S08]  /*30d20*/  MUFU.EX2 R33, R33 ;  /* 0x0000002100217308 */ /* 0x000f300000000800 */
[----:B------:R-:W4:Y:S08]  /*30d30*/  MUFU.EX2 R34, R34 ;  /* 0x0000002200227308 */ /* 0x000f300000000800 */
[----:B------:R0:W-:Y:S08]  /*30d40*/  MUFU.EX2 R27, R14 ;  /* 0x0000000e001b7308 */ /* 0x0001f00000000800 */
[----:B------:R-:W4:Y:S01]  /*30d50*/  MUFU.EX2 R36, R36 ;  /* 0x0000002400247308 */ /* 0x000f220000000800 */
[----:B0-----:R-:W-:-:S04]  /*30d60*/  FADD.FTZ R14, R28, R53 ;  /* 0x000000351c0e7221 */ /* 0x001fc80000010000 */
[----:B------:R-:W-:Y:S01]  /*30d70*/  FADD.FTZ R21, R29, R14 ;  /* 0x0000000e1d157221 */ /* 0x000fe20000010000 */
[----:B--2---:R-:W-:Y:S02]  /*30d80*/  FADD.FTZ R14, R30, R15 ;  /* 0x0000000f1e0e7221 */ /* 0x004fe40000010000 */
[----:B------:R-:W0:Y:S01]  /*30d90*/  MUFU.EX2 R35, R35 ;  /* 0x0000002300237308 */ /* 0x000e220000000800 */
[----:B-1----:R-:W-:Y:S01]  /*30da0*/  FADD.FTZ R24, R32, R21 ;  /* 0x0000001520187221 */ /* 0x002fe20000010000 */
[----:B---3--:R-:W-:-:S03]  /*30db0*/  FADD.FTZ R15, R31, R14 ;  /* 0x0000000e1f0f7221 */ /* 0x008fc60000010000 */
[----:B----4-:R-:W-:Y:S01]  /*30dc0*/  FADD.FTZ R21, R33, R24 ;  /* 0x0000001821157221 */ /* 0x010fe20000010000 */
[----:B------:R-:W-:Y:S02]  /*30dd0*/  FADD.FTZ R14, R34, R15 ;  /* 0x0000000f220e7221 */ /* 0x000fe40000010000 */
[----:B------:R-:W1:Y:S01]  /*30de0*/  MUFU.EX2 R37, R37 ;  /* 0x0000002500257308 */ /* 0x000e620000000800 */
[----:B------:R-:W-:-:S07]  /*30df0*/  FADD.FTZ R24, R36, R21 ;  /* 0x0000001524187221 */ /* 0x000fce0000010000 */
        /* <DEDUP_REMOVED lines=31> */
[----:B0-----:R-:W-:-:S04]  /*30ff0*/  FADD.FTZ R24, R52, R21 ;  /* 0x0000001534187221 */ /* 0x001fc80000010000 */
[----:B------:R-:W-:Y:S01]  /*31000*/  FADD.FTZ R53, R27, R24 ;  /* 0x000000181b357221 */ /* 0x000fe20000010000 */
[----:B-1----:R-:W-:-:S04]  /*31010*/  FADD.FTZ R15, R51, R14 ;  /* 0x0000000e330f7221 */ /* 0x002fc80000010000 */
[----:B------:R-:W-:Y:S01]  /*31020*/  ST.E desc[UR4][R6.64+0x10], R53 ;  /* 0x0000103506007985 */ /* 0x000fe2000c101904 */
[----:B--2---:R-:W-:-:S05]  /*31030*/  FADD.FTZ R55, R54, R15 ;  /* 0x0000000f36377221 */ /* 0x004fca0000010000 */
[----:B------:R0:W-:Y:S04]  /*31040*/  ST.E desc[UR6][R6.64+0x14], R55 ;  /* 0x0000143706007985 */ /* 0x0001e8000c101906 */
[----:B------:R-:W2:Y:S01]  /*31050*/  LDL.64 R20, [R11+0x80] ;  /* 0x000080000b147983 */ /* 0x000ea20000100a00 */
[----:B------:R-:W-:Y:S06]  /*31060*/  BAR.SYNC.DEFER_BLOCKING 0xf, 0x100 ;  /* 0x03c4000000007b1d */ /* 0x000fec0000010000 */
[----:B------:R-:W3:Y:S04]  /*31070*/  LDL.64 R14, [R11+0x88] ;  /* 0x000088000b0e7983 */ /* 0x000ee80000100a00 */
[----:B--2---:R-:W2:Y:S04]  /*31080*/  LD.E.64 R20, desc[UR4][R20.64+0x10] ;  /* 0x0000100414147980 */ /* 0x004ea8000c101b00 */
[----:B--2---:R-:W2:Y:S04]  /*31090*/  LD.E.64 R24, desc[UR6][R20.64+0x8] ;  /* 0x0000080614187980 */ /* 0x004ea8000c101b00 */
[----:B------:R-:W4:Y:S01]  /*310a0*/  LD.E.64 R56, desc[UR4][R20.64] ;  /* 0x0000000414387980 */ /* 0x000f22000c101b00 */
        /* <DEDUP_REMOVED lines=16> */
[----:B--2---:R-:W-:-:S05]  /*311b0*/  MOV R24, R24 ;  /* 0x0000001800187202 */ /* 0x004fca0000000f00 */
[--C-:B----4-:R-:W-:Y:S02]  /*311c0*/  IMAD R57, R57, 0x2, R24.reuse ;  /* 0x0000000239397824 */ /* 0x110fe400078e0218 */
[C---:B0-----:R-:W-:Y:S02]  /*311d0*/  IMAD R6, R56.reuse, 0x2, R24 ;  /* 0x0000000238067824 */ /* 0x041fe400078e0218 */
[----:B------:R-:W-:Y:S01]  /*311e0*/  IMAD R56, R56, 0x2, R57 ;  /* 0x0000000238387824 */ /* 0x000fe200078e0239 */
[----:B------:R-:W-:Y:S04]  /*311f0*/  STSM.16.M88.4 [R24], R152 ;  /* 0x0000009818007844 */ /* 0x000fe80000000200 */
[----:B------:R0:W-:Y:S04]  /*31200*/  STSM.16.M88.4 [R6], R156 ;  /* 0x0000009c06007844 */ /* 0x0001e80000000200 */
[----:B------:R-:W-:Y:S04]  /*31210*/  STSM.16.M88.4 [R57], R160 ;  /* 0x000000a039007844 */ /* 0x000fe80000000200 */
[----:B------:R1:W-:Y:S04]  /*31220*/  STSM.16.M88.4 [R56], R164 ;  /* 0x000000a438007844 */ /* 0x0003e80000000200 */
[----:B---3--:R-:W2:Y:S04]  /*31230*/  LD.E R8, desc[UR4][R14.64] ;  /* 0x000000040e087980 */ /* 0x008ea8000c101900 */
[----:B0-----:R-:W3:Y:S04]  /*31240*/  LD.E R6, desc[UR4][R14.64+0x14] ;  /* 0x000014040e067980 */ /* 0x001ee8000c101900 */
[----:B------:R-:W4:Y:S04]  /*31250*/  LD.E R36, desc[UR4][R14.64+0x44] ;  /* 0x000044040e247980 */ /* 0x000f28000c101900 */
[----:B------:R-:W4:Y:S01]  /*31260*/  LD.E R50, desc[UR4][R14.64+0x80] ;  /* 0x000080040e327980 */ /* 0x000f22000c101900 */
[----:B------:R-:W-:-:S02]  /*31270*/  R2UR UR18, R4 ;  /* 0x00000000041272ca */ /* 0x000fc400000e0000 */
[----:B------:R-:W-:Y:S01]  /*31280*/  R2UR UR19, R5 ;  /* 0x00000000051372ca */ /* 0x000fe200000e0000 */
[----:B------:R-:W4:Y:S04]  /*31290*/  LD.E R66, desc[UR4][R14.64+0xc0] ;  /* 0x0000c0040e427980 */ /* 0x000f28000c101900 */
[----:B------:R-:W4:Y:S04]  /*312a0*/  LD.E R82, desc[UR4][R14.64+0x100] ;  /* 0x000100040e527980 */ /* 0x000f28000c101900 */
[----:B------:R-:W4:Y:S04]  /*312b0*/  LD.E R20, desc[UR6][R14.64+0x4] ;  /* 0x000004060e147980 */ /* 0x000f28000c101900 */
[----:B------:R-:W4:Y:S04]  /*312c0*/  LD.E R34, desc[UR6][R14.64+0x40] ;  /* 0x000040060e227980 */ /* 0x000f28000c101900 */
[----:B------:R-:W4:Y:S04]  /*312d0*/  LD.E R46, desc[UR6][R14.64+0x70] ;  /* 0x000070060e2e7980 */ /* 0x000f28000c101900 */
[----:B-1----:R-:W4:Y:S04]  /*312e0*/  LD.E R56, desc[UR6][R14.64+0x94] ;  /* 0x000094060e387980 */ /* 0x002f28000c101900 */
[----:B------:R-:W4:Y:S04]  /*312f0*/  LD.E R68, desc[UR6][R14.64+0xc4] ;  /* 0x0000c4060e447980 */ /* 0x000f28000c101900 */
[----:B------:R-:W4:Y:S04]  /*31300*/  LD.E R84, desc[UR6][R14.64+0x104] ;  /* 0x000104060e547980 */ /* 0x000f28000c101900 */
[----:B------:R-:W4:Y:S04]  /*31310*/  LD.E R24, desc[UR8][R14.64+0x10] ;  /* 0x000010080e187980 */ /* 0x000f28000c101900 */
[----:B------:R-:W4:Y:S04]  /*31320*/  LD.E R38, desc[UR8][R14.64+0x50] ;  /* 0x000050080e267980 */ /* 0x000f28000c101900 */
[----:B------:R-:W4:Y:S04]  /*31330*/  LD.E R52, desc[UR8][R14.64+0x84] ;  /* 0x000084080e347980 */ /* 0x000f28000c101900 */
[----:B------:R-:W4:Y:S04]  /*31340*/  LD.E R70, desc[UR8][R14.64+0xd0] ;  /* 0x0000d0080e467980 */ /* 0x000f28000c101900 */
[----:B------:R-:W4:Y:S01]  /*31350*/  LD.E R86, desc[UR8][R14.64+0x110] ;  /* 0x000110080e567980 */ /* 0x000f22000c101900 */
[----:B------:R-:W-:-:S02]  /*31360*/  R2UR UR10, R4 ;  /* 0x00000000040a72ca */ /* 0x000fc400000e0000 */
[C---:B------:R-:W-:Y:S01]  /*31370*/  R2UR UR11, R5.reuse ;  /* 0x00000000050b72ca */ /* 0x040fe200000e0000 */
[----:B------:R-:W4:Y:S01]  /*31380*/  LD.E R64, desc[UR18][R14.64+0xb4] ;  /* 0x0000b4120e407980 */ /* 0x000f22000c101900 */
[C---:B------:R-:W-:Y:S02]  /*31390*/  R2UR UR12, R4.reuse ;  /* 0x00000000040c72ca */ /* 0x040fe400000e0000 */
[C---:B------:R-:W-:Y:S01]  /*313a0*/  R2UR UR13, R5.reuse ;  /* 0x00000000050d72ca */ /* 0x040fe200000e0000 */
[----:B------:R-:W4:Y:S01]  /*313b0*/  LD.E R80, desc[UR18][R14.64+0xf4] ;  /* 0x0000f4120e507980 */ /* 0x000f22000c101900 */
[C---:B------:R-:W-:Y:S02]  /*313c0*/  R2UR UR14, R4.reuse ;  /* 0x00000000040e72ca */ /* 0x040fe400000e0000 */
[----:B------:R-:W-:Y:S02]  /*313d0*/  R2UR UR15, R5 ;  /* 0x00000000050f72ca */ /* 0x000fe400000e0000 */
[----:B------:R-:W-:-:S02]  /*313e0*/  R2UR UR16, R4 ;  /* 0x00000000041072ca */ /* 0x000fc400000e0000 */
[----:B------:R-:W-:Y:S01]  /*313f0*/  R2UR UR17, R5 ;  /* 0x00000000051172ca */ /* 0x000fe200000e0000 */
[----:B------:R-:W4:Y:S04]  /*31400*/  LD.E R26, desc[UR10][R14.64+0x20] ;  /* 0x0000200a0e1a7980 */ /* 0x000f28000c101900 */
        /* <DEDUP_REMOVED lines=18> */
[----:B------:R-:W4:Y:S01]  /*31530*/  LD.E R94, desc[UR16][R14.64+0x130] ;  /* 0x000130100e5e7980 */ /* 0x000f22000c101900 */
[----:B--2---:R-:W-:-:S05]  /*31540*/  FMUL.FTZ R7, R9, R8 ;  /* 0x0000000809077220 */ /* 0x004fca0000410000 */
[----:B------:R3:W-:Y:S02]  /*31550*/  ST.E desc[UR4][R14.64], R7 ;  /* 0x000000070e007985 */ /* 0x0007e4000c101904 */
[C---:B---3--:R-:W-:Y:S02]  /*31560*/  FMUL.FTZ R7, R9.reuse, R6 ;  /* 0x0000000609077220 */ /* 0x048fe40000410000 */
[----:B------:R-:W2:Y:S04]  /*31570*/  LD.E R6, desc[UR18][R14.64+0x134] ;  /* 0x000134120e067980 */ /* 0x000ea8000c101900 */
[----:B------:R4:W-:Y:S02]  /*31580*/  ST.E desc[UR4][R14.64+0x14], R7 ;  /* 0x000014070e007985 */ /* 0x0009e4000c101904 */
[----:B----4-:R-:W-:-:S05]  /*31590*/  FMUL.FTZ R7, R9, R36 ;  /* 0x0000002409077220 */ /* 0x010fca0000410000 */
[----:B------:R0:W-:Y:S02]  /*315a0*/  ST.E desc[UR4][R14.64+0x44], R7 ;  /* 0x000044070e007985 */ /* 0x0001e4000c101904 */
[----:B0-----:R-:W-:-:S05]  /*315b0*/  FMUL.FTZ R7, R9, R50 ;  /* 0x0000003209077220 */ /* 0x001fca0000410000 */
[----:B------:R0:W-:Y:S02]  /*315c0*/  ST.E desc[UR4][R14.64+0x80], R7 ;  /* 0x000080070e007985 */ /* 0x0001e4000c101904 */
[----:B0-----:R-:W-:-:S05]  /*315d0*/  FMUL.FTZ R7, R9, R66 ;  /* 0x0000004209077220 */ /* 0x001fca0000410000 */
[----:B------:R0:W-:Y:S02]  /*315e0*/  ST.E desc[UR4][R14.64+0xc0], R7 ;  /* 0x0000c0070e007985 */ /* 0x0001e4000c101904 */
[----:B0-----:R-:W-:-:S05]  /*315f0*/  FMUL.FTZ R7, R9, R82 ;  /* 0x0000005209077220 */ /* 0x001fca0000410000 */
[----:B------:R2:W-:Y:S02]  /*31600*/  ST.E desc[UR4][R14.64+0x100], R7 ;  /* 0x000100070e007985 */ /* 0x0005e4000c101904 */
[C---:B--2---:R-:W-:Y:S02]  /*31610*/  FMUL.FTZ R7, R9.reuse, R6 ;  /* 0x0000000609077220 */ /* 0x044fe40000410000 */
[----:B------:R-:W2:Y:S01]  /*31620*/  LD.E R6, desc[UR6][R14.64+0x140] ;  /* 0x000140060e067980 */ /* 0x000ea2000c101900 */
[----:B------:R-:W-:-:S05]  /*31630*/  FMUL.FTZ R13, R9, R20 ;  /* 0x00000014090d7220 */ /* 0x000fca0000410000 */
[----:B------:R0:W-:Y:S02]  /*31640*/  ST.E desc[UR6][R14.64+0x4], R13 ;  /* 0x0000040d0e007985 */ /* 0x0001e4000c101906 */
[----:B0-----:R-:W-:-:S05]  /*31650*/  FMUL.FTZ R13, R9, R34 ;  /* 0x00000022090d7220 */ /* 0x001fca0000410000 */
        /* <DEDUP_REMOVED lines=22> */
[----:B------:R-:W2:Y:S04]  /*317c0*/  LD.E R6, desc[UR6][R14.64+0x150] ;  /* 0x000150060e067980 */ /* 0x000ea8000c101900 */
[----:B------:R2:W-:Y:S02]  /*317d0*/  ST.E desc[UR4][R14.64+0x134], R7 ;  /* 0x000134070e007985 */ /* 0x0005e4000c101904 */
[----:B--2---:R-:W-:-:S02]  /*317e0*/  FMUL.FTZ R7, R9, R6 ;  /* 0x0000000609077220 */ /* 0x004fc40000410000 */
[----:B------:R-:W2:Y:S04]  /*317f0*/  LD.E R6, desc[UR6][R14.64+0x154] ;  /* 0x000154060e067980 */ /* 0x000ea8000c101900 */
        /* <DEDUP_REMOVED lines=57> */
[----:B------:R2:W-:Y:S01]  /*31b90*/  ST.E desc[UR4][R14.64+0x1d4], R21 ;  /* 0x0001d4150e007985 */ /* 0x0005e2000c101904 */
[C---:B------:R-:W-:Y:S01]  /*31ba0*/  FMUL.FTZ R25, R9.reuse, R26 ;  /* 0x0000001a09197220 */ /* 0x040fe20000410000 */
[C---:B------:R-:W-:Y:S01]  /*31bb0*/  FMUL.FTZ R27, R9.reuse, R28 ;  /* 0x0000001c091b7220 */ /* 0x040fe20000410000 */
[C---:B------:R-:W-:Y:S01]  /*31bc0*/  FMUL.FTZ R29, R9.reuse, R30 ;  /* 0x0000001e091d7220 */ /* 0x040fe20000410000 */
[----:B------:R-:W-:-:S02]  /*31bd0*/  FMUL.FTZ R31, R9, R32 ;  /* 0x00000020091f7220 */ /* 0x000fc40000410000 */
[----:B------:R0:W-:Y:S04]  /*31be0*/  ST.E desc[UR10][R14.64+0x20], R25 ;  /* 0x000020190e007985 */ /* 0x0001e8000c10190a */
[----:B------:R1:W-:Y:S04]  /*31bf0*/  ST.E desc[UR12][R14.64+0x24], R27 ;  /* 0x0000241b0e007985 */ /* 0x0003e8000c10190c */
[----:B------:R3:W-:Y:S01]  /*31c00*/  ST.E desc[UR14][R14.64+0x30], R29 ;  /* 0x0000301d0e007985 */ /* 0x0007e2000c10190e */
[----:B--2---:R-:W-:-:S03]  /*31c10*/  FMUL.FTZ R21, R9, R6 ;  /* 0x0000000609157220 */ /* 0x004fc60000410000 */
[----:B------:R-:W2:Y:S01]  /*31c20*/  LD.E R6, desc[UR6][R14.64+0x1f4] ;  /* 0x0001f4060e067980 */ /* 0x000ea2000c101900 */
[C---:B0-----:R-:W-:Y:S01]  /*31c30*/  FMUL.FTZ R25, R9.reuse, R40 ;  /* 0x0000002809197220 */ /* 0x041fe20000410000 */
[C---:B-1----:R-:W-:Y:S01]  /*31c40*/  FMUL.FTZ R27, R9.reuse, R42 ;  /* 0x0000002a091b7220 */ /* 0x042fe20000410000 */
[C---:B---3--:R-:W-:Y:S01]  /*31c50*/  FMUL.FTZ R29, R9.reuse, R44 ;  /* 0x0000002c091d7220 */ /* 0x048fe20000410000 */
[----:B------:R0:W-:Y:S04]  /*31c60*/  ST.E desc[UR16][R14.64+0x34], R31 ;  /* 0x0000341f0e007985 */ /* 0x0001e8000c101910 */
[----:B------:R1:W-:Y:S01]  /*31c70*/  ST.E desc[UR10][R14.64+0x54], R25 ;  /* 0x000054190e007985 */ /* 0x0003e2000c10190a */
[----:B0-----:R-:W-:-:S03]  /*31c80*/  FMUL.FTZ R31, R9, R48 ;  /* 0x00000030091f7220 */ /* 0x001fc60000410000 */
[----:B------:R0:W-:Y:S01]  /*31c90*/  ST.E desc[UR12][R14.64+0x60], R27 ;  /* 0x0000601b0e007985 */ /* 0x0001e2000c10190c */
[----:B-1----:R-:W-:-:S03]  /*31ca0*/  FMUL.FTZ R25, R9, R54 ;  /* 0x0000003609197220 */ /* 0x002fc60000410000 */
[----:B------:R1:W-:Y:S04]  /*31cb0*/  ST.E desc[UR14][R14.64+0x64], R29 ;  /* 0x0000641d0e007985 */ /* 0x0003e8000c10190e */
[----:B------:R3:W-:Y:S01]  /*31cc0*/  ST.E desc[UR16][R14.64+0x74], R31 ;  /* 0x0000741f0e007985 */ /* 0x0007e2000c101910 */
[C---:B0-----:R-:W-:Y:S01]  /*31cd0*/  FMUL.FTZ R27, R9.reuse, R58 ;  /* 0x0000003a091b7220 */ /* 0x041fe20000410000 */
[C---:B-1----:R-:W-:Y:S01]  /*31ce0*/  FMUL.FTZ R29, R9.reuse, R60 ;  /* 0x0000003c091d7220 */ /* 0x042fe20000410000 */
[C---:B---3--:R-:W-:Y:S01]  /*31cf0*/  FMUL.FTZ R31, R9.reuse, R62 ;  /* 0x0000003e091f7220 */ /* 0x048fe20000410000 */
[----:B------:R0:W-:Y:S01]  /*31d00*/  ST.E desc[UR10][R14.64+0x90], R25 ;  /* 0x000090190e007985 */ /* 0x0001e2000c10190a */
[----:B------:R-:W-:-:S03]  /*31d10*/  FMUL.FTZ R33, R9, R64 ;  /* 0x0000004009217220 */ /* 0x000fc60000410000 */
[----:B------:R1:W-:Y:S04]  /*31d20*/  ST.E desc[UR12][R14.64+0xa0], R27 ;  /* 0x0000a01b0e007985 */ /* 0x0003e8000c10190c */
[----:B------:R3:W-:Y:S04]  /*31d30*/  ST.E desc[UR14][R14.64+0xa4], R29 ;  /* 0x0000a41d0e007985 */ /* 0x0007e8000c10190e */
[----:B------:R4:W-:Y:S01]  /*31d40*/  ST.E desc[UR16][R14.64+0xb0], R31 ;  /* 0x0000b01f0e007985 */ /* 0x0009e2000c101910 */
[C---:B0-----:R-:W-:Y:S01]  /*31d50*/  FMUL.FTZ R25, R9.reuse, R72 ;  /* 0x0000004809197220 */ /* 0x041fe20000410000 */
[C---:B-1----:R-:W-:Y:S01]  /*31d60*/  FMUL.FTZ R27, R9.reuse, R74 ;  /* 0x0000004a091b7220 */ /* 0x042fe20000410000 */
[C---:B---3--:R-:W-:Y:S01]  /*31d70*/  FMUL.FTZ R29, R9.reuse, R76 ;  /* 0x0000004c091d7220 */ /* 0x048fe20000410000 */
[C---:B----4-:R-:W-:Y:S01]  /*31d80*/  FMUL.FTZ R31, R9.reuse, R78 ;  /* 0x0000004e091f7220 */ /* 0x050fe20000410000 */
[----:B------:R0:W-:Y:S04]  /*31d90*/  ST.E desc[UR18][R14.64+0xb4], R33 ;  /* 0x0000b4210e007985 */ /* 0x0001e8000c101912 */
[----:B------:R1:W-:Y:S04]  /*31da0*/  ST.E desc[UR10][R14.64+0xd4], R25 ;  /* 0x0000d4190e007985 */ /* 0x0003e8000c10190a */
[----:B------:R3:W-:Y:S04]  /*31db0*/  ST.E desc[UR12][R14.64+0xe0], R27 ;  /* 0x0000e01b0e007985 */ /* 0x0007e8000c10190c */
[----:B------:R4:W-:Y:S01]  /*31dc0*/  ST.E desc[UR14][R14.64+0xe4], R29 ;  /* 0x0000e41d0e007985 */ /* 0x0009e2000c10190e */
[----:B0-----:R-:W-:-:S03]  /*31dd0*/  FMUL.FTZ R33, R9, R80 ;  /* 0x0000005009217220 */ /* 0x001fc60000410000 */
[----:B------:R0:W-:Y:S01]  /*31de0*/  ST.E desc[UR16][R14.64+0xf0], R31 ;  /* 0x0000f01f0e007985 */ /* 0x0001e2000c101910 */
[C---:B-1----:R-:W-:Y:S01]  /*31df0*/  FMUL.FTZ R25, R9.reuse, R88 ;  /* 0x0000005809197220 */ /* 0x042fe20000410000 */
[C---:B---3--:R-:W-:Y:S01]  /*31e00*/  FMUL.FTZ R27, R9.reuse, R90 ;  /* 0x0000005a091b7220 */ /* 0x048fe20000410000 */
[C---:B----4-:R-:W-:Y:S01]  /*31e10*/  FMUL.FTZ R29, R9.reuse, R92 ;  /* 0x0000005c091d7220 */ /* 0x050fe20000410000 */
[C---:B0-----:R-:W-:Y:S01]  /*31e20*/  FMUL.FTZ R31, R9.reuse, R94 ;  /* 0x0000005e091f7220 */ /* 0x041fe20000410000 */
[----:B------:R0:W-:Y:S04]  /*31e30*/  ST.E desc[UR4][R14.64+0x1e0], R7 ;  /* 0x0001e0070e007985 */ /* 0x0001e8000c101904 */
[----:B------:R1:W-:Y:S04]  /*31e40*/  ST.E desc[UR4][R14.64+0x1e4], R13 ;  /* 0x0001e40d0e007985 */ /* 0x0003e8000c101904 */
[----:B0-----:R-:W3:Y:S04]  /*31e50*/  LD.E R7, desc[UR6][R14.64+0x8] ;  /* 0x000008060e077980 */ /* 0x001ee8000c101900 */
[----:B-1----:R-:W4:Y:S01]  /*31e60*/  LD.E R13, desc[UR6][R14.64+0xc] ;  /* 0x00000c060e0d7980 */ /* 0x002f22000c101900 */
[----:B--2---:R-:W-:-:S05]  /*31e70*/  FMUL.FTZ R9, R9, R6 ;  /* 0x0000000609097220 */ /* 0x004fca0000410000 */
[----:B------:R0:W-:Y:S04]  /*31e80*/  ST.E desc[UR4][R14.64+0x1f4], R9 ;  /* 0x0001f4090e007985 */ /* 0x0001e8000c101904 */
[----:B0-----:R-:W2:Y:S01]  /*31e90*/  LD.E R9, desc[UR6][R14.64+0x18] ;  /* 0x000018060e097980 */ /* 0x001ea2000c101900 */
[C---:B---3--:R-:W-:Y:S01]  /*31ea0*/  FMUL.FTZ R7, R12.reuse, R7 ;  /* 0x000000070c077220 */ /* 0x048fe20000410000 */
[----:B----4-:R-:W-:-:S04]  /*31eb0*/  FMUL.FTZ R13, R12, R13 ;  /* 0x0000000d0c0d7220 */ /* 0x010fc80000410000 */
        /* <DEDUP_REMOVED lines=60> */
[----:B0-----:R-:W2:Y:S04]  /*32280*/  LD.E R9, desc[UR6][R14.64+0xbc] ;  /* 0x0000bc060e097980 */ /* 0x001ea8000c101900 */
[----:B------:R-:W-:Y:S04]  /*32290*/  ST.E desc[UR18][R14.64+0xf4], R33 ;  /* 0x0000f4210e007985 */ /* 0x000fe8000c101912 */
[----:B------:R-:W-:Y:S04]  /*322a0*/  ST.E desc[UR10][R14.64+0x114], R25 ;  /* 0x000114190e007985 */ /* 0x000fe8000c10190a */
[----:B------:R-:W-:Y:S04]  /*322b0*/  ST.E desc[UR12][R14.64+0x120], R27 ;  /* 0x0001201b0e007985 */ /* 0x000fe8000c10190c */
[----:B------:R-:W-:Y:S04]  /*322c0*/  ST.E desc[UR14][R14.64+0x124], R29 ;  /* 0x0001241d0e007985 */ /* 0x000fe8000c10190e */
[----:B------:R-:W-:Y:S04]  /*322d0*/  ST.E desc[UR16][R14.64+0x130], R31 ;  /* 0x0001301f0e007985 */ /* 0x000fe8000c101910 */
[----:B------:R-:W-:Y:S01]  /*322e0*/  ST.E desc[UR4][R14.64+0x1f0], R21 ;  /* 0x0001f0150e007985 */ /* 0x000fe2000c101904 */
[C---:B---3--:R-:W-:Y:S01]  /*322f0*/  FMUL.FTZ R7, R12.reuse, R7 ;  /* 0x000000070c077220 */ /* 0x048fe20000410000 */
[----:B----4-:R-:W-:-:S04]  /*32300*/  FMUL.FTZ R13, R12, R13 ;  /* 0x0000000d0c0d7220 */ /* 0x010fc80000410000 */
[----:B------:R0:W-:Y:S04]  /*32310*/  ST.E desc[UR4][R14.64+0xac], R7 ;  /* 0x0000ac070e007985 */ /* 0x0001e8000c101904 */
[----:B------:R1:W-:Y:S01]  /*32320*/  ST.E desc[UR4][R14.64+0xb8], R13 ;  /* 0x0000b80d0e007985 */ /* 0x0003e2000c101904 */
[----:B--2---:R-:W-:-:S05]  /*32330*/  FMUL.FTZ R9, R12, R9 ;  /* 0x000000090c097220 */ /* 0x004fca0000410000 */
[----:B------:R2:W-:Y:S04]  /*32340*/  ST.E desc[UR4][R14.64+0xbc], R9 ;  /* 0x0000bc090e007985 */ /* 0x0005e8000c101904 */
[----:B0-----:R-:W3:Y:S02]  /*32350*/  LD.E R7, desc[UR6][R14.64+0xc8] ;  /* 0x0000c8060e077980 */ /* 0x001ee4000c101900 */
[----:B---3--:R-:W-:-:S05]  /*32360*/  FMUL.FTZ R7, R12, R7 ;  /* 0x000000070c077220 */ /* 0x008fca0000410000 */
[----:B------:R0:W-:Y:S04]  /*32370*/  ST.E desc[UR4][R14.64+0xc8], R7 ;  /* 0x0000c8070e007985 */ /* 0x0001e8000c101904 */
[----:B-1----:R-:W3:Y:S02]  /*32380*/  LD.E R13, desc[UR6][R14.64+0xcc] ;  /* 0x0000cc060e0d7980 */ /* 0x002ee4000c101900 */
[----:B---3--:R-:W-:-:S05]  /*32390*/  FMUL.FTZ R13, R12, R13 ;  /* 0x0000000d0c0d7220 */ /* 0x008fca0000410000 */
[----:B------:R1:W-:Y:S04]  /*323a0*/  ST.E desc[UR4][R14.64+0xcc], R13 ;  /* 0x0000cc0d0e007985 */ /* 0x0003e8000c101904 */
[----:B--2---:R-:W2:Y:S02]  /*323b0*/  LD.E R9, desc[UR6][R14.64+0xd8] ;  /* 0x0000d8060e097980 */ /* 0x004ea4000c101900 */
        /* <DEDUP_REMOVED lines=109> */
[----:B------:R-:W-:Y:S04]  /*32a90*/  ST.E desc[UR4][R14.64+0x1f8], R21 ;  /* 0x0001f8150e007985 */ /* 0x000fe8000c101904 */
[----:B0-----:R-:W2:Y:S02]  /*32aa0*/  LD.E R7, desc[UR6][R14.64+0x1fc] ;  /* 0x0001fc060e077980 */ /* 0x001ea4000c101900 */
[----:B--2---:R-:W-:-:S05]  /*32ab0*/  FMUL.FTZ R25, R12, R7 ;  /* 0x000000070c197220 */ /* 0x004fca0000410000 */
[----:B------:R0:W-:Y:S04]  /*32ac0*/  ST.E desc[UR4][R14.64+0x1fc], R25 ;  /* 0x0001fc190e007985 */ /* 0x0001e8000c101904 */
[----:B------:R-:W2:Y:S04]  /*32ad0*/  LDL.64 R6, [R11+0x88] ;  /* 0x000088000b067983 */ /* 0x000ea80000100a00 */
[----:B-1----:R-:W3:Y:S04]  /*32ae0*/  LDL.64 R12, [R11] ;  /* 0x000000000b0c7983 */ /* 0x002ee80000100a00 */
[----:B------:R-:W4:Y:S04]  /*32af0*/  LDL.64 R8, [R11+0x90] ;  /* 0x000090000b087983 */ /* 0x000f280000100a00 */
[----:B--2---:R-:W2:Y:S04]  /*32b00*/  LD.E R27, desc[UR4][R6.64] ;  /* 0x00000004061b7980 */ /* 0x004ea8000c101900 */
[----:B---3--:R-:W3:Y:S04]  /*32b10*/  LD.E R13, desc[UR6][R12.64] ;  /* 0x000000060c0d7980 */ /* 0x008ee8000c101900 */
[----:B----4-:R-:W3:Y:S04]  /*32b20*/  LD.E.64 R8, desc[UR4][R8.64] ;  /* 0x0000000408087980 */ /* 0x010ee8000c101b00 */
[----:B--2---:R1:W-:Y:S04]  /*32b30*/  ST.E desc[UR8][R6.64], R27 ;  /* 0x0000001b06007985 */ /* 0x0043e8000c101908 */
[----:B0-----:R-:W2:Y:S04]  /*32b40*/  LD.E R15, desc[UR10][R6.64+0x4] ;  /* 0x0000040a060f7980 */ /* 0x001ea8000c101900 */
[----:B--2---:R0:W-:Y:S04]  /*32b50*/  ST.E desc[UR4][R6.64+0x4], R15 ;  /* 0x0000040f06007985 */ /* 0x0041e8000c101904 */
[----:B------:R-:W2:Y:S04]  /*32b60*/  LD.E R21, desc[UR6][R6.64+0x8] ;  /* 0x0000080606157980 */ /* 0x000ea8000c101900 */
[----:B--2---:R2:W-:Y:S04]  /*32b70*/  ST.E desc[UR4][R6.64+0x8], R21 ;  /* 0x0000081506007985 */ /* 0x0045e8000c101904 */
[----:B------:R-:W4:Y:S04]  /*32b80*/  LD.E R25, desc[UR6][R6.64+0xc] ;  /* 0x00000c0606197980 */ /* 0x000f28000c101900 */
[----:B----4-:R4:W-:Y:S04]  /*32b90*/  ST.E desc[UR4][R6.64+0xc], R25 ;  /* 0x00000c1906007985 */ /* 0x0109e8000c101904 */
[----:B-1----:R-:W3:Y:S04]  /*32ba0*/  LD.E R27, desc[UR6][R6.64+0x10] ;  /* 0x00001006061b7980 */ /* 0x002ee8000c101900 */
[----:B---3--:R1:W-:Y:S04]  /*32bb0*/  ST.E desc[UR4][R6.64+0x10], R27 ;  /* 0x0000101b06007985 */ /* 0x0083e8000c101904 */
[----:B0-----:R-:W3:Y:S04]  /*32bc0*/  LD.E R15, desc[UR6][R6.64+0x14] ;  /* 0x00001406060f7980 */ /* 0x001ee8000c101900 */
[----:B---3--:R0:W-:Y:S04]  /*32bd0*/  ST.E desc[UR4][R6.64+0x14], R15 ;  /* 0x0000140f06007985 */ /* 0x0081e8000c101904 */
[----:B--2---:R-:W2:Y:S04]  /*32be0*/  LD.E R21, desc[UR6][R6.64+0x18] ;  /* 0x0000180606157980 */ /* 0x004ea8000c101900 */
[----:B--2---:R2:W-:Y:S04]  /*32bf0*/  ST.E desc[UR4][R6.64+0x18], R21 ;  /* 0x0000181506007985 */ /* 0x0045e8000c101904 */
[----:B----4-:R-:W3:Y:S04]  /*32c00*/  LD.E R25, desc[UR6][R6.64+0x1c] ;  /* 0x00001c0606197980 */ /* 0x010ee8000c101900 */
[----:B---3--:R3:W-:Y:S04]  /*32c10*/  ST.E desc[UR4][R6.64+0x1c], R25 ;  /* 0x00001c1906007985 */ /* 0x0087e8000c101904 */
[----:B-1----:R-:W4:Y:S04]  /*32c20*/  LD.E R27, desc[UR6][R6.64+0x20] ;  /* 0x00002006061b7980 */ /* 0x002f28000c101900 */
[----:B----4-:R1:W-:Y:S04]  /*32c30*/  ST.E desc[UR4][R6.64+0x20], R27 ;  /* 0x0000201b06007985 */ /* 0x0103e8000c101904 */
[----:B0-----:R-:W4:Y:S04]  /*32c40*/  LD.E R15, desc[UR6][R6.64+0x24] ;  /* 0x00002406060f7980 */ /* 0x001f28000c101900 */
[----:B----4-:R0:W-:Y:S04]  /*32c50*/  ST.E desc[UR4][R6.64+0x24], R15 ;  /* 0x0000240f06007985 */ /* 0x0101e8000c101904 */
[----:B--2---:R-:W2:Y:S04]  /*32c60*/  LD.E R21, desc[UR6][R6.64+0x28] ;  /* 0x0000280606157980 */ /* 0x004ea8000c101900 */
[----:B--2---:R2:W-:Y:S04]  /*32c70*/  ST.E desc[UR4][R6.64+0x28], R21 ;  /* 0x0000281506007985 */ /* 0x0045e8000c101904 */
[----:B---3--:R-:W3:Y:S04]  /*32c80*/  LD.E R25, desc[UR6][R6.64+0x2c] ;  /* 0x00002c0606197980 */ /* 0x008ee8000c101900 */
        /* <DEDUP_REMOVED lines=226> */
[----:B----4-:R-:W-:Y:S04]  /*33ab0*/  ST.E desc[UR4][R6.64+0x1f0], R27 ;  /* 0x0001f01b06007985 */ /* 0x010fe8000c101904 */
[----:B0-----:R-:W4:Y:S04]  /*33ac0*/  LD.E R15, desc[UR6][R6.64+0x1f4] ;  /* 0x0001f406060f7980 */ /* 0x001f28000c101900 */
[----:B----4-:R-:W-:Y:S04]  /*33ad0*/  ST.E desc[UR4][R6.64+0x1f4], R15 ;  /* 0x0001f40f06007985 */ /* 0x010fe8000c101904 */
[----:B--2---:R-:W2:Y:S01]  /*33ae0*/  LD.E R21, desc[UR6][R6.64+0x1f8] ;  /* 0x0001f80606157980 */ /* 0x004ea2000c101900 */
[----:B------:R-:W-:-:S02]  /*33af0*/  R2UR UR30, R4 ;  /* 0x00000000041e72ca */ /* 0x000fc400000e0000 */
[C---:B------:R-:W-:Y:S02]  /*33b00*/  R2UR UR31, R5.reuse ;  /* 0x00000000051f72ca */ /* 0x040fe400000e0000 */
[C---:B------:R-:W-:Y:S02]  /*33b10*/  R2UR UR28, R4.reuse ;  /* 0x00000000041c72ca */ /* 0x040fe400000e0000 */
[C---:B------:R-:W-:Y:S02]  /*33b20*/  R2UR UR29, R5.reuse ;  /* 0x00000000051d72ca */ /* 0x040fe400000e0000 */
[C---:B------:R-:W-:Y:S02]  /*33b30*/  R2UR UR26, R4.reuse ;  /* 0x00000000041a72ca */ /* 0x040fe400000e0000 */
[----:B------:R-:W-:Y:S01]  /*33b40*/  R2UR UR27, R5 ;  /* 0x00000000051b72ca */ /* 0x000fe200000e0000 */
[----:B--2---:R-:W-:Y:S04]  /*33b50*/  ST.E desc[UR4][R6.64+0x1f8], R21 ;  /* 0x0001f81506007985 */ /* 0x004fe8000c101904 */
[----:B---3--:R-:W2:Y:S01]  /*33b60*/  LD.E R25, desc[UR6][R6.64+0x1fc] ;  /* 0x0001fc0606197980 */ /* 0x008ea2000c101900 */
[----:B------:R-:W-:-:S02]  /*33b70*/  R2UR UR24, R4 ;  /* 0x00000000041872ca */ /* 0x000fc400000e0000 */
[C---:B------:R-:W-:Y:S02]  /*33b80*/  R2UR UR25, R5.reuse ;  /* 0x00000000051972ca */ /* 0x040fe400000e0000 */
[C---:B------:R-:W-:Y:S02]  /*33b90*/  R2UR UR22, R4.reuse ;  /* 0x00000000041672ca */ /* 0x040fe400000e0000 */
[C---:B------:R-:W-:Y:S02]  /*33ba0*/  R2UR UR23, R5.reuse ;  /* 0x00000000051772ca */ /* 0x040fe400000e0000 */
[C---:B------:R-:W-:Y:S02]  /*33bb0*/  R2UR UR20, R4.reuse ;  /* 0x00000000041472ca */ /* 0x040fe400000e0000 */
[----:B------:R-:W-:Y:S02]  /*33bc0*/  R2UR UR21, R5 ;  /* 0x00000000051572ca */ /* 0x000fe400000e0000 */
        /* <DEDUP_REMOVED lines=16> */
[----:B------:R-:W-:Y:S02]  /*33cd0*/  R2UR UR32, R4 ;  /* 0x00000000042072ca */ /* 0x000fe400000e0000 */
[----:B------:R-:W-:Y:S01]  /*33ce0*/  R2UR UR33, R5 ;  /* 0x00000000052172ca */ /* 0x000fe200000e0000 */
[----:B--2---:R0:W-:Y:S04]  /*33cf0*/  ST.E desc[UR4][R6.64+0x1fc], R25 ;  /* 0x0001fc1906007985 */ /* 0x0041e8000c101904 */
[----:B------:R-:W2:Y:S04]  /*33d00*/  LD.E R24, desc[UR30][R6.64] ;  /* 0x0000001e06187980 */ /* 0x000ea8000c101900 */
[----:B------:R-:W2:Y:S04]  /*33d10*/  LD.E R26, desc[UR26][R6.64+0x8] ;  /* 0x0000081a061a7980 */ /* 0x000ea8000c101900 */
[----:B0-----:R-:W2:Y:S04]  /*33d20*/  LD.E R25, desc[UR28][R6.64+0x4] ;  /* 0x0000041c06197980 */ /* 0x001ea8000c101900 */
[----:B------:R-:W2:Y:S04]  /*33d30*/  LD.E R27, desc[UR24][R6.64+0xc] ;  /* 0x00000c18061b7980 */ /* 0x000ea8000c101900 */
        /* <DEDUP_REMOVED lines=123> */
[----:B------:R-:W2:Y:S01]  /*344f0*/  LD.E R151, desc[UR10][R6.64+0x1fc] ;  /* 0x0001fc0a06977980 */ /* 0x000ea2000c101900 */
[----:B------:R-:W-:Y:S01]  /*34500*/  IMAD R8, R13, 0x1000, R8 ;  /* 0x000010000d087824 */ /* 0x000fe200078e0208 */
[----:B------:R-:W-:-:S04]  /*34510*/  R2UR UR7, R9 ;  /* 0x00000000090772ca */ /* 0x000fc800000e0000 */
[----:B------:R-:W-:Y:S02]  /*34520*/  R2UR UR6, R8 ;  /* 0x00000000080672ca */ /* 0x000fe400000e0000 */
        /* <DEDUP_REMOVED lines=42> */
[----:B------:R-:W-:Y:S02]  /*347d0*/  R2UR UR30, R4 ;  /* 0x00000000041e72ca */ /* 0x000fe400000e0000 */
[----:B------:R-:W-:Y:S01]  /*347e0*/  R2UR UR31, R5 ;  /* 0x00000000051f72ca */ /* 0x000fe200000e0000 */
[----:B--2---:R-:W-:-:S06]  /*347f0*/  WARPGROUP.ARRIVE ;  /* 0x00000000000079c5 */ /* 0x004fcc0000000000 */
[----:B------:R-:W-:Y:S01]  /*34800*/  HGMMA.64x256x16.F32 R24, R152, gdesc[UR4].tnspB, R24, gsb0 ;  /* 0x43e0000498187df0 */ /* 0x000fe20008000818 */
[----:B------:R-:W-:Y:S02]  /*34810*/  VIADD R12, R8, 0x80 ;  /* 0x00000080080c7836 */ /* 0x000fe40000000000 */
[----:B------:R-:W-:-:S03]  /*34820*/  IMAD.MOV.U32 R13, RZ, RZ, R9 ;  /* 0x000000ffff0d7224 */ /* 0x000fc600078e0009 */
[----:B------:R-:W-:Y:S02]  /*34830*/  R2UR UR6, R12 ;  /* 0x000000000c0672ca */ /* 0x000fe400000e0000 */
[----:B------:R-:W-:Y:S01]  /*34840*/  R2UR UR7, R13 ;  /* 0x000000000d0772ca */ /* 0x000fe200000e0000 */
[----:B------:R-:W-:Y:S02]  /*34850*/  WARPGROUP.DEPBAR.LE gsb0, 0x0 ;  /* 0x00008000000079c5 */ /* 0x000fe40000010000 */
[----:B------:R-:W-:Y:S04]  /*34860*/  ST.E desc[UR32][R6.64], R24 ;  /* 0x0000001806007985 */ /* 0x000fe8000c101920 */
[----:B------:R-:W-:Y:S04]  /*34870*/  ST.E desc[UR34][R6.64+0x4], R25 ;  /* 0x0000041906007985 */ /* 0x000fe8000c101922 */
[----:B------:R-:W-:Y:S04]  /*34880*/  ST.E desc[UR44][R6.64+0x8], R26 ;  /* 0x0000081a06007985 */ /* 0x000fe8000c10192c */
[----:B------:R-:W-:Y:S04]  /*34890*/  ST.E desc[UR46][R6.64+0xc], R27 ;  /* 0x00000c1b06007985 */ /* 0x000fe8000c10192e */
[----:B------:R-:W-:Y:S04]  /*348a0*/  ST.E desc[UR48][R6.64+0x10], R28 ;  /* 0x0000101c06007985 */ /* 0x000fe8000c101930 */
[----:B------:R-:W-:Y:S01]  /*348b0*/  ST.E desc[UR50][R6.64+0x14], R29 ;  /* 0x0000141d06007985 */ /* 0x000fe2000c101932 */
[----:B------:R-:W-:-:S03]  /*348c0*/  R2UR UR32, R4 ;  /* 0x00000000042072ca */ /* 0x000fc600000e0000 */
[----:B------:R-:W-:Y:S01]  /*348d0*/  ST.E desc[UR52][R6.64+0x18], R30 ;  /* 0x0000181e06007985 */ /* 0x000fe2000c101934 */
[----:B------:R-:W-:-:S03]  /*348e0*/  R2UR UR33, R5 ;  /* 0x00000000052172ca */ /* 0x000fc600000e0000 */
[----:B------:R-:W-:Y:S01]  /*348f0*/  ST.E desc[UR54][R6.64+0x1c], R31 ;  /* 0x00001c1f06007985 */ /* 0x000fe2000c101936 */
[----:B------:R-:W-:-:S03]  /*34900*/  R2UR UR34, R4 ;  /* 0x00000000042272ca */ /* 0x000fc600000e0000 */
[----:B------:R-:W-:Y:S01]  /*34910*/  ST.E desc[UR56][R6.64+0x20], R32 ;  /* 0x0000202006007985 */ /* 0x000fe2000c101938 */
[----:B------:R-:W-:-:S03]  /*34920*/  R2UR UR35, R5 ;  /* 0x00000000052372ca */ /* 0x000fc600000e0000 */
[----:B------:R-:W-:Y:S01]  /*34930*/  ST.E desc[UR4][R6.64+0x24], R33 ;  /* 0x0000242106007985 */ /* 0x000fe2000c101904 */
[C---:B------:R-:W-:Y:S02]  /*34940*/  R2UR UR44, R4.reuse ;  /* 0x00000000042c72ca */ /* 0x040fe400000e0000 */
[C---:B------:R-:W-:Y:S01]  /*34950*/  R2UR UR45, R5.reuse ;  /* 0x00000000052d72ca */ /* 0x040fe200000e0000 */
[----:B------:R-:W-:Y:S01]  /*34960*/  ST.E desc[UR8][R6.64+0x28], R34 ;  /* 0x0000282206007985 */ /* 0x000fe2000c101908 */
[C---:B------:R-:W-:Y:S02]  /*34970*/  R2UR UR46, R4.reuse ;  /* 0x00000000042e72ca */ /* 0x040fe400000e0000 */
[C---:B------:R-:W-:Y:S01]  /*34980*/  R2UR UR47, R5.reuse ;  /* 0x00000000052f72ca */ /* 0x040fe200000e0000 */
[----:B------:R-:W-:Y:S01]  /*34990*/  ST.E desc[UR10][R6.64+0x2c], R35 ;  /* 0x00002c2306007985 */ /* 0x000fe2000c10190a */
[C---:B------:R-:W-:Y:S02]  /*349a0*/  R2UR UR48, R4.reuse ;  /* 0x00000000043072ca */ /* 0x040fe400000e0000 */
[----:B------:R-:W-:Y:S01]  /*349b0*/  R2UR UR49, R5 ;  /* 0x00000000053172ca */ /* 0x000fe200000e0000 */
[----:B------:R-:W-:Y:S01]  /*349c0*/  ST.E desc[UR12][R6.64+0x30], R36 ;  /* 0x0000302406007985 */ /* 0x000fe2000c10190c */
[----:B------:R-:W-:-:S02]  /*349d0*/  R2UR UR50, R4 ;  /* 0x00000000043272ca */ /* 0x000fc400000e0000 */
        /* <DEDUP_REMOVED lines=299> */
[----:B------:R-:W-:Y:S02]  /*35c90*/  R2UR UR22, R4 ;  /* 0x00000000041672ca */ /* 0x000fe400000e0000 */
[----:B------:R-:W-:Y:S01]  /*35ca0*/  R2UR UR23, R5 ;  /* 0x00000000051772ca */ /* 0x000fe200000e0000 */
[----:B------:R-:W-:Y:S04]  /*35cb0*/  ST.E desc[UR46][R6.64+0x1c4], R137 ;  /* 0x0001c48906007985 */ /* 0x000fe8000c10192e */
        /* <DEDUP_REMOVED lines=13> */
[----:B------:R0:W-:Y:S02]  /*35d90*/  ST.E desc[UR22][R6.64+0x1fc], R151 ;  /* 0x0001fc9706007985 */ /* 0x0001e4000c101916 */
[----:B0-----:R-:W-:-:S06]  /*35da0*/  WARPGROUP.ARRIVE ;  /* 0x00000000000079c5 */ /* 0x001fcc0000000000 */
[----:B------:R-:W-:Y:S01]  /*35db0*/  HGMMA.64x256x16.F32 R24, R156, gdesc[UR4].tnspB, R24, gsb0 ;  /* 0x43e000049c187df0 */ /* 0x000fe20008000818 */
        /* <DEDUP_REMOVED lines=42> */
[----:B------:R-:W-:Y:S02]  /*36060*/  R2UR UR30, R4 ;  /* 0x00000000041e72ca */ /* 0x000fe400000e0000 */
[----:B------:R-:W-:Y:S01]  /*36070*/  R2UR UR31, R5 ;  /* 0x00000000051f72ca */ /* 0x000fe200000e0000 */
        /* <DEDUP_REMOVED lines=391> */
[----:B------:R-:W-:Y:S01]  /*378f0*/  VIADD R8, R8, 0x180 ;  /* 0x0000018008087836 */ /* 0x000fe20000000000 */
[----:B------:R-:W-:-:S04]  /*37900*/  R2UR UR7, R9 ;  /* 0x00000000090772ca */ /* 0x000fc800000e0000 */
        /* <DEDUP_REMOVED lines=365> */
[----:B------:R-:W-:Y:S01]  /*38fe0*/  R2UR UR25, R5 ;  /* 0x00000000051972ca */ /* 0x000fe200000e0000 */
[----:B------:R-:W-:Y:S02]  /*38ff0*/  WARPGROUP.DEPBAR.LE gsb0, 0x0 ;  /* 0x00008000000079c5 */ /* 0x000fe40000010000 */
[----:B------:R-:W-:Y:S01]  /*39000*/  ST.E desc[UR4][R6.64], R24 ;  /* 0x0000001806007985 */ /* 0x000fe2000c101904 */
[----:B------:R-:W-:-:S02]  /*39010*/  R2UR UR4, R4 ;  /* 0x00000000040472ca */ /* 0x000fc400000e0000 */
[----:B------:R-:W-:Y:S01]  /*39020*/  R2UR UR5, R5 ;  /* 0x00000000050572ca */ /* 0x000fe200000e0000 */
[----:B------:R-:W-:Y:S04]  /*39030*/  ST.E desc[UR6][R6.64+0x4], R25 ;  /* 0x0000041906007985 */ /* 0x000fe8000c101906 */
[----:B------:R-:W-:Y:S04]  /*39040*/  ST.E desc[UR8][R6.64+0x8], R26 ;  /* 0x0000081a06007985 */ /* 0x000fe8000c101908 */
[----:B------:R-:W-:Y:S01]  /*39050*/  ST.E desc[UR10][R6.64+0xc], R27 ;  /* 0x00000c1b06007985 */ /* 0x000fe2000c10190a */
[----:B------:R-:W-:-:S03]  /*39060*/  R2UR UR6, R4 ;  /* 0x00000000040672ca */ /* 0x000fc600000e0000 */
[----:B------:R-:W-:Y:S01]  /*39070*/  ST.E desc[UR12][R6.64+0x10], R28 ;  /* 0x0000101c06007985 */ /* 0x000fe2000c10190c */
[----:B------:R-:W-:-:S03]  /*39080*/  R2UR UR7, R5 ;  /* 0x00000000050772ca */ /* 0x000fc600000e0000 */
        /* <DEDUP_REMOVED lines=21> */
[C---:B------:R-:W-:Y:S02]  /*391e0*/  R2UR UR20, R4.reuse ;  /* 0x00000000041472ca */ /* 0x040fe400000e0000 */
[----:B------:R-:W-:Y:S01]  /*391f0*/  R2UR UR21, R5 ;  /* 0x00000000051572ca */ /* 0x000fe200000e0000 */
[----:B------:R-:W-:Y:S01]  /*39200*/  ST.E desc[UR6][R6.64+0x30], R36 ;  /* 0x0000302406007985 */ /* 0x000fe2000c101906 */
[----:B------:R-:W-:-:S02]  /*39210*/  R2UR UR22, R4 ;  /* 0x00000000041672ca */ /* 0x000fc400000e0000 */
[C---:B------:R-:W-:Y:S02]  /*39220*/  R2UR UR23, R5.reuse ;  /* 0x00000000051772ca */ /* 0x040fe400000e0000 */
[C---:B------:R-:W-:Y:S02]  /*39230*/  R2UR UR24, R4.reuse ;  /* 0x00000000041872ca */ /* 0x040fe400000e0000 */
[C---:B------:R-:W-:Y:S02]  /*39240*/  R2UR UR25, R5.reuse ;  /* 0x00000000051972ca */ /* 0x040fe400000e0000 */
[C---:B------:R-:W-:Y:S02]  /*39250*/  R2UR UR6, R4.reuse ;  /* 0x00000000040672ca */ /* 0x040fe400000e0000 */
[----:B------:R-:W-:Y:S01]  /*39260*/  R2UR UR7, R5 ;  /* 0x00000000050772ca */ /* 0x000fe200000e0000 */
[----:B------:R-:W-:Y:S01]  /*39270*/  ST.E desc[UR8][R6.64+0x34], R37 ;  /* 0x0000342506007985 */ /* 0x000fe2000c101908 */
[----:B------:R-:W-:-:S02]  /*39280*/  R2UR UR8, R4 ;  /* 0x00000000040872ca */ /* 0x000fc400000e0000 */
[----:B------:R-:W-:Y:S01]  /*39290*/  R2UR UR9, R5 ;  /* 0x00000000050972ca */ /* 0x000fe200000e0000 */
        /* <DEDUP_REMOVED lines=28> */
[C---:B------:R-:W-:Y:S01]  /*39460*/  R2UR UR21, R5.reuse ;  /* 0x00000000051572ca */ /* 0x040fe200000e0000 */
[----:B------:R-:W-:Y:S01]  /*39470*/  ST.E desc[UR4][R6.64+0x64], R49 ;  /* 0x0000643106007985 */ /* 0x000fe2000c101904 */
[C---:B------:R-:W-:Y:S02]  /*39480*/  R2UR UR22, R4.reuse ;  /* 0x00000000041672ca */ /* 0x040fe400000e0000 */
[C---:B------:R-:W-:Y:S01]  /*39490*/  R2UR UR23, R5.reuse ;  /* 0x00000000051772ca */ /* 0x040fe200000e0000 */
[----:B------:R-:W-:Y:S01]  /*394a0*/  ST.E desc[UR6][R6.64+0x68], R50 ;  /* 0x0000683206007985 */ /* 0x000fe2000c101906 */
[C---:B------:R-:W-:Y:S02]  /*394b0*/  R2UR UR24, R4.reuse ;  /* 0x00000000041872ca */ /* 0x040fe400000e0000 */
[----:B------:R-:W-:Y:S02]  /*394c0*/  R2UR UR25, R5 ;  /* 0x00000000051972ca */ /* 0x000fe400000e0000 */
[----:B------:R-:W-:-:S02]  /*394d0*/  R2UR UR4, R4 ;  /* 0x00000000040472ca */ /* 0x000fc400000e0000 */
[C---:B------:R-:W-:Y:S02]  /*394e0*/  R2UR UR5, R5.reuse ;  /* 0x00000000050572ca */ /* 0x040fe400000e0000 */
[C---:B------:R-:W-:Y:S02]  /*394f0*/  R2UR UR6, R4.reuse ;  /* 0x00000000040672ca */ /* 0x040fe400000e0000 */
        /* <DEDUP_REMOVED lines=9> */
[----:B------:R-:W-:Y:S04]  /*39590*/  ST.E desc[UR20][R6.64+0x84], R57 ;  /* 0x0000843906007985 */ /* 0x000fe8000c101914 */
[----:B------:R-:W-:Y:S04]  /*395a0*/  ST.E desc[UR22][R6.64+0x88], R58 ;  /* 0x0000883a06007985 */ /* 0x000fe8000c101916 */
[----:B------:R-:W-:Y:S01]  /*395b0*/  ST.E desc[UR24][R6.64+0x8c], R59 ;  /* 0x00008c3b06007985 */ /* 0x000fe2000c101918 */
[----:B------:R-:W-:-:S03]  /*395c0*/  R2UR UR10, R4 ;  /* 0x00000000040a72ca */ /* 0x000fc600000e0000 */
[----:B------:R-:W-:Y:S01]  /*395d0*/  ST.E desc[UR4][R6.64+0x90], R60 ;  /* 0x0000903c06007985 */ /* 0x000fe2000c101904 */
[C---:B------:R-:W-:Y:S02]  /*395e0*/  R2UR UR4, R4.reuse ;  /* 0x00000000040472ca */ /* 0x040fe400000e0000 */
[C---:B------:R-:W-:Y:S01]  /*395f0*/  R2UR UR5, R5.reuse ;  /* 0x00000000050572ca */ /* 0x040fe200000e0000 */
[----:B------:R-:W-:Y:S01]  /*39600*/  ST.E desc[UR6][R6.64+0x94], R61 ;  /* 0x0000943d06007985 */ /* 0x000fe2000c101906 */
        /* <DEDUP_REMOVED lines=267> */
[----:B------:R-:W2:Y:S01]  /*3a6c0*/  LD.E R21, desc[UR28][R6.64+0x1fc] ;  /* 0x0001fc1c06157980 */ /* 0x000ea2000c101900 */
[----:B------:R-:W-:-:S02]  /*3a6d0*/  R2UR UR6, R4 ;  /* 0x00000000040672ca */ /* 0x000fc400000e0000 */
[C---:B------:R-:W-:Y:S02]  /*3a6e0*/  R2UR UR7, R5.reuse ;  /* 0x00000000050772ca */ /* 0x040fe400000e0000 */
[----:B------:R-:W-:Y:S02]  /*3a6f0*/  R2UR UR4, R4 ;  /* 0x00000000040472ca */ /* 0x000fe400000e0000 */
[----:B------:R-:W-:-:S09]  /*3a700*/  R2UR UR5, R5 ;  /* 0x00000000050572ca */ /* 0x000fd200000e0000 */
[----:B--2---:R0:W-:Y:S04]  /*3a710*/  ST.E desc[UR6][R6.64+0x1fc], R21 ;  /* 0x0001fc1506007985 */ /* 0x0041e8000c101906 */
[----:B------:R-:W2:Y:S01]  /*3a720*/  LD.E R9, desc[UR4][R6.64] ;  /* 0x0000000406097980 */ /* 0x000ea2000c101900 */
[C---:B------:R-:W-:Y:S02]  /*3a730*/  R2UR UR4, R4.reuse ;  /* 0x00000000040472ca */ /* 0x040fe400000e0000 */
        /* <DEDUP_REMOVED lines=10> */
[----:B------:R-:W3:Y:S01]  /*3a7e0*/  LD.E R15, desc[UR6][R6.64+0x8] ;  /* 0x00000806060f7980 */ /* 0x000ee2000c101900 */
[C---:B------:R-:W-:Y:S02]  /*3a7f0*/  R2UR UR4, R4.reuse ;  /* 0x00000000040472ca */ /* 0x040fe400000e0000 */
[C---:B------:R-:W-:Y:S02]  /*3a800*/  R2UR UR5, R5.reuse ;  /* 0x00000000050572ca */ /* 0x040fe400000e0000 */
[----:B------:R-:W-:Y:S02]  /*3a810*/  R2UR UR6, R4 ;  /* 0x00000000040672ca */ /* 0x000fe400000e0000 */
[----:B------:R-:W-:-:S09]  /*3a820*/  R2UR UR7, R5 ;  /* 0x00000000050772ca */ /* 0x000fd200000e0000 */
[----:B---3--:R3:W-:Y:S04]  /*3a830*/  ST.E desc[UR4][R6.64+0x8], R15 ;  /* 0x0000080f06007985 */ /* 0x0087e8000c101904 */
[----:B0-----:R-:W4:Y:S01]  /*3a840*/  LD.E R21, desc[UR6][R6.64+0xc] ;  /* 0x00000c0606157980 */ /* 0x001f22000c101900 */
[C---:B------:R-:W-:Y:S02]  /*3a850*/  R2UR UR4, R4.reuse ;  /* 0x00000000040472ca */ /* 0x040fe400000e0000 */
[C---:B------:R-:W-:Y:S02]  /*3a860*/  R2UR UR5, R5.reuse ;  /* 0x00000000050572ca */ /* 0x040fe400000e0000 */
[----:B------:R-:W-:Y:S02]  /*3a870*/  R2UR UR6, R4 ;  /* 0x00000000040672ca */ /* 0x000fe400000e0000 */
[----:B------:R-:W-:-:S09]  /*3a880*/  R2UR UR7, R5 ;  /* 0x00000000050772ca */ /* 0x000fd200000e0000 */
[----:B----4-:R0:W-:Y:S04]  /*3a890*/  ST.E desc[UR4][R6.64+0xc], R21 ;  /* 0x00000c1506007985 */ /* 0x0101e8000c101904 */
[----:B-1----:R-:W4:Y:S01]  /*3a8a0*/  LD.E R9, desc[UR6][R6.64+0x10] ;  /* 0x0000100606097980 */ /* 0x002f22000c101900 */
[C---:B------:R-:W-:Y:S02]  /*3a8b0*/  R2UR UR4, R4.reuse ;  /* 0x00000000040472ca */ /* 0x040fe400000e0000 */
[C---:B------:R-:W-:Y:S02]  /*3a8c0*/  R2UR UR5, R5.reuse ;  /* 0x00000000050572ca */ /* 0x040fe400000e0000 */
[----:B------:R-:W-:Y:S02]  /*3a8d0*/  R2UR UR6, R4 ;  /* 0x00000000040672ca */ /* 0x000fe400000e0000 */
[----:B------:R-:W-:-:S09]  /*3a8e0*/  R2UR UR7, R5 ;  /* 0x00000000050772ca */ /* 0x000fd200000e0000 */
[----:B----4-:R1:W-:Y:S04]  /*3a8f0*/  ST.E desc[UR4][R6.64+0x10], R9 ;  /* 0x0000100906007985 */ /* 0x0103e8000c101904 */
[----:B--2---:R-:W2:Y:S01]  /*3a900*/  LD.E R13, desc[UR6][R6.64+0x14] ;  /* 0x00001406060d7980 */ /* 0x004ea2000c101900 */
[C---:B------:R-:W-:Y:S02]  /*3a910*/  R2UR UR4, R4.reuse ;  /* 0x00000000040472ca */ /* 0x040fe400000e0000 */
[C---:B------:R-:W-:Y:S02]  /*3a920*/  R2UR UR5, R5.reuse ;  /* 0x00000000050572ca */ /* 0x040fe400000e0000 */
[----:B------:R-:W-:Y:S02]  /*3a930*/  R2UR UR6, R4 ;  /* 0x00000000040672ca */ /* 0x000fe400000e0000 */
[----:B------:R-:W-:-:S09]  /*3a940*/  R2UR UR7, R5 ;  /* 0x00000000050772ca */ /* 0x000fd200000e0000 */
[----:B--2---:R2:W-:Y:S04]  /*3a950*/  ST.E desc[UR4][R6.64+0x14], R13 ;  /* 0x0000140d06007985 */ /* 0x0045e8000c101904 */
[----:B---3--:R-:W3:Y:S01]  /*3a960*/  LD.E R15, desc[UR6][R6.64+0x18] ;  /* 0x00001806060f7980 */ /* 0x008ee2000c101900 */
        /* <DEDUP_REMOVED lines=694> */
[----:B--2---:R-:W-:Y:S04]  /*3d4d0*/  ST.E desc[UR4][R6.64+0x1e4], R13 ;  /* 0x0001e40d06007985 */ /* 0x004fe8000c101904 */
[----:B---3--:R-:W2:Y:S01]  /*3d4e0*/  LD.E R15, desc[UR6][R6.64+0x1e8] ;  /* 0x0001e806060f7980 */ /* 0x008ea2000c101900 */
[C---:B------:R-:W-:Y:S02]  /*3d4f0*/  R2UR UR4, R4.reuse ;  /* 0x00000000040472ca */ /* 0x040fe400000e0000 */
[C---:B------:R-:W-:Y:S02]  /*3d500*/  R2UR UR5, R5.reuse ;  /* 0x00000000050572ca */ /* 0x040fe400000e0000 */
[----:B------:R-:W-:Y:S02]  /*3d510*/  R2UR UR6, R4 ;  /* 0x00000000040672ca */ /* 0x000fe400000e0000 */
[----:B------:R-:W-:-:S09]  /*3d520*/  R2UR UR7, R5 ;  /* 0x00000000050772ca */ /* 0x000fd200000e0000 */
[----:B--2---:R2:W-:Y:S04]  /*3d530*/  ST.E desc[UR4][R6.64+0x1e8], R15 ;  /* 0x0001e80f06007985 */ /* 0x0045e8000c101904 */
[----:B0-----:R-:W3:Y:S01]  /*3d540*/  LD.E R21, desc[UR6][R6.64+0x1ec] ;  /* 0x0001ec0606157980 */ /* 0x001ee2000c101900 */
[C---:B------:R-:W-:Y:S02]  /*3d550*/  R2UR UR4, R4.reuse ;  /* 0x00000000040472ca */ /* 0x040fe400000e0000 */
[C---:B------:R-:W-:Y:S02]  /*3d560*/  R2UR UR5, R5.reuse ;  /* 0x00000000050572ca */ /* 0x040fe400000e0000 */
[----:B------:R-:W-:Y:S02]  /*3d570*/  R2UR UR6, R4 ;  /* 0x00000000040672ca */ /* 0x000fe400000e0000 */
[----:B------:R-:W-:-:S09]  /*3d580*/  R2UR UR7, R5 ;  /* 0x00000000050772ca */ /* 0x000fd200000e0000 */
[----:B---3--:R-:W-:Y:S04]  /*3d590*/  ST.E desc[UR4][R6.64+0x1ec], R21 ;  /* 0x0001ec1506007985 */ /* 0x008fe8000c101904 */
[----:B-1----:R-:W3:Y:S01]  /*3d5a0*/  LD.E R9, desc[UR6][R6.64+0x1f0] ;  /* 0x0001f00606097980 */ /* 0x002ee2000c101900 */
[C---:B------:R-:W-:Y:S02]  /*3d5b0*/  R2UR UR4, R4.reuse ;  /* 0x00000000040472ca */ /* 0x040fe400000e0000 */
[C---:B------:R-:W-:Y:S02]  /*3d5c0*/  R2UR UR5, R5.reuse ;  /* 0x00000000050572ca */ /* 0x040fe400000e0000 */
[----:B------:R-:W-:Y:S02]  /*3d5d0*/  R2UR UR6, R4 ;  /* 0x00000000040672ca */ /* 0x000fe400000e0000 */
[----:B------:R-:W-:-:S09]  /*3d5e0*/  R2UR UR7, R5 ;  /* 0x00000000050772ca */ /* 0x000fd200000e0000 */
[----:B---3--:R0:W-:Y:S04]  /*3d5f0*/  ST.E desc[UR4][R6.64+0x1f0], R9 ;  /* 0x0001f00906007985 */ /* 0x0081e8000c101904 */
[----:B------:R-:W3:Y:S01]  /*3d600*/  LD.E R25, desc[UR6][R6.64+0x1f4] ;  /* 0x0001f40606197980 */ /* 0x000ee2000c101900 */
[C---:B------:R-:W-:Y:S02]  /*3d610*/  R2UR UR4, R4.reuse ;  /* 0x00000000040472ca */ /* 0x040fe400000e0000 */
[C---:B------:R-:W-:Y:S02]  /*3d620*/  R2UR UR5, R5.reuse ;  /* 0x00000000050572ca */ /* 0x040fe400000e0000 */
[----:B------:R-:W-:Y:S02]  /*3d630*/  R2UR UR6, R4 ;  /* 0x00000000040672ca */ /* 0x000fe400000e0000 */
[----:B------:R-:W-:-:S09]  /*3d640*/  R2UR UR7, R5 ;  /* 0x00000000050772ca */ /* 0x000fd200000e0000 */
[----:B---3--:R1:W-:Y:S04]  /*3d650*/  ST.E desc[UR4][R6.64+0x1f4], R25 ;  /* 0x0001f41906007985 */ /* 0x0083e8000c101904 */
[----:B--2---:R-:W2:Y:S01]  /*3d660*/  LD.E R15, desc[UR6][R6.64+0x1f8] ;  /* 0x0001f806060f7980 */ /* 0x004ea2000c101900 */
[----:B------:R-:W-:Y:S02]  /*3d670*/  R2UR UR4, R4 ;  /* 0x00000000040472ca */ /* 0x000fe400000e0000 */
[----:B------:R-:W-:-:S13]  /*3d680*/  R2UR UR5, R5 ;  /* 0x00000000050572ca */ /* 0x000fda00000e0000 */
[----:B--2---:R1:W-:Y:S01]  /*3d690*/  ST.E desc[UR4][R6.64+0x1f8], R15 ;  /* 0x0001f80f06007985 */ /* 0x0043e2000c101904 */
[----:B------:R-:W-:Y:S01]  /*3d6a0*/  @!PT LDS RZ, [RZ] ;  /* 0x00000000fffff984 */ /* 0x000fe20000000800 */
[----:B------:R-:W-:Y:S01]  /*3d6b0*/  @!PT LDS RZ, [RZ] ;  /* 0x00000000fffff984 */ /* 0x000fe20000000800 */
[----:B------:R-:W-:Y:S01]  /*3d6c0*/  @!PT LDS RZ, [RZ] ;  /* 0x00000000fffff984 */ /* 0x000fe20000000800 */
[----:B------:R-:W-:Y:S01]  /*3d6d0*/  @!PT LDS RZ, [RZ] ;  /* 0x00000000fffff984 */ /* 0x000fe20000000800 */
[----:B------:R2:W-:Y:S06]  /*3d6e0*/  MEMBAR.ALL.CTA ;  /* 0x0000000000007992 */ /* 0x0005ec0000008000 */
[----:B--2---:R-:W2:Y:S02]  /*3d6f0*/  FENCE.VIEW.ASYNC.S ;  /* 0x00000000000073c6 */ /* 0x004ea40000000000 */
[----:B--2---:R-:W-:Y:S02]  /*3d700*/  NOP ;  /* 0x0000000000007918 */ /* 0x004fe40000000000 */
[----:B------:R-:W2:Y:S01]  /*3d710*/  LDL.64 R12, [R11+0x40] ;  /* 0x000040000b0c7983 */ /* 0x000ea20000100a00 */
[----:B------:R-:W-:-:S02]  /*3d720*/  R2UR UR4, R4 ;  /* 0x00000000040472ca */ /* 0x000fc400000e0000 */
[----:B------:R-:W-:Y:S01]  /*3d730*/  R2UR UR5, R5 ;  /* 0x00000000050572ca */ /* 0x000fe200000e0000 */
[----:B------:R-:W-:Y:S06]  /*3d740*/  BAR.ARV 0xe, 0x100 ;  /* 0x0384000000007b1d */ /* 0x000fec0000002000 */
[----:B0-----:R-:W3:Y:S06]  /*3d750*/  LDL.64 R8, [R11] ;  /* 0x000000000b087983 */ /* 0x001eec0000100a00 */
[----:B--2---:R-:W2:Y:S01]  /*3d760*/  LD.E R14, desc[UR4][R12.64] ;  /* 0x000000040c0e7980 */ /* 0x004ea2000c101900 */
[----:B------:R-:W-:-:S02]  /*3d770*/  R2UR UR4, R4 ;  /* 0x00000000040472ca */ /* 0x000fc400000e0000 */
[----:B------:R-:W-:Y:S01]  /*3d780*/  R2UR UR5, R5 ;  /* 0x00000000050572ca */ /* 0x000fe200000e0000 */
[----:B------:R-:W-:-:S12]  /*3d790*/  BSSY B2, `(.L_x_5454) ;  /* 0x0000006000027945 */ /* 0x000fd80003800000 */
[----:B---3--:R1:W5:Y:S01]  /*3d7a0*/  LD.E R8, desc[UR4][R8.64] ;  /* 0x0000000408087980 */ /* 0x008362000c101900 */
[----:B--2---:R-:W-:-:S04]  /*3d7b0*/  LOP3.LUT R14, R14, 0x1, RZ, 0xfc, !PT ;  /* 0x000000010e0e7812 */ /* 0x004fc800078efcff */
[----:B------:R-:W-:-:S13]  /*3d7c0*/  ISETP.NE.AND P0, PT, R14, 0x3, PT ;  /* 0x000000030e00780c */ /* 0x000fda0003f05270 */
[----:B-1----:R-:W-:Y:S05]  /*3d7d0*/  @!P0 BRA `(.L_x_5455) ;  /* 0x0000000000048947 */ /* 0x002fea0003800000 */
[----:B------:R-:W-:Y:S01]  /*3d7e0*/  BPT.TRAP 0x1 ;  /* 0x000000040000795c */ /* 0x000fe20000300000 */
.L_x_5455:
[----:B------:R-:W-:Y:S05]  /*3d7f0*/  BSYNC B2 ;  /* 0x0000000000027941 */ /* 0x000fea0003800000 */
.L_x_5454:
[C---:B------:R-:W-:Y:S02]  /*3d800*/  R2UR UR6, R4.reuse ;  /* 0x00000000040672ca */ /* 0x040fe400000e0000 */
[C---:B------:R-:W-:Y:S02]  /*3d810*/  R2UR UR7, R5.reuse ;  /* 0x00000000050772ca */ /* 0x040fe400000e0000 */
[----:B------:R-:W-:Y:S02]  /*3d820*/  R2UR UR4, R4 ;  /* 0x00000000040472ca */ /* 0x000fe400000e0000 */
[----:B------:R-:W-:-:S09]  /*3d830*/  R2UR UR5, R5 ;  /* 0x00000000050572ca */ /* 0x000fd200000e0000 */
[----:B------:R-:W2:Y:S04]  /*3d840*/  LD.E.64 R4, desc[UR6][R12.64+0x20] ;  /* 0x000020060c047980 */ /* 0x000ea8000c101b00 */
[----:B------:R-:W3:Y:S01]  /*3d850*/  LD.E R6, desc[UR4][R12.64+0xc] ;  /* 0x00000c040c067980 */ /* 0x000ee2000c101900 */
[----:B--2---:R-:W-:Y:S01]  /*3d860*/  MOV R5, R4 ;  /* 0x0000000400057202 */ /* 0x004fe20000000f00 */
[----:B------:R-:W-:-:S04]  /*3d870*/  IMAD.MOV.U32 R4, RZ, RZ, R3 ;  /* 0x000000ffff047224 */ /* 0x000fc800078e0003 */
[----:B-----5:R-:W-:-:S05]  /*3d880*/  IMAD R5, R8, 0x8, R5 ;  /* 0x0000000808057824 */ /* 0x020fca00078e0205 */
[----:B---3--:R-:W-:-:S04]  /*3d890*/  PRMT R5, R6, 0x654, R5 ;  /* 0x0000065406057816 */ /* 0x008fc80000000005 */
[----:B------:R0:W-:Y:S02]  /*3d8a0*/  SYNCS.ARRIVE.TRANS64.RED.A1T0 RZ, [R5+URZ], RZ ;  /* 0x000000ff05ff79a7 */ /* 0x0001e4000810043f */
[----:B0-----:R-:W-:-:S04]  /*3d8b0*/  IMAD.MOV.U32 R5, RZ, RZ, 0x0 ;  /* 0x00000000ff057424 */ /* 0x001fc800078e00ff */
[----:B------:R-:W-:Y:S05]  /*3d8c0*/  RET.REL.NODEC R4 `(_ZN7cutlass13device_kernelIN5flash11enable_sm90INS1_16FlashAttnFwdSm90INS1_25CollectiveMainloopFwdSm90ILi2EN4cute5tupleIJNS5_1CILi1EEES8_S8_EEENS6_IJNS7_ILi64EEESA_SA_EEELi512ENS_6half_tEfNS_4arch4Sm90ELb0ELb1ELb0ELb0ELb1ELb0ELb1ELb0ELb0ELb1ELb0ELb0EEENS1_21CollectiveEpilogueFwdINS6_IJSA_NS7_ILi512EEESA_EEES9_SC_SE_Li256ELb0ELb1ELb0ELb0EEENS1_30DynamicPersistentTileSchedulerILi256ELi128ELb0ELb1ELb1EEEEEEEEEvNT_6ParamsE) ;  /* 0xfffffc2404cc7950 */ /* 0x000fea0003c3ffff */
.L_x_5426:
[----:B0-----:R0:W1:Y:S02]  /*3d8d0*/  SYNCS.PHASECHK.TRANS64.TRYWAIT P0, [R9+URZ], R24 ;  /* 0x00000018090075a7 */ /* 0x001064000800017f */
[----:B-1----:R-:W-:Y:S05]  /*3d8e0*/  @!P0 NANOSLEEP.SYNCS 0x989680 ;  /* 0x009896800000895d */ /* 0x002fea0003900000 */
[----:B------:R-:W1:Y:S02]  /*3d8f0*/  @!P0 SYNCS.PHASECHK.TRANS64 P0, [R9+URZ], R24 ;  /* 0x00000018090085a7 */ /* 0x000e64000800007f */
[----:B-1----:R-:W-:Y:S05]  /*3d900*/  @!P0 BRA `(.L_x_5426) ;  /* 0xfffffffc00f08947 */ /* 0x002fea000383ffff */
[----:B------:R-:W-:Y:S05]  /*3d910*/  BRA `(.L_x_5425) ;  /* 0xfffffee800e07947 */ /* 0x000fea000383ffff */
.L_x_5433:
[----:B0-----:R0:W1:Y:S02]  /*3d920*/  SYNCS.PHASECHK.TRANS64.TRYWAIT P0, [R56+URZ], R57 ;  /* 0x00000039380075a7 */ /* 0x001064000800017f */
[----:B-1----:R-:W-:Y:S05]  /*3d930*/  @!P0 NANOSLEEP.SYNCS 0x989680 ;  /* 0x009896800000895d */ /* 0x002fea0003900000 */
[----:B------:R-:W1:Y:S02]  /*3d940*/  @!P0 SYNCS.PHASECHK.TRANS64 P0, [R56+URZ], R57 ;  /* 0x00000039380085a7 */ /* 0x000e64000800007f */
[----:B-1----:R-:W-:Y:S05]  /*3d950*/  @!P0 BRA `(.L_x_5433) ;  /* 0xfffffffc00f08947 */ /* 0x002fea000383ffff */
[----:B------:R-:W-:Y:S05]  /*3d960*/  BRA `(.L_x_5432) ;  /* 0xfffffef000b47947 */ /* 0x000fea000383ffff */
.L_x_5456:
        /* <DEDUP_REMOVED lines=9> */
.L_x_15537:


//--------------------- .text._ZN7cutlass13device_kernelIN5flash11enable_sm90INS1_16FlashAttnFwdSm90INS1_25CollectiveMainloopFwdSm90ILi2EN4cute5tupleIJNS5_1CILi1EEES8_S8_EEENS6_IJNS7_ILi64EEESA_SA_EEELi512ENS_6half_tEfNS_4arch4Sm90ELb0ELb1ELb0ELb1ELb1ELb0ELb0ELb0ELb0ELb1ELb0ELb0EEENS1_21CollectiveEpilogueFwdINS6_IJSA_NS7_ILi512EEESA_EEES9_SC_SE_Li256ELb1ELb1ELb0ELb0EEENS1_36VarlenDynamicPersistentTileSchedulerILi64ELi64ELi256ELi128ELb0ELb1ELb1ELb1ELb0ELb1EEEEEEEEEvNT_6ParamsE --------------------------
	.section	.text._ZN7cutlass13device_kernelIN5flash11enable_sm90INS1_16FlashAttnFwdSm90INS1_25CollectiveMainloopFwdSm90ILi2EN4cute5tupleIJNS5_1CILi1EEES8_S8_EEENS6_IJNS7_ILi64EEESA_SA_EEELi512ENS_6half_tEfNS_4arch4Sm90ELb0ELb1ELb0ELb1ELb1ELb0ELb0ELb0ELb0ELb1ELb0ELb0EEENS1_21CollectiveEpilogueFwdINS6_IJSA_NS7_ILi512EEESA_EEES9_SC_SE_Li256ELb1ELb1ELb0ELb0EEENS1_36VarlenDynamicPersistentTileSchedulerILi64ELi64ELi256ELi128ELb0ELb1ELb1ELb1ELb0ELb1EEEEEEEEEvNT_6ParamsE,"ax",@progbits
	.align	128
.text._ZN7cutlass13device_kernelIN5flash11enable_sm90INS1_16FlashAttnFwdSm90INS1_25CollectiveMainloopFwdSm90ILi2EN4cute5tupleIJNS5_1CILi1EEES8_S8_EEENS6_IJNS7_ILi64EEESA_SA_EEELi512ENS_6half_tEfNS_4arch4Sm90ELb0ELb1ELb0ELb1ELb1ELb0ELb0ELb0ELb0ELb1ELb0ELb0EEENS1_21CollectiveEpilogueFwdINS6_IJSA_NS7_ILi512EEESA_EEES9_SC_SE_Li256ELb1ELb1ELb0ELb0EEENS1_36VarlenDynamicPersistentTileSchedulerILi64ELi64ELi256ELi128ELb0ELb1ELb1ELb1ELb0ELb1EEEEEEEEEvNT_6ParamsE:
        .type           _ZN7cutlass13device_kernelIN5flash11enable_sm90INS1_16FlashAttnFwdSm90INS1_25CollectiveMainloopFwdSm90ILi2EN4cute5tupleIJNS5_1CILi1EEES8_S8_EEENS6_IJNS7_ILi64EEESA_SA_EEELi512ENS_6half_tEfNS_4arch4Sm90ELb0ELb1ELb0ELb1ELb1ELb0ELb0ELb0ELb0ELb1ELb0ELb0EEENS1_21CollectiveEpilogueFwdINS6_IJSA_NS7_ILi512EEESA_EEES9_SC_SE_Li256ELb1ELb1ELb0ELb0EEENS1_36VarlenDynamicPersistentTileSchedulerILi64ELi64ELi256ELi128ELb0ELb1ELb1ELb1ELb0ELb1EEEEEEEEEvNT_6ParamsE,@function
        .size           _ZN7cutlass13device_kernelIN5flash11enable_sm90INS1_16FlashAttnFwdSm90INS1_25CollectiveMainloopFwdSm90ILi2EN4cute5tupleIJNS5_1CILi1EEES8_S8_EEENS6_IJNS7_ILi64EEESA_SA_EEELi512ENS_6half_tEfNS_4arch4Sm90ELb0ELb1ELb0ELb1ELb1ELb0ELb0ELb0ELb0ELb1ELb0ELb0EEENS1_21CollectiveEpilogueFwdINS6_IJSA_NS7_ILi512EEESA_EEES9_SC_SE_Li256ELb1ELb1ELb0ELb0EEENS1_36VarlenDynamicPersistentTileSchedulerILi64ELi64ELi256ELi128ELb0ELb1ELb1ELb1ELb0ELb1EEEEEEEEEvNT_6ParamsE,(.L_x_15539 - _ZN7cutlass13device_kernelIN5flash11enable_sm90INS1_16FlashAttnFwdSm90INS1_25CollectiveMainloopFwdSm90ILi2EN4cute5tupleIJNS5_1CILi1EEES8_S8_EEENS6_IJNS7_ILi64EEESA_SA_EEELi512ENS_6half_tEfNS_4arch4Sm90ELb0ELb1ELb0ELb1ELb1ELb0ELb0ELb0ELb0ELb1ELb0ELb0EEENS1_21CollectiveEpilogueFwdINS6_IJSA_NS7_ILi512EEESA_EEES9_SC_SE_Li256ELb1ELb1ELb0ELb0EEENS1_36VarlenDynamicPersistentTileSchedulerILi64ELi64ELi256ELi128ELb0ELb1ELb1ELb1ELb0ELb1EEEEEEEEEvNT_6ParamsE)
        .other          _ZN7cutlass13device_kernelIN5flash11enable_sm90INS1_16FlashAttnFwdSm90INS1_25CollectiveMainloopFwdSm90ILi2EN4cute5tupleIJNS5_1CILi1EEES8_S8_EEENS6_IJNS7_ILi64EEESA_SA_EEELi512ENS_6half_tEfNS_4arch4Sm90ELb0ELb1ELb0ELb1ELb1ELb0ELb0ELb0ELb0ELb1ELb0ELb0EEENS1_21CollectiveEpilogueFwdINS6_IJSA_NS7_ILi512EEESA_EEES9_SC_SE_Li256ELb1ELb1ELb0ELb0EEENS1_36VarlenDynamicPersistentTileSchedulerILi64ELi64ELi256ELi128ELb0ELb1ELb1ELb1ELb0ELb1EEEEEEEEEvNT_6ParamsE,@"STO_CUDA_ENTRY STV_DEFAULT"
_ZN7cutlass13device_kernelIN5flash11enable_sm90INS1_16FlashAttnFwdSm90INS1_25CollectiveMainloopFwdSm90ILi2EN4cute5tupleIJNS5_1CILi1EEES8_S8_EEENS6_IJNS7_ILi64EEESA_SA_EEELi512ENS_6half_tEfNS_4arch4Sm90ELb0ELb1ELb0ELb1ELb1ELb0ELb0ELb0ELb0ELb1ELb0ELb0EEENS1_21CollectiveEpilogueFwdINS6_IJSA_NS7_ILi512EEESA_EEES9_SC_SE_Li256ELb1ELb1ELb0ELb0EEENS1_36VarlenDynamicPersistentTileSchedulerILi64ELi64ELi256ELi128ELb0ELb1ELb1ELb1ELb0ELb1EEEEEEEEEvNT_6ParamsE:
        /* <DEDUP_REMOVED lines=41> */
.L_x_5457:
        /* <DEDUP_REMOVED lines=22> */
.L_x_5458:
        /* <DEDUP_REMOVED lines=18> */
.L_x_5459:
        /* <DEDUP_REMOVED lines=22> */
.L_x_5460:
        /* <DEDUP_REMOVED lines=23> */
.L_x_5461:
        /* <DEDUP_REMOVED lines=8> */
.L_x_5463:
[----:B------:R-:W-:-:S08]  /*0860*/  NOP ;  /* 0x0000000000007918 */ /* 0x000fd00000000000 */
[----:B------:R-:W0:Y:S02]  /*0870*/  USETMAXREG.TRY_ALLOC.CTAPOOL UP0, 0xe8 ;  /* 0x000000e8000079c8 */ /* 0x000e240008000600 */
[----:B0-----:R-:W-:-:S13]  /*0880*/  PLOP3.LUT P0, PT, PT, PT, UP0, 0x80, 0x0 ;  /* 0x000000000000781c */ /* 0x001fda0003f0f008 */
[----:B------:R-:W-:Y:S05]  /*0890*/  @!P0 BRA `(.L_x_5463) ;  /* 0xfffffffc00f08947 */ /* 0x000fea000383ffff */
[----:B------:R-:W-:Y:S01]  /*08a0*/  LOP3.LUT R2, R0, 0xffffff80, RZ, 0xc0, !PT ;  /* 0xffffff8000027812 */ /* 0x000fe200078ec0ff */
[----:B------:R-:W0:Y:S01]  /*08b0*/  S2UR UR40, SR_CgaCtaId ;  /* 0x00000000002879c3 */ /* 0x000e220000008800 */
[----:B------:R-:W-:Y:S01]  /*08c0*/  UMOV UR41, 0x400 ;  /* 0x0000040000297882 */ /* 0x000fe20000000000 */
[----:B------:R-:W-:Y:S01]  /*08d0*/  ULDC UR4, c[0x0][0xc3c] ;  /* 0x00030f0000047ab9 */ /* 0x000fe20000000800 */
[----:B------:R-:W-:-:S13]  /*08e0*/  ISETP.NE.AND P0, PT, R2, 0x80, PT ;  /* 0x000000800200780c */ /* 0x000fda0003f05270 */
[----:B------:R-:W-:Y:S06]  /*08f0*/  @!P0 BAR.ARV 0x8, 0x100 ;  /* 0x0204000000008b1d */ /* 0x000fec0000002000 */
[----:B------:R-:W-:Y:S01]  /*0900*/  ISETP.GE.U32.AND P0, PT, R0, 0x100, PT ;  /* 0x000001000000780c */ /* 0x000fe20003f06070 */
[----:B0-----:R-:W-:-:S12]  /*0910*/  ULEA UR41, UR40, UR41, 0x18 ;  /* 0x0000002928297291 */ /* 0x001fd8000f8ec03f */
        /* <DEDUP_REMOVED lines=20> */
[C---:B------:R-:W-:Y:S02]  /*0a60*/  LEA.HI R3, R2.reuse, R5, RZ, 0x1 ;  /* 0x0000000502037211 */ /* 0x040fe400078f08ff */
[----:B------:R-:W-:Y:S02]  /*0a70*/  LOP3.LUT R2, R2, 0xfffffff0, RZ, 0xc0, !PT ;  /* 0xfffffff002027812 */ /* 0x000fe400078ec0ff */
[----:B------:R-:W-:Y:S02]  /*0a80*/  LOP3.LUT R4, R3, 0x1ffffffe, RZ, 0xc0, !PT ;  /* 0x1ffffffe03047812 */ /* 0x000fe400078ec0ff */
[----:B------:R-:W-:Y:S01]  /*0a90*/  LEA.HI R3, R0, R197, RZ, 0x5 ;  /* 0x000000c500037211 */ /* 0x000fe200078f28ff */
[----:B------:R-:W-:Y:S01]  /*0aa0*/  IMAD.IADD R2, R197, 0x1, -R2 ;  /* 0x00000001c5027824 */ /* 0x000fe200078e0a02 */
[----:B------:R-:W-:Y:S01]  /*0ab0*/  LOP3.LUT R10, R7, 0xfffffffc, RZ, 0xc0, !PT ;  /* 0xfffffffc070a7812 */ /* 0x000fe200078ec0ff */
[----:B------:R-:W-:Y:S01]  /*0ac0*/  IMAD.IADD R5, R5, 0x1, -R4 ;  /* 0x0000000105057824 */ /* 0x000fe200078e0a04 */
[----:B------:R-:W-:-:S02]  /*0ad0*/  SHF.R.S32.HI R4, RZ, 0x5, R3 ;  /* 0x00000005ff047819 */ /* 0x000fc40000011403 */
[----:B------:R-:W-:Y:S01]  /*0ae0*/  SHF.R.S32.HI R3, RZ, 0x1f, R3 ;  /* 0x0000001fff037819 */ /* 0x000fe20000011403 */
[----:B------:R-:W-:Y:S01]  /*0af0*/  IMAD.IADD R10, R197, 0x1, -R10 ;  /* 0x00000001c50a7824 */ /* 0x000fe200078e0a0a */
[----:B------:R-:W-:Y:S01]  /*0b00*/  LOP3.LUT R8, R6, 0xffffff80, RZ, 0xc0, !PT ;  /* 0xffffff8006087812 */ /* 0x000fe200078ec0ff */
[----:B------:R-:W-:Y:S01]  /*0b10*/  IMAD.SHL.U32 R5, R5, 0x8, RZ ;  /* 0x0000000805057824 */ /* 0x000fe200078e00ff */
[----:B------:R-:W-:Y:S02]  /*0b20*/  LEA.HI R3, R3, R4, RZ, 0x2 ;  /* 0x0000000403037211 */ /* 0x000fe400078f10ff */
[----:B------:R-:W-:Y:S01]  /*0b30*/  SHF.R.S32.HI R193, RZ, 0x7, R6 ;  /* 0x00000007ffc17819 */ /* 0x000fe20000011406 */
[----:B------:R-:W-:Y:S01]  /*0b40*/  IMAD.IADD R8, R197, 0x1, -R8 ;  /* 0x00000001c5087824 */ /* 0x000fe200078e0a08 */
[----:B------:R-:W-:Y:S02]  /*0b50*/  LOP3.LUT R3, R3, 0x3ffffc, RZ, 0xc0, !PT ;  /* 0x003ffffc03037812 */ /* 0x000fe400078ec0ff */
[--C-:B------:R-:W-:Y:S01]  /*0b60*/  SHF.R.S32.HI R7, RZ, 0x1f, R2.reuse ;  /* 0x0000001fff077819 */ /* 0x100fe20000011402 */
[----:B------:R-:W-:Y:S01]  /*0b70*/  IMAD R12, R193, 0x100, R2 ;  /* 0x00000100c10c7824 */ /* 0x000fe200078e0202 */
[----:B------:R-:W-:Y:S01]  /*0b80*/  LEA.HI R11, R10, R10, RZ, 0x1 ;  /* 0x0000000a0a0b7211 */ /* 0x000fe200078f08ff */
[----:B------:R-:W-:Y:S01]  /*0b90*/  IMAD.IADD R3, R4, 0x1, -R3 ;  /* 0x0000000104037824 */ /* 0x000fe200078e0a03 */
[----:B------:R-:W-:-:S02]  /*0ba0*/  LEA.HI R9, R7, R2, RZ, 0x3 ;  /* 0x0000000207097211 */ /* 0x000fc400078f18ff */
[----:B------:R-:W-:Y:S01]  /*0bb0*/  SHF.R.S32.HI R7, RZ, 0x1f, R8 ;  /* 0x0000001fff077819 */ /* 0x000fe20000011408 */
[----:B------:R-:W-:Y:S01]  /*0bc0*/  IMAD R12, R3, 0x10, R12 ;  /* 0x00000010030c7824 */ /* 0x000fe200078e020c */
[----:B------:R-:W-:Y:S02]  /*0bd0*/  LOP3.LUT R13, R11, 0x1ffffffe, RZ, 0xc0, !PT ;  /* 0x1ffffffe0b0d7812 */ /* 0x000fe400078ec0ff */
[-C--:B------:R-:W-:Y:S01]  /*0be0*/  LEA.HI R3, R7, R8.reuse, RZ, 0x2 ;  /* 0x0000000807037211 */ /* 0x080fe200078f10ff */
[----:B------:R-:W-:Y:S01]  /*0bf0*/  IMAD.U32 R196, R12, 0x40, R5 ;  /* 0x000000400cc47824 */ /* 0x000fe200078e0005 */
[----:B------:R-:W-:Y:S01]  /*0c00*/  LOP3.LUT R11, R9, 0xfffffff8, RZ, 0xc0, !PT ;  /* 0xfffffff8090b7812 */ /* 0x000fe200078ec0ff */
[----:B------:R-:W-:Y:S01]  /*0c10*/  IMAD.IADD R185, R10, 0x1, -R13 ;  /* 0x000000010ab97824 */ /* 0x000fe200078e0a0d */
[----:B------:R-:W-:Y:S01]  /*0c20*/  LOP3.LUT R13, R3, 0x7ffffffc, RZ, 0xc0, !PT ;  /* 0x7ffffffc030d7812 */ /* 0x000fe200078ec0ff */
[----:B------:R-:W-:Y:S01]  /*0c30*/  IMAD.SHL.U32 R9, R9, 0x40, RZ ;  /* 0x0000004009097824 */ /* 0x000fe200078e00ff */
[----:B------:R-:W-:Y:S01]  /*0c40*/  LEA.HI R7, R7, R8, RZ, 0x5 ;  /* 0x0000000807077211 */ /* 0x000fe200078f28ff */
[----:B------:R-:W-:Y:S01]  /*0c50*/  IMAD.IADD R11, R2, 0x1, -R11 ;  /* 0x00000001020b7824 */ /* 0x000fe200078e0a0b */
[----:B------:R-:W-:Y:S01]  /*0c60*/  SHF.R.S32.HI R2, RZ, 0x2, R3 ;  /* 0x00000002ff027819 */ /* 0x000fe20000011403 */
[----:B------:R-:W-:Y:S01]  /*0c70*/  IMAD.IADD R13, R8, 0x1, -R13 ;  /* 0x00000001080d7824 */ /* 0x000fe200078e0a0d */
[----:B------:R-:W-:Y:S01]  /*0c80*/  SHF.R.S32.HI R3, RZ, 0x1f, R3 ;  /* 0x0000001fff037819 */ /* 0x000fe20000011403 */
[----:B------:R-:W-:Y:S01]  /*0c90*/  IMAD.SHL.U32 R8, R11, 0x40, RZ ;  /* 0x000000400b087824 */ /* 0x000fe200078e00ff */
[----:B------:R-:W-:-:S02]  /*0ca0*/  LOP3.LUT R9, R9, 0x7ffffe00, RZ, 0xc0, !PT ;  /* 0x7ffffe0009097812 */ /* 0x000fc400078ec0ff */
[----:B------:R-:W-:Y:S02]  /*0cb0*/  LEA.HI R3, R3, R2, RZ, 0x3 ;  /* 0x0000000203037211 */ /* 0x000fe400078f18ff */
[----:B------:R-:W-:Y:S01]  /*0cc0*/  LOP3.LUT R8, R8, 0x1c0, RZ, 0xc0, !PT ;  /* 0x000001c008087812 */ /* 0x000fe200078ec0ff */
[----:B------:R-:W-:Y:S01]  /*0cd0*/  IMAD R9, R4, 0x400, R9 ;  /* 0x0000040004097824 */ /* 0x000fe200078e0209 */
[----:B------:R-:W-:Y:S02]  /*0ce0*/  LOP3.LUT R3, R3, 0xfffffff8, RZ, 0xc0, !PT ;  /* 0xfffffff803037812 */ /* 0x000fe400078ec0ff */
[----:B------:R-:W-:Y:S02]  /*0cf0*/  LOP3.LUT R5, R8, 0x8, R5, 0xf8, !PT ;  /* 0x0000000808057812 */ /* 0x000fe400078ef805 */
[----:B------:R-:W-:Y:S01]  /*0d00*/  SHF.R.U32.HI R8, RZ, 0x3, R8 ;  /* 0x00000003ff087819 */ /* 0x000fe20000011608 */
[----:B------:R-:W-:Y:S01]  /*0d10*/  IMAD.IADD R16, R2, 0x1, -R3 ;  /* 0x0000000102107824 */ /* 0x000fe200078e0a03 */
[----:B------:R-:W-:-:S02]  /*0d20*/  LEA.HI R0, R0, R197, RZ, 0x3 ;  /* 0x000000c500007211 */ /* 0x000fc400078f18ff */
[----:B------:R-:W-:Y:S02]  /*0d30*/  LOP3.LUT R8, R5, R8, RZ, 0x3c, !PT ;  /* 0x0000000805087212 */ /* 0x000fe400078e3cff */
[----:B------:R-:W-:Y:S02]  /*0d40*/  LOP3.LUT R2, R0, 0xfffffff8, RZ, 0xc0, !PT ;  /* 0xfffffff800027812 */ /* 0x000fe400078ec0ff */
[----:B------:R-:W-:Y:S01]  /*0d50*/  R2P PR, R11, 0x6 ;  /* 0x000000060b007804 */ /* 0x000fe20000000000 */
[----:B------:R-:W-:Y:S01]  /*0d60*/  IMAD.IADD R8, R9, 0x1, R8 ;  /* 0x0000000109087824 */ /* 0x000fe200078e0208 */
[----:B------:R-:W-:Y:S01]  /*0d70*/  LEA.HI R6, R6, R193, RZ, 0x1 ;  /* 0x000000c106067211 */ /* 0x000fe200078f08ff */
[----:B------:R-:W-:Y:S01]  /*0d80*/  IMAD.IADD R191, R197, 0x1, -R2 ;  /* 0x00000001c5bf7824 */ /* 0x000fe200078e0a02 */
[----:B------:R-:W-:Y:S01]  /*0d90*/  SHF.R.S32.HI R7, RZ, 0x5, R7 ;  /* 0x00000005ff077819 */ /* 0x000fe20000011407 */
[----:B------:R-:W-:Y:S01]  /*0da0*/  IMAD.SHL.U32 R2, R13, 0x2, RZ ;  /* 0x000000020d027824 */ /* 0x000fe200078e00ff */
[----:B------:R-:W-:Y:S01]  /*0db0*/  LEA R18, R8, UR41, 0x1 ;  /* 0x0000002908127c11 */ /* 0x000fe2000f8e08ff */
[----:B------:R-:W-:Y:S01]  /*0dc0*/  IMAD.SHL.U32 R184, R191, 0x8, RZ ;  /* 0x00000008bfb87824 */ /* 0x000fe200078e00ff */
[----:B------:R-:W-:Y:S01]  /*0dd0*/  LOP3.LUT R6, R6, 0xfffffe, RZ, 0xc0, !PT ;  /* 0x00fffffe06067812 */ /* 0x000fe200078ec0ff */
[----:B------:R-:W-:Y:S01]  /*0de0*/  IMAD R16, R7, 0x10, R16 ;  /* 0x0000001007107824 */ /* 0x000fe200078e0210 */
[----:B------:R-:W-:Y:S01]  /*0df0*/  SEL R22, R22, 0xffffffe0, !P1 ;  /* 0xffffffe016167807 */ /* 0x000fe20004800000 */
[C---:B------:R-:W-:Y:S01]  /*0e00*/  VIADD R23, R18.reuse, 0x26800 ;  /* 0x0002680012177836 */ /* 0x040fe20000000000 */
[----:B------:R-:W-:Y:S01]  /*0e10*/  IADD3 R19, R18, 0x26840, RZ ;  /* 0x0002684012137810 */ /* 0x000fe20007ffe0ff */
[C---:B------:R-:W-:Y:S01]  /*0e20*/  VIADD R190, R184.reuse, 0x40 ;  /* 0x00000040b8be7836 */ /* 0x040fe20000000000 */
[----:B------:R-:W-:Y:S01]  /*0e30*/  SHF.R.S32.HI R192, RZ, 0x3, R0 ;  /* 0x00000003ffc07819 */ /* 0x000fe20000011400 */
[----:B------:R-:W-:-:S02]  /*0e40*/  VIADD R189, R184, 0x80 ;  /* 0x00000080b8bd7836 */ /* 0x000fc40000000000 */
        /* <DEDUP_REMOVED lines=10> */
[----:B------:R-:W-:Y:S01]  /*0ef0*/  IMAD.IADD R6, R193, 0x1, -R6 ;  /* 0x00000001c1067824 */ /* 0x000fe200078e0a06 */
[----:B------:R-:W-:Y:S01]  /*0f00*/  SHF.R.S32.HI R199, RZ, 0x1f, R195 ;  /* 0x0000001fffc77819 */ /* 0x000fe200000114c3 */
[C---:B------:R-:W-:Y:S01]  /*0f10*/  @P2 VIADD R19, R23.reuse, 0xffffffc0 ;  /* 0xffffffc017132836 */ /* 0x040fe20000000000 */
[----:B------:R-:W-:Y:S01]  /*0f20*/  SHF.R.S32.HI R198, RZ, 0x1f, R194 ;  /* 0x0000001fffc67819 */ /* 0x000fe200000114c2 */
[----:B------:R-:W-:-:S02]  /*0f30*/  IMAD.IADD R23, R23, 0x1, R22 ;  /* 0x0000000117177824 */ /* 0x000fc400078e0216 */
[----:B------:R-:W-:Y:S02]  /*0f40*/  IMAD.SHL.U32 R17, R6, 0x100, RZ ;  /* 0x0000010006117824 */ /* 0x000fe400078e00ff */
[----:B------:R-:W-:Y:S02]  /*0f50*/  IMAD R185, R185, 0x8, R16 ;  /* 0x00000008b9b97824 */ /* 0x000fe400078e0210 */
[----:B------:R-:W-:-:S07]  /*0f60*/  IMAD.IADD R22, R22, 0x1, R19 ;  /* 0x0000000116167824 */ /* 0x000fce00078e0213 */
.L_x_5581:
[----:B------:R-:W-:Y:S01]  /*0f70*/  ULDC.64 UR8, c[0x0][0xa28] ;  /* 0x00028a0000087ab9 */ /* 0x000fe20000000a00 */
[----:B------:R-:W-:Y:S01]  /*0f80*/  ULDC UR4, c[0x0][0x424] ;  /* 0x0001090000047ab9 */ /* 0x000fe20000000800 */
[----:B------:R-:W-:-:S04]  /*0f90*/  UISETP.NE.U32.AND UP0, UPT, UR8, URZ, UPT ;  /* 0x0000003f0800728c */ /* 0x000fc8000bf05070 */
[----:B------:R-:W-:-:S03]  /*0fa0*/  UISETP.NE.AND.EX UP0, UPT, UR9, URZ, UPT, UP0 ;  /* 0x0000003f0900728c */ /* 0x000fc6000bf05300 */
[----:B------:R-:W-:Y:S02]  /*0fb0*/  ULDC.64 UR8, c[0x0][0xa18] ;  /* 0x0002860000087ab9 */ /* 0x000fe40000000a00 */
[----:B------:R-:W-:Y:S01]  /*0fc0*/  UISETP.NE.U32.AND UP1, UPT, UR8, URZ, UPT ;  /* 0x0000003f0800728c */ /* 0x000fe2000bf25070 */
[----:B------:R-:W-:-:S03]  /*0fd0*/  PLOP3.LUT P0, PT, PT, PT, UP0, 0x80, 0x0 ;  /* 0x000000000000781c */ /* 0x000fc60003f0f008 */
[----:B------:R-:W-:-:S03]  /*0fe0*/  UISETP.NE.AND.EX UP1, UPT, UR9, URZ, UPT, UP1 ;  /* 0x0000003f0900728c */ /* 0x000fc6000bf25310 */
[----:B------:R-:W-:Y:S02]  /*0ff0*/  @UP0 ULDC.64 UR8, c[0x0][0xa28] ;  /* 0x00028a0000080ab9 */ /* 0x000fe40000000a00 */
[----:B------:R-:W-:Y:S01]  /*1000*/  @UP0 UIMAD.WIDE UR8, UR6, 0x4, UR8 ;  /* 0x00000004060808a5 */ /* 0x000fe2000f8e0208 */
[----:B------:R-:W-:-:S05]  /*1010*/  PLOP3.LUT P2, PT, PT, PT, UP1, 0x80, 0x0 ;  /* 0x000000000000781c */ /* 0x000fca0003f4f018 */
[----:B------:R-:W-:Y:S01]  /*1020*/  @UP1 ULDC.64 UR10, c[0x0][0xa18] ;  /* 0x00028600000a1ab9 */ /* 0x000fe20000000a00 */
[----:B0-23--:R-:W-:Y:S02]  /*1030*/  IMAD.U32 R4, RZ, RZ, UR8 ;  /* 0x00000008ff047e24 */ /* 0x00dfe4000f8e00ff */
[----:B------:R-:W-:Y:S01]  /*1040*/  IMAD.U32 R5, RZ, RZ, UR9 ;  /* 0x00000009ff057e24 */ /* 0x000fe2000f8e00ff */
[----:B------:R-:W-:-:S04]  /*1050*/  @UP1 UIMAD.WIDE UR8, UR6, 0x4, UR10 ;  /* 0x00000004060818a5 */ /* 0x000fc8000f8e020a */
[----:B------:R-:W2:Y:S02]  /*1060*/  @P0 LDG.E R4, desc[UR54][R4.64] ;  /* 0x0000003604040981 */ /* 0x000ea4000c1e1900 */
[----:B-1----:R-:W-:Y:S02]  /*1070*/  IMAD.U32 R6, RZ, RZ, UR8 ;  /* 0x00000008ff067e24 */ /* 0x002fe4000f8e00ff */
[----:B----4-:R-:W-:Y:S01]  /*1080*/  IMAD.U32 R7, RZ, RZ, UR9 ;  /* 0x00000009ff077e24 */ /* 0x010fe2000f8e00ff */
[----:B------:R-:W-:-:S04]  /*1090*/  ULDC.64 UR8, c[0x0][0x418] ;  /* 0x0001060000087ab9 */ /* 0x000fc80000000a00 */
[----:B------:R-:W3:Y:S01]  /*10a0*/  @P2 LDG.E R6, desc[UR54][R6.64] ;  /* 0x0000003606062981 */ /* 0x000ee2000c1e1900 */
[----:B------:R-:W-:Y:S01]  /*10b0*/  UISETP.NE.U32.AND UP0, UPT, UR8, URZ, UPT ;  /* 0x0000003f0800728c */ /* 0x000fe2000bf05070 */
[----:B------:R-:W-:Y:S01]  /*10c0*/  UMOV UR48, URZ ;  /* 0x0000003f00307c82 */ /* 0x000fe20008000000 */
[----:B------:R-:W-:Y:S02]  /*10d0*/  UMOV UR43, UR7 ;  /* 0x00000007002b7c82 */ /* 0x000fe40008000000 */
[----:B------:R-:W-:-:S03]  /*10e0*/  UISETP.NE.AND.EX UP0, UPT, UR9, URZ, UPT, UP0 ;  /* 0x0000003f0900728c */ /* 0x000fc6000bf05300 */
[----:B------:R-:W-:Y:S01]  /*10f0*/  ULDC.64 UR8, c[0x0][0xa20] ;  /* 0x0002880000087ab9 */ /* 0x000fe20000000a00 */
[----:B------:R-:W-:Y:S01]  /*1100*/  USEL UR4, UR4, 0x1, UP0 ;  /* 0x0000000104047887 */ /* 0x000fe20008000000 */
[----:B------:R-:W-:Y:S01]  /*1110*/  ISETP.NE.U32.AND P1, PT, RZ, UR8, PT ;  /* 0x00000008ff007c0c */ /* 0x000fe2000bf25070 */
[----:B------:R-:W-:Y:S02]  /*1120*/  ULDC UR8, c[0x0][0x2f0] ;  /* 0x0000bc0000087ab9 */ /* 0x000fe40000000800 */
[----:B------:R-:W-:Y:S01]  /*1130*/  UIMAD UR4, UR4, UR8, URZ ;  /* 0x00000008040472a4 */ /* 0x000fe2000f8e023f */
[----:B------:R-:W-:Y:S02]  /*1140*/  ISETP.NE.AND.EX P1, PT, RZ, UR9, PT, P1 ;  /* 0x00000009ff007c0c */ /* 0x000fe4000bf25310 */
[----:B--2---:R-:W-:Y:S02]  /*1150*/  @P0 R2UR UR48, R4 ;  /* 0x00000000043002ca */ /* 0x004fe400000e0000 */
[----:B---3--:R-:W-:Y:S01]  /*1160*/  @P2 R2UR UR50, R6 ;  /* 0x00000000063222ca */ /* 0x008fe200000e0000 */
[----:B------:R-:W-:-:S14]  /*1170*/  @P2 BRA `(.L_x_5464) ;  /* 0x0000000000382947 */ /* 0x000fdc0003800000 */
[----:B------:R-:W-:Y:S01]  /*1180*/  ULDC.64 UR8, c[0x0][0xa00] ;  /* 0x0002800000087ab9 */ /* 0x000fe20000000a00 */
[----:B------:R-:W-:Y:S01]  /*1190*/  ULDC UR50, c[0x0][0x288] ;  /* 0x0000a20000327ab9 */ /* 0x000fe20000000800 */
[----:B------:R-:W-:-:S04]  /*11a0*/  ISETP.NE.U32.AND P0, PT, RZ, UR8, PT ;  /* 0x00000008ff007c0c */ /* 0x000fc8000bf05070 */
[----:B------:R-:W-:-:S13]  /*11b0*/  ISETP.NE.AND.EX P0, PT, RZ, UR9, PT, P0 ;  /* 0x00000009ff007c0c */ /* 0x000fda000bf05300 */
[----:B------:R-:W-:Y:S05]  /*11c0*/  @!P0 BRA `(.L_x_5464) ;  /* 0x0000000000248947 */ /* 0x000fea0003800000 */
[----:B------:R-:W-:Y:S02]  /*11d0*/  ULDC.64 UR8, c[0x0][0xa00] ;  /* 0x0002800000087ab9 */ /* 0x000fe40000000a00 */
[----:B------:R-:W-:-:S06]  /*11e0*/  UIMAD.WIDE UR8, UR6, 0x4, UR8 ;  /* 0x00000004060878a5 */ /* 0x000fcc000f8e0208 */
[----:B------:R-:W-:Y:S02]  /*11f0*/  IMAD.U32 R4, RZ, RZ, UR8 ;  /* 0x00000008ff047e24 */ /* 0x000fe4000f8e00ff */
[----:B------:R-:W-:-:S05]  /*1200*/  IMAD.U32 R5, RZ, RZ, UR9 ;  /* 0x00000009ff057e24 */ /* 0x000fca000f8e00ff */
[----:B------:R-:W2:Y:S04]  /*1210*/  LDG.E R3, desc[UR54][R4.64] ;  /* 0x0000003604037981 */ /* 0x000ea8000c1e1900 */
[----:B------:R-:W3:Y:S01]  /*1220*/  LDG.E R0, desc[UR54][R4.64+0x4] ;  /* 0x0000043604007981 */ /* 0x000ee2000c1e1900 */
[----:B--2---:R-:W-:Y:S02]  /*1230*/  R2UR UR50, R3 ;  /* 0x00000000033272ca */ /* 0x004fe400000e0000 */
[----:B---3--:R-:W-:-:S13]  /*1240*/  R2UR UR7, R0 ;  /* 0x00000000000772ca */ /* 0x008fda00000e0000 */
[----:B------:R-:W-:-:S12]  /*1250*/  UIADD3 UR50, -UR50, UR7, URZ ;  /* 0x0000000732327290 */ /* 0x000fd8000fffe13f */
.L_x_5464:
[----:B------:R-:W-:Y:S01]  /*1260*/  UMOV UR44, UR6 ;  /* 0x00000006002c7c82 */ /* 0x000fe20008000000 */
[----:B------:R-:W-:Y:S05]  /*1270*/  @!P1 BRA `(.L_x_5465) ;  /* 0x00000000001c9947 */ /* 0x000fea0003800000 */
[----:B------:R-:W-:Y:S02]  /*1280*/  ULDC.64 UR8, c[0x0][0xa20] ;  /* 0x0002880000087ab9 */ /* 0x000fe40000000a00 */
[----:B------:R-:W-:-:S06]  /*1290*/  UIMAD.WIDE UR6, UR6, 0x4, UR8 ;  /* 0x00000004060678a5 */ /* 0x000fcc000f8e0208 */
[----:B------:R-:W-:Y:S02]  /*12a0*/  IMAD.U32 R4, RZ, RZ, UR6 ;  /* 0x00000006ff047e24 */ /* 0x000fe4000f8e00ff */
[----:B------:R-:W-:-:S05]  /*12b0*/  IMAD.U32 R5, RZ, RZ, UR7 ;  /* 0x00000007ff057e24 */ /* 0x000fca000f8e00ff */
[----:B------:R-:W2:Y:S02]  /*12c0*/  LDG.E R4, desc[UR54][R4.64] ;  /* 0x0000003604047981 */ /* 0x000ea4000c1e1900 */
[----:B--2---:R-:W-:Y:S01]  /*12d0*/  R2UR UR4, R4 ;  /* 0x00000000040472ca */ /* 0x004fe200000e0000 */
[----:B------:R-:W-:-:S14]  /*12e0*/  BRA `(.L_x_5466) ;  /* 0x0000000000347947 */ /* 0x000fdc0003800000 */
.L_x_5465:
[----:B------:R-:W-:Y:S02]  /*12f0*/  ULDC.64 UR8, c[0x0][0xa08] ;  /* 0x0002820000087ab9 */ /* 0x000fe40000000a00 */
        /* <DEDUP_REMOVED lines=12> */
.L_x_5466:
[----:B------:R-:W-:Y:S02]  /*13c0*/  UISETP.NE.AND UP0, UPT, UR46, 0x1, UPT ;  /* 0x000000012e00788c */ /* 0x000fe4000bf05270 */
[----:B------:R-:W-:Y:S02]  /*13d0*/  UIADD3 UR48, -UR48, UR4, URZ ;  /* 0x0000000430307290 */ /* 0x000fe4000fffe13f */
[----:B------:R-:W-:Y:S02]  /*13e0*/  USHF.L.U32 UR45, UR5, 0x6, URZ ;  /* 0x00000006052d7899 */ /* 0x000fe4000800063f */
[----:B------:R-:W-:Y:S01]  /*13f0*/  UIADD3 UR4, UR48, 0x3f, URZ ;  /* 0x0000003f30047890 */ /* 0x000fe2000fffe03f */
[----:B------:R-:W-:-:S03]  /*1400*/  PLOP3.LUT P0, PT, PT, PT, UP0, 0x80, 0x0 ;  /* 0x000000000000781c */ /* 0x000fc60003f0f008 */
[----:B------:R-:W-:-:S04]  /*1410*/  USHF.R.S32.HI UR6, URZ, 0x1f, UR4 ;  /* 0x0000001f3f067899 */ /* 0x000fc80008011404 */
[----:B------:R-:W-:-:S04]  /*1420*/  ULEA.HI UR6, UR6, UR4, URZ, 0x6 ;  /* 0x0000000406067291 */ /* 0x000fc8000f8f303f */
[----:B------:R-:W-:Y:S02]  /*1430*/  USHF.R.S32.HI UR6, URZ, 0x6, UR6 ;  /* 0x000000063f067899 */ /* 0x000fe40008011406 */
[----:B------:R-:W-:Y:S10]  /*1440*/  @!P0 BRA `(.L_x_5467) ;  /* 0x0000002000308947 */ /* 0x000ff40003800000 */
[----:B------:R-:W0:Y:S01]  /*1450*/  LDC.64 R6, c[0x0][0x9e0] ;  /* 0x00027800ff067b82 */ /* 0x000e220000000a00 */
[----:B------:R-:W-:Y:S01]  /*1460*/  ULDC UR4, c[0x0][0x448] ;  /* 0x0001120000047ab9 */ /* 0x000fe20000000800 */
[----:B------:R-:W-:Y:S02]  /*1470*/  UIADD3 UR7, UR45, 0x3f, URZ ;  /* 0x0000003f2d077890 */ /* 0x000fe4000fffe03f */
[----:B------:R-:W-:Y:S02]  /*1480*/  UISETP.NE.AND UP0, UPT, UR4, 0x1, UPT ;  /* 0x000000010400788c */ /* 0x000fe4000bf05270 */
[----:B------:R-:W-:-:S09]  /*1490*/  UIADD3 UR8, UR48, 0x1, -UR50 ;  /* 0x0000000130087890 */ /* 0x000fd2000fffe832 */
[----:B------:R-:W-:Y:S01]  /*14a0*/  @UP0 ULDC UR4, c[0x0][0x44c] ;  /* 0x0001130000040ab9 */ /* 0x000fe20000000800 */
[----:B------:R-:W-:Y:S01]  /*14b0*/  @UP0 ULDC UR9, c[0x0][0x450] ;  /* 0x0001140000090ab9 */ /* 0x000fe20000000800 */
[----:B------:R-:W-:-:S04]  /*14c0*/  UIMAD.WIDE.U32 UR4, UR7, UR4, URZ ;  /* 0x00000004070472a5 */ /* 0x000fc8000f8e003f */
[----:B------:R-:W-:Y:S01]  /*14d0*/  @UP0 USHF.R.U32.HI UR7, URZ, UR9, UR5 ;  /* 0x000000093f070299 */ /* 0x000fe20008011605 */
[----:B0-----:R-:W-:-:S03]  /*14e0*/  ISETP.GE.AND P1, PT, R7, 0x1, PT ;  /* 0x000000010700780c */ /* 0x001fc60003f26270 */
[----:B------:R-:W-:-:S06]  /*14f0*/  UIADD3 UR7, UR8, UR7, URZ ;  /* 0x0000000708077290 */ /* 0x000fcc000fffe03f */
[----:B------:R-:W-:-:S04]  /*1500*/  VIADD R0, R6, UR7 ;  /* 0x0000000706007c36 */ /* 0x000fc80008000000 */
        /* <DEDUP_REMOVED lines=12> */
.L_x_5469:
[----:B------:R-:W-:-:S13]  /*15d0*/  ISETP.NE.AND P0, PT, R7, 0x1, PT ;  /* 0x000000010700780c */ /* 0x000fda0003f05270 */
[----:B------:R-:W0:Y:S02]  /*15e0*/  @P0 LDC.64 R4, c[0x0][0x9e8] ;  /* 0x00027a00ff040b82 */ /* 0x000e240000000a00 */
[----:B0-----:R-:W-:-:S05]  /*15f0*/  @P0 IMAD.HI.U32 R4, R3, R4, RZ ;  /* 0x0000000403040227 */ /* 0x001fca00078e00ff */
[----:B------:R-:W-:-:S07]  /*1600*/  @P0 SHF.R.U32.HI R3, RZ, R5, R4 ;  /* 0x00000005ff030219 */ /* 0x000fce0000011604 */
.L_x_5470:
[----:B------:R-:W-:-:S05]  /*1610*/  IMAD R3, R3, R7, R7 ;  /* 0x0000000703037224 */ /* 0x000fca00078e0207 */
[----:B------:R-:W-:-:S07]  /*1620*/  VIMNMX R0, R0, R3, PT ;  /* 0x0000000300007248 */ /* 0x000fce0003fe0100 */
.L_x_5468:
[----:B------:R-:W-:Y:S01]  /*1630*/  @UP0 ULDC UR4, c[0x0][0x44c] ;  /* 0x0001130000040ab9 */ /* 0x000fe20000000800 */
[----:B------:R-:W-:Y:S01]  /*1640*/  VIADD R0, R0, 0x3f ;  /* 0x0000003f00007836 */ /* 0x000fe20000000000 */
[----:B------:R-:W-:Y:S01]  /*1650*/  UIMAD.WIDE.U32 UR4, UR45, UR4, URZ ;  /* 0x000000042d0472a5 */ /* 0x000fe2000f8e003f */
[----:B------:R-:W-:Y:S01]  /*1660*/  @UP0 ULDC UR8, c[0x0][0x450] ;  /* 0x0001140000080ab9 */ /* 0x000fe20000000800 */
[----:B------:R-:W-:Y:S02]  /*1670*/  UMOV UR7, UR45 ;  /* 0x0000002d00077c82 */ /* 0x000fe40008000000 */
[----:B------:R-:W-:Y:S01]  /*1680*/  @UP0 USHF.R.U32.HI UR7, URZ, UR8, UR5 ;  /* 0x000000083f070299 */ /* 0x000fe20008011605 */
[----:B------:R-:W-:Y:S02]  /*1690*/  SHF.R.S32.HI R3, RZ, 0x1f, R0 ;  /* 0x0000001fff037819 */ /* 0x000fe40000011400 */
[----:B------:R-:W-:Y:S01]  /*16a0*/  ULDC UR4, c[0x0][0x9dc] ;  /* 0x0002770000047ab9 */ /* 0x000fe20000000800 */
[----:B------:R-:W-:Y:S01]  /*16b0*/  UIADD3 UR48, UR7, UR48, -UR50 ;  /* 0x0000003007307290 */ /* 0x000fe2000fffe832 */
[----:B------:R-:W-:-:S03]  /*16c0*/  LEA.HI R3, R3, R0, RZ, 0x6 ;  /* 0x0000000003037211 */ /* 0x000fc600078f30ff */
[----:B------:R-:W-:Y:S01]  /*16d0*/  UIADD3 UR4, UR48, -UR4, URZ ;  /* 0x8000000430047290 */ /* 0x000fe2000fffe03f */
[----:B------:R-:W-:-:S04]  /*16e0*/  SHF.R.S32.HI R3, RZ, 0x6, R3 ;  /* 0x00000006ff037819 */ /* 0x000fc80000011403 */
[----:B------:R-:W-:Y:S01]  /*16f0*/  VIMNMX R4, R3, UR6, PT ;  /* 0x0000000603047c48 */ /* 0x000fe2000bfe0100 */
        /* <DEDUP_REMOVED lines=12> */
.L_x_5472:
[----:B------:R-:W-:-:S13]  /*17c0*/  ISETP.NE.AND P0, PT, R7, 0x1, PT ;  /* 0x000000010700780c */ /* 0x000fda0003f05270 */
[----:B------:R-:W0:Y:S02]  /*17d0*/  @P0 LDC.64 R8, c[0x0][0x9e8] ;  /* 0x00027a00ff080b82 */ /* 0x000e240000000a00 */
[----:B0-----:R-:W-:-:S05]  /*17e0*/  @P0 IMAD.HI.U32 R6, R0, R8, RZ ;  /* 0x0000000800060227 */ /* 0x001fca00078e00ff */
[----:B------:R-:W-:-:S07]  /*17f0*/  @P0 SHF.R.U32.HI R0, RZ, R9, R6 ;  /* 0x00000009ff000219 */ /* 0x000fce0000011606 */
.L_x_5473:
[----:B------:R-:W-:-:S05]  /*1800*/  IMAD R0, R0, R7, RZ ;  /* 0x0000000700007224 */ /* 0x000fca00078e02ff */
[----:B------:R-:W-:-:S07]  /*1810*/  VIMNMX R5, R5, R0, !PT ;  /* 0x0000000005057248 */ /* 0x000fce0007fe0100 */
.L_x_5471:
[----:B------:R-:W-:Y:S01]  /*1820*/  SHF.R.S32.HI R0, RZ, 0x1f, R5 ;  /* 0x0000001fff007819 */ /* 0x000fe20000011405 */
[----:B------:R-:W-:Y:S01]  /*1830*/  IMAD.MOV.U32 R3, RZ, RZ, RZ ;  /* 0x000000ffff037224 */ /* 0x000fe200078e00ff */
[----:B------:R-:W-:Y:S02]  /*1840*/  PLOP3.LUT P0, PT, PT, PT, PT, 0x80, 0x0 ;  /* 0x000000000000781c */ /* 0x000fe40003f0f070 */
[----:B------:R-:W-:Y:S02]  /*1850*/  CS2R R20, SRZ ;  /* 0x0000000000147805 */ /* 0x000fe4000001ff00 */
[----:B------:R-:W-:Y:S02]  /*1860*/  LEA.HI R0, R0, R5, RZ, 0x6 ;  /* 0x0000000500007211 */ /* 0x000fe400078f30ff */
[----:B------:R-:W-:Y:S02]  /*1870*/  CS2R R150, SRZ ;  /* 0x0000000000967805 */ /* 0x000fe4000001ff00 */
[----:B------:R-:W-:-:S02]  /*1880*/  CS2R R148, SRZ ;  /* 0x0000000000947805 */ /* 0x000fc4000001ff00 */
        /* <DEDUP_REMOVED lines=81> */
.L_x_5475:
[----:B------:R-:W-:Y:S01]  /*1da0*/  ULEA UR21, UR38, UR41, 0x3 ;  /* 0x0000002926157291 */ /* 0x000fe2000f8e183f */
[----:B------:R-:W-:-:S05]  /*1db0*/  IMAD.U32 R3, RZ, RZ, UR37 ;  /* 0x00000025ff037e24 */ /* 0x000fca000f8e00ff */
[----:B------:R-:W-:-:S04]  /*1dc0*/  SHF.L.U32 R3, R3, 0x1f, RZ ;  /* 0x0000001f03037819 */ /* 0x000fc800000006ff */
[----:B------:R-:W0:Y:S02]  /*1dd0*/  SYNCS.PHASECHK.TRANS64.TRYWAIT P1, [UR21+0x28c50], R3 ;  /* 0x028c5003ff0075a7 */ /* 0x000e240008020155 */
[----:B0-----:R-:W-:Y:S05]  /*1de0*/  @!P1 BRA `(.L_x_5476) ;  /* 0x0000013c00209947 */ /* 0x001fea0003800000 */
.L_x_5674:
        /* <DEDUP_REMOVED lines=38> */
.L_x_5477:
[----:B0-----:R-:W-:Y:S01]  /*2050*/  VIADD R3, R4, 0xfffffffe ;  /* 0xfffffffe04037836 */ /* 0x001fe20000000000 */
[----:B------:R-:W-:-:S04]  /*2060*/  UIADD3 UR6, UR21, 0x28c60, URZ ;  /* 0x00028c6015067890 */ /* 0x000fc8000fffe03f */
[----:B------:R-:W-:Y:S01]  /*2070*/  ISETP.GE.AND P1, PT, R3, R0, PT ;  /* 0x000000000300720c */ /* 0x000fe20003f26270 */
[----:B------:R-:W-:-:S09]  /*2080*/  UPRMT UR6, UR40, 0x654, UR6 ;  /* 0x0000065428067896 */ /* 0x000fd20008000006 */
[----:B------:R-:W-:Y:S03]  /*2090*/  SYNCS.ARRIVE.TRANS64.RED.A1T0 RZ, [UR6], RZ ;  /* 0x000000ffffff79a7 */ /* 0x000fe60008100406 */
[----:B------:R-:W-:Y:S05]  /*20a0*/  @!P1 BRA `(.L_x_5478) ;  /* 0x0000000800d89947 */ /* 0x000fea0003800000 */
.L_x_5484:
[----:B------:R-:W-:Y:S01]  /*20b0*/  BAR.SYNC.DEFER_BLOCKING 0xe, 0x100 ;  /* 0x0384000000007b1d */ /* 0x000fe20000010000 */
[----:B-1----:R-:W-:Y:S01]  /*20c0*/  IMAD.U32 R5, RZ, RZ, UR38 ;  /* 0x00000026ff057e24 */ /* 0x002fe2000f8e00ff */
[----:B------:R-:W-:Y:S01]  /*20d0*/  UIADD3 UR38, UR38, 0x1, URZ ;  /* 0x0000000126267890 */ /* 0x000fe2000fffe03f */
[C---:B------:R-:W-:Y:S01]  /*20e0*/  ISETP.GT.AND P2, PT, R3.reuse, R0, PT ;  /* 0x000000000300720c */ /* 0x040fe20003f44270 */
[----:B------:R-:W-:Y:S02]  /*20f0*/  VIADD R3, R3, 0xffffffff ;  /* 0xffffffff03037836 */ /* 0x000fe40000000000 */
[----:B0-----:R-:W-:Y:S01]  /*2100*/  IMAD R4, R5, 0x40, R16 ;  /* 0x0000004005047824 */ /* 0x001fe200078e0210 */
        /* <DEDUP_REMOVED lines=137> */
.L_x_5479:
[----:B------:R-:W-:Y:S01]  /*29a0*/  ULEA UR21, UR38, UR41, 0x3 ;  /* 0x0000002926157291 */ /* 0x000fe2000f8e183f */
[----:B------:R-:W-:-:S05]  /*29b0*/  IMAD.U32 R4, RZ, RZ, UR37 ;  /* 0x00000025ff047e24 */ /* 0x000fca000f8e00ff */
[----:B------:R-:W-:-:S04]  /*29c0*/  SHF.L.U32 R4, R4, 0x1f, RZ ;  /* 0x0000001f04047819 */ /* 0x000fc800000006ff */
[----:B------:R0:W1:Y:S01]  /*29d0*/  SYNCS.PHASECHK.TRANS64.TRYWAIT P1, [UR21+0x28c50], R4 ;  /* 0x028c5004ff0075a7 */ /* 0x0000620008020155 */
[----:B------:R-:W-:Y:S05]  /*29e0*/  @!P0 BRA `(.L_x_5480) ;  /* 0x0000000000048947 */ /* 0x000fea0003800000 */
[----:B------:R-:W-:Y:S01]  /*29f0*/  BPT.TRAP 0x1 ;  /* 0x000000040000795c */ /* 0x000fe20000300000 */
.L_x_5480:
[----:B-1----:R-:W-:Y:S05]  /*2a00*/  @P1 BRA `(.L_x_5481) ;  /* 0x0000000000081947 */ /* 0x002fea0003800000 */
[----:B------:R-:W1:Y:S02]  /*2a10*/  SYNCS.PHASECHK.TRANS64.TRYWAIT P1, [UR21+0x28c50], R4 ;  /* 0x028c5004ff0075a7 */ /* 0x000e640008020155 */
[----:B-1----:R-:W-:Y:S05]  /*2a20*/  @!P1 BRA `(.L_x_5482) ;  /* 0x0000013000289947 */ /* 0x002fea0003800000 */
.L_x_5481:
        /* <DEDUP_REMOVED lines=26> */
.L_x_5483:
[----:B------:R-:W-:-:S04]  /*2bd0*/  UIADD3 UR6, UR21, 0x28c60, URZ ;  /* 0x00028c6015067890 */ /* 0x000fc8000fffe03f */
[----:B------:R-:W-:-:S09]  /*2be0*/  UPRMT UR6, UR40, 0x654, UR6 ;  /* 0x0000065428067896 */ /* 0x000fd20008000006 */
[----:B------:R-:W-:Y:S01]  /*2bf0*/  SYNCS.ARRIVE.TRANS64.RED.A1T0 RZ, [UR6], RZ ;  /* 0x000000ffffff79a7 */ /* 0x000fe20008100406 */
[----:B------:R-:W-:Y:S05]  /*2c00*/  @P2 BRA `(.L_x_5484) ;  /* 0xfffffff400282947 */ /* 0x000fea000383ffff */
.L_x_5478:
[----:B------:R-:W-:Y:S01]  /*2c10*/  BAR.SYNC.DEFER_BLOCKING 0xe, 0x100 ;  /* 0x0384000000007b1d */ /* 0x000fe20000010000 */
[----:B------:R-:W-:Y:S01]  /*2c20*/  MOV R3, UR38 ;  /* 0x0000002600037c02 */ /* 0x000fe20008000f00 */
[----:B------:R-:W-:Y:S01]  /*2c30*/  UIADD3 UR38, UR38, 0x1, URZ ;  /* 0x0000000126267890 */ /* 0x000fe2000fffe03f */
[----:B------:R-:W-:Y:S01]  /*2c40*/  PLOP3.LUT P0, PT, PT, PT, PT, 0x8, 0x0 ;  /* 0x000000000000781c */ /* 0x000fe20003f0e170 */
[----:B------:R-:W-:Y:S02]  /*2c50*/  IMAD.MOV.U32 R20, RZ, RZ, RZ ;  /* 0x000000ffff147224 */ /* 0x000fe400078e00ff */
[----:B------:R-:W-:Y:S01]  /*2c60*/  IMAD R0, R3, 0x40, R16 ;  /* 0x0000004003007824 */ /* 0x000fe200078e0210 */
[----:B------:R-:W-:-:S04]  /*2c70*/  UISETP.NE.AND UP0, UPT, UR38, 0x2, UPT ;  /* 0x000000022600788c */ /* 0x000fc8000bf05270 */
[----:B01----:R-:W-:Y:S01]  /*2c80*/  LEA R4, R0, UR41, 0x2 ;  /* 0x0000002900047c11 */ /* 0x003fe2000f8e10ff */
        /* <DEDUP_REMOVED lines=136> */
.L_x_5467:
[----:B------:R-:W-:Y:S01]  /*3510*/  ULDC UR4, c[0x0][0x448] ;  /* 0x0001120000047ab9 */ /* 0x000fe20000000800 */
[----:B------:R-:W-:Y:S02]  /*3520*/  UIADD3 UR7, UR45, 0x3f, URZ ;  /* 0x0000003f2d077890 */ /* 0x000fe4000fffe03f */
[----:B------:R-:W-:Y:S02]  /*3530*/  UISETP.NE.AND UP0, UPT, UR4, 0x1, UPT ;  /* 0x000000010400788c */ /* 0x000fe4000bf05270 */
[----:B------:R-:W-:Y:S01]  /*3540*/  UIADD3 UR10, UR48, 0x1, -UR50 ;  /* 0x00000001300a7890 */ /* 0x000fe2000fffe832 */
[----:B------:R-:W-:Y:S01]  /*3550*/  ULDC.64 UR4, c[0x0][0x9e0] ;  /* 0x0002780000047ab9 */ /* 0x000fe20000000a00 */
[----:B------:R-:W-:-:S07]  /*3560*/  UP2UR UR52, UPR, URZ, 0x1 ;  /* 0x000000013f347883 */ /* 0x000fce0008000000 */
        /* <DEDUP_REMOVED lines=9> */
[----:B------:R-:W-:-:S06]  /*3600*/  IMAD.U32 R0, RZ, RZ, UR4 ;  /* 0x00000004ff007e24 */ /* 0x000fcc000f8e00ff */
        /* <DEDUP_REMOVED lines=11> */
.L_x_5486:
[----:B------:R-:W-:-:S11]  /*36c0*/  UISETP.NE.AND UP0, UPT, UR5, 0x1, UPT ;  /* 0x000000010500788c */ /* 0x000fd6000bf05270 */
[----:B------:R-:W-:Y:S02]  /*36d0*/  @UP0 ULDC.64 UR10, c[0x0][0x9e8] ;  /* 0x00027a00000a0ab9 */ /* 0x000fe40000000a00 */
[----:B------:R-:W-:-:S04]  /*36e0*/  UIMAD.WIDE.U32 UR8, UR4, UR10, URZ ;  /* 0x0000000a040872a5 */ /* 0x000fc8000f8e003f */
[----:B------:R-:W-:-:S12]  /*36f0*/  @UP0 USHF.R.U32.HI UR4, URZ, UR11, UR9 ;  /* 0x0000000b3f040299 */ /* 0x000fd80008011609 */
.L_x_5487:
[----:B------:R-:W-:-:S06]  /*3700*/  UIMAD UR4, UR4, UR5, UR5 ;  /* 0x00000005040472a4 */ /* 0x000fcc000f8e0205 */
[----:B------:R-:W-:-:S07]  /*3710*/  VIMNMX R0, R0, UR4, PT ;  /* 0x0000000400007c48 */ /* 0x000fce000bfe0100 */
.L_x_5485:
[----:B------:R-:W-:Y:S01]  /*3720*/  UISETP.NE.AND UP0, UPT, UR52, URZ, UPT ;  /* 0x0000003f3400728c */ /* 0x000fe2000bf05270 */
[----:B------:R-:W-:Y:S01]  /*3730*/  VIADD R0, R0, 0x3f ;  /* 0x0000003f00007836 */ /* 0x000fe20000000000 */
[----:B------:R-:W-:-:S04]  /*3740*/  UMOV UR4, UR45 ;  /* 0x0000002d00047c82 */ /* 0x000fc80008000000 */
        /* <DEDUP_REMOVED lines=9> */
[----:B------:R-:W-:Y:S01]  /*37e0*/  UIADD3 UR4, UR4, UR48, -UR50 ;  /* 0x0000003004047290 */ /* 0x000fe2000fffe832 */
        /* <DEDUP_REMOVED lines=14> */
.L_x_5489:
[----:B------:R-:W-:-:S11]  /*38d0*/  UISETP.NE.AND UP0, UPT, UR5, 0x1, UPT ;  /* 0x000000010500788c */ /* 0x000fd6000bf05270 */
[----:B------:R-:W-:Y:S02]  /*38e0*/  @UP0 ULDC.64 UR10, c[0x0][0x9e8] ;  /* 0x00027a00000a0ab9 */ /* 0x000fe40000000a00 */
[----:B------:R-:W-:-:S04]  /*38f0*/  UIMAD.WIDE.U32 UR6, UR4, UR10, URZ ;  /* 0x0000000a040672a5 */ /* 0x000fc8000f8e003f */
[----:B------:R-:W-:-:S12]  /*3900*/  @UP0 USHF.R.U32.HI UR4, URZ, UR11, UR7 ;  /* 0x0000000b3f040299 */ /* 0x000fd80008011607 */
.L_x_5490:
[----:B------:R-:W-:-:S04]  /*3910*/  UIMAD UR4, UR4, UR5, URZ ;  /* 0x00000005040472a4 */ /* 0x000fc8000f8e023f */
[----:B------:R-:W-:-:S04]  /*3920*/  UISETP.LT.AND UP0, UPT, UR8, UR4, UPT ;  /* 0x000000040800728c */ /* 0x000fc8000bf01270 */
[----:B------:R-:W-:-:S12]  /*3930*/  USEL UR8, UR8, UR4, !UP0 ;  /* 0x0000000408087287 */ /* 0x000fd8000c000000 */
.L_x_5488:
[----:B------:R-:W-:Y:S01]  /*3940*/  USHF.R.S32.HI UR4, URZ, 0x1f, UR8 ;  /* 0x0000001f3f047899 */ /* 0x000fe20008011408 */
[----:B------:R-:W-:Y:S01]  /*3950*/  PLOP3.LUT P0, PT, PT, PT, PT, 0x80, 0x0 ;  /* 0x000000000000781c */ /* 0x000fe20003f0f070 */
[----:B------:R-:W-:Y:S01]  /*3960*/  IMAD.MOV.U32 R3, RZ, RZ, RZ ;  /* 0x000000ffff037224 */ /* 0x000fe200078e00ff */
[----:B------:R-:W-:Y:S01]  /*3970*/  CS2R R20, SRZ ;  /* 0x0000000000147805 */ /* 0x000fe2000001ff00 */
[----:B------:R-:W-:Y:S01]  /*3980*/  ULEA.HI UR4, UR4, UR8, URZ, 0x6 ;  /* 0x0000000804047291 */ /* 0x000fe2000f8f303f */
[----:B------:R-:W-:Y:S02]  /*3990*/  CS2R R150, SRZ ;  /* 0x0000000000967805 */ /* 0x000fe4000001ff00 */
        /* <DEDUP_REMOVED lines=16> */
[----:B------:R-:W-:Y:S02]  /*3aa0*/  ISETP.GT.AND P1, PT, R168, UR47, PT ;  /* 0x0000002fa8007c0c */ /* 0x000fe4000bf24270 */
        /* <DEDUP_REMOVED lines=82> */
.L_x_5491:
        /* <DEDUP_REMOVED lines=9> */
.L_x_5675:
[----:B------:R-:W-:Y:S05]  /*4060*/  @!P0 BRA `(.L_x_5493) ;  /* 0x0000000000048947 */ /* 0x000fea0003800000 */
[----:B------:R-:W-:Y:S01]  /*4070*/  BPT.TRAP 0x1 ;  /* 0x000000040000795c */ /* 0x000fe20000300000 */
.L_x_5493:
[----:B------:R-:W-:Y:S02]  /*4080*/  IMAD.U32 R7, RZ, RZ, UR38 ;  /* 0x00000026ff077e24 */ /* 0x000fe4000f8e00ff */
[----:B------:R-:W-:-:S03]  /*4090*/  IMAD.U32 R8, RZ, RZ, UR37 ;  /* 0x00000025ff087e24 */ /* 0x000fc6000f8e00ff */
[----:B------:R-:W-:Y:S02]  /*40a0*/  LEA R7, R7, UR41, 0x3 ;  /* 0x0000002907077c11 */ /* 0x000fe4000f8e18ff */
[----:B------:R-:W-:-:S04]  /*40b0*/  SHF.L.U32 R8, R8, 0x1f, RZ ;  /* 0x0000001f08087819 */ /* 0x000fc800000006ff */
[----:B------:R1:W2:Y:S01]  /*40c0*/  SYNCS.PHASECHK.TRANS64.TRYWAIT P1, [R7+URZ+0x28c30], R8 ;  /* 0x028c3008070075a7 */ /* 0x0002a2000802017f */
[----:B------:R-:W-:Y:S05]  /*40d0*/  @!P0 BRA `(.L_x_5494) ;  /* 0x0000000000048947 */ /* 0x000fea0003800000 */
[----:B------:R-:W-:Y:S01]  /*40e0*/  BPT.TRAP 0x1 ;  /* 0x000000040000795c */ /* 0x000fe20000300000 */
.L_x_5494:
[----:B--2---:R-:W-:Y:S05]  /*40f0*/  @P1 BRA `(.L_x_5495) ;  /* 0x0000000000081947 */ /* 0x004fea0003800000 */
[----:B------:R-:W2:Y:S02]  /*4100*/  SYNCS.PHASECHK.TRANS64.TRYWAIT P1, [R7+URZ+0x28c30], R8 ;  /* 0x028c3008070075a7 */ /* 0x000ea4000802017f */
[----:B--2---:R-:W-:Y:S05]  /*4110*/  @!P1 BRA `(.L_x_5496) ;  /* 0x00000118009c9947 */ /* 0x004fea0003800000 */
.L_x_5495:
        /* <DEDUP_REMOVED lines=40> */
.L_x_5497:
[----:B------:R-:W-:Y:S01]  /*43a0*/  UISETP.NE.AND UP1, UPT, UR52, URZ, UPT ;  /* 0x0000003f3400728c */ /* 0x000fe2000bf25270 */
[----:B------:R-:W-:Y:S01]  /*43b0*/  VIADD R3, R185, UR45 ;  /* 0x0000002db9037c36 */ /* 0x000fe20008000000 */
[----:B------:R-:W-:Y:S01]  /*43c0*/  R2UR UR6, R7 ;  /* 0x00000000070672ca */ /* 0x000fe200000e0000 */
[----:B------:R-:W-:Y:S01]  /*43d0*/  IMAD.MOV.U32 R5, RZ, RZ, -0x40 ;  /* 0xffffffc0ff057424 */ /* 0x000fe200078e00ff */
[----:B------:R-:W-:Y:S01]  /*43e0*/  UISETP.NE.AND UP0, UPT, UR51, URZ, UPT ;  /* 0x0000003f3300728c */ /* 0x000fe2000bf05270 */
[C---:B------:R-:W-:Y:S01]  /*43f0*/  LEA R12, R168.reuse, 0xffffffc0, 0x6 ;  /* 0xffffffc0a80c7811 */ /* 0x040fe200078e30ff */
[----:B------:R-:W-:Y:S01]  /*4400*/  ULDC UR22, c[0x0][0x9dc] ;  /* 0x0002770000167ab9 */ /* 0x000fe20000000800 */
[----:B------:R-:W-:Y:S01]  /*4410*/  PLOP3.LUT P1, PT, PT, PT, UP1, 0x80, 0x0 ;  /* 0x000000000000781c */ /* 0x000fe20003f2f018 */
[----:B------:R-:W-:Y:S01]  /*4420*/  IMAD R5, R168, R5, 0x41 ;  /* 0x00000041a8057424 */ /* 0x000fe200078e0205 */
[----:B------:R-:W-:Y:S01]  /*4430*/  PLOP3.LUT P2, PT, PT, PT, UP1, 0x80, 0x0 ;  /* 0x000000000000781c */ /* 0x000fe20003f4f018 */
[----:B------:R-:W-:Y:S01]  /*4440*/  ULDC UR14, c[0x0][0x9e0] ;  /* 0x00027800000e7ab9 */ /* 0x000fe20000000800 */
[----:B------:R-:W-:Y:S01]  /*4450*/  @UP1 ULDC UR7, c[0x0][0x44c] ;  /* 0x0001130000071ab9 */ /* 0x000fe20000000800 */
[----:B------:R-:W-:Y:S01]  /*4460*/  IADD3 R10, -R2, UR48, -R12 ;  /* 0x00000030020a7c10 */ /* 0x000fe2000fffe90c */
[----:B------:R-:W-:-:S02]  /*4470*/  VIADD R14, R5, 0xffffffff ;  /* 0xffffffff050e7836 */ /* 0x000fc40000000000 */
[----:B------:R-:W-:-:S04]  /*4480*/  UIADD3 UR6, UR6, 0x28c40, URZ ;  /* 0x00028c4006067890 */ /* 0x000fc8000fffe03f */
[----:B------:R-:W-:Y:S01]  /*4490*/  UPRMT UR6, UR40, 0x654, UR6 ;  /* 0x0000065428067896 */ /* 0x000fe20008000006 */
[----:B------:R-:W-:Y:S01]  /*44a0*/  @P1 IMAD.HI.U32 R4, R3, UR7, RZ ;  /* 0x0000000703041c27 */ /* 0x000fe2000f8e00ff */
[----:B------:R-:W-:Y:S01]  /*44b0*/  @UP1 ULDC UR7, c[0x0][0x450] ;  /* 0x0001140000071ab9 */ /* 0x000fe20000000800 */
[----:B------:R-:W-:-:S03]  /*44c0*/  PLOP3.LUT P1, PT, PT, PT, UP0, 0x40, 0x0 ;  /* 0x000000000000781c */ /* 0x000fc60003f2e808 */
[----:B------:R-:W-:Y:S02]  /*44d0*/  @P2 SHF.R.U32.HI R3, RZ, UR7, R4 ;  /* 0x00000007ff032c19 */ /* 0x000fe40008011604 */
[----:B------:R-:W-:Y:S01]  /*44e0*/  IADD3 R4, -R2, UR48, R5 ;  /* 0x0000003002047c10 */ /* 0x000fe2000fffe105 */
[----:B------:R-:W-:Y:S01]  /*44f0*/  SYNCS.ARRIVE.TRANS64.RED.A1T0 RZ, [UR6], RZ ;  /* 0x000000ffffff79a7 */ /* 0x000fe20008100406 */
[----:B------:R-:W-:Y:S01]  /*4500*/  ULOP3.LUT UR6, URZ, UR22, URZ, 0x33, !UPT ;  /* 0x000000163f067292 */ /* 0x000fe2000f8e333f */
[----:B------:R-:W0:Y:S02]  /*4510*/  SHFL.IDX PT, R6, R3, RZ, 0x1c1f ;  /* 0x001c1fff03067589 */ /* 0x000e2400000e0000 */
[----:B------:R-:W-:-:S04]  /*4520*/  VIADD R4, R4, -UR50 ;  /* 0x8000003204047c36 */ /* 0x000fc80008000000 */
[C---:B------:R-:W-:Y:S02]  /*4530*/  VIADD R11, R4.reuse, UR14 ;  /* 0x0000000e040b7c36 */ /* 0x040fe40008000000 */
[----:B------:R-:W-:-:S03]  /*4540*/  VIADD R13, R4, UR6 ;  /* 0x00000006040d7c36 */ /* 0x000fc60008000000 */
[----:B0-----:R-:W-:Y:S01]  /*4550*/  VIADDMNMX R4, R6, R11, R10, PT ;  /* 0x0000000b06047246 */ /* 0x001fe2000380010a */
[----:B------:R-:W-:Y:S01]  /*4560*/  IMAD.IADD R5, R13, 0x1, R6 ;  /* 0x000000010d057824 */ /* 0x000fe200078e0206 */
[----:B------:R-:W-:Y:S06]  /*4570*/  @P1 BRA `(.L_x_5498) ;  /* 0x0000000000641947 */ /* 0x000fec0003800000 */
[----:B------:R-:W-:Y:S01]  /*4580*/  IMAD.U32 R9, RZ, RZ, UR50 ;  /* 0x00000032ff097e24 */ /* 0x000fe2000f8e00ff */
[----:B------:R-:W-:Y:S04]  /*4590*/  BSSY B0, `(.L_x_5499) ;  /* 0x0000013000007945 */ /* 0x000fe80003800000 */
[----:B------:R-:W-:-:S04]  /*45a0*/  IADD3 R9, -R9, UR48, R6 ;  /* 0x0000003009097c10 */ /* 0x000fc8000fffe106 */
[----:B------:R-:W-:-:S13]  /*45b0*/  ISETP.GT.AND P1, PT, R9, -0x1, PT ;  /* 0xffffffff0900780c */ /* 0x000fda0003f24270 */
[----:B------:R-:W-:Y:S05]  /*45c0*/  @P1 BRA `(.L_x_5500) ;  /* 0x0000000000241947 */ /* 0x000fea0003800000 */
[----:B------:R-:W-:Y:S01]  /*45d0*/  ULDC UR6, c[0x0][0x9e4] ;  /* 0x0002790000067ab9 */ /* 0x000fe20000000800 */
[----:B------:R-:W-:Y:S02]  /*45e0*/  LOP3.LUT R9, RZ, R9, RZ, 0x33, !PT ;  /* 0x00000009ff097212 */ /* 0x000fe400078e33ff */
[----:B------:R-:W-:-:S04]  /*45f0*/  MOV R15, UR6 ;  /* 0x00000006000f7c02 */ /* 0x000fc80008000f00 */
[----:B------:R-:W-:-:S13]  /*4600*/  ISETP.NE.AND P1, PT, R15, 0x1, PT ;  /* 0x000000010f00780c */ /* 0x000fda0003f25270 */
[----:B------:R-:W0:Y:S02]  /*4610*/  @P1 LDC.64 R20, c[0x0][0x9e8] ;  /* 0x00027a00ff141b82 */ /* 0x000e240000000a00 */
[----:B0-----:R-:W-:-:S05]  /*4620*/  @P1 IMAD.HI.U32 R6, R9, R20, RZ ;  /* 0x0000001409061227 */ /* 0x001fca00078e00ff */
[----:B------:R-:W-:-:S04]  /*4630*/  @P1 SHF.R.U32.HI R9, RZ, R21, R6 ;  /* 0x00000015ff091219 */ /* 0x000fc80000011606 */
[----:B------:R-:W-:Y:S01]  /*4640*/  LOP3.LUT R9, RZ, R9, RZ, 0x33, !PT ;  /* 0x00000009ff097212 */ /* 0x000fe200078e33ff */
[----:B------:R-:W-:Y:S06]  /*4650*/  BRA `(.L_x_5501) ;  /* 0x0000000000187947 */ /* 0x000fec0003800000 */
.L_x_5500:
[----:B------:R-:W-:Y:S02]  /*4660*/  ULDC UR6, c[0x0][0x9e4] ;  /* 0x0002790000067ab9 */ /* 0x000fe40000000800 */
[----:B------:R-:W-:-:S05]  /*4670*/  IMAD.U32 R15, RZ, RZ, UR6 ;  /* 0x00000006ff0f7e24 */ /* 0x000fca000f8e00ff */
[----:B------:R-:W-:-:S13]  /*4680*/  ISETP.NE.AND P1, PT, R15, 0x1, PT ;  /* 0x000000010f00780c */ /* 0x000fda0003f25270 */
[----:B------:R-:W0:Y:S02]  /*4690*/  @P1 LDC.64 R20, c[0x0][0x9e8] ;  /* 0x00027a00ff141b82 */ /* 0x000e240000000a00 */
[----:B0-----:R-:W-:-:S05]  /*46a0*/  @P1 IMAD.HI.U32 R6, R9, R20, RZ ;  /* 0x0000001409061227 */ /* 0x001fca00078e00ff */
[----:B------:R-:W-:-:S07]  /*46b0*/  @P1 SHF.R.U32.HI R9, RZ, R21, R6 ;  /* 0x00000015ff091219 */ /* 0x000fce0000011606 */
.L_x_5501:
[----:B------:R-:W-:Y:S05]  /*46c0*/  BSYNC B0 ;  /* 0x0000000000007941 */ /* 0x000fea0003800000 */
.L_x_5499:
[----:B------:R-:W-:-:S04]  /*46d0*/  IMAD R9, R9, R15, -R12 ;  /* 0x0000000f09097224 */ /* 0x000fc800078e0a0c */
[----:B------:R-:W-:-:S05]  /*46e0*/  IMAD.IADD R9, R9, 0x1, -R2 ;  /* 0x0000000109097824 */ /* 0x000fca00078e0a02 */
[----:B------:R-:W-:Y:S02]  /*46f0*/  VIADDMNMX R4, R9, R15, R4, PT ;  /* 0x0000000f09047246 */ /* 0x000fe40003800104 */
[----:B------:R-:W-:-:S07]  /*4700*/  VIMNMX R5, R5, R9, !PT ;  /* 0x0000000905057248 */ /* 0x000fce0007fe0100 */
.L_x_5498:
[C---:B------:R-:W-:Y:S01]  /*4710*/  ISETP.GE.AND P2, PT, R14.reuse, 0x9, PT ;  /* 0x000000090e00780c */ /* 0x040fe20003f46270 */
[----:B------:R-:W-:Y:S01]  /*4720*/  UISETP.NE.AND UP0, UPT, UR51, URZ, UPT ;  /* 0x0000003f3300728c */ /* 0x000fe2000bf05270 */
        /* <DEDUP_REMOVED lines=41> */
[C---:B------:R-:W-:Y:S02]  /*49c0*/  ISETP.GT.AND P3, PT, R5.reuse, 0x28, !P4 ;  /* 0x000000280500780c */ /* 0x040fe40006764270 */
        /* <DEDUP_REMOVED lines=27> */
[----:B------:R-:W-:Y:S02]  /*4b80*/  ISETP.GE.AND P6, PT, R14, 0x3a, PT ;  /* 0x0000003a0e00780c */ /* 0x000fe40003fc6270 */
[----:B------:R-:W0:Y:S02]  /*4b90*/  SHFL.IDX PT, R14, R3, 0x1, 0x1c1f ;  /* 0x003c1f00030e7f89 */ /* 0x000e2400000e0000 */
[----:B------:R-:W-:Y:S02]  /*4ba0*/  P2R R45, PR, RZ, 0x40 ;  /* 0x00000040ff2d7803 */ /* 0x000fe40000000000 */
[----:B------:R-:W-:-:S04]  /*4bb0*/  ISETP.GT.AND P6, PT, R5, 0x39, !P6 ;  /* 0x000000390500780c */ /* 0x000fc800077c4270 */
[----:B------:R-:W-:-:S04]  /*4bc0*/  ISETP.LT.OR P6, PT, R4, 0x3a, P6 ;  /* 0x0000003a0400780c */ /* 0x000fc800037c1670 */
[----:B------:R-:W-:Y:S02]  /*4bd0*/  FSEL R68, R53, -INF , !P6 ;  /* 0xff80000035447808 */ /* 0x000fe40007000000 */
[----:B------:R-:W-:Y:S02]  /*4be0*/  PLOP3.LUT P6, PT, PT, PT, UP0, 0x40, 0x0 ;  /* 0x000000000000781c */ /* 0x000fe40003fce808 */
[----:B0-----:R-:W-:Y:S01]  /*4bf0*/  VIADDMNMX R4, R14, R11, R10, PT ;  /* 0x0000000b0e047246 */ /* 0x001fe2000380010a */
[----:B------:R-:W-:-:S10]  /*4c00*/  IMAD.IADD R6, R13, 0x1, R14 ;  /* 0x000000010d067824 */ /* 0x000fd400078e020e */
[----:B------:R-:W-:Y:S05]  /*4c10*/  @P6 BRA `(.L_x_5502) ;  /* 0x0000000000646947 */ /* 0x000fea0003800000 */
[----:B------:R-:W-:Y:S01]  /*4c20*/  IMAD.U32 R3, RZ, RZ, UR50 ;  /* 0x00000032ff037e24 */ /* 0x000fe2000f8e00ff */
[----:B------:R-:W-:Y:S04]  /*4c30*/  BSSY B0, `(.L_x_5503) ;  /* 0x0000013000007945 */ /* 0x000fe80003800000 */
[----:B------:R-:W-:-:S04]  /*4c40*/  IADD3 R3, -R3, UR48, R14 ;  /* 0x0000003003037c10 */ /* 0x000fc8000fffe10e */
        /* <DEDUP_REMOVED lines=11> */
.L_x_5504:
[----:B------:R-:W-:Y:S02]  /*4d00*/  ULDC UR6, c[0x0][0x9e4] ;  /* 0x0002790000067ab9 */ /* 0x000fe40000000800 */
[----:B------:R-:W-:-:S05]  /*4d10*/  IMAD.U32 R5, RZ, RZ, UR6 ;  /* 0x00000006ff057e24 */ /* 0x000fca000f8e00ff */
[----:B------:R-:W-:-:S13]  /*4d20*/  ISETP.NE.AND P6, PT, R5, 0x1, PT ;  /* 0x000000010500780c */ /* 0x000fda0003fc5270 */
[----:B------:R-:W0:Y:S02]  /*4d30*/  @P6 LDC.64 R10, c[0x0][0x9e8] ;  /* 0x00027a00ff0a6b82 */ /* 0x000e240000000a00 */
[----:B0-----:R-:W-:-:S05]  /*4d40*/  @P6 IMAD.HI.U32 R10, R3, R10, RZ ;  /* 0x0000000a030a6227 */ /* 0x001fca00078e00ff */
[----:B------:R-:W-:-:S07]  /*4d50*/  @P6 SHF.R.U32.HI R3, RZ, R11, R10 ;  /* 0x0000000bff036219 */ /* 0x000fce000001160a */
.L_x_5505:
[----:B------:R-:W-:Y:S05]  /*4d60*/  BSYNC B0 ;  /* 0x0000000000007941 */ /* 0x000fea0003800000 */
.L_x_5503:
[----:B------:R-:W-:-:S04]  /*4d70*/  IMAD R3, R3, R5, -R12 ;  /* 0x0000000503037224 */ /* 0x000fc800078e0a0c */
[----:B------:R-:W-:-:S05]  /*4d80*/  IMAD.IADD R3, R3, 0x1, -R2 ;  /* 0x0000000103037824 */ /* 0x000fca00078e0a02 */
[----:B------:R-:W-:Y:S02]  /*4d90*/  VIADDMNMX R4, R3, R5, R4, PT ;  /* 0x0000000503047246 */ /* 0x000fe40003800104 */
[----:B------:R-:W-:-:S07]  /*4da0*/  VIMNMX R6, R6, R3, !PT ;  /* 0x0000000306067248 */ /* 0x000fce0007fe0100 */
.L_x_5502:
        /* <DEDUP_REMOVED lines=36> */
[----:B------:R-:W-:Y:S02]  /*4ff0*/  ISETP.NE.AND P6, PT, R9, RZ, PT ;  /* 0x000000ff0900720c */ /* 0x000fe40003fc5270 */
[----:B------:R-:W-:-:S02]  /*5000*/  ISETP.GT.AND P1, PT, R6, 0x19, !P1 ;  /* 0x000000190600780c */ /* 0x000fc40004f24270 */
[----:B------:R-:W-:Y:S02]  /*5010*/  ISETP.GT.AND P2, PT, R6, 0x8, !P2 ;  /* 0x000000080600780c */ /* 0x000fe40005744270 */
[----:B------:R-:W-:Y:S02]  /*5020*/  ISETP.LT.OR P1, PT, R4, 0x1a, P1 ;  /* 0x0000001a0400780c */ /* 0x000fe40000f21670 */
[----:B------:R-:W-:Y:S02]  /*5030*/  FMNMX.FTZ R9, R68, R3, !PT ;  /* 0x0000000344097209 */ /* 0x000fe40007810000 */
[----:B------:R-:W-:Y:S02]  /*5040*/  FSEL R39, R39, -INF , !P1 ;  /* 0xff80000027277808 */ /* 0x000fe40004800000 */
[----:B------:R-:W-:Y:S01]  /*5050*/  ISETP.NE.AND P1, PT, R37, RZ, PT ;  /* 0x000000ff2500720c */ /* 0x000fe20003f25270 */
[----:B------:R-:W0:Y:S01]  /*5060*/  SHFL.BFLY PT, R10, R9, 0x2, 0x1f ;  /* 0x0c401f00090a7f89 */ /* 0x000e2200000e0000 */
[----:B------:R-:W-:-:S02]  /*5070*/  ISETP.LT.OR P2, PT, R4, 0x9, P2 ;  /* 0x000000090400780c */ /* 0x000fc40001741670 */
[----:B------:R-:W-:Y:S02]  /*5080*/  ISETP.GT.AND P1, PT, R6, 0x20, !P1 ;  /* 0x000000200600780c */ /* 0x000fe40004f24270 */
[----:B------:R-:W-:Y:S02]  /*5090*/  FSEL R30, R30, -INF , !P2 ;  /* 0xff8000001e1e7808 */ /* 0x000fe40005000000 */
        /* <DEDUP_REMOVED lines=11> */
[----:B------:R-:W-:Y:S01]  /*5150*/  ISETP.NE.AND P6, PT, R45, RZ, PT ;  /* 0x000000ff2d00720c */ /* 0x000fe20003fc5270 */
        /* <DEDUP_REMOVED lines=10> */
[----:B------:R-:W-:-:S02]  /*5200*/  ISETP.GT.AND P3, PT, R6, 0x30, !P3 ;  /* 0x000000300600780c */ /* 0x000fc40005f64270 */
[----:B------:R-:W-:Y:S02]  /*5210*/  FMNMX.FTZ R3, R35, R10, !PT ;  /* 0x0000000a23037209 */ /* 0x000fe40007810000 */
[----:B------:R-:W-:Y:S02]  /*5220*/  ISETP.LT.OR P2, PT, R4, 0x2a, P2 ;  /* 0x0000002a0400780c */ /* 0x000fe40001741670 */
[----:B------:R-:W-:Y:S02]  /*5230*/  FMNMX.FTZ R10, R38, R3, !PT ;  /* 0x00000003260a7209 */ /* 0x000fe40007810000 */
[----:B0-----:R-:W-:Y:S02]  /*5240*/  FMNMX.FTZ R5, R11, R12, !PT ;  /* 0x0000000c0b057209 */ /* 0x001fe40007810000 */
[----:B------:R-:W-:Y:S02]  /*5250*/  FMNMX.FTZ R3, R39, R10, !PT ;  /* 0x0000000a27037209 */ /* 0x000fe40007810000 */
[C---:B------:R-:W-:Y:S01]  /*5260*/  FSETP.NEU.FTZ.AND P1, PT, R5.reuse, -INF , PT ;  /* 0xff8000000500780b */ /* 0x040fe20003f3d000 */
[----:B------:R-:W-:Y:S01]  /*5270*/  FMUL.FTZ R9, R5, UR10 ;  /* 0x0000000a05097c20 */ /* 0x000fe20008410000 */
[----:B------:R-:W-:-:S02]  /*5280*/  FMNMX.FTZ R10, R42, R3, !PT ;  /* 0x000000032a0a7209 */ /* 0x000fc40007810000 */
[C---:B------:R-:W-:Y:S02]  /*5290*/  ISETP.GT.AND P4, PT, R6.reuse, 0x31, !P4 ;  /* 0x000000310600780c */ /* 0x040fe40006784270 */
[----:B------:R-:W-:Y:S02]  /*52a0*/  FMNMX.FTZ R3, R43, R10, !PT ;  /* 0x0000000a2b037209 */ /* 0x000fe40007810000 */
[----:B------:R-:W-:Y:S02]  /*52b0*/  FSEL R9, R9, RZ, P1 ;  /* 0x000000ff09097208 */ /* 0x000fe40000800000 */
[C---:B------:R-:W-:Y:S02]  /*52c0*/  ISETP.GT.AND P5, PT, R6.reuse, 0x38, !P5 ;  /* 0x000000380600780c */ /* 0x040fe40006fa4270 */
[----:B------:R-:W-:Y:S01]  /*52d0*/  ISETP.GT.AND P1, PT, R6, 0x39, !P6 ;  /* 0x000000390600780c */ /* 0x000fe20007724270 */
[--C-:B------:R-:W-:Y:S01]  /*52e0*/  FFMA.FTZ R10, R24, UR10, -R9.reuse ;  /* 0x0000000a180a7c23 */ /* 0x100fe20008010809 */
[----:B------:R-:W-:Y:S01]  /*52f0*/  ISETP.LT.OR P3, PT, R4, 0x31, P3 ;  /* 0x000000310400780c */ /* 0x000fe20001f61670 */
[--C-:B------:R-:W-:Y:S01]  /*5300*/  FFMA.FTZ R11, R20, UR10, -R9.reuse ;  /* 0x0000000a140b7c23 */ /* 0x100fe20008010809 */
[----:B------:R-:W-:Y:S01]  /*5310*/  FSEL R47, R47, -INF , !P2 ;  /* 0xff8000002f2f7808 */ /* 0x000fe20005000000 */
[--C-:B------:R-:W-:Y:S01]  /*5320*/  FFMA.FTZ R12, R56, UR10, -R9.reuse ;  /* 0x0000000a380c7c23 */ /* 0x100fe20008010809 */
[----:B------:R-:W-:Y:S01]  /*5330*/  FMNMX.FTZ R6, R46, R3, !PT ;  /* 0x000000032e067209 */ /* 0x000fe20007810000 */
[----:B------:R-:W-:Y:S01]  /*5340*/  MUFU.EX2 R10, R10 ;  /* 0x0000000a000a7308 */ /* 0x000fe20000000800 */
[----:B------:R-:W-:Y:S01]  /*5350*/  ISETP.LT.OR P4, PT, R4, 0x32, P4 ;  /* 0x000000320400780c */ /* 0x000fe20002781670 */
[--C-:B------:R-:W-:Y:S01]  /*5360*/  FFMA.FTZ R14, R32, UR10, -R9.reuse ;  /* 0x0000000a200e7c23 */ /* 0x100fe20008010809 */
[----:B------:R-:W-:Y:S01]  /*5370*/  FSEL R50, R50, -INF , !P3 ;  /* 0xff80000032327808 */ /* 0x000fe20005800000 */
[--C-:B------:R-:W-:Y:S01]  /*5380*/  FFMA.FTZ R15, R58, UR10, -R9.reuse ;  /* 0x0000000a3a0f7c23 */ /* 0x100fe20008010809 */
[----:B------:R-:W-:Y:S01]  /*5390*/  FMNMX.FTZ R3, R47, R6, !PT ;  /* 0x000000062f037209 */ /* 0x000fe20007810000 */
[--C-:B------:R-:W-:Y:S01]  /*53a0*/  FFMA.FTZ R20, R36, UR10, -R9.reuse ;  /* 0x0000000a24147c23 */ /* 0x100fe20008010809 */
[----:B------:R-:W-:Y:S01]  /*53b0*/  ISETP.LT.OR P5, PT, R4, 0x39, P5 ;  /* 0x000000390400780c */ /* 0x000fe20002fa1670 */
[----:B------:R-:W0:Y:S01]  /*53c0*/  MUFU.EX2 R11, R11 ;  /* 0x0000000b000b7308 */ /* 0x000e220000000800 */
[----:B------:R-:W-:Y:S01]  /*53d0*/  FSEL R51, R51, -INF , !P4 ;  /* 0xff80000033337808 */ /* 0x000fe20006000000 */
[--C-:B------:R-:W-:Y:S01]  /*53e0*/  FFMA.FTZ R21, R60, UR10, -R9.reuse ;  /* 0x0000000a3c157c23 */ /* 0x100fe20008010809 */
[----:B------:R-:W-:Y:S01]  /*53f0*/  FMNMX.FTZ R6, R50, R3, !PT ;  /* 0x0000000332067209 */ /* 0x000fe20007810000 */
[--C-:B------:R-:W-:Y:S01]  /*5400*/  FFMA.FTZ R24, R40, UR10, -R9.reuse ;  /* 0x0000000a28187c23 */ /* 0x100fe20008010809 */
[----:B------:R-:W-:Y:S01]  /*5410*/  ISETP.LT.OR P1, PT, R4, 0x3a, P1 ;  /* 0x0000003a0400780c */ /* 0x000fe20000f21670 */
        /* <DEDUP_REMOVED lines=8> */
[----:B------:R-:W-:-:S02]  /*54a0*/  FFMA.FTZ R33, R66, UR10, -R9 ;  /* 0x0000000a42217c23 */ /* 0x000fc40008010809 */
[----:B------:R4:W-:Y:S01]  /*54b0*/  MUFU.EX2 R154, R6 ;  /* 0x00000006009a7308 */ /* 0x0009e20000000800 */
[----:B------:R-:W-:Y:S01]  /*54c0*/  FMNMX.FTZ R4, R55, R4, !PT ;  /* 0x0000000437047209 */ /* 0x000fe20007810000 */
[----:B---3--:R-:W-:Y:S01]  /*54d0*/  FFMA.FTZ R12, R44, UR10, -R9 ;  /* 0x0000000a2c0c7c23 */ /* 0x008fe20008010809 */
[----:B0-----:R-:W-:-:S03]  /*54e0*/  F2FP.F16.F32.PACK_AB R152, R11, R10 ;  /* 0x0000000a0b98723e */ /* 0x001fc600000000ff */
[----:B------:R-:W0:Y:S02]  /*54f0*/  SHFL.BFLY PT, R3, R4, 0x2, 0x1f ;  /* 0x0c401f0004037f89 */ /* 0x000e2400000e0000 */
[----:B------:R-:W-:Y:S08]  /*5500*/  MUFU.EX2 R29, R28 ;  /* 0x0000001c001d7308 */ /* 0x000ff00000000800 */
[----:B------:R-:W-:Y:S08]  /*5510*/  MUFU.EX2 R14, R14 ;  /* 0x0000000e000e7308 */ /* 0x000ff00000000800 */
[----:B------:R-:W3:Y:S01]  /*5520*/  MUFU.EX2 R15, R15 ;  /* 0x0000000f000f7308 */ /* 0x000ee20000000800 */
[----:B0-----:R-:W-:Y:S01]  /*5530*/  FMNMX.FTZ R3, R4, R3, !PT ;  /* 0x0000000304037209 */ /* 0x001fe20007810000 */
[----:B------:R-:W-:-:S06]  /*5540*/  FFMA.FTZ R4, R62, UR10, -R9 ;  /* 0x0000000a3e047c23 */ /* 0x000fcc0008010809 */
[----:B------:R-:W-:Y:S01]  /*5550*/  MUFU.EX2 R20, R20 ;  /* 0x0000001400147308 */ /* 0x000fe20000000800 */
[----:B----4-:R-:W0:Y:S07]  /*5560*/  SHFL.BFLY PT, R6, R3, 0x1, 0x1f ;  /* 0x0c201f0003067f89 */ /* 0x010e2e00000e0000 */
[----:B------:R4:W-:Y:S01]  /*5570*/  MUFU.EX2 R25, R4 ;  /* 0x0000000400197308 */ /* 0x0009e20000000800 */
[----:B---3--:R-:W-:-:S07]  /*5580*/  F2FP.F16.F32.PACK_AB R156, R15, R14 ;  /* 0x0000000e0f9c723e */ /* 0x008fce00000000ff */
[----:B------:R-:W3:Y:S08]  /*5590*/  MUFU.EX2 R21, R21 ;  /* 0x0000001500157308 */ /* 0x000ef00000000800 */
[----:B------:R-:W-:Y:S01]  /*55a0*/  MUFU.EX2 R24, R24 ;  /* 0x0000001800187308 */ /* 0x000fe20000000800 */
[----:B0-----:R-:W-:Y:S01]  /*55b0*/  FMNMX.FTZ R6, R3, R6, !PT ;  /* 0x0000000603067209 */ /* 0x001fe20007810000 */
[--C-:B------:R-:W-:Y:S01]  /*55c0*/  FFMA.FTZ R3, R52, UR10, -R9.reuse ;  /* 0x0000000a34037c23 */ /* 0x100fe20008010809 */
[----:B------:R-:W-:-:S02]  /*55d0*/  FFMA.FTZ R9, R68, UR10, -R9 ;  /* 0x0000000a44097c23 */ /* 0x000fc40008010809 */
[C---:B------:R-:W-:Y:S01]  /*55e0*/  FSETP.NEU.FTZ.AND P1, PT, R6.reuse, -INF , PT ;  /* 0xff8000000600780b */ /* 0x040fe20003f3d000 */
[----:B----4-:R-:W-:Y:S02]  /*55f0*/  FMUL.FTZ R4, R6, UR10 ;  /* 0x0000000a06047c20 */ /* 0x010fe40008410000 */
[----:B------:R-:W0:Y:S01]  /*5600*/  MUFU.EX2 R12, R12 ;  /* 0x0000000c000c7308 */ /* 0x000e220000000800 */
[----:B---3--:R-:W-:Y:S02]  /*5610*/  F2FP.F16.F32.PACK_AB R158, R21, R20 ;  /* 0x00000014159e723e */ /* 0x008fe400000000ff */
[----:B------:R-:W-:-:S05]  /*5620*/  FSEL R28, R4, RZ, P1 ;  /* 0x000000ff041c7208 */ /* 0x000fca0000800000 */
[----:B------:R3:W-:Y:S01]  /*5630*/  MUFU.EX2 R4, R9 ;  /* 0x0000000900047308 */ /* 0x0007e20000000800 */
[--C-:B------:R-:W-:Y:S01]  /*5640*/  FFMA.FTZ R26, R26, UR10, -R28.reuse ;  /* 0x0000000a1a1a7c23 */ /* 0x100fe2000801081c */
[--C-:B------:R-:W-:Y:S01]  /*5650*/  FFMA.FTZ R27, R27, UR10, -R28.reuse ;  /* 0x0000000a1b1b7c23 */ /* 0x100fe2000801081c */
[--C-:B------:R-:W-:Y:S01]  /*5660*/  FFMA.FTZ R30, R30, UR10, -R28.reuse ;  /* 0x0000000a1e1e7c23 */ /* 0x100fe2000801081c */
[--C-:B------:R-:W-:Y:S01]  /*5670*/  FFMA.FTZ R31, R31, UR10, -R28.reuse ;  /* 0x0000000a1f1f7c23 */ /* 0x100fe2000801081c */
[--C-:B------:R-:W-:Y:S01]  /*5680*/  FFMA.FTZ R34, R34, UR10, -R28.reuse ;  /* 0x0000000a22227c23 */ /* 0x100fe2000801081c */
[--C-:B------:R-:W-:Y:S01]  /*5690*/  FFMA.FTZ R35, R35, UR10, -R28.reuse ;  /* 0x0000000a23237c23 */ /* 0x100fe2000801081c */
[--C-:B------:R-:W-:Y:S01]  /*56a0*/  FFMA.FTZ R38, R38, UR10, -R28.reuse ;  /* 0x0000000a26267c23 */ /* 0x100fe2000801081c */
[----:B------:R-:W-:Y:S01]  /*56b0*/  MUFU.EX2 R26, R26 ;  /* 0x0000001a001a7308 */ /* 0x000fe20000000800 */
[----:B---3--:R-:W-:Y:S01]  /*56c0*/  FADD.FTZ R9, R10, R11 ;  /* 0x0000000b0a097221 */ /* 0x008fe20000010000 */
[--C-:B------:R-:W-:Y:S01]  /*56d0*/  FFMA.FTZ R39, R39, UR10, -R28.reuse ;  /* 0x0000000a27277c23 */ /* 0x100fe2000801081c */
[--C-:B------:R-:W-:Y:S01]  /*56e0*/  FFMA.FTZ R42, R42, UR10, -R28.reuse ;  /* 0x0000000a2a2a7c23 */ /* 0x100fe2000801081c */
[--C-:B------:R-:W-:Y:S01]  /*56f0*/  FFMA.FTZ R43, R43, UR10, -R28.reuse ;  /* 0x0000000a2b2b7c23 */ /* 0x100fe2000801081c */
[----:B------:R-:W-:Y:S01]  /*5700*/  FADD.FTZ R36, R154, R9 ;  /* 0x000000099a247221 */ /* 0x000fe20000010000 */
[--C-:B------:R-:W-:Y:S01]  /*5710*/  FFMA.FTZ R46, R46, UR10, -R28.reuse ;  /* 0x0000000a2e2e7c23 */ /* 0x100fe2000801081c */
[----:B------:R-:W-:Y:S01]  /*5720*/  FFMA.FTZ R47, R47, UR10, -R28 ;  /* 0x0000000a2f2f7c23 */ /* 0x000fe2000801081c */
[----:B------:R-:W3:Y:S01]  /*5730*/  MUFU.EX2 R27, R27 ;  /* 0x0000001b001b7308 */ /* 0x000ee20000000800 */
[----:B------:R-:W-:Y:S01]  /*5740*/  FADD.FTZ R37, R13, R36 ;  /* 0x000000240d257221 */ /* 0x000fe20000010000 */
[--C-:B------:R-:W-:Y:S01]  /*5750*/  FFMA.FTZ R50, R50, UR10, -R28.reuse ;  /* 0x0000000a32327c23 */ /* 0x100fe2000801081c */
[--C-:B------:R-:W-:Y:S01]  /*5760*/  FFMA.FTZ R51, R51, UR10, -R28.reuse ;  /* 0x0000000a33337c23 */ /* 0x100fe2000801081c */
[--C-:B------:R-:W-:Y:S01]  /*5770*/  FFMA.FTZ R54, R54, UR10, -R28.reuse ;  /* 0x0000000a36367c23 */ /* 0x100fe2000801081c */
[----:B------:R-:W-:Y:S01]  /*5780*/  FADD.FTZ R40, R14, R37 ;  /* 0x000000250e287221 */ /* 0x000fe20000010000 */
[----:B------:R-:W-:Y:S01]  /*5790*/  FFMA.FTZ R28, R55, UR10, -R28 ;  /* 0x0000000a371c7c23 */ /* 0x000fe2000801081c */
[----:B------:R-:W-:Y:S01]  /*57a0*/  F2FP.F16.F32.PACK_AB R154, R13, R154 ;  /* 0x0000009a0d9a723e */ /* 0x000fe200000000ff */
[----:B------:R-:W4:Y:S01]  /*57b0*/  MUFU.EX2 R30, R30 ;  /* 0x0000001e001e7308 */ /* 0x000f220000000800 */
[----:B------:R-:W-:Y:S01]  /*57c0*/  FADD.FTZ R37, R15, R40 ;  /* 0x000000280f257221 */ /* 0x000fe20000010000 */
[----:B0-----:R-:W-:-:S02]  /*57d0*/  F2FP.F16.F32.PACK_AB R162, R29, R12 ;  /* 0x0000000c1da2723e */ /* 0x001fc400000000ff */
[----:B------:R-:W-:Y:S01]  /*57e0*/  F2FP.F16.F32.PACK_AB R160, R25, R24 ;  /* 0x0000001819a0723e */ /* 0x000fe200000000ff */
[----:B------:R-:W-:-:S03]  /*57f0*/  FADD.FTZ R40, R20, R37 ;  /* 0x0000002514287221 */ /* 0x000fc60000010000 */
[----:B------:R-:W0:Y:S01]  /*5800*/  MUFU.EX2 R31, R31 ;  /* 0x0000001f001f7308 */ /* 0x000e220000000800 */
[----:B---3--:R-:W-:Y:S01]  /*5810*/  FADD.FTZ R9, R26, R27 ;  /* 0x0000001b1a097221 */ /* 0x008fe20000010000 */
[----:B------:R-:W-:Y:S01]  /*5820*/  FADD.FTZ R11, R21, R40 ;  /* 0x00000028150b7221 */ /* 0x000fe20000010000 */
[----:B------:R-:W-:-:S03]  /*5830*/  F2FP.F16.F32.PACK_AB R153, R27, R26 ;  /* 0x0000001a1b99723e */ /* 0x000fc600000000ff */
[----:B------:R-:W-:Y:S02]  /*5840*/  FADD.FTZ R14, R24, R11 ;  /* 0x0000000b180e7221 */ /* 0x000fe40000010000 */
[----:B------:R-:W3:Y:S01]  /*5850*/  MUFU.EX2 R34, R34 ;  /* 0x0000002200227308 */ /* 0x000ee20000000800 */
[----:B----4-:R-:W-:Y:S01]  /*5860*/  FADD.FTZ R36, R30, R9 ;  /* 0x000000091e247221 */ /* 0x010fe20000010000 */
[----:B------:R-:W-:-:S06]  /*5870*/  FADD.FTZ R13, R25, R14 ;  /* 0x0000000e190d7221 */ /* 0x000fcc0000010000 */
        /* <DEDUP_REMOVED lines=19> */
[----:B------:R-:W-:Y:S01]  /*59b0*/  FADD.FTZ R10, R12, R13 ;  /* 0x0000000d0c0a7221 */ /* 0x000fe20000010000 */
[----:B------:R-:W-:-:S03]  /*59c0*/  F2FP.F16.F32.PACK_AB R161, R43, R42 ;  /* 0x0000002a2ba1723e */ /* 0x000fc600000000ff */
[----:B------:R-:W-:Y:S02]  /*59d0*/  FADD.FTZ R29, R29, R10 ;  /* 0x0000000a1d1d7221 */ /* 0x000fe40000010000 */
[----:B------:R-:W-:Y:S01]  /*59e0*/  MUFU.EX2 R32, R32 ;  /* 0x0000002000207308 */ /* 0x000fe20000000800 */
[----:B---3--:R-:W-:-:S07]  /*59f0*/  FADD.FTZ R12, R46, R11 ;  /* 0x0000000b2e0c7221 */ /* 0x008fce0000010000 */
        /* <DEDUP_REMOVED lines=10> */
[----:B------:R-:W-:Y:S01]  /*5aa0*/  MUFU.EX2 R54, R54 ;  /* 0x0000003600367308 */ /* 0x000fe20000000800 */
[----:B----4-:R-:W-:Y:S01]  /*5ab0*/  F2FP.F16.F32.PACK_AB R165, R51, R50 ;  /* 0x0000003233a5723e */ /* 0x010fe200000000ff */
[----:B------:R-:W-:-:S04]  /*5ac0*/  FADD.FTZ R50, R50, R47 ;  /* 0x0000002f32327221 */ /* 0x000fc80000010000 */
[----:B------:R-:W-:Y:S02]  /*5ad0*/  FADD.FTZ R51, R51, R50 ;  /* 0x0000003233337221 */ /* 0x000fe40000010000 */
[----:B------:R-:W4:Y:S01]  /*5ae0*/  MUFU.EX2 R9, R28 ;  /* 0x0000001c00097308 */ /* 0x000f220000000800 */
[----:B---3--:R-:W-:Y:S01]  /*5af0*/  F2FP.F16.F32.PACK_AB R166, R4, R3 ;  /* 0x0000000304a6723e */ /* 0x008fe200000000ff */
[----:B------:R-:W-:-:S04]  /*5b00*/  FADD.FTZ R3, R3, R32 ;  /* 0x0000002003037221 */ /* 0x000fc80000010000 */
[----:B------:R-:W-:Y:S01]  /*5b10*/  FADD.FTZ R3, R4, R3 ;  /* 0x0000000304037221 */ /* 0x000fe20000010000 */
[----:B----4-:R-:W-:Y:S01]  /*5b20*/  F2FP.F16.F32.PACK_AB R167, R9, R54 ;  /* 0x0000003609a7723e */ /* 0x010fe200000000ff */
[----:B------:R-:W-:-:S04]  /*5b30*/  FADD.FTZ R54, R54, R51 ;  /* 0x0000003336367221 */ /* 0x000fc80000010000 */
[----:B------:R0:W-:Y:S01]  /*5b40*/  STSM.16.M88.4 [R22], R164 ;  /* 0x000000a416007844 */ /* 0x0001e20000000200 */
[----:B------:R-:W-:Y:S01]  /*5b50*/  FADD.FTZ R4, R9, R54 ;  /* 0x0000003609047221 */ /* 0x000fe20000010000 */
[----:B------:R-:W-:Y:S06]  /*5b60*/  @!P0 BRA `(.L_x_5506) ;  /* 0x0000000000048947 */ /* 0x000fec0003800000 */
[----:B------:R-:W-:Y:S01]  /*5b70*/  BPT.TRAP 0x1 ;  /* 0x000000040000795c */ /* 0x000fe20000300000 */
.L_x_5506:
[----:B------:R3:W4:Y:S01]  /*5b80*/  SYNCS.PHASECHK.TRANS64.TRYWAIT P1, [R7+URZ+0x28c50], R8 ;  /* 0x028c5008070075a7 */ /* 0x000722000802017f */
[----:B------:R-:W-:Y:S05]  /*5b90*/  @!P0 BRA `(.L_x_5507) ;  /* 0x0000000000048947 */ /* 0x000fea0003800000 */
[----:B------:R-:W-:Y:S01]  /*5ba0*/  BPT.TRAP 0x1 ;  /* 0x000000040000795c */ /* 0x000fe20000300000 */
.L_x_5507:
[----:B----4-:R-:W-:Y:S05]  /*5bb0*/  @P1 BRA `(.L_x_5508) ;  /* 0x0000000000081947 */ /* 0x010fea0003800000 */
[----:B------:R-:W4:Y:S02]  /*5bc0*/  SYNCS.PHASECHK.TRANS64.TRYWAIT P1, [R7+URZ+0x28c50], R8 ;  /* 0x028c5008070075a7 */ /* 0x000f24000802017f */
[----:B----4-:R-:W-:Y:S05]  /*5bd0*/  @!P1 BRA `(.L_x_5509) ;  /* 0x0000010000009947 */ /* 0x010fea0003800000 */
.L_x_5508:
        /* <DEDUP_REMOVED lines=34> */
.L_x_5510:
[----:B------:R-:W-:Y:S01]  /*5e00*/  R2UR UR6, R7 ;  /* 0x00000000070672ca */ /* 0x000fe200000e0000 */
[----:B------:R-:W-:Y:S01]  /*5e10*/  UISETP.NE.AND UP1, UPT, UR52, URZ, UPT ;  /* 0x0000003f3400728c */ /* 0x000fe2000bf25270 */
[----:B------:R-:W-:Y:S01]  /*5e20*/  VIADD R9, R168, 0xfffffffe ;  /* 0xfffffffea8097836 */ /* 0x000fe20000000000 */
[----:B------:R-:W-:-:S06]  /*5e30*/  UISETP.NE.AND UP0, UPT, UR51, URZ, UPT ;  /* 0x0000003f3300728c */ /* 0x000fcc000bf05270 */
[----:B------:R-:W-:-:S03]  /*5e40*/  PLOP3.LUT P1, PT, PT, PT, UP0, 0x40, 0x0 ;  /* 0x000000000000781c */ /* 0x000fc60003f2e808 */
[----:B------:R-:W-:Y:S01]  /*5e50*/  @UP1 ULDC UR15, c[0x0][0x450] ;  /* 0x00011400000f1ab9 */ /* 0x000fe20000000800 */
[----:B------:R-:W-:-:S04]  /*5e60*/  UIADD3 UR6, UR6, 0x28c60, URZ ;  /* 0x00028c6006067890 */ /* 0x000fc8000fffe03f */
[----:B------:R-:W-:-:S03]  /*5e70*/  UPRMT UR11, UR40, 0x654, UR6 ;  /* 0x00000654280b7896 */ /* 0x000fc60008000006 */
[----:B------:R-:W-:Y:S02]  /*5e80*/  @UP1 ULDC UR6, c[0x0][0x44c] ;  /* 0x0001130000061ab9 */ /* 0x000fe40000000800 */
[----:B------:R-:W-:-:S04]  /*5e90*/  UIMAD.WIDE.U32 UR6, UR45, UR6, URZ ;  /* 0x000000062d0672a5 */ /* 0x000fc8000f8e003f */
[----:B------:R-:W-:Y:S01]  /*5ea0*/  SYNCS.ARRIVE.TRANS64.RED.A1T0 RZ, [UR11], RZ ;  /* 0x000000ffffff79a7 */ /* 0x000fe2000810040b */
[----:B------:R-:W-:Y:S01]  /*5eb0*/  UMOV UR11, UR45 ;  /* 0x0000002d000b7c82 */ /* 0x000fe20008000000 */
[----:B------:R-:W-:-:S04]  /*5ec0*/  @UP1 USHF.R.U32.HI UR11, URZ, UR15, UR7 ;  /* 0x0000000f3f0b1299 */ /* 0x000fc80008011607 */
[----:B------:R-:W-:-:S04]  /*5ed0*/  UIADD3 UR6, UR11, UR48, -UR50 ;  /* 0x000000300b067290 */ /* 0x000fc8000fffe832 */
[----:B------:R-:W-:Y:S01]  /*5ee0*/  UIADD3 UR11, UR6, UR14, URZ ;  /* 0x0000000e060b7290 */ /* 0x000fe2000fffe03f */
[----:B------:R-:W-:Y:S11]  /*5ef0*/  @P1 BRA `(.L_x_5511) ;  /* 0x00000000004c1947 */ /* 0x000ff60003800000 */
[----:B------:R-:W-:Y:S01]  /*5f00*/  ISETP.LT.AND P1, PT, RZ, UR6, PT ;  /* 0x00000006ff007c0c */ /* 0x000fe2000bf21270 */
[----:B------:R-:W-:-:S12]  /*5f10*/  UIADD3 UR18, UR6, -0x1, URZ ;  /* 0xffffffff06127890 */ /* 0x000fd8000fffe03f */
[----:B------:R-:W-:Y:S05]  /*5f20*/  @P1 BRA `(.L_x_5512) ;  /* 0x0000000000201947 */ /* 0x000fea0003800000 */
[----:B------:R-:W-:Y:S01]  /*5f30*/  ULDC UR19, c[0x0][0x9e4] ;  /* 0x0002790000137ab9 */ /* 0x000fe20000000800 */
[----:B------:R-:W-:Y:S02]  /*5f40*/  UIADD3 UR18, -UR6, URZ, URZ ;  /* 0x0000003f06127290 */ /* 0x000fe4000fffe13f */
[----:B------:R-:W-:-:S11]  /*5f50*/  UISETP.NE.AND UP0, UPT, UR19, 0x1, UPT ;  /* 0x000000011300788c */ /* 0x000fd6000bf05270 */
[----:B------:R-:W-:Y:S02]  /*5f60*/  @UP0 ULDC.64 UR6, c[0x0][0x9e8] ;  /* 0x00027a0000060ab9 */ /* 0x000fe40000000a00 */
[----:B------:R-:W-:-:S04]  /*5f70*/  UIMAD.WIDE.U32 UR14, UR18, UR6, URZ ;  /* 0x00000006120e72a5 */ /* 0x000fc8000f8e003f */
[----:B------:R-:W-:-:S04]  /*5f80*/  @UP0 USHF.R.U32.HI UR18, URZ, UR7, UR15 ;  /* 0x000000073f120299 */ /* 0x000fc8000801160f */
[----:B------:R-:W-:Y:S01]  /*5f90*/  ULOP3.LUT UR18, URZ, UR18, URZ, 0x33, !UPT ;  /* 0x000000123f127292 */ /* 0x000fe2000f8e333f */
[----:B------:R-:W-:Y:S11]  /*5fa0*/  BRA `(.L_x_5513) ;  /* 0x0000000000147947 */ /* 0x000ff60003800000 */
.L_x_5512:
[----:B------:R-:W-:Y:S02]  /*5fb0*/  ULDC UR19, c[0x0][0x9e4] ;  /* 0x0002790000137ab9 */ /* 0x000fe40000000800 */
[----:B------:R-:W-:-:S11]  /*5fc0*/  UISETP.NE.AND UP0, UPT, UR19, 0x1, UPT ;  /* 0x000000011300788c */ /* 0x000fd6000bf05270 */
[----:B------:R-:W-:Y:S02]  /*5fd0*/  @UP0 ULDC.64 UR6, c[0x0][0x9e8] ;  /* 0x00027a0000060ab9 */ /* 0x000fe40000000a00 */
[----:B------:R-:W-:-:S04]  /*5fe0*/  UIMAD.WIDE.U32 UR14, UR18, UR6, URZ ;  /* 0x00000006120e72a5 */ /* 0x000fc8000f8e003f */
[----:B------:R-:W-:-:S12]  /*5ff0*/  @UP0 USHF.R.U32.HI UR18, URZ, UR7, UR15 ;  /* 0x000000073f120299 */ /* 0x000fd8000801160f */
.L_x_5513:
[----:B------:R-:W-:-:S04]  /*6000*/  UIMAD UR18, UR18, UR19, UR19 ;  /* 0x00000013121272a4 */ /* 0x000fc8000f8e0213 */
[----:B------:R-:W-:-:S04]  /*6010*/  UISETP.LT.AND UP0, UPT, UR11, UR18, UPT ;  /* 0x000000120b00728c */ /* 0x000fc8000bf01270 */
[----:B------:R-:W-:-:S12]  /*6020*/  USEL UR11, UR11, UR18, UP0 ;  /* 0x000000120b0b7287 */ /* 0x000fd80008000000 */
.L_x_5511:
        /* <DEDUP_REMOVED lines=14> */
.L_x_5533:
[----:B------:R-:W-:-:S04]  /*6110*/  UIADD3 UR38, UR26, 0x1, URZ ;  /* 0x000000011a267890 */ /* 0x000fc8000fffe03f */
[----:B------:R-:W-:-:S04]  /*6120*/  UISETP.NE.AND UP0, UPT, UR38, 0x2, UPT ;  /* 0x000000022600788c */ /* 0x000fc8000bf05270 */
[----:B------:R-:W-:Y:S02]  /*6130*/  USEL UR6, URZ, 0x1, UP0 ;  /* 0x000000013f067887 */ /* 0x000fe40008000000 */
[----:B------:R-:W-:Y:S02]  /*6140*/  USEL UR38, UR38, URZ, UP0 ;  /* 0x0000003f26267287 */ /* 0x000fe40008000000 */
[----:B------:R-:W-:Y:S01]  /*6150*/  ULOP3.LUT UR37, UR37, UR6, URZ, 0x3c, !UPT ;  /* 0x0000000625257292 */ /* 0x000fe2000f8e3c3f */
[----:B------:R-:W-:Y:S11]  /*6160*/  @!P0 BRA `(.L_x_5515) ;  /* 0x0000000000048947 */ /* 0x000ff60003800000 */
[----:B------:R-:W-:Y:S01]  /*6170*/  BPT.TRAP 0x1 ;  /* 0x000000040000795c */ /* 0x000fe20000300000 */
.L_x_5515:
[----:B------:R-:W-:Y:S01]  /*6180*/  ULEA UR21, UR38, UR41, 0x3 ;  /* 0x0000002926157291 */ /* 0x000fe2000f8e183f */
[----:B-1234-:R-:W-:-:S05]  /*6190*/  IMAD.U32 R8, RZ, RZ, UR37 ;  /* 0x00000025ff087e24 */ /* 0x01efca000f8e00ff */
[----:B------:R-:W-:-:S04]  /*61a0*/  SHF.L.U32 R8, R8, 0x1f, RZ ;  /* 0x0000001f08087819 */ /* 0x000fc800000006ff */
[----:B------:R1:W2:Y:S01]  /*61b0*/  SYNCS.PHASECHK.TRANS64.TRYWAIT P1, [UR21+0x28c30], R8 ;  /* 0x028c3008ff0075a7 */ /* 0x0002a20008020155 */
[----:B------:R-:W-:Y:S05]  /*61c0*/  @!P0 BRA `(.L_x_5516) ;  /* 0x0000000000048947 */ /* 0x000fea0003800000 */
[----:B------:R-:W-:Y:S01]  /*61d0*/  BPT.TRAP 0x1 ;  /* 0x000000040000795c */ /* 0x000fe20000300000 */
.L_x_5516:
[----:B--2---:R-:W-:Y:S05]  /*61e0*/  @P1 BRA `(.L_x_5517) ;  /* 0x0000000000081947 */ /* 0x004fea0003800000 */
[----:B------:R-:W2:Y:S02]  /*61f0*/  SYNCS.PHASECHK.TRANS64.TRYWAIT P1, [UR21+0x28c30], R8 ;  /* 0x028c3008ff0075a7 */ /* 0x000ea40008020155 */
[----:B--2---:R-:W-:Y:S05]  /*6200*/  @!P1 BRA `(.L_x_5518) ;  /* 0x000000f800889947 */ /* 0x004fea0003800000 */
.L_x_5517:
[----:B------:R-:W-:Y:S01]  /*6210*/  R2UR UR18, R0 ;  /* 0x00000000001272ca */ /* 0x000fe200000e0000 */
[----:B0-----:R-:W-:Y:S01]  /*6220*/  WARPGROUP.ARRIVE ;  /* 0x00000000000079c5 */ /* 0x001fe20000000000 */
        /* <DEDUP_REMOVED lines=21> */
.L_x_5519:
[----:B------:R-:W-:Y:S01]  /*6380*/  UISETP.NE.AND UP1, UPT, UR52, URZ, UPT ;  /* 0x0000003f3400728c */ /* 0x000fe2000bf25270 */
[----:B------:R-:W-:Y:S01]  /*6390*/  VIADD R12, R185, UR45 ;  /* 0x0000002db90c7c36 */ /* 0x000fe20008000000 */
[----:B------:R-:W-:Y:S01]  /*63a0*/  UISETP.NE.AND UP0, UPT, UR51, URZ, UPT ;  /* 0x0000003f3300728c */ /* 0x000fe2000bf05270 */
[----:B------:R-:W-:-:S03]  /*63b0*/  IMAD.U32 R7, RZ, RZ, UR50 ;  /* 0x00000032ff077e24 */ /* 0x000fc6000f8e00ff */
[----:B------:R-:W-:Y:S02]  /*63c0*/  PLOP3.LUT P1, PT, PT, PT, UP1, 0x80, 0x0 ;  /* 0x000000000000781c */ /* 0x000fe40003f2f018 */
[----:B------:R-:W-:-:S03]  /*63d0*/  PLOP3.LUT P2, PT, PT, PT, UP1, 0x80, 0x0 ;  /* 0x000000000000781c */ /* 0x000fc60003f4f018 */
[----:B------:R-:W-:Y:S01]  /*63e0*/  @UP1 ULDC UR6, c[0x0][0x44c] ;  /* 0x0001130000061ab9 */ /* 0x000fe20000000800 */
[----:B------:R-:W-:-:S07]  /*63f0*/  @UP1 ULDC UR7, c[0x0][0x450] ;  /* 0x0001140000071ab9 */ /* 0x000fce0000000800 */
[----:B--2---:R-:W-:Y:S01]  /*6400*/  @P1 IMAD.HI.U32 R5, R12, UR6, RZ ;  /* 0x000000060c051c27 */ /* 0x004fe2000f8e00ff */
[----:B------:R-:W-:Y:S01]  /*6410*/  UIADD3 UR6, UR21, 0x28c40, URZ ;  /* 0x00028c4015067890 */ /* 0x000fe2000fffe03f */
[----:B------:R-:W-:-:S03]  /*6420*/  PLOP3.LUT P1, PT, PT, PT, UP0, 0x40, 0x0 ;  /* 0x000000000000781c */ /* 0x000fc60003f2e808 */
[----:B------:R-:W-:Y:S01]  /*6430*/  @P2 SHF.R.U32.HI R12, RZ, UR7, R5 ;  /* 0x00000007ff0c2c19 */ /* 0x000fe20008011605 */
[----:B------:R-:W-:Y:S01]  /*6440*/  UPRMT UR6, UR40, 0x654, UR6 ;  /* 0x0000065428067896 */ /* 0x000fe20008000006 */
[----:B------:R-:W-:-:S03]  /*6450*/  IMAD.SHL.U32 R5, R9, 0x40, RZ ;  /* 0x0000004009057824 */ /* 0x000fc600078e00ff */
[----:B------:R-:W0:Y:S02]  /*6460*/  SHFL.IDX PT, R13, R12, RZ, 0x1c1f ;  /* 0x001c1fff0c0d7589 */ /* 0x000e2400000e0000 */
[----:B------:R-:W-:-:S03]  /*6470*/  IADD3 R6, -R2, 0x1, -R5 ;  /* 0x0000000102067810 */ /* 0x000fc60007ffe905 */
[----:B------:R-:W-:Y:S01]  /*6480*/  SYNCS.ARRIVE.TRANS64.RED.A1T0 RZ, [UR6], RZ ;  /* 0x000000ffffff79a7 */ /* 0x000fe20008100406 */
[----:B------:R-:W-:Y:S01]  /*6490*/  ULOP3.LUT UR6, URZ, UR22, URZ, 0x33, !UPT ;  /* 0x000000163f067292 */ /* 0x000fe2000f8e333f */
[----:B------:R-:W-:-:S05]  /*64a0*/  IADD3 R6, -R7, UR48, R6 ;  /* 0x0000003007067c10 */ /* 0x000fca000fffe106 */
[C---:B------:R-:W-:Y:S02]  /*64b0*/  VIADD R20, R6.reuse, UR25 ;  /* 0x0000001906147c36 */ /* 0x040fe40008000000 */
[----:B------:R-:W-:Y:S02]  /*64c0*/  VIADD R206, R6, UR6 ;  /* 0x0000000606ce7c36 */ /* 0x000fe40008000000 */
[----:B0-----:R-:W-:Y:S02]  /*64d0*/  IMAD.IADD R14, R20, 0x1, R13 ;  /* 0x00000001140e7824 */ /* 0x001fe400078e020d */
[----:B------:R-:W-:Y:S01]  /*64e0*/  IMAD.IADD R15, R13, 0x1, R206 ;  /* 0x000000010d0f7824 */ /* 0x000fe200078e02ce */
[----:B------:R-:W-:Y:S06]  /*64f0*/  @P1 BRA `(.L_x_5520) ;  /* 0x00000000005c1947 */ /* 0x000fec0003800000 */
[----:B------:R-:W-:Y:S01]  /*6500*/  IMAD.U32 R6, RZ, RZ, UR50 ;  /* 0x00000032ff067e24 */ /* 0x000fe2000f8e00ff */
[----:B------:R-:W-:Y:S04]  /*6510*/  BSSY B0, `(.L_x_5521) ;  /* 0x0000011000007945 */ /* 0x000fe80003800000 */
[----:B------:R-:W-:-:S04]  /*6520*/  IADD3 R13, -R6, UR48, R13 ;  /* 0x00000030060d7c10 */ /* 0x000fc8000fffe10d */
        /* <DEDUP_REMOVED lines=10> */
.L_x_5522:
[----:B------:R-:W-:-:S05]  /*65d0*/  IMAD.U32 R208, RZ, RZ, UR24 ;  /* 0x00000018ffd07e24 */ /* 0x000fca000f8e00ff */
[----:B------:R-:W-:-:S13]  /*65e0*/  ISETP.NE.AND P1, PT, R208, 0x1, PT ;  /* 0x00000001d000780c */ /* 0x000fda0003f25270 */
[----:B------:R-:W0:Y:S02]  /*65f0*/  @P1 LDC.64 R6, c[0x0][0x9e8] ;  /* 0x00027a00ff061b82 */ /* 0x000e240000000a00 */
[----:B0-----:R-:W-:-:S05]  /*6600*/  @P1 IMAD.HI.U32 R6, R13, R6, RZ ;  /* 0x000000060d061227 */ /* 0x001fca00078e00ff */
[----:B------:R-:W-:-:S07]  /*6610*/  @P1 SHF.R.U32.HI R13, RZ, R7, R6 ;  /* 0x00000007ff0d1219 */ /* 0x000fce0000011606 */
.L_x_5523:
[----:B------:R-:W-:Y:S05]  /*6620*/  BSYNC B0 ;  /* 0x0000000000007941 */ /* 0x000fea0003800000 */
.L_x_5521:
[----:B------:R-:W-:-:S04]  /*6630*/  IMAD R13, R13, R208, -R5 ;  /* 0x000000d00d0d7224 */ /* 0x000fc800078e0a05 */
[----:B------:R-:W-:-:S05]  /*6640*/  IMAD.IADD R13, R13, 0x1, -R2 ;  /* 0x000000010d0d7824 */ /* 0x000fca00078e0a02 */
[----:B------:R-:W-:Y:S02]  /*6650*/  VIADDMNMX R14, R13, R208, R14, PT ;  /* 0x000000d00d0e7246 */ /* 0x000fe4000380010e */
[----:B------:R-:W-:-:S07]  /*6660*/  VIMNMX R15, R15, R13, !PT ;  /* 0x0000000d0f0f7248 */ /* 0x000fce0007fe0100 */
.L_x_5520:
[----:B------:R-:W-:Y:S01]  /*6670*/  ISETP.GT.AND P1, PT, R9, -0x1, PT ;  /* 0xffffffff0900780c */ /* 0x000fe20003f24270 */
[----:B------:R-:W0:Y:S01]  /*6680*/  SHFL.IDX PT, R7, R12, 0x1, 0x1c1f ;  /* 0x003c1f000c077f89 */ /* 0x000e2200000e0000 */
        /* <DEDUP_REMOVED lines=11> */
[C---:B------:R-:W-:Y:S01]  /*6740*/  ISETP.GT.AND P3, PT, R15.reuse, 0x10, P1 ;  /* 0x000000100f00780c */ /* 0x040fe20000f64270 */
[----:B0-----:R-:W-:Y:S01]  /*6750*/  IMAD.IADD R12, R20, 0x1, R7 ;  /* 0x00000001140c7824 */ /* 0x001fe200078e0207 */
        /* <DEDUP_REMOVED lines=53> */
.L_x_5526:
[----:B------:R-:W-:-:S05]  /*6ab0*/  IMAD.U32 R20, RZ, RZ, UR24 ;  /* 0x00000018ff147e24 */ /* 0x000fca000f8e00ff */
[----:B------:R-:W-:-:S13]  /*6ac0*/  ISETP.NE.AND P2, PT, R20, 0x1, PT ;  /* 0x000000011400780c */ /* 0x000fda0003f45270 */
[----:B------:R-:W0:Y:S02]  /*6ad0*/  @P2 LDC.64 R6, c[0x0][0x9e8] ;  /* 0x00027a00ff062b82 */ /* 0x000e240000000a00 */
[----:B0-----:R-:W-:-:S05]  /*6ae0*/  @P2 IMAD.HI.U32 R6, R15, R6, RZ ;  /* 0x000000060f062227 */ /* 0x001fca00078e00ff */
[----:B------:R-:W-:-:S07]  /*6af0*/  @P2 SHF.R.U32.HI R15, RZ, R7, R6 ;  /* 0x00000007ff0f2219 */ /* 0x000fce0000011606 */
.L_x_5527:
[----:B------:R-:W-:Y:S05]  /*6b00*/  BSYNC B0 ;  /* 0x0000000000007941 */ /* 0x000fea0003800000 */
.L_x_5525:
[----:B------:R-:W-:-:S04]  /*6b10*/  IMAD R5, R15, R20, -R5 ;  /* 0x000000140f057224 */ /* 0x000fc800078e0a05 */
[----:B------:R-:W-:-:S05]  /*6b20*/  IMAD.IADD R5, R5, 0x1, -R2 ;  /* 0x0000000105057824 */ /* 0x000fca00078e0a02 */
[----:B------:R-:W-:Y:S02]  /*6b30*/  VIADDMNMX R12, R5, R20, R12, PT ;  /* 0x00000014050c7246 */ /* 0x000fe4000380010c */
[----:B------:R-:W-:-:S07]  /*6b40*/  VIMNMX R14, R14, R5, !PT ;  /* 0x000000050e0e7248 */ /* 0x000fce0007fe0100 */
.L_x_5524:
        /* <DEDUP_REMOVED lines=34> */
[----:B------:R-:W0:Y:S01]  /*6d70*/  SHFL.BFLY PT, R5, R6, 0x2, 0x1f ;  /* 0x0c401f0006057f89 */ /* 0x000e2200000e0000 */
        /* <DEDUP_REMOVED lines=12> */
[----:B0-----:R-:W-:Y:S02]  /*6e40*/  FMNMX.FTZ R7, R6, R5, !PT ;  /* 0x0000000506077209 */ /* 0x001fe40007810000 */
[----:B------:R-:W-:Y:S02]  /*6e50*/  FMNMX.FTZ R6, R154, R11, !PT ;  /* 0x0000000b9a067209 */ /* 0x000fe40007810000 */
[----:B------:R-:W-:Y:S01]  /*6e60*/  ISETP.LT.OR P5, PT, R12, 0x22, P5 ;  /* 0x000000220c00780c */ /* 0x000fe20002fa1670 */
[----:B------:R-:W0:Y:S01]  /*6e70*/  SHFL.BFLY PT, R20, R7, 0x1, 0x1f ;  /* 0x0c201f0007147f89 */ /* 0x000e2200000e0000 */
[----:B------:R-:W-:-:S02]  /*6e80*/  ISETP.GT.AND P6, PT, R14, 0x29, P1 ;  /* 0x000000290e00780c */ /* 0x000fc40000fc4270 */
[----:B------:R-:W-:Y:S02]  /*6e90*/  ISETP.LT.OR P4, PT, R12, 0x29, P4 ;  /* 0x000000290c00780c */ /* 0x000fe40002781670 */
[----:B------:R-:W-:Y:S02]  /*6ea0*/  FSEL R171, R171, -INF , !P5 ;  /* 0xff800000abab7808 */ /* 0x000fe40006800000 */
[----:B------:R-:W-:Y:S02]  /*6eb0*/  ISETP.GT.AND P2, PT, R14, 0x30, P1 ;  /* 0x000000300e00780c */ /* 0x000fe40000f44270 */
[----:B------:R-:W-:Y:S02]  /*6ec0*/  FSEL R174, R174, -INF , !P4 ;  /* 0xff800000aeae7808 */ /* 0x000fe40006000000 */
[----:B------:R-:W-:Y:S02]  /*6ed0*/  ISETP.LT.OR P6, PT, R12, 0x2a, P6 ;  /* 0x0000002a0c00780c */ /* 0x000fe400037c1670 */
[----:B------:R-:W-:-:S02]  /*6ee0*/  ISETP.GT.AND P5, PT, R14, 0x31, P1 ;  /* 0x000000310e00780c */ /* 0x000fc40000fa4270 */
[----:B------:R-:W-:Y:S02]  /*6ef0*/  ISETP.LT.OR P2, PT, R12, 0x31, P2 ;  /* 0x000000310c00780c */ /* 0x000fe40001741670 */
[----:B------:R-:W-:Y:S02]  /*6f00*/  FSEL R175, R175, -INF , !P6 ;  /* 0xff800000afaf7808 */ /* 0x000fe40007000000 */
[----:B------:R-:W-:Y:S02]  /*6f10*/  ISETP.GT.AND P4, PT, R14, 0x38, P1 ;  /* 0x000000380e00780c */ /* 0x000fe40000f84270 */
[----:B------:R-:W-:Y:S02]  /*6f20*/  ISETP.LT.OR P5, PT, R12, 0x32, P5 ;  /* 0x000000320c00780c */ /* 0x000fe40002fa1670 */
[----:B------:R-:W-:Y:S02]  /*6f30*/  FSEL R178, R178, -INF , !P2 ;  /* 0xff800000b2b27808 */ /* 0x000fe40005000000 */
[----:B0-----:R-:W-:-:S02]  /*6f40*/  FMNMX.FTZ R5, R7, R20, !PT ;  /* 0x0000001407057209 */ /* 0x001fc40007810000 */
        /* <DEDUP_REMOVED lines=19> */
[----:B------:R-:W-:Y:S01]  /*7080*/  IMAD.MOV R177, RZ, RZ, -R17 ;  /* 0x000000ffffb17224 */ /* 0x000fe200078e0a11 */
[----:B------:R-:W-:Y:S01]  /*7090*/  FSEL R182, R182, -INF , !P4 ;  /* 0xff800000b6b67808 */ /* 0x000fe20006000000 */
[--C-:B------:R-:W-:Y:S01]  /*70a0*/  FFMA.FTZ R14, R164, UR10, -R20.reuse ;  /* 0x0000000aa40e7c23 */ /* 0x100fe20008010814 */
[----:B------:R-:W-:Y:S01]  /*70b0*/  FMNMX.FTZ R6, R170, R7, !PT ;  /* 0x00000007aa067209 */ /* 0x000fe20007810000 */
[--C-:B------:R-:W-:Y:S01]  /*70c0*/  FFMA.FTZ R7, R153, UR10, -R20.reuse ;  /* 0x0000000a99077c23 */ /* 0x100fe20008010814 */
[----:B------:R-:W-:Y:S01]  /*70d0*/  FSEL R183, R183, -INF , !P1 ;  /* 0xff800000b7b77808 */ /* 0x000fe20004800000 */
[--C-:B------:R-:W-:Y:S01]  /*70e0*/  FFMA.FTZ R153, R169, UR10, -R20.reuse ;  /* 0x0000000aa9997c23 */ /* 0x100fe20008010814 */
[----:B------:R-:W-:Y:S01]  /*70f0*/  FMNMX.FTZ R13, R171, R6, !PT ;  /* 0x00000006ab0d7209 */ /* 0x000fe20007810000 */
[----:B------:R-:W-:Y:S01]  /*7100*/  MUFU.EX2 R12, R12 ;  /* 0x0000000c000c7308 */ /* 0x000fe20000000800 */
[----:B------:R-:W-:Y:S01]  /*7110*/  ISETP.NE.AND P1, PT, R2, R177, PT ;  /* 0x000000b10200720c */ /* 0x000fe20003f25270 */
        /* <DEDUP_REMOVED lines=8> */
[----:B------:R-:W-:Y:S01]  /*71a0*/  FFMA.FTZ R180, R180, UR10, -R20 ;  /* 0x0000000ab4b47c23 */ /* 0x000fe20008010814 */
[----:B------:R-:W-:-:S04]  /*71b0*/  FMNMX.FTZ R6, R178, R15, !PT ;  /* 0x0000000fb2067209 */ /* 0x000fc80007810000 */
[----:B------:R-:W-:Y:S01]  /*71c0*/  FMNMX.FTZ R15, R179, R6, !PT ;  /* 0x00000006b30f7209 */ /* 0x000fe20007810000 */
[----:B------:R-:W-:Y:S03]  /*71d0*/  MUFU.EX2 R13, R13 ;  /* 0x0000000d000d7308 */ /* 0x000fe60000000800 */
[----:B------:R-:W-:Y:S01]  /*71e0*/  FMNMX.FTZ R6, R182, R15, !PT ;  /* 0x0000000fb6067209 */ /* 0x000fe20007810000 */
[----:B------:R-:W-:Y:S01]  /*71f0*/  FFMA.FTZ R15, R161, UR10, -R20 ;  /* 0x0000000aa10f7c23 */ /* 0x000fe20008010814 */
[----:B------:R-:W-:Y:S02]  /*7200*/  FSEL R161, R5, RZ, P3 ;  /* 0x000000ff05a17208 */ /* 0x000fe40001800000 */
[----:B------:R-:W-:Y:S01]  /*7210*/  FMNMX.FTZ R6, R183, R6, !PT ;  /* 0x00000006b7067209 */ /* 0x000fe20007810000 */
[----:B------:R-:W-:Y:S02]  /*7220*/  MUFU.EX2 R156, R156 ;  /* 0x0000009c009c7308 */ /* 0x000fe40000000800 */
[----:B------:R-:W-:-:S02]  /*7230*/  FADD.FTZ R161, -R161, R10 ;  /* 0x0000000aa1a17221 */ /* 0x000fc40000010100 */
[----:B------:R-:W0:Y:S02]  /*7240*/  SHFL.BFLY PT, R157, R6, 0x2, 0x1f ;  /* 0x0c401f00069d7f89 */ /* 0x000e2400000e0000 */
[----:B------:R-:W-:Y:S02]  /*7250*/  FMUL.FTZ R161, R161, UR10 ;  /* 0x0000000aa1a17c20 */ /* 0x000fe40008410000 */
[----:B------:R-:W-:Y:S08]  /*7260*/  MUFU.EX2 R15, R15 ;  /* 0x0000000f000f7308 */ /* 0x000ff00000000800 */
[----:B------:R-:W2:Y:S08]  /*7270*/  MUFU.EX2 R161, R161 ;  /* 0x000000a100a17308 */ /* 0x000eb00000000800 */
[----:B------:R-:W3:Y:S01]  /*7280*/  MUFU.EX2 R14, R14 ;  /* 0x0000000e000e7308 */ /* 0x000ee20000000800 */
[----:B0-----:R-:W-:Y:S01]  /*7290*/  FMNMX.FTZ R168, R6, R157, !PT ;  /* 0x0000009d06a87209 */ /* 0x001fe20007810000 */
[----:B------:R-:W-:-:S06]  /*72a0*/  FFMA.FTZ R157, R172, UR10, -R20 ;  /* 0x0000000aac9d7c23 */ /* 0x000fcc0008010814 */
[----:B------:R-:W0:Y:S01]  /*72b0*/  MUFU.EX2 R21, R21 ;  /* 0x0000001500157308 */ /* 0x000e220000000800 */
[----:B------:R-:W4:Y:S01]  /*72c0*/  SHFL.BFLY PT, R169, R168, 0x1, 0x1f ;  /* 0x0c201f00a8a97f89 */ /* 0x000f2200000e0000 */
[----:B--2---:R-:W-:Y:S01]  /*72d0*/  FFMA.FTZ R172, R161, R3, R152 ;  /* 0x00000003a1ac7223 */ /* 0x004fe20000010098 */
[----:B------:R-:W-:Y:S01]  /*72e0*/  F2FP.F16.F32.PACK_AB R152, R7, R152 ;  /* 0x000000980798723e */ /* 0x000fe200000000ff */
[-C--:B------:R-:W-:Y:S01]  /*72f0*/  FMUL.FTZ R24, R24, R161.reuse ;  /* 0x000000a118187220 */ /* 0x080fe20000410000 */
[-C--:B------:R-:W-:Y:S01]  /*7300*/  FMUL.FTZ R25, R25, R161.reuse ;  /* 0x000000a119197220 */ /* 0x080fe20000410000 */
[----:B------:R-:W-:Y:S01]  /*7310*/  FADD.FTZ R172, R7, R172 ;  /* 0x000000ac07ac7221 */ /* 0x000fe20000010000 */
[-C--:B------:R-:W-:Y:S01]  /*7320*/  FMUL.FTZ R28, R28, R161.reuse ;  /* 0x000000a11c1c7220 */ /* 0x080fe20000410000 */
[----:B------:R2:W-:Y:S01]  /*7330*/  MUFU.EX2 R10, R173 ;  /* 0x000000ad000a7308 */ /* 0x0005e20000000800 */
[-C--:B------:R-:W-:Y:S01]  /*7340*/  FMUL.FTZ R29, R29, R161.reuse ;  /* 0x000000a11d1d7220 */ /* 0x080fe20000410000 */
[----:B------:R-:W-:Y:S01]  /*7350*/  FADD.FTZ R177, R13, R172 ;  /* 0x000000ac0db17221 */ /* 0x000fe20000010000 */
[-C--:B------:R-:W-:Y:S01]  /*7360*/  FMUL.FTZ R32, R32, R161.reuse ;  /* 0x000000a120207220 */ /* 0x080fe20000410000 */
[-C--:B------:R-:W-:Y:S01]  /*7370*/  FMUL.FTZ R33, R33, R161.reuse ;  /* 0x000000a121217220 */ /* 0x080fe20000410000 */
[-C--:B------:R-:W-:Y:S01]  /*7380*/  FMUL.FTZ R36, R36, R161.reuse ;  /* 0x000000a124247220 */ /* 0x080fe20000410000 */
[----:B------:R-:W-:Y:S01]  /*7390*/  FADD.FTZ R177, R12, R177 ;  /* 0x000000b10cb17221 */ /* 0x000fe20000010000 */
[----:B------:R-:W-:Y:S01]  /*73a0*/  FMUL.FTZ R37, R37, R161 ;  /* 0x000000a125257220 */ /* 0x000fe20000410000 */
[----:B------:R-:W-:Y:S01]  /*73b0*/  MUFU.EX2 R160, R160 ;  /* 0x000000a000a07308 */ /* 0x000fe20000000800 */
[----:B--2---:R-:W-:Y:S01]  /*73c0*/  FFMA.FTZ R173, R181, UR10, -R20 ;  /* 0x0000000ab5ad7c23 */ /* 0x004fe20008010814 */
[----:B------:R-:W-:-:S02]  /*73d0*/  IMAD.U32 R181, RZ, RZ, UR26 ;  /* 0x0000001affb57e24 */ /* 0x000fc4000f8e00ff */
[----:B------:R-:W-:Y:S01]  /*73e0*/  FADD.FTZ R176, R156, R177 ;  /* 0x000000b19cb07221 */ /* 0x000fe20000010000 */
[----:B------:R-:W-:Y:S01]  /*73f0*/  F2FP.F16.F32.PACK_AB R156, R15, R156 ;  /* 0x0000009c0f9c723e */ /* 0x000fe200000000ff */
[-C--:B------:R-:W-:Y:S01]  /*7400*/  FMUL.FTZ R40, R40, R161.reuse ;  /* 0x000000a128287220 */ /* 0x080fe20000410000 */
[----:B------:R-:W-:Y:S01]  /*7410*/  FMUL.FTZ R41, R41, R161 ;  /* 0x000000a129297220 */ /* 0x000fe20000410000 */
[----:B------:R-:W-:Y:S01]  /*7420*/  FADD.FTZ R177, R15, R176 ;  /* 0x000000b00fb17221 */ /* 0x000fe20000010000 */
[----:B------:R-:W-:Y:S01]  /*7430*/  MUFU.EX2 R153, R153 ;  /* 0x0000009900997308 */ /* 0x000fe20000000800 */
[----:B----4-:R-:W-:Y:S01]  /*7440*/  FMNMX.FTZ R6, R168, R169, !PT ;  /* 0x000000a9a8067209 */ /* 0x010fe20007810000 */
[-C--:B------:R-:W-:Y:S01]  /*7450*/  FMUL.FTZ R44, R44, R161.reuse ;  /* 0x000000a12c2c7220 */ /* 0x080fe20000410000 */
[-C--:B------:R-:W-:Y:S01]  /*7460*/  FMUL.FTZ R45, R45, R161.reuse ;  /* 0x000000a12d2d7220 */ /* 0x080fe20000410000 */
[-C--:B------:R-:W-:Y:S01]  /*7470*/  FMUL.FTZ R48, R48, R161.reuse ;  /* 0x000000a130307220 */ /* 0x080fe20000410000 */
[C---:B------:R-:W-:Y:S01]  /*7480*/  FSETP.NEU.FTZ.AND P2, PT, R6.reuse, -INF , PT ;  /* 0xff8000000600780b */ /* 0x040fe20003f5d000 */
[C---:B------:R-:W-:Y:S01]  /*7490*/  FMUL.FTZ R3, R6.reuse, UR10 ;  /* 0x0000000a06037c20 */ /* 0x040fe20008410000 */
[-C--:B------:R-:W-:Y:S01]  /*74a0*/  FMUL.FTZ R49, R49, R161.reuse ;  /* 0x000000a131317220 */ /* 0x080fe20000410000 */
[----:B------:R-:W2:Y:S01]  /*74b0*/  MUFU.EX2 R157, R157 ;  /* 0x0000009d009d7308 */ /* 0x000ea20000000800 */
[----:B------:R-:W-:Y:S01]  /*74c0*/  FSEL R20, R6, RZ, P2 ;  /* 0x000000ff06147208 */ /* 0x000fe20001000000 */
[-C--:B------:R-:W-:Y:S01]  /*74d0*/  FMUL.FTZ R52, R52, R161.reuse ;  /* 0x000000a134347220 */ /* 0x080fe20000410000 */
[----:B------:R-:W-:Y:S01]  /*74e0*/  FSEL R3, R3, RZ, P2 ;  /* 0x000000ff03037208 */ /* 0x000fe20001000000 */
[-C--:B------:R-:W-:Y:S01]  /*74f0*/  FMUL.FTZ R53, R53, R161.reuse ;  /* 0x000000a135357220 */ /* 0x080fe20000410000 */
[-C--:B------:R-:W-:Y:S01]  /*7500*/  FMUL.FTZ R56, R56, R161.reuse ;  /* 0x000000a138387220 */ /* 0x080fe20000410000 */
[----:B------:R-:W-:Y:S01]  /*7510*/  FADD.FTZ R20, -R20, R11 ;  /* 0x0000000b14147221 */ /* 0x000fe20000010100 */
[----:B------:R-:W-:Y:S01]  /*7520*/  FMUL.FTZ R57, R57, R161 ;  /* 0x000000a139397220 */ /* 0x000fe20000410000 */
[----:B------:R-:W-:Y:S01]  /*7530*/  FFMA.FTZ R169, R154, UR10, -R3 ;  /* 0x0000000a9aa97c23 */ /* 0x000fe20008010803 */
[----:B------:R-:W-:-:S02]  /*7540*/  @!P1 IMAD R154, R181, 0x40, R16 ;  /* 0x00000040b59a9824 */ /* 0x000fc400078e0210 */
[----:B------:R-:W-:Y:S01]  /*7550*/  FMUL.FTZ R20, R20, UR10 ;  /* 0x0000000a14147c20 */ /* 0x000fe20008410000 */
[--C-:B------:R-:W-:Y:S01]  /*7560*/  FFMA.FTZ R172, R155, UR10, -R3.reuse ;  /* 0x0000000a9bac7c23 */ /* 0x100fe20008010803 */
[----:B------:R-:W-:Y:S01]  /*7570*/  FFMA.FTZ R155, R158, UR10, -R3 ;  /* 0x0000000a9e9b7c23 */ /* 0x000fe20008010803 */
[----:B------:R-:W4:Y:S01]  /*7580*/  MUFU.EX2 R164, R164 ;  /* 0x000000a400a47308 */ /* 0x000f220000000800 */
[----:B------:R-:W-:Y:S01]  /*7590*/  @!P1 LEA R11, R154, UR41, 0x2 ;  /* 0x000000299a0b9c11 */ /* 0x000fe2000f8e10ff */
[----:B---3--:R-:W-:Y:S01]  /*75a0*/  FADD.FTZ R154, R14, R177 ;  /* 0x000000b10e9a7221 */ /* 0x008fe20000010000 */
[--C-:B------:R-:W-:Y:S01]  /*75b0*/  FFMA.FTZ R159, R159, UR10, -R3.reuse ;  /* 0x0000000a9f9f7c23 */ /* 0x100fe20008010803 */
[--C-:B------:R-:W-:Y:S01]  /*75c0*/  FFMA.FTZ R176, R162, UR10, -R3.reuse ;  /* 0x0000000aa2b07c23 */ /* 0x100fe20008010803 */
[--C-:B------:R-:W-:Y:S01]  /*75d0*/  FFMA.FTZ R163, R163, UR10, -R3.reuse ;  /* 0x0000000aa3a37c23 */ /* 0x100fe20008010803 */
[----:B0-----:R-:W-:Y:S01]  /*75e0*/  FADD.FTZ R181, R21, R154 ;  /* 0x0000009a15b57221 */ /* 0x001fe20000010000 */
[----:B--2---:R-:W-:Y:S01]  /*75f0*/  F2FP.F16.F32.PACK_AB R162, R10, R157 ;  /* 0x0000009d0aa2723e */ /* 0x004fe200000000ff */
[----:B------:R-:W-:Y:S01]  /*7600*/  MUFU.EX2 R169, R169 ;  /* 0x000000a900a97308 */ /* 0x000fe20000000800 */
[----:B------:R-:W-:Y:S01]  /*7610*/  FFMA.FTZ R177, R166, UR10, -R3 ;  /* 0x0000000aa6b17c23 */ /* 0x000fe20008010803 */
[----:B------:R-:W-:Y:S01]  /*7620*/  FADD.FTZ R154, R160, R181 ;  /* 0x000000b5a09a7221 */ /* 0x000fe20000010000 */
[--C-:B------:R-:W-:Y:S01]  /*7630*/  FFMA.FTZ R167, R167, UR10, -R3.reuse ;  /* 0x0000000aa7a77c23 */ /* 0x100fe20008010803 */
[--C-:B------:R-:W-:Y:S01]  /*7640*/  FFMA.FTZ R171, R171, UR10, -R3.reuse ;  /* 0x0000000aabab7c23 */ /* 0x100fe20008010803 */
[--C-:B------:R-:W-:Y:S01]  /*7650*/  FFMA.FTZ R174, R174, UR10, -R3.reuse ;  /* 0x0000000aaeae7c23 */ /* 0x100fe20008010803 */
[----:B------:R-:W-:Y:S01]  /*7660*/  FADD.FTZ R154, R153, R154 ;  /* 0x0000009a999a7221 */ /* 0x000fe20000010000 */
[--C-:B------:R-:W-:Y:S01]  /*7670*/  FFMA.FTZ R175, R175, UR10, -R3.reuse ;  /* 0x0000000aafaf7c23 */ /* 0x100fe20008010803 */
[----:B------:R-:W0:Y:S01]  /*7680*/  MUFU.EX2 R20, R20 ;  /* 0x0000001400147308 */ /* 0x000e220000000800 */
[--C-:B------:R-:W-:Y:S01]  /*7690*/  FFMA.FTZ R178, R178, UR10, -R3.reuse ;  /* 0x0000000ab2b27c23 */ /* 0x100fe20008010803 */
[----:B------:R-:W-:Y:S01]  /*76a0*/  FADD.FTZ R181, R157, R154 ;  /* 0x0000009a9db57221 */ /* 0x000fe20000010000 */
[--C-:B------:R-:W-:Y:S01]  /*76b0*/  FFMA.FTZ R179, R179, UR10, -R3.reuse ;  /* 0x0000000ab3b37c23 */ /* 0x100fe20008010803 */
[--C-:B------:R-:W-:Y:S01]  /*76c0*/  FFMA.FTZ R182, R182, UR10, -R3.reuse ;  /* 0x0000000ab6b67c23 */ /* 0x100fe20008010803 */
[----:B------:R-:W-:Y:S01]  /*76d0*/  FFMA.FTZ R183, R183, UR10, -R3 ;  /* 0x0000000ab7b77c23 */ /* 0x000fe20008010803 */
[----:B------:R-:W-:Y:S01]  /*76e0*/  FADD.FTZ R181, R10, R181 ;  /* 0x000000b50ab57221 */ /* 0x000fe20000010000 */
[----:B------:R-:W-:Y:S01]  /*76f0*/  F2FP.F16.F32.PACK_AB R154, R12, R13 ;  /* 0x0000000d0c9a723e */ /* 0x000fe200000000ff */
[----:B------:R-:W2:Y:S01]  /*7700*/  MUFU.EX2 R172, R172 ;  /* 0x000000ac00ac7308 */ /* 0x000ea20000000800 */
[----:B------:R3:W-:Y:S01]  /*7710*/  @!P1 STS [R11+0x28800], R161 ;  /* 0x028800a10b009388 */ /* 0x0007e20000000800 */
[----:B----4-:R-:W-:Y:S01]  /*7720*/  FADD.FTZ R158, R164, R181 ;  /* 0x000000b5a49e7221 */ /* 0x010fe20000010000 */
[----:B------:R-:W-:Y:S01]  /*7730*/  F2FP.F16.F32.PACK_AB R160, R153, R160 ;  /* 0x000000a099a0723e */ /* 0x000fe200000000ff */
[-C--:B------:R-:W-:Y:S01]  /*7740*/  FMUL.FTZ R60, R60, R161.reuse ;  /* 0x000000a13c3c7220 */ /* 0x080fe20000410000 */
[-C--:B------:R-:W-:Y:S01]  /*7750*/  FMUL.FTZ R61, R61, R161.reuse ;  /* 0x000000a13d3d7220 */ /* 0x080fe20000410000 */
[-C--:B------:R-:W-:Y:S01]  /*7760*/  FMUL.FTZ R64, R64, R161.reuse ;  /* 0x000000a140407220 */ /* 0x080fe20000410000 */
[-C--:B------:R-:W-:Y:S01]  /*7770*/  FMUL.FTZ R65, R65, R161.reuse ;  /* 0x000000a141417220 */ /* 0x080fe20000410000 */
[----:B------:R-:W4:Y:S01]  /*7780*/  MUFU.EX2 R165, R165 ;  /* 0x000000a500a57308 */ /* 0x000f220000000800 */
[----:B0-----:R-:W-:Y:S01]  /*7790*/  FFMA.FTZ R7, R20, R4, R169 ;  /* 0x0000000414077223 */ /* 0x001fe200000100a9 */
[----:B------:R0:W-:Y:S01]  /*77a0*/  @!P1 STS [R11+0x28820], R20 ;  /* 0x028820140b009388 */ /* 0x0001e20000000800 */
[-C--:B------:R-:W-:Y:S01]  /*77b0*/  FMUL.FTZ R68, R68, R161.reuse ;  /* 0x000000a144447220 */ /* 0x080fe20000410000 */
[-C--:B------:R-:W-:Y:S01]  /*77c0*/  FMUL.FTZ R69, R69, R161.reuse ;  /* 0x000000a145457220 */ /* 0x080fe20000410000 */
[-C--:B------:R-:W-:Y:S01]  /*77d0*/  FMUL.FTZ R72, R72, R161.reuse ;  /* 0x000000a148487220 */ /* 0x080fe20000410000 */
[-C--:B------:R-:W-:Y:S01]  /*77e0*/  FMUL.FTZ R73, R73, R161.reuse ;  /* 0x000000a149497220 */ /* 0x080fe20000410000 */
[----:B------:R-:W-:Y:S01]  /*77f0*/  FMUL.FTZ R76, R76, R161 ;  /* 0x000000a14c4c7220 */ /* 0x000fe20000410000 */
[----:B------:R-:W5:Y:S01]  /*7800*/  MUFU.EX2 R155, R155 ;  /* 0x0000009b009b7308 */ /* 0x000f620000000800 */
[C---:B--2---:R-:W-:Y:S01]  /*7810*/  FADD.FTZ R4, R172.reuse, R7 ;  /* 0x00000007ac047221 */ /* 0x044fe20000010000 */
[----:B------:R-:W-:Y:S01]  /*7820*/  F2FP.F16.F32.PACK_AB R153, R172, R169 ;  /* 0x000000a9ac99723e */ /* 0x000fe200000000ff */
[-C--:B------:R-:W-:Y:S01]  /*7830*/  FMUL.FTZ R77, R77, R161.reuse ;  /* 0x000000a14d4d7220 */ /* 0x080fe20000410000 */
[-C--:B------:R-:W-:Y:S01]  /*7840*/  FMUL.FTZ R80, R80, R161.reuse ;  /* 0x000000a150507220 */ /* 0x080fe20000410000 */
[-C--:B------:R-:W-:Y:S01]  /*7850*/  FMUL.FTZ R81, R81, R161.reuse ;  /* 0x000000a151517220 */ /* 0x080fe20000410000 */
[-C--:B------:R-:W-:Y:S01]  /*7860*/  FMUL.FTZ R84, R84, R161.reuse ;  /* 0x000000a154547220 */ /* 0x080fe20000410000 */
[-C--:B------:R-:W-:Y:S01]  /*7870*/  FMUL.FTZ R85, R85, R161.reuse ;  /* 0x000000a155557220 */ /* 0x080fe20000410000 */
[----:B------:R2:W1:Y:S01]  /*7880*/  MUFU.EX2 R168, R180 ;  /* 0x000000b400a87308 */ /* 0x0004620000000800 */
[----:B----4-:R-:W-:Y:S01]  /*7890*/  F2FP.F16.F32.PACK_AB R164, R165, R164 ;  /* 0x000000a4a5a4723e */ /* 0x010fe200000000ff */
[-C--:B------:R-:W-:Y:S01]  /*78a0*/  FMUL.FTZ R88, R88, R161.reuse ;  /* 0x000000a158587220 */ /* 0x080fe20000410000 */
[-C--:B------:R-:W-:Y:S01]  /*78b0*/  FMUL.FTZ R89, R89, R161.reuse ;  /* 0x000000a159597220 */ /* 0x080fe20000410000 */
[-C--:B------:R-:W-:Y:S01]  /*78c0*/  FMUL.FTZ R92, R92, R161.reuse ;  /* 0x000000a15c5c7220 */ /* 0x080fe20000410000 */
[-C--:B------:R-:W-:Y:S01]  /*78d0*/  FMUL.FTZ R93, R93, R161.reuse ;  /* 0x000000a15d5d7220 */ /* 0x080fe20000410000 */
[-C--:B------:R-:W-:Y:S01]  /*78e0*/  FMUL.FTZ R96, R96, R161.reuse ;  /* 0x000000a160607220 */ /* 0x080fe20000410000 */
[-C--:B------:R-:W-:Y:S01]  /*78f0*/  FMUL.FTZ R97, R97, R161.reuse ;  /* 0x000000a161617220 */ /* 0x080fe20000410000 */
[----:B------:R-:W4:Y:S01]  /*7900*/  MUFU.EX2 R173, R173 ;  /* 0x000000ad00ad7308 */ /* 0x000f220000000800 */
[----:B--2---:R-:W-:Y:S01]  /*7910*/  FFMA.FTZ R180, R170, UR10, -R3 ;  /* 0x0000000aaab47c23 */ /* 0x004fe20008010803 */
[----:B------:R-:W-:Y:S01]  /*7920*/  FADD.FTZ R3, R165, R158 ;  /* 0x0000009ea5037221 */ /* 0x000fe20000010000 */
[----:B-----5:R-:W-:Y:S01]  /*7930*/  FADD.FTZ R7, R155, R4 ;  /* 0x000000049b077221 */ /* 0x020fe20000010000 */
[----:B------:R-:W-:Y:S01]  /*7940*/  F2FP.F16.F32.PACK_AB R158, R21, R14 ;  /* 0x0000000e159e723e */ /* 0x000fe200000000ff */
        /* <DEDUP_REMOVED lines=38> */
[----:B------:R-:W-:Y:S01]  /*7bb0*/  FMUL.FTZ R149, R149, R161 ;  /* 0x000000a195957220 */ /* 0x000fe20000410000 */
[----:B------:R-:W-:Y:S01]  /*7bc0*/  F2FP.F16.F32.PACK_AB R157, R157, R176 ;  /* 0x000000b09d9d723e */ /* 0x000fe200000000ff */
[-C--:B------:R-:W-:Y:S01]  /*7bd0*/  FMUL.FTZ R26, R26, R20.reuse ;  /* 0x000000141a1a7220 */ /* 0x080fe20000410000 */
[-C--:B------:R-:W-:Y:S01]  /*7be0*/  FMUL.FTZ R27, R27, R20.reuse ;  /* 0x000000141b1b7220 */ /* 0x080fe20000410000 */
[-C--:B------:R-:W-:Y:S01]  /*7bf0*/  FMUL.FTZ R30, R30, R20.reuse ;  /* 0x000000141e1e7220 */ /* 0x080fe20000410000 */
[-C--:B------:R-:W-:Y:S01]  /*7c00*/  FMUL.FTZ R31, R31, R20.reuse ;  /* 0x000000141f1f7220 */ /* 0x080fe20000410000 */
[----:B------:R-:W4:Y:S01]  /*7c10*/  MUFU.EX2 R180, R180 ;  /* 0x000000b400b47308 */ /* 0x000f220000000800 */
[----:B--2---:R-:W-:Y:S01]  /*7c20*/  FADD.FTZ R7, R159, R12 ;  /* 0x0000000c9f077221 */ /* 0x004fe20000010000 */
[----:B------:R0:W-:Y:S01]  /*7c30*/  STSM.16.M88.4 [R18+0x26800], R152 ;  /* 0x0268009812007844 */ /* 0x0001e20000000200 */
        /* <DEDUP_REMOVED lines=23> */
[----:B---3--:R-:W-:Y:S01]  /*7db0*/  F2FP.F16.F32.PACK_AB R161, R171, R180 ;  /* 0x000000b4aba1723e */ /* 0x008fe200000000ff */
        /* <DEDUP_REMOVED lines=20> */
[----:B------:R0:W-:Y:S01]  /*7f00*/  STSM.16.M88.4 [R19], R160 ;  /* 0x000000a013007844 */ /* 0x0001e20000000200 */
[----:B------:R-:W3:Y:S01]  /*7f10*/  MUFU.EX2 R167, R182 ;  /* 0x000000b600a77308 */ /* 0x000ee20000000800 */
        /* <DEDUP_REMOVED lines=18> */
[-C--:B------:R-:W-:Y:S01]  /*8040*/  FMUL.FTZ R119, R119, R20.reuse ;  /* 0x0000001477777220 */ /* 0x080fe20000410000 */
[-C--:B------:R-:W-:Y:S01]  /*8050*/  FMUL.FTZ R122, R122, R20.reuse ;  /* 0x000000147a7a7220 */ /* 0x080fe20000410000 */
[-C--:B------:R-:W-:Y:S01]  /*8060*/  FMUL.FTZ R123, R123, R20.reuse ;  /* 0x000000147b7b7220 */ /* 0x080fe20000410000 */
[-C--:B------:R-:W-:Y:S01]  /*8070*/  FMUL.FTZ R126, R126, R20.reuse ;  /* 0x000000147e7e7220 */ /* 0x080fe20000410000 */
[-C--:B------:R-:W-:Y:S01]  /*8080*/  FMUL.FTZ R127, R127, R20.reuse ;  /* 0x000000147f7f7220 */ /* 0x080fe20000410000 */
[-C--:B------:R-:W-:Y:S01]  /*8090*/  FMUL.FTZ R130, R130, R20.reuse ;  /* 0x0000001482827220 */ /* 0x080fe20000410000 */
[C---:B--2---:R-:W-:Y:S01]  /*80a0*/  F2FP.F16.F32.PACK_AB R167, R14.reuse, R167 ;  /* 0x000000a70ea7723e */ /* 0x044fe200000000ff */
[----:B------:R-:W-:Y:S01]  /*80b0*/  FADD.FTZ R4, R14, R7 ;  /* 0x000000070e047221 */ /* 0x000fe20000010000 */
[-C--:B------:R-:W-:Y:S01]  /*80c0*/  FMUL.FTZ R131, R131, R20.reuse ;  /* 0x0000001483837220 */ /* 0x080fe20000410000 */
[-C--:B------:R-:W-:Y:S01]  /*80d0*/  FMUL.FTZ R134, R134, R20.reuse ;  /* 0x0000001486867220 */ /* 0x080fe20000410000 */
[-C--:B------:R-:W-:Y:S01]  /*80e0*/  FMUL.FTZ R135, R135, R20.reuse ;  /* 0x0000001487877220 */ /* 0x080fe20000410000 */
[----:B------:R0:W-:Y:S01]  /*80f0*/  STSM.16.M88.4 [R22], R164 ;  /* 0x000000a416007844 */ /* 0x0001e20000000200 */
        /* <DEDUP_REMOVED lines=10> */
.L_x_5528:
[----:B------:R1:W2:Y:S01]  /*81a0*/  SYNCS.PHASECHK.TRANS64.TRYWAIT P1, [UR21+0x28c50], R8 ;  /* 0x028c5008ff0075a7 */ /* 0x0002a20008020155 */
[----:B------:R-:W-:Y:S05]  /*81b0*/  @!P0 BRA `(.L_x_5529) ;  /* 0x0000000000048947 */ /* 0x000fea0003800000 */
[----:B------:R-:W-:Y:S01]  /*81c0*/  BPT.TRAP 0x1 ;  /* 0x000000040000795c */ /* 0x000fe20000300000 */
.L_x_5529:
[----:B--2---:R-:W-:Y:S05]  /*81d0*/  @P1 BRA `(.L_x_5530) ;  /* 0x0000000000081947 */ /* 0x004fea0003800000 */
[----:B------:R-:W2:Y:S02]  /*81e0*/  SYNCS.PHASECHK.TRANS64.TRYWAIT P1, [UR21+0x28c50], R8 ;  /* 0x028c5008ff0075a7 */ /* 0x000ea40008020155 */
[----:B--2---:R-:W-:Y:S05]  /*81f0*/  @!P1 BRA `(.L_x_5531) ;  /* 0x000000d800a49947 */ /* 0x004fea0003800000 */
.L_x_5530:
        /* <DEDUP_REMOVED lines=34> */
.L_x_5532:
[----:B------:R-:W-:Y:S01]  /*8420*/  UIADD3 UR21, UR21, 0x28c60, URZ ;  /* 0x00028c6015157890 */ /* 0x000fe2000fffe03f */
[C---:B------:R-:W-:Y:S01]  /*8430*/  ISETP.GT.AND P1, PT, R9.reuse, UR20, PT ;  /* 0x0000001409007c0c */ /* 0x040fe2000bf24270 */
[----:B------:R-:W-:Y:S01]  /*8440*/  UMOV UR26, UR38 ;  /* 0x00000026001a7c82 */ /* 0x000fe20008000000 */
[----:B------:R-:W-:Y:S01]  /*8450*/  IADD3 R9, R9, -0x1, RZ ;  /* 0xffffffff09097810 */ /* 0x000fe20007ffe0ff */
[----:B------:R-:W-:Y:S01]  /*8460*/  UPRMT UR21, UR40, 0x654, UR21 ;  /* 0x0000065428157896 */ /* 0x000fe20008000015 */
[----:B0-----:R-:W-:Y:S02]  /*8470*/  IMAD.MOV.U32 R11, RZ, RZ, R6 ;  /* 0x000000ffff0b7224 */ /* 0x001fe400078e0006 */
[----:B------:R-:W-:-:S06]  /*8480*/  IMAD.MOV.U32 R10, RZ, RZ, R5 ;  /* 0x000000ffff0a7224 */ /* 0x000fcc00078e0005 */
[----:B------:R-:W-:Y:S01]  /*8490*/  SYNCS.ARRIVE.TRANS64.RED.A1T0 RZ, [UR21], RZ ;  /* 0x000000ffffff79a7 */ /* 0x000fe20008100415 */
[----:B------:R-:W-:Y:S05]  /*84a0*/  @P1 BRA `(.L_x_5533) ;  /* 0xffffffdc00181947 */ /* 0x000fea000383ffff */
.L_x_5514:
[----:B------:R-:W-:Y:S02]  /*84b0*/  UISETP.NE.AND UP1, UPT, UR52, URZ, UPT ;  /* 0x0000003f3400728c */ /* 0x000fe4000bf25270 */
[----:B------:R-:W-:Y:S02]  /*84c0*/  UISETP.NE.AND UP0, UPT, UR51, URZ, UPT ;  /* 0x0000003f3300728c */ /* 0x000fe4000bf05270 */
[----:B------:R-:W-:Y:S02]  /*84d0*/  UIADD3 UR11, UR45, 0x3f, URZ ;  /* 0x0000003f2d0b7890 */ /* 0x000fe4000fffe03f */
[----:B------:R-:W-:Y:S02]  /*84e0*/  UIADD3 UR14, UR48, 0x1, -UR50 ;  /* 0x00000001300e7890 */ /* 0x000fe4000fffe832 */
[----:B------:R-:W-:-:S03]  /*84f0*/  PLOP3.LUT P1, PT, PT, PT, UP0, 0x40, 0x0 ;  /* 0x000000000000781c */ /* 0x000fc60003f2e808 */
[----:B------:R-:W-:Y:S01]  /*8500*/  @UP1 ULDC UR6, c[0x0][0x44c] ;  /* 0x0001130000061ab9 */ /* 0x000fe20000000800 */
[----:B------:R-:W-:Y:S01]  /*8510*/  @UP1 ULDC UR15, c[0x0][0x450] ;  /* 0x00011400000f1ab9 */ /* 0x000fe20000000800 */
[----:B------:R-:W-:-:S04]  /*8520*/  UIMAD.WIDE.U32 UR6, UR11, UR6, URZ ;  /* 0x000000060b0672a5 */ /* 0x000fc8000f8e003f */
[----:B------:R-:W-:-:S04]  /*8530*/  @UP1 USHF.R.U32.HI UR11, URZ, UR15, UR7 ;  /* 0x0000000f3f0b1299 */ /* 0x000fc80008011607 */
[----:B------:R-:W-:-:S04]  /*8540*/  UIADD3 UR11, UR14, UR11, URZ ;  /* 0x0000000b0e0b7290 */ /* 0x000fc8000fffe03f */
[----:B------:R-:W-:Y:S01]  /*8550*/  UIADD3 UR22, UR11, -UR22, URZ ;  /* 0x800000160b167290 */ /* 0x000fe2000fffe03f */
[----:B------:R-:W-:Y:S11]  /*8560*/  @P1 BRA `(.L_x_5534) ;  /* 0x00000000004c1947 */ /* 0x000ff60003800000 */
[----:B------:R-:W-:-:S06]  /*8570*/  UISETP.GT.AND UP0, UPT, UR11, -0x1, UPT ;  /* 0xffffffff0b00788c */ /* 0x000fcc000bf04270 */
[----:B------:R-:W-:-:S13]  /*8580*/  PLOP3.LUT P1, PT, PT, PT, UP0, 0x80, 0x0 ;  /* 0x000000000000781c */ /* 0x000fda0003f2f008 */
[----:B------:R-:W-:Y:S05]  /*8590*/  @P1 BRA `(.L_x_5535) ;  /* 0x0000000000201947 */ /* 0x000fea0003800000 */
[----:B------:R-:W-:Y:S01]  /*85a0*/  ULDC UR14, c[0x0][0x9e4] ;  /* 0x00027900000e7ab9 */ /* 0x000fe20000000800 */
[----:B------:R-:W-:Y:S02]  /*85b0*/  ULOP3.LUT UR11, URZ, UR11, URZ, 0x33, !UPT ;  /* 0x0000000b3f0b7292 */ /* 0x000fe4000f8e333f */
[----:B------:R-:W-:-:S11]  /*85c0*/  UISETP.NE.AND UP0, UPT, UR14, 0x1, UPT ;  /* 0x000000010e00788c */ /* 0x000fd6000bf05270 */
[----:B------:R-:W-:Y:S02]  /*85d0*/  @UP0 ULDC.64 UR18, c[0x0][0x9e8] ;  /* 0x00027a0000120ab9 */ /* 0x000fe40000000a00 */
[----:B------:R-:W-:-:S04]  /*85e0*/  UIMAD.WIDE.U32 UR6, UR11, UR18, URZ ;  /* 0x000000120b0672a5 */ /* 0x000fc8000f8e003f */
[----:B------:R-:W-:-:S04]  /*85f0*/  @UP0 USHF.R.U32.HI UR11, URZ, UR19, UR7 ;  /* 0x000000133f0b0299 */ /* 0x000fc80008011607 */
[----:B------:R-:W-:Y:S01]  /*8600*/  ULOP3.LUT UR11, URZ, UR11, URZ, 0x33, !UPT ;  /* 0x0000000b3f0b7292 */ /* 0x000fe2000f8e333f */
[----:B------:R-:W-:Y:S11]  /*8610*/  BRA `(.L_x_5536) ;  /* 0x0000000000147947 */ /* 0x000ff60003800000 */
.L_x_5535:
[----:B------:R-:W-:Y:S02]  /*8620*/  ULDC UR14, c[0x0][0x9e4] ;  /* 0x00027900000e7ab9 */ /* 0x000fe40000000800 */
[----:B------:R-:W-:-:S11]  /*8630*/  UISETP.NE.AND UP0, UPT, UR14, 0x1, UPT ;  /* 0x000000010e00788c */ /* 0x000fd6000bf05270 */
[----:B------:R-:W-:Y:S02]  /*8640*/  @UP0 ULDC.64 UR18, c[0x0][0x9e8] ;  /* 0x00027a0000120ab9 */ /* 0x000fe40000000a00 */
[----:B------:R-:W-:-:S04]  /*8650*/  UIMAD.WIDE.U32 UR6, UR11, UR18, URZ ;  /* 0x000000120b0672a5 */ /* 0x000fc8000f8e003f */
[----:B------:R-:W-:-:S12]  /*8660*/  @UP0 USHF.R.U32.HI UR11, URZ, UR19, UR7 ;  /* 0x000000133f0b0299 */ /* 0x000fd80008011607 */
.L_x_5536:
[----:B------:R-:W-:-:S04]  /*8670*/  UIMAD UR11, UR11, UR14, URZ ;  /* 0x0000000e0b0b72a4 */ /* 0x000fc8000f8e023f */
[----:B------:R-:W-:-:S04]  /*8680*/  UISETP.LT.AND UP0, UPT, UR22, UR11, UPT ;  /* 0x0000000b1600728c */ /* 0x000fc8000bf01270 */
[----:B------:R-:W-:-:S12]  /*8690*/  USEL UR22, UR22, UR11, !UP0 ;  /* 0x0000000b16167287 */ /* 0x000fd8000c000000 */
.L_x_5534:
[----:B------:R-:W-:-:S04]  /*86a0*/  UIADD3 UR22, UR22, 0x3f, URZ ;  /* 0x0000003f16167890 */ /* 0x000fc8000fffe03f */
        /* <DEDUP_REMOVED lines=9> */
[----:B-1234-:R-:W-:Y:S01]  /*8740*/  IMAD.MOV.U32 R8, RZ, RZ, R5 ;  /* 0x000000ffff087224 */ /* 0x01efe200078e0005 */
[----:B------:R-:W-:-:S06]  /*8750*/  ULDC UR21, c[0x0][0x988] ;  /* 0x0002620000157ab9 */ /* 0x000fcc0000000800 */
.L_x_5548:
[----:B------:R-:W-:Y:S01]  /*8760*/  UIADD3 UR38, UR23, 0x1, URZ ;  /* 0x0000000117267890 */ /* 0x000fe2000fffe03f */
[C---:B------:R-:W-:Y:S01]  /*8770*/  ISETP.GT.AND P1, PT, R9.reuse, UR20, PT ;  /* 0x0000001409007c0c */ /* 0x040fe2000bf24270 */
[----:B------:R-:W-:Y:S02]  /*8780*/  VIADD R9, R9, 0xffffffff ;  /* 0xffffffff09097836 */ /* 0x000fe40000000000 */
[----:B------:R-:W-:-:S04]  /*8790*/  UISETP.NE.AND UP0, UPT, UR38, 0x2, UPT ;  /* 0x000000022600788c */ /* 0x000fc8000bf05270 */
[----:B------:R-:W-:Y:S02]  /*87a0*/  USEL UR6, URZ, 0x1, UP0 ;  /* 0x000000013f067887 */ /* 0x000fe40008000000 */
[----:B------:R-:W-:Y:S02]  /*87b0*/  USEL UR38, UR38, URZ, UP0 ;  /* 0x0000003f26267287 */ /* 0x000fe40008000000 */
[----:B------:R-:W-:Y:S01]  /*87c0*/  ULOP3.LUT UR37, UR37, UR6, URZ, 0x3c, !UPT ;  /* 0x0000000625257292 */ /* 0x000fe2000f8e3c3f */
[----:B01-3--:R-:W-:Y:S11]  /*87d0*/  @!P0 BRA `(.L_x_5538) ;  /* 0x0000000000048947 */ /* 0x00bff60003800000 */
[----:B------:R-:W-:Y:S01]  /*87e0*/  BPT.TRAP 0x1 ;  /* 0x000000040000795c */ /* 0x000fe20000300000 */
.L_x_5538:
[----:B------:R-:W-:Y:S01]  /*87f0*/  ULEA UR22, UR38, UR41, 0x3 ;  /* 0x0000002926167291 */ /* 0x000fe2000f8e183f */
[----:B------:R-:W-:-:S05]  /*8800*/  IMAD.U32 R7, RZ, RZ, UR37 ;  /* 0x00000025ff077e24 */ /* 0x000fca000f8e00ff */
[----:B------:R-:W-:-:S04]  /*8810*/  SHF.L.U32 R7, R7, 0x1f, RZ ;  /* 0x0000001f07077819 */ /* 0x000fc800000006ff */
[----:B------:R1:W2:Y:S01]  /*8820*/  SYNCS.PHASECHK.TRANS64.TRYWAIT P2, [UR22+0x28c30], R7 ;  /* 0x028c3007ff0075a7 */ /* 0x0002a20008040156 */
[----:B------:R-:W-:Y:S05]  /*8830*/  @!P0 BRA `(.L_x_5539) ;  /* 0x0000000000048947 */ /* 0x000fea0003800000 */
[----:B------:R-:W-:Y:S01]  /*8840*/  BPT.TRAP 0x1 ;  /* 0x000000040000795c */ /* 0x000fe20000300000 */
.L_x_5539:
[----:B--2---:R-:W-:Y:S05]  /*8850*/  @P2 BRA `(.L_x_5540) ;  /* 0x0000000000082947 */ /* 0x004fea0003800000 */
[----:B------:R-:W2:Y:S02]  /*8860*/  SYNCS.PHASECHK.TRANS64.TRYWAIT P2, [UR22+0x28c30], R7 ;  /* 0x028c3007ff0075a7 */ /* 0x000ea40008040156 */
[----:B--2---:R-:W-:Y:S05]  /*8870*/  @!P2 BRA `(.L_x_5541) ;  /* 0x000000d4001ca947 */ /* 0x004fea0003800000 */
.L_x_5540:
        /* <DEDUP_REMOVED lines=23> */
.L_x_5542:
[----:B--2---:R-:W-:Y:S01]  /*89f0*/  FMNMX.FTZ R6, R152, R8, !PT ;  /* 0x0000000898067209 */ /* 0x004fe20007810000 */
        /* <DEDUP_REMOVED lines=51> */
[----:B------:R-:W-:-:S02]  /*8d30*/  FFMA.FTZ R181, R181, UR10, -R205 ;  /* 0x0000000ab5b57c23 */ /* 0x000fc400080108cd */
[----:B------:R-:W-:Y:S01]  /*8d40*/  FMNMX.FTZ R6, R178, R15, !PT ;  /* 0x0000000fb2067209 */ /* 0x000fe20007810000 */
[----:B------:R-:W0:Y:S03]  /*8d50*/  MUFU.EX2 R8, R8 ;  /* 0x0000000800087308 */ /* 0x000e260000000800 */
[----:B------:R-:W-:-:S04]  /*8d60*/  FMNMX.FTZ R15, R179, R6, !PT ;  /* 0x00000006b30f7209 */ /* 0x000fc80007810000 */
[----:B------:R-:W-:Y:S01]  /*8d70*/  FMNMX.FTZ R6, R182, R15, !PT ;  /* 0x0000000fb6067209 */ /* 0x000fe20007810000 */
[----:B------:R-:W2:Y:S01]  /*8d80*/  MUFU.EX2 R152, R152 ;  /* 0x0000009800987308 */ /* 0x000ea20000000800 */
[--C-:B------:R-:W-:Y:S01]  /*8d90*/  FFMA.FTZ R15, R161, UR10, -R205.reuse ;  /* 0x0000000aa10f7c23 */ /* 0x100fe200080108cd */
[--C-:B------:R-:W-:Y:S01]  /*8da0*/  FFMA.FTZ R161, R169, UR10, -R205.reuse ;  /* 0x0000000aa9a17c23 */ /* 0x100fe200080108cd */
[----:B------:R-:W-:Y:S01]  /*8db0*/  FMNMX.FTZ R6, R183, R6, !PT ;  /* 0x00000006b7067209 */ /* 0x000fe20007810000 */
[----:B------:R-:W-:-:S04]  /*8dc0*/  FFMA.FTZ R169, R177, UR10, -R205 ;  /* 0x0000000ab1a97c23 */ /* 0x000fc800080108cd */
[----:B------:R-:W3:Y:S01]  /*8dd0*/  SHFL.BFLY PT, R157, R6, 0x2, 0x1f ;  /* 0x0c401f00069d7f89 */ /* 0x000ee200000e0000 */
        /* <DEDUP_REMOVED lines=23> */
[----:B---3--:R-:W-:Y:S01]  /*8f50*/  FMNMX.FTZ R157, R6, R157, !PT ;  /* 0x0000009d069d7209 */ /* 0x008fe20007810000 */
[----:B------:R-:W-:Y:S01]  /*8f60*/  MUFU.EX2 R15, R15 ;  /* 0x0000000f000f7308 */ /* 0x000fe20000000800 */
[-C--:B------:R-:W-:Y:S01]  /*8f70*/  FMUL.FTZ R64, R64, R8.reuse ;  /* 0x0000000840407220 */ /* 0x080fe20000410000 */
[-C--:B------:R-:W-:Y:S01]  /*8f80*/  FMUL.FTZ R65, R65, R8.reuse ;  /* 0x0000000841417220 */ /* 0x080fe20000410000 */
[-C--:B------:R-:W-:Y:S01]  /*8f90*/  FMUL.FTZ R68, R68, R8.reuse ;  /* 0x0000000844447220 */ /* 0x080fe20000410000 */
[----:B------:R-:W0:Y:S01]  /*8fa0*/  SHFL.BFLY PT, R6, R157, 0x1, 0x1f ;  /* 0x0c201f009d067f89 */ /* 0x000e2200000e0000 */
        /* <DEDUP_REMOVED lines=22> */
[----:B------:R-:W-:Y:S01]  /*9110*/  FMUL.FTZ R108, R108, R8 ;  /* 0x000000086c6c7220 */ /* 0x000fe20000410000 */
[----:B0-----:R-:W-:Y:S01]  /*9120*/  FMNMX.FTZ R6, R157, R6, !PT ;  /* 0x000000069d067209 */ /* 0x001fe20007810000 */
[-C--:B------:R-:W-:Y:S01]  /*9130*/  FMUL.FTZ R109, R109, R8.reuse ;  /* 0x000000086d6d7220 */ /* 0x080fe20000410000 */
[-C--:B------:R-:W-:Y:S01]  /*9140*/  FMUL.FTZ R112, R112, R8.reuse ;  /* 0x0000000870707220 */ /* 0x080fe20000410000 */
[-C--:B------:R-:W-:Y:S01]  /*9150*/  FMUL.FTZ R113, R113, R8.reuse ;  /* 0x0000000871717220 */ /* 0x080fe20000410000 */
[----:B------:R-:W-:Y:S01]  /*9160*/  MUFU.EX2 R161, R161 ;  /* 0x000000a100a17308 */ /* 0x000fe20000000800 */
[----:B------:R-:W-:Y:S01]  /*9170*/  FADD.FTZ R157, -R6, R11 ;  /* 0x0000000b069d7221 */ /* 0x000fe20000010100 */
[-C--:B------:R-:W-:Y:S01]  /*9180*/  FMUL.FTZ R116, R116, R8.reuse ;  /* 0x0000000874747220 */ /* 0x080fe20000410000 */
[-C--:B------:R-:W-:Y:S01]  /*9190*/  FMUL.FTZ R117, R117, R8.reuse ;  /* 0x0000000875757220 */ /* 0x080fe20000410000 */
[-C--:B------:R-:W-:Y:S01]  /*91a0*/  FMUL.FTZ R120, R120, R8.reuse ;  /* 0x0000000878787220 */ /* 0x080fe20000410000 */
[----:B------:R-:W-:Y:S01]  /*91b0*/  FMUL.FTZ R173, R157, UR10 ;  /* 0x0000000a9dad7c20 */ /* 0x000fe20008410000 */
[----:B------:R-:W-:Y:S01]  /*91c0*/  FMUL.FTZ R157, R6, UR10 ;  /* 0x0000000a069d7c20 */ /* 0x000fe20008410000 */
[-C--:B------:R-:W-:Y:S01]  /*91d0*/  FMUL.FTZ R121, R121, R8.reuse ;  /* 0x0000000879797220 */ /* 0x080fe20000410000 */
[----:B------:R-:W-:Y:S01]  /*91e0*/  MUFU.EX2 R14, R14 ;  /* 0x0000000e000e7308 */ /* 0x000fe20000000800 */
[----:B------:R-:W-:Y:S01]  /*91f0*/  FMUL.FTZ R124, R124, R8 ;  /* 0x000000087c7c7220 */ /* 0x000fe20000410000 */
[--C-:B------:R-:W-:Y:S01]  /*9200*/  FFMA.FTZ R168, R154, UR10, -R157.reuse ;  /* 0x0000000a9aa87c23 */ /* 0x100fe2000801089d */
        /* <DEDUP_REMOVED lines=10> */
[----:B------:R-:W-:Y:S02]  /*92b0*/  IMAD.U32 R171, RZ, RZ, UR23 ;  /* 0x00000017ffab7e24 */ /* 0x000fe4000f8e00ff */
[--C-:B------:R-:W-:Y:S01]  /*92c0*/  FFMA.FTZ R162, R166, UR10, -R157.reuse ;  /* 0x0000000aa6a27c23 */ /* 0x100fe2000801089d */
[--C-:B------:R-:W-:Y:S01]  /*92d0*/  FFMA.FTZ R166, R170, UR10, -R157.reuse ;  /* 0x0000000aaaa67c23 */ /* 0x100fe2000801089d */
[----:B------:R-:W0:Y:S01]  /*92e0*/  MUFU.EX2 R168, R168 ;  /* 0x000000a800a87308 */ /* 0x000e220000000800 */
[--C-:B------:R-:W-:Y:S01]  /*92f0*/  FFMA.FTZ R179, R179, UR10, -R157.reuse ;  /* 0x0000000ab3b37c23 */ /* 0x100fe2000801089d */
[--C-:B------:R-:W-:Y:S01]  /*9300*/  FFMA.FTZ R182, R182, UR10, -R157.reuse ;  /* 0x0000000ab6b67c23 */ /* 0x100fe2000801089d */
[----:B------:R-:W-:Y:S01]  /*9310*/  FFMA.FTZ R183, R183, UR10, -R157 ;  /* 0x0000000ab7b77c23 */ /* 0x000fe2000801089d */
[-C--:B------:R-:W-:Y:S01]  /*9320*/  FMUL.FTZ R125, R125, R8.reuse ;  /* 0x000000087d7d7220 */ /* 0x080fe20000410000 */
[-C--:B------:R-:W-:Y:S01]  /*9330*/  FMUL.FTZ R128, R128, R8.reuse ;  /* 0x0000000880807220 */ /* 0x080fe20000410000 */
[-C--:B------:R-:W-:Y:S01]  /*9340*/  FMUL.FTZ R129, R129, R8.reuse ;  /* 0x0000000881817220 */ /* 0x080fe20000410000 */
[----:B------:R-:W-:Y:S01]  /*9350*/  @!P2 IMAD R154, R171, 0x40, R16 ;  /* 0x00000040ab9aa824 */ /* 0x000fe200078e0210 */
[----:B------:R-:W3:Y:S01]  /*9360*/  MUFU.EX2 R155, R155 ;  /* 0x0000009b009b7308 */ /* 0x000ee20000000800 */
[----:B------:R-:W-:Y:S01]  /*9370*/  FFMA.FTZ R171, R8, R3, R13 ;  /* 0x0000000308ab7223 */ /* 0x000fe2000001000d */
[----:B------:R-:W-:Y:S01]  /*9380*/  FFMA.FTZ R3, R174, UR10, -R157 ;  /* 0x0000000aae037c23 */ /* 0x000fe2000801089d */
[-C--:B------:R-:W-:Y:S01]  /*9390*/  FMUL.FTZ R132, R132, R8.reuse ;  /* 0x0000000884847220 */ /* 0x080fe20000410000 */
[-C--:B------:R-:W-:Y:S01]  /*93a0*/  FMUL.FTZ R133, R133, R8.reuse ;  /* 0x0000000885857220 */ /* 0x080fe20000410000 */
[C---:B--2---:R-:W-:Y:S01]  /*93b0*/  FADD.FTZ R171, R152.reuse, R171 ;  /* 0x000000ab98ab7221 */ /* 0x044fe20000010000 */
[----:B------:R-:W-:Y:S01]  /*93c0*/  F2FP.F16.F32.PACK_AB R152, R152, R13 ;  /* 0x0000000d9898723e */ /* 0x000fe200000000ff */
[----:B------:R-:W-:Y:S01]  /*93d0*/  FMUL.FTZ R136, R136, R8 ;  /* 0x0000000888887220 */ /* 0x000fe20000410000 */
[----:B------:R-:W2:Y:S01]  /*93e0*/  MUFU.EX2 R158, R158 ;  /* 0x0000009e009e7308 */ /* 0x000ea20000000800 */
[----:B0-----:R-:W-:Y:S01]  /*93f0*/  FFMA.FTZ R170, R173, R4, R168 ;  /* 0x00000004adaa7223 */ /* 0x001fe200000100a8 */
[----:B------:R-:W-:Y:S01]  /*9400*/  FFMA.FTZ R4, R175, UR10, -R157 ;  /* 0x0000000aaf047c23 */ /* 0x000fe2000801089d */
[----:B------:R-:W-:Y:S01]  /*9410*/  FADD.FTZ R174, R10, R171 ;  /* 0x000000ab0aae7221 */ /* 0x000fe20000010000 */
[-C--:B------:R-:W-:Y:S01]  /*9420*/  FMUL.FTZ R137, R137, R8.reuse ;  /* 0x0000000889897220 */ /* 0x080fe20000410000 */
[-C--:B------:R-:W-:Y:S01]  /*9430*/  FMUL.FTZ R140, R140, R8.reuse ;  /* 0x000000088c8c7220 */ /* 0x080fe20000410000 */
[-C--:B------:R-:W-:Y:S01]  /*9440*/  FMUL.FTZ R141, R141, R8.reuse ;  /* 0x000000088d8d7220 */ /* 0x080fe20000410000 */
[----:B------:R-:W-:Y:S01]  /*9450*/  FADD.FTZ R171, R153, R174 ;  /* 0x000000ae99ab7221 */ /* 0x000fe20000010000 */
[----:B------:R-:W0:Y:S01]  /*9460*/  MUFU.EX2 R177, R177 ;  /* 0x000000b100b17308 */ /* 0x000e220000000800 */
[----:B---3--:R-:W-:Y:S01]  /*9470*/  FADD.FTZ R175, R155, R170 ;  /* 0x000000aa9baf7221 */ /* 0x008fe20000010000 */
[----:B------:R-:W-:Y:S01]  /*9480*/  FFMA.FTZ R170, R178, UR10, -R157 ;  /* 0x0000000ab2aa7c23 */ /* 0x000fe2000801089d */
[----:B------:R-:W-:Y:S01]  /*9490*/  FADD.FTZ R174, R156, R171 ;  /* 0x000000ab9cae7221 */ /* 0x000fe20000010000 */
[----:B------:R-:W-:Y:S01]  /*94a0*/  @!P2 LEA R157, R154, UR41, 0x2 ;  /* 0x000000299a9dac11 */ /* 0x000fe2000f8e10ff */
[----:B------:R-:W-:Y:S01]  /*94b0*/  FMUL.FTZ R144, R144, R8 ;  /* 0x0000000890907220 */ /* 0x000fe20000410000 */
[----:B------:R-:W-:Y:S01]  /*94c0*/  F2FP.F16.F32.PACK_AB R156, R15, R156 ;  /* 0x0000009c0f9c723e */ /* 0x000fe200000000ff */
[-C--:B------:R-:W-:Y:S01]  /*94d0*/  FMUL.FTZ R145, R145, R8.reuse ;  /* 0x0000000891917220 */ /* 0x080fe20000410000 */
[----:B------:R-:W3:Y:S01]  /*94e0*/  MUFU.EX2 R159, R159 ;  /* 0x0000009f009f7308 */ /* 0x000ee20000000800 */
[----:B--2---:R-:W-:Y:S01]  /*94f0*/  FADD.FTZ R176, R158, R175 ;  /* 0x000000af9eb07221 */ /* 0x004fe20000010000 */
[----:B------:R-:W-:Y:S01]  /*9500*/  FADD.FTZ R175, R15, R174 ;  /* 0x000000ae0faf7221 */ /* 0x000fe20000010000 */
[----:B------:R-:W-:Y:S01]  /*9510*/  @!P2 STS [R157+0x28800], R8 ;  /* 0x028800089d00a388 */ /* 0x000fe20000000800 */
[-C--:B------:R-:W-:Y:S01]  /*9520*/  FMUL.FTZ R148, R148, R8.reuse ;  /* 0x0000000894947220 */ /* 0x080fe20000410000 */
[----:B------:R-:W-:Y:S01]  /*9530*/  FMUL.FTZ R149, R149, R8 ;  /* 0x0000000895957220 */ /* 0x000fe20000410000 */
[----:B------:R-:W-:Y:S01]  /*9540*/  FADD.FTZ R154, R12, R175 ;  /* 0x000000af0c9a7221 */ /* 0x000fe20000010000 */
[----:B------:R2:W-:Y:S01]  /*9550*/  @!P2 STS [R157+0x28820], R173 ;  /* 0x028820ad9d00a388 */ /* 0x0005e20000000800 */
[----:B------:R-:W4:Y:S01]  /*9560*/  MUFU.EX2 R172, R172 ;  /* 0x000000ac00ac7308 */ /* 0x000f220000000800 */
[----:B0-----:R-:W-:Y:S01]  /*9570*/  FADD.FTZ R176, R177, R176 ;  /* 0x000000b0b1b07221 */ /* 0x001fe20000010000 */
[----:B------:R-:W-:Y:S01]  /*9580*/  FADD.FTZ R13, R21, R154 ;  /* 0x0000009a150d7221 */ /* 0x000fe20000010000 */
[----:B------:R-:W-:Y:S01]  /*9590*/  F2FP.F16.F32.PACK_AB R154, R153, R10 ;  /* 0x0000000a999a723e */ /* 0x000fe200000000ff */
[-C--:B------:R-:W-:Y:S01]  /*95a0*/  FMUL.FTZ R26, R26, R173.reuse ;  /* 0x000000ad1a1a7220 */ /* 0x080fe20000410000 */
[----:B------:R-:W-:Y:S01]  /*95b0*/  F2FP.F16.F32.PACK_AB R153, R155, R168 ;  /* 0x000000a89b99723e */ /* 0x000fe200000000ff */
[----:B------:R-:W-:Y:S01]  /*95c0*/  FADD.FTZ R10, R160, R13 ;  /* 0x0000000da00a7221 */ /* 0x000fe20000010000 */
[----:B------:R-:W-:Y:S01]  /*95d0*/  F2FP.F16.F32.PACK_AB R155, R177, R158 ;  /* 0x0000009eb19b723e */ /* 0x000fe200000000ff */
[----:B------:R-:W0:Y:S01]  /*95e0*/  MUFU.EX2 R162, R162 ;  /* 0x000000a200a27308 */ /* 0x000e220000000800 */
        /* <DEDUP_REMOVED lines=46> */
[-C--:B------:R-:W-:Y:S01]  /*98d0*/  FMUL.FTZ R78, R78, R173.reuse ;  /* 0x000000ad4e4e7220 */ /* 0x080fe20000410000 */
[----:B------:R-:W0:Y:S01]  /*98e0*/  MUFU.EX2 R4, R4 ;  /* 0x0000000400047308 */ /* 0x000e220000000800 */
        /* <DEDUP_REMOVED lines=16> */
[C---:B0-----:R-:W-:Y:S01]  /*99f0*/  FADD.FTZ R13, R4.reuse, R13 ;  /* 0x0000000d040d7221 */ /* 0x041fe20000010000 */
[----:B------:R-:W-:Y:S01]  /*9a00*/  F2FP.F16.F32.PACK_AB R163, R4, R3 ;  /* 0x0000000304a3723e */ /* 0x000fe200000000ff */
[-C--:B------:R-:W-:Y:S01]  /*9a10*/  FMUL.FTZ R102, R102, R173.reuse ;  /* 0x000000ad66667220 */ /* 0x080fe20000410000 */
[-C--:B------:R-:W-:Y:S01]  /*9a20*/  FMUL.FTZ R103, R103, R173.reuse ;  /* 0x000000ad67677220 */ /* 0x080fe20000410000 */
[-C--:B------:R-:W-:Y:S01]  /*9a30*/  FMUL.FTZ R106, R106, R173.reuse ;  /* 0x000000ad6a6a7220 */ /* 0x080fe20000410000 */
[-C--:B------:R-:W-:Y:S01]  /*9a40*/  FMUL.FTZ R107, R107, R173.reuse ;  /* 0x000000ad6b6b7220 */ /* 0x080fe20000410000 */
[----:B------:R3:W-:Y:S01]  /*9a50*/  STSM.16.M88.4 [R19], R160 ;  /* 0x000000a013007844 */ /* 0x0007e20000000200 */
        /* <DEDUP_REMOVED lines=30> */
[----:B------:R-:W-:-:S02]  /*9c40*/  FMUL.FTZ R151, R151, R173 ;  /* 0x000000ad97977220 */ /* 0x000fc40000410000 */
[----:B------:R-:W4:Y:S01]  /*9c50*/  MUFU.EX2 R182, R182 ;  /* 0x000000b600b67308 */ /* 0x000f220000000800 */
[C---:B--2---:R-:W-:Y:S01]  /*9c60*/  F2FP.F16.F32.PACK_AB R166, R11.reuse, R20 ;  /* 0x000000140ba6723e */ /* 0x044fe200000000ff */
[----:B------:R-:W-:-:S06]  /*9c70*/  FADD.FTZ R3, R11, R4 ;  /* 0x000000040b037221 */ /* 0x000fcc0000010000 */
[----:B------:R-:W2:Y:S01]  /*9c80*/  MUFU.EX2 R183, R183 ;  /* 0x000000b700b77308 */ /* 0x000ea20000000800 */
[C---:B0-----:R-:W-:Y:S01]  /*9c90*/  FADD.FTZ R15, R179.reuse, R12 ;  /* 0x0000000cb30f7221 */ /* 0x041fe20000010000 */
[----:B------:R-:W-:-:S03]  /*9ca0*/  F2FP.F16.F32.PACK_AB R165, R179, R170 ;  /* 0x000000aab3a5723e */ /* 0x000fc600000000ff */
[----:B----4-:R-:W-:Y:S01]  /*9cb0*/  FADD.FTZ R10, R182, R15 ;  /* 0x0000000fb60a7221 */ /* 0x010fe20000010000 */
[----:B--2---:R-:W-:-:S03]  /*9cc0*/  F2FP.F16.F32.PACK_AB R167, R183, R182 ;  /* 0x000000b6b7a7723e */ /* 0x004fc600000000ff */
[----:B------:R-:W-:Y:S02]  /*9cd0*/  FADD.FTZ R4, R183, R10 ;  /* 0x0000000ab7047221 */ /* 0x000fe40000010000 */
[----:B------:R3:W-:Y:S01]  /*9ce0*/  STSM.16.M88.4 [R22], R164 ;  /* 0x000000a416007844 */ /* 0x0007e20000000200 */
[----:B------:R-:W-:Y:S05]  /*9cf0*/  @!P0 BRA `(.L_x_5543) ;  /* 0x0000000000048947 */ /* 0x000fea0003800000 */
[----:B------:R-:W-:Y:S01]  /*9d00*/  BPT.TRAP 0x1 ;  /* 0x000000040000795c */ /* 0x000fe20000300000 */
.L_x_5543:
[----:B------:R0:W2:Y:S01]  /*9d10*/  SYNCS.PHASECHK.TRANS64.TRYWAIT P2, [UR22+0x28c50], R7 ;  /* 0x028c5007ff0075a7 */ /* 0x0000a20008040156 */
[----:B------:R-:W-:Y:S05]  /*9d20*/  @!P0 BRA `(.L_x_5544) ;  /* 0x0000000000048947 */ /* 0x000fea0003800000 */
[----:B------:R-:W-:Y:S01]  /*9d30*/  BPT.TRAP 0x1 ;  /* 0x000000040000795c */ /* 0x000fe20000300000 */
.L_x_5544:
[----:B--2---:R-:W-:Y:S05]  /*9d40*/  @P2 BRA `(.L_x_5545) ;  /* 0x0000000000082947 */ /* 0x004fea0003800000 */
[----:B------:R-:W2:Y:S02]  /*9d50*/  SYNCS.PHASECHK.TRANS64.TRYWAIT P2, [UR22+0x28c50], R7 ;  /* 0x028c5007ff0075a7 */ /* 0x000ea40008040156 */
[----:B--2---:R-:W-:Y:S05]  /*9d60*/  @!P2 BRA `(.L_x_5546) ;  /* 0x000000bc00f8a947 */ /* 0x004fea0003800000 */
.L_x_5545:
        /* <DEDUP_REMOVED lines=34> */
.L_x_5547:
[----:B------:R-:W-:Y:S01]  /*9f90*/  UIADD3 UR22, UR22, 0x28c60, URZ ;  /* 0x00028c6016167890 */ /* 0x000fe2000fffe03f */
[----:B------:R-:W-:Y:S01]  /*9fa0*/  IMAD.MOV.U32 R11, RZ, RZ, R6 ;  /* 0x000000ffff0b7224 */ /* 0x000fe200078e0006 */
[----:B------:R-:W-:Y:S01]  /*9fb0*/  UMOV UR23, UR38 ;  /* 0x0000002600177c82 */ /* 0x000fe20008000000 */
[----:B--2---:R-:W-:Y:S01]  /*9fc0*/  IMAD.MOV.U32 R8, RZ, RZ, R5 ;  /* 0x000000ffff087224 */ /* 0x004fe200078e0005 */
[----:B------:R-:W-:-:S09]  /*9fd0*/  UPRMT UR22, UR40, 0x654, UR22 ;  /* 0x0000065428167896 */ /* 0x000fd20008000016 */
[----:B------:R-:W-:Y:S01]  /*9fe0*/  SYNCS.ARRIVE.TRANS64.RED.A1T0 RZ, [UR22], RZ ;  /* 0x000000ffffff79a7 */ /* 0x000fe20008100416 */
[----:B------:R-:W-:Y:S05]  /*9ff0*/  @P1 BRA `(.L_x_5548) ;  /* 0xffffffe400d81947 */ /* 0x000fea000383ffff */
.L_x_5537:
        /* <DEDUP_REMOVED lines=9> */
.L_x_5568:
[----:B------:R-:W-:-:S04]  /*a090*/  UIADD3 UR38, UR22, 0x1, URZ ;  /* 0x0000000116267890 */ /* 0x000fc8000fffe03f */
[----:B------:R-:W-:-:S04]  /*a0a0*/  UISETP.NE.AND UP0, UPT, UR38, 0x2, UPT ;  /* 0x000000022600788c */ /* 0x000fc8000bf05270 */
[----:B------:R-:W-:Y:S02]  /*a0b0*/  USEL UR6, URZ, 0x1, UP0 ;  /* 0x000000013f067887 */ /* 0x000fe40008000000 */
[----:B------:R-:W-:Y:S02]  /*a0c0*/  USEL UR38, UR38, URZ, UP0 ;  /* 0x0000003f26267287 */ /* 0x000fe40008000000 */
[----:B------:R-:W-:Y:S01]  /*a0d0*/  ULOP3.LUT UR37, UR37, UR6, URZ, 0x3c, !UPT ;  /* 0x0000000625257292 */ /* 0x000fe2000f8e3c3f */
[----:B------:R-:W-:Y:S11]  /*a0e0*/  @!P0 BRA `(.L_x_5550) ;  /* 0x0000000000048947 */ /* 0x000ff60003800000 */
[----:B------:R-:W-:Y:S01]  /*a0f0*/  BPT.TRAP 0x1 ;  /* 0x000000040000795c */ /* 0x000fe20000300000 */
.L_x_5550:
[----:B------:R-:W-:Y:S01]  /*a100*/  ULEA UR21, UR38, UR41, 0x3 ;  /* 0x0000002926157291 */ /* 0x000fe2000f8e183f */
[----:B-1234-:R-:W-:-:S05]  /*a110*/  IMAD.U32 R8, RZ, RZ, UR37 ;  /* 0x00000025ff087e24 */ /* 0x01efca000f8e00ff */
[----:B------:R-:W-:-:S04]  /*a120*/  SHF.L.U32 R8, R8, 0x1f, RZ ;  /* 0x0000001f08087819 */ /* 0x000fc800000006ff */
[----:B------:R1:W2:Y:S01]  /*a130*/  SYNCS.PHASECHK.TRANS64.TRYWAIT P1, [UR21+0x28c30], R8 ;  /* 0x028c3008ff0075a7 */ /* 0x0002a20008020155 */
[----:B------:R-:W-:Y:S05]  /*a140*/  @!P0 BRA `(.L_x_5551) ;  /* 0x0000000000048947 */ /* 0x000fea0003800000 */
[----:B------:R-:W-:Y:S01]  /*a150*/  BPT.TRAP 0x1 ;  /* 0x000000040000795c */ /* 0x000fe20000300000 */
.L_x_5551:
[----:B--2---:R-:W-:Y:S05]  /*a160*/  @P1 BRA `(.L_x_5552) ;  /* 0x0000000000081947 */ /* 0x004fea0003800000 */
[----:B------:R-:W2:Y:S02]  /*a170*/  SYNCS.PHASECHK.TRANS64.TRYWAIT P1, [UR21+0x28c30], R8 ;  /* 0x028c3008ff0075a7 */ /* 0x000ea40008020155 */
[----:B--2---:R-:W-:Y:S05]  /*a180*/  @!P1 BRA `(.L_x_5553) ;  /* 0x000000bc00089947 */ /* 0x004fea0003800000 */
.L_x_5552:
        /* <DEDUP_REMOVED lines=23> */
.L_x_5554:
        /* <DEDUP_REMOVED lines=21> */
[--C-:B0-----:R-:W-:Y:S02]  /*a450*/  IMAD.IADD R14, R20, 0x1, R13.reuse ;  /* 0x00000001140e7824 */ /* 0x101fe400078e020d */
        /* <DEDUP_REMOVED lines=15> */
.L_x_5557:
[----:B------:R-:W-:-:S05]  /*a550*/  IMAD.U32 R206, RZ, RZ, UR24 ;  /* 0x00000018ffce7e24 */ /* 0x000fca000f8e00ff */
[----:B------:R-:W-:-:S13]  /*a560*/  ISETP.NE.AND P1, PT, R206, 0x1, PT ;  /* 0x00000001ce00780c */ /* 0x000fda0003f25270 */
[----:B------:R-:W0:Y:S02]  /*a570*/  @P1 LDC.64 R6, c[0x0][0x9e8] ;  /* 0x00027a00ff061b82 */ /* 0x000e240000000a00 */
[----:B0-----:R-:W-:-:S05]  /*a580*/  @P1 IMAD.HI.U32 R6, R13, R6, RZ ;  /* 0x000000060d061227 */ /* 0x001fca00078e00ff */
[----:B------:R-:W-:-:S07]  /*a590*/  @P1 SHF.R.U32.HI R13, RZ, R7, R6 ;  /* 0x00000007ff0d1219 */ /* 0x000fce0000011606 */
.L_x_5558:
[----:B------:R-:W-:Y:S05]  /*a5a0*/  BSYNC B0 ;  /* 0x0000000000007941 */ /* 0x000fea0003800000 */
.L_x_5556:
[----:B------:R-:W-:-:S04]  /*a5b0*/  IMAD R13, R13, R206, -R5 ;  /* 0x000000ce0d0d7224 */ /* 0x000fc800078e0a05 */
[----:B------:R-:W-:-:S05]  /*a5c0*/  IMAD.IADD R13, R13, 0x1, -R2 ;  /* 0x000000010d0d7824 */ /* 0x000fca00078e0a02 */
[----:B------:R-:W-:Y:S02]  /*a5d0*/  VIADDMNMX R14, R13, R206, R14, PT ;  /* 0x000000ce0d0e7246 */ /* 0x000fe4000380010e */
[----:B------:R-:W-:-:S07]  /*a5e0*/  VIMNMX R15, R15, R13, !PT ;  /* 0x0000000d0f0f7248 */ /* 0x000fce0007fe0100 */
.L_x_5555:
        /* <DEDUP_REMOVED lines=68> */
.L_x_5561:
[----:B------:R-:W-:-:S05]  /*aa30*/  IMAD.U32 R20, RZ, RZ, UR24 ;  /* 0x00000018ff147e24 */ /* 0x000fca000f8e00ff */
[----:B------:R-:W-:-:S13]  /*aa40*/  ISETP.NE.AND P2, PT, R20, 0x1, PT ;  /* 0x000000011400780c */ /* 0x000fda0003f45270 */
[----:B------:R-:W0:Y:S02]  /*aa50*/  @P2 LDC.64 R6, c[0x0][0x9e8] ;  /* 0x00027a00ff062b82 */ /* 0x000e240000000a00 */
[----:B0-----:R-:W-:-:S05]  /*aa60*/  @P2 IMAD.HI.U32 R6, R15, R6, RZ ;  /* 0x000000060f062227 */ /* 0x001fca00078e00ff */
[----:B------:R-:W-:-:S07]  /*aa70*/  @P2 SHF.R.U32.HI R15, RZ, R7, R6 ;  /* 0x00000007ff0f2219 */ /* 0x000fce0000011606 */
.L_x_5562:
[----:B------:R-:W-:Y:S05]  /*aa80*/  BSYNC B0 ;  /* 0x0000000000007941 */ /* 0x000fea0003800000 */
.L_x_5560:
[----:B------:R-:W-:-:S04]  /*aa90*/  IMAD R5, R15, R20, -R5 ;  /* 0x000000140f057224 */ /* 0x000fc800078e0a05 */
[----:B------:R-:W-:-:S05]  /*aaa0*/  IMAD.IADD R5, R5, 0x1, -R2 ;  /* 0x0000000105057824 */ /* 0x000fca00078e0a02 */
[----:B------:R-:W-:Y:S02]  /*aab0*/  VIADDMNMX R12, R5, R20, R12, PT ;  /* 0x00000014050c7246 */ /* 0x000fe4000380010c */
[----:B------:R-:W-:-:S07]  /*aac0*/  VIMNMX R14, R14, R5, !PT ;  /* 0x000000050e0e7248 */ /* 0x000fce0007fe0100 */
.L_x_5559:
        /* <DEDUP_REMOVED lines=92> */
[----:B------:R-:W-:Y:S01]  /*b090*/  IADD3 R177, -R17, RZ, RZ ;  /* 0x000000ff11b17210 */ /* 0x000fe20007ffe1ff */
[--C-:B------:R-:W-:Y:S01]  /*b0a0*/  FFMA.FTZ R164, R176, UR10, -R20.reuse ;  /* 0x0000000ab0a47c23 */ /* 0x100fe20008010814 */
[----:B------:R-:W-:Y:S01]  /*b0b0*/  FMNMX.FTZ R6, R174, R13, !PT ;  /* 0x0000000dae067209 */ /* 0x000fe20007810000 */
[--C-:B------:R-:W-:Y:S01]  /*b0c0*/  FFMA.FTZ R13, R156, UR10, -R20.reuse ;  /* 0x0000000a9c0d7c23 */ /* 0x100fe20008010814 */
[--C-:B------:R-:W-:Y:S01]  /*b0d0*/  FFMA.FTZ R156, R160, UR10, -R20.reuse ;  /* 0x0000000aa09c7c23 */ /* 0x100fe20008010814 */
[--C-:B------:R-:W-:Y:S01]  /*b0e0*/  FFMA.FTZ R160, R168, UR10, -R20.reuse ;  /* 0x0000000aa8a07c23 */ /* 0x100fe20008010814 */
[----:B------:R-:W-:Y:S01]  /*b0f0*/  FMNMX.FTZ R15, R175, R6, !PT ;  /* 0x00000006af0f7209 */ /* 0x000fe20007810000 */
[----:B------:R-:W-:Y:S01]  /*b100*/  MUFU.EX2 R7, R7 ;  /* 0x0000000700077308 */ /* 0x000fe20000000800 */
[----:B------:R-:W-:Y:S01]  /*b110*/  ISETP.NE.AND P2, PT, R2, R177, PT ;  /* 0x000000b10200720c */ /* 0x000fe20003f45270 */
        /* <DEDUP_REMOVED lines=256> */
.L_x_5563:
[----:B------:R1:W2:Y:S01]  /*c120*/  SYNCS.PHASECHK.TRANS64.TRYWAIT P1, [UR21+0x28c50], R8 ;  /* 0x028c5008ff0075a7 */ /* 0x0002a20008020155 */
[----:B------:R-:W-:Y:S05]  /*c130*/  @!P0 BRA `(.L_x_5564) ;  /* 0x0000000000048947 */ /* 0x000fea0003800000 */
[----:B------:R-:W-:Y:S01]  /*c140*/  BPT.TRAP 0x1 ;  /* 0x000000040000795c */ /* 0x000fe20000300000 */
.L_x_5564:
[----:B--2---:R-:W-:Y:S05]  /*c150*/  @P1 BRA `(.L_x_5565) ;  /* 0x0000000000081947 */ /* 0x004fea0003800000 */
[----:B------:R-:W2:Y:S02]  /*c160*/  SYNCS.PHASECHK.TRANS64.TRYWAIT P1, [UR21+0x28c50], R8 ;  /* 0x028c5008ff0075a7 */ /* 0x000ea40008020155 */
[----:B--2---:R-:W-:Y:S05]  /*c170*/  @!P1 BRA `(.L_x_5566) ;  /* 0x0000009c00249947 */ /* 0x004fea0003800000 */
.L_x_5565:
        /* <DEDUP_REMOVED lines=34> */
.L_x_5567:
        /* <DEDUP_REMOVED lines=9> */
.L_x_5549:
        /* <DEDUP_REMOVED lines=9> */
[----:B------:R-:W-:-:S02]  /*c4c0*/  IMAD.MOV.U32 R11, RZ, RZ, RZ ;  /* 0x000000ffff0b7224 */ /* 0x000fc400078e00ff */
[----:B-----5:R-:W-:Y:S01]  /*c4d0*/  FADD.FTZ R0, R0, R3 ;  /* 0x0000000300007221 */ /* 0x020fe20000010000 */
[----:B------:R-:W-:Y:S01]  /*c4e0*/  IMAD.U32 R3, RZ, RZ, UR38 ;  /* 0x00000026ff037e24 */ /* 0x000fe2000f8e00ff */
[----:B------:R-:W-:Y:S01]  /*c4f0*/  UIADD3 UR38, UR38, 0x1, URZ ;  /* 0x0000000126267890 */ /* 0x000fe2000fffe03f */
[----:B0-----:R-:W-:Y:S02]  /*c500*/  FADD.FTZ R8, R7, R4 ;  /* 0x0000000407087221 */ /* 0x001fe40000010000 */
[----:B------:R-:W0:Y:S05]  /*c510*/  SHFL.BFLY PT, R9, R0, 0x1, 0x1f ;  /* 0x0c201f0000097f89 */ /* 0x000e2a00000e0000 */
[----:B------:R-:W-:Y:S01]  /*c520*/  @!P0 IMAD R3, R3, 0x40, R16 ;  /* 0x0000004003038824 */ /* 0x000fe200078e0210 */
[----:B------:R-:W-:Y:S01]  /*c530*/  UISETP.NE.AND UP0, UPT, UR38, 0x2, UPT ;  /* 0x000000022600788c */ /* 0x000fe2000bf05270 */
[----:B------:R-:W1:Y:S03]  /*c540*/  SHFL.BFLY PT, R7, R8, 0x1, 0x1f ;  /* 0x0c201f0008077f89 */ /* 0x000e6600000e0000 */
[----:B------:R-:W-:Y:S01]  /*c550*/  @!P0 LEA R4, R3, UR41, 0x2 ;  /* 0x0000002903048c11 */ /* 0x000fe2000f8e10ff */
[----:B------:R-:W-:Y:S01]  /*c560*/  USEL UR4, URZ, 0x1, UP0 ;  /* 0x000000013f047887 */ /* 0x000fe20008000000 */
[----:B------:R-:W-:Y:S01]  /*c570*/  IMAD.MOV.U32 R3, RZ, RZ, -0x800000 ;  /* 0xff800000ff037424 */ /* 0x000fe200078e00ff */
[----:B------:R-:W-:-:S02]  /*c580*/  USEL UR38, UR38, URZ, UP0 ;  /* 0x0000003f26267287 */ /* 0x000fc40008000000 */
[----:B------:R-:W-:Y:S01]  /*c590*/  ULOP3.LUT UR37, UR37, UR4, URZ, 0x3c, !UPT ;  /* 0x0000000425257292 */ /* 0x000fe2000f8e3c3f */
[----:B0-----:R-:W-:Y:S01]  /*c5a0*/  FADD.FTZ R9, R0, R9 ;  /* 0x0000000900097221 */ /* 0x001fe20000010000 */
[----:B------:R-:W-:Y:S02]  /*c5b0*/  IMAD.MOV.U32 R0, RZ, RZ, RZ ;  /* 0x000000ffff007224 */ /* 0x000fe400078e00ff */
[----:B-1----:R-:W-:Y:S02]  /*c5c0*/  FADD.FTZ R7, R8, R7 ;  /* 0x0000000708077221 */ /* 0x002fe40000010000 */
[----:B------:R-:W-:-:S03]  /*c5d0*/  FSETP.NE.FTZ.AND P1, PT, R9, RZ, PT ;  /* 0x000000ff0900720b */ /* 0x000fc60003f35000 */
[----:B------:R-:W-:-:S10]  /*c5e0*/  FSETP.NE.FTZ.AND P2, PT, R7, RZ, PT ;  /* 0x000000ff0700720b */ /* 0x000fd40003f55000 */
[----:B------:R-:W0:Y:S08]  /*c5f0*/  @P1 MUFU.RCP R11, R9 ;  /* 0x00000009000b1308 */ /* 0x000e300000001000 */
[----:B------:R-:W1:Y:S01]  /*c600*/  @P2 MUFU.RCP R0, R7 ;  /* 0x0000000700002308 */ /* 0x000e620000001000 */
[-C--:B0-----:R-:W-:Y:S01]  /*c610*/  FMUL.FTZ R169, R32, R11.reuse ;  /* 0x0000000b20a97220 */ /* 0x081fe20000410000 */
[----:B------:R-:W-:-:S06]  /*c620*/  FMUL.FTZ R166, R33, R11 ;  /* 0x0000000b21a67220 */ /* 0x000fcc0000410000 */
[----:B------:R-:W0:Y:S01]  /*c630*/  @P1 MUFU.LG2 R32, R9 ;  /* 0x0000000900201308 */ /* 0x000e220000000c00 */
[----:B------:R-:W-:Y:S01]  /*c640*/  @!P0 STS [R4+0x28800], R11 ;  /* 0x0288000b04008388 */ /* 0x000fe20000000800 */
[-C--:B------:R-:W-:Y:S01]  /*c650*/  FMUL.FTZ R171, R28, R11.reuse ;  /* 0x0000000b1cab7220 */ /* 0x080fe20000410000 */
[-C--:B------:R-:W-:Y:S01]  /*c660*/  FMUL.FTZ R28, R29, R11.reuse ;  /* 0x0000000b1d1c7220 */ /* 0x080fe20000410000 */
[----:B------:R-:W-:Y:S02]  /*c670*/  IMAD.U32 R29, RZ, RZ, UR10 ;  /* 0x0000000aff1d7e24 */ /* 0x000fe4000f8e00ff */
[-C--:B------:R-:W-:Y:S01]  /*c680*/  FMUL.FTZ R172, R24, R11.reuse ;  /* 0x0000000b18ac7220 */ /* 0x080fe20000410000 */
[----:B-1----:R1:W-:Y:S01]  /*c690*/  @!P0 STS [R4+0x28820], R0 ;  /* 0x0288200004008388 */ /* 0x0023e20000000800 */
[-C--:B------:R-:W-:Y:S01]  /*c6a0*/  FMUL.FTZ R170, R25, R11.reuse ;  /* 0x0000000b19aa7220 */ /* 0x080fe20000410000 */
[----:B------:R0:W2:Y:S01]  /*c6b0*/  @P2 MUFU.LG2 R33, R7 ;  /* 0x0000000700212308 */ /* 0x0000a20000000c00 */
[----:B------:R-:W-:Y:S01]  /*c6c0*/  @P2 FMUL.FTZ R29, R29, 0.69314718246459960938 ;  /* 0x3f3172181d1d2820 */ /* 0x000fe20000410000 */
[-C--:B------:R-:W-:Y:S01]  /*c6d0*/  FMUL.FTZ R167, R36, R11.reuse ;  /* 0x0000000b24a77220 */ /* 0x080fe20000410000 */
[-C--:B------:R-:W-:Y:S01]  /*c6e0*/  FMUL.FTZ R164, R37, R11.reuse ;  /* 0x0000000b25a47220 */ /* 0x080fe20000410000 */
[-C--:B------:R-:W-:Y:S01]  /*c6f0*/  FMUL.FTZ R165, R40, R11.reuse ;  /* 0x0000000b28a57220 */ /* 0x080fe20000410000 */
[-C--:B------:R-:W-:Y:S01]  /*c700*/  FMUL.FTZ R8, R41, R11.reuse ;  /* 0x0000000b29087220 */ /* 0x080fe20000410000 */
[-C--:B------:R-:W-:Y:S01]  /*c710*/  FMUL.FTZ R163, R44, R11.reuse ;  /* 0x0000000b2ca37220 */ /* 0x080fe20000410000 */
[-C--:B------:R-:W-:Y:S01]  /*c720*/  FMUL.FTZ R10, R45, R11.reuse ;  /* 0x0000000b2d0a7220 */ /* 0x080fe20000410000 */
[----:B-1----:R-:W-:Y:S01]  /*c730*/  @P1 FMUL.FTZ R4, R13, 0.69314718246459960938 ;  /* 0x3f3172180d041820 */ /* 0x002fe20000410000 */
        /* <DEDUP_REMOVED lines=122> */
.L_x_5474:
        /* <DEDUP_REMOVED lines=34> */
[----:B------:R-:W-:Y:S01]  /*d100*/  F2FP.F16.F32.PACK_AB R73, R75, R74 ;  /* 0x0000004a4b49723e */ /* 0x000fe200000000ff */
[----:B------:R-:W-:Y:S01]  /*d110*/  UISETP.NE.U32.AND UP0, UPT, UR8, URZ, UPT ;  /* 0x0000003f0800728c */ /* 0x000fe2000bf05070 */
[----:B------:R-:W-:-:S02]  /*d120*/  F2FP.F16.F32.PACK_AB R80, R81, R80 ;  /* 0x000000505150723e */ /* 0x000fc400000000ff */
[C---:B------:R-:W-:Y:S01]  /*d130*/  IADD3 R173, P1, R4.reuse, 0x20, RZ ;  /* 0x0000002004ad7810 */ /* 0x040fe20007f3e0ff */
[----:B------:R-:W-:Y:S01]  /*d140*/  UISETP.NE.AND.EX UP0, UPT, UR9, URZ, UPT, UP0 ;  /* 0x0000003f0900728c */ /* 0x000fe2000bf05300 */
[C---:B------:R-:W-:Y:S02]  /*d150*/  IADD3 R183, P6, R4.reuse, 0x2020, RZ ;  /* 0x0000202004b77810 */ /* 0x040fe40007fde0ff */
[C---:B------:R-:W-:Y:S01]  /*d160*/  IADD3 R177, P0, R4.reuse, 0x40, RZ ;  /* 0x0000004004b17810 */ /* 0x040fe20007f1e0ff */
[--C-:B------:R-:W-:Y:S01]  /*d170*/  IMAD.X R37, RZ, RZ, R5.reuse, P1 ;  /* 0x000000ffff257224 */ /* 0x100fe200008e0605 */
[----:B------:R-:W-:Y:S01]  /*d180*/  LOP3.LUT R36, R173, 0x380, RZ, 0xc0, !PT ;  /* 0x00000380ad247812 */ /* 0x000fe200078ec0ff */
[--C-:B------:R-:W-:Y:S01]  /*d190*/  IMAD.X R53, RZ, RZ, R5.reuse, P6 ;  /* 0x000000ffff357224 */ /* 0x100fe200030e0605 */
[----:B------:R-:W-:Y:S01]  /*d1a0*/  IADD3 R7, P6, R4, 0x6000, RZ ;  /* 0x0000600004077810 */ /* 0x000fe20007fde0ff */
[--C-:B------:R-:W-:Y:S01]  /*d1b0*/  IMAD.X R41, RZ, RZ, R5.reuse, P0 ;  /* 0x000000ffff297224 */ /* 0x100fe200000e0605 */
[----:B------:R-:W-:Y:S01]  /*d1c0*/  SHF.R.U64 R36, R36, 0x3, RZ ;  /* 0x0000000324247819 */ /* 0x000fe200000012ff */
[----:B------:R-:W-:Y:S01]  /*d1d0*/  ULDC.64 UR8, c[0x0][0xc00] ;  /* 0x0003000000087ab9 */ /* 0x000fe20000000a00 */
[C---:B------:R-:W-:Y:S01]  /*d1e0*/  IADD3 R207, P2, R4.reuse, 0x2060, RZ ;  /* 0x0000206004cf7810 */ /* 0x040fe20007f5e0ff */
[--C-:B------:R-:W-:Y:S01]  /*d1f0*/  IMAD.X R119, RZ, RZ, R5.reuse, P6 ;  /* 0x000000ffff777224 */ /* 0x100fe200030e0605 */
[C---:B------:R-:W-:Y:S01]  /*d200*/  IADD3 R6, P0, R4.reuse, 0x4020, RZ ;  /* 0x0000402004067810 */ /* 0x040fe20007f1e0ff */
[----:B------:R-:W-:Y:S01]  /*d210*/  UIMAD.WIDE UR8, UR44, 0x4, UR8 ;  /* 0x000000042c0878a5 */ /* 0x000fe2000f8e0208 */
[C---:B------:R-:W-:Y:S01]  /*d220*/  LOP3.LUT R29, R4.reuse, 0x380, RZ, 0xc0, !PT ;  /* 0x00000380041d7812 */ /* 0x040fe200078ec0ff */
[--C-:B------:R-:W-:Y:S01]  /*d230*/  IMAD.X R99, RZ, RZ, R5.reuse, P2 ;  /* 0x000000ffff637224 */ /* 0x100fe200010e0605 */
[----:B------:R-:W-:Y:S01]  /*d240*/  LOP3.LUT R118, R7, 0x380, RZ, 0xc0, !PT ;  /* 0x0000038007767812 */ /* 0x000fe200078ec0ff */
[----:B------:R-:W-:Y:S01]  /*d250*/  IMAD.X R107, RZ, RZ, R5, P0 ;  /* 0x000000ffff6b7224 */ /* 0x000fe200000e0605 */
[----:B------:R-:W-:-:S02]  /*d260*/  IADD3 R179, P4, R4, 0x60, RZ ;  /* 0x0000006004b37810 */ /* 0x000fc40007f9e0ff */
[C---:B------:R-:W-:Y:S02]  /*d270*/  IADD3 R181, P3, R4.reuse, 0x2000, RZ ;  /* 0x0000200004b57810 */ /* 0x040fe40007f7e0ff */
[C---:B------:R-:W-:Y:S01]  /*d280*/  IADD3 R205, P5, R4.reuse, 0x2040, RZ ;  /* 0x0000204004cd7810 */ /* 0x040fe20007fbe0ff */
[--C-:B------:R-:W-:Y:S01]  /*d290*/  IMAD.X R45, RZ, RZ, R5.reuse, P4 ;  /* 0x000000ffff2d7224 */ /* 0x100fe200020e0605 */
[----:B------:R-:W-:Y:S01]  /*d2a0*/  IADD3 R209, P1, R4, 0x4000, RZ ;  /* 0x0000400004d17810 */ /* 0x000fe20007f3e0ff */
[--C-:B------:R-:W-:Y:S01]  /*d2b0*/  IMAD.X R49, RZ, RZ, R5.reuse, P3 ;  /* 0x000000ffff317224 */ /* 0x100fe200018e0605 */
[----:B------:R-:W-:Y:S01]  /*d2c0*/  LOP3.LUT R36, R36, R173, RZ, 0x3c, !PT ;  /* 0x000000ad24247212 */ /* 0x000fe200078e3cff */
[--C-:B------:R-:W-:Y:S01]  /*d2d0*/  IMAD.X R95, RZ, RZ, R5.reuse, P5 ;  /* 0x000000ffff5f7224 */ /* 0x100fe200028e0605 */
[----:B------:R-:W-:Y:S01]  /*d2e0*/  LOP3.LUT R173, R6, 0x380, RZ, 0xc0, !PT ;  /* 0x0000038006ad7812 */ /* 0x000fe200078ec0ff */
[----:B------:R-:W-:Y:S01]  /*d2f0*/  IMAD.X R103, RZ, RZ, R5, P1 ;  /* 0x000000ffff677224 */ /* 0x000fe200008e0605 */
[----:B------:R-:W-:-:S02]  /*d300*/  SHF.R.U64 R29, R29, 0x3, RZ ;  /* 0x000000031d1d7819 */ /* 0x000fc400000012ff */
[----:B------:R-:W-:Y:S02]  /*d310*/  LOP3.LUT R40, R177, 0x380, RZ, 0xc0, !PT ;  /* 0x00000380b1287812 */ /* 0x000fe400078ec0ff */
[----:B------:R-:W-:Y:S02]  /*d320*/  SHF.R.U64 R118, R118, 0x3, RZ ;  /* 0x0000000376767819 */ /* 0x000fe400000012ff */
[C---:B------:R-:W-:Y:S02]  /*d330*/  IADD3 R168, P2, R4.reuse, 0x6040, RZ ;  /* 0x0000604004a87810 */ /* 0x040fe40007f5e0ff */
[C---:B------:R-:W-:Y:S02]  /*d340*/  IADD3 R110, P4, R4.reuse, 0x4040, RZ ;  /* 0x00004040046e7810 */ /* 0x040fe40007f9e0ff */
[C---:B------:R-:W-:Y:S02]  /*d350*/  IADD3 R114, P3, R4.reuse, 0x4060, RZ ;  /* 0x0000406004727810 */ /* 0x040fe40007f7e0ff */
[C---:B------:R-:W-:Y:S01]  /*d360*/  IADD3 R0, P5, R4.reuse, 0x6020, RZ ;  /* 0x0000602004007810 */ /* 0x040fe20007fbe0ff */
[--C-:B------:R-:W-:Y:S01]  /*d370*/  IMAD.X R111, RZ, RZ, R5.reuse, P4 ;  /* 0x000000ffff6f7224 */ /* 0x100fe200020e0605 */
[----:B------:R-:W-:Y:S01]  /*d380*/  IADD3 R32, P1, R4, 0x6060, RZ ;  /* 0x0000606004207810 */ /* 0x000fe20007f3e0ff */
[--C-:B------:R-:W-:Y:S01]  /*d390*/  IMAD.X R115, RZ, RZ, R5.reuse, P3 ;  /* 0x000000ffff737224 */ /* 0x100fe200018e0605 */
[----:B------:R-:W-:Y:S01]  /*d3a0*/  SHF.R.U64 R173, R173, 0x3, RZ ;  /* 0x00000003adad7819 */ /* 0x000fe200000012ff */
[--C-:B------:R-:W-:Y:S01]  /*d3b0*/  IMAD.X R123, RZ, RZ, R5.reuse, P5 ;  /* 0x000000ffff7b7224 */ /* 0x100fe200028e0605 */
[----:B------:R-:W-:Y:S01]  /*d3c0*/  LOP3.LUT R4, R29, R4, RZ, 0x3c, !PT ;  /* 0x000000041d047212 */ /* 0x000fe200078e3cff */
[--C-:B------:R-:W-:Y:S01]  /*d3d0*/  IMAD.X R29, RZ, RZ, R5.reuse, P2 ;  /* 0x000000ffff1d7224 */ /* 0x100fe200010e0605 */
[----:B------:R-:W-:Y:S01]  /*d3e0*/  LOP3.LUT R44, R179, 0x380, RZ, 0xc0, !PT ;  /* 0x00000380b32c7812 */ /* 0x000fe200078ec0ff */
[----:B------:R-:W-:Y:S01]  /*d3f0*/  IMAD.X R33, RZ, RZ, R5, P1 ;  /* 0x000000ffff217224 */ /* 0x000fe200008e0605 */
[----:B------:R-:W-:-:S02]  /*d400*/  SHF.R.U64 R40, R40, 0x3, RZ ;  /* 0x0000000328287819 */ /* 0x000fc400000012ff */
[----:B------:R-:W-:Y:S02]  /*d410*/  LOP3.LUT R118, R118, R7, RZ, 0x3c, !PT ;  /* 0x0000000776767212 */ /* 0x000fe400078e3cff */
[----:B------:R-:W-:Y:S02]  /*d420*/  LOP3.LUT R7, R168, 0x380, RZ, 0xc0, !PT ;  /* 0x00000380a8077812 */ /* 0x000fe400078ec0ff */
[----:B------:R-:W-:Y:S02]  /*d430*/  LOP3.LUT R48, R181, 0x380, RZ, 0xc0, !PT ;  /* 0x00000380b5307812 */ /* 0x000fe400078ec0ff */
[----:B------:R-:W-:Y:S02]  /*d440*/  LOP3.LUT R106, R173, R6, RZ, 0x3c, !PT ;  /* 0x00000006ad6a7212 */ /* 0x000fe400078e3cff */
[----:B------:R-:W-:Y:S02]  /*d450*/  SHF.R.U64 R44, R44, 0x3, RZ ;  /* 0x000000032c2c7819 */ /* 0x000fe400000012ff */
[----:B------:R-:W-:-:S02]  /*d460*/  LOP3.LUT R40, R40, R177, RZ, 0x3c, !PT ;  /* 0x000000b128287212 */ /* 0x000fc400078e3cff */
[----:B------:R-:W-:Y:S02]  /*d470*/  LOP3.LUT R52, R183, 0x380, RZ, 0xc0, !PT ;  /* 0x00000380b7347812 */ /* 0x000fe400078ec0ff */
[----:B------:R-:W-:Y:S02]  /*d480*/  MOV R173, R4 ;  /* 0x0000000400ad7202 */ /* 0x000fe40000000f00 */
[----:B------:R-:W-:Y:S02]  /*d490*/  F2FP.F16.F32.PACK_AB R6, R28, R171 ;  /* 0x000000ab1c06723e */ /* 0x000fe400000000ff */
[----:B------:R-:W-:Y:S02]  /*d4a0*/  LOP3.LUT R94, R205, 0x380, RZ, 0xc0, !PT ;  /* 0x00000380cd5e7812 */ /* 0x000fe400078ec0ff */
[----:B------:R-:W-:Y:S02]  /*d4b0*/  LOP3.LUT R177, R110, 0x380, RZ, 0xc0, !PT ;  /* 0x000003806eb17812 */ /* 0x000fe400078ec0ff */
[----:B------:R-:W-:-:S02]  /*d4c0*/  F2FP.F16.F32.PACK_AB R5, R27, R26 ;  /* 0x0000001a1b05723e */ /* 0x000fc400000000ff */
[----:B------:R-:W-:Y:S02]  /*d4d0*/  SHF.R.U64 R171, R7, 0x3, RZ ;  /* 0x0000000307ab7819 */ /* 0x000fe400000012ff */
[----:B------:R-:W-:Y:S02]  /*d4e0*/  LOP3.LUT R98, R207, 0x380, RZ, 0xc0, !PT ;  /* 0x00000380cf627812 */ /* 0x000fe400078ec0ff */
[----:B------:R-:W-:Y:S02]  /*d4f0*/  F2FP.F16.F32.PACK_AB R4, R170, R172 ;  /* 0x000000acaa04723e */ /* 0x000fe400000000ff */
[----:B------:R-:W-:Y:S02]  /*d500*/  LOP3.LUT R27, R0, 0x380, RZ, 0xc0, !PT ;  /* 0x00000380001b7812 */ /* 0x000fe400078ec0ff */
[----:B------:R-:W-:Y:S02]  /*d510*/  F2FP.F16.F32.PACK_AB R7, R31, R30 ;  /* 0x0000001e1f07723e */ /* 0x000fe400000000ff */
[----:B------:R-:W-:-:S02]  /*d520*/  SHF.R.U64 R48, R48, 0x3, RZ ;  /* 0x0000000330307819 */ /* 0x000fc400000012ff */
[----:B------:R-:W-:Y:S01]  /*d530*/  LOP3.LUT R102, R209, 0x380, RZ, 0xc0, !PT ;  /* 0x00000380d1667812 */ /* 0x000fe200078ec0ff */
[----:B------:R0:W-:Y:S01]  /*d540*/  STSM.16.M88.4 [R173], R4 ;  /* 0x00000004ad007844 */ /* 0x0001e20000000200 */
[----:B------:R-:W-:Y:S02]  /*d550*/  LOP3.LUT R44, R44, R179, RZ, 0x3c, !PT ;  /* 0x000000b32c2c7212 */ /* 0x000fe400078e3cff */
[----:B------:R-:W-:Y:S02]  /*d560*/  SHF.R.U64 R52, R52, 0x3, RZ ;  /* 0x0000000334347819 */ /* 0x000fe400000012ff */
[----:B------:R-:W-:Y:S02]  /*d570*/  SHF.R.U64 R94, R94, 0x3, RZ ;  /* 0x000000035e5e7819 */ /* 0x000fe400000012ff */
[----:B------:R-:W-:Y:S02]  /*d580*/  LOP3.LUT R179, R114, 0x380, RZ, 0xc0, !PT ;  /* 0x0000038072b37812 */ /* 0x000fe400078ec0ff */
[----:B------:R-:W-:-:S02]  /*d590*/  SHF.R.U64 R177, R177, 0x3, RZ ;  /* 0x00000003b1b17819 */ /* 0x000fc400000012ff */
[----:B------:R-:W-:Y:S02]  /*d5a0*/  SHF.R.U64 R98, R98, 0x3, RZ ;  /* 0x0000000362627819 */ /* 0x000fe400000012ff */
[----:B------:R-:W-:Y:S02]  /*d5b0*/  SHF.R.U64 R27, R27, 0x3, RZ ;  /* 0x000000031b1b7819 */ /* 0x000fe400000012ff */
[----:B------:R-:W-:Y:S02]  /*d5c0*/  LOP3.LUT R48, R48, R181, RZ, 0x3c, !PT ;  /* 0x000000b530307212 */ /* 0x000fe400078e3cff */
[----:B------:R-:W-:Y:S02]  /*d5d0*/  SHF.R.U64 R102, R102, 0x3, RZ ;  /* 0x0000000366667819 */ /* 0x000fe400000012ff */
[----:B------:R-:W-:Y:S02]  /*d5e0*/  LOP3.LUT R52, R52, R183, RZ, 0x3c, !PT ;  /* 0x000000b734347212 */ /* 0x000fe400078e3cff */
[----:B------:R-:W-:-:S02]  /*d5f0*/  MOV R37, R36 ;  /* 0x0000002400257202 */ /* 0x000fc40000000f00 */
[----:B0-----:R-:W-:Y:S02]  /*d600*/  F2FP.F16.F32.PACK_AB R4, R166, R169 ;  /* 0x000000a9a604723e */ /* 0x001fe400000000ff */
[----:B------:R-:W-:Y:S02]  /*d610*/  F2FP.F16.F32.PACK_AB R5, R35, R34 ;  /* 0x000000222305723e */ /* 0x000fe400000000ff */
[----:B------:R-:W-:Y:S02]  /*d620*/  F2FP.F16.F32.PACK_AB R6, R164, R167 ;  /* 0x000000a7a406723e */ /* 0x000fe400000000ff */
[----:B------:R-:W-:Y:S02]  /*d630*/  F2FP.F16.F32.PACK_AB R7, R39, R38 ;  /* 0x000000262707723e */ /* 0x000fe400000000ff */
[----:B------:R-:W-:Y:S02]  /*d640*/  LOP3.LUT R94, R94, R205, RZ, 0x3c, !PT ;  /* 0x000000cd5e5e7212 */ /* 0x000fe400078e3cff */
[----:B------:R-:W-:Y:S01]  /*d650*/  SHF.R.U64 R179, R179, 0x3, RZ ;  /* 0x00000003b3b37819 */ /* 0x000fe200000012ff */
[----:B------:R0:W-:Y:S01]  /*d660*/  STSM.16.M88.4 [R37], R4 ;  /* 0x0000000425007844 */ /* 0x0001e20000000200 */
[----:B------:R-:W-:-:S02]  /*d670*/  LOP3.LUT R110, R177, R110, RZ, 0x3c, !PT ;  /* 0x0000006eb16e7212 */ /* 0x000fc400078e3cff */
[----:B------:R-:W-:Y:S02]  /*d680*/  MOV R40, R40 ;  /* 0x0000002800287202 */ /* 0x000fe40000000f00 */
[----:B------:R-:W-:Y:S02]  /*d690*/  LOP3.LUT R98, R98, R207, RZ, 0x3c, !PT ;  /* 0x000000cf62627212 */ /* 0x000fe400078e3cff */
[----:B------:R-:W-:Y:S01]  /*d6a0*/  LOP3.LUT R177, R32, 0x380, RZ, 0xc0, !PT ;  /* 0x0000038020b17812 */ /* 0x000fe200078ec0ff */
[----:B------:R-:W-:Y:S01]  /*d6b0*/  STSM.16.M88.4 [R40], R8 ;  /* 0x0000000828007844 */ /* 0x000fe20000000200 */
[----:B------:R-:W-:Y:S02]  /*d6c0*/  LOP3.LUT R122, R27, R0, RZ, 0x3c, !PT ;  /* 0x000000001b7a7212 */ /* 0x000fe400078e3cff */
[----:B------:R-:W-:Y:S02]  /*d6d0*/  MOV R44, R44 ;  /* 0x0000002c002c7202 */ /* 0x000fe40000000f00 */
[----:B------:R-:W-:-:S02]  /*d6e0*/  LOP3.LUT R102, R102, R209, RZ, 0x3c, !PT ;  /* 0x000000d166667212 */ /* 0x000fc400078e3cff */
[----:B------:R-:W-:Y:S01]  /*d6f0*/  MOV R48, R48 ;  /* 0x0000003000307202 */ /* 0x000fe20000000f00 */
[----:B------:R-:W-:Y:S01]  /*d700*/  STSM.16.M88.4 [R44], R12 ;  /* 0x0000000c2c007844 */ /* 0x000fe20000000200 */
[----:B------:R-:W-:Y:S01]  /*d710*/  F2FP.F16.F32.PACK_AB R26, R61, R60 ;  /* 0x0000003c3d1a723e */ /* 0x000fe200000000ff */
[----:B0-----:R-:W-:Y:S01]  /*d720*/  IMAD.U32 R5, RZ, RZ, UR9 ;  /* 0x00000009ff057e24 */ /* 0x001fe2000f8e00ff */
[----:B------:R-:W-:Y:S02]  /*d730*/  F2FP.F16.F32.PACK_AB R27, R63, R62 ;  /* 0x0000003e3f1b723e */ /* 0x000fe400000000ff */
[----:B------:R-:W-:Y:S02]  /*d740*/  MOV R52, R52 ;  /* 0x0000003400347202 */ /* 0x000fe40000000f00 */
[----:B------:R-:W-:Y:S01]  /*d750*/  LOP3.LUT R114, R179, R114, RZ, 0x3c, !PT ;  /* 0x00000072b3727212 */ /* 0x000fe200078e3cff */
[----:B------:R-:W-:Y:S01]  /*d760*/  STSM.16.M88.4 [R48], R24 ;  /* 0x0000001830007844 */ /* 0x000fe20000000200 */
[----:B------:R-:W-:-:S02]  /*d770*/  MOV R94, R94 ;  /* 0x0000005e005e7202 */ /* 0x000fc40000000f00 */
[----:B------:R-:W-:Y:S01]  /*d780*/  F2FP.F16.F32.PACK_AB R74, R77, R76 ;  /* 0x0000004c4d4a723e */ /* 0x000fe200000000ff */
[----:B------:R-:W-:Y:S01]  /*d790*/  STSM.16.M88.4 [R52], R64 ;  /* 0x0000004034007844 */ /* 0x000fe20000000200 */
[----:B------:R-:W-:Y:S02]  /*d7a0*/  F2FP.F16.F32.PACK_AB R75, R79, R78 ;  /* 0x0000004e4f4b723e */ /* 0x000fe400000000ff */
[----:B------:R-:W-:Y:S02]  /*d7b0*/  F2FP.F16.F32.PACK_AB R81, R83, R82 ;  /* 0x000000525351723e */ /* 0x000fe400000000ff */
[----:B------:R-:W-:Y:S01]  /*d7c0*/  F2FP.F16.F32.PACK_AB R88, R89, R88 ;  /* 0x000000585958723e */ /* 0x000fe200000000ff */
[----:B------:R-:W-:Y:S01]  /*d7d0*/  STSM.16.M88.4 [R94], R72 ;  /* 0x000000485e007844 */ /* 0x000fe20000000200 */
[----:B------:R-:W-:Y:S02]  /*d7e0*/  SHF.R.U64 R177, R177, 0x3, RZ ;  /* 0x00000003b1b17819 */ /* 0x000fe400000012ff */
        /* <DEDUP_REMOVED lines=23> */
[----:B------:R-:W-:Y:S01]  /*d960*/  LOP3.LUT R32, R177, R32, RZ, 0x3c, !PT ;  /* 0x00000020b1207212 */ /* 0x000fe200078e3cff */
        /* <DEDUP_REMOVED lines=24> */
[----:B------:R-:W-:Y:S01]  /*daf0*/  MOV R32, R32 ;  /* 0x0000002000207202 */ /* 0x000fe20000000f00 */
[----:B------:R1:W-:Y:S01]  /*db00*/  STSM.16.M88.4 [R28], R136 ;  /* 0x000000881c007844 */ /* 0x0003e20000000200 */
[----:B------:R-:W-:Y:S02]  /*db10*/  F2FP.F16.F32.PACK_AB R146, R149, R148 ;  /* 0x000000949592723e */ /* 0x000fe400000000ff */
[----:B------:R-:W-:-:S02]  /*db20*/  F2FP.F16.F32.PACK_AB R147, R151, R150 ;  /* 0x000000969793723e */ /* 0x000fc400000000ff */
[----:B------:R-:W-:Y:S01]  /*db30*/  MOV R4, UR8 ;  /* 0x0000000800047c02 */ /* 0x000fe20008000f00 */
[----:B------:R-:W-:Y:S01]  /*db40*/  ULDC.64 UR8, c[0x0][0xc08] ;  /* 0x0003020000087ab9 */ /* 0x000fe20000000a00 */
[----:B------:R-:W-:Y:S01]  /*db50*/  PLOP3.LUT P0, PT, PT, PT, UP0, 0x80, 0x0 ;  /* 0x000000000000781c */ /* 0x000fe20003f0f008 */
[----:B------:R2:W-:Y:S01]  /*db60*/  STSM.16.M88.4 [R32], R144 ;  /* 0x0000009020007844 */ /* 0x0005e20000000200 */
[----:B------:R-:W-:Y:S01]  /*db70*/  UISETP.NE.U32.AND UP1, UPT, UR8, URZ, UPT ;  /* 0x0000003f0800728c */ /* 0x000fe2000bf25070 */
[----:B------:R-:W-:Y:S03]  /*db80*/  BAR.SYNC.DEFER_BLOCKING 0x1, 0x100 ;  /* 0x0044000000007b1d */ /* 0x000fe60000010000 */
[----:B------:R-:W-:-:S06]  /*db90*/  UISETP.NE.AND.EX UP1, UPT, UR9, URZ, UPT, UP1 ;  /* 0x0000003f0900728c */ /* 0x000fcc000bf25310 */
[----:B------:R-:W-:-:S05]  /*dba0*/  PLOP3.LUT P6, PT, PT, PT, UP1, 0x80, 0x0 ;  /* 0x000000000000781c */ /* 0x000fca0003fcf018 */
[----:B------:R-:W-:Y:S02]  /*dbb0*/  @UP1 ULDC.64 UR8, c[0x0][0xc08] ;  /* 0x0003020000081ab9 */ /* 0x000fe40000000a00 */
[----:B------:R-:W-:Y:S01]  /*dbc0*/  @UP1 UIMAD.WIDE UR8, UR44, 0x4, UR8 ;  /* 0x000000042c0818a5 */ /* 0x000fe2000f8e0208 */
[----:B------:R-:W-:Y:S02]  /*dbd0*/  ULDC UR4, c[0x0][0xa88] ;  /* 0x0002a20000047ab9 */ /* 0x000fe40000000800 */
[----:B0-----:R-:W-:-:S03]  /*dbe0*/  IMAD.U32 R0, RZ, RZ, UR4 ;  /* 0x00000004ff007e24 */ /* 0x001fc6000f8e00ff */
[----:B------:R-:W-:Y:S02]  /*dbf0*/  IMAD.U32 R14, RZ, RZ, UR8 ;  /* 0x00000008ff0e7e24 */ /* 0x000fe4000f8e00ff */
[----:B------:R-:W-:Y:S01]  /*dc00*/  IMAD.U32 R15, RZ, RZ, UR9 ;  /* 0x00000009ff0f7e24 */ /* 0x000fe2000f8e00ff */
[----:B------:R-:W3:Y:S01]  /*dc10*/  @P0 LDG.E R6, desc[UR54][R4.64] ;  /* 0x0000003604060981 */ /* 0x000ee2000c1e1900 */
[----:B------:R-:W-:-:S03]  /*dc20*/  IMAD R7, R192, 0x40, R184 ;  /* 0x00000040c0077824 */ /* 0x000fc600078e02b8 */
[----:B------:R0:W5:Y:S01]  /*dc30*/  @P6 LDG.E R0, desc[UR54][R14.64] ;  /* 0x000000360e006981 */ /* 0x000162000c1e1900 */
[----:B------:R-:W-:-:S03]  /*dc40*/  IMAD.WIDE R174, R7, 0x2, R174 ;  /* 0x0000000207ae7825 */ /* 0x000fc600078e02ae */
[C---:B------:R-:W-:Y:S02]  /*dc50*/  IADD3 R9, P2, R174.reuse, 0x1000, RZ ;  /* 0x00001000ae097810 */ /* 0x040fe40007f5e0ff */
[C---:B------:R-:W-:Y:S02]  /*dc60*/  IADD3 R13, P1, R174.reuse, 0x2000, RZ ;  /* 0x00002000ae0d7810 */ /* 0x040fe40007f3e0ff */
[----:B------:R-:W-:Y:S02]  /*dc70*/  P2R R10, PR, RZ, 0x4 ;  /* 0x00000004ff0a7803 */ /* 0x000fe40000000000 */
[C---:B------:R-:W-:Y:S02]  /*dc80*/  IADD3 R25, P2, R174.reuse, 0x3000, RZ ;  /* 0x00003000ae197810 */ /* 0x040fe40007f5e0ff */
[C---:B------:R-:W-:Y:S02]  /*dc90*/  IADD3 R29, P3, R174.reuse, 0x4000, RZ ;  /* 0x00004000ae1d7810 */ /* 0x040fe40007f7e0ff */
[----:B------:R-:W-:-:S02]  /*dca0*/  IADD3 R33, P4, R174, 0x5000, RZ ;  /* 0x00005000ae217810 */ /* 0x000fc40007f9e0ff */
[----:B------:R-:W-:Y:S02]  /*dcb0*/  IADD3 R37, P5, R174, 0x6000, RZ ;  /* 0x00006000ae257810 */ /* 0x000fe40007fbe0ff */
[----:B------:R-:W-:Y:S02]  /*dcc0*/  LOP3.LUT R8, R9, 0x380, RZ, 0xc0, !PT ;  /* 0x0000038009087812 */ /* 0x000fe400078ec0ff */
[----:B------:R-:W-:Y:S02]  /*dcd0*/  LOP3.LUT R12, R13, 0x380, RZ, 0xc0, !PT ;  /* 0x000003800d0c7812 */ /* 0x000fe400078ec0ff */
[----:B------:R-:W-:Y:S02]  /*dce0*/  LOP3.LUT R24, R25, 0x380, RZ, 0xc0, !PT ;  /* 0x0000038019187812 */ /* 0x000fe400078ec0ff */
[----:B-1----:R-:W-:Y:S02]  /*dcf0*/  LOP3.LUT R28, R29, 0x380, RZ, 0xc0, !PT ;  /* 0x000003801d1c7812 */ /* 0x002fe400078ec0ff */
[----:B--2---:R-:W-:-:S02]  /*dd00*/  LOP3.LUT R32, R33, 0x380, RZ, 0xc0, !PT ;  /* 0x0000038021207812 */ /* 0x004fc400078ec0ff */
        /* <DEDUP_REMOVED lines=14> */
[----:B---3--:R-:W-:Y:S01]  /*ddf0*/  @P0 R2UR UR4, R6 ;  /* 0x00000000060402ca */ /* 0x008fe200000e0000 */
[----:B0-----:R-:W-:-:S14]  /*de00*/  @P6 BRA `(.L_x_5571) ;  /* 0x0000000000106947 */ /* 0x001fdc0003800000 */
[----:B------:R-:W-:Y:S05]  /*de10*/  @!P0 BRA `(.L_x_5571) ;  /* 0x00000000000c8947 */ /* 0x000fea0003800000 */
[----:B------:R-:W2:Y:S04]  /*de20*/  LDG.E R7, desc[UR54][R4.64] ;  /* 0x0000003604077981 */ /* 0x000ea8000c1e1900 */
[----:B-----5:R-:W2:Y:S02]  /*de30*/  LDG.E R0, desc[UR54][R4.64+0x4] ;  /* 0x0000043604007981 */ /* 0x020ea4000c1e1900 */
[----:B--2---:R-:W-:-:S07]  /*de40*/  IMAD.IADD R0, R0, 0x1, -R7 ;  /* 0x0000000100007824 */ /* 0x004fce00078e0a07 */
.L_x_5571:
        /* <DEDUP_REMOVED lines=18> */
[----:B------:R-:W-:Y:S01]  /*df70*/  USHF.R.S32.HI UR17, URZ, 0x1f, UR43 ;  /* 0x0000001f3f117899 */ /* 0x000fe2000801142b */
[----:B------:R-:W-:Y:S01]  /*df80*/  SHF.R.U64 R48, R48, 0x3, RZ ;  /* 0x0000000330307819 */ /* 0x000fe200000012ff */
[----:B------:R-:W-:Y:S01]  /*df90*/  USEL UR8, UR44, URZ, !UP0 ;  /* 0x0000003f2c087287 */ /* 0x000fe2000c000000 */
[----:B------:R-:W-:Y:S01]  /*dfa0*/  LOP3.LUT R44, R44, R45, RZ, 0x3c, !PT ;  /* 0x0000002d2c2c7212 */ /* 0x000fe200078e3cff */
[--C-:B------:R-:W-:Y:S01]  /*dfb0*/  IMAD.X R45, RZ, RZ, R175.reuse, P6 ;  /* 0x000000ffff2d7224 */ /* 0x100fe200030e06af */
[----:B------:R-:W-:Y:S01]  /*dfc0*/  LOP3.LUT R40, R40, R41, RZ, 0x3c, !PT ;  /* 0x0000002928287212 */ /* 0x000fe200078e3cff */
[--C-:B------:R-:W-:Y:S01]  /*dfd0*/  IMAD.X R41, RZ, RZ, R175.reuse, P0 ;  /* 0x000000ffff297224 */ /* 0x100fe200000e06af */
[----:B0-----:R-:W-:Y:S01]  /*dfe0*/  ISETP.NE.AND P6, PT, R4, RZ, PT ;  /* 0x000000ff0400720c */ /* 0x001fe20003fc5270 */
[----:B------:R-:W-:Y:S01]  /*dff0*/  USEL UR9, UR9, URZ, !UP0 ;  /* 0x0000003f09097287 */ /* 0x000fe2000c000000 */
        /* <DEDUP_REMOVED lines=8> */
[----:B------:R-:W-:-:S02]  /*e080*/  LOP3.LUT R56, R57, 0x380, RZ, 0xc0, !PT ;  /* 0x0000038039387812 */ /* 0x000fc400078ec0ff */
[----:B------:R-:W-:Y:S01]  /*e090*/  LOP3.LUT R52, R53, 0x380, RZ, 0xc0, !PT ;  /* 0x0000038035347812 */ /* 0x000fe200078ec0ff */
[----:B------:R-:W-:Y:S01]  /*e0a0*/  IMAD.X R69, RZ, RZ, R175, P1 ;  /* 0x000000ffff457224 */ /* 0x000fe200008e06af */
        /* <DEDUP_REMOVED lines=24> */
[----:B------:R-:W-:Y:S06]  /*e230*/  @P6 BRA `(.L_x_5572) ;  /* 0x0000000000bc6947 */ /* 0x000fec0003800000 */
[----:B------:R-:W0:Y:S01]  /*e240*/  LDC R11, c[0x0][0xbe8] ;  /* 0x0002fa00ff0b7b82 */ /* 0x000e220000000800 */
[----:B------:R-:W-:Y:S01]  /*e250*/  VIADD R10, R185, UR45 ;  /* 0x0000002db90a7c36 */ /* 0x000fe20008000000 */
[----:B------:R-:W-:Y:S01]  /*e260*/  ULDC.64 UR14, c[0x0][0xb90] ;  /* 0x0002e400000e7ab9 */ /* 0x000fe20000000a00 */
[----:B------:R-:W-:Y:S01]  /*e270*/  UMOV UR10, UR4 ;  /* 0x00000004000a7c82 */ /* 0x000fe20008000000 */
[----:B------:R-:W-:Y:S01]  /*e280*/  UIMAD UR12, UR17, UR14, URZ ;  /* 0x0000000e110c72a4 */ /* 0x000fe2000f8e023f */
[----:B------:R-:W-:Y:S01]  /*e290*/  IMAD.MOV.U32 R4, RZ, RZ, R10 ;  /* 0x000000ffff047224 */ /* 0x000fe200078e000a */
[----:B------:R-:W-:Y:S01]  /*e2a0*/  UMOV UR11, UR16 ;  /* 0x00000010000b7c82 */ /* 0x000fe20008000000 */
[----:B------:R-:W-:Y:S01]  /*e2b0*/  IMAD.MOV R21, RZ, RZ, -R17 ;  /* 0x000000ffff157224 */ /* 0x000fe200078e0a11 */
[----:B------:R-:W-:Y:S01]  /*e2c0*/  UIMAD.WIDE.U32 UR10, UR43, UR14, UR10 ;  /* 0x0000000e2b0a72a5 */ /* 0x000fe2000f8e000a */
[----:B------:R-:W-:Y:S01]  /*e2d0*/  VIADD R26, R16, UR45 ;  /* 0x0000002d101a7c36 */ /* 0x000fe20008000000 */
[----:B------:R-:W-:-:S03]  /*e2e0*/  UIMAD UR12, UR43, UR15, UR12 ;  /* 0x0000000f2b0c72a4 */ /* 0x000fc6000f8e020c */
[----:B------:R-:W-:Y:S01]  /*e2f0*/  ULDC.64 UR14, c[0x0][0xb98] ;  /* 0x0002e600000e7ab9 */ /* 0x000fe20000000a00 */
[----:B------:R-:W-:Y:S02]  /*e300*/  UIADD3 UR11, UR11, UR12, URZ ;  /* 0x0000000c0b0b7290 */ /* 0x000fe4000fffe03f */
[----:B------:R-:W-:Y:S02]  /*e310*/  UIMAD UR13, UR9, UR14, URZ ;  /* 0x0000000e090d72a4 */ /* 0x000fe4000f8e023f */
[----:B------:R-:W-:Y:S02]  /*e320*/  UIMAD.WIDE.U32 UR10, UR8, UR14, UR10 ;  /* 0x0000000e080a72a5 */ /* 0x000fe4000f8e000a */
[----:B------:R-:W-:Y:S01]  /*e330*/  UIMAD UR13, UR8, UR15, UR13 ;  /* 0x0000000f080d72a4 */ /* 0x000fe2000f8e020d */
        /* <DEDUP_REMOVED lines=8> */
[----:B------:R-:W-:Y:S02]  /*e3c0*/  IMAD R7, R11, R6, R10 ;  /* 0x000000060b077224 */ /* 0x000fe400078e020a */
[----:B------:R-:W-:Y:S02]  /*e3d0*/  IMAD.U32 R10, RZ, RZ, UR13 ;  /* 0x0000000dff0a7e24 */ /* 0x000fe4000f8e00ff */
[----:B-----5:R-:W-:Y:S01]  /*e3e0*/  IMAD R11, R0, R11, RZ ;  /* 0x0000000b000b7224 */ /* 0x020fe200078e02ff */
[----:B------:R-:W-:Y:S02]  /*e3f0*/  SHF.R.S32.HI R6, RZ, 0x1f, R7 ;  /* 0x0000001fff067819 */ /* 0x000fe40000011407 */
[----:B------:R-:W-:Y:S01]  /*e400*/  IADD3.X R5, R5, UR11, R10, P0, !PT ;  /* 0x0000000b05057c10 */ /* 0x000fe200087fe40a */
[----:B------:R-:W-:Y:S01]  /*e410*/  ULDC.64 UR10, c[0x0][0xb88] ;  /* 0x0002e200000a7ab9 */ /* 0x000fe20000000a00 */
[----:B------:R-:W-:Y:S02]  /*e420*/  VIADD R10, R26, 0x8 ;  /* 0x000000081a0a7836 */ /* 0x000fe40000000000 */
        /* <DEDUP_REMOVED lines=16> */
.L_x_5572:
[----:B------:R-:W1:Y:S01]  /*e530*/  LDC R81, c[0x0][0xbe8] ;  /* 0x0002fa00ff517b82 */ /* 0x000e620000000800 */
[----:B------:R-:W-:Y:S01]  /*e540*/  ULDC UR18, c[0x0][0xac8] ;  /* 0x0002b20000127ab9 */ /* 0x000fe20000000800 */
[----:B------:R-:W-:Y:S01]  /*e550*/  ULDC.64 UR14, c[0x0][0xaa0] ;  /* 0x0002a800000e7ab9 */ /* 0x000fe20000000a00 */
[----:B------:R-:W-:Y:S01]  /*e560*/  ISETP.GE.AND P0, PT, R190, UR18, PT ;  /* 0x00000012be007c0c */ /* 0x000fe2000bf06270 */
[----:B0-----:R0:W5:Y:S01]  /*e570*/  LD.E.128 R4, desc[UR54][R174.64] ;  /* 0x00000036ae047980 */ /* 0x001162000c101d00 */
[----:B------:R-:W-:Y:S02]  /*e580*/  ISETP.GE.AND P1, PT, R184, UR18, PT ;  /* 0x00000012b8007c0c */ /* 0x000fe4000bf26270 */
[----:B------:R-:W-:Y:S01]  /*e590*/  SEL R20, RZ, 0xffffffff, P0 ;  /* 0xffffffffff147807 */ /* 0x000fe20000000000 */
[----:B------:R-:W5:Y:S01]  /*e5a0*/  LD.E.128 R8, desc[UR54][R8.64] ;  /* 0x0000003608087980 */ /* 0x000f62000c101d00 */
[----:B------:R-:W-:-:S03]  /*e5b0*/  SEL R3, RZ, 0x1, P1 ;  /* 0x00000001ff037807 */ /* 0x000fc60000800000 */
[----:B------:R-:W-:Y:S01]  /*e5c0*/  IMAD.SHL.U32 R20, R20, 0x2, RZ ;  /* 0x0000000214147824 */ /* 0x000fe200078e00ff */
[----:B------:R-:W5:Y:S04]  /*e5d0*/  LD.E.128 R12, desc[UR54][R12.64] ;  /* 0x000000360c0c7980 */ /* 0x000f68000c101d00 */
[----:B------:R-:W5:Y:S04]  /*e5e0*/  LD.E.128 R24, desc[UR54][R24.64] ;  /* 0x0000003618187980 */ /* 0x000f68000c101d00 */
[----:B------:R-:W5:Y:S01]  /*e5f0*/  LD.E.128 R28, desc[UR54][R28.64] ;  /* 0x000000361c1c7980 */ /* 0x000f62000c101d00 */
[----:B-1----:R-:W-:-:S03]  /*e600*/  ISETP.NE.AND P2, PT, R81, 0x1, PT ;  /* 0x000000015100780c */ /* 0x002fc60003f45270 */
[----:B------:R-:W5:Y:S01]  /*e610*/  LD.E.128 R32, desc[UR54][R32.64] ;  /* 0x0000003620207980 */ /* 0x000f62000c101d00 */
[----:B------:R-:W-:Y:S02]  /*e620*/  ISETP.GE.AND P0, PT, R189, UR18, PT ;  /* 0x00000012bd007c0c */ /* 0x000fe4000bf06270 */
[----:B------:R-:W-:Y:S01]  /*e630*/  LOP3.LUT R3, R20, 0x2, R3, 0xe2, !PT ;  /* 0x0000000214037812 */ /* 0x000fe200078ee203 */
[----:B------:R-:W5:Y:S01]  /*e640*/  LD.E.128 R36, desc[UR54][R36.64] ;  /* 0x0000003624247980 */ /* 0x000f62000c101d00 */
[----:B------:R-:W-:-:S03]  /*e650*/  SEL R20, RZ, 0xffffffff, P0 ;  /* 0xffffffffff147807 */ /* 0x000fc60000000000 */
[----:B------:R-:W5:Y:S02]  /*e660*/  LD.E.128 R40, desc[UR54][R40.64] ;  /* 0x0000003628287980 */ /* 0x000f64000c101d00 */
[----:B------:R-:W1:Y:S01]  /*e670*/  @P2 LDC R77, c[0x0][0xbec] ;  /* 0x0002fb00ff4d2b82 */ /* 0x000e620000000800 */
[----:B------:R-:W-:Y:S01]  /*e680*/  UIMAD UR12, UR16, UR14, URZ ;  /* 0x0000000e100c72a4 */ /* 0x000fe2000f8e023f */
[----:B------:R-:W-:Y:S01]  /*e690*/  IMAD.SHL.U32 R20, R20, 0x4, RZ ;  /* 0x0000000414147824 */ /* 0x000fe200078e00ff */
[----:B------:R-:W-:Y:S01]  /*e6a0*/  ISETP.GE.AND P0, PT, R188, UR18, PT ;  /* 0x00000012bc007c0c */ /* 0x000fe2000bf06270 */
[----:B------:R-:W5:Y:S04]  /*e6b0*/  LD.E.128 R44, desc[UR54][R44.64] ;  /* 0x000000362c2c7980 */ /* 0x000f68000c101d00 */
[----:B------:R-:W2:Y:S01]  /*e6c0*/  @P2 LDC R79, c[0x0][0xbf0] ;  /* 0x0002fc00ff4f2b82 */ /* 0x000ea20000000800 */
[----:B------:R-:W-:Y:S01]  /*e6d0*/  UIMAD.WIDE.U32 UR10, UR4, UR14, URZ ;  /* 0x0000000e040a72a5 */ /* 0x000fe2000f8e003f */
[----:B------:R-:W-:Y:S01]  /*e6e0*/  SEL R21, RZ, 0xffffffff, P0 ;  /* 0xffffffffff157807 */ /* 0x000fe20000000000 */
[----:B------:R-:W-:Y:S01]  /*e6f0*/  UIMAD UR12, UR4, UR15, UR12 ;  /* 0x0000000f040c72a4 */ /* 0x000fe2000f8e020c */
[----:B------:R-:W-:Y:S01]  /*e700*/  LOP3.LUT R20, R20, 0x4, R3, 0xe2, !PT ;  /* 0x0000000414147812 */ /* 0x000fe200078ee203 */
[----:B------:R-:W5:Y:S01]  /*e710*/  LD.E.128 R48, desc[UR54][R48.64] ;  /* 0x0000003630307980 */ /* 0x000f62000c101d00 */
[----:B------:R-:W-:Y:S01]  /*e720*/  ULDC.64 UR14, c[0x0][0xae8] ;  /* 0x0002ba00000e7ab9 */ /* 0x000fe20000000a00 */
[----:B------:R-:W-:Y:S01]  /*e730*/  LEA R3, R191, R192, 0x5 ;  /* 0x000000c0bf037211 */ /* 0x000fe200078e28ff */
[----:B------:R-:W-:Y:S01]  /*e740*/  UIADD3 UR11, UR11, UR12, URZ ;  /* 0x0000000c0b0b7290 */ /* 0x000fe2000fffe03f */
[----:B------:R-:W-:Y:S01]  /*e750*/  IMAD.SHL.U32 R21, R21, 0x8, RZ ;  /* 0x0000000815157824 */ /* 0x000fe200078e00ff */
[----:B------:R-:W-:Y:S01]  /*e760*/  UIMAD UR4, UR17, UR14, URZ ;  /* 0x0000000e110472a4 */ /* 0x000fe2000f8e023f */
[----:B------:R-:W-:Y:S01]  /*e770*/  ISETP.GE.AND P0, PT, R187, UR18, PT ;  /* 0x00000012bb007c0c */ /* 0x000fe2000bf06270 */
[----:B------:R-:W-:Y:S01]  /*e780*/  VIADD R82, R3, UR45 ;  /* 0x0000002d03527c36 */ /* 0x000fe20008000000 */
[----:B------:R-:W-:Y:S01]  /*e790*/  UIMAD.WIDE.U32 UR10, UR43, UR14, UR10 ;  /* 0x0000000e2b0a72a5 */ /* 0x000fe2000f8e000a */
[----:B------:R-:W5:Y:S01]  /*e7a0*/  LD.E.128 R56, desc[UR54][R56.64] ;  /* 0x0000003638387980 */ /* 0x000f62000c101d00 */
[----:B------:R-:W-:Y:S01]  /*e7b0*/  UIMAD UR4, UR43, UR15, UR4 ;  /* 0x0000000f2b0472a4 */ /* 0x000fe2000f8e0204 */
[----:B------:R-:W-:Y:S01]  /*e7c0*/  SEL R3, RZ, 0xffffffff, P0 ;  /* 0xffffffffff037807 */ /* 0x000fe20000000000 */
[----:B------:R-:W-:Y:S01]  /*e7d0*/  ULDC.64 UR12, c[0x0][0xaf0] ;  /* 0x0002bc00000c7ab9 */ /* 0x000fe20000000a00 */
[----:B------:R-:W-:Y:S01]  /*e7e0*/  LOP3.LUT R21, R21, 0x8, R20, 0xe2, !PT ;  /* 0x0000000815157812 */ /* 0x000fe200078ee214 */
[----:B------:R-:W-:Y:S01]  /*e7f0*/  UIMAD UR9, UR9, UR12, URZ ;  /* 0x0000000c090972a4 */ /* 0x000fe2000f8e023f */
[----:B-1----:R-:W-:Y:S01]  /*e800*/  @P2 IMAD.HI.U32 R20, R82, R77, RZ ;  /* 0x0000004d52142227 */ /* 0x002fe200078e00ff */
[----:B------:R-:W-:Y:S01]  /*e810*/  UIADD3 UR11, UR11, UR4, URZ ;  /* 0x000000040b0b7290 */ /* 0x000fe2000fffe03f */
[----:B------:R-:W5:Y:S01]  /*e820*/  LD.E.128 R52, desc[UR54][R52.64] ;  /* 0x0000003634347980 */ /* 0x000f62000c101d00 */
[----:B------:R-:W-:Y:S01]  /*e830*/  UIMAD UR4, UR8, UR13, UR9 ;  /* 0x0000000d080472a4 */ /* 0x000fe2000f8e0209 */
[----:B------:R-:W-:Y:S01]  /*e840*/  IMAD.SHL.U32 R76, R3, 0x10, RZ ;  /* 0x00000010034c7824 */ /* 0x000fe200078e00ff */
[----:B------:R-:W-:Y:S01]  /*e850*/  UIMAD.WIDE.U32 UR8, UR8, UR12, UR10 ;  /* 0x0000000c080872a5 */ /* 0x000fe2000f8e000a */
[----:B------:R-:W-:Y:S01]  /*e860*/  IMAD.MOV.U32 R3, RZ, RZ, R82 ;  /* 0x000000ffff037224 */ /* 0x000fe200078e0052 */
[----:B--2---:R-:W-:Y:S01]  /*e870*/  @P2 SHF.R.U32.HI R3, RZ, R79, R20 ;  /* 0x0000004fff032219 */ /* 0x004fe20000011614 */
[----:B------:R-:W5:Y:S01]  /*e880*/  LD.E.128 R64, desc[UR54][R64.64] ;  /* 0x0000003640407980 */ /* 0x000f62000c101d00 */
[----:B------:R-:W-:-:S02]  /*e890*/  LOP3.LUT R76, R76, 0x10, R21, 0xe2, !PT ;  /* 0x000000104c4c7812 */ /* 0x000fc400078ee215 */
        /* <DEDUP_REMOVED lines=11> */
[----:B------:R-:W-:-:S02]  /*e950*/  IMAD R77, R81, R79, R82 ;  /* 0x0000004f514d7224 */ /* 0x000fc400078e0252 */
[----:B------:R-:W-:Y:S01]  /*e960*/  IMAD.U32 R21, RZ, RZ, UR4 ;  /* 0x00000004ff157e24 */ /* 0x000fe2000f8e00ff */
[----:B------:R-:W5:Y:S01]  /*e970*/  LD.E.128 R68, desc[UR54][R68.64] ;  /* 0x0000003644447980 */ /* 0x000f62000c101d00 */
[----:B------:R-:W-:Y:S01]  /*e980*/  IMAD.SHL.U32 R83, R78, 0x20, RZ ;  /* 0x000000204e537824 */ /* 0x000fe200078e00ff */
[----:B------:R-:W-:Y:S01]  /*e990*/  SHF.R.S32.HI R78, RZ, 0x1f, R77 ;  /* 0x0000001fff4e7819 */ /* 0x000fe2000001144d */
[----:B------:R-:W-:Y:S01]  /*e9a0*/  IMAD R79, R3, UR9, R80 ;  /* 0x00000009034f7c24 */ /* 0x000fe2000f8e0250 */
[----:B------:R-:W-:Y:S01]  /*e9b0*/  @!PT LDS RZ, [RZ] ;  /* 0x00000000fffff984 */ /* 0x000fe20000000800 */
[----:B------:R-:W-:Y:S01]  /*e9c0*/  @!PT LDS RZ, [RZ] ;  /* 0x00000000fffff984 */ /* 0x000fe20000000800 */
[----:B------:R-:W-:Y:S01]  /*e9d0*/  @!PT LDS RZ, [RZ] ;  /* 0x00000000fffff984 */ /* 0x000fe20000000800 */
[----:B------:R-:W-:Y:S01]  /*e9e0*/  @!PT LDS RZ, [RZ] ;  /* 0x00000000fffff984 */ /* 0x000fe20000000800 */
[----:B------:R1:W-:Y:S06]  /*e9f0*/  MEMBAR.ALL.CTA ;  /* 0x0000000000007992 */ /* 0x0003ec0000008000 */
[----:B-1----:R-:W1:Y:S01]  /*ea00*/  FENCE.VIEW.ASYNC.S ;  /* 0x00000000000073c6 */ /* 0x002e620000000000 */
[----:B------:R-:W-:Y:S01]  /*ea10*/  ISETP.GE.AND P0, PT, R195, UR18, PT ;  /* 0x00000012c3007c0c */ /* 0x000fe2000bf06270 */
[----:B------:R-:W-:Y:S01]  /*ea20*/  IMAD.WIDE.U32 R20, R3, UR8, R20 ;  /* 0x0000000803147c25 */ /* 0x000fe2000f8e0014 */
[----:B------:R-:W-:Y:S01]  /*ea30*/  ULDC.64 UR8, c[0x0][0xad8] ;  /* 0x0002b60000087ab9 */ /* 0x000fe20000000a00 */
[----:B------:R-:W-:Y:S01]  /*ea40*/  UIADD3 UR4, UR41, 0x28c20, URZ ;  /* 0x00028c2029047890 */ /* 0x000fe2000fffe03f */
[----:B------:R-:W-:Y:S01]  /*ea50*/  SEL R3, RZ, 0x40, P0 ;  /* 0x00000040ff037807 */ /* 0x000fe20000000000 */
[----:B------:R-:W-:Y:S01]  /*ea60*/  IMAD.IADD R21, R21, 0x1, R79 ;  /* 0x0000000115157824 */ /* 0x000fe200078e024f */
[----:B------:R-:W-:Y:S01]  /*ea70*/  ISETP.GE.AND P0, PT, R194, UR18, PT ;  /* 0x00000012c2007c0c */ /* 0x000fe2000bf06270 */
[----:B------:R-:W-:Y:S01]  /*ea80*/  IMAD R78, R78, UR8, RZ ;  /* 0x000000084e4e7c24 */ /* 0x000fe2000f8e02ff */
[----:B------:R-:W-:Y:S01]  /*ea90*/  UPRMT UR4, URZ, 0x654, UR4 ;  /* 0x000006543f047896 */ /* 0x000fe20008000004 */
[----:B-----5:R-:W-:Y:S01]  /*eaa0*/  IMAD R87, R0, R81, RZ ;  /* 0x0000005100577224 */ /* 0x020fe200078e02ff */
[----:B------:R-:W-:Y:S01]  /*eab0*/  SEL R0, RZ, 0x80, P0 ;  /* 0x00000080ff007807 */ /* 0x000fe20000000000 */
[----:B------:R-:W-:Y:S01]  /*eac0*/  VIADD R86, R192, UR45 ;  /* 0x0000002dc0567c36 */ /* 0x000fe20008000000 */
[----:B------:R-:W-:Y:S01]  /*ead0*/  LOP3.LUT R76, R83, 0x20, R76, 0xe2, !PT ;  /* 0x00000020534c7812 */ /* 0x000fe200078ee24c */
[C---:B------:R-:W-:Y:S01]  /*eae0*/  IMAD R79, R77.reuse, UR9, R78 ;  /* 0x000000094d4f7c24 */ /* 0x040fe2000f8e024e */
[----:B------:R-:W-:Y:S01]  /*eaf0*/  BSSY B1, `(.L_x_5573) ;  /* 0x000002c000017945 */ /* 0x000fe20003800000 */
[----:B------:R-:W-:Y:S01]  /*eb00*/  IMAD.WIDE.U32 R20, R77, UR8, R20 ;  /* 0x000000084d147c25 */ /* 0x000fe2000f8e0014 */
[----:B------:R-:W-:Y:S01]  /*eb10*/  ISETP.GE.AND P0, PT, R86, R87, PT ;  /* 0x000000575600720c */ /* 0x000fe20003f06270 */
[----:B------:R-:W-:Y:S01]  /*eb20*/  ULDC.64 UR8, c[0x0][0xa80] ;  /* 0x0002a00000087ab9 */ /* 0x000fe20000000a00 */
[----:B------:R-:W-:Y:S01]  /*eb30*/  LOP3.LUT R3, R76, R3, RZ, 0xfc, !PT ;  /* 0x000000034c037212 */ /* 0x000fe200078efcff */
[----:B------:R-:W-:Y:S01]  /*eb40*/  IMAD.IADD R21, R21, 0x1, R79 ;  /* 0x0000000115157824 */ /* 0x000fe200078e024f */
[----:B------:R-:W-:-:S02]  /*eb50*/  LEA R84, P1, R20, UR8, 0x1 ;  /* 0x0000000814547c11 */ /* 0x000fc4000f8208ff */
[----:B------:R-:W-:Y:S01]  /*eb60*/  LOP3.LUT R0, R3, R0, RZ, 0xfc, !PT ;  /* 0x0000000003007212 */ /* 0x000fe200078efcff */
[----:B-1----:R-:W-:Y:S01]  /*eb70*/  SYNCS.ARRIVE.TRANS64.RED.A1T0 RZ, [UR4], RZ ;  /* 0x000000ffffff79a7 */ /* 0x002fe20008100404 */
        /* <DEDUP_REMOVED lines=35> */
.L_x_5574:
[----:B------:R-:W-:Y:S05]  /*edb0*/  BSYNC B1 ;  /* 0x0000000000017941 */ /* 0x000fea0003800000 */
.L_x_5573:
[----:B---3--:R-:W-:Y:S01]  /*edc0*/  VIADD R4, R86, 0x20 ;  /* 0x0000002056047836 */ /* 0x008fe20000000000 */
[----:B------:R3:W4:Y:S04]  /*edd0*/  SHFL.IDX PT, R7, R85, 0x1, 0x181f ;  /* 0x00381f0055077f89 */ /* 0x00072800000e0000 */
[----:B------:R-:W-:Y:S01]  /*ede0*/  ISETP.GE.AND P0, PT, R4, R87, PT ;  /* 0x000000570400720c */ /* 0x000fe20003f06270 */
[----:B------:R3:W0:-:S12]  /*edf0*/  SHFL.IDX PT, R6, R84, 0x1, 0x181f ;  /* 0x00381f0054067f89 */ /* 0x00061800000e0000 */
[----:B---3--:R-:W-:Y:S05]  /*ee00*/  @P0 BRA `(.L_x_5575) ;  /* 0x0000001000080947 */ /* 0x008fea0003800000 */
[----:B------:R-:W-:Y:S02]  /*ee10*/  ISETP.GE.AND P0, PT, R184, UR18, PT ;  /* 0x00000012b8007c0c */ /* 0x000fe4000bf06270 */
[----:B------:R-:W-:Y:S02]  /*ee20*/  ISETP.GE.AND P5, PT, R190, UR18, PT ;  /* 0x00000012be007c0c */ /* 0x000fe4000bfa6270 */
[----:B------:R-:W-:Y:S02]  /*ee30*/  ISETP.GE.AND P3, PT, R189, UR18, PT ;  /* 0x00000012bd007c0c */ /* 0x000fe4000bf66270 */
[----:B------:R-:W-:Y:S02]  /*ee40*/  ISETP.GE.AND P2, PT, R188, UR18, PT ;  /* 0x00000012bc007c0c */ /* 0x000fe4000bf46270 */
[----:B------:R-:W-:-:S05]  /*ee50*/  ISETP.GE.AND P1, PT, R187, UR18, PT ;  /* 0x00000012bb007c0c */ /* 0x000fca000bf26270 */
[----:B0---4-:R-:W-:Y:S02]  /*ee60*/  @!P0 IMAD.WIDE R4, R184, 0x2, R6 ;  /* 0x00000002b8048825 */ /* 0x011fe400078e0206 */
        /* <DEDUP_REMOVED lines=23> */
[----:B---3--:R-:W-:-:S04]  /*efe0*/  LEA R4, P0, R194, R6, 0x1 ;  /* 0x00000006c2047211 */ /* 0x008fc800078008ff */
[----:B------:R-:W-:-:S05]  /*eff0*/  LEA.HI.X R5, R194, R7, R198, 0x1, P0 ;  /* 0x00000007c2057211 */ /* 0x000fca00000f0cc6 */
[----:B------:R0:W-:Y:S01]  /*f000*/  ST.E.128 desc[UR54][R4.64], R68 ;  /* 0x0000004404007985 */ /* 0x0001e2000c101d36 */
[----:B------:R-:W-:Y:S05]  /*f010*/  BRA `(.L_x_5575) ;  /* 0x0000000c00847947 */ /* 0x000fea0003800000 */
.L_x_5570:
[----:B------:R-:W-:Y:S01]  /*f020*/  ULDC.64 UR8, c[0x0][0xc00] ;  /* 0x0003000000087ab9 */ /* 0x000fe20000000a00 */
[----:B------:R-:W-:Y:S01]  /*f030*/  ULDC UR4, c[0x0][0xa88] ;  /* 0x0002a20000047ab9 */ /* 0x000fe20000000800 */
[----:B------:R-:W-:Y:S01]  /*f040*/  UISETP.NE.U32.AND UP0, UPT, UR8, URZ, UPT ;  /* 0x0000003f0800728c */ /* 0x000fe2000bf05070 */
[----:B------:R-:W0:Y:S03]  /*f050*/  LDC R11, c[0x0][0xbe8] ;  /* 0x0002fa00ff0b7b82 */ /* 0x000e260000000800 */
[----:B------:R-:W-:-:S03]  /*f060*/  UISETP.NE.AND.EX UP0, UPT, UR9, URZ, UPT, UP0 ;  /* 0x0000003f0900728c */ /* 0x000fc6000bf05300 */
[----:B------:R-:W-:Y:S02]  /*f070*/  ULDC.64 UR8, c[0x0][0xc00] ;  /* 0x0003000000087ab9 */ /* 0x000fe40000000a00 */
[----:B------:R-:W-:Y:S01]  /*f080*/  UIMAD.WIDE UR8, UR44, 0x4, UR8 ;  /* 0x000000042c0878a5 */ /* 0x000fe2000f8e0208 */
[----:B------:R-:W-:-:S05]  /*f090*/  PLOP3.LUT P1, PT, PT, PT, UP0, 0x80, 0x0 ;  /* 0x000000000000781c */ /* 0x000fca0003f2f008 */
[----:B------:R-:W-:Y:S02]  /*f0a0*/  IMAD.U32 R4, RZ, RZ, UR8 ;  /* 0x00000008ff047e24 */ /* 0x000fe4000f8e00ff */
[----:B------:R-:W-:Y:S01]  /*f0b0*/  IMAD.U32 R5, RZ, RZ, UR9 ;  /* 0x00000009ff057e24 */ /* 0x000fe2000f8e00ff */
[----:B------:R-:W-:Y:S02]  /*f0c0*/  ULDC.64 UR8, c[0x0][0xc08] ;  /* 0x0003020000087ab9 */ /* 0x000fe40000000a00 */
[----:B------:R-:W-:Y:S01]  /*f0d0*/  UISETP.NE.U32.AND UP1, UPT, UR8, URZ, UPT ;  /* 0x0000003f0800728c */ /* 0x000fe2000bf25070 */
[----:B------:R-:W-:Y:S02]  /*f0e0*/  IMAD.U32 R0, RZ, RZ, UR4 ;  /* 0x00000004ff007e24 */ /* 0x000fe4000f8e00ff */
[----:B------:R-:W2:Y:S01]  /*f0f0*/  @P1 LDG.E R3, desc[UR54][R4.64] ;  /* 0x0000003604031981 */ /* 0x000ea2000c1e1900 */
[----:B------:R-:W-:-:S06]  /*f100*/  UISETP.NE.AND.EX UP1, UPT, UR9, URZ, UPT, UP1 ;  /* 0x0000003f0900728c */ /* 0x000fcc000bf25310 */
[----:B------:R-:W-:-:S05]  /*f110*/  PLOP3.LUT P2, PT, PT, PT, UP1, 0x80, 0x0 ;  /* 0x000000000000781c */ /* 0x000fca0003f4f018 */
[----:B------:R-:W-:Y:S02]  /*f120*/  @UP1 ULDC.64 UR8, c[0x0][0xc08] ;  /* 0x0003020000081ab9 */ /* 0x000fe40000000a00 */
[----:B------:R-:W-:-:S06]  /*f130*/  @UP1 UIMAD.WIDE UR8, UR44, 0x4, UR8 ;  /* 0x000000042c0818a5 */ /* 0x000fcc000f8e0208 */
[----:B------:R-:W-:Y:S02]  /*f140*/  IMAD.U32 R6, RZ, RZ, UR8 ;  /* 0x00000008ff067e24 */ /* 0x000fe4000f8e00ff */
[----:B------:R-:W-:-:S05]  /*f150*/  IMAD.U32 R7, RZ, RZ, UR9 ;  /* 0x00000009ff077e24 */ /* 0x000fca000f8e00ff */
[----:B------:R1:W5:Y:S01]  /*f160*/  @P2 LDG.E R0, desc[UR54][R6.64] ;  /* 0x0000003606002981 */ /* 0x000362000c1e1900 */
[----:B------:R-:W-:Y:S01]  /*f170*/  UMOV UR4, URZ ;  /* 0x0000003f00047c82 */ /* 0x000fe20008000000 */
[----:B------:R-:W-:Y:S01]  /*f180*/  USHF.R.S32.HI UR14, URZ, 0x1f, UR43 ;  /* 0x0000001f3f0e7899 */ /* 0x000fe2000801142b */
[----:B------:R-:W-:Y:S02]  /*f190*/  ISETP.GE.AND P0, PT, R197, 0x40, PT ;  /* 0x00000040c500780c */ /* 0x000fe40003f06270 */
[----:B--2---:R-:W-:Y:S01]  /*f1a0*/  @P1 R2UR UR4, R3 ;  /* 0x00000000030412ca */ /* 0x004fe200000e0000 */
[----:B01----:R-:W-:-:S14]  /*f1b0*/  @P2 BRA `(.L_x_5576) ;  /* 0x0000000000102947 */ /* 0x003fdc0003800000 */
[----:B------:R-:W-:Y:S05]  /*f1c0*/  @!P1 BRA `(.L_x_5576) ;  /* 0x00000000000c9947 */ /* 0x000fea0003800000 */
[----:B------:R-:W2:Y:S04]  /*f1d0*/  LDG.E R3, desc[UR54][R4.64] ;  /* 0x0000003604037981 */ /* 0x000ea8000c1e1900 */
[----:B-----5:R-:W2:Y:S02]  /*f1e0*/  LDG.E R0, desc[UR54][R4.64+0x4] ;  /* 0x0000043604007981 */ /* 0x020ea4000c1e1900 */
[----:B--2---:R-:W-:-:S07]  /*f1f0*/  IMAD.IADD R0, R0, 0x1, -R3 ;  /* 0x0000000100007824 */ /* 0x004fce00078e0a03 */
.L_x_5576:
[----:B------:R-:W-:Y:S01]  /*f200*/  USHF.R.S32.HI UR9, URZ, 0x1f, UR44 ;  /* 0x0000001f3f097899 */ /* 0x000fe2000801142c */
[----:B------:R-:W-:Y:S01]  /*f210*/  BSSY B1, `(.L_x_5577) ;  /* 0x000002e000017945 */ /* 0x000fe20003800000 */
[----:B------:R-:W-:Y:S02]  /*f220*/  USHF.R.S32.HI UR13, URZ, 0x1f, UR4 ;  /* 0x0000001f3f0d7899 */ /* 0x000fe40008011404 */
[----:B------:R-:W-:Y:S02]  /*f230*/  USEL UR8, UR44, URZ, !UP0 ;  /* 0x0000003f2c087287 */ /* 0x000fe4000c000000 */
[----:B------:R-:W-:Y:S01]  /*f240*/  USEL UR9, UR9, URZ, !UP0 ;  /* 0x0000003f09097287 */ /* 0x000fe2000c000000 */
[----:B------:R-:W-:Y:S11]  /*f250*/  @P0 BRA `(.L_x_5578) ;  /* 0x0000000000a40947 */ /* 0x000ff60003800000 */
[----:B------:R-:W0:Y:S01]  /*f260*/  S2R R6, SR_TID.X ;  /* 0x0000000000067919 */ /* 0x000e220000002100 */
[----:B------:R-:W1:Y:S01]  /*f270*/  LDC R5, c[0x0][0xbe8] ;  /* 0x0002fa00ff057b82 */ /* 0x000e620000000800 */
[----:B------:R-:W-:Y:S02]  /*f280*/  IMAD.U32 R7, RZ, RZ, UR45 ;  /* 0x0000002dff077e24 */ /* 0x000fe4000f8e00ff */
[----:B-1---5:R-:W-:-:S03]  /*f290*/  IMAD R3, R0, R5, RZ ;  /* 0x0000000500037224 */ /* 0x022fc600078e02ff */
[----:B0-----:R-:W-:-:S04]  /*f2a0*/  IADD3 R6, R7, -0x80, R6 ;  /* 0xffffff8007067810 */ /* 0x001fc80007ffe006 */
[----:B------:R-:W-:-:S13]  /*f2b0*/  ISETP.GE.AND P0, PT, R6, R3, PT ;  /* 0x000000030600720c */ /* 0x000fda0003f06270 */
[----:B------:R-:W-:Y:S05]  /*f2c0*/  @P0 BRA `(.L_x_5578) ;  /* 0x0000000000880947 */ /* 0x000fea0003800000 */
[----:B------:R-:W-:Y:S01]  /*f2d0*/  ISETP.NE.AND P0, PT, R5, 0x1, PT ;  /* 0x000000010500780c */ /* 0x000fe20003f05270 */
[----:B------:R-:W-:Y:S01]  /*f2e0*/  ULDC.64 UR16, c[0x0][0xb90] ;  /* 0x0002e40000107ab9 */ /* 0x000fe20000000a00 */
[----:B------:R-:W-:Y:S01]  /*f2f0*/  UMOV UR10, UR4 ;  /* 0x00000004000a7c82 */ /* 0x000fe20008000000 */
[----:B------:R-:W-:Y:S01]  /*f300*/  UIMAD UR12, UR14, UR16, URZ ;  /* 0x000000100e0c72a4 */ /* 0x000fe2000f8e023f */
[----:B------:R-:W-:Y:S01]  /*f310*/  IMAD.MOV.U32 R4, RZ, RZ, R6 ;  /* 0x000000ffff047224 */ /* 0x000fe200078e0006 */
[----:B------:R-:W-:Y:S02]  /*f320*/  UMOV UR11, UR13 ;  /* 0x0000000d000b7c82 */ /* 0x000fe40008000000 */
[----:B------:R-:W-:Y:S02]  /*f330*/  UIMAD.WIDE.U32 UR10, UR43, UR16, UR10 ;  /* 0x000000102b0a72a5 */ /* 0x000fe4000f8e000a */
[----:B------:R-:W-:-:S03]  /*f340*/  UIMAD UR12, UR43, UR17, UR12 ;  /* 0x000000112b0c72a4 */ /* 0x000fc6000f8e020c */
[----:B------:R-:W-:Y:S01]  /*f350*/  ULDC.64 UR16, c[0x0][0xb98] ;  /* 0x0002e60000107ab9 */ /* 0x000fe20000000a00 */
[----:B------:R-:W0:Y:S01]  /*f360*/  @P0 LDC R3, c[0x0][0xbec] ;  /* 0x0002fb00ff030b82 */ /* 0x000e220000000800 */
[----:B------:R-:W-:Y:S02]  /*f370*/  UIADD3 UR11, UR11, UR12, URZ ;  /* 0x0000000c0b0b7290 */ /* 0x000fe4000fffe03f */
[----:B------:R-:W-:Y:S02]  /*f380*/  UIMAD UR12, UR9, UR16, URZ ;  /* 0x00000010090c72a4 */ /* 0x000fe4000f8e023f */
[----:B------:R-:W-:Y:S02]  /*f390*/  UIMAD.WIDE.U32 UR10, UR8, UR16, UR10 ;  /* 0x00000010080a72a5 */ /* 0x000fe4000f8e000a */
[----:B------:R-:W-:Y:S01]  /*f3a0*/  UIMAD UR12, UR8, UR17, UR12 ;  /* 0x00000011080c72a4 */ /* 0x000fe2000f8e020c */
[----:B------:R-:W1:Y:S02]  /*f3b0*/  @P0 LDC R8, c[0x0][0xbf0] ;  /* 0x0002fc00ff080b82 */ /* 0x000e640000000800 */
[----:B------:R-:W-:Y:S01]  /*f3c0*/  ULDC.64 UR16, c[0x0][0xb88] ;  /* 0x0002e20000107ab9 */ /* 0x000fe20000000a00 */
[----:B0-----:R-:W-:-:S05]  /*f3d0*/  @P0 IMAD.HI.U32 R3, R6, R3, RZ ;  /* 0x0000000306030227 */ /* 0x001fca00078e00ff */
        /* <DEDUP_REMOVED lines=17> */
.L_x_5578:
[----:B------:R-:W-:Y:S05]  /*f4f0*/  BSYNC B1 ;  /* 0x0000000000017941 */ /* 0x000fea0003800000 */
.L_x_5577:
        /* <DEDUP_REMOVED lines=10> */
[----:B-----5:R-:W-:Y:S01]  /*f5a0*/  IMAD R25, R0, R11, RZ ;  /* 0x0000000b00197224 */ /* 0x020fe200078e02ff */
[----:B------:R-:W-:Y:S01]  /*f5b0*/  ULDC.64 UR16, c[0x0][0xae8] ;  /* 0x0002ba0000107ab9 */ /* 0x000fe20000000a00 */
[----:B------:R-:W-:Y:S01]  /*f5c0*/  IMAD.SHL.U32 R4, R4, 0x2, RZ ;  /* 0x0000000204047824 */ /* 0x000fe200078e00ff */
[----:B------:R-:W0:Y:S01]  /*f5d0*/  @P0 LDC R5, c[0x0][0xbec] ;  /* 0x0002fb00ff050b82 */ /* 0x000e220000000800 */
[----:B------:R-:W-:Y:S01]  /*f5e0*/  ISETP.GE.AND P2, PT, R189, UR15, PT ;  /* 0x0000000fbd007c0c */ /* 0x000fe2000bf46270 */
[----:B------:R-:W-:Y:S01]  /*f5f0*/  UIADD3 UR11, UR11, UR12, URZ ;  /* 0x0000000c0b0b7290 */ /* 0x000fe2000fffe03f */
[----:B------:R-:W-:Y:S01]  /*f600*/  ISETP.GE.AND P1, PT, R188, UR15, PT ;  /* 0x0000000fbc007c0c */ /* 0x000fe2000bf26270 */
[----:B------:R-:W-:Y:S01]  /*f610*/  UIMAD UR4, UR14, UR16, URZ ;  /* 0x000000100e0472a4 */ /* 0x000fe2000f8e023f */
[----:B------:R-:W-:Y:S01]  /*f620*/  LOP3.LUT R4, R4, 0x2, R3, 0xe2, !PT ;  /* 0x0000000204047812 */ /* 0x000fe200078ee203 */
[----:B------:R-:W-:Y:S01]  /*f630*/  IMAD R3, R191, 0x20, R192 ;  /* 0x00000020bf037824 */ /* 0x000fe200078e02c0 */
[----:B------:R-:W-:Y:S01]  /*f640*/  SEL R6, RZ, 0xffffffff, P2 ;  /* 0xffffffffff067807 */ /* 0x000fe20001000000 */
[----:B------:R-:W1:Y:S01]  /*f650*/  @P0 LDC R7, c[0x0][0xbf0] ;  /* 0x0002fc00ff070b82 */ /* 0x000e620000000800 */
[----:B------:R-:W-:Y:S01]  /*f660*/  UIMAD UR4, UR43, UR17, UR4 ;  /* 0x000000112b0472a4 */ /* 0x000fe2000f8e0204 */
[----:B------:R-:W-:Y:S01]  /*f670*/  VIADD R8, R3, UR45 ;  /* 0x0000002d03087c36 */ /* 0x000fe20008000000 */
[----:B------:R-:W-:Y:S01]  /*f680*/  UIMAD.WIDE.U32 UR10, UR43, UR16, UR10 ;  /* 0x000000102b0a72a5 */ /* 0x000fe2000f8e000a */
[----:B------:R-:W-:Y:S01]  /*f690*/  IMAD.SHL.U32 R9, R6, 0x4, RZ ;  /* 0x0000000406097824 */ /* 0x000fe200078e00ff */
[----:B------:R-:W-:Y:S01]  /*f6a0*/  ULDC.64 UR12, c[0x0][0xaf0] ;  /* 0x0002bc00000c7ab9 */ /* 0x000fe20000000a00 */
[----:B------:R-:W-:Y:S01]  /*f6b0*/  SEL R10, RZ, 0xffffffff, P1 ;  /* 0xffffffffff0a7807 */ /* 0x000fe20000800000 */
[----:B------:R-:W-:Y:S01]  /*f6c0*/  UIMAD UR9, UR9, UR12, URZ ;  /* 0x0000000c090972a4 */ /* 0x000fe2000f8e023f */
[----:B------:R-:W-:Y:S01]  /*f6d0*/  IMAD.MOV.U32 R3, RZ, RZ, R8 ;  /* 0x000000ffff037224 */ /* 0x000fe200078e0008 */
[----:B------:R-:W-:Y:S01]  /*f6e0*/  UIADD3 UR11, UR11, UR4, URZ ;  /* 0x000000040b0b7290 */ /* 0x000fe2000fffe03f */
[----:B------:R-:W-:Y:S01]  /*f6f0*/  LOP3.LUT R9, R9, 0x4, R4, 0xe2, !PT ;  /* 0x0000000409097812 */ /* 0x000fe200078ee204 */
[----:B------:R-:W-:Y:S01]  /*f700*/  UIMAD UR4, UR8, UR13, UR9 ;  /* 0x0000000d080472a4 */ /* 0x000fe2000f8e0209 */
[----:B------:R-:W-:Y:S01]  /*f710*/  IMAD.SHL.U32 R10, R10, 0x8, RZ ;  /* 0x000000080a0a7824 */ /* 0x000fe200078e00ff */
[----:B------:R-:W-:Y:S01]  /*f720*/  UIMAD.WIDE.U32 UR8, UR8, UR12, UR10 ;  /* 0x0000000c080872a5 */ /* 0x000fe2000f8e000a */
[----:B------:R-:W-:Y:S01]  /*f730*/  VIADD R26, R192, UR45 ;  /* 0x0000002dc01a7c36 */ /* 0x000fe20008000000 */
[----:B------:R-:W-:Y:S01]  /*f740*/  ISETP.GE.AND P2, PT, R194, UR15, PT ;  /* 0x0000000fc2007c0c */ /* 0x000fe2000bf46270 */
[----:B0-----:R-:W-:Y:S01]  /*f750*/  @P0 IMAD.HI.U32 R6, R8, R5, RZ ;  /* 0x0000000508060227 */ /* 0x001fe200078e00ff */
[----:B------:R-:W-:Y:S01]  /*f760*/  UIADD3 UR4, UR9, UR4, URZ ;  /* 0x0000000409047290 */ /* 0x000fe2000fffe03f */
[----:B------:R-:W-:Y:S01]  /*f770*/  LOP3.LUT R10, R10, 0x8, R9, 0xe2, !PT ;  /* 0x000000080a0a7812 */ /* 0x000fe200078ee209 */
[----:B------:R-:W-:Y:S01]  /*f780*/  BSSY B1, `(.L_x_5579) ;  /* 0x0000046000017945 */ /* 0x000fe20003800000 */
[----:B------:R-:W-:Y:S01]  /*f790*/  MOV R4, UR8 ;  /* 0x0000000800047c02 */ /* 0x000fe20008000f00 */
[----:B------:R-:W-:Y:S01]  /*f7a0*/  IMAD.U32 R5, RZ, RZ, UR9 ;  /* 0x00000009ff057e24 */ /* 0x000fe2000f8e00ff */
[----:B------:R-:W-:Y:S01]  /*f7b0*/  ULDC.64 UR8, c[0x0][0xae0] ;  /* 0x0002b80000087ab9 */ /* 0x000fe20000000a00 */
[----:B------:R-:W-:Y:S01]  /*f7c0*/  IMAD.U32 R5, RZ, RZ, UR4 ;  /* 0x00000004ff057e24 */ /* 0x000fe2000f8e00ff */
[----:B-1----:R-:W-:-:S02]  /*f7d0*/  @P0 SHF.R.U32.HI R3, RZ, R7, R6 ;  /* 0x00000007ff030219 */ /* 0x002fc40000011606 */
[----:B------:R-:W-:Y:S02]  /*f7e0*/  ISETP.GE.AND P0, PT, R187, UR15, PT ;  /* 0x0000000fbb007c0c */ /* 0x000fe4000bf06270 */
[--C-:B------:R-:W-:Y:S01]  /*f7f0*/  SHF.R.S32.HI R6, RZ, 0x1f, R3.reuse ;  /* 0x0000001fff067819 */ /* 0x100fe20000011403 */
[----:B------:R-:W-:Y:S01]  /*f800*/  IMAD.MOV R7, RZ, RZ, -R3 ;  /* 0x000000ffff077224 */ /* 0x000fe200078e0a03 */
[----:B------:R-:W-:Y:S01]  /*f810*/  SEL R9, RZ, 0xffffffff, P0 ;  /* 0xffffffffff097807 */ /* 0x000fe20000000000 */
[----:B------:R-:W-:Y:S01]  /*f820*/  IMAD.WIDE.U32 R4, R3, UR8, R4 ;  /* 0x0000000803047c25 */ /* 0x000fe2000f8e0004 */
[----:B------:R-:W-:Y:S02]  /*f830*/  ISETP.GE.AND P0, PT, R186, UR15, PT ;  /* 0x0000000fba007c0c */ /* 0x000fe4000bf06270 */
[----:B------:R-:W-:Y:S01]  /*f840*/  SEL R0, RZ, 0x80, P2 ;  /* 0x00000080ff007807 */ /* 0x000fe20001000000 */
        /* <DEDUP_REMOVED lines=8> */
[----:B------:R-:W-:Y:S01]  /*f8d0*/  LOP3.LUT R10, R13, 0x10, R10, 0xe2, !PT ;  /* 0x000000100d0a7812 */ /* 0x000fe200078ee20a */
[----:B------:R-:W-:-:S02]  /*f8e0*/  IMAD.IADD R5, R5, 0x1, R9 ;  /* 0x0000000105057824 */ /* 0x000fc400078e0209 */
[----:B------:R-:W-:Y:S02]  /*f8f0*/  IMAD R6, R3, UR8, RZ ;  /* 0x0000000803067c24 */ /* 0x000fe4000f8e02ff */
[----:B------:R-:W-:-:S04]  /*f900*/  IMAD.WIDE.U32 R4, R7, UR8, R4 ;  /* 0x0000000807047c25 */ /* 0x000fc8000f8e0004 */
[----:B------:R-:W-:Y:S01]  /*f910*/  IMAD R3, R7, UR9, R6 ;  /* 0x0000000907037c24 */ /* 0x000fe2000f8e0206 */
[----:B------:R-:W-:Y:S01]  /*f920*/  SEL R7, RZ, 0x40, P0 ;  /* 0x00000040ff077807 */ /* 0x000fe20000000000 */
[----:B------:R-:W-:Y:S01]  /*f930*/  ULDC.64 UR8, c[0x0][0xa80] ;  /* 0x0002a00000087ab9 */ /* 0x000fe20000000a00 */
[----:B------:R-:W-:Y:S01]  /*f940*/  ISETP.GE.AND P0, PT, R26, R25, PT ;  /* 0x000000191a00720c */ /* 0x000fe20003f06270 */
[----:B------:R-:W-:Y:S01]  /*f950*/  IMAD.SHL.U32 R13, R8, 0x20, RZ ;  /* 0x00000020080d7824 */ /* 0x000fe200078e00ff */
[----:B------:R-:W-:Y:S01]  /*f960*/  LEA R20, P1, R4, UR8, 0x1 ;  /* 0x0000000804147c11 */ /* 0x000fe2000f8208ff */
[----:B------:R-:W-:-:S03]  /*f970*/  IMAD.IADD R3, R5, 0x1, R3 ;  /* 0x0000000105037824 */ /* 0x000fc600078e0203 */
        /* <DEDUP_REMOVED lines=38> */
.L_x_5580:
[----:B------:R-:W-:Y:S05]  /*fbe0*/  BSYNC B1 ;  /* 0x0000000000017941 */ /* 0x000fea0003800000 */
.L_x_5579:
        /* <DEDUP_REMOVED lines=36> */
.L_x_5575:
[----:B------:R-:W-:Y:S05]  /*fe30*/  BSYNC B0 ;  /* 0x0000000000007941 */ /* 0x000fea0003800000 */
.L_x_5569:
[----:B------:R-:W-:Y:S02]  /*fe40*/  ULDC UR4, c[0x0][0xc3c] ;  /* 0x00030f0000047ab9 */ /* 0x000fe40000000800 */
[----:B------:R-:W-:-:S06]  /*fe50*/  UISETP.GE.AND UP0, UPT, UR6, UR4, UPT ;  /* 0x000000040600728c */ /* 0x000fcc000bf06270 */
[----:B------:R-:W-:-:S13]  /*fe60*/  PLOP3.LUT P0, PT, PT, PT, UP0, 0x80, 0x0 ;  /* 0x000000000000781c */ /* 0x000fda0003f0f008 */
[----:B------:R-:W-:Y:S05]  /*fe70*/  @!P0 BRA `(.L_x_5581) ;  /* 0xffffff10003c8947 */ /* 0x000fea000383ffff */
[----:B------:R-:W-:Y:S05]  /*fe80*/  EXIT ;  /* 0x000000000000794d */ /* 0x000fea0003800000 */
.L_x_5462:
        /* <DEDUP_REMOVED lines=16> */
.L_x_5582:
        /* <DEDUP_REMOVED lines=36> */
[----:B------:R-:W-:Y:S01]  /*101d0*/  IMAD.MOV.U32 R6, RZ, RZ, R3 ;  /* 0x000000ffff067224 */ /* 0x000fe200078e0003 */
[----:B------:R-:W-:Y:S01]  /*101e0*/  UMOV UR4, URZ ;  /* 0x0000003f00047c82 */ /* 0x000fe20008000000 */
[----:B------:R-:W-:-:S05]  /*101f0*/  ULDC UR5, c[0x0][0xc38] ;  /* 0x00030e0000057ab9 */ /* 0x000fca0000000800 */
.L_x_5588:
        /* <DEDUP_REMOVED lines=12> */
.L_x_5587:
[----:B------:R-:W-:Y:S05]  /*102c0*/  BSYNC B0 ;  /* 0x0000000000007941 */ /* 0x000fea0003800000 */
.L_x_5586:
        /* <DEDUP_REMOVED lines=20> */
.L_x_5584:
        /* <DEDUP_REMOVED lines=20> */
.L_x_5589:
[----:B---3--:R-:W-:Y:S01]  /*10550*/  IMAD R16, R16, UR5, R13 ;  /* 0x0000000510107c24 */ /* 0x008fe2000f8e020d */
[----:B------:R-:W-:Y:S01]  /*10560*/  IABS R2, R6 ;  /* 0x0000000600027213 */ /* 0x000fe20000000000 */
[----:B-12---:R-:W-:-:S03]  /*10570*/  IMAD.MOV R9, RZ, RZ, -R3 ;  /* 0x000000ffff097224 */ /* 0x006fc600078e0a03 */
[----:B0-----:R-:W-:Y:S01]  /*10580*/  IADD3 R11, -R16, UR6, RZ ;  /* 0x00000006100b7c10 */ /* 0x001fe2000fffe1ff */
[----:B------:R-:W-:Y:S01]  /*10590*/  IMAD R9, R9, R12, RZ ;  /* 0x0000000c09097224 */ /* 0x000fe200078e02ff */
[----:B------:R-:W-:Y:S01]  /*105a0*/  IADD3 R10, RZ, -R2, RZ ;  /* 0x80000002ff0a7210 */ /* 0x000fe20007ffe0ff */
[----:B------:R-:W-:Y:S01]  /*105b0*/  IMAD.MOV.U32 R2, RZ, RZ, RZ ;  /* 0x000000ffff027224 */ /* 0x000fe200078e00ff */
        /* <DEDUP_REMOVED lines=19> */
[----:B------:R-:W-:-:S03]  /*106f0*/  IMAD R6, R6, R9, R11 ;  /* 0x0000000906067224 */ /* 0x000fc600078e020b */
[----:B------:R-:W-:Y:S02]  /*10700*/  VIADDMNMX R15, R8, UR5, R7, PT ;  /* 0x00000005080f7c46 */ /* 0x000fe4000b800107 */
[----:B------:R-:W-:Y:S02]  /*10710*/  IABS R11, R6 ;  /* 0x00000006000b7213 */ /* 0x000fe40000000000 */
[-C--:B------:R-:W-:Y:S01]  /*10720*/  IABS R8, R15.reuse ;  /* 0x0000000f00087213 */ /* 0x080fe20000000000 */
[----:B------:R-:W-:Y:S01]  /*10730*/  IMAD.MOV R18, RZ, RZ, -R15 ;  /* 0x000000ffff127224 */ /* 0x000fe200078e0a0f */
[----:B------:R-:W-:Y:S02]  /*10740*/  IABS R10, R15 ;  /* 0x0000000f000a7213 */ /* 0x000fe40000000000 */
[----:B------:R-:W0:Y:S08]  /*10750*/  I2F.RP R7, R8 ;  /* 0x0000000800077306 */ /* 0x000e300000209400 */
[----:B0-----:R-:W0:Y:S02]  /*10760*/  MUFU.RCP R7, R7 ;  /* 0x0000000700077308 */ /* 0x001e240000001000 */
[----:B0-----:R-:W-:-:S06]  /*10770*/  VIADD R3, R7, 0xffffffe ;  /* 0x0ffffffe07037836 */ /* 0x001fcc0000000000 */
[----:B------:R-:W0:Y:S02]  /*10780*/  F2I.FTZ.U32.TRUNC.NTZ R3, R3 ;  /* 0x0000000300037305 */ /* 0x000e24000021f000 */
[----:B0-----:R-:W-:-:S04]  /*10790*/  IMAD.MOV R2, RZ, RZ, -R3 ;  /* 0x000000ffff027224 */ /* 0x001fc800078e0a03 */
[----:B------:R-:W-:Y:S02]  /*107a0*/  IMAD.MOV.U32 R9, RZ, RZ, R2 ;  /* 0x000000ffff097224 */ /* 0x000fe400078e0002 */
[----:B------:R-:W-:Y:S02]  /*107b0*/  IMAD.MOV.U32 R2, RZ, RZ, RZ ;  /* 0x000000ffff027224 */ /* 0x000fe400078e00ff */
        /* <DEDUP_REMOVED lines=20> */
.L_x_5585:
[----:B------:R-:W-:Y:S01]  /*10900*/  ULDC UR4, c[0x0][0xc3c] ;  /* 0x00030f0000047ab9 */ /* 0x000fe20000000800 */
[----:B------:R-:W-:Y:S02]  /*10910*/  IMAD.MOV.U32 R17, RZ, RZ, RZ ;  /* 0x000000ffff117224 */ /* 0x000fe400078e00ff */
[----:B------:R-:W-:Y:S02]  /*10920*/  IMAD.U32 R16, RZ, RZ, UR6 ;  /* 0x00000006ff107e24 */ /* 0x000fe4000f8e00ff */
[----:B------:R-:W-:Y:S02]  /*10930*/  IMAD.MOV.U32 R18, RZ, RZ, RZ ;  /* 0x000000ffff127224 */ /* 0x000fe400078e00ff */
[----:B------:R-:W-:-:S07]  /*10940*/  IMAD.U32 R19, RZ, RZ, UR4 ;  /* 0x00000004ff137e24 */ /* 0x000fce000f8e00ff */
.L_x_5590:
[----:B------:R-:W-:-:S13]  /*10950*/  ISETP.NE.AND P0, PT, R5, RZ, PT ;  /* 0x000000ff0500720c */ /* 0x000fda0003f05270 */
[----:B------:R-:W0:Y:S01]  /*10960*/  @!P0 S2R R3, SR_CgaCtaId ;  /* 0x0000000000038919 */ /* 0x000e220000008800 */
[----:B------:R-:W-:-:S04]  /*10970*/  @!P0 MOV R2, 0x400 ;  /* 0x0000040000028802 */ /* 0x000fc80000000f00 */
[----:B0-----:R-:W-:-:S05]  /*10980*/  @!P0 LEA R2, R3, R2, 0x18 ;  /* 0x0000000203028211 */ /* 0x001fca00078ec0ff */
[----:B------:R0:W-:Y:S01]  /*10990*/  @!P0 STS.128 [R2+0x28cd0], R16 ;  /* 0x028cd01002008388 */ /* 0x0001e20000000c00 */
[----:B------:R-:W-:Y:S06]  /*109a0*/  BAR.ARV 0x5, 0x180 ;  /* 0x0146000000007b1d */ /* 0x000fec0000002000 */
.L_x_5583:
[----:B------:R2:W-:Y:S01]  /*109b0*/  STL [R1+0x10], RZ ;  /* 0x000010ff01007387 */ /* 0x0005e20000100800 */
[----:B------:R-:W-:Y:S01]  /*109c0*/  ULDC UR4, c[0x0][0xc3c] ;  /* 0x00030f0000047ab9 */ /* 0x000fe20000000800 */
[----:B------:R-:W-:Y:S01]  /*109d0*/  IMAD.MOV.U32 R25, RZ, RZ, 0x1 ;  /* 0x00000001ff197424 */ /* 0x000fe200078e00ff */
[----:B-1----:R-:W-:Y:S01]  /*109e0*/  ISETP.GE.AND P0, PT, R19, UR4, PT ;  /* 0x0000000413007c0c */ /* 0x002fe2000bf06270 */
[----:B------:R-:W-:-:S12]  /*109f0*/  IMAD.MOV.U32 R24, RZ, RZ, RZ ;  /* 0x000000ffff187224 */ /* 0x000fd800078e00ff */
[----:B--2---:R-:W-:Y:S05]  /*10a00*/  @P0 BRA `(.L_x_5591) ;  /* 0x0000004c00300947 */ /* 0x004fea0003800000 */
[----:B------:R-:W1:Y:S01]  /*10a10*/  S2UR UR5, SR_CgaCtaId ;  /* 0x00000000000579c3 */ /* 0x000e620000008800 */
[C---:B0-----:R-:W-:Y:S01]  /*10a20*/  IMAD.SHL.U32 R2, R0.reuse, 0x8, RZ ;  /* 0x0000000800027824 */ /* 0x041fe200078e00ff */
[----:B------:R-:W-:Y:S01]  /*10a30*/  UMOV UR4, 0x400 ;  /* 0x0000040000047882 */ /* 0x000fe20000000000 */
[----:B------:R-:W-:Y:S01]  /*10a40*/  LOP3.LUT R4, R0, 0x7f, RZ, 0xc0, !PT ;  /* 0x0000007f00047812 */ /* 0x000fe200078ec0ff */
[----:B------:R0:W-:Y:S01]  /*10a50*/  STL [R1+0x10], RZ ;  /* 0x000010ff01007387 */ /* 0x0001e20000100800 */
[----:B------:R-:W-:Y:S01]  /*10a60*/  BSSY B8, `(.L_x_5591) ;  /* 0x00004c6000087945 */ /* 0x000fe20003800000 */
[----:B------:R-:W-:Y:S01]  /*10a70*/  LOP3.LUT R3, R2, 0x1f8, RZ, 0xc0, !PT ;  /* 0x000001f802037812 */ /* 0x000fe200078ec0ff */
[----:B------:R-:W-:Y:S01]  /*10a80*/  IMAD.MOV.U32 R25, RZ, RZ, 0x1 ;  /* 0x00000001ff197424 */ /* 0x000fe200078e00ff */
[----:B------:R-:W-:Y:S01]  /*10a90*/  SHF.R.U32.HI R5, RZ, 0x3, R4 ;  /* 0x00000003ff057819 */ /* 0x000fe20000011604 */
[----:B------:R-:W-:Y:S01]  /*10aa0*/  IMAD.MOV.U32 R24, RZ, RZ, RZ ;  /* 0x000000ffff187224 */ /* 0x000fe200078e00ff */
[----:B------:R-:W-:Y:S01]  /*10ab0*/  LOP3.LUT R3, R3, 0x38, R0, 0x78, !PT ;  /* 0x0000003803037812 */ /* 0x000fe200078e7800 */
[----:B------:R-:W-:Y:S01]  /*10ac0*/  IMAD.SHL.U32 R0, R0, 0x10, RZ ;  /* 0x0000001000007824 */ /* 0x000fe200078e00ff */
[----:B------:R-:W-:Y:S01]  /*10ad0*/  LOP3.LUT R4, R2, 0x38, RZ, 0xc0, !PT ;  /* 0x0000003802047812 */ /* 0x000fe200078ec0ff */
[----:B------:R-:W-:Y:S01]  /*10ae0*/  ULOP3.LUT UR36, UR39, 0x2, URZ, 0xfc, !UPT ;  /* 0x0000000227247892 */ /* 0x000fe2000f8efc3f */
[----:B------:R-:W-:Y:S01]  /*10af0*/  LOP3.LUT R34, R3, 0x200, R2, 0xf8, !PT ;  /* 0x0000020003227812 */ /* 0x000fe200078ef802 */
[----:B------:R-:W-:Y:S01]  /*10b00*/  ULDC UR37, c[0x0][0xc] ;  /* 0x0000030000257ab9 */ /* 0x000fe20000000800 */
[----:B------:R-:W-:-:S02]  /*10b10*/  LOP3.LUT R0, R5, 0x70, R0, 0xf8, !PT ;  /* 0x0000007005007812 */ /* 0x000fc400078ef800 */
[C---:B------:R-:W-:Y:S02]  /*10b20*/  LOP3.LUT R0, R4.reuse, 0xc0, RZ, 0xfc, !PT ;  /* 0x000000c004007812 */ /* 0x040fe400078efcff */
[C---:B------:R-:W-:Y:S02]  /*10b30*/  LOP3.LUT R0, R4.reuse, 0x140, RZ, 0xfc, !PT ;  /* 0x0000014004007812 */ /* 0x040fe400078efcff */
[C---:B------:R-:W-:Y:S01]  /*10b40*/  LOP3.LUT R2, R4.reuse, 0x40, RZ, 0xfc, !PT ;  /* 0x0000004004027812 */ /* 0x040fe200078efcff */
[----:B-1----:R-:W-:Y:S01]  /*10b50*/  ULEA UR4, UR5, UR4, 0x18 ;  /* 0x0000000405047291 */ /* 0x002fe2000f8ec03f */
[C---:B------:R-:W-:Y:S02]  /*10b60*/  LOP3.LUT R3, R4.reuse, 0x80, RZ, 0xfc, !PT ;  /* 0x0000008004037812 */ /* 0x040fe400078efcff */
[C---:B------:R-:W-:Y:S02]  /*10b70*/  LOP3.LUT R2, R4.reuse, 0x100, RZ, 0xfc, !PT ;  /* 0x0000010004027812 */ /* 0x040fe400078efcff */
[----:B------:R-:W-:-:S02]  /*10b80*/  LOP3.LUT R3, R4, 0x180, RZ, 0xfc, !PT ;  /* 0x0000018004037812 */ /* 0x000fc400078efcff */
[----:B------:R-:W-:Y:S02]  /*10b90*/  MOV R23, UR4 ;  /* 0x0000000400177c02 */ /* 0x000fe40008000f00 */
[----:B------:R-:W-:-:S03]  /*10ba0*/  LOP3.LUT R2, R4, 0x1c0, RZ, 0xfc, !PT ;  /* 0x000001c004027812 */ /* 0x000fc600078efcff */
[----:B------:R-:W-:-:S05]  /*10bb0*/  IMAD R0, R34, 0x2, R23 ;  /* 0x0000000222007824 */ /* 0x000fca00078e0217 */
[----:B------:R0:W-:Y:S02]  /*10bc0*/  STL [R1+0x18], R0 ;  /* 0x0000180001007387 */ /* 0x0001e40000100800 */
.L_x_5660:
[----:B------:R-:W-:Y:S05]  /*10bd0*/  YIELD ;  /* 0x0000000000007946 */ /* 0x000fea0003800000 */
[----:B------:R-:W-:Y:S01]  /*10be0*/  ULDC.64 UR4, c[0x0][0xa28] ;  /* 0x00028a0000047ab9 */ /* 0x000fe20000000a00 */
[----:B------:R-:W-:Y:S01]  /*10bf0*/  IMAD.MOV.U32 R31, RZ, RZ, RZ ;  /* 0x000000ffff1f7224 */ /* 0x000fe200078e00ff */
[----:B------:R-:W-:-:S04]  /*10c00*/  ISETP.NE.U32.AND P0, PT, RZ, UR4, PT ;  /* 0x00000004ff007c0c */ /* 0x000fc8000bf05070 */
[----:B------:R-:W-:Y:S01]  /*10c10*/  ISETP.NE.AND.EX P0, PT, RZ, UR5, PT, P0 ;  /* 0x00000005ff007c0c */ /* 0x000fe2000bf05300 */
[----:B------:R-:W-:-:S12]  /*10c20*/  ULDC.64 UR4, c[0x0][0xa18] ;  /* 0x0002860000047ab9 */ /* 0x000fd80000000a00 */
[----:B-1----:R-:W1:Y:S02]  /*10c30*/  @P0 LDC.64 R2, c[0x0][0xa28] ;  /* 0x00028a00ff020b82 */ /* 0x002e640000000a00 */
[----:B-1----:R-:W-:-:S05]  /*10c40*/  @P0 IMAD.WIDE R2, R19, 0x4, R2 ;  /* 0x0000000413020825 */ /* 0x002fca00078e0202 */
[----:B------:R1:W5:Y:S01]  /*10c50*/  @P0 LDG.E R31, desc[UR54][R2.64] ;  /* 0x00000036021f0981 */ /* 0x000362000c1e1900 */
[----:B------:R-:W-:Y:S01]  /*10c60*/  ISETP.NE.U32.AND P0, PT, RZ, UR4, PT ;  /* 0x00000004ff007c0c */ /* 0x000fe2000bf05070 */
[----:B0-----:R-:W-:Y:S01]  /*10c70*/  IMAD.MOV.U32 R0, RZ, RZ, RZ ;  /* 0x000000ffff007224 */ /* 0x001fe200078e00ff */
[----:B------:R-:W-:Y:S02]  /*10c80*/  LOP3.LUT R22, R22, 0xfffffdff, RZ, 0xc0, !PT ;  /* 0xfffffdff16167812 */ /* 0x000fe400078ec0ff */
[----:B------:R-:W-:Y:S01]  /*10c90*/  ISETP.NE.AND.EX P1, PT, RZ, UR5, PT, P0 ;  /* 0x00000005ff007c0c */ /* 0x000fe2000bf25300 */
[----:B------:R-:W-:Y:S02]  /*10ca0*/  ULDC.64 UR4, c[0x0][0xa00] ;  /* 0x0002800000047ab9 */ /* 0x000fe40000000a00 */
[----:B------:R-:W-:Y:S01]  /*10cb0*/  ISETP.NE.U32.AND P0, PT, RZ, UR4, PT ;  /* 0x00000004ff007c0c */ /* 0x000fe2000bf05070 */
[----:B-1----:R-:W0:Y:S03]  /*10cc0*/  LDC.64 R2, c[0x0][0xa00] ;  /* 0x00028000ff027b82 */ /* 0x002e260000000a00 */
[----:B------:R-:W-:Y:S01]  /*10cd0*/  ISETP.NE.AND.EX P2, PT, RZ, UR5, PT, P0 ;  /* 0x00000005ff007c0c */ /* 0x000fe2000bf45300 */
[----:B------:R-:W-:-:S05]  /*10ce0*/  ULDC.64 UR4, c[0x0][0x418] ;  /* 0x0001060000047ab9 */ /* 0x000fca0000000a00 */
[----:B------:R-:W1:Y:S07]  /*10cf0*/  @P1 LDC.64 R4, c[0x0][0xa18] ;  /* 0x00028600ff041b82 */ /* 0x000e6e0000000a00 */
[----:B------:R-:W-:Y:S01]  /*10d00*/  @P2 LOP3.LUT R22, R22, 0x200, RZ, 0xfc, !PT ;  /* 0x0000020016162812 */ /* 0x000fe200078efcff */
[----:B0-----:R-:W-:-:S05]  /*10d10*/  IMAD.WIDE R2, R19, 0x4, R2 ;  /* 0x0000000413027825 */ /* 0x001fca00078e0202 */
[----:B--2---:R-:W2:Y:S01]  /*10d20*/  @P2 LDG.E R0, desc[UR54][R2.64] ;  /* 0x0000003602002981 */ /* 0x004ea2000c1e1900 */
[----:B-1----:R-:W-:-:S05]  /*10d30*/  @P1 IMAD.WIDE R4, R19, 0x4, R4 ;  /* 0x0000000413041825 */ /* 0x002fca00078e0204 */
[----:B------:R0:W5:Y:S01]  /*10d40*/  @P1 LDG.E R37, desc[UR54][R4.64] ;  /* 0x0000003604251981 */ /* 0x000162000c1e1900 */
[----:B------:R-:W-:-:S03]  /*10d50*/  UISETP.NE.U32.AND UP0, UPT, UR4, URZ, UPT ;  /* 0x0000003f0400728c */ /* 0x000fc6000bf05070 */
[----:B------:R-:W-:Y:S01]  /*10d60*/  ULDC UR4, c[0x0][0x424] ;  /* 0x0001090000047ab9 */ /* 0x000fe20000000800 */
[----:B------:R-:W-:-:S03]  /*10d70*/  UISETP.NE.AND.EX UP0, UPT, UR5, URZ, UPT, UP0 ;  /* 0x0000003f0500728c */ /* 0x000fc6000bf05300 */
[----:B------:R-:W-:Y:S01]  /*10d80*/  ULDC UR5, c[0x0][0x2f0] ;  /* 0x0000bc0000057ab9 */ /* 0x000fe20000000800 */
[----:B------:R-:W-:-:S04]  /*10d90*/  USEL UR4, UR4, 0x1, UP0 ;  /* 0x0000000104047887 */ /* 0x000fc80008000000 */
[----:B------:R-:W-:Y:S01]  /*10da0*/  UIMAD UR4, UR4, UR5, URZ ;  /* 0x00000005040472a4 */ /* 0x000fe2000f8e023f */
[----:B--2---:R1:W-:Y:S05]  /*10db0*/  STL [R1], R0 ;  /* 0x0000000001007387 */ /* 0x0043ea0000100800 */
[----:B-1----:R-:W-:Y:S01]  /*10dc0*/  IMAD.U32 R0, RZ, RZ, UR4 ;  /* 0x00000004ff007e24 */ /* 0x002fe2000f8e00ff */
[----:B0--34-:R-:W-:Y:S06]  /*10dd0*/  @P1 BRA `(.L_x_5592) ;  /* 0x0000000000181947 */ /* 0x019fec0003800000 */
[----:B------:R-:W-:Y:S02]  /*10de0*/  ULDC UR4, c[0x0][0x288] ;  /* 0x0000a20000047ab9 */ /* 0x000fe40000000800 */
[----:B-----5:R-:W-:Y:S01]  /*10df0*/  IMAD.U32 R37, RZ, RZ, UR4 ;  /* 0x00000004ff257e24 */ /* 0x020fe2000f8e00ff */
[----:B------:R-:W-:Y:S06]  /*10e00*/  @!P2 BRA `(.L_x_5592) ;  /* 0x00000000000ca947 */ /* 0x000fec0003800000 */
[----:B------:R-:W2:Y:S04]  /*10e10*/  LDG.E R4, desc[UR54][R2.64] ;  /* 0x0000003602047981 */ /* 0x000ea8000c1e1900 */
[----:B------:R-:W2:Y:S02]  /*10e20*/  LDG.E R37, desc[UR54][R2.64+0x4] ;  /* 0x0000043602257981 */ /* 0x000ea4000c1e1900 */
[----:B--2---:R-:W-:-:S07]  /*10e30*/  IMAD.IADD R37, R37, 0x1, -R4 ;  /* 0x0000000125257824 */ /* 0x004fce00078e0a04 */
.L_x_5592:
[----:B------:R-:W-:Y:S02]  /*10e40*/  ULDC.64 UR4, c[0x0][0xa20] ;  /* 0x0002880000047ab9 */ /* 0x000fe40000000a00 */
[----:B------:R-:W-:-:S04]  /*10e50*/  ISETP.NE.U32.AND P0, PT, RZ, UR4, PT ;  /* 0x00000004ff007c0c */ /* 0x000fc8000bf05070 */
[----:B------:R-:W-:-:S13]  /*10e60*/  ISETP.NE.AND.EX P0, PT, RZ, UR5, PT, P0 ;  /* 0x00000005ff007c0c */ /* 0x000fda000bf05300 */
[----:B------:R-:W-:Y:S05]  /*10e70*/  @!P0 BRA `(.L_x_5593) ;  /* 0x0000000000108947 */ /* 0x000fea0003800000 */
[----:B------:R-:W0:Y:S02]  /*10e80*/  LDC.64 R2, c[0x0][0xa20] ;  /* 0x00028800ff027b82 */ /* 0x000e240000000a00 */
[----:B0-----:R-:W-:-:S05]  /*10e90*/  IMAD.WIDE R2, R19, 0x4, R2 ;  /* 0x0000000413027825 */ /* 0x001fca00078e0202 */
[----:B------:R0:W5:Y:S01]  /*10ea0*/  LDG.E R0, desc[UR54][R2.64] ;  /* 0x0000003602007981 */ /* 0x000162000c1e1900 */
[----:B------:R-:W-:Y:S05]  /*10eb0*/  BRA `(.L_x_5594) ;  /* 0x0000000000247947 */ /* 0x000fea0003800000 */
.L_x_5593:
[----:B------:R-:W-:Y:S02]  /*10ec0*/  ULDC.64 UR4, c[0x0][0xa08] ;  /* 0x0002820000047ab9 */ /* 0x000fe40000000a00 */
[----:B------:R-:W-:-:S04]  /*10ed0*/  ISETP.NE.U32.AND P0, PT, RZ, UR4, PT ;  /* 0x00000004ff007c0c */ /* 0x000fc8000bf05070 */
[----:B------:R-:W-:-:S13]  /*10ee0*/  ISETP.NE.AND.EX P0, PT, RZ, UR5, PT, P0 ;  /* 0x00000005ff007c0c */ /* 0x000fda000bf05300 */
[----:B------:R-:W-:Y:S05]  /*10ef0*/  @!P0 BRA `(.L_x_5594) ;  /* 0x0000000000148947 */ /* 0x000fea0003800000 */
[----:B------:R-:W0:Y:S02]  /*10f00*/  LDC.64 R2, c[0x0][0xa08] ;  /* 0x00028200ff027b82 */ /* 0x000e240000000a00 */
[----:B0-----:R-:W-:-:S05]  /*10f10*/  IMAD.WIDE R2, R19, 0x4, R2 ;  /* 0x0000000413027825 */ /* 0x001fca00078e0202 */
[----:B------:R-:W2:Y:S04]  /*10f20*/  LDG.E R0, desc[UR54][R2.64] ;  /* 0x0000003602007981 */ /* 0x000ea8000c1e1900 */
[----:B------:R-:W2:Y:S02]  /*10f30*/  LDG.E R5, desc[UR54][R2.64+0x4] ;  /* 0x0000043602057981 */ /* 0x000ea4000c1e1900 */
[----:B--2---:R-:W-:-:S07]  /*10f40*/  IMAD.IADD R0, R5, 0x1, -R0 ;  /* 0x0000000105007824 */ /* 0x004fce00078e0a00 */
.L_x_5594:
[----:B0-----:R-:W0:Y:S01]  /*10f50*/  LDC R2, c[0x0][0x448] ;  /* 0x00011200ff027b82 */ /* 0x001e220000000800 */
[----:B------:R-:W-:Y:S01]  /*10f60*/  IMAD.SHL.U32 R35, R17, 0x40, RZ ;  /* 0x0000004011237824 */ /* 0x000fe200078e00ff */
[----:B------:R-:W-:Y:S01]  /*10f70*/  LOP3.LUT R22, R22, 0xfffffeff, RZ, 0xc0, !PT ;  /* 0xfffffeff16167812 */ /* 0x000fe200078ec0ff */
[----:B-----5:R-:W-:Y:S02]  /*10f80*/  IMAD.IADD R29, R0, 0x1, -R31 ;  /* 0x00000001001d7824 */ /* 0x020fe400078e0a1f */
[----:B------:R-:W-:Y:S01]  /*10f90*/  VIADD R4, R35, 0x3f ;  /* 0x0000003f23047836 */ /* 0x000fe20000000000 */
[----:B0-----:R-:W-:Y:S02]  /*10fa0*/  ISETP.NE.AND P2, PT, R2, 0x1, PT ;  /* 0x000000010200780c */ /* 0x001fe40003f45270 */
[----:B------:R-:W0:Y:S11]  /*10fb0*/  LDC.64 R2, c[0x0][0x9e0] ;  /* 0x00027800ff027b82 */ /* 0x000e360000000a00 */
[----:B------:R-:W1:Y:S01]  /*10fc0*/  @P2 LDC R5, c[0x0][0x44c] ;  /* 0x00011300ff052b82 */ /* 0x000e620000000800 */
[----:B------:R-:W-:-:S07]  /*10fd0*/  @P2 LOP3.LUT R22, R22, 0x100, RZ, 0xfc, !PT ;  /* 0x0000010016162812 */ /* 0x000fce00078efcff */
[----:B------:R-:W2:Y:S01]  /*10fe0*/  @P2 LDC R6, c[0x0][0x450] ;  /* 0x00011400ff062b82 */ /* 0x000ea20000000800 */
[----:B0-----:R-:W-:Y:S01]  /*10ff0*/  ISETP.GE.AND P1, PT, R3, 0x1, PT ;  /* 0x000000010300780c */ /* 0x001fe20003f26270 */
[----:B-1----:R-:W-:-:S05]  /*11000*/  @P2 IMAD.HI.U32 R5, R4, R5, RZ ;  /* 0x0000000504052227 */ /* 0x002fca00078e00ff */
[----:B--2---:R-:W-:Y:S02]  /*11010*/  @P2 SHF.R.U32.HI R4, RZ, R6, R5 ;  /* 0x00000006ff042219 */ /* 0x004fe40000011605 */
[----:B------:R-:W-:-:S05]  /*11020*/  IADD3 R5, R29, 0x1, -R37 ;  /* 0x000000011d057810 */ /* 0x000fca0007ffe825 */
        /* <DEDUP_REMOVED lines=14> */
.L_x_5597:
[----:B------:R-:W-:-:S13]  /*11110*/  ISETP.NE.AND P0, PT, R3, 0x1, PT ;  /* 0x000000010300780c */ /* 0x000fda0003f05270 */
[----:B------:R-:W0:Y:S02]  /*11120*/  @P0 LDC.64 R4, c[0x0][0x9e8] ;  /* 0x00027a00ff040b82 */ /* 0x000e240000000a00 */
[----:B0-----:R-:W-:-:S05]  /*11130*/  @P0 IMAD.HI.U32 R4, R0, R4, RZ ;  /* 0x0000000400040227 */ /* 0x001fca00078e00ff */
[----:B------:R-:W-:-:S07]  /*11140*/  @P0 SHF.R.U32.HI R0, RZ, R5, R4 ;  /* 0x00000005ff000219 */ /* 0x000fce0000011604 */
.L_x_5598:
[----:B------:R-:W-:Y:S05]  /*11150*/  BSYNC B0 ;  /* 0x0000000000007941 */ /* 0x000fea0003800000 */
.L_x_5596:
[----:B------:R-:W-:-:S05]  /*11160*/  IMAD R5, R0, R3, R3 ;  /* 0x0000000300057224 */ /* 0x000fca00078e0203 */
[----:B------:R-:W-:-:S07]  /*11170*/  VIMNMX R2, R2, R5, PT ;  /* 0x0000000502027248 */ /* 0x000fce0003fe0100 */
.L_x_5595:
[----:B------:R-:W0:Y:S01]  /*11180*/  @P2 LDC R4, c[0x0][0x44c] ;  /* 0x00011300ff042b82 */ /* 0x000e220000000800 */
[----:B------:R-:W-:Y:S01]  /*11190*/  VIADD R2, R2, 0x3f ;  /* 0x0000003f02027836 */ /* 0x000fe20000000000 */
[----:B------:R-:W-:Y:S01]  /*111a0*/  ULDC UR4, c[0x0][0x9dc] ;  /* 0x0002770000047ab9 */ /* 0x000fe20000000800 */
[----:B------:R-:W-:-:S05]  /*111b0*/  IMAD.MOV.U32 R0, RZ, RZ, R35 ;  /* 0x000000ffff007224 */ /* 0x000fca00078e0023 */
[----:B------:R-:W1:Y:S01]  /*111c0*/  @P2 LDC R5, c[0x0][0x450] ;  /* 0x00011400ff052b82 */ /* 0x000e620000000800 */
[----:B0-----:R-:W-:-:S05]  /*111d0*/  @P2 IMAD.HI.U32 R4, R35, R4, RZ ;  /* 0x0000000423042227 */ /* 0x001fca00078e00ff */
[----:B-1----:R-:W-:Y:S02]  /*111e0*/  @P2 SHF.R.U32.HI R0, RZ, R5, R4 ;  /* 0x00000005ff002219 */ /* 0x002fe40000011604 */
[----:B------:R-:W-:-:S04]  /*111f0*/  SHF.R.S32.HI R5, RZ, 0x1f, R2 ;  /* 0x0000001fff057819 */ /* 0x000fc80000011402 */
[----:B------:R-:W-:Y:S01]  /*11200*/  LEA.HI R4, R5, R2, RZ, 0x6 ;  /* 0x0000000205047211 */ /* 0x000fe200078f30ff */
[----:B------:R-:W-:-:S03]  /*11210*/  VIADD R2, R29, 0x3f ;  /* 0x0000003f1d027836 */ /* 0x000fc60000000000 */
[----:B------:R-:W-:Y:S02]  /*11220*/  SHF.R.S32.HI R4, RZ, 0x6, R4 ;  /* 0x00000006ff047819 */ /* 0x000fe40000011404 */
[----:B------:R-:W-:-:S04]  /*11230*/  SHF.R.S32.HI R5, RZ, 0x1f, R2 ;  /* 0x0000001fff057819 */ /* 0x000fc80000011402 */
[----:B------:R-:W-:Y:S02]  /*11240*/  LEA.HI R5, R5, R2, RZ, 0x6 ;  /* 0x0000000205057211 */ /* 0x000fe400078f30ff */
[----:B------:R-:W-:Y:S02]  /*11250*/  IADD3 R2, R0, R29, -R37 ;  /* 0x0000001d00027210 */ /* 0x000fe40007ffe825 */
[----:B------:R-:W-:-:S03]  /*11260*/  SHF.R.S32.HI R5, RZ, 0x6, R5 ;  /* 0x00000006ff057819 */ /* 0x000fc60000011405 */
        /* <DEDUP_REMOVED lines=14> */
.L_x_5601:
[----:B------:R-:W-:-:S13]  /*11350*/  ISETP.NE.AND P0, PT, R3, 0x1, PT ;  /* 0x000000010300780c */ /* 0x000fda0003f05270 */
[----:B------:R-:W1:Y:S02]  /*11360*/  @P0 LDC.64 R4, c[0x0][0x9e8] ;  /* 0x00027a00ff040b82 */ /* 0x000e640000000a00 */
[----:B-1----:R-:W-:-:S05]  /*11370*/  @P0 IMAD.HI.U32 R4, R2, R4, RZ ;  /* 0x0000000402040227 */ /* 0x002fca00078e00ff */
[----:B------:R-:W-:-:S07]  /*11380*/  @P0 SHF.R.U32.HI R2, RZ, R5, R4 ;  /* 0x00000005ff020219 */ /* 0x000fce0000011604 */
.L_x_5602:
[----:B------:R-:W-:Y:S05]  /*11390*/  BSYNC B0 ;  /* 0x0000000000007941 */ /* 0x000fea0003800000 */
.L_x_5600:
[----:B------:R-:W-:-:S05]  /*113a0*/  IMAD R3, R2, R3, RZ ;  /* 0x0000000302037224 */ /* 0x000fca00078e02ff */
[----:B------:R-:W-:-:S07]  /*113b0*/  VIMNMX R0, R0, R3, !PT ;  /* 0x0000000300007248 */ /* 0x000fce0007fe0100 */
.L_x_5599:
[----:B------:R-:W-:Y:S01]  /*113c0*/  SHF.R.S32.HI R3, RZ, 0x1f, R0 ;  /* 0x0000001fff037819 */ /* 0x000fe20000011400 */
[----:B------:R-:W-:Y:S03]  /*113d0*/  BSSY B7, `(.L_x_5603) ;  /* 0x000036d000077945 */ /* 0x000fe60003800000 */
[----:B------:R-:W-:-:S04]  /*113e0*/  LEA.HI R3, R3, R0, RZ, 0x6 ;  /* 0x0000000003037211 */ /* 0x000fc800078f30ff */
[----:B------:R-:W-:-:S04]  /*113f0*/  SHF.R.S32.HI R3, RZ, 0x6, R3 ;  /* 0x00000006ff037819 */ /* 0x000fc80000011403 */
        /* <DEDUP_REMOVED lines=20> */
.L_x_5604:
        /* <DEDUP_REMOVED lines=20> */
.L_x_5607:
[----:B------:R-:W-:Y:S05]  /*11680*/  BSYNC B6 ;  /* 0x0000000000067941 */ /* 0x000fea0003800000 */
.L_x_5606:
        /* <DEDUP_REMOVED lines=17> */
[----:B-1----:R-:W-:-:S07]  /*117a0*/  IMAD.MOV.U32 R13, RZ, RZ, RZ ;  /* 0x000000ffff0d7224 */ /* 0x002fce00078e00ff */
[----:B------:R-:W-:-:S07]  /*117b0*/  LEPC R20, `(.L_x_5610) ;  /* 0x000000001014794e */ /* 0x000fce0000000000 */
[----:B0-2---:R-:W-:Y:S05]  /*117c0*/  CALL.ABS.NOINC R2 ;  /* 0x0000000002007343 */ /* 0x005fea0003c00000 */
.L_x_5610:
        /* <DEDUP_REMOVED lines=15> */
.L_x_5609:
[----:B------:R-:W-:Y:S05]  /*118c0*/  BSYNC B6 ;  /* 0x0000000000067941 */ /* 0x000fea0003800000 */
.L_x_5608:
[----:B------:R-:W1:Y:S01]  /*118d0*/  S2R R20, SR_TID.X ;  /* 0x0000000000147919 */ /* 0x000e620000002100 */
[----:B------:R-:W-:Y:S01]  /*118e0*/  ULDC.64 UR4, c[0x0][0x9f8] ;  /* 0x00027e0000047ab9 */ /* 0x000fe20000000a00 */
[----:B------:R-:W-:Y:S01]  /*118f0*/  IMAD.MOV.U32 R28, RZ, RZ, R19 ;  /* 0x000000ffff1c7224 */ /* 0x000fe200078e0013 */
[----:B------:R-:W-:Y:S01]  /*11900*/  ISETP.NE.U32.AND P0, PT, RZ, UR4, PT ;  /* 0x00000004ff007c0c */ /* 0x000fe2000bf05070 */
[----:B------:R-:W2:Y:S01]  /*11910*/  S2R R17, SR_TID.X ;  /* 0x0000000000117919 */ /* 0x000ea20000002100 */
[----:B------:R-:W-:Y:S01]  /*11920*/  ULDC UR4, c[0x0][0x320] ;  /* 0x0000c80000047ab9 */ /* 0x000fe20000000800 */
[----:B------:R-:W3:Y:S01]  /*11930*/  LDC R9, c[0x0][0x430] ;  /* 0x00010c00ff097b82 */ /* 0x000ee20000000800 */
[----:B------:R-:W-:-:S13]  /*11940*/  ISETP.NE.AND.EX P0, PT, RZ, UR5, PT, P0 ;  /* 0x00000005ff007c0c */ /* 0x000fda000bf05300 */
[----:B------:R-:W4:Y:S01]  /*11950*/  @P0 LDC.64 R2, c[0x0][0x9f8] ;  /* 0x00027e00ff020b82 */ /* 0x000f220000000a00 */
[----:B-1----:R-:W-:Y:S02]  /*11960*/  IMAD.SHL.U32 R20, R20, 0x8, RZ ;  /* 0x0000000814147824 */ /* 0x002fe400078e00ff */
[----:B--2---:R-:W-:-:S03]  /*11970*/  IMAD.SHL.U32 R17, R17, 0x8, RZ ;  /* 0x0000000811117824 */ /* 0x004fc600078e00ff */
[----:B------:R-:W-:-:S04]  /*11980*/  LOP3.LUT R20, R20, 0x38, RZ, 0xc0, !PT ;  /* 0x0000003814147812 */ /* 0x000fc800078ec0ff */
[C---:B------:R-:W-:Y:S02]  /*11990*/  LOP3.LUT R26, R20.reuse, 0x180, RZ, 0xfc, !PT ;  /* 0x00000180141a7812 */ /* 0x040fe400078efcff */
[----:B------:R-:W-:Y:S01]  /*119a0*/  LOP3.LUT R20, R20, 0x40, RZ, 0xfc, !PT ;  /* 0x0000004014147812 */ /* 0x000fe200078efcff */
[----:B----4-:R-:W-:Y:S01]  /*119b0*/  @P0 IMAD.WIDE R2, R19, 0x4, R2 ;  /* 0x0000000413020825 */ /* 0x010fe200078e0202 */
[----:B------:R-:W-:Y:S02]  /*119c0*/  LOP3.LUT R17, R17, 0x38, RZ, 0xc0, !PT ;  /* 0x0000003811117812 */ /* 0x000fe400078ec0ff */
[----:B------:R-:W-:Y:S02]  /*119d0*/  ISETP.GE.AND P3, PT, R20, UR4, PT ;  /* 0x0000000414007c0c */ /* 0x000fe4000bf66270 */
[----:B------:R-:W-:Y:S01]  /*119e0*/  LOP3.LUT R20, R17, 0x1c0, RZ, 0xfc, !PT ;  /* 0x000001c011147812 */ /* 0x000fe200078efcff */
[----:B------:R1:W5:Y:S01]  /*119f0*/  @P0 LDG.E R28, desc[UR54][R2.64] ;  /* 0x00000036021c0981 */ /* 0x000362000c1e1900 */
[----:B------:R-:W-:Y:S01]  /*11a00*/  ISETP.GE.AND P1, PT, R26, UR4, PT ;  /* 0x000000041a007c0c */ /* 0x000fe2000bf26270 */
[----:B------:R-:W-:Y:S01]  /*11a10*/  UMOV UR5, 0xffffffff ;  /* 0xffffffff00057882 */ /* 0x000fe20000000000 */
[----:B------:R-:W-:Y:S01]  /*11a20*/  ISETP.GE.AND P0, PT, R20, UR4, PT ;  /* 0x0000000414007c0c */ /* 0x000fe2000bf06270 */
[----:B------:R-:W2:Y:S01]  /*11a30*/  S2R R21, SR_TID.X ;  /* 0x0000000000157919 */ /* 0x000ea20000002100 */
[----:B------:R-:W-:-:S02]  /*11a40*/  LEA R0, R27, 0xffffffc0, 0x6 ;  /* 0xffffffc01b007811 */ /* 0x000fc400078e30ff */
[----:B------:R-:W-:Y:S01]  /*11a50*/  LOP3.LUT R22, R22, 0xffffffbf, RZ, 0xc0, !PT ;  /* 0xffffffbf16167812 */ /* 0x000fe200078ec0ff */
[----:B------:R-:W4:Y:S01]  /*11a60*/  S2R R20, SR_TID.X ;  /* 0x0000000000147919 */ /* 0x000f220000002100 */
[----:B------:R-:W-:Y:S02]  /*11a70*/  SEL R6, RZ, 0x40, P1 ;  /* 0x00000040ff067807 */ /* 0x000fe40000800000 */
[----:B------:R-:W-:Y:S01]  /*11a80*/  @P3 LOP3.LUT R22, R22, 0x40, RZ, 0xfc, !PT ;  /* 0x0000004016163812 */ /* 0x000fe200078efcff */
[----:B------:R-:W0:Y:S03]  /*11a90*/  S2R R17, SR_TID.X ;  /* 0x0000000000117919 */ /* 0x000e260000002100 */
[----:B------:R-:W-:Y:S01]  /*11aa0*/  LOP3.LUT R22, R22, 0xffffff7f, RZ, 0xc0, !PT ;  /* 0xffffff7f16167812 */ /* 0x000fe200078ec0ff */
[----:B------:R-:W3:Y:S01]  /*11ab0*/  S2R R26, SR_TID.X ;  /* 0x00000000001a7919 */ /* 0x000ee20000002100 */
[----:B--2---:R-:W-:-:S02]  /*11ac0*/  IMAD.SHL.U32 R21, R21, 0x8, RZ ;  /* 0x0000000815157824 */ /* 0x004fc400078e00ff */
[----:B----4-:R-:W-:-:S03]  /*11ad0*/  IMAD.SHL.U32 R20, R20, 0x8, RZ ;  /* 0x0000000814147824 */ /* 0x010fc600078e00ff */
[----:B------:R-:W-:Y:S01]  /*11ae0*/  LOP3.LUT R21, R21, 0x38, RZ, 0xc0, !PT ;  /* 0x0000003815157812 */ /* 0x000fe200078ec0ff */
[----:B0-----:R-:W-:Y:S01]  /*11af0*/  IMAD.SHL.U32 R17, R17, 0x8, RZ ;  /* 0x0000000811117824 */ /* 0x001fe200078e00ff */
[----:B------:R-:W-:Y:S02]  /*11b00*/  LOP3.LUT R20, R20, 0x38, RZ, 0xc0, !PT ;  /* 0x0000003814147812 */ /* 0x000fe400078ec0ff */
[----:B------:R-:W-:Y:S02]  /*11b10*/  ISETP.GE.AND P2, PT, R21, UR4, PT ;  /* 0x0000000415007c0c */ /* 0x000fe4000bf46270 */
[----:B---3--:R-:W-:Y:S02]  /*11b20*/  LOP3.LUT R26, R26, 0x7f, RZ, 0xc0, !PT ;  /* 0x0000007f1a1a7812 */ /* 0x008fe400078ec0ff */
[----:B------:R-:W-:Y:S02]  /*11b30*/  LOP3.LUT R17, R17, 0x38, RZ, 0xc0, !PT ;  /* 0x0000003811117812 */ /* 0x000fe400078ec0ff */
[----:B------:R-:W-:-:S02]  /*11b40*/  SHF.R.U32.HI R27, RZ, 0x3, R26 ;  /* 0x00000003ff1b7819 */ /* 0x000fc4000001161a */
[----:B------:R-:W-:Y:S02]  /*11b50*/  LOP3.LUT R26, R20, 0xc0, RZ, 0xfc, !PT ;  /* 0x000000c0141a7812 */ /* 0x000fe400078efcff */
[----:B------:R-:W0:Y:S01]  /*11b60*/  S2R R20, SR_TID.X ;  /* 0x0000000000147919 */ /* 0x000e220000002100 */
[----:B------:R-:W-:Y:S02]  /*11b70*/  LOP3.LUT R17, R17, 0x80, RZ, 0xfc, !PT ;  /* 0x0000008011117812 */ /* 0x000fe400078efcff */
[----:B------:R-:W-:Y:S02]  /*11b80*/  @P2 LOP3.LUT R22, R22, 0x80, RZ, 0xfc, !PT ;  /* 0x0000008016162812 */ /* 0x000fe400078efcff */
[----:B------:R-:W-:Y:S02]  /*11b90*/  ISETP.GE.AND P5, PT, R17, UR4, PT ;  /* 0x0000000411007c0c */ /* 0x000fe4000bfa6270 */
[----:B------:R-:W-:Y:S02]  /*11ba0*/  ISETP.GE.AND P4, PT, R26, UR4, PT ;  /* 0x000000041a007c0c */ /* 0x000fe4000bf86270 */
[----:B------:R-:W-:-:S02]  /*11bb0*/  LOP3.LUT R22, R22, 0xffffffdf, RZ, 0xc0, !PT ;  /* 0xffffffdf16167812 */ /* 0x000fc400078ec0ff */
[C---:B------:R-:W-:Y:S02]  /*11bc0*/  LOP3.LUT R26, R21.reuse, 0x100, RZ, 0xfc, !PT ;  /* 0x00000100151a7812 */ /* 0x040fe400078efcff */
[----:B------:R-:W-:Y:S02]  /*11bd0*/  LOP3.LUT R21, R21, 0x140, RZ, 0xfc, !PT ;  /* 0x0000014015157812 */ /* 0x000fe400078efcff */
[----:B------:R-:W-:Y:S02]  /*11be0*/  ISETP.GE.AND P3, PT, R26, UR4, PT ;  /* 0x000000041a007c0c */ /* 0x000fe4000bf66270 */
[----:B------:R-:W-:Y:S02]  /*11bf0*/  ISETP.GE.AND P2, PT, R21, UR4, PT ;  /* 0x0000000415007c0c */ /* 0x000fe4000bf46270 */
[----:B------:R-:W-:Y:S02]  /*11c00*/  @P5 LOP3.LUT R22, R22, 0x20, RZ, 0xfc, !PT ;  /* 0x0000002016165812 */ /* 0x000fe400078efcff */
[----:B------:R-:W-:-:S02]  /*11c10*/  SEL R17, RZ, 0x80, P0 ;  /* 0x00000080ff117807 */ /* 0x000fc40000000000 */
[----:B------:R-:W-:-:S04]  /*11c20*/  LOP3.LUT R22, R22, 0xffffffef, RZ, 0xc0, !PT ;  /* 0xffffffef16167812 */ /* 0x000fc800078ec0ff */
[----:B------:R-:W-:-:S04]  /*11c30*/  @P4 LOP3.LUT R22, R22, 0x10, RZ, 0xfc, !PT ;  /* 0x0000001016164812 */ /* 0x000fc800078efcff */
[----:B------:R-:W-:Y:S01]  /*11c40*/  LOP3.LUT R22, R22, 0xfffffffb, RZ, 0xc0, !PT ;  /* 0xfffffffb16167812 */ /* 0x000fe200078ec0ff */
[----:B0-----:R-:W-:-:S03]  /*11c50*/  IMAD.SHL.U32 R20, R20, 0x10, RZ ;  /* 0x0000001014147824 */ /* 0x001fc600078e00ff */
[----:B------:R-:W-:Y:S02]  /*11c60*/  @P2 LOP3.LUT R22, R22, 0x4, RZ, 0xfc, !PT ;  /* 0x0000000416162812 */ /* 0x000fe400078efcff */
[----:B------:R-:W-:Y:S02]  /*11c70*/  LOP3.LUT R20, R27, 0x70, R20, 0xf8, !PT ;  /* 0x000000701b147812 */ /* 0x000fe400078ef814 */
[----:B------:R-:W-:-:S03]  /*11c80*/  LOP3.LUT R22, R22, 0xfffffff7, RZ, 0xc0, !PT ;  /* 0xfffffff716167812 */ /* 0x000fc600078ec0ff */
[----:B------:R-:W-:Y:S01]  /*11c90*/  IMAD.IADD R36, R20, 0x1, R0 ;  /* 0x0000000114247824 */ /* 0x000fe200078e0200 */
[----:B------:R-:W-:Y:S01]  /*11ca0*/  @P3 LOP3.LUT R22, R22, 0x8, RZ, 0xfc, !PT ;  /* 0x0000000816163812 */ /* 0x000fe200078efcff */
[----:B-1----:R-:W-:Y:S06]  /*11cb0*/  BRA.DIV UR5, `(.L_x_5611) ;  /* 0x00000042056c7947 */ /* 0x002fec000b800000 */
.L_x_5678:
        /* <DEDUP_REMOVED lines=38> */
[----:B------:R-:W-:Y:S01]  /*11f20*/  LOP3.LUT R2, R4, R2, R3, 0xfe, !PT ;  /* 0x0000000204027212 */ /* 0x000fe200078efe03 */
[----:B------:R-:W-:-:S03]  /*11f30*/  IMAD.U32 R3, RZ, RZ, UR36 ;  /* 0x00000024ff037e24 */ /* 0x000fc6000f8e00ff */
[----:B------:R-:W-:Y:S01]  /*11f40*/  LOP3.LUT R6, R2, R6, RZ, 0xfc, !PT ;  /* 0x0000000602067212 */ /* 0x000fe200078efcff */
[----:B------:R-:W-:Y:S01]  /*11f50*/  IMAD.MOV R2, RZ, RZ, -R7 ;  /* 0x000000ffff027224 */ /* 0x000fe200078e0a07 */
[----:B------:R-:W-:Y:S02]  /*11f60*/  ISETP.NE.AND P0, PT, R3, 0x3, PT ;  /* 0x000000030300780c */ /* 0x000fe40003f05270 */
[----:B------:R-:W-:Y:S01]  /*11f70*/  LOP3.LUT R17, R6, R17, RZ, 0xfc, !PT ;  /* 0x0000001106117212 */ /* 0x000fe200078efcff */
[----:B------:R0:W-:Y:S01]  /*11f80*/  STL [R1+0x14], R6 ;  /* 0x0000140601007387 */ /* 0x0001e20000100800 */
[----:B------:R-:W-:-:S09]  /*11f90*/  IMAD R36, R9, R2, R36 ;  /* 0x0000000209247224 */ /* 0x000fd200078e0224 */
[----:B------:R-:W-:-:S04]  /*11fa0*/  @P0 LOP3.LUT R22, R22, 0x400, RZ, 0xfc, !PT ;  /* 0x0000040016160812 */ /* 0x000fc800078efcff */
[----:B------:R-:W-:-:S04]  /*11fb0*/  LOP3.LUT R22, R22, 0xfffffffe, RZ, 0xc0, !PT ;  /* 0xfffffffe16167812 */ /* 0x000fc800078ec0ff */
[----:B------:R-:W-:Y:S01]  /*11fc0*/  @P1 LOP3.LUT R22, R22, 0x1, RZ, 0xfc, !PT ;  /* 0x0000000116161812 */ /* 0x000fe200078efcff */
[----:B0-----:R-:W-:Y:S06]  /*11fd0*/  @!P0 BRA `(.L_x_5612) ;  /* 0x0000000000048947 */ /* 0x001fec0003800000 */
[----:B------:R-:W-:Y:S01]  /*11fe0*/  BPT.TRAP 0x1 ;  /* 0x000000040000795c */ /* 0x000fe20000300000 */
.L_x_5612:
[----:B------:R-:W0:Y:S01]  /*11ff0*/  S2R R2, SR_TID.X ;  /* 0x0000000000027919 */ /* 0x000e220000002100 */
[----:B------:R-:W-:Y:S01]  /*12000*/  LEA R27, R24, R23, 0x3 ;  /* 0x00000017181b7211 */ /* 0x000fe200078e18ff */
[----:B------:R-:W-:Y:S01]  /*12010*/  BSSY B0, `(.L_x_5613) ;  /* 0x0000007000007945 */ /* 0x000fe20003800000 */
[----:B0-----:R-:W-:-:S04]  /*12020*/  LOP3.LUT R2, R2, 0x7f, RZ, 0xc0, !PT ;  /* 0x0000007f02027812 */ /* 0x001fc800078ec0ff */
[----:B------:R-:W-:-:S04]  /*12030*/  SHF.R.U32.HI R2, RZ, 0x3, R2 ;  /* 0x00000003ff027819 */ /* 0x000fc80000011602 */
[----:B------:R-:W-:Y:S02]  /*12040*/  IADD3 R29, -R2, R29, -R0 ;  /* 0x0000001d021d7210 */ /* 0x000fe40007ffe900 */
[----:B------:R-:W-:-:S04]  /*12050*/  SHF.L.U32 R0, R25, 0x1f, RZ ;  /* 0x0000001f19007819 */ /* 0x000fc800000006ff */
[----:B------:R-:W0:Y:S02]  /*12060*/  SYNCS.PHASECHK.TRANS64.TRYWAIT P0, [R27+URZ+0x28c40], R0 ;  /* 0x028c40001b0075a7 */ /* 0x000e24000800017f */
[----:B0-----:R-:W-:Y:S05]  /*12070*/  @!P0 BRA `(.L_x_5614) ;  /* 0x0000003c00b08947 */ /* 0x001fea0003800000 */
.L_x_5679:
[----:B------:R-:W-:Y:S05]  /*12080*/  BSYNC B0 ;  /* 0x0000000000007941 */ /* 0x000fea0003800000 */
.L_x_5613:
[----:B------:R-:W1:Y:S01]  /*12090*/  S2R R7, SR_TID.X ;  /* 0x0000000000077919 */ /* 0x000e620000002100 */
[----:B0-----:R-:W-:Y:S01]  /*120a0*/  SHF.R.S32.HI R0, RZ, 0x1f, R36 ;  /* 0x0000001fff007819 */ /* 0x001fe20000011424 */
[----:B------:R-:W-:Y:S01]  /*120b0*/  ULDC.64 UR4, c[0x0][0x300] ;  /* 0x0000c00000047ab9 */ /* 0x000fe20000000a00 */
[----:B-----5:R-:W-:Y:S01]  /*120c0*/  SHF.R.S32.HI R4, RZ, 0x1f, R30 ;  /* 0x0000001fff047819 */ /* 0x020fe2000001141e */
[----:B------:R-:W-:Y:S01]  /*120d0*/  IMAD.WIDE.U32 R2, R36, UR4, RZ ;  /* 0x0000000424027c25 */ /* 0x000fe2000f8e00ff */
[----:B------:R-:W-:Y:S01]  /*120e0*/  LOP3.LUT R22, R22, 0xfffffffd, RZ, 0xc0, !PT ;  /* 0xfffffffd16167812 */ /* 0x000fe200078ec0ff */
[----:B------:R0:W-:Y:S04]  /*120f0*/  STL [R1+0x8], R0 ;  /* 0x0000080001007387 */ /* 0x0001e80000100800 */
[----:B------:R2:W-:Y:S01]  /*12100*/  STL [R1+0xc], R4 ;  /* 0x00000c0401007387 */ /* 0x0005e20000100800 */
[----:B0-----:R-:W-:-:S04]  /*12110*/  IMAD R0, R0, UR4, RZ ;  /* 0x0000000400007c24 */ /* 0x001fc8000f8e02ff */
[----:B------:R-:W-:Y:S01]  /*12120*/  IMAD R0, R36, UR5, R0 ;  /* 0x0000000524007c24 */ /* 0x000fe2000f8e0200 */
[----:B------:R-:W-:-:S03]  /*12130*/  ULDC.64 UR4, c[0x0][0x310] ;  /* 0x0000c40000047ab9 */ /* 0x000fc60000000a00 */
[----:B------:R-:W-:Y:S02]  /*12140*/  IMAD.IADD R3, R3, 0x1, R0 ;  /* 0x0000000103037824 */ /* 0x000fe400078e0200 */
[----:B------:R-:W-:Y:S02]  /*12150*/  IMAD R0, R4, UR4, RZ ;  /* 0x0000000404007c24 */ /* 0x000fe4000f8e02ff */
[----:B------:R-:W-:-:S04]  /*12160*/  IMAD.WIDE.U32 R2, R30, UR4, R2 ;  /* 0x000000041e027c25 */ /* 0x000fc8000f8e0002 */
[----:B------:R-:W-:Y:S01]  /*12170*/  IMAD R0, R30, UR5, R0 ;  /* 0x000000051e007c24 */ /* 0x000fe2000f8e0200 */
[----:B------:R-:W-:Y:S01]  /*12180*/  ULDC.64 UR4, c[0x0][0x308] ;  /* 0x0000c20000047ab9 */ /* 0x000fe20000000a00 */
[----:B-1----:R-:W-:Y:S02]  /*12190*/  IMAD.SHL.U32 R7, R7, 0x8, RZ ;  /* 0x0000000807077824 */ /* 0x002fe400078e00ff */
[----:B------:R-:W-:Y:S02]  /*121a0*/  IMAD.IADD R3, R3, 0x1, R0 ;  /* 0x0000000103037824 */ /* 0x000fe400078e0200 */
[----:B------:R-:W-:Y:S01]  /*121b0*/  IMAD R0, R26, UR4, RZ ;  /* 0x000000041a007c24 */ /* 0x000fe2000f8e02ff */
[----:B------:R-:W-:Y:S01]  /*121c0*/  LOP3.LUT R7, R7, 0x38, RZ, 0xc0, !PT ;  /* 0x0000003807077812 */ /* 0x000fe200078ec0ff */
[----:B------:R-:W-:-:S04]  /*121d0*/  IMAD.WIDE.U32 R2, R18, UR4, R2 ;  /* 0x0000000412027c25 */ /* 0x000fc8000f8e0002 */
[----:B------:R-:W-:Y:S01]  /*121e0*/  IMAD R0, R18, UR5, R0 ;  /* 0x0000000512007c24 */ /* 0x000fe2000f8e0200 */
[----:B------:R-:W-:Y:S01]  /*121f0*/  ULDC.64 UR4, c[0x0][0x2e8] ;  /* 0x0000ba0000047ab9 */ /* 0x000fe20000000a00 */
[----:B--2---:R-:W-:Y:S02]  /*12200*/  IMAD R4, R24, 0x1000, R34 ;  /* 0x0000100018047824 */ /* 0x004fe400078e0222 */
[----:B------:R-:W-:Y:S01]  /*12210*/  IMAD.IADD R5, R3, 0x1, R0 ;  /* 0x0000000103057824 */ /* 0x000fe200078e0200 */
[C---:B------:R-:W-:Y:S01]  /*12220*/  LEA R0, P0, R2.reuse, UR4, 0x1 ;  /* 0x0000000402007c11 */ /* 0x040fe2000f8008ff */
[----:B------:R-:W-:Y:S02]  /*12230*/  ULDC UR4, c[0x0][0x2f4] ;  /* 0x0000bd0000047ab9 */ /* 0x000fe40000000800 */
[----:B------:R-:W-:Y:S02]  /*12240*/  ISETP.GE.AND P2, PT, R7, UR4, PT ;  /* 0x0000000407007c0c */ /* 0x000fe4000bf46270 */
[----:B------:R-:W-:Y:S01]  /*12250*/  LEA.HI.X R5, R2, UR5, R5, 0x1, P0 ;  /* 0x0000000502057c11 */ /* 0x000fe200080f0c05 */
[----:B------:R-:W-:Y:S01]  /*12260*/  UMOV UR5, 0xffffffff ;  /* 0xffffffff00057882 */ /* 0x000fe20000000000 */
[----:B------:R-:W-:-:S09]  /*12270*/  ISETP.GE.AND P0, PT, R29, 0x1, PT ;  /* 0x000000011d00780c */ /* 0x000fd20003f06270 */
        /* <DEDUP_REMOVED lines=34> */
.L_x_5689:
        /* <DEDUP_REMOVED lines=10> */
.L_x_5616:
        /* <DEDUP_REMOVED lines=11> */
.L_x_5617:
        /* <DEDUP_REMOVED lines=23> */
.L_x_5619:
[----:B------:R-:W-:Y:S05]  /*12760*/  BSYNC B6 ;  /* 0x0000000000067941 */ /* 0x000fea0003800000 */
.L_x_5618:
[----:B0-----:R-:W2:Y:S01]  /*12770*/  LDL.LU R2, [R1] ;  /* 0x0000000001027983 */ /* 0x001ea20000300800 */
[----:B------:R-:W0:Y:S01]  /*12780*/  LDC R21, c[0x0][0x448] ;  /* 0x00011200ff157b82 */ /* 0x000e220000000800 */
[----:B------:R-:W-:Y:S01]  /*12790*/  ULDC.64 UR4, c[0x0][0x298] ;  /* 0x0000a60000047ab9 */ /* 0x000fe20000000a00 */
[----:B------:R-:W-:Y:S01]  /*127a0*/  LOP3.LUT P6, RZ, R22, 0x200, RZ, 0xc0, !PT ;  /* 0x0000020016ff7812 */ /* 0x000fe200078cc0ff */
[----:B------:R3:W5:Y:S01]  /*127b0*/  LDL R7, [R1+0x18] ;  /* 0x0000180001077983 */ /* 0x0007620000100800 */
[----:B------:R-:W-:Y:S01]  /*127c0*/  SHF.R.S32.HI R4, RZ, 0x1f, R19 ;  /* 0x0000001fff047819 */ /* 0x000fe20000011413 */
[----:B------:R-:W4:Y:S03]  /*127d0*/  S2R R20, SR_TID.X ;  /* 0x0000000000147919 */ /* 0x000f260000002100 */
[----:B------:R-:W-:Y:S02]  /*127e0*/  SEL R4, R4, RZ, !P6 ;  /* 0x000000ff04047207 */ /* 0x000fe40007000000 */
[----:B----4-:R-:W-:Y:S01]  /*127f0*/  LOP3.LUT R20, R20, 0x7f, RZ, 0xc0, !PT ;  /* 0x0000007f14147812 */ /* 0x010fe200078ec0ff */
[----:B------:R-:W4:Y:S02]  /*12800*/  S2R R8, SR_TID.X ;  /* 0x0000000000087919 */ /* 0x000f240000002100 */
[----:B----4-:R-:W-:-:S05]  /*12810*/  IMAD.SHL.U32 R8, R8, 0x8, RZ ;  /* 0x0000000808087824 */ /* 0x010fca00078e00ff */
[----:B------:R-:W-:Y:S02]  /*12820*/  LOP3.LUT R8, R8, 0x38, RZ, 0xc0, !PT ;  /* 0x0000003808087812 */ /* 0x000fe400078ec0ff */
[----:B--2---:R-:W-:-:S05]  /*12830*/  SHF.R.S32.HI R0, RZ, 0x1f, R2 ;  /* 0x0000001fff007819 */ /* 0x004fca0000011402 */
[----:B------:R-:W-:-:S04]  /*12840*/  IMAD R0, R0, UR4, RZ ;  /* 0x0000000400007c24 */ /* 0x000fc8000f8e02ff */
        /* <DEDUP_REMOVED lines=9> */
[----:B------:R-:W-:Y:S01]  /*128e0*/  IMAD.IADD R3, R3, 0x1, R0 ;  /* 0x0000000103037824 */ /* 0x000fe200078e0200 */
[----:B------:R-:W-:Y:S02]  /*128f0*/  SEL R0, R19, RZ, !P6 ;  /* 0x000000ff13007207 */ /* 0x000fe40007000000 */
[----:B0-----:R-:W-:Y:S02]  /*12900*/  ISETP.NE.AND P6, PT, R21, 0x1, PT ;  /* 0x000000011500780c */ /* 0x001fe40003fc5270 */
[----:B------:R-:W-:Y:S01]  /*12910*/  SHF.R.U32.HI R21, RZ, 0x3, R20 ;  /* 0x00000003ff157819 */ /* 0x000fe20000011614 */
[C---:B------:R-:W-:Y:S01]  /*12920*/  IMAD.WIDE.U32 R2, R0.reuse, UR4, R2 ;  /* 0x0000000400027c25 */ /* 0x040fe2000f8e0002 */
[----:B------:R-:W0:Y:S03]  /*12930*/  S2R R20, SR_TID.X ;  /* 0x0000000000147919 */ /* 0x000e260000002100 */
[----:B------:R-:W-:Y:S01]  /*12940*/  IMAD R4, R0, UR5, R4 ;  /* 0x0000000500047c24 */ /* 0x000fe2000f8e0204 */
[----:B------:R-:W-:-:S03]  /*12950*/  ULDC.64 UR4, c[0x0][0x2d0] ;  /* 0x0000b40000047ab9 */ /* 0x000fc60000000a00 */
[----:B------:R-:W-:Y:S02]  /*12960*/  IMAD.IADD R3, R3, 0x1, R4 ;  /* 0x0000000103037824 */ /* 0x000fe400078e0204 */
[----:B------:R-:W2:Y:S08]  /*12970*/  @P6 LDC R6, c[0x0][0x44c] ;  /* 0x00011300ff066b82 */ /* 0x000eb00000000800 */
[----:B------:R-:W4:Y:S01]  /*12980*/  @P6 LDC R0, c[0x0][0x450] ;  /* 0x00011400ff006b82 */ /* 0x000f220000000800 */
[----:B0-----:R-:W-:-:S05]  /*12990*/  IMAD.SHL.U32 R20, R20, 0x10, RZ ;  /* 0x0000001014147824 */ /* 0x001fca00078e00ff */
[----:B------:R-:W-:-:S05]  /*129a0*/  LOP3.LUT R20, R21, 0x70, R20, 0xf8, !PT ;  /* 0x0000007015147812 */ /* 0x000fca00078ef814 */
[----:B------:R-:W-:-:S04]  /*129b0*/  IMAD.IADD R5, R20, 0x1, R35 ;  /* 0x0000000114057824 */ /* 0x000fc800078e0223 */
[----:B--2---:R-:W-:-:S04]  /*129c0*/  @P6 IMAD.HI.U32 R6, R5, R6, RZ ;  /* 0x0000000605066227 */ /* 0x004fc800078e00ff */
[----:B------:R-:W-:Y:S01]  /*129d0*/  IMAD.MOV.U32 R4, RZ, RZ, R5 ;  /* 0x000000ffff047224 */ /* 0x000fe200078e0005 */
[----:B----4-:R-:W-:Y:S02]  /*129e0*/  @P6 SHF.R.U32.HI R4, RZ, R0, R6 ;  /* 0x00000000ff046219 */ /* 0x010fe40000011606 */
[----:B------:R-:W0:Y:S03]  /*129f0*/  LDC R6, c[0x0][0x448] ;  /* 0x00011200ff067b82 */ /* 0x000e260000000800 */
[----:B------:R-:W-:Y:S01]  /*12a00*/  IMAD.MOV R0, RZ, RZ, -R4 ;  /* 0x000000ffff007224 */ /* 0x000fe200078e0a04 */
[----:B------:R-:W2:Y:S01]  /*12a10*/  S2R R20, SR_TID.X ;  /* 0x0000000000147919 */ /* 0x000ea20000002100 */
[----:B------:R-:W-:-:S04]  /*12a20*/  IMAD.WIDE.U32 R2, R4, UR4, R2 ;  /* 0x0000000404027c25 */ /* 0x000fc8000f8e0002 */
[----:B0-----:R-:W-:Y:S01]  /*12a30*/  IMAD R0, R6, R0, R5 ;  /* 0x0000000006007224 */ /* 0x001fe200078e0205 */
[----:B------:R-:W-:-:S05]  /*12a40*/  SHF.R.S32.HI R5, RZ, 0x1f, R4 ;  /* 0x0000001fff057819 */ /* 0x000fca0000011404 */
        /* <DEDUP_REMOVED lines=8> */
[----:B------:R-:W-:Y:S02]  /*12ad0*/  ULDC.64 UR4, c[0x0][0x280] ;  /* 0x0000a00000047ab9 */ /* 0x000fe40000000a00 */
[----:B------:R-:W-:Y:S01]  /*12ae0*/  LEA R0, P0, R2, UR4, 0x1 ;  /* 0x0000000402007c11 */ /* 0x000fe2000f8008ff */
[----:B------:R-:W-:Y:S01]  /*12af0*/  IMAD.IADD R4, R3, 0x1, R4 ;  /* 0x0000000103047824 */ /* 0x000fe200078e0204 */
[----:B------:R-:W-:Y:S01]  /*12b00*/  ULDC UR4, c[0x0][0x2b8] ;  /* 0x0000ae0000047ab9 */ /* 0x000fe20000000800 */
[----:B--2---:R-:W-:-:S03]  /*12b10*/  LOP3.LUT R20, R20, 0x7f, RZ, 0xc0, !PT ;  /* 0x0000007f14147812 */ /* 0x004fc600078ec0ff */
[----:B------:R-:W-:Y:S01]  /*12b20*/  LEA.HI.X R4, R2, UR5, R4, 0x1, P0 ;  /* 0x0000000502047c11 */ /* 0x000fe200080f0c04 */
[----:B------:R-:W-:Y:S01]  /*12b30*/  UMOV UR5, 0xffffffff ;  /* 0xffffffff00057882 */ /* 0x000fe20000000000 */
[----:B------:R-:W-:Y:S02]  /*12b40*/  ISETP.GE.AND P1, PT, R8, UR4, PT ;  /* 0x0000000408007c0c */ /* 0x000fe4000bf26270 */
[----:B------:R-:W-:Y:S01]  /*12b50*/  SHF.R.U32.HI R9, RZ, 0x3, R20 ;  /* 0x00000003ff097819 */ /* 0x000fe20000011614 */
[----:B---3--:R-:W-:Y:S10]  /*12b60*/  BRA.DIV UR5, `(.L_x_5620) ;  /* 0x0000003a05587947 */ /* 0x008ff4000b800000 */
[----:B------:R-:W0:Y:S01]  /*12b70*/  SHFL.IDX PT, R3, R0, RZ, 0x181f ;  /* 0x00181fff00037589 */ /* 0x000e2200000e0000 */
[----:B------:R-:W-:Y:S02]  /*12b80*/  IMAD R37, R37, R6, RZ ;  /* 0x0000000625257224 */ /* 0x000fe400078e02ff */
[----:B------:R-:W-:Y:S01]  /*12b90*/  IMAD.IADD R35, R9, 0x1, R35 ;  /* 0x0000000109237824 */ /* 0x000fe200078e0223 */
[----:B------:R-:W2:Y:S04]  /*12ba0*/  SHFL.IDX PT, R2, R4, RZ, 0x181f ;  /* 0x00181fff04027589 */ /* 0x000ea800000e0000 */
[----:B------:R-:W-:-:S13]  /*12bb0*/  ISETP.GE.AND P0, PT, R35, R37, PT ;  /* 0x000000252300720c */ /* 0x000fda0003f06270 */
[----:B0-----:R-:W-:-:S05]  /*12bc0*/  @!P0 LEA R3, P2, R8, R3, 0x1 ;  /* 0x0000000308038211 */ /* 0x001fca00078408ff */
[----:B--2---:R-:W-:-:S05]  /*12bd0*/  @!P0 IMAD.X R2, RZ, RZ, R2, P2 ;  /* 0x000000ffff028224 */ /* 0x004fca00010e0602 */
[----:B------:R-:W-:-:S04]  /*12be0*/  @!P0 LOP3.LUT R3, R3, R2, RZ, 0x3c, !PT ;  /* 0x0000000203038212 */ /* 0x000fc800078e3cff */
[----:B------:R-:W-:-:S04]  /*12bf0*/  @!P0 LOP3.LUT R2, R3, R2, RZ, 0x3c, !PT ;  /* 0x0000000203028212 */ /* 0x000fc800078e3cff */
[----:B------:R-:W-:-:S05]  /*12c00*/  @!P0 LOP3.LUT R3, R3, R2, RZ, 0x3c, !PT ;  /* 0x0000000203038212 */ /* 0x000fca00078e3cff */
[----:B------:R-:W-:Y:S01]  /*12c10*/  @!PT LDS RZ, [RZ] ;  /* 0x00000000fffff984 */ /* 0x000fe20000000800 */
[----:B-----5:R0:W-:Y:S02]  /*12c20*/  @!P0 LDGSTS.E.BYPASS.LTC128B.128 [R7+0x20400], desc[UR54][R2.64], !P1 ;  /* 0x2040000002078fae */ /* 0x0201e4000c901d76 */
[----:B0-----:R-:W-:Y:S02]  /*12c30*/  VIADD R2, R35, 0x10 ;  /* 0x0000001023027836 */ /* 0x001fe40000000000 */
[----:B------:R-:W0:Y:S03]  /*12c40*/  SHFL.IDX PT, R3, R0, 0x1, 0x181f ;  /* 0x00381f0000037f89 */ /* 0x000e2600000e0000 */
[----:B------:R-:W-:Y:S02]  /*12c50*/  ISETP.GE.AND P0, PT, R2, R37, PT ;  /* 0x000000250200720c */ /* 0x000fe40003f06270 */
[----:B------:R-:W2:Y:S11]  /*12c60*/  SHFL.IDX PT, R2, R4, 0x1, 0x181f ;  /* 0x00381f0004027f89 */ /* 0x000eb600000e0000 */
[----:B0-----:R-:W-:-:S05]  /*12c70*/  @!P0 LEA R3, P2, R8, R3, 0x1 ;  /* 0x0000000308038211 */ /* 0x001fca00078408ff */
[----:B--2---:R-:W-:-:S05]  /*12c80*/  @!P0 IMAD.X R2, RZ, RZ, R2, P2 ;  /* 0x000000ffff028224 */ /* 0x004fca00010e0602 */
        /* <DEDUP_REMOVED lines=8> */
[----:B------:R-:W2:Y:S04]  /*12d10*/  SHFL.IDX PT, R2, R4, 0x2, 0x181f ;  /* 0x00581f0004027f89 */ /* 0x000ea800000e0000 */
[----:B------:R-:W3:Y:S04]  /*12d20*/  SHFL.IDX PT, R4, R4, 0x3, 0x181f ;  /* 0x00781f0004047f89 */ /* 0x000ee800000e0000 */
[----:B0-----:R-:W-:-:S05]  /*12d30*/  @!P0 LEA R3, P2, R8, R3, 0x1 ;  /* 0x0000000308038211 */ /* 0x001fca00078408ff */
[----:B--2---:R-:W-:-:S05]  /*12d40*/  @!P0 IMAD.X R2, RZ, RZ, R2, P2 ;  /* 0x000000ffff028224 */ /* 0x004fca00010e0602 */
[----:B------:R-:W-:-:S04]  /*12d50*/  @!P0 LOP3.LUT R3, R3, R2, RZ, 0x3c, !PT ;  /* 0x0000000203038212 */ /* 0x000fc800078e3cff */
[----:B------:R-:W-:-:S04]  /*12d60*/  @!P0 LOP3.LUT R2, R3, R2, RZ, 0x3c, !PT ;  /* 0x0000000203028212 */ /* 0x000fc800078e3cff */
[----:B------:R-:W-:-:S05]  /*12d70*/  @!P0 LOP3.LUT R3, R3, R2, RZ, 0x3c, !PT ;  /* 0x0000000203038212 */ /* 0x000fca00078e3cff */
[----:B---3--:R0:W-:Y:S02]  /*12d80*/  @!P0 LDGSTS.E.BYPASS.LTC128B.128 [R7+0x21400], desc[UR54][R2.64], !P1 ;  /* 0x2140000002078fae */ /* 0x0081e4000c901d76 */
.L_x_5698:
[----:B------:R-:W-:-:S05]  /*12d90*/  VIADD R35, R35, 0x30 ;  /* 0x0000003023237836 */ /* 0x000fca0000000000 */
[----:B------:R-:W-:-:S13]  /*12da0*/  ISETP.GE.AND P0, PT, R35, R37, PT ;  /* 0x000000252300720c */ /* 0x000fda0003f06270 */
        /* <DEDUP_REMOVED lines=8> */
.L_x_5621:
        /* <DEDUP_REMOVED lines=18> */
.L_x_5699:
[----:B------:R-:W-:Y:S05]  /*12f50*/  BSYNC B0 ;  /* 0x0000000000007941 */ /* 0x000fea0003800000 */
.L_x_5622:
[----:B------:R-:W-:-:S05]  /*12f60*/  IMAD.U32 R2, RZ, RZ, UR36 ;  /* 0x00000024ff027e24 */ /* 0x000fca000f8e00ff */
[----:B------:R-:W-:-:S13]  /*12f70*/  ISETP.NE.AND P0, PT, R2, 0x3, PT ;  /* 0x000000030200780c */ /* 0x000fda0003f05270 */
[----:B------:R-:W-:Y:S05]  /*12f80*/  @!P0 BRA `(.L_x_5624) ;  /* 0x0000000000048947 */ /* 0x000fea0003800000 */
[----:B------:R-:W-:Y:S01]  /*12f90*/  BPT.TRAP 0x1 ;  /* 0x000000040000795c */ /* 0x000fe20000300000 */
.L_x_5624:
[----:B0-----:R-:W-:Y:S01]  /*12fa0*/  SHF.L.U32 R0, R25, 0x1f, RZ ;  /* 0x0000001f19007819 */ /* 0x001fe200000006ff */
[----:B------:R-:W-:Y:S03]  /*12fb0*/  BSSY B0, `(.L_x_5625) ;  /* 0x0000003000007945 */ /* 0x000fe60003800000 */
[----:B------:R-:W0:Y:S02]  /*12fc0*/  SYNCS.PHASECHK.TRANS64.TRYWAIT P0, [R27+URZ+0x28c60], R0 ;  /* 0x028c60001b0075a7 */ /* 0x000e24000800017f */
[----:B0-----:R-:W-:Y:S05]  /*12fd0*/  @!P0 BRA `(.L_x_5626) ;  /* 0x0000003800948947 */ /* 0x001fea0003800000 */
.L_x_5700:
[----:B------:R-:W-:Y:S05]  /*12fe0*/  BSYNC B0 ;  /* 0x0000000000007941 */ /* 0x000fea0003800000 */
.L_x_5625:
[----:B------:R-:W0:Y:S01]  /*12ff0*/  LDL.LU R2, [R1+0x8] ;  /* 0x0000080001027983 */ /* 0x000e220000300800 */
[----:B------:R-:W-:-:S03]  /*13000*/  ULDC.64 UR4, c[0x0][0x328] ;  /* 0x0000ca0000047ab9 */ /* 0x000fc60000000a00 */
[----:B------:R-:W2:Y:S01]  /*13010*/  LDL.LU R4, [R1+0xc] ;  /* 0x00000c0001047983 */ /* 0x000ea20000300800 */
[----:B------:R-:W-:Y:S02]  /*13020*/  IMAD R5, R24, 0x8000, R34 ;  /* 0x0000800018057824 */ /* 0x000fe400078e0222 */
[----:B0-----:R-:W-:Y:S02]  /*13030*/  IMAD R0, R2, UR4, RZ ;  /* 0x0000000402007c24 */ /* 0x001fe4000f8e02ff */
[----:B------:R-:W-:-:S04]  /*13040*/  IMAD.WIDE.U32 R2, R36, UR4, RZ ;  /* 0x0000000424027c25 */ /* 0x000fc8000f8e00ff */
[----:B------:R-:W-:Y:S01]  /*13050*/  IMAD R0, R36, UR5, R0 ;  /* 0x0000000524007c24 */ /* 0x000fe2000f8e0200 */
[----:B------:R-:W-:-:S03]  /*13060*/  ULDC.64 UR4, c[0x0][0x338] ;  /* 0x0000ce0000047ab9 */ /* 0x000fc60000000a00 */
[----:B------:R-:W-:Y:S02]  /*13070*/  IMAD.IADD R3, R3, 0x1, R0 ;  /* 0x0000000103037824 */ /* 0x000fe400078e0200 */
        /* <DEDUP_REMOVED lines=23> */
[----:B0-----:R-:W-:-:S05]  /*131f0*/  IMAD.SHL.U32 R7, R7, 0x8, RZ ;  /* 0x0000000807077824 */ /* 0x001fca00078e00ff */
[----:B------:R-:W-:-:S05]  /*13200*/  LOP3.LUT R7, R7, 0x38, RZ, 0xc0, !PT ;  /* 0x0000003807077812 */ /* 0x000fca00078ec0ff */
[----:B------:R-:W-:Y:S01]  /*13210*/  IMAD.SHL.U32 R0, R7, 0x2, RZ ;  /* 0x0000000207007824 */ /* 0x000fe200078e00ff */
[----:B------:R-:W-:-:S04]  /*13220*/  LOP3.LUT R7, R17, 0x1, RZ, 0xc0, !PT ;  /* 0x0000000111077812 */ /* 0x000fc800078ec0ff */
[----:B--2---:R-:W-:Y:S02]  /*13230*/  IADD3 R2, P0, R2, R0, RZ ;  /* 0x0000000002027210 */ /* 0x004fe40007f1e0ff */
[----:B------:R-:W-:Y:S02]  /*13240*/  ISETP.NE.U32.AND P1, PT, R7, 0x1, PT ;  /* 0x000000010700780c */ /* 0x000fe40003f25070 */
[----:B------:R-:W-:Y:S01]  /*13250*/  PRMT R7, R17, 0x8880, RZ ;  /* 0x0000888011077816 */ /* 0x000fe200000000ff */
[----:B---3--:R-:W-:Y:S01]  /*13260*/  IMAD.X R3, RZ, RZ, R3, P0 ;  /* 0x000000ffff037224 */ /* 0x008fe200000e0603 */
        /* <DEDUP_REMOVED lines=25> */
[----:B------:R-:W2:Y:S04]  /*13400*/  SHFL.IDX PT, R3, R6, 0x1, 0x181f ;  /* 0x00381f0006037f89 */ /* 0x000ea800000e0000 */
[----:B------:R-:W-:Y:S01]  /*13410*/  SHFL.IDX PT, R6, R6, 0x3, 0x181f ;  /* 0x00781f0006067f89 */ /* 0x000fe200000e0000 */
[----:B0-----:R-:W-:-:S05]  /*13420*/  IADD3 R2, P6, R2, R0, RZ ;  /* 0x0000000002027210 */ /* 0x001fca0007fde0ff */
[----:B--2---:R-:W-:Y:S01]  /*13430*/  IMAD.X R3, RZ, RZ, R3, P6 ;  /* 0x000000ffff037224 */ /* 0x004fe200030e0603 */
        /* <DEDUP_REMOVED lines=39> */
[----:B0-----:R0:W2:Y:S02]  /*136b0*/  SHFL.IDX PT, R2, R4, 0x3, 0x181f ;  /* 0x00781f0004027f89 */ /* 0x0010a400000e0000 */
.L_x_5710:
        /* <DEDUP_REMOVED lines=11> */
[----:B--2---:R-:W-:Y:S02]  /*13770*/  IADD3 R2, P0, R2, R0, RZ ;  /* 0x0000000002027210 */ /* 0x004fe40007f1e0ff */
        /* <DEDUP_REMOVED lines=22> */
.L_x_5628:
        /* <DEDUP_REMOVED lines=11> */
.L_x_5629:
[----:B------:R-:W2:Y:S01]  /*13990*/  LDL.LU R2, [R1+0x4] ;  /* 0x0000040001027983 */ /* 0x000ea20000300800 */
[----:B------:R3:W-:Y:S01]  /*139a0*/  SYNCS.ARRIVE.TRANS64.A1T0 RZ, [R27+URZ+0x28c50], RZ ;  /* 0x028c50ff1bff79a7 */ /* 0x0007e2000810003f */
[----:B------:R-:W-:Y:S01]  /*139b0*/  BSSY B0, `(.L_x_5630) ;  /* 0x00000f7000007945 */ /* 0x000fe20003800000 */
[----:B--2---:R-:W-:-:S05]  /*139c0*/  VIADD R7, R2, 0xfffffffe ;  /* 0xfffffffe02077836 */ /* 0x004fca0000000000 */
[----:B------:R-:W-:-:S13]  /*139d0*/  ISETP.GE.AND P0, PT, R7, R32, PT ;  /* 0x000000200700720c */ /* 0x000fda0003f06270 */
[----:B---3--:R-:W-:Y:S05]  /*139e0*/  @!P0 BRA `(.L_x_5631) ;  /* 0x0000000c00cc8947 */ /* 0x008fea0003800000 */
[----:B------:R-:W2:Y:S01]  /*139f0*/  LDL.LU R2, [R1+0x14] ;  /* 0x0000140001027983 */ /* 0x000ea20000300800 */
[----:B------:R-:W-:-:S04]  /*13a00*/  LOP3.LUT R29, R17, 0x80, RZ, 0xc0, !PT ;  /* 0x00000080111d7812 */ /* 0x000fc800078ec0ff */
[----:B------:R-:W-:Y:S02]  /*13a10*/  SHF.R.U32.HI R29, RZ, 0x3, R29 ;  /* 0x00000003ff1d7819 */ /* 0x000fe4000001161d */
[----:B--2---:R-:W-:-:S04]  /*13a20*/  LOP3.LUT R30, R2, 0x40, RZ, 0xc0, !PT ;  /* 0x00000040021e7812 */ /* 0x004fc800078ec0ff */
[----:B------:R-:W-:-:S07]  /*13a30*/  SHF.R.U32.HI R30, RZ, 0x2, R30 ;  /* 0x00000002ff1e7819 */ /* 0x000fce000001161e */
.L_x_5644:
[----:B--2---:R-:W2:Y:S01]  /*13a40*/  S2R R2, SR_TID.X ;  /* 0x0000000000027919 */ /* 0x004ea20000002100 */
[----:B---3--:R-:W3:Y:S01]  /*13a50*/  LDC R3, c[0x0][0x430] ;  /* 0x00010c00ff037b82 */ /* 0x008ee20000000800 */
[----:B------:R-:W-:Y:S01]  /*13a60*/  IMAD R6, R7, 0x40, R31 ;  /* 0x0000004007067824 */ /* 0x000fe200078e021f */
[----:B------:R-:W-:Y:S05]  /*13a70*/  YIELD ;  /* 0x0000000000007946 */ /* 0x000fea0003800000 */
[----:B0-----:R-:W0:Y:S01]  /*13a80*/  S2R R4, SR_TID.X ;  /* 0x0000000000047919 */ /* 0x001e220000002100 */
[----:B------:R-:W-:Y:S01]  /*13a90*/  IMAD.U32 R11, RZ, RZ, UR36 ;  /* 0x00000024ff0b7e24 */ /* 0x000fe2000f8e00ff */
[----:B------:R-:W-:Y:S01]  /*13aa0*/  ULDC UR4, c[0x0][0x430] ;  /* 0x00010c0000047ab9 */ /* 0x000fe20000000800 */
[----:B------:R-:W-:Y:S01]  /*13ab0*/  VIADD R24, R24, 0x1 ;  /* 0x0000000118187836 */ /* 0x000fe20000000000 */
[----:B---3--:R-:W-:-:S02]  /*13ac0*/  ISETP.NE.AND P0, PT, R3, 0x1, PT ;  /* 0x000000010300780c */ /* 0x008fc40003f05270 */
[----:B--2---:R-:W-:-:S04]  /*13ad0*/  LOP3.LUT R2, R2, 0x7f, RZ, 0xc0, !PT ;  /* 0x0000007f02027812 */ /* 0x004fc800078ec0ff */
[----:B------:R-:W-:-:S07]  /*13ae0*/  SHF.R.U32.HI R2, RZ, 0x3, R2 ;  /* 0x00000003ff027819 */ /* 0x000fce0000011602 */
[----:B------:R-:W2:Y:S01]  /*13af0*/  @P0 LDC R3, c[0x0][0x434] ;  /* 0x00010d00ff030b82 */ /* 0x000ea20000000800 */
[----:B0-----:R-:W-:-:S05]  /*13b00*/  IMAD.SHL.U32 R4, R4, 0x10, RZ ;  /* 0x0000001004047824 */ /* 0x001fca00078e00ff */
[----:B------:R-:W-:Y:S02]  /*13b10*/  LOP3.LUT R4, R2, 0x70, R4, 0xf8, !PT ;  /* 0x0000007002047812 */ /* 0x000fe400078ef804 */
[----:B------:R-:W0:Y:S02]  /*13b20*/  @P0 LDC R2, c[0x0][0x438] ;  /* 0x00010e00ff020b82 */ /* 0x000e240000000800 */
[C---:B------:R-:W-:Y:S01]  /*13b30*/  ISETP.GT.U32.AND P1, PT, R4.reuse, 0x3f, PT ;  /* 0x0000003f0400780c */ /* 0x040fe20003f24070 */
[----:B------:R-:W-:-:S04]  /*13b40*/  IMAD.IADD R6, R4, 0x1, R6 ;  /* 0x0000000104067824 */ /* 0x000fc800078e0206 */
[----:B------:R-:W-:-:S08]  /*13b50*/  IMAD.MOV.U32 R10, RZ, RZ, R6 ;  /* 0x000000ffff0a7224 */ /* 0x000fd000078e0006 */
[----:B------:R-:W3:Y:S01]  /*13b60*/  @!P1 LDC.64 R4, c[0x0][0x428] ;  /* 0x00010a00ff049b82 */ /* 0x000ee20000000a00 */
[----:B--2---:R-:W-:-:S07]  /*13b70*/  @P0 IMAD.HI.U32 R3, R6, R3, RZ ;  /* 0x0000000306030227 */ /* 0x004fce00078e00ff */
[----:B------:R-:W2:Y:S01]  /*13b80*/  @!P1 LDC.64 R8, c[0x0][0x418] ;  /* 0x00010600ff089b82 */ /* 0x000ea20000000a00 */
[----:B0-----:R-:W-:-:S04]  /*13b90*/  @P0 SHF.R.U32.HI R10, RZ, R2, R3 ;  /* 0x00000002ff0a0219 */ /* 0x001fc80000011603 */
[--C-:B------:R-:W-:Y:S01]  /*13ba0*/  @!P1 SHF.R.S32.HI R3, RZ, 0x1f, R10.reuse ;  /* 0x0000001fff039819 */ /* 0x100fe2000001140a */
[----:B------:R-:W-:-:S04]  /*13bb0*/  @!P1 IMAD.MOV.U32 R2, RZ, RZ, R10 ;  /* 0x000000ffff029224 */ /* 0x000fc800078e000a */
[----:B---3--:R-:W-:-:S04]  /*13bc0*/  @!P1 IMAD.WIDE.U32 R2, R28, R4, R2 ;  /* 0x000000041c029225 */ /* 0x008fc800078e0002 */
[----:B------:R-:W-:-:S04]  /*13bd0*/  @!P1 IMAD R4, R33, R4, RZ ;  /* 0x0000000421049224 */ /* 0x000fc800078e02ff */
[----:B------:R-:W-:Y:S01]  /*13be0*/  @!P1 IMAD R5, R28, R5, R4 ;  /* 0x000000051c059224 */ /* 0x000fe200078e0204 */
[----:B--2---:R-:W-:Y:S01]  /*13bf0*/  @!P1 LEA R8, P0, R2, R8, 0x2 ;  /* 0x0000000802089211 */ /* 0x004fe200078010ff */
[----:B------:R-:W-:-:S03]  /*13c00*/  IMAD.MOV.U32 R4, RZ, RZ, RZ ;  /* 0x000000ffff047224 */ /* 0x000fc600078e00ff */
[----:B------:R-:W-:Y:S01]  /*13c10*/  @!P1 IADD3 R3, R5, R3, RZ ;  /* 0x0000000305039210 */ /* 0x000fe20007ffe0ff */
[----:B------:R-:W-:-:S03]  /*13c20*/  IMAD.MOV R5, RZ, RZ, -R10 ;  /* 0x000000ffff057224 */ /* 0x000fc600078e0a0a */
[----:B------:R-:W-:Y:S01]  /*13c30*/  @!P1 LEA.HI.X R9, R2, R9, R3, 0x2, P0 ;  /* 0x0000000902099211 */ /* 0x000fe200000f1403 */
[----:B------:R-:W-:Y:S01]  /*13c40*/  IMAD R5, R5, UR4, R6 ;  /* 0x0000000405057c24 */ /* 0x000fe2000f8e0206 */
[----:B------:R-:W-:-:S03]  /*13c50*/  ISETP.NE.AND P0, PT, R24, 0x2, PT ;  /* 0x000000021800780c */ /* 0x000fc60003f05270 */
[----:B------:R0:W5:Y:S01]  /*13c60*/  @!P1 LDG.E R4, desc[UR54][R8.64] ;  /* 0x0000003608049981 */ /* 0x000162000c1e1900 */
[----:B------:R-:W-:Y:S01]  /*13c70*/  ISETP.NE.AND P1, PT, R11, 0x3, PT ;  /* 0x000000030b00780c */ /* 0x000fe20003f25270 */
[----:B------:R-:W-:Y:S01]  /*13c80*/  IMAD.MOV.U32 R3, RZ, RZ, R7 ;  /* 0x000000ffff037224 */ /* 0x000fe200078e0007 */
[----:B------:R-:W-:Y:S01]  /*13c90*/  SEL R2, RZ, 0x1, P0 ;  /* 0x00000001ff027807 */ /* 0x000fe20000000000 */
[----:B------:R-:W-:Y:S01]  /*13ca0*/  VIADD R7, R7, 0xffffffff ;  /* 0xffffffff07077836 */ /* 0x000fe20000000000 */
[----:B------:R-:W-:Y:S02]  /*13cb0*/  SEL R24, R24, RZ, P0 ;  /* 0x000000ff18187207 */ /* 0x000fe40000000000 */
[----:B------:R-:W-:Y:S02]  /*13cc0*/  LOP3.LUT R25, R25, R2, RZ, 0x3c, !PT ;  /* 0x0000000219197212 */ /* 0x000fe400078e3cff */
[----:B------:R-:W-:-:S05]  /*13cd0*/  ISETP.GT.AND P3, PT, R3, R32, PT ;  /* 0x000000200300720c */ /* 0x000fca0003f64270 */
[----:B01----:R-:W-:Y:S08]  /*13ce0*/  @!P1 BRA `(.L_x_5632) ;  /* 0x0000000000049947 */ /* 0x003ff00003800000 */
[----:B------:R-:W-:Y:S01]  /*13cf0*/  BPT.TRAP 0x1 ;  /* 0x000000040000795c */ /* 0x000fe20000300000 */
.L_x_5632:
[----:B------:R-:W-:Y:S01]  /*13d00*/  IMAD R6, R24, 0x8, R23 ;  /* 0x0000000818067824 */ /* 0x000fe200078e0217 */
[----:B------:R-:W-:Y:S01]  /*13d10*/  SHF.L.U32 R17, R25, 0x1f, RZ ;  /* 0x0000001f19117819 */ /* 0x000fe200000006ff */
[----:B------:R-:W-:Y:S01]  /*13d20*/  BSSY B1, `(.L_x_5633) ;  /* 0x0000004000017945 */ /* 0x000fe20003800000 */
[----:B------:R-:W-:Y:S02]  /*13d30*/  SHF.R.S32.HI R9, RZ, 0x1f, R5 ;  /* 0x0000001fff097819 */ /* 0x000fe40000011405 */
[----:B------:R-:W0:Y:S02]  /*13d40*/  SYNCS.PHASECHK.TRANS64.TRYWAIT P0, [R6+URZ+0x28c40], R17 ;  /* 0x028c4011060075a7 */ /* 0x000e24000800017f */
[----:B0-----:R-:W-:Y:S05]  /*13d50*/  @!P0 BRA `(.L_x_5634) ;  /* 0x0000003400708947 */ /* 0x001fea0003800000 */
.L_x_5711:
[----:B------:R-:W-:Y:S05]  /*13d60*/  BSYNC B1 ;  /* 0x0000000000017941 */ /* 0x000fea0003800000 */
.L_x_5633:
        /* <DEDUP_REMOVED lines=20> */
[----:B-1----:R-:W-:Y:S01]  /*13eb0*/  LEA.HI.X R27, R2, UR5, R8, 0x1, P0 ;  /* 0x00000005021b7c11 */ /* 0x002fe200080f0c08 */
        /* <DEDUP_REMOVED lines=21> */
.L_x_5721:
        /* <DEDUP_REMOVED lines=8> */
.L_x_5636:
        /* <DEDUP_REMOVED lines=11> */
.L_x_5637:
[----:B------:R2:W-:Y:S01]  /*14140*/  SYNCS.ARRIVE.TRANS64.A1T0 RZ, [R6+URZ+0x28c30], RZ ;  /* 0x028c30ff06ff79a7 */ /* 0x0005e2000810003f */
[----:B------:R-:W-:Y:S05]  /*14150*/  @!P2 BRA `(.L_x_5638) ;  /* 0x000000000004a947 */ /* 0x000fea0003800000 */
[----:B------:R-:W-:Y:S01]  /*14160*/  BPT.TRAP 0x1 ;  /* 0x000000040000795c */ /* 0x000fe20000300000 */
.L_x_5638:
[----:B------:R-:W3:Y:S01]  /*14170*/  SYNCS.PHASECHK.TRANS64.TRYWAIT P0, [R6+URZ+0x28c60], R17 ;  /* 0x028c6011060075a7 */ /* 0x000ee2000800017f */
[----:B------:R-:W-:Y:S04]  /*14180*/  BSSY B1, `(.L_x_5639) ;  /* 0x0000002000017945 */ /* 0x000fe80003800000 */
[----:B---3--:R-:W-:Y:S05]  /*14190*/  @!P0 BRA `(.L_x_5640) ;  /* 0x0000003400908947 */ /* 0x008fea0003800000 */
.L_x_5722:
[----:B------:R-:W-:Y:S05]  /*141a0*/  BSYNC B1 ;  /* 0x0000000000017941 */ /* 0x000fea0003800000 */
.L_x_5639:
        /* <DEDUP_REMOVED lines=81> */
.L_x_5732:
        /* <DEDUP_REMOVED lines=25> */
.L_x_5642:
        /* <DEDUP_REMOVED lines=11> */
.L_x_5643:
[----:B------:R3:W-:Y:S01]  /*14900*/  SYNCS.ARRIVE.TRANS64.A1T0 RZ, [R6+URZ+0x28c50], RZ ;  /* 0x028c50ff06ff79a7 */ /* 0x0007e2000810003f */
[----:B------:R-:W-:Y:S05]  /*14910*/  @P3 BRA `(.L_x_5644) ;  /* 0xfffffff000483947 */ /* 0x000fea000383ffff */
.L_x_5631:
[----:B------:R-:W-:Y:S05]  /*14920*/  BSYNC B0 ;  /* 0x0000000000007941 */ /* 0x000fea0003800000 */
.L_x_5630:
        /* <DEDUP_REMOVED lines=21> */
.L_x_5646:
[----:B------:R-:W-:Y:S05]  /*14a80*/  BSYNC B0 ;  /* 0x0000000000007941 */ /* 0x000fea0003800000 */
.L_x_5645:
[----:B------:R-:W-:-:S07]  /*14a90*/  SEL R24, R24, RZ, P0 ;  /* 0x000000ff18187207 */ /* 0x000fce0000000000 */
.L_x_5605:
[----:B------:R-:W-:Y:S05]  /*14aa0*/  BSYNC B7 ;  /* 0x0000000000077941 */ /* 0x000fea0003800000 */
.L_x_5603:
        /* <DEDUP_REMOVED lines=11> */
.L_x_5647:
        /* <DEDUP_REMOVED lines=17> */
[----:B----4-:R-:W-:Y:S01]  /*14c70*/  @!P1 IMAD.MOV.U32 R17, RZ, RZ, R2 ;  /* 0x000000ffff119224 */ /* 0x010fe200078e0002 */
[----:B------:R-:W-:-:S04]  /*14c80*/  ISETP.NE.AND P1, PT, R8, RZ, PT ;  /* 0x000000ff0800720c */ /* 0x000fc80003f25270 */
[----:B------:R-:W0:Y:S02]  /*14c90*/  SHFL.UP PT, R14, R17, 0x1, RZ ;  /* 0x04200000110e7989 */ /* 0x000e2400000e00ff */
[----:B0-----:R-:W-:-:S04]  /*14ca0*/  SEL R4, R14, RZ, P1 ;  /* 0x000000ff0e047207 */ /* 0x001fc80000800000 */
[----:B------:R-:W-:-:S05]  /*14cb0*/  IADD3 R4, R17, R4, RZ ;  /* 0x0000000411047210 */ /* 0x000fca0007ffe0ff */
[----:B------:R-:W0:Y:S02]  /*14cc0*/  SHFL.UP PT, R14, R4, 0x2, RZ ;  /* 0x04400000040e7989 */ /* 0x000e2400000e00ff */
[----:B0-----:R-:W-:-:S05]  /*14cd0*/  SEL R5, R14, RZ, P2 ;  /* 0x000000ff0e057207 */ /* 0x001fca0001000000 */
[----:B--23--:R-:W-:Y:S02]  /*14ce0*/  IMAD.IADD R6, R4, 0x1, R5 ;  /* 0x0000000104067824 */ /* 0x00cfe400078e0205 */
[----:B------:R-:W-:Y:S04]  /*14cf0*/  SHFL.IDX PT, R5, R16, 0x1, 0x1f ;  /* 0x00201f0010057f89 */ /* 0x000fe800000e0000 */
        /* <DEDUP_REMOVED lines=10> */
.L_x_5742:
[----:B------:R-:W-:Y:S02]  /*14da0*/  ULDC UR4, c[0x0][0xc38] ;  /* 0x00030e0000047ab9 */ /* 0x000fe40000000800 */
[----:B------:R-:W-:-:S04]  /*14db0*/  IMAD.U32 R4, RZ, RZ, UR4 ;  /* 0x00000004ff047e24 */ /* 0x000fc8000f8e00ff */
[----:B--2---:R-:W-:-:S04]  /*14dc0*/  IMAD R14, R14, R4, RZ ;  /* 0x000000040e0e7224 */ /* 0x004fc800078e02ff */
[----:B------:R-:W-:-:S05]  /*14dd0*/  IMAD.IADD R5, R5, 0x1, R14 ;  /* 0x0000000105057824 */ /* 0x000fca00078e020e */
[----:B------:R-:W-:-:S13]  /*14de0*/  ISETP.GT.AND P6, PT, R5, R0, PT ;  /* 0x000000000500720c */ /* 0x000fda0003fc4270 */
[----:B------:R-:W-:Y:S05]  /*14df0*/  @P6 BRA `(.L_x_5650) ;  /* 0x00000000009c6947 */ /* 0x000fea0003800000 */
.L_x_5655:
        /* <DEDUP_REMOVED lines=14> */
.L_x_5653:
[----:B------:R-:W-:Y:S05]  /*14ee0*/  BSYNC B0 ;  /* 0x0000000000007941 */ /* 0x000fea0003800000 */
.L_x_5652:
        /* <DEDUP_REMOVED lines=18> */
.L_x_5750:
[----:B------:R-:W-:Y:S02]  /*15010*/  ULDC UR4, c[0x0][0xc38] ;  /* 0x00030e0000047ab9 */ /* 0x000fe40000000800 */
[----:B------:R-:W-:-:S04]  /*15020*/  IMAD.U32 R4, RZ, RZ, UR4 ;  /* 0x00000004ff047e24 */ /* 0x000fc8000f8e00ff */
[----:B--2---:R-:W-:-:S04]  /*15030*/  IMAD R14, R14, R4, RZ ;  /* 0x000000040e0e7224 */ /* 0x004fc800078e02ff */
[----:B------:R-:W-:-:S05]  /*15040*/  IMAD.IADD R5, R14, 0x1, R5 ;  /* 0x000000010e057824 */ /* 0x000fca00078e0205 */
[----:B------:R-:W-:-:S13]  /*15050*/  ISETP.GT.AND P6, PT, R5, R0, PT ;  /* 0x000000000500720c */ /* 0x000fda0003fc4270 */
[----:B------:R-:W-:Y:S05]  /*15060*/  @!P6 BRA `(.L_x_5655) ;  /* 0xfffffffc0064e947 */ /* 0x000fea000383ffff */
.L_x_5650:
        /* <DEDUP_REMOVED lines=8> */
.L_x_5754:
[----:B------:R-:W-:Y:S01]  /*150f0*/  ISETP.NE.AND P0, PT, R3, RZ, PT ;  /* 0x000000ff0300720c */ /* 0x000fe20003f05270 */
[----:B------:R-:W-:-:S12]  /*15100*/  IMAD.MOV.U32 R14, RZ, RZ, RZ ;  /* 0x000000ffff0e7224 */ /* 0x000fd800078e00ff */
[----:B------:R-:W-:Y:S05]  /*15110*/  @!P0 BRA `(.L_x_5657) ;  /* 0x0000000000108947 */ /* 0x000fea0003800000 */
[----:B------:R-:W-:Y:S01]  /*15120*/  UMOV UR4, 0xffffffff ;  /* 0xffffffff00047882 */ /* 0x000fe20000000000 */
[----:B------:R-:W-:Y:S02]  /*15130*/  VIADD R12, R6, 0xffffffff ;  /* 0xffffffff060c7836 */ /* 0x000fe40000000000 */
[----:B------:R-:W-:Y:S05]  /*15140*/  BRA.DIV UR4, `(.L_x_5658) ;  /* 0x0000003604bc7947 */ /* 0x000fea000b800000 */
[----:B------:R4:W0:Y:S02]  /*15150*/  SHFL.IDX PT, R14, R2, R12, 0x1f ;  /* 0x00001f0c020e7589 */ /* 0x00082400000e0000 */
.L_x_5657:
        /* <DEDUP_REMOVED lines=66> */
.L_x_5651:
[----:B------:R-:W-:Y:S01]  /*15580*/  UMOV UR4, URZ ;  /* 0x0000003f00047c82 */ /* 0x000fe20008000000 */
[----:B------:R-:W-:Y:S01]  /*15590*/  UMOV UR5, URZ ;  /* 0x0000003f00057c82 */ /* 0x000fe20008000000 */
[----:B------:R-:W-:Y:S01]  /*155a0*/  ULDC UR6, c[0x0][0xc3c] ;  /* 0x00030f0000067ab9 */ /* 0x000fe20000000800 */
[----:B------:R-:W-:Y:S02]  /*155b0*/  IMAD.MOV.U32 R16, RZ, RZ, R0 ;  /* 0x000000ffff107224 */ /* 0x000fe400078e0000 */
[----:B------:R-:W-:Y:S02]  /*155c0*/  IMAD.U32 R17, RZ, RZ, UR4 ;  /* 0x00000004ff117e24 */ /* 0x000fe4000f8e00ff */
[----:B------:R-:W-:Y:S02]  /*155d0*/  IMAD.U32 R18, RZ, RZ, UR5 ;  /* 0x00000005ff127e24 */ /* 0x000fe4000f8e00ff */
[----:B------:R-:W-:-:S07]  /*155e0*/  IMAD.U32 R19, RZ, RZ, UR6 ;  /* 0x00000006ff137e24 */ /* 0x000fce000f8e00ff */
.L_x_5659:
        /* <DEDUP_REMOVED lines=10> */
.L_x_5648:
[----:B------:R-:W-:Y:S02]  /*15690*/  ULDC UR4, c[0x0][0xc3c] ;  /* 0x00030f0000047ab9 */ /* 0x000fe40000000800 */
[----:B0-----:R-:W-:-:S13]  /*156a0*/  ISETP.GE.AND P0, PT, R19, UR4, PT ;  /* 0x0000000413007c0c */ /* 0x001fda000bf06270 */
[----:B------:R-:W-:Y:S05]  /*156b0*/  @!P0 BRA `(.L_x_5660) ;  /* 0xffffffb400448947 */ /* 0x000fea000383ffff */
[----:B------:R-:W-:Y:S05]  /*156c0*/  BSYNC B8 ;  /* 0x0000000000087941 */ /* 0x000fea0003800000 */
.L_x_5591:
[----:B------:R-:W5:Y:S01]  /*156d0*/  LDL.LU R0, [R1+0x10] ;  /* 0x0000100001007983 */ /* 0x000f620000300800 */
[----:B------:R-:W-:Y:S01]  /*156e0*/  BSSY B0, `(.L_x_5661) ;  /* 0x000000b000007945 */ /* 0x000fe20003800000 */
[----:B------:R-:W1:Y:S01]  /*156f0*/  S2R R5, SR_CgaCtaId ;  /* 0x0000000000057919 */ /* 0x000e620000008800 */
[----:B-----5:R-:W-:-:S05]  /*15700*/  VIADD R0, R0, 0x1 ;  /* 0x0000000100007836 */ /* 0x020fca0000000000 */
[----:B0-----:R-:W-:-:S04]  /*15710*/  LEA.HI R2, R0, R0, RZ, 0x1 ;  /* 0x0000000000027211 */ /* 0x001fc800078f08ff */
[----:B------:R-:W-:Y:S02]  /*15720*/  LOP3.LUT R3, R2, 0xfffffffe, RZ, 0xc0, !PT ;  /* 0xfffffffe02037812 */ /* 0x000fe400078ec0ff */
[----:B------:R-:W-:-:S03]  /*15730*/  MOV R2, 0x400 ;  /* 0x0000040000027802 */ /* 0x000fc60000000f00 */
[----:B------:R-:W-:Y:S01]  /*15740*/  IMAD.IADD R0, R0, 0x1, -R3 ;  /* 0x0000000100007824 */ /* 0x000fe200078e0a03 */
[----:B-1----:R-:W-:-:S04]  /*15750*/  LEA R5, R5, R2, 0x18 ;  /* 0x0000000205057211 */ /* 0x002fc800078ec0ff */
[----:B------:R-:W-:-:S04]  /*15760*/  SHF.L.U32 R0, R0, 0x1f, RZ ;  /* 0x0000001f00007819 */ /* 0x000fc800000006ff */
[----:B------:R-:W0:Y:S02]  /*15770*/  SYNCS.PHASECHK.TRANS64.TRYWAIT P0, [R5+URZ+0x28c20], R0 ;  /* 0x028c2000050075a7 */ /* 0x000e24000800017f */
[----:B0-----:R-:W-:Y:S05]  /*15780*/  @!P0 BRA `(.L_x_5662) ;  /* 0x0000003000508947 */ /* 0x001fea0003800000 */
.L_x_5757:
[----:B------:R-:W-:Y:S05]  /*15790*/  BSYNC B0 ;  /* 0x0000000000007941 */ /* 0x000fea0003800000 */
.L_x_5661:
[----:B------:R-:W-:-:S03]  /*157a0*/  UMOV UR4, 0xffffffff ;  /* 0xffffffff00047882 */ /* 0x000fc60000000000 */
[----:B------:R-:W-:Y:S05]  /*157b0*/  BRA.DIV UR4, `(.L_x_5663) ;  /* 0x0000003204587947 */ /* 0x000fea000b800000 */
[----:B0-----:R-:W0:Y:S02]  /*157c0*/  S2R R0, SR_TID.X ;  /* 0x0000000000007919 */ /* 0x001e240000002100 */
[----:B0-----:R-:W-:-:S04]  /*157d0*/  SHF.R.U32.HI R0, RZ, 0x5, R0 ;  /* 0x00000005ff007819 */ /* 0x001fc80000011600 */
[----:B------:R-:W-:-:S05]  /*157e0*/  LOP3.LUT R0, R0, 0x3, RZ, 0xc0, !PT ;  /* 0x0000000300007812 */ /* 0x000fca00078ec0ff */
[----:B------:R0:W1:Y:S02]  /*157f0*/  SHFL.IDX PT, R14, R0, RZ, 0x1f ;  /* 0x00001fff000e7589 */ /* 0x00006400000e0000 */
.L_x_5760:
[----:B-1----:R-:W-:Y:S01]  /*15800*/  ISETP.NE.AND P0, PT, R14, RZ, PT ;  /* 0x000000ff0e00720c */ /* 0x002fe20003f05270 */
[----:B------:R-:W-:-:S12]  /*15810*/  BSSY B0, `(.L_x_5664) ;  /* 0x0000024000007945 */ /* 0x000fd80003800000 */
[----:B------:R-:W-:Y:S05]  /*15820*/  @P0 BRA `(.L_x_5665) ;  /* 0x0000000000880947 */ /* 0x000fea0003800000 */
[----:B------:R-:W-:-:S03]  /*15830*/  UMOV UR4, 0xffffffff ;  /* 0xffffffff00047882 */ /* 0x000fc60000000000 */
[----:B------:R-:W-:Y:S05]  /*15840*/  BRA.DIV UR4, `(.L_x_5666) ;  /* 0x0000003204687947 */ /* 0x000fea000b800000 */
[----:B------:R-:W-:-:S13]  /*15850*/  ELECT P6, URZ, PT ;  /* 0x00000000003f782f */ /* 0x000fda00038c0000 */
.L_x_5763:
[----:B------:R-:W-:Y:S05]  /*15860*/  @!P6 BRA `(.L_x_5665) ;  /* 0x000000000078e947 */ /* 0x000fea0003800000 */
[----:B------:R-:W-:-:S06]  /*15870*/  ULOP3.LUT UR4, UR39, 0x2, URZ, 0xfc, !UPT ;  /* 0x0000000227047892 */ /* 0x000fcc000f8efc3f */
[----:B0-----:R-:W-:-:S05]  /*15880*/  IMAD.U32 R0, RZ, RZ, UR4 ;  /* 0x00000004ff007e24 */ /* 0x001fca000f8e00ff */
[----:B------:R-:W-:-:S13]  /*15890*/  ISETP.NE.AND P0, PT, R0, 0x3, PT ;  /* 0x000000030000780c */ /* 0x000fda0003f05270 */
[----:B------:R-:W-:Y:S05]  /*158a0*/  @!P0 BRA `(.L_x_5667) ;  /* 0x0000000000048947 */ /* 0x000fea0003800000 */
[----:B------:R-:W-:Y:S01]  /*158b0*/  BPT.TRAP 0x1 ;  /* 0x000000040000795c */ /* 0x000fe20000300000 */
.L_x_5667:
[C---:B------:R-:W-:Y:S01]  /*158c0*/  IMAD R3, R24.reuse, 0x8, R5 ;  /* 0x0000000818037824 */ /* 0x040fe200078e0205 */
[----:B------:R-:W-:Y:S01]  /*158d0*/  SHF.L.U32 R2, R25, 0x1f, RZ ;  /* 0x0000001f19027819 */ /* 0x000fe200000006ff */
[----:B------:R-:W-:-:S03]  /*158e0*/  VIADD R24, R24, 0x1 ;  /* 0x0000000118187836 */ /* 0x000fc60000000000 */
[----:B------:R-:W0:Y:S02]  /*158f0*/  SYNCS.PHASECHK.TRANS64.TRYWAIT P1, [R3+URZ+0x28c40], R2 ;  /* 0x028c4002030075a7 */ /* 0x000e24000802017f */
[----:B------:R-:W-:-:S04]  /*15900*/  ISETP.NE.AND P2, PT, R24, 0x2, PT ;  /* 0x000000021800780c */ /* 0x000fc80003f45270 */
[----:B------:R-:W-:Y:S01]  /*15910*/  SEL R0, RZ, 0x1, P2 ;  /* 0x00000001ff007807 */ /* 0x000fe20001000000 */
[----:B0-----:R-:W-:Y:S08]  /*15920*/  @!P1 BRA `(.L_x_5668) ;  /* 0x0000003000509947 */ /* 0x001ff00003800000 */
.L_x_5764:
[----:B------:R-:W-:Y:S02]  /*15930*/  SEL R24, R24, RZ, P2 ;  /* 0x000000ff18187207 */ /* 0x000fe40001000000 */
[----:B------:R-:W-:Y:S01]  /*15940*/  LOP3.LUT R0, R25, R0, RZ, 0x3c, !PT ;  /* 0x0000000019007212 */ /* 0x000fe200078e3cff */
[----:B------:R-:W-:Y:S06]  /*15950*/  @!P0 BRA `(.L_x_5669) ;  /* 0x0000000000048947 */ /* 0x000fec0003800000 */
[----:B------:R-:W-:Y:S01]  /*15960*/  BPT.TRAP 0x1 ;  /* 0x000000040000795c */ /* 0x000fe20000300000 */
.L_x_5669:
[----:B------:R-:W-:Y:S01]  /*15970*/  IMAD R5, R24, 0x8, R5 ;  /* 0x0000000818057824 */ /* 0x000fe200078e0205 */
[----:B------:R-:W-:-:S04]  /*15980*/  SHF.L.U32 R0, R0, 0x1f, RZ ;  /* 0x0000001f00007819 */ /* 0x000fc800000006ff */
[----:B------:R-:W1:Y:S02]  /*15990*/  SYNCS.PHASECHK.TRANS64.TRYWAIT P1, [R5+URZ+0x28c40], R0 ;  /* 0x028c4000050075a7 */ /* 0x000e64000802017f */
[----:B-1----:R-:W-:Y:S05]  /*159a0*/  @!P1 BRA `(.L_x_5670) ;  /* 0x0000003000449947 */ /* 0x002fea0003800000 */
.L_x_5765:
[----:B------:R-:W-:Y:S05]  /*159b0*/  @!P0 BRA `(.L_x_5671) ;  /* 0x0000000000048947 */ /* 0x000fea0003800000 */
[----:B------:R-:W-:Y:S01]  /*159c0*/  BPT.TRAP 0x1 ;  /* 0x000000040000795c */ /* 0x000fe20000300000 */
.L_x_5671:
[----:B------:R-:W5:Y:S02]  /*159d0*/  SYNCS.PHASECHK.TRANS64.TRYWAIT P1, [R3+URZ+0x28c60], R2 ;  /* 0x028c6002030075a7 */ /* 0x000f64000802017f */
[----:B-----5:R-:W-:Y:S05]  /*159e0*/  @!P1 BRA `(.L_x_5672) ;  /* 0x0000003000489947 */ /* 0x020fea0003800000 */
.L_x_5766:
[----:B------:R-:W-:Y:S05]  /*159f0*/  @!P0 BRA `(.L_x_5673) ;  /* 0x0000000000048947 */ /* 0x000fea0003800000 */
[----:B------:R-:W-:Y:S01]  /*15a00*/  BPT.TRAP 0x1 ;  /* 0x000000040000795c */ /* 0x000fe20000300000 */
.L_x_5673:
[----:B------:R0:W0:Y:S02]  /*15a10*/  SYNCS.PHASECHK.TRANS64.TRYWAIT P0, [R5+URZ+0x28c60], R0 ;  /* 0x028c6000050075a7 */ /* 0x000024000800017f */
[----:B0-----:R-:W-:Y:S05]  /*15a20*/  @!P0 NANOSLEEP.SYNCS 0x989680 ;  /* 0x009896800000895d */ /* 0x001fea0003900000 */
[----:B------:R-:W0:Y:S02]  /*15a30*/  @!P0 SYNCS.PHASECHK.TRANS64 P0, [R5+URZ+0x28c60], R0 ;  /* 0x028c6000050085a7 */ /* 0x000e24000800007f */
[----:B0-----:R-:W-:Y:S05]  /*15a40*/  @!P0 BRA `(.L_x_5673) ;  /* 0xfffffffc00f08947 */ /* 0x001fea000383ffff */
.L_x_5665:
[----:B------:R-:W-:Y:S05]  /*15a50*/  BSYNC B0 ;  /* 0x0000000000007941 */ /* 0x000fea0003800000 */
.L_x_5664:
[----:B------:R-:W-:Y:S05]  /*15a60*/  EXIT ;  /* 0x000000000000794d */ /* 0x000fea0003800000 */
.L_x_5476:
[----:B0-----:R-:W-:-:S04]  /*15a70*/  IMAD.U32 R6, RZ, RZ, UR21 ;  /* 0x00000015ff067e24 */ /* 0x001fc8000f8e00ff */
[----:B------:R0:W1:Y:S03]  /*15a80*/  SYNCS.PHASECHK.TRANS64.TRYWAIT P1, [R6+URZ+0x28c50], R3 ;  /* 0x028c5003060075a7 */ /* 0x000066000802017f */
[----:B-1----:R-:W-:Y:S05]  /*15a90*/  @!P1 NANOSLEEP.SYNCS 0x989680 ;  /* 0x009896800000995d */ /* 0x002fea0003900000 */
[----:B------:R-:W1:Y:S02]  /*15aa0*/  @!P1 SYNCS.PHASECHK.TRANS64 P1, [R6+URZ+0x28c50], R3 ;  /* 0x028c5003060095a7 */ /* 0x000e64000802007f */
[----:B-1----:R-:W-:Y:S05]  /*15ab0*/  @!P1 BRA `(.L_x_5476) ;  /* 0xfffffffc00ec9947 */ /* 0x002fea000383ffff */
[----:B------:R-:W-:Y:S05]  /*15ac0*/  BRA `(.L_x_5674) ;  /* 0xfffffec000c87947 */ /* 0x000fea000383ffff */
.L_x_5482:
[----:B-1----:R-:W-:-:S04]  /*15ad0*/  IMAD.U32 R5, RZ, RZ, UR21 ;  /* 0x00000015ff057e24 */ /* 0x002fc8000f8e00ff */
[----:B------:R1:W2:Y:S03]  /*15ae0*/  SYNCS.PHASECHK.TRANS64.TRYWAIT P1, [R5+URZ+0x28c50], R4 ;  /* 0x028c5004050075a7 */ /* 0x0002a6000802017f */
[----:B--2---:R-:W-:Y:S05]  /*15af0*/  @!P1 NANOSLEEP.SYNCS 0x989680 ;  /* 0x009896800000995d */ /* 0x004fea0003900000 */
[----:B------:R-:W2:Y:S02]  /*15b00*/  @!P1 SYNCS.PHASECHK.TRANS64 P1, [R5+URZ+0x28c50], R4 ;  /* 0x028c5004050095a7 */ /* 0x000ea4000802007f */
[----:B--2---:R-:W-:Y:S05]  /*15b10*/  @!P1 BRA `(.L_x_5482) ;  /* 0xfffffffc00ec9947 */ /* 0x004fea000383ffff */
[----:B------:R-:W-:Y:S05]  /*15b20*/  BRA `(.L_x_5481) ;  /* 0xfffffecc00c07947 */ /* 0x000fea000383ffff */
.L_x_5492:
[----:B0-----:R-:W-:-:S04]  /*15b30*/  IMAD.U32 R3, RZ, RZ, UR41 ;  /* 0x00000029ff037e24 */ /* 0x001fc8000f8e00ff */
[----:B------:R0:W1:Y:S03]  /*15b40*/  SYNCS.PHASECHK.TRANS64.TRYWAIT P1, [R3+URZ+0x28c00], R0 ;  /* 0x028c0000030075a7 */ /* 0x000066000802017f */
[----:B-1----:R-:W-:Y:S05]  /*15b50*/  @!P1 NANOSLEEP.SYNCS 0x989680 ;  /* 0x009896800000995d */ /* 0x002fea0003900000 */
[----:B------:R-:W1:Y:S02]  /*15b60*/  @!P1 SYNCS.PHASECHK.TRANS64 P1, [R3+URZ+0x28c00], R0 ;  /* 0x028c0000030095a7 */ /* 0x000e64000802007f */
[----:B-1----:R-:W-:Y:S05]  /*15b70*/  @!P1 BRA `(.L_x_5492) ;  /* 0xfffffffc00ec9947 */ /* 0x002fea000383ffff */
[----:B------:R-:W-:Y:S05]  /*15b80*/  BRA `(.L_x_5675) ;  /* 0xfffffee400347947 */ /* 0x000fea000383ffff */
.L_x_5496:
[----:B--2---:R2:W3:Y:S02]  /*15b90*/  SYNCS.PHASECHK.TRANS64.TRYWAIT P1, [R7+URZ+0x28c30], R8 ;  /* 0x028c3008070075a7 */ /* 0x0044e4000802017f */
[----:B---3--:R-:W-:Y:S05]  /*15ba0*/  @!P1 NANOSLEEP.SYNCS 0x989680 ;  /* 0x009896800000995d */ /* 0x008fea0003900000 */
[----:B------:R-:W3:Y:S02]  /*15bb0*/  @!P1 SYNCS.PHASECHK.TRANS64 P1, [R7+URZ+0x28c30], R8 ;  /* 0x028c3008070095a7 */ /* 0x000ee4000802007f */
[----:B---3--:R-:W-:Y:S05]  /*15bc0*/  @!P1 BRA `(.L_x_5496) ;  /* 0xfffffffc00f09947 */ /* 0x008fea000383ffff */
[----:B------:R-:W-:Y:S05]  /*15bd0*/  BRA `(.L_x_5495) ;  /* 0xfffffee400507947 */ /* 0x000fea000383ffff */
.L_x_5509:
[----:B----4-:R4:W0:Y:S02]  /*15be0*/  SYNCS.PHASECHK.TRANS64.TRYWAIT P1, [R7+URZ+0x28c50], R8 ;  /* 0x028c5008070075a7 */ /* 0x010824000802017f */
[----:B0-----:R-:W-:Y:S05]  /*15bf0*/  @!P1 NANOSLEEP.SYNCS 0x989680 ;  /* 0x009896800000995d */ /* 0x001fea0003900000 */
[----:B------:R-:W0:Y:S02]  /*15c00*/  @!P1 SYNCS.PHASECHK.TRANS64 P1, [R7+URZ+0x28c50], R8 ;  /* 0x028c5008070095a7 */ /* 0x000e24000802007f */
[----:B0-----:R-:W-:Y:S05]  /*15c10*/  @!P1 BRA `(.L_x_5509) ;  /* 0xfffffffc00f09947 */ /* 0x001fea000383ffff */
[----:B------:R-:W-:Y:S05]  /*15c20*/  BRA `(.L_x_5508) ;  /* 0xfffffefc00ec7947 */ /* 0x000fea000383ffff */
.L_x_5518:
[----:B--2---:R-:W-:-:S04]  /*15c30*/  IMAD.U32 R5, RZ, RZ, UR21 ;  /* 0x00000015ff057e24 */ /* 0x004fc8000f8e00ff */
[----:B------:R2:W3:Y:S03]  /*15c40*/  SYNCS.PHASECHK.TRANS64.TRYWAIT P1, [R5+URZ+0x28c30], R8 ;  /* 0x028c3008050075a7 */ /* 0x0004e6000802017f */
[----:B---3--:R-:W-:Y:S05]  /*15c50*/  @!P1 NANOSLEEP.SYNCS 0x989680 ;  /* 0x009896800000995d */ /* 0x008fea0003900000 */
[----:B------:R-:W3:Y:S02]  /*15c60*/  @!P1 SYNCS.PHASECHK.TRANS64 P1, [R5+URZ+0x28c30], R8 ;  /* 0x028c3008050095a7 */ /* 0x000ee4000802007f */
[----:B---3--:R-:W-:Y:S05]  /*15c70*/  @!P1 BRA `(.L_x_5518) ;  /* 0xfffffffc00ec9947 */ /* 0x008fea000383ffff */
[----:B------:R-:W-:Y:S05]  /*15c80*/  BRA `(.L_x_5517) ;  /* 0xffffff0400607947 */ /* 0x000fea000383ffff */
.L_x_5531:
[----:B--2---:R-:W-:-:S04]  /*15c90*/  IMAD.U32 R7, RZ, RZ, UR21 ;  /* 0x00000015ff077e24 */ /* 0x004fc8000f8e00ff */
[----:B------:R2:W3:Y:S03]  /*15ca0*/  SYNCS.PHASECHK.TRANS64.TRYWAIT P1, [R7+URZ+0x28c50], R8 ;  /* 0x028c5008070075a7 */ /* 0x0004e6000802017f */
[----:B---3--:R-:W-:Y:S05]  /*15cb0*/  @!P1 NANOSLEEP.SYNCS 0x989680 ;  /* 0x009896800000995d */ /* 0x008fea0003900000 */
[----:B------:R-:W3:Y:S02]  /*15cc0*/  @!P1 SYNCS.PHASECHK.TRANS64 P1, [R7+URZ+0x28c50], R8 ;  /* 0x028c5008070095a7 */ /* 0x000ee4000802007f */
[----:B---3--:R-:W-:Y:S05]  /*15cd0*/  @!P1 BRA `(.L_x_5531) ;  /* 0xfffffffc00ec9947 */ /* 0x008fea000383ffff */
[----:B------:R-:W-:Y:S05]  /*15ce0*/  BRA `(.L_x_5530) ;  /* 0xffffff2400447947 */ /* 0x000fea000383ffff */
.L_x_5541:
[----:B--2---:R-:W-:-:S04]  /*15cf0*/  IMAD.U32 R6, RZ, RZ, UR22 ;  /* 0x00000016ff067e24 */ /* 0x004fc8000f8e00ff */
[----:B------:R2:W3:Y:S03]  /*15d00*/  SYNCS.PHASECHK.TRANS64.TRYWAIT P2, [R6+URZ+0x28c30], R7 ;  /* 0x028c3007060075a7 */ /* 0x0004e6000804017f */
[----:B---3--:R-:W-:Y:S05]  /*15d10*/  @!P2 NANOSLEEP.SYNCS 0x989680 ;  /* 0x009896800000a95d */ /* 0x008fea0003900000 */
[----:B------:R-:W3:Y:S02]  /*15d20*/  @!P2 SYNCS.PHASECHK.TRANS64 P2, [R6+URZ+0x28c30], R7 ;  /* 0x028c30070600a5a7 */ /* 0x000ee4000804007f */
[----:B---3--:R-:W-:Y:S05]  /*15d30*/  @!P2 BRA `(.L_x_5541) ;  /* 0xfffffffc00eca947 */ /* 0x008fea000383ffff */
[----:B------:R-:W-:Y:S05]  /*15d40*/  BRA `(.L_x_5540) ;  /* 0xffffff2800cc7947 */ /* 0x000fea000383ffff */
.L_x_5546:
[----:B--2---:R-:W-:-:S04]  /*15d50*/  IMAD.U32 R8, RZ, RZ, UR22 ;  /* 0x00000016ff087e24 */ /* 0x004fc8000f8e00ff */
[----:B------:R2:W4:Y:S03]  /*15d60*/  SYNCS.PHASECHK.TRANS64.TRYWAIT P2, [R8+URZ+0x28c50], R7 ;  /* 0x028c5007080075a7 */ /* 0x000526000804017f */
[----:B----4-:R-:W-:Y:S05]  /*15d70*/  @!P2 NANOSLEEP.SYNCS 0x989680 ;  /* 0x009896800000a95d */ /* 0x010fea0003900000 */
[----:B------:R-:W4:Y:S02]  /*15d80*/  @!P2 SYNCS.PHASECHK.TRANS64 P2, [R8+URZ+0x28c50], R7 ;  /* 0x028c50070800a5a7 */ /* 0x000f24000804007f */
[----:B----4-:R-:W-:Y:S05]  /*15d90*/  @!P2 BRA `(.L_x_5546) ;  /* 0xfffffffc00eca947 */ /* 0x010fea000383ffff */
[----:B------:R-:W-:Y:S05]  /*15da0*/  BRA `(.L_x_5545) ;  /* 0xffffff3c00f07947 */ /* 0x000fea000383ffff */
.L_x_5553:
[----:B--2---:R-:W-:-:S04]  /*15db0*/  IMAD.U32 R5, RZ, RZ, UR21 ;  /* 0x00000015ff057e24 */ /* 0x004fc8000f8e00ff */
[----:B------:R2:W3:Y:S03]  /*15dc0*/  SYNCS.PHASECHK.TRANS64.TRYWAIT P1, [R5+URZ+0x28c30], R8 ;  /* 0x028c3008050075a7 */ /* 0x0004e6000802017f */
[----:B---3--:R-:W-:Y:S05]  /*15dd0*/  @!P1 NANOSLEEP.SYNCS 0x989680 ;  /* 0x009896800000995d */ /* 0x008fea0003900000 */
[----:B------:R-:W3:Y:S02]  /*15de0*/  @!P1 SYNCS.PHASECHK.TRANS64 P1, [R5+URZ+0x28c30], R8 ;  /* 0x028c3008050095a7 */ /* 0x000ee4000802007f */
[----:B---3--:R-:W-:Y:S05]  /*15df0*/  @!P1 BRA `(.L_x_5553) ;  /* 0xfffffffc00ec9947 */ /* 0x008fea000383ffff */
[----:B------:R-:W-:Y:S05]  /*15e00*/  BRA `(.L_x_5552) ;  /* 0xffffff4000e07947 */ /* 0x000fea000383ffff */
.L_x_5566:
[----:B--2---:R-:W-:-:S04]  /*15e10*/  IMAD.U32 R7, RZ, RZ, UR21 ;  /* 0x00000015ff077e24 */ /* 0x004fc8000f8e00ff */
[----:B------:R2:W3:Y:S03]  /*15e20*/  SYNCS.PHASECHK.TRANS64.TRYWAIT P1, [R7+URZ+0x28c50], R8 ;  /* 0x028c5008070075a7 */ /* 0x0004e6000802017f */
[----:B---3--:R-:W-:Y:S05]  /*15e30*/  @!P1 NANOSLEEP.SYNCS 0x989680 ;  /* 0x009896800000995d */ /* 0x008fea0003900000 */
[----:B------:R-:W3:Y:S02]  /*15e40*/  @!P1 SYNCS.PHASECHK.TRANS64 P1, [R7+URZ+0x28c50], R8 ;  /* 0x028c5008070095a7 */ /* 0x000ee4000802007f */
[----:B---3--:R-:W-:Y:S05]  /*15e50*/  @!P1 BRA `(.L_x_5566) ;  /* 0xfffffffc00ec9947 */ /* 0x008fea000383ffff */
[----:B------:R-:W-:Y:S05]  /*15e60*/  BRA `(.L_x_5565) ;  /* 0xffffff6000c47947 */ /* 0x000fea000383ffff */
.L_x_5611:
        /* <DEDUP_REMOVED lines=11> */
.L_x_5677:
[----:B------:R-:W-:Y:S05]  /*15f20*/  BSYNC B0 ;  /* 0x0000000000007941 */ /* 0x000fea0003800000 */
.L_x_5676:
[----:B------:R-:W-:Y:S05]  /*15f30*/  BRA `(.L_x_5678) ;  /* 0xffffffbc00607947 */ /* 0x000fea000383ffff */
.L_x_5614:
[----:B0-----:R0:W1:Y:S02]  /*15f40*/  SYNCS.PHASECHK.TRANS64.TRYWAIT P0, [R27+URZ+0x28c40], R0 ;  /* 0x028c40001b0075a7 */ /* 0x001064000800017f */
[----:B-1----:R-:W-:Y:S05]  /*15f50*/  @!P0 NANOSLEEP.SYNCS 0x989680 ;  /* 0x009896800000895d */ /* 0x002fea0003900000 */
[----:B------:R-:W1:Y:S02]  /*15f60*/  @!P0 SYNCS.PHASECHK.TRANS64 P0, [R27+URZ+0x28c40], R0 ;  /* 0x028c40001b0085a7 */ /* 0x000e64000800007f */
[----:B-1----:R-:W-:Y:S05]  /*15f70*/  @!P0 BRA `(.L_x_5614) ;  /* 0xfffffffc00f08947 */ /* 0x002fea000383ffff */
[----:B------:R-:W-:Y:S05]  /*15f80*/  BRA `(.L_x_5679) ;  /* 0xffffffc0003c7947 */ /* 0x000fea000383ffff */
.L_x_5615:
        /* <DEDUP_REMOVED lines=8> */
.L_x_5681:
[----:B------:R-:W-:Y:S05]  /*16010*/  BSYNC B0 ;  /* 0x0000000000007941 */ /* 0x000fea0003800000 */
.L_x_5680:
        /* <DEDUP_REMOVED lines=9> */
.L_x_5682:
[----:B------:R-:W-:Y:S02]  /*160b0*/  IMAD.MOV.U32 R13, RZ, RZ, R5 ;  /* 0x000000ffff0d7224 */ /* 0x000fe400078e0005 */
[----:B------:R-:W-:Y:S02]  /*160c0*/  IMAD.MOV.U32 R12, RZ, RZ, 0x1 ;  /* 0x00000001ff0c7424 */ /* 0x000fe400078e00ff */
[----:B------:R-:W-:-:S07]  /*160d0*/  IMAD.MOV.U32 R3, RZ, RZ, R14 ;  /* 0x000000ffff037224 */ /* 0x000fce00078e000e */
[----:B------:R-:W-:Y:S05]  /*160e0*/  WARPSYNC.COLLECTIVE R15, `(.L_x_5683) ;  /* 0x000000000f087348 */ /* 0x000fea0003c00000 */
[----:B------:R0:W1:Y:S02]  /*160f0*/  SHFL.IDX P6, R14, R13, R12, R11 ;  /* 0x0000000c0d0e7389 */ /* 0x00006400000c000b */
[----:B01----:R-:W-:Y:S01]  /*16100*/  ENDCOLLECTIVE ;  /* 0x000000000000791b */ /* 0x003fe20003800000 */
.L_x_5683:
        /* <DEDUP_REMOVED lines=15> */
.L_x_5684:
[----:B------:R-:W-:Y:S02]  /*16200*/  @P0 IMAD R6, R4, 0x2, R23 ;  /* 0x0000000204060824 */ /* 0x000fe400078e0217 */
[----:B------:R-:W-:Y:S02]  /*16210*/  IMAD.MOV.U32 R13, RZ, RZ, R5 ;  /* 0x000000ffff0d7224 */ /* 0x000fe400078e0005 */
[----:B------:R-:W-:Y:S02]  /*16220*/  IMAD.MOV.U32 R12, RZ, RZ, 0x2 ;  /* 0x00000002ff0c7424 */ /* 0x000fe400078e00ff */
[----:B------:R-:W-:-:S07]  /*16230*/  IMAD.MOV.U32 R3, RZ, RZ, R14 ;  /* 0x000000ffff037224 */ /* 0x000fce00078e000e */
[----:B------:R-:W-:Y:S05]  /*16240*/  WARPSYNC.COLLECTIVE R15, `(.L_x_5685) ;  /* 0x000000000f087348 */ /* 0x000fea0003c00000 */
[----:B------:R0:W1:Y:S02]  /*16250*/  SHFL.IDX P6, R14, R13, R12, R11 ;  /* 0x0000000c0d0e7389 */ /* 0x00006400000c000b */
[----:B01----:R-:W-:Y:S01]  /*16260*/  ENDCOLLECTIVE ;  /* 0x000000000000791b */ /* 0x003fe20003800000 */
.L_x_5685:
        /* <DEDUP_REMOVED lines=15> */
.L_x_5686:
[----:B------:R-:W-:Y:S02]  /*16360*/  @P0 IMAD R6, R4, 0x2, R23 ;  /* 0x0000000204060824 */ /* 0x000fe400078e0217 */
[----:B------:R-:W-:Y:S01]  /*16370*/  IMAD.MOV.U32 R13, RZ, RZ, R5 ;  /* 0x000000ffff0d7224 */ /* 0x000fe200078e0005 */
[----:B------:R-:W-:Y:S01]  /*16380*/  MOV R12, 0x3 ;  /* 0x00000003000c7802 */ /* 0x000fe20000000f00 */
[----:B------:R-:W-:-:S07]  /*16390*/  IMAD.MOV.U32 R3, RZ, RZ, R14 ;  /* 0x000000ffff037224 */ /* 0x000fce00078e000e */
[----:B------:R-:W-:Y:S05]  /*163a0*/  WARPSYNC.COLLECTIVE R15, `(.L_x_5687) ;  /* 0x000000000f087348 */ /* 0x000fea0003c00000 */
[----:B------:R0:W1:Y:S02]  /*163b0*/  SHFL.IDX P6, R14, R13, R12, R11 ;  /* 0x0000000c0d0e7389 */ /* 0x00006400000c000b */
[----:B01----:R-:W-:Y:S01]  /*163c0*/  ENDCOLLECTIVE ;  /* 0x000000000000791b */ /* 0x003fe20003800000 */
.L_x_5687:
        /* <DEDUP_REMOVED lines=10> */
.L_x_5688:
[----:B------:R-:W-:Y:S01]  /*16470*/  @!PT LDS RZ, [RZ] ;  /* 0x00000000fffff984 */ /* 0x000fe20000000800 */
[----:B------:R-:W-:Y:S01]  /*16480*/  @!PT LDS RZ, [RZ] ;  /* 0x00000000fffff984 */ /* 0x000fe20000000800 */
[----:B------:R-:W-:Y:S01]  /*16490*/  @!PT LDS RZ, [RZ] ;  /* 0x00000000fffff984 */ /* 0x000fe20000000800 */
[----:B------:R0:W-:Y:S01]  /*164a0*/  @P0 LDGSTS.E.BYPASS.LTC128B.128 [R6+0x23400], desc[UR54][R2.64], !P2 ;  /* 0x2340000002060fae */ /* 0x0001e2000d101d76 */
[----:B------:R-:W-:Y:S01]  /*164b0*/  IMAD.MOV.U32 R0, RZ, RZ, R14 ;  /* 0x000000ffff007224 */ /* 0x000fe200078e000e */
[----:B------:R-:W-:Y:S06]  /*164c0*/  BRA `(.L_x_5689) ;  /* 0xffffffbc00f47947 */ /* 0x000fec000383ffff */
.L_x_5620:
[----:B------:R-:W-:Y:S02]  /*164d0*/  IMAD.MOV.U32 R13, RZ, RZ, R4 ;  /* 0x000000ffff0d7224 */ /* 0x000fe400078e0004 */
[----:B------:R-:W-:Y:S02]  /*164e0*/  IMAD.MOV.U32 R12, RZ, RZ, RZ ;  /* 0x000000ffff0c7224 */ /* 0x000fe400078e00ff */
[----:B------:R-:W-:Y:S02]  /*164f0*/  IMAD.MOV.U32 R11, RZ, RZ, 0x181f ;  /* 0x0000181fff0b7424 */ /* 0x000fe400078e00ff */
[----:B------:R-:W-:Y:S02]  /*16500*/  IMAD.MOV.U32 R15, RZ, RZ, -0x1 ;  /* 0xffffffffff0f7424 */ /* 0x000fe400078e00ff */
[----:B------:R-:W-:Y:S02]  /*16510*/  IMAD R37, R37, R6, RZ ;  /* 0x0000000625257224 */ /* 0x000fe400078e02ff */
[----:B------:R-:W-:-:S07]  /*16520*/  IMAD.IADD R35, R9, 0x1, R35 ;  /* 0x0000000109237824 */ /* 0x000fce00078e0223 */
[----:B-1---5:R-:W-:Y:S05]  /*16530*/  WARPSYNC.COLLECTIVE R15, `(.L_x_5690) ;  /* 0x000000000f087348 */ /* 0x022fea0003c00000 */
[----:B------:R0:W2:Y:S02]  /*16540*/  SHFL.IDX P6, R14, R13, R12, R11 ;  /* 0x0000000c0d0e7389 */ /* 0x0000a400000c000b */
[----:B012--5:R-:W-:Y:S01]  /*16550*/  ENDCOLLECTIVE ;  /* 0x000000000000791b */ /* 0x027fe20003800000 */
.L_x_5690:
[C---:B------:R-:W-:Y:S01]  /*16560*/  VIADD R6, R35.reuse, 0x10 ;  /* 0x0000001023067836 */ /* 0x040fe20000000000 */
[----:B------:R-:W-:Y:S01]  /*16570*/  ISETP.GE.AND P0, PT, R35, R37, PT ;  /* 0x000000252300720c */ /* 0x000fe20003f06270 */
[----:B------:R-:W-:Y:S02]  /*16580*/  IMAD.MOV.U32 R13, RZ, RZ, R0 ;  /* 0x000000ffff0d7224 */ /* 0x000fe400078e0000 */
[----:B------:R-:W-:-:S10]  /*16590*/  IMAD.MOV.U32 R2, RZ, RZ, R14 ;  /* 0x000000ffff027224 */ /* 0x000fd400078e000e */
[----:B------:R-:W-:Y:S05]  /*165a0*/  WARPSYNC.COLLECTIVE R15, `(.L_x_5691) ;  /* 0x000000000f087348 */ /* 0x000fea0003c00000 */
[----:B------:R0:W1:Y:S02]  /*165b0*/  SHFL.IDX P6, R14, R13, R12, R11 ;  /* 0x0000000c0d0e7389 */ /* 0x00006400000c000b */
[----:B01----:R-:W-:Y:S01]  /*165c0*/  ENDCOLLECTIVE ;  /* 0x000000000000791b */ /* 0x003fe20003800000 */
.L_x_5691:
[----:B------:R-:W-:Y:S02]  /*165d0*/  IMAD.MOV.U32 R13, RZ, RZ, R4 ;  /* 0x000000ffff0d7224 */ /* 0x000fe400078e0004 */
[----:B------:R-:W-:Y:S02]  /*165e0*/  IMAD.MOV.U32 R12, RZ, RZ, 0x1 ;  /* 0x00000001ff0c7424 */ /* 0x000fe400078e00ff */
[----:B------:R-:W-:-:S07]  /*165f0*/  IMAD.MOV.U32 R3, RZ, RZ, R14 ;  /* 0x000000ffff037224 */ /* 0x000fce00078e000e */
[----:B------:R-:W-:Y:S05]  /*16600*/  WARPSYNC.COLLECTIVE R15, `(.L_x_5692) ;  /* 0x000000000f087348 */ /* 0x000fea0003c00000 */
[----:B------:R0:W1:Y:S02]  /*16610*/  SHFL.IDX P6, R14, R13, R12, R11 ;  /* 0x0000000c0d0e7389 */ /* 0x00006400000c000b */
[----:B01----:R-:W-:Y:S01]  /*16620*/  ENDCOLLECTIVE ;  /* 0x000000000000791b */ /* 0x003fe20003800000 */
.L_x_5692:
        /* <DEDUP_REMOVED lines=15> */
.L_x_5693:
[----:B------:R-:W-:Y:S02]  /*16720*/  IMAD.MOV.U32 R13, RZ, RZ, R4 ;  /* 0x000000ffff0d7224 */ /* 0x000fe400078e0004 */
[----:B------:R-:W-:Y:S02]  /*16730*/  IMAD.MOV.U32 R12, RZ, RZ, 0x2 ;  /* 0x00000002ff0c7424 */ /* 0x000fe400078e00ff */
[----:B------:R-:W-:-:S07]  /*16740*/  IMAD.MOV.U32 R3, RZ, RZ, R14 ;  /* 0x000000ffff037224 */ /* 0x000fce00078e000e */
[----:B------:R-:W-:Y:S05]  /*16750*/  WARPSYNC.COLLECTIVE R15, `(.L_x_5694) ;  /* 0x000000000f087348 */ /* 0x000fea0003c00000 */
[----:B------:R0:W1:Y:S02]  /*16760*/  SHFL.IDX P6, R14, R13, R12, R11 ;  /* 0x0000000c0d0e7389 */ /* 0x00006400000c000b */
[----:B01----:R-:W-:Y:S01]  /*16770*/  ENDCOLLECTIVE ;  /* 0x000000000000791b */ /* 0x003fe20003800000 */
.L_x_5694:
        /* <DEDUP_REMOVED lines=16> */
.L_x_5695:
[----:B------:R-:W-:Y:S02]  /*16880*/  IMAD.MOV.U32 R13, RZ, RZ, R4 ;  /* 0x000000ffff0d7224 */ /* 0x000fe400078e0004 */
[----:B------:R-:W-:Y:S02]  /*16890*/  IMAD.MOV.U32 R12, RZ, RZ, 0x3 ;  /* 0x00000003ff0c7424 */ /* 0x000fe400078e00ff */
[----:B------:R-:W-:-:S07]  /*168a0*/  IMAD.MOV.U32 R3, RZ, RZ, R14 ;  /* 0x000000ffff037224 */ /* 0x000fce00078e000e */
[----:B------:R-:W-:Y:S05]  /*168b0*/  WARPSYNC.COLLECTIVE R15, `(.L_x_5696) ;  /* 0x000000000f087348 */ /* 0x000fea0003c00000 */
[----:B------:R0:W1:Y:S02]  /*168c0*/  SHFL.IDX P6, R14, R13, R12, R11 ;  /* 0x0000000c0d0e7389 */ /* 0x00006400000c000b */
[----:B01----:R-:W-:Y:S01]  /*168d0*/  ENDCOLLECTIVE ;  /* 0x000000000000791b */ /* 0x003fe20003800000 */
.L_x_5696:
        /* <DEDUP_REMOVED lines=10> */
.L_x_5697:
[----:B------:R-:W-:Y:S01]  /*16980*/  @!PT LDS RZ, [RZ] ;  /* 0x00000000fffff984 */ /* 0x000fe20000000800 */
[----:B------:R-:W-:Y:S01]  /*16990*/  @!PT LDS RZ, [RZ] ;  /* 0x00000000fffff984 */ /* 0x000fe20000000800 */
[----:B------:R-:W-:Y:S01]  /*169a0*/  @!PT LDS RZ, [RZ] ;  /* 0x00000000fffff984 */ /* 0x000fe20000000800 */
[----:B------:R2:W-:Y:S01]  /*169b0*/  @!P0 LDGSTS.E.BYPASS.LTC128B.128 [R7+0x21400], desc[UR54][R2.64], !P1 ;  /* 0x2140000002078fae */ /* 0x0005e2000c901d76 */
[----:B------:R-:W-:Y:S01]  /*169c0*/  MOV R0, R14 ;  /* 0x0000000e00007202 */ /* 0x000fe20000000f00 */
[----:B------:R-:W-:Y:S06]  /*169d0*/  BRA `(.L_x_5698) ;  /* 0xffffffc000ec7947 */ /* 0x000fec000383ffff */
.L_x_5623:
[----:B0-----:R0:W2:Y:S02]  /*169e0*/  SYNCS.PHASECHK.TRANS64.TRYWAIT P0, [R23+URZ+0x28c20], R0 ;  /* 0x028c2000170075a7 */ /* 0x0010a4000800017f */
[----:B--2---:R-:W-:Y:S05]  /*169f0*/  @!P0 NANOSLEEP.SYNCS 0x989680 ;  /* 0x009896800000895d */ /* 0x004fea0003900000 */
[----:B------:R-:W2:Y:S02]  /*16a00*/  @!P0 SYNCS.PHASECHK.TRANS64 P0, [R23+URZ+0x28c20], R0 ;  /* 0x028c2000170085a7 */ /* 0x000ea4000800007f */
[----:B--2---:R-:W-:Y:S05]  /*16a10*/  @!P0 BRA `(.L_x_5623) ;  /* 0xfffffffc00f08947 */ /* 0x004fea000383ffff */
[----:B------:R-:W-:Y:S05]  /*16a20*/  BRA `(.L_x_5699) ;  /* 0xffffffc400487947 */ /* 0x000fea000383ffff */
.L_x_5626:
[----:B0-----:R0:W2:Y:S02]  /*16a30*/  SYNCS.PHASECHK.TRANS64.TRYWAIT P0, [R27+URZ+0x28c60], R0 ;  /* 0x028c60001b0075a7 */ /* 0x0010a4000800017f */
[----:B--2---:R-:W-:Y:S05]  /*16a40*/  @!P0 NANOSLEEP.SYNCS 0x989680 ;  /* 0x009896800000895d */ /* 0x004fea0003900000 */
[----:B------:R-:W2:Y:S02]  /*16a50*/  @!P0 SYNCS.PHASECHK.TRANS64 P0, [R27+URZ+0x28c60], R0 ;  /* 0x028c60001b0085a7 */ /* 0x000ea4000800007f */
[----:B--2---:R-:W-:Y:S05]  /*16a60*/  @!P0 BRA `(.L_x_5626) ;  /* 0xfffffffc00f08947 */ /* 0x004fea000383ffff */
[----:B------:R-:W-:Y:S05]  /*16a70*/  BRA `(.L_x_5700) ;  /* 0xffffffc400587947 */ /* 0x000fea000383ffff */
.L_x_5627:
        /* <DEDUP_REMOVED lines=8> */
.L_x_5702:
[----:B------:R-:W-:Y:S05]  /*16b00*/  BSYNC B0 ;  /* 0x0000000000007941 */ /* 0x000fea0003800000 */
.L_x_5701:
        /* <DEDUP_REMOVED lines=15> */
.L_x_5703:
        /* <DEDUP_REMOVED lines=39> */
.L_x_5704:
[----:B------:R-:W-:Y:S02]  /*16e70*/  IMAD.MOV.U32 R13, RZ, RZ, R4 ;  /* 0x000000ffff0d7224 */ /* 0x000fe400078e0004 */
[----:B------:R-:W-:-:S07]  /*16e80*/  IMAD.MOV.U32 R3, RZ, RZ, R14 ;  /* 0x000000ffff037224 */ /* 0x000fce00078e000e */
[----:B------:R-:W-:Y:S05]  /*16e90*/  WARPSYNC.COLLECTIVE R15, `(.L_x_5705) ;  /* 0x000000000f087348 */ /* 0x000fea0003c00000 */
[----:B------:R0:W1:Y:S02]  /*16ea0*/  SHFL.IDX P6, R14, R13, R12, R11 ;  /* 0x0000000c0d0e7389 */ /* 0x00006400000c000b */
[----:B01----:R-:W-:Y:S01]  /*16eb0*/  ENDCOLLECTIVE ;  /* 0x000000000000791b */ /* 0x003fe20003800000 */
.L_x_5705:
        /* <DEDUP_REMOVED lines=29> */
.L_x_5706:
[----:B------:R-:W-:Y:S02]  /*17090*/  IMAD.MOV.U32 R13, RZ, RZ, R4 ;  /* 0x000000ffff0d7224 */ /* 0x000fe400078e0004 */
[----:B------:R-:W-:-:S07]  /*170a0*/  IMAD.MOV.U32 R7, RZ, RZ, R14 ;  /* 0x000000ffff077224 */ /* 0x000fce00078e000e */
[----:B------:R-:W-:Y:S05]  /*170b0*/  WARPSYNC.COLLECTIVE R15, `(.L_x_5707) ;  /* 0x000000000f087348 */ /* 0x000fea0003c00000 */
[----:B------:R0:W1:Y:S02]  /*170c0*/  SHFL.IDX P6, R14, R13, R12, R11 ;  /* 0x0000000c0d0e7389 */ /* 0x00006400000c000b */
[----:B01----:R-:W-:Y:S01]  /*170d0*/  ENDCOLLECTIVE ;  /* 0x000000000000791b */ /* 0x003fe20003800000 */
.L_x_5707:
        /* <DEDUP_REMOVED lines=29> */
.L_x_5708:
[----:B------:R-:W-:Y:S02]  /*172b0*/  IMAD.MOV.U32 R13, RZ, RZ, R4 ;  /* 0x000000ffff0d7224 */ /* 0x000fe400078e0004 */
[----:B------:R-:W-:-:S07]  /*172c0*/  IMAD.MOV.U32 R6, RZ, RZ, R14 ;  /* 0x000000ffff067224 */ /* 0x000fce00078e000e */
[----:B------:R-:W-:Y:S05]  /*172d0*/  WARPSYNC.COLLECTIVE R15, `(.L_x_5709) ;  /* 0x000000000f087348 */ /* 0x000fea0003c00000 */
[----:B------:R0:W1:Y:S02]  /*172e0*/  SHFL.IDX P6, R14, R13, R12, R11 ;  /* 0x0000000c0d0e7389 */ /* 0x00006400000c000b */
[----:B01----:R-:W-:Y:S01]  /*172f0*/  ENDCOLLECTIVE ;  /* 0x000000000000791b */ /* 0x003fe20003800000 */
.L_x_5709:
[----:B------:R-:W-:Y:S01]  /*17300*/  MOV R2, R14 ;  /* 0x0000000e00027202 */ /* 0x000fe20000000f00 */
[----:B------:R-:W-:Y:S06]  /*17310*/  BRA `(.L_x_5710) ;  /* 0xffffffc000e87947 */ /* 0x000fec000383ffff */
.L_x_5634:
[----:B0-----:R0:W2:Y:S02]  /*17320*/  SYNCS.PHASECHK.TRANS64.TRYWAIT P0, [R6+URZ+0x28c40], R17 ;  /* 0x028c4011060075a7 */ /* 0x0010a4000800017f */
[----:B--2---:R-:W-:Y:S05]  /*17330*/  @!P0 NANOSLEEP.SYNCS 0x989680 ;  /* 0x009896800000895d */ /* 0x004fea0003900000 */
[----:B------:R-:W2:Y:S02]  /*17340*/  @!P0 SYNCS.PHASECHK.TRANS64 P0, [R6+URZ+0x28c40], R17 ;  /* 0x028c4011060085a7 */ /* 0x000ea4000800007f */
[----:B--2---:R-:W-:Y:S05]  /*17350*/  @!P0 BRA `(.L_x_5634) ;  /* 0xfffffffc00f08947 */ /* 0x004fea000383ffff */
[----:B------:R-:W-:Y:S05]  /*17360*/  BRA `(.L_x_5711) ;  /* 0xffffffc8007c7947 */ /* 0x000fea000383ffff */
.L_x_5635:
        /* <DEDUP_REMOVED lines=8> */
.L_x_5713:
[----:B------:R-:W-:Y:S05]  /*173f0*/  BSYNC B1 ;  /* 0x0000000000017941 */ /* 0x000fea0003800000 */
.L_x_5712:
        /* <DEDUP_REMOVED lines=9> */
.L_x_5714:
[----:B------:R-:W-:Y:S02]  /*17490*/  IMAD.MOV.U32 R13, RZ, RZ, R27 ;  /* 0x000000ffff0d7224 */ /* 0x000fe400078e001b */
[----:B------:R-:W-:Y:S02]  /*174a0*/  IMAD.MOV.U32 R12, RZ, RZ, 0x1 ;  /* 0x00000001ff0c7424 */ /* 0x000fe400078e00ff */
[----:B------:R-:W-:-:S07]  /*174b0*/  IMAD.MOV.U32 R2, RZ, RZ, R14 ;  /* 0x000000ffff027224 */ /* 0x000fce00078e000e */
[----:B------:R-:W-:Y:S05]  /*174c0*/  WARPSYNC.COLLECTIVE R15, `(.L_x_5715) ;  /* 0x000000000f087348 */ /* 0x000fea0003c00000 */
[----:B------:R0:W1:Y:S02]  /*174d0*/  SHFL.IDX P6, R14, R13, R12, R11 ;  /* 0x0000000c0d0e7389 */ /* 0x00006400000c000b */
[----:B01----:R-:W-:Y:S01]  /*174e0*/  ENDCOLLECTIVE ;  /* 0x000000000000791b */ /* 0x003fe20003800000 */
.L_x_5715:
        /* <DEDUP_REMOVED lines=11> */
.L_x_5716:
[----:B------:R-:W-:Y:S02]  /*175a0*/  IMAD.MOV.U32 R13, RZ, RZ, R27 ;  /* 0x000000ffff0d7224 */ /* 0x000fe400078e001b */
[----:B------:R-:W-:Y:S02]  /*175b0*/  IMAD.MOV.U32 R12, RZ, RZ, 0x2 ;  /* 0x00000002ff0c7424 */ /* 0x000fe400078e00ff */
[----:B------:R-:W-:-:S07]  /*175c0*/  IMAD.MOV.U32 R2, RZ, RZ, R14 ;  /* 0x000000ffff027224 */ /* 0x000fce00078e000e */
[----:B------:R-:W-:Y:S05]  /*175d0*/  WARPSYNC.COLLECTIVE R15, `(.L_x_5717) ;  /* 0x000000000f087348 */ /* 0x000fea0003c00000 */
[----:B------:R0:W1:Y:S02]  /*175e0*/  SHFL.IDX P6, R14, R13, R12, R11 ;  /* 0x0000000c0d0e7389 */ /* 0x00006400000c000b */
[----:B01----:R-:W-:Y:S01]  /*175f0*/  ENDCOLLECTIVE ;  /* 0x000000000000791b */ /* 0x003fe20003800000 */
.L_x_5717:
        /* <DEDUP_REMOVED lines=11> */
.L_x_5718:
[----:B------:R-:W-:Y:S02]  /*176b0*/  IMAD.MOV.U32 R13, RZ, RZ, R27 ;  /* 0x000000ffff0d7224 */ /* 0x000fe400078e001b */
[----:B------:R-:W-:Y:S02]  /*176c0*/  IMAD.MOV.U32 R12, RZ, RZ, 0x3 ;  /* 0x00000003ff0c7424 */ /* 0x000fe400078e00ff */
[----:B------:R-:W-:-:S07]  /*176d0*/  IMAD.MOV.U32 R2, RZ, RZ, R14 ;  /* 0x000000ffff027224 */ /* 0x000fce00078e000e */
[----:B------:R-:W-:Y:S05]  /*176e0*/  WARPSYNC.COLLECTIVE R15, `(.L_x_5719) ;  /* 0x000000000f087348 */ /* 0x000fea0003c00000 */
[----:B------:R0:W1:Y:S02]  /*176f0*/  SHFL.IDX P6, R14, R13, R12, R11 ;  /* 0x0000000c0d0e7389 */ /* 0x00006400000c000b */
[----:B01----:R-:W-:Y:S01]  /*17700*/  ENDCOLLECTIVE ;  /* 0x000000000000791b */ /* 0x003fe20003800000 */
.L_x_5719:
        /* <DEDUP_REMOVED lines=11> */
.L_x_5720:
[----:B------:R-:W-:Y:S01]  /*177c0*/  IMAD.MOV.U32 R2, RZ, RZ, R14 ;  /* 0x000000ffff027224 */ /* 0x000fe200078e000e */
[----:B------:R-:W-:Y:S06]  /*177d0*/  BRA `(.L_x_5721) ;  /* 0xffffffc8000c7947 */ /* 0x000fec000383ffff */
.L_x_5640:
[----:B---3--:R3:W4:Y:S02]  /*177e0*/  SYNCS.PHASECHK.TRANS64.TRYWAIT P0, [R6+URZ+0x28c60], R17 ;  /* 0x028c6011060075a7 */ /* 0x008724000800017f */
[----:B----4-:R-:W-:Y:S05]  /*177f0*/  @!P0 NANOSLEEP.SYNCS 0x989680 ;  /* 0x009896800000895d */ /* 0x010fea0003900000 */
[----:B------:R-:W4:Y:S02]  /*17800*/  @!P0 SYNCS.PHASECHK.TRANS64 P0, [R6+URZ+0x28c60], R17 ;  /* 0x028c6011060085a7 */ /* 0x000f24000800007f */
[----:B----4-:R-:W-:Y:S05]  /*17810*/  @!P0 BRA `(.L_x_5640) ;  /* 0xfffffffc00f08947 */ /* 0x010fea000383ffff */
[----:B------:R-:W-:Y:S05]  /*17820*/  BRA `(.L_x_5722) ;  /* 0xffffffc8005c7947 */ /* 0x000fea000383ffff */
.L_x_5641:
[----:B------:R-:W-:Y:S01]  /*17830*/  BSSY B1, `(.L_x_5723) ;  /* 0x0000008000017945 */ /* 0x000fe20003800000 */
[----:B------:R-:W-:Y:S01]  /*17840*/  IMAD.MOV.U32 R13, RZ, RZ, R10 ;  /* 0x000000ffff0d7224 */ /* 0x000fe200078e000a */
[----:B------:R-:W-:Y:S01]  /*17850*/  MOV R12, RZ ;  /* 0x000000ff000c7202 */ /* 0x000fe20000000f00 */
[----:B------:R-:W-:Y:S02]  /*17860*/  IMAD.MOV.U32 R11, RZ, RZ, 0x181f ;  /* 0x0000181fff0b7424 */ /* 0x000fe400078e00ff */
[----:B------:R-:W-:-:S07]  /*17870*/  IMAD.MOV.U32 R15, RZ, RZ, -0x1 ;  /* 0xffffffffff0f7424 */ /* 0x000fce00078e00ff */
[----:B-12---:R-:W-:Y:S05]  /*17880*/  WARPSYNC.COLLECTIVE R15, `(.L_x_5724) ;  /* 0x000000000f087348 */ /* 0x006fea0003c00000 */
[----:B------:R0:W3:Y:S02]  /*17890*/  SHFL.IDX P6, R14, R13, R12, R11 ;  /* 0x0000000c0d0e7389 */ /* 0x0000e400000c000b */
[----:B0123--:R-:W-:Y:S01]  /*178a0*/  ENDCOLLECTIVE ;  /* 0x000000000000791b */ /* 0x00ffe20003800000 */
.L_x_5724:
[----:B------:R-:W-:Y:S05]  /*178b0*/  BSYNC B1 ;  /* 0x0000000000017941 */ /* 0x000fea0003800000 */
.L_x_5723:
        /* <DEDUP_REMOVED lines=13> */
.L_x_5725:
        /* <DEDUP_REMOVED lines=17> */
.L_x_5726:
        /* <DEDUP_REMOVED lines=16> */
.L_x_5727:
        /* <DEDUP_REMOVED lines=19> */
.L_x_5728:
        /* <DEDUP_REMOVED lines=14> */
.L_x_5729:
        /* <DEDUP_REMOVED lines=16> */
.L_x_5730:
        /* <DEDUP_REMOVED lines=14> */
.L_x_5731:
[----:B------:R-:W-:Y:S05]  /*17f90*/  BRA `(.L_x_5732) ;  /* 0xffffffc400c87947 */ /* 0x000fea000383ffff */
.L_x_5649:
        /* <DEDUP_REMOVED lines=8> */
.L_x_5734:
[----:B------:R-:W-:Y:S05]  /*18020*/  BSYNC B0 ;  /* 0x0000000000007941 */ /* 0x000fea0003800000 */
.L_x_5733:
[----:B------:R-:W-:Y:S01]  /*18030*/  IMAD.MOV.U32 R13, RZ, RZ, R16 ;  /* 0x000000ffff0d7224 */ /* 0x000fe200078e0010 */
[----:B------:R-:W-:Y:S01]  /*18040*/  MOV R12, 0x1 ;  /* 0x00000001000c7802 */ /* 0x000fe20000000f00 */
[----:B------:R-:W-:Y:S02]  /*18050*/  IMAD.MOV.U32 R11, RZ, RZ, 0x1f ;  /* 0x0000001fff0b7424 */ /* 0x000fe400078e00ff */
[----:B------:R-:W-:Y:S02]  /*18060*/  IMAD.MOV.U32 R15, RZ, RZ, -0x1 ;  /* 0xffffffffff0f7424 */ /* 0x000fe400078e00ff */
[----:B------:R-:W-:Y:S02]  /*18070*/  IMAD.IADD R7, R19, 0x1, R8 ;  /* 0x0000000113077824 */ /* 0x000fe400078e0208 */
[----:B------:R-:W-:-:S07]  /*18080*/  IMAD.MOV.U32 R0, RZ, RZ, R14 ;  /* 0x000000ffff007224 */ /* 0x000fce00078e000e */
[----:B------:R-:W-:Y:S05]  /*18090*/  WARPSYNC.COLLECTIVE R15, `(.L_x_5735) ;  /* 0x000000000f087348 */ /* 0x000fea0003c00000 */
[----:B------:R0:W1:Y:S02]  /*180a0*/  SHFL.IDX P6, R14, R13, R12, R11 ;  /* 0x0000000c0d0e7389 */ /* 0x00006400000c000b */
[----:B01----:R-:W-:Y:S01]  /*180b0*/  ENDCOLLECTIVE ;  /* 0x000000000000791b */ /* 0x003fe20003800000 */
.L_x_5735:
        /* <DEDUP_REMOVED lines=18> */
.L_x_5736:
[----:B------:R-:W-:Y:S01]  /*181e0*/  IMAD.MOV.U32 R12, RZ, RZ, 0x2 ;  /* 0x00000002ff0c7424 */ /* 0x000fe200078e00ff */
[----:B------:R-:W-:-:S05]  /*181f0*/  SEL R4, R14, RZ, P1 ;  /* 0x000000ff0e047207 */ /* 0x000fca0000800000 */
[----:B------:R-:W-:-:S04]  /*18200*/  IMAD.IADD R4, R17, 0x1, R4 ;  /* 0x0000000111047824 */ /* 0x000fc800078e0204 */
[----:B------:R-:W-:-:S07]  /*18210*/  IMAD.MOV.U32 R13, RZ, RZ, R4 ;  /* 0x000000ffff0d7224 */ /* 0x000fce00078e0004 */
[----:B------:R-:W-:Y:S05]  /*18220*/  WARPSYNC.COLLECTIVE R15, `(.L_x_5737) ;  /* 0x000000000f087348 */ /* 0x000fea0003c00000 */
[----:B------:R0:W1:Y:S02]  /*18230*/  SHFL.UP P6, R14, R13, R12, R11 ;  /* 0x0400000c0d0e7389 */ /* 0x00006400000c000b */
[----:B01----:R-:W-:Y:S01]  /*18240*/  ENDCOLLECTIVE ;  /* 0x000000000000791b */ /* 0x003fe20003800000 */
.L_x_5737:
[----:B------:R-:W-:Y:S01]  /*18250*/  IMAD.MOV.U32 R12, RZ, RZ, 0x4 ;  /* 0x00000004ff0c7424 */ /* 0x000fe200078e00ff */
[----:B------:R-:W-:-:S05]  /*18260*/  SEL R3, R14, RZ, P2 ;  /* 0x000000ff0e037207 */ /* 0x000fca0001000000 */
[----:B------:R-:W-:-:S04]  /*18270*/  IMAD.IADD R6, R4, 0x1, R3 ;  /* 0x0000000104067824 */ /* 0x000fc800078e0203 */
[----:B------:R-:W-:-:S07]  /*18280*/  IMAD.MOV.U32 R13, RZ, RZ, R6 ;  /* 0x000000ffff0d7224 */ /* 0x000fce00078e0006 */
[----:B------:R-:W-:Y:S05]  /*18290*/  WARPSYNC.COLLECTIVE R15, `(.L_x_5738) ;  /* 0x000000000f087348 */ /* 0x000fea0003c00000 */
[----:B------:R0:W1:Y:S02]  /*182a0*/  SHFL.UP P6, R14, R13, R12, R11 ;  /* 0x0400000c0d0e7389 */ /* 0x00006400000c000b */
[----:B01----:R-:W-:Y:S01]  /*182b0*/  ENDCOLLECTIVE ;  /* 0x000000000000791b */ /* 0x003fe20003800000 */
.L_x_5738:
[----:B------:R-:W-:Y:S01]  /*182c0*/  IMAD.MOV.U32 R12, RZ, RZ, 0x8 ;  /* 0x00000008ff0c7424 */ /* 0x000fe200078e00ff */
[----:B------:R-:W-:-:S05]  /*182d0*/  SEL R3, R14, RZ, P3 ;  /* 0x000000ff0e037207 */ /* 0x000fca0001800000 */
[----:B------:R-:W-:-:S04]  /*182e0*/  IMAD.IADD R2, R6, 0x1, R3 ;  /* 0x0000000106027824 */ /* 0x000fc800078e0203 */
[----:B------:R-:W-:-:S07]  /*182f0*/  IMAD.MOV.U32 R13, RZ, RZ, R2 ;  /* 0x000000ffff0d7224 */ /* 0x000fce00078e0002 */
[----:B------:R-:W-:Y:S05]  /*18300*/  WARPSYNC.COLLECTIVE R15, `(.L_x_5739) ;  /* 0x000000000f087348 */ /* 0x000fea0003c00000 */
[----:B------:R0:W1:Y:S02]  /*18310*/  SHFL.UP P6, R14, R13, R12, R11 ;  /* 0x0400000c0d0e7389 */ /* 0x00006400000c000b */
[----:B01----:R-:W-:Y:S01]  /*18320*/  ENDCOLLECTIVE ;  /* 0x000000000000791b */ /* 0x003fe20003800000 */
.L_x_5739:
[----:B------:R-:W-:Y:S01]  /*18330*/  IMAD.MOV.U32 R12, RZ, RZ, 0x10 ;  /* 0x00000010ff0c7424 */ /* 0x000fe200078e00ff */
[----:B------:R-:W-:-:S05]  /*18340*/  SEL R3, R14, RZ, P4 ;  /* 0x000000ff0e037207 */ /* 0x000fca0002000000 */
[----:B------:R-:W-:-:S04]  /*18350*/  IMAD.IADD R3, R2, 0x1, R3 ;  /* 0x0000000102037824 */ /* 0x000fc800078e0203 */
[----:B------:R-:W-:-:S07]  /*18360*/  IMAD.MOV.U32 R13, RZ, RZ, R3 ;  /* 0x000000ffff0d7224 */ /* 0x000fce00078e0003 */
[----:B------:R-:W-:Y:S05]  /*18370*/  WARPSYNC.COLLECTIVE R15, `(.L_x_5740) ;  /* 0x000000000f087348 */ /* 0x000fea0003c00000 */
[----:B------:R0:W1:Y:S02]  /*18380*/  SHFL.UP P6, R14, R13, R12, R11 ;  /* 0x0400000c0d0e7389 */ /* 0x00006400000c000b */
[----:B01----:R-:W-:Y:S01]  /*18390*/  ENDCOLLECTIVE ;  /* 0x000000000000791b */ /* 0x003fe20003800000 */
.L_x_5740:
        /* <DEDUP_REMOVED lines=8> */
.L_x_5741:
[----:B------:R-:W-:Y:S05]  /*18420*/  BRA `(.L_x_5742) ;  /* 0xffffffc8005c7947 */ /* 0x000fea000383ffff */
.L_x_5654:
        /* <DEDUP_REMOVED lines=8> */
.L_x_5744:
[----:B------:R-:W-:Y:S05]  /*184b0*/  BSYNC B0 ;  /* 0x0000000000007941 */ /* 0x000fea0003800000 */
.L_x_5743:
[----:B------:R-:W-:Y:S01]  /*184c0*/  SEL R14, R14, RZ, P1 ;  /* 0x000000ff0e0e7207 */ /* 0x000fe20000800000 */
[----:B------:R-:W-:Y:S01]  /*184d0*/  IMAD.MOV.U32 R12, RZ, RZ, 0x2 ;  /* 0x00000002ff0c7424 */ /* 0x000fe200078e00ff */
[----:B------:R-:W-:Y:S01]  /*184e0*/  MOV R11, RZ ;  /* 0x000000ff000b7202 */ /* 0x000fe20000000f00 */
[----:B------:R-:W-:Y:S02]  /*184f0*/  IMAD.MOV.U32 R15, RZ, RZ, -0x1 ;  /* 0xffffffffff0f7424 */ /* 0x000fe400078e00ff */
[----:B------:R-:W-:-:S07]  /*18500*/  IMAD.IADD R13, R17, 0x1, R14 ;  /* 0x00000001110d7824 */ /* 0x000fce00078e020e */
[----:B------:R-:W-:Y:S05]  /*18510*/  WARPSYNC.COLLECTIVE R15, `(.L_x_5745) ;  /* 0x000000000f087348 */ /* 0x000fea0003c00000 */
[----:B------:R0:W1:Y:S02]  /*18520*/  SHFL.UP P6, R14, R13, R12, R11 ;  /* 0x0400000c0d0e7389 */ /* 0x00006400000c000b */
[----:B01----:R-:W-:Y:S01]  /*18530*/  ENDCOLLECTIVE ;  /* 0x000000000000791b */ /* 0x003fe20003800000 */
.L_x_5745:
[----:B------:R-:W-:Y:S01]  /*18540*/  IMAD.MOV.U32 R12, RZ, RZ, 0x4 ;  /* 0x00000004ff0c7424 */ /* 0x000fe200078e00ff */
[----:B------:R-:W-:-:S05]  /*18550*/  SEL R2, R14, RZ, P2 ;  /* 0x000000ff0e027207 */ /* 0x000fca0001000000 */
[----:B------:R-:W-:-:S04]  /*18560*/  IMAD.IADD R2, R13, 0x1, R2 ;  /* 0x000000010d027824 */ /* 0x000fc800078e0202 */
[----:B------:R-:W-:-:S07]  /*18570*/  IMAD.MOV.U32 R13, RZ, RZ, R2 ;  /* 0x000000ffff0d7224 */ /* 0x000fce00078e0002 */
[----:B------:R-:W-:Y:S05]  /*18580*/  WARPSYNC.COLLECTIVE R15, `(.L_x_5746) ;  /* 0x000000000f087348 */ /* 0x000fea0003c00000 */
[----:B------:R0:W1:Y:S02]  /*18590*/  SHFL.UP P6, R14, R13, R12, R11 ;  /* 0x0400000c0d0e7389 */ /* 0x00006400000c000b */
[----:B01----:R-:W-:Y:S01]  /*185a0*/  ENDCOLLECTIVE ;  /* 0x000000000000791b */ /* 0x003fe20003800000 */
.L_x_5746:
[----:B------:R-:W-:Y:S01]  /*185b0*/  IMAD.MOV.U32 R12, RZ, RZ, 0x8 ;  /* 0x00000008ff0c7424 */ /* 0x000fe200078e00ff */
[----:B------:R-:W-:-:S05]  /*185c0*/  SEL R3, R14, RZ, P3 ;  /* 0x000000ff0e037207 */ /* 0x000fca0001800000 */
[----:B------:R-:W-:-:S04]  /*185d0*/  IMAD.IADD R3, R2, 0x1, R3 ;  /* 0x0000000102037824 */ /* 0x000fc800078e0203 */
[----:B------:R-:W-:-:S07]  /*185e0*/  IMAD.MOV.U32 R13, RZ, RZ, R3 ;  /* 0x000000ffff0d7224 */ /* 0x000fce00078e0003 */
[----:B------:R-:W-:Y:S05]  /*185f0*/  WARPSYNC.COLLECTIVE R15, `(.L_x_5747) ;  /* 0x000000000f087348 */ /* 0x000fea0003c00000 */
[----:B------:R0:W1:Y:S02]  /*18600*/  SHFL.UP P6, R14, R13, R12, R11 ;  /* 0x0400000c0d0e7389 */ /* 0x00006400000c000b */
[----:B01----:R-:W-:Y:S01]  /*18610*/  ENDCOLLECTIVE ;  /* 0x000000000000791b */ /* 0x003fe20003800000 */
.L_x_5747:
[----:B------:R-:W-:Y:S01]  /*18620*/  IMAD.MOV.U32 R12, RZ, RZ, 0x10 ;  /* 0x00000010ff0c7424 */ /* 0x000fe200078e00ff */
[----:B------:R-:W-:-:S05]  /*18630*/  SEL R4, R14, RZ, P4 ;  /* 0x000000ff0e047207 */ /* 0x000fca0002000000 */
[----:B------:R-:W-:-:S04]  /*18640*/  IMAD.IADD R4, R3, 0x1, R4 ;  /* 0x0000000103047824 */ /* 0x000fc800078e0204 */
[----:B------:R-:W-:-:S07]  /*18650*/  IMAD.MOV.U32 R13, RZ, RZ, R4 ;  /* 0x000000ffff0d7224 */ /* 0x000fce00078e0004 */
[----:B------:R-:W-:Y:S05]  /*18660*/  WARPSYNC.COLLECTIVE R15, `(.L_x_5748) ;  /* 0x000000000f087348 */ /* 0x000fea0003c00000 */
[----:B------:R0:W1:Y:S02]  /*18670*/  SHFL.UP P6, R14, R13, R12, R11 ;  /* 0x0400000c0d0e7389 */ /* 0x00006400000c000b */
[----:B01----:R-:W-:Y:S01]  /*18680*/  ENDCOLLECTIVE ;  /* 0x000000000000791b */ /* 0x003fe20003800000 */
.L_x_5748:
        /* <DEDUP_REMOVED lines=8> */
.L_x_5749:
[----:B------:R-:W-:Y:S05]  /*18710*/  BRA `(.L_x_5750) ;  /* 0xffffffc8003c7947 */ /* 0x000fea000383ffff */
.L_x_5656:
[----:B------:R-:W-:Y:S01]  /*18720*/  BSSY B0, `(.L_x_5751) ;  /* 0x0000006000007945 */ /* 0x000fe20003800000 */
[----:B------:R-:W-:Y:S01]  /*18730*/  PLOP3.LUT P6, PT, P6, PT, PT, 0x8, 0x0 ;  /* 0x000000000000781c */ /* 0x000fe200037ce170 */
[----:B------:R-:W-:-:S12]  /*18740*/  IMAD.MOV.U32 R15, RZ, RZ, -0x1 ;  /* 0xffffffffff0f7424 */ /* 0x000fd800078e00ff */
[----:B01----:R-:W-:Y:S05]  /*18750*/  WARPSYNC.COLLECTIVE R15, `(.L_x_5752) ;  /* 0x000000000f087348 */ /* 0x003fea0003c00000 */
[----:B------:R-:W-:Y:S01]  /*18760*/  VOTE.ANY R14, PT, P6 ;  /* 0x00000000000e7806 */ /* 0x000fe200030e0100 */
[----:B01----:R-:W-:Y:S06]  /*18770*/  ENDCOLLECTIVE ;  /* 0x000000000000791b */ /* 0x003fec0003800000 */
.L_x_5752:
[----:B------:R-:W-:Y:S05]  /*18780*/  BSYNC B0 ;  /* 0x0000000000007941 */ /* 0x000fea0003800000 */
.L_x_5751:
        /* <DEDUP_REMOVED lines=9> */
.L_x_5753:
[----:B------:R-:W-:Y:S01]  /*18820*/  IMAD.MOV.U32 R17, RZ, RZ, R14 ;  /* 0x000000ffff117224 */ /* 0x000fe200078e000e */
[----:B------:R-:W-:Y:S06]  /*18830*/  BRA `(.L_x_5754) ;  /* 0xffffffc8002c7947 */ /* 0x000fec000383ffff */
.L_x_5658:
[----:B------:R-:W-:Y:S01]  /*18840*/  BSSY B0, `(.L_x_5755) ;  /* 0x0000007000007945 */ /* 0x000fe20003800000 */
[----:B------:R-:W-:Y:S02]  /*18850*/  IMAD.MOV.U32 R13, RZ, RZ, R2 ;  /* 0x000000ffff0d7224 */ /* 0x000fe400078e0002 */
[----:B------:R-:W-:Y:S02]  /*18860*/  IMAD.MOV.U32 R11, RZ, RZ, 0x1f ;  /* 0x0000001fff0b7424 */ /* 0x000fe400078e00ff */
[----:B------:R-:W-:-:S07]  /*18870*/  IMAD.MOV.U32 R15, RZ, RZ, -0x1 ;  /* 0xffffffffff0f7424 */ /* 0x000fce00078e00ff */
[----:B0123--:R-:W-:Y:S05]  /*18880*/  WARPSYNC.COLLECTIVE R15, `(.L_x_5756) ;  /* 0x000000000f087348 */ /* 0x00ffea0003c00000 */
[----:B------:R4:W0:Y:S02]  /*18890*/  SHFL.IDX P6, R14, R13, R12, R11 ;  /* 0x0000000c0d0e7389 */ /* 0x00082400000c000b */
[----:B01234-:R-:W-:Y:S01]  /*188a0*/  ENDCOLLECTIVE ;  /* 0x000000000000791b */ /* 0x01ffe20003800000 */
.L_x_5756:
[----:B------:R-:W-:Y:S05]  /*188b0*/  BSYNC B0 ;  /* 0x0000000000007941 */ /* 0x000fea0003800000 */
.L_x_5755:
[----:B------:R-:W-:Y:S05]  /*188c0*/  BRA `(.L_x_5657) ;  /* 0xffffffc800247947 */ /* 0x000fea000383ffff */
.L_x_5662:
[----:B0-----:R0:W1:Y:S02]  /*188d0*/  SYNCS.PHASECHK.TRANS64.TRYWAIT P0, [R5+URZ+0x28c20], R0 ;  /* 0x028c2000050075a7 */ /* 0x001064000800017f */
[----:B-1----:R-:W-:Y:S05]  /*188e0*/  @!P0 NANOSLEEP.SYNCS 0x989680 ;  /* 0x009896800000895d */ /* 0x002fea0003900000 */
[----:B------:R-:W1:Y:S02]  /*188f0*/  @!P0 SYNCS.PHASECHK.TRANS64 P0, [R5+URZ+0x28c20], R0 ;  /* 0x028c2000050085a7 */ /* 0x000e64000800007f */
[----:B-1----:R-:W-:Y:S05]  /*18900*/  @!P0 BRA `(.L_x_5662) ;  /* 0xfffffffc00f08947 */ /* 0x002fea000383ffff */
[----:B------:R-:W-:Y:S05]  /*18910*/  BRA `(.L_x_5757) ;  /* 0xffffffcc009c7947 */ /* 0x000fea000383ffff */
.L_x_5663:
        /* <DEDUP_REMOVED lines=11> */
.L_x_5759:
[----:B------:R-:W-:Y:S05]  /*189d0*/  BSYNC B0 ;  /* 0x0000000000007941 */ /* 0x000fea0003800000 */
.L_x_5758:
[----:B------:R-:W-:Y:S05]  /*189e0*/  BRA `(.L_x_5760) ;  /* 0xffffffcc00847947 */ /* 0x000fea000383ffff */
.L_x_5666:
[----:B------:R-:W-:Y:S01]  /*189f0*/  BSSY B1, `(.L_x_5761) ;  /* 0x0000006000017945 */ /* 0x000fe20003800000 */
[----:B------:R-:W-:-:S07]  /*18a00*/  IMAD.MOV.U32 R15, RZ, RZ, -0x1 ;  /* 0xffffffffff0f7424 */ /* 0x000fce00078e00ff */
[----:B0-234-:R-:W-:Y:S05]  /*18a10*/  WARPSYNC.COLLECTIVE R15, `(.L_x_5762) ;  /* 0x000000000f0c7348 */ /* 0x01dfea0003c00000 */
[----:B------:R-:W-:Y:S02]  /*18a20*/  ELECT P6, UR62, PT ;  /* 0x00000000003e782f */ /* 0x000fe400038c0000 */
[----:B------:R-:W-:Y:S01]  /*18a30*/  MOV R14, UR62 ;  /* 0x0000003e000e7c02 */ /* 0x000fe20008000f00 */
[----:B0-234-:R-:W-:Y:S10]  /*18a40*/  ENDCOLLECTIVE ;  /* 0x000000000000791b */ /* 0x01dff40003800000 */
.L_x_5762:
[----:B------:R-:W-:Y:S05]  /*18a50*/  BSYNC B1 ;  /* 0x0000000000017941 */ /* 0x000fea0003800000 */
.L_x_5761:
[----:B------:R-:W-:Y:S05]  /*18a60*/  BRA `(.L_x_5763) ;  /* 0xffffffcc007c7947 */ /* 0x000fea000383ffff */
.L_x_5668:
[----:B0-----:R0:W1:Y:S02]  /*18a70*/  SYNCS.PHASECHK.TRANS64.TRYWAIT P1, [R3+URZ+0x28c40], R2 ;  /* 0x028c4002030075a7 */ /* 0x001064000802017f */
[----:B-1----:R-:W-:Y:S05]  /*18a80*/  @!P1 NANOSLEEP.SYNCS 0x989680 ;  /* 0x009896800000995d */ /* 0x002fea0003900000 */
[----:B------:R-:W1:Y:S02]  /*18a90*/  @!P1 SYNCS.PHASECHK.TRANS64 P1, [R3+URZ+0x28c40], R2 ;  /* 0x028c4002030095a7 */ /* 0x000e64000802007f */
[----:B-1----:R-:W-:Y:S05]  /*18aa0*/  @!P1 BRA `(.L_x_5668) ;  /* 0xfffffffc00f09947 */ /* 0x002fea000383ffff */
[----:B------:R-:W-:Y:S05]  /*18ab0*/  BRA `(.L_x_5764) ;  /* 0xffffffcc009c7947 */ /* 0x000fea000383ffff */
.L_x_5670:
[----:B-1----:R1:W0:Y:S02]  /*18ac0*/  SYNCS.PHASECHK.TRANS64.TRYWAIT P1, [R5+URZ+0x28c40], R0 ;  /* 0x028c4000050075a7 */ /* 0x002224000802017f */
[----:B0-----:R-:W-:Y:S05]  /*18ad0*/  @!P1 NANOSLEEP.SYNCS 0x989680 ;  /* 0x009896800000995d */ /* 0x001fea0003900000 */
[----:B------:R-:W0:Y:S02]  /*18ae0*/  @!P1 SYNCS.PHASECHK.TRANS64 P1, [R5+URZ+0x28c40], R0 ;  /* 0x028c4000050095a7 */ /* 0x000e24000802007f */
[----:B0-----:R-:W-:Y:S05]  /*18af0*/  @!P1 BRA `(.L_x_5670) ;  /* 0xfffffffc00f09947 */ /* 0x001fea000383ffff */
[----:B------:R-:W-:Y:S05]  /*18b00*/  BRA `(.L_x_5765) ;  /* 0xffffffcc00a87947 */ /* 0x000fea000383ffff */
.L_x_5672:
[----:B------:R0:W0:Y:S02]  /*18b10*/  SYNCS.PHASECHK.TRANS64.TRYWAIT P1, [R3+URZ+0x28c60], R2 ;  /* 0x028c6002030075a7 */ /* 0x000024000802017f */
[----:B0-----:R-:W-:Y:S05]  /*18b20*/  @!P1 NANOSLEEP.SYNCS 0x989680 ;  /* 0x009896800000995d */ /* 0x001fea0003900000 */
[----:B------:R-:W0:Y:S02]  /*18b30*/  @!P1 SYNCS.PHASECHK.TRANS64 P1, [R3+URZ+0x28c60], R2 ;  /* 0x028c6002030095a7 */ /* 0x000e24000802007f */
[----:B0-----:R-:W-:Y:S05]  /*18b40*/  @!P1 BRA `(.L_x_5672) ;  /* 0xfffffffc00f09947 */ /* 0x001fea000383ffff */
[----:B------:R-:W-:Y:S05]  /*18b50*/  BRA `(.L_x_5766) ;  /* 0xffffffcc00a47947 */ /* 0x000fea000383ffff */
.L_x_5767:
        /* <DEDUP_REMOVED lines=10> */
.L_x_15539:


//--------------------- .text._ZN7cutlass13device_kernelIN5flash11enable_sm90INS1_16FlashAttnFwdSm90INS1_25CollectiveMainloopFwdSm90ILi2EN4cute5tupleIJNS5_1CILi1EEES8_S8_EEENS6_IJNS7_ILi64EEESA_SA_EEELi512ENS_6half_tEfNS_4arch4Sm90ELb0ELb1ELb0ELb1ELb1ELb1ELb0ELb0ELb0ELb1ELb0ELb0EEENS1_21CollectiveEpilogueFwdINS6_IJSA_NS7_ILi512EEESA_EEES9_SC_SE_Li256ELb1ELb1ELb0ELb0EEENS1_36VarlenDynamicPersistentTileSchedulerILi64ELi64ELi256ELi128ELb0ELb1ELb1ELb1ELb0ELb1EEEEEEEEEvNT_6ParamsE --------------------------
	.section	.text._ZN7cutlass13device_kernelIN5flash11enable_sm90INS1_16FlashAttnFwdSm90INS1_25CollectiveMainloopFwdSm90ILi2EN4cute5tupleIJNS5_1CILi1EEES8_S8_EEENS6_IJNS7_ILi64EEESA_SA_EEELi512ENS_6half_tEfNS_4arch4Sm90ELb0ELb1ELb0ELb1ELb1ELb1ELb0ELb0ELb0ELb1ELb0ELb0EEENS1_21CollectiveEpilogueFwdINS6_IJSA_NS7_ILi512EEESA_EEES9_SC_SE_Li256ELb1ELb1ELb0ELb0EEENS1_36VarlenDynamicPersistentTileSchedulerILi64ELi64ELi256ELi128ELb0ELb1ELb1ELb1ELb0ELb1EEEEEEEEEvNT_6ParamsE,"ax",@progbits
	.align	128
.text._ZN7cutlass13device_kernelIN5flash11enable_sm90INS1_16FlashAttnFwdSm90INS1_25CollectiveMainloopFwdSm90ILi2EN4cute5tupleIJNS5_1CILi1EEES8_S8_EEENS6_IJNS7_ILi64EEESA_SA_EEELi512ENS_6half_tEfNS_4arch4Sm90ELb0ELb1ELb0ELb1ELb1ELb1ELb0ELb0ELb0ELb1ELb0ELb0EEENS1_21CollectiveEpilogueFwdINS6_IJSA_NS7_ILi512EEESA_EEES9_SC_SE_Li256ELb1ELb1ELb0ELb0EEENS1_36VarlenDynamicPersistentTileSchedulerILi64ELi64ELi256ELi128ELb0ELb1ELb1ELb1ELb0ELb1EEEEEEEEEvNT_6ParamsE:
        .type           _ZN7cutlass13device_kernelIN5flash11enable_sm90INS1_16FlashAttnFwdSm90INS1_25CollectiveMainloopFwdSm90ILi2EN4cute5tupleIJNS5_1CILi1EEES8_S8_EEENS6_IJNS7_ILi64EEESA_SA_EEELi512ENS_6half_tEfNS_4arch4Sm90ELb0ELb1ELb0ELb1ELb1ELb1ELb0ELb0ELb0ELb1ELb0ELb0EEENS1_21CollectiveEpilogueFwdINS6_IJSA_NS7_ILi512EEESA_EEES9_SC_SE_Li256ELb1ELb1ELb0ELb0EEENS1_36VarlenDynamicPersistentTileSchedulerILi64ELi64ELi256ELi128ELb0ELb1ELb1ELb1ELb0ELb1EEEEEEEEEvNT_6ParamsE,@function
        .size           _ZN7cutlass13device_kernelIN5flash11enable_sm90INS1_16FlashAttnFwdSm90INS1_25CollectiveMainloopFwdSm90ILi2EN4cute5tupleIJNS5_1CILi1EEES8_S8_EEENS6_IJNS7_ILi64EEESA_SA_EEELi512ENS_6half_tEfNS_4arch4Sm90ELb0ELb1ELb0ELb1ELb1ELb1ELb0ELb0ELb0ELb1ELb0ELb0EEENS1_21CollectiveEpilogueFwdINS6_IJSA_NS7_ILi512EEESA_EEES9_SC_SE_Li256ELb1ELb1ELb0ELb0EEENS1_36VarlenDynamicPersistentTileSchedulerILi64ELi64ELi256ELi128ELb0ELb1ELb1ELb1ELb0ELb1EEEEEEEEEvNT_6ParamsE,(.L_x_15540 - _ZN7cutlass13device_kernelIN5flash11enable_sm90INS1_16FlashAttnFwdSm90INS1_25CollectiveMainloopFwdSm90ILi2EN4cute5tupleIJNS5_1CILi1EEES8_S8_EEENS6_IJNS7_ILi64EEESA_SA_EEELi512ENS_6half_tEfNS_4arch4Sm90ELb0ELb1ELb0ELb1ELb1ELb1ELb0ELb0ELb0ELb1ELb0ELb0EEENS1_21CollectiveEpilogueFwdINS6_IJSA_NS7_ILi512EEESA_EEES9_SC_SE_Li256ELb1ELb1ELb0ELb0EEENS1_36VarlenDynamicPersistentTileSchedulerILi64ELi64ELi256ELi128ELb0ELb1ELb1ELb1ELb0ELb1EEEEEEEEEvNT_6ParamsE)
        .other          _ZN7cutlass13device_kernelIN5flash11enable_sm90INS1_16FlashAttnFwdSm90INS1_25CollectiveMainloopFwdSm90ILi2EN4cute5tupleIJNS5_1CILi1EEES8_S8_EEENS6_IJNS7_ILi64EEESA_SA_EEELi512ENS_6half_tEfNS_4arch4Sm90ELb0ELb1ELb0ELb1ELb1ELb1ELb0ELb0ELb0ELb1ELb0ELb0EEENS1_21CollectiveEpilogueFwdINS6_IJSA_NS7_ILi512EEESA_EEES9_SC_SE_Li256ELb1ELb1ELb0ELb0EEENS1_36VarlenDynamicPersistentTileSchedulerILi64ELi64ELi256ELi128ELb0ELb1ELb1ELb1ELb0ELb1EEEEEEEEEvNT_6ParamsE,@"STO_CUDA_ENTRY STV_DEFAULT"
_ZN7cutlass13device_kernelIN5flash11enable_sm90INS1_16FlashAttnFwdSm90INS1_25CollectiveMainloopFwdSm90ILi2EN4cute5tupleIJNS5_1CILi1EEES8_S8_EEENS6_IJNS7_ILi64EEESA_SA_EEELi512ENS_6half_tEfNS_4arch4Sm90ELb0ELb1ELb0ELb1ELb1ELb1ELb0ELb0ELb0ELb1ELb0ELb0EEENS1_21CollectiveEpilogueFwdINS6_IJSA_NS7_ILi512EEESA_EEES9_SC_SE_Li256ELb1ELb1ELb0ELb0EEENS1_36VarlenDynamicPersistentTileSchedulerILi64ELi64ELi256ELi128ELb0ELb1ELb1ELb1ELb0ELb1EEEEEEEEEvNT_6ParamsE:
        /* <DEDUP_REMOVED lines=18> */
.L_x_5769:
[----:B------:R-:W-:Y:S05]  /*0120*/  BSYNC B0 ;  /* 0x0000000000007941 */ /* 0x000fea0003800000 */
.L_x_5768:
        /* <DEDUP_REMOVED lines=35> */
[----:B------:R3:W0:Y:S02]  /*0360*/  SYNCS.EXCH.64 URZ, [UR6+0x28c48], UR4 ;  /* 0x028c4804063f75b2 */ /* 0x0006240008000100 */
[----:B---3--:R-:W-:Y:S01]  /*0370*/  NOP ;  /* 0x0000000000007918 */ /* 0x008fe20000000000 */
.L_x_5770:
        /* <DEDUP_REMOVED lines=22> */
.L_x_5771:
        /* <DEDUP_REMOVED lines=18> */
.L_x_5772:
        /* <DEDUP_REMOVED lines=22> */
.L_x_5773:
        /* <DEDUP_REMOVED lines=22> */
.L_x_5774:
[----:B------:R-:W-:Y:S01]  /*08c0*/  PLOP3.LUT P0, PT, PT, PT, UP0, 0x80, 0x0 ;  /* 0x000000000000781c */ /* 0x000fe20003f0f008 */
[----:B------:R-:W-:Y:S01]  /*08d0*/  UMOV UR36, 0x1 ;  /* 0x0000000100247882 */ /* 0x000fe20000000000 */
[----:B------:R-:W-:Y:S01]  /*08e0*/  NOP ;  /* 0x0000000000007918 */ /* 0x000fe20000000000 */
[----:B------:R-:W-:Y:S01]  /*08f0*/  USEL UR36, UR36, 0x2, !UP0 ;  /* 0x0000000224247887 */ /* 0x000fe2000c000000 */
[----:B------:R-:W-:Y:S01]  /*0900*/  BSSY B9, `(.L_x_5775) ;  /* 0x0001e8e000097945 */ /* 0x000fe20003800000 */
[----:B------:R-:W-:Y:S01]  /*0910*/  ULDC.64 UR42, c[0x0][0x208] ;  /* 0x00008200002a7ab9 */ /* 0x000fe20000000a00 */
[----:B012-4-:R-:W-:Y:S07]  /*0920*/  BAR.SYNC.DEFER_BLOCKING 0x0 ;  /* 0x0000000000007b1d */ /* 0x017fee0000010000 */
[----:B------:R-:W-:Y:S05]  /*0930*/  @!P0 BRA `(.L_x_5776) ;  /* 0x0000016c00188947 */ /* 0x000fea0003800000 */
.L_x_5777:
[----:B------:R-:W-:-:S08]  /*0940*/  NOP ;  /* 0x0000000000007918 */ /* 0x000fd00000000000 */
[----:B------:R-:W0:Y:S02]  /*0950*/  USETMAXREG.TRY_ALLOC.CTAPOOL UP0, 0xe8 ;  /* 0x000000e8000079c8 */ /* 0x000e240008000600 */
[----:B0-----:R-:W-:-:S13]  /*0960*/  PLOP3.LUT P0, PT, PT, PT, UP0, 0x80, 0x0 ;  /* 0x000000000000781c */ /* 0x001fda0003f0f008 */
[----:B------:R-:W-:Y:S05]  /*0970*/  @!P0 BRA `(.L_x_5777) ;  /* 0xfffffffc00f08947 */ /* 0x000fea000383ffff */
[----:B------:R-:W-:Y:S01]  /*0980*/  ISETP.NE.AND P0, PT, R3, 0x1, PT ;  /* 0x000000010300780c */ /* 0x000fe20003f05270 */
[----:B------:R-:W0:Y:S01]  /*0990*/  S2UR UR4, SR_CgaCtaId ;  /* 0x00000000000479c3 */ /* 0x000e220000008800 */
        /* <DEDUP_REMOVED lines=13> */
[----:B------:R-:W-:Y:S01]  /*0a70*/  CS2R R192, SRZ ;  /* 0x0000000000c07805 */ /* 0x000fe2000001ff00 */
[----:B------:R-:W-:Y:S01]  /*0a80*/  IMAD.MOV.U32 R204, RZ, RZ, 0x20 ;  /* 0x00000020ffcc7424 */ /* 0x000fe200078e00ff */
[----:B------:R-:W-:Y:S02]  /*0a90*/  ULOP3.LUT UR37, UR36, 0x1, URZ, 0xfc, !UPT ;  /* 0x0000000124257892 */ /* 0x000fe4000f8efc3f */
[----:B------:R-:W-:-:S04]  /*0aa0*/  SHF.R.S32.HI R0, RZ, 0x1f, R16 ;  /* 0x0000001fff007819 */ /* 0x000fc80000011410 */
[CC--:B------:R-:W-:Y:S02]  /*0ab0*/  LEA.HI R3, R0.reuse, R16.reuse, RZ, 0x4 ;  /* 0x0000001000037211 */ /* 0x0c0fe400078f20ff */
[CC--:B------:R-:W-:Y:S02]  /*0ac0*/  LEA.HI R7, R0.reuse, R16.reuse, RZ, 0x7 ;  /* 0x0000001000077211 */ /* 0x0c0fe400078f38ff */
[----:B------:R-:W-:Y:S02]  /*0ad0*/  LOP3.LUT R4, R3, 0xfffffff0, RZ, 0xc0, !PT ;  /* 0xfffffff003047812 */ /* 0x000fe400078ec0ff */
[----:B------:R-:W-:Y:S02]  /*0ae0*/  LOP3.LUT R6, R7, 0xffffff80, RZ, 0xc0, !PT ;  /* 0xffffff8007067812 */ /* 0x000fe400078ec0ff */
[----:B------:R-:W-:Y:S01]  /*0af0*/  LEA.HI R5, R0, R16, RZ, 0x5 ;  /* 0x0000001000057211 */ /* 0x000fe200078f28ff */
[C---:B------:R-:W-:Y:S01]  /*0b00*/  IMAD.IADD R4, R16.reuse, 0x1, -R4 ;  /* 0x0000000110047824 */ /* 0x040fe200078e0a04 */
[----:B------:R-:W-:Y:S01]  /*0b10*/  SHF.R.S32.HI R20, RZ, 0x7, R7 ;  /* 0x00000007ff147819 */ /* 0x000fe20000011407 */
[----:B------:R-:W-:Y:S01]  /*0b20*/  IMAD.IADD R8, R16, 0x1, -R6 ;  /* 0x0000000110087824 */ /* 0x000fe200078e0a06 */
[----:B------:R-:W-:-:S02]  /*0b30*/  SHF.R.S32.HI R18, RZ, 0x5, R5 ;  /* 0x00000005ff127819 */ /* 0x000fc40000011405 */
[--C-:B------:R-:W-:Y:S01]  /*0b40*/  SHF.R.S32.HI R11, RZ, 0x1f, R4.reuse ;  /* 0x0000001fff0b7819 */ /* 0x100fe20000011404 */
[----:B------:R-:W-:Y:S01]  /*0b50*/  IMAD R14, R20, 0x100, R4 ;  /* 0x00000100140e7824 */ /* 0x000fe200078e0204 */
[----:B------:R-:W-:Y:S02]  /*0b60*/  SHF.R.S32.HI R5, RZ, 0x1f, R5 ;  /* 0x0000001fff057819 */ /* 0x000fe40000011405 */
[----:B------:R-:W-:Y:S02]  /*0b70*/  SHF.R.S32.HI R6, RZ, 0x4, R3 ;  /* 0x00000004ff067819 */ /* 0x000fe40000011403 */
[----:B------:R-:W-:Y:S02]  /*0b80*/  LEA.HI R13, R11, R4, RZ, 0x3 ;  /* 0x000000040b0d7211 */ /* 0x000fe400078f18ff */
[----:B------:R-:W-:Y:S02]  /*0b90*/  LEA.HI R3, R3, R6, RZ, 0x1 ;  /* 0x0000000603037211 */ /* 0x000fe400078f08ff */
[----:B------:R-:W-:-:S02]  /*0ba0*/  LEA.HI R5, R5, R18, RZ, 0x2 ;  /* 0x0000001205057211 */ /* 0x000fc400078f10ff */
[C---:B------:R-:W-:Y:S01]  /*0bb0*/  LOP3.LUT R15, R13.reuse, 0xfffffff8, RZ, 0xc0, !PT ;  /* 0xfffffff80d0f7812 */ /* 0x040fe200078ec0ff */
[----:B------:R-:W-:Y:S01]  /*0bc0*/  IMAD.SHL.U32 R13, R13, 0x40, RZ ;  /* 0x000000400d0d7824 */ /* 0x000fe200078e00ff */
[----:B------:R-:W-:Y:S02]  /*0bd0*/  SHF.R.S32.HI R9, RZ, 0x1f, R8 ;  /* 0x0000001fff097819 */ /* 0x000fe40000011408 */
[----:B------:R-:W-:Y:S01]  /*0be0*/  LOP3.LUT R3, R3, 0x1ffffffe, RZ, 0xc0, !PT ;  /* 0x1ffffffe03037812 */ /* 0x000fe200078ec0ff */
[----:B------:R-:W-:Y:S01]  /*0bf0*/  IMAD.IADD R15, R4, 0x1, -R15 ;  /* 0x00000001040f7824 */ /* 0x000fe200078e0a0f */
[----:B------:R-:W-:Y:S02]  /*0c00*/  LOP3.LUT R5, R5, 0x3ffffc, RZ, 0xc0, !PT ;  /* 0x003ffffc05057812 */ /* 0x000fe400078ec0ff */
[CC--:B------:R-:W-:Y:S01]  /*0c10*/  LEA.HI R10, R9.reuse, R8.reuse, RZ, 0x2 ;  /* 0x00000008090a7211 */ /* 0x0c0fe200078f10ff */
[----:B------:R-:W-:Y:S01]  /*0c20*/  IMAD.IADD R3, R6, 0x1, -R3 ;  /* 0x0000000106037824 */ /* 0x000fe200078e0a03 */
[----:B------:R-:W-:Y:S01]  /*0c30*/  LEA.HI R9, R9, R8, RZ, 0x5 ;  /* 0x0000000809097211 */ /* 0x000fe200078f28ff */
[----:B------:R-:W-:Y:S01]  /*0c40*/  IMAD.IADD R5, R18, 0x1, -R5 ;  /* 0x0000000112057824 */ /* 0x000fe200078e0a05 */
[--C-:B------:R-:W-:Y:S01]  /*0c50*/  SHF.R.S32.HI R11, RZ, 0x2, R10.reuse ;  /* 0x00000002ff0b7819 */ /* 0x100fe2000001140a */
[----:B------:R-:W-:Y:S01]  /*0c60*/  IMAD.SHL.U32 R4, R15, 0x40, RZ ;  /* 0x000000400f047824 */ /* 0x000fe200078e00ff */
[----:B------:R-:W-:Y:S01]  /*0c70*/  SHF.R.S32.HI R12, RZ, 0x1f, R10 ;  /* 0x0000001fff0c7819 */ /* 0x000fe2000001140a */
[----:B------:R-:W-:Y:S01]  /*0c80*/  IMAD R14, R5, 0x10, R14 ;  /* 0x00000010050e7824 */ /* 0x000fe200078e020e */
[----:B------:R-:W-:Y:S01]  /*0c90*/  LOP3.LUT R13, R13, 0x7ffffe00, RZ, 0xc0, !PT ;  /* 0x7ffffe000d0d7812 */ /* 0x000fe200078ec0ff */
[----:B------:R-:W-:Y:S01]  /*0ca0*/  IMAD.SHL.U32 R3, R3, 0x8, RZ ;  /* 0x0000000803037824 */ /* 0x000fe200078e00ff */
[----:B------:R-:W-:-:S02]  /*0cb0*/  LOP3.LUT R4, R4, 0x1c0, RZ, 0xc0, !PT ;  /* 0x000001c004047812 */ /* 0x000fc400078ec0ff */
[----:B------:R-:W-:Y:S01]  /*0cc0*/  LEA.HI R12, R12, R11, RZ, 0x3 ;  /* 0x0000000b0c0c7211 */ /* 0x000fe200078f18ff */
[--C-:B------:R-:W-:Y:S01]  /*0cd0*/  IMAD.U32 R5, R14, 0x40, R3.reuse ;  /* 0x000000400e057824 */ /* 0x100fe200078e0003 */
[----:B------:R-:W-:Y:S02]  /*0ce0*/  LOP3.LUT R3, R4, 0x8, R3, 0xf8, !PT ;  /* 0x0000000804037812 */ /* 0x000fe400078ef803 */
[----:B------:R-:W-:Y:S02]  /*0cf0*/  LOP3.LUT R12, R12, 0xfffffff8, RZ, 0xc0, !PT ;  /* 0xfffffff80c0c7812 */ /* 0x000fe400078ec0ff */
[----:B------:R-:W-:Y:S01]  /*0d00*/  SHF.R.U32.HI R4, RZ, 0x3, R4 ;  /* 0x00000003ff047819 */ /* 0x000fe20000011604 */
[----:B------:R0:W-:Y:S01]  /*0d10*/  STL [R1+0x64], R5 ;  /* 0x0000640501007387 */ /* 0x0001e20000100800 */
[----:B------:R-:W-:Y:S01]  /*0d20*/  SHF.R.S32.HI R9, RZ, 0x5, R9 ;  /* 0x00000005ff097819 */ /* 0x000fe20000011409 */
[----:B------:R-:W-:Y:S01]  /*0d30*/  IMAD.IADD R12, R11, 0x1, -R12 ;  /* 0x000000010b0c7824 */ /* 0x000fe200078e0a0c */
[----:B------:R-:W-:Y:S01]  /*0d40*/  LOP3.LUT R4, R3, R4, RZ, 0x3c, !PT ;  /* 0x0000000403047212 */ /* 0x000fe200078e3cff */
[----:B------:R-:W-:Y:S01]  /*0d50*/  STL [R1+0x54], RZ ;  /* 0x000054ff01007387 */ /* 0x000fe20000100800 */
[----:B------:R-:W-:Y:S01]  /*0d60*/  LEA.HI R3, R0, R16, RZ, 0x3 ;  /* 0x0000001000037211 */ /* 0x000fe200078f18ff */
[----:B------:R-:W-:Y:S01]  /*0d70*/  IMAD R198, R9, 0x10, R12 ;  /* 0x0000001009c67824 */ /* 0x000fe200078e020c */
[----:B------:R-:W-:-:S02]  /*0d80*/  LEA R13, R18, R13, 0xa ;  /* 0x0000000d120d7211 */ /* 0x000fc400078e50ff */
[----:B------:R-:W-:Y:S02]  /*0d90*/  CS2R R18, SRZ ;  /* 0x0000000000127805 */ /* 0x000fe4000001ff00 */
[----:B------:R-:W-:Y:S02]  /*0da0*/  LEA.HI R0, R0, R16, RZ, 0x2 ;  /* 0x0000001000007211 */ /* 0x000fe400078f10ff */
[----:B0-----:R-:W-:Y:S01]  /*0db0*/  LOP3.LUT R5, R10, 0x7ffffffc, RZ, 0xc0, !PT ;  /* 0x7ffffffc0a057812 */ /* 0x001fe200078ec0ff */
[----:B------:R-:W-:Y:S01]  /*0dc0*/  IMAD.IADD R13, R13, 0x1, R4 ;  /* 0x000000010d0d7824 */ /* 0x000fe200078e0204 */
[--C-:B------:R-:W-:Y:S02]  /*0dd0*/  SHF.R.S32.HI R196, RZ, 0x2, R0.reuse ;  /* 0x00000002ffc47819 */ /* 0x100fe40000011400 */
[----:B------:R-:W-:Y:S01]  /*0de0*/  SHF.R.S32.HI R9, RZ, 0x1f, R0 ;  /* 0x0000001fff097819 */ /* 0x000fe20000011400 */
[----:B------:R-:W-:Y:S01]  /*0df0*/  IMAD.IADD R5, R8, 0x1, -R5 ;  /* 0x0000000108057824 */ /* 0x000fe200078e0a05 */
[----:B------:R-:W-:Y:S01]  /*0e00*/  LOP3.LUT R0, R0, 0xfffffffc, RZ, 0xc0, !PT ;  /* 0xfffffffc00007812 */ /* 0x000fe200078ec0ff */
[----:B------:R-:W-:Y:S01]  /*0e10*/  VIADD R6, R196, 0x20 ;  /* 0x00000020c4067836 */ /* 0x000fe20000000000 */
[----:B------:R-:W-:Y:S01]  /*0e20*/  SHF.R.S32.HI R4, RZ, 0x3, R3 ;  /* 0x00000003ff047819 */ /* 0x000fe20000011403 */
        /* <DEDUP_REMOVED lines=8> */
[----:B------:R-:W-:Y:S01]  /*0eb0*/  IMAD.SHL.U32 R3, R6, 0x40, RZ ;  /* 0x0000004006037824 */ /* 0x000fe200078e00ff */
[----:B------:R-:W-:Y:S01]  /*0ec0*/  LOP3.LUT R7, R7, 0xfffffe, RZ, 0xc0, !PT ;  /* 0x00fffffe07077812 */ /* 0x000fe200078ec0ff */
[----:B------:R-:W-:Y:S01]  /*0ed0*/  IMAD.SHL.U32 R208, R10, 0x8, RZ ;  /* 0x000000080ad07824 */ /* 0x000fe200078e00ff */
[----:B------:R-:W-:Y:S01]  /*0ee0*/  LOP3.LUT R0, R0, 0x1ffffffe, RZ, 0xc0, !PT ;  /* 0x1ffffffe00007812 */ /* 0x000fe200078ec0ff */
[----:B------:R-:W-:Y:S01]  /*0ef0*/  IMAD.SHL.U32 R16, R8, 0x8, RZ ;  /* 0x0000000808107824 */ /* 0x000fe200078e00ff */
[----:B------:R-:W-:Y:S01]  /*0f00*/  LEA.HI R4, R4, R6, RZ, 0x3 ;  /* 0x0000000604047211 */ /* 0x000fe200078f18ff */
[----:B------:R-:W-:Y:S01]  /*0f10*/  IMAD.SHL.U32 R194, R8, 0x4, RZ ;  /* 0x0000000408c27824 */ /* 0x000fe200078e00ff */
[----:B------:R-:W-:Y:S01]  /*0f20*/  LOP3.LUT R6, R3, 0x1c0, RZ, 0xc0, !PT ;  /* 0x000001c003067812 */ /* 0x000fe200078ec0ff */
[----:B------:R-:W-:Y:S01]  /*0f30*/  VIADD R37, R208, 0x40 ;  /* 0x00000040d0257836 */ /* 0x000fe20000000000 */
[----:B------:R-:W-:Y:S01]  /*0f40*/  LEA.HI R9, R9, R196, RZ, 0x3 ;  /* 0x000000c409097211 */ /* 0x000fe200078f18ff */
[----:B------:R-:W-:Y:S01]  /*0f50*/  VIADD R229, R16, 0x40 ;  /* 0x0000004010e57836 */ /* 0x000fe20000000000 */
[C---:B------:R-:W-:Y:S01]  /*0f60*/  IADD3 R34, R208.reuse, 0x100, RZ ;  /* 0x00000100d0227810 */ /* 0x040fe20007ffe0ff */
[C---:B------:R-:W-:Y:S01]  /*0f70*/  VIADD R35, R208.reuse, 0xc0 ;  /* 0x000000c0d0237836 */ /* 0x040fe20000000000 */
[----:B------:R-:W-:Y:S01]  /*0f80*/  SHF.R.U32.HI R28, RZ, 0x3, R6 ;  /* 0x00000003ff1c7819 */ /* 0x000fe20000011606 */
[C---:B------:R-:W-:Y:S01]  /*0f90*/  VIADD R36, R208.reuse, 0x80 ;  /* 0x00000080d0247836 */ /* 0x040fe20000000000 */
[----:B------:R-:W-:Y:S01]  /*0fa0*/  SHF.R.S32.HI R39, RZ, 0x1f, R37 ;  /* 0x0000001fff277819 */ /* 0x000fe20000011425 */
[----:B------:R-:W-:Y:S01]  /*0fb0*/  VIADD R33, R208, 0x140 ;  /* 0x00000140d0217836 */ /* 0x000fe20000000000 */
[----:B------:R-:W-:Y:S01]  /*0fc0*/  LOP3.LUT R9, R9, 0xfffffff8, RZ, 0xc0, !PT ;  /* 0xfffffff809097812 */ /* 0x000fe200078ec0ff */
[----:B------:R-:W-:Y:S01]  /*0fd0*/  IMAD.IADD R7, R20, 0x1, -R7 ;  /* 0x0000000114077824 */ /* 0x000fe200078e0a07 */
[----:B------:R-:W-:Y:S01]  /*0fe0*/  SHF.R.S32.HI R37, RZ, 0x1f, R35 ;  /* 0x0000001fff257819 */ /* 0x000fe20000011423 */
[----:B------:R-:W-:Y:S01]  /*0ff0*/  VIADD R228, R16, 0x60 ;  /* 0x0000006010e47836 */ /* 0x000fe20000000000 */
[----:B------:R-:W-:Y:S01]  /*1000*/  SHF.R.S32.HI R38, RZ, 0x1f, R36 ;  /* 0x0000001fff267819 */ /* 0x000fe20000011424 */
[----:B------:R-:W-:Y:S01]  /*1010*/  VIADD R32, R208, 0x180 ;  /* 0x00000180d0207836 */ /* 0x000fe20000000000 */
[----:B------:R-:W-:Y:S01]  /*1020*/  SHF.R.S32.HI R35, RZ, 0x1f, R33 ;  /* 0x0000001fff237819 */ /* 0x000fe20000011421 */
[----:B------:R-:W-:Y:S01]  /*1030*/  VIADD R207, R194, 0x10 ;  /* 0x00000010c2cf7836 */ /* 0x000fe20000000000 */
[----:B------:R-:W-:Y:S01]  /*1040*/  IADD3 R226, R16, 0x80, RZ ;  /* 0x0000008010e27810 */ /* 0x000fe20007ffe0ff */
[----:B------:R-:W-:Y:S01]  /*1050*/  VIADD R31, R208, 0x1c0 ;  /* 0x000001c0d01f7836 */ /* 0x000fe20000000000 */
[----:B------:R-:W-:Y:S01]  /*1060*/  SHF.R.S32.HI R36, RZ, 0x1f, R34 ;  /* 0x0000001fff247819 */ /* 0x000fe20000011422 */
[----:B------:R-:W-:Y:S01]  /*1070*/  IMAD.IADD R3, R8, 0x1, -R0 ;  /* 0x0000000108037824 */ /* 0x000fe200078e0a00 */
[----:B------:R-:W-:Y:S01]  /*1080*/  LOP3.LUT R0, R6, 0x38, R16, 0xf8, !PT ;  /* 0x0000003806007812 */ /* 0x000fe200078ef810 */
[----:B------:R-:W-:Y:S01]  /*1090*/  IMAD.SHL.U32 R4, R4, 0x40, RZ ;  /* 0x0000004004047824 */ /* 0x000fe200078e00ff */
[----:B------:R-:W-:Y:S01]  /*10a0*/  SHF.R.S32.HI R6, RZ, 0x1f, R229 ;  /* 0x0000001fff067819 */ /* 0x000fe200000114e5 */
[C---:B------:R-:W-:Y:S01]  /*10b0*/  VIADD R30, R16.reuse, 0x1c0 ;  /* 0x000001c0101e7836 */ /* 0x040fe20000000000 */
[----:B------:R-:W-:Y:S01]  /*10c0*/  SHF.R.S32.HI R33, RZ, 0x1f, R32 ;  /* 0x0000001fff217819 */ /* 0x000fe20000011420 */
[----:B------:R-:W-:Y:S01]  /*10d0*/  IMAD.SHL.U32 R201, R7, 0x100, RZ ;  /* 0x0000010007c97824 */ /* 0x000fe200078e00ff */
[----:B------:R-:W-:Y:S01]  /*10e0*/  SHF.R.S32.HI R7, RZ, 0x1f, R228 ;  /* 0x0000001fff077819 */ /* 0x000fe200000114e4 */
[C---:B------:R-:W-:Y:S01]  /*10f0*/  VIADD R29, R16.reuse, 0x1e0 ;  /* 0x000001e0101d7836 */ /* 0x040fe20000000000 */
[----:B------:R-:W-:Y:S01]  /*1100*/  SHF.R.S32.HI R34, RZ, 0x1f, R207 ;  /* 0x0000001fff227819 */ /* 0x000fe200000114cf */
[----:B------:R-:W-:Y:S01]  /*1110*/  VIADD R219, R16, 0xa0 ;  /* 0x000000a010db7836 */ /* 0x000fe20000000000 */
[----:B------:R-:W-:Y:S01]  /*1120*/  SHF.R.S32.HI R32, RZ, 0x1f, R31 ;  /* 0x0000001fff207819 */ /* 0x000fe2000001141f */
[----:B------:R-:W-:Y:S01]  /*1130*/  IMAD.IADD R200, R196, 0x1, -R9 ;  /* 0x00000001c4c87824 */ /* 0x000fe200078e0a09 */
[----:B------:R-:W-:Y:S01]  /*1140*/  SHF.L.U64.HI R31, R229, 0x1, R6 ;  /* 0x00000001e51f7819 */ /* 0x000fe20000010206 */
[----:B------:R-:W-:Y:S01]  /*1150*/  STL [R1+0x8], R30 ;  /* 0x0000081e01007387 */ /* 0x000fe20000100800 */
[----:B------:R-:W-:Y:S01]  /*1160*/  LOP3.LUT R4, R4, 0xfffffe00, RZ, 0xc0, !PT ;  /* 0xfffffe0004047812 */ /* 0x000fe200078ec0ff */
[----:B------:R-:W-:Y:S01]  /*1170*/  VIADD R218, R16, 0xc0 ;  /* 0x000000c010da7836 */ /* 0x000fe20000000000 */
[----:B------:R-:W-:Y:S01]  /*1180*/  SHF.R.S32.HI R9, RZ, 0x1f, R226 ;  /* 0x0000001fff097819 */ /* 0x000fe200000114e2 */
[----:B------:R-:W-:Y:S01]  /*1190*/  STL [R1+0x4], R29 ;  /* 0x0000041d01007387 */ /* 0x000fe20000100800 */
[----:B------:R-:W-:Y:S01]  /*11a0*/  SHF.L.U64.HI R7, R228, 0x1, R7 ;  /* 0x00000001e4077819 */ /* 0x000fe20000010207 */
[C---:B------:R-:W-:Y:S01]  /*11b0*/  VIADD R217, R16.reuse, 0xe0 ;  /* 0x000000e010d97836 */ /* 0x040fe20000000000 */
[----:B------:R-:W-:Y:S01]  /*11c0*/  SHF.R.S32.HI R8, RZ, 0x1f, R219 ;  /* 0x0000001fff087819 */ /* 0x000fe200000114db */
[----:B------:R-:W-:Y:S01]  /*11d0*/  STL [R1+0x58], R34 ;  /* 0x0000582201007387 */ /* 0x000fe20000100800 */
[----:B------:R-:W-:Y:S01]  /*11e0*/  VIADD R216, R16, 0x100 ;  /* 0x0000010010d87836 */ /* 0x000fe20000000000 */
[----:B------:R-:W-:Y:S01]  /*11f0*/  SHF.L.U64.HI R6, R226, 0x1, R9 ;  /* 0x00000001e2067819 */ /* 0x000fe20000010209 */
[C---:B------:R-:W-:Y:S01]  /*1200*/  VIADD R215, R16.reuse, 0x120 ;  /* 0x0000012010d77836 */ /* 0x040fe20000000000 */
[----:B------:R-:W-:Y:S01]  /*1210*/  STL [R1+0x14], R31 ;  /* 0x0000141f01007387 */ /* 0x000fe20000100800 */
[----:B------:R-:W-:Y:S01]  /*1220*/  SHF.R.S32.HI R11, RZ, 0x1f, R218 ;  /* 0x0000001fff0b7819 */ /* 0x000fe200000114da */
[C---:B------:R-:W-:Y:S01]  /*1230*/  VIADD R214, R16.reuse, 0x140 ;  /* 0x0000014010d67836 */ /* 0x040fe20000000000 */
[----:B------:R-:W-:Y:S01]  /*1240*/  R2P PR, R15, 0x6 ;  /* 0x000000060f007804 */ /* 0x000fe20000000000 */
[----:B------:R-:W-:Y:S01]  /*1250*/  STL [R1+0x60], R4 ;  /* 0x0000600401007387 */ /* 0x000fe20000100800 */
[----:B------:R-:W-:Y:S01]  /*1260*/  SHF.R.S32.HI R10, RZ, 0x1f, R217 ;  /* 0x0000001fff0a7819 */ /* 0x000fe200000114d9 */
[C---:B------:R-:W-:Y:S01]  /*1270*/  VIADD R213, R16.reuse, 0x160 ;  /* 0x0000016010d57836 */ /* 0x040fe20000000000 */
[----:B------:R-:W-:Y:S01]  /*1280*/  SHF.R.S32.HI R15, RZ, 0x1f, R216 ;  /* 0x0000001fff0f7819 */ /* 0x000fe200000114d8 */
[----:B------:R0:W-:Y:S01]  /*1290*/  STL [R1+0x18], R7 ;  /* 0x0000180701007387 */ /* 0x0001e20000100800 */
[----:B------:R-:W-:Y:S01]  /*12a0*/  SHF.R.S32.HI R12, RZ, 0x1f, R215 ;  /* 0x0000001fff0c7819 */ /* 0x000fe200000114d7 */
[C---:B------:R-:W-:Y:S01]  /*12b0*/  VIADD R212, R16.reuse, 0x180 ;  /* 0x0000018010d47836 */ /* 0x040fe20000000000 */
[----:B------:R-:W-:Y:S01]  /*12c0*/  SHF.R.S32.HI R21, RZ, 0x1f, R214 ;  /* 0x0000001fff157819 */ /* 0x000fe200000114d6 */
[----:B------:R1:W-:Y:S01]  /*12d0*/  STL [R1+0x1c], R6 ;  /* 0x00001c0601007387 */ /* 0x0003e20000100800 */
[----:B------:R-:W-:Y:S01]  /*12e0*/  VIADD R211, R16, 0x1a0 ;  /* 0x000001a010d37836 */ /* 0x000fe20000000000 */
[----:B------:R-:W-:Y:S01]  /*12f0*/  SHF.R.S32.HI R14, RZ, 0x1f, R213 ;  /* 0x0000001fff0e7819 */ /* 0x000fe200000114d5 */
[----:B------:R-:W-:Y:S01]  /*1300*/  VIADD R203, R202, 0x26840 ;  /* 0x00026840cacb7836 */ /* 0x000fe20000000000 */
[----:B------:R-:W-:Y:S01]  /*1310*/  SHF.R.S32.HI R23, RZ, 0x1f, R212 ;  /* 0x0000001fff177819 */ /* 0x000fe200000114d4 */
[----:B------:R-:W-:Y:S01]  /*1320*/  VIADD R190, R16, 0x20 ;  /* 0x0000002010be7836 */ /* 0x000fe20000000000 */
[----:B0-----:R-:W-:Y:S01]  /*1330*/  SHF.L.U64.HI R7, R219, 0x1, R8 ;  /* 0x00000001db077819 */ /* 0x001fe20000010208 */
[----:B------:R-:W-:Y:S01]  /*1340*/  @P2 VIADD R203, R205, 0xffffffc0 ;  /* 0xffffffc0cdcb2836 */ /* 0x000fe20000000000 */
[----:B------:R-:W-:Y:S01]  /*1350*/  SHF.L.U64.HI R8, R217, 0x1, R10 ;  /* 0x00000001d9087819 */ /* 0x000fe2000001020a */
[----:B------:R-:W-:Y:S01]  /*1360*/  IMAD.SHL.U32 R188, R5, 0x2, RZ ;  /* 0x0000000205bc7824 */ /* 0x000fe200078e00ff */
[----:B-1----:R-:W-:Y:S01]  /*1370*/  SHF.L.U64.HI R6, R218, 0x1, R11 ;  /* 0x00000001da067819 */ /* 0x002fe2000001020b */
[----:B------:R0:W-:Y:S01]  /*1380*/  STL [R1+0x20], R7 ;  /* 0x0000200701007387 */ /* 0x0001e20000100800 */
[----:B------:R-:W-:-:S02]  /*1390*/  SHF.R.S32.HI R20, RZ, 0x1f, R211 ;  /* 0x0000001fff147819 */ /* 0x000fc400000114d3 */
[----:B------:R-:W-:Y:S01]  /*13a0*/  SHF.R.S32.HI R22, RZ, 0x1f, R30 ;  /* 0x0000001fff167819 */ /* 0x000fe2000001141e */
[----:B------:R1:W-:Y:S01]  /*13b0*/  STL [R1+0x24], R6 ;  /* 0x0000240601007387 */ /* 0x0003e20000100800 */
[----:B------:R-:W-:Y:S02]  /*13c0*/  SHF.R.S32.HI R24, RZ, 0x1f, R29 ;  /* 0x0000001fff187819 */ /* 0x000fe4000001141d */
[----:B------:R-:W-:Y:S01]  /*13d0*/  SEL R204, R204, 0xffffffe0, !P1 ;  /* 0xffffffe0cccc7807 */ /* 0x000fe20004800000 */
[----:B------:R2:W-:Y:S01]  /*13e0*/  STL [R1+0x28], R8 ;  /* 0x0000280801007387 */ /* 0x0005e20000100800 */
[----:B------:R-:W-:Y:S02]  /*13f0*/  SHF.R.S32.HI R17, RZ, 0x1f, R16 ;  /* 0x0000001fff117819 */ /* 0x000fe40000011410 */
[----:B0-----:R-:W-:Y:S01]  /*1400*/  SHF.L.U64.HI R7, R216, 0x1, R15 ;  /* 0x00000001d8077819 */ /* 0x001fe2000001020f */
[----:B------:R-:W-:Y:S01]  /*1410*/  IMAD.IADD R205, R205, 0x1, R204 ;  /* 0x00000001cdcd7824 */ /* 0x000fe200078e02cc */
[----:B------:R-:W-:-:S02]  /*1420*/  SHF.R.S32.HI R206, RZ, 0x1f, R190 ;  /* 0x0000001fffce7819 */ /* 0x000fc400000114be */
[----:B-1----:R-:W-:Y:S01]  /*1430*/  SHF.L.U64.HI R6, R215, 0x1, R12 ;  /* 0x00000001d7067819 */ /* 0x002fe2000001020c */
[----:B------:R0:W-:Y:S01]  /*1440*/  STL [R1+0x2c], R7 ;  /* 0x00002c0701007387 */ /* 0x0001e20000100800 */
[----:B------:R-:W-:Y:S02]  /*1450*/  IADD3 R204, R204, R203, RZ ;  /* 0x000000cbcccc7210 */ /* 0x000fe40007ffe0ff */
[----:B--2---:R-:W-:Y:S01]  /*1460*/  SHF.L.U64.HI R8, R214, 0x1, R21 ;  /* 0x00000001d6087819 */ /* 0x004fe20000010215 */
[----:B------:R1:W-:Y:S04]  /*1470*/  STL [R1+0x30], R6 ;  /* 0x0000300601007387 */ /* 0x0003e80000100800 */
[----:B------:R2:W-:Y:S01]  /*1480*/  STL [R1+0x34], R8 ;  /* 0x0000340801007387 */ /* 0x0005e20000100800 */
[----:B0-----:R-:W-:-:S02]  /*1490*/  SHF.L.U64.HI R7, R213, 0x1, R14 ;  /* 0x00000001d5077819 */ /* 0x001fc4000001020e */
[----:B-1----:R-:W-:-:S03]  /*14a0*/  SHF.L.U64.HI R6, R212, 0x1, R23 ;  /* 0x00000001d4067819 */ /* 0x002fc60000010217 */
[----:B------:R0:W-:Y:S01]  /*14b0*/  STL [R1+0x38], R7 ;  /* 0x0000380701007387 */ /* 0x0001e20000100800 */
[----:B--2---:R-:W-:-:S03]  /*14c0*/  SHF.L.U64.HI R8, R211, 0x1, R20 ;  /* 0x00000001d3087819 */ /* 0x004fc60000010214 */
[----:B------:R1:W-:Y:S04]  /*14d0*/  STL [R1+0x3c], R6 ;  /* 0x00003c0601007387 */ /* 0x0003e80000100800 */
[----:B------:R-:W-:Y:S01]  /*14e0*/  STL [R1+0x40], R8 ;  /* 0x0000400801007387 */ /* 0x000fe20000100800 */
[----:B0-----:R-:W-:Y:S02]  /*14f0*/  SHF.L.U64.HI R7, R30, 0x1, R22 ;  /* 0x000000011e077819 */ /* 0x001fe40000010216 */
[----:B-1----:R-:W-:-:S03]  /*1500*/  SHF.L.U64.HI R6, R29, 0x1, R24 ;  /* 0x000000011d067819 */ /* 0x002fc60000010218 */
[----:B------:R0:W-:Y:S04]  /*1510*/  STL [R1+0x44], R7 ;  /* 0x0000440701007387 */ /* 0x0001e80000100800 */
[----:B------:R1:W-:Y:S01]  /*1520*/  STL [R1+0x48], R6 ;  /* 0x0000480601007387 */ /* 0x0003e20000100800 */
[----:B0-----:R-:W-:Y:S01]  /*1530*/  LOP3.LUT R7, R4, R0, R28, 0xf6, !PT ;  /* 0x0000000004077212 */ /* 0x001fe200078ef61c */
[----:B------:R-:W-:-:S04]  /*1540*/  IMAD R0, R3, 0x8, R198 ;  /* 0x0000000803007824 */ /* 0x000fc800078e02c6 */
[----:B------:R-:W-:-:S05]  /*1550*/  IMAD R4, R7, 0x2, R2 ;  /* 0x0000000207047824 */ /* 0x000fca00078e0202 */
[----:B------:R1:W-:Y:S04]  /*1560*/  STL [R1+0x5c], R4 ;  /* 0x00005c0401007387 */ /* 0x0003e80000100800 */
[----:B------:R1:W-:Y:S02]  /*1570*/  STL [R1], R0 ;  /* 0x0000000001007387 */ /* 0x0003e40000100800 */
.L_x_5997:
[----:B------:R-:W-:Y:S01]  /*1580*/  ULDC.64 UR4, c[0x0][0xa28] ;  /* 0x00028a0000047ab9 */ /* 0x000fe20000000a00 */
[----:B01-34-:R-:W0:Y:S01]  /*1590*/  LDC.64 R6, c[0x0][0xa08] ;  /* 0x00028200ff067b82 */ /* 0x01be220000000a00 */
        /* <DEDUP_REMOVED lines=10> */
[----:B------:R-:W1:Y:S01]  /*1640*/  @P0 LDC.64 R4, c[0x0][0xa28] ;  /* 0x00028a00ff040b82 */ /* 0x000e620000000a00 */
[----:B------:R-:W-:Y:S01]  /*1650*/  ISETP.NE.AND.EX P3, PT, RZ, UR5, PT, P3 ;  /* 0x00000005ff007c0c */ /* 0x000fe2000bf65330 */
[----:B0-----:R-:W-:-:S06]  /*1660*/  IMAD.WIDE R10, R27, 0x4, R6 ;  /* 0x000000041b0a7825 */ /* 0x001fcc00078e0206 */
[----:B------:R-:W0:Y:S01]  /*1670*/  @P1 LDC.64 R8, c[0x0][0xa18] ;  /* 0x00028600ff081b82 */ /* 0x000e220000000a00 */
[----:B------:R-:W-:Y:S02]  /*1680*/  ULDC UR4, c[0x0][0x288] ;  /* 0x0000a20000047ab9 */ /* 0x000fe40000000800 */
[----:B------:R-:W-:Y:S01]  /*1690*/  IMAD.U32 R23, RZ, RZ, UR4 ;  /* 0x00000004ff177e24 */ /* 0x000fe2000f8e00ff */
[----:B--2---:R2:W-:Y:S01]  /*16a0*/  STL [R1+0x4c], R26 ;  /* 0x00004c1a01007387 */ /* 0x0045e20000100800 */
[----:B------:R-:W-:-:S03]  /*16b0*/  ULDC.64 UR4, c[0x0][0x418] ;  /* 0x0001060000047ab9 */ /* 0x000fc60000000a00 */
[----:B------:R2:W5:Y:S01]  /*16c0*/  @P3 LDG.E R28, desc[UR42][R10.64] ;  /* 0x0000002a0a1c3981 */ /* 0x000562000c1e1900 */
[----:B-1----:R-:W-:-:S05]  /*16d0*/  @P0 IMAD.WIDE R4, R27, 0x4, R4 ;  /* 0x000000041b040825 */ /* 0x002fca00078e0204 */
[----:B------:R2:W5:Y:S01]  /*16e0*/  @P0 LDG.E R0, desc[UR42][R4.64] ;  /* 0x0000002a04000981 */ /* 0x000562000c1e1900 */
[----:B0-----:R-:W-:-:S05]  /*16f0*/  @P1 IMAD.WIDE R6, R27, 0x4, R8 ;  /* 0x000000041b061825 */ /* 0x001fca00078e0208 */
[----:B------:R2:W5:Y:S04]  /*1700*/  @P1 LDG.E R23, desc[UR42][R6.64] ;  /* 0x0000002a06171981 */ /* 0x000568000c1e1900 */
[----:B------:R2:W-:Y:S01]  /*1710*/  STL [R1+0x50], R27 ;  /* 0x0000501b01007387 */ /* 0x0005e20000100800 */
        /* <DEDUP_REMOVED lines=9> */
[----:B--2---:R-:W-:Y:S08]  /*17b0*/  @P1 BRA `(.L_x_5779) ;  /* 0x0000000000241947 */ /* 0x004ff00003800000 */
        /* <DEDUP_REMOVED lines=9> */
.L_x_5779:
[----:B------:R-:W-:Y:S02]  /*1850*/  IMAD.U32 R38, RZ, RZ, UR5 ;  /* 0x00000005ff267e24 */ /* 0x000fe4000f8e00ff */
[----:B------:R-:W-:Y:S01]  /*1860*/  IMAD.U32 R29, RZ, RZ, UR4 ;  /* 0x00000004ff1d7e24 */ /* 0x000fe2000f8e00ff */
[----:B------:R-:W-:Y:S06]  /*1870*/  @!P2 BRA `(.L_x_5780) ;  /* 0x000000000010a947 */ /* 0x000fec0003800000 */
[----:B------:R-:W0:Y:S02]  /*1880*/  LDC.64 R4, c[0x0][0xa20] ;  /* 0x00028800ff047b82 */ /* 0x000e240000000a00 */
[----:B0-----:R-:W-:-:S05]  /*1890*/  IMAD.WIDE R4, R27, 0x4, R4 ;  /* 0x000000041b047825 */ /* 0x001fca00078e0204 */
[----:B------:R0:W5:Y:S01]  /*18a0*/  LDG.E R29, desc[UR42][R4.64] ;  /* 0x0000002a041d7981 */ /* 0x000162000c1e1900 */
[----:B------:R-:W-:Y:S05]  /*18b0*/  BRA `(.L_x_5781) ;  /* 0x0000000000107947 */ /* 0x000fea0003800000 */
.L_x_5780:
[----:B------:R-:W-:Y:S05]  /*18c0*/  @!P3 BRA `(.L_x_5781) ;  /* 0x00000000000cb947 */ /* 0x000fea0003800000 */
[----:B------:R-:W2:Y:S04]  /*18d0*/  LDG.E R4, desc[UR42][R10.64] ;  /* 0x0000002a0a047981 */ /* 0x000ea8000c1e1900 */
[----:B------:R-:W2:Y:S02]  /*18e0*/  LDG.E R29, desc[UR42][R10.64+0x4] ;  /* 0x0000042a0a1d7981 */ /* 0x000ea4000c1e1900 */
[----:B--2---:R-:W-:-:S07]  /*18f0*/  IMAD.IADD R29, R29, 0x1, -R4 ;  /* 0x000000011d1d7824 */ /* 0x004fce00078e0a04 */
.L_x_5781:
        /* <DEDUP_REMOVED lines=15> */
[----:B0-----:R-:W-:Y:S01]  /*19f0*/  ISETP.NE.AND P1, PT, R4, 0x1, PT ;  /* 0x000000010400780c */ /* 0x001fe20003f25270 */
[----:B------:R-:W-:Y:S01]  /*1a00*/  IMAD.SHL.U32 R199, R25, 0x40, RZ ;  /* 0x0000004019c77824 */ /* 0x000fe200078e00ff */
[----:B------:R-:W0:Y:S01]  /*1a10*/  LDC.64 R4, c[0x0][0x9e0] ;  /* 0x00027800ff047b82 */ /* 0x000e220000000a00 */
[----:B------:R-:W-:Y:S02]  /*1a20*/  IMAD.IADD R13, R29, 0x1, -R0 ;  /* 0x000000011d0d7824 */ /* 0x000fe400078e0a00 */
[----:B------:R-:W-:-:S04]  /*1a30*/  VIADD R0, R199, 0x3f ;  /* 0x0000003fc7007836 */ /* 0x000fc80000000000 */
[----:B-1----:R-:W-:-:S04]  /*1a40*/  IMAD.MOV.U32 R6, RZ, RZ, R0 ;  /* 0x000000ffff067224 */ /* 0x002fc800078e0000 */
[----:B------:R-:W1:Y:S08]  /*1a50*/  @P1 LDC R11, c[0x0][0x44c] ;  /* 0x00011300ff0b1b82 */ /* 0x000e700000000800 */
[----:B------:R-:W4:Y:S01]  /*1a60*/  @P1 LDC R12, c[0x0][0x450] ;  /* 0x00011400ff0c1b82 */ /* 0x000f220000000800 */
[----:B0-----:R-:W-:Y:S01]  /*1a70*/  ISETP.GE.AND P2, PT, R5, 0x1, PT ;  /* 0x000000010500780c */ /* 0x001fe20003f46270 */
[----:B---3--:R-:W-:-:S02]  /*1a80*/  @P0 IMAD.IADD R38, R10, 0x1, -R3 ;  /* 0x000000010a260824 */ /* 0x008fc400078e0a03 */
[----:B-1----:R-:W-:-:S04]  /*1a90*/  @P1 IMAD.HI.U32 R3, R0, R11, RZ ;  /* 0x0000000b00031227 */ /* 0x002fc800078e00ff */
[----:B------:R-:W-:Y:S01]  /*1aa0*/  IMAD.IADD R189, R13, 0x1, R38 ;  /* 0x000000010dbd7824 */ /* 0x000fe200078e0226 */
[----:B----4-:R-:W-:-:S03]  /*1ab0*/  @P1 SHF.R.U32.HI R6, RZ, R12, R3 ;  /* 0x0000000cff061219 */ /* 0x010fc60000011603 */
[C---:B------:R-:W-:Y:S01]  /*1ac0*/  VIADD R0, R189.reuse, 0x3f ;  /* 0x0000003fbd007836 */ /* 0x040fe20000000000 */
[----:B------:R-:W-:-:S04]  /*1ad0*/  IADD3 R7, R189, 0x1, -R23 ;  /* 0x00000001bd077810 */ /* 0x000fc80007ffe817 */
[----:B------:R-:W-:Y:S02]  /*1ae0*/  SHF.R.S32.HI R3, RZ, 0x1f, R0 ;  /* 0x0000001fff037819 */ /* 0x000fe40000011400 */
[----:B--2---:R-:W-:Y:S02]  /*1af0*/  IADD3 R9, R7, R6, RZ ;  /* 0x0000000607097210 */ /* 0x004fe40007ffe0ff */
[----:B------:R-:W-:-:S03]  /*1b00*/  LEA.HI R3, R3, R0, RZ, 0x6 ;  /* 0x0000000003037211 */ /* 0x000fc600078f30ff */
[----:B------:R-:W-:Y:S01]  /*1b10*/  IMAD.IADD R4, R9, 0x1, R4 ;  /* 0x0000000109047824 */ /* 0x000fe200078e0204 */
[----:B------:R-:W-:Y:S01]  /*1b20*/  SHF.R.S32.HI R168, RZ, 0x6, R3 ;  /* 0x00000006ffa87819 */ /* 0x000fe20000011403 */
        /* <DEDUP_REMOVED lines=12> */
.L_x_5784:
[----:B------:R-:W-:-:S13]  /*1bf0*/  ISETP.NE.AND P0, PT, R5, 0x1, PT ;  /* 0x000000010500780c */ /* 0x000fda0003f05270 */
[----:B------:R-:W0:Y:S02]  /*1c00*/  @P0 LDC.64 R6, c[0x0][0x9e8] ;  /* 0x00027a00ff060b82 */ /* 0x000e240000000a00 */
[----:B0-----:R-:W-:-:S05]  /*1c10*/  @P0 IMAD.HI.U32 R6, R0, R6, RZ ;  /* 0x0000000600060227 */ /* 0x001fca00078e00ff */
[----:B------:R-:W-:-:S07]  /*1c20*/  @P0 SHF.R.U32.HI R0, RZ, R7, R6 ;  /* 0x00000007ff000219 */ /* 0x000fce0000011606 */
.L_x_5785:
[----:B------:R-:W-:Y:S05]  /*1c30*/  BSYNC B0 ;  /* 0x0000000000007941 */ /* 0x000fea0003800000 */
.L_x_5783:
[----:B------:R-:W-:-:S05]  /*1c40*/  IMAD R3, R0, R5, R5 ;  /* 0x0000000500037224 */ /* 0x000fca00078e0205 */
[----:B------:R-:W-:-:S07]  /*1c50*/  VIMNMX R4, R4, R3, PT ;  /* 0x0000000304047248 */ /* 0x000fce0003fe0100 */
.L_x_5782:
[----:B------:R-:W0:Y:S01]  /*1c60*/  @P1 LDC R0, c[0x0][0x44c] ;  /* 0x00011300ff001b82 */ /* 0x000e220000000800 */
[----:B------:R-:W-:Y:S01]  /*1c70*/  IMAD.MOV.U32 R3, RZ, RZ, R199 ;  /* 0x000000ffff037224 */ /* 0x000fe200078e00c7 */
[----:B------:R-:W-:Y:S01]  /*1c80*/  ULDC UR4, c[0x0][0x9dc] ;  /* 0x0002770000047ab9 */ /* 0x000fe20000000800 */
[----:B------:R-:W-:-:S05]  /*1c90*/  IMAD.IADD R40, R189, 0x1, -R23 ;  /* 0x00000001bd287824 */ /* 0x000fca00078e0a17 */
[----:B------:R-:W1:Y:S01]  /*1ca0*/  @P1 LDC R7, c[0x0][0x450] ;  /* 0x00011400ff071b82 */ /* 0x000e620000000800 */
[----:B0-----:R-:W-:-:S05]  /*1cb0*/  @P1 IMAD.HI.U32 R0, R199, R0, RZ ;  /* 0x00000000c7001227 */ /* 0x001fca00078e00ff */
[----:B-1----:R-:W-:-:S05]  /*1cc0*/  @P1 SHF.R.U32.HI R3, RZ, R7, R0 ;  /* 0x00000007ff031219 */ /* 0x002fca0000011600 */
[----:B------:R-:W-:-:S04]  /*1cd0*/  IMAD.IADD R0, R40, 0x1, R3 ;  /* 0x0000000128007824 */ /* 0x000fc800078e0203 */
[----:B------:R-:W-:Y:S01]  /*1ce0*/  VIADD R3, R0, -UR4 ;  /* 0x8000000400037c36 */ /* 0x000fe20008000000 */
        /* <DEDUP_REMOVED lines=11> */
.L_x_5788:
[----:B------:R-:W-:-:S13]  /*1da0*/  ISETP.NE.AND P0, PT, R5, 0x1, PT ;  /* 0x000000010500780c */ /* 0x000fda0003f05270 */
[----:B------:R-:W0:Y:S02]  /*1db0*/  @P0 LDC.64 R6, c[0x0][0x9e8] ;  /* 0x00027a00ff060b82 */ /* 0x000e240000000a00 */
[----:B0-----:R-:W-:-:S05]  /*1dc0*/  @P0 IMAD.HI.U32 R6, R0, R6, RZ ;  /* 0x0000000600060227 */ /* 0x001fca00078e00ff */
[----:B------:R-:W-:-:S07]  /*1dd0*/  @P0 SHF.R.U32.HI R0, RZ, R7, R6 ;  /* 0x00000007ff000219 */ /* 0x000fce0000011606 */
.L_x_5789:
[----:B------:R-:W-:Y:S05]  /*1de0*/  BSYNC B0 ;  /* 0x0000000000007941 */ /* 0x000fea0003800000 */
.L_x_5787:
[----:B------:R-:W-:-:S05]  /*1df0*/  IMAD R0, R0, R5, RZ ;  /* 0x0000000500007224 */ /* 0x000fca00078e02ff */
[----:B------:R-:W-:-:S07]  /*1e00*/  VIMNMX R3, R3, R0, !PT ;  /* 0x0000000003037248 */ /* 0x000fce0007fe0100 */
.L_x_5786:
[----:B------:R-:W-:Y:S01]  /*1e10*/  VIADD R4, R4, 0x3f ;  /* 0x0000003f04047836 */ /* 0x000fe20000000000 */
[----:B------:R-:W-:Y:S02]  /*1e20*/  SHF.R.S32.HI R0, RZ, 0x1f, R3 ;  /* 0x0000001fff007819 */ /* 0x000fe40000011403 */
[----:B------:R-:W-:Y:S02]  /*1e30*/  PLOP3.LUT P3, PT, PT, PT, PT, 0x80, 0x0 ;  /* 0x000000000000781c */ /* 0x000fe40003f6f070 */
[----:B------:R-:W-:Y:S02]  /*1e40*/  SHF.R.S32.HI R5, RZ, 0x1f, R4 ;  /* 0x0000001fff057819 */ /* 0x000fe40000011404 */
[----:B------:R-:W-:Y:S02]  /*1e50*/  LEA.HI R0, R0, R3, RZ, 0x6 ;  /* 0x0000000300007211 */ /* 0x000fe400078f30ff */
[----:B------:R-:W-:Y:S02]  /*1e60*/  LEA.HI R5, R5, R4, RZ, 0x6 ;  /* 0x0000000405057211 */ /* 0x000fe400078f30ff */
[----:B------:R-:W-:-:S02]  /*1e70*/  SHF.R.S32.HI R0, RZ, 0x6, R0 ;  /* 0x00000006ff007819 */ /* 0x000fc40000011400 */
[----:B------:R-:W-:Y:S02]  /*1e80*/  SHF.R.S32.HI R5, RZ, 0x6, R5 ;  /* 0x00000006ff057819 */ /* 0x000fe40000011405 */
[----:B------:R-:W-:Y:S02]  /*1e90*/  VIMNMX R0, RZ, R0, !PT ;  /* 0x00000000ff007248 */ /* 0x000fe40007fe0100 */
[----:B------:R-:W-:-:S03]  /*1ea0*/  VIMNMX R5, R168, R5, PT ;  /* 0x00000005a8057248 */ /* 0x000fc60003fe0100 */
[--C-:B------:R-:W-:Y:S02]  /*1eb0*/  IMAD R0, R0, 0x40, -R13.reuse ;  /* 0x0000004000007824 */ /* 0x100fe400078e0a0d */
[----:B------:R-:W-:-:S03]  /*1ec0*/  IMAD R5, R5, 0x40, -R13 ;  /* 0x0000004005057824 */ /* 0x000fc600078e0a0d */
[----:B------:R-:W-:Y:S02]  /*1ed0*/  VIMNMX R0, RZ, R0, !PT ;  /* 0x00000000ff007248 */ /* 0x000fe40007fe0100 */
[----:B------:R-:W-:Y:S02]  /*1ee0*/  VIMNMX R5, R5, R38, PT ;  /* 0x0000002605057248 */ /* 0x000fe40003fe0100 */
[----:B------:R-:W-:Y:S02]  /*1ef0*/  SHF.R.U32.HI R39, RZ, 0x6, R0 ;  /* 0x00000006ff277819 */ /* 0x000fe40000011600 */
[----:B------:R-:W-:-:S03]  /*1f00*/  ISETP.GT.AND P0, PT, R5, R0, PT ;  /* 0x000000000500720c */ /* 0x000fc60003f04270 */
[----:B------:R-:W-:-:S10]  /*1f10*/  IMAD.MOV.U32 R25, RZ, RZ, R39 ;  /* 0x000000ffff197224 */ /* 0x000fd400078e0027 */
[----:B------:R-:W-:-:S05]  /*1f20*/  @P0 VIADD R3, R5, 0x3f ;  /* 0x0000003f05030836 */ /* 0x000fca0000000000 */
[----:B------:R-:W-:-:S04]  /*1f30*/  @P0 SHF.R.S32.HI R0, RZ, 0x1f, R3 ;  /* 0x0000001fff000819 */ /* 0x000fc80000011403 */
[----:B------:R-:W-:-:S04]  /*1f40*/  @P0 LEA.HI R0, R0, R3, RZ, 0x6 ;  /* 0x0000000300000211 */ /* 0x000fc800078f30ff */
[----:B------:R-:W-:-:S04]  /*1f50*/  @P0 SHF.R.S32.HI R25, RZ, 0x6, R0 ;  /* 0x00000006ff190819 */ /* 0x000fc80000011400 */
        /* <DEDUP_REMOVED lines=22> */
.L_x_5792:
[----:B------:R-:W-:Y:S05]  /*20c0*/  BSYNC B6 ;  /* 0x0000000000067941 */ /* 0x000fea0003800000 */
.L_x_5791:
        /* <DEDUP_REMOVED lines=19> */
[----:B-1---5:R-:W-:Y:S05]  /*2200*/  CALL.ABS.NOINC R14 ;  /* 0x000000000e007343 */ /* 0x022fea0003c00000 */
.L_x_5794:
[----:B------:R-:W-:Y:S05]  /*2210*/  BSYNC B6 ;  /* 0x0000000000067941 */ /* 0x000fea0003800000 */
.L_x_5793:
[----:B------:R-:W-:Y:S01]  /*2220*/  ULDC.64 UR4, c[0x0][0x9f8] ;  /* 0x00027e0000047ab9 */ /* 0x000fe20000000a00 */
[----:B------:R-:W-:Y:S01]  /*2230*/  IMAD.MOV.U32 R0, RZ, RZ, R27 ;  /* 0x000000ffff007224 */ /* 0x000fe200078e001b */
[----:B------:R-:W-:Y:S01]  /*2240*/  ISETP.NE.U32.AND P0, PT, RZ, UR4, PT ;  /* 0x00000004ff007c0c */ /* 0x000fe2000bf05070 */
[----:B------:R-:W0:Y:S01]  /*2250*/  S2R R31, SR_TID.X ;  /* 0x00000000001f7919 */ /* 0x000e220000002100 */
[----:B------:R-:W1:Y:S08]  /*2260*/  LDC R15, c[0x0][0x3f4] ;  /* 0x0000fd00ff0f7b82 */ /* 0x000e700000000800 */
[----:B------:R-:W2:Y:S01]  /*2270*/  LDC.64 R42, c[0x0][0x3f8] ;  /* 0x0000fe00ff2a7b82 */ /* 0x000ea20000000a00 */
[----:B------:R-:W-:-:S07]  /*2280*/  ISETP.NE.AND.EX P0, PT, RZ, UR5, PT, P0 ;  /* 0x00000005ff007c0c */ /* 0x000fce000bf05300 */
[----:B------:R-:W3:Y:S01]  /*2290*/  LDC.64 R4, c[0x0][0x408] ;  /* 0x00010200ff047b82 */ /* 0x000ee20000000a00 */
[----:B------:R-:W-:Y:S01]  /*22a0*/  SHF.R.S32.HI R9, RZ, 0x1f, R196 ;  /* 0x0000001fff097819 */ /* 0x000fe200000114c4 */
[----:B------:R-:W4:Y:S01]  /*22b0*/  S2R R49, SR_TID.X ;  /* 0x0000000000317919 */ /* 0x000f220000002100 */
[----:B------:R-:W-:Y:S01]  /*22c0*/  SHF.R.S32.HI R195, RZ, 0x1f, R194 ;  /* 0x0000001fffc37819 */ /* 0x000fe200000114c2 */
[----:B------:R-:W-:-:S04]  /*22d0*/  ULDC UR4, c[0x0][0x2f4] ;  /* 0x0000bd0000047ab9 */ /* 0x000fc80000000800 */
[----:B------:R-:W0:Y:S02]  /*22e0*/  @P0 LDC.64 R6, c[0x0][0x9f8] ;  /* 0x00027e00ff060b82 */ /* 0x000e240000000a00 */
[----:B0-----:R-:W-:-:S05]  /*22f0*/  @P0 IMAD.WIDE R6, R27, 0x4, R6 ;  /* 0x000000041b060825 */ /* 0x001fca00078e0206 */
[----:B------:R0:W4:Y:S01]  /*2300*/  @P0 LDG.E R0, desc[UR42][R6.64] ;  /* 0x0000002a06000981 */ /* 0x000122000c1e1900 */
[----:B------:R-:W-:Y:S01]  /*2310*/  VIADD R31, R31, 0xffffff80 ;  /* 0xffffff801f1f7836 */ /* 0x000fe20000000000 */
[----:B-1----:R-:W-:Y:S01]  /*2320*/  ISETP.GE.AND P0, PT, R16, R15, PT ;  /* 0x0000000f1000720c */ /* 0x002fe20003f06270 */
[C---:B--2---:R-:W-:Y:S01]  /*2330*/  IMAD R3, R9.reuse, R42, RZ ;  /* 0x0000002a09037224 */ /* 0x044fe200078e02ff */
[----:B------:R-:W-:Y:S01]  /*2340*/  SHF.L.U64.HI R41, R42, 0x6, R43 ;  /* 0x000000062a297819 */ /* 0x000fe2000001022b */
[----:B---3--:R-:W-:Y:S01]  /*2350*/  IMAD R9, R9, R4, RZ ;  /* 0x0000000409097224 */ /* 0x008fe200078e02ff */
[----:B------:R-:W-:Y:S01]  /*2360*/  SHF.R.S32.HI R30, RZ, 0x1f, R31 ;  /* 0x0000001fff1e7819 */ /* 0x000fe2000001141f */
[----:B------:R-:W-:Y:S01]  /*2370*/  IMAD R11, R196, R43, R3 ;  /* 0x0000002bc40b7224 */ /* 0x000fe200078e0203 */
[----:B------:R-:W-:Y:S01]  /*2380*/  SHF.L.U64.HI R44, R4, 0x6, R5 ;  /* 0x00000006042c7819 */ /* 0x000fe20000010205 */
[----:B------:R-:W-:Y:S01]  /*2390*/  IMAD R13, R196, R5, R9 ;  /* 0x00000005c40d7224 */ /* 0x000fe200078e0209 */
[----:B------:R-:W-:Y:S01]  /*23a0*/  LEA.HI R30, R30, R31, RZ, 0x2 ;  /* 0x0000001f1e1e7211 */ /* 0x000fe200078f10ff */
[----:B------:R-:W-:Y:S01]  /*23b0*/  IMAD.WIDE.U32 R20, R196, R42, R194 ;  /* 0x0000002ac4147225 */ /* 0x000fe200078e00c2 */
[----:B0-----:R-:W-:-:S02]  /*23c0*/  SEL R7, R15, RZ, P0 ;  /* 0x000000ff0f077207 */ /* 0x001fc40000000000 */
[----:B------:R-:W-:Y:S01]  /*23d0*/  LOP3.LUT R30, R30, 0xfffffffc, RZ, 0xc0, !PT ;  /* 0xfffffffc1e1e7812 */ /* 0x000fe200078ec0ff */
[-C--:B------:R-:W-:Y:S01]  /*23e0*/  IMAD.WIDE.U32 R32, R196, R42.reuse, R16 ;  /* 0x0000002ac4207225 */ /* 0x080fe200078e0010 */
[----:B-----5:R-:W-:Y:S02]  /*23f0*/  SHF.R.S32.HI R9, RZ, 0x1f, R24 ;  /* 0x0000001fff097819 */ /* 0x020fe40000011418 */
[C---:B------:R-:W-:Y:S01]  /*2400*/  ISETP.GE.AND P2, PT, R16.reuse, UR4, PT ;  /* 0x0000000410007c0c */ /* 0x040fe2000bf46270 */
[----:B------:R-:W-:Y:S01]  /*2410*/  IMAD.IADD R30, R31, 0x1, -R30 ;  /* 0x000000011f1e7824 */ /* 0x000fe200078e0a1e */
[----:B------:R-:W-:Y:S01]  /*2420*/  SHF.R.S32.HI R47, RZ, 0x1f, R26 ;  /* 0x0000001fff2f7819 */ /* 0x000fe2000001141a */
[----:B------:R-:W0:Y:S01]  /*2430*/  S2R R31, SR_TID.X ;  /* 0x00000000001f7919 */ /* 0x000e220000002100 */
[----:B------:R-:W-:Y:S01]  /*2440*/  IMAD.IADD R7, R16, 0x1, R7 ;  /* 0x0000000110077824 */ /* 0x000fe200078e0207 */
[----:B------:R-:W-:Y:S01]  /*2450*/  ISETP.GE.AND P1, PT, R190, UR4, PT ;  /* 0x00000004be007c0c */ /* 0x000fe2000bf26270 */
[C---:B------:R-:W-:Y:S01]  /*2460*/  IMAD R8, R9.reuse, R42, RZ ;  /* 0x0000002a09087224 */ /* 0x040fe200078e02ff */
[----:B------:R-:W-:Y:S01]  /*2470*/  P2R R62, PR, RZ, 0x4 ;  /* 0x00000004ff3e7803 */ /* 0x000fe20000000000 */
[----:B------:R-:W-:Y:S01]  /*2480*/  IMAD R9, R9, R4, RZ ;  /* 0x0000000409097224 */ /* 0x000fe200078e02ff */
[----:B------:R-:W-:Y:S01]  /*2490*/  SHF.R.S32.HI R6, RZ, 0x1f, R7 ;  /* 0x0000001fff067819 */ /* 0x000fe20000011407 */
[----:B------:R-:W-:Y:S01]  /*24a0*/  IMAD R48, R30, 0x40, R196 ;  /* 0x000000401e307824 */ /* 0x000fe200078e02c4 */
[----:B----4-:R-:W-:Y:S01]  /*24b0*/  LEA.HI R49, R49, 0x8, RZ, 0x19 ;  /* 0x0000000831317811 */ /* 0x010fe200078fc8ff */
[----:B------:R-:W-:Y:S01]  /*24c0*/  IMAD R9, R24, R5, R9 ;  /* 0x0000000518097224 */ /* 0x000fe200078e0209 */
[----:B------:R-:W-:Y:S01]  /*24d0*/  LEA.HI R27, R6, R7, RZ, 0x3 ;  /* 0x00000007061b7211 */ /* 0x000fe200078f18ff */
[----:B------:R-:W-:-:S02]  /*24e0*/  IMAD.SHL.U32 R6, R200, 0x40, RZ ;  /* 0x00000040c8067824 */ /* 0x000fc400078e00ff */
[----:B------:R-:W-:Y:S01]  /*24f0*/  IMAD R7, R24, R43, R8 ;  /* 0x0000002b18077224 */ /* 0x000fe200078e0208 */
[----:B------:R-:W-:Y:S01]  /*2500*/  LOP3.LUT R55, R27, 0xfffffff8, RZ, 0xc0, !PT ;  /* 0xfffffff81b377812 */ /* 0x000fe200078ec0ff */
[-C--:B------:R-:W-:Y:S01]  /*2510*/  IMAD.WIDE.U32 R34, R196, R4.reuse, R194 ;  /* 0x00000004c4227225 */ /* 0x080fe200078e00c2 */
[----:B------:R-:W-:Y:S02]  /*2520*/  LOP3.LUT R43, R6, 0x1c0, RZ, 0xc0, !PT ;  /* 0x000001c0062b7812 */ /* 0x000fe400078ec0ff */
[----:B------:R-:W-:Y:S01]  /*2530*/  SHF.R.S32.HI R60, RZ, 0x1f, R55 ;  /* 0x0000001fff3c7819 */ /* 0x000fe20000011437 */
[----:B------:R-:W-:Y:S01]  /*2540*/  IMAD.WIDE.U32 R36, R196, R4, R16 ;  /* 0x00000004c4247225 */ /* 0x000fe200078e0010 */
[----:B------:R-:W-:Y:S02]  /*2550*/  SHF.R.U32.HI R46, RZ, 0x3, R43 ;  /* 0x00000003ff2e7819 */ /* 0x000fe4000001162b */
[----:B------:R-:W-:Y:S01]  /*2560*/  LOP3.LUT R5, R43, 0x18, R16, 0xf8, !PT ;  /* 0x000000182b057812 */ /* 0x000fe200078ef810 */
[----:B------:R-:W-:-:S02]  /*2570*/  IMAD.IADD R21, R21, 0x1, R11 ;  /* 0x0000000115157824 */ /* 0x000fc400078e020b */
[----:B------:R-:W-:Y:S01]  /*2580*/  IMAD.IADD R33, R11, 0x1, R33 ;  /* 0x000000010b217824 */ /* 0x000fe200078e0221 */
[----:B------:R-:W-:Y:S01]  /*2590*/  LOP3.LUT R5, R5, R46, RZ, 0x3c, !PT ;  /* 0x0000002e05057212 */ /* 0x000fe200078e3cff */
[----:B------:R-:W-:Y:S02]  /*25a0*/  IMAD.IADD R35, R35, 0x1, R13 ;  /* 0x0000000123237824 */ /* 0x000fe400078e020d */
[----:B------:R-:W-:Y:S02]  /*25b0*/  IMAD.IADD R37, R13, 0x1, R37 ;  /* 0x000000010d257824 */ /* 0x000fe400078e0225 */
[----:B------:R-:W-:-:S04]  /*25c0*/  IMAD.WIDE.U32 R20, R24, R42, R20 ;  /* 0x0000002a18147225 */ /* 0x000fc800078e0014 */
[----:B0-----:R-:W-:Y:S02]  /*25d0*/  VIADD R31, R31, 0xffffff80 ;  /* 0xffffff801f1f7836 */ /* 0x001fe40000000000 */
[----:B------:R-:W-:-:S03]  /*25e0*/  IMAD.WIDE.U32 R32, R24, R42, R32 ;  /* 0x0000002a18207225 */ /* 0x000fc600078e0020 */
[----:B------:R-:W-:Y:S01]  /*25f0*/  SHF.R.S32.HI R30, RZ, 0x1f, R31 ;  /* 0x0000001fff1e7819 */ /* 0x000fe2000001141f */
[----:B------:R-:W-:-:S03]  /*2600*/  IMAD.WIDE.U32 R34, R24, R4, R34 ;  /* 0x0000000418227225 */ /* 0x000fc600078e0022 */
[----:B------:R-:W-:Y:S01]  /*2610*/  LEA.HI R30, R30, R31, RZ, 0x5 ;  /* 0x0000001f1e1e7211 */ /* 0x000fe200078f28ff */
[----:B------:R-:W-:-:S03]  /*2620*/  IMAD.WIDE.U32 R36, R24, R4, R36 ;  /* 0x0000000418247225 */ /* 0x000fc600078e0024 */
[----:B------:R-:W-:Y:S01]  /*2630*/  SHF.R.S32.HI R30, RZ, 0x5, R30 ;  /* 0x00000005ff1e7819 */ /* 0x000fe2000001141e */
[----:B------:R-:W-:Y:S02]  /*2640*/  IMAD.IADD R3, R28, 0x1, R29 ;  /* 0x000000011c037824 */ /* 0x000fe400078e021d */
[----:B------:R-:W-:Y:S01]  /*2650*/  IMAD.SHL.U32 R42, R42, 0x40, RZ ;  /* 0x000000402a2a7824 */ /* 0x000fe200078e00ff */
[----:B------:R-:W-:Y:S01]  /*2660*/  LEA R51, R30, R5, 0x9 ;  /* 0x000000051e337211 */ /* 0x000fe200078e48ff */
[----:B------:R-:W-:Y:S01]  /*2670*/  IMAD.SHL.U32 R45, R4, 0x40, RZ ;  /* 0x00000040042d7824 */ /* 0x000fe200078e00ff */
[----:B------:R-:W-:Y:S01]  /*2680*/  LOP3.LUT R5, R43, 0x38, R27, 0xf8, !PT ;  /* 0x000000382b057812 */ /* 0x000fe200078ef81b */
[----:B------:R-:W-:Y:S02]  /*2690*/  IMAD.SHL.U32 R50, R15, 0x2, RZ ;  /* 0x000000020f327824 */ /* 0x000fe400078e00ff */
[----:B------:R-:W-:Y:S01]  /*26a0*/  IMAD.IADD R53, R21, 0x1, R7 ;  /* 0x0000000115357824 */ /* 0x000fe200078e0207 */
[----:B------:R-:W-:Y:S01]  /*26b0*/  LOP3.LUT R5, R5, R46, RZ, 0x3c, !PT ;  /* 0x0000002e05057212 */ /* 0x000fe200078e3cff */
[----:B------:R-:W-:-:S02]  /*26c0*/  IMAD.IADD R54, R7, 0x1, R33 ;  /* 0x0000000107367824 */ /* 0x000fc400078e0221 */
[----:B------:R-:W-:Y:S02]  /*26d0*/  IMAD.IADD R58, R35, 0x1, R9 ;  /* 0x00000001233a7824 */ /* 0x000fe400078e0209 */
[----:B------:R-:W-:Y:S02]  /*26e0*/  IMAD.IADD R59, R9, 0x1, R37 ;  /* 0x00000001093b7824 */ /* 0x000fe400078e0225 */
[----:B------:R-:W-:Y:S01]  /*26f0*/  IMAD R61, R30, 0x200, R5 ;  /* 0x000002001e3d7824 */ /* 0x000fe200078e0205 */
[----:B------:R-:W-:-:S07]  /*2700*/  SHF.R.S32.HI R52, RZ, 0x1f, R0 ;  /* 0x0000001fff347819 */ /* 0x000fce0000011400 */
.L_x_5827:
[----:B------:R-:W0:Y:S01]  /*2710*/  LDC R65, c[0x0][0x430] ;  /* 0x00010c00ff417b82 */ /* 0x000e220000000800 */
[----:B------:R-:W-:Y:S02]  /*2720*/  VIADD R25, R25, 0xffffffff ;  /* 0xffffffff19197836 */ /* 0x000fe40000000000 */
[----:B------:R-:W-:Y:S02]  /*2730*/  IMAD.MOV.U32 R64, RZ, RZ, RZ ;  /* 0x000000ffff407224 */ /* 0x000fe400078e00ff */
[----:B------:R-:W-:-:S03]  /*2740*/  IMAD R4, R25, 0x40, R48 ;  /* 0x0000004019047824 */ /* 0x000fc600078e0230 */
[----:B-1----:R-:W1:Y:S01]  /*2750*/  LDC R75, c[0x0][0x3f4] ;  /* 0x0000fd00ff4b7b82 */ /* 0x002e620000000800 */
[----:B------:R-:W-:Y:S01]  /*2760*/  IMAD.IADD R12, R3, 0x1, R4 ;  /* 0x00000001030c7824 */ /* 0x000fe200078e0204 */
[----:B------:R-:W-:-:S03]  /*2770*/  ISETP.GE.AND P2, PT, R4, R38, PT ;  /* 0x000000260400720c */ /* 0x000fc60003f46270 */
[----:B------:R-:W-:Y:S01]  /*2780*/  IMAD.MOV.U32 R8, RZ, RZ, R12 ;  /* 0x000000ffff087224 */ /* 0x000fe200078e000c */
[----:B------:R-:W-:Y:S02]  /*2790*/  ISETP.GT.OR P2, PT, R48, 0x3f, P2 ;  /* 0x0000003f3000780c */ /* 0x000fe40001744670 */
[----:B0-----:R-:W-:-:S11]  /*27a0*/  ISETP.NE.AND P3, PT, R65, 0x1, PT ;  /* 0x000000014100780c */ /* 0x001fd60003f65270 */
[----:B------:R-:W0:Y:S08]  /*27b0*/  @!P2 LDC.64 R6, c[0x0][0x428] ;  /* 0x00010a00ff06ab82 */ /* 0x000e300000000a00 */
[----:B------:R-:W2:Y:S08]  /*27c0*/  @!P2 LDC.64 R4, c[0x0][0x418] ;  /* 0x00010600ff04ab82 */ /* 0x000eb00000000a00 */
[----:B---3--:R-:W3:Y:S08]  /*27d0*/  @P3 LDC R9, c[0x0][0x434] ;  /* 0x00010d00ff093b82 */ /* 0x008ef00000000800 */
[----:B----4-:R-:W4:Y:S01]  /*27e0*/  @P3 LDC R10, c[0x0][0x438] ;  /* 0x00010e00ff0a3b82 */ /* 0x010f220000000800 */
        /* <DEDUP_REMOVED lines=10> */
[----:B------:R-:W-:Y:S01]  /*2890*/  IMAD.SHL.U32 R70, R192, 0x1000, RZ ;  /* 0x00001000c0467824 */ /* 0x000fe200078e00ff */
[----:B------:R-:W-:Y:S05]  /*28a0*/  YIELD ;  /* 0x0000000000007946 */ /* 0x000fea0003800000 */
[----:B------:R-:W-:Y:S01]  /*28b0*/  IMAD.MOV R6, RZ, RZ, -R8 ;  /* 0x000000ffff067224 */ /* 0x000fe200078e0a08 */
[----:B------:R-:W-:Y:S01]  /*28c0*/  BSSY B0, `(.L_x_5795) ;  /* 0x00001b3000007945 */ /* 0x000fe20003800000 */
[----:B------:R-:W-:Y:S01]  /*28d0*/  IMAD.IADD R7, R51, 0x1, R70 ;  /* 0x0000000133077824 */ /* 0x000fe200078e0246 */
[----:B------:R0:W5:Y:S01]  /*28e0*/  @!P2 LDG.E R64, desc[UR42][R4.64] ;  /* 0x0000002a0440a981 */ /* 0x000162000c1e1900 */
[----:B------:R-:W-:Y:S01]  /*28f0*/  IMAD R65, R65, R6, R12 ;  /* 0x0000000641417224 */ /* 0x000fe200078e020c */
[----:B------:R-:W-:Y:S01]  /*2900*/  ISETP.GT.AND P2, PT, R25, R39, PT ;  /* 0x000000271900720c */ /* 0x000fe20003f44270 */
[----:B------:R-:W-:Y:S01]  /*2910*/  IMAD R74, R7, 0x2, R2 ;  /* 0x00000002074a7824 */ /* 0x000fe200078e0202 */
[----:B------:R-:W-:Y:S11]  /*2920*/  @!P3 BRA `(.L_x_5796) ;  /* 0x0000001400d4b947 */ /* 0x000ff60003800000 */
        /* <DEDUP_REMOVED lines=12> */
[----:B------:R-:W-:Y:S01]  /*29f0*/  IMAD R9, R66, UR4, RZ ;  /* 0x0000000442097c24 */ /* 0x000fe2000f8e02ff */
[----:B------:R-:W-:-:S03]  /*2a00*/  IADD3 R5, R5, R7, RZ ;  /* 0x0000000705057210 */ /* 0x000fc60007ffe0ff */
        /* <DEDUP_REMOVED lines=23> */
[----:B------:R-:W-:Y:S01]  /*2b80*/  IMAD R8, R44, R25, RZ ;  /* 0x000000192c087224 */ /* 0x000fe200078e02ff */
[----:B------:R-:W-:Y:S01]  /*2b90*/  ULDC.64 UR4, c[0x0][0x3e8] ;  /* 0x0000fa0000047ab9 */ /* 0x000fe20000000a00 */
[----:B------:R-:W-:Y:S01]  /*2ba0*/  IMAD.MOV.U32 R6, RZ, RZ, R34 ;  /* 0x000000ffff067224 */ /* 0x000fe200078e0022 */
[----:B------:R-:W-:Y:S01]  /*2bb0*/  ULDC.64 UR6, c[0x0][0x400] ;  /* 0x0001000000067ab9 */ /* 0x000fe20000000a00 */
[----:B------:R-:W-:Y:S01]  /*2bc0*/  IMAD.MOV.U32 R7, RZ, RZ, R58 ;  /* 0x000000ffff077224 */ /* 0x000fe200078e003a */
[----:B------:R-:W-:Y:S01]  /*2bd0*/  CS2R R28, SRZ ;  /* 0x00000000001c7805 */ /* 0x000fe2000001ff00 */
[-C--:B------:R-:W-:Y:S02]  /*2be0*/  IMAD R5, R10, R45.reuse, R8 ;  /* 0x0000002d0a057224 */ /* 0x080fe400078e0208 */
[----:B------:R-:W-:Y:S01]  /*2bf0*/  IMAD.WIDE.U32 R8, R25, R45, R6 ;  /* 0x0000002d19087225 */ /* 0x000fe200078e0006 */
[----:B------:R-:W-:-:S03]  /*2c00*/  IADD3 R7, P3, R20, R4, RZ ;  /* 0x0000000414077210 */ /* 0x000fc60007f7e0ff */
[----:B------:R-:W-:Y:S01]  /*2c10*/  IMAD.IADD R5, R9, 0x1, R5 ;  /* 0x0000000109057824 */ /* 0x000fe200078e0205 */
[C---:B------:R-:W-:Y:S01]  /*2c20*/  LEA R4, P5, R8.reuse, UR6, 0x1 ;  /* 0x0000000608047c11 */ /* 0x040fe2000f8a08ff */
[----:B------:R-:W-:Y:S01]  /*2c30*/  IMAD.X R10, R11, 0x1, R53, P3 ;  /* 0x000000010b0a7824 */ /* 0x000fe200018e0635 */
[C---:B------:R-:W-:Y:S02]  /*2c40*/  LEA R6, P3, R7.reuse, UR4, 0x1 ;  /* 0x0000000407067c11 */ /* 0x040fe4000f8608ff */
[----:B------:R-:W-:Y:S02]  /*2c50*/  LEA.HI.X R5, R8, UR7, R5, 0x1, P5 ;  /* 0x0000000708057c11 */ /* 0x000fe4000a8f0c05 */
[----:B------:R-:W-:Y:S02]  /*2c60*/  CS2R R8, SRZ ;  /* 0x0000000000087805 */ /* 0x000fe4000001ff00 */
[----:B------:R-:W-:Y:S02]  /*2c70*/  LEA.HI.X R7, R7, UR5, R10, 0x1, P3 ;  /* 0x0000000507077c11 */ /* 0x000fe400098f0c0a */
[----:B------:R-:W-:-:S02]  /*2c80*/  ISETP.GE.AND P5, PT, R194, R75, PT ;  /* 0x0000004bc200720c */ /* 0x000fc40003fa6270 */
[----:B------:R-:W-:-:S11]  /*2c90*/  ISETP.GE.AND P3, PT, R207, R75, PT ;  /* 0x0000004bcf00720c */ /* 0x000fd60003f66270 */
[----:B------:R0:W5:Y:S04]  /*2ca0*/  @!P5 LDG.E.64 R30, desc[UR42][R6.64] ;  /* 0x0000002a061ed981 */ /* 0x000168000c1e1b00 */
[----:B------:R0:W5:Y:S04]  /*2cb0*/  @!P3 LDG.E.64 R8, desc[UR42][R6.64+0x20] ;  /* 0x0000202a0608b981 */ /* 0x000168000c1e1b00 */
[----:B------:R0:W5:Y:S04]  /*2cc0*/  @!P5 LDG.E.64 R56, desc[UR42][R4.64] ;  /* 0x0000002a0438d981 */ /* 0x000168000c1e1b00 */
[----:B------:R0:W5:Y:S02]  /*2cd0*/  @!P3 LDG.E.64 R28, desc[UR42][R4.64+0x20] ;  /* 0x0000202a041cb981 */ /* 0x000164000c1e1b00 */
.L_x_5799:
[----:B------:R-:W-:Y:S05]  /*2ce0*/  BSYNC B1 ;  /* 0x0000000000017941 */ /* 0x000fea0003800000 */
.L_x_5798:
[----:B------:R-:W-:Y:S01]  /*2cf0*/  UISETP.NE.AND UP0, UPT, UR37, 0x3, UPT ;  /* 0x000000032500788c */ /* 0x000fe2000bf05270 */
[----:B0----5:R-:W-:Y:S02]  /*2d00*/  IMAD.MOV.U32 R4, RZ, RZ, R8 ;  /* 0x000000ffff047224 */ /* 0x021fe400078e0008 */
[----:B------:R-:W-:Y:S02]  /*2d10*/  IMAD.MOV.U32 R5, RZ, RZ, R9 ;  /* 0x000000ffff057224 */ /* 0x000fe400078e0009 */
[----:B------:R-:W-:Y:S01]  /*2d20*/  IMAD.MOV.U32 R6, RZ, RZ, R30 ;  /* 0x000000ffff067224 */ /* 0x000fe200078e001e */
[----:B------:R-:W-:Y:S01]  /*2d30*/  PLOP3.LUT P3, PT, PT, PT, UP0, 0x80, 0x0 ;  /* 0x000000000000781c */ /* 0x000fe20003f6f008 */
[----:B------:R-:W-:Y:S01]  /*2d40*/  IMAD.MOV.U32 R7, RZ, RZ, R57 ;  /* 0x000000ffff077224 */ /* 0x000fe200078e0039 */
[----:B------:R-:W-:Y:S01]  /*2d50*/  PRMT R76, R4, 0x5410, R5 ;  /* 0x00005410044c7816 */ /* 0x000fe20000000005 */
[----:B------:R-:W-:Y:S02]  /*2d60*/  IMAD.MOV.U32 R4, RZ, RZ, R31 ;  /* 0x000000ffff047224 */ /* 0x000fe400078e001f */
[----:B------:R-:W-:-:S03]  /*2d70*/  IMAD.MOV.U32 R5, RZ, RZ, R29 ;  /* 0x000000ffff057224 */ /* 0x000fc600078e001d */
[----:B------:R-:W-:Y:S01]  /*2d80*/  PRMT R78, R6, 0x5410, R4 ;  /* 0x00005410064e7816 */ /* 0x000fe20000000004 */
[----:B------:R-:W-:Y:S02]  /*2d90*/  IMAD.MOV.U32 R4, RZ, RZ, R28 ;  /* 0x000000ffff047224 */ /* 0x000fe400078e001c */
[----:B------:R-:W-:-:S03]  /*2da0*/  IMAD.MOV.U32 R6, RZ, RZ, R56 ;  /* 0x000000ffff067224 */ /* 0x000fc600078e0038 */
[----:B------:R-:W-:Y:S02]  /*2db0*/  PRMT R79, R4, 0x5410, R5 ;  /* 0x00005410044f7816 */ /* 0x000fe40000000005 */
[----:B------:R-:W-:Y:S01]  /*2dc0*/  PRMT R80, R6, 0x5410, R7 ;  /* 0x0000541006507816 */ /* 0x000fe20000000007 */
[----:B------:R-:W-:Y:S06]  /*2dd0*/  @!P3 BRA `(.L_x_5800) ;  /* 0x000000000004b947 */ /* 0x000fec0003800000 */
[----:B------:R-:W-:Y:S01]  /*2de0*/  BPT.TRAP 0x1 ;  /* 0x000000040000795c */ /* 0x000fe20000300000 */
.L_x_5800:
[----:B------:R-:W-:Y:S01]  /*2df0*/  LEA R63, R192, R2, 0x3 ;  /* 0x00000002c03f7211 */ /* 0x000fe200078e18ff */
[----:B------:R-:W-:Y:S01]  /*2e00*/  BSSY B1, `(.L_x_5801) ;  /* 0x0000004000017945 */ /* 0x000fe20003800000 */
[----:B------:R-:W-:-:S04]  /*2e10*/  SHF.L.U32 R72, R193, 0x1f, RZ ;  /* 0x0000001fc1487819 */ /* 0x000fc800000006ff */
[----:B------:R-:W0:Y:S02]  /*2e20*/  SYNCS.PHASECHK.TRANS64.TRYWAIT P5, [R63+URZ+0x28c90], R72 ;  /* 0x028c90483f0075a7 */ /* 0x000e2400080a017f */
[----:B0-----:R-:W-:Y:S05]  /*2e30*/  @!P5 BRA `(.L_x_5802) ;  /* 0x000001c000f0d947 */ /* 0x001fea0003800000 */
.L_x_6142:
[----:B------:R-:W-:Y:S05]  /*2e40*/  BSYNC B1 ;  /* 0x0000000000017941 */ /* 0x000fea0003800000 */
.L_x_5801:
[----:B------:R-:W-:-:S03]  /*2e50*/  UMOV UR4, 0xffffffff ;  /* 0xffffffff00047882 */ /* 0x000fc60000000000 */
[----:B------:R-:W-:Y:S05]  /*2e60*/  BRA.DIV UR4, `(.L_x_5803) ;  /* 0x000001c204f87947 */ /* 0x000fea000b800000 */
[----:B------:R1:W2:Y:S04]  /*2e70*/  SHFL.IDX PT, R71, R68, RZ, 0x1c1f ;  /* 0x001c1fff44477589 */ /* 0x0002a800000e0000 */
[----:B------:R1:W3:Y:S02]  /*2e80*/  SHFL.IDX PT, R14, R69, RZ, 0x1c1f ;  /* 0x001c1fff450e7589 */ /* 0x0002e400000e0000 */
.L_x_6146:
        /* <DEDUP_REMOVED lines=8> */
[----:B--2---:R-:W-:-:S07]  /*2f10*/  LEA.HI.X R11, R16, R71, R17, 0x1, P4 ;  /* 0x00000047100b7211 */ /* 0x004fce00020f0c11 */
        /* <DEDUP_REMOVED lines=12> */
[CC--:B-1----:R-:W-:Y:S01]  /*2fe0*/  FMUL.FTZ R68, R6.reuse, R31.reuse ;  /* 0x0000001f06447220 */ /* 0x0c2fe20000410000 */
[----:B------:R-:W-:Y:S02]  /*2ff0*/  HADD2.F32 R7, -RZ, R7.H0_H0 ;  /* 0x20000007ff077230 */ /* 0x000fe40000004100 */
[C---:B------:R-:W-:Y:S01]  /*3000*/  FMUL.FTZ R31, R5.reuse, R31 ;  /* 0x0000001f051f7220 */ /* 0x040fe20000410000 */
[----:B------:R-:W-:Y:S02]  /*3010*/  HADD2.F32 R30, -RZ, R30.H0_H0 ;  /* 0x2000001eff1e7230 */ /* 0x000fe40000004100 */
[-C--:B------:R-:W-:Y:S01]  /*3020*/  FFMA.FTZ R68, R5, R15.reuse, -R68 ;  /* 0x0000000f05447223 */ /* 0x080fe20000010844 */
[----:B------:R-:W-:Y:S01]  /*3030*/  FMUL.FTZ R74, R13, R56 ;  /* 0x000000380d4a7220 */ /* 0x000fe20000410000 */
[----:B------:R-:W-:Y:S01]  /*3040*/  FFMA.FTZ R69, R6, R15, R31 ;  /* 0x0000000f06457223 */ /* 0x000fe2000001001f */
[----:B------:R-:W-:-:S02]  /*3050*/  HADD2.F32 R5, -RZ, R4.H1_H1 ;  /* 0x30000004ff057230 */ /* 0x000fc40000004100 */
[C---:B------:R-:W-:Y:S01]  /*3060*/  FMUL.FTZ R56, R7.reuse, R56 ;  /* 0x0000003807387220 */ /* 0x040fe20000410000 */
[----:B------:R-:W-:Y:S02]  /*3070*/  HADD2.F32 R15, -RZ, R80.H0_H0 ;  /* 0x20000050ff0f7230 */ /* 0x000fe40000004100 */
        /* <DEDUP_REMOVED lines=20> */
.L_x_5808:
[----:B------:R-:W-:Y:S05]  /*31c0*/  BSYNC B2 ;  /* 0x0000000000027941 */ /* 0x000fea0003800000 */
.L_x_5807:
[----:B0-----:R4:W-:Y:S02]  /*31d0*/  ST.E.128 desc[UR42][R10.64], R4 ;  /* 0x000000040a007985 */ /* 0x0019e4000c101d2a */
.L_x_5806:
[----:B------:R-:W-:Y:S05]  /*31e0*/  BSYNC B1 ;  /* 0x0000000000017941 */ /* 0x000fea0003800000 */
.L_x_5805:
        /* <DEDUP_REMOVED lines=8> */
[----:B--2---:R-:W-:-:S03]  /*3270*/  LEA.HI.X R11, R190, R71, R206, 0x1, P4 ;  /* 0x00000047be0b7211 */ /* 0x004fc600020f0cce */
[----:B------:R-:W-:-:S06]  /*3280*/  IMAD R4, R5, 0x2, R2 ;  /* 0x0000000205047824 */ /* 0x000fcc00078e0202 */
[----:B------:R-:W2:Y:S01]  /*3290*/  LDS.128 R4, [R4+0x22400] ;  /* 0x0224000004047984 */ /* 0x000ea20000000c00 */
[----:B------:R-:W-:Y:S05]  /*32a0*/  @P5 BRA `(.L_x_5810) ;  /* 0x0000000000a45947 */ /* 0x000fea0003800000 */
[----:B------:R-:W-:Y:S02]  /*32b0*/  SHF.R.U64 R13, R28, 0x10, R29 ;  /* 0x000000101c0d7819 */ /* 0x000fe4000000121d */
[----:B------:R-:W-:Y:S01]  /*32c0*/  SHF.R.U64 R12, R8, 0x10, R9 ;  /* 0x00000010080c7819 */ /* 0x000fe20000001209 */
[----:B--2---:R-:W-:Y:S01]  /*32d0*/  IMAD.MOV.U32 R8, RZ, RZ, R6 ;  /* 0x000000ffff087224 */ /* 0x004fe200078e0006 */
        /* <DEDUP_REMOVED lines=38> */
.L_x_5810:
[----:B------:R-:W-:Y:S05]  /*3540*/  BSYNC B1 ;  /* 0x0000000000017941 */ /* 0x000fea0003800000 */
.L_x_5809:
[----:B--2---:R2:W-:Y:S01]  /*3550*/  ST.E.128 desc[UR42][R10.64], R4 ;  /* 0x000000040a007985 */ /* 0x0045e2000c101d2a */
[----:B------:R-:W-:Y:S05]  /*3560*/  BRA `(.L_x_5804) ;  /* 0x0000000c00a07947 */ /* 0x000fea0003800000 */
.L_x_5797:
        /* <DEDUP_REMOVED lines=24> */
[----:B------:R-:W-:Y:S01]  /*36f0*/  UISETP.NE.AND UP0, UPT, UR37, 0x3, UPT ;  /* 0x000000032500788c */ /* 0x000fe2000bf05270 */
[----:B------:R-:W-:-:S05]  /*3700*/  ISETP.GE.AND P5, PT, R16, R75, PT ;  /* 0x0000004b1000720c */ /* 0x000fca0003fa6270 */
[----:B------:R-:W-:Y:S01]  /*3710*/  PLOP3.LUT P3, PT, PT, PT, UP0, 0x80, 0x0 ;  /* 0x000000000000781c */ /* 0x000fe20003f6f008 */
        /* <DEDUP_REMOVED lines=11> */
[----:B------:R-:W-:-:S02]  /*37d0*/  MOV R11, R29 ;  /* 0x0000001d000b7202 */ /* 0x000fc40000000f00 */
[----:B------:R-:W-:Y:S02]  /*37e0*/  PRMT R85, R85, 0x5410, R8 ;  /* 0x0000541055557816 */ /* 0x000fe40000000008 */
[----:B------:R-:W-:Y:S02]  /*37f0*/  PRMT R78, R9, 0x7610, R78 ;  /* 0x00007610094e7816 */ /* 0x000fe4000000004e */
[----:B------:R-:W-:Y:S02]  /*3800*/  PRMT R86, R10, 0x7610, R86 ;  /* 0x000076100a567816 */ /* 0x000fe40000000056 */
[----:B------:R-:W-:Y:S01]  /*3810*/  PRMT R76, R76, 0x5410, R11 ;  /* 0x000054104c4c7816 */ /* 0x000fe2000000000b */
[----:B------:R-:W-:Y:S06]  /*3820*/  @!P3 BRA `(.L_x_5811) ;  /* 0x000000000004b947 */ /* 0x000fec0003800000 */
[----:B------:R-:W-:Y:S01]  /*3830*/  BPT.TRAP 0x1 ;  /* 0x000000040000795c */ /* 0x000fe20000300000 */
.L_x_5811:
[----:B------:R-:W-:Y:S01]  /*3840*/  IMAD R63, R192, 0x8, R2 ;  /* 0x00000008c03f7824 */ /* 0x000fe200078e0202 */
[----:B------:R-:W-:Y:S01]  /*3850*/  SHF.L.U32 R72, R193, 0x1f, RZ ;  /* 0x0000001fc1487819 */ /* 0x000fe200000006ff */
[----:B------:R-:W-:Y:S03]  /*3860*/  BSSY B1, `(.L_x_5812) ;  /* 0x0000003000017945 */ /* 0x000fe60003800000 */
[----:B------:R-:W0:Y:S02]  /*3870*/  SYNCS.PHASECHK.TRANS64.TRYWAIT P6, [R63+URZ+0x28c90], R72 ;  /* 0x028c90483f0075a7 */ /* 0x000e2400080c017f */
[----:B0-----:R-:W-:Y:S05]  /*3880*/  @!P6 BRA `(.L_x_5813) ;  /* 0x000001b800b8e947 */ /* 0x001fea0003800000 */
.L_x_6147:
[----:B------:R-:W-:Y:S05]  /*3890*/  BSYNC B1 ;  /* 0x0000000000017941 */ /* 0x000fea0003800000 */
.L_x_5812:
[----:B------:R-:W-:-:S03]  /*38a0*/  UMOV UR4, 0xffffffff ;  /* 0xffffffff00047882 */ /* 0x000fc60000000000 */
[----:B------:R-:W-:Y:S05]  /*38b0*/  BRA.DIV UR4, `(.L_x_5814) ;  /* 0x000001ba04c07947 */ /* 0x000fea000b800000 */
[----:B------:R-:W1:Y:S04]  /*38c0*/  SHFL.IDX PT, R68, R68, RZ, 0x1c1f ;  /* 0x001c1fff44447589 */ /* 0x000e6800000e0000 */
[----:B------:R-:W2:Y:S02]  /*38d0*/  SHFL.IDX PT, R69, R69, RZ, 0x1c1f ;  /* 0x001c1fff45457589 */ /* 0x000ea400000e0000 */
.L_x_6151:
[----:B------:R-:W3:Y:S02]  /*38e0*/  LDC R71, c[0x0][0x2f4] ;  /* 0x0000bd00ff477b82 */ /* 0x000ee40000000800 */
[----:B---3--:R-:W-:-:S13]  /*38f0*/  ISETP.GE.OR P4, PT, R16, R71, P4 ;  /* 0x000000471000720c */ /* 0x008fda0002786670 */
[----:B------:R-:W-:Y:S05]  /*3900*/  @P4 BRA `(.L_x_5804) ;  /* 0x0000000800b84947 */ /* 0x000fea0003800000 */
[----:B------:R-:W3:Y:S01]  /*3910*/  S2R R11, SR_TID.X ;  /* 0x00000000000b7919 */ /* 0x000ee20000002100 */
        /* <DEDUP_REMOVED lines=9> */
[----:B------:R-:W-:Y:S02]  /*39b0*/  IMAD.SHL.U32 R74, R8, 0x8, RZ ;  /* 0x00000008084a7824 */ /* 0x000fe400078e00ff */
[----:B---3--:R-:W-:-:S03]  /*39c0*/  VIADD R11, R11, 0xffffff80 ;  /* 0xffffff800b0b7836 */ /* 0x008fc60000000000 */
[----:B------:R-:W-:Y:S02]  /*39d0*/  LOP3.LUT R9, R43, 0x38, R74, 0xf8, !PT ;  /* 0x000000382b097812 */ /* 0x000fe400078ef84a */
[----:B------:R-:W-:Y:S02]  /*39e0*/  SHF.R.S32.HI R10, RZ, 0x1f, R11 ;  /* 0x0000001fff0a7819 */ /* 0x000fe4000001140b */
[----:B------:R-:W-:Y:S02]  /*39f0*/  LOP3.LUT R9, R9, R46, RZ, 0x3c, !PT ;  /* 0x0000002e09097212 */ /* 0x000fe400078e3cff */
[----:B------:R-:W-:-:S04]  /*3a00*/  LEA.HI R10, R10, R11, RZ, 0x5 ;  /* 0x0000000b0a0a7211 */ /* 0x000fc800078f28ff */
[----:B------:R-:W-:-:S05]  /*3a10*/  SHF.R.S32.HI R10, RZ, 0x5, R10 ;  /* 0x00000005ff0a7819 */ /* 0x000fca000001140a */
[----:B------:R-:W-:Y:S02]  /*3a20*/  IMAD R11, R10, 0x200, R9 ;  /* 0x000002000a0b7824 */ /* 0x000fe400078e0209 */
[----:B------:R-:W-:Y:S02]  /*3a30*/  IMAD.IADD R9, R61, 0x1, R70 ;  /* 0x000000013d097824 */ /* 0x000fe400078e0246 */
[----:B------:R-:W-:Y:S02]  /*3a40*/  IMAD.IADD R11, R70, 0x1, R11 ;  /* 0x00000001460b7824 */ /* 0x000fe400078e020b */
[--C-:B------:R-:W-:Y:S02]  /*3a50*/  IMAD R9, R9, 0x2, R2.reuse ;  /* 0x0000000209097824 */ /* 0x100fe400078e0202 */
[----:B------:R-:W-:-:S04]  /*3a60*/  IMAD R12, R11, 0x2, R2 ;  /* 0x000000020b0c7824 */ /* 0x000fc800078e0202 */
[----:B------:R-:W1:Y:S04]  /*3a70*/  LDS.128 R8, [R9+0x22400] ;  /* 0x0224000009087984 */ /* 0x000e680000000c00 */
[----:B------:R-:W2:Y:S01]  /*3a80*/  LDS.128 R12, [R12+0x22400] ;  /* 0x022400000c0c7984 */ /* 0x000ea20000000c00 */
[----:B------:R-:W-:Y:S05]  /*3a90*/  @P5 BRA `(.L_x_5816) ;  /* 0x0000000400545947 */ /* 0x000fea0003800000 */
[--C-:B------:R-:W-:Y:S02]  /*3aa0*/  SHF.R.U64 R82, R28, 0x10, R29.reuse ;  /* 0x000000101c527819 */ /* 0x100fe4000000121d */
[----:B------:R-:W-:Y:S02]  /*3ab0*/  SHF.R.U32.HI R28, RZ, 0x10, R29 ;  /* 0x00000010ff1c7819 */ /* 0x000fe4000001161d */
[--C-:B------:R-:W-:Y:S01]  /*3ac0*/  SHF.R.U64 R84, R4, 0x10, R5.reuse ;  /* 0x0000001004547819 */ /* 0x100fe20000001205 */
[----:B-1----:R-:W-:Y:S01]  /*3ad0*/  HADD2.F32 R4, -RZ, R9.H0_H0 ;  /* 0x20000009ff047230 */ /* 0x002fe20000004100 */
[----:B------:R-:W-:Y:S01]  /*3ae0*/  SHF.R.U32.HI R70, RZ, 0x10, R5 ;  /* 0x00000010ff467819 */ /* 0x000fe20000011605 */
[--C-:B--2---:R-:W-:Y:S01]  /*3af0*/  HADD2.F32 R5, -RZ, R13.reuse.H0_H0 ;  /* 0x2000000dff057230 */ /* 0x104fe20000004100 */
[--C-:B------:R-:W-:Y:S01]  /*3b00*/  SHF.R.U64 R83, R6, 0x10, R7.reuse ;  /* 0x0000001006537819 */ /* 0x100fe20000001207 */
[----:B------:R-:W-:Y:S01]  /*3b10*/  HADD2.F32 R13, -RZ, R13.H1_H1 ;  /* 0x3000000dff0d7230 */ /* 0x000fe20000004100 */
[----:B------:R-:W-:Y:S01]  /*3b20*/  SHF.R.U32.HI R77, RZ, 0x10, R7 ;  /* 0x00000010ff4d7819 */ /* 0x000fe20000011607 */
[----:B------:R-:W-:Y:S01]  /*3b30*/  HADD2.F32 R7, -RZ, R76.H1_H1 ;  /* 0x3000004cff077230 */ /* 0x000fe20000004100 */
[--C-:B------:R-:W-:Y:S01]  /*3b40*/  SHF.R.U64 R81, R30, 0x10, R31.reuse ;  /* 0x000000101e517819 */ /* 0x100fe2000000121f */
[----:B------:R-:W-:Y:S01]  /*3b50*/  HADD2.F32 R30, -RZ, R28.H0_H0 ;  /* 0x2000001cff1e7230 */ /* 0x000fe20000004100 */
[----:B------:R-:W-:Y:S01]  /*3b60*/  SHF.R.U32.HI R75, RZ, 0x10, R31 ;  /* 0x00000010ff4b7819 */ /* 0x000fe2000001161f */
[----:B------:R-:W-:-:S02]  /*3b70*/  HADD2.F32 R9, -RZ, R9.H1_H1 ;  /* 0x30000009ff097230 */ /* 0x000fc40000004100 */
[-C--:B------:R-:W-:Y:S01]  /*3b80*/  FMUL.FTZ R29, R5, R7.reuse ;  /* 0x00000007051d7220 */ /* 0x080fe20000410000 */
[----:B------:R-:W-:Y:S02]  /*3b90*/  HADD2.F32 R6, -RZ, R76.H0_H0 ;  /* 0x2000004cff067230 */ /* 0x000fe40000004100 */
[-C--:B------:R-:W-:Y:S01]  /*3ba0*/  FMUL.FTZ R76, R13, R30.reuse ;  /* 0x0000001e0d4c7220 */ /* 0x080fe20000410000 */
[----:B------:R-:W-:Y:S02]  /*3bb0*/  HADD2.F32 R28, -RZ, R70.H0_H0 ;  /* 0x20000046ff1c7230 */ /* 0x000fe40000004100 */
[C---:B------:R-:W-:Y:S01]  /*3bc0*/  FMUL.FTZ R70, R4.reuse, R7 ;  /* 0x0000000704467220 */ /* 0x040fe20000410000 */
[----:B------:R-:W-:Y:S01]  /*3bd0*/  FMUL.FTZ R30, R9, R30 ;  /* 0x0000001e091e7220 */ /* 0x000fe20000410000 */
[-C--:B------:R-:W-:Y:S01]  /*3be0*/  FFMA.FTZ R29, R4, R6.reuse, -R29 ;  /* 0x00000006041d7223 */ /* 0x080fe2000001081d */
[----:B------:R-:W-:Y:S02]  /*3bf0*/  HADD2.F32 R7, -RZ, R78.H0_H0 ;  /* 0x2000004eff077230 */ /* 0x000fe40000004100 */
[----:B------:R-:W-:Y:S01]  /*3c00*/  FFMA.FTZ R70, R5, R6, R70 ;  /* 0x0000000605467223 */ /* 0x000fe20000010046 */
[----:B------:R-:W-:Y:S01]  /*3c10*/  FFMA.FTZ R31, R13, R28, R30 ;  /* 0x0000001c0d1f7223 */ /* 0x000fe2000001001e */
[----:B------:R-:W-:-:S02]  /*3c20*/  HADD2.F32 R5, -RZ, R15.H0_H0 ;  /* 0x2000000fff057230 */ /* 0x000fc40000004100 */
[----:B------:R-:W-:Y:S01]  /*3c30*/  FFMA.FTZ R76, R9, R28, -R76 ;  /* 0x0000001c094c7223 */ /* 0x000fe2000001084c */
[----:B------:R-:W-:Y:S02]  /*3c40*/  HADD2.F32 R4, -RZ, R11.H0_H0 ;  /* 0x2000000bff047230 */ /* 0x000fe40000004100 */
[----:B------:R-:W-:Y:S02]  /*3c50*/  HADD2.F32 R15, -RZ, R15.H1_H1 ;  /* 0x3000000fff0f7230 */ /* 0x000fe40000004100 */
[----:B------:R-:W-:Y:S01]  /*3c60*/  FMUL.FTZ R9, R5, R7 ;  /* 0x0000000705097220 */ /* 0x000fe20000410000 */
[----:B------:R-:W-:Y:S01]  /*3c70*/  HADD2.F32 R30, -RZ, R75.H0_H0 ;  /* 0x2000004bff1e7230 */ /* 0x000fe20000004100 */
[----:B------:R-:W-:Y:S01]  /*3c80*/  F2FP.F16.F32.PACK_AB R29, R76, R29 ;  /* 0x0000001d4c1d723e */ /* 0x000fe200000000ff */
[----:B------:R-:W-:Y:S02]  /*3c90*/  HADD2.F32 R6, -RZ, R78.H1_H1 ;  /* 0x3000004eff067230 */ /* 0x000fe40000004100 */
[----:B------:R-:W-:Y:S01]  /*3ca0*/  FMUL.FTZ R78, R4, R7 ;  /* 0x00000007044e7220 */ /* 0x000fe20000410000 */
[----:B------:R-:W-:-:S02]  /*3cb0*/  HADD2.F32 R11, -RZ, R11.H1_H1 ;  /* 0x3000000bff0b7230 */ /* 0x000fc40000004100 */
[----:B------:R-:W-:Y:S01]  /*3cc0*/  FMUL.FTZ R80, R15, R30 ;  /* 0x0000001e0f507220 */ /* 0x000fe20000410000 */
[----:B------:R-:W-:Y:S02]  /*3cd0*/  HADD2.F32 R28, -RZ, R77.H0_H0 ;  /* 0x2000004dff1c7230 */ /* 0x000fe40000004100 */
[-C--:B------:R-:W-:Y:S01]  /*3ce0*/  FFMA.FTZ R77, R4, R6.reuse, -R9 ;  /* 0x00000006044d7223 */ /* 0x080fe20000010809 */
[----:B------:R-:W-:Y:S01]  /*3cf0*/  FFMA.FTZ R78, R5, R6, R78 ;  /* 0x00000006054e7223 */ /* 0x000fe2000001004e */
[C---:B------:R-:W-:Y:S01]  /*3d00*/  FMUL.FTZ R30, R11.reuse, R30 ;  /* 0x0000001e0b1e7220 */ /* 0x040fe20000410000 */
[----:B------:R-:W-:Y:S02]  /*3d10*/  HADD2.F32 R9, -RZ, R86.H0_H0 ;  /* 0x20000056ff097230 */ /* 0x000fe40000004100 */
[-C--:B------:R-:W-:Y:S01]  /*3d20*/  FFMA.FTZ R80, R11, R28.reuse, -R80 ;  /* 0x0000001c0b507223 */ /* 0x080fe20000010850 */
[----:B------:R-:W-:Y:S02]  /*3d30*/  HADD2.F32 R5, -RZ, R12.H0_H0 ;  /* 0x2000000cff057230 */ /* 0x000fe40000004100 */
[----:B------:R-:W-:Y:S01]  /*3d40*/  FFMA.FTZ R79, R15, R28, R30 ;  /* 0x0000001c0f4f7223 */ /* 0x000fe2000001001e */
[----:B------:R-:W-:Y:S01]  /*3d50*/  HADD2.F32 R4, -RZ, R8.H0_H0 ;  /* 0x20000008ff047230 */ /* 0x000fe20000004100 */
[----:B------:R-:W-:Y:S01]  /*3d60*/  F2FP.F16.F32.PACK_AB R31, R31, R70 ;  /* 0x000000461f1f723e */ /* 0x000fe200000000ff */
[----:B------:R-:W-:-:S02]  /*3d70*/  HADD2.F32 R11, -RZ, R82.H0_H0 ;  /* 0x20000052ff0b7230 */ /* 0x000fc40000004100 */
[CC--:B------:R-:W-:Y:S01]  /*3d80*/  FMUL.FTZ R13, R5.reuse, R9.reuse ;  /* 0x00000009050d7220 */ /* 0x0c0fe20000410000 */
[----:B------:R-:W-:Y:S02]  /*3d90*/  HADD2.F32 R12, -RZ, R12.H1_H1 ;  /* 0x3000000cff0c7230 */ /* 0x000fe40000004100 */
[----:B------:R-:W-:Y:S01]  /*3da0*/  FMUL.FTZ R28, R4, R9 ;  /* 0x00000009041c7220 */ /* 0x000fe20000410000 */
[----:B------:R-:W-:Y:S01]  /*3db0*/  HADD2.F32 R6, -RZ, R85.H0_H0 ;  /* 0x20000055ff067230 */ /* 0x000fe20000004100 */
[----:B------:R-:W-:Y:S01]  /*3dc0*/  F2FP.F16.F32.PACK_AB R77, R80, R77 ;  /* 0x0000004d504d723e */ /* 0x000fe200000000ff */
[----:B------:R-:W-:Y:S02]  /*3dd0*/  HADD2.F32 R8, -RZ, R8.H1_H1 ;  /* 0x30000008ff087230 */ /* 0x000fe40000004100 */
[-C--:B------:R-:W-:Y:S01]  /*3de0*/  FMUL.FTZ R9, R12, R11.reuse ;  /* 0x0000000b0c097220 */ /* 0x080fe20000410000 */
[----:B------:R-:W-:Y:S02]  /*3df0*/  HADD2.F32 R7, -RZ, R84.H0_H0 ;  /* 0x20000054ff077230 */ /* 0x000fe40000004100 */
[-C--:B------:R-:W-:Y:S01]  /*3e00*/  FFMA.FTZ R28, R5, R6.reuse, R28 ;  /* 0x00000006051c7223 */ /* 0x080fe2000001001c */
[----:B------:R-:W-:Y:S01]  /*3e10*/  FFMA.FTZ R13, R4, R6, -R13 ;  /* 0x00000006040d7223 */ /* 0x000fe2000001080d */
[----:B------:R-:W-:Y:S01]  /*3e20*/  FMUL.FTZ R11, R8, R11 ;  /* 0x0000000b080b7220 */ /* 0x000fe20000410000 */
[----:B------:R-:W-:-:S02]  /*3e30*/  HADD2.F32 R5, -RZ, R14.H0_H0 ;  /* 0x2000000eff057230 */ /* 0x000fc40000004100 */
[-C--:B------:R-:W-:Y:S01]  /*3e40*/  FFMA.FTZ R30, R8, R7.reuse, -R9 ;  /* 0x00000007081e7223 */ /* 0x080fe20000010809 */
[----:B------:R-:W-:Y:S02]  /*3e50*/  HADD2.F32 R8, -RZ, R85.H1_H1 ;  /* 0x30000055ff087230 */ /* 0x000fe40000004100 */
[----:B------:R-:W-:Y:S01]  /*3e60*/  FFMA.FTZ R11, R12, R7, R11 ;  /* 0x000000070c0b7223 */ /* 0x000fe2000001000b */
[----:B------:R-:W-:Y:S01]  /*3e70*/  HADD2.F32 R9, -RZ, R81.H0_H0 ;  /* 0x20000051ff097230 */ /* 0x000fe20000004100 */
[----:B------:R-:W-:Y:S01]  /*3e80*/  F2FP.F16.F32.PACK_AB R78, R79, R78 ;  /* 0x0000004e4f4e723e */ /* 0x000fe200000000ff */
[----:B------:R-:W-:Y:S02]  /*3e90*/  HADD2.F32 R4, -RZ, R10.H0_H0 ;  /* 0x2000000aff047230 */ /* 0x000fe40000004100 */
[----:B------:R-:W-:Y:S01]  /*3ea0*/  FMUL.FTZ R15, R5, R8 ;  /* 0x00000008050f7220 */ /* 0x000fe20000410000 */
[----:B------:R-:W-:Y:S01]  /*3eb0*/  HADD2.F32 R14, -RZ, R14.H1_H1 ;  /* 0x3000000eff0e7230 */ /* 0x000fe20000004100 */
[----:B------:R-:W-:Y:S01]  /*3ec0*/  F2FP.F16.F32.PACK_AB R30, R30, R13 ;  /* 0x0000000d1e1e723e */ /* 0x000fe200000000ff */
[----:B------:R-:W-:-:S02]  /*3ed0*/  HADD2.F32 R10, -RZ, R10.H1_H1 ;  /* 0x3000000aff0a7230 */ /* 0x000fc40000004100 */
[----:B------:R-:W-:Y:S01]  /*3ee0*/  FMUL.FTZ R8, R4, R8 ;  /* 0x0000000804087220 */ /* 0x000fe20000410000 */
[----:B------:R-:W-:Y:S02]  /*3ef0*/  HADD2.F32 R6, -RZ, R86.H1_H1 ;  /* 0x30000056ff067230 */ /* 0x000fe40000004100 */
        /* <DEDUP_REMOVED lines=8> */
[----:B------:R-:W-:-:S02]  /*3f80*/  IMAD.MOV.U32 R13, RZ, RZ, R31 ;  /* 0x000000ffff0d7224 */ /* 0x000fc400078e001f */
[----:B------:R-:W-:Y:S01]  /*3f90*/  IMAD.MOV.U32 R11, RZ, RZ, R77 ;  /* 0x000000ffff0b7224 */ /* 0x000fe200078e004d */
[----:B------:R-:W-:Y:S01]  /*3fa0*/  F2FP.F16.F32.PACK_AB R10, R10, R15 ;  /* 0x0000000f0a0a723e */ /* 0x000fe200000000ff */
[----:B------:R-:W-:Y:S01]  /*3fb0*/  IMAD.MOV.U32 R15, RZ, RZ, R78 ;  /* 0x000000ffff0f7224 */ /* 0x000fe200078e004e */
[----:B------:R-:W-:Y:S01]  /*3fc0*/  F2FP.F16.F32.PACK_AB R14, R9, R8 ;  /* 0x00000008090e723e */ /* 0x000fe200000000ff */
[----:B------:R-:W-:Y:S02]  /*3fd0*/  IMAD.MOV.U32 R8, RZ, RZ, R30 ;  /* 0x000000ffff087224 */ /* 0x000fe400078e001e */
[----:B------:R-:W-:-:S07]  /*3fe0*/  IMAD.MOV.U32 R9, RZ, RZ, R29 ;  /* 0x000000ffff097224 */ /* 0x000fce00078e001d */
.L_x_5816:
[----:B------:R-:W-:Y:S05]  /*3ff0*/  BSYNC B1 ;  /* 0x0000000000017941 */ /* 0x000fea0003800000 */
.L_x_5815:
[----:B-1----:R1:W-:Y:S01]  /*4000*/  ST.E.128 desc[UR42][R56.64], R8 ;  /* 0x0000000838007985 */ /* 0x0023e2000c101d2a */
[----:B------:R-:W-:Y:S01]  /*4010*/  ISETP.GE.AND P4, PT, R74, R71, PT ;  /* 0x000000474a00720c */ /* 0x000fe20003f86270 */
[----:B------:R-:W-:Y:S01]  /*4020*/  IMAD.MOV.U32 R4, RZ, RZ, R69 ;  /* 0x000000ffff047224 */ /* 0x000fe200078e0045 */
[----:B------:R-:W-:-:S11]  /*4030*/  MOV R5, R68 ;  /* 0x0000004400057202 */ /* 0x000fd60000000f00 */
[----:B------:R-:W-:Y:S05]  /*4040*/  @P4 BRA `(.L_x_5804) ;  /* 0x0000000000e84947 */ /* 0x000fea0003800000 */
[----:B------:R-:W-:-:S05]  /*4050*/  IMAD.WIDE R4, R74, 0x2, R4 ;  /* 0x000000024a047825 */ /* 0x000fca00078e0204 */
[----:B--2---:R2:W-:Y:S01]  /*4060*/  ST.E.128 desc[UR42][R4.64], R12 ;  /* 0x0000000c04007985 */ /* 0x0045e2000c101d2a */
[----:B------:R-:W-:Y:S05]  /*4070*/  BRA `(.L_x_5804) ;  /* 0x0000000000dc7947 */ /* 0x000fea0003800000 */
.L_x_5796:
[----:B------:R-:W-:-:S06]  /*4080*/  UISETP.NE.AND UP0, UPT, UR37, 0x3, UPT ;  /* 0x000000032500788c */ /* 0x000fcc000bf05270 */
[----:B------:R-:W-:-:S13]  /*4090*/  PLOP3.LUT P3, PT, PT, PT, UP0, 0x80, 0x0 ;  /* 0x000000000000781c */ /* 0x000fda0003f6f008 */
[----:B------:R-:W-:Y:S05]  /*40a0*/  @!P3 BRA `(.L_x_5817) ;  /* 0x000000000004b947 */ /* 0x000fea0003800000 */
[----:B------:R-:W-:Y:S01]  /*40b0*/  BPT.TRAP 0x1 ;  /* 0x000000040000795c */ /* 0x000fe20000300000 */
.L_x_5817:
[----:B------:R-:W-:Y:S01]  /*40c0*/  IMAD R63, R192, 0x8, R2 ;  /* 0x00000008c03f7824 */ /* 0x000fe200078e0202 */
[----:B------:R-:W-:Y:S01]  /*40d0*/  SHF.L.U32 R72, R193, 0x1f, RZ ;  /* 0x0000001fc1487819 */ /* 0x000fe200000006ff */
[----:B------:R-:W-:Y:S01]  /*40e0*/  BSSY B1, `(.L_x_5818) ;  /* 0x0000004000017945 */ /* 0x000fe20003800000 */
[----:B------:R-:W-:Y:S02]  /*40f0*/  SHF.R.S32.HI R67, RZ, 0x1f, R65 ;  /* 0x0000001fff437819 */ /* 0x000fe40000011441 */
[----:B------:R-:W1:Y:S02]  /*4100*/  SYNCS.PHASECHK.TRANS64.TRYWAIT P4, [R63+URZ+0x28c90], R72 ;  /* 0x028c90483f0075a7 */ /* 0x000e64000808017f */
[----:B-1----:R-:W-:Y:S05]  /*4110*/  @!P4 BRA `(.L_x_5819) ;  /* 0x000001b000f4c947 */ /* 0x002fea0003800000 */
.L_x_6152:
[----:B------:R-:W-:Y:S05]  /*4120*/  BSYNC B1 ;  /* 0x0000000000017941 */ /* 0x000fea0003800000 */
.L_x_5818:
        /* <DEDUP_REMOVED lines=24> */
[----:B------:R0:W2:Y:S04]  /*42b0*/  SHFL.IDX PT, R29, R13, RZ, 0x1c1f ;  /* 0x001c1fff0d1d7589 */ /* 0x0000a800000e0000 */
[----:B------:R0:W3:Y:S02]  /*42c0*/  SHFL.IDX PT, R14, R5, RZ, 0x1c1f ;  /* 0x001c1fff050e7589 */ /* 0x0000e400000e0000 */
.L_x_6156:
        /* <DEDUP_REMOVED lines=18> */
.L_x_5804:
[----:B------:R-:W-:Y:S05]  /*43f0*/  BSYNC B0 ;  /* 0x0000000000007941 */ /* 0x000fea0003800000 */
.L_x_5795:
[----:B0-2-4-:R-:W0:Y:S01]  /*4400*/  S2R R4, SR_TID.X ;  /* 0x0000000000047919 */ /* 0x015e220000002100 */
[----:B------:R-:W-:Y:S01]  /*4410*/  @!PT LDS RZ, [RZ] ;  /* 0x00000000fffff984 */ /* 0x000fe20000000800 */
[----:B------:R-:W-:Y:S01]  /*4420*/  @!PT LDS RZ, [RZ] ;  /* 0x00000000fffff984 */ /* 0x000fe20000000800 */
[----:B------:R-:W-:Y:S01]  /*4430*/  @!PT LDS RZ, [RZ] ;  /* 0x00000000fffff984 */ /* 0x000fe20000000800 */
[----:B------:R-:W-:Y:S01]  /*4440*/  @!PT LDS RZ, [RZ] ;  /* 0x00000000fffff984 */ /* 0x000fe20000000800 */
[----:B------:R2:W-:Y:S06]  /*4450*/  MEMBAR.ALL.CTA ;  /* 0x0000000000007992 */ /* 0x0005ec0000008000 */
[----:B--2---:R-:W2:Y:S01]  /*4460*/  FENCE.VIEW.ASYNC.S ;  /* 0x00000000000073c6 */ /* 0x004ea20000000000 */
[----:B------:R-:W-:Y:S05]  /*4470*/  WARPSYNC.ALL ;  /* 0x0000000000007948 */ /* 0x000fea0003800000 */
[----:B------:R-:W-:Y:S01]  /*4480*/  BSSY B0, `(.L_x_5821) ;  /* 0x0000009000007945 */ /* 0x000fe20003800000 */
[----:B0-----:R-:W-:Y:S01]  /*4490*/  LOP3.LUT R4, R4, 0x7f, RZ, 0xc0, !PT ;  /* 0x0000007f04047812 */ /* 0x001fe200078ec0ff */
[----:B--2---:R0:W-:Y:S03]  /*44a0*/  BAR.SYNC.DEFER_BLOCKING R49, 0x80 ;  /* 0x000200310000751d */ /* 0x0041e60000010000 */
[----:B------:R-:W-:-:S13]  /*44b0*/  ISETP.NE.AND P4, PT, R4, RZ, PT ;  /* 0x000000ff0400720c */ /* 0x000fda0003f85270 */
[----:B------:R-:W-:-:S05]  /*44c0*/  @!P4 VIADD R4, R63, 0x28ca0 ;  /* 0x00028ca03f04c836 */ /* 0x000fca0000000000 */
[----:B------:R-:W-:-:S04]  /*44d0*/  @!P4 PRMT R4, RZ, 0x654, R4 ;  /* 0x00000654ff04c816 */ /* 0x000fc80000000004 */
[----:B------:R0:W-:Y:S01]  /*44e0*/  @!P4 SYNCS.ARRIVE.TRANS64.RED.A1T0 RZ, [R4+URZ], RZ ;  /* 0x000000ff04ffc9a7 */ /* 0x0001e2000810043f */
[----:B------:R-:W-:Y:S05]  /*44f0*/  @!P3 BRA `(.L_x_5822) ;  /* 0x000000000004b947 */ /* 0x000fea0003800000 */
[----:B------:R-:W-:Y:S01]  /*4500*/  BPT.TRAP 0x1 ;  /* 0x000000040000795c */ /* 0x000fe20000300000 */
.L_x_5822:
[----:B------:R-:W-:Y:S05]  /*4510*/  BSYNC B0 ;  /* 0x0000000000007941 */ /* 0x000fea0003800000 */
.L_x_5821:
[----:B------:R-:W2:Y:S01]  /*4520*/  SYNCS.PHASECHK.TRANS64.TRYWAIT P3, [R63+URZ+0x28cb0], R72 ;  /* 0x028cb0483f0075a7 */ /* 0x000ea2000806017f */
[----:B------:R-:W-:Y:S04]  /*4530*/  BSSY B0, `(.L_x_5823) ;  /* 0x0000002000007945 */ /* 0x000fe80003800000 */
[----:B--2---:R-:W-:Y:S05]  /*4540*/  @!P3 BRA `(.L_x_5824) ;  /* 0x000001b00040b947 */ /* 0x004fea0003800000 */
.L_x_6157:
[----:B------:R-:W-:Y:S05]  /*4550*/  BSYNC B0 ;  /* 0x0000000000007941 */ /* 0x000fea0003800000 */
.L_x_5823:
        /* <DEDUP_REMOVED lines=11> */
[----:B-1----:R-:W-:Y:S02]  /*4610*/  IMAD R9, R47, UR4, RZ ;  /* 0x000000042f097c24 */ /* 0x002fe4000f8e02ff */
[----:B------:R-:W-:Y:S02]  /*4620*/  IMAD.IADD R5, R5, 0x1, R7 ;  /* 0x0000000105057824 */ /* 0x000fe400078e0207 */
[C---:B------:R-:W-:Y:S02]  /*4630*/  IMAD R7, R26.reuse, UR5, R9 ;  /* 0x000000051a077c24 */ /* 0x040fe4000f8e0209 */
[----:B------:R-:W-:Y:S01]  /*4640*/  IMAD.WIDE.U32 R4, R26, UR4, R4 ;  /* 0x000000041a047c25 */ /* 0x000fe2000f8e0004 */
[----:B------:R-:W-:-:S03]  /*4650*/  ULDC.64 UR4, c[0x0][0x318] ;  /* 0x0000c60000047ab9 */ /* 0x000fc60000000a00 */
[----:B------:R-:W-:Y:S01]  /*4660*/  IMAD.IADD R7, R5, 0x1, R7 ;  /* 0x0000000105077824 */ /* 0x000fe200078e0207 */
[----:B------:R-:W-:-:S04]  /*4670*/  LEA R5, P3, R4, UR4, 0x1 ;  /* 0x0000000404057c11 */ /* 0x000fc8000f8608ff */
[----:B------:R-:W-:Y:S01]  /*4680*/  LEA.HI.X R4, R4, UR5, R7, 0x1, P3 ;  /* 0x0000000504047c11 */ /* 0x000fe200098f0c07 */
[----:B------:R0:W1:Y:S01]  /*4690*/  SHFL.IDX PT, R15, R5, RZ, 0x1c1f ;  /* 0x001c1fff050f7589 */ /* 0x00006200000e0000 */
[----:B------:R-:W-:-:S03]  /*46a0*/  ISETP.GT.AND P3, PT, R73, R196, PT ;  /* 0x000000c44900720c */ /* 0x000fc60003f64270 */
[----:B------:R0:W4:Y:S10]  /*46b0*/  SHFL.IDX PT, R13, R4, RZ, 0x1c1f ;  /* 0x001c1fff040d7589 */ /* 0x00013400000e0000 */
[----:B0-----:R-:W-:Y:S05]  /*46c0*/  @!P3 BRA `(.L_x_5826) ;  /* 0x00000004009cb947 */ /* 0x001fea0003800000 */
[----:B------:R-:W5:Y:S01]  /*46d0*/  LDL R31, [R1+0x14] ;  /* 0x00001400011f7983 */ /* 0x000f620000100800 */
[----:B------:R-:W-:-:S03]  /*46e0*/  ULDC UR4, c[0x0][0x320] ;  /* 0x0000c80000047ab9 */ /* 0x000fc60000000800 */
[----:B------:R-:W2:Y:S04]  /*46f0*/  LDL R12, [R1+0x18] ;  /* 0x00001800010c7983 */ /* 0x000ea80000100800 */
[----:B------:R-:W2:Y:S01]  /*4700*/  LDL R30, [R1+0x1c] ;  /* 0x00001c00011e7983 */ /* 0x000ea20000100800 */
[----:B------:R-:W-:Y:S01]  /*4710*/  ISETP.GE.AND P5, PT, R16, UR4, PT ;  /* 0x0000000410007c0c */ /* 0x000fe2000bfa6270 */
[----:B------:R-:W-:Y:S01]  /*4720*/  IMAD R9, R192, 0x8000, R51 ;  /* 0x00008000c0097824 */ /* 0x000fe200078e0233 */
[----:B------:R-:W-:Y:S01]  /*4730*/  LOP3.LUT P3, RZ, R200, 0x4, RZ, 0xc0, !PT ;  /* 0x00000004c8ff7812 */ /* 0x000fe2000786c0ff */
[----:B------:R-:W2:Y:S02]  /*4740*/  LDL R29, [R1+0x20] ;  /* 0x00002000011d7983 */ /* 0x000ea40000100800 */
[----:B------:R-:W-:-:S02]  /*4750*/  IMAD R10, R9, 0x2, R2 ;  /* 0x00000002090a7824 */ /* 0x000fc400078e0202 */
[----:B------:R-:W2:Y:S04]  /*4760*/  LDL R28, [R1+0x24] ;  /* 0x00002400011c7983 */ /* 0x000ea80000100800 */
[----:B---3--:R-:W3:Y:S01]  /*4770*/  LDL R14, [R1+0x28] ;  /* 0x00002800010e7983 */ /* 0x008ee20000100800 */
[----:B------:R-:W-:-:S03]  /*4780*/  VIADD R11, R9, 0x20 ;  /* 0x00000020090b7836 */ /* 0x000fc60000000000 */
[----:B------:R-:W0:Y:S01]  /*4790*/  @!P5 LDS.128 R4, [R10+0x400] ;  /* 0x000400000a04d984 */ /* 0x000e220000000c00 */
[----:B------:R-:W-:Y:S02]  /*47a0*/  @P3 IADD3 R11, R9, -0x20, RZ ;  /* 0xffffffe0090b3810 */ /* 0x000fe40007ffe0ff */
[C---:B-1----:R-:W-:Y:S01]  /*47b0*/  @!P5 LEA R8, P3, R16.reuse, R15, 0x1 ;  /* 0x0000000f1008d211 */ /* 0x042fe200078608ff */
[----:B------:R-:W3:Y:S02]  /*47c0*/  LDL R64, [R1+0x30] ;  /* 0x0000300001407983 */ /* 0x000ee40000100800 */
[----:B------:R-:W-:Y:S01]  /*47d0*/  IMAD R11, R11, 0x2, R2 ;  /* 0x000000020b0b7824 */ /* 0x000fe200078e0202 */
[----:B----4-:R-:W-:Y:S01]  /*47e0*/  @!P5 LEA.HI.X R9, R16, R13, R17, 0x1, P3 ;  /* 0x0000000d1009d211 */ /* 0x010fe200018f0c11 */
[----:B------:R-:W4:Y:S01]  /*47f0*/  LDL R57, [R1+0x34] ;  /* 0x0000340001397983 */ /* 0x000f220000100800 */
[----:B------:R-:W-:-:S03]  /*4800*/  ISETP.GE.AND P3, PT, R190, UR4, PT ;  /* 0x00000004be007c0c */ /* 0x000fc6000bf66270 */
[----:B------:R-:W4:Y:S04]  /*4810*/  LDL R56, [R1+0x38] ;  /* 0x0000380001387983 */ /* 0x000f280000100800 */
[----:B0-----:R0:W-:Y:S06]  /*4820*/  @!P5 ST.E.128 desc[UR42][R8.64], R4 ;  /* 0x000000040800d985 */ /* 0x0011ec000c101d2a */
[----:B------:R-:W1:Y:S01]  /*4830*/  @!P3 LDS.128 R4, [R11+0x400] ;  /* 0x000400000b04b984 */ /* 0x000e620000000c00 */
[----:B0-----:R-:W-:-:S04]  /*4840*/  @!P3 LEA R8, P5, R190, R15, 0x1 ;  /* 0x0000000fbe08b211 */ /* 0x001fc800078a08ff */
[----:B------:R-:W-:Y:S02]  /*4850*/  @!P3 LEA.HI.X R9, R190, R13, R206, 0x1, P5 ;  /* 0x0000000dbe09b211 */ /* 0x000fe400028f0cce */
[----:B------:R-:W-:-:S03]  /*4860*/  ISETP.GE.AND P5, PT, R229, UR4, PT ;  /* 0x00000004e5007c0c */ /* 0x000fc6000bfa6270 */
[----:B-1----:R0:W-:Y:S10]  /*4870*/  @!P3 ST.E.128 desc[UR42][R8.64], R4 ;  /* 0x000000040800b985 */ /* 0x0021f4000c101d2a */
[----:B------:R-:W1:Y:S01]  /*4880*/  @!P5 LDS.128 R4, [R10+0x2400] ;  /* 0x002400000a04d984 */ /* 0x000e620000000c00 */
[----:B0-----:R-:W-:-:S05]  /*4890*/  @!P5 LEA R8, P3, R229, R15, 0x1 ;  /* 0x0000000fe508d211 */ /* 0x001fca00078608ff */
[----:B-----5:R-:W-:Y:S01]  /*48a0*/  @!P5 IMAD.X R9, R13, 0x1, R31, P3 ;  /* 0x000000010d09d824 */ /* 0x020fe200018e061f */
[C---:B------:R-:W-:Y:S01]  /*48b0*/  ISETP.GE.AND P3, PT, R228.reuse, UR4, PT ;  /* 0x00000004e4007c0c */ /* 0x040fe2000bf66270 */
[----:B------:R-:W5:Y:S04]  /*48c0*/  LDL R31, [R1+0x3c] ;  /* 0x00003c00011f7983 */ /* 0x000f680000100800 */
[----:B-1----:R0:W-:Y:S08]  /*48d0*/  @!P5 ST.E.128 desc[UR42][R8.64], R4 ;  /* 0x000000040800d985 */ /* 0x0021f0000c101d2a */
[----:B------:R-:W1:Y:S01]  /*48e0*/  @!P3 LDS.128 R4, [R11+0x2400] ;  /* 0x002400000b04b984 */ /* 0x000e620000000c00 */
[----:B0-----:R-:W-:-:S05]  /*48f0*/  @!P3 LEA R8, P5, R228, R15, 0x1 ;  /* 0x0000000fe408b211 */ /* 0x001fca00078a08ff */
[----:B--2---:R-:W-:Y:S02]  /*4900*/  @!P3 IMAD.X R9, R13, 0x1, R12, P5 ;  /* 0x000000010d09b824 */ /* 0x004fe400028e060c */
[----:B------:R-:W2:Y:S01]  /*4910*/  LDL R12, [R1+0x2c] ;  /* 0x00002c00010c7983 */ /* 0x000ea20000100800 */
[----:B------:R-:W-:-:S03]  /*4920*/  ISETP.GE.AND P5, PT, R226, UR4, PT ;  /* 0x00000004e2007c0c */ /* 0x000fc6000bfa6270 */
[----:B-1----:R0:W-:Y:S10]  /*4930*/  @!P3 ST.E.128 desc[UR42][R8.64], R4 ;  /* 0x000000040800b985 */ /* 0x0021f4000c101d2a */
[----:B------:R-:W1:Y:S01]  /*4940*/  @!P5 LDS.128 R4, [R10+0x4400] ;  /* 0x004400000a04d984 */ /* 0x000e620000000c00 */
[----:B0-----:R-:W-:-:S05]  /*4950*/  @!P5 LEA R8, P3, R226, R15, 0x1 ;  /* 0x0000000fe208d211 */ /* 0x001fca00078608ff */
[----:B------:R-:W-:Y:S01]  /*4960*/  @!P5 IMAD.X R9, R13, 0x1, R30, P3 ;  /* 0x000000010d09d824 */ /* 0x000fe200018e061e */
[C---:B------:R-:W-:Y:S01]  /*4970*/  ISETP.GE.AND P3, PT, R219.reuse, UR4, PT ;  /* 0x00000004db007c0c */ /* 0x040fe2000bf66270 */
[----:B------:R-:W5:Y:S04]  /*4980*/  LDL R30, [R1+0x40] ;  /* 0x00004000011e7983 */ /* 0x000f680000100800 */
[----:B-1----:R0:W-:Y:S08]  /*4990*/  @!P5 ST.E.128 desc[UR42][R8.64], R4 ;  /* 0x000000040800d985 */ /* 0x0021f0000c101d2a */
        /* <DEDUP_REMOVED lines=14> */
[----:B---3--:R-:W-:Y:S02]  /*4a80*/  @!P3 IMAD.X R9, R13, 0x1, R14, P5 ;  /* 0x000000010d09b824 */ /* 0x008fe400028e060e */
[----:B------:R-:W3:Y:S01]  /*4a90*/  LDL R14, [R1+0x4] ;  /* 0x00000400010e7983 */ /* 0x000ee20000100800 */
[----:B------:R-:W-:-:S03]  /*4aa0*/  ISETP.GE.AND P5, PT, R216, UR4, PT ;  /* 0x00000004d8007c0c */ /* 0x000fc6000bfa6270 */
[----:B-1----:R0:W-:Y:S10]  /*4ab0*/  @!P3 ST.E.128 desc[UR42][R8.64], R4 ;  /* 0x000000040800b985 */ /* 0x0021f4000c101d2a */
        /* <DEDUP_REMOVED lines=34> */
[----:B---3--:R-:W-:-:S04]  /*4ce0*/  ISETP.GE.AND P3, PT, R14, UR4, PT ;  /* 0x000000040e007c0c */ /* 0x008fc8000bf66270 */
[----:B-1----:R0:W-:Y:S09]  /*4cf0*/  @!P5 ST.E.128 desc[UR42][R8.64], R4 ;  /* 0x000000040800d985 */ /* 0x0021f2000c101d2a */
[----:B------:R-:W1:Y:S01]  /*4d00*/  @!P3 LDS.128 R4, [R11+0xe400] ;  /* 0x00e400000b04b984 */ /* 0x000e620000000c00 */
[----:B0-----:R-:W-:-:S05]  /*4d10*/  @!P3 LEA R8, P5, R14, R15, 0x1 ;  /* 0x0000000f0e08b211 */ /* 0x001fca00078a08ff */
[----:B--2---:R-:W-:-:S05]  /*4d20*/  @!P3 IMAD.X R9, R13, 0x1, R12, P5 ;  /* 0x000000010d09b824 */ /* 0x004fca00028e060c */
[----:B-1----:R0:W-:Y:S03]  /*4d30*/  @!P3 ST.E.128 desc[UR42][R8.64], R4 ;  /* 0x000000040800b985 */ /* 0x0021e6000c101d2a */
.L_x_5826:
[----:B------:R-:W-:Y:S05]  /*4d40*/  BSYNC B0 ;  /* 0x0000000000007941 */ /* 0x000fea0003800000 */
.L_x_5825:
[----:B------:R-:W-:Y:S01]  /*4d50*/  @!PT LDS RZ, [RZ] ;  /* 0x00000000fffff984 */ /* 0x000fe20000000800 */
[----:B------:R-:W-:Y:S01]  /*4d60*/  @!PT LDS RZ, [RZ] ;  /* 0x00000000fffff984 */ /* 0x000fe20000000800 */
[----:B------:R-:W-:Y:S01]  /*4d70*/  @!PT LDS RZ, [RZ] ;  /* 0x00000000fffff984 */ /* 0x000fe20000000800 */
[----:B------:R-:W-:Y:S01]  /*4d80*/  @!PT LDS RZ, [RZ] ;  /* 0x00000000fffff984 */ /* 0x000fe20000000800 */
[----:B------:R5:W-:Y:S06]  /*4d90*/  MEMBAR.ALL.CTA ;  /* 0x0000000000007992 */ /* 0x000bec0000008000 */
[----:B-----5:R-:W5:Y:S01]  /*4da0*/  FENCE.VIEW.ASYNC.S ;  /* 0x00000000000073c6 */ /* 0x020f620000000000 */
[----:B--2---:R-:W-:Y:S01]  /*4db0*/  @!P4 IADD3 R63, R63, 0x28cc0, RZ ;  /* 0x00028cc03f3fc810 */ /* 0x004fe20007ffe0ff */
[----:B------:R-:W-:Y:S01]  /*4dc0*/  VIADD R192, R192, 0x1 ;  /* 0x00000001c0c07836 */ /* 0x000fe20000000000 */
[----:B-----5:R2:W-:Y:S02]  /*4dd0*/  BAR.SYNC.DEFER_BLOCKING R49, 0x80 ;  /* 0x000200310000751d */ /* 0x0205e40000010000 */
[----:B------:R-:W-:-:S02]  /*4de0*/  @!P4 PRMT R63, RZ, 0x654, R63 ;  /* 0x00000654ff3fc816 */ /* 0x000fc4000000003f */
[----:B------:R-:W-:Y:S02]  /*4df0*/  PLOP3.LUT P3, PT, PT, PT, PT, 0x8, 0x0 ;  /* 0x000000000000781c */ /* 0x000fe40003f6e170 */
[----:B------:R2:W-:Y:S01]  /*4e00*/  @!P4 SYNCS.ARRIVE.TRANS64.RED.A1T0 RZ, [R63+URZ], RZ ;  /* 0x000000ff3fffc9a7 */ /* 0x0005e2000810043f */
[----:B------:R-:W-:-:S04]  /*4e10*/  ISETP.NE.AND P4, PT, R192, 0x2, PT ;  /* 0x00000002c000780c */ /* 0x000fc80003f85270 */
[----:B0-----:R-:W-:Y:S02]  /*4e20*/  SEL R4, RZ, 0x1, P4 ;  /* 0x00000001ff047807 */ /* 0x001fe40002000000 */
[----:B------:R-:W-:Y:S02]  /*4e30*/  SEL R192, R192, RZ, P4 ;  /* 0x000000ffc0c07207 */ /* 0x000fe40002000000 */
[----:B------:R-:W-:Y:S01]  /*4e40*/  LOP3.LUT R193, R193, R4, RZ, 0x3c, !PT ;  /* 0x00000004c1c17212 */ /* 0x000fe200078e3cff */
[----:B--2---:R-:W-:Y:S06]  /*4e50*/  @P2 BRA `(.L_x_5827) ;  /* 0xffffffd8002c2947 */ /* 0x004fec000383ffff */
.L_x_5790:
[----:B------:R-:W-:Y:S04]  /*4e60*/  BSSY B0, `(.L_x_5828) ;  /* 0x0000004000007945 */ /* 0x000fe80003800000 */
[----:B------:R-:W-:Y:S05]  /*4e70*/  @P3 BRA `(.L_x_5829) ;  /* 0x0000000000083947 */ /* 0x000fea0003800000 */
[----:B------:R-:W0:Y:S02]  /*4e80*/  FENCE.VIEW.ASYNC.G ;  /* 0x00000000000073c6 */ /* 0x000e240000000100 */
[----:B0-----:R-:W-:Y:S06]  /*4e90*/  BAR.ARV 0xc, 0x180 ;  /* 0x0306000000007b1d */ /* 0x001fec0000002000 */
.L_x_5829:
[----:B------:R-:W-:Y:S05]  /*4ea0*/  BSYNC B0 ;  /* 0x0000000000007941 */ /* 0x000fea0003800000 */
.L_x_5828:
[----:B------:R-:W-:Y:S01]  /*4eb0*/  UISETP.NE.AND UP0, UPT, UR39, 0x1, UPT ;  /* 0x000000012700788c */ /* 0x000fe2000bf05270 */
[----:B------:R-:W-:Y:S05]  /*4ec0*/  BSSY B7, `(.L_x_5830) ;  /* 0x0000f47000077945 */ /* 0x000fea0003800000 */
[----:B------:R-:W-:-:S13]  /*4ed0*/  PLOP3.LUT P0, PT, PT, PT, UP0, 0x80, 0x0 ;  /* 0x000000000000781c */ /* 0x000fda0003f0f008 */
[----:B------:R-:W-:Y:S05]  /*4ee0*/  @!P0 BRA `(.L_x_5831) ;  /* 0x0000002000e48947 */ /* 0x000fea0003800000 */
[----:B------:R-:W0:Y:S01]  /*4ef0*/  LDC R0, c[0x0][0x448] ;  /* 0x00011200ff007b82 */ /* 0x000e220000000800 */
[----:B------:R-:W-:-:S07]  /*4f00*/  IADD3 R23, R189, 0x1, -R23 ;  /* 0x00000001bd177810 */ /* 0x000fce0007ffe817 */
[----:B------:R-:W2:Y:S01]  /*4f10*/  LDC.64 R4, c[0x0][0x9e0] ;  /* 0x00027800ff047b82 */ /* 0x000ea20000000a00 */
[----:B0-----:R-:W-:Y:S01]  /*4f20*/  ISETP.NE.AND P1, PT, R0, 0x1, PT ;  /* 0x000000010000780c */ /* 0x001fe20003f25270 */
[----:B------:R-:W-:Y:S01]  /*4f30*/  VIADD R0, R199, 0x3f ;  /* 0x0000003fc7007836 */ /* 0x000fe20000000000 */
[----:B--2---:R-:W-:-:S11]  /*4f40*/  ISETP.GE.AND P2, PT, R5, 0x1, PT ;  /* 0x000000010500780c */ /* 0x004fd60003f46270 */
[----:B------:R-:W0:Y:S08]  /*4f50*/  @P1 LDC R3, c[0x0][0x44c] ;  /* 0x00011300ff031b82 */ /* 0x000e300000000800 */
[----:B------:R-:W2:Y:S01]  /*4f60*/  @P1 LDC R6, c[0x0][0x450] ;  /* 0x00011400ff061b82 */ /* 0x000ea20000000800 */
[----:B0-----:R-:W-:-:S05]  /*4f70*/  @P1 IMAD.HI.U32 R3, R0, R3, RZ ;  /* 0x0000000300031227 */ /* 0x001fca00078e00ff */
        /* <DEDUP_REMOVED lines=15> */
.L_x_5834:
[----:B------:R-:W-:-:S13]  /*5070*/  ISETP.NE.AND P0, PT, R5, 0x1, PT ;  /* 0x000000010500780c */ /* 0x000fda0003f05270 */
[----:B------:R-:W0:Y:S02]  /*5080*/  @P0 LDC.64 R6, c[0x0][0x9e8] ;  /* 0x00027a00ff060b82 */ /* 0x000e240000000a00 */
[----:B0-----:R-:W-:-:S05]  /*5090*/  @P0 IMAD.HI.U32 R6, R0, R6, RZ ;  /* 0x0000000600060227 */ /* 0x001fca00078e00ff */
[----:B------:R-:W-:-:S07]  /*50a0*/  @P0 SHF.R.U32.HI R0, RZ, R7, R6 ;  /* 0x00000007ff000219 */ /* 0x000fce0000011606 */
.L_x_5835:
[----:B------:R-:W-:Y:S05]  /*50b0*/  BSYNC B0 ;  /* 0x0000000000007941 */ /* 0x000fea0003800000 */
.L_x_5833:
[----:B------:R-:W-:-:S05]  /*50c0*/  IMAD R3, R0, R5, R5 ;  /* 0x0000000500037224 */ /* 0x000fca00078e0205 */
[----:B------:R-:W-:-:S07]  /*50d0*/  VIMNMX R4, R4, R3, PT ;  /* 0x0000000304047248 */ /* 0x000fce0003fe0100 */
.L_x_5832:
[----:B------:R-:W0:Y:S01]  /*50e0*/  @P1 LDC R0, c[0x0][0x44c] ;  /* 0x00011300ff001b82 */ /* 0x000e220000000800 */
[----:B------:R-:W-:Y:S01]  /*50f0*/  VIADD R4, R4, 0x3f ;  /* 0x0000003f04047836 */ /* 0x000fe20000000000 */
[----:B------:R-:W-:Y:S01]  /*5100*/  ULDC UR4, c[0x0][0x9dc] ;  /* 0x0002770000047ab9 */ /* 0x000fe20000000800 */
[----:B------:R-:W-:-:S03]  /*5110*/  IMAD.MOV.U32 R7, RZ, RZ, R199 ;  /* 0x000000ffff077224 */ /* 0x000fc600078e00c7 */
[----:B------:R-:W-:Y:S02]  /*5120*/  SHF.R.S32.HI R3, RZ, 0x1f, R4 ;  /* 0x0000001fff037819 */ /* 0x000fe40000011404 */
[----:B------:R-:W2:Y:S02]  /*5130*/  @P1 LDC R9, c[0x0][0x450] ;  /* 0x00011400ff091b82 */ /* 0x000ea40000000800 */
[----:B------:R-:W-:-:S04]  /*5140*/  LEA.HI R3, R3, R4, RZ, 0x6 ;  /* 0x0000000403037211 */ /* 0x000fc800078f30ff */
[----:B------:R-:W-:-:S04]  /*5150*/  SHF.R.S32.HI R3, RZ, 0x6, R3 ;  /* 0x00000006ff037819 */ /* 0x000fc80000011403 */
[----:B------:R-:W-:Y:S01]  /*5160*/  VIMNMX R20, R168, R3, PT ;  /* 0x00000003a8147248 */ /* 0x000fe20003fe0100 */
[----:B0-----:R-:W-:-:S05]  /*5170*/  @P1 IMAD.HI.U32 R0, R199, R0, RZ ;  /* 0x00000000c7001227 */ /* 0x001fca00078e00ff */
[----:B--2---:R-:W-:-:S05]  /*5180*/  @P1 SHF.R.U32.HI R7, RZ, R9, R0 ;  /* 0x00000009ff071219 */ /* 0x004fca0000011600 */
        /* <DEDUP_REMOVED lines=13> */
.L_x_5838:
[----:B------:R-:W-:-:S13]  /*5260*/  ISETP.NE.AND P0, PT, R5, 0x1, PT ;  /* 0x000000010500780c */ /* 0x000fda0003f05270 */
[----:B------:R-:W0:Y:S02]  /*5270*/  @P0 LDC.64 R6, c[0x0][0x9e8] ;  /* 0x00027a00ff060b82 */ /* 0x000e240000000a00 */
[----:B0-----:R-:W-:-:S05]  /*5280*/  @P0 IMAD.HI.U32 R4, R40, R6, RZ ;  /* 0x0000000628040227 */ /* 0x001fca00078e00ff */
[----:B------:R-:W-:-:S07]  /*5290*/  @P0 SHF.R.U32.HI R40, RZ, R7, R4 ;  /* 0x00000007ff280219 */ /* 0x000fce0000011604 */
.L_x_5839:
[----:B------:R-:W-:Y:S05]  /*52a0*/  BSYNC B0 ;  /* 0x0000000000007941 */ /* 0x000fea0003800000 */
.L_x_5837:
[----:B------:R-:W-:-:S05]  /*52b0*/  IMAD R5, R40, R5, RZ ;  /* 0x0000000528057224 */ /* 0x000fca00078e02ff */
[----:B------:R-:W-:-:S07]  /*52c0*/  VIMNMX R0, R0, R5, !PT ;  /* 0x0000000500007248 */ /* 0x000fce0007fe0100 */
.L_x_5836:
[----:B------:R-:W-:Y:S01]  /*52d0*/  SHF.R.S32.HI R5, RZ, 0x1f, R0 ;  /* 0x0000001fff057819 */ /* 0x000fe20000011400 */
[----:B------:R-:W-:Y:S01]  /*52e0*/  IMAD.MOV.U32 R3, RZ, RZ, RZ ;  /* 0x000000ffff037224 */ /* 0x000fe200078e00ff */
[----:B------:R-:W-:Y:S02]  /*52f0*/  PLOP3.LUT P0, PT, PT, PT, PT, 0x80, 0x0 ;  /* 0x000000000000781c */ /* 0x000fe40003f0f070 */
[----:B------:R-:W-:Y:S02]  /*5300*/  CS2R R150, SRZ ;  /* 0x0000000000967805 */ /* 0x000fe4000001ff00 */
[----:B------:R-:W-:Y:S01]  /*5310*/  LEA.HI R5, R5, R0, RZ, 0x6 ;  /* 0x0000000005057211 */ /* 0x000fe200078f30ff */
[----:B------:R-:W-:Y:S01]  /*5320*/  IMAD.MOV.U32 R0, RZ, RZ, RZ ;  /* 0x000000ffff007224 */ /* 0x000fe200078e00ff */
[----:B------:R-:W-:Y:S02]  /*5330*/  CS2R R148, SRZ ;  /* 0x0000000000947805 */ /* 0x000fe4000001ff00 */
[----:B------:R-:W-:-:S02]  /*5340*/  CS2R R146, SRZ ;  /* 0x0000000000927805 */ /* 0x000fc4000001ff00 */
[----:B------:R-:W-:Y:S02]  /*5350*/  SHF.R.S32.HI R6, RZ, 0x6, R5 ;  /* 0x00000006ff067819 */ /* 0x000fe40000011405 */
[----:B------:R-:W-:Y:S02]  /*5360*/  CS2R R144, SRZ ;  /* 0x0000000000907805 */ /* 0x000fe4000001ff00 */
        /* <DEDUP_REMOVED lines=25> */
[----:B------:R-:W-:Y:S02]  /*5500*/  CS2R R100, SRZ ;  /* 0x0000000000647805 */ /* 0x000fe4000001ff00 */
[----:B------:R-:W-:Y:S02]  /*5510*/  MOV R99, RZ ;  /* 0x000000ff00637202 */ /* 0x000fe40000000f00 */
        /* <DEDUP_REMOVED lines=10> */
[----:B------:R-:W-:Y:S01]  /*55c0*/  IMAD.MOV.U32 R79, RZ, RZ, RZ ;  /* 0x000000ffff4f7224 */ /* 0x000fe200078e00ff */
[----:B-1-3--:R-:W-:-:S02]  /*55d0*/  CS2R R14, SRZ ;  /* 0x00000000000e7805 */ /* 0x00afc4000001ff00 */
[----:B------:R-:W-:Y:S02]  /*55e0*/  CS2R R154, SRZ ;  /* 0x00000000009a7805 */ /* 0x000fe4000001ff00 */
[----:B------:R-:W-:Y:S01]  /*55f0*/  CS2R R156, SRZ ;  /* 0x00000000009c7805 */ /* 0x000fe2000001ff00 */
[----:B------:R-:W-:Y:S01]  /*5600*/  IMAD.MOV.U32 R75, RZ, RZ, RZ ;  /* 0x000000ffff4b7224 */ /* 0x000fe200078e00ff */
[----:B----4-:R-:W-:Y:S02]  /*5610*/  CS2R R12, SRZ ;  /* 0x00000000000c7805 */ /* 0x010fe4000001ff00 */
        /* <DEDUP_REMOVED lines=23> */
[----:B------:R-:W-:Y:S01]  /*5790*/  CS2R R10, SRZ ;  /* 0x00000000000a7805 */ /* 0x000fe2000001ff00 */
[----:B------:R-:W-:Y:S01]  /*57a0*/  IMAD.MOV.U32 R31, RZ, RZ, RZ ;  /* 0x000000ffff1f7224 */ /* 0x000fe200078e00ff */
[----:B------:R-:W-:Y:S01]  /*57b0*/  CS2R R8, SRZ ;  /* 0x0000000000087805 */ /* 0x000fe2000001ff00 */
[----:B------:R-:W-:Y:S06]  /*57c0*/  @!P1 BRA `(.L_x_5840) ;  /* 0x000000e800d89947 */ /* 0x000fec0003800000 */
[----:B------:R-:W0:Y:S02]  /*57d0*/  S2R R23, SR_TID.X ;  /* 0x0000000000177919 */ /* 0x000e240000002100 */
        /* <DEDUP_REMOVED lines=8> */
[----:B------:R-:W-:Y:S02]  /*5860*/  IMAD.U32 R0, RZ, RZ, UR37 ;  /* 0x00000025ff007e24 */ /* 0x000fe4000f8e00ff */
[----:B------:R-:W-:-:S03]  /*5870*/  IMAD R3, R3, 0x8000, R2 ;  /* 0x0000800003037824 */ /* 0x000fc600078e0202 */
[----:B------:R-:W-:Y:S01]  /*5880*/  ISETP.NE.AND P0, PT, R0, 0x3, PT ;  /* 0x000000030000780c */ /* 0x000fe20003f05270 */
[----:B------:R-:W-:-:S05]  /*5890*/  VIADD R3, R3, 0x400 ;  /* 0x0000040003037836 */ /* 0x000fca0000000000 */
[----:B------:R-:W-:-:S04]  /*58a0*/  SHF.R.U32.HI R3, RZ, 0x4, R3 ;  /* 0x00000004ff037819 */ /* 0x000fc80000011603 */
[----:B------:R-:W-:-:S04]  /*58b0*/  LOP3.LUT R0, R3, 0x3fff, RZ, 0xc0, !PT ;  /* 0x00003fff03007812 */ /* 0x000fc800078ec0ff */
[----:B------:R-:W-:Y:S01]  /*58c0*/  LOP3.LUT R0, R0, 0x2000000, RZ, 0xfc, !PT ;  /* 0x0200000000007812 */ /* 0x000fe200078efcff */
[----:B------:R-:W-:Y:S06]  /*58d0*/  @!P0 BRA `(.L_x_5841) ;  /* 0x0000000000048947 */ /* 0x000fec0003800000 */
[----:B------:R-:W-:Y:S01]  /*58e0*/  BPT.TRAP 0x1 ;  /* 0x000000040000795c */ /* 0x000fe20000300000 */
.L_x_5841:
[----:B------:R-:W-:Y:S01]  /*58f0*/  LEA R3, R18, R2, 0x3 ;  /* 0x0000000212037211 */ /* 0x000fe200078e18ff */
[----:B------:R-:W-:Y:S01]  /*5900*/  VIADD R4, R2, 0x26800 ;  /* 0x0002680002047836 */ /* 0x000fe20000000000 */
[----:B------:R-:W-:Y:S01]  /*5910*/  SHF.L.U32 R10, R19, 0x1f, RZ ;  /* 0x0000001f130a7819 */ /* 0x000fe200000006ff */
[----:B------:R-:W-:Y:S01]  /*5920*/  BSSY B0, `(.L_x_5842) ;  /* 0x0000008000007945 */ /* 0x000fe20003800000 */
[----:B------:R-:W-:Y:S02]  /*5930*/  IMAD R8, R18, 0x1000, R0 ;  /* 0x0000100012087824 */ /* 0x000fe400078e0200 */
[----:B------:R-:W0:Y:S01]  /*5940*/  SYNCS.PHASECHK.TRANS64.TRYWAIT P1, [R3+URZ+0x28c50], R10 ;  /* 0x028c500a030075a7 */ /* 0x000e22000802017f */
[----:B------:R-:W-:Y:S01]  /*5950*/  SHF.R.U32.HI R4, RZ, 0x4, R4 ;  /* 0x00000004ff047819 */ /* 0x000fe20000011604 */
[----:B------:R-:W-:-:S03]  /*5960*/  IMAD.MOV.U32 R9, RZ, RZ, 0x40000040 ;  /* 0x40000040ff097424 */ /* 0x000fc600078e00ff */
[----:B------:R-:W-:-:S04]  /*5970*/  LOP3.LUT R4, R4, 0x3fff, RZ, 0xc0, !PT ;  /* 0x00003fff04047812 */ /* 0x000fc800078ec0ff */
[----:B------:R-:W-:Y:S01]  /*5980*/  LOP3.LUT R4, R4, 0x10000, RZ, 0xfc, !PT ;  /* 0x0001000004047812 */ /* 0x000fe200078efcff */
[----:B0-----:R-:W-:Y:S06]  /*5990*/  @!P1 BRA `(.L_x_5843) ;  /* 0x0000019c00409947 */ /* 0x001fec0003800000 */
.L_x_6158:
[----:B------:R-:W-:Y:S05]  /*59a0*/  BSYNC B0 ;  /* 0x0000000000007941 */ /* 0x000fea0003800000 */
.L_x_5842:
        /* <DEDUP_REMOVED lines=10> */
[----:B------:R-:W-:Y:S01]  /*5a50*/  IMAD.MOV.U32 R9, RZ, RZ, 0x40000040 ;  /* 0x40000040ff097424 */ /* 0x000fe200078e00ff */
[----:B-----5:R-:W-:-:S09]  /*5a60*/  WARPGROUP.ARRIVE ;  /* 0x00000000000079c5 */ /* 0x020fd20000000000 */
[----:B------:R-:W-:Y:S01]  /*5a70*/  HGMMA.64x256x16.F32 R24, gdesc[UR4].tnspB, RZ, !UPT, gsb0 ;  /* 0x43e00000041879f0 */ /* 0x000fe2000c0008ff */
[----:B------:R-:W-:Y:S01]  /*5a80*/  R2UR UR6, R10 ;  /* 0x000000000a0672ca */ /* 0x000fe200000e0000 */
[----:B------:R-:W-:Y:S01]  /*5a90*/  VIADD R10, R8, 0x100 ;  /* 0x00000100080a7836 */ /* 0x000fe20000000000 */
[----:B------:R-:W-:Y:S01]  /*5aa0*/  R2UR UR7, R11 ;  /* 0x000000000b0772ca */ /* 0x000fe200000e0000 */
[----:B------:R-:W-:Y:S01]  /*5ab0*/  IMAD.MOV.U32 R11, RZ, RZ, 0x40000040 ;  /* 0x40000040ff0b7424 */ /* 0x000fe200078e00ff */
[----:B------:R-:W-:Y:S01]  /*5ac0*/  R2UR UR4, R12 ;  /* 0x000000000c0472ca */ /* 0x000fe200000e0000 */
[----:B------:R-:W-:Y:S01]  /*5ad0*/  VIADD R8, R8, 0x180 ;  /* 0x0000018008087836 */ /* 0x000fe20000000000 */
[----:B------:R-:W-:Y:S01]  /*5ae0*/  R2UR UR5, R13 ;  /* 0x000000000d0572ca */ /* 0x000fe200000e0000 */
[----:B------:R-:W-:Y:S02]  /*5af0*/  WARPGROUP.DEPBAR.LE gsb0, 0x0 ;  /* 0x00008000000079c5 */ /* 0x000fe40000010000 */
[----:B------:R-:W-:-:S15]  /*5b00*/  WARPGROUP.ARRIVE ;  /* 0x00000000000079c5 */ /* 0x000fde0000000000 */
[----:B------:R-:W-:-:S03]  /*5b10*/  NOP ;  /* 0x0000000000007918 */ /* 0x000fc60000000000 */
[----:B------:R-:W-:Y:S01]  /*5b20*/  HGMMA.64x256x16.F32 R24, gdesc[UR4].tnspB, R24, gsb0 ;  /* 0x43e00000041879f0 */ /* 0x000fe20008000818 */
        /* <DEDUP_REMOVED lines=9> */
[----:B------:R-:W-:Y:S01]  /*5bc0*/  HGMMA.64x256x16.F32 R24, gdesc[UR4].tnspB, R24, gsb0 ;  /* 0x43e00000041879f0 */ /* 0x000fe20008000818 */
[----:B------:R-:W-:Y:S01]  /*5bd0*/  R2UR UR7, R9 ;  /* 0x00000000090772ca */ /* 0x000fe200000e0000 */
[----:B------:R-:W-:Y:S01]  /*5be0*/  IMAD.MOV.U32 R9, RZ, RZ, 0x40000040 ;  /* 0x40000040ff097424 */ /* 0x000fe200078e00ff */
[----:B------:R-:W-:Y:S02]  /*5bf0*/  R2UR UR6, R8 ;  /* 0x00000000080672ca */ /* 0x000fe400000e0000 */
[----:B------:R-:W-:Y:S02]  /*5c00*/  IADD3 R8, R4, 0x6, RZ ;  /* 0x0000000604087810 */ /* 0x000fe40007ffe0ff */
[----:B------:R-:W-:Y:S02]  /*5c10*/  R2UR UR5, R9 ;  /* 0x00000000090572ca */ /* 0x000fe400000e0000 */
[----:B------:R-:W-:Y:S01]  /*5c20*/  R2UR UR4, R8 ;  /* 0x00000000080472ca */ /* 0x000fe200000e0000 */
[----:B------:R-:W-:-:S02]  /*5c30*/  WARPGROUP.DEPBAR.LE gsb0, 0x0 ;  /* 0x00008000000079c5 */ /* 0x000fc40000010000 */
[----:B------:R-:W-:-:S15]  /*5c40*/  WARPGROUP.ARRIVE ;  /* 0x00000000000079c5 */ /* 0x000fde0000000000 */
[----:B------:R-:W-:-:S01]  /*5c50*/  NOP ;  /* 0x0000000000007918 */ /* 0x000fc20000000000 */
[----:B------:R-:W-:Y:S03]  /*5c60*/  HGMMA.64x256x16.F32 R24, gdesc[UR4].tnspB, R24, gsb0 ;  /* 0x43e00000041879f0 */ /* 0x000fe60008000818 */
[----:B------:R-:W-:Y:S02]  /*5c70*/  WARPGROUP.DEPBAR.LE gsb0, 0x0 ;  /* 0x00008000000079c5 */ /* 0x000fe40000010000 */
[----:B------:R-:W-:Y:S06]  /*5c80*/  BAR.ARV 0xf, 0x100 ;  /* 0x03c4000000007b1d */ /* 0x000fec0000002000 */
[----:B------:R-:W-:Y:S05]  /*5c90*/  @!P0 BRA `(.L_x_5844) ;  /* 0x0000000000048947 */ /* 0x000fea0003800000 */
[----:B------:R-:W-:Y:S01]  /*5ca0*/  BPT.TRAP 0x1 ;  /* 0x000000040000795c */ /* 0x000fe20000300000 */
.L_x_5844:
[----:B------:R-:W-:Y:S01]  /*5cb0*/  VIADD R14, R3, 0x28c60 ;  /* 0x00028c60030e7836 */ /* 0x000fe20000000000 */
[----:B------:R-:W-:Y:S01]  /*5cc0*/  BSSY B0, `(.L_x_5845) ;  /* 0x00000cc000007945 */ /* 0x000fe20003800000 */
[----:B------:R-:W-:-:S03]  /*5cd0*/  VIADD R3, R20, 0xfffffffe ;  /* 0xfffffffe14037836 */ /* 0x000fc60000000000 */
[----:B------:R-:W-:Y:S02]  /*5ce0*/  PRMT R14, R191, 0x654, R14 ;  /* 0x00000654bf0e7816 */ /* 0x000fe4000000000e */
[----:B------:R-:W-:Y:S02]  /*5cf0*/  ISETP.GE.AND P1, PT, R3, R6, PT ;  /* 0x000000060300720c */ /* 0x000fe40003f26270 */
[----:B------:R0:W-:Y:S11]  /*5d00*/  SYNCS.ARRIVE.TRANS64.RED.A1T0 RZ, [R14+URZ], RZ ;  /* 0x000000ff0eff79a7 */ /* 0x0001f6000810043f */
[----:B0-----:R-:W-:Y:S05]  /*5d10*/  @!P1 BRA `(.L_x_5846) ;  /* 0x0000000c00189947 */ /* 0x001fea0003800000 */
.L_x_5853:
[----:B------:R-:W-:Y:S01]  /*5d20*/  BAR.SYNC.DEFER_BLOCKING 0xe, 0x100 ;  /* 0x0384000000007b1d */ /* 0x000fe20000010000 */
[C---:B------:R-:W-:Y:S01]  /*5d30*/  IMAD R7, R18.reuse, 0x40, R198 ;  /* 0x0000004012077824 */ /* 0x040fe200078e02c6 */
[----:B------:R-:W-:Y:S01]  /*5d40*/  ISETP.GT.AND P2, PT, R3, R6, PT ;  /* 0x000000060300720c */ /* 0x000fe20003f44270 */
[----:B------:R-:W-:Y:S02]  /*5d50*/  VIADD R18, R18, 0x1 ;  /* 0x0000000112127836 */ /* 0x000fe40000000000 */
[----:B------:R-:W-:Y:S02]  /*5d60*/  IMAD R7, R7, 0x4, R2 ;  /* 0x0000000407077824 */ /* 0x000fe400078e0202 */
[----:B------:R-:W-:Y:S01]  /*5d70*/  VIADD R3, R3, 0xffffffff ;  /* 0xffffffff03037836 */ /* 0x000fe20000000000 */
[----:B------:R-:W-:-:S04]  /*5d80*/  ISETP.NE.AND P1, PT, R18, 0x2, PT ;  /* 0x000000021200780c */ /* 0x000fc80003f25270 */
[----:B------:R-:W-:Y:S01]  /*5d90*/  SEL R18, R18, RZ, P1 ;  /* 0x000000ff12127207 */ /* 0x000fe20000800000 */
[----:B0-----:R-:W0:Y:S04]  /*5da0*/  LDS R14, [R7+0x28800] ;  /* 0x02880000070e7984 */ /* 0x001e280000000800 */
        /* <DEDUP_REMOVED lines=133> */
.L_x_5847:
[----:B------:R-:W-:Y:S01]  /*6600*/  IMAD R7, R18, 0x8, R2 ;  /* 0x0000000812077824 */ /* 0x000fe200078e0202 */
[----:B------:R-:W-:-:S04]  /*6610*/  SHF.L.U32 R14, R19, 0x1f, RZ ;  /* 0x0000001f130e7819 */ /* 0x000fc800000006ff */
[----:B------:R0:W1:Y:S01]  /*6620*/  SYNCS.PHASECHK.TRANS64.TRYWAIT P1, [R7+URZ+0x28c50], R14 ;  /* 0x028c500e070075a7 */ /* 0x000062000802017f */
[----:B------:R-:W-:Y:S05]  /*6630*/  @!P0 BRA `(.L_x_5848) ;  /* 0x0000000000048947 */ /* 0x000fea0003800000 */
[----:B------:R-:W-:Y:S01]  /*6640*/  BPT.TRAP 0x1 ;  /* 0x000000040000795c */ /* 0x000fe20000300000 */
.L_x_5848:
[----:B------:R-:W-:Y:S04]  /*6650*/  BSSY B1, `(.L_x_5849) ;  /* 0x0000004000017945 */ /* 0x000fe80003800000 */
[----:B-1----:R-:W-:Y:S05]  /*6660*/  @P1 BRA `(.L_x_5850) ;  /* 0x0000000000081947 */ /* 0x002fea0003800000 */
[----:B------:R-:W1:Y:S02]  /*6670*/  SYNCS.PHASECHK.TRANS64.TRYWAIT P1, [R7+URZ+0x28c50], R14 ;  /* 0x028c500e070075a7 */ /* 0x000e64000802017f */
[----:B-1----:R-:W-:Y:S05]  /*6680*/  @!P1 BRA `(.L_x_5851) ;  /* 0x0000019000189947 */ /* 0x002fea0003800000 */
.L_x_5850:
[----:B------:R-:W-:Y:S05]  /*6690*/  BSYNC B1 ;  /* 0x0000000000017941 */ /* 0x000fea0003800000 */
.L_x_5849:
[----:B01----:R-:W-:Y:S01]  /*66a0*/  IMAD R14, R18, 0x1000, R0 ;  /* 0x00001000120e7824 */ /* 0x003fe200078e0200 */
[----:B------:R-:W-:Y:S01]  /*66b0*/  R2UR UR4, R4 ;  /* 0x00000000040472ca */ /* 0x000fe200000e0000 */
[----:B------:R-:W-:Y:S01]  /*66c0*/  IMAD.MOV.U32 R15, RZ, RZ, 0x40000040 ;  /* 0x40000040ff0f7424 */ /* 0x000fe200078e00ff */
[----:B------:R-:W-:Y:S01]  /*66d0*/  R2UR UR5, R5 ;  /* 0x00000000050572ca */ /* 0x000fe200000e0000 */
[----:B------:R-:W-:Y:S01]  /*66e0*/  WARPGROUP.ARRIVE ;  /* 0x00000000000079c5 */ /* 0x000fe20000000000 */
[C---:B------:R-:W-:Y:S01]  /*66f0*/  R2UR UR6, R14.reuse ;  /* 0x000000000e0672ca */ /* 0x040fe200000e0000 */
[----:B------:R-:W-:Y:S01]  /*6700*/  VIADD R20, R14, 0x80 ;  /* 0x000000800e147836 */ /* 0x000fe20000000000 */
[----:B------:R-:W-:Y:S01]  /*6710*/  R2UR UR7, R15 ;  /* 0x000000000f0772ca */ /* 0x000fe200000e0000 */
[----:B------:R-:W-:Y:S02]  /*6720*/  IMAD.MOV.U32 R21, RZ, RZ, 0x40000040 ;  /* 0x40000040ff157424 */ /* 0x000fe400078e00ff */
[----:B------:R-:W-:-:S10]  /*6730*/  IMAD.MOV.U32 R15, RZ, RZ, 0x40000040 ;  /* 0x40000040ff0f7424 */ /* 0x000fd400078e00ff */
[----:B------:R-:W-:Y:S01]  /*6740*/  HGMMA.64x256x16.F32 R24, gdesc[UR4].tnspB, R24, gsb0 ;  /* 0x43e00000041879f0 */ /* 0x000fe20008000818 */
[----:B------:R-:W-:Y:S01]  /*6750*/  R2UR UR6, R20 ;  /* 0x00000000140672ca */ /* 0x000fe200000e0000 */
[----:B------:R-:W-:Y:S01]  /*6760*/  VIADD R20, R14, 0x100 ;  /* 0x000001000e147836 */ /* 0x000fe20000000000 */
[----:B------:R-:W-:Y:S01]  /*6770*/  R2UR UR7, R21 ;  /* 0x00000000150772ca */ /* 0x000fe200000e0000 */
[----:B------:R-:W-:Y:S01]  /*6780*/  IMAD.MOV.U32 R21, RZ, RZ, 0x40000040 ;  /* 0x40000040ff157424 */ /* 0x000fe200078e00ff */
[----:B------:R-:W-:Y:S02]  /*6790*/  R2UR UR4, R12 ;  /* 0x000000000c0472ca */ /* 0x000fe400000e0000 */
[----:B------:R-:W-:Y:S02]  /*67a0*/  R2UR UR5, R13 ;  /* 0x000000000d0572ca */ /* 0x000fe400000e0000 */
[----:B------:R-:W-:Y:S01]  /*67b0*/  IADD3 R14, R14, 0x180, RZ ;  /* 0x000001800e0e7810 */ /* 0x000fe20007ffe0ff */
[----:B------:R-:W-:-:S02]  /*67c0*/  WARPGROUP.DEPBAR.LE gsb0, 0x0 ;  /* 0x00008000000079c5 */ /* 0x000fc40000010000 */
        /* <DEDUP_REMOVED lines=23> */
.L_x_5852:
[----:B------:R-:W-:-:S05]  /*6940*/  VIADD R14, R7, 0x28c60 ;  /* 0x00028c60070e7836 */ /* 0x000fca0000000000 */
[----:B------:R-:W-:-:S04]  /*6950*/  PRMT R14, R191, 0x654, R14 ;  /* 0x00000654bf0e7816 */ /* 0x000fc8000000000e */
[----:B------:R0:W-:Y:S01]  /*6960*/  SYNCS.ARRIVE.TRANS64.RED.A1T0 RZ, [R14+URZ], RZ ;  /* 0x000000ff0eff79a7 */ /* 0x0001e2000810043f */
[----:B------:R-:W-:Y:S05]  /*6970*/  @P2 BRA `(.L_x_5853) ;  /* 0xfffffff000e82947 */ /* 0x000fea000383ffff */
.L_x_5846:
[----:B------:R-:W-:Y:S05]  /*6980*/  BSYNC B0 ;  /* 0x0000000000007941 */ /* 0x000fea0003800000 */
.L_x_5845:
[----:B------:R-:W-:Y:S01]  /*6990*/  BAR.SYNC.DEFER_BLOCKING 0xe, 0x100 ;  /* 0x0384000000007b1d */ /* 0x000fe20000010000 */
[C---:B------:R-:W-:Y:S01]  /*69a0*/  IMAD R3, R18.reuse, 0x40, R198 ;  /* 0x0000004012037824 */ /* 0x040fe200078e02c6 */
[----:B------:R-:W-:Y:S01]  /*69b0*/  PLOP3.LUT P0, PT, PT, PT, PT, 0x8, 0x0 ;  /* 0x000000000000781c */ /* 0x000fe20003f0e170 */
[----:B------:R-:W-:Y:S02]  /*69c0*/  VIADD R18, R18, 0x1 ;  /* 0x0000000112127836 */ /* 0x000fe40000000000 */
[----:B------:R-:W-:-:S03]  /*69d0*/  IMAD R3, R3, 0x4, R2 ;  /* 0x0000000403037824 */ /* 0x000fc600078e0202 */
[----:B------:R-:W-:-:S04]  /*69e0*/  ISETP.NE.AND P1, PT, R18, 0x2, PT ;  /* 0x000000021200780c */ /* 0x000fc80003f25270 */
[----:B------:R-:W-:Y:S02]  /*69f0*/  SEL R0, RZ, 0x1, P1 ;  /* 0x00000001ff007807 */ /* 0x000fe40000800000 */
[----:B------:R-:W-:Y:S02]  /*6a00*/  SEL R18, R18, RZ, P1 ;  /* 0x000000ff12127207 */ /* 0x000fe40000800000 */
[----:B------:R-:W-:Y:S01]  /*6a10*/  LOP3.LUT R19, R19, R0, RZ, 0x3c, !PT ;  /* 0x0000000013137212 */ /* 0x000fe200078e3cff */
[----:B------:R-:W1:Y:S04]  /*6a20*/  LDS R2, [R3+0x28800] ;  /* 0x0288000003027984 */ /* 0x000e680000000800 */
[----:B------:R2:W3:Y:S02]  /*6a30*/  LDS R0, [R3+0x28820] ;  /* 0x0288200003007984 */ /* 0x0004e40000000800 */
[----:B--2---:R-:W-:-:S02]  /*6a40*/  IMAD.MOV.U32 R3, RZ, RZ, RZ ;  /* 0x000000ffff037224 */ /* 0x004fc400078e00ff */
[-C--:B-1----:R-:W-:Y:S01]  /*6a50*/  FMUL.FTZ R153, R28, R2.reuse ;  /* 0x000000021c997220 */ /* 0x082fe20000410000 */
[-C--:B------:R-:W-:Y:S01]  /*6a60*/  FMUL.FTZ R28, R29, R2.reuse ;  /* 0x000000021d1c7220 */ /* 0x080fe20000410000 */
[-C--:B------:R-:W-:Y:S01]  /*6a70*/  FMUL.FTZ R12, R33, R2.reuse ;  /* 0x00000002210c7220 */ /* 0x080fe20000410000 */
[-C--:B0-----:R-:W-:Y:S01]  /*6a80*/  FMUL.FTZ R14, R37, R2.reuse ;  /* 0x00000002250e7220 */ /* 0x081fe20000410000 */
[----:B------:R-:W-:Y:S01]  /*6a90*/  FMUL.FTZ R172, R41, R2 ;  /* 0x0000000229ac7220 */ /* 0x000fe20000410000 */
[-C--:B---3--:R-:W-:Y:S01]  /*6aa0*/  FMUL.FTZ R5, R35, R0.reuse ;  /* 0x0000000023057220 */ /* 0x088fe20000410000 */
        /* <DEDUP_REMOVED lines=125> */
.L_x_5831:
        /* <DEDUP_REMOVED lines=24> */
.L_x_5856:
[----:B------:R-:W-:-:S13]  /*7400*/  ISETP.NE.AND P0, PT, R5, 0x1, PT ;  /* 0x000000010500780c */ /* 0x000fda0003f05270 */
[----:B------:R-:W0:Y:S02]  /*7410*/  @P0 LDC.64 R6, c[0x0][0x9e8] ;  /* 0x00027a00ff060b82 */ /* 0x000e240000000a00 */
[----:B0-----:R-:W-:-:S05]  /*7420*/  @P0 IMAD.HI.U32 R6, R0, R6, RZ ;  /* 0x0000000600060227 */ /* 0x001fca00078e00ff */
[----:B------:R-:W-:-:S07]  /*7430*/  @P0 SHF.R.U32.HI R0, RZ, R7, R6 ;  /* 0x00000007ff000219 */ /* 0x000fce0000011606 */
.L_x_5857:
[----:B------:R-:W-:Y:S05]  /*7440*/  BSYNC B0 ;  /* 0x0000000000007941 */ /* 0x000fea0003800000 */
.L_x_5855:
[----:B------:R-:W-:-:S05]  /*7450*/  IMAD R3, R0, R5, R5 ;  /* 0x0000000500037224 */ /* 0x000fca00078e0205 */
[----:B------:R-:W-:-:S07]  /*7460*/  VIMNMX R4, R4, R3, PT ;  /* 0x0000000304047248 */ /* 0x000fce0003fe0100 */
.L_x_5854:
        /* <DEDUP_REMOVED lines=10> */
[----:B--2---:R-:W-:-:S04]  /*7510*/  @P1 SHF.R.U32.HI R7, RZ, R9, R0 ;  /* 0x00000009ff071219 */ /* 0x004fc80000011600 */
[----:B------:R-:W-:-:S05]  /*7520*/  IADD3 R40, R40, R7, RZ ;  /* 0x0000000728287210 */ /* 0x000fca0007ffe0ff */
        /* <DEDUP_REMOVED lines=12> */
.L_x_5860:
[----:B------:R-:W-:-:S13]  /*75f0*/  ISETP.NE.AND P0, PT, R5, 0x1, PT ;  /* 0x000000010500780c */ /* 0x000fda0003f05270 */
[----:B------:R-:W0:Y:S02]  /*7600*/  @P0 LDC.64 R6, c[0x0][0x9e8] ;  /* 0x00027a00ff060b82 */ /* 0x000e240000000a00 */
[----:B0-----:R-:W-:-:S05]  /*7610*/  @P0 IMAD.HI.U32 R4, R40, R6, RZ ;  /* 0x0000000628040227 */ /* 0x001fca00078e00ff */
[----:B------:R-:W-:-:S07]  /*7620*/  @P0 SHF.R.U32.HI R40, RZ, R7, R4 ;  /* 0x00000007ff280219 */ /* 0x000fce0000011604 */
.L_x_5861:
[----:B------:R-:W-:Y:S05]  /*7630*/  BSYNC B0 ;  /* 0x0000000000007941 */ /* 0x000fea0003800000 */
.L_x_5859:
[----:B------:R-:W-:-:S05]  /*7640*/  IMAD R5, R40, R5, RZ ;  /* 0x0000000528057224 */ /* 0x000fca00078e02ff */
[----:B------:R-:W-:-:S07]  /*7650*/  VIMNMX R0, R0, R5, !PT ;  /* 0x0000000500007248 */ /* 0x000fce0007fe0100 */
.L_x_5858:
        /* <DEDUP_REMOVED lines=16> */
[----:B------:R-:W-:Y:S01]  /*7760*/  ISETP.GT.AND P1, PT, R168, R6, PT ;  /* 0x00000006a800720c */ /* 0x000fe20003f24270 */
[----:B------:R0:W-:Y:S01]  /*7770*/  STL [R1+0xc], R6 ;  /* 0x00000c0601007387 */ /* 0x0001e20000100800 */
        /* <DEDUP_REMOVED lines=31> */
[----:B-1-3--:R-:W-:Y:S02]  /*7970*/  CS2R R14, SRZ ;  /* 0x00000000000e7805 */ /* 0x00afe4000001ff00 */
[----:B------:R-:W-:-:S02]  /*7980*/  CS2R R154, SRZ ;  /* 0x00000000009a7805 */ /* 0x000fc4000001ff00 */
[----:B------:R-:W-:Y:S01]  /*7990*/  CS2R R156, SRZ ;  /* 0x00000000009c7805 */ /* 0x000fe2000001ff00 */
[----:B------:R-:W-:Y:S01]  /*79a0*/  IMAD.MOV.U32 R75, RZ, RZ, RZ ;  /* 0x000000ffff4b7224 */ /* 0x000fe200078e00ff */
[----:B----4-:R-:W-:Y:S02]  /*79b0*/  CS2R R12, SRZ ;  /* 0x00000000000c7805 */ /* 0x010fe4000001ff00 */
        /* <DEDUP_REMOVED lines=19> */
[----:B------:R-:W-:Y:S01]  /*7af0*/  MOV R39, RZ ;  /* 0x000000ff00277202 */ /* 0x000fe20000000f00 */
[----:B------:R-:W-:Y:S01]  /*7b00*/  IMAD.MOV.U32 R7, RZ, RZ, RZ ;  /* 0x000000ffff077224 */ /* 0x000fe200078e00ff */
[----:B------:R-:W-:Y:S01]  /*7b10*/  CS2R R152, SRZ ;  /* 0x0000000000987805 */ /* 0x000fe2000001ff00 */
[----:B------:R-:W-:Y:S01]  /*7b20*/  IMAD.MOV.U32 R31, RZ, RZ, RZ ;  /* 0x000000ffff1f7224 */ /* 0x000fe200078e00ff */
[----:B------:R-:W-:-:S02]  /*7b30*/  CS2R R10, SRZ ;  /* 0x00000000000a7805 */ /* 0x000fc4000001ff00 */
[----:B------:R-:W-:Y:S02]  /*7b40*/  CS2R R8, SRZ ;  /* 0x0000000000087805 */ /* 0x000fe4000001ff00 */
[----:B------:R-:W-:Y:S01]  /*7b50*/  CS2R R4, SRZ ;  /* 0x0000000000047805 */ /* 0x000fe2000001ff00 */
[----:B0-----:R-:W-:Y:S06]  /*7b60*/  @!P1 BRA `(.L_x_5840) ;  /* 0x000000c400f09947 */ /* 0x001fec0003800000 */
        /* <DEDUP_REMOVED lines=15> */
[----:B------:R-:W-:-:S04]  /*7c60*/  LOP3.LUT R3, R3, 0x3fff, RZ, 0xc0, !PT ;  /* 0x00003fff03037812 */ /* 0x000fc800078ec0ff */
[----:B------:R-:W-:Y:S01]  /*7c70*/  LOP3.LUT R197, R3, 0x2000000, RZ, 0xfc, !PT ;  /* 0x0200000003c57812 */ /* 0x000fe200078efcff */
        /* <DEDUP_REMOVED lines=17> */
.L_x_5863:
[----:B------:R-:W-:Y:S05]  /*7d90*/  BSYNC B6 ;  /* 0x0000000000067941 */ /* 0x000fea0003800000 */
.L_x_5862:
        /* <DEDUP_REMOVED lines=13> */
.L_x_5867:
[----:B-1----:R1:W2:Y:S02]  /*7e70*/  SYNCS.PHASECHK.TRANS64.TRYWAIT P0, [R2+URZ+0x28c00], R3 ;  /* 0x028c0003020075a7 */ /* 0x0022a4000800017f */
[----:B--2---:R-:W-:Y:S05]  /*7e80*/  @!P0 NANOSLEEP.SYNCS 0x989680 ;  /* 0x009896800000895d */ /* 0x004fea0003900000 */
[----:B------:R-:W2:Y:S02]  /*7e90*/  @!P0 SYNCS.PHASECHK.TRANS64 P0, [R2+URZ+0x28c00], R3 ;  /* 0x028c0003020085a7 */ /* 0x000ea4000800007f */
[----:B--2---:R-:W-:Y:S05]  /*7ea0*/  @!P0 BRA `(.L_x_5867) ;  /* 0xfffffffc00f08947 */ /* 0x004fea000383ffff */
.L_x_5866:
[----:B------:R-:W-:Y:S05]  /*7eb0*/  BSYNC B0 ;  /* 0x0000000000007941 */ /* 0x000fea0003800000 */
.L_x_5865:
[----:B------:R-:W-:Y:S05]  /*7ec0*/  BRA `(.L_x_5868) ;  /* 0x0000002c00687947 */ /* 0x000fea0003800000 */
.L_x_5864:
[----:B------:R-:W-:Y:S01]  /*7ed0*/  VIADD R4, R2, 0x20400 ;  /* 0x0002040002047836 */ /* 0x000fe20000000000 */
[----:B-----5:R-:W-:Y:S01]  /*7ee0*/  SHF.R.S32.HI R0, RZ, 0x1f, R24 ;  /* 0x0000001fff007819 */ /* 0x020fe20000011418 */
[----:B------:R-:W-:Y:S01]  /*7ef0*/  ULDC.64 UR4, c[0x0][0x3f8] ;  /* 0x0000fe0000047ab9 */ /* 0x000fe20000000a00 */
[----:B------:R-:W-:Y:S01]  /*7f00*/  ULDC.64 UR6, c[0x0][0x408] ;  /* 0x0001020000067ab9 */ /* 0x000fe20000000a00 */
[----:B------:R-:W-:Y:S01]  /*7f10*/  IMAD.WIDE.U32 R26, R24, UR4, RZ ;  /* 0x00000004181a7c25 */ /* 0x000fe2000f8e00ff */
[----:B------:R-:W-:Y:S01]  /*7f20*/  LOP3.LUT P0, RZ, R4, 0x3ff, RZ, 0xc0, !PT ;  /* 0x000003ff04ff7812 */ /* 0x000fe2000780c0ff */
[----:B------:R-:W-:Y:S02]  /*7f30*/  BSSY B6, `(.L_x_5869) ;  /* 0x0000019000067945 */ /* 0x000fe40003800000 */
[C---:B------:R-:W-:Y:S02]  /*7f40*/  IMAD R3, R0.reuse, UR4, RZ ;  /* 0x0000000400037c24 */ /* 0x040fe4000f8e02ff */
[----:B------:R-:W-:-:S02]  /*7f50*/  IMAD R5, R0, UR6, RZ ;  /* 0x0000000600057c24 */ /* 0x000fc4000f8e02ff */
[C---:B------:R-:W-:Y:S02]  /*7f60*/  IMAD R3, R24.reuse, UR5, R3 ;  /* 0x0000000518037c24 */ /* 0x040fe4000f8e0203 */
[C---:B------:R-:W-:Y:S02]  /*7f70*/  IMAD R5, R24.reuse, UR7, R5 ;  /* 0x0000000718057c24 */ /* 0x040fe4000f8e0205 */
[----:B------:R-:W-:-:S04]  /*7f80*/  IMAD.WIDE.U32 R24, R24, UR6, RZ ;  /* 0x0000000618187c25 */ /* 0x000fc8000f8e00ff */
[----:B------:R-:W-:Y:S02]  /*7f90*/  IMAD.IADD R29, R3, 0x1, R27 ;  /* 0x00000001031d7824 */ /* 0x000fe400078e021b */
        /* <DEDUP_REMOVED lines=18> */
.L_x_5870:
[----:B------:R-:W-:Y:S05]  /*80c0*/  BSYNC B6 ;  /* 0x0000000000067941 */ /* 0x000fea0003800000 */
.L_x_5869:
[----:B------:R-:W-:Y:S01]  /*80d0*/  ULDC.U8 UR4, c[0x0][0x410] ;  /* 0x0001040000047ab9 */ /* 0x000fe20000000000 */
[----:B------:R-:W-:Y:S01]  /*80e0*/  BSSY B0, `(.L_x_5871) ;  /* 0x00002b0000007945 */ /* 0x000fe20003800000 */
[----:B------:R-:W-:Y:S02]  /*80f0*/  ISETP.NE.AND P0, PT, RZ, UR4, PT ;  /* 0x00000004ff007c0c */ /* 0x000fe4000bf05270 */
[----:B------:R-:W-:-:S11]  /*8100*/  IADD3 R37, R196, R199, RZ ;  /* 0x000000c7c4257210 */ /* 0x000fd60007ffe0ff */
[----:B------:R-:W-:Y:S05]  /*8110*/  @!P0 BRA `(.L_x_5872) ;  /* 0x0000001400848947 */ /* 0x000fea0003800000 */
[----:B------:R-:W0:Y:S01]  /*8120*/  LDC R34, c[0x0][0x448] ;  /* 0x00011200ff227b82 */ /* 0x000e220000000800 */
[----:B------:R-:W1:Y:S01]  /*8130*/  S2R R21, SR_TID.X ;  /* 0x0000000000157919 */ /* 0x000e620000002100 */
[----:B------:R-:W-:Y:S01]  /*8140*/  ULDC.64 UR4, c[0x0][0x3f8] ;  /* 0x0000fe0000047ab9 */ /* 0x000fe20000000a00 */
[----:B------:R-:W-:Y:S01]  /*8150*/  ULDC.64 UR6, c[0x0][0x408] ;  /* 0x0001020000067ab9 */ /* 0x000fe20000000a00 */
[----:B------:R-:W-:Y:S02]  /*8160*/  IMAD.MOV.U32 R6, RZ, RZ, R26 ;  /* 0x000000ffff067224 */ /* 0x000fe400078e001a */
[----:B------:R-:W-:Y:S02]  /*8170*/  IMAD.MOV.U32 R7, RZ, RZ, R29 ;  /* 0x000000ffff077224 */ /* 0x000fe400078e001d */
[----:B------:R-:W-:Y:S02]  /*8180*/  IMAD.MOV.U32 R10, RZ, RZ, R24 ;  /* 0x000000ffff0a7224 */ /* 0x000fe400078e0018 */
[----:B------:R-:W-:Y:S01]  /*8190*/  IMAD.MOV.U32 R11, RZ, RZ, R31 ;  /* 0x000000ffff0b7224 */ /* 0x000fe200078e001f */
[----:B0-----:R-:W-:Y:S01]  /*81a0*/  ISETP.NE.AND P0, PT, R34, 0x1, PT ;  /* 0x000000012200780c */ /* 0x001fe20003f05270 */
[----:B-1----:R-:W-:-:S12]  /*81b0*/  VIADD R21, R21, 0xffffff80 ;  /* 0xffffff8015157836 */ /* 0x002fd80000000000 */
[----:B------:R-:W0:Y:S01]  /*81c0*/  @P0 LDC R0, c[0x0][0x44c] ;  /* 0x00011300ff000b82 */ /* 0x000e220000000800 */
[----:B------:R-:W-:-:S04]  /*81d0*/  SHF.R.S32.HI R20, RZ, 0x1f, R21 ;  /* 0x0000001fff147819 */ /* 0x000fc80000011415 */
[----:B------:R-:W-:-:S03]  /*81e0*/  LEA.HI R20, R20, R21, RZ, 0x2 ;  /* 0x0000001514147211 */ /* 0x000fc600078f10ff */
[----:B------:R-:W1:Y:S01]  /*81f0*/  @P0 LDC R5, c[0x0][0x450] ;  /* 0x00011400ff050b82 */ /* 0x000e620000000800 */
[----:B------:R-:W-:-:S05]  /*8200*/  LOP3.LUT R20, R20, 0xfffffffc, RZ, 0xc0, !PT ;  /* 0xfffffffc14147812 */ /* 0x000fca00078ec0ff */
[----:B------:R-:W-:-:S04]  /*8210*/  IMAD.IADD R20, R21, 0x1, -R20 ;  /* 0x0000000115147824 */ /* 0x000fc800078e0a14 */
[----:B------:R-:W-:-:S04]  /*8220*/  IMAD R3, R20, 0x20, R37 ;  /* 0x0000002014037824 */ /* 0x000fc800078e0225 */
        /* <DEDUP_REMOVED lines=23> */
.L_x_6164:
[----:B------:R-:W-:Y:S01]  /*83a0*/  IMAD R34, R23, R34, RZ ;  /* 0x0000002217227224 */ /* 0x000fe200078e02ff */
[----:B------:R-:W-:Y:S01]  /*83b0*/  BSSY B1, `(.L_x_5874) ;  /* 0x000001e000017945 */ /* 0x000fe20003800000 */
[----:B------:R-:W-:Y:S02]  /*83c0*/  CS2R R24, SRZ ;  /* 0x0000000000187805 */ /* 0x000fe4000001ff00 */
[----:B------:R-:W-:Y:S02]  /*83d0*/  CS2R R28, SRZ ;  /* 0x00000000001c7805 */ /* 0x000fe4000001ff00 */
[----:B------:R-:W-:Y:S02]  /*83e0*/  CS2R R20, SRZ ;  /* 0x0000000000147805 */ /* 0x000fe4000001ff00 */
[----:B------:R-:W-:Y:S02]  /*83f0*/  ISETP.GE.AND P0, PT, R37, R34, PT ;  /* 0x000000222500720c */ /* 0x000fe40003f06270 */
[----:B------:R-:W-:-:S11]  /*8400*/  CS2R R26, SRZ ;  /* 0x00000000001a7805 */ /* 0x000fd6000001ff00 */
[----:B------:R-:W-:Y:S05]  /*8410*/  @P0 BRA `(.L_x_5875) ;  /* 0x00000000005c0947 */ /* 0x000fea0003800000 */
[----:B------:R-:W4:Y:S01]  /*8420*/  LDL R11, [R1+0x58] ;  /* 0x00005800010b7983 */ /* 0x000f220000100800 */
[----:B------:R-:W-:Y:S01]  /*8430*/  ULDC UR4, c[0x0][0x3f4] ;  /* 0x0000fd0000047ab9 */ /* 0x000fe20000000800 */
[----:B--2---:R-:W-:Y:S01]  /*8440*/  IMAD.MOV.U32 R8, RZ, RZ, R0 ;  /* 0x000000ffff087224 */ /* 0x004fe200078e0000 */
[----:B------:R-:W-:Y:S01]  /*8450*/  ISETP.GE.AND P3, PT, R207, UR4, PT ;  /* 0x00000004cf007c0c */ /* 0x000fe2000bf66270 */
[----:B-1----:R-:W-:Y:S01]  /*8460*/  IMAD.MOV.U32 R9, RZ, RZ, R3 ;  /* 0x000000ffff097224 */ /* 0x002fe200078e0003 */
[----:B------:R-:W-:Y:S01]  /*8470*/  ISETP.GE.AND P2, PT, R194, UR4, PT ;  /* 0x00000004c2007c0c */ /* 0x000fe2000bf46270 */
[----:B---3--:R-:W-:Y:S01]  /*8480*/  IMAD.MOV.U32 R15, RZ, RZ, R5 ;  /* 0x000000ffff0f7224 */ /* 0x008fe200078e0005 */
[----:B------:R-:W-:-:S09]  /*8490*/  CS2R R28, SRZ ;  /* 0x00000000001c7805 */ /* 0x000fd2000001ff00 */
[C---:B------:R-:W-:Y:S01]  /*84a0*/  @!P3 IMAD.SHL.U32 R33, R207.reuse, 0x2, RZ ;  /* 0x00000002cf21b824 */ /* 0x040fe200078e00ff */
[----:B------:R-:W-:Y:S02]  /*84b0*/  CS2R R26, SRZ ;  /* 0x00000000001a7805 */ /* 0x000fe4000001ff00 */
[----:B------:R-:W-:Y:S01]  /*84c0*/  CS2R R24, SRZ ;  /* 0x0000000000187805 */ /* 0x000fe2000001ff00 */
[----:B------:R-:W-:Y:S01]  /*84d0*/  @!P2 IMAD.WIDE R8, R194, 0x2, R8 ;  /* 0x00000002c208a825 */ /* 0x000fe200078e0208 */
[-C--:B------:R-:W-:Y:S02]  /*84e0*/  @!P3 IADD3 R30, P0, R0, R33.reuse, RZ ;  /* 0x00000021001eb210 */ /* 0x080fe40007f1e0ff */
[----:B----4-:R-:W-:Y:S01]  /*84f0*/  @!P3 IADD3 R32, P1, R14, R33, RZ ;  /* 0x000000210e20b210 */ /* 0x010fe20007f3e0ff */
[----:B------:R-:W-:Y:S01]  /*8500*/  @!P2 IMAD.WIDE R12, R194, 0x2, R14 ;  /* 0x00000002c20ca825 */ /* 0x000fe200078e020e */
[----:B------:R1:W5:Y:S04]  /*8510*/  @!P2 LD.E.64 R28, desc[UR42][R8.64] ;  /* 0x0000002a081ca980 */ /* 0x000368000c101b00 */
[----:B------:R1:W5:Y:S01]  /*8520*/  @!P2 LD.E.64 R26, desc[UR42][R12.64] ;  /* 0x0000002a0c1aa980 */ /* 0x000362000c101b00 */
[----:B------:R-:W-:-:S04]  /*8530*/  @!P3 SHF.L.U64.HI R20, R207, 0x1, R11 ;  /* 0x00000001cf14b819 */ /* 0x000fc8000001020b */
[----:B------:R-:W-:Y:S01]  /*8540*/  @!P3 IADD3.X R33, R5, R20, RZ, P1, !PT ;  /* 0x000000140521b210 */ /* 0x000fe20000ffe4ff */
[----:B------:R-:W-:Y:S01]  /*8550*/  @!P3 IMAD.X R31, R3, 0x1, R20, P0 ;  /* 0x00000001031fb824 */ /* 0x000fe200000e0614 */
[----:B------:R-:W-:-:S04]  /*8560*/  CS2R R20, SRZ ;  /* 0x0000000000147805 */ /* 0x000fc8000001ff00 */
[----:B------:R1:W5:Y:S04]  /*8570*/  @!P3 LD.E.64 R24, desc[UR42][R30.64] ;  /* 0x0000002a1e18b980 */ /* 0x000368000c101b00 */
[----:B------:R1:W5:Y:S02]  /*8580*/  @!P3 LD.E.64 R20, desc[UR42][R32.64] ;  /* 0x0000002a2014b980 */ /* 0x000364000c101b00 */
.L_x_5875:
[----:B------:R-:W-:Y:S05]  /*8590*/  BSYNC B1 ;  /* 0x0000000000017941 */ /* 0x000fea0003800000 */
.L_x_5874:
[----:B---3-5:R-:W-:Y:S01]  /*85a0*/  IMAD.MOV.U32 R5, RZ, RZ, R28 ;  /* 0x000000ffff057224 */ /* 0x028fe200078e001c */
[----:B------:R-:W-:Y:S01]  /*85b0*/  UMOV UR4, 0xffffffff ;  /* 0xffffffff00047882 */ /* 0x000fe20000000000 */
[----:B-1----:R-:W-:Y:S02]  /*85c0*/  IMAD.MOV.U32 R8, RZ, RZ, R29 ;  /* 0x000000ffff087224 */ /* 0x002fe400078e001d */
[----:B--2---:R-:W-:Y:S02]  /*85d0*/  IMAD.MOV.U32 R0, RZ, RZ, R24 ;  /* 0x000000ffff007224 */ /* 0x004fe400078e0018 */
[----:B------:R-:W-:Y:S01]  /*85e0*/  IMAD.MOV.U32 R3, RZ, RZ, R25 ;  /* 0x000000ffff037224 */ /* 0x000fe200078e0019 */
[----:B------:R-:W-:Y:S01]  /*85f0*/  PRMT R42, R5, 0x5410, R8 ;  /* 0x00005410052a7816 */ /* 0x000fe20000000008 */
[----:B------:R-:W-:Y:S02]  /*8600*/  IMAD.MOV.U32 R5, RZ, RZ, R26 ;  /* 0x000000ffff057224 */ /* 0x000fe400078e001a */
[----:B------:R-:W-:Y:S01]  /*8610*/  IMAD.MOV.U32 R8, RZ, RZ, R27 ;  /* 0x000000ffff087224 */ /* 0x000fe200078e001b */
[----:B------:R-:W-:Y:S01]  /*8620*/  PRMT R40, R0, 0x5410, R3 ;  /* 0x0000541000287816 */ /* 0x000fe20000000003 */
[----:B------:R-:W-:-:S02]  /*8630*/  IMAD.MOV.U32 R0, RZ, RZ, R20 ;  /* 0x000000ffff007224 */ /* 0x000fc400078e0014 */
[----:B------:R-:W-:Y:S01]  /*8640*/  IMAD.MOV.U32 R3, RZ, RZ, R21 ;  /* 0x000000ffff037224 */ /* 0x000fe200078e0015 */
[----:B------:R-:W-:Y:S02]  /*8650*/  PRMT R44, R5, 0x5410, R8 ;  /* 0x00005410052c7816 */ /* 0x000fe40000000008 */
[----:B------:R-:W-:Y:S02]  /*8660*/  CS2R R8, SRZ ;  /* 0x0000000000087805 */ /* 0x000fe4000001ff00 */
[----:B------:R-:W-:Y:S01]  /*8670*/  PRMT R43, R0, 0x5410, R3 ;  /* 0x00005410002b7816 */ /* 0x000fe20000000003 */
[----:B------:R-:W-:Y:S06]  /*8680*/  BRA.DIV UR4, `(.L_x_5876) ;  /* 0x00000172049c7947 */ /* 0x000fec000b800000 */
[----:B------:R1:W2:Y:S04]  /*8690*/  SHFL.IDX PT, R3, R6, 0x1, 0x1c1f ;  /* 0x003c1f0006037f89 */ /* 0x0002a800000e0000 */
[----:B------:R1:W3:Y:S04]  /*86a0*/  SHFL.IDX PT, R0, R4, 0x1, 0x1c1f ;  /* 0x003c1f0004007f89 */ /* 0x0002e800000e0000 */
[----:B------:R1:W0:Y:S04]  /*86b0*/  SHFL.IDX PT, R5, R10, 0x1, 0x1c1f ;  /* 0x003c1f000a057f89 */ /* 0x00022800000e0000 */
[----:B----4-:R1:W4:Y:S02]  /*86c0*/  SHFL.IDX PT, R14, R7, 0x1, 0x1c1f ;  /* 0x003c1f00070e7f89 */ /* 0x01032400000e0000 */
.L_x_6170:
[----:B01----:R-:W5:Y:S01]  /*86d0*/  LDL R6, [R1+0x54] ;  /* 0x0000540001067983 */ /* 0x003f620000100800 */
[----:B------:R-:W-:Y:S01]  /*86e0*/  VIADD R37, R37, 0x20 ;  /* 0x0000002025257836 */ /* 0x000fe20000000000 */
[----:B------:R-:W-:Y:S01]  /*86f0*/  BSSY B1, `(.L_x_5877) ;  /* 0x0000022000017945 */ /* 0x000fe20003800000 */
[----:B------:R-:W-:Y:S01]  /*8700*/  IMAD.SHL.U32 R36, R200, 0x40, RZ ;  /* 0x00000040c8247824 */ /* 0x000fe200078e00ff */
[----:B------:R-:W-:Y:S02]  /*8710*/  CS2R R30, SRZ ;  /* 0x00000000001e7805 */ /* 0x000fe4000001ff00 */
[----:B------:R-:W-:Y:S02]  /*8720*/  CS2R R10, SRZ ;  /* 0x00000000000a7805 */ /* 0x000fe4000001ff00 */
[----:B------:R-:W-:Y:S02]  /*8730*/  ISETP.GE.AND P0, PT, R37, R34, PT ;  /* 0x000000222500720c */ /* 0x000fe40003f06270 */
[----:B------:R-:W-:-:S02]  /*8740*/  CS2R R12, SRZ ;  /* 0x00000000000c7805 */ /* 0x000fc4000001ff00 */
[----:B-----5:R-:W-:-:S04]  /*8750*/  LEA.HI R4, R6, R6, RZ, 0x1 ;  /* 0x0000000606047211 */ /* 0x020fc800078f08ff */
[----:B------:R-:W-:-:S05]  /*8760*/  LOP3.LUT R4, R4, 0xfffffffe, RZ, 0xc0, !PT ;  /* 0xfffffffe04047812 */ /* 0x000fca00078ec0ff */
[----:B------:R-:W-:-:S05]  /*8770*/  IMAD.IADD R4, R6, 0x1, -R4 ;  /* 0x0000000106047824 */ /* 0x000fca00078e0a04 */
[----:B------:R-:W-:Y:S01]  /*8780*/  SHF.L.U32 R35, R4, 0x1f, RZ ;  /* 0x0000001f04237819 */ /* 0x000fe200000006ff */
[----:B------:R-:W-:Y:S06]  /*8790*/  @P0 BRA `(.L_x_5878) ;  /* 0x00000000005c0947 */ /* 0x000fec0003800000 */
[----:B------:R-:W4:Y:S01]  /*87a0*/  LDL R15, [R1+0x58] ;  /* 0x00005800010f7983 */ /* 0x000f220000100800 */
[----:B------:R-:W-:Y:S01]  /*87b0*/  ULDC UR4, c[0x0][0x3f4] ;  /* 0x0000fd0000047ab9 */ /* 0x000fe20000000800 */
[----:B---3--:R-:W-:Y:S01]  /*87c0*/  IMAD.MOV.U32 R6, RZ, RZ, R0 ;  /* 0x000000ffff067224 */ /* 0x008fe200078e0000 */
[----:B------:R-:W-:Y:S01]  /*87d0*/  ISETP.GE.AND P2, PT, R194, UR4, PT ;  /* 0x00000004c2007c0c */ /* 0x000fe2000bf46270 */
[----:B--2---:R-:W-:Y:S01]  /*87e0*/  IMAD.MOV.U32 R7, RZ, RZ, R3 ;  /* 0x000000ffff077224 */ /* 0x004fe200078e0003 */
[----:B------:R-:W-:Y:S02]  /*87f0*/  ISETP.GE.AND P3, PT, R207, UR4, PT ;  /* 0x00000004cf007c0c */ /* 0x000fe4000bf66270 */
[----:B------:R-:W-:-:S09]  /*8800*/  CS2R R30, SRZ ;  /* 0x00000000001e7805 */ /* 0x000fd2000001ff00 */
[----:B------:R-:W-:-:S04]  /*8810*/  @!P2 IMAD.WIDE R32, R194, 0x2, R6 ;  /* 0x00000002c220a825 */ /* 0x000fc800078e0206 */
[C---:B------:R-:W-:Y:S01]  /*8820*/  @!P3 IMAD.SHL.U32 R7, R207.reuse, 0x2, RZ ;  /* 0x00000002cf07b824 */ /* 0x040fe200078e00ff */
[----:B------:R-:W-:Y:S02]  /*8830*/  CS2R R12, SRZ ;  /* 0x00000000000c7805 */ /* 0x000fe4000001ff00 */
[----:B------:R-:W-:Y:S01]  /*8840*/  CS2R R8, SRZ ;  /* 0x0000000000087805 */ /* 0x000fe2000001ff00 */
[----:B------:R0:W5:Y:S01]  /*8850*/  @!P2 LD.E.64 R30, desc[UR42][R32.64] ;  /* 0x0000002a201ea980 */ /* 0x000162000c101b00 */
[-C--:B------:R-:W-:Y:S02]  /*8860*/  @!P3 IADD3 R6, P0, R0, R7.reuse, RZ ;  /* 0x000000070006b210 */ /* 0x080fe40007f1e0ff */
[----:B----4-:R-:W-:Y:S02]  /*8870*/  @!P3 IADD3 R4, P1, R14, R7, RZ ;  /* 0x000000070e04b210 */ /* 0x010fe40007f3e0ff */
[----:B------:R-:W-:Y:S02]  /*8880*/  @!P3 SHF.L.U64.HI R10, R207, 0x1, R15 ;  /* 0x00000001cf0ab819 */ /* 0x000fe4000001020f */
[----:B------:R-:W-:-:S03]  /*8890*/  MOV R15, R5 ;  /* 0x00000005000f7202 */ /* 0x000fc60000000f00 */
[--C-:B------:R-:W-:Y:S02]  /*88a0*/  @!P3 IMAD.X R7, R3, 0x1, R10.reuse, P0 ;  /* 0x000000010307b824 */ /* 0x100fe400000e060a */
[----:B------:R-:W-:Y:S01]  /*88b0*/  @!P3 IMAD.X R5, R5, 0x1, R10, P1 ;  /* 0x000000010505b824 */ /* 0x000fe200008e060a */
[----:B------:R-:W-:Y:S01]  /*88c0*/  CS2R R10, SRZ ;  /* 0x00000000000a7805 */ /* 0x000fe2000001ff00 */
[----:B------:R-:W-:Y:S01]  /*88d0*/  @!P2 IMAD.WIDE R14, R194, 0x2, R14 ;  /* 0x00000002c20ea825 */ /* 0x000fe200078e020e */
[----:B------:R0:W5:Y:S04]  /*88e0*/  @!P3 LD.E.64 R8, desc[UR42][R6.64] ;  /* 0x0000002a0608b980 */ /* 0x000168000c101b00 */
[----:B------:R0:W5:Y:S04]  /*88f0*/  @!P2 LD.E.64 R12, desc[UR42][R14.64] ;  /* 0x0000002a0e0ca980 */ /* 0x000168000c101b00 */
[----:B------:R0:W5:Y:S02]  /*8900*/  @!P3 LD.E.64 R10, desc[UR42][R4.64] ;  /* 0x0000002a040ab980 */ /* 0x000164000c101b00 */
.L_x_5878:
[----:B------:R-:W-:Y:S05]  /*8910*/  BSYNC B1 ;  /* 0x0000000000017941 */ /* 0x000fea0003800000 */
.L_x_5877:
[----:B0-----:R-:W0:Y:S01]  /*8920*/  S2R R15, SR_TID.X ;  /* 0x00000000000f7919 */ /* 0x001e220000002100 */
[----:B------:R-:W1:Y:S01]  /*8930*/  SYNCS.PHASECHK.TRANS64.TRYWAIT P0, [R2+URZ+0x28c00], R35 ;  /* 0x028c0023020075a7 */ /* 0x000e62000800017f */
[----:B--2---:R-:W-:Y:S01]  /*8940*/  LOP3.LUT R3, R36, 0x1c0, RZ, 0xc0, !PT ;  /* 0x000001c024037812 */ /* 0x004fe200078ec0ff */
[----:B-----5:R-:W-:Y:S01]  /*8950*/  IMAD.MOV.U32 R4, RZ, RZ, R8 ;  /* 0x000000ffff047224 */ /* 0x020fe200078e0008 */
[----:B------:R-:W-:Y:S01]  /*8960*/  VIADDMNMX R41, R34, -R199, 0x40, PT ;  /* 0x0000004022297446 */ /* 0x000fe200038009c7 */
[----:B------:R-:W-:Y:S01]  /*8970*/  IMAD.MOV.U32 R5, RZ, RZ, R31 ;  /* 0x000000ffff057224 */ /* 0x000fe200078e001f */
[----:B---3--:R-:W-:Y:S01]  /*8980*/  LOP3.LUT R0, R3, 0x18, R16, 0xf8, !PT ;  /* 0x0000001803007812 */ /* 0x008fe200078ef810 */
[----:B------:R-:W-:Y:S01]  /*8990*/  IMAD.MOV.U32 R6, RZ, RZ, R10 ;  /* 0x000000ffff067224 */ /* 0x000fe200078e000a */
[----:B------:R-:W-:Y:S01]  /*89a0*/  SHF.R.U32.HI R3, RZ, 0x3, R3 ;  /* 0x00000003ff037819 */ /* 0x000fe20000011603 */
[----:B------:R-:W-:Y:S01]  /*89b0*/  BSSY B1, `(.L_x_5879) ;  /* 0x0000018000017945 */ /* 0x000fe20003800000 */
[----:B------:R-:W-:Y:S01]  /*89c0*/  PRMT R45, R4, 0x7610, R45 ;  /* 0x00007610042d7816 */ /* 0x000fe2000000002d */
[----:B------:R-:W-:Y:S01]  /*89d0*/  IMAD.MOV.U32 R4, RZ, RZ, R30 ;  /* 0x000000ffff047224 */ /* 0x000fe200078e001e */
[----:B------:R-:W-:Y:S01]  /*89e0*/  LOP3.LUT R0, R0, R3, RZ, 0x3c, !PT ;  /* 0x0000000300007212 */ /* 0x000fe200078e3cff */
[----:B------:R-:W-:Y:S01]  /*89f0*/  IMAD.MOV.U32 R3, RZ, RZ, R9 ;  /* 0x000000ffff037224 */ /* 0x000fe200078e0009 */
[----:B------:R-:W-:Y:S01]  /*8a00*/  PRMT R46, R5, 0x5410, R6 ;  /* 0x00005410052e7816 */ /* 0x000fe20000000006 */
[----:B------:R-:W-:Y:S01]  /*8a10*/  IMAD.MOV.U32 R5, RZ, RZ, R13 ;  /* 0x000000ffff057224 */ /* 0x000fe200078e000d */
[----:B------:R-:W-:Y:S01]  /*8a20*/  PRMT R45, R45, 0x5410, R4 ;  /* 0x000054102d2d7816 */ /* 0x000fe20000000004 */
[----:B------:R-:W-:Y:S01]  /*8a30*/  IMAD.MOV.U32 R4, RZ, RZ, R12 ;  /* 0x000000ffff047224 */ /* 0x000fe200078e000c */
[----:B----4-:R-:W-:-:S02]  /*8a40*/  PRMT R14, R3, 0x7610, R14 ;  /* 0x00007610030e7816 */ /* 0x010fc4000000000e */
[----:B------:R-:W-:Y:S02]  /*8a50*/  LOP3.LUT P2, RZ, R200, 0x4, RZ, 0xc0, !PT ;  /* 0x00000004c8ff7812 */ /* 0x000fe4000784c0ff */
[----:B------:R-:W-:Y:S02]  /*8a60*/  PRMT R47, R4, 0x7610, R47 ;  /* 0x00007610042f7816 */ /* 0x000fe4000000002f */
[----:B------:R-:W-:Y:S01]  /*8a70*/  ISETP.GE.AND P1, PT, R196, R41, PT ;  /* 0x00000029c400720c */ /* 0x000fe20003f26270 */
[----:B0-----:R-:W-:-:S05]  /*8a80*/  VIADD R15, R15, 0xffffff80 ;  /* 0xffffff800f0f7836 */ /* 0x001fca0000000000 */
[----:B------:R-:W-:-:S04]  /*8a90*/  SHF.R.S32.HI R7, RZ, 0x1f, R15 ;  /* 0x0000001fff077819 */ /* 0x000fc8000001140f */
[----:B------:R-:W-:-:S04]  /*8aa0*/  LEA.HI R7, R7, R15, RZ, 0x5 ;  /* 0x0000000f07077211 */ /* 0x000fc800078f28ff */
[----:B------:R-:W-:-:S05]  /*8ab0*/  SHF.R.S32.HI R7, RZ, 0x5, R7 ;  /* 0x00000005ff077819 */ /* 0x000fca0000011407 */
[----:B------:R-:W-:Y:S02]  /*8ac0*/  IMAD R3, R7, 0x200, R0 ;  /* 0x0000020007037824 */ /* 0x000fe400078e0200 */
[----:B------:R-:W-:Y:S02]  /*8ad0*/  IMAD.MOV.U32 R0, RZ, RZ, R11 ;  /* 0x000000ffff007224 */ /* 0x000fe400078e000b */
[----:B------:R-:W-:-:S03]  /*8ae0*/  IMAD R3, R3, 0x2, R2 ;  /* 0x0000000203037824 */ /* 0x000fc600078e0202 */
[----:B------:R-:W-:Y:S01]  /*8af0*/  PRMT R14, R14, 0x5410, R0 ;  /* 0x000054100e0e7816 */ /* 0x000fe20000000000 */
[C---:B------:R-:W-:Y:S01]  /*8b00*/  VIADD R4, R3.reuse, 0x20400 ;  /* 0x0002040003047836 */ /* 0x040fe20000000000 */
[----:B------:R-:W-:Y:S01]  /*8b10*/  IADD3 R0, R3, 0x20440, RZ ;  /* 0x0002044003007810 */ /* 0x000fe20007ffe0ff */
[----:B-1----:R-:W-:Y:S06]  /*8b20*/  @!P0 BRA `(.L_x_5880) ;  /* 0x0000016c00e48947 */ /* 0x002fec0003800000 */
.L_x_6171:
[----:B------:R-:W-:Y:S05]  /*8b30*/  BSYNC B1 ;  /* 0x0000000000017941 */ /* 0x000fea0003800000 */
.L_x_5879:
[----:B------:R-:W-:Y:S01]  /*8b40*/  BSSY B1, `(.L_x_5881) ;  /* 0x000005f000017945 */ /* 0x000fe20003800000 */
[----:B------:R-:W-:Y:S01]  /*8b50*/  PRMT R47, R47, 0x5410, R5 ;  /* 0x000054102f2f7816 */ /* 0x000fe20000000005 */
[----:B------:R-:W-:Y:S02]  /*8b60*/  @P2 VIADD R0, R4, 0xffffffc0 ;  /* 0xffffffc004002836 */ /* 0x000fe40000000000 */
[----:B------:R-:W-:Y:S05]  /*8b70*/  @P1 BRA `(.L_x_5882) ;  /* 0x00000004006c1947 */ /* 0x000fea0003800000 */
[----:B------:R-:W1:Y:S01]  /*8b80*/  LDC R4, c[0x0][0x3f4] ;  /* 0x0000fd00ff047b82 */ /* 0x000e620000000800 */
[----:B------:R-:W-:Y:S01]  /*8b90*/  BSSY B2, `(.L_x_5883) ;  /* 0x000002e000027945 */ /* 0x000fe20003800000 */
[-C--:B-1----:R-:W-:Y:S02]  /*8ba0*/  ISETP.GE.AND P0, PT, R194, R4.reuse, PT ;  /* 0x00000004c200720c */ /* 0x082fe40003f06270 */
[----:B------:R-:W-:-:S11]  /*8bb0*/  ISETP.GE.AND P1, PT, R207, R4, PT ;  /* 0x00000004cf00720c */ /* 0x000fd60003f26270 */
[----:B------:R-:W-:Y:S05]  /*8bc0*/  @P0 BRA `(.L_x_5884) ;  /* 0x0000000000a80947 */ /* 0x000fea0003800000 */
[----:B------:R-:W1:Y:S01]  /*8bd0*/  LDS.128 R4, [R3+0x20400] ;  /* 0x0204000003047984 */ /* 0x000e620000000c00 */
[----:B------:R-:W-:Y:S01]  /*8be0*/  SHF.R.U32.HI R32, RZ, 0x10, R29 ;  /* 0x00000010ff207819 */ /* 0x000fe2000001161d */
[----:B------:R-:W-:Y:S01]  /*8bf0*/  HADD2.F32 R33, -RZ, R44.H0_H0 ;  /* 0x2000002cff217230 */ /* 0x000fe20000004100 */
[----:B------:R-:W-:Y:S02]  /*8c00*/  SHF.R.U32.HI R34, RZ, 0x10, R27 ;  /* 0x00000010ff227819 */ /* 0x000fe4000001161b */
[----:B------:R-:W-:Y:S01]  /*8c10*/  SHF.R.U64 R39, R28, 0x10, R29 ;  /* 0x000000101c277819 */ /* 0x000fe2000000121d */
[----:B------:R-:W-:Y:S01]  /*8c20*/  HADD2.F32 R32, -RZ, R32.H0_H0 ;  /* 0x20000020ff207230 */ /* 0x000fe20000004100 */
[----:B------:R-:W-:Y:S01]  /*8c30*/  SHF.R.U64 R38, R26, 0x10, R27 ;  /* 0x000000101a267819 */ /* 0x000fe2000000121b */
[----:B------:R-:W-:Y:S02]  /*8c40*/  HADD2.F32 R34, -RZ, R34.H0_H0 ;  /* 0x20000022ff227230 */ /* 0x000fe40000004100 */
[----:B------:R-:W-:-:S02]  /*8c50*/  HADD2.F32 R29, -RZ, R42.H0_H0 ;  /* 0x2000002aff1d7230 */ /* 0x000fc40000004100 */
[--C-:B-1----:R-:W-:Y:S02]  /*8c60*/  HADD2.F32 R27, -RZ, R7.reuse.H0_H0 ;  /* 0x20000007ff1b7230 */ /* 0x102fe40000004100 */
[----:B------:R-:W-:Y:S02]  /*8c70*/  HADD2.F32 R28, -RZ, R7.H1_H1 ;  /* 0x30000007ff1c7230 */ /* 0x000fe40000004100 */
[--C-:B------:R-:W-:Y:S02]  /*8c80*/  HADD2.F32 R7, -RZ, R4.reuse.H0_H0 ;  /* 0x20000004ff077230 */ /* 0x100fe40000004100 */
[----:B------:R-:W-:Y:S02]  /*8c90*/  HADD2.F32 R4, -RZ, R4.H1_H1 ;  /* 0x30000004ff047230 */ /* 0x000fe40000004100 */
[C---:B------:R-:W-:Y:S01]  /*8ca0*/  FMUL.FTZ R36, R28.reuse, R34 ;  /* 0x000000221c247220 */ /* 0x040fe20000410000 */
[----:B0-----:R-:W-:Y:S01]  /*8cb0*/  FMUL.FTZ R35, R28, R32 ;  /* 0x000000201c237220 */ /* 0x001fe20000410000 */
[----:B------:R-:W-:-:S02]  /*8cc0*/  HADD2.F32 R15, -RZ, R6.H0_H0 ;  /* 0x20000006ff0f7230 */ /* 0x000fc40000004100 */
[C---:B------:R-:W-:Y:S01]  /*8cd0*/  FMUL.FTZ R28, R4.reuse, R33 ;  /* 0x00000021041c7220 */ /* 0x040fe20000410000 */
[C---:B------:R-:W-:Y:S01]  /*8ce0*/  FFMA.FTZ R36, R27.reuse, R32, -R36 ;  /* 0x000000201b247223 */ /* 0x040fe20000010824 */
[----:B------:R-:W-:Y:S01]  /*8cf0*/  FFMA.FTZ R37, R27, R34, R35 ;  /* 0x000000221b257223 */ /* 0x000fe20000010023 */
[----:B------:R-:W-:Y:S02]  /*8d00*/  HADD2.F32 R26, -RZ, R6.H1_H1 ;  /* 0x30000006ff1a7230 */ /* 0x000fe40000004100 */
[-C--:B------:R-:W-:Y:S01]  /*8d10*/  FMUL.FTZ R34, R4, R29.reuse ;  /* 0x0000001d04227220 */ /* 0x080fe20000410000 */
[C---:B------:R-:W-:Y:S01]  /*8d20*/  FFMA.FTZ R32, R7.reuse, R29, -R28 ;  /* 0x0000001d07207223 */ /* 0x040fe2000001081c */
[--C-:B------:R-:W-:Y:S02]  /*8d30*/  HADD2.F32 R6, -RZ, R5.reuse.H0_H0 ;  /* 0x20000005ff067230 */ /* 0x100fe40000004100 */
[----:B------:R-:W-:Y:S02]  /*8d40*/  HADD2.F32 R29, -RZ, R44.H1_H1 ;  /* 0x3000002cff1d7230 */ /* 0x000fe40000004100 */
[----:B------:R-:W-:Y:S01]  /*8d50*/  FFMA.FTZ R33, R7, R33, R34 ;  /* 0x0000002107217223 */ /* 0x000fe20000010022 */
[----:B------:R-:W-:-:S02]  /*8d60*/  HADD2.F32 R5, -RZ, R5.H1_H1 ;  /* 0x30000005ff057230 */ /* 0x000fc40000004100 */
[----:B------:R-:W-:Y:S02]  /*8d70*/  HADD2.F32 R27, -RZ, R42.H1_H1 ;  /* 0x3000002aff1b7230 */ /* 0x000fe40000004100 */
[C---:B------:R-:W-:Y:S01]  /*8d80*/  FMUL.FTZ R34, R26.reuse, R29 ;  /* 0x0000001d1a227220 */ /* 0x040fe20000410000 */
[----:B------:R-:W-:Y:S02]  /*8d90*/  HADD2.F32 R28, -RZ, R38.H0_H0 ;  /* 0x20000026ff1c7230 */ /* 0x000fe40000004100 */
[----:B------:R-:W-:Y:S02]  /*8da0*/  HADD2.F32 R4, -RZ, R39.H0_H0 ;  /* 0x20000027ff047230 */ /* 0x000fe40000004100 */
[-C--:B------:R-:W-:Y:S01]  /*8db0*/  FMUL.FTZ R26, R26, R27.reuse ;  /* 0x0000001b1a1a7220 */ /* 0x080fe20000410000 */
[----:B------:R-:W-:Y:S01]  /*8dc0*/  FFMA.FTZ R34, R15, R27, -R34 ;  /* 0x0000001b0f227223 */ /* 0x000fe20000010822 */
[C---:B------:R-:W-:Y:S01]  /*8dd0*/  FMUL.FTZ R7, R5.reuse, R28 ;  /* 0x0000001c05077220 */ /* 0x040fe20000410000 */
[----:B------:R-:W-:Y:S01]  /*8de0*/  FMUL.FTZ R35, R5, R4 ;  /* 0x0000000405237220 */ /* 0x000fe20000410000 */
[----:B------:R-:W-:-:S02]  /*8df0*/  FFMA.FTZ R15, R15, R29, R26 ;  /* 0x0000001d0f0f7223 */ /* 0x000fc4000001001a */
[C---:B------:R-:W-:Y:S01]  /*8e00*/  FFMA.FTZ R5, R6.reuse, R4, -R7 ;  /* 0x0000000406057223 */ /* 0x040fe20000010807 */
[----:B------:R-:W-:Y:S01]  /*8e10*/  F2FP.F16.F32.PACK_AB R7, R37, R36 ;  /* 0x000000242507723e */ /* 0x000fe200000000ff */
[----:B------:R-:W-:Y:S01]  /*8e20*/  FFMA.FTZ R28, R6, R28, R35 ;  /* 0x0000001c061c7223 */ /* 0x000fe20000010023 */
[----:B------:R-:W-:Y:S02]  /*8e30*/  F2FP.F16.F32.PACK_AB R4, R33, R32 ;  /* 0x000000202104723e */ /* 0x000fe400000000ff */
[----:B------:R-:W-:Y:S02]  /*8e40*/  F2FP.F16.F32.PACK_AB R6, R15, R34 ;  /* 0x000000220f06723e */ /* 0x000fe400000000ff */
[----:B------:R-:W-:-:S05]  /*8e50*/  F2FP.F16.F32.PACK_AB R5, R28, R5 ;  /* 0x000000051c05723e */ /* 0x000fca00000000ff */
[----:B------:R1:W-:Y:S02]  /*8e60*/  STS.128 [R3+0x20400], R4 ;  /* 0x0204000403007388 */ /* 0x0003e40000000c00 */
.L_x_5884:
[----:B------:R-:W-:Y:S05]  /*8e70*/  BSYNC B2 ;  /* 0x0000000000027941 */ /* 0x000fea0003800000 */
.L_x_5883:
[----:B------:R-:W-:Y:S05]  /*8e80*/  @P1 BRA `(.L_x_5882) ;  /* 0x0000000000a81947 */ /* 0x000fea0003800000 */
[----:B-1----:R-:W1:Y:S01]  /*8e90*/  LDS.128 R4, [R0] ;  /* 0x0000000000047984 */ /* 0x002e620000000c00 */
[----:B------:R-:W-:Y:S01]  /*8ea0*/  SHF.R.U32.HI R26, RZ, 0x10, R25 ;  /* 0x00000010ff1a7819 */ /* 0x000fe20000011619 */
[----:B------:R-:W-:Y:S01]  /*8eb0*/  HADD2.F32 R27, -RZ, R43.H0_H0 ;  /* 0x2000002bff1b7230 */ /* 0x000fe20000004100 */
[----:B------:R-:W-:Y:S02]  /*8ec0*/  SHF.R.U32.HI R28, RZ, 0x10, R21 ;  /* 0x00000010ff1c7819 */ /* 0x000fe40000011615 */
[----:B0-----:R-:W-:Y:S01]  /*8ed0*/  SHF.R.U64 R35, R24, 0x10, R25 ;  /* 0x0000001018237819 */ /* 0x001fe20000001219 */
        /* <DEDUP_REMOVED lines=16> */
[C---:B------:R-:W-:Y:S01]  /*8fe0*/  FFMA.FTZ R26, R7.reuse, R25, -R24 ;  /* 0x00000019071a7223 */ /* 0x040fe20000010818 */
[----:B------:R-:W-:Y:S02]  /*8ff0*/  HADD2.F32 R6, -RZ, R5.H0_H0 ;  /* 0x20000005ff067230 */ /* 0x000fe40000004100 */
        /* <DEDUP_REMOVED lines=18> */
[----:B------:R2:W-:Y:S02]  /*9120*/  STS.128 [R0], R4 ;  /* 0x0000000400007388 */ /* 0x0005e40000000c00 */
.L_x_5882:
[----:B------:R-:W-:Y:S05]  /*9130*/  BSYNC B1 ;  /* 0x0000000000017941 */ /* 0x000fea0003800000 */
.L_x_5881:
        /* <DEDUP_REMOVED lines=17> */
[----:B-1----:R-:W-:-:S02]  /*9250*/  HADD2.F32 R15, -RZ, R7.H0_H0 ;  /* 0x20000007ff0f7230 */ /* 0x002fc40000004100 */
[----:B------:R-:W-:Y:S02]  /*9260*/  HADD2.F32 R20, -RZ, R7.H1_H1 ;  /* 0x30000007ff147230 */ /* 0x000fe40000004100 */
[--C-:B------:R-:W-:Y:S02]  /*9270*/  HADD2.F32 R7, -RZ, R4.reuse.H0_H0 ;  /* 0x20000004ff077230 */ /* 0x100fe40000004100 */
[----:B------:R-:W-:Y:S02]  /*9280*/  HADD2.F32 R4, -RZ, R4.H1_H1 ;  /* 0x30000004ff047230 */ /* 0x000fe40000004100 */
[C---:B------:R-:W-:Y:S01]  /*9290*/  FMUL.FTZ R28, R20.reuse, R26 ;  /* 0x0000001a141c7220 */ /* 0x040fe20000410000 */
[-C--:B------:R-:W-:Y:S01]  /*92a0*/  FMUL.FTZ R27, R20, R24.reuse ;  /* 0x00000018141b7220 */ /* 0x080fe20000410000 */
[--C-:B------:R-:W-:Y:S02]  /*92b0*/  HADD2.F32 R12, -RZ, R6.reuse.H0_H0 ;  /* 0x20000006ff0c7230 */ /* 0x100fe40000004100 */
[----:B------:R-:W-:Y:S01]  /*92c0*/  FMUL.FTZ R20, R4, R25 ;  /* 0x0000001904147220 */ /* 0x000fe20000410000 */
[C---:B------:R-:W-:Y:S01]  /*92d0*/  FFMA.FTZ R28, R15.reuse, R24, -R28 ;  /* 0x000000180f1c7223 */ /* 0x040fe2000001081c */
[----:B------:R-:W-:Y:S01]  /*92e0*/  FFMA.FTZ R29, R15, R26, R27 ;  /* 0x0000001a0f1d7223 */ /* 0x000fe2000001001b */
[----:B------:R-:W-:-:S02]  /*92f0*/  HADD2.F32 R13, -RZ, R6.H1_H1 ;  /* 0x30000006ff0d7230 */ /* 0x000fc40000004100 */
[-C--:B------:R-:W-:Y:S01]  /*9300*/  FMUL.FTZ R26, R4, R21.reuse ;  /* 0x00000015041a7220 */ /* 0x080fe20000410000 */
[C---:B------:R-:W-:Y:S01]  /*9310*/  FFMA.FTZ R24, R7.reuse, R21, -R20 ;  /* 0x0000001507187223 */ /* 0x040fe20000010814 */
[----:B------:R-:W-:Y:S02]  /*9320*/  HADD2.F32 R6, -RZ, R5.H0_H0 ;  /* 0x20000005ff067230 */ /* 0x000fe40000004100 */
[----:B------:R-:W-:Y:S02]  /*9330*/  HADD2.F32 R21, -RZ, R47.H1_H1 ;  /* 0x3000002fff157230 */ /* 0x000fe40000004100 */
[----:B------:R-:W-:Y:S01]  /*9340*/  FFMA.FTZ R25, R7, R25, R26 ;  /* 0x0000001907197223 */ /* 0x000fe2000001001a */
[----:B------:R-:W-:Y:S02]  /*9350*/  HADD2.F32 R15, -RZ, R46.H0_H0 ;  /* 0x2000002eff0f7230 */ /* 0x000fe40000004100 */
[----:B------:R-:W-:Y:S02]  /*9360*/  HADD2.F32 R5, -RZ, R5.H1_H1 ;  /* 0x30000005ff057230 */ /* 0x000fe40000004100 */
[----:B------:R-:W-:Y:S01]  /*9370*/  FMUL.FTZ R27, R13, R21 ;  /* 0x000000150d1b7220 */ /* 0x000fe20000410000 */
[----:B------:R-:W-:-:S02]  /*9380*/  HADD2.F32 R20, -RZ, R30.H0_H0 ;  /* 0x2000001eff147230 */ /* 0x000fc40000004100 */
[-C--:B------:R-:W-:Y:S01]  /*9390*/  FMUL.FTZ R26, R13, R15.reuse ;  /* 0x0000000f0d1a7220 */ /* 0x080fe20000410000 */
[----:B------:R-:W-:Y:S02]  /*93a0*/  HADD2.F32 R4, -RZ, R32.H0_H0 ;  /* 0x20000020ff047230 */ /* 0x000fe40000004100 */
[C---:B------:R-:W-:Y:S01]  /*93b0*/  FFMA.FTZ R27, R12.reuse, R15, -R27 ;  /* 0x0000000f0c1b7223 */ /* 0x040fe2000001081b */
[C---:B------:R-:W-:Y:S01]  /*93c0*/  FMUL.FTZ R7, R5.reuse, R20 ;  /* 0x0000001405077220 */ /* 0x040fe20000410000 */
[----:B------:R-:W-:Y:S01]  /*93d0*/  FFMA.FTZ R26, R12, R21, R26 ;  /* 0x000000150c1a7223 */ /* 0x000fe2000001001a */
[-C--:B------:R-:W-:Y:S02]  /*93e0*/  FMUL.FTZ R13, R5, R4.reuse ;  /* 0x00000004050d7220 */ /* 0x080fe40000410000 */
[C---:B------:R-:W-:Y:S01]  /*93f0*/  FFMA.FTZ R5, R6.reuse, R4, -R7 ;  /* 0x0000000406057223 */ /* 0x040fe20000010807 */
[----:B------:R-:W-:Y:S01]  /*9400*/  F2FP.F16.F32.PACK_AB R7, R29, R28 ;  /* 0x0000001c1d07723e */ /* 0x000fe200000000ff */
[----:B------:R-:W-:Y:S01]  /*9410*/  FFMA.FTZ R20, R6, R20, R13 ;  /* 0x0000001406147223 */ /* 0x000fe2000001000d */
[----:B------:R-:W-:-:S02]  /*9420*/  F2FP.F16.F32.PACK_AB R6, R26, R27 ;  /* 0x0000001b1a06723e */ /* 0x000fc400000000ff */
[----:B------:R-:W-:Y:S02]  /*9430*/  F2FP.F16.F32.PACK_AB R4, R25, R24 ;  /* 0x000000181904723e */ /* 0x000fe400000000ff */
[----:B------:R-:W-:-:S05]  /*9440*/  F2FP.F16.F32.PACK_AB R5, R20, R5 ;  /* 0x000000051405723e */ /* 0x000fca00000000ff */
[----:B------:R1:W-:Y:S02]  /*9450*/  STS.128 [R3+0x21400], R4 ;  /* 0x0214000403007388 */ /* 0x0003e40000000c00 */
.L_x_5887:
[----:B------:R-:W-:Y:S05]  /*9460*/  BSYNC B1 ;  /* 0x0000000000017941 */ /* 0x000fea0003800000 */
.L_x_5886:
[----:B------:R-:W-:Y:S05]  /*9470*/  @P1 BRA `(.L_x_5885) ;  /* 0x0000001400d81947 */ /* 0x000fea0003800000 */
[----:B-1----:R-:W1:Y:S01]  /*9480*/  LDS.128 R4, [R0+0x1000] ;  /* 0x0010000000047984 */ /* 0x002e620000000c00 */
[----:B------:R-:W-:Y:S01]  /*9490*/  SHF.R.U32.HI R15, RZ, 0x10, R11 ;  /* 0x00000010ff0f7819 */ /* 0x000fe2000001160b */
[----:B------:R-:W-:Y:S01]  /*94a0*/  HADD2.F32 R13, -RZ, R46.H1_H1 ;  /* 0x3000002eff0d7230 */ /* 0x000fe20000004100 */
[----:B------:R-:W-:Y:S02]  /*94b0*/  SHF.R.U32.HI R12, RZ, 0x10, R9 ;  /* 0x00000010ff0c7819 */ /* 0x000fe40000011609 */
[----:B------:R-:W-:Y:S01]  /*94c0*/  SHF.R.U64 R25, R10, 0x10, R11 ;  /* 0x000000100a197819 */ /* 0x000fe2000000120b */
[----:B------:R-:W-:Y:S01]  /*94d0*/  HADD2.F32 R15, -RZ, R15.H0_H0 ;  /* 0x2000000fff0f7230 */ /* 0x000fe20000004100 */
[----:B------:R-:W-:Y:S01]  /*94e0*/  SHF.R.U64 R26, R8, 0x10, R9 ;  /* 0x00000010081a7819 */ /* 0x000fe20000001209 */
[----:B------:R-:W-:Y:S02]  /*94f0*/  HADD2.F32 R12, -RZ, R12.H0_H0 ;  /* 0x2000000cff0c7230 */ /* 0x000fe40000004100 */
[----:B------:R-:W-:-:S02]  /*9500*/  HADD2.F32 R11, -RZ, R45.H0_H0 ;  /* 0x2000002dff0b7230 */ /* 0x000fc40000004100 */
[--C-:B-1----:R-:W-:Y:S02]  /*9510*/  HADD2.F32 R10, -RZ, R7.reuse.H1_H1 ;  /* 0x30000007ff0a7230 */ /* 0x102fe40000004100 */
[--C-:B------:R-:W-:Y:S02]  /*9520*/  HADD2.F32 R3, -RZ, R4.reuse.H0_H0 ;  /* 0x20000004ff037230 */ /* 0x100fe40000004100 */
[----:B------:R-:W-:Y:S02]  /*9530*/  HADD2.F32 R4, -RZ, R4.H1_H1 ;  /* 0x30000004ff047230 */ /* 0x000fe40000004100 */
[C---:B------:R-:W-:Y:S01]  /*9540*/  FMUL.FTZ R20, R10.reuse, R15 ;  /* 0x0000000f0a147220 */ /* 0x040fe20000410000 */
[----:B------:R-:W-:Y:S02]  /*9550*/  HADD2.F32 R9, -RZ, R7.H0_H0 ;  /* 0x20000007ff097230 */ /* 0x000fe40000004100 */
[----:B------:R-:W-:Y:S01]  /*9560*/  FMUL.FTZ R24, R10, R12 ;  /* 0x0000000c0a187220 */ /* 0x000fe20000410000 */
[----:B------:R-:W-:-:S02]  /*9570*/  HADD2.F32 R7, -RZ, R6.H0_H0 ;  /* 0x20000006ff077230 */ /* 0x000fc40000004100 */
[C---:B------:R-:W-:Y:S01]  /*9580*/  FMUL.FTZ R10, R4.reuse, R13 ;  /* 0x0000000d040a7220 */ /* 0x040fe20000410000 */
[----:B------:R-:W-:Y:S02]  /*9590*/  HADD2.F32 R8, -RZ, R6.H1_H1 ;  /* 0x30000006ff087230 */ /* 0x000fe40000004100 */
[----:B------:R-:W-:Y:S01]  /*95a0*/  FFMA.FTZ R21, R9, R12, -R20 ;  /* 0x0000000c09157223 */ /* 0x000fe20000010814 */
[-C--:B------:R-:W-:Y:S01]  /*95b0*/  FMUL.FTZ R12, R4, R11.reuse ;  /* 0x0000000b040c7220 */ /* 0x080fe20000410000 */
[----:B------:R-:W-:Y:S01]  /*95c0*/  FFMA.FTZ R11, R3, R11, -R10 ;  /* 0x0000000b030b7223 */ /* 0x000fe2000001080a */
[--C-:B------:R-:W-:Y:S02]  /*95d0*/  HADD2.F32 R10, -RZ, R14.reuse.H1_H1 ;  /* 0x3000000eff0a7230 */ /* 0x100fe40000004100 */
[----:B------:R-:W-:Y:S01]  /*95e0*/  FFMA.FTZ R24, R9, R15, R24 ;  /* 0x0000000f09187223 */ /* 0x000fe20000010018 */
[----:B------:R-:W-:Y:S02]  /*95f0*/  HADD2.F32 R6, -RZ, R5.H0_H0 ;  /* 0x20000005ff067230 */ /* 0x000fe40000004100 */
[----:B------:R-:W-:Y:S01]  /*9600*/  FFMA.FTZ R12, R3, R13, R12 ;  /* 0x0000000d030c7223 */ /* 0x000fe2000001000c */
[----:B------:R-:W-:-:S02]  /*9610*/  HADD2.F32 R14, -RZ, R14.H0_H0 ;  /* 0x2000000eff0e7230 */ /* 0x000fc40000004100 */
[C---:B------:R-:W-:Y:S01]  /*9620*/  FMUL.FTZ R20, R8.reuse, R10 ;  /* 0x0000000a08147220 */ /* 0x040fe20000410000 */
[----:B------:R-:W-:Y:S02]  /*9630*/  HADD2.F32 R5, -RZ, R5.H1_H1 ;  /* 0x30000005ff057230 */ /* 0x000fe40000004100 */
[----:B------:R-:W-:Y:S02]  /*9640*/  HADD2.F32 R9, -RZ, R25.H0_H0 ;  /* 0x20000019ff097230 */ /* 0x000fe40000004100 */
[-C--:B------:R-:W-:Y:S01]  /*9650*/  FMUL.FTZ R13, R8, R14.reuse ;  /* 0x0000000e080d7220 */ /* 0x080fe20000410000 */
[----:B------:R-:W-:Y:S02]  /*9660*/  HADD2.F32 R4, -RZ, R26.H0_H0 ;  /* 0x2000001aff047230 */ /* 0x000fe40000004100 */
[----:B------:R-:W-:Y:S01]  /*9670*/  FFMA.FTZ R20, R7, R14, -R20 ;  /* 0x0000000e07147223 */ /* 0x000fe20000010814 */
[----:B------:R-:W-:Y:S01]  /*9680*/  FMUL.FTZ R3, R5, R9 ;  /* 0x0000000905037220 */ /* 0x000fe20000410000 */
[----:B------:R-:W-:Y:S01]  /*9690*/  FFMA.FTZ R13, R7, R10, R13 ;  /* 0x0000000a070d7223 */ /* 0x000fe2000001000d */
[-C--:B------:R-:W-:Y:S01]  /*96a0*/  FMUL.FTZ R8, R5, R4.reuse ;  /* 0x0000000405087220 */ /* 0x080fe20000410000 */
[----:B------:R-:W-:Y:S01]  /*96b0*/  F2FP.F16.F32.PACK_AB R7, R24, R21 ;  /* 0x000000151807723e */ /* 0x000fe200000000ff */
[----:B------:R-:W-:Y:S01]  /*96c0*/  FFMA.FTZ R3, R6, R4, -R3 ;  /* 0x0000000406037223 */ /* 0x000fe20000010803 */
[----:B------:R-:W-:Y:S01]  /*96d0*/  F2FP.F16.F32.PACK_AB R4, R12, R11 ;  /* 0x0000000b0c04723e */ /* 0x000fe200000000ff */
[----:B------:R-:W-:Y:S01]  /*96e0*/  FFMA.FTZ R8, R6, R9, R8 ;  /* 0x0000000906087223 */ /* 0x000fe20000010008 */
[----:B------:R-:W-:-:S04]  /*96f0*/  F2FP.F16.F32.PACK_AB R6, R13, R20 ;  /* 0x000000140d06723e */ /* 0x000fc800000000ff */
[----:B------:R-:W-:-:S05]  /*9700*/  F2FP.F16.F32.PACK_AB R5, R8, R3 ;  /* 0x000000030805723e */ /* 0x000fca00000000ff */
[----:B------:R3:W-:Y:S01]  /*9710*/  STS.128 [R0+0x1000], R4 ;  /* 0x0010000400007388 */ /* 0x0007e20000000c00 */
[----:B------:R-:W-:Y:S05]  /*9720*/  BRA `(.L_x_5885) ;  /* 0x00000014002c7947 */ /* 0x000fea0003800000 */
.L_x_5872:
[----:B------:R-:W0:Y:S01]  /*9730*/  S2R R0, SR_TID.X ;  /* 0x0000000000007919 */ /* 0x000e220000002100 */
[----:B------:R-:W1:Y:S01]  /*9740*/  LDC R34, c[0x0][0x448] ;  /* 0x00011200ff227b82 */ /* 0x000e620000000800 */
[----:B------:R-:W-:Y:S01]  /*9750*/  ULDC.64 UR4, c[0x0][0x3f8] ;  /* 0x0000fe0000047ab9 */ /* 0x000fe20000000a00 */
[----:B------:R-:W-:Y:S01]  /*9760*/  ULDC.64 UR6, c[0x0][0x408] ;  /* 0x0001020000067ab9 */ /* 0x000fe20000000a00 */
[----:B------:R-:W-:Y:S02]  /*9770*/  IMAD.MOV.U32 R27, RZ, RZ, R29 ;  /* 0x000000ffff1b7224 */ /* 0x000fe400078e001d */
[----:B------:R-:W-:Y:S01]  /*9780*/  IMAD.MOV.U32 R4, RZ, RZ, R24 ;  /* 0x000000ffff047224 */ /* 0x000fe200078e0018 */
[----:B-1----:R-:W-:Y:S01]  /*9790*/  ISETP.NE.AND P0, PT, R34, 0x1, PT ;  /* 0x000000012200780c */ /* 0x002fe20003f05270 */
[----:B0-----:R-:W-:-:S05]  /*97a0*/  VIADD R0, R0, 0xffffff80 ;  /* 0xffffff8000007836 */ /* 0x001fca0000000000 */
[----:B------:R-:W-:-:S07]  /*97b0*/  SHF.R.S32.HI R3, RZ, 0x1f, R0 ;  /* 0x0000001fff037819 */ /* 0x000fce0000011400 */
[----:B------:R-:W0:Y:S01]  /*97c0*/  @P0 LDC R5, c[0x0][0x450] ;  /* 0x00011400ff050b82 */ /* 0x000e220000000800 */
[----:B------:R-:W-:-:S04]  /*97d0*/  LEA.HI R3, R3, R0, RZ, 0x2 ;  /* 0x0000000003037211 */ /* 0x000fc800078f10ff */
[----:B------:R-:W-:-:S05]  /*97e0*/  LOP3.LUT R3, R3, 0xfffffffc, RZ, 0xc0, !PT ;  /* 0xfffffffc03037812 */ /* 0x000fca00078ec0ff */
[----:B------:R-:W-:Y:S02]  /*97f0*/  IMAD.IADD R3, R0, 0x1, -R3 ;  /* 0x0000000100037824 */ /* 0x000fe400078e0a03 */
[----:B------:R-:W1:Y:S02]  /*9800*/  @P0 LDC R0, c[0x0][0x44c] ;  /* 0x00011300ff000b82 */ /* 0x000e640000000800 */
[----:B------:R-:W-:-:S04]  /*9810*/  IMAD R3, R3, 0x20, R37 ;  /* 0x0000002003037824 */ /* 0x000fc800078e0225 */
[----:B-1----:R-:W-:-:S05]  /*9820*/  @P0 IMAD.HI.U32 R0, R3, R0, RZ ;  /* 0x0000000003000227 */ /* 0x002fca00078e00ff */
[----:B0-----:R-:W-:Y:S01]  /*9830*/  @P0 SHF.R.U32.HI R3, RZ, R5, R0 ;  /* 0x00000005ff030219 */ /* 0x001fe20000011600 */
        /* <DEDUP_REMOVED lines=18> */
[----:B------:R-:W0:Y:S01]  /*9960*/  LDC R39, c[0x0][0x3f4] ;  /* 0x0000fd00ff277b82 */ /* 0x000e220000000800 */
[----:B------:R-:W1:Y:S01]  /*9970*/  SHFL.IDX PT, R3, R25, RZ, 0x1c1f ;  /* 0x001c1fff19037589 */ /* 0x000e6200000e0000 */
[----:B------:R-:W-:-:S03]  /*9980*/  IMAD R34, R23, R34, RZ ;  /* 0x0000002217227224 */ /* 0x000fc600078e02ff */
[----:B------:R-:W2:Y:S04]  /*9990*/  SHFL.IDX PT, R0, R26, RZ, 0x1c1f ;  /* 0x001c1fff1a007589 */ /* 0x000ea800000e0000 */
[----:B------:R-:W3:Y:S04]  /*99a0*/  SHFL.IDX PT, R14, R27, RZ, 0x1c1f ;  /* 0x001c1fff1b0e7589 */ /* 0x000ee800000e0000 */
[----:B------:R-:W4:Y:S01]  /*99b0*/  SHFL.IDX PT, R4, R24, RZ, 0x1c1f ;  /* 0x001c1fff18047589 */ /* 0x000f2200000e0000 */
[----:B0-----:R-:W-:-:S04]  /*99c0*/  ISETP.GE.AND P0, PT, R16, R39, PT ;  /* 0x000000271000720c */ /* 0x001fc80003f06270 */
[----:B------:R-:W-:-:S13]  /*99d0*/  ISETP.GE.OR P1, PT, R37, R34, P0 ;  /* 0x000000222500720c */ /* 0x000fda0000726670 */
[C---:B------:R-:W-:Y:S01]  /*99e0*/  @!P1 IMAD.SHL.U32 R5, R16.reuse, 0x2, RZ ;  /* 0x0000000210059824 */ /* 0x040fe200078e00ff */
[----:B------:R-:W-:-:S04]  /*99f0*/  @!P1 SHF.L.U64.HI R21, R16, 0x1, R17 ;  /* 0x0000000110159819 */ /* 0x000fc80000010211 */
[----:B-1----:R-:W-:-:S05]  /*9a00*/  @!P1 IADD3 R6, P2, R3, R5, RZ ;  /* 0x0000000503069210 */ /* 0x002fca0007f5e0ff */
[----:B--2---:R-:W-:-:S05]  /*9a10*/  @!P1 IMAD.X R7, R0, 0x1, R21, P2 ;  /* 0x0000000100079824 */ /* 0x004fca00010e0615 */
[----:B------:R-:W2:Y:S01]  /*9a20*/  @!P1 LD.E.128 R8, desc[UR42][R6.64] ;  /* 0x0000002a06089980 */ /* 0x000ea2000c101d00 */
[----:B---3--:R-:W-:-:S05]  /*9a30*/  @!P1 IADD3 R14, P2, R14, R5, RZ ;  /* 0x000000050e0e9210 */ /* 0x008fca0007f5e0ff */
[----:B----4-:R-:W-:-:S04]  /*9a40*/  @!P1 IMAD.X R3, R4, 0x1, R21, P2 ;  /* 0x0000000104039824 */ /* 0x010fc800010e0615 */
[----:B------:R-:W-:-:S05]  /*9a50*/  @!P1 IMAD.MOV.U32 R15, RZ, RZ, R3 ;  /* 0x000000ffff0f9224 */ /* 0x000fca00078e0003 */
[----:B------:R0:W3:Y:S01]  /*9a60*/  @!P1 LD.E.128 R4, desc[UR42][R14.64] ;  /* 0x0000002a0e049980 */ /* 0x0000e2000c101d00 */
[----:B------:R-:W-:Y:S02]  /*9a70*/  CS2R R30, SRZ ;  /* 0x00000000001e7805 */ /* 0x000fe4000001ff00 */
[----:B------:R-:W-:Y:S02]  /*9a80*/  CS2R R20, SRZ ;  /* 0x0000000000147805 */ /* 0x000fe4000001ff00 */
[----:B------:R-:W-:Y:S01]  /*9a90*/  CS2R R28, SRZ ;  /* 0x00000000001c7805 */ /* 0x000fe2000001ff00 */
[----:B------:R-:W1:Y:S01]  /*9aa0*/  SHFL.IDX PT, R24, R24, 0x1, 0x1c1f ;  /* 0x003c1f0018187f89 */ /* 0x000e6200000e0000 */
[----:B------:R-:W-:-:S03]  /*9ab0*/  CS2R R32, SRZ ;  /* 0x0000000000207805 */ /* 0x000fc6000001ff00 */
[----:B0-----:R0:W4:Y:S01]  /*9ac0*/  SHFL.IDX PT, R14, R27, 0x1, 0x1c1f ;  /* 0x003c1f001b0e7f89 */ /* 0x00112200000e0000 */
[----:B--2---:R-:W-:Y:S01]  /*9ad0*/  @!P1 MOV R30, R8 ;  /* 0x00000008001e9202 */ /* 0x004fe20000000f00 */
[----:B------:R-:W-:Y:S02]  /*9ae0*/  @!P1 IMAD.MOV.U32 R31, RZ, RZ, R9 ;  /* 0x000000ffff1f9224 */ /* 0x000fe400078e0009 */
[----:B------:R-:W-:Y:S02]  /*9af0*/  @!P1 IMAD.MOV.U32 R32, RZ, RZ, R10 ;  /* 0x000000ffff209224 */ /* 0x000fe400078e000a */
[----:B------:R-:W-:Y:S02]  /*9b00*/  IMAD.MOV.U32 R0, RZ, RZ, R30 ;  /* 0x000000ffff007224 */ /* 0x000fe400078e001e */
[----:B------:R-:W-:Y:S02]  /*9b10*/  IMAD.MOV.U32 R3, RZ, RZ, R31 ;  /* 0x000000ffff037224 */ /* 0x000fe400078e001f */
[----:B------:R-:W-:Y:S01]  /*9b20*/  @!P1 IMAD.MOV.U32 R33, RZ, RZ, R11 ;  /* 0x000000ffff219224 */ /* 0x000fe200078e000b */
[----:B------:R-:W-:Y:S01]  /*9b30*/  PRMT R51, R51, 0x5410, R0 ;  /* 0x0000541033337816 */ /* 0x000fe20000000000 */
[----:B------:R-:W-:Y:S01]  /*9b40*/  IMAD.MOV.U32 R8, RZ, RZ, R32 ;  /* 0x000000ffff087224 */ /* 0x000fe200078e0020 */
[----:B------:R-:W-:Y:S01]  /*9b50*/  PRMT R38, R38, 0x5410, R3 ;  /* 0x0000541026267816 */ /* 0x000fe20000000003 */
[----:B------:R0:W2:Y:S01]  /*9b60*/  SHFL.IDX PT, R0, R26, 0x1, 0x1c1f ;  /* 0x003c1f001a007f89 */ /* 0x0000a200000e0000 */
[----:B------:R-:W-:-:S02]  /*9b70*/  IMAD.MOV.U32 R9, RZ, RZ, R33 ;  /* 0x000000ffff097224 */ /* 0x000fc400078e0021 */
[----:B---3--:R-:W-:Y:S01]  /*9b80*/  @!P1 IMAD.MOV.U32 R20, RZ, RZ, R4 ;  /* 0x000000ffff149224 */ /* 0x008fe200078e0004 */
[----:B------:R0:W3:Y:S01]  /*9b90*/  SHFL.IDX PT, R3, R25, 0x1, 0x1c1f ;  /* 0x003c1f0019037f89 */ /* 0x0000e200000e0000 */
[----:B------:R-:W-:Y:S01]  /*9ba0*/  @!P1 IMAD.MOV.U32 R21, RZ, RZ, R5 ;  /* 0x000000ffff159224 */ /* 0x000fe200078e0005 */
[----:B------:R-:W-:Y:S01]  /*9bb0*/  PRMT R35, R8, 0x5410, R9 ;  /* 0x0000541008237816 */ /* 0x000fe20000000009 */
[----:B------:R-:W-:Y:S02]  /*9bc0*/  @!P1 IMAD.MOV.U32 R29, RZ, RZ, R7 ;  /* 0x000000ffff1d9224 */ /* 0x000fe400078e0007 */
[----:B------:R-:W-:Y:S02]  /*9bd0*/  @!P1 IMAD.MOV.U32 R28, RZ, RZ, R6 ;  /* 0x000000ffff1c9224 */ /* 0x000fe400078e0006 */
[----:B------:R-:W-:Y:S01]  /*9be0*/  IMAD.MOV.U32 R4, RZ, RZ, R20 ;  /* 0x000000ffff047224 */ /* 0x000fe200078e0014 */
[----:B------:R-:W-:Y:S01]  /*9bf0*/  MOV R7, R29 ;  /* 0x0000001d00077202 */ /* 0x000fe20000000f00 */
[----:B------:R-:W-:-:S02]  /*9c00*/  IMAD.MOV.U32 R5, RZ, RZ, R21 ;  /* 0x000000ffff057224 */ /* 0x000fc400078e0015 */
[----:B------:R-:W-:Y:S01]  /*9c10*/  IMAD.MOV.U32 R6, RZ, RZ, R28 ;  /* 0x000000ffff067224 */ /* 0x000fe200078e001c */
[----:B------:R-:W-:Y:S02]  /*9c20*/  PRMT R44, R4, 0x5410, R7 ;  /* 0x00005410042c7816 */ /* 0x000fe40000000007 */
[----:B------:R-:W-:Y:S02]  /*9c30*/  PRMT R38, R5, 0x7610, R38 ;  /* 0x0000761005267816 */ /* 0x000fe40000000026 */
[----:B------:R-:W-:Y:S02]  /*9c40*/  CS2R R4, SRZ ;  /* 0x0000000000047805 */ /* 0x000fe4000001ff00 */
[----:B01--4-:R-:W-:-:S07]  /*9c50*/  PRMT R51, R6, 0x7610, R51 ;  /* 0x0000761006337816 */ /* 0x013fce0000000033 */
.L_x_6181:
[----:B------:R-:W4:Y:S01]  /*9c60*/  LDL R7, [R1+0x54] ;  /* 0x0000540001077983 */ /* 0x000f220000100800 */
[----:B------:R-:W-:Y:S01]  /*9c70*/  VIADD R37, R37, 0x20 ;  /* 0x0000002025257836 */ /* 0x000fe20000000000 */
[----:B------:R-:W-:Y:S01]  /*9c80*/  BSSY B1, `(.L_x_5889) ;  /* 0x0000016000017945 */ /* 0x000fe20003800000 */
[----:B------:R-:W-:Y:S02]  /*9c90*/  CS2R R8, SRZ ;  /* 0x0000000000087805 */ /* 0x000fe4000001ff00 */
[----:B------:R-:W-:Y:S02]  /*9ca0*/  CS2R R10, SRZ ;  /* 0x00000000000a7805 */ /* 0x000fe4000001ff00 */
[----:B------:R-:W-:Y:S02]  /*9cb0*/  ISETP.GE.AND P1, PT, R37, R34, PT ;  /* 0x000000222500720c */ /* 0x000fe40003f26270 */
[----:B----4-:R-:W-:-:S04]  /*9cc0*/  LEA.HI R6, R7, R7, RZ, 0x1 ;  /* 0x0000000707067211 */ /* 0x010fc800078f08ff */
[----:B------:R-:W-:-:S05]  /*9cd0*/  LOP3.LUT R6, R6, 0xfffffffe, RZ, 0xc0, !PT ;  /* 0xfffffffe06067812 */ /* 0x000fca00078ec0ff */
[----:B------:R-:W-:Y:S01]  /*9ce0*/  IMAD.IADD R13, R7, 0x1, -R6 ;  /* 0x00000001070d7824 */ /* 0x000fe200078e0a06 */
[----:B------:R-:W-:-:S04]  /*9cf0*/  CS2R R6, SRZ ;  /* 0x0000000000067805 */ /* 0x000fc8000001ff00 */
[----:B------:R-:W-:Y:S01]  /*9d00*/  SHF.L.U32 R13, R13, 0x1f, RZ ;  /* 0x0000001f0d0d7819 */ /* 0x000fe200000006ff */
[----:B------:R-:W-:Y:S06]  /*9d10*/  @P1 BRA `(.L_x_5890) ;  /* 0x0000000000301947 */ /* 0x000fec0003800000 */
[----:B------:R-:W-:Y:S02]  /*9d20*/  CS2R R6, SRZ ;  /* 0x0000000000067805 */ /* 0x000fe4000001ff00 */
[----:B------:R-:W-:Y:S02]  /*9d30*/  CS2R R8, SRZ ;  /* 0x0000000000087805 */ /* 0x000fe4000001ff00 */
[----:B------:R-:W-:Y:S01]  /*9d40*/  CS2R R10, SRZ ;  /* 0x00000000000a7805 */ /* 0x000fe2000001ff00 */
[----:B------:R-:W-:Y:S06]  /*9d50*/  @P0 BRA `(.L_x_5890) ;  /* 0x0000000000200947 */ /* 0x000fec0003800000 */
[C---:B------:R-:W-:Y:S01]  /*9d60*/  IMAD.SHL.U32 R4, R16.reuse, 0x2, RZ ;  /* 0x0000000210047824 */ /* 0x040fe200078e00ff */
[----:B------:R-:W-:-:S04]  /*9d70*/  SHF.L.U64.HI R5, R16, 0x1, R17 ;  /* 0x0000000110057819 */ /* 0x000fc80000010211 */
[-C--:B---3--:R-:W-:Y:S02]  /*9d80*/  IADD3 R8, P1, R3, R4.reuse, RZ ;  /* 0x0000000403087210 */ /* 0x088fe40007f3e0ff */
[----:B------:R-:W-:-:S03]  /*9d90*/  IADD3 R4, P2, R14, R4, RZ ;  /* 0x000000040e047210 */ /* 0x000fc60007f5e0ff */
[--C-:B--2---:R-:W-:Y:S02]  /*9da0*/  IMAD.X R9, R0, 0x1, R5.reuse, P1 ;  /* 0x0000000100097824 */ /* 0x104fe400008e0605 */
[----:B------:R-:W-:-:S04]  /*9db0*/  IMAD.X R5, R24, 0x1, R5, P2 ;  /* 0x0000000118057824 */ /* 0x000fc800010e0605 */
[----:B------:R-:W5:Y:S04]  /*9dc0*/  LD.E.128 R8, desc[UR42][R8.64] ;  /* 0x0000002a08087980 */ /* 0x000f68000c101d00 */
[----:B------:R-:W5:Y:S02]  /*9dd0*/  LD.E.128 R4, desc[UR42][R4.64] ;  /* 0x0000002a04047980 */ /* 0x000f64000c101d00 */
.L_x_5890:
[----:B------:R-:W-:Y:S05]  /*9de0*/  BSYNC B1 ;  /* 0x0000000000017941 */ /* 0x000fea0003800000 */
.L_x_5889:
[----:B------:R-:W0:Y:S01]  /*9df0*/  SYNCS.PHASECHK.TRANS64.TRYWAIT P1, [R2+URZ+0x28c00], R13 ;  /* 0x028c000d020075a7 */ /* 0x000e22000802017f */
[----:B---3--:R-:W-:Y:S01]  /*9e00*/  VIADDMNMX R3, R34, -R199, 0x40, PT ;  /* 0x0000004022037446 */ /* 0x008fe200038009c7 */
[C---:B------:R-:W-:Y:S01]  /*9e10*/  VIADD R14, R196.reuse, 0x20 ;  /* 0x00000020c40e7836 */ /* 0x040fe20000000000 */
[----:B------:R-:W-:Y:S01]  /*9e20*/  BSSY B1, `(.L_x_5891) ;  /* 0x0000010000017945 */ /* 0x000fe20003800000 */
[----:B-----5:R-:W-:Y:S01]  /*9e30*/  IMAD.MOV.U32 R12, RZ, RZ, R5 ;  /* 0x000000ffff0c7224 */ /* 0x020fe200078e0005 */
[-C--:B------:R-:W-:Y:S01]  /*9e40*/  ISETP.GE.OR P2, PT, R196, R3.reuse, P0 ;  /* 0x00000003c400720c */ /* 0x080fe20000746670 */
[----:B--2---:R-:W-:Y:S01]  /*9e50*/  IMAD.MOV.U32 R0, RZ, RZ, R4 ;  /* 0x000000ffff007224 */ /* 0x004fe200078e0004 */
[----:B------:R-:W-:Y:S01]  /*9e60*/  ISETP.GE.OR P0, PT, R14, R3, P0 ;  /* 0x000000030e00720c */ /* 0x000fe20000706670 */
[----:B------:R-:W-:Y:S01]  /*9e70*/  IMAD.MOV.U32 R3, RZ, RZ, R6 ;  /* 0x000000ffff037224 */ /* 0x000fe200078e0006 */
[----:B------:R-:W-:Y:S01]  /*9e80*/  PRMT R52, R12, 0x7610, R52 ;  /* 0x000076100c347816 */ /* 0x000fe20000000034 */
[----:B------:R-:W-:Y:S01]  /*9e90*/  IMAD.MOV.U32 R12, RZ, RZ, R7 ;  /* 0x000000ffff0c7224 */ /* 0x000fe200078e0007 */
[----:B------:R-:W-:Y:S01]  /*9ea0*/  PRMT R0, R0, 0x5410, R0 ;  /* 0x0000541000007816 */ /* 0x000fe20000000000 */
[----:B------:R-:W-:Y:S01]  /*9eb0*/  IMAD.MOV.U32 R14, RZ, RZ, R8 ;  /* 0x000000ffff0e7224 */ /* 0x000fe200078e0008 */
[----:B------:R-:W-:Y:S01]  /*9ec0*/  PRMT R52, R52, 0x5410, R3 ;  /* 0x0000541034347816 */ /* 0x000fe20000000003 */
[----:B------:R-:W-:Y:S01]  /*9ed0*/  IMAD.MOV.U32 R15, RZ, RZ, R9 ;  /* 0x000000ffff0f7224 */ /* 0x000fe200078e0009 */
[----:B------:R-:W-:Y:S01]  /*9ee0*/  PRMT R0, R12, 0x7610, R0 ;  /* 0x000076100c007816 */ /* 0x000fe20000000000 */
[----:B------:R-:W-:-:S03]  /*9ef0*/  IMAD.IADD R3, R16, 0x1, R39 ;  /* 0x0000000110037824 */ /* 0x000fc600078e0227 */
[----:B------:R-:W-:Y:S01]  /*9f00*/  PRMT R53, R14, 0x5410, R15 ;  /* 0x000054100e357816 */ /* 0x000fe2000000000f */
[----:B0-----:R-:W-:Y:S06]  /*9f10*/  @!P1 BRA `(.L_x_5892) ;  /* 0x0000016000649947 */ /* 0x001fec0003800000 */
.L_x_6182:
[----:B------:R-:W-:Y:S05]  /*9f20*/  BSYNC B1 ;  /* 0x0000000000017941 */ /* 0x000fea0003800000 */
.L_x_5891:
[----:B------:R-:W-:Y:S01]  /*9f30*/  BSSY B1, `(.L_x_5893) ;  /* 0x0000068000017945 */ /* 0x000fe20003800000 */
[----:B------:R-:W-:Y:S01]  /*9f40*/  IMAD.MOV.U32 R54, RZ, RZ, R10 ;  /* 0x000000ffff367224 */ /* 0x000fe200078e000a */
[----:B------:R-:W-:Y:S02]  /*9f50*/  MOV R55, R11 ;  /* 0x0000000b00377202 */ /* 0x000fe40000000f00 */
[----:B------:R-:W-:Y:S01]  /*9f60*/  LOP3.LUT R3, R3, 0x38, RZ, 0xc0, !PT ;  /* 0x0000003803037812 */ /* 0x000fe200078ec0ff */
[----:B------:R-:W-:Y:S06]  /*9f70*/  @P2 BRA `(.L_x_5894) ;  /* 0x00000004008c2947 */ /* 0x000fec0003800000 */
[----:B------:R-:W1:Y:S01]  /*9f80*/  S2R R14, SR_TID.X ;  /* 0x00000000000e7919 */ /* 0x000e620000002100 */
[----:B------:R-:W-:Y:S01]  /*9f90*/  IMAD.SHL.U32 R12, R200, 0x40, RZ ;  /* 0x00000040c80c7824 */ /* 0x000fe200078e00ff */
[----:B------:R-:W-:Y:S01]  /*9fa0*/  SHF.R.U64 R50, R30, 0x10, R31 ;  /* 0x000000101e327819 */ /* 0x000fe2000000121f */
[--C-:B------:R-:W-:Y:S01]  /*9fb0*/  HADD2.F32 R39, -RZ, R38.reuse.H0_H0 ;  /* 0x20000026ff277230 */ /* 0x100fe20000004100 */
[--C-:B------:R-:W-:Y:S01]  /*9fc0*/  SHF.R.U32.HI R34, RZ, 0x10, R21.reuse ;  /* 0x00000010ff227819 */ /* 0x100fe20000011615 */
[----:B------:R-:W-:Y:S01]  /*9fd0*/  HADD2.F32 R37, -RZ, R38.H1_H1 ;  /* 0x30000026ff257230 */ /* 0x000fe20000004100 */
[----:B------:R-:W-:Y:S02]  /*9fe0*/  LOP3.LUT R24, R12, 0x1c0, RZ, 0xc0, !PT ;  /* 0x000001c00c187812 */ /* 0x000fe400078ec0ff */
[----:B------:R-:W-:Y:S01]  /*9ff0*/  SHF.R.U64 R48, R20, 0x10, R21 ;  /* 0x0000001014307819 */ /* 0x000fe20000001215 */
[----:B------:R-:W-:Y:S01]  /*a000*/  HADD2.F32 R34, -RZ, R34.H0_H0 ;  /* 0x20000022ff227230 */ /* 0x000fe20000004100 */
[----:B------:R-:W-:-:S02]  /*a010*/  LOP3.LUT R12, R24, 0x38, R16, 0xf8, !PT ;  /* 0x00000038180c7812 */ /* 0x000fc400078ef810 */
[--C-:B------:R-:W-:Y:S02]  /*a020*/  SHF.R.U32.HI R15, RZ, 0x3, R24.reuse ;  /* 0x00000003ff0f7819 */ /* 0x100fe40000011618 */
[----:B------:R-:W-:Y:S02]  /*a030*/  SHF.R.U32.HI R36, RZ, 0x10, R31 ;  /* 0x00000010ff247819 */ /* 0x000fe4000001161f */
[----:B------:R-:W-:Y:S02]  /*a040*/  LOP3.LUT R12, R12, R15, RZ, 0x3c, !PT ;  /* 0x0000000f0c0c7212 */ /* 0x000fe400078e3cff */
[----:B------:R-:W-:Y:S02]  /*a050*/  LOP3.LUT R24, R15, R3, R24, 0x1e, !PT ;  /* 0x000000030f187212 */ /* 0x000fe400078e1e18 */
[----:B------:R-:W-:Y:S02]  /*a060*/  SHF.R.U64 R49, R32, 0x10, R33 ;  /* 0x0000001020317819 */ /* 0x000fe40000001221 */
[----:B------:R-:W-:-:S02]  /*a070*/  SHF.R.U32.HI R40, RZ, 0x10, R29 ;  /* 0x00000010ff287819 */ /* 0x000fc4000001161d */
[----:B------:R-:W-:Y:S02]  /*a080*/  SHF.R.U64 R47, R28, 0x10, R29 ;  /* 0x000000101c2f7819 */ /* 0x000fe4000000121d */
[----:B------:R-:W-:Y:S01]  /*a090*/  SHF.R.U32.HI R42, RZ, 0x10, R33 ;  /* 0x00000010ff2a7819 */ /* 0x000fe20000011621 */
[----:B-1----:R-:W-:-:S05]  /*a0a0*/  VIADD R14, R14, 0xffffff80 ;  /* 0xffffff800e0e7836 */ /* 0x002fca0000000000 */
[----:B------:R-:W-:-:S04]  /*a0b0*/  SHF.R.S32.HI R25, RZ, 0x1f, R14 ;  /* 0x0000001fff197819 */ /* 0x000fc8000001140e */
[----:B------:R-:W-:-:S04]  /*a0c0*/  LEA.HI R25, R25, R14, RZ, 0x5 ;  /* 0x0000000e19197211 */ /* 0x000fc800078f28ff */
[----:B------:R-:W-:-:S05]  /*a0d0*/  SHF.R.S32.HI R25, RZ, 0x5, R25 ;  /* 0x00000005ff197819 */ /* 0x000fca0000011419 */
[C---:B0-----:R-:W-:Y:S02]  /*a0e0*/  IMAD R13, R25.reuse, 0x200, R12 ;  /* 0x00000200190d7824 */ /* 0x041fe400078e020c */
[----:B------:R-:W-:Y:S02]  /*a0f0*/  IMAD R25, R25, 0x200, R24 ;  /* 0x0000020019197824 */ /* 0x000fe400078e0218 */
[--C-:B------:R-:W-:Y:S02]  /*a100*/  IMAD R45, R13, 0x2, R2.reuse ;  /* 0x000000020d2d7824 */ /* 0x100fe400078e0202 */
[----:B------:R-:W-:-:S03]  /*a110*/  IMAD R46, R25, 0x2, R2 ;  /* 0x00000002192e7824 */ /* 0x000fc600078e0202 */
[----:B------:R-:W0:Y:S04]  /*a120*/  LDS.128 R12, [R45+0x20400] ;  /* 0x020400002d0c7984 */ /* 0x000e280000000c00 */
[----:B------:R-:W1:Y:S01]  /*a130*/  LDS.128 R24, [R46+0x20400] ;  /* 0x020400002e187984 */ /* 0x000e620000000c00 */
[--C-:B0-----:R-:W-:Y:S02]  /*a140*/  HADD2.F32 R20, -RZ, R13.reuse.H0_H0 ;  /* 0x2000000dff147230 */ /* 0x101fe40000004100 */
[----:B------:R-:W-:Y:S02]  /*a150*/  HADD2.F32 R21, -RZ, R13.H1_H1 ;  /* 0x3000000dff157230 */ /* 0x000fe40000004100 */
[--C-:B-1----:R-:W-:Y:S02]  /*a160*/  HADD2.F32 R30, -RZ, R25.reuse.H0_H0 ;  /* 0x20000019ff1e7230 */ /* 0x102fe40000004100 */
[----:B------:R-:W-:-:S02]  /*a170*/  HADD2.F32 R31, -RZ, R25.H1_H1 ;  /* 0x30000019ff1f7230 */ /* 0x000fc40000004100 */
[----:B------:R-:W-:Y:S02]  /*a180*/  HADD2.F32 R32, -RZ, R27.H0_H0 ;  /* 0x2000001bff207230 */ /* 0x000fe40000004100 */
[C---:B------:R-:W-:Y:S01]  /*a190*/  FMUL.FTZ R41, R30.reuse, R39 ;  /* 0x000000271e297220 */ /* 0x040fe20000410000 */
[-C--:B------:R-:W-:Y:S01]  /*a1a0*/  FMUL.FTZ R43, R30, R37.reuse ;  /* 0x000000251e2b7220 */ /* 0x080fe20000410000 */
[----:B------:R-:W-:Y:S02]  /*a1b0*/  HADD2.F32 R30, -RZ, R36.H0_H0 ;  /* 0x20000024ff1e7230 */ /* 0x000fe40000004100 */
[----:B------:R-:W-:Y:S01]  /*a1c0*/  FMUL.FTZ R36, R31, R34 ;  /* 0x000000221f247220 */ /* 0x000fe20000410000 */
[C---:B------:R-:W-:Y:S01]  /*a1d0*/  FFMA.FTZ R38, R20.reuse, R37, -R41 ;  /* 0x0000002514267223 */ /* 0x040fe20000010829 */
[----:B------:R-:W-:Y:S02]  /*a1e0*/  HADD2.F32 R41, -RZ, R44.H1_H1 ;  /* 0x3000002cff297230 */ /* 0x000fe40000004100 */
[----:B------:R-:W-:Y:S01]  /*a1f0*/  FFMA.FTZ R43, R20, R39, R43 ;  /* 0x00000027142b7223 */ /* 0x000fe2000001002b */
[----:B------:R-:W-:-:S02]  /*a200*/  HADD2.F32 R37, -RZ, R35.H1_H1 ;  /* 0x30000023ff257230 */ /* 0x000fc40000004100 */
[-C--:B------:R-:W-:Y:S01]  /*a210*/  FMUL.FTZ R20, R31, R30.reuse ;  /* 0x0000001e1f147220 */ /* 0x080fe20000410000 */
[----:B------:R-:W-:Y:S02]  /*a220*/  HADD2.F32 R28, -RZ, R15.H0_H0 ;  /* 0x2000000fff1c7230 */ /* 0x000fe40000004100 */
[----:B------:R-:W-:Y:S01]  /*a230*/  FFMA.FTZ R39, R21, R30, -R36 ;  /* 0x0000001e15277223 */ /* 0x000fe20000010824 */
[C---:B------:R-:W-:Y:S01]  /*a240*/  FMUL.FTZ R31, R32.reuse, R41 ;  /* 0x00000029201f7220 */ /* 0x040fe20000410000 */
[----:B------:R-:W-:Y:S02]  /*a250*/  HADD2.F32 R33, -RZ, R27.H1_H1 ;  /* 0x3000001bff217230 */ /* 0x000fe40000004100 */
[-C--:B------:R-:W-:Y:S01]  /*a260*/  FMUL.FTZ R32, R32, R37.reuse ;  /* 0x0000002520207220 */ /* 0x080fe20000410000 */
[----:B------:R-:W-:Y:S02]  /*a270*/  HADD2.F32 R36, -RZ, R40.H0_H0 ;  /* 0x20000028ff247230 */ /* 0x000fe40000004100 */
[----:B------:R-:W-:Y:S01]  /*a280*/  FFMA.FTZ R37, R28, R37, -R31 ;  /* 0x000000251c257223 */ /* 0x000fe2000001081f */
[----:B------:R-:W-:-:S02]  /*a290*/  HADD2.F32 R29, -RZ, R15.H1_H1 ;  /* 0x3000000fff1d7230 */ /* 0x000fc40000004100 */
[----:B------:R-:W-:Y:S01]  /*a2a0*/  FFMA.FTZ R41, R28, R41, R32 ;  /* 0x000000291c297223 */ /* 0x000fe20000010020 */
[----:B------:R-:W-:Y:S02]  /*a2b0*/  HADD2.F32 R30, -RZ, R42.H0_H0 ;  /* 0x2000002aff1e7230 */ /* 0x000fe40000004100 */
[----:B------:R-:W-:Y:S01]  /*a2c0*/  FFMA.FTZ R40, R21, R34, R20 ;  /* 0x0000002215287223 */ /* 0x000fe20000010014 */
[----:B------:R-:W-:Y:S02]  /*a2d0*/  HADD2.F32 R25, -RZ, R24.H0_H0 ;  /* 0x20000018ff197230 */ /* 0x000fe40000004100 */
[C---:B------:R-:W-:Y:S01]  /*a2e0*/  FMUL.FTZ R28, R33.reuse, R36 ;  /* 0x00000024211c7220 */ /* 0x040fe20000410000 */
[----:B------:R-:W-:Y:S02]  /*a2f0*/  HADD2.F32 R32, -RZ, R44.H0_H0 ;  /* 0x2000002cff207230 */ /* 0x000fe40000004100 */
[----:B------:R-:W-:Y:S01]  /*a300*/  FMUL.FTZ R44, R33, R30 ;  /* 0x0000001e212c7220 */ /* 0x000fe20000410000 */
[----:B------:R-:W-:-:S02]  /*a310*/  HADD2.F32 R20, -RZ, R51.H1_H1 ;  /* 0x30000033ff147230 */ /* 0x000fc40000004100 */
[----:B------:R-:W-:Y:S01]  /*a320*/  FFMA.FTZ R42, R29, R30, -R28 ;  /* 0x0000001e1d2a7223 */ /* 0x000fe2000001081c */
[----:B------:R-:W-:Y:S02]  /*a330*/  HADD2.F32 R13, -RZ, R12.H0_H0 ;  /* 0x2000000cff0d7230 */ /* 0x000fe40000004100 */
[C---:B------:R-:W-:Y:S01]  /*a340*/  FMUL.FTZ R34, R25.reuse, R32 ;  /* 0x0000002019227220 */ /* 0x040fe20000410000 */
[----:B------:R-:W-:Y:S02]  /*a350*/  HADD2.F32 R27, -RZ, R26.H0_H0 ;  /* 0x2000001aff1b7230 */ /* 0x000fe40000004100 */
[----:B------:R-:W-:Y:S01]  /*a360*/  FMUL.FTZ R25, R25, R20 ;  /* 0x0000001419197220 */ /* 0x000fe20000410000 */
[----:B------:R-:W-:Y:S02]  /*a370*/  HADD2.F32 R30, -RZ, R51.H0_H0 ;  /* 0x20000033ff1e7230 */ /* 0x000fe40000004100 */
[----:B------:R-:W-:Y:S01]  /*a380*/  FFMA.FTZ R44, R29, R36, R44 ;  /* 0x000000241d2c7223 */ /* 0x000fe2000001002c */
[----:B------:R-:W-:-:S02]  /*a390*/  HADD2.F32 R28, -RZ, R35.H0_H0 ;  /* 0x20000023ff1c7230 */ /* 0x000fc40000004100 */
[----:B------:R-:W-:Y:S01]  /*a3a0*/  FFMA.FTZ R34, R13, R20, -R34 ;  /* 0x000000140d227223 */ /* 0x000fe20000010822 */
[----:B------:R-:W-:Y:S02]  /*a3b0*/  HADD2.F32 R15, -RZ, R14.H0_H0 ;  /* 0x2000000eff0f7230 */ /* 0x000fe40000004100 */
[----:B------:R-:W-:Y:S01]  /*a3c0*/  FMUL.FTZ R36, R27, R30 ;  /* 0x0000001e1b247220 */ /* 0x000fe20000410000 */
[----:B------:R-:W-:Y:S01]  /*a3d0*/  FFMA.FTZ R32, R13, R32, R25 ;  /* 0x000000200d207223 */ /* 0x000fe20000010019 */
[-C--:B------:R-:W-:Y:S01]  /*a3e0*/  FMUL.FTZ R20, R27, R28.reuse ;  /* 0x0000001c1b147220 */ /* 0x080fe20000410000 */
[----:B------:R-:W-:Y:S02]  /*a3f0*/  HADD2.F32 R24, -RZ, R24.H1_H1 ;  /* 0x30000018ff187230 */ /* 0x000fe40000004100 */
[C---:B------:R-:W-:Y:S01]  /*a400*/  FFMA.FTZ R36, R15.reuse, R28, -R36 ;  /* 0x0000001c0f247223 */ /* 0x040fe20000010824 */
[----:B------:R-:W-:Y:S02]  /*a410*/  HADD2.F32 R26, -RZ, R26.H1_H1 ;  /* 0x3000001aff1a7230 */ /* 0x000fe40000004100 */
[----:B------:R-:W-:Y:S01]  /*a420*/  FFMA.FTZ R20, R15, R30, R20 ;  /* 0x0000001e0f147223 */ /* 0x000fe20000010014 */
[----:B------:R-:W-:-:S02]  /*a430*/  HADD2.F32 R25, -RZ, R48.H0_H0 ;  /* 0x20000030ff197230 */ /* 0x000fc40000004100 */
[----:B------:R-:W-:Y:S02]  /*a440*/  HADD2.F32 R27, -RZ, R47.H0_H0 ;  /* 0x2000002fff1b7230 */ /* 0x000fe40000004100 */
[----:B------:R-:W-:Y:S02]  /*a450*/  HADD2.F32 R13, -RZ, R50.H0_H0 ;  /* 0x20000032ff0d7230 */ /* 0x000fe40000004100 */
[----:B------:R-:W-:Y:S01]  /*a460*/  FMUL.FTZ R15, R24, R25 ;  /* 0x00000019180f7220 */ /* 0x000fe20000410000 */
[----:B------:R-:W-:Y:S02]  /*a470*/  HADD2.F32 R21, -RZ, R49.H0_H0 ;  /* 0x20000031ff157230 */ /* 0x000fe40000004100 */
[----:B------:R-:W-:Y:S01]  /*a480*/  FMUL.FTZ R33, R26, R27 ;  /* 0x0000001b1a217220 */ /* 0x000fe20000410000 */
[----:B------:R-:W-:Y:S02]  /*a490*/  HADD2.F32 R12, -RZ, R12.H1_H1 ;  /* 0x3000000cff0c7230 */ /* 0x000fe40000004100 */
[----:B------:R-:W-:Y:S01]  /*a4a0*/  FMUL.FTZ R24, R24, R13 ;  /* 0x0000000d18187220 */ /* 0x000fe20000410000 */
[----:B------:R-:W-:-:S02]  /*a4b0*/  HADD2.F32 R14, -RZ, R14.H1_H1 ;  /* 0x3000000eff0e7230 */ /* 0x000fc40000004100 */
[----:B------:R-:W-:Y:S01]  /*a4c0*/  FMUL.FTZ R26, R26, R21 ;  /* 0x000000151a1a7220 */ /* 0x000fe20000410000 */
[C---:B------:R-:W-:Y:S01]  /*a4d0*/  FFMA.FTZ R29, R12.reuse, R13, -R15 ;  /* 0x0000000d0c1d7223 */ /* 0x040fe2000001080f */
[----:B------:R-:W-:Y:S01]  /*a4e0*/  FFMA.FTZ R31, R12, R25, R24 ;  /* 0x000000190c1f7223 */ /* 0x000fe20000010018 */
[C---:B------:R-:W-:Y:S01]  /*a4f0*/  FFMA.FTZ R33, R14.reuse, R21, -R33 ;  /* 0x000000150e217223 */ /* 0x040fe20000010821 */
[----:B------:R-:W-:Y:S01]  /*a500*/  FFMA.FTZ R21, R14, R27, R26 ;  /* 0x0000001b0e157223 */ /* 0x000fe2000001001a */
[----:B------:R-:W-:Y:S02]  /*a510*/  F2FP.F16.F32.PACK_AB R13, R39, R38 ;  /* 0x00000026270d723e */ /* 0x000fe400000000ff */
        /* <DEDUP_REMOVED lines=9> */
.L_x_5894:
[----:B------:R-:W-:Y:S05]  /*a5b0*/  BSYNC B1 ;  /* 0x0000000000017941 */ /* 0x000fea0003800000 */
.L_x_5893:
[----:B------:R-:W-:Y:S01]  /*a5c0*/  PRMT R33, R54, 0x5410, R55 ;  /* 0x0000541036217816 */ /* 0x000fe20000000037 */
[----:B------:R-:W-:Y:S06]  /*a5d0*/  @P0 BRA `(.L_x_5885) ;  /* 0x0000000400800947 */ /* 0x000fec0003800000 */
[----:B------:R-:W2:Y:S01]  /*a5e0*/  LDL R20, [R1+0x60] ;  /* 0x0000600001147983 */ /* 0x000ea20000100800 */
[C---:B-1----:R-:W-:Y:S02]  /*a5f0*/  VIADD R12, R196.reuse, 0x20 ;  /* 0x00000020c40c7836 */ /* 0x042fe40000000000 */
[----:B0-----:R-:W-:Y:S01]  /*a600*/  VIADD R13, R196, 0x20 ;  /* 0x00000020c40d7836 */ /* 0x001fe20000000000 */
[----:B------:R-:W3:Y:S01]  /*a610*/  LDL R42, [R1+0x5c] ;  /* 0x00005c00012a7983 */ /* 0x000ee20000100800 */
[----:B------:R-:W-:Y:S02]  /*a620*/  IMAD.SHL.U32 R12, R12, 0x40, RZ ;  /* 0x000000400c0c7824 */ /* 0x000fe400078e00ff */
[----:B------:R-:W-:-:S03]  /*a630*/  IMAD.SHL.U32 R13, R13, 0x40, RZ ;  /* 0x000000400d0d7824 */ /* 0x000fc600078e00ff */
[----:B------:R-:W-:Y:S02]  /*a640*/  LOP3.LUT R12, R12, 0x1c0, RZ, 0xc0, !PT ;  /* 0x000001c00c0c7812 */ /* 0x000fe400078ec0ff */
[----:B------:R-:W-:Y:S02]  /*a650*/  LOP3.LUT R13, R13, 0x1c0, RZ, 0xc0, !PT ;  /* 0x000001c00d0d7812 */ /* 0x000fe400078ec0ff */
[----:B------:R-:W-:-:S04]  /*a660*/  SHF.R.U32.HI R12, RZ, 0x3, R12 ;  /* 0x00000003ff0c7819 */ /* 0x000fc8000001160c */
[----:B------:R-:W-:Y:S01]  /*a670*/  LOP3.LUT R3, R12, R3, R13, 0x1e, !PT ;  /* 0x000000030c037212 */ /* 0x000fe200078e1e0d */
[----:B------:R-:W-:Y:S01]  /*a680*/  HADD2.F32 R28, -RZ, R52.H0_H0 ;  /* 0x20000034ff1c7230 */ /* 0x000fe20000004100 */
[--C-:B------:R-:W-:Y:S02]  /*a690*/  SHF.R.U64 R41, R8, 0x10, R9.reuse ;  /* 0x0000001008297819 */ /* 0x100fe40000001209 */
[----:B------:R-:W-:Y:S02]  /*a6a0*/  SHF.R.U32.HI R21, RZ, 0x10, R9 ;  /* 0x00000010ff157819 */ /* 0x000fe40000011609 */
[--C-:B------:R-:W-:Y:S02]  /*a6b0*/  SHF.R.U64 R38, R4, 0x10, R5.reuse ;  /* 0x0000001004267819 */ /* 0x100fe40000001205 */
[----:B------:R-:W-:-:S05]  /*a6c0*/  SHF.R.U32.HI R30, RZ, 0x10, R5 ;  /* 0x00000010ff1e7819 */ /* 0x000fca0000011605 */
[----:B------:R-:W-:Y:S01]  /*a6d0*/  HADD2.F32 R30, -RZ, R30.H0_H0 ;  /* 0x2000001eff1e7230 */ /* 0x000fe20000004100 */
[--C-:B------:R-:W-:Y:S02]  /*a6e0*/  SHF.R.U64 R40, R10, 0x10, R11.reuse ;  /* 0x000000100a287819 */ /* 0x100fe4000000120b */
[----:B------:R-:W-:Y:S02]  /*a6f0*/  SHF.R.U32.HI R39, RZ, 0x10, R11 ;  /* 0x00000010ff277819 */ /* 0x000fe4000001160b */
[--C-:B------:R-:W-:Y:S02]  /*a700*/  SHF.R.U32.HI R35, RZ, 0x10, R7.reuse ;  /* 0x00000010ff237819 */ /* 0x100fe40000011607 */
[----:B------:R-:W-:Y:S01]  /*a710*/  SHF.R.U64 R37, R6, 0x10, R7 ;  /* 0x0000001006257819 */ /* 0x000fe20000001207 */
[----:B--2---:R-:W-:-:S04]  /*a720*/  IMAD.IADD R3, R20, 0x1, R3 ;  /* 0x0000000114037824 */ /* 0x004fc800078e0203 */
[----:B------:R-:W-:Y:S01]  /*a730*/  IMAD R3, R3, 0x2, R2 ;  /* 0x0000000203037824 */ /* 0x000fe200078e0202 */
[----:B---3--:R-:W0:Y:S04]  /*a740*/  LDS.128 R12, [R42+0x20400] ;  /* 0x020400002a0c7984 */ /* 0x008e280000000c00 */
[----:B------:R-:W1:Y:S01]  /*a750*/  LDS.128 R24, [R3+0x20400] ;  /* 0x0204000003187984 */ /* 0x000e620000000c00 */
[----:B------:R-:W-:Y:S02]  /*a760*/  HADD2.F32 R20, -RZ, R53.H1_H1 ;  /* 0x30000035ff147230 */ /* 0x000fe40000004100 */
[----:B0-----:R-:W-:Y:S02]  /*a770*/  HADD2.F32 R5, -RZ, R13.H0_H0 ;  /* 0x2000000dff057230 */ /* 0x001fe40000004100 */
[----:B-1----:R-:W-:-:S05]  /*a780*/  HADD2.F32 R9, -RZ, R25.H0_H0 ;  /* 0x20000019ff097230 */ /* 0x002fca0000004100 */
[C---:B------:R-:W-:Y:S01]  /*a790*/  FMUL.FTZ R32, R9.reuse, R28 ;  /* 0x0000001c09207220 */ /* 0x040fe20000410000 */
[-C--:B------:R-:W-:Y:S01]  /*a7a0*/  FMUL.FTZ R34, R9, R20.reuse ;  /* 0x0000001409227220 */ /* 0x080fe20000410000 */
[----:B------:R-:W-:Y:S02]  /*a7b0*/  HADD2.F32 R25, -RZ, R25.H1_H1 ;  /* 0x30000019ff197230 */ /* 0x000fe40000004100 */
[C---:B------:R-:W-:Y:S01]  /*a7c0*/  FFMA.FTZ R32, R5.reuse, R20, -R32 ;  /* 0x0000001405207223 */ /* 0x040fe20000010820 */
[----:B------:R-:W-:Y:S02]  /*a7d0*/  HADD2.F32 R20, -RZ, R21.H0_H0 ;  /* 0x20000015ff147230 */ /* 0x000fe40000004100 */
[----:B------:R-:W-:Y:S01]  /*a7e0*/  FFMA.FTZ R34, R5, R28, R34 ;  /* 0x0000001c05227223 */ /* 0x000fe20000010022 */
[----:B------:R-:W-:Y:S02]  /*a7f0*/  HADD2.F32 R8, -RZ, R24.H0_H0 ;  /* 0x20000018ff087230 */ /* 0x000fe40000004100 */
[----:B------:R-:W-:-:S02]  /*a800*/  HADD2.F32 R9, -RZ, R0.H1_H1 ;  /* 0x30000000ff097230 */ /* 0x000fc40000004100 */
[----:B------:R-:W-:Y:S02]  /*a810*/  HADD2.F32 R5, -RZ, R53.H0_H0 ;  /* 0x20000035ff057230 */ /* 0x000fe40000004100 */
[C---:B------:R-:W-:Y:S01]  /*a820*/  FMUL.FTZ R36, R25.reuse, R30 ;  /* 0x0000001e19247220 */ /* 0x040fe20000410000 */
[----:B------:R-:W-:Y:S02]  /*a830*/  HADD2.F32 R13, -RZ, R13.H1_H1 ;  /* 0x3000000dff0d7230 */ /* 0x000fe40000004100 */
[-C--:B------:R-:W-:Y:S01]  /*a840*/  FMUL.FTZ R28, R25, R20.reuse ;  /* 0x00000014191c7220 */ /* 0x080fe20000410000 */
[----:B------:R-:W-:Y:S02]  /*a850*/  HADD2.F32 R4, -RZ, R12.H0_H0 ;  /* 0x2000000cff047230 */ /* 0x000fe40000004100 */
[C---:B------:R-:W-:Y:S01]  /*a860*/  FMUL.FTZ R25, R8.reuse, R9 ;  /* 0x0000000908197220 */ /* 0x040fe20000410000 */
[-C--:B------:R-:W-:Y:S01]  /*a870*/  FMUL.FTZ R8, R8, R5.reuse ;  /* 0x0000000508087220 */ /* 0x080fe20000410000 */
[C---:B------:R-:W-:Y:S01]  /*a880*/  FFMA.FTZ R29, R13.reuse, R20, -R36 ;  /* 0x000000140d1d7223 */ /* 0x040fe20000010824 */
[----:B------:R-:W-:Y:S01]  /*a890*/  FFMA.FTZ R31, R13, R30, R28 ;  /* 0x0000001e0d1f7223 */ /* 0x000fe2000001001c */
[C---:B------:R-:W-:Y:S01]  /*a8a0*/  FFMA.FTZ R25, R4.reuse, R5, -R25 ;  /* 0x0000000504197223 */ /* 0x040fe20000010819 */
[----:B------:R-:W-:Y:S01]  /*a8b0*/  FFMA.FTZ R13, R4, R9, R8 ;  /* 0x00000009040d7223 */ /* 0x000fe20000010008 */
[----:B------:R-:W-:-:S02]  /*a8c0*/  HADD2.F32 R10, -RZ, R26.H0_H0 ;  /* 0x2000001aff0a7230 */ /* 0x000fc40000004100 */
[----:B------:R-:W-:Y:S02]  /*a8d0*/  HADD2.F32 R11, -RZ, R27.H0_H0 ;  /* 0x2000001bff0b7230 */ /* 0x000fe40000004100 */
[----:B------:R-:W-:Y:S02]  /*a8e0*/  HADD2.F32 R21, -RZ, R52.H1_H1 ;  /* 0x30000034ff157230 */ /* 0x000fe40000004100 */
[--C-:B------:R-:W-:Y:S02]  /*a8f0*/  HADD2.F32 R5, -RZ, R33.reuse.H0_H0 ;  /* 0x20000021ff057230 */ /* 0x100fe40000004100 */
[----:B------:R-:W-:Y:S02]  /*a900*/  HADD2.F32 R8, -RZ, R0.H0_H0 ;  /* 0x20000000ff087230 */ /* 0x000fe40000004100 */
[----:B------:R-:W-:Y:S02]  /*a910*/  HADD2.F32 R4, -RZ, R33.H1_H1 ;  /* 0x30000021ff047230 */ /* 0x000fe40000004100 */
[----:B------:R-:W-:Y:S01]  /*a920*/  FMUL.FTZ R9, R10, R21 ;  /* 0x000000150a097220 */ /* 0x000fe20000410000 */
[----:B------:R-:W-:-:S02]  /*a930*/  HADD2.F32 R6, -RZ, R14.H0_H0 ;  /* 0x2000000eff067230 */ /* 0x000fc40000004100 */
[-C--:B------:R-:W-:Y:S01]  /*a940*/  FMUL.FTZ R33, R10, R5.reuse ;  /* 0x000000050a217220 */ /* 0x080fe20000410000 */
[----:B------:R-:W-:Y:S02]  /*a950*/  HADD2.F32 R7, -RZ, R15.H0_H0 ;  /* 0x2000000fff077230 */ /* 0x000fe40000004100 */
[C---:B------:R-:W-:Y:S01]  /*a960*/  FMUL.FTZ R28, R11.reuse, R8 ;  /* 0x000000080b1c7220 */ /* 0x040fe20000410000 */
[----:B------:R-:W-:Y:S02]  /*a970*/  HADD2.F32 R27, -RZ, R27.H1_H1 ;  /* 0x3000001bff1b7230 */ /* 0x000fe40000004100 */
[----:B------:R-:W-:Y:S01]  /*a980*/  FMUL.FTZ R11, R11, R4 ;  /* 0x000000040b0b7220 */ /* 0x000fe20000410000 */
[----:B------:R-:W-:Y:S02]  /*a990*/  HADD2.F32 R10, -RZ, R35.H0_H0 ;  /* 0x20000023ff0a7230 */ /* 0x000fe40000004100 */
[----:B------:R-:W-:Y:S02]  /*a9a0*/  HADD2.F32 R0, -RZ, R39.H0_H0 ;  /* 0x20000027ff007230 */ /* 0x000fe40000004100 */
[C---:B------:R-:W-:Y:S01]  /*a9b0*/  FFMA.FTZ R20, R6.reuse, R5, -R9 ;  /* 0x0000000506147223 */ /* 0x040fe20000010809 */
[----:B------:R-:W-:Y:S01]  /*a9c0*/  FFMA.FTZ R33, R6, R21, R33 ;  /* 0x0000001506217223 */ /* 0x000fe20000010021 */
[----:B------:R-:W-:-:S02]  /*a9d0*/  HADD2.F32 R15, -RZ, R15.H1_H1 ;  /* 0x3000000fff0f7230 */ /* 0x000fc40000004100 */
[C---:B------:R-:W-:Y:S01]  /*a9e0*/  FFMA.FTZ R28, R7.reuse, R4, -R28 ;  /* 0x00000004071c7223 */ /* 0x040fe2000001081c */
[----:B------:R-:W-:Y:S01]  /*a9f0*/  FFMA.FTZ R6, R7, R8, R11 ;  /* 0x0000000807067223 */ /* 0x000fe2000001000b */
[----:B------:R-:W-:Y:S02]  /*aa00*/  HADD2.F32 R24, -RZ, R24.H1_H1 ;  /* 0x30000018ff187230 */ /* 0x000fe40000004100 */
[C---:B------:R-:W-:Y:S01]  /*aa10*/  FMUL.FTZ R30, R27.reuse, R10 ;  /* 0x0000000a1b1e7220 */ /* 0x040fe20000410000 */
[----:B------:R-:W-:Y:S02]  /*aa20*/  HADD2.F32 R26, -RZ, R26.H1_H1 ;  /* 0x3000001aff1a7230 */ /* 0x000fe40000004100 */
[----:B------:R-:W-:Y:S01]  /*aa30*/  FMUL.FTZ R4, R27, R0 ;  /* 0x000000001b047220 */ /* 0x000fe20000410000 */
[----:B------:R-:W-:Y:S02]  /*aa40*/  HADD2.F32 R9, -RZ, R38.H0_H0 ;  /* 0x20000026ff097230 */ /* 0x000fe40000004100 */
[----:B------:R-:W-:-:S02]  /*aa50*/  HADD2.F32 R11, -RZ, R37.H0_H0 ;  /* 0x20000025ff0b7230 */ /* 0x000fc40000004100 */
[----:B------:R-:W-:Y:S02]  /*aa60*/  HADD2.F32 R5, -RZ, R41.H0_H0 ;  /* 0x20000029ff057230 */ /* 0x000fe40000004100 */
[----:B------:R-:W-:Y:S02]  /*aa70*/  HADD2.F32 R7, -RZ, R40.H0_H0 ;  /* 0x20000028ff077230 */ /* 0x000fe40000004100 */
[C---:B------:R-:W-:Y:S01]  /*aa80*/  FFMA.FTZ R27, R15.reuse, R0, -R30 ;  /* 0x000000000f1b7223 */ /* 0x040fe2000001081e */
[----:B------:R-:W-:Y:S02]  /*aa90*/  HADD2.F32 R12, -RZ, R12.H1_H1 ;  /* 0x3000000cff0c7230 */ /* 0x000fe40000004100 */
        /* <DEDUP_REMOVED lines=20> */
.L_x_5885:
[----:B------:R-:W-:Y:S05]  /*abe0*/  BSYNC B0 ;  /* 0x0000000000007941 */ /* 0x000fea0003800000 */
.L_x_5871:
        /* <DEDUP_REMOVED lines=8> */
.L_x_5868:
[----:B---3--:R-:W-:-:S05]  /*ac70*/  IMAD.U32 R0, RZ, RZ, UR37 ;  /* 0x00000025ff007e24 */ /* 0x008fca000f8e00ff */
[----:B------:R-:W-:-:S13]  /*ac80*/  ISETP.NE.AND P0, PT, R0, 0x3, PT ;  /* 0x000000030000780c */ /* 0x000fda0003f05270 */
[----:B------:R-:W-:Y:S05]  /*ac90*/  @!P0 BRA `(.L_x_5895) ;  /* 0x0000000000048947 */ /* 0x000fea0003800000 */
[----:B------:R-:W-:Y:S01]  /*aca0*/  BPT.TRAP 0x1 ;  /* 0x000000040000795c */ /* 0x000fe20000300000 */
.L_x_5895:
[----:B-1----:R-:W-:Y:S01]  /*acb0*/  IMAD R15, R18, 0x8, R2 ;  /* 0x00000008120f7824 */ /* 0x002fe200078e0202 */
[----:B------:R-:W-:-:S04]  /*acc0*/  SHF.L.U32 R56, R19, 0x1f, RZ ;  /* 0x0000001f13387819 */ /* 0x000fc800000006ff */
[----:B------:R1:W3:Y:S01]  /*acd0*/  SYNCS.PHASECHK.TRANS64.TRYWAIT P1, [R15+URZ+0x28c30], R56 ;  /* 0x028c30380f0075a7 */ /* 0x0002e2000802017f */
[----:B------:R-:W-:Y:S05]  /*ace0*/  @!P0 BRA `(.L_x_5896) ;  /* 0x0000000000048947 */ /* 0x000fea0003800000 */
[----:B------:R-:W-:Y:S01]  /*acf0*/  BPT.TRAP 0x1 ;  /* 0x000000040000795c */ /* 0x000fe20000300000 */
.L_x_5896:
[C---:B------:R-:W-:Y:S01]  /*ad00*/  IADD3 R0, R2.reuse, 0x22400, RZ ;  /* 0x0002240002007810 */ /* 0x040fe20007ffe0ff */
[----:B0-2---:R-:W-:-:S03]  /*ad10*/  VIADD R3, R2, 0x20400 ;  /* 0x0002040002037836 */ /* 0x005fc60000000000 */
[----:B------:R-:W-:Y:S02]  /*ad20*/  SHF.R.U32.HI R0, RZ, 0x4, R0 ;  /* 0x00000004ff007819 */ /* 0x000fe40000011600 */
[----:B------:R-:W-:Y:S02]  /*ad30*/  SHF.R.U32.HI R3, RZ, 0x4, R3 ;  /* 0x00000004ff037819 */ /* 0x000fe40000011603 */
[----:B------:R-:W-:Y:S02]  /*ad40*/  LOP3.LUT R0, R0, 0x3fff, RZ, 0xc0, !PT ;  /* 0x00003fff00007812 */ /* 0x000fe400078ec0ff */
[----:B------:R-:W-:Y:S02]  /*ad50*/  LOP3.LUT R3, R3, 0x3fff, RZ, 0xc0, !PT ;  /* 0x00003fff03037812 */ /* 0x000fe400078ec0ff */
[----:B------:R-:W-:Y:S01]  /*ad60*/  LOP3.LUT R21, R0, 0x10000, RZ, 0xfc, !PT ;  /* 0x0001000000157812 */ /* 0x000fe200078efcff */
[----:B---3--:R-:W-:Y:S06]  /*ad70*/  @P1 BRA `(.L_x_5897) ;  /* 0x0000000000081947 */ /* 0x008fec0003800000 */
[----:B------:R-:W0:Y:S02]  /*ad80*/  SYNCS.PHASECHK.TRANS64.TRYWAIT P1, [R15+URZ+0x28c30], R56 ;  /* 0x028c30380f0075a7 */ /* 0x000e24000802017f */
[----:B0-----:R-:W-:Y:S05]  /*ad90*/  @!P1 BRA `(.L_x_5898) ;  /* 0x0000015000d89947 */ /* 0x001fea0003800000 */
.L_x_5897:
        /* <DEDUP_REMOVED lines=14> */
[----:B------:R-:W-:Y:S02]  /*ae80*/  VIADD R10, R4, 0x4 ;  /* 0x00000004040a7836 */ /* 0x000fe40000000000 */
[----:B------:R-:W-:Y:S02]  /*ae90*/  IMAD.MOV.U32 R11, RZ, RZ, 0x40000040 ;  /* 0x40000040ff0b7424 */ /* 0x000fe400078e00ff */
[----:B------:R-:W-:-:S04]  /*aea0*/  IMAD.MOV.U32 R7, RZ, RZ, 0x40000040 ;  /* 0x40000040ff077424 */ /* 0x000fc800078e00ff */
[----:B------:R-:W-:Y:S01]  /*aeb0*/  HGMMA.64x64x16.F32 R24, gdesc[UR4], RZ, !UPT, gsb0 ;  /* 0x00e00000041879f0 */ /* 0x000fe2000c0008ff */
[----:B------:R-:W-:Y:S02]  /*aec0*/  R2UR UR4, R12 ;  /* 0x000000000c0472ca */ /* 0x000fe400000e0000 */
[----:B------:R-:W-:Y:S02]  /*aed0*/  R2UR UR5, R13 ;  /* 0x000000000d0572ca */ /* 0x000fe400000e0000 */
[----:B------:R-:W-:Y:S01]  /*aee0*/  R2UR UR6, R8 ;  /* 0x00000000080672ca */ /* 0x000fe200000e0000 */
[C---:B------:R-:W-:Y:S01]  /*aef0*/  VIADD R8, R6.reuse, 0x4 ;  /* 0x0000000406087836 */ /* 0x040fe20000000000 */
[----:B------:R-:W-:Y:S01]  /*af00*/  R2UR UR7, R9 ;  /* 0x00000000090772ca */ /* 0x000fe200000e0000 */
[----:B------:R-:W-:Y:S02]  /*af10*/  IMAD.MOV.U32 R9, RZ, RZ, 0x40000040 ;  /* 0x40000040ff097424 */ /* 0x000fe400078e00ff */
[----:B------:R-:W-:Y:S01]  /*af20*/  VIADD R6, R6, 0x6 ;  /* 0x0000000606067836 */ /* 0x000fe20000000000 */
[----:B------:R-:W-:-:S02]  /*af30*/  WARPGROUP.DEPBAR.LE gsb0, 0x0 ;  /* 0x00008000000079c5 */ /* 0x000fc40000010000 */
[----:B------:R-:W-:-:S07]  /*af40*/  WARPGROUP.ARRIVE ;  /* 0x00000000000079c5 */ /* 0x000fce0000000000 */
[----:B------:R-:W-:Y:S01]  /*af50*/  HGMMA.64x64x16.F32 R24, gdesc[UR4], R24, gsb0 ;  /* 0x00e00000041879f0 */ /* 0x000fe20008000818 */
[----:B------:R-:W-:Y:S02]  /*af60*/  R2UR UR4, R10 ;  /* 0x000000000a0472ca */ /* 0x000fe400000e0000 */
[----:B------:R-:W-:Y:S02]  /*af70*/  R2UR UR5, R11 ;  /* 0x000000000b0572ca */ /* 0x000fe400000e0000 */
[----:B------:R-:W-:Y:S01]  /*af80*/  R2UR UR6, R8 ;  /* 0x00000000080672ca */ /* 0x000fe200000e0000 */
[----:B------:R-:W-:Y:S01]  /*af90*/  VIADD R8, R4, 0x6 ;  /* 0x0000000604087836 */ /* 0x000fe20000000000 */
[----:B------:R-:W-:Y:S02]  /*afa0*/  R2UR UR7, R9 ;  /* 0x00000000090772ca */ /* 0x000fe400000e0000 */
[----:B------:R-:W-:Y:S01]  /*afb0*/  MOV R9, 0x40000040 ;  /* 0x4000004000097802 */ /* 0x000fe20000000f00 */
        /* <DEDUP_REMOVED lines=13> */
.L_x_5899:
[----:B------:R-:W2:Y:S01]  /*b090*/  LDL R0, [R1] ;  /* 0x0000000001007983 */ /* 0x000ea20000100800 */
[----:B------:R-:W3:Y:S01]  /*b0a0*/  LDC R3, c[0x0][0x448] ;  /* 0x00011200ff037b82 */ /* 0x000ee20000000800 */
[----:B------:R-:W-:Y:S01]  /*b0b0*/  ULDC.64 UR40, c[0x0][0x9e0] ;  /* 0x0002780000287ab9 */ /* 0x000fe20000000a00 */
[----:B------:R-:W-:Y:S01]  /*b0c0*/  LOP3.LUT R22, R22, 0xffffff7f, RZ, 0xc0, !PT ;  /* 0xffffff7f16167812 */ /* 0x000fe200078ec0ff */
[----:B------:R-:W-:Y:S01]  /*b0d0*/  UISETP.GE.AND UP0, UPT, UR41, 0x1, UPT ;  /* 0x000000012900788c */ /* 0x000fe2000bf06270 */
[----:B------:R-:W-:Y:S01]  /*b0e0*/  LEA R57, R168, 0xffffffc0, 0x6 ;  /* 0xffffffc0a8397811 */ /* 0x000fe200078e30ff */
[----:B------:R-:W-:Y:S02]  /*b0f0*/  ULDC UR4, c[0x0][0x9dc] ;  /* 0x0002770000047ab9 */ /* 0x000fe40000000800 */
[----:B------:R-:W-:Y:S01]  /*b100*/  IMAD.U32 R20, RZ, RZ, UR4 ;  /* 0x00000004ff147e24 */ /* 0x000fe2000f8e00ff */
[----:B------:R-:W-:Y:S01]  /*b110*/  IADD3 R59, -R188, R189, -R57 ;  /* 0x000000bdbc3b7210 */ /* 0x000fe20007ffe939 */
[----:B------:R-:W-:Y:S01]  /*b120*/  UP2UR UR47, UPR, URZ, 0x1 ;  /* 0x000000013f2f7883 */ /* 0x000fe20008000000 */
[----:B---3--:R-:W-:-:S13]  /*b130*/  ISETP.NE.AND P1, PT, R3, 0x1, PT ;  /* 0x000000010300780c */ /* 0x008fda0003f25270 */
[----:B------:R-:W3:Y:S01]  /*b140*/  @P1 LDC R3, c[0x0][0x44c] ;  /* 0x00011300ff031b82 */ /* 0x000ee20000000800 */
[----:B------:R-:W-:-:S07]  /*b150*/  @P1 LOP3.LUT R22, R22, 0x80, RZ, 0xfc, !PT ;  /* 0x0000008016161812 */ /* 0x000fce00078efcff */
[----:B------:R-:W4:Y:S01]  /*b160*/  @P1 LDC R7, c[0x0][0x450] ;  /* 0x00011400ff071b82 */ /* 0x000f220000000800 */
[----:B--2---:R-:W-:-:S04]  /*b170*/  IMAD.IADD R0, R0, 0x1, R199 ;  /* 0x0000000100007824 */ /* 0x004fc800078e02c7 */
[----:B---3--:R-:W-:-:S04]  /*b180*/  @P1 IMAD.HI.U32 R6, R0, R3, RZ ;  /* 0x0000000300061227 */ /* 0x008fc800078e00ff */
[----:B------:R-:W-:Y:S01]  /*b190*/  IMAD.MOV.U32 R3, RZ, RZ, R0 ;  /* 0x000000ffff037224 */ /* 0x000fe200078e0000 */
[----:B----4-:R-:W-:Y:S01]  /*b1a0*/  @P1 SHF.R.U32.HI R3, RZ, R7, R6 ;  /* 0x00000007ff031219 */ /* 0x010fe20000011606 */
[----:B------:R-:W-:Y:S01]  /*b1b0*/  VIADD R0, R15, 0x28c40 ;  /* 0x00028c400f007836 */ /* 0x000fe20000000000 */
[----:B------:R-:W-:Y:S01]  /*b1c0*/  PLOP3.LUT P1, PT, PT, PT, UP0, 0x40, 0x0 ;  /* 0x000000000000781c */ /* 0x000fe20003f2e808 */
[----:B------:R-:W-:Y:S02]  /*b1d0*/  IMAD.MOV.U32 R7, RZ, RZ, -0x40 ;  /* 0xffffffc0ff077424 */ /* 0x000fe400078e00ff */
[----:B------:R-:W2:Y:S01]  /*b1e0*/  SHFL.IDX PT, R14, R3, RZ, 0x1c1f ;  /* 0x001c1fff030e7589 */ /* 0x000ea200000e0000 */
[----:B------:R-:W-:Y:S01]  /*b1f0*/  PRMT R0, R191, 0x654, R0 ;  /* 0x00000654bf007816 */ /* 0x000fe20000000000 */
[----:B------:R-:W-:Y:S01]  /*b200*/  IMAD R6, R168, R7, 0x41 ;  /* 0x00000041a8067424 */ /* 0x000fe200078e0207 */
[----:B------:R-:W-:Y:S02]  /*b210*/  LOP3.LUT R7, RZ, R20, RZ, 0x33, !PT ;  /* 0x00000014ff077212 */ /* 0x000fe400078e33ff */
[----:B------:R3:W-:Y:S01]  /*b220*/  SYNCS.ARRIVE.TRANS64.RED.A1T0 RZ, [R0+URZ], RZ ;  /* 0x000000ff00ff79a7 */ /* 0x0007e2000810043f */
[----:B------:R-:W-:Y:S01]  /*b230*/  VIADD R63, R6, 0xffffffff ;  /* 0xffffffff063f7836 */ /* 0x000fe20000000000 */
[----:B---3--:R-:W-:-:S05]  /*b240*/  IADD3 R0, -R188, R6, R189 ;  /* 0x00000006bc007210 */ /* 0x008fca0007ffe1bd */
[----:B------:R-:W-:-:S04]  /*b250*/  IMAD.IADD R0, R0, 0x1, -R23 ;  /* 0x0000000100007824 */ /* 0x000fc800078e0a17 */
[C---:B------:R-:W-:Y:S02]  /*b260*/  VIADD R62, R0.reuse, UR40 ;  /* 0x00000028003e7c36 */ /* 0x040fe40008000000 */
[----:B------:R-:W-:-:S03]  /*b270*/  IMAD.IADD R61, R0, 0x1, R7 ;  /* 0x00000001003d7824 */ /* 0x000fc600078e0207 */
[----:B--2---:R-:W-:Y:S01]  /*b280*/  VIADDMNMX R0, R14, R62, R59, PT ;  /* 0x0000003e0e007246 */ /* 0x004fe2000380013b */
[----:B------:R-:W-:Y:S01]  /*b290*/  IMAD.IADD R6, R61, 0x1, R14 ;  /* 0x000000013d067824 */ /* 0x000fe200078e020e */
[----:B------:R-:W-:Y:S06]  /*b2a0*/  @P1 BRA `(.L_x_5900) ;  /* 0x0000000000581947 */ /* 0x000fec0003800000 */
[----:B------:R-:W-:Y:S01]  /*b2b0*/  IADD3 R7, -R23, R189, R14 ;  /* 0x000000bd17077210 */ /* 0x000fe20007ffe10e */
[----:B------:R-:W-:Y:S03]  /*b2c0*/  BSSY B0, `(.L_x_5901) ;  /* 0x0000010000007945 */ /* 0x000fe60003800000 */
[----:B------:R-:W-:-:S13]  /*b2d0*/  ISETP.GT.AND P1, PT, R7, -0x1, PT ;  /* 0xffffffff0700780c */ /* 0x000fda0003f24270 */
[----:B------:R-:W-:Y:S05]  /*b2e0*/  @P1 BRA `(.L_x_5902) ;  /* 0x0000000000201947 */ /* 0x000fea0003800000 */
[----:B------:R-:W-:Y:S01]  /*b2f0*/  UISETP.NE.AND UP0, UPT, UR41, 0x1, UPT ;  /* 0x000000012900788c */ /* 0x000fe2000bf05270 */
[----:B------:R-:W-:-:S05]  /*b300*/  LOP3.LUT R7, RZ, R7, RZ, 0x33, !PT ;  /* 0x00000007ff077212 */ /* 0x000fca00078e33ff */
[----:B------:R-:W-:-:S05]  /*b310*/  PLOP3.LUT P1, PT, PT, PT, UP0, 0x80, 0x0 ;  /* 0x000000000000781c */ /* 0x000fca0003f2f008 */
[----:B------:R-:W-:-:S08]  /*b320*/  @UP0 ULDC.64 UR4, c[0x0][0x9e8] ;  /* 0x00027a0000040ab9 */ /* 0x000fd00000000a00 */
[----:B------:R-:W-:-:S05]  /*b330*/  @P1 IMAD.HI.U32 R14, R7, UR4, RZ ;  /* 0x00000004070e1c27 */ /* 0x000fca000f8e00ff */
[----:B------:R-:W-:-:S04]  /*b340*/  @P1 SHF.R.U32.HI R7, RZ, UR5, R14 ;  /* 0x00000005ff071c19 */ /* 0x000fc8000801160e */
[----:B------:R-:W-:Y:S01]  /*b350*/  LOP3.LUT R7, RZ, R7, RZ, 0x33, !PT ;  /* 0x00000007ff077212 */ /* 0x000fe200078e33ff */
[----:B------:R-:W-:Y:S06]  /*b360*/  BRA `(.L_x_5903) ;  /* 0x0000000000147947 */ /* 0x000fec0003800000 */
.L_x_5902:
[----:B------:R-:W-:-:S06]  /*b370*/  UISETP.NE.AND UP0, UPT, UR41, 0x1, UPT ;  /* 0x000000012900788c */ /* 0x000fcc000bf05270 */
[----:B------:R-:W-:-:S05]  /*b380*/  PLOP3.LUT P1, PT, PT, PT, UP0, 0x80, 0x0 ;  /* 0x000000000000781c */ /* 0x000fca0003f2f008 */
[----:B------:R-:W-:-:S08]  /*b390*/  @UP0 ULDC.64 UR4, c[0x0][0x9e8] ;  /* 0x00027a0000040ab9 */ /* 0x000fd00000000a00 */
[----:B------:R-:W-:-:S05]  /*b3a0*/  @P1 IMAD.HI.U32 R14, R7, UR4, RZ ;  /* 0x00000004070e1c27 */ /* 0x000fca000f8e00ff */
[----:B------:R-:W-:-:S07]  /*b3b0*/  @P1 SHF.R.U32.HI R7, RZ, UR5, R14 ;  /* 0x00000005ff071c19 */ /* 0x000fce000801160e */
.L_x_5903:
[----:B------:R-:W-:Y:S05]  /*b3c0*/  BSYNC B0 ;  /* 0x0000000000007941 */ /* 0x000fea0003800000 */
.L_x_5901:
[----:B------:R-:W-:-:S04]  /*b3d0*/  IMAD R7, R7, UR41, -R57 ;  /* 0x0000002907077c24 */ /* 0x000fc8000f8e0a39 */
[----:B------:R-:W-:-:S05]  /*b3e0*/  IMAD.IADD R7, R7, 0x1, -R188 ;  /* 0x0000000107077824 */ /* 0x000fca00078e0abc */
[----:B------:R-:W-:Y:S02]  /*b3f0*/  VIMNMX R6, R6, R7, !PT ;  /* 0x0000000706067248 */ /* 0x000fe40007fe0100 */
[----:B------:R-:W-:-:S07]  /*b400*/  VIADDMNMX R0, R7, UR41, R0, PT ;  /* 0x0000002907007c46 */ /* 0x000fce000b800100 */
.L_x_5900:
[C---:B------:R-:W-:Y:S01]  /*b410*/  ISETP.GE.AND P1, PT, R63.reuse, 0x2, PT ;  /* 0x000000023f00780c */ /* 0x040fe20003f26270 */
[----:B------:R-:W-:Y:S01]  /*b420*/  UISETP.NE.AND UP0, UPT, UR47, URZ, UPT ;  /* 0x0000003f2f00728c */ /* 0x000fe2000bf05270 */
[C---:B------:R-:W-:Y:S02]  /*b430*/  ISETP.GE.AND P5, PT, R63.reuse, 0xa, PT ;  /* 0x0000000a3f00780c */ /* 0x040fe40003fa6270 */
[----:B------:R-:W-:Y:S02]  /*b440*/  ISETP.GT.AND P3, PT, R6, 0x1, !P1 ;  /* 0x000000010600780c */ /* 0x000fe40004f64270 */
[----:B------:R-:W-:Y:S02]  /*b450*/  ISETP.GE.AND P2, PT, R63, 0x9, PT ;  /* 0x000000093f00780c */ /* 0x000fe40003f46270 */
[----:B------:R-:W-:Y:S02]  /*b460*/  ISETP.LT.OR P3, PT, R0, 0x2, P3 ;  /* 0x000000020000780c */ /* 0x000fe40001f61670 */
[----:B------:R-:W-:-:S02]  /*b470*/  P2R R65, PR, RZ, 0x20 ;  /* 0x00000020ff417803 */ /* 0x000fc40000000000 */
[----:B------:R-:W-:Y:S02]  /*b480*/  FSEL R80, R25, -INF , !P3 ;  /* 0xff80000019507808 */ /* 0x000fe40005800000 */
[C---:B------:R-:W-:Y:S02]  /*b490*/  ISETP.GT.AND P3, PT, R6.reuse, 0x9, !P5 ;  /* 0x000000090600780c */ /* 0x040fe40006f64270 */
[----:B------:R-:W-:Y:S02]  /*b4a0*/  ISETP.GT.AND P4, PT, R6, 0x8, !P2 ;  /* 0x000000080600780c */ /* 0x000fe40005784270 */
[----:B------:R-:W-:Y:S02]  /*b4b0*/  ISETP.LT.OR P3, PT, R0, 0xa, P3 ;  /* 0x0000000a0000780c */ /* 0x000fe40001f61670 */
[----:B------:R-:W-:Y:S02]  /*b4c0*/  ISETP.GE.AND P5, PT, R63, 0x11, PT ;  /* 0x000000113f00780c */ /* 0x000fe40003fa6270 */
[----:B------:R-:W-:-:S02]  /*b4d0*/  FSEL R72, R29, -INF , !P3 ;  /* 0xff8000001d487808 */ /* 0x000fc40005800000 */
[----:B------:R-:W-:Y:S02]  /*b4e0*/  ISETP.LT.OR P4, PT, R0, 0x9, P4 ;  /* 0x000000090000780c */ /* 0x000fe40002781670 */
[----:B------:R-:W-:Y:S02]  /*b4f0*/  ISETP.GT.AND P3, PT, R6, 0x10, !P5 ;  /* 0x000000100600780c */ /* 0x000fe40006f64270 */
[----:B------:R-:W-:Y:S02]  /*b500*/  FSEL R74, R28, -INF , !P4 ;  /* 0xff8000001c4a7808 */ /* 0x000fe40006000000 */
        /* <DEDUP_REMOVED lines=43> */
[C---:B------:R-:W-:Y:S02]  /*b7c0*/  ISETP.GE.AND P3, PT, R63.reuse, 0x32, PT ;  /* 0x000000323f00780c */ /* 0x040fe40003f66270 */
[----:B------:R-:W-:-:S02]  /*b7d0*/  ISETP.GE.AND P6, PT, R63, 0x1, PT ;  /* 0x000000013f00780c */ /* 0x000fc40003fc6270 */
[----:B------:R-:W-:Y:S02]  /*b7e0*/  ISETP.GT.AND P4, PT, R6, 0x31, !P3 ;  /* 0x000000310600780c */ /* 0x000fe40005f84270 */
[----:B------:R-:W-:Y:S02]  /*b7f0*/  P2R R7, PR, RZ, 0x40 ;  /* 0x00000040ff077803 */ /* 0x000fe40000000000 */
[----:B------:R-:W-:-:S04]  /*b800*/  ISETP.LT.OR P4, PT, R0, 0x32, P4 ;  /* 0x000000320000780c */ /* 0x000fc80002781670 */
[----:B------:R-:W-:Y:S02]  /*b810*/  FSEL R14, R49, -INF , !P4 ;  /* 0xff800000310e7808 */ /* 0x000fe40006000000 */
[----:B------:R-:W-:-:S04]  /*b820*/  ISETP.GE.AND P4, PT, R63, 0x39, PT ;  /* 0x000000393f00780c */ /* 0x000fc80003f86270 */
[----:B------:R-:W-:-:S04]  /*b830*/  ISETP.GT.AND P5, PT, R6, 0x38, !P4 ;  /* 0x000000380600780c */ /* 0x000fc800067a4270 */
[----:B------:R-:W-:-:S04]  /*b840*/  ISETP.LT.OR P5, PT, R0, 0x39, P5 ;  /* 0x000000390000780c */ /* 0x000fc80002fa1670 */
[----:B------:R-:W-:Y:S02]  /*b850*/  FSEL R52, R52, -INF , !P5 ;  /* 0xff80000034347808 */ /* 0x000fe40006800000 */
[----:B------:R-:W-:Y:S02]  /*b860*/  ISETP.GT.AND P5, PT, R6, RZ, !P6 ;  /* 0x000000ff0600720c */ /* 0x000fe400077a4270 */
[----:B------:R-:W-:Y:S02]  /*b870*/  ISETP.GE.AND P6, PT, R63, 0x3a, PT ;  /* 0x0000003a3f00780c */ /* 0x000fe40003fc6270 */
[----:B------:R-:W-:-:S04]  /*b880*/  ISETP.LT.OR P5, PT, R0, 0x1, P5 ;  /* 0x000000010000780c */ /* 0x000fc80002fa1670 */
[----:B------:R-:W-:Y:S02]  /*b890*/  FSEL R78, R24, -INF , !P5 ;  /* 0xff800000184e7808 */ /* 0x000fe40006800000 */
[----:B------:R-:W-:-:S04]  /*b8a0*/  ISETP.GT.AND P5, PT, R6, 0x39, !P6 ;  /* 0x000000390600780c */ /* 0x000fc800077a4270 */
[----:B------:R-:W-:Y:S02]  /*b8b0*/  ISETP.LT.OR P5, PT, R0, 0x3a, P5 ;  /* 0x0000003a0000780c */ /* 0x000fe40002fa1670 */
[----:B------:R-:W2:Y:S02]  /*b8c0*/  SHFL.IDX PT, R0, R3, 0x1, 0x1c1f ;  /* 0x003c1f0003007f89 */ /* 0x000ea400000e0000 */
[----:B------:R-:W-:Y:S02]  /*b8d0*/  FSEL R32, R53, -INF , !P5 ;  /* 0xff80000035207808 */ /* 0x000fe40006800000 */
[----:B------:R-:W-:Y:S02]  /*b8e0*/  PLOP3.LUT P5, PT, PT, PT, UP0, 0x40, 0x0 ;  /* 0x000000000000781c */ /* 0x000fe40003fae808 */
[----:B--2---:R-:W-:Y:S01]  /*b8f0*/  VIADDMNMX R25, R0, R62, R59, PT ;  /* 0x0000003e00197246 */ /* 0x004fe2000380013b */
[----:B------:R-:W-:-:S10]  /*b900*/  IMAD.IADD R29, R61, 0x1, R0 ;  /* 0x000000013d1d7824 */ /* 0x000fd400078e0200 */
[----:B------:R-:W-:Y:S05]  /*b910*/  @P5 BRA `(.L_x_5904) ;  /* 0x0000000000605947 */ /* 0x000fea0003800000 */
        /* <DEDUP_REMOVED lines=8> */
[----:B------:R-:W-:Y:S01]  /*b9a0*/  @P5 IMAD.HI.U32 R3, R0, UR4, RZ ;  /* 0x0000000400035c27 */ /* 0x000fe2000f8e00ff */
[----:B------:R-:W-:-:S13]  /*b9b0*/  PLOP3.LUT P5, PT, PT, PT, UP0, 0x80, 0x0 ;  /* 0x000000000000781c */ /* 0x000fda0003faf008 */
[----:B------:R-:W-:-:S04]  /*b9c0*/  @P5 SHF.R.U32.HI R0, RZ, UR5, R3 ;  /* 0x00000005ff005c19 */ /* 0x000fc80008011603 */
[----:B------:R-:W-:Y:S01]  /*b9d0*/  LOP3.LUT R0, RZ, R0, RZ, 0x33, !PT ;  /* 0x00000000ff007212 */ /* 0x000fe200078e33ff */
[----:B------:R-:W-:Y:S06]  /*b9e0*/  BRA `(.L_x_5907) ;  /* 0x0000000000187947 */ /* 0x000fec0003800000 */
.L_x_5906:
[----:B------:R-:W-:-:S06]  /*b9f0*/  UISETP.NE.AND UP0, UPT, UR41, 0x1, UPT ;  /* 0x000000012900788c */ /* 0x000fcc000bf05270 */
[----:B------:R-:W-:-:S05]  /*ba00*/  PLOP3.LUT P5, PT, PT, PT, UP0, 0x80, 0x0 ;  /* 0x000000000000781c */ /* 0x000fca0003faf008 */
[----:B------:R-:W-:-:S08]  /*ba10*/  @UP0 ULDC.64 UR4, c[0x0][0x9e8] ;  /* 0x00027a0000040ab9 */ /* 0x000fd00000000a00 */
[----:B------:R-:W-:Y:S01]  /*ba20*/  @P5 IMAD.HI.U32 R3, R0, UR4, RZ ;  /* 0x0000000400035c27 */ /* 0x000fe2000f8e00ff */
[----:B------:R-:W-:-:S13]  /*ba30*/  PLOP3.LUT P5, PT, PT, PT, UP0, 0x80, 0x0 ;  /* 0x000000000000781c */ /* 0x000fda0003faf008 */
[----:B------:R-:W-:-:S07]  /*ba40*/  @P5 SHF.R.U32.HI R0, RZ, UR5, R3 ;  /* 0x00000005ff005c19 */ /* 0x000fce0008011603 */
.L_x_5907:
[----:B------:R-:W-:Y:S05]  /*ba50*/  BSYNC B0 ;  /* 0x0000000000007941 */ /* 0x000fea0003800000 */
.L_x_5905:
[----:B------:R-:W-:-:S04]  /*ba60*/  IMAD R3, R0, UR41, -R57 ;  /* 0x0000002900037c24 */ /* 0x000fc8000f8e0a39 */
[----:B------:R-:W-:-:S05]  /*ba70*/  IMAD.IADD R0, R3, 0x1, -R188 ;  /* 0x0000000103007824 */ /* 0x000fca00078e0abc */
[----:B------:R-:W-:Y:S02]  /*ba80*/  VIMNMX R29, R29, R0, !PT ;  /* 0x000000001d1d7248 */ /* 0x000fe40007fe0100 */
[----:B------:R-:W-:-:S07]  /*ba90*/  VIADDMNMX R25, R0, UR41, R25, PT ;  /* 0x0000002900197c46 */ /* 0x000fce000b800119 */
.L_x_5904:
[C---:B------:R-:W-:Y:S01]  /*baa0*/  ISETP.GT.AND P1, PT, R29.reuse, 0x1, !P1 ;  /* 0x000000011d00780c */ /* 0x040fe20004f24270 */
[----:B------:R-:W-:Y:S01]  /*bab0*/  ULDC UR4, c[0x0][0x988] ;  /* 0x0002620000047ab9 */ /* 0x000fe20000000800 */
[----:B------:R-:W-:Y:S01]  /*bac0*/  BAR.SYNC.DEFER_BLOCKING 0xf, 0x100 ;  /* 0x03c4000000007b1d */ /* 0x000fe20000010000 */
        /* <DEDUP_REMOVED lines=35> */
[----:B------:R-:W-:Y:S02]  /*bd00*/  ISETP.NE.AND P2, PT, R71, RZ, PT ;  /* 0x000000ff4700720c */ /* 0x000fe40003f45270 */
[----:B------:R-:W-:Y:S02]  /*bd10*/  ISETP.LT.OR P1, PT, R25, 0x1a, P1 ;  /* 0x0000001a1900780c */ /* 0x000fe40000f21670 */
[----:B------:R-:W-:Y:S02]  /*bd20*/  FMNMX.FTZ R3, R14, R3, !PT ;  /* 0x000000030e037209 */ /* 0x000fe40007810000 */
[----:B------:R-:W-:Y:S02]  /*bd30*/  FSEL R24, R39, -INF , !P1 ;  /* 0xff80000027187808 */ /* 0x000fe40004800000 */
[----:B------:R-:W-:Y:S02]  /*bd40*/  ISETP.NE.AND P1, PT, R37, RZ, PT ;  /* 0x000000ff2500720c */ /* 0x000fe40003f25270 */
[----:B------:R-:W-:-:S02]  /*bd50*/  FMNMX.FTZ R3, R52, R3, !PT ;  /* 0x0000000334037209 */ /* 0x000fc40007810000 */
[----:B------:R-:W-:Y:S02]  /*bd60*/  ISETP.GT.AND P1, PT, R29, 0x20, !P1 ;  /* 0x000000201d00780c */ /* 0x000fe40004f24270 */
[----:B------:R-:W-:Y:S02]  /*bd70*/  ISETP.NE.AND P5, PT, R7, RZ, PT ;  /* 0x000000ff0700720c */ /* 0x000fe40003fa5270 */
[----:B------:R-:W-:Y:S02]  /*bd80*/  ISETP.LT.OR P1, PT, R25, 0x21, P1 ;  /* 0x000000211900780c */ /* 0x000fe40000f21670 */
[----:B------:R-:W-:Y:S02]  /*bd90*/  FMNMX.FTZ R7, R32, R3, !PT ;  /* 0x0000000320077209 */ /* 0x000fe40007810000 */
[----:B------:R-:W-:Y:S02]  /*bda0*/  FSEL R42, R42, -INF , !P1 ;  /* 0xff8000002a2a7808 */ /* 0x000fe40004800000 */
[----:B------:R-:W-:Y:S01]  /*bdb0*/  ISETP.GT.AND P1, PT, R29, 0x21, !P2 ;  /* 0x000000211d00780c */ /* 0x000fe20005724270 */
[----:B------:R-:W2:Y:S01]  /*bdc0*/  SHFL.BFLY PT, R6, R7, 0x2, 0x1f ;  /* 0x0c401f0007067f89 */ /* 0x000ea200000e0000 */
[----:B------:R-:W-:-:S02]  /*bdd0*/  ISETP.NE.AND P2, PT, R73, RZ, PT ;  /* 0x000000ff4900720c */ /* 0x000fc40003f45270 */
[----:B------:R-:W-:Y:S02]  /*bde0*/  ISETP.LT.OR P1, PT, R25, 0x22, P1 ;  /* 0x000000221900780c */ /* 0x000fe40000f21670 */
[----:B------:R-:W-:Y:S02]  /*bdf0*/  ISETP.GT.AND P3, PT, R29, 0x31, !P3 ;  /* 0x000000311d00780c */ /* 0x000fe40005f64270 */
[----:B------:R-:W-:Y:S02]  /*be00*/  FSEL R28, R43, -INF , !P1 ;  /* 0xff8000002b1c7808 */ /* 0x000fe40004800000 */
[----:B------:R-:W-:Y:S02]  /*be10*/  ISETP.NE.AND P1, PT, R41, RZ, PT ;  /* 0x000000ff2900720c */ /* 0x000fe40003f25270 */
[C---:B------:R-:W-:Y:S02]  /*be20*/  ISETP.GT.AND P4, PT, R29.reuse, 0x38, !P4 ;  /* 0x000000381d00780c */ /* 0x040fe40006784270 */
[----:B------:R-:W-:-:S02]  /*be30*/  ISETP.GT.AND P1, PT, R29, 0x28, !P1 ;  /* 0x000000281d00780c */ /* 0x000fc40004f24270 */
[C---:B------:R-:W-:Y:S02]  /*be40*/  ISETP.LT.OR P3, PT, R25.reuse, 0x32, P3 ;  /* 0x000000321900780c */ /* 0x040fe40001f61670 */
[----:B------:R-:W-:Y:S02]  /*be50*/  ISETP.LT.OR P1, PT, R25, 0x29, P1 ;  /* 0x000000291900780c */ /* 0x000fe40000f21670 */
[C---:B------:R-:W-:Y:S02]  /*be60*/  ISETP.GT.AND P6, PT, R29.reuse, 0x39, !P6 ;  /* 0x000000391d00780c */ /* 0x040fe400077c4270 */
[----:B------:R-:W-:Y:S02]  /*be70*/  FSEL R46, R46, -INF , !P1 ;  /* 0xff8000002e2e7808 */ /* 0x000fe40004800000 */
[----:B------:R-:W-:Y:S02]  /*be80*/  ISETP.GT.AND P1, PT, R29, RZ, !P5 ;  /* 0x000000ff1d00720c */ /* 0x000fe40006f24270 */
[----:B--2---:R-:W-:-:S02]  /*be90*/  FMNMX.FTZ R27, R7, R6, !PT ;  /* 0x00000006071b7209 */ /* 0x004fc40007810000 */
[----:B------:R-:W-:Y:S02]  /*bea0*/  ISETP.LT.OR P1, PT, R25, 0x1, P1 ;  /* 0x000000011900780c */ /* 0x000fe40000f21670 */
[----:B------:R-:W-:Y:S01]  /*beb0*/  ISETP.NE.AND P5, PT, R45, RZ, PT ;  /* 0x000000ff2d00720c */ /* 0x000fe20003fa5270 */
[----:B------:R-:W2:Y:S01]  /*bec0*/  SHFL.BFLY PT, R6, R27, 0x1, 0x1f ;  /* 0x0c201f001b067f89 */ /* 0x000ea200000e0000 */
[----:B------:R-:W-:Y:S02]  /*bed0*/  FSEL R26, R26, -INF , !P1 ;  /* 0xff8000001a1a7808 */ /* 0x000fe40004800000 */
[----:B------:R-:W-:Y:S02]  /*bee0*/  ISETP.GT.AND P1, PT, R29, 0x29, !P2 ;  /* 0x000000291d00780c */ /* 0x000fe40005724270 */
[----:B------:R-:W-:Y:S02]  /*bef0*/  FMNMX.FTZ R3, R26, R62, !PT ;  /* 0x0000003e1a037209 */ /* 0x000fe40007810000 */
[----:B------:R-:W-:-:S02]  /*bf00*/  MOV R7, UR4 ;  /* 0x0000000400077c02 */ /* 0x000fc40008000f00 */
[----:B------:R-:W-:Y:S02]  /*bf10*/  FMNMX.FTZ R3, R40, R3, !PT ;  /* 0x0000000328037209 */ /* 0x000fe40007810000 */
[----:B------:R-:W-:Y:S02]  /*bf20*/  ISETP.LT.OR P1, PT, R25, 0x2a, P1 ;  /* 0x0000002a1900780c */ /* 0x000fe40000f21670 */
[----:B------:R-:W-:Y:S02]  /*bf30*/  FMNMX.FTZ R3, R30, R3, !PT ;  /* 0x000000031e037209 */ /* 0x000fe40007810000 */
[----:B------:R-:W-:Y:S02]  /*bf40*/  ISETP.GT.AND P2, PT, R29, 0x30, !P5 ;  /* 0x000000301d00780c */ /* 0x000fe40006f44270 */
[----:B------:R-:W-:Y:S02]  /*bf50*/  FMNMX.FTZ R3, R34, R3, !PT ;  /* 0x0000000322037209 */ /* 0x000fe40007810000 */
[----:B------:R-:W-:-:S02]  /*bf60*/  FSEL R76, R47, -INF , !P1 ;  /* 0xff8000002f4c7808 */ /* 0x000fc40004800000 */
[----:B------:R-:W-:Y:S02]  /*bf70*/  FMNMX.FTZ R3, R0, R3, !PT ;  /* 0x0000000300037209 */ /* 0x000fe40007810000 */
[----:B------:R-:W-:Y:S02]  /*bf80*/  ISETP.LT.OR P2, PT, R25, 0x31, P2 ;  /* 0x000000311900780c */ /* 0x000fe40001741670 */
[----:B------:R-:W-:Y:S02]  /*bf90*/  FMNMX.FTZ R3, R38, R3, !PT ;  /* 0x0000000326037209 */ /* 0x000fe40007810000 */
[----:B--2---:R-:W-:Y:S02]  /*bfa0*/  FMNMX.FTZ R6, R27, R6, !PT ;  /* 0x000000061b067209 */ /* 0x004fe40007810000 */
[----:B------:R-:W-:Y:S02]  /*bfb0*/  FMNMX.FTZ R3, R24, R3, !PT ;  /* 0x0000000318037209 */ /* 0x000fe40007810000 */
[C---:B------:R-:W-:Y:S01]  /*bfc0*/  FSETP.NEU.FTZ.AND P1, PT, R6.reuse, -INF , PT ;  /* 0xff8000000600780b */ /* 0x040fe20003f3d000 */
[----:B------:R-:W-:Y:S01]  /*bfd0*/  FMUL.FTZ R27, R6, R7 ;  /* 0x00000007061b7220 */ /* 0x000fe20000410000 */
[----:B------:R-:W-:-:S02]  /*bfe0*/  FMNMX.FTZ R3, R42, R3, !PT ;  /* 0x000000032a037209 */ /* 0x000fc40007810000 */
[----:B------:R-:W-:Y:S02]  /*bff0*/  FSEL R50, R50, -INF , !P2 ;  /* 0xff80000032327808 */ /* 0x000fe40005000000 */
        /* <DEDUP_REMOVED lines=11> */
[----:B------:R-:W-:Y:S01]  /*c0b0*/  ISETP.LT.OR P6, PT, R25, 0x3a, P6 ;  /* 0x0000003a1900780c */ /* 0x000fe200037c1670 */
[--C-:B------:R-:W-:Y:S01]  /*c0c0*/  FFMA.FTZ R25, R72, R7, -R27.reuse ;  /* 0x0000000748197223 */ /* 0x100fe2000001081b */
[----:B------:R-:W-:Y:S01]  /*c0d0*/  FSEL R54, R54, -INF , !P4 ;  /* 0xff80000036367808 */ /* 0x000fe20006000000 */
[----:B------:R-:W-:Y:S01]  /*c0e0*/  MUFU.EX2 R29, R29 ;  /* 0x0000001d001d7308 */ /* 0x000fe20000000800 */
[----:B------:R-:W-:Y:S01]  /*c0f0*/  FMNMX.FTZ R3, R78, R3, !PT ;  /* 0x000000034e037209 */ /* 0x000fe20007810000 */
[-CC-:B------:R-:W-:Y:S01]  /*c100*/  FFMA.FTZ R70, R70, R7.reuse, -R27.reuse ;  /* 0x0000000746467223 */ /* 0x180fe2000001081b */
[----:B------:R-:W-:Y:S01]  /*c110*/  FSEL R80, R55, -INF , !P6 ;  /* 0xff80000037507808 */ /* 0x000fe20007000000 */
        /* <DEDUP_REMOVED lines=8> */
[-CC-:B------:R-:W-:Y:S01]  /*c1a0*/  FFMA.FTZ R44, R44, R7.reuse, -R27.reuse ;  /* 0x000000072c2c7223 */ /* 0x180fe2000001081b */
[-CC-:B------:R-:W-:Y:S01]  /*c1b0*/  FFMA.FTZ R36, R36, R7.reuse, -R27.reuse ;  /* 0x0000000724247223 */ /* 0x180fe2000001081b */
[----:B------:R-:W3:Y:S01]  /*c1c0*/  SHFL.BFLY PT, R72, R3, 0x2, 0x1f ;  /* 0x0c401f0003487f89 */ /* 0x000ee200000e0000 */
[-CC-:B------:R-:W-:Y:S01]  /*c1d0*/  FFMA.FTZ R48, R48, R7.reuse, -R27.reuse ;  /* 0x0000000730307223 */ /* 0x180fe2000001081b */
[----:B------:R-:W-:Y:S01]  /*c1e0*/  MUFU.EX2 R74, R74 ;  /* 0x0000004a004a7308 */ /* 0x000fe20000000800 */
[-CC-:B------:R-:W-:Y:S01]  /*c1f0*/  FFMA.FTZ R52, R52, R7.reuse, -R27.reuse ;  /* 0x0000000734347223 */ /* 0x180fe2000001081b */
[----:B------:R-:W-:-:S06]  /*c200*/  FFMA.FTZ R27, R32, R7, -R27 ;  /* 0x00000007201b7223 */ /* 0x000fcc000001081b */
[----:B------:R-:W4:Y:S01]  /*c210*/  MUFU.EX2 R25, R25 ;  /* 0x0000001900197308 */ /* 0x000f220000000800 */
[----:B--2---:R-:W-:Y:S01]  /*c220*/  FADD.FTZ R43, R29, R164 ;  /* 0x000000a41d2b7221 */ /* 0x004fe20000010000 */
[----:B------:R-:W-:-:S06]  /*c230*/  F2FP.F16.F32.PACK_AB R164, R164, R29 ;  /* 0x0000001da4a4723e */ /* 0x000fcc00000000ff */
[----:B------:R-:W-:Y:S01]  /*c240*/  MUFU.EX2 R70, R70 ;  /* 0x0000004600467308 */ /* 0x000fe20000000800 */
[----:B---3--:R-:W-:-:S07]  /*c250*/  FMNMX.FTZ R72, R3, R72, !PT ;  /* 0x0000004803487209 */ /* 0x008fce0007810000 */
[----:B------:R-:W2:Y:S01]  /*c260*/  MUFU.EX2 R31, R68 ;  /* 0x00000044001f7308 */ /* 0x000ea20000000800 */
[----:B----4-:R-:W-:Y:S01]  /*c270*/  F2FP.F16.F32.PACK_AB R166, R25, R74 ;  /* 0x0000004a19a6723e */ /* 0x010fe200000000ff */
[----:B------:R-:W3:Y:S06]  /*c280*/  SHFL.BFLY PT, R3, R72, 0x1, 0x1f ;  /* 0x0c201f0048037f89 */ /* 0x000eec00000e0000 */
[----:B------:R-:W-:Y:S08]  /*c290*/  MUFU.EX2 R66, R66 ;  /* 0x0000004200427308 */ /* 0x000ff00000000800 */
[----:B------:R-:W4:Y:S01]  /*c2a0*/  MUFU.EX2 R33, R64 ;  /* 0x0000004000217308 */ /* 0x000f220000000800 */
[----:B--2---:R-:W-:-:S07]  /*c2b0*/  F2FP.F16.F32.PACK_AB R160, R31, R70 ;  /* 0x000000461fa0723e */ /* 0x004fce00000000ff */
[----:B------:R-:W-:Y:S01]  /*c2c0*/  MUFU.EX2 R60, R60 ;  /* 0x0000003c003c7308 */ /* 0x000fe20000000800 */
[----:B---3--:R-:W-:-:S04]  /*c2d0*/  FMNMX.FTZ R14, R72, R3, !PT ;  /* 0x00000003480e7209 */ /* 0x008fc80007810000 */
[C---:B------:R-:W-:Y:S01]  /*c2e0*/  FSETP.NEU.FTZ.AND P1, PT, R14.reuse, -INF , PT ;  /* 0xff8000000e00780b */ /* 0x040fe20003f3d000 */
[----:B------:R-:W-:Y:S02]  /*c2f0*/  FMUL.FTZ R3, R14, R7 ;  /* 0x000000070e037220 */ /* 0x000fe40000410000 */
[----:B------:R-:W2:Y:S01]  /*c300*/  MUFU.EX2 R35, R58 ;  /* 0x0000003a00237308 */ /* 0x000ea20000000800 */
[----:B----4-:R-:W-:Y:S02]  /*c310*/  F2FP.F16.F32.PACK_AB R162, R33, R66 ;  /* 0x0000004221a2723e */ /* 0x010fe400000000ff */
        /* <DEDUP_REMOVED lines=19> */
[----:B------:R-:W-:Y:S01]  /*c450*/  FFMA.FTZ R3, R80, R7, -R3 ;  /* 0x0000000750037223 */ /* 0x000fe20000010803 */
[----:B--2---:R-:W-:-:S05]  /*c460*/  F2FP.F16.F32.PACK_AB R156, R35, R60 ;  /* 0x0000003c239c723e */ /* 0x004fca00000000ff */
[----:B------:R-:W2:Y:S08]  /*c470*/  MUFU.EX2 R40, R40 ;  /* 0x0000002800287308 */ /* 0x000eb00000000800 */
[----:B------:R-:W4:Y:S08]  /*c480*/  MUFU.EX2 R167, R30 ;  /* 0x0000001e00a77308 */ /* 0x000f300000000800 */
[----:B------:R-:W5:Y:S08]  /*c490*/  MUFU.EX2 R34, R34 ;  /* 0x0000002200227308 */ /* 0x000f700000000800 */
[----:B------:R0:W1:Y:S08]  /*c4a0*/  MUFU.EX2 R161, R0 ;  /* 0x0000000000a17308 */ /* 0x0000700000000800 */
[----:B------:R-:W1:Y:S01]  /*c4b0*/  MUFU.EX2 R38, R38 ;  /* 0x0000002600267308 */ /* 0x000e620000000800 */
[----:B0-----:R-:W-:Y:S01]  /*c4c0*/  FADD.FTZ R0, R74, R43 ;  /* 0x0000002b4a007221 */ /* 0x001fe20000010000 */
[----:B---3--:R-:W-:Y:S01]  /*c4d0*/  FADD.FTZ R43, R26, R165 ;  /* 0x000000a51a2b7221 */ /* 0x008fe20000010000 */
[----:B------:R-:W-:-:S02]  /*c4e0*/  F2FP.F16.F32.PACK_AB R165, R165, R26 ;  /* 0x0000001aa5a5723e */ /* 0x000fc400000000ff */
[----:B------:R-:W-:Y:S01]  /*c4f0*/  FADD.FTZ R45, R25, R0 ;  /* 0x00000000192d7221 */ /* 0x000fe20000010000 */
[----:B--2---:R-:W-:Y:S02]  /*c500*/  FADD.FTZ R0, R40, R43 ;  /* 0x0000002b28007221 */ /* 0x004fe40000010000 */
[----:B------:R0:W2:Y:S08]  /*c510*/  MUFU.EX2 R163, R24 ;  /* 0x0000001800a37308 */ /* 0x0000b00000000800 */
[----:B------:R-:W3:Y:S01]  /*c520*/  MUFU.EX2 R42, R42 ;  /* 0x0000002a002a7308 */ /* 0x000ee20000000800 */
[----:B0-----:R-:W-:Y:S01]  /*c530*/  FADD.FTZ R24, R70, R45 ;  /* 0x0000002d46187221 */ /* 0x001fe20000010000 */
[C---:B----4-:R-:W-:Y:S01]  /*c540*/  FADD.FTZ R45, R167.reuse, R0 ;  /* 0x00000000a72d7221 */ /* 0x050fe20000010000 */
[----:B------:R-:W-:-:S02]  /*c550*/  F2FP.F16.F32.PACK_AB R167, R167, R40 ;  /* 0x00000028a7a7723e */ /* 0x000fc400000000ff */
[----:B------:R-:W-:Y:S01]  /*c560*/  FADD.FTZ R47, R31, R24 ;  /* 0x000000181f2f7221 */ /* 0x000fe20000010000 */
[----:B-----5:R-:W-:Y:S02]  /*c570*/  FADD.FTZ R0, R34, R45 ;  /* 0x0000002d22007221 */ /* 0x020fe40000010000 */
[----:B------:R-:W0:Y:S01]  /*c580*/  MUFU.EX2 R157, R28 ;  /* 0x0000001c009d7308 */ /* 0x000e220000000800 */
[----:B------:R-:W-:Y:S01]  /*c590*/  FADD.FTZ R24, R66, R47 ;  /* 0x0000002f42187221 */ /* 0x000fe20000010000 */
[C---:B-1----:R-:W-:Y:S01]  /*c5a0*/  FADD.FTZ R29, R161.reuse, R0 ;  /* 0x00000000a11d7221 */ /* 0x042fe20000010000 */
[----:B------:R-:W-:Y:S01]  /*c5b0*/  F2FP.F16.F32.PACK_AB R161, R161, R34 ;  /* 0x00000022a1a1723e */ /* 0x000fe200000000ff */
[----:B------:R1:W-:Y:S01]  /*c5c0*/  STSM.16.M88.4 [R202+0x26800], R164 ;  /* 0x026800a4ca007844 */ /* 0x0003e20000000200 */
[----:B------:R-:W-:Y:S01]  /*c5d0*/  FADD.FTZ R45, R33, R24 ;  /* 0x00000018212d7221 */ /* 0x000fe20000010000 */
[----:B------:R-:W-:Y:S02]  /*c5e0*/  FADD.FTZ R0, R38, R29 ;  /* 0x0000001d26007221 */ /* 0x000fe40000010000 */
[----:B------:R-:W4:Y:S01]  /*c5f0*/  MUFU.EX2 R46, R46 ;  /* 0x0000002e002e7308 */ /* 0x000f220000000800 */
[----:B------:R-:W-:Y:S01]  /*c600*/  FADD.FTZ R24, R60, R45 ;  /* 0x0000002d3c187221 */ /* 0x000fe20000010000 */
[C---:B--2---:R-:W-:Y:S01]  /*c610*/  FADD.FTZ R29, R163.reuse, R0 ;  /* 0x00000000a31d7221 */ /* 0x044fe20000010000 */
[----:B------:R-:W-:-:S02]  /*c620*/  F2FP.F16.F32.PACK_AB R163, R163, R38 ;  /* 0x00000026a3a3723e */ /* 0x000fc400000000ff */
[----:B------:R-:W-:Y:S01]  /*c630*/  FADD.FTZ R31, R35, R24 ;  /* 0x00000018231f7221 */ /* 0x000fe20000010000 */
[----:B---3--:R-:W-:Y:S02]  /*c640*/  FADD.FTZ R0, R42, R29 ;  /* 0x0000001d2a007221 */ /* 0x008fe40000010000 */
[----:B------:R-:W2:Y:S01]  /*c650*/  MUFU.EX2 R37, R36 ;  /* 0x0000002400257308 */ /* 0x000ea20000000800 */
[----:B------:R1:W-:Y:S01]  /*c660*/  STSM.16.M88.4 [R205], R160 ;  /* 0x000000a0cd007844 */ /* 0x0003e20000000200 */
[C---:B0-----:R-:W-:Y:S01]  /*c670*/  FADD.FTZ R29, R157.reuse, R0 ;  /* 0x000000009d1d7221 */ /* 0x041fe20000010000 */
[----:B------:R-:W-:Y:S01]  /*c680*/  FADD.FTZ R0, R44, R31 ;  /* 0x0000001f2c007221 */ /* 0x000fe20000010000 */
[----:B------:R-:W-:-:S04]  /*c690*/  F2FP.F16.F32.PACK_AB R157, R157, R42 ;  /* 0x0000002a9d9d723e */ /* 0x000fc800000000ff */
[----:B------:R-:W0:Y:S01]  /*c6a0*/  MUFU.EX2 R41, R76 ;  /* 0x0000004c00297308 */ /* 0x000e220000000800 */
[----:B----4-:R-:W-:-:S07]  /*c6b0*/  FADD.FTZ R24, R46, R29 ;  /* 0x0000001d2e187221 */ /* 0x010fce0000010000 */
[----:B------:R-:W-:Y:S01]  /*c6c0*/  MUFU.EX2 R48, R48 ;  /* 0x0000003000307308 */ /* 0x000fe20000000800 */
[C---:B--2---:R-:W-:Y:S01]  /*c6d0*/  F2FP.F16.F32.PACK_AB R158, R37.reuse, R44 ;  /* 0x0000002c259e723e */ /* 0x044fe200000000ff */
[----:B------:R-:W-:-:S06]  /*c6e0*/  FADD.FTZ R37, R37, R0 ;  /* 0x0000000025257221 */ /* 0x000fcc0000010000 */
[----:B------:R-:W2:Y:S01]  /*c6f0*/  MUFU.EX2 R39, R39 ;  /* 0x0000002700277308 */ /* 0x000ea20000000800 */
[C---:B0-----:R-:W-:Y:S01]  /*c700*/  F2FP.F16.F32.PACK_AB R159, R41.reuse, R46 ;  /* 0x0000002e299f723e */ /* 0x041fe200000000ff */
[----:B------:R-:W-:-:S04]  /*c710*/  FADD.FTZ R41, R41, R24 ;  /* 0x0000001829297221 */ /* 0x000fc80000010000 */
[----:B------:R1:W-:Y:S02]  /*c720*/  STSM.16.M88.4 [R203], R156 ;  /* 0x0000009ccb007844 */ /* 0x0003e40000000200 */
        /* <DEDUP_REMOVED lines=11> */
[----:B------:R3:W4:Y:S01]  /*c7e0*/  MUFU.EX2 R25, R3 ;  /* 0x0000000300197308 */ /* 0x0007220000000800 */
[----:B--2---:R-:W-:Y:S01]  /*c7f0*/  F2FP.F16.F32.PACK_AB R154, R27, R52 ;  /* 0x000000341b9a723e */ /* 0x004fe200000000ff */
[----:B------:R-:W-:Y:S01]  /*c800*/  FADD.FTZ R52, R52, R39 ;  /* 0x0000002734347221 */ /* 0x000fe20000010000 */
[----:B0-----:R-:W-:-:S03]  /*c810*/  FADD.FTZ R0, R54, R43 ;  /* 0x0000002b36007221 */ /* 0x001fc60000010000 */
[----:B---3--:R-:W-:Y:S01]  /*c820*/  FADD.FTZ R3, R27, R52 ;  /* 0x000000341b037221 */ /* 0x008fe20000010000 */
[C---:B----4-:R-:W-:Y:S01]  /*c830*/  F2FP.F16.F32.PACK_AB R155, R25.reuse, R54 ;  /* 0x00000036199b723e */ /* 0x050fe200000000ff */
[----:B------:R-:W-:-:S04]  /*c840*/  FADD.FTZ R0, R25, R0 ;  /* 0x0000000019007221 */ /* 0x000fc80000010000 */
[----:B------:R1:W-:Y:S01]  /*c850*/  STSM.16.M88.4 [R204], R152 ;  /* 0x00000098cc007844 */ /* 0x0003e20000000200 */
[----:B------:R-:W-:Y:S05]  /*c860*/  @!P0 BRA `(.L_x_5908) ;  /* 0x0000000000048947 */ /* 0x000fea0003800000 */
[----:B------:R-:W-:Y:S01]  /*c870*/  BPT.TRAP 0x1 ;  /* 0x000000040000795c */ /* 0x000fe20000300000 */
.L_x_5908:
[----:B------:R0:W2:Y:S01]  /*c880*/  SYNCS.PHASECHK.TRANS64.TRYWAIT P1, [R15+URZ+0x28c50], R56 ;  /* 0x028c50380f0075a7 */ /* 0x0000a2000802017f */
[----:B------:R-:W-:Y:S05]  /*c890*/  @!P0 BRA `(.L_x_5909) ;  /* 0x0000000000048947 */ /* 0x000fea0003800000 */
[----:B------:R-:W-:Y:S01]  /*c8a0*/  BPT.TRAP 0x1 ;  /* 0x000000040000795c */ /* 0x000fe20000300000 */
.L_x_5909:
[----:B------:R-:W-:Y:S01]  /*c8b0*/  ULDC UR44, c[0x0][0x9e4] ;  /* 0x00027900002c7ab9 */ /* 0x000fe20000000800 */
[----:B------:R-:W-:Y:S01]  /*c8c0*/  ULDC UR45, c[0x0][0x9dc] ;  /* 0x00027700002d7ab9 */ /* 0x000fe20000000800 */
[----:B------:R-:W-:Y:S01]  /*c8d0*/  ULDC UR38, c[0x0][0x988] ;  /* 0x0002620000267ab9 */ /* 0x000fe20000000800 */
[----:B------:R-:W-:Y:S01]  /*c8e0*/  ULDC UR46, c[0x0][0x9e0] ;  /* 0x00027800002e7ab9 */ /* 0x000fe20000000800 */
[----:B------:R-:W-:Y:S01]  /*c8f0*/  BSSY B0, `(.L_x_5910) ;  /* 0x0000006000007945 */ /* 0x000fe20003800000 */
[----:B------:R-:W-:Y:S02]  /*c900*/  IMAD R24, R18, 0x1000, R197 ;  /* 0x0000100012187824 */ /* 0x000fe400078e02c5 */
[----:B------:R-:W-:Y:S01]  /*c910*/  IMAD.MOV.U32 R25, RZ, RZ, 0x40000040 ;  /* 0x40000040ff197424 */ /* 0x000fe200078e00ff */
[----:B--2---:R-:W-:Y:S06]  /*c920*/  @P1 BRA `(.L_x_5911) ;  /* 0x0000000000081947 */ /* 0x004fec0003800000 */
[----:B------:R-:W2:Y:S02]  /*c930*/  SYNCS.PHASECHK.TRANS64.TRYWAIT P1, [R15+URZ+0x28c50], R56 ;  /* 0x028c50380f0075a7 */ /* 0x000ea4000802017f */
[----:B--2---:R-:W-:Y:S05]  /*c940*/  @!P1 BRA `(.L_x_5912) ;  /* 0x0000013800009947 */ /* 0x004fea0003800000 */
.L_x_5911:
[----:B------:R-:W-:Y:S05]  /*c950*/  BSYNC B0 ;  /* 0x0000000000007941 */ /* 0x000fea0003800000 */
.L_x_5910:
[C---:B------:R-:W-:Y:S01]  /*c960*/  R2UR UR6, R24.reuse ;  /* 0x00000000180672ca */ /* 0x040fe200000e0000 */
[C---:B------:R-:W-:Y:S01]  /*c970*/  VIADD R26, R24.reuse, 0x80 ;  /* 0x00000080181a7836 */ /* 0x040fe20000000000 */
[----:B------:R-:W-:Y:S01]  /*c980*/  R2UR UR7, R25 ;  /* 0x00000000190772ca */ /* 0x000fe200000e0000 */
[C---:B------:R-:W-:Y:S02]  /*c990*/  VIADD R28, R24.reuse, 0x100 ;  /* 0x00000100181c7836 */ /* 0x040fe40000000000 */
[----:B------:R-:W-:Y:S01]  /*c9a0*/  VIADD R24, R24, 0x180 ;  /* 0x0000018018187836 */ /* 0x000fe20000000000 */
[----:B------:R-:W-:Y:S01]  /*c9b0*/  R2UR UR10, R26 ;  /* 0x000000001a0a72ca */ /* 0x000fe200000e0000 */
[----:B------:R-:W-:Y:S01]  /*c9c0*/  IMAD.MOV.U32 R27, RZ, RZ, 0x40000040 ;  /* 0x40000040ff1b7424 */ /* 0x000fe200078e00ff */
[----:B------:R-:W-:Y:S01]  /*c9d0*/  R2UR UR14, R28 ;  /* 0x000000001c0e72ca */ /* 0x000fe200000e0000 */
[----:B------:R-:W-:Y:S01]  /*c9e0*/  IMAD.MOV.U32 R29, RZ, RZ, 0x40000040 ;  /* 0x40000040ff1d7424 */ /* 0x000fe200078e00ff */
[----:B------:R-:W-:Y:S01]  /*c9f0*/  R2UR UR18, R24 ;  /* 0x00000000181272ca */ /* 0x000fe200000e0000 */
[----:B------:R-:W-:Y:S01]  /*ca00*/  IMAD.MOV.U32 R25, RZ, RZ, 0x40000040 ;  /* 0x40000040ff197424 */ /* 0x000fe200078e00ff */
[----:B------:R-:W-:-:S02]  /*ca10*/  R2UR UR11, R27 ;  /* 0x000000001b0b72ca */ /* 0x000fc400000e0000 */
[----:B------:R-:W-:Y:S02]  /*ca20*/  R2UR UR15, R29 ;  /* 0x000000001d0f72ca */ /* 0x000fe400000e0000 */
[----:B------:R-:W-:Y:S02]  /*ca30*/  R2UR UR19, R25 ;  /* 0x00000000191372ca */ /* 0x000fe400000e0000 */
[----:B0-2---:R-:W-:-:S06]  /*ca40*/  WARPGROUP.ARRIVE ;  /* 0x00000000000079c5 */ /* 0x005fcc0000000000 */
        /* <DEDUP_REMOVED lines=24> */
.L_x_5913:
[----:B-1----:R-:W0:Y:S01]  /*cbd0*/  LDC R152, c[0x0][0x448] ;  /* 0x00011200ff987b82 */ /* 0x002e220000000800 */
[----:B------:R-:W-:Y:S01]  /*cbe0*/  VIADD R15, R15, 0x28c60 ;  /* 0x00028c600f0f7836 */ /* 0x000fe20000000000 */
[----:B------:R-:W-:Y:S01]  /*cbf0*/  UISETP.NE.AND UP0, UPT, UR47, URZ, UPT ;  /* 0x0000003f2f00728c */ /* 0x000fe2000bf05270 */
[----:B------:R-:W-:-:S03]  /*cc00*/  IMAD.MOV.U32 R153, RZ, RZ, R199 ;  /* 0x000000ffff997224 */ /* 0x000fc600078e00c7 */
[----:B------:R-:W-:-:S04]  /*cc10*/  PRMT R15, R191, 0x654, R15 ;  /* 0x00000654bf0f7816 */ /* 0x000fc8000000000f */
[----:B------:R1:W-:Y:S01]  /*cc20*/  SYNCS.ARRIVE.TRANS64.RED.A1T0 RZ, [R15+URZ], RZ ;  /* 0x000000ff0fff79a7 */ /* 0x0003e2000810043f */
[----:B0-----:R-:W-:-:S13]  /*cc30*/  ISETP.NE.AND P1, PT, R152, 0x1, PT ;  /* 0x000000019800780c */ /* 0x001fda0003f25270 */
[----:B------:R-:W0:Y:S08]  /*cc40*/  @P1 LDC R152, c[0x0][0x44c] ;  /* 0x00011300ff981b82 */ /* 0x000e300000000800 */
[----:B-1----:R-:W1:Y:S01]  /*cc50*/  @P1 LDC R15, c[0x0][0x450] ;  /* 0x00011400ff0f1b82 */ /* 0x002e620000000800 */
[----:B0-----:R-:W-:-:S05]  /*cc60*/  @P1 IMAD.HI.U32 R152, R199, R152, RZ ;  /* 0x00000098c7981227 */ /* 0x001fca00078e00ff */
[----:B-1----:R-:W-:Y:S01]  /*cc70*/  @P1 SHF.R.U32.HI R153, RZ, R15, R152 ;  /* 0x0000000fff991219 */ /* 0x002fe20000011698 */
[----:B------:R-:W-:Y:S01]  /*cc80*/  VIADD R15, R168, 0xfffffffe ;  /* 0xfffffffea80f7836 */ /* 0x000fe20000000000 */
[----:B------:R-:W-:Y:S02]  /*cc90*/  PLOP3.LUT P1, PT, PT, PT, UP0, 0x40, 0x0 ;  /* 0x000000000000781c */ /* 0x000fe40003f2e808 */
[----:B------:R-:W-:-:S05]  /*cca0*/  IADD3 R152, R153, R189, -R23 ;  /* 0x000000bd99987210 */ /* 0x000fca0007ffe817 */
[----:B------:R-:W-:-:S06]  /*ccb0*/  VIADD R153, R152, UR40 ;  /* 0x0000002898997c36 */ /* 0x000fcc0008000000 */
[----:B------:R-:W-:Y:S05]  /*ccc0*/  @P1 BRA `(.L_x_5914) ;  /* 0x0000000000541947 */ /* 0x000fea0003800000 */
[C---:B------:R-:W-:Y:S01]  /*ccd0*/  ISETP.GT.AND P1, PT, R152.reuse, RZ, PT ;  /* 0x000000ff9800720c */ /* 0x040fe20003f24270 */
[----:B------:R-:W-:Y:S01]  /*cce0*/  BSSY B0, `(.L_x_5915) ;  /* 0x0000010000007945 */ /* 0x000fe20003800000 */
[----:B------:R-:W-:-:S11]  /*ccf0*/  VIADD R154, R152, 0xffffffff ;  /* 0xffffffff989a7836 */ /* 0x000fd60000000000 */
[----:B------:R-:W-:Y:S05]  /*cd00*/  @P1 BRA `(.L_x_5916) ;  /* 0x0000000000201947 */ /* 0x000fea0003800000 */
[----:B------:R-:W-:Y:S01]  /*cd10*/  UISETP.NE.AND UP0, UPT, UR41, 0x1, UPT ;  /* 0x000000012900788c */ /* 0x000fe2000bf05270 */
[----:B------:R-:W-:-:S05]  /*cd20*/  IMAD.MOV R152, RZ, RZ, -R152 ;  /* 0x000000ffff987224 */ /* 0x000fca00078e0a98 */
[----:B------:R-:W-:-:S05]  /*cd30*/  PLOP3.LUT P1, PT, PT, PT, UP0, 0x80, 0x0 ;  /* 0x000000000000781c */ /* 0x000fca0003f2f008 */
[----:B------:R-:W-:-:S08]  /*cd40*/  @UP0 ULDC.64 UR4, c[0x0][0x9e8] ;  /* 0x00027a0000040ab9 */ /* 0x000fd00000000a00 */
[----:B------:R-:W-:-:S05]  /*cd50*/  @P1 IMAD.HI.U32 R154, R152, UR4, RZ ;  /* 0x00000004989a1c27 */ /* 0x000fca000f8e00ff */
[----:B------:R-:W-:-:S04]  /*cd60*/  @P1 SHF.R.U32.HI R152, RZ, UR5, R154 ;  /* 0x00000005ff981c19 */ /* 0x000fc8000801169a */
[----:B------:R-:W-:Y:S01]  /*cd70*/  LOP3.LUT R154, RZ, R152, RZ, 0x33, !PT ;  /* 0x00000098ff9a7212 */ /* 0x000fe200078e33ff */
[----:B------:R-:W-:Y:S06]  /*cd80*/  BRA `(.L_x_5917) ;  /* 0x0000000000147947 */ /* 0x000fec0003800000 */
.L_x_5916:
[----:B------:R-:W-:-:S06]  /*cd90*/  UISETP.NE.AND UP0, UPT, UR41, 0x1, UPT ;  /* 0x000000012900788c */ /* 0x000fcc000bf05270 */
[----:B------:R-:W-:-:S05]  /*cda0*/  PLOP3.LUT P1, PT, PT, PT, UP0, 0x80, 0x0 ;  /* 0x000000000000781c */ /* 0x000fca0003f2f008 */
[----:B------:R-:W-:-:S08]  /*cdb0*/  @UP0 ULDC.64 UR4, c[0x0][0x9e8] ;  /* 0x00027a0000040ab9 */ /* 0x000fd00000000a00 */
[----:B------:R-:W-:-:S05]  /*cdc0*/  @P1 IMAD.HI.U32 R152, R154, UR4, RZ ;  /* 0x000000049a981c27 */ /* 0x000fca000f8e00ff */
[----:B------:R-:W-:-:S07]  /*cdd0*/  @P1 SHF.R.U32.HI R154, RZ, UR5, R152 ;  /* 0x00000005ff9a1c19 */ /* 0x000fce0008011698 */
.L_x_5917:
[----:B------:R-:W-:Y:S05]  /*cde0*/  BSYNC B0 ;  /* 0x0000000000007941 */ /* 0x000fea0003800000 */
.L_x_5915:
[----:B------:R-:W-:-:S05]  /*cdf0*/  MOV R152, UR41 ;  /* 0x0000002900987c02 */ /* 0x000fca0008000f00 */
[----:B------:R-:W-:-:S05]  /*ce00*/  IMAD R152, R154, R152, UR41 ;  /* 0x000000299a987e24 */ /* 0x000fca000f8e0298 */
[----:B------:R-:W-:-:S07]  /*ce10*/  VIMNMX R153, R153, R152, PT ;  /* 0x0000009899997248 */ /* 0x000fce0003fe0100 */
.L_x_5914:
[----:B------:R-:W2:Y:S01]  /*ce20*/  LDL R154, [R1+0xc] ;  /* 0x00000c00019a7983 */ /* 0x000ea20000100800 */
[----:B------:R-:W-:Y:S01]  /*ce30*/  SHF.R.S32.HI R152, RZ, 0x1f, R153 ;  /* 0x0000001fff987819 */ /* 0x000fe20000011499 */
[----:B------:R-:W-:Y:S03]  /*ce40*/  BSSY B1, `(.L_x_5918) ;  /* 0x0000278000017945 */ /* 0x000fe60003800000 */
[----:B------:R-:W-:-:S04]  /*ce50*/  LEA.HI R152, R152, R153, RZ, 0x6 ;  /* 0x0000009998987211 */ /* 0x000fc800078f30ff */
[----:B------:R-:W-:-:S04]  /*ce60*/  SHF.R.S32.HI R152, RZ, 0x6, R152 ;  /* 0x00000006ff987819 */ /* 0x000fc80000011498 */
[----:B--2---:R-:W-:-:S04]  /*ce70*/  VIMNMX R186, R154, R152, !PT ;  /* 0x000000989aba7248 */ /* 0x004fc80007fe0100 */
[----:B------:R-:W-:-:S13]  /*ce80*/  ISETP.GE.AND P1, PT, R15, R186, PT ;  /* 0x000000ba0f00720c */ /* 0x000fda0003f26270 */
[----:B------:R-:W-:Y:S05]  /*ce90*/  @!P1 BRA `(.L_x_5919) ;  /* 0x0000002400c89947 */ /* 0x000fea0003800000 */
[----:B------:R-:W-:Y:S01]  /*cea0*/  BSSY B0, `(.L_x_5920) ;  /* 0x000026e000007945 */ /* 0x000fe20003800000 */
.L_x_5941:
[----:B------:R-:W-:-:S05]  /*ceb0*/  VIADD R187, R18, 0x1 ;  /* 0x0000000112bb7836 */ /* 0x000fca0000000000 */
[----:B------:R-:W-:-:S04]  /*cec0*/  ISETP.NE.AND P1, PT, R187, 0x2, PT ;  /* 0x00000002bb00780c */ /* 0x000fc80003f25270 */
[----:B------:R-:W-:Y:S02]  /*ced0*/  SEL R7, RZ, 0x1, P1 ;  /* 0x00000001ff077807 */ /* 0x000fe40000800000 */
[----:B------:R-:W-:Y:S02]  /*cee0*/  SEL R187, R187, RZ, P1 ;  /* 0x000000ffbbbb7207 */ /* 0x000fe40000800000 */
[----:B------:R-:W-:Y:S01]  /*cef0*/  LOP3.LUT R19, R19, R7, RZ, 0x3c, !PT ;  /* 0x0000000713137212 */ /* 0x000fe200078e3cff */
[----:B0-----:R-:W-:Y:S06]  /*cf00*/  @!P0 BRA `(.L_x_5921) ;  /* 0x0000000000048947 */ /* 0x001fec0003800000 */
[----:B------:R-:W-:Y:S01]  /*cf10*/  BPT.TRAP 0x1 ;  /* 0x000000040000795c */ /* 0x000fe20000300000 */
.L_x_5921:
[----:B------:R-:W-:Y:S01]  /*cf20*/  IMAD R209, R187, 0x8, R2 ;  /* 0x00000008bbd17824 */ /* 0x000fe200078e0202 */
[----:B------:R-:W-:-:S04]  /*cf30*/  SHF.L.U32 R210, R19, 0x1f, RZ ;  /* 0x0000001f13d27819 */ /* 0x000fc800000006ff */
[----:B------:R0:W1:Y:S01]  /*cf40*/  SYNCS.PHASECHK.TRANS64.TRYWAIT P1, [R209+URZ+0x28c30], R210 ;  /* 0x028c30d2d10075a7 */ /* 0x000062000802017f */
[----:B------:R-:W-:Y:S05]  /*cf50*/  @!P0 BRA `(.L_x_5922) ;  /* 0x0000000000048947 */ /* 0x000fea0003800000 */
[----:B------:R-:W-:Y:S01]  /*cf60*/  BPT.TRAP 0x1 ;  /* 0x000000040000795c */ /* 0x000fe20000300000 */
.L_x_5922:
[----:B------:R-:W-:Y:S01]  /*cf70*/  BSSY B2, `(.L_x_5923) ;  /* 0x0000006000027945 */ /* 0x000fe20003800000 */
[----:B------:R-:W-:Y:S02]  /*cf80*/  IMAD R156, R187, 0x200, R21 ;  /* 0x00000200bb9c7824 */ /* 0x000fe400078e0215 */
[----:B------:R-:W-:Y:S01]  /*cf90*/  IMAD.MOV.U32 R157, RZ, RZ, 0x40000040 ;  /* 0x40000040ff9d7424 */ /* 0x000fe200078e00ff */
[----:B-1----:R-:W-:Y:S06]  /*cfa0*/  @P1 BRA `(.L_x_5924) ;  /* 0x0000000000081947 */ /* 0x002fec0003800000 */
[----:B------:R-:W1:Y:S02]  /*cfb0*/  SYNCS.PHASECHK.TRANS64.TRYWAIT P1, [R209+URZ+0x28c30], R210 ;  /* 0x028c30d2d10075a7 */ /* 0x000e64000802017f */
[----:B-1----:R-:W-:Y:S05]  /*cfc0*/  @!P1 BRA `(.L_x_5925) ;  /* 0x0000013000749947 */ /* 0x002fea0003800000 */
.L_x_5924:
[----:B------:R-:W-:Y:S05]  /*cfd0*/  BSYNC B2 ;  /* 0x0000000000027941 */ /* 0x000fea0003800000 */
.L_x_5923:
[C---:B------:R-:W-:Y:S01]  /*cfe0*/  R2UR UR6, R156.reuse ;  /* 0x000000009c0672ca */ /* 0x040fe200000e0000 */
[C---:B------:R-:W-:Y:S01]  /*cff0*/  VIADD R154, R156.reuse, 0x2 ;  /* 0x000000029c9a7836 */ /* 0x040fe20000000000 */
[----:B------:R-:W-:Y:S01]  /*d000*/  R2UR UR7, R157 ;  /* 0x000000009d0772ca */ /* 0x000fe200000e0000 */
[----:B------:R-:W-:Y:S01]  /*d010*/  VIADD R152, R156, 0x4 ;  /* 0x000000049c987836 */ /* 0x000fe20000000000 */
[----:B------:R-:W-:Y:S01]  /*d020*/  R2UR UR4, R4 ;  /* 0x00000000040472ca */ /* 0x000fe200000e0000 */
        /* <DEDUP_REMOVED lines=11> */
[----:B------:R-:W-:Y:S01]  /*d0e0*/  WARPGROUP.ARRIVE ;  /* 0x00000000000079c5 */ /* 0x000fe20000000000 */
[----:B------:R-:W-:Y:S02]  /*d0f0*/  R2UR UR8, R12 ;  /* 0x000000000c0872ca */ /* 0x000fe400000e0000 */
[----:B------:R-:W-:Y:S02]  /*d100*/  R2UR UR9, R13 ;  /* 0x000000000d0972ca */ /* 0x000fe400000e0000 */
[----:B------:R-:W-:Y:S01]  /*d110*/  R2UR UR12, R10 ;  /* 0x000000000a0c72ca */ /* 0x000fe200000e0000 */
[----:B------:R-:W-:Y:S01]  /*d120*/  HGMMA.64x64x16.F32 R152, gdesc[UR4], RZ, !UPT, gsb0 ;  /* 0x00e00000049879f0 */ /* 0x000fe2000c0008ff */
[----:B------:R-:W-:-:S02]  /*d130*/  R2UR UR13, R11 ;  /* 0x000000000b0d72ca */ /* 0x000fc400000e0000 */
        /* <DEDUP_REMOVED lines=14> */
.L_x_5926:
[----:B------:R-:W2:Y:S01]  /*d220*/  LDL R184, [R1] ;  /* 0x0000000001b87983 */ /* 0x000ea20000100800 */
[----:B------:R-:W3:Y:S02]  /*d230*/  LDC R7, c[0x0][0x448] ;  /* 0x00011200ff077b82 */ /* 0x000ee40000000800 */
[----:B---3--:R-:W-:-:S13]  /*d240*/  ISETP.NE.AND P1, PT, R7, 0x1, PT ;  /* 0x000000010700780c */ /* 0x008fda0003f25270 */
[----:B------:R-:W3:Y:S08]  /*d250*/  @P1 LDC R20, c[0x0][0x44c] ;  /* 0x00011300ff141b82 */ /* 0x000ef00000000800 */
[----:B------:R-:W4:Y:S01]  /*d260*/  @P1 LDC R7, c[0x0][0x450] ;  /* 0x00011400ff071b82 */ /* 0x000f220000000800 */
[----:B------:R-:W-:Y:S01]  /*d270*/  UISETP.NE.AND UP0, UPT, UR47, URZ, UPT ;  /* 0x0000003f2f00728c */ /* 0x000fe2000bf05270 */
[----:B--2---:R-:W-:-:S04]  /*d280*/  IMAD.IADD R224, R184, 0x1, R199 ;  /* 0x00000001b8e07824 */ /* 0x004fc800078e02c7 */
[----:B---3--:R-:W-:-:S05]  /*d290*/  @P1 IMAD.HI.U32 R20, R224, R20, RZ ;  /* 0x00000014e0141227 */ /* 0x008fca00078e00ff */
[----:B----4-:R-:W-:Y:S01]  /*d2a0*/  @P1 SHF.R.U32.HI R224, RZ, R7, R20 ;  /* 0x00000007ffe01219 */ /* 0x010fe20000011614 */
[----:B------:R-:W-:-:S04]  /*d2b0*/  VIADD R7, R209, 0x28c40 ;  /* 0x00028c40d1077836 */ /* 0x000fc80000000000 */
[----:B------:R-:W2:Y:S01]  /*d2c0*/  SHFL.IDX PT, R225, R224, RZ, 0x1c1f ;  /* 0x001c1fffe0e17589 */ /* 0x000ea200000e0000 */
[----:B------:R-:W-:-:S04]  /*d2d0*/  PRMT R7, R191, 0x654, R7 ;  /* 0x00000654bf077816 */ /* 0x000fc80000000007 */
[----:B------:R3:W-:Y:S01]  /*d2e0*/  SYNCS.ARRIVE.TRANS64.RED.A1T0 RZ, [R7+URZ], RZ ;  /* 0x000000ff07ff79a7 */ /* 0x0007e2000810043f */
[----:B------:R-:W-:Y:S01]  /*d2f0*/  PLOP3.LUT P1, PT, PT, PT, UP0, 0x40, 0x0 ;  /* 0x000000000000781c */ /* 0x000fe20003f2e808 */
[----:B------:R-:W-:Y:S02]  /*d300*/  IMAD.U32 R20, RZ, RZ, UR45 ;  /* 0x0000002dff147e24 */ /* 0x000fe4000f8e00ff */
[----:B---3--:R-:W-:-:S03]  /*d310*/  IMAD.SHL.U32 R7, R15, 0x40, RZ ;  /* 0x000000400f077824 */ /* 0x008fc600078e00ff */
[----:B------:R-:W-:Y:S02]  /*d320*/  LOP3.LUT R223, RZ, R20, RZ, 0x33, !PT ;  /* 0x00000014ffdf7212 */ /* 0x000fe400078e33ff */
[----:B------:R-:W-:-:S04]  /*d330*/  IADD3 R222, -R188, 0x1, -R7 ;  /* 0x00000001bcde7810 */ /* 0x000fc80007ffe907 */
[----:B------:R-:W-:-:S04]  /*d340*/  IADD3 R222, -R23, R222, R189 ;  /* 0x000000de17de7210 */ /* 0x000fc80007ffe1bd */
[----:B------:R-:W-:Y:S01]  /*d350*/  IADD3 R223, R223, R222, RZ ;  /* 0x000000dedfdf7210 */ /* 0x000fe20007ffe0ff */
[----:B------:R-:W-:-:S04]  /*d360*/  VIADD R222, R222, UR46 ;  /* 0x0000002edede7c36 */ /* 0x000fc80008000000 */
[C---:B--2---:R-:W-:Y:S02]  /*d370*/  IMAD.IADD R221, R225.reuse, 0x1, R222 ;  /* 0x00000001e1dd7824 */ /* 0x044fe400078e02de */
[----:B------:R-:W-:Y:S01]  /*d380*/  IMAD.IADD R220, R225, 0x1, R223 ;  /* 0x00000001e1dc7824 */ /* 0x000fe200078e02df */
[----:B------:R-:W-:Y:S06]  /*d390*/  @P1 BRA `(.L_x_5927) ;  /* 0x0000000000581947 */ /* 0x000fec0003800000 */
[----:B------:R-:W-:Y:S01]  /*d3a0*/  IADD3 R225, -R23, R189, R225 ;  /* 0x000000bd17e17210 */ /* 0x000fe20007ffe1e1 */
[----:B------:R-:W-:Y:S03]  /*d3b0*/  BSSY B2, `(.L_x_5928) ;  /* 0x0000010000027945 */ /* 0x000fe60003800000 */
[----:B------:R-:W-:-:S13]  /*d3c0*/  ISETP.GT.AND P1, PT, R225, -0x1, PT ;  /* 0xffffffffe100780c */ /* 0x000fda0003f24270 */
[----:B------:R-:W-:Y:S05]  /*d3d0*/  @P1 BRA `(.L_x_5929) ;  /* 0x0000000000201947 */ /* 0x000fea0003800000 */
[----:B------:R-:W-:Y:S01]  /*d3e0*/  IMAD.U32 R227, RZ, RZ, UR44 ;  /* 0x0000002cffe37e24 */ /* 0x000fe2000f8e00ff */
[----:B------:R-:W-:-:S04]  /*d3f0*/  LOP3.LUT R225, RZ, R225, RZ, 0x33, !PT ;  /* 0x000000e1ffe17212 */ /* 0x000fc800078e33ff */
[----:B------:R-:W-:-:S13]  /*d400*/  ISETP.NE.AND P1, PT, R227, 0x1, PT ;  /* 0x00000001e300780c */ /* 0x000fda0003f25270 */
[----:B------:R-:W2:Y:S02]  /*d410*/  @P1 LDC.64 R184, c[0x0][0x9e8] ;  /* 0x00027a00ffb81b82 */ /* 0x000ea40000000a00 */
[----:B--2---:R-:W-:-:S05]  /*d420*/  @P1 IMAD.HI.U32 R184, R225, R184, RZ ;  /* 0x000000b8e1b81227 */ /* 0x004fca00078e00ff */
[----:B------:R-:W-:-:S04]  /*d430*/  @P1 SHF.R.U32.HI R225, RZ, R185, R184 ;  /* 0x000000b9ffe11219 */ /* 0x000fc800000116b8 */
[----:B------:R-:W-:Y:S01]  /*d440*/  LOP3.LUT R225, RZ, R225, RZ, 0x33, !PT ;  /* 0x000000e1ffe17212 */ /* 0x000fe200078e33ff */
[----:B------:R-:W-:Y:S06]  /*d450*/  BRA `(.L_x_5930) ;  /* 0x0000000000147947 */ /* 0x000fec0003800000 */
.L_x_5929:
[----:B------:R-:W-:-:S05]  /*d460*/  IMAD.U32 R227, RZ, RZ, UR44 ;  /* 0x0000002cffe37e24 */ /* 0x000fca000f8e00ff */
[----:B------:R-:W-:-:S13]  /*d470*/  ISETP.NE.AND P1, PT, R227, 0x1, PT ;  /* 0x00000001e300780c */ /* 0x000fda0003f25270 */
[----:B------:R-:W2:Y:S02]  /*d480*/  @P1 LDC.64 R184, c[0x0][0x9e8] ;  /* 0x00027a00ffb81b82 */ /* 0x000ea40000000a00 */
[----:B--2---:R-:W-:-:S05]  /*d490*/  @P1 IMAD.HI.U32 R184, R225, R184, RZ ;  /* 0x000000b8e1b81227 */ /* 0x004fca00078e00ff */
[----:B------:R-:W-:-:S07]  /*d4a0*/  @P1 SHF.R.U32.HI R225, RZ, R185, R184 ;  /* 0x000000b9ffe11219 */ /* 0x000fce00000116b8 */
.L_x_5930:
[----:B------:R-:W-:Y:S05]  /*d4b0*/  BSYNC B2 ;  /* 0x0000000000027941 */ /* 0x000fea0003800000 */
.L_x_5928:
[----:B------:R-:W-:-:S04]  /*d4c0*/  IMAD R225, R225, R227, -R7 ;  /* 0x000000e3e1e17224 */ /* 0x000fc800078e0a07 */
[----:B------:R-:W-:-:S05]  /*d4d0*/  IMAD.IADD R225, R225, 0x1, -R188 ;  /* 0x00000001e1e17824 */ /* 0x000fca00078e0abc */
[----:B------:R-:W-:Y:S02]  /*d4e0*/  VIMNMX R220, R220, R225, !PT ;  /* 0x000000e1dcdc7248 */ /* 0x000fe40007fe0100 */
[----:B------:R-:W-:-:S07]  /*d4f0*/  VIADDMNMX R221, R225, R227, R221, PT ;  /* 0x000000e3e1dd7246 */ /* 0x000fce00038001dd */
.L_x_5927:
[----:B------:R-:W-:Y:S01]  /*d500*/  ISETP.GT.AND P1, PT, R15, -0x1, PT ;  /* 0xffffffff0f00780c */ /* 0x000fe20003f24270 */
[----:B------:R-:W2:Y:S01]  /*d510*/  SHFL.IDX PT, R224, R224, 0x1, 0x1c1f ;  /* 0x003c1f00e0e07f89 */ /* 0x000ea200000e0000 */
[----:B------:R-:W-:Y:S02]  /*d520*/  UISETP.NE.AND UP0, UPT, UR47, URZ, UPT ;  /* 0x0000003f2f00728c */ /* 0x000fe4000bf05270 */
[C---:B------:R-:W-:Y:S02]  /*d530*/  ISETP.GT.AND P4, PT, R220.reuse, RZ, P1 ;  /* 0x000000ffdc00720c */ /* 0x040fe40000f84270 */
[C---:B------:R-:W-:Y:S02]  /*d540*/  ISETP.GT.AND P3, PT, R220.reuse, 0x1, P1 ;  /* 0x00000001dc00780c */ /* 0x040fe40000f64270 */
[----:B------:R-:W-:Y:S02]  /*d550*/  ISETP.LT.OR P4, PT, R221, 0x1, P4 ;  /* 0x00000001dd00780c */ /* 0x000fe40002781670 */
[----:B------:R-:W-:-:S02]  /*d560*/  ISETP.GT.AND P5, PT, R220, 0x8, P1 ;  /* 0x00000008dc00780c */ /* 0x000fc40000fa4270 */
[----:B------:R-:W-:Y:S02]  /*d570*/  FSEL R184, R152, -INF , !P4 ;  /* 0xff80000098b87808 */ /* 0x000fe40006000000 */
[C---:B------:R-:W-:Y:S02]  /*d580*/  ISETP.GT.AND P4, PT, R220.reuse, 0x10, P1 ;  /* 0x00000010dc00780c */ /* 0x040fe40000f84270 */
[----:B------:R-:W-:Y:S02]  /*d590*/  ISETP.GT.AND P2, PT, R220, 0x9, P1 ;  /* 0x00000009dc00780c */ /* 0x000fe40000f44270 */
[C---:B------:R-:W-:Y:S02]  /*d5a0*/  ISETP.LT.OR P4, PT, R221.reuse, 0x11, P4 ;  /* 0x00000011dd00780c */ /* 0x040fe40002781670 */
[----:B------:R-:W-:Y:S02]  /*d5b0*/  ISETP.LT.OR P3, PT, R221, 0x2, P3 ;  /* 0x00000002dd00780c */ /* 0x000fe40001f61670 */
[----:B------:R-:W-:-:S02]  /*d5c0*/  FSEL R160, R160, -INF , !P4 ;  /* 0xff800000a0a07808 */ /* 0x000fc40006000000 */
[----:B------:R-:W-:Y:S01]  /*d5d0*/  ISETP.GT.AND P4, PT, R220, 0x20, P1 ;  /* 0x00000020dc00780c */ /* 0x000fe20000f84270 */
[--C-:B--2---:R-:W-:Y:S01]  /*d5e0*/  IMAD.IADD R222, R222, 0x1, R224.reuse ;  /* 0x00000001dede7824 */ /* 0x104fe200078e02e0 */
[----:B------:R-:W-:Y:S01]  /*d5f0*/  ISETP.LT.OR P5, PT, R221, 0x9, P5 ;  /* 0x00000009dd00780c */ /* 0x000fe20002fa1670 */
[----:B------:R-:W-:Y:S01]  /*d600*/  IMAD.IADD R223, R223, 0x1, R224 ;  /* 0x00000001dfdf7824 */ /* 0x000fe200078e02e0 */
[C---:B------:R-:W-:Y:S02]  /*d610*/  ISETP.LT.OR P2, PT, R221.reuse, 0xa, P2 ;  /* 0x0000000add00780c */ /* 0x040fe40001741670 */
[----:B------:R-:W-:Y:S02]  /*d620*/  ISETP.LT.OR P4, PT, R221, 0x21, P4 ;  /* 0x00000021dd00780c */ /* 0x000fe40002781670 */
[----:B------:R-:W-:Y:S02]  /*d630*/  FSEL R185, R153, -INF , !P3 ;  /* 0xff80000099b97808 */ /* 0x000fe40005800000 */
[----:B------:R-:W-:-:S02]  /*d640*/  FSEL R156, R156, -INF , !P5 ;  /* 0xff8000009c9c7808 */ /* 0x000fc40006800000 */
[----:B------:R-:W-:Y:S02]  /*d650*/  FSEL R157, R157, -INF , !P2 ;  /* 0xff8000009d9d7808 */ /* 0x000fe40005000000 */
[C---:B------:R-:W-:Y:S02]  /*d660*/  ISETP.GT.AND P3, PT, R220.reuse, 0x11, P1 ;  /* 0x00000011dc00780c */ /* 0x040fe40000f64270 */
[C---:B------:R-:W-:Y:S02]  /*d670*/  ISETP.GT.AND P5, PT, R220.reuse, 0x18, P1 ;  /* 0x00000018dc00780c */ /* 0x040fe40000fa4270 */
[----:B------:R-:W-:Y:S02]  /*d680*/  ISETP.GT.AND P2, PT, R220, 0x19, P1 ;  /* 0x00000019dc00780c */ /* 0x000fe40000f44270 */
[----:B------:R-:W-:Y:S02]  /*d690*/  FSEL R168, R168, -INF , !P4 ;  /* 0xff800000a8a87808 */ /* 0x000fe40006000000 */
[----:B------:R-:W-:-:S02]  /*d6a0*/  ISETP.GT.AND P4, PT, R220, 0x30, P1 ;  /* 0x00000030dc00780c */ /* 0x000fc40000f84270 */
[C---:B------:R-:W-:Y:S02]  /*d6b0*/  ISETP.LT.OR P3, PT, R221.reuse, 0x12, P3 ;  /* 0x00000012dd00780c */ /* 0x040fe40001f61670 */
[C---:B------:R-:W-:Y:S02]  /*d6c0*/  ISETP.LT.OR P5, PT, R221.reuse, 0x19, P5 ;  /* 0x00000019dd00780c */ /* 0x040fe40002fa1670 */
        /* <DEDUP_REMOVED lines=9> */
[----:B------:R-:W-:-:S02]  /*d760*/  PLOP3.LUT P4, PT, PT, PT, UP0, 0x40, 0x0 ;  /* 0x000000000000781c */ /* 0x000fc40003f8e808 */
[C---:B------:R-:W-:Y:S02]  /*d770*/  ISETP.LT.OR P3, PT, R221.reuse, 0x22, P3 ;  /* 0x00000022dd00780c */ /* 0x040fe40001f61670 */
[C---:B------:R-:W-:Y:S02]  /*d780*/  ISETP.LT.OR P5, PT, R221.reuse, 0x29, P5 ;  /* 0x00000029dd00780c */ /* 0x040fe40002fa1670 */
[----:B------:R-:W-:Y:S02]  /*d790*/  ISETP.LT.OR P2, PT, R221, 0x2a, P2 ;  /* 0x0000002add00780c */ /* 0x000fe40001741670 */
[----:B------:R-:W-:Y:S02]  /*d7a0*/  FSEL R169, R169, -INF , !P3 ;  /* 0xff800000a9a97808 */ /* 0x000fe40005800000 */
[----:B------:R-:W-:Y:S02]  /*d7b0*/  FSEL R225, R172, -INF , !P5 ;  /* 0xff800000ace17808 */ /* 0x000fe40006800000 */
[----:B------:R-:W-:-:S02]  /*d7c0*/  FSEL R173, R173, -INF , !P2 ;  /* 0xff800000adad7808 */ /* 0x000fc40005000000 */
[C---:B------:R-:W-:Y:S02]  /*d7d0*/  ISETP.GT.AND P3, PT, R220.reuse, 0x31, P1 ;  /* 0x00000031dc00780c */ /* 0x040fe40000f64270 */
[C---:B------:R-:W-:Y:S02]  /*d7e0*/  ISETP.GT.AND P5, PT, R220.reuse, 0x38, P1 ;  /* 0x00000038dc00780c */ /* 0x040fe40000fa4270 */
[----:B------:R-:W-:Y:S02]  /*d7f0*/  ISETP.GT.AND P2, PT, R220, 0x39, P1 ;  /* 0x00000039dc00780c */ /* 0x000fe40000f44270 */
[C---:B------:R-:W-:Y:S02]  /*d800*/  ISETP.LT.OR P3, PT, R221.reuse, 0x32, P3 ;  /* 0x00000032dd00780c */ /* 0x040fe40001f61670 */
[C---:B------:R-:W-:Y:S02]  /*d810*/  ISETP.LT.OR P5, PT, R221.reuse, 0x39, P5 ;  /* 0x00000039dd00780c */ /* 0x040fe40002fa1670 */
[----:B------:R-:W-:-:S02]  /*d820*/  ISETP.LT.OR P2, PT, R221, 0x3a, P2 ;  /* 0x0000003add00780c */ /* 0x000fc40001741670 */
[----:B------:R-:W-:Y:S02]  /*d830*/  FSEL R177, R177, -INF , !P3 ;  /* 0xff800000b1b17808 */ /* 0x000fe40005800000 */
[----:B------:R-:W-:Y:S02]  /*d840*/  FSEL R180, R180, -INF , !P5 ;  /* 0xff800000b4b47808 */ /* 0x000fe40006800000 */
[----:B------:R-:W-:Y:S01]  /*d850*/  FSEL R181, R181, -INF , !P2 ;  /* 0xff800000b5b57808 */ /* 0x000fe20005000000 */
        /* <DEDUP_REMOVED lines=13> */
.L_x_5933:
[----:B------:R-:W-:-:S05]  /*d930*/  IMAD.U32 R172, RZ, RZ, UR44 ;  /* 0x0000002cffac7e24 */ /* 0x000fca000f8e00ff */
[----:B------:R-:W-:-:S13]  /*d940*/  ISETP.NE.AND P2, PT, R172, 0x1, PT ;  /* 0x00000001ac00780c */ /* 0x000fda0003f45270 */
[----:B------:R-:W2:Y:S02]  /*d950*/  @P2 LDC.64 R152, c[0x0][0x9e8] ;  /* 0x00027a00ff982b82 */ /* 0x000ea40000000a00 */
[----:B--2---:R-:W-:-:S05]  /*d960*/  @P2 IMAD.HI.U32 R152, R224, R152, RZ ;  /* 0x00000098e0982227 */ /* 0x004fca00078e00ff */
[----:B------:R-:W-:-:S07]  /*d970*/  @P2 SHF.R.U32.HI R224, RZ, R153, R152 ;  /* 0x00000099ffe02219 */ /* 0x000fce0000011698 */
.L_x_5934:
[----:B------:R-:W-:Y:S05]  /*d980*/  BSYNC B2 ;  /* 0x0000000000027941 */ /* 0x000fea0003800000 */
.L_x_5932:
[----:B------:R-:W-:-:S04]  /*d990*/  IMAD R7, R224, R172, -R7 ;  /* 0x000000ace0077224 */ /* 0x000fc800078e0a07 */
[----:B------:R-:W-:-:S05]  /*d9a0*/  IMAD.IADD R7, R7, 0x1, -R188 ;  /* 0x0000000107077824 */ /* 0x000fca00078e0abc */
[----:B------:R-:W-:Y:S02]  /*d9b0*/  VIMNMX R223, R223, R7, !PT ;  /* 0x00000007dfdf7248 */ /* 0x000fe40007fe0100 */
[----:B------:R-:W-:-:S07]  /*d9c0*/  VIADDMNMX R222, R7, R172, R222, PT ;  /* 0x000000ac07de7246 */ /* 0x000fce00038001de */
.L_x_5931:
[----:B------:R-:W-:Y:S02]  /*d9d0*/  FMNMX.FTZ R7, R184, R6, !PT ;  /* 0x00000006b8077209 */ /* 0x000fe40007810000 */
[----:B------:R-:W-:Y:S02]  /*d9e0*/  LOP3.LUT R22, R22, 0xffffdfff, RZ, 0xc0, !PT ;  /* 0xffffdfff16167812 */ /* 0x000fe400078ec0ff */
[----:B------:R-:W-:Y:S02]  /*d9f0*/  FMNMX.FTZ R7, R185, R7, !PT ;  /* 0x00000007b9077209 */ /* 0x000fe40007810000 */
[----:B------:R-:W-:Y:S02]  /*da00*/  @P0 LOP3.LUT R22, R22, 0x2000, RZ, 0xfc, !PT ;  /* 0x0000200016160812 */ /* 0x000fe400078efcff */
[----:B------:R-:W-:Y:S02]  /*da10*/  FMNMX.FTZ R7, R156, R7, !PT ;  /* 0x000000079c077209 */ /* 0x000fe40007810000 */
[----:B------:R-:W-:-:S02]  /*da20*/  ISETP.GT.AND P0, PT, R223, 0x20, P1 ;  /* 0x00000020df00780c */ /* 0x000fc40000f04270 */
[----:B------:R-:W-:Y:S02]  /*da30*/  FMNMX.FTZ R7, R157, R7, !PT ;  /* 0x000000079d077209 */ /* 0x000fe40007810000 */
[----:B------:R-:W-:Y:S02]  /*da40*/  LOP3.LUT R22, R22, 0xfffeffff, RZ, 0xc0, !PT ;  /* 0xfffeffff16167812 */ /* 0x000fe400078ec0ff */
[----:B------:R-:W-:Y:S02]  /*da50*/  FMNMX.FTZ R7, R160, R7, !PT ;  /* 0x00000007a0077209 */ /* 0x000fe40007810000 */
[----:B------:R-:W-:Y:S02]  /*da60*/  ISETP.GT.AND P2, PT, R223, 0x1, P1 ;  /* 0x00000001df00780c */ /* 0x000fe40000f44270 */
[----:B------:R-:W-:Y:S02]  /*da70*/  FMNMX.FTZ R7, R161, R7, !PT ;  /* 0x00000007a1077209 */ /* 0x000fe40007810000 */
[----:B------:R-:W-:-:S02]  /*da80*/  ISETP.GT.AND P3, PT, R223, 0x8, P1 ;  /* 0x00000008df00780c */ /* 0x000fc40000f64270 */
[----:B------:R-:W-:Y:S02]  /*da90*/  FMNMX.FTZ R7, R164, R7, !PT ;  /* 0x00000007a4077209 */ /* 0x000fe40007810000 */
[----:B------:R-:W-:Y:S02]  /*daa0*/  @P0 LOP3.LUT R22, R22, 0x10000, RZ, 0xfc, !PT ;  /* 0x0001000016160812 */ /* 0x000fe400078efcff */
[----:B------:R-:W-:Y:S02]  /*dab0*/  FMNMX.FTZ R7, R165, R7, !PT ;  /* 0x00000007a5077209 */ /* 0x000fe40007810000 */
[C---:B------:R-:W-:Y:S02]  /*dac0*/  ISETP.GT.AND P0, PT, R223.reuse, 0x38, P1 ;  /* 0x00000038df00780c */ /* 0x040fe40000f04270 */
[----:B------:R-:W-:Y:S02]  /*dad0*/  FMNMX.FTZ R7, R168, R7, !PT ;  /* 0x00000007a8077209 */ /* 0x000fe40007810000 */
[----:B------:R-:W-:-:S02]  /*dae0*/  ISETP.GT.AND P4, PT, R223, 0x9, P1 ;  /* 0x00000009df00780c */ /* 0x000fc40000f84270 */
[----:B------:R-:W-:Y:S02]  /*daf0*/  FMNMX.FTZ R7, R169, R7, !PT ;  /* 0x00000007a9077209 */ /* 0x000fe40007810000 */
[----:B------:R-:W-:Y:S02]  /*db00*/  LOP3.LUT R22, R22, 0xfffffffd, RZ, 0xc0, !PT ;  /* 0xfffffffd16167812 */ /* 0x000fe400078ec0ff */
[----:B------:R-:W-:Y:S02]  /*db10*/  FMNMX.FTZ R7, R225, R7, !PT ;  /* 0x00000007e1077209 */ /* 0x000fe40007810000 */
[C---:B------:R-:W-:Y:S02]  /*db20*/  ISETP.LT.OR P2, PT, R222.reuse, 0x2, P2 ;  /* 0x00000002de00780c */ /* 0x040fe40001741670 */
[----:B------:R-:W-:Y:S02]  /*db30*/  FMNMX.FTZ R7, R173, R7, !PT ;  /* 0x00000007ad077209 */ /* 0x000fe40007810000 */
[----:B------:R-:W-:-:S02]  /*db40*/  ISETP.LT.OR P3, PT, R222, 0x9, P3 ;  /* 0x00000009de00780c */ /* 0x000fc40001f61670 */
[----:B------:R-:W-:Y:S02]  /*db50*/  FMNMX.FTZ R7, R176, R7, !PT ;  /* 0x00000007b0077209 */ /* 0x000fe40007810000 */
[----:B------:R-:W-:Y:S02]  /*db60*/  ISETP.LT.OR P4, PT, R222, 0xa, P4 ;  /* 0x0000000ade00780c */ /* 0x000fe40002781670 */
[----:B------:R-:W-:Y:S02]  /*db70*/  FMNMX.FTZ R7, R177, R7, !PT ;  /* 0x00000007b1077209 */ /* 0x000fe40007810000 */
[----:B------:R-:W-:Y:S02]  /*db80*/  @P0 LOP3.LUT R22, R22, 0x2, RZ, 0xfc, !PT ;  /* 0x0000000216160812 */ /* 0x000fe400078efcff */
[----:B------:R-:W-:Y:S02]  /*db90*/  FMNMX.FTZ R7, R180, R7, !PT ;  /* 0x00000007b4077209 */ /* 0x000fe40007810000 */
[----:B------:R-:W-:-:S02]  /*dba0*/  ISETP.GT.AND P0, PT, R223, RZ, P1 ;  /* 0x000000ffdf00720c */ /* 0x000fc40000f04270 */
[----:B------:R-:W-:Y:S02]  /*dbb0*/  FSEL R155, R155, -INF , !P2 ;  /* 0xff8000009b9b7808 */ /* 0x000fe40005000000 */
[----:B------:R-:W-:Y:S02]  /*dbc0*/  FSEL R158, R158, -INF , !P3 ;  /* 0xff8000009e9e7808 */ /* 0x000fe40005800000 */
[----:B------:R-:W-:Y:S02]  /*dbd0*/  FSEL R159, R159, -INF , !P4 ;  /* 0xff8000009f9f7808 */ /* 0x000fe40006000000 */
[C---:B------:R-:W-:Y:S02]  /*dbe0*/  ISETP.GT.AND P5, PT, R223.reuse, 0x10, P1 ;  /* 0x00000010df00780c */ /* 0x040fe40000fa4270 */
[C---:B------:R-:W-:Y:S02]  /*dbf0*/  ISETP.GT.AND P2, PT, R223.reuse, 0x11, P1 ;  /* 0x00000011df00780c */ /* 0x040fe40000f44270 */
[----:B------:R-:W-:-:S02]  /*dc00*/  ISETP.GT.AND P3, PT, R223, 0x18, P1 ;  /* 0x00000018df00780c */ /* 0x000fc40000f64270 */
[----:B------:R-:W-:Y:S02]  /*dc10*/  ISETP.GT.AND P4, PT, R223, 0x19, P1 ;  /* 0x00000019df00780c */ /* 0x000fe40000f84270 */
[----:B------:R-:W-:Y:S02]  /*dc20*/  FMNMX.FTZ R7, R181, R7, !PT ;  /* 0x00000007b5077209 */ /* 0x000fe40007810000 */
[C---:B------:R-:W-:Y:S02]  /*dc30*/  ISETP.LT.OR P5, PT, R222.reuse, 0x11, P5 ;  /* 0x00000011de00780c */ /* 0x040fe40002fa1670 */
[C---:B------:R-:W-:Y:S01]  /*dc40*/  ISETP.LT.OR P2, PT, R222.reuse, 0x12, P2 ;  /* 0x00000012de00780c */ /* 0x040fe20001741670 */
[----:B------:R-:W2:Y:S01]  /*dc50*/  SHFL.BFLY PT, R152, R7, 0x2, 0x1f ;  /* 0x0c401f0007987f89 */ /* 0x000ea200000e0000 */
[C---:B------:R-:W-:Y:S02]  /*dc60*/  ISETP.LT.OR P3, PT, R222.reuse, 0x19, P3 ;  /* 0x00000019de00780c */ /* 0x040fe40001f61670 */
[----:B------:R-:W-:-:S02]  /*dc70*/  ISETP.LT.OR P4, PT, R222, 0x1a, P4 ;  /* 0x0000001ade00780c */ /* 0x000fc40002781670 */
[----:B------:R-:W-:Y:S02]  /*dc80*/  LOP3.LUT R22, R22, 0xffffffdf, RZ, 0xc0, !PT ;  /* 0xffffffdf16167812 */ /* 0x000fe400078ec0ff */
[----:B------:R-:W-:Y:S02]  /*dc90*/  FSEL R162, R162, -INF , !P5 ;  /* 0xff800000a2a27808 */ /* 0x000fe40006800000 */
[----:B------:R-:W-:Y:S02]  /*dca0*/  FSEL R163, R163, -INF , !P2 ;  /* 0xff800000a3a37808 */ /* 0x000fe40005000000 */
[----:B------:R-:W-:Y:S02]  /*dcb0*/  FSEL R166, R166, -INF , !P3 ;  /* 0xff800000a6a67808 */ /* 0x000fe40005800000 */
[----:B------:R-:W-:Y:S02]  /*dcc0*/  FSEL R167, R167, -INF , !P4 ;  /* 0xff800000a7a77808 */ /* 0x000fe40006000000 */
[----:B------:R-:W-:-:S02]  /*dcd0*/  ISETP.GT.AND P2, PT, R223, 0x21, P1 ;  /* 0x00000021df00780c */ /* 0x000fc40000f44270 */
[C---:B------:R-:W-:Y:S02]  /*dce0*/  ISETP.GT.AND P3, PT, R223.reuse, 0x28, P1 ;  /* 0x00000028df00780c */ /* 0x040fe40000f64270 */
[C---:B------:R-:W-:Y:S02]  /*dcf0*/  ISETP.GT.AND P4, PT, R223.reuse, 0x29, P1 ;  /* 0x00000029df00780c */ /* 0x040fe40000f84270 */
[C---:B------:R-:W-:Y:S02]  /*dd00*/  ISETP.GT.AND P5, PT, R223.reuse, 0x30, P1 ;  /* 0x00000030df00780c */ /* 0x040fe40000fa4270 */
[C---:B------:R-:W-:Y:S02]  /*dd10*/  ISETP.GT.AND P6, PT, R223.reuse, 0x31, P1 ;  /* 0x00000031df00780c */ /* 0x040fe40000fc4270 */
[----:B------:R-:W-:Y:S02]  /*dd20*/  ISETP.GT.AND P1, PT, R223, 0x39, P1 ;  /* 0x00000039df00780c */ /* 0x000fe40000f24270 */
[----:B------:R-:W-:-:S02]  /*dd30*/  @P0 LOP3.LUT R22, R22, 0x20, RZ, 0xfc, !PT ;  /* 0x0000002016160812 */ /* 0x000fc400078efcff */
[----:B--2---:R-:W-:Y:S02]  /*dd40*/  FMNMX.FTZ R152, R7, R152, !PT ;  /* 0x0000009807987209 */ /* 0x004fe40007810000 */
[C---:B------:R-:W-:Y:S02]  /*dd50*/  LOP3.LUT P0, RZ, R22.reuse, 0x10000, RZ, 0xc0, !PT ;  /* 0x0001000016ff7812 */ /* 0x040fe4000780c0ff */
[----:B------:R-:W-:Y:S01]  /*dd60*/  LOP3.LUT R22, R22, 0xfffffff7, RZ, 0xc0, !PT ;  /* 0xfffffff716167812 */ /* 0x000fe200078ec0ff */
[----:B------:R-:W2:Y:S01]  /*dd70*/  SHFL.BFLY PT, R172, R152, 0x1, 0x1f ;  /* 0x0c201f0098ac7f89 */ /* 0x000ea200000e0000 */
[C---:B------:R-:W-:Y:S02]  /*dd80*/  ISETP.LT.OR P0, PT, R222.reuse, 0x21, P0 ;  /* 0x00000021de00780c */ /* 0x040fe40000701670 */
[----:B------:R-:W-:Y:S02]  /*dd90*/  ISETP.LT.OR P5, PT, R222, 0x31, P5 ;  /* 0x00000031de00780c */ /* 0x000fe40002fa1670 */
[----:B------:R-:W-:-:S02]  /*dda0*/  @P1 LOP3.LUT R22, R22, 0x8, RZ, 0xfc, !PT ;  /* 0x0000000816161812 */ /* 0x000fc400078efcff */
[----:B------:R-:W-:Y:S02]  /*ddb0*/  ISETP.LT.OR P6, PT, R222, 0x32, P6 ;  /* 0x00000032de00780c */ /* 0x000fe400037c1670 */
[C---:B------:R-:W-:Y:S02]  /*ddc0*/  LOP3.LUT P1, RZ, R22.reuse, 0x2, RZ, 0xc0, !PT ;  /* 0x0000000216ff7812 */ /* 0x040fe4000782c0ff */
[----:B------:R-:W-:Y:S02]  /*ddd0*/  LOP3.LUT R22, R22, 0xffffffbf, RZ, 0xc0, !PT ;  /* 0xffffffbf16167812 */ /* 0x000fe400078ec0ff */
[----:B------:R-:W-:Y:S02]  /*dde0*/  ISETP.LT.OR P1, PT, R222, 0x39, P1 ;  /* 0x00000039de00780c */ /* 0x000fe40000f21670 */
[----:B------:R-:W-:Y:S02]  /*ddf0*/  @P0 LOP3.LUT R22, R22, 0x40, RZ, 0xfc, !PT ;  /* 0x0000004016160812 */ /* 0x000fe400078efcff */
[----:B------:R-:W-:-:S02]  /*de00*/  ISETP.LT.OR P0, PT, R222, 0x22, P2 ;  /* 0x00000022de00780c */ /* 0x000fc40001701670 */
[C---:B------:R-:W-:Y:S02]  /*de10*/  LOP3.LUT P2, RZ, R22.reuse, 0x20, RZ, 0xc0, !PT ;  /* 0x0000002016ff7812 */ /* 0x040fe4000784c0ff */
[----:B------:R-:W-:Y:S02]  /*de20*/  LOP3.LUT R22, R22, 0xffffffef, RZ, 0xc0, !PT ;  /* 0xffffffef16167812 */ /* 0x000fe400078ec0ff */
[----:B------:R-:W-:Y:S02]  /*de30*/  ISETP.LT.OR P2, PT, R222, 0x1, P2 ;  /* 0x00000001de00780c */ /* 0x000fe40001741670 */
[----:B--2---:R-:W-:Y:S02]  /*de40*/  FMNMX.FTZ R172, R152, R172, !PT ;  /* 0x000000ac98ac7209 */ /* 0x004fe40007810000 */
[----:B------:R-:W-:Y:S02]  /*de50*/  FSEL R154, R154, -INF , !P2 ;  /* 0xff8000009a9a7808 */ /* 0x000fe40005000000 */
[----:B------:R-:W-:-:S02]  /*de60*/  FSEL R179, R179, -INF , !P6 ;  /* 0xff800000b3b37808 */ /* 0x000fc40007000000 */
[----:B------:R-:W-:Y:S02]  /*de70*/  @P0 LOP3.LUT R22, R22, 0x10, RZ, 0xfc, !PT ;  /* 0x0000001016160812 */ /* 0x000fe400078efcff */
[----:B------:R-:W-:Y:S02]  /*de80*/  ISETP.LT.OR P0, PT, R222, 0x29, P3 ;  /* 0x00000029de00780c */ /* 0x000fe40001f01670 */
[C---:B------:R-:W-:Y:S02]  /*de90*/  LOP3.LUT P3, RZ, R22.reuse, 0x8, RZ, 0xc0, !PT ;  /* 0x0000000816ff7812 */ /* 0x040fe4000786c0ff */
[----:B------:R-:W-:Y:S02]  /*dea0*/  LOP3.LUT R22, R22, 0xfffffffb, RZ, 0xc0, !PT ;  /* 0xfffffffb16167812 */ /* 0x000fe400078ec0ff */
[----:B------:R-:W-:Y:S02]  /*deb0*/  ISETP.LT.OR P3, PT, R222, 0x3a, P3 ;  /* 0x0000003ade00780c */ /* 0x000fe40001f61670 */
[----:B------:R-:W-:-:S02]  /*dec0*/  FSEL R182, R182, -INF , !P1 ;  /* 0xff800000b6b67808 */ /* 0x000fc40004800000 */
[----:B------:R-:W-:-:S03]  /*ded0*/  FSEL R183, R183, -INF , !P3 ;  /* 0xff800000b7b77808 */ /* 0x000fc60005800000 */
[----:B------:R-:W-:Y:S02]  /*dee0*/  @P0 LOP3.LUT R22, R22, 0x4, RZ, 0xfc, !PT ;  /* 0x0000000416160812 */ /* 0x000fe400078efcff */
[----:B------:R-:W-:Y:S02]  /*def0*/  ISETP.LT.OR P0, PT, R222, 0x2a, P4 ;  /* 0x0000002ade00780c */ /* 0x000fe40002701670 */
[----:B------:R-:W-:Y:S02]  /*df00*/  FSETP.NEU.FTZ.AND P4, PT, R172, -INF , PT ;  /* 0xff800000ac00780b */ /* 0x000fe40003f9d000 */
[----:B------:R-:W-:Y:S02]  /*df10*/  LOP3.LUT R22, R22, 0xffffbfff, RZ, 0xc0, !PT ;  /* 0xffffbfff16167812 */ /* 0x000fe400078ec0ff */
[----:B------:R-:W-:-:S05]  /*df20*/  FSEL R7, R172, RZ, P4 ;  /* 0x000000ffac077208 */ /* 0x000fca0002000000 */
[----:B------:R-:W-:Y:S01]  /*df30*/  FADD.FTZ R6, -R7, R6 ;  /* 0x0000000607067221 */ /* 0x000fe20000010100 */
[----:B------:R-:W-:Y:S01]  /*df40*/  IMAD.U32 R7, RZ, RZ, UR38 ;  /* 0x00000026ff077e24 */ /* 0x000fe2000f8e00ff */
[----:B------:R-:W-:-:S03]  /*df50*/  @P0 LOP3.LUT R22, R22, 0x4000, RZ, 0xfc, !PT ;  /* 0x0000400016160812 */ /* 0x000fc600078efcff */
[-C--:B------:R-:W-:Y:S01]  /*df60*/  FMUL.FTZ R152, R172, R7.reuse ;  /* 0x00000007ac987220 */ /* 0x080fe20000410000 */
[----:B------:R-:W-:Y:S01]  /*df70*/  LOP3.LUT R22, R22, 0xffff7fff, RZ, 0xc0, !PT ;  /* 0xffff7fff16167812 */ /* 0x000fe200078ec0ff */
[----:B------:R-:W-:-:S03]  /*df80*/  FMUL.FTZ R6, R6, R7 ;  /* 0x0000000706067220 */ /* 0x000fc60000410000 */
[----:B------:R-:W-:Y:S02]  /*df90*/  FSEL R152, R152, RZ, P4 ;  /* 0x000000ff98987208 */ /* 0x000fe40002000000 */
[----:B------:R-:W-:-:S03]  /*dfa0*/  @P5 LOP3.LUT R22, R22, 0x8000, RZ, 0xfc, !PT ;  /* 0x0000800016165812 */ /* 0x000fc600078efcff */
        /* <DEDUP_REMOVED lines=16> */
[----:B------:R-:W-:Y:S01]  /*e0b0*/  FMNMX.FTZ R152, R154, R14, !PT ;  /* 0x0000000e9a987209 */ /* 0x000fe20007810000 */
[----:B------:R-:W-:Y:S01]  /*e0c0*/  MUFU.EX2 R185, R185 ;  /* 0x000000b900b97308 */ /* 0x000fe20000000800 */
[----:B------:R-:W-:-:S02]  /*e0d0*/  LOP3.LUT P5, RZ, R22, 0x40, RZ, 0xc0, !PT ;  /* 0x0000004016ff7812 */ /* 0x000fc400078ac0ff */
[----:B------:R-:W-:Y:S02]  /*e0e0*/  FMNMX.FTZ R152, R155, R152, !PT ;  /* 0x000000989b987209 */ /* 0x000fe40007810000 */
[----:B------:R-:W-:Y:S02]  /*e0f0*/  LOP3.LUT P0, RZ, R22, 0x10, RZ, 0xc0, !PT ;  /* 0x0000001016ff7812 */ /* 0x000fe4000780c0ff */
[----:B------:R-:W-:Y:S01]  /*e100*/  FMNMX.FTZ R152, R158, R152, !PT ;  /* 0x000000989e987209 */ /* 0x000fe20007810000 */
[----:B------:R-:W-:Y:S01]  /*e110*/  MUFU.EX2 R156, R156 ;  /* 0x0000009c009c7308 */ /* 0x000fe20000000800 */
[----:B------:R-:W-:Y:S02]  /*e120*/  FSEL R170, R170, -INF , !P5 ;  /* 0xff800000aaaa7808 */ /* 0x000fe40006800000 */
[----:B------:R-:W-:Y:S02]  /*e130*/  FMNMX.FTZ R152, R159, R152, !PT ;  /* 0x000000989f987209 */ /* 0x000fe40007810000 */
[----:B------:R-:W-:-:S02]  /*e140*/  LOP3.LUT P4, RZ, R22, 0x4, RZ, 0xc0, !PT ;  /* 0x0000000416ff7812 */ /* 0x000fc4000788c0ff */
[----:B------:R-:W-:Y:S01]  /*e150*/  FMNMX.FTZ R152, R162, R152, !PT ;  /* 0x00000098a2987209 */ /* 0x000fe20007810000 */
[----:B------:R-:W2:Y:S01]  /*e160*/  MUFU.EX2 R157, R157 ;  /* 0x0000009d009d7308 */ /* 0x000ea20000000800 */
[----:B------:R-:W-:Y:S02]  /*e170*/  FSEL R153, R171, -INF , !P0 ;  /* 0xff800000ab997808 */ /* 0x000fe40004000000 */
[----:B------:R-:W-:Y:S02]  /*e180*/  FMNMX.FTZ R152, R163, R152, !PT ;  /* 0x00000098a3987209 */ /* 0x000fe40007810000 */
[----:B------:R-:W-:Y:S02]  /*e190*/  LOP3.LUT P0, RZ, R22, 0x4000, RZ, 0xc0, !PT ;  /* 0x0000400016ff7812 */ /* 0x000fe4000780c0ff */
[----:B------:R-:W-:Y:S01]  /*e1a0*/  FMNMX.FTZ R152, R166, R152, !PT ;  /* 0x00000098a6987209 */ /* 0x000fe20007810000 */
[----:B------:R-:W-:Y:S01]  /*e1b0*/  MUFU.EX2 R160, R160 ;  /* 0x000000a000a07308 */ /* 0x000fe20000000800 */
[----:B------:R-:W-:-:S02]  /*e1c0*/  FSEL R174, R174, -INF , !P4 ;  /* 0xff800000aeae7808 */ /* 0x000fc40006000000 */
[----:B------:R-:W-:Y:S02]  /*e1d0*/  FMNMX.FTZ R152, R167, R152, !PT ;  /* 0x00000098a7987209 */ /* 0x000fe40007810000 */
[----:B------:R-:W-:Y:S02]  /*e1e0*/  LOP3.LUT P5, RZ, R22, 0x8000, RZ, 0xc0, !PT ;  /* 0x0000800016ff7812 */ /* 0x000fe400078ac0ff */
[----:B------:R-:W-:Y:S01]  /*e1f0*/  FMNMX.FTZ R152, R170, R152, !PT ;  /* 0x00000098aa987209 */ /* 0x000fe20007810000 */
[----:B------:R-:W-:Y:S01]  /*e200*/  MUFU.EX2 R161, R161 ;  /* 0x000000a100a17308 */ /* 0x000fe20000000800 */
[----:B------:R-:W-:Y:S02]  /*e210*/  FSEL R175, R175, -INF , !P0 ;  /* 0xff800000afaf7808 */ /* 0x000fe40004000000 */
[----:B------:R-:W-:Y:S02]  /*e220*/  FMNMX.FTZ R152, R153, R152, !PT ;  /* 0x0000009899987209 */ /* 0x000fe40007810000 */
[----:B------:R-:W-:-:S02]  /*e230*/  FSEL R178, R178, -INF , !P5 ;  /* 0xff800000b2b27808 */ /* 0x000fc40006800000 */
[----:B------:R-:W-:Y:S01]  /*e240*/  FMNMX.FTZ R152, R174, R152, !PT ;  /* 0x00000098ae987209 */ /* 0x000fe20007810000 */
[----:B------:R-:W-:Y:S01]  /*e250*/  MUFU.EX2 R164, R164 ;  /* 0x000000a400a47308 */ /* 0x000fe20000000800 */
[----:B------:R-:W-:Y:S02]  /*e260*/  LOP3.LUT P0, RZ, R22, 0x2000, RZ, 0xc0, !PT ;  /* 0x0000200016ff7812 */ /* 0x000fe4000780c0ff */
[----:B------:R-:W-:-:S04]  /*e270*/  FMNMX.FTZ R152, R175, R152, !PT ;  /* 0x00000098af987209 */ /* 0x000fc80007810000 */
[----:B------:R-:W-:Y:S01]  /*e280*/  FMNMX.FTZ R152, R178, R152, !PT ;  /* 0x00000098b2987209 */ /* 0x000fe20007810000 */
[----:B------:R-:W-:Y:S03]  /*e290*/  MUFU.EX2 R165, R165 ;  /* 0x000000a500a57308 */ /* 0x000fe60000000800 */
[----:B------:R-:W-:-:S04]  /*e2a0*/  FMNMX.FTZ R152, R179, R152, !PT ;  /* 0x00000098b3987209 */ /* 0x000fc80007810000 */
[----:B------:R-:W-:Y:S01]  /*e2b0*/  FMNMX.FTZ R152, R182, R152, !PT ;  /* 0x00000098b6987209 */ /* 0x000fe20007810000 */
[----:B------:R-:W-:Y:S03]  /*e2c0*/  MUFU.EX2 R168, R168 ;  /* 0x000000a800a87308 */ /* 0x000fe60000000800 */
[----:B------:R-:W-:-:S05]  /*e2d0*/  FMNMX.FTZ R171, R183, R152, !PT ;  /* 0x00000098b7ab7209 */ /* 0x000fca0007810000 */
[----:B------:R-:W3:Y:S01]  /*e2e0*/  SHFL.BFLY PT, R152, R171, 0x2, 0x1f ;  /* 0x0c401f00ab987f89 */ /* 0x000ee200000e0000 */
[----:B------:R-:W-:Y:S08]  /*e2f0*/  MUFU.EX2 R169, R169 ;  /* 0x000000a900a97308 */ /* 0x000ff00000000800 */
[----:B------:R-:W-:Y:S08]  /*e300*/  MUFU.EX2 R173, R173 ;  /* 0x000000ad00ad7308 */ /* 0x000ff00000000800 */
[----:B------:R-:W-:Y:S01]  /*e310*/  MUFU.EX2 R176, R176 ;  /* 0x000000b000b07308 */ /* 0x000fe20000000800 */
[----:B---3--:R-:W-:-:S07]  /*e320*/  FMNMX.FTZ R171, R171, R152, !PT ;  /* 0x00000098abab7209 */ /* 0x008fce0007810000 */
[----:B------:R-:W-:Y:S01]  /*e330*/  MUFU.EX2 R177, R177 ;  /* 0x000000b100b17308 */ /* 0x000fe20000000800 */
[----:B------:R-:W3:Y:S07]  /*e340*/  SHFL.BFLY PT, R220, R171, 0x1, 0x1f ;  /* 0x0c201f00abdc7f89 */ /* 0x000eee00000e0000 */
[----:B------:R4:W-:Y:S08]  /*e350*/  MUFU.EX2 R152, R184 ;  /* 0x000000b800987308 */ /* 0x0009f00000000800 */
[----:B------:R-:W-:Y:S01]  /*e360*/  MUFU.EX2 R181, R181 ;  /* 0x000000b500b57308 */ /* 0x000fe20000000800 */
[----:B----4-:R-:W-:-:S05]  /*e370*/  IMAD.MOV R184, RZ, RZ, -R201 ;  /* 0x000000ffffb87224 */ /* 0x010fca00078e0ac9 */
[----:B------:R-:W-:Y:S02]  /*e380*/  ISETP.NE.AND P1, PT, R188, R184, PT ;  /* 0x000000b8bc00720c */ /* 0x000fe40003f25270 */
[----:B---3--:R-:W-:-:S04]  /*e390*/  FMNMX.FTZ R171, R171, R220, !PT ;  /* 0x000000dcabab7209 */ /* 0x008fc80007810000 */
[C---:B------:R-:W-:Y:S01]  /*e3a0*/  FSETP.NEU.FTZ.AND P2, PT, R171.reuse, -INF , PT ;  /* 0xff800000ab00780b */ /* 0x040fe20003f5d000 */
[----:B------:R-:W-:-:S06]  /*e3b0*/  FMUL.FTZ R222, R171, R7 ;  /* 0x00000007abde7220 */ /* 0x000fcc0000410000 */
[----:B------:R-:W-:Y:S01]  /*e3c0*/  @!P1 IMAD R18, R18, 0x40, R198 ;  /* 0x0000004012129824 */ /* 0x000fe200078e02c6 */
[----:B------:R-:W-:Y:S02]  /*e3d0*/  FSEL R184, R171, RZ, P2 ;  /* 0x000000ffabb87208 */ /* 0x000fe40001000000 */
[----:B------:R-:W-:Y:S02]  /*e3e0*/  FSEL R222, R222, RZ, P2 ;  /* 0x000000ffdede7208 */ /* 0x000fe40001000000 */
[----:B------:R-:W-:Y:S01]  /*e3f0*/  @!P1 LEA R18, R18, R2, 0x2 ;  /* 0x0000000212129211 */ /* 0x000fe200078e10ff */
[----:B------:R-:W-:Y:S02]  /*e400*/  FADD.FTZ R184, -R184, R14 ;  /* 0x0000000eb8b87221 */ /* 0x000fe40000010100 */
[----:B------:R3:W4:Y:S01]  /*e410*/  MUFU.EX2 R14, R6 ;  /* 0x00000006000e7308 */ /* 0x0007220000000800 */
        /* <DEDUP_REMOVED lines=8> */
[-C--:B---3--:R-:W-:Y:S01]  /*e4a0*/  FMUL.FTZ R6, R184, R7.reuse ;  /* 0x00000007b8067220 */ /* 0x088fe20000410000 */
[-CC-:B------:R-:W-:Y:S01]  /*e4b0*/  FFMA.FTZ R184, R154, R7.reuse, -R222.reuse ;  /* 0x000000079ab87223 */ /* 0x180fe200000108de */
[----:B--2---:R-:W-:Y:S01]  /*e4c0*/  F2FP.F16.F32.PACK_AB R154, R157, R156 ;  /* 0x0000009c9d9a723e */ /* 0x004fe200000000ff */
[-CC-:B------:R-:W-:Y:S01]  /*e4d0*/  FFMA.FTZ R153, R153, R7.reuse, -R222.reuse ;  /* 0x0000000799997223 */ /* 0x180fe200000108de */
[-CC-:B------:R-:W-:Y:S01]  /*e4e0*/  FFMA.FTZ R174, R174, R7.reuse, -R222.reuse ;  /* 0x00000007aeae7223 */ /* 0x180fe200000108de */
[-CC-:B------:R-:W-:Y:S01]  /*e4f0*/  FFMA.FTZ R175, R175, R7.reuse, -R222.reuse ;  /* 0x00000007afaf7223 */ /* 0x180fe200000108de */
[----:B------:R-:W-:Y:S01]  /*e500*/  FFMA.FTZ R178, R178, R7, -R222 ;  /* 0x00000007b2b27223 */ /* 0x000fe200000108de */
[----:B------:R-:W2:Y:S01]  /*e510*/  MUFU.EX2 R6, R6 ;  /* 0x0000000600067308 */ /* 0x000ea20000000800 */
[----:B----4-:R-:W-:Y:S01]  /*e520*/  @!P1 STS [R18+0x28800], R14 ;  /* 0x0288000e12009388 */ /* 0x010fe20000000800 */
[----:B------:R-:W-:Y:S01]  /*e530*/  FFMA.FTZ R3, R14, R3, R152 ;  /* 0x000000030e037223 */ /* 0x000fe20000010098 */
[-CC-:B------:R-:W-:Y:S01]  /*e540*/  FFMA.FTZ R179, R179, R7.reuse, -R222.reuse ;  /* 0x00000007b3b37223 */ /* 0x180fe200000108de */
[-CC-:B------:R-:W-:Y:S01]  /*e550*/  FFMA.FTZ R182, R182, R7.reuse, -R222.reuse ;  /* 0x00000007b6b67223 */ /* 0x180fe200000108de */
[-C--:B------:R-:W-:Y:S01]  /*e560*/  FFMA.FTZ R183, R183, R7.reuse, -R222 ;  /* 0x00000007b7b77223 */ /* 0x080fe200000108de */
[C---:B------:R-:W-:Y:S01]  /*e570*/  FADD.FTZ R3, R185.reuse, R3 ;  /* 0x00000003b9037221 */ /* 0x040fe20000010000 */
[----:B------:R-:W-:Y:S01]  /*e580*/  F2FP.F16.F32.PACK_AB R152, R185, R152 ;  /* 0x00000098b998723e */ /* 0x000fe200000000ff */
[----:B------:R-:W3:Y:S01]  /*e590*/  MUFU.EX2 R184, R184 ;  /* 0x000000b800b87308 */ /* 0x000ee20000000800 */
[----:B------:R-:W-:Y:S01]  /*e5a0*/  FMUL.FTZ R24, R24, R14 ;  /* 0x0000000e18187220 */ /* 0x000fe20000410000 */
[----:B------:R-:W-:Y:S01]  /*e5b0*/  FADD.FTZ R3, R156, R3 ;  /* 0x000000039c037221 */ /* 0x000fe20000010000 */
[----:B------:R-:W-:Y:S01]  /*e5c0*/  F2FP.F16.F32.PACK_AB R156, R161, R160 ;  /* 0x000000a0a19c723e */ /* 0x000fe200000000ff */
[-C--:B------:R-:W-:Y:S01]  /*e5d0*/  FMUL.FTZ R25, R25, R14.reuse ;  /* 0x0000000e19197220 */ /* 0x080fe20000410000 */
[-C--:B------:R-:W-:Y:S01]  /*e5e0*/  FMUL.FTZ R28, R28, R14.reuse ;  /* 0x0000000e1c1c7220 */ /* 0x080fe20000410000 */
[----:B------:R-:W-:Y:S01]  /*e5f0*/  FADD.FTZ R3, R157, R3 ;  /* 0x000000039d037221 */ /* 0x000fe20000010000 */
[----:B------:R-:W-:Y:S01]  /*e600*/  FMUL.FTZ R29, R29, R14 ;  /* 0x0000000e1d1d7220 */ /* 0x000fe20000410000 */
[----:B------:R-:W-:Y:S01]  /*e610*/  MUFU.EX2 R159, R159 ;  /* 0x0000009f009f7308 */ /* 0x000fe20000000800 */
[----:B--2---:R2:W-:Y:S01]  /*e620*/  @!P1 STS [R18+0x28820], R6 ;  /* 0x0288200612009388 */ /* 0x0045e20000000800 */
[----:B------:R-:W-:Y:S01]  /*e630*/  FADD.FTZ R3, R160, R3 ;  /* 0x00000003a0037221 */ /* 0x000fe20000010000 */
[----:B------:R-:W-:Y:S01]  /*e640*/  F2FP.F16.F32.PACK_AB R160, R169, R168 ;  /* 0x000000a8a9a0723e */ /* 0x000fe200000000ff */
[-C--:B------:R-:W-:Y:S01]  /*e650*/  FMUL.FTZ R32, R32, R14.reuse ;  /* 0x0000000e20207220 */ /* 0x080fe20000410000 */
[-C--:B------:R-:W-:Y:S01]  /*e660*/  FMUL.FTZ R33, R33, R14.reuse ;  /* 0x0000000e21217220 */ /* 0x080fe20000410000 */
[----:B------:R-:W-:Y:S01]  /*e670*/  FADD.FTZ R3, R161, R3 ;  /* 0x00000003a1037221 */ /* 0x000fe20000010000 */
[----:B------:R-:W-:Y:S01]  /*e680*/  FMUL.FTZ R36, R36, R14 ;  /* 0x0000000e24247220 */ /* 0x000fe20000410000 */
[----:B------:R-:W-:Y:S01]  /*e690*/  MUFU.EX2 R157, R220 ;  /* 0x000000dc009d7308 */ /* 0x000fe20000000800 */
[----:B---3--:R-:W-:Y:S01]  /*e6a0*/  FFMA.FTZ R0, R6, R0, R184 ;  /* 0x0000000006007223 */ /* 0x008fe200000100b8 */
[----:B------:R-:W-:Y:S01]  /*e6b0*/  FADD.FTZ R3, R164, R3 ;  /* 0x00000003a4037221 */ /* 0x000fe20000010000 */
[----:B--2---:R-:W-:Y:S01]  /*e6c0*/  FFMA.FTZ R18, R158, R7, -R222 ;  /* 0x000000079e127223 */ /* 0x004fe200000108de */
[----:B------:R-:W-:Y:S01]  /*e6d0*/  F2FP.F16.F32.PACK_AB R158, R165, R164 ;  /* 0x000000a4a59e723e */ /* 0x000fe200000000ff */
[----:B------:R-:W-:Y:S01]  /*e6e0*/  FADD.FTZ R0, R155, R0 ;  /* 0x000000009b007221 */ /* 0x000fe20000010000 */
[----:B------:R-:W-:Y:S01]  /*e6f0*/  FADD.FTZ R3, R165, R3 ;  /* 0x00000003a5037221 */ /* 0x000fe20000010000 */
[----:B------:R-:W-:Y:S01]  /*e700*/  F2FP.F16.F32.PACK_AB R164, R177, R176 ;  /* 0x000000b0b1a4723e */ /* 0x000fe200000000ff */
[----:B------:R-:W-:Y:S01]  /*e710*/  MUFU.EX2 R163, R163 ;  /* 0x000000a300a37308 */ /* 0x000fe20000000800 */
[-C--:B------:R-:W-:Y:S01]  /*e720*/  FMUL.FTZ R37, R37, R14.reuse ;  /* 0x0000000e25257220 */ /* 0x080fe20000410000 */
[----:B------:R-:W-:Y:S01]  /*e730*/  FADD.FTZ R3, R168, R3 ;  /* 0x00000003a8037221 */ /* 0x000fe20000010000 */
[-C--:B------:R-:W-:Y:S01]  /*e740*/  FMUL.FTZ R40, R40, R14.reuse ;  /* 0x0000000e28287220 */ /* 0x080fe20000410000 */
[-C--:B------:R-:W-:Y:S01]  /*e750*/  FMUL.FTZ R41, R41, R14.reuse ;  /* 0x0000000e29297220 */ /* 0x080fe20000410000 */
[-C--:B------:R-:W-:Y:S01]  /*e760*/  FMUL.FTZ R44, R44, R14.reuse ;  /* 0x0000000e2c2c7220 */ /* 0x080fe20000410000 */
[----:B------:R-:W-:Y:S01]  /*e770*/  FADD.FTZ R3, R169, R3 ;  /* 0x00000003a9037221 */ /* 0x000fe20000010000 */
        /* <DEDUP_REMOVED lines=8> */
[-C--:B------:R-:W-:Y:S01]  /*e800*/  FMUL.FTZ R60, R60, R14.reuse ;  /* 0x0000000e3c3c7220 */ /* 0x080fe20000410000 */
[----:B------:R-:W3:Y:S01]  /*e810*/  MUFU.EX2 R221, R221 ;  /* 0x000000dd00dd7308 */ /* 0x000ee20000000800 */
        /* <DEDUP_REMOVED lines=16> */
[----:B------:R-:W-:Y:S01]  /*e920*/  FADD.FTZ R0, R157, R0 ;  /* 0x000000009d007221 */ /* 0x000fe20000010000 */
[----:B------:R-:W-:Y:S01]  /*e930*/  F2FP.F16.F32.PACK_AB R157, R163, R157 ;  /* 0x0000009da39d723e */ /* 0x000fe200000000ff */
[-C--:B------:R-:W-:Y:S01]  /*e940*/  FMUL.FTZ R85, R85, R14.reuse ;  /* 0x0000000e55557220 */ /* 0x080fe20000410000 */
[-C--:B------:R-:W-:Y:S01]  /*e950*/  FMUL.FTZ R88, R88, R14.reuse ;  /* 0x0000000e58587220 */ /* 0x080fe20000410000 */
[----:B------:R-:W-:Y:S01]  /*e960*/  FADD.FTZ R0, R163, R0 ;  /* 0x00000000a3007221 */ /* 0x000fe20000010000 */
[-C--:B------:R-:W-:Y:S01]  /*e970*/  FMUL.FTZ R89, R89, R14.reuse ;  /* 0x0000000e59597220 */ /* 0x080fe20000410000 */
[-C--:B------:R-:W-:Y:S01]  /*e980*/  FMUL.FTZ R92, R92, R14.reuse ;  /* 0x0000000e5c5c7220 */ /* 0x080fe20000410000 */
[----:B------:R-:W5:Y:S01]  /*e990*/  MUFU.EX2 R162, R225 ;  /* 0x000000e100a27308 */ /* 0x000f620000000800 */
[----:B---3--:R-:W-:Y:S01]  /*e9a0*/  FADD.FTZ R0, R221, R0 ;  /* 0x00000000dd007221 */ /* 0x008fe20000010000 */
[-C--:B------:R-:W-:Y:S01]  /*e9b0*/  FMUL.FTZ R93, R93, R14.reuse ;  /* 0x0000000e5d5d7220 */ /* 0x080fe20000410000 */
[-C--:B------:R-:W-:Y:S01]  /*e9c0*/  FMUL.FTZ R96, R96, R14.reuse ;  /* 0x0000000e60607220 */ /* 0x080fe20000410000 */
[-C--:B------:R-:W-:Y:S01]  /*e9d0*/  FMUL.FTZ R97, R97, R14.reuse ;  /* 0x0000000e61617220 */ /* 0x080fe20000410000 */
[----:B----4-:R-:W-:Y:S01]  /*e9e0*/  FADD.FTZ R0, R167, R0 ;  /* 0x00000000a7007221 */ /* 0x010fe20000010000 */
[-C--:B------:R-:W-:Y:S01]  /*e9f0*/  FMUL.FTZ R100, R100, R14.reuse ;  /* 0x0000000e64647220 */ /* 0x080fe20000410000 */
[-C--:B------:R-:W-:Y:S01]  /*ea00*/  FMUL.FTZ R101, R101, R14.reuse ;  /* 0x0000000e65657220 */ /* 0x080fe20000410000 */
[----:B------:R3:W4:Y:S01]  /*ea10*/  MUFU.EX2 R165, R153 ;  /* 0x0000009900a57308 */ /* 0x0007220000000800 */
        /* <DEDUP_REMOVED lines=8> */
[----:B-----5:R-:W-:Y:S01]  /*eaa0*/  FADD.FTZ R3, R162, R3 ;  /* 0x00000003a2037221 */ /* 0x020fe20000010000 */
[----:B---3--:R-:W-:Y:S01]  /*eab0*/  F2FP.F16.F32.PACK_AB R153, R155, R184 ;  /* 0x000000b89b99723e */ /* 0x008fe200000000ff */
[----:B------:R-:W-:Y:S01]  /*eac0*/  FMUL.FTZ R116, R116, R14 ;  /* 0x0000000e74747220 */ /* 0x000fe20000410000 */
[----:B------:R-:W-:Y:S01]  /*ead0*/  F2FP.F16.F32.PACK_AB R155, R159, R18 ;  /* 0x000000129f9b723e */ /* 0x000fe200000000ff */
[----:B------:R-:W-:Y:S01]  /*eae0*/  BAR.SYNC.DEFER_BLOCKING 0xf, 0x100 ;  /* 0x03c4000000007b1d */ /* 0x000fe20000010000 */
[----:B------:R-:W-:Y:S01]  /*eaf0*/  FADD.FTZ R3, R173, R3 ;  /* 0x00000003ad037221 */ /* 0x000fe20000010000 */
[----:B------:R-:W-:Y:S01]  /*eb00*/  F2FP.F16.F32.PACK_AB R159, R167, R221 ;  /* 0x000000dda79f723e */ /* 0x000fe200000000ff */
[----:B------:R-:W-:Y:S01]  /*eb10*/  FMUL.FTZ R117, R117, R14 ;  /* 0x0000000e75757220 */ /* 0x000fe20000410000 */
[----:B----4-:R-:W-:Y:S01]  /*eb20*/  FADD.FTZ R0, R165, R0 ;  /* 0x00000000a5007221 */ /* 0x010fe20000010000 */
[----:B------:R-:W-:Y:S01]  /*eb30*/  FADD.FTZ R3, R176, R3 ;  /* 0x00000003b0037221 */ /* 0x000fe20000010000 */
[----:B------:R-:W3:Y:S01]  /*eb40*/  MUFU.EX2 R175, R175 ;  /* 0x000000af00af7308 */ /* 0x000ee20000000800 */
[----:B------:R-:W-:Y:S01]  /*eb50*/  F2FP.F16.F32.PACK_AB R162, R173, R162 ;  /* 0x000000a2ada2723e */ /* 0x000fe200000000ff */
[-C--:B------:R-:W-:Y:S01]  /*eb60*/  FMUL.FTZ R120, R120, R14.reuse ;  /* 0x0000000e78787220 */ /* 0x080fe20000410000 */
[----:B------:R-:W-:Y:S01]  /*eb70*/  FADD.FTZ R3, R177, R3 ;  /* 0x00000003b1037221 */ /* 0x000fe20000010000 */
[----:B------:R-:W-:Y:S01]  /*eb80*/  F2FP.F16.F32.PACK_AB R161, R165, R161 ;  /* 0x000000a1a5a1723e */ /* 0x000fe200000000ff */
[-C--:B------:R-:W-:Y:S01]  /*eb90*/  FMUL.FTZ R121, R121, R14.reuse ;  /* 0x0000000e79797220 */ /* 0x080fe20000410000 */
[----:B--2---:R-:W-:Y:S01]  /*eba0*/  FADD.FTZ R0, R174, R0 ;  /* 0x00000000ae007221 */ /* 0x004fe20000010000 */
        /* <DEDUP_REMOVED lines=12> */
[----:B------:R3:W-:Y:S01]  /*ec70*/  STSM.16.M88.4 [R202+0x26800], R152 ;  /* 0x02680098ca007844 */ /* 0x0007e20000000200 */
[-C--:B------:R-:W-:Y:S01]  /*ec80*/  FMUL.FTZ R140, R140, R14.reuse ;  /* 0x0000000e8c8c7220 */ /* 0x080fe20000410000 */
[-C--:B------:R-:W-:Y:S01]  /*ec90*/  FMUL.FTZ R141, R141, R14.reuse ;  /* 0x0000000e8d8d7220 */ /* 0x080fe20000410000 */
[-C--:B------:R-:W-:Y:S01]  /*eca0*/  FMUL.FTZ R144, R144, R14.reuse ;  /* 0x0000000e90907220 */ /* 0x080fe20000410000 */
[----:B------:R3:W-:Y:S01]  /*ecb0*/  STSM.16.M88.4 [R205], R156 ;  /* 0x0000009ccd007844 */ /* 0x0007e20000000200 */
[----:B------:R-:W5:Y:S01]  /*ecc0*/  MUFU.EX2 R179, R179 ;  /* 0x000000b300b37308 */ /* 0x000f620000000800 */
[----:B--2---:R-:W-:Y:S01]  /*ecd0*/  FADD.FTZ R0, R178, R0 ;  /* 0x00000000b2007221 */ /* 0x004fe20000010000 */
[-C--:B------:R-:W-:Y:S01]  /*ece0*/  FMUL.FTZ R145, R145, R14.reuse ;  /* 0x0000000e91917220 */ /* 0x080fe20000410000 */
[----:B------:R3:W-:Y:S01]  /*ecf0*/  STSM.16.M88.4 [R203], R160 ;  /* 0x000000a0cb007844 */ /* 0x0007e20000000200 */
[-C--:B------:R-:W-:Y:S01]  /*ed00*/  FMUL.FTZ R148, R148, R14.reuse ;  /* 0x0000000e94947220 */ /* 0x080fe20000410000 */
[----:B------:R-:W-:Y:S01]  /*ed10*/  FMUL.FTZ R149, R149, R14 ;  /* 0x0000000e95957220 */ /* 0x000fe20000410000 */
[-C--:B------:R-:W-:Y:S01]  /*ed20*/  FMUL.FTZ R26, R26, R6.reuse ;  /* 0x000000061a1a7220 */ /* 0x080fe20000410000 */
[----:B------:R-:W-:Y:S01]  /*ed30*/  FMUL.FTZ R27, R27, R6 ;  /* 0x000000061b1b7220 */ /* 0x000fe20000410000 */
[----:B------:R-:W2:Y:S01]  /*ed40*/  MUFU.EX2 R182, R182 ;  /* 0x000000b600b67308 */ /* 0x000ea20000000800 */
[----:B----4-:R-:W-:Y:S01]  /*ed50*/  FADD.FTZ R3, R166, R3 ;  /* 0x00000003a6037221 */ /* 0x010fe20000010000 */
[----:B------:R-:W-:Y:S01]  /*ed60*/  F2FP.F16.F32.PACK_AB R166, R181, R166 ;  /* 0x000000a6b5a6723e */ /* 0x000fe200000000ff */
[-C--:B------:R-:W-:Y:S01]  /*ed70*/  FMUL.FTZ R30, R30, R6.reuse ;  /* 0x000000061e1e7220 */ /* 0x080fe20000410000 */
[-C--:B------:R-:W-:Y:S01]  /*ed80*/  FMUL.FTZ R31, R31, R6.reuse ;  /* 0x000000061f1f7220 */ /* 0x080fe20000410000 */
[----:B------:R-:W-:Y:S01]  /*ed90*/  FADD.FTZ R3, R181, R3 ;  /* 0x00000003b5037221 */ /* 0x000fe20000010000 */
[-C--:B------:R-:W-:Y:S01]  /*eda0*/  FMUL.FTZ R34, R34, R6.reuse ;  /* 0x0000000622227220 */ /* 0x080fe20000410000 */
[----:B------:R-:W-:Y:S01]  /*edb0*/  FMUL.FTZ R35, R35, R6 ;  /* 0x0000000623237220 */ /* 0x000fe20000410000 */
[----:B------:R-:W4:Y:S01]  /*edc0*/  MUFU.EX2 R183, R183 ;  /* 0x000000b700b77308 */ /* 0x000f220000000800 */
[C---:B-----5:R-:W-:Y:S01]  /*edd0*/  FADD.FTZ R0, R179.reuse, R0 ;  /* 0x00000000b3007221 */ /* 0x060fe20000010000 */
[----:B------:R-:W-:Y:S01]  /*ede0*/  F2FP.F16.F32.PACK_AB R165, R179, R178 ;  /* 0x000000b2b3a5723e */ /* 0x000fe200000000ff */
[-C--:B------:R-:W-:Y:S01]  /*edf0*/  FMUL.FTZ R38, R38, R6.reuse ;  /* 0x0000000626267220 */ /* 0x080fe20000410000 */
[-C--:B------:R-:W-:Y:S01]  /*ee00*/  FMUL.FTZ R39, R39, R6.reuse ;  /* 0x0000000627277220 */ /* 0x080fe20000410000 */
[-C--:B------:R-:W-:Y:S01]  /*ee10*/  FMUL.FTZ R42, R42, R6.reuse ;  /* 0x000000062a2a7220 */ /* 0x080fe20000410000 */
[-C--:B------:R-:W-:Y:S01]  /*ee20*/  FMUL.FTZ R43, R43, R6.reuse ;  /* 0x000000062b2b7220 */ /* 0x080fe20000410000 */
[-C--:B------:R-:W-:Y:S01]  /*ee30*/  FMUL.FTZ R46, R46, R6.reuse ;  /* 0x000000062e2e7220 */ /* 0x080fe20000410000 */
[-C--:B------:R-:W-:Y:S01]  /*ee40*/  FMUL.FTZ R47, R47, R6.reuse ;  /* 0x000000062f2f7220 */ /* 0x080fe20000410000 */
[----:B--2---:R-:W-:Y:S01]  /*ee50*/  FADD.FTZ R0, R182, R0 ;  /* 0x00000000b6007221 */ /* 0x004fe20000010000 */
[-C--:B------:R-:W-:Y:S01]  /*ee60*/  FMUL.FTZ R50, R50, R6.reuse ;  /* 0x0000000632327220 */ /* 0x080fe20000410000 */
[-C--:B------:R-:W-:Y:S01]  /*ee70*/  FMUL.FTZ R51, R51, R6.reuse ;  /* 0x0000000633337220 */ /* 0x080fe20000410000 */
[-C--:B------:R-:W-:Y:S01]  /*ee80*/  FMUL.FTZ R54, R54, R6.reuse ;  /* 0x0000000636367220 */ /* 0x080fe20000410000 */
[-C--:B------:R-:W-:Y:S01]  /*ee90*/  FMUL.FTZ R55, R55, R6.reuse ;  /* 0x0000000637377220 */ /* 0x080fe20000410000 */
[-C--:B------:R-:W-:Y:S01]  /*eea0*/  FMUL.FTZ R58, R58, R6.reuse ;  /* 0x000000063a3a7220 */ /* 0x080fe20000410000 */
[-C--:B------:R-:W-:Y:S01]  /*eeb0*/  FMUL.FTZ R59, R59, R6.reuse ;  /* 0x000000063b3b7220 */ /* 0x080fe20000410000 */
[----:B------:R-:W-:Y:S01]  /*eec0*/  FMUL.FTZ R62, R62, R6 ;  /* 0x000000063e3e7220 */ /* 0x000fe20000410000 */
[C---:B----4-:R-:W-:Y:S01]  /*eed0*/  F2FP.F16.F32.PACK_AB R167, R183.reuse, R182 ;  /* 0x000000b6b7a7723e */ /* 0x050fe200000000ff */
        /* <DEDUP_REMOVED lines=47> */
[----:B---3--:R-:W-:Y:S06]  /*f1d0*/  @!P0 BRA `(.L_x_5935) ;  /* 0x0000000000048947 */ /* 0x008fec0003800000 */
[----:B------:R-:W-:Y:S01]  /*f1e0*/  BPT.TRAP 0x1 ;  /* 0x000000040000795c */ /* 0x000fe20000300000 */
.L_x_5935:
[----:B------:R2:W3:Y:S01]  /*f1f0*/  SYNCS.PHASECHK.TRANS64.TRYWAIT P1, [R209+URZ+0x28c50], R210 ;  /* 0x028c50d2d10075a7 */ /* 0x0004e2000802017f */
[----:B------:R-:W-:Y:S05]  /*f200*/  @!P0 BRA `(.L_x_5936) ;  /* 0x0000000000048947 */ /* 0x000fea0003800000 */
[----:B------:R-:W-:Y:S01]  /*f210*/  BPT.TRAP 0x1 ;  /* 0x000000040000795c */ /* 0x000fe20000300000 */
.L_x_5936:
[----:B------:R-:W-:Y:S04]  /*f220*/  BSSY B2, `(.L_x_5937) ;  /* 0x0000004000027945 */ /* 0x000fe80003800000 */
[----:B---3--:R-:W-:Y:S05]  /*f230*/  @P1 BRA `(.L_x_5938) ;  /* 0x0000000000081947 */ /* 0x008fea0003800000 */
[----:B------:R-:W3:Y:S02]  /*f240*/  SYNCS.PHASECHK.TRANS64.TRYWAIT P1, [R209+URZ+0x28c50], R210 ;  /* 0x028c50d2d10075a7 */ /* 0x000ee4000802017f */
[----:B---3--:R-:W-:Y:S05]  /*f250*/  @!P1 BRA `(.L_x_5939) ;  /* 0x0000010c00e49947 */ /* 0x008fea0003800000 */
.L_x_5938:
[----:B------:R-:W-:Y:S05]  /*f260*/  BSYNC B2 ;  /* 0x0000000000027941 */ /* 0x000fea0003800000 */
.L_x_5937:
[----:B------:R-:W-:Y:S01]  /*f270*/  IMAD R168, R187, 0x1000, R197 ;  /* 0x00001000bba87824 */ /* 0x000fe200078e02c5 */
[----:B------:R-:W-:Y:S01]  /*f280*/  WARPGROUP.ARRIVE ;  /* 0x00000000000079c5 */ /* 0x000fe20000000000 */
[----:B------:R-:W-:-:S03]  /*f290*/  IMAD.MOV.U32 R169, RZ, RZ, 0x40000040 ;  /* 0x40000040ffa97424 */ /* 0x000fc600078e00ff */
[----:B------:R-:W-:Y:S02]  /*f2a0*/  R2UR UR6, R168 ;  /* 0x00000000a80672ca */ /* 0x000fe400000e0000 */
[----:B------:R-:W-:Y:S01]  /*f2b0*/  R2UR UR7, R169 ;  /* 0x00000000a90772ca */ /* 0x000fe200000e0000 */
[----:B------:R-:W-:-:S12]  /*f2c0*/  IMAD.MOV.U32 R169, RZ, RZ, 0x40000040 ;  /* 0x40000040ffa97424 */ /* 0x000fd800078e00ff */
[----:B------:R-:W-:Y:S03]  /*f2d0*/  HGMMA.64x256x16.F32 R24, R152, gdesc[UR4].tnspB, R24, gsb0 ;  /* 0x43e0000498187df0 */ /* 0x000fe60008000818 */
[----:B------:R-:W-:Y:S02]  /*f2e0*/  WARPGROUP.DEPBAR.LE gsb0, 0x0 ;  /* 0x00008000000079c5 */ /* 0x000fe40000010000 */
[----:B------:R-:W-:Y:S01]  /*f2f0*/  VIADD R152, R168, 0x80 ;  /* 0x00000080a8987836 */ /* 0x000fe20000000000 */
        /* <DEDUP_REMOVED lines=31> */
.L_x_5940:
[----:B------:R-:W-:Y:S01]  /*f4f0*/  ISETP.GT.AND P1, PT, R15, R186, PT ;  /* 0x000000ba0f00720c */ /* 0x000fe20003f24270 */
[----:B0123--:R-:W-:Y:S02]  /*f500*/  VIADD R209, R209, 0x28c60 ;  /* 0x00028c60d1d17836 */ /* 0x00ffe40000000000 */
[----:B------:R-:W-:Y:S02]  /*f510*/  VIADD R15, R15, 0xffffffff ;  /* 0xffffffff0f0f7836 */ /* 0x000fe40000000000 */
[----:B------:R-:W-:Y:S01]  /*f520*/  IMAD.MOV.U32 R14, RZ, RZ, R171 ;  /* 0x000000ffff0e7224 */ /* 0x000fe200078e00ab */
[----:B------:R-:W-:Y:S01]  /*f530*/  PRMT R209, R191, 0x654, R209 ;  /* 0x00000654bfd17816 */ /* 0x000fe200000000d1 */
[----:B------:R-:W-:Y:S02]  /*f540*/  IMAD.MOV.U32 R6, RZ, RZ, R172 ;  /* 0x000000ffff067224 */ /* 0x000fe400078e00ac */
[----:B------:R-:W-:Y:S01]  /*f550*/  IMAD.MOV.U32 R18, RZ, RZ, R187 ;  /* 0x000000ffff127224 */ /* 0x000fe200078e00bb */
[----:B------:R0:W-:Y:S03]  /*f560*/  SYNCS.ARRIVE.TRANS64.RED.A1T0 RZ, [R209+URZ], RZ ;  /* 0x000000ffd1ff79a7 */ /* 0x0001e6000810043f */
[----:B------:R-:W-:Y:S05]  /*f570*/  @P1 BRA `(.L_x_5941) ;  /* 0xffffffd8004c1947 */ /* 0x000fea000383ffff */
[----:B------:R-:W-:Y:S05]  /*f580*/  BSYNC B0 ;  /* 0x0000000000007941 */ /* 0x000fea0003800000 */
.L_x_5920:
[----:B------:R-:W-:Y:S01]  /*f590*/  IMAD.MOV.U32 R14, RZ, RZ, R171 ;  /* 0x000000ffff0e7224 */ /* 0x000fe200078e00ab */
[----:B------:R-:W-:Y:S01]  /*f5a0*/  MOV R6, R172 ;  /* 0x000000ac00067202 */ /* 0x000fe20000000f00 */
[----:B------:R-:W-:-:S07]  /*f5b0*/  IMAD.MOV.U32 R18, RZ, RZ, R187 ;  /* 0x000000ffff127224 */ /* 0x000fce00078e00bb */
.L_x_5919:
[----:B------:R-:W-:Y:S05]  /*f5c0*/  BSYNC B1 ;  /* 0x0000000000017941 */ /* 0x000fea0003800000 */
.L_x_5918:
[----:B------:R-:W1:Y:S01]  /*f5d0*/  LDC R152, c[0x0][0x448] ;  /* 0x00011200ff987b82 */ /* 0x000e620000000800 */
[----:B------:R-:W-:-:S04]  /*f5e0*/  VIADD R153, R199, 0x3f ;  /* 0x0000003fc7997836 */ /* 0x000fc80000000000 */
[----:B------:R-:W-:Y:S01]  /*f5f0*/  IMAD.MOV.U32 R155, RZ, RZ, R153 ;  /* 0x000000ffff9b7224 */ /* 0x000fe200078e0099 */
[----:B-1----:R-:W-:-:S13]  /*f600*/  ISETP.NE.AND P4, PT, R152, 0x1, PT ;  /* 0x000000019800780c */ /* 0x002fda0003f85270 */
[----:B------:R-:W1:Y:S08]  /*f610*/  @P4 LDC R154, c[0x0][0x44c] ;  /* 0x00011300ff9a4b82 */ /* 0x000e700000000800 */
[----:B------:R-:W2:Y:S01]  /*f620*/  @P4 LDC R152, c[0x0][0x450] ;  /* 0x00011400ff984b82 */ /* 0x000ea20000000800 */
[----:B-1----:R-:W-:-:S05]  /*f630*/  @P4 IMAD.HI.U32 R154, R153, R154, RZ ;  /* 0x0000009a999a4227 */ /* 0x002fca00078e00ff */
[----:B--2---:R-:W-:Y:S02]  /*f640*/  @P4 SHF.R.U32.HI R155, RZ, R152, R154 ;  /* 0x00000098ff9b4219 */ /* 0x004fe4000001169a */
[----:B------:R-:W1:Y:S01]  /*f650*/  LDC R154, c[0x0][0x9e4] ;  /* 0x00027900ff9a7b82 */ /* 0x000e620000000800 */
[----:B------:R-:W-:-:S05]  /*f660*/  IADD3 R152, R189, 0x1, -R23 ;  /* 0x00000001bd987810 */ /* 0x000fca0007ffe817 */
[----:B------:R-:W-:-:S04]  /*f670*/  IMAD.IADD R155, R152, 0x1, R155 ;  /* 0x00000001989b7824 */ /* 0x000fc800078e029b */
[----:B------:R-:W-:Y:S01]  /*f680*/  IMAD.IADD R20, R155, 0x1, -R20 ;  /* 0x000000019b147824 */ /* 0x000fe200078e0a14 */
[----:B-1----:R-:W-:-:S13]  /*f690*/  ISETP.GE.AND P5, PT, R154, 0x1, PT ;  /* 0x000000019a00780c */ /* 0x002fda0003fa6270 */
        /* <DEDUP_REMOVED lines=11> */
.L_x_5944:
[----:B------:R-:W-:-:S13]  /*f750*/  ISETP.NE.AND P1, PT, R154, 0x1, PT ;  /* 0x000000019a00780c */ /* 0x000fda0003f25270 */
[----:B------:R-:W1:Y:S02]  /*f760*/  @P1 LDC.64 R152, c[0x0][0x9e8] ;  /* 0x00027a00ff981b82 */ /* 0x000e640000000a00 */
[----:B-1----:R-:W-:-:S05]  /*f770*/  @P1 IMAD.HI.U32 R152, R155, R152, RZ ;  /* 0x000000989b981227 */ /* 0x002fca00078e00ff */
[----:B------:R-:W-:-:S07]  /*f780*/  @P1 SHF.R.U32.HI R155, RZ, R153, R152 ;  /* 0x00000099ff9b1219 */ /* 0x000fce0000011698 */
.L_x_5945:
[----:B------:R-:W-:Y:S05]  /*f790*/  BSYNC B0 ;  /* 0x0000000000007941 */ /* 0x000fea0003800000 */
.L_x_5943:
[----:B------:R-:W-:-:S05]  /*f7a0*/  IMAD R154, R155, R154, RZ ;  /* 0x0000009a9b9a7224 */ /* 0x000fca00078e02ff */
[----:B------:R-:W-:-:S07]  /*f7b0*/  VIMNMX R20, R20, R154, !PT ;  /* 0x0000009a14147248 */ /* 0x000fce0007fe0100 */
.L_x_5942:
[----:B------:R-:W2:Y:S01]  /*f7c0*/  LDL R153, [R1+0xc] ;  /* 0x00000c0001997983 */ /* 0x000ea20000100800 */
[----:B------:R-:W-:Y:S01]  /*f7d0*/  VIADD R20, R20, 0x3f ;  /* 0x0000003f14147836 */ /* 0x000fe20000000000 */
[----:B------:R-:W-:Y:S04]  /*f7e0*/  BSSY B1, `(.L_x_5946) ;  /* 0x00001b2000017945 */ /* 0x000fe80003800000 */
[----:B------:R-:W-:-:S04]  /*f7f0*/  SHF.R.S32.HI R152, RZ, 0x1f, R20 ;  /* 0x0000001fff987819 */ /* 0x000fc80000011414 */
[----:B------:R-:W-:-:S04]  /*f800*/  LEA.HI R152, R152, R20, RZ, 0x6 ;  /* 0x0000001498987211 */ /* 0x000fc800078f30ff */
[----:B------:R-:W-:-:S04]  /*f810*/  SHF.R.S32.HI R20, RZ, 0x6, R152 ;  /* 0x00000006ff147819 */ /* 0x000fc80000011498 */
[----:B--2---:R-:W-:-:S04]  /*f820*/  VIMNMX R20, R153, R20, !PT ;  /* 0x0000001499147248 */ /* 0x004fc80007fe0100 */
[----:B------:R-:W-:-:S13]  /*f830*/  ISETP.GE.AND P1, PT, R15, R20, PT ;  /* 0x000000140f00720c */ /* 0x000fda0003f26270 */
[----:B------:R-:W-:Y:S05]  /*f840*/  @!P1 BRA `(.L_x_5947) ;  /* 0x0000001800ac9947 */ /* 0x000fea0003800000 */
[----:B------:R-:W-:Y:S01]  /*f850*/  BSSY B0, `(.L_x_5948) ;  /* 0x00001a9000007945 */ /* 0x000fe20003800000 */
[----:B------:R-:W-:Y:S02]  /*f860*/  IMAD.MOV.U32 R185, RZ, RZ, R14 ;  /* 0x000000ffffb97224 */ /* 0x000fe400078e000e */
[----:B------:R-:W-:Y:S02]  /*f870*/  IMAD.MOV.U32 R184, RZ, RZ, R6 ;  /* 0x000000ffffb87224 */ /* 0x000fe400078e0006 */
[----:B0-----:R-:W-:Y:S02]  /*f880*/  IMAD.MOV.U32 R209, RZ, RZ, R15 ;  /* 0x000000ffffd17224 */ /* 0x001fe400078e000f */
[----:B------:R-:W-:-:S07]  /*f890*/  IMAD.MOV.U32 R187, RZ, RZ, R18 ;  /* 0x000000ffffbb7224 */ /* 0x000fce00078e0012 */
.L_x_5961:
[----:B------:R-:W-:Y:S02]  /*f8a0*/  VIADD R18, R187, 0x1 ;  /* 0x00000001bb127836 */ /* 0x000fe40000000000 */
[----:B------:R-:W-:Y:S02]  /*f8b0*/  IMAD.MOV.U32 R6, RZ, RZ, R209 ;  /* 0x000000ffff067224 */ /* 0x000fe400078e00d1 */
[----:B------:R-:W-:Y:S01]  /*f8c0*/  VIADD R209, R209, 0xffffffff ;  /* 0xffffffffd1d17836 */ /* 0x000fe20000000000 */
[----:B------:R-:W-:Y:S02]  /*f8d0*/  ISETP.NE.AND P2, PT, R18, 0x2, PT ;  /* 0x000000021200780c */ /* 0x000fe40003f45270 */
[----:B------:R-:W-:Y:S02]  /*f8e0*/  ISETP.GT.AND P1, PT, R6, R20, PT ;  /* 0x000000140600720c */ /* 0x000fe40003f24270 */
[----:B------:R-:W-:Y:S02]  /*f8f0*/  SEL R6, RZ, 0x1, P2 ;  /* 0x00000001ff067807 */ /* 0x000fe40001000000 */
[----:B------:R-:W-:-:S02]  /*f900*/  SEL R18, R18, RZ, P2 ;  /* 0x000000ff12127207 */ /* 0x000fc40001000000 */
[----:B------:R-:W-:Y:S01]  /*f910*/  LOP3.LUT R19, R19, R6, RZ, 0x3c, !PT ;  /* 0x0000000613137212 */ /* 0x000fe200078e3cff */
[----:B0-----:R-:W-:Y:S06]  /*f920*/  @!P0 BRA `(.L_x_5949) ;  /* 0x0000000000048947 */ /* 0x001fec0003800000 */
[----:B------:R-:W-:Y:S01]  /*f930*/  BPT.TRAP 0x1 ;  /* 0x000000040000795c */ /* 0x000fe20000300000 */
.L_x_5949:
[----:B------:R-:W-:Y:S01]  /*f940*/  IMAD R15, R18, 0x8, R2 ;  /* 0x00000008120f7824 */ /* 0x000fe200078e0202 */
[----:B------:R-:W-:-:S04]  /*f950*/  SHF.L.U32 R210, R19, 0x1f, RZ ;  /* 0x0000001f13d27819 */ /* 0x000fc800000006ff */
[----:B------:R0:W1:Y:S01]  /*f960*/  SYNCS.PHASECHK.TRANS64.TRYWAIT P2, [R15+URZ+0x28c30], R210 ;  /* 0x028c30d20f0075a7 */ /* 0x000062000804017f */
[----:B------:R-:W-:Y:S05]  /*f970*/  @!P0 BRA `(.L_x_5950) ;  /* 0x0000000000048947 */ /* 0x000fea0003800000 */
[----:B------:R-:W-:Y:S01]  /*f980*/  BPT.TRAP 0x1 ;  /* 0x000000040000795c */ /* 0x000fe20000300000 */
.L_x_5950:
[----:B------:R-:W-:Y:S01]  /*f990*/  BSSY B2, `(.L_x_5951) ;  /* 0x0000006000027945 */ /* 0x000fe20003800000 */
[----:B------:R-:W-:Y:S01]  /*f9a0*/  LEA R154, R18, R21, 0x9 ;  /* 0x00000015129a7211 */ /* 0x000fe200078e48ff */
[----:B------:R-:W-:Y:S02]  /*f9b0*/  IMAD.MOV.U32 R155, RZ, RZ, 0x40000040 ;  /* 0x40000040ff9b7424 */ /* 0x000fe400078e00ff */
[----:B-1----:R-:W-:Y:S05]  /*f9c0*/  @P2 BRA `(.L_x_5952) ;  /* 0x0000000000082947 */ /* 0x002fea0003800000 */
[----:B------:R-:W1:Y:S02]  /*f9d0*/  SYNCS.PHASECHK.TRANS64.TRYWAIT P2, [R15+URZ+0x28c30], R210 ;  /* 0x028c30d20f0075a7 */ /* 0x000e64000804017f */
[----:B-1----:R-:W-:Y:S05]  /*f9e0*/  @!P2 BRA `(.L_x_5953) ;  /* 0x000001080014a947 */ /* 0x002fea0003800000 */
.L_x_5952:
[----:B------:R-:W-:Y:S05]  /*f9f0*/  BSYNC B2 ;  /* 0x0000000000027941 */ /* 0x000fea0003800000 */
.L_x_5951:
        /* <DEDUP_REMOVED lines=14> */
[----:B------:R-:W-:Y:S01]  /*fae0*/  WARPGROUP.ARRIVE ;  /* 0x00000000000079c5 */ /* 0x000fe20000000000 */
[----:B------:R-:W-:Y:S02]  /*faf0*/  R2UR UR8, R12 ;  /* 0x000000000c0872ca */ /* 0x000fe400000e0000 */
[----:B------:R-:W-:Y:S02]  /*fb00*/  R2UR UR9, R13 ;  /* 0x000000000d0972ca */ /* 0x000fe400000e0000 */
[----:B------:R-:W-:Y:S01]  /*fb10*/  R2UR UR14, R6 ;  /* 0x00000000060e72ca */ /* 0x000fe200000e0000 */
[----:B------:R-:W-:Y:S01]  /*fb20*/  HGMMA.64x64x16.F32 R152, gdesc[UR4], RZ, !UPT, gsb0 ;  /* 0x00e00000049879f0 */ /* 0x000fe2000c0008ff */
[----:B------:R-:W-:Y:S02]  /*fb30*/  R2UR UR15, R7 ;  /* 0x00000000070f72ca */ /* 0x000fe400000e0000 */
[----:B------:R-:W-:-:S02]  /*fb40*/  R2UR UR12, R10 ;  /* 0x000000000a0c72ca */ /* 0x000fc400000e0000 */
        /* <DEDUP_REMOVED lines=15> */
.L_x_5954:
[----:B------:R-:W-:Y:S01]  /*fc40*/  FMNMX.FTZ R6, R152, R184, !PT ;  /* 0x000000b898067209 */ /* 0x000fe20007810000 */
[----:B------:R-:W-:-:S03]  /*fc50*/  ULDC UR4, c[0x0][0x988] ;  /* 0x0002620000047ab9 */ /* 0x000fc60000000800 */
        /* <DEDUP_REMOVED lines=80> */
[----:B------:R-:W-:Y:S01]  /*10160*/  MUFU.EX2 R157, R165 ;  /* 0x000000a5009d7308 */ /* 0x000fe20000000800 */
[----:B------:R-:W-:Y:S01]  /*10170*/  FMNMX.FTZ R14, R171, R14, !PT ;  /* 0x0000000eab0e7209 */ /* 0x000fe20007810000 */
[----:B----4-:R-:W-:Y:S01]  /*10180*/  FADD.FTZ R3, R152, R3 ;  /* 0x0000000398037221 */ /* 0x010fe20000010000 */
[-C--:B------:R-:W-:Y:S01]  /*10190*/  FMUL.FTZ R52, R52, R164.reuse ;  /* 0x000000a434347220 */ /* 0x080fe20000410000 */
[----:B------:R-:W-:Y:S01]  /*101a0*/  FMUL.FTZ R53, R53, R164 ;  /* 0x000000a435357220 */ /* 0x000fe20000410000 */
[----:B------:R-:W-:Y:S01]  /*101b0*/  FMNMX.FTZ R14, R174, R14, !PT ;  /* 0x0000000eae0e7209 */ /* 0x000fe20007810000 */
[-C--:B------:R-:W-:Y:S01]  /*101c0*/  FMUL.FTZ R56, R56, R164.reuse ;  /* 0x000000a438387220 */ /* 0x080fe20000410000 */
[----:B------:R-:W-:Y:S01]  /*101d0*/  FMUL.FTZ R57, R57, R164 ;  /* 0x000000a439397220 */ /* 0x000fe20000410000 */
[----:B------:R-:W2:Y:S01]  /*101e0*/  MUFU.EX2 R161, R161 ;  /* 0x000000a100a17308 */ /* 0x000ea20000000800 */
        /* <DEDUP_REMOVED lines=9> */
[-C--:B------:R-:W-:Y:S01]  /*10280*/  FMUL.FTZ R65, R65, R164.reuse ;  /* 0x000000a441417220 */ /* 0x080fe20000410000 */
[-C--:B------:R-:W-:Y:S01]  /*10290*/  FMUL.FTZ R68, R68, R164.reuse ;  /* 0x000000a444447220 */ /* 0x080fe20000410000 */
[----:B------:R-:W-:Y:S01]  /*102a0*/  FMUL.FTZ R69, R69, R164 ;  /* 0x000000a445457220 */ /* 0x000fe20000410000 */
[----:B------:R-:W-:Y:S01]  /*102b0*/  FMNMX.FTZ R14, R182, R14, !PT ;  /* 0x0000000eb60e7209 */ /* 0x000fe20007810000 */
[-C--:B------:R-:W-:Y:S01]  /*102c0*/  FMUL.FTZ R72, R72, R164.reuse ;  /* 0x000000a448487220 */ /* 0x080fe20000410000 */
[----:B------:R-:W-:Y:S01]  /*102d0*/  FMUL.FTZ R73, R73, R164 ;  /* 0x000000a449497220 */ /* 0x000fe20000410000 */
[----:B------:R-:W4:Y:S01]  /*102e0*/  MUFU.EX2 R169, R169 ;  /* 0x000000a900a97308 */ /* 0x000f220000000800 */
[----:B------:R-:W-:Y:S01]  /*102f0*/  FMNMX.FTZ R14, R183, R14, !PT ;  /* 0x0000000eb70e7209 */ /* 0x000fe20007810000 */
[----:B--2---:R-:W-:Y:S01]  /*10300*/  FADD.FTZ R3, R161, R3 ;  /* 0x00000003a1037221 */ /* 0x004fe20000010000 */
[-C--:B------:R-:W-:Y:S01]  /*10310*/  FMUL.FTZ R76, R76, R164.reuse ;  /* 0x000000a44c4c7220 */ /* 0x080fe20000410000 */
[-C--:B------:R-:W-:Y:S01]  /*10320*/  FMUL.FTZ R77, R77, R164.reuse ;  /* 0x000000a44d4d7220 */ /* 0x080fe20000410000 */
[-C--:B------:R-:W-:Y:S01]  /*10330*/  FMUL.FTZ R80, R80, R164.reuse ;  /* 0x000000a450507220 */ /* 0x080fe20000410000 */
[----:B------:R-:W2:Y:S01]  /*10340*/  SHFL.BFLY PT, R153, R14, 0x2, 0x1f ;  /* 0x0c401f000e997f89 */ /* 0x000ea200000e0000 */
[----:B------:R-:W-:Y:S01]  /*10350*/  FADD.FTZ R3, R157, R3 ;  /* 0x000000039d037221 */ /* 0x000fe20000010000 */
[----:B------:R-:W5:Y:S01]  /*10360*/  MUFU.EX2 R172, R172 ;  /* 0x000000ac00ac7308 */ /* 0x000f620000000800 */
[-C--:B------:R-:W-:Y:S01]  /*10370*/  FMUL.FTZ R81, R81, R164.reuse ;  /* 0x000000a451517220 */ /* 0x080fe20000410000 */
[-C--:B------:R-:W-:Y:S01]  /*10380*/  FMUL.FTZ R84, R84, R164.reuse ;  /* 0x000000a454547220 */ /* 0x080fe20000410000 */
[----:B---3--:R-:W-:Y:S01]  /*10390*/  FADD.FTZ R3, R156, R3 ;  /* 0x000000039c037221 */ /* 0x008fe20000010000 */
        /* <DEDUP_REMOVED lines=9> */
[-C--:B------:R-:W-:Y:S01]  /*10430*/  FMUL.FTZ R97, R97, R164.reuse ;  /* 0x000000a461617220 */ /* 0x080fe20000410000 */
[-C--:B------:R-:W-:Y:S01]  /*10440*/  FMUL.FTZ R100, R100, R164.reuse ;  /* 0x000000a464647220 */ /* 0x080fe20000410000 */
[-C--:B------:R-:W-:Y:S01]  /*10450*/  FMUL.FTZ R101, R101, R164.reuse ;  /* 0x000000a465657220 */ /* 0x080fe20000410000 */
[----:B------:R-:W-:Y:S01]  /*10460*/  MUFU.EX2 R160, R176 ;  /* 0x000000b000a07308 */ /* 0x000fe20000000800 */
[----:B-----5:R-:W-:Y:S01]  /*10470*/  FADD.FTZ R3, R172, R3 ;  /* 0x00000003ac037221 */ /* 0x020fe20000010000 */
[-C--:B------:R-:W-:Y:S01]  /*10480*/  FMUL.FTZ R104, R104, R164.reuse ;  /* 0x000000a468687220 */ /* 0x080fe20000410000 */
[-C--:B------:R-:W-:Y:S01]  /*10490*/  FMUL.FTZ R105, R105, R164.reuse ;  /* 0x000000a469697220 */ /* 0x080fe20000410000 */
[-C--:B------:R-:W-:Y:S01]  /*104a0*/  FMUL.FTZ R108, R108, R164.reuse ;  /* 0x000000a46c6c7220 */ /* 0x080fe20000410000 */
[-C--:B------:R-:W-:Y:S01]  /*104b0*/  FMUL.FTZ R109, R109, R164.reuse ;  /* 0x000000a46d6d7220 */ /* 0x080fe20000410000 */
[----:B--2---:R-:W-:Y:S01]  /*104c0*/  FMNMX.FTZ R14, R14, R153, !PT ;  /* 0x000000990e0e7209 */ /* 0x004fe20007810000 */
[-C--:B------:R-:W-:Y:S01]  /*104d0*/  FMUL.FTZ R112, R112, R164.reuse ;  /* 0x000000a470707220 */ /* 0x080fe20000410000 */
[----:B------:R-:W-:Y:S01]  /*104e0*/  MUFU.EX2 R177, R177 ;  /* 0x000000b100b17308 */ /* 0x000fe20000000800 */
[----:B---3--:R-:W-:Y:S01]  /*104f0*/  FADD.FTZ R3, R173, R3 ;  /* 0x00000003ad037221 */ /* 0x008fe20000010000 */
[-C--:B------:R-:W-:Y:S01]  /*10500*/  FMUL.FTZ R113, R113, R164.reuse ;  /* 0x000000a471717220 */ /* 0x080fe20000410000 */
[----:B------:R-:W2:Y:S01]  /*10510*/  SHFL.BFLY PT, R153, R14, 0x1, 0x1f ;  /* 0x0c201f000e997f89 */ /* 0x000ea200000e0000 */
        /* <DEDUP_REMOVED lines=21> */
[----:B------:R-:W-:-:S04]  /*10670*/  FADD.FTZ R153, -R14, R185 ;  /* 0x000000b90e997221 */ /* 0x000fc80000010100 */
[----:B------:R-:W-:-:S04]  /*10680*/  FMUL.FTZ R153, R153, R7 ;  /* 0x0000000799997220 */ /* 0x000fc80000410000 */
[----:B------:R2:W3:Y:S02]  /*10690*/  MUFU.EX2 R165, R153 ;  /* 0x0000009900a57308 */ /* 0x0004e40000000800 */
[----:B--2---:R-:W-:-:S04]  /*106a0*/  @!P2 IMAD R153, R187, 0x40, R198 ;  /* 0x00000040bb99a824 */ /* 0x004fc800078e02c6 */
[----:B------:R-:W-:Y:S02]  /*106b0*/  @!P2 IMAD R153, R153, 0x4, R2 ;  /* 0x000000049999a824 */ /* 0x000fe400078e0202 */
[----:B---3--:R-:W-:-:S03]  /*106c0*/  FMUL.FTZ R26, R26, R165 ;  /* 0x000000a51a1a7220 */ /* 0x008fc60000410000 */
[----:B------:R-:W-:Y:S01]  /*106d0*/  @!P2 STS [R153+0x28800], R164 ;  /* 0x028800a49900a388 */ /* 0x000fe20000000800 */
[-C--:B------:R-:W-:Y:S01]  /*106e0*/  FMUL.FTZ R27, R27, R165.reuse ;  /* 0x000000a51b1b7220 */ /* 0x080fe20000410000 */
[-C--:B------:R-:W-:Y:S01]  /*106f0*/  FMUL.FTZ R30, R30, R165.reuse ;  /* 0x000000a51e1e7220 */ /* 0x080fe20000410000 */
[-C--:B------:R-:W-:Y:S01]  /*10700*/  FMUL.FTZ R31, R31, R165.reuse ;  /* 0x000000a51f1f7220 */ /* 0x080fe20000410000 */
[----:B------:R2:W-:Y:S01]  /*10710*/  @!P2 STS [R153+0x28820], R165 ;  /* 0x028820a59900a388 */ /* 0x0005e20000000800 */
        /* <DEDUP_REMOVED lines=34> */
[-C--:B------:R-:W-:Y:S01]  /*10940*/  FMUL.FTZ R63, R63, R165.reuse ;  /* 0x000000a53f3f7220 */ /* 0x080fe20000410000 */
        /* <DEDUP_REMOVED lines=56> */
[-C--:B------:R-:W-:Y:S01]  /*10cd0*/  FMUL.FTZ R138, R138, R165.reuse ;  /* 0x000000a58a8a7220 */ /* 0x080fe20000410000 */
        /* <DEDUP_REMOVED lines=12> */
[----:B------:R-:W-:-:S04]  /*10da0*/  FMUL.FTZ R151, R151, R165 ;  /* 0x000000a597977220 */ /* 0x000fc80000410000 */
[----:B------:R-:W4:Y:S01]  /*10db0*/  MUFU.EX2 R175, R175 ;  /* 0x000000af00af7308 */ /* 0x000f220000000800 */
[C---:B-----5:R-:W-:Y:S01]  /*10dc0*/  FADD.FTZ R158, R167.reuse, R157 ;  /* 0x0000009da79e7221 */ /* 0x060fe20000010000 */
[----:B------:R-:W-:-:S06]  /*10dd0*/  F2FP.F16.F32.PACK_AB R157, R167, R162 ;  /* 0x000000a2a79d723e */ /* 0x000fcc00000000ff */
[----:B------:R-:W5:Y:S01]  /*10de0*/  MUFU.EX2 R178, R178 ;  /* 0x000000b200b27308 */ /* 0x000f620000000800 */
[----:B---3--:R-:W-:Y:S01]  /*10df0*/  FADD.FTZ R159, R0, R158 ;  /* 0x0000009e009f7221 */ /* 0x008fe20000010000 */
[----:B------:R-:W-:-:S06]  /*10e00*/  F2FP.F16.F32.PACK_AB R158, R173, R172 ;  /* 0x000000acad9e723e */ /* 0x000fcc00000000ff */
[----:B------:R-:W3:Y:S01]  /*10e10*/  MUFU.EX2 R161, R179 ;  /* 0x000000b300a17308 */ /* 0x000ee20000000800 */
[C---:B----4-:R-:W-:Y:S01]  /*10e20*/  FADD.FTZ R162, R175.reuse, R159 ;  /* 0x0000009fafa27221 */ /* 0x050fe20000010000 */
[----:B------:R-:W-:Y:S01]  /*10e30*/  F2FP.F16.F32.PACK_AB R159, R175, R0 ;  /* 0x00000000af9f723e */ /* 0x000fe200000000ff */
[----:B------:R-:W-:Y:S01]  /*10e40*/  FADD.FTZ R0, R160, R3 ;  /* 0x00000003a0007221 */ /* 0x000fe20000010000 */
[----:B------:R-:W-:-:S03]  /*10e50*/  F2FP.F16.F32.PACK_AB R160, R177, R160 ;  /* 0x000000a0b1a0723e */ /* 0x000fc600000000ff */
[----:B------:R-:W-:Y:S01]  /*10e60*/  FADD.FTZ R0, R177, R0 ;  /* 0x00000000b1007221 */ /* 0x000fe20000010000 */
[----:B------:R-:W4:Y:S01]  /*10e70*/  MUFU.EX2 R163, R182 ;  /* 0x000000b600a37308 */ /* 0x000f220000000800 */
[----:B-----5:R-:W-:Y:S01]  /*10e80*/  FADD.FTZ R162, R178, R162 ;  /* 0x000000a2b2a27221 */ /* 0x020fe20000010000 */
[----:B------:R2:W-:Y:S01]  /*10e90*/  STSM.16.M88.4 [R203], R156 ;  /* 0x0000009ccb007844 */ /* 0x0005e20000000200 */
[----:B------:R-:W-:-:S04]  /*10ea0*/  FADD.FTZ R3, R180, R0 ;  /* 0x00000000b4037221 */ /* 0x000fc80000010000 */
[----:B------:R-:W-:Y:S01]  /*10eb0*/  FADD.FTZ R3, R181, R3 ;  /* 0x00000003b5037221 */ /* 0x000fe20000010000 */
        /* <DEDUP_REMOVED lines=10> */
.L_x_5955:
[----:B------:R3:W4:Y:S01]  /*10f60*/  SYNCS.PHASECHK.TRANS64.TRYWAIT P2, [R15+URZ+0x28c50], R210 ;  /* 0x028c50d20f0075a7 */ /* 0x000722000804017f */
[----:B------:R-:W-:Y:S05]  /*10f70*/  @!P0 BRA `(.L_x_5956) ;  /* 0x0000000000048947 */ /* 0x000fea0003800000 */
[----:B------:R-:W-:Y:S01]  /*10f80*/  BPT.TRAP 0x1 ;  /* 0x000000040000795c */ /* 0x000fe20000300000 */
.L_x_5956:
[----:B------:R-:W-:Y:S04]  /*10f90*/  BSSY B2, `(.L_x_5957) ;  /* 0x0000004000027945 */ /* 0x000fe80003800000 */
[----:B----4-:R-:W-:Y:S05]  /*10fa0*/  @P2 BRA `(.L_x_5958) ;  /* 0x0000000000082947 */ /* 0x010fea0003800000 */
[----:B------:R-:W4:Y:S02]  /*10fb0*/  SYNCS.PHASECHK.TRANS64.TRYWAIT P2, [R15+URZ+0x28c50], R210 ;  /* 0x028c50d20f0075a7 */ /* 0x000f24000804017f */
[----:B----4-:R-:W-:Y:S05]  /*10fc0*/  @!P2 BRA `(.L_x_5959) ;  /* 0x000000f000b0a947 */ /* 0x010fea0003800000 */
.L_x_5958:
[----:B------:R-:W-:Y:S05]  /*10fd0*/  BSYNC B2 ;  /* 0x0000000000027941 */ /* 0x000fea0003800000 */
.L_x_5957:
[----:B------:R-:W-:Y:S01]  /*10fe0*/  IMAD R164, R18, 0x1000, R197 ;  /* 0x0000100012a47824 */ /* 0x000fe200078e02c5 */
[----:B------:R-:W-:Y:S01]  /*10ff0*/  WARPGROUP.ARRIVE ;  /* 0x00000000000079c5 */ /* 0x000fe20000000000 */
[----:B------:R-:W-:Y:S02]  /*11000*/  IMAD.MOV.U32 R165, RZ, RZ, 0x40000040 ;  /* 0x40000040ffa57424 */ /* 0x000fe400078e00ff */
[----:B------:R-:W-:Y:S01]  /*11010*/  IMAD.MOV.U32 R167, RZ, RZ, 0x40000040 ;  /* 0x40000040ffa77424 */ /* 0x000fe200078e00ff */
[C---:B------:R-:W-:Y:S02]  /*11020*/  R2UR UR6, R164.reuse ;  /* 0x00000000a40672ca */ /* 0x040fe400000e0000 */
[----:B------:R-:W-:Y:S01]  /*11030*/  R2UR UR7, R165 ;  /* 0x00000000a50772ca */ /* 0x000fe200000e0000 */
[----:B------:R-:W-:Y:S01]  /*11040*/  IMAD.MOV.U32 R165, RZ, RZ, 0x40000040 ;  /* 0x40000040ffa57424 */ /* 0x000fe200078e00ff */
[----:B------:R-:W-:-:S11]  /*11050*/  IADD3 R166, R164, 0x80, RZ ;  /* 0x00000080a4a67810 */ /* 0x000fd60007ffe0ff */
        /* <DEDUP_REMOVED lines=28> */
[----:B--2---:R-:W2:Y:S02]  /*11220*/  FENCE.VIEW.ASYNC.S ;  /* 0x00000000000073c6 */ /* 0x004ea40000000000 */
[----:B--2---:R-:W-:Y:S01]  /*11230*/  NOP ;  /* 0x0000000000007918 */ /* 0x004fe20000000000 */
[----:B------:R-:W-:Y:S06]  /*11240*/  BAR.ARV 0xe, 0x100 ;  /* 0x0384000000007b1d */ /* 0x000fec0000002000 */
[----:B------:R-:W-:Y:S05]  /*11250*/  @!P0 BRA `(.L_x_5960) ;  /* 0x0000000000048947 */ /* 0x000fea0003800000 */
[----:B------:R-:W-:Y:S01]  /*11260*/  BPT.TRAP 0x1 ;  /* 0x000000040000795c */ /* 0x000fe20000300000 */
.L_x_5960:
[----:B01-34-:R-:W-:Y:S02]  /*11270*/  VIADD R15, R15, 0x28c60 ;  /* 0x00028c600f0f7836 */ /* 0x01bfe40000000000 */
[----:B------:R-:W-:Y:S02]  /*11280*/  IMAD.MOV.U32 R185, RZ, RZ, R14 ;  /* 0x000000ffffb97224 */ /* 0x000fe400078e000e */
[----:B------:R-:W-:Y:S01]  /*11290*/  IMAD.MOV.U32 R184, RZ, RZ, R6 ;  /* 0x000000ffffb87224 */ /* 0x000fe200078e0006 */
[----:B------:R-:W-:Y:S01]  /*112a0*/  PRMT R15, R191, 0x654, R15 ;  /* 0x00000654bf0f7816 */ /* 0x000fe2000000000f */
[----:B------:R-:W-:-:S03]  /*112b0*/  IMAD.MOV.U32 R187, RZ, RZ, R18 ;  /* 0x000000ffffbb7224 */ /* 0x000fc600078e0012 */
[----:B------:R0:W-:Y:S01]  /*112c0*/  SYNCS.ARRIVE.TRANS64.RED.A1T0 RZ, [R15+URZ], RZ ;  /* 0x000000ff0fff79a7 */ /* 0x0001e2000810043f */
[----:B------:R-:W-:Y:S05]  /*112d0*/  @P1 BRA `(.L_x_5961) ;  /* 0xffffffe400701947 */ /* 0x000fea000383ffff */
[----:B------:R-:W-:Y:S05]  /*112e0*/  BSYNC B0 ;  /* 0x0000000000007941 */ /* 0x000fea0003800000 */
.L_x_5948:
[----:B0-----:R-:W-:-:S07]  /*112f0*/  IMAD.MOV.U32 R15, RZ, RZ, R209 ;  /* 0x000000ffff0f7224 */ /* 0x001fce00078e00d1 */
.L_x_5947:
[----:B------:R-:W-:Y:S05]  /*11300*/  BSYNC B1 ;  /* 0x0000000000017941 */ /* 0x000fea0003800000 */
.L_x_5946:
[----:B------:R-:W2:Y:S01]  /*11310*/  LDL R20, [R1+0xc] ;  /* 0x00000c0001147983 */ /* 0x000ea20000100800 */
[----:B------:R-:W-:Y:S01]  /*11320*/  BSSY B0, `(.L_x_5962) ;  /* 0x0000256000007945 */ /* 0x000fe20003800000 */
[----:B--2---:R-:W-:-:S13]  /*11330*/  ISETP.GE.AND P1, PT, R15, R20, PT ;  /* 0x000000140f00720c */ /* 0x004fda0003f26270 */
[----:B------:R-:W-:Y:S05]  /*11340*/  @!P1 BRA `(.L_x_5963) ;  /* 0x00000024004c9947 */ /* 0x000fea0003800000 */
[----:B------:R-:W-:Y:S02]  /*11350*/  IMAD.MOV.U32 R186, RZ, RZ, R14 ;  /* 0x000000ffffba7224 */ /* 0x000fe400078e000e */
[----:B------:R-:W-:Y:S02]  /*11360*/  IMAD.MOV.U32 R187, RZ, RZ, R6 ;  /* 0x000000ffffbb7224 */ /* 0x000fe400078e0006 */
[----:B------:R-:W-:-:S07]  /*11370*/  IMAD.MOV.U32 R185, RZ, RZ, R18 ;  /* 0x000000ffffb97224 */ /* 0x000fce00078e0012 */
.L_x_5984:
[----:B------:R-:W-:-:S05]  /*11380*/  VIADD R18, R185, 0x1 ;  /* 0x00000001b9127836 */ /* 0x000fca0000000000 */
[----:B------:R-:W-:-:S04]  /*11390*/  ISETP.NE.AND P1, PT, R18, 0x2, PT ;  /* 0x000000021200780c */ /* 0x000fc80003f25270 */
[----:B------:R-:W-:Y:S02]  /*113a0*/  SEL R6, RZ, 0x1, P1 ;  /* 0x00000001ff067807 */ /* 0x000fe40000800000 */
[----:B------:R-:W-:Y:S02]  /*113b0*/  SEL R18, R18, RZ, P1 ;  /* 0x000000ff12127207 */ /* 0x000fe40000800000 */
[----:B------:R-:W-:Y:S01]  /*113c0*/  LOP3.LUT R19, R19, R6, RZ, 0x3c, !PT ;  /* 0x0000000613137212 */ /* 0x000fe200078e3cff */
[----:B------:R-:W-:Y:S06]  /*113d0*/  @!P0 BRA `(.L_x_5964) ;  /* 0x0000000000048947 */ /* 0x000fec0003800000 */
[----:B------:R-:W-:Y:S01]  /*113e0*/  BPT.TRAP 0x1 ;  /* 0x000000040000795c */ /* 0x000fe20000300000 */
.L_x_5964:
[----:B------:R-:W-:Y:S02]  /*113f0*/  LEA R20, R18, R2, 0x3 ;  /* 0x0000000212147211 */ /* 0x000fe400078e18ff */
[----:B------:R-:W-:-:S04]  /*11400*/  SHF.L.U32 R184, R19, 0x1f, RZ ;  /* 0x0000001f13b87819 */ /* 0x000fc800000006ff */
[----:B------:R1:W2:Y:S01]  /*11410*/  SYNCS.PHASECHK.TRANS64.TRYWAIT P1, [R20+URZ+0x28c30], R184 ;  /* 0x028c30b8140075a7 */ /* 0x0002a2000802017f */
[----:B------:R-:W-:Y:S05]  /*11420*/  @!P0 BRA `(.L_x_5965) ;  /* 0x0000000000048947 */ /* 0x000fea0003800000 */
[----:B------:R-:W-:Y:S01]  /*11430*/  BPT.TRAP 0x1 ;  /* 0x000000040000795c */ /* 0x000fe20000300000 */
.L_x_5965:
[----:B------:R-:W-:Y:S01]  /*11440*/  BSSY B1, `(.L_x_5966) ;  /* 0x0000006000017945 */ /* 0x000fe20003800000 */
[----:B------:R-:W-:Y:S02]  /*11450*/  IMAD R154, R18, 0x200, R21 ;  /* 0x00000200129a7824 */ /* 0x000fe400078e0215 */
[----:B------:R-:W-:Y:S01]  /*11460*/  IMAD.MOV.U32 R155, RZ, RZ, 0x40000040 ;  /* 0x40000040ff9b7424 */ /* 0x000fe200078e00ff */
[----:B--2---:R-:W-:Y:S06]  /*11470*/  @P1 BRA `(.L_x_5967) ;  /* 0x0000000000081947 */ /* 0x004fec0003800000 */
[----:B------:R-:W2:Y:S02]  /*11480*/  SYNCS.PHASECHK.TRANS64.TRYWAIT P1, [R20+URZ+0x28c30], R184 ;  /* 0x028c30b8140075a7 */ /* 0x000ea4000802017f */
[----:B--2---:R-:W-:Y:S05]  /*11490*/  @!P1 BRA `(.L_x_5968) ;  /* 0x000000ec00909947 */ /* 0x004fea0003800000 */
.L_x_5967:
[----:B------:R-:W-:Y:S05]  /*114a0*/  BSYNC B1 ;  /* 0x0000000000017941 */ /* 0x000fea0003800000 */
.L_x_5966:
        /* <DEDUP_REMOVED lines=36> */
.L_x_5969:
[----:B------:R-:W3:Y:S01]  /*116f0*/  LDL R14, [R1] ;  /* 0x00000000010e7983 */ /* 0x000ee20000100800 */
[----:B------:R-:W4:Y:S01]  /*11700*/  @P4 LDC R7, c[0x0][0x44c] ;  /* 0x00011300ff074b82 */ /* 0x000f220000000800 */
[----:B------:R-:W-:Y:S01]  /*11710*/  ULDC UR4, c[0x0][0x9dc] ;  /* 0x0002770000047ab9 */ /* 0x000fe20000000800 */
[----:B------:R-:W-:Y:S01]  /*11720*/  ULDC UR5, c[0x0][0x9e0] ;  /* 0x0002780000057ab9 */ /* 0x000fe20000000800 */
[----:B------:R-:W-:-:S05]  /*11730*/  ULOP3.LUT UR4, URZ, UR4, URZ, 0x33, !UPT ;  /* 0x000000043f047292 */ /* 0x000fca000f8e333f */
[----:B------:R-:W5:Y:S01]  /*11740*/  @P4 LDC R6, c[0x0][0x450] ;  /* 0x00011400ff064b82 */ /* 0x000f620000000800 */
[----:B---3--:R-:W-:Y:S02]  /*11750*/  IMAD.IADD R222, R14, 0x1, R199 ;  /* 0x000000010ede7824 */ /* 0x008fe400078e02c7 */
[----:B------:R-:W-:Y:S02]  /*11760*/  IMAD.SHL.U32 R14, R15, 0x40, RZ ;  /* 0x000000400f0e7824 */ /* 0x000fe400078e00ff */
[----:B----4-:R-:W-:-:S03]  /*11770*/  @P4 IMAD.HI.U32 R7, R222, R7, RZ ;  /* 0x00000007de074227 */ /* 0x010fc600078e00ff */
[----:B------:R-:W-:Y:S02]  /*11780*/  IADD3 R220, -R188, 0x1, -R14 ;  /* 0x00000001bcdc7810 */ /* 0x000fe40007ffe90e */
[----:B-----5:R-:W-:Y:S01]  /*11790*/  @P4 SHF.R.U32.HI R222, RZ, R6, R7 ;  /* 0x00000006ffde4219 */ /* 0x020fe20000011607 */
[----:B------:R-:W-:Y:S01]  /*117a0*/  VIADD R6, R20, 0x28c40 ;  /* 0x00028c4014067836 */ /* 0x000fe20000000000 */
[----:B------:R-:W-:-:S03]  /*117b0*/  IADD3 R220, -R23, R220, R189 ;  /* 0x000000dc17dc7210 */ /* 0x000fc60007ffe1bd */
[----:B------:R-:W3:Y:S01]  /*117c0*/  SHFL.IDX PT, R223, R222, RZ, 0x1c1f ;  /* 0x001c1fffdedf7589 */ /* 0x000ee200000e0000 */
[----:B------:R-:W-:Y:S01]  /*117d0*/  PRMT R6, R191, 0x654, R6 ;  /* 0x00000654bf067816 */ /* 0x000fe20000000006 */
[C---:B------:R-:W-:Y:S02]  /*117e0*/  VIADD R221, R220.reuse, UR5 ;  /* 0x00000005dcdd7c36 */ /* 0x040fe40008000000 */
[----:B------:R-:W-:Y:S01]  /*117f0*/  VIADD R220, R220, UR4 ;  /* 0x00000004dcdc7c36 */ /* 0x000fe20008000000 */
[----:B------:R4:W-:Y:S01]  /*11800*/  SYNCS.ARRIVE.TRANS64.RED.A1T0 RZ, [R6+URZ], RZ ;  /* 0x000000ff06ff79a7 */ /* 0x0009e2000810043f */
[----:B---3--:R-:W-:-:S03]  /*11810*/  IMAD.IADD R210, R221, 0x1, R223 ;  /* 0x00000001ddd27824 */ /* 0x008fc600078e02df */
[----:B0-----:R-:W-:Y:S01]  /*11820*/  IADD3 R209, R220, R223, RZ ;  /* 0x000000dfdcd17210 */ /* 0x001fe20007ffe0ff */
[----:B----4-:R-:W-:Y:S06]  /*11830*/  @!P5 BRA `(.L_x_5970) ;  /* 0x000000000060d947 */ /* 0x010fec0003800000 */
        /* <DEDUP_REMOVED lines=13> */
.L_x_5972:
[----:B------:R-:W-:Y:S02]  /*11910*/  ULDC UR4, c[0x0][0x9e4] ;  /* 0x0002790000047ab9 */ /* 0x000fe40000000800 */
[----:B------:R-:W-:-:S05]  /*11920*/  IMAD.U32 R224, RZ, RZ, UR4 ;  /* 0x00000004ffe07e24 */ /* 0x000fca000f8e00ff */
[----:B------:R-:W-:-:S13]  /*11930*/  ISETP.NE.AND P1, PT, R224, 0x1, PT ;  /* 0x00000001e000780c */ /* 0x000fda0003f25270 */
[----:B------:R-:W0:Y:S02]  /*11940*/  @P1 LDC.64 R6, c[0x0][0x9e8] ;  /* 0x00027a00ff061b82 */ /* 0x000e240000000a00 */
[----:B0-----:R-:W-:-:S05]  /*11950*/  @P1 IMAD.HI.U32 R6, R223, R6, RZ ;  /* 0x00000006df061227 */ /* 0x001fca00078e00ff */
[----:B------:R-:W-:-:S07]  /*11960*/  @P1 SHF.R.U32.HI R223, RZ, R7, R6 ;  /* 0x00000007ffdf1219 */ /* 0x000fce0000011606 */
.L_x_5973:
[----:B------:R-:W-:Y:S05]  /*11970*/  BSYNC B1 ;  /* 0x0000000000017941 */ /* 0x000fea0003800000 */
.L_x_5971:
[----:B------:R-:W-:-:S04]  /*11980*/  IMAD R223, R223, R224, -R14 ;  /* 0x000000e0dfdf7224 */ /* 0x000fc800078e0a0e */
[----:B------:R-:W-:-:S05]  /*11990*/  IMAD.IADD R223, R223, 0x1, -R188 ;  /* 0x00000001dfdf7824 */ /* 0x000fca00078e0abc */
[----:B------:R-:W-:Y:S02]  /*119a0*/  VIMNMX R209, R209, R223, !PT ;  /* 0x000000dfd1d17248 */ /* 0x000fe40007fe0100 */
[----:B------:R-:W-:-:S07]  /*119b0*/  VIADDMNMX R210, R223, R224, R210, PT ;  /* 0x000000e0dfd27246 */ /* 0x000fce00038001d2 */
.L_x_5970:
[----:B------:R-:W-:Y:S01]  /*119c0*/  ISETP.GT.AND P1, PT, R15, -0x1, PT ;  /* 0xffffffff0f00780c */ /* 0x000fe20003f24270 */
[----:B------:R-:W0:Y:S03]  /*119d0*/  SHFL.IDX PT, R222, R222, 0x1, 0x1c1f ;  /* 0x003c1f00dede7f89 */ /* 0x000e2600000e0000 */
[C---:B------:R-:W-:Y:S02]  /*119e0*/  ISETP.GT.AND P2, PT, R209.reuse, RZ, P1 ;  /* 0x000000ffd100720c */ /* 0x040fe40000f44270 */
[C---:B------:R-:W-:Y:S02]  /*119f0*/  ISETP.GT.AND P6, PT, R209.reuse, 0x1, P1 ;  /* 0x00000001d100780c */ /* 0x040fe40000fc4270 */
[----:B------:R-:W-:Y:S02]  /*11a00*/  ISETP.LT.OR P3, PT, R210, 0x1, P2 ;  /* 0x00000001d200780c */ /* 0x000fe40001761670 */
[----:B------:R-:W-:-:S02]  /*11a10*/  ISETP.GT.AND P2, PT, R209, 0x8, P1 ;  /* 0x00000008d100780c */ /* 0x000fc40000f44270 */
[----:B------:R-:W-:Y:S02]  /*11a20*/  FSEL R152, R152, -INF , !P3 ;  /* 0xff80000098987808 */ /* 0x000fe40005800000 */
[----:B------:R-:W-:Y:S02]  /*11a30*/  ISETP.GT.AND P3, PT, R209, 0x9, P1 ;  /* 0x00000009d100780c */ /* 0x000fe40000f64270 */
[C---:B------:R-:W-:Y:S02]  /*11a40*/  ISETP.LT.OR P6, PT, R210.reuse, 0x2, P6 ;  /* 0x00000002d200780c */ /* 0x040fe400037c1670 */
[C---:B------:R-:W-:Y:S02]  /*11a50*/  ISETP.LT.OR P2, PT, R210.reuse, 0x9, P2 ;  /* 0x00000009d200780c */ /* 0x040fe40001741670 */
[----:B------:R-:W-:Y:S02]  /*11a60*/  ISETP.LT.OR P3, PT, R210, 0xa, P3 ;  /* 0x0000000ad200780c */ /* 0x000fe40001f61670 */
[----:B------:R-:W-:-:S02]  /*11a70*/  FSEL R153, R153, -INF , !P6 ;  /* 0xff80000099997808 */ /* 0x000fc40007000000 */
[----:B------:R-:W-:Y:S01]  /*11a80*/  FSEL R156, R156, -INF , !P2 ;  /* 0xff8000009c9c7808 */ /* 0x000fe20005000000 */
[--C-:B0-----:R-:W-:Y:S01]  /*11a90*/  IMAD.IADD R221, R221, 0x1, R222.reuse ;  /* 0x00000001dddd7824 */ /* 0x101fe200078e02de */
[----:B------:R-:W-:Y:S01]  /*11aa0*/  FSEL R157, R157, -INF , !P3 ;  /* 0xff8000009d9d7808 */ /* 0x000fe20005800000 */
[----:B------:R-:W-:Y:S01]  /*11ab0*/  IMAD.IADD R220, R220, 0x1, R222 ;  /* 0x00000001dcdc7824 */ /* 0x000fe200078e02de */
[C---:B------:R-:W-:Y:S02]  /*11ac0*/  ISETP.GT.AND P6, PT, R209.reuse, 0x10, P1 ;  /* 0x00000010d100780c */ /* 0x040fe40000fc4270 */
[C---:B------:R-:W-:Y:S02]  /*11ad0*/  ISETP.GT.AND P2, PT, R209.reuse, 0x11, P1 ;  /* 0x00000011d100780c */ /* 0x040fe40000f44270 */
[----:B------:R-:W-:Y:S02]  /*11ae0*/  ISETP.GT.AND P3, PT, R209, 0x18, P1 ;  /* 0x00000018d100780c */ /* 0x000fe40000f64270 */
[----:B------:R-:W-:-:S02]  /*11af0*/  ISETP.LT.OR P6, PT, R210, 0x11, P6 ;  /* 0x00000011d200780c */ /* 0x000fc400037c1670 */
[C---:B------:R-:W-:Y:S02]  /*11b00*/  ISETP.LT.OR P2, PT, R210.reuse, 0x12, P2 ;  /* 0x00000012d200780c */ /* 0x040fe40001741670 */
[----:B------:R-:W-:Y:S02]  /*11b10*/  ISETP.LT.OR P3, PT, R210, 0x19, P3 ;  /* 0x00000019d200780c */ /* 0x000fe40001f61670 */
[----:B------:R-:W-:Y:S02]  /*11b20*/  FSEL R160, R160, -INF , !P6 ;  /* 0xff800000a0a07808 */ /* 0x000fe40007000000 */
[----:B------:R-:W-:Y:S02]  /*11b30*/  FSEL R161, R161, -INF , !P2 ;  /* 0xff800000a1a17808 */ /* 0x000fe40005000000 */
[----:B------:R-:W-:Y:S02]  /*11b40*/  FSEL R164, R164, -INF , !P3 ;  /* 0xff800000a4a47808 */ /* 0x000fe40005800000 */
[----:B------:R-:W-:-:S02]  /*11b50*/  ISETP.GT.AND P6, PT, R209, 0x19, P1 ;  /* 0x00000019d100780c */ /* 0x000fc40000fc4270 */
[C---:B------:R-:W-:Y:S02]  /*11b60*/  ISETP.GT.AND P2, PT, R209.reuse, 0x20, P1 ;  /* 0x00000020d100780c */ /* 0x040fe40000f44270 */
[----:B------:R-:W-:Y:S02]  /*11b70*/  ISETP.GT.AND P3, PT, R209, 0x21, P1 ;  /* 0x00000021d100780c */ /* 0x000fe40000f64270 */
[C---:B------:R-:W-:Y:S02]  /*11b80*/  ISETP.LT.OR P6, PT, R210.reuse, 0x1a, P6 ;  /* 0x0000001ad200780c */ /* 0x040fe400037c1670 */
[C---:B------:R-:W-:Y:S02]  /*11b90*/  ISETP.LT.OR P2, PT, R210.reuse, 0x21, P2 ;  /* 0x00000021d200780c */ /* 0x040fe40001741670 */
[----:B------:R-:W-:Y:S02]  /*11ba0*/  ISETP.LT.OR P3, PT, R210, 0x22, P3 ;  /* 0x00000022d200780c */ /* 0x000fe40001f61670 */
[----:B------:R-:W-:-:S02]  /*11bb0*/  FSEL R165, R165, -INF , !P6 ;  /* 0xff800000a5a57808 */ /* 0x000fc40007000000 */
[----:B------:R-:W-:Y:S02]  /*11bc0*/  FSEL R168, R168, -INF , !P2 ;  /* 0xff800000a8a87808 */ /* 0x000fe40005000000 */
[----:B------:R-:W-:Y:S02]  /*11bd0*/  FSEL R169, R169, -INF , !P3 ;  /* 0xff800000a9a97808 */ /* 0x000fe40005800000 */
        /* <DEDUP_REMOVED lines=17> */
[----:B------:R-:W-:Y:S01]  /*11cf0*/  FSEL R181, R181, -INF , !P3 ;  /* 0xff800000b5b57808 */ /* 0x000fe20005800000 */
[----:B------:R-:W-:Y:S06]  /*11d00*/  @!P5 BRA `(.L_x_5974) ;  /* 0x000000000060d947 */ /* 0x000fec0003800000 */
        /* <DEDUP_REMOVED lines=13> */
.L_x_5976:
[----:B------:R-:W-:Y:S02]  /*11de0*/  ULDC UR4, c[0x0][0x9e4] ;  /* 0x0002790000047ab9 */ /* 0x000fe40000000800 */
[----:B------:R-:W-:-:S05]  /*11df0*/  IMAD.U32 R209, RZ, RZ, UR4 ;  /* 0x00000004ffd17e24 */ /* 0x000fca000f8e00ff */
[----:B------:R-:W-:-:S13]  /*11e00*/  ISETP.NE.AND P2, PT, R209, 0x1, PT ;  /* 0x00000001d100780c */ /* 0x000fda0003f45270 */
[----:B------:R-:W0:Y:S02]  /*11e10*/  @P2 LDC.64 R6, c[0x0][0x9e8] ;  /* 0x00027a00ff062b82 */ /* 0x000e240000000a00 */
[----:B0-----:R-:W-:-:S05]  /*11e20*/  @P2 IMAD.HI.U32 R6, R222, R6, RZ ;  /* 0x00000006de062227 */ /* 0x001fca00078e00ff */
[----:B------:R-:W-:-:S07]  /*11e30*/  @P2 SHF.R.U32.HI R222, RZ, R7, R6 ;  /* 0x00000007ffde2219 */ /* 0x000fce0000011606 */
.L_x_5977:
[----:B------:R-:W-:Y:S05]  /*11e40*/  BSYNC B1 ;  /* 0x0000000000017941 */ /* 0x000fea0003800000 */
.L_x_5975:
[----:B------:R-:W-:-:S04]  /*11e50*/  IMAD R14, R222, R209, -R14 ;  /* 0x000000d1de0e7224 */ /* 0x000fc800078e0a0e */
[----:B------:R-:W-:-:S05]  /*11e60*/  IMAD.IADD R14, R14, 0x1, -R188 ;  /* 0x000000010e0e7824 */ /* 0x000fca00078e0abc */
[----:B------:R-:W-:Y:S02]  /*11e70*/  VIMNMX R220, R220, R14, !PT ;  /* 0x0000000edcdc7248 */ /* 0x000fe40007fe0100 */
[----:B------:R-:W-:-:S07]  /*11e80*/  VIADDMNMX R221, R14, R209, R221, PT ;  /* 0x000000d10edd7246 */ /* 0x000fce00038001dd */
.L_x_5974:
[----:B------:R-:W-:Y:S01]  /*11e90*/  FMNMX.FTZ R6, R152, R187, !PT ;  /* 0x000000bb98067209 */ /* 0x000fe20007810000 */
[----:B------:R-:W-:Y:S01]  /*11ea0*/  ULDC UR4, c[0x0][0x988] ;  /* 0x0002620000047ab9 */ /* 0x000fe20000000800 */
        /* <DEDUP_REMOVED lines=18> */
[----:B------:R-:W-:Y:S02]  /*11fd0*/  ISETP.GT.AND P6, PT, R220, RZ, P1 ;  /* 0x000000ffdc00720c */ /* 0x000fe40000fc4270 */
[----:B------:R-:W-:Y:S02]  /*11fe0*/  FMNMX.FTZ R6, R172, R6, !PT ;  /* 0x00000006ac067209 */ /* 0x000fe40007810000 */
[----:B------:R-:W-:Y:S02]  /*11ff0*/  ISETP.GT.AND P3, PT, R220, 0x1, P1 ;  /* 0x00000001dc00780c */ /* 0x000fe40000f64270 */
[----:B------:R-:W-:Y:S02]  /*12000*/  FMNMX.FTZ R6, R173, R6, !PT ;  /* 0x00000006ad067209 */ /* 0x000fe40007810000 */
[----:B------:R-:W-:-:S02]  /*12010*/  ISETP.LT.OR P6, PT, R221, 0x1, P6 ;  /* 0x00000001dd00780c */ /* 0x000fc400037c1670 */
[----:B------:R-:W-:Y:S02]  /*12020*/  FMNMX.FTZ R6, R176, R6, !PT ;  /* 0x00000006b0067209 */ /* 0x000fe40007810000 */
[----:B------:R-:W-:Y:S02]  /*12030*/  ISETP.LT.OR P3, PT, R221, 0x2, P3 ;  /* 0x00000002dd00780c */ /* 0x000fe40001f61670 */
[----:B------:R-:W-:Y:S02]  /*12040*/  FMNMX.FTZ R6, R177, R6, !PT ;  /* 0x00000006b1067209 */ /* 0x000fe40007810000 */
[----:B------:R-:W-:Y:S02]  /*12050*/  FSEL R154, R154, -INF , !P6 ;  /* 0xff8000009a9a7808 */ /* 0x000fe40007000000 */
[----:B------:R-:W-:Y:S02]  /*12060*/  FMNMX.FTZ R6, R180, R6, !PT ;  /* 0x00000006b4067209 */ /* 0x000fe40007810000 */
[----:B------:R-:W-:-:S02]  /*12070*/  FSEL R155, R155, -INF , !P3 ;  /* 0xff8000009b9b7808 */ /* 0x000fc40005800000 */
[----:B------:R-:W-:Y:S02]  /*12080*/  FMNMX.FTZ R6, R181, R6, !PT ;  /* 0x00000006b5067209 */ /* 0x000fe40007810000 */
[C---:B------:R-:W-:Y:S02]  /*12090*/  ISETP.GT.AND P3, PT, R220.reuse, 0x10, P1 ;  /* 0x00000010dc00780c */ /* 0x040fe40000f64270 */
[----:B------:R-:W-:Y:S01]  /*120a0*/  ISETP.GT.AND P6, PT, R220, 0x38, P1 ;  /* 0x00000038dc00780c */ /* 0x000fe20000fc4270 */
[----:B------:R-:W0:Y:S01]  /*120b0*/  SHFL.BFLY PT, R7, R6, 0x2, 0x1f ;  /* 0x0c401f0006077f89 */ /* 0x000e2200000e0000 */
[C---:B------:R-:W-:Y:S02]  /*120c0*/  ISETP.LT.OR P3, PT, R221.reuse, 0x11, P3 ;  /* 0x00000011dd00780c */ /* 0x040fe40001f61670 */
[----:B------:R-:W-:Y:S02]  /*120d0*/  ISETP.LT.OR P6, PT, R221, 0x39, P6 ;  /* 0x00000039dd00780c */ /* 0x000fe400037c1670 */
[----:B------:R-:W-:-:S02]  /*120e0*/  FSEL R162, R162, -INF , !P3 ;  /* 0xff800000a2a27808 */ /* 0x000fc40005800000 */
[----:B------:R-:W-:Y:S02]  /*120f0*/  ISETP.GT.AND P3, PT, R220, 0x19, P1 ;  /* 0x00000019dc00780c */ /* 0x000fe40000f64270 */
[----:B------:R-:W-:Y:S02]  /*12100*/  FSEL R182, R182, -INF , !P6 ;  /* 0xff800000b6b67808 */ /* 0x000fe40007000000 */
[----:B------:R-:W-:-:S04]  /*12110*/  ISETP.LT.OR P3, PT, R221, 0x1a, P3 ;  /* 0x0000001add00780c */ /* 0x000fc80001f61670 */
[----:B------:R-:W-:Y:S02]  /*12120*/  FSEL R167, R167, -INF , !P3 ;  /* 0xff800000a7a77808 */ /* 0x000fe40005800000 */
[----:B------:R-:W-:-:S04]  /*12130*/  ISETP.GT.AND P3, PT, R220, 0x28, P1 ;  /* 0x00000028dc00780c */ /* 0x000fc80000f64270 */
[----:B------:R-:W-:Y:S02]  /*12140*/  ISETP.LT.OR P3, PT, R221, 0x29, P3 ;  /* 0x00000029dd00780c */ /* 0x000fe40001f61670 */
[----:B0-----:R-:W-:-:S05]  /*12150*/  FMNMX.FTZ R6, R6, R7, !PT ;  /* 0x0000000706067209 */ /* 0x001fca0007810000 */
[----:B------:R-:W0:Y:S02]  /*12160*/  SHFL.BFLY PT, R7, R6, 0x1, 0x1f ;  /* 0x0c201f0006077f89 */ /* 0x000e2400000e0000 */
[----:B0-----:R-:W-:-:S04]  /*12170*/  FMNMX.FTZ R6, R6, R7, !PT ;  /* 0x0000000706067209 */ /* 0x001fc80007810000 */
[----:B------:R-:W-:-:S04]  /*12180*/  FSETP.NEU.FTZ.AND P2, PT, R6, -INF , PT ;  /* 0xff8000000600780b */ /* 0x000fc80003f5d000 */
[----:B------:R-:W-:-:S05]  /*12190*/  FSEL R7, R6, RZ, P2 ;  /* 0x000000ff06077208 */ /* 0x000fca0001000000 */
[----:B------:R-:W-:Y:S01]  /*121a0*/  FADD.FTZ R187, -R7, R187 ;  /* 0x000000bb07bb7221 */ /* 0x000fe20000010100 */
[----:B------:R-:W-:-:S04]  /*121b0*/  IMAD.U32 R7, RZ, RZ, UR4 ;  /* 0x00000004ff077e24 */ /* 0x000fc8000f8e00ff */
[----:B------:R-:W-:-:S05]  /*121c0*/  FMUL.FTZ R14, R6, R7 ;  /* 0x00000007060e7220 */ /* 0x000fca0000410000 */
[----:B------:R-:W-:Y:S02]  /*121d0*/  FSEL R14, R14, RZ, P2 ;  /* 0x000000ff0e0e7208 */ /* 0x000fe40001000000 */
[----:B------:R-:W-:-:S03]  /*121e0*/  ISETP.GT.AND P2, PT, R220, 0x8, P1 ;  /* 0x00000008dc00780c */ /* 0x000fc60000f44270 */
        /* <DEDUP_REMOVED lines=16> */
[----:B------:R-:W-:Y:S01]  /*122f0*/  ISETP.LT.OR P2, PT, R221, 0x9, P2 ;  /* 0x00000009dd00780c */ /* 0x000fe20001741670 */
[----:B------:R-:W-:Y:S01]  /*12300*/  FMUL.FTZ R176, R187, R7 ;  /* 0x00000007bbb07220 */ /* 0x000fe20000410000 */
[----:B------:R-:W-:Y:S01]  /*12310*/  FMNMX.FTZ R14, R154, R186, !PT ;  /* 0x000000ba9a0e7209 */ /* 0x000fe20007810000 */
[----:B------:R-:W-:Y:S01]  /*12320*/  MUFU.EX2 R152, R152 ;  /* 0x0000009800987308 */ /* 0x000fe20000000800 */
[----:B------:R-:W-:-:S02]  /*12330*/  FSEL R158, R158, -INF , !P2 ;  /* 0xff8000009e9e7808 */ /* 0x000fc40005000000 */
[----:B------:R-:W-:Y:S02]  /*12340*/  FMNMX.FTZ R14, R155, R14, !PT ;  /* 0x0000000e9b0e7209 */ /* 0x000fe40007810000 */
[----:B------:R-:W-:Y:S02]  /*12350*/  ISETP.GT.AND P2, PT, R220, 0x11, P1 ;  /* 0x00000011dc00780c */ /* 0x000fe40000f44270 */
[----:B------:R-:W-:Y:S01]  /*12360*/  FMNMX.FTZ R14, R158, R14, !PT ;  /* 0x0000000e9e0e7209 */ /* 0x000fe20007810000 */
[----:B------:R-:W0:Y:S01]  /*12370*/  MUFU.EX2 R176, R176 ;  /* 0x000000b000b07308 */ /* 0x000e220000000800 */
[----:B------:R-:W-:Y:S02]  /*12380*/  ISETP.LT.OR P2, PT, R221, 0x12, P2 ;  /* 0x00000012dd00780c */ /* 0x000fe40001741670 */
[----:B------:R-:W-:Y:S02]  /*12390*/  FMNMX.FTZ R14, R159, R14, !PT ;  /* 0x0000000e9f0e7209 */ /* 0x000fe40007810000 */
[----:B------:R-:W-:-:S02]  /*123a0*/  FSEL R163, R163, -INF , !P2 ;  /* 0xff800000a3a37808 */ /* 0x000fc40005000000 */
[----:B------:R-:W-:Y:S01]  /*123b0*/  FMNMX.FTZ R14, R162, R14, !PT ;  /* 0x0000000ea20e7209 */ /* 0x000fe20007810000 */
[----:B------:R-:W3:Y:S01]  /*123c0*/  MUFU.EX2 R153, R153 ;  /* 0x0000009900997308 */ /* 0x000ee20000000800 */
[----:B------:R-:W-:Y:S02]  /*123d0*/  ISETP.GT.AND P2, PT, R220, 0x20, P1 ;  /* 0x00000020dc00780c */ /* 0x000fe40000f44270 */
[----:B------:R-:W-:Y:S02]  /*123e0*/  FMNMX.FTZ R14, R163, R14, !PT ;  /* 0x0000000ea30e7209 */ /* 0x000fe40007810000 */
[----:B------:R-:W-:Y:S02]  /*123f0*/  ISETP.LT.OR P2, PT, R221, 0x21, P2 ;  /* 0x00000021dd00780c */ /* 0x000fe40001741670 */
[----:B------:R-:W-:Y:S01]  /*12400*/  FMNMX.FTZ R14, R166, R14, !PT ;  /* 0x0000000ea60e7209 */ /* 0x000fe20007810000 */
[----:B------:R-:W4:Y:S01]  /*12410*/  MUFU.EX2 R156, R156 ;  /* 0x0000009c009c7308 */ /* 0x000f220000000800 */
[----:B------:R-:W-:Y:S01]  /*12420*/  FSEL R170, R170, -INF , !P2 ;  /* 0xff800000aaaa7808 */ /* 0x000fe20005000000 */
[----:B0-----:R-:W-:Y:S01]  /*12430*/  FFMA.FTZ R3, R176, R3, R152 ;  /* 0x00000003b0037223 */ /* 0x001fe20000010098 */
[----:B------:R-:W-:Y:S01]  /*12440*/  FMNMX.FTZ R14, R167, R14, !PT ;  /* 0x0000000ea70e7209 */ /* 0x000fe20007810000 */
[-C--:B------:R-:W-:Y:S01]  /*12450*/  FMUL.FTZ R24, R24, R176.reuse ;  /* 0x000000b018187220 */ /* 0x080fe20000410000 */
[----:B------:R-:W-:Y:S01]  /*12460*/  ISETP.GT.AND P2, PT, R220, 0x29, P1 ;  /* 0x00000029dc00780c */ /* 0x000fe20000f44270 */
[----:B------:R-:W-:Y:S01]  /*12470*/  FMUL.FTZ R25, R25, R176 ;  /* 0x000000b019197220 */ /* 0x000fe20000410000 */
[----:B------:R-:W-:Y:S01]  /*12480*/  FMNMX.FTZ R14, R170, R14, !PT ;  /* 0x0000000eaa0e7209 */ /* 0x000fe20007810000 */
[----:B------:R-:W0:Y:S01]  /*12490*/  MUFU.EX2 R157, R157 ;  /* 0x0000009d009d7308 */ /* 0x000e220000000800 */
[C---:B---3--:R-:W-:Y:S01]  /*124a0*/  FADD.FTZ R3, R153.reuse, R3 ;  /* 0x0000000399037221 */ /* 0x048fe20000010000 */
[----:B------:R-:W-:Y:S01]  /*124b0*/  F2FP.F16.F32.PACK_AB R152, R153, R152 ;  /* 0x000000989998723e */ /* 0x000fe200000000ff */
[-C--:B------:R-:W-:Y:S01]  /*124c0*/  FMUL.FTZ R28, R28, R176.reuse ;  /* 0x000000b01c1c7220 */ /* 0x080fe20000410000 */
[----:B------:R-:W-:Y:S01]  /*124d0*/  ISETP.LT.OR P2, PT, R221, 0x2a, P2 ;  /* 0x0000002add00780c */ /* 0x000fe20001741670 */
[-C--:B------:R-:W-:Y:S01]  /*124e0*/  FMUL.FTZ R29, R29, R176.reuse ;  /* 0x000000b01d1d7220 */ /* 0x080fe20000410000 */
[----:B------:R-:W-:Y:S01]  /*124f0*/  FSEL R153, R174, -INF , !P3 ;  /* 0xff800000ae997808 */ /* 0x000fe20005800000 */
[----:B------:R-:W-:Y:S01]  /*12500*/  FMUL.FTZ R32, R32, R176 ;  /* 0x000000b020207220 */ /* 0x000fe20000410000 */
[----:B------:R-:W-:Y:S01]  /*12510*/  ISETP.GT.AND P3, PT, R220, 0x30, P1 ;  /* 0x00000030dc00780c */ /* 0x000fe20000f64270 */
[----:B------:R-:W3:Y:S01]  /*12520*/  MUFU.EX2 R160, R160 ;  /* 0x000000a000a07308 */ /* 0x000ee20000000800 */
[----:B------:R-:W-:Y:S01]  /*12530*/  FMNMX.FTZ R14, R171, R14, !PT ;  /* 0x0000000eab0e7209 */ /* 0x000fe20007810000 */
[----:B----4-:R-:W-:Y:S01]  /*12540*/  FADD.FTZ R3, R156, R3 ;  /* 0x000000039c037221 */ /* 0x010fe20000010000 */
[----:B------:R-:W-:Y:S01]  /*12550*/  FSEL R175, R175, -INF , !P2 ;  /* 0xff800000afaf7808 */ /* 0x000fe20005000000 */
[-C--:B------:R-:W-:Y:S01]  /*12560*/  FMUL.FTZ R33, R33, R176.reuse ;  /* 0x000000b021217220 */ /* 0x080fe20000410000 */
[----:B------:R-:W-:Y:S01]  /*12570*/  ISETP.GT.AND P2, PT, R220, 0x31, P1 ;  /* 0x00000031dc00780c */ /* 0x000fe20000f44270 */
[----:B------:R-:W-:Y:S01]  /*12580*/  FMUL.FTZ R36, R36, R176 ;  /* 0x000000b024247220 */ /* 0x000fe20000410000 */
[----:B------:R-:W-:Y:S01]  /*12590*/  ISETP.LT.OR P3, PT, R221, 0x31, P3 ;  /* 0x00000031dd00780c */ /* 0x000fe20001f61670 */
[----:B------:R-:W4:Y:S01]  /*125a0*/  MUFU.EX2 R161, R161 ;  /* 0x000000a100a17308 */ /* 0x000f220000000800 */
[----:B------:R-:W-:Y:S01]  /*125b0*/  FMNMX.FTZ R14, R153, R14, !PT ;  /* 0x0000000e990e7209 */ /* 0x000fe20007810000 */
[----:B0-----:R-:W-:Y:S01]  /*125c0*/  FADD.FTZ R3, R157, R3 ;  /* 0x000000039d037221 */ /* 0x001fe20000010000 */
[----:B------:R-:W-:Y:S01]  /*125d0*/  ISETP.LT.OR P2, PT, R221, 0x32, P2 ;  /* 0x00000032dd00780c */ /* 0x000fe20001741670 */
[-C--:B------:R-:W-:Y:S01]  /*125e0*/  FMUL.FTZ R37, R37, R176.reuse ;  /* 0x000000b025257220 */ /* 0x080fe20000410000 */
[----:B------:R-:W-:Y:S01]  /*125f0*/  FSEL R178, R178, -INF , !P3 ;  /* 0xff800000b2b27808 */ /* 0x000fe20005800000 */
[----:B------:R-:W-:Y:S01]  /*12600*/  FMUL.FTZ R40, R40, R176 ;  /* 0x000000b028287220 */ /* 0x000fe20000410000 */
[----:B------:R-:W-:Y:S01]  /*12610*/  FMNMX.FTZ R14, R175, R14, !PT ;  /* 0x0000000eaf0e7209 */ /* 0x000fe20007810000 */
[----:B------:R-:W0:Y:S01]  /*12620*/  MUFU.EX2 R164, R164 ;  /* 0x000000a400a47308 */ /* 0x000e220000000800 */
[----:B------:R-:W-:Y:S01]  /*12630*/  ISETP.GT.AND P1, PT, R220, 0x39, P1 ;  /* 0x00000039dc00780c */ /* 0x000fe20000f24270 */
[----:B---3--:R-:W-:Y:S01]  /*12640*/  FADD.FTZ R3, R160, R3 ;  /* 0x00000003a0037221 */ /* 0x008fe20000010000 */
[----:B------:R-:W-:Y:S01]  /*12650*/  FSEL R179, R179, -INF , !P2 ;  /* 0xff800000b3b37808 */ /* 0x000fe20005000000 */
[----:B------:R-:W-:Y:S01]  /*12660*/  FMUL.FTZ R41, R41, R176 ;  /* 0x000000b029297220 */ /* 0x000fe20000410000 */
[----:B------:R-:W-:Y:S01]  /*12670*/  FMNMX.FTZ R14, R178, R14, !PT ;  /* 0x0000000eb20e7209 */ /* 0x000fe20007810000 */
[----:B------:R-:W-:Y:S01]  /*12680*/  FMUL.FTZ R44, R44, R176 ;  /* 0x000000b02c2c7220 */ /* 0x000fe20000410000 */
[----:B------:R-:W-:Y:S01]  /*12690*/  ISETP.LT.OR P1, PT, R221, 0x3a, P1 ;  /* 0x0000003add00780c */ /* 0x000fe20000f21670 */
[----:B------:R-:W3:Y:S01]  /*126a0*/  MUFU.EX2 R165, R165 ;  /* 0x000000a500a57308 */ /* 0x000ee20000000800 */
[----:B------:R-:W-:Y:S01]  /*126b0*/  FMNMX.FTZ R14, R179, R14, !PT ;  /* 0x0000000eb30e7209 */ /* 0x000fe20007810000 */
[----:B----4-:R-:W-:Y:S01]  /*126c0*/  FADD.FTZ R3, R161, R3 ;  /* 0x00000003a1037221 */ /* 0x010fe20000010000 */
[----:B------:R-:W-:Y:S01]  /*126d0*/  FSEL R183, R183, -INF , !P1 ;  /* 0xff800000b7b77808 */ /* 0x000fe20004800000 */
[----:B------:R-:W-:Y:S01]  /*126e0*/  FMUL.FTZ R45, R45, R176 ;  /* 0x000000b02d2d7220 */ /* 0x000fe20000410000 */
[----:B------:R-:W-:Y:S01]  /*126f0*/  FMNMX.FTZ R14, R182, R14, !PT ;  /* 0x0000000eb60e7209 */ /* 0x000fe20007810000 */
[-C--:B------:R-:W-:Y:S01]  /*12700*/  FMUL.FTZ R48, R48, R176.reuse ;  /* 0x000000b030307220 */ /* 0x080fe20000410000 */
[----:B------:R-:W-:Y:S01]  /*12710*/  FMUL.FTZ R49, R49, R176 ;  /* 0x000000b031317220 */ /* 0x000fe20000410000 */
[----:B------:R-:W4:Y:S01]  /*12720*/  MUFU.EX2 R168, R168 ;  /* 0x000000a800a87308 */ /* 0x000f220000000800 */
[----:B------:R-:W-:Y:S01]  /*12730*/  FMNMX.FTZ R14, R183, R14, !PT ;  /* 0x0000000eb70e7209 */ /* 0x000fe20007810000 */
[----:B0-----:R-:W-:Y:S01]  /*12740*/  FADD.FTZ R3, R164, R3 ;  /* 0x00000003a4037221 */ /* 0x001fe20000010000 */
[-C--:B------:R-:W-:Y:S01]  /*12750*/  FMUL.FTZ R52, R52, R176.reuse ;  /* 0x000000b034347220 */ /* 0x080fe20000410000 */
[-C--:B------:R-:W-:Y:S01]  /*12760*/  FMUL.FTZ R53, R53, R176.reuse ;  /* 0x000000b035357220 */ /* 0x080fe20000410000 */
[-C--:B------:R-:W-:Y:S01]  /*12770*/  FMUL.FTZ R56, R56, R176.reuse ;  /* 0x000000b038387220 */ /* 0x080fe20000410000 */
[----:B------:R-:W0:Y:S01]  /*12780*/  SHFL.BFLY PT, R174, R14, 0x2, 0x1f ;  /* 0x0c401f000eae7f89 */ /* 0x000e2200000e0000 */
        /* <DEDUP_REMOVED lines=22> */
[----:B------:R-:W-:Y:S01]  /*128f0*/  FMUL.FTZ R89, R89, R176 ;  /* 0x000000b059597220 */ /* 0x000fe20000410000 */
[----:B0-----:R-:W-:Y:S01]  /*12900*/  FMNMX.FTZ R14, R14, R174, !PT ;  /* 0x000000ae0e0e7209 */ /* 0x001fe20007810000 */
[-C--:B------:R-:W-:Y:S01]  /*12910*/  FMUL.FTZ R92, R92, R176.reuse ;  /* 0x000000b05c5c7220 */ /* 0x080fe20000410000 */
[----:B------:R-:W0:Y:S01]  /*12920*/  MUFU.EX2 R209, R209 ;  /* 0x000000d100d17308 */ /* 0x000e220000000800 */
        /* <DEDUP_REMOVED lines=8> */
[----:B----4-:R-:W-:Y:S01]  /*129b0*/  FADD.FTZ R3, R173, R3 ;  /* 0x00000003ad037221 */ /* 0x010fe20000010000 */
[-C--:B------:R-:W-:Y:S01]  /*129c0*/  FMUL.FTZ R104, R104, R176.reuse ;  /* 0x000000b068687220 */ /* 0x080fe20000410000 */
[-C--:B------:R-:W-:Y:S01]  /*129d0*/  FMUL.FTZ R105, R105, R176.reuse ;  /* 0x000000b069697220 */ /* 0x080fe20000410000 */
[-C--:B------:R-:W-:Y:S01]  /*129e0*/  FMUL.FTZ R108, R108, R176.reuse ;  /* 0x000000b06c6c7220 */ /* 0x080fe20000410000 */
[-C--:B------:R-:W-:Y:S01]  /*129f0*/  FMUL.FTZ R109, R109, R176.reuse ;  /* 0x000000b06d6d7220 */ /* 0x080fe20000410000 */
[-C--:B------:R-:W-:Y:S01]  /*12a00*/  FMUL.FTZ R112, R112, R176.reuse ;  /* 0x000000b070707220 */ /* 0x080fe20000410000 */
[-C--:B------:R-:W-:Y:S01]  /*12a10*/  FMUL.FTZ R113, R113, R176.reuse ;  /* 0x000000b071717220 */ /* 0x080fe20000410000 */
        /* <DEDUP_REMOVED lines=12> */
[----:B------:R-:W-:-:S02]  /*12ae0*/  IMAD.MOV R174, RZ, RZ, -R201 ;  /* 0x000000ffffae7224 */ /* 0x000fc400078e0ac9 */
[-C--:B------:R-:W-:Y:S01]  /*12af0*/  FMUL.FTZ R132, R132, R176.reuse ;  /* 0x000000b084847220 */ /* 0x080fe20000410000 */
[----:B------:R-:W-:Y:S01]  /*12b00*/  FMUL.FTZ R133, R133, R176 ;  /* 0x000000b085857220 */ /* 0x000fe20000410000 */
[C---:B------:R-:W-:Y:S01]  /*12b10*/  FSETP.NEU.FTZ.AND P1, PT, R14.reuse, -INF , PT ;  /* 0xff8000000e00780b */ /* 0x040fe20003f3d000 */
[-C--:B------:R-:W-:Y:S01]  /*12b20*/  FMUL.FTZ R220, R14, R7.reuse ;  /* 0x000000070edc7220 */ /* 0x080fe20000410000 */
[----:B------:R-:W-:Y:S01]  /*12b30*/  ISETP.NE.AND P2, PT, R188, R174, PT ;  /* 0x000000aebc00720c */ /* 0x000fe20003f45270 */
[-C--:B------:R-:W-:Y:S01]  /*12b40*/  FMUL.FTZ R136, R136, R176.reuse ;  /* 0x000000b088887220 */ /* 0x080fe20000410000 */
[----:B------:R-:W-:Y:S01]  /*12b50*/  FSEL R174, R14, RZ, P1 ;  /* 0x000000ff0eae7208 */ /* 0x000fe20000800000 */
[-C--:B------:R-:W-:Y:S01]  /*12b60*/  FMUL.FTZ R137, R137, R176.reuse ;  /* 0x000000b089897220 */ /* 0x080fe20000410000 */
[----:B------:R-:W-:Y:S01]  /*12b70*/  FSEL R220, R220, RZ, P1 ;  /* 0x000000ffdcdc7208 */ /* 0x000fe20000800000 */
[-C--:B------:R-:W-:Y:S01]  /*12b80*/  FMUL.FTZ R140, R140, R176.reuse ;  /* 0x000000b08c8c7220 */ /* 0x080fe20000410000 */
[-C--:B------:R-:W-:Y:S01]  /*12b90*/  FMUL.FTZ R141, R141, R176.reuse ;  /* 0x000000b08d8d7220 */ /* 0x080fe20000410000 */
[----:B------:R-:W-:Y:S01]  /*12ba0*/  FADD.FTZ R174, -R174, R186 ;  /* 0x000000baaeae7221 */ /* 0x000fe20000010100 */
[----:B------:R-:W-:Y:S01]  /*12bb0*/  FMUL.FTZ R144, R144, R176 ;  /* 0x000000b090907220 */ /* 0x000fe20000410000 */
[-CC-:B------:R-:W-:Y:S01]  /*12bc0*/  FFMA.FTZ R186, R155, R7.reuse, -R220.reuse ;  /* 0x000000079bba7223 */ /* 0x180fe200000108dc */
[-CC-:B------:R-:W-:Y:S01]  /*12bd0*/  FFMA.FTZ R155, R158, R7.reuse, -R220.reuse ;  /* 0x000000079e9b7223 */ /* 0x180fe200000108dc */
[-C--:B------:R-:W-:Y:S01]  /*12be0*/  FMUL.FTZ R174, R174, R7.reuse ;  /* 0x00000007aeae7220 */ /* 0x080fe20000410000 */
[----:B------:R-:W-:Y:S01]  /*12bf0*/  FFMA.FTZ R159, R159, R7, -R220 ;  /* 0x000000079f9f7223 */ /* 0x000fe200000108dc */
[----:B------:R-:W-:-:S02]  /*12c00*/  @!P2 IMAD R185, R185, 0x40, R198 ;  /* 0x00000040b9b9a824 */ /* 0x000fc400078e02c6 */
[-CC-:B------:R-:W-:Y:S01]  /*12c10*/  FFMA.FTZ R187, R162, R7.reuse, -R220.reuse ;  /* 0x00000007a2bb7223 */ /* 0x180fe200000108dc */
[----:B------:R-:W-:Y:S01]  /*12c20*/  MUFU.EX2 R186, R186 ;  /* 0x000000ba00ba7308 */ /* 0x000fe20000000800 */
[-C--:B------:R-:W-:Y:S01]  /*12c30*/  FFMA.FTZ R163, R163, R7.reuse, -R220 ;  /* 0x00000007a3a37223 */ /* 0x080fe200000108dc */
[----:B------:R-:W-:Y:S02]  /*12c40*/  @!P2 IMAD R185, R185, 0x4, R2 ;  /* 0x00000004b9b9a824 */ /* 0x000fe400078e0202 */
[-CC-:B------:R-:W-:Y:S01]  /*12c50*/  FFMA.FTZ R153, R153, R7.reuse, -R220.reuse ;  /* 0x0000000799997223 */ /* 0x180fe200000108dc */
[----:B------:R-:W-:Y:S01]  /*12c60*/  F2FP.F16.F32.PACK_AB R158, R165, R164 ;  /* 0x000000a4a59e723e */ /* 0x000fe200000000ff */
[-CC-:B------:R-:W-:Y:S01]  /*12c70*/  FFMA.FTZ R210, R166, R7.reuse, -R220.reuse ;  /* 0x00000007a6d27223 */ /* 0x180fe200000108dc */
[-CC-:B------:R-:W-:Y:S01]  /*12c80*/  FFMA.FTZ R167, R167, R7.reuse, -R220.reuse ;  /* 0x00000007a7a77223 */ /* 0x180fe200000108dc */
[----:B------:R-:W-:Y:S01]  /*12c90*/  @!P2 STS [R185+0x28800], R176 ;  /* 0x028800b0b900a388 */ /* 0x000fe20000000800 */
[----:B------:R-:W0:Y:S01]  /*12ca0*/  MUFU.EX2 R174, R174 ;  /* 0x000000ae00ae7308 */ /* 0x000e220000000800 */
        /* <DEDUP_REMOVED lines=8> */
[----:B------:R-:W-:Y:S01]  /*12d30*/  F2FP.F16.F32.PACK_AB R162, R173, R172 ;  /* 0x000000acada2723e */ /* 0x000fe200000000ff */
[-C--:B------:R-:W-:Y:S01]  /*12d40*/  FMUL.FTZ R145, R145, R176.reuse ;  /* 0x000000b091917220 */ /* 0x080fe20000410000 */
[----:B------:R-:W-:Y:S01]  /*12d50*/  F2FP.F16.F32.PACK_AB R164, R177, R209 ;  /* 0x000000d1b1a4723e */ /* 0x000fe200000000ff */
[-C--:B------:R-:W-:Y:S01]  /*12d60*/  FMUL.FTZ R148, R148, R176.reuse ;  /* 0x000000b094947220 */ /* 0x080fe20000410000 */
[----:B------:R-:W-:-:S03]  /*12d70*/  FMUL.FTZ R149, R149, R176 ;  /* 0x000000b095957220 */ /* 0x000fc60000410000 */
[----:B------:R-:W-:Y:S01]  /*12d80*/  MUFU.EX2 R159, R159 ;  /* 0x0000009f009f7308 */ /* 0x000fe20000000800 */
[----:B0-----:R0:W-:Y:S01]  /*12d90*/  @!P2 STS [R185+0x28820], R174 ;  /* 0x028820aeb900a388 */ /* 0x0011e20000000800 */
        /* <DEDUP_REMOVED lines=9> */
[----:B0-----:R-:W-:Y:S01]  /*12e30*/  FFMA.FTZ R185, R154, R7, -R220 ;  /* 0x000000079ab97223 */ /* 0x001fe200000108dc */
[----:B------:R-:W-:Y:S01]  /*12e40*/  F2FP.F16.F32.PACK_AB R154, R157, R156 ;  /* 0x0000009c9d9a723e */ /* 0x000fe200000000ff */
[----:B------:R-:W-:Y:S01]  /*12e50*/  FMUL.FTZ R42, R42, R174 ;  /* 0x000000ae2a2a7220 */ /* 0x000fe20000410000 */
[----:B------:R-:W-:Y:S01]  /*12e60*/  F2FP.F16.F32.PACK_AB R156, R161, R160 ;  /* 0x000000a0a19c723e */ /* 0x000fe200000000ff */
[----:B------:R-:W-:Y:S01]  /*12e70*/  FMUL.FTZ R43, R43, R174 ;  /* 0x000000ae2b2b7220 */ /* 0x000fe20000410000 */
        /* <DEDUP_REMOVED lines=25> */
[----:B0-----:R-:W-:Y:S01]  /*13010*/  FFMA.FTZ R165, R174, R0, R185 ;  /* 0x00000000aea57223 */ /* 0x001fe200000100b9 */
[-C--:B------:R-:W-:Y:S01]  /*13020*/  FMUL.FTZ R86, R86, R174.reuse ;  /* 0x000000ae56567220 */ /* 0x080fe20000410000 */
[-C--:B------:R-:W-:Y:S01]  /*13030*/  FMUL.FTZ R87, R87, R174.reuse ;  /* 0x000000ae57577220 */ /* 0x080fe20000410000 */
[-C--:B------:R-:W-:Y:S01]  /*13040*/  FMUL.FTZ R90, R90, R174.reuse ;  /* 0x000000ae5a5a7220 */ /* 0x080fe20000410000 */
        /* <DEDUP_REMOVED lines=12> */
[----:B0-----:R-:W-:Y:S01]  /*13110*/  FADD.FTZ R153, R186, R165 ;  /* 0x000000a5ba997221 */ /* 0x001fe20000010000 */
[-C--:B------:R-:W-:Y:S01]  /*13120*/  FMUL.FTZ R111, R111, R174.reuse ;  /* 0x000000ae6f6f7220 */ /* 0x080fe20000410000 */
[-C--:B------:R-:W-:Y:S01]  /*13130*/  FMUL.FTZ R114, R114, R174.reuse ;  /* 0x000000ae72727220 */ /* 0x080fe20000410000 */
[-C--:B------:R-:W-:Y:S01]  /*13140*/  FMUL.FTZ R115, R115, R174.reuse ;  /* 0x000000ae73737220 */ /* 0x080fe20000410000 */
[----:B------:R-:W-:Y:S01]  /*13150*/  FADD.FTZ R153, R155, R153 ;  /* 0x000000999b997221 */ /* 0x000fe20000010000 */
[C---:B------:R-:W-:Y:S01]  /*13160*/  F2FP.F16.F32.PACK_AB R155, R159.reuse, R155 ;  /* 0x0000009b9f9b723e */ /* 0x040fe200000000ff */
[----:B------:R-:W-:Y:S01]  /*13170*/  FMUL.FTZ R118, R118, R174 ;  /* 0x000000ae76767220 */ /* 0x000fe20000410000 */
[----:B------:R-:W0:Y:S01]  /*13180*/  MUFU.EX2 R171, R171 ;  /* 0x000000ab00ab7308 */ /* 0x000e220000000800 */
[----:B------:R-:W-:Y:S01]  /*13190*/  FADD.FTZ R153, R159, R153 ;  /* 0x000000999f997221 */ /* 0x000fe20000010000 */
[----:B---3--:R-:W-:Y:S01]  /*131a0*/  F2FP.F16.F32.PACK_AB R159, R167, R210 ;  /* 0x000000d2a79f723e */ /* 0x008fe200000000ff */
[-C--:B------:R-:W-:Y:S01]  /*131b0*/  FMUL.FTZ R119, R119, R174.reuse ;  /* 0x000000ae77777220 */ /* 0x080fe20000410000 */
[-C--:B------:R-:W-:Y:S01]  /*131c0*/  FMUL.FTZ R122, R122, R174.reuse ;  /* 0x000000ae7a7a7220 */ /* 0x080fe20000410000 */
[----:B------:R-:W-:Y:S01]  /*131d0*/  FADD.FTZ R153, R157, R153 ;  /* 0x000000999d997221 */ /* 0x000fe20000010000 */
[----:B------:R-:W-:Y:S01]  /*131e0*/  F2FP.F16.F32.PACK_AB R157, R163, R157 ;  /* 0x0000009da39d723e */ /* 0x000fe200000000ff */
[-C--:B------:R-:W-:Y:S01]  /*131f0*/  FMUL.FTZ R123, R123, R174.reuse ;  /* 0x000000ae7b7b7220 */ /* 0x080fe20000410000 */
[----:B------:R-:W3:Y:S01]  /*13200*/  MUFU.EX2 R175, R175 ;  /* 0x000000af00af7308 */ /* 0x000ee20000000800 */
[----:B------:R-:W-:Y:S01]  /*13210*/  FADD.FTZ R168, R163, R153 ;  /* 0x00000099a3a87221 */ /* 0x000fe20000010000 */
[----:B------:R-:W-:Y:S01]  /*13220*/  F2FP.F16.F32.PACK_AB R153, R186, R185 ;  /* 0x000000b9ba99723e */ /* 0x000fe200000000ff */
[----:B------:R-:W-:Y:S01]  /*13230*/  BAR.SYNC.DEFER_BLOCKING 0xf, 0x100 ;  /* 0x03c4000000007b1d */ /* 0x000fe20000010000 */
[-C--:B------:R-:W-:Y:S01]  /*13240*/  FMUL.FTZ R126, R126, R174.reuse ;  /* 0x000000ae7e7e7220 */ /* 0x080fe20000410000 */
[----:B------:R-:W-:Y:S01]  /*13250*/  FADD.FTZ R168, R210, R168 ;  /* 0x000000a8d2a87221 */ /* 0x000fe20000010000 */
[-C--:B------:R-:W-:Y:S01]  /*13260*/  FMUL.FTZ R127, R127, R174.reuse ;  /* 0x000000ae7f7f7220 */ /* 0x080fe20000410000 */
[-C--:B------:R-:W-:Y:S01]  /*13270*/  FMUL.FTZ R130, R130, R174.reuse ;  /* 0x000000ae82827220 */ /* 0x080fe20000410000 */
[-C--:B------:R-:W-:Y:S01]  /*13280*/  FMUL.FTZ R131, R131, R174.reuse ;  /* 0x000000ae83837220 */ /* 0x080fe20000410000 */
[----:B------:R-:W-:Y:S01]  /*13290*/  FADD.FTZ R168, R167, R168 ;  /* 0x000000a8a7a87221 */ /* 0x000fe20000010000 */
[----:B------:R-:W5:Y:S01]  /*132a0*/  MUFU.EX2 R165, R178 ;  /* 0x000000b200a57308 */ /* 0x000f620000000800 */
[-C--:B------:R-:W-:Y:S01]  /*132b0*/  FMUL.FTZ R134, R134, R174.reuse ;  /* 0x000000ae86867220 */ /* 0x080fe20000410000 */
[-C--:B------:R-:W-:Y:S01]  /*132c0*/  FMUL.FTZ R135, R135, R174.reuse ;  /* 0x000000ae87877220 */ /* 0x080fe20000410000 */
[----:B----4-:R-:W-:Y:S01]  /*132d0*/  FADD.FTZ R168, R161, R168 ;  /* 0x000000a8a1a87221 */ /* 0x010fe20000010000 */
[----:B0-----:R-:W-:Y:S01]  /*132e0*/  F2FP.F16.F32.PACK_AB R161, R171, R161 ;  /* 0x000000a1aba1723e */ /* 0x001fe200000000ff */
[-C--:B------:R-:W-:Y:S01]  /*132f0*/  FMUL.FTZ R138, R138, R174.reuse ;  /* 0x000000ae8a8a7220 */ /* 0x080fe20000410000 */
[----:B------:R-:W-:Y:S01]  /*13300*/  FMUL.FTZ R139, R139, R174 ;  /* 0x000000ae8b8b7220 */ /* 0x000fe20000410000 */
[----:B------:R-:W-:Y:S01]  /*13310*/  FADD.FTZ R168, R171, R168 ;  /* 0x000000a8aba87221 */ /* 0x000fe20000010000 */
[----:B------:R-:W0:Y:S01]  /*13320*/  MUFU.EX2 R166, R180 ;  /* 0x000000b400a67308 */ /* 0x000e220000000800 */
[----:B---3--:R-:W-:Y:S01]  /*13330*/  F2FP.F16.F32.PACK_AB R163, R175, R0 ;  /* 0x00000000afa3723e */ /* 0x008fe200000000ff */
[-C--:B------:R-:W-:Y:S01]  /*13340*/  FMUL.FTZ R142, R142, R174.reuse ;  /* 0x000000ae8e8e7220 */ /* 0x080fe20000410000 */
[----:B------:R-:W-:Y:S01]  /*13350*/  FADD.FTZ R168, R0, R168 ;  /* 0x000000a800a87221 */ /* 0x000fe20000010000 */
[-C--:B------:R-:W-:Y:S01]  /*13360*/  FMUL.FTZ R143, R143, R174.reuse ;  /* 0x000000ae8f8f7220 */ /* 0x080fe20000410000 */
[-C--:B------:R-:W-:Y:S01]  /*13370*/  FMUL.FTZ R146, R146, R174.reuse ;  /* 0x000000ae92927220 */ /* 0x080fe20000410000 */
[-C--:B------:R-:W-:Y:S01]  /*13380*/  FMUL.FTZ R147, R147, R174.reuse ;  /* 0x000000ae93937220 */ /* 0x080fe20000410000 */
[----:B------:R-:W-:Y:S01]  /*13390*/  FADD.FTZ R168, R175, R168 ;  /* 0x000000a8afa87221 */ /* 0x000fe20000010000 */
[----:B------:R-:W3:Y:S01]  /*133a0*/  MUFU.EX2 R179, R179 ;  /* 0x000000b300b37308 */ /* 0x000ee20000000800 */
[----:B------:R4:W-:Y:S01]  /*133b0*/  STSM.16.M88.4 [R202+0x26800], R152 ;  /* 0x02680098ca007844 */ /* 0x0009e20000000200 */
[-C--:B------:R-:W-:Y:S01]  /*133c0*/  FMUL.FTZ R150, R150, R174.reuse ;  /* 0x000000ae96967220 */ /* 0x080fe20000410000 */
[----:B-----5:R-:W-:Y:S01]  /*133d0*/  FADD.FTZ R168, R165, R168 ;  /* 0x000000a8a5a87221 */ /* 0x020fe20000010000 */
[----:B------:R-:W-:Y:S01]  /*133e0*/  FMUL.FTZ R151, R151, R174 ;  /* 0x000000ae97977220 */ /* 0x000fe20000410000 */
[----:B------:R4:W-:Y:S03]  /*133f0*/  STSM.16.M88.4 [R205], R156 ;  /* 0x0000009ccd007844 */ /* 0x0009e60000000200 */
[----:B------:R-:W5:Y:S01]  /*13400*/  MUFU.EX2 R182, R182 ;  /* 0x000000b600b67308 */ /* 0x000f620000000800 */
[----:B0-----:R-:W-:Y:S01]  /*13410*/  FADD.FTZ R3, R166, R3 ;  /* 0x00000003a6037221 */ /* 0x001fe20000010000 */
[C---:B------:R-:W-:Y:S01]  /*13420*/  F2FP.F16.F32.PACK_AB R166, R181.reuse, R166 ;  /* 0x000000a6b5a6723e */ /* 0x040fe200000000ff */
[----:B------:R4:W-:Y:S02]  /*13430*/  STSM.16.M88.4 [R203], R160 ;  /* 0x000000a0cb007844 */ /* 0x0009e40000000200 */
[----:B------:R-:W-:-:S03]  /*13440*/  FADD.FTZ R3, R181, R3 ;  /* 0x00000003b5037221 */ /* 0x000fc60000010000 */
[----:B------:R-:W0:Y:S01]  /*13450*/  MUFU.EX2 R183, R183 ;  /* 0x000000b700b77308 */ /* 0x000e220000000800 */
[C---:B---3--:R-:W-:Y:S01]  /*13460*/  FADD.FTZ R168, R179.reuse, R168 ;  /* 0x000000a8b3a87221 */ /* 0x048fe20000010000 */
[----:B------:R-:W-:-:S03]  /*13470*/  F2FP.F16.F32.PACK_AB R165, R179, R165 ;  /* 0x000000a5b3a5723e */ /* 0x000fc600000000ff */
[----:B-----5:R-:W-:Y:S01]  /*13480*/  FADD.FTZ R168, R182, R168 ;  /* 0x000000a8b6a87221 */ /* 0x020fe20000010000 */
[----:B0-----:R-:W-:-:S03]  /*13490*/  F2FP.F16.F32.PACK_AB R167, R183, R182 ;  /* 0x000000b6b7a7723e */ /* 0x001fc600000000ff */
[----:B------:R-:W-:Y:S02]  /*134a0*/  FADD.FTZ R0, R183, R168 ;  /* 0x000000a8b7007221 */ /* 0x000fe40000010000 */
[----:B------:R4:W-:Y:S01]  /*134b0*/  STSM.16.M88.4 [R204], R164 ;  /* 0x000000a4cc007844 */ /* 0x0009e20000000200 */
[----:B------:R-:W-:Y:S05]  /*134c0*/  @!P0 BRA `(.L_x_5978) ;  /* 0x0000000000048947 */ /* 0x000fea0003800000 */
[----:B------:R-:W-:Y:S01]  /*134d0*/  BPT.TRAP 0x1 ;  /* 0x000000040000795c */ /* 0x000fe20000300000 */
.L_x_5978:
[----:B------:R0:W3:Y:S01]  /*134e0*/  SYNCS.PHASECHK.TRANS64.TRYWAIT P1, [R20+URZ+0x28c50], R184 ;  /* 0x028c50b8140075a7 */ /* 0x0000e2000802017f */
[----:B------:R-:W-:Y:S05]  /*134f0*/  @!P0 BRA `(.L_x_5979) ;  /* 0x0000000000048947 */ /* 0x000fea0003800000 */
[----:B------:R-:W-:Y:S01]  /*13500*/  BPT.TRAP 0x1 ;  /* 0x000000040000795c */ /* 0x000fe20000300000 */
.L_x_5979:
[----:B------:R-:W-:Y:S04]  /*13510*/  BSSY B1, `(.L_x_5980) ;  /* 0x0000004000017945 */ /* 0x000fe80003800000 */
[----:B---3--:R-:W-:Y:S05]  /*13520*/  @P1 BRA `(.L_x_5981) ;  /* 0x0000000000081947 */ /* 0x008fea0003800000 */
[----:B------:R-:W3:Y:S02]  /*13530*/  SYNCS.PHASECHK.TRANS64.TRYWAIT P1, [R20+URZ+0x28c50], R184 ;  /* 0x028c50b8140075a7 */ /* 0x000ee4000802017f */
[----:B---3--:R-:W-:Y:S05]  /*13540*/  @!P1 BRA `(.L_x_5982) ;  /* 0x000000cc00789947 */ /* 0x008fea0003800000 */
.L_x_5981:
[----:B------:R-:W-:Y:S05]  /*13550*/  BSYNC B1 ;  /* 0x0000000000017941 */ /* 0x000fea0003800000 */
.L_x_5980:
        /* <DEDUP_REMOVED lines=8> */
[----:B----4-:R-:W-:Y:S01]  /*135e0*/  IMAD.MOV.U32 R153, RZ, RZ, 0x40000040 ;  /* 0x40000040ff997424 */ /* 0x010fe200078e00ff */
[----:B------:R-:W-:Y:S01]  /*135f0*/  IADD3 R152, R168, 0x80, RZ ;  /* 0x00000080a8987810 */ /* 0x000fe20007ffe0ff */
[----:B------:R-:W-:-:S03]  /*13600*/  WARPGROUP.ARRIVE ;  /* 0x00000000000079c5 */ /* 0x000fc60000000000 */
        /* <DEDUP_REMOVED lines=29> */
.L_x_5983:
[----:B------:R-:W4:Y:S01]  /*137e0*/  LDL R152, [R1+0xc] ;  /* 0x00000c0001987983 */ /* 0x000f220000100800 */
[----:B0123--:R-:W-:Y:S02]  /*137f0*/  VIADD R20, R20, 0x28c60 ;  /* 0x00028c6014147836 */ /* 0x00ffe40000000000 */
[----:B------:R-:W-:Y:S02]  /*13800*/  IMAD.MOV.U32 R186, RZ, RZ, R14 ;  /* 0x000000ffffba7224 */ /* 0x000fe400078e000e */
[----:B------:R-:W-:Y:S01]  /*13810*/  IMAD.MOV.U32 R187, RZ, RZ, R6 ;  /* 0x000000ffffbb7224 */ /* 0x000fe200078e0006 */
[----:B------:R-:W-:Y:S01]  /*13820*/  PRMT R20, R191, 0x654, R20 ;  /* 0x00000654bf147816 */ /* 0x000fe20000000014 */
[----:B------:R-:W-:-:S03]  /*13830*/  IMAD.MOV.U32 R185, RZ, RZ, R18 ;  /* 0x000000ffffb97224 */ /* 0x000fc600078e0012 */
[----:B------:R1:W-:Y:S01]  /*13840*/  SYNCS.ARRIVE.TRANS64.RED.A1T0 RZ, [R20+URZ], RZ ;  /* 0x000000ff14ff79a7 */ /* 0x0003e2000810043f */
[C---:B----4-:R-:W-:Y:S01]  /*13850*/  ISETP.GT.AND P1, PT, R15.reuse, R152, PT ;  /* 0x000000980f00720c */ /* 0x050fe20003f24270 */
[----:B------:R-:W-:-:S12]  /*13860*/  VIADD R15, R15, 0xffffffff ;  /* 0xffffffff0f0f7836 */ /* 0x000fd80000000000 */
[----:B-1----:R-:W-:Y:S05]  /*13870*/  @P1 BRA `(.L_x_5984) ;  /* 0xffffffd800c01947 */ /* 0x002fea000383ffff */
.L_x_5963:
[----:B------:R-:W-:Y:S05]  /*13880*/  BSYNC B0 ;  /* 0x0000000000007941 */ /* 0x000fea0003800000 */
.L_x_5962:
[----:B------:R-:W2:Y:S04]  /*13890*/  LDL.LU R20, [R1+0x54] ;  /* 0x0000540001147983 */ /* 0x000ea80000300800 */
[----:B------:R-:W1:Y:S04]  /*138a0*/  SHFL.BFLY PT, R4, R3, 0x2, 0x1f ;  /* 0x0c401f0003047f89 */ /* 0x000e6800000e0000 */
[----:B------:R-:W3:Y:S01]  /*138b0*/  SHFL.BFLY PT, R5, R0, 0x2, 0x1f ;  /* 0x0c401f0000057f89 */ /* 0x000ee200000e0000 */
[----:B-1----:R-:W-:Y:S01]  /*138c0*/  FADD.FTZ R4, R4, R3 ;  /* 0x0000000304047221 */ /* 0x002fe20000010000 */
[----:B---3--:R-:W-:Y:S01]  /*138d0*/  FADD.FTZ R8, R5, R0 ;  /* 0x0000000005087221 */ /* 0x008fe20000010000 */
[----:B------:R-:W-:-:S03]  /*138e0*/  IMAD.MOV.U32 R0, RZ, RZ, -0x800000 ;  /* 0xff800000ff007424 */ /* 0x000fc600078e00ff */
[----:B------:R-:W1:Y:S04]  /*138f0*/  SHFL.BFLY PT, R5, R4, 0x1, 0x1f ;  /* 0x0c201f0004057f89 */ /* 0x000e6800000e0000 */
[----:B------:R-:W3:Y:S01]  /*13900*/  SHFL.BFLY PT, R9, R8, 0x1, 0x1f ;  /* 0x0c201f0008097f89 */ /* 0x000ee200000e0000 */
[----:B-1----:R-:W-:Y:S01]  /*13910*/  FADD.FTZ R11, R4, R5 ;  /* 0x00000005040b7221 */ /* 0x002fe20000010000 */
[----:B---3--:R-:W-:Y:S01]  /*13920*/  FADD.FTZ R12, R8, R9 ;  /* 0x00000009080c7221 */ /* 0x008fe20000010000 */
[----:B------:R-:W-:Y:S08]  /*13930*/  BAR.ARV 0x8, 0x100 ;  /* 0x0204000000007b1d */ /* 0x000ff00000002000 */
[----:B------:R-:W-:Y:S01]  /*13940*/  BAR.SYNC.DEFER_BLOCKING 0xf, 0x100 ;  /* 0x03c4000000007b1d */ /* 0x000fe20000010000 */
[----:B------:R-:W-:-:S02]  /*13950*/  FSETP.NE.FTZ.AND P0, PT, R11, RZ, PT ;  /* 0x000000ff0b00720b */ /* 0x000fc40003f15000 */
[----:B------:R-:W-:-:S11]  /*13960*/  FSETP.NE.FTZ.AND P1, PT, R12, RZ, PT ;  /* 0x000000ff0c00720b */ /* 0x000fd60003f35000 */
[----:B------:R-:W1:Y:S01]  /*13970*/  @P0 MUFU.LG2 R5, R11 ;  /* 0x0000000b00050308 */ /* 0x000e620000000c00 */
[C---:B------:R-:W-:Y:S01]  /*13980*/  @P0 FMUL.FTZ R3, R7.reuse, 0.69314718246459960938 ;  /* 0x3f31721807030820 */ /* 0x040fe20000410000 */
[----:B------:R-:W-:-:S06]  /*13990*/  @P1 FMUL.FTZ R4, R7, 0.69314718246459960938 ;  /* 0x3f31721807041820 */ /* 0x000fcc0000410000 */
[----:B------:R-:W3:Y:S01]  /*139a0*/  @P1 MUFU.LG2 R9, R12 ;  /* 0x0000000c00091308 */ /* 0x000ee20000000c00 */
[----:B-1----:R-:W-:Y:S01]  /*139b0*/  @P0 FMUL.FTZ R10, R5, 0.69314718246459960938 ;  /* 0x3f317218050a0820 */ /* 0x002fe20000410000 */
[----:B------:R-:W-:-:S03]  /*139c0*/  IMAD.MOV R5, RZ, RZ, -R201 ;  /* 0x000000ffff057224 */ /* 0x000fc600078e0ac9 */
[----:B------:R-:W-:Y:S01]  /*139d0*/  @P0 FFMA.FTZ R0, R3, R6, R10 ;  /* 0x0000000603000223 */ /* 0x000fe2000001000a */
[----:B------:R-:W-:Y:S01]  /*139e0*/  IMAD.MOV.U32 R3, RZ, RZ, -0x800000 ;  /* 0xff800000ff037424 */ /* 0x000fe200078e00ff */
[----:B------:R-:W-:Y:S01]  /*139f0*/  MOV R6, RZ ;  /* 0x000000ff00067202 */ /* 0x000fe20000000f00 */
[----:B---3--:R-:W-:Y:S01]  /*13a00*/  @P1 FMUL.FTZ R9, R9, 0.69314718246459960938 ;  /* 0x3f31721809091820 */ /* 0x008fe20000410000 */
[----:B------:R-:W-:-:S03]  /*13a10*/  ISETP.NE.AND P2, PT, R188, R5, PT ;  /* 0x00000005bc00720c */ /* 0x000fc60003f45270 */
[----:B------:R-:W-:Y:S01]  /*13a20*/  @P1 FFMA.FTZ R3, R4, R14, R9 ;  /* 0x0000000e04031223 */ /* 0x000fe20000010009 */
[----:B------:R-:W-:Y:S01]  /*13a30*/  IMAD.MOV.U32 R4, RZ, RZ, RZ ;  /* 0x000000ffff047224 */ /* 0x000fe200078e00ff */
[----:B------:R-:W1:Y:S08]  /*13a40*/  @P1 MUFU.RCP R6, R12 ;  /* 0x0000000c00061308 */ /* 0x000e700000001000 */
[----:B------:R3:W4:Y:S01]  /*13a50*/  @P0 MUFU.RCP R4, R11 ;  /* 0x0000000b00040308 */ /* 0x0007220000001000 */
[C---:B------:R-:W-:Y:S01]  /*13a60*/  @!P2 IMAD R5, R18.reuse, 0x40, R198 ;  /* 0x000000401205a824 */ /* 0x040fe200078e02c6 */
[----:B------:R-:W-:Y:S01]  /*13a70*/  PLOP3.LUT P0, PT, PT, PT, PT, 0x8, 0x0 ;  /* 0x000000000000781c */ /* 0x000fe20003f0e170 */
[----:B------:R-:W-:-:S02]  /*13a80*/  VIADD R18, R18, 0x1 ;  /* 0x0000000112127836 */ /* 0x000fc40000000000 */
[----:B------:R-:W-:-:S03]  /*13a90*/  @!P2 IMAD R5, R5, 0x4, R2 ;  /* 0x000000040505a824 */ /* 0x000fc600078e0202 */
[----:B------:R-:W-:Y:S01]  /*13aa0*/  ISETP.NE.AND P1, PT, R18, 0x2, PT ;  /* 0x000000021200780c */ /* 0x000fe20003f25270 */
[-C--:B-1----:R-:W-:Y:S01]  /*13ab0*/  FMUL.FTZ R9, R27, R6.reuse ;  /* 0x000000061b097220 */ /* 0x082fe20000410000 */
[----:B------:R-:W-:Y:S01]  /*13ac0*/  @!P2 STS [R5+0x28820], R6 ;  /* 0x028820060500a388 */ /* 0x000fe20000000800 */
[-C--:B---3--:R-:W-:Y:S01]  /*13ad0*/  FMUL.FTZ R11, R30, R6.reuse ;  /* 0x000000061e0b7220 */ /* 0x088fe20000410000 */
[----:B------:R-:W-:Y:S01]  /*13ae0*/  SEL R2, RZ, 0x1, P1 ;  /* 0x00000001ff027807 */ /* 0x000fe20000800000 */
[-C--:B------:R-:W-:Y:S01]  /*13af0*/  FMUL.FTZ R31, R31, R6.reuse ;  /* 0x000000061f1f7220 */ /* 0x080fe20000410000 */
[-C--:B------:R-:W-:Y:S01]  /*13b00*/  FMUL.FTZ R34, R34, R6.reuse ;  /* 0x0000000622227220 */ /* 0x080fe20000410000 */
[-C--:B------:R-:W-:Y:S01]  /*13b10*/  FMUL.FTZ R7, R38, R6.reuse ;  /* 0x0000000626077220 */ /* 0x080fe20000410000 */
[----:B------:R-:W-:Y:S01]  /*13b20*/  FMUL.FTZ R39, R39, R6 ;  /* 0x0000000627277220 */ /* 0x000fe20000410000 */
        /* <DEDUP_REMOVED lines=128> */
.L_x_5840:
[----:B------:R-:W-:Y:S05]  /*14330*/  BSYNC B7 ;  /* 0x0000000000077941 */ /* 0x000fea0003800000 */
.L_x_5830:
[----:B------:R-:W2:Y:S08]  /*14340*/  S2UR UR4, SR_CgaCtaId ;  /* 0x00000000000479c3 */ /* 0x000eb00000008800 */
[----:B------:R-:W-:Y:S01]  /*14350*/  BAR.SYNC.DEFER_BLOCKING 0x5, 0x180 ;  /* 0x0146000000007b1d */ /* 0x000fe20000010000 */
[----:B------:R-:W-:-:S05]  /*14360*/  MOV R2, 0x400 ;  /* 0x0000040000027802 */ /* 0x000fca0000000f00 */
[----:B------:R-:W-:Y:S01]  /*14370*/  BSSY B0, `(.L_x_5985) ;  /* 0x000031e000007945 */ /* 0x000fe20003800000 */
[----:B--2---:R-:W-:-:S05]  /*14380*/  IMAD.U32 R191, RZ, RZ, UR4 ;  /* 0x00000004ffbf7e24 */ /* 0x004fca000f8e00ff */
[----:B------:R-:W-:-:S05]  /*14390*/  LEA R2, R191, R2, 0x18 ;  /* 0x00000002bf027211 */ /* 0x000fca00078ec0ff */
[----:B-----5:R2:W3:Y:S01]  /*143a0*/  LDS.128 R24, [R2+0x28cd0] ;  /* 0x028cd00002187984 */ /* 0x0204e20000000c00 */
[----:B------:R-:W-:Y:S06]  /*143b0*/  BAR.ARV 0x4, 0x180 ;  /* 0x0106000000007b1d */ /* 0x000fec0000002000 */
[----:B------:R-:W-:Y:S05]  /*143c0*/  @P0 BRA `(.L_x_5986) ;  /* 0x00000020008c0947 */ /* 0x000fea0003800000 */
[----:B------:R-:W4:Y:S01]  /*143d0*/  LDL R6, [R1+0x64] ;  /* 0x0000640001067983 */ /* 0x000f220000100800 */
[----:B------:R-:W-:Y:S01]  /*143e0*/  F2FP.F16.F32.PACK_AB R8, R8, R10 ;  /* 0x0000000a0808723e */ /* 0x000fe200000000ff */
[----:B------:R-:W-:Y:S02]  /*143f0*/  ULDC.64 UR4, c[0x0][0xc00] ;  /* 0x0003000000047ab9 */ /* 0x000fe40000000a00 */
[----:B------:R-:W2:Y:S01]  /*14400*/  LDL R50, [R1+0x50] ;  /* 0x0000500001327983 */ /* 0x000ea20000100800 */
[----:B------:R-:W0:Y:S01]  /*14410*/  S2R R23, SR_SWINHI ;  /* 0x0000000000177919 */ /* 0x000e220000002f00 */
[----:B------:R-:W-:Y:S02]  /*14420*/  F2FP.F16.F32.PACK_AB R11, R31, R11 ;  /* 0x0000000b1f0b723e */ /* 0x000fe400000000ff */
[----:B------:R-:W-:Y:S02]  /*14430*/  F2FP.F16.F32.PACK_AB R9, R9, R4 ;  /* 0x000000040909723e */ /* 0x000fe400000000ff */
[----:B------:R-:W-:-:S02]  /*14440*/  F2FP.F16.F32.PACK_AB R10, R28, R153 ;  /* 0x000000991c0a723e */ /* 0x000fc400000000ff */
[----:B-1----:R-:W-:Y:S02]  /*14450*/  MOV R20, R2 ;  /* 0x0000000200147202 */ /* 0x002fe40000000f00 */
[----:B0-----:R-:W-:Y:S01]  /*14460*/  MOV R21, R23 ;  /* 0x0000001700157202 */ /* 0x001fe20000000f00 */
[----:B------:R-:W0:Y:S01]  /*14470*/  S2R R97, SR_TID.X ;  /* 0x0000000000617919 */ /* 0x000e220000002100 */
        /* <DEDUP_REMOVED lines=11> */
[----:B0-----:R-:W-:-:S05]  /*14530*/  VIADD R97, R97, 0xffffff80 ;  /* 0xffffff8061617836 */ /* 0x001fca0000000000 */
[----:B------:R-:W-:Y:S02]  /*14540*/  SHF.R.S32.HI R98, RZ, 0x1f, R97 ;  /* 0x0000001fff627819 */ /* 0x000fe40000011461 */
[----:B------:R-:W-:Y:S02]  /*14550*/  F2FP.F16.F32.PACK_AB R36, R36, R96 ;  /* 0x000000602424723e */ /* 0x000fe400000000ff */
[----:B------:R-:W-:Y:S02]  /*14560*/  LEA.HI R98, R98, R97, RZ, 0x3 ;  /* 0x0000006162627211 */ /* 0x000fe400078f18ff */
[----:B------:R-:W-:Y:S02]  /*14570*/  F2FP.F16.F32.PACK_AB R37, R99, R37 ;  /* 0x000000256325723e */ /* 0x000fe400000000ff */
[----:B------:R-:W-:Y:S02]  /*14580*/  F2FP.F16.F32.PACK_AB R40, R40, R104 ;  /* 0x000000682828723e */ /* 0x000fe400000000ff */
[----:B------:R-:W-:-:S02]  /*14590*/  F2FP.F16.F32.PACK_AB R41, R107, R41 ;  /* 0x000000296b29723e */ /* 0x000fc400000000ff */
[----:B------:R-:W-:Y:S02]  /*145a0*/  F2FP.F16.F32.PACK_AB R42, R109, R108 ;  /* 0x0000006c6d2a723e */ /* 0x000fe400000000ff */
[----:B------:R-:W-:Y:S02]  /*145b0*/  F2FP.F16.F32.PACK_AB R43, R111, R43 ;  /* 0x0000002b6f2b723e */ /* 0x000fe400000000ff */
[----:B------:R-:W-:Y:S02]  /*145c0*/  SHF.R.S32.HI R98, RZ, 0x3, R98 ;  /* 0x00000003ff627819 */ /* 0x000fe40000011462 */
        /* <DEDUP_REMOVED lines=8> */
[----:B----4-:R-:W-:-:S03]  /*14650*/  IMAD.WIDE R44, R6, 0x2, R20 ;  /* 0x00000002062c7825 */ /* 0x010fc600078e0214 */
[----:B------:R-:W-:-:S04]  /*14660*/  LOP3.LUT R23, R44, 0x380, RZ, 0xc0, !PT ;  /* 0x000003802c177812 */ /* 0x000fc800078ec0ff */
[----:B------:R-:W-:Y:S01]  /*14670*/  SHF.R.U64 R23, R23, 0x3, RZ ;  /* 0x0000000317177819 */ /* 0x000fe200000012ff */
[----:B------:R-:W-:-:S03]  /*14680*/  IMAD.MOV.U32 R31, RZ, RZ, R45 ;  /* 0x000000ffff1f7224 */ /* 0x000fc600078e002d */
[----:B------:R-:W-:Y:S01]  /*14690*/  LOP3.LUT R30, R23, R44, RZ, 0x3c, !PT ;  /* 0x0000002c171e7212 */ /* 0x000fe200078e3cff */
[----:B------:R-:W-:Y:S01]  /*146a0*/  BAR.SYNC.DEFER_BLOCKING 0x1, 0x100 ;  /* 0x0044000000007b1d */ /* 0x000fe20000010000 */
[C---:B------:R-:W-:Y:S02]  /*146b0*/  IADD3 R23, P0, R44.reuse, 0x20, RZ ;  /* 0x000000202c177810 */ /* 0x040fe40007f1e0ff */
[----:B------:R-:W-:Y:S02]  /*146c0*/  MOV R30, R30 ;  /* 0x0000001e001e7202 */ /* 0x000fe40000000f00 */
[----:B------:R-:W-:Y:S02]  /*146d0*/  LOP3.LUT R6, R23, 0x380, RZ, 0xc0, !PT ;  /* 0x0000038017067812 */ /* 0x000fe400078ec0ff */
[----:B------:R-:W-:Y:S02]  /*146e0*/  IADD3 R53, P1, R44, 0x2060, RZ ;  /* 0x000020602c357810 */ /* 0x000fe40007f3e0ff */
[----:B------:R-:W-:-:S02]  /*146f0*/  SHF.R.U64 R6, R6, 0x3, RZ ;  /* 0x0000000306067819 */ /* 0x000fc400000012ff */
[----:B------:R-:W-:Y:S02]  /*14700*/  LOP3.LUT R52, R53, 0x380, RZ, 0xc0, !PT ;  /* 0x0000038035347812 */ /* 0x000fe400078ec0ff */
[----:B------:R-:W-:Y:S02]  /*14710*/  IADD3 R57, P2, R44, 0x4000, RZ ;  /* 0x000040002c397810 */ /* 0x000fe40007f5e0ff */
[----:B------:R-:W-:Y:S01]  /*14720*/  SHF.R.U64 R52, R52, 0x3, RZ ;  /* 0x0000000334347819 */ /* 0x000fe200000012ff */
[----:B------:R0:W-:Y:S03]  /*14730*/  STSM.16.M88.4 [R30], R8 ;  /* 0x000000081e007844 */ /* 0x0001e60000000200 */
[----:B------:R-:W-:Y:S01]  /*14740*/  LOP3.LUT R52, R52, R53, RZ, 0x3c, !PT ;  /* 0x0000003534347212 */ /* 0x000fe200078e3cff */
[--C-:B------:R-:W-:Y:S01]  /*14750*/  IMAD.X R53, RZ, RZ, R45.reuse, P1 ;  /* 0x000000ffff357224 */ /* 0x100fe200008e062d */
[----:B------:R-:W-:Y:S01]  /*14760*/  LOP3.LUT R56, R57, 0x380, RZ, 0xc0, !PT ;  /* 0x0000038039387812 */ /* 0x000fe200078ec0ff */
[----:B0-----:R-:W-:Y:S01]  /*14770*/  IMAD.X R9, RZ, RZ, R45, P0 ;  /* 0x000000ffff097224 */ /* 0x001fe200000e062d */
[----:B------:R-:W-:-:S02]  /*14780*/  LOP3.LUT R8, R6, R23, RZ, 0x3c, !PT ;  /* 0x0000001706087212 */ /* 0x000fc400078e3cff */
[----:B------:R-:W-:Y:S02]  /*14790*/  F2FP.F16.F32.PACK_AB R6, R14, R152 ;  /* 0x000000980e06723e */ /* 0x000fe400000000ff */
[----:B------:R-:W-:-:S05]  /*147a0*/  MOV R12, R8 ;  /* 0x00000008000c7202 */ /* 0x000fca0000000f00 */
[----:B------:R0:W-:Y:S01]  /*147b0*/  STSM.16.M88.4 [R12], R4 ;  /* 0x000000040c007844 */ /* 0x0001e20000000200 */
[----:B------:R-:W-:Y:S02]  /*147c0*/  IADD3 R31, P5, R44, 0x2000, RZ ;  /* 0x000020002c1f7810 */ /* 0x000fe40007fbe0ff */
[----:B------:R-:W-:Y:S02]  /*147d0*/  SHF.R.U64 R56, R56, 0x3, RZ ;  /* 0x0000000338387819 */ /* 0x000fe400000012ff */
[C---:B------:R-:W-:Y:S02]  /*147e0*/  IADD3 R9, P3, R44.reuse, 0x40, RZ ;  /* 0x000000402c097810 */ /* 0x040fe40007f7e0ff */
[C---:B------:R-:W-:Y:S02]  /*147f0*/  IADD3 R11, P4, R44.reuse, 0x60, RZ ;  /* 0x000000602c0b7810 */ /* 0x040fe40007f9e0ff */
[----:B------:R-:W-:Y:S02]  /*14800*/  LOP3.LUT R30, R31, 0x380, RZ, 0xc0, !PT ;  /* 0x000003801f1e7812 */ /* 0x000fe400078ec0ff */
[----:B0-----:R-:W-:-:S04]  /*14810*/  IADD3 R4, P1, R44, 0x6040, RZ ;  /* 0x000060402c047810 */ /* 0x001fc80007f3e0ff */
[----:B------:R-:W-:Y:S02]  /*14820*/  LOP3.LUT R5, R4, 0x380, RZ, 0xc0, !PT ;  /* 0x0000038004057812 */ /* 0x000fe400078ec0ff */
[----:B------:R-:W-:Y:S01]  /*14830*/  LOP3.LUT R56, R56, R57, RZ, 0x3c, !PT ;  /* 0x0000003938387212 */ /* 0x000fe200078e3cff */
[----:B------:R-:W-:Y:S01]  /*14840*/  IMAD.X R57, RZ, RZ, R45, P2 ;  /* 0x000000ffff397224 */ /* 0x000fe200010e062d */
[----:B------:R-:W-:Y:S02]  /*14850*/  LOP3.LUT R8, R9, 0x380, RZ, 0xc0, !PT ;  /* 0x0000038009087812 */ /* 0x000fe400078ec0ff */
[----:B------:R-:W-:Y:S02]  /*14860*/  LOP3.LUT R10, R11, 0x380, RZ, 0xc0, !PT ;  /* 0x000003800b0a7812 */ /* 0x000fe400078ec0ff */
[----:B------:R-:W-:Y:S02]  /*14870*/  SHF.R.U64 R5, R5, 0x3, RZ ;  /* 0x0000000305057819 */ /* 0x000fe400000012ff */
[----:B------:R-:W-:-:S02]  /*14880*/  IADD3 R6, P2, R44, 0x6060, RZ ;  /* 0x000060602c067810 */ /* 0x000fc40007f5e0ff */
[----:B------:R-:W-:Y:S02]  /*14890*/  IADD3 R39, P6, R44, 0x2020, RZ ;  /* 0x000020202c277810 */ /* 0x000fe40007fde0ff */
[----:B------:R-:W-:Y:S02]  /*148a0*/  SHF.R.U64 R30, R30, 0x3, RZ ;  /* 0x000000031e1e7819 */ /* 0x000fe400000012ff */
[----:B------:R-:W-:Y:S02]  /*148b0*/  SHF.R.U64 R8, R8, 0x3, RZ ;  /* 0x0000000308087819 */ /* 0x000fe400000012ff */
[----:B------:R-:W-:Y:S02]  /*148c0*/  SHF.R.U64 R10, R10, 0x3, RZ ;  /* 0x000000030a0a7819 */ /* 0x000fe400000012ff */
[----:B------:R-:W-:Y:S02]  /*148d0*/  IADD3 R49, P0, R44, 0x2040, RZ ;  /* 0x000020402c317810 */ /* 0x000fe40007f1e0ff */
[----:B------:R-:W-:-:S02]  /*148e0*/  LOP3.LUT R4, R5, R4, RZ, 0x3c, !PT ;  /* 0x0000000405047212 */ /* 0x000fc400078e3cff */
[----:B------:R-:W-:Y:S02]  /*148f0*/  LOP3.LUT R5, R6, 0x380, RZ, 0xc0, !PT ;  /* 0x0000038006057812 */ /* 0x000fe400078ec0ff */
[----:B------:R-:W-:Y:S02]  /*14900*/  LOP3.LUT R38, R39, 0x380, RZ, 0xc0, !PT ;  /* 0x0000038027267812 */ /* 0x000fe400078ec0ff */
[----:B------:R-:W-:Y:S01]  /*14910*/  LOP3.LUT R30, R30, R31, RZ, 0x3c, !PT ;  /* 0x0000001f1e1e7212 */ /* 0x000fe200078e3cff */
[--C-:B------:R-:W-:Y:S01]  /*14920*/  IMAD.X R31, RZ, RZ, R45.reuse, P5 ;  /* 0x000000ffff1f7224 */ /* 0x100fe200028e062d */
[----:B------:R-:W-:Y:S01]  /*14930*/  LOP3.LUT R8, R8, R9, RZ, 0x3c, !PT ;  /* 0x0000000908087212 */ /* 0x000fe200078e3cff */
[--C-:B------:R-:W-:Y:S01]  /*14940*/  IMAD.X R9, RZ, RZ, R45.reuse, P3 ;  /* 0x000000ffff097224 */ /* 0x100fe200018e062d */
[----:B------:R-:W-:Y:S01]  /*14950*/  LOP3.LUT R10, R10, R11, RZ, 0x3c, !PT ;  /* 0x0000000b0a0a7212 */ /* 0x000fe200078e3cff */
[----:B------:R-:W-:Y:S01]  /*14960*/  IMAD.X R11, RZ, RZ, R45, P4 ;  /* 0x000000ffff0b7224 */ /* 0x000fe200020e062d */
[----:B------:R-:W-:-:S02]  /*14970*/  LOP3.LUT R48, R49, 0x380, RZ, 0xc0, !PT ;  /* 0x0000038031307812 */ /* 0x000fc400078ec0ff */
[----:B------:R-:W-:Y:S02]  /*14980*/  SHF.R.U64 R5, R5, 0x3, RZ ;  /* 0x0000000305057819 */ /* 0x000fe400000012ff */
[C---:B------:R-:W-:Y:S02]  /*14990*/  IADD3 R61, P3, R44.reuse, 0x4020, RZ ;  /* 0x000040202c3d7810 */ /* 0x040fe40007f7e0ff */
[----:B------:R-:W-:Y:S02]  /*149a0*/  IADD3 R65, P4, R44, 0x4040, RZ ;  /* 0x000040402c417810 */ /* 0x000fe40007f9e0ff */
[----:B------:R-:W-:Y:S02]  /*149b0*/  SHF.R.U64 R38, R38, 0x3, RZ ;  /* 0x0000000326267819 */ /* 0x000fe400000012ff */
[----:B------:R-:W-:Y:S02]  /*149c0*/  IADD3 R68, P5, R44, 0x4060, RZ ;  /* 0x000040602c447810 */ /* 0x000fe40007fbe0ff */
[----:B------:R-:W-:Y:S01]  /*149d0*/  SHF.R.U64 R48, R48, 0x3, RZ ;  /* 0x0000000330307819 */ /* 0x000fe200000012ff */
[--C-:B------:R-:W-:Y:S01]  /*149e0*/  IMAD.X R7, RZ, RZ, R45.reuse, P2 ;  /* 0x000000ffff077224 */ /* 0x100fe200010e062d */
[----:B------:R-:W-:Y:S01]  /*149f0*/  LOP3.LUT R6, R5, R6, RZ, 0x3c, !PT ;  /* 0x0000000605067212 */ /* 0x000fe200078e3cff */
[----:B------:R-:W-:Y:S01]  /*14a00*/  IMAD.X R5, RZ, RZ, R45, P1 ;  /* 0x000000ffff057224 */ /* 0x000fe200008e062d */
[----:B------:R-:W-:-:S02]  /*14a10*/  MOV R23, R30 ;  /* 0x0000001e00177202 */ /* 0x000fc40000000f00 */
[----:B------:R-:W-:Y:S02]  /*14a20*/  LOP3.LUT R60, R61, 0x380, RZ, 0xc0, !PT ;  /* 0x000003803d3c7812 */ /* 0x000fe400078ec0ff */
[----:B------:R-:W-:Y:S02]  /*14a30*/  LOP3.LUT R64, R65, 0x380, RZ, 0xc0, !PT ;  /* 0x0000038041407812 */ /* 0x000fe400078ec0ff */
[----:B------:R-:W-:Y:S02]  /*14a40*/  MOV R8, R8 ;  /* 0x0000000800087202 */ /* 0x000fe40000000f00 */
[----:B------:R-:W-:Y:S02]  /*14a50*/  F2FP.F16.F32.PACK_AB R30, R170, R173 ;  /* 0x000000adaa1e723e */ /* 0x000fe400000000ff */
[----:B------:R-:W-:Y:S02]  /*14a60*/  F2FP.F16.F32.PACK_AB R31, R47, R46 ;  /* 0x0000002e2f1f723e */ /* 0x000fe400000000ff */
[----:B------:R-:W-:Y:S01]  /*14a70*/  LOP3.LUT R38, R38, R39, RZ, 0x3c, !PT ;  /* 0x0000002726267212 */ /* 0x000fe200078e3cff */
[----:B------:R-:W-:Y:S01]  /*14a80*/  IMAD.X R39, RZ, RZ, R45, P6 ;  /* 0x000000ffff277224 */ /* 0x000fe200030e062d */
[----:B------:R-:W-:-:S02]  /*14a90*/  LOP3.LUT R69, R68, 0x380, RZ, 0xc0, !PT ;  /* 0x0000038044457812 */ /* 0x000fc400078ec0ff */
[----:B------:R-:W-:Y:S02]  /*14aa0*/  MOV R10, R10 ;  /* 0x0000000a000a7202 */ /* 0x000fe40000000f00 */
[----:B------:R-:W-:Y:S01]  /*14ab0*/  LOP3.LUT R48, R48, R49, RZ, 0x3c, !PT ;  /* 0x0000003130307212 */ /* 0x000fe200078e3cff */
[----:B------:R-:W-:Y:S01]  /*14ac0*/  IMAD.X R49, RZ, RZ, R45, P0 ;  /* 0x000000ffff317224 */ /* 0x000fe200000e062d */
[----:B------:R-:W-:Y:S01]  /*14ad0*/  SHF.R.U64 R60, R60, 0x3, RZ ;  /* 0x000000033c3c7819 */ /* 0x000fe200000012ff */
[----:B------:R0:W-:Y:S01]  /*14ae0*/  STSM.16.M88.4 [R8], R28 ;  /* 0x0000001c08007844 */ /* 0x0001e20000000200 */
[----:B------:R-:W-:Y:S02]  /*14af0*/  SHF.R.U64 R64, R64, 0x3, RZ ;  /* 0x0000000340407819 */ /* 0x000fe400000012ff */
[C---:B------:R-:W-:Y:S02]  /*14b00*/  IADD3 R72, P6, R44.reuse, 0x6000, RZ ;  /* 0x000060002c487810 */ /* 0x040fe40007fde0ff */
[----:B------:R-:W-:Y:S01]  /*14b10*/  IADD3 R76, P0, R44, 0x6020, RZ ;  /* 0x000060202c4c7810 */ /* 0x000fe20007f1e0ff */
[----:B------:R1:W-:Y:S01]  /*14b20*/  STSM.16.M88.4 [R10], R32 ;  /* 0x000000200a007844 */ /* 0x0003e20000000200 */
[----:B------:R-:W-:-:S02]  /*14b30*/  SHF.R.U64 R69, R69, 0x3, RZ ;  /* 0x0000000345457819 */ /* 0x000fc400000012ff */
[----:B---3--:R-:W-:Y:S02]  /*14b40*/  MOV R24, R4 ;  /* 0x0000000400187202 */ /* 0x008fe40000000f00 */
[----:B------:R-:W-:Y:S02]  /*14b50*/  MOV R44, R6 ;  /* 0x00000006002c7202 */ /* 0x000fe40000000f00 */
[----:B------:R-:W-:Y:S02]  /*14b60*/  F2FP.F16.F32.PACK_AB R4, R163, R166 ;  /* 0x000000a6a304723e */ /* 0x000fe400000000ff */
[----:B------:R-:W-:Y:S02]  /*14b70*/  F2FP.F16.F32.PACK_AB R5, R59, R58 ;  /* 0x0000003a3b05723e */ /* 0x000fe400000000ff */
[----:B------:R-:W-:Y:S02]  /*14b80*/  F2FP.F16.F32.PACK_AB R6, R161, R164 ;  /* 0x000000a4a106723e */ /* 0x000fe400000000ff */
[----:B------:R-:W-:-:S02]  /*14b90*/  F2FP.F16.F32.PACK_AB R7, R63, R62 ;  /* 0x0000003e3f07723e */ /* 0x000fc400000000ff */
[----:B------:R-:W-:Y:S02]  /*14ba0*/  MOV R38, R38 ;  /* 0x0000002600267202 */ /* 0x000fe40000000f00 */
[----:B0-----:R-:W-:Y:S02]  /*14bb0*/  F2FP.F16.F32.PACK_AB R8, R159, R162 ;  /* 0x000000a29f08723e */ /* 0x001fe400000000ff */
[----:B------:R-:W-:Y:S02]  /*14bc0*/  F2FP.F16.F32.PACK_AB R9, R67, R66 ;  /* 0x000000424309723e */ /* 0x000fe400000000ff */
[----:B-1----:R-:W-:Y:S02]  /*14bd0*/  F2FP.F16.F32.PACK_AB R10, R157, R160 ;  /* 0x000000a09d0a723e */ /* 0x002fe400000000ff */
[----:B------:R-:W-:Y:S02]  /*14be0*/  F2FP.F16.F32.PACK_AB R11, R71, R70 ;  /* 0x00000046470b723e */ /* 0x000fe400000000ff */
[----:B------:R-:W-:-:S02]  /*14bf0*/  LOP3.LUT R60, R60, R61, RZ, 0x3c, !PT ;  /* 0x0000003d3c3c7212 */ /* 0x000fc400078e3cff */
[----:B------:R-:W-:Y:S01]  /*14c00*/  LOP3.LUT R64, R64, R65, RZ, 0x3c, !PT ;  /* 0x0000004140407212 */ /* 0x000fe200078e3cff */
[--C-:B------:R-:W-:Y:S01]  /*14c10*/  IMAD.X R65, RZ, RZ, R45.reuse, P4 ;  /* 0x000000ffff417224 */ /* 0x100fe200020e062d */
[----:B------:R-:W-:Y:S01]  /*14c20*/  LOP3.LUT R68, R69, R68, RZ, 0x3c, !PT ;  /* 0x0000004445447212 */ /* 0x000fe200078e3cff */
[----:B------:R-:W-:Y:S01]  /*14c30*/  IMAD.X R69, RZ, RZ, R45, P5 ;  /* 0x000000ffff457224 */ /* 0x000fe200028e062d */
[----:B------:R-:W-:Y:S02]  /*14c40*/  LOP3.LUT R77, R76, 0x380, RZ, 0xc0, !PT ;  /* 0x000003804c4d7812 */ /* 0x000fe400078ec0ff */
[----:B------:R-:W-:Y:S01]  /*14c50*/  IADD3.X R61, RZ, R45, RZ, P3, !PT ;  /* 0x0000002dff3d7210 */ /* 0x000fe20001ffe4ff */
[----:B------:R-:W-:Y:S01]  /*14c60*/  STSM.16.M88.4 [R23], R4 ;  /* 0x0000000417007844 */ /* 0x000fe20000000200 */
[----:B------:R-:W-:Y:S02]  /*14c70*/  LOP3.LUT R73, R72, 0x380, RZ, 0xc0, !PT ;  /* 0x0000038048497812 */ /* 0x000fe400078ec0ff */
[----:B------:R-:W-:-:S02]  /*14c80*/  MOV R48, R48 ;  /* 0x0000003000307202 */ /* 0x000fc40000000f00 */
[----:B------:R-:W-:Y:S02]  /*14c90*/  F2FP.F16.F32.PACK_AB R12, R155, R158 ;  /* 0x0000009e9b0c723e */ /* 0x000fe400000000ff */
[----:B------:R-:W-:Y:S01]  /*14ca0*/  F2FP.F16.F32.PACK_AB R14, R154, R156 ;  /* 0x0000009c9a0e723e */ /* 0x000fe200000000ff */
[----:B------:R0:W-:Y:S01]  /*14cb0*/  STSM.16.M88.4 [R38], R8 ;  /* 0x0000000826007844 */ /* 0x0001e20000000200 */
[----:B------:R-:W-:Y:S02]  /*14cc0*/  MOV R52, R52 ;  /* 0x0000003400347202 */ /* 0x000fe40000000f00 */
[----:B------:R-:W-:Y:S02]  /*14cd0*/  F2FP.F16.F32.PACK_AB R28, R81, R80 ;  /* 0x00000050511c723e */ /* 0x000fe400000000ff */
[----:B------:R-:W-:Y:S02]  /*14ce0*/  F2FP.F16.F32.PACK_AB R29, R83, R82 ;  /* 0x00000052531d723e */ /* 0x000fe400000000ff */
[----:B------:R-:W-:-:S02]  /*14cf0*/  F2FP.F16.F32.PACK_AB R30, R85, R84 ;  /* 0x00000054551e723e */ /* 0x000fc400000000ff */
[----:B------:R-:W-:Y:S02]  /*14d00*/  F2FP.F16.F32.PACK_AB R31, R87, R86 ;  /* 0x00000056571f723e */ /* 0x000fe400000000ff */
[----:B------:R-:W-:Y:S02]  /*14d10*/  MOV R56, R56 ;  /* 0x0000003800387202 */ /* 0x000fe40000000f00 */
[----:B------:R-:W-:Y:S02]  /*14d20*/  F2FP.F16.F32.PACK_AB R32, R89, R88 ;  /* 0x000000585920723e */ /* 0x000fe400000000ff */
[----:B------:R-:W-:Y:S02]  /*14d30*/  F2FP.F16.F32.PACK_AB R33, R91, R90 ;  /* 0x0000005a5b21723e */ /* 0x000fe400000000ff */
[----:B------:R-:W-:Y:S02]  /*14d40*/  F2FP.F16.F32.PACK_AB R34, R93, R92 ;  /* 0x0000005c5d22723e */ /* 0x000fe400000000ff */
[----:B------:R-:W-:-:S02]  /*14d50*/  F2FP.F16.F32.PACK_AB R35, R95, R94 ;  /* 0x0000005e5f23723e */ /* 0x000fc400000000ff */
[----:B------:R-:W-:Y:S02]  /*14d60*/  SHF.R.U64 R77, R77, 0x3, RZ ;  /* 0x000000034d4d7819 */ /* 0x000fe400000012ff */
[----:B------:R-:W-:Y:S02]  /*14d70*/  MOV R60, R60 ;  /* 0x0000003c003c7202 */ /* 0x000fe40000000f00 */
[----:B0-----:R-:W-:Y:S02]  /*14d80*/  F2FP.F16.F32.PACK_AB R38, R101, R100 ;  /* 0x000000646526723e */ /* 0x001fe400000000ff */
[----:B------:R-:W-:Y:S01]  /*14d90*/  F2FP.F16.F32.PACK_AB R39, R103, R102 ;  /* 0x000000666727723e */ /* 0x000fe200000000ff */
[----:B------:R-:W-:Y:S01]  /*14da0*/  STSM.16.M88.4 [R48], R12 ;  /* 0x0000000c30007844 */ /* 0x000fe20000000200 */
[----:B------:R-:W-:Y:S02]  /*14db0*/  SHF.R.U64 R73, R73, 0x3, RZ ;  /* 0x0000000349497819 */ /* 0x000fe400000012ff */
[----:B------:R-:W-:Y:S01]  /*14dc0*/  MOV R64, R64 ;  /* 0x0000004000407202 */ /* 0x000fe20000000f00 */
[----:B------:R0:W-:Y:S01]  /*14dd0*/  STSM.16.M88.4 [R52], R28 ;  /* 0x0000001c34007844 */ /* 0x0001e20000000200 */
[----:B------:R-:W-:-:S02]  /*14de0*/  MOV R68, R68 ;  /* 0x0000004400447202 */ /* 0x000fc40000000f00 */
[----:B------:R-:W-:Y:S02]  /*14df0*/  F2FP.F16.F32.PACK_AB R4, R113, R112 ;  /* 0x000000707104723e */ /* 0x000fe400000000ff */
[----:B------:R-:W-:Y:S02]  /*14e00*/  F2FP.F16.F32.PACK_AB R5, R115, R114 ;  /* 0x000000727305723e */ /* 0x000fe400000000ff */
[----:B------:R-:W-:Y:S02]  /*14e10*/  F2FP.F16.F32.PACK_AB R6, R117, R116 ;  /* 0x000000747506723e */ /* 0x000fe400000000ff */
[----:B------:R-:W-:Y:S01]  /*14e20*/  F2FP.F16.F32.PACK_AB R7, R119, R118 ;  /* 0x000000767707723e */ /* 0x000fe200000000ff */
[----:B------:R-:W-:Y:S01]  /*14e30*/  STSM.16.M88.4 [R56], R32 ;  /* 0x0000002038007844 */ /* 0x000fe20000000200 */
[----:B------:R-:W-:Y:S01]  /*14e40*/  LOP3.LUT R76, R77, R76, RZ, 0x3c, !PT ;  /* 0x0000004c4d4c7212 */ /* 0x000fe200078e3cff */
[--C-:B------:R-:W-:Y:S01]  /*14e50*/  IMAD.X R77, RZ, RZ, R45.reuse, P0 ;  /* 0x000000ffff4d7224 */ /* 0x100fe200000e062d */
[----:B------:R-:W-:Y:S01]  /*14e60*/  LOP3.LUT R72, R73, R72, RZ, 0x3c, !PT ;  /* 0x0000004849487212 */ /* 0x000fe200078e3cff */
[----:B------:R-:W-:Y:S01]  /*14e70*/  STSM.16.M88.4 [R60], R36 ;  /* 0x000000243c007844 */ /* 0x000fe20000000200 */
[----:B------:R-:W-:Y:S01]  /*14e80*/  IMAD.X R73, RZ, RZ, R45, P6 ;  /* 0x000000ffff497224 */ /* 0x000fe200030e062d */
[----:B------:R-:W-:Y:S01]  /*14e90*/  ISETP.NE.U32.AND P0, PT, RZ, UR4, PT ;  /* 0x00000004ff007c0c */ /* 0x000fe2000bf05070 */
[----:B0-----:R-:W2:Y:S01]  /*14ea0*/  LDC.64 R28, c[0x0][0xc00] ;  /* 0x00030000ff1c7b82 */ /* 0x001ea20000000a00 */
[----:B------:R-:W-:Y:S04]  /*14eb0*/  STSM.16.M88.4 [R64], R40 ;  /* 0x0000002840007844 */ /* 0x000fe80000000200 */
[----:B------:R0:W-:Y:S01]  /*14ec0*/  STSM.16.M88.4 [R68], R4 ;  /* 0x0000000444007844 */ /* 0x0001e20000000200 */
[----:B------:R-:W-:Y:S01]  /*14ed0*/  ISETP.NE.AND.EX P0, PT, RZ, UR5, PT, P0 ;  /* 0x00000005ff007c0c */ /* 0x000fe2000bf05300 */
[----:B------:R-:W-:Y:S01]  /*14ee0*/  ULDC.64 UR4, c[0x0][0xc08] ;  /* 0x0003020000047ab9 */ /* 0x000fe20000000a00 */
[----:B------:R-:W-:-:S02]  /*14ef0*/  MOV R72, R72 ;  /* 0x0000004800487202 */ /* 0x000fc40000000f00 */
[----:B------:R-:W-:Y:S02]  /*14f00*/  F2FP.F16.F32.PACK_AB R8, R121, R120 ;  /* 0x000000787908723e */ /* 0x000fe400000000ff */
[----:B------:R-:W-:Y:S02]  /*14f10*/  F2FP.F16.F32.PACK_AB R9, R123, R122 ;  /* 0x0000007a7b09723e */ /* 0x000fe400000000ff */
[----:B------:R-:W-:Y:S02]  /*14f20*/  F2FP.F16.F32.PACK_AB R10, R125, R124 ;  /* 0x0000007c7d0a723e */ /* 0x000fe400000000ff */
[----:B------:R-:W-:Y:S01]  /*14f30*/  F2FP.F16.F32.PACK_AB R11, R127, R126 ;  /* 0x0000007e7f0b723e */ /* 0x000fe200000000ff */
[----:B0-----:R-:W-:Y:S01]  /*14f40*/  IMAD R5, R98, 0x40, R208 ;  /* 0x0000004062057824 */ /* 0x001fe200078e02d0 */
[----:B------:R-:W-:-:S03]  /*14f50*/  ISETP.NE.U32.AND P6, PT, RZ, UR4, PT ;  /* 0x00000004ff007c0c */ /* 0x000fc6000bfc5070 */
[----:B------:R-:W-:Y:S01]  /*14f60*/  IMAD.WIDE R4, R5, 0x2, R20 ;  /* 0x0000000205047825 */ /* 0x000fe200078e0214 */
[----:B------:R0:W-:Y:S01]  /*14f70*/  STSM.16.M88.4 [R72], R8 ;  /* 0x0000000848007844 */ /* 0x0001e20000000200 */
[----:B------:R-:W-:Y:S02]  /*14f80*/  ISETP.NE.AND.EX P6, PT, RZ, UR5, PT, P6 ;  /* 0x00000005ff007c0c */ /* 0x000fe4000bfc5360 */
[----:B------:R-:W-:Y:S02]  /*14f90*/  MOV R76, R76 ;  /* 0x0000004c004c7202 */ /* 0x000fe40000000f00 */
[----:B------:R-:W-:Y:S02]  /*14fa0*/  F2FP.F16.F32.PACK_AB R12, R129, R128 ;  /* 0x00000080810c723e */ /* 0x000fe400000000ff */
[----:B0-----:R-:W-:-:S04]  /*14fb0*/  IADD3 R11, P1, R4, 0x1000, RZ ;  /* 0x00001000040b7810 */ /* 0x001fc80007f3e0ff */
[----:B------:R-:W-:Y:S02]  /*14fc0*/  LOP3.LUT R8, R11, 0x380, RZ, 0xc0, !PT ;  /* 0x000003800b087812 */ /* 0x000fe400078ec0ff */
[----:B------:R-:W-:Y:S02]  /*14fd0*/  F2FP.F16.F32.PACK_AB R13, R131, R130 ;  /* 0x00000082830d723e */ /* 0x000fe400000000ff */
[----:B------:R-:W-:Y:S02]  /*14fe0*/  SHF.R.U64 R8, R8, 0x3, RZ ;  /* 0x0000000308087819 */ /* 0x000fe400000012ff */
[----:B------:R-:W-:Y:S02]  /*14ff0*/  F2FP.F16.F32.PACK_AB R14, R133, R132 ;  /* 0x00000084850e723e */ /* 0x000fe400000000ff */
[----:B------:R-:W-:Y:S02]  /*15000*/  F2FP.F16.F32.PACK_AB R15, R135, R134 ;  /* 0x00000086870f723e */ /* 0x000fe400000000ff */
[----:B------:R-:W-:-:S02]  /*15010*/  LOP3.LUT R8, R8, R11, RZ, 0x3c, !PT ;  /* 0x0000000b08087212 */ /* 0x000fc400078e3cff */
[----:B------:R-:W0:Y:S01]  /*15020*/  @P6 LDC.64 R10, c[0x0][0xc08] ;  /* 0x00030200ff0a6b82 */ /* 0x000e220000000a00 */
[----:B------:R1:W-:Y:S04]  /*15030*/  STSM.16.M88.4 [R76], R12 ;  /* 0x0000000c4c007844 */ /* 0x0003e80000000200 */
[----:B------:R-:W-:Y:S04]  /*15040*/  STSM.16.M88.4 [R24], R136 ;  /* 0x0000008818007844 */ /* 0x000fe80000000200 */
[----:B------:R3:W-:Y:S01]  /*15050*/  STSM.16.M88.4 [R44], R144 ;  /* 0x000000902c007844 */ /* 0x0007e20000000200 */
[----:B------:R-:W-:Y:S01]  /*15060*/  ULDC UR4, c[0x0][0xa88] ;  /* 0x0002a20000047ab9 */ /* 0x000fe20000000800 */
[----:B------:R-:W-:-:S02]  /*15070*/  IMAD.MOV.U32 R80, RZ, RZ, RZ ;  /* 0x000000ffff507224 */ /* 0x000fc400078e00ff */
[----:B------:R-:W-:Y:S02]  /*15080*/  IMAD.U32 R23, RZ, RZ, UR4 ;  /* 0x00000004ff177e24 */ /* 0x000fe4000f8e00ff */
[C---:B--2---:R-:W-:Y:S01]  /*15090*/  IMAD.WIDE R6, R50.reuse, 0x4, R28 ;  /* 0x0000000432067825 */ /* 0x044fe200078e021c */
[----:B------:R-:W-:Y:S03]  /*150a0*/  BAR.SYNC.DEFER_BLOCKING 0x1, 0x100 ;  /* 0x0044000000007b1d */ /* 0x000fe60000010000 */
[----:B0-----:R-:W-:-:S03]  /*150b0*/  @P6 IMAD.WIDE R10, R50, 0x4, R10 ;  /* 0x00000004320a6825 */ /* 0x001fc600078e020a */
[----:B------:R0:W5:Y:S04]  /*150c0*/  @P0 LDG.E R80, desc[UR42][R6.64] ;  /* 0x0000002a06500981 */ /* 0x000168000c1e1900 */
[----:B------:R0:W5:Y:S01]  /*150d0*/  @P6 LDG.E R23, desc[UR42][R10.64] ;  /* 0x0000002a0a176981 */ /* 0x000162000c1e1900 */
[C---:B------:R-:W-:Y:S02]  /*150e0*/  IADD3 R9, P2, R4.reuse, 0x2000, RZ ;  /* 0x0000200004097810 */ /* 0x040fe40007f5e0ff */
[C---:B------:R-:W-:Y:S02]  /*150f0*/  IADD3 R29, P3, R4.reuse, 0x3000, RZ ;  /* 0x00003000041d7810 */ /* 0x040fe40007f7e0ff */
[----:B------:R-:W-:Y:S02]  /*15100*/  IADD3 R33, P4, R4, 0x4000, RZ ;  /* 0x0000400004217810 */ /* 0x000fe40007f9e0ff */
[----:B-1----:R-:W-:-:S02]  /*15110*/  LOP3.LUT R12, R9, 0x380, RZ, 0xc0, !PT ;  /* 0x00000380090c7812 */ /* 0x002fc400078ec0ff */
[----:B------:R-:W-:Y:S02]  /*15120*/  LOP3.LUT R28, R29, 0x380, RZ, 0xc0, !PT ;  /* 0x000003801d1c7812 */ /* 0x000fe400078ec0ff */
[----:B------:R-:W-:Y:S02]  /*15130*/  LOP3.LUT R32, R33, 0x380, RZ, 0xc0, !PT ;  /* 0x0000038021207812 */ /* 0x000fe400078ec0ff */
[----:B------:R-:W-:Y:S02]  /*15140*/  SHF.R.U64 R12, R12, 0x3, RZ ;  /* 0x000000030c0c7819 */ /* 0x000fe400000012ff */
[----:B------:R-:W-:Y:S02]  /*15150*/  SHF.R.U64 R28, R28, 0x3, RZ ;  /* 0x000000031c1c7819 */ /* 0x000fe400000012ff */
[----:B------:R-:W-:Y:S01]  /*15160*/  SHF.R.U64 R32, R32, 0x3, RZ ;  /* 0x0000000320207819 */ /* 0x000fe200000012ff */
        /* <DEDUP_REMOVED lines=11> */
[----:B------:R-:W-:Y:S02]  /*15220*/  IADD3 R53, P4, R4, 0x9000, RZ ;  /* 0x0000900004357810 */ /* 0x000fe40007f9e0ff */
[----:B------:R-:W-:Y:S02]  /*15230*/  P2R R14, PR, RZ, 0x20 ;  /* 0x00000020ff0e7803 */ /* 0x000fe40000000000 */
[----:B------:R-:W-:-:S02]  /*15240*/  LOP3.LUT R36, R37, 0x380, RZ, 0xc0, !PT ;  /* 0x0000038025247812 */ /* 0x000fc400078ec0ff */
[----:B------:R-:W-:Y:S02]  /*15250*/  LOP3.LUT R40, R41, 0x380, RZ, 0xc0, !PT ;  /* 0x0000038029287812 */ /* 0x000fe400078ec0ff */
[----:B---3--:R-:W-:Y:S02]  /*15260*/  LOP3.LUT R44, R45, 0x380, RZ, 0xc0, !PT ;  /* 0x000003802d2c7812 */ /* 0x008fe400078ec0ff */
[----:B------:R-:W-:Y:S02]  /*15270*/  LOP3.LUT R48, R49, 0x380, RZ, 0xc0, !PT ;  /* 0x0000038031307812 */ /* 0x000fe400078ec0ff */
[----:B------:R-:W-:Y:S02]  /*15280*/  LOP3.LUT R52, R53, 0x380, RZ, 0xc0, !PT ;  /* 0x0000038035347812 */ /* 0x000fe400078ec0ff */
[----:B------:R-:W-:Y:S02]  /*15290*/  IADD3 R57, P5, R4, 0xa000, RZ ;  /* 0x0000a00004397810 */ /* 0x000fe40007fbe0ff */
[----:B------:R-:W-:-:S02]  /*152a0*/  SHF.R.U64 R36, R36, 0x3, RZ ;  /* 0x0000000324247819 */ /* 0x000fc400000012ff */
[----:B------:R-:W-:Y:S02]  /*152b0*/  SHF.R.U64 R40, R40, 0x3, RZ ;  /* 0x0000000328287819 */ /* 0x000fe400000012ff */
[----:B------:R-:W-:Y:S02]  /*152c0*/  LOP3.LUT R56, R57, 0x380, RZ, 0xc0, !PT ;  /* 0x0000038039387812 */ /* 0x000fe400078ec0ff */
        /* <DEDUP_REMOVED lines=8> */
[----:B------:R-:W-:Y:S01]  /*15350*/  SHF.R.U64 R56, R56, 0x3, RZ ;  /* 0x0000000338387819 */ /* 0x000fe200000012ff */
[----:B0-----:R-:W-:Y:S06]  /*15360*/  @P6 BRA `(.L_x_5987) ;  /* 0x0000000000106947 */ /* 0x001fec0003800000 */
[----:B------:R-:W-:Y:S05]  /*15370*/  @!P0 BRA `(.L_x_5987) ;  /* 0x00000000000c8947 */ /* 0x000fea0003800000 */
[----:B------:R-:W2:Y:S04]  /*15380*/  LDG.E R10, desc[UR42][R6.64] ;  /* 0x0000002a060a7981 */ /* 0x000ea8000c1e1900 */
[----:B-----5:R-:W2:Y:S02]  /*15390*/  LDG.E R23, desc[UR42][R6.64+0x4] ;  /* 0x0000042a06177981 */ /* 0x020ea4000c1e1900 */
[----:B--2---:R-:W-:-:S07]  /*153a0*/  IADD3 R23, -R10, R23, RZ ;  /* 0x000000170a177210 */ /* 0x004fce0007ffe1ff */
.L_x_5987:
[----:B------:R-:W2:Y:S01]  /*153b0*/  LDL R86, [R1+0x4c] ;  /* 0x00004c0001567983 */ /* 0x000ea20000100800 */
[----:B------:R-:W-:Y:S01]  /*153c0*/  ISETP.NE.AND P6, PT, R14, RZ, PT ;  /* 0x000000ff0e00720c */ /* 0x000fe20003fc5270 */
[----:B------:R-:W0:Y:S02]  /*153d0*/  S2R R7, SR_TID.X ;  /* 0x0000000000077919 */ /* 0x000e240000002100 */
[----:B0-----:R-:W-:-:S05]  /*153e0*/  VIADD R7, R7, 0xffffff80 ;  /* 0xffffff8007077836 */ /* 0x001fca0000000000 */
[----:B------:R-:W-:-:S04]  /*153f0*/  SHF.R.S32.HI R6, RZ, 0x1f, R7 ;  /* 0x0000001fff067819 */ /* 0x000fc80000011407 */
[----:B------:R-:W-:-:S04]  /*15400*/  LEA.HI R6, R6, R7, RZ, 0x7 ;  /* 0x0000000706067211 */ /* 0x000fc800078f38ff */
[----:B------:R-:W-:-:S06]  /*15410*/  SHF.R.S32.HI R6, RZ, 0x7, R6 ;  /* 0x00000007ff067819 */ /* 0x000fcc0000011406 */
[----:B------:R-:W0:Y:S01]  /*15420*/  SHFL.IDX PT, R6, R6, RZ, 0x1f ;  /* 0x00001fff06067589 */ /* 0x000e2200000e0000 */
[--C-:B------:R-:W-:Y:S01]  /*15430*/  IMAD.X R53, RZ, RZ, R5.reuse, P4 ;  /* 0x000000ffff357224 */ /* 0x100fe200020e0605 */
[----:B------:R-:W-:Y:S01]  /*15440*/  LOP3.LUT R56, R56, R57, RZ, 0x3c, !PT ;  /* 0x0000003938387212 */ /* 0x000fe200078e3cff */
        /* <DEDUP_REMOVED lines=11> */
[----:B------:R-:W-:Y:S02]  /*15500*/  LOP3.LUT R64, R65, 0x380, RZ, 0xc0, !PT ;  /* 0x0000038041407812 */ /* 0x000fe400078ec0ff */
[----:B------:R-:W-:Y:S02]  /*15510*/  LOP3.LUT R68, R69, 0x380, RZ, 0xc0, !PT ;  /* 0x0000038045447812 */ /* 0x000fe400078ec0ff */
[----:B0-----:R-:W-:Y:S02]  /*15520*/  ISETP.NE.AND P4, PT, R6, RZ, PT ;  /* 0x000000ff0600720c */ /* 0x001fe40003f85270 */
        /* <DEDUP_REMOVED lines=9> */
[----:B------:R-:W-:Y:S01]  /*155c0*/  SHF.R.S32.HI R24, RZ, 0x1f, R50 ;  /* 0x0000001fff187819 */ /* 0x000fe20000011432 */
        /* <DEDUP_REMOVED lines=11> */
[----:B------:R-:W-:Y:S02]  /*15680*/  SEL R81, R50, RZ, !P0 ;  /* 0x000000ff32517207 */ /* 0x000fe40004000000 */
[----:B------:R-:W-:Y:S02]  /*15690*/  SEL R24, R24, RZ, !P0 ;  /* 0x000000ff18187207 */ /* 0x000fe40004000000 */
[----:B-----5:R-:W-:Y:S02]  /*156a0*/  SHF.R.S32.HI R21, RZ, 0x1f, R80 ;  /* 0x0000001fff157819 */ /* 0x020fe40000011450 */
[----:B--2---:R-:W-:Y:S01]  /*156b0*/  SHF.R.S32.HI R82, RZ, 0x1f, R86 ;  /* 0x0000001fff527819 */ /* 0x004fe20000011456 */
[----:B------:R-:W-:Y:S06]  /*156c0*/  @P4 BRA `(.L_x_5988) ;  /* 0x0000000000b84947 */ /* 0x000fec0003800000 */
[----:B------:R-:W2:Y:S01]  /*156d0*/  LDL R10, [R1] ;  /* 0x00000000010a7983 */ /* 0x000ea20000100800 */
[----:B------:R-:W0:Y:S01]  /*156e0*/  LDC R30, c[0x0][0xbe8] ;  /* 0x0002fa00ff1e7b82 */ /* 0x000e220000000800 */
[----:B------:R-:W-:Y:S01]  /*156f0*/  ULDC.64 UR4, c[0x0][0xb90] ;  /* 0x0002e40000047ab9 */ /* 0x000fe20000000a00 */
[----:B------:R-:W-:Y:S02]  /*15700*/  IMAD.MOV.U32 R20, RZ, RZ, R80 ;  /* 0x000000ffff147224 */ /* 0x000fe400078e0050 */
[----:B------:R-:W-:Y:S02]  /*15710*/  IMAD.MOV R35, RZ, RZ, -R201 ;  /* 0x000000ffff237224 */ /* 0x000fe400078e0ac9 */
[----:B------:R-:W-:-:S04]  /*15720*/  IMAD.WIDE.U32 R6, R86, UR4, R20 ;  /* 0x0000000456067c25 */ /* 0x000fc8000f8e0014 */
[----:B------:R-:W-:Y:S01]  /*15730*/  IMAD.IADD R34, R198, 0x1, R199 ;  /* 0x00000001c6227824 */ /* 0x000fe200078e02c7 */
[----:B0-----:R-:W-:-:S13]  /*15740*/  ISETP.NE.AND P0, PT, R30, 0x1, PT ;  /* 0x000000011e00780c */ /* 0x001fda0003f05270 */
[----:B------:R-:W0:Y:S08]  /*15750*/  @P0 LDC R11, c[0x0][0xbec] ;  /* 0x0002fb00ff0b0b82 */ /* 0x000e300000000800 */
[----:B------:R-:W1:Y:S01]  /*15760*/  @P0 LDC R31, c[0x0][0xbf0] ;  /* 0x0002fc00ff1f0b82 */ /* 0x000e620000000800 */
[----:B--2---:R-:W-:Y:S02]  /*15770*/  IMAD.IADD R14, R10, 0x1, R199 ;  /* 0x000000010a0e7824 */ /* 0x004fe400078e02c7 */
[----:B------:R-:W-:-:S04]  /*15780*/  IMAD R10, R82, UR4, RZ ;  /* 0x00000004520a7c24 */ /* 0x000fc8000f8e02ff */
[----:B------:R-:W-:Y:S01]  /*15790*/  IMAD R15, R86, UR5, R10 ;  /* 0x00000005560f7c24 */ /* 0x000fe2000f8e020a */
[----:B------:R-:W-:Y:S01]  /*157a0*/  ULDC.64 UR4, c[0x0][0xb98] ;  /* 0x0002e60000047ab9 */ /* 0x000fe20000000a00 */
[----:B0-----:R-:W-:Y:S01]  /*157b0*/  @P0 IMAD.HI.U32 R10, R14, R11, RZ ;  /* 0x0000000b0e0a0227 */ /* 0x001fe200078e00ff */
[----:B------:R-:W-:-:S03]  /*157c0*/  MOV R11, R14 ;  /* 0x0000000e000b7202 */ /* 0x000fc60000000f00 */
[----:B------:R-:W-:Y:S01]  /*157d0*/  IMAD.IADD R7, R7, 0x1, R15 ;  /* 0x0000000107077824 */ /* 0x000fe200078e020f */
[----:B-1----:R-:W-:Y:S01]  /*157e0*/  @P0 SHF.R.U32.HI R11, RZ, R31, R10 ;  /* 0x0000001fff0b0219 */ /* 0x002fe2000001160a */
[----:B------:R-:W-:Y:S02]  /*157f0*/  IMAD R10, R24, UR4, RZ ;  /* 0x00000004180a7c24 */ /* 0x000fe4000f8e02ff */
[----:B------:R-:W-:Y:S01]  /*15800*/  IMAD.WIDE.U32 R6, R81, UR4, R6 ;  /* 0x0000000451067c25 */ /* 0x000fe2000f8e0006 */
[----:B------:R-:W-:-:S03]  /*15810*/  SHF.R.S32.HI R31, RZ, 0x1f, R11 ;  /* 0x0000001fff1f7819 */ /* 0x000fc6000001140b */
[----:B------:R-:W-:Y:S01]  /*15820*/  IMAD.MOV R15, RZ, RZ, -R11 ;  /* 0x000000ffff0f7224 */ /* 0x000fe200078e0a0b */
[----:B------:R-:W-:-:S03]  /*15830*/  IADD3 R6, P0, R11, R6, RZ ;  /* 0x000000060b067210 */ /* 0x000fc60007f1e0ff */
[----:B------:R-:W-:Y:S02]  /*15840*/  IMAD R15, R30, R15, R14 ;  /* 0x0000000f1e0f7224 */ /* 0x000fe400078e020e */
        /* <DEDUP_REMOVED lines=19> */
[----:B------:R-:W1:Y:S06]  /*15980*/  SHFL.IDX PT, R11, R20, 0x1, 0x1c1f ;  /* 0x003c1f00140b7f89 */ /* 0x000e6c00000e0000 */
[----:B0-----:R0:W-:Y:S04]  /*15990*/  @!P1 ST.E desc[UR42][R6.64], R0 ;  /* 0x0000000006009985 */ /* 0x0011e8000c10192a */
[----:B-1----:R0:W-:Y:S02]  /*159a0*/  @!P0 ST.E desc[UR42][R10.64], R3 ;  /* 0x000000030a008985 */ /* 0x0021e4000c10192a */
.L_x_5988:
[----:B------:R-:W1:Y:S01]  /*159b0*/  LDC R84, c[0x0][0xbe8] ;  /* 0x0002fa00ff547b82 */ /* 0x000e620000000800 */
[----:B------:R-:W-:Y:S01]  /*159c0*/  ULDC.64 UR4, c[0x0][0xaa0] ;  /* 0x0002a80000047ab9 */ /* 0x000fe20000000a00 */
[----:B0-----:R-:W5:Y:S01]  /*159d0*/  LD.E.128 R4, desc[UR42][R4.64] ;  /* 0x0000002a04047980 */ /* 0x001f62000c101d00 */
[----:B------:R-:W-:-:S03]  /*159e0*/  IMAD R21, R21, UR4, RZ ;  /* 0x0000000415157c24 */ /* 0x000fc6000f8e02ff */
[----:B------:R-:W5:Y:S01]  /*159f0*/  LD.E.128 R8, desc[UR42][R8.64] ;  /* 0x0000002a08087980 */ /* 0x000f62000c101d00 */
[C---:B------:R-:W-:Y:S02]  /*15a00*/  IMAD R3, R80.reuse, UR5, R21 ;  /* 0x0000000550037c24 */ /* 0x040fe4000f8e0215 */
[----:B------:R-:W-:Y:S01]  /*15a10*/  IMAD.WIDE.U32 R20, R80, UR4, RZ ;  /* 0x0000000450147c25 */ /* 0x000fe2000f8e00ff */
[----:B------:R-:W-:Y:S01]  /*15a20*/  SHF.R.S32.HI R0, RZ, 0x1f, R97 ;  /* 0x0000001fff007819 */ /* 0x000fe20000011461 */
[----:B------:R-:W-:Y:S01]  /*15a30*/  ULDC.64 UR4, c[0x0][0xae8] ;  /* 0x0002ba0000047ab9 */ /* 0x000fe20000000a00 */
[----:B------:R-:W5:Y:S04]  /*15a40*/  LD.E.128 R12, desc[UR42][R12.64] ;  /* 0x0000002a0c0c7980 */ /* 0x000f68000c101d00 */
[----:B------:R-:W5:Y:S04]  /*15a50*/  LD.E.128 R28, desc[UR42][R28.64] ;  /* 0x0000002a1c1c7980 */ /* 0x000f68000c101d00 */
[----:B------:R-:W5:Y:S01]  /*15a60*/  LD.E.128 R32, desc[UR42][R32.64] ;  /* 0x0000002a20207980 */ /* 0x000f62000c101d00 */
[----:B-1----:R-:W-:Y:S01]  /*15a70*/  ISETP.NE.AND P1, PT, R84, 0x1, PT ;  /* 0x000000015400780c */ /* 0x002fe20003f25270 */
[----:B------:R-:W-:-:S02]  /*15a80*/  IMAD.IADD R21, R21, 0x1, R3 ;  /* 0x0000000115157824 */ /* 0x000fc400078e0203 */
[----:B------:R-:W5:Y:S01]  /*15a90*/  LD.E.128 R36, desc[UR42][R36.64] ;  /* 0x0000002a24247980 */ /* 0x000f62000c101d00 */
[----:B------:R-:W0:Y:S01]  /*15aa0*/  LDC R3, c[0x0][0xac8] ;  /* 0x0002b200ff037b82 */ /* 0x000e220000000800 */
[----:B------:R-:W-:Y:S02]  /*15ab0*/  LEA.HI R0, R0, R97, RZ, 0x3 ;  /* 0x0000006100007211 */ /* 0x000fe400078f18ff */
[----:B------:R-:W5:Y:S04]  /*15ac0*/  LD.E.128 R40, desc[UR42][R40.64] ;  /* 0x0000002a28287980 */ /* 0x000f68000c101d00 */
[----:B------:R-:W5:Y:S02]  /*15ad0*/  LD.E.128 R44, desc[UR42][R44.64] ;  /* 0x0000002a2c2c7980 */ /* 0x000f64000c101d00 */
[----:B------:R-:W1:Y:S01]  /*15ae0*/  @P1 LDC R85, c[0x0][0xbec] ;  /* 0x0002fb00ff551b82 */ /* 0x000e620000000800 */
[----:B------:R-:W-:Y:S01]  /*15af0*/  LOP3.LUT R0, R0, 0xfffffff8, RZ, 0xc0, !PT ;  /* 0xfffffff800007812 */ /* 0x000fe200078ec0ff */
[----:B------:R-:W5:Y:S04]  /*15b00*/  LD.E.128 R48, desc[UR42][R48.64] ;  /* 0x0000002a30307980 */ /* 0x000f68000c101d00 */
[----:B------:R-:W5:Y:S02]  /*15b10*/  LD.E.128 R52, desc[UR42][R52.64] ;  /* 0x0000002a34347980 */ /* 0x000f64000c101d00 */
[----:B------:R-:W2:Y:S01]  /*15b20*/  @P1 LDC R87, c[0x0][0xbf0] ;  /* 0x0002fc00ff571b82 */ /* 0x000ea20000000800 */
[----:B------:R-:W-:Y:S01]  /*15b30*/  IMAD.IADD R0, R97, 0x1, -R0 ;  /* 0x0000000161007824 */ /* 0x000fe200078e0a00 */
[----:B------:R-:W5:Y:S01]  /*15b40*/  LD.E.128 R56, desc[UR42][R56.64] ;  /* 0x0000002a38387980 */ /* 0x000f62000c101d00 */
[----:B------:R-:W-:-:S02]  /*15b50*/  IMAD R82, R82, UR4, RZ ;  /* 0x0000000452527c24 */ /* 0x000fc4000f8e02ff */
[----:B------:R-:W-:Y:S01]  /*15b60*/  IMAD R0, R0, 0x20, R98 ;  /* 0x0000002000007824 */ /* 0x000fe200078e0262 */
[----:B------:R-:W5:Y:S01]  /*15b70*/  LD.E.128 R60, desc[UR42][R60.64] ;  /* 0x0000002a3c3c7980 */ /* 0x000f62000c101d00 */
[C---:B------:R-:W-:Y:S02]  /*15b80*/  IMAD R83, R86.reuse, UR5, R82 ;  /* 0x0000000556537c24 */ /* 0x040fe4000f8e0252 */
[----:B------:R-:W-:Y:S01]  /*15b90*/  IMAD.WIDE.U32 R20, R86, UR4, R20 ;  /* 0x0000000456147c25 */ /* 0x000fe2000f8e0014 */
[----:B------:R-:W-:Y:S01]  /*15ba0*/  ULDC.64 UR4, c[0x0][0xaf0] ;  /* 0x0002bc0000047ab9 */ /* 0x000fe20000000a00 */
[----:B------:R-:W5:Y:S02]  /*15bb0*/  LD.E.128 R64, desc[UR42][R64.64] ;  /* 0x0000002a40407980 */ /* 0x000f64000c101d00 */
[----:B------:R-:W-:Y:S02]  /*15bc0*/  VIADD R103, R208, 0x40 ;  /* 0x00000040d0677836 */ /* 0x000fe40000000000 */
[----:B------:R-:W-:Y:S01]  /*15bd0*/  IMAD.IADD R80, R199, 0x1, R0 ;  /* 0x00000001c7507824 */ /* 0x000fe200078e0200 */
[----:B------:R-:W5:Y:S01]  /*15be0*/  LD.E.128 R68, desc[UR42][R68.64] ;  /* 0x0000002a44447980 */ /* 0x000f62000c101d00 */
[----:B------:R-:W-:Y:S01]  /*15bf0*/  IMAD.IADD R21, R21, 0x1, R83 ;  /* 0x0000000115157824 */ /* 0x000fe200078e0253 */
[----:B0-----:R-:W-:Y:S01]  /*15c00*/  ISETP.GE.AND P0, PT, R103, R3, PT ;  /* 0x000000036700720c */ /* 0x001fe20003f06270 */
[----:B------:R-:W-:Y:S01]  /*15c10*/  IMAD R24, R24, UR4, RZ ;  /* 0x0000000418187c24 */ /* 0x000fe2000f8e02ff */
[----:B------:R-:W5:Y:S01]  /*15c20*/  LD.E.128 R72, desc[UR42][R72.64] ;  /* 0x0000002a48487980 */ /* 0x000f62000c101d00 */
[----:B-1----:R-:W-:Y:S01]  /*15c30*/  @P1 IMAD.HI.U32 R0, R80, R85, RZ ;  /* 0x0000005550001227 */ /* 0x002fe200078e00ff */
[----:B------:R-:W-:-:S02]  /*15c40*/  IADD3 R101, R208, 0x80, RZ ;  /* 0x00000080d0657810 */ /* 0x000fc40007ffe0ff */
[----:B------:R-:W5:Y:S01]  /*15c50*/  LD.E.128 R76, desc[UR42][R76.64] ;  /* 0x0000002a4c4c7980 */ /* 0x000f62000c101d00 */
[C---:B------:R-:W-:Y:S01]  /*15c60*/  IMAD R83, R81.reuse, UR5, R24 ;  /* 0x0000000551537c24 */ /* 0x040fe2000f8e0218 */
[----:B------:R-:W-:Y:S01]  /*15c70*/  SEL R24, RZ, 0xffffffff, P0 ;  /* 0xffffffffff187807 */ /* 0x000fe20000000000 */
[----:B------:R-:W-:Y:S01]  /*15c80*/  IMAD.WIDE.U32 R20, R81, UR4, R20 ;  /* 0x0000000451147c25 */ /* 0x000fe2000f8e0014 */
[----:B------:R-:W-:Y:S01]  /*15c90*/  ISETP.GE.AND P0, PT, R101, R3, PT ;  /* 0x000000036500720c */ /* 0x000fe20003f06270 */
[----:B------:R-:W-:Y:S01]  /*15ca0*/  ULDC.64 UR4, c[0x0][0xae0] ;  /* 0x0002b80000047ab9 */ /* 0x000fe20000000a00 */
[----:B------:R-:W-:Y:S01]  /*15cb0*/  @!PT LDS RZ, [RZ] ;  /* 0x00000000fffff984 */ /* 0x000fe20000000800 */
[----:B------:R-:W-:Y:S01]  /*15cc0*/  @!PT LDS RZ, [RZ] ;  /* 0x00000000fffff984 */ /* 0x000fe20000000800 */
[----:B------:R-:W-:Y:S01]  /*15cd0*/  @!PT LDS RZ, [RZ] ;  /* 0x00000000fffff984 */ /* 0x000fe20000000800 */
[----:B------:R-:W-:Y:S01]  /*15ce0*/  @!PT LDS RZ, [RZ] ;  /* 0x00000000fffff984 */ /* 0x000fe20000000800 */
[----:B------:R0:W-:Y:S06]  /*15cf0*/  MEMBAR.ALL.CTA ;  /* 0x0000000000007992 */ /* 0x0001ec0000008000 */
[----:B0-----:R-:W0:Y:S01]  /*15d00*/  FENCE.VIEW.ASYNC.S ;  /* 0x00000000000073c6 */ /* 0x001e220000000000 */
[----:B------:R-:W-:Y:S01]  /*15d10*/  IMAD.MOV.U32 R81, RZ, RZ, R80 ;  /* 0x000000ffff517224 */ /* 0x000fe200078e0050 */
[----:B--2---:R-:W-:Y:S01]  /*15d20*/  @P1 SHF.R.U32.HI R81, RZ, R87, R0 ;  /* 0x00000057ff511219 */ /* 0x004fe20000011600 */
[C---:B------:R-:W-:Y:S01]  /*15d30*/  VIADD R99, R208.reuse, 0xc0 ;  /* 0x000000c0d0637836 */ /* 0x040fe20000000000 */
[-C--:B------:R-:W-:Y:S01]  /*15d40*/  ISETP.GE.AND P1, PT, R208, R3.reuse, PT ;  /* 0x00000003d000720c */ /* 0x080fe20003f26270 */
[----:B------:R-:W-:Y:S01]  /*15d50*/  IMAD.SHL.U32 R85, R24, 0x2, RZ ;  /* 0x0000000218557824 */ /* 0x000fe200078e00ff */
[----:B------:R-:W-:Y:S01]  /*15d60*/  SEL R24, RZ, 0xffffffff, P0 ;  /* 0xffffffffff187807 */ /* 0x000fe20000000000 */
[----:B------:R-:W-:Y:S01]  /*15d70*/  VIADD R97, R208, 0x100 ;  /* 0x00000100d0617836 */ /* 0x000fe20000000000 */
[----:B------:R-:W-:Y:S01]  /*15d80*/  SEL R0, RZ, 0x1, P1 ;  /* 0x00000001ff007807 */ /* 0x000fe20000800000 */
[----:B------:R-:W-:Y:S01]  /*15d90*/  IMAD.IADD R21, R21, 0x1, R83 ;  /* 0x0000000115157824 */ /* 0x000fe200078e0253 */
[----:B------:R-:W-:Y:S01]  /*15da0*/  ISETP.GE.AND P0, PT, R99, R3, PT ;  /* 0x000000036300720c */ /* 0x000fe20003f06270 */
[--C-:B------:R-:W-:Y:S01]  /*15db0*/  IMAD.MOV R83, RZ, RZ, -R81.reuse ;  /* 0x000000ffff537224 */ /* 0x100fe200078e0a51 */
[----:B------:R-:W-:Y:S01]  /*15dc0*/  LOP3.LUT R0, R85, 0x2, R0, 0xe2, !PT ;  /* 0x0000000255007812 */ /* 0x000fe200078ee200 */
[----:B------:R-:W-:Y:S01]  /*15dd0*/  IMAD.SHL.U32 R85, R24, 0x4, RZ ;  /* 0x0000000418557824 */ /* 0x000fe200078e00ff */
[----:B------:R-:W-:Y:S01]  /*15de0*/  SEL R24, RZ, 0xffffffff, P0 ;  /* 0xffffffffff187807 */ /* 0x000fe20000000000 */
[----:B------:R-:W-:Y:S01]  /*15df0*/  IMAD R83, R84, R83, R80 ;  /* 0x0000005354537224 */ /* 0x000fe200078e0250 */
[-C--:B------:R-:W-:Y:S01]  /*15e00*/  ISETP.GE.AND P0, PT, R97, R3.reuse, PT ;  /* 0x000000036100720c */ /* 0x080fe20003f06270 */
[C---:B------:R-:W-:Y:S01]  /*15e10*/  VIADD R95, R208.reuse, 0x140 ;  /* 0x00000140d05f7836 */ /* 0x040fe20000000000 */
[----:B------:R-:W-:Y:S01]  /*15e20*/  SHF.R.S32.HI R80, RZ, 0x1f, R81 ;  /* 0x0000001fff507819 */ /* 0x000fe20000011451 */
[----:B------:R-:W-:Y:S01]  /*15e30*/  VIADD R93, R208, 0x180 ;  /* 0x00000180d05d7836 */ /* 0x000fe20000000000 */
[----:B------:R-:W-:Y:S01]  /*15e40*/  LOP3.LUT R0, R85, 0x4, R0, 0xe2, !PT ;  /* 0x0000000455007812 */ /* 0x000fe200078ee200 */
[----:B------:R-:W-:Y:S01]  /*15e50*/  IMAD.SHL.U32 R85, R24, 0x8, RZ ;  /* 0x0000000818557824 */ /* 0x000fe200078e00ff */
[----:B------:R-:W-:Y:S01]  /*15e60*/  SEL R24, RZ, 0xffffffff, P0 ;  /* 0xffffffffff187807 */ /* 0x000fe20000000000 */
[----:B------:R-:W-:Y:S01]  /*15e70*/  IMAD R80, R80, UR4, RZ ;  /* 0x0000000450507c24 */ /* 0x000fe2000f8e02ff */
[-C--:B------:R-:W-:Y:S01]  /*15e80*/  ISETP.GE.AND P0, PT, R95, R3.reuse, PT ;  /* 0x000000035f00720c */ /* 0x080fe20003f06270 */
[----:B------:R-:W-:Y:S01]  /*15e90*/  IMAD.WIDE.U32 R20, R81, UR4, R20 ;  /* 0x0000000451147c25 */ /* 0x000fe2000f8e0014 */
[----:B------:R-:W-:Y:S01]  /*15ea0*/  LOP3.LUT R0, R85, 0x8, R0, 0xe2, !PT ;  /* 0x0000000855007812 */ /* 0x000fe200078ee200 */
[----:B------:R-:W-:Y:S02]  /*15eb0*/  BSSY B1, `(.L_x_5989) ;  /* 0x000004e000017945 */ /* 0x000fe40003800000 */
[----:B------:R-:W-:Y:S01]  /*15ec0*/  IMAD.SHL.U32 R87, R24, 0x10, RZ ;  /* 0x0000001018577824 */ /* 0x000fe200078e00ff */
[----:B------:R-:W-:Y:S01]  /*15ed0*/  SEL R24, RZ, 0xffffffff, P0 ;  /* 0xffffffffff187807 */ /* 0x000fe20000000000 */
[----:B------:R-:W-:Y:S01]  /*15ee0*/  IMAD R85, R81, UR5, R80 ;  /* 0x0000000551557c24 */ /* 0x000fe2000f8e0250 */
[----:B------:R-:W-:Y:S01]  /*15ef0*/  SHF.R.S32.HI R80, RZ, 0x1f, R83 ;  /* 0x0000001fff507819 */ /* 0x000fe20000011453 */
[----:B------:R-:W-:Y:S01]  /*15f00*/  ULDC.64 UR4, c[0x0][0xad8] ;  /* 0x0002b60000047ab9 */ /* 0x000fe20000000a00 */
[----:B------:R-:W-:Y:S01]  /*15f10*/  LOP3.LUT R0, R87, 0x10, R0, 0xe2, !PT ;  /* 0x0000001057007812 */ /* 0x000fe200078ee200 */
[----:B------:R-:W-:Y:S01]  /*15f20*/  IMAD.SHL.U32 R81, R24, 0x20, RZ ;  /* 0x0000002018517824 */ /* 0x000fe200078e00ff */
[----:B------:R-:W-:Y:S01]  /*15f30*/  ISETP.GE.AND P0, PT, R93, R3, PT ;  /* 0x000000035d00720c */ /* 0x000fe20003f06270 */
[----:B------:R-:W-:-:S02]  /*15f40*/  IMAD.IADD R21, R21, 0x1, R85 ;  /* 0x0000000115157824 */ /* 0x000fc400078e0255 */
[----:B------:R-:W-:Y:S01]  /*15f50*/  IMAD R80, R80, UR4, RZ ;  /* 0x0000000450507c24 */ /* 0x000fe2000f8e02ff */
[----:B------:R-:W-:Y:S01]  /*15f60*/  LOP3.LUT R0, R81, 0x20, R0, 0xe2, !PT ;  /* 0x0000002051007812 */ /* 0x000fe200078ee200 */
[----:B------:R-:W-:Y:S01]  /*15f70*/  IMAD R90, R23, R84, RZ ;  /* 0x00000054175a7224 */ /* 0x000fe200078e02ff */
[----:B------:R-:W-:Y:S01]  /*15f80*/  SEL R23, RZ, 0x40, P0 ;  /* 0x00000040ff177807 */ /* 0x000fe20000000000 */
[----:B------:R-:W-:Y:S02]  /*15f90*/  IMAD.IADD R199, R98, 0x1, R199 ;  /* 0x0000000162c77824 */ /* 0x000fe400078e02c7 */
[C---:B------:R-:W-:Y:S01]  /*15fa0*/  IMAD R81, R83.reuse, UR5, R80 ;  /* 0x0000000553517c24 */ /* 0x040fe2000f8e0250 */
[----:B------:R-:W-:Y:S01]  /*15fb0*/  LOP3.LUT R23, R0, R23, RZ, 0xfc, !PT ;  /* 0x0000001700177212 */ /* 0x000fe200078efcff */
[----:B------:R-:W-:Y:S01]  /*15fc0*/  IMAD.WIDE.U32 R20, R83, UR4, R20 ;  /* 0x0000000453147c25 */ /* 0x000fe2000f8e0014 */
[----:B------:R-:W-:Y:S01]  /*15fd0*/  ISETP.GE.AND P1, PT, R199, R90, PT ;  /* 0x0000005ac700720c */ /* 0x000fe20003f26270 */
[----:B------:R-:W-:-:S02]  /*15fe0*/  ULDC.64 UR4, c[0x0][0xa80] ;  /* 0x0002a00000047ab9 */ /* 0x000fc40000000a00 */
[----:B------:R-:W-:Y:S01]  /*15ff0*/  VIADD R91, R208, 0x1c0 ;  /* 0x000001c0d05b7836 */ /* 0x000fe20000000000 */
[----:B------:R-:W-:Y:S01]  /*16000*/  IADD3 R21, R21, R81, RZ ;  /* 0x0000005115157210 */ /* 0x000fe20007ffe0ff */
[----:B------:R-:W-:Y:S01]  /*16010*/  VIADD R0, R2, 0x28c20 ;  /* 0x00028c2002007836 */ /* 0x000fe20000000000 */
[----:B------:R-:W-:Y:S01]  /*16020*/  LEA R88, P2, R20, UR4, 0x1 ;  /* 0x0000000414587c11 */ /* 0x000fe2000f8408ff */
[C---:B------:R-:W-:Y:S01]  /*16030*/  VIADD R92, R208.reuse, 0x1c0 ;  /* 0x000001c0d05c7836 */ /* 0x040fe20000000000 */
        /* <DEDUP_REMOVED lines=10> */
[----:B------:R0:W1:Y:S01]  /*160e0*/  SHFL.IDX PT, R20, R88, RZ, 0x181f ;  /* 0x00181fff58147589 */ /* 0x00006200000e0000 */
[----:B------:R-:W-:Y:S01]  /*160f0*/  VIADD R104, R208, 0x40 ;  /* 0x00000040d0687836 */ /* 0x000fe20000000000 */
[----:B------:R-:W-:-:S02]  /*16100*/  LOP3.LUT R24, R23, R24, RZ, 0xfc, !PT ;  /* 0x0000001817187212 */ /* 0x000fc400078efcff */
[----:B------:R0:W2:Y:S01]  /*16110*/  SHFL.IDX PT, R21, R89, RZ, 0x181f ;  /* 0x00181fff59157589 */ /* 0x0000a200000e0000 */
[----:B------:R-:W-:Y:S02]  /*16120*/  SHF.R.S32.HI R92, RZ, 0x1f, R92 ;  /* 0x0000001fff5c7819 */ /* 0x000fe4000001145c */
        /* <DEDUP_REMOVED lines=11> */
[CC--:B-1----:R-:W-:Y:S02]  /*161e0*/  @!P1 LEA R80, P2, R103.reuse, R20.reuse, 0x1 ;  /* 0x0000001467509211 */ /* 0x0c2fe400078408ff */
[----:B--2---:R-:W-:Y:S02]  /*161f0*/  @!P0 IMAD.WIDE R82, R208, 0x2, R20 ;  /* 0x00000002d0528825 */ /* 0x004fe400078e0214 */
[----:B------:R-:W-:Y:S02]  /*16200*/  @!P1 LEA.HI.X R81, R103, R21, R104, 0x1, P2 ;  /* 0x0000001567519211 */ /* 0x000fe400010f0c68 */
[-C--:B------:R-:W-:Y:S01]  /*16210*/  ISETP.GE.AND P2, PT, R97, R3.reuse, PT ;  /* 0x000000036100720c */ /* 0x080fe20003f46270 */
[----:B-----5:R0:W-:Y:S01]  /*16220*/  @!P0 ST.E.128 desc[UR42][R82.64], R4 ;  /* 0x0000000452008985 */ /* 0x0201e2000c101d2a */
[----:B------:R-:W-:Y:S02]  /*16230*/  @!P5 LEA R86, P4, R101, R20, 0x1 ;  /* 0x000000146556d211 */ /* 0x000fe400078808ff */
[----:B------:R-:W-:Y:S01]  /*16240*/  LOP3.LUT P0, RZ, R23, 0x40, RZ, 0xc0, !PT ;  /* 0x0000004017ff7812 */ /* 0x000fe2000780c0ff */
[----:B------:R1:W-:Y:S01]  /*16250*/  @!P1 ST.E.128 desc[UR42][R80.64], R12 ;  /* 0x0000000c50009985 */ /* 0x0003e2000c101d2a */
[----:B------:R-:W-:-:S02]  /*16260*/  ISETP.GE.AND P1, PT, R95, R3, PT ;  /* 0x000000035f00720c */ /* 0x000fc40003f26270 */
[-C--:B------:R-:W-:Y:S02]  /*16270*/  @!P5 LEA.HI.X R87, R101, R21.reuse, R102, 0x1, P4 ;  /* 0x000000156557d211 */ /* 0x080fe400020f0c66 */
[----:B------:R-:W-:Y:S02]  /*16280*/  LOP3.LUT P4, RZ, R24, 0x80, RZ, 0xc0, !PT ;  /* 0x0000008018ff7812 */ /* 0x000fe4000788c0ff */
[CC--:B------:R-:W-:Y:S01]  /*16290*/  @!P3 LEA R84, P6, R99.reuse, R20.reuse, 0x1 ;  /* 0x000000146354b211 */ /* 0x0c0fe200078c08ff */
[----:B------:R3:W-:Y:S03]  /*162a0*/  @!P5 ST.E.128 desc[UR42][R86.64], R32 ;  /* 0x000000205600d985 */ /* 0x0007e6000c101d2a */
[----:B------:R-:W-:Y:S02]  /*162b0*/  @!P3 LEA.HI.X R85, R99, R21, R100, 0x1, P6 ;  /* 0x000000156355b211 */ /* 0x000fe400030f0c64 */
[----:B0-----:R-:W-:-:S03]  /*162c0*/  @!P2 LEA R4, P5, R97, R20, 0x1 ;  /* 0x000000146104a211 */ /* 0x001fc600078a08ff */
[----:B------:R3:W-:Y:S01]  /*162d0*/  @!P3 ST.E.128 desc[UR42][R84.64], R40 ;  /* 0x000000285400b985 */ /* 0x0007e2000c101d2a */
[-C--:B------:R-:W-:Y:S02]  /*162e0*/  @!P1 LEA R6, P6, R95, R20.reuse, 0x1 ;  /* 0x000000145f069211 */ /* 0x080fe400078c08ff */
[-C--:B-1----:R-:W-:Y:S02]  /*162f0*/  @P0 LEA R12, P3, R93, R20.reuse, 0x1 ;  /* 0x000000145d0c0211 */ /* 0x082fe400078608ff */
        /* <DEDUP_REMOVED lines=9> */
.L_x_5990:
[----:B------:R-:W-:Y:S05]  /*16390*/  BSYNC B1 ;  /* 0x0000000000017941 */ /* 0x000fea0003800000 */
.L_x_5989:
[----:B------:R-:W-:Y:S01]  /*163a0*/  VIADD R0, R199, 0x20 ;  /* 0x00000020c7007836 */ /* 0x000fe20000000000 */
[----:B---3-5:R0:W3:Y:S04]  /*163b0*/  SHFL.IDX PT, R7, R89, 0x1, 0x181f ;  /* 0x00381f0059077f89 */ /* 0x0280e800000e0000 */
[----:B------:R-:W-:Y:S01]  /*163c0*/  ISETP.GE.AND P0, PT, R0, R90, PT ;  /* 0x0000005a0000720c */ /* 0x000fe20003f06270 */
[----:B------:R0:W4:-:S12]  /*163d0*/  SHFL.IDX PT, R6, R88, 0x1, 0x181f ;  /* 0x00381f0058067f89 */ /* 0x00011800000e0000 */
[----:B0-----:R-:W-:Y:S05]  /*163e0*/  @P0 BRA `(.L_x_5991) ;  /* 0x0000001000580947 */ /* 0x001fea0003800000 */
[-C--:B------:R-:W-:Y:S02]  /*163f0*/  ISETP.GE.AND P5, PT, R103, R3.reuse, PT ;  /* 0x000000036700720c */ /* 0x080fe40003fa6270 */
[-C--:B------:R-:W-:Y:S02]  /*16400*/  ISETP.GE.AND P6, PT, R208, R3.reuse, PT ;  /* 0x00000003d000720c */ /* 0x080fe40003fc6270 */
[-C--:B------:R-:W-:Y:S02]  /*16410*/  ISETP.GE.AND P3, PT, R101, R3.reuse, PT ;  /* 0x000000036500720c */ /* 0x080fe40003f66270 */
[-C--:B------:R-:W-:Y:S02]  /*16420*/  ISETP.GE.AND P2, PT, R99, R3.reuse, PT ;  /* 0x000000036300720c */ /* 0x080fe40003f46270 */
[-C--:B------:R-:W-:Y:S02]  /*16430*/  ISETP.GE.AND P1, PT, R97, R3.reuse, PT ;  /* 0x000000036100720c */ /* 0x080fe40003f26270 */
[----:B------:R-:W-:-:S03]  /*16440*/  ISETP.GE.AND P0, PT, R95, R3, PT ;  /* 0x000000035f00720c */ /* 0x000fc60003f06270 */
[CC--:B----4-:R-:W-:Y:S02]  /*16450*/  @!P5 LEA R12, P4, R103.reuse, R6.reuse, 0x1 ;  /* 0x00000006670cd211 */ /* 0x0d0fe400078808ff */
[----:B---3--:R-:W-:Y:S02]  /*16460*/  @!P6 IMAD.WIDE R4, R208, 0x2, R6 ;  /* 0x00000002d004e825 */ /* 0x008fe400078e0206 */
[----:B------:R-:W-:Y:S02]  /*16470*/  @!P5 LEA.HI.X R13, R103, R7, R104, 0x1, P4 ;  /* 0x00000007670dd211 */ /* 0x000fe400020f0c68 */
[----:B------:R-:W-:Y:S01]  /*16480*/  LOP3.LUT P4, RZ, R23, 0x40, RZ, 0xc0, !PT ;  /* 0x0000004017ff7812 */ /* 0x000fe2000788c0ff */
[----:B------:R0:W-:Y:S01]  /*16490*/  @!P6 ST.E.128 desc[UR42][R4.64], R8 ;  /* 0x000000080400e985 */ /* 0x0001e2000c101d2a */
[----:B------:R-:W-:-:S03]  /*164a0*/  @!P3 LEA R14, P6, R101, R6, 0x1 ;  /* 0x00000006650eb211 */ /* 0x000fc600078c08ff */
[----:B------:R3:W-:Y:S01]  /*164b0*/  @!P5 ST.E.128 desc[UR42][R12.64], R28 ;  /* 0x0000001c0c00d985 */ /* 0x0007e2000c101d2a */
[-C--:B------:R-:W-:Y:S02]  /*164c0*/  @!P3 LEA.HI.X R15, R101, R7.reuse, R102, 0x1, P6 ;  /* 0x00000007650fb211 */ /* 0x080fe400030f0c66 */
[-C--:B-1----:R-:W-:Y:S02]  /*164d0*/  @!P2 LEA R20, P5, R99, R6.reuse, 0x1 ;  /* 0x000000066314a211 */ /* 0x082fe400078a08ff */
[-C--:B------:R-:W-:Y:S01]  /*164e0*/  @!P1 LEA R32, P6, R97, R6.reuse, 0x1 ;  /* 0x0000000661209211 */ /* 0x080fe200078c08ff */
[----:B------:R3:W-:Y:S01]  /*164f0*/  @!P3 ST.E.128 desc[UR42][R14.64], R36 ;  /* 0x000000240e00b985 */ /* 0x0007e2000c101d2a */
[----:B------:R-:W-:Y:S02]  /*16500*/  @!P0 LEA R34, P3, R95, R6, 0x1 ;  /* 0x000000065f228211 */ /* 0x000fe400078608ff */
[-C--:B--2---:R-:W-:Y:S02]  /*16510*/  @!P2 LEA.HI.X R21, R99, R7.reuse, R100, 0x1, P5 ;  /* 0x000000076315a211 */ /* 0x084fe400028f0c64 */
        /* <DEDUP_REMOVED lines=14> */
.L_x_5986:
[----:B------:R-:W4:Y:S01]  /*16600*/  LDL R9, [R1+0x50] ;  /* 0x0000500001097983 */ /* 0x000f220000100800 */
[----:B------:R-:W-:Y:S01]  /*16610*/  ULDC.64 UR4, c[0x0][0xc00] ;  /* 0x0003000000047ab9 */ /* 0x000fe20000000a00 */
[----:B------:R-:W4:Y:S01]  /*16620*/  LDC.64 R4, c[0x0][0xc00] ;  /* 0x00030000ff047b82 */ /* 0x000f220000000a00 */
[----:B------:R-:W-:Y:S01]  /*16630*/  ISETP.NE.U32.AND P0, PT, RZ, UR4, PT ;  /* 0x00000004ff007c0c */ /* 0x000fe2000bf05070 */
[----:B------:R-:W-:-:S03]  /*16640*/  IMAD.MOV.U32 R3, RZ, RZ, RZ ;  /* 0x000000ffff037224 */ /* 0x000fc600078e00ff */
[----:B------:R-:W-:Y:S01]  /*16650*/  ISETP.NE.AND.EX P0, PT, RZ, UR5, PT, P0 ;  /* 0x00000005ff007c0c */ /* 0x000fe2000bf05300 */
[----:B------:R-:W-:Y:S02]  /*16660*/  ULDC.64 UR4, c[0x0][0xc08] ;  /* 0x0003020000047ab9 */ /* 0x000fe40000000a00 */
[----:B------:R-:W-:Y:S01]  /*16670*/  ISETP.NE.U32.AND P1, PT, RZ, UR4, PT ;  /* 0x00000004ff007c0c */ /* 0x000fe2000bf25070 */
[----:B---3--:R-:W3:Y:S01]  /*16680*/  S2R R24, SR_TID.X ;  /* 0x0000000000187919 */ /* 0x008ee20000002100 */
[----:B------:R-:W0:Y:S02]  /*16690*/  LDC R21, c[0x0][0xbe8] ;  /* 0x0002fa00ff157b82 */ /* 0x000e240000000800 */
[----:B------:R-:W-:-:S13]  /*166a0*/  ISETP.NE.AND.EX P1, PT, RZ, UR5, PT, P1 ;  /* 0x00000005ff007c0c */ /* 0x000fda000bf25310 */
[----:B------:R-:W1:Y:S01]  /*166b0*/  @P1 LDC.64 R6, c[0x0][0xc08] ;  /* 0x00030200ff061b82 */ /* 0x000e620000000a00 */
[----:B------:R-:W-:Y:S02]  /*166c0*/  ULDC UR4, c[0x0][0xa88] ;  /* 0x0002a20000047ab9 */ /* 0x000fe40000000800 */
[----:B------:R-:W-:Y:S02]  /*166d0*/  IMAD.U32 R0, RZ, RZ, UR4 ;  /* 0x00000004ff007e24 */ /* 0x000fe4000f8e00ff */
[----:B----4-:R-:W-:-:S04]  /*166e0*/  IMAD.WIDE R4, R9, 0x4, R4 ;  /* 0x0000000409047825 */ /* 0x010fc800078e0204 */
[----:B-1----:R-:W-:Y:S01]  /*166f0*/  @P1 IMAD.WIDE R6, R9, 0x4, R6 ;  /* 0x0000000409061825 */ /* 0x002fe200078e0206 */
[----:B------:R1:W5:Y:S03]  /*16700*/  @P0 LDG.E R3, desc[UR42][R4.64] ;  /* 0x0000002a04030981 */ /* 0x000366000c1e1900 */
[----:B---3--:R-:W-:Y:S01]  /*16710*/  VIADD R24, R24, 0xffffff80 ;  /* 0xffffff8018187836 */ /* 0x008fe20000000000 */
[----:B------:R1:W5:Y:S01]  /*16720*/  @P1 LDG.E R0, desc[UR42][R6.64] ;  /* 0x0000002a06001981 */ /* 0x000362000c1e1900 */
[----:B------:R-:W-:-:S03]  /*16730*/  SHF.R.S32.HI R8, RZ, 0x1f, R9 ;  /* 0x0000001fff087819 */ /* 0x000fc60000011409 */
[----:B------:R-:W-:Y:S01]  /*16740*/  ISETP.GE.AND P2, PT, R24, 0x40, PT ;  /* 0x000000401800780c */ /* 0x000fe20003f46270 */
[----:B0-----:R-:W-:-:S12]  /*16750*/  @P1 BRA `(.L_x_5992) ;  /* 0x0000000000101947 */ /* 0x001fd80003800000 */
[----:B------:R-:W-:Y:S05]  /*16760*/  @!P0 BRA `(.L_x_5992) ;  /* 0x00000000000c8947 */ /* 0x000fea0003800000 */
[----:B-1----:R-:W3:Y:S04]  /*16770*/  LDG.E R7, desc[UR42][R4.64] ;  /* 0x0000002a04077981 */ /* 0x002ee8000c1e1900 */
[----:B-----5:R-:W3:Y:S02]  /*16780*/  LDG.E R0, desc[UR42][R4.64+0x4] ;  /* 0x0000042a04007981 */ /* 0x020ee4000c1e1900 */
[----:B---3--:R-:W-:-:S07]  /*16790*/  IMAD.IADD R0, R0, 0x1, -R7 ;  /* 0x0000000100007824 */ /* 0x008fce00078e0a07 */
.L_x_5992:
[----:B------:R-:W3:Y:S01]  /*167a0*/  LDL R28, [R1+0x4c] ;  /* 0x00004c00011c7983 */ /* 0x000ee20000100800 */
[----:B------:R-:W-:Y:S01]  /*167b0*/  BSSY B1, `(.L_x_5993) ;  /* 0x000002d000017945 */ /* 0x000fe20003800000 */
[----:B------:R-:W-:Y:S02]  /*167c0*/  SEL R13, R9, RZ, !P0 ;  /* 0x000000ff090d7207 */ /* 0x000fe40004000000 */
[----:B------:R-:W-:Y:S02]  /*167d0*/  SEL R14, R8, RZ, !P0 ;  /* 0x000000ff080e7207 */ /* 0x000fe40004000000 */
[----:B-----5:R-:W-:Y:S02]  /*167e0*/  SHF.R.S32.HI R10, RZ, 0x1f, R3 ;  /* 0x0000001fff0a7819 */ /* 0x020fe40000011403 */
[----:B---3--:R-:W-:Y:S01]  /*167f0*/  SHF.R.S32.HI R12, RZ, 0x1f, R28 ;  /* 0x0000001fff0c7819 */ /* 0x008fe2000001141c */
[----:B------:R-:W-:Y:S06]  /*16800*/  @P2 BRA `(.L_x_5994) ;  /* 0x00000000009c2947 */ /* 0x000fec0003800000 */
[----:B-1----:R-:W0:Y:S01]  /*16810*/  S2R R6, SR_TID.X ;  /* 0x0000000000067919 */ /* 0x002e220000002100 */
[----:B------:R-:W1:Y:S02]  /*16820*/  LDC R20, c[0x0][0xbe8] ;  /* 0x0002fa00ff147b82 */ /* 0x000e640000000800 */
[----:B-1----:R-:W-:Y:S01]  /*16830*/  IMAD R4, R0, R20, RZ ;  /* 0x0000001400047224 */ /* 0x002fe200078e02ff */
[----:B0-----:R-:W-:-:S04]  /*16840*/  IADD3 R11, R199, -0x80, R6 ;  /* 0xffffff80c70b7810 */ /* 0x001fc80007ffe006 */
        /* <DEDUP_REMOVED lines=9> */
[----:B------:R-:W0:Y:S01]  /*168e0*/  @P0 LDC R6, c[0x0][0xbec] ;  /* 0x0002fb00ff060b82 */ /* 0x000e220000000800 */
[----:B------:R-:W-:Y:S01]  /*168f0*/  IMAD R9, R28, UR5, R8 ;  /* 0x000000051c097c24 */ /* 0x000fe2000f8e0208 */
[----:B------:R-:W-:-:S03]  /*16900*/  ULDC.64 UR4, c[0x0][0xb98] ;  /* 0x0002e60000047ab9 */ /* 0x000fc60000000a00 */
[----:B------:R-:W-:-:S03]  /*16910*/  IMAD.IADD R5, R5, 0x1, R9 ;  /* 0x0000000105057824 */ /* 0x000fc600078e0209 */
[----:B------:R-:W1:Y:S01]  /*16920*/  @P0 LDC R15, c[0x0][0xbf0] ;  /* 0x0002fc00ff0f0b82 */ /* 0x000e620000000800 */
[----:B------:R-:W-:-:S04]  /*16930*/  IMAD.WIDE.U32 R4, R13, UR4, R4 ;  /* 0x000000040d047c25 */ /* 0x000fc8000f8e0004 */
[----:B0-----:R-:W-:-:S05]  /*16940*/  @P0 IMAD.HI.U32 R6, R11, R6, RZ ;  /* 0x000000060b060227 */ /* 0x001fca00078e00ff */
[----:B-1----:R-:W-:Y:S01]  /*16950*/  @P0 SHF.R.U32.HI R7, RZ, R15, R6 ;  /* 0x0000000fff070219 */ /* 0x002fe20000011606 */
        /* <DEDUP_REMOVED lines=18> */
.L_x_5994:
[----:B------:R-:W-:Y:S05]  /*16a80*/  BSYNC B1 ;  /* 0x0000000000017941 */ /* 0x000fea0003800000 */
.L_x_5993:
[----:B------:R-:W-:Y:S01]  /*16a90*/  ISETP.NE.AND P0, PT, R21, 0x1, PT ;  /* 0x000000011500780c */ /* 0x000fe20003f05270 */
[----:B------:R-:W3:Y:S01]  /*16aa0*/  LDC R23, c[0x0][0xac8] ;  /* 0x0002b200ff177b82 */ /* 0x000ee20000000800 */
[----:B------:R-:W-:Y:S01]  /*16ab0*/  ULDC.64 UR4, c[0x0][0xaa0] ;  /* 0x0002a80000047ab9 */ /* 0x000fe20000000a00 */
[--C-:B------:R-:W-:Y:S01]  /*16ac0*/  SHF.R.S32.HI R8, RZ, 0x1f, R24.reuse ;  /* 0x0000001fff087819 */ /* 0x100fe20000011418 */
[----:B01----:R-:W-:Y:S01]  /*16ad0*/  IMAD R6, R10, UR4, RZ ;  /* 0x000000040a067c24 */ /* 0x003fe2000f8e02ff */
[----:B------:R-:W-:Y:S01]  /*16ae0*/  SHF.R.S32.HI R15, RZ, 0x1f, R24 ;  /* 0x0000001fff0f7819 */ /* 0x000fe20000011418 */
[----:B------:R-:W-:Y:S01]  /*16af0*/  IMAD.WIDE.U32 R4, R3, UR4, RZ ;  /* 0x0000000403047c25 */ /* 0x000fe2000f8e00ff */
        /* <DEDUP_REMOVED lines=10> */
[----:B------:R-:W-:Y:S01]  /*16ba0*/  IADD3 R35, R208, 0x140, RZ ;  /* 0x00000140d0237810 */ /* 0x000fe20007ffe0ff */
[----:B------:R-:W-:-:S02]  /*16bb0*/  IMAD.IADD R8, R24, 0x1, -R8 ;  /* 0x0000000118087824 */ /* 0x000fc400078e0a08 */
[----:B------:R-:W-:Y:S01]  /*16bc0*/  VIADD R42, R208, 0x40 ;  /* 0x00000040d02a7836 */ /* 0x000fe20000000000 */
[----:B------:R-:W1:Y:S01]  /*16bd0*/  @P0 LDC R9, c[0x0][0xbf0] ;  /* 0x0002fc00ff090b82 */ /* 0x000e620000000800 */
[C---:B------:R-:W-:Y:S01]  /*16be0*/  IMAD R3, R28.reuse, UR5, R3 ;  /* 0x000000051c037c24 */ /* 0x040fe2000f8e0203 */
[----:B------:R-:W-:Y:S01]  /*16bf0*/  SHF.R.S32.HI R35, RZ, 0x1f, R35 ;  /* 0x0000001fff237819 */ /* 0x000fe20000011423 */
[----:B------:R-:W-:Y:S01]  /*16c00*/  IMAD.WIDE.U32 R4, R28, UR4, R4 ;  /* 0x000000041c047c25 */ /* 0x000fe2000f8e0004 */
[----:B------:R-:W-:Y:S01]  /*16c10*/  ULDC.64 UR4, c[0x0][0xaf0] ;  /* 0x0002bc0000047ab9 */ /* 0x000fe20000000a00 */
[-C--:B---3--:R-:W-:Y:S02]  /*16c20*/  ISETP.GE.AND P1, PT, R42, R23.reuse, PT ;  /* 0x000000172a00720c */ /* 0x088fe40003f26270 */
[----:B------:R-:W-:Y:S01]  /*16c30*/  IMAD R6, R8, 0x20, R15 ;  /* 0x0000002008067824 */ /* 0x000fe200078e020f */
[----:B------:R-:W-:Y:S01]  /*16c40*/  ISETP.GE.AND P2, PT, R208, R23, PT ;  /* 0x00000017d000720c */ /* 0x000fe20003f46270 */
[----:B------:R-:W-:Y:S01]  /*16c50*/  IMAD.IADD R5, R5, 0x1, R3 ;  /* 0x0000000105057824 */ /* 0x000fe200078e0203 */
[----:B------:R-:W-:Y:S01]  /*16c60*/  SEL R10, RZ, 0xffffffff, P1 ;  /* 0xffffffffff0a7807 */ /* 0x000fe20000800000 */
[----:B------:R-:W-:-:S02]  /*16c70*/  IMAD R3, R14, UR4, RZ ;  /* 0x000000040e037c24 */ /* 0x000fc4000f8e02ff */
[----:B------:R-:W-:Y:S01]  /*16c80*/  IMAD.IADD R8, R199, 0x1, R6 ;  /* 0x00000001c7087824 */ /* 0x000fe200078e0206 */
[----:B------:R-:W-:Y:S01]  /*16c90*/  SHF.L.U32 R10, R10, 0x1, RZ ;  /* 0x000000010a0a7819 */ /* 0x000fe200000006ff */
[----:B------:R-:W-:Y:S02]  /*16ca0*/  VIADD R40, R208, 0x80 ;  /* 0x00000080d0287836 */ /* 0x000fe40000000000 */
[C---:B------:R-:W-:Y:S02]  /*16cb0*/  IMAD R3, R13.reuse, UR5, R3 ;  /* 0x000000050d037c24 */ /* 0x040fe4000f8e0203 */
[----:B------:R-:W-:Y:S01]  /*16cc0*/  IMAD.WIDE.U32 R4, R13, UR4, R4 ;  /* 0x000000040d047c25 */ /* 0x000fe2000f8e0004 */
[----:B------:R-:W-:-:S03]  /*16cd0*/  ULDC.64 UR4, c[0x0][0xae0] ;  /* 0x0002b80000047ab9 */ /* 0x000fc60000000a00 */
[----:B0-----:R-:W-:Y:S01]  /*16ce0*/  @P0 IMAD.HI.U32 R6, R8, R7, RZ ;  /* 0x0000000708060227 */ /* 0x001fe200078e00ff */
[----:B------:R-:W-:Y:S02]  /*16cf0*/  SEL R7, RZ, 0x1, P2 ;  /* 0x00000001ff077807 */ /* 0x000fe40001000000 */
[----:B------:R-:W-:Y:S01]  /*16d00*/  ISETP.GE.AND P2, PT, R40, R23, PT ;  /* 0x000000172800720c */ /* 0x000fe20003f46270 */
[C---:B------:R-:W-:Y:S02]  /*16d10*/  VIADD R38, R208.reuse, 0xc0 ;  /* 0x000000c0d0267836 */ /* 0x040fe40000000000 */
[----:B------:R-:W-:Y:S02]  /*16d20*/  IMAD.IADD R5, R5, 0x1, R3 ;  /* 0x0000000105057824 */ /* 0x000fe400078e0203 */
[----:B------:R-:W-:Y:S01]  /*16d30*/  IMAD.MOV.U32 R3, RZ, RZ, R8 ;  /* 0x000000ffff037224 */ /* 0x000fe200078e0008 */
[----:B-1----:R-:W-:Y:S01]  /*16d40*/  @P0 SHF.R.U32.HI R3, RZ, R9, R6 ;  /* 0x00000009ff030219 */ /* 0x002fe20000011606 */
[----:B------:R-:W-:Y:S01]  /*16d50*/  VIADD R36, R208, 0x100 ;  /* 0x00000100d0247836 */ /* 0x000fe20000000000 */
[----:B------:R-:W-:Y:S01]  /*16d60*/  LOP3.LUT R9, R10, 0x2, R7, 0xe2, !PT ;  /* 0x000000020a097812 */ /* 0x000fe200078ee207 */
[----:B------:R-:W-:Y:S01]  /*16d70*/  IMAD R29, R0, R21, RZ ;  /* 0x00000015001d7224 */ /* 0x000fe200078e02ff */
[----:B------:R-:W-:Y:S01]  /*16d80*/  ISETP.GE.AND P1, PT, R38, R23, PT ;  /* 0x000000172600720c */ /* 0x000fe20003f26270 */
[--C-:B------:R-:W-:Y:S01]  /*16d90*/  IMAD.MOV R7, RZ, RZ, -R3.reuse ;  /* 0x000000ffff077224 */ /* 0x100fe200078e0a03 */
[----:B------:R-:W-:Y:S01]  /*16da0*/  SEL R10, RZ, 0xffffffff, P2 ;  /* 0xffffffffff0a7807 */ /* 0x000fe20001000000 */
[----:B------:R-:W-:Y:S01]  /*16db0*/  VIADD R34, R208, 0x140 ;  /* 0x00000140d0227836 */ /* 0x000fe20000000000 */
[----:B------:R-:W-:Y:S01]  /*16dc0*/  SHF.R.S32.HI R6, RZ, 0x1f, R3 ;  /* 0x0000001fff067819 */ /* 0x000fe20000011403 */
[----:B------:R-:W-:Y:S01]  /*16dd0*/  IMAD R7, R21, R7, R8 ;  /* 0x0000000715077224 */ /* 0x000fe200078e0208 */
[----:B------:R-:W-:Y:S01]  /*16de0*/  SEL R11, RZ, 0xffffffff, P1 ;  /* 0xffffffffff0b7807 */ /* 0x000fe20000800000 */
[----:B------:R-:W-:Y:S01]  /*16df0*/  IMAD.SHL.U32 R10, R10, 0x4, RZ ;  /* 0x000000040a0a7824 */ /* 0x000fe200078e00ff */
[----:B------:R-:W-:Y:S01]  /*16e00*/  ISETP.GE.AND P0, PT, R36, R23, PT ;  /* 0x000000172400720c */ /* 0x000fe20003f06270 */
[----:B------:R-:W-:-:S02]  /*16e10*/  IMAD R6, R6, UR4, RZ ;  /* 0x0000000406067c24 */ /* 0x000fc4000f8e02ff */
[----:B------:R-:W-:Y:S01]  /*16e20*/  IMAD.SHL.U32 R11, R11, 0x8, RZ ;  /* 0x000000080b0b7824 */ /* 0x000fe200078e00ff */
[----:B------:R-:W-:Y:S01]  /*16e30*/  LOP3.LUT R0, R10, 0x4, R9, 0xe2, !PT ;  /* 0x000000040a007812 */ /* 0x000fe200078ee209 */
[C---:B------:R-:W-:Y:S01]  /*16e40*/  IMAD R9, R3.reuse, UR5, R6 ;  /* 0x0000000503097c24 */ /* 0x040fe2000f8e0206 */
[----:B------:R-:W-:Y:S01]  /*16e50*/  SEL R6, RZ, 0xffffffff, P0 ;  /* 0xffffffffff067807 */ /* 0x000fe20000000000 */
[----:B------:R-:W-:Y:S01]  /*16e60*/  IMAD.WIDE.U32 R4, R3, UR4, R4 ;  /* 0x0000000403047c25 */ /* 0x000fe2000f8e0004 */
[----:B------:R-:W-:Y:S01]  /*16e70*/  LOP3.LUT R3, R11, 0x8, R0, 0xe2, !PT ;  /* 0x000000080b037812 */ /* 0x000fe200078ee200 */
[----:B------:R-:W-:Y:S01]  /*16e80*/  ULDC.64 UR4, c[0x0][0xad8] ;  /* 0x0002b60000047ab9 */ /* 0x000fe20000000a00 */
[----:B------:R-:W-:Y:S01]  /*16e90*/  SHF.R.S32.HI R0, RZ, 0x1f, R7 ;  /* 0x0000001fff007819 */ /* 0x000fe20000011407 */
[----:B------:R-:W-:Y:S01]  /*16ea0*/  VIADD R32, R208, 0x180 ;  /* 0x00000180d0207836 */ /* 0x000fe20000000000 */
[----:B------:R-:W-:Y:S01]  /*16eb0*/  ISETP.GE.AND P0, PT, R34, R23, PT ;  /* 0x000000172200720c */ /* 0x000fe20003f06270 */
[----:B------:R-:W-:-:S02]  /*16ec0*/  IMAD.SHL.U32 R6, R6, 0x10, RZ ;  /* 0x0000001006067824 */ /* 0x000fc400078e00ff */
[----:B------:R-:W-:Y:S01]  /*16ed0*/  IMAD.IADD R5, R5, 0x1, R9 ;  /* 0x0000000105057824 */ /* 0x000fe200078e0209 */
[----:B------:R-:W-:Y:S01]  /*16ee0*/  SEL R8, RZ, 0xffffffff, P0 ;  /* 0xffffffffff087807 */ /* 0x000fe20000000000 */
[----:B------:R-:W-:Y:S01]  /*16ef0*/  IMAD R0, R0, UR4, RZ ;  /* 0x0000000400007c24 */ /* 0x000fe2000f8e02ff */
[----:B------:R-:W-:Y:S01]  /*16f00*/  ISETP.GE.AND P0, PT, R32, R23, PT ;  /* 0x000000172000720c */ /* 0x000fe20003f06270 */
[----:B------:R-:W-:Y:S01]  /*16f10*/  IMAD.IADD R28, R15, 0x1, R199 ;  /* 0x000000010f1c7824 */ /* 0x000fe200078e02c7 */
[----:B------:R-:W-:Y:S01]  /*16f20*/  LOP3.LUT R6, R6, 0x10, R3, 0xe2, !PT ;  /* 0x0000001006067812 */ /* 0x000fe200078ee203 */
[C---:B------:R-:W-:Y:S02]  /*16f30*/  IMAD R3, R7.reuse, UR5, R0 ;  /* 0x0000000507037c24 */ /* 0x040fe4000f8e0200 */
[----:B------:R-:W-:Y:S01]  /*16f40*/  IMAD.WIDE.U32 R4, R7, UR4, R4 ;  /* 0x0000000407047c25 */ /* 0x000fe2000f8e0004 */
[----:B------:R-:W-:Y:S01]  /*16f50*/  SEL R7, RZ, 0x40, P0 ;  /* 0x00000040ff077807 */ /* 0x000fe20000000000 */
[----:B------:R-:W-:Y:S01]  /*16f60*/  ULDC.64 UR4, c[0x0][0xa80] ;  /* 0x0002a00000047ab9 */ /* 0x000fe20000000a00 */
[----:B------:R-:W-:Y:S01]  /*16f70*/  ISETP.GE.AND P0, PT, R28, R29, PT ;  /* 0x0000001d1c00720c */ /* 0x000fe20003f06270 */
[----:B------:R-:W-:Y:S01]  /*16f80*/  IMAD.SHL.U32 R9, R8, 0x20, RZ ;  /* 0x0000002008097824 */ /* 0x000fe200078e00ff */
[----:B------:R-:W-:Y:S01]  /*16f90*/  LEA R20, P1, R4, UR4, 0x1 ;  /* 0x0000000404147c11 */ /* 0x000fe2000f8208ff */
[----:B------:R-:W-:-:S02]  /*16fa0*/  VIADD R30, R208, 0x1c0 ;  /* 0x000001c0d01e7836 */ /* 0x000fc40000000000 */
        /* <DEDUP_REMOVED lines=11> */
[----:B------:R0:W1:Y:S01]  /*17060*/  SHFL.IDX PT, R6, R20, RZ, 0x181f ;  /* 0x00181fff14067589 */ /* 0x00006200000e0000 */
        /* <DEDUP_REMOVED lines=14> */
[-C--:B-1----:R-:W-:Y:S02]  /*17150*/  @!P2 LEA R8, P0, R42, R6.reuse, 0x1 ;  /* 0x000000062a08a211 */ /* 0x082fe400078008ff */
        /* <DEDUP_REMOVED lines=26> */
.L_x_5996:
[----:B------:R-:W-:Y:S05]  /*17300*/  BSYNC B1 ;  /* 0x0000000000017941 */ /* 0x000fea0003800000 */
.L_x_5995:
[----:B------:R-:W-:Y:S01]  /*17310*/  VIADD R0, R28, 0x20 ;  /* 0x000000201c007836 */ /* 0x000fe20000000000 */
[----:B---34-:R0:W3:Y:S04]  /*17320*/  SHFL.IDX PT, R7, R3, 0x1, 0x181f ;  /* 0x00381f0003077f89 */ /* 0x0180e800000e0000 */
[----:B------:R-:W-:Y:S01]  /*17330*/  ISETP.GE.AND P0, PT, R0, R29, PT ;  /* 0x0000001d0000720c */ /* 0x000fe20003f06270 */
[----:B-1----:R0:W1:-:S12]  /*17340*/  SHFL.IDX PT, R6, R20, 0x1, 0x181f ;  /* 0x00381f0014067f89 */ /* 0x00205800000e0000 */
[----:B0-----:R-:W-:Y:S05]  /*17350*/  @P0 BRA `(.L_x_5991) ;  /* 0x00000000007c0947 */ /* 0x001fea0003800000 */
[-C--:B------:R-:W-:Y:S02]  /*17360*/  ISETP.GE.AND P6, PT, R208, R23.reuse, PT ;  /* 0x00000017d000720c */ /* 0x080fe40003fc6270 */
[-C--:B------:R-:W-:Y:S02]  /*17370*/  ISETP.GE.AND P5, PT, R42, R23.reuse, PT ;  /* 0x000000172a00720c */ /* 0x080fe40003fa6270 */
[-C--:B------:R-:W-:Y:S02]  /*17380*/  ISETP.GE.AND P4, PT, R40, R23.reuse, PT ;  /* 0x000000172800720c */ /* 0x080fe40003f86270 */
[-C--:B------:R-:W-:Y:S02]  /*17390*/  ISETP.GE.AND P3, PT, R38, R23.reuse, PT ;  /* 0x000000172600720c */ /* 0x080fe40003f66270 */
[-C--:B------:R-:W-:Y:S02]  /*173a0*/  ISETP.GE.AND P2, PT, R36, R23.reuse, PT ;  /* 0x000000172400720c */ /* 0x080fe40003f46270 */
[----:B------:R-:W-:-:S03]  /*173b0*/  ISETP.GE.AND P1, PT, R34, R23, PT ;  /* 0x000000172200720c */ /* 0x000fc60003f26270 */
[----:B-1-3--:R-:W-:Y:S02]  /*173c0*/  @!P6 IMAD.WIDE R4, R208, 0x2, R6 ;  /* 0x00000002d004e825 */ /* 0x00afe400078e0206 */
        /* <DEDUP_REMOVED lines=24> */
.L_x_5991:
[----:B------:R-:W-:Y:S05]  /*17550*/  BSYNC B0 ;  /* 0x0000000000007941 */ /* 0x000fea0003800000 */
.L_x_5985:
[----:B------:R-:W-:Y:S02]  /*17560*/  ULDC UR4, c[0x0][0xc3c] ;  /* 0x00030f0000047ab9 */ /* 0x000fe40000000800 */
[----:B------:R-:W-:-:S13]  /*17570*/  ISETP.GE.AND P0, PT, R27, UR4, PT ;  /* 0x000000041b007c0c */ /* 0x000fda000bf06270 */
[----:B------:R-:W-:Y:S05]  /*17580*/  @!P0 BRA `(.L_x_5997) ;  /* 0xfffffe9c00fc8947 */ /* 0x000fea000383ffff */
[----:B------:R-:W-:Y:S05]  /*17590*/  BRA `(.L_x_5778) ;  /* 0x0000007c00107947 */ /* 0x000fea0003800000 */
.L_x_5776:
        /* <DEDUP_REMOVED lines=16> */
.L_x_5998:
        /* <DEDUP_REMOVED lines=41> */
.L_x_6004:
        /* <DEDUP_REMOVED lines=12> */
.L_x_6003:
[----:B------:R-:W-:Y:S05]  /*179f0*/  BSYNC B0 ;  /* 0x0000000000007941 */ /* 0x000fea0003800000 */
.L_x_6002:
        /* <DEDUP_REMOVED lines=20> */
.L_x_6000:
        /* <DEDUP_REMOVED lines=20> */
.L_x_6005:
        /* <DEDUP_REMOVED lines=30> */
[----:B------:R-:W-:Y:S01]  /*17e60*/  IABS R8, R15 ;  /* 0x0000000f00087213 */ /* 0x000fe20000000000 */
[----:B------:R-:W-:-:S03]  /*17e70*/  IMAD.MOV R18, RZ, RZ, -R15 ;  /* 0x000000ffff127224 */ /* 0x000fc600078e0a0f */
[----:B------:R-:W0:Y:S08]  /*17e80*/  I2F.RP R7, R8 ;  /* 0x0000000800077306 */ /* 0x000e300000209400 */
[----:B0-----:R-:W0:Y:S02]  /*17e90*/  MUFU.RCP R7, R7 ;  /* 0x0000000700077308 */ /* 0x001e240000001000 */
[----:B0-----:R-:W-:-:S06]  /*17ea0*/  VIADD R3, R7, 0xffffffe ;  /* 0x0ffffffe07037836 */ /* 0x001fcc0000000000 */
[----:B------:R-:W0:Y:S02]  /*17eb0*/  F2I.FTZ.U32.TRUNC.NTZ R3, R3 ;  /* 0x0000000300037305 */ /* 0x000e24000021f000 */
[----:B0-----:R-:W-:-:S04]  /*17ec0*/  IMAD.MOV R10, RZ, RZ, -R3 ;  /* 0x000000ffff0a7224 */ /* 0x001fc800078e0a03 */
        /* <DEDUP_REMOVED lines=22> */
.L_x_6001:
[----:B------:R-:W-:Y:S02]  /*18030*/  IMAD.MOV.U32 R17, RZ, RZ, RZ ;  /* 0x000000ffff117224 */ /* 0x000fe400078e00ff */
[----:B------:R-:W-:Y:S02]  /*18040*/  IMAD.U32 R16, RZ, RZ, UR6 ;  /* 0x00000006ff107e24 */ /* 0x000fe4000f8e00ff */
[----:B------:R-:W-:-:S07]  /*18050*/  IMAD.MOV.U32 R18, RZ, RZ, RZ ;  /* 0x000000ffff127224 */ /* 0x000fce00078e00ff */
.L_x_6006:
[----:B------:R-:W-:-:S13]  /*18060*/  ISETP.NE.AND P0, PT, R5, RZ, PT ;  /* 0x000000ff0500720c */ /* 0x000fda0003f05270 */
[----:B------:R-:W0:Y:S01]  /*18070*/  @!P0 S2R R3, SR_CgaCtaId ;  /* 0x0000000000038919 */ /* 0x000e220000008800 */
[----:B------:R-:W-:-:S04]  /*18080*/  @!P0 MOV R2, 0x400 ;  /* 0x0000040000028802 */ /* 0x000fc80000000f00 */
[----:B0-----:R-:W-:-:S05]  /*18090*/  @!P0 LEA R2, R3, R2, 0x18 ;  /* 0x0000000203028211 */ /* 0x001fca00078ec0ff */
[----:B------:R0:W-:Y:S01]  /*180a0*/  @!P0 STS.128 [R2+0x28cd0], R16 ;  /* 0x028cd01002008388 */ /* 0x0001e20000000c00 */
[----:B------:R-:W-:Y:S06]  /*180b0*/  BAR.ARV 0x5, 0x180 ;  /* 0x0146000000007b1d */ /* 0x000fec0000002000 */
.L_x_5999:
        /* <DEDUP_REMOVED lines=8> */
[----:B------:R-:W-:Y:S01]  /*18140*/  LOP3.LUT R4, R0, 0x7f, RZ, 0xc0, !PT ;  /* 0x0000007f00047812 */ /* 0x000fe200078ec0ff */
[----:B------:R-:W-:Y:S01]  /*18150*/  UMOV UR4, 0x400 ;  /* 0x0000040000047882 */ /* 0x000fe20000000000 */
[----:B------:R0:W-:Y:S01]  /*18160*/  STL [R1+0x1c], RZ ;  /* 0x00001cff01007387 */ /* 0x0001e20000100800 */
[----:B------:R-:W-:Y:S01]  /*18170*/  BSSY B8, `(.L_x_6007) ;  /* 0x00006cf000087945 */ /* 0x000fe20003800000 */
[----:B------:R-:W-:Y:S01]  /*18180*/  LOP3.LUT R3, R2, 0x1f8, RZ, 0xc0, !PT ;  /* 0x000001f802037812 */ /* 0x000fe200078ec0ff */
[----:B------:R-:W-:Y:S01]  /*18190*/  IMAD.SHL.U32 R36, R4, 0x8, RZ ;  /* 0x0000000804247824 */ /* 0x000fe200078e00ff */
[----:B------:R-:W-:Y:S01]  /*181a0*/  LOP3.LUT R2, R2, 0x38, RZ, 0xc0, !PT ;  /* 0x0000003802027812 */ /* 0x000fe200078ec0ff */
[----:B------:R-:W-:Y:S01]  /*181b0*/  IMAD.MOV.U32 R28, RZ, RZ, 0x1 ;  /* 0x00000001ff1c7424 */ /* 0x000fe200078e00ff */
[----:B------:R-:W-:Y:S01]  /*181c0*/  LOP3.LUT R3, R3, 0x38, R0, 0x78, !PT ;  /* 0x0000003803037812 */ /* 0x000fe200078e7800 */
[----:B------:R-:W-:Y:S01]  /*181d0*/  IMAD.SHL.U32 R0, R0, 0x10, RZ ;  /* 0x0000001000007824 */ /* 0x000fe200078e00ff */
[----:B------:R-:W-:-:S02]  /*181e0*/  CS2R R24, SRZ ;  /* 0x0000000000187805 */ /* 0x000fc4000001ff00 */
[----:B------:R-:W-:Y:S01]  /*181f0*/  MOV R26, 0x1 ;  /* 0x00000001001a7802 */ /* 0x000fe20000000f00 */
[----:B------:R-:W-:Y:S01]  /*18200*/  ULDC.64 UR40, c[0x0][0x198] ;  /* 0x0000660000287ab9 */ /* 0x000fe20000000a00 */
[----:B------:R-:W-:Y:S01]  /*18210*/  LOP3.LUT R36, R3, 0x200, R36, 0xf8, !PT ;  /* 0x0000020003247812 */ /* 0x000fe200078ef824 */
[----:B------:R-:W-:Y:S01]  /*18220*/  ULOP3.LUT UR38, UR36, 0x2, URZ, 0xfc, !UPT ;  /* 0x0000000224267892 */ /* 0x000fe2000f8efc3f */
[----:B------:R-:W-:Y:S01]  /*18230*/  SHF.R.U32.HI R3, RZ, 0x3, R4 ;  /* 0x00000003ff037819 */ /* 0x000fe20000011604 */
[----:B------:R-:W-:Y:S01]  /*18240*/  ULDC UR37, c[0x0][0xc] ;  /* 0x0000030000257ab9 */ /* 0x000fe20000000800 */
[C---:B------:R-:W-:Y:S02]  /*18250*/  LOP3.LUT R4, R2.reuse, 0x80, RZ, 0xfc, !PT ;  /* 0x0000008002047812 */ /* 0x040fe400078efcff */
[----:B------:R-:W-:Y:S02]  /*18260*/  LOP3.LUT R0, R3, 0x70, R0, 0xf8, !PT ;  /* 0x0000007003007812 */ /* 0x000fe400078ef800 */
[C---:B------:R-:W-:Y:S01]  /*18270*/  LOP3.LUT R0, R2.reuse, 0xc0, RZ, 0xfc, !PT ;  /* 0x000000c002007812 */ /* 0x040fe200078efcff */
[----:B-1----:R-:W-:Y:S01]  /*18280*/  ULEA UR4, UR5, UR4, 0x18 ;  /* 0x0000000405047291 */ /* 0x002fe2000f8ec03f */
[----:B------:R-:W-:-:S02]  /*18290*/  LOP3.LUT R0, R2, 0x140, RZ, 0xfc, !PT ;  /* 0x0000014002007812 */ /* 0x000fc400078efcff */
[C---:B------:R-:W-:Y:S02]  /*182a0*/  LOP3.LUT R3, R2.reuse, 0x40, RZ, 0xfc, !PT ;  /* 0x0000004002037812 */ /* 0x040fe400078efcff */
[C---:B------:R-:W-:Y:S01]  /*182b0*/  LOP3.LUT R3, R2.reuse, 0x100, RZ, 0xfc, !PT ;  /* 0x0000010002037812 */ /* 0x040fe200078efcff */
[----:B------:R-:W-:Y:S01]  /*182c0*/  IMAD.U32 R23, RZ, RZ, UR4 ;  /* 0x00000004ff177e24 */ /* 0x000fe2000f8e00ff */
[C---:B------:R-:W-:Y:S02]  /*182d0*/  LOP3.LUT R3, R2.reuse, 0x180, RZ, 0xfc, !PT ;  /* 0x0000018002037812 */ /* 0x040fe400078efcff */
[----:B------:R-:W-:Y:S01]  /*182e0*/  LOP3.LUT R2, R2, 0x1c0, RZ, 0xfc, !PT ;  /* 0x000001c002027812 */ /* 0x000fe200078efcff */
[----:B------:R-:W-:-:S05]  /*182f0*/  IMAD R0, R36, 0x2, R23 ;  /* 0x0000000224007824 */ /* 0x000fca00078e0217 */
[----:B------:R0:W-:Y:S02]  /*18300*/  STL [R1+0x34], R0 ;  /* 0x0000340001007387 */ /* 0x0001e40000100800 */
.L_x_6130:
[----:B------:R-:W-:Y:S05]  /*18310*/  YIELD ;  /* 0x0000000000007946 */ /* 0x000fea0003800000 */
[----:B------:R-:W-:Y:S01]  /*18320*/  ULDC.64 UR4, c[0x0][0xa28] ;  /* 0x00028a0000047ab9 */ /* 0x000fe20000000a00 */
[----:B------:R-:W-:Y:S01]  /*18330*/  IMAD.MOV.U32 R33, RZ, RZ, RZ ;  /* 0x000000ffff217224 */ /* 0x000fe200078e00ff */
[----:B------:R-:W-:Y:S01]  /*18340*/  ISETP.NE.U32.AND P0, PT, RZ, UR4, PT ;  /* 0x00000004ff007c0c */ /* 0x000fe2000bf05070 */
[----:B-1----:R-:W1:Y:S01]  /*18350*/  LDC.64 R4, c[0x0][0xa00] ;  /* 0x00028000ff047b82 */ /* 0x002e620000000a00 */
[----:B------:R-:W-:Y:S02]  /*18360*/  ULDC.64 UR6, c[0x0][0xa10] ;  /* 0x0002840000067ab9 */ /* 0x000fe40000000a00 */
[----:B------:R-:W-:Y:S01]  /*18370*/  ISETP.NE.AND.EX P0, PT, RZ, UR5, PT, P0 ;  /* 0x00000005ff007c0c */ /* 0x000fe2000bf05300 */
[----:B------:R-:W-:-:S12]  /*18380*/  ULDC.64 UR4, c[0x0][0xa18] ;  /* 0x0002860000047ab9 */ /* 0x000fd80000000a00 */
[----:B--2---:R-:W2:Y:S02]  /*18390*/  @P0 LDC.64 R2, c[0x0][0xa28] ;  /* 0x00028a00ff020b82 */ /* 0x004ea40000000a00 */
[----:B--2---:R-:W-:-:S05]  /*183a0*/  @P0 IMAD.WIDE R2, R19, 0x4, R2 ;  /* 0x0000000413020825 */ /* 0x004fca00078e0202 */
[----:B------:R2:W5:Y:S01]  /*183b0*/  @P0 LDG.E R33, desc[UR42][R2.64] ;  /* 0x0000002a02210981 */ /* 0x000562000c1e1900 */
[----:B------:R-:W-:Y:S01]  /*183c0*/  ISETP.NE.U32.AND P0, PT, RZ, UR4, PT ;  /* 0x00000004ff007c0c */ /* 0x000fe2000bf05070 */
[----:B------:R-:W-:Y:S01]  /*183d0*/  IMAD.MOV.U32 R31, RZ, RZ, RZ ;  /* 0x000000ffff1f7224 */ /* 0x000fe200078e00ff */
[----:B------:R-:W-:Y:S01]  /*183e0*/  ISETP.NE.U32.AND P1, PT, RZ, UR6, PT ;  /* 0x00000006ff007c0c */ /* 0x000fe2000bf25070 */
[----:B0-----:R-:W-:Y:S01]  /*183f0*/  IMAD.MOV.U32 R0, RZ, RZ, RZ ;  /* 0x000000ffff007224 */ /* 0x001fe200078e00ff */
[----:B------:R-:W-:Y:S01]  /*18400*/  ISETP.NE.AND.EX P2, PT, RZ, UR5, PT, P0 ;  /* 0x00000005ff007c0c */ /* 0x000fe2000bf45300 */
[----:B------:R-:W-:Y:S01]  /*18410*/  ULDC.64 UR4, c[0x0][0xa00] ;  /* 0x0002800000047ab9 */ /* 0x000fe20000000a00 */
[----:B------:R-:W-:Y:S01]  /*18420*/  ISETP.NE.AND.EX P1, PT, RZ, UR7, PT, P1 ;  /* 0x00000007ff007c0c */ /* 0x000fe2000bf25310 */
[----:B-1----:R-:W-:Y:S01]  /*18430*/  IMAD.WIDE R4, R19, 0x4, R4 ;  /* 0x0000000413047825 */ /* 0x002fe200078e0204 */
[----:B------:R-:W-:Y:S01]  /*18440*/  ISETP.NE.U32.AND P0, PT, RZ, UR4, PT ;  /* 0x00000004ff007c0c */ /* 0x000fe2000bf05070 */
[----:B--2---:R-:W0:Y:S08]  /*18450*/  LDC.64 R2, c[0x0][0xa10] ;  /* 0x00028400ff027b82 */ /* 0x004e300000000a00 */
[----:B---3--:R-:W1:Y:S01]  /*18460*/  @P2 LDC.64 R6, c[0x0][0xa18] ;  /* 0x00028600ff062b82 */ /* 0x008e620000000a00 */
[----:B------:R-:W-:Y:S01]  /*18470*/  ULDC UR4, c[0x0][0x288] ;  /* 0x0000a20000047ab9 */ /* 0x000fe20000000800 */
[----:B------:R-:W-:Y:S01]  /*18480*/  ISETP.NE.AND.EX P0, PT, RZ, UR5, PT, P0 ;  /* 0x00000005ff007c0c */ /* 0x000fe2000bf05300 */
[----:B------:R-:W-:Y:S01]  /*18490*/  IMAD.U32 R8, RZ, RZ, UR4 ;  /* 0x00000004ff087e24 */ /* 0x000fe2000f8e00ff */
[----:B------:R-:W-:-:S11]  /*184a0*/  ULDC.64 UR4, c[0x0][0x418] ;  /* 0x0001060000047ab9 */ /* 0x000fd60000000a00 */
[----:B------:R-:W5:Y:S01]  /*184b0*/  @P0 LDG.E R31, desc[UR42][R4.64] ;  /* 0x0000002a041f0981 */ /* 0x000f62000c1e1900 */
[----:B0-----:R-:W-:-:S05]  /*184c0*/  IMAD.WIDE R2, R19, 0x4, R2 ;  /* 0x0000000413027825 */ /* 0x001fca00078e0202 */
[----:B------:R-:W5:Y:S01]  /*184d0*/  @P1 LDG.E R0, desc[UR42][R2.64] ;  /* 0x0000002a02001981 */ /* 0x000f62000c1e1900 */
[----:B-1----:R-:W-:-:S05]  /*184e0*/  @P2 IMAD.WIDE R6, R19, 0x4, R6 ;  /* 0x0000000413062825 */ /* 0x002fca00078e0206 */
        /* <DEDUP_REMOVED lines=11> */
[----:B------:R-:W-:Y:S01]  /*185a0*/  IMAD.MOV.U32 R12, RZ, RZ, R8 ;  /* 0x000000ffff0c7224 */ /* 0x000fe200078e0008 */
[----:B----4-:R-:W-:Y:S06]  /*185b0*/  @P2 BRA `(.L_x_6008) ;  /* 0x0000000000142947 */ /* 0x010fec0003800000 */
[----:B------:R-:W-:Y:S05]  /*185c0*/  @!P0 BRA `(.L_x_6008) ;  /* 0x0000000000108947 */ /* 0x000fea0003800000 */
[----:B------:R-:W2:Y:S04]  /*185d0*/  LDG.E R9, desc[UR42][R4.64] ;  /* 0x0000002a04097981 */ /* 0x000ea8000c1e1900 */
[----:B------:R-:W2:Y:S02]  /*185e0*/  LDG.E R6, desc[UR42][R4.64+0x4] ;  /* 0x0000042a04067981 */ /* 0x000ea4000c1e1900 */
[----:B--2---:R-:W-:-:S05]  /*185f0*/  IMAD.IADD R12, R6, 0x1, -R9 ;  /* 0x00000001060c7824 */ /* 0x004fca00078e0a09 */
[----:B------:R1:W-:Y:S02]  /*18600*/  STL [R1+0x4], R12 ;  /* 0x0000040c01007387 */ /* 0x0003e40000100800 */
.L_x_6008:
[----:B------:R-:W-:Y:S02]  /*18610*/  ULDC.64 UR4, c[0x0][0xa20] ;  /* 0x0002880000047ab9 */ /* 0x000fe40000000a00 */
[----:B------:R-:W-:-:S04]  /*18620*/  ISETP.NE.U32.AND P0, PT, RZ, UR4, PT ;  /* 0x00000004ff007c0c */ /* 0x000fc8000bf05070 */
[----:B------:R-:W-:-:S13]  /*18630*/  ISETP.NE.AND.EX P0, PT, RZ, UR5, PT, P0 ;  /* 0x00000005ff007c0c */ /* 0x000fda000bf05300 */
[----:B------:R-:W-:Y:S05]  /*18640*/  @!P0 BRA `(.L_x_6009) ;  /* 0x0000000000108947 */ /* 0x000fea0003800000 */
[----:B------:R-:W2:Y:S02]  /*18650*/  LDC.64 R4, c[0x0][0xa20] ;  /* 0x00028800ff047b82 */ /* 0x000ea40000000a00 */
[----:B--2---:R-:W-:-:S05]  /*18660*/  IMAD.WIDE R4, R19, 0x4, R4 ;  /* 0x0000000413047825 */ /* 0x004fca00078e0204 */
[----:B------:R2:W5:Y:S01]  /*18670*/  LDG.E R10, desc[UR42][R4.64] ;  /* 0x0000002a040a7981 */ /* 0x000562000c1e1900 */
[----:B------:R-:W-:Y:S05]  /*18680*/  BRA `(.L_x_6010) ;  /* 0x0000000000247947 */ /* 0x000fea0003800000 */
.L_x_6009:
[----:B------:R-:W-:Y:S02]  /*18690*/  ULDC.64 UR4, c[0x0][0xa08] ;  /* 0x0002820000047ab9 */ /* 0x000fe40000000a00 */
[----:B------:R-:W-:-:S04]  /*186a0*/  ISETP.NE.U32.AND P0, PT, RZ, UR4, PT ;  /* 0x00000004ff007c0c */ /* 0x000fc8000bf05070 */
[----:B------:R-:W-:-:S13]  /*186b0*/  ISETP.NE.AND.EX P0, PT, RZ, UR5, PT, P0 ;  /* 0x00000005ff007c0c */ /* 0x000fda000bf05300 */
[----:B------:R-:W-:Y:S05]  /*186c0*/  @!P0 BRA `(.L_x_6010) ;  /* 0x0000000000148947 */ /* 0x000fea0003800000 */
[----:B------:R-:W2:Y:S02]  /*186d0*/  LDC.64 R4, c[0x0][0xa08] ;  /* 0x00028200ff047b82 */ /* 0x000ea40000000a00 */
[----:B--2---:R-:W-:-:S05]  /*186e0*/  IMAD.WIDE R4, R19, 0x4, R4 ;  /* 0x0000000413047825 */ /* 0x004fca00078e0204 */
[----:B------:R-:W2:Y:S04]  /*186f0*/  LDG.E R10, desc[UR42][R4.64] ;  /* 0x0000002a040a7981 */ /* 0x000ea8000c1e1900 */
[----:B------:R-:W2:Y:S02]  /*18700*/  LDG.E R9, desc[UR42][R4.64+0x4] ;  /* 0x0000042a04097981 */ /* 0x000ea4000c1e1900 */
[----:B--2---:R-:W-:-:S07]  /*18710*/  IMAD.IADD R10, R9, 0x1, -R10 ;  /* 0x00000001090a7824 */ /* 0x004fce00078e0a0a */
.L_x_6010:
[----:B--2---:R-:W2:Y:S01]  /*18720*/  @P1 LDG.E R4, desc[UR42][R2.64] ;  /* 0x0000002a02041981 */ /* 0x004ea2000c1e1900 */
[----:B------:R-:W3:Y:S03]  /*18730*/  LDC R5, c[0x0][0x448] ;  /* 0x00011200ff057b82 */ /* 0x000ee60000000800 */
[----:B------:R-:W2:Y:S01]  /*18740*/  @P1 LDG.E R9, desc[UR42][R2.64+0x4] ;  /* 0x0000042a02091981 */ /* 0x000ea2000c1e1900 */
[----:B-----5:R-:W-:Y:S01]  /*18750*/  IADD3 R10, -R33, R10, RZ ;  /* 0x0000000a210a7210 */ /* 0x020fe20007ffe1ff */
[----:B------:R-:W-:-:S04]  /*18760*/  IMAD.SHL.U32 R32, R17, 0x40, RZ ;  /* 0x0000004011207824 */ /* 0x000fc800078e00ff */
[----:B0-----:R-:W-:Y:S01]  /*18770*/  VIADD R8, R32, 0x3f ;  /* 0x0000003f20087836 */ /* 0x001fe20000000000 */
[----:B---3--:R-:W-:-:S13]  /*18780*/  ISETP.NE.AND P2, PT, R5, 0x1, PT ;  /* 0x000000010500780c */ /* 0x008fda0003f45270 */
[----:B------:R-:W0:Y:S08]  /*18790*/  @P2 LDC R6, c[0x0][0x44c] ;  /* 0x00011300ff062b82 */ /* 0x000e300000000800 */
[----:B------:R-:W3:Y:S01]  /*187a0*/  @P2 LDC R5, c[0x0][0x450] ;  /* 0x00011400ff052b82 */ /* 0x000ee20000000800 */
[----:B0-----:R-:W-:-:S05]  /*187b0*/  @P2 IMAD.HI.U32 R6, R8, R6, RZ ;  /* 0x0000000608062227 */ /* 0x001fca00078e00ff */
[----:B---3--:R-:W-:Y:S01]  /*187c0*/  @P2 SHF.R.U32.HI R8, RZ, R5, R6 ;  /* 0x00000005ff082219 */ /* 0x008fe20000011606 */
[----:B--2---:R-:W-:-:S04]  /*187d0*/  @P1 IMAD.IADD R7, R9, 0x1, -R4 ;  /* 0x0000000109071824 */ /* 0x004fc800078e0a04 */
[----:B------:R-:W-:-:S04]  /*187e0*/  IMAD.IADD R17, R10, 0x1, R7 ;  /* 0x000000010a117824 */ /* 0x000fc800078e0207 */
[C---:B------:R-:W-:Y:S01]  /*187f0*/  VIADD R9, R17.reuse, 0x3f ;  /* 0x0000003f11097836 */ /* 0x040fe20000000000 */
[----:B------:R-:W-:-:S04]  /*18800*/  IADD3 R6, R17, 0x1, -R12 ;  /* 0x0000000111067810 */ /* 0x000fc80007ffe80c */
[----:B------:R-:W-:Y:S01]  /*18810*/  SHF.R.S32.HI R2, RZ, 0x1f, R9 ;  /* 0x0000001fff027819 */ /* 0x000fe20000011409 */
[----:B------:R-:W-:-:S03]  /*18820*/  IMAD.IADD R8, R6, 0x1, R8 ;  /* 0x0000000106087824 */ /* 0x000fc600078e0208 */
[----:B------:R-:W-:Y:S02]  /*18830*/  LEA.HI R9, R2, R9, RZ, 0x6 ;  /* 0x0000000902097211 */ /* 0x000fe400078f30ff */
[----:B------:R-:W0:Y:S02]  /*18840*/  LDC.64 R2, c[0x0][0x9e0] ;  /* 0x00027800ff027b82 */ /* 0x000e240000000a00 */
[----:B------:R-:W-:Y:S02]  /*18850*/  SHF.R.S32.HI R9, RZ, 0x6, R9 ;  /* 0x00000006ff097819 */ /* 0x000fe40000011409 */
[----:B0-----:R-:W-:Y:S01]  /*18860*/  ISETP.GE.AND P3, PT, R3, 0x1, PT ;  /* 0x000000010300780c */ /* 0x001fe20003f66270 */
[----:B------:R-:W-:-:S12]  /*18870*/  IMAD.IADD R2, R8, 0x1, R2 ;  /* 0x0000000108027824 */ /* 0x000fd800078e0202 */
[----:B------:R-:W-:Y:S05]  /*18880*/  @!P3 BRA `(.L_x_6011) ;  /* 0x000000000048b947 */ /* 0x000fea0003800000 */
        /* <DEDUP_REMOVED lines=11> */
.L_x_6013:
[----:B------:R-:W-:-:S13]  /*18940*/  ISETP.NE.AND P0, PT, R3, 0x1, PT ;  /* 0x000000010300780c */ /* 0x000fda0003f05270 */
[----:B------:R-:W0:Y:S02]  /*18950*/  @P0 LDC.64 R4, c[0x0][0x9e8] ;  /* 0x00027a00ff040b82 */ /* 0x000e240000000a00 */
[----:B0-----:R-:W-:-:S05]  /*18960*/  @P0 IMAD.HI.U32 R4, R11, R4, RZ ;  /* 0x000000040b040227 */ /* 0x001fca00078e00ff */
[----:B------:R-:W-:-:S07]  /*18970*/  @P0 SHF.R.U32.HI R11, RZ, R5, R4 ;  /* 0x00000005ff0b0219 */ /* 0x000fce0000011604 */
.L_x_6014:
[----:B------:R-:W-:Y:S05]  /*18980*/  BSYNC B0 ;  /* 0x0000000000007941 */ /* 0x000fea0003800000 */
.L_x_6012:
[----:B------:R-:W-:-:S05]  /*18990*/  IMAD R11, R11, R3, R3 ;  /* 0x000000030b0b7224 */ /* 0x000fca00078e0203 */
[----:B------:R-:W-:-:S07]  /*189a0*/  VIMNMX R2, R2, R11, PT ;  /* 0x0000000b02027248 */ /* 0x000fce0003fe0100 */
.L_x_6011:
[----:B------:R-:W0:Y:S01]  /*189b0*/  @P2 LDC R8, c[0x0][0x44c] ;  /* 0x00011300ff082b82 */ /* 0x000e220000000800 */
[----:B------:R-:W-:Y:S01]  /*189c0*/  IMAD.MOV.U32 R4, RZ, RZ, R32 ;  /* 0x000000ffff047224 */ /* 0x000fe200078e0020 */
[----:B------:R-:W-:-:S06]  /*189d0*/  ULDC UR4, c[0x0][0x9dc] ;  /* 0x0002770000047ab9 */ /* 0x000fcc0000000800 */
[----:B------:R-:W2:Y:S01]  /*189e0*/  @P2 LDC R5, c[0x0][0x450] ;  /* 0x00011400ff052b82 */ /* 0x000ea20000000800 */
[----:B0-----:R-:W-:-:S05]  /*189f0*/  @P2 IMAD.HI.U32 R8, R32, R8, RZ ;  /* 0x0000000820082227 */ /* 0x001fca00078e00ff */
[----:B--2---:R-:W-:Y:S01]  /*18a00*/  @P2 SHF.R.U32.HI R4, RZ, R5, R8 ;  /* 0x00000005ff042219 */ /* 0x004fe20000011608 */
[----:B------:R-:W-:-:S04]  /*18a10*/  IMAD.IADD R8, R17, 0x1, -R12 ;  /* 0x0000000111087824 */ /* 0x000fc800078e0a0c */
[----:B-1----:R-:W-:-:S04]  /*18a20*/  IMAD.IADD R12, R8, 0x1, R4 ;  /* 0x00000001080c7824 */ /* 0x002fc800078e0204 */
        /* <DEDUP_REMOVED lines=12> */
.L_x_6017:
[----:B------:R-:W-:-:S13]  /*18af0*/  ISETP.NE.AND P0, PT, R3, 0x1, PT ;  /* 0x000000010300780c */ /* 0x000fda0003f05270 */
[----:B------:R-:W0:Y:S02]  /*18b00*/  @P0 LDC.64 R4, c[0x0][0x9e8] ;  /* 0x00027a00ff040b82 */ /* 0x000e240000000a00 */
[----:B0-----:R-:W-:-:S05]  /*18b10*/  @P0 IMAD.HI.U32 R4, R12, R4, RZ ;  /* 0x000000040c040227 */ /* 0x001fca00078e00ff */
[----:B------:R-:W-:-:S07]  /*18b20*/  @P0 SHF.R.U32.HI R12, RZ, R5, R4 ;  /* 0x00000005ff0c0219 */ /* 0x000fce0000011604 */
.L_x_6018:
[----:B------:R-:W-:Y:S05]  /*18b30*/  BSYNC B0 ;  /* 0x0000000000007941 */ /* 0x000fea0003800000 */
.L_x_6016:
[----:B------:R-:W-:-:S05]  /*18b40*/  IMAD R3, R12, R3, RZ ;  /* 0x000000030c037224 */ /* 0x000fca00078e02ff */
[----:B------:R-:W-:-:S07]  /*18b50*/  VIMNMX R11, R11, R3, !PT ;  /* 0x000000030b0b7248 */ /* 0x000fce0007fe0100 */
.L_x_6015:
[----:B------:R-:W-:Y:S01]  /*18b60*/  VIADD R2, R2, 0x3f ;  /* 0x0000003f02027836 */ /* 0x000fe20000000000 */
[----:B------:R-:W-:Y:S04]  /*18b70*/  BSSY B0, `(.L_x_6019) ;  /* 0x00001af000007945 */ /* 0x000fe80003800000 */
[----:B------:R-:W-:-:S04]  /*18b80*/  SHF.R.S32.HI R3, RZ, 0x1f, R2 ;  /* 0x0000001fff037819 */ /* 0x000fc80000011402 */
[----:B------:R-:W-:Y:S02]  /*18b90*/  LEA.HI R3, R3, R2, RZ, 0x6 ;  /* 0x0000000203037211 */ /* 0x000fe400078f30ff */
[----:B------:R-:W-:Y:S02]  /*18ba0*/  SHF.R.S32.HI R2, RZ, 0x1f, R11 ;  /* 0x0000001fff027819 */ /* 0x000fe4000001140b */
[----:B------:R-:W-:Y:S02]  /*18bb0*/  SHF.R.S32.HI R3, RZ, 0x6, R3 ;  /* 0x00000006ff037819 */ /* 0x000fe40000011403 */
[----:B------:R-:W-:Y:S02]  /*18bc0*/  LEA.HI R2, R2, R11, RZ, 0x6 ;  /* 0x0000000b02027211 */ /* 0x000fe400078f30ff */
[----:B------:R-:W-:Y:S02]  /*18bd0*/  VIMNMX R3, R9, R3, PT ;  /* 0x0000000309037248 */ /* 0x000fe40003fe0100 */
[----:B------:R-:W-:-:S04]  /*18be0*/  SHF.R.S32.HI R2, RZ, 0x6, R2 ;  /* 0x00000006ff027819 */ /* 0x000fc80000011402 */
[----:B------:R-:W-:-:S05]  /*18bf0*/  VIMNMX R2, RZ, R2, !PT ;  /* 0x00000002ff027248 */ /* 0x000fca0007fe0100 */
[--C-:B------:R-:W-:Y:S02]  /*18c00*/  IMAD R2, R2, 0x40, -R10.reuse ;  /* 0x0000004002027824 */ /* 0x100fe400078e0a0a */
[----:B------:R-:W-:-:S03]  /*18c10*/  IMAD R10, R3, 0x40, -R10 ;  /* 0x00000040030a7824 */ /* 0x000fc600078e0a0a */
[----:B------:R-:W-:Y:S02]  /*18c20*/  VIMNMX R4, RZ, R2, !PT ;  /* 0x00000002ff047248 */ /* 0x000fe40007fe0100 */
[----:B------:R-:W-:-:S04]  /*18c30*/  VIMNMX R7, R10, R7, PT ;  /* 0x000000070a077248 */ /* 0x000fc80003fe0100 */
[----:B------:R-:W-:Y:S02]  /*18c40*/  ISETP.GT.AND P0, PT, R7, R4, PT ;  /* 0x000000040700720c */ /* 0x000fe40003f04270 */
[----:B------:R-:W-:-:S11]  /*18c50*/  SHF.R.U32.HI R4, RZ, 0x6, R4 ;  /* 0x00000006ff047819 */ /* 0x000fd60000011604 */
[----:B------:R-:W-:Y:S01]  /*18c60*/  @P0 VIADD R2, R7, 0x3f ;  /* 0x0000003f07020836 */ /* 0x000fe20000000000 */
[----:B------:R-:W-:-:S04]  /*18c70*/  MOV R7, R4 ;  /* 0x0000000400077202 */ /* 0x000fc80000000f00 */
[----:B------:R-:W-:-:S04]  /*18c80*/  @P0 SHF.R.S32.HI R3, RZ, 0x1f, R2 ;  /* 0x0000001fff030819 */ /* 0x000fc80000011402 */
[----:B------:R-:W-:-:S04]  /*18c90*/  @P0 LEA.HI R3, R3, R2, RZ, 0x6 ;  /* 0x0000000203030211 */ /* 0x000fc800078f30ff */
[----:B------:R-:W-:Y:S02]  /*18ca0*/  @P0 SHF.R.S32.HI R7, RZ, 0x6, R3 ;  /* 0x00000006ff070819 */ /* 0x000fe40000011403 */
        /* <DEDUP_REMOVED lines=10> */
.L_x_6185:
[----:B-1----:R-:W-:Y:S02]  /*18d50*/  ISETP.NE.AND P0, PT, R14, RZ, PT ;  /* 0x000000ff0e00720c */ /* 0x002fe40003f05270 */
[----:B------:R-:W-:-:S11]  /*18d60*/  PLOP3.LUT P6, PT, PT, PT, PT, 0x8, 0x0 ;  /* 0x000000000000781c */ /* 0x000fd60003fce170 */
[----:B------:R-:W-:Y:S05]  /*18d70*/  @P0 BRA `(.L_x_6022) ;  /* 0x00000000000c0947 */ /* 0x000fea0003800000 */
[----:B------:R-:W-:-:S03]  /*18d80*/  UMOV UR4, 0xffffffff ;  /* 0xffffffff00047882 */ /* 0x000fc60000000000 */
[----:B------:R-:W-:Y:S05]  /*18d90*/  BRA.DIV UR4, `(.L_x_6023) ;  /* 0x0000007604ac7947 */ /* 0x000fea000b800000 */
[----:B------:R-:W-:-:S13]  /*18da0*/  ELECT P6, URZ, PT ;  /* 0x00000000003f782f */ /* 0x000fda00038c0000 */
.L_x_6022:
[----:B0-----:R-:W2:Y:S01]  /*18db0*/  LDL R2, [R1+0x1c] ;  /* 0x00001c0001027983 */ /* 0x001ea20000100800 */
[----:B------:R-:W-:Y:S01]  /*18dc0*/  BSSY B1, `(.L_x_6024) ;  /* 0x0000008000017945 */ /* 0x000fe20003800000 */
[----:B--2---:R-:W-:-:S05]  /*18dd0*/  VIADD R2, R2, 0x1 ;  /* 0x0000000102027836 */ /* 0x004fca0000000000 */
[----:B------:R-:W-:-:S04]  /*18de0*/  LEA.HI R3, R2, R2, RZ, 0x1 ;  /* 0x0000000202037211 */ /* 0x000fc800078f08ff */
[----:B------:R-:W-:-:S05]  /*18df0*/  LOP3.LUT R3, R3, 0xfffffffe, RZ, 0xc0, !PT ;  /* 0xfffffffe03037812 */ /* 0x000fca00078ec0ff */
[----:B------:R-:W-:-:S05]  /*18e00*/  IMAD.IADD R2, R2, 0x1, -R3 ;  /* 0x0000000102027824 */ /* 0x000fca00078e0a03 */
[----:B------:R-:W-:-:S04]  /*18e10*/  SHF.L.U32 R2, R2, 0x1f, RZ ;  /* 0x0000001f02027819 */ /* 0x000fc800000006ff */
[----:B------:R-:W0:Y:S02]  /*18e20*/  SYNCS.PHASECHK.TRANS64.TRYWAIT P0, [R23+URZ+0x28c20], R2 ;  /* 0x028c2002170075a7 */ /* 0x000e24000800017f */
[----:B0-----:R-:W-:Y:S05]  /*18e30*/  @!P0 BRA `(.L_x_6025) ;  /* 0x0000007400a48947 */ /* 0x001fea0003800000 */
.L_x_6188:
[----:B------:R-:W-:Y:S05]  /*18e40*/  BSYNC B1 ;  /* 0x0000000000017941 */ /* 0x000fea0003800000 */
.L_x_6024:
[----:B------:R-:W-:Y:S04]  /*18e50*/  BSSY B1, `(.L_x_6026) ;  /* 0x00000b7000017945 */ /* 0x000fe80003800000 */
[----:B------:R-:W-:Y:S05]  /*18e60*/  @!P6 BRA `(.L_x_6027) ;  /* 0x0000000800d4e947 */ /* 0x000fea0003800000 */
[----:B------:R-:W-:Y:S01]  /*18e70*/  IMAD R12, R24, 0x8, R23 ;  /* 0x00000008180c7824 */ /* 0x000fe200078e0217 */
[----:B0-----:R-:W-:Y:S01]  /*18e80*/  SHF.L.U32 R2, R28, 0x1f, RZ ;  /* 0x0000001f1c027819 */ /* 0x001fe200000006ff */
[----:B------:R-:W0:Y:S01]  /*18e90*/  S2R R3, SR_TID.X ;  /* 0x0000000000037919 */ /* 0x000e220000002100 */
[----:B------:R-:W-:Y:S02]  /*18ea0*/  BSSY B2, `(.L_x_6028) ;  /* 0x0000005000027945 */ /* 0x000fe40003800000 */
[----:B------:R-:W1:Y:S01]  /*18eb0*/  SYNCS.PHASECHK.TRANS64.TRYWAIT P0, [R12+URZ+0x28ca0], R2 ;  /* 0x028ca0020c0075a7 */ /* 0x000e62000800017f */
[----:B0-----:R-:W-:-:S04]  /*18ec0*/  LOP3.LUT R3, R3, 0x7f, RZ, 0xc0, !PT ;  /* 0x0000007f03037812 */ /* 0x001fc800078ec0ff */
[----:B------:R-:W-:Y:S01]  /*18ed0*/  ISETP.NE.AND P1, PT, R3, RZ, PT ;  /* 0x000000ff0300720c */ /* 0x000fe20003f25270 */
[----:B-1----:R-:W-:-:S12]  /*18ee0*/  @!P0 BRA `(.L_x_6029) ;  /* 0x00000074008c8947 */ /* 0x002fd80003800000 */
.L_x_6189:
[----:B------:R-:W-:Y:S05]  /*18ef0*/  BSYNC B2 ;  /* 0x0000000000027941 */ /* 0x000fea0003800000 */
.L_x_6028:
[----:B------:R-:W-:Y:S04]  /*18f00*/  BSSY B2, `(.L_x_6030) ;  /* 0x0000009000027945 */ /* 0x000fe80003800000 */
[----:B------:R-:W-:Y:S05]  /*18f10*/  @P1 BRA `(.L_x_6031) ;  /* 0x00000000001c1947 */ /* 0x000fea0003800000 */
[----:B------:R-:W1:Y:S01]  /*18f20*/  S2R R10, SR_TID.X ;  /* 0x00000000000a7919 */ /* 0x000e620000002100 */
[----:B------:R-:W-:-:S04]  /*18f30*/  IMAD.MOV.U32 R3, RZ, RZ, 0x2000 ;  /* 0x00002000ff037424 */ /* 0x000fc800078e00ff */
[----:B------:R2:W-:Y:S01]  /*18f40*/  SYNCS.ARRIVE.TRANS64 RZ, [R12+URZ+0x28c90], R3 ;  /* 0x028c90030cff79a7 */ /* 0x0005e2000800003f */
[----:B-1----:R-:W-:-:S04]  /*18f50*/  LOP3.LUT R10, R10, 0x1f, RZ, 0xc0, !PT ;  /* 0x0000001f0a0a7812 */ /* 0x002fc800078ec0ff */
[----:B------:R-:W-:-:S13]  /*18f60*/  ISETP.NE.AND P0, PT, R10, RZ, PT ;  /* 0x000000ff0a00720c */ /* 0x000fda0003f05270 */
[----:B--2---:R-:W-:Y:S05]  /*18f70*/  @!P0 BRA `(.L_x_6031) ;  /* 0x0000000000048947 */ /* 0x004fea0003800000 */
[----:B------:R-:W-:Y:S01]  /*18f80*/  BPT.TRAP 0x1 ;  /* 0x000000040000795c */ /* 0x000fe20000300000 */
.L_x_6031:
[----:B------:R-:W-:Y:S05]  /*18f90*/  BSYNC B2 ;  /* 0x0000000000027941 */ /* 0x000fea0003800000 */
.L_x_6030:
[----:B------:R-:W-:Y:S01]  /*18fa0*/  IMAD.MOV.U32 R11, RZ, RZ, RZ ;  /* 0x000000ffff0b7224 */ /* 0x000fe200078e00ff */
[----:B------:R-:W-:Y:S01]  /*18fb0*/  UIADD3 UR4, UP0, UR40, 0x570, URZ ;  /* 0x0000057028047890 */ /* 0x000fe2000ff1e03f */
[----:B------:R-:W-:Y:S01]  /*18fc0*/  IMAD R10, R7, 0x40, R0 ;  /* 0x00000040070a7824 */ /* 0x000fe200078e0200 */
[----:B------:R-:W-:Y:S01]  /*18fd0*/  PLOP3.LUT P0, PT, PT, PT, PT, 0x80, 0x0 ;  /* 0x000000000000781c */ /* 0x000fe20003f0f070 */
[----:B------:R-:W-:Y:S01]  /*18fe0*/  IMAD R3, R24, 0x2000, R23 ;  /* 0x0000200018037824 */ /* 0x000fe200078e0217 */
[----:B------:R-:W-:Y:S01]  /*18ff0*/  R2UR UR10, R11 ;  /* 0x000000000b0a72ca */ /* 0x000fe200000e0000 */
[----:B------:R-:W-:Y:S01]  /*19000*/  VIADD R10, R10, 0xffffffc0 ;  /* 0xffffffc00a0a7836 */ /* 0x000fe20000000000 */
[----:B------:R-:W-:Y:S01]  /*19010*/  UIADD3.X UR5, URZ, UR41, URZ, UP0, !UPT ;  /* 0x000000293f057290 */ /* 0x000fe200087fe43f */
[----:B------:R-:W-:Y:S01]  /*19020*/  VIADD R3, R3, 0x22400 ;  /* 0x0002240003037836 */ /* 0x000fe20000000000 */
[----:B------:R-:W-:Y:S01]  /*19030*/  UMOV UR6, 0x0 ;  /* 0x0000000000067882 */ /* 0x000fe20000000000 */
[----:B------:R-:W-:Y:S01]  /*19040*/  VIADD R13, R12, 0x28c90 ;  /* 0x00028c900c0d7836 */ /* 0x000fe20000000000 */
[----:B------:R-:W-:-:S09]  /*19050*/  UMOV UR7, 0x12f00000 ;  /* 0x12f0000000077882 */ /* 0x000fd20000000000 */
.L_x_6032:
        /* <DEDUP_REMOVED lines=10> */
[----:B------:R-:W1:Y:S01]  /*19100*/  SYNCS.PHASECHK.TRANS64.TRYWAIT P0, [R12+URZ+0x28cc0], R2 ;  /* 0x028cc0020c0075a7 */ /* 0x000e62000800017f */
[----:B------:R-:W-:Y:S04]  /*19110*/  BSSY B2, `(.L_x_6033) ;  /* 0x0000002000027945 */ /* 0x000fe80003800000 */
[----:B-1----:R-:W-:Y:S05]  /*19120*/  @!P0 BRA `(.L_x_6034) ;  /* 0x0000007400108947 */ /* 0x002fea0003800000 */
.L_x_6190:
[----:B------:R-:W-:Y:S05]  /*19130*/  BSYNC B2 ;  /* 0x0000000000027941 */ /* 0x000fea0003800000 */
.L_x_6033:
        /* <DEDUP_REMOVED lines=11> */
.L_x_6036:
[----:B------:R-:W-:Y:S05]  /*191f0*/  BSYNC B2 ;  /* 0x0000000000027941 */ /* 0x000fea0003800000 */
.L_x_6035:
        /* <DEDUP_REMOVED lines=9> */
.L_x_6037:
        /* <DEDUP_REMOVED lines=15> */
.L_x_6038:
        /* <DEDUP_REMOVED lines=15> */
.L_x_6039:
        /* <DEDUP_REMOVED lines=15> */
.L_x_6040:
        /* <DEDUP_REMOVED lines=15> */
.L_x_6041:
        /* <DEDUP_REMOVED lines=15> */
.L_x_6042:
        /* <DEDUP_REMOVED lines=15> */
.L_x_6043:
        /* <DEDUP_REMOVED lines=15> */
.L_x_6044:
        /* <DEDUP_REMOVED lines=10> */
.L_x_6027:
[----:B------:R-:W-:Y:S05]  /*199c0*/  BSYNC B1 ;  /* 0x0000000000017941 */ /* 0x000fea0003800000 */
.L_x_6026:
[----:B------:R-:W-:Y:S01]  /*199d0*/  VIADD R11, R7, 0xfffffffe ;  /* 0xfffffffe070b7836 */ /* 0x000fe20000000000 */
[----:B------:R-:W-:Y:S01]  /*199e0*/  PLOP3.LUT P0, PT, PT, PT, PT, 0x8, 0x0 ;  /* 0x000000000000781c */ /* 0x000fe20003f0e170 */
[----:B------:R-:W-:-:S03]  /*199f0*/  VIADD R24, R24, 0x1 ;  /* 0x0000000118187836 */ /* 0x000fc60000000000 */
[----:B------:R-:W-:Y:S02]  /*19a00*/  ISETP.GE.AND P2, PT, R11, R4, PT ;  /* 0x000000040b00720c */ /* 0x000fe40003f46270 */
[----:B------:R-:W-:-:S04]  /*19a10*/  ISETP.NE.AND P1, PT, R24, 0x2, PT ;  /* 0x000000021800780c */ /* 0x000fc80003f25270 */
[----:B0-----:R-:W-:Y:S02]  /*19a20*/  SEL R2, RZ, 0x1, P1 ;  /* 0x00000001ff027807 */ /* 0x001fe40000800000 */
[----:B------:R-:W-:Y:S02]  /*19a30*/  SEL R24, R24, RZ, P1 ;  /* 0x000000ff18187207 */ /* 0x000fe40000800000 */
[----:B------:R-:W-:-:S03]  /*19a40*/  LOP3.LUT R28, R28, R2, RZ, 0x3c, !PT ;  /* 0x000000021c1c7212 */ /* 0x000fc600078e3cff */
[----:B------:R-:W-:Y:S05]  /*19a50*/  @!P2 BRA `(.L_x_6020) ;  /* 0x0000000c0000a947 */ /* 0x000fea0003800000 */
.L_x_6064:
[----:B------:R-:W-:Y:S05]  /*19a60*/  YIELD ;  /* 0x0000000000007946 */ /* 0x000fea0003800000 */
[----:B------:R-:W-:Y:S04]  /*19a70*/  BSSY B1, `(.L_x_6045) ;  /* 0x00000b6000017945 */ /* 0x000fe80003800000 */
[----:B------:R-:W-:Y:S05]  /*19a80*/  @!P6 BRA `(.L_x_6046) ;  /* 0x0000000800d0e947 */ /* 0x000fea0003800000 */
[----:B------:R-:W-:Y:S01]  /*19a90*/  IMAD R10, R24, 0x8, R23 ;  /* 0x00000008180a7824 */ /* 0x000fe200078e0217 */
[----:B------:R-:W-:Y:S01]  /*19aa0*/  SHF.L.U32 R2, R28, 0x1f, RZ ;  /* 0x0000001f1c027819 */ /* 0x000fe200000006ff */
[----:B------:R-:W0:Y:S01]  /*19ab0*/  S2R R3, SR_TID.X ;  /* 0x0000000000037919 */ /* 0x000e220000002100 */
[----:B------:R-:W-:Y:S02]  /*19ac0*/  BSSY B2, `(.L_x_6047) ;  /* 0x0000005000027945 */ /* 0x000fe40003800000 */
[----:B------:R-:W1:Y:S01]  /*19ad0*/  SYNCS.PHASECHK.TRANS64.TRYWAIT P1, [R10+URZ+0x28ca0], R2 ;  /* 0x028ca0020a0075a7 */ /* 0x000e62000802017f */
[----:B0-----:R-:W-:-:S04]  /*19ae0*/  LOP3.LUT R3, R3, 0x7f, RZ, 0xc0, !PT ;  /* 0x0000007f03037812 */ /* 0x001fc800078ec0ff */
[----:B------:R-:W-:Y:S01]  /*19af0*/  ISETP.NE.AND P2, PT, R3, RZ, PT ;  /* 0x000000ff0300720c */ /* 0x000fe20003f45270 */
[----:B-1----:R-:W-:-:S12]  /*19b00*/  @!P1 BRA `(.L_x_6048) ;  /* 0x0000006800ac9947 */ /* 0x002fd80003800000 */
.L_x_6191:
[----:B------:R-:W-:Y:S05]  /*19b10*/  BSYNC B2 ;  /* 0x0000000000027941 */ /* 0x000fea0003800000 */
.L_x_6047:
        /* <DEDUP_REMOVED lines=9> */
.L_x_6050:
[----:B------:R-:W-:Y:S05]  /*19bb0*/  BSYNC B2 ;  /* 0x0000000000027941 */ /* 0x000fea0003800000 */
.L_x_6049:
[----:B------:R-:W-:Y:S01]  /*19bc0*/  IMAD.MOV.U32 R7, RZ, RZ, RZ ;  /* 0x000000ffff077224 */ /* 0x000fe200078e00ff */
[----:B------:R-:W-:Y:S01]  /*19bd0*/  UIADD3 UR4, UP0, UR40, 0x570, URZ ;  /* 0x0000057028047890 */ /* 0x000fe2000ff1e03f */
[----:B------:R-:W-:Y:S01]  /*19be0*/  IMAD R3, R24, 0x2000, R23 ;  /* 0x0000200018037824 */ /* 0x000fe200078e0217 */
        /* <DEDUP_REMOVED lines=8> */
.L_x_6051:
        /* <DEDUP_REMOVED lines=13> */
.L_x_6192:
[----:B------:R-:W-:Y:S05]  /*19d40*/  BSYNC B2 ;  /* 0x0000000000027941 */ /* 0x000fea0003800000 */
.L_x_6052:
        /* <DEDUP_REMOVED lines=11> */
.L_x_6055:
[----:B------:R-:W-:Y:S05]  /*19e00*/  BSYNC B2 ;  /* 0x0000000000027941 */ /* 0x000fea0003800000 */
.L_x_6054:
[----:B------:R-:W-:Y:S01]  /*19e10*/  R2UR UR6, R2 ;  /* 0x00000000020672ca */ /* 0x000fe200000e0000 */
[----:B------:R-:W-:Y:S01]  /*19e20*/  UIADD3 UR4, UP0, UR40, 0x670, URZ ;  /* 0x0000067028047890 */ /* 0x000fe2000ff1e03f */
[----:B------:R-:W-:Y:S01]  /*19e30*/  R2UR UR7, R3 ;  /* 0x00000000030772ca */ /* 0x000fe200000e0000 */
[----:B------:R-:W-:Y:S01]  /*19e40*/  VIADD R10, R10, 0x28cb0 ;  /* 0x00028cb00a0a7836 */ /* 0x000fe20000000000 */
[----:B------:R-:W-:Y:S01]  /*19e50*/  R2UR UR10, R7 ;  /* 0x00000000070a72ca */ /* 0x000fe200000e0000 */
[----:B------:R-:W-:Y:S01]  /*19e60*/  IMAD R7, R24, 0x10000, R23 ;  /* 0x0001000018077824 */ /* 0x000fe200078e0217 */
[----:B------:R-:W-:Y:S01]  /*19e70*/  PLOP3.LUT P1, PT, PT, PT, PT, 0x80, 0x0 ;  /* 0x000000000000781c */ /* 0x000fe20003f2f070 */
[----:B------:R-:W-:Y:S02]  /*19e80*/  UIADD3.X UR5, URZ, UR41, URZ, UP0, !UPT ;  /* 0x000000293f057290 */ /* 0x000fe400087fe43f */
[----:B------:R-:W-:-:S10]  /*19e90*/  VIADD R13, R7, 0x400 ;  /* 0x00000400070d7836 */ /* 0x000fd40000000000 */
.L_x_6056:
        /* <DEDUP_REMOVED lines=15> */
.L_x_6057:
        /* <DEDUP_REMOVED lines=15> */
.L_x_6058:
        /* <DEDUP_REMOVED lines=15> */
.L_x_6059:
        /* <DEDUP_REMOVED lines=15> */
.L_x_6060:
        /* <DEDUP_REMOVED lines=15> */
.L_x_6061:
        /* <DEDUP_REMOVED lines=15> */
.L_x_6062:
        /* <DEDUP_REMOVED lines=15> */
.L_x_6063:
        /* <DEDUP_REMOVED lines=10> */
.L_x_6046:
[----:B------:R-:W-:Y:S05]  /*1a5d0*/  BSYNC B1 ;  /* 0x0000000000017941 */ /* 0x000fea0003800000 */
.L_x_6045:
        /* <DEDUP_REMOVED lines=8> */
.L_x_6020:
[----:B------:R-:W-:Y:S05]  /*1a660*/  BSYNC B0 ;  /* 0x0000000000007941 */ /* 0x000fea0003800000 */
.L_x_6019:
[----:B------:R-:W0:Y:S01]  /*1a670*/  LDC R0, c[0x0][0x448] ;  /* 0x00011200ff007b82 */ /* 0x000e220000000800 */
[----:B------:R-:W-:Y:S01]  /*1a680*/  VIADD R3, R32, 0x3f ;  /* 0x0000003f20037836 */ /* 0x000fe20000000000 */
[----:B------:R-:W-:Y:S06]  /*1a690*/  @!P0 WARPSYNC.ALL ;  /* 0x0000000000008948 */ /* 0x000fec0003800000 */
[----:B------:R-:W-:Y:S01]  /*1a6a0*/  @!P0 BAR.SYNC.DEFER_BLOCKING 0xc, 0x180 ;  /* 0x0306000000008b1d */ /* 0x000fe20000010000 */
[----:B0-----:R-:W-:-:S13]  /*1a6b0*/  ISETP.NE.AND P1, PT, R0, 0x1, PT ;  /* 0x000000010000780c */ /* 0x001fda0003f25270 */
[----:B------:R-:W0:Y:S08]  /*1a6c0*/  @P1 LDC R2, c[0x0][0x44c] ;  /* 0x00011300ff021b82 */ /* 0x000e300000000800 */
[----:B------:R-:W1:Y:S01]  /*1a6d0*/  @P1 LDC R0, c[0x0][0x450] ;  /* 0x00011400ff001b82 */ /* 0x000e620000000800 */
[----:B0-----:R-:W-:-:S05]  /*1a6e0*/  @P1 IMAD.HI.U32 R5, R3, R2, RZ ;  /* 0x0000000203051227 */ /* 0x001fca00078e00ff */
[----:B-1----:R-:W-:-:S05]  /*1a6f0*/  @P1 SHF.R.U32.HI R3, RZ, R0, R5 ;  /* 0x00000000ff031219 */ /* 0x002fca0000011605 */
[----:B------:R-:W-:Y:S02]  /*1a700*/  IMAD.IADD R6, R6, 0x1, R3 ;  /* 0x0000000106067824 */ /* 0x000fe400078e0203 */
[----:B------:R-:W0:Y:S02]  /*1a710*/  LDC.64 R2, c[0x0][0x9e0] ;  /* 0x00027800ff027b82 */ /* 0x000e240000000a00 */
        /* <DEDUP_REMOVED lines=14> */
.L_x_6067:
[----:B------:R-:W-:-:S13]  /*1a800*/  ISETP.NE.AND P0, PT, R3, 0x1, PT ;  /* 0x000000010300780c */ /* 0x000fda0003f05270 */
[----:B------:R-:W0:Y:S02]  /*1a810*/  @P0 LDC.64 R4, c[0x0][0x9e8] ;  /* 0x00027a00ff040b82 */ /* 0x000e240000000a00 */
[----:B0-----:R-:W-:-:S05]  /*1a820*/  @P0 IMAD.HI.U32 R4, R0, R4, RZ ;  /* 0x0000000400040227 */ /* 0x001fca00078e00ff */
[----:B------:R-:W-:-:S07]  /*1a830*/  @P0 SHF.R.U32.HI R0, RZ, R5, R4 ;  /* 0x00000005ff000219 */ /* 0x000fce0000011604 */
.L_x_6068:
[----:B------:R-:W-:Y:S05]  /*1a840*/  BSYNC B0 ;  /* 0x0000000000007941 */ /* 0x000fea0003800000 */
.L_x_6066:
[----:B------:R-:W-:-:S05]  /*1a850*/  IMAD R5, R0, R3, R3 ;  /* 0x0000000300057224 */ /* 0x000fca00078e0203 */
[----:B------:R-:W-:-:S07]  /*1a860*/  VIMNMX R2, R2, R5, PT ;  /* 0x0000000502027248 */ /* 0x000fce0003fe0100 */
.L_x_6065:
[----:B------:R-:W-:Y:S01]  /*1a870*/  VIADD R2, R2, 0x3f ;  /* 0x0000003f02027836 */ /* 0x000fe20000000000 */
[----:B------:R-:W0:Y:S01]  /*1a880*/  @P1 LDC R7, c[0x0][0x450] ;  /* 0x00011400ff071b82 */ /* 0x000e220000000800 */
[----:B------:R-:W-:-:S03]  /*1a890*/  ULDC UR4, c[0x0][0x9dc] ;  /* 0x0002770000047ab9 */ /* 0x000fc60000000800 */
[----:B------:R-:W-:-:S04]  /*1a8a0*/  SHF.R.S32.HI R5, RZ, 0x1f, R2 ;  /* 0x0000001fff057819 */ /* 0x000fc80000011402 */
[----:B------:R-:W-:-:S04]  /*1a8b0*/  LEA.HI R5, R5, R2, RZ, 0x6 ;  /* 0x0000000205057211 */ /* 0x000fc800078f30ff */
[----:B------:R-:W-:Y:S02]  /*1a8c0*/  SHF.R.S32.HI R0, RZ, 0x6, R5 ;  /* 0x00000006ff007819 */ /* 0x000fe40000011405 */
[----:B------:R-:W1:Y:S02]  /*1a8d0*/  @P1 LDC R5, c[0x0][0x44c] ;  /* 0x00011300ff051b82 */ /* 0x000e640000000800 */
[----:B------:R-:W-:-:S05]  /*1a8e0*/  VIMNMX R29, R9, R0, PT ;  /* 0x00000000091d7248 */ /* 0x000fca0003fe0100 */
[----:B------:R2:W-:Y:S01]  /*1a8f0*/  STL [R1+0x18], R29 ;  /* 0x0000181d01007387 */ /* 0x0005e20000100800 */
[----:B-1----:R-:W-:-:S04]  /*1a900*/  @P1 IMAD.HI.U32 R0, R32, R5, RZ ;  /* 0x0000000520001227 */ /* 0x002fc800078e00ff */
[----:B------:R-:W-:Y:S01]  /*1a910*/  IMAD.MOV.U32 R5, RZ, RZ, R32 ;  /* 0x000000ffff057224 */ /* 0x000fe200078e0020 */
[----:B0-----:R-:W-:-:S05]  /*1a920*/  @P1 SHF.R.U32.HI R5, RZ, R7, R0 ;  /* 0x00000007ff051219 */ /* 0x001fca0000011600 */
[----:B------:R-:W-:-:S04]  /*1a930*/  IMAD.IADD R2, R8, 0x1, R5 ;  /* 0x0000000108027824 */ /* 0x000fc800078e0205 */
[----:B------:R-:W-:Y:S01]  /*1a940*/  VIADD R0, R2, -UR4 ;  /* 0x8000000402007c36 */ /* 0x000fe20008000000 */
[----:B--2---:R-:W-:Y:S06]  /*1a950*/  @!P2 BRA `(.L_x_6069) ;  /* 0x000000000044a947 */ /* 0x004fec0003800000 */
        /* <DEDUP_REMOVED lines=10> */
.L_x_6071:
[----:B------:R-:W-:-:S13]  /*1aa00*/  ISETP.NE.AND P0, PT, R3, 0x1, PT ;  /* 0x000000010300780c */ /* 0x000fda0003f05270 */
[----:B------:R-:W0:Y:S02]  /*1aa10*/  @P0 LDC.64 R4, c[0x0][0x9e8] ;  /* 0x00027a00ff040b82 */ /* 0x000e240000000a00 */
[----:B0-----:R-:W-:-:S05]  /*1aa20*/  @P0 IMAD.HI.U32 R4, R2, R4, RZ ;  /* 0x0000000402040227 */ /* 0x001fca00078e00ff */
[----:B------:R-:W-:-:S07]  /*1aa30*/  @P0 SHF.R.U32.HI R2, RZ, R5, R4 ;  /* 0x00000005ff020219 */ /* 0x000fce0000011604 */
.L_x_6072:
[----:B------:R-:W-:Y:S05]  /*1aa40*/  BSYNC B0 ;  /* 0x0000000000007941 */ /* 0x000fea0003800000 */
.L_x_6070:
[----:B------:R-:W-:-:S05]  /*1aa50*/  IMAD R3, R2, R3, RZ ;  /* 0x0000000302037224 */ /* 0x000fca00078e02ff */
[----:B------:R-:W-:-:S07]  /*1aa60*/  VIMNMX R0, R0, R3, !PT ;  /* 0x0000000300007248 */ /* 0x000fce0007fe0100 */
.L_x_6069:
[----:B------:R-:W-:Y:S01]  /*1aa70*/  SHF.R.S32.HI R3, RZ, 0x1f, R0 ;  /* 0x0000001fff037819 */ /* 0x000fe20000011400 */
[----:B------:R-:W-:Y:S03]  /*1aa80*/  BSSY B7, `(.L_x_6073) ;  /* 0x000037c000077945 */ /* 0x000fe60003800000 */
[----:B------:R-:W-:-:S04]  /*1aa90*/  LEA.HI R3, R3, R0, RZ, 0x6 ;  /* 0x0000000003037211 */ /* 0x000fc800078f30ff */
[----:B------:R-:W-:-:S04]  /*1aaa0*/  SHF.R.S32.HI R3, RZ, 0x6, R3 ;  /* 0x00000006ff037819 */ /* 0x000fc80000011403 */
[----:B------:R-:W-:-:S04]  /*1aab0*/  VIMNMX R34, RZ, R3, !PT ;  /* 0x00000003ff227248 */ /* 0x000fc80007fe0100 */
[----:B------:R-:W-:-:S13]  /*1aac0*/  ISETP.GT.AND P0, PT, R29, R34, PT ;  /* 0x000000221d00720c */ /* 0x000fda0003f04270 */
        /* <DEDUP_REMOVED lines=16> */
[----:B0-----:R-:W-:Y:S01]  /*1abd0*/  IADD3 R16, R0, UR37, R7 ;  /* 0x0000002500107c10 */ /* 0x001fe2000fffe007 */
[----:B------:R-:W-:Y:S06]  /*1abe0*/  BRA `(.L_x_6075) ;  /* 0x0000003400947947 */ /* 0x000fec0003800000 */
.L_x_6074:
        /* <DEDUP_REMOVED lines=20> */
.L_x_6077:
[----:B------:R-:W-:Y:S05]  /*1ad30*/  BSYNC B6 ;  /* 0x0000000000067941 */ /* 0x000fea0003800000 */
.L_x_6076:
        /* <DEDUP_REMOVED lines=10> */
[----:B------:R-:W-:Y:S01]  /*1ade0*/  MOV R12, 0x1 ;  /* 0x00000001000c7802 */ /* 0x000fe20000000f00 */
[----:B------:R-:W-:Y:S02]  /*1adf0*/  IMAD.U32 R5, RZ, RZ, UR7 ;  /* 0x00000007ff057e24 */ /* 0x000fe4000f8e00ff */
[----:B------:R-:W-:Y:S02]  /*1ae00*/  IMAD.U32 R6, RZ, RZ, UR8 ;  /* 0x00000008ff067e24 */ /* 0x000fe4000f8e00ff */
[----:B------:R-:W-:-:S02]  /*1ae10*/  IMAD.U32 R7, RZ, RZ, UR9 ;  /* 0x00000009ff077e24 */ /* 0x000fc4000f8e00ff */
[----:B------:R-:W-:Y:S02]  /*1ae20*/  IMAD.U32 R10, RZ, RZ, UR4 ;  /* 0x00000004ff0a7e24 */ /* 0x000fe4000f8e00ff */
[----:B------:R-:W-:Y:S02]  /*1ae30*/  IMAD.U32 R11, RZ, RZ, UR5 ;  /* 0x00000005ff0b7e24 */ /* 0x000fe4000f8e00ff */
[----:B------:R-:W-:Y:S02]  /*1ae40*/  IMAD.MOV.U32 R8, RZ, RZ, 0x70 ;  /* 0x00000070ff087424 */ /* 0x000fe400078e00ff */
[----:B0-----:R-:W-:-:S07]  /*1ae50*/  IMAD.MOV.U32 R13, RZ, RZ, RZ ;  /* 0x000000ffff0d7224 */ /* 0x001fce00078e00ff */
[----:B------:R-:W-:-:S07]  /*1ae60*/  LEPC R20, `(.L_x_6080) ;  /* 0x000000001014794e */ /* 0x000fce0000000000 */
[----:B-1----:R-:W-:Y:S05]  /*1ae70*/  CALL.ABS.NOINC R2 ;  /* 0x0000000002007343 */ /* 0x002fea0003c00000 */
.L_x_6080:
        /* <DEDUP_REMOVED lines=15> */
.L_x_6079:
[----:B------:R-:W-:Y:S05]  /*1af70*/  BSYNC B6 ;  /* 0x0000000000067941 */ /* 0x000fea0003800000 */
.L_x_6078:
[----:B------:R-:W-:Y:S01]  /*1af80*/  ULDC.64 UR4, c[0x0][0x9f8] ;  /* 0x00027e0000047ab9 */ /* 0x000fe20000000a00 */
[----:B------:R-:W-:Y:S01]  /*1af90*/  IMAD.MOV.U32 R30, RZ, RZ, R19 ;  /* 0x000000ffff1e7224 */ /* 0x000fe200078e0013 */
[----:B------:R-:W-:Y:S01]  /*1afa0*/  ISETP.NE.U32.AND P0, PT, RZ, UR4, PT ;  /* 0x00000004ff007c0c */ /* 0x000fe2000bf05070 */
[----:B------:R-:W0:Y:S01]  /*1afb0*/  S2R R20, SR_TID.X ;  /* 0x0000000000147919 */ /* 0x000e220000002100 */
[----:B------:R-:W1:Y:S01]  /*1afc0*/  LDC R11, c[0x0][0x430] ;  /* 0x00010c00ff0b7b82 */ /* 0x000e620000000800 */
[----:B------:R-:W-:Y:S01]  /*1afd0*/  ULDC UR4, c[0x0][0x320] ;  /* 0x0000c80000047ab9 */ /* 0x000fe20000000800 */
[----:B------:R-:W-:-:S13]  /*1afe0*/  ISETP.NE.AND.EX P0, PT, RZ, UR5, PT, P0 ;  /* 0x00000005ff007c0c */ /* 0x000fda000bf05300 */
[----:B------:R-:W2:Y:S01]  /*1aff0*/  @P0 LDC.64 R2, c[0x0][0x9f8] ;  /* 0x00027e00ff020b82 */ /* 0x000ea20000000a00 */
[----:B0-----:R-:W-:Y:S01]  /*1b000*/  LOP3.LUT R20, R20, 0x7f, RZ, 0xc0, !PT ;  /* 0x0000007f14147812 */ /* 0x001fe200078ec0ff */
[----:B--2---:R-:W-:-:S05]  /*1b010*/  @P0 IMAD.WIDE R2, R19, 0x4, R2 ;  /* 0x0000000413020825 */ /* 0x004fca00078e0202 */
[----:B------:R0:W2:Y:S01]  /*1b020*/  @P0 LDG.E R30, desc[UR42][R2.64] ;  /* 0x0000002a021e0981 */ /* 0x0000a2000c1e1900 */
[----:B------:R-:W-:Y:S01]  /*1b030*/  SHF.R.U32.HI R21, RZ, 0x3, R20 ;  /* 0x00000003ff157819 */ /* 0x000fe20000011614 */
[----:B------:R-:W-:Y:S01]  /*1b040*/  IMAD.MOV.U32 R37, RZ, RZ, RZ ;  /* 0x000000ffff257224 */ /* 0x000fe200078e00ff */
[----:B-1----:R-:W-:Y:S01]  /*1b050*/  ISETP.NE.AND P1, PT, R11, 0x1, PT ;  /* 0x000000010b00780c */ /* 0x002fe20003f25270 */
[----:B------:R-:W1:Y:S01]  /*1b060*/  S2R R20, SR_TID.X ;  /* 0x0000000000147919 */ /* 0x000e620000002100 */
[----:B------:R-:W-:Y:S02]  /*1b070*/  LEA R0, R29, 0xffffffc0, 0x6 ;  /* 0xffffffc01d007811 */ /* 0x000fe400078e30ff */
[----:B------:R-:W-:Y:S01]  /*1b080*/  LOP3.LUT R22, R22, 0xffffffbf, RZ, 0xc0, !PT ;  /* 0xffffffbf16167812 */ /* 0x000fe200078ec0ff */
[----:B------:R-:W3:Y:S08]  /*1b090*/  S2R R12, SR_TID.X ;  /* 0x00000000000c7919 */ /* 0x000ef00000002100 */
[----:B0-----:R-:W0:Y:S08]  /*1b0a0*/  @P1 LDC R3, c[0x0][0x434] ;  /* 0x00010d00ff031b82 */ /* 0x001e300000000800 */
[----:B------:R-:W4:Y:S01]  /*1b0b0*/  @P1 LDC R2, c[0x0][0x438] ;  /* 0x00010e00ff021b82 */ /* 0x000f220000000800 */
[----:B-1----:R-:W-:-:S02]  /*1b0c0*/  IMAD.SHL.U32 R20, R20, 0x10, RZ ;  /* 0x0000001014147824 */ /* 0x002fc400078e00ff */
[----:B---3--:R-:W-:-:S03]  /*1b0d0*/  IMAD.SHL.U32 R12, R12, 0x8, RZ ;  /* 0x000000080c0c7824 */ /* 0x008fc600078e00ff */
[----:B------:R-:W-:Y:S02]  /*1b0e0*/  LOP3.LUT R20, R21, 0x70, R20, 0xf8, !PT ;  /* 0x0000007015147812 */ /* 0x000fe400078ef814 */
[----:B------:R-:W1:Y:S01]  /*1b0f0*/  S2R R21, SR_TID.X ;  /* 0x0000000000157919 */ /* 0x000e620000002100 */
[----:B------:R-:W-:Y:S02]  /*1b100*/  LOP3.LUT R12, R12, 0x38, RZ, 0xc0, !PT ;  /* 0x000000380c0c7812 */ /* 0x000fe400078ec0ff */
[----:B------:R-:W-:-:S04]  /*1b110*/  IMAD.IADD R4, R20, 0x1, R0 ;  /* 0x0000000114047824 */ /* 0x000fc800078e0200 */
[C---:B------:R-:W-:Y:S01]  /*1b120*/  IMAD.IADD R9, R4.reuse, 0x1, R33 ;  /* 0x0000000104097824 */ /* 0x040fe200078e0221 */
[----:B------:R-:W-:-:S03]  /*1b130*/  ISETP.GE.AND P0, PT, R4, R17, PT ;  /* 0x000000110400720c */ /* 0x000fc60003f06270 */
[----:B0-----:R-:W-:Y:S01]  /*1b140*/  @P1 IMAD.HI.U32 R3, R9, R3, RZ ;  /* 0x0000000309031227 */ /* 0x001fe200078e00ff */
[----:B------:R-:W-:-:S03]  /*1b150*/  ISETP.GT.U32.OR P0, PT, R20, 0x3f, P0 ;  /* 0x0000003f1400780c */ /* 0x000fc60000704470 */
[----:B------:R-:W-:Y:S01]  /*1b160*/  IMAD.MOV.U32 R8, RZ, RZ, R9 ;  /* 0x000000ffff087224 */ /* 0x000fe200078e0009 */
[----:B----4-:R-:W-:Y:S02]  /*1b170*/  @P1 SHF.R.U32.HI R8, RZ, R2, R3 ;  /* 0x00000002ff081219 */ /* 0x010fe40000011603 */
[----:B------:R-:W-:-:S04]  /*1b180*/  ISETP.GE.AND P1, PT, R12, UR4, PT ;  /* 0x000000040c007c0c */ /* 0x000fc8000bf26270 */
[----:B------:R-:W-:-:S03]  /*1b190*/  SEL R4, RZ, 0x1, P1 ;  /* 0x00000001ff047807 */ /* 0x000fc60000800000 */
[----:B------:R-:W0:Y:S01]  /*1b1a0*/  @!P0 LDC.64 R2, c[0x0][0x428] ;  /* 0x00010a00ff028b82 */ /* 0x000e220000000a00 */
[----:B-1----:R-:W-:-:S04]  /*1b1b0*/  SHF.L.U32 R21, R21, 0x3, RZ ;  /* 0x0000000315157819 */ /* 0x002fc800000006ff */
[----:B------:R-:W-:-:S04]  /*1b1c0*/  LOP3.LUT R21, R21, 0x38, RZ, 0xc0, !PT ;  /* 0x0000003815157812 */ /* 0x000fc800078ec0ff */
[----:B------:R-:W-:-:S04]  /*1b1d0*/  LOP3.LUT R21, R21, 0x40, RZ, 0xfc, !PT ;  /* 0x0000004015157812 */ /* 0x000fc800078efcff */
[----:B------:R-:W-:Y:S02]  /*1b1e0*/  ISETP.GE.AND P2, PT, R21, UR4, PT ;  /* 0x0000000415007c0c */ /* 0x000fe4000bf46270 */
[----:B------:R-:W1:Y:S02]  /*1b1f0*/  S2R R21, SR_TID.X ;  /* 0x0000000000157919 */ /* 0x000e640000002100 */
[----:B------:R-:W-:-:S05]  /*1b200*/  SEL R10, RZ, 0xffffffff, P2 ;  /* 0xffffffffff0a7807 */ /* 0x000fca0001000000 */
[----:B------:R-:W-:-:S04]  /*1b210*/  IMAD.SHL.U32 R10, R10, 0x2, RZ ;  /* 0x000000020a0a7824 */ /* 0x000fc800078e00ff */
[----:B------:R-:W-:Y:S02]  /*1b220*/  @P2 LOP3.LUT R22, R22, 0x40, RZ, 0xfc, !PT ;  /* 0x0000004016162812 */ /* 0x000fe400078efcff */
[----:B------:R-:W-:Y:S02]  /*1b230*/  LOP3.LUT R10, R10, 0x2, R4, 0xe2, !PT ;  /* 0x000000020a0a7812 */ /* 0x000fe400078ee204 */
[----:B------:R-:W-:Y:S01]  /*1b240*/  LOP3.LUT R22, R22, 0xffffff7f, RZ, 0xc0, !PT ;  /* 0xffffff7f16167812 */ /* 0x000fe200078ec0ff */
[----:B------:R-:W3:Y:S03]  /*1b250*/  @!P0 LDC.64 R4, c[0x0][0x418] ;  /* 0x00010600ff048b82 */ /* 0x000ee60000000a00 */
[----:B------:R-:W-:-:S04]  /*1b260*/  @P1 LOP3.LUT R22, R22, 0x80, RZ, 0xfc, !PT ;  /* 0x0000008016161812 */ /* 0x000fc800078efcff */
[----:B------:R-:W-:Y:S01]  /*1b270*/  LOP3.LUT R22, R22, 0xffffffdf, RZ, 0xc0, !PT ;  /* 0xffffffdf16167812 */ /* 0x000fe200078ec0ff */
[----:B-1----:R-:W-:-:S05]  /*1b280*/  IMAD.SHL.U32 R21, R21, 0x8, RZ ;  /* 0x0000000815157824 */ /* 0x002fca00078e00ff */
[----:B------:R-:W-:-:S04]  /*1b290*/  LOP3.LUT R21, R21, 0x38, RZ, 0xc0, !PT ;  /* 0x0000003815157812 */ /* 0x000fc800078ec0ff */
[C---:B------:R-:W-:Y:S02]  /*1b2a0*/  LOP3.LUT R27, R21.reuse, 0x80, RZ, 0xfc, !PT ;  /* 0x00000080151b7812 */ /* 0x040fe400078efcff */
[----:B------:R-:W-:Y:S02]  /*1b2b0*/  LOP3.LUT R21, R21, 0xc0, RZ, 0xfc, !PT ;  /* 0x000000c015157812 */ /* 0x000fe400078efcff */
[----:B------:R-:W-:Y:S02]  /*1b2c0*/  ISETP.GE.AND P2, PT, R27, UR4, PT ;  /* 0x000000041b007c0c */ /* 0x000fe4000bf46270 */
[----:B------:R-:W1:Y:S01]  /*1b2d0*/  S2R R27, SR_TID.X ;  /* 0x00000000001b7919 */ /* 0x000e620000002100 */
[----:B------:R-:W-:Y:S02]  /*1b2e0*/  ISETP.GE.AND P1, PT, R21, UR4, PT ;  /* 0x0000000415007c0c */ /* 0x000fe4000bf26270 */
[----:B------:R-:W-:Y:S01]  /*1b2f0*/  SEL R6, RZ, 0x4, P2 ;  /* 0x00000004ff067807 */ /* 0x000fe20001000000 */
[----:B------:R-:W4:Y:S01]  /*1b300*/  S2R R21, SR_TID.X ;  /* 0x0000000000157919 */ /* 0x000f220000002100 */
[----:B------:R-:W-:-:S04]  /*1b310*/  SEL R7, RZ, 0x8, P1 ;  /* 0x00000008ff077807 */ /* 0x000fc80000800000 */
[----:B------:R-:W-:Y:S01]  /*1b320*/  LOP3.LUT R10, R7, R10, R6, 0xfe, !PT ;  /* 0x0000000a070a7212 */ /* 0x000fe200078efe06 */
[--C-:B------:R-:W-:Y:S01]  /*1b330*/  @!P0 IMAD.MOV.U32 R6, RZ, RZ, R8.reuse ;  /* 0x000000ffff068224 */ /* 0x100fe200078e0008 */
[----:B------:R-:W-:Y:S02]  /*1b340*/  @!P0 SHF.R.S32.HI R7, RZ, 0x1f, R8 ;  /* 0x0000001fff078819 */ /* 0x000fe40000011408 */
[----:B------:R-:W-:-:S04]  /*1b350*/  @P2 LOP3.LUT R22, R22, 0x20, RZ, 0xfc, !PT ;  /* 0x0000002016162812 */ /* 0x000fc800078efcff */
[----:B------:R-:W-:-:S04]  /*1b360*/  LOP3.LUT R22, R22, 0xffffffef, RZ, 0xc0, !PT ;  /* 0xffffffef16167812 */ /* 0x000fc800078ec0ff */
[----:B------:R-:W-:Y:S01]  /*1b370*/  @P1 LOP3.LUT R22, R22, 0x10, RZ, 0xfc, !PT ;  /* 0x0000001016161812 */ /* 0x000fe200078efcff */
[----:B-1----:R-:W-:Y:S02]  /*1b380*/  IMAD.SHL.U32 R27, R27, 0x8, RZ ;  /* 0x000000081b1b7824 */ /* 0x002fe400078e00ff */
[----:B----4-:R-:W-:-:S03]  /*1b390*/  IMAD.SHL.U32 R21, R21, 0x8, RZ ;  /* 0x0000000815157824 */ /* 0x010fc600078e00ff */
[----:B------:R-:W-:-:S04]  /*1b3a0*/  LOP3.LUT R27, R27, 0x38, RZ, 0xc0, !PT ;  /* 0x000000381b1b7812 */ /* 0x000fc800078ec0ff */
[----:B------:R-:W-:Y:S02]  /*1b3b0*/  LOP3.LUT R13, R27, 0x180, RZ, 0xfc, !PT ;  /* 0x000001801b0d7812 */ /* 0x000fe400078efcff */
[----:B------:R-:W-:-:S04]  /*1b3c0*/  LOP3.LUT R21, R21, 0x38, RZ, 0xc0, !PT ;  /* 0x0000003815157812 */ /* 0x000fc800078ec0ff */
[----:B------:R-:W-:-:S04]  /*1b3d0*/  LOP3.LUT R14, R21, 0x100, RZ, 0xfc, !PT ;  /* 0x00000100150e7812 */ /* 0x000fc800078efcff */
[----:B------:R-:W-:Y:S02]  /*1b3e0*/  ISETP.GE.AND P3, PT, R14, UR4, PT ;  /* 0x000000040e007c0c */ /* 0x000fe4000bf66270 */
[----:B------:R-:W-:Y:S02]  /*1b3f0*/  LOP3.LUT R15, R21, 0x1c0, RZ, 0xfc, !PT ;  /* 0x000001c0150f7812 */ /* 0x000fe400078efcff */
[----:B------:R-:W-:-:S09]  /*1b400*/  LOP3.LUT R22, R22, 0xfffffff7, RZ, 0xc0, !PT ;  /* 0xfffffff716167812 */ /* 0x000fd200078ec0ff */
[----:B------:R-:W-:-:S04]  /*1b410*/  @P3 LOP3.LUT R22, R22, 0x8, RZ, 0xfc, !PT ;  /* 0x0000000816163812 */ /* 0x000fc800078efcff */
[----:B------:R-:W-:Y:S01]  /*1b420*/  LOP3.LUT R22, R22, 0xfffffffb, RZ, 0xc0, !PT ;  /* 0xfffffffb16167812 */ /* 0x000fe200078ec0ff */
[----:B------:R-:W-:Y:S01]  /*1b430*/  UMOV UR5, 0xffffffff ;  /* 0xffffffff00057882 */ /* 0x000fe20000000000 */
[----:B--2---:R-:W-:Y:S01]  /*1b440*/  SHF.R.S32.HI R35, RZ, 0x1f, R30 ;  /* 0x0000001fff237819 */ /* 0x004fe2000001141e */
[----:B0-----:R-:W-:-:S04]  /*1b450*/  @!P0 IMAD.WIDE.U32 R6, R30, R2, R6 ;  /* 0x000000021e068225 */ /* 0x001fc800078e0006 */
[----:B------:R-:W-:Y:S01]  /*1b460*/  @!P0 IMAD R2, R35, R2, RZ ;  /* 0x0000000223028224 */ /* 0x000fe200078e02ff */
[----:B---3--:R-:W-:-:S03]  /*1b470*/  @!P0 LEA R4, P1, R6, R4, 0x2 ;  /* 0x0000000406048211 */ /* 0x008fc600078210ff */
[----:B------:R-:W-:-:S04]  /*1b480*/  @!P0 IMAD R3, R30, R3, R2 ;  /* 0x000000031e038224 */ /* 0x000fc800078e0202 */
[----:B------:R-:W-:-:S05]  /*1b490*/  @!P0 IMAD.IADD R3, R7, 0x1, R3 ;  /* 0x0000000107038824 */ /* 0x000fca00078e0203 */
[----:B------:R-:W-:-:S05]  /*1b4a0*/  @!P0 LEA.HI.X R5, R6, R5, R3, 0x2, P1 ;  /* 0x0000000506058211 */ /* 0x000fca00008f1403 */
[----:B------:R0:W5:Y:S01]  /*1b4b0*/  @!P0 LDG.E R37, desc[UR42][R4.64] ;  /* 0x0000002a04258981 */ /* 0x000162000c1e1900 */
[----:B------:R-:W-:Y:S02]  /*1b4c0*/  ISETP.GE.AND P0, PT, R13, UR4, PT ;  /* 0x000000040d007c0c */ /* 0x000fe4000bf06270 */
[----:B------:R-:W-:Y:S02]  /*1b4d0*/  LOP3.LUT R13, R21, 0x140, RZ, 0xfc, !PT ;  /* 0x00000140150d7812 */ /* 0x000fe400078efcff */
[----:B------:R-:W-:Y:S02]  /*1b4e0*/  SEL R3, RZ, 0x40, P0 ;  /* 0x00000040ff037807 */ /* 0x000fe40000000000 */
[----:B------:R-:W-:Y:S02]  /*1b4f0*/  ISETP.GE.AND P2, PT, R13, UR4, PT ;  /* 0x000000040d007c0c */ /* 0x000fe4000bf46270 */
[----:B------:R-:W-:Y:S01]  /*1b500*/  ISETP.GE.AND P0, PT, R15, UR4, PT ;  /* 0x000000040f007c0c */ /* 0x000fe2000bf06270 */
[----:B------:R-:W-:Y:S01]  /*1b510*/  ULDC UR4, c[0x0][0x2f4] ;  /* 0x0000bd0000047ab9 */ /* 0x000fe20000000800 */
[----:B0-----:R-:W-:-:S02]  /*1b520*/  SEL R4, RZ, 0x10, P3 ;  /* 0x00000010ff047807 */ /* 0x001fc40001800000 */
[----:B------:R-:W-:Y:S02]  /*1b530*/  SEL R5, RZ, 0x20, P2 ;  /* 0x00000020ff057807 */ /* 0x000fe40001000000 */
[----:B------:R-:W-:Y:S02]  /*1b540*/  SEL R2, RZ, 0x80, P0 ;  /* 0x00000080ff027807 */ /* 0x000fe40000000000 */
[----:B------:R-:W-:Y:S02]  /*1b550*/  LOP3.LUT R4, R5, R10, R4, 0xfe, !PT ;  /* 0x0000000a05047212 */ /* 0x000fe400078efe04 */
[----:B------:R-:W-:Y:S02]  /*1b560*/  ISETP.GE.AND P0, PT, R12, UR4, PT ;  /* 0x000000040c007c0c */ /* 0x000fe4000bf06270 */
[----:B------:R-:W-:Y:S01]  /*1b570*/  LOP3.LUT R6, R4, R3, RZ, 0xfc, !PT ;  /* 0x0000000304067212 */ /* 0x000fe200078efcff */
[----:B------:R-:W-:Y:S01]  /*1b580*/  IMAD.MOV R3, RZ, RZ, -R8 ;  /* 0x000000ffff037224 */ /* 0x000fe200078e0a08 */
[----:B------:R-:W-:-:S03]  /*1b590*/  @P2 LOP3.LUT R22, R22, 0x4, RZ, 0xfc, !PT ;  /* 0x0000000416162812 */ /* 0x000fc600078efcff */
[----:B------:R-:W-:Y:S01]  /*1b5a0*/  IMAD R3, R11, R3, R9 ;  /* 0x000000030b037224 */ /* 0x000fe200078e0209 */
[----:B------:R0:W-:Y:S01]  /*1b5b0*/  STL [R1+0x2c], R6 ;  /* 0x00002c0601007387 */ /* 0x0001e20000100800 */
[----:B------:R-:W-:-:S03]  /*1b5c0*/  LOP3.LUT R22, R22, 0xfffffffd, RZ, 0xc0, !PT ;  /* 0xfffffffd16167812 */ /* 0x000fc600078ec0ff */
[----:B------:R0:W-:Y:S01]  /*1b5d0*/  STL [R1], R3 ;  /* 0x0000000301007387 */ /* 0x0001e20000100800 */
[----:B------:R-:W-:Y:S01]  /*1b5e0*/  @P0 LOP3.LUT R22, R22, 0x2, RZ, 0xfc, !PT ;  /* 0x0000000216160812 */ /* 0x000fe200078efcff */
[----:B------:R-:W-:Y:S06]  /*1b5f0*/  BRA.DIV UR5, `(.L_x_6081) ;  /* 0x0000005205187947 */ /* 0x000fec000b800000 */
.L_x_6195:
[----:B0-----:R-:W-:Y:S01]  /*1b600*/  IMAD.U32 R3, RZ, RZ, UR38 ;  /* 0x00000026ff037e24 */ /* 0x001fe2000f8e00ff */
[----:B------:R-:W-:Y:S02]  /*1b610*/  LOP3.LUT R2, R6, R2, RZ, 0xfc, !PT ;  /* 0x0000000206027212 */ /* 0x000fe400078efcff */
[----:B------:R-:W-:Y:S02]  /*1b620*/  ISETP.GT.U32.AND P1, PT, R20, 0x3f, PT ;  /* 0x0000003f1400780c */ /* 0x000fe40003f24070 */
[----:B------:R-:W-:Y:S01]  /*1b630*/  ISETP.NE.AND P0, PT, R3, 0x3, PT ;  /* 0x000000030300780c */ /* 0x000fe20003f05270 */
[----:B------:R0:W-:Y:S01]  /*1b640*/  STL [R1+0xc], R2 ;  /* 0x00000c0201007387 */ /* 0x0001e20000100800 */
[----:B------:R-:W-:Y:S02]  /*1b650*/  LOP3.LUT R22, R22, 0xfffffbff, RZ, 0xc0, !PT ;  /* 0xfffffbff16167812 */ /* 0x000fe400078ec0ff */
[----:B------:R-:W-:-:S09]  /*1b660*/  SHF.R.S32.HI R29, RZ, 0x1f, R18 ;  /* 0x0000001fff1d7819 */ /* 0x000fd20000011412 */
[----:B------:R-:W-:-:S04]  /*1b670*/  @P0 LOP3.LUT R22, R22, 0x400, RZ, 0xfc, !PT ;  /* 0x0000040016160812 */ /* 0x000fc800078efcff */
[----:B------:R-:W-:-:S04]  /*1b680*/  LOP3.LUT R22, R22, 0xfffffffe, RZ, 0xc0, !PT ;  /* 0xfffffffe16167812 */ /* 0x000fc800078ec0ff */
[----:B------:R-:W-:Y:S01]  /*1b690*/  @P1 LOP3.LUT R22, R22, 0x1, RZ, 0xfc, !PT ;  /* 0x0000000116161812 */ /* 0x000fe200078efcff */
[----:B0-----:R-:W-:Y:S06]  /*1b6a0*/  @!P0 BRA `(.L_x_6082) ;  /* 0x0000000000048947 */ /* 0x001fec0003800000 */
[----:B------:R-:W-:Y:S01]  /*1b6b0*/  BPT.TRAP 0x1 ;  /* 0x000000040000795c */ /* 0x000fe20000300000 */
.L_x_6082:
[----:B------:R-:W0:Y:S01]  /*1b6c0*/  S2R R2, SR_TID.X ;  /* 0x0000000000027919 */ /* 0x000e220000002100 */
[----:B------:R-:W-:Y:S01]  /*1b6d0*/  IMAD R27, R25, 0x8, R23 ;  /* 0x00000008191b7824 */ /* 0x000fe200078e0217 */
[----:B------:R-:W-:Y:S01]  /*1b6e0*/  BSSY B0, `(.L_x_6083) ;  /* 0x0000007000007945 */ /* 0x000fe20003800000 */
[----:B0-----:R-:W-:-:S04]  /*1b6f0*/  LOP3.LUT R2, R2, 0x7f, RZ, 0xc0, !PT ;  /* 0x0000007f02027812 */ /* 0x001fc800078ec0ff */
[----:B------:R-:W-:-:S04]  /*1b700*/  SHF.R.U32.HI R2, RZ, 0x3, R2 ;  /* 0x00000003ff027819 */ /* 0x000fc80000011602 */
[----:B------:R-:W-:Y:S02]  /*1b710*/  IADD3 R17, -R2, R17, -R0 ;  /* 0x0000001102117210 */ /* 0x000fe40007ffe900 */
[----:B------:R-:W-:-:S04]  /*1b720*/  SHF.L.U32 R0, R26, 0x1f, RZ ;  /* 0x0000001f1a007819 */ /* 0x000fc800000006ff */
[----:B------:R-:W0:Y:S02]  /*1b730*/  SYNCS.PHASECHK.TRANS64.TRYWAIT P0, [R27+URZ+0x28c40], R0 ;  /* 0x028c40001b0075a7 */ /* 0x000e24000800017f */
[----:B0-----:R-:W-:Y:S05]  /*1b740*/  @!P0 BRA `(.L_x_6084) ;  /* 0x0000004c00f88947 */ /* 0x001fea0003800000 */
.L_x_6196:
[----:B------:R-:W-:Y:S05]  /*1b750*/  BSYNC B0 ;  /* 0x0000000000007941 */ /* 0x000fea0003800000 */
.L_x_6083:
        /* <DEDUP_REMOVED lines=24> */
[----:B------:R-:W-:-:S04]  /*1b8e0*/  ULDC.64 UR4, c[0x0][0x2e8] ;  /* 0x0000ba0000047ab9 */ /* 0x000fc80000000a00 */
[----:B-1----:R-:W-:Y:S02]  /*1b8f0*/  IADD3 R4, R3, R0, RZ ;  /* 0x0000000003047210 */ /* 0x002fe40007ffe0ff */
[----:B------:R-:W-:Y:S01]  /*1b900*/  LEA R0, P0, R2, UR4, 0x1 ;  /* 0x0000000402007c11 */ /* 0x000fe2000f8008ff */
[----:B------:R-:W-:-:S03]  /*1b910*/  UMOV UR4, 0xffffffff ;  /* 0xffffffff00047882 */ /* 0x000fc60000000000 */
        /* <DEDUP_REMOVED lines=35> */
.L_x_6206:
        /* <DEDUP_REMOVED lines=10> */
.L_x_6086:
        /* <DEDUP_REMOVED lines=11> */
.L_x_6087:
[----:B------:R1:W5:Y:S01]  /*1bca0*/  LDL R4, [R1+0xc] ;  /* 0x00000c0001047983 */ /* 0x0003620000100800 */
[----:B------:R1:W-:Y:S02]  /*1bcb0*/  SYNCS.ARRIVE.TRANS64.A1T0 RZ, [R27+URZ+0x28c30], RZ ;  /* 0x028c30ff1bff79a7 */ /* 0x0003e4000810003f */
[----:B------:R-:W-:Y:S05]  /*1bcc0*/  WARPSYNC.ALL ;  /* 0x0000000000007948 */ /* 0x000fea0003800000 */
[----:B------:R-:W-:Y:S01]  /*1bcd0*/  ULDC.64 UR4, c[0x0][0xa00] ;  /* 0x0002800000047ab9 */ /* 0x000fe20000000a00 */
[----:B------:R-:W-:Y:S01]  /*1bce0*/  VIADD R0, R23, 0x20400 ;  /* 0x0002040017007836 */ /* 0x000fe20000000000 */
[----:B------:R-:W-:Y:S01]  /*1bcf0*/  BAR.SYNC.DEFER_BLOCKING 0x8, 0x100 ;  /* 0x0204000000007b1d */ /* 0x000fe20000010000 */
[----:B------:R-:W-:Y:S02]  /*1bd00*/  ISETP.NE.U32.AND P0, PT, RZ, UR4, PT ;  /* 0x00000004ff007c0c */ /* 0x000fe4000bf05070 */
[----:B0-----:R-:W-:-:S02]  /*1bd10*/  SHF.R.S32.HI R2, RZ, 0x1f, R19 ;  /* 0x0000001fff027819 */ /* 0x001fc40000011413 */
[----:B------:R-:W-:Y:S01]  /*1bd20*/  ISETP.NE.AND.EX P0, PT, RZ, UR5, PT, P0 ;  /* 0x00000005ff007c0c */ /* 0x000fe2000bf05300 */
[----:B------:R-:W-:Y:S01]  /*1bd30*/  ULDC.64 UR4, c[0x0][0x298] ;  /* 0x0000a60000047ab9 */ /* 0x000fe20000000a00 */
[----:B------:R-:W-:Y:S01]  /*1bd40*/  LOP3.LUT P1, RZ, R0, 0x3ff, RZ, 0xc0, !PT ;  /* 0x000003ff00ff7812 */ /* 0x000fe2000782c0ff */
[----:B------:R-:W-:Y:S01]  /*1bd50*/  BSSY B6, `(.L_x_6088) ;  /* 0x000001f000067945 */ /* 0x000fe20003800000 */
[----:B------:R-:W-:Y:S02]  /*1bd60*/  SHF.R.S32.HI R0, RZ, 0x1f, R31 ;  /* 0x0000001fff007819 */ /* 0x000fe4000001141f */
[----:B------:R-:W-:Y:S02]  /*1bd70*/  SEL R3, R2, RZ, !P0 ;  /* 0x000000ff02037207 */ /* 0x000fe40004000000 */
[----:B------:R-:W-:Y:S01]  /*1bd80*/  SEL R2, R19, RZ, !P0 ;  /* 0x000000ff13027207 */ /* 0x000fe20004000000 */
[----:B------:R-:W-:Y:S02]  /*1bd90*/  IMAD R0, R0, UR4, RZ ;  /* 0x0000000400007c24 */ /* 0x000fe4000f8e02ff */
[----:B------:R-:W-:Y:S02]  /*1bda0*/  STL [R1+0x3c], R3 ;  /* 0x00003c0301007387 */ /* 0x000fe40000100800 */
[----:B------:R-:W-:-:S02]  /*1bdb0*/  IMAD R0, R31, UR5, R0 ;  /* 0x000000051f007c24 */ /* 0x000fc4000f8e0200 */
[----:B------:R0:W-:Y:S02]  /*1bdc0*/  STL [R1+0x20], R2 ;  /* 0x0000200201007387 */ /* 0x0001e40000100800 */
[----:B0-----:R-:W-:-:S04]  /*1bdd0*/  IMAD.WIDE.U32 R2, R31, UR4, RZ ;  /* 0x000000041f027c25 */ /* 0x001fc8000f8e00ff */
[----:B------:R-:W-:Y:S01]  /*1bde0*/  IMAD.IADD R0, R3, 0x1, R0 ;  /* 0x0000000103007824 */ /* 0x000fe200078e0200 */
[----:B------:R0:W-:Y:S04]  /*1bdf0*/  STL.64 [R1+0x10], R2 ;  /* 0x0000100201007387 */ /* 0x0001e80000100a00 */
[----:B------:R0:W-:Y:S01]  /*1be00*/  STL [R1+0x38], R0 ;  /* 0x0000380001007387 */ /* 0x0001e20000100800 */
[----:B-----5:R-:W-:-:S04]  /*1be10*/  PRMT R31, R4, 0x8880, RZ ;  /* 0x00008880041f7816 */ /* 0x020fc800000000ff */
[----:B------:R-:W-:Y:S01]  /*1be20*/  PRMT R31, R31, 0x7710, RZ ;  /* 0x000077101f1f7816 */ /* 0x000fe200000000ff */
[----:B------:R-:W-:Y:S06]  /*1be30*/  @!P1 BRA `(.L_x_6089) ;  /* 0x0000000000409947 */ /* 0x000fec0003800000 */
        /* <DEDUP_REMOVED lines=16> */
.L_x_6089:
[----:B------:R-:W-:Y:S05]  /*1bf40*/  BSYNC B6 ;  /* 0x0000000000067941 */ /* 0x000fea0003800000 */
.L_x_6088:
[----:B0-----:R-:W2:Y:S01]  /*1bf50*/  LDL.LU R0, [R1+0x38] ;  /* 0x0000380001007983 */ /* 0x001ea20000300800 */
        /* <DEDUP_REMOVED lines=27> */
[----:B------:R-:W-:Y:S02]  /*1c110*/  IMAD.IADD R0, R20, 0x1, R32 ;  /* 0x0000000114007824 */ /* 0x000fe400078e0220 */
        /* <DEDUP_REMOVED lines=31> */
[----:B------:R-:W-:Y:S01]  /*1c310*/  IMAD.IADD R32, R10, 0x1, R32 ;  /* 0x000000010a207824 */ /* 0x000fe200078e0220 */
        /* <DEDUP_REMOVED lines=31> */
.L_x_6215:
[----:B------:R-:W-:-:S05]  /*1c510*/  VIADD R32, R32, 0x30 ;  /* 0x0000003020207836 */ /* 0x000fca0000000000 */
        /* <DEDUP_REMOVED lines=9> */
.L_x_6091:
        /* <DEDUP_REMOVED lines=18> */
.L_x_6216:
[----:B------:R-:W-:Y:S05]  /*1c6d0*/  BSYNC B0 ;  /* 0x0000000000007941 */ /* 0x000fea0003800000 */
.L_x_6092:
[----:B------:R-:W-:-:S05]  /*1c6e0*/  IMAD.U32 R2, RZ, RZ, UR38 ;  /* 0x00000026ff027e24 */ /* 0x000fca000f8e00ff */
[----:B------:R-:W-:-:S13]  /*1c6f0*/  ISETP.NE.AND P0, PT, R2, 0x3, PT ;  /* 0x000000030200780c */ /* 0x000fda0003f05270 */
[----:B------:R-:W-:Y:S05]  /*1c700*/  @!P0 BRA `(.L_x_6094) ;  /* 0x0000000000048947 */ /* 0x000fea0003800000 */
[----:B------:R-:W-:Y:S01]  /*1c710*/  BPT.TRAP 0x1 ;  /* 0x000000040000795c */ /* 0x000fe20000300000 */
.L_x_6094:
[----:B0-----:R-:W-:Y:S01]  /*1c720*/  SHF.L.U32 R0, R26, 0x1f, RZ ;  /* 0x0000001f1a007819 */ /* 0x001fe200000006ff */
[----:B------:R-:W-:Y:S03]  /*1c730*/  BSSY B0, `(.L_x_6095) ;  /* 0x0000003000007945 */ /* 0x000fe60003800000 */
[----:B------:R-:W0:Y:S02]  /*1c740*/  SYNCS.PHASECHK.TRANS64.TRYWAIT P0, [R27+URZ+0x28c60], R0 ;  /* 0x028c60001b0075a7 */ /* 0x000e24000800017f */
[----:B0-----:R-:W-:Y:S05]  /*1c750*/  @!P0 BRA `(.L_x_6096) ;  /* 0x0000004800b08947 */ /* 0x001fea0003800000 */
.L_x_6217:
[----:B------:R-:W-:Y:S05]  /*1c760*/  BSYNC B0 ;  /* 0x0000000000007941 */ /* 0x000fea0003800000 */
.L_x_6095:
        /* <DEDUP_REMOVED lines=13> */
[----:B------:R-:W-:-:S03]  /*1c840*/  IMAD R4, R25, 0x8000, R36 ;  /* 0x0000800019047824 */ /* 0x000fc600078e0224 */
        /* <DEDUP_REMOVED lines=10> */
[----:B------:R-:W2:Y:S01]  /*1c8f0*/  LDL R3, [R1+0xc] ;  /* 0x00000c0001037983 */ /* 0x000ea20000100800 */
[----:B------:R-:W-:Y:S01]  /*1c900*/  IMAD R4, R4, 0x2, R23 ;  /* 0x0000000204047824 */ /* 0x000fe200078e0217 */
[C---:B------:R-:W-:Y:S01]  /*1c910*/  LOP3.LUT P5, RZ, R31.reuse, 0x2, RZ, 0xc0, !PT ;  /* 0x000000021fff7812 */ /* 0x040fe200078ac0ff */
[----:B------:R-:W0:Y:S01]  /*1c920*/  S2R R7, SR_TID.X ;  /* 0x0000000000077919 */ /* 0x000e220000002100 */
[C---:B------:R-:W-:Y:S02]  /*1c930*/  LOP3.LUT P4, RZ, R31.reuse, 0x4, RZ, 0xc0, !PT ;  /* 0x000000041fff7812 */ /* 0x040fe4000788c0ff */
[C---:B------:R-:W-:Y:S01]  /*1c940*/  LOP3.LUT P3, RZ, R31.reuse, 0x8, RZ, 0xc0, !PT ;  /* 0x000000081fff7812 */ /* 0x040fe2000786c0ff */
        /* <DEDUP_REMOVED lines=82> */
.L_x_6227:
        /* <DEDUP_REMOVED lines=34> */
.L_x_6098:
        /* <DEDUP_REMOVED lines=11> */
.L_x_6099:
[----:B------:R-:W2:Y:S01]  /*1d140*/  LDL.LU R2, [R1+0x18] ;  /* 0x0000180001027983 */ /* 0x000ea20000300800 */
[----:B------:R1:W-:Y:S01]  /*1d150*/  SYNCS.ARRIVE.TRANS64.A1T0 RZ, [R27+URZ+0x28c50], RZ ;  /* 0x028c50ff1bff79a7 */ /* 0x0003e2000810003f */
[----:B------:R-:W-:Y:S01]  /*1d160*/  BSSY B0, `(.L_x_6100) ;  /* 0x00000f6000007945 */ /* 0x000fe20003800000 */
[----:B--2---:R-:W-:-:S05]  /*1d170*/  VIADD R7, R2, 0xfffffffe ;  /* 0xfffffffe02077836 */ /* 0x004fca0000000000 */
[----:B------:R-:W-:-:S13]  /*1d180*/  ISETP.GE.AND P0, PT, R7, R34, PT ;  /* 0x000000220700720c */ /* 0x000fda0003f06270 */
[----:B-1----:R-:W-:Y:S05]  /*1d190*/  @!P0 BRA `(.L_x_6101) ;  /* 0x0000000c00c88947 */ /* 0x002fea0003800000 */
[----:B------:R-:W2:Y:S04]  /*1d1a0*/  LDL.LU R3, [R1+0x2c] ;  /* 0x00002c0001037983 */ /* 0x000ea80000300800 */
[----:B------:R-:W3:Y:S01]  /*1d1b0*/  LDL.LU R2, [R1+0xc] ;  /* 0x00000c0001027983 */ /* 0x000ee20000300800 */
[----:B--2---:R-:W-:Y:S02]  /*1d1c0*/  LOP3.LUT R32, R3, 0x40, RZ, 0xc0, !PT ;  /* 0x0000004003207812 */ /* 0x004fe400078ec0ff */
[----:B---3--:R-:W-:Y:S02]  /*1d1d0*/  LOP3.LUT R31, R2, 0x80, RZ, 0xc0, !PT ;  /* 0x00000080021f7812 */ /* 0x008fe400078ec0ff */
[----:B------:R-:W-:Y:S02]  /*1d1e0*/  SHF.R.U32.HI R32, RZ, 0x2, R32 ;  /* 0x00000002ff207819 */ /* 0x000fe40000011620 */
[----:B------:R-:W-:-:S07]  /*1d1f0*/  SHF.R.U32.HI R31, RZ, 0x3, R31 ;  /* 0x00000003ff1f7819 */ /* 0x000fce000001161f */
.L_x_6114:
[----:B-1----:R-:W1:Y:S01]  /*1d200*/  S2R R2, SR_TID.X ;  /* 0x0000000000027919 */ /* 0x002e620000002100 */
[----:B0-----:R-:W0:Y:S01]  /*1d210*/  LDC R5, c[0x0][0x430] ;  /* 0x00010c00ff057b82 */ /* 0x001e220000000800 */
[----:B------:R-:W-:Y:S01]  /*1d220*/  IMAD R4, R7, 0x40, R33 ;  /* 0x0000004007047824 */ /* 0x000fe200078e0221 */
[----:B--2---:R-:W2:Y:S01]  /*1d230*/  S2R R8, SR_TID.X ;  /* 0x0000000000087919 */ /* 0x004ea20000002100 */
[----:B------:R-:W-:Y:S02]  /*1d240*/  IMAD.U32 R10, RZ, RZ, UR38 ;  /* 0x00000026ff0a7e24 */ /* 0x000fe4000f8e00ff */
        /* <DEDUP_REMOVED lines=34> */
[----:B------:R-:W-:Y:S01]  /*1d470*/  ISETP.GT.AND P3, PT, R2, R34, PT ;  /* 0x000000220200720c */ /* 0x000fe20003f64270 */
[----:B0-----:R-:W-:-:S12]  /*1d480*/  @!P1 BRA `(.L_x_6102) ;  /* 0x0000000000049947 */ /* 0x001fd80003800000 */
[----:B------:R-:W-:Y:S01]  /*1d490*/  BPT.TRAP 0x1 ;  /* 0x000000040000795c */ /* 0x000fe20000300000 */
.L_x_6102:
[----:B------:R-:W-:Y:S01]  /*1d4a0*/  IMAD R6, R25, 0x8, R23 ;  /* 0x0000000819067824 */ /* 0x000fe200078e0217 */
[----:B------:R-:W-:Y:S01]  /*1d4b0*/  SHF.L.U32 R17, R26, 0x1f, RZ ;  /* 0x0000001f1a117819 */ /* 0x000fe200000006ff */
[----:B------:R-:W-:Y:S01]  /*1d4c0*/  BSSY B1, `(.L_x_6103) ;  /* 0x0000004000017945 */ /* 0x000fe20003800000 */
[----:B------:R-:W-:Y:S02]  /*1d4d0*/  SHF.R.S32.HI R9, RZ, 0x1f, R5 ;  /* 0x0000001fff097819 */ /* 0x000fe40000011405 */
[----:B------:R-:W0:Y:S02]  /*1d4e0*/  SYNCS.PHASECHK.TRANS64.TRYWAIT P0, [R6+URZ+0x28c40], R17 ;  /* 0x028c4011060075a7 */ /* 0x000e24000800017f */
[----:B0-----:R-:W-:Y:S05]  /*1d4f0*/  @!P0 BRA `(.L_x_6104) ;  /* 0x0000004400888947 */ /* 0x001fea0003800000 */
.L_x_6228:
[----:B------:R-:W-:Y:S05]  /*1d500*/  BSYNC B1 ;  /* 0x0000000000017941 */ /* 0x000fea0003800000 */
.L_x_6103:
        /* <DEDUP_REMOVED lines=24> */
[----:B------:R-:W-:-:S03]  /*1d690*/  LEA R21, R8, R23, 0x1 ;  /* 0x0000001708157211 */ /* 0x000fc600078e08ff */
        /* <DEDUP_REMOVED lines=17> */
.L_x_6238:
        /* <DEDUP_REMOVED lines=8> */
.L_x_6106:
        /* <DEDUP_REMOVED lines=11> */
.L_x_6107:
[----:B------:R2:W-:Y:S01]  /*1d8e0*/  SYNCS.ARRIVE.TRANS64.A1T0 RZ, [R6+URZ+0x28c30], RZ ;  /* 0x028c30ff06ff79a7 */ /* 0x0005e2000810003f */
[----:B------:R-:W-:Y:S05]  /*1d8f0*/  @!P2 BRA `(.L_x_6108) ;  /* 0x000000000004a947 */ /* 0x000fea0003800000 */
[----:B------:R-:W-:Y:S01]  /*1d900*/  BPT.TRAP 0x1 ;  /* 0x000000040000795c */ /* 0x000fe20000300000 */
.L_x_6108:
[----:B------:R-:W3:Y:S01]  /*1d910*/  SYNCS.PHASECHK.TRANS64.TRYWAIT P0, [R6+URZ+0x28c60], R17 ;  /* 0x028c6011060075a7 */ /* 0x000ee2000800017f */
[----:B------:R-:W-:Y:S04]  /*1d920*/  BSSY B1, `(.L_x_6109) ;  /* 0x0000002000017945 */ /* 0x000fe80003800000 */
[----:B---3--:R-:W-:Y:S05]  /*1d930*/  @!P0 BRA `(.L_x_6110) ;  /* 0x0000004400a88947 */ /* 0x008fea0003800000 */
.L_x_6239:
[----:B------:R-:W-:Y:S05]  /*1d940*/  BSYNC B1 ;  /* 0x0000000000017941 */ /* 0x000fea0003800000 */
.L_x_6109:
        /* <DEDUP_REMOVED lines=81> */
.L_x_6249:
        /* <DEDUP_REMOVED lines=25> */
.L_x_6112:
        /* <DEDUP_REMOVED lines=11> */
.L_x_6113:
[----:B------:R3:W-:Y:S01]  /*1e0a0*/  SYNCS.ARRIVE.TRANS64.A1T0 RZ, [R6+URZ+0x28c50], RZ ;  /* 0x028c50ff06ff79a7 */ /* 0x0007e2000810003f */
[----:B------:R-:W-:Y:S05]  /*1e0b0*/  @P3 BRA `(.L_x_6114) ;  /* 0xfffffff000503947 */ /* 0x000fea000383ffff */
.L_x_6101:
[----:B------:R-:W-:Y:S05]  /*1e0c0*/  BSYNC B0 ;  /* 0x0000000000007941 */ /* 0x000fea0003800000 */
.L_x_6100:
        /* <DEDUP_REMOVED lines=21> */
.L_x_6116:
[----:B------:R-:W-:Y:S05]  /*1e220*/  BSYNC B0 ;  /* 0x0000000000007941 */ /* 0x000fea0003800000 */
.L_x_6115:
[----:B------:R-:W-:-:S07]  /*1e230*/  SEL R25, R25, RZ, P0 ;  /* 0x000000ff19197207 */ /* 0x000fce0000000000 */
.L_x_6075:
[----:B------:R-:W-:Y:S05]  /*1e240*/  BSYNC B7 ;  /* 0x0000000000077941 */ /* 0x000fea0003800000 */
.L_x_6073:
[----:B------:R-:W-:-:S13]  /*1e250*/  LOP3.LUT P0, RZ, R22, 0x1000, RZ, 0xc0, !PT ;  /* 0x0000100016ff7812 */ /* 0x000fda000780c0ff */
[----:B------:R-:W-:Y:S05]  /*1e260*/  @!P0 BRA `(.L_x_6117) ;  /* 0x0000000000248947 */ /* 0x000fea0003800000 */
[----:B------:R-:W-:Y:S05]  /*1e270*/  WARPSYNC.ALL ;  /* 0x0000000000007948 */ /* 0x000fea0003800000 */
[----:B------:R-:W4:Y:S08]  /*1e280*/  S2UR UR5, SR_CgaCtaId ;  /* 0x00000000000579c3 */ /* 0x000f300000008800 */
[----:B------:R-:W-:Y:S06]  /*1e290*/  BAR.SYNC.DEFER_BLOCKING 0x5, 0x180 ;  /* 0x0146000000007b1d */ /* 0x000fec0000010000 */
[----:B------:R-:W-:-:S02]  /*1e2a0*/  UMOV UR4, 0x400 ;  /* 0x0000040000047882 */ /* 0x000fc40000000000 */
[----:B----4-:R-:W-:-:S06]  /*1e2b0*/  ULEA UR4, UR5, UR4, 0x18 ;  /* 0x0000000405047291 */ /* 0x010fcc000f8ec03f */
[----:B------:R-:W-:-:S05]  /*1e2c0*/  MOV R23, UR4 ;  /* 0x0000000400177c02 */ /* 0x000fca0008000f00 */
[----:B------:R4:W0:Y:S01]  /*1e2d0*/  LDS.128 R16, [R23+0x28cd0] ;  /* 0x028cd00017107984 */ /* 0x0008220000000c00 */
[----:B------:R-:W-:Y:S06]  /*1e2e0*/  BAR.ARV 0x4, 0x180 ;  /* 0x0106000000007b1d */ /* 0x000fec0000002000 */
[----:B------:R-:W-:Y:S05]  /*1e2f0*/  BRA `(.L_x_6118) ;  /* 0x0000000800cc7947 */ /* 0x000fea0003800000 */
.L_x_6117:
[----:B------:R-:W4:Y:S01]  /*1e300*/  S2R R8, SR_TID.X ;  /* 0x0000000000087919 */ /* 0x000f220000002100 */
[----:B------:R-:W-:Y:S01]  /*1e310*/  UMOV UR4, 0xffffffff ;  /* 0xffffffff00047882 */ /* 0x000fe20000000000 */
[----:B----4-:R-:W-:-:S04]  /*1e320*/  LOP3.LUT R8, R8, 0x1f, RZ, 0xc0, !PT ;  /* 0x0000001f08087812 */ /* 0x010fc800078ec0ff */
[----:B------:R-:W-:Y:S01]  /*1e330*/  ISETP.NE.AND P0, PT, R8, 0x1f, PT ;  /* 0x0000001f0800780c */ /* 0x000fe20003f05270 */
[----:B------:R-:W-:-:S12]  /*1e340*/  BRA.DIV UR4, `(.L_x_6119) ;  /* 0x0000004604147947 */ /* 0x000fd8000b800000 */
[----:B0-----:R-:W-:Y:S01]  /*1e350*/  IMAD.IADD R5, R19, 0x1, R8 ;  /* 0x0000000113057824 */ /* 0x001fe200078e0208 */
        /* <DEDUP_REMOVED lines=14> */
[----:B0-----:R-:W-:-:S05]  /*1e440*/  SEL R4, R14, RZ, P1 ;  /* 0x000000ff0e047207 */ /* 0x001fca0000800000 */
[----:B------:R-:W-:-:S05]  /*1e450*/  IMAD.IADD R4, R17, 0x1, R4 ;  /* 0x0000000111047824 */ /* 0x000fca00078e0204 */
        /* <DEDUP_REMOVED lines=14> */
.L_x_6259:
[----:B------:R-:W-:Y:S02]  /*1e540*/  ULDC UR4, c[0x0][0xc38] ;  /* 0x00030e0000047ab9 */ /* 0x000fe40000000800 */
[----:B------:R-:W-:-:S04]  /*1e550*/  IMAD.U32 R4, RZ, RZ, UR4 ;  /* 0x00000004ff047e24 */ /* 0x000fc8000f8e00ff */
[----:B--2---:R-:W-:-:S04]  /*1e560*/  IMAD R14, R14, R4, RZ ;  /* 0x000000040e0e7224 */ /* 0x004fc800078e02ff */
[----:B------:R-:W-:-:S05]  /*1e570*/  IMAD.IADD R5, R5, 0x1, R14 ;  /* 0x0000000105057824 */ /* 0x000fca00078e020e */
[----:B------:R-:W-:-:S13]  /*1e580*/  ISETP.GT.AND P6, PT, R5, R0, PT ;  /* 0x000000000500720c */ /* 0x000fda0003fc4270 */
[----:B------:R-:W-:Y:S05]  /*1e590*/  @P6 BRA `(.L_x_6120) ;  /* 0x00000000009c6947 */ /* 0x000fea0003800000 */
.L_x_6125:
[----:B------:R-:W2:Y:S01]  /*1e5a0*/  LDC R2, c[0x0][0xc3c] ;  /* 0x00030f00ff027b82 */ /* 0x000ea20000000800 */
[----:B------:R-:W-:-:S05]  /*1e5b0*/  VIADD R19, R19, 0x1f ;  /* 0x0000001f13137836 */ /* 0x000fca0000000000 */
[----:B--2---:R-:W-:-:S13]  /*1e5c0*/  ISETP.GE.AND P6, PT, R19, R2, PT ;  /* 0x000000021300720c */ /* 0x004fda0003fc6270 */
[----:B------:R-:W-:Y:S05]  /*1e5d0*/  @P6 BRA `(.L_x_6121) ;  /* 0x0000000400d06947 */ /* 0x000fea0003800000 */
[----:B0-----:R-:W0:Y:S01]  /*1e5e0*/  S2R R3, SR_TID.X ;  /* 0x0000000000037919 */ /* 0x001e220000002100 */
        /* <DEDUP_REMOVED lines=9> */
.L_x_6123:
[----:B------:R-:W-:Y:S05]  /*1e680*/  BSYNC B0 ;  /* 0x0000000000007941 */ /* 0x000fea0003800000 */
.L_x_6122:
[----:B------:R-:W-:-:S03]  /*1e690*/  UMOV UR4, 0xffffffff ;  /* 0xffffffff00047882 */ /* 0x000fc60000000000 */
[----:B------:R-:W-:Y:S05]  /*1e6a0*/  BRA.DIV UR4, `(.L_x_6124) ;  /* 0x0000004604607947 */ /* 0x000fea000b800000 */
[----:B-----5:R-:W2:Y:S02]  /*1e6b0*/  SHFL.UP PT, R14, R17, 0x1, RZ ;  /* 0x04200000110e7989 */ /* 0x020ea400000e00ff */
[----:B--2---:R-:W-:-:S05]  /*1e6c0*/  SEL R14, R14, RZ, P1 ;  /* 0x000000ff0e0e7207 */ /* 0x004fca0000800000 */
        /* <DEDUP_REMOVED lines=14> */
.L_x_6267:
[----:B------:R-:W-:Y:S02]  /*1e7b0*/  ULDC UR4, c[0x0][0xc38] ;  /* 0x00030e0000047ab9 */ /* 0x000fe40000000800 */
[----:B------:R-:W-:-:S04]  /*1e7c0*/  IMAD.U32 R4, RZ, RZ, UR4 ;  /* 0x00000004ff047e24 */ /* 0x000fc8000f8e00ff */
[----:B--2---:R-:W-:-:S04]  /*1e7d0*/  IMAD R14, R14, R4, RZ ;  /* 0x000000040e0e7224 */ /* 0x004fc800078e02ff */
[----:B------:R-:W-:-:S05]  /*1e7e0*/  IMAD.IADD R5, R14, 0x1, R5 ;  /* 0x000000010e057824 */ /* 0x000fca00078e0205 */
[----:B------:R-:W-:-:S13]  /*1e7f0*/  ISETP.GT.AND P6, PT, R5, R0, PT ;  /* 0x000000000500720c */ /* 0x000fda0003fc4270 */
[----:B------:R-:W-:Y:S05]  /*1e800*/  @!P6 BRA `(.L_x_6125) ;  /* 0xfffffffc0064e947 */ /* 0x000fea000383ffff */
.L_x_6120:
        /* <DEDUP_REMOVED lines=8> */
.L_x_6271:
[----:B------:R-:W-:Y:S01]  /*1e890*/  ISETP.NE.AND P0, PT, R2, RZ, PT ;  /* 0x000000ff0200720c */ /* 0x000fe20003f05270 */
[----:B------:R-:W-:-:S12]  /*1e8a0*/  IMAD.MOV.U32 R14, RZ, RZ, RZ ;  /* 0x000000ffff0e7224 */ /* 0x000fd800078e00ff */
[----:B------:R-:W-:Y:S05]  /*1e8b0*/  @!P0 BRA `(.L_x_6127) ;  /* 0x0000000000108947 */ /* 0x000fea0003800000 */
[----:B------:R-:W-:Y:S01]  /*1e8c0*/  UMOV UR4, 0xffffffff ;  /* 0xffffffff00047882 */ /* 0x000fe20000000000 */
[----:B------:R-:W-:Y:S02]  /*1e8d0*/  VIADD R12, R6, 0xffffffff ;  /* 0xffffffff060c7836 */ /* 0x000fe40000000000 */
[----:B------:R-:W-:Y:S05]  /*1e8e0*/  BRA.DIV UR4, `(.L_x_6128) ;  /* 0x0000004604d47947 */ /* 0x000fea000b800000 */
[----:B------:R4:W0:Y:S02]  /*1e8f0*/  SHFL.IDX PT, R14, R3, R12, 0x1f ;  /* 0x00001f0c030e7589 */ /* 0x00082400000e0000 */
.L_x_6127:
[----:B0---4-:R-:W0:Y:S01]  /*1e900*/  LDC.64 R2, c[0x0][0xc90] ;  /* 0x00032400ff027b82 */ /* 0x011e220000000a00 */
[----:B------:R-:W-:-:S04]  /*1e910*/  IMAD.IADD R19, R6, 0x1, R19 ;  /* 0x0000000106137824 */ /* 0x000fc800078e0213 */
[----:B0-----:R-:W-:-:S05]  /*1e920*/  IMAD.WIDE R2, R19, 0x4, R2 ;  /* 0x0000000413027825 */ /* 0x001fca00078e0202 */
[----:B--2---:R0:W3:Y:S01]  /*1e930*/  LDG.E R6, desc[UR42][R2.64] ;  /* 0x0000002a02067981 */ /* 0x0040e2000c1e1900 */
[----:B------:R-:W-:-:S04]  /*1e940*/  IMAD R16, R14, R4, R16 ;  /* 0x000000040e107224 */ /* 0x000fc800078e0210 */
[----:B------:R-:W-:Y:S02]  /*1e950*/  IMAD.IADD R0, R0, 0x1, -R16 ;  /* 0x0000000100007824 */ /* 0x000fe400078e0a10 */
[----:B0-----:R-:W-:Y:S02]  /*1e960*/  IMAD.MOV.U32 R2, RZ, RZ, RZ ;  /* 0x000000ffff027224 */ /* 0x001fe400078e00ff */
[----:B---3--:R-:W-:-:S05]  /*1e970*/  IMAD R5, R17, R6, RZ ;  /* 0x0000000611057224 */ /* 0x008fca00078e02ff */
[----:B------:R-:W-:-:S04]  /*1e980*/  IABS R7, R5 ;  /* 0x0000000500077213 */ /* 0x000fc80000000000 */
[----:B------:R-:W0:Y:S08]  /*1e990*/  I2F.RP R8, R7 ;  /* 0x0000000700087306 */ /* 0x000e300000209400 */
[----:B0-----:R-:W0:Y:S02]  /*1e9a0*/  MUFU.RCP R8, R8 ;  /* 0x0000000800087308 */ /* 0x001e240000001000 */
[----:B0-----:R-:W-:Y:S01]  /*1e9b0*/  VIADD R9, R8, 0xffffffe ;  /* 0x0ffffffe08097836 */ /* 0x001fe20000000000 */
[----:B------:R-:W-:-:S05]  /*1e9c0*/  IABS R8, R5 ;  /* 0x0000000500087213 */ /* 0x000fca0000000000 */
[----:B------:R-:W0:Y:S01]  /*1e9d0*/  F2I.FTZ.U32.TRUNC.NTZ R3, R9 ;  /* 0x0000000900037305 */ /* 0x000e22000021f000 */
[----:B------:R-:W-:Y:S02]  /*1e9e0*/  IMAD.MOV R8, RZ, RZ, -R8 ;  /* 0x000000ffff087224 */ /* 0x000fe400078e0a08 */
[----:B0-----:R-:W-:-:S04]  /*1e9f0*/  IMAD.MOV R10, RZ, RZ, -R3 ;  /* 0x000000ffff0a7224 */ /* 0x001fc800078e0a03 */
[----:B------:R-:W-:-:S04]  /*1ea00*/  IMAD R11, R10, R7, RZ ;  /* 0x000000070a0b7224 */ /* 0x000fc800078e02ff */
[----:B------:R-:W-:Y:S01]  /*1ea10*/  IMAD.HI.U32 R2, R3, R11, R2 ;  /* 0x0000000b03027227 */ /* 0x000fe200078e0002 */
[----:B------:R-:W-:-:S05]  /*1ea20*/  IABS R3, R0 ;  /* 0x0000000000037213 */ /* 0x000fca0000000000 */
        /* <DEDUP_REMOVED lines=16> */
[----:B------:R-:W-:-:S04]  /*1eb30*/  VIADDMNMX R4, R3, R4, R6, PT ;  /* 0x0000000403047246 */ /* 0x000fc80003800106 */
[----:B------:R-:W-:-:S04]  /*1eb40*/  IABS R6, R4 ;  /* 0x0000000400067213 */ /* 0x000fc80000000000 */
[----:B------:R-:W0:Y:S08]  /*1eb50*/  I2F.RP R8, R6 ;  /* 0x0000000600087306 */ /* 0x000e300000209400 */
[----:B0-----:R-:W0:Y:S02]  /*1eb60*/  MUFU.RCP R8, R8 ;  /* 0x0000000800087308 */ /* 0x001e240000001000 */
[----:B0-----:R-:W-:Y:S01]  /*1eb70*/  VIADD R2, R8, 0xffffffe ;  /* 0x0ffffffe08027836 */ /* 0x001fe20000000000 */
[----:B------:R-:W-:-:S05]  /*1eb80*/  IABS R8, R0 ;  /* 0x0000000000087213 */ /* 0x000fca0000000000 */
[----:B------:R0:W2:Y:S02]  /*1eb90*/  F2I.FTZ.U32.TRUNC.NTZ R3, R2 ;  /* 0x0000000200037305 */ /* 0x0000a4000021f000 */
[----:B0-----:R-:W-:Y:S02]  /*1eba0*/  IMAD.MOV.U32 R2, RZ, RZ, RZ ;  /* 0x000000ffff027224 */ /* 0x001fe400078e00ff */
[----:B--2---:R-:W-:-:S04]  /*1ebb0*/  IMAD.MOV R5, RZ, RZ, -R3 ;  /* 0x000000ffff057224 */ /* 0x004fc800078e0a03 */
[----:B------:R-:W-:-:S04]  /*1ebc0*/  IMAD R5, R5, R6, RZ ;  /* 0x0000000605057224 */ /* 0x000fc800078e02ff */
[----:B------:R-:W-:Y:S01]  /*1ebd0*/  IMAD.HI.U32 R3, R3, R5, R2 ;  /* 0x0000000503037227 */ /* 0x000fe200078e0002 */
[-C--:B------:R-:W-:Y:S02]  /*1ebe0*/  IABS R5, R4.reuse ;  /* 0x0000000400057213 */ /* 0x080fe40000000000 */
[C---:B------:R-:W-:Y:S01]  /*1ebf0*/  LOP3.LUT R2, R0.reuse, R4, RZ, 0x3c, !PT ;  /* 0x0000000400027212 */ /* 0x040fe200078e3cff */
[----:B------:R-:W-:Y:S02]  /*1ec00*/  IMAD.IADD R0, R0, 0x1, R7 ;  /* 0x0000000100007824 */ /* 0x000fe400078e0207 */
[----:B------:R-:W-:Y:S01]  /*1ec10*/  IMAD.MOV R5, RZ, RZ, -R5 ;  /* 0x000000ffff057224 */ /* 0x000fe200078e0a05 */
[----:B------:R-:W-:Y:S01]  /*1ec20*/  ISETP.GE.AND P2, PT, R2, RZ, PT ;  /* 0x000000ff0200720c */ /* 0x000fe20003f46270 */
[----:B------:R-:W-:-:S04]  /*1ec30*/  IMAD.HI.U32 R3, R3, R8, RZ ;  /* 0x0000000803037227 */ /* 0x000fc800078e00ff */
        /* <DEDUP_REMOVED lines=8> */
[----:B------:R-:W-:Y:S02]  /*1ecc0*/  @!P1 LOP3.LUT R3, RZ, R4, RZ, 0x33, !PT ;  /* 0x00000004ff039212 */ /* 0x000fe400078e33ff */
[----:B------:R-:W-:-:S05]  /*1ecd0*/  IADD3 R4, -R4, RZ, RZ ;  /* 0x000000ff04047210 */ /* 0x000fca0007ffe1ff */
[----:B------:R-:W-:Y:S01]  /*1ece0*/  IMAD R18, R3, R4, R0 ;  /* 0x0000000403127224 */ /* 0x000fe200078e0200 */
[----:B------:R-:W-:-:S05]  /*1ecf0*/  LOP3.LUT R0, RZ, R3, RZ, 0x33, !PT ;  /* 0x00000003ff007212 */ /* 0x000fca00078e33ff */
[----:B------:R-:W-:Y:S01]  /*1ed00*/  IMAD.IADD R17, R17, 0x1, R0 ;  /* 0x0000000111117824 */ /* 0x000fe200078e0200 */
[----:B------:R-:W-:Y:S06]  /*1ed10*/  BRA `(.L_x_6129) ;  /* 0x00000000001c7947 */ /* 0x000fec0003800000 */
.L_x_6121:
[----:B------:R-:W-:Y:S01]  /*1ed20*/  UMOV UR4, URZ ;  /* 0x0000003f00047c82 */ /* 0x000fe20008000000 */
[----:B------:R-:W-:Y:S01]  /*1ed30*/  UMOV UR5, URZ ;  /* 0x0000003f00057c82 */ /* 0x000fe20008000000 */
[----:B------:R-:W-:Y:S01]  /*1ed40*/  ULDC UR6, c[0x0][0xc3c] ;  /* 0x00030f0000067ab9 */ /* 0x000fe20000000800 */
[----:B------:R-:W-:Y:S02]  /*1ed50*/  IMAD.MOV.U32 R16, RZ, RZ, R0 ;  /* 0x000000ffff107224 */ /* 0x000fe400078e0000 */
[----:B------:R-:W-:Y:S02]  /*1ed60*/  IMAD.U32 R17, RZ, RZ, UR4 ;  /* 0x00000004ff117e24 */ /* 0x000fe4000f8e00ff */
[----:B------:R-:W-:Y:S02]  /*1ed70*/  IMAD.U32 R18, RZ, RZ, UR5 ;  /* 0x00000005ff127e24 */ /* 0x000fe4000f8e00ff */
[----:B------:R-:W-:-:S07]  /*1ed80*/  IMAD.U32 R19, RZ, RZ, UR6 ;  /* 0x00000006ff137e24 */ /* 0x000fce000f8e00ff */
.L_x_6129:
[----:B------:R-:W2:Y:S01]  /*1ed90*/  S2R R0, SR_TID.X ;  /* 0x0000000000007919 */ /* 0x000ea20000002100 */
[----:B------:R-:W-:Y:S05]  /*1eda0*/  WARPSYNC.ALL ;  /* 0x0000000000007948 */ /* 0x000fea0003800000 */
[----:B------:R-:W-:Y:S01]  /*1edb0*/  BAR.SYNC.DEFER_BLOCKING 0x4, 0x180 ;  /* 0x0106000000007b1d */ /* 0x000fe20000010000 */
[----:B--2---:R-:W-:-:S04]  /*1edc0*/  LOP3.LUT R0, R0, 0x1f, RZ, 0xc0, !PT ;  /* 0x0000001f00007812 */ /* 0x004fc800078ec0ff */
[----:B------:R-:W-:-:S13]  /*1edd0*/  ISETP.NE.AND P0, PT, R0, RZ, PT ;  /* 0x000000ff0000720c */ /* 0x000fda0003f05270 */
[----:B0-----:R-:W0:Y:S01]  /*1ede0*/  @!P0 S2R R3, SR_CgaCtaId ;  /* 0x0000000000038919 */ /* 0x001e220000008800 */
[----:B------:R-:W-:-:S04]  /*1edf0*/  @!P0 MOV R0, 0x400 ;  /* 0x0000040000008802 */ /* 0x000fc80000000f00 */
[----:B0-----:R-:W-:-:S05]  /*1ee00*/  @!P0 LEA R23, R3, R0, 0x18 ;  /* 0x0000000003178211 */ /* 0x001fca00078ec0ff */
[----:B------:R0:W-:Y:S01]  /*1ee10*/  @!P0 STS.128 [R23+0x28cd0], R16 ;  /* 0x028cd01017008388 */ /* 0x0001e20000000c00 */
[----:B------:R-:W-:Y:S06]  /*1ee20*/  BAR.ARV 0x5, 0x180 ;  /* 0x0146000000007b1d */ /* 0x000fec0000002000 */
.L_x_6118:
[----:B------:R-:W-:Y:S02]  /*1ee30*/  ULDC UR4, c[0x0][0xc3c] ;  /* 0x00030f0000047ab9 */ /* 0x000fe40000000800 */
[----:B0-----:R-:W-:-:S13]  /*1ee40*/  ISETP.GE.AND P0, PT, R19, UR4, PT ;  /* 0x0000000413007c0c */ /* 0x001fda000bf06270 */
[----:B------:R-:W-:Y:S05]  /*1ee50*/  @!P0 BRA `(.L_x_6130) ;  /* 0xffffff94002c8947 */ /* 0x000fea000383ffff */
[----:B------:R-:W-:Y:S05]  /*1ee60*/  BSYNC B8 ;  /* 0x0000000000087941 */ /* 0x000fea0003800000 */
.L_x_6007:
        /* <DEDUP_REMOVED lines=12> */
.L_x_6274:
[----:B------:R-:W-:Y:S05]  /*1ef30*/  BSYNC B0 ;  /* 0x0000000000007941 */ /* 0x000fea0003800000 */
.L_x_6131:
[----:B------:R-:W-:-:S03]  /*1ef40*/  UMOV UR4, 0xffffffff ;  /* 0xffffffff00047882 */ /* 0x000fc60000000000 */
[----:B------:R-:W-:Y:S05]  /*1ef50*/  BRA.DIV UR4, `(.L_x_6133) ;  /* 0x0000004204707947 */ /* 0x000fea000b800000 */
[----:B0-----:R-:W0:Y:S02]  /*1ef60*/  S2R R0, SR_TID.X ;  /* 0x0000000000007919 */ /* 0x001e240000002100 */
[----:B0-----:R-:W-:-:S04]  /*1ef70*/  SHF.R.U32.HI R0, RZ, 0x5, R0 ;  /* 0x00000005ff007819 */ /* 0x001fc80000011600 */
[----:B------:R-:W-:-:S05]  /*1ef80*/  LOP3.LUT R0, R0, 0x3, RZ, 0xc0, !PT ;  /* 0x0000000300007812 */ /* 0x000fca00078ec0ff */
[----:B------:R0:W1:Y:S02]  /*1ef90*/  SHFL.IDX PT, R14, R0, RZ, 0x1f ;  /* 0x00001fff000e7589 */ /* 0x00006400000e0000 */
.L_x_6277:
[----:B-1----:R-:W-:-:S13]  /*1efa0*/  ISETP.NE.AND P0, PT, R14, RZ, PT ;  /* 0x000000ff0e00720c */ /* 0x002fda0003f05270 */
[----:B------:R-:W-:Y:S05]  /*1efb0*/  @P0 BRA `(.L_x_5778) ;  /* 0x0000000000880947 */ /* 0x000fea0003800000 */
[----:B------:R-:W-:-:S03]  /*1efc0*/  UMOV UR4, 0xffffffff ;  /* 0xffffffff00047882 */ /* 0x000fc60000000000 */
[----:B------:R-:W-:Y:S05]  /*1efd0*/  BRA.DIV UR4, `(.L_x_6134) ;  /* 0x0000004204847947 */ /* 0x000fea000b800000 */
[----:B------:R-:W-:-:S13]  /*1efe0*/  ELECT P6, URZ, PT ;  /* 0x00000000003f782f */ /* 0x000fda00038c0000 */
.L_x_6280:
[----:B------:R-:W-:Y:S05]  /*1eff0*/  @!P6 BRA `(.L_x_5778) ;  /* 0x000000000078e947 */ /* 0x000fea0003800000 */
[----:B------:R-:W-:-:S06]  /*1f000*/  ULOP3.LUT UR4, UR36, 0x2, URZ, 0xfc, !UPT ;  /* 0x0000000224047892 */ /* 0x000fcc000f8efc3f */
[----:B0-----:R-:W-:-:S05]  /*1f010*/  IMAD.U32 R0, RZ, RZ, UR4 ;  /* 0x00000004ff007e24 */ /* 0x001fca000f8e00ff */
[----:B------:R-:W-:-:S13]  /*1f020*/  ISETP.NE.AND P0, PT, R0, 0x3, PT ;  /* 0x000000030000780c */ /* 0x000fda0003f05270 */
[----:B------:R-:W-:Y:S05]  /*1f030*/  @!P0 BRA `(.L_x_6135) ;  /* 0x0000000000048947 */ /* 0x000fea0003800000 */
[----:B------:R-:W-:Y:S01]  /*1f040*/  BPT.TRAP 0x1 ;  /* 0x000000040000795c */ /* 0x000fe20000300000 */
.L_x_6135:
[C---:B------:R-:W-:Y:S01]  /*1f050*/  IMAD R5, R25.reuse, 0x8, R4 ;  /* 0x0000000819057824 */ /* 0x040fe200078e0204 */
[----:B------:R-:W-:Y:S01]  /*1f060*/  SHF.L.U32 R0, R26, 0x1f, RZ ;  /* 0x0000001f1a007819 */ /* 0x000fe200000006ff */
[----:B------:R-:W-:-:S03]  /*1f070*/  VIADD R25, R25, 0x1 ;  /* 0x0000000119197836 */ /* 0x000fc60000000000 */
[----:B------:R-:W0:Y:S02]  /*1f080*/  SYNCS.PHASECHK.TRANS64.TRYWAIT P1, [R5+URZ+0x28c40], R0 ;  /* 0x028c4000050075a7 */ /* 0x000e24000802017f */
[----:B------:R-:W-:-:S04]  /*1f090*/  ISETP.NE.AND P2, PT, R25, 0x2, PT ;  /* 0x000000021900780c */ /* 0x000fc80003f45270 */
[----:B------:R-:W-:Y:S01]  /*1f0a0*/  SEL R3, RZ, 0x1, P2 ;  /* 0x00000001ff037807 */ /* 0x000fe20001000000 */
[----:B0-----:R-:W-:Y:S08]  /*1f0b0*/  @!P1 BRA `(.L_x_6136) ;  /* 0x00000040006c9947 */ /* 0x001ff00003800000 */
.L_x_6281:
[----:B------:R-:W-:Y:S02]  /*1f0c0*/  SEL R25, R25, RZ, P2 ;  /* 0x000000ff19197207 */ /* 0x000fe40001000000 */
[----:B------:R-:W-:Y:S01]  /*1f0d0*/  LOP3.LUT R2, R26, R3, RZ, 0x3c, !PT ;  /* 0x000000031a027212 */ /* 0x000fe200078e3cff */
[----:B------:R-:W-:Y:S06]  /*1f0e0*/  @!P0 BRA `(.L_x_6137) ;  /* 0x0000000000048947 */ /* 0x000fec0003800000 */
[----:B------:R-:W-:Y:S01]  /*1f0f0*/  BPT.TRAP 0x1 ;  /* 0x000000040000795c */ /* 0x000fe20000300000 */
.L_x_6137:
[----:B------:R-:W-:Y:S01]  /*1f100*/  IMAD R25, R25, 0x8, R4 ;  /* 0x0000000819197824 */ /* 0x000fe200078e0204 */
[----:B------:R-:W-:-:S04]  /*1f110*/  SHF.L.U32 R2, R2, 0x1f, RZ ;  /* 0x0000001f02027819 */ /* 0x000fc800000006ff */
[----:B------:R-:W1:Y:S02]  /*1f120*/  SYNCS.PHASECHK.TRANS64.TRYWAIT P1, [R25+URZ+0x28c40], R2 ;  /* 0x028c4002190075a7 */ /* 0x000e64000802017f */
[----:B-1----:R-:W-:Y:S05]  /*1f130*/  @!P1 BRA `(.L_x_6138) ;  /* 0x0000004000609947 */ /* 0x002fea0003800000 */
.L_x_6282:
[----:B------:R-:W-:Y:S05]  /*1f140*/  @!P0 BRA `(.L_x_6139) ;  /* 0x0000000000048947 */ /* 0x000fea0003800000 */
[----:B------:R-:W-:Y:S01]  /*1f150*/  BPT.TRAP 0x1 ;  /* 0x000000040000795c */ /* 0x000fe20000300000 */
.L_x_6139:
[----:B------:R-:W5:Y:S02]  /*1f160*/  SYNCS.PHASECHK.TRANS64.TRYWAIT P1, [R5+URZ+0x28c60], R0 ;  /* 0x028c6000050075a7 */ /* 0x000f64000802017f */
[----:B-----5:R-:W-:Y:S05]  /*1f170*/  @!P1 BRA `(.L_x_6140) ;  /* 0x0000004000649947 */ /* 0x020fea0003800000 */
.L_x_6283:
[----:B------:R-:W-:Y:S05]  /*1f180*/  @!P0 BRA `(.L_x_6141) ;  /* 0x0000000000048947 */ /* 0x000fea0003800000 */
[----:B------:R-:W-:Y:S01]  /*1f190*/  BPT.TRAP 0x1 ;  /* 0x000000040000795c */ /* 0x000fe20000300000 */
.L_x_6141:
[----:B------:R0:W0:Y:S02]  /*1f1a0*/  SYNCS.PHASECHK.TRANS64.TRYWAIT P0, [R25+URZ+0x28c60], R2 ;  /* 0x028c6002190075a7 */ /* 0x000024000800017f */
[----:B0-----:R-:W-:Y:S05]  /*1f1b0*/  @!P0 NANOSLEEP.SYNCS 0x989680 ;  /* 0x009896800000895d */ /* 0x001fea0003900000 */
[----:B------:R-:W0:Y:S02]  /*1f1c0*/  @!P0 SYNCS.PHASECHK.TRANS64 P0, [R25+URZ+0x28c60], R2 ;  /* 0x028c6002190085a7 */ /* 0x000e24000800007f */
[----:B0-----:R-:W-:Y:S05]  /*1f1d0*/  @!P0 BRA `(.L_x_6141) ;  /* 0xfffffffc00f08947 */ /* 0x001fea000383ffff */
.L_x_5778:
[----:B------:R-:W-:Y:S05]  /*1f1e0*/  BSYNC B9 ;  /* 0x0000000000097941 */ /* 0x000fea0003800000 */
.L_x_5775:
[----:B------:R-:W-:Y:S05]  /*1f1f0*/  EXIT ;  /* 0x000000000000794d */ /* 0x000fea0003800000 */
.L_x_5802:
[----:B0-----:R0:W1:Y:S02]  /*1f200*/  SYNCS.PHASECHK.TRANS64.TRYWAIT P5, [R63+URZ+0x28c90], R72 ;  /* 0x028c90483f0075a7 */ /* 0x00106400080a017f */
[----:B-1----:R-:W-:Y:S05]  /*1f210*/  @!P5 NANOSLEEP.SYNCS 0x989680 ;  /* 0x009896800000d95d */ /* 0x002fea0003900000 */
[----:B------:R-:W1:Y:S02]  /*1f220*/  @!P5 SYNCS.PHASECHK.TRANS64 P5, [R63+URZ+0x28c90], R72 ;  /* 0x028c90483f00d5a7 */ /* 0x000e6400080a007f */
[----:B-1----:R-:W-:Y:S05]  /*1f230*/  @!P5 BRA `(.L_x_5802) ;  /* 0xfffffffc00f0d947 */ /* 0x002fea000383ffff */
[----:B------:R-:W-:Y:S05]  /*1f240*/  BRA `(.L_x_6142) ;  /* 0xfffffe3800fc7947 */ /* 0x000fea000383ffff */
.L_x_5803:
        /* <DEDUP_REMOVED lines=8> */
.L_x_6144:
[----:B------:R-:W-:Y:S05]  /*1f2d0*/  BSYNC B1 ;  /* 0x0000000000017941 */ /* 0x000fea0003800000 */
.L_x_6143:
        /* <DEDUP_REMOVED lines=8> */
.L_x_6145:
[----:B------:R-:W-:Y:S05]  /*1f360*/  BRA `(.L_x_6146) ;  /* 0xfffffe3800c87947 */ /* 0x000fea000383ffff */
.L_x_5813:
[----:B0-----:R0:W1:Y:S02]  /*1f370*/  SYNCS.PHASECHK.TRANS64.TRYWAIT P6, [R63+URZ+0x28c90], R72 ;  /* 0x028c90483f0075a7 */ /* 0x00106400080c017f */
[----:B-1----:R-:W-:Y:S05]  /*1f380*/  @!P6 NANOSLEEP.SYNCS 0x989680 ;  /* 0x009896800000e95d */ /* 0x002fea0003900000 */
[----:B------:R-:W1:Y:S02]  /*1f390*/  @!P6 SYNCS.PHASECHK.TRANS64 P6, [R63+URZ+0x28c90], R72 ;  /* 0x028c90483f00e5a7 */ /* 0x000e6400080c007f */
[----:B-1----:R-:W-:Y:S05]  /*1f3a0*/  @!P6 BRA `(.L_x_5813) ;  /* 0xfffffffc00f0e947 */ /* 0x002fea000383ffff */
[----:B------:R-:W-:Y:S05]  /*1f3b0*/  BRA `(.L_x_6147) ;  /* 0xfffffe4400347947 */ /* 0x000fea000383ffff */
.L_x_5814:
        /* <DEDUP_REMOVED lines=8> */
.L_x_6149:
[----:B------:R-:W-:Y:S05]  /*1f440*/  BSYNC B1 ;  /* 0x0000000000017941 */ /* 0x000fea0003800000 */
.L_x_6148:
        /* <DEDUP_REMOVED lines=8> */
.L_x_6150:
[----:B------:R-:W-:Y:S01]  /*1f4d0*/  MOV R69, R14 ;  /* 0x0000000e00457202 */ /* 0x000fe20000000f00 */
[----:B------:R-:W-:Y:S06]  /*1f4e0*/  BRA `(.L_x_6151) ;  /* 0xfffffe4000fc7947 */ /* 0x000fec000383ffff */
.L_x_5819:
[----:B-1----:R1:W2:Y:S02]  /*1f4f0*/  SYNCS.PHASECHK.TRANS64.TRYWAIT P4, [R63+URZ+0x28c90], R72 ;  /* 0x028c90483f0075a7 */ /* 0x0022a4000808017f */
[----:B--2---:R-:W-:Y:S05]  /*1f500*/  @!P4 NANOSLEEP.SYNCS 0x989680 ;  /* 0x009896800000c95d */ /* 0x004fea0003900000 */
[----:B------:R-:W2:Y:S02]  /*1f510*/  @!P4 SYNCS.PHASECHK.TRANS64 P4, [R63+URZ+0x28c90], R72 ;  /* 0x028c90483f00c5a7 */ /* 0x000ea4000808007f */
[----:B--2---:R-:W-:Y:S05]  /*1f520*/  @!P4 BRA `(.L_x_5819) ;  /* 0xfffffffc00f0c947 */ /* 0x004fea000383ffff */
[----:B------:R-:W-:Y:S05]  /*1f530*/  BRA `(.L_x_6152) ;  /* 0xfffffe4800f87947 */ /* 0x000fea000383ffff */
.L_x_5820:
[----:B------:R-:W-:Y:S01]  /*1f540*/  BSSY B1, `(.L_x_6153) ;  /* 0x0000007000017945 */ /* 0x000fe20003800000 */
[----:B------:R-:W-:Y:S02]  /*1f550*/  IMAD.MOV.U32 R12, RZ, RZ, RZ ;  /* 0x000000ffff0c7224 */ /* 0x000fe400078e00ff */
[----:B------:R-:W-:Y:S02]  /*1f560*/  IMAD.MOV.U32 R11, RZ, RZ, 0x1c1f ;  /* 0x00001c1fff0b7424 */ /* 0x000fe400078e00ff */
[----:B------:R-:W-:-:S07]  /*1f570*/  IMAD.MOV.U32 R15, RZ, RZ, -0x1 ;  /* 0xffffffffff0f7424 */ /* 0x000fce00078e00ff */
[----:B-1----:R-:W-:Y:S05]  /*1f580*/  WARPSYNC.COLLECTIVE R15, `(.L_x_6154) ;  /* 0x000000000f087348 */ /* 0x002fea0003c00000 */
[----:B------:R0:W2:Y:S02]  /*1f590*/  SHFL.IDX P6, R14, R13, R12, R11 ;  /* 0x0000000c0d0e7389 */ /* 0x0000a400000c000b */
[----:B012---:R-:W-:Y:S01]  /*1f5a0*/  ENDCOLLECTIVE ;  /* 0x000000000000791b */ /* 0x007fe20003800000 */
.L_x_6154:
[----:B------:R-:W-:Y:S05]  /*1f5b0*/  BSYNC B1 ;  /* 0x0000000000017941 */ /* 0x000fea0003800000 */
.L_x_6153:
        /* <DEDUP_REMOVED lines=8> */
.L_x_6155:
[----:B------:R-:W-:Y:S05]  /*1f640*/  BRA `(.L_x_6156) ;  /* 0xfffffe4c00207947 */ /* 0x000fea000383ffff */
.L_x_5824:
[----:B--2---:R2:W4:Y:S02]  /*1f650*/  SYNCS.PHASECHK.TRANS64.TRYWAIT P3, [R63+URZ+0x28cb0], R72 ;  /* 0x028cb0483f0075a7 */ /* 0x004524000806017f */
[----:B----4-:R-:W-:Y:S05]  /*1f660*/  @!P3 NANOSLEEP.SYNCS 0x989680 ;  /* 0x009896800000b95d */ /* 0x010fea0003900000 */
[----:B------:R-:W4:Y:S02]  /*1f670*/  @!P3 SYNCS.PHASECHK.TRANS64 P3, [R63+URZ+0x28cb0], R72 ;  /* 0x028cb0483f00b5a7 */ /* 0x000f24000806007f */
[----:B----4-:R-:W-:Y:S05]  /*1f680*/  @!P3 BRA `(.L_x_5824) ;  /* 0xfffffffc00f0b947 */ /* 0x010fea000383ffff */
[----:B------:R-:W-:Y:S05]  /*1f690*/  BRA `(.L_x_6157) ;  /* 0xfffffe4c00ac7947 */ /* 0x000fea000383ffff */
.L_x_5843:
[----:B0-----:R0:W1:Y:S02]  /*1f6a0*/  SYNCS.PHASECHK.TRANS64.TRYWAIT P1, [R3+URZ+0x28c50], R10 ;  /* 0x028c500a030075a7 */ /* 0x001064000802017f */
[----:B-1----:R-:W-:Y:S05]  /*1f6b0*/  @!P1 NANOSLEEP.SYNCS 0x989680 ;  /* 0x009896800000995d */ /* 0x002fea0003900000 */
[----:B------:R-:W1:Y:S02]  /*1f6c0*/  @!P1 SYNCS.PHASECHK.TRANS64 P1, [R3+URZ+0x28c50], R10 ;  /* 0x028c500a030095a7 */ /* 0x000e64000802007f */
[----:B-1----:R-:W-:Y:S05]  /*1f6d0*/  @!P1 BRA `(.L_x_5843) ;  /* 0xfffffffc00f09947 */ /* 0x002fea000383ffff */
[----:B------:R-:W-:Y:S05]  /*1f6e0*/  BRA `(.L_x_6158) ;  /* 0xfffffe6000ac7947 */ /* 0x000fea000383ffff */
.L_x_5851:
[----:B-1----:R1:W2:Y:S02]  /*1f6f0*/  SYNCS.PHASECHK.TRANS64.TRYWAIT P1, [R7+URZ+0x28c50], R14 ;  /* 0x028c500e070075a7 */ /* 0x0022a4000802017f */
[----:B--2---:R-:W-:Y:S05]  /*1f700*/  @!P1 NANOSLEEP.SYNCS 0x989680 ;  /* 0x009896800000995d */ /* 0x004fea0003900000 */
[----:B------:R-:W2:Y:S02]  /*1f710*/  @!P1 SYNCS.PHASECHK.TRANS64 P1, [R7+URZ+0x28c50], R14 ;  /* 0x028c500e070095a7 */ /* 0x000ea4000802007f */
[----:B--2---:R-:W-:Y:S05]  /*1f720*/  @!P1 BRA `(.L_x_5851) ;  /* 0xfffffffc00f09947 */ /* 0x004fea000383ffff */
[----:B------:R-:W-:Y:S05]  /*1f730*/  BRA `(.L_x_5850) ;  /* 0xfffffe6c00d47947 */ /* 0x000fea000383ffff */
.L_x_5873:
        /* <DEDUP_REMOVED lines=8> */
.L_x_6160:
[----:B------:R-:W-:Y:S05]  /*1f7c0*/  BSYNC B1 ;  /* 0x0000000000017941 */ /* 0x000fea0003800000 */
.L_x_6159:
        /* <DEDUP_REMOVED lines=8> */
.L_x_6161:
[----:B------:R-:W-:Y:S02]  /*1f850*/  IMAD.MOV.U32 R13, RZ, RZ, R10 ;  /* 0x000000ffff0d7224 */ /* 0x000fe400078e000a */
[----:B------:R-:W-:-:S07]  /*1f860*/  IMAD.MOV.U32 R0, RZ, RZ, R14 ;  /* 0x000000ffff007224 */ /* 0x000fce00078e000e */
[----:B------:R-:W-:Y:S05]  /*1f870*/  WARPSYNC.COLLECTIVE R15, `(.L_x_6162) ;  /* 0x000000000f087348 */ /* 0x000fea0003c00000 */
[----:B------:R0:W1:Y:S02]  /*1f880*/  SHFL.IDX P6, R14, R13, R12, R11 ;  /* 0x0000000c0d0e7389 */ /* 0x00006400000c000b */
[----:B01----:R-:W-:Y:S01]  /*1f890*/  ENDCOLLECTIVE ;  /* 0x000000000000791b */ /* 0x003fe20003800000 */
.L_x_6162:
[----:B------:R-:W-:Y:S02]  /*1f8a0*/  IMAD.MOV.U32 R13, RZ, RZ, R7 ;  /* 0x000000ffff0d7224 */ /* 0x000fe400078e0007 */
[----:B------:R-:W-:-:S07]  /*1f8b0*/  IMAD.MOV.U32 R5, RZ, RZ, R14 ;  /* 0x000000ffff057224 */ /* 0x000fce00078e000e */
[----:B------:R-:W-:Y:S05]  /*1f8c0*/  WARPSYNC.COLLECTIVE R15, `(.L_x_6163) ;  /* 0x000000000f087348 */ /* 0x000fea0003c00000 */
[----:B------:R0:W1:Y:S02]  /*1f8d0*/  SHFL.IDX P6, R14, R13, R12, R11 ;  /* 0x0000000c0d0e7389 */ /* 0x00006400000c000b */
[----:B01----:R-:W-:Y:S01]  /*1f8e0*/  ENDCOLLECTIVE ;  /* 0x000000000000791b */ /* 0x003fe20003800000 */
.L_x_6163:
[----:B------:R-:W-:Y:S05]  /*1f8f0*/  BRA `(.L_x_6164) ;  /* 0xfffffe8800a87947 */ /* 0x000fea000383ffff */
.L_x_5876:
        /* <DEDUP_REMOVED lines=8> */
.L_x_6166:
[----:B------:R-:W-:Y:S05]  /*1f980*/  BSYNC B1 ;  /* 0x0000000000017941 */ /* 0x000fea0003800000 */
.L_x_6165:
[----:B------:R-:W-:Y:S01]  /*1f990*/  IMAD.MOV.U32 R13, RZ, RZ, R4 ;  /* 0x000000ffff0d7224 */ /* 0x000fe200078e0004 */
[----:B------:R-:W-:Y:S01]  /*1f9a0*/  MOV R15, 0xffffffff ;  /* 0xffffffff000f7802 */ /* 0x000fe20000000f00 */
[----:B------:R-:W-:Y:S02]  /*1f9b0*/  IMAD.MOV.U32 R12, RZ, RZ, 0x1 ;  /* 0x00000001ff0c7424 */ /* 0x000fe400078e00ff */
[----:B------:R-:W-:Y:S02]  /*1f9c0*/  IMAD.MOV.U32 R11, RZ, RZ, 0x1c1f ;  /* 0x00001c1fff0b7424 */ /* 0x000fe400078e00ff */
[----:B------:R-:W-:-:S07]  /*1f9d0*/  IMAD.MOV.U32 R3, RZ, RZ, R14 ;  /* 0x000000ffff037224 */ /* 0x000fce00078e000e */
[----:B------:R-:W-:Y:S05]  /*1f9e0*/  WARPSYNC.COLLECTIVE R15, `(.L_x_6167) ;  /* 0x000000000f087348 */ /* 0x000fea0003c00000 */
[----:B------:R0:W1:Y:S02]  /*1f9f0*/  SHFL.IDX P6, R14, R13, R12, R11 ;  /* 0x0000000c0d0e7389 */ /* 0x00006400000c000b */
[----:B01----:R-:W-:Y:S01]  /*1fa00*/  ENDCOLLECTIVE ;  /* 0x000000000000791b */ /* 0x003fe20003800000 */
.L_x_6167:
[----:B------:R-:W-:Y:S02]  /*1fa10*/  IMAD.MOV.U32 R13, RZ, RZ, R10 ;  /* 0x000000ffff0d7224 */ /* 0x000fe400078e000a */
[----:B------:R-:W-:-:S07]  /*1fa20*/  IMAD.MOV.U32 R0, RZ, RZ, R14 ;  /* 0x000000ffff007224 */ /* 0x000fce00078e000e */
[----:B------:R-:W-:Y:S05]  /*1fa30*/  WARPSYNC.COLLECTIVE R15, `(.L_x_6168) ;  /* 0x000000000f087348 */ /* 0x000fea0003c00000 */
[----:B------:R0:W1:Y:S02]  /*1fa40*/  SHFL.IDX P6, R14, R13, R12, R11 ;  /* 0x0000000c0d0e7389 */ /* 0x00006400000c000b */
[----:B01----:R-:W-:Y:S01]  /*1fa50*/  ENDCOLLECTIVE ;  /* 0x000000000000791b */ /* 0x003fe20003800000 */
.L_x_6168:
[----:B------:R-:W-:Y:S02]  /*1fa60*/  IMAD.MOV.U32 R13, RZ, RZ, R7 ;  /* 0x000000ffff0d7224 */ /* 0x000fe400078e0007 */
[----:B------:R-:W-:-:S07]  /*1fa70*/  IMAD.MOV.U32 R5, RZ, RZ, R14 ;  /* 0x000000ffff057224 */ /* 0x000fce00078e000e */
[----:B------:R-:W-:Y:S05]  /*1fa80*/  WARPSYNC.COLLECTIVE R15, `(.L_x_6169) ;  /* 0x000000000f087348 */ /* 0x000fea0003c00000 */
[----:B------:R0:W1:Y:S02]  /*1fa90*/  SHFL.IDX P6, R14, R13, R12, R11 ;  /* 0x0000000c0d0e7389 */ /* 0x00006400000c000b */
[----:B01----:R-:W-:Y:S01]  /*1faa0*/  ENDCOLLECTIVE ;  /* 0x000000000000791b */ /* 0x003fe20003800000 */
.L_x_6169:
[----:B------:R-:W-:Y:S05]  /*1fab0*/  BRA `(.L_x_6170) ;  /* 0xfffffe8c00047947 */ /* 0x000fea000383ffff */
.L_x_5880:
[----:B0-----:R0:W1:Y:S02]  /*1fac0*/  SYNCS.PHASECHK.TRANS64.TRYWAIT P0, [R2+URZ+0x28c00], R35 ;  /* 0x028c0023020075a7 */ /* 0x001064000800017f */
[----:B-1----:R-:W-:Y:S05]  /*1fad0*/  @!P0 NANOSLEEP.SYNCS 0x989680 ;  /* 0x009896800000895d */ /* 0x002fea0003900000 */
[----:B------:R-:W1:Y:S02]  /*1fae0*/  @!P0 SYNCS.PHASECHK.TRANS64 P0, [R2+URZ+0x28c00], R35 ;  /* 0x028c0023020085a7 */ /* 0x000e64000800007f */
[----:B-1----:R-:W-:Y:S05]  /*1faf0*/  @!P0 BRA `(.L_x_5880) ;  /* 0xfffffffc00f08947 */ /* 0x002fea000383ffff */
[----:B------:R-:W-:Y:S05]  /*1fb00*/  BRA `(.L_x_6171) ;  /* 0xfffffe9000087947 */ /* 0x000fea000383ffff */
.L_x_5888:
[----:B------:R-:W0:Y:S01]  /*1fb10*/  LDC R39, c[0x0][0x3f4] ;  /* 0x0000fd00ff277b82 */ /* 0x000e220000000800 */
        /* <DEDUP_REMOVED lines=8> */
.L_x_6173:
[----:B------:R-:W-:Y:S05]  /*1fba0*/  BSYNC B1 ;  /* 0x0000000000017941 */ /* 0x000fea0003800000 */
.L_x_6172:
[----:B------:R-:W-:Y:S01]  /*1fbb0*/  IMAD.MOV.U32 R13, RZ, RZ, R25 ;  /* 0x000000ffff0d7224 */ /* 0x000fe200078e0019 */
[----:B------:R-:W-:Y:S01]  /*1fbc0*/  ISETP.GE.AND P0, PT, R16, R39, PT ;  /* 0x000000271000720c */ /* 0x000fe20003f06270 */
[----:B------:R-:W-:Y:S02]  /*1fbd0*/  IMAD.MOV.U32 R12, RZ, RZ, RZ ;  /* 0x000000ffff0c7224 */ /* 0x000fe400078e00ff */
[----:B------:R-:W-:Y:S02]  /*1fbe0*/  IMAD.MOV.U32 R11, RZ, RZ, 0x1c1f ;  /* 0x00001c1fff0b7424 */ /* 0x000fe400078e00ff */
[----:B------:R-:W-:Y:S02]  /*1fbf0*/  IMAD.MOV.U32 R15, RZ, RZ, -0x1 ;  /* 0xffffffffff0f7424 */ /* 0x000fe400078e00ff */
[----:B------:R-:W-:Y:S02]  /*1fc00*/  IMAD.MOV.U32 R0, RZ, RZ, R14 ;  /* 0x000000ffff007224 */ /* 0x000fe400078e000e */
[----:B------:R-:W-:-:S07]  /*1fc10*/  IMAD R34, R23, R34, RZ ;  /* 0x0000002217227224 */ /* 0x000fce00078e02ff */
[----:B------:R-:W-:Y:S05]  /*1fc20*/  WARPSYNC.COLLECTIVE R15, `(.L_x_6174) ;  /* 0x000000000f087348 */ /* 0x000fea0003c00000 */
[----:B------:R0:W1:Y:S02]  /*1fc30*/  SHFL.IDX P6, R14, R13, R12, R11 ;  /* 0x0000000c0d0e7389 */ /* 0x00006400000c000b */
[----:B01----:R-:W-:Y:S01]  /*1fc40*/  ENDCOLLECTIVE ;  /* 0x000000000000791b */ /* 0x003fe20003800000 */
.L_x_6174:
[----:B------:R-:W-:Y:S02]  /*1fc50*/  ISETP.GE.OR P1, PT, R37, R34, P0 ;  /* 0x000000222500720c */ /* 0x000fe40000726670 */
[----:B------:R-:W-:-:S11]  /*1fc60*/  MOV R13, R24 ;  /* 0x00000018000d7202 */ /* 0x000fd60000000f00 */
[C---:B------:R-:W-:Y:S01]  /*1fc70*/  @!P1 IMAD.SHL.U32 R5, R16.reuse, 0x2, RZ ;  /* 0x0000000210059824 */ /* 0x040fe200078e00ff */
[----:B------:R-:W-:Y:S01]  /*1fc80*/  @!P1 SHF.L.U64.HI R21, R16, 0x1, R17 ;  /* 0x0000000110159819 */ /* 0x000fe20000010211 */
[----:B------:R-:W-:-:S07]  /*1fc90*/  IMAD.MOV.U32 R3, RZ, RZ, R14 ;  /* 0x000000ffff037224 */ /* 0x000fce00078e000e */
[----:B------:R-:W-:Y:S05]  /*1fca0*/  WARPSYNC.COLLECTIVE R15, `(.L_x_6175) ;  /* 0x000000000f087348 */ /* 0x000fea0003c00000 */
[----:B------:R0:W1:Y:S02]  /*1fcb0*/  SHFL.IDX P6, R14, R13, R12, R11 ;  /* 0x0000000c0d0e7389 */ /* 0x00006400000c000b */
[----:B01----:R-:W-:Y:S01]  /*1fcc0*/  ENDCOLLECTIVE ;  /* 0x000000000000791b */ /* 0x003fe20003800000 */
.L_x_6175:
[----:B------:R-:W-:-:S05]  /*1fcd0*/  @!P1 IADD3 R6, P2, R3, R5, RZ ;  /* 0x0000000503069210 */ /* 0x000fca0007f5e0ff */
[----:B------:R-:W-:Y:S02]  /*1fce0*/  @!P1 IMAD.X R7, R0, 0x1, R21, P2 ;  /* 0x0000000100079824 */ /* 0x000fe400010e0615 */
[----:B------:R-:W-:Y:S02]  /*1fcf0*/  IMAD.MOV.U32 R13, RZ, RZ, R27 ;  /* 0x000000ffff0d7224 */ /* 0x000fe400078e001b */
[----:B------:R-:W-:-:S07]  /*1fd00*/  IMAD.MOV.U32 R4, RZ, RZ, R14 ;  /* 0x000000ffff047224 */ /* 0x000fce00078e000e */
[----:B------:R-:W-:Y:S05]  /*1fd10*/  WARPSYNC.COLLECTIVE R15, `(.L_x_6176) ;  /* 0x000000000f087348 */ /* 0x000fea0003c00000 */
[----:B------:R0:W1:Y:S02]  /*1fd20*/  SHFL.IDX P6, R14, R13, R12, R11 ;  /* 0x0000000c0d0e7389 */ /* 0x00006400000c000b */
[----:B01----:R-:W-:Y:S01]  /*1fd30*/  ENDCOLLECTIVE ;  /* 0x000000000000791b */ /* 0x003fe20003800000 */
.L_x_6176:
[----:B------:R-:W2:Y:S01]  /*1fd40*/  @!P1 LD.E.128 R8, desc[UR42][R6.64] ;  /* 0x0000002a06089980 */ /* 0x000ea2000c101d00 */
[----:B------:R-:W-:-:S05]  /*1fd50*/  @!P1 IADD3 R14, P2, R14, R5, RZ ;  /* 0x000000050e0e9210 */ /* 0x000fca0007f5e0ff */
[----:B------:R-:W-:-:S04]  /*1fd60*/  @!P1 IMAD.X R3, R4, 0x1, R21, P2 ;  /* 0x0000000104039824 */ /* 0x000fc800010e0615 */
[----:B------:R-:W-:-:S05]  /*1fd70*/  @!P1 IMAD.MOV.U32 R15, RZ, RZ, R3 ;  /* 0x000000ffff0f9224 */ /* 0x000fca00078e0003 */
[----:B------:R0:W5:Y:S01]  /*1fd80*/  @!P1 LD.E.128 R4, desc[UR42][R14.64] ;  /* 0x0000002a0e049980 */ /* 0x000162000c101d00 */
[----:B------:R-:W-:Y:S01]  /*1fd90*/  CS2R R32, SRZ ;  /* 0x0000000000207805 */ /* 0x000fe2000001ff00 */
[----:B------:R-:W-:Y:S01]  /*1fda0*/  IMAD.MOV.U32 R13, RZ, RZ, R26 ;  /* 0x000000ffff0d7224 */ /* 0x000fe200078e001a */
[----:B------:R-:W-:Y:S01]  /*1fdb0*/  CS2R R30, SRZ ;  /* 0x00000000001e7805 */ /* 0x000fe2000001ff00 */
[----:B------:R-:W-:Y:S01]  /*1fdc0*/  IMAD.MOV.U32 R12, RZ, RZ, 0x1 ;  /* 0x00000001ff0c7424 */ /* 0x000fe200078e00ff */
[----:B------:R-:W-:Y:S02]  /*1fdd0*/  CS2R R20, SRZ ;  /* 0x0000000000147805 */ /* 0x000fe4000001ff00 */
[----:B------:R-:W-:Y:S01]  /*1fde0*/  CS2R R28, SRZ ;  /* 0x00000000001c7805 */ /* 0x000fe2000001ff00 */
[----:B0-----:R-:W-:Y:S02]  /*1fdf0*/  IMAD.MOV.U32 R15, RZ, RZ, -0x1 ;  /* 0xffffffffff0f7424 */ /* 0x001fe400078e00ff */
[----:B--2---:R-:W-:Y:S01]  /*1fe00*/  @!P1 IMAD.MOV.U32 R33, RZ, RZ, R11 ;  /* 0x000000ffff219224 */ /* 0x004fe200078e000b */
[----:B------:R-:W-:Y:S01]  /*1fe10*/  MOV R11, 0x1c1f ;  /* 0x00001c1f000b7802 */ /* 0x000fe20000000f00 */
[----:B------:R-:W-:-:S02]  /*1fe20*/  @!P1 IMAD.MOV.U32 R30, RZ, RZ, R8 ;  /* 0x000000ffff1e9224 */ /* 0x000fc400078e0008 */
[----:B------:R-:W-:-:S07]  /*1fe30*/  @!P1 IMAD.MOV.U32 R31, RZ, RZ, R9 ;  /* 0x000000ffff1f9224 */ /* 0x000fce00078e0009 */
[----:B-----5:R-:W-:Y:S05]  /*1fe40*/  WARPSYNC.COLLECTIVE R15, `(.L_x_6177) ;  /* 0x000000000f087348 */ /* 0x020fea0003c00000 */
[----:B------:R0:W1:Y:S02]  /*1fe50*/  SHFL.IDX P6, R14, R13, R12, R11 ;  /* 0x0000000c0d0e7389 */ /* 0x00006400000c000b */
[----:B01---5:R-:W-:Y:S01]  /*1fe60*/  ENDCOLLECTIVE ;  /* 0x000000000000791b */ /* 0x023fe20003800000 */
.L_x_6177:
[----:B------:R-:W-:Y:S02]  /*1fe70*/  IMAD.MOV.U32 R0, RZ, RZ, R30 ;  /* 0x000000ffff007224 */ /* 0x000fe400078e001e */
[----:B------:R-:W-:Y:S02]  /*1fe80*/  IMAD.MOV.U32 R3, RZ, RZ, R31 ;  /* 0x000000ffff037224 */ /* 0x000fe400078e001f */
[----:B------:R-:W-:Y:S01]  /*1fe90*/  @!P1 IMAD.MOV.U32 R32, RZ, RZ, R10 ;  /* 0x000000ffff209224 */ /* 0x000fe200078e000a */
[----:B------:R-:W-:Y:S01]  /*1fea0*/  PRMT R51, R51, 0x5410, R0 ;  /* 0x0000541033337816 */ /* 0x000fe20000000000 */
[----:B------:R-:W-:Y:S01]  /*1feb0*/  IMAD.MOV.U32 R9, RZ, RZ, R33 ;  /* 0x000000ffff097224 */ /* 0x000fe200078e0021 */
[----:B------:R-:W-:Y:S01]  /*1fec0*/  PRMT R38, R38, 0x5410, R3 ;  /* 0x0000541026267816 */ /* 0x000fe20000000003 */
[----:B------:R-:W-:Y:S02]  /*1fed0*/  IMAD.MOV.U32 R8, RZ, RZ, R32 ;  /* 0x000000ffff087224 */ /* 0x000fe400078e0020 */
[----:B------:R-:W-:-:S03]  /*1fee0*/  IMAD.MOV.U32 R13, RZ, RZ, R25 ;  /* 0x000000ffff0d7224 */ /* 0x000fc600078e0019 */
[----:B------:R-:W-:Y:S01]  /*1fef0*/  PRMT R35, R8, 0x5410, R9 ;  /* 0x0000541008237816 */ /* 0x000fe20000000009 */
[----:B------:R-:W-:Y:S02]  /*1ff00*/  @!P1 IMAD.MOV.U32 R20, RZ, RZ, R4 ;  /* 0x000000ffff149224 */ /* 0x000fe400078e0004 */
[----:B------:R-:W-:Y:S02]  /*1ff10*/  @!P1 IMAD.MOV.U32 R21, RZ, RZ, R5 ;  /* 0x000000ffff159224 */ /* 0x000fe400078e0005 */
[----:B------:R-:W-:Y:S02]  /*1ff20*/  @!P1 IMAD.MOV.U32 R29, RZ, RZ, R7 ;  /* 0x000000ffff1d9224 */ /* 0x000fe400078e0007 */
[----:B------:R-:W-:Y:S01]  /*1ff30*/  IMAD.MOV.U32 R0, RZ, RZ, R14 ;  /* 0x000000ffff007224 */ /* 0x000fe200078e000e */
[----:B------:R-:W-:-:S07]  /*1ff40*/  MOV R5, R21 ;  /* 0x0000001500057202 */ /* 0x000fce0000000f00 */
[----:B------:R-:W-:Y:S05]  /*1ff50*/  WARPSYNC.COLLECTIVE R15, `(.L_x_6178) ;  /* 0x000000000f087348 */ /* 0x000fea0003c00000 */
[----:B------:R0:W1:Y:S02]  /*1ff60*/  SHFL.IDX P6, R14, R13, R12, R11 ;  /* 0x0000000c0d0e7389 */ /* 0x00006400000c000b */
[----:B01----:R-:W-:Y:S01]  /*1ff70*/  ENDCOLLECTIVE ;  /* 0x000000000000791b */ /* 0x003fe20003800000 */
.L_x_6178:
[----:B------:R-:W-:Y:S02]  /*1ff80*/  @!P1 IMAD.MOV.U32 R28, RZ, RZ, R6 ;  /* 0x000000ffff1c9224 */ /* 0x000fe400078e0006 */
[----:B------:R-:W-:Y:S01]  /*1ff90*/  IMAD.MOV.U32 R4, RZ, RZ, R20 ;  /* 0x000000ffff047224 */ /* 0x000fe200078e0014 */
[----:B------:R-:W-:Y:S01]  /*1ffa0*/  PRMT R38, R5, 0x7610, R38 ;  /* 0x0000761005267816 */ /* 0x000fe20000000026 */
[----:B------:R-:W-:Y:S02]  /*1ffb0*/  IMAD.MOV.U32 R7, RZ, RZ, R29 ;  /* 0x000000ffff077224 */ /* 0x000fe400078e001d */
[----:B------:R-:W-:-:S03]  /*1ffc0*/  IMAD.MOV.U32 R6, RZ, RZ, R28 ;  /* 0x000000ffff067224 */ /* 0x000fc600078e001c */
[----:B------:R-:W-:Y:S02]  /*1ffd0*/  PRMT R44, R4, 0x5410, R7 ;  /* 0x00005410042c7816 */ /* 0x000fe40000000007 */
[----:B------:R-:W-:Y:S02]  /*1ffe0*/  CS2R R4, SRZ ;  /* 0x0000000000047805 */ /* 0x000fe4000001ff00 */
[----:B------:R-:W-:Y:S01]  /*1fff0*/  PRMT R51, R6, 0x7610, R51 ;  /* 0x0000761006337816 */ /* 0x000fe20000000033 */
[----:B------:R-:W-:Y:S02]  /*20000*/  IMAD.MOV.U32 R13, RZ, RZ, R24 ;  /* 0x000000ffff0d7224 */ /* 0x000fe400078e0018 */
[----:B------:R-:W-:-:S07]  /*20010*/  IMAD.MOV.U32 R3, RZ, RZ, R14 ;  /* 0x000000ffff037224 */ /* 0x000fce00078e000e */
[----:B------:R-:W-:Y:S05]  /*20020*/  WARPSYNC.COLLECTIVE R15, `(.L_x_6179) ;  /* 0x000000000f087348 */ /* 0x000fea0003c00000 */
[----:B------:R0:W1:Y:S02]  /*20030*/  SHFL.IDX P6, R14, R13, R12, R11 ;  /* 0x0000000c0d0e7389 */ /* 0x00006400000c000b */
[----:B01----:R-:W-:Y:S01]  /*20040*/  ENDCOLLECTIVE ;  /* 0x000000000000791b */ /* 0x003fe20003800000 */
.L_x_6179:
[----:B------:R-:W-:Y:S02]  /*20050*/  IMAD.MOV.U32 R13, RZ, RZ, R27 ;  /* 0x000000ffff0d7224 */ /* 0x000fe400078e001b */
[----:B------:R-:W-:-:S07]  /*20060*/  IMAD.MOV.U32 R24, RZ, RZ, R14 ;  /* 0x000000ffff187224 */ /* 0x000fce00078e000e */
[----:B------:R-:W-:Y:S05]  /*20070*/  WARPSYNC.COLLECTIVE R15, `(.L_x_6180) ;  /* 0x000000000f087348 */ /* 0x000fea0003c00000 */
[----:B------:R0:W1:Y:S02]  /*20080*/  SHFL.IDX P6, R14, R13, R12, R11 ;  /* 0x0000000c0d0e7389 */ /* 0x00006400000c000b */
[----:B01----:R-:W-:Y:S01]  /*20090*/  ENDCOLLECTIVE ;  /* 0x000000000000791b */ /* 0x003fe20003800000 */
.L_x_6180:
[----:B------:R-:W-:Y:S05]  /*200a0*/  BRA `(.L_x_6181) ;  /* 0xfffffe9800ec7947 */ /* 0x000fea000383ffff */
.L_x_5892:
[----:B0-----:R0:W1:Y:S02]  /*200b0*/  SYNCS.PHASECHK.TRANS64.TRYWAIT P1, [R2+URZ+0x28c00], R13 ;  /* 0x028c000d020075a7 */ /* 0x001064000802017f */
[----:B-1----:R-:W-:Y:S05]  /*200c0*/  @!P1 NANOSLEEP.SYNCS 0x989680 ;  /* 0x009896800000995d */ /* 0x002fea0003900000 */
[----:B------:R-:W1:Y:S02]  /*200d0*/  @!P1 SYNCS.PHASECHK.TRANS64 P1, [R2+URZ+0x28c00], R13 ;  /* 0x028c000d020095a7 */ /* 0x000e64000802007f */
[----:B-1----:R-:W-:Y:S05]  /*200e0*/  @!P1 BRA `(.L_x_5892) ;  /* 0xfffffffc00f09947 */ /* 0x002fea000383ffff */
[----:B------:R-:W-:Y:S05]  /*200f0*/  BRA `(.L_x_6182) ;  /* 0xfffffe9c00887947 */ /* 0x000fea000383ffff */
.L_x_5898:
[----:B0-----:R0:W2:Y:S02]  /*20100*/  SYNCS.PHASECHK.TRANS64.TRYWAIT P1, [R15+URZ+0x28c30], R56 ;  /* 0x028c30380f0075a7 */ /* 0x0010a4000802017f */
[----:B--2---:R-:W-:Y:S05]  /*20110*/  @!P1 NANOSLEEP.SYNCS 0x989680 ;  /* 0x009896800000995d */ /* 0x004fea0003900000 */
[----:B------:R-:W2:Y:S02]  /*20120*/  @!P1 SYNCS.PHASECHK.TRANS64 P1, [R15+URZ+0x28c30], R56 ;  /* 0x028c30380f0095a7 */ /* 0x000ea4000802007f */
[----:B--2---:R-:W-:Y:S05]  /*20130*/  @!P1 BRA `(.L_x_5898) ;  /* 0xfffffffc00f09947 */ /* 0x004fea000383ffff */
[----:B------:R-:W-:Y:S05]  /*20140*/  BRA `(.L_x_5897) ;  /* 0xfffffeac00147947 */ /* 0x000fea000383ffff */
.L_x_5912:
[----:B--2---:R2:W3:Y:S02]  /*20150*/  SYNCS.PHASECHK.TRANS64.TRYWAIT P1, [R15+URZ+0x28c50], R56 ;  /* 0x028c50380f0075a7 */ /* 0x0044e4000802017f */
[----:B---3--:R-:W-:Y:S05]  /*20160*/  @!P1 NANOSLEEP.SYNCS 0x989680 ;  /* 0x009896800000995d */ /* 0x008fea0003900000 */
[----:B------:R-:W3:Y:S02]  /*20170*/  @!P1 SYNCS.PHASECHK.TRANS64 P1, [R15+URZ+0x28c50], R56 ;  /* 0x028c50380f0095a7 */ /* 0x000ee4000802007f */
[----:B---3--:R-:W-:Y:S05]  /*20180*/  @!P1 BRA `(.L_x_5912) ;  /* 0xfffffffc00f09947 */ /* 0x008fea000383ffff */
[----:B------:R-:W-:Y:S05]  /*20190*/  BRA `(.L_x_5911) ;  /* 0xfffffec400ec7947 */ /* 0x000fea000383ffff */
.L_x_5925:
[----:B-1----:R1:W2:Y:S02]  /*201a0*/  SYNCS.PHASECHK.TRANS64.TRYWAIT P1, [R209+URZ+0x28c30], R210 ;  /* 0x028c30d2d10075a7 */ /* 0x0022a4000802017f */
[----:B--2---:R-:W-:Y:S05]  /*201b0*/  @!P1 NANOSLEEP.SYNCS 0x989680 ;  /* 0x009896800000995d */ /* 0x004fea0003900000 */
[----:B------:R-:W2:Y:S02]  /*201c0*/  @!P1 SYNCS.PHASECHK.TRANS64 P1, [R209+URZ+0x28c30], R210 ;  /* 0x028c30d2d10095a7 */ /* 0x000ea4000802007f */
[----:B--2---:R-:W-:Y:S05]  /*201d0*/  @!P1 BRA `(.L_x_5925) ;  /* 0xfffffffc00f09947 */ /* 0x004fea000383ffff */
[----:B------:R-:W-:Y:S05]  /*201e0*/  BRA `(.L_x_5924) ;  /* 0xfffffecc00787947 */ /* 0x000fea000383ffff */
.L_x_5939:
[----:B---3--:R3:W4:Y:S02]  /*201f0*/  SYNCS.PHASECHK.TRANS64.TRYWAIT P1, [R209+URZ+0x28c50], R210 ;  /* 0x028c50d2d10075a7 */ /* 0x008724000802017f */
[----:B----4-:R-:W-:Y:S05]  /*20200*/  @!P1 NANOSLEEP.SYNCS 0x989680 ;  /* 0x009896800000995d */ /* 0x010fea0003900000 */
[----:B------:R-:W4:Y:S02]  /*20210*/  @!P1 SYNCS.PHASECHK.TRANS64 P1, [R209+URZ+0x28c50], R210 ;  /* 0x028c50d2d10095a7 */ /* 0x000f24000802007f */
[----:B----4-:R-:W-:Y:S05]  /*20220*/  @!P1 BRA `(.L_x_5939) ;  /* 0xfffffffc00f09947 */ /* 0x010fea000383ffff */
[----:B------:R-:W-:Y:S05]  /*20230*/  BRA `(.L_x_5938) ;  /* 0xfffffef000087947 */ /* 0x000fea000383ffff */
.L_x_5953:
[----:B-1----:R1:W2:Y:S02]  /*20240*/  SYNCS.PHASECHK.TRANS64.TRYWAIT P2, [R15+URZ+0x28c30], R210 ;  /* 0x028c30d20f0075a7 */ /* 0x0022a4000804017f */
[----:B--2---:R-:W-:Y:S05]  /*20250*/  @!P2 NANOSLEEP.SYNCS 0x989680 ;  /* 0x009896800000a95d */ /* 0x004fea0003900000 */
[----:B------:R-:W2:Y:S02]  /*20260*/  @!P2 SYNCS.PHASECHK.TRANS64 P2, [R15+URZ+0x28c30], R210 ;  /* 0x028c30d20f00a5a7 */ /* 0x000ea4000804007f */
[----:B--2---:R-:W-:Y:S05]  /*20270*/  @!P2 BRA `(.L_x_5953) ;  /* 0xfffffffc00f0a947 */ /* 0x004fea000383ffff */
[----:B------:R-:W-:Y:S05]  /*20280*/  BRA `(.L_x_5952) ;  /* 0xfffffef400d87947 */ /* 0x000fea000383ffff */
.L_x_5959:
[----:B----4-:R4:W0:Y:S02]  /*20290*/  SYNCS.PHASECHK.TRANS64.TRYWAIT P2, [R15+URZ+0x28c50], R210 ;  /* 0x028c50d20f0075a7 */ /* 0x010824000804017f */
[----:B0-----:R-:W-:Y:S05]  /*202a0*/  @!P2 NANOSLEEP.SYNCS 0x989680 ;  /* 0x009896800000a95d */ /* 0x001fea0003900000 */
[----:B------:R-:W0:Y:S02]  /*202b0*/  @!P2 SYNCS.PHASECHK.TRANS64 P2, [R15+URZ+0x28c50], R210 ;  /* 0x028c50d20f00a5a7 */ /* 0x000e24000804007f */
[----:B0-----:R-:W-:Y:S05]  /*202c0*/  @!P2 BRA `(.L_x_5959) ;  /* 0xfffffffc00f0a947 */ /* 0x001fea000383ffff */
[----:B------:R-:W-:Y:S05]  /*202d0*/  BRA `(.L_x_5958) ;  /* 0xffffff0c003c7947 */ /* 0x000fea000383ffff */
.L_x_5968:
[----:B--2---:R2:W3:Y:S02]  /*202e0*/  SYNCS.PHASECHK.TRANS64.TRYWAIT P1, [R20+URZ+0x28c30], R184 ;  /* 0x028c30b8140075a7 */ /* 0x0044e4000802017f */
[----:B---3--:R-:W-:Y:S05]  /*202f0*/  @!P1 NANOSLEEP.SYNCS 0x989680 ;  /* 0x009896800000995d */ /* 0x008fea0003900000 */
[----:B------:R-:W3:Y:S02]  /*20300*/  @!P1 SYNCS.PHASECHK.TRANS64 P1, [R20+URZ+0x28c30], R184 ;  /* 0x028c30b8140095a7 */ /* 0x000ee4000802007f */
[----:B---3--:R-:W-:Y:S05]  /*20310*/  @!P1 BRA `(.L_x_5968) ;  /* 0xfffffffc00f09947 */ /* 0x008fea000383ffff */
[----:B------:R-:W-:Y:S05]  /*20320*/  BRA `(.L_x_5967) ;  /* 0xffffff10005c7947 */ /* 0x000fea000383ffff */
.L_x_5982:
[----:B---3--:R3:W0:Y:S02]  /*20330*/  SYNCS.PHASECHK.TRANS64.TRYWAIT P1, [R20+URZ+0x28c50], R184 ;  /* 0x028c50b8140075a7 */ /* 0x008624000802017f */
[----:B0-----:R-:W-:Y:S05]  /*20340*/  @!P1 NANOSLEEP.SYNCS 0x989680 ;  /* 0x009896800000995d */ /* 0x001fea0003900000 */
[----:B------:R-:W0:Y:S02]  /*20350*/  @!P1 SYNCS.PHASECHK.TRANS64 P1, [R20+URZ+0x28c50], R184 ;  /* 0x028c50b8140095a7 */ /* 0x000e24000802007f */
[----:B0-----:R-:W-:Y:S05]  /*20360*/  @!P1 BRA `(.L_x_5982) ;  /* 0xfffffffc00f09947 */ /* 0x001fea000383ffff */
[----:B------:R-:W-:Y:S05]  /*20370*/  BRA `(.L_x_5981) ;  /* 0xffffff3000747947 */ /* 0x000fea000383ffff */
.L_x_6021:
[----:B------:R-:W0:Y:S01]  /*20380*/  S2R R12, SR_TID.X ;  /* 0x00000000000c7919 */ /* 0x000e220000002100 */
[----:B------:R-:W-:Y:S01]  /*20390*/  BSSY B1, `(.L_x_6183) ;  /* 0x000000a000017945 */ /* 0x000fe20003800000 */
[----:B------:R-:W-:Y:S02]  /*203a0*/  IMAD.MOV.U32 R11, RZ, RZ, 0x1f ;  /* 0x0000001fff0b7424 */ /* 0x000fe400078e00ff */
[----:B------:R-:W-:Y:S01]  /*203b0*/  IMAD.MOV.U32 R15, RZ, RZ, -0x1 ;  /* 0xffffffffff0f7424 */ /* 0x000fe200078e00ff */
[----:B0-----:R-:W-:-:S04]  /*203c0*/  SHF.R.U32.HI R12, RZ, 0x5, R12 ;  /* 0x00000005ff0c7819 */ /* 0x001fc8000001160c */
[----:B------:R-:W-:-:S05]  /*203d0*/  LOP3.LUT R12, R12, 0x3, RZ, 0xc0, !PT ;  /* 0x000000030c0c7812 */ /* 0x000fca00078ec0ff */
[----:B------:R-:W-:Y:S02]  /*203e0*/  IMAD.MOV.U32 R13, RZ, RZ, R12 ;  /* 0x000000ffff0d7224 */ /* 0x000fe400078e000c */
[----:B------:R-:W-:-:S07]  /*203f0*/  IMAD.MOV.U32 R12, RZ, RZ, RZ ;  /* 0x000000ffff0c7224 */ /* 0x000fce00078e00ff */
[----:B------:R-:W-:Y:S05]  /*20400*/  WARPSYNC.COLLECTIVE R15, `(.L_x_6184) ;  /* 0x000000000f087348 */ /* 0x000fea0003c00000 */
[----:B------:R0:W1:Y:S02]  /*20410*/  SHFL.IDX P6, R14, R13, R12, R11 ;  /* 0x0000000c0d0e7389 */ /* 0x00006400000c000b */
[----:B01----:R-:W-:Y:S01]  /*20420*/  ENDCOLLECTIVE ;  /* 0x000000000000791b */ /* 0x003fe20003800000 */
.L_x_6184:
[----:B------:R-:W-:Y:S05]  /*20430*/  BSYNC B1 ;  /* 0x0000000000017941 */ /* 0x000fea0003800000 */
.L_x_6183:
[----:B------:R-:W-:Y:S05]  /*20440*/  BRA `(.L_x_6185) ;  /* 0xffffff8800407947 */ /* 0x000fea000383ffff */
.L_x_6023:
[----:B------:R-:W-:Y:S01]  /*20450*/  BSSY B1, `(.L_x_6186) ;  /* 0x0000006000017945 */ /* 0x000fe20003800000 */
[----:B------:R-:W-:-:S07]  /*20460*/  IMAD.MOV.U32 R15, RZ, RZ, -0x1 ;  /* 0xffffffffff0f7424 */ /* 0x000fce00078e00ff */
[----:B0-----:R-:W-:Y:S05]  /*20470*/  WARPSYNC.COLLECTIVE R15, `(.L_x_6187) ;  /* 0x000000000f0c7348 */ /* 0x001fea0003c00000 */
[----:B------:R-:W-:Y:S02]  /*20480*/  ELECT P6, UR62, PT ;  /* 0x00000000003e782f */ /* 0x000fe400038c0000 */
[----:B------:R-:W-:Y:S01]  /*20490*/  MOV R14, UR62 ;  /* 0x0000003e000e7c02 */ /* 0x000fe20008000f00 */
[----:B0-----:R-:W-:Y:S10]  /*204a0*/  ENDCOLLECTIVE ;  /* 0x000000000000791b */ /* 0x001ff40003800000 */
.L_x_6187:
[----:B------:R-:W-:Y:S05]  /*204b0*/  BSYNC B1 ;  /* 0x0000000000017941 */ /* 0x000fea0003800000 */
.L_x_6186:
[----:B------:R-:W-:Y:S05]  /*204c0*/  BRA `(.L_x_6022) ;  /* 0xffffff8800387947 */ /* 0x000fea000383ffff */
.L_x_6025:
[----:B0-----:R0:W1:Y:S02]  /*204d0*/  SYNCS.PHASECHK.TRANS64.TRYWAIT P0, [R23+URZ+0x28c20], R2 ;  /* 0x028c2002170075a7 */ /* 0x001064000800017f */
[----:B-1----:R-:W-:Y:S05]  /*204e0*/  @!P0 NANOSLEEP.SYNCS 0x989680 ;  /* 0x009896800000895d */ /* 0x002fea0003900000 */
[----:B------:R-:W1:Y:S02]  /*204f0*/  @!P0 SYNCS.PHASECHK.TRANS64 P0, [R23+URZ+0x28c20], R2 ;  /* 0x028c2002170085a7 */ /* 0x000e64000800007f */
[----:B-1----:R-:W-:Y:S05]  /*20500*/  @!P0 BRA `(.L_x_6025) ;  /* 0xfffffffc00f08947 */ /* 0x002fea000383ffff */
[----:B------:R-:W-:Y:S05]  /*20510*/  BRA `(.L_x_6188) ;  /* 0xffffff8800487947 */ /* 0x000fea000383ffff */
.L_x_6029:
[----:B0-----:R0:W1:Y:S02]  /*20520*/  SYNCS.PHASECHK.TRANS64.TRYWAIT P0, [R12+URZ+0x28ca0], R2 ;  /* 0x028ca0020c0075a7 */ /* 0x001064000800017f */
[----:B-1----:R-:W-:Y:S05]  /*20530*/  @!P0 NANOSLEEP.SYNCS 0x989680 ;  /* 0x009896800000895d */ /* 0x002fea0003900000 */
[----:B------:R-:W1:Y:S02]  /*20540*/  @!P0 SYNCS.PHASECHK.TRANS64 P0, [R12+URZ+0x28ca0], R2 ;  /* 0x028ca0020c0085a7 */ /* 0x000e64000800007f */
[----:B-1----:R-:W-:Y:S05]  /*20550*/  @!P0 BRA `(.L_x_6029) ;  /* 0xfffffffc00f08947 */ /* 0x002fea000383ffff */
[----:B------:R-:W-:Y:S05]  /*20560*/  BRA `(.L_x_6189) ;  /* 0xffffff8800607947 */ /* 0x000fea000383ffff */
.L_x_6034:
[----:B-1----:R1:W2:Y:S02]  /*20570*/  SYNCS.PHASECHK.TRANS64.TRYWAIT P0, [R12+URZ+0x28cc0], R2 ;  /* 0x028cc0020c0075a7 */ /* 0x0022a4000800017f */
[----:B--2---:R-:W-:Y:S05]  /*20580*/  @!P0 NANOSLEEP.SYNCS 0x989680 ;  /* 0x009896800000895d */ /* 0x004fea0003900000 */
[----:B------:R-:W2:Y:S02]  /*20590*/  @!P0 SYNCS.PHASECHK.TRANS64 P0, [R12+URZ+0x28cc0], R2 ;  /* 0x028cc0020c0085a7 */ /* 0x000ea4000800007f */
[----:B--2---:R-:W-:Y:S05]  /*205a0*/  @!P0 BRA `(.L_x_6034) ;  /* 0xfffffffc00f08947 */ /* 0x004fea000383ffff */
[----:B------:R-:W-:Y:S05]  /*205b0*/  BRA `(.L_x_6190) ;  /* 0xffffff8800dc7947 */ /* 0x000fea000383ffff */
.L_x_6048:
[----:B0-----:R0:W1:Y:S02]  /*205c0*/  SYNCS.PHASECHK.TRANS64.TRYWAIT P1, [R10+URZ+0x28ca0], R2 ;  /* 0x028ca0020a0075a7 */ /* 0x001064000802017f */
[----:B-1----:R-:W-:Y:S05]  /*205d0*/  @!P1 NANOSLEEP.SYNCS 0x989680 ;  /* 0x009896800000995d */ /* 0x002fea0003900000 */
[----:B------:R-:W1:Y:S02]  /*205e0*/  @!P1 SYNCS.PHASECHK.TRANS64 P1, [R10+URZ+0x28ca0], R2 ;  /* 0x028ca0020a0095a7 */ /* 0x000e64000802007f */
[----:B-1----:R-:W-:Y:S05]  /*205f0*/  @!P1 BRA `(.L_x_6048) ;  /* 0xfffffffc00f09947 */ /* 0x002fea000383ffff */
[----:B------:R-:W-:Y:S05]  /*20600*/  BRA `(.L_x_6191) ;  /* 0xffffff9400407947 */ /* 0x000fea000383ffff */
.L_x_6053:
[----:B-1----:R1:W2:Y:S02]  /*20610*/  SYNCS.PHASECHK.TRANS64.TRYWAIT P1, [R10+URZ+0x28cc0], R2 ;  /* 0x028cc0020a0075a7 */ /* 0x0022a4000802017f */
[----:B--2---:R-:W-:Y:S05]  /*20620*/  @!P1 NANOSLEEP.SYNCS 0x989680 ;  /* 0x009896800000995d */ /* 0x004fea0003900000 */
[----:B------:R-:W2:Y:S02]  /*20630*/  @!P1 SYNCS.PHASECHK.TRANS64 P1, [R10+URZ+0x28cc0], R2 ;  /* 0x028cc0020a0095a7 */ /* 0x000ea4000802007f */
[----:B--2---:R-:W-:Y:S05]  /*20640*/  @!P1 BRA `(.L_x_6053) ;  /* 0xfffffffc00f09947 */ /* 0x004fea000383ffff */
[----:B------:R-:W-:Y:S05]  /*20650*/  BRA `(.L_x_6192) ;  /* 0xffffff9400b87947 */ /* 0x000fea000383ffff */
.L_x_6081:
[----:B------:R-:W1:Y:S01]  /*20660*/  S2R R12, SR_TID.X ;  /* 0x00000000000c7919 */ /* 0x000e620000002100 */
[----:B------:R-:W-:Y:S01]  /*20670*/  BSSY B0, `(.L_x_6193) ;  /* 0x000000a000007945 */ /* 0x000fe20003800000 */
[----:B------:R-:W-:Y:S02]  /*20680*/  IMAD.MOV.U32 R11, RZ, RZ, 0x1f ;  /* 0x0000001fff0b7424 */ /* 0x000fe400078e00ff */
[----:B------:R-:W-:Y:S01]  /*20690*/  IMAD.MOV.U32 R15, RZ, RZ, -0x1 ;  /* 0xffffffffff0f7424 */ /* 0x000fe200078e00ff */
[----:B-1----:R-:W-:-:S04]  /*206a0*/  SHF.R.U32.HI R12, RZ, 0x5, R12 ;  /* 0x00000005ff0c7819 */ /* 0x002fc8000001160c */
[----:B------:R-:W-:-:S05]  /*206b0*/  LOP3.LUT R12, R12, 0x3, RZ, 0xc0, !PT ;  /* 0x000000030c0c7812 */ /* 0x000fca00078ec0ff */
[----:B------:R-:W-:Y:S02]  /*206c0*/  IMAD.MOV.U32 R13, RZ, RZ, R12 ;  /* 0x000000ffff0d7224 */ /* 0x000fe400078e000c */
[----:B------:R-:W-:-:S07]  /*206d0*/  IMAD.MOV.U32 R12, RZ, RZ, RZ ;  /* 0x000000ffff0c7224 */ /* 0x000fce00078e00ff */
[----:B0----5:R-:W-:Y:S05]  /*206e0*/  WARPSYNC.COLLECTIVE R15, `(.L_x_6194) ;  /* 0x000000000f087348 */ /* 0x021fea0003c00000 */
[----:B------:R1:W2:Y:S02]  /*206f0*/  SHFL.IDX P6, R14, R13, R12, R11 ;  /* 0x0000000c0d0e7389 */ /* 0x0002a400000c000b */
[----:B012--5:R-:W-:Y:S01]  /*20700*/  ENDCOLLECTIVE ;  /* 0x000000000000791b */ /* 0x027fe20003800000 */
.L_x_6194:
[----:B------:R-:W-:Y:S05]  /*20710*/  BSYNC B0 ;  /* 0x0000000000007941 */ /* 0x000fea0003800000 */
.L_x_6193:
[----:B------:R-:W-:Y:S05]  /*20720*/  BRA `(.L_x_6195) ;  /* 0xffffffac00b47947 */ /* 0x000fea000383ffff */
.L_x_6084:
[----:B0-----:R0:W1:Y:S02]  /*20730*/  SYNCS.PHASECHK.TRANS64.TRYWAIT P0, [R27+URZ+0x28c40], R0 ;  /* 0x028c40001b0075a7 */ /* 0x001064000800017f */
[----:B-1----:R-:W-:Y:S05]  /*20740*/  @!P0 NANOSLEEP.SYNCS 0x989680 ;  /* 0x009896800000895d */ /* 0x002fea0003900000 */
[----:B------:R-:W1:Y:S02]  /*20750*/  @!P0 SYNCS.PHASECHK.TRANS64 P0, [R27+URZ+0x28c40], R0 ;  /* 0x028c40001b0085a7 */ /* 0x000e64000800007f */
[----:B-1----:R-:W-:Y:S05]  /*20760*/  @!P0 BRA `(.L_x_6084) ;  /* 0xfffffffc00f08947 */ /* 0x002fea000383ffff */
[----:B------:R-:W-:Y:S05]  /*20770*/  BRA `(.L_x_6196) ;  /* 0xffffffac00f47947 */ /* 0x000fea000383ffff */
.L_x_6085:
        /* <DEDUP_REMOVED lines=8> */
.L_x_6198:
[----:B------:R-:W-:Y:S05]  /*20800*/  BSYNC B0 ;  /* 0x0000000000007941 */ /* 0x000fea0003800000 */
.L_x_6197:
        /* <DEDUP_REMOVED lines=9> */
.L_x_6199:
[----:B------:R-:W-:Y:S02]  /*208a0*/  IMAD.MOV.U32 R13, RZ, RZ, R4 ;  /* 0x000000ffff0d7224 */ /* 0x000fe400078e0004 */
[----:B------:R-:W-:Y:S02]  /*208b0*/  IMAD.MOV.U32 R12, RZ, RZ, 0x1 ;  /* 0x00000001ff0c7424 */ /* 0x000fe400078e00ff */
[----:B------:R-:W-:-:S07]  /*208c0*/  IMAD.MOV.U32 R3, RZ, RZ, R14 ;  /* 0x000000ffff037224 */ /* 0x000fce00078e000e */
[----:B------:R-:W-:Y:S05]  /*208d0*/  WARPSYNC.COLLECTIVE R15, `(.L_x_6200) ;  /* 0x000000000f087348 */ /* 0x000fea0003c00000 */
[----:B------:R0:W1:Y:S02]  /*208e0*/  SHFL.IDX P6, R14, R13, R12, R11 ;  /* 0x0000000c0d0e7389 */ /* 0x00006400000c000b */
[----:B01----:R-:W-:Y:S01]  /*208f0*/  ENDCOLLECTIVE ;  /* 0x000000000000791b */ /* 0x003fe20003800000 */
.L_x_6200:
        /* <DEDUP_REMOVED lines=15> */
.L_x_6201:
[----:B------:R-:W-:Y:S01]  /*209f0*/  @P0 LEA R6, R5, R23, 0x1 ;  /* 0x0000001705060211 */ /* 0x000fe200078e08ff */
[----:B------:R-:W-:Y:S02]  /*20a00*/  IMAD.MOV.U32 R13, RZ, RZ, R4 ;  /* 0x000000ffff0d7224 */ /* 0x000fe400078e0004 */
[----:B------:R-:W-:Y:S02]  /*20a10*/  IMAD.MOV.U32 R12, RZ, RZ, 0x2 ;  /* 0x00000002ff0c7424 */ /* 0x000fe400078e00ff */
[----:B------:R-:W-:-:S07]  /*20a20*/  IMAD.MOV.U32 R3, RZ, RZ, R14 ;  /* 0x000000ffff037224 */ /* 0x000fce00078e000e */
[----:B------:R-:W-:Y:S05]  /*20a30*/  WARPSYNC.COLLECTIVE R15, `(.L_x_6202) ;  /* 0x000000000f087348 */ /* 0x000fea0003c00000 */
[----:B------:R0:W1:Y:S02]  /*20a40*/  SHFL.IDX P6, R14, R13, R12, R11 ;  /* 0x0000000c0d0e7389 */ /* 0x00006400000c000b */
[----:B01----:R-:W-:Y:S01]  /*20a50*/  ENDCOLLECTIVE ;  /* 0x000000000000791b */ /* 0x003fe20003800000 */
.L_x_6202:
        /* <DEDUP_REMOVED lines=15> */
.L_x_6203:
[----:B------:R-:W-:Y:S02]  /*20b50*/  @P0 IMAD R6, R5, 0x2, R23 ;  /* 0x0000000205060824 */ /* 0x000fe400078e0217 */
[----:B------:R-:W-:Y:S02]  /*20b60*/  IMAD.MOV.U32 R13, RZ, RZ, R4 ;  /* 0x000000ffff0d7224 */ /* 0x000fe400078e0004 */
[----:B------:R-:W-:Y:S02]  /*20b70*/  IMAD.MOV.U32 R12, RZ, RZ, 0x3 ;  /* 0x00000003ff0c7424 */ /* 0x000fe400078e00ff */
[----:B------:R-:W-:-:S07]  /*20b80*/  IMAD.MOV.U32 R3, RZ, RZ, R14 ;  /* 0x000000ffff037224 */ /* 0x000fce00078e000e */
[----:B------:R-:W-:Y:S05]  /*20b90*/  WARPSYNC.COLLECTIVE R15, `(.L_x_6204) ;  /* 0x000000000f087348 */ /* 0x000fea0003c00000 */
[----:B------:R0:W1:Y:S02]  /*20ba0*/  SHFL.IDX P6, R14, R13, R12, R11 ;  /* 0x0000000c0d0e7389 */ /* 0x00006400000c000b */
[----:B01----:R-:W-:Y:S01]  /*20bb0*/  ENDCOLLECTIVE ;  /* 0x000000000000791b */ /* 0x003fe20003800000 */
.L_x_6204:
        /* <DEDUP_REMOVED lines=10> */
.L_x_6205:
[----:B------:R-:W-:Y:S01]  /*20c60*/  @!PT LDS RZ, [RZ] ;  /* 0x00000000fffff984 */ /* 0x000fe20000000800 */
[----:B------:R-:W-:Y:S01]  /*20c70*/  @!PT LDS RZ, [RZ] ;  /* 0x00000000fffff984 */ /* 0x000fe20000000800 */
[----:B------:R-:W-:Y:S01]  /*20c80*/  @!PT LDS RZ, [RZ] ;  /* 0x00000000fffff984 */ /* 0x000fe20000000800 */
[----:B------:R0:W-:Y:S01]  /*20c90*/  @P0 LDGSTS.E.BYPASS.LTC128B.128 [R6+0x23400], desc[UR42][R2.64], !P2 ;  /* 0x2340000002060fae */ /* 0x0001e2000d101d6a */
[----:B------:R-:W-:Y:S01]  /*20ca0*/  IMAD.MOV.U32 R0, RZ, RZ, R14 ;  /* 0x000000ffff007224 */ /* 0x000fe200078e000e */
[----:B------:R-:W-:Y:S06]  /*20cb0*/  BRA `(.L_x_6206) ;  /* 0xffffffac00a47947 */ /* 0x000fec000383ffff */
.L_x_6090:
[----:B------:R-:W-:Y:S01]  /*20cc0*/  IMAD.MOV.U32 R13, RZ, RZ, R2 ;  /* 0x000000ffff0d7224 */ /* 0x000fe200078e0002 */
[----:B------:R-:W-:Y:S01]  /*20cd0*/  MOV R11, 0x181f ;  /* 0x0000181f000b7802 */ /* 0x000fe20000000f00 */
[----:B------:R-:W-:Y:S02]  /*20ce0*/  IMAD.MOV.U32 R12, RZ, RZ, RZ ;  /* 0x000000ffff0c7224 */ /* 0x000fe400078e00ff */
[----:B------:R-:W-:Y:S02]  /*20cf0*/  IMAD.MOV.U32 R15, RZ, RZ, -0x1 ;  /* 0xffffffffff0f7424 */ /* 0x000fe400078e00ff */
[----:B-----5:R-:W-:Y:S02]  /*20d00*/  IMAD R3, R20, R7, RZ ;  /* 0x0000000714037224 */ /* 0x020fe400078e02ff */
[----:B------:R-:W-:-:S07]  /*20d10*/  IMAD.IADD R32, R10, 0x1, R32 ;  /* 0x000000010a207824 */ /* 0x000fce00078e0220 */
[----:B------:R-:W-:Y:S05]  /*20d20*/  WARPSYNC.COLLECTIVE R15, `(.L_x_6207) ;  /* 0x000000000f087348 */ /* 0x000fea0003c00000 */
[----:B------:R0:W1:Y:S02]  /*20d30*/  SHFL.IDX P6, R14, R13, R12, R11 ;  /* 0x0000000c0d0e7389 */ /* 0x00006400000c000b */
[----:B01----:R-:W-:Y:S01]  /*20d40*/  ENDCOLLECTIVE ;  /* 0x000000000000791b */ /* 0x003fe20003800000 */
.L_x_6207:
[C---:B------:R-:W-:Y:S01]  /*20d50*/  VIADD R6, R32.reuse, 0x10 ;  /* 0x0000001020067836 */ /* 0x040fe20000000000 */
[----:B------:R-:W-:Y:S01]  /*20d60*/  ISETP.GE.AND P0, PT, R32, R3, PT ;  /* 0x000000032000720c */ /* 0x000fe20003f06270 */
[----:B------:R-:W-:Y:S02]  /*20d70*/  IMAD.MOV.U32 R13, RZ, RZ, R0 ;  /* 0x000000ffff0d7224 */ /* 0x000fe400078e0000 */
[----:B------:R-:W-:-:S10]  /*20d80*/  IMAD.MOV.U32 R4, RZ, RZ, R14 ;  /* 0x000000ffff047224 */ /* 0x000fd400078e000e */
[----:B------:R-:W-:Y:S05]  /*20d90*/  WARPSYNC.COLLECTIVE R15, `(.L_x_6208) ;  /* 0x000000000f087348 */ /* 0x000fea0003c00000 */
[----:B------:R0:W1:Y:S02]  /*20da0*/  SHFL.IDX P6, R14, R13, R12, R11 ;  /* 0x0000000c0d0e7389 */ /* 0x00006400000c000b */
[----:B01----:R-:W-:Y:S01]  /*20db0*/  ENDCOLLECTIVE ;  /* 0x000000000000791b */ /* 0x003fe20003800000 */
.L_x_6208:
[----:B------:R-:W-:Y:S02]  /*20dc0*/  IMAD.MOV.U32 R13, RZ, RZ, R2 ;  /* 0x000000ffff0d7224 */ /* 0x000fe400078e0002 */
[----:B------:R-:W-:Y:S02]  /*20dd0*/  IMAD.MOV.U32 R12, RZ, RZ, 0x1 ;  /* 0x00000001ff0c7424 */ /* 0x000fe400078e00ff */
[----:B------:R-:W-:-:S07]  /*20de0*/  IMAD.MOV.U32 R5, RZ, RZ, R14 ;  /* 0x000000ffff057224 */ /* 0x000fce00078e000e */
[----:B------:R-:W-:Y:S05]  /*20df0*/  WARPSYNC.COLLECTIVE R15, `(.L_x_6209) ;  /* 0x000000000f087348 */ /* 0x000fea0003c00000 */
[----:B------:R0:W1:Y:S02]  /*20e00*/  SHFL.IDX P6, R14, R13, R12, R11 ;  /* 0x0000000c0d0e7389 */ /* 0x00006400000c000b */
[----:B01----:R-:W-:Y:S01]  /*20e10*/  ENDCOLLECTIVE ;  /* 0x000000000000791b */ /* 0x003fe20003800000 */
.L_x_6209:
        /* <DEDUP_REMOVED lines=15> */
.L_x_6210:
[----:B------:R-:W-:Y:S01]  /*20f10*/  MOV R13, R2 ;  /* 0x00000002000d7202 */ /* 0x000fe20000000f00 */
[----:B------:R-:W-:Y:S02]  /*20f20*/  IMAD.MOV.U32 R12, RZ, RZ, 0x2 ;  /* 0x00000002ff0c7424 */ /* 0x000fe400078e00ff */
[----:B------:R-:W-:-:S07]  /*20f30*/  IMAD.MOV.U32 R5, RZ, RZ, R14 ;  /* 0x000000ffff057224 */ /* 0x000fce00078e000e */
[----:B------:R-:W-:Y:S05]  /*20f40*/  WARPSYNC.COLLECTIVE R15, `(.L_x_6211) ;  /* 0x000000000f087348 */ /* 0x000fea0003c00000 */
[----:B------:R0:W1:Y:S02]  /*20f50*/  SHFL.IDX P6, R14, R13, R12, R11 ;  /* 0x0000000c0d0e7389 */ /* 0x00006400000c000b */
[----:B01----:R-:W-:Y:S01]  /*20f60*/  ENDCOLLECTIVE ;  /* 0x000000000000791b */ /* 0x003fe20003800000 */
.L_x_6211:
        /* <DEDUP_REMOVED lines=16> */
.L_x_6212:
[----:B------:R-:W-:Y:S02]  /*21070*/  IMAD.MOV.U32 R13, RZ, RZ, R2 ;  /* 0x000000ffff0d7224 */ /* 0x000fe400078e0002 */
[----:B------:R-:W-:Y:S02]  /*21080*/  IMAD.MOV.U32 R12, RZ, RZ, 0x3 ;  /* 0x00000003ff0c7424 */ /* 0x000fe400078e00ff */
[----:B------:R-:W-:-:S07]  /*21090*/  IMAD.MOV.U32 R5, RZ, RZ, R14 ;  /* 0x000000ffff057224 */ /* 0x000fce00078e000e */
[----:B------:R-:W-:Y:S05]  /*210a0*/  WARPSYNC.COLLECTIVE R15, `(.L_x_6213) ;  /* 0x000000000f087348 */ /* 0x000fea0003c00000 */
[----:B------:R0:W1:Y:S02]  /*210b0*/  SHFL.IDX P6, R14, R13, R12, R11 ;  /* 0x0000000c0d0e7389 */ /* 0x00006400000c000b */
[----:B01----:R-:W-:Y:S01]  /*210c0*/  ENDCOLLECTIVE ;  /* 0x000000000000791b */ /* 0x003fe20003800000 */
.L_x_6213:
        /* <DEDUP_REMOVED lines=14> */
.L_x_6214:
[----:B------:R-:W-:Y:S01]  /*211b0*/  IMAD.MOV.U32 R0, RZ, RZ, R14 ;  /* 0x000000ffff007224 */ /* 0x000fe200078e000e */
[----:B------:R-:W-:Y:S06]  /*211c0*/  BRA `(.L_x_6215) ;  /* 0xffffffb000d07947 */ /* 0x000fec000383ffff */
.L_x_6093:
[----:B0-----:R0:W1:Y:S02]  /*211d0*/  SYNCS.PHASECHK.TRANS64.TRYWAIT P0, [R23+URZ+0x28c20], R0 ;  /* 0x028c2000170075a7 */ /* 0x001064000800017f */
[----:B-1----:R-:W-:Y:S05]  /*211e0*/  @!P0 NANOSLEEP.SYNCS 0x989680 ;  /* 0x009896800000895d */ /* 0x002fea0003900000 */
[----:B------:R-:W1:Y:S02]  /*211f0*/  @!P0 SYNCS.PHASECHK.TRANS64 P0, [R23+URZ+0x28c20], R0 ;  /* 0x028c2000170085a7 */ /* 0x000e64000800007f */
[----:B-1----:R-:W-:Y:S05]  /*21200*/  @!P0 BRA `(.L_x_6093) ;  /* 0xfffffffc00f08947 */ /* 0x002fea000383ffff */
[----:B------:R-:W-:Y:S05]  /*21210*/  BRA `(.L_x_6216) ;  /* 0xffffffb4002c7947 */ /* 0x000fea000383ffff */
.L_x_6096:
[----:B0-----:R0:W1:Y:S02]  /*21220*/  SYNCS.PHASECHK.TRANS64.TRYWAIT P0, [R27+URZ+0x28c60], R0 ;  /* 0x028c60001b0075a7 */ /* 0x001064000800017f */
[----:B-1----:R-:W-:Y:S05]  /*21230*/  @!P0 NANOSLEEP.SYNCS 0x989680 ;  /* 0x009896800000895d */ /* 0x002fea0003900000 */
[----:B------:R-:W1:Y:S02]  /*21240*/  @!P0 SYNCS.PHASECHK.TRANS64 P0, [R27+URZ+0x28c60], R0 ;  /* 0x028c60001b0085a7 */ /* 0x000e64000800007f */
[----:B-1----:R-:W-:Y:S05]  /*21250*/  @!P0 BRA `(.L_x_6096) ;  /* 0xfffffffc00f08947 */ /* 0x002fea000383ffff */
[----:B------:R-:W-:Y:S05]  /*21260*/  BRA `(.L_x_6217) ;  /* 0xffffffb4003c7947 */ /* 0x000fea000383ffff */
.L_x_6097:
        /* <DEDUP_REMOVED lines=8> */
.L_x_6219:
[----:B------:R-:W-:Y:S05]  /*212f0*/  BSYNC B0 ;  /* 0x0000000000007941 */ /* 0x000fea0003800000 */
.L_x_6218:
[----:B------:R0:W5:Y:S01]  /*21300*/  LDL R8, [R1+0xc] ;  /* 0x00000c0001087983 */ /* 0x0001620000100800 */
[----:B------:R-:W-:Y:S01]  /*21310*/  IMAD.MOV.U32 R13, RZ, RZ, R5 ;  /* 0x000000ffff0d7224 */ /* 0x000fe200078e0005 */
[----:B------:R-:W-:Y:S01]  /*21320*/  MOV R3, R14 ;  /* 0x0000000e00037202 */ /* 0x000fe20000000f00 */
[----:B------:R-:W-:Y:S01]  /*21330*/  IMAD.MOV.U32 R12, RZ, RZ, RZ ;  /* 0x000000ffff0c7224 */ /* 0x000fe200078e00ff */
[----:B------:R-:W1:Y:S01]  /*21340*/  S2R R7, SR_TID.X ;  /* 0x0000000000077919 */ /* 0x000e620000002100 */
[----:B------:R-:W-:Y:S01]  /*21350*/  IMAD.MOV.U32 R11, RZ, RZ, 0x181f ;  /* 0x0000181fff0b7424 */ /* 0x000fe200078e00ff */
[C---:B------:R-:W-:Y:S01]  /*21360*/  LOP3.LUT P5, RZ, R31.reuse, 0x2, RZ, 0xc0, !PT ;  /* 0x000000021fff7812 */ /* 0x040fe200078ac0ff */
[----:B------:R-:W-:Y:S01]  /*21370*/  IMAD.MOV.U32 R15, RZ, RZ, -0x1 ;  /* 0xffffffffff0f7424 */ /* 0x000fe200078e00ff */
[C---:B------:R-:W-:Y:S01]  /*21380*/  LOP3.LUT P4, RZ, R31.reuse, 0x4, RZ, 0xc0, !PT ;  /* 0x000000041fff7812 */ /* 0x040fe2000788c0ff */
[----:B------:R-:W-:Y:S01]  /*21390*/  IMAD R4, R4, 0x2, R23 ;  /* 0x0000000204047824 */ /* 0x000fe200078e0217 */
[----:B0-----:R-:W-:-:S13]  /*213a0*/  LOP3.LUT P3, RZ, R31, 0x8, RZ, 0xc0, !PT ;  /* 0x000000081fff7812 */ /* 0x001fda000786c0ff */
[----:B-1---5:R-:W-:Y:S05]  /*213b0*/  WARPSYNC.COLLECTIVE R15, `(.L_x_6220) ;  /* 0x000000000f087348 */ /* 0x022fea0003c00000 */
[----:B------:R0:W2:Y:S02]  /*213c0*/  SHFL.IDX P6, R14, R13, R12, R11 ;  /* 0x0000000c0d0e7389 */ /* 0x0000a400000c000b */
[----:B012--5:R-:W-:Y:S01]  /*213d0*/  ENDCOLLECTIVE ;  /* 0x000000000000791b */ /* 0x027fe20003800000 */
.L_x_6220:
[----:B------:R-:W-:Y:S02]  /*213e0*/  LOP3.LUT R22, R22, 0xfffffeff, RZ, 0xc0, !PT ;  /* 0xfffffeff16167812 */ /* 0x000fe400078ec0ff */
[----:B------:R-:W-:Y:S01]  /*213f0*/  LOP3.LUT P2, RZ, R31, 0x10, RZ, 0xc0, !PT ;  /* 0x000000101fff7812 */ /* 0x000fe2000784c0ff */
        /* <DEDUP_REMOVED lines=39> */
.L_x_6221:
[----:B------:R-:W-:Y:S02]  /*21670*/  IMAD.MOV.U32 R13, RZ, RZ, R5 ;  /* 0x000000ffff0d7224 */ /* 0x000fe400078e0005 */
[----:B------:R-:W-:-:S07]  /*21680*/  IMAD.MOV.U32 R3, RZ, RZ, R14 ;  /* 0x000000ffff037224 */ /* 0x000fce00078e000e */
[----:B------:R-:W-:Y:S05]  /*21690*/  WARPSYNC.COLLECTIVE R15, `(.L_x_6222) ;  /* 0x000000000f087348 */ /* 0x000fea0003c00000 */
[----:B------:R0:W1:Y:S02]  /*216a0*/  SHFL.IDX P6, R14, R13, R12, R11 ;  /* 0x0000000c0d0e7389 */ /* 0x00006400000c000b */
[----:B01----:R-:W-:Y:S01]  /*216b0*/  ENDCOLLECTIVE ;  /* 0x000000000000791b */ /* 0x003fe20003800000 */
.L_x_6222:
        /* <DEDUP_REMOVED lines=29> */
.L_x_6223:
[----:B------:R-:W-:Y:S02]  /*21890*/  IMAD.MOV.U32 R13, RZ, RZ, R5 ;  /* 0x000000ffff0d7224 */ /* 0x000fe400078e0005 */
[----:B------:R-:W-:-:S07]  /*218a0*/  IMAD.MOV.U32 R7, RZ, RZ, R14 ;  /* 0x000000ffff077224 */ /* 0x000fce00078e000e */
[----:B------:R-:W-:Y:S05]  /*218b0*/  WARPSYNC.COLLECTIVE R15, `(.L_x_6224) ;  /* 0x000000000f087348 */ /* 0x000fea0003c00000 */
[----:B------:R0:W1:Y:S02]  /*218c0*/  SHFL.IDX P6, R14, R13, R12, R11 ;  /* 0x0000000c0d0e7389 */ /* 0x00006400000c000b */
[----:B01----:R-:W-:Y:S01]  /*218d0*/  ENDCOLLECTIVE ;  /* 0x000000000000791b */ /* 0x003fe20003800000 */
.L_x_6224:
        /* <DEDUP_REMOVED lines=29> */
.L_x_6225:
[----:B------:R-:W-:Y:S02]  /*21ab0*/  IMAD.MOV.U32 R13, RZ, RZ, R5 ;  /* 0x000000ffff0d7224 */ /* 0x000fe400078e0005 */
[----:B------:R-:W-:-:S07]  /*21ac0*/  IMAD.MOV.U32 R6, RZ, RZ, R14 ;  /* 0x000000ffff067224 */ /* 0x000fce00078e000e */
[----:B------:R-:W-:Y:S05]  /*21ad0*/  WARPSYNC.COLLECTIVE R15, `(.L_x_6226) ;  /* 0x000000000f087348 */ /* 0x000fea0003c00000 */
[----:B------:R0:W1:Y:S02]  /*21ae0*/  SHFL.IDX P6, R14, R13, R12, R11 ;  /* 0x0000000c0d0e7389 */ /* 0x00006400000c000b */
[----:B01----:R-:W-:Y:S01]  /*21af0*/  ENDCOLLECTIVE ;  /* 0x000000000000791b */ /* 0x003fe20003800000 */
.L_x_6226:
[----:B------:R-:W-:Y:S01]  /*21b00*/  IMAD.MOV.U32 R2, RZ, RZ, R14 ;  /* 0x000000ffff027224 */ /* 0x000fe200078e000e */
[----:B------:R-:W-:Y:S06]  /*21b10*/  BRA `(.L_x_6227) ;  /* 0xffffffb000d47947 */ /* 0x000fec000383ffff */
.L_x_6104:
[----:B0-----:R0:W1:Y:S02]  /*21b20*/  SYNCS.PHASECHK.TRANS64.TRYWAIT P0, [R6+URZ+0x28c40], R17 ;  /* 0x028c4011060075a7 */ /* 0x001064000800017f */
[----:B-1----:R-:W-:Y:S05]  /*21b30*/  @!P0 NANOSLEEP.SYNCS 0x989680 ;  /* 0x009896800000895d */ /* 0x002fea0003900000 */
[----:B------:R-:W1:Y:S02]  /*21b40*/  @!P0 SYNCS.PHASECHK.TRANS64 P0, [R6+URZ+0x28c40], R17 ;  /* 0x028c4011060085a7 */ /* 0x000e64000800007f */
[----:B-1----:R-:W-:Y:S05]  /*21b50*/  @!P0 BRA `(.L_x_6104) ;  /* 0xfffffffc00f08947 */ /* 0x002fea000383ffff */
[----:B------:R-:W-:Y:S05]  /*21b60*/  BRA `(.L_x_6228) ;  /* 0xffffffb800647947 */ /* 0x000fea000383ffff */
.L_x_6105:
        /* <DEDUP_REMOVED lines=8> */
.L_x_6230:
[----:B------:R-:W-:Y:S05]  /*21bf0*/  BSYNC B1 ;  /* 0x0000000000017941 */ /* 0x000fea0003800000 */
.L_x_6229:
        /* <DEDUP_REMOVED lines=9> */
.L_x_6231:
[----:B------:R-:W-:Y:S02]  /*21c90*/  IMAD.MOV.U32 R13, RZ, RZ, R27 ;  /* 0x000000ffff0d7224 */ /* 0x000fe400078e001b */
[----:B------:R-:W-:Y:S02]  /*21ca0*/  IMAD.MOV.U32 R12, RZ, RZ, 0x1 ;  /* 0x00000001ff0c7424 */ /* 0x000fe400078e00ff */
[----:B------:R-:W-:-:S07]  /*21cb0*/  IMAD.MOV.U32 R2, RZ, RZ, R14 ;  /* 0x000000ffff027224 */ /* 0x000fce00078e000e */
[----:B------:R-:W-:Y:S05]  /*21cc0*/  WARPSYNC.COLLECTIVE R15, `(.L_x_6232) ;  /* 0x000000000f087348 */ /* 0x000fea0003c00000 */
[----:B------:R0:W1:Y:S02]  /*21cd0*/  SHFL.IDX P6, R14, R13, R12, R11 ;  /* 0x0000000c0d0e7389 */ /* 0x00006400000c000b */
[----:B01----:R-:W-:Y:S01]  /*21ce0*/  ENDCOLLECTIVE ;  /* 0x000000000000791b */ /* 0x003fe20003800000 */
.L_x_6232:
        /* <DEDUP_REMOVED lines=11> */
.L_x_6233:
[----:B------:R-:W-:Y:S01]  /*21da0*/  MOV R13, R27 ;  /* 0x0000001b000d7202 */ /* 0x000fe20000000f00 */
[----:B------:R-:W-:Y:S02]  /*21db0*/  IMAD.MOV.U32 R12, RZ, RZ, 0x2 ;  /* 0x00000002ff0c7424 */ /* 0x000fe400078e00ff */
[----:B------:R-:W-:-:S07]  /*21dc0*/  IMAD.MOV.U32 R2, RZ, RZ, R14 ;  /* 0x000000ffff027224 */ /* 0x000fce00078e000e */
[----:B------:R-:W-:Y:S05]  /*21dd0*/  WARPSYNC.COLLECTIVE R15, `(.L_x_6234) ;  /* 0x000000000f087348 */ /* 0x000fea0003c00000 */
[----:B------:R0:W1:Y:S02]  /*21de0*/  SHFL.IDX P6, R14, R13, R12, R11 ;  /* 0x0000000c0d0e7389 */ /* 0x00006400000c000b */
[----:B01----:R-:W-:Y:S01]  /*21df0*/  ENDCOLLECTIVE ;  /* 0x000000000000791b */ /* 0x003fe20003800000 */
.L_x_6234:
        /* <DEDUP_REMOVED lines=11> */
.L_x_6235:
[----:B------:R-:W-:Y:S02]  /*21eb0*/  IMAD.MOV.U32 R13, RZ, RZ, R27 ;  /* 0x000000ffff0d7224 */ /* 0x000fe400078e001b */
[----:B------:R-:W-:Y:S02]  /*21ec0*/  IMAD.MOV.U32 R12, RZ, RZ, 0x3 ;  /* 0x00000003ff0c7424 */ /* 0x000fe400078e00ff */
[----:B------:R-:W-:-:S07]  /*21ed0*/  IMAD.MOV.U32 R2, RZ, RZ, R14 ;  /* 0x000000ffff027224 */ /* 0x000fce00078e000e */
[----:B------:R-:W-:Y:S05]  /*21ee0*/  WARPSYNC.COLLECTIVE R15, `(.L_x_6236) ;  /* 0x000000000f087348 */ /* 0x000fea0003c00000 */
[----:B------:R0:W1:Y:S02]  /*21ef0*/  SHFL.IDX P6, R14, R13, R12, R11 ;  /* 0x0000000c0d0e7389 */ /* 0x00006400000c000b */
[----:B01----:R-:W-:Y:S01]  /*21f00*/  ENDCOLLECTIVE ;  /* 0x000000000000791b */ /* 0x003fe20003800000 */
.L_x_6236:
        /* <DEDUP_REMOVED lines=11> */
.L_x_6237:
[----:B------:R-:W-:Y:S01]  /*21fc0*/  IMAD.MOV.U32 R2, RZ, RZ, R14 ;  /* 0x000000ffff027224 */ /* 0x000fe200078e000e */
[----:B------:R-:W-:Y:S06]  /*21fd0*/  BRA `(.L_x_6238) ;  /* 0xffffffb400f47947 */ /* 0x000fec000383ffff */
.L_x_6110:
[----:B---3--:R3:W4:Y:S02]  /*21fe0*/  SYNCS.PHASECHK.TRANS64.TRYWAIT P0, [R6+URZ+0x28c60], R17 ;  /* 0x028c6011060075a7 */ /* 0x008724000800017f */
[----:B----4-:R-:W-:Y:S05]  /*21ff0*/  @!P0 NANOSLEEP.SYNCS 0x989680 ;  /* 0x009896800000895d */ /* 0x010fea0003900000 */
[----:B------:R-:W4:Y:S02]  /*22000*/  @!P0 SYNCS.PHASECHK.TRANS64 P0, [R6+URZ+0x28c60], R17 ;  /* 0x028c6011060085a7 */ /* 0x000f24000800007f */
[----:B----4-:R-:W-:Y:S05]  /*22010*/  @!P0 BRA `(.L_x_6110) ;  /* 0xfffffffc00f08947 */ /* 0x010fea000383ffff */
[----:B------:R-:W-:Y:S05]  /*22020*/  BRA `(.L_x_6239) ;  /* 0xffffffb800447947 */ /* 0x000fea000383ffff */
.L_x_6111:
        /* <DEDUP_REMOVED lines=8> */
.L_x_6241:
[----:B------:R-:W-:Y:S05]  /*220b0*/  BSYNC B1 ;  /* 0x0000000000017941 */ /* 0x000fea0003800000 */
.L_x_6240:
        /* <DEDUP_REMOVED lines=12> */
.L_x_6242:
        /* <DEDUP_REMOVED lines=18> */
.L_x_6243:
        /* <DEDUP_REMOVED lines=16> */
.L_x_6244:
        /* <DEDUP_REMOVED lines=19> */
.L_x_6245:
        /* <DEDUP_REMOVED lines=10> */
[----:B------:R-:W-:-:S07]  /*22570*/  MOV R8, R14 ;  /* 0x0000000e00087202 */ /* 0x000fce0000000f00 */
[----:B0-----:R-:W-:Y:S05]  /*22580*/  WARPSYNC.COLLECTIVE R15, `(.L_x_6246) ;  /* 0x000000000f087348 */ /* 0x001fea0003c00000 */
[----:B------:R1:W2:Y:S02]  /*22590*/  SHFL.IDX P6, R14, R13, R12, R11 ;  /* 0x0000000c0d0e7389 */ /* 0x0002a400000c000b */
[----:B012---:R-:W-:Y:S01]  /*225a0*/  ENDCOLLECTIVE ;  /* 0x000000000000791b */ /* 0x007fe20003800000 */
.L_x_6246:
        /* <DEDUP_REMOVED lines=16> */
.L_x_6247:
        /* <DEDUP_REMOVED lines=14> */
.L_x_6248:
[----:B------:R-:W-:Y:S05]  /*22790*/  BRA `(.L_x_6249) ;  /* 0xffffffb400b07947 */ /* 0x000fea000383ffff */
.L_x_6119:
        /* <DEDUP_REMOVED lines=8> */
.L_x_6251:
[----:B------:R-:W-:Y:S05]  /*22820*/  BSYNC B0 ;  /* 0x0000000000007941 */ /* 0x000fea0003800000 */
.L_x_6250:
        /* <DEDUP_REMOVED lines=9> */
.L_x_6252:
        /* <DEDUP_REMOVED lines=18> */
.L_x_6253:
[----:B------:R-:W-:Y:S01]  /*229e0*/  IMAD.MOV.U32 R12, RZ, RZ, 0x2 ;  /* 0x00000002ff0c7424 */ /* 0x000fe200078e00ff */
[----:B------:R-:W-:-:S05]  /*229f0*/  SEL R4, R14, RZ, P1 ;  /* 0x000000ff0e047207 */ /* 0x000fca0000800000 */
[----:B------:R-:W-:-:S04]  /*22a00*/  IMAD.IADD R4, R17, 0x1, R4 ;  /* 0x0000000111047824 */ /* 0x000fc800078e0204 */
[----:B------:R-:W-:-:S07]  /*22a10*/  IMAD.MOV.U32 R13, RZ, RZ, R4 ;  /* 0x000000ffff0d7224 */ /* 0x000fce00078e0004 */
[----:B------:R-:W-:Y:S05]  /*22a20*/  WARPSYNC.COLLECTIVE R15, `(.L_x_6254) ;  /* 0x000000000f087348 */ /* 0x000fea0003c00000 */
[----:B------:R0:W1:Y:S02]  /*22a30*/  SHFL.UP P6, R14, R13, R12, R11 ;  /* 0x0400000c0d0e7389 */ /* 0x00006400000c000b */
[----:B01----:R-:W-:Y:S01]  /*22a40*/  ENDCOLLECTIVE ;  /* 0x000000000000791b */ /* 0x003fe20003800000 */
.L_x_6254:
[----:B------:R-:W-:Y:S01]  /*22a50*/  IMAD.MOV.U32 R12, RZ, RZ, 0x4 ;  /* 0x00000004ff0c7424 */ /* 0x000fe200078e00ff */
[----:B------:R-:W-:-:S05]  /*22a60*/  SEL R3, R14, RZ, P2 ;  /* 0x000000ff0e037207 */ /* 0x000fca0001000000 */
[----:B------:R-:W-:-:S04]  /*22a70*/  IMAD.IADD R6, R4, 0x1, R3 ;  /* 0x0000000104067824 */ /* 0x000fc800078e0203 */
[----:B------:R-:W-:-:S07]  /*22a80*/  IMAD.MOV.U32 R13, RZ, RZ, R6 ;  /* 0x000000ffff0d7224 */ /* 0x000fce00078e0006 */
[----:B------:R-:W-:Y:S05]  /*22a90*/  WARPSYNC.COLLECTIVE R15, `(.L_x_6255) ;  /* 0x000000000f087348 */ /* 0x000fea0003c00000 */
[----:B------:R0:W1:Y:S02]  /*22aa0*/  SHFL.UP P6, R14, R13, R12, R11 ;  /* 0x0400000c0d0e7389 */ /* 0x00006400000c000b */
[----:B01----:R-:W-:Y:S01]  /*22ab0*/  ENDCOLLECTIVE ;  /* 0x000000000000791b */ /* 0x003fe20003800000 */
.L_x_6255:
[----:B------:R-:W-:Y:S02]  /*22ac0*/  MOV R12, 0x8 ;  /* 0x00000008000c7802 */ /* 0x000fe40000000f00 */
[----:B------:R-:W-:-:S05]  /*22ad0*/  SEL R3, R14, RZ, P3 ;  /* 0x000000ff0e037207 */ /* 0x000fca0001800000 */
[----:B------:R-:W-:-:S04]  /*22ae0*/  IMAD.IADD R2, R6, 0x1, R3 ;  /* 0x0000000106027824 */ /* 0x000fc800078e0203 */
[----:B------:R-:W-:-:S07]  /*22af0*/  IMAD.MOV.U32 R13, RZ, RZ, R2 ;  /* 0x000000ffff0d7224 */ /* 0x000fce00078e0002 */
[----:B------:R-:W-:Y:S05]  /*22b00*/  WARPSYNC.COLLECTIVE R15, `(.L_x_6256) ;  /* 0x000000000f087348 */ /* 0x000fea0003c00000 */
[----:B------:R0:W1:Y:S02]  /*22b10*/  SHFL.UP P6, R14, R13, R12, R11 ;  /* 0x0400000c0d0e7389 */ /* 0x00006400000c000b */
[----:B01----:R-:W-:Y:S01]  /*22b20*/  ENDCOLLECTIVE ;  /* 0x000000000000791b */ /* 0x003fe20003800000 */
.L_x_6256:
[----:B------:R-:W-:Y:S01]  /*22b30*/  IMAD.MOV.U32 R12, RZ, RZ, 0x10 ;  /* 0x00000010ff0c7424 */ /* 0x000fe200078e00ff */
[----:B------:R-:W-:-:S05]  /*22b40*/  SEL R3, R14, RZ, P4 ;  /* 0x000000ff0e037207 */ /* 0x000fca0002000000 */
[----:B------:R-:W-:-:S04]  /*22b50*/  IMAD.IADD R3, R2, 0x1, R3 ;  /* 0x0000000102037824 */ /* 0x000fc800078e0203 */
[----:B------:R-:W-:-:S07]  /*22b60*/  IMAD.MOV.U32 R13, RZ, RZ, R3 ;  /* 0x000000ffff0d7224 */ /* 0x000fce00078e0003 */
[----:B------:R-:W-:Y:S05]  /*22b70*/  WARPSYNC.COLLECTIVE R15, `(.L_x_6257) ;  /* 0x000000000f087348 */ /* 0x000fea0003c00000 */
[----:B------:R0:W1:Y:S02]  /*22b80*/  SHFL.UP P6, R14, R13, R12, R11 ;  /* 0x0400000c0d0e7389 */ /* 0x00006400000c000b */
[----:B01----:R-:W-:Y:S01]  /*22b90*/  ENDCOLLECTIVE ;  /* 0x000000000000791b */ /* 0x003fe20003800000 */
.L_x_6257:
        /* <DEDUP_REMOVED lines=8> */
.L_x_6258:
[----:B------:R-:W-:Y:S05]  /*22c20*/  BRA `(.L_x_6259) ;  /* 0xffffffb800447947 */ /* 0x000fea000383ffff */
.L_x_6124:
        /* <DEDUP_REMOVED lines=8> */
.L_x_6261:
[----:B------:R-:W-:Y:S05]  /*22cb0*/  BSYNC B0 ;  /* 0x0000000000007941 */ /* 0x000fea0003800000 */
.L_x_6260:
        /* <DEDUP_REMOVED lines=8> */
.L_x_6262:
[----:B------:R-:W-:Y:S01]  /*22d40*/  IMAD.MOV.U32 R12, RZ, RZ, 0x4 ;  /* 0x00000004ff0c7424 */ /* 0x000fe200078e00ff */
[----:B------:R-:W-:-:S05]  /*22d50*/  SEL R2, R14, RZ, P2 ;  /* 0x000000ff0e027207 */ /* 0x000fca0001000000 */
[----:B------:R-:W-:-:S04]  /*22d60*/  IMAD.IADD R2, R13, 0x1, R2 ;  /* 0x000000010d027824 */ /* 0x000fc800078e0202 */
[----:B------:R-:W-:-:S07]  /*22d70*/  IMAD.MOV.U32 R13, RZ, RZ, R2 ;  /* 0x000000ffff0d7224 */ /* 0x000fce00078e0002 */
[----:B------:R-:W-:Y:S05]  /*22d80*/  WARPSYNC.COLLECTIVE R15, `(.L_x_6263) ;  /* 0x000000000f087348 */ /* 0x000fea0003c00000 */
[----:B------:R0:W1:Y:S02]  /*22d90*/  SHFL.UP P6, R14, R13, R12, R11 ;  /* 0x0400000c0d0e7389 */ /* 0x00006400000c000b */
[----:B01----:R-:W-:Y:S01]  /*22da0*/  ENDCOLLECTIVE ;  /* 0x000000000000791b */ /* 0x003fe20003800000 */
.L_x_6263:
[----:B------:R-:W-:Y:S01]  /*22db0*/  IMAD.MOV.U32 R12, RZ, RZ, 0x8 ;  /* 0x00000008ff0c7424 */ /* 0x000fe200078e00ff */
[----:B------:R-:W-:-:S05]  /*22dc0*/  SEL R3, R14, RZ, P3 ;  /* 0x000000ff0e037207 */ /* 0x000fca0001800000 */
[----:B------:R-:W-:-:S04]  /*22dd0*/  IMAD.IADD R3, R2, 0x1, R3 ;  /* 0x0000000102037824 */ /* 0x000fc800078e0203 */
[----:B------:R-:W-:-:S07]  /*22de0*/  IMAD.MOV.U32 R13, RZ, RZ, R3 ;  /* 0x000000ffff0d7224 */ /* 0x000fce00078e0003 */
[----:B------:R-:W-:Y:S05]  /*22df0*/  WARPSYNC.COLLECTIVE R15, `(.L_x_6264) ;  /* 0x000000000f087348 */ /* 0x000fea0003c00000 */
[----:B------:R0:W1:Y:S02]  /*22e00*/  SHFL.UP P6, R14, R13, R12, R11 ;  /* 0x0400000c0d0e7389 */ /* 0x00006400000c000b */
[----:B01----:R-:W-:Y:S01]  /*22e10*/  ENDCOLLECTIVE ;  /* 0x000000000000791b */ /* 0x003fe20003800000 */
.L_x_6264:
[----:B------:R-:W-:Y:S01]  /*22e20*/  IMAD.MOV.U32 R12, RZ, RZ, 0x10 ;  /* 0x00000010ff0c7424 */ /* 0x000fe200078e00ff */
[----:B------:R-:W-:-:S05]  /*22e30*/  SEL R4, R14, RZ, P4 ;  /* 0x000000ff0e047207 */ /* 0x000fca0002000000 */
[----:B------:R-:W-:-:S04]  /*22e40*/  IMAD.IADD R4, R3, 0x1, R4 ;  /* 0x0000000103047824 */ /* 0x000fc800078e0204 */
[----:B------:R-:W-:-:S07]  /*22e50*/  IMAD.MOV.U32 R13, RZ, RZ, R4 ;  /* 0x000000ffff0d7224 */ /* 0x000fce00078e0004 */
[----:B------:R-:W-:Y:S05]  /*22e60*/  WARPSYNC.COLLECTIVE R15, `(.L_x_6265) ;  /* 0x000000000f087348 */ /* 0x000fea0003c00000 */
[----:B------:R0:W1:Y:S02]  /*22e70*/  SHFL.UP P6, R14, R13, R12, R11 ;  /* 0x0400000c0d0e7389 */ /* 0x00006400000c000b */
[----:B01----:R-:W-:Y:S01]  /*22e80*/  ENDCOLLECTIVE ;  /* 0x000000000000791b */ /* 0x003fe20003800000 */
.L_x_6265:
        /* <DEDUP_REMOVED lines=8> */
.L_x_6266:
[----:B------:R-:W-:Y:S05]  /*22f10*/  BRA `(.L_x_6267) ;  /* 0xffffffb800247947 */ /* 0x000fea000383ffff */
.L_x_6126:
[----:B------:R-:W-:Y:S01]  /*22f20*/  BSSY B0, `(.L_x_6268) ;  /* 0x0000006000007945 */ /* 0x000fe20003800000 */
[----:B------:R-:W-:Y:S01]  /*22f30*/  PLOP3.LUT P6, PT, P6, PT, PT, 0x8, 0x0 ;  /* 0x000000000000781c */ /* 0x000fe200037ce170 */
[----:B------:R-:W-:-:S12]  /*22f40*/  IMAD.MOV.U32 R15, RZ, RZ, -0x1 ;  /* 0xffffffffff0f7424 */ /* 0x000fd800078e00ff */
[----:B01----:R-:W-:Y:S05]  /*22f50*/  WARPSYNC.COLLECTIVE R15, `(.L_x_6269) ;  /* 0x000000000f087348 */ /* 0x003fea0003c00000 */
[----:B------:R-:W-:Y:S01]  /*22f60*/  VOTE.ANY R14, PT, P6 ;  /* 0x00000000000e7806 */ /* 0x000fe200030e0100 */
[----:B01----:R-:W-:Y:S06]  /*22f70*/  ENDCOLLECTIVE ;  /* 0x000000000000791b */ /* 0x003fec0003800000 */
.L_x_6269:
[----:B------:R-:W-:Y:S05]  /*22f80*/  BSYNC B0 ;  /* 0x0000000000007941 */ /* 0x000fea0003800000 */
.L_x_6268:
        /* <DEDUP_REMOVED lines=9> */
.L_x_6270:
[----:B------:R-:W-:Y:S01]  /*23020*/  IMAD.MOV.U32 R17, RZ, RZ, R14 ;  /* 0x000000ffff117224 */ /* 0x000fe200078e000e */
[----:B------:R-:W-:Y:S06]  /*23030*/  BRA `(.L_x_6271) ;  /* 0xffffffb800147947 */ /* 0x000fec000383ffff */
.L_x_6128:
[----:B------:R-:W-:Y:S01]  /*23040*/  BSSY B0, `(.L_x_6272) ;  /* 0x0000007000007945 */ /* 0x000fe20003800000 */
[----:B------:R-:W-:Y:S02]  /*23050*/  IMAD.MOV.U32 R13, RZ, RZ, R3 ;  /* 0x000000ffff0d7224 */ /* 0x000fe400078e0003 */
[----:B------:R-:W-:Y:S02]  /*23060*/  IMAD.MOV.U32 R11, RZ, RZ, 0x1f ;  /* 0x0000001fff0b7424 */ /* 0x000fe400078e00ff */
[----:B------:R-:W-:-:S07]  /*23070*/  IMAD.MOV.U32 R15, RZ, RZ, -0x1 ;  /* 0xffffffffff0f7424 */ /* 0x000fce00078e00ff */
[----:B0123--:R-:W-:Y:S05]  /*23080*/  WARPSYNC.COLLECTIVE R15, `(.L_x_6273) ;  /* 0x000000000f087348 */ /* 0x00ffea0003c00000 */
[----:B------:R4:W0:Y:S02]  /*23090*/  SHFL.IDX P6, R14, R13, R12, R11 ;  /* 0x0000000c0d0e7389 */ /* 0x00082400000c000b */
[----:B01234-:R-:W-:Y:S01]  /*230a0*/  ENDCOLLECTIVE ;  /* 0x000000000000791b */ /* 0x01ffe20003800000 */
.L_x_6273:
[----:B------:R-:W-:Y:S05]  /*230b0*/  BSYNC B0 ;  /* 0x0000000000007941 */ /* 0x000fea0003800000 */
.L_x_6272:
[----:B------:R-:W-:Y:S05]  /*230c0*/  BRA `(.L_x_6127) ;  /* 0xffffffb8000c7947 */ /* 0x000fea000383ffff */
.L_x_6132:
[----:B0-----:R0:W1:Y:S02]  /*230d0*/  SYNCS.PHASECHK.TRANS64.TRYWAIT P0, [R4+URZ+0x28c20], R0 ;  /* 0x028c2000040075a7 */ /* 0x001064000800017f */
[----:B-1----:R-:W-:Y:S05]  /*230e0*/  @!P0 NANOSLEEP.SYNCS 0x989680 ;  /* 0x009896800000895d */ /* 0x002fea0003900000 */
[----:B------:R-:W1:Y:S02]  /*230f0*/  @!P0 SYNCS.PHASECHK.TRANS64 P0, [R4+URZ+0x28c20], R0 ;  /* 0x028c2000040085a7 */ /* 0x000e64000800007f */
[----:B-1----:R-:W-:Y:S05]  /*23100*/  @!P0 BRA `(.L_x_6132) ;  /* 0xfffffffc00f08947 */ /* 0x002fea000383ffff */
[----:B------:R-:W-:Y:S05]  /*23110*/  BRA `(.L_x_6274) ;  /* 0xffffffbc00847947 */ /* 0x000fea000383ffff */
.L_x_6133:
        /* <DEDUP_REMOVED lines=11> */
.L_x_6276:
[----:B------:R-:W-:Y:S05]  /*231d0*/  BSYNC B0 ;  /* 0x0000000000007941 */ /* 0x000fea0003800000 */
.L_x_6275:
[----:B------:R-:W-:Y:S05]  /*231e0*/  BRA `(.L_x_6277) ;  /* 0xffffffbc006c7947 */ /* 0x000fea000383ffff */
.L_x_6134:
[----:B------:R-:W-:Y:S01]  /*231f0*/  BSSY B0, `(.L_x_6278) ;  /* 0x0000006000007945 */ /* 0x000fe20003800000 */
[----:B------:R-:W-:-:S07]  /*23200*/  IMAD.MOV.U32 R15, RZ, RZ, -0x1 ;  /* 0xffffffffff0f7424 */ /* 0x000fce00078e00ff */
[----:B0-234-:R-:W-:Y:S05]  /*23210*/  WARPSYNC.COLLECTIVE R15, `(.L_x_6279) ;  /* 0x000000000f0c7348 */ /* 0x01dfea0003c00000 */
[----:B------:R-:W-:Y:S02]  /*23220*/  ELECT P6, UR62, PT ;  /* 0x00000000003e782f */ /* 0x000fe400038c0000 */
[----:B------:R-:W-:Y:S01]  /*23230*/  MOV R14, UR62 ;  /* 0x0000003e000e7c02 */ /* 0x000fe20008000f00 */
[----:B0-234-:R-:W-:Y:S10]  /*23240*/  ENDCOLLECTIVE ;  /* 0x000000000000791b */ /* 0x01dff40003800000 */
.L_x_6279:
[----:B------:R-:W-:Y:S05]  /*23250*/  BSYNC B0 ;  /* 0x0000000000007941 */ /* 0x000fea0003800000 */
.L_x_6278:
[----:B------:R-:W-:Y:S05]  /*23260*/  BRA `(.L_x_6280) ;  /* 0xffffffbc00607947 */ /* 0x000fea000383ffff */
.L_x_6136:
[----:B0-----:R0:W1:Y:S02]  /*23270*/  SYNCS.PHASECHK.TRANS64.TRYWAIT P1, [R5+URZ+0x28c40], R0 ;  /* 0x028c4000050075a7 */ /* 0x001064000802017f */
[----:B-1----:R-:W-:Y:S05]  /*23280*/  @!P1 NANOSLEEP.SYNCS 0x989680 ;  /* 0x009896800000995d */ /* 0x002fea0003900000 */
[----:B------:R-:W1:Y:S02]  /*23290*/  @!P1 SYNCS.PHASECHK.TRANS64 P1, [R5+URZ+0x28c40], R0 ;  /* 0x028c4000050095a7 */ /* 0x000e64000802007f */
[----:B-1----:R-:W-:Y:S05]  /*232a0*/  @!P1 BRA `(.L_x_6136) ;  /* 0xfffffffc00f09947 */ /* 0x002fea000383ffff */
[----:B------:R-:W-:Y:S05]  /*232b0*/  BRA `(.L_x_6281) ;  /* 0xffffffbc00807947 */ /* 0x000fea000383ffff */
.L_x_6138:
[----:B-1----:R1:W0:Y:S02]  /*232c0*/  SYNCS.PHASECHK.TRANS64.TRYWAIT P1, [R25+URZ+0x28c40], R2 ;  /* 0x028c4002190075a7 */ /* 0x002224000802017f */
[----:B0-----:R-:W-:Y:S05]  /*232d0*/  @!P1 NANOSLEEP.SYNCS 0x989680 ;  /* 0x009896800000995d */ /* 0x001fea0003900000 */
[----:B------:R-:W0:Y:S02]  /*232e0*/  @!P1 SYNCS.PHASECHK.TRANS64 P1, [R25+URZ+0x28c40], R2 ;  /* 0x028c4002190095a7 */ /* 0x000e24000802007f */
[----:B0-----:R-:W-:Y:S05]  /*232f0*/  @!P1 BRA `(.L_x_6138) ;  /* 0xfffffffc00f09947 */ /* 0x001fea000383ffff */
[----:B------:R-:W-:Y:S05]  /*23300*/  BRA `(.L_x_6282) ;  /* 0xffffffbc008c7947 */ /* 0x000fea000383ffff */
.L_x_6140:
[----:B------:R0:W0:Y:S02]  /*23310*/  SYNCS.PHASECHK.TRANS64.TRYWAIT P1, [R5+URZ+0x28c60], R0 ;  /* 0x028c6000050075a7 */ /* 0x000024000802017f */
[----:B0-----:R-:W-:Y:S05]  /*23320*/  @!P1 NANOSLEEP.SYNCS 0x989680 ;  /* 0x009896800000995d */ /* 0x001fea0003900000 */
[----:B------:R-:W0:Y:S02]  /*23330*/  @!P1 SYNCS.PHASECHK.TRANS64 P1, [R5+URZ+0x28c60], R0 ;  /* 0x028c6000050095a7 */ /* 0x000e24000802007f */
[----:B0-----:R-:W-:Y:S05]  /*23340*/  @!P1 BRA `(.L_x_6140) ;  /* 0xfffffffc00f09947 */ /* 0x001fea000383ffff */
[----:B------:R-:W-:Y:S05]  /*23350*/  BRA `(.L_x_6283) ;  /* 0xffffffbc00887947 */ /* 0x000fea000383ffff */
.L_x_6284:
        /* <DEDUP_REMOVED lines=10> */
.L_x_15540:


//--------------------- .text._ZN7cutlass13device_kernelIN5flash11enable_sm90INS1_16FlashAttnFwdSm90INS1_25CollectiveMainloopFwdSm90ILi2EN4cute5tupleIJNS5_1CILi1EEES8_S8_EEENS6_IJNS7_ILi64EEESA_SA_EEELi512ENS_6half_tEfNS_4arch4Sm90ELb0ELb1ELb0ELb1ELb1ELb0ELb1ELb0ELb0ELb1ELb0ELb0EEENS1_21CollectiveEpilogueFwdINS6_IJSA_NS7_ILi512EEESA_EEES9_SC_SE_Li256ELb1ELb1ELb0ELb0EEENS1_36VarlenDynamicPersistentTileSchedulerILi64ELi64ELi256ELi128ELb0ELb1ELb1ELb1ELb0ELb1EEEEEEEEEvNT_6ParamsE --------------------------
	.section	.text._ZN7cutlass13device_kernelIN5flash11enable_sm90INS1_16FlashAttnFwdSm90INS1_25CollectiveMainloopFwdSm90ILi2EN4cute5tupleIJNS5_1CILi1EEES8_S8_EEENS6_IJNS7_ILi64EEESA_SA_EEELi512ENS_6half_tEfNS_4arch4Sm90ELb0ELb1ELb0ELb1ELb1ELb0ELb1ELb0ELb0ELb1ELb0ELb0EEENS1_21CollectiveEpilogueFwdINS6_IJSA_NS7_ILi512EEESA_EEES9_SC_SE_Li256ELb1ELb1ELb0ELb0EEENS1_36VarlenDynamicPersistentTileSchedulerILi64ELi64ELi256ELi128ELb0ELb1ELb1ELb1ELb0ELb1EEEEEEEEEvNT_6ParamsE,"ax",@progbits
	.align	128
.text._ZN7cutlass13device_kernelIN5flash11enable_sm90INS1_16FlashAttnFwdSm90INS1_25CollectiveMainloopFwdSm90ILi2EN4cute5tupleIJNS5_1CILi1EEES8_S8_EEENS6_IJNS7_ILi64EEESA_SA_EEELi512ENS_6half_tEfNS_4arch4Sm90ELb0ELb1ELb0ELb1ELb1ELb0ELb1ELb0ELb0ELb1ELb0ELb0EEENS1_21CollectiveEpilogueFwdINS6_IJSA_NS7_ILi512EEESA_EEES9_SC_SE_Li256ELb1ELb1ELb0ELb0EEENS1_36VarlenDynamicPersistentTileSchedulerILi64ELi64ELi256ELi128ELb0ELb1ELb1ELb1ELb0ELb1EEEEEEEEEvNT_6ParamsE:
        .type           _ZN7cutlass13device_kernelIN5flash11enable_sm90INS1_16FlashAttnFwdSm90INS1_25CollectiveMainloopFwdSm90ILi2EN4cute5tupleIJNS5_1CILi1EEES8_S8_EEENS6_IJNS7_ILi64EEESA_SA_EEELi512ENS_6half_tEfNS_4arch4Sm90ELb0ELb1ELb0ELb1ELb1ELb0ELb1ELb0ELb0ELb1ELb0ELb0EEENS1_21CollectiveEpilogueFwdINS6_IJSA_NS7_ILi512EEESA_EEES9_SC_SE_Li256ELb1ELb1ELb0ELb0EEENS1_36VarlenDynamicPersistentTileSchedulerILi64ELi64ELi256ELi128ELb0ELb1ELb1ELb1ELb0ELb1EEEEEEEEEvNT_6ParamsE,@function
        .size           _ZN7cutlass13device_kernelIN5flash11enable_sm90INS1_16FlashAttnFwdSm90INS1_25CollectiveMainloopFwdSm90ILi2EN4cute5tupleIJNS5_1CILi1EEES8_S8_EEENS6_IJNS7_ILi64EEESA_SA_EEELi512ENS_6half_tEfNS_4arch4Sm90ELb0ELb1ELb0ELb1ELb1ELb0ELb1ELb0ELb0ELb1ELb0ELb0EEENS1_21CollectiveEpilogueFwdINS6_IJSA_NS7_ILi512EEESA_EEES9_SC_SE_Li256ELb1ELb1ELb0ELb0EEENS1_36VarlenDynamicPersistentTileSchedulerILi64ELi64ELi256ELi128ELb0ELb1ELb1ELb1ELb0ELb1EEEEEEEEEvNT_6ParamsE,(.L_x_15541 - _ZN7cutlass13device_kernelIN5flash11enable_sm90INS1_16FlashAttnFwdSm90INS1_25CollectiveMainloopFwdSm90ILi2EN4cute5tupleIJNS5_1CILi1EEES8_S8_EEENS6_IJNS7_ILi64EEESA_SA_EEELi512ENS_6half_tEfNS_4arch4Sm90ELb0ELb1ELb0ELb1ELb1ELb0ELb1ELb0ELb0ELb1ELb0ELb0EEENS1_21CollectiveEpilogueFwdINS6_IJSA_NS7_ILi512EEESA_EEES9_SC_SE_Li256ELb1ELb1ELb0ELb0EEENS1_36VarlenDynamicPersistentTileSchedulerILi64ELi64ELi256ELi128ELb0ELb1ELb1ELb1ELb0ELb1EEEEEEEEEvNT_6ParamsE)
        .other          _ZN7cutlass13device_kernelIN5flash11enable_sm90INS1_16FlashAttnFwdSm90INS1_25CollectiveMainloopFwdSm90ILi2EN4cute5tupleIJNS5_1CILi1EEES8_S8_EEENS6_IJNS7_ILi64EEESA_SA_EEELi512ENS_6half_tEfNS_4arch4Sm90ELb0ELb1ELb0ELb1ELb1ELb0ELb1ELb0ELb0ELb1ELb0ELb0EEENS1_21CollectiveEpilogueFwdINS6_IJSA_NS7_ILi512EEESA_EEES9_SC_SE_Li256ELb1ELb1ELb0ELb0EEENS1_36VarlenDynamicPersistentTileSchedulerILi64ELi64ELi256ELi128ELb0ELb1ELb1ELb1ELb0ELb1EEEEEEEEEvNT_6ParamsE,@"STO_CUDA_ENTRY STV_DEFAULT"
_ZN7cutlass13device_kernelIN5flash11enable_sm90INS1_16FlashAttnFwdSm90INS1_25CollectiveMainloopFwdSm90ILi2EN4cute5tupleIJNS5_1CILi1EEES8_S8_EEENS6_IJNS7_ILi64EEESA_SA_EEELi512ENS_6half_tEfNS_4arch4Sm90ELb0ELb1ELb0ELb1ELb1ELb0ELb1ELb0ELb0ELb1ELb0ELb0EEENS1_21CollectiveEpilogueFwdINS6_IJSA_NS7_ILi512EEESA_EEES9_SC_SE_Li256ELb1ELb1ELb0ELb0EEENS1_36VarlenDynamicPersistentTileSchedulerILi64ELi64ELi256ELi128ELb0ELb1ELb1ELb1ELb0ELb1EEEEEEEEEvNT_6ParamsE:
        /* <DEDUP_REMOVED lines=43> */
.L_x_6285:
        /* <DEDUP_REMOVED lines=22> */
.L_x_6286:
        /* <DEDUP_REMOVED lines=18> */
.L_x_6287:
        /* <DEDUP_REMOVED lines=22> */
.L_x_6288:
        /* <DEDUP_REMOVED lines=23> */
.L_x_6289:
[----:B0-----:R-:W-:Y:S01]  /*0800*/  ULDC UR4, c[0x0][0x20] ;  /* 0x0000080000047ab9 */ /* 0x001fe20000000800 */
[----:B------:R-:W-:Y:S01]  /*0810*/  UISETP.NE.AND UP0, UPT, UR61, URZ, UPT ;  /* 0x0000003f3d00728c */ /* 0x000fe2000bf05270 */
[----:B------:R-:W-:Y:S01]  /*0820*/  IADD3 R2, P0, R1, UR4, RZ ;  /* 0x0000000401027c10 */ /* 0x000fe2000ff1e0ff */
[----:B------:R-:W-:Y:S01]  /*0830*/  ULDC UR4, c[0x0][0x24] ;  /* 0x0000090000047ab9 */ /* 0x000fe20000000800 */
[----:B------:R-:W-:Y:S01]  /*0840*/  UMOV UR60, 0x1 ;  /* 0x00000001003c7882 */ /* 0x000fe20000000000 */
[----:B------:R-:W-:Y:S01]  /*0850*/  NOP ;  /* 0x0000000000007918 */ /* 0x000fe20000000000 */
[----:B-1234-:R-:W-:Y:S01]  /*0860*/  BAR.SYNC.DEFER_BLOCKING 0x0 ;  /* 0x0000000000007b1d */ /* 0x01efe20000010000 */
[----:B------:R-:W-:Y:S01]  /*0870*/  IADD3 R3, P1, R2, 0x1d0, RZ ;  /* 0x000001d002037810 */ /* 0x000fe20007f3e0ff */
[----:B------:R-:W-:Y:S01]  /*0880*/  IMAD.X R18, RZ, RZ, UR4, P0 ;  /* 0x00000004ff127e24 */ /* 0x000fe200080e06ff */
[----:B------:R-:W-:Y:S01]  /*0890*/  PLOP3.LUT P2, PT, PT, PT, UP0, 0x80, 0x0 ;  /* 0x000000000000781c */ /* 0x000fe20003f4f008 */
[----:B------:R-:W-:-:S02]  /*08a0*/  USEL UR60, UR60, 0x2, !UP0 ;  /* 0x000000023c3c7887 */ /* 0x000fc4000c000000 */
[----:B------:R-:W-:Y:S01]  /*08b0*/  ULDC.64 UR36, c[0x0][0x208] ;  /* 0x0000820000247ab9 */ /* 0x000fe20000000a00 */
[----:B------:R0:W-:Y:S02]  /*08c0*/  STL [R1+0x418], R3 ;  /* 0x0004180301007387 */ /* 0x0001e40000100800 */
[----:B0-----:R-:W-:-:S05]  /*08d0*/  IMAD.X R3, RZ, RZ, R18, P1 ;  /* 0x000000ffff037224 */ /* 0x001fca00008e0612 */
[----:B------:R0:W-:Y:S02]  /*08e0*/  STL [R1+0x414], R3 ;  /* 0x0004140301007387 */ /* 0x0001e40000100800 */
[----:B------:R-:W-:Y:S05]  /*08f0*/  @!P2 BRA `(.L_x_6290) ;  /* 0x0000023c00bca947 */ /* 0x000fea0003800000 */
.L_x_6291:
[----:B------:R-:W-:-:S08]  /*0900*/  NOP ;  /* 0x0000000000007918 */ /* 0x000fd00000000000 */
[----:B------:R-:W1:Y:S02]  /*0910*/  USETMAXREG.TRY_ALLOC.CTAPOOL UP0, 0xe8 ;  /* 0x000000e8000079c8 */ /* 0x000e640008000600 */
[----:B-1----:R-:W-:-:S13]  /*0920*/  PLOP3.LUT P0, PT, PT, PT, UP0, 0x80, 0x0 ;  /* 0x000000000000781c */ /* 0x002fda0003f0f008 */
[----:B------:R-:W-:Y:S05]  /*0930*/  @!P0 BRA `(.L_x_6291) ;  /* 0xfffffffc00f08947 */ /* 0x000fea000383ffff */
[----:B0-----:R-:W0:Y:S01]  /*0940*/  S2R R3, SR_TID.X ;  /* 0x0000000000037919 */ /* 0x001e220000002100 */
[----:B------:R-:W-:Y:S01]  /*0950*/  ULDC UR4, c[0x0][0xd3c] ;  /* 0x00034f0000047ab9 */ /* 0x000fe20000000800 */
[C---:B------:R-:W-:Y:S01]  /*0960*/  IADD3 R210, P1, R2.reuse, 0x1c0, RZ ;  /* 0x000001c002d27810 */ /* 0x040fe20007f3e0ff */
[----:B------:R-:W1:Y:S01]  /*0970*/  S2R R7, SR_CgaCtaId ;  /* 0x0000000000077919 */ /* 0x000e620000008800 */
[----:B------:R-:W-:-:S03]  /*0980*/  IADD3 R212, P2, R2, 0x1cc, RZ ;  /* 0x000001cc02d47810 */ /* 0x000fc60007f5e0ff */
[--C-:B------:R-:W-:Y:S01]  /*0990*/  IMAD.X R207, RZ, RZ, R18.reuse, P1 ;  /* 0x000000ffffcf7224 */ /* 0x100fe200008e0612 */
[----:B------:R-:W-:Y:S01]  /*09a0*/  STL.64 [R1+0x1c0], RZ ;  /* 0x0001c0ff01007387 */ /* 0x000fe20000100a00 */
[----:B------:R-:W-:-:S03]  /*09b0*/  IMAD.X R211, RZ, RZ, R18, P2 ;  /* 0x000000ffffd37224 */ /* 0x000fc600010e0612 */
[----:B------:R-:W-:Y:S04]  /*09c0*/  STL [R1+0x1c8], RZ ;  /* 0x0001c8ff01007387 */ /* 0x000fe80000100800 */
[----:B------:R-:W-:Y:S01]  /*09d0*/  STL [R1+0x1cc], RZ ;  /* 0x0001ccff01007387 */ /* 0x000fe20000100800 */
[----:B0-----:R-:W-:-:S04]  /*09e0*/  LOP3.LUT R0, R3, 0xffffff80, RZ, 0xc0, !PT ;  /* 0xffffff8003007812 */ /* 0x001fc800078ec0ff */
[----:B------:R-:W-:Y:S02]  /*09f0*/  ISETP.NE.AND P0, PT, R0, 0x80, PT ;  /* 0x000000800000780c */ /* 0x000fe40003f05270 */
[----:B------:R-:W-:-:S04]  /*0a00*/  MOV R0, 0x400 ;  /* 0x0000040000007802 */ /* 0x000fc80000000f00 */
[----:B-1----:R-:W-:-:S04]  /*0a10*/  LEA R0, R7, R0, 0x18 ;  /* 0x0000000007007211 */ /* 0x002fc800078ec0ff */
[----:B------:R-:W-:-:S03]  /*0a20*/  R2UR UR46, R0 ;  /* 0x00000000002e72ca */ /* 0x000fc600000e0000 */
        /* <DEDUP_REMOVED lines=10> */
[----:B------:R-:W0:Y:S01]  /*0ad0*/  S2UR UR4, SR_SWINHI ;  /* 0x00000000000479c3 */ /* 0x000e220000002f00 */
[----:B------:R-:W-:Y:S01]  /*0ae0*/  R2UR UR5, R9 ;  /* 0x00000000090572ca */ /* 0x000fe200000e0000 */
[----:B------:R-:W-:Y:S01]  /*0af0*/  ULOP3.LUT UR8, UR60, 0x1, URZ, 0xfc, !UPT ;  /* 0x000000013c087892 */ /* 0x000fe2000f8efc3f */
[----:B------:R-:W-:Y:S02]  /*0b00*/  SHF.R.S32.HI R3, RZ, 0x1f, R204 ;  /* 0x0000001fff037819 */ /* 0x000fe400000114cc */
[----:B------:R-:W-:Y:S02]  /*0b10*/  R2UR UR7, R10 ;  /* 0x000000000a0772ca */ /* 0x000fe400000e0000 */
[CC--:B------:R-:W-:Y:S02]  /*0b20*/  LEA.HI R6, R3.reuse, R204.reuse, RZ, 0x7 ;  /* 0x000000cc03067211 */ /* 0x0c0fe400078f38ff */
[----:B------:R-:W-:-:S02]  /*0b30*/  LEA.HI R4, R3, R204, RZ, 0x5 ;  /* 0x000000cc03047211 */ /* 0x000fc400078f28ff */
[----:B------:R-:W-:Y:S02]  /*0b40*/  LOP3.LUT R5, R6, 0xffffff80, RZ, 0xc0, !PT ;  /* 0xffffff8006057812 */ /* 0x000fe400078ec0ff */
[CC--:B------:R-:W-:Y:S02]  /*0b50*/  LEA.HI R0, R3.reuse, R204.reuse, RZ, 0x4 ;  /* 0x000000cc03007211 */ /* 0x0c0fe400078f20ff */
[--C-:B------:R-:W-:Y:S01]  /*0b60*/  SHF.R.S32.HI R214, RZ, 0x5, R4.reuse ;  /* 0x00000005ffd67819 */ /* 0x100fe20000011404 */
[----:B------:R-:W-:Y:S01]  /*0b70*/  IMAD.IADD R8, R204, 0x1, -R5 ;  /* 0x00000001cc087824 */ /* 0x000fe200078e0a05 */
[----:B------:R-:W-:Y:S02]  /*0b80*/  LEA.HI R5, R3, R204, RZ, 0x2 ;  /* 0x000000cc03057211 */ /* 0x000fe400078f10ff */
[----:B------:R-:W-:Y:S02]  /*0b90*/  SHF.R.S32.HI R9, RZ, 0x1f, R4 ;  /* 0x0000001fff097819 */ /* 0x000fe40000011404 */
[----:B------:R-:W-:-:S02]  /*0ba0*/  SHF.R.S32.HI R11, RZ, 0x1f, R8 ;  /* 0x0000001fff0b7819 */ /* 0x000fc40000011408 */
[----:B------:R-:W-:Y:S01]  /*0bb0*/  LOP3.LUT R15, R5, 0xfffffffc, RZ, 0xc0, !PT ;  /* 0xfffffffc050f7812 */ /* 0x000fe200078ec0ff */
[----:B------:R-:W-:Y:S01]  /*0bc0*/  UMOV UR38, UR46 ;  /* 0x0000002e00267c82 */ /* 0x000fe20008000000 */
[----:B0-----:R-:W-:Y:S01]  /*0bd0*/  UMOV UR39, UR4 ;  /* 0x0000000400277c82 */ /* 0x001fe20008000000 */
[----:B------:R-:W-:Y:S01]  /*0be0*/  SHF.R.S32.HI R5, RZ, 0x4, R0 ;  /* 0x00000004ff057819 */ /* 0x000fe20000011400 */
[----:B------:R-:W-:Y:S01]  /*0bf0*/  IMAD.U32 R208, RZ, RZ, UR38 ;  /* 0x00000026ffd07e24 */ /* 0x000fe2000f8e00ff */
[----:B------:R-:W-:Y:S01]  /*0c00*/  LEA.HI R4, R11, R8, RZ, 0x2 ;  /* 0x000000080b047211 */ /* 0x000fe200078f10ff */
[----:B------:R-:W-:Y:S01]  /*0c10*/  IMAD.IADD R15, R204, 0x1, -R15 ;  /* 0x00000001cc0f7824 */ /* 0x000fe200078e0a0f */
[----:B------:R-:W-:Y:S01]  /*0c20*/  LOP3.LUT R215, R0, 0xfffffff0, RZ, 0xc0, !PT ;  /* 0xfffffff000d77812 */ /* 0x000fe200078ec0ff */
[----:B------:R-:W-:Y:S01]  /*0c30*/  IMAD.U32 R209, RZ, RZ, UR39 ;  /* 0x00000027ffd17e24 */ /* 0x000fe2000f8e00ff */
[--C-:B------:R-:W-:Y:S02]  /*0c40*/  SHF.R.S32.HI R10, RZ, 0x2, R4.reuse ;  /* 0x00000002ff0a7819 */ /* 0x100fe40000011404 */
[----:B------:R-:W-:Y:S01]  /*0c50*/  SHF.R.S32.HI R13, RZ, 0x1f, R4 ;  /* 0x0000001fff0d7819 */ /* 0x000fe20000011404 */
[----:B------:R-:W-:Y:S01]  /*0c60*/  IMAD.IADD R215, R204, 0x1, -R215 ;  /* 0x00000001ccd77824 */ /* 0x000fe200078e0ad7 */
[----:B------:R-:W-:-:S02]  /*0c70*/  LEA.HI R0, R0, R5, RZ, 0x1 ;  /* 0x0000000500007211 */ /* 0x000fc400078f08ff */
[----:B------:R-:W-:Y:S02]  /*0c80*/  LEA.HI R13, R13, R10, RZ, 0x3 ;  /* 0x0000000a0d0d7211 */ /* 0x000fe400078f18ff */
[----:B------:R-:W-:Y:S02]  /*0c90*/  LOP3.LUT R0, R0, 0x1ffffffe, RZ, 0xc0, !PT ;  /* 0x1ffffffe00007812 */ /* 0x000fe400078ec0ff */
[----:B------:R-:W-:Y:S02]  /*0ca0*/  LOP3.LUT R13, R13, 0xfffffff8, RZ, 0xc0, !PT ;  /* 0xfffffff80d0d7812 */ /* 0x000fe400078ec0ff */
[----:B------:R-:W-:Y:S01]  /*0cb0*/  LEA.HI R195, R3, R204, RZ, 0x3 ;  /* 0x000000cc03c37211 */ /* 0x000fe200078f18ff */
[----:B------:R-:W-:Y:S01]  /*0cc0*/  IMAD.IADD R0, R5, 0x1, -R0 ;  /* 0x0000000105007824 */ /* 0x000fe200078e0a00 */
[----:B------:R-:W-:Y:S01]  /*0cd0*/  LEA.HI R5, R15, R15, RZ, 0x1 ;  /* 0x0000000f0f057211 */ /* 0x000fe200078f08ff */
[----:B------:R-:W-:Y:S01]  /*0ce0*/  IMAD.IADD R22, R10, 0x1, -R13 ;  /* 0x000000010a167824 */ /* 0x000fe200078e0a0d */
[----:B------:R-:W-:Y:S01]  /*0cf0*/  SHF.R.S32.HI R205, RZ, 0x7, R6 ;  /* 0x00000007ffcd7819 */ /* 0x000fe20000011406 */
[----:B------:R-:W-:Y:S01]  /*0d00*/  IMAD.SHL.U32 R217, R0, 0x8, RZ ;  /* 0x0000000800d97824 */ /* 0x000fe200078e00ff */
[----:B------:R-:W-:-:S02]  /*0d10*/  LEA.HI R9, R9, R214, RZ, 0x2 ;  /* 0x000000d609097211 */ /* 0x000fc400078f10ff */
[----:B------:R-:W-:Y:S01]  /*0d20*/  LOP3.LUT R10, R5, 0x1ffffffe, RZ, 0xc0, !PT ;  /* 0x1ffffffe050a7812 */ /* 0x000fe200078ec0ff */
[----:B------:R-:W-:Y:S01]  /*0d30*/  IMAD R12, R205, 0x100, R215 ;  /* 0x00000100cd0c7824 */ /* 0x000fe200078e02d7 */
[----:B------:R-:W-:Y:S02]  /*0d40*/  LOP3.LUT R5, R195, 0xfffffff8, RZ, 0xc0, !PT ;  /* 0xfffffff8c3057812 */ /* 0x000fe400078ec0ff */
        /* <DEDUP_REMOVED lines=10> */
[----:B------:R-:W-:Y:S01]  /*0df0*/  SHF.R.S32.HI R11, RZ, 0x5, R11 ;  /* 0x00000005ff0b7819 */ /* 0x000fe2000001140b */
[----:B------:R-:W-:Y:S01]  /*0e00*/  IMAD.IADD R3, R8, 0x1, -R3 ;  /* 0x0000000108037824 */ /* 0x000fe200078e0a03 */
[----:B------:R-:W-:Y:S01]  /*0e10*/  SHF.R.S32.HI R195, RZ, 0x3, R195 ;  /* 0x00000003ffc37819 */ /* 0x000fe200000114c3 */
[----:B------:R-:W-:-:S02]  /*0e20*/  IMAD.IADD R6, R205, 0x1, -R6 ;  /* 0x00000001cd067824 */ /* 0x000fc400078e0a06 */
        /* <DEDUP_REMOVED lines=14> */
[----:B------:R-:W-:Y:S01]  /*0f10*/  IMAD.SHL.U32 R213, R6, 0x100, RZ ;  /* 0x0000010006d57824 */ /* 0x000fe200078e00ff */
[----:B------:R-:W-:Y:S01]  /*0f20*/  SHF.R.S32.HI R197, RZ, 0x1f, R193 ;  /* 0x0000001fffc57819 */ /* 0x000fe200000114c1 */
[----:B------:R-:W-:-:S02]  /*0f30*/  IMAD.U32 R17, R12, 0x40, R217 ;  /* 0x000000400c117824 */ /* 0x000fc400078e00d9 */
[----:B------:R-:W-:Y:S02]  /*0f40*/  IMAD.SHL.U32 R216, R3, 0x2, RZ ;  /* 0x0000000203d87824 */ /* 0x000fe400078e00ff */
[----:B------:R-:W-:-:S04]  /*0f50*/  IMAD.WIDE R16, R17, 0x2, R208 ;  /* 0x0000000211107825 */ /* 0x000fc800078e02d0 */
[----:B------:R-:W-:Y:S02]  /*0f60*/  IMAD.IADD R23, R216, 0x1, R213 ;  /* 0x00000001d8177824 */ /* 0x000fe400078e02d5 */
[----:B------:R-:W-:-:S07]  /*0f70*/  IMAD R227, R227, 0x8, R22 ;  /* 0x00000008e3e37824 */ /* 0x000fce00078e0216 */
.L_x_6431:
        /* <DEDUP_REMOVED lines=14> */
[----:B------:R-:W-:-:S03]  /*1060*/  @UP1 UIMAD.WIDE UR8, UR6, 0x4, UR10 ;  /* 0x00000004060818a5 */ /* 0x000fc6000f8e020a */
[----:B------:R-:W-:Y:S01]  /*1070*/  ULDC.64 UR10, c[0x0][0xb18] ;  /* 0x0002c600000a7ab9 */ /* 0x000fe20000000a00 */
[----:B------:R-:W2:Y:S02]  /*1080*/  @P0 LDG.E R4, desc[UR36][R4.64] ;  /* 0x0000002404040981 */ /* 0x000ea4000c1e1900 */
[----:B-1----:R-:W-:Y:S02]  /*1090*/  IMAD.U32 R8, RZ, RZ, UR8 ;  /* 0x00000008ff087e24 */ /* 0x002fe4000f8e00ff */
[----:B----4-:R-:W-:Y:S01]  /*10a0*/  IMAD.U32 R9, RZ, RZ, UR9 ;  /* 0x00000009ff097e24 */ /* 0x010fe2000f8e00ff */
[----:B------:R-:W-:-:S04]  /*10b0*/  ULDC.64 UR8, c[0x0][0x418] ;  /* 0x0001060000087ab9 */ /* 0x000fc80000000a00 */
[----:B------:R-:W3:Y:S01]  /*10c0*/  @P2 LDG.E R8, desc[UR36][R8.64] ;  /* 0x0000002408082981 */ /* 0x000ee2000c1e1900 */
[----:B------:R-:W-:Y:S01]  /*10d0*/  UISETP.NE.U32.AND UP0, UPT, UR8, URZ, UPT ;  /* 0x0000003f0800728c */ /* 0x000fe2000bf05070 */
[----:B------:R-:W-:Y:S01]  /*10e0*/  ISETP.NE.U32.AND P1, PT, RZ, UR10, PT ;  /* 0x0000000aff007c0c */ /* 0x000fe2000bf25070 */
[----:B------:R-:W-:Y:S01]  /*10f0*/  UMOV UR4, URZ ;  /* 0x0000003f00047c82 */ /* 0x000fe20008000000 */
[----:B------:R-:W-:Y:S01]  /*1100*/  ULDC UR8, c[0x0][0x424] ;  /* 0x0001090000087ab9 */ /* 0x000fe20000000800 */
[----:B------:R-:W-:Y:S01]  /*1110*/  UISETP.NE.AND.EX UP0, UPT, UR9, URZ, UPT, UP0 ;  /* 0x0000003f0900728c */ /* 0x000fe2000bf05300 */
[----:B------:R-:W-:Y:S01]  /*1120*/  ISETP.NE.AND.EX P1, PT, RZ, UR11, PT, P1 ;  /* 0x0000000bff007c0c */ /* 0x000fe2000bf25310 */
[----:B------:R-:W-:Y:S02]  /*1130*/  UMOV UR45, UR7 ;  /* 0x00000007002d7c82 */ /* 0x000fe40008000000 */
[----:B------:R-:W-:-:S04]  /*1140*/  USEL UR8, UR8, 0x1, UP0 ;  /* 0x0000000108087887 */ /* 0x000fc80008000000 */
[----:B------:R-:W-:Y:S01]  /*1150*/  UIMAD UR50, UR8, UR50, URZ ;  /* 0x00000032083272a4 */ /* 0x000fe2000f8e023f */
        /* <DEDUP_REMOVED lines=17> */
.L_x_6292:
[----:B------:R-:W-:Y:S01]  /*1270*/  UMOV UR58, UR5 ;  /* 0x00000005003a7c82 */ /* 0x000fe20008000000 */
        /* <DEDUP_REMOVED lines=9> */
.L_x_6293:
        /* <DEDUP_REMOVED lines=13> */
.L_x_6294:
[----:B------:R-:W0:Y:S01]  /*13e0*/  LDC R0, c[0x0][0xa80] ;  /* 0x0002a000ff007b82 */ /* 0x000e220000000800 */
[----:B------:R-:W-:Y:S01]  /*13f0*/  UISETP.NE.AND UP0, UPT, UR61, 0x1, UPT ;  /* 0x000000013d00788c */ /* 0x000fe2000bf05270 */
[----:B------:R1:W-:Y:S01]  /*1400*/  STL.128 [R1+0x3e0], RZ ;  /* 0x0003e0ff01007387 */ /* 0x0003e20000100c00 */
[----:B------:R-:W-:Y:S01]  /*1410*/  IADD3 R32, P0, R2, 0x3e0, RZ ;  /* 0x000003e002207810 */ /* 0x000fe20007f1e0ff */
[----:B------:R-:W-:Y:S02]  /*1420*/  UIADD3 UR50, -UR4, UR50, URZ ;  /* 0x0000003204327290 */ /* 0x000fe4000fffe13f */
[----:B------:R1:W-:Y:S01]  /*1430*/  STL.128 [R1+0x3f0], RZ ;  /* 0x0003f0ff01007387 */ /* 0x0003e20000100c00 */
[----:B------:R-:W-:Y:S01]  /*1440*/  PLOP3.LUT P1, PT, PT, PT, UP0, 0x80, 0x0 ;  /* 0x000000000000781c */ /* 0x000fe20003f2f008 */
[----:B------:R-:W-:Y:S02]  /*1450*/  IMAD.X R33, RZ, RZ, R18, P0 ;  /* 0x000000ffff217224 */ /* 0x000fe400000e0612 */
[----:B------:R1:W-:Y:S04]  /*1460*/  STL.128 [R1+0x1d0], RZ ;  /* 0x0001d0ff01007387 */ /* 0x0003e80000100c00 */
[----:B------:R1:W-:Y:S04]  /*1470*/  STL.128 [R1+0x1e0], RZ ;  /* 0x0001e0ff01007387 */ /* 0x0003e80000100c00 */
[----:B------:R1:W-:Y:S04]  /*1480*/  STL.128 [R1+0x1f0], RZ ;  /* 0x0001f0ff01007387 */ /* 0x0003e80000100c00 */
[----:B------:R1:W-:Y:S04]  /*1490*/  STL.128 [R1+0x200], RZ ;  /* 0x000200ff01007387 */ /* 0x0003e80000100c00 */
[----:B0-----:R1:W-:Y:S04]  /*14a0*/  STL [R1+0x400], R0 ;  /* 0x0004000001007387 */ /* 0x0013e80000100800 */
        /* <DEDUP_REMOVED lines=28> */
[----:B------:R-:W-:Y:S05]  /*1670*/  @!P1 BRA `(.L_x_6295) ;  /* 0x0000007c00dc9947 */ /* 0x000fea0003800000 */
[----:B------:R-:W0:Y:S01]  /*1680*/  LDC.64 R8, c[0x0][0xad8] ;  /* 0x0002b600ff087b82 */ /* 0x000e220000000a00 */
[----:B------:R-:W-:Y:S01]  /*1690*/  ULDC UR4, c[0x0][0x448] ;  /* 0x0001120000047ab9 */ /* 0x000fe20000000800 */
[----:B------:R-:W-:Y:S02]  /*16a0*/  USHF.L.U32 UR6, UR5, 0x6, URZ ;  /* 0x0000000605067899 */ /* 0x000fe4000800063f */
[----:B------:R-:W-:Y:S02]  /*16b0*/  UISETP.NE.AND UP0, UPT, UR4, 0x1, UPT ;  /* 0x000000010400788c */ /* 0x000fe4000bf05270 */
[----:B------:R-:W-:Y:S02]  /*16c0*/  UIADD3 UR7, UR6, 0x3f, URZ ;  /* 0x0000003f06077890 */ /* 0x000fe4000fffe03f */
[----:B------:R-:W-:-:S07]  /*16d0*/  UIADD3 UR8, UR50, 0x1, -UR49 ;  /* 0x0000000132087890 */ /* 0x000fce000fffe831 */
[----:B------:R-:W-:Y:S01]  /*16e0*/  @UP0 UIADD3 UR4, UR6, 0x3f, URZ ;  /* 0x0000003f06040890 */ /* 0x000fe2000fffe03f */
[----:B------:R-:W-:Y:S01]  /*16f0*/  @UP0 ULDC UR5, c[0x0][0x44c] ;  /* 0x0001130000050ab9 */ /* 0x000fe20000000800 */
[----:B------:R-:W-:Y:S02]  /*1700*/  @UP0 ULDC UR9, c[0x0][0x450] ;  /* 0x0001140000090ab9 */ /* 0x000fe40000000800 */
[----:B------:R-:W-:-:S04]  /*1710*/  UIMAD.WIDE.U32 UR4, UR4, UR5, URZ ;  /* 0x00000005040472a5 */ /* 0x000fc8000f8e003f */
[----:B------:R-:W-:Y:S01]  /*1720*/  @UP0 USHF.R.U32.HI UR7, URZ, UR9, UR5 ;  /* 0x000000093f070299 */ /* 0x000fe20008011605 */
[----:B0-----:R-:W-:-:S03]  /*1730*/  ISETP.GE.AND P1, PT, R9, 0x1, PT ;  /* 0x000000010900780c */ /* 0x001fc60003f26270 */
[----:B------:R-:W-:-:S06]  /*1740*/  UIADD3 UR7, UR8, UR7, URZ ;  /* 0x0000000708077290 */ /* 0x000fcc000fffe03f */
[----:B-1----:R-:W-:-:S04]  /*1750*/  VIADD R0, R8, UR7 ;  /* 0x0000000708007c36 */ /* 0x002fc80008000000 */
        /* <DEDUP_REMOVED lines=12> */
.L_x_6297:
[----:B------:R-:W-:-:S13]  /*1820*/  ISETP.NE.AND P0, PT, R9, 0x1, PT ;  /* 0x000000010900780c */ /* 0x000fda0003f05270 */
[----:B------:R-:W0:Y:S02]  /*1830*/  @P0 LDC.64 R4, c[0x0][0xae0] ;  /* 0x0002b800ff040b82 */ /* 0x000e240000000a00 */
[----:B0-----:R-:W-:-:S05]  /*1840*/  @P0 IMAD.HI.U32 R4, R3, R4, RZ ;  /* 0x0000000403040227 */ /* 0x001fca00078e00ff */
[----:B------:R-:W-:-:S07]  /*1850*/  @P0 SHF.R.U32.HI R3, RZ, R5, R4 ;  /* 0x00000005ff030219 */ /* 0x000fce0000011604 */
.L_x_6298:
[----:B------:R-:W-:-:S05]  /*1860*/  IMAD R3, R3, R9, R9 ;  /* 0x0000000903037224 */ /* 0x000fca00078e0209 */
[----:B------:R-:W-:-:S07]  /*1870*/  VIMNMX R0, R0, R3, PT ;  /* 0x0000000300007248 */ /* 0x000fce0003fe0100 */
.L_x_6296:
        /* <DEDUP_REMOVED lines=10> */
[----:B------:R-:W-:Y:S01]  /*1920*/  UIADD3 UR6, UR6, UR50, -UR49 ;  /* 0x0000003206067290 */ /* 0x000fe2000fffe831 */
        /* <DEDUP_REMOVED lines=17> */
.L_x_6300:
[----:B------:R-:W-:-:S13]  /*1a40*/  ISETP.NE.AND P0, PT, R9, 0x1, PT ;  /* 0x000000010900780c */ /* 0x000fda0003f05270 */
[----:B------:R-:W0:Y:S02]  /*1a50*/  @P0 LDC.64 R4, c[0x0][0xae0] ;  /* 0x0002b800ff040b82 */ /* 0x000e240000000a00 */
[----:B0-----:R-:W-:-:S05]  /*1a60*/  @P0 IMAD.HI.U32 R4, R0, R4, RZ ;  /* 0x0000000400040227 */ /* 0x001fca00078e00ff */
[----:B------:R-:W-:-:S07]  /*1a70*/  @P0 SHF.R.U32.HI R0, RZ, R5, R4 ;  /* 0x00000005ff000219 */ /* 0x000fce0000011604 */
.L_x_6301:
[----:B------:R-:W-:-:S05]  /*1a80*/  IMAD R0, R0, R9, RZ ;  /* 0x0000000900007224 */ /* 0x000fca00078e02ff */
[----:B------:R-:W-:-:S07]  /*1a90*/  VIMNMX R3, R3, R0, !PT ;  /* 0x0000000003037248 */ /* 0x000fce0007fe0100 */
.L_x_6299:
        /* <DEDUP_REMOVED lines=704> */
.L_x_6303:
[----:B-----5:R-:W-:-:S05]  /*46a0*/  LEA R5, R5, UR46, 0x3 ;  /* 0x0000002e05057c11 */ /* 0x020fca000f8e18ff */
[----:B------:R-:W-:-:S05]  /*46b0*/  VIADD R4, R5, 0x38860 ;  /* 0x0003886005047836 */ /* 0x000fca0000000000 */
[----:B------:R-:W-:-:S04]  /*46c0*/  PRMT R4, R7, 0x654, R4 ;  /* 0x0000065407047816 */ /* 0x000fc80000000004 */
[----:B------:R0:W-:Y:S02]  /*46d0*/  SYNCS.ARRIVE.TRANS64.RED.A1T0 RZ, [R4+URZ], RZ ;  /* 0x000000ff04ff79a7 */ /* 0x0001e4000810043f */
[----:B0-----:R-:W-:-:S05]  /*46e0*/  VIADD R4, R185, 0xfffffffe ;  /* 0xfffffffeb9047836 */ /* 0x001fca0000000000 */
[----:B------:R-:W-:-:S13]  /*46f0*/  ISETP.GE.AND P0, PT, R4, R0, PT ;  /* 0x000000000400720c */ /* 0x000fda0003f06270 */
[----:B------:R-:W-:Y:S05]  /*4700*/  @!P0 BRA `(.L_x_6304) ;  /* 0x0000003c005c8947 */ /* 0x000fea0003800000 */
.L_x_6306:
        /* <DEDUP_REMOVED lines=978> */
.L_x_6305:
[----:B-----5:R-:W-:-:S05]  /*8430*/  LEA R5, R5, UR46, 0x3 ;  /* 0x0000002e05057c11 */ /* 0x020fca000f8e18ff */
[----:B0-----:R-:W-:-:S05]  /*8440*/  VIADD R6, R5, 0x38860 ;  /* 0x0003886005067836 */ /* 0x001fca0000000000 */
[----:B------:R-:W-:-:S04]  /*8450*/  PRMT R6, R7, 0x654, R6 ;  /* 0x0000065407067816 */ /* 0x000fc80000000006 */
[----:B------:R0:W-:Y:S01]  /*8460*/  SYNCS.ARRIVE.TRANS64.RED.A1T0 RZ, [R6+URZ], RZ ;  /* 0x000000ff06ff79a7 */ /* 0x0001e2000810043f */
[----:B------:R-:W-:Y:S05]  /*8470*/  @P0 BRA `(.L_x_6306) ;  /* 0xffffffc000a40947 */ /* 0x000fea000383ffff */
.L_x_6304:
        /* <DEDUP_REMOVED lines=277> */
.L_x_6308:
[----:B------:R-:W-:Y:S05]  /*95d0*/  BSYNC B0 ;  /* 0x0000000000007941 */ /* 0x000fea0003800000 */
.L_x_6307:
[----:B------:R-:W-:Y:S05]  /*95e0*/  BRA `(.L_x_6302) ;  /* 0x0000017c00f47947 */ /* 0x000fea0003800000 */
.L_x_6295:
[----:B------:R-:W-:Y:S01]  /*95f0*/  UIADD3 UR11, UP0, UR38, 0x38830, URZ ;  /* 0x00038830260b7890 */ /* 0x000fe2000ff1e03f */
[----:B------:R-:W-:Y:S01]  /*9600*/  IMAD.U32 R4, RZ, RZ, UR60 ;  /* 0x0000003cff047e24 */ /* 0x000fe2000f8e00ff */
[----:B------:R-:W-:Y:S01]  /*9610*/  UIADD3 UR9, UP1, UR38, 0x38840, URZ ;  /* 0x0003884026097890 */ /* 0x000fe2000ff3e03f */
[----:B------:R-:W-:Y:S01]  /*9620*/  IMAD.MOV.U32 R9, RZ, RZ, R7 ;  /* 0x000000ffff097224 */ /* 0x000fe200078e0007 */
[----:B------:R-:W-:Y:S01]  /*9630*/  UIADD3 UR7, UP2, UR38, 0x38850, URZ ;  /* 0x0003885026077890 */ /* 0x000fe2000ff5e03f */
[----:B------:R-:W-:Y:S01]  /*9640*/  IMAD.MOV.U32 R8, RZ, RZ, 0x100 ;  /* 0x00000100ff087424 */ /* 0x000fe200078e00ff */
[----:B------:R-:W-:Y:S01]  /*9650*/  UIADD3 UR4, UP3, UR38, 0x38860, URZ ;  /* 0x0003886026047890 */ /* 0x000fe2000ff7e03f */
[----:B------:R-:W-:Y:S01]  /*9660*/  IMAD.MOV.U32 R5, RZ, RZ, 0x80 ;  /* 0x00000080ff057424 */ /* 0x000fe200078e00ff */
[----:B------:R-:W-:Y:S01]  /*9670*/  ULDC UR13, c[0x0][0x448] ;  /* 0x00011200000d7ab9 */ /* 0x000fe20000000800 */
[----:B------:R-:W-:Y:S01]  /*9680*/  IMAD.MOV.U32 R6, RZ, RZ, 0x80 ;  /* 0x00000080ff067424 */ /* 0x000fe200078e00ff */
[----:B------:R-:W-:Y:S01]  /*9690*/  UIADD3.X UR12, URZ, UR39, URZ, UP0, !UPT ;  /* 0x000000273f0c7290 */ /* 0x000fe200087fe43f */
[----:B------:R0:W-:Y:S01]  /*96a0*/  STL.64 [R1+0x30], R8 ;  /* 0x0000300801007387 */ /* 0x0001e20000100a00 */
[----:B------:R-:W-:Y:S01]  /*96b0*/  UIADD3.X UR8, URZ, UR39, URZ, UP2, !UPT ;  /* 0x000000273f087290 */ /* 0x000fe200097fe43f */
[----:B------:R-:W-:Y:S01]  /*96c0*/  IMAD.U32 R10, RZ, RZ, UR60 ;  /* 0x0000003cff0a7e24 */ /* 0x000fe2000f8e00ff */
[----:B------:R-:W-:Y:S01]  /*96d0*/  UIADD3.X UR6, URZ, UR39, URZ, UP3, !UPT ;  /* 0x000000273f067290 */ /* 0x000fe20009ffe43f */
[----:B------:R2:W-:Y:S01]  /*96e0*/  STL.128 [R1], R4 ;  /* 0x0000000401007387 */ /* 0x0005e20000100c00 */
[----:B------:R-:W-:Y:S01]  /*96f0*/  UIADD3.X UR10, URZ, UR39, URZ, UP1, !UPT ;  /* 0x000000273f0a7290 */ /* 0x000fe20008ffe43f */
[----:B------:R-:W-:Y:S01]  /*9700*/  IMAD.MOV.U32 R11, RZ, RZ, 0x80 ;  /* 0x00000080ff0b7424 */ /* 0x000fe200078e00ff */
[----:B------:R-:W-:Y:S01]  /*9710*/  UISETP.NE.AND UP4, UPT, UR13, 0x1, UPT ;  /* 0x000000010d00788c */ /* 0x000fe2000bf85270 */
[----:B-1----:R-:W-:Y:S01]  /*9720*/  IMAD.U32 R0, RZ, RZ, UR5 ;  /* 0x00000005ff007e24 */ /* 0x002fe2000f8e00ff */
[----:B------:R1:W-:Y:S01]  /*9730*/  STL [R1+0x10], RZ ;  /* 0x000010ff01007387 */ /* 0x0003e20000100800 */
[----:B------:R-:W-:Y:S01]  /*9740*/  IMAD.U32 R12, RZ, RZ, UR7 ;  /* 0x00000007ff0c7e24 */ /* 0x000fe2000f8e00ff */
[----:B------:R-:W-:Y:S01]  /*9750*/  UIADD3 UR40, UR50, 0x1, -UR49 ;  /* 0x0000000132287890 */ /* 0x000fe2000fffe831 */
[----:B------:R-:W-:Y:S01]  /*9760*/  IMAD.U32 R14, RZ, RZ, UR4 ;  /* 0x00000004ff0e7e24 */ /* 0x000fe2000f8e00ff */
[----:B------:R1:W-:Y:S01]  /*9770*/  STL.64 [R1+0x28], R10 ;  /* 0x0000280a01007387 */ /* 0x0003e20000100a00 */
[----:B------:R-:W-:Y:S01]  /*9780*/  IMAD.U32 R13, RZ, RZ, UR8 ;  /* 0x00000008ff0d7e24 */ /* 0x000fe2000f8e00ff */
[----:B------:R-:W-:Y:S01]  /*9790*/  USHF.L.U32 UR8, UR5, 0x6, URZ ;  /* 0x0000000605087899 */ /* 0x000fe2000800063f */
[----:B------:R-:W-:Y:S01]  /*97a0*/  IMAD.U32 R15, RZ, RZ, UR6 ;  /* 0x00000006ff0f7e24 */ /* 0x000fe2000f8e00ff */
[----:B------:R1:W-:Y:S01]  /*97b0*/  STL [R1+0x50], R0 ;  /* 0x0000500001007387 */ /* 0x0003e20000100800 */
[----:B0-----:R-:W-:Y:S01]  /*97c0*/  IMAD.U32 R8, RZ, RZ, UR11 ;  /* 0x0000000bff087e24 */ /* 0x001fe2000f8e00ff */
[----:B------:R-:W-:Y:S01]  /*97d0*/  ULDC.64 UR4, c[0x0][0xad8] ;  /* 0x0002b60000047ab9 */ /* 0x000fe20000000a00 */
[----:B------:R-:W-:Y:S01]  /*97e0*/  IMAD.U32 R9, RZ, RZ, UR12 ;  /* 0x0000000cff097e24 */ /* 0x000fe2000f8e00ff */
[----:B------:R-:W-:Y:S01]  /*97f0*/  UISETP.GE.AND UP0, UPT, UR5, 0x1, UPT ;  /* 0x000000010500788c */ /* 0x000fe2000bf06270 */
[----:B--2---:R-:W-:Y:S01]  /*9800*/  IMAD.U32 R4, RZ, RZ, UR9 ;  /* 0x00000009ff047e24 */ /* 0x004fe2000f8e00ff */
[----:B------:R1:W-:Y:S01]  /*9810*/  STL.128 [R1+0x40], R12 ;  /* 0x0000400c01007387 */ /* 0x0003e20000100c00 */
[----:B------:R-:W-:Y:S01]  /*9820*/  IMAD.U32 R5, RZ, RZ, UR10 ;  /* 0x0000000aff057e24 */ /* 0x000fe2000f8e00ff */
[----:B------:R-:W-:Y:S01]  /*9830*/  @UP4 UIADD3 UR6, UR8, 0x3f, URZ ;  /* 0x0000003f08064890 */ /* 0x000fe2000fffe03f */
[----:B------:R-:W-:Y:S01]  /*9840*/  IADD3 R44, P0, R2, 0x28, RZ ;  /* 0x00000028022c7810 */ /* 0x000fe20007f1e0ff */
[----:B------:R1:W-:Y:S01]  /*9850*/  STL.64 [R1+0x18], R8 ;  /* 0x0000180801007387 */ /* 0x0003e20000100a00 */
[----:B------:R-:W-:Y:S01]  /*9860*/  @UP4 ULDC UR7, c[0x0][0x44c] ;  /* 0x0001130000074ab9 */ /* 0x000fe20000000800 */
[----:B------:R-:W-:Y:S01]  /*9870*/  PLOP3.LUT P1, PT, PT, PT, UP0, 0x40, 0x0 ;  /* 0x000000000000781c */ /* 0x000fe20003f2e808 */
[----:B------:R-:W-:Y:S01]  /*9880*/  UIMAD.WIDE.U32 UR6, UR6, UR7, URZ ;  /* 0x00000007060672a5 */ /* 0x000fe2000f8e003f */
[----:B------:R1:W-:Y:S01]  /*9890*/  STL.64 [R1+0x20], R4 ;  /* 0x0000200401007387 */ /* 0x0003e20000100a00 */
[----:B------:R-:W-:Y:S01]  /*98a0*/  @UP4 ULDC UR10, c[0x0][0x450] ;  /* 0x00011400000a4ab9 */ /* 0x000fe20000000800 */
[----:B------:R-:W-:Y:S01]  /*98b0*/  UIADD3 UR9, UR8, 0x3f, URZ ;  /* 0x0000003f08097890 */ /* 0x000fe2000fffe03f */
[----:B------:R-:W-:Y:S01]  /*98c0*/  IMAD.X R45, RZ, RZ, R18, P0 ;  /* 0x000000ffff2d7224 */ /* 0x000fe200000e0612 */
[----:B------:R1:W-:Y:S01]  /*98d0*/  STL [R1+0x38], RZ ;  /* 0x000038ff01007387 */ /* 0x0003e20000100800 */
[----:B------:R-:W-:-:S02]  /*98e0*/  @UP4 USHF.R.U32.HI UR9, URZ, UR10, UR7 ;  /* 0x0000000a3f094299 */ /* 0x000fc40008011607 */
[----:B------:R-:W-:Y:S02]  /*98f0*/  UP2UR UR41, UPR, URZ, 0x10 ;  /* 0x000000103f297883 */ /* 0x000fe40008000000 */
[----:B------:R-:W-:Y:S02]  /*9900*/  UIADD3 UR6, UR40, UR9, URZ ;  /* 0x0000000928067290 */ /* 0x000fe4000fffe03f */
[----:B------:R-:W-:Y:S02]  /*9910*/  UP2UR UR44, UPR, URZ, 0x1 ;  /* 0x000000013f2c7883 */ /* 0x000fe40008000000 */
[----:B------:R-:W-:Y:S01]  /*9920*/  UIADD3 UR4, UR6, UR4, URZ ;  /* 0x0000000406047290 */ /* 0x000fe2000fffe03f */
[----:B-1----:R-:W-:Y:S11]  /*9930*/  @P1 BRA `(.L_x_6309) ;  /* 0x0000000000441947 */ /* 0x002ff60003800000 */
        /* <DEDUP_REMOVED lines=10> */
.L_x_6310:
[----:B------:R-:W-:-:S11]  /*99e0*/  UISETP.NE.AND UP0, UPT, UR5, 0x1, UPT ;  /* 0x000000010500788c */ /* 0x000fd6000bf05270 */
[----:B------:R-:W-:Y:S02]  /*99f0*/  @UP0 ULDC.64 UR10, c[0x0][0xae0] ;  /* 0x0002b800000a0ab9 */ /* 0x000fe40000000a00 */
[----:B------:R-:W-:-:S04]  /*9a00*/  UIMAD.WIDE.U32 UR6, UR9, UR10, URZ ;  /* 0x0000000a090672a5 */ /* 0x000fc8000f8e003f */
[----:B------:R-:W-:-:S12]  /*9a10*/  @UP0 USHF.R.U32.HI UR9, URZ, UR11, UR7 ;  /* 0x0000000b3f090299 */ /* 0x000fd80008011607 */
.L_x_6311:
[----:B------:R-:W-:-:S04]  /*9a20*/  UIMAD UR9, UR9, UR5, UR5 ;  /* 0x00000005090972a4 */ /* 0x000fc8000f8e0205 */
[----:B------:R-:W-:-:S04]  /*9a30*/  UISETP.LT.AND UP0, UPT, UR4, UR9, UPT ;  /* 0x000000090400728c */ /* 0x000fc8000bf01270 */
[----:B------:R-:W-:-:S12]  /*9a40*/  USEL UR4, UR4, UR9, UP0 ;  /* 0x0000000904047287 */ /* 0x000fd80008000000 */
.L_x_6309:
        /* <DEDUP_REMOVED lines=32> */
.L_x_6313:
[----:B------:R-:W-:-:S11]  /*9c50*/  UISETP.NE.AND UP0, UPT, UR5, 0x1, UPT ;  /* 0x000000010500788c */ /* 0x000fd6000bf05270 */
[----:B------:R-:W-:Y:S02]  /*9c60*/  @UP0 ULDC.64 UR10, c[0x0][0xae0] ;  /* 0x0002b800000a0ab9 */ /* 0x000fe40000000a00 */
[----:B------:R-:W-:-:S04]  /*9c70*/  UIMAD.WIDE.U32 UR6, UR8, UR10, URZ ;  /* 0x0000000a080672a5 */ /* 0x000fc8000f8e003f */
[----:B------:R-:W-:-:S12]  /*9c80*/  @UP0 USHF.R.U32.HI UR8, URZ, UR11, UR7 ;  /* 0x0000000b3f080299 */ /* 0x000fd80008011607 */
.L_x_6314:
[----:B------:R-:W-:-:S04]  /*9c90*/  UIMAD UR5, UR8, UR5, URZ ;  /* 0x00000005080572a4 */ /* 0x000fc8000f8e023f */
[----:B------:R-:W-:-:S04]  /*9ca0*/  UISETP.LT.AND UP0, UPT, UR4, UR5, UPT ;  /* 0x000000050400728c */ /* 0x000fc8000bf01270 */
[----:B------:R-:W-:-:S12]  /*9cb0*/  USEL UR4, UR4, UR5, !UP0 ;  /* 0x0000000504047287 */ /* 0x000fd8000c000000 */
.L_x_6312:
        /* <DEDUP_REMOVED lines=17> */
[----:B------:R-:W-:Y:S01]  /*9dd0*/  IMAD.MOV.U32 R7, RZ, RZ, 0x40000040 ;  /* 0x40000040ff077424 */ /* 0x000fe200078e00ff */
        /* <DEDUP_REMOVED lines=83> */
.L_x_6316:
        /* <DEDUP_REMOVED lines=12> */
.L_x_6315:
        /* <DEDUP_REMOVED lines=34> */
[----:B------:R-:W-:Y:S01]  /*a5f0*/  IMAD.MOV.U32 R28, RZ, RZ, RZ ;  /* 0x000000ffff1c7224 */ /* 0x000fe200078e00ff */
[----:B------:R-:W-:Y:S01]  /*a600*/  LOP3.LUT R4, R4, R3, RZ, 0x3c, !PT ;  /* 0x0000000304047212 */ /* 0x000fe200078e3cff */
[----:B------:R-:W-:Y:S01]  /*a610*/  VIADD R204, R52, 0xffffff80 ;  /* 0xffffff8034cc7836 */ /* 0x000fe20000000000 */
[----:B------:R4:W-:Y:S01]  /*a620*/  STL.128 [R1+0x100], R8 ;  /* 0x0001000801007387 */ /* 0x0009e20000100c00 */
[----:B------:R-:W-:Y:S02]  /*a630*/  BSSY B0, `(.L_x_6317) ;  /* 0x000001e000007945 */ /* 0x000fe40003800000 */
        /* <DEDUP_REMOVED lines=13> */
[----:B------:R-:W-:Y:S02]  /*a710*/  IMAD.U32 R24, RZ, RZ, UR49 ;  /* 0x00000031ff187e24 */ /* 0x000fe4000f8e00ff */
[----:B------:R1:W-:Y:S02]  /*a720*/  STL.64 [R1+0xa0], R10 ;  /* 0x0000a00a01007387 */ /* 0x0003e40000100a00 */
[----:B------:R-:W-:-:S02]  /*a730*/  IMAD.X R15, RZ, RZ, R25, P0 ;  /* 0x000000ffff0f7224 */ /* 0x000fc400000e0619 */
[----:B------:R-:W-:Y:S02]  /*a740*/  IMAD.U32 R25, RZ, RZ, UR50 ;  /* 0x00000032ff197e24 */ /* 0x000fe4000f8e00ff */
[----:B-----5:R-:W-:Y:S01]  /*a750*/  IMAD.MOV.U32 R27, RZ, RZ, R4 ;  /* 0x000000ffff1b7224 */ /* 0x020fe200078e0004 */
[----:B------:R1:W-:Y:S01]  /*a760*/  STL.64 [R1+0xa8], R14 ;  /* 0x0000a80e01007387 */ /* 0x0003e20000100a00 */
[----:B------:R-:W-:-:S03]  /*a770*/  IMAD.MOV.U32 R29, RZ, RZ, R5 ;  /* 0x000000ffff1d7224 */ /* 0x000fc600078e0005 */
        /* <DEDUP_REMOVED lines=9> */
.L_x_6530:
[----:B------:R-:W-:Y:S05]  /*a810*/  BSYNC B0 ;  /* 0x0000000000007941 */ /* 0x000fea0003800000 */
.L_x_6317:
[----:B------:R-:W2:Y:S04]  /*a820*/  LDL R30, [R1+0x414] ;  /* 0x00041400011e7983 */ /* 0x000ea80000100800 */
[----:B------:R-:W3:Y:S04]  /*a830*/  LDL R29, [R1+0x418] ;  /* 0x00041800011d7983 */ /* 0x000ee80000100800 */
[----:B------:R-:W4:Y:S04]  /*a840*/  LDL R28, [R1] ;  /* 0x00000000011c7983 */ /* 0x000f280000100800 */
[----:B------:R1:W5:Y:S01]  /*a850*/  LDL.64 R10, [R1+0x1c0] ;  /* 0x0001c000010a7983 */ /* 0x0003620000100a00 */
[C---:B0-----:R-:W-:Y:S01]  /*a860*/  IADD3 R0, P0, R2.reuse, 0xc8, RZ ;  /* 0x000000c802007810 */ /* 0x041fe20007f1e0ff */
[----:B------:R-:W-:Y:S01]  /*a870*/  IMAD.MOV.U32 R26, RZ, RZ, R34 ;  /* 0x000000ffff1a7224 */ /* 0x000fe200078e0022 */
[----:B------:R-:W-:Y:S01]  /*a880*/  IADD3 R8, P2, R2, 0xb8, RZ ;  /* 0x000000b802087810 */ /* 0x000fe20007f5e0ff */
[----:B------:R-:W-:Y:S01]  /*a890*/  IMAD.MOV.U32 R27, RZ, RZ, R41 ;  /* 0x000000ffff1b7224 */ /* 0x000fe200078e0029 */
[----:B------:R-:W-:Y:S01]  /*a8a0*/  BSSY B0, `(.L_x_6319) ;  /* 0x0000036000007945 */ /* 0x000fe20003800000 */
        /* <DEDUP_REMOVED lines=19> */
[----:B------:R-:W-:Y:S02]  /*a9e0*/  IMAD.MOV.U32 R25, RZ, RZ, R3 ;  /* 0x000000ffff197224 */ /* 0x000fe400078e0003 */
[--C-:B-1----:R-:W-:Y:S02]  /*a9f0*/  IMAD.X R13, RZ, RZ, R18.reuse, P2 ;  /* 0x000000ffff0d7224 */ /* 0x102fe400010e0612 */
[----:B------:R-:W-:Y:S01]  /*aa00*/  IMAD.X R3, RZ, RZ, R18, P1 ;  /* 0x000000ffff037224 */ /* 0x000fe200008e0612 */
[----:B------:R0:W-:Y:S01]  /*aa10*/  STL.128 [R1+0x130], R24 ;  /* 0x0001301801007387 */ /* 0x0001e20000100c00 */
[----:B------:R-:W-:Y:S01]  /*aa20*/  IADD3 R12, P1, R2, 0x100, RZ ;  /* 0x00000100020c7810 */ /* 0x000fe20007f3e0ff */
[----:B0-----:R-:W-:-:S02]  /*aa30*/  IMAD.MOV.U32 R24, RZ, RZ, R35 ;  /* 0x000000ffff187224 */ /* 0x001fc400078e0023 */
[----:B------:R-:W-:Y:S02]  /*aa40*/  IMAD.MOV.U32 R25, RZ, RZ, R48 ;  /* 0x000000ffff197224 */ /* 0x000fe400078e0030 */
[----:B------:R-:W-:Y:S02]  /*aa50*/  IMAD.MOV.U32 R26, RZ, RZ, R37 ;  /* 0x000000ffff1a7224 */ /* 0x000fe400078e0025 */
[----:B------:R-:W-:Y:S02]  /*aa60*/  IMAD.MOV.U32 R27, RZ, RZ, R50 ;  /* 0x000000ffff1b7224 */ /* 0x000fe400078e0032 */
[----:B------:R-:W-:-:S03]  /*aa70*/  IMAD.MOV.U32 R35, RZ, RZ, R13 ;  /* 0x000000ffff237224 */ /* 0x000fc600078e000d */
[----:B------:R0:W-:Y:S04]  /*aa80*/  STL.128 [R1+0x140], R24 ;  /* 0x0001401801007387 */ /* 0x0001e80000100c00 */
[----:B------:R-:W-:Y:S01]  /*aa90*/  STL.128 [R1+0x190], R32 ;  /* 0x0001902001007387 */ /* 0x000fe20000100c00 */
[----:B0-----:R-:W-:Y:S02]  /*aaa0*/  IMAD.MOV.U32 R26, RZ, RZ, R20 ;  /* 0x000000ffff1a7224 */ /* 0x001fe400078e0014 */
[----:B------:R-:W-:Y:S02]  /*aab0*/  IMAD.MOV.U32 R27, RZ, RZ, R21 ;  /* 0x000000ffff1b7224 */ /* 0x000fe400078e0015 */
[----:B------:R-:W-:Y:S01]  /*aac0*/  IMAD.MOV.U32 R24, RZ, RZ, R0 ;  /* 0x000000ffff187224 */ /* 0x000fe200078e0000 */
[----:B------:R-:W-:Y:S01]  /*aad0*/  IADD3 R0, P0, R2, 0x118, RZ ;  /* 0x0000011802007810 */ /* 0x000fe20007f1e0ff */
[----:B------:R-:W-:-:S02]  /*aae0*/  IMAD.MOV.U32 R25, RZ, RZ, R3 ;  /* 0x000000ffff197224 */ /* 0x000fc400078e0003 */
[--C-:B------:R-:W-:Y:S02]  /*aaf0*/  IMAD.X R3, RZ, RZ, R18.reuse, P1 ;  /* 0x000000ffff037224 */ /* 0x100fe400008e0612 */
[----:B------:R-:W-:Y:S01]  /*ab00*/  IMAD.X R13, RZ, RZ, R18, P0 ;  /* 0x000000ffff0d7224 */ /* 0x000fe200000e0612 */
[----:B------:R0:W-:Y:S02]  /*ab10*/  STL.128 [R1+0x180], R24 ;  /* 0x0001801801007387 */ /* 0x0001e40000100c00 */
[----:B0-----:R-:W-:Y:S02]  /*ab20*/  IMAD.MOV.U32 R24, RZ, RZ, R12 ;  /* 0x000000ffff187224 */ /* 0x001fe400078e000c */
[----:B------:R-:W-:Y:S02]  /*ab30*/  IMAD.MOV.U32 R25, RZ, RZ, R3 ;  /* 0x000000ffff197224 */ /* 0x000fe400078e0003 */
[----:B--2---:R-:W-:Y:S02]  /*ab40*/  IMAD.MOV.U32 R27, RZ, RZ, R30 ;  /* 0x000000ffff1b7224 */ /* 0x004fe400078e001e */
[----:B---3--:R-:W-:-:S05]  /*ab50*/  IMAD.MOV.U32 R26, RZ, RZ, R29 ;  /* 0x000000ffff1a7224 */ /* 0x008fca00078e001d */
[----:B------:R0:W-:Y:S02]  /*ab60*/  STL.128 [R1+0x1a0], R24 ;  /* 0x0001a01801007387 */ /* 0x0001e40000100c00 */
[----:B0-----:R-:W-:Y:S02]  /*ab70*/  IMAD.MOV.U32 R24, RZ, RZ, R38 ;  /* 0x000000ffff187224 */ /* 0x001fe400078e0026 */
[----:B------:R-:W-:Y:S02]  /*ab80*/  IMAD.MOV.U32 R25, RZ, RZ, R51 ;  /* 0x000000ffff197224 */ /* 0x000fe400078e0033 */
[----:B------:R-:W-:Y:S01]  /*ab90*/  IMAD.MOV.U32 R26, RZ, RZ, R0 ;  /* 0x000000ffff1a7224 */ /* 0x000fe200078e0000 */
[----:B----4-:R-:W-:Y:S01]  /*aba0*/  LOP3.LUT R0, R28, 0x1, RZ, 0xfc, !PT ;  /* 0x000000011c007812 */ /* 0x010fe200078efcff */
[----:B------:R-:W-:-:S03]  /*abb0*/  IMAD.MOV.U32 R27, RZ, RZ, R13 ;  /* 0x000000ffff1b7224 */ /* 0x000fc600078e000d */
[----:B------:R-:W-:Y:S02]  /*abc0*/  ISETP.NE.AND P1, PT, R0, 0x3, PT ;  /* 0x000000030000780c */ /* 0x000fe40003f25270 */
[----:B------:R0:W-:Y:S11]  /*abd0*/  STL.128 [R1+0x1b0], R24 ;  /* 0x0001b01801007387 */ /* 0x0001f60000100c00 */
[----:B------:R-:W-:Y:S05]  /*abe0*/  @!P1 BRA `(.L_x_6320) ;  /* 0x0000000000049947 */ /* 0x000fea0003800000 */
[----:B------:R-:W-:Y:S01]  /*abf0*/  BPT.TRAP 0x1 ;  /* 0x000000040000795c */ /* 0x000fe20000300000 */
.L_x_6320:
[----:B------:R-:W-:Y:S05]  /*ac00*/  BSYNC B0 ;  /* 0x0000000000007941 */ /* 0x000fea0003800000 */
.L_x_6319:
[----:B------:R-:W2:Y:S01]  /*ac10*/  LDL.64 R12, [R1+0x18] ;  /* 0x00001800010c7983 */ /* 0x000ea20000100a00 */
[----:B-----5:R-:W-:Y:S01]  /*ac20*/  SHF.L.U32 R11, R11, 0x1f, RZ ;  /* 0x0000001f0b0b7819 */ /* 0x020fe200000006ff */
[----:B------:R-:W-:Y:S01]  /*ac30*/  BSSY B0, `(.L_x_6321) ;  /* 0x0000006000007945 */ /* 0x000fe20003800000 */
[----:B--2---:R-:W-:-:S05]  /*ac40*/  MOV R3, R12 ;  /* 0x0000000c00037202 */ /* 0x004fca0000000f00 */
[----:B------:R-:W-:-:S04]  /*ac50*/  IMAD R10, R10, 0x8, R3 ;  /* 0x000000080a0a7824 */ /* 0x000fc800078e0203 */
[----:B------:R1:W2:Y:S01]  /*ac60*/  SYNCS.PHASECHK.TRANS64.TRYWAIT P0, [R10+URZ], R11 ;  /* 0x0000000b0a0075a7 */ /* 0x0002a2000800017f */
[----:B------:R-:W-:Y:S05]  /*ac70*/  @!P1 BRA `(.L_x_6322) ;  /* 0x0000000000049947 */ /* 0x000fea0003800000 */
[----:B------:R-:W-:Y:S01]  /*ac80*/  BPT.TRAP 0x1 ;  /* 0x000000040000795c */ /* 0x000fe20000300000 */
.L_x_6322:
[----:B------:R-:W-:Y:S05]  /*ac90*/  BSYNC B0 ;  /* 0x0000000000007941 */ /* 0x000fea0003800000 */
.L_x_6321:
[----:B------:R-:W-:Y:S04]  /*aca0*/  BSSY B0, `(.L_x_6323) ;  /* 0x0000004000007945 */ /* 0x000fe80003800000 */
[----:B--2---:R-:W-:Y:S05]  /*acb0*/  @P0 BRA `(.L_x_6324) ;  /* 0x0000000000080947 */ /* 0x004fea0003800000 */
[----:B------:R-:W2:Y:S02]  /*acc0*/  SYNCS.PHASECHK.TRANS64.TRYWAIT P0, [R10+URZ], R11 ;  /* 0x0000000b0a0075a7 */ /* 0x000ea4000800017f */
[----:B--2---:R-:W-:Y:S05]  /*acd0*/  @!P0 BRA `(.L_x_6325) ;  /* 0x00000204006c8947 */ /* 0x004fea0003800000 */
.L_x_6324:
[----:B------:R-:W-:Y:S05]  /*ace0*/  BSYNC B0 ;  /* 0x0000000000007941 */ /* 0x000fea0003800000 */
.L_x_6323:
[----:B------:R-:W3:Y:S04]  /*acf0*/  LDL R15, [R1+0x1c0] ;  /* 0x0001c000010f7983 */ /* 0x000ee80000100800 */
[----:B-12---:R-:W3:Y:S01]  /*ad00*/  LDL.64 R10, [R1+0x80] ;  /* 0x00008000010a7983 */ /* 0x006ee20000100a00 */
[----:B------:R-:W-:Y:S05]  /*ad10*/  WARPSYNC.ALL ;  /* 0x0000000000007948 */ /* 0x000fea0003800000 */
[----:B0-----:R-:W2:Y:S04]  /*ad20*/  LDL.64 R24, [R1+0x78] ;  /* 0x0000780001187983 */ /* 0x001ea80000100a00 */
[----:B------:R-:W4:Y:S04]  /*ad30*/  LDL.64 R12, [R1+0x78] ;  /* 0x00007800010c7983 */ /* 0x000f280000100a00 */
[----:B------:R-:W5:Y:S04]  /*ad40*/  LDL.64 R20, [R1+0x78] ;  /* 0x0000780001147983 */ /* 0x000f680000100a00 */
[----:B------:R-:W5:Y:S01]  /*ad50*/  LDL.64 R56, [R1+0x78] ;  /* 0x0000780001387983 */ /* 0x000f620000100a00 */
[----:B---3--:R-:W-:Y:S01]  /*ad60*/  IMAD R10, R15, 0x200, R10 ;  /* 0x000002000f0a7824 */ /* 0x008fe200078e020a */
[----:B------:R-:W-:-:S02]  /*ad70*/  R2UR UR7, R11 ;  /* 0x000000000b0772ca */ /* 0x000fc400000e0000 */
[----:B------:R-:W3:Y:S01]  /*ad80*/  LDL R3, [R1+0x1cc] ;  /* 0x0001cc0001037983 */ /* 0x000ee20000100800 */
[C---:B------:R-:W-:Y:S01]  /*ad90*/  VIADD R14, R10.reuse, 0x2 ;  /* 0x000000020a0e7836 */ /* 0x040fe20000000000 */
[----:B------:R-:W-:Y:S01]  /*ada0*/  R2UR UR6, R10 ;  /* 0x000000000a0672ca */ /* 0x000fe200000e0000 */
[----:B------:R-:W-:Y:S01]  /*adb0*/  IMAD.MOV.U32 R15, RZ, RZ, R11 ;  /* 0x000000ffff0f7224 */ /* 0x000fe200078e000b */
[----:B------:R0:W-:Y:S01]  /*adc0*/  STL [R1+0x60], RZ ;  /* 0x000060ff01007387 */ /* 0x0001e20000100800 */
[----:B------:R-:W-:Y:S01]  /*add0*/  BSSY B0, `(.L_x_6326) ;  /* 0x000002c000007945 */ /* 0x000fe20003800000 */
[----:B--2---:R-:W-:Y:S02]  /*ade0*/  R2UR UR4, R24 ;  /* 0x00000000180472ca */ /* 0x004fe400000e0000 */
        /* <DEDUP_REMOVED lines=12> */
[----:B---3--:R-:W-:Y:S01]  /*aeb0*/  LEA.HI R0, R3, R3, RZ, 0x1 ;  /* 0x0000000303007211 */ /* 0x008fe200078f08ff */
        /* <DEDUP_REMOVED lines=29> */
.L_x_6531:
[----:B------:R-:W-:Y:S05]  /*b090*/  BSYNC B0 ;  /* 0x0000000000007941 */ /* 0x000fea0003800000 */
.L_x_6326:
[----:B0-----:R-:W2:Y:S04]  /*b0a0*/  LDL R3, [R1+0x28] ;  /* 0x0000280001037983 */ /* 0x001ea80000100800 */
[----:B------:R0:W5:Y:S01]  /*b0b0*/  LDL.64 R10, [R1+0x1c0] ;  /* 0x0001c000010a7983 */ /* 0x0001620000100a00 */
[----:B------:R-:W-:Y:S01]  /*b0c0*/  BSSY B0, `(.L_x_6328) ;  /* 0x0000005000007945 */ /* 0x000fe20003800000 */
[----:B--2---:R-:W-:-:S04]  /*b0d0*/  LOP3.LUT R3, R3, 0x1, RZ, 0xfc, !PT ;  /* 0x0000000103037812 */ /* 0x004fc800078efcff */
[----:B------:R-:W-:-:S13]  /*b0e0*/  ISETP.NE.AND P1, PT, R3, 0x3, PT ;  /* 0x000000030300780c */ /* 0x000fda0003f25270 */
[----:B0-----:R-:W-:Y:S05]  /*b0f0*/  @!P1 BRA `(.L_x_6329) ;  /* 0x0000000000049947 */ /* 0x001fea0003800000 */
[----:B------:R-:W-:Y:S01]  /*b100*/  BPT.TRAP 0x1 ;  /* 0x000000040000795c */ /* 0x000fe20000300000 */
.L_x_6329:
[----:B------:R-:W-:Y:S05]  /*b110*/  BSYNC B0 ;  /* 0x0000000000007941 */ /* 0x000fea0003800000 */
.L_x_6328:
        /* <DEDUP_REMOVED lines=8> */
.L_x_6331:
[----:B------:R-:W-:Y:S05]  /*b1a0*/  BSYNC B0 ;  /* 0x0000000000007941 */ /* 0x000fea0003800000 */
.L_x_6330:
[----:B------:R-:W-:Y:S04]  /*b1b0*/  BSSY B0, `(.L_x_6332) ;  /* 0x0000004000007945 */ /* 0x000fe80003800000 */
[----:B-1----:R-:W-:Y:S05]  /*b1c0*/  @P0 BRA `(.L_x_6333) ;  /* 0x0000000000080947 */ /* 0x002fea0003800000 */
[----:B------:R-:W1:Y:S02]  /*b1d0*/  SYNCS.PHASECHK.TRANS64.TRYWAIT P0, [R10+URZ], R11 ;  /* 0x0000000b0a0075a7 */ /* 0x000e64000800017f */
[----:B-1----:R-:W-:Y:S05]  /*b1e0*/  @!P0 BRA `(.L_x_6334) ;  /* 0x0000020000548947 */ /* 0x002fea0003800000 */
.L_x_6333:
[----:B------:R-:W-:Y:S05]  /*b1f0*/  BSYNC B0 ;  /* 0x0000000000007941 */ /* 0x000fea0003800000 */
.L_x_6332:
        /* <DEDUP_REMOVED lines=439> */
.L_x_6336:
[----:B------:R-:W-:Y:S05]  /*cd70*/  BSYNC B0 ;  /* 0x0000000000007941 */ /* 0x000fea0003800000 */
.L_x_6335:
        /* <DEDUP_REMOVED lines=66> */
.L_x_6340:
[----:B------:R-:W-:-:S13]  /*d1a0*/  ISETP.NE.AND P0, PT, R13, 0x1, PT ;  /* 0x000000010d00780c */ /* 0x000fda0003f05270 */
[----:B------:R-:W-:-:S05]  /*d1b0*/  @P0 IMAD.HI.U32 R12, R11, R14, RZ ;  /* 0x0000000e0b0c0227 */ /* 0x000fca00078e00ff */
[----:B------:R-:W-:-:S07]  /*d1c0*/  @P0 SHF.R.U32.HI R11, RZ, R15, R12 ;  /* 0x0000000fff0b0219 */ /* 0x000fce000001160c */
.L_x_6341:
[----:B------:R-:W-:Y:S05]  /*d1d0*/  BSYNC B1 ;  /* 0x0000000000017941 */ /* 0x000fea0003800000 */
.L_x_6339:
[----:B------:R-:W-:-:S04]  /*d1e0*/  IMAD R11, R11, R13, -UR4 ;  /* 0x800000040b0b7e24 */ /* 0x000fc8000f8e020d */
[----:B------:R-:W-:-:S05]  /*d1f0*/  IMAD R12, R10, -0x2, R11 ;  /* 0xfffffffe0a0c7824 */ /* 0x000fca00078e020b */
[----:B------:R-:W-:Y:S02]  /*d200*/  VIMNMX R3, R3, R12, !PT ;  /* 0x0000000c03037248 */ /* 0x000fe40007fe0100 */
[----:B------:R-:W-:-:S07]  /*d210*/  VIADDMNMX R8, R12, R13, R8, PT ;  /* 0x0000000d0c087246 */ /* 0x000fce0003800108 */
.L_x_6338:
[----:B------:R-:W-:Y:S05]  /*d220*/  BSYNC B0 ;  /* 0x0000000000007941 */ /* 0x000fea0003800000 */
.L_x_6337:
        /* <DEDUP_REMOVED lines=90> */
.L_x_6345:
[----:B------:R-:W-:-:S13]  /*d7d0*/  ISETP.NE.AND P6, PT, R13, 0x1, PT ;  /* 0x000000010d00780c */ /* 0x000fda0003fc5270 */
[----:B------:R-:W-:-:S05]  /*d7e0*/  @P6 IMAD.HI.U32 R14, R56, R14, RZ ;  /* 0x0000000e380e6227 */ /* 0x000fca00078e00ff */
[----:B------:R-:W-:-:S07]  /*d7f0*/  @P6 SHF.R.U32.HI R56, RZ, R15, R14 ;  /* 0x0000000fff386219 */ /* 0x000fce000001160e */
.L_x_6346:
[----:B------:R-:W-:Y:S05]  /*d800*/  BSYNC B1 ;  /* 0x0000000000017941 */ /* 0x000fea0003800000 */
.L_x_6344:
[----:B------:R-:W-:-:S04]  /*d810*/  IMAD R11, R56, R13, -UR4 ;  /* 0x80000004380b7e24 */ /* 0x000fc8000f8e020d */
[----:B------:R-:W-:-:S05]  /*d820*/  IMAD R10, R10, -0x2, R11 ;  /* 0xfffffffe0a0a7824 */ /* 0x000fca00078e020b */
[----:B------:R-:W-:Y:S02]  /*d830*/  VIADDMNMX R8, R10, R13, R8, PT ;  /* 0x0000000d0a087246 */ /* 0x000fe40003800108 */
[----:B------:R-:W-:-:S07]  /*d840*/  VIMNMX R3, R3, R10, !PT ;  /* 0x0000000a03037248 */ /* 0x000fce0007fe0100 */
.L_x_6343:
[----:B------:R-:W-:Y:S05]  /*d850*/  BSYNC B0 ;  /* 0x0000000000007941 */ /* 0x000fea0003800000 */
.L_x_6342:
[----:B------:R-:W-:Y:S01]  /*d860*/  ISETP.GT.AND P0, PT, R3, 0x1, !P0 ;  /* 0x000000010300780c */ /* 0x000fe20004704270 */
[----:B------:R-:W2:Y:S01]  /*d870*/  LDL R20, [R1+0x400] ;  /* 0x0004000001147983 */ /* 0x000ea20000100800 */
[----:B------:R-:W-:Y:S02]  /*d880*/  FMNMX.FTZ R0, R24, R60, !PT ;  /* 0x0000003c18007209 */ /* 0x000fe40007810000 */
[----:B------:R-:W-:Y:S01]  /*d890*/  ISETP.LT.OR P0, PT, R8, 0x2, P0 ;  /* 0x000000020800780c */ /* 0x000fe20000701670 */
[----:B------:R-:W3:Y:S01]  /*d8a0*/  LDL.64 R14, [R1+0x110] ;  /* 0x00011000010e7983 */ /* 0x000ee20000100a00 */
[----:B------:R-:W-:Y:S02]  /*d8b0*/  FMNMX.FTZ R0, R28, R0, !PT ;  /* 0x000000001c007209 */ /* 0x000fe40007810000 */
[----:B------:R-:W-:Y:S01]  /*d8c0*/  FSEL R27, R27, -INF , !P0 ;  /* 0xff8000001b1b7808 */ /* 0x000fe20004000000 */
[----:B------:R-:W4:Y:S01]  /*d8d0*/  LDL R81, [R1+0x1c0] ;  /* 0x0001c00001517983 */ /* 0x000f220000100800 */
[----:B------:R-:W-:-:S02]  /*d8e0*/  ISETP.NE.AND P0, PT, R25, RZ, PT ;  /* 0x000000ff1900720c */ /* 0x000fc40003f05270 */
[C---:B------:R-:W-:Y:S01]  /*d8f0*/  ISETP.GT.AND P1, PT, R3.reuse, 0x8, !P1 ;  /* 0x000000080300780c */ /* 0x040fe20004f24270 */
[----:B------:R-:W4:Y:S01]  /*d900*/  LDL R56, [R1+0x20c] ;  /* 0x00020c0001387983 */ /* 0x000f220000100800 */
[----:B------:R-:W-:Y:S02]  /*d910*/  ISETP.GT.AND P0, PT, R3, 0x9, !P0 ;  /* 0x000000090300780c */ /* 0x000fe40004704270 */
[----:B------:R-:W-:Y:S01]  /*d920*/  FMNMX.FTZ R0, R62, R0, !PT ;  /* 0x000000003e007209 */ /* 0x000fe20007810000 */
[----:B------:R-:W4:Y:S01]  /*d930*/  LDL R74, [R1+0x230] ;  /* 0x00023000014a7983 */ /* 0x000f220000100800 */
[C---:B------:R-:W-:Y:S02]  /*d940*/  ISETP.LT.OR P0, PT, R8.reuse, 0xa, P0 ;  /* 0x0000000a0800780c */ /* 0x040fe40000701670 */
[----:B------:R-:W-:Y:S01]  /*d950*/  ISETP.LT.OR P1, PT, R8, 0x9, P1 ;  /* 0x000000090800780c */ /* 0x000fe20000f21670 */
[----:B------:R-:W4:Y:S01]  /*d960*/  LDL R76, [R1+0x234] ;  /* 0x00023400014c7983 */ /* 0x000f220000100800 */
[----:B------:R-:W-:-:S02]  /*d970*/  FSEL R31, R31, -INF , !P0 ;  /* 0xff8000001f1f7808 */ /* 0x000fc40004000000 */
[----:B------:R-:W-:Y:S01]  /*d980*/  ISETP.NE.AND P0, PT, R61, RZ, PT ;  /* 0x000000ff3d00720c */ /* 0x000fe20003f05270 */
[----:B------:R-:W4:Y:S01]  /*d990*/  LDL R78, [R1+0x238] ;  /* 0x00023800014e7983 */ /* 0x000f220000100800 */
[----:B------:R-:W-:Y:S02]  /*d9a0*/  FMNMX.FTZ R0, R32, R0, !PT ;  /* 0x0000000020007209 */ /* 0x000fe40007810000 */
[----:B------:R-:W-:Y:S01]  /*d9b0*/  ISETP.GT.AND P0, PT, R3, 0x10, !P0 ;  /* 0x000000100300780c */ /* 0x000fe20004704270 */
[----:B------:R-:W4:Y:S01]  /*d9c0*/  LDL R80, [R1+0x23c] ;  /* 0x00023c0001507983 */ /* 0x000f220000100800 */
[----:B------:R-:W-:Y:S02]  /*d9d0*/  FSEL R30, R30, -INF , !P1 ;  /* 0xff8000001e1e7808 */ /* 0x000fe40004800000 */
[----:B------:R-:W-:Y:S01]  /*d9e0*/  ISETP.LT.OR P0, PT, R8, 0x11, P0 ;  /* 0x000000110800780c */ /* 0x000fe20000701670 */
[----:B------:R-:W4:Y:S01]  /*d9f0*/  LDL R82, [R1+0x240] ;  /* 0x0002400001527983 */ /* 0x000f220000100800 */
[----:B------:R-:W-:-:S02]  /*da00*/  ISETP.NE.AND P1, PT, R63, RZ, PT ;  /* 0x000000ff3f00720c */ /* 0x000fc40003f25270 */
[----:B------:R-:W-:Y:S01]  /*da10*/  FSEL R34, R34, -INF , !P0 ;  /* 0xff80000022227808 */ /* 0x000fe20004000000 */
[----:B------:R-:W4:Y:S01]  /*da20*/  LDL R84, [R1+0x244] ;  /* 0x0002440001547983 */ /* 0x000f220000100800 */
[----:B------:R-:W-:Y:S02]  /*da30*/  ISETP.NE.AND P0, PT, R29, RZ, PT ;  /* 0x000000ff1d00720c */ /* 0x000fe40003f05270 */
[----:B------:R-:W-:Y:S01]  /*da40*/  FMNMX.FTZ R0, R64, R0, !PT ;  /* 0x0000000040007209 */ /* 0x000fe20007810000 */
[----:B------:R-:W4:Y:S01]  /*da50*/  LDL R86, [R1+0x248] ;  /* 0x0002480001567983 */ /* 0x000f220000100800 */
[----:B------:R-:W-:Y:S02]  /*da60*/  ISETP.GT.AND P0, PT, R3, 0x11, !P0 ;  /* 0x000000110300780c */ /* 0x000fe40004704270 */
[----:B------:R-:W-:Y:S01]  /*da70*/  FMNMX.FTZ R0, R36, R0, !PT ;  /* 0x0000000024007209 */ /* 0x000fe20007810000 */
[----:B------:R-:W4:Y:S01]  /*da80*/  LDL R88, [R1+0x24c] ;  /* 0x00024c0001587983 */ /* 0x000f220000100800 */
[----:B------:R-:W-:-:S02]  /*da90*/  ISETP.LT.OR P0, PT, R8, 0x12, P0 ;  /* 0x000000120800780c */ /* 0x000fc40000701670 */
[----:B------:R-:W-:Y:S01]  /*daa0*/  FMNMX.FTZ R0, R66, R0, !PT ;  /* 0x0000000042007209 */ /* 0x000fe20007810000 */
[----:B------:R-:W4:Y:S01]  /*dab0*/  LDL R90, [R1+0x250] ;  /* 0x00025000015a7983 */ /* 0x000f220000100800 */
[----:B------:R-:W-:Y:S02]  /*dac0*/  FSEL R35, R35, -INF , !P0 ;  /* 0xff80000023237808 */ /* 0x000fe40004000000 */
[----:B------:R-:W-:Y:S01]  /*dad0*/  ISETP.NE.AND P0, PT, R33, RZ, PT ;  /* 0x000000ff2100720c */ /* 0x000fe20003f05270 */
[----:B------:R-:W4:Y:S01]  /*dae0*/  LDL R92, [R1+0x254] ;  /* 0x00025400015c7983 */ /* 0x000f220000100800 */
[----:B------:R-:W-:Y:S02]  /*daf0*/  FMNMX.FTZ R0, R40, R0, !PT ;  /* 0x0000000028007209 */ /* 0x000fe40007810000 */
[----:B------:R-:W-:Y:S01]  /*db00*/  ISETP.GT.AND P0, PT, R3, 0x18, !P0 ;  /* 0x000000180300780c */ /* 0x000fe20004704270 */
[----:B------:R-:W4:Y:S01]  /*db10*/  LDL R94, [R1+0x258] ;  /* 0x00025800015e7983 */ /* 0x000f220000100800 */
[----:B------:R-:W-:-:S02]  /*db20*/  FMNMX.FTZ R0, R68, R0, !PT ;  /* 0x0000000044007209 */ /* 0x000fc40007810000 */
[----:B------:R-:W-:Y:S01]  /*db30*/  ISETP.LT.OR P0, PT, R8, 0x19, P0 ;  /* 0x000000190800780c */ /* 0x000fe20000701670 */
[----:B------:R-:W4:Y:S01]  /*db40*/  LDL R96, [R1+0x25c] ;  /* 0x00025c0001607983 */ /* 0x000f220000100800 */
[----:B------:R-:W-:Y:S02]  /*db50*/  FMNMX.FTZ R0, R44, R0, !PT ;  /* 0x000000002c007209 */ /* 0x000fe40007810000 */
[----:B------:R-:W-:Y:S01]  /*db60*/  FSEL R38, R38, -INF , !P0 ;  /* 0xff80000026267808 */ /* 0x000fe20004000000 */
[----:B------:R-:W4:Y:S01]  /*db70*/  LDL R98, [R1+0x260] ;  /* 0x0002600001627983 */ /* 0x000f220000100800 */
[----:B------:R-:W-:Y:S02]  /*db80*/  ISETP.GT.AND P0, PT, R3, 0x19, !P1 ;  /* 0x000000190300780c */ /* 0x000fe40004f04270 */
[----:B------:R-:W-:Y:S01]  /*db90*/  ISETP.NE.AND P6, PT, R12, RZ, PT ;  /* 0x000000ff0c00720c */ /* 0x000fe20003fc5270 */
        /* <DEDUP_REMOVED lines=16> */
[----:B------:R-:W-:Y:S02]  /*dca0*/  ISETP.GT.AND P0, PT, R3, RZ, !P6 ;  /* 0x000000ff0300720c */ /* 0x000fe40007704270 */
[----:B------:R-:W-:Y:S01]  /*dcb0*/  FMNMX.FTZ R10, R58, R0, !PT ;  /* 0x000000003a0a7209 */ /* 0x000fe20007810000 */
[----:B------:R-:W4:Y:S01]  /*dcc0*/  LDL R112, [R1+0x27c] ;  /* 0x00027c0001707983 */ /* 0x000f220000100800 */
[----:B------:R-:W-:-:S02]  /*dcd0*/  ISETP.LT.OR P0, PT, R8, 0x1, P0 ;  /* 0x000000010800780c */ /* 0x000fc40000701670 */
[----:B------:R-:W-:Y:S01]  /*dce0*/  ISETP.NE.AND P1, PT, R41, RZ, PT ;  /* 0x000000ff2900720c */ /* 0x000fe20003f25270 */
[----:B------:R-:W0:Y:S01]  /*dcf0*/  SHFL.BFLY PT, R13, R10, 0x2, 0x1f ;  /* 0x0c401f000a0d7f89 */ /* 0x000e2200000e0000 */
[----:B------:R-:W-:Y:S02]  /*dd00*/  FSEL R26, R26, -INF , !P0 ;  /* 0xff8000001a1a7808 */ /* 0x000fe40004000000 */
[----:B------:R-:W-:Y:S01]  /*dd10*/  ISETP.NE.AND P0, PT, R65, RZ, PT ;  /* 0x000000ff4100720c */ /* 0x000fe20003f05270 */
[----:B------:R-:W4:Y:S01]  /*dd20*/  LDL R114, [R1+0x280] ;  /* 0x0002800001727983 */ /* 0x000f220000100800 */
[----:B------:R-:W-:Y:S02]  /*dd30*/  FMNMX.FTZ R11, R26, R27, !PT ;  /* 0x0000001b1a0b7209 */ /* 0x000fe40007810000 */
[----:B------:R-:W-:Y:S01]  /*dd40*/  ISETP.GT.AND P0, PT, R3, 0x21, !P0 ;  /* 0x000000210300780c */ /* 0x000fe20004704270 */
[----:B------:R-:W4:Y:S01]  /*dd50*/  LDL R116, [R1+0x284] ;  /* 0x0002840001747983 */ /* 0x000f220000100800 */
[----:B------:R-:W-:-:S02]  /*dd60*/  FMNMX.FTZ R0, R30, R11, !PT ;  /* 0x0000000b1e007209 */ /* 0x000fc40007810000 */
[----:B------:R-:W-:Y:S01]  /*dd70*/  ISETP.GT.AND P1, PT, R3, 0x28, !P1 ;  /* 0x000000280300780c */ /* 0x000fe20004f24270 */
[----:B------:R-:W4:Y:S01]  /*dd80*/  LDL R118, [R1+0x288] ;  /* 0x0002880001767983 */ /* 0x000f220000100800 */
[----:B------:R-:W-:Y:S02]  /*dd90*/  FMNMX.FTZ R11, R31, R0, !PT ;  /* 0x000000001f0b7209 */ /* 0x000fe40007810000 */
[----:B------:R-:W-:Y:S01]  /*dda0*/  ISETP.LT.OR P0, PT, R8, 0x22, P0 ;  /* 0x000000220800780c */ /* 0x000fe20000701670 */
        /* <DEDUP_REMOVED lines=10> */
[----:B------:R-:W-:Y:S02]  /*de50*/  FMNMX.FTZ R11, R39, R0, !PT ;  /* 0x00000000270b7209 */ /* 0x000fe40007810000 */
[----:B------:R-:W-:Y:S01]  /*de60*/  ISETP.GT.AND P3, PT, R3, 0x30, !P3 ;  /* 0x000000300300780c */ /* 0x000fe20005f64270 */
[----:B------:R-:W4:Y:S01]  /*de70*/  LDL R128, [R1+0x29c] ;  /* 0x00029c0001807983 */ /* 0x000f220000100800 */
[----:B------:R-:W-:-:S02]  /*de80*/  FMNMX.FTZ R0, R42, R11, !PT ;  /* 0x0000000b2a007209 */ /* 0x000fc40007810000 */
[----:B------:R-:W-:Y:S01]  /*de90*/  ISETP.LT.OR P2, PT, R8, 0x2a, P2 ;  /* 0x0000002a0800780c */ /* 0x000fe20001741670 */
[----:B------:R-:W4:Y:S01]  /*dea0*/  LDL R130, [R1+0x2a0] ;  /* 0x0002a00001827983 */ /* 0x000f220000100800 */
[----:B------:R-:W-:Y:S02]  /*deb0*/  FSEL R46, R46, -INF , !P1 ;  /* 0xff8000002e2e7808 */ /* 0x000fe40004800000 */
[----:B------:R-:W-:Y:S01]  /*dec0*/  FMNMX.FTZ R11, R43, R0, !PT ;  /* 0x000000002b0b7209 */ /* 0x000fe20007810000 */
[----:B------:R-:W4:Y:S01]  /*ded0*/  LDL R132, [R1+0x2a4] ;  /* 0x0002a40001847983 */ /* 0x000f220000100800 */
[----:B------:R-:W-:Y:S02]  /*dee0*/  ISETP.GT.AND P4, PT, R3, 0x31, !P4 ;  /* 0x000000310300780c */ /* 0x000fe40006784270 */
[----:B------:R-:W-:Y:S01]  /*def0*/  ISETP.LT.OR P3, PT, R8, 0x31, P3 ;  /* 0x000000310800780c */ /* 0x000fe20001f61670 */
[----:B------:R-:W4:Y:S01]  /*df00*/  LDL R134, [R1+0x2a8] ;  /* 0x0002a80001867983 */ /* 0x000f220000100800 */
[----:B------:R-:W-:-:S02]  /*df10*/  FSEL R47, R47, -INF , !P2 ;  /* 0xff8000002f2f7808 */ /* 0x000fc40005000000 */
[----:B------:R-:W-:Y:S01]  /*df20*/  FMNMX.FTZ R0, R46, R11, !PT ;  /* 0x0000000b2e007209 */ /* 0x000fe20007810000 */
[----:B------:R-:W4:Y:S01]  /*df30*/  LDL R136, [R1+0x2ac] ;  /* 0x0002ac0001887983 */ /* 0x000f220000100800 */
[----:B------:R-:W-:Y:S02]  /*df40*/  ISETP.NE.AND P6, PT, R45, RZ, PT ;  /* 0x000000ff2d00720c */ /* 0x000fe40003fc5270 */
[----:B0-----:R-:W-:Y:S01]  /*df50*/  FMNMX.FTZ R13, R10, R13, !PT ;  /* 0x0000000d0a0d7209 */ /* 0x001fe20007810000 */
[----:B------:R-:W4:Y:S01]  /*df60*/  LDL R138, [R1+0x2b0] ;  /* 0x0002b000018a7983 */ /* 0x000f220000100800 */
[----:B------:R-:W-:Y:S02]  /*df70*/  ISETP.GT.AND P5, PT, R3, 0x38, !P5 ;  /* 0x000000380300780c */ /* 0x000fe40006fa4270 */
[----:B------:R-:W-:Y:S01]  /*df80*/  ISETP.LT.OR P4, PT, R8, 0x32, P4 ;  /* 0x000000320800780c */ /* 0x000fe20002781670 */
[----:B------:R-:W0:Y:S01]  /*df90*/  SHFL.BFLY PT, R12, R13, 0x1, 0x1f ;  /* 0x0c201f000d0c7f89 */ /* 0x000e2200000e0000 */
[----:B------:R-:W-:-:S02]  /*dfa0*/  FSEL R50, R50, -INF , !P3 ;  /* 0xff80000032327808 */ /* 0x000fc40005800000 */
[----:B------:R-:W-:Y:S01]  /*dfb0*/  FMNMX.FTZ R11, R47, R0, !PT ;  /* 0x000000002f0b7209 */ /* 0x000fe20007810000 */
[----:B------:R-:W4:Y:S01]  /*dfc0*/  LDL R140, [R1+0x2b4] ;  /* 0x0002b400018c7983 */ /* 0x000f220000100800 */
[----:B------:R-:W-:Y:S02]  /*dfd0*/  ISETP.GT.AND P0, PT, R3, 0x39, !P6 ;  /* 0x000000390300780c */ /* 0x000fe40007704270 */
[----:B------:R-:W-:Y:S01]  /*dfe0*/  ISETP.LT.OR P5, PT, R8, 0x39, P5 ;  /* 0x000000390800780c */ /* 0x000fe20002fa1670 */
[----:B------:R-:W4:Y:S01]  /*dff0*/  LDL R142, [R1+0x2b8] ;  /* 0x0002b800018e7983 */ /* 0x000f220000100800 */
[----:B------:R-:W-:Y:S02]  /*e000*/  FSEL R51, R51, -INF , !P4 ;  /* 0xff80000033337808 */ /* 0x000fe40006000000 */
[----:B------:R-:W-:Y:S01]  /*e010*/  FMNMX.FTZ R0, R50, R11, !PT ;  /* 0x0000000b32007209 */ /* 0x000fe20007810000 */
[----:B------:R-:W4:Y:S01]  /*e020*/  LDL R144, [R1+0x2bc] ;  /* 0x0002bc0001907983 */ /* 0x000f220000100800 */
[----:B------:R-:W-:-:S02]  /*e030*/  ISETP.LT.OR P0, PT, R8, 0x3a, P0 ;  /* 0x0000003a0800780c */ /* 0x000fc40000701670 */
[----:B------:R-:W-:Y:S01]  /*e040*/  FSEL R54, R54, -INF , !P5 ;  /* 0xff80000036367808 */ /* 0x000fe20006800000 */
[----:B------:R-:W4:Y:S01]  /*e050*/  LDL R146, [R1+0x2c0] ;  /* 0x0002c00001927983 */ /* 0x000f220000100800 */
[----:B------:R-:W-:Y:S02]  /*e060*/  FMNMX.FTZ R3, R51, R0, !PT ;  /* 0x0000000033037209 */ /* 0x000fe40007810000 */
[----:B------:R-:W-:Y:S01]  /*e070*/  FSEL R55, R55, -INF , !P0 ;  /* 0xff80000037377808 */ /* 0x000fe20004000000 */
[----:B------:R-:W4:Y:S01]  /*e080*/  LDL R148, [R1+0x2c4] ;  /* 0x0002c40001947983 */ /* 0x000f220000100800 */
[----:B------:R-:W-:-:S03]  /*e090*/  FMNMX.FTZ R0, R54, R3, !PT ;  /* 0x0000000336007209 */ /* 0x000fc60007810000 */
[----:B------:R-:W4:Y:S01]  /*e0a0*/  LDL R150, [R1+0x2c8] ;  /* 0x0002c80001967983 */ /* 0x000f220000100800 */
[----:B------:R-:W-:Y:S02]  /*e0b0*/  FMNMX.FTZ R11, R55, R0, !PT ;  /* 0x00000000370b7209 */ /* 0x000fe40007810000 */
[----:B0-----:R-:W-:Y:S01]  /*e0c0*/  FMNMX.FTZ R0, R13, R12, !PT ;  /* 0x0000000c0d007209 */ /* 0x001fe20007810000 */
[----:B------:R-:W4:Y:S04]  /*e0d0*/  LDL R29, [R1+0x2d0] ;  /* 0x0002d000011d7983 */ /* 0x000f280000100800 */
[----:B------:R-:W-:Y:S04]  /*e0e0*/  STL.64 [R1+0x3e0], R10 ;  /* 0x0003e00a01007387 */ /* 0x000fe80000100a00 */
[----:B------:R-:W2:Y:S04]  /*e0f0*/  LDL R8, [R1+0x3e4] ;  /* 0x0003e40001087983 */ /* 0x000ea80000100800 */
[----:B------:R0:W-:Y:S04]  /*e100*/  STL [R1+0x3e0], R0 ;  /* 0x0003e00001007387 */ /* 0x0001e80000100800 */
        /* <DEDUP_REMOVED lines=50> */
[----:B--2---:R-:W1:Y:S01]  /*e430*/  SHFL.BFLY PT, R11, R8, 0x2, 0x1f ;  /* 0x0c401f00080b7f89 */ /* 0x004e6200000e0000 */
[----:B---3--:R-:W-:Y:S01]  /*e440*/  FMUL.FTZ R3, R20, R12 ;  /* 0x0000000c14037220 */ /* 0x008fe20000410000 */
        /* <DEDUP_REMOVED lines=24> */
[----:B------:R-:W3:Y:S03]  /*e5d0*/  LDL R32, [R1+0x1dc] ;  /* 0x0001dc0001207983 */ /* 0x000ee60000100800 */
        /* <DEDUP_REMOVED lines=65> */
[----:B------:R-:W1:Y:S01]  /*e9f0*/  MUFU.EX2 R159, R159 ;  /* 0x0000009f009f7308 */ /* 0x000e620000000800 */
        /* <DEDUP_REMOVED lines=22> */
[----:B------:R-:W4:Y:S05]  /*eb60*/  LDL R47, [R1+0x2f4] ;  /* 0x0002f400012f7983 */ /* 0x000f2a0000100800 */
[----:B------:R-:W1:Y:S01]  /*eb70*/  MUFU.EX2 R89, R89 ;  /* 0x0000005900597308 */ /* 0x000e620000000800 */
[----:B------:R-:W-:Y:S01]  /*eb80*/  FADD.FTZ R11, R109, R10 ;  /* 0x0000000a6d0b7221 */ /* 0x000fe20000010000 */
[----:B------:R-:W-:Y:S01]  /*eb90*/  FADD.FTZ R8, R91, R8 ;  /* 0x000000085b087221 */ /* 0x000fe20000010000 */
[----:B------:R-:W4:Y:S05]  /*eba0*/  LDL R51, [R1+0x2fc] ;  /* 0x0002fc0001337983 */ /* 0x000f2a0000100800 */
[----:B------:R-:W1:Y:S01]  /*ebb0*/  MUFU.EX2 R165, R165 ;  /* 0x000000a500a57308 */ /* 0x000e620000000800 */
[----:B------:R-:W-:Y:S01]  /*ebc0*/  FADD.FTZ R10, R162, R11 ;  /* 0x0000000ba20a7221 */ /* 0x000fe20000010000 */
[----:B0-----:R-:W-:Y:S01]  /*ebd0*/  FADD.FTZ R8, R163, R8 ;  /* 0x00000008a3087221 */ /* 0x001fe20000010000 */
[----:B------:R-:W4:Y:S05]  /*ebe0*/  LDL R55, [R1+0x304] ;  /* 0x0003040001377983 */ /* 0x000f2a0000100800 */
[----:B------:R-:W0:Y:S01]  /*ebf0*/  MUFU.EX2 R87, R87 ;  /* 0x0000005700577308 */ /* 0x000e220000000800 */
[----:B------:R-:W-:Y:S01]  /*ec00*/  FADD.FTZ R3, R105, R10 ;  /* 0x0000000a69037221 */ /* 0x000fe20000010000 */
[----:B-1----:R-:W-:Y:S01]  /*ec10*/  FADD.FTZ R8, R89, R8 ;  /* 0x0000000859087221 */ /* 0x002fe20000010000 */
[----:B------:R-:W4:Y:S05]  /*ec20*/  LDL R0, [R1+0x3c0] ;  /* 0x0003c00001007983 */ /* 0x000f2a0000100800 */
[----:B------:R-:W1:Y:S01]  /*ec30*/  MUFU.EX2 R167, R167 ;  /* 0x000000a700a77308 */ /* 0x000e620000000800 */
[----:B------:R-:W-:Y:S01]  /*ec40*/  FADD.FTZ R10, R164, R3 ;  /* 0x00000003a40a7221 */ /* 0x000fe20000010000 */
[----:B------:R-:W-:-:S06]  /*ec50*/  FADD.FTZ R8, R165, R8 ;  /* 0x00000008a5087221 */ /* 0x000fcc0000010000 */
[----:B------:R-:W1:Y:S01]  /*ec60*/  MUFU.EX2 R85, R85 ;  /* 0x0000005500557308 */ /* 0x000e620000000800 */
[----:B------:R-:W-:Y:S01]  /*ec70*/  FADD.FTZ R3, R101, R10 ;  /* 0x0000000a65037221 */ /* 0x000fe20000010000 */
[----:B0-----:R-:W-:Y:S01]  /*ec80*/  FADD.FTZ R8, R87, R8 ;  /* 0x0000000857087221 */ /* 0x001fe20000010000 */
[----:B------:R-:W4:Y:S02]  /*ec90*/  LDL.64 R10, [R1+0x88] ;  /* 0x00008800010a7983 */ /* 0x000f240000100a00 */
[----:B------:R-:W-:Y:S02]  /*eca0*/  FADD.FTZ R20, R166, R3 ;  /* 0x00000003a6147221 */ /* 0x000fe40000010000 */
[----:B------:R-:W4:Y:S01]  /*ecb0*/  LDL R3, [R1+0x3c4] ;  /* 0x0003c40001037983 */ /* 0x000f220000100800 */
[----:B-1----:R-:W-:Y:S01]  /*ecc0*/  FADD.FTZ R8, R167, R8 ;  /* 0x00000008a7087221 */ /* 0x002fe20000010000 */
[----:B------:R-:W-:-:S03]  /*ecd0*/  FADD.FTZ R20, R103, R20 ;  /* 0x0000001467147221 */ /* 0x000fc60000010000 */
[----:B------:R-:W-:Y:S02]  /*ece0*/  FADD.FTZ R21, R85, R8 ;  /* 0x0000000855157221 */ /* 0x000fe40000010000 */
[----:B------:R-:W4:Y:S04]  /*ecf0*/  LDL R8, [R1+0x3c8] ;  /* 0x0003c80001087983 */ /* 0x000f280000100800 */
[----:B------:R0:W-:Y:S04]  /*ed00*/  STL.64 [R1+0x3f0], R20 ;  /* 0x0003f01401007387 */ /* 0x0001e80000100a00 */
[----:B------:R-:W4:Y:S04]  /*ed10*/  LD.E.64 R24, desc[UR36][R14.64+0x8] ;  /* 0x000008240e187980 */ /* 0x000f28000c101b00 */
[----:B------:R-:W4:Y:S04]  /*ed20*/  LD.E.64 R12, desc[UR36][R14.64] ;  /* 0x000000240e0c7980 */ /* 0x000f28000c101b00 */
[----:B0-----:R-:W4:Y:S04]  /*ed30*/  LDL R20, [R1+0x340] ;  /* 0x0003400001147983 */ /* 0x001f280000100800 */
[----:B------:R-:W4:Y:S04]  /*ed40*/  LDL R21, [R1+0x344] ;  /* 0x0003440001157983 */ /* 0x000f280000100800 */
[----:B------:R-:W4:Y:S04]  /*ed50*/  LDL R15, [R1+0x33c] ;  /* 0x00033c00010f7983 */ /* 0x000f280000100800 */
[----:B------:R-:W4:Y:S01]  /*ed60*/  LDL R14, [R1+0x3cc] ;  /* 0x0003cc00010e7983 */ /* 0x000f220000100800 */
        /* <DEDUP_REMOVED lines=73> */
[----:B------:R-:W-:-:S05]  /*f200*/  MOV R24, R24 ;  /* 0x0000001800187202 */ /* 0x000fca0000000f00 */
[--C-:B------:R-:W-:Y:S02]  /*f210*/  IMAD R25, R13, 0x2, R24.reuse ;  /* 0x000000020d197824 */ /* 0x100fe400078e0218 */
[C---:B------:R-:W-:Y:S01]  /*f220*/  IMAD R13, R12.reuse, 0x2, R24 ;  /* 0x000000020c0d7824 */ /* 0x040fe200078e0218 */
[----:B------:R-:W-:Y:S01]  /*f230*/  STSM.16.M88.4 [R24], R152 ;  /* 0x0000009818007844 */ /* 0x000fe20000000200 */
[----:B------:R-:W-:Y:S02]  /*f240*/  IMAD R83, R12, 0x2, R25 ;  /* 0x000000020c537824 */ /* 0x000fe400078e0219 */
[----:B------:R-:W-:Y:S01]  /*f250*/  IMAD R12, R81, 0x1000, R10 ;  /* 0x00001000510c7824 */ /* 0x000fe200078e020a */
[----:B------:R0:W-:Y:S04]  /*f260*/  STSM.16.M88.4 [R13], R156 ;  /* 0x0000009c0d007844 */ /* 0x0001e80000000200 */
[----:B------:R-:W-:Y:S01]  /*f270*/  R2UR UR6, R12 ;  /* 0x000000000c0672ca */ /* 0x000fe200000e0000 */
[----:B------:R-:W-:Y:S01]  /*f280*/  STSM.16.M88.4 [R25], R160 ;  /* 0x000000a019007844 */ /* 0x000fe20000000200 */
[----:B0-----:R-:W-:-:S05]  /*f290*/  IMAD.MOV.U32 R13, RZ, RZ, R11 ;  /* 0x000000ffff0d7224 */ /* 0x001fca00078e000b */
[----:B------:R-:W-:Y:S01]  /*f2a0*/  R2UR UR7, R13 ;  /* 0x000000000d0772ca */ /* 0x000fe200000e0000 */
        /* <DEDUP_REMOVED lines=36> */
[----:B------:R-:W-:Y:S01]  /*f4f0*/  VIADD R10, R12, 0x80 ;  /* 0x000000800c0a7836 */ /* 0x000fe20000000000 */
[----:B------:R-:W-:-:S04]  /*f500*/  R2UR UR7, R11 ;  /* 0x000000000b0772ca */ /* 0x000fc800000e0000 */
        /* <DEDUP_REMOVED lines=74> */
[----:B------:R-:W-:Y:S01]  /*f9b0*/  VIADD R10, R12, 0x100 ;  /* 0x000001000c0a7836 */ /* 0x000fe20000000000 */
[----:B------:R-:W-:-:S04]  /*f9c0*/  R2UR UR7, R11 ;  /* 0x000000000b0772ca */ /* 0x000fc800000e0000 */
        /* <DEDUP_REMOVED lines=378> */
.L_x_6348:
[----:B------:R-:W-:Y:S05]  /*11170*/  BSYNC B0 ;  /* 0x0000000000007941 */ /* 0x000fea0003800000 */
.L_x_6347:
        /* <DEDUP_REMOVED lines=31> */
.L_x_6351:
[----:B------:R-:W-:-:S13]  /*11370*/  ISETP.NE.AND P0, PT, R5, 0x1, PT ;  /* 0x000000010500780c */ /* 0x000fda0003f05270 */
[----:B------:R-:W-:-:S05]  /*11380*/  @P0 IMAD.HI.U32 R6, R9, R6, RZ ;  /* 0x0000000609060227 */ /* 0x000fca00078e00ff */
[----:B------:R-:W-:-:S07]  /*11390*/  @P0 SHF.R.U32.HI R9, RZ, R7, R6 ;  /* 0x00000007ff090219 */ /* 0x000fce0000011606 */
.L_x_6352:
[----:B------:R-:W-:Y:S05]  /*113a0*/  BSYNC B0 ;  /* 0x0000000000007941 */ /* 0x000fea0003800000 */
.L_x_6350:
[----:B------:R-:W-:-:S05]  /*113b0*/  IMAD R5, R9, R5, R5 ;  /* 0x0000000509057224 */ /* 0x000fca00078e0205 */
[----:B------:R-:W-:-:S07]  /*113c0*/  VIMNMX R4, R4, R5, PT ;  /* 0x0000000504047248 */ /* 0x000fce0003fe0100 */
.L_x_6349:
        /* <DEDUP_REMOVED lines=8> */
.L_x_6356:
[C---:B------:R-:W-:Y:S01]  /*11450*/  IADD3 R20, P0, R2.reuse, 0x50, RZ ;  /* 0x0000005002147810 */ /* 0x040fe20007f1e0ff */
[C---:B------:R-:W-:Y:S01]  /*11460*/  VIADD R11, R2.reuse, 0x120 ;  /* 0x00000120020b7836 */ /* 0x040fe20000000000 */
[----:B------:R-:W-:Y:S02]  /*11470*/  IADD3 R28, P1, R2, 0xcc, RZ ;  /* 0x000000cc021c7810 */ /* 0x000fe40007f3e0ff */
[----:B------:R-:W-:Y:S01]  /*11480*/  MOV R3, 0x114c0 ;  /* 0x000114c000037802 */ /* 0x000fe20000000f00 */
[--C-:B------:R-:W-:Y:S02]  /*11490*/  IMAD.X R21, RZ, RZ, R18.reuse, P0 ;  /* 0x000000ffff157224 */ /* 0x100fe400000e0612 */
[----:B------:R-:W-:-:S08]  /*114a0*/  IMAD.X R29, RZ, RZ, R18, P1 ;  /* 0x000000ffff1d7224 */ /* 0x000fd000008e0612 */
[----:B------:R-:W-:Y:S05]  /*114b0*/  CALL.REL.NOINC `($_ZN7cutlass13device_kernelIN5flash11enable_sm90INS1_16FlashAttnFwdSm90INS1_25CollectiveMainloopFwdSm90ILi2EN4cute5tupleIJNS5_1CILi1EEES8_S8_EEENS6_IJNS7_ILi64EEESA_SA_EEELi512ENS_6half_tEfNS_4arch4Sm90ELb0ELb1ELb0ELb1ELb1ELb0ELb1ELb0ELb0ELb1ELb0ELb0EEENS1_21CollectiveEpilogueFwdINS6_IJSA_NS7_ILi512EEESA_EEES9_SC_SE_Li256ELb1ELb1ELb0ELb0EEENS1_36VarlenDynamicPersistentTileSchedulerILi64ELi64ELi256ELi128ELb0ELb1ELb1ELb1ELb0ELb1EEEEEEEEEvNT_6ParamsE$_ZZN5flash25CollectiveMainloopFwdSm90ILi2EN4cute5tupleIJNS1_1CILi1EEES4_S4_EEENS2_IJNS3_ILi64EEES6_S6_EEELi512EN7cutlass6half_tEfNS8_4arch4Sm90ELb0ELb1ELb0ELb1ELb1ELb0ELb1ELb0ELb0ELb1ELb0ELb0EE3mmaINS_16FlashAttnFwdSm90ISC_NS_21CollectiveEpilogueFwdINS2_IJS6_NS3_ILi512EEES6_EEES5_S9_SB_Li256ELb1ELb1ELb0ELb0EEENS_36VarlenDynamicPersistentTileSchedulerILi64ELi64ELi256ELi128ELb0ELb1ELb1ELb1ELb0ELb1EEEE13SharedStorageENS1_6TensorINS1_11ArrayEngineIfLm128EEENS1_6LayoutINS2_IJNS2_IJNS3_ILi2EEESR_NS3_ILi32EEEEEES4_S4_EEENS2_IJNS2_IJS4_SR_NS3_ILi4EEEEEENS3_ILi0EEESX_EEEEEEENS_7SoftmaxILi2ELi0EEEEEbRKNSC_6ParamsENS8_13PipelineAsyncILi2EEES17_RNS8_13PipelineStateILj2EEERT0_RT1_iRiRKNS_16SeqlenInfoQKNewKILb1ELb0EEENS2_IJiiiiEEERT_ENKUliT_T0_T1_E_clIZSD_ISM_S10_S12_EbS15_S17_S17_S1A_S1C_S1E_iS1F_S1J_S1K_S1M_EUlRS1N_iE1_NS3_ILb0EEENS3_ILb1EEEEEDaiS1N_S1O_S1P_) ;  /* 0x000001d400f87944 */ /* 0x000fea0003c00000 */
[C---:B------:R-:W-:Y:S01]  /*114c0*/  ISETP.GT.AND P0, PT, R0.reuse, R10, PT ;  /* 0x0000000a0000720c */ /* 0x040fe20003f04270 */
[----:B------:R-:W-:-:S12]  /*114d0*/  VIADD R0, R0, 0xffffffff ;  /* 0xffffffff00007836 */ /* 0x000fd80000000000 */
[----:B------:R-:W-:Y:S05]  /*114e0*/  @P0 BRA `(.L_x_6356) ;  /* 0xfffffffc00d80947 */ /* 0x000fea000383ffff */
[----:B------:R-:W-:Y:S05]  /*114f0*/  BSYNC B0 ;  /* 0x0000000000007941 */ /* 0x000fea0003800000 */
.L_x_6355:
[----:B------:R-:W2:Y:S02]  /*11500*/  LDL R8, [R1+0x50] ;  /* 0x0000500001087983 */ /* 0x000ea40000100800 */
[----:B--2---:R-:W-:-:S07]  /*11510*/  IMAD.SHL.U32 R8, R8, 0x40, RZ ;  /* 0x0000004008087824 */ /* 0x004fce00078e00ff */
.L_x_6354:
[----:B------:R-:W-:Y:S05]  /*11520*/  BSYNC B1 ;  /* 0x0000000000017941 */ /* 0x000fea0003800000 */
.L_x_6353:
        /* <DEDUP_REMOVED lines=26> */
.L_x_6359:
[----:B------:R-:W-:Y:S02]  /*116d0*/  ULDC UR4, c[0x0][0xadc] ;  /* 0x0002b70000047ab9 */ /* 0x000fe40000000800 */
[----:B------:R-:W-:-:S05]  /*116e0*/  IMAD.U32 R7, RZ, RZ, UR4 ;  /* 0x00000004ff077e24 */ /* 0x000fca000f8e00ff */
[----:B------:R-:W-:-:S13]  /*116f0*/  ISETP.NE.AND P0, PT, R7, 0x1, PT ;  /* 0x000000010700780c */ /* 0x000fda0003f05270 */
[----:B------:R-:W0:Y:S02]  /*11700*/  @P0 LDC.64 R4, c[0x0][0xae0] ;  /* 0x0002b800ff040b82 */ /* 0x000e240000000a00 */
[----:B0-----:R-:W-:-:S05]  /*11710*/  @P0 IMAD.HI.U32 R4, R8, R4, RZ ;  /* 0x0000000408040227 */ /* 0x001fca00078e00ff */
[----:B------:R-:W-:-:S07]  /*11720*/  @P0 SHF.R.U32.HI R8, RZ, R5, R4 ;  /* 0x00000005ff080219 */ /* 0x000fce0000011604 */
.L_x_6360:
[----:B------:R-:W-:Y:S05]  /*11730*/  BSYNC B0 ;  /* 0x0000000000007941 */ /* 0x000fea0003800000 */
.L_x_6358:
[----:B------:R-:W-:-:S05]  /*11740*/  IMAD R8, R8, R7, RZ ;  /* 0x0000000708087224 */ /* 0x000fca00078e02ff */
[----:B------:R-:W-:-:S07]  /*11750*/  VIMNMX R3, R3, R8, !PT ;  /* 0x0000000803037248 */ /* 0x000fce0007fe0100 */
.L_x_6357:
[----:B------:R-:W-:-:S05]  /*11760*/  VIADD R3, R3, 0x3f ;  /* 0x0000003f03037836 */ /* 0x000fca0000000000 */
[----:B------:R-:W-:-:S04]  /*11770*/  SHF.R.S32.HI R4, RZ, 0x1f, R3 ;  /* 0x0000001fff047819 */ /* 0x000fc80000011403 */
[----:B------:R-:W-:-:S04]  /*11780*/  LEA.HI R4, R4, R3, RZ, 0x6 ;  /* 0x0000000304047211 */ /* 0x000fc800078f30ff */
[----:B------:R-:W-:-:S04]  /*11790*/  SHF.R.S32.HI R4, RZ, 0x6, R4 ;  /* 0x00000006ff047819 */ /* 0x000fc80000011404 */
[----:B------:R-:W-:-:S04]  /*117a0*/  VIMNMX R164, R4, UR43, !PT ;  /* 0x0000002b04a47c48 */ /* 0x000fc8000ffe0100 */
[----:B------:R-:W-:-:S13]  /*117b0*/  ISETP.GE.AND P0, PT, R0, R164, PT ;  /* 0x000000a40000720c */ /* 0x000fda0003f06270 */
[----:B------:R-:W-:Y:S05]  /*117c0*/  @!P0 BRA `(.L_x_6361) ;  /* 0x0000006c00508947 */ /* 0x000fea0003800000 */
.L_x_6384:
        /* <DEDUP_REMOVED lines=20> */
.L_x_6363:
[----:B------:R-:W-:Y:S05]  /*11910*/  BSYNC B0 ;  /* 0x0000000000007941 */ /* 0x000fea0003800000 */
.L_x_6362:
        /* <DEDUP_REMOVED lines=9> */
.L_x_6365:
[----:B------:R-:W-:Y:S05]  /*119b0*/  BSYNC B0 ;  /* 0x0000000000007941 */ /* 0x000fea0003800000 */
.L_x_6364:
[----:B------:R-:W-:Y:S04]  /*119c0*/  BSSY B0, `(.L_x_6366) ;  /* 0x0000006000007945 */ /* 0x000fe80003800000 */
[----:B-1----:R-:W-:Y:S05]  /*119d0*/  @P0 BRA `(.L_x_6367) ;  /* 0x0000000000100947 */ /* 0x002fea0003800000 */
[----:B-----5:R-:W-:Y:S01]  /*119e0*/  IMAD R8, R8, 0x8, R3 ;  /* 0x0000000808087824 */ /* 0x020fe200078e0203 */
[----:B------:R-:W-:-:S04]  /*119f0*/  SHF.L.U32 R9, R9, 0x1f, RZ ;  /* 0x0000001f09097819 */ /* 0x000fc800000006ff */
[----:B------:R-:W1:Y:S02]  /*11a00*/  SYNCS.PHASECHK.TRANS64.TRYWAIT P0, [R8+URZ], R9 ;  /* 0x00000009080075a7 */ /* 0x000e64000800017f */
[----:B-1----:R-:W-:Y:S05]  /*11a10*/  @!P0 BRA `(.L_x_6368) ;  /* 0x00000198005c8947 */ /* 0x002fea0003800000 */
.L_x_6367:
[----:B------:R-:W-:Y:S05]  /*11a20*/  BSYNC B0 ;  /* 0x0000000000007941 */ /* 0x000fea0003800000 */
.L_x_6366:
        /* <DEDUP_REMOVED lines=57> */
.L_x_6370:
[----:B------:R-:W-:Y:S05]  /*11dc0*/  BSYNC B0 ;  /* 0x0000000000007941 */ /* 0x000fea0003800000 */
.L_x_6369:
        /* <DEDUP_REMOVED lines=8> */
.L_x_6372:
[----:B------:R-:W-:Y:S05]  /*11e50*/  BSYNC B0 ;  /* 0x0000000000007941 */ /* 0x000fea0003800000 */
.L_x_6371:
[----:B------:R-:W-:Y:S04]  /*11e60*/  BSSY B0, `(.L_x_6373) ;  /* 0x0000004000007945 */ /* 0x000fe80003800000 */
[----:B-1----:R-:W-:Y:S05]  /*11e70*/  @P0 BRA `(.L_x_6374) ;  /* 0x0000000000080947 */ /* 0x002fea0003800000 */
[----:B------:R-:W1:Y:S02]  /*11e80*/  SYNCS.PHASECHK.TRANS64.TRYWAIT P0, [R14+URZ], R15 ;  /* 0x0000000f0e0075a7 */ /* 0x000e64000800017f */
[----:B-1----:R-:W-:Y:S05]  /*11e90*/  @!P0 BRA `(.L_x_6375) ;  /* 0x0000019400508947 */ /* 0x002fea0003800000 */
.L_x_6374:
[----:B------:R-:W-:Y:S05]  /*11ea0*/  BSYNC B0 ;  /* 0x0000000000007941 */ /* 0x000fea0003800000 */
.L_x_6373:
        /* <DEDUP_REMOVED lines=204> */
[----:B------:R-:W4:Y:S07]  /*12b70*/  LDL.64 R56, [R1+0x90] ;  /* 0x0000900001387983 */ /* 0x000f2e0000100a00 */
[----:B------:R-:W-:Y:S01]  /*12b80*/  HGMMA.64x64x16.F32 R24, gdesc[UR4], R24, UP0, gsb0 ;  /* 0x00e00000041879f0 */ /* 0x000fe2000b800818 */
        /* <DEDUP_REMOVED lines=233> */
.L_x_6377:
[----:B------:R-:W-:Y:S05]  /*13a20*/  BSYNC B0 ;  /* 0x0000000000007941 */ /* 0x000fea0003800000 */
.L_x_6376:
        /* <DEDUP_REMOVED lines=76> */
.L_x_6379:
[----:B------:R-:W-:Y:S05]  /*13ef0*/  BSYNC B0 ;  /* 0x0000000000007941 */ /* 0x000fea0003800000 */
.L_x_6378:
        /* <DEDUP_REMOVED lines=9> */
.L_x_6381:
[----:B------:R-:W-:Y:S05]  /*13f90*/  BSYNC B0 ;  /* 0x0000000000007941 */ /* 0x000fea0003800000 */
.L_x_6380:
        /* <DEDUP_REMOVED lines=170> */
[----:B------:R0:W-:Y:S02]  /*14a40*/  STL.64 [R1+0x3f0], R30 ;  /* 0x0003f01e01007387 */ /* 0x0001e40000100a00 */
[C---:B0-----:R-:W-:Y:S01]  /*14a50*/  FMUL.FTZ R31, R196.reuse, R15 ;  /* 0x0000000fc41f7220 */ /* 0x041fe20000410000 */
[C---:B------:R-:W-:Y:S01]  /*14a60*/  FMUL.FTZ R30, R196.reuse, R14 ;  /* 0x0000000ec41e7220 */ /* 0x040fe20000410000 */
[----:B------:R-:W-:Y:S01]  /*14a70*/  BAR.SYNC.DEFER_BLOCKING 0xf, 0x100 ;  /* 0x03c4000000007b1d */ /* 0x000fe20000010000 */
[C---:B------:R-:W-:Y:S01]  /*14a80*/  FMUL.FTZ R105, R196.reuse, R105 ;  /* 0x00000069c4697220 */ /* 0x040fe20000410000 */
[----:B------:R-:W-:Y:S01]  /*14a90*/  FMUL.FTZ R104, R196, R104 ;  /* 0x00000068c4687220 */ /* 0x000fe20000410000 */
        /* <DEDUP_REMOVED lines=11> */
[----:B------:R-:W2:Y:S04]  /*14b50*/  LD.E.64 R14, desc[UR36][R162.64+0x8] ;  /* 0x00000824a20e7980 */ /* 0x000ea8000c101b00 */
[----:B------:R-:W3:Y:S04]  /*14b60*/  LD.E.64 R162, desc[UR36][R162.64] ;  /* 0x00000024a2a27980 */ /* 0x000ee8000c101b00 */
[----:B------:R-:W-:Y:S04]  /*14b70*/  STL.64 [R1+0x288], R40 ;  /* 0x0002882801007387 */ /* 0x000fe80000100a00 */
[----:B------:R0:W-:Y:S01]  /*14b80*/  STL.64 [R1+0x358], R176 ;  /* 0x000358b001007387 */ /* 0x0001e20000100a00 */
        /* <DEDUP_REMOVED lines=910> */
.L_x_6383:
[----:B------:R-:W-:Y:S05]  /*18470*/  BSYNC B0 ;  /* 0x0000000000007941 */ /* 0x000fea0003800000 */
.L_x_6382:
        /* <DEDUP_REMOVED lines=9> */
.L_x_6361:
[----:B------:R-:W-:-:S04]  /*18510*/  UISETP.LT.AND UP0, UPT, URZ, UR42, UPT ;  /* 0x0000002a3f00728c */ /* 0x000fc8000bf01270 */
[----:B------:R-:W-:-:S06]  /*18520*/  USEL UR4, URZ, UR42, !UP0 ;  /* 0x0000002a3f047287 */ /* 0x000fcc000c000000 */
[----:B------:R-:W-:-:S13]  /*18530*/  ISETP.GE.AND P0, PT, R0, UR4, PT ;  /* 0x0000000400007c0c */ /* 0x000fda000bf06270 */
[----:B------:R-:W-:Y:S05]  /*18540*/  @!P0 BRA `(.L_x_6385) ;  /* 0x0000007800f48947 */ /* 0x000fea0003800000 */
.L_x_6418:
        /* <DEDUP_REMOVED lines=20> */
.L_x_6387:
[----:B------:R-:W-:Y:S05]  /*18690*/  BSYNC B0 ;  /* 0x0000000000007941 */ /* 0x000fea0003800000 */
.L_x_6386:
        /* <DEDUP_REMOVED lines=9> */
.L_x_6389:
[----:B------:R-:W-:Y:S05]  /*18730*/  BSYNC B0 ;  /* 0x0000000000007941 */ /* 0x000fea0003800000 */
.L_x_6388:
[----:B------:R-:W-:Y:S04]  /*18740*/  BSSY B0, `(.L_x_6390) ;  /* 0x0000006000007945 */ /* 0x000fe80003800000 */
[----:B-1----:R-:W-:Y:S05]  /*18750*/  @P0 BRA `(.L_x_6391) ;  /* 0x0000000000100947 */ /* 0x002fea0003800000 */
[----:B-----5:R-:W-:Y:S01]  /*18760*/  IMAD R8, R8, 0x8, R3 ;  /* 0x0000000808087824 */ /* 0x020fe200078e0203 */
[----:B------:R-:W-:-:S04]  /*18770*/  SHF.L.U32 R9, R9, 0x1f, RZ ;  /* 0x0000001f09097819 */ /* 0x000fc800000006ff */
[----:B------:R-:W1:Y:S02]  /*18780*/  SYNCS.PHASECHK.TRANS64.TRYWAIT P0, [R8+URZ], R9 ;  /* 0x00000009080075a7 */ /* 0x000e64000800017f */
[----:B-1----:R-:W-:Y:S05]  /*18790*/  @!P0 BRA `(.L_x_6392) ;  /* 0x0000012c00248947 */ /* 0x002fea0003800000 */
.L_x_6391:
[----:B------:R-:W-:Y:S05]  /*187a0*/  BSYNC B0 ;  /* 0x0000000000007941 */ /* 0x000fea0003800000 */
.L_x_6390:
        /* <DEDUP_REMOVED lines=57> */
.L_x_6394:
[----:B------:R-:W-:Y:S05]  /*18b40*/  BSYNC B0 ;  /* 0x0000000000007941 */ /* 0x000fea0003800000 */
.L_x_6393:
        /* <DEDUP_REMOVED lines=8> */
.L_x_6396:
[----:B------:R-:W-:Y:S05]  /*18bd0*/  BSYNC B0 ;  /* 0x0000000000007941 */ /* 0x000fea0003800000 */
.L_x_6395:
[----:B------:R-:W-:Y:S04]  /*18be0*/  BSSY B0, `(.L_x_6397) ;  /* 0x0000004000007945 */ /* 0x000fe80003800000 */
[----:B-1----:R-:W-:Y:S05]  /*18bf0*/  @P0 BRA `(.L_x_6398) ;  /* 0x0000000000080947 */ /* 0x002fea0003800000 */
[----:B------:R-:W1:Y:S02]  /*18c00*/  SYNCS.PHASECHK.TRANS64.TRYWAIT P0, [R14+URZ], R15 ;  /* 0x0000000f0e0075a7 */ /* 0x000e64000800017f */
[----:B-1----:R-:W-:Y:S05]  /*18c10*/  @!P0 BRA `(.L_x_6399) ;  /* 0x0000012800188947 */ /* 0x002fea0003800000 */
.L_x_6398:
[----:B------:R-:W-:Y:S05]  /*18c20*/  BSYNC B0 ;  /* 0x0000000000007941 */ /* 0x000fea0003800000 */
.L_x_6397:
        /* <DEDUP_REMOVED lines=439> */
.L_x_6401:
[----:B------:R-:W-:Y:S05]  /*1a7a0*/  BSYNC B0 ;  /* 0x0000000000007941 */ /* 0x000fea0003800000 */
.L_x_6400:
        /* <DEDUP_REMOVED lines=36> */
[----:B------:R-:W-:Y:S01]  /*1a9f0*/  @P0 SHF.R.U32.HI R12, RZ, R57, R20 ;  /* 0x00000039ff0c0219 */ /* 0x000fe20000011614 */
[----:B------:R-:W-:Y:S01]  /*1aa00*/  IMAD.SHL.U32 R56, R0, 0x40, RZ ;  /* 0x0000004000387824 */ /* 0x000fe200078e00ff */
[----:B------:R-:W-:-:S03]  /*1aa10*/  LOP3.LUT R15, R15, 0x7ffffffc, RZ, 0xc0, !PT ;  /* 0x7ffffffc0f0f7812 */ /* 0x000fc600078ec0ff */
[----:B------:R-:W0:Y:S01]  /*1aa20*/  SHFL.IDX PT, R57, R12, RZ, 0x1c1f ;  /* 0x001c1fff0c397589 */ /* 0x000e2200000e0000 */
[----:B------:R-:W-:Y:S01]  /*1aa30*/  IADD3 R3, -R56, 0x1, RZ ;  /* 0x0000000138037810 */ /* 0x000fe20007ffe1ff */
[----:B------:R-:W-:Y:S01]  /*1aa40*/  IMAD.IADD R14, R14, 0x1, -R15 ;  /* 0x000000010e0e7824 */ /* 0x000fe200078e0a0f */
[----:B------:R-:W-:-:S03]  /*1aa50*/  ISETP.GE.AND P1, PT, R9, 0x1, PT ;  /* 0x000000010900780c */ /* 0x000fc60003f26270 */
[----:B------:R-:W-:-:S05]  /*1aa60*/  IMAD R3, R14, -0x2, R3 ;  /* 0xfffffffe0e037824 */ /* 0x000fca00078e0203 */
[----:B------:R-:W-:Y:S02]  /*1aa70*/  IADD3 R20, -R4, R3, R5 ;  /* 0x0000000304147210 */ /* 0x000fe40007ffe105 */
[----:B------:R-:W-:-:S03]  /*1aa80*/  LOP3.LUT R3, RZ, R6, RZ, 0x33, !PT ;  /* 0x00000006ff037212 */ /* 0x000fc600078e33ff */
        /* <DEDUP_REMOVED lines=16> */
.L_x_6405:
[----:B------:R-:W-:-:S13]  /*1ab90*/  ISETP.NE.AND P0, PT, R9, 0x1, PT ;  /* 0x000000010900780c */ /* 0x000fda0003f05270 */
[----:B------:R-:W-:-:S05]  /*1aba0*/  @P0 IMAD.HI.U32 R8, R7, R10, RZ ;  /* 0x0000000a07080227 */ /* 0x000fca00078e00ff */
[----:B------:R-:W-:-:S07]  /*1abb0*/  @P0 SHF.R.U32.HI R7, RZ, R11, R8 ;  /* 0x0000000bff070219 */ /* 0x000fce0000011608 */
.L_x_6406:
[----:B------:R-:W-:Y:S05]  /*1abc0*/  BSYNC B1 ;  /* 0x0000000000017941 */ /* 0x000fea0003800000 */
.L_x_6404:
[----:B------:R-:W-:-:S04]  /*1abd0*/  IMAD R7, R7, R9, -R56 ;  /* 0x0000000907077224 */ /* 0x000fc800078e0a38 */
[----:B------:R-:W-:-:S05]  /*1abe0*/  IMAD R8, R14, -0x2, R7 ;  /* 0xfffffffe0e087824 */ /* 0x000fca00078e0207 */
[----:B------:R-:W-:Y:S02]  /*1abf0*/  VIMNMX R3, R3, R8, !PT ;  /* 0x0000000803037248 */ /* 0x000fe40007fe0100 */
[----:B------:R-:W-:-:S07]  /*1ac00*/  VIADDMNMX R6, R8, R9, R6, PT ;  /* 0x0000000908067246 */ /* 0x000fce0003800106 */
.L_x_6403:
[----:B------:R-:W-:Y:S05]  /*1ac10*/  BSYNC B0 ;  /* 0x0000000000007941 */ /* 0x000fea0003800000 */
.L_x_6402:
        /* <DEDUP_REMOVED lines=90> */
.L_x_6410:
[----:B------:R-:W-:-:S13]  /*1b1c0*/  ISETP.NE.AND P6, PT, R9, 0x1, PT ;  /* 0x000000010900780c */ /* 0x000fda0003fc5270 */
[----:B------:R-:W-:-:S05]  /*1b1d0*/  @P6 IMAD.HI.U32 R10, R4, R10, RZ ;  /* 0x0000000a040a6227 */ /* 0x000fca00078e00ff */
[----:B------:R-:W-:-:S07]  /*1b1e0*/  @P6 SHF.R.U32.HI R4, RZ, R11, R10 ;  /* 0x0000000bff046219 */ /* 0x000fce000001160a */
.L_x_6411:
[----:B------:R-:W-:Y:S05]  /*1b1f0*/  BSYNC B1 ;  /* 0x0000000000017941 */ /* 0x000fea0003800000 */
.L_x_6409:
[----:B------:R-:W-:-:S04]  /*1b200*/  IMAD R3, R4, R9, -R56 ;  /* 0x0000000904037224 */ /* 0x000fc800078e0a38 */
[----:B------:R-:W-:-:S05]  /*1b210*/  IMAD R14, R14, -0x2, R3 ;  /* 0xfffffffe0e0e7824 */ /* 0x000fca00078e0203 */
[----:B------:R-:W-:Y:S02]  /*1b220*/  VIADDMNMX R6, R14, R9, R6, PT ;  /* 0x000000090e067246 */ /* 0x000fe40003800106 */
[----:B------:R-:W-:-:S07]  /*1b230*/  VIMNMX R7, R7, R14, !PT ;  /* 0x0000000e07077248 */ /* 0x000fce0007fe0100 */
.L_x_6408:
[----:B------:R-:W-:Y:S05]  /*1b240*/  BSYNC B0 ;  /* 0x0000000000007941 */ /* 0x000fea0003800000 */
.L_x_6407:
[C---:B------:R-:W-:Y:S01]  /*1b250*/  ISETP.GT.AND P0, PT, R7.reuse, 0x1, !P0 ;  /* 0x000000010700780c */ /* 0x040fe20004704270 */
[----:B------:R-:W2:Y:S01]  /*1b260*/  LDL.64 R10, [R1+0x3f0] ;  /* 0x0003f000010a7983 */ /* 0x000ea20000100a00 */
[----:B------:R-:W-:Y:S02]  /*1b270*/  ISETP.GT.AND P1, PT, R7, 0x8, !P1 ;  /* 0x000000080700780c */ /* 0x000fe40004f24270 */
[C---:B------:R-:W-:Y:S01]  /*1b280*/  ISETP.LT.OR P0, PT, R6.reuse, 0x2, P0 ;  /* 0x000000020600780c */ /* 0x040fe20000701670 */
[----:B------:R-:W3:Y:S01]  /*1b290*/  LDL.64 R12, [R1+0xb8] ;  /* 0x0000b800010c7983 */ /* 0x000ee20000100a00 */
        /* <DEDUP_REMOVED lines=23> */
[----:B------:R-:W4:Y:S01]  /*1b410*/  LDL.64 R20, [R1+0x3e0] ;  /* 0x0003e00001147983 */ /* 0x000f220000100a00 */
        /* <DEDUP_REMOVED lines=10> */
[----:B------:R-:W-:-:S04]  /*1b4c0*/  ISETP.NE.AND P0, PT, R36, RZ, PT ;  /* 0x000000ff2400720c */ /* 0x000fc80003f05270 */
[C---:B------:R-:W-:Y:S02]  /*1b4d0*/  ISETP.GT.AND P0, PT, R7.reuse, 0x21, !P0 ;  /* 0x000000210700780c */ /* 0x040fe40004704270 */
[C---:B------:R-:W-:Y:S02]  /*1b4e0*/  ISETP.GT.AND P1, PT, R7.reuse, 0x28, !P1 ;  /* 0x000000280700780c */ /* 0x040fe40004f24270 */
[C---:B------:R-:W-:Y:S02]  /*1b4f0*/  ISETP.LT.OR P0, PT, R6.reuse, 0x22, P0 ;  /* 0x000000220600780c */ /* 0x040fe40000701670 */
[----:B------:R-:W-:Y:S02]  /*1b500*/  ISETP.GT.AND P2, PT, R7, 0x29, !P2 ;  /* 0x000000290700780c */ /* 0x000fe40005744270 */
[----:B------:R-:W-:Y:S02]  /*1b510*/  ISETP.LT.OR P1, PT, R6, 0x29, P1 ;  /* 0x000000290600780c */ /* 0x000fe40000f21670 */
[----:B------:R-:W-:-:S02]  /*1b520*/  FSEL R171, R43, -INF , !P0 ;  /* 0xff8000002bab7808 */ /* 0x000fc40004000000 */
[C---:B------:R-:W-:Y:S02]  /*1b530*/  ISETP.GT.AND P3, PT, R7.reuse, 0x30, !P3 ;  /* 0x000000300700780c */ /* 0x040fe40005f64270 */
[----:B------:R-:W-:Y:S02]  /*1b540*/  ISETP.LT.OR P2, PT, R6, 0x2a, P2 ;  /* 0x0000002a0600780c */ /* 0x000fe40001741670 */
[----:B------:R-:W-:Y:S02]  /*1b550*/  FSEL R175, R46, -INF , !P1 ;  /* 0xff8000002eaf7808 */ /* 0x000fe40004800000 */
        /* <DEDUP_REMOVED lines=9> */
[----:B------:R-:W-:Y:S02]  /*1b5f0*/  ISETP.LT.OR P6, PT, R6, 0x3a, P6 ;  /* 0x0000003a0600780c */ /* 0x000fe400037c1670 */
[----:B------:R-:W-:Y:S02]  /*1b600*/  FSEL R183, R54, -INF , !P5 ;  /* 0xff80000036b77808 */ /* 0x000fe40006800000 */
[----:B------:R-:W-:Y:S02]  /*1b610*/  FSEL R185, R55, -INF , !P6 ;  /* 0xff80000037b97808 */ /* 0x000fe40007000000 */
[----:B----4-:R-:W-:-:S04]  /*1b620*/  FMNMX.FTZ R3, R57, R20, !PT ;  /* 0x0000001439037209 */ /* 0x010fc80007810000 */
        /* <DEDUP_REMOVED lines=32> */
[----:B------:R-:W4:Y:S04]  /*1b830*/  LDL R8, [R1+0x400] ;  /* 0x0004000001087983 */ /* 0x000f280000100800 */
[----:B------:R-:W-:Y:S04]  /*1b840*/  STL.64 [R1+0x3e0], R4 ;  /* 0x0003e00401007387 */ /* 0x000fe80000100a00 */
[----:B------:R-:W5:Y:S01]  /*1b850*/  LDL R14, [R1+0x3e4] ;  /* 0x0003e400010e7983 */ /* 0x000f620000100800 */
[----:B0-----:R-:W-:-:S05]  /*1b860*/  FMNMX.FTZ R3, R4, R3, !PT ;  /* 0x0000000304037209 */ /* 0x001fca0007810000 */
[----:B------:R-:W0:Y:S02]  /*1b870*/  SHFL.BFLY PT, R6, R3, 0x1, 0x1f ;  /* 0x0c201f0003067f89 */ /* 0x000e2400000e0000 */
[----:B0-----:R-:W-:-:S05]  /*1b880*/  FMNMX.FTZ R6, R3, R6, !PT ;  /* 0x0000000603067209 */ /* 0x001fca0007810000 */
[----:B------:R-:W-:Y:S04]  /*1b890*/  STL [R1+0x3e0], R6 ;  /* 0x0003e00601007387 */ /* 0x000fe80000100800 */
[----:B------:R-:W2:Y:S04]  /*1b8a0*/  LDL R9, [R1+0x3e0] ;  /* 0x0003e00001097983 */ /* 0x000ea80000100800 */
[----:B-----5:R-:W0:Y:S02]  /*1b8b0*/  SHFL.BFLY PT, R7, R14, 0x2, 0x1f ;  /* 0x0c401f000e077f89 */ /* 0x020e2400000e0000 */
[----:B0-----:R-:W-:-:S05]  /*1b8c0*/  FMNMX.FTZ R7, R7, R14, !PT ;  /* 0x0000000e07077209 */ /* 0x001fca0007810000 */
[----:B------:R-:W0:Y:S01]  /*1b8d0*/  SHFL.BFLY PT, R4, R7, 0x1, 0x1f ;  /* 0x0c201f0007047f89 */ /* 0x000e2200000e0000 */
[----:B--2---:R-:W-:Y:S02]  /*1b8e0*/  FSETP.NEU.FTZ.AND P0, PT, R9, -INF , PT ;  /* 0xff8000000900780b */ /* 0x004fe40003f1d000 */
[----:B0-----:R-:W-:Y:S02]  /*1b8f0*/  FMNMX.FTZ R4, R7, R4, !PT ;  /* 0x0000000407047209 */ /* 0x001fe40007810000 */
[----:B------:R-:W-:Y:S02]  /*1b900*/  FSEL R3, R9, RZ, P0 ;  /* 0x000000ff09037208 */ /* 0x000fe40000000000 */
[----:B------:R-:W-:-:S04]  /*1b910*/  FSETP.NEU.FTZ.AND P0, PT, R4, -INF , PT ;  /* 0xff8000000400780b */ /* 0x000fc80003f1d000 */
[----:B------:R-:W-:Y:S01]  /*1b920*/  FSEL R6, R4, RZ, P0 ;  /* 0x000000ff04067208 */ /* 0x000fe20000000000 */
[----:B------:R-:W-:-:S04]  /*1b930*/  FADD.FTZ R3, R20, -R3 ;  /* 0x8000000314037221 */ /* 0x000fc80000010000 */
[----:B------:R-:W-:Y:S01]  /*1b940*/  FADD.FTZ R21, R21, -R6 ;  /* 0x8000000615157221 */ /* 0x000fe20000010000 */
[----:B----4-:R-:W-:-:S03]  /*1b950*/  FMUL.FTZ R3, R3, R8 ;  /* 0x0000000803037220 */ /* 0x010fc60000410000 */
[----:B------:R-:W-:Y:S01]  /*1b960*/  FMUL.FTZ R21, R8, R21 ;  /* 0x0000001508157220 */ /* 0x000fe20000410000 */
[----:B------:R-:W0:Y:S08]  /*1b970*/  MUFU.EX2 R150, R3 ;  /* 0x0000000300967308 */ /* 0x000e300000000800 */
[----:B------:R-:W1:Y:S01]  /*1b980*/  MUFU.EX2 R151, R21 ;  /* 0x0000001500977308 */ /* 0x000e620000000800 */
[----:B------:R2:W-:Y:S01]  /*1b990*/  STL [R1+0x3e4], R4 ;  /* 0x0003e40401007387 */ /* 0x0005e20000100800 */
[----:B0-----:R-:W-:Y:S01]  /*1b9a0*/  FMUL.FTZ R10, R150, R10 ;  /* 0x0000000a960a7220 */ /* 0x001fe20000410000 */
[----:B-1----:R-:W-:-:S05]  /*1b9b0*/  FMUL.FTZ R11, R11, R151 ;  /* 0x000000970b0b7220 */ /* 0x002fca0000410000 */
[----:B------:R2:W-:Y:S04]  /*1b9c0*/  STL.64 [R1+0x3f0], R10 ;  /* 0x0003f00a01007387 */ /* 0x0005e80000100a00 */
[----:B---3--:R-:W3:Y:S01]  /*1b9d0*/  LD.E R5, desc[UR36][R12.64+0x4] ;  /* 0x000004240c057980 */ /* 0x008ee2000c101900 */
        /* <DEDUP_REMOVED lines=12> */
.L_x_6413:
[----:B------:R-:W-:Y:S05]  /*1baa0*/  BSYNC B0 ;  /* 0x0000000000007941 */ /* 0x000fea0003800000 */
.L_x_6412:
        /* <DEDUP_REMOVED lines=9> */
.L_x_6415:
[----:B------:R-:W-:Y:S05]  /*1bb40*/  BSYNC B0 ;  /* 0x0000000000007941 */ /* 0x000fea0003800000 */
.L_x_6414:
        /* <DEDUP_REMOVED lines=95> */
[-C--:B------:R-:W-:Y:S01]  /*1c140*/  FFMA.FTZ R15, R15, R187.reuse, -R12 ;  /* 0x000000bb0f0f7223 */ /* 0x080fe2000001080c */
[----:B------:R-:W-:-:S06]  /*1c150*/  FFMA.FTZ R157, R159, R187, -R170 ;  /* 0x000000bb9f9d7223 */ /* 0x000fcc00000108aa */
        /* <DEDUP_REMOVED lines=119> */
[----:B------:R-:W4:Y:S04]  /*1c8d0*/  LD.E.64 R168, desc[UR36][R168.64] ;  /* 0x00000024a8a87980 */ /* 0x000f28000c101b00 */
[----:B------:R-:W-:Y:S04]  /*1c8e0*/  STL.64 [R1+0x1d0], R146 ;  /* 0x0001d09201007387 */ /* 0x000fe80000100a00 */
[----:B------:R0:W-:Y:S04]  /*1c8f0*/  STL.64 [R1+0x1f0], R6 ;  /* 0x0001f00601007387 */ /* 0x0001e80000100a00 */
[----:B------:R-:W-:Y:S01]  /*1c900*/  STL.64 [R1+0x2c8], R110 ;  /* 0x0002c86e01007387 */ /* 0x000fe20000100a00 */
[C---:B------:R-:W-:Y:S01]  /*1c910*/  FMUL.FTZ R54, R150.reuse, R54 ;  /* 0x0000003696367220 */ /* 0x040fe20000410000 */
[C---:B--2---:R-:W-:Y:S01]  /*1c920*/  FMUL.FTZ R57, R150.reuse, R57 ;  /* 0x0000003996397220 */ /* 0x044fe20000410000 */
[C---:B------:R-:W-:Y:S01]  /*1c930*/  FMUL.FTZ R56, R150.reuse, R56 ;  /* 0x0000003896387220 */ /* 0x040fe20000410000 */
[C---:B------:R-:W-:Y:S01]  /*1c940*/  FMUL.FTZ R59, R150.reuse, R59 ;  /* 0x0000003b963b7220 */ /* 0x040fe20000410000 */
[C---:B------:R-:W-:Y:S01]  /*1c950*/  FMUL.FTZ R58, R150.reuse, R58 ;  /* 0x0000003a963a7220 */ /* 0x040fe20000410000 */
[C---:B------:R-:W-:Y:S01]  /*1c960*/  FMUL.FTZ R61, R150.reuse, R61 ;  /* 0x0000003d963d7220 */ /* 0x040fe20000410000 */
[C---:B------:R-:W-:Y:S01]  /*1c970*/  FMUL.FTZ R60, R150.reuse, R60 ;  /* 0x0000003c963c7220 */ /* 0x040fe20000410000 */
[----:B0-----:R-:W2:Y:S04]  /*1c980*/  LDL R6, [R1+0x1d0] ;  /* 0x0001d00001067983 */ /* 0x001ea80000100800 */
        /* <DEDUP_REMOVED lines=157> */
[----:B--2---:R-:W2:Y:S04]  /*1d360*/  LDL R112, [R1+0x218] ;  /* 0x0002180001707983 */ /* 0x004ea80000100800 */
[----:B------:R-:W2:Y:S04]  /*1d370*/  LDL R114, [R1+0x21c] ;  /* 0x00021c0001727983 */ /* 0x000ea80000100800 */
[----:B------:R-:W2:Y:S04]  /*1d380*/  LDL R32, [R1+0x220] ;  /* 0x0002200001207983 */ /* 0x000ea80000100800 */
[----:B------:R-:W2:Y:S04]  /*1d390*/  LDL R116, [R1+0x224] ;  /* 0x0002240001747983 */ /* 0x000ea80000100800 */
        /* <DEDUP_REMOVED lines=716> */
.L_x_6417:
[----:B------:R-:W-:Y:S05]  /*20060*/  BSYNC B0 ;  /* 0x0000000000007941 */ /* 0x000fea0003800000 */
.L_x_6416:
[----:B------:R-:W2:Y:S04]  /*20070*/  LDL.64 R6, [R1+0x48] ;  /* 0x0000480001067983 */ /* 0x000ea80000100a00 */
[----:B------:R-:W3:Y:S01]  /*20080*/  LDL R4, [R1+0x34] ;  /* 0x0000340001047983 */ /* 0x000ee20000100800 */
[----:B------:R-:W-:-:S04]  /*20090*/  UISETP.LT.AND UP0, UPT, URZ, UR42, UPT ;  /* 0x0000002a3f00728c */ /* 0x000fc8000bf01270 */
[----:B------:R-:W-:-:S06]  /*200a0*/  USEL UR4, URZ, UR42, !UP0 ;  /* 0x0000002a3f047287 */ /* 0x000fcc000c000000 */
[C---:B------:R-:W-:Y:S01]  /*200b0*/  ISETP.GT.AND P0, PT, R0.reuse, UR4, PT ;  /* 0x0000000400007c0c */ /* 0x040fe2000bf04270 */
[----:B------:R-:W-:Y:S01]  /*200c0*/  VIADD R0, R0, 0xffffffff ;  /* 0xffffffff00007836 */ /* 0x000fe20000000000 */
[----:B--2---:R-:W-:-:S05]  /*200d0*/  MOV R6, R6 ;  /* 0x0000000600067202 */ /* 0x004fca0000000f00 */
[----:B-----5:R-:W-:-:S05]  /*200e0*/  IMAD R3, R3, 0x8, R6 ;  /* 0x0000000803037824 */ /* 0x020fca00078e0206 */
[----:B---3--:R-:W-:-:S04]  /*200f0*/  PRMT R3, R4, 0x654, R3 ;  /* 0x0000065404037816 */ /* 0x008fc80000000003 */
[----:B------:R1:W-:Y:S01]  /*20100*/  SYNCS.ARRIVE.TRANS64.RED.A1T0 RZ, [R3+URZ], RZ ;  /* 0x000000ff03ff79a7 */ /* 0x0003e2000810043f */
[----:B------:R-:W-:Y:S05]  /*20110*/  @P0 BRA `(.L_x_6418) ;  /* 0xffffff84000c0947 */ /* 0x000fea000383ffff */
.L_x_6385:
        /* <DEDUP_REMOVED lines=330> */
.L_x_6302:
[----:B0-----:R-:W0:Y:S01]  /*215c0*/  S2R R7, SR_CgaCtaId ;  /* 0x0000000000077919 */ /* 0x001e220000008800 */
[----:B------:R-:W-:Y:S01]  /*215d0*/  MOV R0, 0x400 ;  /* 0x0000040000007802 */ /* 0x000fe20000000f00 */
[----:B------:R-:W-:Y:S01]  /*215e0*/  BSSY B0, `(.L_x_6419) ;  /* 0x000031b000007945 */ /* 0x000fe20003800000 */
[----:B------:R-:W-:Y:S02]  /*215f0*/  BAR.SYNC.DEFER_BLOCKING 0x5, 0x180 ;  /* 0x0146000000007b1d */ /* 0x000fe40000010000 */
[----:B0-----:R-:W-:-:S04]  /*21600*/  LEA R0, R7, R0, 0x18 ;  /* 0x0000000007007211 */ /* 0x001fc800078ec0ff */
[----:B------:R-:W-:Y:S02]  /*21610*/  R2UR UR46, R0 ;  /* 0x00000000002e72ca */ /* 0x000fe400000e0000 */
[----:B------:R-:W-:-:S04]  /*21620*/  PRMT R0, R3, 0x9910, RZ ;  /* 0x0000991003007816 */ /* 0x000fc800000000ff */
[----:B------:R-:W-:-:S07]  /*21630*/  ISETP.NE.AND P0, PT, R0, RZ, PT ;  /* 0x000000ff0000720c */ /* 0x000fce0003f05270 */
[----:B------:R-:W0:Y:S02]  /*21640*/  LDS.128 R8, [UR46+0x388d0] ;  /* 0x0388d02eff087984 */ /* 0x000e240008000c00 */
[----:B0-----:R-:W-:Y:S02]  /*21650*/  R2UR UR5, R9 ;  /* 0x00000000090572ca */ /* 0x001fe400000e0000 */
[----:B------:R-:W-:Y:S02]  /*21660*/  R2UR UR7, R10 ;  /* 0x000000000a0772ca */ /* 0x000fe400000e0000 */
[----:B------:R-:W-:Y:S01]  /*21670*/  R2UR UR6, R11 ;  /* 0x000000000b0672ca */ /* 0x000fe200000e0000 */
[----:B------:R-:W-:Y:S06]  /*21680*/  BAR.ARV 0x4, 0x180 ;  /* 0x0106000000007b1d */ /* 0x000fec0000002000 */
[----:B------:R-:W-:Y:S08]  /*21690*/  @!P0 BRA `(.L_x_6420) ;  /* 0x0000002000ac8947 */ /* 0x000ff00003800000 */
[----:B------:R-:W2:Y:S04]  /*216a0*/  LDL.128 R140, [R1+0x1d0] ;  /* 0x0001d000018c7983 */ /* 0x000ea80000100c00 */
[----:B------:R-:W3:Y:S04]  /*216b0*/  LDL.128 R132, [R1+0x1f0] ;  /* 0x0001f00001847983 */ /* 0x000ee80000100c00 */
[----:B------:R-:W4:Y:S04]  /*216c0*/  LDL.128 R136, [R1+0x1e0] ;  /* 0x0001e00001887983 */ /* 0x000f280000100c00 */
        /* <DEDUP_REMOVED lines=28> */
[----:B------:R-:W4:Y:S01]  /*21890*/  LDL.128 R8, [R1+0x3c0] ;  /* 0x0003c00001087983 */ /* 0x000f220000100c00 */
[----:B------:R-:W-:Y:S01]  /*218a0*/  IADD3 R5, P1, R16, 0x20, RZ ;  /* 0x0000002010057810 */ /* 0x000fe20007f3e0ff */
[----:B------:R-:W-:-:S03]  /*218b0*/  ULDC.64 UR8, c[0x0][0xd00] ;  /* 0x0003400000087ab9 */ /* 0x000fc60000000a00 */
[----:B------:R-:W-:Y:S02]  /*218c0*/  LOP3.LUT R4, R5, 0x380, RZ, 0xc0, !PT ;  /* 0x0000038005047812 */ /* 0x000fe400078ec0ff */
[----:B------:R-:W-:Y:S02]  /*218d0*/  IADD3 R145, P0, R16, 0x40, RZ ;  /* 0x0000004010917810 */ /* 0x000fe40007f1e0ff */
[----:B------:R-:W-:Y:S02]  /*218e0*/  SHF.R.U64 R4, R4, 0x3, RZ ;  /* 0x0000000304047819 */ /* 0x000fe400000012ff */
[C---:B------:R-:W-:Y:S02]  /*218f0*/  IADD3 R147, P4, R16.reuse, 0x60, RZ ;  /* 0x0000006010937810 */ /* 0x040fe40007f9e0ff */
[C---:B------:R-:W-:Y:S02]  /*21900*/  IADD3 R149, P3, R16.reuse, 0x2000, RZ ;  /* 0x0000200010957810 */ /* 0x040fe40007f7e0ff */
[----:B------:R-:W-:-:S02]  /*21910*/  IADD3 R151, P6, R16, 0x2020, RZ ;  /* 0x0000202010977810 */ /* 0x000fc40007fde0ff */
[----:B------:R-:W-:Y:S02]  /*21920*/  LOP3.LUT R144, R145, 0x380, RZ, 0xc0, !PT ;  /* 0x0000038091907812 */ /* 0x000fe400078ec0ff */
[----:B------:R-:W-:Y:S01]  /*21930*/  LOP3.LUT R4, R4, R5, RZ, 0x3c, !PT ;  /* 0x0000000504047212 */ /* 0x000fe200078e3cff */
[----:B------:R-:W-:Y:S01]  /*21940*/  IMAD.X R5, RZ, RZ, R17, P1 ;  /* 0x000000ffff057224 */ /* 0x000fe200008e0611 */
[C---:B------:R-:W-:Y:S02]  /*21950*/  IADD3 R153, P5, R16.reuse, 0x2040, RZ ;  /* 0x0000204010997810 */ /* 0x040fe40007fbe0ff */
[----:B------:R-:W-:Y:S02]  /*21960*/  LOP3.LUT R146, R147, 0x380, RZ, 0xc0, !PT ;  /* 0x0000038093927812 */ /* 0x000fe400078ec0ff */
[----:B------:R-:W-:Y:S02]  /*21970*/  IADD3 R155, P2, R16, 0x2060, RZ ;  /* 0x00002060109b7810 */ /* 0x000fe40007f5e0ff */
[----:B------:R-:W-:-:S02]  /*21980*/  LOP3.LUT R148, R149, 0x380, RZ, 0xc0, !PT ;  /* 0x0000038095947812 */ /* 0x000fc400078ec0ff */
[----:B------:R-:W-:Y:S02]  /*21990*/  IADD3 R157, P1, R16, 0x4000, RZ ;  /* 0x00004000109d7810 */ /* 0x000fe40007f3e0ff */
[----:B------:R-:W-:Y:S02]  /*219a0*/  LOP3.LUT R150, R151, 0x380, RZ, 0xc0, !PT ;  /* 0x0000038097967812 */ /* 0x000fe400078ec0ff */
[----:B------:R-:W-:Y:S02]  /*219b0*/  SHF.R.U64 R144, R144, 0x3, RZ ;  /* 0x0000000390907819 */ /* 0x000fe400000012ff */
[----:B------:R-:W-:Y:S02]  /*219c0*/  LOP3.LUT R152, R153, 0x380, RZ, 0xc0, !PT ;  /* 0x0000038099987812 */ /* 0x000fe400078ec0ff */
[----:B------:R-:W-:Y:S02]  /*219d0*/  SHF.R.U64 R146, R146, 0x3, RZ ;  /* 0x0000000392927819 */ /* 0x000fe400000012ff */
[----:B------:R-:W-:-:S02]  /*219e0*/  LOP3.LUT R154, R155, 0x380, RZ, 0xc0, !PT ;  /* 0x000003809b9a7812 */ /* 0x000fc400078ec0ff */
[----:B------:R-:W-:Y:S02]  /*219f0*/  LOP3.LUT R165, R16, 0x380, RZ, 0xc0, !PT ;  /* 0x0000038010a57812 */ /* 0x000fe400078ec0ff */
[----:B------:R-:W-:Y:S02]  /*21a00*/  SHF.R.U64 R148, R148, 0x3, RZ ;  /* 0x0000000394947819 */ /* 0x000fe400000012ff */
[----:B------:R-:W-:Y:S02]  /*21a10*/  LOP3.LUT R156, R157, 0x380, RZ, 0xc0, !PT ;  /* 0x000003809d9c7812 */ /* 0x000fe400078ec0ff */
[----:B------:R-:W-:Y:S02]  /*21a20*/  SHF.R.U64 R150, R150, 0x3, RZ ;  /* 0x0000000396967819 */ /* 0x000fe400000012ff */
[----:B------:R-:W-:Y:S01]  /*21a30*/  LOP3.LUT R144, R144, R145, RZ, 0x3c, !PT ;  /* 0x0000009190907212 */ /* 0x000fe200078e3cff */
[----:B------:R-:W-:Y:S01]  /*21a40*/  IMAD.X R145, RZ, RZ, R17, P0 ;  /* 0x000000ffff917224 */ /* 0x000fe200000e0611 */
[----:B------:R-:W-:-:S02]  /*21a50*/  SHF.R.U64 R152, R152, 0x3, RZ ;  /* 0x0000000398987819 */ /* 0x000fc400000012ff */
[----:B------:R-:W-:Y:S01]  /*21a60*/  LOP3.LUT R146, R146, R147, RZ, 0x3c, !PT ;  /* 0x0000009392927212 */ /* 0x000fe200078e3cff */
[--C-:B------:R-:W-:Y:S01]  /*21a70*/  IMAD.X R147, RZ, RZ, R17.reuse, P4 ;  /* 0x000000ffff937224 */ /* 0x100fe200020e0611 */
[----:B------:R-:W-:Y:S02]  /*21a80*/  SHF.R.U64 R154, R154, 0x3, RZ ;  /* 0x000000039a9a7819 */ /* 0x000fe400000012ff */
[----:B------:R-:W-:Y:S02]  /*21a90*/  SHF.R.U64 R165, R165, 0x3, RZ ;  /* 0x00000003a5a57819 */ /* 0x000fe400000012ff */
[----:B------:R-:W-:Y:S01]  /*21aa0*/  LOP3.LUT R148, R148, R149, RZ, 0x3c, !PT ;  /* 0x0000009594947212 */ /* 0x000fe200078e3cff */
[----:B------:R-:W-:Y:S01]  /*21ab0*/  IMAD.X R149, RZ, RZ, R17, P3 ;  /* 0x000000ffff957224 */ /* 0x000fe200018e0611 */
[----:B------:R-:W-:Y:S02]  /*21ac0*/  IADD3 R159, P0, R16, 0x4020, RZ ;  /* 0x00004020109f7810 */ /* 0x000fe40007f1e0ff */
        /* <DEDUP_REMOVED lines=8> */
[----:B------:R-:W-:Y:S01]  /*21b50*/  IMAD.X R155, RZ, RZ, R17, P2 ;  /* 0x000000ffff9b7224 */ /* 0x000fe200010e0611 */
[----:B------:R-:W-:-:S02]  /*21b60*/  IADD3 R167, P6, R16, 0x6000, RZ ;  /* 0x0000600010a77810 */ /* 0x000fc40007fde0ff */
[----:B------:R-:W-:Y:S01]  /*21b70*/  LOP3.LUT R164, R165, R16, RZ, 0x3c, !PT ;  /* 0x00000010a5a47212 */ /* 0x000fe200078e3cff */
[--C-:B------:R-:W-:Y:S01]  /*21b80*/  IMAD.MOV.U32 R165, RZ, RZ, R17.reuse ;  /* 0x000000ffffa57224 */ /* 0x100fe200078e0011 */
[----:B------:R-:W-:Y:S02]  /*21b90*/  LOP3.LUT R158, R159, 0x380, RZ, 0xc0, !PT ;  /* 0x000003809f9e7812 */ /* 0x000fe400078ec0ff */
[----:B------:R-:W-:Y:S01]  /*21ba0*/  LOP3.LUT R156, R156, R157, RZ, 0x3c, !PT ;  /* 0x0000009d9c9c7212 */ /* 0x000fe200078e3cff */
[----:B------:R-:W-:Y:S01]  /*21bb0*/  IMAD.X R157, RZ, RZ, R17, P1 ;  /* 0x000000ffff9d7224 */ /* 0x000fe200008e0611 */
[C---:B------:R-:W-:Y:S02]  /*21bc0*/  IADD3 R169, P5, R16.reuse, 0x6020, RZ ;  /* 0x0000602010a97810 */ /* 0x040fe40007fbe0ff */
[----:B------:R-:W-:Y:S02]  /*21bd0*/  LOP3.LUT R160, R161, 0x380, RZ, 0xc0, !PT ;  /* 0x00000380a1a07812 */ /* 0x000fe400078ec0ff */
[----:B------:R-:W-:-:S02]  /*21be0*/  IADD3 R171, P2, R16, 0x6040, RZ ;  /* 0x0000604010ab7810 */ /* 0x000fc40007f5e0ff */
[----:B------:R-:W-:Y:S02]  /*21bf0*/  LOP3.LUT R162, R163, 0x380, RZ, 0xc0, !PT ;  /* 0x00000380a3a27812 */ /* 0x000fe400078ec0ff */
[----:B------:R-:W-:Y:S02]  /*21c00*/  IADD3 R21, P1, R16, 0x6060, RZ ;  /* 0x0000606010157810 */ /* 0x000fe40007f3e0ff */
[----:B------:R-:W-:Y:S02]  /*21c10*/  LOP3.LUT R166, R167, 0x380, RZ, 0xc0, !PT ;  /* 0x00000380a7a67812 */ /* 0x000fe400078ec0ff */
[----:B------:R-:W-:Y:S02]  /*21c20*/  SHF.R.U64 R158, R158, 0x3, RZ ;  /* 0x000000039e9e7819 */ /* 0x000fe400000012ff */
[----:B------:R-:W-:Y:S02]  /*21c30*/  LOP3.LUT R168, R169, 0x380, RZ, 0xc0, !PT ;  /* 0x00000380a9a87812 */ /* 0x000fe400078ec0ff */
[----:B------:R-:W-:-:S02]  /*21c40*/  SHF.R.U64 R160, R160, 0x3, RZ ;  /* 0x00000003a0a07819 */ /* 0x000fc400000012ff */
[----:B------:R-:W-:Y:S02]  /*21c50*/  LOP3.LUT R170, R171, 0x380, RZ, 0xc0, !PT ;  /* 0x00000380abaa7812 */ /* 0x000fe400078ec0ff */
[----:B------:R-:W-:Y:S02]  /*21c60*/  MOV R164, R164 ;  /* 0x000000a400a47202 */ /* 0x000fe40000000f00 */
[----:B------:R-:W-:Y:S02]  /*21c70*/  SHF.R.U64 R162, R162, 0x3, RZ ;  /* 0x00000003a2a27819 */ /* 0x000fe400000012ff */
[----:B------:R-:W-:Y:S02]  /*21c80*/  LOP3.LUT R20, R21, 0x380, RZ, 0xc0, !PT ;  /* 0x0000038015147812 */ /* 0x000fe400078ec0ff */
[----:B------:R-:W-:Y:S02]  /*21c90*/  MOV R4, R4 ;  /* 0x0000000400047202 */ /* 0x000fe40000000f00 */
[----:B------:R-:W-:-:S02]  /*21ca0*/  SHF.R.U64 R166, R166, 0x3, RZ ;  /* 0x00000003a6a67819 */ /* 0x000fc400000012ff */
[----:B------:R-:W-:Y:S02]  /*21cb0*/  MOV R144, R144 ;  /* 0x0000009000907202 */ /* 0x000fe40000000f00 */
[----:B------:R-:W-:Y:S01]  /*21cc0*/  LOP3.LUT R158, R158, R159, RZ, 0x3c, !PT ;  /* 0x0000009f9e9e7212 */ /* 0x000fe200078e3cff */
[--C-:B------:R-:W-:Y:S01]  /*21cd0*/  IMAD.X R159, RZ, RZ, R17.reuse, P0 ;  /* 0x000000ffff9f7224 */ /* 0x100fe200000e0611 */
[----:B------:R-:W-:Y:S02]  /*21ce0*/  SHF.R.U64 R168, R168, 0x3, RZ ;  /* 0x00000003a8a87819 */ /* 0x000fe400000012ff */
[----:B------:R-:W-:Y:S02]  /*21cf0*/  MOV R146, R146 ;  /* 0x0000009200927202 */ /* 0x000fe40000000f00 */
[----:B------:R-:W-:Y:S01]  /*21d00*/  LOP3.LUT R160, R160, R161, RZ, 0x3c, !PT ;  /* 0x000000a1a0a07212 */ /* 0x000fe200078e3cff */
[----:B------:R-:W-:Y:S01]  /*21d10*/  IMAD.X R161, RZ, RZ, R17, P4 ;  /* 0x000000ffffa17224 */ /* 0x000fe200020e0611 */
[----:B------:R-:W-:-:S02]  /*21d20*/  SHF.R.U64 R170, R170, 0x3, RZ ;  /* 0x00000003aaaa7819 */ /* 0x000fc400000012ff */
[----:B------:R-:W-:Y:S02]  /*21d30*/  MOV R148, R148 ;  /* 0x0000009400947202 */ /* 0x000fe40000000f00 */
[----:B------:R-:W-:Y:S01]  /*21d40*/  LOP3.LUT R162, R162, R163, RZ, 0x3c, !PT ;  /* 0x000000a3a2a27212 */ /* 0x000fe200078e3cff */
[--C-:B------:R-:W-:Y:S01]  /*21d50*/  IMAD.X R163, RZ, RZ, R17.reuse, P3 ;  /* 0x000000ffffa37224 */ /* 0x100fe200018e0611 */
[----:B------:R-:W-:Y:S02]  /*21d60*/  SHF.R.U64 R20, R20, 0x3, RZ ;  /* 0x0000000314147819 */ /* 0x000fe400000012ff */
[----:B------:R-:W-:Y:S02]  /*21d70*/  MOV R150, R150 ;  /* 0x0000009600967202 */ /* 0x000fe40000000f00 */
[----:B------:R-:W-:Y:S01]  /*21d80*/  LOP3.LUT R166, R166, R167, RZ, 0x3c, !PT ;  /* 0x000000a7a6a67212 */ /* 0x000fe200078e3cff */
[--C-:B------:R-:W-:Y:S01]  /*21d90*/  IMAD.X R167, RZ, RZ, R17.reuse, P6 ;  /* 0x000000ffffa77224 */ /* 0x100fe200030e0611 */
[----:B------:R-:W-:Y:S01]  /*21da0*/  MOV R152, R152 ;  /* 0x0000009800987202 */ /* 0x000fe20000000f00 */
[----:B------:R-:W-:Y:S01]  /*21db0*/  UISETP.NE.U32.AND UP0, UPT, UR8, URZ, UPT ;  /* 0x0000003f0800728c */ /* 0x000fe2000bf05070 */
[----:B------:R-:W-:Y:S01]  /*21dc0*/  LOP3.LUT R168, R168, R169, RZ, 0x3c, !PT ;  /* 0x000000a9a8a87212 */ /* 0x000fe200078e3cff */
[----:B------:R-:W-:Y:S01]  /*21dd0*/  IMAD.X R169, RZ, RZ, R17, P5 ;  /* 0x000000ffffa97224 */ /* 0x000fe200028e0611 */
[----:B------:R-:W-:-:S02]  /*21de0*/  MOV R154, R154 ;  /* 0x0000009a009a7202 */ /* 0x000fc40000000f00 */
[----:B------:R-:W-:Y:S01]  /*21df0*/  LOP3.LUT R170, R170, R171, RZ, 0x3c, !PT ;  /* 0x000000abaaaa7212 */ /* 0x000fe200078e3cff */
[--C-:B------:R-:W-:Y:S01]  /*21e00*/  IMAD.X R171, RZ, RZ, R17.reuse, P2 ;  /* 0x000000ffffab7224 */ /* 0x100fe200010e0611 */
[----:B------:R-:W-:Y:S02]  /*21e10*/  MOV R156, R156 ;  /* 0x0000009c009c7202 */ /* 0x000fe40000000f00 */
[----:B------:R-:W-:Y:S01]  /*21e20*/  LOP3.LUT R20, R20, R21, RZ, 0x3c, !PT ;  /* 0x0000001514147212 */ /* 0x000fe200078e3cff */
[----:B------:R-:W-:Y:S01]  /*21e30*/  IMAD.X R21, RZ, RZ, R17, P1 ;  /* 0x000000ffff157224 */ /* 0x000fe200008e0611 */
[----:B------:R-:W-:Y:S02]  /*21e40*/  MOV R158, R158 ;  /* 0x0000009e009e7202 */ /* 0x000fe40000000f00 */
[----:B------:R-:W-:Y:S01]  /*21e50*/  MOV R160, R160 ;  /* 0x000000a000a07202 */ /* 0x000fe20000000f00 */
[----:B------:R-:W-:Y:S01]  /*21e60*/  UISETP.NE.AND.EX UP0, UPT, UR9, URZ, UPT, UP0 ;  /* 0x0000003f0900728c */ /* 0x000fe2000bf05300 */
[----:B------:R-:W-:-:S02]  /*21e70*/  MOV R162, R162 ;  /* 0x000000a200a27202 */ /* 0x000fc40000000f00 */
[----:B------:R-:W-:Y:S01]  /*21e80*/  MOV R166, R166 ;  /* 0x000000a600a67202 */ /* 0x000fe20000000f00 */
[----:B------:R-:W-:Y:S01]  /*21e90*/  ULDC.64 UR8, c[0x0][0xd00] ;  /* 0x0003400000087ab9 */ /* 0x000fe20000000a00 */
[----:B------:R-:W-:Y:S01]  /*21ea0*/  MOV R168, R168 ;  /* 0x000000a800a87202 */ /* 0x000fe20000000f00 */
[----:B------:R-:W-:Y:S01]  /*21eb0*/  UIMAD.WIDE UR8, UR59, 0x4, UR8 ;  /* 0x000000043b0878a5 */ /* 0x000fe2000f8e0208 */
[----:B------:R-:W-:Y:S02]  /*21ec0*/  MOV R170, R170 ;  /* 0x000000aa00aa7202 */ /* 0x000fe40000000f00 */
[----:B------:R-:W-:Y:S02]  /*21ed0*/  MOV R20, R20 ;  /* 0x0000001400147202 */ /* 0x000fe40000000f00 */
[----:B--2---:R-:W-:Y:S02]  /*21ee0*/  F2FP.F16.F32.PACK_AB R140, R141, R140 ;  /* 0x0000008c8d8c723e */ /* 0x004fe400000000ff */
[----:B------:R-:W-:-:S02]  /*21ef0*/  F2FP.F16.F32.PACK_AB R141, R143, R142 ;  /* 0x0000008e8f8d723e */ /* 0x000fc400000000ff */
[----:B---3--:R-:W-:Y:S02]  /*21f00*/  F2FP.F16.F32.PACK_AB R132, R133, R132 ;  /* 0x000000848584723e */ /* 0x008fe400000000ff */
[----:B------:R-:W-:Y:S02]  /*21f10*/  F2FP.F16.F32.PACK_AB R133, R135, R134 ;  /* 0x000000868785723e */ /* 0x000fe400000000ff */
[----:B----4-:R-:W-:Y:S02]  /*21f20*/  F2FP.F16.F32.PACK_AB R142, R137, R136 ;  /* 0x00000088898e723e */ /* 0x010fe400000000ff */
[----:B------:R-:W-:Y:S01]  /*21f30*/  F2FP.F16.F32.PACK_AB R143, R139, R138 ;  /* 0x0000008a8b8f723e */ /* 0x000fe200000000ff */
        /* <DEDUP_REMOVED lines=14> */
[----:B------:R-:W-:Y:S01]  /*22020*/  STSM.16.M88.4 [R164], R140 ;  /* 0x0000008ca4007844 */ /* 0x000fe20000000200 */
        /* <DEDUP_REMOVED lines=52> */
[----:B------:R-:W-:Y:S01]  /*22370*/  F2FP.F16.F32.PACK_AB R31, R27, R26 ;  /* 0x0000001a1b1f723e */ /* 0x000fe200000000ff */
[----:B------:R-:W-:Y:S01]  /*22380*/  STSM.16.M88.4 [R162], R52 ;  /* 0x00000034a2007844 */ /* 0x000fe20000000200 */
[----:B------:R-:W-:-:S02]  /*22390*/  F2FP.F16.F32.PACK_AB R14, R9, R8 ;  /* 0x00000008090e723e */ /* 0x000fc400000000ff */
[----:B------:R-:W-:Y:S01]  /*223a0*/  F2FP.F16.F32.PACK_AB R15, R11, R10 ;  /* 0x0000000a0b0f723e */ /* 0x000fe200000000ff */
[----:B------:R-:W-:Y:S01]  /*223b0*/  STSM.16.M88.4 [R166], R44 ;  /* 0x0000002ca6007844 */ /* 0x000fe20000000200 */
[----:B------:R-:W-:-:S03]  /*223c0*/  IMAD.U32 R8, RZ, RZ, UR8 ;  /* 0x00000008ff087e24 */ /* 0x000fc6000f8e00ff */
[----:B------:R-:W-:Y:S01]  /*223d0*/  STSM.16.M88.4 [R168], R36 ;  /* 0x00000024a8007844 */ /* 0x000fe20000000200 */
[----:B------:R-:W-:Y:S01]  /*223e0*/  IMAD.U32 R9, RZ, RZ, UR9 ;  /* 0x00000009ff097e24 */ /* 0x000fe2000f8e00ff */
[----:B------:R-:W-:Y:S02]  /*223f0*/  ULDC.64 UR8, c[0x0][0xd08] ;  /* 0x0003420000087ab9 */ /* 0x000fe40000000a00 */
[----:B------:R-:W-:Y:S04]  /*22400*/  STSM.16.M88.4 [R170], R28 ;  /* 0x0000001caa007844 */ /* 0x000fe80000000200 */
[----:B------:R0:W-:Y:S01]  /*22410*/  STSM.16.M88.4 [R20], R12 ;  /* 0x0000000c14007844 */ /* 0x0001e20000000200 */
[----:B------:R-:W-:-:S04]  /*22420*/  UISETP.NE.U32.AND UP1, UPT, UR8, URZ, UPT ;  /* 0x0000003f0800728c */ /* 0x000fc8000bf25070 */
[----:B------:R-:W-:Y:S01]  /*22430*/  UISETP.NE.AND.EX UP1, UPT, UR9, URZ, UPT, UP1 ;  /* 0x0000003f0900728c */ /* 0x000fe2000bf25310 */
[----:B------:R-:W-:Y:S01]  /*22440*/  BAR.SYNC.DEFER_BLOCKING 0x1, 0x100 ;  /* 0x0044000000007b1d */ /* 0x000fe20000010000 */
[----:B------:R-:W-:-:S04]  /*22450*/  PLOP3.LUT P0, PT, PT, PT, UP0, 0x80, 0x0 ;  /* 0x000000000000781c */ /* 0x000fc80003f0f008 */
[----:B------:R-:W-:-:S05]  /*22460*/  PLOP3.LUT P6, PT, PT, PT, UP1, 0x80, 0x0 ;  /* 0x000000000000781c */ /* 0x000fca0003fcf018 */
[----:B------:R-:W-:Y:S02]  /*22470*/  @UP1 ULDC.64 UR8, c[0x0][0xd08] ;  /* 0x0003420000081ab9 */ /* 0x000fe40000000a00 */
[----:B------:R-:W-:Y:S01]  /*22480*/  @UP1 UIMAD.WIDE UR8, UR59, 0x4, UR8 ;  /* 0x000000043b0818a5 */ /* 0x000fe2000f8e0208 */
[----:B------:R-:W-:Y:S02]  /*22490*/  ULDC UR4, c[0x0][0xb88] ;  /* 0x0002e20000047ab9 */ /* 0x000fe40000000800 */
[----:B------:R-:W-:-:S03]  /*224a0*/  IMAD.U32 R6, RZ, RZ, UR4 ;  /* 0x00000004ff067e24 */ /* 0x000fc6000f8e00ff */
[----:B0-----:R-:W-:Y:S02]  /*224b0*/  IMAD.U32 R14, RZ, RZ, UR8 ;  /* 0x00000008ff0e7e24 */ /* 0x001fe4000f8e00ff */
[----:B------:R-:W-:Y:S01]  /*224c0*/  IMAD.U32 R15, RZ, RZ, UR9 ;  /* 0x00000009ff0f7e24 */ /* 0x000fe2000f8e00ff */
[----:B------:R-:W2:Y:S04]  /*224d0*/  @P0 LDG.E R0, desc[UR36][R8.64] ;  /* 0x0000002408000981 */ /* 0x000ea8000c1e1900 */
[----:B------:R0:W5:Y:S01]  /*224e0*/  @P6 LDG.E R6, desc[UR36][R14.64] ;  /* 0x000000240e066981 */ /* 0x000162000c1e1900 */
[----:B------:R-:W-:-:S04]  /*224f0*/  IMAD R5, R195, 0x40, R192 ;  /* 0x00000040c3057824 */ /* 0x000fc800078e02c0 */
        /* <DEDUP_REMOVED lines=11> */
[----:B------:R-:W-:Y:S02]  /*225b0*/  LOP3.LUT R32, R33, 0x380, RZ, 0xc0, !PT ;  /* 0x0000038021207812 */ /* 0x000fe400078ec0ff */
[----:B------:R-:W-:-:S02]  /*225c0*/  LOP3.LUT R36, R37, 0x380, RZ, 0xc0, !PT ;  /* 0x0000038025247812 */ /* 0x000fc400078ec0ff */
        /* <DEDUP_REMOVED lines=14> */
[----:B--2---:R-:W-:Y:S01]  /*226b0*/  @P0 R2UR UR4, R0 ;  /* 0x00000000000402ca */ /* 0x004fe200000e0000 */
[----:B0-----:R-:W-:-:S14]  /*226c0*/  @P6 BRA `(.L_x_6421) ;  /* 0x0000000000106947 */ /* 0x001fdc0003800000 */
[----:B------:R-:W-:Y:S05]  /*226d0*/  @!P0 BRA `(.L_x_6421) ;  /* 0x00000000000c8947 */ /* 0x000fea0003800000 */
[----:B------:R-:W2:Y:S04]  /*226e0*/  LDG.E R3, desc[UR36][R8.64] ;  /* 0x0000002408037981 */ /* 0x000ea8000c1e1900 */
[----:B-----5:R-:W2:Y:S02]  /*226f0*/  LDG.E R6, desc[UR36][R8.64+0x4] ;  /* 0x0000042408067981 */ /* 0x020ea4000c1e1900 */
[----:B--2---:R-:W-:-:S07]  /*22700*/  IMAD.IADD R6, R6, 0x1, -R3 ;  /* 0x0000000106067824 */ /* 0x004fce00078e0a03 */
.L_x_6421:
[----:B------:R-:W-:Y:S01]  /*22710*/  IADD3 R45, P0, R4, 0x7000, RZ ;  /* 0x00007000042d7810 */ /* 0x000fe20007f1e0ff */
[--C-:B------:R-:W-:Y:S01]  /*22720*/  IMAD.X R25, RZ, RZ, R5.reuse, P1 ;  /* 0x000000ffff197224 */ /* 0x100fe200008e0605 */
[----:B------:R-:W-:Y:S01]  /*22730*/  ISETP.NE.AND P6, PT, R10, RZ, PT ;  /* 0x000000ff0a00720c */ /* 0x000fe20003fc5270 */
[--C-:B------:R-:W-:Y:S01]  /*22740*/  IMAD.X R29, RZ, RZ, R5.reuse, P2 ;  /* 0x000000ffff1d7224 */ /* 0x100fe200010e0605 */
[----:B------:R-:W-:Y:S01]  /*22750*/  LOP3.LUT R44, R45, 0x380, RZ, 0xc0, !PT ;  /* 0x000003802d2c7812 */ /* 0x000fe200078ec0ff */
[----:B------:R-:W0:Y:S01]  /*22760*/  SHFL.IDX PT, R10, R205, RZ, 0x1f ;  /* 0x00001fffcd0a7589 */ /* 0x000e2200000e0000 */
[--C-:B------:R-:W-:Y:S01]  /*22770*/  IMAD.X R33, RZ, RZ, R5.reuse, P3 ;  /* 0x000000ffff217224 */ /* 0x100fe200018e0605 */
[----:B------:R-:W-:Y:S01]  /*22780*/  IADD3 R53, P1, R4, 0x9000, RZ ;  /* 0x0000900004357810 */ /* 0x000fe20007f3e0ff */
[--C-:B------:R-:W-:Y:S01]  /*22790*/  IMAD.X R13, RZ, RZ, R5.reuse, P6 ;  /* 0x000000ffff0d7224 */ /* 0x100fe200030e0605 */
[----:B------:R-:W-:Y:S01]  /*227a0*/  SHF.R.U64 R44, R44, 0x3, RZ ;  /* 0x000000032c2c7819 */ /* 0x000fe200000012ff */
[--C-:B------:R-:W-:Y:S01]  /*227b0*/  IMAD.X R37, RZ, RZ, R5.reuse, P4 ;  /* 0x000000ffff257224 */ /* 0x100fe200020e0605 */
[----:B------:R-:W-:Y:S01]  /*227c0*/  IADD3 R49, P6, R4, 0x8000, RZ ;  /* 0x0000800004317810 */ /* 0x000fe20007fde0ff */
[--C-:B------:R-:W-:Y:S01]  /*227d0*/  IMAD.X R41, RZ, RZ, R5.reuse, P5 ;  /* 0x000000ffff297224 */ /* 0x100fe200028e0605 */
[----:B------:R-:W-:Y:S01]  /*227e0*/  LOP3.LUT R44, R44, R45, RZ, 0x3c, !PT ;  /* 0x0000002d2c2c7212 */ /* 0x000fe200078e3cff */
[--C-:B------:R-:W-:Y:S01]  /*227f0*/  IMAD.X R45, RZ, RZ, R5.reuse, P0 ;  /* 0x000000ffff2d7224 */ /* 0x100fe200000e0605 */
[----:B------:R-:W-:Y:S01]  /*22800*/  IADD3 R73, P0, R4, 0xe000, RZ ;  /* 0x0000e00004497810 */ /* 0x000fe20007f1e0ff */
[----:B------:R-:W-:Y:S01]  /*22810*/  USHF.R.S32.HI UR9, URZ, 0x1f, UR59 ;  /* 0x0000001f3f097899 */ /* 0x000fe2000801143b */
[----:B------:R-:W-:Y:S01]  /*22820*/  LOP3.LUT R48, R49, 0x380, RZ, 0xc0, !PT ;  /* 0x0000038031307812 */ /* 0x000fe200078ec0ff */
[----:B------:R-:W-:Y:S01]  /*22830*/  USHF.R.S32.HI UR16, URZ, 0x1f, UR4 ;  /* 0x0000001f3f107899 */ /* 0x000fe20008011404 */
[----:B------:R-:W-:Y:S01]  /*22840*/  LOP3.LUT R72, R73, 0x380, RZ, 0xc0, !PT ;  /* 0x0000038049487812 */ /* 0x000fe200078ec0ff */
        /* <DEDUP_REMOVED lines=42> */
[----:B------:R-:W-:Y:S01]  /*22af0*/  LOP3.LUT R76, R0, R3, RZ, 0x3c, !PT ;  /* 0x00000003004c7212 */ /* 0x000fe200078e3cff */
[----:B------:R-:W-:Y:S06]  /*22b00*/  @P0 BRA `(.L_x_6422) ;  /* 0x0000000000cc0947 */ /* 0x000fec0003800000 */
[----:B------:R-:W0:Y:S01]  /*22b10*/  LDC R10, c[0x0][0xce8] ;  /* 0x00033a00ff0a7b82 */ /* 0x000e220000000800 */
[----:B------:R-:W-:Y:S01]  /*22b20*/  IMAD.MOV R3, RZ, RZ, -R213 ;  /* 0x000000ffff037224 */ /* 0x000fe200078e0ad5 */
[----:B------:R-:W-:Y:S01]  /*22b30*/  ULDC.64 UR12, c[0x0][0xc90] ;  /* 0x00032400000c7ab9 */ /* 0x000fe20000000a00 */
[----:B------:R-:W-:Y:S02]  /*22b40*/  IMAD.U32 R5, RZ, RZ, UR58 ;  /* 0x0000003aff057e24 */ /* 0x000fe4000f8e00ff */
[----:B------:R-:W-:Y:S01]  /*22b50*/  IMAD.U32 R4, RZ, RZ, UR58 ;  /* 0x0000003aff047e24 */ /* 0x000fe2000f8e00ff */
[----:B------:R-:W-:Y:S01]  /*22b60*/  ISETP.NE.AND P0, PT, R216, R3, PT ;  /* 0x00000003d800720c */ /* 0x000fe20003f05270 */
[----:B------:R-:W-:Y:S01]  /*22b70*/  IMAD R26, R5, 0x40, R22 ;  /* 0x00000040051a7824 */ /* 0x000fe200078e0216 */
[----:B------:R-:W-:Y:S01]  /*22b80*/  UMOV UR10, UR4 ;  /* 0x00000004000a7c82 */ /* 0x000fe20008000000 */
[----:B------:R-:W-:Y:S01]  /*22b90*/  UMOV UR11, UR16 ;  /* 0x00000010000b7c82 */ /* 0x000fe20008000000 */
[----:B------:R-:W-:Y:S01]  /*22ba0*/  ULDC.64 UR14, c[0x0][0xc98] ;  /* 0x00032600000e7ab9 */ /* 0x000fe20000000a00 */
[----:B0----5:R-:W-:-:S05]  /*22bb0*/  IMAD R21, R6, R10, RZ ;  /* 0x0000000a06157224 */ /* 0x021fca00078e02ff */
[----:B------:R-:W-:-:S13]  /*22bc0*/  ISETP.GE.OR P1, PT, R26, R21, P0 ;  /* 0x000000151a00720c */ /* 0x000fda0000726670 */
[----:B------:R-:W2:Y:S01]  /*22bd0*/  @!P1 LDL R15, [R1+0x3f0] ;  /* 0x0003f000010f9983 */ /* 0x000ea20000100800 */
[----:B------:R-:W-:Y:S01]  /*22be0*/  ISETP.NE.AND P2, PT, R10, 0x1, PT ;  /* 0x000000010a00780c */ /* 0x000fe20003f45270 */
[----:B------:R-:W-:Y:S01]  /*22bf0*/  IMAD R5, R4, 0x40, R227 ;  /* 0x0000004004057824 */ /* 0x000fe200078e02e3 */
[----:B------:R-:W-:Y:S02]  /*22c00*/  UIMAD UR9, UR17, UR12, URZ ;  /* 0x0000000c110972a4 */ /* 0x000fe4000f8e023f */
[----:B------:R-:W-:Y:S01]  /*22c10*/  UIMAD.WIDE.U32 UR10, UR45, UR12, UR10 ;  /* 0x0000000c2d0a72a5 */ /* 0x000fe2000f8e000a */
        /* <DEDUP_REMOVED lines=21> */
[----:B------:R-:W-:Y:S01]  /*22d70*/  ULDC.64 UR10, c[0x0][0xc50] ;  /* 0x00031400000a7ab9 */ /* 0x000fe20000000a00 */
[----:B------:R-:W-:Y:S01]  /*22d80*/  VIADD R0, R26, 0x8 ;  /* 0x000000081a007836 */ /* 0x000fe20000000000 */
[----:B------:R-:W-:Y:S01]  /*22d90*/  LEA R14, P2, R4, UR10, 0x2 ;  /* 0x0000000a040e7c11 */ /* 0x000fe2000f8410ff */
[----:B------:R-:W-:-:S03]  /*22da0*/  IMAD.IADD R3, R5, 0x1, R3 ;  /* 0x0000000105037824 */ /* 0x000fc600078e0203 */
[----:B------:R-:W-:Y:S01]  /*22db0*/  ISETP.GE.OR P0, PT, R0, R21, P0 ;  /* 0x000000150000720c */ /* 0x000fe20000706670 */
[----:B------:R-:W-:Y:S01]  /*22dc0*/  SHFL.IDX PT, R10, R14, RZ, 0x1c1f ;  /* 0x001c1fff0e0a7589 */ /* 0x000fe200000e0000 */
[----:B------:R-:W-:-:S05]  /*22dd0*/  LEA.HI.X R20, R4, UR11, R3, 0x2, P2 ;  /* 0x0000000b04147c11 */ /* 0x000fca00090f1403 */
[----:B------:R-:W2:Y:S04]  /*22de0*/  SHFL.IDX PT, R11, R20, RZ, 0x1c1f ;  /* 0x001c1fff140b7589 */ /* 0x000ea800000e0000 */
[----:B--2---:R-:W-:Y:S04]  /*22df0*/  @!P1 ST.E desc[UR36][R10.64], R15 ;  /* 0x0000000f0a009985 */ /* 0x004fe8000c101924 */
[----:B------:R-:W2:Y:S04]  /*22e00*/  @!P0 LDL R3, [R1+0x3f4] ;  /* 0x0003f40001038983 */ /* 0x000ea80000100800 */
[----:B------:R-:W-:Y:S04]  /*22e10*/  SHFL.IDX PT, R4, R14, 0x1, 0x1c1f ;  /* 0x003c1f000e047f89 */ /* 0x000fe800000e0000 */
[----:B------:R-:W2:Y:S04]  /*22e20*/  SHFL.IDX PT, R5, R20, 0x1, 0x1c1f ;  /* 0x003c1f0014057f89 */ /* 0x000ea800000e0000 */
[----:B--2---:R0:W-:Y:S02]  /*22e30*/  @!P0 ST.E desc[UR36][R4.64], R3 ;  /* 0x0000000304008985 */ /* 0x0041e4000c101924 */
.L_x_6422:
[----:B------:R-:W1:Y:S01]  /*22e40*/  LDC R83, c[0x0][0xce8] ;  /* 0x00033a00ff537b82 */ /* 0x000e620000000800 */
[----:B------:R-:W-:Y:S01]  /*22e50*/  ULDC UR14, c[0x0][0xbc8] ;  /* 0x0002f200000e7ab9 */ /* 0x000fe20000000800 */
[----:B------:R-:W-:Y:S01]  /*22e60*/  ULDC.64 UR12, c[0x0][0xba0] ;  /* 0x0002e800000c7ab9 */ /* 0x000fe20000000a00 */
[----:B------:R-:W-:Y:S01]  /*22e70*/  ISETP.GE.AND P0, PT, R191, UR14, PT ;  /* 0x0000000ebf007c0c */ /* 0x000fe2000bf06270 */
[----:B------:R-:W5:Y:S01]  /*22e80*/  LD.E.128 R8, desc[UR36][R8.64] ;  /* 0x0000002408087980 */ /* 0x000f62000c101d00 */
[----:B------:R-:W-:Y:S02]  /*22e90*/  ISETP.GE.AND P1, PT, R192, UR14, PT ;  /* 0x0000000ec0007c0c */ /* 0x000fe4000bf26270 */
[----:B0-----:R-:W-:Y:S01]  /*22ea0*/  SEL R3, RZ, 0xffffffff, P0 ;  /* 0xffffffffff037807 */ /* 0x001fe20000000000 */
[----:B------:R-:W5:Y:S01]  /*22eb0*/  LD.E.128 R12, desc[UR36][R12.64] ;  /* 0x000000240c0c7980 */ /* 0x000f62000c101d00 */
[----:B------:R-:W-:-:S03]  /*22ec0*/  SEL R0, RZ, 0x1, P1 ;  /* 0x00000001ff007807 */ /* 0x000fc60000800000 */
[----:B------:R-:W-:Y:S01]  /*22ed0*/  IMAD.SHL.U32 R5, R3, 0x2, RZ ;  /* 0x0000000203057824 */ /* 0x000fe200078e00ff */
[----:B------:R-:W-:Y:S01]  /*22ee0*/  ISETP.GE.AND P0, PT, R190, UR14, PT ;  /* 0x0000000ebe007c0c */ /* 0x000fe2000bf06270 */
[----:B------:R-:W5:Y:S04]  /*22ef0*/  LD.E.128 R24, desc[UR36][R24.64] ;  /* 0x0000002418187980 */ /* 0x000f68000c101d00 */
[----:B------:R-:W5:Y:S04]  /*22f00*/  LD.E.128 R28, desc[UR36][R28.64] ;  /* 0x000000241c1c7980 */ /* 0x000f68000c101d00 */
[----:B------:R-:W5:Y:S01]  /*22f10*/  LD.E.128 R32, desc[UR36][R32.64] ;  /* 0x0000002420207980 */ /* 0x000f62000c101d00 */
[----:B-1----:R-:W-:-:S02]  /*22f20*/  ISETP.NE.AND P2, PT, R83, 0x1, PT ;  /* 0x000000015300780c */ /* 0x002fc40003f45270 */
[----:B------:R-:W-:Y:S01]  /*22f30*/  LOP3.LUT R0, R5, 0x2, R0, 0xe2, !PT ;  /* 0x0000000205007812 */ /* 0x000fe200078ee200 */
[----:B------:R-:W5:Y:S01]  /*22f40*/  LD.E.128 R36, desc[UR36][R36.64] ;  /* 0x0000002424247980 */ /* 0x000f62000c101d00 */
[----:B------:R-:W-:Y:S01]  /*22f50*/  SEL R3, RZ, 0xffffffff, P0 ;  /* 0xffffffffff037807 */ /* 0x000fe20000000000 */
[----:B------:R-:W-:Y:S02]  /*22f60*/  UIMAD UR9, UR16, UR12, URZ ;  /* 0x0000000c100972a4 */ /* 0x000fe4000f8e023f */
[----:B------:R-:W5:Y:S04]  /*22f70*/  LD.E.128 R40, desc[UR36][R40.64] ;  /* 0x0000002428287980 */ /* 0x000f68000c101d00 */
[----:B------:R-:W5:Y:S02]  /*22f80*/  LD.E.128 R44, desc[UR36][R44.64] ;  /* 0x000000242c2c7980 */ /* 0x000f64000c101d00 */
[----:B------:R-:W0:Y:S01]  /*22f90*/  @P2 LDC R5, c[0x0][0xcec] ;  /* 0x00033b00ff052b82 */ /* 0x000e220000000800 */
[----:B------:R-:W-:Y:S01]  /*22fa0*/  IMAD.SHL.U32 R3, R3, 0x4, RZ ;  /* 0x0000000403037824 */ /* 0x000fe200078e00ff */
[----:B------:R-:W-:Y:S01]  /*22fb0*/  ISETP.GE.AND P0, PT, R189, UR14, PT ;  /* 0x0000000ebd007c0c */ /* 0x000fe2000bf06270 */
[----:B------:R-:W5:Y:S04]  /*22fc0*/  LD.E.128 R48, desc[UR36][R48.64] ;  /* 0x0000002430307980 */ /* 0x000f68000c101d00 */
[----:B------:R-:W5:Y:S01]  /*22fd0*/  LD.E.128 R52, desc[UR36][R52.64] ;  /* 0x0000002434347980 */ /* 0x000f62000c101d00 */
[----:B------:R-:W1:Y:S01]  /*22fe0*/  @P2 LDC R21, c[0x0][0xcf0] ;  /* 0x00033c00ff152b82 */ /* 0x000e620000000800 */
        /* <DEDUP_REMOVED lines=9> */
[----:B------:R-:W5:Y:S01]  /*23080*/  LD.E.128 R56, desc[UR36][R56.64] ;  /* 0x0000002438387980 */ /* 0x000f62000c101d00 */
[----:B------:R-:W-:Y:S01]  /*23090*/  UIMAD UR4, UR17, UR12, URZ ;  /* 0x0000000c110472a4 */ /* 0x000fe2000f8e023f */
[----:B------:R-:W-:Y:S01]  /*230a0*/  IMAD R82, R81, 0x40, R0 ;  /* 0x0000004051527824 */ /* 0x000fe200078e0200 */
[----:B------:R-:W-:Y:S01]  /*230b0*/  SEL R0, RZ, 0xffffffff, P0 ;  /* 0xffffffffff007807 */ /* 0x000fe20000000000 */
[----:B------:R-:W-:Y:S01]  /*230c0*/  UIMAD.WIDE.U32 UR10, UR45, UR12, UR10 ;  /* 0x0000000c2d0a72a5 */ /* 0x000fe2000f8e000a */
[----:B------:R-:W5:Y:S01]  /*230d0*/  LD.E.128 R60, desc[UR36][R60.64] ;  /* 0x000000243c3c7980 */ /* 0x000f62000c101d00 */
[----:B------:R-:W-:Y:S01]  /*230e0*/  UIMAD UR4, UR45, UR13, UR4 ;  /* 0x0000000d2d0472a4 */ /* 0x000fe2000f8e0204 */
[----:B------:R-:W-:-:S02]  /*230f0*/  IMAD.SHL.U32 R4, R4, 0x8, RZ ;  /* 0x0000000804047824 */ /* 0x000fc400078e00ff */
[----:B------:R-:W-:Y:S01]  /*23100*/  ULDC.64 UR12, c[0x0][0xbf0] ;  /* 0x0002fc00000c7ab9 */ /* 0x000fe20000000a00 */
[----:B------:R-:W-:Y:S01]  /*23110*/  UIADD3 UR11, UR11, UR4, URZ ;  /* 0x000000040b0b7290 */ /* 0x000fe2000fffe03f */
[----:B------:R-:W-:Y:S01]  /*23120*/  IMAD.SHL.U32 R81, R0, 0x10, RZ ;  /* 0x0000001000517824 */ /* 0x000fe200078e00ff */
[----:B------:R-:W-:Y:S01]  /*23130*/  UIMAD UR4, UR18, UR12, URZ ;  /* 0x0000000c120472a4 */ /* 0x000fe2000f8e023f */
[----:B0-----:R-:W-:Y:S01]  /*23140*/  @P2 IMAD.HI.U32 R0, R82, R5, RZ ;  /* 0x0000000552002227 */ /* 0x001fe200078e00ff */
[----:B------:R-:W-:Y:S01]  /*23150*/  LOP3.LUT R4, R4, 0x8, R3, 0xe2, !PT ;  /* 0x0000000804047812 */ /* 0x000fe200078ee203 */
[----:B------:R-:W5:Y:S01]  /*23160*/  LD.E.128 R64, desc[UR36][R64.64] ;  /* 0x0000002440407980 */ /* 0x000f62000c101d00 */
[----:B------:R-:W-:Y:S01]  /*23170*/  UIMAD UR4, UR8, UR13, UR4 ;  /* 0x0000000d080472a4 */ /* 0x000fe2000f8e0204 */
[----:B------:R-:W-:Y:S01]  /*23180*/  IMAD.MOV.U32 R3, RZ, RZ, R82 ;  /* 0x000000ffff037224 */ /* 0x000fe200078e0052 */
[----:B------:R-:W-:Y:S01]  /*23190*/  UIMAD.WIDE.U32 UR8, UR8, UR12, UR10 ;  /* 0x0000000c080872a5 */ /* 0x000fe2000f8e000a */
[----:B-1----:R-:W-:Y:S01]  /*231a0*/  @P2 SHF.R.U32.HI R3, RZ, R21, R0 ;  /* 0x00000015ff032219 */ /* 0x002fe20000011600 */
        /* <DEDUP_REMOVED lines=21> */
[----:B0-----:R-:W0:Y:S01]  /*23300*/  FENCE.VIEW.ASYNC.S ;  /* 0x00000000000073c6 */ /* 0x001e220000000000 */
[----:B------:R-:W-:Y:S01]  /*23310*/  IMAD.SHL.U32 R85, R0, 0x20, RZ ;  /* 0x0000002000557824 */ /* 0x000fe200078e00ff */
[----:B------:R-:W-:Y:S01]  /*23320*/  SHF.R.S32.HI R0, RZ, 0x1f, R21 ;  /* 0x0000001fff007819 */ /* 0x000fe20000011415 */
[C---:B------:R-:W-:Y:S01]  /*23330*/  IMAD R81, R3.reuse, UR9, R80 ;  /* 0x0000000903517c24 */ /* 0x040fe2000f8e0250 */
[----:B------:R-:W-:Y:S01]  /*23340*/  UIADD3 UR4, UR46, 0x38820, URZ ;  /* 0x000388202e047890 */ /* 0x000fe2000fffe03f */
[----:B------:R-:W-:Y:S01]  /*23350*/  IMAD.WIDE.U32 R4, R3, UR8, R4 ;  /* 0x0000000803047c25 */ /* 0x000fe2000f8e0004 */
[----:B------:R-:W-:Y:S01]  /*23360*/  ULDC.64 UR8, c[0x0][0xbd8] ;  /* 0x0002f60000087ab9 */ /* 0x000fe20000000a00 */
[----:B------:R-:W-:Y:S01]  /*23370*/  SEL R3, RZ, 0x40, P0 ;  /* 0x00000040ff037807 */ /* 0x000fe20000000000 */
[----:B------:R-:W-:Y:S01]  /*23380*/  UPRMT UR4, URZ, 0x654, UR4 ;  /* 0x000006543f047896 */ /* 0x000fe20008000004 */
[----:B-----5:R-:W-:Y:S01]  /*23390*/  IMAD R88, R6, R83, RZ ;  /* 0x0000005306587224 */ /* 0x020fe200078e02ff */
[----:B------:R-:W-:Y:S01]  /*233a0*/  ISETP.GE.AND P0, PT, R193, UR14, PT ;  /* 0x0000000ec1007c0c */ /* 0x000fe2000bf06270 */
[----:B------:R-:W-:Y:S01]  /*233b0*/  IMAD.U32 R6, RZ, RZ, UR58 ;  /* 0x0000003aff067e24 */ /* 0x000fe2000f8e00ff */
[----:B------:R-:W-:Y:S01]  /*233c0*/  LOP3.LUT R20, R85, 0x20, R20, 0xe2, !PT ;  /* 0x0000002055147812 */ /* 0x000fe200078ee214 */
[----:B------:R-:W-:Y:S01]  /*233d0*/  IMAD.IADD R5, R5, 0x1, R81 ;  /* 0x0000000105057824 */ /* 0x000fe200078e0251 */
[----:B------:R-:W-:Y:S01]  /*233e0*/  BSSY B1, `(.L_x_6423) ;  /* 0x0000030000017945 */ /* 0x000fe20003800000 */
[----:B------:R-:W-:Y:S01]  /*233f0*/  IMAD R0, R0, UR8, RZ ;  /* 0x0000000800007c24 */ /* 0x000fe2000f8e02ff */
[----:B------:R-:W-:Y:S01]  /*23400*/  LOP3.LUT R3, R20, R3, RZ, 0xfc, !PT ;  /* 0x0000000314037212 */ /* 0x000fe200078efcff */
[----:B------:R-:W-:-:S02]  /*23410*/  IMAD R87, R6, 0x40, R195 ;  /* 0x0000004006577824 */ /* 0x000fc400078e02c3 */
[C---:B------:R-:W-:Y:S01]  /*23420*/  IMAD R81, R21.reuse, UR9, R0 ;  /* 0x0000000915517c24 */ /* 0x040fe2000f8e0200 */
[----:B------:R-:W-:Y:S01]  /*23430*/  SEL R0, RZ, 0x80, P0 ;  /* 0x00000080ff007807 */ /* 0x000fe20000000000 */
[----:B------:R-:W-:Y:S01]  /*23440*/  IMAD.WIDE.U32 R4, R21, UR8, R4 ;  /* 0x0000000815047c25 */ /* 0x000fe2000f8e0004 */
[----:B------:R-:W-:Y:S01]  /*23450*/  ISETP.GE.AND P0, PT, R87, R88, PT ;  /* 0x000000585700720c */ /* 0x000fe20003f06270 */
[----:B------:R-:W-:Y:S01]  /*23460*/  ULDC.64 UR8, c[0x0][0xb80] ;  /* 0x0002e00000087ab9 */ /* 0x000fe20000000a00 */
[----:B0-----:R-:W-:Y:S01]  /*23470*/  SYNCS.ARRIVE.TRANS64.RED.A1T0 RZ, [UR4], RZ ;  /* 0x000000ffffff79a7 */ /* 0x001fe20008100404 */
[----:B------:R-:W-:Y:S01]  /*23480*/  IMAD.IADD R5, R5, 0x1, R81 ;  /* 0x0000000105057824 */ /* 0x000fe200078e0251 */
[C---:B------:R-:W-:Y:S02]  /*23490*/  LEA R6, P1, R4.reuse, UR8, 0x1 ;  /* 0x0000000804067c11 */ /* 0x040fe4000f8208ff */
[----:B------:R-:W-:Y:S02]  /*234a0*/  LOP3.LUT R0, R3, R0, RZ, 0xfc, !PT ;  /* 0x0000000003007212 */ /* 0x000fe400078efcff */
        /* <DEDUP_REMOVED lines=35> */
.L_x_6424:
[----:B------:R-:W-:Y:S05]  /*236e0*/  BSYNC B1 ;  /* 0x0000000000017941 */ /* 0x000fea0003800000 */
.L_x_6423:
        /* <DEDUP_REMOVED lines=38> */
.L_x_6420:
        /* <DEDUP_REMOVED lines=30> */
.L_x_6426:
        /* <DEDUP_REMOVED lines=8> */
[----:B------:R-:W-:-:S04]  /*23bb0*/  IMAD.U32 R3, RZ, RZ, UR58 ;  /* 0x0000003aff037e24 */ /* 0x000fc8000f8e00ff */
        /* <DEDUP_REMOVED lines=39> */
.L_x_6428:
[----:B------:R-:W-:Y:S05]  /*23e30*/  BSYNC B1 ;  /* 0x0000000000017941 */ /* 0x000fea0003800000 */
.L_x_6427:
        /* <DEDUP_REMOVED lines=14> */
[----:B------:R-:W-:Y:S01]  /*23f20*/  UIADD3 UR11, UR11, UR9, URZ ;  /* 0x000000090b0b7290 */ /* 0x000fe2000fffe03f */
[----:B------:R-:W-:Y:S01]  /*23f30*/  ISETP.GE.AND P2, PT, R190, UR15, PT ;  /* 0x0000000fbe007c0c */ /* 0x000fe2000bf46270 */
[----:B------:R-:W-:Y:S01]  /*23f40*/  UIMAD UR4, UR13, UR16, URZ ;  /* 0x000000100d0472a4 */ /* 0x000fe2000f8e023f */
[----:B------:R-:W-:Y:S01]  /*23f50*/  LOP3.LUT R4, R4, 0x2, R3, 0xe2, !PT ;  /* 0x0000000204047812 */ /* 0x000fe200078ee203 */
[----:B------:R-:W-:Y:S01]  /*23f60*/  IMAD R3, R206, 0x20, R195 ;  /* 0x00000020ce037824 */ /* 0x000fe200078e02c3 */
[----:B------:R-:W-:Y:S01]  /*23f70*/  UIMAD.WIDE.U32 UR10, UR45, UR16, UR10 ;  /* 0x000000102d0a72a5 */ /* 0x000fe2000f8e000a */
[----:B------:R-:W-:Y:S01]  /*23f80*/  SEL R6, RZ, 0xffffffff, P2 ;  /* 0xffffffffff067807 */ /* 0x000fe20001000000 */
[----:B------:R-:W1:Y:S01]  /*23f90*/  @P0 LDC R9, c[0x0][0xcf0] ;  /* 0x00033c00ff090b82 */ /* 0x000e620000000800 */
[----:B------:R-:W-:Y:S01]  /*23fa0*/  UIMAD UR4, UR45, UR17, UR4 ;  /* 0x000000112d0472a4 */ /* 0x000fe2000f8e0204 */
[----:B------:R-:W-:Y:S01]  /*23fb0*/  IMAD R8, R8, 0x40, R3 ;  /* 0x0000004008087824 */ /* 0x000fe200078e0203 */
[----:B------:R-:W-:Y:S01]  /*23fc0*/  ULDC.64 UR12, c[0x0][0xbf0] ;  /* 0x0002fc00000c7ab9 */ /* 0x000fe20000000a00 */
[----:B------:R-:W-:Y:S01]  /*23fd0*/  ISETP.GE.AND P1, PT, R189, UR15, PT ;  /* 0x0000000fbd007c0c */ /* 0x000fe2000bf26270 */
[----:B------:R-:W-:Y:S01]  /*23fe0*/  UIADD3 UR11, UR11, UR4, URZ ;  /* 0x000000040b0b7290 */ /* 0x000fe2000fffe03f */
[----:B------:R-:W-:Y:S01]  /*23ff0*/  IMAD.SHL.U32 R15, R6, 0x4, RZ ;  /* 0x00000004060f7824 */ /* 0x000fe200078e00ff */
[----:B------:R-:W-:Y:S01]  /*24000*/  UIMAD UR4, UR14, UR12, URZ ;  /* 0x0000000c0e0472a4 */ /* 0x000fe2000f8e023f */
[----:B------:R-:W-:Y:S01]  /*24010*/  SEL R11, RZ, 0xffffffff, P1 ;  /* 0xffffffffff0b7807 */ /* 0x000fe20000800000 */
[----:B------:R-:W-:Y:S01]  /*24020*/  IMAD.MOV.U32 R3, RZ, RZ, R8 ;  /* 0x000000ffff037224 */ /* 0x000fe200078e0008 */
[----:B------:R-:W-:Y:S01]  /*24030*/  ISETP.GE.AND P2, PT, R193, UR15, PT ;  /* 0x0000000fc1007c0c */ /* 0x000fe2000bf46270 */
[----:B------:R-:W-:Y:S01]  /*24040*/  UIMAD UR4, UR8, UR13, UR4 ;  /* 0x0000000d080472a4 */ /* 0x000fe2000f8e0204 */
[----:B------:R-:W-:Y:S01]  /*24050*/  LOP3.LUT R10, R15, 0x4, R4, 0xe2, !PT ;  /* 0x000000040f0a7812 */ /* 0x000fe200078ee204 */
[----:B------:R-:W-:Y:S01]  /*24060*/  UIMAD.WIDE.U32 UR8, UR8, UR12, UR10 ;  /* 0x0000000c080872a5 */ /* 0x000fe2000f8e000a */
[----:B------:R-:W-:Y:S01]  /*24070*/  IMAD.SHL.U32 R11, R11, 0x8, RZ ;  /* 0x000000080b0b7824 */ /* 0x000fe200078e00ff */
[----:B------:R-:W-:Y:S01]  /*24080*/  BSSY B1, `(.L_x_6429) ;  /* 0x000004c000017945 */ /* 0x000fe20003800000 */
[----:B0-----:R-:W-:Y:S01]  /*24090*/  @P0 IMAD.HI.U32 R6, R8, R5, RZ ;  /* 0x0000000508060227 */ /* 0x001fe200078e00ff */
[----:B------:R-:W-:-:S02]  /*240a0*/  UIADD3 UR4, UR9, UR4, URZ ;  /* 0x0000000409047290 */ /* 0x000fc4000fffe03f */
[----:B------:R-:W-:Y:S01]  /*240b0*/  LOP3.LUT R10, R11, 0x8, R10, 0xe2, !PT ;  /* 0x000000080b0a7812 */ /* 0x000fe200078ee20a */
[----:B------:R-:W-:Y:S02]  /*240c0*/  IMAD.U32 R4, RZ, RZ, UR8 ;  /* 0x00000008ff047e24 */ /* 0x000fe4000f8e00ff */
[----:B------:R-:W-:Y:S01]  /*240d0*/  IMAD.U32 R5, RZ, RZ, UR9 ;  /* 0x00000009ff057e24 */ /* 0x000fe2000f8e00ff */
[----:B------:R-:W-:Y:S01]  /*240e0*/  ULDC.64 UR8, c[0x0][0xbe0] ;  /* 0x0002f80000087ab9 */ /* 0x000fe20000000a00 */
        /* <DEDUP_REMOVED lines=17> */
[----:B------:R-:W-:Y:S01]  /*24200*/  IMAD.U32 R6, RZ, RZ, UR58 ;  /* 0x0000003aff067e24 */ /* 0x000fe2000f8e00ff */
[----:B------:R-:W-:Y:S01]  /*24210*/  LOP3.LUT R10, R15, 0x10, R10, 0xe2, !PT ;  /* 0x000000100f0a7812 */ /* 0x000fe200078ee20a */
[----:B------:R-:W-:-:S02]  /*24220*/  IMAD.IADD R5, R5, 0x1, R11 ;  /* 0x0000000105057824 */ /* 0x000fc400078e020b */
[----:B------:R-:W-:Y:S02]  /*24230*/  IMAD R0, R3, UR8, RZ ;  /* 0x0000000803007c24 */ /* 0x000fe4000f8e02ff */
[----:B------:R-:W-:-:S04]  /*24240*/  IMAD.WIDE.U32 R4, R9, UR8, R4 ;  /* 0x0000000809047c25 */ /* 0x000fc8000f8e0004 */
[----:B------:R-:W-:Y:S01]  /*24250*/  IMAD R3, R9, UR9, R0 ;  /* 0x0000000909037c24 */ /* 0x000fe2000f8e0200 */
[----:B------:R-:W-:Y:S01]  /*24260*/  SEL R9, RZ, 0x40, P0 ;  /* 0x00000040ff097807 */ /* 0x000fe20000000000 */
[----:B------:R-:W-:Y:S01]  /*24270*/  IMAD R0, R6, 0x40, R195 ;  /* 0x0000004006007824 */ /* 0x000fe200078e02c3 */
[----:B------:R-:W-:Y:S01]  /*24280*/  ULDC.64 UR8, c[0x0][0xb80] ;  /* 0x0002e00000087ab9 */ /* 0x000fe20000000a00 */
[----:B------:R-:W-:Y:S01]  /*24290*/  IMAD.SHL.U32 R15, R8, 0x20, RZ ;  /* 0x00000020080f7824 */ /* 0x000fe200078e00ff */
[----:B------:R-:W-:Y:S01]  /*242a0*/  LEA R6, P1, R4, UR8, 0x1 ;  /* 0x0000000804067c11 */ /* 0x000fe2000f8208ff */
[----:B------:R-:W-:Y:S01]  /*242b0*/  IMAD.IADD R3, R5, 0x1, R3 ;  /* 0x0000000105037824 */ /* 0x000fe200078e0203 */
[----:B------:R-:W-:Y:S02]  /*242c0*/  ISETP.GE.AND P0, PT, R0, R27, PT ;  /* 0x0000001b0000720c */ /* 0x000fe40003f06270 */
[----:B------:R-:W-:Y:S01]  /*242d0*/  LOP3.LUT R10, R15, 0x20, R10, 0xe2, !PT ;  /* 0x000000200f0a7812 */ /* 0x000fe200078ee20a */
[----:B------:R0:W1:Y:S01]  /*242e0*/  SHFL.IDX PT, R8, R6, RZ, 0x181f ;  /* 0x00181fff06087589 */ /* 0x00006200000e0000 */
[----:B------:R-:W-:-:S02]  /*242f0*/  LEA.HI.X R3, R4, UR9, R3, 0x1, P1 ;  /* 0x0000000904037c11 */ /* 0x000fc400088f0c03 */
        /* <DEDUP_REMOVED lines=36> */
.L_x_6430:
[----:B------:R-:W-:Y:S05]  /*24540*/  BSYNC B1 ;  /* 0x0000000000017941 */ /* 0x000fea0003800000 */
.L_x_6429:
        /* <DEDUP_REMOVED lines=36> */
.L_x_6425:
[----:B------:R-:W-:Y:S05]  /*24790*/  BSYNC B0 ;  /* 0x0000000000007941 */ /* 0x000fea0003800000 */
.L_x_6419:
[----:B------:R-:W-:Y:S02]  /*247a0*/  ULDC UR4, c[0x0][0xd3c] ;  /* 0x00034f0000047ab9 */ /* 0x000fe40000000800 */
[----:B------:R-:W-:-:S06]  /*247b0*/  UISETP.GE.AND UP0, UPT, UR6, UR4, UPT ;  /* 0x000000040600728c */ /* 0x000fcc000bf06270 */
[----:B------:R-:W-:-:S13]  /*247c0*/  PLOP3.LUT P0, PT, PT, PT, UP0, 0x80, 0x0 ;  /* 0x000000000000781c */ /* 0x000fda0003f0f008 */
[----:B------:R-:W-:Y:S05]  /*247d0*/  @!P0 BRA `(.L_x_6431) ;  /* 0xfffffdc400e88947 */ /* 0x000fea000383ffff */
[----:B------:R-:W-:Y:S05]  /*247e0*/  EXIT ;  /* 0x000000000000794d */ /* 0x000fea0003800000 */
.L_x_6290:
        /* <DEDUP_REMOVED lines=16> */
.L_x_6432:
        /* <DEDUP_REMOVED lines=40> */
.L_x_6438:
        /* <DEDUP_REMOVED lines=12> */
.L_x_6437:
[----:B------:R-:W-:Y:S05]  /*24c30*/  BSYNC B0 ;  /* 0x0000000000007941 */ /* 0x000fea0003800000 */
.L_x_6436:
        /* <DEDUP_REMOVED lines=20> */
.L_x_6434:
        /* <DEDUP_REMOVED lines=20> */
.L_x_6439:
[----:B---3--:R-:W-:Y:S01]  /*24ec0*/  IMAD R16, R16, UR5, R11 ;  /* 0x0000000510107c24 */ /* 0x008fe2000f8e020b */
[----:B------:R-:W-:Y:S01]  /*24ed0*/  IABS R2, R4 ;  /* 0x0000000400027213 */ /* 0x000fe20000000000 */
[----:B-12---:R-:W-:-:S03]  /*24ee0*/  IMAD.MOV R9, RZ, RZ, -R3 ;  /* 0x000000ffff097224 */ /* 0x006fc600078e0a03 */
        /* <DEDUP_REMOVED lines=20> */
[----:B------:R-:W-:-:S04]  /*25030*/  IMAD R13, R7, R2, RZ ;  /* 0x00000002070d7224 */ /* 0x000fc800078e02ff */
[----:B------:R-:W-:-:S05]  /*25040*/  IMAD.MOV R6, RZ, RZ, -R13 ;  /* 0x000000ffff067224 */ /* 0x000fca00078e0a0d */
[----:B------:R-:W-:Y:S01]  /*25050*/  VIADDMNMX R15, R6, UR5, R7, PT ;  /* 0x00000005060f7c46 */ /* 0x000fe2000b800107 */
[----:B------:R-:W-:-:S03]  /*25060*/  IMAD.MOV R7, RZ, RZ, -R2 ;  /* 0x000000ffff077224 */ /* 0x000fc600078e0a02 */
[----:B------:R-:W-:Y:S01]  /*25070*/  IABS R8, R15 ;  /* 0x0000000f00087213 */ /* 0x000fe20000000000 */
[----:B------:R-:W-:Y:S01]  /*25080*/  IMAD R4, R4, R7, R11 ;  /* 0x0000000704047224 */ /* 0x000fe200078e020b */
[----:B0-----:R-:W-:Y:S01]  /*25090*/  IABS R10, R15 ;  /* 0x0000000f000a7213 */ /* 0x001fe20000000000 */
[----:B------:R-:W-:Y:S01]  /*250a0*/  IMAD.MOV R18, RZ, RZ, -R15 ;  /* 0x000000ffff127224 */ /* 0x000fe200078e0a0f */
[----:B------:R-:W0:Y:S02]  /*250b0*/  I2F.RP R6, R8 ;  /* 0x0000000800067306 */ /* 0x000e240000209400 */
[----:B------:R-:W-:-:S06]  /*250c0*/  IABS R9, R4 ;  /* 0x0000000400097213 */ /* 0x000fcc0000000000 */
        /* <DEDUP_REMOVED lines=26> */
.L_x_6435:
[----:B------:R-:W-:Y:S01]  /*25270*/  ULDC UR4, c[0x0][0xd3c] ;  /* 0x00034f0000047ab9 */ /* 0x000fe20000000800 */
[----:B------:R-:W-:Y:S02]  /*25280*/  IMAD.MOV.U32 R17, RZ, RZ, RZ ;  /* 0x000000ffff117224 */ /* 0x000fe400078e00ff */
[----:B------:R-:W-:Y:S02]  /*25290*/  IMAD.U32 R16, RZ, RZ, UR6 ;  /* 0x00000006ff107e24 */ /* 0x000fe4000f8e00ff */
[----:B------:R-:W-:Y:S02]  /*252a0*/  IMAD.MOV.U32 R18, RZ, RZ, RZ ;  /* 0x000000ffff127224 */ /* 0x000fe400078e00ff */
[----:B------:R-:W-:-:S07]  /*252b0*/  IMAD.U32 R19, RZ, RZ, UR4 ;  /* 0x00000004ff137e24 */ /* 0x000fce000f8e00ff */
.L_x_6440:
[----:B------:R-:W-:-:S13]  /*252c0*/  ISETP.NE.AND P0, PT, R5, RZ, PT ;  /* 0x000000ff0500720c */ /* 0x000fda0003f05270 */
[----:B------:R-:W0:Y:S01]  /*252d0*/  @!P0 S2R R3, SR_CgaCtaId ;  /* 0x0000000000038919 */ /* 0x000e220000008800 */
[----:B------:R-:W-:-:S04]  /*252e0*/  @!P0 MOV R0, 0x400 ;  /* 0x0000040000008802 */ /* 0x000fc80000000f00 */
[----:B0-----:R-:W-:-:S05]  /*252f0*/  @!P0 LEA R0, R3, R0, 0x18 ;  /* 0x0000000003008211 */ /* 0x001fca00078ec0ff */
[----:B------:R1:W-:Y:S01]  /*25300*/  @!P0 STS.128 [R0+0x388d0], R16 ;  /* 0x0388d01000008388 */ /* 0x0003e20000000c00 */
[----:B------:R-:W-:Y:S06]  /*25310*/  BAR.ARV 0x5, 0x180 ;  /* 0x0146000000007b1d */ /* 0x000fec0000002000 */
.L_x_6433:
        /* <DEDUP_REMOVED lines=34> */
.L_x_6516:
[----:B------:R-:W-:Y:S05]  /*25540*/  YIELD ;  /* 0x0000000000007946 */ /* 0x000fea0003800000 */
[----:B------:R-:W-:Y:S01]  /*25550*/  ULDC.64 UR4, c[0x0][0xb20] ;  /* 0x0002c80000047ab9 */ /* 0x000fe20000000a00 */
[----:B------:R-:W-:Y:S01]  /*25560*/  IMAD.MOV.U32 R32, RZ, RZ, RZ ;  /* 0x000000ffff207224 */ /* 0x000fe200078e00ff */
[----:B------:R-:W-:-:S04]  /*25570*/  ISETP.NE.U32.AND P0, PT, RZ, UR4, PT ;  /* 0x00000004ff007c0c */ /* 0x000fc8000bf05070 */
[----:B------:R-:W-:Y:S01]  /*25580*/  ISETP.NE.AND.EX P0, PT, RZ, UR5, PT, P0 ;  /* 0x00000005ff007c0c */ /* 0x000fe2000bf05300 */
[----:B------:R-:W-:-:S12]  /*25590*/  ULDC.64 UR4, c[0x0][0xb10] ;  /* 0x0002c40000047ab9 */ /* 0x000fd80000000a00 */
[----:B------:R-:W0:Y:S02]  /*255a0*/  @P0 LDC.64 R2, c[0x0][0xb20] ;  /* 0x0002c800ff020b82 */ /* 0x000e240000000a00 */
[----:B0-----:R-:W-:-:S05]  /*255b0*/  @P0 IMAD.WIDE R2, R19, 0x4, R2 ;  /* 0x0000000413020825 */ /* 0x001fca00078e0202 */
[----:B------:R0:W5:Y:S01]  /*255c0*/  @P0 LDG.E R32, desc[UR36][R2.64] ;  /* 0x0000002402200981 */ /* 0x000162000c1e1900 */
[----:B------:R-:W-:Y:S01]  /*255d0*/  ISETP.NE.U32.AND P0, PT, RZ, UR4, PT ;  /* 0x00000004ff007c0c */ /* 0x000fe2000bf05070 */
[----:B------:R-:W-:Y:S01]  /*255e0*/  IMAD.MOV.U32 R36, RZ, RZ, RZ ;  /* 0x000000ffff247224 */ /* 0x000fe200078e00ff */
[----:B------:R-:W-:Y:S02]  /*255f0*/  LOP3.LUT R22, R22, 0xffffffbf, RZ, 0xc0, !PT ;  /* 0xffffffbf16167812 */ /* 0x000fe400078ec0ff */
[----:B------:R-:W-:Y:S01]  /*25600*/  ISETP.NE.AND.EX P1, PT, RZ, UR5, PT, P0 ;  /* 0x00000005ff007c0c */ /* 0x000fe2000bf25300 */
[----:B------:R-:W-:Y:S02]  /*25610*/  ULDC.64 UR4, c[0x0][0xaf8] ;  /* 0x0002be0000047ab9 */ /* 0x000fe40000000a00 */
[----:B------:R-:W-:Y:S01]  /*25620*/  ISETP.NE.U32.AND P0, PT, RZ, UR4, PT ;  /* 0x00000004ff007c0c */ /* 0x000fe2000bf05070 */
[----:B0-----:R-:W0:Y:S03]  /*25630*/  LDC.64 R2, c[0x0][0xaf8] ;  /* 0x0002be00ff027b82 */ /* 0x001e260000000a00 */
[----:B------:R-:W-:Y:S01]  /*25640*/  ISETP.NE.AND.EX P2, PT, RZ, UR5, PT, P0 ;  /* 0x00000005ff007c0c */ /* 0x000fe2000bf45300 */
[----:B------:R-:W-:-:S05]  /*25650*/  ULDC.64 UR4, c[0x0][0x418] ;  /* 0x0001060000047ab9 */ /* 0x000fca0000000a00 */
[----:B-1----:R-:W1:Y:S07]  /*25660*/  @P1 LDC.64 R4, c[0x0][0xb10] ;  /* 0x0002c400ff041b82 */ /* 0x002e6e0000000a00 */
[----:B------:R-:W-:Y:S01]  /*25670*/  @P2 LOP3.LUT R22, R22, 0x40, RZ, 0xfc, !PT ;  /* 0x0000004016162812 */ /* 0x000fe200078efcff */
[----:B0-----:R-:W-:-:S05]  /*25680*/  IMAD.WIDE R2, R19, 0x4, R2 ;  /* 0x0000000413027825 */ /* 0x001fca00078e0202 */
[----:B------:R0:W5:Y:S01]  /*25690*/  @P2 LDG.E R36, desc[UR36][R2.64] ;  /* 0x0000002402242981 */ /* 0x000162000c1e1900 */
[----:B-1----:R-:W-:-:S05]  /*256a0*/  @P1 IMAD.WIDE R4, R19, 0x4, R4 ;  /* 0x0000000413041825 */ /* 0x002fca00078e0204 */
[----:B--2---:R-:W2:Y:S01]  /*256b0*/  @P1 LDG.E R0, desc[UR36][R4.64] ;  /* 0x0000002404001981 */ /* 0x004ea2000c1e1900 */
        /* <DEDUP_REMOVED lines=17> */
.L_x_6442:
        /* <DEDUP_REMOVED lines=8> */
.L_x_6443:
[----:B------:R-:W-:Y:S02]  /*25850*/  ULDC.64 UR4, c[0x0][0xb00] ;  /* 0x0002c00000047ab9 */ /* 0x000fe40000000a00 */
[----:B------:R-:W-:-:S04]  /*25860*/  ISETP.NE.U32.AND P0, PT, RZ, UR4, PT ;  /* 0x00000004ff007c0c */ /* 0x000fc8000bf05070 */
[----:B------:R-:W-:-:S13]  /*25870*/  ISETP.NE.AND.EX P0, PT, RZ, UR5, PT, P0 ;  /* 0x00000005ff007c0c */ /* 0x000fda000bf05300 */
[----:B------:R-:W-:Y:S05]  /*25880*/  @!P0 BRA `(.L_x_6444) ;  /* 0x0000000000148947 */ /* 0x000fea0003800000 */
[----:B0-----:R-:W0:Y:S02]  /*25890*/  LDC.64 R2, c[0x0][0xb00] ;  /* 0x0002c000ff027b82 */ /* 0x001e240000000a00 */
[----:B0-----:R-:W-:-:S05]  /*258a0*/  IMAD.WIDE R2, R19, 0x4, R2 ;  /* 0x0000000413027825 */ /* 0x001fca00078e0202 */
[----:B------:R-:W3:Y:S04]  /*258b0*/  LDG.E R27, desc[UR36][R2.64] ;  /* 0x00000024021b7981 */ /* 0x000ee8000c1e1900 */
[----:B-12---:R-:W3:Y:S02]  /*258c0*/  LDG.E R0, desc[UR36][R2.64+0x4] ;  /* 0x0000042402007981 */ /* 0x006ee4000c1e1900 */
[----:B---3--:R-:W-:-:S07]  /*258d0*/  IMAD.IADD R27, R0, 0x1, -R27 ;  /* 0x00000001001b7824 */ /* 0x008fce00078e0a1b */
.L_x_6444:
[----:B------:R-:W4:Y:S01]  /*258e0*/  LDL R6, [R1+0x414] ;  /* 0x0004140001067983 */ /* 0x000f220000100800 */
[----:B012---:R-:W0:Y:S01]  /*258f0*/  LDC R0, c[0x0][0x448] ;  /* 0x00011200ff007b82 */ /* 0x007e220000000800 */
[----:B------:R-:W-:Y:S01]  /*25900*/  IMAD.SHL.U32 R8, R17, 0x40, RZ ;  /* 0x0000004011087824 */ /* 0x000fe200078e00ff */
[----:B------:R-:W-:Y:S01]  /*25910*/  LOP3.LUT R22, R22, 0xfffff7ff, RZ, 0xc0, !PT ;  /* 0xfffff7ff16167812 */ /* 0x000fe200078ec0ff */
[----:B-----5:R-:W-:-:S03]  /*25920*/  IMAD.IADD R27, R27, 0x1, -R32 ;  /* 0x000000011b1b7824 */ /* 0x020fc600078e0a20 */
[----:B------:R1:W-:Y:S02]  /*25930*/  STL [R1+0x410], R8 ;  /* 0x0004100801007387 */ /* 0x0003e40000100800 */
[----:B---3--:R-:W2:Y:S01]  /*25940*/  LDC.64 R2, c[0x0][0xad8] ;  /* 0x0002b600ff027b82 */ /* 0x008ea20000000a00 */
[----:B0-----:R-:W-:Y:S01]  /*25950*/  ISETP.NE.AND P2, PT, R0, 0x1, PT ;  /* 0x000000010000780c */ /* 0x001fe20003f45270 */
[----:B------:R-:W-:Y:S01]  /*25960*/  VIADD R0, R8, 0x3f ;  /* 0x0000003f08007836 */ /* 0x000fe20000000000 */
[----:B--2---:R-:W-:-:S11]  /*25970*/  ISETP.GE.AND P1, PT, R3, 0x1, PT ;  /* 0x000000010300780c */ /* 0x004fd60003f26270 */
[----:B------:R-:W0:Y:S01]  /*25980*/  @P2 LDC R5, c[0x0][0x44c] ;  /* 0x00011300ff052b82 */ /* 0x000e220000000800 */
[----:B------:R-:W-:-:S07]  /*25990*/  @P2 LOP3.LUT R22, R22, 0x800, RZ, 0xfc, !PT ;  /* 0x0000080016162812 */ /* 0x000fce00078efcff */
[----:B------:R-:W2:Y:S01]  /*259a0*/  @P2 LDC R7, c[0x0][0x450] ;  /* 0x00011400ff072b82 */ /* 0x000ea20000000800 */
[----:B0-----:R-:W-:-:S05]  /*259b0*/  @P2 IMAD.HI.U32 R4, R0, R5, RZ ;  /* 0x0000000500042227 */ /* 0x001fca00078e00ff */
[----:B--2---:R-:W-:Y:S02]  /*259c0*/  @P2 SHF.R.U32.HI R0, RZ, R7, R4 ;  /* 0x00000007ff002219 */ /* 0x004fe40000011604 */
[----:B----4-:R-:W-:-:S05]  /*259d0*/  IADD3 R5, R27, 0x1, -R6 ;  /* 0x000000011b057810 */ /* 0x010fca0007ffe806 */
        /* <DEDUP_REMOVED lines=14> */
.L_x_6447:
[----:B------:R-:W-:-:S13]  /*25ac0*/  ISETP.NE.AND P0, PT, R3, 0x1, PT ;  /* 0x000000010300780c */ /* 0x000fda0003f05270 */
[----:B------:R-:W0:Y:S02]  /*25ad0*/  @P0 LDC.64 R4, c[0x0][0xae0] ;  /* 0x0002b800ff040b82 */ /* 0x000e240000000a00 */
[----:B0-----:R-:W-:-:S05]  /*25ae0*/  @P0 IMAD.HI.U32 R4, R0, R4, RZ ;  /* 0x0000000400040227 */ /* 0x001fca00078e00ff */
[----:B------:R-:W-:-:S07]  /*25af0*/  @P0 SHF.R.U32.HI R0, RZ, R5, R4 ;  /* 0x00000005ff000219 */ /* 0x000fce0000011604 */
.L_x_6448:
[----:B------:R-:W-:Y:S05]  /*25b00*/  BSYNC B0 ;  /* 0x0000000000007941 */ /* 0x000fea0003800000 */
.L_x_6446:
[----:B------:R-:W-:-:S05]  /*25b10*/  IMAD R5, R0, R3, R3 ;  /* 0x0000000300057224 */ /* 0x000fca00078e0203 */
[----:B------:R-:W-:-:S07]  /*25b20*/  VIMNMX R2, R2, R5, PT ;  /* 0x0000000502027248 */ /* 0x000fce0003fe0100 */
.L_x_6445:
        /* <DEDUP_REMOVED lines=29> */
.L_x_6451:
[----:B------:R-:W-:-:S13]  /*25d00*/  ISETP.NE.AND P0, PT, R3, 0x1, PT ;  /* 0x000000010300780c */ /* 0x000fda0003f05270 */
[----:B------:R-:W1:Y:S02]  /*25d10*/  @P0 LDC.64 R4, c[0x0][0xae0] ;  /* 0x0002b800ff040b82 */ /* 0x000e640000000a00 */
[----:B-1----:R-:W-:-:S05]  /*25d20*/  @P0 IMAD.HI.U32 R4, R2, R4, RZ ;  /* 0x0000000402040227 */ /* 0x002fca00078e00ff */
[----:B------:R-:W-:-:S07]  /*25d30*/  @P0 SHF.R.U32.HI R2, RZ, R5, R4 ;  /* 0x00000005ff020219 */ /* 0x000fce0000011604 */
.L_x_6452:
[----:B------:R-:W-:Y:S05]  /*25d40*/  BSYNC B0 ;  /* 0x0000000000007941 */ /* 0x000fea0003800000 */
.L_x_6450:
[----:B------:R-:W-:-:S05]  /*25d50*/  IMAD R3, R2, R3, RZ ;  /* 0x0000000302037224 */ /* 0x000fca00078e02ff */
[----:B------:R-:W-:-:S07]  /*25d60*/  VIMNMX R0, R0, R3, !PT ;  /* 0x0000000300007248 */ /* 0x000fce0007fe0100 */
.L_x_6449:
        /* <DEDUP_REMOVED lines=24> */
.L_x_6454:
        /* <DEDUP_REMOVED lines=20> */
.L_x_6457:
[----:B------:R-:W-:Y:S05]  /*26030*/  BSYNC B6 ;  /* 0x0000000000067941 */ /* 0x000fea0003800000 */
.L_x_6456:
        /* <DEDUP_REMOVED lines=20> */
.L_x_6460:
        /* <DEDUP_REMOVED lines=15> */
.L_x_6459:
[----:B------:R-:W-:Y:S05]  /*26270*/  BSYNC B6 ;  /* 0x0000000000067941 */ /* 0x000fea0003800000 */
.L_x_6458:
[----:B------:R-:W-:Y:S01]  /*26280*/  ULDC.64 UR4, c[0x0][0xaf0] ;  /* 0x0002bc0000047ab9 */ /* 0x000fe20000000a00 */
[----:B------:R-:W1:Y:S01]  /*26290*/  S2R R17, SR_TID.X ;  /* 0x0000000000117919 */ /* 0x000e620000002100 */
[----:B------:R-:W-:Y:S01]  /*262a0*/  ISETP.NE.U32.AND P0, PT, RZ, UR4, PT ;  /* 0x00000004ff007c0c */ /* 0x000fe2000bf05070 */
[----:B------:R-:W-:Y:S01]  /*262b0*/  IMAD.MOV.U32 R29, RZ, RZ, R19 ;  /* 0x000000ffff1d7224 */ /* 0x000fe200078e0013 */
[----:B------:R-:W-:Y:S01]  /*262c0*/  ULDC UR4, c[0x0][0x320] ;  /* 0x0000c80000047ab9 */ /* 0x000fe20000000800 */
[----:B------:R-:W2:Y:S01]  /*262d0*/  S2R R28, SR_TID.X ;  /* 0x00000000001c7919 */ /* 0x000ea20000002100 */
[----:B------:R-:W-:Y:S01]  /*262e0*/  ISETP.NE.AND.EX P0, PT, RZ, UR5, PT, P0 ;  /* 0x00000005ff007c0c */ /* 0x000fe2000bf05300 */
[----:B------:R-:W3:-:S12]  /*262f0*/  LDC R10, c[0x0][0x430] ;  /* 0x00010c00ff0a7b82 */ /* 0x000ed80000000800 */
[----:B------:R-:W4:Y:S01]  /*26300*/  @P0 LDC.64 R2, c[0x0][0xaf0] ;  /* 0x0002bc00ff020b82 */ /* 0x000f220000000a00 */
[----:B-1----:R-:W-:-:S05]  /*26310*/  IMAD.SHL.U32 R17, R17, 0x8, RZ ;  /* 0x0000000811117824 */ /* 0x002fca00078e00ff */
[----:B------:R-:W-:-:S04]  /*26320*/  LOP3.LUT R17, R17, 0x38, RZ, 0xc0, !PT ;  /* 0x0000003811117812 */ /* 0x000fc800078ec0ff */
[----:B------:R-:W-:Y:S01]  /*26330*/  LOP3.LUT R31, R17, 0x180, RZ, 0xfc, !PT ;  /* 0x00000180111f7812 */ /* 0x000fe200078efcff */
[----:B----4-:R-:W-:Y:S01]  /*26340*/  @P0 IMAD.WIDE R2, R19, 0x4, R2 ;  /* 0x0000000413020825 */ /* 0x010fe200078e0202 */
[C---:B------:R-:W-:Y:S02]  /*26350*/  LOP3.LUT R20, R17.reuse, 0x40, RZ, 0xfc, !PT ;  /* 0x0000004011147812 */ /* 0x040fe400078efcff */
[----:B------:R-:W-:Y:S02]  /*26360*/  LOP3.LUT R17, R17, 0x1c0, RZ, 0xfc, !PT ;  /* 0x000001c011117812 */ /* 0x000fe400078efcff */
[----:B------:R1:W5:Y:S01]  /*26370*/  @P0 LDG.E R29, desc[UR36][R2.64] ;  /* 0x00000024021d0981 */ /* 0x000362000c1e1900 */
[----:B--2---:R-:W-:Y:S01]  /*26380*/  IMAD.SHL.U32 R21, R28, 0x8, RZ ;  /* 0x000000081c157824 */ /* 0x004fe200078e00ff */
[----:B------:R-:W-:Y:S01]  /*26390*/  ISETP.GE.AND P0, PT, R17, UR4, PT ;  /* 0x0000000411007c0c */ /* 0x000fe2000bf06270 */
[----:B------:R-:W-:Y:S01]  /*263a0*/  UMOV UR5, 0xffffffff ;  /* 0xffffffff00057882 */ /* 0x000fe20000000000 */
[----:B------:R-:W2:Y:S01]  /*263b0*/  S2R R17, SR_TID.X ;  /* 0x0000000000117919 */ /* 0x000ea20000002100 */
[----:B------:R-:W-:-:S02]  /*263c0*/  ISETP.GE.AND P3, PT, R20, UR4, PT ;  /* 0x0000000414007c0c */ /* 0x000fc4000bf66270 */
[----:B------:R-:W-:Y:S01]  /*263d0*/  LOP3.LUT R21, R21, 0x38, RZ, 0xc0, !PT ;  /* 0x0000003815157812 */ /* 0x000fe200078ec0ff */
[----:B------:R-:W4:Y:S01]  /*263e0*/  S2R R20, SR_TID.X ;  /* 0x0000000000147919 */ /* 0x000f220000002100 */
[----:B------:R-:W-:Y:S02]  /*263f0*/  ISETP.GE.AND P1, PT, R31, UR4, PT ;  /* 0x000000041f007c0c */ /* 0x000fe4000bf26270 */
[----:B------:R-:W-:Y:S02]  /*26400*/  ISETP.GE.AND P2, PT, R21, UR4, PT ;  /* 0x0000000415007c0c */ /* 0x000fe4000bf46270 */
[----:B------:R-:W-:Y:S02]  /*26410*/  LOP3.LUT R22, R22, 0xfffffdff, RZ, 0xc0, !PT ;  /* 0xfffffdff16167812 */ /* 0x000fe400078ec0ff */
[----:B------:R-:W-:Y:S02]  /*26420*/  LEA R0, R30, 0xffffffc0, 0x6 ;  /* 0xffffffc01e007811 */ /* 0x000fe400078e30ff */
[----:B------:R-:W-:-:S02]  /*26430*/  SEL R6, RZ, 0x40, P1 ;  /* 0x00000040ff067807 */ /* 0x000fc40000800000 */
[----:B------:R-:W-:Y:S02]  /*26440*/  @P3 LOP3.LUT R22, R22, 0x200, RZ, 0xfc, !PT ;  /* 0x0000020016163812 */ /* 0x000fe400078efcff */
[----:B0-----:R-:W-:Y:S02]  /*26450*/  SEL R30, RZ, 0x80, P0 ;  /* 0x00000080ff1e7807 */ /* 0x001fe40000000000 */
[----:B------:R-:W-:-:S04]  /*26460*/  LOP3.LUT R22, R22, 0xfffffbff, RZ, 0xc0, !PT ;  /* 0xfffffbff16167812 */ /* 0x000fc800078ec0ff */
[----:B------:R-:W-:-:S04]  /*26470*/  @P2 LOP3.LUT R22, R22, 0x400, RZ, 0xfc, !PT ;  /* 0x0000040016162812 */ /* 0x000fc800078efcff */
[----:B------:R-:W-:Y:S01]  /*26480*/  LOP3.LUT R22, R22, 0xffffffdf, RZ, 0xc0, !PT ;  /* 0xffffffdf16167812 */ /* 0x000fe200078ec0ff */
[----:B--2---:R-:W-:-:S05]  /*26490*/  IMAD.SHL.U32 R17, R17, 0x8, RZ ;  /* 0x0000000811117824 */ /* 0x004fca00078e00ff */
[----:B------:R-:W-:-:S04]  /*264a0*/  LOP3.LUT R17, R17, 0x38, RZ, 0xc0, !PT ;  /* 0x0000003811117812 */ /* 0x000fc800078ec0ff */
[----:B------:R-:W-:Y:S01]  /*264b0*/  LOP3.LUT R31, R17, 0x80, RZ, 0xfc, !PT ;  /* 0x00000080111f7812 */ /* 0x000fe200078efcff */
[C---:B------:R-:W-:Y:S01]  /*264c0*/  IMAD.SHL.U32 R17, R28.reuse, 0x8, RZ ;  /* 0x000000081c117824 */ /* 0x040fe200078e00ff */
[----:B------:R-:W-:Y:S02]  /*264d0*/  LOP3.LUT R28, R28, 0x7f, RZ, 0xc0, !PT ;  /* 0x0000007f1c1c7812 */ /* 0x000fe400078ec0ff */
[----:B------:R-:W-:Y:S02]  /*264e0*/  ISETP.GE.AND P5, PT, R31, UR4, PT ;  /* 0x000000041f007c0c */ /* 0x000fe4000bfa6270 */
[----:B------:R-:W-:Y:S02]  /*264f0*/  LOP3.LUT R17, R17, 0x38, RZ, 0xc0, !PT ;  /* 0x0000003811117812 */ /* 0x000fe400078ec0ff */
[----:B------:R-:W-:Y:S02]  /*26500*/  SHF.R.U32.HI R31, RZ, 0x3, R28 ;  /* 0x00000003ff1f7819 */ /* 0x000fe4000001161c */
[----:B------:R-:W-:Y:S01]  /*26510*/  LOP3.LUT R28, R17, 0xc0, RZ, 0xfc, !PT ;  /* 0x000000c0111c7812 */ /* 0x000fe200078efcff */
[----:B----4-:R-:W-:-:S03]  /*26520*/  IMAD.SHL.U32 R17, R20, 0x10, RZ ;  /* 0x0000001014117824 */ /* 0x010fc600078e00ff */
[----:B------:R-:W-:Y:S02]  /*26530*/  ISETP.GE.AND P4, PT, R28, UR4, PT ;  /* 0x000000041c007c0c */ /* 0x000fe4000bf86270 */
[C---:B------:R-:W-:Y:S02]  /*26540*/  LOP3.LUT R28, R21.reuse, 0x100, RZ, 0xfc, !PT ;  /* 0x00000100151c7812 */ /* 0x040fe400078efcff */
[----:B------:R-:W-:Y:S02]  /*26550*/  LOP3.LUT R21, R21, 0x140, RZ, 0xfc, !PT ;  /* 0x0000014015157812 */ /* 0x000fe400078efcff */
[----:B------:R-:W-:Y:S02]  /*26560*/  @P5 LOP3.LUT R22, R22, 0x20, RZ, 0xfc, !PT ;  /* 0x0000002016165812 */ /* 0x000fe400078efcff */
[----:B------:R-:W-:Y:S02]  /*26570*/  ISETP.GE.AND P2, PT, R21, UR4, PT ;  /* 0x0000000415007c0c */ /* 0x000fe4000bf46270 */
[----:B------:R-:W-:-:S02]  /*26580*/  LOP3.LUT R22, R22, 0xffffffef, RZ, 0xc0, !PT ;  /* 0xffffffef16167812 */ /* 0x000fc400078ec0ff */
[----:B------:R-:W-:Y:S02]  /*26590*/  ISETP.GE.AND P3, PT, R28, UR4, PT ;  /* 0x000000041c007c0c */ /* 0x000fe4000bf66270 */
[----:B------:R-:W-:Y:S02]  /*265a0*/  @P4 LOP3.LUT R22, R22, 0x10, RZ, 0xfc, !PT ;  /* 0x0000001016164812 */ /* 0x000fe400078efcff */
[----:B------:R-:W-:Y:S02]  /*265b0*/  LOP3.LUT R17, R31, 0x70, R17, 0xf8, !PT ;  /* 0x000000701f117812 */ /* 0x000fe400078ef811 */
[----:B------:R-:W-:-:S03]  /*265c0*/  LOP3.LUT R22, R22, 0xfffffffb, RZ, 0xc0, !PT ;  /* 0xfffffffb16167812 */ /* 0x000fc600078ec0ff */
[----:B------:R-:W-:Y:S01]  /*265d0*/  IMAD.IADD R7, R17, 0x1, R0 ;  /* 0x0000000111077824 */ /* 0x000fe200078e0200 */
[----:B------:R-:W-:-:S04]  /*265e0*/  @P2 LOP3.LUT R22, R22, 0x4, RZ, 0xfc, !PT ;  /* 0x0000000416162812 */ /* 0x000fc800078efcff */
[----:B------:R-:W-:-:S04]  /*265f0*/  LOP3.LUT R22, R22, 0xfffffff7, RZ, 0xc0, !PT ;  /* 0xfffffff716167812 */ /* 0x000fc800078ec0ff */
[----:B------:R-:W-:Y:S01]  /*26600*/  @P3 LOP3.LUT R22, R22, 0x8, RZ, 0xfc, !PT ;  /* 0x0000000816163812 */ /* 0x000fe200078efcff */
[----:B-1-3--:R-:W-:Y:S06]  /*26610*/  BRA.DIV UR5, `(.L_x_6461) ;  /* 0x0000004e05ac7947 */ /* 0x00afec000b800000 */
.L_x_6534:
        /* <DEDUP_REMOVED lines=44> */
[----:B------:R-:W-:Y:S01]  /*268e0*/  IMAD R2, R10, R2, R7 ;  /* 0x000000020a027224 */ /* 0x000fe200078e0207 */
[----:B------:R0:W-:Y:S04]  /*268f0*/  STL [R1+0x438], R6 ;  /* 0x0004380601007387 */ /* 0x0001e80000100800 */
[----:B------:R0:W-:Y:S05]  /*26900*/  STL [R1+0x418], R2 ;  /* 0x0004180201007387 */ /* 0x0001ea0000100800 */
[----:B------:R-:W-:-:S04]  /*26910*/  @P0 LOP3.LUT R22, R22, 0x1000, RZ, 0xfc, !PT ;  /* 0x0000100016160812 */ /* 0x000fc800078efcff */
[----:B------:R-:W-:-:S04]  /*26920*/  LOP3.LUT R22, R22, 0xfffffffe, RZ, 0xc0, !PT ;  /* 0xfffffffe16167812 */ /* 0x000fc800078ec0ff */
[----:B------:R-:W-:Y:S01]  /*26930*/  @P1 LOP3.LUT R22, R22, 0x1, RZ, 0xfc, !PT ;  /* 0x0000000116161812 */ /* 0x000fe200078efcff */
[----:B0-----:R-:W-:Y:S06]  /*26940*/  @!P0 BRA `(.L_x_6462) ;  /* 0x0000000000048947 */ /* 0x001fec0003800000 */
[----:B------:R-:W-:Y:S01]  /*26950*/  BPT.TRAP 0x1 ;  /* 0x000000040000795c */ /* 0x000fe20000300000 */
.L_x_6462:
        /* <DEDUP_REMOVED lines=9> */
.L_x_6535:
[----:B------:R-:W-:Y:S05]  /*269f0*/  BSYNC B0 ;  /* 0x0000000000007941 */ /* 0x000fea0003800000 */
.L_x_6463:
[----:B------:R-:W0:Y:S01]  /*26a00*/  LDL R2, [R1+0x418] ;  /* 0x0004180001027983 */ /* 0x000e220000100800 */
[----:B------:R-:W-:Y:S01]  /*26a10*/  ULDC.64 UR4, c[0x0][0x300] ;  /* 0x0000c00000047ab9 */ /* 0x000fe20000000a00 */
[----:B-----5:R-:W-:Y:S02]  /*26a20*/  SHF.R.S32.HI R4, RZ, 0x1f, R37 ;  /* 0x0000001fff047819 */ /* 0x020fe40000011425 */
[----:B------:R-:W-:-:S03]  /*26a30*/  LOP3.LUT R22, R22, 0xfffffffd, RZ, 0xc0, !PT ;  /* 0xfffffffd16167812 */ /* 0x000fc600078ec0ff */
[----:B------:R-:W-:Y:S01]  /*26a40*/  STL [R1+0x430], R4 ;  /* 0x0004300401007387 */ /* 0x000fe20000100800 */
[----:B0-----:R-:W-:-:S05]  /*26a50*/  SHF.R.S32.HI R0, RZ, 0x1f, R2 ;  /* 0x0000001fff007819 */ /* 0x001fca0000011402 */
[----:B------:R0:W-:Y:S02]  /*26a60*/  STL [R1+0x42c], R0 ;  /* 0x00042c0001007387 */ /* 0x0001e40000100800 */
[----:B0-----:R-:W-:-:S04]  /*26a70*/  IMAD R0, R0, UR4, RZ ;  /* 0x0000000400007c24 */ /* 0x001fc8000f8e02ff */
[C---:B------:R-:W-:Y:S02]  /*26a80*/  IMAD R0, R2.reuse, UR5, R0 ;  /* 0x0000000502007c24 */ /* 0x040fe4000f8e0200 */
[----:B------:R-:W-:Y:S01]  /*26a90*/  IMAD.WIDE.U32 R2, R2, UR4, RZ ;  /* 0x0000000402027c25 */ /* 0x000fe2000f8e00ff */
[----:B------:R-:W-:-:S03]  /*26aa0*/  ULDC.64 UR4, c[0x0][0x310] ;  /* 0x0000c40000047ab9 */ /* 0x000fc60000000a00 */
[----:B------:R-:W-:Y:S02]  /*26ab0*/  IMAD.IADD R3, R3, 0x1, R0 ;  /* 0x0000000103037824 */ /* 0x000fe400078e0200 */
[----:B------:R-:W-:Y:S02]  /*26ac0*/  IMAD R0, R4, UR4, RZ ;  /* 0x0000000404007c24 */ /* 0x000fe4000f8e02ff */
[----:B------:R-:W0:Y:S01]  /*26ad0*/  S2R R4, SR_TID.X ;  /* 0x0000000000047919 */ /* 0x000e220000002100 */
        /* <DEDUP_REMOVED lines=52> */
.L_x_6545:
        /* <DEDUP_REMOVED lines=10> */
.L_x_6466:
        /* <DEDUP_REMOVED lines=11> */
.L_x_6467:
[----:B------:R-:W-:Y:S01]  /*26f70*/  VIADD R0, R23, 0x20400 ;  /* 0x0002040017007836 */ /* 0x000fe20000000000 */
[----:B------:R-:W-:Y:S01]  /*26f80*/  LOP3.LUT P1, RZ, R22, 0x40, RZ, 0xc0, !PT ;  /* 0x0000004016ff7812 */ /* 0x000fe2000782c0ff */
[----:B------:R1:W-:-:S12]  /*26f90*/  SYNCS.ARRIVE.TRANS64.A1T0 RZ, [R17+URZ+0x38830], RZ ;  /* 0x038830ff11ff79a7 */ /* 0x0003d8000810003f */
[----:B------:R-:W-:Y:S05]  /*26fa0*/  WARPSYNC.ALL ;  /* 0x0000000000007948 */ /* 0x000fea0003800000 */
[----:B------:R-:W-:Y:S01]  /*26fb0*/  BAR.SYNC.DEFER_BLOCKING 0x8, 0x100 ;  /* 0x0204000000007b1d */ /* 0x000fe20000010000 */
[----:B------:R-:W-:Y:S02]  /*26fc0*/  LOP3.LUT P0, RZ, R0, 0x3ff, RZ, 0xc0, !PT ;  /* 0x000003ff00ff7812 */ /* 0x000fe4000780c0ff */
[----:B------:R-:W-:-:S03]  /*26fd0*/  SHF.R.S32.HI R0, RZ, 0x1f, R19 ;  /* 0x0000001fff007819 */ /* 0x000fc60000011413 */
[----:B------:R-:W-:Y:S01]  /*26fe0*/  BSSY B6, `(.L_x_6468) ;  /* 0x0000018000067945 */ /* 0x000fe20003800000 */
[----:B------:R-:W-:Y:S02]  /*26ff0*/  SEL R31, R0, RZ, !P1 ;  /* 0x000000ff001f7207 */ /* 0x000fe40004800000 */
[----:B------:R-:W-:-:S03]  /*27000*/  SEL R0, R19, RZ, !P1 ;  /* 0x000000ff13007207 */ /* 0x000fc60004800000 */
[----:B------:R-:W-:Y:S04]  /*27010*/  STL [R1+0x428], R31 ;  /* 0x0004281f01007387 */ /* 0x000fe80000100800 */
[----:B------:R2:W-:Y:S02]  /*27020*/  STL [R1+0x41c], R0 ;  /* 0x00041c0001007387 */ /* 0x0005e40000100800 */
[----:B--2---:R-:W-:-:S05]  /*27030*/  SHF.R.S32.HI R0, RZ, 0x1f, R36 ;  /* 0x0000001fff007819 */ /* 0x004fca0000011424 */
[----:B------:R2:W-:Y:S01]  /*27040*/  STL [R1+0x420], R0 ;  /* 0x0004200001007387 */ /* 0x0005e20000100800 */
        /* <DEDUP_REMOVED lines=16> */
[----:B012---:R-:W-:Y:S05]  /*27150*/  CALL.ABS.NOINC R2 ;  /* 0x0000000002007343 */ /* 0x007fea0003c00000 */
.L_x_6469:
[----:B------:R-:W-:Y:S05]  /*27160*/  BSYNC B6 ;  /* 0x0000000000067941 */ /* 0x000fea0003800000 */
.L_x_6468:
[----:B------:R-:W3:Y:S01]  /*27170*/  LDL R20, [R1+0x420] ;  /* 0x0004200001147983 */ /* 0x000ee20000100800 */
[----:B------:R-:W-:Y:S01]  /*27180*/  IMAD.MOV.U32 R5, RZ, RZ, R31 ;  /* 0x000000ffff057224 */ /* 0x000fe200078e001f */
[----:B------:R-:W-:Y:S02]  /*27190*/  ULDC.64 UR4, c[0x0][0x298] ;  /* 0x0000a60000047ab9 */ /* 0x000fe40000000a00 */
[----:B------:R-:W4:Y:S01]  /*271a0*/  LDL R21, [R1+0x41c] ;  /* 0x00041c0001157983 */ /* 0x000f220000100800 */
[----:B0-----:R-:W0:Y:S01]  /*271b0*/  S2R R2, SR_TID.X ;  /* 0x0000000000027919 */ /* 0x001e220000002100 */
[----:B------:R-:W1:Y:S01]  /*271c0*/  S2R R31, SR_TID.X ;  /* 0x00000000001f7919 */ /* 0x000e620000002100 */
[----:B0-----:R-:W-:-:S04]  /*271d0*/  LOP3.LUT R2, R2, 0x7f, RZ, 0xc0, !PT ;  /* 0x0000007f02027812 */ /* 0x001fc800078ec0ff */
[----:B--2---:R-:W-:Y:S02]  /*271e0*/  SHF.R.U32.HI R0, RZ, 0x3, R2 ;  /* 0x00000003ff007819 */ /* 0x004fe40000011602 */
[----:B------:R-:W0:Y:S01]  /*271f0*/  LDC R2, c[0x0][0x448] ;  /* 0x00011200ff027b82 */ /* 0x000e220000000800 */
[----:B---3--:R-:W-:Y:S02]  /*27200*/  IMAD.MOV.U32 R4, RZ, RZ, R20 ;  /* 0x000000ffff047224 */ /* 0x008fe400078e0014 */
[----:B------:R-:W2:Y:S01]  /*27210*/  LDL R20, [R1+0x410] ;  /* 0x0004100001147983 */ /* 0x000ea20000100800 */
[----:B0-----:R-:W-:Y:S01]  /*27220*/  ISETP.NE.AND P6, PT, R2, 0x1, PT ;  /* 0x000000010200780c */ /* 0x001fe20003fc5270 */
[----:B-1----:R-:W-:-:S12]  /*27230*/  IMAD.SHL.U32 R31, R31, 0x10, RZ ;  /* 0x000000101f1f7824 */ /* 0x002fd800078e00ff */
[----:B------:R-:W0:Y:S08]  /*27240*/  @P6 LDC R3, c[0x0][0x44c] ;  /* 0x00011300ff036b82 */ /* 0x000e300000000800 */
[----:B------:R-:W1:Y:S01]  /*27250*/  @P6 LDC R2, c[0x0][0x450] ;  /* 0x00011400ff026b82 */ /* 0x000e620000000800 */
[----:B------:R-:W-:Y:S01]  /*27260*/  LOP3.LUT R31, R0, 0x70, R31, 0xf8, !PT ;  /* 0x00000070001f7812 */ /* 0x000fe200078ef81f */
[----:B------:R-:W-:-:S04]  /*27270*/  IMAD R4, R4, UR4, RZ ;  /* 0x0000000404047c24 */ /* 0x000fc8000f8e02ff */
[----:B------:R-:W-:Y:S02]  /*27280*/  IMAD R4, R36, UR5, R4 ;  /* 0x0000000524047c24 */ /* 0x000fe4000f8e0204 */
[----:B--2---:R-:W-:-:S04]  /*27290*/  IMAD.IADD R31, R31, 0x1, R20 ;  /* 0x000000011f1f7824 */ /* 0x004fc800078e0214 */
[----:B0-----:R-:W-:-:S04]  /*272a0*/  @P6 IMAD.HI.U32 R3, R31, R3, RZ ;  /* 0x000000031f036227 */ /* 0x001fc800078e00ff */
[----:B------:R-:W-:Y:S01]  /*272b0*/  IMAD.MOV.U32 R0, RZ, RZ, R31 ;  /* 0x000000ffff007224 */ /* 0x000fe200078e001f */
[----:B-1----:R-:W-:Y:S01]  /*272c0*/  @P6 SHF.R.U32.HI R0, RZ, R2, R3 ;  /* 0x00000002ff006219 */ /* 0x002fe20000011603 */
        /* <DEDUP_REMOVED lines=9> */
[C---:B----4-:R-:W-:Y:S01]  /*27360*/  IMAD.WIDE.U32 R2, R21.reuse, UR4, R2 ;  /* 0x0000000415027c25 */ /* 0x050fe2000f8e0002 */
[----:B------:R-:W0:Y:S03]  /*27370*/  LDC R5, c[0x0][0x448] ;  /* 0x00011200ff057b82 */ /* 0x000e260000000800 */
[----:B------:R-:W-:Y:S01]  /*27380*/  IMAD R4, R21, UR5, R4 ;  /* 0x0000000515047c24 */ /* 0x000fe2000f8e0204 */
[----:B------:R-:W1:Y:S01]  /*27390*/  S2R R6, SR_TID.X ;  /* 0x0000000000067919 */ /* 0x000e620000002100 */
[----:B------:R-:W-:Y:S01]  /*273a0*/  ULDC.64 UR4, c[0x0][0x2d0] ;  /* 0x0000b40000047ab9 */ /* 0x000fe20000000a00 */
[----:B------:R2:W5:Y:S01]  /*273b0*/  LDL R21, [R1+0x414] ;  /* 0x0004140001157983 */ /* 0x0005620000100800 */
[----:B------:R-:W-:Y:S01]  /*273c0*/  IMAD.IADD R3, R3, 0x1, R4 ;  /* 0x0000000103037824 */ /* 0x000fe200078e0204 */
[----:B------:R-:W-:-:S05]  /*273d0*/  SHF.R.S32.HI R4, RZ, 0x1f, R0 ;  /* 0x0000001fff047819 */ /* 0x000fca0000011400 */
[----:B------:R-:W-:Y:S02]  /*273e0*/  IMAD R4, R4, UR4, RZ ;  /* 0x0000000404047c24 */ /* 0x000fe4000f8e02ff */
[----:B------:R-:W-:-:S04]  /*273f0*/  IMAD.WIDE.U32 R2, R0, UR4, R2 ;  /* 0x0000000400027c25 */ /* 0x000fc8000f8e0002 */
[----:B------:R-:W-:Y:S01]  /*27400*/  IMAD R4, R0, UR5, R4 ;  /* 0x0000000500047c24 */ /* 0x000fe2000f8e0204 */
[----:B------:R-:W-:Y:S01]  /*27410*/  ULDC.64 UR4, c[0x0][0x2c8] ;  /* 0x0000b20000047ab9 */ /* 0x000fe20000000a00 */
[----:B------:R-:W-:-:S04]  /*27420*/  IMAD.MOV R0, RZ, RZ, -R0 ;  /* 0x000000ffff007224 */ /* 0x000fc800078e0a00 */
[----:B0-----:R-:W-:Y:S02]  /*27430*/  IMAD R0, R5, R0, R31 ;  /* 0x0000000005007224 */ /* 0x001fe400078e021f */
[----:B------:R-:W-:-:S03]  /*27440*/  IMAD.IADD R3, R3, 0x1, R4 ;  /* 0x0000000103037824 */ /* 0x000fc600078e0204 */
[----:B------:R-:W-:Y:S01]  /*27450*/  SHF.R.S32.HI R4, RZ, 0x1f, R0 ;  /* 0x0000001fff047819 */ /* 0x000fe20000011400 */
[----:B------:R-:W-:-:S04]  /*27460*/  IMAD.WIDE.U32 R2, R0, UR4, R2 ;  /* 0x0000000400027c25 */ /* 0x000fc8000f8e0002 */
[----:B------:R-:W-:-:S04]  /*27470*/  IMAD R4, R4, UR4, RZ ;  /* 0x0000000404047c24 */ /* 0x000fc8000f8e02ff */
[----:B------:R-:W-:Y:S01]  /*27480*/  IMAD R4, R0, UR5, R4 ;  /* 0x0000000500047c24 */ /* 0x000fe2000f8e0204 */
[----:B------:R-:W-:Y:S01]  /*27490*/  ULDC.64 UR4, c[0x0][0x280] ;  /* 0x0000a00000047ab9 */ /* 0x000fe20000000a00 */
[----:B-1----:R-:W-:Y:S01]  /*274a0*/  IMAD.SHL.U32 R9, R6, 0x8, RZ ;  /* 0x0000000806097824 */ /* 0x002fe200078e00ff */
[C---:B------:R-:W-:Y:S01]  /*274b0*/  LEA R0, P0, R2.reuse, UR4, 0x1 ;  /* 0x0000000402007c11 */ /* 0x040fe2000f8008ff */
[----:B------:R-:W-:Y:S01]  /*274c0*/  IMAD.IADD R3, R3, 0x1, R4 ;  /* 0x0000000103037824 */ /* 0x000fe200078e0204 */
[----:B------:R-:W-:Y:S02]  /*274d0*/  ULDC UR4, c[0x0][0x2b8] ;  /* 0x0000ae0000047ab9 */ /* 0x000fe40000000800 */
[----:B------:R-:W-:Y:S02]  /*274e0*/  LOP3.LUT R9, R9, 0x38, RZ, 0xc0, !PT ;  /* 0x0000003809097812 */ /* 0x000fe400078ec0ff */
[----:B------:R-:W-:Y:S01]  /*274f0*/  LEA.HI.X R2, R2, UR5, R3, 0x1, P0 ;  /* 0x0000000502027c11 */ /* 0x000fe200080f0c03 */
[----:B------:R-:W-:Y:S01]  /*27500*/  UMOV UR5, 0xffffffff ;  /* 0xffffffff00057882 */ /* 0x000fe20000000000 */
[----:B------:R-:W-:-:S02]  /*27510*/  LOP3.LUT R6, R6, 0x7f, RZ, 0xc0, !PT ;  /* 0x0000007f06067812 */ /* 0x000fc400078ec0ff */
[----:B------:R-:W-:Y:S02]  /*27520*/  ISETP.GE.AND P0, PT, R9, UR4, PT ;  /* 0x0000000409007c0c */ /* 0x000fe4000bf06270 */
[----:B------:R-:W-:Y:S01]  /*27530*/  SHF.R.U32.HI R10, RZ, 0x3, R6 ;  /* 0x00000003ff0a7819 */ /* 0x000fe20000011606 */
[----:B--2---:R-:W-:Y:S10]  /*27540*/  BRA.DIV UR5, `(.L_x_6470) ;  /* 0x0000004605747947 */ /* 0x004ff4000b800000 */
[----:B------:R-:W0:Y:S01]  /*27550*/  SHFL.IDX PT, R6, R0, RZ, 0x181f ;  /* 0x00181fff00067589 */ /* 0x000e2200000e0000 */
[----:B-----5:R-:W-:Y:S01]  /*27560*/  IMAD R3, R21, R5, RZ ;  /* 0x0000000515037224 */ /* 0x020fe200078e02ff */
[----:B------:R-:W-:Y:S01]  /*27570*/  LOP3.LUT R22, R22, 0xfffffeff, RZ, 0xc0, !PT ;  /* 0xfffffeff16167812 */ /* 0x000fe200078ec0ff */
[----:B------:R-:W-:Y:S01]  /*27580*/  IMAD.IADD R4, R10, 0x1, R20 ;  /* 0x000000010a047824 */ /* 0x000fe200078e0214 */
[----:B------:R-:W1:Y:S04]  /*27590*/  SHFL.IDX PT, R5, R2, RZ, 0x181f ;  /* 0x00181fff02057589 */ /* 0x000e6800000e0000 */
[----:B------:R-:W-:-:S13]  /*275a0*/  ISETP.GE.AND P2, PT, R4, R3, PT ;  /* 0x000000030400720c */ /* 0x000fda0003f46270 */
[----:B------:R-:W-:Y:S02]  /*275b0*/  @P2 LOP3.LUT R22, R22, 0x100, RZ, 0xfc, !PT ;  /* 0x0000010016162812 */ /* 0x000fe400078efcff */
[----:B0-----:R-:W-:Y:S02]  /*275c0*/  @!P2 LEA R6, P1, R9, R6, 0x1 ;  /* 0x000000060906a211 */ /* 0x001fe400078208ff */
[----:B------:R-:W-:-:S03]  /*275d0*/  LOP3.LUT R22, R22, 0xffffff7f, RZ, 0xc0, !PT ;  /* 0xffffff7f16167812 */ /* 0x000fc600078ec0ff */
[----:B-1----:R-:W-:-:S04]  /*275e0*/  @!P2 IMAD.X R5, RZ, RZ, R5, P1 ;  /* 0x000000ffff05a224 */ /* 0x002fc800008e0605 */
[----:B------:R-:W-:Y:S02]  /*275f0*/  @!P2 IMAD.MOV.U32 R7, RZ, RZ, R5 ;  /* 0x000000ffff07a224 */ /* 0x000fe400078e0005 */
[----:B------:R-:W-:-:S03]  /*27600*/  VIADD R5, R4, 0x10 ;  /* 0x0000001004057836 */ /* 0x000fc60000000000 */
[----:B------:R-:W-:Y:S01]  /*27610*/  @!PT LDS RZ, [RZ] ;  /* 0x00000000fffff984 */ /* 0x000fe20000000800 */
[----:B------:R0:W-:Y:S02]  /*27620*/  @!P2 LDGSTS.E.BYPASS.LTC128B.128 [R25+0x20400], desc[UR36][R6.64], !P0 ;  /* 0x204000000619afae */ /* 0x0001e4000c101d64 */
[----:B------:R-:W-:Y:S02]  /*27630*/  ISETP.GE.AND P2, PT, R5, R3, PT ;  /* 0x000000030500720c */ /* 0x000fe40003f46270 */
        /* <DEDUP_REMOVED lines=9> */
[----:B------:R-:W-:Y:S02]  /*276d0*/  ISETP.GE.AND P2, PT, R5, R3, PT ;  /* 0x000000030500720c */ /* 0x000fe40003f46270 */
[----:B------:R-:W-:Y:S04]  /*276e0*/  SHFL.IDX PT, R5, R2, 0x2, 0x181f ;  /* 0x00581f0002057f89 */ /* 0x000fe800000e0000 */
[----:B0-----:R-:W0:Y:S07]  /*276f0*/  SHFL.IDX PT, R6, R0, 0x2, 0x181f ;  /* 0x00581f0000067f89 */ /* 0x001e2e00000e0000 */
[----:B------:R-:W-:Y:S01]  /*27700*/  @P2 LOP3.LUT R22, R22, 0x40, RZ, 0xfc, !PT ;  /* 0x0000004016162812 */ /* 0x000fe200078efcff */
[----:B------:R-:W1:Y:S01]  /*27710*/  SHFL.IDX PT, R0, R0, 0x3, 0x181f ;  /* 0x00781f0000007f89 */ /* 0x000e6200000e0000 */
[----:B0-----:R-:W-:-:S05]  /*27720*/  @!P2 LEA R6, P1, R9, R6, 0x1 ;  /* 0x000000060906a211 */ /* 0x001fca00078208ff */
[----:B------:R-:W-:-:S04]  /*27730*/  @!P2 IMAD.X R5, RZ, RZ, R5, P1 ;  /* 0x000000ffff05a224 */ /* 0x000fc800008e0605 */
[----:B------:R-:W-:Y:S02]  /*27740*/  @!P2 IMAD.MOV.U32 R7, RZ, RZ, R5 ;  /* 0x000000ffff07a224 */ /* 0x000fe400078e0005 */
[----:B------:R0:W2:Y:S04]  /*27750*/  SHFL.IDX PT, R5, R2, 0x3, 0x181f ;  /* 0x00781f0002057f89 */ /* 0x0000a800000e0000 */
[----:B-1----:R0:W-:Y:S02]  /*27760*/  @!P2 LDGSTS.E.BYPASS.LTC128B.128 [R25+0x21400], desc[UR36][R6.64], !P0 ;  /* 0x214000000619afae */ /* 0x0021e4000c101d64 */
.L_x_6554:
[----:B------:R-:W-:Y:S01]  /*27770*/  VIADD R4, R4, 0x30 ;  /* 0x0000003004047836 */ /* 0x000fe20000000000 */
[----:B------:R-:W-:-:S04]  /*27780*/  LOP3.LUT R22, R22, 0xfffeffff, RZ, 0xc0, !PT ;  /* 0xfffeffff16167812 */ /* 0x000fc800078ec0ff */
[----:B------:R-:W-:-:S13]  /*27790*/  ISETP.GE.AND P2, PT, R4, R3, PT ;  /* 0x000000030400720c */ /* 0x000fda0003f46270 */
[----:B0-----:R-:W-:Y:S02]  /*277a0*/  @!P2 LEA R2, P1, R9, R0, 0x1 ;  /* 0x000000000902a211 */ /* 0x001fe400078208ff */
[----:B------:R-:W-:-:S03]  /*277b0*/  @P2 LOP3.LUT R22, R22, 0x10000, RZ, 0xfc, !PT ;  /* 0x0001000016162812 */ /* 0x000fc600078efcff */
[----:B--2---:R-:W-:-:S05]  /*277c0*/  @!P2 IMAD.X R3, RZ, RZ, R5, P1 ;  /* 0x000000ffff03a224 */ /* 0x004fca00008e0605 */
[----:B------:R-:W-:Y:S01]  /*277d0*/  @!PT LDS RZ, [RZ] ;  /* 0x00000000fffff984 */ /* 0x000fe20000000800 */
[----:B------:R-:W-:Y:S01]  /*277e0*/  @!PT LDS RZ, [RZ] ;  /* 0x00000000fffff984 */ /* 0x000fe20000000800 */
[----:B------:R-:W-:Y:S01]  /*277f0*/  @!PT LDS RZ, [RZ] ;  /* 0x00000000fffff984 */ /* 0x000fe20000000800 */
[----:B------:R0:W-:Y:S01]  /*27800*/  @!P2 LDGSTS.E.BYPASS.LTC128B.128 [R25+0x21c00], desc[UR36][R2.64], !P0 ;  /* 0x21c000000219afae */ /* 0x0001e2000c101d64 */
[----:B------:R-:W-:Y:S01]  /*27810*/  PLOP3.LUT P0, PT, PT, PT, PT, 0x80, 0x0 ;  /* 0x000000000000781c */ /* 0x000fe20003f0f070 */
[----:B------:R-:W-:-:S12]  /*27820*/  NOP ;  /* 0x0000000000007918 */ /* 0x000fd80000000000 */
.L_x_6471:
        /* <DEDUP_REMOVED lines=28> */
.L_x_6473:
[----:B------:R-:W-:Y:S05]  /*279f0*/  BSYNC B6 ;  /* 0x0000000000067941 */ /* 0x000fea0003800000 */
.L_x_6472:
        /* <DEDUP_REMOVED lines=164> */
.L_x_6564:
        /* <DEDUP_REMOVED lines=23> */
.L_x_6476:
[----:B------:R-:W-:Y:S05]  /*285b0*/  BSYNC B0 ;  /* 0x0000000000007941 */ /* 0x000fea0003800000 */
.L_x_6475:
[----:B------:R-:W-:Y:S01]  /*285c0*/  NOP ;  /* 0x0000000000007918 */ /* 0x000fe20000000000 */
[----:B------:R-:W-:-:S13]  /*285d0*/  PLOP3.LUT P0, PT, PT, PT, PT, 0x80, 0x0 ;  /* 0x000000000000781c */ /* 0x000fda0003f0f070 */
.L_x_6477:
        /* <DEDUP_REMOVED lines=18> */
.L_x_6565:
[----:B------:R-:W-:Y:S05]  /*28700*/  BSYNC B0 ;  /* 0x0000000000007941 */ /* 0x000fea0003800000 */
.L_x_6478:
[----:B------:R-:W-:-:S05]  /*28710*/  IMAD.U32 R2, RZ, RZ, UR38 ;  /* 0x00000026ff027e24 */ /* 0x000fca000f8e00ff */
[----:B------:R-:W-:-:S13]  /*28720*/  ISETP.NE.AND P0, PT, R2, 0x3, PT ;  /* 0x000000030200780c */ /* 0x000fda0003f05270 */
[----:B------:R-:W-:Y:S05]  /*28730*/  @!P0 BRA `(.L_x_6480) ;  /* 0x0000000000048947 */ /* 0x000fea0003800000 */
[----:B------:R-:W-:Y:S01]  /*28740*/  BPT.TRAP 0x1 ;  /* 0x000000040000795c */ /* 0x000fe20000300000 */
.L_x_6480:
[----:B0-----:R-:W-:Y:S01]  /*28750*/  SHF.L.U32 R0, R26, 0x1f, RZ ;  /* 0x0000001f1a007819 */ /* 0x001fe200000006ff */
[----:B------:R-:W-:Y:S03]  /*28760*/  BSSY B0, `(.L_x_6481) ;  /* 0x0000003000007945 */ /* 0x000fe60003800000 */
[----:B------:R-:W0:Y:S02]  /*28770*/  SYNCS.PHASECHK.TRANS64.TRYWAIT P0, [R17+URZ+0x38860], R0 ;  /* 0x03886000110075a7 */ /* 0x000e24000800017f */
[----:B0-----:R-:W-:Y:S05]  /*28780*/  @!P0 BRA `(.L_x_6482) ;  /* 0x0000004000f88947 */ /* 0x001fea0003800000 */
.L_x_6566:
[----:B------:R-:W-:Y:S05]  /*28790*/  BSYNC B0 ;  /* 0x0000000000007941 */ /* 0x000fea0003800000 */
.L_x_6481:
[----:B------:R-:W0:Y:S01]  /*287a0*/  LDL.LU R3, [R1+0x42c] ;  /* 0x00042c0001037983 */ /* 0x000e220000300800 */
[----:B------:R-:W-:-:S03]  /*287b0*/  ULDC.64 UR4, c[0x0][0x328] ;  /* 0x0000ca0000047ab9 */ /* 0x000fc60000000a00 */
[----:B------:R-:W2:Y:S04]  /*287c0*/  LDL.LU R2, [R1+0x418] ;  /* 0x0004180001027983 */ /* 0x000ea80000300800 */
        /* <DEDUP_REMOVED lines=107> */
.L_x_6576:
        /* <DEDUP_REMOVED lines=34> */
.L_x_6484:
        /* <DEDUP_REMOVED lines=11> */
.L_x_6485:
[----:B------:R-:W2:Y:S01]  /*29150*/  LDL.LU R2, [R1+0x424] ;  /* 0x0004240001027983 */ /* 0x000ea20000300800 */
[----:B------:R1:W-:Y:S01]  /*29160*/  SYNCS.ARRIVE.TRANS64.A1T0 RZ, [R17+URZ+0x38850], RZ ;  /* 0x038850ff11ff79a7 */ /* 0x0003e2000810003f */
[----:B------:R-:W-:Y:S01]  /*29170*/  BSSY B0, `(.L_x_6486) ;  /* 0x00000f7000007945 */ /* 0x000fe20003800000 */
[----:B--2---:R-:W-:-:S05]  /*29180*/  VIADD R7, R2, 0xfffffffe ;  /* 0xfffffffe02077836 */ /* 0x004fca0000000000 */
[----:B------:R-:W-:-:S13]  /*29190*/  ISETP.GE.AND P0, PT, R7, R33, PT ;  /* 0x000000210700720c */ /* 0x000fda0003f06270 */
[----:B-1----:R-:W-:Y:S05]  /*291a0*/  @!P0 BRA `(.L_x_6487) ;  /* 0x0000000c00cc8947 */ /* 0x002fea0003800000 */
[----:B------:R-:W2:Y:S01]  /*291b0*/  LDL.LU R2, [R1+0x438] ;  /* 0x0004380001027983 */ /* 0x000ea20000300800 */
[----:B------:R-:W-:-:S04]  /*291c0*/  LOP3.LUT R30, R30, 0x80, RZ, 0xc0, !PT ;  /* 0x000000801e1e7812 */ /* 0x000fc800078ec0ff */
[----:B------:R-:W-:Y:S02]  /*291d0*/  SHF.R.U32.HI R30, RZ, 0x3, R30 ;  /* 0x00000003ff1e7819 */ /* 0x000fe4000001161e */
[----:B--2---:R-:W-:-:S04]  /*291e0*/  LOP3.LUT R31, R2, 0x40, RZ, 0xc0, !PT ;  /* 0x00000040021f7812 */ /* 0x004fc800078ec0ff */
[----:B------:R-:W-:-:S07]  /*291f0*/  SHF.R.U32.HI R31, RZ, 0x2, R31 ;  /* 0x00000002ff1f7819 */ /* 0x000fce000001161f */
.L_x_6500:
[----:B-1----:R-:W1:Y:S01]  /*29200*/  S2R R2, SR_TID.X ;  /* 0x0000000000027919 */ /* 0x002e620000002100 */
[----:B--2---:R-:W2:Y:S01]  /*29210*/  LDC R4, c[0x0][0x430] ;  /* 0x00010c00ff047b82 */ /* 0x004ea20000000800 */
[----:B---3--:R-:W-:Y:S01]  /*29220*/  IMAD R6, R7, 0x40, R32 ;  /* 0x0000004007067824 */ /* 0x008fe200078e0220 */
[----:B------:R-:W-:Y:S05]  /*29230*/  YIELD ;  /* 0x0000000000007946 */ /* 0x000fea0003800000 */
[----:B------:R-:W3:Y:S01]  /*29240*/  S2R R3, SR_TID.X ;  /* 0x0000000000037919 */ /* 0x000ee20000002100 */
[----:B------:R-:W-:Y:S01]  /*29250*/  IMAD.U32 R11, RZ, RZ, UR38 ;  /* 0x00000026ff0b7e24 */ /* 0x000fe2000f8e00ff */
[----:B------:R-:W-:Y:S01]  /*29260*/  ULDC UR4, c[0x0][0x430] ;  /* 0x00010c0000047ab9 */ /* 0x000fe20000000800 */
[----:B------:R-:W-:Y:S01]  /*29270*/  VIADD R24, R24, 0x1 ;  /* 0x0000000118187836 */ /* 0x000fe20000000000 */
[----:B--2---:R-:W-:-:S02]  /*29280*/  ISETP.NE.AND P0, PT, R4, 0x1, PT ;  /* 0x000000010400780c */ /* 0x004fc40003f05270 */
[----:B-1----:R-:W-:-:S04]  /*29290*/  LOP3.LUT R2, R2, 0x7f, RZ, 0xc0, !PT ;  /* 0x0000007f02027812 */ /* 0x002fc800078ec0ff */
[----:B------:R-:W-:Y:S01]  /*292a0*/  SHF.R.U32.HI R2, RZ, 0x3, R2 ;  /* 0x00000003ff027819 */ /* 0x000fe20000011602 */
[----:B---3--:R-:W-:-:S06]  /*292b0*/  IMAD.SHL.U32 R4, R3, 0x10, RZ ;  /* 0x0000001003047824 */ /* 0x008fcc00078e00ff */
[----:B------:R-:W1:Y:S01]  /*292c0*/  @P0 LDC R3, c[0x0][0x434] ;  /* 0x00010d00ff030b82 */ /* 0x000e620000000800 */
[----:B------:R-:W-:-:S04]  /*292d0*/  LOP3.LUT R4, R2, 0x70, R4, 0xf8, !PT ;  /* 0x0000007002047812 */ /* 0x000fc800078ef804 */
[----:B------:R-:W-:-:S03]  /*292e0*/  ISETP.GT.U32.AND P1, PT, R4, 0x3f, PT ;  /* 0x0000003f0400780c */ /* 0x000fc60003f24070 */
[----:B------:R-:W2:Y:S01]  /*292f0*/  @P0 LDC R2, c[0x0][0x438] ;  /* 0x00010e00ff020b82 */ /* 0x000ea20000000800 */
[----:B------:R-:W-:-:S04]  /*29300*/  IMAD.IADD R6, R4, 0x1, R6 ;  /* 0x0000000104067824 */ /* 0x000fc800078e0206 */
[----:B------:R-:W-:-:S05]  /*29310*/  IMAD.MOV.U32 R10, RZ, RZ, R6 ;  /* 0x000000ffff0a7224 */ /* 0x000fca00078e0006 */
[----:B0-----:R-:W0:Y:S01]  /*29320*/  @!P1 LDC.64 R4, c[0x0][0x428] ;  /* 0x00010a00ff049b82 */ /* 0x001e220000000a00 */
[----:B-1----:R-:W-:-:S07]  /*29330*/  @P0 IMAD.HI.U32 R3, R6, R3, RZ ;  /* 0x0000000306030227 */ /* 0x002fce00078e00ff */
[----:B------:R-:W1:Y:S01]  /*29340*/  @!P1 LDC.64 R8, c[0x0][0x418] ;  /* 0x00010600ff089b82 */ /* 0x000e620000000a00 */
[----:B--2---:R-:W-:-:S04]  /*29350*/  @P0 SHF.R.U32.HI R10, RZ, R2, R3 ;  /* 0x00000002ff0a0219 */ /* 0x004fc80000011603 */
[--C-:B------:R-:W-:Y:S01]  /*29360*/  @!P1 SHF.R.S32.HI R3, RZ, 0x1f, R10.reuse ;  /* 0x0000001fff039819 */ /* 0x100fe2000001140a */
[----:B------:R-:W-:-:S04]  /*29370*/  @!P1 IMAD.MOV.U32 R2, RZ, RZ, R10 ;  /* 0x000000ffff029224 */ /* 0x000fc800078e000a */
[----:B0-----:R-:W-:-:S04]  /*29380*/  @!P1 IMAD.WIDE.U32 R2, R29, R4, R2 ;  /* 0x000000041d029225 */ /* 0x001fc800078e0002 */
[----:B------:R-:W-:-:S04]  /*29390*/  @!P1 IMAD R4, R34, R4, RZ ;  /* 0x0000000422049224 */ /* 0x000fc800078e02ff */
[----:B------:R-:W-:Y:S01]  /*293a0*/  @!P1 IMAD R5, R29, R5, R4 ;  /* 0x000000051d059224 */ /* 0x000fe200078e0204 */
[----:B-1----:R-:W-:Y:S01]  /*293b0*/  @!P1 LEA R8, P0, R2, R8, 0x2 ;  /* 0x0000000802089211 */ /* 0x002fe200078010ff */
        /* <DEDUP_REMOVED lines=13> */
[----:B------:R-:W-:Y:S01]  /*29490*/  ISETP.GT.AND P3, PT, R2, R33, PT ;  /* 0x000000210200720c */ /* 0x000fe20003f64270 */
[----:B0-----:R-:W-:-:S12]  /*294a0*/  @!P1 BRA `(.L_x_6488) ;  /* 0x0000000000049947 */ /* 0x001fd80003800000 */
[----:B------:R-:W-:Y:S01]  /*294b0*/  BPT.TRAP 0x1 ;  /* 0x000000040000795c */ /* 0x000fe20000300000 */
.L_x_6488:
[----:B------:R-:W-:Y:S01]  /*294c0*/  IMAD R6, R24, 0x8, R23 ;  /* 0x0000000818067824 */ /* 0x000fe200078e0217 */
[----:B------:R-:W-:Y:S01]  /*294d0*/  SHF.L.U32 R17, R26, 0x1f, RZ ;  /* 0x0000001f1a117819 */ /* 0x000fe200000006ff */
[----:B------:R-:W-:Y:S01]  /*294e0*/  BSSY B1, `(.L_x_6489) ;  /* 0x0000004000017945 */ /* 0x000fe20003800000 */
[----:B------:R-:W-:Y:S02]  /*294f0*/  SHF.R.S32.HI R9, RZ, 0x1f, R5 ;  /* 0x0000001fff097819 */ /* 0x000fe40000011405 */
[----:B------:R-:W0:Y:S02]  /*29500*/  SYNCS.PHASECHK.TRANS64.TRYWAIT P0, [R6+URZ+0x38840], R17 ;  /* 0x03884011060075a7 */ /* 0x000e24000800017f */
[----:B0-----:R-:W-:Y:S05]  /*29510*/  @!P0 BRA `(.L_x_6490) ;  /* 0x0000003c00d08947 */ /* 0x001fea0003800000 */
.L_x_6577:
[----:B------:R-:W-:Y:S05]  /*29520*/  BSYNC B1 ;  /* 0x0000000000017941 */ /* 0x000fea0003800000 */
.L_x_6489:
        /* <DEDUP_REMOVED lines=42> */
.L_x_6587:
        /* <DEDUP_REMOVED lines=8> */
.L_x_6492:
        /* <DEDUP_REMOVED lines=11> */
.L_x_6493:
[----:B------:R2:W-:Y:S01]  /*29900*/  SYNCS.ARRIVE.TRANS64.A1T0 RZ, [R6+URZ+0x38830], RZ ;  /* 0x038830ff06ff79a7 */ /* 0x0005e2000810003f */
[----:B------:R-:W-:Y:S05]  /*29910*/  @!P2 BRA `(.L_x_6494) ;  /* 0x000000000004a947 */ /* 0x000fea0003800000 */
[----:B------:R-:W-:Y:S01]  /*29920*/  BPT.TRAP 0x1 ;  /* 0x000000040000795c */ /* 0x000fe20000300000 */
.L_x_6494:
[----:B------:R-:W3:Y:S01]  /*29930*/  SYNCS.PHASECHK.TRANS64.TRYWAIT P0, [R6+URZ+0x38860], R17 ;  /* 0x03886011060075a7 */ /* 0x000ee2000800017f */
[----:B------:R-:W-:Y:S04]  /*29940*/  BSSY B1, `(.L_x_6495) ;  /* 0x0000002000017945 */ /* 0x000fe80003800000 */
[----:B---3--:R-:W-:Y:S05]  /*29950*/  @!P0 BRA `(.L_x_6496) ;  /* 0x0000003c00f08947 */ /* 0x008fea0003800000 */
.L_x_6588:
[----:B------:R-:W-:Y:S05]  /*29960*/  BSYNC B1 ;  /* 0x0000000000017941 */ /* 0x000fea0003800000 */
.L_x_6495:
        /* <DEDUP_REMOVED lines=81> */
.L_x_6598:
        /* <DEDUP_REMOVED lines=25> */
.L_x_6498:
        /* <DEDUP_REMOVED lines=11> */
.L_x_6499:
[----:B------:R3:W-:Y:S01]  /*2a0c0*/  SYNCS.ARRIVE.TRANS64.A1T0 RZ, [R6+URZ+0x38850], RZ ;  /* 0x038850ff06ff79a7 */ /* 0x0007e2000810003f */
[----:B------:R-:W-:Y:S05]  /*2a0d0*/  @P3 BRA `(.L_x_6500) ;  /* 0xfffffff000483947 */ /* 0x000fea000383ffff */
.L_x_6487:
[----:B------:R-:W-:Y:S05]  /*2a0e0*/  BSYNC B0 ;  /* 0x0000000000007941 */ /* 0x000fea0003800000 */
.L_x_6486:
        /* <DEDUP_REMOVED lines=21> */
.L_x_6502:
[----:B------:R-:W-:Y:S05]  /*2a240*/  BSYNC B0 ;  /* 0x0000000000007941 */ /* 0x000fea0003800000 */
.L_x_6501:
[----:B------:R-:W-:-:S07]  /*2a250*/  SEL R24, R24, RZ, P0 ;  /* 0x000000ff18187207 */ /* 0x000fce0000000000 */
.L_x_6455:
[----:B------:R-:W-:Y:S05]  /*2a260*/  BSYNC B7 ;  /* 0x0000000000077941 */ /* 0x000fea0003800000 */
.L_x_6453:
        /* <DEDUP_REMOVED lines=11> */
.L_x_6503:
        /* <DEDUP_REMOVED lines=36> */
.L_x_6608:
[----:B------:R-:W-:Y:S02]  /*2a560*/  ULDC UR4, c[0x0][0xd38] ;  /* 0x00034e0000047ab9 */ /* 0x000fe40000000800 */
[----:B------:R-:W-:-:S04]  /*2a570*/  IMAD.U32 R4, RZ, RZ, UR4 ;  /* 0x00000004ff047e24 */ /* 0x000fc8000f8e00ff */
[----:B--2---:R-:W-:-:S04]  /*2a580*/  IMAD R14, R14, R4, RZ ;  /* 0x000000040e0e7224 */ /* 0x004fc800078e02ff */
[----:B------:R-:W-:-:S05]  /*2a590*/  IMAD.IADD R5, R5, 0x1, R14 ;  /* 0x0000000105057824 */ /* 0x000fca00078e020e */
[----:B------:R-:W-:-:S13]  /*2a5a0*/  ISETP.GT.AND P6, PT, R5, R0, PT ;  /* 0x000000000500720c */ /* 0x000fda0003fc4270 */
[----:B------:R-:W-:Y:S05]  /*2a5b0*/  @P6 BRA `(.L_x_6506) ;  /* 0x00000000009c6947 */ /* 0x000fea0003800000 */
.L_x_6511:
        /* <DEDUP_REMOVED lines=14> */
.L_x_6509:
[----:B------:R-:W-:Y:S05]  /*2a6a0*/  BSYNC B0 ;  /* 0x0000000000007941 */ /* 0x000fea0003800000 */
.L_x_6508:
        /* <DEDUP_REMOVED lines=18> */
.L_x_6616:
[----:B------:R-:W-:Y:S02]  /*2a7d0*/  ULDC UR4, c[0x0][0xd38] ;  /* 0x00034e0000047ab9 */ /* 0x000fe40000000800 */
[----:B------:R-:W-:-:S04]  /*2a7e0*/  IMAD.U32 R4, RZ, RZ, UR4 ;  /* 0x00000004ff047e24 */ /* 0x000fc8000f8e00ff */
[----:B--2---:R-:W-:-:S04]  /*2a7f0*/  IMAD R14, R14, R4, RZ ;  /* 0x000000040e0e7224 */ /* 0x004fc800078e02ff */
[----:B------:R-:W-:-:S05]  /*2a800*/  IMAD.IADD R5, R14, 0x1, R5 ;  /* 0x000000010e057824 */ /* 0x000fca00078e0205 */
[----:B------:R-:W-:-:S13]  /*2a810*/  ISETP.GT.AND P6, PT, R5, R0, PT ;  /* 0x000000000500720c */ /* 0x000fda0003fc4270 */
[----:B------:R-:W-:Y:S05]  /*2a820*/  @!P6 BRA `(.L_x_6511) ;  /* 0xfffffffc0064e947 */ /* 0x000fea000383ffff */
.L_x_6506:
        /* <DEDUP_REMOVED lines=8> */
.L_x_6620:
[----:B------:R-:W-:Y:S01]  /*2a8b0*/  ISETP.NE.AND P0, PT, R3, RZ, PT ;  /* 0x000000ff0300720c */ /* 0x000fe20003f05270 */
[----:B------:R-:W-:-:S12]  /*2a8c0*/  IMAD.MOV.U32 R14, RZ, RZ, RZ ;  /* 0x000000ffff0e7224 */ /* 0x000fd800078e00ff */
[----:B------:R-:W-:Y:S05]  /*2a8d0*/  @!P0 BRA `(.L_x_6513) ;  /* 0x0000000000108947 */ /* 0x000fea0003800000 */
[----:B------:R-:W-:Y:S01]  /*2a8e0*/  UMOV UR4, 0xffffffff ;  /* 0xffffffff00047882 */ /* 0x000fe20000000000 */
[----:B------:R-:W-:Y:S02]  /*2a8f0*/  VIADD R12, R6, 0xffffffff ;  /* 0xffffffff060c7836 */ /* 0x000fe40000000000 */
[----:B------:R-:W-:Y:S05]  /*2a900*/  BRA.DIV UR4, `(.L_x_6514) ;  /* 0x00000042041c7947 */ /* 0x000fea000b800000 */
[----:B------:R4:W0:Y:S02]  /*2a910*/  SHFL.IDX PT, R14, R2, R12, 0x1f ;  /* 0x00001f0c020e7589 */ /* 0x00082400000e0000 */
.L_x_6513:
        /* <DEDUP_REMOVED lines=66> */
.L_x_6507:
[----:B------:R-:W-:Y:S01]  /*2ad40*/  UMOV UR4, URZ ;  /* 0x0000003f00047c82 */ /* 0x000fe20008000000 */
[----:B------:R-:W-:Y:S01]  /*2ad50*/  UMOV UR5, URZ ;  /* 0x0000003f00057c82 */ /* 0x000fe20008000000 */
[----:B------:R-:W-:Y:S01]  /*2ad60*/  ULDC UR6, c[0x0][0xd3c] ;  /* 0x00034f0000067ab9 */ /* 0x000fe20000000800 */
[----:B------:R-:W-:Y:S02]  /*2ad70*/  IMAD.MOV.U32 R16, RZ, RZ, R0 ;  /* 0x000000ffff107224 */ /* 0x000fe400078e0000 */
[----:B------:R-:W-:Y:S02]  /*2ad80*/  IMAD.U32 R17, RZ, RZ, UR4 ;  /* 0x00000004ff117e24 */ /* 0x000fe4000f8e00ff */
[----:B------:R-:W-:Y:S02]  /*2ad90*/  IMAD.U32 R18, RZ, RZ, UR5 ;  /* 0x00000005ff127e24 */ /* 0x000fe4000f8e00ff */
[----:B------:R-:W-:-:S07]  /*2ada0*/  IMAD.U32 R19, RZ, RZ, UR6 ;  /* 0x00000006ff137e24 */ /* 0x000fce000f8e00ff */
.L_x_6515:
        /* <DEDUP_REMOVED lines=10> */
.L_x_6504:
[----:B------:R-:W-:Y:S02]  /*2ae50*/  ULDC UR4, c[0x0][0xd3c] ;  /* 0x00034f0000047ab9 */ /* 0x000fe40000000800 */
[----:B0-----:R-:W-:-:S13]  /*2ae60*/  ISETP.GE.AND P0, PT, R19, UR4, PT ;  /* 0x0000000413007c0c */ /* 0x001fda000bf06270 */
[----:B------:R-:W-:Y:S05]  /*2ae70*/  @!P0 BRA `(.L_x_6516) ;  /* 0xffffffa400b08947 */ /* 0x000fea000383ffff */
[----:B------:R-:W-:Y:S05]  /*2ae80*/  BSYNC B8 ;  /* 0x0000000000087941 */ /* 0x000fea0003800000 */
.L_x_6441:
        /* <DEDUP_REMOVED lines=12> */
.L_x_6623:
[----:B------:R-:W-:Y:S05]  /*2af50*/  BSYNC B0 ;  /* 0x0000000000007941 */ /* 0x000fea0003800000 */
.L_x_6517:
[----:B------:R-:W-:-:S03]  /*2af60*/  UMOV UR4, 0xffffffff ;  /* 0xffffffff00047882 */ /* 0x000fc60000000000 */
[----:B------:R-:W-:Y:S05]  /*2af70*/  BRA.DIV UR4, `(.L_x_6519) ;  /* 0x0000003a04b87947 */ /* 0x000fea000b800000 */
[----:B0-----:R-:W0:Y:S02]  /*2af80*/  S2R R0, SR_TID.X ;  /* 0x0000000000007919 */ /* 0x001e240000002100 */
[----:B0-----:R-:W-:-:S04]  /*2af90*/  SHF.R.U32.HI R0, RZ, 0x5, R0 ;  /* 0x00000005ff007819 */ /* 0x001fc80000011600 */
[----:B------:R-:W-:-:S05]  /*2afa0*/  LOP3.LUT R0, R0, 0x3, RZ, 0xc0, !PT ;  /* 0x0000000300007812 */ /* 0x000fca00078ec0ff */
[----:B------:R0:W1:Y:S02]  /*2afb0*/  SHFL.IDX PT, R14, R0, RZ, 0x1f ;  /* 0x00001fff000e7589 */ /* 0x00006400000e0000 */
.L_x_6626:
[----:B-1----:R-:W-:Y:S01]  /*2afc0*/  ISETP.NE.AND P0, PT, R14, RZ, PT ;  /* 0x000000ff0e00720c */ /* 0x002fe20003f05270 */
[----:B------:R-:W-:-:S12]  /*2afd0*/  BSSY B0, `(.L_x_6520) ;  /* 0x0000024000007945 */ /* 0x000fd80003800000 */
[----:B------:R-:W-:Y:S05]  /*2afe0*/  @P0 BRA `(.L_x_6521) ;  /* 0x0000000000880947 */ /* 0x000fea0003800000 */
[----:B------:R-:W-:-:S03]  /*2aff0*/  UMOV UR4, 0xffffffff ;  /* 0xffffffff00047882 */ /* 0x000fc60000000000 */
[----:B------:R-:W-:Y:S05]  /*2b000*/  BRA.DIV UR4, `(.L_x_6522) ;  /* 0x0000003a04c87947 */ /* 0x000fea000b800000 */
[----:B------:R-:W-:-:S13]  /*2b010*/  ELECT P6, URZ, PT ;  /* 0x00000000003f782f */ /* 0x000fda00038c0000 */
.L_x_6629:
[----:B------:R-:W-:Y:S05]  /*2b020*/  @!P6 BRA `(.L_x_6521) ;  /* 0x000000000078e947 */ /* 0x000fea0003800000 */
[----:B------:R-:W-:-:S06]  /*2b030*/  ULOP3.LUT UR4, UR60, 0x2, URZ, 0xfc, !UPT ;  /* 0x000000023c047892 */ /* 0x000fcc000f8efc3f */
[----:B0-----:R-:W-:-:S05]  /*2b040*/  IMAD.U32 R0, RZ, RZ, UR4 ;  /* 0x00000004ff007e24 */ /* 0x001fca000f8e00ff */
[----:B------:R-:W-:-:S13]  /*2b050*/  ISETP.NE.AND P0, PT, R0, 0x3, PT ;  /* 0x000000030000780c */ /* 0x000fda0003f05270 */
[----:B------:R-:W-:Y:S05]  /*2b060*/  @!P0 BRA `(.L_x_6523) ;  /* 0x0000000000048947 */ /* 0x000fea0003800000 */
[----:B------:R-:W-:Y:S01]  /*2b070*/  BPT.TRAP 0x1 ;  /* 0x000000040000795c */ /* 0x000fe20000300000 */
.L_x_6523:
[----:B------:R-:W-:Y:S01]  /*2b080*/  IMAD R5, R24, 0x8, R7 ;  /* 0x0000000818057824 */ /* 0x000fe200078e0207 */
[----:B------:R-:W-:Y:S01]  /*2b090*/  SHF.L.U32 R0, R26, 0x1f, RZ ;  /* 0x0000001f1a007819 */ /* 0x000fe200000006ff */
[----:B------:R-:W-:-:S03]  /*2b0a0*/  VIADD R24, R24, 0x1 ;  /* 0x0000000118187836 */ /* 0x000fc60000000000 */
[----:B------:R-:W0:Y:S02]  /*2b0b0*/  SYNCS.PHASECHK.TRANS64.TRYWAIT P1, [R5+URZ+0x38840], R0 ;  /* 0x03884000050075a7 */ /* 0x000e24000802017f */
[----:B------:R-:W-:-:S04]  /*2b0c0*/  ISETP.NE.AND P2, PT, R24, 0x2, PT ;  /* 0x000000021800780c */ /* 0x000fc80003f45270 */
[----:B------:R-:W-:Y:S01]  /*2b0d0*/  SEL R3, RZ, 0x1, P2 ;  /* 0x00000001ff037807 */ /* 0x000fe20001000000 */
[----:B0-----:R-:W-:Y:S08]  /*2b0e0*/  @!P1 BRA `(.L_x_6524) ;  /* 0x0000003800b09947 */ /* 0x001ff00003800000 */
.L_x_6630:
[----:B------:R-:W-:Y:S02]  /*2b0f0*/  SEL R24, R24, RZ, P2 ;  /* 0x000000ff18187207 */ /* 0x000fe40001000000 */
[----:B------:R-:W-:Y:S01]  /*2b100*/  LOP3.LUT R2, R26, R3, RZ, 0x3c, !PT ;  /* 0x000000031a027212 */ /* 0x000fe200078e3cff */
[----:B------:R-:W-:Y:S06]  /*2b110*/  @!P0 BRA `(.L_x_6525) ;  /* 0x0000000000048947 */ /* 0x000fec0003800000 */
[----:B------:R-:W-:Y:S01]  /*2b120*/  BPT.TRAP 0x1 ;  /* 0x000000040000795c */ /* 0x000fe20000300000 */
.L_x_6525:
[----:B------:R-:W-:Y:S01]  /*2b130*/  IMAD R3, R24, 0x8, R7 ;  /* 0x0000000818037824 */ /* 0x000fe200078e0207 */
[----:B------:R-:W-:-:S04]  /*2b140*/  SHF.L.U32 R2, R2, 0x1f, RZ ;  /* 0x0000001f02027819 */ /* 0x000fc800000006ff */
[----:B------:R-:W1:Y:S02]  /*2b150*/  SYNCS.PHASECHK.TRANS64.TRYWAIT P1, [R3+URZ+0x38840], R2 ;  /* 0x03884002030075a7 */ /* 0x000e64000802017f */
[----:B-1----:R-:W-:Y:S05]  /*2b160*/  @!P1 BRA `(.L_x_6526) ;  /* 0x0000003800a49947 */ /* 0x002fea0003800000 */
.L_x_6631:
[----:B------:R-:W-:Y:S05]  /*2b170*/  @!P0 BRA `(.L_x_6527) ;  /* 0x0000000000048947 */ /* 0x000fea0003800000 */
[----:B------:R-:W-:Y:S01]  /*2b180*/  BPT.TRAP 0x1 ;  /* 0x000000040000795c */ /* 0x000fe20000300000 */
.L_x_6527:
[----:B------:R-:W5:Y:S02]  /*2b190*/  SYNCS.PHASECHK.TRANS64.TRYWAIT P1, [R5+URZ+0x38860], R0 ;  /* 0x03886000050075a7 */ /* 0x000f64000802017f */
[----:B-----5:R-:W-:Y:S05]  /*2b1a0*/  @!P1 BRA `(.L_x_6528) ;  /* 0x0000003800a89947 */ /* 0x020fea0003800000 */
.L_x_6632:
[----:B------:R-:W-:Y:S05]  /*2b1b0*/  @!P0 BRA `(.L_x_6529) ;  /* 0x0000000000048947 */ /* 0x000fea0003800000 */
[----:B------:R-:W-:Y:S01]  /*2b1c0*/  BPT.TRAP 0x1 ;  /* 0x000000040000795c */ /* 0x000fe20000300000 */
.L_x_6529:
[----:B------:R0:W0:Y:S02]  /*2b1d0*/  SYNCS.PHASECHK.TRANS64.TRYWAIT P0, [R3+URZ+0x38860], R2 ;  /* 0x03886002030075a7 */ /* 0x000024000800017f */
[----:B0-----:R-:W-:Y:S05]  /*2b1e0*/  @!P0 NANOSLEEP.SYNCS 0x989680 ;  /* 0x009896800000895d */ /* 0x001fea0003900000 */
[----:B------:R-:W0:Y:S02]  /*2b1f0*/  @!P0 SYNCS.PHASECHK.TRANS64 P0, [R3+URZ+0x38860], R2 ;  /* 0x03886002030085a7 */ /* 0x000e24000800007f */
[----:B0-----:R-:W-:Y:S05]  /*2b200*/  @!P0 BRA `(.L_x_6529) ;  /* 0xfffffffc00f08947 */ /* 0x001fea000383ffff */
.L_x_6521:
[----:B------:R-:W-:Y:S05]  /*2b210*/  BSYNC B0 ;  /* 0x0000000000007941 */ /* 0x000fea0003800000 */
.L_x_6520:
[----:B------:R-:W-:Y:S05]  /*2b220*/  EXIT ;  /* 0x000000000000794d */ /* 0x000fea0003800000 */
.L_x_6318:
[----:B0-----:R-:W-:-:S04]  /*2b230*/  IMAD.U32 R3, RZ, RZ, UR46 ;  /* 0x0000002eff037e24 */ /* 0x001fc8000f8e00ff */
[----:B------:R0:W1:Y:S03]  /*2b240*/  SYNCS.PHASECHK.TRANS64.TRYWAIT P0, [R3+URZ+0x38800], R0 ;  /* 0x03880000030075a7 */ /* 0x000066000800017f */
[----:B-1----:R-:W-:Y:S05]  /*2b250*/  @!P0 NANOSLEEP.SYNCS 0x989680 ;  /* 0x009896800000895d */ /* 0x002fea0003900000 */
[----:B------:R-:W1:Y:S02]  /*2b260*/  @!P0 SYNCS.PHASECHK.TRANS64 P0, [R3+URZ+0x38800], R0 ;  /* 0x03880000030085a7 */ /* 0x000e64000800007f */
[----:B-1----:R-:W-:Y:S05]  /*2b270*/  @!P0 BRA `(.L_x_6318) ;  /* 0xfffffffc00ec8947 */ /* 0x002fea000383ffff */
[----:B------:R-:W-:Y:S05]  /*2b280*/  BRA `(.L_x_6530) ;  /* 0xfffffdf400607947 */ /* 0x000fea000383ffff */
.L_x_6325:
[----:B--2---:R2:W3:Y:S02]  /*2b290*/  SYNCS.PHASECHK.TRANS64.TRYWAIT P0, [R10+URZ], R11 ;  /* 0x0000000b0a0075a7 */ /* 0x0044e4000800017f */
[----:B---3--:R-:W-:Y:S05]  /*2b2a0*/  @!P0 NANOSLEEP.SYNCS 0x989680 ;  /* 0x009896800000895d */ /* 0x008fea0003900000 */
[----:B------:R-:W3:Y:S02]  /*2b2b0*/  @!P0 SYNCS.PHASECHK.TRANS64 P0, [R10+URZ], R11 ;  /* 0x0000000b0a0085a7 */ /* 0x000ee4000800007f */
[----:B---3--:R-:W-:Y:S05]  /*2b2c0*/  @!P0 BRA `(.L_x_6325) ;  /* 0xfffffffc00f08947 */ /* 0x008fea000383ffff */
[----:B------:R-:W-:Y:S05]  /*2b2d0*/  BRA `(.L_x_6324) ;  /* 0xfffffdf800807947 */ /* 0x000fea000383ffff */
.L_x_6327:
[----:B0-----:R-:W-:-:S04]  /*2b2e0*/  IMAD.U32 R8, RZ, RZ, UR46 ;  /* 0x0000002eff087e24 */ /* 0x001fc8000f8e00ff */
[----:B------:R0:W1:Y:S03]  /*2b2f0*/  SYNCS.PHASECHK.TRANS64.TRYWAIT P0, [R8+URZ+0x38810], R3 ;  /* 0x03881003080075a7 */ /* 0x000066000800017f */
[----:B-1----:R-:W-:Y:S05]  /*2b300*/  @!P0 NANOSLEEP.SYNCS 0x989680 ;  /* 0x009896800000895d */ /* 0x002fea0003900000 */
[----:B------:R-:W1:Y:S02]  /*2b310*/  @!P0 SYNCS.PHASECHK.TRANS64 P0, [R8+URZ+0x38810], R3 ;  /* 0x03881003080085a7 */ /* 0x000e64000800007f */
[----:B-1----:R-:W-:Y:S05]  /*2b320*/  @!P0 BRA `(.L_x_6327) ;  /* 0xfffffffc00ec8947 */ /* 0x002fea000383ffff */
[----:B------:R-:W-:Y:S05]  /*2b330*/  BRA `(.L_x_6531) ;  /* 0xfffffdfc00547947 */ /* 0x000fea000383ffff */
.L_x_6334:
[----:B-1----:R1:W2:Y:S02]  /*2b340*/  SYNCS.PHASECHK.TRANS64.TRYWAIT P0, [R10+URZ], R11 ;  /* 0x0000000b0a0075a7 */ /* 0x0022a4000800017f */
[----:B--2---:R-:W-:Y:S05]  /*2b350*/  @!P0 NANOSLEEP.SYNCS 0x989680 ;  /* 0x009896800000895d */ /* 0x004fea0003900000 */
[----:B------:R-:W2:Y:S02]  /*2b360*/  @!P0 SYNCS.PHASECHK.TRANS64 P0, [R10+URZ], R11 ;  /* 0x0000000b0a0085a7 */ /* 0x000ea4000800007f */
[----:B--2---:R-:W-:Y:S05]  /*2b370*/  @!P0 BRA `(.L_x_6334) ;  /* 0xfffffffc00f08947 */ /* 0x004fea000383ffff */
[----:B------:R-:W-:Y:S05]  /*2b380*/  BRA `(.L_x_6333) ;  /* 0xfffffdfc00987947 */ /* 0x000fea000383ffff */
.L_x_6368:
[----:B-1----:R1:W2:Y:S02]  /*2b390*/  SYNCS.PHASECHK.TRANS64.TRYWAIT P0, [R8+URZ], R9 ;  /* 0x00000009080075a7 */ /* 0x0022a4000800017f */
[----:B--2---:R-:W-:Y:S05]  /*2b3a0*/  @!P0 NANOSLEEP.SYNCS 0x989680 ;  /* 0x009896800000895d */ /* 0x004fea0003900000 */
[----:B------:R-:W2:Y:S02]  /*2b3b0*/  @!P0 SYNCS.PHASECHK.TRANS64 P0, [R8+URZ], R9 ;  /* 0x00000009080085a7 */ /* 0x000ea4000800007f */
[----:B--2---:R-:W-:Y:S05]  /*2b3c0*/  @!P0 BRA `(.L_x_6368) ;  /* 0xfffffffc00f08947 */ /* 0x004fea000383ffff */
[----:B------:R-:W-:Y:S05]  /*2b3d0*/  BRA `(.L_x_6367) ;  /* 0xfffffe6400907947 */ /* 0x000fea000383ffff */
.L_x_6375:
[----:B-1----:R1:W2:Y:S02]  /*2b3e0*/  SYNCS.PHASECHK.TRANS64.TRYWAIT P0, [R14+URZ], R15 ;  /* 0x0000000f0e0075a7 */ /* 0x0022a4000800017f */
[----:B--2---:R-:W-:Y:S05]  /*2b3f0*/  @!P0 NANOSLEEP.SYNCS 0x989680 ;  /* 0x009896800000895d */ /* 0x004fea0003900000 */
[----:B------:R-:W2:Y:S02]  /*2b400*/  @!P0 SYNCS.PHASECHK.TRANS64 P0, [R14+URZ], R15 ;  /* 0x0000000f0e0085a7 */ /* 0x000ea4000800007f */
[----:B--2---:R-:W-:Y:S05]  /*2b410*/  @!P0 BRA `(.L_x_6375) ;  /* 0xfffffffc00f08947 */ /* 0x004fea000383ffff */
[----:B------:R-:W-:Y:S05]  /*2b420*/  BRA `(.L_x_6374) ;  /* 0xfffffe68009c7947 */ /* 0x000fea000383ffff */
.L_x_6392:
[----:B-1----:R1:W2:Y:S02]  /*2b430*/  SYNCS.PHASECHK.TRANS64.TRYWAIT P0, [R8+URZ], R9 ;  /* 0x00000009080075a7 */ /* 0x0022a4000800017f */
[----:B--2---:R-:W-:Y:S05]  /*2b440*/  @!P0 NANOSLEEP.SYNCS 0x989680 ;  /* 0x009896800000895d */ /* 0x004fea0003900000 */
[----:B------:R-:W2:Y:S02]  /*2b450*/  @!P0 SYNCS.PHASECHK.TRANS64 P0, [R8+URZ], R9 ;  /* 0x00000009080085a7 */ /* 0x000ea4000800007f */
[----:B--2---:R-:W-:Y:S05]  /*2b460*/  @!P0 BRA `(.L_x_6392) ;  /* 0xfffffffc00f08947 */ /* 0x004fea000383ffff */
[----:B------:R-:W-:Y:S05]  /*2b470*/  BRA `(.L_x_6391) ;  /* 0xfffffed000c87947 */ /* 0x000fea000383ffff */
.L_x_6399:
[----:B-1----:R1:W2:Y:S02]  /*2b480*/  SYNCS.PHASECHK.TRANS64.TRYWAIT P0, [R14+URZ], R15 ;  /* 0x0000000f0e0075a7 */ /* 0x0022a4000800017f */
[----:B--2---:R-:W-:Y:S05]  /*2b490*/  @!P0 NANOSLEEP.SYNCS 0x989680 ;  /* 0x009896800000895d */ /* 0x004fea0003900000 */
[----:B------:R-:W2:Y:S02]  /*2b4a0*/  @!P0 SYNCS.PHASECHK.TRANS64 P0, [R14+URZ], R15 ;  /* 0x0000000f0e0085a7 */ /* 0x000ea4000800007f */
[----:B--2---:R-:W-:Y:S05]  /*2b4b0*/  @!P0 BRA `(.L_x_6399) ;  /* 0xfffffffc00f08947 */ /* 0x004fea000383ffff */
[----:B------:R-:W-:Y:S05]  /*2b4c0*/  BRA `(.L_x_6398) ;  /* 0xfffffed400d47947 */ /* 0x000fea000383ffff */
.L_x_6461:
        /* <DEDUP_REMOVED lines=10> */
.L_x_6533:
[----:B------:R-:W-:Y:S05]  /*2b570*/  BSYNC B0 ;  /* 0x0000000000007941 */ /* 0x000fea0003800000 */
.L_x_6532:
[----:B------:R-:W-:Y:S05]  /*2b580*/  BRA `(.L_x_6534) ;  /* 0xffffffb000247947 */ /* 0x000fea000383ffff */
.L_x_6464:
[----:B0-----:R0:W1:Y:S02]  /*2b590*/  SYNCS.PHASECHK.TRANS64.TRYWAIT P0, [R17+URZ+0x38840], R0 ;  /* 0x03884000110075a7 */ /* 0x001064000800017f */
[----:B-1----:R-:W-:Y:S05]  /*2b5a0*/  @!P0 NANOSLEEP.SYNCS 0x989680 ;  /* 0x009896800000895d */ /* 0x002fea0003900000 */
[----:B------:R-:W1:Y:S02]  /*2b5b0*/  @!P0 SYNCS.PHASECHK.TRANS64 P0, [R17+URZ+0x38840], R0 ;  /* 0x03884000110085a7 */ /* 0x000e64000800007f */
[----:B-1----:R-:W-:Y:S05]  /*2b5c0*/  @!P0 BRA `(.L_x_6464) ;  /* 0xfffffffc00f08947 */ /* 0x002fea000383ffff */
[----:B------:R-:W-:Y:S05]  /*2b5d0*/  BRA `(.L_x_6535) ;  /* 0xffffffb400047947 */ /* 0x000fea000383ffff */
.L_x_6465:
        /* <DEDUP_REMOVED lines=8> */
.L_x_6537:
[----:B------:R-:W-:Y:S05]  /*2b660*/  BSYNC B0 ;  /* 0x0000000000007941 */ /* 0x000fea0003800000 */
.L_x_6536:
        /* <DEDUP_REMOVED lines=9> */
.L_x_6538:
[----:B------:R-:W-:Y:S02]  /*2b700*/  IMAD.MOV.U32 R13, RZ, RZ, R5 ;  /* 0x000000ffff0d7224 */ /* 0x000fe400078e0005 */
[----:B------:R-:W-:Y:S02]  /*2b710*/  IMAD.MOV.U32 R12, RZ, RZ, 0x1 ;  /* 0x00000001ff0c7424 */ /* 0x000fe400078e00ff */
[----:B------:R-:W-:-:S07]  /*2b720*/  IMAD.MOV.U32 R3, RZ, RZ, R14 ;  /* 0x000000ffff037224 */ /* 0x000fce00078e000e */
[----:B------:R-:W-:Y:S05]  /*2b730*/  WARPSYNC.COLLECTIVE R15, `(.L_x_6539) ;  /* 0x000000000f087348 */ /* 0x000fea0003c00000 */
[----:B------:R0:W1:Y:S02]  /*2b740*/  SHFL.IDX P6, R14, R13, R12, R11 ;  /* 0x0000000c0d0e7389 */ /* 0x00006400000c000b */
[----:B01----:R-:W-:Y:S01]  /*2b750*/  ENDCOLLECTIVE ;  /* 0x000000000000791b */ /* 0x003fe20003800000 */
.L_x_6539:
        /* <DEDUP_REMOVED lines=15> */
.L_x_6540:
[----:B------:R-:W-:Y:S02]  /*2b850*/  @P0 IMAD R6, R4, 0x2, R23 ;  /* 0x0000000204060824 */ /* 0x000fe400078e0217 */
[----:B------:R-:W-:Y:S02]  /*2b860*/  IMAD.MOV.U32 R13, RZ, RZ, R5 ;  /* 0x000000ffff0d7224 */ /* 0x000fe400078e0005 */
[----:B------:R-:W-:Y:S02]  /*2b870*/  IMAD.MOV.U32 R12, RZ, RZ, 0x2 ;  /* 0x00000002ff0c7424 */ /* 0x000fe400078e00ff */
[----:B------:R-:W-:-:S07]  /*2b880*/  IMAD.MOV.U32 R3, RZ, RZ, R14 ;  /* 0x000000ffff037224 */ /* 0x000fce00078e000e */
[----:B------:R-:W-:Y:S05]  /*2b890*/  WARPSYNC.COLLECTIVE R15, `(.L_x_6541) ;  /* 0x000000000f087348 */ /* 0x000fea0003c00000 */
[----:B------:R0:W1:Y:S02]  /*2b8a0*/  SHFL.IDX P6, R14, R13, R12, R11 ;  /* 0x0000000c0d0e7389 */ /* 0x00006400000c000b */
[----:B01----:R-:W-:Y:S01]  /*2b8b0*/  ENDCOLLECTIVE ;  /* 0x000000000000791b */ /* 0x003fe20003800000 */
.L_x_6541:
        /* <DEDUP_REMOVED lines=15> */
.L_x_6542:
[----:B------:R-:W-:Y:S02]  /*2b9b0*/  @P0 IMAD R6, R4, 0x2, R23 ;  /* 0x0000000204060824 */ /* 0x000fe400078e0217 */
[----:B------:R-:W-:Y:S02]  /*2b9c0*/  IMAD.MOV.U32 R13, RZ, RZ, R5 ;  /* 0x000000ffff0d7224 */ /* 0x000fe400078e0005 */
[----:B------:R-:W-:Y:S02]  /*2b9d0*/  IMAD.MOV.U32 R12, RZ, RZ, 0x3 ;  /* 0x00000003ff0c7424 */ /* 0x000fe400078e00ff */
[----:B------:R-:W-:-:S07]  /*2b9e0*/  IMAD.MOV.U32 R3, RZ, RZ, R14 ;  /* 0x000000ffff037224 */ /* 0x000fce00078e000e */
[----:B------:R-:W-:Y:S05]  /*2b9f0*/  WARPSYNC.COLLECTIVE R15, `(.L_x_6543) ;  /* 0x000000000f087348 */ /* 0x000fea0003c00000 */
[----:B------:R0:W1:Y:S02]  /*2ba00*/  SHFL.IDX P6, R14, R13, R12, R11 ;  /* 0x0000000c0d0e7389 */ /* 0x00006400000c000b */
[----:B01----:R-:W-:Y:S01]  /*2ba10*/  ENDCOLLECTIVE ;  /* 0x000000000000791b */ /* 0x003fe20003800000 */
.L_x_6543:
        /* <DEDUP_REMOVED lines=10> */
.L_x_6544:
[----:B------:R-:W-:Y:S01]  /*2bac0*/  @!PT LDS RZ, [RZ] ;  /* 0x00000000fffff984 */ /* 0x000fe20000000800 */
[----:B------:R-:W-:Y:S01]  /*2bad0*/  @!PT LDS RZ, [RZ] ;  /* 0x00000000fffff984 */ /* 0x000fe20000000800 */
[----:B------:R-:W-:Y:S01]  /*2bae0*/  @!PT LDS RZ, [RZ] ;  /* 0x00000000fffff984 */ /* 0x000fe20000000800 */
[----:B------:R0:W-:Y:S01]  /*2baf0*/  @P0 LDGSTS.E.BYPASS.LTC128B.128 [R6+0x23400], desc[UR36][R2.64], !P2 ;  /* 0x2340000002060fae */ /* 0x0001e2000d101d64 */
[----:B------:R-:W-:Y:S01]  /*2bb00*/  IMAD.MOV.U32 R0, RZ, RZ, R14 ;  /* 0x000000ffff007224 */ /* 0x000fe200078e000e */
[----:B------:R-:W-:Y:S06]  /*2bb10*/  BRA `(.L_x_6545) ;  /* 0xffffffb000c07947 */ /* 0x000fec000383ffff */
.L_x_6470:
[----:B------:R-:W-:Y:S01]  /*2bb20*/  IMAD.MOV.U32 R13, RZ, RZ, R2 ;  /* 0x000000ffff0d7224 */ /* 0x000fe200078e0002 */
[----:B------:R-:W-:Y:S01]  /*2bb30*/  LOP3.LUT R22, R22, 0xfffffeff, RZ, 0xc0, !PT ;  /* 0xfffffeff16167812 */ /* 0x000fe200078ec0ff */
[----:B------:R-:W-:Y:S02]  /*2bb40*/  IMAD.MOV.U32 R12, RZ, RZ, RZ ;  /* 0x000000ffff0c7224 */ /* 0x000fe400078e00ff */
[----:B------:R-:W-:Y:S02]  /*2bb50*/  IMAD.MOV.U32 R11, RZ, RZ, 0x181f ;  /* 0x0000181fff0b7424 */ /* 0x000fe400078e00ff */
[----:B------:R-:W-:Y:S02]  /*2bb60*/  IMAD.MOV.U32 R15, RZ, RZ, -0x1 ;  /* 0xffffffffff0f7424 */ /* 0x000fe400078e00ff */
[----:B-----5:R-:W-:Y:S02]  /*2bb70*/  IMAD R3, R21, R5, RZ ;  /* 0x0000000515037224 */ /* 0x020fe400078e02ff */
[----:B------:R-:W-:-:S07]  /*2bb80*/  IMAD.IADD R4, R10, 0x1, R20 ;  /* 0x000000010a047824 */ /* 0x000fce00078e0214 */
[----:B------:R-:W-:Y:S05]  /*2bb90*/  WARPSYNC.COLLECTIVE R15, `(.L_x_6546) ;  /* 0x000000000f087348 */ /* 0x000fea0003c00000 */
[----:B------:R0:W1:Y:S02]  /*2bba0*/  SHFL.IDX P6, R14, R13, R12, R11 ;  /* 0x0000000c0d0e7389 */ /* 0x00006400000c000b */
[----:B01----:R-:W-:Y:S01]  /*2bbb0*/  ENDCOLLECTIVE ;  /* 0x000000000000791b */ /* 0x003fe20003800000 */
.L_x_6546:
        /* <DEDUP_REMOVED lines=9> */
.L_x_6547:
[----:B------:R-:W-:Y:S02]  /*2bc50*/  IMAD.MOV.U32 R13, RZ, RZ, R2 ;  /* 0x000000ffff0d7224 */ /* 0x000fe400078e0002 */
[----:B------:R-:W-:Y:S02]  /*2bc60*/  IMAD.MOV.U32 R12, RZ, RZ, 0x1 ;  /* 0x00000001ff0c7424 */ /* 0x000fe400078e00ff */
[----:B------:R-:W-:-:S07]  /*2bc70*/  IMAD.MOV.U32 R6, RZ, RZ, R14 ;  /* 0x000000ffff067224 */ /* 0x000fce00078e000e */
[----:B------:R-:W-:Y:S05]  /*2bc80*/  WARPSYNC.COLLECTIVE R15, `(.L_x_6548) ;  /* 0x000000000f087348 */ /* 0x000fea0003c00000 */
[----:B------:R0:W1:Y:S02]  /*2bc90*/  SHFL.IDX P6, R14, R13, R12, R11 ;  /* 0x0000000c0d0e7389 */ /* 0x00006400000c000b */
[----:B01----:R-:W-:Y:S01]  /*2bca0*/  ENDCOLLECTIVE ;  /* 0x000000000000791b */ /* 0x003fe20003800000 */
.L_x_6548:
        /* <DEDUP_REMOVED lines=8> */
[----:B------:R-:W-:Y:S01]  /*2bd30*/  ISETP.GE.AND P2, PT, R8, R3, PT ;  /* 0x000000030800720c */ /* 0x000fe20003f46270 */
[----:B------:R-:W-:-:S12]  /*2bd40*/  IMAD.MOV.U32 R5, RZ, RZ, R14 ;  /* 0x000000ffff057224 */ /* 0x000fd800078e000e */
[----:B0-----:R-:W-:Y:S05]  /*2bd50*/  WARPSYNC.COLLECTIVE R15, `(.L_x_6549) ;  /* 0x000000000f087348 */ /* 0x001fea0003c00000 */
[----:B------:R1:W2:Y:S02]  /*2bd60*/  SHFL.IDX P6, R14, R13, R12, R11 ;  /* 0x0000000c0d0e7389 */ /* 0x0002a400000c000b */
[----:B012---:R-:W-:Y:S01]  /*2bd70*/  ENDCOLLECTIVE ;  /* 0x000000000000791b */ /* 0x007fe20003800000 */
.L_x_6549:
        /* <DEDUP_REMOVED lines=8> */
.L_x_6550:
        /* <DEDUP_REMOVED lines=9> */
[----:B------:R-:W-:Y:S01]  /*2be90*/  ISETP.GE.AND P2, PT, R5, R3, PT ;  /* 0x000000030500720c */ /* 0x000fe20003f46270 */
[----:B------:R-:W-:-:S12]  /*2bea0*/  IMAD.MOV.U32 R5, RZ, RZ, R14 ;  /* 0x000000ffff057224 */ /* 0x000fd800078e000e */
[----:B0-----:R-:W-:Y:S05]  /*2beb0*/  WARPSYNC.COLLECTIVE R15, `(.L_x_6551) ;  /* 0x000000000f087348 */ /* 0x001fea0003c00000 */
[----:B------:R1:W2:Y:S02]  /*2bec0*/  SHFL.IDX P6, R14, R13, R12, R11 ;  /* 0x0000000c0d0e7389 */ /* 0x0002a400000c000b */
[----:B012---:R-:W-:Y:S01]  /*2bed0*/  ENDCOLLECTIVE ;  /* 0x000000000000791b */ /* 0x007fe20003800000 */
.L_x_6551:
[----:B------:R-:W-:Y:S01]  /*2bee0*/  @P2 LOP3.LUT R22, R22, 0x40, RZ, 0xfc, !PT ;  /* 0x0000004016162812 */ /* 0x000fe200078efcff */
[----:B------:R-:W-:Y:S02]  /*2bef0*/  IMAD.MOV.U32 R13, RZ, RZ, R2 ;  /* 0x000000ffff0d7224 */ /* 0x000fe400078e0002 */
[----:B------:R-:W-:Y:S02]  /*2bf00*/  IMAD.MOV.U32 R12, RZ, RZ, 0x3 ;  /* 0x00000003ff0c7424 */ /* 0x000fe400078e00ff */
[----:B------:R-:W-:-:S07]  /*2bf10*/  IMAD.MOV.U32 R6, RZ, RZ, R14 ;  /* 0x000000ffff067224 */ /* 0x000fce00078e000e */
[----:B------:R-:W-:Y:S05]  /*2bf20*/  WARPSYNC.COLLECTIVE R15, `(.L_x_6552) ;  /* 0x000000000f087348 */ /* 0x000fea0003c00000 */
[----:B------:R0:W1:Y:S02]  /*2bf30*/  SHFL.IDX P6, R14, R13, R12, R11 ;  /* 0x0000000c0d0e7389 */ /* 0x00006400000c000b */
[----:B01----:R-:W-:Y:S01]  /*2bf40*/  ENDCOLLECTIVE ;  /* 0x000000000000791b */ /* 0x003fe20003800000 */
.L_x_6552:
        /* <DEDUP_REMOVED lines=12> */
.L_x_6553:
[----:B------:R-:W-:Y:S01]  /*2c010*/  IMAD.MOV.U32 R0, RZ, RZ, R14 ;  /* 0x000000ffff007224 */ /* 0x000fe200078e000e */
[----:B------:R-:W-:Y:S06]  /*2c020*/  BRA `(.L_x_6554) ;  /* 0xffffffb400d07947 */ /* 0x000fec000383ffff */
.L_x_6474:
        /* <DEDUP_REMOVED lines=47> */
.L_x_6556:
[----:B------:R-:W-:Y:S05]  /*2c320*/  BSYNC B0 ;  /* 0x0000000000007941 */ /* 0x000fea0003800000 */
.L_x_6555:
        /* <DEDUP_REMOVED lines=11> */
.L_x_6557:
        /* <DEDUP_REMOVED lines=39> */
.L_x_6558:
[----:B------:R-:W-:Y:S02]  /*2c650*/  IMAD.MOV.U32 R13, RZ, RZ, R0 ;  /* 0x000000ffff0d7224 */ /* 0x000fe400078e0000 */
[----:B------:R-:W-:-:S07]  /*2c660*/  IMAD.MOV.U32 R7, RZ, RZ, R14 ;  /* 0x000000ffff077224 */ /* 0x000fce00078e000e */
[----:B------:R-:W-:Y:S05]  /*2c670*/  WARPSYNC.COLLECTIVE R15, `(.L_x_6559) ;  /* 0x000000000f087348 */ /* 0x000fea0003c00000 */
[----:B------:R0:W1:Y:S02]  /*2c680*/  SHFL.IDX P6, R14, R13, R12, R11 ;  /* 0x0000000c0d0e7389 */ /* 0x00006400000c000b */
[----:B01----:R-:W-:Y:S01]  /*2c690*/  ENDCOLLECTIVE ;  /* 0x000000000000791b */ /* 0x003fe20003800000 */
.L_x_6559:
        /* <DEDUP_REMOVED lines=33> */
.L_x_6560:
[----:B------:R-:W-:Y:S02]  /*2c8b0*/  IMAD.MOV.U32 R13, RZ, RZ, R0 ;  /* 0x000000ffff0d7224 */ /* 0x000fe400078e0000 */
[----:B------:R-:W-:-:S07]  /*2c8c0*/  IMAD.MOV.U32 R7, RZ, RZ, R14 ;  /* 0x000000ffff077224 */ /* 0x000fce00078e000e */
[----:B------:R-:W-:Y:S05]  /*2c8d0*/  WARPSYNC.COLLECTIVE R15, `(.L_x_6561) ;  /* 0x000000000f087348 */ /* 0x000fea0003c00000 */
[----:B------:R0:W1:Y:S02]  /*2c8e0*/  SHFL.IDX P6, R14, R13, R12, R11 ;  /* 0x0000000c0d0e7389 */ /* 0x00006400000c000b */
[----:B01----:R-:W-:Y:S01]  /*2c8f0*/  ENDCOLLECTIVE ;  /* 0x000000000000791b */ /* 0x003fe20003800000 */
.L_x_6561:
        /* <DEDUP_REMOVED lines=27> */
.L_x_6562:
[----:B------:R-:W-:Y:S02]  /*2cab0*/  IMAD.MOV.U32 R13, RZ, RZ, R0 ;  /* 0x000000ffff0d7224 */ /* 0x000fe400078e0000 */
[----:B------:R-:W-:-:S07]  /*2cac0*/  IMAD.MOV.U32 R6, RZ, RZ, R14 ;  /* 0x000000ffff067224 */ /* 0x000fce00078e000e */
[----:B------:R-:W-:Y:S05]  /*2cad0*/  WARPSYNC.COLLECTIVE R15, `(.L_x_6563) ;  /* 0x000000000f087348 */ /* 0x000fea0003c00000 */
[----:B------:R0:W1:Y:S02]  /*2cae0*/  SHFL.IDX P6, R14, R13, R12, R11 ;  /* 0x0000000c0d0e7389 */ /* 0x00006400000c000b */
[----:B01----:R-:W-:Y:S01]  /*2caf0*/  ENDCOLLECTIVE ;  /* 0x000000000000791b */ /* 0x003fe20003800000 */
.L_x_6563:
[----:B------:R-:W-:Y:S01]  /*2cb00*/  IMAD.MOV.U32 R0, RZ, RZ, R14 ;  /* 0x000000ffff007224 */ /* 0x000fe200078e000e */
[----:B------:R-:W-:Y:S06]  /*2cb10*/  BRA `(.L_x_6564) ;  /* 0xffffffb800487947 */ /* 0x000fec000383ffff */
.L_x_6479:
[----:B0-----:R0:W1:Y:S02]  /*2cb20*/  SYNCS.PHASECHK.TRANS64.TRYWAIT P0, [R23+URZ+0x38820], R0 ;  /* 0x03882000170075a7 */ /* 0x001064000800017f */
[----:B-1----:R-:W-:Y:S05]  /*2cb30*/  @!P0 NANOSLEEP.SYNCS 0x989680 ;  /* 0x009896800000895d */ /* 0x002fea0003900000 */
[----:B------:R-:W1:Y:S02]  /*2cb40*/  @!P0 SYNCS.PHASECHK.TRANS64 P0, [R23+URZ+0x38820], R0 ;  /* 0x03882000170085a7 */ /* 0x000e64000800007f */
[----:B-1----:R-:W-:Y:S05]  /*2cb50*/  @!P0 BRA `(.L_x_6479) ;  /* 0xfffffffc00f08947 */ /* 0x002fea000383ffff */
[----:B------:R-:W-:Y:S05]  /*2cb60*/  BRA `(.L_x_6565) ;  /* 0xffffffb800e47947 */ /* 0x000fea000383ffff */
.L_x_6482:
[----:B0-----:R0:W1:Y:S02]  /*2cb70*/  SYNCS.PHASECHK.TRANS64.TRYWAIT P0, [R17+URZ+0x38860], R0 ;  /* 0x03886000110075a7 */ /* 0x001064000800017f */
[----:B-1----:R-:W-:Y:S05]  /*2cb80*/  @!P0 NANOSLEEP.SYNCS 0x989680 ;  /* 0x009896800000895d */ /* 0x002fea0003900000 */
[----:B------:R-:W1:Y:S02]  /*2cb90*/  @!P0 SYNCS.PHASECHK.TRANS64 P0, [R17+URZ+0x38860], R0 ;  /* 0x03886000110085a7 */ /* 0x000e64000800007f */
[----:B-1----:R-:W-:Y:S05]  /*2cba0*/  @!P0 BRA `(.L_x_6482) ;  /* 0xfffffffc00f08947 */ /* 0x002fea000383ffff */
[----:B------:R-:W-:Y:S05]  /*2cbb0*/  BRA `(.L_x_6566) ;  /* 0xffffffb800f47947 */ /* 0x000fea000383ffff */
.L_x_6483:
        /* <DEDUP_REMOVED lines=8> */
.L_x_6568:
[----:B------:R-:W-:Y:S05]  /*2cc40*/  BSYNC B0 ;  /* 0x0000000000007941 */ /* 0x000fea0003800000 */
.L_x_6567:
        /* <DEDUP_REMOVED lines=15> */
.L_x_6569:
        /* <DEDUP_REMOVED lines=39> */
.L_x_6570:
[----:B------:R-:W-:Y:S02]  /*2cfb0*/  IMAD.MOV.U32 R13, RZ, RZ, R5 ;  /* 0x000000ffff0d7224 */ /* 0x000fe400078e0005 */
[----:B------:R-:W-:-:S07]  /*2cfc0*/  IMAD.MOV.U32 R3, RZ, RZ, R14 ;  /* 0x000000ffff037224 */ /* 0x000fce00078e000e */
[----:B------:R-:W-:Y:S05]  /*2cfd0*/  WARPSYNC.COLLECTIVE R15, `(.L_x_6571) ;  /* 0x000000000f087348 */ /* 0x000fea0003c00000 */
[----:B------:R0:W1:Y:S02]  /*2cfe0*/  SHFL.IDX P6, R14, R13, R12, R11 ;  /* 0x0000000c0d0e7389 */ /* 0x00006400000c000b */
[----:B01----:R-:W-:Y:S01]  /*2cff0*/  ENDCOLLECTIVE ;  /* 0x000000000000791b */ /* 0x003fe20003800000 */
.L_x_6571:
        /* <DEDUP_REMOVED lines=29> */
.L_x_6572:
[----:B------:R-:W-:Y:S02]  /*2d1d0*/  IMAD.MOV.U32 R13, RZ, RZ, R5 ;  /* 0x000000ffff0d7224 */ /* 0x000fe400078e0005 */
[----:B------:R-:W-:-:S07]  /*2d1e0*/  IMAD.MOV.U32 R7, RZ, RZ, R14 ;  /* 0x000000ffff077224 */ /* 0x000fce00078e000e */
[----:B------:R-:W-:Y:S05]  /*2d1f0*/  WARPSYNC.COLLECTIVE R15, `(.L_x_6573) ;  /* 0x000000000f087348 */ /* 0x000fea0003c00000 */
[----:B------:R0:W1:Y:S02]  /*2d200*/  SHFL.IDX P6, R14, R13, R12, R11 ;  /* 0x0000000c0d0e7389 */ /* 0x00006400000c000b */
[----:B01----:R-:W-:Y:S01]  /*2d210*/  ENDCOLLECTIVE ;  /* 0x000000000000791b */ /* 0x003fe20003800000 */
.L_x_6573:
        /* <DEDUP_REMOVED lines=29> */
.L_x_6574:
[----:B------:R-:W-:Y:S02]  /*2d3f0*/  IMAD.MOV.U32 R13, RZ, RZ, R5 ;  /* 0x000000ffff0d7224 */ /* 0x000fe400078e0005 */
[----:B------:R-:W-:-:S07]  /*2d400*/  IMAD.MOV.U32 R6, RZ, RZ, R14 ;  /* 0x000000ffff067224 */ /* 0x000fce00078e000e */
[----:B------:R-:W-:Y:S05]  /*2d410*/  WARPSYNC.COLLECTIVE R15, `(.L_x_6575) ;  /* 0x000000000f087348 */ /* 0x000fea0003c00000 */
[----:B------:R0:W1:Y:S02]  /*2d420*/  SHFL.IDX P6, R14, R13, R12, R11 ;  /* 0x0000000c0d0e7389 */ /* 0x00006400000c000b */
[----:B01----:R-:W-:Y:S01]  /*2d430*/  ENDCOLLECTIVE ;  /* 0x000000000000791b */ /* 0x003fe20003800000 */
.L_x_6575:
[----:B------:R-:W-:Y:S01]  /*2d440*/  IMAD.MOV.U32 R2, RZ, RZ, R14 ;  /* 0x000000ffff027224 */ /* 0x000fe200078e000e */
[----:B------:R-:W-:Y:S06]  /*2d450*/  BRA `(.L_x_6576) ;  /* 0xffffffb800887947 */ /* 0x000fec000383ffff */
.L_x_6490:
[----:B0-----:R0:W1:Y:S02]  /*2d460*/  SYNCS.PHASECHK.TRANS64.TRYWAIT P0, [R6+URZ+0x38840], R17 ;  /* 0x03884011060075a7 */ /* 0x001064000800017f */
[----:B-1----:R-:W-:Y:S05]  /*2d470*/  @!P0 NANOSLEEP.SYNCS 0x989680 ;  /* 0x009896800000895d */ /* 0x002fea0003900000 */
[----:B------:R-:W1:Y:S02]  /*2d480*/  @!P0 SYNCS.PHASECHK.TRANS64 P0, [R6+URZ+0x38840], R17 ;  /* 0x03884011060085a7 */ /* 0x000e64000800007f */
[----:B-1----:R-:W-:Y:S05]  /*2d490*/  @!P0 BRA `(.L_x_6490) ;  /* 0xfffffffc00f08947 */ /* 0x002fea000383ffff */
[----:B------:R-:W-:Y:S05]  /*2d4a0*/  BRA `(.L_x_6577) ;  /* 0xffffffc0001c7947 */ /* 0x000fea000383ffff */
.L_x_6491:
        /* <DEDUP_REMOVED lines=8> */
.L_x_6579:
[----:B------:R-:W-:Y:S05]  /*2d530*/  BSYNC B1 ;  /* 0x0000000000017941 */ /* 0x000fea0003800000 */
.L_x_6578:
        /* <DEDUP_REMOVED lines=9> */
.L_x_6580:
[----:B------:R-:W-:Y:S02]  /*2d5d0*/  IMAD.MOV.U32 R13, RZ, RZ, R27 ;  /* 0x000000ffff0d7224 */ /* 0x000fe400078e001b */
[----:B------:R-:W-:Y:S02]  /*2d5e0*/  IMAD.MOV.U32 R12, RZ, RZ, 0x1 ;  /* 0x00000001ff0c7424 */ /* 0x000fe400078e00ff */
[----:B------:R-:W-:-:S07]  /*2d5f0*/  IMAD.MOV.U32 R2, RZ, RZ, R14 ;  /* 0x000000ffff027224 */ /* 0x000fce00078e000e */
[----:B------:R-:W-:Y:S05]  /*2d600*/  WARPSYNC.COLLECTIVE R15, `(.L_x_6581) ;  /* 0x000000000f087348 */ /* 0x000fea0003c00000 */
[----:B------:R0:W1:Y:S02]  /*2d610*/  SHFL.IDX P6, R14, R13, R12, R11 ;  /* 0x0000000c0d0e7389 */ /* 0x00006400000c000b */
[----:B01----:R-:W-:Y:S01]  /*2d620*/  ENDCOLLECTIVE ;  /* 0x000000000000791b */ /* 0x003fe20003800000 */
.L_x_6581:
        /* <DEDUP_REMOVED lines=11> */
.L_x_6582:
[----:B------:R-:W-:Y:S02]  /*2d6e0*/  IMAD.MOV.U32 R13, RZ, RZ, R27 ;  /* 0x000000ffff0d7224 */ /* 0x000fe400078e001b */
[----:B------:R-:W-:Y:S02]  /*2d6f0*/  IMAD.MOV.U32 R12, RZ, RZ, 0x2 ;  /* 0x00000002ff0c7424 */ /* 0x000fe400078e00ff */
[----:B------:R-:W-:-:S07]  /*2d700*/  IMAD.MOV.U32 R2, RZ, RZ, R14 ;  /* 0x000000ffff027224 */ /* 0x000fce00078e000e */
[----:B------:R-:W-:Y:S05]  /*2d710*/  WARPSYNC.COLLECTIVE R15, `(.L_x_6583) ;  /* 0x000000000f087348 */ /* 0x000fea0003c00000 */
[----:B------:R0:W1:Y:S02]  /*2d720*/  SHFL.IDX P6, R14, R13, R12, R11 ;  /* 0x0000000c0d0e7389 */ /* 0x00006400000c000b */
[----:B01----:R-:W-:Y:S01]  /*2d730*/  ENDCOLLECTIVE ;  /* 0x000000000000791b */ /* 0x003fe20003800000 */
.L_x_6583:
        /* <DEDUP_REMOVED lines=11> */
.L_x_6584:
[----:B------:R-:W-:Y:S02]  /*2d7f0*/  IMAD.MOV.U32 R13, RZ, RZ, R27 ;  /* 0x000000ffff0d7224 */ /* 0x000fe400078e001b */
[----:B------:R-:W-:Y:S02]  /*2d800*/  IMAD.MOV.U32 R12, RZ, RZ, 0x3 ;  /* 0x00000003ff0c7424 */ /* 0x000fe400078e00ff */
[----:B------:R-:W-:-:S07]  /*2d810*/  IMAD.MOV.U32 R2, RZ, RZ, R14 ;  /* 0x000000ffff027224 */ /* 0x000fce00078e000e */
[----:B------:R-:W-:Y:S05]  /*2d820*/  WARPSYNC.COLLECTIVE R15, `(.L_x_6585) ;  /* 0x000000000f087348 */ /* 0x000fea0003c00000 */
[----:B------:R0:W1:Y:S02]  /*2d830*/  SHFL.IDX P6, R14, R13, R12, R11 ;  /* 0x0000000c0d0e7389 */ /* 0x00006400000c000b */
[----:B01----:R-:W-:Y:S01]  /*2d840*/  ENDCOLLECTIVE ;  /* 0x000000000000791b */ /* 0x003fe20003800000 */
.L_x_6585:
        /* <DEDUP_REMOVED lines=11> */
.L_x_6586:
[----:B------:R-:W-:Y:S01]  /*2d900*/  IMAD.MOV.U32 R2, RZ, RZ, R14 ;  /* 0x000000ffff027224 */ /* 0x000fe200078e000e */
[----:B------:R-:W-:Y:S06]  /*2d910*/  BRA `(.L_x_6587) ;  /* 0xffffffbc00ac7947 */ /* 0x000fec000383ffff */
.L_x_6496:
[----:B---3--:R3:W4:Y:S02]  /*2d920*/  SYNCS.PHASECHK.TRANS64.TRYWAIT P0, [R6+URZ+0x38860], R17 ;  /* 0x03886011060075a7 */ /* 0x008724000800017f */
[----:B----4-:R-:W-:Y:S05]  /*2d930*/  @!P0 NANOSLEEP.SYNCS 0x989680 ;  /* 0x009896800000895d */ /* 0x010fea0003900000 */
[----:B------:R-:W4:Y:S02]  /*2d940*/  @!P0 SYNCS.PHASECHK.TRANS64 P0, [R6+URZ+0x38860], R17 ;  /* 0x03886011060085a7 */ /* 0x000f24000800007f */
[----:B----4-:R-:W-:Y:S05]  /*2d950*/  @!P0 BRA `(.L_x_6496) ;  /* 0xfffffffc00f08947 */ /* 0x010fea000383ffff */
[----:B------:R-:W-:Y:S05]  /*2d960*/  BRA `(.L_x_6588) ;  /* 0xffffffbc00fc7947 */ /* 0x000fea000383ffff */
.L_x_6497:
        /* <DEDUP_REMOVED lines=8> */
.L_x_6590:
[----:B------:R-:W-:Y:S05]  /*2d9f0*/  BSYNC B1 ;  /* 0x0000000000017941 */ /* 0x000fea0003800000 */
.L_x_6589:
        /* <DEDUP_REMOVED lines=13> */
.L_x_6591:
        /* <DEDUP_REMOVED lines=17> */
.L_x_6592:
        /* <DEDUP_REMOVED lines=16> */
.L_x_6593:
        /* <DEDUP_REMOVED lines=19> */
.L_x_6594:
        /* <DEDUP_REMOVED lines=14> */
.L_x_6595:
        /* <DEDUP_REMOVED lines=16> */
.L_x_6596:
        /* <DEDUP_REMOVED lines=14> */
.L_x_6597:
[----:B------:R-:W-:Y:S05]  /*2e0d0*/  BRA `(.L_x_6598) ;  /* 0xffffffbc00687947 */ /* 0x000fea000383ffff */
.L_x_6505:
        /* <DEDUP_REMOVED lines=8> */
.L_x_6600:
[----:B------:R-:W-:Y:S05]  /*2e160*/  BSYNC B0 ;  /* 0x0000000000007941 */ /* 0x000fea0003800000 */
.L_x_6599:
        /* <DEDUP_REMOVED lines=9> */
.L_x_6601:
        /* <DEDUP_REMOVED lines=18> */
.L_x_6602:
[----:B------:R-:W-:Y:S01]  /*2e320*/  IMAD.MOV.U32 R12, RZ, RZ, 0x2 ;  /* 0x00000002ff0c7424 */ /* 0x000fe200078e00ff */
[----:B------:R-:W-:-:S05]  /*2e330*/  SEL R4, R14, RZ, P1 ;  /* 0x000000ff0e047207 */ /* 0x000fca0000800000 */
[----:B------:R-:W-:-:S04]  /*2e340*/  IMAD.IADD R4, R17, 0x1, R4 ;  /* 0x0000000111047824 */ /* 0x000fc800078e0204 */
[----:B------:R-:W-:-:S07]  /*2e350*/  IMAD.MOV.U32 R13, RZ, RZ, R4 ;  /* 0x000000ffff0d7224 */ /* 0x000fce00078e0004 */
[----:B------:R-:W-:Y:S05]  /*2e360*/  WARPSYNC.COLLECTIVE R15, `(.L_x_6603) ;  /* 0x000000000f087348 */ /* 0x000fea0003c00000 */
[----:B------:R0:W1:Y:S02]  /*2e370*/  SHFL.UP P6, R14, R13, R12, R11 ;  /* 0x0400000c0d0e7389 */ /* 0x00006400000c000b */
[----:B01----:R-:W-:Y:S01]  /*2e380*/  ENDCOLLECTIVE ;  /* 0x000000000000791b */ /* 0x003fe20003800000 */
.L_x_6603:
[----:B------:R-:W-:Y:S01]  /*2e390*/  IMAD.MOV.U32 R12, RZ, RZ, 0x4 ;  /* 0x00000004ff0c7424 */ /* 0x000fe200078e00ff */
[----:B------:R-:W-:-:S05]  /*2e3a0*/  SEL R3, R14, RZ, P2 ;  /* 0x000000ff0e037207 */ /* 0x000fca0001000000 */
[----:B------:R-:W-:-:S04]  /*2e3b0*/  IMAD.IADD R6, R4, 0x1, R3 ;  /* 0x0000000104067824 */ /* 0x000fc800078e0203 */
[----:B------:R-:W-:-:S07]  /*2e3c0*/  IMAD.MOV.U32 R13, RZ, RZ, R6 ;  /* 0x000000ffff0d7224 */ /* 0x000fce00078e0006 */
[----:B------:R-:W-:Y:S05]  /*2e3d0*/  WARPSYNC.COLLECTIVE R15, `(.L_x_6604) ;  /* 0x000000000f087348 */ /* 0x000fea0003c00000 */
[----:B------:R0:W1:Y:S02]  /*2e3e0*/  SHFL.UP P6, R14, R13, R12, R11 ;  /* 0x0400000c0d0e7389 */ /* 0x00006400000c000b */
[----:B01----:R-:W-:Y:S01]  /*2e3f0*/  ENDCOLLECTIVE ;  /* 0x000000000000791b */ /* 0x003fe20003800000 */
.L_x_6604:
[----:B------:R-:W-:Y:S01]  /*2e400*/  IMAD.MOV.U32 R12, RZ, RZ, 0x8 ;  /* 0x00000008ff0c7424 */ /* 0x000fe200078e00ff */
[----:B------:R-:W-:-:S05]  /*2e410*/  SEL R3, R14, RZ, P3 ;  /* 0x000000ff0e037207 */ /* 0x000fca0001800000 */
[----:B------:R-:W-:-:S04]  /*2e420*/  IMAD.IADD R2, R6, 0x1, R3 ;  /* 0x0000000106027824 */ /* 0x000fc800078e0203 */
[----:B------:R-:W-:-:S07]  /*2e430*/  IMAD.MOV.U32 R13, RZ, RZ, R2 ;  /* 0x000000ffff0d7224 */ /* 0x000fce00078e0002 */
[----:B------:R-:W-:Y:S05]  /*2e440*/  WARPSYNC.COLLECTIVE R15, `(.L_x_6605) ;  /* 0x000000000f087348 */ /* 0x000fea0003c00000 */
[----:B------:R0:W1:Y:S02]  /*2e450*/  SHFL.UP P6, R14, R13, R12, R11 ;  /* 0x0400000c0d0e7389 */ /* 0x00006400000c000b */
[----:B01----:R-:W-:Y:S01]  /*2e460*/  ENDCOLLECTIVE ;  /* 0x000000000000791b */ /* 0x003fe20003800000 */
.L_x_6605:
[----:B------:R-:W-:Y:S01]  /*2e470*/  IMAD.MOV.U32 R12, RZ, RZ, 0x10 ;  /* 0x00000010ff0c7424 */ /* 0x000fe200078e00ff */
[----:B------:R-:W-:-:S05]  /*2e480*/  SEL R3, R14, RZ, P4 ;  /* 0x000000ff0e037207 */ /* 0x000fca0002000000 */
[----:B------:R-:W-:-:S04]  /*2e490*/  IMAD.IADD R3, R2, 0x1, R3 ;  /* 0x0000000102037824 */ /* 0x000fc800078e0203 */
[----:B------:R-:W-:-:S07]  /*2e4a0*/  IMAD.MOV.U32 R13, RZ, RZ, R3 ;  /* 0x000000ffff0d7224 */ /* 0x000fce00078e0003 */
[----:B------:R-:W-:Y:S05]  /*2e4b0*/  WARPSYNC.COLLECTIVE R15, `(.L_x_6606) ;  /* 0x000000000f087348 */ /* 0x000fea0003c00000 */
[----:B------:R0:W1:Y:S02]  /*2e4c0*/  SHFL.UP P6, R14, R13, R12, R11 ;  /* 0x0400000c0d0e7389 */ /* 0x00006400000c000b */
[----:B01----:R-:W-:Y:S01]  /*2e4d0*/  ENDCOLLECTIVE ;  /* 0x000000000000791b */ /* 0x003fe20003800000 */
.L_x_6606:
        /* <DEDUP_REMOVED lines=8> */
.L_x_6607:
[----:B------:R-:W-:Y:S05]  /*2e560*/  BRA `(.L_x_6608) ;  /* 0xffffffbc00fc7947 */ /* 0x000fea000383ffff */
.L_x_6510:
        /* <DEDUP_REMOVED lines=8> */
.L_x_6610:
[----:B------:R-:W-:Y:S05]  /*2e5f0*/  BSYNC B0 ;  /* 0x0000000000007941 */ /* 0x000fea0003800000 */
.L_x_6609:
        /* <DEDUP_REMOVED lines=8> */
.L_x_6611:
[----:B------:R-:W-:Y:S01]  /*2e680*/  IMAD.MOV.U32 R12, RZ, RZ, 0x4 ;  /* 0x00000004ff0c7424 */ /* 0x000fe200078e00ff */
[----:B------:R-:W-:-:S05]  /*2e690*/  SEL R2, R14, RZ, P2 ;  /* 0x000000ff0e027207 */ /* 0x000fca0001000000 */
[----:B------:R-:W-:-:S04]  /*2e6a0*/  IMAD.IADD R2, R13, 0x1, R2 ;  /* 0x000000010d027824 */ /* 0x000fc800078e0202 */
[----:B------:R-:W-:-:S07]  /*2e6b0*/  IMAD.MOV.U32 R13, RZ, RZ, R2 ;  /* 0x000000ffff0d7224 */ /* 0x000fce00078e0002 */
[----:B------:R-:W-:Y:S05]  /*2e6c0*/  WARPSYNC.COLLECTIVE R15, `(.L_x_6612) ;  /* 0x000000000f087348 */ /* 0x000fea0003c00000 */
[----:B------:R0:W1:Y:S02]  /*2e6d0*/  SHFL.UP P6, R14, R13, R12, R11 ;  /* 0x0400000c0d0e7389 */ /* 0x00006400000c000b */
[----:B01----:R-:W-:Y:S01]  /*2e6e0*/  ENDCOLLECTIVE ;  /* 0x000000000000791b */ /* 0x003fe20003800000 */
.L_x_6612:
[----:B------:R-:W-:Y:S01]  /*2e6f0*/  IMAD.MOV.U32 R12, RZ, RZ, 0x8 ;  /* 0x00000008ff0c7424 */ /* 0x000fe200078e00ff */
[----:B------:R-:W-:-:S05]  /*2e700*/  SEL R3, R14, RZ, P3 ;  /* 0x000000ff0e037207 */ /* 0x000fca0001800000 */
[----:B------:R-:W-:-:S04]  /*2e710*/  IMAD.IADD R3, R2, 0x1, R3 ;  /* 0x0000000102037824 */ /* 0x000fc800078e0203 */
[----:B------:R-:W-:-:S07]  /*2e720*/  IMAD.MOV.U32 R13, RZ, RZ, R3 ;  /* 0x000000ffff0d7224 */ /* 0x000fce00078e0003 */
[----:B------:R-:W-:Y:S05]  /*2e730*/  WARPSYNC.COLLECTIVE R15, `(.L_x_6613) ;  /* 0x000000000f087348 */ /* 0x000fea0003c00000 */
[----:B------:R0:W1:Y:S02]  /*2e740*/  SHFL.UP P6, R14, R13, R12, R11 ;  /* 0x0400000c0d0e7389 */ /* 0x00006400000c000b */
[----:B01----:R-:W-:Y:S01]  /*2e750*/  ENDCOLLECTIVE ;  /* 0x000000000000791b */ /* 0x003fe20003800000 */
.L_x_6613:
[----:B------:R-:W-:Y:S01]  /*2e760*/  IMAD.MOV.U32 R12, RZ, RZ, 0x10 ;  /* 0x00000010ff0c7424 */ /* 0x000fe200078e00ff */
[----:B------:R-:W-:-:S05]  /*2e770*/  SEL R4, R14, RZ, P4 ;  /* 0x000000ff0e047207 */ /* 0x000fca0002000000 */
[----:B------:R-:W-:-:S04]  /*2e780*/  IMAD.IADD R4, R3, 0x1, R4 ;  /* 0x0000000103047824 */ /* 0x000fc800078e0204 */
[----:B------:R-:W-:-:S07]  /*2e790*/  IMAD.MOV.U32 R13, RZ, RZ, R4 ;  /* 0x000000ffff0d7224 */ /* 0x000fce00078e0004 */
[----:B------:R-:W-:Y:S05]  /*2e7a0*/  WARPSYNC.COLLECTIVE R15, `(.L_x_6614) ;  /* 0x000000000f087348 */ /* 0x000fea0003c00000 */
[----:B------:R0:W1:Y:S02]  /*2e7b0*/  SHFL.UP P6, R14, R13, R12, R11 ;  /* 0x0400000c0d0e7389 */ /* 0x00006400000c000b */
[----:B01----:R-:W-:Y:S01]  /*2e7c0*/  ENDCOLLECTIVE ;  /* 0x000000000000791b */ /* 0x003fe20003800000 */
.L_x_6614:
        /* <DEDUP_REMOVED lines=8> */
.L_x_6615:
[----:B------:R-:W-:Y:S05]  /*2e850*/  BRA `(.L_x_6616) ;  /* 0xffffffbc00dc7947 */ /* 0x000fea000383ffff */
.L_x_6512:
[----:B------:R-:W-:Y:S01]  /*2e860*/  BSSY B0, `(.L_x_6617) ;  /* 0x0000006000007945 */ /* 0x000fe20003800000 */
[----:B------:R-:W-:Y:S01]  /*2e870*/  PLOP3.LUT P6, PT, P6, PT, PT, 0x8, 0x0 ;  /* 0x000000000000781c */ /* 0x000fe200037ce170 */
[----:B------:R-:W-:-:S12]  /*2e880*/  IMAD.MOV.U32 R15, RZ, RZ, -0x1 ;  /* 0xffffffffff0f7424 */ /* 0x000fd800078e00ff */
[----:B01----:R-:W-:Y:S05]  /*2e890*/  WARPSYNC.COLLECTIVE R15, `(.L_x_6618) ;  /* 0x000000000f087348 */ /* 0x003fea0003c00000 */
[----:B------:R-:W-:Y:S01]  /*2e8a0*/  VOTE.ANY R14, PT, P6 ;  /* 0x00000000000e7806 */ /* 0x000fe200030e0100 */
[----:B01----:R-:W-:Y:S06]  /*2e8b0*/  ENDCOLLECTIVE ;  /* 0x000000000000791b */ /* 0x003fec0003800000 */
.L_x_6618:
[----:B------:R-:W-:Y:S05]  /*2e8c0*/  BSYNC B0 ;  /* 0x0000000000007941 */ /* 0x000fea0003800000 */
.L_x_6617:
        /* <DEDUP_REMOVED lines=9> */
.L_x_6619:
[----:B------:R-:W-:Y:S01]  /*2e960*/  IMAD.MOV.U32 R17, RZ, RZ, R14 ;  /* 0x000000ffff117224 */ /* 0x000fe200078e000e */
[----:B------:R-:W-:Y:S06]  /*2e970*/  BRA `(.L_x_6620) ;  /* 0xffffffbc00cc7947 */ /* 0x000fec000383ffff */
.L_x_6514:
[----:B------:R-:W-:Y:S01]  /*2e980*/  BSSY B0, `(.L_x_6621) ;  /* 0x0000007000007945 */ /* 0x000fe20003800000 */
[----:B------:R-:W-:Y:S02]  /*2e990*/  IMAD.MOV.U32 R13, RZ, RZ, R2 ;  /* 0x000000ffff0d7224 */ /* 0x000fe400078e0002 */
[----:B------:R-:W-:Y:S02]  /*2e9a0*/  IMAD.MOV.U32 R11, RZ, RZ, 0x1f ;  /* 0x0000001fff0b7424 */ /* 0x000fe400078e00ff */
[----:B------:R-:W-:-:S07]  /*2e9b0*/  IMAD.MOV.U32 R15, RZ, RZ, -0x1 ;  /* 0xffffffffff0f7424 */ /* 0x000fce00078e00ff */
[----:B0123--:R-:W-:Y:S05]  /*2e9c0*/  WARPSYNC.COLLECTIVE R15, `(.L_x_6622) ;  /* 0x000000000f087348 */ /* 0x00ffea0003c00000 */
[----:B------:R4:W0:Y:S02]  /*2e9d0*/  SHFL.IDX P6, R14, R13, R12, R11 ;  /* 0x0000000c0d0e7389 */ /* 0x00082400000c000b */
[----:B01234-:R-:W-:Y:S01]  /*2e9e0*/  ENDCOLLECTIVE ;  /* 0x000000000000791b */ /* 0x01ffe20003800000 */
.L_x_6622:
[----:B------:R-:W-:Y:S05]  /*2e9f0*/  BSYNC B0 ;  /* 0x0000000000007941 */ /* 0x000fea0003800000 */
.L_x_6621:
[----:B------:R-:W-:Y:S05]  /*2ea00*/  BRA `(.L_x_6513) ;  /* 0xffffffbc00c47947 */ /* 0x000fea000383ffff */
.L_x_6518:
[----:B0-----:R0:W1:Y:S02]  /*2ea10*/  SYNCS.PHASECHK.TRANS64.TRYWAIT P0, [R7+URZ+0x38820], R0 ;  /* 0x03882000070075a7 */ /* 0x001064000800017f */
[----:B-1----:R-:W-:Y:S05]  /*2ea20*/  @!P0 NANOSLEEP.SYNCS 0x989680 ;  /* 0x009896800000895d */ /* 0x002fea0003900000 */
[----:B------:R-:W1:Y:S02]  /*2ea30*/  @!P0 SYNCS.PHASECHK.TRANS64 P0, [R7+URZ+0x38820], R0 ;  /* 0x03882000070085a7 */ /* 0x000e64000800007f */
[----:B-1----:R-:W-:Y:S05]  /*2ea40*/  @!P0 BRA `(.L_x_6518) ;  /* 0xfffffffc00f08947 */ /* 0x002fea000383ffff */
[----:B------:R-:W-:Y:S05]  /*2ea50*/  BRA `(.L_x_6623) ;  /* 0xffffffc4003c7947 */ /* 0x000fea000383ffff */
.L_x_6519:
        /* <DEDUP_REMOVED lines=11> */
.L_x_6625:
[----:B------:R-:W-:Y:S05]  /*2eb10*/  BSYNC B0 ;  /* 0x0000000000007941 */ /* 0x000fea0003800000 */
.L_x_6624:
[----:B------:R-:W-:Y:S05]  /*2eb20*/  BRA `(.L_x_6626) ;  /* 0xffffffc400247947 */ /* 0x000fea000383ffff */
.L_x_6522:
[----:B------:R-:W-:Y:S01]  /*2eb30*/  BSSY B1, `(.L_x_6627) ;  /* 0x0000006000017945 */ /* 0x000fe20003800000 */
[----:B------:R-:W-:-:S07]  /*2eb40*/  IMAD.MOV.U32 R15, RZ, RZ, -0x1 ;  /* 0xffffffffff0f7424 */ /* 0x000fce00078e00ff */
[----:B0-234-:R-:W-:Y:S05]  /*2eb50*/  WARPSYNC.COLLECTIVE R15, `(.L_x_6628) ;  /* 0x000000000f0c7348 */ /* 0x01dfea0003c00000 */
[----:B------:R-:W-:Y:S02]  /*2eb60*/  ELECT P6, UR62, PT ;  /* 0x00000000003e782f */ /* 0x000fe400038c0000 */
[----:B------:R-:W-:Y:S01]  /*2eb70*/  MOV R14, UR62 ;  /* 0x0000003e000e7c02 */ /* 0x000fe20008000f00 */
[----:B0-234-:R-:W-:Y:S10]  /*2eb80*/  ENDCOLLECTIVE ;  /* 0x000000000000791b */ /* 0x01dff40003800000 */
.L_x_6628:
[----:B------:R-:W-:Y:S05]  /*2eb90*/  BSYNC B1 ;  /* 0x0000000000017941 */ /* 0x000fea0003800000 */
.L_x_6627:
[----:B------:R-:W-:Y:S05]  /*2eba0*/  BRA `(.L_x_6629) ;  /* 0xffffffc4001c7947 */ /* 0x000fea000383ffff */
.L_x_6524:
[----:B0-----:R0:W1:Y:S02]  /*2ebb0*/  SYNCS.PHASECHK.TRANS64.TRYWAIT P1, [R5+URZ+0x38840], R0 ;  /* 0x03884000050075a7 */ /* 0x001064000802017f */
[----:B-1----:R-:W-:Y:S05]  /*2ebc0*/  @!P1 NANOSLEEP.SYNCS 0x989680 ;  /* 0x009896800000995d */ /* 0x002fea0003900000 */
[----:B------:R-:W1:Y:S02]  /*2ebd0*/  @!P1 SYNCS.PHASECHK.TRANS64 P1, [R5+URZ+0x38840], R0 ;  /* 0x03884000050095a7 */ /* 0x000e64000802007f */
[----:B-1----:R-:W-:Y:S05]  /*2ebe0*/  @!P1 BRA `(.L_x_6524) ;  /* 0xfffffffc00f09947 */ /* 0x002fea000383ffff */
[----:B------:R-:W-:Y:S05]  /*2ebf0*/  BRA `(.L_x_6630) ;  /* 0xffffffc4003c7947 */ /* 0x000fea000383ffff */
.L_x_6526:
[----:B-1----:R1:W0:Y:S02]  /*2ec00*/  SYNCS.PHASECHK.TRANS64.TRYWAIT P1, [R3+URZ+0x38840], R2 ;  /* 0x03884002030075a7 */ /* 0x002224000802017f */
[----:B0-----:R-:W-:Y:S05]  /*2ec10*/  @!P1 NANOSLEEP.SYNCS 0x989680 ;  /* 0x009896800000995d */ /* 0x001fea0003900000 */
[----:B------:R-:W0:Y:S02]  /*2ec20*/  @!P1 SYNCS.PHASECHK.TRANS64 P1, [R3+URZ+0x38840], R2 ;  /* 0x03884002030095a7 */ /* 0x000e24000802007f */
[----:B0-----:R-:W-:Y:S05]  /*2ec30*/  @!P1 BRA `(.L_x_6526) ;  /* 0xfffffffc00f09947 */ /* 0x001fea000383ffff */
[----:B------:R-:W-:Y:S05]  /*2ec40*/  BRA `(.L_x_6631) ;  /* 0xffffffc400487947 */ /* 0x000fea000383ffff */
.L_x_6528:
[----:B------:R0:W0:Y:S02]  /*2ec50*/  SYNCS.PHASECHK.TRANS64.TRYWAIT P1, [R5+URZ+0x38860], R0 ;  /* 0x03886000050075a7 */ /* 0x000024000802017f */
[----:B0-----:R-:W-:Y:S05]  /*2ec60*/  @!P1 NANOSLEEP.SYNCS 0x989680 ;  /* 0x009896800000995d */ /* 0x001fea0003900000 */
[----:B------:R-:W0:Y:S02]  /*2ec70*/  @!P1 SYNCS.PHASECHK.TRANS64 P1, [R5+URZ+0x38860], R0 ;  /* 0x03886000050095a7 */ /* 0x000e24000802007f */
[----:B0-----:R-:W-:Y:S05]  /*2ec80*/  @!P1 BRA `(.L_x_6528) ;  /* 0xfffffffc00f09947 */ /* 0x001fea000383ffff */
[----:B------:R-:W-:Y:S05]  /*2ec90*/  BRA `(.L_x_6632) ;  /* 0xffffffc400447947 */ /* 0x000fea000383ffff */
        .type           $_ZN7cutlass13device_kernelIN5flash11enable_sm90INS1_16FlashAttnFwdSm90INS1_25CollectiveMainloopFwdSm90ILi2EN4cute5tupleIJNS5_1CILi1EEES8_S8_EEENS6_IJNS7_ILi64EEESA_SA_EEELi512ENS_6half_tEfNS_4arch4Sm90ELb0ELb1ELb0ELb1ELb1ELb0ELb1ELb0ELb0ELb1ELb0ELb0EEENS1_21CollectiveEpilogueFwdINS6_IJSA_NS7_ILi512EEESA_EEES9_SC_SE_Li256ELb1ELb1ELb0ELb0EEENS1_36VarlenDynamicPersistentTileSchedulerILi64ELi64ELi256ELi128ELb0ELb1ELb1ELb1ELb0ELb1EEEEEEEEEvNT_6ParamsE$_ZZN5flash25CollectiveMainloopFwdSm90ILi2EN4cute5tupleIJNS1_1CILi1EEES4_S4_EEENS2_IJNS3_ILi64EEES6_S6_EEELi512EN7cutlass6half_tEfNS8_4arch4Sm90ELb0ELb1ELb0ELb1ELb1ELb0ELb1ELb0ELb0ELb1ELb0ELb0EE3mmaINS_16FlashAttnFwdSm90ISC_NS_21CollectiveEpilogueFwdINS2_IJS6_NS3_ILi512EEES6_EEES5_S9_SB_Li256ELb1ELb1ELb0ELb0EEENS_36VarlenDynamicPersistentTileSchedulerILi64ELi64ELi256ELi128ELb0ELb1ELb1ELb1ELb0ELb1EEEE13SharedStorageENS1_6TensorINS1_11ArrayEngineIfLm128EEENS1_6LayoutINS2_IJNS2_IJNS3_ILi2EEESR_NS3_ILi32EEEEEES4_S4_EEENS2_IJNS2_IJS4_SR_NS3_ILi4EEEEEENS3_ILi0EEESX_EEEEEEENS_7SoftmaxILi2ELi0EEEEEbRKNSC_6ParamsENS8_13PipelineAsyncILi2EEES17_RNS8_13PipelineStateILj2EEERT0_RT1_iRiRKNS_16SeqlenInfoQKNewKILb1ELb0EEENS2_IJiiiiEEERT_ENKUliT_T0_T1_E_clIZSD_ISM_S10_S12_EbS15_S17_S17_S1A_S1C_S1E_iS1F_S1J_S1K_S1M_EUlRS1N_iE1_NS3_ILb0EEENS3_ILb1EEEEEDaiS1N_S1O_S1P_,@function
        .size           $_ZN7cutlass13device_kernelIN5flash11enable_sm90INS1_16FlashAttnFwdSm90INS1_25CollectiveMainloopFwdSm90ILi2EN4cute5tupleIJNS5_1CILi1EEES8_S8_EEENS6_IJNS7_ILi64EEESA_SA_EEELi512ENS_6half_tEfNS_4arch4Sm90ELb0ELb1ELb0ELb1ELb1ELb0ELb1ELb0ELb0ELb1ELb0ELb0EEENS1_21CollectiveEpilogueFwdINS6_IJSA_NS7_ILi512EEESA_EEES9_SC_SE_Li256ELb1ELb1ELb0ELb0EEENS1_36VarlenDynamicPersistentTileSchedulerILi64ELi64ELi256ELi128ELb0ELb1ELb1ELb1ELb0ELb1EEEEEEEEEvNT_6ParamsE$_ZZN5flash25CollectiveMainloopFwdSm90ILi2EN4cute5tupleIJNS1_1CILi1EEES4_S4_EEENS2_IJNS3_ILi64EEES6_S6_EEELi512EN7cutlass6half_tEfNS8_4arch4Sm90ELb0ELb1ELb0ELb1ELb1ELb0ELb1ELb0ELb0ELb1ELb0ELb0EE3mmaINS_16FlashAttnFwdSm90ISC_NS_21CollectiveEpilogueFwdINS2_IJS6_NS3_ILi512EEES6_EEES5_S9_SB_Li256ELb1ELb1ELb0ELb0EEENS_36VarlenDynamicPersistentTileSchedulerILi64ELi64ELi256ELi128ELb0ELb1ELb1ELb1ELb0ELb1EEEE13SharedStorageENS1_6TensorINS1_11ArrayEngineIfLm128EEENS1_6LayoutINS2_IJNS2_IJNS3_ILi2EEESR_NS3_ILi32EEEEEES4_S4_EEENS2_IJNS2_IJS4_SR_NS3_ILi4EEEEEENS3_ILi0EEESX_EEEEEEENS_7SoftmaxILi2ELi0EEEEEbRKNSC_6ParamsENS8_13PipelineAsyncILi2EEES17_RNS8_13PipelineStateILj2EEERT0_RT1_iRiRKNS_16SeqlenInfoQKNewKILb1ELb0EEENS2_IJiiiiEEERT_ENKUliT_T0_T1_E_clIZSD_ISM_S10_S12_EbS15_S17_S17_S1A_S1C_S1E_iS1F_S1J_S1K_S1M_EUlRS1N_iE1_NS3_ILb0EEENS3_ILb1EEEEEDaiS1N_S1O_S1P_,(.L_x_15541 - $_ZN7cutlass13device_kernelIN5flash11enable_sm90INS1_16FlashAttnFwdSm90INS1_25CollectiveMainloopFwdSm90ILi2EN4cute5tupleIJNS5_1CILi1EEES8_S8_EEENS6_IJNS7_ILi64EEESA_SA_EEELi512ENS_6half_tEfNS_4arch4Sm90ELb0ELb1ELb0ELb1ELb1ELb0ELb1ELb0ELb0ELb1ELb0ELb0EEENS1_21CollectiveEpilogueFwdINS6_IJSA_NS7_ILi512EEESA_EEES9_SC_SE_Li256ELb1ELb1ELb0ELb0EEENS1_36VarlenDynamicPersistentTileSchedulerILi64ELi64ELi256ELi128ELb0ELb1ELb1ELb1ELb0ELb1EEEEEEEEEvNT_6ParamsE$_ZZN5flash25CollectiveMainloopFwdSm90ILi2EN4cute5tupleIJNS1_1CILi1EEES4_S4_EEENS2_IJNS3_ILi64EEES6_S6_EEELi512EN7cutlass6half_tEfNS8_4arch4Sm90ELb0ELb1ELb0ELb1ELb1ELb0ELb1ELb0ELb0ELb1ELb0ELb0EE3mmaINS_16FlashAttnFwdSm90ISC_NS_21CollectiveEpilogueFwdINS2_IJS6_NS3_ILi512EEES6_EEES5_S9_SB_Li256ELb1ELb1ELb0ELb0EEENS_36VarlenDynamicPersistentTileSchedulerILi64ELi64ELi256ELi128ELb0ELb1ELb1ELb1ELb0ELb1EEEE13SharedStorageENS1_6TensorINS1_11ArrayEngineIfLm128EEENS1_6LayoutINS2_IJNS2_IJNS3_ILi2EEESR_NS3_ILi32EEEEEES4_S4_EEENS2_IJNS2_IJS4_SR_NS3_ILi4EEEEEENS3_ILi0EEESX_EEEEEEENS_7SoftmaxILi2ELi0EEEEEbRKNSC_6ParamsENS8_13PipelineAsyncILi2EEES17_RNS8_13PipelineStateILj2EEERT0_RT1_iRiRKNS_16SeqlenInfoQKNewKILb1ELb0EEENS2_IJiiiiEEERT_ENKUliT_T0_T1_E_clIZSD_ISM_S10_S12_EbS15_S17_S17_S1A_S1C_S1E_iS1F_S1J_S1K_S1M_EUlRS1N_iE1_NS3_ILb0EEENS3_ILb1EEEEEDaiS1N_S1O_S1P_)
$_ZN7cutlass13device_kernelIN5flash11enable_sm90INS1_16FlashAttnFwdSm90INS1_25CollectiveMainloopFwdSm90ILi2EN4cute5tupleIJNS5_1CILi1EEES8_S8_EEENS6_IJNS7_ILi64EEESA_SA_EEELi512ENS_6half_tEfNS_4arch4Sm90ELb0ELb1ELb0ELb1ELb1ELb0ELb1ELb0ELb0ELb1ELb0ELb0EEENS1_21CollectiveEpilogueFwdINS6_IJSA_NS7_ILi512EEESA_EEES9_SC_SE_Li256ELb1ELb1ELb0ELb0EEENS1_36VarlenDynamicPersistentTileSchedulerILi64ELi64ELi256ELi128ELb0ELb1ELb1ELb1ELb0ELb1EEEEEEEEEvNT_6ParamsE$_ZZN5flash25CollectiveMainloopFwdSm90ILi2EN4cute5tupleIJNS1_1CILi1EEES4_S4_EEENS2_IJNS3_ILi64EEES6_S6_EEELi512EN7cutlass6half_tEfNS8_4arch4Sm90ELb0ELb1ELb0ELb1ELb1ELb0ELb1ELb0ELb0ELb1ELb0ELb0EE3mmaINS_16FlashAttnFwdSm90ISC_NS_21CollectiveEpilogueFwdINS2_IJS6_NS3_ILi512EEES6_EEES5_S9_SB_Li256ELb1ELb1ELb0ELb0EEENS_36VarlenDynamicPersistentTileSchedulerILi64ELi64ELi256ELi128ELb0ELb1ELb1ELb1ELb0ELb1EEEE13SharedStorageENS1_6TensorINS1_11ArrayEngineIfLm128EEENS1_6LayoutINS2_IJNS2_IJNS3_ILi2EEESR_NS3_ILi32EEEEEES4_S4_EEENS2_IJNS2_IJS4_SR_NS3_ILi4EEEEEENS3_ILi0EEESX_EEEEEEENS_7SoftmaxILi2ELi0EEEEEbRKNSC_6ParamsENS8_13PipelineAsyncILi2EEES17_RNS8_13PipelineStateILj2EEERT0_RT1_iRiRKNS_16SeqlenInfoQKNewKILb1ELb0EEENS2_IJiiiiEEERT_ENKUliT_T0_T1_E_clIZSD_ISM_S10_S12_EbS15_S17_S17_S1A_S1C_S1E_iS1F_S1J_S1K_S1M_EUlRS1N_iE1_NS3_ILb0EEENS3_ILb1EEEEEDaiS1N_S1O_S1P_:
        /* <DEDUP_REMOVED lines=48> */
.L_x_6634:
[----:B------:R-:W-:Y:S05]  /*2efa0*/  BSYNC B2 ;  /* 0x0000000000027941 */ /* 0x000fea0003800000 */
.L_x_6633:
        /* <DEDUP_REMOVED lines=17> */
.L_x_6636:
[----:B------:R-:W-:Y:S05]  /*2f0c0*/  BSYNC B2 ;  /* 0x0000000000027941 */ /* 0x000fea0003800000 */
.L_x_6635:
        /* <DEDUP_REMOVED lines=10> */
.L_x_6638:
[----:B------:R-:W-:Y:S05]  /*2f170*/  BSYNC B2 ;  /* 0x0000000000027941 */ /* 0x000fea0003800000 */
.L_x_6637:
        /* <DEDUP_REMOVED lines=92> */
.L_x_6641:
[----:B------:R-:W-:Y:S05]  /*2f740*/  BSYNC B2 ;  /* 0x0000000000027941 */ /* 0x000fea0003800000 */
.L_x_6640:
        /* <DEDUP_REMOVED lines=17> */
.L_x_6643:
[----:B------:R-:W-:Y:S05]  /*2f860*/  BSYNC B2 ;  /* 0x0000000000027941 */ /* 0x000fea0003800000 */
.L_x_6642:
        /* <DEDUP_REMOVED lines=10> */
.L_x_6645:
[----:B------:R-:W-:Y:S05]  /*2f910*/  BSYNC B2 ;  /* 0x0000000000027941 */ /* 0x000fea0003800000 */
.L_x_6644:
        /* <DEDUP_REMOVED lines=581> */
.L_x_6648:
[----:B------:R-:W-:Y:S05]  /*31d70*/  BSYNC B2 ;  /* 0x0000000000027941 */ /* 0x000fea0003800000 */
.L_x_6647:
        /* <DEDUP_REMOVED lines=12> */
[----:B0-----:R-:W4:Y:S01]  /*31e40*/  LD.E R9, desc[UR4][R6.64] ;  /* 0x0000000406097980 */ /* 0x001f22000c101900 */
[----:B------:R-:W-:-:S02]  /*31e50*/  R2UR UR14, R4 ;  /* 0x00000000040e72ca */ /* 0x000fc400000e0000 */
[C---:B------:R-:W-:Y:S02]  /*31e60*/  R2UR UR15, R5.reuse ;  /* 0x00000000050f72ca */ /* 0x040fe400000e0000 */
[C---:B------:R-:W-:Y:S02]  /*31e70*/  R2UR UR10, R4.reuse ;  /* 0x00000000040a72ca */ /* 0x040fe400000e0000 */
[C---:B------:R-:W-:Y:S02]  /*31e80*/  R2UR UR11, R5.reuse ;  /* 0x00000000050b72ca */ /* 0x040fe400000e0000 */
[C---:B------:R-:W-:Y:S02]  /*31e90*/  R2UR UR8, R4.reuse ;  /* 0x00000000040872ca */ /* 0x040fe400000e0000 */
[----:B------:R-:W-:Y:S02]  /*31ea0*/  R2UR UR9, R5 ;  /* 0x00000000050972ca */ /* 0x000fe400000e0000 */
[----:B------:R-:W-:-:S03]  /*31eb0*/  R2UR UR12, R4 ;  /* 0x00000000040c72ca */ /* 0x000fc600000e0000 */
[----:B------:R-:W3:Y:S01]  /*31ec0*/  LD.E R64, desc[UR14][R6.64+0x18] ;  /* 0x0000180e06407980 */ /* 0x000ee2000c101900 */
[----:B------:R-:W-:-:S03]  /*31ed0*/  R2UR UR13, R5 ;  /* 0x00000000050d72ca */ /* 0x000fc600000e0000 */
[----:B------:R-:W3:Y:S04]  /*31ee0*/  LD.E R61, desc[UR10][R6.64+0xc] ;  /* 0x00000c0a063d7980 */ /* 0x000ee8000c101900 */
[----:B------:R-:W3:Y:S06]  /*31ef0*/  LD.E R59, desc[UR8][R6.64+0x10] ;  /* 0x00001008063b7980 */ /* 0x000eec000c101900 */
[----:B------:R-:W3:Y:S01]  /*31f00*/  LD.E R63, desc[UR12][R6.64+0x14] ;  /* 0x0000140c063f7980 */ /* 0x000ee2000c101900 */
        /* <DEDUP_REMOVED lines=13> */
[----:B----4-:R-:W-:-:S04]  /*31fe0*/  SHF.R.S32.HI R12, RZ, 0x1f, R9 ;  /* 0x0000001fff0c7819 */ /* 0x010fc80000011409 */
        /* <DEDUP_REMOVED lines=8> */
[----:B-1----:R-:W-:Y:S01]  /*32070*/  SHF.R.S32.HI R20, RZ, 0x1f, R12 ;  /* 0x0000001fff147819 */ /* 0x002fe2000001140c */
        /* <DEDUP_REMOVED lines=14> */
[----:B------:R-:W-:-:S03]  /*32160*/  ISETP.GE.AND P1, PT, R64, 0x1, PT ;  /* 0x000000014000780c */ /* 0x000fc60003f26270 */
        /* <DEDUP_REMOVED lines=31> */
.L_x_6654:
[----:B------:R-:W-:Y:S05]  /*32360*/  BSYNC B4 ;  /* 0x0000000000047941 */ /* 0x000fea0003800000 */
.L_x_6653:
[----:B------:R-:W-:Y:S01]  /*32370*/  LOP3.LUT R15, RZ, R15, RZ, 0x33, !PT ;  /* 0x0000000fff0f7212 */ /* 0x000fe200078e33ff */
[----:B------:R-:W-:Y:S06]  /*32380*/  BRA `(.L_x_6655) ;  /* 0x0000000000287947 */ /* 0x000fec0003800000 */
.L_x_6652:
        /* <DEDUP_REMOVED lines=10> */
.L_x_6655:
[----:B------:R-:W-:Y:S05]  /*32430*/  BSYNC B3 ;  /* 0x0000000000037941 */ /* 0x000fea0003800000 */
.L_x_6651:
[----:B------:R-:W-:-:S04]  /*32440*/  IMAD R14, R64, R15, -R56 ;  /* 0x0000000f400e7224 */ /* 0x000fc800078e0a38 */
[----:B------:R-:W-:-:S05]  /*32450*/  IMAD R15, R9, -0x2, R14 ;  /* 0xfffffffe090f7824 */ /* 0x000fca00078e020e */
[----:B------:R-:W-:Y:S02]  /*32460*/  VIMNMX R12, R12, R15, !PT ;  /* 0x0000000f0c0c7248 */ /* 0x000fe40007fe0100 */
[----:B------:R-:W-:-:S07]  /*32470*/  VIADDMNMX R13, R15, R64, R13, PT ;  /* 0x000000400f0d7246 */ /* 0x000fce000380010d */
.L_x_6650:
[----:B------:R-:W-:Y:S05]  /*32480*/  BSYNC B2 ;  /* 0x0000000000027941 */ /* 0x000fea0003800000 */
.L_x_6649:
        /* <DEDUP_REMOVED lines=96> */
.L_x_6661:
[----:B------:R-:W-:Y:S05]  /*32a90*/  BSYNC B4 ;  /* 0x0000000000047941 */ /* 0x000fea0003800000 */
.L_x_6660:
[----:B------:R-:W-:Y:S01]  /*32aa0*/  LOP3.LUT R21, RZ, R21, RZ, 0x33, !PT ;  /* 0x00000015ff157212 */ /* 0x000fe200078e33ff */
[----:B------:R-:W-:Y:S06]  /*32ab0*/  BRA `(.L_x_6662) ;  /* 0x0000000000287947 */ /* 0x000fec0003800000 */
.L_x_6659:
        /* <DEDUP_REMOVED lines=10> */
.L_x_6662:
[----:B------:R-:W-:Y:S05]  /*32b60*/  BSYNC B3 ;  /* 0x0000000000037941 */ /* 0x000fea0003800000 */
.L_x_6658:
[----:B------:R-:W-:-:S04]  /*32b70*/  IMAD R6, R64, R21, -R56 ;  /* 0x0000001540067224 */ /* 0x000fc800078e0a38 */
[----:B------:R-:W-:-:S05]  /*32b80*/  IMAD R9, R9, -0x2, R6 ;  /* 0xfffffffe09097824 */ /* 0x000fca00078e0206 */
[----:B------:R-:W-:Y:S02]  /*32b90*/  VIADDMNMX R15, R9, R64, R15, PT ;  /* 0x00000040090f7246 */ /* 0x000fe4000380010f */
[----:B------:R-:W-:-:S07]  /*32ba0*/  VIMNMX R14, R14, R9, !PT ;  /* 0x000000090e0e7248 */ /* 0x000fce0007fe0100 */
.L_x_6657:
[----:B------:R-:W-:Y:S05]  /*32bb0*/  BSYNC B2 ;  /* 0x0000000000027941 */ /* 0x000fea0003800000 */
.L_x_6656:
        /* <DEDUP_REMOVED lines=147> */
.L_x_6664:
[----:B------:R-:W-:Y:S05]  /*334f0*/  BSYNC B2 ;  /* 0x0000000000027941 */ /* 0x000fea0003800000 */
.L_x_6663:
        /* <DEDUP_REMOVED lines=13> */
.L_x_6666:
[----:B------:R-:W-:Y:S05]  /*335d0*/  BSYNC B2 ;  /* 0x0000000000027941 */ /* 0x000fea0003800000 */
.L_x_6665:
        /* <DEDUP_REMOVED lines=1394> */
[----:B------:R-:W-:Y:S01]  /*38d00*/  R2UR UR17, R5 ;  /* 0x00000000051172ca */ /* 0x000fe200000e0000 */
[----:B------:R-:W-:-:S02]  /*38d10*/  VIADD R12, R8, 0x100 ;  /* 0x00000100080c7836 */ /* 0x000fc40000000000 */
        /* <DEDUP_REMOVED lines=1912> */
.L_x_6668:
[----:B------:R-:W-:Y:S05]  /*404a0*/  BSYNC B2 ;  /* 0x0000000000027941 */ /* 0x000fea0003800000 */
.L_x_6667:
        /* <DEDUP_REMOVED lines=12> */
[----:B------:R-:W-:Y:S05]  /*40570*/  RET.REL.NODEC R4 `(_ZN7cutlass13device_kernelIN5flash11enable_sm90INS1_16FlashAttnFwdSm90INS1_25CollectiveMainloopFwdSm90ILi2EN4cute5tupleIJNS5_1CILi1EEES8_S8_EEENS6_IJNS7_ILi64EEESA_SA_EEELi512ENS_6half_tEfNS_4arch4Sm90ELb0ELb1ELb0ELb1ELb1ELb0ELb1ELb0ELb0ELb1ELb0ELb0EEENS1_21CollectiveEpilogueFwdINS6_IJSA_NS7_ILi512EEESA_EEES9_SC_SE_Li256ELb1ELb1ELb0ELb0EEENS1_36VarlenDynamicPersistentTileSchedulerILi64ELi64ELi256ELi128ELb0ELb1ELb1ELb1ELb0ELb1EEEEEEEEEvNT_6ParamsE) ;  /* 0xfffffbf804a07950 */ /* 0x000fea0003c3ffff */
.L_x_6639:
[----:B0-----:R0:W1:Y:S02]  /*40580*/  SYNCS.PHASECHK.TRANS64.TRYWAIT P0, [R9+URZ], R24 ;  /* 0x00000018090075a7 */ /* 0x001064000800017f */
[----:B-1----:R-:W-:Y:S05]  /*40590*/  @!P0 NANOSLEEP.SYNCS 0x989680 ;  /* 0x009896800000895d */ /* 0x002fea0003900000 */
[----:B------:R-:W1:Y:S02]  /*405a0*/  @!P0 SYNCS.PHASECHK.TRANS64 P0, [R9+URZ], R24 ;  /* 0x00000018090085a7 */ /* 0x000e64000800007f */
[----:B-1----:R-:W-:Y:S05]  /*405b0*/  @!P0 BRA `(.L_x_6639) ;  /* 0xfffffffc00f08947 */ /* 0x002fea000383ffff */
[----:B------:R-:W-:Y:S05]  /*405c0*/  BRA `(.L_x_6638) ;  /* 0xfffffee800e87947 */ /* 0x000fea000383ffff */
.L_x_6646:
[----:B0-----:R0:W1:Y:S02]  /*405d0*/  SYNCS.PHASECHK.TRANS64.TRYWAIT P0, [R56+URZ], R57 ;  /* 0x00000039380075a7 */ /* 0x001064000800017f */
[----:B-1----:R-:W-:Y:S05]  /*405e0*/  @!P0 NANOSLEEP.SYNCS 0x989680 ;  /* 0x009896800000895d */ /* 0x002fea0003900000 */
[----:B------:R-:W1:Y:S02]  /*405f0*/  @!P0 SYNCS.PHASECHK.TRANS64 P0, [R56+URZ], R57 ;  /* 0x00000039380085a7 */ /* 0x000e64000800007f */
[----:B-1----:R-:W-:Y:S05]  /*40600*/  @!P0 BRA `(.L_x_6646) ;  /* 0xfffffffc00f08947 */ /* 0x002fea000383ffff */
[----:B------:R-:W-:Y:S05]  /*40610*/  BRA `(.L_x_6645) ;  /* 0xfffffef000bc7947 */ /* 0x000fea000383ffff */
.L_x_6669:
        /* <DEDUP_REMOVED lines=14> */
.L_x_15541:


//--------------------- .text._ZN7cutlass13device_kernelIN5flash11enable_sm90INS1_16FlashAttnFwdSm90INS1_25CollectiveMainloopFwdSm90ILi2EN4cute5tupleIJNS5_1CILi1EEES8_S8_EEENS6_IJNS7_ILi64EEESA_SA_EEELi512ENS_6half_tEfNS_4arch4Sm90ELb0ELb1ELb0ELb1ELb1ELb1ELb1ELb0ELb0ELb1ELb0ELb0EEENS1_21CollectiveEpilogueFwdINS6_IJSA_NS7_ILi512EEESA_EEES9_SC_SE_Li256ELb1ELb1ELb0ELb0EEENS1_36VarlenDynamicPersistentTileSchedulerILi64ELi64ELi256ELi128ELb0ELb1ELb1ELb1ELb0ELb1EEEEEEEEEvNT_6ParamsE --------------------------
	.section	.text._ZN7cutlass13device_kernelIN5flash11enable_sm90INS1_16FlashAttnFwdSm90INS1_25CollectiveMainloopFwdSm90ILi2EN4cute5tupleIJNS5_1CILi1EEES8_S8_EEENS6_IJNS7_ILi64EEESA_SA_EEELi512ENS_6half_tEfNS_4arch4Sm90ELb0ELb1ELb0ELb1ELb1ELb1ELb1ELb0ELb0ELb1ELb0ELb0EEENS1_21CollectiveEpilogueFwdINS6_IJSA_NS7_ILi512EEESA_EEES9_SC_SE_Li256ELb1ELb1ELb0ELb0EEENS1_36VarlenDynamicPersistentTileSchedulerILi64ELi64ELi256ELi128ELb0ELb1ELb1ELb1ELb0ELb1EEEEEEEEEvNT_6ParamsE,"ax",@progbits
	.align	128
.text._ZN7cutlass13device_kernelIN5flash11enable_sm90INS1_16FlashAttnFwdSm90INS1_25CollectiveMainloopFwdSm90ILi2EN4cute5tupleIJNS5_1CILi1EEES8_S8_EEENS6_IJNS7_ILi64EEESA_SA_EEELi512ENS_6half_tEfNS_4arch4Sm90ELb0ELb1ELb0ELb1ELb1ELb1ELb1ELb0ELb0ELb1ELb0ELb0EEENS1_21CollectiveEpilogueFwdINS6_IJSA_NS7_ILi512EEESA_EEES9_SC_SE_Li256ELb1ELb1ELb0ELb0EEENS1_36VarlenDynamicPersistentTileSchedulerILi64ELi64ELi256ELi128ELb0ELb1ELb1ELb1ELb0ELb1EEEEEEEEEvNT_6ParamsE:
        .type           _ZN7cutlass13device_kernelIN5flash11enable_sm90INS1_16FlashAttnFwdSm90INS1_25CollectiveMainloopFwdSm90ILi2EN4cute5tupleIJNS5_1CILi1EEES8_S8_EEENS6_IJNS7_ILi64EEESA_SA_EEELi512ENS_6half_tEfNS_4arch4Sm90ELb0ELb1ELb0ELb1ELb1ELb1ELb1ELb0ELb0ELb1ELb0ELb0EEENS1_21CollectiveEpilogueFwdINS6_IJSA_NS7_ILi512EEESA_EEES9_SC_SE_Li256ELb1ELb1ELb0ELb0EEENS1_36VarlenDynamicPersistentTileSchedulerILi64ELi64ELi256ELi128ELb0ELb1ELb1ELb1ELb0ELb1EEEEEEEEEvNT_6ParamsE,@function
        .size           _ZN7cutlass13device_kernelIN5flash11enable_sm90INS1_16FlashAttnFwdSm90INS1_25CollectiveMainloopFwdSm90ILi2EN4cute5tupleIJNS5_1CILi1EEES8_S8_EEENS6_IJNS7_ILi64EEESA_SA_EEELi512ENS_6half_tEfNS_4arch4Sm90ELb0ELb1ELb0ELb1ELb1ELb1ELb1ELb0ELb0ELb1ELb0ELb0EEENS1_21CollectiveEpilogueFwdINS6_IJSA_NS7_ILi512EEESA_EEES9_SC_SE_Li256ELb1ELb1ELb0ELb0EEENS1_36VarlenDynamicPersistentTileSchedulerILi64ELi64ELi256ELi128ELb0ELb1ELb1ELb1ELb0ELb1EEEEEEEEEvNT_6ParamsE,(.L_x_15543 - _ZN7cutlass13device_kernelIN5flash11enable_sm90INS1_16FlashAttnFwdSm90INS1_25CollectiveMainloopFwdSm90ILi2EN4cute5tupleIJNS5_1CILi1EEES8_S8_EEENS6_IJNS7_ILi64EEESA_SA_EEELi512ENS_6half_tEfNS_4arch4Sm90ELb0ELb1ELb0ELb1ELb1ELb1ELb1ELb0ELb0ELb1ELb0ELb0EEENS1_21CollectiveEpilogueFwdINS6_IJSA_NS7_ILi512EEESA_EEES9_SC_SE_Li256ELb1ELb1ELb0ELb0EEENS1_36VarlenDynamicPersistentTileSchedulerILi64ELi64ELi256ELi128ELb0ELb1ELb1ELb1ELb0ELb1EEEEEEEEEvNT_6ParamsE)
        .other          _ZN7cutlass13device_kernelIN5flash11enable_sm90INS1_16FlashAttnFwdSm90INS1_25CollectiveMainloopFwdSm90ILi2EN4cute5tupleIJNS5_1CILi1EEES8_S8_EEENS6_IJNS7_ILi64EEESA_SA_EEELi512ENS_6half_tEfNS_4arch4Sm90ELb0ELb1ELb0ELb1ELb1ELb1ELb1ELb0ELb0ELb1ELb0ELb0EEENS1_21CollectiveEpilogueFwdINS6_IJSA_NS7_ILi512EEESA_EEES9_SC_SE_Li256ELb1ELb1ELb0ELb0EEENS1_36VarlenDynamicPersistentTileSchedulerILi64ELi64ELi256ELi128ELb0ELb1ELb1ELb1ELb0ELb1EEEEEEEEEvNT_6ParamsE,@"STO_CUDA_ENTRY STV_DEFAULT"
_ZN7cutlass13device_kernelIN5flash11enable_sm90INS1_16FlashAttnFwdSm90INS1_25CollectiveMainloopFwdSm90ILi2EN4cute5tupleIJNS5_1CILi1EEES8_S8_EEENS6_IJNS7_ILi64EEESA_SA_EEELi512ENS_6half_tEfNS_4arch4Sm90ELb0ELb1ELb0ELb1ELb1ELb1ELb1ELb0ELb0ELb1ELb0ELb0EEENS1_21CollectiveEpilogueFwdINS6_IJSA_NS7_ILi512EEESA_EEES9_SC_SE_Li256ELb1ELb1ELb0ELb0EEENS1_36VarlenDynamicPersistentTileSchedulerILi64ELi64ELi256ELi128ELb0ELb1ELb1ELb1ELb0ELb1EEEEEEEEEvNT_6ParamsE:
[----:B------:R-:W0:Y:S02]  /*0000*/  LDC R1, c[0x0][0x28] ;  /* 0x00000a00ff017b82 */ /* 0x000e240000000800 */
[----:B0-----:R-:W-:-:S05]  /*0010*/  VIADD R1, R1, 0xfffffba0 ;  /* 0xfffffba001017836 */ /* 0x001fca0000000000 */
[----:B------:R-:W-:Y:S01]  /*0020*/  R2UR UR4, R1 ;  /* 0x00000000010472ca */ /* 0x000fe200000e0000 */
[----:B------:R-:W0:Y:S01]  /*0030*/  S2R R3, SR_TID.X ;  /* 0x0000000000037919 */ /* 0x000e220000002100 */
[----:B------:R-:W-:Y:S01]  /*0040*/  ELECT P0, URZ, PT ;  /* 0x00000000003f782f */ /* 0x000fe20003800000 */
[----:B------:R-:W-:Y:S01]  /*0050*/  BSSY B0, `(.L_x_6670) ;  /* 0x0000012000007945 */ /* 0x000fe20003800000 */
[----:B------:R-:W-:Y:S01]  /*0060*/  ULDC UR38, c[0x0][0x20] ;  /* 0x0000080000267ab9 */ /* 0x000fe20000000800 */
[----:B------:R-:W-:-:S08]  /*0070*/  ULDC UR37, c[0x0][0x24] ;  /* 0x0000090000257ab9 */ /* 0x000fd00000000800 */
[----:B------:R-:W-:-:S04]  /*0080*/  UIADD3 UR38, UP0, UR4, UR38, URZ ;  /* 0x0000002604267290 */ /* 0x000fc8000ff1e03f */
[----:B------:R-:W-:Y:S01]  /*0090*/  UIADD3.X UR37, URZ, UR37, URZ, UP0, !UPT ;  /* 0x000000253f257290 */ /* 0x000fe200087fe43f */
[--C-:B0-----:R-:W-:Y:S02]  /*00a0*/  SHF.R.U32.HI R0, RZ, 0x5, R3.reuse ;  /* 0x00000005ff007819 */ /* 0x101fe40000011603 */
[----:B------:R-:W-:-:S03]  /*00b0*/  SHF.R.U32.HI R3, RZ, 0x7, R3 ;  /* 0x00000007ff037819 */ /* 0x000fc60000011603 */
        /* <DEDUP_REMOVED lines=11> */
.L_x_6671:
[----:B------:R-:W-:Y:S05]  /*0170*/  BSYNC B0 ;  /* 0x0000000000007941 */ /* 0x000fea0003800000 */
.L_x_6670:
        /* <DEDUP_REMOVED lines=17> */
[----:B------:R-:W-:Y:S01]  /*0290*/  @UP0 USHF.L.U32 UR6, UR6, 0x1, URZ ;  /* 0x0000000106060899 */ /* 0x000fe2000800063f */
[----:B------:R-:W-:-:S03]  /*02a0*/  VOTEU.ANY UP0, P0 ;  /* 0x00000000003f7886 */ /* 0x000fc60000000100 */
[----:B------:R-:W-:Y:S01]  /*02b0*/  UISETP.NE.AND UP3, UPT, UR41, URZ, UPT ;  /* 0x0000003f2900728c */ /* 0x000fe2000bf65270 */
[----:B------:R-:W0:Y:S02]  /*02c0*/  FENCE.VIEW.ASYNC.S ;  /* 0x00000000000073c6 */ /* 0x000e240000000000 */
[----:B0-----:R0:W1:Y:S01]  /*02d0*/  @UP0 SYNCS.EXCH.64 URZ, [UR8+0x38800], UR4 ;  /* 0x03880004083f05b2 */ /* 0x0010620008000100 */
[----:B------:R-:W-:Y:S01]  /*02e0*/  UP2UR UR42, UPR, URZ, 0x8 ;  /* 0x000000083f2a7883 */ /* 0x000fe20008000000 */
[----:B------:R0:W2:Y:S03]  /*02f0*/  @UP1 SYNCS.EXCH.64 URZ, [UR8+0x38810], UR4 ;  /* 0x03881004083f15b2 */ /* 0x0000a60008000100 */
[----:B------:R0:W3:Y:S01]  /*0300*/  @UP2 SYNCS.EXCH.64 URZ, [UR8+0x38820], UR6 ;  /* 0x03882006083f25b2 */ /* 0x0000e20008000100 */
[----:B------:R-:W-:Y:S07]  /*0310*/  @P1 BRA `(.L_x_6672) ;  /* 0x0000000000381947 */ /* 0x000fee0003800000 */
        /* <DEDUP_REMOVED lines=13> */
[----:B----4-:R-:W-:Y:S01]  /*03f0*/  NOP ;  /* 0x0000000000007918 */ /* 0x010fe20000000000 */
.L_x_6672:
[----:B------:R-:W4:Y:S01]  /*0400*/  SHFL.IDX PT, R2, R0, RZ, 0x1f ;  /* 0x00001fff00027589 */ /* 0x000f2200000e0000 */
[----:B------:R-:W-:Y:S01]  /*0410*/  NOP ;  /* 0x0000000000007918 */ /* 0x000fe20000000000 */
[----:B----4-:R-:W-:-:S13]  /*0420*/  ISETP.NE.AND P0, PT, R2, RZ, PT ;  /* 0x000000ff0200720c */ /* 0x010fda0003f05270 */
        /* <DEDUP_REMOVED lines=18> */
[----:B----4-:R-:W-:Y:S01]  /*0550*/  NOP ;  /* 0x0000000000007918 */ /* 0x010fe20000000000 */
.L_x_6673:
[----:B------:R-:W4:Y:S01]  /*0560*/  SHFL.IDX PT, R2, R0, RZ, 0x1f ;  /* 0x00001fff00027589 */ /* 0x000f2200000e0000 */
[----:B------:R-:W-:Y:S01]  /*0570*/  NOP ;  /* 0x0000000000007918 */ /* 0x000fe20000000000 */
[----:B----4-:R-:W-:-:S13]  /*0580*/  ISETP.NE.AND P0, PT, R2, RZ, PT ;  /* 0x000000ff0200720c */ /* 0x010fda0003f05270 */
        /* <DEDUP_REMOVED lines=15> */
.L_x_6674:
        /* <DEDUP_REMOVED lines=22> */
.L_x_6675:
        /* <DEDUP_REMOVED lines=22> */
.L_x_6676:
[----:B------:R-:W-:Y:S01]  /*0940*/  UISETP.NE.AND UP0, UPT, UR41, URZ, UPT ;  /* 0x0000003f2900728c */ /* 0x000fe2000bf05270 */
[----:B------:R-:W-:Y:S01]  /*0950*/  NOP ;  /* 0x0000000000007918 */ /* 0x000fe20000000000 */
[----:B------:R-:W-:Y:S01]  /*0960*/  ULDC.64 UR46, c[0x0][0x208] ;  /* 0x00008200002e7ab9 */ /* 0x000fe20000000a00 */
[----:B------:R-:W-:Y:S01]  /*0970*/  BSSY B9, `(.L_x_6677) ;  /* 0x0003440000097945 */ /* 0x000fe20003800000 */
[----:B0123--:R-:W-:Y:S02]  /*0980*/  BAR.SYNC.DEFER_BLOCKING 0x0 ;  /* 0x0000000000007b1d */ /* 0x00ffe40000010000 */
[----:B------:R-:W-:-:S13]  /*0990*/  PLOP3.LUT P0, PT, PT, PT, UP0, 0x40, 0x0 ;  /* 0x000000000000781c */ /* 0x000fda0003f0e808 */
[----:B------:R-:W-:Y:S05]  /*09a0*/  @P0 BRA `(.L_x_6678) ;  /* 0x000002b400fc0947 */ /* 0x000fea0003800000 */
.L_x_6679:
[----:B------:R-:W-:-:S08]  /*09b0*/  NOP ;  /* 0x0000000000007918 */ /* 0x000fd00000000000 */
[----:B------:R-:W0:Y:S02]  /*09c0*/  USETMAXREG.TRY_ALLOC.CTAPOOL UP0, 0xe8 ;  /* 0x000000e8000079c8 */ /* 0x000e240008000600 */
[----:B0-----:R-:W-:-:S13]  /*09d0*/  PLOP3.LUT P0, PT, PT, PT, UP0, 0x80, 0x0 ;  /* 0x000000000000781c */ /* 0x001fda0003f0f008 */
[----:B------:R-:W-:Y:S05]  /*09e0*/  @!P0 BRA `(.L_x_6679) ;  /* 0xfffffffc00f08947 */ /* 0x000fea000383ffff */
[----:B------:R-:W0:Y:S01]  /*09f0*/  S2R R0, SR_TID.X ;  /* 0x0000000000007919 */ /* 0x000e220000002100 */
[----:B------:R-:W1:Y:S01]  /*0a00*/  S2UR UR4, SR_CgaCtaId ;  /* 0x00000000000479c3 */ /* 0x000e620000008800 */
[----:B------:R-:W-:Y:S04]  /*0a10*/  STL.64 [R1+0x1c0], RZ ;  /* 0x0001c0ff01007387 */ /* 0x000fe80000100a00 */
[----:B------:R-:W-:Y:S04]  /*0a20*/  STL [R1+0x1c8], RZ ;  /* 0x0001c8ff01007387 */ /* 0x000fe80000100800 */
[----:B------:R-:W-:Y:S01]  /*0a30*/  STL [R1+0x1cc], RZ ;  /* 0x0001ccff01007387 */ /* 0x000fe20000100800 */
[----:B-1----:R-:W-:Y:S01]  /*0a40*/  IMAD.U32 R23, RZ, RZ, UR4 ;  /* 0x00000004ff177e24 */ /* 0x002fe2000f8e00ff */
[----:B------:R-:W-:Y:S01]  /*0a50*/  ULDC UR4, c[0x0][0xd3c] ;  /* 0x00034f0000047ab9 */ /* 0x000fe20000000800 */
[----:B0-----:R-:W-:-:S04]  /*0a60*/  SHF.R.U32.HI R2, RZ, 0x7, R0 ;  /* 0x00000007ff027819 */ /* 0x001fc80000011600 */
[----:B------:R-:W-:Y:S02]  /*0a70*/  ISETP.NE.AND P0, PT, R2, 0x1, PT ;  /* 0x000000010200780c */ /* 0x000fe40003f05270 */
[----:B------:R-:W-:-:S04]  /*0a80*/  MOV R2, 0x400 ;  /* 0x0000040000027802 */ /* 0x000fc80000000f00 */
[----:B------:R-:W-:-:S07]  /*0a90*/  LEA R2, R23, R2, 0x18 ;  /* 0x0000000217027211 */ /* 0x000fce00078ec0ff */
[----:B------:R-:W-:Y:S06]  /*0aa0*/  @!P0 BAR.ARV 0x8, 0x100 ;  /* 0x0204000000008b1d */ /* 0x000fec0000002000 */
[----:B------:R-:W-:-:S13]  /*0ab0*/  ISETP.GE.U32.AND P0, PT, R0, 0x100, PT ;  /* 0x000001000000780c */ /* 0x000fda0003f06070 */
[----:B------:R-:W-:Y:S08]  /*0ac0*/  @P0 BAR.ARV 0xf, 0x100 ;  /* 0x03c4000000000b1d */ /* 0x000ff00000002000 */
[----:B------:R-:W-:Y:S06]  /*0ad0*/  BAR.SYNC.DEFER_BLOCKING 0x5, 0x180 ;  /* 0x0146000000007b1d */ /* 0x000fec0000010000 */
[----:B------:R-:W0:Y:S02]  /*0ae0*/  LDS.128 R112, [R2+0x388d0] ;  /* 0x0388d00002707984 */ /* 0x000e240000000c00 */
[----:B------:R-:W-:Y:S06]  /*0af0*/  BAR.ARV 0x4, 0x180 ;  /* 0x0106000000007b1d */ /* 0x000fec0000002000 */
[----:B0-----:R-:W-:-:S13]  /*0b00*/  ISETP.GE.AND P0, PT, R115, UR4, PT ;  /* 0x0000000473007c0c */ /* 0x001fda000bf06270 */
[----:B------:R-:W-:Y:S05]  /*0b10*/  @P0 BRA `(.L_x_6680) ;  /* 0x0000034000940947 */ /* 0x000fea0003800000 */
[----:B------:R-:W-:Y:S01]  /*0b20*/  VIADD R15, R0, 0xffffff80 ;  /* 0xffffff80000f7836 */ /* 0x000fe20000000000 */
[----:B------:R-:W0:Y:S01]  /*0b30*/  S2UR UR4, SR_SWINHI ;  /* 0x00000000000479c3 */ /* 0x000e220000002f00 */
[----:B------:R-:W-:Y:S01]  /*0b40*/  R2UR UR44, R2 ;  /* 0x00000000022c72ca */ /* 0x000fe200000e0000 */
[----:B------:R-:W-:Y:S01]  /*0b50*/  IMAD.MOV.U32 R157, RZ, RZ, 0x2 ;  /* 0x00000002ff9d7424 */ /* 0x000fe200078e00ff */
[----:B------:R-:W-:Y:S01]  /*0b60*/  UIADD3 UR36, UP0, UR38, 0x1c0, URZ ;  /* 0x000001c026247890 */ /* 0x000fe2000ff1e03f */
[----:B------:R-:W-:Y:S01]  /*0b70*/  SHF.R.S32.HI R0, RZ, 0x1f, R15 ;  /* 0x0000001fff007819 */ /* 0x000fe2000001140f */
[----:B------:R-:W-:Y:S01]  /*0b80*/  STL [R1+0x414], R15 ;  /* 0x0004140f01007387 */ /* 0x000fe20000100800 */
[----:B------:R-:W-:Y:S01]  /*0b90*/  UIADD3 UR39, UP1, UR38, 0x1cc, URZ ;  /* 0x000001cc26277890 */ /* 0x000fe2000ff3e03f */
[----:B------:R-:W-:Y:S01]  /*0ba0*/  IMAD.MOV.U32 R19, RZ, RZ, RZ ;  /* 0x000000ffff137224 */ /* 0x000fe200078e00ff */
[CC--:B------:R-:W-:Y:S01]  /*0bb0*/  LEA.HI R5, R0.reuse, R15.reuse, RZ, 0x7 ;  /* 0x0000000f00057211 */ /* 0x0c0fe200078f38ff */
[----:B------:R-:W-:Y:S01]  /*0bc0*/  IMAD.MOV.U32 R154, RZ, RZ, RZ ;  /* 0x000000ffff9a7224 */ /* 0x000fe200078e00ff */
[----:B------:R-:W-:Y:S01]  /*0bd0*/  LEA.HI R4, R0, R15, RZ, 0x5 ;  /* 0x0000000f00047211 */ /* 0x000fe200078f28ff */
[----:B------:R-:W-:Y:S01]  /*0be0*/  UIADD3.X UR40, URZ, UR37, URZ, UP0, !UPT ;  /* 0x000000253f287290 */ /* 0x000fe200087fe43f */
[----:B------:R-:W-:Y:S01]  /*0bf0*/  LOP3.LUT R3, R5, 0xffffff80, RZ, 0xc0, !PT ;  /* 0xffffff8005037812 */ /* 0x000fe200078ec0ff */
[----:B------:R-:W-:Y:S01]  /*0c00*/  UIADD3.X UR43, URZ, UR37, URZ, UP1, !UPT ;  /* 0x000000253f2b7290 */ /* 0x000fe20008ffe43f */
[----:B------:R-:W-:-:S02]  /*0c10*/  SHF.R.S32.HI R223, RZ, 0x5, R4 ;  /* 0x00000005ffdf7819 */ /* 0x000fc40000011404 */
[----:B------:R-:W-:Y:S01]  /*0c20*/  SHF.R.S32.HI R8, RZ, 0x1f, R4 ;  /* 0x0000001fff087819 */ /* 0x000fe20000011404 */
[----:B------:R-:W-:Y:S01]  /*0c30*/  IMAD.IADD R7, R15, 0x1, -R3 ;  /* 0x000000010f077824 */ /* 0x000fe200078e0a03 */
[----:B------:R-:W-:Y:S02]  /*0c40*/  SHF.R.S32.HI R12, RZ, 0x7, R5 ;  /* 0x00000007ff0c7819 */ /* 0x000fe40000011405 */
[----:B------:R-:W-:Y:S02]  /*0c50*/  LEA.HI R8, R8, R223, RZ, 0x2 ;  /* 0x000000df08087211 */ /* 0x000fe400078f10ff */
[----:B------:R-:W-:Y:S01]  /*0c60*/  SHF.R.S32.HI R10, RZ, 0x1f, R7 ;  /* 0x0000001fff0a7819 */ /* 0x000fe20000011407 */
[----:B------:R-:W-:Y:S01]  /*0c70*/  STL [R1+0x41c], R12 ;  /* 0x00041c0c01007387 */ /* 0x000fe20000100800 */
[----:B------:R-:W-:Y:S01]  /*0c80*/  LOP3.LUT R8, R8, 0x3ffffc, RZ, 0xc0, !PT ;  /* 0x003ffffc08087812 */ /* 0x000fe200078ec0ff */
[----:B------:R-:W-:Y:S01]  /*0c90*/  UMOV UR44, UR44 ;  /* 0x0000002c002c7c82 */ /* 0x000fe20008000000 */
[----:B0-----:R-:W-:Y:S01]  /*0ca0*/  UMOV UR45, UR4 ;  /* 0x00000004002d7c82 */ /* 0x001fe20008000000 */
[----:B------:R-:W-:-:S02]  /*0cb0*/  LEA.HI R9, R10, R7, RZ, 0x2 ;  /* 0x000000070a097211 */ /* 0x000fc400078f10ff */
[----:B------:R-:W-:Y:S01]  /*0cc0*/  LEA.HI R10, R10, R7, RZ, 0x5 ;  /* 0x000000070a0a7211 */ /* 0x000fe200078f28ff */
[----:B------:R-:W-:Y:S01]  /*0cd0*/  IMAD.IADD R8, R223, 0x1, -R8 ;  /* 0x00000001df087824 */ /* 0x000fe200078e0a08 */
[--C-:B------:R-:W-:Y:S02]  /*0ce0*/  SHF.R.S32.HI R6, RZ, 0x2, R9.reuse ;  /* 0x00000002ff067819 */ /* 0x100fe40000011409 */
[----:B------:R-:W-:Y:S02]  /*0cf0*/  SHF.R.S32.HI R3, RZ, 0x1f, R9 ;  /* 0x0000001fff037819 */ /* 0x000fe40000011409 */
[----:B------:R-:W-:Y:S02]  /*0d00*/  SHF.R.S32.HI R10, RZ, 0x5, R10 ;  /* 0x00000005ff0a7819 */ /* 0x000fe4000001140a */
[----:B------:R-:W-:Y:S02]  /*0d10*/  LEA.HI R3, R3, R6, RZ, 0x3 ;  /* 0x0000000603037211 */ /* 0x000fe400078f18ff */
[----:B------:R-:W-:-:S02]  /*0d20*/  LEA.HI R5, R5, R12, RZ, 0x1 ;  /* 0x0000000c05057211 */ /* 0x000fc400078f08ff */
[----:B------:R-:W-:Y:S02]  /*0d30*/  LOP3.LUT R11, R3, 0xfffffff8, RZ, 0xc0, !PT ;  /* 0xfffffff8030b7812 */ /* 0x000fe400078ec0ff */
[----:B------:R-:W-:Y:S02]  /*0d40*/  LEA.HI R3, R0, R15, RZ, 0x4 ;  /* 0x0000000f00037211 */ /* 0x000fe400078f20ff */
[----:B------:R-:W-:Y:S01]  /*0d50*/  LOP3.LUT R5, R5, 0xfffffe, RZ, 0xc0, !PT ;  /* 0x00fffffe05057812 */ /* 0x000fe200078ec0ff */
[----:B------:R-:W-:Y:S01]  /*0d60*/  IMAD.IADD R11, R6, 0x1, -R11 ;  /* 0x00000001060b7824 */ /* 0x000fe200078e0a0b */
[----:B------:R-:W-:Y:S02]  /*0d70*/  SHF.R.S32.HI R6, RZ, 0x4, R3 ;  /* 0x00000004ff067819 */ /* 0x000fe40000011403 */
[C---:B------:R-:W-:Y:S01]  /*0d80*/  LOP3.LUT R4, R3.reuse, 0xfffffff0, RZ, 0xc0, !PT ;  /* 0xfffffff003047812 */ /* 0x040fe200078ec0ff */
[----:B------:R-:W-:Y:S01]  /*0d90*/  IMAD R192, R10, 0x10, R11 ;  /* 0x000000100ac07824 */ /* 0x000fe200078e020b */
[----:B------:R-:W-:Y:S01]  /*0da0*/  LEA.HI R3, R3, R6, RZ, 0x1 ;  /* 0x0000000603037211 */ /* 0x000fe200078f08ff */
[----:B------:R-:W-:-:S02]  /*0db0*/  IMAD.IADD R5, R12, 0x1, -R5 ;  /* 0x000000010c057824 */ /* 0x000fc400078e0a05 */
[----:B------:R-:W-:Y:S01]  /*0dc0*/  IMAD.IADD R13, R15, 0x1, -R4 ;  /* 0x000000010f0d7824 */ /* 0x000fe200078e0a04 */
[----:B------:R-:W-:Y:S02]  /*0dd0*/  LOP3.LUT R3, R3, 0x1ffffffe, RZ, 0xc0, !PT ;  /* 0x1ffffffe03037812 */ /* 0x000fe400078ec0ff */
[----:B------:R-:W-:Y:S02]  /*0de0*/  LOP3.LUT R4, R9, 0x7ffffffc, RZ, 0xc0, !PT ;  /* 0x7ffffffc09047812 */ /* 0x000fe400078ec0ff */
[----:B------:R0:W-:Y:S01]  /*0df0*/  STL [R1+0x43c], R13 ;  /* 0x00043c0d01007387 */ /* 0x0001e20000100800 */
[----:B------:R-:W-:Y:S01]  /*0e00*/  IMAD.IADD R3, R6, 0x1, -R3 ;  /* 0x0000000106037824 */ /* 0x000fe200078e0a03 */
[CC--:B------:R-:W-:Y:S01]  /*0e10*/  LEA.HI R6, R0.reuse, R15.reuse, RZ, 0x3 ;  /* 0x0000000f00067211 */ /* 0x0c0fe200078f18ff */
[----:B------:R-:W-:Y:S01]  /*0e20*/  IMAD.IADD R4, R7, 0x1, -R4 ;  /* 0x0000000107047824 */ /* 0x000fe200078e0a04 */
[----:B------:R-:W-:Y:S02]  /*0e30*/  LEA.HI R0, R0, R15, RZ, 0x2 ;  /* 0x0000000f00007211 */ /* 0x000fe400078f10ff */
[----:B------:R-:W-:Y:S01]  /*0e40*/  SHF.R.S32.HI R222, RZ, 0x3, R6 ;  /* 0x00000003ffde7819 */ /* 0x000fe20000011406 */
[----:B------:R-:W-:Y:S01]  /*0e50*/  IMAD.SHL.U32 R4, R4, 0x2, RZ ;  /* 0x0000000204047824 */ /* 0x000fe200078e00ff */
[----:B------:R-:W-:Y:S01]  /*0e60*/  SHF.R.S32.HI R155, RZ, 0x2, R0 ;  /* 0x00000002ff9b7819 */ /* 0x000fe20000011400 */
[----:B0-----:R-:W-:Y:S01]  /*0e70*/  IMAD R13, R12, 0x100, R13 ;  /* 0x000001000c0d7824 */ /* 0x001fe200078e020d */
[----:B------:R-:W-:-:S02]  /*0e80*/  LOP3.LUT R6, R6, 0xfffffff8, RZ, 0xc0, !PT ;  /* 0xfffffff806067812 */ /* 0x000fc400078ec0ff */
[----:B------:R-:W-:Y:S01]  /*0e90*/  STL [R1+0x448], R4 ;  /* 0x0004480401007387 */ /* 0x000fe20000100800 */
[----:B------:R-:W-:Y:S02]  /*0ea0*/  VIADD R10, R155, 0x20 ;  /* 0x000000209b0a7836 */ /* 0x000fe40000000000 */
[----:B------:R-:W-:Y:S01]  /*0eb0*/  IMAD R13, R8, 0x10, R13 ;  /* 0x00000010080d7824 */ /* 0x000fe200078e020d */
[----:B------:R-:W-:Y:S01]  /*0ec0*/  SHF.R.S32.HI R8, RZ, 0x1f, R0 ;  /* 0x0000001fff087819 */ /* 0x000fe20000011400 */
[C---:B------:R-:W-:Y:S01]  /*0ed0*/  IMAD.IADD R14, R15.reuse, 0x1, -R6 ;  /* 0x000000010f0e7824 */ /* 0x040fe200078e0a06 */
[----:B------:R-:W-:Y:S01]  /*0ee0*/  LOP3.LUT R0, R0, 0xfffffffc, RZ, 0xc0, !PT ;  /* 0xfffffffc00007812 */ /* 0x000fe200078ec0ff */
[----:B------:R-:W-:Y:S01]  /*0ef0*/  IMAD.SHL.U32 R6, R10, 0x40, RZ ;  /* 0x000000400a067824 */ /* 0x000fe200078e00ff */
[----:B------:R-:W-:Y:S01]  /*0f00*/  SHF.R.S32.HI R7, RZ, 0x1f, R10 ;  /* 0x0000001fff077819 */ /* 0x000fe2000001140a */
[----:B------:R-:W-:Y:S01]  /*0f10*/  IMAD.SHL.U32 R217, R14, 0x8, RZ ;  /* 0x000000080ed97824 */ /* 0x000fe200078e00ff */
[----:B------:R0:W-:Y:S01]  /*0f20*/  STL [R1+0x428], R10 ;  /* 0x0004280a01007387 */ /* 0x0001e20000100800 */
[----:B------:R-:W-:Y:S01]  /*0f30*/  IMAD.IADD R9, R15, 0x1, -R0 ;  /* 0x000000010f097824 */ /* 0x000fe200078e0a00 */
[----:B------:R-:W-:Y:S01]  /*0f40*/  LOP3.LUT R6, R6, 0x1c0, RZ, 0xc0, !PT ;  /* 0x000001c006067812 */ /* 0x000fe200078ec0ff */
[----:B------:R-:W-:Y:S01]  /*0f50*/  VIADD R216, R217, 0x40 ;  /* 0x00000040d9d87836 */ /* 0x000fe20000000000 */
[----:B------:R-:W-:Y:S01]  /*0f60*/  LEA.HI R7, R7, R10, RZ, 0x3 ;  /* 0x0000000a07077211 */ /* 0x000fe200078f18ff */
[C---:B------:R-:W-:Y:S01]  /*0f70*/  IMAD.SHL.U32 R16, R9.reuse, 0x8, RZ ;  /* 0x0000000809107824 */ /* 0x040fe200078e00ff */
[C---:B------:R-:W-:Y:S01]  /*0f80*/  LEA.HI R0, R9.reuse, R9, RZ, 0x1 ;  /* 0x0000000909007211 */ /* 0x040fe200078f08ff */
[----:B------:R-:W-:Y:S01]  /*0f90*/  IMAD.SHL.U32 R152, R9, 0x4, RZ ;  /* 0x0000000409987824 */ /* 0x000fe200078e00ff */
[----:B------:R1:W-:Y:S01]  /*0fa0*/  STL [R1+0x418], R9 ;  /* 0x0004180901007387 */ /* 0x0003e20000100800 */
[----:B------:R-:W-:Y:S01]  /*0fb0*/  LEA.HI R8, R8, R155, RZ, 0x3 ;  /* 0x0000009b08087211 */ /* 0x000fe200078f18ff */
[----:B0-----:R-:W-:Y:S01]  /*0fc0*/  IMAD.SHL.U32 R10, R3, 0x8, RZ ;  /* 0x00000008030a7824 */ /* 0x001fe200078e00ff */
[----:B------:R-:W-:Y:S01]  /*0fd0*/  LOP3.LUT R0, R0, 0x1ffffffe, RZ, 0xc0, !PT ;  /* 0x1ffffffe00007812 */ /* 0x000fe200078ec0ff */
[----:B------:R0:W-:Y:S01]  /*0fe0*/  STL [R1+0x434], R6 ;  /* 0x0004340601007387 */ /* 0x0001e20000100800 */
[----:B------:R-:W-:Y:S01]  /*0ff0*/  VIADD R160, R152, 0x10 ;  /* 0x0000001098a07836 */ /* 0x000fe20000000000 */
[----:B------:R-:W-:Y:S01]  /*1000*/  LOP3.LUT R8, R8, 0xfffffff8, RZ, 0xc0, !PT ;  /* 0xfffffff808087812 */ /* 0x000fe200078ec0ff */
[----:B------:R-:W-:Y:S01]  /*1010*/  VIADD R188, R16, 0x40 ;  /* 0x0000004010bc7836 */ /* 0x000fe20000000000 */
[----:B------:R-:W-:Y:S01]  /*1020*/  STL [R1+0x42c], R14 ;  /* 0x00042c0e01007387 */ /* 0x000fe20000100800 */
[----:B------:R-:W-:Y:S01]  /*1030*/  IMAD.IADD R3, R9, 0x1, -R0 ;  /* 0x0000000109037824 */ /* 0x000fe200078e0a00 */
[----:B------:R-:W-:Y:S01]  /*1040*/  LOP3.LUT R0, R6, 0x38, R16, 0xf8, !PT ;  /* 0x0000003806007812 */ /* 0x000fe200078ef810 */
[----:B------:R-:W-:Y:S01]  /*1050*/  IMAD.SHL.U32 R7, R7, 0x40, RZ ;  /* 0x0000004007077824 */ /* 0x000fe200078e00ff */
[----:B-1----:R-:W-:Y:S01]  /*1060*/  SHF.R.U32.HI R9, RZ, 0x3, R6 ;  /* 0x00000003ff097819 */ /* 0x002fe20000011606 */
[----:B------:R-:W-:Y:S01]  /*1070*/  IMAD.IADD R158, R155, 0x1, -R8 ;  /* 0x000000019b9e7824 */ /* 0x000fe200078e0a08 */
[----:B0-----:R-:W-:Y:S01]  /*1080*/  SHF.R.S32.HI R6, RZ, 0x1f, R216 ;  /* 0x0000001fff067819 */ /* 0x001fe200000114d8 */
[----:B------:R-:W-:Y:S01]  /*1090*/  IMAD.SHL.U32 R8, R5, 0x100, RZ ;  /* 0x0000010005087824 */ /* 0x000fe200078e00ff */
[----:B------:R-:W-:Y:S01]  /*10a0*/  SHF.R.S32.HI R5, RZ, 0x1f, R188 ;  /* 0x0000001fff057819 */ /* 0x000fe200000114bc */
[----:B------:R-:W-:Y:S01]  /*10b0*/  STL [R1+0x44c], R10 ;  /* 0x00044c0a01007387 */ /* 0x000fe20000100800 */
[C---:B------:R-:W-:Y:S01]  /*10c0*/  VIADD R187, R16.reuse, 0x60 ;  /* 0x0000006010bb7836 */ /* 0x040fe20000000000 */
[----:B------:R-:W-:Y:S01]  /*10d0*/  SHF.R.S32.HI R17, RZ, 0x1f, R16 ;  /* 0x0000001fff117819 */ /* 0x000fe20000011410 */
[----:B------:R-:W-:Y:S01]  /*10e0*/  VIADD R186, R16, 0x80 ;  /* 0x0000008010ba7836 */ /* 0x000fe20000000000 */
[----:B------:R0:W-:Y:S01]  /*10f0*/  STL [R1+0x410], R6 ;  /* 0x0004100601007387 */ /* 0x0001e20000100800 */
[----:B------:R-:W-:Y:S01]  /*1100*/  SHF.L.U64.HI R196, R188, 0x1, R5 ;  /* 0x00000001bcc47819 */ /* 0x000fe20000010205 */
[C---:B------:R-:W-:Y:S01]  /*1110*/  VIADD R185, R16.reuse, 0xa0 ;  /* 0x000000a010b97836 */ /* 0x040fe20000000000 */
[----:B------:R-:W-:Y:S01]  /*1120*/  SHF.R.S32.HI R198, RZ, 0x1f, R187 ;  /* 0x0000001fffc67819 */ /* 0x000fe200000114bb */
[----:B------:R-:W-:Y:S01]  /*1130*/  STL [R1+0x438], R8 ;  /* 0x0004380801007387 */ /* 0x000fe20000100800 */
[C---:B------:R-:W-:Y:S01]  /*1140*/  VIADD R184, R16.reuse, 0xc0 ;  /* 0x000000c010b87836 */ /* 0x040fe20000000000 */
[----:B------:R-:W-:Y:S01]  /*1150*/  SHF.R.S32.HI R199, RZ, 0x1f, R186 ;  /* 0x0000001fffc77819 */ /* 0x000fe200000114ba */
[C---:B------:R-:W-:Y:S01]  /*1160*/  VIADD R183, R16.reuse, 0xe0 ;  /* 0x000000e010b77836 */ /* 0x040fe20000000000 */
[----:B------:R-:W-:Y:S01]  /*1170*/  STL [R1+0x440], R9 ;  /* 0x0004400901007387 */ /* 0x000fe20000100800 */
[C---:B------:R-:W-:Y:S01]  /*1180*/  VIADD R182, R16.reuse, 0x100 ;  /* 0x0000010010b67836 */ /* 0x040fe20000000000 */
[----:B0-----:R-:W-:Y:S01]  /*1190*/  SHF.R.S32.HI R6, RZ, 0x1f, R160 ;  /* 0x0000001fff067819 */ /* 0x001fe200000114a0 */
[C---:B------:R-:W-:Y:S01]  /*11a0*/  VIADD R181, R16.reuse, 0x120 ;  /* 0x0000012010b57836 */ /* 0x040fe20000000000 */
[----:B------:R-:W-:Y:S01]  /*11b0*/  SHF.R.S32.HI R200, RZ, 0x1f, R185 ;  /* 0x0000001fffc87819 */ /* 0x000fe200000114b9 */
[C---:B------:R-:W-:Y:S01]  /*11c0*/  VIADD R180, R16.reuse, 0x140 ;  /* 0x0000014010b47836 */ /* 0x040fe20000000000 */
[----:B------:R-:W-:Y:S01]  /*11d0*/  SHF.R.S32.HI R201, RZ, 0x1f, R184 ;  /* 0x0000001fffc97819 */ /* 0x000fe200000114b8 */
[----:B------:R0:W-:Y:S01]  /*11e0*/  STL [R1+0x424], R6 ;  /* 0x0004240601007387 */ /* 0x0001e20000100800 */
        /* <DEDUP_REMOVED lines=8> */
[C---:B------:R-:W-:Y:S01]  /*1270*/  VIADD R189, R16.reuse, 0x1e0 ;  /* 0x000001e010bd7836 */ /* 0x040fe20000000000 */
[----:B0-----:R-:W-:Y:S01]  /*1280*/  LOP3.LUT R6, R7, 0xfffffe00, RZ, 0xc0, !PT ;  /* 0xfffffe0007067812 */ /* 0x001fe200078ec0ff */
[----:B------:R-:W-:Y:S01]  /*1290*/  VIADD R18, R16, 0x20 ;  /* 0x0000002010127836 */ /* 0x000fe20000000000 */
[----:B------:R-:W-:Y:S01]  /*12a0*/  SHF.R.S32.HI R206, RZ, 0x1f, R163 ;  /* 0x0000001fffce7819 */ /* 0x000fe200000114a3 */
[C---:B------:R-:W-:Y:S01]  /*12b0*/  VIADD R215, R217.reuse, 0x80 ;  /* 0x00000080d9d77836 */ /* 0x040fe20000000000 */
[----:B------:R-:W-:Y:S01]  /*12c0*/  LOP3.LUT R5, R6, R0, R9, 0xf6, !PT ;  /* 0x0000000006057212 */ /* 0x000fe200078ef609 */
[----:B------:R-:W-:Y:S01]  /*12d0*/  STL [R1+0x444], R6 ;  /* 0x0004440601007387 */ /* 0x000fe20000100800 */
[C---:B------:R-:W-:Y:S01]  /*12e0*/  VIADD R214, R217.reuse, 0xc0 ;  /* 0x000000c0d9d67836 */ /* 0x040fe20000000000 */
[----:B------:R-:W-:Y:S01]  /*12f0*/  SHF.R.S32.HI R207, RZ, 0x1f, R162 ;  /* 0x0000001fffcf7819 */ /* 0x000fe200000114a2 */
[----:B------:R-:W-:Y:S01]  /*1300*/  VIADD R213, R217, 0x100 ;  /* 0x00000100d9d57836 */ /* 0x000fe20000000000 */
[----:B------:R-:W-:Y:S01]  /*1310*/  SHF.R.S32.HI R208, RZ, 0x1f, R161 ;  /* 0x0000001fffd07819 */ /* 0x000fe200000114a1 */
[----:B------:R-:W-:Y:S01]  /*1320*/  IMAD R0, R5, 0x2, R2 ;  /* 0x0000000205007824 */ /* 0x000fe200078e0202 */
[----:B------:R-:W-:Y:S01]  /*1330*/  SHF.R.S32.HI R209, RZ, 0x1f, R190 ;  /* 0x0000001fffd17819 */ /* 0x000fe200000114be */
[C---:B------:R-:W-:Y:S01]  /*1340*/  VIADD R212, R217.reuse, 0x140 ;  /* 0x00000140d9d47836 */ /* 0x040fe20000000000 */
[----:B------:R-:W-:Y:S01]  /*1350*/  SHF.R.S32.HI R210, RZ, 0x1f, R189 ;  /* 0x0000001fffd27819 */ /* 0x000fe200000114bd */
[C---:B------:R-:W-:Y:S01]  /*1360*/  VIADD R220, R217.reuse, 0x180 ;  /* 0x00000180d9dc7836 */ /* 0x040fe20000000000 */
[----:B------:R0:W-:Y:S01]  /*1370*/  STL [R1+0x430], R0 ;  /* 0x0004300001007387 */ /* 0x0001e20000100800 */
[----:B------:R-:W-:Y:S01]  /*1380*/  VIADD R219, R217, 0x1c0 ;  /* 0x000001c0d9db7836 */ /* 0x000fe20000000000 */
[----:B------:R-:W-:Y:S01]  /*1390*/  SHF.R.S32.HI R159, RZ, 0x1f, R18 ;  /* 0x0000001fff9f7819 */ /* 0x000fe20000011412 */
[----:B------:R-:W-:Y:S01]  /*13a0*/  IMAD.U32 R156, R13, 0x40, R10 ;  /* 0x000000400d9c7824 */ /* 0x000fe200078e000a */
[----:B------:R-:W-:Y:S01]  /*13b0*/  SHF.R.S32.HI R229, RZ, 0x1f, R215 ;  /* 0x0000001fffe57819 */ /* 0x000fe200000114d7 */
[----:B------:R-:W-:Y:S01]  /*13c0*/  IMAD.IADD R193, R4, 0x1, R8 ;  /* 0x0000000104c17824 */ /* 0x000fe200078e0208 */
[----:B------:R-:W-:Y:S01]  /*13d0*/  SHF.R.S32.HI R228, RZ, 0x1f, R214 ;  /* 0x0000001fffe47819 */ /* 0x000fe200000114d6 */
[----:B------:R-:W-:Y:S01]  /*13e0*/  IMAD.WIDE R156, R156, R157, UR44 ;  /* 0x0000002c9c9c7e25 */ /* 0x000fe2000f8e029d */
[----:B------:R-:W-:-:S02]  /*13f0*/  SHF.R.S32.HI R227, RZ, 0x1f, R213 ;  /* 0x0000001fffe37819 */ /* 0x000fc400000114d5 */
[----:B------:R-:W-:Y:S01]  /*1400*/  SHF.R.S32.HI R226, RZ, 0x1f, R212 ;  /* 0x0000001fffe27819 */ /* 0x000fe200000114d4 */
[----:B0-----:R-:W-:Y:S01]  /*1410*/  IMAD R0, R3, 0x8, R192 ;  /* 0x0000000803007824 */ /* 0x001fe200078e02c0 */
[----:B------:R-:W-:Y:S02]  /*1420*/  SHF.R.S32.HI R225, RZ, 0x1f, R220 ;  /* 0x0000001fffe17819 */ /* 0x000fe400000114dc */
[----:B------:R-:W-:Y:S02]  /*1430*/  SHF.R.S32.HI R224, RZ, 0x1f, R219 ;  /* 0x0000001fffe07819 */ /* 0x000fe400000114db */
        /* <DEDUP_REMOVED lines=8> */
[----:B------:R-:W-:Y:S02]  /*14c0*/  SHF.L.U64.HI R205, R180, 0x1, R205 ;  /* 0x00000001b4cd7819 */ /* 0x000fe400000102cd */
[----:B------:R-:W-:-:S02]  /*14d0*/  SHF.L.U64.HI R206, R163, 0x1, R206 ;  /* 0x00000001a3ce7819 */ /* 0x000fc400000102ce */
[----:B------:R-:W-:Y:S02]  /*14e0*/  SHF.L.U64.HI R207, R162, 0x1, R207 ;  /* 0x00000001a2cf7819 */ /* 0x000fe400000102cf */
[----:B------:R-:W-:Y:S02]  /*14f0*/  SHF.L.U64.HI R208, R161, 0x1, R208 ;  /* 0x00000001a1d07819 */ /* 0x000fe400000102d0 */
[----:B------:R-:W-:Y:S02]  /*1500*/  SHF.L.U64.HI R209, R190, 0x1, R209 ;  /* 0x00000001bed17819 */ /* 0x000fe400000102d1 */
[----:B0-----:R-:W-:-:S07]  /*1510*/  SHF.L.U64.HI R210, R189, 0x1, R210 ;  /* 0x00000001bdd27819 */ /* 0x001fce00000102d2 */
.L_x_6901:
[----:B------:R-:W-:Y:S01]  /*1520*/  ULDC.64 UR4, c[0x0][0xb20] ;  /* 0x0002c80000047ab9 */ /* 0x000fe20000000a00 */
[----:B0123--:R-:W0:Y:S01]  /*1530*/  LDC.64 R6, c[0x0][0xb00] ;  /* 0x0002c000ff067b82 */ /* 0x00fe220000000a00 */
[----:B------:R-:W-:Y:S01]  /*1540*/  ISETP.NE.U32.AND P0, PT, RZ, UR4, PT ;  /* 0x00000004ff007c0c */ /* 0x000fe2000bf05070 */
[----:B------:R-:W-:Y:S01]  /*1550*/  IMAD.MOV.U32 R3, RZ, RZ, RZ ;  /* 0x000000ffff037224 */ /* 0x000fe200078e00ff */
[----:B------:R-:W-:Y:S01]  /*1560*/  ULDC.64 UR6, c[0x0][0xb18] ;  /* 0x0002c60000067ab9 */ /* 0x000fe20000000a00 */
[----:B----4-:R-:W-:Y:S01]  /*1570*/  IMAD.MOV.U32 R27, RZ, RZ, RZ ;  /* 0x000000ffff1b7224 */ /* 0x010fe200078e00ff */
        /* <DEDUP_REMOVED lines=29> */
[----:B--2---:R-:W-:Y:S06]  /*1750*/  @P1 BRA `(.L_x_6681) ;  /* 0x0000000000241947 */ /* 0x004fec0003800000 */
        /* <DEDUP_REMOVED lines=9> */
.L_x_6681:
[----:B------:R-:W-:Y:S02]  /*17f0*/  IMAD.U32 R38, RZ, RZ, UR5 ;  /* 0x00000005ff267e24 */ /* 0x000fe4000f8e00ff */
[----:B------:R-:W-:Y:S01]  /*1800*/  IMAD.U32 R26, RZ, RZ, UR4 ;  /* 0x00000004ff1a7e24 */ /* 0x000fe2000f8e00ff */
[----:B------:R-:W-:Y:S06]  /*1810*/  @!P2 BRA `(.L_x_6682) ;  /* 0x000000000010a947 */ /* 0x000fec0003800000 */
[----:B------:R-:W0:Y:S02]  /*1820*/  LDC.64 R4, c[0x0][0xb18] ;  /* 0x0002c600ff047b82 */ /* 0x000e240000000a00 */
[----:B0-----:R-:W-:-:S05]  /*1830*/  IMAD.WIDE R4, R115, 0x4, R4 ;  /* 0x0000000473047825 */ /* 0x001fca00078e0204 */
[----:B------:R0:W5:Y:S01]  /*1840*/  LDG.E R26, desc[UR46][R4.64] ;  /* 0x0000002e041a7981 */ /* 0x000162000c1e1900 */
[----:B------:R-:W-:Y:S05]  /*1850*/  BRA `(.L_x_6683) ;  /* 0x0000000000107947 */ /* 0x000fea0003800000 */
.L_x_6682:
[----:B------:R-:W-:Y:S05]  /*1860*/  @!P3 BRA `(.L_x_6683) ;  /* 0x00000000000cb947 */ /* 0x000fea0003800000 */
[----:B------:R-:W2:Y:S04]  /*1870*/  LDG.E R5, desc[UR46][R10.64] ;  /* 0x0000002e0a057981 */ /* 0x000ea8000c1e1900 */
[----:B------:R-:W2:Y:S02]  /*1880*/  LDG.E R26, desc[UR46][R10.64+0x4] ;  /* 0x0000042e0a1a7981 */ /* 0x000ea4000c1e1900 */
[----:B--2---:R-:W-:-:S07]  /*1890*/  IMAD.IADD R26, R26, 0x1, -R5 ;  /* 0x000000011a1a7824 */ /* 0x004fce00078e0a05 */
.L_x_6683:
        /* <DEDUP_REMOVED lines=11> */
[----:B------:R-:W3:Y:S01]  /*1950*/  @P0 LDG.E R11, desc[UR46][R6.64+0x4] ;  /* 0x0000042e060b0981 */ /* 0x000ee2000c1e1900 */
[----:B-----5:R-:W-:Y:S02]  /*1960*/  IMAD.MOV.U32 R36, RZ, RZ, R26 ;  /* 0x000000ffff247224 */ /* 0x020fe400078e001a */
[----:B--2---:R-:W-:-:S05]  /*1970*/  @P1 IMAD.WIDE R8, R115, 0x4, R8 ;  /* 0x0000000473081825 */ /* 0x004fca00078e0208 */
[----:B------:R1:W5:Y:S01]  /*1980*/  @P1 LDG.E R36, desc[UR46][R8.64] ;  /* 0x0000002e08241981 */ /* 0x000362000c1e1900 */
[----:B0-----:R-:W-:Y:S01]  /*1990*/  ISETP.NE.AND P1, PT, R4, 0x1, PT ;  /* 0x000000010400780c */ /* 0x001fe20003f25270 */
[----:B------:R-:W-:Y:S01]  /*19a0*/  IMAD.SHL.U32 R195, R113, 0x40, RZ ;  /* 0x0000004071c37824 */ /* 0x000fe200078e00ff */
[----:B------:R-:W0:Y:S11]  /*19b0*/  LDC.64 R4, c[0x0][0xad8] ;  /* 0x0002b600ff047b82 */ /* 0x000e360000000a00 */
[----:B------:R-:W2:Y:S08]  /*19c0*/  @P1 LDC R13, c[0x0][0x44c] ;  /* 0x00011300ff0d1b82 */ /* 0x000eb00000000800 */
[----:B------:R-:W4:Y:S01]  /*19d0*/  @P1 LDC R10, c[0x0][0x450] ;  /* 0x00011400ff0a1b82 */ /* 0x000f220000000800 */
[----:B0-----:R-:W-:Y:S01]  /*19e0*/  ISETP.GE.AND P2, PT, R5, 0x1, PT ;  /* 0x000000010500780c */ /* 0x001fe20003f46270 */
[----:B---3--:R-:W-:-:S02]  /*19f0*/  @P0 IMAD.IADD R38, R11, 0x1, -R0 ;  /* 0x000000010b260824 */ /* 0x008fc400078e0a00 */
[----:B------:R-:W-:Y:S02]  /*1a00*/  IMAD.IADD R11, R26, 0x1, -R3 ;  /* 0x000000011a0b7824 */ /* 0x000fe400078e0a03 */
[----:B------:R-:W-:Y:S02]  /*1a10*/  VIADD R0, R195, 0x3f ;  /* 0x0000003fc3007836 */ /* 0x000fe40000000000 */
[----:B------:R-:W-:Y:S02]  /*1a20*/  IMAD.IADD R25, R11, 0x1, R38 ;  /* 0x000000010b197824 */ /* 0x000fe400078e0226 */
[----:B--2---:R-:W-:-:S03]  /*1a30*/  @P1 IMAD.HI.U32 R3, R0, R13, RZ ;  /* 0x0000000d00031227 */ /* 0x004fc600078e00ff */
[C---:B------:R-:W-:Y:S01]  /*1a40*/  IADD3 R211, R25.reuse, 0x1, -R24 ;  /* 0x0000000119d37810 */ /* 0x040fe20007ffe818 */
[----:B------:R-:W-:Y:S01]  /*1a50*/  IMAD.MOV.U32 R6, RZ, RZ, R0 ;  /* 0x000000ffff067224 */ /* 0x000fe200078e0000 */
[----:B----4-:R-:W-:Y:S01]  /*1a60*/  @P1 SHF.R.U32.HI R6, RZ, R10, R3 ;  /* 0x0000000aff061219 */ /* 0x010fe20000011603 */
[----:B------:R-:W-:-:S04]  /*1a70*/  VIADD R0, R25, 0x3f ;  /* 0x0000003f19007836 */ /* 0x000fc80000000000 */
[----:B-1----:R-:W-:Y:S01]  /*1a80*/  IMAD.IADD R9, R211, 0x1, R6 ;  /* 0x00000001d3097824 */ /* 0x002fe200078e0206 */
[----:B------:R-:W-:-:S03]  /*1a90*/  SHF.R.S32.HI R3, RZ, 0x1f, R0 ;  /* 0x0000001fff037819 */ /* 0x000fc60000011400 */
[----:B------:R-:W-:Y:S01]  /*1aa0*/  IMAD.IADD R4, R9, 0x1, R4 ;  /* 0x0000000109047824 */ /* 0x000fe200078e0204 */
[----:B------:R-:W-:-:S04]  /*1ab0*/  LEA.HI R3, R3, R0, RZ, 0x6 ;  /* 0x0000000003037211 */ /* 0x000fc800078f30ff */
        /* <DEDUP_REMOVED lines=13> */
.L_x_6686:
[----:B------:R-:W-:-:S13]  /*1b90*/  ISETP.NE.AND P0, PT, R5, 0x1, PT ;  /* 0x000000010500780c */ /* 0x000fda0003f05270 */
[----:B------:R-:W0:Y:S02]  /*1ba0*/  @P0 LDC.64 R6, c[0x0][0xae0] ;  /* 0x0002b800ff060b82 */ /* 0x000e240000000a00 */
[----:B0-----:R-:W-:-:S05]  /*1bb0*/  @P0 IMAD.HI.U32 R6, R0, R6, RZ ;  /* 0x0000000600060227 */ /* 0x001fca00078e00ff */
[----:B------:R-:W-:-:S07]  /*1bc0*/  @P0 SHF.R.U32.HI R0, RZ, R7, R6 ;  /* 0x00000007ff000219 */ /* 0x000fce0000011606 */
.L_x_6687:
[----:B------:R-:W-:Y:S05]  /*1bd0*/  BSYNC B0 ;  /* 0x0000000000007941 */ /* 0x000fea0003800000 */
.L_x_6685:
[----:B------:R-:W-:-:S05]  /*1be0*/  IMAD R3, R0, R5, R5 ;  /* 0x0000000500037224 */ /* 0x000fca00078e0205 */
[----:B------:R-:W-:-:S07]  /*1bf0*/  VIMNMX R4, R4, R3, PT ;  /* 0x0000000304047248 */ /* 0x000fce0003fe0100 */
.L_x_6684:
[----:B------:R-:W0:Y:S01]  /*1c00*/  @P1 LDC R0, c[0x0][0x44c] ;  /* 0x00011300ff001b82 */ /* 0x000e220000000800 */
[----:B------:R-:W-:Y:S01]  /*1c10*/  IMAD.IADD R191, R25, 0x1, -R24 ;  /* 0x0000000119bf7824 */ /* 0x000fe200078e0a18 */
[----:B------:R-:W-:-:S06]  /*1c20*/  ULDC UR4, c[0x0][0xad4] ;  /* 0x0002b50000047ab9 */ /* 0x000fcc0000000800 */
[----:B------:R-:W1:Y:S01]  /*1c30*/  @P1 LDC R6, c[0x0][0x450] ;  /* 0x00011400ff061b82 */ /* 0x000e620000000800 */
[----:B0-----:R-:W-:-:S04]  /*1c40*/  @P1 IMAD.HI.U32 R3, R195, R0, RZ ;  /* 0x00000000c3031227 */ /* 0x001fc800078e00ff */
[----:B------:R-:W-:Y:S01]  /*1c50*/  IMAD.MOV.U32 R0, RZ, RZ, R195 ;  /* 0x000000ffff007224 */ /* 0x000fe200078e00c3 */
        /* <DEDUP_REMOVED lines=14> */
.L_x_6690:
[----:B------:R-:W-:-:S13]  /*1d40*/  ISETP.NE.AND P0, PT, R5, 0x1, PT ;  /* 0x000000010500780c */ /* 0x000fda0003f05270 */
[----:B------:R-:W0:Y:S02]  /*1d50*/  @P0 LDC.64 R6, c[0x0][0xae0] ;  /* 0x0002b800ff060b82 */ /* 0x000e240000000a00 */
[----:B0-----:R-:W-:-:S05]  /*1d60*/  @P0 IMAD.HI.U32 R6, R0, R6, RZ ;  /* 0x0000000600060227 */ /* 0x001fca00078e00ff */
[----:B------:R-:W-:-:S07]  /*1d70*/  @P0 SHF.R.U32.HI R0, RZ, R7, R6 ;  /* 0x00000007ff000219 */ /* 0x000fce0000011606 */
.L_x_6691:
[----:B------:R-:W-:Y:S05]  /*1d80*/  BSYNC B0 ;  /* 0x0000000000007941 */ /* 0x000fea0003800000 */
.L_x_6689:
[----:B------:R-:W-:-:S05]  /*1d90*/  IMAD R0, R0, R5, RZ ;  /* 0x0000000500007224 */ /* 0x000fca00078e02ff */
[----:B------:R-:W-:-:S07]  /*1da0*/  VIMNMX R3, R3, R0, !PT ;  /* 0x0000000003037248 */ /* 0x000fce0007fe0100 */
.L_x_6688:
[----:B------:R-:W-:Y:S01]  /*1db0*/  VIADD R4, R4, 0x3f ;  /* 0x0000003f04047836 */ /* 0x000fe20000000000 */
[----:B------:R-:W-:-:S04]  /*1dc0*/  SHF.R.S32.HI R0, RZ, 0x1f, R3 ;  /* 0x0000001fff007819 */ /* 0x000fc80000011403 */
[----:B------:R-:W-:Y:S02]  /*1dd0*/  SHF.R.S32.HI R5, RZ, 0x1f, R4 ;  /* 0x0000001fff057819 */ /* 0x000fe40000011404 */
[----:B------:R-:W-:Y:S02]  /*1de0*/  LEA.HI R0, R0, R3, RZ, 0x6 ;  /* 0x0000000300007211 */ /* 0x000fe400078f30ff */
[----:B------:R-:W-:Y:S02]  /*1df0*/  LEA.HI R5, R5, R4, RZ, 0x6 ;  /* 0x0000000405057211 */ /* 0x000fe400078f30ff */
[----:B------:R-:W-:Y:S02]  /*1e00*/  SHF.R.S32.HI R3, RZ, 0x6, R0 ;  /* 0x00000006ff037819 */ /* 0x000fe40000011400 */
[----:B------:R-:W-:Y:S02]  /*1e10*/  SHF.R.S32.HI R0, RZ, 0x6, R5 ;  /* 0x00000006ff007819 */ /* 0x000fe40000011405 */
[----:B------:R-:W-:-:S02]  /*1e20*/  VIMNMX R3, RZ, R3, !PT ;  /* 0x00000003ff037248 */ /* 0x000fc40007fe0100 */
        /* <DEDUP_REMOVED lines=11> */
[----:B------:R-:W-:Y:S02]  /*1ee0*/  @P0 SHF.R.S32.HI R22, RZ, 0x6, R3 ;  /* 0x00000006ff160819 */ /* 0x000fe40000011403 */
        /* <DEDUP_REMOVED lines=23> */
.L_x_6694:
[----:B------:R-:W-:Y:S05]  /*2060*/  BSYNC B6 ;  /* 0x0000000000067941 */ /* 0x000fea0003800000 */
.L_x_6693:
        /* <DEDUP_REMOVED lines=20> */
.L_x_6696:
[----:B------:R-:W-:Y:S05]  /*21b0*/  BSYNC B6 ;  /* 0x0000000000067941 */ /* 0x000fea0003800000 */
.L_x_6695:
[----:B------:R-:W-:Y:S01]  /*21c0*/  ULDC.64 UR4, c[0x0][0xaf0] ;  /* 0x0002bc0000047ab9 */ /* 0x000fe20000000a00 */
[----:B------:R-:W-:Y:S01]  /*21d0*/  IMAD.MOV.U32 R0, RZ, RZ, R115 ;  /* 0x000000ffff007224 */ /* 0x000fe200078e0073 */
[----:B------:R-:W-:Y:S01]  /*21e0*/  ISETP.NE.U32.AND P0, PT, RZ, UR4, PT ;  /* 0x00000004ff007c0c */ /* 0x000fe2000bf05070 */
[----:B------:R-:W2:Y:S01]  /*21f0*/  LDL R28, [R1+0x418] ;  /* 0x00041800011c7983 */ /* 0x000ea20000100800 */
[----:B------:R-:W0:Y:S02]  /*2200*/  LDC R49, c[0x0][0x3f4] ;  /* 0x0000fd00ff317b82 */ /* 0x000e240000000800 */
[----:B------:R-:W-:-:S06]  /*2210*/  ISETP.NE.AND.EX P0, PT, RZ, UR5, PT, P0 ;  /* 0x00000005ff007c0c */ /* 0x000fcc000bf05300 */
[----:B------:R-:W1:Y:S01]  /*2220*/  LDC.64 R42, c[0x0][0x408] ;  /* 0x00010200ff2a7b82 */ /* 0x000e620000000a00 */
[----:B------:R-:W3:Y:S01]  /*2230*/  S2R R29, SR_TID.X ;  /* 0x00000000001d7919 */ /* 0x000ee20000002100 */
[----:B------:R-:W-:Y:S01]  /*2240*/  SHF.R.S32.HI R9, RZ, 0x1f, R155 ;  /* 0x0000001fff097819 */ /* 0x000fe2000001149b */
[----:B------:R-:W-:-:S05]  /*2250*/  ULDC.64 UR4, c[0x0][0x3f8] ;  /* 0x0000fe0000047ab9 */ /* 0x000fca0000000a00 */
[----:B------:R-:W4:Y:S02]  /*2260*/  @P0 LDC.64 R4, c[0x0][0xaf0] ;  /* 0x0002bc00ff040b82 */ /* 0x000f240000000a00 */
[----:B----4-:R-:W-:-:S05]  /*2270*/  @P0 IMAD.WIDE R4, R115, 0x4, R4 ;  /* 0x0000000473040825 */ /* 0x010fca00078e0204 */
[----:B------:R4:W2:Y:S01]  /*2280*/  @P0 LDG.E R0, desc[UR46][R4.64] ;  /* 0x0000002e04000981 */ /* 0x0008a2000c1e1900 */
[----:B------:R-:W-:Y:S01]  /*2290*/  SHF.R.S32.HI R153, RZ, 0x1f, R152 ;  /* 0x0000001fff997819 */ /* 0x000fe20000011498 */
[C---:B------:R-:W-:Y:S01]  /*22a0*/  IMAD R6, R9.reuse, UR4, RZ ;  /* 0x0000000409067c24 */ /* 0x040fe2000f8e02ff */
[----:B0-----:R-:W-:Y:S01]  /*22b0*/  ISETP.GE.AND P1, PT, R16, R49, PT ;  /* 0x000000311000720c */ /* 0x001fe20003f26270 */
[----:B-1----:R-:W-:Y:S01]  /*22c0*/  IMAD R10, R9, R42, RZ ;  /* 0x0000002a090a7224 */ /* 0x002fe200078e02ff */
[----:B------:R-:W-:Y:S01]  /*22d0*/  SHF.L.U64.HI R41, R42, 0x6, R43 ;  /* 0x000000062a297819 */ /* 0x000fe2000001022b */
[----:B------:R-:W-:Y:S01]  /*22e0*/  IMAD R15, R155, UR5, R6 ;  /* 0x000000059b0f7c24 */ /* 0x000fe2000f8e0206 */
[----:B------:R-:W-:Y:S01]  /*22f0*/  SEL R13, R49, RZ, P1 ;  /* 0x000000ff310d7207 */ /* 0x000fe20000800000 */
[C---:B------:R-:W-:Y:S01]  /*2300*/  IMAD.WIDE.U32 R6, R155.reuse, UR4, R152 ;  /* 0x000000049b067c25 */ /* 0x040fe2000f8e0098 */
[----:B---3--:R-:W-:Y:S02]  /*2310*/  SHF.R.U32.HI R29, RZ, 0x7, R29 ;  /* 0x00000007ff1d7819 */ /* 0x008fe4000001161d */
[----:B------:R-:W-:Y:S01]  /*2320*/  SHF.R.S32.HI R45, RZ, 0x1f, R114 ;  /* 0x0000001fff2d7819 */ /* 0x000fe20000011472 */
[----:B------:R-:W-:-:S04]  /*2330*/  IMAD.WIDE.U32 R8, R155, UR4, R16 ;  /* 0x000000049b087c25 */ /* 0x000fc8000f8e0010 */
[----:B------:R-:W-:Y:S02]  /*2340*/  IMAD.IADD R7, R7, 0x1, R15 ;  /* 0x0000000107077824 */ /* 0x000fe400078e020f */
[----:B------:R-:W-:Y:S02]  /*2350*/  IMAD R21, R155, R43, R10 ;  /* 0x0000002b9b157224 */ /* 0x000fe400078e020a */
[----:B------:R-:W-:Y:S01]  /*2360*/  IMAD.IADD R9, R15, 0x1, R9 ;  /* 0x000000010f097824 */ /* 0x000fe200078e0209 */
[----:B-----5:R-:W-:Y:S01]  /*2370*/  SHF.R.S32.HI R15, RZ, 0x1f, R36 ;  /* 0x0000001fff0f7819 */ /* 0x020fe20000011424 */
[----:B------:R-:W-:Y:S02]  /*2380*/  IMAD.IADD R13, R16, 0x1, R13 ;  /* 0x00000001100d7824 */ /* 0x000fe400078e020d */
[----:B----4-:R-:W-:-:S03]  /*2390*/  IMAD.WIDE.U32 R4, R155, R42, R152 ;  /* 0x0000002a9b047225 */ /* 0x010fc600078e0098 */
[----:B------:R-:W-:Y:S01]  /*23a0*/  SHF.R.S32.HI R40, RZ, 0x1f, R13 ;  /* 0x0000001fff287819 */ /* 0x000fe2000001140d */
[----:B------:R-:W-:-:S03]  /*23b0*/  IMAD.WIDE.U32 R10, R155, R42, R16 ;  /* 0x0000002a9b0a7225 */ /* 0x000fc600078e0010 */
[----:B------:R-:W-:Y:S01]  /*23c0*/  LEA.HI R40, R40, R13, RZ, 0x3 ;  /* 0x0000000d28287211 */ /* 0x000fe200078f18ff */
[----:B------:R-:W-:Y:S02]  /*23d0*/  IMAD.SHL.U32 R44, R158, 0x40, RZ ;  /* 0x000000409e2c7824 */ /* 0x000fe400078e00ff */
[----:B------:R-:W-:Y:S01]  /*23e0*/  IMAD.IADD R5, R5, 0x1, R21 ;  /* 0x0000000105057824 */ /* 0x000fe200078e0215 */
[----:B------:R-:W-:Y:S01]  /*23f0*/  LOP3.LUT R54, R40, 0xfffffff8, RZ, 0xc0, !PT ;  /* 0xfffffff828367812 */ /* 0x000fe200078ec0ff */
[----:B------:R-:W-:Y:S01]  /*2400*/  IMAD.IADD R11, R21, 0x1, R11 ;  /* 0x00000001150b7824 */ /* 0x000fe200078e020b */
[----:B------:R-:W-:Y:S01]  /*2410*/  LOP3.LUT R44, R44, 0x1c0, RZ, 0xc0, !PT ;  /* 0x000001c02c2c7812 */ /* 0x000fe200078ec0ff */
[C---:B------:R-:W-:Y:S01]  /*2420*/  IMAD R21, R15.reuse, UR4, RZ ;  /* 0x000000040f157c24 */ /* 0x040fe2000f8e02ff */
[----:B------:R-:W-:Y:S01]  /*2430*/  SHF.R.S32.HI R60, RZ, 0x1f, R54 ;  /* 0x0000001fff3c7819 */ /* 0x000fe20000011436 */
[----:B------:R-:W-:Y:S01]  /*2440*/  IMAD R15, R15, R42, RZ ;  /* 0x0000002a0f0f7224 */ /* 0x000fe200078e02ff */
[----:B------:R-:W-:Y:S01]  /*2450*/  SHF.R.U32.HI R48, RZ, 0x3, R44 ;  /* 0x00000003ff307819 */ /* 0x000fe2000001162c */
[----:B------:R-:W-:Y:S01]  /*2460*/  IMAD.IADD R3, R27, 0x1, R26 ;  /* 0x000000011b037824 */ /* 0x000fe200078e021a */
[----:B------:R-:W-:Y:S01]  /*2470*/  LOP3.LUT R50, R44, 0x18, R16, 0xf8, !PT ;  /* 0x000000182c327812 */ /* 0x000fe200078ef810 */
[----:B------:R-:W-:Y:S01]  /*2480*/  IMAD R15, R36, R43, R15 ;  /* 0x0000002b240f7224 */ /* 0x000fe200078e020f */
[----:B------:R-:W-:Y:S01]  /*2490*/  LOP3.LUT R59, R44, 0x38, R40, 0xf8, !PT ;  /* 0x000000382c3b7812 */ /* 0x000fe200078ef828 */
[----:B------:R-:W-:-:S02]  /*24a0*/  IMAD R13, R36, UR5, R21 ;  /* 0x00000005240d7c24 */ /* 0x000fc4000f8e0215 */
[----:B------:R-:W-:Y:S02]  /*24b0*/  IMAD.SHL.U32 R43, R223, 0x200, RZ ;  /* 0x00000200df2b7824 */ /* 0x000fe400078e00ff */
[----:B------:R-:W-:-:S03]  /*24c0*/  IMAD.WIDE.U32 R20, R36, UR4, R6 ;  /* 0x0000000424147c25 */ /* 0x000fc6000f8e0006 */
[C---:B------:R-:W-:Y:S01]  /*24d0*/  LOP3.LUT R50, R43.reuse, R50, R48, 0xf6, !PT ;  /* 0x000000322b327212 */ /* 0x040fe200078ef630 */
[C---:B------:R-:W-:Y:S01]  /*24e0*/  IMAD.WIDE.U32 R26, R36.reuse, UR4, R8 ;  /* 0x00000004241a7c25 */ /* 0x040fe2000f8e0008 */
[----:B------:R-:W-:Y:S01]  /*24f0*/  ULDC UR4, c[0x0][0x2f4] ;  /* 0x0000bd0000047ab9 */ /* 0x000fe20000000800 */
[----:B------:R-:W-:Y:S02]  /*2500*/  LOP3.LUT R59, R43, R59, R48, 0xf6, !PT ;  /* 0x0000003b2b3b7212 */ /* 0x000fe400078ef630 */
[-C--:B------:R-:W-:Y:S01]  /*2510*/  IMAD.WIDE.U32 R32, R36, R42.reuse, R4 ;  /* 0x0000002a24207225 */ /* 0x080fe200078e0004 */
[----:B------:R-:W-:Y:S02]  /*2520*/  ISETP.GE.AND P2, PT, R16, UR4, PT ;  /* 0x0000000410007c0c */ /* 0x000fe4000bf46270 */
[----:B------:R-:W-:Y:S01]  /*2530*/  ISETP.GE.AND P3, PT, R18, UR4, PT ;  /* 0x0000000412007c0c */ /* 0x000fe2000bf66270 */
[----:B------:R-:W-:-:S04]  /*2540*/  IMAD.WIDE.U32 R34, R36, R42, R10 ;  /* 0x0000002a24227225 */ /* 0x000fc800078e000a */
[----:B------:R-:W-:Y:S02]  /*2550*/  IMAD.SHL.U32 R42, R42, 0x40, RZ ;  /* 0x000000402a2a7824 */ /* 0x000fe400078e00ff */
[----:B------:R-:W-:Y:S02]  /*2560*/  VIADD R46, R29, 0x8 ;  /* 0x000000081d2e7836 */ /* 0x000fe40000000000 */
[----:B------:R-:W-:Y:S02]  /*2570*/  IMAD.SHL.U32 R49, R49, 0x2, RZ ;  /* 0x0000000231317824 */ /* 0x000fe400078e00ff */
[----:B------:R-:W-:Y:S02]  /*2580*/  IMAD.IADD R51, R21, 0x1, R13 ;  /* 0x0000000115337824 */ /* 0x000fe400078e020d */
[----:B------:R-:W-:Y:S02]  /*2590*/  IMAD.IADD R52, R13, 0x1, R27 ;  /* 0x000000010d347824 */ /* 0x000fe400078e021b */
[----:B------:R-:W-:-:S02]  /*25a0*/  IMAD.IADD R55, R33, 0x1, R15 ;  /* 0x0000000121377824 */ /* 0x000fc400078e020f */
[----:B------:R-:W-:Y:S02]  /*25b0*/  IMAD.IADD R58, R15, 0x1, R35 ;  /* 0x000000010f3a7824 */ /* 0x000fe400078e0223 */
[----:B--2---:R-:W-:Y:S01]  /*25c0*/  IMAD R47, R28, 0x40, R155 ;  /* 0x000000401c2f7824 */ /* 0x004fe200078e029b */
[----:B------:R-:W-:-:S07]  /*25d0*/  SHF.R.S32.HI R53, RZ, 0x1f, R0 ;  /* 0x0000001fff357819 */ /* 0x000fce0000011400 */
.L_x_6728:
        /* <DEDUP_REMOVED lines=26> */
[----:B------:R-:W-:Y:S05]  /*2780*/  YIELD ;  /* 0x0000000000007946 */ /* 0x000fea0003800000 */
[----:B------:R-:W-:Y:S01]  /*2790*/  IMAD.SHL.U32 R69, R19, 0x1000, RZ ;  /* 0x0000100013457824 */ /* 0x000fe200078e00ff */
[----:B------:R-:W-:Y:S01]  /*27a0*/  BSSY B0, `(.L_x_6697) ;  /* 0x00001ab000007945 */ /* 0x000fe20003800000 */
[----:B------:R-:W-:Y:S01]  /*27b0*/  IMAD R64, R64, R7, R12 ;  /* 0x0000000740407224 */ /* 0x000fe200078e020c */
[----:B------:R-:W-:Y:S01]  /*27c0*/  ISETP.GT.AND P4, PT, R22, R37, PT ;  /* 0x000000251600720c */ /* 0x000fe20003f84270 */
[----:B------:R-:W-:-:S04]  /*27d0*/  IMAD.IADD R7, R50, 0x1, R69 ;  /* 0x0000000132077824 */ /* 0x000fc800078e0245 */
[----:B------:R-:W-:Y:S01]  /*27e0*/  IMAD R72, R7, 0x2, R2 ;  /* 0x0000000207487824 */ /* 0x000fe200078e0202 */
[----:B0-----:R-:W-:Y:S07]  /*27f0*/  @!P0 BRA `(.L_x_6698) ;  /* 0x0000001400bc8947 */ /* 0x001fee0003800000 */
[----:B------:R-:W-:Y:S01]  /*2800*/  SHF.R.S32.HI R66, RZ, 0x1f, R64 ;  /* 0x0000001fff427819 */ /* 0x000fe20000011440 */
[----:B------:R-:W-:Y:S01]  /*2810*/  ULDC.64 UR4, c[0x0][0x300] ;  /* 0x0000c00000047ab9 */ /* 0x000fe20000000a00 */
[----:B-----5:R-:W-:Y:S01]  /*2820*/  SHF.R.S32.HI R63, RZ, 0x1f, R62 ;  /* 0x0000001fff3f7819 */ /* 0x020fe2000001143e */
[----:B------:R-:W-:Y:S01]  /*2830*/  IMAD.WIDE.U32 R4, R64, UR4, RZ ;  /* 0x0000000440047c25 */ /* 0x000fe2000f8e00ff */
[----:B------:R-:W-:Y:S01]  /*2840*/  SHF.R.S32.HI R11, RZ, 0x1f, R22 ;  /* 0x0000001fff0b7819 */ /* 0x000fe20000011416 */
[----:B------:R-:W-:Y:S02]  /*2850*/  ULDC.64 UR6, c[0x0][0x3f8] ;  /* 0x0000fe0000067ab9 */ /* 0x000fe40000000a00 */
[----:B------:R-:W-:-:S04]  /*2860*/  IMAD R7, R66, UR4, RZ ;  /* 0x0000000442077c24 */ /* 0x000fc8000f8e02ff */
        /* <DEDUP_REMOVED lines=9> */
[----:B------:R-:W-:Y:S02]  /*2900*/  IMAD R65, R114, UR5, R7 ;  /* 0x0000000572417c24 */ /* 0x000fe4000f8e0207 */
[----:B------:R-:W-:Y:S02]  /*2910*/  IMAD R9, R11, UR6, RZ ;  /* 0x000000060b097c24 */ /* 0x000fe4000f8e02ff */
[----:B------:R-:W-:Y:S01]  /*2920*/  IMAD.WIDE.U32 R6, R22, UR6, RZ ;  /* 0x0000000616067c25 */ /* 0x000fe2000f8e00ff */
[----:B------:R-:W-:Y:S02]  /*2930*/  ULDC.U8 UR6, c[0x0][0x410] ;  /* 0x0001040000067ab9 */ /* 0x000fe40000000000 */
[----:B------:R-:W-:Y:S01]  /*2940*/  ISETP.NE.AND P0, PT, RZ, UR6, PT ;  /* 0x00000006ff007c0c */ /* 0x000fe2000bf05270 */
[----:B------:R-:W-:Y:S01]  /*2950*/  IMAD.WIDE.U32 R4, R114, UR4, R4 ;  /* 0x0000000472047c25 */ /* 0x000fe2000f8e0004 */
[----:B------:R-:W-:-:S03]  /*2960*/  ULDC.64 UR4, c[0x0][0x2e8] ;  /* 0x0000ba0000047ab9 */ /* 0x000fc60000000a00 */
[----:B------:R-:W-:Y:S01]  /*2970*/  IMAD R9, R22, UR7, R9 ;  /* 0x0000000716097c24 */ /* 0x000fe2000f8e0209 */
[----:B------:R-:W-:Y:S01]  /*2980*/  LEA R67, P5, R4, UR4, 0x1 ;  /* 0x0000000404437c11 */ /* 0x000fe2000f8a08ff */
[----:B------:R-:W-:Y:S02]  /*2990*/  IMAD.IADD R65, R5, 0x1, R65 ;  /* 0x0000000105417824 */ /* 0x000fe400078e0241 */
[----:B------:R-:W-:Y:S02]  /*29a0*/  IMAD.IADD R7, R7, 0x1, R9 ;  /* 0x0000000107077824 */ /* 0x000fe400078e0209 */
[----:B------:R-:W-:Y:S01]  /*29b0*/  IMAD.SHL.U32 R15, R6, 0x40, RZ ;  /* 0x00000040060f7824 */ /* 0x000fe200078e00ff */
[----:B------:R-:W-:Y:S02]  /*29c0*/  LEA.HI.X R65, R4, UR5, R65, 0x1, P5 ;  /* 0x0000000504417c11 */ /* 0x000fe4000a8f0c41 */
[----:B------:R-:W-:Y:S01]  /*29d0*/  SHF.L.U64.HI R10, R6, 0x6, R7 ;  /* 0x00000006060a7819 */ /* 0x000fe20000010207 */
[----:B------:R-:W-:Y:S06]  /*29e0*/  @!P0 BRA `(.L_x_6699) ;  /* 0x0000000800988947 */ /* 0x000fec0003800000 */
        /* <DEDUP_REMOVED lines=15> */
[----:B------:R-:W-:Y:S01]  /*2ae0*/  IMAD R11, R11, R42, R7 ;  /* 0x0000002a0b0b7224 */ /* 0x000fe200078e0207 */
[----:B------:R-:W-:Y:S01]  /*2af0*/  IADD3 R7, P5, R15, R20, RZ ;  /* 0x000000140f077210 */ /* 0x000fe20007fbe0ff */
[----:B------:R-:W-:-:S04]  /*2b00*/  IMAD.WIDE.U32 R8, R22, R42, R4 ;  /* 0x0000002a16087225 */ /* 0x000fc800078e0004 */
[----:B------:R-:W-:Y:S01]  /*2b10*/  IMAD.IADD R5, R9, 0x1, R11 ;  /* 0x0000000109057824 */ /* 0x000fe200078e020b */
[----:B------:R-:W-:Y:S01]  /*2b20*/  LEA R4, P6, R8, UR6, 0x1 ;  /* 0x0000000608047c11 */ /* 0x000fe2000f8c08ff */
        /* <DEDUP_REMOVED lines=11> */
.L_x_6701:
[----:B------:R-:W-:Y:S05]  /*2be0*/  BSYNC B1 ;  /* 0x0000000000017941 */ /* 0x000fea0003800000 */
.L_x_6700:
[----:B------:R-:W-:Y:S01]  /*2bf0*/  ISETP.NE.AND P5, PT, RZ, UR41, PT ;  /* 0x00000029ff007c0c */ /* 0x000fe2000bfa5270 */
        /* <DEDUP_REMOVED lines=12> */
[----:B------:R-:W-:Y:S06]  /*2cc0*/  @P5 BRA `(.L_x_6702) ;  /* 0x0000000000045947 */ /* 0x000fec0003800000 */
[----:B------:R-:W-:Y:S01]  /*2cd0*/  BPT.TRAP 0x1 ;  /* 0x000000040000795c */ /* 0x000fe20000300000 */
.L_x_6702:
[----:B------:R-:W-:Y:S01]  /*2ce0*/  IMAD R61, R19, 0x8, R2 ;  /* 0x00000008133d7824 */ /* 0x000fe200078e0202 */
[----:B------:R-:W-:Y:S01]  /*2cf0*/  SHF.L.U32 R70, R154, 0x1f, RZ ;  /* 0x0000001f9a467819 */ /* 0x000fe200000006ff */
[----:B------:R-:W-:Y:S03]  /*2d00*/  BSSY B1, `(.L_x_6703) ;  /* 0x0000003000017945 */ /* 0x000fe60003800000 */
[----:B------:R-:W0:Y:S02]  /*2d10*/  SYNCS.PHASECHK.TRANS64.TRYWAIT P5, [R61+URZ+0x38890], R70 ;  /* 0x038890463d0075a7 */ /* 0x000e2400080a017f */
[----:B0-----:R-:W-:Y:S05]  /*2d20*/  @!P5 BRA `(.L_x_6704) ;  /* 0x000003200018d947 */ /* 0x001fea0003800000 */
.L_x_7052:
[----:B------:R-:W-:Y:S05]  /*2d30*/  BSYNC B1 ;  /* 0x0000000000017941 */ /* 0x000fea0003800000 */
.L_x_6703:
[----:B------:R-:W-:-:S03]  /*2d40*/  UMOV UR4, 0xffffffff ;  /* 0xffffffff00047882 */ /* 0x000fc60000000000 */
[----:B------:R-:W-:Y:S05]  /*2d50*/  BRA.DIV UR4, `(.L_x_6705) ;  /* 0x0000032204207947 */ /* 0x000fea000b800000 */
[----:B------:R-:W1:Y:S04]  /*2d60*/  SHFL.IDX PT, R65, R65, RZ, 0x1c1f ;  /* 0x001c1fff41417589 */ /* 0x000e6800000e0000 */
[----:B------:R2:W3:Y:S02]  /*2d70*/  SHFL.IDX PT, R14, R67, RZ, 0x1c1f ;  /* 0x001c1fff430e7589 */ /* 0x0004e400000e0000 */
.L_x_7056:
[----:B------:R-:W-:Y:S05]  /*2d80*/  @P0 BRA `(.L_x_6706) ;  /* 0x0000001400300947 */ /* 0x000fea0003800000 */
[----:B------:R-:W-:Y:S04]  /*2d90*/  BSSY B1, `(.L_x_6707) ;  /* 0x0000033000017945 */ /* 0x000fe80003800000 */
        /* <DEDUP_REMOVED lines=48> */
.L_x_6710:
[----:B------:R-:W-:Y:S05]  /*30a0*/  BSYNC B2 ;  /* 0x0000000000027941 */ /* 0x000fea0003800000 */
.L_x_6709:
[----:B0-----:R4:W-:Y:S02]  /*30b0*/  ST.E.128 desc[UR46][R10.64], R4 ;  /* 0x000000040a007985 */ /* 0x0019e4000c101d2e */
.L_x_6708:
[----:B------:R-:W-:Y:S05]  /*30c0*/  BSYNC B1 ;  /* 0x0000000000017941 */ /* 0x000fea0003800000 */
.L_x_6707:
[----:B------:R-:W-:Y:S05]  /*30d0*/  @P3 BRA `(.L_x_6706) ;  /* 0x00000010005c3947 */ /* 0x000fea0003800000 */
[----:B----4-:R-:W-:Y:S01]  /*30e0*/  IMAD.MOV.U32 R4, RZ, RZ, 0x20 ;  /* 0x00000020ff047424 */ /* 0x010fe200078e00ff */
[----:B------:R-:W-:Y:S01]  /*30f0*/  LOP3.LUT P0, RZ, R158, 0x4, RZ, 0xc0, !PT ;  /* 0x000000049eff7812 */ /* 0x000fe2000780c0ff */
[----:B------:R-:W-:Y:S01]  /*3100*/  BSSY B1, `(.L_x_6711) ;  /* 0x0000032000017945 */ /* 0x000fe20003800000 */
[----:B------:R-:W-:Y:S02]  /*3110*/  ISETP.GE.AND P5, PT, R160, R71, PT ;  /* 0x00000047a000720c */ /* 0x000fe40003fa6270 */
[----:B------:R-:W-:Y:S02]  /*3120*/  SEL R4, R4, 0xffffffe0, !P0 ;  /* 0xffffffe004047807 */ /* 0x000fe40004000000 */
[----:B---3--:R-:W-:Y:S02]  /*3130*/  LEA R10, P0, R18, R14, 0x1 ;  /* 0x0000000e120a7211 */ /* 0x008fe400078008ff */
        /* <DEDUP_REMOVED lines=46> */
.L_x_6712:
[----:B------:R-:W-:Y:S05]  /*3420*/  BSYNC B1 ;  /* 0x0000000000017941 */ /* 0x000fea0003800000 */
.L_x_6711:
[----:B-1----:R1:W-:Y:S01]  /*3430*/  ST.E.128 desc[UR46][R10.64], R4 ;  /* 0x000000040a007985 */ /* 0x0023e2000c101d2e */
[----:B------:R-:W-:Y:S05]  /*3440*/  BRA `(.L_x_6706) ;  /* 0x0000000c00807947 */ /* 0x000fea0003800000 */
.L_x_6699:
        /* <DEDUP_REMOVED lines=24> */
[----:B------:R-:W-:Y:S02]  /*35d0*/  ISETP.NE.AND P6, PT, RZ, UR41, PT ;  /* 0x00000029ff007c0c */ /* 0x000fe4000bfc5270 */
        /* <DEDUP_REMOVED lines=17> */
[----:B------:R-:W-:Y:S06]  /*36f0*/  @P6 BRA `(.L_x_6713) ;  /* 0x0000000000046947 */ /* 0x000fec0003800000 */
[----:B------:R-:W-:Y:S01]  /*3700*/  BPT.TRAP 0x1 ;  /* 0x000000040000795c */ /* 0x000fe20000300000 */
.L_x_6713:
[----:B------:R-:W-:Y:S01]  /*3710*/  IMAD R61, R19, 0x8, R2 ;  /* 0x00000008133d7824 */ /* 0x000fe200078e0202 */
[----:B------:R-:W-:Y:S01]  /*3720*/  SHF.L.U32 R70, R154, 0x1f, RZ ;  /* 0x0000001f9a467819 */ /* 0x000fe200000006ff */
[----:B------:R-:W-:Y:S03]  /*3730*/  BSSY B1, `(.L_x_6714) ;  /* 0x0000003000017945 */ /* 0x000fe60003800000 */
[----:B------:R-:W0:Y:S02]  /*3740*/  SYNCS.PHASECHK.TRANS64.TRYWAIT P6, [R61+URZ+0x38890], R70 ;  /* 0x038890463d0075a7 */ /* 0x000e2400080c017f */
[----:B0-----:R-:W-:Y:S05]  /*3750*/  @!P6 BRA `(.L_x_6715) ;  /* 0x0000031400e8e947 */ /* 0x001fea0003800000 */
.L_x_7057:
[----:B------:R-:W-:Y:S05]  /*3760*/  BSYNC B1 ;  /* 0x0000000000017941 */ /* 0x000fea0003800000 */
.L_x_6714:
[----:B------:R-:W-:-:S03]  /*3770*/  UMOV UR4, 0xffffffff ;  /* 0xffffffff00047882 */ /* 0x000fc60000000000 */
[----:B------:R-:W-:Y:S05]  /*3780*/  BRA.DIV UR4, `(.L_x_6716) ;  /* 0x0000031604f07947 */ /* 0x000fea000b800000 */
[----:B------:R-:W1:Y:S04]  /*3790*/  SHFL.IDX PT, R65, R65, RZ, 0x1c1f ;  /* 0x001c1fff41417589 */ /* 0x000e6800000e0000 */
[----:B------:R-:W2:Y:S02]  /*37a0*/  SHFL.IDX PT, R67, R67, RZ, 0x1c1f ;  /* 0x001c1fff43437589 */ /* 0x000ea400000e0000 */
.L_x_7061:
        /* <DEDUP_REMOVED lines=13> */
[----:B------:R-:W-:-:S03]  /*3880*/  IMAD.IADD R9, R59, 0x1, R69 ;  /* 0x000000013b097824 */ /* 0x000fc600078e0245 */
[----:B------:R-:W-:Y:S01]  /*3890*/  LOP3.LUT R8, R44, 0x38, R73, 0xf8, !PT ;  /* 0x000000382c087812 */ /* 0x000fe200078ef849 */
[----:B------:R-:W-:-:S03]  /*38a0*/  IMAD R9, R9, 0x2, R2 ;  /* 0x0000000209097824 */ /* 0x000fc600078e0202 */
[----:B------:R-:W-:-:S05]  /*38b0*/  LOP3.LUT R8, R43, R8, R48, 0xf6, !PT ;  /* 0x000000082b087212 */ /* 0x000fca00078ef630 */
[----:B------:R-:W-:Y:S02]  /*38c0*/  IMAD.IADD R69, R69, 0x1, R8 ;  /* 0x0000000145457824 */ /* 0x000fe400078e0208 */
[----:B------:R-:W1:Y:S02]  /*38d0*/  LDS.128 R8, [R9+0x22400] ;  /* 0x0224000009087984 */ /* 0x000e640000000c00 */
[----:B------:R-:W-:-:S05]  /*38e0*/  IMAD R69, R69, 0x2, R2 ;  /* 0x0000000245457824 */ /* 0x000fca00078e0202 */
[----:B------:R2:W3:Y:S01]  /*38f0*/  LDS.128 R12, [R69+0x22400] ;  /* 0x02240000450c7984 */ /* 0x0004e20000000c00 */
[----:B------:R-:W-:Y:S05]  /*3900*/  @P5 BRA `(.L_x_6718) ;  /* 0x0000000400545947 */ /* 0x000fea0003800000 */
[--C-:B------:R-:W-:Y:S02]  /*3910*/  SHF.R.U64 R80, R28, 0x10, R29.reuse ;  /* 0x000000101c507819 */ /* 0x100fe4000000121d */
[----:B------:R-:W-:Y:S02]  /*3920*/  SHF.R.U32.HI R28, RZ, 0x10, R29 ;  /* 0x00000010ff1c7819 */ /* 0x000fe4000001161d */
[--C-:B------:R-:W-:Y:S01]  /*3930*/  SHF.R.U64 R82, R4, 0x10, R5.reuse ;  /* 0x0000001004527819 */ /* 0x100fe20000001205 */
[----:B-1----:R-:W-:Y:S01]  /*3940*/  HADD2.F32 R4, -RZ, R9.H0_H0 ;  /* 0x20000009ff047230 */ /* 0x002fe20000004100 */
[----:B------:R-:W-:Y:S01]  /*3950*/  SHF.R.U32.HI R72, RZ, 0x10, R5 ;  /* 0x00000010ff487819 */ /* 0x000fe20000011605 */
[--C-:B---3--:R-:W-:Y:S01]  /*3960*/  HADD2.F32 R5, -RZ, R13.reuse.H0_H0 ;  /* 0x2000000dff057230 */ /* 0x108fe20000004100 */
[--C-:B------:R-:W-:Y:S01]  /*3970*/  SHF.R.U64 R81, R6, 0x10, R7.reuse ;  /* 0x0000001006517819 */ /* 0x100fe20000001207 */
[----:B------:R-:W-:Y:S01]  /*3980*/  HADD2.F32 R13, -RZ, R13.H1_H1 ;  /* 0x3000000dff0d7230 */ /* 0x000fe20000004100 */
[----:B------:R-:W-:Y:S01]  /*3990*/  SHF.R.U32.HI R75, RZ, 0x10, R7 ;  /* 0x00000010ff4b7819 */ /* 0x000fe20000011607 */
[----:B------:R-:W-:Y:S01]  /*39a0*/  HADD2.F32 R7, -RZ, R74.H1_H1 ;  /* 0x3000004aff077230 */ /* 0x000fe20000004100 */
[--C-:B------:R-:W-:Y:S01]  /*39b0*/  SHF.R.U64 R79, R30, 0x10, R31.reuse ;  /* 0x000000101e4f7819 */ /* 0x100fe2000000121f */
[----:B------:R-:W-:Y:S01]  /*39c0*/  HADD2.F32 R30, -RZ, R28.H0_H0 ;  /* 0x2000001cff1e7230 */ /* 0x000fe20000004100 */
[----:B--2---:R-:W-:Y:S01]  /*39d0*/  SHF.R.U32.HI R69, RZ, 0x10, R31 ;  /* 0x00000010ff457819 */ /* 0x004fe2000001161f */
        /* <DEDUP_REMOVED lines=72> */
.L_x_6718:
[----:B------:R-:W-:Y:S05]  /*3e60*/  BSYNC B1 ;  /* 0x0000000000017941 */ /* 0x000fea0003800000 */
.L_x_6717:
        /* <DEDUP_REMOVED lines=8> */
.L_x_6698:
[----:B------:R-:W-:-:S13]  /*3ef0*/  ISETP.NE.AND P0, PT, RZ, UR41, PT ;  /* 0x00000029ff007c0c */ /* 0x000fda000bf05270 */
[----:B------:R-:W-:Y:S05]  /*3f00*/  @P0 BRA `(.L_x_6719) ;  /* 0x0000000000040947 */ /* 0x000fea0003800000 */
[----:B------:R-:W-:Y:S01]  /*3f10*/  BPT.TRAP 0x1 ;  /* 0x000000040000795c */ /* 0x000fe20000300000 */
.L_x_6719:
[----:B------:R-:W-:Y:S01]  /*3f20*/  IMAD R61, R19, 0x8, R2 ;  /* 0x00000008133d7824 */ /* 0x000fe200078e0202 */
[----:B------:R-:W-:Y:S01]  /*3f30*/  SHF.L.U32 R70, R154, 0x1f, RZ ;  /* 0x0000001f9a467819 */ /* 0x000fe200000006ff */
[----:B------:R-:W-:Y:S01]  /*3f40*/  BSSY B1, `(.L_x_6720) ;  /* 0x0000004000017945 */ /* 0x000fe20003800000 */
[----:B------:R-:W-:Y:S02]  /*3f50*/  SHF.R.S32.HI R66, RZ, 0x1f, R64 ;  /* 0x0000001fff427819 */ /* 0x000fe40000011440 */
[----:B------:R-:W0:Y:S02]  /*3f60*/  SYNCS.PHASECHK.TRANS64.TRYWAIT P0, [R61+URZ+0x38890], R70 ;  /* 0x038890463d0075a7 */ /* 0x000e24000800017f */
[----:B0-----:R-:W-:Y:S05]  /*3f70*/  @!P0 BRA `(.L_x_6721) ;  /* 0x0000031000408947 */ /* 0x001fea0003800000 */
.L_x_7062:
[----:B------:R-:W-:Y:S05]  /*3f80*/  BSYNC B1 ;  /* 0x0000000000017941 */ /* 0x000fea0003800000 */
.L_x_6720:
        /* <DEDUP_REMOVED lines=26> */
.L_x_7066:
[----:B------:R-:W-:Y:S05]  /*4130*/  @!P0 BRA `(.L_x_6706) ;  /* 0x0000000000448947 */ /* 0x000fea0003800000 */
[----:B------:R-:W-:Y:S02]  /*4140*/  ULDC UR4, c[0x0][0x2f4] ;  /* 0x0000bd0000047ab9 */ /* 0x000fe40000000800 */
[----:B------:R-:W-:-:S13]  /*4150*/  ISETP.GE.AND P0, PT, R16, UR4, PT ;  /* 0x0000000410007c0c */ /* 0x000fda000bf06270 */
[----:B-1----:R-:W1:Y:S01]  /*4160*/  @!P0 LDS.128 R4, [R72+0x22400] ;  /* 0x0224000048048984 */ /* 0x002e620000000c00 */
[----:B---3--:R-:W-:-:S04]  /*4170*/  @!P0 LEA R8, P5, R16, R14, 0x1 ;  /* 0x0000000e10088211 */ /* 0x008fc800078a08ff */
[----:B--2---:R-:W-:-:S05]  /*4180*/  @!P0 LEA.HI.X R9, R16, R29, R17, 0x1, P5 ;  /* 0x0000001d10098211 */ /* 0x004fca00028f0c11 */
[----:B-1----:R4:W-:Y:S01]  /*4190*/  @!P0 ST.E.128 desc[UR46][R8.64], R4 ;  /* 0x0000000408008985 */ /* 0x0029e2000c101d2e */
        /* <DEDUP_REMOVED lines=9> */
[----:B------:R-:W1:Y:S04]  /*4230*/  LDS.128 R4, [R4+0x22400] ;  /* 0x0224000004047984 */ /* 0x000e680000000c00 */
[----:B-1----:R1:W-:Y:S02]  /*4240*/  ST.E.128 desc[UR46][R8.64], R4 ;  /* 0x0000000408007985 */ /* 0x0023e4000c101d2e */
.L_x_6706:
[----:B------:R-:W-:Y:S05]  /*4250*/  BSYNC B0 ;  /* 0x0000000000007941 */ /* 0x000fea0003800000 */
.L_x_6697:
[----:B-1-34-:R-:W1:Y:S01]  /*4260*/  S2R R4, SR_TID.X ;  /* 0x0000000000047919 */ /* 0x01ae620000002100 */
[----:B------:R-:W-:Y:S01]  /*4270*/  @!PT LDS RZ, [RZ] ;  /* 0x00000000fffff984 */ /* 0x000fe20000000800 */
[----:B------:R-:W-:Y:S01]  /*4280*/  @!PT LDS RZ, [RZ] ;  /* 0x00000000fffff984 */ /* 0x000fe20000000800 */
[----:B------:R-:W-:Y:S01]  /*4290*/  @!PT LDS RZ, [RZ] ;  /* 0x00000000fffff984 */ /* 0x000fe20000000800 */
[----:B------:R-:W-:Y:S01]  /*42a0*/  @!PT LDS RZ, [RZ] ;  /* 0x00000000fffff984 */ /* 0x000fe20000000800 */
[----:B------:R3:W-:Y:S06]  /*42b0*/  MEMBAR.ALL.CTA ;  /* 0x0000000000007992 */ /* 0x0007ec0000008000 */
[----:B---3--:R-:W3:Y:S01]  /*42c0*/  FENCE.VIEW.ASYNC.S ;  /* 0x00000000000073c6 */ /* 0x008ee20000000000 */
[----:B------:R-:W-:Y:S05]  /*42d0*/  WARPSYNC.ALL ;  /* 0x0000000000007948 */ /* 0x000fea0003800000 */
[----:B------:R-:W-:Y:S01]  /*42e0*/  UISETP.NE.AND UP0, UPT, UR41, URZ, UPT ;  /* 0x0000003f2900728c */ /* 0x000fe2000bf05270 */
[----:B---3--:R3:W-:Y:S05]  /*42f0*/  BAR.SYNC.DEFER_BLOCKING R46, 0x80 ;  /* 0x0002002e0000751d */ /* 0x0087ea0000010000 */
[----:B------:R-:W-:-:S02]  /*4300*/  PLOP3.LUT P5, PT, PT, PT, UP0, 0x80, 0x0 ;  /* 0x000000000000781c */ /* 0x000fc40003faf008 */
[----:B-1----:R-:W-:-:S13]  /*4310*/  LOP3.LUT P0, RZ, R4, 0x7f, RZ, 0xc0, !PT ;  /* 0x0000007f04ff7812 */ /* 0x002fda000780c0ff */
[----:B------:R-:W-:-:S05]  /*4320*/  @!P0 VIADD R4, R61, 0x388a0 ;  /* 0x000388a03d048836 */ /* 0x000fca0000000000 */
[----:B------:R-:W-:-:S04]  /*4330*/  @!P0 PRMT R4, RZ, 0x654, R4 ;  /* 0x00000654ff048816 */ /* 0x000fc80000000004 */
[----:B------:R3:W-:Y:S01]  /*4340*/  @!P0 SYNCS.ARRIVE.TRANS64.RED.A1T0 RZ, [R4+URZ], RZ ;  /* 0x000000ff04ff89a7 */ /* 0x0007e2000810043f */
[----:B------:R-:W-:Y:S05]  /*4350*/  @P5 BRA `(.L_x_6723) ;  /* 0x0000000000045947 */ /* 0x000fea0003800000 */
[----:B------:R-:W-:Y:S01]  /*4360*/  BPT.TRAP 0x1 ;  /* 0x000000040000795c */ /* 0x000fe20000300000 */
.L_x_6723:
[----:B------:R-:W1:Y:S01]  /*4370*/  SYNCS.PHASECHK.TRANS64.TRYWAIT P5, [R61+URZ+0x388b0], R70 ;  /* 0x0388b0463d0075a7 */ /* 0x000e6200080a017f */
[----:B------:R-:W-:Y:S04]  /*4380*/  BSSY B0, `(.L_x_6724) ;  /* 0x0000002000007945 */ /* 0x000fe80003800000 */
[----:B-1----:R-:W-:Y:S05]  /*4390*/  @!P5 BRA `(.L_x_6725) ;  /* 0x0000030c0090d947 */ /* 0x002fea0003800000 */
.L_x_7067:
[----:B------:R-:W-:Y:S05]  /*43a0*/  BSYNC B0 ;  /* 0x0000000000007941 */ /* 0x000fea0003800000 */
.L_x_6724:
[----:B------:R-:W-:Y:S01]  /*43b0*/  ULDC.64 UR4, c[0x0][0x328] ;  /* 0x0000ca0000047ab9 */ /* 0x000fe20000000a00 */
[----:B------:R-:W-:Y:S01]  /*43c0*/  BSSY B0, `(.L_x_6726) ;  /* 0x000006d000007945 */ /* 0x000fe20003800000 */
[----:B------:R-:W-:Y:S02]  /*43d0*/  IMAD R7, R66, UR4, RZ ;  /* 0x0000000442077c24 */ /* 0x000fe4000f8e02ff */
[----:B---3--:R-:W-:-:S04]  /*43e0*/  IMAD.WIDE.U32 R4, R64, UR4, RZ ;  /* 0x0000000440047c25 */ /* 0x008fc8000f8e00ff */
        /* <DEDUP_REMOVED lines=14> */
[----:B------:R-:W-:Y:S01]  /*44d0*/  LEA.HI.X R4, R4, UR5, R7, 0x1, P5 ;  /* 0x0000000504047c11 */ /* 0x000fe2000a8f0c07 */
[----:B------:R3:W4:Y:S01]  /*44e0*/  SHFL.IDX PT, R15, R5, RZ, 0x1c1f ;  /* 0x001c1fff050f7589 */ /* 0x00072200000e0000 */
[----:B------:R-:W-:-:S03]  /*44f0*/  ISETP.GT.AND P5, PT, R68, R155, PT ;  /* 0x0000009b4400720c */ /* 0x000fc60003fa4270 */
[----:B------:R3:W0:Y:S10]  /*4500*/  SHFL.IDX PT, R13, R4, RZ, 0x1c1f ;  /* 0x001c1fff040d7589 */ /* 0x00063400000e0000 */
[----:B---3--:R-:W-:Y:S05]  /*4510*/  @!P5 BRA `(.L_x_6727) ;  /* 0x00000004005cd947 */ /* 0x008fea0003800000 */
[----:B------:R-:W-:Y:S01]  /*4520*/  ULDC UR4, c[0x0][0x320] ;  /* 0x0000c80000047ab9 */ /* 0x000fe20000000800 */
[----:B------:R-:W-:Y:S01]  /*4530*/  IMAD R9, R19, 0x8000, R50 ;  /* 0x0000800013097824 */ /* 0x000fe200078e0232 */
[----:B------:R-:W-:Y:S02]  /*4540*/  ISETP.GE.AND P6, PT, R16, UR4, PT ;  /* 0x0000000410007c0c */ /* 0x000fe4000bfc6270 */
[----:B------:R-:W-:Y:S01]  /*4550*/  LOP3.LUT P5, RZ, R158, 0x4, RZ, 0xc0, !PT ;  /* 0x000000049eff7812 */ /* 0x000fe200078ac0ff */
[C---:B------:R-:W-:Y:S02]  /*4560*/  IMAD R10, R9.reuse, 0x2, R2 ;  /* 0x00000002090a7824 */ /* 0x040fe400078e0202 */
[----:B------:R-:W-:-:S08]  /*4570*/  VIADD R11, R9, 0x20 ;  /* 0x00000020090b7836 */ /* 0x000fd00000000000 */
[----:B------:R-:W3:Y:S02]  /*4580*/  @!P6 LDS.128 R4, [R10+0x400] ;  /* 0x000400000a04e984 */ /* 0x000ee40000000c00 */
[----:B------:R-:W-:Y:S01]  /*4590*/  @P5 VIADD R11, R9, 0xffffffe0 ;  /* 0xffffffe0090b5836 */ /* 0x000fe20000000000 */
[----:B----4-:R-:W-:-:S03]  /*45a0*/  @!P6 LEA R8, P5, R16, R15, 0x1 ;  /* 0x0000000f1008e211 */ /* 0x010fc600078a08ff */
[----:B------:R-:W-:Y:S01]  /*45b0*/  IMAD R11, R11, 0x2, R2 ;  /* 0x000000020b0b7824 */ /* 0x000fe200078e0202 */
[----:B0-----:R-:W-:Y:S02]  /*45c0*/  @!P6 LEA.HI.X R9, R16, R13, R17, 0x1, P5 ;  /* 0x0000000d1009e211 */ /* 0x001fe400028f0c11 */
[----:B------:R-:W-:-:S03]  /*45d0*/  ISETP.GE.AND P5, PT, R18, UR4, PT ;  /* 0x0000000412007c0c */ /* 0x000fc6000bfa6270 */
[----:B---3--:R0:W-:Y:S10]  /*45e0*/  @!P6 ST.E.128 desc[UR46][R8.64], R4 ;  /* 0x000000040800e985 */ /* 0x0081f4000c101d2e */
[----:B------:R-:W3:Y:S01]  /*45f0*/  @!P5 LDS.128 R4, [R11+0x400] ;  /* 0x000400000b04d984 */ /* 0x000ee20000000c00 */
[----:B0-----:R-:W-:-:S04]  /*4600*/  @!P5 LEA R8, P6, R18, R15, 0x1 ;  /* 0x0000000f1208d211 */ /* 0x001fc800078c08ff */
[----:B------:R-:W-:Y:S02]  /*4610*/  @!P5 LEA.HI.X R9, R18, R13, R159, 0x1, P6 ;  /* 0x0000000d1209d211 */ /* 0x000fe400030f0c9f */
[----:B------:R-:W-:-:S03]  /*4620*/  ISETP.GE.AND P6, PT, R188, UR4, PT ;  /* 0x00000004bc007c0c */ /* 0x000fc6000bfc6270 */
[----:B---3--:R0:W-:Y:S10]  /*4630*/  @!P5 ST.E.128 desc[UR46][R8.64], R4 ;  /* 0x000000040800d985 */ /* 0x0081f4000c101d2e */
[----:B------:R-:W3:Y:S01]  /*4640*/  @!P6 LDS.128 R4, [R10+0x2400] ;  /* 0x002400000a04e984 */ /* 0x000ee20000000c00 */
[----:B0-----:R-:W-:-:S05]  /*4650*/  @!P6 LEA R8, P5, R188, R15, 0x1 ;  /* 0x0000000fbc08e211 */ /* 0x001fca00078a08ff */
[----:B------:R-:W-:Y:S01]  /*4660*/  @!P6 IMAD.X R9, R13, 0x1, R196, P5 ;  /* 0x000000010d09e824 */ /* 0x000fe200028e06c4 */
[----:B------:R-:W-:-:S04]  /*4670*/  ISETP.GE.AND P5, PT, R187, UR4, PT ;  /* 0x00000004bb007c0c */ /* 0x000fc8000bfa6270 */
[----:B---3--:R0:W-:Y:S09]  /*4680*/  @!P6 ST.E.128 desc[UR46][R8.64], R4 ;  /* 0x000000040800e985 */ /* 0x0081f2000c101d2e */
        /* <DEDUP_REMOVED lines=62> */
[----:B------:R-:W-:-:S05]  /*4a70*/  @!P5 IMAD.X R9, R13, 0x1, R210, P6 ;  /* 0x000000010d09d824 */ /* 0x000fca00030e06d2 */
[----:B---3--:R3:W-:Y:S03]  /*4a80*/  @!P5 ST.E.128 desc[UR46][R8.64], R4 ;  /* 0x000000040800d985 */ /* 0x0087e6000c101d2e */
.L_x_6727:
[----:B------:R-:W-:Y:S05]  /*4a90*/  BSYNC B0 ;  /* 0x0000000000007941 */ /* 0x000fea0003800000 */
.L_x_6726:
[----:B------:R-:W-:Y:S01]  /*4aa0*/  @!PT LDS RZ, [RZ] ;  /* 0x00000000fffff984 */ /* 0x000fe20000000800 */
[----:B------:R-:W-:Y:S01]  /*4ab0*/  @!PT LDS RZ, [RZ] ;  /* 0x00000000fffff984 */ /* 0x000fe20000000800 */
[----:B------:R-:W-:Y:S01]  /*4ac0*/  @!PT LDS RZ, [RZ] ;  /* 0x00000000fffff984 */ /* 0x000fe20000000800 */
[----:B------:R-:W-:Y:S01]  /*4ad0*/  @!PT LDS RZ, [RZ] ;  /* 0x00000000fffff984 */ /* 0x000fe20000000800 */
[----:B------:R5:W-:Y:S06]  /*4ae0*/  MEMBAR.ALL.CTA ;  /* 0x0000000000007992 */ /* 0x000bec0000008000 */
[----:B-----5:R-:W5:Y:S01]  /*4af0*/  FENCE.VIEW.ASYNC.S ;  /* 0x00000000000073c6 */ /* 0x020f620000000000 */
[----:B------:R-:W-:Y:S02]  /*4b00*/  VIADD R19, R19, 0x1 ;  /* 0x0000000113137836 */ /* 0x000fe40000000000 */
[----:B01----:R-:W-:Y:S01]  /*4b10*/  @!P0 VIADD R61, R61, 0x388c0 ;  /* 0x000388c03d3d8836 */ /* 0x003fe20000000000 */
[----:B-----5:R0:W-:Y:S02]  /*4b20*/  BAR.SYNC.DEFER_BLOCKING R46, 0x80 ;  /* 0x0002002e0000751d */ /* 0x0201e40000010000 */
[----:B------:R-:W-:-:S02]  /*4b30*/  ISETP.NE.AND P5, PT, R19, 0x2, PT ;  /* 0x000000021300780c */ /* 0x000fc40003fa5270 */
[----:B------:R-:W-:Y:S02]  /*4b40*/  @!P0 PRMT R61, RZ, 0x654, R61 ;  /* 0x00000654ff3d8816 */ /* 0x000fe4000000003d */
[----:B---3--:R-:W-:Y:S02]  /*4b50*/  SEL R5, RZ, 0x1, P5 ;  /* 0x00000001ff057807 */ /* 0x008fe40002800000 */
[----:B------:R-:W-:Y:S02]  /*4b60*/  SEL R19, R19, RZ, P5 ;  /* 0x000000ff13137207 */ /* 0x000fe40002800000 */
[----:B------:R-:W-:Y:S01]  /*4b70*/  LOP3.LUT R154, R154, R5, RZ, 0x3c, !PT ;  /* 0x000000059a9a7212 */ /* 0x000fe200078e3cff */
[----:B------:R0:W-:Y:S01]  /*4b80*/  @!P0 SYNCS.ARRIVE.TRANS64.RED.A1T0 RZ, [R61+URZ], RZ ;  /* 0x000000ff3dff89a7 */ /* 0x0001e2000810043f */
[----:B------:R-:W-:Y:S01]  /*4b90*/  PLOP3.LUT P0, PT, PT, PT, PT, 0x8, 0x0 ;  /* 0x000000000000781c */ /* 0x000fe20003f0e170 */
[----:B------:R-:W-:-:S12]  /*4ba0*/  @P4 BRA `(.L_x_6728) ;  /* 0xffffffd8008c4947 */ /* 0x000fd8000383ffff */
.L_x_6692:
[----:B------:R-:W1:Y:S01]  /*4bb0*/  LDC R0, c[0x0][0xa80] ;  /* 0x0002a000ff007b82 */ /* 0x000e620000000800 */
[----:B------:R3:W-:Y:S01]  /*4bc0*/  STL.128 [R1+0x1e0], RZ ;  /* 0x0001e0ff01007387 */ /* 0x0007e20000100c00 */
[----:B------:R-:W-:Y:S01]  /*4bd0*/  BSSY B0, `(.L_x_6729) ;  /* 0x0000027000007945 */ /* 0x000fe20003800000 */
[----:B------:R-:W-:Y:S02]  /*4be0*/  IMAD.U32 R41, RZ, RZ, UR38 ;  /* 0x00000026ff297e24 */ /* 0x000fe4000f8e00ff */
[----:B------:R3:W-:Y:S04]  /*4bf0*/  STL.128 [R1+0x1f0], RZ ;  /* 0x0001f0ff01007387 */ /* 0x0007e80000100c00 */
[----:B------:R3:W-:Y:S04]  /*4c00*/  STL.128 [R1+0x210], RZ ;  /* 0x000210ff01007387 */ /* 0x0007e80000100c00 */
[----:B------:R3:W-:Y:S04]  /*4c10*/  STL.128 [R1+0x220], RZ ;  /* 0x000220ff01007387 */ /* 0x0007e80000100c00 */
[----:B------:R3:W-:Y:S04]  /*4c20*/  STL.128 [R1+0x230], RZ ;  /* 0x000230ff01007387 */ /* 0x0007e80000100c00 */
[----:B------:R3:W-:Y:S04]  /*4c30*/  STL.128 [R1+0x240], RZ ;  /* 0x000240ff01007387 */ /* 0x0007e80000100c00 */
[----:B-1----:R3:W-:Y:S04]  /*4c40*/  STL [R1+0x200], R0 ;  /* 0x0002000001007387 */ /* 0x0027e80000100800 */
        /* <DEDUP_REMOVED lines=28> */
[----:B------:R-:W-:Y:S05]  /*4e10*/  @P0 BRA `(.L_x_6730) ;  /* 0x0000000000080947 */ /* 0x000fea0003800000 */
[----:B------:R-:W1:Y:S02]  /*4e20*/  FENCE.VIEW.ASYNC.G ;  /* 0x00000000000073c6 */ /* 0x000e640000000100 */
[----:B-1----:R-:W-:Y:S06]  /*4e30*/  BAR.ARV 0xc, 0x180 ;  /* 0x0306000000007b1d */ /* 0x002fec0000002000 */
.L_x_6730:
[----:B------:R-:W-:Y:S05]  /*4e40*/  BSYNC B0 ;  /* 0x0000000000007941 */ /* 0x000fea0003800000 */
.L_x_6729:
[----:B------:R-:W-:Y:S01]  /*4e50*/  UISETP.NE.AND UP0, UPT, UR41, 0x1, UPT ;  /* 0x000000012900788c */ /* 0x000fe2000bf05270 */
[----:B------:R-:W-:Y:S01]  /*4e60*/  IMAD.U32 R38, RZ, RZ, UR38 ;  /* 0x00000026ff267e24 */ /* 0x000fe2000f8e00ff */
[----:B------:R-:W-:Y:S01]  /*4e70*/  IADD3 R41, P0, R41, 0x1e0, RZ ;  /* 0x000001e029297810 */ /* 0x000fe20007f1e0ff */
[----:B------:R-:W-:Y:S03]  /*4e80*/  BSSY B7, `(.L_x_6731) ;  /* 0x0002426000077945 */ /* 0x000fe60003800000 */
[----:B------:R-:W-:Y:S01]  /*4e90*/  PLOP3.LUT P2, PT, PT, PT, UP0, 0x80, 0x0 ;  /* 0x000000000000781c */ /* 0x000fe20003f4f008 */
[----:B------:R-:W-:Y:S01]  /*4ea0*/  IMAD.X R40, RZ, RZ, UR37, P0 ;  /* 0x00000025ff287e24 */ /* 0x000fe200080e06ff */
[----:B------:R-:W-:-:S05]  /*4eb0*/  IADD3 R38, P1, R38, 0x210, RZ ;  /* 0x0000021026267810 */ /* 0x000fca0007f3e0ff */
[----:B------:R-:W-:-:S06]  /*4ec0*/  IMAD.X R37, RZ, RZ, UR37, P1 ;  /* 0x00000025ff257e24 */ /* 0x000fcc00088e06ff */
[----:B------:R-:W-:Y:S05]  /*4ed0*/  @!P2 BRA `(.L_x_6732) ;  /* 0x00000080000ca947 */ /* 0x000fea0003800000 */
[----:B---3--:R-:W1:Y:S08]  /*4ee0*/  LDC R0, c[0x0][0x448] ;  /* 0x00011200ff007b82 */ /* 0x008e700000000800 */
[----:B------:R-:W3:Y:S01]  /*4ef0*/  LDC.64 R6, c[0x0][0xad8] ;  /* 0x0002b600ff067b82 */ /* 0x000ee20000000a00 */
[----:B-1----:R-:W-:Y:S01]  /*4f00*/  ISETP.NE.AND P1, PT, R0, 0x1, PT ;  /* 0x000000010000780c */ /* 0x002fe20003f25270 */
[----:B------:R-:W-:Y:S01]  /*4f10*/  VIADD R0, R195, 0x3f ;  /* 0x0000003fc3007836 */ /* 0x000fe20000000000 */
[----:B---3--:R-:W-:-:S11]  /*4f20*/  ISETP.GE.AND P2, PT, R7, 0x1, PT ;  /* 0x000000010700780c */ /* 0x008fd60003f46270 */
[----:B------:R-:W1:Y:S08]  /*4f30*/  @P1 LDC R3, c[0x0][0x44c] ;  /* 0x00011300ff031b82 */ /* 0x000e700000000800 */
[----:B------:R-:W3:Y:S01]  /*4f40*/  @P1 LDC R4, c[0x0][0x450] ;  /* 0x00011400ff041b82 */ /* 0x000ee20000000800 */
[----:B-1----:R-:W-:-:S05]  /*4f50*/  @P1 IMAD.HI.U32 R3, R0, R3, RZ ;  /* 0x0000000300031227 */ /* 0x002fca00078e00ff */
[----:B---3--:R-:W-:-:S05]  /*4f60*/  @P1 SHF.R.U32.HI R0, RZ, R4, R3 ;  /* 0x00000004ff001219 */ /* 0x008fca0000011603 */
        /* <DEDUP_REMOVED lines=14> */
.L_x_6735:
[----:B------:R-:W-:-:S13]  /*5050*/  ISETP.NE.AND P0, PT, R7, 0x1, PT ;  /* 0x000000010700780c */ /* 0x000fda0003f05270 */
[----:B------:R-:W1:Y:S02]  /*5060*/  @P0 LDC.64 R4, c[0x0][0xae0] ;  /* 0x0002b800ff040b82 */ /* 0x000e640000000a00 */
[----:B-1----:R-:W-:-:S05]  /*5070*/  @P0 IMAD.HI.U32 R4, R3, R4, RZ ;  /* 0x0000000403040227 */ /* 0x002fca00078e00ff */
[----:B------:R-:W-:-:S07]  /*5080*/  @P0 SHF.R.U32.HI R3, RZ, R5, R4 ;  /* 0x00000005ff030219 */ /* 0x000fce0000011604 */
.L_x_6736:
[----:B------:R-:W-:Y:S05]  /*5090*/  BSYNC B0 ;  /* 0x0000000000007941 */ /* 0x000fea0003800000 */
.L_x_6734:
[----:B------:R-:W-:-:S05]  /*50a0*/  IMAD R3, R3, R7, R7 ;  /* 0x0000000703037224 */ /* 0x000fca00078e0207 */
[----:B------:R-:W-:-:S07]  /*50b0*/  VIMNMX R0, R0, R3, PT ;  /* 0x0000000300007248 */ /* 0x000fce0003fe0100 */
.L_x_6733:
[----:B------:R-:W1:Y:S01]  /*50c0*/  @P1 LDC R4, c[0x0][0x44c] ;  /* 0x00011300ff041b82 */ /* 0x000e620000000800 */
[----:B------:R-:W-:Y:S01]  /*50d0*/  VIADD R0, R0, 0x3f ;  /* 0x0000003f00007836 */ /* 0x000fe20000000000 */
[----:B------:R-:W-:-:S04]  /*50e0*/  ULDC UR4, c[0x0][0xad4] ;  /* 0x0002b50000047ab9 */ /* 0x000fc80000000800 */
[----:B------:R-:W-:Y:S02]  /*50f0*/  SHF.R.S32.HI R3, RZ, 0x1f, R0 ;  /* 0x0000001fff037819 */ /* 0x000fe40000011400 */
[----:B------:R-:W3:Y:S02]  /*5100*/  @P1 LDC R6, c[0x0][0x450] ;  /* 0x00011400ff061b82 */ /* 0x000ee40000000800 */
[----:B------:R-:W-:-:S04]  /*5110*/  LEA.HI R3, R3, R0, RZ, 0x6 ;  /* 0x0000000003037211 */ /* 0x000fc800078f30ff */
[----:B------:R-:W-:-:S04]  /*5120*/  SHF.R.S32.HI R0, RZ, 0x6, R3 ;  /* 0x00000006ff007819 */ /* 0x000fc80000011403 */
[----:B------:R-:W-:Y:S01]  /*5130*/  VIMNMX R13, R39, R0, PT ;  /* 0x00000000270d7248 */ /* 0x000fe20003fe0100 */
[----:B-1----:R-:W-:-:S04]  /*5140*/  @P1 IMAD.HI.U32 R5, R195, R4, RZ ;  /* 0x00000004c3051227 */ /* 0x002fc800078e00ff */
[----:B------:R-:W-:Y:S01]  /*5150*/  IMAD.MOV.U32 R4, RZ, RZ, R195 ;  /* 0x000000ffff047224 */ /* 0x000fe200078e00c3 */
[----:B---3--:R-:W-:-:S05]  /*5160*/  @P1 SHF.R.U32.HI R4, RZ, R6, R5 ;  /* 0x00000006ff041219 */ /* 0x008fca0000011605 */
        /* <DEDUP_REMOVED lines=13> */
.L_x_6739:
[----:B------:R-:W-:-:S13]  /*5240*/  ISETP.NE.AND P0, PT, R7, 0x1, PT ;  /* 0x000000010700780c */ /* 0x000fda0003f05270 */
[----:B------:R-:W1:Y:S02]  /*5250*/  @P0 LDC.64 R4, c[0x0][0xae0] ;  /* 0x0002b800ff040b82 */ /* 0x000e640000000a00 */
[----:B-1----:R-:W-:-:S05]  /*5260*/  @P0 IMAD.HI.U32 R4, R191, R4, RZ ;  /* 0x00000004bf040227 */ /* 0x002fca00078e00ff */
[----:B------:R-:W-:-:S07]  /*5270*/  @P0 SHF.R.U32.HI R191, RZ, R5, R4 ;  /* 0x00000005ffbf0219 */ /* 0x000fce0000011604 */
.L_x_6740:
[----:B------:R-:W-:Y:S05]  /*5280*/  BSYNC B0 ;  /* 0x0000000000007941 */ /* 0x000fea0003800000 */
.L_x_6738:
[----:B------:R-:W-:-:S05]  /*5290*/  IMAD R191, R191, R7, RZ ;  /* 0x00000007bfbf7224 */ /* 0x000fca00078e02ff */
[----:B------:R-:W-:-:S07]  /*52a0*/  VIMNMX R0, R0, R191, !PT ;  /* 0x000000bf00007248 */ /* 0x000fce0007fe0100 */
.L_x_6737:
[----:B------:R-:W-:-:S04]  /*52b0*/  SHF.R.S32.HI R3, RZ, 0x1f, R0 ;  /* 0x0000001fff037819 */ /* 0x000fc80000011400 */
[----:B------:R-:W-:-:S04]  /*52c0*/  LEA.HI R3, R3, R0, RZ, 0x6 ;  /* 0x0000000003037211 */ /* 0x000fc800078f30ff */
[--C-:B------:R-:W-:Y:S02]  /*52d0*/  SHF.R.S32.HI R0, RZ, 0x6, R3.reuse ;  /* 0x00000006ff007819 */ /* 0x100fe40000011403 */
[----:B------:R-:W-:Y:S02]  /*52e0*/  PRMT R3, RZ, 0x7610, R3 ;  /* 0x00007610ff037816 */ /* 0x000fe40000000003 */
[----:B------:R-:W-:-:S04]  /*52f0*/  VIMNMX R0, RZ, R0, !PT ;  /* 0x00000000ff007248 */ /* 0x000fc80007fe0100 */
[----:B------:R-:W-:-:S13]  /*5300*/  ISETP.GT.AND P0, PT, R13, R0, PT ;  /* 0x000000000d00720c */ /* 0x000fda0003f04270 */
[----:B------:R-:W-:Y:S05]  /*5310*/  @!P0 BRA `(.L_x_6741) ;  /* 0x0000023c00708947 */ /* 0x000fea0003800000 */
        /* <DEDUP_REMOVED lines=33> */
[----:B-----5:R-:W4:Y:S04]  /*5530*/  LDL R36, [R1+0x280] ;  /* 0x0002800001247983 */ /* 0x020f280000100800 */
        /* <DEDUP_REMOVED lines=19> */
[----:B0-----:R-:W4:Y:S04]  /*5670*/  LDL R46, [R1+0x2d0] ;  /* 0x0002d000012e7983 */ /* 0x001f280000100800 */
        /* <DEDUP_REMOVED lines=58> */
[----:B---3--:R0:W-:Y:S04]  /*5a20*/  STL [R1+0x210], R8 ;  /* 0x0002100801007387 */ /* 0x0081e80000100800 */
[----:B----4-:R-:W3:Y:S04]  /*5a30*/  LDL R15, [R1+0x2e8] ;  /* 0x0002e800010f7983 */ /* 0x010ee80000100800 */
        /* <DEDUP_REMOVED lines=17> */
[----:B------:R-:W0:Y:S02]  /*5b50*/  SHFL.IDX PT, R3, R4, RZ, 0x1f ;  /* 0x00001fff04037589 */ /* 0x000e2400000e0000 */
[----:B0-----:R-:W-:-:S04]  /*5b60*/  LEA.HI R4, R3, R3, RZ, 0x1 ;  /* 0x0000000303047211 */ /* 0x001fc800078f08ff */
[----:B------:R-:W-:-:S05]  /*5b70*/  LOP3.LUT R4, R4, 0x1fffe, RZ, 0xc0, !PT ;  /* 0x0001fffe04047812 */ /* 0x000fca00078ec0ff */
[----:B------:R-:W-:-:S04]  /*5b80*/  IMAD.IADD R3, R3, 0x1, -R4 ;  /* 0x0000000103037824 */ /* 0x000fc800078e0a04 */
[----:B------:R-:W-:-:S04]  /*5b90*/  IMAD R3, R3, 0x8000, R2 ;  /* 0x0000800003037824 */ /* 0x000fc800078e0202 */
[----:B------:R-:W-:Y:S02]  /*5ba0*/  VIADD R3, R3, 0x400 ;  /* 0x0000040003037836 */ /* 0x000fe40000000000 */
[----:B------:R-:W-:-:S03]  /*5bb0*/  VIADD R4, R2, 0x36400 ;  /* 0x0003640002047836 */ /* 0x000fc60000000000 */
[----:B------:R-:W-:Y:S02]  /*5bc0*/  SHF.R.U32.HI R3, RZ, 0x4, R3 ;  /* 0x00000004ff037819 */ /* 0x000fe40000011603 */
[----:B------:R-:W-:Y:S02]  /*5bd0*/  SHF.R.U32.HI R4, RZ, 0x4, R4 ;  /* 0x00000004ff047819 */ /* 0x000fe40000011604 */
[----:B------:R-:W-:Y:S02]  /*5be0*/  LOP3.LUT R3, R3, 0x3fff, RZ, 0xc0, !PT ;  /* 0x00003fff03037812 */ /* 0x000fe400078ec0ff */
[----:B------:R-:W-:Y:S02]  /*5bf0*/  LOP3.LUT R4, R4, 0x3fff, RZ, 0xc0, !PT ;  /* 0x00003fff04047812 */ /* 0x000fe400078ec0ff */
[----:B------:R-:W-:Y:S01]  /*5c00*/  LOP3.LUT R3, R3, 0x2000000, RZ, 0xfc, !PT ;  /* 0x0200000003037812 */ /* 0x000fe200078efcff */
[----:B------:R0:W-:Y:S01]  /*5c10*/  STL [R1+0x2d8], R5 ;  /* 0x0002d80501007387 */ /* 0x0001e20000100800 */
[----:B------:R-:W-:-:S03]  /*5c20*/  LOP3.LUT R4, R4, 0x10000, RZ, 0xfc, !PT ;  /* 0x0001000004047812 */ /* 0x000fc600078efcff */
[----:B------:R1:W-:Y:S01]  /*5c30*/  STL [R1+0x2dc], R7 ;  /* 0x0002dc0701007387 */ /* 0x0003e20000100800 */
[----:B------:R-:W-:Y:S02]  /*5c40*/  IMAD R6, R6, 0x1000, R3 ;  /* 0x0000100006067824 */ /* 0x000fe400078e0203 */
[----:B0-----:R-:W-:Y:S02]  /*5c50*/  IMAD.MOV.U32 R5, RZ, RZ, 0x40000040 ;  /* 0x40000040ff057424 */ /* 0x001fe400078e00ff */
[----:B-1----:R-:W-:Y:S01]  /*5c60*/  IMAD.MOV.U32 R7, RZ, RZ, 0x40000040 ;  /* 0x40000040ff077424 */ /* 0x002fe200078e00ff */
[----:B------:R0:W-:Y:S01]  /*5c70*/  STL [R1+0x220], R24 ;  /* 0x0002201801007387 */ /* 0x0001e20000100800 */
[----:B------:R-:W-:Y:S02]  /*5c80*/  R2UR UR6, R6 ;  /* 0x00000000060672ca */ /* 0x000fe400000e0000 */
[----:B------:R-:W-:Y:S01]  /*5c90*/  R2UR UR4, R4 ;  /* 0x00000000040472ca */ /* 0x000fe200000e0000 */
[----:B------:R1:W-:Y:S01]  /*5ca0*/  STL [R1+0x2f4], R25 ;  /* 0x0002f41901007387 */ /* 0x0003e20000100800 */
[----:B------:R-:W-:-:S02]  /*5cb0*/  R2UR UR7, R7 ;  /* 0x00000000070772ca */ /* 0x000fc400000e0000 */
[----:B------:R-:W-:Y:S01]  /*5cc0*/  R2UR UR5, R5 ;  /* 0x00000000050572ca */ /* 0x000fe200000e0000 */
[----:B0-----:R-:W-:Y:S02]  /*5cd0*/  VIADD R24, R6, 0x80 ;  /* 0x0000008006187836 */ /* 0x001fe40000000000 */
[----:B-1----:R-:W-:Y:S01]  /*5ce0*/  IMAD.MOV.U32 R25, RZ, RZ, 0x40000040 ;  /* 0x40000040ff197424 */ /* 0x002fe200078e00ff */
[----:B------:R-:W-:Y:S02]  /*5cf0*/  STL [R1+0x214], R78 ;  /* 0x0002144e01007387 */ /* 0x000fe40000100800 */
[----:B------:R-:W-:Y:S02]  /*5d00*/  R2UR UR10, R24 ;  /* 0x00000000180a72ca */ /* 0x000fe400000e0000 */
[----:B------:R-:W-:Y:S01]  /*5d10*/  STL [R1+0x218], R80 ;  /* 0x0002185001007387 */ /* 0x000fe20000100800 */
[----:B------:R-:W-:-:S03]  /*5d20*/  R2UR UR11, R25 ;  /* 0x00000000190b72ca */ /* 0x000fc600000e0000 */
        /* <DEDUP_REMOVED lines=102> */
[----:B0-----:R-:W-:-:S06]  /*6390*/  WARPGROUP.ARRIVE ;  /* 0x00000000000079c5 */ /* 0x001fcc0000000000 */
[----:B------:R-:W-:Y:S01]  /*63a0*/  HGMMA.64x256x16.F32 R24, gdesc[UR4].tnspB, RZ, !UPT, gsb0 ;  /* 0x43e00000041879f0 */ /* 0x000fe2000c0008ff */
[----:B------:R0:W-:Y:S04]  /*63b0*/  STL [R1+0x2e4], R11 ;  /* 0x0002e40b01007387 */ /* 0x0001e80000100800 */
[----:B------:R1:W-:Y:S01]  /*63c0*/  STL [R1+0x3d4], R10 ;  /* 0x0003d40a01007387 */ /* 0x0003e20000100800 */
[----:B0-----:R-:W-:Y:S02]  /*63d0*/  IMAD.MOV.U32 R11, RZ, RZ, 0x40000040 ;  /* 0x40000040ff0b7424 */ /* 0x001fe400078e00ff */
[----:B-1----:R-:W-:-:S03]  /*63e0*/  VIADD R10, R4, 0x2 ;  /* 0x00000002040a7836 */ /* 0x002fc60000000000 */
[----:B------:R-:W-:Y:S02]  /*63f0*/  R2UR UR9, R11 ;  /* 0x000000000b0972ca */ /* 0x000fe400000e0000 */
[----:B------:R-:W-:Y:S01]  /*6400*/  R2UR UR8, R10 ;  /* 0x000000000a0872ca */ /* 0x000fe200000e0000 */
[----:B---3--:R-:W-:Y:S04]  /*6410*/  STL [R1+0x2e8], R15 ;  /* 0x0002e80f01007387 */ /* 0x008fe80000100800 */
[----:B----4-:R-:W-:Y:S04]  /*6420*/  STL [R1+0x2ec], R21 ;  /* 0x0002ec1501007387 */ /* 0x010fe80000100800 */
        /* <DEDUP_REMOVED lines=16> */
[----:B0-----:R-:W-:-:S02]  /*6530*/  IMAD.MOV.U32 R9, RZ, RZ, 0x40000040 ;  /* 0x40000040ff097424 */ /* 0x001fc400078e00ff */
[----:B------:R-:W-:Y:S01]  /*6540*/  IMAD.MOV.U32 R7, RZ, RZ, 0x40000040 ;  /* 0x40000040ff077424 */ /* 0x000fe200078e00ff */
[----:B------:R0:W5:Y:S01]  /*6550*/  LDL R15, [R1+0x1c0] ;  /* 0x0001c000010f7983 */ /* 0x0001620000100800 */
[----:B-1----:R-:W-:Y:S01]  /*6560*/  VIADD R8, R6, 0x100 ;  /* 0x0000010006087836 */ /* 0x002fe20000000000 */
        /* <DEDUP_REMOVED lines=34> */
[----:B------:R-:W-:Y:S01]  /*6790*/  HGMMA.64x256x16.F32 R24, gdesc[UR8].tnspB, R24, gsb0 ;  /* 0x43e00000081879f0 */ /* 0x000fe20008000818 */
[----:B------:R-:W-:Y:S01]  /*67a0*/  R2UR UR6, R8 ;  /* 0x00000000080672ca */ /* 0x000fe200000e0000 */
[----:B------:R-:W-:Y:S01]  /*67b0*/  VIADD R8, R4, 0x4 ;  /* 0x0000000404087836 */ /* 0x000fe20000000000 */
[----:B------:R-:W-:Y:S01]  /*67c0*/  R2UR UR7, R9 ;  /* 0x00000000090772ca */ /* 0x000fe200000e0000 */
[----:B------:R-:W-:-:S03]  /*67d0*/  IMAD.MOV.U32 R9, RZ, RZ, 0x40000040 ;  /* 0x40000040ff097424 */ /* 0x000fc600078e00ff */
        /* <DEDUP_REMOVED lines=114> */
[----:B------:R-:W4:Y:S04]  /*6f00*/  LDL R82, [R1+0x218] ;  /* 0x0002180001527983 */ /* 0x000f280000100800 */
[----:B--2---:R-:W2:Y:S04]  /*6f10*/  LDL R84, [R1+0x21c] ;  /* 0x00021c0001547983 */ /* 0x004ea80000100800 */
[----:B------:R-:W2:Y:S04]  /*6f20*/  LDL R14, [R1+0x220] ;  /* 0x00022000010e7983 */ /* 0x000ea80000100800 */
[----:B------:R-:W2:Y:S04]  /*6f30*/  LDL R86, [R1+0x224] ;  /* 0x0002240001567983 */ /* 0x000ea80000100800 */
[----:B---3--:R-:W3:Y:S04]  /*6f40*/  LDL R88, [R1+0x228] ;  /* 0x0002280001587983 */ /* 0x008ee80000100800 */
[----:B------:R-:W3:Y:S04]  /*6f50*/  LDL R90, [R1+0x22c] ;  /* 0x00022c00015a7983 */ /* 0x000ee80000100800 */
[----:B------:R-:W3:Y:S04]  /*6f60*/  LDL R20, [R1+0x230] ;  /* 0x0002300001147983 */ /* 0x000ee80000100800 */
[----:B----4-:R-:W4:Y:S04]  /*6f70*/  LDL R92, [R1+0x234] ;  /* 0x00023400015c7983 */ /* 0x010f280000100800 */
        /* <DEDUP_REMOVED lines=118> */
[----:B------:R0:W-:Y:S04]  /*76e0*/  STL [R1+0x210], R12 ;  /* 0x0002100c01007387 */ /* 0x0001e80000100800 */
[----:B------:R0:W-:Y:S04]  /*76f0*/  STL [R1+0x214], R80 ;  /* 0x0002145001007387 */ /* 0x0001e80000100800 */
[----:B------:R0:W-:Y:S04]  /*7700*/  STL [R1+0x218], R82 ;  /* 0x0002185201007387 */ /* 0x0001e80000100800 */
[----:B--2---:R0:W-:Y:S04]  /*7710*/  STL [R1+0x21c], R84 ;  /* 0x00021c5401007387 */ /* 0x0041e80000100800 */
[----:B------:R0:W-:Y:S04]  /*7720*/  STL [R1+0x220], R14 ;  /* 0x0002200e01007387 */ /* 0x0001e80000100800 */
[----:B------:R0:W-:Y:S04]  /*7730*/  STL [R1+0x224], R86 ;  /* 0x0002245601007387 */ /* 0x0001e80000100800 */
[----:B---3--:R0:W-:Y:S04]  /*7740*/  STL [R1+0x228], R88 ;  /* 0x0002285801007387 */ /* 0x0081e80000100800 */
[----:B------:R0:W-:Y:S04]  /*7750*/  STL [R1+0x22c], R90 ;  /* 0x00022c5a01007387 */ /* 0x0001e80000100800 */
        /* <DEDUP_REMOVED lines=121> */
[----:B------:R-:W-:-:S13]  /*7ef0*/  ISETP.NE.AND P0, PT, RZ, UR41, PT ;  /* 0x00000029ff007c0c */ /* 0x000fda000bf05270 */
[----:B0-----:R-:W-:Y:S05]  /*7f00*/  @P0 BRA `(.L_x_6742) ;  /* 0x0000000000040947 */ /* 0x001fea0003800000 */
[----:B------:R-:W-:Y:S01]  /*7f10*/  BPT.TRAP 0x1 ;  /* 0x000000040000795c */ /* 0x000fe20000300000 */
.L_x_6742:
[----:B------:R-:W-:Y:S01]  /*7f20*/  VIADD R20, R13, 0xfffffffe ;  /* 0xfffffffe0d147836 */ /* 0x000fe20000000000 */
[----:B------:R-:W-:Y:S01]  /*7f30*/  BSSY B0, `(.L_x_6743) ;  /* 0x00003e8000007945 */ /* 0x000fe20003800000 */
[----:B-----5:R-:W-:-:S03]  /*7f40*/  IMAD R15, R15, 0x8, R2 ;  /* 0x000000080f0f7824 */ /* 0x020fc600078e0202 */
[----:B------:R-:W-:Y:S01]  /*7f50*/  ISETP.GE.AND P0, PT, R20, R0, PT ;  /* 0x000000001400720c */ /* 0x000fe20003f06270 */
[----:B------:R-:W-:-:S05]  /*7f60*/  VIADD R12, R15, 0x38860 ;  /* 0x000388600f0c7836 */ /* 0x000fca0000000000 */
[----:B------:R-:W-:-:S04]  /*7f70*/  PRMT R12, R23, 0x654, R12 ;  /* 0x00000654170c7816 */ /* 0x000fc8000000000c */
[----:B------:R0:W-:Y:S03]  /*7f80*/  SYNCS.ARRIVE.TRANS64.RED.A1T0 RZ, [R12+URZ], RZ ;  /* 0x000000ff0cff79a7 */ /* 0x0001e6000810043f */
[----:B------:R-:W-:Y:S05]  /*7f90*/  @!P0 BRA `(.L_x_6744) ;  /* 0x0000003c00848947 */ /* 0x000fea0003800000 */
.L_x_6746:
        /* <DEDUP_REMOVED lines=60> */
[----:B01----:R-:W4:Y:S04]  /*8360*/  LDL.64 R12, [R1+0x3c8] ;  /* 0x0003c800010c7983 */ /* 0x003f280000100a00 */
[----:B------:R-:W4:Y:S04]  /*8370*/  LDL.64 R28, [R1+0x3d8] ;  /* 0x0003d800011c7983 */ /* 0x000f280000100a00 */
[----:B------:R-:W4:Y:S04]  /*8380*/  LDL.64 R26, [R1+0x3e8] ;  /* 0x0003e800011a7983 */ /* 0x000f280000100a00 */
[----:B------:R-:W4:Y:S04]  /*8390*/  LDL.64 R24, [R1+0x3f8] ;  /* 0x0003f80001187983 */ /* 0x000f280000100a00 */
[----:B------:R-:W4:Y:S01]  /*83a0*/  LDL.64 R14, [R1+0x408] ;  /* 0x00040800010e7983 */ /* 0x000f220000100a00 */
[----:B--2---:R-:W-:-:S04]  /*83b0*/  IMAD R149, R21, 0x40, R192 ;  /* 0x0000004015957824 */ /* 0x004fc800078e02c0 */
[----:B------:R-:W-:Y:S01]  /*83c0*/  IMAD R22, R149, 0x4, R2 ;  /* 0x0000000495167824 */ /* 0x000fe200078e0202 */
[----:B------:R-:W-:Y:S06]  /*83d0*/  BAR.SYNC.DEFER_BLOCKING 0xe, 0x100 ;  /* 0x0384000000007b1d */ /* 0x000fec0000010000 */
[----:B------:R-:W3:Y:S04]  /*83e0*/  LDS R148, [R22+0x38400] ;  /* 0x0384000016947984 */ /* 0x000ee80000000800 */
[----:B------:R-:W0:Y:S01]  /*83f0*/  LDS R22, [R22+0x38420] ;  /* 0x0384200016167984 */ /* 0x000e220000000800 */
[C---:B---3--:R-:W-:Y:S01]  /*8400*/  FMUL.FTZ R147, R148.reuse, R147 ;  /* 0x0000009394937220 */ /* 0x048fe20000410000 */
[C---:B------:R-:W-:Y:S01]  /*8410*/  FMUL.FTZ R146, R148.reuse, R146 ;  /* 0x0000009294927220 */ /* 0x040fe20000410000 */
[C---:B----4-:R-:W-:Y:S01]  /*8420*/  FMUL.FTZ R145, R148.reuse, R145 ;  /* 0x0000009194917220 */ /* 0x050fe20000410000 */
        /* <DEDUP_REMOVED lines=63> */
[----:B------:R-:W-:Y:S01]  /*8820*/  STL.64 [R1+0x220], R146 ;  /* 0x0002209201007387 */ /* 0x000fe20000100a00 */
[C---:B------:R-:W-:Y:S01]  /*8830*/  FMUL.FTZ R85, R22.reuse, R85 ;  /* 0x0000005516557220 */ /* 0x040fe20000410000 */
[----:B------:R-:W-:-:S02]  /*8840*/  FMUL.FTZ R84, R22, R84 ;  /* 0x0000005416547220 */ /* 0x000fc40000410000 */
[----:B------:R-:W-:Y:S01]  /*8850*/  STL.64 [R1+0x230], R144 ;  /* 0x0002309001007387 */ /* 0x000fe20000100a00 */
[C---:B------:R-:W-:Y:S01]  /*8860*/  FMUL.FTZ R73, R22.reuse, R73 ;  /* 0x0000004916497220 */ /* 0x040fe20000410000 */
[C---:B------:R-:W-:Y:S02]  /*8870*/  FMUL.FTZ R72, R22.reuse, R72 ;  /* 0x0000004816487220 */ /* 0x040fe40000410000 */
[----:B------:R-:W-:Y:S01]  /*8880*/  STL.64 [R1+0x240], R142 ;  /* 0x0002408e01007387 */ /* 0x000fe20000100a00 */
[C---:B------:R-:W-:Y:S01]  /*8890*/  FMUL.FTZ R81, R22.reuse, R81 ;  /* 0x0000005116517220 */ /* 0x040fe20000410000 */
[C---:B------:R-:W-:Y:S02]  /*88a0*/  FMUL.FTZ R80, R22.reuse, R80 ;  /* 0x0000005016507220 */ /* 0x040fe40000410000 */
        /* <DEDUP_REMOVED lines=404> */
[----:B------:R-:W-:Y:S01]  /*a1f0*/  VIADD R22, R21, 0x1 ;  /* 0x0000000115167836 */ /* 0x000fe20000000000 */
[----:B------:R-:W-:Y:S01]  /*a200*/  R2UR UR4, R4 ;  /* 0x00000000040472ca */ /* 0x000fe200000e0000 */
[----:B------:R-:W-:Y:S01]  /*a210*/  IMAD.MOV.U32 R13, RZ, RZ, 0x40000040 ;  /* 0x40000040ff0d7424 */ /* 0x000fe200078e00ff */
[----:B------:R-:W-:Y:S01]  /*a220*/  R2UR UR5, R5 ;  /* 0x00000000050572ca */ /* 0x000fe200000e0000 */
[----:B------:R-:W-:Y:S01]  /*a230*/  IMAD.MOV.U32 R15, RZ, RZ, 0x40000040 ;  /* 0x40000040ff0f7424 */ /* 0x000fe200078e00ff */
[----:B------:R-:W-:Y:S01]  /*a240*/  ISETP.NE.AND P0, PT, R22, 0x2, PT ;  /* 0x000000021600780c */ /* 0x000fe20003f05270 */
[----:B------:R0:W-:Y:S01]  /*a250*/  STL [R1+0x1c0], R22 ;  /* 0x0001c01601007387 */ /* 0x0001e20000100800 */
[----:B------:R-:W-:Y:S01]  /*a260*/  R2UR UR7, R13 ;  /* 0x000000000d0772ca */ /* 0x000fe200000e0000 */
[----:B------:R-:W-:-:S10]  /*a270*/  IMAD.MOV.U32 R13, RZ, RZ, 0x40000040 ;  /* 0x40000040ff0d7424 */ /* 0x000fd400078e00ff */
[----:B0-----:R-:W-:-:S04]  /*a280*/  @!P0 IMAD.MOV.U32 R22, RZ, RZ, RZ ;  /* 0x000000ffff168224 */ /* 0x001fc800078e00ff */
[----:B------:R-:W-:-:S04]  /*a290*/  IMAD R12, R22, 0x1000, R3 ;  /* 0x00001000160c7824 */ /* 0x000fc800078e0203 */
[C---:B------:R-:W-:Y:S01]  /*a2a0*/  VIADD R14, R12.reuse, 0x80 ;  /* 0x000000800c0e7836 */ /* 0x040fe20000000000 */
[----:B------:R-:W-:Y:S01]  /*a2b0*/  R2UR UR6, R12 ;  /* 0x000000000c0672ca */ /* 0x000fe200000e0000 */
[----:B--2---:R-:W-:-:S12]  /*a2c0*/  WARPGROUP.ARRIVE ;  /* 0x00000000000079c5 */ /* 0x004fd80000000000 */
[----:B------:R-:W-:Y:S01]  /*a2d0*/  HGMMA.64x256x16.F32 R24, gdesc[UR4].tnspB, R24, gsb0 ;  /* 0x43e00000041879f0 */ /* 0x000fe20008000818 */
        /* <DEDUP_REMOVED lines=42> */
[----:B------:R-:W-:Y:S02]  /*a580*/  R2UR UR6, R14 ;  /* 0x000000000e0672ca */ /* 0x000fe400000e0000 */
[----:B------:R-:W-:Y:S02]  /*a590*/  R2UR UR7, R15 ;  /* 0x000000000f0772ca */ /* 0x000fe400000e0000 */
        /* <DEDUP_REMOVED lines=38> */
[----:B------:R-:W-:Y:S01]  /*a800*/  R2UR UR7, R13 ;  /* 0x000000000d0772ca */ /* 0x000fe200000e0000 */
[----:B------:R-:W2:Y:S01]  /*a810*/  LDL R12, [R1+0x1c8] ;  /* 0x0001c800010c7983 */ /* 0x000ea20000100800 */
[----:B------:R-:W-:Y:S02]  /*a820*/  R2UR UR4, R6 ;  /* 0x00000000060472ca */ /* 0x000fe400000e0000 */
[----:B------:R-:W-:Y:S01]  /*a830*/  R2UR UR5, R7 ;  /* 0x00000000070572ca */ /* 0x000fe200000e0000 */
[----:B------:R-:W3:Y:S04]  /*a840*/  @!P0 LDL R13, [R1+0x1c4] ;  /* 0x0001c400010d8983 */ /* 0x000ee80000100800 */
        /* <DEDUP_REMOVED lines=70> */
[----:B------:R-:W3:Y:S04]  /*acb0*/  LDL R22, [R1+0x210] ;  /* 0x0002100001167983 */ /* 0x000ee80000100800 */
[----:B-1----:R-:W3:Y:S04]  /*acc0*/  LDL R86, [R1+0x214] ;  /* 0x0002140001567983 */ /* 0x002ee80000100800 */
        /* <DEDUP_REMOVED lines=125> */
[----:B------:R-:W3:Y:S01]  /*b4a0*/  LDL R129, [R1+0x40c] ;  /* 0x00040c0001817983 */ /* 0x000ee20000100800 */
[----:B------:R-:W-:Y:S01]  /*b4b0*/  VIADD R12, R12, 0x1 ;  /* 0x000000010c0c7836 */ /* 0x000fe20000000000 */
[----:B------:R-:W-:-:S02]  /*b4c0*/  UISETP.NE.AND UP0, UPT, UR41, URZ, UPT ;  /* 0x0000003f2900728c */ /* 0x000fc4000bf05270 */
[----:B------:R0:W-:Y:S04]  /*b4d0*/  STL [R1+0x210], R22 ;  /* 0x0002101601007387 */ /* 0x0001e80000100800 */
        /* <DEDUP_REMOVED lines=26> */
[----:B---3--:R0:W-:Y:S04]  /*b680*/  STL [R1+0x278], R124 ;  /* 0x0002787c01007387 */ /* 0x0081e80000100800 */
        /* <DEDUP_REMOVED lines=102> */
[----:B------:R-:W-:-:S02]  /*bcf0*/  PLOP3.LUT P1, PT, PT, PT, UP0, 0x80, 0x0 ;  /* 0x000000000000781c */ /* 0x000fc40003f2f008 */
[----:B------:R-:W-:-:S05]  /*bd00*/  @!P0 LOP3.LUT R14, R13, 0x1, RZ, 0x3c, !PT ;  /* 0x000000010d0e8812 */ /* 0x000fca00078e3cff */
[----:B------:R0:W-:Y:S01]  /*bd10*/  @!P0 STL [R1+0x1c4], R14 ;  /* 0x0001c40e01008387 */ /* 0x0001e20000100800 */
[C---:B------:R-:W-:Y:S01]  /*bd20*/  ISETP.GT.AND P0, PT, R20.reuse, R0, PT ;  /* 0x000000001400720c */ /* 0x040fe20003f04270 */
[----:B------:R-:W-:-:S04]  /*bd30*/  VIADD R20, R20, 0xffffffff ;  /* 0xffffffff14147836 */ /* 0x000fc80000000000 */
[----:B------:R-:W-:Y:S08]  /*bd40*/  @P1 BRA `(.L_x_6745) ;  /* 0x0000000000041947 */ /* 0x000ff00003800000 */
[----:B------:R-:W-:Y:S01]  /*bd50*/  BPT.TRAP 0x1 ;  /* 0x000000040000795c */ /* 0x000fe20000300000 */
.L_x_6745:
[----:B-----5:R-:W-:-:S04]  /*bd60*/  IMAD R15, R15, 0x8, R2 ;  /* 0x000000080f0f7824 */ /* 0x020fc800078e0202 */
[----:B0-----:R-:W-:-:S05]  /*bd70*/  VIADD R12, R15, 0x38860 ;  /* 0x000388600f0c7836 */ /* 0x001fca0000000000 */
[----:B------:R-:W-:-:S04]  /*bd80*/  PRMT R12, R23, 0x654, R12 ;  /* 0x00000654170c7816 */ /* 0x000fc8000000000c */
[----:B------:R1:W-:Y:S01]  /*bd90*/  SYNCS.ARRIVE.TRANS64.RED.A1T0 RZ, [R12+URZ], RZ ;  /* 0x000000ff0cff79a7 */ /* 0x0003e2000810043f */
[----:B------:R-:W-:Y:S05]  /*bda0*/  @P0 BRA `(.L_x_6746) ;  /* 0xffffffc0007c0947 */ /* 0x000fea000383ffff */
.L_x_6744:
[----:B------:R-:W-:Y:S05]  /*bdb0*/  BSYNC B0 ;  /* 0x0000000000007941 */ /* 0x000fea0003800000 */
.L_x_6743:
        /* <DEDUP_REMOVED lines=37> */
[----:B01----:R-:W5:Y:S04]  /*c010*/  LDL.64 R12, [R1+0x250] ;  /* 0x00025000010c7983 */ /* 0x003f680000100a00 */
        /* <DEDUP_REMOVED lines=27> */
[----:B------:R-:W5:Y:S04]  /*c1d0*/  LDL R3, [R1+0x1c8] ;  /* 0x0001c80001037983 */ /* 0x000f680000100800 */
[----:B------:R-:W5:Y:S01]  /*c1e0*/  LDL R0, [R1+0x1c0] ;  /* 0x0001c00001007983 */ /* 0x000f620000100800 */
[----:B--2---:R-:W-:-:S04]  /*c1f0*/  IMAD R137, R137, 0x40, R192 ;  /* 0x0000004089897824 */ /* 0x004fc800078e02c0 */
[----:B------:R-:W-:Y:S01]  /*c200*/  IMAD R2, R137, 0x4, R2 ;  /* 0x0000000489027824 */ /* 0x000fe200078e0202 */
[----:B------:R-:W-:Y:S06]  /*c210*/  BAR.SYNC.DEFER_BLOCKING 0xe, 0x100 ;  /* 0x0384000000007b1d */ /* 0x000fec0000010000 */
[----:B------:R-:W-:Y:S04]  /*c220*/  LDS R136, [R2+0x38400] ;  /* 0x0384000002887984 */ /* 0x000fe80000000800 */
[----:B------:R-:W3:Y:S02]  /*c230*/  LDS R2, [R2+0x38420] ;  /* 0x0384200002027984 */ /* 0x000ee40000000800 */
[C---:B---3--:R-:W-:Y:S01]  /*c240*/  FMUL.FTZ R73, R2.reuse, R73 ;  /* 0x0000004902497220 */ /* 0x048fe20000410000 */
[C---:B------:R-:W-:Y:S01]  /*c250*/  FMUL.FTZ R72, R2.reuse, R72 ;  /* 0x0000004802487220 */ /* 0x040fe20000410000 */
[C---:B----4-:R-:W-:Y:S01]  /*c260*/  FMUL.FTZ R75, R2.reuse, R75 ;  /* 0x0000004b024b7220 */ /* 0x050fe20000410000 */
[C---:B------:R-:W-:Y:S01]  /*c270*/  FMUL.FTZ R74, R2.reuse, R74 ;  /* 0x0000004a024a7220 */ /* 0x040fe20000410000 */
        /* <DEDUP_REMOVED lines=124> */
[----:B------:R-:W-:-:S02]  /*ca40*/  VIADD R2, R3, 0x1 ;  /* 0x0000000103027836 */ /* 0x000fc40000000000 */
        /* <DEDUP_REMOVED lines=69> */
[----:B------:R-:W-:-:S12]  /*cea0*/  IMAD.MOV.U32 R3, RZ, RZ, 0x1 ;  /* 0x00000001ff037424 */ /* 0x000fd800078e00ff */
[----:B-1----:R-:W-:Y:S05]  /*ceb0*/  @P0 BRA `(.L_x_6741) ;  /* 0x000001c000880947 */ /* 0x002fea0003800000 */
[----:B------:R-:W2:Y:S04]  /*cec0*/  LDL R0, [R1+0x1c4] ;  /* 0x0001c40001007983 */ /* 0x000ea80000100800 */
[----:B------:R1:W-:Y:S01]  /*ced0*/  STL [R1+0x1c0], RZ ;  /* 0x0001c0ff01007387 */ /* 0x0003e20000100800 */
[----:B--2---:R-:W-:-:S05]  /*cee0*/  LOP3.LUT R0, R0, 0x1, RZ, 0x3c, !PT ;  /* 0x0000000100007812 */ /* 0x004fca00078e3cff */
[----:B------:R1:W-:Y:S01]  /*cef0*/  STL [R1+0x1c4], R0 ;  /* 0x0001c40001007387 */ /* 0x0003e20000100800 */
[----:B------:R-:W-:Y:S05]  /*cf00*/  BRA `(.L_x_6741) ;  /* 0x000001c000747947 */ /* 0x000fea0003800000 */
.L_x_6732:
[----:B---3--:R-:W1:Y:S01]  /*cf10*/  LDC R0, c[0x0][0x448] ;  /* 0x00011200ff007b82 */ /* 0x008e620000000800 */
[----:B------:R-:W-:Y:S01]  /*cf20*/  UISETP.NE.AND UP2, UPT, UR41, URZ, UPT ;  /* 0x0000003f2900728c */ /* 0x000fe2000bf45270 */
[----:B------:R-:W-:Y:S01]  /*cf30*/  IMAD.MOV.U32 R8, RZ, RZ, 0x1 ;  /* 0x00000001ff087424 */ /* 0x000fe200078e00ff */
[----:B------:R-:W-:Y:S01]  /*cf40*/  UIADD3 UR10, UP0, UR44, 0x38830, URZ ;  /* 0x000388302c0a7890 */ /* 0x000fe2000ff1e03f */
[----:B------:R-:W-:Y:S01]  /*cf50*/  IMAD.MOV.U32 R7, RZ, RZ, R23 ;  /* 0x000000ffff077224 */ /* 0x000fe200078e0017 */
[----:B------:R-:W-:Y:S01]  /*cf60*/  UIADD3 UR8, UP1, UR44, 0x38840, URZ ;  /* 0x000388402c087890 */ /* 0x000fe2000ff3e03f */
[----:B------:R-:W-:Y:S01]  /*cf70*/  IMAD.MOV.U32 R6, RZ, RZ, 0x100 ;  /* 0x00000100ff067424 */ /* 0x000fe200078e00ff */
[----:B------:R-:W-:Y:S01]  /*cf80*/  PLOP3.LUT P1, PT, PT, PT, UP2, 0x40, 0x0 ;  /* 0x000000000000781c */ /* 0x000fe20003f2e828 */
[----:B------:R-:W3:Y:S01]  /*cf90*/  LDC.64 R10, c[0x0][0xad8] ;  /* 0x0002b600ff0a7b82 */ /* 0x000ee20000000a00 */
[----:B------:R-:W-:Y:S01]  /*cfa0*/  UIADD3 UR6, UP2, UR44, 0x38850, URZ ;  /* 0x000388502c067890 */ /* 0x000fe2000ff5e03f */
[----:B------:R-:W-:Y:S01]  /*cfb0*/  IMAD.MOV.U32 R5, RZ, RZ, 0x80 ;  /* 0x00000080ff057424 */ /* 0x000fe200078e00ff */
[----:B------:R-:W-:Y:S01]  /*cfc0*/  UIADD3 UR4, UP3, UR44, 0x38860, URZ ;  /* 0x000388602c047890 */ /* 0x000fe2000ff7e03f */
[----:B------:R-:W-:Y:S01]  /*cfd0*/  SEL R4, R8, 0x2, P1 ;  /* 0x0000000208047807 */ /* 0x000fe20000800000 */
[----:B------:R-:W-:Y:S01]  /*cfe0*/  UIADD3.X UR11, URZ, UR45, URZ, UP0, !UPT ;  /* 0x0000002d3f0b7290 */ /* 0x000fe200087fe43f */
[----:B------:R0:W-:Y:S01]  /*cff0*/  STL.64 [R1+0x30], R6 ;  /* 0x0000300601007387 */ /* 0x0001e20000100a00 */
[----:B------:R-:W-:Y:S01]  /*d000*/  UIADD3.X UR9, URZ, UR45, URZ, UP1, !UPT ;  /* 0x0000002d3f097290 */ /* 0x000fe20008ffe43f */
[----:B------:R-:W-:Y:S01]  /*d010*/  IMAD.U32 R12, RZ, RZ, UR10 ;  /* 0x0000000aff0c7e24 */ /* 0x000fe2000f8e00ff */
[----:B------:R-:W-:Y:S01]  /*d020*/  UIADD3.X UR7, URZ, UR45, URZ, UP2, !UPT ;  /* 0x0000002d3f077290 */ /* 0x000fe200097fe43f */
[----:B------:R-:W-:Y:S01]  /*d030*/  IMAD.U32 R9, RZ, RZ, UR4 ;  /* 0x00000004ff097e24 */ /* 0x000fe2000f8e00ff */
[----:B------:R-:W-:Y:S01]  /*d040*/  UIADD3.X UR5, URZ, UR45, URZ, UP3, !UPT ;  /* 0x0000002d3f057290 */ /* 0x000fe20009ffe43f */
[----:B------:R-:W-:Y:S01]  /*d050*/  IMAD.MOV.U32 R20, RZ, RZ, R4 ;  /* 0x000000ffff147224 */ /* 0x000fe200078e0004 */
[----:B------:R2:W-:Y:S01]  /*d060*/  STL.64 [R1+0x28], R4 ;  /* 0x0000280401007387 */ /* 0x0005e20000100a00 */
[----:B------:R-:W-:Y:S01]  /*d070*/  IMAD.U32 R14, RZ, RZ, UR8 ;  /* 0x00000008ff0e7e24 */ /* 0x000fe2000f8e00ff */
[----:B-1----:R-:W-:Y:S01]  /*d080*/  ISETP.NE.AND P0, PT, R0, 0x1, PT ;  /* 0x000000010000780c */ /* 0x002fe20003f05270 */
[----:B------:R-:W-:Y:S01]  /*d090*/  IMAD.U32 R0, RZ, RZ, UR6 ;  /* 0x00000006ff007e24 */ /* 0x000fe2000f8e00ff */
[----:B------:R-:W-:Y:S01]  /*d0a0*/  STL [R1+0x50], R113 ;  /* 0x0000507101007387 */ /* 0x000fe20000100800 */
[----:B0-----:R-:W-:-:S02]  /*d0b0*/  IMAD.U32 R7, RZ, RZ, UR5 ;  /* 0x00000005ff077e24 */ /* 0x001fc4000f8e00ff */
[----:B------:R-:W-:Y:S01]  /*d0c0*/  IMAD.U32 R13, RZ, RZ, UR11 ;  /* 0x0000000bff0d7e24 */ /* 0x000fe2000f8e00ff */
[----:B------:R-:W-:Y:S01]  /*d0d0*/  STL [R1+0x10], RZ ;  /* 0x000010ff01007387 */ /* 0x000fe20000100800 */
[----:B----4-:R-:W-:Y:S01]  /*d0e0*/  IMAD.U32 R15, RZ, RZ, UR9 ;  /* 0x00000009ff0f7e24 */ /* 0x010fe2000f8e00ff */
[----:B---3--:R-:W-:Y:S01]  /*d0f0*/  ISETP.GE.AND P3, PT, R11, 0x1, PT ;  /* 0x000000010b00780c */ /* 0x008fe20003f66270 */
[----:B--2---:R-:W-:Y:S01]  /*d100*/  IMAD.U32 R5, RZ, RZ, UR7 ;  /* 0x00000007ff057e24 */ /* 0x004fe2000f8e00ff */
[----:B------:R-:W-:Y:S01]  /*d110*/  STL.64 [R1+0x18], R12 ;  /* 0x0000180c01007387 */ /* 0x000fe20000100a00 */
[----:B------:R-:W-:Y:S02]  /*d120*/  IMAD.MOV.U32 R4, RZ, RZ, R0 ;  /* 0x000000ffff047224 */ /* 0x000fe400078e0000 */
[----:B------:R-:W0:Y:S01]  /*d130*/  @P0 LDC R3, c[0x0][0x44c] ;  /* 0x00011300ff030b82 */ /* 0x000e220000000800 */
[----:B------:R-:W-:Y:S01]  /*d140*/  IMAD.MOV.U32 R6, RZ, RZ, R9 ;  /* 0x000000ffff067224 */ /* 0x000fe200078e0009 */
[----:B------:R-:W-:Y:S01]  /*d150*/  STL.64 [R1+0x20], R14 ;  /* 0x0000200e01007387 */ /* 0x000fe20000100a00 */
[----:B------:R-:W-:-:S02]  /*d160*/  VIADD R0, R195, 0x3f ;  /* 0x0000003fc3007836 */ /* 0x000fc40000000000 */
[----:B------:R-:W-:Y:S01]  /*d170*/  IMAD.MOV.U32 R21, RZ, RZ, 0x80 ;  /* 0x00000080ff157424 */ /* 0x000fe200078e00ff */
[----:B------:R-:W-:Y:S01]  /*d180*/  STL.128 [R1+0x40], R4 ;  /* 0x0000400401007387 */ /* 0x000fe20000100c00 */
[----:B------:R-:W-:Y:S01]  /*d190*/  IMAD.MOV.U32 R22, RZ, RZ, 0x80 ;  /* 0x00000080ff167424 */ /* 0x000fe200078e00ff */
[----:B------:R-:W1:Y:S01]  /*d1a0*/  @P0 LDC R26, c[0x0][0x450] ;  /* 0x00011400ff1a0b82 */ /* 0x000e620000000800 */
[----:B------:R-:W-:Y:S01]  /*d1b0*/  IMAD.U32 R32, RZ, RZ, UR38 ;  /* 0x00000026ff207e24 */ /* 0x000fe2000f8e00ff */
[----:B------:R-:W-:Y:S04]  /*d1c0*/  STL [R1+0x38], RZ ;  /* 0x000038ff01007387 */ /* 0x000fe80000100800 */
[----:B------:R2:W-:Y:S01]  /*d1d0*/  STL.128 [R1], R20 ;  /* 0x0000001401007387 */ /* 0x0005e20000100c00 */
[----:B------:R-:W-:-:S05]  /*d1e0*/  IADD3 R32, P1, R32, 0x28, RZ ;  /* 0x0000002820207810 */ /* 0x000fca0007f3e0ff */
[----:B------:R-:W-:Y:S02]  /*d1f0*/  IMAD.X R31, RZ, RZ, UR37, P1 ;  /* 0x00000025ff1f7e24 */ /* 0x000fe400088e06ff */
[----:B0-----:R-:W-:-:S04]  /*d200*/  @P0 IMAD.HI.U32 R3, R0, R3, RZ ;  /* 0x0000000300030227 */ /* 0x001fc800078e00ff */
[----:B--2---:R-:W-:Y:S01]  /*d210*/  IMAD.U32 R23, RZ, RZ, UR38 ;  /* 0x00000026ff177e24 */ /* 0x004fe2000f8e00ff */
[----:B-1----:R-:W-:-:S04]  /*d220*/  @P0 SHF.R.U32.HI R0, RZ, R26, R3 ;  /* 0x0000001aff000219 */ /* 0x002fc80000011603 */
[----:B------:R-:W-:Y:S01]  /*d230*/  IADD3 R23, P2, R23, 0x50, RZ ;  /* 0x0000005017177810 */ /* 0x000fe20007f5e0ff */
[----:B------:R-:W-:-:S04]  /*d240*/  IMAD.IADD R3, R211, 0x1, R0 ;  /* 0x00000001d3037824 */ /* 0x000fc800078e0200 */
[----:B------:R-:W-:Y:S02]  /*d250*/  IMAD.X R56, RZ, RZ, UR37, P2 ;  /* 0x00000025ff387e24 */ /* 0x000fe400090e06ff */
        /* <DEDUP_REMOVED lines=13> */
.L_x_6749:
[----:B------:R-:W-:-:S13]  /*d330*/  ISETP.NE.AND P1, PT, R11, 0x1, PT ;  /* 0x000000010b00780c */ /* 0x000fda0003f25270 */
[----:B------:R-:W0:Y:S02]  /*d340*/  @P1 LDC.64 R4, c[0x0][0xae0] ;  /* 0x0002b800ff041b82 */ /* 0x000e240000000a00 */
[----:B0-----:R-:W-:-:S05]  /*d350*/  @P1 IMAD.HI.U32 R4, R0, R4, RZ ;  /* 0x0000000400041227 */ /* 0x001fca00078e00ff */
[----:B------:R-:W-:-:S07]  /*d360*/  @P1 SHF.R.U32.HI R0, RZ, R5, R4 ;  /* 0x00000005ff001219 */ /* 0x000fce0000011604 */
.L_x_6750:
[----:B------:R-:W-:Y:S05]  /*d370*/  BSYNC B0 ;  /* 0x0000000000007941 */ /* 0x000fea0003800000 */
.L_x_6748:
[----:B------:R-:W-:-:S05]  /*d380*/  IMAD R3, R0, R11, R11 ;  /* 0x0000000b00037224 */ /* 0x000fca00078e020b */
[----:B------:R-:W-:-:S07]  /*d390*/  VIMNMX R10, R10, R3, PT ;  /* 0x000000030a0a7248 */ /* 0x000fce0003fe0100 */
.L_x_6747:
[----:B------:R-:W0:Y:S01]  /*d3a0*/  @P0 LDC R0, c[0x0][0x44c] ;  /* 0x00011300ff000b82 */ /* 0x000e220000000800 */
[----:B------:R-:W-:Y:S01]  /*d3b0*/  VIADD R10, R10, 0x3f ;  /* 0x0000003f0a0a7836 */ /* 0x000fe20000000000 */
[----:B------:R-:W-:-:S04]  /*d3c0*/  ULDC UR4, c[0x0][0xad4] ;  /* 0x0002b50000047ab9 */ /* 0x000fc80000000800 */
[----:B------:R-:W-:Y:S02]  /*d3d0*/  SHF.R.S32.HI R3, RZ, 0x1f, R10 ;  /* 0x0000001fff037819 */ /* 0x000fe4000001140a */
[----:B------:R-:W1:Y:S02]  /*d3e0*/  @P0 LDC R5, c[0x0][0x450] ;  /* 0x00011400ff050b82 */ /* 0x000e640000000800 */
[----:B------:R-:W-:-:S04]  /*d3f0*/  LEA.HI R3, R3, R10, RZ, 0x6 ;  /* 0x0000000a03037211 */ /* 0x000fc800078f30ff */
[----:B------:R-:W-:-:S04]  /*d400*/  SHF.R.S32.HI R22, RZ, 0x6, R3 ;  /* 0x00000006ff167819 */ /* 0x000fc80000011403 */
[----:B------:R-:W-:Y:S01]  /*d410*/  VIMNMX R22, R39, R22, PT ;  /* 0x0000001627167248 */ /* 0x000fe20003fe0100 */
        /* <DEDUP_REMOVED lines=16> */
.L_x_6753:
[----:B------:R-:W-:-:S13]  /*d520*/  ISETP.NE.AND P0, PT, R11, 0x1, PT ;  /* 0x000000010b00780c */ /* 0x000fda0003f05270 */
[----:B------:R-:W0:Y:S02]  /*d530*/  @P0 LDC.64 R4, c[0x0][0xae0] ;  /* 0x0002b800ff040b82 */ /* 0x000e240000000a00 */
[----:B0-----:R-:W-:-:S05]  /*d540*/  @P0 IMAD.HI.U32 R4, R0, R4, RZ ;  /* 0x0000000400040227 */ /* 0x001fca00078e00ff */
[----:B------:R-:W-:-:S07]  /*d550*/  @P0 SHF.R.U32.HI R0, RZ, R5, R4 ;  /* 0x00000005ff000219 */ /* 0x000fce0000011604 */
.L_x_6754:
[----:B------:R-:W-:Y:S05]  /*d560*/  BSYNC B0 ;  /* 0x0000000000007941 */ /* 0x000fea0003800000 */
.L_x_6752:
[----:B------:R-:W-:-:S05]  /*d570*/  IMAD R0, R0, R11, RZ ;  /* 0x0000000b00007224 */ /* 0x000fca00078e02ff */
[----:B------:R-:W-:-:S07]  /*d580*/  VIMNMX R3, R3, R0, !PT ;  /* 0x0000000003037248 */ /* 0x000fce0007fe0100 */
.L_x_6751:
[----:B------:R-:W-:-:S04]  /*d590*/  SHF.R.S32.HI R0, RZ, 0x1f, R3 ;  /* 0x0000001fff007819 */ /* 0x000fc80000011403 */
[----:B------:R-:W-:Y:S02]  /*d5a0*/  LEA.HI R0, R0, R3, RZ, 0x6 ;  /* 0x0000000300007211 */ /* 0x000fe400078f30ff */
[----:B------:R-:W-:Y:S02]  /*d5b0*/  PRMT R3, RZ, 0x7610, R3 ;  /* 0x00007610ff037816 */ /* 0x000fe40000000003 */
[----:B------:R-:W-:-:S04]  /*d5c0*/  SHF.R.S32.HI R0, RZ, 0x6, R0 ;  /* 0x00000006ff007819 */ /* 0x000fc80000011400 */
[----:B------:R-:W-:-:S04]  /*d5d0*/  VIMNMX R194, RZ, R0, !PT ;  /* 0x00000000ffc27248 */ /* 0x000fc80007fe0100 */
[----:B------:R-:W-:-:S13]  /*d5e0*/  ISETP.GT.AND P0, PT, R22, R194, PT ;  /* 0x000000c21600720c */ /* 0x000fda0003f04270 */
[----:B------:R-:W-:Y:S05]  /*d5f0*/  @!P0 BRA `(.L_x_6741) ;  /* 0x000001b800b88947 */ /* 0x000fea0003800000 */
[----:B------:R-:W2:Y:S01]  /*d600*/  LDL R4, [R1+0x41c] ;  /* 0x00041c0001047983 */ /* 0x000ea20000100800 */
[C---:B------:R-:W-:Y:S01]  /*d610*/  VIADD R7, R2.reuse, 0x400 ;  /* 0x0000040002077836 */ /* 0x040fe20000000000 */
[----:B------:R-:W-:Y:S01]  /*d620*/  UIADD3 UR4, UP0, UR44, 0x38400, URZ ;  /* 0x000384002c047890 */ /* 0x000fe2000ff1e03f */
[----:B------:R-:W-:Y:S01]  /*d630*/  IMAD.MOV.U32 R9, RZ, RZ, RZ ;  /* 0x000000ffff097224 */ /* 0x000fe200078e00ff */
[----:B------:R-:W0:Y:S01]  /*d640*/  S2R R33, SR_TID.X ;  /* 0x0000000000217919 */ /* 0x000e220000002100 */
[----:B------:R-:W-:Y:S01]  /*d650*/  IMAD.MOV.U32 R10, RZ, RZ, 0x1 ;  /* 0x00000001ff0a7424 */ /* 0x000fe200078e00ff */
[----:B------:R-:W-:Y:S01]  /*d660*/  UIADD3.X UR5, URZ, UR45, URZ, UP0, !UPT ;  /* 0x0000002d3f057290 */ /* 0x000fe200087fe43f */
[----:B------:R-:W-:Y:S02]  /*d670*/  IMAD.MOV.U32 R11, RZ, RZ, RZ ;  /* 0x000000ffff0b7224 */ /* 0x000fe400078e00ff */
[----:B------:R-:W-:Y:S02]  /*d680*/  VIADD R58, R2, 0x20400 ;  /* 0x00020400023a7836 */ /* 0x000fe40000000000 */
[----:B------:R-:W-:Y:S01]  /*d690*/  IMAD.U32 R12, RZ, RZ, UR4 ;  /* 0x00000004ff0c7e24 */ /* 0x000fe2000f8e00ff */
[----:B------:R1:W-:Y:S01]  /*d6a0*/  STL.128 [R1+0x60], R8 ;  /* 0x0000600801007387 */ /* 0x0003e20000100c00 */
[----:B------:R-:W-:-:S02]  /*d6b0*/  IMAD.U32 R13, RZ, RZ, UR5 ;  /* 0x00000005ff0d7e24 */ /* 0x000fc4000f8e00ff */
[----:B------:R-:W-:Y:S02]  /*d6c0*/  IMAD.U32 R26, RZ, RZ, UR38 ;  /* 0x00000026ff1a7e24 */ /* 0x000fe4000f8e00ff */
[----:B------:R-:W-:Y:S01]  /*d6d0*/  IMAD.U32 R44, RZ, RZ, UR38 ;  /* 0x00000026ff2c7e24 */ /* 0x000fe2000f8e00ff */
[----:B------:R-:W-:Y:S01]  /*d6e0*/  STL.64 [R1+0x58], R12 ;  /* 0x0000580c01007387 */ /* 0x000fe20000100a00 */
[----:B------:R-:W-:Y:S02]  /*d6f0*/  IMAD.U32 R54, RZ, RZ, UR38 ;  /* 0x00000026ff367e24 */ /* 0x000fe4000f8e00ff */
[----:B------:R-:W-:Y:S02]  /*d700*/  IMAD.U32 R63, RZ, RZ, UR38 ;  /* 0x00000026ff3f7e24 */ /* 0x000fe4000f8e00ff */
[----:B------:R-:W-:Y:S02]  /*d710*/  IMAD.U32 R61, RZ, RZ, UR38 ;  /* 0x00000026ff3d7e24 */ /* 0x000fe4000f8e00ff */
[----:B------:R-:W-:-:S02]  /*d720*/  IMAD.U32 R46, RZ, RZ, UR38 ;  /* 0x00000026ff2e7e24 */ /* 0x000fc4000f8e00ff */
[----:B------:R-:W-:Y:S02]  /*d730*/  IMAD.U32 R52, RZ, RZ, UR38 ;  /* 0x00000026ff347e24 */ /* 0x000fe4000f8e00ff */
[----:B-1----:R-:W-:Y:S02]  /*d740*/  IMAD.MOV.U32 R9, RZ, RZ, 0x40000040 ;  /* 0x40000040ff097424 */ /* 0x002fe400078e00ff */
[----:B------:R-:W-:Y:S02]  /*d750*/  IMAD.U32 R50, RZ, RZ, UR38 ;  /* 0x00000026ff327e24 */ /* 0x000fe4000f8e00ff */
[----:B0-----:R-:W-:-:S05]  /*d760*/  VIADD R6, R33, 0xffffff80 ;  /* 0xffffff8021067836 */ /* 0x001fca0000000000 */
[----:B------:R0:W-:Y:S02]  /*d770*/  STL [R1+0x74], R6 ;  /* 0x0000740601007387 */ /* 0x0001e40000100800 */
[----:B0-----:R-:W-:-:S04]  /*d780*/  SHF.R.U32.HI R6, RZ, 0x4, R7 ;  /* 0x00000004ff067819 */ /* 0x001fc80000011607 */
[----:B------:R-:W-:-:S04]  /*d790*/  LOP3.LUT R6, R6, 0x3fff, RZ, 0xc0, !PT ;  /* 0x00003fff06067812 */ /* 0x000fc800078ec0ff */
[----:B------:R-:W-:Y:S01]  /*d7a0*/  LOP3.LUT R6, R6, 0x10000, RZ, 0xfc, !PT ;  /* 0x0001000006067812 */ /* 0x000fe200078efcff */
[----:B--2---:R0:W1:Y:S02]  /*d7b0*/  SHFL.IDX PT, R0, R4, RZ, 0x1f ;  /* 0x00001fff04007589 */ /* 0x00406400000e0000 */
[----:B0-----:R-:W-:-:S05]  /*d7c0*/  VIADD R4, R2, 0x36400 ;  /* 0x0003640002047836 */ /* 0x001fca0000000000 */
[----:B------:R-:W-:Y:S01]  /*d7d0*/  LOP3.LUT P0, RZ, R4, 0x3ff, RZ, 0xc0, !PT ;  /* 0x000003ff04ff7812 */ /* 0x000fe2000780c0ff */
[----:B------:R-:W-:-:S05]  /*d7e0*/  VIADD R4, R2, 0x26400 ;  /* 0x0002640002047836 */ /* 0x000fca0000000000 */
[----:B------:R-:W-:-:S04]  /*d7f0*/  SHF.R.U32.HI R5, RZ, 0x4, R4 ;  /* 0x00000004ff057819 */ /* 0x000fc80000011604 */
[----:B------:R-:W-:Y:S02]  /*d800*/  LOP3.LUT R5, R5, 0x3fff, RZ, 0xc0, !PT ;  /* 0x00003fff05057812 */ /* 0x000fe400078ec0ff */
[----:B-1----:R-:W-:-:S04]  /*d810*/  LEA.HI R3, R0, R0, RZ, 0x1 ;  /* 0x0000000000037211 */ /* 0x002fc800078f08ff */
[----:B------:R-:W-:-:S05]  /*d820*/  LOP3.LUT R3, R3, 0x6, RZ, 0xc0, !PT ;  /* 0x0000000603037812 */ /* 0x000fca00078ec0ff */
[----:B------:R-:W-:Y:S02]  /*d830*/  IMAD.IADD R0, R0, 0x1, -R3 ;  /* 0x0000000100007824 */ /* 0x000fe400078e0a03 */
[----:B------:R-:W-:Y:S02]  /*d840*/  VIADD R3, R2, 0x22400 ;  /* 0x0002240002037836 */ /* 0x000fe40000000000 */
[----:B------:R-:W-:Y:S01]  /*d850*/  IMAD R4, R0, 0x8000, R7 ;  /* 0x0000800000047824 */ /* 0x000fe200078e0207 */
[----:B------:R-:W-:Y:S01]  /*d860*/  LOP3.LUT R7, R5, 0x10000, RZ, 0xfc, !PT ;  /* 0x0001000005077812 */ /* 0x000fe200078efcff */
[----:B------:R-:W-:Y:S01]  /*d870*/  IMAD.MOV.U32 R5, RZ, RZ, 0x40000040 ;  /* 0x40000040ff057424 */ /* 0x000fe200078e00ff */
[----:B------:R-:W-:Y:S02]  /*d880*/  SHF.R.U32.HI R3, RZ, 0x4, R3 ;  /* 0x00000004ff037819 */ /* 0x000fe40000011603 */
[----:B------:R-:W-:Y:S02]  /*d890*/  SHF.R.U32.HI R4, RZ, 0x4, R4 ;  /* 0x00000004ff047819 */ /* 0x000fe40000011604 */
[----:B------:R-:W-:-:S02]  /*d8a0*/  LOP3.LUT R3, R3, 0x3fff, RZ, 0xc0, !PT ;  /* 0x00003fff03037812 */ /* 0x000fc400078ec0ff */
[----:B------:R-:W-:Y:S02]  /*d8b0*/  SHF.R.U32.HI R0, RZ, 0x4, R58 ;  /* 0x00000004ff007819 */ /* 0x000fe4000001163a */
[----:B------:R-:W-:Y:S02]  /*d8c0*/  LOP3.LUT R10, R3, 0x10000, RZ, 0xfc, !PT ;  /* 0x00010000030a7812 */ /* 0x000fe400078efcff */
[----:B------:R-:W-:Y:S01]  /*d8d0*/  LOP3.LUT R3, R4, 0x3fff, RZ, 0xc0, !PT ;  /* 0x00003fff04037812 */ /* 0x000fe200078ec0ff */
[----:B------:R-:W-:Y:S01]  /*d8e0*/  IMAD.MOV.U32 R4, RZ, RZ, R7 ;  /* 0x000000ffff047224 */ /* 0x000fe200078e0007 */
[----:B------:R-:W-:Y:S01]  /*d8f0*/  LOP3.LUT R0, R0, 0x3fff, RZ, 0xc0, !PT ;  /* 0x00003fff00007812 */ /* 0x000fe200078ec0ff */
[----:B------:R-:W-:Y:S01]  /*d900*/  IMAD.MOV.U32 R7, RZ, RZ, 0x40000040 ;  /* 0x40000040ff077424 */ /* 0x000fe200078e00ff */
[----:B------:R-:W-:Y:S02]  /*d910*/  LOP3.LUT R3, R3, 0x2000000, RZ, 0xfc, !PT ;  /* 0x0200000003037812 */ /* 0x000fe400078efcff */
[----:B------:R-:W-:Y:S01]  /*d920*/  LOP3.LUT R8, R0, 0x10000, RZ, 0xfc, !PT ;  /* 0x0001000000087812 */ /* 0x000fe200078efcff */
[----:B------:R-:W-:Y:S01]  /*d930*/  BSSY B6, `(.L_x_6755) ;  /* 0x0000039000067945 */ /* 0x000fe20003800000 */
[----:B------:R0:W-:Y:S01]  /*d940*/  STL.128 [R1+0x90], R4 ;  /* 0x0000900401007387 */ /* 0x0001e20000100c00 */
[----:B------:R-:W-:Y:S01]  /*d950*/  IADD3 R26, P6, R26, 0x58, RZ ;  /* 0x000000581a1a7810 */ /* 0x000fe20007fde0ff */
[----:B------:R-:W-:-:S02]  /*d960*/  IMAD.MOV.U32 R0, RZ, RZ, R223 ;  /* 0x000000ffff007224 */ /* 0x000fc400078e00df */
[----:B------:R-:W-:Y:S01]  /*d970*/  STL.64 [R1+0x78], R8 ;  /* 0x0000780801007387 */ /* 0x000fe20000100a00 */
[----:B0-----:R-:W-:Y:S02]  /*d980*/  IMAD.MOV.U32 R4, RZ, RZ, R10 ;  /* 0x000000ffff047224 */ /* 0x001fe400078e000a */
[----:B------:R-:W-:Y:S02]  /*d990*/  IMAD.MOV.U32 R6, RZ, RZ, R3 ;  /* 0x000000ffff067224 */ /* 0x000fe400078e0003 */
[----:B------:R0:W5:Y:S01]  /*d9a0*/  LDL R3, [R1+0x43c] ;  /* 0x00043c0001037983 */ /* 0x0001620000100800 */
[----:B------:R-:W-:-:S03]  /*d9b0*/  IMAD.U32 R10, RZ, RZ, UR38 ;  /* 0x00000026ff0a7e24 */ /* 0x000fc6000f8e00ff */
[----:B------:R1:W-:Y:S04]  /*d9c0*/  STL.128 [R1+0x80], R4 ;  /* 0x0000800401007387 */ /* 0x0003e80000100c00 */
[----:B-1----:R0:W5:Y:S01]  /*d9d0*/  LDL R5, [R1+0x44c] ;  /* 0x00044c0001057983 */ /* 0x0021620000100800 */
[----:B------:R-:W-:Y:S02]  /*d9e0*/  IADD3 R28, P2, R10, 0x74, RZ ;  /* 0x000000740a1c7810 */ /* 0x000fe40007f5e0ff */
[----:B------:R-:W-:Y:S01]  /*d9f0*/  IADD3 R44, P5, R44, 0x60, RZ ;  /* 0x000000602c2c7810 */ /* 0x000fe20007fbe0ff */
[----:B------:R-:W-:Y:S01]  /*da00*/  IMAD.X R27, RZ, RZ, UR37, P6 ;  /* 0x00000025ff1b7e24 */ /* 0x000fe2000b0e06ff */
[----:B------:R-:W-:Y:S01]  /*da10*/  IADD3 R54, P1, R54, 0x68, RZ ;  /* 0x0000006836367810 */ /* 0x000fe20007f3e0ff */
[----:B------:R-:W-:Y:S01]  /*da20*/  IMAD.X R29, RZ, RZ, UR37, P2 ;  /* 0x00000025ff1d7e24 */ /* 0x000fe200090e06ff */
[----:B------:R-:W-:Y:S01]  /*da30*/  IADD3 R63, P4, R63, 0x78, RZ ;  /* 0x000000783f3f7810 */ /* 0x000fe20007f9e0ff */
[----:B------:R-:W-:Y:S01]  /*da40*/  IMAD.X R43, RZ, RZ, UR37, P5 ;  /* 0x00000025ff2b7e24 */ /* 0x000fe2000a8e06ff */
[----:B------:R-:W-:-:S02]  /*da50*/  IADD3 R61, P3, R61, 0x80, RZ ;  /* 0x000000803d3d7810 */ /* 0x000fc40007f7e0ff */
[----:B------:R-:W-:Y:S02]  /*da60*/  IADD3 R46, P2, R46, 0x88, RZ ;  /* 0x000000882e2e7810 */ /* 0x000fe40007f5e0ff */
[----:B------:R-:W-:Y:S02]  /*da70*/  IADD3 R52, P6, R52, 0x90, RZ ;  /* 0x0000009034347810 */ /* 0x000fe40007fde0ff */
[----:B------:R-:W-:Y:S01]  /*da80*/  IADD3 R50, P5, R50, 0x98, RZ ;  /* 0x0000009832327810 */ /* 0x000fe20007fbe0ff */
[----:B------:R-:W-:Y:S02]  /*da90*/  IMAD.X R53, RZ, RZ, UR37, P1 ;  /* 0x00000025ff357e24 */ /* 0x000fe400088e06ff */
[----:B------:R-:W-:Y:S02]  /*daa0*/  IMAD.X R62, RZ, RZ, UR37, P4 ;  /* 0x00000025ff3e7e24 */ /* 0x000fe4000a0e06ff */
[----:B------:R-:W-:Y:S02]  /*dab0*/  IMAD.X R60, RZ, RZ, UR37, P3 ;  /* 0x00000025ff3c7e24 */ /* 0x000fe400098e06ff */
[----:B------:R-:W-:-:S02]  /*dac0*/  IMAD.X R45, RZ, RZ, UR37, P2 ;  /* 0x00000025ff2d7e24 */ /* 0x000fc400090e06ff */
[----:B------:R-:W-:Y:S02]  /*dad0*/  IMAD.X R51, RZ, RZ, UR37, P6 ;  /* 0x00000025ff337e24 */ /* 0x000fe4000b0e06ff */
[----:B------:R-:W-:Y:S01]  /*dae0*/  IMAD.X R49, RZ, RZ, UR37, P5 ;  /* 0x00000025ff317e24 */ /* 0x000fe2000a8e06ff */
[----:B0-----:R-:W-:Y:S06]  /*daf0*/  @!P0 BRA `(.L_x_6756) ;  /* 0x0000000000708947 */ /* 0x001fec0003800000 */
[----:B------:R-:W-:Y:S01]  /*db00*/  MOV R14, 0x0 ;  /* 0x00000000000e7802 */ /* 0x000fe20000000f00 */
[----:B------:R-:W-:Y:S01]  /*db10*/  ULDC.64 UR4, c[0x4][0xf0] ;  /* 0x01003c0000047ab9 */ /* 0x000fe20000000a00 */
[----:B------:R-:W-:Y:S01]  /*db20*/  ULDC.64 UR6, c[0x4][0xf8] ;  /* 0x01003e0000067ab9 */ /* 0x000fe20000000a00 */
[----:B------:R-:W-:Y:S02]  /*db30*/  IMAD.U32 R4, RZ, RZ, UR4 ;  /* 0x00000004ff047e24 */ /* 0x000fe4000f8e00ff */
[----:B-----5:R-:W-:Y:S01]  /*db40*/  IMAD.U32 R5, RZ, RZ, UR5 ;  /* 0x00000005ff057e24 */ /* 0x020fe2000f8e00ff */
        /* <DEDUP_REMOVED lines=11> */
.L_x_6757:
        /* <DEDUP_REMOVED lines=12> */
.L_x_6756:
[----:B------:R-:W-:Y:S05]  /*dcc0*/  BSYNC B6 ;  /* 0x0000000000067941 */ /* 0x000fea0003800000 */
.L_x_6755:
[----:B-----5:R-:W-:Y:S01]  /*dcd0*/  SHF.R.S32.HI R4, RZ, 0x1f, R3 ;  /* 0x0000001fff047819 */ /* 0x020fe20000011403 */
[----:B------:R-:W-:Y:S01]  /*dce0*/  UIADD3 UR4, UP0, UR38, 0x70, URZ ;  /* 0x0000007026047890 */ /* 0x000fe2000ff1e03f */
[----:B------:R-:W0:Y:S01]  /*dcf0*/  LDC.64 R10, c[0x0][0xad8] ;  /* 0x0002b600ff0a7b82 */ /* 0x000e220000000a00 */
[----:B------:R1:W-:Y:S01]  /*dd00*/  STL.64 [R1+0xc0], R26 ;  /* 0x0000c01a01007387 */ /* 0x0003e20000100a00 */
[----:B------:R-:W-:Y:S01]  /*dd10*/  LEA.HI R4, R4, R3, RZ, 0x3 ;  /* 0x0000000304047211 */ /* 0x000fe200078f18ff */
[----:B------:R-:W-:Y:S01]  /*dd20*/  UIADD3.X UR5, URZ, UR37, URZ, UP0, !UPT ;  /* 0x000000253f057290 */ /* 0x000fe200087fe43f */
[----:B------:R-:W-:Y:S01]  /*dd30*/  IMAD.MOV.U32 R21, RZ, RZ, 0x20 ;  /* 0x00000020ff157424 */ /* 0x000fe200078e00ff */
[----:B------:R-:W-:Y:S01]  /*dd40*/  UIADD3 UR6, UP0, UR38, 0xb0, URZ ;  /* 0x000000b026067890 */ /* 0x000fe2000ff1e03f */
[C---:B------:R-:W-:Y:S01]  /*dd50*/  LOP3.LUT R6, R4.reuse, 0xfffffff8, RZ, 0xc0, !PT ;  /* 0xfffffff804067812 */ /* 0x040fe200078ec0ff */
[----:B------:R-:W-:Y:S01]  /*dd60*/  IMAD.U32 R8, RZ, RZ, UR4 ;  /* 0x00000004ff087e24 */ /* 0x000fe2000f8e00ff */
[----:B------:R-:W2:Y:S01]  /*dd70*/  LDC.64 R12, c[0x0][0xae0] ;  /* 0x0002b800ff0c7b82 */ /* 0x000ea20000000a00 */
[----:B------:R-:W-:Y:S01]  /*dd80*/  UIADD3 UR4, UP1, UR38, 0xa0, URZ ;  /* 0x000000a026047890 */ /* 0x000fe2000ff3e03f */
[----:B------:R-:W-:Y:S01]  /*dd90*/  IMAD.MOV.U32 R20, RZ, RZ, 0x10 ;  /* 0x00000010ff147424 */ /* 0x000fe200078e00ff */
[----:B------:R-:W-:Y:S01]  /*dda0*/  UIADD3.X UR7, URZ, UR37, URZ, UP0, !UPT ;  /* 0x000000253f077290 */ /* 0x000fe200087fe43f */
[----:B------:R-:W-:Y:S01]  /*ddb0*/  IMAD.IADD R15, R3, 0x1, -R6 ;  /* 0x00000001030f7824 */ /* 0x000fe200078e0a06 */
[----:B------:R-:W-:Y:S01]  /*ddc0*/  STL.64 [R1+0xb0], R192 ;  /* 0x0000b0c001007387 */ /* 0x000fe20000100a00 */
[----:B------:R-:W-:-:S02]  /*ddd0*/  IMAD.SHL.U32 R6, R4, 0x40, RZ ;  /* 0x0000004004067824 */ /* 0x000fc400078e00ff */
[C---:B------:R-:W-:Y:S01]  /*dde0*/  IMAD.SHL.U32 R3, R15.reuse, 0x40, RZ ;  /* 0x000000400f037824 */ /* 0x040fe200078e00ff */
[----:B-1----:R-:W1:Y:S01]  /*ddf0*/  LDC R26, c[0x0][0xad4] ;  /* 0x0002b500ff1a7b82 */ /* 0x002e620000000800 */
[----:B------:R-:W-:Y:S01]  /*de00*/  LOP3.LUT P0, RZ, R15, 0x2, RZ, 0xc0, !PT ;  /* 0x000000020fff7812 */ /* 0x000fe2000780c0ff */
[----:B------:R-:W-:Y:S01]  /*de10*/  STL.U8 [R1+0xc8], RZ ;  /* 0x0000c8ff01007387 */ /* 0x000fe20000100000 */
[----:B------:R-:W-:Y:S01]  /*de20*/  LOP3.LUT R7, R6, 0xfffffe00, RZ, 0xc0, !PT ;  /* 0xfffffe0006077812 */ /* 0x000fe200078ec0ff */
[----:B------:R-:W-:Y:S01]  /*de30*/  IMAD.MOV.U32 R6, RZ, RZ, R28 ;  /* 0x000000ffff067224 */ /* 0x000fe200078e001c */
[----:B------:R-:W-:Y:S01]  /*de40*/  LOP3.LUT R4, R3, 0x1c0, RZ, 0xc0, !PT ;  /* 0x000001c003047812 */ /* 0x000fe200078ec0ff */
[----:B------:R-:W-:Y:S01]  /*de50*/  STL.U8 [R1+0xfc], RZ ;  /* 0x0000fcff01007387 */ /* 0x000fe20000100000 */
[----:B------:R-:W-:Y:S01]  /*de60*/  LOP3.LUT P1, RZ, R15, 0x4, RZ, 0xc0, !PT ;  /* 0x000000040fff7812 */ /* 0x000fe2000782c0ff */
[----:B------:R-:W-:Y:S01]  /*de70*/  IMAD R0, R0, 0x400, R7 ;  /* 0x0000040000007824 */ /* 0x000fe200078e0207 */
[----:B------:R-:W-:Y:S01]  /*de80*/  LOP3.LUT R3, R4, 0x8, R5, 0xf8, !PT ;  /* 0x0000000804037812 */ /* 0x000fe200078ef805 */
[----:B------:R-:W-:Y:S01]  /*de90*/  IMAD.U32 R5, RZ, RZ, UR5 ;  /* 0x00000005ff057e24 */ /* 0x000fe2000f8e00ff */
[----:B------:R-:W-:Y:S01]  /*dea0*/  SHF.R.U32.HI R4, RZ, 0x3, R4 ;  /* 0x00000003ff047819 */ /* 0x000fe20000011604 */
[----:B------:R-:W-:Y:S01]  /*deb0*/  IMAD.MOV.U32 R7, RZ, RZ, R29 ;  /* 0x000000ffff077224 */ /* 0x000fe200078e001d */
[----:B------:R-:W-:Y:S01]  /*dec0*/  UIADD3.X UR5, URZ, UR37, URZ, UP1, !UPT ;  /* 0x000000253f057290 */ /* 0x000fe20008ffe43f */
[----:B------:R-:W3:Y:S01]  /*ded0*/  LDC R30, c[0x0][0x450] ;  /* 0x00011400ff1e7b82 */ /* 0x000ee20000000800 */
[----:B------:R-:W-:Y:S01]  /*dee0*/  LOP3.LUT R3, R3, R4, RZ, 0x3c, !PT ;  /* 0x0000000403037212 */ /* 0x000fe200078e3cff */
[----:B------:R-:W-:Y:S01]  /*def0*/  IMAD.MOV.U32 R4, RZ, RZ, R8 ;  /* 0x000000ffff047224 */ /* 0x000fe200078e0008 */
[----:B------:R-:W-:Y:S01]  /*df00*/  SEL R21, R21, 0xffffffe0, !P1 ;  /* 0xffffffe015157807 */ /* 0x000fe20004800000 */
[----:B0-----:R-:W-:Y:S01]  /*df10*/  IMAD.MOV.U32 R27, RZ, RZ, R10 ;  /* 0x000000ffff1b7224 */ /* 0x001fe200078e000a */
[----:B------:R-:W-:Y:S01]  /*df20*/  SEL R20, R20, 0xfffffff0, !P0 ;  /* 0xfffffff014147807 */ /* 0x000fe20004000000 */
[----:B------:R-:W-:Y:S01]  /*df30*/  IMAD.IADD R0, R0, 0x1, R3 ;  /* 0x0000000100007824 */ /* 0x000fe200078e0203 */
[----:B------:R0:W-:Y:S01]  /*df40*/  STL.128 [R1+0x100], R4 ;  /* 0x0001000401007387 */ /* 0x0001e20000100c00 */
[----:B------:R-:W4:Y:S01]  /*df50*/  LDC.64 R8, c[0x0][0x448] ;  /* 0x00011200ff087b82 */ /* 0x000f220000000a00 */
[----:B------:R-:W-:-:S02]  /*df60*/  IMAD.MOV.U32 R3, RZ, RZ, 0x2 ;  /* 0x00000002ff037424 */ /* 0x000fc400078e00ff */
[----:B------:R-:W-:Y:S01]  /*df70*/  STL.64 [R1+0xa0], R20 ;  /* 0x0000a01401007387 */ /* 0x000fe20000100a00 */
[----:B------:R-:W-:Y:S02]  /*df80*/  IMAD.U32 R28, RZ, RZ, UR6 ;  /* 0x00000006ff1c7e24 */ /* 0x000fe4000f8e00ff */
[----:B------:R-:W-:Y:S01]  /*df90*/  IMAD.U32 R29, RZ, RZ, UR7 ;  /* 0x00000007ff1d7e24 */ /* 0x000fe2000f8e00ff */
[----:B-1----:R-:W-:Y:S01]  /*dfa0*/  STL.128 [R1+0xd0], R24 ;  /* 0x0000d01801007387 */ /* 0x002fe20000100c00 */
[----:B------:R-:W-:Y:S02]  /*dfb0*/  VIADD R34, R33, 0xffffff80 ;  /* 0xffffff8021227836 */ /* 0x000fe40000000000 */
[----:B------:R-:W-:Y:S01]  /*dfc0*/  IMAD.U32 R33, RZ, RZ, UR38 ;  /* 0x00000026ff217e24 */ /* 0x000fe2000f8e00ff */
[----:B------:R-:W-:Y:S01]  /*dfd0*/  STL.U8 [R1+0x118], RZ ;  /* 0x000118ff01007387 */ /* 0x000fe20000100000 */
[----:B------:R-:W-:Y:S02]  /*dfe0*/  IMAD.U32 R35, RZ, RZ, UR38 ;  /* 0x00000026ff237e24 */ /* 0x000fe4000f8e00ff */
[----:B0-----:R-:W-:Y:S01]  /*dff0*/  IMAD.WIDE.U32 R4, R0, R3, UR44 ;  /* 0x0000002c00047e25 */ /* 0x001fe2000f8e0003 */
[----:B------:R0:W-:Y:S01]  /*e000*/  STL.64 [R1+0xb8], R28 ;  /* 0x0000b81c01007387 */ /* 0x0001e20000100a00 */
[----:B------:R-:W-:-:S02]  /*e010*/  IADD3 R33, P1, R33, 0x118, RZ ;  /* 0x0000011821217810 */ /* 0x000fc40007f3e0ff */
[----:B------:R-:W-:Y:S01]  /*e020*/  IMAD.U32 R6, RZ, RZ, UR4 ;  /* 0x00000004ff067e24 */ /* 0x000fe2000f8e00ff */
[----:B------:R-:W-:Y:S01]  /*e030*/  IADD3 R14, P2, R4, 0x36400, RZ ;  /* 0x00036400040e7810 */ /* 0x000fe20007f5e0ff */
[----:B------:R-:W-:Y:S01]  /*e040*/  IMAD.U32 R7, RZ, RZ, UR5 ;  /* 0x00000005ff077e24 */ /* 0x000fe2000f8e00ff */
[----:B------:R-:W-:Y:S01]  /*e050*/  ULDC UR4, c[0x0][0x3f4] ;  /* 0x0000fd0000047ab9 */ /* 0x000fe20000000800 */
[----:B------:R-:W-:Y:S01]  /*e060*/  IMAD.MOV.U32 R4, RZ, RZ, RZ ;  /* 0x000000ffff047224 */ /* 0x000fe200078e00ff */
[----:B----4-:R-:W-:Y:S01]  /*e070*/  STL.64 [R1+0xf0], R8 ;  /* 0x0000f00801007387 */ /* 0x010fe20000100a00 */
[----:B------:R-:W-:Y:S01]  /*e080*/  IMAD.X R15, RZ, RZ, R5, P2 ;  /* 0x000000ffff0f7224 */ /* 0x000fe200010e0605 */
[----:B------:R-:W-:Y:S01]  /*e090*/  ISETP.LT.AND P0, PT, RZ, UR4, PT ;  /* 0x00000004ff007c0c */ /* 0x000fe2000bf01270 */
[----:B------:R-:W-:Y:S01]  /*e0a0*/  IMAD.MOV.U32 R5, RZ, RZ, R11 ;  /* 0x000000ffff057224 */ /* 0x000fe200078e000b */
[----:B------:R2:W-:Y:S01]  /*e0b0*/  STL.64 [R1+0x110], R6 ;  /* 0x0001100601007387 */ /* 0x0005e20000100a00 */
[----:B0-----:R-:W-:Y:S01]  /*e0c0*/  IMAD.U32 R29, RZ, RZ, UR38 ;  /* 0x00000026ff1d7e24 */ /* 0x001fe2000f8e00ff */
[----:B------:R-:W-:Y:S01]  /*e0d0*/  IADD3 R35, P5, R35, 0xb8, RZ ;  /* 0x000000b823237810 */ /* 0x000fe20007fbe0ff */
[----:B------:R-:W-:Y:S01]  /*e0e0*/  IMAD.U32 R28, RZ, RZ, UR38 ;  /* 0x00000026ff1c7e24 */ /* 0x000fe2000f8e00ff */
[----:B------:R-:W-:Y:S01]  /*e0f0*/  STL.64 [R1+0xa8], R14 ;  /* 0x0000a80e01007387 */ /* 0x000fe20000100a00 */
[----:B------:R-:W-:Y:S01]  /*e100*/  IMAD.X R48, RZ, RZ, UR37, P1 ;  /* 0x00000025ff307e24 */ /* 0x000fe200088e06ff */
[----:B------:R-:W-:Y:S01]  /*e110*/  IADD3 R29, P2, R29, 0xfc, RZ ;  /* 0x000000fc1d1d7810 */ /* 0x000fe20007f5e0ff */
[----:B------:R-:W-:Y:S01]  /*e120*/  IMAD.X R57, RZ, RZ, UR37, P5 ;  /* 0x00000025ff397e24 */ /* 0x000fe2000a8e06ff */
[----:B---3--:R0:W-:Y:S01]  /*e130*/  STL [R1+0xf8], R30 ;  /* 0x0000f81e01007387 */ /* 0x0081e20000100800 */
[----:B------:R-:W-:-:S02]  /*e140*/  IADD3 R28, P3, R28, 0xcc, RZ ;  /* 0x000000cc1c1c7810 */ /* 0x000fc40007f7e0ff */
[----:B------:R-:W-:Y:S01]  /*e150*/  IMAD.X R42, RZ, RZ, UR37, P2 ;  /* 0x00000025ff2a7e24 */ /* 0x000fe200090e06ff */
[----:B------:R-:W-:Y:S01]  /*e160*/  STL [R1+0x414], R34 ;  /* 0x0004142201007387 */ /* 0x000fe20000100800 */
[----:B--2---:R-:W-:Y:S02]  /*e170*/  IMAD.MOV.U32 R6, RZ, RZ, R12 ;  /* 0x000000ffff067224 */ /* 0x004fe400078e000c */
[----:B------:R-:W-:Y:S01]  /*e180*/  IMAD.MOV.U32 R7, RZ, RZ, R13 ;  /* 0x000000ffff077224 */ /* 0x000fe200078e000d */
[----:B------:R1:W-:Y:S01]  /*e190*/  STL [R1+0xcc], R34 ;  /* 0x0000cc2201007387 */ /* 0x0003e20000100800 */
[----:B------:R-:W-:Y:S02]  /*e1a0*/  IMAD.X R39, RZ, RZ, UR37, P3 ;  /* 0x00000025ff277e24 */ /* 0x000fe400098e06ff */
[----:B0-----:R-:W-:Y:S01]  /*e1b0*/  IMAD.U32 R30, RZ, RZ, UR38 ;  /* 0x00000026ff1e7e24 */ /* 0x001fe2000f8e00ff */
[----:B------:R0:W-:Y:S04]  /*e1c0*/  STL.128 [R1+0xe0], R4 ;  /* 0x0000e00401007387 */ /* 0x0001e80000100c00 */
[----:B------:R-:W-:Y:S01]  /*e1d0*/  IADD3 R30, P4, R30, 0xc8, RZ ;  /* 0x000000c81e1e7810 */ /* 0x000fe20007f9e0ff */
[----:B-1----:R-:W-:-:S04]  /*e1e0*/  IMAD.U32 R34, RZ, RZ, UR38 ;  /* 0x00000026ff227e24 */ /* 0x002fc8000f8e00ff */
[----:B------:R-:W-:Y:S01]  /*e1f0*/  IMAD.X R47, RZ, RZ, UR37, P4 ;  /* 0x00000025ff2f7e24 */ /* 0x000fe2000a0e06ff */
[----:B------:R-:W-:-:S05]  /*e200*/  IADD3 R34, P6, R34, 0x100, RZ ;  /* 0x0000010022227810 */ /* 0x000fca0007fde0ff */
[----:B------:R-:W-:Y:S01]  /*e210*/  IMAD.X R55, RZ, RZ, UR37, P6 ;  /* 0x00000025ff377e24 */ /* 0x000fe2000b0e06ff */
[----:B0-----:R-:W-:Y:S07]  /*e220*/  @P0 BRA `(.L_x_6758) ;  /* 0x0000000000400947 */ /* 0x001fee0003800000 */
        /* <DEDUP_REMOVED lines=10> */
.L_x_6761:
[----:B-1----:R1:W2:Y:S02]  /*e2d0*/  SYNCS.PHASECHK.TRANS64.TRYWAIT P0, [R2+URZ+0x38800], R3 ;  /* 0x03880003020075a7 */ /* 0x0022a4000800017f */
[----:B--2---:R-:W-:Y:S05]  /*e2e0*/  @!P0 NANOSLEEP.SYNCS 0x989680 ;  /* 0x009896800000895d */ /* 0x004fea0003900000 */
[----:B------:R-:W2:Y:S02]  /*e2f0*/  @!P0 SYNCS.PHASECHK.TRANS64 P0, [R2+URZ+0x38800], R3 ;  /* 0x03880003020085a7 */ /* 0x000ea4000800007f */
[----:B--2---:R-:W-:Y:S05]  /*e300*/  @!P0 BRA `(.L_x_6761) ;  /* 0xfffffffc00f08947 */ /* 0x004fea000383ffff */
.L_x_6760:
[----:B------:R-:W-:Y:S05]  /*e310*/  BSYNC B0 ;  /* 0x0000000000007941 */ /* 0x000fea0003800000 */
.L_x_6759:
[----:B------:R-:W-:Y:S05]  /*e320*/  BRA `(.L_x_6762) ;  /* 0x0000002c00187947 */ /* 0x000fea0003800000 */
.L_x_6758:
[----:B------:R-:W-:Y:S01]  /*e330*/  LOP3.LUT P0, RZ, R58, 0x3ff, RZ, 0xc0, !PT ;  /* 0x000003ff3aff7812 */ /* 0x000fe2000780c0ff */
[----:B------:R-:W-:Y:S01]  /*e340*/  ULDC.64 UR4, c[0x0][0x3f8] ;  /* 0x0000fe0000047ab9 */ /* 0x000fe20000000a00 */
[----:B------:R-:W-:Y:S01]  /*e350*/  SHF.R.S32.HI R0, RZ, 0x1f, R36 ;  /* 0x0000001fff007819 */ /* 0x000fe20000011424 */
[----:B------:R-:W-:Y:S01]  /*e360*/  ULDC.64 UR6, c[0x0][0x408] ;  /* 0x0001020000067ab9 */ /* 0x000fe20000000a00 */
[----:B------:R-:W-:Y:S01]  /*e370*/  IMAD.WIDE.U32 R26, R36, UR4, RZ ;  /* 0x00000004241a7c25 */ /* 0x000fe2000f8e00ff */
[----:B------:R-:W-:Y:S03]  /*e380*/  BSSY B6, `(.L_x_6763) ;  /* 0x0000019000067945 */ /* 0x000fe60003800000 */
        /* <DEDUP_REMOVED lines=24> */
.L_x_6764:
[----:B------:R-:W-:Y:S05]  /*e510*/  BSYNC B6 ;  /* 0x0000000000067941 */ /* 0x000fea0003800000 */
.L_x_6763:
[----:B------:R-:W2:Y:S01]  /*e520*/  LDL R0, [R1+0x50] ;  /* 0x0000500001007983 */ /* 0x000ea20000100800 */
[----:B------:R-:W-:Y:S01]  /*e530*/  ULDC.U8 UR4, c[0x0][0x410] ;  /* 0x0001040000047ab9 */ /* 0x000fe20000000000 */
[----:B------:R-:W-:Y:S01]  /*e540*/  BSSY B0, `(.L_x_6765) ;  /* 0x000029c000007945 */ /* 0x000fe20003800000 */
[----:B------:R-:W-:Y:S01]  /*e550*/  ISETP.NE.AND P0, PT, RZ, UR4, PT ;  /* 0x00000004ff007c0c */ /* 0x000fe2000bf05270 */
[----:B--2---:R-:W-:-:S12]  /*e560*/  IMAD R0, R0, 0x40, R155 ;  /* 0x0000004000007824 */ /* 0x004fd800078e029b */
[----:B------:R-:W-:Y:S05]  /*e570*/  @!P0 BRA `(.L_x_6766) ;  /* 0x0000001400708947 */ /* 0x000fea0003800000 */
[----:B------:R-:W2:Y:S01]  /*e580*/  LDL R20, [R1+0x418] ;  /* 0x0004180001147983 */ /* 0x000ea20000100800 */
[----:B------:R-:W0:Y:S01]  /*e590*/  LDC R71, c[0x0][0x448] ;  /* 0x00011200ff477b82 */ /* 0x000e220000000800 */
[----:B------:R-:W-:Y:S01]  /*e5a0*/  ULDC.64 UR4, c[0x0][0x3f8] ;  /* 0x0000fe0000047ab9 */ /* 0x000fe20000000a00 */
[----:B------:R-:W-:Y:S01]  /*e5b0*/  ULDC.64 UR6, c[0x0][0x408] ;  /* 0x0001020000067ab9 */ /* 0x000fe20000000a00 */
[----:B------:R-:W-:Y:S02]  /*e5c0*/  IMAD.MOV.U32 R27, RZ, RZ, R25 ;  /* 0x000000ffff1b7224 */ /* 0x000fe400078e0019 */
[----:B------:R-:W-:Y:S01]  /*e5d0*/  IMAD.MOV.U32 R59, RZ, RZ, R65 ;  /* 0x000000ffff3b7224 */ /* 0x000fe200078e0041 */
[----:B0-----:R-:W-:-:S13]  /*e5e0*/  ISETP.NE.AND P0, PT, R71, 0x1, PT ;  /* 0x000000014700780c */ /* 0x001fda0003f05270 */
[----:B------:R-:W0:Y:S08]  /*e5f0*/  @P0 LDC R4, c[0x0][0x44c] ;  /* 0x00011300ff040b82 */ /* 0x000e300000000800 */
[----:B------:R-:W1:Y:S01]  /*e600*/  @P0 LDC R5, c[0x0][0x450] ;  /* 0x00011400ff050b82 */ /* 0x000e620000000800 */
[----:B--2---:R-:W-:-:S04]  /*e610*/  IMAD R3, R20, 0x20, R0 ;  /* 0x0000002014037824 */ /* 0x004fc800078e0200 */
        /* <DEDUP_REMOVED lines=23> */
.L_x_7073:
        /* <DEDUP_REMOVED lines=8> */
[----:B------:R-:W3:Y:S01]  /*e810*/  LDL R11, [R1+0x424] ;  /* 0x00042400010b7983 */ /* 0x000ee20000100800 */
[----:B------:R-:W-:Y:S01]  /*e820*/  ULDC UR4, c[0x0][0x3f4] ;  /* 0x0000fd0000047ab9 */ /* 0x000fe20000000800 */
[----:B--2---:R-:W-:Y:S01]  /*e830*/  IMAD.MOV.U32 R4, RZ, RZ, R6 ;  /* 0x000000ffff047224 */ /* 0x004fe200078e0006 */
[----:B------:R-:W-:Y:S01]  /*e840*/  ISETP.GE.AND P2, PT, R152, UR4, PT ;  /* 0x0000000498007c0c */ /* 0x000fe2000bf46270 */
[----:B-1----:R-:W-:Y:S01]  /*e850*/  IMAD.MOV.U32 R5, RZ, RZ, R3 ;  /* 0x000000ffff057224 */ /* 0x002fe200078e0003 */
[----:B------:R-:W-:Y:S02]  /*e860*/  ISETP.GE.AND P3, PT, R160, UR4, PT ;  /* 0x00000004a0007c0c */ /* 0x000fe4000bf66270 */
[----:B------:R-:W-:-:S09]  /*e870*/  CS2R R58, SRZ ;  /* 0x00000000003a7805 */ /* 0x000fd2000001ff00 */
[----:B------:R-:W-:-:S04]  /*e880*/  @!P2 IMAD.WIDE R4, R152, 0x2, R4 ;  /* 0x000000029804a825 */ /* 0x000fc800078e0204 */
[----:B------:R-:W-:Y:S01]  /*e890*/  @!P3 IMAD.SHL.U32 R9, R160, 0x2, RZ ;  /* 0x00000002a009b824 */ /* 0x000fe200078e00ff */
[----:B------:R1:W5:Y:S01]  /*e8a0*/  @!P2 LD.E.64 R58, desc[UR46][R4.64] ;  /* 0x0000002e043aa980 */ /* 0x000362000c101b00 */
[----:B------:R-:W-:Y:S02]  /*e8b0*/  CS2R R64, SRZ ;  /* 0x0000000000407805 */ /* 0x000fe4000001ff00 */
[----:B------:R-:W-:Y:S02]  /*e8c0*/  CS2R R26, SRZ ;  /* 0x00000000001a7805 */ /* 0x000fe4000001ff00 */
[----:B------:R-:W-:Y:S02]  /*e8d0*/  CS2R R24, SRZ ;  /* 0x0000000000187805 */ /* 0x000fe4000001ff00 */
[-C--:B-1----:R-:W-:Y:S02]  /*e8e0*/  @!P3 IADD3 R4, P0, R6, R9.reuse, RZ ;  /* 0x000000090604b210 */ /* 0x082fe40007f1e0ff */
[----:B----4-:R-:W-:Y:S01]  /*e8f0*/  @!P3 IADD3 R6, P1, R8, R9, RZ ;  /* 0x000000090806b210 */ /* 0x010fe20007f3e0ff */
[----:B---3--:R-:W-:-:S02]  /*e900*/  IMAD.MOV.U32 R9, RZ, RZ, R7 ;  /* 0x000000ffff097224 */ /* 0x008fc400078e0007 */
[----:B------:R-:W-:-:S05]  /*e910*/  @!P2 IMAD.WIDE R8, R152, 0x2, R8 ;  /* 0x000000029808a825 */ /* 0x000fca00078e0208 */
[----:B------:R1:W5:Y:S01]  /*e920*/  @!P2 LD.E.64 R64, desc[UR46][R8.64] ;  /* 0x0000002e0840a980 */ /* 0x000362000c101b00 */
[----:B------:R-:W-:-:S05]  /*e930*/  @!P3 SHF.L.U64.HI R12, R160, 0x1, R11 ;  /* 0x00000001a00cb819 */ /* 0x000fca000001020b */
[--C-:B------:R-:W-:Y:S02]  /*e940*/  @!P3 IMAD.X R5, R3, 0x1, R12.reuse, P0 ;  /* 0x000000010305b824 */ /* 0x100fe400000e060c */
[----:B------:R-:W-:-:S03]  /*e950*/  @!P3 IMAD.X R7, R7, 0x1, R12, P1 ;  /* 0x000000010707b824 */ /* 0x000fc600008e060c */
[----:B------:R1:W5:Y:S04]  /*e960*/  @!P3 LD.E.64 R26, desc[UR46][R4.64] ;  /* 0x0000002e041ab980 */ /* 0x000368000c101b00 */
[----:B------:R1:W5:Y:S02]  /*e970*/  @!P3 LD.E.64 R24, desc[UR46][R6.64] ;  /* 0x0000002e0618b980 */ /* 0x000364000c101b00 */
.L_x_6769:
[----:B------:R-:W-:Y:S05]  /*e980*/  BSYNC B1 ;  /* 0x0000000000017941 */ /* 0x000fea0003800000 */
.L_x_6768:
[----:B-1---5:R-:W-:Y:S01]  /*e990*/  IMAD.MOV.U32 R3, RZ, RZ, R26 ;  /* 0x000000ffff037224 */ /* 0x022fe200078e001a */
[----:B------:R-:W-:Y:S01]  /*e9a0*/  UMOV UR4, 0xffffffff ;  /* 0xffffffff00047882 */ /* 0x000fe20000000000 */
[----:B------:R-:W-:Y:S01]  /*e9b0*/  IMAD.MOV.U32 R4, RZ, RZ, R27 ;  /* 0x000000ffff047224 */ /* 0x000fe200078e001b */
[----:B------:R-:W-:Y:S01]  /*e9c0*/  CS2R R20, SRZ ;  /* 0x0000000000147805 */ /* 0x000fe2000001ff00 */
[----:B------:R-:W-:Y:S01]  /*e9d0*/  IMAD.MOV.U32 R5, RZ, RZ, R58 ;  /* 0x000000ffff057224 */ /* 0x000fe200078e003a */
        /* <DEDUP_REMOVED lines=13> */
[----:B------:R-:W-:Y:S06]  /*eab0*/  BRA.DIV UR4, `(.L_x_6770) ;  /* 0x0000026a04507947 */ /* 0x000fec000b800000 */
[----:B------:R1:W2:Y:S04]  /*eac0*/  SHFL.IDX PT, R3, R36, 0x1, 0x1c1f ;  /* 0x003c1f0024037f89 */ /* 0x0002a800000e0000 */
[----:B------:R1:W0:Y:S04]  /*ead0*/  SHFL.IDX PT, R6, R10, 0x1, 0x1c1f ;  /* 0x003c1f000a067f89 */ /* 0x00022800000e0000 */
[----:B---3--:R1:W3:Y:S04]  /*eae0*/  SHFL.IDX PT, R7, R67, 0x1, 0x1c1f ;  /* 0x003c1f0043077f89 */ /* 0x0082e800000e0000 */
[----:B------:R1:W0:Y:S02]  /*eaf0*/  SHFL.IDX PT, R14, R66, 0x1, 0x1c1f ;  /* 0x003c1f00420e7f89 */ /* 0x00022400000e0000 */
.L_x_7079:
[----:B------:R-:W5:Y:S01]  /*eb00*/  LDL R5, [R1+0x1cc] ;  /* 0x0001cc0001057983 */ /* 0x000f620000100800 */
[----:B------:R-:W-:Y:S01]  /*eb10*/  VIADD R0, R0, 0x20 ;  /* 0x0000002000007836 */ /* 0x000fe20000000000 */
[----:B------:R-:W-:Y:S01]  /*eb20*/  BSSY B1, `(.L_x_6771) ;  /* 0x0000022000017945 */ /* 0x000fe20003800000 */
[----:B01----:R-:W-:Y:S02]  /*eb30*/  CS2R R10, SRZ ;  /* 0x00000000000a7805 */ /* 0x003fe4000001ff00 */
[----:B----4-:R-:W-:Y:S02]  /*eb40*/  CS2R R8, SRZ ;  /* 0x0000000000087805 */ /* 0x010fe4000001ff00 */
[----:B------:R-:W-:Y:S02]  /*eb50*/  CS2R R12, SRZ ;  /* 0x00000000000c7805 */ /* 0x000fe4000001ff00 */
[----:B------:R-:W-:Y:S02]  /*eb60*/  ISETP.GE.AND P0, PT, R0, R71, PT ;  /* 0x000000470000720c */ /* 0x000fe40003f06270 */
[----:B-----5:R-:W-:-:S04]  /*eb70*/  LEA.HI R4, R5, R5, RZ, 0x1 ;  /* 0x0000000505047211 */ /* 0x020fc800078f08ff */
[----:B------:R-:W-:-:S05]  /*eb80*/  LOP3.LUT R4, R4, 0xfffffffe, RZ, 0xc0, !PT ;  /* 0xfffffffe04047812 */ /* 0x000fca00078ec0ff */
[----:B------:R-:W-:-:S05]  /*eb90*/  IMAD.IADD R4, R5, 0x1, -R4 ;  /* 0x0000000105047824 */ /* 0x000fca00078e0a04 */
[----:B------:R-:W-:Y:S01]  /*eba0*/  SHF.L.U32 R67, R4, 0x1f, RZ ;  /* 0x0000001f04437819 */ /* 0x000fe200000006ff */
[----:B------:R-:W-:Y:S06]  /*ebb0*/  @P0 BRA `(.L_x_6772) ;  /* 0x0000000000600947 */ /* 0x000fec0003800000 */
[----:B------:R-:W4:Y:S01]  /*ebc0*/  LDL R15, [R1+0x424] ;  /* 0x00042400010f7983 */ /* 0x000f220000100800 */
[----:B------:R-:W-:Y:S01]  /*ebd0*/  ULDC UR4, c[0x0][0x3f4] ;  /* 0x0000fd0000047ab9 */ /* 0x000fe20000000800 */
[----:B------:R-:W-:Y:S01]  /*ebe0*/  IMAD.MOV.U32 R4, RZ, RZ, R6 ;  /* 0x000000ffff047224 */ /* 0x000fe200078e0006 */
[----:B------:R-:W-:Y:S01]  /*ebf0*/  ISETP.GE.AND P2, PT, R152, UR4, PT ;  /* 0x0000000498007c0c */ /* 0x000fe2000bf46270 */
[----:B--2---:R-:W-:Y:S01]  /*ec00*/  IMAD.MOV.U32 R5, RZ, RZ, R3 ;  /* 0x000000ffff057224 */ /* 0x004fe200078e0003 */
[----:B------:R-:W-:Y:S02]  /*ec10*/  ISETP.GE.AND P3, PT, R160, UR4, PT ;  /* 0x00000004a0007c0c */ /* 0x000fe4000bf66270 */
[----:B------:R-:W-:Y:S01]  /*ec20*/  CS2R R10, SRZ ;  /* 0x00000000000a7805 */ /* 0x000fe2000001ff00 */
[----:B------:R-:W-:-:S08]  /*ec30*/  IMAD.MOV.U32 R8, RZ, RZ, R14 ;  /* 0x000000ffff087224 */ /* 0x000fd000078e000e */
[----:B------:R-:W-:-:S04]  /*ec40*/  @!P2 IMAD.WIDE R4, R152, 0x2, R4 ;  /* 0x000000029804a825 */ /* 0x000fc800078e0204 */
[----:B------:R-:W-:Y:S01]  /*ec50*/  @!P3 IMAD.SHL.U32 R9, R160, 0x2, RZ ;  /* 0x00000002a009b824 */ /* 0x000fe200078e00ff */
[----:B------:R0:W5:Y:S01]  /*ec60*/  @!P2 LD.E.64 R10, desc[UR46][R4.64] ;  /* 0x0000002e040aa980 */ /* 0x000162000c101b00 */
[----:B------:R-:W-:Y:S02]  /*ec70*/  CS2R R12, SRZ ;  /* 0x00000000000c7805 */ /* 0x000fe4000001ff00 */
[----:B------:R-:W-:Y:S02]  /*ec80*/  CS2R R20, SRZ ;  /* 0x0000000000147805 */ /* 0x000fe4000001ff00 */
[-C--:B0-----:R-:W-:Y:S02]  /*ec90*/  @!P3 IADD3 R4, P0, R6, R9.reuse, RZ ;  /* 0x000000090604b210 */ /* 0x081fe40007f1e0ff */
[----:B------:R-:W-:Y:S01]  /*eca0*/  @!P3 IADD3 R6, P1, R14, R9, RZ ;  /* 0x000000090e06b210 */ /* 0x000fe20007f3e0ff */
[----:B---3--:R-:W-:Y:S01]  /*ecb0*/  IMAD.MOV.U32 R9, RZ, RZ, R7 ;  /* 0x000000ffff097224 */ /* 0x008fe200078e0007 */
[----:B----4-:R-:W-:Y:S01]  /*ecc0*/  @!P3 SHF.L.U64.HI R0, R160, 0x1, R15 ;  /* 0x00000001a000b819 */ /* 0x010fe2000001020f */
[----:B------:R-:W-:Y:S01]  /*ecd0*/  @!P2 IMAD.WIDE R14, R152, 0x2, R8 ;  /* 0x00000002980ea825 */ /* 0x000fe200078e0208 */
[----:B------:R-:W-:-:S03]  /*ece0*/  CS2R R8, SRZ ;  /* 0x0000000000087805 */ /* 0x000fc6000001ff00 */
[--C-:B------:R-:W-:Y:S01]  /*ecf0*/  @!P3 IMAD.X R5, R3, 0x1, R0.reuse, P0 ;  /* 0x000000010305b824 */ /* 0x100fe200000e0600 */
[----:B------:R0:W5:Y:S01]  /*ed00*/  @!P2 LD.E.64 R12, desc[UR46][R14.64] ;  /* 0x0000002e0e0ca980 */ /* 0x000162000c101b00 */
[----:B------:R-:W-:-:S03]  /*ed10*/  @!P3 IMAD.X R7, R7, 0x1, R0, P1 ;  /* 0x000000010707b824 */ /* 0x000fc600008e0600 */
[----:B------:R0:W5:Y:S04]  /*ed20*/  @!P3 LD.E.64 R20, desc[UR46][R4.64] ;  /* 0x0000002e0414b980 */ /* 0x000168000c101b00 */
[----:B------:R0:W5:Y:S02]  /*ed30*/  @!P3 LD.E.64 R8, desc[UR46][R6.64] ;  /* 0x0000002e0608b980 */ /* 0x000164000c101b00 */
.L_x_6772:
[----:B------:R-:W-:Y:S05]  /*ed40*/  BSYNC B1 ;  /* 0x0000000000017941 */ /* 0x000fea0003800000 */
.L_x_6771:
[----:B------:R-:W1:Y:S01]  /*ed50*/  SYNCS.PHASECHK.TRANS64.TRYWAIT P0, [R2+URZ+0x38800], R67 ;  /* 0x03880043020075a7 */ /* 0x000e62000800017f */
[----:B------:R-:W-:Y:S04]  /*ed60*/  BSSY B1, `(.L_x_6773) ;  /* 0x0000002000017945 */ /* 0x000fe80003800000 */
[----:B-1----:R-:W-:Y:S05]  /*ed70*/  @!P0 BRA `(.L_x_6774) ;  /* 0x0000026800108947 */ /* 0x002fea0003800000 */
.L_x_7080:
[----:B------:R-:W-:Y:S05]  /*ed80*/  BSYNC B1 ;  /* 0x0000000000017941 */ /* 0x000fea0003800000 */
.L_x_6773:
[----:B0-----:R-:W4:Y:S01]  /*ed90*/  LDL R5, [R1+0x50] ;  /* 0x0000500001057983 */ /* 0x001f220000100800 */
[C---:B------:R-:W-:Y:S01]  /*eda0*/  IMAD.SHL.U32 R0, R158.reuse, 0x40, RZ ;  /* 0x000000409e007824 */ /* 0x040fe200078e00ff */
[----:B------:R-:W-:Y:S01]  /*edb0*/  LOP3.LUT P1, RZ, R158, 0x4, RZ, 0xc0, !PT ;  /* 0x000000049eff7812 */ /* 0x000fe2000782c0ff */
[----:B-----5:R-:W-:Y:S01]  /*edc0*/  IMAD.MOV.U32 R4, RZ, RZ, R21 ;  /* 0x000000ffff047224 */ /* 0x020fe200078e0015 */
[----:B------:R-:W-:Y:S01]  /*edd0*/  BSSY B1, `(.L_x_6775) ;  /* 0x0000077000017945 */ /* 0x000fe20003800000 */
[----:B------:R-:W-:Y:S01]  /*ede0*/  IMAD.MOV.U32 R6, RZ, RZ, R8 ;  /* 0x000000ffff067224 */ /* 0x000fe200078e0008 */
[----:B--2---:R-:W-:-:S04]  /*edf0*/  LOP3.LUT R3, R0, 0x1c0, RZ, 0xc0, !PT ;  /* 0x000001c000037812 */ /* 0x004fc800078ec0ff */
[----:B------:R-:W-:Y:S02]  /*ee00*/  LOP3.LUT R0, R3, 0x18, R16, 0xf8, !PT ;  /* 0x0000001803007812 */ /* 0x000fe400078ef810 */
[----:B------:R-:W-:Y:S02]  /*ee10*/  SHF.R.U32.HI R3, RZ, 0x3, R3 ;  /* 0x00000003ff037819 */ /* 0x000fe40000011603 */
[----:B------:R-:W-:Y:S01]  /*ee20*/  PRMT R14, R6, 0x7610, R14 ;  /* 0x00007610060e7816 */ /* 0x000fe2000000000e */
[----:B------:R-:W-:Y:S01]  /*ee30*/  IMAD.MOV.U32 R6, RZ, RZ, R13 ;  /* 0x000000ffff067224 */ /* 0x000fe200078e000d */
[----:B------:R-:W-:-:S05]  /*ee40*/  LOP3.LUT R0, R0, R3, RZ, 0x3c, !PT ;  /* 0x0000000300007212 */ /* 0x000fca00078e3cff */
[----:B------:R-:W-:Y:S02]  /*ee50*/  IMAD R3, R223, 0x200, R0 ;  /* 0x00000200df037824 */ /* 0x000fe400078e0200 */
[----:B------:R-:W-:Y:S02]  /*ee60*/  IMAD.MOV.U32 R0, RZ, RZ, R20 ;  /* 0x000000ffff007224 */ /* 0x000fe400078e0014 */
[----:B-1----:R-:W-:Y:S02]  /*ee70*/  IMAD R2, R3, 0x2, R2 ;  /* 0x0000000203027824 */ /* 0x002fe400078e0202 */
[----:B------:R-:W-:Y:S01]  /*ee80*/  IMAD.MOV.U32 R3, RZ, RZ, R10 ;  /* 0x000000ffff037224 */ /* 0x000fe200078e000a */
[----:B------:R-:W-:Y:S01]  /*ee90*/  PRMT R0, R0, 0x5410, R4 ;  /* 0x0000541000007816 */ /* 0x000fe20000000004 */
[----:B------:R-:W-:Y:S02]  /*eea0*/  IMAD.MOV.U32 R4, RZ, RZ, R11 ;  /* 0x000000ffff047224 */ /* 0x000fe400078e000b */
[C---:B---3--:R-:W-:Y:S01]  /*eeb0*/  VIADD R7, R2.reuse, 0x20400 ;  /* 0x0002040002077836 */ /* 0x048fe20000000000 */
[----:B------:R-:W-:Y:S01]  /*eec0*/  PRMT R66, R3, 0x7610, R66 ;  /* 0x0000761003427816 */ /* 0x000fe20000000042 */
[----:B------:R-:W-:Y:S01]  /*eed0*/  VIADD R3, R2, 0x20440 ;  /* 0x0002044002037836 */ /* 0x000fe20000000000 */
[----:B------:R-:W-:Y:S01]  /*eee0*/  PRMT R15, R4, 0x7610, R15 ;  /* 0x00007610040f7816 */ /* 0x000fe2000000000f */
[----:B------:R-:W-:-:S02]  /*eef0*/  IMAD.MOV.U32 R4, RZ, RZ, R9 ;  /* 0x000000ffff047224 */ /* 0x000fc400078e0009 */
[----:B------:R-:W-:Y:S01]  /*ef00*/  @P1 VIADD R3, R7, 0xffffffc0 ;  /* 0xffffffc007031836 */ /* 0x000fe20000000000 */
[----:B------:R-:W-:Y:S02]  /*ef10*/  PRMT R15, R15, 0x5410, R6 ;  /* 0x000054100f0f7816 */ /* 0x000fe40000000006 */
[----:B------:R-:W-:Y:S01]  /*ef20*/  PRMT R14, R14, 0x5410, R4 ;  /* 0x000054100e0e7816 */ /* 0x000fe20000000004 */
[----:B----4-:R-:W-:-:S05]  /*ef30*/  IMAD R5, R5, -0x40, R71 ;  /* 0xffffffc005057824 */ /* 0x010fca00078e0247 */
[----:B------:R-:W-:Y:S01]  /*ef40*/  VIMNMX R36, R5, 0x40, PT ;  /* 0x0000004005247848 */ /* 0x000fe20003fe0100 */
[----:B------:R-:W-:-:S03]  /*ef50*/  IMAD.MOV.U32 R5, RZ, RZ, R12 ;  /* 0x000000ffff057224 */ /* 0x000fc600078e000c */
[----:B------:R-:W-:Y:S02]  /*ef60*/  ISETP.GE.AND P0, PT, R155, R36, PT ;  /* 0x000000249b00720c */ /* 0x000fe40003f06270 */
[----:B------:R-:W-:-:S11]  /*ef70*/  PRMT R80, R5, 0x7610, R80 ;  /* 0x0000761005507816 */ /* 0x000fd60000000050 */
[----:B------:R-:W-:Y:S05]  /*ef80*/  @P0 BRA `(.L_x_6776) ;  /* 0x00000004006c0947 */ /* 0x000fea0003800000 */
[----:B------:R-:W0:Y:S01]  /*ef90*/  LDC R5, c[0x0][0x3f4] ;  /* 0x0000fd00ff057b82 */ /* 0x000e220000000800 */
[----:B------:R-:W-:Y:S01]  /*efa0*/  BSSY B2, `(.L_x_6777) ;  /* 0x000002e000027945 */ /* 0x000fe20003800000 */
[-C--:B0-----:R-:W-:Y:S02]  /*efb0*/  ISETP.GE.AND P0, PT, R152, R5.reuse, PT ;  /* 0x000000059800720c */ /* 0x081fe40003f06270 */
[----:B------:R-:W-:-:S11]  /*efc0*/  ISETP.GE.AND P1, PT, R160, R5, PT ;  /* 0x00000005a000720c */ /* 0x000fd60003f26270 */
[----:B------:R-:W-:Y:S05]  /*efd0*/  @P0 BRA `(.L_x_6778) ;  /* 0x0000000000a80947 */ /* 0x000fea0003800000 */
        /* <DEDUP_REMOVED lines=9> */
[----:B0-----:R-:W-:-:S02]  /*f070*/  HADD2.F32 R64, -RZ, R7.H0_H0 ;  /* 0x20000007ff407230 */ /* 0x001fc40000004100 */
[----:B------:R-:W-:Y:S02]  /*f080*/  HADD2.F32 R65, -RZ, R7.H1_H1 ;  /* 0x30000007ff417230 */ /* 0x000fe40000004100 */
[--C-:B------:R-:W-:Y:S02]  /*f090*/  HADD2.F32 R7, -RZ, R4.reuse.H0_H0 ;  /* 0x20000004ff077230 */ /* 0x100fe40000004100 */
[----:B------:R-:W-:Y:S02]  /*f0a0*/  HADD2.F32 R4, -RZ, R4.H1_H1 ;  /* 0x30000004ff047230 */ /* 0x000fe40000004100 */
[C---:B------:R-:W-:Y:S01]  /*f0b0*/  FMUL.FTZ R73, R65.reuse, R72 ;  /* 0x0000004841497220 */ /* 0x040fe20000410000 */
[----:B------:R-:W-:Y:S01]  /*f0c0*/  FMUL.FTZ R65, R65, R70 ;  /* 0x0000004641417220 */ /* 0x000fe20000410000 */
[--C-:B------:R-:W-:Y:S02]  /*f0d0*/  HADD2.F32 R58, -RZ, R6.reuse.H0_H0 ;  /* 0x20000006ff3a7230 */ /* 0x100fe40000004100 */
[----:B------:R-:W-:Y:S01]  /*f0e0*/  FMUL.FTZ R74, R4, R71 ;  /* 0x00000047044a7220 */ /* 0x000fe20000410000 */
[----:B------:R-:W-:-:S02]  /*f0f0*/  HADD2.F32 R59, -RZ, R6.H1_H1 ;  /* 0x30000006ff3b7230 */ /* 0x000fc40000004100 */
[C---:B------:R-:W-:Y:S01]  /*f100*/  FFMA.FTZ R75, R64.reuse, R70, -R73 ;  /* 0x00000046404b7223 */ /* 0x040fe20000010849 */
[--C-:B------:R-:W-:Y:S02]  /*f110*/  HADD2.F32 R6, -RZ, R5.reuse.H0_H0 ;  /* 0x20000005ff067230 */ /* 0x100fe40000004100 */
[----:B------:R-:W-:Y:S01]  /*f120*/  FFMA.FTZ R76, R64, R72, R65 ;  /* 0x00000048404c7223 */ /* 0x000fe20000010041 */
[-C--:B------:R-:W-:Y:S01]  /*f130*/  FMUL.FTZ R70, R4, R67.reuse ;  /* 0x0000004304467220 */ /* 0x080fe20000410000 */
[C---:B------:R-:W-:Y:S01]  /*f140*/  FFMA.FTZ R74, R7.reuse, R67, -R74 ;  /* 0x00000043074a7223 */ /* 0x040fe2000001084a */
[----:B------:R-:W-:Y:S02]  /*f150*/  HADD2.F32 R5, -RZ, R5.H1_H1 ;  /* 0x30000005ff057230 */ /* 0x000fe40000004100 */
[--C-:B------:R-:W-:Y:S02]  /*f160*/  HADD2.F32 R67, -RZ, R79.reuse.H1_H1 ;  /* 0x3000004fff437230 */ /* 0x100fe40000004100 */
[----:B------:R-:W-:Y:S01]  /*f170*/  FFMA.FTZ R71, R7, R71, R70 ;  /* 0x0000004707477223 */ /* 0x000fe20000010046 */
[----:B------:R-:W-:-:S02]  /*f180*/  HADD2.F32 R64, -RZ, R79.H0_H0 ;  /* 0x2000004fff407230 */ /* 0x000fc40000004100 */
[----:B------:R-:W-:Y:S02]  /*f190*/  HADD2.F32 R65, -RZ, R77.H0_H0 ;  /* 0x2000004dff417230 */ /* 0x000fe40000004100 */
[C---:B------:R-:W-:Y:S01]  /*f1a0*/  FMUL.FTZ R73, R59.reuse, R67 ;  /* 0x000000433b497220 */ /* 0x040fe20000410000 */
[----:B------:R-:W-:Y:S02]  /*f1b0*/  HADD2.F32 R4, -RZ, R78.H0_H0 ;  /* 0x2000004eff047230 */ /* 0x000fe40000004100 */
[-C--:B------:R-:W-:Y:S01]  /*f1c0*/  FMUL.FTZ R72, R59, R64.reuse ;  /* 0x000000403b487220 */ /* 0x080fe20000410000 */
        /* <DEDUP_REMOVED lines=11> */
.L_x_6778:
[----:B------:R-:W-:Y:S05]  /*f280*/  BSYNC B2 ;  /* 0x0000000000027941 */ /* 0x000fea0003800000 */
.L_x_6777:
[----:B------:R-:W-:Y:S05]  /*f290*/  @P1 BRA `(.L_x_6776) ;  /* 0x0000000000a81947 */ /* 0x000fea0003800000 */
[----:B0-----:R-:W0:Y:S01]  /*f2a0*/  LDS.128 R4, [R3] ;  /* 0x0000000003047984 */ /* 0x001e220000000c00 */
[----:B------:R-:W-:Y:S01]  /*f2b0*/  SHF.R.U32.HI R64, RZ, 0x10, R25 ;  /* 0x00000010ff407819 */ /* 0x000fe20000011619 */
[--C-:B------:R-:W-:Y:S01]  /*f2c0*/  HADD2.F32 R58, -RZ, R69.reuse.H0_H0 ;  /* 0x20000045ff3a7230 */ /* 0x100fe20000004100 */
[--C-:B------:R-:W-:Y:S01]  /*f2d0*/  SHF.R.U32.HI R59, RZ, 0x10, R27.reuse ;  /* 0x00000010ff3b7819 */ /* 0x100fe2000001161b */
[----:B------:R-:W-:Y:S01]  /*f2e0*/  HADD2.F32 R69, -RZ, R69.H1_H1 ;  /* 0x30000045ff457230 */ /* 0x000fe20000004100 */
[----:B------:R-:W-:Y:S01]  /*f2f0*/  SHF.R.U64 R71, R26, 0x10, R27 ;  /* 0x000000101a477819 */ /* 0x000fe2000000121b */
[----:B------:R-:W-:Y:S01]  /*f300*/  HADD2.F32 R64, -RZ, R64.H0_H0 ;  /* 0x20000040ff407230 */ /* 0x000fe20000004100 */
[----:B------:R-:W-:Y:S01]  /*f310*/  SHF.R.U64 R67, R24, 0x10, R25 ;  /* 0x0000001018437819 */ /* 0x000fe20000001219 */
[----:B------:R-:W-:Y:S02]  /*f320*/  HADD2.F32 R59, -RZ, R59.H0_H0 ;  /* 0x2000003bff3b7230 */ /* 0x000fe40000004100 */
[----:B0-----:R-:W-:-:S02]  /*f330*/  HADD2.F32 R27, -RZ, R7.H1_H1 ;  /* 0x30000007ff1b7230 */ /* 0x001fc40000004100 */
[----:B------:R-:W-:Y:S02]  /*f340*/  HADD2.F32 R26, -RZ, R7.H0_H0 ;  /* 0x20000007ff1a7230 */ /* 0x000fe40000004100 */
[--C-:B------:R-:W-:Y:S02]  /*f350*/  HADD2.F32 R7, -RZ, R4.reuse.H0_H0 ;  /* 0x20000004ff077230 */ /* 0x100fe40000004100 */
[CC--:B------:R-:W-:Y:S01]  /*f360*/  FMUL.FTZ R65, R27.reuse, R64.reuse ;  /* 0x000000401b417220 */ /* 0x0c0fe20000410000 */
[----:B------:R-:W-:Y:S01]  /*f370*/  FMUL.FTZ R27, R27, R59 ;  /* 0x0000003b1b1b7220 */ /* 0x000fe20000410000 */
[----:B------:R-:W-:Y:S02]  /*f380*/  HADD2.F32 R4, -RZ, R4.H1_H1 ;  /* 0x30000004ff047230 */ /* 0x000fe40000004100 */
[--C-:B------:R-:W-:Y:S02]  /*f390*/  HADD2.F32 R24, -RZ, R6.reuse.H0_H0 ;  /* 0x20000006ff187230 */ /* 0x100fe40000004100 */
[----:B------:R-:W-:Y:S01]  /*f3a0*/  FFMA.FTZ R72, R26, R64, R27 ;  /* 0x000000401a487223 */ /* 0x000fe2000001001b */
[----:B------:R-:W-:-:S02]  /*f3b0*/  HADD2.F32 R25, -RZ, R6.H1_H1 ;  /* 0x30000006ff197230 */ /* 0x000fc40000004100 */
[----:B------:R-:W-:Y:S01]  /*f3c0*/  FMUL.FTZ R70, R4, R69 ;  /* 0x0000004504467220 */ /* 0x000fe20000410000 */
[--C-:B------:R-:W-:Y:S02]  /*f3d0*/  HADD2.F32 R27, -RZ, R68.reuse.H1_H1 ;  /* 0x30000044ff1b7230 */ /* 0x100fe40000004100 */
[----:B------:R-:W-:Y:S01]  /*f3e0*/  FFMA.FTZ R65, R26, R59, -R65 ;  /* 0x0000003b1a417223 */ /* 0x000fe20000010841 */
        /* <DEDUP_REMOVED lines=20> */
[----:B------:R1:W-:Y:S02]  /*f530*/  STS.128 [R3], R4 ;  /* 0x0000000403007388 */ /* 0x0003e40000000c00 */
.L_x_6776:
[----:B------:R-:W-:Y:S05]  /*f540*/  BSYNC B1 ;  /* 0x0000000000017941 */ /* 0x000fea0003800000 */
.L_x_6775:
[----:B01----:R-:W2:Y:S02]  /*f550*/  LDL R4, [R1+0x428] ;  /* 0x0004280001047983 */ /* 0x003ea40000100800 */
[----:B--2---:R-:W-:-:S13]  /*f560*/  ISETP.GE.AND P0, PT, R4, R36, PT ;  /* 0x000000240400720c */ /* 0x004fda0003f06270 */
        /* <DEDUP_REMOVED lines=25> */
[----:B------:R-:W-:Y:S02]  /*f700*/  HADD2.F32 R13, -RZ, R15.H1_H1 ;  /* 0x3000000fff0d7230 */ /* 0x000fe40000004100 */
[C---:B------:R-:W-:Y:S01]  /*f710*/  FMUL.FTZ R36, R4.reuse, R25 ;  /* 0x0000001904247220 */ /* 0x040fe20000410000 */
[----:B------:R-:W-:Y:S02]  /*f720*/  HADD2.F32 R6, -RZ, R5.H0_H0 ;  /* 0x20000005ff067230 */ /* 0x000fe40000004100 */
[-C--:B------:R-:W-:Y:S01]  /*f730*/  FMUL.FTZ R24, R4, R66.reuse ;  /* 0x0000004204187220 */ /* 0x080fe20000410000 */
[----:B------:R-:W-:Y:S02]  /*f740*/  HADD2.F32 R15, -RZ, R15.H0_H0 ;  /* 0x2000000fff0f7230 */ /* 0x000fe40000004100 */
[----:B------:R-:W-:Y:S01]  /*f750*/  FFMA.FTZ R36, R7, R66, -R36 ;  /* 0x0000004207247223 */ /* 0x000fe20000010824 */
[----:B------:R-:W-:-:S02]  /*f760*/  HADD2.F32 R5, -RZ, R5.H1_H1 ;  /* 0x30000005ff057230 */ /* 0x000fc40000004100 */
[----:B------:R-:W-:Y:S01]  /*f770*/  FFMA.FTZ R25, R7, R25, R24 ;  /* 0x0000001907197223 */ /* 0x000fe20000010018 */
        /* <DEDUP_REMOVED lines=11> */
[----:B------:R-:W-:-:S02]  /*f830*/  F2FP.F16.F32.PACK_AB R4, R25, R36 ;  /* 0x000000241904723e */ /* 0x000fc400000000ff */
[----:B------:R-:W-:Y:S02]  /*f840*/  F2FP.F16.F32.PACK_AB R6, R24, R27 ;  /* 0x0000001b1806723e */ /* 0x000fe400000000ff */
[----:B------:R-:W-:-:S05]  /*f850*/  F2FP.F16.F32.PACK_AB R5, R12, R5 ;  /* 0x000000050c05723e */ /* 0x000fca00000000ff */
[----:B------:R0:W-:Y:S02]  /*f860*/  STS.128 [R2+0x21400], R4 ;  /* 0x0214000402007388 */ /* 0x0001e40000000c00 */
.L_x_6781:
[----:B------:R-:W-:Y:S05]  /*f870*/  BSYNC B1 ;  /* 0x0000000000017941 */ /* 0x000fea0003800000 */
.L_x_6780:
[----:B------:R-:W-:Y:S05]  /*f880*/  @P1 BRA `(.L_x_6779) ;  /* 0x00000014009c1947 */ /* 0x000fea0003800000 */
[----:B0-----:R-:W0:Y:S01]  /*f890*/  LDS.128 R4, [R3+0x1000] ;  /* 0x0010000003047984 */ /* 0x001e220000000c00 */
        /* <DEDUP_REMOVED lines=21> */
[--C-:B------:R-:W-:Y:S02]  /*f9f0*/  HADD2.F32 R6, -RZ, R5.reuse.H0_H0 ;  /* 0x20000005ff067230 */ /* 0x100fe40000004100 */
[----:B------:R-:W-:Y:S01]  /*fa00*/  FMUL.FTZ R10, R8, R14 ;  /* 0x0000000e080a7220 */ /* 0x000fe20000410000 */
[----:B------:R-:W-:Y:S02]  /*fa10*/  HADD2.F32 R4, -RZ, R0.H1_H1 ;  /* 0x30000000ff047230 */ /* 0x000fe40000004100 */
[----:B------:R-:W-:Y:S01]  /*fa20*/  FFMA.FTZ R21, R2, R11, -R21 ;  /* 0x0000000b02157223 */ /* 0x000fe20000010815 */
[----:B------:R-:W-:-:S02]  /*fa30*/  HADD2.F32 R5, -RZ, R5.H1_H1 ;  /* 0x30000005ff057230 */ /* 0x000fc40000004100 */
[----:B------:R-:W-:Y:S01]  /*fa40*/  FFMA.FTZ R2, R2, R13, R15 ;  /* 0x0000000d02027223 */ /* 0x000fe2000001000f */
[----:B------:R-:W-:Y:S02]  /*fa50*/  HADD2.F32 R9, -RZ, R24.H0_H0 ;  /* 0x20000018ff097230 */ /* 0x000fe40000004100 */
[-C--:B------:R-:W-:Y:S01]  /*fa60*/  FMUL.FTZ R13, R8, R4.reuse ;  /* 0x00000004080d7220 */ /* 0x080fe20000410000 */
[----:B------:R-:W-:Y:S02]  /*fa70*/  HADD2.F32 R0, -RZ, R26.H0_H0 ;  /* 0x2000001aff007230 */ /* 0x000fe40000004100 */
[----:B------:R-:W-:Y:S01]  /*fa80*/  FFMA.FTZ R10, R7, R4, -R10 ;  /* 0x00000004070a7223 */ /* 0x000fe2000001080a */
[----:B------:R-:W-:Y:S01]  /*fa90*/  F2FP.F16.F32.PACK_AB R4, R2, R21 ;  /* 0x000000150204723e */ /* 0x000fe200000000ff */
[----:B------:R-:W-:Y:S01]  /*faa0*/  FMUL.FTZ R11, R5, R9 ;  /* 0x00000009050b7220 */ /* 0x000fe20000410000 */
[----:B------:R-:W-:Y:S01]  /*fab0*/  FFMA.FTZ R13, R7, R14, R13 ;  /* 0x0000000e070d7223 */ /* 0x000fe2000001000d */
[----:B------:R-:W-:Y:S01]  /*fac0*/  FMUL.FTZ R8, R5, R0 ;  /* 0x0000000005087220 */ /* 0x000fe20000410000 */
[----:B------:R-:W-:Y:S01]  /*fad0*/  F2FP.F16.F32.PACK_AB R7, R25, R20 ;  /* 0x000000141907723e */ /* 0x000fe200000000ff */
[----:B------:R-:W-:-:S02]  /*fae0*/  FFMA.FTZ R5, R6, R0, -R11 ;  /* 0x0000000006057223 */ /* 0x000fc4000001080b */
[----:B------:R-:W-:Y:S01]  /*faf0*/  FFMA.FTZ R8, R6, R9, R8 ;  /* 0x0000000906087223 */ /* 0x000fe20000010008 */
[----:B------:R-:W-:-:S04]  /*fb00*/  F2FP.F16.F32.PACK_AB R6, R13, R10 ;  /* 0x0000000a0d06723e */ /* 0x000fc800000000ff */
[----:B------:R-:W-:-:S05]  /*fb10*/  F2FP.F16.F32.PACK_AB R5, R8, R5 ;  /* 0x000000050805723e */ /* 0x000fca00000000ff */
[----:B------:R2:W-:Y:S01]  /*fb20*/  STS.128 [R3+0x1000], R4 ;  /* 0x0010000403007388 */ /* 0x0005e20000000c00 */
[----:B------:R-:W-:Y:S05]  /*fb30*/  BRA `(.L_x_6779) ;  /* 0x0000001000f07947 */ /* 0x000fea0003800000 */
.L_x_6766:
        /* <DEDUP_REMOVED lines=40> */
[----:B--2---:R-:W-:-:S06]  /*fdc0*/  @!P1 IMAD.X R9, R3, 0x1, R6, P2 ;  /* 0x0000000103099824 */ /* 0x004fcc00010e0606 */
[----:B------:R-:W2:Y:S01]  /*fdd0*/  @!P1 LD.E.128 R8, desc[UR46][R8.64] ;  /* 0x0000002e08089980 */ /* 0x000ea2000c101d00 */
[----:B---3--:R-:W-:-:S05]  /*fde0*/  @!P1 IADD3 R4, P2, R14, R7, RZ ;  /* 0x000000070e049210 */ /* 0x008fca0007f5e0ff */
[----:B----4-:R-:W-:-:S06]  /*fdf0*/  @!P1 IMAD.X R5, R5, 0x1, R6, P2 ;  /* 0x0000000105059824 */ /* 0x010fcc00010e0606 */
[----:B------:R-:W3:Y:S01]  /*fe00*/  @!P1 LD.E.128 R4, desc[UR46][R4.64] ;  /* 0x0000002e04049980 */ /* 0x000ee2000c101d00 */
[----:B------:R-:W-:Y:S02]  /*fe10*/  CS2R R20, SRZ ;  /* 0x0000000000147805 */ /* 0x000fe4000001ff00 */
[----:B------:R-:W-:Y:S02]  /*fe20*/  CS2R R66, SRZ ;  /* 0x0000000000427805 */ /* 0x000fe4000001ff00 */
[----:B------:R-:W-:Y:S01]  /*fe30*/  CS2R R58, SRZ ;  /* 0x00000000003a7805 */ /* 0x000fe2000001ff00 */
[----:B------:R-:W0:Y:S01]  /*fe40*/  SHFL.IDX PT, R14, R68, 0x1, 0x1c1f ;  /* 0x003c1f00440e7f89 */ /* 0x000e2200000e0000 */
[----:B------:R-:W-:-:S03]  /*fe50*/  CS2R R64, SRZ ;  /* 0x0000000000407805 */ /* 0x000fc6000001ff00 */
[----:B------:R-:W1:Y:S04]  /*fe60*/  SHFL.IDX PT, R25, R25, 0x1, 0x1c1f ;  /* 0x003c1f0019197f89 */ /* 0x000e6800000e0000 */
[----:B------:R4:W0:Y:S01]  /*fe70*/  SHFL.IDX PT, R24, R36, 0x1, 0x1c1f ;  /* 0x003c1f0024187f89 */ /* 0x00082200000e0000 */
[----:B--2---:R-:W-:Y:S02]  /*fe80*/  @!P1 IMAD.MOV.U32 R20, RZ, RZ, R10 ;  /* 0x000000ffff149224 */ /* 0x004fe400078e000a */
[----:B------:R-:W-:Y:S02]  /*fe90*/  @!P1 IMAD.MOV.U32 R21, RZ, RZ, R11 ;  /* 0x000000ffff159224 */ /* 0x000fe400078e000b */
[----:B------:R-:W-:Y:S02]  /*fea0*/  IMAD.MOV.U32 R3, RZ, RZ, R20 ;  /* 0x000000ffff037224 */ /* 0x000fe400078e0014 */
[----:B------:R-:W-:-:S02]  /*feb0*/  IMAD.MOV.U32 R10, RZ, RZ, R21 ;  /* 0x000000ffff0a7224 */ /* 0x000fc400078e0015 */
[----:B------:R-:W-:Y:S02]  /*fec0*/  @!P1 IMAD.MOV.U32 R58, RZ, RZ, R8 ;  /* 0x000000ffff3a9224 */ /* 0x000fe400078e0008 */
[----:B------:R-:W-:Y:S01]  /*fed0*/  @!P1 IMAD.MOV.U32 R59, RZ, RZ, R9 ;  /* 0x000000ffff3b9224 */ /* 0x000fe200078e0009 */
[----:B------:R-:W-:Y:S01]  /*fee0*/  PRMT R74, R3, 0x5410, R10 ;  /* 0x00005410034a7816 */ /* 0x000fe2000000000a */
[----:B---3--:R-:W-:Y:S01]  /*fef0*/  @!P1 IMAD.MOV.U32 R66, RZ, RZ, R4 ;  /* 0x000000ffff429224 */ /* 0x008fe200078e0004 */
[----:B------:R2:W3:Y:S01]  /*ff00*/  SHFL.IDX PT, R3, R26, 0x1, 0x1c1f ;  /* 0x003c1f001a037f89 */ /* 0x0004e200000e0000 */
[----:B------:R-:W-:Y:S02]  /*ff10*/  @!P1 IMAD.MOV.U32 R67, RZ, RZ, R5 ;  /* 0x000000ffff439224 */ /* 0x000fe400078e0005 */
[----:B------:R-:W-:Y:S02]  /*ff20*/  @!P1 IMAD.MOV.U32 R64, RZ, RZ, R6 ;  /* 0x000000ffff409224 */ /* 0x000fe400078e0006 */
[----:B------:R-:W-:-:S02]  /*ff30*/  @!P1 IMAD.MOV.U32 R65, RZ, RZ, R7 ;  /* 0x000000ffff419224 */ /* 0x000fc400078e0007 */
[----:B------:R-:W-:Y:S02]  /*ff40*/  IMAD.MOV.U32 R6, RZ, RZ, R66 ;  /* 0x000000ffff067224 */ /* 0x000fe400078e0042 */
[----:B------:R-:W-:Y:S02]  /*ff50*/  IMAD.MOV.U32 R7, RZ, RZ, R67 ;  /* 0x000000ffff077224 */ /* 0x000fe400078e0043 */
[----:B------:R-:W-:Y:S01]  /*ff60*/  IMAD.MOV.U32 R8, RZ, RZ, R58 ;  /* 0x000000ffff087224 */ /* 0x000fe200078e003a */
[----:B------:R-:W-:Y:S01]  /*ff70*/  PRMT R89, R6, 0x7610, R89 ;  /* 0x0000761006597816 */ /* 0x000fe20000000059 */
[----:B------:R-:W-:Y:S01]  /*ff80*/  IMAD.MOV.U32 R9, RZ, RZ, R59 ;  /* 0x000000ffff097224 */ /* 0x000fe200078e003b */
[----:B------:R-:W-:Y:S01]  /*ff90*/  PRMT R77, R7, 0x7610, R77 ;  /* 0x00007610074d7816 */ /* 0x000fe2000000004d */
[----:B------:R-:W-:Y:S01]  /*ffa0*/  IMAD.MOV.U32 R4, RZ, RZ, R64 ;  /* 0x000000ffff047224 */ /* 0x000fe200078e0040 */
[----:B------:R-:W-:Y:S01]  /*ffb0*/  PRMT R69, R8, 0x7610, R69 ;  /* 0x0000761008457816 */ /* 0x000fe20000000045 */
[----:B------:R-:W-:Y:S01]  /*ffc0*/  IMAD.MOV.U32 R5, RZ, RZ, R65 ;  /* 0x000000ffff057224 */ /* 0x000fe200078e0041 */
[----:B----4-:R-:W-:-:S02]  /*ffd0*/  PRMT R36, R9, 0x7610, R36 ;  /* 0x0000761009247816 */ /* 0x010fc40000000024 */
[----:B------:R-:W-:Y:S02]  /*ffe0*/  CS2R R6, SRZ ;  /* 0x0000000000067805 */ /* 0x000fe4000001ff00 */
[----:B012---:R-:W-:-:S07]  /*fff0*/  PRMT R88, R4, 0x5410, R5 ;  /* 0x0000541004587816 */ /* 0x007fce0000000005 */
.L_x_7090:
[----:B------:R-:W2:Y:S01]  /*10000*/  LDL R5, [R1+0x1cc] ;  /* 0x0001cc0001057983 */ /* 0x000ea20000100800 */
[----:B------:R-:W-:Y:S01]  /*10010*/  VIADD R0, R0, 0x20 ;  /* 0x0000002000007836 */ /* 0x000fe20000000000 */
[----:B------:R-:W-:Y:S01]  /*10020*/  BSSY B1, `(.L_x_6783) ;  /* 0x0000016000017945 */ /* 0x000fe20003800000 */
[----:B------:R-:W-:Y:S02]  /*10030*/  CS2R R10, SRZ ;  /* 0x00000000000a7805 */ /* 0x000fe4000001ff00 */
[----:B------:R-:W-:Y:S02]  /*10040*/  CS2R R8, SRZ ;  /* 0x0000000000087805 */ /* 0x000fe4000001ff00 */
[----:B------:R-:W-:Y:S02]  /*10050*/  ISETP.GE.AND P1, PT, R0, R27, PT ;  /* 0x0000001b0000720c */ /* 0x000fe40003f26270 */
[----:B--2---:R-:W-:-:S04]  /*10060*/  LEA.HI R4, R5, R5, RZ, 0x1 ;  /* 0x0000000505047211 */ /* 0x004fc800078f08ff */
        /* <DEDUP_REMOVED lines=11> */
[-C--:B------:R-:W-:Y:S02]  /*10120*/  IADD3 R4, P1, R24, R9.reuse, RZ ;  /* 0x0000000918047210 */ /* 0x080fe40007f3e0ff */
[----:B------:R-:W-:-:S03]  /*10130*/  IADD3 R8, P2, R14, R9, RZ ;  /* 0x000000090e087210 */ /* 0x000fc60007f5e0ff */
[--C-:B---3--:R-:W-:Y:S02]  /*10140*/  IMAD.X R5, R3, 0x1, R0.reuse, P1 ;  /* 0x0000000103057824 */ /* 0x108fe400008e0600 */
[----:B------:R-:W-:-:S04]  /*10150*/  IMAD.X R9, R25, 0x1, R0, P2 ;  /* 0x0000000119097824 */ /* 0x000fc800010e0600 */
[----:B------:R-:W5:Y:S04]  /*10160*/  LD.E.128 R4, desc[UR46][R4.64] ;  /* 0x0000002e04047980 */ /* 0x000f68000c101d00 */
[----:B------:R-:W5:Y:S02]  /*10170*/  LD.E.128 R8, desc[UR46][R8.64] ;  /* 0x0000002e08087980 */ /* 0x000f64000c101d00 */
.L_x_6784:
[----:B------:R-:W-:Y:S05]  /*10180*/  BSYNC B1 ;  /* 0x0000000000017941 */ /* 0x000fea0003800000 */
.L_x_6783:
[----:B------:R-:W0:Y:S01]  /*10190*/  SYNCS.PHASECHK.TRANS64.TRYWAIT P1, [R2+URZ+0x38800], R13 ;  /* 0x0388000d020075a7 */ /* 0x000e22000802017f */
[----:B------:R-:W-:Y:S04]  /*101a0*/  BSSY B1, `(.L_x_6785) ;  /* 0x0000002000017945 */ /* 0x000fe80003800000 */
[----:B0-----:R-:W-:Y:S05]  /*101b0*/  @!P1 BRA `(.L_x_6786) ;  /* 0x0000025800749947 */ /* 0x001fea0003800000 */
.L_x_7091:
[----:B------:R-:W-:Y:S05]  /*101c0*/  BSYNC B1 ;  /* 0x0000000000017941 */ /* 0x000fea0003800000 */
.L_x_6785:
[----:B------:R-:W2:Y:S04]  /*101d0*/  LDL R0, [R1+0x50] ;  /* 0x0000500001007983 */ /* 0x000ea80000100800 */
[----:B------:R-:W4:Y:S01]  /*101e0*/  LDL R14, [R1+0x428] ;  /* 0x00042800010e7983 */ /* 0x000f220000100800 */
[----:B---3-5:R-:W-:Y:S02]  /*101f0*/  IMAD.MOV.U32 R3, RZ, RZ, R6 ;  /* 0x000000ffff037224 */ /* 0x028fe400078e0006 */
[----:B------:R-:W-:Y:S02]  /*10200*/  IMAD.MOV.U32 R12, RZ, RZ, R7 ;  /* 0x000000ffff0c7224 */ /* 0x000fe400078e0007 */
[----:B0-----:R-:W-:-:S03]  /*10210*/  IMAD.MOV.U32 R13, RZ, RZ, R4 ;  /* 0x000000ffff0d7224 */ /* 0x001fc600078e0004 */
[----:B------:R-:W-:Y:S01]  /*10220*/  PRMT R3, R3, 0x5410, R12 ;  /* 0x0000541003037816 */ /* 0x000fe2000000000c */
[----:B------:R-:W-:Y:S01]  /*10230*/  IMAD.MOV.U32 R12, RZ, RZ, R5 ;  /* 0x000000ffff0c7224 */ /* 0x000fe200078e0005 */
[----:B------:R-:W-:Y:S01]  /*10240*/  PRMT R36, R36, 0x5410, R13 ;  /* 0x0000541024247816 */ /* 0x000fe2000000000d */
[----:B------:R-:W-:Y:S02]  /*10250*/  IMAD.MOV.U32 R13, RZ, RZ, R10 ;  /* 0x000000ffff0d7224 */ /* 0x000fe400078e000a */
[----:B------:R-:W-:Y:S01]  /*10260*/  IMAD.IADD R70, R16, 0x1, R71 ;  /* 0x0000000110467824 */ /* 0x000fe200078e0247 */
[----:B------:R-:W-:Y:S01]  /*10270*/  BSSY B1, `(.L_x_6787) ;  /* 0x000006a000017945 */ /* 0x000fe20003800000 */
[----:B------:R-:W-:Y:S01]  /*10280*/  IMAD.MOV.U32 R68, RZ, RZ, R9 ;  /* 0x000000ffff447224 */ /* 0x000fe200078e0009 */
[----:B------:R-:W-:Y:S02]  /*10290*/  PRMT R69, R69, 0x5410, R13 ;  /* 0x0000541045457816 */ /* 0x000fe4000000000d */
[----:B------:R-:W-:Y:S01]  /*102a0*/  LOP3.LUT R70, R70, 0x38, RZ, 0xc0, !PT ;  /* 0x0000003846467812 */ /* 0x000fe200078ec0ff */
[----:B--2---:R-:W-:-:S05]  /*102b0*/  IMAD R0, R0, -0x40, R27 ;  /* 0xffffffc000007824 */ /* 0x004fca00078e021b */
[----:B------:R-:W-:-:S04]  /*102c0*/  VIMNMX R0, R0, 0x40, PT ;  /* 0x0000004000007848 */ /* 0x000fc80003fe0100 */
[-C--:B------:R-:W-:Y:S02]  /*102d0*/  ISETP.GE.OR P1, PT, R155, R0.reuse, P0 ;  /* 0x000000009b00720c */ /* 0x080fe40000726670 */
[----:B----4-:R-:W-:Y:S01]  /*102e0*/  ISETP.GE.OR P0, PT, R14, R0, P0 ;  /* 0x000000000e00720c */ /* 0x010fe20000706670 */
[----:B------:R-:W-:-:S05]  /*102f0*/  IMAD.MOV.U32 R0, RZ, RZ, R11 ;  /* 0x000000ffff007224 */ /* 0x000fca00078e000b */
[----:B------:R-:W-:Y:S01]  /*10300*/  PRMT R73, R0, 0x5410, R12 ;  /* 0x0000541000497816 */ /* 0x000fe2000000000c */
[----:B------:R-:W-:-:S04]  /*10310*/  IMAD.MOV.U32 R0, RZ, RZ, R8 ;  /* 0x000000ffff007224 */ /* 0x000fc800078e0008 */
[----:B------:R-:W-:Y:S05]  /*10320*/  @P1 BRA `(.L_x_6788) ;  /* 0x0000000400781947 */ /* 0x000fea0003800000 */
[----:B------:R-:W-:Y:S01]  /*10330*/  IMAD.SHL.U32 R12, R158, 0x40, RZ ;  /* 0x000000409e0c7824 */ /* 0x000fe200078e00ff */
[----:B------:R-:W-:Y:S01]  /*10340*/  SHF.R.U64 R83, R64, 0x10, R65 ;  /* 0x0000001040537819 */ /* 0x000fe20000001241 */
[----:B------:R-:W-:Y:S01]  /*10350*/  IMAD.SHL.U32 R25, R223, 0x200, RZ ;  /* 0x00000200df197824 */ /* 0x000fe200078e00ff */
[----:B------:R-:W-:Y:S01]  /*10360*/  SHF.R.U32.HI R76, RZ, 0x10, R67 ;  /* 0x00000010ff4c7819 */ /* 0x000fe20000011643 */
[----:B------:R-:W-:Y:S01]  /*10370*/  HADD2.F32 R77, -RZ, R77.H0_H0 ;  /* 0x2000004dff4d7230 */ /* 0x000fe20000004100 */
[----:B------:R-:W-:Y:S01]  /*10380*/  LOP3.LUT R13, R12, 0x1c0, RZ, 0xc0, !PT ;  /* 0x000001c00c0d7812 */ /* 0x000fe200078ec0ff */
[----:B------:R-:W-:Y:S01]  /*10390*/  HADD2.F32 R75, -RZ, R36.H0_H0 ;  /* 0x20000024ff4b7230 */ /* 0x000fe20000004100 */
[----:B------:R-:W-:Y:S01]  /*103a0*/  SHF.R.U64 R86, R20, 0x10, R21 ;  /* 0x0000001014567819 */ /* 0x000fe20000001215 */
[----:B------:R-:W-:Y:S01]  /*103b0*/  HADD2.F32 R76, -RZ, R76.H0_H0 ;  /* 0x2000004cff4c7230 */ /* 0x000fe20000004100 */
[----:B------:R-:W-:Y:S02]  /*103c0*/  SHF.R.U32.HI R15, RZ, 0x3, R13 ;  /* 0x00000003ff0f7819 */ /* 0x000fe4000001160d */
[----:B------:R-:W-:-:S02]  /*103d0*/  LOP3.LUT R12, R13, 0x38, R16, 0xf8, !PT ;  /* 0x000000380d0c7812 */ /* 0x000fc400078ef810 */
[----:B------:R-:W-:Y:S02]  /*103e0*/  LOP3.LUT R24, R15, R70, R13, 0x1e, !PT ;  /* 0x000000460f187212 */ /* 0x000fe400078e1e0d */
[----:B------:R-:W-:Y:S02]  /*103f0*/  LOP3.LUT R71, R25, R12, R15, 0xf6, !PT ;  /* 0x0000000c19477212 */ /* 0x000fe400078ef60f */
[----:B------:R-:W-:Y:S02]  /*10400*/  LOP3.LUT R25, R24, R25, RZ, 0xfc, !PT ;  /* 0x0000001918197212 */ /* 0x000fe400078efcff */
[----:B------:R-:W-:Y:S01]  /*10410*/  SHF.R.U32.HI R78, RZ, 0x10, R59 ;  /* 0x00000010ff4e7819 */ /* 0x000fe2000001163b */
[--C-:B------:R-:W-:Y:S01]  /*10420*/  IMAD R71, R71, 0x2, R2.reuse ;  /* 0x0000000247477824 */ /* 0x100fe200078e0202 */
[----:B------:R-:W-:Y:S01]  /*10430*/  SHF.R.U32.HI R82, RZ, 0x10, R65 ;  /* 0x00000010ff527819 */ /* 0x000fe20000011641 */
[----:B------:R-:W-:Y:S01]  /*10440*/  IMAD R72, R25, 0x2, R2 ;  /* 0x0000000219487824 */ /* 0x000fe200078e0202 */
[----:B------:R-:W-:-:S02]  /*10450*/  SHF.R.U64 R85, R66, 0x10, R67 ;  /* 0x0000001042557819 */ /* 0x000fc40000001243 */
[----:B------:R-:W0:Y:S01]  /*10460*/  LDS.128 R12, [R71+0x20400] ;  /* 0x02040000470c7984 */ /* 0x000e220000000c00 */
[----:B------:R-:W-:Y:S02]  /*10470*/  SHF.R.U32.HI R84, RZ, 0x10, R21 ;  /* 0x00000010ff547819 */ /* 0x000fe40000011615 */
[----:B------:R-:W-:Y:S01]  /*10480*/  SHF.R.U64 R87, R58, 0x10, R59 ;  /* 0x000000103a577819 */ /* 0x000fe2000000123b */
        /* <DEDUP_REMOVED lines=30> */
[----:B------:R-:W-:-:S02]  /*10670*/  HADD2.F32 R20, -RZ, R69.H0_H0 ;  /* 0x20000045ff147230 */ /* 0x000fc40000004100 */
        /* <DEDUP_REMOVED lines=41> */
.L_x_6788:
[----:B------:R-:W-:Y:S05]  /*10910*/  BSYNC B1 ;  /* 0x0000000000017941 */ /* 0x000fea0003800000 */
.L_x_6787:
[----:B------:R-:W-:Y:S02]  /*10920*/  PRMT R36, R0, 0x7610, R36 ;  /* 0x0000761000247816 */ /* 0x000fe40000000024 */
[----:B------:R-:W-:Y:S01]  /*10930*/  PRMT R20, R68, 0x7610, R20 ;  /* 0x0000761044147816 */ /* 0x000fe20000000014 */
[----:B------:R-:W-:Y:S06]  /*10940*/  @P0 BRA `(.L_x_6779) ;  /* 0x00000004006c0947 */ /* 0x000fec0003800000 */
[----:B0-----:R-:W2:Y:S04]  /*10950*/  LDL R13, [R1+0x434] ;  /* 0x00043400010d7983 */ /* 0x001ea80000100800 */
[----:B------:R-:W2:Y:S04]  /*10960*/  LDL R12, [R1+0x440] ;  /* 0x00044000010c7983 */ /* 0x000ea80000100800 */
[----:B------:R-:W3:Y:S04]  /*10970*/  LDL R21, [R1+0x444] ;  /* 0x0004440001157983 */ /* 0x000ee80000100800 */
[----:B------:R-:W4:Y:S01]  /*10980*/  LDL R72, [R1+0x430] ;  /* 0x0004300001487983 */ /* 0x000f220000100800 */
[----:B------:R-:W-:Y:S01]  /*10990*/  SHF.R.U32.HI R68, RZ, 0x10, R7 ;  /* 0x00000010ff447819 */ /* 0x000fe20000011607 */
[----:B------:R-:W-:Y:S01]  /*109a0*/  HADD2.F32 R20, -RZ, R20.H0_H0 ;  /* 0x20000014ff147230 */ /* 0x000fe20000004100 */
[--C-:B------:R-:W-:Y:S01]  /*109b0*/  SHF.R.U64 R66, R10, 0x10, R11.reuse ;  /* 0x000000100a427819 */ /* 0x100fe2000000120b */
[----:B------:R-:W-:Y:S01]  /*109c0*/  HADD2.F32 R10, -RZ, R73.H1_H1 ;  /* 0x30000049ff0a7230 */ /* 0x000fe20000004100 */
[----:B------:R-:W-:Y:S01]  /*109d0*/  SHF.R.U32.HI R65, RZ, 0x10, R11 ;  /* 0x00000010ff417819 */ /* 0x000fe2000001160b */
[----:B------:R-:W-:Y:S01]  /*109e0*/  HADD2.F32 R69, -RZ, R69.H1_H1 ;  /* 0x30000045ff457230 */ /* 0x000fe20000004100 */
[----:B------:R-:W-:-:S02]  /*109f0*/  SHF.R.U32.HI R64, RZ, 0x10, R5 ;  /* 0x00000010ff407819 */ /* 0x000fc40000011605 */
[--C-:B------:R-:W-:Y:S02]  /*10a00*/  SHF.R.U32.HI R58, RZ, 0x10, R9.reuse ;  /* 0x00000010ff3a7819 */ /* 0x100fe40000011609 */
[----:B------:R-:W-:Y:S02]  /*10a10*/  SHF.R.U64 R67, R8, 0x10, R9 ;  /* 0x0000001008437819 */ /* 0x000fe40000001209 */
[----:B------:R-:W-:Y:S01]  /*10a20*/  SHF.R.U64 R71, R4, 0x10, R5 ;  /* 0x0000001004477819 */ /* 0x000fe20000001205 */
[----:B------:R-:W-:Y:S01]  /*10a30*/  HADD2.F32 R58, -RZ, R58.H0_H0 ;  /* 0x2000003aff3a7230 */ /* 0x000fe20000004100 */
[----:B--2---:R-:W-:-:S05]  /*10a40*/  LOP3.LUT R70, R12, R70, R13, 0x1e, !PT ;  /* 0x000000460c467212 */ /* 0x004fca00078e1e0d */
[----:B---3--:R-:W-:Y:S01]  /*10a50*/  IMAD.IADD R21, R21, 0x1, R70 ;  /* 0x0000000115157824 */ /* 0x008fe200078e0246 */
[----:B------:R-:W-:Y:S01]  /*10a60*/  SHF.R.U64 R70, R6, 0x10, R7 ;  /* 0x0000001006467819 */ /* 0x000fe20000001207 */
[----:B----4-:R-:W0:Y:S02]  /*10a70*/  LDS.128 R12, [R72+0x20400] ;  /* 0x02040000480c7984 */ /* 0x010e240000000c00 */
[----:B------:R-:W-:-:S05]  /*10a80*/  IMAD R21, R21, 0x2, R2 ;  /* 0x0000000215157824 */ /* 0x000fca00078e0202 */
[----:B------:R-:W1:Y:S01]  /*10a90*/  LDS.128 R24, [R21+0x20400] ;  /* 0x0204000015187984 */ /* 0x000e620000000c00 */
[--C-:B0-----:R-:W-:Y:S02]  /*10aa0*/  HADD2.F32 R2, -RZ, R13.reuse.H0_H0 ;  /* 0x2000000dff027230 */ /* 0x101fe40000004100 */
[----:B------:R-:W-:Y:S02]  /*10ab0*/  HADD2.F32 R13, -RZ, R13.H1_H1 ;  /* 0x3000000dff0d7230 */ /* 0x000fe40000004100 */
[----:B------:R-:W-:Y:S02]  /*10ac0*/  HADD2.F32 R0, -RZ, R12.H0_H0 ;  /* 0x2000000cff007230 */ /* 0x000fe40000004100 */
[--C-:B-1----:R-:W-:Y:S02]  /*10ad0*/  HADD2.F32 R7, -RZ, R25.reuse.H0_H0 ;  /* 0x20000019ff077230 */ /* 0x102fe40000004100 */
[----:B------:R-:W-:Y:S02]  /*10ae0*/  HADD2.F32 R25, -RZ, R25.H1_H1 ;  /* 0x30000019ff197230 */ /* 0x000fe40000004100 */
[----:B------:R-:W-:-:S02]  /*10af0*/  HADD2.F32 R6, -RZ, R24.H0_H0 ;  /* 0x20000018ff067230 */ /* 0x000fc40000004100 */
[C---:B------:R-:W-:Y:S01]  /*10b00*/  FMUL.FTZ R11, R7.reuse, R20 ;  /* 0x00000014070b7220 */ /* 0x040fe20000410000 */
[-C--:B------:R-:W-:Y:S01]  /*10b10*/  FMUL.FTZ R7, R7, R10.reuse ;  /* 0x0000000a07077220 */ /* 0x080fe20000410000 */
[----:B------:R-:W-:Y:S02]  /*10b20*/  HADD2.F32 R8, -RZ, R26.H0_H0 ;  /* 0x2000001aff087230 */ /* 0x000fe40000004100 */
[C---:B------:R-:W-:Y:S01]  /*10b30*/  FFMA.FTZ R59, R2.reuse, R10, -R11 ;  /* 0x0000000a023b7223 */ /* 0x040fe2000001080b */
[----:B------:R-:W-:Y:S02]  /*10b40*/  HADD2.F32 R10, -RZ, R64.H0_H0 ;  /* 0x20000040ff0a7230 */ /* 0x000fe40000004100 */
[----:B------:R-:W-:Y:S01]  /*10b50*/  FFMA.FTZ R20, R2, R20, R7 ;  /* 0x0000001402147223 */ /* 0x000fe20000010007 */
[--C-:B------:R-:W-:Y:S02]  /*10b60*/  HADD2.F32 R11, -RZ, R36.reuse.H0_H0 ;  /* 0x20000024ff0b7230 */ /* 0x100fe40000004100 */
[----:B------:R-:W-:Y:S01]  /*10b70*/  FMUL.FTZ R64, R25, R58 ;  /* 0x0000003a19407220 */ /* 0x000fe20000410000 */
[----:B------:R-:W-:-:S02]  /*10b80*/  HADD2.F32 R7, -RZ, R36.H1_H1 ;  /* 0x30000024ff077230 */ /* 0x000fc40000004100 */
[-C--:B------:R-:W-:Y:S01]  /*10b90*/  FMUL.FTZ R2, R25, R10.reuse ;  /* 0x0000000a19027220 */ /* 0x080fe20000410000 */
[----:B------:R-:W-:Y:S02]  /*10ba0*/  HADD2.F32 R9, -RZ, R27.H0_H0 ;  /* 0x2000001bff097230 */ /* 0x000fe40000004100 */
[C---:B------:R-:W-:Y:S01]  /*10bb0*/  FMUL.FTZ R25, R6.reuse, R11 ;  /* 0x0000000b06197220 */ /* 0x040fe20000410000 */
[----:B------:R-:W-:Y:S01]  /*10bc0*/  FFMA.FTZ R64, R13, R10, -R64 ;  /* 0x0000000a0d407223 */ /* 0x000fe20000010840 */
[-C--:B------:R-:W-:Y:S01]  /*10bd0*/  FMUL.FTZ R6, R6, R7.reuse ;  /* 0x0000000706067220 */ /* 0x080fe20000410000 */
[----:B------:R-:W-:Y:S02]  /*10be0*/  HADD2.F32 R4, -RZ, R14.H0_H0 ;  /* 0x2000000eff047230 */ /* 0x000fe40000004100 */
[C---:B------:R-:W-:Y:S01]  /*10bf0*/  FFMA.FTZ R25, R0.reuse, R7, -R25 ;  /* 0x0000000700197223 */ /* 0x040fe20000010819 */
[----:B------:R-:W-:Y:S02]  /*10c00*/  HADD2.F32 R7, -RZ, R3.H0_H0 ;  /* 0x20000003ff077230 */ /* 0x000fe40000004100 */
[----:B------:R-:W-:Y:S01]  /*10c10*/  FFMA.FTZ R10, R0, R11, R6 ;  /* 0x0000000b000a7223 */ /* 0x000fe20000010006 */
[----:B------:R-:W-:-:S02]  /*10c20*/  HADD2.F32 R6, -RZ, R73.H0_H0 ;  /* 0x20000049ff067230 */ /* 0x000fc40000004100 */
[----:B------:R-:W-:Y:S01]  /*10c30*/  FFMA.FTZ R13, R13, R58, R2 ;  /* 0x0000003a0d0d7223 */ /* 0x000fe20000010002 */
[----:B------:R-:W-:Y:S02]  /*10c40*/  HADD2.F32 R0, -RZ, R3.H1_H1 ;  /* 0x30000003ff007230 */ /* 0x000fe40000004100 */
[C---:B------:R-:W-:Y:S01]  /*10c50*/  FMUL.FTZ R11, R8.reuse, R69 ;  /* 0x00000045080b7220 */ /* 0x040fe20000410000 */
[----:B------:R-:W-:Y:S02]  /*10c60*/  HADD2.F32 R5, -RZ, R15.H0_H0 ;  /* 0x2000000fff057230 */ /* 0x000fe40000004100 */
[----:B------:R-:W-:Y:S01]  /*10c70*/  FMUL.FTZ R3, R8, R7 ;  /* 0x0000000708037220 */ /* 0x000fe20000410000 */
[C---:B------:R-:W-:Y:S01]  /*10c80*/  FMUL.FTZ R58, R9.reuse, R6 ;  /* 0x00000006093a7220 */ /* 0x040fe20000410000 */
[----:B------:R-:W-:Y:S02]  /*10c90*/  HADD2.F32 R27, -RZ, R27.H1_H1 ;  /* 0x3000001bff1b7230 */ /* 0x000fe40000004100 */
[----:B------:R-:W-:Y:S01]  /*10ca0*/  FMUL.FTZ R9, R9, R0 ;  /* 0x0000000009097220 */ /* 0x000fe20000410000 */
[----:B------:R-:W-:-:S02]  /*10cb0*/  HADD2.F32 R8, -RZ, R65.H0_H0 ;  /* 0x20000041ff087230 */ /* 0x000fc40000004100 */
[C---:B------:R-:W-:Y:S01]  /*10cc0*/  FFMA.FTZ R36, R4.reuse, R7, -R11 ;  /* 0x0000000704247223 */ /* 0x040fe2000001080b */
[----:B------:R-:W-:Y:S02]  /*10cd0*/  HADD2.F32 R2, -RZ, R68.H0_H0 ;  /* 0x20000044ff027230 */ /* 0x000fe40000004100 */
[----:B------:R-:W-:Y:S01]  /*10ce0*/  FFMA.FTZ R69, R4, R69, R3 ;  /* 0x0000004504457223 */ /* 0x000fe20000010003 */
[----:B------:R-:W-:Y:S02]  /*10cf0*/  HADD2.F32 R15, -RZ, R15.H1_H1 ;  /* 0x3000000fff0f7230 */ /* 0x000fe40000004100 */
[C---:B------:R-:W-:Y:S01]  /*10d00*/  FFMA.FTZ R58, R5.reuse, R0, -R58 ;  /* 0x00000000053a7223 */ /* 0x040fe2000001083a */
[----:B------:R-:W-:Y:S02]  /*10d10*/  HADD2.F32 R24, -RZ, R24.H1_H1 ;  /* 0x30000018ff187230 */ /* 0x000fe40000004100 */
[----:B------:R-:W-:Y:S01]  /*10d20*/  FFMA.FTZ R6, R5, R6, R9 ;  /* 0x0000000605067223 */ /* 0x000fe20000010009 */
[----:B------:R-:W-:-:S02]  /*10d30*/  HADD2.F32 R7, -RZ, R67.H0_H0 ;  /* 0x20000043ff077230 */ /* 0x000fc40000004100 */
[C---:B------:R-:W-:Y:S01]  /*10d40*/  FMUL.FTZ R4, R27.reuse, R8 ;  /* 0x000000081b047220 */ /* 0x040fe20000410000 */
[----:B------:R-:W-:Y:S02]  /*10d50*/  HADD2.F32 R26, -RZ, R26.H1_H1 ;  /* 0x3000001aff1a7230 */ /* 0x000fe40000004100 */
[-C--:B------:R-:W-:Y:S01]  /*10d60*/  FMUL.FTZ R0, R27, R2.reuse ;  /* 0x000000021b007220 */ /* 0x080fe20000410000 */
[----:B------:R-:W-:Y:S02]  /*10d70*/  HADD2.F32 R3, -RZ, R71.H0_H0 ;  /* 0x20000047ff037230 */ /* 0x000fe40000004100 */
[C---:B------:R-:W-:Y:S01]  /*10d80*/  FFMA.FTZ R27, R15.reuse, R2, -R4 ;  /* 0x000000020f1b7223 */ /* 0x040fe20000010804 */
[----:B------:R-:W-:Y:S02]  /*10d90*/  HADD2.F32 R9, -RZ, R66.H0_H0 ;  /* 0x20000042ff097230 */ /* 0x000fe40000004100 */
[----:B------:R-:W-:Y:S01]  /*10da0*/  FFMA.FTZ R65, R15, R8, R0 ;  /* 0x000000080f417223 */ /* 0x000fe20000010000 */
[----:B------:R-:W-:-:S02]  /*10db0*/  HADD2.F32 R5, -RZ, R70.H0_H0 ;  /* 0x20000046ff057230 */ /* 0x000fc40000004100 */
[C---:B------:R-:W-:Y:S01]  /*10dc0*/  FMUL.FTZ R11, R24.reuse, R7 ;  /* 0x00000007180b7220 */ /* 0x040fe20000410000 */
[----:B------:R-:W-:Y:S02]  /*10dd0*/  HADD2.F32 R12, -RZ, R12.H1_H1 ;  /* 0x3000000cff0c7230 */ /* 0x000fe40000004100 */
[----:B------:R-:W-:Y:S01]  /*10de0*/  FMUL.FTZ R24, R24, R3 ;  /* 0x0000000318187220 */ /* 0x000fe20000410000 */
[----:B------:R-:W-:Y:S02]  /*10df0*/  HADD2.F32 R14, -RZ, R14.H1_H1 ;  /* 0x3000000eff0e7230 */ /* 0x000fe40000004100 */
        /* <DEDUP_REMOVED lines=16> */
.L_x_6779:
[----:B------:R-:W-:Y:S05]  /*10f00*/  BSYNC B0 ;  /* 0x0000000000007941 */ /* 0x000fea0003800000 */
.L_x_6765:
[----:B------:R-:W-:Y:S01]  /*10f10*/  @!PT LDS RZ, [RZ] ;  /* 0x00000000fffff984 */ /* 0x000fe20000000800 */
[----:B------:R-:W-:Y:S01]  /*10f20*/  @!PT LDS RZ, [RZ] ;  /* 0x00000000fffff984 */ /* 0x000fe20000000800 */
[----:B------:R-:W-:Y:S01]  /*10f30*/  @!PT LDS RZ, [RZ] ;  /* 0x00000000fffff984 */ /* 0x000fe20000000800 */
[----:B------:R-:W-:Y:S01]  /*10f40*/  @!PT LDS RZ, [RZ] ;  /* 0x00000000fffff984 */ /* 0x000fe20000000800 */
[----:B------:R3:W-:Y:S06]  /*10f50*/  MEMBAR.ALL.CTA ;  /* 0x0000000000007992 */ /* 0x0007ec0000008000 */
[----:B---3--:R-:W3:Y:S01]  /*10f60*/  FENCE.VIEW.ASYNC.S ;  /* 0x00000000000073c6 */ /* 0x008ee20000000000 */
[----:B------:R-:W-:Y:S05]  /*10f70*/  WARPSYNC.ALL ;  /* 0x0000000000007948 */ /* 0x000fea0003800000 */
[----:B---3--:R-:W-:Y:S06]  /*10f80*/  BAR.SYNC.DEFER_BLOCKING 0xd, 0x80 ;  /* 0x0342000000007b1d */ /* 0x008fec0000010000 */
.L_x_6762:
[----:B012---:R-:W-:Y:S01]  /*10f90*/  IMAD.MOV.U32 R4, RZ, RZ, R32 ;  /* 0x000000ffff047224 */ /* 0x007fe200078e0020 */
[----:B------:R-:W-:Y:S01]  /*10fa0*/  UIADD3 UR4, UP0, UR38, 0x1d0, URZ ;  /* 0x000001d026047890 */ /* 0x000fe2000ff1e03f */
[----:B------:R-:W-:Y:S01]  /*10fb0*/  IMAD.MOV.U32 R5, RZ, RZ, R31 ;  /* 0x000000ffff057224 */ /* 0x000fe200078e001f */
[----:B------:R-:W-:Y:S01]  /*10fc0*/  MOV R197, 0x11380 ;  /* 0x0001138000c57802 */ /* 0x000fe20000000f00 */
[----:B------:R-:W-:Y:S01]  /*10fd0*/  IMAD.MOV.U32 R6, RZ, RZ, R54 ;  /* 0x000000ffff067224 */ /* 0x000fe200078e0036 */
[----:B------:R-:W-:Y:S01]  /*10fe0*/  UIADD3.X UR5, URZ, UR37, URZ, UP0, !UPT ;  /* 0x000000253f057290 */ /* 0x000fe200087fe43f */
[----:B------:R-:W-:Y:S02]  /*10ff0*/  IMAD.MOV.U32 R7, RZ, RZ, R53 ;  /* 0x000000ffff077224 */ /* 0x000fe400078e0035 */
[----:B------:R-:W-:Y:S02]  /*11000*/  IMAD.U32 R0, RZ, RZ, UR36 ;  /* 0x00000024ff007e24 */ /* 0x000fe4000f8e00ff */
[----:B------:R-:W-:Y:S01]  /*11010*/  IMAD.U32 R3, RZ, RZ, UR40 ;  /* 0x00000028ff037e24 */ /* 0x000fe2000f8e00ff */
[----:B------:R0:W-:Y:S01]  /*11020*/  STL.128 [R1+0x160], R4 ;  /* 0x0001600401007387 */ /* 0x0001e20000100c00 */
[----:B------:R-:W-:-:S02]  /*11030*/  IMAD.MOV.U32 R8, RZ, RZ, R63 ;  /* 0x000000ffff087224 */ /* 0x000fc400078e003f */
[----:B------:R-:W-:Y:S02]  /*11040*/  IMAD.MOV.U32 R9, RZ, RZ, R62 ;  /* 0x000000ffff097224 */ /* 0x000fe400078e003e */
[----:B------:R-:W-:Y:S02]  /*11050*/  IMAD.MOV.U32 R10, RZ, RZ, R61 ;  /* 0x000000ffff0a7224 */ /* 0x000fe400078e003d */
[----:B------:R-:W-:Y:S02]  /*11060*/  IMAD.MOV.U32 R11, RZ, RZ, R60 ;  /* 0x000000ffff0b7224 */ /* 0x000fe400078e003c */
[----:B------:R-:W-:Y:S02]  /*11070*/  IMAD.U32 R2, RZ, RZ, UR4 ;  /* 0x00000004ff027e24 */ /* 0x000fe4000f8e00ff */
[----:B------:R-:W-:Y:S01]  /*11080*/  VIADD R12, R22, 0xffffffff ;  /* 0xffffffff160c7836 */ /* 0x000fe20000000000 */
[----:B------:R1:W-:Y:S01]  /*11090*/  STL.128 [R1+0x140], R8 ;  /* 0x0001400801007387 */ /* 0x0003e20000100c00 */
[----:B0-----:R-:W-:-:S02]  /*110a0*/  IMAD.MOV.U32 R4, RZ, RZ, R41 ;  /* 0x000000ffff047224 */ /* 0x001fc400078e0029 */
[----:B------:R-:W-:Y:S02]  /*110b0*/  IMAD.MOV.U32 R5, RZ, RZ, R40 ;  /* 0x000000ffff057224 */ /* 0x000fe400078e0028 */
[----:B------:R-:W-:Y:S02]  /*110c0*/  IMAD.MOV.U32 R6, RZ, RZ, R35 ;  /* 0x000000ffff067224 */ /* 0x000fe400078e0023 */
[----:B------:R-:W-:-:S05]  /*110d0*/  IMAD.MOV.U32 R7, RZ, RZ, R57 ;  /* 0x000000ffff077224 */ /* 0x000fca00078e0039 */
[----:B------:R0:W-:Y:S01]  /*110e0*/  STL.128 [R1+0x190], R4 ;  /* 0x0001900401007387 */ /* 0x0001e20000100c00 */
[----:B-1----:R-:W-:Y:S02]  /*110f0*/  IMAD.MOV.U32 R8, RZ, RZ, R52 ;  /* 0x000000ffff087224 */ /* 0x002fe400078e0034 */
[----:B------:R-:W-:Y:S02]  /*11100*/  IMAD.MOV.U32 R9, RZ, RZ, R51 ;  /* 0x000000ffff097224 */ /* 0x000fe400078e0033 */
[----:B------:R-:W-:Y:S02]  /*11110*/  IMAD.MOV.U32 R10, RZ, RZ, R50 ;  /* 0x000000ffff0a7224 */ /* 0x000fe400078e0032 */
[----:B------:R-:W-:-:S05]  /*11120*/  IMAD.MOV.U32 R11, RZ, RZ, R49 ;  /* 0x000000ffff0b7224 */ /* 0x000fca00078e0031 */
[----:B------:R1:W-:Y:S01]  /*11130*/  STL.128 [R1+0x170], R8 ;  /* 0x0001700801007387 */ /* 0x0003e20000100c00 */
[----:B0-----:R-:W-:Y:S02]  /*11140*/  IMAD.MOV.U32 R4, RZ, RZ, R34 ;  /* 0x000000ffff047224 */ /* 0x001fe400078e0022 */
[----:B------:R-:W-:Y:S02]  /*11150*/  IMAD.MOV.U32 R5, RZ, RZ, R55 ;  /* 0x000000ffff057224 */ /* 0x000fe400078e0037 */
[----:B------:R-:W-:Y:S02]  /*11160*/  IMAD.MOV.U32 R6, RZ, RZ, R38 ;  /* 0x000000ffff067224 */ /* 0x000fe400078e0026 */
[----:B------:R-:W-:-:S05]  /*11170*/  IMAD.MOV.U32 R7, RZ, RZ, R37 ;  /* 0x000000ffff077224 */ /* 0x000fca00078e0025 */
[----:B------:R0:W-:Y:S01]  /*11180*/  STL.128 [R1+0x1a0], R4 ;  /* 0x0001a00401007387 */ /* 0x0001e20000100c00 */
[----:B-1----:R-:W-:Y:S02]  /*11190*/  IMAD.U32 R10, RZ, RZ, UR39 ;  /* 0x00000027ff0a7e24 */ /* 0x002fe4000f8e00ff */
[----:B------:R-:W-:Y:S02]  /*111a0*/  IMAD.U32 R11, RZ, RZ, UR43 ;  /* 0x0000002bff0b7e24 */ /* 0x000fe4000f8e00ff */
[----:B------:R-:W-:Y:S02]  /*111b0*/  IMAD.U32 R8, RZ, RZ, UR44 ;  /* 0x0000002cff087e24 */ /* 0x000fe4000f8e00ff */
[----:B------:R-:W-:-:S05]  /*111c0*/  IMAD.U32 R9, RZ, RZ, UR45 ;  /* 0x0000002dff097e24 */ /* 0x000fca000f8e00ff */
        /* <DEDUP_REMOVED lines=9> */
[----:B------:R-:W-:Y:S02]  /*11260*/  IMAD.MOV.U32 R5, RZ, RZ, R3 ;  /* 0x000000ffff057224 */ /* 0x000fe400078e0003 */
[----:B------:R-:W-:-:S02]  /*11270*/  IMAD.U32 R0, RZ, RZ, UR38 ;  /* 0x00000026ff007e24 */ /* 0x000fc4000f8e00ff */
[----:B------:R-:W-:Y:S01]  /*11280*/  IMAD.U32 R3, RZ, RZ, UR37 ;  /* 0x00000025ff037e24 */ /* 0x000fe2000f8e00ff */
[----:B------:R0:W-:Y:S02]  /*11290*/  STL.128 [R1+0x120], R4 ;  /* 0x0001200401007387 */ /* 0x0001e40000100c00 */
[----:B0-----:R-:W-:Y:S02]  /*112a0*/  IMAD.MOV.U32 R4, RZ, RZ, R30 ;  /* 0x000000ffff047224 */ /* 0x001fe400078e001e */
[----:B------:R-:W-:Y:S02]  /*112b0*/  IMAD.MOV.U32 R5, RZ, RZ, R47 ;  /* 0x000000ffff057224 */ /* 0x000fe400078e002f */
[----:B------:R-:W-:Y:S02]  /*112c0*/  IMAD.MOV.U32 R6, RZ, RZ, R0 ;  /* 0x000000ffff067224 */ /* 0x000fe400078e0000 */
[----:B------:R-:W-:Y:S02]  /*112d0*/  IMAD.MOV.U32 R7, RZ, RZ, R3 ;  /* 0x000000ffff077224 */ /* 0x000fe400078e0003 */
[----:B------:R-:W-:-:S02]  /*112e0*/  IMAD.U32 R3, RZ, RZ, UR5 ;  /* 0x00000005ff037e24 */ /* 0x000fc4000f8e00ff */
[----:B------:R-:W-:Y:S01]  /*112f0*/  IMAD.U32 R0, RZ, RZ, UR38 ;  /* 0x00000026ff007e24 */ /* 0x000fe2000f8e00ff */
[----:B------:R0:W-:Y:S03]  /*11300*/  STL.128 [R1+0x130], R4 ;  /* 0x0001300401007387 */ /* 0x0001e60000100c00 */
[----:B------:R-:W-:Y:S02]  /*11310*/  VIADD R0, R0, 0x120 ;  /* 0x0000012000007836 */ /* 0x000fe40000000000 */
[----:B0-----:R-:W-:Y:S02]  /*11320*/  IMAD.MOV.U32 R6, RZ, RZ, R29 ;  /* 0x000000ffff067224 */ /* 0x001fe400078e001d */
[----:B------:R-:W-:Y:S02]  /*11330*/  IMAD.MOV.U32 R7, RZ, RZ, R42 ;  /* 0x000000ffff077224 */ /* 0x000fe400078e002a */
[----:B------:R-:W-:-:S02]  /*11340*/  IMAD.MOV.U32 R4, RZ, RZ, R2 ;  /* 0x000000ffff047224 */ /* 0x000fc400078e0002 */
[----:B------:R-:W-:-:S05]  /*11350*/  IMAD.MOV.U32 R5, RZ, RZ, R3 ;  /* 0x000000ffff057224 */ /* 0x000fca00078e0003 */
[----:B------:R0:W-:Y:S02]  /*11360*/  STL.128 [R1+0x180], R4 ;  /* 0x0001800401007387 */ /* 0x0001e40000100c00 */
[----:B0-----:R-:W-:Y:S05]  /*11370*/  CALL.REL.NOINC `($_ZN7cutlass13device_kernelIN5flash11enable_sm90INS1_16FlashAttnFwdSm90INS1_25CollectiveMainloopFwdSm90ILi2EN4cute5tupleIJNS5_1CILi1EEES8_S8_EEENS6_IJNS7_ILi64EEESA_SA_EEELi512ENS_6half_tEfNS_4arch4Sm90ELb0ELb1ELb0ELb1ELb1ELb1ELb1ELb0ELb0ELb1ELb0ELb0EEENS1_21CollectiveEpilogueFwdINS6_IJSA_NS7_ILi512EEESA_EEES9_SC_SE_Li256ELb1ELb1ELb0ELb0EEENS1_36VarlenDynamicPersistentTileSchedulerILi64ELi64ELi256ELi128ELb0ELb1ELb1ELb1ELb0ELb1EEEEEEEEEvNT_6ParamsE$_ZZN5flash25CollectiveMainloopFwdSm90ILi2EN4cute5tupleIJNS1_1CILi1EEES4_S4_EEENS2_IJNS3_ILi64EEES6_S6_EEELi512EN7cutlass6half_tEfNS8_4arch4Sm90ELb0ELb1ELb0ELb1ELb1ELb1ELb1ELb0ELb0ELb1ELb0ELb0EE3mmaINS_16FlashAttnFwdSm90ISC_NS_21CollectiveEpilogueFwdINS2_IJS6_NS3_ILi512EEES6_EEES5_S9_SB_Li256ELb1ELb1ELb0ELb0EEENS_36VarlenDynamicPersistentTileSchedulerILi64ELi64ELi256ELi128ELb0ELb1ELb1ELb1ELb0ELb1EEEE13SharedStorageENS1_6TensorINS1_11ArrayEngineIfLm128EEENS1_6LayoutINS2_IJNS2_IJNS3_ILi2EEESR_NS3_ILi32EEEEEES4_S4_EEENS2_IJNS2_IJS4_SR_NS3_ILi4EEEEEENS3_ILi0EEESX_EEEEEEENS_7SoftmaxILi2ELi0EEEEEbRKNSC_6ParamsENS8_13PipelineAsyncILi2EEES17_RNS8_13PipelineStateILj2EEERT0_RT1_iRiRKNS_16SeqlenInfoQKNewKILb1ELb1EEENS2_IJiiiiEEERT_ENKUliT_T0_T1_E_clIZSD_ISM_S10_S12_EbS15_S17_S17_S1A_S1C_S1E_iS1F_S1J_S1K_S1M_EUlRS1N_iE0_NS3_ILb1EEES1U_EEDaiS1N_S1O_S1P_) ;  /* 0x00000284003c7944 */ /* 0x001fea0003c00000 */
[----:B------:R-:W2:Y:S01]  /*11380*/  LDL R2, [R1+0x50] ;  /* 0x0000500001027983 */ /* 0x000ea20000100800 */
[----:B------:R-:W0:Y:S08]  /*11390*/  LDC R0, c[0x0][0x448] ;  /* 0x00011200ff007b82 */ /* 0x000e300000000800 */
[----:B------:R-:W1:Y:S01]  /*113a0*/  LDC.64 R6, c[0x0][0xad8] ;  /* 0x0002b600ff067b82 */ /* 0x000e620000000a00 */
[----:B0-----:R-:W-:-:S13]  /*113b0*/  ISETP.NE.AND P0, PT, R0, 0x1, PT ;  /* 0x000000010000780c */ /* 0x001fda0003f05270 */
[----:B------:R-:W0:Y:S08]  /*113c0*/  @P0 LDC R3, c[0x0][0x44c] ;  /* 0x00011300ff030b82 */ /* 0x000e300000000800 */
[----:B------:R-:W3:Y:S01]  /*113d0*/  @P0 LDC R4, c[0x0][0x450] ;  /* 0x00011400ff040b82 */ /* 0x000ee20000000800 */
[----:B--2---:R-:W-:-:S04]  /*113e0*/  IMAD.SHL.U32 R2, R2, 0x40, RZ ;  /* 0x0000004002027824 */ /* 0x004fc800078e00ff */
[----:B0-----:R-:W-:-:S04]  /*113f0*/  @P0 IMAD.HI.U32 R3, R2, R3, RZ ;  /* 0x0000000302030227 */ /* 0x001fc800078e00ff */
[----:B------:R-:W-:Y:S01]  /*11400*/  IMAD.MOV.U32 R0, RZ, RZ, R2 ;  /* 0x000000ffff007224 */ /* 0x000fe200078e0002 */
[----:B---3--:R-:W-:Y:S02]  /*11410*/  @P0 SHF.R.U32.HI R0, RZ, R4, R3 ;  /* 0x00000004ff000219 */ /* 0x008fe40000011603 */
[----:B-1----:R-:W-:-:S03]  /*11420*/  ISETP.GE.AND P0, PT, R7, 0x1, PT ;  /* 0x000000010700780c */ /* 0x002fc60003f06270 */
[----:B------:R-:W-:Y:S02]  /*11430*/  IMAD.IADD R191, R191, 0x1, R0 ;  /* 0x00000001bfbf7824 */ /* 0x000fe400078e0200 */
[----:B------:R-:W-:Y:S02]  /*11440*/  VIADD R0, R22, 0xfffffffe ;  /* 0xfffffffe16007836 */ /* 0x000fe40000000000 */
[----:B------:R-:W-:-:S06]  /*11450*/  IMAD.IADD R6, R191, 0x1, R6 ;  /* 0x00000001bf067824 */ /* 0x000fcc00078e0206 */
        /* <DEDUP_REMOVED lines=12> */
.L_x_6791:
[----:B------:R-:W-:-:S13]  /*11520*/  ISETP.NE.AND P0, PT, R7, 0x1, PT ;  /* 0x000000010700780c */ /* 0x000fda0003f05270 */
[----:B------:R-:W0:Y:S02]  /*11530*/  @P0 LDC.64 R4, c[0x0][0xae0] ;  /* 0x0002b800ff040b82 */ /* 0x000e240000000a00 */
[----:B0-----:R-:W-:-:S05]  /*11540*/  @P0 IMAD.HI.U32 R4, R3, R4, RZ ;  /* 0x0000000403040227 */ /* 0x001fca00078e00ff */
[----:B------:R-:W-:-:S07]  /*11550*/  @P0 SHF.R.U32.HI R3, RZ, R5, R4 ;  /* 0x00000005ff030219 */ /* 0x000fce0000011604 */
.L_x_6792:
[----:B------:R-:W-:Y:S05]  /*11560*/  BSYNC B0 ;  /* 0x0000000000007941 */ /* 0x000fea0003800000 */
.L_x_6790:
[----:B------:R-:W-:-:S05]  /*11570*/  IMAD R3, R3, R7, R7 ;  /* 0x0000000703037224 */ /* 0x000fca00078e0207 */
[----:B------:R-:W-:-:S07]  /*11580*/  VIMNMX R6, R6, R3, PT ;  /* 0x0000000306067248 */ /* 0x000fce0003fe0100 */
.L_x_6789:
[----:B------:R-:W-:-:S04]  /*11590*/  SHF.R.S32.HI R3, RZ, 0x1f, R6 ;  /* 0x0000001fff037819 */ /* 0x000fc80000011406 */
[----:B------:R-:W-:-:S04]  /*115a0*/  LEA.HI R3, R3, R6, RZ, 0x6 ;  /* 0x0000000603037211 */ /* 0x000fc800078f30ff */
[----:B------:R-:W-:-:S04]  /*115b0*/  SHF.R.S32.HI R3, RZ, 0x6, R3 ;  /* 0x00000006ff037819 */ /* 0x000fc80000011403 */
[----:B------:R-:W-:-:S04]  /*115c0*/  VIMNMX R9, R194, R3, !PT ;  /* 0x00000003c2097248 */ /* 0x000fc80007fe0100 */
[----:B------:R-:W-:-:S13]  /*115d0*/  ISETP.GE.AND P0, PT, R0, R9, PT ;  /* 0x000000090000720c */ /* 0x000fda0003f06270 */
[----:B------:R-:W-:Y:S05]  /*115e0*/  @!P0 BRA `(.L_x_6793) ;  /* 0x0000007800e48947 */ /* 0x000fea0003800000 */
.L_x_6826:
[----:B------:R-:W2:Y:S04]  /*115f0*/  LDL R22, [R1+0x1c0] ;  /* 0x0001c00001167983 */ /* 0x000ea80000100800 */
[----:B0-----:R-:W3:Y:S04]  /*11600*/  LDL R2, [R1+0x1c8] ;  /* 0x0001c80001027983 */ /* 0x001ee80000100800 */
[----:B------:R-:W4:Y:S01]  /*11610*/  LDL R3, [R1] ;  /* 0x0000000001037983 */ /* 0x000f220000100800 */
        /* <DEDUP_REMOVED lines=17> */
.L_x_6795:
[----:B------:R-:W-:Y:S05]  /*11730*/  BSYNC B0 ;  /* 0x0000000000007941 */ /* 0x000fea0003800000 */
.L_x_6794:
[----:B0-----:R-:W2:Y:S01]  /*11740*/  LDL.64 R2, [R1+0x18] ;  /* 0x0000180001027983 */ /* 0x001ea20000100a00 */
[----:B-----5:R-:W-:Y:S02]  /*11750*/  SHF.L.U32 R5, R6, 0x1f, RZ ;  /* 0x0000001f06057819 */ /* 0x020fe400000006ff */
[----:B--2---:R-:W-:-:S05]  /*11760*/  MOV R3, R2 ;  /* 0x0000000200037202 */ /* 0x004fca0000000f00 */
[----:B------:R-:W-:-:S04]  /*11770*/  IMAD R4, R4, 0x8, R3 ;  /* 0x0000000804047824 */ /* 0x000fc800078e0203 */
[----:B------:R0:W1:Y:S01]  /*11780*/  SYNCS.PHASECHK.TRANS64.TRYWAIT P0, [R4+URZ], R5 ;  /* 0x00000005040075a7 */ /* 0x000062000800017f */
[----:B------:R0:W5:Y:S01]  /*11790*/  LDL.64 R6, [R1+0x1c0] ;  /* 0x0001c00001067983 */ /* 0x0001620000100a00 */
[----:B------:R-:W-:Y:S04]  /*117a0*/  BSSY B0, `(.L_x_6796) ;  /* 0x0000003000007945 */ /* 0x000fe80003800000 */
[----:B------:R-:W-:Y:S05]  /*117b0*/  @!P1 BRA `(.L_x_6797) ;  /* 0x0000000000049947 */ /* 0x000fea0003800000 */
[----:B------:R-:W-:Y:S01]  /*117c0*/  BPT.TRAP 0x1 ;  /* 0x000000040000795c */ /* 0x000fe20000300000 */
.L_x_6797:
[----:B------:R-:W-:Y:S05]  /*117d0*/  BSYNC B0 ;  /* 0x0000000000007941 */ /* 0x000fea0003800000 */
.L_x_6796:
[----:B------:R-:W-:Y:S04]  /*117e0*/  BSSY B0, `(.L_x_6798) ;  /* 0x0000006000007945 */ /* 0x000fe80003800000 */
[----:B-1----:R-:W-:Y:S05]  /*117f0*/  @P0 BRA `(.L_x_6799) ;  /* 0x0000000000100947 */ /* 0x002fea0003800000 */
[----:B-----5:R-:W-:Y:S01]  /*11800*/  IMAD R6, R6, 0x8, R3 ;  /* 0x0000000806067824 */ /* 0x020fe200078e0203 */
[----:B------:R-:W-:-:S04]  /*11810*/  SHF.L.U32 R7, R7, 0x1f, RZ ;  /* 0x0000001f07077819 */ /* 0x000fc800000006ff */
[----:B------:R-:W1:Y:S02]  /*11820*/  SYNCS.PHASECHK.TRANS64.TRYWAIT P0, [R6+URZ], R7 ;  /* 0x00000007060075a7 */ /* 0x000e64000800017f */
[----:B-1----:R-:W-:Y:S05]  /*11830*/  @!P0 BRA `(.L_x_6800) ;  /* 0x0000024000e88947 */ /* 0x002fea0003800000 */
.L_x_6799:
[----:B------:R-:W-:Y:S05]  /*11840*/  BSYNC B0 ;  /* 0x0000000000007941 */ /* 0x000fea0003800000 */
.L_x_6798:
[----:B------:R-:W2:Y:S04]  /*11850*/  LDL R3, [R1+0x1c0] ;  /* 0x0001c00001037983 */ /* 0x000ea80000100800 */
[----:B0-----:R-:W2:Y:S01]  /*11860*/  LDL.64 R4, [R1+0x80] ;  /* 0x0000800001047983 */ /* 0x001ea20000100a00 */
[----:B------:R-:W-:Y:S05]  /*11870*/  WARPSYNC.ALL ;  /* 0x0000000000007948 */ /* 0x000fea0003800000 */
[----:B------:R-:W3:Y:S04]  /*11880*/  LDL.64 R10, [R1+0x78] ;  /* 0x00007800010a7983 */ /* 0x000ee80000100a00 */
[----:B-1---5:R-:W4:Y:S04]  /*11890*/  LDL.64 R6, [R1+0x78] ;  /* 0x0000780001067983 */ /* 0x022f280000100a00 */
        /* <DEDUP_REMOVED lines=52> */
.L_x_6802:
[----:B------:R-:W-:Y:S05]  /*11be0*/  BSYNC B0 ;  /* 0x0000000000007941 */ /* 0x000fea0003800000 */
.L_x_6801:
        /* <DEDUP_REMOVED lines=8> */
.L_x_6804:
[----:B------:R-:W-:Y:S05]  /*11c70*/  BSYNC B0 ;  /* 0x0000000000007941 */ /* 0x000fea0003800000 */
.L_x_6803:
[----:B------:R-:W-:Y:S04]  /*11c80*/  BSSY B0, `(.L_x_6805) ;  /* 0x0000004000007945 */ /* 0x000fe80003800000 */
[----:B-1----:R-:W-:Y:S05]  /*11c90*/  @P0 BRA `(.L_x_6806) ;  /* 0x0000000000080947 */ /* 0x002fea0003800000 */
[----:B------:R-:W1:Y:S02]  /*11ca0*/  SYNCS.PHASECHK.TRANS64.TRYWAIT P0, [R2+URZ], R3 ;  /* 0x00000003020075a7 */ /* 0x000e64000800017f */
[----:B-1----:R-:W-:Y:S05]  /*11cb0*/  @!P0 BRA `(.L_x_6807) ;  /* 0x0000023c00dc8947 */ /* 0x002fea0003800000 */
.L_x_6806:
[----:B------:R-:W-:Y:S05]  /*11cc0*/  BSYNC B0 ;  /* 0x0000000000007941 */ /* 0x000fea0003800000 */
.L_x_6805:
        /* <DEDUP_REMOVED lines=9> */
[----:B------:R-:W4:Y:S05]  /*11d60*/  LDL.64 R6, [R1+0x90] ;  /* 0x0000900001067983 */ /* 0x000f2a0000100a00 */
[----:B------:R-:W0:Y:S01]  /*11d70*/  S2R R23, SR_TID.X ;  /* 0x0000000000177919 */ /* 0x000e220000002100 */
[----:B------:R-:W4:Y:S04]  /*11d80*/  LDL.64 R56, [R1+0x90] ;  /* 0x0000900001387983 */ /* 0x000f280000100a00 */
[----:B------:R-:W4:Y:S04]  /*11d90*/  LDL.64 R58, [R1+0x90] ;  /* 0x00009000013a7983 */ /* 0x000f280000100a00 */
[----:B------:R-:W4:Y:S01]  /*11da0*/  LDL.64 R60, [R1+0x90] ;  /* 0x00009000013c7983 */ /* 0x000f220000100a00 */
[----:B--2---:R-:W-:Y:S01]  /*11db0*/  ISETP.NE.U32.AND P0, PT, R4, RZ, PT ;  /* 0x000000ff0400720c */ /* 0x004fe20003f05070 */
[----:B---3--:R-:W-:Y:S01]  /*11dc0*/  IMAD R2, R5, 0x1000, R2 ;  /* 0x0000100005027824 */ /* 0x008fe200078e0202 */
[----:B------:R-:W-:Y:S01]  /*11dd0*/  R2UR UR7, R3 ;  /* 0x00000000030772ca */ /* 0x000fe200000e0000 */
[----:B------:R-:W2:Y:S01]  /*11de0*/  LDL.64 R4, [R1+0x90] ;  /* 0x0000900001047983 */ /* 0x000ea20000100a00 */
[----:B----4-:R-:W-:-:S02]  /*11df0*/  R2UR UR4, R12 ;  /* 0x000000000c0472ca */ /* 0x010fc400000e0000 */
        /* <DEDUP_REMOVED lines=174> */
[----:B------:R-:W-:Y:S01]  /*128e0*/  IADD3 R12, R12, 0x800, R23 ;  /* 0x000008000c0c7810 */ /* 0x000fe20007ffe017 */
        /* <DEDUP_REMOVED lines=10> */
[----:B--2---:R-:W-:Y:S01]  /*12990*/  R2UR UR5, R15 ;  /* 0x000000000f0572ca */ /* 0x004fe200000e0000 */
[----:B------:R-:W2:Y:S06]  /*129a0*/  LDL R20, [R1] ;  /* 0x0000000001147983 */ /* 0x000eac0000100800 */
        /* <DEDUP_REMOVED lines=13> */
[----:B---3--:R-:W-:Y:S01]  /*12a80*/  IADD3 R10, R15, 0x800, R10 ;  /* 0x000008000f0a7810 */ /* 0x008fe20007ffe00a */
[----:B------:R-:W-:Y:S01]  /*12a90*/  IMAD.IADD R12, R4, 0x1, R15 ;  /* 0x00000001040c7824 */ /* 0x000fe200078e020f */
[----:B------:R-:W-:Y:S01]  /*12aa0*/  R2UR UR7, R13 ;  /* 0x000000000d0772ca */ /* 0x000fe200000e0000 */
[----:B------:R-:W3:Y:S01]  /*12ab0*/  LDL.64 R4, [R1+0x90] ;  /* 0x0000900001047983 */ /* 0x000ee20000100a00 */
[----:B------:R-:W-:Y:S02]  /*12ac0*/  R2UR UR4, R10 ;  /* 0x000000000a0472ca */ /* 0x000fe400000e0000 */
[----:B------:R-:W-:Y:S02]  /*12ad0*/  R2UR UR6, R12 ;  /* 0x000000000c0672ca */ /* 0x000fe400000e0000 */
[----:B------:R-:W-:Y:S01]  /*12ae0*/  R2UR UR5, R11 ;  /* 0x000000000b0572ca */ /* 0x000fe200000e0000 */
[----:B------:R-:W-:Y:S02]  /*12af0*/  IMAD.MOV.U32 R10, RZ, RZ, 0x28 ;  /* 0x00000028ff0a7424 */ /* 0x000fe400078e00ff */
        /* <DEDUP_REMOVED lines=8> */
[----:B----4-:R-:W-:Y:S02]  /*12b80*/  IMAD.IADD R6, R11, 0x1, R6 ;  /* 0x000000010b067824 */ /* 0x010fe400078e0206 */
        /* <DEDUP_REMOVED lines=11> */
[----:B------:R-:W4:Y:S06]  /*12c40*/  LDL.64 R6, [R1+0x90] ;  /* 0x0000900001067983 */ /* 0x000f2c0000100a00 */
[----:B------:R-:W-:Y:S01]  /*12c50*/  HGMMA.64x64x16.F32 R24, gdesc[UR4], R24, gsb0 ;  /* 0x00e00000041879f0 */ /* 0x000fe20008000818 */
[----:B------:R-:W-:Y:S01]  /*12c60*/  IMAD.IADD R10, R23, 0x1, R12 ;  /* 0x00000001170a7824 */ /* 0x000fe200078e020c */
[----:B------:R-:W-:-:S02]  /*12c70*/  R2UR UR7, R11 ;  /* 0x000000000b0772ca */ /* 0x000fc400000e0000 */
[----:B------:R-:W-:Y:S02]  /*12c80*/  R2UR UR4, R56 ;  /* 0x00000000380472ca */ /* 0x000fe400000e0000 */
[----:B------:R-:W-:Y:S02]  /*12c90*/  R2UR UR6, R10 ;  /* 0x000000000a0672ca */ /* 0x000fe400000e0000 */
[----:B------:R-:W-:Y:S01]  /*12ca0*/  R2UR UR5, R57 ;  /* 0x00000000390572ca */ /* 0x000fe200000e0000 */
[----:B------:R-:W-:Y:S02]  /*12cb0*/  WARPGROUP.DEPBAR.LE gsb0, 0x0 ;  /* 0x00008000000079c5 */ /* 0x000fe40000010000 */
[----:B------:R-:W-:Y:S01]  /*12cc0*/  WARPGROUP.ARRIVE ;  /* 0x00000000000079c5 */ /* 0x000fe20000000000 */
[C---:B------:R-:W-:Y:S01]  /*12cd0*/  IMAD.IADD R56, R21.reuse, 0x1, R12 ;  /* 0x0000000115387824 */ /* 0x040fe200078e020c */
[----:B------:R-:W-:Y:S01]  /*12ce0*/  IADD3 R58, R21, 0xa00, R58 ;  /* 0x00000a00153a7810 */ /* 0x000fe20007ffe03a */
[----:B------:R-:W2:Y:S07]  /*12cf0*/  LDL.64 R10, [R1+0x90] ;  /* 0x00009000010a7983 */ /* 0x000eae0000100a00 */
[----:B------:R-:W-:Y:S01]  /*12d00*/  HGMMA.64x64x16.F32 R24, gdesc[UR4], R24, gsb0 ;  /* 0x00e00000041879f0 */ /* 0x000fe20008000818 */
[----:B------:R-:W-:Y:S01]  /*12d10*/  IMAD.MOV.U32 R57, RZ, RZ, R3 ;  /* 0x000000ffff397224 */ /* 0x000fe200078e0003 */
[----:B------:R-:W-:-:S02]  /*12d20*/  R2UR UR6, R56 ;  /* 0x00000000380672ca */ /* 0x000fc400000e0000 */
        /* <DEDUP_REMOVED lines=10> */
[----:B------:R-:W-:Y:S01]  /*12dd0*/  R2UR UR6, R56 ;  /* 0x00000000380672ca */ /* 0x000fe200000e0000 */
[----:B------:R-:W3:Y:S01]  /*12de0*/  LDL.64 R58, [R1+0x90] ;  /* 0x00009000013a7983 */ /* 0x000ee20000100a00 */
[----:B------:R-:W-:-:S02]  /*12df0*/  R2UR UR7, R57 ;  /* 0x00000000390772ca */ /* 0x000fc400000e0000 */
        /* <DEDUP_REMOVED lines=13> */
[----:B------:R-:W-:Y:S01]  /*12ed0*/  IMAD.MOV.U32 R5, RZ, RZ, R3 ;  /* 0x000000ffff057224 */ /* 0x000fe200078e0003 */
[----:B------:R-:W-:Y:S02]  /*12ee0*/  R2UR UR4, R60 ;  /* 0x000000003c0472ca */ /* 0x000fe400000e0000 */
[----:B------:R-:W-:Y:S02]  /*12ef0*/  R2UR UR6, R4 ;  /* 0x00000000040672ca */ /* 0x000fe400000e0000 */
[----:B------:R-:W-:Y:S02]  /*12f00*/  R2UR UR7, R5 ;  /* 0x00000000050772ca */ /* 0x000fe400000e0000 */
[----:B------:R-:W-:Y:S01]  /*12f10*/  R2UR UR5, R61 ;  /* 0x000000003d0572ca */ /* 0x000fe200000e0000 */
[----:B------:R-:W-:Y:S01]  /*12f20*/  VIADD R14, R2, 0xc00 ;  /* 0x00000c00020e7836 */ /* 0x000fe20000000000 */
[----:B------:R-:W3:Y:S01]  /*12f30*/  LDL.64 R4, [R1+0x90] ;  /* 0x0000900001047983 */ /* 0x000ee20000100a00 */
[----:B------:R-:W-:-:S02]  /*12f40*/  WARPGROUP.DEPBAR.LE gsb0, 0x0 ;  /* 0x00008000000079c5 */ /* 0x000fc40000010000 */
[----:B------:R-:W-:-:S08]  /*12f50*/  WARPGROUP.ARRIVE ;  /* 0x00000000000079c5 */ /* 0x000fd00000000000 */
        /* <DEDUP_REMOVED lines=8> */
[----:B------:R-:W-:-:S02]  /*12fe0*/  WARPGROUP.DEPBAR.LE gsb0, 0x0 ;  /* 0x00008000000079c5 */ /* 0x000fc40000010000 */
[----:B------:R-:W-:Y:S01]  /*12ff0*/  WARPGROUP.ARRIVE ;  /* 0x00000000000079c5 */ /* 0x000fe20000000000 */
[C---:B------:R-:W-:Y:S01]  /*13000*/  IMAD.IADD R56, R21.reuse, 0x1, R14 ;  /* 0x0000000115387824 */ /* 0x040fe200078e020e */
[----:B--2---:R-:W-:Y:S01]  /*13010*/  IADD3 R10, R21, 0xc00, R10 ;  /* 0x00000c00150a7810 */ /* 0x004fe20007ffe00a */
[----:B------:R-:W-:Y:S01]  /*13020*/  IMAD.MOV.U32 R57, RZ, RZ, R3 ;  /* 0x000000ffff397224 */ /* 0x000fe200078e0003 */
[----:B------:R-:W2:Y:S06]  /*13030*/  LDL.64 R6, [R1+0x90] ;  /* 0x0000900001067983 */ /* 0x000eac0000100a00 */
        /* <DEDUP_REMOVED lines=13> */
[----:B------:R0:W5:Y:S01]  /*13110*/  LDL R14, [R1+0x1c0] ;  /* 0x0001c000010e7983 */ /* 0x0001620000100800 */
        /* <DEDUP_REMOVED lines=25> */
[C---:B------:R-:W-:Y:S01]  /*132b0*/  IADD3 R4, R23.reuse, 0xe00, R4 ;  /* 0x00000e0017047810 */ /* 0x040fe20007ffe004 */
[----:B------:R-:W-:Y:S02]  /*132c0*/  IMAD.MOV.U32 R57, RZ, RZ, R3 ;  /* 0x000000ffff397224 */ /* 0x000fe400078e0003 */
[----:B------:R-:W-:Y:S01]  /*132d0*/  IMAD.IADD R56, R23, 0x1, R12 ;  /* 0x0000000117387824 */ /* 0x000fe200078e020c */
[----:B------:R-:W-:Y:S01]  /*132e0*/  R2UR UR4, R4 ;  /* 0x00000000040472ca */ /* 0x000fe200000e0000 */
[----:B------:R0:W5:Y:S01]  /*132f0*/  LDL R23, [R1+0xc] ;  /* 0x00000c0001177983 */ /* 0x0001620000100800 */
[----:B------:R-:W-:Y:S02]  /*13300*/  R2UR UR7, R57 ;  /* 0x00000000390772ca */ /* 0x000fe400000e0000 */
[----:B------:R-:W-:-:S02]  /*13310*/  R2UR UR6, R56 ;  /* 0x00000000380672ca */ /* 0x000fc400000e0000 */
[----:B------:R-:W-:Y:S01]  /*13320*/  R2UR UR5, R5 ;  /* 0x00000000050572ca */ /* 0x000fe200000e0000 */
[----:B------:R-:W-:Y:S02]  /*13330*/  WARPGROUP.DEPBAR.LE gsb0, 0x0 ;  /* 0x00008000000079c5 */ /* 0x000fe40000010000 */
[----:B------:R-:W-:-:S10]  /*13340*/  WARPGROUP.ARRIVE ;  /* 0x00000000000079c5 */ /* 0x000fd40000000000 */
[----:B------:R-:W-:Y:S01]  /*13350*/  HGMMA.64x64x16.F32 R24, gdesc[UR4], R24, gsb0 ;  /* 0x00e00000041879f0 */ /* 0x000fe20008000818 */
[C---:B------:R-:W-:Y:S01]  /*13360*/  IMAD.IADD R4, R21.reuse, 0x1, R12 ;  /* 0x0000000115047824 */ /* 0x040fe200078e020c */
[----:B--2---:R-:W-:Y:S01]  /*13370*/  IADD3 R6, R21, 0xe00, R6 ;  /* 0x00000e0015067810 */ /* 0x004fe20007ffe006 */
        /* <DEDUP_REMOVED lines=25> */
[----:B----4-:R-:W-:Y:S01]  /*13510*/  IMAD.IADD R58, R5, 0x1, R58 ;  /* 0x00000001053a7824 */ /* 0x010fe200078e023a */
[----:B------:R-:W-:Y:S02]  /*13520*/  R2UR UR7, R3 ;  /* 0x00000000030772ca */ /* 0x000fe400000e0000 */
[----:B------:R-:W-:Y:S02]  /*13530*/  R2UR UR6, R2 ;  /* 0x00000000020672ca */ /* 0x000fe400000e0000 */
        /* <DEDUP_REMOVED lines=34> */
[----:B------:R-:W-:-:S03]  /*13760*/  LOP3.LUT R2, R20, 0x1, RZ, 0xfc, !PT ;  /* 0x0000000114027812 */ /* 0x000fc600078efcff */
        /* <DEDUP_REMOVED lines=8> */
.L_x_6809:
[----:B------:R-:W-:Y:S05]  /*137f0*/  BSYNC B0 ;  /* 0x0000000000007941 */ /* 0x000fea0003800000 */
.L_x_6808:
[----:B------:R-:W2:Y:S02]  /*13800*/  LDL.64 R2, [R1+0x20] ;  /* 0x0000200001027983 */ /* 0x000ea40000100a00 */
[----:B--2---:R-:W-:-:S05]  /*13810*/  MOV R3, R2 ;  /* 0x0000000200037202 */ /* 0x004fca0000000f00 */
[----:B-----5:R-:W-:-:S05]  /*13820*/  IMAD R14, R14, 0x8, R3 ;  /* 0x000000080e0e7824 */ /* 0x020fca00078e0203 */
[----:B------:R-:W-:-:S04]  /*13830*/  PRMT R14, R23, 0x654, R14 ;  /* 0x00000654170e7816 */ /* 0x000fc8000000000e */
[----:B------:R0:W-:Y:S01]  /*13840*/  SYNCS.ARRIVE.TRANS64.RED.A1T0 RZ, [R14+URZ], RZ ;  /* 0x000000ff0eff79a7 */ /* 0x0001e2000810043f */
[----:B------:R-:W2:Y:S04]  /*13850*/  LDL R8, [R1+0xcc] ;  /* 0x0000cc0001087983 */ /* 0x000ea80000100800 */
[----:B------:R-:W3:Y:S04]  /*13860*/  LDL.64 R2, [R1+0xf0] ;  /* 0x0000f00001027983 */ /* 0x000ee80000100a00 */
[----:B------:R-:W4:Y:S04]  /*13870*/  LDL R23, [R1+0x50] ;  /* 0x0000500001177983 */ /* 0x000f280000100800 */
[----:B------:R-:W4:Y:S04]  /*13880*/  LDL R58, [R1+0xf8] ;  /* 0x0000f800013a7983 */ /* 0x000f280000100800 */
[----:B0-----:R-:W4:Y:S04]  /*13890*/  LDL.128 R12, [R1+0xe0] ;  /* 0x0000e000010c7983 */ /* 0x001f280000100c00 */
[----:B------:R-:W4:Y:S01]  /*138a0*/  LDL.128 R4, [R1+0xd0] ;  /* 0x0000d00001047983 */ /* 0x000f220000100c00 */
[----:B------:R-:W-:Y:S01]  /*138b0*/  BSSY B0, `(.L_x_6810) ;  /* 0x000003b000007945 */ /* 0x000fe20003800000 */
[----:B--2---:R-:W-:-:S04]  /*138c0*/  SHF.R.S32.HI R11, RZ, 0x1f, R8 ;  /* 0x0000001fff0b7819 */ /* 0x004fc80000011408 */
        /* <DEDUP_REMOVED lines=15> */
[----:B---3--:R-:W-:Y:S01]  /*139c0*/  ISETP.NE.AND P0, PT, R2, 0x1, PT ;  /* 0x000000010200780c */ /* 0x008fe20003f05270 */
[----:B------:R-:W-:Y:S01]  /*139d0*/  IMAD.IADD R56, R11, 0x1, -R56 ;  /* 0x000000010b387824 */ /* 0x000fe200078e0a38 */
[----:B------:R-:W-:Y:S01]  /*139e0*/  LOP3.LUT R8, R8, 0x1ffffffe, RZ, 0xc0, !PT ;  /* 0x1ffffffe08087812 */ /* 0x000fe200078ec0ff */
[----:B----4-:R-:W-:-:S04]  /*139f0*/  IMAD R11, R23, 0x4, R10 ;  /* 0x00000004170b7824 */ /* 0x010fc800078e020a */
        /* <DEDUP_REMOVED lines=30> */
.L_x_6813:
[----:B------:R-:W-:-:S13]  /*13be0*/  ISETP.NE.AND P0, PT, R13, 0x1, PT ;  /* 0x000000010d00780c */ /* 0x000fda0003f05270 */
[----:B------:R-:W-:-:S05]  /*13bf0*/  @P0 IMAD.HI.U32 R10, R6, R14, RZ ;  /* 0x0000000e060a0227 */ /* 0x000fca00078e00ff */
[----:B------:R-:W-:-:S07]  /*13c00*/  @P0 SHF.R.U32.HI R6, RZ, R15, R10 ;  /* 0x0000000fff060219 */ /* 0x000fce000001160a */
.L_x_6814:
[----:B------:R-:W-:Y:S05]  /*13c10*/  BSYNC B1 ;  /* 0x0000000000017941 */ /* 0x000fea0003800000 */
.L_x_6812:
[----:B------:R-:W-:-:S04]  /*13c20*/  IMAD R7, R6, R13, -R11 ;  /* 0x0000000d06077224 */ /* 0x000fc800078e0a0b */
[----:B------:R-:W-:-:S05]  /*13c30*/  IMAD R6, R20, -0x2, R7 ;  /* 0xfffffffe14067824 */ /* 0x000fca00078e0207 */
[----:B------:R-:W-:Y:S02]  /*13c40*/  VIMNMX R3, R3, R6, !PT ;  /* 0x0000000603037248 */ /* 0x000fe40007fe0100 */
[----:B------:R-:W-:-:S07]  /*13c50*/  VIADDMNMX R2, R6, R13, R2, PT ;  /* 0x0000000d06027246 */ /* 0x000fce0003800102 */
.L_x_6811:
[----:B------:R-:W-:Y:S05]  /*13c60*/  BSYNC B0 ;  /* 0x0000000000007941 */ /* 0x000fea0003800000 */
.L_x_6810:
        /* <DEDUP_REMOVED lines=90> */
.L_x_6818:
[----:B------:R-:W-:-:S13]  /*14210*/  ISETP.NE.AND P6, PT, R13, 0x1, PT ;  /* 0x000000010d00780c */ /* 0x000fda0003fc5270 */
[----:B------:R-:W-:-:S05]  /*14220*/  @P6 IMAD.HI.U32 R14, R4, R14, RZ ;  /* 0x0000000e040e6227 */ /* 0x000fca00078e00ff */
[----:B------:R-:W-:-:S07]  /*14230*/  @P6 SHF.R.U32.HI R4, RZ, R15, R14 ;  /* 0x0000000fff046219 */ /* 0x000fce000001160e */
.L_x_6819:
[----:B------:R-:W-:Y:S05]  /*14240*/  BSYNC B1 ;  /* 0x0000000000017941 */ /* 0x000fea0003800000 */
.L_x_6817:
[----:B------:R-:W-:-:S04]  /*14250*/  IMAD R3, R4, R13, -R11 ;  /* 0x0000000d04037224 */ /* 0x000fc800078e0a0b */
[----:B------:R-:W-:-:S05]  /*14260*/  IMAD R20, R20, -0x2, R3 ;  /* 0xfffffffe14147824 */ /* 0x000fca00078e0203 */
[----:B------:R-:W-:Y:S02]  /*14270*/  VIADDMNMX R6, R20, R13, R6, PT ;  /* 0x0000000d14067246 */ /* 0x000fe40003800106 */
[----:B------:R-:W-:-:S07]  /*14280*/  VIMNMX R7, R7, R20, !PT ;  /* 0x0000001407077248 */ /* 0x000fce0007fe0100 */
.L_x_6816:
[----:B------:R-:W-:Y:S05]  /*14290*/  BSYNC B0 ;  /* 0x0000000000007941 */ /* 0x000fea0003800000 */
.L_x_6815:
[----:B------:R-:W2:Y:S01]  /*142a0*/  LDL.64 R14, [R1+0x1e0] ;  /* 0x0001e000010e7983 */ /* 0x000ea20000100a00 */
        /* <DEDUP_REMOVED lines=35> */
[----:B------:R-:W-:Y:S01]  /*144e0*/  FSEL R42, R42, -INF , !P0 ;  /* 0xff8000002a2a7808 */ /* 0x000fe20004000000 */
[----:B------:R-:W3:Y:S01]  /*144f0*/  LDL R12, [R1+0x200] ;  /* 0x00020000010c7983 */ /* 0x000ee20000100800 */
[----:B------:R-:W-:-:S04]  /*14500*/  ISETP.NE.AND P0, PT, R10, RZ, PT ;  /* 0x000000ff0a00720c */ /* 0x000fc80003f05270 */
[----:B------:R-:W-:-:S04]  /*14510*/  ISETP.GT.AND P0, PT, R7, RZ, !P0 ;  /* 0x000000ff0700720c */ /* 0x000fc80004704270 */
[----:B------:R-:W-:-:S04]  /*14520*/  ISETP.LT.OR P0, PT, R6, 0x1, P0 ;  /* 0x000000010600780c */ /* 0x000fc80000701670 */
[----:B------:R-:W-:Y:S02]  /*14530*/  FSEL R30, R26, -INF , !P0 ;  /* 0xff8000001a1e7808 */ /* 0x000fe40004000000 */
[----:B------:R-:W-:-:S04]  /*14540*/  ISETP.NE.AND P0, PT, R40, RZ, PT ;  /* 0x000000ff2800720c */ /* 0x000fc80003f05270 */
[----:B------:R-:W-:-:S04]  /*14550*/  ISETP.GT.AND P0, PT, R7, 0x21, !P0 ;  /* 0x000000210700780c */ /* 0x000fc80004704270 */
[C---:B------:R-:W-:Y:S02]  /*14560*/  ISETP.LT.OR P0, PT, R6.reuse, 0x22, P0 ;  /* 0x000000220600780c */ /* 0x040fe40000701670 */
[C---:B------:R-:W-:Y:S02]  /*14570*/  ISETP.LT.OR P1, PT, R6.reuse, 0x29, P1 ;  /* 0x000000290600780c */ /* 0x040fe40000f21670 */
[----:B------:R-:W-:Y:S02]  /*14580*/  FSEL R43, R43, -INF , !P0 ;  /* 0xff8000002b2b7808 */ /* 0x000fe40004000000 */
[----:B------:R-:W-:Y:S02]  /*14590*/  ISETP.LT.OR P2, PT, R6, 0x2a, P2 ;  /* 0x0000002a0600780c */ /* 0x000fe40001741670 */
[----:B------:R-:W-:Y:S02]  /*145a0*/  FSEL R46, R46, -INF , !P1 ;  /* 0xff8000002e2e7808 */ /* 0x000fe40004800000 */
[----:B------:R-:W-:-:S02]  /*145b0*/  ISETP.LT.OR P3, PT, R6, 0x31, P3 ;  /* 0x000000310600780c */ /* 0x000fc40001f61670 */
[----:B------:R-:W-:Y:S02]  /*145c0*/  FSEL R47, R47, -INF , !P2 ;  /* 0xff8000002f2f7808 */ /* 0x000fe40005000000 */
[C---:B------:R-:W-:Y:S02]  /*145d0*/  ISETP.GT.AND P5, PT, R7.reuse, 0x38, !P5 ;  /* 0x000000380700780c */ /* 0x040fe40006fa4270 */
[----:B------:R-:W-:Y:S02]  /*145e0*/  ISETP.LT.OR P4, PT, R6, 0x32, P4 ;  /* 0x000000320600780c */ /* 0x000fe40002781670 */
[----:B------:R-:W-:Y:S02]  /*145f0*/  FSEL R50, R50, -INF , !P3 ;  /* 0xff80000032327808 */ /* 0x000fe40005800000 */
[----:B------:R-:W-:Y:S02]  /*14600*/  ISETP.GT.AND P6, PT, R7, 0x39, !P6 ;  /* 0x000000390700780c */ /* 0x000fe400077c4270 */
[----:B------:R-:W-:-:S02]  /*14610*/  ISETP.LT.OR P5, PT, R6, 0x39, P5 ;  /* 0x000000390600780c */ /* 0x000fc40002fa1670 */
[----:B------:R-:W-:Y:S02]  /*14620*/  FSEL R51, R51, -INF , !P4 ;  /* 0xff80000033337808 */ /* 0x000fe40006000000 */
[----:B------:R-:W-:Y:S02]  /*14630*/  ISETP.LT.OR P6, PT, R6, 0x3a, P6 ;  /* 0x0000003a0600780c */ /* 0x000fe400037c1670 */
        /* <DEDUP_REMOVED lines=32> */
[----:B------:R-:W-:Y:S01]  /*14840*/  FMNMX.FTZ R2, R54, R3, !PT ;  /* 0x0000000336027209 */ /* 0x000fe20007810000 */
[----:B------:R-:W2:Y:S03]  /*14850*/  LDL.64 R4, [R1+0x1f0] ;  /* 0x0001f00001047983 */ /* 0x000ea60000100a00 */
[----:B------:R-:W-:Y:S01]  /*14860*/  FMNMX.FTZ R7, R55, R2, !PT ;  /* 0x0000000237077209 */ /* 0x000fe20007810000 */
[----:B------:R-:W0:Y:S04]  /*14870*/  SHFL.BFLY PT, R3, R6, 0x2, 0x1f ;  /* 0x0c401f0006037f89 */ /* 0x000e2800000e0000 */
[----:B------:R-:W-:Y:S04]  /*14880*/  STL.64 [R1+0x1e0], R6 ;  /* 0x0001e00601007387 */ /* 0x000fe80000100a00 */
[----:B------:R-:W4:Y:S01]  /*14890*/  LDL R20, [R1+0x1e4] ;  /* 0x0001e40001147983 */ /* 0x000f220000100800 */
[----:B0-----:R-:W-:-:S05]  /*148a0*/  FMNMX.FTZ R8, R6, R3, !PT ;  /* 0x0000000306087209 */ /* 0x001fca0007810000 */
[----:B------:R-:W0:Y:S02]  /*148b0*/  SHFL.BFLY PT, R3, R8, 0x1, 0x1f ;  /* 0x0c201f0008037f89 */ /* 0x000e2400000e0000 */
[----:B0-----:R-:W-:Y:S02]  /*148c0*/  FMNMX.FTZ R10, R8, R3, !PT ;  /* 0x00000003080a7209 */ /* 0x001fe40007810000 */
[----:B------:R-:W5:Y:S04]  /*148d0*/  LDL.64 R2, [R1+0xb8] ;  /* 0x0000b80001027983 */ /* 0x000f680000100a00 */
[----:B------:R-:W-:Y:S04]  /*148e0*/  STL [R1+0x1e0], R10 ;  /* 0x0001e00a01007387 */ /* 0x000fe80000100800 */
[----:B------:R-:W3:Y:S04]  /*148f0*/  LDL R13, [R1+0x1e0] ;  /* 0x0001e000010d7983 */ /* 0x000ee80000100800 */
[----:B----4-:R-:W0:Y:S02]  /*14900*/  SHFL.BFLY PT, R11, R20, 0x2, 0x1f ;  /* 0x0c401f00140b7f89 */ /* 0x010e2400000e0000 */
[----:B0-----:R-:W-:-:S05]  /*14910*/  FMNMX.FTZ R11, R11, R20, !PT ;  /* 0x000000140b0b7209 */ /* 0x001fca0007810000 */
[----:B------:R-:W0:Y:S02]  /*14920*/  SHFL.BFLY PT, R6, R11, 0x1, 0x1f ;  /* 0x0c201f000b067f89 */ /* 0x000e2400000e0000 */
[----:B0-----:R-:W-:Y:S02]  /*14930*/  FMNMX.FTZ R6, R11, R6, !PT ;  /* 0x000000060b067209 */ /* 0x001fe40007810000 */
[----:B---3--:R-:W-:-:S04]  /*14940*/  FSETP.NEU.FTZ.AND P0, PT, R13, -INF , PT ;  /* 0xff8000000d00780b */ /* 0x008fc80003f1d000 */
[----:B------:R-:W-:Y:S02]  /*14950*/  FSEL R7, R13, RZ, P0 ;  /* 0x000000ff0d077208 */ /* 0x000fe40000000000 */
[----:B------:R-:W-:-:S04]  /*14960*/  FSETP.NEU.FTZ.AND P0, PT, R6, -INF , PT ;  /* 0xff8000000600780b */ /* 0x000fc80003f1d000 */
[----:B------:R-:W-:Y:S01]  /*14970*/  FSEL R8, R6, RZ, P0 ;  /* 0x000000ff06087208 */ /* 0x000fe20000000000 */
[----:B------:R-:W-:-:S04]  /*14980*/  FADD.FTZ R7, R14, -R7 ;  /* 0x800000070e077221 */ /* 0x000fc80000010000 */
[----:B------:R-:W-:Y:S01]  /*14990*/  FADD.FTZ R15, R15, -R8 ;  /* 0x800000080f0f7221 */ /* 0x000fe20000010000 */
[----:B------:R-:W-:-:S03]  /*149a0*/  FMUL.FTZ R7, R7, R12 ;  /* 0x0000000c07077220 */ /* 0x000fc60000410000 */
[----:B------:R-:W-:Y:S01]  /*149b0*/  FMUL.FTZ R15, R12, R15 ;  /* 0x0000000f0c0f7220 */ /* 0x000fe20000410000 */
[----:B------:R-:W2:Y:S08]  /*149c0*/  MUFU.EX2 R129, R7 ;  /* 0x0000000700817308 */ /* 0x000eb00000000800 */
[----:B------:R-:W0:Y:S01]  /*149d0*/  MUFU.EX2 R128, R15 ;  /* 0x0000000f00807308 */ /* 0x000e220000000800 */
[----:B------:R1:W-:Y:S01]  /*149e0*/  STL [R1+0x1e4], R6 ;  /* 0x0001e40601007387 */ /* 0x0003e20000100800 */
[----:B--2---:R-:W-:Y:S01]  /*149f0*/  FMUL.FTZ R4, R129, R4 ;  /* 0x0000000481047220 */ /* 0x004fe20000410000 */
[----:B0-----:R-:W-:-:S05]  /*14a00*/  FMUL.FTZ R5, R5, R128 ;  /* 0x0000008005057220 */ /* 0x001fca0000410000 */
[----:B------:R1:W-:Y:S04]  /*14a10*/  STL.64 [R1+0x1f0], R4 ;  /* 0x0001f00401007387 */ /* 0x0003e80000100a00 */
[----:B-----5:R-:W2:Y:S01]  /*14a20*/  LD.E R8, desc[UR46][R2.64+0x4] ;  /* 0x0000042e02087980 */ /* 0x020ea2000c101900 */
        /* <DEDUP_REMOVED lines=12> */
.L_x_6821:
[----:B------:R-:W-:Y:S05]  /*14af0*/  BSYNC B0 ;  /* 0x0000000000007941 */ /* 0x000fea0003800000 */
.L_x_6820:
        /* <DEDUP_REMOVED lines=9> */
.L_x_6823:
[----:B------:R-:W-:Y:S05]  /*14b90*/  BSYNC B0 ;  /* 0x0000000000007941 */ /* 0x000fea0003800000 */
.L_x_6822:
[----:B------:R-:W0:Y:S04]  /*14ba0*/  LDL R32, [R1+0x200] ;  /* 0x0002000001207983 */ /* 0x000e280000100800 */
[----:B------:R-:W0:Y:S04]  /*14bb0*/  LDL.64 R28, [R1+0x1e0] ;  /* 0x0001e000011c7983 */ /* 0x000e280000100a00 */
[----:B------:R-:W2:Y:S04]  /*14bc0*/  LDL.64 R6, [R1+0x1f0] ;  /* 0x0001f00001067983 */ /* 0x000ea80000100a00 */
[----:B------:R-:W3:Y:S04]  /*14bd0*/  LDL.64 R26, [R1+0x400] ;  /* 0x00040000011a7983 */ /* 0x000ee80000100a00 */
[----:B------:R-:W4:Y:S04]  /*14be0*/  LDL.64 R24, [R1+0x408] ;  /* 0x0004080001187983 */ /* 0x000f280000100a00 */
        /* <DEDUP_REMOVED lines=22> */
[----:B------:R-:W2:Y:S01]  /*14d50*/  LDL R142, [R1+0x1c0] ;  /* 0x0001c000018e7983 */ /* 0x000ea20000100800 */
[C---:B0-----:R-:W-:Y:S01]  /*14d60*/  FMUL.FTZ R4, R28.reuse, R32 ;  /* 0x000000201c047220 */ /* 0x041fe20000410000 */
[----:B------:R-:W-:-:S04]  /*14d70*/  FSETP.NEU.FTZ.AND P0, PT, R28, -INF , PT ;  /* 0xff8000001c00780b */ /* 0x000fc80003f1d000 */
[----:B------:R-:W-:Y:S02]  /*14d80*/  FSEL R8, R4, RZ, P0 ;  /* 0x000000ff04087208 */ /* 0x000fe40000000000 */
[----:B------:R-:W2:Y:S01]  /*14d90*/  LDL.64 R4, [R1+0x238] ;  /* 0x0002380001047983 */ /* 0x000ea20000100a00 */
[CC--:B------:R-:W-:Y:S01]  /*14da0*/  FMUL.FTZ R28, R29.reuse, R32.reuse ;  /* 0x000000201d1c7220 */ /* 0x0c0fe20000410000 */
[----:B------:R-:W-:Y:S01]  /*14db0*/  FSETP.NEU.FTZ.AND P0, PT, R29, -INF , PT ;  /* 0xff8000001d00780b */ /* 0x000fe20003f1d000 */
[----:B------:R-:W-:-:S03]  /*14dc0*/  FFMA.FTZ R174, R33, R32, -R8 ;  /* 0x0000002021ae7223 */ /* 0x000fc60000010808 */
[----:B------:R-:W-:Y:S01]  /*14dd0*/  FSEL R33, R28, RZ, P0 ;  /* 0x000000ff1c217208 */ /* 0x000fe20000000000 */
        /* <DEDUP_REMOVED lines=23> */
[-C--:B------:R-:W-:Y:S01]  /*14f50*/  FFMA.FTZ R191, R53, R32.reuse, -R8 ;  /* 0x0000002035bf7223 */ /* 0x080fe20000010808 */
        /* <DEDUP_REMOVED lines=8> */
[----:B------:R-:W-:Y:S01]  /*14fe0*/  FFMA.FTZ R175, R54, R32, -R33 ;  /* 0x0000002036af7223 */ /* 0x000fe20000010821 */
[C---:B---3--:R-:W-:Y:S01]  /*14ff0*/  FMUL.FTZ R27, R129.reuse, R27 ;  /* 0x0000001b811b7220 */ /* 0x048fe20000410000 */
[C---:B------:R-:W-:Y:S01]  /*15000*/  FMUL.FTZ R26, R129.reuse, R26 ;  /* 0x0000001a811a7220 */ /* 0x040fe20000410000 */
[C---:B----4-:R-:W-:Y:S01]  /*15010*/  FMUL.FTZ R25, R128.reuse, R25 ;  /* 0x0000001980197220 */ /* 0x050fe20000410000 */
[----:B------:R-:W-:Y:S01]  /*15020*/  FMUL.FTZ R24, R128, R24 ;  /* 0x0000001880187220 */ /* 0x000fe20000410000 */
[C---:B--2---:R-:W-:Y:S01]  /*15030*/  FMUL.FTZ R23, R129.reuse, R23 ;  /* 0x0000001781177220 */ /* 0x044fe20000410000 */
[----:B------:R-:W2:Y:S01]  /*15040*/  MUFU.EX2 R167, R167 ;  /* 0x000000a700a77308 */ /* 0x000ea20000000800 */
[C---:B------:R-:W-:Y:S01]  /*15050*/  FMUL.FTZ R22, R129.reuse, R22 ;  /* 0x0000001681167220 */ /* 0x040fe20000410000 */
[C---:B------:R-:W-:Y:S01]  /*15060*/  FMUL.FTZ R13, R129.reuse, R13 ;  /* 0x0000000d810d7220 */ /* 0x040fe20000410000 */
[C---:B------:R-:W-:Y:S01]  /*15070*/  FMUL.FTZ R12, R129.reuse, R12 ;  /* 0x0000000c810c7220 */ /* 0x040fe20000410000 */
[C---:B------:R-:W-:Y:S01]  /*15080*/  FMUL.FTZ R21, R129.reuse, R21 ;  /* 0x0000001581157220 */ /* 0x040fe20000410000 */
[C---:B------:R-:W-:Y:S01]  /*15090*/  FMUL.FTZ R20, R129.reuse, R20 ;  /* 0x0000001481147220 */ /* 0x040fe20000410000 */
[C---:B------:R-:W-:Y:S01]  /*150a0*/  FMUL.FTZ R15, R129.reuse, R15 ;  /* 0x0000000f810f7220 */ /* 0x040fe20000410000 */
[----:B------:R-:W-:Y:S01]  /*150b0*/  FMUL.FTZ R14, R129, R14 ;  /* 0x0000000e810e7220 */ /* 0x000fe20000410000 */
[----:B------:R-:W3:Y:S01]  /*150c0*/  MUFU.EX2 R118, R118 ;  /* 0x0000007600767308 */ /* 0x000ee20000000800 */
[----:B0-----:R-:W-:Y:S01]  /*150d0*/  FADD.FTZ R8, R127, R7 ;  /* 0x000000077f087221 */ /* 0x001fe20000010000 */
[----:B------:R-:W-:Y:S01]  /*150e0*/  FADD.FTZ R6, R164, R6 ;  /* 0x00000006a4067221 */ /* 0x000fe20000010000 */
[C---:B------:R-:W-:Y:S01]  /*150f0*/  FMUL.FTZ R11, R129.reuse, R11 ;  /* 0x0000000b810b7220 */ /* 0x040fe20000410000 */
[C---:B------:R-:W-:Y:S01]  /*15100*/  FMUL.FTZ R10, R129.reuse, R10 ;  /* 0x0000000a810a7220 */ /* 0x040fe20000410000 */
[C---:B------:R-:W-:Y:S01]  /*15110*/  FMUL.FTZ R93, R129.reuse, R93 ;  /* 0x0000005d815d7220 */ /* 0x040fe20000410000 */
[C---:B------:R-:W-:Y:S01]  /*15120*/  FMUL.FTZ R92, R129.reuse, R92 ;  /* 0x0000005c815c7220 */ /* 0x040fe20000410000 */
[C---:B------:R-:W-:Y:S01]  /*15130*/  FMUL.FTZ R95, R129.reuse, R95 ;  /* 0x0000005f815f7220 */ /* 0x040fe20000410000 */
[----:B------:R-:W0:Y:S01]  /*15140*/  MUFU.EX2 R126, R126 ;  /* 0x0000007e007e7308 */ /* 0x000e220000000800 */
[C---:B------:R-:W-:Y:S01]  /*15150*/  FMUL.FTZ R94, R129.reuse, R94 ;  /* 0x0000005e815e7220 */ /* 0x040fe20000410000 */
[C---:B------:R-:W-:Y:S01]  /*15160*/  FMUL.FTZ R97, R129.reuse, R97 ;  /* 0x0000006181617220 */ /* 0x040fe20000410000 */
[C---:B------:R-:W-:Y:S01]  /*15170*/  FMUL.FTZ R96, R129.reuse, R96 ;  /* 0x0000006081607220 */ /* 0x040fe20000410000 */
[C---:B------:R-:W-:Y:S01]  /*15180*/  FMUL.FTZ R105, R129.reuse, R105 ;  /* 0x0000006981697220 */ /* 0x040fe20000410000 */
[----:B------:R-:W-:Y:S01]  /*15190*/  FMUL.FTZ R104, R129, R104 ;  /* 0x0000006881687220 */ /* 0x000fe20000410000 */
[C---:B------:R-:W-:Y:S01]  /*151a0*/  FMUL.FTZ R103, R128.reuse, R103 ;  /* 0x0000006780677220 */ /* 0x040fe20000410000 */
[C---:B------:R-:W-:Y:S01]  /*151b0*/  FMUL.FTZ R102, R128.reuse, R102 ;  /* 0x0000006680667220 */ /* 0x040fe20000410000 */
[----:B------:R-:W4:Y:S01]  /*151c0*/  MUFU.EX2 R166, R166 ;  /* 0x000000a600a67308 */ /* 0x000f220000000800 */
[----:B-1----:R-:W-:Y:S01]  /*151d0*/  FADD.FTZ R8, R165, R8 ;  /* 0x00000008a5087221 */ /* 0x002fe20000010000 */
[----:B------:R-:W-:Y:S01]  /*151e0*/  FADD.FTZ R7, R119, R6 ;  /* 0x0000000677077221 */ /* 0x000fe20000010000 */
[C---:B------:R-:W-:Y:S01]  /*151f0*/  FMUL.FTZ R107, R128.reuse, R101 ;  /* 0x00000065806b7220 */ /* 0x040fe20000410000 */
[----:B------:R-:W-:Y:S01]  /*15200*/  FMUL.FTZ R106, R128, R100 ;  /* 0x00000064806a7220 */ /* 0x000fe20000410000 */
[----:B------:R-:W4:Y:S03]  /*15210*/  LDL.64 R76, [R1+0x2d0] ;  /* 0x0002d000014c7983 */ /* 0x000f260000100a00 */
[----:B------:R-:W1:Y:S01]  /*15220*/  MUFU.EX2 R169, R169 ;  /* 0x000000a900a97308 */ /* 0x000e620000000800 */
[----:B------:R-:W4:Y:S04]  /*15230*/  LDL.64 R78, [R1+0x2e0] ;  /* 0x0002e000014e7983 */ /* 0x000f280000100a00 */
[----:B------:R-:W4:Y:S03]  /*15240*/  LDL.64 R66, [R1+0x340] ;  /* 0x0003400001427983 */ /* 0x000f260000100a00 */
[----:B------:R-:W1:Y:S01]  /*15250*/  MUFU.EX2 R115, R115 ;  /* 0x0000007300737308 */ /* 0x000e620000000800 */
[----:B--2---:R-:W-:Y:S01]  /*15260*/  FADD.FTZ R29, R167, R8 ;  /* 0x00000008a71d7221 */ /* 0x004fe20000010000 */
[----:B---3--:R-:W-:Y:S01]  /*15270*/  FADD.FTZ R7, R118, R7 ;  /* 0x0000000776077221 */ /* 0x008fe20000010000 */
[----:B------:R-:W2:Y:S04]  /*15280*/  LDL.64 R74, [R1+0x350] ;  /* 0x00035000014a7983 */ /* 0x000ea80000100a00 */
[----:B------:R-:W3:Y:S01]  /*15290*/  LDL.64 R72, [R1+0x360] ;  /* 0x0003600001487983 */ /* 0x000ee20000100a00 */
[----:B------:R-:W1:Y:S03]  /*152a0*/  MUFU.EX2 R125, R125 ;  /* 0x0000007d007d7308 */ /* 0x000e660000000800 */
[----:B------:R-:W3:Y:S04]  /*152b0*/  LDL.64 R70, [R1+0x370] ;  /* 0x0003700001467983 */ /* 0x000ee80000100a00 */
[----:B------:R-:W3:Y:S01]  /*152c0*/  LDL.64 R68, [R1+0x380] ;  /* 0x0003800001447983 */ /* 0x000ee20000100a00 */
[----:B------:R-:W1:Y:S01]  /*152d0*/  MUFU.EX2 R168, R168 ;  /* 0x000000a800a87308 */ /* 0x000e620000000800 */
[----:B0-----:R-:W-:Y:S01]  /*152e0*/  FADD.FTZ R8, R126, R29 ;  /* 0x0000001d7e087221 */ /* 0x001fe20000010000 */
[----:B----4-:R-:W-:Y:S01]  /*152f0*/  FADD.FTZ R6, R166, R7 ;  /* 0x00000007a6067221 */ /* 0x010fe20000010000 */
[----:B------:R-:W4:Y:S04]  /*15300*/  LDL.64 R56, [R1+0x390] ;  /* 0x0003900001387983 */ /* 0x000f280000100a00 */
[----:B------:R-:W4:Y:S01]  /*15310*/  LDL.64 R64, [R1+0x3a0] ;  /* 0x0003a00001407983 */ /* 0x000f220000100a00 */
[----:B------:R-:W0:Y:S03]  /*15320*/  MUFU.EX2 R171, R171 ;  /* 0x000000ab00ab7308 */ /* 0x000e260000000800 */
[----:B------:R-:W4:Y:S04]  /*15330*/  LDL.64 R62, [R1+0x3b0] ;  /* 0x0003b000013e7983 */ /* 0x000f280000100a00 */
[----:B------:R-:W4:Y:S01]  /*15340*/  LDL.64 R60, [R1+0x3c0] ;  /* 0x0003c000013c7983 */ /* 0x000f220000100a00 */
[----:B------:R-:W0:Y:S01]  /*15350*/  MUFU.EX2 R114, R114 ;  /* 0x0000007200727308 */ /* 0x000e220000000800 */
[----:B-1----:R-:W-:Y:S01]  /*15360*/  FADD.FTZ R8, R169, R8 ;  /* 0x00000008a9087221 */ /* 0x002fe20000010000 */
[----:B------:R-:W-:Y:S01]  /*15370*/  FADD.FTZ R7, R115, R6 ;  /* 0x0000000673077221 */ /* 0x000fe20000010000 */
[----:B------:R-:W4:Y:S04]  /*15380*/  LDL.64 R58, [R1+0x3d0] ;  /* 0x0003d000013a7983 */ /* 0x000f280000100a00 */
[----:B------:R-:W4:Y:S01]  /*15390*/  LDL.64 R52, [R1+0x248] ;  /* 0x0002480001347983 */ /* 0x000f220000100a00 */
[----:B------:R-:W1:Y:S03]  /*153a0*/  MUFU.EX2 R124, R124 ;  /* 0x0000007c007c7308 */ /* 0x000e660000000800 */
[----:B------:R-:W4:Y:S04]  /*153b0*/  LDL.64 R34, [R1+0x2d8] ;  /* 0x0002d80001227983 */ /* 0x000f280000100a00 */
[----:B------:R-:W4:Y:S01]  /*153c0*/  LDL.64 R48, [R1+0x268] ;  /* 0x0002680001307983 */ /* 0x000f220000100a00 */
[----:B------:R-:W1:Y:S01]  /*153d0*/  MUFU.EX2 R170, R170 ;  /* 0x000000aa00aa7308 */ /* 0x000e620000000800 */
[----:B------:R-:W-:Y:S01]  /*153e0*/  FADD.FTZ R6, R125, R8 ;  /* 0x000000087d067221 */ /* 0x000fe20000010000 */
[----:B------:R-:W-:Y:S01]  /*153f0*/  FADD.FTZ R7, R168, R7 ;  /* 0x00000007a8077221 */ /* 0x000fe20000010000 */
[----:B------:R-:W4:Y:S04]  /*15400*/  LDL.64 R46, [R1+0x3e0] ;  /* 0x0003e000012e7983 */ /* 0x000f280000100a00 */
[----:B------:R-:W4:Y:S01]  /*15410*/  LDL.64 R36, [R1+0x278] ;  /* 0x0002780001247983 */ /* 0x000f220000100a00 */
[----:B------:R-:W1:Y:S08]  /*15420*/  MUFU.EX2 R177, R177 ;  /* 0x000000b100b17308 */ /* 0x000e700000000800 */
[----:B------:R-:W1:Y:S01]  /*15430*/  MUFU.EX2 R123, R123 ;  /* 0x0000007b007b7308 */ /* 0x000e620000000800 */
[----:B0-----:R-:W-:Y:S01]  /*15440*/  FADD.FTZ R29, R171, R6 ;  /* 0x00000006ab1d7221 */ /* 0x001fe20000010000 */
[----:B------:R-:W-:Y:S01]  /*15450*/  FADD.FTZ R7, R114, R7 ;  /* 0x0000000772077221 */ /* 0x000fe20000010000 */
[----:B------:R-:W4:Y:S04]  /*15460*/  LDL.64 R44, [R1+0x288] ;  /* 0x00028800012c7983 */ /* 0x000f280000100a00 */
[----:B------:R-:W4:Y:S01]  /*15470*/  LDL.64 R42, [R1+0x298] ;  /* 0x00029800012a7983 */ /* 0x000f220000100a00 */
[----:B------:R-:W0:Y:S08]  /*15480*/  MUFU.EX2 R122, R122 ;  /* 0x0000007a007a7308 */ /* 0x000e300000000800 */
[----:B------:R-:W0:Y:S01]  /*15490*/  MUFU.EX2 R176, R176 ;  /* 0x000000b000b07308 */ /* 0x000e220000000800 */
[----:B-1----:R-:W-:Y:S01]  /*154a0*/  FADD.FTZ R28, R124, R29 ;  /* 0x0000001d7c1c7221 */ /* 0x002fe20000010000 */
[----:B------:R-:W-:Y:S01]  /*154b0*/  FADD.FTZ R6, R170, R7 ;  /* 0x00000007aa067221 */ /* 0x000fe20000010000 */
[----:B------:R-:W4:Y:S04]  /*154c0*/  LDL.64 R40, [R1+0x2a8] ;  /* 0x0002a80001287983 */ /* 0x000f280000100a00 */
[----:B------:R-:W4:Y:S01]  /*154d0*/  LDL.64 R38, [R1+0x2b8] ;  /* 0x0002b80001267983 */ /* 0x000f220000100a00 */
[----:B------:R-:W1:Y:S01]  /*154e0*/  MUFU.EX2 R120, R120 ;  /* 0x0000007800787308 */ /* 0x000e620000000800 */
[----:B------:R-:W-:-:S07]  /*154f0*/  FFMA.FTZ R8, R51, R32, -R33 ;  /* 0x0000002033087223 */ /* 0x000fce0000010821 */
[----:B------:R-:W1:Y:S01]  /*15500*/  MUFU.EX2 R121, R121 ;  /* 0x0000007900797308 */ /* 0x000e620000000800 */
[----:B------:R-:W-:Y:S01]  /*15510*/  FADD.FTZ R29, R177, R28 ;  /* 0x0000001cb11d7221 */ /* 0x000fe20000010000 */
[----:B------:R-:W-:Y:S01]  /*15520*/  FADD.FTZ R7, R123, R6 ;  /* 0x000000067b077221 */ /* 0x000fe20000010000 */
[----:B------:R-:W4:Y:S05]  /*15530*/  LDL.64 R50, [R1+0x258] ;  /* 0x0002580001327983 */ /* 0x000f2a0000100a00 */
[----:B------:R-:W-:Y:S08]  /*15540*/  MUFU.EX2 R178, R178 ;  /* 0x000000b200b27308 */ /* 0x000ff00000000800 */
[----:B------:R-:W1:Y:S01]  /*15550*/  MUFU.EX2 R179, R179 ;  /* 0x000000b300b37308 */ /* 0x000e620000000800 */
[----:B0-----:R-:W-:Y:S01]  /*15560*/  FADD.FTZ R29, R122, R29 ;  /* 0x0000001d7a1d7221 */ /* 0x001fe20000010000 */
[----:B------:R-:W-:-:S06]  /*15570*/  FADD.FTZ R6, R176, R7 ;  /* 0x00000007b0067221 */ /* 0x000fcc0000010000 */
[----:B------:R-:W-:Y:S01]  /*15580*/  MUFU.EX2 R197, R197 ;  /* 0x000000c500c57308 */ /* 0x000fe20000000800 */
[----:B------:R-:W-:-:S07]  /*15590*/  FFMA.FTZ R7, R55, R32, -R33 ;  /* 0x0000002037077223 */ /* 0x000fce0000010821 */
[----:B------:R-:W0:Y:S01]  /*155a0*/  MUFU.EX2 R173, R173 ;  /* 0x000000ad00ad7308 */ /* 0x000e220000000800 */
[----:B-1----:R-:W-:Y:S01]  /*155b0*/  FADD.FTZ R28, R120, R29 ;  /* 0x0000001d781c7221 */ /* 0x002fe20000010000 */
[----:B------:R-:W-:Y:S01]  /*155c0*/  FADD.FTZ R29, R121, R6 ;  /* 0x00000006791d7221 */ /* 0x000fe20000010000 */
[----:B------:R-:W4:Y:S04]  /*155d0*/  LDL.64 R54, [R1+0x3f0] ;  /* 0x0003f00001367983 */ /* 0x000f280000100a00 */
[----:B------:R-:W4:Y:S01]  /*155e0*/  LDL.64 R100, [R1+0x3b8] ;  /* 0x0003b80001647983 */ /* 0x000f220000100a00 */
[----:B------:R-:W-:Y:S08]  /*155f0*/  MUFU.EX2 R172, R172 ;  /* 0x000000ac00ac7308 */ /* 0x000ff00000000800 */
        /* <DEDUP_REMOVED lines=8> */
[----:B------:R-:W0:Y:S08]  /*15680*/  MUFU.EX2 R191, R191 ;  /* 0x000000bf00bf7308 */ /* 0x000e300000000800 */
[----:B------:R-:W0:Y:S01]  /*15690*/  MUFU.EX2 R7, R7 ;  /* 0x0000000700077308 */ /* 0x000e220000000800 */
[----:B-1----:R-:W-:Y:S01]  /*156a0*/  FADD.FTZ R6, R8, R31 ;  /* 0x0000001f08067221 */ /* 0x002fe20000010000 */
[----:B------:R-:W-:Y:S01]  /*156b0*/  FADD.FTZ R29, R172, R29 ;  /* 0x0000001dac1d7221 */ /* 0x000fe20000010000 */
[----:B------:R-:W4:Y:S02]  /*156c0*/  LDL.64 R30, [R1+0x2f8] ;  /* 0x0002f800011e7983 */ /* 0x000f240000100a00 */
[----:B------:R-:W-:Y:S01]  /*156d0*/  FADD.FTZ R6, R175, R6 ;  /* 0x00000006af067221 */ /* 0x000fe20000010000 */
[----:B------:R-:W-:-:S04]  /*156e0*/  FADD.FTZ R28, R174, R29 ;  /* 0x0000001dae1c7221 */ /* 0x000fc80000010000 */
[----:B0-----:R-:W-:Y:S01]  /*156f0*/  FADD.FTZ R28, R191, R28 ;  /* 0x0000001cbf1c7221 */ /* 0x001fe20000010000 */
[----:B------:R-:W-:-:S05]  /*15700*/  FADD.FTZ R29, R7, R6 ;  /* 0x00000006071d7221 */ /* 0x000fca0000010000 */
[----:B------:R0:W-:Y:S01]  /*15710*/  STL.64 [R1+0x1f0], R28 ;  /* 0x0001f01c01007387 */ /* 0x0001e20000100a00 */
[----:B------:R-:W-:Y:S06]  /*15720*/  BAR.SYNC.DEFER_BLOCKING 0xf, 0x100 ;  /* 0x03c4000000007b1d */ /* 0x000fec0000010000 */
[----:B0-----:R-:W4:Y:S01]  /*15730*/  LDL.64 R28, [R1+0x308] ;  /* 0x00030800011c7983 */ /* 0x001f220000100a00 */
[C---:B------:R-:W-:Y:S01]  /*15740*/  FMUL.FTZ R5, R128.reuse, R5 ;  /* 0x0000000580057220 */ /* 0x040fe20000410000 */
[C---:B------:R-:W-:Y:S02]  /*15750*/  FMUL.FTZ R4, R128.reuse, R4 ;  /* 0x0000000480047220 */ /* 0x040fe40000410000 */
[----:B------:R-:W4:Y:S04]  /*15760*/  LD.E.64 R90, desc[UR46][R2.64+0x8] ;  /* 0x0000082e025a7980 */ /* 0x000f28000c101b00 */
[----:B------:R-:W4:Y:S04]  /*15770*/  LD.E.64 R2, desc[UR46][R2.64] ;  /* 0x0000002e02027980 */ /* 0x000f28000c101b00 */
[----:B------:R0:W-:Y:S04]  /*15780*/  STL.64 [R1+0x400], R26 ;  /* 0x0004001a01007387 */ /* 0x0001e80000100a00 */
        /* <DEDUP_REMOVED lines=9> */
[----:B------:R-:W-:Y:S04]  /*15820*/  STL.64 [R1+0x290], R104 ;  /* 0x0002906801007387 */ /* 0x000fe80000100a00 */
[----:B------:R2:W-:Y:S04]  /*15830*/  STL.64 [R1+0x218], R102 ;  /* 0x0002186601007387 */ /* 0x0005e80000100a00 */
[----:B------:R2:W-:Y:S04]  /*15840*/  STL.64 [R1+0x228], R106 ;  /* 0x0002286a01007387 */ /* 0x0005e80000100a00 */
[----:B0-----:R-:W4:Y:S04]  /*15850*/  LDL.64 R26, [R1+0x2c8] ;  /* 0x0002c800011a7983 */ /* 0x001f280000100a00 */
[----:B-1----:R-:W4:Y:S04]  /*15860*/  LDL.64 R12, [R1+0x318] ;  /* 0x00031800010c7983 */ /* 0x002f280000100a00 */
[----:B------:R-:W4:Y:S04]  /*15870*/  LDL.64 R24, [R1+0x328] ;  /* 0x0003280001187983 */ /* 0x000f280000100a00 */
[----:B------:R-:W4:Y:S04]  /*15880*/  LDL.64 R22, [R1+0x338] ;  /* 0x0003380001167983 */ /* 0x000f280000100a00 */
[----:B------:R-:W4:Y:S04]  /*15890*/  LDL.64 R20, [R1+0x348] ;  /* 0x0003480001147983 */ /* 0x000f280000100a00 */
[----:B------:R-:W4:Y:S04]  /*158a0*/  LDL.64 R14, [R1+0x358] ;  /* 0x00035800010e7983 */ /* 0x000f280000100a00 */
[----:B------:R-:W4:Y:S04]  /*158b0*/  LDL.64 R10, [R1+0x368] ;  /* 0x00036800010a7983 */ /* 0x000f280000100a00 */
[----:B------:R-:W4:Y:S04]  /*158c0*/  LDL.64 R92, [R1+0x378] ;  /* 0x00037800015c7983 */ /* 0x000f280000100a00 */
[----:B--2---:R-:W2:Y:S04]  /*158d0*/  LDL.64 R94, [R1+0x388] ;  /* 0x00038800015e7983 */ /* 0x004ea80000100a00 */
[----:B------:R-:W2:Y:S04]  /*158e0*/  LDL.64 R96, [R1+0x3a8] ;  /* 0x0003a80001607983 */ /* 0x000ea80000100a00 */
[----:B------:R-:W2:Y:S04]  /*158f0*/  LDL.64 R102, [R1+0x3c8] ;  /* 0x0003c80001667983 */ /* 0x000ea80000100a00 */
[----:B------:R-:W2:Y:S04]  /*15900*/  LDL.64 R106, [R1+0x3d8] ;  /* 0x0003d800016a7983 */ /* 0x000ea80000100a00 */
[----:B------:R-:W2:Y:S04]  /*15910*/  LDL.64 R104, [R1+0x3e8] ;  /* 0x0003e80001687983 */ /* 0x000ea80000100a00 */
[----:B------:R0:W-:Y:S04]  /*15920*/  STL.64 [R1+0x238], R4 ;  /* 0x0002380401007387 */ /* 0x0001e80000100a00 */
        /* <DEDUP_REMOVED lines=36> */
[C---:B---3--:R-:W-:Y:S01]  /*15b70*/  FMUL.FTZ R73, R129.reuse, R73 ;  /* 0x0000004981497220 */ /* 0x048fe20000410000 */
[C---:B------:R-:W-:Y:S01]  /*15b80*/  FMUL.FTZ R72, R129.reuse, R72 ;  /* 0x0000004881487220 */ /* 0x040fe20000410000 */
[C---:B------:R-:W-:Y:S01]  /*15b90*/  FMUL.FTZ R71, R129.reuse, R71 ;  /* 0x0000004781477220 */ /* 0x040fe20000410000 */
[C---:B------:R-:W-:Y:S01]  /*15ba0*/  FMUL.FTZ R70, R129.reuse, R70 ;  /* 0x0000004681467220 */ /* 0x040fe20000410000 */
[C---:B------:R-:W-:Y:S01]  /*15bb0*/  FMUL.FTZ R69, R129.reuse, R69 ;  /* 0x0000004581457220 */ /* 0x040fe20000410000 */
        /* <DEDUP_REMOVED lines=41> */
[----:B------:R-:W-:Y:S04]  /*15e50*/  STL.64 [R1+0x2a0], R116 ;  /* 0x0002a07401007387 */ /* 0x000fe80000100a00 */
[----:B------:R-:W-:Y:S04]  /*15e60*/  STL.64 [R1+0x2b0], R112 ;  /* 0x0002b07001007387 */ /* 0x000fe80000100a00 */
[----:B------:R-:W-:Y:S01]  /*15e70*/  STL.64 [R1+0x2c0], R108 ;  /* 0x0002c06c01007387 */ /* 0x000fe20000100a00 */
[C---:B------:R-:W-:Y:S01]  /*15e80*/  FMUL.FTZ R31, R128.reuse, R31 ;  /* 0x0000001f801f7220 */ /* 0x040fe20000410000 */
[----:B------:R-:W-:-:S02]  /*15e90*/  FMUL.FTZ R30, R128, R30 ;  /* 0x0000001e801e7220 */ /* 0x000fc40000410000 */
[----:B------:R-:W-:Y:S04]  /*15ea0*/  STL.64 [R1+0x2d0], R76 ;  /* 0x0002d04c01007387 */ /* 0x000fe80000100a00 */
[----:B------:R-:W-:Y:S04]  /*15eb0*/  STL.64 [R1+0x2e0], R78 ;  /* 0x0002e04e01007387 */ /* 0x000fe80000100a00 */
[----:B------:R-:W-:Y:S04]  /*15ec0*/  STL.64 [R1+0x2f0], R80 ;  /* 0x0002f05001007387 */ /* 0x000fe80000100a00 */
[----:B------:R-:W-:Y:S04]  /*15ed0*/  STL.64 [R1+0x300], R82 ;  /* 0x0003005201007387 */ /* 0x000fe80000100a00 */
        /* <DEDUP_REMOVED lines=8> */
[----:B------:R-:W-:Y:S01]  /*15f60*/  STL.64 [R1+0x370], R70 ;  /* 0x0003704601007387 */ /* 0x000fe20000100a00 */
[----:B------:R-:W-:-:S03]  /*15f70*/  MOV R6, R90 ;  /* 0x0000005a00067202 */ /* 0x000fc60000000f00 */
        /* <DEDUP_REMOVED lines=55> */
[----:B------:R-:W-:Y:S04]  /*162f0*/  STL.64 [R1+0x398], R98 ;  /* 0x0003986201007387 */ /* 0x000fe80000100a00 */
[----:B------:R4:W-:Y:S04]  /*16300*/  STL.64 [R1+0x3a8], R96 ;  /* 0x0003a86001007387 */ /* 0x0009e80000100a00 */
[----:B------:R4:W-:Y:S04]  /*16310*/  STL.64 [R1+0x3b8], R100 ;  /* 0x0003b86401007387 */ /* 0x0009e80000100a00 */
[----:B------:R4:W-:Y:S04]  /*16320*/  STL.64 [R1+0x3c8], R102 ;  /* 0x0003c86601007387 */ /* 0x0009e80000100a00 */
[----:B------:R-:W-:Y:S04]  /*16330*/  STL.64 [R1+0x3d8], R106 ;  /* 0x0003d86a01007387 */ /* 0x000fe80000100a00 */
[----:B------:R4:W-:Y:S04]  /*16340*/  STL.64 [R1+0x3e8], R104 ;  /* 0x0003e86801007387 */ /* 0x0009e80000100a00 */
[----:B------:R4:W-:Y:S04]  /*16350*/  STL.64 [R1+0x3f8], R110 ;  /* 0x0003f86e01007387 */ /* 0x0009e80000100a00 */
        /* <DEDUP_REMOVED lines=12> */
[----:B0-----:R-:W4:Y:S04]  /*16420*/  LDL.64 R4, [R1+0x88] ;  /* 0x0000880001047983 */ /* 0x001f280000100a00 */
[----:B-1----:R-:W4:Y:S04]  /*16430*/  LDL R10, [R1+0x240] ;  /* 0x00024000010a7983 */ /* 0x002f280000100800 */
        /* <DEDUP_REMOVED lines=115> */
[----:B------:R-:W-:Y:S01]  /*16b70*/  IMAD R4, R142, 0x1000, R4 ;  /* 0x000010008e047824 */ /* 0x000fe200078e0204 */
[----:B------:R-:W-:-:S02]  /*16b80*/  F2FP.F16.F32.PACK_AB R164, R119, R164 ;  /* 0x000000a477a4723e */ /* 0x000fc400000000ff */
[----:B------:R-:W-:Y:S01]  /*16b90*/  STL [R1+0x240], R10 ;  /* 0x0002400a01007387 */ /* 0x000fe20000100800 */
[----:B------:R-:W-:Y:S02]  /*16ba0*/  F2FP.F16.F32.PACK_AB R165, R165, R127 ;  /* 0x0000007fa5a5723e */ /* 0x000fe400000000ff */
[----:B------:R-:W-:Y:S01]  /*16bb0*/  F2FP.F16.F32.PACK_AB R166, R166, R118 ;  /* 0x00000076a6a6723e */ /* 0x000fe200000000ff */
[----:B------:R-:W-:Y:S01]  /*16bc0*/  STL [R1+0x244], R11 ;  /* 0x0002440b01007387 */ /* 0x000fe20000100800 */
[----:B------:R-:W-:Y:S02]  /*16bd0*/  F2FP.F16.F32.PACK_AB R167, R126, R167 ;  /* 0x000000a77ea7723e */ /* 0x000fe400000000ff */
[----:B------:R-:W-:Y:S01]  /*16be0*/  F2FP.F16.F32.PACK_AB R168, R168, R115 ;  /* 0x00000073a8a8723e */ /* 0x000fe200000000ff */
[----:B------:R-:W-:Y:S01]  /*16bf0*/  STL [R1+0x248], R12 ;  /* 0x0002480c01007387 */ /* 0x000fe20000100800 */
[----:B------:R-:W-:Y:S02]  /*16c00*/  F2FP.F16.F32.PACK_AB R169, R125, R169 ;  /* 0x000000a97da9723e */ /* 0x000fe400000000ff */
[----:B------:R-:W-:Y:S01]  /*16c10*/  F2FP.F16.F32.PACK_AB R170, R170, R114 ;  /* 0x00000072aaaa723e */ /* 0x000fe200000000ff */
[----:B------:R-:W-:Y:S01]  /*16c20*/  STL [R1+0x24c], R13 ;  /* 0x00024c0d01007387 */ /* 0x000fe20000100800 */
[----:B------:R-:W-:-:S02]  /*16c30*/  F2FP.F16.F32.PACK_AB R171, R124, R171 ;  /* 0x000000ab7cab723e */ /* 0x000fc400000000ff */
[----:B------:R-:W-:Y:S01]  /*16c40*/  F2FP.F16.F32.PACK_AB R176, R176, R123 ;  /* 0x0000007bb0b0723e */ /* 0x000fe200000000ff */
[----:B------:R-:W-:Y:S01]  /*16c50*/  STL [R1+0x250], R14 ;  /* 0x0002500e01007387 */ /* 0x000fe20000100800 */
[----:B------:R-:W-:Y:S02]  /*16c60*/  F2FP.F16.F32.PACK_AB R177, R122, R177 ;  /* 0x000000b17ab1723e */ /* 0x000fe400000000ff */
[----:B------:R-:W-:Y:S01]  /*16c70*/  F2FP.F16.F32.PACK_AB R178, R178, R121 ;  /* 0x00000079b2b2723e */ /* 0x000fe200000000ff */
[----:B------:R-:W-:Y:S01]  /*16c80*/  STL [R1+0x254], R15 ;  /* 0x0002540f01007387 */ /* 0x000fe20000100800 */
[----:B------:R-:W-:-:S03]  /*16c90*/  F2FP.F16.F32.PACK_AB R179, R179, R120 ;  /* 0x00000078b3b3723e */ /* 0x000fc600000000ff */
        /* <DEDUP_REMOVED lines=72> */
[----:B--2---:R-:W-:Y:S04]  /*17120*/  STL [R1+0x378], R92 ;  /* 0x0003785c01007387 */ /* 0x004fe80000100800 */
[----:B------:R-:W-:Y:S04]  /*17130*/  STL [R1+0x37c], R93 ;  /* 0x00037c5d01007387 */ /* 0x000fe80000100800 */
[----:B---3--:R-:W-:Y:S04]  /*17140*/  STL [R1+0x380], R94 ;  /* 0x0003805e01007387 */ /* 0x008fe80000100800 */
[----:B------:R2:W-:Y:S04]  /*17150*/  STL [R1+0x384], R95 ;  /* 0x0003845f01007387 */ /* 0x0005e80000100800 */
[----:B----4-:R-:W-:Y:S04]  /*17160*/  STL [R1+0x388], R96 ;  /* 0x0003886001007387 */ /* 0x010fe80000100800 */
        /* <DEDUP_REMOVED lines=33> */
[----:B0-----:R-:W4:Y:S04]  /*17380*/  LDL.128 R24, [R1+0x210] ;  /* 0x0002100001187983 */ /* 0x001f280000100c00 */
[----:B-1----:R-:W4:Y:S04]  /*17390*/  LDL.128 R28, [R1+0x220] ;  /* 0x00022000011c7983 */ /* 0x002f280000100c00 */
        /* <DEDUP_REMOVED lines=30> */
[----:B------:R-:W-:Y:S01]  /*17580*/  IMAD R3, R3, 0x2, R6 ;  /* 0x0000000203037824 */ /* 0x000fe200078e0206 */
[----:B------:R-:W-:-:S02]  /*17590*/  R2UR UR6, R4 ;  /* 0x00000000040672ca */ /* 0x000fc400000e0000 */
[----:B------:R0:W-:Y:S01]  /*175a0*/  STSM.16.M88.4 [R6], R164 ;  /* 0x000000a406007844 */ /* 0x0001e20000000200 */
[----:B------:R-:W-:Y:S02]  /*175b0*/  R2UR UR7, R5 ;  /* 0x00000000050772ca */ /* 0x000fe400000e0000 */
[----:B------:R-:W-:Y:S02]  /*175c0*/  F2FP.F16.F32.PACK_AB R172, R172, R197 ;  /* 0x000000c5acac723e */ /* 0x000fe400000000ff */
[----:B------:R-:W-:Y:S02]  /*175d0*/  F2FP.F16.F32.PACK_AB R173, R8, R173 ;  /* 0x000000ad08ad723e */ /* 0x000fe400000000ff */
[----:B------:R-:W-:Y:S02]  /*175e0*/  F2FP.F16.F32.PACK_AB R174, R191, R174 ;  /* 0x000000aebfae723e */ /* 0x000fe400000000ff */
[----:B------:R-:W-:Y:S01]  /*175f0*/  F2FP.F16.F32.PACK_AB R175, R7, R175 ;  /* 0x000000af07af723e */ /* 0x000fe200000000ff */
[----:B0-----:R-:W-:-:S02]  /*17600*/  IMAD R6, R2, 0x2, R6 ;  /* 0x0000000202067824 */ /* 0x001fc400078e0206 */
[----:B------:R-:W-:-:S03]  /*17610*/  IMAD R2, R2, 0x2, R3 ;  /* 0x0000000202027824 */ /* 0x000fc600078e0203 */
[----:B------:R-:W-:Y:S04]  /*17620*/  STSM.16.M88.4 [R6], R168 ;  /* 0x000000a806007844 */ /* 0x000fe80000000200 */
[----:B------:R0:W-:Y:S04]  /*17630*/  STSM.16.M88.4 [R3], R176 ;  /* 0x000000b003007844 */ /* 0x0001e80000000200 */
[----:B------:R1:W-:Y:S01]  /*17640*/  STSM.16.M88.4 [R2], R172 ;  /* 0x000000ac02007844 */ /* 0x0003e20000000200 */
[----:B0-----:R-:W-:Y:S02]  /*17650*/  IMAD.MOV.U32 R3, RZ, RZ, R5 ;  /* 0x000000ffff037224 */ /* 0x001fe400078e0005 */
[----:B-1----:R-:W-:Y:S01]  /*17660*/  VIADD R2, R4, 0x80 ;  /* 0x0000008004027836 */ /* 0x002fe20000000000 */
        /* <DEDUP_REMOVED lines=421> */
.L_x_6825:
[----:B------:R-:W-:Y:S05]  /*190c0*/  BSYNC B0 ;  /* 0x0000000000007941 */ /* 0x000fea0003800000 */
.L_x_6824:
        /* <DEDUP_REMOVED lines=9> */
[----:B0-----:R-:W2:Y:S02]  /*19160*/  LDL R2, [R1+0x50] ;  /* 0x0000500001027983 */ /* 0x001ea40000100800 */
[----:B--2---:R-:W-:-:S07]  /*19170*/  IMAD.SHL.U32 R2, R2, 0x40, RZ ;  /* 0x0000004002027824 */ /* 0x004fce00078e00ff */
.L_x_6793:
[----:B------:R-:W0:Y:S01]  /*19180*/  LDC R3, c[0x0][0x448] ;  /* 0x00011200ff037b82 */ /* 0x000e220000000800 */
[----:B------:R-:W-:Y:S01]  /*19190*/  VIADD R2, R2, 0x3f ;  /* 0x0000003f02027836 */ /* 0x000fe20000000000 */
[----:B------:R-:W-:-:S06]  /*191a0*/  ULDC UR4, c[0x0][0xad4] ;  /* 0x0002b50000047ab9 */ /* 0x000fcc0000000800 */
[----:B------:R-:W1:Y:S01]  /*191b0*/  LDC R7, c[0x0][0xadc] ;  /* 0x0002b700ff077b82 */ /* 0x000e620000000800 */
[----:B0-----:R-:W-:-:S13]  /*191c0*/  ISETP.NE.AND P0, PT, R3, 0x1, PT ;  /* 0x000000010300780c */ /* 0x001fda0003f05270 */
[----:B------:R-:W0:Y:S08]  /*191d0*/  @P0 LDC R3, c[0x0][0x44c] ;  /* 0x00011300ff030b82 */ /* 0x000e300000000800 */
[----:B------:R-:W2:Y:S01]  /*191e0*/  @P0 LDC R4, c[0x0][0x450] ;  /* 0x00011400ff040b82 */ /* 0x000ea20000000800 */
[----:B0-----:R-:W-:-:S05]  /*191f0*/  @P0 IMAD.HI.U32 R3, R2, R3, RZ ;  /* 0x0000000302030227 */ /* 0x001fca00078e00ff */
[----:B--2---:R-:W-:Y:S02]  /*19200*/  @P0 SHF.R.U32.HI R2, RZ, R4, R3 ;  /* 0x00000004ff020219 */ /* 0x004fe40000011603 */
[----:B-1----:R-:W-:-:S03]  /*19210*/  ISETP.GE.AND P0, PT, R7, 0x1, PT ;  /* 0x000000010700780c */ /* 0x002fc60003f06270 */
[----:B------:R-:W-:-:S04]  /*19220*/  IMAD.IADD R2, R211, 0x1, R2 ;  /* 0x00000001d3027824 */ /* 0x000fc800078e0202 */
[----:B------:R-:W-:-:S06]  /*19230*/  VIADD R3, R2, -UR4 ;  /* 0x8000000402037c36 */ /* 0x000fcc0008000000 */
[----:B------:R-:W-:Y:S05]  /*19240*/  @!P0 BRA `(.L_x_6827) ;  /* 0x0000000000448947 */ /* 0x000fea0003800000 */
        /* <DEDUP_REMOVED lines=10> */
.L_x_6829:
[----:B------:R-:W-:-:S13]  /*192f0*/  ISETP.NE.AND P0, PT, R7, 0x1, PT ;  /* 0x000000010700780c */ /* 0x000fda0003f05270 */
[----:B------:R-:W0:Y:S02]  /*19300*/  @P0 LDC.64 R4, c[0x0][0xae0] ;  /* 0x0002b800ff040b82 */ /* 0x000e240000000a00 */
[----:B0-----:R-:W-:-:S05]  /*19310*/  @P0 IMAD.HI.U32 R4, R2, R4, RZ ;  /* 0x0000000402040227 */ /* 0x001fca00078e00ff */
[----:B------:R-:W-:-:S07]  /*19320*/  @P0 SHF.R.U32.HI R2, RZ, R5, R4 ;  /* 0x00000005ff020219 */ /* 0x000fce0000011604 */
.L_x_6830:
[----:B------:R-:W-:Y:S05]  /*19330*/  BSYNC B0 ;  /* 0x0000000000007941 */ /* 0x000fea0003800000 */
.L_x_6828:
[----:B------:R-:W-:-:S05]  /*19340*/  IMAD R2, R2, R7, RZ ;  /* 0x0000000702027224 */ /* 0x000fca00078e02ff */
[----:B------:R-:W-:-:S07]  /*19350*/  VIMNMX R3, R3, R2, !PT ;  /* 0x0000000203037248 */ /* 0x000fce0007fe0100 */
.L_x_6827:
[----:B------:R-:W-:-:S05]  /*19360*/  VIADD R3, R3, 0x3f ;  /* 0x0000003f03037836 */ /* 0x000fca0000000000 */
[----:B------:R-:W-:-:S04]  /*19370*/  SHF.R.S32.HI R2, RZ, 0x1f, R3 ;  /* 0x0000001fff027819 */ /* 0x000fc80000011403 */
[----:B------:R-:W-:-:S04]  /*19380*/  LEA.HI R2, R2, R3, RZ, 0x6 ;  /* 0x0000000302027211 */ /* 0x000fc800078f30ff */
[----:B------:R-:W-:-:S04]  /*19390*/  SHF.R.S32.HI R3, RZ, 0x6, R2 ;  /* 0x00000006ff037819 */ /* 0x000fc80000011402 */
[----:B------:R-:W-:-:S04]  /*193a0*/  VIMNMX R20, R194, R3, !PT ;  /* 0x00000003c2147248 */ /* 0x000fc80007fe0100 */
[----:B------:R-:W-:-:S13]  /*193b0*/  ISETP.GE.AND P0, PT, R0, R20, PT ;  /* 0x000000140000720c */ /* 0x000fda0003f06270 */
[----:B------:R-:W-:Y:S05]  /*193c0*/  @!P0 BRA `(.L_x_6831) ;  /* 0x0000006c003c8947 */ /* 0x000fea0003800000 */
.L_x_6854:
        /* <DEDUP_REMOVED lines=20> */
.L_x_6833:
[----:B------:R-:W-:Y:S05]  /*19510*/  BSYNC B0 ;  /* 0x0000000000007941 */ /* 0x000fea0003800000 */
.L_x_6832:
        /* <DEDUP_REMOVED lines=9> */
.L_x_6835:
[----:B------:R-:W-:Y:S05]  /*195b0*/  BSYNC B0 ;  /* 0x0000000000007941 */ /* 0x000fea0003800000 */
.L_x_6834:
[----:B------:R-:W-:Y:S04]  /*195c0*/  BSSY B0, `(.L_x_6836) ;  /* 0x0000006000007945 */ /* 0x000fe80003800000 */
[----:B-1----:R-:W-:Y:S05]  /*195d0*/  @P0 BRA `(.L_x_6837) ;  /* 0x0000000000100947 */ /* 0x002fea0003800000 */
[----:B-----5:R-:W-:Y:S01]  /*195e0*/  IMAD R6, R6, 0x8, R3 ;  /* 0x0000000806067824 */ /* 0x020fe200078e0203 */
[----:B------:R-:W-:-:S04]  /*195f0*/  SHF.L.U32 R7, R7, 0x1f, RZ ;  /* 0x0000001f07077819 */ /* 0x000fc800000006ff */
[----:B------:R-:W1:Y:S02]  /*19600*/  SYNCS.PHASECHK.TRANS64.TRYWAIT P0, [R6+URZ], R7 ;  /* 0x00000007060075a7 */ /* 0x000e64000800017f */
[----:B-1----:R-:W-:Y:S05]  /*19610*/  @!P0 BRA `(.L_x_6838) ;  /* 0x000001c400988947 */ /* 0x002fea0003800000 */
.L_x_6837:
[----:B------:R-:W-:Y:S05]  /*19620*/  BSYNC B0 ;  /* 0x0000000000007941 */ /* 0x000fea0003800000 */
.L_x_6836:
[----:B-1---5:R-:W2:Y:S04]  /*19630*/  LDL R7, [R1+0x1c0] ;  /* 0x0001c00001077983 */ /* 0x022ea80000100800 */
[----:B------:R-:W2:Y:S01]  /*19640*/  LDL.64 R2, [R1+0x80] ;  /* 0x0000800001027983 */ /* 0x000ea20000100a00 */
[----:B------:R-:W-:Y:S05]  /*19650*/  WARPSYNC.ALL ;  /* 0x0000000000007948 */ /* 0x000fea0003800000 */
[----:B------:R-:W3:Y:S04]  /*19660*/  LDL.64 R12, [R1+0x78] ;  /* 0x00007800010c7983 */ /* 0x000ee80000100a00 */
[----:B0-----:R-:W4:Y:S04]  /*19670*/  LDL.64 R4, [R1+0x78] ;  /* 0x0000780001047983 */ /* 0x001f280000100a00 */
[----:B------:R-:W4:Y:S04]  /*19680*/  LDL.64 R8, [R1+0x78] ;  /* 0x0000780001087983 */ /* 0x000f280000100a00 */
[----:B------:R-:W4:Y:S01]  /*19690*/  LDL.64 R10, [R1+0x78] ;  /* 0x00007800010a7983 */ /* 0x000f220000100a00 */
[----:B--2---:R-:W-:Y:S01]  /*196a0*/  IMAD R2, R7, 0x200, R2 ;  /* 0x0000020007027824 */ /* 0x004fe200078e0202 */
[----:B------:R-:W-:-:S02]  /*196b0*/  R2UR UR7, R3 ;  /* 0x00000000030772ca */ /* 0x000fc400000e0000 */
[----:B------:R-:W2:Y:S02]  /*196c0*/  LDL R15, [R1+0x28] ;  /* 0x00002800010f7983 */ /* 0x000ea40000100800 */
[C---:B------:R-:W-:Y:S01]  /*196d0*/  R2UR UR6, R2.reuse ;  /* 0x00000000020672ca */ /* 0x040fe200000e0000 */
[----:B------:R-:W-:Y:S01]  /*196e0*/  WARPGROUP.ARRIVE ;  /* 0x00000000000079c5 */ /* 0x000fe20000000000 */
[----:B------:R-:W-:Y:S02]  /*196f0*/  VIADD R6, R2, 0x2 ;  /* 0x0000000202067836 */ /* 0x000fe40000000000 */
[----:B------:R-:W-:Y:S01]  /*19700*/  IMAD.MOV.U32 R7, RZ, RZ, R3 ;  /* 0x000000ffff077224 */ /* 0x000fe200078e0003 */
[----:B---3--:R-:W-:Y:S02]  /*19710*/  R2UR UR4, R12 ;  /* 0x000000000c0472ca */ /* 0x008fe400000e0000 */
[----:B------:R-:W-:Y:S02]  /*19720*/  R2UR UR5, R13 ;  /* 0x000000000d0572ca */ /* 0x000fe400000e0000 */
[----:B------:R0:W5:Y:S11]  /*19730*/  LDL.64 R12, [R1+0x1c0] ;  /* 0x0001c000010c7983 */ /* 0x0001760000100a00 */
[----:B------:R-:W-:Y:S01]  /*19740*/  HGMMA.64x64x16.F32 R24, gdesc[UR4], RZ, !UPT, gsb0 ;  /* 0x00e00000041879f0 */ /* 0x000fe2000c0008ff */
[----:B----4-:R-:W-:Y:S01]  /*19750*/  VIADD R4, R4, 0x2 ;  /* 0x0000000204047836 */ /* 0x010fe20000000000 */
[----:B------:R-:W-:-:S02]  /*19760*/  R2UR UR6, R6 ;  /* 0x00000000060672ca */ /* 0x000fc400000e0000 */
[----:B------:R-:W-:Y:S02]  /*19770*/  R2UR UR7, R7 ;  /* 0x00000000070772ca */ /* 0x000fe400000e0000 */
[----:B------:R-:W-:Y:S02]  /*19780*/  R2UR UR4, R4 ;  /* 0x00000000040472ca */ /* 0x000fe400000e0000 */
        /* <DEDUP_REMOVED lines=35> */
.L_x_6840:
[----:B------:R-:W-:Y:S05]  /*199c0*/  BSYNC B0 ;  /* 0x0000000000007941 */ /* 0x000fea0003800000 */
.L_x_6839:
        /* <DEDUP_REMOVED lines=8> */
.L_x_6842:
[----:B------:R-:W-:Y:S05]  /*19a50*/  BSYNC B0 ;  /* 0x0000000000007941 */ /* 0x000fea0003800000 */
.L_x_6841:
[----:B------:R-:W-:Y:S04]  /*19a60*/  BSSY B0, `(.L_x_6843) ;  /* 0x0000004000007945 */ /* 0x000fe80003800000 */
[----:B-1----:R-:W-:Y:S05]  /*19a70*/  @P0 BRA `(.L_x_6844) ;  /* 0x0000000000080947 */ /* 0x002fea0003800000 */
[----:B------:R-:W1:Y:S02]  /*19a80*/  SYNCS.PHASECHK.TRANS64.TRYWAIT P0, [R12+URZ], R13 ;  /* 0x0000000d0c0075a7 */ /* 0x000e64000800017f */
[----:B-1----:R-:W-:Y:S05]  /*19a90*/  @!P0 BRA `(.L_x_6845) ;  /* 0x000001c0008c8947 */ /* 0x002fea0003800000 */
.L_x_6844:
[----:B------:R-:W-:Y:S05]  /*19aa0*/  BSYNC B0 ;  /* 0x0000000000007941 */ /* 0x000fea0003800000 */
.L_x_6843:
        /* <DEDUP_REMOVED lines=9> */
[----:B------:R-:W4:Y:S05]  /*19b40*/  LDL.64 R6, [R1+0x90] ;  /* 0x0000900001067983 */ /* 0x000f2a0000100a00 */
[----:B------:R-:W0:Y:S01]  /*19b50*/  S2R R15, SR_TID.X ;  /* 0x00000000000f7919 */ /* 0x000e220000002100 */
[----:B------:R-:W4:Y:S01]  /*19b60*/  LDL.64 R58, [R1+0x90] ;  /* 0x00009000013a7983 */ /* 0x000f220000100a00 */
[----:B------:R-:W-:-:S03]  /*19b70*/  IMAD.MOV.U32 R57, RZ, RZ, 0x4 ;  /* 0x00000004ff397424 */ /* 0x000fc600078e00ff */
[----:B------:R-:W4:Y:S01]  /*19b80*/  LDL.64 R60, [R1+0x90] ;  /* 0x00009000013c7983 */ /* 0x000f220000100a00 */
[----:B--2---:R-:W-:Y:S01]  /*19b90*/  ISETP.NE.U32.AND P0, PT, R4, RZ, PT ;  /* 0x000000ff0400720c */ /* 0x004fe20003f05070 */
[----:B---3--:R-:W-:Y:S01]  /*19ba0*/  IMAD R2, R5, 0x1000, R2 ;  /* 0x0000100005027824 */ /* 0x008fe200078e0202 */
[----:B------:R-:W-:Y:S01]  /*19bb0*/  R2UR UR7, R3 ;  /* 0x00000000030772ca */ /* 0x000fe200000e0000 */
[----:B------:R-:W2:Y:S01]  /*19bc0*/  LDL.64 R4, [R1+0x90] ;  /* 0x0000900001047983 */ /* 0x000ea20000100a00 */
        /* <DEDUP_REMOVED lines=184> */
[----:B------:R-:W-:-:S09]  /*1a750*/  WARPGROUP.ARRIVE ;  /* 0x00000000000079c5 */ /* 0x000fd20000000000 */
[----:B------:R-:W-:Y:S01]  /*1a760*/  HGMMA.64x64x16.F32 R24, gdesc[UR8], R24, UP0, gsb0 ;  /* 0x00e00000081879f0 */ /* 0x000fe2000b800818 */
[----:B------:R-:W-:Y:S01]  /*1a770*/  SEL R23, R57, 0x2, P0 ;  /* 0x0000000239177807 */ /* 0x000fe20000000000 */
[----:B------:R-:W-:-:S03]  /*1a780*/  IMAD.MOV.U32 R9, RZ, RZ, R3 ;  /* 0x000000ffff097224 */ /* 0x000fc600078e0003 */
[----:B--2---:R-:W-:Y:S01]  /*1a790*/  IADD3 R10, R23, 0x800, R10 ;  /* 0x00000800170a7810 */ /* 0x004fe20007ffe00a */
        /* <DEDUP_REMOVED lines=13> */
[----:B------:R-:W2:Y:S01]  /*1a870*/  LDL.64 R4, [R1+0x90] ;  /* 0x0000900001047983 */ /* 0x000ea20000100a00 */
[----:B------:R-:W-:Y:S02]  /*1a880*/  R2UR UR4, R12 ;  /* 0x000000000c0472ca */ /* 0x000fe400000e0000 */
[----:B------:R-:W-:Y:S02]  /*1a890*/  R2UR UR6, R8 ;  /* 0x00000000080672ca */ /* 0x000fe400000e0000 */
[----:B------:R-:W-:Y:S01]  /*1a8a0*/  R2UR UR5, R13 ;  /* 0x000000000d0572ca */ /* 0x000fe200000e0000 */
[----:B------:R-:W-:Y:S01]  /*1a8b0*/  IMAD.MOV.U32 R8, RZ, RZ, 0x28 ;  /* 0x00000028ff087424 */ /* 0x000fe200078e00ff */
[----:B------:R-:W3:Y:S01]  /*1a8c0*/  LDL.64 R12, [R1+0x90] ;  /* 0x00009000010c7983 */ /* 0x000ee20000100a00 */
        /* <DEDUP_REMOVED lines=41> */
[----:B--2---:R-:W-:Y:S01]  /*1ab60*/  IADD3 R4, R57, 0xa00, R4 ;  /* 0x00000a0039047810 */ /* 0x004fe20007ffe004 */
[----:B------:R-:W-:Y:S01]  /*1ab70*/  IMAD.MOV.U32 R59, RZ, RZ, R3 ;  /* 0x000000ffff3b7224 */ /* 0x000fe200078e0003 */
[----:B------:R-:W2:Y:S06]  /*1ab80*/  LDL.64 R10, [R1+0x90] ;  /* 0x00009000010a7983 */ /* 0x000eac0000100a00 */
[----:B------:R-:W-:Y:S01]  /*1ab90*/  HGMMA.64x64x16.F32 R24, gdesc[UR4], R24, gsb0 ;  /* 0x00e00000041879f0 */ /* 0x000fe20008000818 */
[----:B------:R-:W-:Y:S01]  /*1aba0*/  R2UR UR6, R58 ;  /* 0x000000003a0672ca */ /* 0x000fe200000e0000 */
[----:B------:R-:W2:Y:S01]  /*1abb0*/  LDL.64 R60, [R1+0x90] ;  /* 0x00009000013c7983 */ /* 0x000ea20000100a00 */
        /* <DEDUP_REMOVED lines=24> */
[----:B------:R-:W3:Y:S06]  /*1ad40*/  LDL.64 R4, [R1+0x90] ;  /* 0x0000900001047983 */ /* 0x000eec0000100a00 */
        /* <DEDUP_REMOVED lines=10> */
[----:B------:R-:W-:Y:S01]  /*1adf0*/  IMAD.MOV.U32 R59, RZ, RZ, R3 ;  /* 0x000000ffff3b7224 */ /* 0x000fe200078e0003 */
[----:B------:R-:W4:Y:S06]  /*1ae00*/  LDL.64 R6, [R1+0x90] ;  /* 0x0000900001067983 */ /* 0x000f2c0000100a00 */
[----:B------:R-:W-:Y:S01]  /*1ae10*/  HGMMA.64x64x16.F32 R24, gdesc[UR4], R24, gsb0 ;  /* 0x00e00000041879f0 */ /* 0x000fe20008000818 */
[----:B------:R-:W-:-:S02]  /*1ae20*/  R2UR UR6, R58 ;  /* 0x000000003a0672ca */ /* 0x000fc400000e0000 */
[----:B------:R-:W-:Y:S02]  /*1ae30*/  R2UR UR7, R59 ;  /* 0x000000003b0772ca */ /* 0x000fe400000e0000 */
[----:B------:R-:W-:Y:S01]  /*1ae40*/  R2UR UR4, R8 ;  /* 0x00000000080472ca */ /* 0x000fe200000e0000 */
[----:B------:R-:W-:Y:S01]  /*1ae50*/  IMAD.IADD R12, R57, 0x1, R12 ;  /* 0x00000001390c7824 */ /* 0x000fe200078e020c */
[----:B------:R-:W-:Y:S01]  /*1ae60*/  R2UR UR5, R9 ;  /* 0x00000000090572ca */ /* 0x000fe200000e0000 */
[----:B------:R-:W-:Y:S01]  /*1ae70*/  IMAD.MOV.U32 R13, RZ, RZ, R3 ;  /* 0x000000ffff0d7224 */ /* 0x000fe200078e0003 */
[----:B------:R-:W4:Y:S04]  /*1ae80*/  LDL.64 R8, [R1+0x90] ;  /* 0x0000900001087983 */ /* 0x000f280000100a00 */
[----:B------:R-:W4:Y:S01]  /*1ae90*/  LDL.64 R58, [R1+0x90] ;  /* 0x00009000013a7983 */ /* 0x000f220000100a00 */
[----:B------:R-:W-:-:S02]  /*1aea0*/  WARPGROUP.DEPBAR.LE gsb0, 0x0 ;  /* 0x00008000000079c5 */ /* 0x000fc40000010000 */
[----:B------:R-:W-:-:S06]  /*1aeb0*/  WARPGROUP.ARRIVE ;  /* 0x00000000000079c5 */ /* 0x000fcc0000000000 */
[----:B------:R-:W-:Y:S01]  /*1aec0*/  HGMMA.64x64x16.F32 R24, gdesc[UR4], R24, gsb0 ;  /* 0x00e00000041879f0 */ /* 0x000fe20008000818 */
[----:B--2---:R-:W-:Y:S02]  /*1aed0*/  IADD3 R10, R57, 0xc00, R10 ;  /* 0x00000c00390a7810 */ /* 0x004fe40007ffe00a */
        /* <DEDUP_REMOVED lines=23> */
[----:B------:R-:W-:Y:S01]  /*1b050*/  VIADD R10, R2, 0xe00 ;  /* 0x00000e00020a7836 */ /* 0x000fe20000000000 */
[C---:B---3--:R-:W-:Y:S01]  /*1b060*/  IADD3 R4, R15.reuse, 0xe00, R4 ;  /* 0x00000e000f047810 */ /* 0x048fe20007ffe004 */
[----:B------:R-:W-:Y:S02]  /*1b070*/  IMAD.MOV.U32 R13, RZ, RZ, R3 ;  /* 0x000000ffff0d7224 */ /* 0x000fe400078e0003 */
[----:B------:R-:W-:Y:S01]  /*1b080*/  IMAD.IADD R12, R15, 0x1, R10 ;  /* 0x000000010f0c7824 */ /* 0x000fe200078e020a */
[----:B------:R-:W-:Y:S01]  /*1b090*/  R2UR UR4, R4 ;  /* 0x00000000040472ca */ /* 0x000fe200000e0000 */
[----:B------:R-:W2:Y:S01]  /*1b0a0*/  LDL R15, [R1] ;  /* 0x00000000010f7983 */ /* 0x000ea20000100800 */
[----:B------:R-:W-:Y:S02]  /*1b0b0*/  R2UR UR7, R13 ;  /* 0x000000000d0772ca */ /* 0x000fe400000e0000 */
[----:B------:R-:W-:Y:S01]  /*1b0c0*/  R2UR UR6, R12 ;  /* 0x000000000c0672ca */ /* 0x000fe200000e0000 */
[----:B------:R0:W5:Y:S01]  /*1b0d0*/  LDL R13, [R1+0xc] ;  /* 0x00000c00010d7983 */ /* 0x0001620000100800 */
[----:B------:R-:W-:-:S03]  /*1b0e0*/  R2UR UR5, R5 ;  /* 0x00000000050572ca */ /* 0x000fc600000e0000 */
[----:B------:R0:W5:Y:S01]  /*1b0f0*/  LDL R12, [R1+0x1c0] ;  /* 0x0001c000010c7983 */ /* 0x0001620000100800 */
[----:B------:R-:W-:Y:S02]  /*1b100*/  WARPGROUP.DEPBAR.LE gsb0, 0x0 ;  /* 0x00008000000079c5 */ /* 0x000fe40000010000 */
[----:B------:R-:W-:-:S07]  /*1b110*/  WARPGROUP.ARRIVE ;  /* 0x00000000000079c5 */ /* 0x000fce0000000000 */
        /* <DEDUP_REMOVED lines=12> */
[----:B------:R-:W-:Y:S01]  /*1b1e0*/  IADD3 R8, R57, 0xe00, R8 ;  /* 0x00000e0039087810 */ /* 0x000fe20007ffe008 */
        /* <DEDUP_REMOVED lines=15> */
[----:B------:R-:W-:Y:S01]  /*1b2e0*/  IMAD.IADD R58, R5, 0x1, R58 ;  /* 0x00000001053a7824 */ /* 0x000fe200078e023a */
        /* <DEDUP_REMOVED lines=45> */
.L_x_6847:
[----:B------:R-:W-:Y:S05]  /*1b5c0*/  BSYNC B0 ;  /* 0x0000000000007941 */ /* 0x000fea0003800000 */
.L_x_6846:
[----:B------:R-:W2:Y:S02]  /*1b5d0*/  LDL.64 R2, [R1+0x20] ;  /* 0x0000200001027983 */ /* 0x000ea40000100a00 */
[----:B--2---:R-:W-:-:S05]  /*1b5e0*/  MOV R3, R2 ;  /* 0x0000000200037202 */ /* 0x004fca0000000f00 */
[----:B-----5:R-:W-:-:S05]  /*1b5f0*/  IMAD R12, R12, 0x8, R3 ;  /* 0x000000080c0c7824 */ /* 0x020fca00078e0203 */
[----:B------:R-:W-:-:S04]  /*1b600*/  PRMT R12, R13, 0x654, R12 ;  /* 0x000006540d0c7816 */ /* 0x000fc8000000000c */
[----:B------:R0:W-:Y:S01]  /*1b610*/  SYNCS.ARRIVE.TRANS64.RED.A1T0 RZ, [R12+URZ], RZ ;  /* 0x000000ff0cff79a7 */ /* 0x0001e2000810043f */
[----:B------:R-:W2:Y:S04]  /*1b620*/  LDL.64 R2, [R1+0x1e0] ;  /* 0x0001e00001027983 */ /* 0x000ea80000100a00 */
[----:B------:R-:W3:Y:S04]  /*1b630*/  LDL R9, [R1+0x200] ;  /* 0x0002000001097983 */ /* 0x000ee80000100800 */
[----:B0-----:R-:W4:Y:S01]  /*1b640*/  LDL.64 R12, [R1+0x1f0] ;  /* 0x0001f000010c7983 */ /* 0x001f220000100a00 */
[----:B--2---:R-:W-:-:S02]  /*1b650*/  FMNMX.FTZ R4, R24, R2, !PT ;  /* 0x0000000218047209 */ /* 0x004fc40007810000 */
        /* <DEDUP_REMOVED lines=36> */
[----:B0-----:R-:W-:Y:S02]  /*1b8a0*/  FMNMX.FTZ R10, R8, R5, !PT ;  /* 0x00000005080a7209 */ /* 0x001fe40007810000 */
[----:B------:R-:W4:Y:S04]  /*1b8b0*/  LDL.64 R4, [R1+0xb8] ;  /* 0x0000b80001047983 */ /* 0x000f280000100a00 */
        /* <DEDUP_REMOVED lines=29> */
.L_x_6849:
[----:B------:R-:W-:Y:S05]  /*1ba90*/  BSYNC B0 ;  /* 0x0000000000007941 */ /* 0x000fea0003800000 */
.L_x_6848:
        /* <DEDUP_REMOVED lines=9> */
.L_x_6851:
[----:B------:R-:W-:Y:S05]  /*1bb30*/  BSYNC B0 ;  /* 0x0000000000007941 */ /* 0x000fea0003800000 */
.L_x_6850:
        /* <DEDUP_REMOVED lines=14> */
[----:B0-----:R-:W4:Y:S04]  /*1bc20*/  LDL.64 R2, [R1+0x110] ;  /* 0x0001100001027983 */ /* 0x001f280000100a00 */
        /* <DEDUP_REMOVED lines=19> */
[----:B------:R-:W4:Y:S01]  /*1bd60*/  LDL R143, [R1+0x1c0] ;  /* 0x0001c000018f7983 */ /* 0x000f220000100800 */
[----:B--2---:R-:W-:-:S04]  /*1bd70*/  FMUL.FTZ R62, R62, R65 ;  /* 0x000000413e3e7220 */ /* 0x004fc80000410000 */
[-CC-:B------:R-:W-:Y:S01]  /*1bd80*/  FFMA.FTZ R164, R24, R65.reuse, -R62.reuse ;  /* 0x0000004118a47223 */ /* 0x180fe2000001083e */
[-CC-:B------:R-:W-:Y:S02]  /*1bd90*/  FFMA.FTZ R106, R25, R65.reuse, -R62.reuse ;  /* 0x00000041196a7223 */ /* 0x180fe4000001083e */
[----:B------:R-:W2:Y:S01]  /*1bda0*/  LDL.64 R24, [R1+0x228] ;  /* 0x0002280001187983 */ /* 0x000ea20000100a00 */
[-C--:B------:R-:W-:Y:S01]  /*1bdb0*/  FFMA.FTZ R170, R36, R65.reuse, -R62 ;  /* 0x0000004124aa7223 */ /* 0x080fe2000001083e */
[----:B------:R-:W-:-:S04]  /*1bdc0*/  FMUL.FTZ R36, R63, R65 ;  /* 0x000000413f247220 */ /* 0x000fc80000410000 */
[-CC-:B------:R-:W-:Y:S01]  /*1bdd0*/  FFMA.FTZ R165, R26, R65.reuse, -R36.reuse ;  /* 0x000000411aa57223 */ /* 0x180fe20000010824 */
[-CC-:B------:R-:W-:Y:S01]  /*1bde0*/  FFMA.FTZ R127, R27, R65.reuse, -R36.reuse ;  /* 0x000000411b7f7223 */ /* 0x180fe20000010824 */
[----:B------:R-:W-:Y:S01]  /*1bdf0*/  MUFU.EX2 R164, R164 ;  /* 0x000000a400a47308 */ /* 0x000fe20000000800 */
[-C--:B------:R-:W-:Y:S01]  /*1be00*/  FFMA.FTZ R167, R30, R65.reuse, -R36 ;  /* 0x000000411ea77223 */ /* 0x080fe20000010824 */
[----:B------:R-:W-:-:S06]  /*1be10*/  FFMA.FTZ R166, R28, R65, -R62 ;  /* 0x000000411ca67223 */ /* 0x000fcc000001083e */
[----:B------:R-:W3:Y:S01]  /*1be20*/  MUFU.EX2 R165, R165 ;  /* 0x000000a500a57308 */ /* 0x000ee20000000800 */
[-C--:B------:R-:W-:Y:S01]  /*1be30*/  FFMA.FTZ R128, R31, R65.reuse, -R36 ;  /* 0x000000411f807223 */ /* 0x080fe20000010824 */
[----:B------:R-:W-:-:S06]  /*1be40*/  FFMA.FTZ R108, R29, R65, -R62 ;  /* 0x000000411d6c7223 */ /* 0x000fcc000001083e */
[----:B------:R-:W0:Y:S01]  /*1be50*/  MUFU.EX2 R127, R127 ;  /* 0x0000007f007f7308 */ /* 0x000e220000000800 */
[-C--:B------:R-:W-:Y:S01]  /*1be60*/  FFMA.FTZ R169, R34, R65.reuse, -R36 ;  /* 0x0000004122a97223 */ /* 0x080fe20000010824 */
[----:B------:R-:W-:-:S06]  /*1be70*/  FFMA.FTZ R168, R32, R65, -R62 ;  /* 0x0000004120a87223 */ /* 0x000fcc000001083e */
        /* <DEDUP_REMOVED lines=8> */
[----:B------:R-:W-:-:S07]  /*1bf00*/  FADD.FTZ R7, R164, R6 ;  /* 0x00000006a4077221 */ /* 0x000fce0000010000 */
[----:B------:R-:W3:Y:S01]  /*1bf10*/  MUFU.EX2 R108, R108 ;  /* 0x0000006c006c7308 */ /* 0x000ee20000000800 */
[----:B0-----:R-:W-:Y:S01]  /*1bf20*/  FADD.FTZ R26, R127, R26 ;  /* 0x0000001a7f1a7221 */ /* 0x001fe20000010000 */
[----:B------:R-:W-:-:S06]  /*1bf30*/  FFMA.FTZ R130, R39, R65, -R36 ;  /* 0x0000004127827223 */ /* 0x000fcc0000010824 */
[----:B------:R-:W0:Y:S01]  /*1bf40*/  MUFU.EX2 R169, R169 ;  /* 0x000000a900a97308 */ /* 0x000e220000000800 */
[----:B-1----:R-:W-:Y:S01]  /*1bf50*/  FADD.FTZ R7, R106, R7 ;  /* 0x000000076a077221 */ /* 0x002fe20000010000 */
[----:B------:R-:W-:-:S06]  /*1bf60*/  FFMA.FTZ R107, R37, R65, -R62 ;  /* 0x00000041256b7223 */ /* 0x000fcc000001083e */
[----:B------:R-:W1:Y:S01]  /*1bf70*/  MUFU.EX2 R168, R168 ;  /* 0x000000a800a87308 */ /* 0x000e620000000800 */
[----:B------:R-:W-:Y:S01]  /*1bf80*/  FADD.FTZ R27, R167, R26 ;  /* 0x0000001aa71b7221 */ /* 0x000fe20000010000 */
[----:B------:R-:W-:-:S06]  /*1bf90*/  FFMA.FTZ R177, R42, R65, -R36 ;  /* 0x000000412ab17223 */ /* 0x000fcc0000010824 */
[----:B------:R-:W4:Y:S01]  /*1bfa0*/  MUFU.EX2 R129, R129 ;  /* 0x0000008100817308 */ /* 0x000f220000000800 */
[----:B------:R-:W-:Y:S01]  /*1bfb0*/  FADD.FTZ R7, R166, R7 ;  /* 0x00000007a6077221 */ /* 0x000fe20000010000 */
[----:B------:R-:W-:-:S06]  /*1bfc0*/  FFMA.FTZ R176, R40, R65, -R62 ;  /* 0x0000004128b07223 */ /* 0x000fcc000001083e */
[----:B------:R-:W4:Y:S01]  /*1bfd0*/  MUFU.EX2 R109, R109 ;  /* 0x0000006d006d7308 */ /* 0x000f220000000800 */
[----:B---3--:R-:W-:Y:S01]  /*1bfe0*/  FADD.FTZ R6, R128, R27 ;  /* 0x0000001b80067221 */ /* 0x008fe20000010000 */
[----:B------:R-:W-:-:S06]  /*1bff0*/  FFMA.FTZ R131, R43, R65, -R36 ;  /* 0x000000412b837223 */ /* 0x000fcc0000010824 */
[----:B------:R-:W3:Y:S01]  /*1c000*/  MUFU.EX2 R171, R171 ;  /* 0x000000ab00ab7308 */ /* 0x000ee20000000800 */
[----:B------:R-:W-:Y:S01]  /*1c010*/  FADD.FTZ R7, R108, R7 ;  /* 0x000000076c077221 */ /* 0x000fe20000010000 */
[----:B------:R-:W-:-:S06]  /*1c020*/  FFMA.FTZ R125, R41, R65, -R62 ;  /* 0x00000041297d7223 */ /* 0x000fcc000001083e */
[----:B------:R-:W3:Y:S01]  /*1c030*/  MUFU.EX2 R170, R170 ;  /* 0x000000aa00aa7308 */ /* 0x000ee20000000800 */
[----:B0-----:R-:W-:Y:S01]  /*1c040*/  FADD.FTZ R28, R169, R6 ;  /* 0x00000006a91c7221 */ /* 0x001fe20000010000 */
[-C--:B------:R-:W-:Y:S01]  /*1c050*/  FFMA.FTZ R126, R46, R65.reuse, -R36 ;  /* 0x000000412e7e7223 */ /* 0x080fe20000010824 */
[-C--:B------:R-:W-:Y:S01]  /*1c060*/  FFMA.FTZ R178, R44, R65.reuse, -R62 ;  /* 0x000000412cb27223 */ /* 0x080fe2000001083e */
[-C--:B------:R-:W-:Y:S01]  /*1c070*/  FFMA.FTZ R179, R47, R65.reuse, -R36 ;  /* 0x000000412fb37223 */ /* 0x080fe20000010824 */
[-C--:B------:R-:W-:Y:S01]  /*1c080*/  FFMA.FTZ R124, R45, R65.reuse, -R62 ;  /* 0x000000412d7c7223 */ /* 0x080fe2000001083e */
[-C--:B------:R-:W-:Y:S01]  /*1c090*/  FFMA.FTZ R173, R50, R65.reuse, -R36 ;  /* 0x0000004132ad7223 */ /* 0x080fe20000010824 */
[-CC-:B------:R-:W-:Y:S01]  /*1c0a0*/  FFMA.FTZ R172, R48, R65.reuse, -R62.reuse ;  /* 0x0000004130ac7223 */ /* 0x180fe2000001083e */
[----:B------:R-:W0:Y:S01]  /*1c0b0*/  MUFU.EX2 R130, R130 ;  /* 0x0000008200827308 */ /* 0x000e220000000800 */
[----:B-1----:R-:W-:Y:S01]  /*1c0c0*/  FADD.FTZ R6, R168, R7 ;  /* 0x00000007a8067221 */ /* 0x002fe20000010000 */
[-CC-:B------:R-:W-:Y:S01]  /*1c0d0*/  FFMA.FTZ R191, R49, R65.reuse, -R62.reuse ;  /* 0x0000004131bf7223 */ /* 0x180fe2000001083e */
[-C--:B------:R-:W-:Y:S01]  /*1c0e0*/  FFMA.FTZ R174, R52, R65.reuse, -R62 ;  /* 0x0000004134ae7223 */ /* 0x080fe2000001083e */
[-C--:B------:R-:W-:Y:S01]  /*1c0f0*/  FFMA.FTZ R175, R54, R65.reuse, -R36 ;  /* 0x0000004136af7223 */ /* 0x080fe20000010824 */
[----:B------:R-:W-:Y:S01]  /*1c100*/  FFMA.FTZ R21, R53, R65, -R62 ;  /* 0x0000004135157223 */ /* 0x000fe2000001083e */
[C---:B----4-:R-:W-:Y:S01]  /*1c110*/  FMUL.FTZ R5, R110.reuse, R5 ;  /* 0x000000056e057220 */ /* 0x050fe20000410000 */
[C---:B------:R-:W-:Y:S01]  /*1c120*/  FMUL.FTZ R4, R110.reuse, R4 ;  /* 0x000000046e047220 */ /* 0x040fe20000410000 */
[----:B------:R-:W1:Y:S01]  /*1c130*/  MUFU.EX2 R107, R107 ;  /* 0x0000006b006b7308 */ /* 0x000e620000000800 */
[----:B------:R-:W-:Y:S01]  /*1c140*/  FADD.FTZ R28, R129, R28 ;  /* 0x0000001c811c7221 */ /* 0x000fe20000010000 */
[----:B------:R-:W-:Y:S01]  /*1c150*/  FADD.FTZ R7, R109, R6 ;  /* 0x000000066d077221 */ /* 0x000fe20000010000 */
[C---:B------:R-:W-:Y:S01]  /*1c160*/  FMUL.FTZ R93, R111.reuse, R87 ;  /* 0x000000576f5d7220 */ /* 0x040fe20000410000 */
[C---:B------:R-:W-:Y:S01]  /*1c170*/  FMUL.FTZ R92, R111.reuse, R86 ;  /* 0x000000566f5c7220 */ /* 0x040fe20000410000 */
[C---:B------:R-:W-:Y:S01]  /*1c180*/  FMUL.FTZ R101, R110.reuse, R101 ;  /* 0x000000656e657220 */ /* 0x040fe20000410000 */
[----:B------:R-:W-:Y:S01]  /*1c190*/  FMUL.FTZ R100, R110, R100 ;  /* 0x000000646e647220 */ /* 0x000fe20000410000 */
[C---:B------:R-:W-:Y:S01]  /*1c1a0*/  FMUL.FTZ R103, R111.reuse, R103 ;  /* 0x000000676f677220 */ /* 0x040fe20000410000 */
[----:B------:R-:W4:Y:S01]  /*1c1b0*/  MUFU.EX2 R177, R177 ;  /* 0x000000b100b17308 */ /* 0x000f220000000800 */
[C---:B------:R-:W-:Y:S01]  /*1c1c0*/  FMUL.FTZ R102, R111.reuse, R102 ;  /* 0x000000666f667220 */ /* 0x040fe20000410000 */
[C---:B------:R-:W-:Y:S01]  /*1c1d0*/  FMUL.FTZ R105, R111.reuse, R99 ;  /* 0x000000636f697220 */ /* 0x040fe20000410000 */
[C---:B------:R-:W-:Y:S01]  /*1c1e0*/  FMUL.FTZ R104, R111.reuse, R98 ;  /* 0x000000626f687220 */ /* 0x040fe20000410000 */
[C---:B------:R-:W-:Y:S01]  /*1c1f0*/  FMUL.FTZ R61, R111.reuse, R61 ;  /* 0x0000003d6f3d7220 */ /* 0x040fe20000410000 */
[C---:B------:R-:W-:Y:S01]  /*1c200*/  FMUL.FTZ R60, R111.reuse, R60 ;  /* 0x0000003c6f3c7220 */ /* 0x040fe20000410000 */
[C---:B------:R-:W-:Y:S01]  /*1c210*/  FMUL.FTZ R57, R111.reuse, R57 ;  /* 0x000000396f397220 */ /* 0x040fe20000410000 */
[----:B------:R-:W-:Y:S01]  /*1c220*/  FMUL.FTZ R56, R111, R56 ;  /* 0x000000386f387220 */ /* 0x000fe20000410000 */
[----:B------:R-:W4:Y:S01]  /*1c230*/  MUFU.EX2 R176, R176 ;  /* 0x000000b000b07308 */ /* 0x000f220000000800 */
[----:B---3--:R-:W-:Y:S01]  /*1c240*/  FADD.FTZ R31, R171, R28 ;  /* 0x0000001cab1f7221 */ /* 0x008fe20000010000 */
[----:B------:R-:W-:Y:S01]  /*1c250*/  FADD.FTZ R30, R170, R7 ;  /* 0x00000007aa1e7221 */ /* 0x000fe20000010000 */
[C---:B------:R-:W-:Y:S01]  /*1c260*/  FMUL.FTZ R59, R111.reuse, R59 ;  /* 0x0000003b6f3b7220 */ /* 0x040fe20000410000 */
[C---:B------:R-:W-:Y:S01]  /*1c270*/  FMUL.FTZ R58, R111.reuse, R58 ;  /* 0x0000003a6f3a7220 */ /* 0x040fe20000410000 */
[C---:B------:R-:W-:Y:S01]  /*1c280*/  FMUL.FTZ R13, R111.reuse, R13 ;  /* 0x0000000d6f0d7220 */ /* 0x040fe20000410000 */
[C---:B------:R-:W-:Y:S01]  /*1c290*/  FMUL.FTZ R12, R111.reuse, R12 ;  /* 0x0000000c6f0c7220 */ /* 0x040fe20000410000 */
[C---:B------:R-:W-:Y:S01]  /*1c2a0*/  FMUL.FTZ R15, R111.reuse, R15 ;  /* 0x0000000f6f0f7220 */ /* 0x040fe20000410000 */
[----:B------:R-:W3:Y:S01]  /*1c2b0*/  MUFU.EX2 R131, R131 ;  /* 0x0000008300837308 */ /* 0x000ee20000000800 */
[C---:B------:R-:W-:Y:S01]  /*1c2c0*/  FMUL.FTZ R14, R111.reuse, R14 ;  /* 0x0000000e6f0e7220 */ /* 0x040fe20000410000 */
[C---:B------:R-:W-:Y:S01]  /*1c2d0*/  FMUL.FTZ R115, R111.reuse, R11 ;  /* 0x0000000b6f737220 */ /* 0x040fe20000410000 */
[C---:B------:R-:W-:Y:S01]  /*1c2e0*/  FMUL.FTZ R114, R111.reuse, R10 ;  /* 0x0000000a6f727220 */ /* 0x040fe20000410000 */
[C---:B------:R-:W-:Y:S01]  /*1c2f0*/  FMUL.FTZ R9, R111.reuse, R9 ;  /* 0x000000096f097220 */ /* 0x040fe20000410000 */
[----:B------:R-:W-:Y:S01]  /*1c300*/  FMUL.FTZ R8, R111, R8 ;  /* 0x000000086f087220 */ /* 0x000fe20000410000 */
[----:B------:R-:W2:Y:S02]  /*1c310*/  LDL.64 R26, [R1+0x2b0] ;  /* 0x0002b000011a7983 */ /* 0x000ea40000100a00 */
[----:B------:R-:W3:Y:S01]  /*1c320*/  MUFU.EX2 R125, R125 ;  /* 0x0000007d007d7308 */ /* 0x000ee20000000800 */
[----:B0-----:R-:W-:Y:S01]  /*1c330*/  FADD.FTZ R32, R130, R31 ;  /* 0x0000001f82207221 */ /* 0x001fe20000010000 */
[----:B-1----:R-:W-:Y:S01]  /*1c340*/  FADD.FTZ R7, R107, R30 ;  /* 0x0000001e6b077221 */ /* 0x002fe20000010000 */
[----:B------:R-:W2:Y:S04]  /*1c350*/  LDL.64 R38, [R1+0x370] ;  /* 0x0003700001267983 */ /* 0x000ea80000100a00 */
[----:B------:R-:W2:Y:S01]  /*1c360*/  LDL.64 R40, [R1+0x380] ;  /* 0x0003800001287983 */ /* 0x000ea20000100a00 */
[----:B------:R-:W0:Y:S01]  /*1c370*/  MUFU.EX2 R126, R126 ;  /* 0x0000007e007e7308 */ /* 0x000e220000000800 */
[----:B------:R-:W-:-:S02]  /*1c380*/  FFMA.FTZ R6, R51, R65, -R36 ;  /* 0x0000004133067223 */ /* 0x000fc40000010824 */
[----:B------:R-:W2:Y:S04]  /*1c390*/  LDL.64 R42, [R1+0x390] ;  /* 0x00039000012a7983 */ /* 0x000ea80000100a00 */
[----:B------:R-:W2:Y:S01]  /*1c3a0*/  LDL.64 R46, [R1+0x3b0] ;  /* 0x0003b000012e7983 */ /* 0x000ea20000100a00 */
[----:B------:R-:W1:Y:S01]  /*1c3b0*/  MUFU.EX2 R178, R178 ;  /* 0x000000b200b27308 */ /* 0x000e620000000800 */
[----:B----4-:R-:W-:Y:S01]  /*1c3c0*/  FADD.FTZ R34, R177, R32 ;  /* 0x00000020b1227221 */ /* 0x010fe20000010000 */
[----:B------:R-:W-:Y:S01]  /*1c3d0*/  FADD.FTZ R32, R176, R7 ;  /* 0x00000007b0207221 */ /* 0x000fe20000010000 */
[----:B------:R-:W4:Y:S05]  /*1c3e0*/  LDL.64 R44, [R1+0x3a0] ;  /* 0x0003a000012c7983 */ /* 0x000f2a0000100a00 */
[----:B------:R-:W1:Y:S08]  /*1c3f0*/  MUFU.EX2 R179, R179 ;  /* 0x000000b300b37308 */ /* 0x000e700000000800 */
[----:B------:R-:W1:Y:S01]  /*1c400*/  MUFU.EX2 R124, R124 ;  /* 0x0000007c007c7308 */ /* 0x000e620000000800 */
[----:B---3--:R-:W-:Y:S01]  /*1c410*/  FADD.FTZ R35, R131, R34 ;  /* 0x0000002283237221 */ /* 0x008fe20000010000 */
[----:B------:R-:W-:-:S06]  /*1c420*/  FADD.FTZ R33, R125, R32 ;  /* 0x000000207d217221 */ /* 0x000fcc0000010000 */
[----:B------:R-:W3:Y:S01]  /*1c430*/  MUFU.EX2 R173, R173 ;  /* 0x000000ad00ad7308 */ /* 0x000ee20000000800 */
[----:B------:R-:W-:-:S07]  /*1c440*/  FFMA.FTZ R7, R55, R65, -R36 ;  /* 0x0000004137077223 */ /* 0x000fce0000010824 */
[----:B------:R-:W3:Y:S01]  /*1c450*/  MUFU.EX2 R172, R172 ;  /* 0x000000ac00ac7308 */ /* 0x000ee20000000800 */
[----:B0-----:R-:W-:Y:S01]  /*1c460*/  FADD.FTZ R32, R126, R35 ;  /* 0x000000237e207221 */ /* 0x001fe20000010000 */
[----:B-1----:R-:W-:Y:S01]  /*1c470*/  FADD.FTZ R33, R178, R33 ;  /* 0x00000021b2217221 */ /* 0x002fe20000010000 */
[----:B------:R-:W4:Y:S04]  /*1c480*/  LDL.64 R28, [R1+0x2c0] ;  /* 0x0002c000011c7983 */ /* 0x000f280000100a00 */
[----:B------:R-:W4:Y:S01]  /*1c490*/  LDL.64 R30, [R1+0x2d0] ;  /* 0x0002d000011e7983 */ /* 0x000f220000100a00 */
[----:B------:R-:W-:Y:S03]  /*1c4a0*/  MUFU.EX2 R191, R191 ;  /* 0x000000bf00bf7308 */ /* 0x000fe60000000800 */
[----:B------:R-:W4:Y:S04]  /*1c4b0*/  LDL.64 R48, [R1+0x3c0] ;  /* 0x0003c00001307983 */ /* 0x000f280000100a00 */
[----:B------:R-:W4:Y:S01]  /*1c4c0*/  LDL.64 R50, [R1+0x3d0] ;  /* 0x0003d00001327983 */ /* 0x000f220000100a00 */
[----:B------:R-:W0:Y:S01]  /*1c4d0*/  MUFU.EX2 R6, R6 ;  /* 0x0000000600067308 */ /* 0x000e220000000800 */
[----:B------:R-:W-:Y:S01]  /*1c4e0*/  FADD.FTZ R32, R179, R32 ;  /* 0x00000020b3207221 */ /* 0x000fe20000010000 */
[----:B------:R-:W-:Y:S01]  /*1c4f0*/  FADD.FTZ R33, R124, R33 ;  /* 0x000000217c217221 */ /* 0x000fe20000010000 */
[----:B------:R-:W4:Y:S04]  /*1c500*/  LDL.64 R36, [R1+0x360] ;  /* 0x0003600001247983 */ /* 0x000f280000100a00 */
[----:B------:R-:W4:Y:S01]  /*1c510*/  LDL.64 R52, [R1+0x3e0] ;  /* 0x0003e00001347983 */ /* 0x000f220000100a00 */
[----:B------:R-:W-:Y:S08]  /*1c520*/  MUFU.EX2 R174, R174 ;  /* 0x000000ae00ae7308 */ /* 0x000ff00000000800 */
[----:B------:R-:W1:Y:S01]  /*1c530*/  MUFU.EX2 R175, R175 ;  /* 0x000000af00af7308 */ /* 0x000e620000000800 */
[----:B---3--:R-:W-:Y:S01]  /*1c540*/  FADD.FTZ R35, R173, R32 ;  /* 0x00000020ad237221 */ /* 0x008fe20000010000 */
[----:B------:R-:W-:Y:S01]  /*1c550*/  FADD.FTZ R32, R172, R33 ;  /* 0x00000021ac207221 */ /* 0x000fe20000010000 */
[----:B------:R-:W3:Y:S04]  /*1c560*/  LDL.64 R54, [R1+0x3f0] ;  /* 0x0003f00001367983 */ /* 0x000ee80000100a00 */
[----:B------:R-:W3:Y:S01]  /*1c570*/  LDL.64 R62, [R1+0x248] ;  /* 0x00024800013e7983 */ /* 0x000ee20000100a00 */
[----:B------:R-:W1:Y:S03]  /*1c580*/  MUFU.EX2 R21, R21 ;  /* 0x0000001500157308 */ /* 0x000e660000000800 */
[----:B------:R-:W3:Y:S04]  /*1c590*/  LDL.64 R64, [R1+0x258] ;  /* 0x0002580001407983 */ /* 0x000ee80000100a00 */
[----:B------:R-:W3:Y:S01]  /*1c5a0*/  LDL.64 R86, [R1+0x2b8] ;  /* 0x0002b80001567983 */ /* 0x000ee20000100a00 */
[----:B------:R-:W1:Y:S01]  /*1c5b0*/  MUFU.EX2 R7, R7 ;  /* 0x0000000700077308 */ /* 0x000e620000000800 */
[----:B0-----:R-:W-:Y:S01]  /*1c5c0*/  FADD.FTZ R34, R6, R35 ;  /* 0x0000002306227221 */ /* 0x001fe20000010000 */
[----:B------:R-:W-:Y:S01]  /*1c5d0*/  FADD.FTZ R33, R191, R32 ;  /* 0x00000020bf217221 */ /* 0x000fe20000010000 */
[----:B------:R-:W3:Y:S02]  /*1c5e0*/  LDL.64 R98, [R1+0x2f8] ;  /* 0x0002f80001627983 */ /* 0x000ee40000100a00 */
[----:B-1----:R-:W-:Y:S01]  /*1c5f0*/  FADD.FTZ R34, R175, R34 ;  /* 0x00000022af227221 */ /* 0x002fe20000010000 */
[----:B------:R-:W-:Y:S01]  /*1c600*/  FADD.FTZ R32, R174, R33 ;  /* 0x00000021ae207221 */ /* 0x000fe20000010000 */
[----:B------:R-:W3:Y:S03]  /*1c610*/  LDL.64 R10, [R1+0x378] ;  /* 0x00037800010a7983 */ /* 0x000ee60000100a00 */
[----:B------:R-:W-:Y:S01]  /*1c620*/  FADD.FTZ R32, R21, R32 ;  /* 0x0000002015207221 */ /* 0x000fe20000010000 */
[----:B------:R-:W-:-:S02]  /*1c630*/  FADD.FTZ R33, R7, R34 ;  /* 0x0000002207217221 */ /* 0x000fc40000010000 */
[----:B------:R-:W3:Y:S04]  /*1c640*/  LDL.64 R34, [R1+0x350] ;  /* 0x0003500001227983 */ /* 0x000ee80000100a00 */
[----:B------:R0:W-:Y:S01]  /*1c650*/  STL.64 [R1+0x1f0], R32 ;  /* 0x0001f02001007387 */ /* 0x0001e20000100a00 */
[----:B------:R-:W-:Y:S06]  /*1c660*/  BAR.SYNC.DEFER_BLOCKING 0xf, 0x100 ;  /* 0x03c4000000007b1d */ /* 0x000fec0000010000 */
[----:B0-----:R-:W3:Y:S01]  /*1c670*/  LDL.64 R32, [R1+0x340] ;  /* 0x0003400001207983 */ /* 0x001ee20000100a00 */
[C---:B--2---:R-:W-:Y:S01]  /*1c680*/  FMUL.FTZ R119, R110.reuse, R25 ;  /* 0x000000196e777220 */ /* 0x044fe20000410000 */
[----:B------:R-:W-:-:S02]  /*1c690*/  FMUL.FTZ R118, R110, R24 ;  /* 0x000000186e767220 */ /* 0x000fc40000410000 */
[----:B------:R-:W2:Y:S04]  /*1c6a0*/  LDL.64 R24, [R1+0x3b8] ;  /* 0x0003b80001187983 */ /* 0x000ea80000100a00 */
[----:B------:R-:W2:Y:S04]  /*1c6b0*/  LD.E.64 R90, desc[UR46][R2.64+0x8] ;  /* 0x0000082e025a7980 */ /* 0x000ea8000c101b00 */
[----:B------:R-:W2:Y:S04]  /*1c6c0*/  LD.E.64 R2, desc[UR46][R2.64] ;  /* 0x0000002e02027980 */ /* 0x000ea8000c101b00 */
[----:B------:R0:W-:Y:S04]  /*1c6d0*/  STL.64 [R1+0x218], R4 ;  /* 0x0002180401007387 */ /* 0x0001e80000100a00 */
[----:B------:R1:W-:Y:S04]  /*1c6e0*/  STL.64 [R1+0x400], R92 ;  /* 0x0004005c01007387 */ /* 0x0003e80000100a00 */
[----:B------:R1:W-:Y:S04]  /*1c6f0*/  STL.64 [R1+0x408], R100 ;  /* 0x0004086401007387 */ /* 0x0003e80000100a00 */
[----:B------:R1:W-:Y:S01]  /*1c700*/  STL.64 [R1+0x210], R102 ;  /* 0x0002106601007387 */ /* 0x0003e20000100a00 */
[C---:B0-----:R-:W-:Y:S01]  /*1c710*/  FMUL.FTZ R5, R110.reuse, R23 ;  /* 0x000000176e057220 */ /* 0x041fe20000410000 */
[----:B------:R-:W-:-:S02]  /*1c720*/  FMUL.FTZ R4, R110, R22 ;  /* 0x000000166e047220 */ /* 0x000fc40000410000 */
[----:B------:R0:W-:Y:S04]  /*1c730*/  STL.64 [R1+0x220], R104 ;  /* 0x0002206801007387 */ /* 0x0001e80000100a00 */
[----:B------:R0:W-:Y:S04]  /*1c740*/  STL.64 [R1+0x230], R60 ;  /* 0x0002303c01007387 */ /* 0x0001e80000100a00 */
[----:B------:R-:W-:Y:S04]  /*1c750*/  STL.64 [R1+0x240], R56 ;  /* 0x0002403801007387 */ /* 0x000fe80000100a00 */
[----:B------:R0:W-:Y:S04]  /*1c760*/  STL.64 [R1+0x250], R58 ;  /* 0x0002503a01007387 */ /* 0x0001e80000100a00 */
[----:B------:R0:W-:Y:S04]  /*1c770*/  STL.64 [R1+0x260], R12 ;  /* 0x0002600c01007387 */ /* 0x0001e80000100a00 */
[----:B------:R0:W-:Y:S04]  /*1c780*/  STL.64 [R1+0x270], R14 ;  /* 0x0002700e01007387 */ /* 0x0001e80000100a00 */
[----:B------:R0:W-:Y:S04]  /*1c790*/  STL.64 [R1+0x280], R114 ;  /* 0x0002807201007387 */ /* 0x0001e80000100a00 */
[----:B------:R0:W-:Y:S04]  /*1c7a0*/  STL.64 [R1+0x228], R118 ;  /* 0x0002287601007387 */ /* 0x0001e80000100a00 */
[----:B-1----:R-:W2:Y:S04]  /*1c7b0*/  LDL.64 R92, [R1+0x2c8] ;  /* 0x0002c800015c7983 */ /* 0x002ea80000100a00 */
[----:B------:R-:W2:Y:S04]  /*1c7c0*/  LDL.64 R100, [R1+0x308] ;  /* 0x0003080001647983 */ /* 0x000ea80000100a00 */
[----:B------:R-:W2:Y:S04]  /*1c7d0*/  LDL.64 R102, [R1+0x318] ;  /* 0x0003180001667983 */ /* 0x000ea80000100a00 */
[----:B0-----:R-:W2:Y:S04]  /*1c7e0*/  LDL.64 R104, [R1+0x328] ;  /* 0x0003280001687983 */ /* 0x001ea80000100a00 */
        /* <DEDUP_REMOVED lines=8> */
[----:B------:R0:W-:Y:S04]  /*1c870*/  STL.64 [R1+0x290], R8 ;  /* 0x0002900801007387 */ /* 0x0001e80000100a00 */
[----:B------:R1:W-:Y:S04]  /*1c880*/  STL.64 [R1+0x238], R4 ;  /* 0x0002380401007387 */ /* 0x0003e80000100a00 */
[----:B------:R-:W2:Y:S04]  /*1c890*/  LDL R132, [R1+0x214] ;  /* 0x0002140001847983 */ /* 0x000ea80000100800 */
[----:B0-----:R-:W2:Y:S04]  /*1c8a0*/  LDL R9, [R1+0x210] ;  /* 0x0002100001097983 */ /* 0x001ea80000100800 */
        /* <DEDUP_REMOVED lines=69> */
[----:B------:R-:W-:Y:S01]  /*1cd00*/  STL.64 [R1+0x2b0], R26 ;  /* 0x0002b01a01007387 */ /* 0x000fe20000100a00 */
[C---:B---3--:R-:W-:Y:S01]  /*1cd10*/  FMUL.FTZ R55, R111.reuse, R55 ;  /* 0x000000376f377220 */ /* 0x048fe20000410000 */
        /* <DEDUP_REMOVED lines=12> */
[----:B------:R-:W-:Y:S01]  /*1cde0*/  STL.64 [R1+0x2d0], R30 ;  /* 0x0002d01e01007387 */ /* 0x000fe20000100a00 */
[C---:B------:R-:W-:Y:S01]  /*1cdf0*/  FMUL.FTZ R35, R111.reuse, R35 ;  /* 0x000000236f237220 */ /* 0x040fe20000410000 */
[----:B------:R-:W-:-:S02]  /*1ce00*/  FMUL.FTZ R34, R111, R34 ;  /* 0x000000226f227220 */ /* 0x000fc40000410000 */
[----:B------:R-:W-:Y:S04]  /*1ce10*/  STL.64 [R1+0x2e0], R78 ;  /* 0x0002e04e01007387 */ /* 0x000fe80000100a00 */
[----:B------:R-:W-:Y:S04]  /*1ce20*/  STL.64 [R1+0x2f0], R80 ;  /* 0x0002f05001007387 */ /* 0x000fe80000100a00 */
[----:B------:R-:W-:Y:S01]  /*1ce30*/  STL.64 [R1+0x300], R76 ;  /* 0x0003004c01007387 */ /* 0x000fe20000100a00 */
[C---:B------:R-:W-:Y:S01]  /*1ce40*/  FMUL.FTZ R33, R111.reuse, R33 ;  /* 0x000000216f217220 */ /* 0x040fe20000410000 */
[----:B------:R-:W-:-:S02]  /*1ce50*/  FMUL.FTZ R32, R111, R32 ;  /* 0x000000206f207220 */ /* 0x000fc40000410000 */
[----:B------:R-:W-:Y:S04]  /*1ce60*/  STL.64 [R1+0x310], R74 ;  /* 0x0003104a01007387 */ /* 0x000fe80000100a00 */
[----:B------:R-:W-:Y:S01]  /*1ce70*/  STL.64 [R1+0x320], R82 ;  /* 0x0003205201007387 */ /* 0x000fe20000100a00 */
[C---:B--2---:R-:W-:Y:S01]  /*1ce80*/  FMUL.FTZ R25, R110.reuse, R25 ;  /* 0x000000196e197220 */ /* 0x044fe20000410000 */
[----:B------:R-:W-:Y:S02]  /*1ce90*/  FMUL.FTZ R24, R110, R24 ;  /* 0x000000186e187220 */ /* 0x000fe40000410000 */
        /* <DEDUP_REMOVED lines=78> */
[----:B-1----:R-:W4:Y:S04]  /*1d380*/  LDL.64 R4, [R1+0x88] ;  /* 0x0000880001047983 */ /* 0x002f280000100a00 */
        /* <DEDUP_REMOVED lines=106> */
[----:B---3--:R-:W3:Y:S04]  /*1da30*/  LDL R133, [R1+0x3e8] ;  /* 0x0003e80001857983 */ /* 0x008ee80000100800 */
        /* <DEDUP_REMOVED lines=128> */
[----:B---3--:R-:W-:Y:S04]  /*1e240*/  STL [R1+0x3e8], R133 ;  /* 0x0003e88501007387 */ /* 0x008fe80000100800 */
[----:B----4-:R-:W-:Y:S04]  /*1e250*/  STL [R1+0x3ec], R134 ;  /* 0x0003ec8601007387 */ /* 0x010fe80000100800 */
[----:B------:R2:W-:Y:S04]  /*1e260*/  STL [R1+0x3f0], R135 ;  /* 0x0003f08701007387 */ /* 0x0005e80000100800 */
[----:B------:R-:W-:Y:S04]  /*1e270*/  STL [R1+0x3f4], R136 ;  /* 0x0003f48801007387 */ /* 0x000fe80000100800 */
[----:B------:R-:W-:Y:S04]  /*1e280*/  STL [R1+0x3f8], R137 ;  /* 0x0003f88901007387 */ /* 0x000fe80000100800 */
[----:B------:R-:W-:Y:S04]  /*1e290*/  STL [R1+0x3fc], R138 ;  /* 0x0003fc8a01007387 */ /* 0x000fe80000100800 */
[----:B------:R3:W-:Y:S04]  /*1e2a0*/  STL [R1+0x400], R139 ;  /* 0x0004008b01007387 */ /* 0x0007e80000100800 */
[----:B------:R-:W-:Y:S04]  /*1e2b0*/  STL [R1+0x404], R140 ;  /* 0x0004048c01007387 */ /* 0x000fe80000100800 */
        /* <DEDUP_REMOVED lines=470> */
.L_x_6853:
[----:B------:R-:W-:Y:S05]  /*20020*/  BSYNC B0 ;  /* 0x0000000000007941 */ /* 0x000fea0003800000 */
.L_x_6852:
        /* <DEDUP_REMOVED lines=9> */
.L_x_6831:
[----:B------:R-:W-:-:S13]  /*200c0*/  ISETP.GE.AND P0, PT, R0, R194, PT ;  /* 0x000000c20000720c */ /* 0x000fda0003f06270 */
[----:B------:R-:W-:Y:S05]  /*200d0*/  @!P0 BRA `(.L_x_6855) ;  /* 0x0000007800d88947 */ /* 0x000fea0003800000 */
.L_x_6888:
[----:B------:R-:W2:Y:S04]  /*200e0*/  LDL R20, [R1+0x1c0] ;  /* 0x0001c00001147983 */ /* 0x000ea80000100800 */
[----:B01----:R-:W3:Y:S04]  /*200f0*/  LDL R2, [R1+0x1c8] ;  /* 0x0001c80001027983 */ /* 0x003ee80000100800 */
        /* <DEDUP_REMOVED lines=18> */
.L_x_6857:
[----:B------:R-:W-:Y:S05]  /*20220*/  BSYNC B0 ;  /* 0x0000000000007941 */ /* 0x000fea0003800000 */
.L_x_6856:
        /* <DEDUP_REMOVED lines=9> */
.L_x_6859:
[----:B------:R-:W-:Y:S05]  /*202c0*/  BSYNC B0 ;  /* 0x0000000000007941 */ /* 0x000fea0003800000 */
.L_x_6858:
[----:B------:R-:W-:Y:S04]  /*202d0*/  BSSY B0, `(.L_x_6860) ;  /* 0x0000006000007945 */ /* 0x000fe80003800000 */
[----:B-1----:R-:W-:Y:S05]  /*202e0*/  @P0 BRA `(.L_x_6861) ;  /* 0x0000000000100947 */ /* 0x002fea0003800000 */
[----:B-----5:R-:W-:Y:S01]  /*202f0*/  IMAD R6, R6, 0x8, R3 ;  /* 0x0000000806067824 */ /* 0x020fe200078e0203 */
[----:B------:R-:W-:-:S04]  /*20300*/  SHF.L.U32 R7, R7, 0x1f, RZ ;  /* 0x0000001f07077819 */ /* 0x000fc800000006ff */
[----:B------:R-:W1:Y:S02]  /*20310*/  SYNCS.PHASECHK.TRANS64.TRYWAIT P0, [R6+URZ], R7 ;  /* 0x00000007060075a7 */ /* 0x000e64000800017f */
[----:B-1----:R-:W-:Y:S05]  /*20320*/  @!P0 BRA `(.L_x_6862) ;  /* 0x00000158007c8947 */ /* 0x002fea0003800000 */
.L_x_6861:
[----:B------:R-:W-:Y:S05]  /*20330*/  BSYNC B0 ;  /* 0x0000000000007941 */ /* 0x000fea0003800000 */
.L_x_6860:
        /* <DEDUP_REMOVED lines=57> */
.L_x_6864:
[----:B------:R-:W-:Y:S05]  /*206d0*/  BSYNC B0 ;  /* 0x0000000000007941 */ /* 0x000fea0003800000 */
.L_x_6863:
        /* <DEDUP_REMOVED lines=8> */
.L_x_6866:
[----:B------:R-:W-:Y:S05]  /*20760*/  BSYNC B0 ;  /* 0x0000000000007941 */ /* 0x000fea0003800000 */
.L_x_6865:
[----:B------:R-:W-:Y:S04]  /*20770*/  BSSY B0, `(.L_x_6867) ;  /* 0x0000004000007945 */ /* 0x000fe80003800000 */
[----:B-1----:R-:W-:Y:S05]  /*20780*/  @P0 BRA `(.L_x_6868) ;  /* 0x0000000000080947 */ /* 0x002fea0003800000 */
[----:B------:R-:W1:Y:S02]  /*20790*/  SYNCS.PHASECHK.TRANS64.TRYWAIT P0, [R12+URZ], R13 ;  /* 0x0000000d0c0075a7 */ /* 0x000e64000800017f */
[----:B-1----:R-:W-:Y:S05]  /*207a0*/  @!P0 BRA `(.L_x_6869) ;  /* 0x0000015400708947 */ /* 0x002fea0003800000 */
.L_x_6868:
[----:B------:R-:W-:Y:S05]  /*207b0*/  BSYNC B0 ;  /* 0x0000000000007941 */ /* 0x000fea0003800000 */
.L_x_6867:
[----:B------:R-:W2:Y:S04]  /*207c0*/  LDL R4, [R1+0x68] ;  /* 0x0000680001047983 */ /* 0x000ea80000100800 */
[----:B------:R-:W3:Y:S04]  /*207d0*/  LDL R5, [R1+0x1c0] ;  /* 0x0001c00001057983 */ /* 0x000ee80000100800 */
[----:B------:R-:W3:Y:S04]  /*207e0*/  LDL.64 R2, [R1+0x98] ;  /* 0x0000980001027983 */ /* 0x000ee80000100a00 */
[----:B------:R-:W4:Y:S04]  /*207f0*/  LDL.64 R8, [R1+0x90] ;  /* 0x0000900001087983 */ /* 0x000f280000100a00 */
[----:B------:R-:W4:Y:S04]  /*20800*/  LDL.64 R10, [R1+0x90] ;  /* 0x00009000010a7983 */ /* 0x000f280000100a00 */
[----:B01----:R-:W4:Y:S04]  /*20810*/  LDL.64 R12, [R1+0x90] ;  /* 0x00009000010c7983 */ /* 0x003f280000100a00 */
        /* <DEDUP_REMOVED lines=198> */
[----:B------:R-:W-:-:S05]  /*21480*/  IMAD.MOV.U32 R23, RZ, RZ, 0x4 ;  /* 0x00000004ff177424 */ /* 0x000fca00078e00ff */
        /* <DEDUP_REMOVED lines=48> */
[C---:B------:R-:W-:Y:S01]  /*21790*/  IMAD.IADD R12, R21.reuse, 0x1, R10 ;  /* 0x00000001150c7824 */ /* 0x040fe200078e020a */
[----:B------:R-:W-:Y:S01]  /*217a0*/  IADD3 R58, R21, 0xa00, R58 ;  /* 0x00000a00153a7810 */ /* 0x000fe20007ffe03a */
[----:B------:R-:W-:Y:S01]  /*217b0*/  IMAD.MOV.U32 R13, RZ, RZ, R3 ;  /* 0x000000ffff0d7224 */ /* 0x000fe200078e0003 */
[----:B------:R-:W4:Y:S01]  /*217c0*/  LDL.64 R8, [R1+0x90] ;  /* 0x0000900001087983 */ /* 0x000f220000100a00 */
[----:B------:R-:W-:Y:S02]  /*217d0*/  WARPGROUP.DEPBAR.LE gsb0, 0x0 ;  /* 0x00008000000079c5 */ /* 0x000fe40000010000 */
[----:B------:R-:W-:-:S06]  /*217e0*/  WARPGROUP.ARRIVE ;  /* 0x00000000000079c5 */ /* 0x000fcc0000000000 */
[----:B------:R-:W-:Y:S01]  /*217f0*/  HGMMA.64x64x16.F32 R24, gdesc[UR4], R24, gsb0 ;  /* 0x00e00000041879f0 */ /* 0x000fe20008000818 */
[----:B------:R-:W-:Y:S02]  /*21800*/  R2UR UR6, R12 ;  /* 0x000000000c0672ca */ /* 0x000fe400000e0000 */
        /* <DEDUP_REMOVED lines=32> */
[----:B------:R-:W2:Y:S01]  /*21a10*/  LDL.64 R4, [R1+0x90] ;  /* 0x0000900001047983 */ /* 0x000ea20000100a00 */
[----:B------:R-:W-:-:S02]  /*21a20*/  WARPGROUP.DEPBAR.LE gsb0, 0x0 ;  /* 0x00008000000079c5 */ /* 0x000fc40000010000 */
[----:B------:R-:W-:-:S08]  /*21a30*/  WARPGROUP.ARRIVE ;  /* 0x00000000000079c5 */ /* 0x000fd00000000000 */
        /* <DEDUP_REMOVED lines=11> */
[----:B----4-:R-:W-:Y:S01]  /*21af0*/  IADD3 R8, R21, 0xc00, R8 ;  /* 0x00000c0015087810 */ /* 0x010fe20007ffe008 */
[----:B------:R-:W-:Y:S01]  /*21b00*/  IMAD.MOV.U32 R57, RZ, RZ, R3 ;  /* 0x000000ffff397224 */ /* 0x000fe200078e0003 */
[----:B------:R-:W3:Y:S06]  /*21b10*/  LDL.64 R6, [R1+0x90] ;  /* 0x0000900001067983 */ /* 0x000eec0000100a00 */
        /* <DEDUP_REMOVED lines=123> */
.L_x_6871:
[----:B------:R-:W-:Y:S05]  /*222d0*/  BSYNC B0 ;  /* 0x0000000000007941 */ /* 0x000fea0003800000 */
.L_x_6870:
        /* <DEDUP_REMOVED lines=62> */
.L_x_6875:
[----:B------:R-:W-:-:S13]  /*226c0*/  ISETP.NE.AND P0, PT, R9, 0x1, PT ;  /* 0x000000010900780c */ /* 0x000fda0003f05270 */
[----:B------:R-:W-:-:S05]  /*226d0*/  @P0 IMAD.HI.U32 R8, R7, R10, RZ ;  /* 0x0000000a07080227 */ /* 0x000fca00078e00ff */
[----:B------:R-:W-:-:S07]  /*226e0*/  @P0 SHF.R.U32.HI R7, RZ, R11, R8 ;  /* 0x0000000bff070219 */ /* 0x000fce0000011608 */
.L_x_6876:
[----:B------:R-:W-:Y:S05]  /*226f0*/  BSYNC B1 ;  /* 0x0000000000017941 */ /* 0x000fea0003800000 */
.L_x_6874:
[----:B------:R-:W-:-:S04]  /*22700*/  IMAD R7, R7, R9, -R22 ;  /* 0x0000000907077224 */ /* 0x000fc800078e0a16 */
[----:B------:R-:W-:-:S05]  /*22710*/  IMAD R8, R2, -0x2, R7 ;  /* 0xfffffffe02087824 */ /* 0x000fca00078e0207 */
[----:B------:R-:W-:Y:S02]  /*22720*/  VIMNMX R3, R3, R8, !PT ;  /* 0x0000000803037248 */ /* 0x000fe40007fe0100 */
[----:B------:R-:W-:-:S07]  /*22730*/  VIADDMNMX R6, R8, R9, R6, PT ;  /* 0x0000000908067246 */ /* 0x000fce0003800106 */
.L_x_6873:
[----:B------:R-:W-:Y:S05]  /*22740*/  BSYNC B0 ;  /* 0x0000000000007941 */ /* 0x000fea0003800000 */
.L_x_6872:
        /* <DEDUP_REMOVED lines=90> */
.L_x_6880:
[----:B------:R-:W-:-:S13]  /*22cf0*/  ISETP.NE.AND P6, PT, R9, 0x1, PT ;  /* 0x000000010900780c */ /* 0x000fda0003fc5270 */
[----:B------:R-:W-:-:S05]  /*22d00*/  @P6 IMAD.HI.U32 R10, R4, R10, RZ ;  /* 0x0000000a040a6227 */ /* 0x000fca00078e00ff */
[----:B------:R-:W-:-:S07]  /*22d10*/  @P6 SHF.R.U32.HI R4, RZ, R11, R10 ;  /* 0x0000000bff046219 */ /* 0x000fce000001160a */
.L_x_6881:
[----:B------:R-:W-:Y:S05]  /*22d20*/  BSYNC B1 ;  /* 0x0000000000017941 */ /* 0x000fea0003800000 */
.L_x_6879:
[----:B------:R-:W-:-:S04]  /*22d30*/  IMAD R3, R4, R9, -R22 ;  /* 0x0000000904037224 */ /* 0x000fc800078e0a16 */
[----:B------:R-:W-:-:S05]  /*22d40*/  IMAD R2, R2, -0x2, R3 ;  /* 0xfffffffe02027824 */ /* 0x000fca00078e0203 */
[----:B------:R-:W-:Y:S02]  /*22d50*/  VIADDMNMX R6, R2, R9, R6, PT ;  /* 0x0000000902067246 */ /* 0x000fe40003800106 */
[----:B------:R-:W-:-:S07]  /*22d60*/  VIMNMX R7, R7, R2, !PT ;  /* 0x0000000207077248 */ /* 0x000fce0007fe0100 */
.L_x_6878:
[----:B------:R-:W-:Y:S05]  /*22d70*/  BSYNC B0 ;  /* 0x0000000000007941 */ /* 0x000fea0003800000 */
.L_x_6877:
[C---:B------:R-:W-:Y:S01]  /*22d80*/  ISETP.GT.AND P0, PT, R7.reuse, 0x1, !P0 ;  /* 0x000000010700780c */ /* 0x040fe20004704270 */
[----:B------:R-:W2:Y:S01]  /*22d90*/  LDL R12, [R1+0x200] ;  /* 0x00020000010c7983 */ /* 0x000ea20000100800 */
        /* <DEDUP_REMOVED lines=25> */
[----:B------:R-:W3:Y:S01]  /*22f30*/  LDL.64 R14, [R1+0x1e0] ;  /* 0x0001e000010e7983 */ /* 0x000ee20000100a00 */
        /* <DEDUP_REMOVED lines=32> */
[----:B---3--:R-:W-:-:S04]  /*23140*/  FMNMX.FTZ R2, R75, R14, !PT ;  /* 0x0000000e4b027209 */ /* 0x008fc80007810000 */
        /* <DEDUP_REMOVED lines=30> */
[----:B------:R-:W3:Y:S03]  /*23330*/  LDL.64 R4, [R1+0x1f0] ;  /* 0x0001f00001047983 */ /* 0x000ee60000100a00 */
        /* <DEDUP_REMOVED lines=9> */
[----:B------:R-:W2:Y:S04]  /*233d0*/  LDL R11, [R1+0x1e0] ;  /* 0x0001e000010b7983 */ /* 0x000ea80000100800 */
[----:B----4-:R-:W0:Y:S02]  /*233e0*/  SHFL.BFLY PT, R9, R22, 0x2, 0x1f ;  /* 0x0c401f0016097f89 */ /* 0x010e2400000e0000 */
[----:B0-----:R-:W-:-:S05]  /*233f0*/  FMNMX.FTZ R9, R9, R22, !PT ;  /* 0x0000001609097209 */ /* 0x001fca0007810000 */
[----:B------:R-:W0:Y:S02]  /*23400*/  SHFL.BFLY PT, R6, R9, 0x1, 0x1f ;  /* 0x0c201f0009067f89 */ /* 0x000e2400000e0000 */
[----:B0-----:R-:W-:Y:S02]  /*23410*/  FMNMX.FTZ R6, R9, R6, !PT ;  /* 0x0000000609067209 */ /* 0x001fe40007810000 */
[----:B--2---:R-:W-:-:S04]  /*23420*/  FSETP.NEU.FTZ.AND P0, PT, R11, -INF , PT ;  /* 0xff8000000b00780b */ /* 0x004fc80003f1d000 */
[----:B------:R-:W-:Y:S02]  /*23430*/  FSEL R7, R11, RZ, P0 ;  /* 0x000000ff0b077208 */ /* 0x000fe40000000000 */
[----:B------:R-:W-:-:S04]  /*23440*/  FSETP.NEU.FTZ.AND P0, PT, R6, -INF , PT ;  /* 0xff8000000600780b */ /* 0x000fc80003f1d000 */
[----:B------:R-:W-:Y:S01]  /*23450*/  FSEL R8, R6, RZ, P0 ;  /* 0x000000ff06087208 */ /* 0x000fe20000000000 */
[----:B------:R-:W-:-:S04]  /*23460*/  FADD.FTZ R7, R14, -R7 ;  /* 0x800000070e077221 */ /* 0x000fc80000010000 */
[----:B------:R-:W-:Y:S01]  /*23470*/  FADD.FTZ R15, R15, -R8 ;  /* 0x800000080f0f7221 */ /* 0x000fe20000010000 */
[----:B------:R-:W-:-:S03]  /*23480*/  FMUL.FTZ R7, R7, R12 ;  /* 0x0000000c07077220 */ /* 0x000fc60000410000 */
[----:B------:R-:W-:Y:S01]  /*23490*/  FMUL.FTZ R15, R12, R15 ;  /* 0x0000000f0c0f7220 */ /* 0x000fe20000410000 */
[----:B------:R-:W3:Y:S08]  /*234a0*/  MUFU.EX2 R129, R7 ;  /* 0x0000000700817308 */ /* 0x000ef00000000800 */
[----:B------:R-:W0:Y:S01]  /*234b0*/  MUFU.EX2 R128, R15 ;  /* 0x0000000f00807308 */ /* 0x000e220000000800 */
[----:B------:R1:W-:Y:S01]  /*234c0*/  STL [R1+0x1e4], R6 ;  /* 0x0001e40601007387 */ /* 0x0003e20000100800 */
[----:B---3--:R-:W-:Y:S01]  /*234d0*/  FMUL.FTZ R4, R129, R4 ;  /* 0x0000000481047220 */ /* 0x008fe20000410000 */
        /* <DEDUP_REMOVED lines=15> */
.L_x_6883:
[----:B------:R-:W-:Y:S05]  /*235d0*/  BSYNC B0 ;  /* 0x0000000000007941 */ /* 0x000fea0003800000 */
.L_x_6882:
        /* <DEDUP_REMOVED lines=9> */
.L_x_6885:
[----:B------:R-:W-:Y:S05]  /*23670*/  BSYNC B0 ;  /* 0x0000000000007941 */ /* 0x000fea0003800000 */
.L_x_6884:
        /* <DEDUP_REMOVED lines=34> */
[----:B------:R-:W-:Y:S02]  /*238a0*/  FSETP.NEU.FTZ.AND P0, PT, R9, -INF , PT ;  /* 0xff8000000900780b */ /* 0x000fe40003f1d000 */
[-CC-:B------:R-:W-:Y:S01]  /*238b0*/  FFMA.FTZ R174, R29, R30.reuse, -R8.reuse ;  /* 0x0000001e1dae7223 */ /* 0x180fe20000010808 */
[-C--:B------:R-:W-:Y:S01]  /*238c0*/  FMUL.FTZ R29, R9, R30.reuse ;  /* 0x0000001e091d7220 */ /* 0x080fe20000410000 */
[----:B------:R-:W-:-:S04]  /*238d0*/  FFMA.FTZ R191, R33, R30, -R8 ;  /* 0x0000001e21bf7223 */ /* 0x000fc80000010808 */
        /* <DEDUP_REMOVED lines=22> */
[-C--:B------:R-:W-:Y:S01]  /*23a40*/  FFMA.FTZ R9, R53, R30.reuse, -R8 ;  /* 0x0000001e35097223 */ /* 0x080fe20000010808 */
        /* <DEDUP_REMOVED lines=9> */
[----:B------:R-:W-:Y:S01]  /*23ae0*/  FFMA.FTZ R175, R54, R30, -R33 ;  /* 0x0000001e36af7223 */ /* 0x000fe20000010821 */
[C---:B---3--:R-:W-:Y:S01]  /*23af0*/  FMUL.FTZ R27, R129.reuse, R27 ;  /* 0x0000001b811b7220 */ /* 0x048fe20000410000 */
[C---:B------:R-:W-:Y:S01]  /*23b00*/  FMUL.FTZ R26, R129.reuse, R26 ;  /* 0x0000001a811a7220 */ /* 0x040fe20000410000 */
[C---:B----4-:R-:W-:Y:S01]  /*23b10*/  FMUL.FTZ R25, R128.reuse, R25 ;  /* 0x0000001980197220 */ /* 0x050fe20000410000 */
[----:B------:R-:W-:Y:S01]  /*23b20*/  FMUL.FTZ R24, R128, R24 ;  /* 0x0000001880187220 */ /* 0x000fe20000410000 */
[C---:B--2---:R-:W-:Y:S01]  /*23b30*/  FMUL.FTZ R23, R129.reuse, R23 ;  /* 0x0000001781177220 */ /* 0x044fe20000410000 */
[C---:B------:R-:W-:Y:S01]  /*23b40*/  FMUL.FTZ R22, R129.reuse, R22 ;  /* 0x0000001681167220 */ /* 0x040fe20000410000 */
        /* <DEDUP_REMOVED lines=20> */
[----:B------:R-:W-:Y:S01]  /*23c90*/  FMUL.FTZ R104, R129, R104 ;  /* 0x0000006881687220 */ /* 0x000fe20000410000 */
[C---:B------:R-:W-:Y:S01]  /*23ca0*/  FMUL.FTZ R103, R128.reuse, R103 ;  /* 0x0000006780677220 */ /* 0x040fe20000410000 */
[C---:B------:R-:W-:Y:S01]  /*23cb0*/  FMUL.FTZ R102, R128.reuse, R102 ;  /* 0x0000006680667220 */ /* 0x040fe20000410000 */
[C---:B------:R-:W-:Y:S01]  /*23cc0*/  FMUL.FTZ R107, R128.reuse, R101 ;  /* 0x00000065806b7220 */ /* 0x040fe20000410000 */
[----:B------:R-:W4:Y:S01]  /*23cd0*/  MUFU.EX2 R166, R166 ;  /* 0x000000a600a67308 */ /* 0x000f220000000800 */
[----:B-1----:R-:W-:Y:S01]  /*23ce0*/  FADD.FTZ R8, R165, R8 ;  /* 0x00000008a5087221 */ /* 0x002fe20000010000 */
[----:B------:R-:W-:Y:S01]  /*23cf0*/  FADD.FTZ R7, R119, R6 ;  /* 0x0000000677077221 */ /* 0x000fe20000010000 */
[----:B------:R-:W-:Y:S01]  /*23d00*/  FMUL.FTZ R106, R128, R100 ;  /* 0x00000064806a7220 */ /* 0x000fe20000410000 */
[----:B------:R-:W4:Y:S04]  /*23d10*/  LDL.64 R66, [R1+0x340] ;  /* 0x0003400001427983 */ /* 0x000f280000100a00 */
        /* <DEDUP_REMOVED lines=24> */
[----:B------:R-:W1:Y:S08]  /*23ea0*/  MUFU.EX2 R124, R124 ;  /* 0x0000007c007c7308 */ /* 0x000e700000000800 */
        /* <DEDUP_REMOVED lines=11> */
[----:B------:R-:W0:Y:S03]  /*23f60*/  MUFU.EX2 R122, R122 ;  /* 0x0000007a007a7308 */ /* 0x000e260000000800 */
[----:B------:R-:W4:Y:S04]  /*23f70*/  LDL.64 R40, [R1+0x2a8] ;  /* 0x0002a80001287983 */ /* 0x000f280000100a00 */
[----:B------:R-:W4:Y:S01]  /*23f80*/  LDL.64 R38, [R1+0x2b8] ;  /* 0x0002b80001267983 */ /* 0x000f220000100a00 */
[----:B------:R-:W0:Y:S01]  /*23f90*/  MUFU.EX2 R176, R176 ;  /* 0x000000b000b07308 */ /* 0x000e220000000800 */
[----:B-1----:R-:W-:Y:S01]  /*23fa0*/  FADD.FTZ R28, R124, R29 ;  /* 0x0000001d7c1c7221 */ /* 0x002fe20000010000 */
[----:B------:R-:W-:-:S06]  /*23fb0*/  FADD.FTZ R6, R170, R7 ;  /* 0x00000007aa067221 */ /* 0x000fcc0000010000 */
        /* <DEDUP_REMOVED lines=958> */
.L_x_6887:
[----:B------:R-:W-:Y:S05]  /*27ba0*/  BSYNC B0 ;  /* 0x0000000000007941 */ /* 0x000fea0003800000 */
.L_x_6886:
        /* <DEDUP_REMOVED lines=9> */
.L_x_6855:
[----:B------:R-:W2:Y:S01]  /*27c40*/  LDL R5, [R1+0x1f0] ;  /* 0x0001f00001057983 */ /* 0x000ea20000100800 */
[----:B------:R-:W-:Y:S05]  /*27c50*/  WARPSYNC.ALL ;  /* 0x0000000000007948 */ /* 0x000fea0003800000 */
[----:B------:R-:W3:Y:S04]  /*27c60*/  LDL R6, [R1+0x1f4] ;  /* 0x0001f40001067983 */ /* 0x000ee80000100800 */
[----:B------:R-:W4:Y:S01]  /*27c70*/  LDL.64 R14, [R1+0xb8] ;  /* 0x0000b800010e7983 */ /* 0x000f220000100a00 */
[----:B------:R-:W-:Y:S01]  /*27c80*/  IMAD.MOV.U32 R8, RZ, RZ, -0x800000 ;  /* 0xff800000ff087424 */ /* 0x000fe200078e00ff */
[----:B------:R-:W-:Y:S08]  /*27c90*/  BAR.ARV 0x8, 0x100 ;  /* 0x0204000000007b1d */ /* 0x000ff00000002000 */
[----:B------:R-:W-:Y:S06]  /*27ca0*/  BAR.SYNC.DEFER_BLOCKING 0xf, 0x100 ;  /* 0x03c4000000007b1d */ /* 0x000fec0000010000 */
[----:B--2---:R-:W2:Y:S02]  /*27cb0*/  SHFL.BFLY PT, R0, R5, 0x2, 0x1f ;  /* 0x0c401f0005007f89 */ /* 0x004ea400000e0000 */
[----:B--2---:R-:W-:-:S05]  /*27cc0*/  FADD.FTZ R0, R5, R0 ;  /* 0x0000000005007221 */ /* 0x004fca0000010000 */
[----:B------:R-:W0:Y:S02]  /*27cd0*/  SHFL.BFLY PT, R3, R0, 0x1, 0x1f ;  /* 0x0c201f0000037f89 */ /* 0x000e2400000e0000 */
[----:B01----:R-:W-:-:S05]  /*27ce0*/  FADD.FTZ R2, R0, R3 ;  /* 0x0000000300027221 */ /* 0x003fca0000010000 */
        /* <DEDUP_REMOVED lines=15> */
[----:B0-----:R-:W-:Y:S01]  /*27de0*/  @P2 FMUL.FTZ R12, R9, 0.69314718246459960938 ;  /* 0x3f317218090c2820 */ /* 0x001fe20000410000 */
[----:B-1----:R-:W-:Y:S01]  /*27df0*/  @P1 FMUL.FTZ R6, R6, 0.69314718246459960938 ;  /* 0x3f31721806061820 */ /* 0x002fe20000410000 */
[----:B------:R-:W-:Y:S01]  /*27e00*/  STL [R1+0x1f4], R4 ;  /* 0x0001f40401007387 */ /* 0x000fe20000100800 */
[----:B---3--:R-:W-:-:S04]  /*27e10*/  @P2 FMUL.FTZ R7, R7, 0.69314718246459960938 ;  /* 0x3f31721807072820 */ /* 0x008fc80000410000 */
[----:B-----5:R-:W-:-:S05]  /*27e20*/  @P2 FFMA.FTZ R8, R7, R10, R12 ;  /* 0x0000000a07082223 */ /* 0x020fca000001000c */
[----:B------:R0:W-:Y:S01]  /*27e30*/  STL [R1+0x1f4], R8 ;  /* 0x0001f40801007387 */ /* 0x0001e20000100800 */
[----:B--2---:R-:W-:-:S04]  /*27e40*/  @P1 FMUL.FTZ R5, R5, 0.69314718246459960938 ;  /* 0x3f31721805051820 */ /* 0x004fc80000410000 */
[----:B----4-:R-:W-:-:S05]  /*27e50*/  @P1 FFMA.FTZ R0, R5, R2, R6 ;  /* 0x0000000205001223 */ /* 0x010fca0000010006 */
[----:B------:R1:W-:Y:S04]  /*27e60*/  STL [R1+0x1f0], R0 ;  /* 0x0001f00001007387 */ /* 0x0003e80000100800 */
[----:B------:R-:W2:Y:S02]  /*27e70*/  LD.E R2, desc[UR46][R14.64+0x4] ;  /* 0x0000042e0e027980 */ /* 0x000ea4000c101900 */
[----:B--2---:R-:W-:Y:S02]  /*27e80*/  ISETP.NE.AND P0, PT, R2, RZ, PT ;  /* 0x000000ff0200720c */ /* 0x004fe40003f05270 */
[----:B------:R-:W2:Y:S11]  /*27e90*/  LDL R2, [R1+0x1c0] ;  /* 0x0001c00001027983 */ /* 0x000eb60000100800 */
[----:B------:R-:W3:Y:S04]  /*27ea0*/  @!P0 LDL.64 R6, [R1+0xc0] ;  /* 0x0000c00001068983 */ /* 0x000ee80000100a00 */
[----:B------:R-:W2:Y:S01]  /*27eb0*/  @!P0 LD.E R3, desc[UR46][R14.64] ;  /* 0x0000002e0e038980 */ /* 0x000ea2000c101900 */
[----:B------:R-:W-:-:S06]  /*27ec0*/  IMAD.MOV.U32 R138, RZ, RZ, RZ ;  /* 0x000000ffff8a7224 */ /* 0x000fcc00078e00ff */
[----:B------:R-:W4:Y:S01]  /*27ed0*/  @P1 MUFU.RCP R138, R13 ;  /* 0x0000000d008a1308 */ /* 0x000f220000001000 */
[----:B---3--:R-:W0:Y:S01]  /*27ee0*/  @!P0 LD.E.64 R6, desc[UR46][R6.64] ;  /* 0x0000002e06068980 */ /* 0x008e22000c101b00 */
[----:B--2---:R-:W-:-:S04]  /*27ef0*/  @!P0 IMAD R3, R2, 0x40, R3 ;  /* 0x0000004002038824 */ /* 0x004fc800078e0203 */
[----:B0-----:R-:W-:-:S05]  /*27f00*/  @!P0 IMAD.WIDE R8, R3, 0x4, R6 ;  /* 0x0000000403088825 */ /* 0x001fca00078e0206 */
[----:B----4-:R0:W-:Y:S04]  /*27f10*/  @!P0 ST.E desc[UR46][R8.64], R138 ;  /* 0x0000008a08008985 */ /* 0x0101e8000c10192e */
[----:B------:R-:W1:Y:S04]  /*27f20*/  @!P0 LDL.64 R14, [R1+0xb8] ;  /* 0x0000b800010e8983 */ /* 0x000e680000100a00 */
[----:B-1----:R-:W2:Y:S02]  /*27f30*/  @!P0 LD.E R0, desc[UR46][R14.64+0x4] ;  /* 0x0000042e0e008980 */ /* 0x002ea4000c101900 */
[----:B--2---:R-:W-:-:S13]  /*27f40*/  @!P0 ISETP.NE.AND P0, PT, R0, RZ, PT ;  /* 0x000000ff0000820c */ /* 0x004fda0003f05270 */
[----:B------:R-:W2:Y:S04]  /*27f50*/  @!P0 LDL.64 R10, [R1+0xc0] ;  /* 0x0000c000010a8983 */ /* 0x000ea80000100a00 */
[----:B------:R-:W3:Y:S01]  /*27f60*/  @!P0 LD.E R3, desc[UR46][R14.64] ;  /* 0x0000002e0e038980 */ /* 0x000ee2000c101900 */
[----:B------:R-:W-:-:S06]  /*27f70*/  IMAD.MOV.U32 R0, RZ, RZ, RZ ;  /* 0x000000ffff007224 */ /* 0x000fcc00078e00ff */
[----:B------:R-:W1:Y:S01]  /*27f80*/  @P2 MUFU.RCP R0, R4 ;  /* 0x0000000400002308 */ /* 0x000e620000001000 */
[----:B--2---:R-:W2:Y:S01]  /*27f90*/  @!P0 LD.E.64 R10, desc[UR46][R10.64] ;  /* 0x0000002e0a0a8980 */ /* 0x004ea2000c101b00 */
[----:B---3--:R-:W-:-:S04]  /*27fa0*/  @!P0 IMAD R3, R2, 0x40, R3 ;  /* 0x0000004002038824 */ /* 0x008fc800078e0203 */
[----:B------:R-:W-:-:S04]  /*27fb0*/  @!P0 VIADD R3, R3, 0x8 ;  /* 0x0000000803038836 */ /* 0x000fc80000000000 */
[----:B--2---:R-:W-:-:S05]  /*27fc0*/  @!P0 IMAD.WIDE R2, R3, 0x4, R10 ;  /* 0x0000000403028825 */ /* 0x004fca00078e020a */
[----:B-1----:R1:W-:Y:S04]  /*27fd0*/  @!P0 ST.E desc[UR46][R2.64], R0 ;  /* 0x0000000002008985 */ /* 0x0023e8000c10192e */
        /* <DEDUP_REMOVED lines=29> */
[----:B------:R-:W5:Y:S04]  /*281b0*/  LDL.64 R4, [R1+0x3c8] ;  /* 0x0003c80001047983 */ /* 0x000f680000100a00 */
[----:B------:R-:W5:Y:S04]  /*281c0*/  LDL.64 R10, [R1+0x3d8] ;  /* 0x0003d800010a7983 */ /* 0x000f680000100a00 */
[----:B-1----:R-:W5:Y:S04]  /*281d0*/  LDL.64 R2, [R1+0x3e8] ;  /* 0x0003e80001027983 */ /* 0x002f680000100a00 */
        /* <DEDUP_REMOVED lines=35> */
[----:B--2---:R-:W-:-:S05]  /*28410*/  VIADD R136, R136, 0x1 ;  /* 0x0000000188887836 */ /* 0x004fca0000000000 */
[----:B------:R-:W-:-:S13]  /*28420*/  ISETP.NE.AND P0, PT, R136, 0x2, PT ;  /* 0x000000028800780c */ /* 0x000fda0003f05270 */
[----:B------:R-:W2:Y:S01]  /*28430*/  @!P0 LDL R135, [R1+0x1c4] ;  /* 0x0001c40001878983 */ /* 0x000ea20000100800 */
[-C--:B---3--:R-:W-:Y:S01]  /*28440*/  FMUL.FTZ R13, R13, R0.reuse ;  /* 0x000000000d0d7220 */ /* 0x088fe20000410000 */
[-C--:B------:R-:W-:Y:S01]  /*28450*/  FMUL.FTZ R12, R12, R0.reuse ;  /* 0x000000000c0c7220 */ /* 0x080fe20000410000 */
        /* <DEDUP_REMOVED lines=129> */
[----:B------:R-:W-:Y:S04]  /*28c70*/  STL [R1+0x1c0], R136 ;  /* 0x0001c08801007387 */ /* 0x000fe80000100800 */
        /* <DEDUP_REMOVED lines=12> */
[----:B--2---:R-:W-:-:S03]  /*28d40*/  @!P0 LOP3.LUT R12, R135, 0x1, RZ, 0x3c, !PT ;  /* 0x00000001870c8812 */ /* 0x004fc600078e3cff */
        /* <DEDUP_REMOVED lines=50> */
[----:B------:R-:W-:Y:S04]  /*29070*/  STL [R1+0x1c8], R0 ;  /* 0x0001c80001007387 */ /* 0x000fe80000100800 */
[----:B------:R-:W-:Y:S04]  /*29080*/  @!P0 STL [R1+0x1c4], R12 ;  /* 0x0001c40c01008387 */ /* 0x000fe80000100800 */
[----:B------:R-:W-:Y:S04]  /*29090*/  STL [R1+0x1cc], R134 ;  /* 0x0001cc8601007387 */ /* 0x000fe80000100800 */
[----:B------:R-:W-:Y:S04]  /*290a0*/  @!P0 STL [R1+0x1c0], RZ ;  /* 0x0001c0ff01008387 */ /* 0x000fe80000100800 */
[----:B------:R0:W-:Y:S02]  /*290b0*/  STL.64 [R1+0x3e8], R2 ;  /* 0x0003e80201007387 */ /* 0x0001e40000100a00 */
[----:B0-----:R-:W-:Y:S01]  /*290c0*/  IMAD.MOV.U32 R3, RZ, RZ, 0x1 ;  /* 0x00000001ff037424 */ /* 0x001fe200078e00ff */
[----:B------:R-:W-:Y:S06]  /*290d0*/  BAR.ARV 0xe, 0x100 ;  /* 0x0384000000007b1d */ /* 0x000fec0000002000 */
.L_x_6741:
[----:B------:R-:W-:Y:S05]  /*290e0*/  BSYNC B7 ;  /* 0x0000000000077941 */ /* 0x000fea0003800000 */
.L_x_6731:
[----:B------:R-:W3:Y:S08]  /*290f0*/  S2UR UR4, SR_CgaCtaId ;  /* 0x00000000000479c3 */ /* 0x000ef00000008800 */
[----:B------:R-:W-:Y:S01]  /*29100*/  BAR.SYNC.DEFER_BLOCKING 0x5, 0x180 ;  /* 0x0146000000007b1d */ /* 0x000fe20000010000 */
[----:B-1----:R-:W-:Y:S02]  /*29110*/  PRMT R0, R3, 0x9910, RZ ;  /* 0x0000991003007816 */ /* 0x002fe400000000ff */
[----:B------:R-:W-:-:S02]  /*29120*/  MOV R2, 0x400 ;  /* 0x0000040000027802 */ /* 0x000fc40000000f00 */
[----:B------:R-:W-:Y:S01]  /*29130*/  ISETP.NE.AND P0, PT, R0, RZ, PT ;  /* 0x000000ff0000720c */ /* 0x000fe20003f05270 */
[----:B------:R-:W-:Y:S01]  /*29140*/  BSSY B0, `(.L_x_6889) ;  /* 0x0000301000007945 */ /* 0x000fe20003800000 */
[----:B---3--:R-:W-:-:S05]  /*29150*/  IMAD.U32 R23, RZ, RZ, UR4 ;  /* 0x00000004ff177e24 */ /* 0x008fca000f8e00ff */
[----:B------:R-:W-:-:S05]  /*29160*/  LEA R2, R23, R2, 0x18 ;  /* 0x0000000217027211 */ /* 0x000fca00078ec0ff */
[----:B------:R1:W3:Y:S01]  /*29170*/  LDS.128 R112, [R2+0x388d0] ;  /* 0x0388d00002707984 */ /* 0x0002e20000000c00 */
[----:B------:R-:W-:Y:S06]  /*29180*/  BAR.ARV 0x4, 0x180 ;  /* 0x0106000000007b1d */ /* 0x000fec0000002000 */
[----:B------:R-:W-:Y:S05]  /*29190*/  @!P0 BRA `(.L_x_6890) ;  /* 0x0000002000888947 */ /* 0x000fea0003800000 */
[----:B------:R-:W3:Y:S04]  /*291a0*/  LDL.128 R4, [R1+0x210] ;  /* 0x0002100001047983 */ /* 0x000ee80000100c00 */
[----:B------:R-:W3:Y:S01]  /*291b0*/  LDL.128 R8, [R1+0x220] ;  /* 0x0002200001087983 */ /* 0x000ee20000100c00 */
[C---:B------:R-:W-:Y:S01]  /*291c0*/  IADD3 R13, P1, R156.reuse, 0x20, RZ ;  /* 0x000000209c0d7810 */ /* 0x040fe20007f3e0ff */
[----:B------:R-:W-:Y:S01]  /*291d0*/  ULDC.64 UR4, c[0x0][0xd00] ;  /* 0x0003400000047ab9 */ /* 0x000fe20000000a00 */
[----:B----4-:R-:W-:Y:S01]  /*291e0*/  LOP3.LUT R15, R156, 0x380, RZ, 0xc0, !PT ;  /* 0x000003809c0f7812 */ /* 0x010fe200078ec0ff */
[----:B------:R-:W4:Y:S01]  /*291f0*/  LDL.128 R132, [R1+0x230] ;  /* 0x0002300001847983 */ /* 0x000f220000100c00 */
[----:B------:R-:W-:Y:S02]  /*29200*/  LOP3.LUT R12, R13, 0x380, RZ, 0xc0, !PT ;  /* 0x000003800d0c7812 */ /* 0x000fe400078ec0ff */
[----:B------:R-:W-:Y:S01]  /*29210*/  SHF.R.U64 R15, R15, 0x3, RZ ;  /* 0x000000030f0f7819 */ /* 0x000fe200000012ff */
[----:B------:R-:W4:Y:S01]  /*29220*/  LDL.128 R120, [R1+0x250] ;  /* 0x0002500001787983 */ /* 0x000f220000100c00 */
[----:B------:R-:W-:-:S02]  /*29230*/  SHF.R.U64 R12, R12, 0x3, RZ ;  /* 0x000000030c0c7819 */ /* 0x000fc400000012ff */
[C---:B------:R-:W-:Y:S01]  /*29240*/  IADD3 R21, P0, R156.reuse, 0x40, RZ ;  /* 0x000000409c157810 */ /* 0x040fe20007f1e0ff */
[----:B------:R-:W4:Y:S01]  /*29250*/  LDL.128 R124, [R1+0x240] ;  /* 0x00024000017c7983 */ /* 0x000f220000100c00 */
[----:B------:R-:W-:Y:S02]  /*29260*/  LOP3.LUT R14, R15, R156, RZ, 0x3c, !PT ;  /* 0x0000009c0f0e7212 */ /* 0x000fe400078e3cff */
[----:B------:R-:W-:Y:S01]  /*29270*/  IADD3 R151, P6, R156, 0x2020, RZ ;  /* 0x000020209c977810 */ /* 0x000fe20007fde0ff */
[----:B------:R-:W4:Y:S01]  /*29280*/  LDL.128 R128, [R1+0x270] ;  /* 0x0002700001807983 */ /* 0x000f220000100c00 */
[--C-:B------:R-:W-:Y:S01]  /*29290*/  IMAD.MOV.U32 R15, RZ, RZ, R157.reuse ;  /* 0x000000ffff0f7224 */ /* 0x100fe200078e009d */
[----:B------:R-:W-:Y:S01]  /*292a0*/  LOP3.LUT R12, R12, R13, RZ, 0x3c, !PT ;  /* 0x0000000d0c0c7212 */ /* 0x000fe200078e3cff */
[----:B------:R-:W-:Y:S01]  /*292b0*/  IMAD.X R13, RZ, RZ, R157, P1 ;  /* 0x000000ffff0d7224 */ /* 0x000fe200008e069d */
[----:B------:R-:W4:Y:S01]  /*292c0*/  LDL.128 R116, [R1+0x260] ;  /* 0x0002600001747983 */ /* 0x000f220000100c00 */
[----:B------:R-:W-:-:S02]  /*292d0*/  LOP3.LUT R20, R21, 0x380, RZ, 0xc0, !PT ;  /* 0x0000038015147812 */ /* 0x000fc400078ec0ff */
[C---:B------:R-:W-:Y:S01]  /*292e0*/  IADD3 R164, P4, R156.reuse, 0x60, RZ ;  /* 0x000000609ca47810 */ /* 0x040fe20007f9e0ff */
[----:B------:R-:W4:Y:S01]  /*292f0*/  LDL.128 R104, [R1+0x290] ;  /* 0x0002900001687983 */ /* 0x000f220000100c00 */
[C---:B------:R-:W-:Y:S02]  /*29300*/  IADD3 R166, P3, R156.reuse, 0x2000, RZ ;  /* 0x000020009ca67810 */ /* 0x040fe40007f7e0ff */
[C---:B------:R-:W-:Y:S01]  /*29310*/  IADD3 R149, P5, R156.reuse, 0x2040, RZ ;  /* 0x000020409c957810 */ /* 0x040fe20007fbe0ff */
[----:B------:R-:W4:Y:S01]  /*29320*/  LDL.128 R108, [R1+0x280] ;  /* 0x00028000016c7983 */ /* 0x000f220000100c00 */
[----:B------:R-:W-:-:S03]  /*29330*/  IADD3 R147, P2, R156, 0x2060, RZ ;  /* 0x000020609c937810 */ /* 0x000fc60007f5e0ff */
[----:B------:R-:W4:Y:S04]  /*29340*/  LDL.128 R96, [R1+0x2b0] ;  /* 0x0002b00001607983 */ /* 0x000f280000100c00 */
[----:B------:R-:W4:Y:S04]  /*29350*/  LDL.128 R100, [R1+0x2a0] ;  /* 0x0002a00001647983 */ /* 0x000f280000100c00 */
[----:B------:R-:W4:Y:S04]  /*29360*/  LDL.128 R88, [R1+0x2d0] ;  /* 0x0002d00001587983 */ /* 0x000f280000100c00 */
[----:B------:R-:W4:Y:S04]  /*29370*/  LDL.128 R92, [R1+0x2c0] ;  /* 0x0002c000015c7983 */ /* 0x000f280000100c00 */
[----:B------:R-:W4:Y:S01]  /*29380*/  LDL.128 R80, [R1+0x2f0] ;  /* 0x0002f00001507983 */ /* 0x000f220000100c00 */
[----:B------:R-:W-:-:S03]  /*29390*/  MOV R3, R14 ;  /* 0x0000000e00037202 */ /* 0x000fc60000000f00 */
[----:B------:R-:W4:Y:S04]  /*293a0*/  LDL.128 R84, [R1+0x2e0] ;  /* 0x0002e00001547983 */ /* 0x000f280000100c00 */
[----:B------:R-:W4:Y:S04]  /*293b0*/  LDL.128 R72, [R1+0x310] ;  /* 0x0003100001487983 */ /* 0x000f280000100c00 */
[----:B------:R-:W4:Y:S04]  /*293c0*/  LDL.128 R76, [R1+0x300] ;  /* 0x00030000014c7983 */ /* 0x000f280000100c00 */
[----:B--2---:R-:W2:Y:S04]  /*293d0*/  LDL.128 R64, [R1+0x330] ;  /* 0x0003300001407983 */ /* 0x004ea80000100c00 */
[----:B------:R-:W2:Y:S04]  /*293e0*/  LDL.128 R68, [R1+0x320] ;  /* 0x0003200001447983 */ /* 0x000ea80000100c00 */
[----:B------:R-:W2:Y:S04]  /*293f0*/  LDL.128 R56, [R1+0x350] ;  /* 0x0003500001387983 */ /* 0x000ea80000100c00 */
[----:B0-----:R-:W2:Y:S04]  /*29400*/  LDL.128 R60, [R1+0x340] ;  /* 0x00034000013c7983 */ /* 0x001ea80000100c00 */
[----:B------:R-:W2:Y:S01]  /*29410*/  LDL.128 R48, [R1+0x370] ;  /* 0x0003700001307983 */ /* 0x000ea20000100c00 */
[----:B------:R-:W-:-:S02]  /*29420*/  MOV R0, R12 ;  /* 0x0000000c00007202 */ /* 0x000fc40000000f00 */
[----:B------:R-:W-:Y:S01]  /*29430*/  SHF.R.U64 R20, R20, 0x3, RZ ;  /* 0x0000000314147819 */ /* 0x000fe200000012ff */
[----:B------:R-:W2:Y:S01]  /*29440*/  LDL.128 R52, [R1+0x360] ;  /* 0x0003600001347983 */ /* 0x000ea20000100c00 */
[----:B------:R-:W-:Y:S02]  /*29450*/  LOP3.LUT R150, R151, 0x380, RZ, 0xc0, !PT ;  /* 0x0000038097967812 */ /* 0x000fe400078ec0ff */
[----:B------:R-:W-:Y:S01]  /*29460*/  LOP3.LUT R20, R20, R21, RZ, 0x3c, !PT ;  /* 0x0000001514147212 */ /* 0x000fe200078e3cff */
[----:B------:R-:W2:Y:S01]  /*29470*/  LDL.128 R40, [R1+0x390] ;  /* 0x0003900001287983 */ /* 0x000ea20000100c00 */
[----:B------:R-:W-:Y:S01]  /*29480*/  IMAD.X R21, RZ, RZ, R157, P0 ;  /* 0x000000ffff157224 */ /* 0x000fe200000e069d */
[----:B------:R-:W-:Y:S02]  /*29490*/  IADD3 R137, P0, R156, 0x4020, RZ ;  /* 0x000040209c897810 */ /* 0x000fe40007f1e0ff */
[----:B------:R-:W2:Y:S01]  /*294a0*/  LDL.128 R44, [R1+0x380] ;  /* 0x00038000012c7983 */ /* 0x000ea20000100c00 */
[----:B------:R-:W-:-:S02]  /*294b0*/  SHF.R.U64 R150, R150, 0x3, RZ ;  /* 0x0000000396967819 */ /* 0x000fc400000012ff */
[----:B------:R-:W-:Y:S01]  /*294c0*/  LOP3.LUT R165, R164, 0x380, RZ, 0xc0, !PT ;  /* 0x00000380a4a57812 */ /* 0x000fe200078ec0ff */
[----:B------:R-:W2:Y:S01]  /*294d0*/  LDL.128 R32, [R1+0x3b0] ;  /* 0x0003b00001207983 */ /* 0x000ea20000100c00 */
[----:B------:R-:W-:Y:S02]  /*294e0*/  LOP3.LUT R167, R166, 0x380, RZ, 0xc0, !PT ;  /* 0x00000380a6a77812 */ /* 0x000fe400078ec0ff */
[----:B------:R-:W-:Y:S01]  /*294f0*/  IADD3 R145, P1, R156, 0x4000, RZ ;  /* 0x000040009c917810 */ /* 0x000fe20007f3e0ff */
[----:B-----5:R-:W2:Y:S01]  /*29500*/  LDL.128 R36, [R1+0x3a0] ;  /* 0x0003a00001247983 */ /* 0x020ea20000100c00 */
[----:B------:R-:W-:-:S03]  /*29510*/  LOP3.LUT R148, R149, 0x380, RZ, 0xc0, !PT ;  /* 0x0000038095947812 */ /* 0x000fc600078ec0ff */
[----:B------:R-:W2:Y:S04]  /*29520*/  LDL.128 R24, [R1+0x3d0] ;  /* 0x0003d00001187983 */ /* 0x000ea80000100c00 */
[----:B------:R-:W2:Y:S04]  /*29530*/  LDL.128 R28, [R1+0x3c0] ;  /* 0x0003c000011c7983 */ /* 0x000ea80000100c00 */
[----:B------:R-:W2:Y:S01]  /*29540*/  LDL.128 R12, [R1+0x3e0] ;  /* 0x0003e000010c7983 */ /* 0x000ea20000100c00 */
[----:B---3--:R-:W-:Y:S02]  /*29550*/  F2FP.F16.F32.PACK_AB R4, R5, R4 ;  /* 0x000000040504723e */ /* 0x008fe400000000ff */
[----:B------:R-:W-:-:S02]  /*29560*/  F2FP.F16.F32.PACK_AB R5, R7, R6 ;  /* 0x000000060705723e */ /* 0x000fc400000000ff */
[----:B------:R-:W-:Y:S02]  /*29570*/  F2FP.F16.F32.PACK_AB R6, R9, R8 ;  /* 0x000000080906723e */ /* 0x000fe400000000ff */
[----:B------:R-:W-:Y:S01]  /*29580*/  F2FP.F16.F32.PACK_AB R7, R11, R10 ;  /* 0x0000000a0b07723e */ /* 0x000fe200000000ff */
[----:B------:R-:W-:Y:S01]  /*29590*/  BAR.SYNC.DEFER_BLOCKING 0x1, 0x100 ;  /* 0x0044000000007b1d */ /* 0x000fe20000010000 */
[----:B------:R-:W-:Y:S02]  /*295a0*/  LOP3.LUT R136, R137, 0x380, RZ, 0xc0, !PT ;  /* 0x0000038089887812 */ /* 0x000fe400078ec0ff */
[----:B------:R-:W-:Y:S02]  /*295b0*/  LOP3.LUT R150, R150, R151, RZ, 0x3c, !PT ;  /* 0x0000009796967212 */ /* 0x000fe400078e3cff */
[----:B------:R-:W-:Y:S02]  /*295c0*/  SHF.R.U64 R165, R165, 0x3, RZ ;  /* 0x00000003a5a57819 */ /* 0x000fe400000012ff */
[----:B------:R-:W-:Y:S01]  /*295d0*/  LOP3.LUT R146, R147, 0x380, RZ, 0xc0, !PT ;  /* 0x0000038093927812 */ /* 0x000fe200078ec0ff */
[----:B------:R-:W3:Y:S01]  /*295e0*/  LDL.128 R8, [R1+0x3f0] ;  /* 0x0003f00001087983 */ /* 0x000ee20000100c00 */
[----:B------:R-:W-:-:S02]  /*295f0*/  SHF.R.U64 R167, R167, 0x3, RZ ;  /* 0x00000003a7a77819 */ /* 0x000fc400000012ff */
[----:B------:R-:W-:Y:S02]  /*29600*/  LOP3.LUT R144, R145, 0x380, RZ, 0xc0, !PT ;  /* 0x0000038091907812 */ /* 0x000fe400078ec0ff */
[----:B------:R-:W-:Y:S01]  /*29610*/  SHF.R.U64 R148, R148, 0x3, RZ ;  /* 0x0000000394947819 */ /* 0x000fe200000012ff */
[----:B------:R0:W-:Y:S01]  /*29620*/  STSM.16.M88.4 [R3], R4 ;  /* 0x0000000403007844 */ /* 0x0001e20000000200 */
[--C-:B------:R-:W-:Y:S01]  /*29630*/  IMAD.X R151, RZ, RZ, R157.reuse, P6 ;  /* 0x000000ffff977224 */ /* 0x100fe200030e069d */
[----:B------:R-:W-:Y:S02]  /*29640*/  SHF.R.U64 R136, R136, 0x3, RZ ;  /* 0x0000000388887819 */ /* 0x000fe400000012ff */
[----:B------:R-:W-:Y:S01]  /*29650*/  LOP3.LUT R164, R165, R164, RZ, 0x3c, !PT ;  /* 0x000000a4a5a47212 */ /* 0x000fe200078e3cff */
[----:B------:R-:W-:Y:S01]  /*29660*/  IMAD.X R165, RZ, RZ, R157, P4 ;  /* 0x000000ffffa57224 */ /* 0x000fe200020e069d */
[----:B------:R-:W-:Y:S02]  /*29670*/  SHF.R.U64 R146, R146, 0x3, RZ ;  /* 0x0000000392927819 */ /* 0x000fe400000012ff */
[----:B------:R-:W-:-:S02]  /*29680*/  LOP3.LUT R166, R167, R166, RZ, 0x3c, !PT ;  /* 0x000000a6a7a67212 */ /* 0x000fc400078e3cff */
[----:B------:R-:W-:Y:S02]  /*29690*/  SHF.R.U64 R144, R144, 0x3, RZ ;  /* 0x0000000390907819 */ /* 0x000fe400000012ff */
[----:B------:R-:W-:Y:S01]  /*296a0*/  LOP3.LUT R148, R148, R149, RZ, 0x3c, !PT ;  /* 0x0000009594947212 */ /* 0x000fe200078e3cff */
[----:B0-----:R-:W3:Y:S01]  /*296b0*/  LDL.128 R4, [R1+0x400] ;  /* 0x0004000001047983 */ /* 0x001ee20000100c00 */
[----:B------:R-:W-:Y:S02]  /*296c0*/  IADD3 R139, P6, R156, 0x6000, RZ ;  /* 0x000060009c8b7810 */ /* 0x000fe40007fde0ff */
[----:B------:R-:W-:Y:S02]  /*296d0*/  LOP3.LUT R136, R136, R137, RZ, 0x3c, !PT ;  /* 0x0000008988887212 */ /* 0x000fe400078e3cff */
[----:B------:R-:W-:Y:S01]  /*296e0*/  LOP3.LUT R138, R139, 0x380, RZ, 0xc0, !PT ;  /* 0x000003808b8a7812 */ /* 0x000fe200078ec0ff */
[--C-:B------:R-:W-:Y:S01]  /*296f0*/  IMAD.X R137, RZ, RZ, R157.reuse, P0 ;  /* 0x000000ffff897224 */ /* 0x100fe200000e069d */
[C---:B------:R-:W-:Y:S01]  /*29700*/  IADD3 R143, P4, R156.reuse, 0x4040, RZ ;  /* 0x000040409c8f7810 */ /* 0x040fe20007f9e0ff */
[--C-:B------:R-:W-:Y:S01]  /*29710*/  IMAD.X R167, RZ, RZ, R157.reuse, P3 ;  /* 0x000000ffffa77224 */ /* 0x100fe200018e069d */
[----:B------:R-:W-:Y:S01]  /*29720*/  ISETP.NE.U32.AND P0, PT, RZ, UR4, PT ;  /* 0x00000004ff007c0c */ /* 0x000fe2000bf05070 */
[----:B------:R-:W-:Y:S01]  /*29730*/  IMAD.X R149, RZ, RZ, R157, P5 ;  /* 0x000000ffff957224 */ /* 0x000fe200028e069d */
[----:B------:R-:W-:-:S02]  /*29740*/  IADD3 R141, P3, R156, 0x4060, RZ ;  /* 0x000040609c8d7810 */ /* 0x000fc40007f7e0ff */
[----:B------:R-:W-:Y:S02]  /*29750*/  SHF.R.U64 R138, R138, 0x3, RZ ;  /* 0x000000038a8a7819 */ /* 0x000fe400000012ff */
[----:B------:R-:W-:Y:S01]  /*29760*/  LOP3.LUT R146, R146, R147, RZ, 0x3c, !PT ;  /* 0x0000009392927212 */ /* 0x000fe200078e3cff */
[--C-:B------:R-:W-:Y:S01]  /*29770*/  IMAD.X R147, RZ, RZ, R157.reuse, P2 ;  /* 0x000000ffff937224 */ /* 0x100fe200010e069d */
[----:B------:R-:W-:Y:S01]  /*29780*/  LOP3.LUT R144, R144, R145, RZ, 0x3c, !PT ;  /* 0x0000009190907212 */ /* 0x000fe200078e3cff */
[----:B------:R-:W-:Y:S01]  /*29790*/  IMAD.X R145, RZ, RZ, R157, P1 ;  /* 0x000000ffff917224 */ /* 0x000fe200008e069d */
[C---:B------:R-:W-:Y:S02]  /*297a0*/  IADD3 R173, P5, R156.reuse, 0x6020, RZ ;  /* 0x000060209cad7810 */ /* 0x040fe40007fbe0ff */
[----:B------:R-:W-:Y:S02]  /*297b0*/  LOP3.LUT R142, R143, 0x380, RZ, 0xc0, !PT ;  /* 0x000003808f8e7812 */ /* 0x000fe400078ec0ff */
[----:B------:R-:W-:-:S02]  /*297c0*/  IADD3 R169, P2, R156, 0x6040, RZ ;  /* 0x000060409ca97810 */ /* 0x000fc40007f5e0ff */
[----:B------:R-:W-:Y:S01]  /*297d0*/  ISETP.NE.AND.EX P0, PT, RZ, UR5, PT, P0 ;  /* 0x00000005ff007c0c */ /* 0x000fe2000bf05300 */
[----:B------:R-:W-:Y:S01]  /*297e0*/  ULDC.64 UR4, c[0x0][0xd08] ;  /* 0x0003420000047ab9 */ /* 0x000fe20000000a00 */
[----:B------:R-:W-:Y:S02]  /*297f0*/  LOP3.LUT R140, R141, 0x380, RZ, 0xc0, !PT ;  /* 0x000003808d8c7812 */ /* 0x000fe400078ec0ff */
[----:B------:R-:W-:Y:S01]  /*29800*/  LOP3.LUT R138, R138, R139, RZ, 0x3c, !PT ;  /* 0x0000008b8a8a7212 */ /* 0x000fe200078e3cff */
[----:B------:R-:W-:Y:S01]  /*29810*/  IMAD.X R139, RZ, RZ, R157, P6 ;  /* 0x000000ffff8b7224 */ /* 0x000fe200030e069d */
[----:B------:R-:W-:Y:S02]  /*29820*/  IADD3 R171, P1, R156, 0x6060, RZ ;  /* 0x000060609cab7810 */ /* 0x000fe40007f3e0ff */
[----:B------:R-:W-:Y:S02]  /*29830*/  LOP3.LUT R172, R173, 0x380, RZ, 0xc0, !PT ;  /* 0x00000380adac7812 */ /* 0x000fe400078ec0ff */
[----:B----4-:R-:W-:-:S02]  /*29840*/  F2FP.F16.F32.PACK_AB R132, R133, R132 ;  /* 0x000000848584723e */ /* 0x010fc400000000ff */
[----:B------:R-:W-:Y:S02]  /*29850*/  ISETP.NE.U32.AND P6, PT, RZ, UR4, PT ;  /* 0x00000004ff007c0c */ /* 0x000fe4000bfc5070 */
[----:B------:R-:W-:Y:S02]  /*29860*/  SHF.R.U64 R142, R142, 0x3, RZ ;  /* 0x000000038e8e7819 */ /* 0x000fe400000012ff */
[----:B------:R-:W-:Y:S02]  /*29870*/  LOP3.LUT R168, R169, 0x380, RZ, 0xc0, !PT ;  /* 0x00000380a9a87812 */ /* 0x000fe400078ec0ff */
[----:B------:R-:W-:Y:S02]  /*29880*/  F2FP.F16.F32.PACK_AB R133, R135, R134 ;  /* 0x000000868785723e */ /* 0x000fe400000000ff */
[----:B------:R-:W-:Y:S02]  /*29890*/  F2FP.F16.F32.PACK_AB R120, R121, R120 ;  /* 0x000000787978723e */ /* 0x000fe400000000ff */
[----:B------:R-:W-:-:S02]  /*298a0*/  SHF.R.U64 R140, R140, 0x3, RZ ;  /* 0x000000038c8c7819 */ /* 0x000fc400000012ff */
[----:B------:R-:W-:Y:S02]  /*298b0*/  LOP3.LUT R170, R171, 0x380, RZ, 0xc0, !PT ;  /* 0x00000380abaa7812 */ /* 0x000fe400078ec0ff */
[----:B------:R-:W-:Y:S02]  /*298c0*/  F2FP.F16.F32.PACK_AB R134, R125, R124 ;  /* 0x0000007c7d86723e */ /* 0x000fe400000000ff */
[----:B------:R-:W-:Y:S02]  /*298d0*/  F2FP.F16.F32.PACK_AB R135, R127, R126 ;  /* 0x0000007e7f87723e */ /* 0x000fe400000000ff */
[----:B------:R-:W-:Y:S02]  /*298e0*/  F2FP.F16.F32.PACK_AB R121, R123, R122 ;  /* 0x0000007a7b79723e */ /* 0x000fe400000000ff */
[----:B------:R-:W-:Y:S02]  /*298f0*/  F2FP.F16.F32.PACK_AB R128, R129, R128 ;  /* 0x000000808180723e */ /* 0x000fe400000000ff */
[----:B------:R-:W-:-:S02]  /*29900*/  MOV R20, R20 ;  /* 0x0000001400147202 */ /* 0x000fc40000000f00 */
[----:B------:R-:W-:Y:S02]  /*29910*/  F2FP.F16.F32.PACK_AB R122, R117, R116 ;  /* 0x00000074757a723e */ /* 0x000fe400000000ff */
[----:B------:R-:W-:Y:S02]  /*29920*/  F2FP.F16.F32.PACK_AB R123, R119, R118 ;  /* 0x00000076777b723e */ /* 0x000fe400000000ff */
[----:B------:R-:W-:Y:S02]  /*29930*/  F2FP.F16.F32.PACK_AB R129, R131, R130 ;  /* 0x000000828381723e */ /* 0x000fe400000000ff */
[----:B------:R-:W-:Y:S02]  /*29940*/  F2FP.F16.F32.PACK_AB R104, R105, R104 ;  /* 0x000000686968723e */ /* 0x000fe400000000ff */
[----:B------:R-:W-:Y:S02]  /*29950*/  SHF.R.U64 R172, R172, 0x3, RZ ;  /* 0x00000003acac7819 */ /* 0x000fe400000012ff */
[----:B------:R-:W-:-:S02]  /*29960*/  MOV R164, R164 ;  /* 0x000000a400a47202 */ /* 0x000fc40000000f00 */
[----:B------:R-:W-:Y:S02]  /*29970*/  F2FP.F16.F32.PACK_AB R130, R109, R108 ;  /* 0x0000006c6d82723e */ /* 0x000fe400000000ff */
[----:B------:R-:W-:Y:S02]  /*29980*/  F2FP.F16.F32.PACK_AB R131, R111, R110 ;  /* 0x0000006e6f83723e */ /* 0x000fe400000000ff */
[----:B------:R-:W-:Y:S02]  /*29990*/  F2FP.F16.F32.PACK_AB R105, R107, R106 ;  /* 0x0000006a6b69723e */ /* 0x000fe400000000ff */
[----:B------:R-:W-:Y:S02]  /*299a0*/  F2FP.F16.F32.PACK_AB R96, R97, R96 ;  /* 0x000000606160723e */ /* 0x000fe400000000ff */
[----:B------:R-:W-:Y:S02]  /*299b0*/  ISETP.NE.AND.EX P6, PT, RZ, UR5, PT, P6 ;  /* 0x00000005ff007c0c */ /* 0x000fe4000bfc5360 */
[----:B------:R-:W-:Y:S01]  /*299c0*/  LOP3.LUT R142, R142, R143, RZ, 0x3c, !PT ;  /* 0x0000008f8e8e7212 */ /* 0x000fe200078e3cff */
[----:B------:R-:W-:Y:S01]  /*299d0*/  IMAD.X R143, RZ, RZ, R157, P4 ;  /* 0x000000ffff8f7224 */ /* 0x000fe200020e069d */
[----:B------:R-:W-:-:S02]  /*299e0*/  SHF.R.U64 R168, R168, 0x3, RZ ;  /* 0x00000003a8a87819 */ /* 0x000fc400000012ff */
[----:B------:R-:W-:Y:S02]  /*299f0*/  MOV R166, R166 ;  /* 0x000000a600a67202 */ /* 0x000fe40000000f00 */
[----:B------:R-:W-:Y:S02]  /*29a00*/  F2FP.F16.F32.PACK_AB R106, R101, R100 ;  /* 0x00000064656a723e */ /* 0x000fe400000000ff */
[----:B------:R-:W-:Y:S02]  /*29a10*/  F2FP.F16.F32.PACK_AB R107, R103, R102 ;  /* 0x00000066676b723e */ /* 0x000fe400000000ff */
[----:B------:R-:W-:Y:S02]  /*29a20*/  F2FP.F16.F32.PACK_AB R97, R99, R98 ;  /* 0x000000626361723e */ /* 0x000fe400000000ff */
[----:B------:R-:W-:Y:S01]  /*29a30*/  F2FP.F16.F32.PACK_AB R88, R89, R88 ;  /* 0x000000585958723e */ /* 0x000fe200000000ff */
[----:B------:R-:W-:Y:S01]  /*29a40*/  STSM.16.M88.4 [R0], R132 ;  /* 0x0000008400007844 */ /* 0x000fe20000000200 */
        /* <DEDUP_REMOVED lines=16> */
[----:B------:R-:W-:Y:S01]  /*29b50*/  IMAD.X R173, RZ, RZ, R157, P5 ;  /* 0x000000ffffad7224 */ /* 0x000fe200028e069d */
[----:B------:R-:W-:-:S02]  /*29b60*/  MOV R146, R146 ;  /* 0x0000009200927202 */ /* 0x000fc40000000f00 */
[----:B------:R-:W-:Y:S01]  /*29b70*/  F2FP.F16.F32.PACK_AB R82, R77, R76 ;  /* 0x0000004c4d52723e */ /* 0x000fe200000000ff */
[----:B0-----:R-:W0:Y:S01]  /*29b80*/  LDC.64 R20, c[0x0][0xd00] ;  /* 0x00034000ff147b82 */ /* 0x001e220000000a00 */
[----:B------:R-:W-:Y:S02]  /*29b90*/  F2FP.F16.F32.PACK_AB R83, R79, R78 ;  /* 0x0000004e4f53723e */ /* 0x000fe400000000ff */
[----:B------:R-:W-:Y:S02]  /*29ba0*/  F2FP.F16.F32.PACK_AB R73, R75, R74 ;  /* 0x0000004a4b49723e */ /* 0x000fe400000000ff */
[----:B--2---:R-:W-:Y:S01]  /*29bb0*/  F2FP.F16.F32.PACK_AB R64, R65, R64 ;  /* 0x000000404140723e */ /* 0x004fe200000000ff */
[----:B------:R-:W-:Y:S01]  /*29bc0*/  STSM.16.M88.4 [R166], R104 ;  /* 0x00000068a6007844 */ /* 0x000fe20000000200 */
[----:B------:R-:W-:Y:S01]  /*29bd0*/  LOP3.LUT R168, R168, R169, RZ, 0x3c, !PT ;  /* 0x000000a9a8a87212 */ /* 0x000fe200078e3cff */
[----:B------:R-:W-:Y:S01]  /*29be0*/  IMAD.X R169, RZ, RZ, R157, P2 ;  /* 0x000000ffffa97224 */ /* 0x000fe200010e069d */
        /* <DEDUP_REMOVED lines=14> */
[----:B------:R-:W-:Y:S02]  /*29cd0*/  MOV R142, R142 ;  /* 0x0000008e008e7202 */ /* 0x000fe40000000f00 */
[----:B------:R-:W-:-:S02]  /*29ce0*/  F2FP.F16.F32.PACK_AB R58, R53, R52 ;  /* 0x00000034353a723e */ /* 0x000fc400000000ff */
[----:B------:R-:W-:Y:S02]  /*29cf0*/  F2FP.F16.F32.PACK_AB R59, R55, R54 ;  /* 0x00000036373b723e */ /* 0x000fe400000000ff */
[----:B------:R-:W-:Y:S02]  /*29d00*/  F2FP.F16.F32.PACK_AB R49, R51, R50 ;  /* 0x000000323331723e */ /* 0x000fe400000000ff */
[----:B------:R-:W-:Y:S01]  /*29d10*/  F2FP.F16.F32.PACK_AB R40, R41, R40 ;  /* 0x000000282928723e */ /* 0x000fe200000000ff */
[----:B------:R-:W-:Y:S01]  /*29d20*/  STSM.16.M88.4 [R146], R80 ;  /* 0x0000005092007844 */ /* 0x000fe20000000200 */
[----:B------:R-:W-:Y:S02]  /*29d30*/  MOV R140, R140 ;  /* 0x0000008c008c7202 */ /* 0x000fe40000000f00 */
        /* <DEDUP_REMOVED lines=15> */
[----:B------:R-:W-:Y:S01]  /*29e30*/  STSM.16.M88.4 [R142], R56 ;  /* 0x000000388e007844 */ /* 0x000fe20000000200 */
[----:B------:R-:W-:-:S02]  /*29e40*/  MOV R168, R168 ;  /* 0x000000a800a87202 */ /* 0x000fc40000000f00 */
[----:B------:R-:W-:Y:S02]  /*29e50*/  F2FP.F16.F32.PACK_AB R26, R13, R12 ;  /* 0x0000000c0d1a723e */ /* 0x000fe400000000ff */
[----:B------:R-:W-:Y:S01]  /*29e60*/  F2FP.F16.F32.PACK_AB R27, R15, R14 ;  /* 0x0000000e0f1b723e */ /* 0x000fe200000000ff */
[----:B------:R-:W-:Y:S01]  /*29e70*/  STSM.16.M88.4 [R140], R48 ;  /* 0x000000308c007844 */ /* 0x000fe20000000200 */
[----:B------:R-:W-:-:S03]  /*29e80*/  MOV R170, R170 ;  /* 0x000000aa00aa7202 */ /* 0x000fc60000000f00 */
[----:B------:R-:W-:Y:S04]  /*29e90*/  STSM.16.M88.4 [R138], R40 ;  /* 0x000000288a007844 */ /* 0x000fe80000000200 */
[----:B------:R-:W-:Y:S04]  /*29ea0*/  STSM.16.M88.4 [R172], R32 ;  /* 0x00000020ac007844 */ /* 0x000fe80000000200 */
[----:B------:R2:W-:Y:S01]  /*29eb0*/  STSM.16.M88.4 [R168], R24 ;  /* 0x00000018a8007844 */ /* 0x0005e20000000200 */
[----:B------:R-:W-:Y:S01]  /*29ec0*/  ULDC UR4, c[0x0][0xb88] ;  /* 0x0002e20000047ab9 */ /* 0x000fe20000000800 */
[----:B------:R-:W-:-:S02]  /*29ed0*/  IMAD.MOV.U32 R76, RZ, RZ, RZ ;  /* 0x000000ffff4c7224 */ /* 0x000fc400078e00ff */
[----:B------:R-:W-:Y:S01]  /*29ee0*/  IMAD.U32 R22, RZ, RZ, UR4 ;  /* 0x00000004ff167e24 */ /* 0x000fe2000f8e00ff */
[----:B---3--:R-:W-:Y:S02]  /*29ef0*/  F2FP.F16.F32.PACK_AB R8, R9, R8 ;  /* 0x000000080908723e */ /* 0x008fe400000000ff */
[----:B------:R-:W-:Y:S02]  /*29f00*/  F2FP.F16.F32.PACK_AB R9, R11, R10 ;  /* 0x0000000a0b09723e */ /* 0x000fe400000000ff */
[----:B------:R-:W-:Y:S02]  /*29f10*/  F2FP.F16.F32.PACK_AB R10, R5, R4 ;  /* 0x00000004050a723e */ /* 0x000fe400000000ff */
[----:B------:R-:W-:Y:S02]  /*29f20*/  F2FP.F16.F32.PACK_AB R11, R7, R6 ;  /* 0x00000006070b723e */ /* 0x000fe400000000ff */
[----:B------:R-:W3:Y:S03]  /*29f30*/  @P6 LDC.64 R6, c[0x0][0xd08] ;  /* 0x00034200ff066b82 */ /* 0x000ee60000000a00 */
[----:B------:R4:W-:Y:S01]  /*29f40*/  STSM.16.M88.4 [R170], R8 ;  /* 0x00000008aa007844 */ /* 0x0009e20000000200 */
[----:B0-----:R-:W-:-:S04]  /*29f50*/  IMAD.WIDE R4, R221, 0x4, R20 ;  /* 0x00000004dd047825 */ /* 0x001fc800078e0214 */
[----:B------:R-:W-:Y:S01]  /*29f60*/  BAR.SYNC.DEFER_BLOCKING 0x1, 0x100 ;  /* 0x0044000000007b1d */ /* 0x000fe20000010000 */
[----:B---3--:R-:W-:-:S05]  /*29f70*/  @P6 IMAD.WIDE R6, R221, 0x4, R6 ;  /* 0x00000004dd066825 */ /* 0x008fca00078e0206 */
[----:B------:R0:W5:Y:S04]  /*29f80*/  @P0 LDG.E R76, desc[UR46][R4.64] ;  /* 0x0000002e044c0981 */ /* 0x000168000c1e1900 */
[----:B------:R0:W5:Y:S01]  /*29f90*/  @P6 LDG.E R22, desc[UR46][R6.64] ;  /* 0x0000002e06166981 */ /* 0x000162000c1e1900 */
[----:B------:R-:W-:Y:S02]  /*29fa0*/  IMAD R20, R222, 0x40, R217 ;  /* 0x00000040de147824 */ /* 0x000fe400078e02d9 */
[----:B------:R-:W-:-:S04]  /*29fb0*/  IMAD.MOV.U32 R21, RZ, RZ, 0x2 ;  /* 0x00000002ff157424 */ /* 0x000fc800078e00ff */
[----:B------:R-:W-:-:S03]  /*29fc0*/  IMAD.WIDE R20, R20, R21, UR44 ;  /* 0x0000002c14147e25 */ /* 0x000fc6000f8e0215 */
[C---:B------:R-:W-:Y:S02]  /*29fd0*/  IADD3 R3, P1, R20.reuse, 0x1000, RZ ;  /* 0x0000100014037810 */ /* 0x040fe40007f3e0ff */
[C---:B------:R-:W-:Y:S02]  /*29fe0*/  IADD3 R13, P2, R20.reuse, 0x2000, RZ ;  /* 0x00002000140d7810 */ /* 0x040fe40007f5e0ff */
[C---:B--2---:R-:W-:Y:S02]  /*29ff0*/  IADD3 R25, P3, R20.reuse, 0x3000, RZ ;  /* 0x0000300014197810 */ /* 0x044fe40007f7e0ff */
        /* <DEDUP_REMOVED lines=9> */
[----:B------:R-:W-:Y:S01]  /*2a090*/  IADD3 R33, P5, R20, 0x5000, RZ ;  /* 0x0000500014217810 */ /* 0x000fe20007fbe0ff */
[--C-:B----4-:R-:W-:Y:S01]  /*2a0a0*/  IMAD.X R11, RZ, RZ, R21.reuse, P1 ;  /* 0x000000ffff0b7224 */ /* 0x110fe200008e0615 */
[----:B------:R-:W-:Y:S02]  /*2a0b0*/  LOP3.LUT R10, R0, R3, RZ, 0x3c, !PT ;  /* 0x00000003000a7212 */ /* 0x000fe400078e3cff */
        /* <DEDUP_REMOVED lines=35> */
.L_x_6891:
[----:B------:R-:W2:Y:S01]  /*2a2f0*/  LDL R3, [R1+0x41c] ;  /* 0x00041c0001037983 */ /* 0x000ea20000100800 */
[--C-:B------:R-:W-:Y:S01]  /*2a300*/  IMAD.X R37, RZ, RZ, R21.reuse, P1 ;  /* 0x000000ffff257224 */ /* 0x100fe200008e0615 */
[----:B------:R-:W-:Y:S01]  /*2a310*/  IADD3 R61, P1, R20, 0xc000, RZ ;  /* 0x0000c000143d7810 */ /* 0x000fe20007f3e0ff */
[--C-:B------:R-:W-:Y:S01]  /*2a320*/  IMAD.X R41, RZ, RZ, R21.reuse, P2 ;  /* 0x000000ffff297224 */ /* 0x100fe200010e0615 */
[----:B------:R-:W-:Y:S01]  /*2a330*/  ISETP.NE.AND P6, PT, R0, RZ, PT ;  /* 0x000000ff0000720c */ /* 0x000fe20003fc5270 */
[--C-:B------:R-:W-:Y:S01]  /*2a340*/  IMAD.X R45, RZ, RZ, R21.reuse, P3 ;  /* 0x000000ffff2d7224 */ /* 0x100fe200018e0615 */
[----:B------:R-:W-:Y:S01]  /*2a350*/  LOP3.LUT R60, R61, 0x380, RZ, 0xc0, !PT ;  /* 0x000003803d3c7812 */ /* 0x000fe200078ec0ff */
[--C-:B------:R-:W-:Y:S01]  /*2a360*/  IMAD.X R49, RZ, RZ, R21.reuse, P4 ;  /* 0x000000ffff317224 */ /* 0x100fe200020e0615 */
[----:B------:R-:W-:Y:S01]  /*2a370*/  IADD3 R65, P2, R20, 0xd000, RZ ;  /* 0x0000d00014417810 */ /* 0x000fe20007f5e0ff */
[--C-:B------:R-:W-:Y:S01]  /*2a380*/  IMAD.X R33, RZ, RZ, R21.reuse, P6 ;  /* 0x000000ffff217224 */ /* 0x100fe200030e0615 */
[----:B------:R-:W-:Y:S01]  /*2a390*/  SHF.R.U64 R60, R60, 0x3, RZ ;  /* 0x000000033c3c7819 */ /* 0x000fe200000012ff */
[----:B------:R-:W-:Y:S01]  /*2a3a0*/  IMAD.X R53, RZ, RZ, R21, P5 ;  /* 0x000000ffff357224 */ /* 0x000fe200028e0615 */
[----:B------:R-:W-:-:S02]  /*2a3b0*/  IADD3 R57, P6, R20, 0xb000, RZ ;  /* 0x0000b00014397810 */ /* 0x000fc40007fde0ff */
[----:B------:R-:W-:Y:S01]  /*2a3c0*/  LOP3.LUT R60, R60, R61, RZ, 0x3c, !PT ;  /* 0x0000003d3c3c7212 */ /* 0x000fe200078e3cff */
[----:B------:R-:W-:Y:S01]  /*2a3d0*/  IMAD.X R61, RZ, RZ, R21, P1 ;  /* 0x000000ffff3d7224 */ /* 0x000fe200008e0615 */
[C---:B------:R-:W-:Y:S02]  /*2a3e0*/  IADD3 R69, P3, R20.reuse, 0xe000, RZ ;  /* 0x0000e00014457810 */ /* 0x040fe40007f7e0ff */
        /* <DEDUP_REMOVED lines=8> */
[----:B------:R-:W-:Y:S02]  /*2a470*/  SHF.R.S32.HI R78, RZ, 0x1f, R221 ;  /* 0x0000001fff4e7819 */ /* 0x000fe400000114dd */
[----:B------:R-:W-:Y:S01]  /*2a480*/  LOP3.LUT R56, R56, R57, RZ, 0x3c, !PT ;  /* 0x0000003938387212 */ /* 0x000fe200078e3cff */
[--C-:B------:R-:W-:Y:S01]  /*2a490*/  IMAD.X R57, RZ, RZ, R21.reuse, P6 ;  /* 0x000000ffff397224 */ /* 0x100fe200030e0615 */
[----:B------:R-:W-:Y:S01]  /*2a4a0*/  LOP3.LUT R64, R64, R65, RZ, 0x3c, !PT ;  /* 0x0000004140407212 */ /* 0x000fe200078e3cff */
[--C-:B------:R-:W-:Y:S01]  /*2a4b0*/  IMAD.X R65, RZ, RZ, R21.reuse, P2 ;  /* 0x000000ffff417224 */ /* 0x100fe200010e0615 */
[----:B------:R-:W-:Y:S01]  /*2a4c0*/  LOP3.LUT R68, R68, R69, RZ, 0x3c, !PT ;  /* 0x0000004544447212 */ /* 0x000fe200078e3cff */
[----:B------:R-:W-:Y:S01]  /*2a4d0*/  IMAD.X R69, RZ, RZ, R21, P3 ;  /* 0x000000ffff457224 */ /* 0x000fe200018e0615 */
[----:B------:R-:W-:-:S02]  /*2a4e0*/  SHF.R.S32.HI R79, RZ, 0x1f, R218 ;  /* 0x0000001fff4f7819 */ /* 0x000fc400000114da */
[----:B------:R-:W-:Y:S02]  /*2a4f0*/  SEL R77, R221, RZ, !P0 ;  /* 0x000000ffdd4d7207 */ /* 0x000fe40004000000 */
[----:B------:R-:W-:Y:S02]  /*2a500*/  SEL R78, R78, RZ, !P0 ;  /* 0x000000ff4e4e7207 */ /* 0x000fe40004000000 */
[----:B-----5:R-:W-:Y:S01]  /*2a510*/  SHF.R.S32.HI R81, RZ, 0x1f, R76 ;  /* 0x0000001fff517819 */ /* 0x020fe2000001144c */
[----:B--2---:R0:W2:Y:S02]  /*2a520*/  SHFL.IDX PT, R4, R3, RZ, 0x1f ;  /* 0x00001fff03047589 */ /* 0x0040a400000e0000 */
[----:B0-----:R-:W-:Y:S02]  /*2a530*/  IADD3 R3, P4, R20, 0xf000, RZ ;  /* 0x0000f00014037810 */ /* 0x001fe40007f9e0ff */
[----:B------:R-:W-:Y:S02]  /*2a540*/  LOP3.LUT R20, R5, R20, RZ, 0x3c, !PT ;  /* 0x0000001405147212 */ /* 0x000fe400078e3cff */
[----:B------:R-:W-:Y:S01]  /*2a550*/  LOP3.LUT R0, R3, 0x380, RZ, 0xc0, !PT ;  /* 0x0000038003007812 */ /* 0x000fe200078ec0ff */
[----:B------:R-:W-:-:S03]  /*2a560*/  IMAD.X R73, RZ, RZ, R21, P4 ;  /* 0x000000ffff497224 */ /* 0x000fc600020e0615 */
[----:B------:R-:W-:-:S04]  /*2a570*/  SHF.R.U64 R0, R0, 0x3, RZ ;  /* 0x0000000300007819 */ /* 0x000fc800000012ff */
[----:B------:R-:W-:Y:S02]  /*2a580*/  LOP3.LUT R72, R0, R3, RZ, 0x3c, !PT ;  /* 0x0000000300487212 */ /* 0x000fe400078e3cff */
[----:B--2---:R-:W-:-:S13]  /*2a590*/  ISETP.NE.AND P1, PT, R4, RZ, PT ;  /* 0x000000ff0400720c */ /* 0x004fda0003f25270 */
[----:B------:R-:W-:Y:S05]  /*2a5a0*/  @P1 BRA `(.L_x_6892) ;  /* 0x0000000000cc1947 */ /* 0x000fea0003800000 */
[----:B------:R-:W2:Y:S01]  /*2a5b0*/  LDL R9, [R1+0x438] ;  /* 0x0004380001097983 */ /* 0x000ea20000100800 */
[----:B------:R-:W0:Y:S03]  /*2a5c0*/  LDC R6, c[0x0][0xce8] ;  /* 0x00033a00ff067b82 */ /* 0x000e260000000800 */
[----:B------:R-:W3:Y:S04]  /*2a5d0*/  LDL R7, [R1+0x448] ;  /* 0x0004480001077983 */ /* 0x000ee80000100800 */
[----:B------:R-:W4:Y:S01]  /*2a5e0*/  LDL R8, [R1+0x450] ;  /* 0x0004500001087983 */ /* 0x000f220000100800 */
[----:B------:R-:W-:Y:S01]  /*2a5f0*/  IMAD.IADD R14, R192, 0x1, R195 ;  /* 0x00000001c00e7824 */ /* 0x000fe200078e02c3 */
[----:B------:R-:W-:Y:S01]  /*2a600*/  ULDC.64 UR4, c[0x0][0xc90] ;  /* 0x0003240000047ab9 */ /* 0x000fe20000000a00 */
[----:B0-----:R-:W-:Y:S01]  /*2a610*/  IMAD R31, R22, R6, RZ ;  /* 0x00000006161f7224 */ /* 0x001fe200078e02ff */
[----:B------:R-:W-:Y:S01]  /*2a620*/  ISETP.NE.AND P2, PT, R6, 0x1, PT ;  /* 0x000000010600780c */ /* 0x000fe20003f45270 */
[----:B------:R-:W-:-:S02]  /*2a630*/  IMAD R3, R79, UR4, RZ ;  /* 0x000000044f037c24 */ /* 0x000fc4000f8e02ff */
[----:B------:R-:W-:Y:S02]  /*2a640*/  IMAD.MOV.U32 R4, RZ, RZ, R76 ;  /* 0x000000ffff047224 */ /* 0x000fe400078e004c */
[----:B------:R-:W-:Y:S02]  /*2a650*/  IMAD.MOV.U32 R5, RZ, RZ, R81 ;  /* 0x000000ffff057224 */ /* 0x000fe400078e0051 */
[C---:B------:R-:W-:Y:S02]  /*2a660*/  IMAD R3, R218.reuse, UR5, R3 ;  /* 0x00000005da037c24 */ /* 0x040fe4000f8e0203 */
[----:B------:R-:W-:Y:S01]  /*2a670*/  IMAD.WIDE.U32 R4, R218, UR4, R4 ;  /* 0x00000004da047c25 */ /* 0x000fe2000f8e0004 */
[----:B------:R-:W-:-:S03]  /*2a680*/  ULDC.64 UR4, c[0x0][0xc98] ;  /* 0x0003260000047ab9 */ /* 0x000fc60000000a00 */
[----:B--2---:R-:W-:-:S05]  /*2a690*/  IMAD.MOV R0, RZ, RZ, -R9 ;  /* 0x000000ffff007224 */ /* 0x004fca00078e0a09 */
[----:B---3--:R-:W-:Y:S02]  /*2a6a0*/  ISETP.NE.AND P0, PT, R7, R0, PT ;  /* 0x000000000700720c */ /* 0x008fe40003f05270 */
[----:B------:R-:W0:Y:S02]  /*2a6b0*/  @P2 LDC R0, c[0x0][0xcec] ;  /* 0x00033b00ff002b82 */ /* 0x000e240000000800 */
[----:B------:R-:W-:-:S06]  /*2a6c0*/  ISETP.GE.OR P1, PT, R14, R31, P0 ;  /* 0x0000001f0e00720c */ /* 0x000fcc0000726670 */
[----:B------:R-:W2:Y:S07]  /*2a6d0*/  @P2 LDC R7, c[0x0][0xcf0] ;  /* 0x00033c00ff072b82 */ /* 0x000eae0000000800 */
[----:B------:R-:W3:Y:S01]  /*2a6e0*/  @!P1 LDL R27, [R1+0x1f0] ;  /* 0x0001f000011b9983 */ /* 0x000ee20000100800 */
[----:B----4-:R-:W-:Y:S02]  /*2a6f0*/  IMAD.IADD R9, R8, 0x1, R195 ;  /* 0x0000000108097824 */ /* 0x010fe400078e02c3 */
[----:B------:R-:W-:-:S02]  /*2a700*/  IMAD.IADD R5, R5, 0x1, R3 ;  /* 0x0000000105057824 */ /* 0x000fc400078e0203 */
[----:B------:R-:W-:Y:S02]  /*2a710*/  IMAD.MOV.U32 R15, RZ, RZ, R9 ;  /* 0x000000ffff0f7224 */ /* 0x000fe400078e0009 */
[----:B------:R-:W-:-:S04]  /*2a720*/  IMAD.WIDE.U32 R4, R77, UR4, R4 ;  /* 0x000000044d047c25 */ /* 0x000fc8000f8e0004 */
[----:B0-----:R-:W-:-:S05]  /*2a730*/  @P2 IMAD.HI.U32 R0, R9, R0, RZ ;  /* 0x0000000009002227 */ /* 0x001fca00078e00ff */
[----:B--2---:R-:W-:Y:S01]  /*2a740*/  @P2 SHF.R.U32.HI R15, RZ, R7, R0 ;  /* 0x00000007ff0f2219 */ /* 0x004fe20000011600 */
[----:B------:R-:W-:-:S03]  /*2a750*/  IMAD R0, R78, UR4, RZ ;  /* 0x000000044e007c24 */ /* 0x000fc6000f8e02ff */
[--C-:B------:R-:W-:Y:S01]  /*2a760*/  SHF.R.S32.HI R7, RZ, 0x1f, R15.reuse ;  /* 0x0000001fff077819 */ /* 0x100fe2000001140f */
[----:B------:R-:W-:Y:S01]  /*2a770*/  IMAD.MOV R3, RZ, RZ, -R15 ;  /* 0x000000ffff037224 */ /* 0x000fe200078e0a0f */
[----:B------:R-:W-:-:S03]  /*2a780*/  IADD3 R4, P2, R15, R4, RZ ;  /* 0x000000040f047210 */ /* 0x000fc60007f5e0ff */
[----:B------:R-:W-:Y:S02]  /*2a790*/  IMAD R3, R6, R3, R9 ;  /* 0x0000000306037224 */ /* 0x000fe400078e0209 */
[----:B------:R-:W-:Y:S01]  /*2a7a0*/  IMAD R6, R77, UR5, R0 ;  /* 0x000000054d067c24 */ /* 0x000fe2000f8e0200 */
[----:B------:R-:W-:Y:S02]  /*2a7b0*/  ULDC.64 UR4, c[0x0][0xc88] ;  /* 0x0003220000047ab9 */ /* 0x000fe40000000a00 */
[----:B------:R-:W-:Y:S02]  /*2a7c0*/  SHF.R.S32.HI R0, RZ, 0x1f, R3 ;  /* 0x0000001fff007819 */ /* 0x000fe40000011403 */
[----:B------:R-:W-:-:S03]  /*2a7d0*/  IADD3.X R5, R7, R5, R6, P2, !PT ;  /* 0x0000000507057210 */ /* 0x000fc600017fe406 */
[----:B------:R-:W-:Y:S02]  /*2a7e0*/  IMAD R0, R0, UR4, RZ ;  /* 0x0000000400007c24 */ /* 0x000fe4000f8e02ff */
        /* <DEDUP_REMOVED lines=9> */
[----:B------:R-:W3:Y:S04]  /*2a880*/  SHFL.IDX PT, R7, R9, RZ, 0x1c1f ;  /* 0x001c1fff09077589 */ /* 0x000ee800000e0000 */
[----:B---3--:R-:W-:Y:S04]  /*2a890*/  @!P1 ST.E desc[UR46][R6.64], R27 ;  /* 0x0000001b06009985 */ /* 0x008fe8000c10192e */
[----:B------:R-:W2:Y:S04]  /*2a8a0*/  @!P0 LDL R3, [R1+0x1f4] ;  /* 0x0001f40001038983 */ /* 0x000ea80000100800 */
[----:B------:R-:W-:Y:S04]  /*2a8b0*/  SHFL.IDX PT, R4, R8, 0x1, 0x1c1f ;  /* 0x003c1f0008047f89 */ /* 0x000fe800000e0000 */
[----:B------:R-:W2:Y:S04]  /*2a8c0*/  SHFL.IDX PT, R5, R9, 0x1, 0x1c1f ;  /* 0x003c1f0009057f89 */ /* 0x000ea800000e0000 */
[----:B--2---:R0:W-:Y:S02]  /*2a8d0*/  @!P0 ST.E desc[UR46][R4.64], R3 ;  /* 0x0000000304008985 */ /* 0x0041e4000c10192e */
.L_x_6892:
[----:B------:R-:W2:Y:S01]  /*2a8e0*/  LDL R80, [R1+0x42c] ;  /* 0x00042c0001507983 */ /* 0x000ea20000100800 */
[----:B------:R-:W3:Y:S01]  /*2a8f0*/  LDC R83, c[0x0][0xce8] ;  /* 0x00033a00ff537b82 */ /* 0x000ee20000000800 */
[----:B------:R-:W-:Y:S02]  /*2a900*/  ULDC.64 UR4, c[0x0][0xba0] ;  /* 0x0002e80000047ab9 */ /* 0x000fe40000000a00 */
[----:B------:R-:W5:Y:S01]  /*2a910*/  LDL R87, [R1+0x410] ;  /* 0x0004100001577983 */ /* 0x000f620000100800 */
[----:B0-----:R-:W-:-:S03]  /*2a920*/  IMAD R3, R81, UR4, RZ ;  /* 0x0000000451037c24 */ /* 0x001fc6000f8e02ff */
[----:B------:R0:W5:Y:S01]  /*2a930*/  LD.E.128 R4, desc[UR46][R20.64] ;  /* 0x0000002e14047980 */ /* 0x000162000c101d00 */
[----:B------:R-:W4:Y:S03]  /*2a940*/  LDC R0, c[0x0][0xbc8] ;  /* 0x0002f200ff007b82 */ /* 0x000f260000000800 */
[----:B------:R-:W5:Y:S04]  /*2a950*/  LD.E.128 R8, desc[UR46][R10.64] ;  /* 0x0000002e0a087980 */ /* 0x000f68000c101d00 */
[----:B------:R-:W5:Y:S04]  /*2a960*/  LD.E.128 R12, desc[UR46][R12.64] ;  /* 0x0000002e0c0c7980 */ /* 0x000f68000c101d00 */
[----:B------:R-:W5:Y:S04]  /*2a970*/  LD.E.128 R24, desc[UR46][R24.64] ;  /* 0x0000002e18187980 */ /* 0x000f68000c101d00 */
[----:B------:R-:W5:Y:S01]  /*2a980*/  LD.E.128 R28, desc[UR46][R28.64] ;  /* 0x0000002e1c1c7980 */ /* 0x000f62000c101d00 */
[----:B---3--:R-:W-:Y:S01]  /*2a990*/  ISETP.NE.AND P1, PT, R83, 0x1, PT ;  /* 0x000000015300780c */ /* 0x008fe20003f25270 */
[----:B------:R-:W-:-:S02]  /*2a9a0*/  IMAD R3, R76, UR5, R3 ;  /* 0x000000054c037c24 */ /* 0x000fc4000f8e0203 */
[----:B0-----:R-:W-:Y:S01]  /*2a9b0*/  IMAD.WIDE.U32 R20, R76, UR4, RZ ;  /* 0x000000044c147c25 */ /* 0x001fe2000f8e00ff */
[----:B------:R-:W-:Y:S01]  /*2a9c0*/  ULDC.64 UR4, c[0x0][0xbe8] ;  /* 0x0002fa0000047ab9 */ /* 0x000fe20000000a00 */
[----:B------:R-:W5:Y:S04]  /*2a9d0*/  LD.E.128 R32, desc[UR46][R32.64] ;  /* 0x0000002e20207980 */ /* 0x000f68000c101d00 */
[----:B------:R-:W5:Y:S04]  /*2a9e0*/  LD.E.128 R36, desc[UR46][R36.64] ;  /* 0x0000002e24247980 */ /* 0x000f68000c101d00 */
[----:B------:R-:W0:Y:S01]  /*2a9f0*/  @P1 LDC R81, c[0x0][0xcec] ;  /* 0x00033b00ff511b82 */ /* 0x000e220000000800 */
[----:B------:R-:W-:Y:S01]  /*2aa00*/  IMAD.IADD R21, R21, 0x1, R3 ;  /* 0x0000000115157824 */ /* 0x000fe200078e0203 */
[----:B------:R-:W5:Y:S04]  /*2aa10*/  LD.E.128 R40, desc[UR46][R40.64] ;  /* 0x0000002e28287980 */ /* 0x000f68000c101d00 */
[----:B------:R-:W5:Y:S02]  /*2aa20*/  LD.E.128 R44, desc[UR46][R44.64] ;  /* 0x0000002e2c2c7980 */ /* 0x000f64000c101d00 */
[----:B------:R-:W3:Y:S01]  /*2aa30*/  @P1 LDC R85, c[0x0][0xcf0] ;  /* 0x00033c00ff551b82 */ /* 0x000ee20000000800 */
[----:B------:R-:W-:Y:S01]  /*2aa40*/  IMAD R79, R79, UR4, RZ ;  /* 0x000000044f4f7c24 */ /* 0x000fe2000f8e02ff */
[----:B------:R-:W5:Y:S01]  /*2aa50*/  LD.E.128 R48, desc[UR46][R48.64] ;  /* 0x0000002e30307980 */ /* 0x000f62000c101d00 */
[----:B------:R-:W-:-:S03]  /*2aa60*/  IMAD.WIDE.U32 R20, R218, UR4, R20 ;  /* 0x00000004da147c25 */ /* 0x000fc6000f8e0014 */
[----:B------:R-:W5:Y:S01]  /*2aa70*/  LD.E.128 R52, desc[UR46][R52.64] ;  /* 0x0000002e34347980 */ /* 0x000f62000c101d00 */
[----:B------:R-:W-:Y:S01]  /*2aa80*/  IMAD R79, R218, UR5, R79 ;  /* 0x00000005da4f7c24 */ /* 0x000fe2000f8e024f */
[----:B------:R-:W-:Y:S02]  /*2aa90*/  ULDC.64 UR4, c[0x0][0xbf0] ;  /* 0x0002fc0000047ab9 */ /* 0x000fe40000000a00 */
[----:B------:R-:W-:Y:S01]  /*2aaa0*/  IMAD R78, R78, UR4, RZ ;  /* 0x000000044e4e7c24 */ /* 0x000fe2000f8e02ff */
[----:B------:R-:W5:Y:S01]  /*2aab0*/  LD.E.128 R56, desc[UR46][R56.64] ;  /* 0x0000002e38387980 */ /* 0x000f62000c101d00 */
[----:B------:R-:W-:Y:S01]  /*2aac0*/  IMAD.IADD R21, R21, 0x1, R79 ;  /* 0x0000000115157824 */ /* 0x000fe200078e024f */
[-C--:B----4-:R-:W-:Y:S01]  /*2aad0*/  ISETP.GE.AND P0, PT, R216, R0.reuse, PT ;  /* 0x00000000d800720c */ /* 0x090fe20003f06270 */
[C---:B------:R-:W-:Y:S01]  /*2aae0*/  IMAD R3, R77.reuse, UR5, R78 ;  /* 0x000000054d037c24 */ /* 0x040fe2000f8e024e */
[----:B------:R-:W5:Y:S01]  /*2aaf0*/  LD.E.128 R60, desc[UR46][R60.64] ;  /* 0x0000002e3c3c7980 */ /* 0x000f62000c101d00 */
[----:B------:R-:W-:Y:S01]  /*2ab00*/  IMAD.WIDE.U32 R20, R77, UR4, R20 ;  /* 0x000000044d147c25 */ /* 0x000fe2000f8e0014 */
[----:B------:R-:W-:Y:S01]  /*2ab10*/  SEL R77, RZ, 0xffffffff, P0 ;  /* 0xffffffffff4d7807 */ /* 0x000fe20000000000 */
[----:B------:R-:W-:Y:S01]  /*2ab20*/  ULDC.64 UR4, c[0x0][0xbe0] ;  /* 0x0002f80000047ab9 */ /* 0x000fe20000000a00 */
[----:B------:R-:W5:Y:S01]  /*2ab30*/  LD.E.128 R64, desc[UR46][R64.64] ;  /* 0x0000002e40407980 */ /* 0x000f62000c101d00 */
[----:B------:R-:W-:Y:S01]  /*2ab40*/  IMAD.IADD R21, R21, 0x1, R3 ;  /* 0x0000000115157824 */ /* 0x000fe200078e0203 */
[----:B------:R-:W-:-:S02]  /*2ab50*/  ISETP.GE.AND P0, PT, R215, R0, PT ;  /* 0x00000000d700720c */ /* 0x000fc40003f06270 */
[----:B------:R-:W5:Y:S02]  /*2ab60*/  LD.E.128 R68, desc[UR46][R68.64] ;  /* 0x0000002e44447980 */ /* 0x000f64000c101d00 */
[----:B------:R-:W-:Y:S02]  /*2ab70*/  SEL R78, RZ, 0xffffffff, P0 ;  /* 0xffffffffff4e7807 */ /* 0x000fe40000000000 */
[----:B------:R-:W-:Y:S01]  /*2ab80*/  ISETP.GE.AND P0, PT, R214, R0, PT ;  /* 0x00000000d600720c */ /* 0x000fe20003f06270 */
[----:B------:R-:W5:Y:S01]  /*2ab90*/  LD.E.128 R72, desc[UR46][R72.64] ;  /* 0x0000002e48487980 */ /* 0x000f62000c101d00 */
[----:B------:R-:W-:Y:S01]  /*2aba0*/  @!PT LDS RZ, [RZ] ;  /* 0x00000000fffff984 */ /* 0x000fe20000000800 */
[----:B------:R-:W-:Y:S01]  /*2abb0*/  @!PT LDS RZ, [RZ] ;  /* 0x00000000fffff984 */ /* 0x000fe20000000800 */
[----:B------:R-:W-:Y:S01]  /*2abc0*/  @!PT LDS RZ, [RZ] ;  /* 0x00000000fffff984 */ /* 0x000fe20000000800 */
[----:B------:R-:W-:Y:S01]  /*2abd0*/  @!PT LDS RZ, [RZ] ;  /* 0x00000000fffff984 */ /* 0x000fe20000000800 */
[----:B------:R4:W-:Y:S06]  /*2abe0*/  MEMBAR.ALL.CTA ;  /* 0x0000000000007992 */ /* 0x0009ec0000008000 */
[----:B----4-:R-:W4:Y:S01]  /*2abf0*/  FENCE.VIEW.ASYNC.S ;  /* 0x00000000000073c6 */ /* 0x010f220000000000 */
[----:B------:R-:W-:Y:S01]  /*2ac00*/  IMAD R86, R22, R83, RZ ;  /* 0x0000005316567224 */ /* 0x000fe200078e02ff */
[----:B------:R-:W-:Y:S01]  /*2ac10*/  BSSY B1, `(.L_x_6893) ;  /* 0x0000054000017945 */ /* 0x000fe20003800000 */
[----:B--2---:R-:W-:-:S04]  /*2ac20*/  IMAD R76, R80, 0x20, R222 ;  /* 0x00000020504c7824 */ /* 0x004fc800078e02de */
[----:B------:R-:W-:-:S04]  /*2ac30*/  IMAD.IADD R80, R195, 0x1, R76 ;  /* 0x00000001c3507824 */ /* 0x000fc800078e024c */
[----:B0-----:R-:W-:-:S04]  /*2ac40*/  @P1 IMAD.HI.U32 R76, R80, R81, RZ ;  /* 0x00000051504c1227 */ /* 0x001fc800078e00ff */
[----:B------:R-:W-:Y:S01]  /*2ac50*/  IMAD.MOV.U32 R3, RZ, RZ, R80 ;  /* 0x000000ffff037224 */ /* 0x000fe200078e0050 */
[----:B---3--:R-:W-:Y:S02]  /*2ac60*/  @P1 SHF.R.U32.HI R3, RZ, R85, R76 ;  /* 0x00000055ff031219 */ /* 0x008fe4000001164c */
[----:B------:R-:W-:Y:S01]  /*2ac70*/  ISETP.GE.AND P1, PT, R217, R0, PT ;  /* 0x00000000d900720c */ /* 0x000fe20003f26270 */
[----:B------:R-:W-:-:S03]  /*2ac80*/  IMAD.SHL.U32 R81, R77, 0x2, RZ ;  /* 0x000000024d517824 */ /* 0x000fc600078e00ff */
[----:B------:R-:W-:Y:S01]  /*2ac90*/  SEL R76, RZ, 0x1, P1 ;  /* 0x00000001ff4c7807 */ /* 0x000fe20000800000 */
[----:B------:R-:W-:-:S03]  /*2aca0*/  IMAD.MOV R79, RZ, RZ, -R3 ;  /* 0x000000ffff4f7224 */ /* 0x000fc600078e0a03 */
[----:B------:R-:W-:Y:S01]  /*2acb0*/  LOP3.LUT R76, R81, 0x2, R76, 0xe2, !PT ;  /* 0x00000002514c7812 */ /* 0x000fe200078ee24c */
[----:B------:R-:W-:Y:S01]  /*2acc0*/  IMAD.SHL.U32 R81, R78, 0x4, RZ ;  /* 0x000000044e517824 */ /* 0x000fe200078e00ff */
[----:B------:R-:W-:Y:S01]  /*2acd0*/  SEL R78, RZ, 0xffffffff, P0 ;  /* 0xffffffffff4e7807 */ /* 0x000fe20000000000 */
[----:B------:R-:W-:Y:S01]  /*2ace0*/  IMAD R77, R83, R79, R80 ;  /* 0x0000004f534d7224 */ /* 0x000fe200078e0250 */
[----:B------:R-:W-:Y:S02]  /*2acf0*/  SHF.R.S32.HI R79, RZ, 0x1f, R3 ;  /* 0x0000001fff4f7819 */ /* 0x000fe40000011403 */
[-C--:B------:R-:W-:Y:S02]  /*2ad00*/  ISETP.GE.AND P0, PT, R213, R0.reuse, PT ;  /* 0x00000000d500720c */ /* 0x080fe40003f06270 */
[----:B------:R-:W-:Y:S01]  /*2ad10*/  LOP3.LUT R76, R81, 0x4, R76, 0xe2, !PT ;  /* 0x00000004514c7812 */ /* 0x000fe200078ee24c */
[----:B------:R-:W-:Y:S01]  /*2ad20*/  IMAD.SHL.U32 R81, R78, 0x8, RZ ;  /* 0x000000084e517824 */ /* 0x000fe200078e00ff */
[----:B------:R-:W-:Y:S01]  /*2ad30*/  SEL R78, RZ, 0xffffffff, P0 ;  /* 0xffffffffff4e7807 */ /* 0x000fe20000000000 */
[----:B------:R-:W-:Y:S01]  /*2ad40*/  IMAD R80, R79, UR4, RZ ;  /* 0x000000044f507c24 */ /* 0x000fe2000f8e02ff */
[----:B------:R-:W-:Y:S01]  /*2ad50*/  ISETP.GE.AND P0, PT, R212, R0, PT ;  /* 0x00000000d400720c */ /* 0x000fe20003f06270 */
[----:B------:R-:W-:Y:S01]  /*2ad60*/  IMAD.WIDE.U32 R20, R3, UR4, R20 ;  /* 0x0000000403147c25 */ /* 0x000fe2000f8e0014 */
[----:B------:R-:W-:-:S03]  /*2ad70*/  LOP3.LUT R76, R81, 0x8, R76, 0xe2, !PT ;  /* 0x00000008514c7812 */ /* 0x000fc600078ee24c */
[----:B------:R-:W-:Y:S01]  /*2ad80*/  IMAD R79, R3, UR5, R80 ;  /* 0x00000005034f7c24 */ /* 0x000fe2000f8e0250 */
[----:B------:R-:W-:Y:S01]  /*2ad90*/  SEL R3, RZ, 0xffffffff, P0 ;  /* 0xffffffffff037807 */ /* 0x000fe20000000000 */
[----:B------:R-:W-:Y:S01]  /*2ada0*/  IMAD.SHL.U32 R81, R78, 0x10, RZ ;  /* 0x000000104e517824 */ /* 0x000fe200078e00ff */
[----:B------:R-:W-:Y:S01]  /*2adb0*/  SHF.R.S32.HI R78, RZ, 0x1f, R77 ;  /* 0x0000001fff4e7819 */ /* 0x000fe2000001144d */
[----:B------:R-:W-:Y:S02]  /*2adc0*/  ULDC.64 UR4, c[0x0][0xbd8] ;  /* 0x0002f60000047ab9 */ /* 0x000fe40000000a00 */
[----:B------:R-:W-:Y:S01]  /*2add0*/  IMAD.SHL.U32 R3, R3, 0x20, RZ ;  /* 0x0000002003037824 */ /* 0x000fe200078e00ff */
[----:B------:R-:W-:Y:S02]  /*2ade0*/  LOP3.LUT R76, R81, 0x10, R76, 0xe2, !PT ;  /* 0x00000010514c7812 */ /* 0x000fe400078ee24c */
[----:B------:R-:W-:Y:S01]  /*2adf0*/  ISETP.GE.AND P0, PT, R220, R0, PT ;  /* 0x00000000dc00720c */ /* 0x000fe20003f06270 */
[----:B------:R-:W-:Y:S01]  /*2ae00*/  IMAD.IADD R21, R21, 0x1, R79 ;  /* 0x0000000115157824 */ /* 0x000fe200078e024f */
[----:B------:R-:W-:Y:S01]  /*2ae10*/  LOP3.LUT R76, R3, 0x20, R76, 0xe2, !PT ;  /* 0x00000020034c7812 */ /* 0x000fe200078ee24c */
[----:B------:R-:W-:Y:S01]  /*2ae20*/  IMAD R78, R78, UR4, RZ ;  /* 0x000000044e4e7c24 */ /* 0x000fe2000f8e02ff */
[----:B------:R-:W-:Y:S01]  /*2ae30*/  SEL R3, RZ, 0x40, P0 ;  /* 0x00000040ff037807 */ /* 0x000fe20000000000 */
[----:B------:R-:W-:-:S02]  /*2ae40*/  IMAD.IADD R195, R222, 0x1, R195 ;  /* 0x00000001dec37824 */ /* 0x000fc400078e02c3 */
[C---:B------:R-:W-:Y:S02]  /*2ae50*/  IMAD R79, R77.reuse, UR5, R78 ;  /* 0x000000054d4f7c24 */ /* 0x040fe4000f8e024e */
[----:B------:R-:W-:Y:S01]  /*2ae60*/  IMAD.WIDE.U32 R20, R77, UR4, R20 ;  /* 0x000000044d147c25 */ /* 0x000fe2000f8e0014 */
[----:B------:R-:W-:Y:S01]  /*2ae70*/  LOP3.LUT R22, R76, R3, RZ, 0xfc, !PT ;  /* 0x000000034c167212 */ /* 0x000fe200078efcff */
[----:B------:R-:W-:Y:S01]  /*2ae80*/  ULDC.64 UR4, c[0x0][0xb80] ;  /* 0x0002e00000047ab9 */ /* 0x000fe20000000a00 */
[----:B------:R-:W-:Y:S01]  /*2ae90*/  ISETP.GE.AND P1, PT, R195, R86, PT ;  /* 0x00000056c300720c */ /* 0x000fe20003f26270 */
[----:B------:R-:W-:Y:S01]  /*2aea0*/  VIADD R3, R2, 0x38820 ;  /* 0x0003882002037836 */ /* 0x000fe20000000000 */
[----:B------:R-:W-:Y:S01]  /*2aeb0*/  ISETP.GE.AND P0, PT, R219, R0, PT ;  /* 0x00000000db00720c */ /* 0x000fe20003f06270 */
[----:B------:R-:W-:Y:S01]  /*2aec0*/  IMAD.IADD R77, R21, 0x1, R79 ;  /* 0x00000001154d7824 */ /* 0x000fe200078e024f */
[----:B------:R-:W-:Y:S02]  /*2aed0*/  LEA R84, P2, R20, UR4, 0x1 ;  /* 0x0000000414547c11 */ /* 0x000fe4000f8408ff */
[----:B------:R-:W-:-:S02]  /*2aee0*/  PRMT R3, RZ, 0x654, R3 ;  /* 0x00000654ff037816 */ /* 0x000fc40000000003 */
[----:B------:R-:W-:Y:S02]  /*2aef0*/  SEL R21, RZ, 0x80, P0 ;  /* 0x00000080ff157807 */ /* 0x000fe40000000000 */
[----:B------:R-:W-:Y:S01]  /*2af00*/  LEA.HI.X R85, R20, UR5, R77, 0x1, P2 ;  /* 0x0000000514557c11 */ /* 0x000fe200090f0c4d */
[----:B----4-:R0:W-:Y:S01]  /*2af10*/  SYNCS.ARRIVE.TRANS64.RED.A1T0 RZ, [R3+URZ], RZ ;  /* 0x000000ff03ff79a7 */ /* 0x0101e2000810043f */
[----:B------:R2:W3:Y:S01]  /*2af20*/  SHFL.IDX PT, R20, R84, RZ, 0x181f ;  /* 0x00181fff54147589 */ /* 0x0004e200000e0000 */
[----:B0-----:R-:W-:-:S03]  /*2af30*/  LOP3.LUT R3, R22, R21, RZ, 0xfc, !PT ;  /* 0x0000001516037212 */ /* 0x001fc600078efcff */
[----:B------:R2:W0:Y:S01]  /*2af40*/  SHFL.IDX PT, R21, R85, RZ, 0x181f ;  /* 0x00181fff55157589 */ /* 0x00042200000e0000 */
[----:B------:R-:W-:Y:S05]  /*2af50*/  @P1 BRA `(.L_x_6894) ;  /* 0x00000000007c1947 */ /* 0x000fea0003800000 */
[-C--:B------:R-:W-:Y:S02]  /*2af60*/  ISETP.GE.AND P1, PT, R216, R0.reuse, PT ;  /* 0x00000000d800720c */ /* 0x080fe40003f26270 */
[-C--:B------:R-:W-:Y:S02]  /*2af70*/  ISETP.GE.AND P0, PT, R217, R0.reuse, PT ;  /* 0x00000000d900720c */ /* 0x080fe40003f06270 */
[-C--:B------:R-:W-:Y:S02]  /*2af80*/  ISETP.GE.AND P5, PT, R215, R0.reuse, PT ;  /* 0x00000000d700720c */ /* 0x080fe40003fa6270 */
[----:B------:R-:W-:-:S07]  /*2af90*/  ISETP.GE.AND P3, PT, R214, R0, PT ;  /* 0x00000000d600720c */ /* 0x000fce0003f66270 */
[C---:B---3--:R-:W-:Y:S02]  /*2afa0*/  @!P1 LEA R76, P2, R216.reuse, R20, 0x1 ;  /* 0x00000014d84c9211 */ /* 0x048fe400078408ff */
[----:B0-----:R-:W-:Y:S02]  /*2afb0*/  @!P0 IMAD.WIDE R78, R217, 0x2, R20 ;  /* 0x00000002d94e8825 */ /* 0x001fe400078e0214 */
[----:B-----5:R-:W-:Y:S02]  /*2afc0*/  @!P1 LEA.HI.X R77, R216, R21, R87, 0x1, P2 ;  /* 0x00000015d84d9211 */ /* 0x020fe400010f0c57 */
[----:B------:R-:W-:Y:S01]  /*2afd0*/  ISETP.GE.AND P2, PT, R213, R0, PT ;  /* 0x00000000d500720c */ /* 0x000fe20003f46270 */
[----:B------:R0:W-:Y:S01]  /*2afe0*/  @!P0 ST.E.128 desc[UR46][R78.64], R4 ;  /* 0x000000044e008985 */ /* 0x0001e2000c101d2e */
        /* <DEDUP_REMOVED lines=12> */
[-C--:B---3--:R-:W-:Y:S02]  /*2b0b0*/  @P0 LEA R12, P3, R220, R20.reuse, 0x1 ;  /* 0x00000014dc0c0211 */ /* 0x088fe400078608ff */
        /* <DEDUP_REMOVED lines=9> */
.L_x_6894:
[----:B------:R-:W-:Y:S05]  /*2b150*/  BSYNC B1 ;  /* 0x0000000000017941 */ /* 0x000fea0003800000 */
.L_x_6893:
[----:B----45:R-:W-:Y:S01]  /*2b160*/  VIADD R4, R195, 0x20 ;  /* 0x00000020c3047836 */ /* 0x030fe20000000000 */
[----:B------:R4:W0:Y:S04]  /*2b170*/  SHFL.IDX PT, R7, R85, 0x1, 0x181f ;  /* 0x00381f0055077f89 */ /* 0x00082800000e0000 */
[----:B------:R-:W-:Y:S01]  /*2b180*/  ISETP.GE.AND P0, PT, R4, R86, PT ;  /* 0x000000560400720c */ /* 0x000fe20003f06270 */
[----:B------:R4:W0:-:S12]  /*2b190*/  SHFL.IDX PT, R6, R84, 0x1, 0x181f ;  /* 0x00381f0054067f89 */ /* 0x00081800000e0000 */
[----:B----4-:R-:W-:Y:S05]  /*2b1a0*/  @P0 BRA `(.L_x_6895) ;  /* 0x0000000c00e80947 */ /* 0x010fea0003800000 */
[-C--:B------:R-:W-:Y:S02]  /*2b1b0*/  ISETP.GE.AND P5, PT, R216, R0.reuse, PT ;  /* 0x00000000d800720c */ /* 0x080fe40003fa6270 */
[-C--:B------:R-:W-:Y:S02]  /*2b1c0*/  ISETP.GE.AND P6, PT, R217, R0.reuse, PT ;  /* 0x00000000d900720c */ /* 0x080fe40003fc6270 */
[-C--:B------:R-:W-:Y:S02]  /*2b1d0*/  ISETP.GE.AND P3, PT, R215, R0.reuse, PT ;  /* 0x00000000d700720c */ /* 0x080fe40003f66270 */
[-C--:B------:R-:W-:Y:S02]  /*2b1e0*/  ISETP.GE.AND P2, PT, R214, R0.reuse, PT ;  /* 0x00000000d600720c */ /* 0x080fe40003f46270 */
[-C--:B------:R-:W-:Y:S02]  /*2b1f0*/  ISETP.GE.AND P1, PT, R213, R0.reuse, PT ;  /* 0x00000000d500720c */ /* 0x080fe40003f26270 */
[----:B------:R-:W-:-:S03]  /*2b200*/  ISETP.GE.AND P0, PT, R212, R0, PT ;  /* 0x00000000d400720c */ /* 0x000fc60003f06270 */
[CC--:B0-----:R-:W-:Y:S02]  /*2b210*/  @!P5 LEA R12, P4, R216.reuse, R6.reuse, 0x1 ;  /* 0x00000006d80cd211 */ /* 0x0c1fe400078808ff */
[----:B------:R-:W-:Y:S02]  /*2b220*/  @!P6 IMAD.WIDE R4, R217, 0x2, R6 ;  /* 0x00000002d904e825 */ /* 0x000fe400078e0206 */
[----:B------:R-:W-:Y:S02]  /*2b230*/  @!P5 LEA.HI.X R13, R216, R7, R87, 0x1, P4 ;  /* 0x00000007d80dd211 */ /* 0x000fe400020f0c57 */
[----:B------:R-:W-:Y:S01]  /*2b240*/  LOP3.LUT P4, RZ, R22, 0x40, RZ, 0xc0, !PT ;  /* 0x0000004016ff7812 */ /* 0x000fe2000788c0ff */
[----:B------:R0:W-:Y:S01]  /*2b250*/  @!P6 ST.E.128 desc[UR46][R4.64], R8 ;  /* 0x000000080400e985 */ /* 0x0001e2000c101d2e */
[----:B------:R-:W-:-:S03]  /*2b260*/  @!P3 LEA R14, P6, R215, R6, 0x1 ;  /* 0x00000006d70eb211 */ /* 0x000fc600078c08ff */
[----:B------:R4:W-:Y:S01]  /*2b270*/  @!P5 ST.E.128 desc[UR46][R12.64], R24 ;  /* 0x000000180c00d985 */ /* 0x0009e2000c101d2e */
[-C--:B------:R-:W-:Y:S02]  /*2b280*/  @!P3 LEA.HI.X R15, R215, R7.reuse, R229, 0x1, P6 ;  /* 0x00000007d70fb211 */ /* 0x080fe400030f0ce5 */
[-C--:B---3--:R-:W-:Y:S02]  /*2b290*/  @!P2 LEA R20, P5, R214, R6.reuse, 0x1 ;  /* 0x00000006d614a211 */ /* 0x088fe400078a08ff */
[CC--:B------:R-:W-:Y:S01]  /*2b2a0*/  @!P1 LEA R28, P6, R213.reuse, R6.reuse, 0x1 ;  /* 0x00000006d51c9211 */ /* 0x0c0fe200078c08ff */
[----:B------:R4:W-:Y:S01]  /*2b2b0*/  @!P3 ST.E.128 desc[UR46][R14.64], R32 ;  /* 0x000000200e00b985 */ /* 0x0009e2000c101d2e */
[----:B------:R-:W-:Y:S02]  /*2b2c0*/  @!P0 LEA R30, P3, R212, R6, 0x1 ;  /* 0x00000006d41e8211 */ /* 0x000fe400078608ff */
[-C--:B------:R-:W-:Y:S02]  /*2b2d0*/  @!P2 LEA.HI.X R21, R214, R7.reuse, R228, 0x1, P5 ;  /* 0x00000007d615a211 */ /* 0x080fe400028f0ce4 */
        /* <DEDUP_REMOVED lines=14> */
.L_x_6890:
[----:B------:R-:W-:Y:S01]  /*2b3c0*/  ULDC.64 UR4, c[0x0][0xd00] ;  /* 0x0003400000047ab9 */ /* 0x000fe20000000a00 */
[----:B------:R-:W0:Y:S01]  /*2b3d0*/  LDC.64 R4, c[0x0][0xd00] ;  /* 0x00034000ff047b82 */ /* 0x000e220000000a00 */
[----:B------:R-:W-:Y:S01]  /*2b3e0*/  ISETP.NE.U32.AND P0, PT, RZ, UR4, PT ;  /* 0x00000004ff007c0c */ /* 0x000fe2000bf05070 */
[----:B------:R-:W2:Y:S01]  /*2b3f0*/  LDL R8, [R1+0x414] ;  /* 0x0004140001087983 */ /* 0x000ea20000100800 */
[----:B------:R-:W-:Y:S02]  /*2b400*/  IMAD.MOV.U32 R3, RZ, RZ, RZ ;  /* 0x000000ffff037224 */ /* 0x000fe400078e00ff */
[----:B------:R-:W-:Y:S01]  /*2b410*/  ISETP.NE.AND.EX P0, PT, RZ, UR5, PT, P0 ;  /* 0x00000005ff007c0c */ /* 0x000fe2000bf05300 */
[----:B------:R-:W-:Y:S02]  /*2b420*/  ULDC.64 UR4, c[0x0][0xd08] ;  /* 0x0003420000047ab9 */ /* 0x000fe40000000a00 */
[----:B------:R-:W-:Y:S01]  /*2b430*/  ISETP.NE.U32.AND P1, PT, RZ, UR4, PT ;  /* 0x00000004ff007c0c */ /* 0x000fe2000bf25070 */
[----:B------:R-:W1:Y:S03]  /*2b440*/  LDC R25, c[0x0][0xce8] ;  /* 0x00033a00ff197b82 */ /* 0x000e660000000800 */
[----:B------:R-:W-:Y:S01]  /*2b450*/  ISETP.NE.AND.EX P1, PT, RZ, UR5, PT, P1 ;  /* 0x00000005ff007c0c */ /* 0x000fe2000bf25310 */
[----:B0-----:R-:W-:-:S12]  /*2b460*/  IMAD.WIDE R4, R221, 0x4, R4 ;  /* 0x00000004dd047825 */ /* 0x001fd800078e0204 */
[----:B------:R-:W0:Y:S01]  /*2b470*/  @P1 LDC.64 R6, c[0x0][0xd08] ;  /* 0x00034200ff061b82 */ /* 0x000e220000000a00 */
[----:B------:R-:W-:Y:S02]  /*2b480*/  ULDC UR4, c[0x0][0xb88] ;  /* 0x0002e20000047ab9 */ /* 0x000fe40000000800 */
[----:B------:R-:W-:Y:S01]  /*2b490*/  IMAD.U32 R0, RZ, RZ, UR4 ;  /* 0x00000004ff007e24 */ /* 0x000fe2000f8e00ff */
[----:B------:R0:W5:Y:S02]  /*2b4a0*/  @P0 LDG.E R3, desc[UR46][R4.64] ;  /* 0x0000002e04030981 */ /* 0x000164000c1e1900 */
[----:B0-----:R-:W-:-:S05]  /*2b4b0*/  @P1 IMAD.WIDE R6, R221, 0x4, R6 ;  /* 0x00000004dd061825 */ /* 0x001fca00078e0206 */
[----:B------:R0:W5:Y:S01]  /*2b4c0*/  @P1 LDG.E R0, desc[UR46][R6.64] ;  /* 0x0000002e06001981 */ /* 0x000162000c1e1900 */
[----:B--2---:R-:W-:Y:S02]  /*2b4d0*/  ISETP.GE.AND P2, PT, R8, 0x40, PT ;  /* 0x000000400800780c */ /* 0x004fe40003f46270 */
[----:B------:R-:W-:Y:S01]  /*2b4e0*/  SHF.R.S32.HI R8, RZ, 0x1f, R221 ;  /* 0x0000001fff087819 */ /* 0x000fe200000114dd */
[----:B01----:R-:W-:Y:S10]  /*2b4f0*/  @P1 BRA `(.L_x_6896) ;  /* 0x0000000000101947 */ /* 0x003ff40003800000 */
[----:B------:R-:W-:Y:S05]  /*2b500*/  @!P0 BRA `(.L_x_6896) ;  /* 0x00000000000c8947 */ /* 0x000fea0003800000 */
[----:B------:R-:W2:Y:S04]  /*2b510*/  LDG.E R7, desc[UR46][R4.64] ;  /* 0x0000002e04077981 */ /* 0x000ea8000c1e1900 */
[----:B-----5:R-:W2:Y:S02]  /*2b520*/  LDG.E R0, desc[UR46][R4.64+0x4] ;  /* 0x0000042e04007981 */ /* 0x020ea4000c1e1900 */
[----:B--2---:R-:W-:-:S07]  /*2b530*/  IMAD.IADD R0, R0, 0x1, -R7 ;  /* 0x0000000100007824 */ /* 0x004fce00078e0a07 */
.L_x_6896:
[----:B------:R-:W-:Y:S01]  /*2b540*/  BSSY B1, `(.L_x_6897) ;  /* 0x000002d000017945 */ /* 0x000fe20003800000 */
[----:B------:R-:W-:Y:S02]  /*2b550*/  SHF.R.S32.HI R12, RZ, 0x1f, R218 ;  /* 0x0000001fff0c7819 */ /* 0x000fe400000114da */
[----:B------:R-:W-:Y:S02]  /*2b560*/  SEL R13, R221, RZ, !P0 ;  /* 0x000000ffdd0d7207 */ /* 0x000fe40004000000 */
[----:B------:R-:W-:Y:S02]  /*2b570*/  SEL R14, R8, RZ, !P0 ;  /* 0x000000ff080e7207 */ /* 0x000fe40004000000 */
[----:B-----5:R-:W-:Y:S01]  /*2b580*/  SHF.R.S32.HI R10, RZ, 0x1f, R3 ;  /* 0x0000001fff0a7819 */ /* 0x020fe20000011403 */
[----:B------:R-:W-:Y:S06]  /*2b590*/  @P2 BRA `(.L_x_6898) ;  /* 0x00000000009c2947 */ /* 0x000fec0003800000 */
[----:B------:R-:W0:Y:S01]  /*2b5a0*/  S2R R5, SR_TID.X ;  /* 0x0000000000057919 */ /* 0x000e220000002100 */
[----:B------:R-:W1:Y:S02]  /*2b5b0*/  LDC R11, c[0x0][0xce8] ;  /* 0x00033a00ff0b7b82 */ /* 0x000e640000000800 */
[----:B-1----:R-:W-:Y:S01]  /*2b5c0*/  IMAD R4, R0, R11, RZ ;  /* 0x0000000b00047224 */ /* 0x002fe200078e02ff */
        /* <DEDUP_REMOVED lines=10> */
[----:B----4-:R-:W0:Y:S01]  /*2b670*/  @P0 LDC R15, c[0x0][0xcec] ;  /* 0x00033b00ff0f0b82 */ /* 0x010e220000000800 */
        /* <DEDUP_REMOVED lines=25> */
.L_x_6898:
[----:B------:R-:W-:Y:S05]  /*2b810*/  BSYNC B1 ;  /* 0x0000000000017941 */ /* 0x000fea0003800000 */
.L_x_6897:
[----:B------:R-:W2:Y:S04]  /*2b820*/  LDL R11, [R1+0x42c] ;  /* 0x00042c00010b7983 */ /* 0x000ea80000100800 */
[----:B------:R-:W5:Y:S01]  /*2b830*/  LDL R8, [R1+0x410] ;  /* 0x0004100001087983 */ /* 0x000f620000100800 */
[----:B------:R-:W-:Y:S01]  /*2b840*/  ISETP.NE.AND P0, PT, R25, 0x1, PT ;  /* 0x000000011900780c */ /* 0x000fe20003f05270 */
[----:B------:R-:W1:Y:S01]  /*2b850*/  LDC R21, c[0x0][0xbc8] ;  /* 0x0002f200ff157b82 */ /* 0x000e620000000800 */
[----:B------:R-:W-:Y:S01]  /*2b860*/  ULDC.64 UR4, c[0x0][0xba0] ;  /* 0x0002e80000047ab9 */ /* 0x000fe20000000a00 */
[----:B------:R-:W-:Y:S01]  /*2b870*/  IMAD R27, R0, R25, RZ ;  /* 0x00000019001b7224 */ /* 0x000fe200078e02ff */
[----:B------:R-:W-:Y:S01]  /*2b880*/  BSSY B1, `(.L_x_6899) ;  /* 0x0000068000017945 */ /* 0x000fe20003800000 */
[----:B0-----:R-:W-:-:S02]  /*2b890*/  IMAD R6, R10, UR4, RZ ;  /* 0x000000040a067c24 */ /* 0x001fc4000f8e02ff */
[----:B------:R-:W-:-:S04]  /*2b8a0*/  IMAD.WIDE.U32 R4, R3, UR4, RZ ;  /* 0x0000000403047c25 */ /* 0x000fc8000f8e00ff */
[----:B------:R-:W-:Y:S01]  /*2b8b0*/  IMAD R3, R3, UR5, R6 ;  /* 0x0000000503037c24 */ /* 0x000fe2000f8e0206 */
[----:B------:R-:W-:Y:S01]  /*2b8c0*/  ULDC.64 UR4, c[0x0][0xbe8] ;  /* 0x0002fa0000047ab9 */ /* 0x000fe20000000a00 */
[----:B------:R-:W0:Y:S02]  /*2b8d0*/  @P0 LDC R7, c[0x0][0xcec] ;  /* 0x00033b00ff070b82 */ /* 0x000e240000000800 */
[----:B------:R-:W-:Y:S02]  /*2b8e0*/  IMAD.IADD R5, R5, 0x1, R3 ;  /* 0x0000000105057824 */ /* 0x000fe400078e0203 */
[----:B------:R-:W-:Y:S02]  /*2b8f0*/  IMAD R3, R12, UR4, RZ ;  /* 0x000000040c037c24 */ /* 0x000fe4000f8e02ff */
[C---:B------:R-:W-:Y:S02]  /*2b900*/  IMAD.WIDE.U32 R4, R218.reuse, UR4, R4 ;  /* 0x00000004da047c25 */ /* 0x040fe4000f8e0004 */
[----:B------:R-:W3:Y:S02]  /*2b910*/  @P0 LDC R9, c[0x0][0xcf0] ;  /* 0x00033c00ff090b82 */ /* 0x000ee40000000800 */
[----:B------:R-:W-:Y:S01]  /*2b920*/  IMAD R3, R218, UR5, R3 ;  /* 0x00000005da037c24 */ /* 0x000fe2000f8e0203 */
[----:B------:R-:W-:Y:S01]  /*2b930*/  ULDC.64 UR4, c[0x0][0xbf0] ;  /* 0x0002fc0000047ab9 */ /* 0x000fe20000000a00 */
[----:B-1----:R-:W-:-:S02]  /*2b940*/  ISETP.GE.AND P1, PT, R216, R21, PT ;  /* 0x00000015d800720c */ /* 0x002fc40003f26270 */
[----:B------:R-:W-:Y:S01]  /*2b950*/  IMAD.IADD R5, R5, 0x1, R3 ;  /* 0x0000000105057824 */ /* 0x000fe200078e0203 */
[-C--:B------:R-:W-:Y:S01]  /*2b960*/  ISETP.GE.AND P2, PT, R217, R21.reuse, PT ;  /* 0x00000015d900720c */ /* 0x080fe20003f46270 */
[----:B------:R-:W-:Y:S01]  /*2b970*/  IMAD R3, R14, UR4, RZ ;  /* 0x000000040e037c24 */ /* 0x000fe2000f8e02ff */
[----:B------:R-:W-:Y:S01]  /*2b980*/  SEL R10, RZ, 0xffffffff, P1 ;  /* 0xffffffffff0a7807 */ /* 0x000fe20000800000 */
[----:B------:R-:W-:Y:S01]  /*2b990*/  IMAD.WIDE.U32 R4, R13, UR4, R4 ;  /* 0x000000040d047c25 */ /* 0x000fe2000f8e0004 */
[----:B------:R-:W-:-:S03]  /*2b9a0*/  ISETP.GE.AND P1, PT, R214, R21, PT ;  /* 0x00000015d600720c */ /* 0x000fc60003f26270 */
[----:B------:R-:W-:Y:S01]  /*2b9b0*/  IMAD R3, R13, UR5, R3 ;  /* 0x000000050d037c24 */ /* 0x000fe2000f8e0203 */
[----:B------:R-:W-:Y:S01]  /*2b9c0*/  ULDC.64 UR4, c[0x0][0xbe0] ;  /* 0x0002f80000047ab9 */ /* 0x000fe20000000a00 */
[----:B------:R-:W-:Y:S02]  /*2b9d0*/  IMAD.SHL.U32 R10, R10, 0x2, RZ ;  /* 0x000000020a0a7824 */ /* 0x000fe400078e00ff */
[----:B------:R-:W-:Y:S02]  /*2b9e0*/  IMAD.IADD R5, R5, 0x1, R3 ;  /* 0x0000000105057824 */ /* 0x000fe400078e0203 */
[----:B--2---:R-:W-:Y:S01]  /*2b9f0*/  IMAD R6, R11, 0x20, R222 ;  /* 0x000000200b067824 */ /* 0x004fe200078e02de */
[----:B------:R-:W-:Y:S01]  /*2ba00*/  SEL R11, RZ, 0xffffffff, P1 ;  /* 0xffffffffff0b7807 */ /* 0x000fe20000800000 */
[----:B-----5:R-:W-:Y:S02]  /*2ba10*/  IMAD.MOV.U32 R26, RZ, RZ, R8 ;  /* 0x000000ffff1a7224 */ /* 0x020fe400078e0008 */
[----:B------:R-:W-:-:S02]  /*2ba20*/  IMAD.IADD R8, R195, 0x1, R6 ;  /* 0x00000001c3087824 */ /* 0x000fc400078e0206 */
[----:B------:R-:W-:Y:S02]  /*2ba30*/  IMAD.SHL.U32 R11, R11, 0x8, RZ ;  /* 0x000000080b0b7824 */ /* 0x000fe400078e00ff */
[----:B0-----:R-:W-:Y:S01]  /*2ba40*/  @P0 IMAD.HI.U32 R6, R8, R7, RZ ;  /* 0x0000000708060227 */ /* 0x001fe200078e00ff */
[----:B------:R-:W-:Y:S02]  /*2ba50*/  SEL R7, RZ, 0x1, P2 ;  /* 0x00000001ff077807 */ /* 0x000fe40001000000 */
[----:B------:R-:W-:Y:S01]  /*2ba60*/  ISETP.GE.AND P2, PT, R215, R21, PT ;  /* 0x00000015d700720c */ /* 0x000fe20003f46270 */
[----:B------:R-:W-:Y:S01]  /*2ba70*/  IMAD.MOV.U32 R3, RZ, RZ, R8 ;  /* 0x000000ffff037224 */ /* 0x000fe200078e0008 */
[----:B---3--:R-:W-:Y:S02]  /*2ba80*/  @P0 SHF.R.U32.HI R3, RZ, R9, R6 ;  /* 0x00000009ff030219 */ /* 0x008fe40000011606 */
[----:B------:R-:W-:Y:S02]  /*2ba90*/  LOP3.LUT R9, R10, 0x2, R7, 0xe2, !PT ;  /* 0x000000020a097812 */ /* 0x000fe400078ee207 */
[----:B------:R-:W-:Y:S01]  /*2baa0*/  SEL R10, RZ, 0xffffffff, P2 ;  /* 0xffffffffff0a7807 */ /* 0x000fe20001000000 */
[--C-:B------:R-:W-:Y:S01]  /*2bab0*/  IMAD.MOV R7, RZ, RZ, -R3.reuse ;  /* 0x000000ffff077224 */ /* 0x100fe200078e0a03 */
[----:B------:R-:W-:Y:S01]  /*2bac0*/  SHF.R.S32.HI R6, RZ, 0x1f, R3 ;  /* 0x0000001fff067819 */ /* 0x000fe20000011403 */
[----:B------:R-:W-:Y:S01]  /*2bad0*/  IMAD.WIDE.U32 R4, R3, UR4, R4 ;  /* 0x0000000403047c25 */ /* 0x000fe2000f8e0004 */
[----:B------:R-:W-:-:S02]  /*2bae0*/  ISETP.GE.AND P0, PT, R213, R21, PT ;  /* 0x00000015d500720c */ /* 0x000fc40003f06270 */
[----:B------:R-:W-:Y:S01]  /*2baf0*/  ISETP.GE.AND P2, PT, R219, R21, PT ;  /* 0x00000015db00720c */ /* 0x000fe20003f46270 */
[----:B------:R-:W-:Y:S02]  /*2bb00*/  IMAD.SHL.U32 R10, R10, 0x4, RZ ;  /* 0x000000040a0a7824 */ /* 0x000fe400078e00ff */
[----:B------:R-:W-:Y:S02]  /*2bb10*/  IMAD R6, R6, UR4, RZ ;  /* 0x0000000406067c24 */ /* 0x000fe4000f8e02ff */
[----:B------:R-:W-:Y:S01]  /*2bb20*/  IMAD R7, R25, R7, R8 ;  /* 0x0000000719077224 */ /* 0x000fe200078e0208 */
[----:B------:R-:W-:Y:S01]  /*2bb30*/  LOP3.LUT R0, R10, 0x4, R9, 0xe2, !PT ;  /* 0x000000040a007812 */ /* 0x000fe200078ee209 */
[----:B------:R-:W-:Y:S01]  /*2bb40*/  IMAD R9, R3, UR5, R6 ;  /* 0x0000000503097c24 */ /* 0x000fe2000f8e0206 */
[----:B------:R-:W-:Y:S01]  /*2bb50*/  SEL R6, RZ, 0xffffffff, P0 ;  /* 0xffffffffff067807 */ /* 0x000fe20000000000 */
[----:B------:R-:W-:Y:S01]  /*2bb60*/  ULDC.64 UR4, c[0x0][0xbd8] ;  /* 0x0002f60000047ab9 */ /* 0x000fe20000000a00 */
[----:B------:R-:W-:Y:S01]  /*2bb70*/  LOP3.LUT R3, R11, 0x8, R0, 0xe2, !PT ;  /* 0x000000080b037812 */ /* 0x000fe200078ee200 */
[----:B------:R-:W-:Y:S01]  /*2bb80*/  IMAD.IADD R5, R5, 0x1, R9 ;  /* 0x0000000105057824 */ /* 0x000fe200078e0209 */
[----:B------:R-:W-:Y:S01]  /*2bb90*/  SHF.R.S32.HI R0, RZ, 0x1f, R7 ;  /* 0x0000001fff007819 */ /* 0x000fe20000011407 */
[----:B------:R-:W-:Y:S01]  /*2bba0*/  IMAD.SHL.U32 R6, R6, 0x10, RZ ;  /* 0x0000001006067824 */ /* 0x000fe200078e00ff */
[----:B------:R-:W-:Y:S01]  /*2bbb0*/  ISETP.GE.AND P0, PT, R212, R21, PT ;  /* 0x00000015d400720c */ /* 0x000fe20003f06270 */
[----:B------:R-:W-:-:S03]  /*2bbc0*/  IMAD.WIDE.U32 R4, R7, UR4, R4 ;  /* 0x0000000407047c25 */ /* 0x000fc6000f8e0004 */
[----:B------:R-:W-:Y:S01]  /*2bbd0*/  LOP3.LUT R6, R6, 0x10, R3, 0xe2, !PT ;  /* 0x0000001006067812 */ /* 0x000fe200078ee203 */
[----:B------:R-:W-:Y:S01]  /*2bbe0*/  IMAD R0, R0, UR4, RZ ;  /* 0x0000000400007c24 */ /* 0x000fe2000f8e02ff */
[----:B------:R-:W-:Y:S02]  /*2bbf0*/  SEL R8, RZ, 0xffffffff, P0 ;  /* 0xffffffffff087807 */ /* 0x000fe40000000000 */
[----:B------:R-:W-:Y:S01]  /*2bc00*/  ISETP.GE.AND P0, PT, R220, R21, PT ;  /* 0x00000015dc00720c */ /* 0x000fe20003f06270 */
[----:B------:R-:W-:Y:S01]  /*2bc10*/  IMAD R3, R7, UR5, R0 ;  /* 0x0000000507037c24 */ /* 0x000fe2000f8e0200 */
[----:B------:R-:W-:Y:S01]  /*2bc20*/  ULDC.64 UR4, c[0x0][0xb80] ;  /* 0x0002e00000047ab9 */ /* 0x000fe20000000a00 */
[----:B------:R-:W-:Y:S01]  /*2bc30*/  IMAD.IADD R0, R222, 0x1, R195 ;  /* 0x00000001de007824 */ /* 0x000fe200078e02c3 */
[----:B------:R-:W-:Y:S01]  /*2bc40*/  SEL R7, RZ, 0x40, P0 ;  /* 0x00000040ff077807 */ /* 0x000fe20000000000 */
[----:B------:R-:W-:Y:S01]  /*2bc50*/  IMAD.SHL.U32 R9, R8, 0x20, RZ ;  /* 0x0000002008097824 */ /* 0x000fe200078e00ff */
[----:B------:R-:W-:Y:S01]  /*2bc60*/  LEA R20, P1, R4, UR4, 0x1 ;  /* 0x0000000404147c11 */ /* 0x000fe2000f8208ff */
[----:B------:R-:W-:Y:S01]  /*2bc70*/  IMAD.IADD R3, R5, 0x1, R3 ;  /* 0x0000000105037824 */ /* 0x000fe200078e0203 */
[----:B------:R-:W-:-:S02]  /*2bc80*/  ISETP.GE.AND P0, PT, R0, R27, PT ;  /* 0x0000001b0000720c */ /* 0x000fc40003f06270 */
[----:B------:R-:W-:Y:S02]  /*2bc90*/  LOP3.LUT R6, R9, 0x20, R6, 0xe2, !PT ;  /* 0x0000002009067812 */ /* 0x000fe400078ee206 */
[----:B------:R-:W-:Y:S02]  /*2bca0*/  LEA.HI.X R3, R4, UR5, R3, 0x1, P1 ;  /* 0x0000000504037c11 */ /* 0x000fe400088f0c03 */
[----:B------:R-:W-:Y:S02]  /*2bcb0*/  LOP3.LUT R22, R6, R7, RZ, 0xfc, !PT ;  /* 0x0000000706167212 */ /* 0x000fe400078efcff */
[----:B------:R-:W-:Y:S01]  /*2bcc0*/  SEL R5, RZ, 0x80, P2 ;  /* 0x00000080ff057807 */ /* 0x000fe20001000000 */
[----:B------:R0:W1:Y:S03]  /*2bcd0*/  SHFL.IDX PT, R6, R20, RZ, 0x181f ;  /* 0x00181fff14067589 */ /* 0x00006600000e0000 */
[----:B------:R-:W-:Y:S01]  /*2bce0*/  LOP3.LUT R24, R22, R5, RZ, 0xfc, !PT ;  /* 0x0000000516187212 */ /* 0x000fe200078efcff */
[----:B------:R0:W2:Y:S01]  /*2bcf0*/  SHFL.IDX PT, R7, R3, RZ, 0x181f ;  /* 0x00181fff03077589 */ /* 0x0000a200000e0000 */
[----:B------:R-:W-:Y:S05]  /*2bd00*/  @P0 BRA `(.L_x_6900) ;  /* 0x00000000007c0947 */ /* 0x000fea0003800000 */
[-C--:B------:R-:W-:Y:S02]  /*2bd10*/  ISETP.GE.AND P2, PT, R216, R21.reuse, PT ;  /* 0x00000015d800720c */ /* 0x080fe40003f46270 */
[-C--:B------:R-:W-:Y:S02]  /*2bd20*/  ISETP.GE.AND P1, PT, R217, R21.reuse, PT ;  /* 0x00000015d900720c */ /* 0x080fe40003f26270 */
[-C--:B------:R-:W-:Y:S02]  /*2bd30*/  ISETP.GE.AND P5, PT, R215, R21.reuse, PT ;  /* 0x00000015d700720c */ /* 0x080fe40003fa6270 */
[----:B------:R-:W-:-:S07]  /*2bd40*/  ISETP.GE.AND P3, PT, R214, R21, PT ;  /* 0x00000015d600720c */ /* 0x000fce0003f66270 */
[CC--:B-1----:R-:W-:Y:S02]  /*2bd50*/  @!P2 LEA R8, P0, R216.reuse, R6.reuse, 0x1 ;  /* 0x00000006d808a211 */ /* 0x0c2fe400078008ff */
[----:B--2---:R-:W-:Y:S02]  /*2bd60*/  @!P1 IMAD.WIDE R4, R217, 0x2, R6 ;  /* 0x00000002d9049825 */ /* 0x004fe400078e0206 */
        /* <DEDUP_REMOVED lines=12> */
[----:B-1----:R-:W-:-:S02]  /*2be30*/  @!P1 LEA R8, P6, R212, R6, 0x1 ;  /* 0x00000006d4089211 */ /* 0x002fc400078c08ff */
[CC--:B------:R-:W-:Y:S01]  /*2be40*/  @!P2 LEA R4, P5, R213.reuse, R6.reuse, 0x1 ;  /* 0x00000006d504a211 */ /* 0x0c0fe200078a08ff */
[----:B------:R3:W-:Y:S01]  /*2be50*/  @!P3 ST.E.128 desc[UR46][R12.64], RZ ;  /* 0x000000ff0c00b985 */ /* 0x0007e2000c101d2e */
[-C--:B------:R-:W-:Y:S02]  /*2be60*/  @P0 LEA R14, P3, R220, R6.reuse, 0x1 ;  /* 0x00000006dc0e0211 */ /* 0x080fe400078608ff */
[-C--:B------:R-:W-:Y:S02]  /*2be70*/  @!P2 LEA.HI.X R5, R213, R7.reuse, R227, 0x1, P5 ;  /* 0x00000007d505a211 */ /* 0x080fe400028f0ce3 */
[----:B------:R-:W-:Y:S02]  /*2be80*/  @P4 LEA R6, P5, R219, R6, 0x1 ;  /* 0x00000006db064211 */ /* 0x000fe400078a08ff */
[-C--:B------:R-:W-:Y:S01]  /*2be90*/  @!P1 LEA.HI.X R9, R212, R7.reuse, R226, 0x1, P6 ;  /* 0x00000007d4099211 */ /* 0x080fe200030f0ce2 */
[----:B------:R3:W-:Y:S01]  /*2bea0*/  @!P2 ST.E.128 desc[UR46][R4.64], RZ ;  /* 0x000000ff0400a985 */ /* 0x0007e2000c101d2e */
[----:B----4-:R-:W-:-:S02]  /*2beb0*/  @P0 LEA.HI.X R15, R220, R7, R225, 0x1, P3 ;  /* 0x00000007dc0f0211 */ /* 0x010fc400018f0ce1 */
[----:B------:R-:W-:Y:S01]  /*2bec0*/  @P4 LEA.HI.X R7, R219, R7, R224, 0x1, P5 ;  /* 0x00000007db074211 */ /* 0x000fe200028f0ce0 */
[----:B------:R3:W-:Y:S04]  /*2bed0*/  @!P1 ST.E.128 desc[UR46][R8.64], RZ ;  /* 0x000000ff08009985 */ /* 0x0007e8000c101d2e */
[----:B------:R3:W-:Y:S04]  /*2bee0*/  @P0 ST.E.128 desc[UR46][R14.64], RZ ;  /* 0x000000ff0e000985 */ /* 0x0007e8000c101d2e */
[----:B------:R3:W-:Y:S02]  /*2bef0*/  @P4 ST.E.128 desc[UR46][R6.64], RZ ;  /* 0x000000ff06004985 */ /* 0x0007e4000c101d2e */
.L_x_6900:
[----:B------:R-:W-:Y:S05]  /*2bf00*/  BSYNC B1 ;  /* 0x0000000000017941 */ /* 0x000fea0003800000 */
.L_x_6899:
[----:B------:R-:W-:Y:S01]  /*2bf10*/  VIADD R0, R0, 0x20 ;  /* 0x0000002000007836 */ /* 0x000fe20000000000 */
[----:B--23--:R2:W3:Y:S04]  /*2bf20*/  SHFL.IDX PT, R7, R3, 0x1, 0x181f ;  /* 0x00381f0003077f89 */ /* 0x00c4e800000e0000 */
[----:B------:R-:W-:Y:S01]  /*2bf30*/  ISETP.GE.AND P0, PT, R0, R27, PT ;  /* 0x0000001b0000720c */ /* 0x000fe20003f06270 */
[----:B-1----:R2:W1:-:S12]  /*2bf40*/  SHFL.IDX PT, R6, R20, 0x1, 0x181f ;  /* 0x00381f0014067f89 */ /* 0x00245800000e0000 */
[----:B--2---:R-:W-:Y:S05]  /*2bf50*/  @P0 BRA `(.L_x_6895) ;  /* 0x00000000007c0947 */ /* 0x004fea0003800000 */
        /* <DEDUP_REMOVED lines=9> */
[CC--:B------:R-:W-:Y:S02]  /*2bff0*/  @!P4 LEA R10, P6, R215.reuse, R6.reuse, 0x1 ;  /* 0x00000006d70ac211 */ /* 0x0c0fe400078c08ff */
        /* <DEDUP_REMOVED lines=9> */
[-C--:B-1----:R-:W-:Y:S02]  /*2c090*/  @!P1 LEA R4, P5, R212, R6.reuse, 0x1 ;  /* 0x00000006d4049211 */ /* 0x082fe400078a08ff */
[-C--:B----4-:R-:W-:Y:S01]  /*2c0a0*/  @!P2 LEA.HI.X R15, R213, R7.reuse, R227, 0x1, P4 ;  /* 0x00000007d50fa211 */ /* 0x090fe200020f0ce3 */
[----:B------:R2:W-:Y:S01]  /*2c0b0*/  @!P3 ST.E.128 desc[UR46][R12.64], RZ ;  /* 0x000000ff0c00b985 */ /* 0x0005e2000c101d2e */
[-C--:B0-----:R-:W-:Y:S02]  /*2c0c0*/  @P0 LEA R20, P3, R220, R6.reuse, 0x1 ;  /* 0x00000006dc140211 */ /* 0x081fe400078608ff */
        /* <DEDUP_REMOVED lines=8> */
.L_x_6895:
[----:B------:R-:W-:Y:S05]  /*2c150*/  BSYNC B0 ;  /* 0x0000000000007941 */ /* 0x000fea0003800000 */
.L_x_6889:
[----:B------:R-:W-:Y:S02]  /*2c160*/  ULDC UR4, c[0x0][0xd3c] ;  /* 0x00034f0000047ab9 */ /* 0x000fe40000000800 */
[----:B------:R-:W-:-:S13]  /*2c170*/  ISETP.GE.AND P0, PT, R115, UR4, PT ;  /* 0x0000000473007c0c */ /* 0x000fda000bf06270 */
[----:B------:R-:W-:Y:S05]  /*2c180*/  @!P0 BRA `(.L_x_6901) ;  /* 0xfffffd5000e48947 */ /* 0x000fea000383ffff */
[----:B------:R-:W-:Y:S05]  /*2c190*/  BRA `(.L_x_6680) ;  /* 0x0000008800f47947 */ /* 0x000fea0003800000 */
.L_x_6678:
        /* <DEDUP_REMOVED lines=16> */
.L_x_6902:
        /* <DEDUP_REMOVED lines=37> */
[----:B------:R-:W0:Y:S01]  /*2c4f0*/  LDC R10, c[0x0][0xd3c] ;  /* 0x00034f00ff0a7b82 */ /* 0x000e220000000800 */
[----:B------:R-:W-:Y:S01]  /*2c500*/  IMAD.MOV.U32 R4, RZ, RZ, R3 ;  /* 0x000000ffff047224 */ /* 0x000fe200078e0003 */
[----:B------:R-:W-:Y:S01]  /*2c510*/  UMOV UR4, URZ ;  /* 0x0000003f00047c82 */ /* 0x000fe20008000000 */
[----:B------:R-:W-:Y:S01]  /*2c520*/  ULDC UR7, c[0x0][0xd3c] ;  /* 0x00034f0000077ab9 */ /* 0x000fe20000000800 */
[----:B------:R-:W-:-:S05]  /*2c530*/  ULDC UR5, c[0x0][0xd38] ;  /* 0x00034e0000057ab9 */ /* 0x000fca0000000800 */
.L_x_6908:
        /* <DEDUP_REMOVED lines=12> */
.L_x_6907:
[----:B------:R-:W-:Y:S05]  /*2c600*/  BSYNC B0 ;  /* 0x0000000000007941 */ /* 0x000fea0003800000 */
.L_x_6906:
        /* <DEDUP_REMOVED lines=20> */
.L_x_6904:
        /* <DEDUP_REMOVED lines=20> */
.L_x_6909:
        /* <DEDUP_REMOVED lines=59> */
.L_x_6905:
[----:B------:R-:W-:Y:S02]  /*2cc40*/  IMAD.MOV.U32 R17, RZ, RZ, RZ ;  /* 0x000000ffff117224 */ /* 0x000fe400078e00ff */
[----:B------:R-:W-:Y:S02]  /*2cc50*/  IMAD.U32 R16, RZ, RZ, UR6 ;  /* 0x00000006ff107e24 */ /* 0x000fe4000f8e00ff */
[----:B------:R-:W-:-:S07]  /*2cc60*/  IMAD.MOV.U32 R18, RZ, RZ, RZ ;  /* 0x000000ffff127224 */ /* 0x000fce00078e00ff */
.L_x_6910:
[----:B------:R-:W-:-:S13]  /*2cc70*/  ISETP.NE.AND P0, PT, R5, RZ, PT ;  /* 0x000000ff0500720c */ /* 0x000fda0003f05270 */
[----:B------:R-:W0:Y:S01]  /*2cc80*/  @!P0 S2R R3, SR_CgaCtaId ;  /* 0x0000000000038919 */ /* 0x000e220000008800 */
[----:B------:R-:W-:-:S04]  /*2cc90*/  @!P0 MOV R0, 0x400 ;  /* 0x0000040000008802 */ /* 0x000fc80000000f00 */
[----:B0-----:R-:W-:-:S05]  /*2cca0*/  @!P0 LEA R0, R3, R0, 0x18 ;  /* 0x0000000003008211 */ /* 0x001fca00078ec0ff */
[----:B------:R0:W-:Y:S01]  /*2ccb0*/  @!P0 STS.128 [R0+0x388d0], R16 ;  /* 0x0388d01000008388 */ /* 0x0001e20000000c00 */
[----:B------:R-:W-:Y:S06]  /*2ccc0*/  BAR.ARV 0x5, 0x180 ;  /* 0x0146000000007b1d */ /* 0x000fec0000002000 */
.L_x_6903:
[----:B------:R2:W-:Y:S01]  /*2ccd0*/  STL [R1+0x438], RZ ;  /* 0x000438ff01007387 */ /* 0x0005e20000100800 */
[----:B------:R-:W-:Y:S01]  /*2cce0*/  ULDC UR4, c[0x0][0xd3c] ;  /* 0x00034f0000047ab9 */ /* 0x000fe20000000800 */
[----:B------:R-:W-:Y:S01]  /*2ccf0*/  UISETP.NE.AND UP0, UPT, UR41, URZ, UPT ;  /* 0x0000003f2900728c */ /* 0x000fe2000bf05270 */
[----:B-1----:R-:W-:Y:S01]  /*2cd00*/  ISETP.GE.AND P0, PT, R19, UR4, PT ;  /* 0x0000000413007c0c */ /* 0x002fe2000bf06270 */
[----:B------:R-:W-:Y:S01]  /*2cd10*/  UMOV UR36, 0x1 ;  /* 0x0000000100247882 */ /* 0x000fe20000000000 */
[----:B------:R-:W-:Y:S01]  /*2cd20*/  IMAD.MOV.U32 R28, RZ, RZ, 0x1 ;  /* 0x00000001ff1c7424 */ /* 0x000fe200078e00ff */
[----:B------:R-:W-:Y:S01]  /*2cd30*/  USEL UR36, UR36, 0x2, !UP0 ;  /* 0x0000000224247887 */ /* 0x000fe2000c000000 */
[----:B------:R-:W-:-:S09]  /*2cd40*/  IMAD.MOV.U32 R25, RZ, RZ, RZ ;  /* 0x000000ffff197224 */ /* 0x000fd200078e00ff */
[----:B--2---:R-:W-:Y:S05]  /*2cd50*/  @P0 BRA `(.L_x_6911) ;  /* 0x0000007c00280947 */ /* 0x004fea0003800000 */
[----:B------:R-:W1:Y:S01]  /*2cd60*/  S2R R4, SR_TID.X ;  /* 0x0000000000047919 */ /* 0x000e620000002100 */
[----:B------:R-:W2:Y:S01]  /*2cd70*/  S2UR UR5, SR_CgaCtaId ;  /* 0x00000000000579c3 */ /* 0x000ea20000008800 */
[----:B------:R-:W-:Y:S01]  /*2cd80*/  UMOV UR4, 0x400 ;  /* 0x0000040000047882 */ /* 0x000fe20000000000 */
[----:B------:R-:W-:Y:S01]  /*2cd90*/  BSSY B8, `(.L_x_6911) ;  /* 0x00007c6000087945 */ /* 0x000fe20003800000 */
[----:B------:R3:W-:Y:S01]  /*2cda0*/  STL [R1+0x438], RZ ;  /* 0x000438ff01007387 */ /* 0x0007e20000100800 */
[----:B------:R-:W-:Y:S01]  /*2cdb0*/  IMAD.MOV.U32 R29, RZ, RZ, 0x1 ;  /* 0x00000001ff1d7424 */ /* 0x000fe200078e00ff */
[----:B------:R-:W-:Y:S01]  /*2cdc0*/  CS2R R24, SRZ ;  /* 0x0000000000187805 */ /* 0x000fe2000001ff00 */
[----:B------:R-:W-:Y:S01]  /*2cdd0*/  IMAD.MOV.U32 R28, RZ, RZ, 0x1 ;  /* 0x00000001ff1c7424 */ /* 0x000fe200078e00ff */
[----:B------:R-:W-:Y:S01]  /*2cde0*/  ULDC.64 UR44, c[0x0][0x198] ;  /* 0x00006600002c7ab9 */ /* 0x000fe20000000a00 */
[----:B------:R-:W-:Y:S01]  /*2cdf0*/  ULOP3.LUT UR40, UR36, 0x2, URZ, 0xfc, !UPT ;  /* 0x0000000224287892 */ /* 0x000fe2000f8efc3f */
[----:B------:R-:W-:Y:S01]  /*2ce00*/  ULDC UR39, c[0x0][0xc] ;  /* 0x0000030000277ab9 */ /* 0x000fe20000000800 */
[----:B--2---:R-:W-:-:S06]  /*2ce10*/  ULEA UR4, UR5, UR4, 0x18 ;  /* 0x0000000405047291 */ /* 0x004fcc000f8ec03f */
[----:B------:R-:W-:Y:S01]  /*2ce20*/  IMAD.U32 R23, RZ, RZ, UR4 ;  /* 0x00000004ff177e24 */ /* 0x000fe2000f8e00ff */
[C---:B-1----:R-:W-:Y:S01]  /*2ce30*/  LOP3.LUT R3, R4.reuse, 0x7f, RZ, 0xc0, !PT ;  /* 0x0000007f04037812 */ /* 0x042fe200078ec0ff */
[----:B0-----:R-:W-:-:S04]  /*2ce40*/  IMAD.SHL.U32 R0, R4, 0x8, RZ ;  /* 0x0000000804007824 */ /* 0x001fc800078e00ff */
[----:B------:R-:W-:Y:S01]  /*2ce50*/  IMAD.SHL.U32 R37, R3, 0x8, RZ ;  /* 0x0000000803257824 */ /* 0x000fe200078e00ff */
[----:B------:R-:W-:Y:S02]  /*2ce60*/  LOP3.LUT R2, R0, 0x1f8, RZ, 0xc0, !PT ;  /* 0x000001f800027812 */ /* 0x000fe400078ec0ff */
[----:B------:R-:W-:Y:S02]  /*2ce70*/  SHF.R.U32.HI R3, RZ, 0x3, R3 ;  /* 0x00000003ff037819 */ /* 0x000fe40000011603 */
[----:B------:R-:W-:Y:S02]  /*2ce80*/  LOP3.LUT R2, R2, 0x38, R4, 0x78, !PT ;  /* 0x0000003802027812 */ /* 0x000fe400078e7804 */
[----:B------:R-:W-:Y:S02]  /*2ce90*/  LOP3.LUT R0, R0, 0x38, RZ, 0xc0, !PT ;  /* 0x0000003800007812 */ /* 0x000fe400078ec0ff */
[----:B------:R-:W-:Y:S01]  /*2cea0*/  LOP3.LUT R37, R2, 0x200, R37, 0xf8, !PT ;  /* 0x0000020002257812 */ /* 0x000fe200078ef825 */
[----:B------:R-:W-:Y:S01]  /*2ceb0*/  IMAD.SHL.U32 R2, R4, 0x10, RZ ;  /* 0x0000001004027824 */ /* 0x000fe200078e00ff */
[----:B------:R-:W-:-:S03]  /*2cec0*/  LOP3.LUT R4, R0, 0x80, RZ, 0xfc, !PT ;  /* 0x0000008000047812 */ /* 0x000fc600078efcff */
[----:B------:R-:W-:Y:S01]  /*2ced0*/  IMAD R26, R37, 0x2, R23 ;  /* 0x00000002251a7824 */ /* 0x000fe200078e0217 */
[----:B------:R-:W-:Y:S02]  /*2cee0*/  LOP3.LUT R3, R3, 0x70, R2, 0xf8, !PT ;  /* 0x0000007003037812 */ /* 0x000fe400078ef802 */
[C---:B------:R-:W-:Y:S02]  /*2cef0*/  LOP3.LUT R2, R0.reuse, 0x40, RZ, 0xfc, !PT ;  /* 0x0000004000027812 */ /* 0x040fe400078efcff */
[C---:B------:R-:W-:Y:S02]  /*2cf00*/  LOP3.LUT R3, R0.reuse, 0xc0, RZ, 0xfc, !PT ;  /* 0x000000c000037812 */ /* 0x040fe400078efcff */
[C---:B------:R-:W-:Y:S02]  /*2cf10*/  LOP3.LUT R2, R0.reuse, 0x100, RZ, 0xfc, !PT ;  /* 0x0000010000027812 */ /* 0x040fe400078efcff */
[C---:B------:R-:W-:Y:S02]  /*2cf20*/  LOP3.LUT R3, R0.reuse, 0x140, RZ, 0xfc, !PT ;  /* 0x0000014000037812 */ /* 0x040fe400078efcff */
[----:B------:R-:W-:-:S02]  /*2cf30*/  LOP3.LUT R2, R0, 0x180, RZ, 0xfc, !PT ;  /* 0x0000018000027812 */ /* 0x000fc400078efcff */
[----:B---3--:R-:W-:-:S07]  /*2cf40*/  LOP3.LUT R0, R0, 0x1c0, RZ, 0xfc, !PT ;  /* 0x000001c000007812 */ /* 0x008fce00078efcff */
.L_x_7040:
[----:B------:R-:W-:Y:S05]  /*2cf50*/  YIELD ;  /* 0x0000000000007946 */ /* 0x000fea0003800000 */
[----:B------:R-:W-:Y:S01]  /*2cf60*/  ULDC.64 UR4, c[0x0][0xb20] ;  /* 0x0002c80000047ab9 */ /* 0x000fe20000000a00 */
[----:B------:R-:W-:Y:S01]  /*2cf70*/  IMAD.MOV.U32 R34, RZ, RZ, RZ ;  /* 0x000000ffff227224 */ /* 0x000fe200078e00ff */
[----:B------:R-:W-:Y:S01]  /*2cf80*/  ISETP.NE.U32.AND P0, PT, RZ, UR4, PT ;  /* 0x00000004ff007c0c */ /* 0x000fe2000bf05070 */
[----:B------:R-:W0:Y:S01]  /*2cf90*/  LDC.64 R4, c[0x0][0xaf8] ;  /* 0x0002be00ff047b82 */ /* 0x000e220000000a00 */
[----:B------:R-:W-:Y:S01]  /*2cfa0*/  IMAD.MOV.U32 R8, RZ, RZ, RZ ;  /* 0x000000ffff087224 */ /* 0x000fe200078e00ff */
[----:B------:R-:W-:Y:S01]  /*2cfb0*/  ULDC.64 UR6, c[0x0][0xb08] ;  /* 0x0002c20000067ab9 */ /* 0x000fe20000000a00 */
[----:B------:R-:W-:Y:S01]  /*2cfc0*/  ISETP.NE.AND.EX P0, PT, RZ, UR5, PT, P0 ;  /* 0x00000005ff007c0c */ /* 0x000fe2000bf05300 */
[----:B------:R-:W-:-:S12]  /*2cfd0*/  ULDC.64 UR4, c[0x0][0xb10] ;  /* 0x0002c40000047ab9 */ /* 0x000fd80000000a00 */
[----:B-1----:R-:W1:Y:S02]  /*2cfe0*/  @P0 LDC.64 R2, c[0x0][0xb20] ;  /* 0x0002c800ff020b82 */ /* 0x002e640000000a00 */
[----:B-1----:R-:W-:-:S05]  /*2cff0*/  @P0 IMAD.WIDE R2, R19, 0x4, R2 ;  /* 0x0000000413020825 */ /* 0x002fca00078e0202 */
[----:B------:R1:W5:Y:S01]  /*2d000*/  @P0 LDG.E R34, desc[UR46][R2.64] ;  /* 0x0000002e02220981 */ /* 0x000362000c1e1900 */
[----:B------:R-:W-:Y:S01]  /*2d010*/  ISETP.NE.U32.AND P0, PT, RZ, UR4, PT ;  /* 0x00000004ff007c0c */ /* 0x000fe2000bf05070 */
[----:B0-----:R-:W-:Y:S01]  /*2d020*/  IMAD.WIDE R4, R19, 0x4, R4 ;  /* 0x0000000413047825 */ /* 0x001fe200078e0204 */
[----:B------:R-:W-:Y:S02]  /*2d030*/  ISETP.NE.U32.AND P1, PT, RZ, UR6, PT ;  /* 0x00000006ff007c0c */ /* 0x000fe4000bf25070 */
[----:B------:R-:W-:Y:S01]  /*2d040*/  ISETP.NE.AND.EX P2, PT, RZ, UR5, PT, P0 ;  /* 0x00000005ff007c0c */ /* 0x000fe2000bf45300 */
[----:B------:R-:W-:Y:S01]  /*2d050*/  ULDC.64 UR4, c[0x0][0xaf8] ;  /* 0x0002be0000047ab9 */ /* 0x000fe20000000a00 */
[----:B------:R-:W-:Y:S01]  /*2d060*/  ISETP.NE.AND.EX P1, PT, RZ, UR7, PT, P1 ;  /* 0x00000007ff007c0c */ /* 0x000fe2000bf25310 */
[----:B------:R-:W-:Y:S01]  /*2d070*/  IMAD.MOV.U32 R0, RZ, RZ, RZ ;  /* 0x000000ffff007224 */ /* 0x000fe200078e00ff */
[----:B------:R-:W-:Y:S01]  /*2d080*/  ISETP.NE.U32.AND P0, PT, RZ, UR4, PT ;  /* 0x00000004ff007c0c */ /* 0x000fe2000bf05070 */
[----:B-1----:R-:W0:Y:S03]  /*2d090*/  LDC.64 R2, c[0x0][0xb08] ;  /* 0x0002c200ff027b82 */ /* 0x002e260000000a00 */
[----:B------:R-:W-:-:S05]  /*2d0a0*/  ISETP.NE.AND.EX P0, PT, RZ, UR5, PT, P0 ;  /* 0x00000005ff007c0c */ /* 0x000fca000bf05300 */
[----:B--23--:R-:W1:Y:S08]  /*2d0b0*/  @P2 LDC.64 R6, c[0x0][0xb10] ;  /* 0x0002c400ff062b82 */ /* 0x00ce700000000a00 */
[----:B------:R-:W2:Y:S01]  /*2d0c0*/  @P0 LDG.E R8, desc[UR46][R4.64] ;  /* 0x0000002e04080981 */ /* 0x000ea2000c1e1900 */
[----:B------:R-:W-:Y:S01]  /*2d0d0*/  ULDC UR4, c[0x0][0x288] ;  /* 0x0000a20000047ab9 */ /* 0x000fe20000000800 */
[----:B0-----:R-:W-:-:S05]  /*2d0e0*/  IMAD.WIDE R2, R19, 0x4, R2 ;  /* 0x0000000413027825 */ /* 0x001fca00078e0202 */
[----:B------:R-:W5:Y:S01]  /*2d0f0*/  @P1 LDG.E R0, desc[UR46][R2.64] ;  /* 0x0000002e02001981 */ /* 0x000f62000c1e1900 */
[----:B-1----:R-:W-:-:S03]  /*2d100*/  @P2 IMAD.WIDE R6, R19, 0x4, R6 ;  /* 0x0000000413062825 */ /* 0x002fc600078e0206 */
[----:B--2---:R0:W-:Y:S02]  /*2d110*/  STL [R1+0x418], R8 ;  /* 0x0004180801007387 */ /* 0x0041e40000100800 */
[----:B0-----:R-:W-:Y:S01]  /*2d120*/  IMAD.U32 R8, RZ, RZ, UR4 ;  /* 0x00000004ff087e24 */ /* 0x001fe2000f8e00ff */
[----:B------:R-:W-:-:S05]  /*2d130*/  ULDC.64 UR4, c[0x0][0x418] ;  /* 0x0001060000047ab9 */ /* 0x000fca0000000a00 */
        /* <DEDUP_REMOVED lines=18> */
.L_x_6912:
        /* <DEDUP_REMOVED lines=8> */
.L_x_6913:
        /* <DEDUP_REMOVED lines=9> */
.L_x_6914:
[----:B--2---:R-:W2:Y:S01]  /*2d370*/  @P1 LDG.E R4, desc[UR46][R2.64] ;  /* 0x0000002e02041981 */ /* 0x004ea2000c1e1900 */
[----:B------:R-:W3:Y:S03]  /*2d380*/  LDC R5, c[0x0][0x448] ;  /* 0x00011200ff057b82 */ /* 0x000ee60000000800 */
[----:B------:R-:W2:Y:S01]  /*2d390*/  @P1 LDG.E R9, desc[UR46][R2.64+0x4] ;  /* 0x0000042e02091981 */ /* 0x000ea2000c1e1900 */
[----:B-----5:R-:W-:Y:S02]  /*2d3a0*/  IMAD.IADD R10, R10, 0x1, -R34 ;  /* 0x000000010a0a7824 */ /* 0x020fe400078e0a22 */
        /* <DEDUP_REMOVED lines=30> */
.L_x_6917:
[----:B------:R-:W-:-:S13]  /*2d590*/  ISETP.NE.AND P0, PT, R3, 0x1, PT ;  /* 0x000000010300780c */ /* 0x000fda0003f05270 */
[----:B------:R-:W0:Y:S02]  /*2d5a0*/  @P0 LDC.64 R4, c[0x0][0xae0] ;  /* 0x0002b800ff040b82 */ /* 0x000e240000000a00 */
[----:B0-----:R-:W-:-:S05]  /*2d5b0*/  @P0 IMAD.HI.U32 R4, R11, R4, RZ ;  /* 0x000000040b040227 */ /* 0x001fca00078e00ff */
[----:B------:R-:W-:-:S07]  /*2d5c0*/  @P0 SHF.R.U32.HI R11, RZ, R5, R4 ;  /* 0x00000005ff0b0219 */ /* 0x000fce0000011604 */
.L_x_6918:
[----:B------:R-:W-:Y:S05]  /*2d5d0*/  BSYNC B0 ;  /* 0x0000000000007941 */ /* 0x000fea0003800000 */
.L_x_6916:
[----:B------:R-:W-:-:S05]  /*2d5e0*/  IMAD R11, R11, R3, R3 ;  /* 0x000000030b0b7224 */ /* 0x000fca00078e0203 */
[----:B------:R-:W-:-:S07]  /*2d5f0*/  VIMNMX R2, R2, R11, PT ;  /* 0x0000000b02027248 */ /* 0x000fce0003fe0100 */
.L_x_6915:
        /* <DEDUP_REMOVED lines=20> */
.L_x_6921:
[----:B------:R-:W-:-:S13]  /*2d740*/  ISETP.NE.AND P0, PT, R3, 0x1, PT ;  /* 0x000000010300780c */ /* 0x000fda0003f05270 */
[----:B------:R-:W0:Y:S02]  /*2d750*/  @P0 LDC.64 R4, c[0x0][0xae0] ;  /* 0x0002b800ff040b82 */ /* 0x000e240000000a00 */
[----:B0-----:R-:W-:-:S05]  /*2d760*/  @P0 IMAD.HI.U32 R4, R12, R4, RZ ;  /* 0x000000040c040227 */ /* 0x001fca00078e00ff */
[----:B------:R-:W-:-:S07]  /*2d770*/  @P0 SHF.R.U32.HI R12, RZ, R5, R4 ;  /* 0x00000005ff0c0219 */ /* 0x000fce0000011604 */
.L_x_6922:
[----:B------:R-:W-:Y:S05]  /*2d780*/  BSYNC B0 ;  /* 0x0000000000007941 */ /* 0x000fea0003800000 */
.L_x_6920:
[----:B------:R-:W-:-:S05]  /*2d790*/  IMAD R3, R12, R3, RZ ;  /* 0x000000030c037224 */ /* 0x000fca00078e02ff */
[----:B------:R-:W-:-:S07]  /*2d7a0*/  VIMNMX R11, R11, R3, !PT ;  /* 0x000000030b0b7248 */ /* 0x000fce0007fe0100 */
.L_x_6919:
        /* <DEDUP_REMOVED lines=31> */
.L_x_7094:
[----:B-1----:R-:W-:Y:S02]  /*2d9a0*/  ISETP.NE.AND P0, PT, R14, RZ, PT ;  /* 0x000000ff0e00720c */ /* 0x002fe40003f05270 */
[----:B------:R-:W-:-:S11]  /*2d9b0*/  PLOP3.LUT P6, PT, PT, PT, PT, 0x8, 0x0 ;  /* 0x000000000000781c */ /* 0x000fd60003fce170 */
[----:B------:R-:W-:Y:S05]  /*2d9c0*/  @P0 BRA `(.L_x_6926) ;  /* 0x00000000000c0947 */ /* 0x000fea0003800000 */
[----:B------:R-:W-:-:S03]  /*2d9d0*/  UMOV UR4, 0xffffffff ;  /* 0xffffffff00047882 */ /* 0x000fc60000000000 */
[----:B------:R-:W-:Y:S05]  /*2d9e0*/  BRA.DIV UR4, `(.L_x_6927) ;  /* 0x0000008604287947 */ /* 0x000fea000b800000 */
[----:B------:R-:W-:-:S13]  /*2d9f0*/  ELECT P6, URZ, PT ;  /* 0x00000000003f782f */ /* 0x000fda00038c0000 */
.L_x_6926:
        /* <DEDUP_REMOVED lines=9> */
.L_x_7097:
[----:B------:R-:W-:Y:S05]  /*2da90*/  BSYNC B1 ;  /* 0x0000000000017941 */ /* 0x000fea0003800000 */
.L_x_6928:
[----:B------:R-:W-:Y:S04]  /*2daa0*/  BSSY B1, `(.L_x_6930) ;  /* 0x00000b7000017945 */ /* 0x000fe80003800000 */
[----:B------:R-:W-:Y:S05]  /*2dab0*/  @!P6 BRA `(.L_x_6931) ;  /* 0x0000000800d4e947 */ /* 0x000fea0003800000 */
[----:B------:R-:W1:Y:S01]  /*2dac0*/  S2R R7, SR_TID.X ;  /* 0x0000000000077919 */ /* 0x000e620000002100 */
[----:B0-----:R-:W-:Y:S01]  /*2dad0*/  IMAD R3, R24, 0x8, R23 ;  /* 0x0000000818037824 */ /* 0x001fe200078e0217 */
[----:B------:R-:W-:Y:S01]  /*2dae0*/  BSSY B2, `(.L_x_6932) ;  /* 0x0000006000027945 */ /* 0x000fe20003800000 */
[----:B-1----:R-:W-:Y:S02]  /*2daf0*/  LOP3.LUT R10, R7, 0x7f, RZ, 0xc0, !PT ;  /* 0x0000007f070a7812 */ /* 0x002fe400078ec0ff */
[----:B------:R-:W-:Y:S02]  /*2db00*/  SHF.L.U32 R7, R29, 0x1f, RZ ;  /* 0x0000001f1d077819 */ /* 0x000fe400000006ff */
[----:B------:R-:W-:Y:S02]  /*2db10*/  ISETP.NE.AND P1, PT, R10, RZ, PT ;  /* 0x000000ff0a00720c */ /* 0x000fe40003f25270 */
[----:B------:R-:W0:Y:S02]  /*2db20*/  SYNCS.PHASECHK.TRANS64.TRYWAIT P0, [R3+URZ+0x388a0], R7 ;  /* 0x0388a007030075a7 */ /* 0x000e24000800017f */
[----:B0-----:R-:W-:Y:S09]  /*2db30*/  @!P0 BRA `(.L_x_6933) ;  /* 0x0000008400088947 */ /* 0x001ff20003800000 */
.L_x_7098:
[----:B------:R-:W-:Y:S05]  /*2db40*/  BSYNC B2 ;  /* 0x0000000000027941 */ /* 0x000fea0003800000 */
.L_x_6932:
[----:B------:R-:W-:Y:S04]  /*2db50*/  BSSY B2, `(.L_x_6934) ;  /* 0x0000009000027945 */ /* 0x000fe80003800000 */
[----:B------:R-:W-:Y:S05]  /*2db60*/  @P1 BRA `(.L_x_6935) ;  /* 0x00000000001c1947 */ /* 0x000fea0003800000 */
[----:B------:R-:W1:Y:S02]  /*2db70*/  S2R R10, SR_TID.X ;  /* 0x00000000000a7919 */ /* 0x000e640000002100 */
[----:B-1----:R-:W-:Y:S01]  /*2db80*/  LOP3.LUT R11, R10, 0x1f, RZ, 0xc0, !PT ;  /* 0x0000001f0a0b7812 */ /* 0x002fe200078ec0ff */
[----:B------:R-:W-:-:S03]  /*2db90*/  IMAD.MOV.U32 R10, RZ, RZ, 0x2000 ;  /* 0x00002000ff0a7424 */ /* 0x000fc600078e00ff */
[----:B------:R-:W-:Y:S01]  /*2dba0*/  ISETP.NE.AND P0, PT, R11, RZ, PT ;  /* 0x000000ff0b00720c */ /* 0x000fe20003f05270 */
[----:B------:R1:W-:-:S12]  /*2dbb0*/  SYNCS.ARRIVE.TRANS64 RZ, [R3+URZ+0x38890], R10 ;  /* 0x0388900a03ff79a7 */ /* 0x0003d8000800003f */
[----:B-1----:R-:W-:Y:S05]  /*2dbc0*/  @!P0 BRA `(.L_x_6935) ;  /* 0x0000000000048947 */ /* 0x002fea0003800000 */
[----:B------:R-:W-:Y:S01]  /*2dbd0*/  BPT.TRAP 0x1 ;  /* 0x000000040000795c */ /* 0x000fe20000300000 */
.L_x_6935:
[----:B------:R-:W-:Y:S05]  /*2dbe0*/  BSYNC B2 ;  /* 0x0000000000027941 */ /* 0x000fea0003800000 */
.L_x_6934:
        /* <DEDUP_REMOVED lines=12> */
.L_x_6936:
        /* <DEDUP_REMOVED lines=13> */
.L_x_7099:
[----:B------:R-:W-:Y:S05]  /*2dd80*/  BSYNC B2 ;  /* 0x0000000000027941 */ /* 0x000fea0003800000 */
.L_x_6937:
        /* <DEDUP_REMOVED lines=11> */
.L_x_6940:
[----:B------:R-:W-:Y:S05]  /*2de40*/  BSYNC B2 ;  /* 0x0000000000027941 */ /* 0x000fea0003800000 */
.L_x_6939:
        /* <DEDUP_REMOVED lines=9> */
.L_x_6941:
        /* <DEDUP_REMOVED lines=15> */
.L_x_6942:
        /* <DEDUP_REMOVED lines=15> */
.L_x_6943:
        /* <DEDUP_REMOVED lines=15> */
.L_x_6944:
        /* <DEDUP_REMOVED lines=15> */
.L_x_6945:
        /* <DEDUP_REMOVED lines=15> */
.L_x_6946:
        /* <DEDUP_REMOVED lines=15> */
.L_x_6947:
        /* <DEDUP_REMOVED lines=15> */
.L_x_6948:
        /* <DEDUP_REMOVED lines=10> */
.L_x_6931:
[----:B------:R-:W-:Y:S05]  /*2e610*/  BSYNC B1 ;  /* 0x0000000000017941 */ /* 0x000fea0003800000 */
.L_x_6930:
        /* <DEDUP_REMOVED lines=9> */
.L_x_6968:
[----:B------:R-:W-:Y:S05]  /*2e6b0*/  YIELD ;  /* 0x0000000000007946 */ /* 0x000fea0003800000 */
[----:B------:R-:W-:Y:S04]  /*2e6c0*/  BSSY B1, `(.L_x_6949) ;  /* 0x00000b6000017945 */ /* 0x000fe80003800000 */
[----:B------:R-:W-:Y:S05]  /*2e6d0*/  @!P6 BRA `(.L_x_6950) ;  /* 0x0000000800d0e947 */ /* 0x000fea0003800000 */
[----:B------:R-:W0:Y:S01]  /*2e6e0*/  S2R R2, SR_TID.X ;  /* 0x0000000000027919 */ /* 0x000e220000002100 */
[----:B------:R-:W-:Y:S01]  /*2e6f0*/  IMAD R10, R24, 0x8, R23 ;  /* 0x00000008180a7824 */ /* 0x000fe200078e0217 */
[----:B------:R-:W-:Y:S01]  /*2e700*/  BSSY B2, `(.L_x_6951) ;  /* 0x0000006000027945 */ /* 0x000fe20003800000 */
[----:B0-----:R-:W-:Y:S02]  /*2e710*/  LOP3.LUT R3, R2, 0x7f, RZ, 0xc0, !PT ;  /* 0x0000007f02037812 */ /* 0x001fe400078ec0ff */
[----:B------:R-:W-:Y:S02]  /*2e720*/  SHF.L.U32 R2, R29, 0x1f, RZ ;  /* 0x0000001f1d027819 */ /* 0x000fe400000006ff */
[----:B------:R-:W-:Y:S02]  /*2e730*/  ISETP.NE.AND P2, PT, R3, RZ, PT ;  /* 0x000000ff0300720c */ /* 0x000fe40003f45270 */
[----:B------:R-:W0:Y:S02]  /*2e740*/  SYNCS.PHASECHK.TRANS64.TRYWAIT P1, [R10+URZ+0x388a0], R2 ;  /* 0x0388a0020a0075a7 */ /* 0x000e24000802017f */
[----:B0-----:R-:W-:Y:S09]  /*2e750*/  @!P1 BRA `(.L_x_6952) ;  /* 0x0000007800289947 */ /* 0x001ff20003800000 */
.L_x_7100:
[----:B------:R-:W-:Y:S05]  /*2e760*/  BSYNC B2 ;  /* 0x0000000000027941 */ /* 0x000fea0003800000 */
.L_x_6951:
        /* <DEDUP_REMOVED lines=9> */
.L_x_6954:
[----:B------:R-:W-:Y:S05]  /*2e800*/  BSYNC B2 ;  /* 0x0000000000027941 */ /* 0x000fea0003800000 */
.L_x_6953:
        /* <DEDUP_REMOVED lines=10> */
[----:B------:R-:W-:-:S10]  /*2e8b0*/  UMOV UR7, 0x12f00000 ;  /* 0x12f0000000077882 */ /* 0x000fd40000000000 */
.L_x_6955:
        /* <DEDUP_REMOVED lines=13> */
.L_x_7101:
[----:B------:R-:W-:Y:S05]  /*2e990*/  BSYNC B2 ;  /* 0x0000000000027941 */ /* 0x000fea0003800000 */
.L_x_6956:
[----:B------:R-:W-:Y:S01]  /*2e9a0*/  BSSY B2, `(.L_x_6958) ;  /* 0x000000b000027945 */ /* 0x000fe20003800000 */
[----:B01----:R-:W-:Y:S02]  /*2e9b0*/  IMAD.MOV.U32 R2, RZ, RZ, 0x0 ;  /* 0x00000000ff027424 */ /* 0x003fe400078e00ff */
[----:B------:R-:W-:Y:S01]  /*2e9c0*/  IMAD.MOV.U32 R3, RZ, RZ, 0x12f00000 ;  /* 0x12f00000ff037424 */ /* 0x000fe200078e00ff */
[----:B------:R-:W-:Y:S06]  /*2e9d0*/  @P2 BRA `(.L_x_6959) ;  /* 0x00000000001c2947 */ /* 0x000fec0003800000 */
[----:B------:R-:W0:Y:S02]  /*2e9e0*/  S2R R13, SR_TID.X ;  /* 0x00000000000d7919 */ /* 0x000e240000002100 */
[----:B0-----:R-:W-:Y:S01]  /*2e9f0*/  LOP3.LUT R14, R13, 0x1f, RZ, 0xc0, !PT ;  /* 0x0000001f0d0e7812 */ /* 0x001fe200078ec0ff */
[----:B------:R-:W-:-:S03]  /*2ea00*/  IMAD.MOV.U32 R13, RZ, RZ, 0x10000 ;  /* 0x00010000ff0d7424 */ /* 0x000fc600078e00ff */
[----:B------:R-:W-:Y:S01]  /*2ea10*/  ISETP.NE.AND P1, PT, R14, RZ, PT ;  /* 0x000000ff0e00720c */ /* 0x000fe20003f25270 */
[----:B------:R0:W-:-:S12]  /*2ea20*/  SYNCS.ARRIVE.TRANS64 RZ, [R10+URZ+0x388b0], R13 ;  /* 0x0388b00d0aff79a7 */ /* 0x0001d8000800003f */
[----:B0-----:R-:W-:Y:S05]  /*2ea30*/  @!P1 BRA `(.L_x_6959) ;  /* 0x0000000000049947 */ /* 0x001fea0003800000 */
[----:B------:R-:W-:Y:S01]  /*2ea40*/  BPT.TRAP 0x1 ;  /* 0x000000040000795c */ /* 0x000fe20000300000 */
.L_x_6959:
[----:B------:R-:W-:Y:S05]  /*2ea50*/  BSYNC B2 ;  /* 0x0000000000027941 */ /* 0x000fea0003800000 */
.L_x_6958:
        /* <DEDUP_REMOVED lines=9> */
.L_x_6960:
        /* <DEDUP_REMOVED lines=15> */
.L_x_6961:
        /* <DEDUP_REMOVED lines=15> */
.L_x_6962:
        /* <DEDUP_REMOVED lines=15> */
.L_x_6963:
        /* <DEDUP_REMOVED lines=15> */
.L_x_6964:
        /* <DEDUP_REMOVED lines=15> */
.L_x_6965:
        /* <DEDUP_REMOVED lines=15> */
.L_x_6966:
        /* <DEDUP_REMOVED lines=15> */
.L_x_6967:
        /* <DEDUP_REMOVED lines=10> */
.L_x_6950:
[----:B------:R-:W-:Y:S05]  /*2f220*/  BSYNC B1 ;  /* 0x0000000000017941 */ /* 0x000fea0003800000 */
.L_x_6949:
        /* <DEDUP_REMOVED lines=8> */
.L_x_6924:
[----:B------:R-:W-:Y:S05]  /*2f2b0*/  BSYNC B0 ;  /* 0x0000000000007941 */ /* 0x000fea0003800000 */
.L_x_6923:
[----:B------:R-:W1:Y:S01]  /*2f2c0*/  LDC R0, c[0x0][0x448] ;  /* 0x00011200ff007b82 */ /* 0x000e620000000800 */
[----:B0-----:R-:W-:Y:S01]  /*2f2d0*/  VIADD R3, R33, 0x3f ;  /* 0x0000003f21037836 */ /* 0x001fe20000000000 */
[----:B------:R-:W-:Y:S06]  /*2f2e0*/  @!P0 WARPSYNC.ALL ;  /* 0x0000000000008948 */ /* 0x000fec0003800000 */
[----:B------:R-:W-:Y:S01]  /*2f2f0*/  @!P0 BAR.SYNC.DEFER_BLOCKING 0xc, 0x180 ;  /* 0x0306000000008b1d */ /* 0x000fe20000010000 */
[----:B-1----:R-:W-:-:S13]  /*2f300*/  ISETP.NE.AND P1, PT, R0, 0x1, PT ;  /* 0x000000010000780c */ /* 0x002fda0003f25270 */
        /* <DEDUP_REMOVED lines=20> */
.L_x_6971:
[----:B------:R-:W-:-:S13]  /*2f450*/  ISETP.NE.AND P0, PT, R3, 0x1, PT ;  /* 0x000000010300780c */ /* 0x000fda0003f05270 */
[----:B------:R-:W0:Y:S02]  /*2f460*/  @P0 LDC.64 R4, c[0x0][0xae0] ;  /* 0x0002b800ff040b82 */ /* 0x000e240000000a00 */
[----:B0-----:R-:W-:-:S05]  /*2f470*/  @P0 IMAD.HI.U32 R4, R0, R4, RZ ;  /* 0x0000000400040227 */ /* 0x001fca00078e00ff */
[----:B------:R-:W-:-:S07]  /*2f480*/  @P0 SHF.R.U32.HI R0, RZ, R5, R4 ;  /* 0x00000005ff000219 */ /* 0x000fce0000011604 */
.L_x_6972:
[----:B------:R-:W-:Y:S05]  /*2f490*/  BSYNC B0 ;  /* 0x0000000000007941 */ /* 0x000fea0003800000 */
.L_x_6970:
[----:B------:R-:W-:-:S05]  /*2f4a0*/  IMAD R5, R0, R3, R3 ;  /* 0x0000000300057224 */ /* 0x000fca00078e0203 */
[----:B------:R-:W-:-:S07]  /*2f4b0*/  VIMNMX R2, R2, R5, PT ;  /* 0x0000000502027248 */ /* 0x000fce0003fe0100 */
.L_x_6969:
[----:B------:R-:W-:Y:S01]  /*2f4c0*/  VIADD R2, R2, 0x3f ;  /* 0x0000003f02027836 */ /* 0x000fe20000000000 */
[----:B------:R-:W0:Y:S01]  /*2f4d0*/  @P1 LDC R7, c[0x0][0x450] ;  /* 0x00011400ff071b82 */ /* 0x000e220000000800 */
[----:B------:R-:W-:-:S03]  /*2f4e0*/  ULDC UR4, c[0x0][0xad4] ;  /* 0x0002b50000047ab9 */ /* 0x000fc60000000800 */
[----:B------:R-:W-:-:S04]  /*2f4f0*/  SHF.R.S32.HI R5, RZ, 0x1f, R2 ;  /* 0x0000001fff057819 */ /* 0x000fc80000011402 */
[----:B------:R-:W-:-:S04]  /*2f500*/  LEA.HI R5, R5, R2, RZ, 0x6 ;  /* 0x0000000205057211 */ /* 0x000fc800078f30ff */
[----:B------:R-:W-:Y:S01]  /*2f510*/  SHF.R.S32.HI R0, RZ, 0x6, R5 ;  /* 0x00000006ff007819 */ /* 0x000fe20000011405 */
[----:B------:R-:W-:-:S03]  /*2f520*/  IMAD.MOV.U32 R5, RZ, RZ, R33 ;  /* 0x000000ffff057224 */ /* 0x000fc600078e0021 */
[----:B------:R-:W-:Y:S02]  /*2f530*/  VIMNMX R30, R9, R0, PT ;  /* 0x00000000091e7248 */ /* 0x000fe40003fe0100 */
[----:B------:R-:W1:Y:S03]  /*2f540*/  @P1 LDC R0, c[0x0][0x44c] ;  /* 0x00011300ff001b82 */ /* 0x000e660000000800 */
[----:B------:R2:W-:Y:S01]  /*2f550*/  STL [R1+0x444], R30 ;  /* 0x0004441e01007387 */ /* 0x0005e20000100800 */
[----:B-1----:R-:W-:-:S05]  /*2f560*/  @P1 IMAD.HI.U32 R0, R33, R0, RZ ;  /* 0x0000000021001227 */ /* 0x002fca00078e00ff */
        /* <DEDUP_REMOVED lines=14> */
.L_x_6975:
[----:B------:R-:W-:-:S13]  /*2f650*/  ISETP.NE.AND P0, PT, R3, 0x1, PT ;  /* 0x000000010300780c */ /* 0x000fda0003f05270 */
[----:B------:R-:W0:Y:S02]  /*2f660*/  @P0 LDC.64 R4, c[0x0][0xae0] ;  /* 0x0002b800ff040b82 */ /* 0x000e240000000a00 */
[----:B0-----:R-:W-:-:S05]  /*2f670*/  @P0 IMAD.HI.U32 R4, R2, R4, RZ ;  /* 0x0000000402040227 */ /* 0x001fca00078e00ff */
[----:B------:R-:W-:-:S07]  /*2f680*/  @P0 SHF.R.U32.HI R2, RZ, R5, R4 ;  /* 0x00000005ff020219 */ /* 0x000fce0000011604 */
.L_x_6976:
[----:B------:R-:W-:Y:S05]  /*2f690*/  BSYNC B0 ;  /* 0x0000000000007941 */ /* 0x000fea0003800000 */
.L_x_6974:
[----:B------:R-:W-:-:S05]  /*2f6a0*/  IMAD R3, R2, R3, RZ ;  /* 0x0000000302037224 */ /* 0x000fca00078e02ff */
[----:B------:R-:W-:-:S07]  /*2f6b0*/  VIMNMX R0, R0, R3, !PT ;  /* 0x0000000300007248 */ /* 0x000fce0007fe0100 */
.L_x_6973:
        /* <DEDUP_REMOVED lines=24> */
.L_x_6978:
        /* <DEDUP_REMOVED lines=20> */
.L_x_6981:
[----:B------:R-:W-:Y:S05]  /*2f980*/  BSYNC B6 ;  /* 0x0000000000067941 */ /* 0x000fea0003800000 */
.L_x_6980:
        /* <DEDUP_REMOVED lines=20> */
.L_x_6984:
        /* <DEDUP_REMOVED lines=15> */
.L_x_6983:
[----:B------:R-:W-:Y:S05]  /*2fbc0*/  BSYNC B6 ;  /* 0x0000000000067941 */ /* 0x000fea0003800000 */
.L_x_6982:
[----:B------:R-:W-:Y:S01]  /*2fbd0*/  ULDC.64 UR4, c[0x0][0xaf0] ;  /* 0x0002bc0000047ab9 */ /* 0x000fe20000000a00 */
[----:B------:R-:W-:Y:S01]  /*2fbe0*/  IMAD.MOV.U32 R31, RZ, RZ, R19 ;  /* 0x000000ffff1f7224 */ /* 0x000fe200078e0013 */
[----:B------:R-:W-:Y:S01]  /*2fbf0*/  ISETP.NE.U32.AND P0, PT, RZ, UR4, PT ;  /* 0x00000004ff007c0c */ /* 0x000fe2000bf05070 */
[----:B------:R-:W0:Y:S01]  /*2fc00*/  S2R R17, SR_TID.X ;  /* 0x0000000000117919 */ /* 0x000e220000002100 */
[----:B------:R-:W1:Y:S01]  /*2fc10*/  LDC R11, c[0x0][0x430] ;  /* 0x00010c00ff0b7b82 */ /* 0x000e620000000800 */
[----:B------:R-:W2:Y:S01]  /*2fc20*/  S2R R20, SR_TID.X ;  /* 0x0000000000147919 */ /* 0x000ea20000002100 */
[----:B------:R-:W-:Y:S01]  /*2fc30*/  ISETP.NE.AND.EX P0, PT, RZ, UR5, PT, P0 ;  /* 0x00000005ff007c0c */ /* 0x000fe2000bf05300 */
[----:B------:R-:W-:-:S12]  /*2fc40*/  ULDC UR4, c[0x0][0x320] ;  /* 0x0000c80000047ab9 */ /* 0x000fd80000000800 */
[----:B------:R-:W3:Y:S01]  /*2fc50*/  @P0 LDC.64 R2, c[0x0][0xaf0] ;  /* 0x0002bc00ff020b82 */ /* 0x000ee20000000a00 */
[----:B0-----:R-:W-:Y:S01]  /*2fc60*/  LOP3.LUT R17, R17, 0x7f, RZ, 0xc0, !PT ;  /* 0x0000007f11117812 */ /* 0x001fe200078ec0ff */
[----:B---3--:R-:W-:-:S05]  /*2fc70*/  @P0 IMAD.WIDE R2, R19, 0x4, R2 ;  /* 0x0000000413020825 */ /* 0x008fca00078e0202 */
[----:B------:R0:W3:Y:S01]  /*2fc80*/  @P0 LDG.E R31, desc[UR46][R2.64] ;  /* 0x0000002e021f0981 */ /* 0x0000e2000c1e1900 */
[----:B------:R-:W-:Y:S01]  /*2fc90*/  SHF.R.U32.HI R21, RZ, 0x3, R17 ;  /* 0x00000003ff157819 */ /* 0x000fe20000011611 */
[----:B--2---:R-:W-:Y:S01]  /*2fca0*/  IMAD.SHL.U32 R17, R20, 0x10, RZ ;  /* 0x0000001014117824 */ /* 0x004fe200078e00ff */
[----:B-1----:R-:W-:Y:S02]  /*2fcb0*/  ISETP.NE.AND P1, PT, R11, 0x1, PT ;  /* 0x000000010b00780c */ /* 0x002fe40003f25270 */
[----:B------:R-:W-:Y:S02]  /*2fcc0*/  LEA R0, R30, 0xffffffc0, 0x6 ;  /* 0xffffffc01e007811 */ /* 0x000fe400078e30ff */
[----:B------:R-:W-:Y:S02]  /*2fcd0*/  LOP3.LUT R17, R21, 0x70, R17, 0xf8, !PT ;  /* 0x0000007015117812 */ /* 0x000fe400078ef811 */
[----:B------:R-:W1:Y:S01]  /*2fce0*/  S2R R21, SR_TID.X ;  /* 0x0000000000157919 */ /* 0x000e620000002100 */
[----:B------:R-:W-:-:S02]  /*2fcf0*/  LOP3.LUT R22, R22, 0xffffffbf, RZ, 0xc0, !PT ;  /* 0xffffffbf16167812 */ /* 0x000fc400078ec0ff */
[----:B------:R-:W-:-:S04]  /*2fd00*/  IMAD.IADD R4, R17, 0x1, R0 ;  /* 0x0000000111047824 */ /* 0x000fc800078e0200 */
[----:B0-----:R-:W0:Y:S01]  /*2fd10*/  @P1 LDC R3, c[0x0][0x434] ;  /* 0x00010d00ff031b82 */ /* 0x001e220000000800 */
[C---:B------:R-:W-:Y:S01]  /*2fd20*/  ISETP.GE.AND P0, PT, R4.reuse, R27, PT ;  /* 0x0000001b0400720c */ /* 0x040fe20003f06270 */
[----:B------:R-:W-:-:S03]  /*2fd30*/  IMAD.IADD R9, R4, 0x1, R34 ;  /* 0x0000000104097824 */ /* 0x000fc600078e0222 */
[----:B------:R-:W-:Y:S01]  /*2fd40*/  ISETP.GT.U32.OR P0, PT, R17, 0x3f, P0 ;  /* 0x0000003f1100780c */ /* 0x000fe20000704470 */
[----:B------:R-:W-:Y:S02]  /*2fd50*/  IMAD.MOV.U32 R8, RZ, RZ, R9 ;  /* 0x000000ffff087224 */ /* 0x000fe400078e0009 */
[----:B------:R-:W2:Y:S01]  /*2fd60*/  @P1 LDC R2, c[0x0][0x438] ;  /* 0x00010e00ff021b82 */ /* 0x000ea20000000800 */
[----:B0-----:R-:W-:-:S04]  /*2fd70*/  @P1 IMAD.HI.U32 R3, R9, R3, RZ ;  /* 0x0000000309031227 */ /* 0x001fc800078e00ff */
[----:B-1----:R-:W-:Y:S01]  /*2fd80*/  IMAD.SHL.U32 R21, R21, 0x8, RZ ;  /* 0x0000000815157824 */ /* 0x002fe200078e00ff */
[----:B--2---:R-:W-:-:S04]  /*2fd90*/  @P1 SHF.R.U32.HI R8, RZ, R2, R3 ;  /* 0x00000002ff081219 */ /* 0x004fc80000011603 */
[----:B------:R-:W-:Y:S01]  /*2fda0*/  LOP3.LUT R21, R21, 0x38, RZ, 0xc0, !PT ;  /* 0x0000003815157812 */ /* 0x000fe200078ec0ff */
[----:B------:R-:W0:Y:S03]  /*2fdb0*/  @!P0 LDC.64 R2, c[0x0][0x428] ;  /* 0x00010a00ff028b82 */ /* 0x000e260000000a00 */
[----:B------:R-:W-:Y:S02]  /*2fdc0*/  LOP3.LUT R30, R21, 0x40, RZ, 0xfc, !PT ;  /* 0x00000040151e7812 */ /* 0x000fe400078efcff */
[----:B------:R-:W1:Y:S02]  /*2fdd0*/  S2R R21, SR_TID.X ;  /* 0x0000000000157919 */ /* 0x000e640000002100 */
[----:B------:R-:W-:Y:S02]  /*2fde0*/  ISETP.GE.AND P2, PT, R30, UR4, PT ;  /* 0x000000041e007c0c */ /* 0x000fe4000bf46270 */
[----:B------:R-:W2:Y:S02]  /*2fdf0*/  S2R R30, SR_TID.X ;  /* 0x00000000001e7919 */ /* 0x000ea40000002100 */
[----:B------:R-:W-:-:S05]  /*2fe00*/  SEL R10, RZ, 0xffffffff, P2 ;  /* 0xffffffffff0a7807 */ /* 0x000fca0001000000 */
[----:B------:R-:W-:-:S04]  /*2fe10*/  IMAD.SHL.U32 R10, R10, 0x2, RZ ;  /* 0x000000020a0a7824 */ /* 0x000fc800078e00ff */
[----:B------:R-:W-:-:S04]  /*2fe20*/  @P2 LOP3.LUT R22, R22, 0x40, RZ, 0xfc, !PT ;  /* 0x0000004016162812 */ /* 0x000fc800078efcff */
[----:B------:R-:W-:Y:S01]  /*2fe30*/  LOP3.LUT R22, R22, 0xffffff7f, RZ, 0xc0, !PT ;  /* 0xffffff7f16167812 */ /* 0x000fe200078ec0ff */
[----:B-1----:R-:W-:Y:S02]  /*2fe40*/  IMAD.SHL.U32 R12, R21, 0x8, RZ ;  /* 0x00000008150c7824 */ /* 0x002fe400078e00ff */
[----:B--2---:R-:W-:-:S03]  /*2fe50*/  IMAD.SHL.U32 R30, R30, 0x8, RZ ;  /* 0x000000081e1e7824 */ /* 0x004fc600078e00ff */
[----:B------:R-:W-:-:S04]  /*2fe60*/  LOP3.LUT R12, R12, 0x38, RZ, 0xc0, !PT ;  /* 0x000000380c0c7812 */ /* 0x000fc800078ec0ff */
[----:B------:R-:W-:Y:S02]  /*2fe70*/  ISETP.GE.AND P1, PT, R12, UR4, PT ;  /* 0x000000040c007c0c */ /* 0x000fe4000bf26270 */
[----:B------:R-:W-:Y:S02]  /*2fe80*/  LOP3.LUT R30, R30, 0x38, RZ, 0xc0, !PT ;  /* 0x000000381e1e7812 */ /* 0x000fe400078ec0ff */
[----:B------:R-:W-:Y:S02]  /*2fe90*/  SEL R4, RZ, 0x1, P1 ;  /* 0x00000001ff047807 */ /* 0x000fe40000800000 */
[C---:B------:R-:W-:Y:S02]  /*2fea0*/  LOP3.LUT R32, R30.reuse, 0x80, RZ, 0xfc, !PT ;  /* 0x000000801e207812 */ /* 0x040fe400078efcff */
[----:B------:R-:W-:Y:S02]  /*2feb0*/  LOP3.LUT R30, R30, 0xc0, RZ, 0xfc, !PT ;  /* 0x000000c01e1e7812 */ /* 0x000fe400078efcff */
[----:B------:R-:W-:-:S02]  /*2fec0*/  LOP3.LUT R10, R10, 0x2, R4, 0xe2, !PT ;  /* 0x000000020a0a7812 */ /* 0x000fc400078ee204 */
[----:B------:R-:W-:Y:S01]  /*2fed0*/  ISETP.GE.AND P2, PT, R32, UR4, PT ;  /* 0x0000000420007c0c */ /* 0x000fe2000bf46270 */
[----:B------:R-:W1:Y:S01]  /*2fee0*/  @!P0 LDC.64 R4, c[0x0][0x418] ;  /* 0x00010600ff048b82 */ /* 0x000e620000000a00 */
[----:B------:R-:W-:Y:S02]  /*2fef0*/  @P1 LOP3.LUT R22, R22, 0x80, RZ, 0xfc, !PT ;  /* 0x0000008016161812 */ /* 0x000fe400078efcff */
[----:B------:R-:W-:Y:S01]  /*2ff00*/  ISETP.GE.AND P1, PT, R30, UR4, PT ;  /* 0x000000041e007c0c */ /* 0x000fe2000bf26270 */
[C---:B------:R-:W-:Y:S01]  /*2ff10*/  IMAD.SHL.U32 R30, R21.reuse, 0x8, RZ ;  /* 0x00000008151e7824 */ /* 0x040fe200078e00ff */
[----:B------:R-:W-:Y:S01]  /*2ff20*/  SEL R6, RZ, 0x4, P2 ;  /* 0x00000004ff067807 */ /* 0x000fe20001000000 */
[----:B------:R-:W-:Y:S01]  /*2ff30*/  IMAD.SHL.U32 R21, R21, 0x8, RZ ;  /* 0x0000000815157824 */ /* 0x000fe200078e00ff */
[----:B------:R-:W-:Y:S02]  /*2ff40*/  SEL R7, RZ, 0x8, P1 ;  /* 0x00000008ff077807 */ /* 0x000fe40000800000 */
[----:B------:R-:W-:-:S02]  /*2ff50*/  LOP3.LUT R22, R22, 0xffffffdf, RZ, 0xc0, !PT ;  /* 0xffffffdf16167812 */ /* 0x000fc400078ec0ff */
[----:B------:R-:W-:Y:S01]  /*2ff60*/  LOP3.LUT R10, R7, R10, R6, 0xfe, !PT ;  /* 0x0000000a070a7212 */ /* 0x000fe200078efe06 */
[--C-:B------:R-:W-:Y:S01]  /*2ff70*/  @!P0 IMAD.MOV.U32 R6, RZ, RZ, R8.reuse ;  /* 0x000000ffff068224 */ /* 0x100fe200078e0008 */
[----:B------:R-:W-:Y:S02]  /*2ff80*/  @!P0 SHF.R.S32.HI R7, RZ, 0x1f, R8 ;  /* 0x0000001fff078819 */ /* 0x000fe40000011408 */
[----:B------:R-:W-:Y:S02]  /*2ff90*/  @P2 LOP3.LUT R22, R22, 0x20, RZ, 0xfc, !PT ;  /* 0x0000002016162812 */ /* 0x000fe400078efcff */
[----:B------:R-:W-:Y:S02]  /*2ffa0*/  LOP3.LUT R30, R30, 0x38, RZ, 0xc0, !PT ;  /* 0x000000381e1e7812 */ /* 0x000fe400078ec0ff */
[----:B------:R-:W-:Y:S02]  /*2ffb0*/  LOP3.LUT R22, R22, 0xffffffef, RZ, 0xc0, !PT ;  /* 0xffffffef16167812 */ /* 0x000fe400078ec0ff */
[----:B------:R-:W-:-:S02]  /*2ffc0*/  LOP3.LUT R13, R30, 0x180, RZ, 0xfc, !PT ;  /* 0x000001801e0d7812 */ /* 0x000fc400078efcff */
[----:B------:R-:W-:Y:S02]  /*2ffd0*/  @P1 LOP3.LUT R22, R22, 0x10, RZ, 0xfc, !PT ;  /* 0x0000001016161812 */ /* 0x000fe400078efcff */
[----:B------:R-:W-:Y:S02]  /*2ffe0*/  LOP3.LUT R21, R21, 0x38, RZ, 0xc0, !PT ;  /* 0x0000003815157812 */ /* 0x000fe400078ec0ff */
[----:B---3--:R-:W-:Y:S01]  /*2fff0*/  SHF.R.S32.HI R36, RZ, 0x1f, R31 ;  /* 0x0000001fff247819 */ /* 0x008fe2000001141f */
[----:B0-----:R-:W-:-:S04]  /*30000*/  @!P0 IMAD.WIDE.U32 R6, R31, R2, R6 ;  /* 0x000000021f068225 */ /* 0x001fc800078e0006 */
[----:B------:R-:W-:Y:S01]  /*30010*/  @!P0 IMAD R2, R36, R2, RZ ;  /* 0x0000000224028224 */ /* 0x000fe200078e02ff */
[----:B-1----:R-:W-:-:S03]  /*30020*/  @!P0 LEA R4, P1, R6, R4, 0x2 ;  /* 0x0000000406048211 */ /* 0x002fc600078210ff */
[----:B------:R-:W-:Y:S02]  /*30030*/  @!P0 IMAD R3, R31, R3, R2 ;  /* 0x000000031f038224 */ /* 0x000fe400078e0202 */
[----:B------:R-:W-:Y:S02]  /*30040*/  IMAD.MOV.U32 R2, RZ, RZ, RZ ;  /* 0x000000ffff027224 */ /* 0x000fe400078e00ff */
[----:B------:R-:W-:-:S05]  /*30050*/  @!P0 IMAD.IADD R3, R7, 0x1, R3 ;  /* 0x0000000107038824 */ /* 0x000fca00078e0203 */
[----:B------:R-:W-:-:S05]  /*30060*/  @!P0 LEA.HI.X R5, R6, R5, R3, 0x2, P1 ;  /* 0x0000000506058211 */ /* 0x000fca00008f1403 */
[----:B------:R0:W2:Y:S01]  /*30070*/  @!P0 LDG.E R2, desc[UR46][R4.64] ;  /* 0x0000002e04028981 */ /* 0x0000a2000c1e1900 */
[----:B------:R-:W-:Y:S01]  /*30080*/  ISETP.GE.AND P0, PT, R13, UR4, PT ;  /* 0x000000040d007c0c */ /* 0x000fe2000bf06270 */
[----:B------:R-:W-:Y:S01]  /*30090*/  UMOV UR5, 0xffffffff ;  /* 0xffffffff00057882 */ /* 0x000fe20000000000 */
[C---:B------:R-:W-:Y:S02]  /*300a0*/  LOP3.LUT R14, R21.reuse, 0x100, RZ, 0xfc, !PT ;  /* 0x00000100150e7812 */ /* 0x040fe400078efcff */
[----:B------:R-:W-:Y:S02]  /*300b0*/  LOP3.LUT R13, R21, 0x140, RZ, 0xfc, !PT ;  /* 0x00000140150d7812 */ /* 0x000fe400078efcff */
[----:B------:R-:W-:Y:S02]  /*300c0*/  ISETP.GE.AND P3, PT, R14, UR4, PT ;  /* 0x000000040e007c0c */ /* 0x000fe4000bf66270 */
[----:B------:R-:W-:Y:S02]  /*300d0*/  ISETP.GE.AND P2, PT, R13, UR4, PT ;  /* 0x000000040d007c0c */ /* 0x000fe4000bf46270 */
[----:B------:R-:W-:-:S02]  /*300e0*/  SEL R3, RZ, 0x10, P3 ;  /* 0x00000010ff037807 */ /* 0x000fc40001800000 */
[----:B0-----:R-:W-:Y:S02]  /*300f0*/  SEL R4, RZ, 0x20, P2 ;  /* 0x00000020ff047807 */ /* 0x001fe40001000000 */
[----:B------:R-:W-:Y:S02]  /*30100*/  LOP3.LUT R15, R21, 0x1c0, RZ, 0xfc, !PT ;  /* 0x000001c0150f7812 */ /* 0x000fe400078efcff */
[----:B------:R-:W-:Y:S02]  /*30110*/  LOP3.LUT R3, R4, R10, R3, 0xfe, !PT ;  /* 0x0000000a04037212 */ /* 0x000fe400078efe03 */
[----:B------:R-:W-:-:S04]  /*30120*/  LOP3.LUT R22, R22, 0xfffffff7, RZ, 0xc0, !PT ;  /* 0xfffffff716167812 */ /* 0x000fc800078ec0ff */
[----:B------:R-:W-:-:S04]  /*30130*/  @P3 LOP3.LUT R22, R22, 0x8, RZ, 0xfc, !PT ;  /* 0x0000000816163812 */ /* 0x000fc800078efcff */
[----:B------:R-:W-:-:S04]  /*30140*/  LOP3.LUT R22, R22, 0xfffffffb, RZ, 0xc0, !PT ;  /* 0xfffffffb16167812 */ /* 0x000fc800078ec0ff */
[----:B------:R-:W-:-:S04]  /*30150*/  @P2 LOP3.LUT R22, R22, 0x4, RZ, 0xfc, !PT ;  /* 0x0000000416162812 */ /* 0x000fc800078efcff */
[----:B------:R-:W-:Y:S01]  /*30160*/  LOP3.LUT R22, R22, 0xfffffffd, RZ, 0xc0, !PT ;  /* 0xfffffffd16167812 */ /* 0x000fe200078ec0ff */
[----:B--2---:R0:W-:Y:S02]  /*30170*/  STL [R1+0x41c], R2 ;  /* 0x00041c0201007387 */ /* 0x0041e40000100800 */
[----:B0-----:R-:W-:Y:S02]  /*30180*/  SEL R2, RZ, 0x40, P0 ;  /* 0x00000040ff027807 */ /* 0x001fe40000000000 */
[----:B------:R-:W-:Y:S01]  /*30190*/  ISETP.GE.AND P0, PT, R15, UR4, PT ;  /* 0x000000040f007c0c */ /* 0x000fe2000bf06270 */
[----:B------:R-:W-:Y:S01]  /*301a0*/  ULDC UR4, c[0x0][0x2f4] ;  /* 0x0000bd0000047ab9 */ /* 0x000fe20000000800 */
[----:B------:R-:W-:Y:S01]  /*301b0*/  LOP3.LUT R5, R3, R2, RZ, 0xfc, !PT ;  /* 0x0000000203057212 */ /* 0x000fe200078efcff */
[----:B------:R-:W-:Y:S01]  /*301c0*/  IMAD.MOV R2, RZ, RZ, -R8 ;  /* 0x000000ffff027224 */ /* 0x000fe200078e0a08 */
[----:B------:R-:W-:Y:S02]  /*301d0*/  SEL R32, RZ, 0x80, P0 ;  /* 0x00000080ff207807 */ /* 0x000fe40000000000 */
[----:B------:R-:W-:Y:S01]  /*301e0*/  ISETP.GE.AND P0, PT, R12, UR4, PT ;  /* 0x000000040c007c0c */ /* 0x000fe2000bf06270 */
[----:B------:R-:W-:Y:S01]  /*301f0*/  IMAD R2, R11, R2, R9 ;  /* 0x000000020b027224 */ /* 0x000fe200078e0209 */
[----:B------:R0:W-:Y:S04]  /*30200*/  STL [R1+0x454], R5 ;  /* 0x0004540501007387 */ /* 0x0001e80000100800 */
[----:B------:R0:W-:Y:S07]  /*30210*/  STL [R1+0x420], R2 ;  /* 0x0004200201007387 */ /* 0x0001ee0000100800 */
[----:B------:R-:W-:Y:S01]  /*30220*/  @P0 LOP3.LUT R22, R22, 0x2, RZ, 0xfc, !PT ;  /* 0x0000000216160812 */ /* 0x000fe200078efcff */
[----:B------:R-:W-:Y:S06]  /*30230*/  BRA.DIV UR5, `(.L_x_6985) ;  /* 0x0000005e05987947 */ /* 0x000fec000b800000 */
.L_x_7104:
[----:B0-----:R-:W-:Y:S01]  /*30240*/  IMAD.U32 R2, RZ, RZ, UR40 ;  /* 0x00000028ff027e24 */ /* 0x001fe2000f8e00ff */
[----:B------:R-:W-:Y:S02]  /*30250*/  ISETP.GT.U32.AND P1, PT, R17, 0x3f, PT ;  /* 0x0000003f1100780c */ /* 0x000fe40003f24070 */
[----:B------:R-:W-:Y:S02]  /*30260*/  LOP3.LUT R22, R22, 0xffff7fff, RZ, 0xc0, !PT ;  /* 0xffff7fff16167812 */ /* 0x000fe400078ec0ff */
[----:B------:R-:W-:Y:S02]  /*30270*/  ISETP.NE.AND P0, PT, R2, 0x3, PT ;  /* 0x000000030200780c */ /* 0x000fe40003f05270 */
[----:B------:R-:W-:Y:S02]  /*30280*/  LOP3.LUT R32, R5, R32, RZ, 0xfc, !PT ;  /* 0x0000002005207212 */ /* 0x000fe400078efcff */
[----:B------:R-:W-:-:S09]  /*30290*/  SHF.R.S32.HI R30, RZ, 0x1f, R18 ;  /* 0x0000001fff1e7819 */ /* 0x000fd20000011412 */
[----:B------:R-:W-:-:S04]  /*302a0*/  @P0 LOP3.LUT R22, R22, 0x8000, RZ, 0xfc, !PT ;  /* 0x0000800016160812 */ /* 0x000fc800078efcff */
[----:B------:R-:W-:-:S04]  /*302b0*/  LOP3.LUT R22, R22, 0xfffffffe, RZ, 0xc0, !PT ;  /* 0xfffffffe16167812 */ /* 0x000fc800078ec0ff */
[----:B------:R-:W-:Y:S01]  /*302c0*/  @P1 LOP3.LUT R22, R22, 0x1, RZ, 0xfc, !PT ;  /* 0x0000000116161812 */ /* 0x000fe200078efcff */
[----:B------:R-:W-:Y:S06]  /*302d0*/  @!P0 BRA `(.L_x_6986) ;  /* 0x0000000000048947 */ /* 0x000fec0003800000 */
[----:B------:R-:W-:Y:S01]  /*302e0*/  BPT.TRAP 0x1 ;  /* 0x000000040000795c */ /* 0x000fe20000300000 */
.L_x_6986:
        /* <DEDUP_REMOVED lines=9> */
.L_x_7105:
[----:B------:R-:W-:Y:S05]  /*30380*/  BSYNC B0 ;  /* 0x0000000000007941 */ /* 0x000fea0003800000 */
.L_x_6987:
[----:B------:R-:W0:Y:S01]  /*30390*/  LDL R2, [R1+0x420] ;  /* 0x0004200001027983 */ /* 0x000e220000100800 */
[----:B------:R-:W-:-:S03]  /*303a0*/  ULDC.64 UR4, c[0x0][0x300] ;  /* 0x0000c00000047ab9 */ /* 0x000fc60000000a00 */
[----:B------:R-:W2:Y:S01]  /*303b0*/  LDL R4, [R1+0x41c] ;  /* 0x00041c0001047983 */ /* 0x000ea20000100800 */
        /* <DEDUP_REMOVED lines=17> */
[----:B-1----:R-:W-:Y:S02]  /*304d0*/  IMAD R5, R25, 0x1000, R37 ;  /* 0x0000100019057824 */ /* 0x002fe400078e0225 */
        /* <DEDUP_REMOVED lines=43> */
.L_x_7115:
        /* <DEDUP_REMOVED lines=10> */
.L_x_6990:
        /* <DEDUP_REMOVED lines=11> */
.L_x_6991:
[----:B0-----:R0:W5:Y:S01]  /*308e0*/  LDL R2, [R1+0x418] ;  /* 0x0004180001027983 */ /* 0x0011620000100800 */
[----:B------:R0:W-:Y:S02]  /*308f0*/  SYNCS.ARRIVE.TRANS64.A1T0 RZ, [R17+URZ+0x38830], RZ ;  /* 0x038830ff11ff79a7 */ /* 0x0001e4000810003f */
[----:B------:R-:W-:Y:S05]  /*30900*/  WARPSYNC.ALL ;  /* 0x0000000000007948 */ /* 0x000fea0003800000 */
[----:B------:R-:W-:Y:S01]  /*30910*/  ULDC.64 UR4, c[0x0][0xaf8] ;  /* 0x0002be0000047ab9 */ /* 0x000fe20000000a00 */
[----:B------:R-:W-:Y:S01]  /*30920*/  VIADD R0, R23, 0x20400 ;  /* 0x0002040017007836 */ /* 0x000fe20000000000 */
[----:B------:R-:W-:Y:S01]  /*30930*/  BAR.SYNC.DEFER_BLOCKING 0x8, 0x100 ;  /* 0x0204000000007b1d */ /* 0x000fe20000010000 */
[----:B------:R-:W-:-:S03]  /*30940*/  ISETP.NE.U32.AND P0, PT, RZ, UR4, PT ;  /* 0x00000004ff007c0c */ /* 0x000fc6000bf05070 */
[----:B------:R-:W-:Y:S02]  /*30950*/  LOP3.LUT P1, RZ, R0, 0x3ff, RZ, 0xc0, !PT ;  /* 0x000003ff00ff7812 */ /* 0x000fe4000782c0ff */
[----:B------:R-:W-:Y:S01]  /*30960*/  ISETP.NE.AND.EX P0, PT, RZ, UR5, PT, P0 ;  /* 0x00000005ff007c0c */ /* 0x000fe2000bf05300 */
[----:B------:R-:W-:Y:S01]  /*30970*/  BSSY B6, `(.L_x_6992) ;  /* 0x0000019000067945 */ /* 0x000fe20003800000 */
[----:B------:R-:W-:Y:S02]  /*30980*/  SHF.R.S32.HI R0, RZ, 0x1f, R19 ;  /* 0x0000001fff007819 */ /* 0x000fe40000011413 */
[----:B------:R-:W-:Y:S02]  /*30990*/  SEL R3, R19, RZ, !P0 ;  /* 0x000000ff13037207 */ /* 0x000fe40004000000 */
[----:B------:R-:W-:-:S03]  /*309a0*/  SEL R0, R0, RZ, !P0 ;  /* 0x000000ff00007207 */ /* 0x000fc60004000000 */
[----:B------:R-:W-:Y:S04]  /*309b0*/  STL [R1+0x424], R3 ;  /* 0x0004240301007387 */ /* 0x000fe80000100800 */
[----:B------:R1:W-:Y:S02]  /*309c0*/  STL [R1+0x43c], R0 ;  /* 0x00043c0001007387 */ /* 0x0003e40000100800 */
[----:B-1---5:R-:W-:-:S05]  /*309d0*/  SHF.R.S32.HI R0, RZ, 0x1f, R2 ;  /* 0x0000001fff007819 */ /* 0x022fca0000011402 */
[----:B------:R1:W-:Y:S01]  /*309e0*/  STL [R1+0x434], R0 ;  /* 0x0004340001007387 */ /* 0x0003e20000100800 */
[----:B------:R-:W-:Y:S05]  /*309f0*/  @!P1 BRA `(.L_x_6993) ;  /* 0x0000000000409947 */ /* 0x000fea0003800000 */
[----:B------:R-:W-:Y:S01]  /*30a00*/  MOV R2, 0x0 ;  /* 0x0000000000027802 */ /* 0x000fe20000000f00 */
[----:B------:R-:W-:Y:S01]  /*30a10*/  ULDC.64 UR4, c[0x4][0xf0] ;  /* 0x01003c0000047ab9 */ /* 0x000fe20000000a00 */
[----:B------:R-:W-:Y:S01]  /*30a20*/  ULDC.64 UR6, c[0x4][0xf8] ;  /* 0x01003e0000067ab9 */ /* 0x000fe20000000a00 */
[----:B------:R-:W-:Y:S01]  /*30a30*/  ULDC.64 UR8, c[0x4][0x58] ;  /* 0x0100160000087ab9 */ /* 0x000fe20000000a00 */
[----:B------:R-:W-:Y:S02]  /*30a40*/  IMAD.U32 R4, RZ, RZ, UR4 ;  /* 0x00000004ff047e24 */ /* 0x000fe4000f8e00ff */
[----:B------:R-:W2:Y:S01]  /*30a50*/  LDC.64 R2, c[0x4][R2] ;  /* 0x0100000002027b82 */ /* 0x000ea20000000a00 */
        /* <DEDUP_REMOVED lines=10> */
.L_x_6993:
[----:B------:R-:W-:Y:S05]  /*30b00*/  BSYNC B6 ;  /* 0x0000000000067941 */ /* 0x000fea0003800000 */
.L_x_6992:
[----:B------:R-:W2:Y:S01]  /*30b10*/  LDL R21, [R1+0x434] ;  /* 0x0004340001157983 */ /* 0x000ea20000100800 */
[----:B------:R-:W3:Y:S01]  /*30b20*/  LDC R6, c[0x0][0x448] ;  /* 0x00011200ff067b82 */ /* 0x000ee20000000800 */
[----:B------:R-:W-:Y:S02]  /*30b30*/  ULDC.64 UR4, c[0x0][0x298] ;  /* 0x0000a60000047ab9 */ /* 0x000fe40000000a00 */
[----:B------:R-:W4:Y:S04]  /*30b40*/  LDL R20, [R1+0x43c] ;  /* 0x00043c0001147983 */ /* 0x000f280000100800 */
[----:B------:R-:W4:Y:S04]  /*30b50*/  LDL R7, [R1+0x418] ;  /* 0x0004180001077983 */ /* 0x000f280000100800 */
[----:B------:R0:W5:Y:S01]  /*30b60*/  LDL R9, [R1+0x414] ;  /* 0x0004140001097983 */ /* 0x0001620000100800 */
[----:B------:R-:W0:Y:S01]  /*30b70*/  S2R R2, SR_TID.X ;  /* 0x0000000000027919 */ /* 0x000e220000002100 */
[----:B-1----:R-:W1:Y:S01]  /*30b80*/  S2R R0, SR_TID.X ;  /* 0x0000000000007919 */ /* 0x002e620000002100 */
[----:B---3--:R-:W-:-:S13]  /*30b90*/  ISETP.NE.AND P0, PT, R6, 0x1, PT ;  /* 0x000000010600780c */ /* 0x008fda0003f05270 */
[----:B------:R-:W3:Y:S01]  /*30ba0*/  @P0 LDC R3, c[0x0][0x450] ;  /* 0x00011400ff030b82 */ /* 0x000ee20000000800 */
[----:B0-----:R-:W-:-:S04]  /*30bb0*/  LOP3.LUT R2, R2, 0x7f, RZ, 0xc0, !PT ;  /* 0x0000007f02027812 */ /* 0x001fc800078ec0ff */
[----:B------:R-:W-:Y:S01]  /*30bc0*/  SHF.R.U32.HI R2, RZ, 0x3, R2 ;  /* 0x00000003ff027819 */ /* 0x000fe20000011602 */
[----:B--2---:R-:W-:Y:S02]  /*30bd0*/  IMAD.MOV.U32 R4, RZ, RZ, R21 ;  /* 0x000000ffff047224 */ /* 0x004fe400078e0015 */
[----:B----4-:R-:W-:Y:S02]  /*30be0*/  IMAD.MOV.U32 R21, RZ, RZ, R20 ;  /* 0x000000ffff157224 */ /* 0x010fe400078e0014 */
[----:B------:R-:W2:Y:S01]  /*30bf0*/  LDL R20, [R1+0x424] ;  /* 0x0004240001147983 */ /* 0x000ea20000100800 */
[----:B-1----:R-:W-:-:S05]  /*30c00*/  IMAD.SHL.U32 R0, R0, 0x10, RZ ;  /* 0x0000001000007824 */ /* 0x002fca00078e00ff */
[----:B------:R-:W-:Y:S02]  /*30c10*/  LOP3.LUT R0, R2, 0x70, R0, 0xf8, !PT ;  /* 0x0000007002007812 */ /* 0x000fe400078ef800 */
[----:B------:R-:W0:Y:S03]  /*30c20*/  @P0 LDC R2, c[0x0][0x44c] ;  /* 0x00011300ff020b82 */ /* 0x000e260000000800 */
[----:B------:R-:W-:Y:S02]  /*30c30*/  IMAD.IADD R5, R0, 0x1, R33 ;  /* 0x0000000100057824 */ /* 0x000fe400078e0221 */
[----:B------:R-:W-:Y:S02]  /*30c40*/  IMAD R4, R4, UR4, RZ ;  /* 0x0000000404047c24 */ /* 0x000fe4000f8e02ff */
[----:B------:R-:W-:Y:S02]  /*30c50*/  IMAD.MOV.U32 R0, RZ, RZ, R5 ;  /* 0x000000ffff007224 */ /* 0x000fe400078e0005 */
[----:B------:R-:W-:-:S02]  /*30c60*/  IMAD R4, R7, UR5, R4 ;  /* 0x0000000507047c24 */ /* 0x000fc4000f8e0204 */
        /* <DEDUP_REMOVED lines=11> */
[----:B------:R0:W-:Y:S03]  /*30d20*/  STL [R1+0x410], R5 ;  /* 0x0004100501007387 */ /* 0x0001e60000100800 */
[C---:B--2---:R-:W-:Y:S02]  /*30d30*/  IMAD R4, R20.reuse, UR5, R4 ;  /* 0x0000000514047c24 */ /* 0x044fe4000f8e0204 */
[----:B------:R-:W-:Y:S01]  /*30d40*/  IMAD.WIDE.U32 R2, R20, UR4, R2 ;  /* 0x0000000414027c25 */ /* 0x000fe2000f8e0002 */
        /* <DEDUP_REMOVED lines=9> */
[----:B0-----:R-:W0:Y:S01]  /*30de0*/  S2R R5, SR_TID.X ;  /* 0x0000000000057919 */ /* 0x001e220000002100 */
[----:B------:R-:W-:Y:S02]  /*30df0*/  IMAD.IADD R3, R3, 0x1, R4 ;  /* 0x0000000103037824 */ /* 0x000fe400078e0204 */
[----:B------:R-:W-:-:S05]  /*30e00*/  SHF.R.S32.HI R4, RZ, 0x1f, R0 ;  /* 0x0000001fff047819 */ /* 0x000fca0000011400 */
        /* <DEDUP_REMOVED lines=9> */
[C---:B0-----:R-:W-:Y:S01]  /*30ea0*/  IMAD.SHL.U32 R7, R5.reuse, 0x8, RZ ;  /* 0x0000000805077824 */ /* 0x041fe200078e00ff */
[----:B------:R-:W-:-:S04]  /*30eb0*/  LOP3.LUT R20, R5, 0x7f, RZ, 0xc0, !PT ;  /* 0x0000007f05147812 */ /* 0x000fc800078ec0ff */
[----:B------:R-:W-:-:S04]  /*30ec0*/  LOP3.LUT R7, R7, 0x38, RZ, 0xc0, !PT ;  /* 0x0000003807077812 */ /* 0x000fc800078ec0ff */
[----:B------:R-:W-:Y:S02]  /*30ed0*/  ISETP.GE.AND P1, PT, R7, UR4, PT ;  /* 0x0000000407007c0c */ /* 0x000fe4000bf26270 */
[----:B------:R-:W-:Y:S01]  /*30ee0*/  SHF.R.U32.HI R8, RZ, 0x3, R20 ;  /* 0x00000003ff087819 */ /* 0x000fe20000011614 */
[----:B------:R-:W-:Y:S10]  /*30ef0*/  BRA.DIV UR5, `(.L_x_6994) ;  /* 0x0000005605fc7947 */ /* 0x000ff4000b800000 */
[----:B------:R-:W0:Y:S01]  /*30f00*/  SHFL.IDX PT, R4, R0, RZ, 0x181f ;  /* 0x00181fff00047589 */ /* 0x000e2200000e0000 */
[----:B-----5:R-:W-:Y:S02]  /*30f10*/  IMAD R2, R9, R6, RZ ;  /* 0x0000000609027224 */ /* 0x020fe400078e02ff */
[----:B------:R-:W-:Y:S01]  /*30f20*/  IMAD.IADD R33, R8, 0x1, R33 ;  /* 0x0000000108217824 */ /* 0x000fe200078e0221 */
        /* <DEDUP_REMOVED lines=30> */
.L_x_7124:
[----:B0-2---:R-:W-:-:S05]  /*31110*/  VIADD R4, R33, 0x30 ;  /* 0x0000003021047836 */ /* 0x005fca0000000000 */
        /* <DEDUP_REMOVED lines=10> */
.L_x_6995:
        /* <DEDUP_REMOVED lines=28> */
.L_x_6997:
[----:B------:R-:W-:Y:S05]  /*31380*/  BSYNC B6 ;  /* 0x0000000000067941 */ /* 0x000fea0003800000 */
.L_x_6996:
[----:B------:R-:W2:Y:S01]  /*31390*/  LDL.LU R0, [R1+0x434] ;  /* 0x0004340001007983 */ /* 0x000ea20000300800 */
[----:B------:R-:W1:Y:S01]  /*313a0*/  LDC R6, c[0x0][0x448] ;  /* 0x00011200ff067b82 */ /* 0x000e620000000800 */
[----:B------:R-:W-:Y:S02]  /*313b0*/  ULDC.64 UR4, c[0x0][0x398] ;  /* 0x0000e60000047ab9 */ /* 0x000fe40000000a00 */
[----:B0-----:R-:W3:Y:S04]  /*313c0*/  LDL.LU R2, [R1+0x418] ;  /* 0x0004180001027983 */ /* 0x001ee80000300800 */
[----:B------:R-:W4:Y:S04]  /*313d0*/  LDL.LU R4, [R1+0x43c] ;  /* 0x00043c0001047983 */ /* 0x000f280000300800 */
[----:B------:R-:W5:Y:S04]  /*313e0*/  LDL.LU R21, [R1+0x424] ;  /* 0x0004240001157983 */ /* 0x000f680000300800 */
[----:B------:R-:W5:Y:S01]  /*313f0*/  LDL.LU R20, [R1+0x410] ;  /* 0x0004100001147983 */ /* 0x000f620000300800 */
[----:B------:R-:W-:Y:S01]  /*31400*/  LOP3.LUT R22, R22, 0xfffffbff, RZ, 0xc0, !PT ;  /* 0xfffffbff16167812 */ /* 0x000fe200078ec0ff */
[----:B------:R-:W0:Y:S01]  /*31410*/  S2R R9, SR_TID.X ;  /* 0x0000000000097919 */ /* 0x000e220000002100 */
[----:B------:R-:W0:Y:S01]  /*31420*/  S2R R7, SR_TID.X ;  /* 0x0000000000077919 */ /* 0x000e220000002100 */
[----:B-1----:R-:W-:Y:S01]  /*31430*/  ISETP.NE.AND P0, PT, R6, 0x1, PT ;  /* 0x000000010600780c */ /* 0x002fe20003f05270 */
[----:B------:R-:W1:-:S12]  /*31440*/  S2R R8, SR_TID.X ;  /* 0x0000000000087919 */ /* 0x000e580000002100 */
[----:B------:R-:W1:Y:S01]  /*31450*/  @P0 LDC R5, c[0x0][0x450] ;  /* 0x00011400ff050b82 */ /* 0x000e620000000800 */
        /* <DEDUP_REMOVED lines=11> */
[----:B-----5:R-:W-:-:S04]  /*31510*/  IMAD.WIDE.U32 R2, R21, UR4, R2 ;  /* 0x0000000415027c25 */ /* 0x020fc8000f8e0002 */
[----:B------:R-:W-:Y:S01]  /*31520*/  IMAD R0, R21, UR5, R0 ;  /* 0x0000000515007c24 */ /* 0x000fe2000f8e0200 */
[----:B------:R-:W-:Y:S01]  /*31530*/  ULDC.64 UR4, c[0x0][0x3d0] ;  /* 0x0000f40000047ab9 */ /* 0x000fe20000000a00 */
[----:B------:R-:W-:Y:S02]  /*31540*/  IMAD.MOV.U32 R4, RZ, RZ, R20 ;  /* 0x000000ffff047224 */ /* 0x000fe400078e0014 */
[----:B------:R-:W-:Y:S02]  /*31550*/  IMAD.IADD R3, R3, 0x1, R0 ;  /* 0x0000000103037824 */ /* 0x000fe400078e0200 */
[----:B------:R-:W2:Y:S01]  /*31560*/  @P0 LDC R0, c[0x0][0x44c] ;  /* 0x00011300ff000b82 */ /* 0x000ea20000000800 */
[----:B0-----:R-:W-:-:S05]  /*31570*/  IMAD.SHL.U32 R21, R7, 0x8, RZ ;  /* 0x0000000807157824 */ /* 0x001fca00078e00ff */
[----:B------:R-:W-:-:S04]  /*31580*/  LOP3.LUT R21, R21, 0x38, RZ, 0xc0, !PT ;  /* 0x0000003815157812 */ /* 0x000fc800078ec0ff */
[----:B------:R-:W-:Y:S01]  /*31590*/  LOP3.LUT R7, R21, 0x80, RZ, 0xfc, !PT ;  /* 0x0000008015077812 */ /* 0x000fe200078efcff */
[----:B-1----:R-:W-:-:S05]  /*315a0*/  IMAD.SHL.U32 R21, R8, 0x8, RZ ;  /* 0x0000000808157824 */ /* 0x002fca00078e00ff */
[----:B------:R-:W-:-:S04]  /*315b0*/  LOP3.LUT R21, R21, 0x38, RZ, 0xc0, !PT ;  /* 0x0000003815157812 */ /* 0x000fc800078ec0ff */
[----:B------:R-:W-:Y:S01]  /*315c0*/  LOP3.LUT R8, R21, 0x40, RZ, 0xfc, !PT ;  /* 0x0000004015087812 */ /* 0x000fe200078efcff */
[----:B--2---:R-:W-:-:S05]  /*315d0*/  @P0 IMAD.HI.U32 R0, R20, R0, RZ ;  /* 0x0000000014000227 */ /* 0x004fca00078e00ff */
[----:B------:R-:W-:-:S04]  /*315e0*/  @P0 SHF.R.U32.HI R4, RZ, R5, R0 ;  /* 0x00000005ff040219 */ /* 0x000fc80000011600 */
[--C-:B------:R-:W-:Y:S01]  /*315f0*/  SHF.R.S32.HI R5, RZ, 0x1f, R4.reuse ;  /* 0x0000001fff057819 */ /* 0x100fe20000011404 */
[----:B------:R-:W-:Y:S02]  /*31600*/  IMAD.MOV R0, RZ, RZ, -R4 ;  /* 0x000000ffff007224 */ /* 0x000fe400078e0a04 */
[----:B------:R-:W-:-:S04]  /*31610*/  IMAD.WIDE.U32 R2, R4, UR4, R2 ;  /* 0x0000000404027c25 */ /* 0x000fc8000f8e0002 */
[----:B------:R-:W-:Y:S02]  /*31620*/  IMAD R0, R6, R0, R20 ;  /* 0x0000000006007224 */ /* 0x000fe400078e0214 */
[----:B------:R-:W-:Y:S02]  /*31630*/  IMAD R5, R5, UR4, RZ ;  /* 0x0000000405057c24 */ /* 0x000fe4000f8e02ff */
[----:B------:R-:W-:Y:S02]  /*31640*/  IMAD.SHL.U32 R20, R9, 0x8, RZ ;  /* 0x0000000809147824 */ /* 0x000fe400078e00ff */
[----:B------:R-:W-:Y:S01]  /*31650*/  IMAD R5, R4, UR5, R5 ;  /* 0x0000000504057c24 */ /* 0x000fe2000f8e0205 */
[----:B------:R-:W-:Y:S01]  /*31660*/  SHF.R.S32.HI R4, RZ, 0x1f, R0 ;  /* 0x0000001fff047819 */ /* 0x000fe20000011400 */
[----:B------:R-:W-:Y:S01]  /*31670*/  ULDC.64 UR4, c[0x0][0x3c8] ;  /* 0x0000f20000047ab9 */ /* 0x000fe20000000a00 */
[----:B------:R-:W-:Y:S01]  /*31680*/  LOP3.LUT R20, R20, 0x38, RZ, 0xc0, !PT ;  /* 0x0000003814147812 */ /* 0x000fe200078ec0ff */
[----:B------:R-:W-:-:S02]  /*31690*/  IMAD.IADD R3, R3, 0x1, R5 ;  /* 0x0000000103037824 */ /* 0x000fc400078e0205 */
[----:B------:R-:W-:Y:S02]  /*316a0*/  IMAD R4, R4, UR4, RZ ;  /* 0x0000000404047c24 */ /* 0x000fe4000f8e02ff */
[----:B------:R-:W-:-:S04]  /*316b0*/  IMAD.WIDE.U32 R2, R0, UR4, R2 ;  /* 0x0000000400027c25 */ /* 0x000fc8000f8e0002 */
[----:B------:R-:W-:Y:S01]  /*316c0*/  IMAD R4, R0, UR5, R4 ;  /* 0x0000000500047c24 */ /* 0x000fe2000f8e0204 */
[----:B------:R-:W-:Y:S02]  /*316d0*/  ULDC.64 UR4, c[0x0][0x390] ;  /* 0x0000e40000047ab9 */ /* 0x000fe40000000a00 */
[----:B------:R-:W-:Y:S01]  /*316e0*/  LEA R5, P0, R2, UR4, 0x1 ;  /* 0x0000000402057c11 */ /* 0x000fe2000f8008ff */
[----:B------:R-:W-:Y:S01]  /*316f0*/  ULDC UR4, c[0x0][0x3b8] ;  /* 0x0000ee0000047ab9 */ /* 0x000fe20000000800 */
[----:B------:R-:W-:Y:S01]  /*31700*/  IMAD.IADD R4, R3, 0x1, R4 ;  /* 0x0000000103047824 */ /* 0x000fe200078e0204 */
[----:B------:R-:W-:-:S04]  /*31710*/  ISETP.GE.AND P1, PT, R20, UR4, PT ;  /* 0x0000000414007c0c */ /* 0x000fc8000bf26270 */
[----:B------:R-:W-:Y:S02]  /*31720*/  LEA.HI.X R4, R2, UR5, R4, 0x1, P0 ;  /* 0x0000000502047c11 */ /* 0x000fe400080f0c04 */
[----:B------:R-:W-:Y:S02]  /*31730*/  ISETP.GE.AND P0, PT, R7, UR4, PT ;  /* 0x0000000407007c0c */ /* 0x000fe4000bf06270 */
[----:B------:R-:W0:Y:S01]  /*31740*/  S2R R7, SR_TID.X ;  /* 0x0000000000077919 */ /* 0x000e220000002100 */
[----:B------:R-:W-:Y:S02]  /*31750*/  SEL R0, RZ, 0x1, P1 ;  /* 0x00000001ff007807 */ /* 0x000fe40000800000 */
[----:B------:R-:W-:Y:S02]  /*31760*/  SEL R2, RZ, 0x4, P0 ;  /* 0x00000004ff027807 */ /* 0x000fe40000000000 */
[----:B------:R-:W-:-:S04]  /*31770*/  @P1 LOP3.LUT R22, R22, 0x400, RZ, 0xfc, !PT ;  /* 0x0000040016161812 */ /* 0x000fc800078efcff */
[----:B------:R-:W-:-:S04]  /*31780*/  LOP3.LUT R22, R22, 0xfffffeff, RZ, 0xc0, !PT ;  /* 0xfffffeff16167812 */ /* 0x000fc800078ec0ff */
[----:B------:R-:W-:Y:S02]  /*31790*/  @P0 LOP3.LUT R22, R22, 0x100, RZ, 0xfc, !PT ;  /* 0x0000010016160812 */ /* 0x000fe400078efcff */
[----:B------:R-:W-:Y:S02]  /*317a0*/  ISETP.GE.AND P0, PT, R8, UR4, PT ;  /* 0x0000000408007c0c */ /* 0x000fe4000bf06270 */
[----:B------:R-:W1:Y:S01]  /*317b0*/  S2R R8, SR_TID.X ;  /* 0x0000000000087919 */ /* 0x000e620000002100 */
[----:B------:R-:W-:Y:S02]  /*317c0*/  LOP3.LUT R22, R22, 0xfffffdff, RZ, 0xc0, !PT ;  /* 0xfffffdff16167812 */ /* 0x000fe400078ec0ff */
[----:B------:R-:W-:-:S04]  /*317d0*/  SEL R3, RZ, 0x2, P0 ;  /* 0x00000002ff037807 */ /* 0x000fc80000000000 */
[----:B------:R-:W-:-:S04]  /*317e0*/  IADD3 R0, R2, R3, R0 ;  /* 0x0000000302007210 */ /* 0x000fc80007ffe000 */
[----:B------:R-:W-:Y:S01]  /*317f0*/  @P0 LOP3.LUT R22, R22, 0x200, RZ, 0xfc, !PT ;  /* 0x0000020016160812 */ /* 0x000fe200078efcff */
[----:B0-----:R-:W-:-:S05]  /*31800*/  IMAD.SHL.U32 R21, R7, 0x8, RZ ;  /* 0x0000000807157824 */ /* 0x001fca00078e00ff */
[----:B------:R-:W-:-:S04]  /*31810*/  LOP3.LUT R21, R21, 0x38, RZ, 0xc0, !PT ;  /* 0x0000003815157812 */ /* 0x000fc800078ec0ff */
[----:B------:R-:W-:-:S04]  /*31820*/  LOP3.LUT R7, R21, 0x100, RZ, 0xfc, !PT ;  /* 0x0000010015077812 */ /* 0x000fc800078efcff */
[----:B------:R-:W-:Y:S01]  /*31830*/  ISETP.GE.AND P4, PT, R7, UR4, PT ;  /* 0x0000000407007c0c */ /* 0x000fe2000bf86270 */
[----:B------:R-:W-:Y:S02]  /*31840*/  IMAD.SHL.U32 R7, R9, 0x8, RZ ;  /* 0x0000000809077824 */ /* 0x000fe400078e00ff */
[----:B-1----:R-:W-:Y:S01]  /*31850*/  IMAD.SHL.U32 R21, R8, 0x8, RZ ;  /* 0x0000000808157824 */ /* 0x002fe200078e00ff */
[----:B------:R-:W-:Y:S02]  /*31860*/  SEL R2, RZ, 0x10, P4 ;  /* 0x00000010ff027807 */ /* 0x000fe40002000000 */
[----:B------:R-:W-:Y:S02]  /*31870*/  LOP3.LUT R7, R7, 0x38, RZ, 0xc0, !PT ;  /* 0x0000003807077812 */ /* 0x000fe400078ec0ff */
[----:B------:R-:W-:Y:S02]  /*31880*/  LOP3.LUT R21, R21, 0x38, RZ, 0xc0, !PT ;  /* 0x0000003815157812 */ /* 0x000fe400078ec0ff */
[----:B------:R-:W-:-:S02]  /*31890*/  LOP3.LUT R7, R7, 0x180, RZ, 0xfc, !PT ;  /* 0x0000018007077812 */ /* 0x000fc400078efcff */
[----:B------:R-:W-:Y:S01]  /*318a0*/  LOP3.LUT R8, R21, 0xc0, RZ, 0xfc, !PT ;  /* 0x000000c015087812 */ /* 0x000fe200078efcff */
[----:B------:R-:W-:Y:S01]  /*318b0*/  IMAD.SHL.U32 R21, R9, 0x8, RZ ;  /* 0x0000000809157824 */ /* 0x000fe200078e00ff */
[----:B------:R-:W-:Y:S02]  /*318c0*/  ISETP.GE.AND P0, PT, R7, UR4, PT ;  /* 0x0000000407007c0c */ /* 0x000fe4000bf06270 */
[----:B------:R-:W-:Y:S02]  /*318d0*/  ISETP.GE.AND P5, PT, R8, UR4, PT ;  /* 0x0000000408007c0c */ /* 0x000fe4000bfa6270 */
[----:B------:R-:W-:Y:S02]  /*318e0*/  LOP3.LUT R21, R21, 0x38, RZ, 0xc0, !PT ;  /* 0x0000003815157812 */ /* 0x000fe400078ec0ff */
[----:B------:R-:W-:Y:S02]  /*318f0*/  SEL R3, RZ, 0x8, P5 ;  /* 0x00000008ff037807 */ /* 0x000fe40002800000 */
[----:B------:R-:W-:-:S02]  /*31900*/  LOP3.LUT R8, R21, 0x140, RZ, 0xfc, !PT ;  /* 0x0000014015087812 */ /* 0x000fc400078efcff */
[----:B------:R-:W-:Y:S02]  /*31910*/  LOP3.LUT R7, R21, 0x1c0, RZ, 0xfc, !PT ;  /* 0x000001c015077812 */ /* 0x000fe400078efcff */
        /* <DEDUP_REMOVED lines=103> */
.L_x_7134:
        /* <DEDUP_REMOVED lines=26> */
.L_x_7000:
[----:B------:R-:W-:Y:S05]  /*32130*/  BSYNC B0 ;  /* 0x0000000000007941 */ /* 0x000fea0003800000 */
.L_x_6999:
[----:B------:R-:W-:Y:S01]  /*32140*/  NOP ;  /* 0x0000000000007918 */ /* 0x000fe20000000000 */
[----:B------:R-:W-:-:S13]  /*32150*/  PLOP3.LUT P0, PT, PT, PT, PT, 0x80, 0x0 ;  /* 0x000000000000781c */ /* 0x000fda0003f0f070 */
.L_x_7001:
        /* <DEDUP_REMOVED lines=18> */
.L_x_7135:
[----:B------:R-:W-:Y:S05]  /*32280*/  BSYNC B0 ;  /* 0x0000000000007941 */ /* 0x000fea0003800000 */
.L_x_7002:
[----:B------:R-:W-:-:S05]  /*32290*/  IMAD.U32 R2, RZ, RZ, UR40 ;  /* 0x00000028ff027e24 */ /* 0x000fca000f8e00ff */
[----:B------:R-:W-:-:S13]  /*322a0*/  ISETP.NE.AND P0, PT, R2, 0x3, PT ;  /* 0x000000030200780c */ /* 0x000fda0003f05270 */
[----:B------:R-:W-:Y:S05]  /*322b0*/  @!P0 BRA `(.L_x_7004) ;  /* 0x0000000000048947 */ /* 0x000fea0003800000 */
[----:B------:R-:W-:Y:S01]  /*322c0*/  BPT.TRAP 0x1 ;  /* 0x000000040000795c */ /* 0x000fe20000300000 */
.L_x_7004:
[----:B-1----:R-:W-:Y:S01]  /*322d0*/  SHF.L.U32 R0, R28, 0x1f, RZ ;  /* 0x0000001f1c007819 */ /* 0x002fe200000006ff */
[----:B------:R-:W-:Y:S03]  /*322e0*/  BSSY B0, `(.L_x_7005) ;  /* 0x0000003000007945 */ /* 0x000fe60003800000 */
[----:B------:R-:W1:Y:S02]  /*322f0*/  SYNCS.PHASECHK.TRANS64.TRYWAIT P0, [R17+URZ+0x38860], R0 ;  /* 0x03886000110075a7 */ /* 0x000e64000800017f */
[----:B-1----:R-:W-:Y:S05]  /*32300*/  @!P0 BRA `(.L_x_7006) ;  /* 0x00000054000c8947 */ /* 0x002fea0003800000 */
.L_x_7136:
[----:B------:R-:W-:Y:S05]  /*32310*/  BSYNC B0 ;  /* 0x0000000000007941 */ /* 0x000fea0003800000 */
.L_x_7005:
        /* <DEDUP_REMOVED lines=61> */
[----:B------:R-:W-:-:S13]  /*326f0*/  ISETP.GT.AND P6, PT, R6, -0x1, PT ;  /* 0xffffffff0600780c */ /* 0x000fda0003fc4270 */
[----:B------:R-:W-:Y:S02]  /*32700*/  @P6 LOP3.LUT R22, R22, 0x200, RZ, 0xfc, !PT ;  /* 0x0000020016166812 */ /* 0x000fe400078efcff */
[----:B------:R-:W-:-:S13]  /*32710*/  ISETP.LT.OR P6, PT, R27, 0x1, P6 ;  /* 0x000000011b00780c */ /* 0x000fda00037c1670 */
[----:B------:R0:W-:Y:S04]  /*32720*/  LDGSTS.E.BYPASS.LTC128B.128 [R4+0xe400], desc[UR46][R2.64+0x380], !P6 ;  /* 0x0e40038002047fae */ /* 0x0001e8000f101d6e */
[----:B0-----:R-:W0:Y:S04]  /*32730*/  SHFL.IDX PT, R2, R5, 0x1, 0x181f ;  /* 0x00381f0005027f89 */ /* 0x001e2800000e0000 */
[----:B------:R-:W1:Y:S01]  /*32740*/  SHFL.IDX PT, R3, R8, 0x1, 0x181f ;  /* 0x00381f0008037f89 */ /* 0x000e6200000e0000 */
[----:B0-----:R-:W-:-:S03]  /*32750*/  IADD3 R6, P6, R2, R0, RZ ;  /* 0x0000000002067210 */ /* 0x001fc60007fde0ff */
[----:B------:R-:W0:Y:S02]  /*32760*/  SHFL.IDX PT, R2, R5, 0x2, 0x181f ;  /* 0x00581f0005027f89 */ /* 0x000e2400000e0000 */
[----:B-1----:R-:W-:Y:S01]  /*32770*/  IMAD.X R7, RZ, RZ, R3, P6 ;  /* 0x000000ffff077224 */ /* 0x002fe200030e0603 */
[----:B------:R-:W-:Y:S01]  /*32780*/  LOP3.LUT P6, RZ, R22, 0x100, RZ, 0xc0, !PT ;  /* 0x0000010016ff7812 */ /* 0x000fe200078cc0ff */
[----:B------:R-:W1:Y:S03]  /*32790*/  SHFL.IDX PT, R3, R8, 0x2, 0x181f ;  /* 0x00581f0008037f89 */ /* 0x000e6600000e0000 */
[----:B------:R-:W-:Y:S01]  /*327a0*/  ISETP.LT.OR P6, PT, R27, 0x11, P6 ;  /* 0x000000111b00780c */ /* 0x000fe200037c1670 */
[----:B------:R-:W2:-:S12]  /*327b0*/  SHFL.IDX PT, R8, R8, 0x3, 0x181f ;  /* 0x00781f0008087f89 */ /* 0x000e9800000e0000 */
        /* <DEDUP_REMOVED lines=15> */
[----:B------:R-:W-:Y:S01]  /*328b0*/  LDGSTS.E.BYPASS.LTC128B.128 [R4+0xec00], desc[UR46][R6.64+0x380], !P6 ;  /* 0x0ec0038006047fae */ /* 0x000fe2000f101d6e */
        /* <DEDUP_REMOVED lines=20> */
[----:B0-2---:R0:W1:Y:S02]  /*32a00*/  SHFL.IDX PT, R2, R5, 0x3, 0x181f ;  /* 0x00781f0005027f89 */ /* 0x00506400000e0000 */
.L_x_7146:
        /* <DEDUP_REMOVED lines=34> */
.L_x_7008:
        /* <DEDUP_REMOVED lines=11> */
.L_x_7009:
        /* <DEDUP_REMOVED lines=11> */
.L_x_7024:
        /* <DEDUP_REMOVED lines=14> */
[----:B------:R-:W-:-:S04]  /*32e70*/  IMAD.IADD R4, R8, 0x1, R4 ;  /* 0x0000000108047824 */ /* 0x000fc800078e0204 */
[----:B------:R-:W-:-:S05]  /*32e80*/  IMAD.MOV.U32 R2, RZ, RZ, R4 ;  /* 0x000000ffff027224 */ /* 0x000fca00078e0004 */
        /* <DEDUP_REMOVED lines=26> */
.L_x_7012:
[----:B------:R-:W-:Y:S01]  /*33030*/  IMAD R6, R25, 0x8, R23 ;  /* 0x0000000819067824 */ /* 0x000fe200078e0217 */
[----:B------:R-:W-:Y:S01]  /*33040*/  SHF.L.U32 R21, R28, 0x1f, RZ ;  /* 0x0000001f1c157819 */ /* 0x000fe200000006ff */
[----:B------:R-:W-:Y:S01]  /*33050*/  BSSY B1, `(.L_x_7013) ;  /* 0x0000004000017945 */ /* 0x000fe20003800000 */
[----:B------:R-:W-:Y:S02]  /*33060*/  SHF.R.S32.HI R9, RZ, 0x1f, R5 ;  /* 0x0000001fff097819 */ /* 0x000fe40000011405 */
[----:B------:R-:W0:Y:S02]  /*33070*/  SYNCS.PHASECHK.TRANS64.TRYWAIT P0, [R6+URZ+0x38840], R21 ;  /* 0x03884015060075a7 */ /* 0x000e24000800017f */
[----:B0-----:R-:W-:Y:S05]  /*33080*/  @!P0 BRA `(.L_x_7014) ;  /* 0x0000004c00e88947 */ /* 0x001fea0003800000 */
.L_x_7147:
[----:B------:R-:W-:Y:S05]  /*33090*/  BSYNC B1 ;  /* 0x0000000000017941 */ /* 0x000fea0003800000 */
.L_x_7013:
        /* <DEDUP_REMOVED lines=42> */
.L_x_7157:
        /* <DEDUP_REMOVED lines=8> */
.L_x_7016:
        /* <DEDUP_REMOVED lines=11> */
.L_x_7017:
[----:B------:R2:W-:Y:S01]  /*33470*/  SYNCS.ARRIVE.TRANS64.A1T0 RZ, [R6+URZ+0x38830], RZ ;  /* 0x038830ff06ff79a7 */ /* 0x0005e2000810003f */
[----:B------:R-:W-:Y:S05]  /*33480*/  @!P2 BRA `(.L_x_7018) ;  /* 0x000000000004a947 */ /* 0x000fea0003800000 */
[----:B------:R-:W-:Y:S01]  /*33490*/  BPT.TRAP 0x1 ;  /* 0x000000040000795c */ /* 0x000fe20000300000 */
.L_x_7018:
[----:B------:R-:W3:Y:S01]  /*334a0*/  SYNCS.PHASECHK.TRANS64.TRYWAIT P0, [R6+URZ+0x38860], R21 ;  /* 0x03886015060075a7 */ /* 0x000ee2000800017f */
[----:B------:R-:W-:Y:S04]  /*334b0*/  BSSY B1, `(.L_x_7019) ;  /* 0x0000002000017945 */ /* 0x000fe80003800000 */
[----:B---3--:R-:W-:Y:S05]  /*334c0*/  @!P0 BRA `(.L_x_7020) ;  /* 0x0000005000088947 */ /* 0x008fea0003800000 */
.L_x_7158:
[----:B------:R-:W-:Y:S05]  /*334d0*/  BSYNC B1 ;  /* 0x0000000000017941 */ /* 0x000fea0003800000 */
.L_x_7019:
        /* <DEDUP_REMOVED lines=81> */
.L_x_7168:
[----:B------:R-:W-:Y:S02]  /*339f0*/  LOP3.LUT R22, R22, 0xffefffff, RZ, 0xc0, !PT ;  /* 0xffefffff16167812 */ /* 0x000fe400078ec0ff */
[----:B-1----:R-:W-:Y:S02]  /*33a00*/  IADD3 R2, P2, R14, R0, RZ ;  /* 0x000000000e027210 */ /* 0x002fe40007f5e0ff */
        /* <DEDUP_REMOVED lines=23> */
.L_x_7022:
        /* <DEDUP_REMOVED lines=11> */
.L_x_7023:
[----:B------:R1:W-:Y:S01]  /*33c30*/  SYNCS.ARRIVE.TRANS64.A1T0 RZ, [R6+URZ+0x38850], RZ ;  /* 0x038850ff06ff79a7 */ /* 0x0003e2000810003f */
[----:B------:R-:W-:Y:S05]  /*33c40*/  @P3 BRA `(.L_x_7024) ;  /* 0xfffffff000503947 */ /* 0x000fea000383ffff */
.L_x_7011:
[----:B------:R-:W-:Y:S05]  /*33c50*/  BSYNC B0 ;  /* 0x0000000000007941 */ /* 0x000fea0003800000 */
.L_x_7010:
        /* <DEDUP_REMOVED lines=21> */
.L_x_7026:
[----:B------:R-:W-:Y:S05]  /*33db0*/  BSYNC B0 ;  /* 0x0000000000007941 */ /* 0x000fea0003800000 */
.L_x_7025:
[----:B------:R-:W-:-:S07]  /*33dc0*/  SEL R25, R25, RZ, P0 ;  /* 0x000000ff19197207 */ /* 0x000fce0000000000 */
.L_x_6979:
[----:B------:R-:W-:Y:S05]  /*33dd0*/  BSYNC B7 ;  /* 0x0000000000077941 */ /* 0x000fea0003800000 */
.L_x_6977:
        /* <DEDUP_REMOVED lines=11> */
.L_x_7027:
        /* <DEDUP_REMOVED lines=24> */
[----:B-123--:R-:W-:Y:S02]  /*34010*/  IMAD.IADD R6, R4, 0x1, R5 ;  /* 0x0000000104067824 */ /* 0x00efe400078e0205 */
        /* <DEDUP_REMOVED lines=11> */
.L_x_7178:
[----:B------:R-:W-:Y:S02]  /*340d0*/  ULDC UR4, c[0x0][0xd38] ;  /* 0x00034e0000047ab9 */ /* 0x000fe40000000800 */
[----:B------:R-:W-:-:S04]  /*340e0*/  IMAD.U32 R4, RZ, RZ, UR4 ;  /* 0x00000004ff047e24 */ /* 0x000fc8000f8e00ff */
[----:B-1----:R-:W-:-:S04]  /*340f0*/  IMAD R14, R14, R4, RZ ;  /* 0x000000040e0e7224 */ /* 0x002fc800078e02ff */
[----:B------:R-:W-:-:S05]  /*34100*/  IMAD.IADD R5, R5, 0x1, R14 ;  /* 0x0000000105057824 */ /* 0x000fca00078e020e */
[----:B------:R-:W-:-:S13]  /*34110*/  ISETP.GT.AND P6, PT, R5, R0, PT ;  /* 0x000000000500720c */ /* 0x000fda0003fc4270 */
[----:B------:R-:W-:Y:S05]  /*34120*/  @P6 BRA `(.L_x_7030) ;  /* 0x00000000009c6947 */ /* 0x000fea0003800000 */
.L_x_7035:
[----:B------:R-:W1:Y:S01]  /*34130*/  LDC R2, c[0x0][0xd3c] ;  /* 0x00034f00ff027b82 */ /* 0x000e620000000800 */
[----:B------:R-:W-:-:S05]  /*34140*/  VIADD R19, R19, 0x1f ;  /* 0x0000001f13137836 */ /* 0x000fca0000000000 */
[----:B-1----:R-:W-:-:S13]  /*34150*/  ISETP.GE.AND P6, PT, R19, R2, PT ;  /* 0x000000021300720c */ /* 0x002fda0003fc6270 */
        /* <DEDUP_REMOVED lines=11> */
.L_x_7033:
[----:B------:R-:W-:Y:S05]  /*34210*/  BSYNC B0 ;  /* 0x0000000000007941 */ /* 0x000fea0003800000 */
.L_x_7032:
[----:B------:R-:W-:-:S03]  /*34220*/  UMOV UR4, 0xffffffff ;  /* 0xffffffff00047882 */ /* 0x000fc60000000000 */
[----:B------:R-:W-:Y:S05]  /*34230*/  BRA.DIV UR4, `(.L_x_7034) ;  /* 0x0000004e04c07947 */ /* 0x000fea000b800000 */
[----:B-----5:R-:W1:Y:S02]  /*34240*/  SHFL.UP PT, R14, R17, 0x1, RZ ;  /* 0x04200000110e7989 */ /* 0x020e6400000e00ff */
[----:B-1----:R-:W-:-:S05]  /*34250*/  SEL R14, R14, RZ, P1 ;  /* 0x000000ff0e0e7207 */ /* 0x002fca0000800000 */
        /* <DEDUP_REMOVED lines=14> */
.L_x_7186:
[----:B------:R-:W-:Y:S02]  /*34340*/  ULDC UR4, c[0x0][0xd38] ;  /* 0x00034e0000047ab9 */ /* 0x000fe40000000800 */
[----:B------:R-:W-:-:S04]  /*34350*/  IMAD.U32 R4, RZ, RZ, UR4 ;  /* 0x00000004ff047e24 */ /* 0x000fc8000f8e00ff */
[----:B-1----:R-:W-:-:S04]  /*34360*/  IMAD R14, R14, R4, RZ ;  /* 0x000000040e0e7224 */ /* 0x002fc800078e02ff */
[----:B------:R-:W-:-:S05]  /*34370*/  IMAD.IADD R5, R14, 0x1, R5 ;  /* 0x000000010e057824 */ /* 0x000fca00078e0205 */
[----:B------:R-:W-:-:S13]  /*34380*/  ISETP.GT.AND P6, PT, R5, R0, PT ;  /* 0x000000000500720c */ /* 0x000fda0003fc4270 */
[----:B------:R-:W-:Y:S05]  /*34390*/  @!P6 BRA `(.L_x_7035) ;  /* 0xfffffffc0064e947 */ /* 0x000fea000383ffff */
.L_x_7030:
        /* <DEDUP_REMOVED lines=8> */
.L_x_7190:
[----:B------:R-:W-:Y:S01]  /*34420*/  ISETP.NE.AND P0, PT, R2, RZ, PT ;  /* 0x000000ff0200720c */ /* 0x000fe20003f05270 */
[----:B------:R-:W-:-:S12]  /*34430*/  IMAD.MOV.U32 R14, RZ, RZ, RZ ;  /* 0x000000ffff0e7224 */ /* 0x000fd800078e00ff */
[----:B------:R-:W-:Y:S05]  /*34440*/  @!P0 BRA `(.L_x_7037) ;  /* 0x0000000000108947 */ /* 0x000fea0003800000 */
[----:B------:R-:W-:Y:S01]  /*34450*/  UMOV UR4, 0xffffffff ;  /* 0xffffffff00047882 */ /* 0x000fe20000000000 */
[----:B------:R-:W-:Y:S02]  /*34460*/  VIADD R12, R6, 0xffffffff ;  /* 0xffffffff060c7836 */ /* 0x000fe40000000000 */
[----:B------:R-:W-:Y:S05]  /*34470*/  BRA.DIV UR4, `(.L_x_7038) ;  /* 0x0000005204347947 */ /* 0x000fea000b800000 */
[----:B------:R3:W4:Y:S02]  /*34480*/  SHFL.IDX PT, R14, R3, R12, 0x1f ;  /* 0x00001f0c030e7589 */ /* 0x00072400000e0000 */
.L_x_7037:
[----:B0--3--:R-:W0:Y:S01]  /*34490*/  LDC.64 R2, c[0x0][0xd90] ;  /* 0x00036400ff027b82 */ /* 0x009e220000000a00 */
[----:B------:R-:W-:-:S04]  /*344a0*/  IMAD.IADD R19, R6, 0x1, R19 ;  /* 0x0000000106137824 */ /* 0x000fc800078e0213 */
[----:B0-----:R-:W-:-:S05]  /*344b0*/  IMAD.WIDE R2, R19, 0x4, R2 ;  /* 0x0000000413027825 */ /* 0x001fca00078e0202 */
[----:B-1----:R0:W2:Y:S01]  /*344c0*/  LDG.E R6, desc[UR46][R2.64] ;  /* 0x0000002e02067981 */ /* 0x0020a2000c1e1900 */
[----:B----4-:R-:W-:-:S04]  /*344d0*/  IMAD R16, R14, R4, R16 ;  /* 0x000000040e107224 */ /* 0x010fc800078e0210 */
[----:B------:R-:W-:Y:S02]  /*344e0*/  IMAD.IADD R0, R0, 0x1, -R16 ;  /* 0x0000000100007824 */ /* 0x000fe400078e0a10 */
[----:B0-----:R-:W-:Y:S02]  /*344f0*/  IMAD.MOV.U32 R2, RZ, RZ, RZ ;  /* 0x000000ffff027224 */ /* 0x001fe400078e00ff */
[----:B--2---:R-:W-:-:S05]  /*34500*/  IMAD R5, R17, R6, RZ ;  /* 0x0000000611057224 */ /* 0x004fca00078e02ff */
        /* <DEDUP_REMOVED lines=33> */
[----:B------:R0:W1:Y:S02]  /*34720*/  F2I.FTZ.U32.TRUNC.NTZ R3, R2 ;  /* 0x0000000200037305 */ /* 0x000064000021f000 */
[----:B0-----:R-:W-:Y:S02]  /*34730*/  IMAD.MOV.U32 R2, RZ, RZ, RZ ;  /* 0x000000ffff027224 */ /* 0x001fe400078e00ff */
[----:B-1----:R-:W-:-:S04]  /*34740*/  IMAD.MOV R5, RZ, RZ, -R3 ;  /* 0x000000ffff057224 */ /* 0x002fc800078e0a03 */
        /* <DEDUP_REMOVED lines=22> */
.L_x_7031:
[----:B------:R-:W-:Y:S01]  /*348b0*/  UMOV UR4, URZ ;  /* 0x0000003f00047c82 */ /* 0x000fe20008000000 */
[----:B------:R-:W-:Y:S01]  /*348c0*/  UMOV UR5, URZ ;  /* 0x0000003f00057c82 */ /* 0x000fe20008000000 */
[----:B------:R-:W-:Y:S01]  /*348d0*/  ULDC UR6, c[0x0][0xd3c] ;  /* 0x00034f0000067ab9 */ /* 0x000fe20000000800 */
[----:B------:R-:W-:Y:S02]  /*348e0*/  IMAD.MOV.U32 R16, RZ, RZ, R0 ;  /* 0x000000ffff107224 */ /* 0x000fe400078e0000 */
[----:B------:R-:W-:Y:S02]  /*348f0*/  IMAD.U32 R17, RZ, RZ, UR4 ;  /* 0x00000004ff117e24 */ /* 0x000fe4000f8e00ff */
[----:B------:R-:W-:Y:S02]  /*34900*/  IMAD.U32 R18, RZ, RZ, UR5 ;  /* 0x00000005ff127e24 */ /* 0x000fe4000f8e00ff */
[----:B------:R-:W-:-:S07]  /*34910*/  IMAD.U32 R19, RZ, RZ, UR6 ;  /* 0x00000006ff137e24 */ /* 0x000fce000f8e00ff */
.L_x_7039:
        /* <DEDUP_REMOVED lines=10> */
.L_x_7028:
[----:B------:R-:W-:Y:S02]  /*349c0*/  ULDC UR4, c[0x0][0xd3c] ;  /* 0x00034f0000047ab9 */ /* 0x000fe40000000800 */
[----:B0-----:R-:W-:-:S13]  /*349d0*/  ISETP.GE.AND P0, PT, R19, UR4, PT ;  /* 0x0000000413007c0c */ /* 0x001fda000bf06270 */
[----:B------:R-:W-:Y:S05]  /*349e0*/  @!P0 BRA `(.L_x_7040) ;  /* 0xffffff8400588947 */ /* 0x000fea000383ffff */
[----:B------:R-:W-:Y:S05]  /*349f0*/  BSYNC B8 ;  /* 0x0000000000087941 */ /* 0x000fea0003800000 */
.L_x_6911:
[----:B0-----:R-:W5:Y:S01]  /*34a00*/  LDL.LU R0, [R1+0x438] ;  /* 0x0004380001007983 */ /* 0x001f620000300800 */
        /* <DEDUP_REMOVED lines=11> */
.L_x_7193:
[----:B------:R-:W-:Y:S05]  /*34ac0*/  BSYNC B0 ;  /* 0x0000000000007941 */ /* 0x000fea0003800000 */
.L_x_7041:
[----:B------:R-:W-:-:S03]  /*34ad0*/  UMOV UR4, 0xffffffff ;  /* 0xffffffff00047882 */ /* 0x000fc60000000000 */
[----:B------:R-:W-:Y:S05]  /*34ae0*/  BRA.DIV UR4, `(.L_x_7043) ;  /* 0x0000004a04d07947 */ /* 0x000fea000b800000 */
[----:B------:R-:W0:Y:S02]  /*34af0*/  S2R R0, SR_TID.X ;  /* 0x0000000000007919 */ /* 0x000e240000002100 */
[----:B0-----:R-:W-:-:S04]  /*34b00*/  SHF.R.U32.HI R0, RZ, 0x5, R0 ;  /* 0x00000005ff007819 */ /* 0x001fc80000011600 */
[----:B------:R-:W-:-:S05]  /*34b10*/  LOP3.LUT R0, R0, 0x3, RZ, 0xc0, !PT ;  /* 0x0000000300007812 */ /* 0x000fca00078ec0ff */
[----:B------:R0:W0:Y:S02]  /*34b20*/  SHFL.IDX PT, R14, R0, RZ, 0x1f ;  /* 0x00001fff000e7589 */ /* 0x00002400000e0000 */
.L_x_7196:
[----:B0-----:R-:W-:-:S13]  /*34b30*/  ISETP.NE.AND P0, PT, R14, RZ, PT ;  /* 0x000000ff0e00720c */ /* 0x001fda0003f05270 */
[----:B------:R-:W-:Y:S05]  /*34b40*/  @P0 BRA `(.L_x_6680) ;  /* 0x0000000000880947 */ /* 0x000fea0003800000 */
[----:B------:R-:W-:-:S03]  /*34b50*/  UMOV UR4, 0xffffffff ;  /* 0xffffffff00047882 */ /* 0x000fc60000000000 */
[----:B------:R-:W-:Y:S05]  /*34b60*/  BRA.DIV UR4, `(.L_x_7044) ;  /* 0x0000004a04e47947 */ /* 0x000fea000b800000 */
[----:B------:R-:W-:-:S13]  /*34b70*/  ELECT P6, URZ, PT ;  /* 0x00000000003f782f */ /* 0x000fda00038c0000 */
.L_x_7199:
[----:B------:R-:W-:Y:S05]  /*34b80*/  @!P6 BRA `(.L_x_6680) ;  /* 0x000000000078e947 */ /* 0x000fea0003800000 */
[----:B------:R-:W-:-:S06]  /*34b90*/  ULOP3.LUT UR4, UR36, 0x2, URZ, 0xfc, !UPT ;  /* 0x0000000224047892 */ /* 0x000fcc000f8efc3f */
[----:B------:R-:W-:-:S05]  /*34ba0*/  IMAD.U32 R0, RZ, RZ, UR4 ;  /* 0x00000004ff007e24 */ /* 0x000fca000f8e00ff */
[----:B------:R-:W-:-:S13]  /*34bb0*/  ISETP.NE.AND P0, PT, R0, 0x3, PT ;  /* 0x000000030000780c */ /* 0x000fda0003f05270 */
[----:B------:R-:W-:Y:S05]  /*34bc0*/  @!P0 BRA `(.L_x_7045) ;  /* 0x0000000000048947 */ /* 0x000fea0003800000 */
[----:B------:R-:W-:Y:S01]  /*34bd0*/  BPT.TRAP 0x1 ;  /* 0x000000040000795c */ /* 0x000fe20000300000 */
.L_x_7045:
[C---:B------:R-:W-:Y:S01]  /*34be0*/  IMAD R5, R25.reuse, 0x8, R4 ;  /* 0x0000000819057824 */ /* 0x040fe200078e0204 */
[----:B------:R-:W-:Y:S01]  /*34bf0*/  SHF.L.U32 R0, R28, 0x1f, RZ ;  /* 0x0000001f1c007819 */ /* 0x000fe200000006ff */
[----:B------:R-:W-:-:S03]  /*34c00*/  VIADD R25, R25, 0x1 ;  /* 0x0000000119197836 */ /* 0x000fc60000000000 */
[----:B------:R-:W0:Y:S02]  /*34c10*/  SYNCS.PHASECHK.TRANS64.TRYWAIT P1, [R5+URZ+0x38840], R0 ;  /* 0x03884000050075a7 */ /* 0x000e24000802017f */
[----:B------:R-:W-:-:S04]  /*34c20*/  ISETP.NE.AND P2, PT, R25, 0x2, PT ;  /* 0x000000021900780c */ /* 0x000fc80003f45270 */
[----:B------:R-:W-:Y:S01]  /*34c30*/  SEL R3, RZ, 0x1, P2 ;  /* 0x00000001ff037807 */ /* 0x000fe20001000000 */
[----:B0-----:R-:W-:Y:S08]  /*34c40*/  @!P1 BRA `(.L_x_7046) ;  /* 0x0000004800cc9947 */ /* 0x001ff00003800000 */
.L_x_7200:
[----:B------:R-:W-:Y:S02]  /*34c50*/  SEL R25, R25, RZ, P2 ;  /* 0x000000ff19197207 */ /* 0x000fe40001000000 */
[----:B------:R-:W-:Y:S01]  /*34c60*/  LOP3.LUT R2, R28, R3, RZ, 0x3c, !PT ;  /* 0x000000031c027212 */ /* 0x000fe200078e3cff */
[----:B------:R-:W-:Y:S06]  /*34c70*/  @!P0 BRA `(.L_x_7047) ;  /* 0x0000000000048947 */ /* 0x000fec0003800000 */
[----:B------:R-:W-:Y:S01]  /*34c80*/  BPT.TRAP 0x1 ;  /* 0x000000040000795c */ /* 0x000fe20000300000 */
.L_x_7047:
[----:B------:R-:W-:Y:S01]  /*34c90*/  IMAD R25, R25, 0x8, R4 ;  /* 0x0000000819197824 */ /* 0x000fe200078e0204 */
[----:B------:R-:W-:-:S04]  /*34ca0*/  SHF.L.U32 R2, R2, 0x1f, RZ ;  /* 0x0000001f02027819 */ /* 0x000fc800000006ff */
[----:B------:R-:W0:Y:S02]  /*34cb0*/  SYNCS.PHASECHK.TRANS64.TRYWAIT P1, [R25+URZ+0x38840], R2 ;  /* 0x03884002190075a7 */ /* 0x000e24000802017f */
[----:B0-----:R-:W-:Y:S05]  /*34cc0*/  @!P1 BRA `(.L_x_7048) ;  /* 0x0000004800c09947 */ /* 0x001fea0003800000 */
.L_x_7201:
[----:B------:R-:W-:Y:S05]  /*34cd0*/  @!P0 BRA `(.L_x_7049) ;  /* 0x0000000000048947 */ /* 0x000fea0003800000 */
[----:B------:R-:W-:Y:S01]  /*34ce0*/  BPT.TRAP 0x1 ;  /* 0x000000040000795c */ /* 0x000fe20000300000 */
.L_x_7049:
[----:B------:R-:W0:Y:S02]  /*34cf0*/  SYNCS.PHASECHK.TRANS64.TRYWAIT P1, [R5+URZ+0x38860], R0 ;  /* 0x03886000050075a7 */ /* 0x000e24000802017f */
[----:B0-----:R-:W-:Y:S05]  /*34d00*/  @!P1 BRA `(.L_x_7050) ;  /* 0x0000004800c49947 */ /* 0x001fea0003800000 */
.L_x_7202:
[----:B------:R-:W-:Y:S05]  /*34d10*/  @!P0 BRA `(.L_x_7051) ;  /* 0x0000000000048947 */ /* 0x000fea0003800000 */
[----:B------:R-:W-:Y:S01]  /*34d20*/  BPT.TRAP 0x1 ;  /* 0x000000040000795c */ /* 0x000fe20000300000 */
.L_x_7051:
[----:B------:R0:W0:Y:S02]  /*34d30*/  SYNCS.PHASECHK.TRANS64.TRYWAIT P0, [R25+URZ+0x38860], R2 ;  /* 0x03886002190075a7 */ /* 0x000024000800017f */
[----:B0-----:R-:W-:Y:S05]  /*34d40*/  @!P0 NANOSLEEP.SYNCS 0x989680 ;  /* 0x009896800000895d */ /* 0x001fea0003900000 */
[----:B------:R-:W0:Y:S02]  /*34d50*/  @!P0 SYNCS.PHASECHK.TRANS64 P0, [R25+URZ+0x38860], R2 ;  /* 0x03886002190085a7 */ /* 0x000e24000800007f */
[----:B0-----:R-:W-:Y:S05]  /*34d60*/  @!P0 BRA `(.L_x_7051) ;  /* 0xfffffffc00f08947 */ /* 0x001fea000383ffff */
.L_x_6680:
[----:B------:R-:W-:Y:S05]  /*34d70*/  BSYNC B9 ;  /* 0x0000000000097941 */ /* 0x000fea0003800000 */
.L_x_6677:
[----:B------:R-:W-:Y:S05]  /*34d80*/  EXIT ;  /* 0x000000000000794d */ /* 0x000fea0003800000 */
.L_x_6704:
[----:B0-----:R0:W1:Y:S02]  /*34d90*/  SYNCS.PHASECHK.TRANS64.TRYWAIT P5, [R61+URZ+0x38890], R70 ;  /* 0x038890463d0075a7 */ /* 0x00106400080a017f */
[----:B-1----:R-:W-:Y:S05]  /*34da0*/  @!P5 NANOSLEEP.SYNCS 0x989680 ;  /* 0x009896800000d95d */ /* 0x002fea0003900000 */
[----:B------:R-:W1:Y:S02]  /*34db0*/  @!P5 SYNCS.PHASECHK.TRANS64 P5, [R61+URZ+0x38890], R70 ;  /* 0x038890463d00d5a7 */ /* 0x000e6400080a007f */
[----:B-1----:R-:W-:Y:S05]  /*34dc0*/  @!P5 BRA `(.L_x_6704) ;  /* 0xfffffffc00f0d947 */ /* 0x002fea000383ffff */
[----:B------:R-:W-:Y:S05]  /*34dd0*/  BRA `(.L_x_7052) ;  /* 0xfffffcdc00d47947 */ /* 0x000fea000383ffff */
.L_x_6705:
        /* <DEDUP_REMOVED lines=8> */
.L_x_7054:
[----:B------:R-:W-:Y:S05]  /*34e60*/  BSYNC B1 ;  /* 0x0000000000017941 */ /* 0x000fea0003800000 */
.L_x_7053:
        /* <DEDUP_REMOVED lines=8> */
.L_x_7055:
[----:B------:R-:W-:Y:S05]  /*34ef0*/  BRA `(.L_x_7056) ;  /* 0xfffffcdc00a07947 */ /* 0x000fea000383ffff */
.L_x_6715:
[----:B0-----:R0:W1:Y:S02]  /*34f00*/  SYNCS.PHASECHK.TRANS64.TRYWAIT P6, [R61+URZ+0x38890], R70 ;  /* 0x038890463d0075a7 */ /* 0x00106400080c017f */
[----:B-1----:R-:W-:Y:S05]  /*34f10*/  @!P6 NANOSLEEP.SYNCS 0x989680 ;  /* 0x009896800000e95d */ /* 0x002fea0003900000 */
[----:B------:R-:W1:Y:S02]  /*34f20*/  @!P6 SYNCS.PHASECHK.TRANS64 P6, [R61+URZ+0x38890], R70 ;  /* 0x038890463d00e5a7 */ /* 0x000e6400080c007f */
[----:B-1----:R-:W-:Y:S05]  /*34f30*/  @!P6 BRA `(.L_x_6715) ;  /* 0xfffffffc00f0e947 */ /* 0x002fea000383ffff */
[----:B------:R-:W-:Y:S05]  /*34f40*/  BRA `(.L_x_7057) ;  /* 0xfffffce800047947 */ /* 0x000fea000383ffff */
.L_x_6716:
        /* <DEDUP_REMOVED lines=8> */
.L_x_7059:
[----:B------:R-:W-:Y:S05]  /*34fd0*/  BSYNC B1 ;  /* 0x0000000000017941 */ /* 0x000fea0003800000 */
.L_x_7058:
        /* <DEDUP_REMOVED lines=8> */
.L_x_7060:
[----:B------:R-:W-:Y:S01]  /*35060*/  IMAD.MOV.U32 R67, RZ, RZ, R14 ;  /* 0x000000ffff437224 */ /* 0x000fe200078e000e */
[----:B------:R-:W-:Y:S06]  /*35070*/  BRA `(.L_x_7061) ;  /* 0xfffffce400cc7947 */ /* 0x000fec000383ffff */
.L_x_6721:
[----:B0-----:R0:W1:Y:S02]  /*35080*/  SYNCS.PHASECHK.TRANS64.TRYWAIT P0, [R61+URZ+0x38890], R70 ;  /* 0x038890463d0075a7 */ /* 0x001064000800017f */
[----:B-1----:R-:W-:Y:S05]  /*35090*/  @!P0 NANOSLEEP.SYNCS 0x989680 ;  /* 0x009896800000895d */ /* 0x002fea0003900000 */
[----:B------:R-:W1:Y:S02]  /*350a0*/  @!P0 SYNCS.PHASECHK.TRANS64 P0, [R61+URZ+0x38890], R70 ;  /* 0x038890463d0085a7 */ /* 0x000e64000800007f */
[----:B-1----:R-:W-:Y:S05]  /*350b0*/  @!P0 BRA `(.L_x_6721) ;  /* 0xfffffffc00f08947 */ /* 0x002fea000383ffff */
[----:B------:R-:W-:Y:S05]  /*350c0*/  BRA `(.L_x_7062) ;  /* 0xfffffcec00ac7947 */ /* 0x000fea000383ffff */
.L_x_6722:
[----:B------:R-:W-:Y:S01]  /*350d0*/  BSSY B1, `(.L_x_7063) ;  /* 0x0000007000017945 */ /* 0x000fe20003800000 */
[----:B------:R-:W-:Y:S02]  /*350e0*/  IMAD.MOV.U32 R12, RZ, RZ, RZ ;  /* 0x000000ffff0c7224 */ /* 0x000fe400078e00ff */
[----:B------:R-:W-:Y:S02]  /*350f0*/  IMAD.MOV.U32 R11, RZ, RZ, 0x1c1f ;  /* 0x00001c1fff0b7424 */ /* 0x000fe400078e00ff */
[----:B------:R-:W-:-:S07]  /*35100*/  IMAD.MOV.U32 R15, RZ, RZ, -0x1 ;  /* 0xffffffffff0f7424 */ /* 0x000fce00078e00ff */
[----:B0-----:R-:W-:Y:S05]  /*35110*/  WARPSYNC.COLLECTIVE R15, `(.L_x_7064) ;  /* 0x000000000f087348 */ /* 0x001fea0003c00000 */
[----:B------:R1:W2:Y:S02]  /*35120*/  SHFL.IDX P6, R14, R13, R12, R11 ;  /* 0x0000000c0d0e7389 */ /* 0x0002a400000c000b */
[----:B012---:R-:W-:Y:S01]  /*35130*/  ENDCOLLECTIVE ;  /* 0x000000000000791b */ /* 0x007fe20003800000 */
.L_x_7064:
[----:B------:R-:W-:Y:S05]  /*35140*/  BSYNC B1 ;  /* 0x0000000000017941 */ /* 0x000fea0003800000 */
.L_x_7063:
        /* <DEDUP_REMOVED lines=8> */
.L_x_7065:
[----:B------:R-:W-:Y:S05]  /*351d0*/  BRA `(.L_x_7066) ;  /* 0xfffffcec00d47947 */ /* 0x000fea000383ffff */
.L_x_6725:
[----:B-1----:R1:W4:Y:S02]  /*351e0*/  SYNCS.PHASECHK.TRANS64.TRYWAIT P5, [R61+URZ+0x388b0], R70 ;  /* 0x0388b0463d0075a7 */ /* 0x00232400080a017f */
[----:B----4-:R-:W-:Y:S05]  /*351f0*/  @!P5 NANOSLEEP.SYNCS 0x989680 ;  /* 0x009896800000d95d */ /* 0x010fea0003900000 */
[----:B------:R-:W4:Y:S02]  /*35200*/  @!P5 SYNCS.PHASECHK.TRANS64 P5, [R61+URZ+0x388b0], R70 ;  /* 0x0388b0463d00d5a7 */ /* 0x000f2400080a007f */
[----:B----4-:R-:W-:Y:S05]  /*35210*/  @!P5 BRA `(.L_x_6725) ;  /* 0xfffffffc00f0d947 */ /* 0x010fea000383ffff */
[----:B------:R-:W-:Y:S05]  /*35220*/  BRA `(.L_x_7067) ;  /* 0xfffffcf0005c7947 */ /* 0x000fea000383ffff */
.L_x_6767:
        /* <DEDUP_REMOVED lines=8> */
.L_x_7069:
[----:B------:R-:W-:Y:S05]  /*352b0*/  BSYNC B1 ;  /* 0x0000000000017941 */ /* 0x000fea0003800000 */
.L_x_7068:
        /* <DEDUP_REMOVED lines=8> */
.L_x_7070:
[----:B------:R-:W-:Y:S02]  /*35340*/  IMAD.MOV.U32 R13, RZ, RZ, R67 ;  /* 0x000000ffff0d7224 */ /* 0x000fe400078e0043 */
[----:B------:R-:W-:-:S07]  /*35350*/  IMAD.MOV.U32 R6, RZ, RZ, R14 ;  /* 0x000000ffff067224 */ /* 0x000fce00078e000e */
[----:B------:R-:W-:Y:S05]  /*35360*/  WARPSYNC.COLLECTIVE R15, `(.L_x_7071) ;  /* 0x000000000f087348 */ /* 0x000fea0003c00000 */
[----:B------:R0:W1:Y:S02]  /*35370*/  SHFL.IDX P6, R14, R13, R12, R11 ;  /* 0x0000000c0d0e7389 */ /* 0x00006400000c000b */
[----:B01----:R-:W-:Y:S01]  /*35380*/  ENDCOLLECTIVE ;  /* 0x000000000000791b */ /* 0x003fe20003800000 */
.L_x_7071:
[----:B------:R-:W-:Y:S02]  /*35390*/  IMAD.MOV.U32 R13, RZ, RZ, R66 ;  /* 0x000000ffff0d7224 */ /* 0x000fe400078e0042 */
[----:B------:R-:W-:-:S07]  /*353a0*/  IMAD.MOV.U32 R7, RZ, RZ, R14 ;  /* 0x000000ffff077224 */ /* 0x000fce00078e000e */
[----:B------:R-:W-:Y:S05]  /*353b0*/  WARPSYNC.COLLECTIVE R15, `(.L_x_7072) ;  /* 0x000000000f087348 */ /* 0x000fea0003c00000 */
[----:B------:R0:W1:Y:S02]  /*353c0*/  SHFL.IDX P6, R14, R13, R12, R11 ;  /* 0x0000000c0d0e7389 */ /* 0x00006400000c000b */
[----:B01----:R-:W-:Y:S01]  /*353d0*/  ENDCOLLECTIVE ;  /* 0x000000000000791b */ /* 0x003fe20003800000 */
.L_x_7072:
[----:B------:R-:W-:Y:S01]  /*353e0*/  IMAD.MOV.U32 R8, RZ, RZ, R14 ;  /* 0x000000ffff087224 */ /* 0x000fe200078e000e */
[----:B------:R-:W-:Y:S06]  /*353f0*/  BRA `(.L_x_7073) ;  /* 0xfffffd9000e47947 */ /* 0x000fec000383ffff */
.L_x_6770:
[----:B------:R-:W-:Y:S01]  /*35400*/  BSSY B1, `(.L_x_7074) ;  /* 0x0000008000017945 */ /* 0x000fe20003800000 */
[----:B------:R-:W-:Y:S02]  /*35410*/  IMAD.MOV.U32 R13, RZ, RZ, R36 ;  /* 0x000000ffff0d7224 */ /* 0x000fe400078e0024 */
[----:B------:R-:W-:Y:S02]  /*35420*/  IMAD.MOV.U32 R12, RZ, RZ, 0x1 ;  /* 0x00000001ff0c7424 */ /* 0x000fe400078e00ff */
[----:B------:R-:W-:Y:S02]  /*35430*/  IMAD.MOV.U32 R11, RZ, RZ, 0x1c1f ;  /* 0x00001c1fff0b7424 */ /* 0x000fe400078e00ff */
[----:B------:R-:W-:-:S07]  /*35440*/  IMAD.MOV.U32 R15, RZ, RZ, -0x1 ;  /* 0xffffffffff0f7424 */ /* 0x000fce00078e00ff */
[----:B0--34-:R-:W-:Y:S05]  /*35450*/  WARPSYNC.COLLECTIVE R15, `(.L_x_7075) ;  /* 0x000000000f087348 */ /* 0x019fea0003c00000 */
[----:B------:R1:W2:Y:S02]  /*35460*/  SHFL.IDX P6, R14, R13, R12, R11 ;  /* 0x0000000c0d0e7389 */ /* 0x0002a400000c000b */
[----:B01234-:R-:W-:Y:S01]  /*35470*/  ENDCOLLECTIVE ;  /* 0x000000000000791b */ /* 0x01ffe20003800000 */
.L_x_7075:
[----:B------:R-:W-:Y:S05]  /*35480*/  BSYNC B1 ;  /* 0x0000000000017941 */ /* 0x000fea0003800000 */
.L_x_7074:
[----:B------:R-:W-:Y:S02]  /*35490*/  IMAD.MOV.U32 R13, RZ, RZ, R10 ;  /* 0x000000ffff0d7224 */ /* 0x000fe400078e000a */
[----:B------:R-:W-:Y:S02]  /*354a0*/  IMAD.MOV.U32 R12, RZ, RZ, 0x1 ;  /* 0x00000001ff0c7424 */ /* 0x000fe400078e00ff */
[----:B------:R-:W-:Y:S02]  /*354b0*/  IMAD.MOV.U32 R11, RZ, RZ, 0x1c1f ;  /* 0x00001c1fff0b7424 */ /* 0x000fe400078e00ff */
[----:B------:R-:W-:Y:S02]  /*354c0*/  IMAD.MOV.U32 R15, RZ, RZ, -0x1 ;  /* 0xffffffffff0f7424 */ /* 0x000fe400078e00ff */
[----:B------:R-:W-:-:S07]  /*354d0*/  IMAD.MOV.U32 R3, RZ, RZ, R14 ;  /* 0x000000ffff037224 */ /* 0x000fce00078e000e */
[----:B------:R-:W-:Y:S05]  /*354e0*/  WARPSYNC.COLLECTIVE R15, `(.L_x_7076) ;  /* 0x000000000f087348 */ /* 0x000fea0003c00000 */
[----:B------:R0:W1:Y:S02]  /*354f0*/  SHFL.IDX P6, R14, R13, R12, R11 ;  /* 0x0000000c0d0e7389 */ /* 0x00006400000c000b */
[----:B01----:R-:W-:Y:S01]  /*35500*/  ENDCOLLECTIVE ;  /* 0x000000000000791b */ /* 0x003fe20003800000 */
.L_x_7076:
[----:B------:R-:W-:Y:S02]  /*35510*/  IMAD.MOV.U32 R13, RZ, RZ, R67 ;  /* 0x000000ffff0d7224 */ /* 0x000fe400078e0043 */
[----:B------:R-:W-:-:S07]  /*35520*/  IMAD.MOV.U32 R6, RZ, RZ, R14 ;  /* 0x000000ffff067224 */ /* 0x000fce00078e000e */
[----:B------:R-:W-:Y:S05]  /*35530*/  WARPSYNC.COLLECTIVE R15, `(.L_x_7077) ;  /* 0x000000000f087348 */ /* 0x000fea0003c00000 */
[----:B------:R0:W1:Y:S02]  /*35540*/  SHFL.IDX P6, R14, R13, R12, R11 ;  /* 0x0000000c0d0e7389 */ /* 0x00006400000c000b */
[----:B01----:R-:W-:Y:S01]  /*35550*/  ENDCOLLECTIVE ;  /* 0x000000000000791b */ /* 0x003fe20003800000 */
.L_x_7077:
[----:B------:R-:W-:Y:S02]  /*35560*/  IMAD.MOV.U32 R13, RZ, RZ, R66 ;  /* 0x000000ffff0d7224 */ /* 0x000fe400078e0042 */
[----:B------:R-:W-:-:S07]  /*35570*/  IMAD.MOV.U32 R7, RZ, RZ, R14 ;  /* 0x000000ffff077224 */ /* 0x000fce00078e000e */
[----:B------:R-:W-:Y:S05]  /*35580*/  WARPSYNC.COLLECTIVE R15, `(.L_x_7078) ;  /* 0x000000000f087348 */ /* 0x000fea0003c00000 */
[----:B------:R0:W1:Y:S02]  /*35590*/  SHFL.IDX P6, R14, R13, R12, R11 ;  /* 0x0000000c0d0e7389 */ /* 0x00006400000c000b */
[----:B01----:R-:W-:Y:S01]  /*355a0*/  ENDCOLLECTIVE ;  /* 0x000000000000791b */ /* 0x003fe20003800000 */
.L_x_7078:
[----:B------:R-:W-:Y:S05]  /*355b0*/  BRA `(.L_x_7079) ;  /* 0xfffffd9400507947 */ /* 0x000fea000383ffff */
.L_x_6774:
[----:B-1----:R1:W4:Y:S02]  /*355c0*/  SYNCS.PHASECHK.TRANS64.TRYWAIT P0, [R2+URZ+0x38800], R67 ;  /* 0x03880043020075a7 */ /* 0x002324000800017f */
[----:B----4-:R-:W-:Y:S05]  /*355d0*/  @!P0 NANOSLEEP.SYNCS 0x989680 ;  /* 0x009896800000895d */ /* 0x010fea0003900000 */
[----:B------:R-:W4:Y:S02]  /*355e0*/  @!P0 SYNCS.PHASECHK.TRANS64 P0, [R2+URZ+0x38800], R67 ;  /* 0x03880043020085a7 */ /* 0x000f24000800007f */
[----:B----4-:R-:W-:Y:S05]  /*355f0*/  @!P0 BRA `(.L_x_6774) ;  /* 0xfffffffc00f08947 */ /* 0x010fea000383ffff */
[----:B------:R-:W-:Y:S05]  /*35600*/  BRA `(.L_x_7080) ;  /* 0xfffffd9400dc7947 */ /* 0x000fea000383ffff */
.L_x_6782:
        /* <DEDUP_REMOVED lines=9> */
.L_x_7082:
[----:B------:R-:W-:Y:S05]  /*356a0*/  BSYNC B1 ;  /* 0x0000000000017941 */ /* 0x000fea0003800000 */
.L_x_7081:
        /* <DEDUP_REMOVED lines=10> */
.L_x_7083:
[----:B------:R-:W-:Y:S01]  /*35750*/  ISETP.GE.OR P1, PT, R0, R27, P0 ;  /* 0x0000001b0000720c */ /* 0x000fe20000726670 */
[----:B------:R-:W-:-:S12]  /*35760*/  IMAD.MOV.U32 R13, RZ, RZ, R25 ;  /* 0x000000ffff0d7224 */ /* 0x000fd800078e0019 */
[C---:B------:R-:W-:Y:S01]  /*35770*/  @!P1 IMAD.SHL.U32 R7, R16.reuse, 0x2, RZ ;  /* 0x0000000210079824 */ /* 0x040fe200078e00ff */
[----:B------:R-:W-:Y:S01]  /*35780*/  @!P1 SHF.L.U64.HI R6, R16, 0x1, R17 ;  /* 0x0000000110069819 */ /* 0x000fe20000010211 */
[----:B------:R-:W-:-:S07]  /*35790*/  IMAD.MOV.U32 R4, RZ, RZ, R14 ;  /* 0x000000ffff047224 */ /* 0x000fce00078e000e */
[----:B------:R-:W-:Y:S05]  /*357a0*/  WARPSYNC.COLLECTIVE R15, `(.L_x_7084) ;  /* 0x000000000f087348 */ /* 0x000fea0003c00000 */
[----:B------:R0:W1:Y:S02]  /*357b0*/  SHFL.IDX P6, R14, R13, R12, R11 ;  /* 0x0000000c0d0e7389 */ /* 0x00006400000c000b */
[----:B01----:R-:W-:Y:S01]  /*357c0*/  ENDCOLLECTIVE ;  /* 0x000000000000791b */ /* 0x003fe20003800000 */
.L_x_7084:
[----:B------:R-:W-:-:S05]  /*357d0*/  @!P1 IADD3 R8, P2, R4, R7, RZ ;  /* 0x0000000704089210 */ /* 0x000fca0007f5e0ff */
[----:B------:R-:W-:Y:S02]  /*357e0*/  @!P1 IMAD.X R9, R3, 0x1, R6, P2 ;  /* 0x0000000103099824 */ /* 0x000fe400010e0606 */
[----:B------:R-:W-:Y:S02]  /*357f0*/  IMAD.MOV.U32 R13, RZ, RZ, R68 ;  /* 0x000000ffff0d7224 */ /* 0x000fe400078e0044 */
[----:B------:R-:W-:-:S07]  /*35800*/  IMAD.MOV.U32 R5, RZ, RZ, R14 ;  /* 0x000000ffff057224 */ /* 0x000fce00078e000e */
[----:B------:R-:W-:Y:S05]  /*35810*/  WARPSYNC.COLLECTIVE R15, `(.L_x_7085) ;  /* 0x000000000f087348 */ /* 0x000fea0003c00000 */
[----:B------:R0:W1:Y:S02]  /*35820*/  SHFL.IDX P6, R14, R13, R12, R11 ;  /* 0x0000000c0d0e7389 */ /* 0x00006400000c000b */
[----:B01----:R-:W-:Y:S01]  /*35830*/  ENDCOLLECTIVE ;  /* 0x000000000000791b */ /* 0x003fe20003800000 */
.L_x_7085:
[----:B------:R-:W2:Y:S01]  /*35840*/  @!P1 LD.E.128 R8, desc[UR46][R8.64] ;  /* 0x0000002e08089980 */ /* 0x000ea2000c101d00 */
[----:B------:R-:W-:-:S05]  /*35850*/  @!P1 IADD3 R4, P2, R14, R7, RZ ;  /* 0x000000070e049210 */ /* 0x000fca0007f5e0ff */
[----:B------:R-:W-:-:S06]  /*35860*/  @!P1 IMAD.X R5, R5, 0x1, R6, P2 ;  /* 0x0000000105059824 */ /* 0x000fcc00010e0606 */
[----:B------:R-:W5:Y:S01]  /*35870*/  @!P1 LD.E.128 R4, desc[UR46][R4.64] ;  /* 0x0000002e04049980 */ /* 0x000f62000c101d00 */
[----:B------:R-:W-:Y:S01]  /*35880*/  CS2R R20, SRZ ;  /* 0x0000000000147805 */ /* 0x000fe2000001ff00 */
[----:B------:R-:W-:Y:S01]  /*35890*/  IMAD.MOV.U32 R13, RZ, RZ, R26 ;  /* 0x000000ffff0d7224 */ /* 0x000fe200078e001a */
[----:B------:R-:W-:Y:S01]  /*358a0*/  CS2R R66, SRZ ;  /* 0x0000000000427805 */ /* 0x000fe2000001ff00 */
[----:B------:R-:W-:Y:S01]  /*358b0*/  IMAD.MOV.U32 R12, RZ, RZ, 0x1 ;  /* 0x00000001ff0c7424 */ /* 0x000fe200078e00ff */
[----:B------:R-:W-:Y:S02]  /*358c0*/  CS2R R58, SRZ ;  /* 0x00000000003a7805 */ /* 0x000fe4000001ff00 */
[----:B------:R-:W-:Y:S01]  /*358d0*/  CS2R R64, SRZ ;  /* 0x0000000000407805 */ /* 0x000fe2000001ff00 */
[----:B--2---:R-:W-:Y:S02]  /*358e0*/  @!P1 IMAD.MOV.U32 R21, RZ, RZ, R11 ;  /* 0x000000ffff159224 */ /* 0x004fe400078e000b */
[----:B------:R-:W-:-:S02]  /*358f0*/  IMAD.MOV.U32 R11, RZ, RZ, 0x1c1f ;  /* 0x00001c1fff0b7424 */ /* 0x000fc400078e00ff */
[----:B------:R-:W-:Y:S02]  /*35900*/  @!P1 IMAD.MOV.U32 R20, RZ, RZ, R10 ;  /* 0x000000ffff149224 */ /* 0x000fe400078e000a */
[----:B------:R-:W-:-:S07]  /*35910*/  IMAD.MOV.U32 R10, RZ, RZ, R21 ;  /* 0x000000ffff0a7224 */ /* 0x000fce00078e0015 */
[----:B-----5:R-:W-:Y:S05]  /*35920*/  WARPSYNC.COLLECTIVE R15, `(.L_x_7086) ;  /* 0x000000000f087348 */ /* 0x020fea0003c00000 */
[----:B------:R0:W1:Y:S02]  /*35930*/  SHFL.IDX P6, R14, R13, R12, R11 ;  /* 0x0000000c0d0e7389 */ /* 0x00006400000c000b */
[----:B01---5:R-:W-:Y:S01]  /*35940*/  ENDCOLLECTIVE ;  /* 0x000000000000791b */ /* 0x023fe20003800000 */
.L_x_7086:
[----:B------:R-:W-:Y:S02]  /*35950*/  IMAD.MOV.U32 R3, RZ, RZ, R20 ;  /* 0x000000ffff037224 */ /* 0x000fe400078e0014 */
[----:B------:R-:W-:Y:S02]  /*35960*/  @!P1 IMAD.MOV.U32 R58, RZ, RZ, R8 ;  /* 0x000000ffff3a9224 */ /* 0x000fe400078e0008 */
[----:B------:R-:W-:Y:S01]  /*35970*/  @!P1 IMAD.MOV.U32 R59, RZ, RZ, R9 ;  /* 0x000000ffff3b9224 */ /* 0x000fe200078e0009 */
[----:B------:R-:W-:Y:S01]  /*35980*/  PRMT R74, R3, 0x5410, R10 ;  /* 0x00005410034a7816 */ /* 0x000fe2000000000a */
[----:B------:R-:W-:Y:S02]  /*35990*/  IMAD.MOV.U32 R8, RZ, RZ, R58 ;  /* 0x000000ffff087224 */ /* 0x000fe400078e003a */
[----:B------:R-:W-:-:S03]  /*359a0*/  IMAD.MOV.U32 R9, RZ, RZ, R59 ;  /* 0x000000ffff097224 */ /* 0x000fc600078e003b */
[----:B------:R-:W-:Y:S01]  /*359b0*/  PRMT R69, R8, 0x7610, R69 ;  /* 0x0000761008457816 */ /* 0x000fe20000000045 */
[--C-:B------:R-:W-:Y:S01]  /*359c0*/  IMAD.MOV.U32 R13, RZ, RZ, R36.reuse ;  /* 0x000000ffff0d7224 */ /* 0x100fe200078e0024 */
[----:B------:R-:W-:Y:S01]  /*359d0*/  PRMT R36, R9, 0x7610, R36 ;  /* 0x0000761009247816 */ /* 0x000fe20000000024 */
[----:B------:R-:W-:Y:S02]  /*359e0*/  @!P1 IMAD.MOV.U32 R66, RZ, RZ, R4 ;  /* 0x000000ffff429224 */ /* 0x000fe400078e0004 */
[----:B------:R-:W-:Y:S02]  /*359f0*/  @!P1 IMAD.MOV.U32 R67, RZ, RZ, R5 ;  /* 0x000000ffff439224 */ /* 0x000fe400078e0005 */
[----:B------:R-:W-:Y:S02]  /*35a00*/  @!P1 IMAD.MOV.U32 R64, RZ, RZ, R6 ;  /* 0x000000ffff409224 */ /* 0x000fe400078e0006 */
[----:B------:R-:W-:Y:S02]  /*35a10*/  @!P1 IMAD.MOV.U32 R65, RZ, RZ, R7 ;  /* 0x000000ffff419224 */ /* 0x000fe400078e0007 */
[----:B------:R-:W-:-:S07]  /*35a20*/  IMAD.MOV.U32 R3, RZ, RZ, R14 ;  /* 0x000000ffff037224 */ /* 0x000fce00078e000e */
[----:B------:R-:W-:Y:S05]  /*35a30*/  WARPSYNC.COLLECTIVE R15, `(.L_x_7087) ;  /* 0x000000000f087348 */ /* 0x000fea0003c00000 */
[----:B------:R0:W1:Y:S02]  /*35a40*/  SHFL.IDX P6, R14, R13, R12, R11 ;  /* 0x0000000c0d0e7389 */ /* 0x00006400000c000b */
[----:B01----:R-:W-:Y:S01]  /*35a50*/  ENDCOLLECTIVE ;  /* 0x000000000000791b */ /* 0x003fe20003800000 */
.L_x_7087:
[----:B------:R-:W-:Y:S02]  /*35a60*/  IMAD.MOV.U32 R6, RZ, RZ, R66 ;  /* 0x000000ffff067224 */ /* 0x000fe400078e0042 */
[----:B------:R-:W-:Y:S02]  /*35a70*/  IMAD.MOV.U32 R7, RZ, RZ, R67 ;  /* 0x000000ffff077224 */ /* 0x000fe400078e0043 */
[----:B------:R-:W-:Y:S01]  /*35a80*/  IMAD.MOV.U32 R4, RZ, RZ, R64 ;  /* 0x000000ffff047224 */ /* 0x000fe200078e0040 */
[----:B------:R-:W-:Y:S01]  /*35a90*/  PRMT R89, R6, 0x7610, R89 ;  /* 0x0000761006597816 */ /* 0x000fe20000000059 */
[----:B------:R-:W-:Y:S01]  /*35aa0*/  IMAD.MOV.U32 R5, RZ, RZ, R65 ;  /* 0x000000ffff057224 */ /* 0x000fe200078e0041 */
[----:B------:R-:W-:Y:S02]  /*35ab0*/  PRMT R77, R7, 0x7610, R77 ;  /* 0x00007610074d7816 */ /* 0x000fe4000000004d */
[----:B------:R-:W-:Y:S02]  /*35ac0*/  CS2R R6, SRZ ;  /* 0x0000000000067805 */ /* 0x000fe4000001ff00 */
[----:B------:R-:W-:Y:S01]  /*35ad0*/  PRMT R88, R4, 0x5410, R5 ;  /* 0x0000541004587816 */ /* 0x000fe20000000005 */
[----:B------:R-:W-:-:S02]  /*35ae0*/  IMAD.MOV.U32 R13, RZ, RZ, R25 ;  /* 0x000000ffff0d7224 */ /* 0x000fc400078e0019 */
[----:B------:R-:W-:-:S07]  /*35af0*/  IMAD.MOV.U32 R24, RZ, RZ, R14 ;  /* 0x000000ffff187224 */ /* 0x000fce00078e000e */
[----:B------:R-:W-:Y:S05]  /*35b00*/  WARPSYNC.COLLECTIVE R15, `(.L_x_7088) ;  /* 0x000000000f087348 */ /* 0x000fea0003c00000 */
[----:B------:R0:W1:Y:S02]  /*35b10*/  SHFL.IDX P6, R14, R13, R12, R11 ;  /* 0x0000000c0d0e7389 */ /* 0x00006400000c000b */
[----:B01----:R-:W-:Y:S01]  /*35b20*/  ENDCOLLECTIVE ;  /* 0x000000000000791b */ /* 0x003fe20003800000 */
.L_x_7088:
[----:B------:R-:W-:Y:S02]  /*35b30*/  IMAD.MOV.U32 R13, RZ, RZ, R68 ;  /* 0x000000ffff0d7224 */ /* 0x000fe400078e0044 */
[----:B------:R-:W-:-:S07]  /*35b40*/  IMAD.MOV.U32 R25, RZ, RZ, R14 ;  /* 0x000000ffff197224 */ /* 0x000fce00078e000e */
[----:B------:R-:W-:Y:S05]  /*35b50*/  WARPSYNC.COLLECTIVE R15, `(.L_x_7089) ;  /* 0x000000000f087348 */ /* 0x000fea0003c00000 */
[----:B------:R0:W1:Y:S02]  /*35b60*/  SHFL.IDX P6, R14, R13, R12, R11 ;  /* 0x0000000c0d0e7389 */ /* 0x00006400000c000b */
[----:B01----:R-:W-:Y:S01]  /*35b70*/  ENDCOLLECTIVE ;  /* 0x000000000000791b */ /* 0x003fe20003800000 */
.L_x_7089:
[----:B------:R-:W-:Y:S05]  /*35b80*/  BRA `(.L_x_7090) ;  /* 0xfffffda4001c7947 */ /* 0x000fea000383ffff */
.L_x_6786:
[----:B0-----:R0:W1:Y:S02]  /*35b90*/  SYNCS.PHASECHK.TRANS64.TRYWAIT P1, [R2+URZ+0x38800], R13 ;  /* 0x0388000d020075a7 */ /* 0x001064000802017f */
[----:B-1----:R-:W-:Y:S05]  /*35ba0*/  @!P1 NANOSLEEP.SYNCS 0x989680 ;  /* 0x009896800000995d */ /* 0x002fea0003900000 */
[----:B------:R-:W1:Y:S02]  /*35bb0*/  @!P1 SYNCS.PHASECHK.TRANS64 P1, [R2+URZ+0x38800], R13 ;  /* 0x0388000d020095a7 */ /* 0x000e64000802007f */
[----:B-1----:R-:W-:Y:S05]  /*35bc0*/  @!P1 BRA `(.L_x_6786) ;  /* 0xfffffffc00f09947 */ /* 0x002fea000383ffff */
[----:B------:R-:W-:Y:S05]  /*35bd0*/  BRA `(.L_x_7091) ;  /* 0xfffffda400787947 */ /* 0x000fea000383ffff */
.L_x_6800:
[----:B-1----:R1:W2:Y:S02]  /*35be0*/  SYNCS.PHASECHK.TRANS64.TRYWAIT P0, [R6+URZ], R7 ;  /* 0x00000007060075a7 */ /* 0x0022a4000800017f */
[----:B--2---:R-:W-:Y:S05]  /*35bf0*/  @!P0 NANOSLEEP.SYNCS 0x989680 ;  /* 0x009896800000895d */ /* 0x004fea0003900000 */
[----:B------:R-:W2:Y:S02]  /*35c00*/  @!P0 SYNCS.PHASECHK.TRANS64 P0, [R6+URZ], R7 ;  /* 0x00000007060085a7 */ /* 0x000ea4000800007f */
[----:B--2---:R-:W-:Y:S05]  /*35c10*/  @!P0 BRA `(.L_x_6800) ;  /* 0xfffffffc00f08947 */ /* 0x004fea000383ffff */
[----:B------:R-:W-:Y:S05]  /*35c20*/  BRA `(.L_x_6799) ;  /* 0xfffffdbc00047947 */ /* 0x000fea000383ffff */
.L_x_6807:
[----:B-1----:R1:W2:Y:S02]  /*35c30*/  SYNCS.PHASECHK.TRANS64.TRYWAIT P0, [R2+URZ], R3 ;  /* 0x00000003020075a7 */ /* 0x0022a4000800017f */
[----:B--2---:R-:W-:Y:S05]  /*35c40*/  @!P0 NANOSLEEP.SYNCS 0x989680 ;  /* 0x009896800000895d */ /* 0x004fea0003900000 */
[----:B------:R-:W2:Y:S02]  /*35c50*/  @!P0 SYNCS.PHASECHK.TRANS64 P0, [R2+URZ], R3 ;  /* 0x00000003020085a7 */ /* 0x000ea4000800007f */
[----:B--2---:R-:W-:Y:S05]  /*35c60*/  @!P0 BRA `(.L_x_6807) ;  /* 0xfffffffc00f08947 */ /* 0x004fea000383ffff */
[----:B------:R-:W-:Y:S05]  /*35c70*/  BRA `(.L_x_6806) ;  /* 0xfffffdc000107947 */ /* 0x000fea000383ffff */
.L_x_6838:
[----:B-1----:R1:W2:Y:S02]  /*35c80*/  SYNCS.PHASECHK.TRANS64.TRYWAIT P0, [R6+URZ], R7 ;  /* 0x00000007060075a7 */ /* 0x0022a4000800017f */
[----:B--2---:R-:W-:Y:S05]  /*35c90*/  @!P0 NANOSLEEP.SYNCS 0x989680 ;  /* 0x009896800000895d */ /* 0x004fea0003900000 */
[----:B------:R-:W2:Y:S02]  /*35ca0*/  @!P0 SYNCS.PHASECHK.TRANS64 P0, [R6+URZ], R7 ;  /* 0x00000007060085a7 */ /* 0x000ea4000800007f */
[----:B--2---:R-:W-:Y:S05]  /*35cb0*/  @!P0 BRA `(.L_x_6838) ;  /* 0xfffffffc00f08947 */ /* 0x004fea000383ffff */
[----:B------:R-:W-:Y:S05]  /*35cc0*/  BRA `(.L_x_6837) ;  /* 0xfffffe3800547947 */ /* 0x000fea000383ffff */
.L_x_6845:
[----:B-1----:R1:W2:Y:S02]  /*35cd0*/  SYNCS.PHASECHK.TRANS64.TRYWAIT P0, [R12+URZ], R13 ;  /* 0x0000000d0c0075a7 */ /* 0x0022a4000800017f */
[----:B--2---:R-:W-:Y:S05]  /*35ce0*/  @!P0 NANOSLEEP.SYNCS 0x989680 ;  /* 0x009896800000895d */ /* 0x004fea0003900000 */
[----:B------:R-:W2:Y:S02]  /*35cf0*/  @!P0 SYNCS.PHASECHK.TRANS64 P0, [R12+URZ], R13 ;  /* 0x0000000d0c0085a7 */ /* 0x000ea4000800007f */
[----:B--2---:R-:W-:Y:S05]  /*35d00*/  @!P0 BRA `(.L_x_6845) ;  /* 0xfffffffc00f08947 */ /* 0x004fea000383ffff */
[----:B------:R-:W-:Y:S05]  /*35d10*/  BRA `(.L_x_6844) ;  /* 0xfffffe3c00607947 */ /* 0x000fea000383ffff */
.L_x_6862:
[----:B-1----:R1:W2:Y:S02]  /*35d20*/  SYNCS.PHASECHK.TRANS64.TRYWAIT P0, [R6+URZ], R7 ;  /* 0x00000007060075a7 */ /* 0x0022a4000800017f */
[----:B--2---:R-:W-:Y:S05]  /*35d30*/  @!P0 NANOSLEEP.SYNCS 0x989680 ;  /* 0x009896800000895d */ /* 0x004fea0003900000 */
[----:B------:R-:W2:Y:S02]  /*35d40*/  @!P0 SYNCS.PHASECHK.TRANS64 P0, [R6+URZ], R7 ;  /* 0x00000007060085a7 */ /* 0x000ea4000800007f */
[----:B--2---:R-:W-:Y:S05]  /*35d50*/  @!P0 BRA `(.L_x_6862) ;  /* 0xfffffffc00f08947 */ /* 0x004fea000383ffff */
[----:B------:R-:W-:Y:S05]  /*35d60*/  BRA `(.L_x_6861) ;  /* 0xfffffea400707947 */ /* 0x000fea000383ffff */
.L_x_6869:
[----:B-1----:R1:W2:Y:S02]  /*35d70*/  SYNCS.PHASECHK.TRANS64.TRYWAIT P0, [R12+URZ], R13 ;  /* 0x0000000d0c0075a7 */ /* 0x0022a4000800017f */
[----:B--2---:R-:W-:Y:S05]  /*35d80*/  @!P0 NANOSLEEP.SYNCS 0x989680 ;  /* 0x009896800000895d */ /* 0x004fea0003900000 */
[----:B------:R-:W2:Y:S02]  /*35d90*/  @!P0 SYNCS.PHASECHK.TRANS64 P0, [R12+URZ], R13 ;  /* 0x0000000d0c0085a7 */ /* 0x000ea4000800007f */
[----:B--2---:R-:W-:Y:S05]  /*35da0*/  @!P0 BRA `(.L_x_6869) ;  /* 0xfffffffc00f08947 */ /* 0x004fea000383ffff */
[----:B------:R-:W-:Y:S05]  /*35db0*/  BRA `(.L_x_6868) ;  /* 0xfffffea8007c7947 */ /* 0x000fea000383ffff */
.L_x_6925:
        /* <DEDUP_REMOVED lines=11> */
.L_x_7093:
[----:B------:R-:W-:Y:S05]  /*35e70*/  BSYNC B1 ;  /* 0x0000000000017941 */ /* 0x000fea0003800000 */
.L_x_7092:
[----:B------:R-:W-:Y:S05]  /*35e80*/  BRA `(.L_x_7094) ;  /* 0xffffff7800c47947 */ /* 0x000fea000383ffff */
.L_x_6927:
[----:B------:R-:W-:Y:S01]  /*35e90*/  BSSY B1, `(.L_x_7095) ;  /* 0x0000006000017945 */ /* 0x000fe20003800000 */
[----:B------:R-:W-:-:S07]  /*35ea0*/  IMAD.MOV.U32 R15, RZ, RZ, -0x1 ;  /* 0xffffffffff0f7424 */ /* 0x000fce00078e00ff */
[----:B0-----:R-:W-:Y:S05]  /*35eb0*/  WARPSYNC.COLLECTIVE R15, `(.L_x_7096) ;  /* 0x000000000f0c7348 */ /* 0x001fea0003c00000 */
[----:B------:R-:W-:Y:S02]  /*35ec0*/  ELECT P6, UR62, PT ;  /* 0x00000000003e782f */ /* 0x000fe400038c0000 */
[----:B------:R-:W-:Y:S01]  /*35ed0*/  MOV R14, UR62 ;  /* 0x0000003e000e7c02 */ /* 0x000fe20008000f00 */
[----:B0-----:R-:W-:Y:S10]  /*35ee0*/  ENDCOLLECTIVE ;  /* 0x000000000000791b */ /* 0x001ff40003800000 */
.L_x_7096:
[----:B------:R-:W-:Y:S05]  /*35ef0*/  BSYNC B1 ;  /* 0x0000000000017941 */ /* 0x000fea0003800000 */
.L_x_7095:
[----:B------:R-:W-:Y:S05]  /*35f00*/  BRA `(.L_x_6926) ;  /* 0xffffff7800bc7947 */ /* 0x000fea000383ffff */
.L_x_6929:
[----:B0-----:R0:W1:Y:S02]  /*35f10*/  SYNCS.PHASECHK.TRANS64.TRYWAIT P0, [R23+URZ+0x38820], R3 ;  /* 0x03882003170075a7 */ /* 0x001064000800017f */
[----:B-1----:R-:W-:Y:S05]  /*35f20*/  @!P0 NANOSLEEP.SYNCS 0x989680 ;  /* 0x009896800000895d */ /* 0x002fea0003900000 */
[----:B------:R-:W1:Y:S02]  /*35f30*/  @!P0 SYNCS.PHASECHK.TRANS64 P0, [R23+URZ+0x38820], R3 ;  /* 0x03882003170085a7 */ /* 0x000e64000800007f */
[----:B-1----:R-:W-:Y:S05]  /*35f40*/  @!P0 BRA `(.L_x_6929) ;  /* 0xfffffffc00f08947 */ /* 0x002fea000383ffff */
[----:B------:R-:W-:Y:S05]  /*35f50*/  BRA `(.L_x_7097) ;  /* 0xffffff7800cc7947 */ /* 0x000fea000383ffff */
.L_x_6933:
[----:B0-----:R0:W1:Y:S02]  /*35f60*/  SYNCS.PHASECHK.TRANS64.TRYWAIT P0, [R3+URZ+0x388a0], R7 ;  /* 0x0388a007030075a7 */ /* 0x001064000800017f */
[----:B-1----:R-:W-:Y:S05]  /*35f70*/  @!P0 NANOSLEEP.SYNCS 0x989680 ;  /* 0x009896800000895d */ /* 0x002fea0003900000 */
[----:B------:R-:W1:Y:S02]  /*35f80*/  @!P0 SYNCS.PHASECHK.TRANS64 P0, [R3+URZ+0x388a0], R7 ;  /* 0x0388a007030085a7 */ /* 0x000e64000800007f */
[----:B-1----:R-:W-:Y:S05]  /*35f90*/  @!P0 BRA `(.L_x_6933) ;  /* 0xfffffffc00f08947 */ /* 0x002fea000383ffff */
[----:B------:R-:W-:Y:S05]  /*35fa0*/  BRA `(.L_x_7098) ;  /* 0xffffff7800e47947 */ /* 0x000fea000383ffff */
.L_x_6938:
[----:B-1----:R1:W2:Y:S02]  /*35fb0*/  SYNCS.PHASECHK.TRANS64.TRYWAIT P0, [R3+URZ+0x388c0], R7 ;  /* 0x0388c007030075a7 */ /* 0x0022a4000800017f */
[----:B--2---:R-:W-:Y:S05]  /*35fc0*/  @!P0 NANOSLEEP.SYNCS 0x989680 ;  /* 0x009896800000895d */ /* 0x004fea0003900000 */
[----:B------:R-:W2:Y:S02]  /*35fd0*/  @!P0 SYNCS.PHASECHK.TRANS64 P0, [R3+URZ+0x388c0], R7 ;  /* 0x0388c007030085a7 */ /* 0x000ea4000800007f */
[----:B--2---:R-:W-:Y:S05]  /*35fe0*/  @!P0 BRA `(.L_x_6938) ;  /* 0xfffffffc00f08947 */ /* 0x004fea000383ffff */
[----:B------:R-:W-:Y:S05]  /*35ff0*/  BRA `(.L_x_7099) ;  /* 0xffffff7c00607947 */ /* 0x000fea000383ffff */
.L_x_6952:
[----:B0-----:R0:W1:Y:S02]  /*36000*/  SYNCS.PHASECHK.TRANS64.TRYWAIT P1, [R10+URZ+0x388a0], R2 ;  /* 0x0388a0020a0075a7 */ /* 0x001064000802017f */
[----:B-1----:R-:W-:Y:S05]  /*36010*/  @!P1 NANOSLEEP.SYNCS 0x989680 ;  /* 0x009896800000995d */ /* 0x002fea0003900000 */
[----:B------:R-:W1:Y:S02]  /*36020*/  @!P1 SYNCS.PHASECHK.TRANS64 P1, [R10+URZ+0x388a0], R2 ;  /* 0x0388a0020a0095a7 */ /* 0x000e64000802007f */
[----:B-1----:R-:W-:Y:S05]  /*36030*/  @!P1 BRA `(.L_x_6952) ;  /* 0xfffffffc00f09947 */ /* 0x002fea000383ffff */
[----:B------:R-:W-:Y:S05]  /*36040*/  BRA `(.L_x_7100) ;  /* 0xffffff8400c47947 */ /* 0x000fea000383ffff */
.L_x_6957:
[----:B-1----:R1:W2:Y:S02]  /*36050*/  SYNCS.PHASECHK.TRANS64.TRYWAIT P1, [R10+URZ+0x388c0], R2 ;  /* 0x0388c0020a0075a7 */ /* 0x0022a4000802017f */
[----:B--2---:R-:W-:Y:S05]  /*36060*/  @!P1 NANOSLEEP.SYNCS 0x989680 ;  /* 0x009896800000995d */ /* 0x004fea0003900000 */
[----:B------:R-:W2:Y:S02]  /*36070*/  @!P1 SYNCS.PHASECHK.TRANS64 P1, [R10+URZ+0x388c0], R2 ;  /* 0x0388c0020a0095a7 */ /* 0x000ea4000802007f */
[----:B--2---:R-:W-:Y:S05]  /*36080*/  @!P1 BRA `(.L_x_6957) ;  /* 0xfffffffc00f09947 */ /* 0x004fea000383ffff */
[----:B------:R-:W-:Y:S05]  /*36090*/  BRA `(.L_x_7101) ;  /* 0xffffff88003c7947 */ /* 0x000fea000383ffff */
.L_x_6985:
[----:B------:R-:W-:Y:S01]  /*360a0*/  SHF.R.U32.HI R12, RZ, 0x5, R20 ;  /* 0x00000005ff0c7819 */ /* 0x000fe20000011614 */
[----:B------:R-:W-:Y:S01]  /*360b0*/  BSSY B0, `(.L_x_7102) ;  /* 0x0000009000007945 */ /* 0x000fe20003800000 */
[----:B------:R-:W-:Y:S02]  /*360c0*/  IMAD.MOV.U32 R11, RZ, RZ, 0x1f ;  /* 0x0000001fff0b7424 */ /* 0x000fe400078e00ff */
[----:B------:R-:W-:Y:S01]  /*360d0*/  LOP3.LUT R12, R12, 0x3, RZ, 0xc0, !PT ;  /* 0x000000030c0c7812 */ /* 0x000fe200078ec0ff */
[----:B------:R-:W-:-:S04]  /*360e0*/  IMAD.MOV.U32 R15, RZ, RZ, -0x1 ;  /* 0xffffffffff0f7424 */ /* 0x000fc800078e00ff */
[----:B------:R-:W-:Y:S02]  /*360f0*/  IMAD.MOV.U32 R13, RZ, RZ, R12 ;  /* 0x000000ffff0d7224 */ /* 0x000fe400078e000c */
[----:B------:R-:W-:-:S07]  /*36100*/  IMAD.MOV.U32 R12, RZ, RZ, RZ ;  /* 0x000000ffff0c7224 */ /* 0x000fce00078e00ff */
[----:B0-----:R-:W-:Y:S05]  /*36110*/  WARPSYNC.COLLECTIVE R15, `(.L_x_7103) ;  /* 0x000000000f087348 */ /* 0x001fea0003c00000 */
[----:B------:R1:W2:Y:S02]  /*36120*/  SHFL.IDX P6, R14, R13, R12, R11 ;  /* 0x0000000c0d0e7389 */ /* 0x0002a400000c000b */
[----:B012---:R-:W-:Y:S01]  /*36130*/  ENDCOLLECTIVE ;  /* 0x000000000000791b */ /* 0x007fe20003800000 */
.L_x_7103:
[----:B------:R-:W-:Y:S05]  /*36140*/  BSYNC B0 ;  /* 0x0000000000007941 */ /* 0x000fea0003800000 */
.L_x_7102:
[----:B------:R-:W-:Y:S05]  /*36150*/  BRA `(.L_x_7104) ;  /* 0xffffffa000387947 */ /* 0x000fea000383ffff */
.L_x_6988:
[----:B0-----:R0:W1:Y:S02]  /*36160*/  SYNCS.PHASECHK.TRANS64.TRYWAIT P0, [R17+URZ+0x38840], R0 ;  /* 0x03884000110075a7 */ /* 0x001064000800017f */
[----:B-1----:R-:W-:Y:S05]  /*36170*/  @!P0 NANOSLEEP.SYNCS 0x989680 ;  /* 0x009896800000895d */ /* 0x002fea0003900000 */
[----:B------:R-:W1:Y:S02]  /*36180*/  @!P0 SYNCS.PHASECHK.TRANS64 P0, [R17+URZ+0x38840], R0 ;  /* 0x03884000110085a7 */ /* 0x000e64000800007f */
[----:B-1----:R-:W-:Y:S05]  /*36190*/  @!P0 BRA `(.L_x_6988) ;  /* 0xfffffffc00f08947 */ /* 0x002fea000383ffff */
[----:B------:R-:W-:Y:S05]  /*361a0*/  BRA `(.L_x_7105) ;  /* 0xffffffa000747947 */ /* 0x000fea000383ffff */
.L_x_6989:
        /* <DEDUP_REMOVED lines=8> */
.L_x_7107:
[----:B------:R-:W-:Y:S05]  /*36230*/  BSYNC B0 ;  /* 0x0000000000007941 */ /* 0x000fea0003800000 */
.L_x_7106:
        /* <DEDUP_REMOVED lines=9> */
.L_x_7108:
[----:B------:R-:W-:Y:S02]  /*362d0*/  IMAD.MOV.U32 R13, RZ, RZ, R4 ;  /* 0x000000ffff0d7224 */ /* 0x000fe400078e0004 */
[----:B------:R-:W-:Y:S02]  /*362e0*/  IMAD.MOV.U32 R12, RZ, RZ, 0x1 ;  /* 0x00000001ff0c7424 */ /* 0x000fe400078e00ff */
[----:B------:R-:W-:-:S07]  /*362f0*/  IMAD.MOV.U32 R3, RZ, RZ, R14 ;  /* 0x000000ffff037224 */ /* 0x000fce00078e000e */
[----:B------:R-:W-:Y:S05]  /*36300*/  WARPSYNC.COLLECTIVE R15, `(.L_x_7109) ;  /* 0x000000000f087348 */ /* 0x000fea0003c00000 */
[----:B------:R0:W1:Y:S02]  /*36310*/  SHFL.IDX P6, R14, R13, R12, R11 ;  /* 0x0000000c0d0e7389 */ /* 0x00006400000c000b */
[----:B01----:R-:W-:Y:S01]  /*36320*/  ENDCOLLECTIVE ;  /* 0x000000000000791b */ /* 0x003fe20003800000 */
.L_x_7109:
        /* <DEDUP_REMOVED lines=15> */
.L_x_7110:
[----:B------:R-:W-:Y:S02]  /*36420*/  @P0 IMAD R6, R5, 0x2, R23 ;  /* 0x0000000205060824 */ /* 0x000fe400078e0217 */
[----:B------:R-:W-:Y:S02]  /*36430*/  IMAD.MOV.U32 R13, RZ, RZ, R4 ;  /* 0x000000ffff0d7224 */ /* 0x000fe400078e0004 */
[----:B------:R-:W-:Y:S02]  /*36440*/  IMAD.MOV.U32 R12, RZ, RZ, 0x2 ;  /* 0x00000002ff0c7424 */ /* 0x000fe400078e00ff */
[----:B------:R-:W-:-:S07]  /*36450*/  IMAD.MOV.U32 R3, RZ, RZ, R14 ;  /* 0x000000ffff037224 */ /* 0x000fce00078e000e */
[----:B------:R-:W-:Y:S05]  /*36460*/  WARPSYNC.COLLECTIVE R15, `(.L_x_7111) ;  /* 0x000000000f087348 */ /* 0x000fea0003c00000 */
[----:B------:R0:W1:Y:S02]  /*36470*/  SHFL.IDX P6, R14, R13, R12, R11 ;  /* 0x0000000c0d0e7389 */ /* 0x00006400000c000b */
[----:B01----:R-:W-:Y:S01]  /*36480*/  ENDCOLLECTIVE ;  /* 0x000000000000791b */ /* 0x003fe20003800000 */
.L_x_7111:
        /* <DEDUP_REMOVED lines=15> */
.L_x_7112:
[----:B------:R-:W-:Y:S02]  /*36580*/  @P0 IMAD R6, R5, 0x2, R23 ;  /* 0x0000000205060824 */ /* 0x000fe400078e0217 */
[----:B------:R-:W-:Y:S02]  /*36590*/  IMAD.MOV.U32 R13, RZ, RZ, R4 ;  /* 0x000000ffff0d7224 */ /* 0x000fe400078e0004 */
[----:B------:R-:W-:Y:S02]  /*365a0*/  IMAD.MOV.U32 R12, RZ, RZ, 0x3 ;  /* 0x00000003ff0c7424 */ /* 0x000fe400078e00ff */
[----:B------:R-:W-:-:S07]  /*365b0*/  IMAD.MOV.U32 R3, RZ, RZ, R14 ;  /* 0x000000ffff037224 */ /* 0x000fce00078e000e */
[----:B------:R-:W-:Y:S05]  /*365c0*/  WARPSYNC.COLLECTIVE R15, `(.L_x_7113) ;  /* 0x000000000f087348 */ /* 0x000fea0003c00000 */
[----:B------:R0:W1:Y:S02]  /*365d0*/  SHFL.IDX P6, R14, R13, R12, R11 ;  /* 0x0000000c0d0e7389 */ /* 0x00006400000c000b */
[----:B01----:R-:W-:Y:S01]  /*365e0*/  ENDCOLLECTIVE ;  /* 0x000000000000791b */ /* 0x003fe20003800000 */
.L_x_7113:
        /* <DEDUP_REMOVED lines=10> */
.L_x_7114:
[----:B------:R-:W-:Y:S01]  /*36690*/  @!PT LDS RZ, [RZ] ;  /* 0x00000000fffff984 */ /* 0x000fe20000000800 */
[----:B------:R-:W-:Y:S01]  /*366a0*/  @!PT LDS RZ, [RZ] ;  /* 0x00000000fffff984 */ /* 0x000fe20000000800 */
[----:B------:R-:W-:Y:S01]  /*366b0*/  @!PT LDS RZ, [RZ] ;  /* 0x00000000fffff984 */ /* 0x000fe20000000800 */
[----:B------:R0:W-:Y:S01]  /*366c0*/  @P0 LDGSTS.E.BYPASS.LTC128B.128 [R6+0x23400], desc[UR46][R2.64], !P2 ;  /* 0x2340000002060fae */ /* 0x0001e2000d101d6e */
[----:B------:R-:W-:Y:S01]  /*366d0*/  IMAD.MOV.U32 R0, RZ, RZ, R14 ;  /* 0x000000ffff007224 */ /* 0x000fe200078e000e */
[----:B------:R-:W-:Y:S06]  /*366e0*/  BRA `(.L_x_7115) ;  /* 0xffffffa000287947 */ /* 0x000fec000383ffff */
.L_x_6994:
[----:B------:R-:W-:Y:S02]  /*366f0*/  IMAD.MOV.U32 R13, RZ, RZ, R3 ;  /* 0x000000ffff0d7224 */ /* 0x000fe400078e0003 */
        /* <DEDUP_REMOVED lines=8> */
.L_x_7116:
        /* <DEDUP_REMOVED lines=10> */
.L_x_7117:
[----:B------:R-:W-:Y:S02]  /*36820*/  IMAD.MOV.U32 R13, RZ, RZ, R3 ;  /* 0x000000ffff0d7224 */ /* 0x000fe400078e0003 */
[----:B------:R-:W-:Y:S02]  /*36830*/  IMAD.MOV.U32 R12, RZ, RZ, 0x1 ;  /* 0x00000001ff0c7424 */ /* 0x000fe400078e00ff */
[----:B------:R-:W-:-:S07]  /*36840*/  IMAD.MOV.U32 R4, RZ, RZ, R14 ;  /* 0x000000ffff047224 */ /* 0x000fce00078e000e */
[----:B------:R-:W-:Y:S05]  /*36850*/  WARPSYNC.COLLECTIVE R15, `(.L_x_7118) ;  /* 0x000000000f087348 */ /* 0x000fea0003c00000 */
[----:B------:R0:W1:Y:S02]  /*36860*/  SHFL.IDX P6, R14, R13, R12, R11 ;  /* 0x0000000c0d0e7389 */ /* 0x00006400000c000b */
[----:B01----:R-:W-:Y:S01]  /*36870*/  ENDCOLLECTIVE ;  /* 0x000000000000791b */ /* 0x003fe20003800000 */
.L_x_7118:
        /* <DEDUP_REMOVED lines=12> */
.L_x_7119:
[----:B------:R-:W-:Y:S02]  /*36940*/  IMAD.MOV.U32 R13, RZ, RZ, R3 ;  /* 0x000000ffff0d7224 */ /* 0x000fe400078e0003 */
[----:B------:R-:W-:Y:S02]  /*36950*/  IMAD.MOV.U32 R12, RZ, RZ, 0x2 ;  /* 0x00000002ff0c7424 */ /* 0x000fe400078e00ff */
[----:B------:R-:W-:-:S07]  /*36960*/  IMAD.MOV.U32 R5, RZ, RZ, R14 ;  /* 0x000000ffff057224 */ /* 0x000fce00078e000e */
[----:B------:R-:W-:Y:S05]  /*36970*/  WARPSYNC.COLLECTIVE R15, `(.L_x_7120) ;  /* 0x000000000f087348 */ /* 0x000fea0003c00000 */
[----:B------:R0:W1:Y:S02]  /*36980*/  SHFL.IDX P6, R14, R13, R12, R11 ;  /* 0x0000000c0d0e7389 */ /* 0x00006400000c000b */
[----:B01----:R-:W-:Y:S01]  /*36990*/  ENDCOLLECTIVE ;  /* 0x000000000000791b */ /* 0x003fe20003800000 */
.L_x_7120:
        /* <DEDUP_REMOVED lines=10> */
.L_x_7121:
        /* <DEDUP_REMOVED lines=11> */
.L_x_7122:
        /* <DEDUP_REMOVED lines=10> */
.L_x_7123:
[----:B------:R-:W-:Y:S01]  /*36b90*/  @!PT LDS RZ, [RZ] ;  /* 0x00000000fffff984 */ /* 0x000fe20000000800 */
[----:B------:R-:W-:Y:S01]  /*36ba0*/  @!PT LDS RZ, [RZ] ;  /* 0x00000000fffff984 */ /* 0x000fe20000000800 */
[----:B------:R-:W-:Y:S01]  /*36bb0*/  @!PT LDS RZ, [RZ] ;  /* 0x00000000fffff984 */ /* 0x000fe20000000800 */
[----:B------:R0:W-:Y:S01]  /*36bc0*/  @!P0 LDGSTS.E.BYPASS.LTC128B.128 [R26+0x21400], desc[UR46][R4.64], !P1 ;  /* 0x21400000041a8fae */ /* 0x0001e2000c901d6e */
[----:B------:R-:W-:Y:S01]  /*36bd0*/  IMAD.MOV.U32 R0, RZ, RZ, R14 ;  /* 0x000000ffff007224 */ /* 0x000fe200078e000e */
[----:B------:R-:W-:Y:S06]  /*36be0*/  BRA `(.L_x_7124) ;  /* 0xffffffa400487947 */ /* 0x000fec000383ffff */
.L_x_6998:
        /* <DEDUP_REMOVED lines=45> */
.L_x_7126:
[----:B------:R-:W-:Y:S05]  /*36ec0*/  BSYNC B0 ;  /* 0x0000000000007941 */ /* 0x000fea0003800000 */
.L_x_7125:
        /* <DEDUP_REMOVED lines=11> */
.L_x_7127:
        /* <DEDUP_REMOVED lines=39> */
.L_x_7128:
        /* <DEDUP_REMOVED lines=8> */
.L_x_7129:
        /* <DEDUP_REMOVED lines=33> */
.L_x_7130:
[----:B------:R-:W-:Y:S02]  /*37480*/  IMAD.MOV.U32 R13, RZ, RZ, R5 ;  /* 0x000000ffff0d7224 */ /* 0x000fe400078e0005 */
[----:B------:R-:W-:-:S07]  /*37490*/  IMAD.MOV.U32 R8, RZ, RZ, R14 ;  /* 0x000000ffff087224 */ /* 0x000fce00078e000e */
[----:B------:R-:W-:Y:S05]  /*374a0*/  WARPSYNC.COLLECTIVE R15, `(.L_x_7131) ;  /* 0x000000000f087348 */ /* 0x000fea0003c00000 */
[----:B------:R0:W1:Y:S02]  /*374b0*/  SHFL.IDX P6, R14, R13, R12, R11 ;  /* 0x0000000c0d0e7389 */ /* 0x00006400000c000b */
[----:B01----:R-:W-:Y:S01]  /*374c0*/  ENDCOLLECTIVE ;  /* 0x000000000000791b */ /* 0x003fe20003800000 */
.L_x_7131:
[----:B------:R-:W-:Y:S02]  /*374d0*/  IMAD.MOV.U32 R13, RZ, RZ, R4 ;  /* 0x000000ffff0d7224 */ /* 0x000fe400078e0004 */
[----:B------:R-:W-:Y:S01]  /*374e0*/  IMAD.MOV.U32 R12, RZ, RZ, 0x3 ;  /* 0x00000003ff0c7424 */ /* 0x000fe200078e00ff */
[----:B------:R-:W-:Y:S02]  /*374f0*/  @!P0 LEA R9, P1, R20, R14, 0x1 ;  /* 0x0000000e14098211 */ /* 0x000fe400078208ff */
[----:B------:R-:W-:-:S03]  /*37500*/  LOP3.LUT P6, RZ, R22, 0x20000, RZ, 0xc0, !PT ;  /* 0x0002000016ff7812 */ /* 0x000fc600078cc0ff */
[----:B------:R-:W-:Y:S01]  /*37510*/  @!P0 IMAD.X R10, RZ, RZ, R8, P1 ;  /* 0x000000ffff0a8224 */ /* 0x000fe200008e0608 */
[----:B------:R-:W-:Y:S01]  /*37520*/  LOP3.LUT P1, RZ, R22, 0x100, RZ, 0xc0, !PT ;  /* 0x0000010016ff7812 */ /* 0x000fe2000782c0ff */
[----:B------:R-:W-:Y:S02]  /*37530*/  @!P0 IMAD.MOV.U32 R2, RZ, RZ, R9 ;  /* 0x000000ffff028224 */ /* 0x000fe400078e0009 */
        /* <DEDUP_REMOVED lines=16> */
.L_x_7132:
        /* <DEDUP_REMOVED lines=9> */
.L_x_7133:
[----:B------:R-:W-:Y:S01]  /*376d0*/  IMAD.MOV.U32 R2, RZ, RZ, R14 ;  /* 0x000000ffff027224 */ /* 0x000fe200078e000e */
[----:B------:R-:W-:Y:S06]  /*376e0*/  BRA `(.L_x_7134) ;  /* 0xffffffa800287947 */ /* 0x000fec000383ffff */
.L_x_7003:
[----:B-1----:R1:W2:Y:S02]  /*376f0*/  SYNCS.PHASECHK.TRANS64.TRYWAIT P0, [R23+URZ+0x38820], R0 ;  /* 0x03882000170075a7 */ /* 0x0022a4000800017f */
[----:B--2---:R-:W-:Y:S05]  /*37700*/  @!P0 NANOSLEEP.SYNCS 0x989680 ;  /* 0x009896800000895d */ /* 0x004fea0003900000 */
[----:B------:R-:W2:Y:S02]  /*37710*/  @!P0 SYNCS.PHASECHK.TRANS64 P0, [R23+URZ+0x38820], R0 ;  /* 0x03882000170085a7 */ /* 0x000ea4000800007f */
[----:B--2---:R-:W-:Y:S05]  /*37720*/  @!P0 BRA `(.L_x_7003) ;  /* 0xfffffffc00f08947 */ /* 0x004fea000383ffff */
[----:B------:R-:W-:Y:S05]  /*37730*/  BRA `(.L_x_7135) ;  /* 0xffffffa800d07947 */ /* 0x000fea000383ffff */
.L_x_7006:
[----:B-1----:R1:W2:Y:S02]  /*37740*/  SYNCS.PHASECHK.TRANS64.TRYWAIT P0, [R17+URZ+0x38860], R0 ;  /* 0x03886000110075a7 */ /* 0x0022a4000800017f */
[----:B--2---:R-:W-:Y:S05]  /*37750*/  @!P0 NANOSLEEP.SYNCS 0x989680 ;  /* 0x009896800000895d */ /* 0x004fea0003900000 */
[----:B------:R-:W2:Y:S02]  /*37760*/  @!P0 SYNCS.PHASECHK.TRANS64 P0, [R17+URZ+0x38860], R0 ;  /* 0x03886000110085a7 */ /* 0x000ea4000800007f */
[----:B--2---:R-:W-:Y:S05]  /*37770*/  @!P0 BRA `(.L_x_7006) ;  /* 0xfffffffc00f08947 */ /* 0x004fea000383ffff */
[----:B------:R-:W-:Y:S05]  /*37780*/  BRA `(.L_x_7136) ;  /* 0xffffffa800e07947 */ /* 0x000fea000383ffff */
.L_x_7007:
        /* <DEDUP_REMOVED lines=8> */
.L_x_7138:
[----:B------:R-:W-:Y:S05]  /*37810*/  BSYNC B0 ;  /* 0x0000000000007941 */ /* 0x000fea0003800000 */
.L_x_7137:
        /* <DEDUP_REMOVED lines=15> */
.L_x_7139:
        /* <DEDUP_REMOVED lines=39> */
.L_x_7140:
[----:B------:R-:W-:Y:S02]  /*37b80*/  IMAD.MOV.U32 R13, RZ, RZ, R5 ;  /* 0x000000ffff0d7224 */ /* 0x000fe400078e0005 */
[----:B------:R-:W-:-:S07]  /*37b90*/  IMAD.MOV.U32 R3, RZ, RZ, R14 ;  /* 0x000000ffff037224 */ /* 0x000fce00078e000e */
[----:B------:R-:W-:Y:S05]  /*37ba0*/  WARPSYNC.COLLECTIVE R15, `(.L_x_7141) ;  /* 0x000000000f087348 */ /* 0x000fea0003c00000 */
[----:B------:R0:W1:Y:S02]  /*37bb0*/  SHFL.IDX P6, R14, R13, R12, R11 ;  /* 0x0000000c0d0e7389 */ /* 0x00006400000c000b */
[----:B01----:R-:W-:Y:S01]  /*37bc0*/  ENDCOLLECTIVE ;  /* 0x000000000000791b */ /* 0x003fe20003800000 */
.L_x_7141:
        /* <DEDUP_REMOVED lines=29> */
.L_x_7142:
[----:B------:R-:W-:Y:S02]  /*37da0*/  IMAD.MOV.U32 R13, RZ, RZ, R5 ;  /* 0x000000ffff0d7224 */ /* 0x000fe400078e0005 */
[----:B------:R-:W-:-:S07]  /*37db0*/  IMAD.MOV.U32 R3, RZ, RZ, R14 ;  /* 0x000000ffff037224 */ /* 0x000fce00078e000e */
[----:B------:R-:W-:Y:S05]  /*37dc0*/  WARPSYNC.COLLECTIVE R15, `(.L_x_7143) ;  /* 0x000000000f087348 */ /* 0x000fea0003c00000 */
[----:B------:R0:W1:Y:S02]  /*37dd0*/  SHFL.IDX P6, R14, R13, R12, R11 ;  /* 0x0000000c0d0e7389 */ /* 0x00006400000c000b */
[----:B01----:R-:W-:Y:S01]  /*37de0*/  ENDCOLLECTIVE ;  /* 0x000000000000791b */ /* 0x003fe20003800000 */
.L_x_7143:
        /* <DEDUP_REMOVED lines=29> */
.L_x_7144:
[----:B------:R-:W-:Y:S02]  /*37fc0*/  IMAD.MOV.U32 R13, RZ, RZ, R5 ;  /* 0x000000ffff0d7224 */ /* 0x000fe400078e0005 */
[----:B------:R-:W-:-:S07]  /*37fd0*/  IMAD.MOV.U32 R8, RZ, RZ, R14 ;  /* 0x000000ffff087224 */ /* 0x000fce00078e000e */
[----:B------:R-:W-:Y:S05]  /*37fe0*/  WARPSYNC.COLLECTIVE R15, `(.L_x_7145) ;  /* 0x000000000f087348 */ /* 0x000fea0003c00000 */
[----:B------:R0:W1:Y:S02]  /*37ff0*/  SHFL.IDX P6, R14, R13, R12, R11 ;  /* 0x0000000c0d0e7389 */ /* 0x00006400000c000b */
[----:B01----:R-:W-:Y:S01]  /*38000*/  ENDCOLLECTIVE ;  /* 0x000000000000791b */ /* 0x003fe20003800000 */
.L_x_7145:
[----:B------:R-:W-:Y:S01]  /*38010*/  IMAD.MOV.U32 R2, RZ, RZ, R14 ;  /* 0x000000ffff027224 */ /* 0x000fe200078e000e */
[----:B------:R-:W-:Y:S06]  /*38020*/  BRA `(.L_x_7146) ;  /* 0xffffffa800787947 */ /* 0x000fec000383ffff */
.L_x_7014:
[----:B0-----:R0:W1:Y:S02]  /*38030*/  SYNCS.PHASECHK.TRANS64.TRYWAIT P0, [R6+URZ+0x38840], R21 ;  /* 0x03884015060075a7 */ /* 0x001064000800017f */
[----:B-1----:R-:W-:Y:S05]  /*38040*/  @!P0 NANOSLEEP.SYNCS 0x989680 ;  /* 0x009896800000895d */ /* 0x002fea0003900000 */
[----:B------:R-:W1:Y:S02]  /*38050*/  @!P0 SYNCS.PHASECHK.TRANS64 P0, [R6+URZ+0x38840], R21 ;  /* 0x03884015060085a7 */ /* 0x000e64000800007f */
[----:B-1----:R-:W-:Y:S05]  /*38060*/  @!P0 BRA `(.L_x_7014) ;  /* 0xfffffffc00f08947 */ /* 0x002fea000383ffff */
[----:B------:R-:W-:Y:S05]  /*38070*/  BRA `(.L_x_7147) ;  /* 0xffffffb000047947 */ /* 0x000fea000383ffff */
.L_x_7015:
        /* <DEDUP_REMOVED lines=8> */
.L_x_7149:
[----:B------:R-:W-:Y:S05]  /*38100*/  BSYNC B1 ;  /* 0x0000000000017941 */ /* 0x000fea0003800000 */
.L_x_7148:
        /* <DEDUP_REMOVED lines=9> */
.L_x_7150:
[----:B------:R-:W-:Y:S02]  /*381a0*/  IMAD.MOV.U32 R13, RZ, RZ, R27 ;  /* 0x000000ffff0d7224 */ /* 0x000fe400078e001b */
[----:B------:R-:W-:Y:S02]  /*381b0*/  IMAD.MOV.U32 R12, RZ, RZ, 0x1 ;  /* 0x00000001ff0c7424 */ /* 0x000fe400078e00ff */
[----:B------:R-:W-:-:S07]  /*381c0*/  IMAD.MOV.U32 R2, RZ, RZ, R14 ;  /* 0x000000ffff027224 */ /* 0x000fce00078e000e */
[----:B------:R-:W-:Y:S05]  /*381d0*/  WARPSYNC.COLLECTIVE R15, `(.L_x_7151) ;  /* 0x000000000f087348 */ /* 0x000fea0003c00000 */
[----:B------:R0:W1:Y:S02]  /*381e0*/  SHFL.IDX P6, R14, R13, R12, R11 ;  /* 0x0000000c0d0e7389 */ /* 0x00006400000c000b */
[----:B01----:R-:W-:Y:S01]  /*381f0*/  ENDCOLLECTIVE ;  /* 0x000000000000791b */ /* 0x003fe20003800000 */
.L_x_7151:
        /* <DEDUP_REMOVED lines=11> */
.L_x_7152:
[----:B------:R-:W-:Y:S02]  /*382b0*/  IMAD.MOV.U32 R13, RZ, RZ, R27 ;  /* 0x000000ffff0d7224 */ /* 0x000fe400078e001b */
[----:B------:R-:W-:Y:S02]  /*382c0*/  IMAD.MOV.U32 R12, RZ, RZ, 0x2 ;  /* 0x00000002ff0c7424 */ /* 0x000fe400078e00ff */
[----:B------:R-:W-:-:S07]  /*382d0*/  IMAD.MOV.U32 R2, RZ, RZ, R14 ;  /* 0x000000ffff027224 */ /* 0x000fce00078e000e */
[----:B------:R-:W-:Y:S05]  /*382e0*/  WARPSYNC.COLLECTIVE R15, `(.L_x_7153) ;  /* 0x000000000f087348 */ /* 0x000fea0003c00000 */
[----:B------:R0:W1:Y:S02]  /*382f0*/  SHFL.IDX P6, R14, R13, R12, R11 ;  /* 0x0000000c0d0e7389 */ /* 0x00006400000c000b */
[----:B01----:R-:W-:Y:S01]  /*38300*/  ENDCOLLECTIVE ;  /* 0x000000000000791b */ /* 0x003fe20003800000 */
.L_x_7153:
        /* <DEDUP_REMOVED lines=11> */
.L_x_7154:
[----:B------:R-:W-:Y:S02]  /*383c0*/  IMAD.MOV.U32 R13, RZ, RZ, R27 ;  /* 0x000000ffff0d7224 */ /* 0x000fe400078e001b */
[----:B------:R-:W-:Y:S02]  /*383d0*/  IMAD.MOV.U32 R12, RZ, RZ, 0x3 ;  /* 0x00000003ff0c7424 */ /* 0x000fe400078e00ff */
[----:B------:R-:W-:-:S07]  /*383e0*/  IMAD.MOV.U32 R2, RZ, RZ, R14 ;  /* 0x000000ffff027224 */ /* 0x000fce00078e000e */
[----:B------:R-:W-:Y:S05]  /*383f0*/  WARPSYNC.COLLECTIVE R15, `(.L_x_7155) ;  /* 0x000000000f087348 */ /* 0x000fea0003c00000 */
[----:B------:R0:W1:Y:S02]  /*38400*/  SHFL.IDX P6, R14, R13, R12, R11 ;  /* 0x0000000c0d0e7389 */ /* 0x00006400000c000b */
[----:B01----:R-:W-:Y:S01]  /*38410*/  ENDCOLLECTIVE ;  /* 0x000000000000791b */ /* 0x003fe20003800000 */
.L_x_7155:
        /* <DEDUP_REMOVED lines=11> */
.L_x_7156:
[----:B------:R-:W-:Y:S01]  /*384d0*/  IMAD.MOV.U32 R2, RZ, RZ, R14 ;  /* 0x000000ffff027224 */ /* 0x000fe200078e000e */
[----:B------:R-:W-:Y:S06]  /*384e0*/  BRA `(.L_x_7157) ;  /* 0xffffffac00947947 */ /* 0x000fec000383ffff */
.L_x_7020:
[----:B---3--:R3:W4:Y:S02]  /*384f0*/  SYNCS.PHASECHK.TRANS64.TRYWAIT P0, [R6+URZ+0x38860], R21 ;  /* 0x03886015060075a7 */ /* 0x008724000800017f */
[----:B----4-:R-:W-:Y:S05]  /*38500*/  @!P0 NANOSLEEP.SYNCS 0x989680 ;  /* 0x009896800000895d */ /* 0x010fea0003900000 */
[----:B------:R-:W4:Y:S02]  /*38510*/  @!P0 SYNCS.PHASECHK.TRANS64 P0, [R6+URZ+0x38860], R21 ;  /* 0x03886015060085a7 */ /* 0x000f24000800007f */
[----:B----4-:R-:W-:Y:S05]  /*38520*/  @!P0 BRA `(.L_x_7020) ;  /* 0xfffffffc00f08947 */ /* 0x010fea000383ffff */
[----:B------:R-:W-:Y:S05]  /*38530*/  BRA `(.L_x_7158) ;  /* 0xffffffac00e47947 */ /* 0x000fea000383ffff */
.L_x_7021:
        /* <DEDUP_REMOVED lines=8> */
.L_x_7160:
[----:B------:R-:W-:Y:S05]  /*385c0*/  BSYNC B1 ;  /* 0x0000000000017941 */ /* 0x000fea0003800000 */
.L_x_7159:
        /* <DEDUP_REMOVED lines=13> */
.L_x_7161:
        /* <DEDUP_REMOVED lines=17> */
.L_x_7162:
        /* <DEDUP_REMOVED lines=16> */
.L_x_7163:
        /* <DEDUP_REMOVED lines=19> */
.L_x_7164:
        /* <DEDUP_REMOVED lines=14> */
.L_x_7165:
        /* <DEDUP_REMOVED lines=16> */
.L_x_7166:
        /* <DEDUP_REMOVED lines=14> */
.L_x_7167:
[----:B------:R-:W-:Y:S05]  /*38ca0*/  BRA `(.L_x_7168) ;  /* 0xffffffac00507947 */ /* 0x000fea000383ffff */
.L_x_7029:
        /* <DEDUP_REMOVED lines=8> */
.L_x_7170:
[----:B------:R-:W-:Y:S05]  /*38d30*/  BSYNC B0 ;  /* 0x0000000000007941 */ /* 0x000fea0003800000 */
.L_x_7169:
        /* <DEDUP_REMOVED lines=9> */
.L_x_7171:
        /* <DEDUP_REMOVED lines=18> */
.L_x_7172:
[----:B------:R-:W-:Y:S01]  /*38ef0*/  IMAD.MOV.U32 R12, RZ, RZ, 0x2 ;  /* 0x00000002ff0c7424 */ /* 0x000fe200078e00ff */
[----:B------:R-:W-:-:S05]  /*38f00*/  SEL R4, R14, RZ, P1 ;  /* 0x000000ff0e047207 */ /* 0x000fca0000800000 */
[----:B------:R-:W-:-:S04]  /*38f10*/  IMAD.IADD R4, R17, 0x1, R4 ;  /* 0x0000000111047824 */ /* 0x000fc800078e0204 */
[----:B------:R-:W-:-:S07]  /*38f20*/  IMAD.MOV.U32 R13, RZ, RZ, R4 ;  /* 0x000000ffff0d7224 */ /* 0x000fce00078e0004 */
[----:B------:R-:W-:Y:S05]  /*38f30*/  WARPSYNC.COLLECTIVE R15, `(.L_x_7173) ;  /* 0x000000000f087348 */ /* 0x000fea0003c00000 */
[----:B------:R0:W1:Y:S02]  /*38f40*/  SHFL.UP P6, R14, R13, R12, R11 ;  /* 0x0400000c0d0e7389 */ /* 0x00006400000c000b */
[----:B01----:R-:W-:Y:S01]  /*38f50*/  ENDCOLLECTIVE ;  /* 0x000000000000791b */ /* 0x003fe20003800000 */
.L_x_7173:
[----:B------:R-:W-:Y:S01]  /*38f60*/  IMAD.MOV.U32 R12, RZ, RZ, 0x4 ;  /* 0x00000004ff0c7424 */ /* 0x000fe200078e00ff */
[----:B------:R-:W-:-:S05]  /*38f70*/  SEL R3, R14, RZ, P2 ;  /* 0x000000ff0e037207 */ /* 0x000fca0001000000 */
[----:B------:R-:W-:-:S04]  /*38f80*/  IMAD.IADD R6, R4, 0x1, R3 ;  /* 0x0000000104067824 */ /* 0x000fc800078e0203 */
[----:B------:R-:W-:-:S07]  /*38f90*/  IMAD.MOV.U32 R13, RZ, RZ, R6 ;  /* 0x000000ffff0d7224 */ /* 0x000fce00078e0006 */
[----:B------:R-:W-:Y:S05]  /*38fa0*/  WARPSYNC.COLLECTIVE R15, `(.L_x_7174) ;  /* 0x000000000f087348 */ /* 0x000fea0003c00000 */
[----:B------:R0:W1:Y:S02]  /*38fb0*/  SHFL.UP P6, R14, R13, R12, R11 ;  /* 0x0400000c0d0e7389 */ /* 0x00006400000c000b */
[----:B01----:R-:W-:Y:S01]  /*38fc0*/  ENDCOLLECTIVE ;  /* 0x000000000000791b */ /* 0x003fe20003800000 */
.L_x_7174:
[----:B------:R-:W-:Y:S01]  /*38fd0*/  IMAD.MOV.U32 R12, RZ, RZ, 0x8 ;  /* 0x00000008ff0c7424 */ /* 0x000fe200078e00ff */
[----:B------:R-:W-:-:S05]  /*38fe0*/  SEL R3, R14, RZ, P3 ;  /* 0x000000ff0e037207 */ /* 0x000fca0001800000 */
[----:B------:R-:W-:-:S04]  /*38ff0*/  IMAD.IADD R2, R6, 0x1, R3 ;  /* 0x0000000106027824 */ /* 0x000fc800078e0203 */
[----:B------:R-:W-:-:S07]  /*39000*/  IMAD.MOV.U32 R13, RZ, RZ, R2 ;  /* 0x000000ffff0d7224 */ /* 0x000fce00078e0002 */
[----:B------:R-:W-:Y:S05]  /*39010*/  WARPSYNC.COLLECTIVE R15, `(.L_x_7175) ;  /* 0x000000000f087348 */ /* 0x000fea0003c00000 */
[----:B------:R0:W1:Y:S02]  /*39020*/  SHFL.UP P6, R14, R13, R12, R11 ;  /* 0x0400000c0d0e7389 */ /* 0x00006400000c000b */
[----:B01----:R-:W-:Y:S01]  /*39030*/  ENDCOLLECTIVE ;  /* 0x000000000000791b */ /* 0x003fe20003800000 */
.L_x_7175:
[----:B------:R-:W-:Y:S01]  /*39040*/  IMAD.MOV.U32 R12, RZ, RZ, 0x10 ;  /* 0x00000010ff0c7424 */ /* 0x000fe200078e00ff */
[----:B------:R-:W-:-:S05]  /*39050*/  SEL R3, R14, RZ, P4 ;  /* 0x000000ff0e037207 */ /* 0x000fca0002000000 */
[----:B------:R-:W-:-:S04]  /*39060*/  IMAD.IADD R3, R2, 0x1, R3 ;  /* 0x0000000102037824 */ /* 0x000fc800078e0203 */
[----:B------:R-:W-:-:S07]  /*39070*/  IMAD.MOV.U32 R13, RZ, RZ, R3 ;  /* 0x000000ffff0d7224 */ /* 0x000fce00078e0003 */
[----:B------:R-:W-:Y:S05]  /*39080*/  WARPSYNC.COLLECTIVE R15, `(.L_x_7176) ;  /* 0x000000000f087348 */ /* 0x000fea0003c00000 */
[----:B------:R0:W1:Y:S02]  /*39090*/  SHFL.UP P6, R14, R13, R12, R11 ;  /* 0x0400000c0d0e7389 */ /* 0x00006400000c000b */
[----:B01----:R-:W-:Y:S01]  /*390a0*/  ENDCOLLECTIVE ;  /* 0x000000000000791b */ /* 0x003fe20003800000 */
.L_x_7176:
        /* <DEDUP_REMOVED lines=8> */
.L_x_7177:
[----:B------:R-:W-:Y:S05]  /*39130*/  BRA `(.L_x_7178) ;  /* 0xffffffac00e47947 */ /* 0x000fea000383ffff */
.L_x_7034:
[----:B------:R-:W-:Y:S01]  /*39140*/  BSSY B0, `(.L_x_7179) ;  /* 0x0000008000007945 */ /* 0x000fe20003800000 */
[----:B-----5:R-:W-:Y:S02]  /*39150*/  IMAD.MOV.U32 R13, RZ, RZ, R17 ;  /* 0x000000ffff0d7224 */ /* 0x020fe400078e0011 */
[----:B------:R-:W-:Y:S02]  /*39160*/  IMAD.MOV.U32 R12, RZ, RZ, 0x1 ;  /* 0x00000001ff0c7424 */ /* 0x000fe400078e00ff */
[----:B------:R-:W-:Y:S02]  /*39170*/  IMAD.MOV.U32 R11, RZ, RZ, RZ ;  /* 0x000000ffff0b7224 */ /* 0x000fe400078e00ff */
[----:B------:R-:W-:-:S07]  /*39180*/  IMAD.MOV.U32 R15, RZ, RZ, -0x1 ;  /* 0xffffffffff0f7424 */ /* 0x000fce00078e00ff */
[----:B0-----:R-:W-:Y:S05]  /*39190*/  WARPSYNC.COLLECTIVE R15, `(.L_x_7180) ;  /* 0x000000000f087348 */ /* 0x001fea0003c00000 */
[----:B------:R1:W2:Y:S02]  /*391a0*/  SHFL.UP P6, R14, R13, R12, R11 ;  /* 0x0400000c0d0e7389 */ /* 0x0002a400000c000b */
[----:B012---:R-:W-:Y:S01]  /*391b0*/  ENDCOLLECTIVE ;  /* 0x000000000000791b */ /* 0x007fe20003800000 */
.L_x_7180:
[----:B------:R-:W-:Y:S05]  /*391c0*/  BSYNC B0 ;  /* 0x0000000000007941 */ /* 0x000fea0003800000 */
.L_x_7179:
        /* <DEDUP_REMOVED lines=8> */
.L_x_7181:
[----:B------:R-:W-:Y:S01]  /*39250*/  IMAD.MOV.U32 R12, RZ, RZ, 0x4 ;  /* 0x00000004ff0c7424 */ /* 0x000fe200078e00ff */
[----:B------:R-:W-:-:S05]  /*39260*/  SEL R2, R14, RZ, P2 ;  /* 0x000000ff0e027207 */ /* 0x000fca0001000000 */
[----:B------:R-:W-:-:S04]  /*39270*/  IMAD.IADD R2, R13, 0x1, R2 ;  /* 0x000000010d027824 */ /* 0x000fc800078e0202 */
[----:B------:R-:W-:-:S07]  /*39280*/  IMAD.MOV.U32 R13, RZ, RZ, R2 ;  /* 0x000000ffff0d7224 */ /* 0x000fce00078e0002 */
[----:B------:R-:W-:Y:S05]  /*39290*/  WARPSYNC.COLLECTIVE R15, `(.L_x_7182) ;  /* 0x000000000f087348 */ /* 0x000fea0003c00000 */
[----:B------:R0:W1:Y:S02]  /*392a0*/  SHFL.UP P6, R14, R13, R12, R11 ;  /* 0x0400000c0d0e7389 */ /* 0x00006400000c000b */
[----:B01----:R-:W-:Y:S01]  /*392b0*/  ENDCOLLECTIVE ;  /* 0x000000000000791b */ /* 0x003fe20003800000 */
.L_x_7182:
[----:B------:R-:W-:Y:S01]  /*392c0*/  IMAD.MOV.U32 R12, RZ, RZ, 0x8 ;  /* 0x00000008ff0c7424 */ /* 0x000fe200078e00ff */
[----:B------:R-:W-:-:S05]  /*392d0*/  SEL R3, R14, RZ, P3 ;  /* 0x000000ff0e037207 */ /* 0x000fca0001800000 */
[----:B------:R-:W-:-:S04]  /*392e0*/  IMAD.IADD R3, R2, 0x1, R3 ;  /* 0x0000000102037824 */ /* 0x000fc800078e0203 */
[----:B------:R-:W-:-:S07]  /*392f0*/  IMAD.MOV.U32 R13, RZ, RZ, R3 ;  /* 0x000000ffff0d7224 */ /* 0x000fce00078e0003 */
[----:B------:R-:W-:Y:S05]  /*39300*/  WARPSYNC.COLLECTIVE R15, `(.L_x_7183) ;  /* 0x000000000f087348 */ /* 0x000fea0003c00000 */
[----:B------:R0:W1:Y:S02]  /*39310*/  SHFL.UP P6, R14, R13, R12, R11 ;  /* 0x0400000c0d0e7389 */ /* 0x00006400000c000b */
[----:B01----:R-:W-:Y:S01]  /*39320*/  ENDCOLLECTIVE ;  /* 0x000000000000791b */ /* 0x003fe20003800000 */
.L_x_7183:
[----:B------:R-:W-:Y:S01]  /*39330*/  IMAD.MOV.U32 R12, RZ, RZ, 0x10 ;  /* 0x00000010ff0c7424 */ /* 0x000fe200078e00ff */
[----:B------:R-:W-:-:S05]  /*39340*/  SEL R4, R14, RZ, P4 ;  /* 0x000000ff0e047207 */ /* 0x000fca0002000000 */
[----:B------:R-:W-:-:S04]  /*39350*/  IMAD.IADD R4, R3, 0x1, R4 ;  /* 0x0000000103047824 */ /* 0x000fc800078e0204 */
[----:B------:R-:W-:-:S07]  /*39360*/  IMAD.MOV.U32 R13, RZ, RZ, R4 ;  /* 0x000000ffff0d7224 */ /* 0x000fce00078e0004 */
[----:B------:R-:W-:Y:S05]  /*39370*/  WARPSYNC.COLLECTIVE R15, `(.L_x_7184) ;  /* 0x000000000f087348 */ /* 0x000fea0003c00000 */
[----:B------:R0:W1:Y:S02]  /*39380*/  SHFL.UP P6, R14, R13, R12, R11 ;  /* 0x0400000c0d0e7389 */ /* 0x00006400000c000b */
[----:B01----:R-:W-:Y:S01]  /*39390*/  ENDCOLLECTIVE ;  /* 0x000000000000791b */ /* 0x003fe20003800000 */
.L_x_7184:
        /* <DEDUP_REMOVED lines=8> */
.L_x_7185:
[----:B------:R-:W-:Y:S05]  /*39420*/  BRA `(.L_x_7186) ;  /* 0xffffffac00c47947 */ /* 0x000fea000383ffff */
.L_x_7036:
[----:B------:R-:W-:Y:S01]  /*39430*/  BSSY B0, `(.L_x_7187) ;  /* 0x0000006000007945 */ /* 0x000fe20003800000 */
[----:B------:R-:W-:Y:S01]  /*39440*/  PLOP3.LUT P6, PT, P6, PT, PT, 0x8, 0x0 ;  /* 0x000000000000781c */ /* 0x000fe200037ce170 */
[----:B------:R-:W-:-:S12]  /*39450*/  IMAD.MOV.U32 R15, RZ, RZ, -0x1 ;  /* 0xffffffffff0f7424 */ /* 0x000fd800078e00ff */
[----:B0-----:R-:W-:Y:S05]  /*39460*/  WARPSYNC.COLLECTIVE R15, `(.L_x_7188) ;  /* 0x000000000f087348 */ /* 0x001fea0003c00000 */
[----:B------:R-:W-:Y:S01]  /*39470*/  VOTE.ANY R14, PT, P6 ;  /* 0x00000000000e7806 */ /* 0x000fe200030e0100 */
[----:B0-----:R-:W-:Y:S06]  /*39480*/  ENDCOLLECTIVE ;  /* 0x000000000000791b */ /* 0x001fec0003800000 */
.L_x_7188:
[----:B------:R-:W-:Y:S05]  /*39490*/  BSYNC B0 ;  /* 0x0000000000007941 */ /* 0x000fea0003800000 */
.L_x_7187:
        /* <DEDUP_REMOVED lines=9> */
.L_x_7189:
[----:B------:R-:W-:Y:S01]  /*39530*/  IMAD.MOV.U32 R17, RZ, RZ, R14 ;  /* 0x000000ffff117224 */ /* 0x000fe200078e000e */
[----:B------:R-:W-:Y:S06]  /*39540*/  BRA `(.L_x_7190) ;  /* 0xffffffac00b47947 */ /* 0x000fec000383ffff */
.L_x_7038:
[----:B------:R-:W-:Y:S01]  /*39550*/  BSSY B0, `(.L_x_7191) ;  /* 0x0000007000007945 */ /* 0x000fe20003800000 */
[----:B------:R-:W-:Y:S02]  /*39560*/  IMAD.MOV.U32 R13, RZ, RZ, R3 ;  /* 0x000000ffff0d7224 */ /* 0x000fe400078e0003 */
[----:B------:R-:W-:Y:S02]  /*39570*/  IMAD.MOV.U32 R11, RZ, RZ, 0x1f ;  /* 0x0000001fff0b7424 */ /* 0x000fe400078e00ff */
[----:B------:R-:W-:-:S07]  /*39580*/  IMAD.MOV.U32 R15, RZ, RZ, -0x1 ;  /* 0xffffffffff0f7424 */ /* 0x000fce00078e00ff */
[----:B012---:R-:W-:Y:S05]  /*39590*/  WARPSYNC.COLLECTIVE R15, `(.L_x_7192) ;  /* 0x000000000f087348 */ /* 0x007fea0003c00000 */
[----:B------:R3:W4:Y:S02]  /*395a0*/  SHFL.IDX P6, R14, R13, R12, R11 ;  /* 0x0000000c0d0e7389 */ /* 0x00072400000c000b */
[----:B01234-:R-:W-:Y:S01]  /*395b0*/  ENDCOLLECTIVE ;  /* 0x000000000000791b */ /* 0x01ffe20003800000 */
.L_x_7192:
[----:B------:R-:W-:Y:S05]  /*395c0*/  BSYNC B0 ;  /* 0x0000000000007941 */ /* 0x000fea0003800000 */
.L_x_7191:
[----:B------:R-:W-:Y:S05]  /*395d0*/  BRA `(.L_x_7037) ;  /* 0xffffffac00ac7947 */ /* 0x000fea000383ffff */
.L_x_7042:
[----:B------:R0:W0:Y:S02]  /*395e0*/  SYNCS.PHASECHK.TRANS64.TRYWAIT P0, [R4+URZ+0x38820], R0 ;  /* 0x03882000040075a7 */ /* 0x000024000800017f */
[----:B0-----:R-:W-:Y:S05]  /*395f0*/  @!P0 NANOSLEEP.SYNCS 0x989680 ;  /* 0x009896800000895d */ /* 0x001fea0003900000 */
[----:B------:R-:W0:Y:S02]  /*39600*/  @!P0 SYNCS.PHASECHK.TRANS64 P0, [R4+URZ+0x38820], R0 ;  /* 0x03882000040085a7 */ /* 0x000e24000800007f */
[----:B0-----:R-:W-:Y:S05]  /*39610*/  @!P0 BRA `(.L_x_7042) ;  /* 0xfffffffc00f08947 */ /* 0x001fea000383ffff */
[----:B------:R-:W-:Y:S05]  /*39620*/  BRA `(.L_x_7193) ;  /* 0xffffffb400247947 */ /* 0x000fea000383ffff */
.L_x_7043:
        /* <DEDUP_REMOVED lines=8> */
[----:B-1234-:R-:W-:Y:S05]  /*396b0*/  WARPSYNC.COLLECTIVE R15, `(.L_x_7195) ;  /* 0x000000000f087348 */ /* 0x01efea0003c00000 */
[----:B------:R0:W0:Y:S02]  /*396c0*/  SHFL.IDX P6, R14, R13, R12, R11 ;  /* 0x0000000c0d0e7389 */ /* 0x00002400000c000b */
[----:B01234-:R-:W-:Y:S01]  /*396d0*/  ENDCOLLECTIVE ;  /* 0x000000000000791b */ /* 0x01ffe20003800000 */
.L_x_7195:
[----:B------:R-:W-:Y:S05]  /*396e0*/  BSYNC B0 ;  /* 0x0000000000007941 */ /* 0x000fea0003800000 */
.L_x_7194:
[----:B------:R-:W-:Y:S05]  /*396f0*/  BRA `(.L_x_7196) ;  /* 0xffffffb4000c7947 */ /* 0x000fea000383ffff */
.L_x_7044:
[----:B------:R-:W-:Y:S01]  /*39700*/  BSSY B0, `(.L_x_7197) ;  /* 0x0000006000007945 */ /* 0x000fe20003800000 */
[----:B------:R-:W-:-:S07]  /*39710*/  IMAD.MOV.U32 R15, RZ, RZ, -0x1 ;  /* 0xffffffffff0f7424 */ /* 0x000fce00078e00ff */
[----:B-1234-:R-:W-:Y:S05]  /*39720*/  WARPSYNC.COLLECTIVE R15, `(.L_x_7198) ;  /* 0x000000000f0c7348 */ /* 0x01efea0003c00000 */
[----:B------:R-:W-:Y:S02]  /*39730*/  ELECT P6, UR62, PT ;  /* 0x00000000003e782f */ /* 0x000fe400038c0000 */
[----:B------:R-:W-:Y:S01]  /*39740*/  MOV R14, UR62 ;  /* 0x0000003e000e7c02 */ /* 0x000fe20008000f00 */
[----:B-1234-:R-:W-:Y:S10]  /*39750*/  ENDCOLLECTIVE ;  /* 0x000000000000791b */ /* 0x01eff40003800000 */
.L_x_7198:
[----:B------:R-:W-:Y:S05]  /*39760*/  BSYNC B0 ;  /* 0x0000000000007941 */ /* 0x000fea0003800000 */
.L_x_7197:
[----:B------:R-:W-:Y:S05]  /*39770*/  BRA `(.L_x_7199) ;  /* 0xffffffb400007947 */ /* 0x000fea000383ffff */
.L_x_7046:
[----:B------:R0:W0:Y:S02]  /*39780*/  SYNCS.PHASECHK.TRANS64.TRYWAIT P1, [R5+URZ+0x38840], R0 ;  /* 0x03884000050075a7 */ /* 0x000024000802017f */
[----:B0-----:R-:W-:Y:S05]  /*39790*/  @!P1 NANOSLEEP.SYNCS 0x989680 ;  /* 0x009896800000995d */ /* 0x001fea0003900000 */
[----:B------:R-:W0:Y:S02]  /*397a0*/  @!P1 SYNCS.PHASECHK.TRANS64 P1, [R5+URZ+0x38840], R0 ;  /* 0x03884000050095a7 */ /* 0x000e24000802007f */
[----:B0-----:R-:W-:Y:S05]  /*397b0*/  @!P1 BRA `(.L_x_7046) ;  /* 0xfffffffc00f09947 */ /* 0x001fea000383ffff */
[----:B------:R-:W-:Y:S05]  /*397c0*/  BRA `(.L_x_7200) ;  /* 0xffffffb400207947 */ /* 0x000fea000383ffff */
.L_x_7048:
[----:B------:R0:W0:Y:S02]  /*397d0*/  SYNCS.PHASECHK.TRANS64.TRYWAIT P1, [R25+URZ+0x38840], R2 ;  /* 0x03884002190075a7 */ /* 0x000024000802017f */
[----:B0-----:R-:W-:Y:S05]  /*397e0*/  @!P1 NANOSLEEP.SYNCS 0x989680 ;  /* 0x009896800000995d */ /* 0x001fea0003900000 */
[----:B------:R-:W0:Y:S02]  /*397f0*/  @!P1 SYNCS.PHASECHK.TRANS64 P1, [R25+URZ+0x38840], R2 ;  /* 0x03884002190095a7 */ /* 0x000e24000802007f */
[----:B0-----:R-:W-:Y:S05]  /*39800*/  @!P1 BRA `(.L_x_7048) ;  /* 0xfffffffc00f09947 */ /* 0x001fea000383ffff */
[----:B------:R-:W-:Y:S05]  /*39810*/  BRA `(.L_x_7201) ;  /* 0xffffffb4002c7947 */ /* 0x000fea000383ffff */
.L_x_7050:
[----:B------:R0:W0:Y:S02]  /*39820*/  SYNCS.PHASECHK.TRANS64.TRYWAIT P1, [R5+URZ+0x38860], R0 ;  /* 0x03886000050075a7 */ /* 0x000024000802017f */
[----:B0-----:R-:W-:Y:S05]  /*39830*/  @!P1 NANOSLEEP.SYNCS 0x989680 ;  /* 0x009896800000995d */ /* 0x001fea0003900000 */
[----:B------:R-:W0:Y:S02]  /*39840*/  @!P1 SYNCS.PHASECHK.TRANS64 P1, [R5+URZ+0x38860], R0 ;  /* 0x03886000050095a7 */ /* 0x000e24000802007f */
[----:B0-----:R-:W-:Y:S05]  /*39850*/  @!P1 BRA `(.L_x_7050) ;  /* 0xfffffffc00f09947 */ /* 0x001fea000383ffff */
[----:B------:R-:W-:Y:S05]  /*39860*/  BRA `(.L_x_7202) ;  /* 0xffffffb400287947 */ /* 0x000fea000383ffff */
        .type           $_ZN7cutlass13device_kernelIN5flash11enable_sm90INS1_16FlashAttnFwdSm90INS1_25CollectiveMainloopFwdSm90ILi2EN4cute5tupleIJNS5_1CILi1EEES8_S8_EEENS6_IJNS7_ILi64EEESA_SA_EEELi512ENS_6half_tEfNS_4arch4Sm90ELb0ELb1ELb0ELb1ELb1ELb1ELb1ELb0ELb0ELb1ELb0ELb0EEENS1_21CollectiveEpilogueFwdINS6_IJSA_NS7_ILi512EEESA_EEES9_SC_SE_Li256ELb1ELb1ELb0ELb0EEENS1_36VarlenDynamicPersistentTileSchedulerILi64ELi64ELi256ELi128ELb0ELb1ELb1ELb1ELb0ELb1EEEEEEEEEvNT_6ParamsE$_ZZN5flash25CollectiveMainloopFwdSm90ILi2EN4cute5tupleIJNS1_1CILi1EEES4_S4_EEENS2_IJNS3_ILi64EEES6_S6_EEELi512EN7cutlass6half_tEfNS8_4arch4Sm90ELb0ELb1ELb0ELb1ELb1ELb1ELb1ELb0ELb0ELb1ELb0ELb0EE3mmaINS_16FlashAttnFwdSm90ISC_NS_21CollectiveEpilogueFwdINS2_IJS6_NS3_ILi512EEES6_EEES5_S9_SB_Li256ELb1ELb1ELb0ELb0EEENS_36VarlenDynamicPersistentTileSchedulerILi64ELi64ELi256ELi128ELb0ELb1ELb1ELb1ELb0ELb1EEEE13SharedStorageENS1_6TensorINS1_11ArrayEngineIfLm128EEENS1_6LayoutINS2_IJNS2_IJNS3_ILi2EEESR_NS3_ILi32EEEEEES4_S4_EEENS2_IJNS2_IJS4_SR_NS3_ILi4EEEEEENS3_ILi0EEESX_EEEEEEENS_7SoftmaxILi2ELi0EEEEEbRKNSC_6ParamsENS8_13PipelineAsyncILi2EEES17_RNS8_13PipelineStateILj2EEERT0_RT1_iRiRKNS_16SeqlenInfoQKNewKILb1ELb1EEENS2_IJiiiiEEERT_ENKUliT_T0_T1_E_clIZSD_ISM_S10_S12_EbS15_S17_S17_S1A_S1C_S1E_iS1F_S1J_S1K_S1M_EUlRS1N_iE0_NS3_ILb1EEES1U_EEDaiS1N_S1O_S1P_,@function
        .size           $_ZN7cutlass13device_kernelIN5flash11enable_sm90INS1_16FlashAttnFwdSm90INS1_25CollectiveMainloopFwdSm90ILi2EN4cute5tupleIJNS5_1CILi1EEES8_S8_EEENS6_IJNS7_ILi64EEESA_SA_EEELi512ENS_6half_tEfNS_4arch4Sm90ELb0ELb1ELb0ELb1ELb1ELb1ELb1ELb0ELb0ELb1ELb0ELb0EEENS1_21CollectiveEpilogueFwdINS6_IJSA_NS7_ILi512EEESA_EEES9_SC_SE_Li256ELb1ELb1ELb0ELb0EEENS1_36VarlenDynamicPersistentTileSchedulerILi64ELi64ELi256ELi128ELb0ELb1ELb1ELb1ELb0ELb1EEEEEEEEEvNT_6ParamsE$_ZZN5flash25CollectiveMainloopFwdSm90ILi2EN4cute5tupleIJNS1_1CILi1EEES4_S4_EEENS2_IJNS3_ILi64EEES6_S6_EEELi512EN7cutlass6half_tEfNS8_4arch4Sm90ELb0ELb1ELb0ELb1ELb1ELb1ELb1ELb0ELb0ELb1ELb0ELb0EE3mmaINS_16FlashAttnFwdSm90ISC_NS_21CollectiveEpilogueFwdINS2_IJS6_NS3_ILi512EEES6_EEES5_S9_SB_Li256ELb1ELb1ELb0ELb0EEENS_36VarlenDynamicPersistentTileSchedulerILi64ELi64ELi256ELi128ELb0ELb1ELb1ELb1ELb0ELb1EEEE13SharedStorageENS1_6TensorINS1_11ArrayEngineIfLm128EEENS1_6LayoutINS2_IJNS2_IJNS3_ILi2EEESR_NS3_ILi32EEEEEES4_S4_EEENS2_IJNS2_IJS4_SR_NS3_ILi4EEEEEENS3_ILi0EEESX_EEEEEEENS_7SoftmaxILi2ELi0EEEEEbRKNSC_6ParamsENS8_13PipelineAsyncILi2EEES17_RNS8_13PipelineStateILj2EEERT0_RT1_iRiRKNS_16SeqlenInfoQKNewKILb1ELb1EEENS2_IJiiiiEEERT_ENKUliT_T0_T1_E_clIZSD_ISM_S10_S12_EbS15_S17_S17_S1A_S1C_S1E_iS1F_S1J_S1K_S1M_EUlRS1N_iE0_NS3_ILb1EEES1U_EEDaiS1N_S1O_S1P_,(.L_x_15543 - $_ZN7cutlass13device_kernelIN5flash11enable_sm90INS1_16FlashAttnFwdSm90INS1_25CollectiveMainloopFwdSm90ILi2EN4cute5tupleIJNS5_1CILi1EEES8_S8_EEENS6_IJNS7_ILi64EEESA_SA_EEELi512ENS_6half_tEfNS_4arch4Sm90ELb0ELb1ELb0ELb1ELb1ELb1ELb1ELb0ELb0ELb1ELb0ELb0EEENS1_21CollectiveEpilogueFwdINS6_IJSA_NS7_ILi512EEESA_EEES9_SC_SE_Li256ELb1ELb1ELb0ELb0EEENS1_36VarlenDynamicPersistentTileSchedulerILi64ELi64ELi256ELi128ELb0ELb1ELb1ELb1ELb0ELb1EEEEEEEEEvNT_6ParamsE$_ZZN5flash25CollectiveMainloopFwdSm90ILi2EN4cute5tupleIJNS1_1CILi1EEES4_S4_EEENS2_IJNS3_ILi64EEES6_S6_EEELi512EN7cutlass6half_tEfNS8_4arch4Sm90ELb0ELb1ELb0ELb1ELb1ELb1ELb1ELb0ELb0ELb1ELb0ELb0EE3mmaINS_16FlashAttnFwdSm90ISC_NS_21CollectiveEpilogueFwdINS2_IJS6_NS3_ILi512EEES6_EEES5_S9_SB_Li256ELb1ELb1ELb0ELb0EEENS_36VarlenDynamicPersistentTileSchedulerILi64ELi64ELi256ELi128ELb0ELb1ELb1ELb1ELb0ELb1EEEE13SharedStorageENS1_6TensorINS1_11ArrayEngineIfLm128EEENS1_6LayoutINS2_IJNS2_IJNS3_ILi2EEESR_NS3_ILi32EEEEEES4_S4_EEENS2_IJNS2_IJS4_SR_NS3_ILi4EEEEEENS3_ILi0EEESX_EEEEEEENS_7SoftmaxILi2ELi0EEEEEbRKNSC_6ParamsENS8_13PipelineAsyncILi2EEES17_RNS8_13PipelineStateILj2EEERT0_RT1_iRiRKNS_16SeqlenInfoQKNewKILb1ELb1EEENS2_IJiiiiEEERT_ENKUliT_T0_T1_E_clIZSD_ISM_S10_S12_EbS15_S17_S17_S1A_S1C_S1E_iS1F_S1J_S1K_S1M_EUlRS1N_iE0_NS3_ILb1EEES1U_EEDaiS1N_S1O_S1P_)
$_ZN7cutlass13device_kernelIN5flash11enable_sm90INS1_16FlashAttnFwdSm90INS1_25CollectiveMainloopFwdSm90ILi2EN4cute5tupleIJNS5_1CILi1EEES8_S8_EEENS6_IJNS7_ILi64EEESA_SA_EEELi512ENS_6half_tEfNS_4arch4Sm90ELb0ELb1ELb0ELb1ELb1ELb1ELb1ELb0ELb0ELb1ELb0ELb0EEENS1_21CollectiveEpilogueFwdINS6_IJSA_NS7_ILi512EEESA_EEES9_SC_SE_Li256ELb1ELb1ELb0ELb0EEENS1_36VarlenDynamicPersistentTileSchedulerILi64ELi64ELi256ELi128ELb0ELb1ELb1ELb1ELb0ELb1EEEEEEEEEvNT_6ParamsE$_ZZN5flash25CollectiveMainloopFwdSm90ILi2EN4cute5tupleIJNS1_1CILi1EEES4_S4_EEENS2_IJNS3_ILi64EEES6_S6_EEELi512EN7cutlass6half_tEfNS8_4arch4Sm90ELb0ELb1ELb0ELb1ELb1ELb1ELb1ELb0ELb0ELb1ELb0ELb0EE3mmaINS_16FlashAttnFwdSm90ISC_NS_21CollectiveEpilogueFwdINS2_IJS6_NS3_ILi512EEES6_EEES5_S9_SB_Li256ELb1ELb1ELb0ELb0EEENS_36VarlenDynamicPersistentTileSchedulerILi64ELi64ELi256ELi128ELb0ELb1ELb1ELb1ELb0ELb1EEEE13SharedStorageENS1_6TensorINS1_11ArrayEngineIfLm128EEENS1_6LayoutINS2_IJNS2_IJNS3_ILi2EEESR_NS3_ILi32EEEEEES4_S4_EEENS2_IJNS2_IJS4_SR_NS3_ILi4EEEEEENS3_ILi0EEESX_EEEEEEENS_7SoftmaxILi2ELi0EEEEEbRKNSC_6ParamsENS8_13PipelineAsyncILi2EEES17_RNS8_13PipelineStateILj2EEERT0_RT1_iRiRKNS_16SeqlenInfoQKNewKILb1ELb1EEENS2_IJiiiiEEERT_ENKUliT_T0_T1_E_clIZSD_ISM_S10_S12_EbS15_S17_S17_S1A_S1C_S1E_iS1F_S1J_S1K_S1M_EUlRS1N_iE0_NS3_ILb1EEES1U_EEDaiS1N_S1O_S1P_:
[----:B------:R-:W-:Y:S05]  /*39870*/  YIELD ;  /* 0x0000000000007946 */ /* 0x000fea0003800000 */
[----:B------:R-:W-:Y:S02]  /*39880*/  ULDC UR4, c[0x0][0x20] ;  /* 0x0000080000047ab9 */ /* 0x000fe40000000800 */
[----:B------:R-:W-:-:S05]  /*39890*/  VIADD R0, R0, -UR4 ;  /* 0x8000000400007c36 */ /* 0x000fca0008000000 */
[----:B------:R-:W2:Y:S01]  /*398a0*/  LDL.64 R8, [R0+0x18] ;  /* 0x0000180000087983 */ /* 0x000ea20000100a00 */
[----:B------:R-:W0:Y:S03]  /*398b0*/  LDC.64 R2, c[0x0][0x208] ;  /* 0x00008200ff027b82 */ /* 0x000e260000000a00 */
[----:B------:R-:W3:Y:S01]  /*398c0*/  LDL.64 R6, [R0] ;  /* 0x0000000000067983 */ /* 0x000ee20000100a00 */
[----:B0-----:R-:W-:Y:S02]  /*398d0*/  R2UR UR4, R2 ;  /* 0x00000000020472ca */ /* 0x001fe400000e0000 */
[----:B------:R-:W-:-:S13]  /*398e0*/  R2UR UR5, R3 ;  /* 0x00000000030572ca */ /* 0x000fda00000e0000 */
[----:B--2---:R-:W2:Y:S01]  /*398f0*/  LD.E R4, desc[UR4][R8.64] ;  /* 0x0000000408047980 */ /* 0x004ea2000c101900 */
[C---:B------:R-:W-:Y:S02]  /*39900*/  R2UR UR4, R2.reuse ;  /* 0x00000000020472ca */ /* 0x040fe400000e0000 */
[C---:B------:R-:W-:Y:S02]  /*39910*/  R2UR UR5, R3.reuse ;  /* 0x00000000030572ca */ /* 0x040fe400000e0000 */
[----:B------:R-:W-:Y:S02]  /*39920*/  R2UR UR6, R2 ;  /* 0x00000000020672ca */ /* 0x000fe400000e0000 */
[----:B------:R-:W-:Y:S01]  /*39930*/  R2UR UR7, R3 ;  /* 0x00000000030772ca */ /* 0x000fe200000e0000 */
[----:B------:R-:W-:Y:S01]  /*39940*/  BSSY B0, `(.L_x_7203) ;  /* 0x0000009000007945 */ /* 0x000fe20003800000 */
[----:B------:R-:W-:-:S07]  /*39950*/  IMAD.MOV.U32 R5, RZ, RZ, R39 ;  /* 0x000000ffff057224 */ /* 0x000fce00078e0027 */
[----:B---3--:R0:W5:Y:S04]  /*39960*/  LD.E R13, desc[UR4][R6.64] ;  /* 0x00000004060d7980 */ /* 0x008168000c101900 */
[----:B------:R0:W5:Y:S01]  /*39970*/  LD.E R14, desc[UR6][R6.64+0x4] ;  /* 0x00000406060e7980 */ /* 0x000162000c101900 */
[----:B--2---:R-:W-:-:S04]  /*39980*/  LOP3.LUT R4, R4, 0x1, RZ, 0xfc, !PT ;  /* 0x0000000104047812 */ /* 0x004fc800078efcff */
[----:B------:R-:W-:Y:S01]  /*39990*/  ISETP.NE.AND P0, PT, R4, 0x3, PT ;  /* 0x000000030400780c */ /* 0x000fe20003f05270 */
[----:B------:R-:W-:-:S12]  /*399a0*/  IMAD.MOV.U32 R4, RZ, RZ, R28 ;  /* 0x000000ffff047224 */ /* 0x000fd800078e001c */
[----:B0-----:R-:W-:Y:S05]  /*399b0*/  @!P0 BRA `(.L_x_7204) ;  /* 0x0000000000048947 */ /* 0x001fea0003800000 */
[----:B------:R-:W-:Y:S01]  /*399c0*/  BPT.TRAP 0x1 ;  /* 0x000000040000795c */ /* 0x000fe20000300000 */
.L_x_7204:
[----:B------:R-:W-:Y:S05]  /*399d0*/  BSYNC B0 ;  /* 0x0000000000007941 */ /* 0x000fea0003800000 */
.L_x_7203:
        /* <DEDUP_REMOVED lines=17> */
.L_x_7206:
[----:B------:R-:W-:Y:S05]  /*39af0*/  BSYNC B0 ;  /* 0x0000000000007941 */ /* 0x000fea0003800000 */
.L_x_7205:
        /* <DEDUP_REMOVED lines=10> */
.L_x_7208:
[----:B------:R-:W-:Y:S05]  /*39ba0*/  BSYNC B0 ;  /* 0x0000000000007941 */ /* 0x000fea0003800000 */
.L_x_7207:
[----:B------:R-:W2:Y:S04]  /*39bb0*/  LDL.64 R14, [R0] ;  /* 0x00000000000e7983 */ /* 0x000ea80000100a00 */
[----:B------:R-:W3:Y:S01]  /*39bc0*/  LDL.64 R8, [R0+0x28] ;  /* 0x0000280000087983 */ /* 0x000ee20000100a00 */
[C---:B------:R-:W-:Y:S02]  /*39bd0*/  R2UR UR6, R2.reuse ;  /* 0x00000000020672ca */ /* 0x040fe400000e0000 */
[C---:B------:R-:W-:Y:S01]  /*39be0*/  R2UR UR7, R3.reuse ;  /* 0x00000000030772ca */ /* 0x040fe200000e0000 */
[----:B0----5:R-:W4:Y:S01]  /*39bf0*/  LDL.64 R10, [R0+0x20] ;  /* 0x00002000000a7983 */ /* 0x021f220000100a00 */
        /* <DEDUP_REMOVED lines=65> */
[----:B------:R-:W-:Y:S01]  /*3a010*/  R2UR UR9, R3 ;  /* 0x00000000030972ca */ /* 0x000fe200000e0000 */
[----:B--2---:R-:W-:Y:S02]  /*3a020*/  VIADD R8, R10, 0x6 ;  /* 0x000000060a087836 */ /* 0x004fe40000000000 */
[----:B------:R-:W-:-:S03]  /*3a030*/  IMAD.MOV.U32 R9, RZ, RZ, R11 ;  /* 0x000000ffff097224 */ /* 0x000fc600078e000b */
        /* <DEDUP_REMOVED lines=8> */
[----:B------:R-:W3:-:S12]  /*3a0c0*/  LDL.64 R10, [R0+0x30] ;  /* 0x00003000000a7983 */ /* 0x000ed80000100a00 */
[----:B--2---:R-:W2:Y:S01]  /*3a0d0*/  LD.E R8, desc[UR4][R8.64] ;  /* 0x0000000408087980 */ /* 0x004ea2000c101900 */
[----:B---3--:R-:W-:Y:S01]  /*3a0e0*/  MOV R10, R10 ;  /* 0x0000000a000a7202 */ /* 0x008fe20000000f00 */
[----:B------:R-:W-:Y:S01]  /*3a0f0*/  BSSY B0, `(.L_x_7210) ;  /* 0x0000007000007945 */ /* 0x000fe20003800000 */
[----:B--2---:R-:W-:-:S04]  /*3a100*/  LEA.HI R14, R8, R8, RZ, 0x1 ;  /* 0x00000008080e7211 */ /* 0x004fc800078f08ff */
[----:B------:R-:W-:-:S05]  /*3a110*/  LOP3.LUT R15, R14, 0xfffffffe, RZ, 0xc0, !PT ;  /* 0xfffffffe0e0f7812 */ /* 0x000fca00078ec0ff */
[----:B------:R-:W-:-:S05]  /*3a120*/  IMAD.IADD R15, R8, 0x1, -R15 ;  /* 0x00000001080f7824 */ /* 0x000fca00078e0a0f */
[----:B------:R-:W-:-:S04]  /*3a130*/  SHF.L.U32 R15, R15, 0x1f, RZ ;  /* 0x0000001f0f0f7819 */ /* 0x000fc800000006ff */
[----:B------:R-:W1:Y:S02]  /*3a140*/  SYNCS.PHASECHK.TRANS64.TRYWAIT P0, [R10+URZ+0x38810], R15 ;  /* 0x0388100f0a0075a7 */ /* 0x000e64000800017f */
[----:B01----:R-:W-:Y:S05]  /*3a150*/  @!P0 BRA `(.L_x_7211) ;  /* 0x000000e800888947 */ /* 0x003fea0003800000 */
.L_x_7237:
[----:B------:R-:W-:Y:S05]  /*3a160*/  BSYNC B0 ;  /* 0x0000000000007941 */ /* 0x000fea0003800000 */
.L_x_7210:
[----:B------:R-:W0:Y:S01]  /*3a170*/  LDL.64 R6, [R0+0x40] ;  /* 0x0000400000067983 */ /* 0x000e220000100a00 */
[----:B------:R-:W-:Y:S02]  /*3a180*/  R2UR UR4, R2 ;  /* 0x00000000020472ca */ /* 0x000fe400000e0000 */
[----:B------:R-:W-:Y:S01]  /*3a190*/  R2UR UR5, R3 ;  /* 0x00000000030572ca */ /* 0x000fe200000e0000 */
[----:B------:R-:W2:-:S12]  /*3a1a0*/  LDL.64 R8, [R0] ;  /* 0x0000000000087983 */ /* 0x000e980000100a00 */
[----:B0-----:R-:W3:Y:S01]  /*3a1b0*/  LD.E R10, desc[UR4][R6.64] ;  /* 0x00000004060a7980 */ /* 0x001ee2000c101900 */
[----:B------:R-:W-:Y:S02]  /*3a1c0*/  R2UR UR6, R2 ;  /* 0x00000000020672ca */ /* 0x000fe400000e0000 */
[----:B------:R-:W-:Y:S01]  /*3a1d0*/  R2UR UR7, R3 ;  /* 0x00000000030772ca */ /* 0x000fe200000e0000 */
[----:B--2---:R0:W5:Y:S01]  /*3a1e0*/  LD.E R14, desc[UR4][R8.64] ;  /* 0x00000004080e7980 */ /* 0x004162000c101900 */
[----:B------:R-:W-:Y:S11]  /*3a1f0*/  BSSY B0, `(.L_x_7212) ;  /* 0x0000006000007945 */ /* 0x000ff60003800000 */
[----:B------:R0:W5:Y:S01]  /*3a200*/  LD.E R15, desc[UR6][R8.64+0x4] ;  /* 0x00000406080f7980 */ /* 0x000162000c101900 */
[----:B---3--:R-:W-:-:S04]  /*3a210*/  LOP3.LUT R10, R10, 0x1, RZ, 0xfc, !PT ;  /* 0x000000010a0a7812 */ /* 0x008fc800078efcff */
[----:B------:R-:W-:-:S13]  /*3a220*/  ISETP.NE.AND P0, PT, R10, 0x3, PT ;  /* 0x000000030a00780c */ /* 0x000fda0003f05270 */
[----:B0-----:R-:W-:Y:S05]  /*3a230*/  @!P0 BRA `(.L_x_7213) ;  /* 0x0000000000048947 */ /* 0x001fea0003800000 */
[----:B------:R-:W-:Y:S01]  /*3a240*/  BPT.TRAP 0x1 ;  /* 0x000000040000795c */ /* 0x000fe20000300000 */
.L_x_7213:
[----:B------:R-:W-:Y:S05]  /*3a250*/  BSYNC B0 ;  /* 0x0000000000007941 */ /* 0x000fea0003800000 */
.L_x_7212:
        /* <DEDUP_REMOVED lines=17> */
.L_x_7215:
[----:B------:R-:W-:Y:S05]  /*3a370*/  BSYNC B0 ;  /* 0x0000000000007941 */ /* 0x000fea0003800000 */
.L_x_7214:
        /* <DEDUP_REMOVED lines=10> */
.L_x_7217:
[----:B------:R-:W-:Y:S05]  /*3a420*/  BSYNC B0 ;  /* 0x0000000000007941 */ /* 0x000fea0003800000 */
.L_x_7216:
        /* <DEDUP_REMOVED lines=338> */
[C---:B------:R-:W-:Y:S02]  /*3b950*/  R2UR UR9, R3.reuse ;  /* 0x00000000030972ca */ /* 0x040fe400000e0000 */
[----:B------:R-:W-:Y:S01]  /*3b960*/  R2UR UR10, R2 ;  /* 0x00000000020a72ca */ /* 0x000fe200000e0000 */
[----:B------:R-:W-:Y:S01]  /*3b970*/  IMAD.IADD R20, R20, 0x1, R21 ;  /* 0x0000000114147824 */ /* 0x000fe200078e0215 */
[----:B------:R-:W-:-:S04]  /*3b980*/  R2UR UR11, R3 ;  /* 0x00000000030b72ca */ /* 0x000fc800000e0000 */
[----:B------:R-:W-:-:S05]  /*3b990*/  LOP3.LUT R21, R20, 0xa06, RZ, 0xc0, !PT ;  /* 0x00000a0614157812 */ /* 0x000fca00078ec0ff */
[----:B------:R-:W-:-:S05]  /*3b9a0*/  IMAD.IADD R20, R10, 0x1, R21 ;  /* 0x000000010a147824 */ /* 0x000fca00078e0215 */
[----:B------:R-:W-:Y:S01]  /*3b9b0*/  R2UR UR6, R20 ;  /* 0x00000000140672ca */ /* 0x000fe200000e0000 */
[----:B--2---:R-:W-:Y:S01]  /*3b9c0*/  IMAD.IADD R14, R21, 0x1, R14 ;  /* 0x00000001150e7824 */ /* 0x004fe200078e020e */
[----:B------:R-:W-:Y:S01]  /*3b9d0*/  R2UR UR5, R15 ;  /* 0x000000000f0572ca */ /* 0x000fe200000e0000 */
        /* <DEDUP_REMOVED lines=199> */
[----:B------:R-:W-:Y:S01]  /*3c650*/  R2UR UR7, R11 ;  /* 0x000000000b0772ca */ /* 0x000fe200000e0000 */
[----:B------:R-:W-:Y:S01]  /*3c660*/  IMAD.MOV.U32 R15, RZ, RZ, 0x1000 ;  /* 0x00001000ff0f7424 */ /* 0x000fe200078e00ff */
[----:B------:R-:W-:Y:S01]  /*3c670*/  WARPGROUP.ARRIVE ;  /* 0x00000000000079c5 */ /* 0x000fe20000000000 */
        /* <DEDUP_REMOVED lines=8> */
[----:B--2---:R-:W-:Y:S01]  /*3c700*/  IMAD.IADD R8, R15, 0x1, R8 ;  /* 0x000000010f087824 */ /* 0x004fe200078e0208 */
        /* <DEDUP_REMOVED lines=18> */
.L_x_7220:
[----:B------:R-:W-:Y:S05]  /*3c830*/  BSYNC B0 ;  /* 0x0000000000007941 */ /* 0x000fea0003800000 */
.L_x_7219:
        /* <DEDUP_REMOVED lines=11> */
[----:B------:R-:W3:Y:S01]  /*3c8f0*/  LD.E R6, desc[UR4][R4.64] ;  /* 0x0000000404067980 */ /* 0x000ee2000c101900 */
[----:B------:R-:W-:Y:S02]  /*3c900*/  IMAD.MOV.U32 R57, RZ, RZ, R56 ;  /* 0x000000ffff397224 */ /* 0x000fe400078e0038 */
[----:B------:R-:W-:-:S05]  /*3c910*/  IMAD.MOV.U32 R56, RZ, RZ, R23 ;  /* 0x000000ffff387224 */ /* 0x000fca00078e0017 */
[----:B------:R-:W4:Y:S01]  /*3c920*/  LD.E R57, desc[UR4][R56.64] ;  /* 0x0000000438397980 */ /* 0x000f22000c101900 */
[C---:B------:R-:W-:Y:S02]  /*3c930*/  R2UR UR12, R2.reuse ;  /* 0x00000000020c72ca */ /* 0x040fe400000e0000 */
[C---:B------:R-:W-:Y:S02]  /*3c940*/  R2UR UR13, R3.reuse ;  /* 0x00000000030d72ca */ /* 0x040fe400000e0000 */
[C---:B------:R-:W-:Y:S02]  /*3c950*/  R2UR UR8, R2.reuse ;  /* 0x00000000020872ca */ /* 0x040fe400000e0000 */
[C---:B------:R-:W-:Y:S02]  /*3c960*/  R2UR UR9, R3.reuse ;  /* 0x00000000030972ca */ /* 0x040fe400000e0000 */
[----:B------:R-:W-:Y:S02]  /*3c970*/  R2UR UR10, R2 ;  /* 0x00000000020a72ca */ /* 0x000fe400000e0000 */
[----:B------:R-:W-:-:S05]  /*3c980*/  R2UR UR11, R3 ;  /* 0x00000000030b72ca */ /* 0x000fca00000e0000 */
[----:B------:R-:W4:Y:S04]  /*3c990*/  LD.E R59, desc[UR12][R4.64+0x18] ;  /* 0x0000180c043b7980 */ /* 0x000f28000c101900 */
[----:B------:R-:W4:Y:S04]  /*3c9a0*/  LD.E R56, desc[UR8][R4.64+0xc] ;  /* 0x00000c0804387980 */ /* 0x000f28000c101900 */
[----:B------:R-:W4:Y:S01]  /*3c9b0*/  LD.E R58, desc[UR10][R4.64+0x14] ;  /* 0x0000140a043a7980 */ /* 0x000f22000c101900 */
[----:B--2---:R-:W-:-:S13]  /*3c9c0*/  ISETP.NE.AND P0, PT, R7, 0x1, PT ;  /* 0x000000010700780c */ /* 0x004fda0003f05270 */
[C---:B------:R-:W-:Y:S02]  /*3c9d0*/  @P0 R2UR UR4, R2.reuse ;  /* 0x00000000020402ca */ /* 0x040fe400000e0000 */
[C---:B------:R-:W-:Y:S02]  /*3c9e0*/  @P0 R2UR UR5, R3.reuse ;  /* 0x00000000030502ca */ /* 0x040fe400000e0000 */
[----:B------:R-:W-:Y:S02]  /*3c9f0*/  @P0 R2UR UR6, R2 ;  /* 0x00000000020602ca */ /* 0x000fe400000e0000 */
[----:B------:R-:W-:-:S09]  /*3ca00*/  @P0 R2UR UR7, R3 ;  /* 0x00000000030702ca */ /* 0x000fd200000e0000 */
[----:B------:R-:W2:Y:S01]  /*3ca10*/  @P0 LD.E R14, desc[UR4][R4.64+0x28] ;  /* 0x00002804040e0980 */ /* 0x000ea2000c101900 */
[C---:B------:R-:W-:Y:S02]  /*3ca20*/  R2UR UR4, R2.reuse ;  /* 0x00000000020472ca */ /* 0x040fe400000e0000 */
[C---:B------:R-:W-:Y:S01]  /*3ca30*/  R2UR UR5, R3.reuse ;  /* 0x00000000030572ca */ /* 0x040fe200000e0000 */
[----:B------:R-:W2:Y:S01]  /*3ca40*/  @P0 LD.E R21, desc[UR6][R4.64+0x2c] ;  /* 0x00002c0604150980 */ /* 0x000ea2000c101900 */
[----:B------:R-:W-:Y:S02]  /*3ca50*/  R2UR UR6, R2 ;  /* 0x00000000020672ca */ /* 0x000fe400000e0000 */
[----:B------:R-:W-:-:S09]  /*3ca60*/  R2UR UR7, R3 ;  /* 0x00000000030772ca */ /* 0x000fd200000e0000 */
[----:B------:R-:W2:Y:S04]  /*3ca70*/  LD.E R13, desc[UR4][R4.64+0x8] ;  /* 0x00000804040d7980 */ /* 0x000ea8000c101900 */
[----:B------:R-:W2:Y:S04]  /*3ca80*/  LD.E R20, desc[UR6][R4.64+0x4] ;  /* 0x0000040604147980 */ /* 0x000ea8000c101900 */
[----:B------:R-:W2:Y:S01]  /*3ca90*/  LD.E R23, desc[UR4][R4.64+0x10] ;  /* 0x0000100404177980 */ /* 0x000ea2000c101900 */
[----:B---3--:R-:W-:-:S04]  /*3caa0*/  SHF.R.S32.HI R7, RZ, 0x1f, R6 ;  /* 0x0000001fff077819 */ /* 0x008fc80000011406 */
[----:B0-----:R-:W-:-:S04]  /*3cab0*/  LEA.HI R8, R7, R6, RZ, 0x7 ;  /* 0x0000000607087211 */ /* 0x001fc800078f38ff */
        /* <DEDUP_REMOVED lines=14> */
[----:B----4-:R-:W-:Y:S01]  /*3cba0*/  IMAD R8, R57, 0x4, R8 ;  /* 0x0000000439087824 */ /* 0x010fe200078e0208 */
[----:B------:R-:W-:-:S03]  /*3cbb0*/  LOP3.LUT R6, R6, 0x1ffffffe, RZ, 0xc0, !PT ;  /* 0x1ffffffe06067812 */ /* 0x000fc600078ec0ff */
[----:B------:R-:W-:Y:S02]  /*3cbc0*/  IMAD.IADD R11, R10, 0x1, -R11 ;  /* 0x000000010a0b7824 */ /* 0x000fe400078e0a0b */
[----:B------:R-:W-:Y:S02]  /*3cbd0*/  IMAD.IADD R6, R15, 0x1, -R6 ;  /* 0x000000010f067824 */ /* 0x000fe400078e0a06 */
[----:B------:R-:W-:-:S04]  /*3cbe0*/  IMAD.U32 R11, R8, 0x10, R11 ;  /* 0x00000010080b7824 */ /* 0x000fc800078e000b */
[----:B------:R-:W-:Y:S01]  /*3cbf0*/  IMAD R11, R6, 0x8, R11 ;  /* 0x00000008060b7824 */ /* 0x000fe200078e020b */
[----:B------:R-:W-:Y:S02]  /*3cc00*/  LOP3.LUT R6, R7, 0x7ffffffc, RZ, 0xc0, !PT ;  /* 0x7ffffffc07067812 */ /* 0x000fe400078ec0ff */
[----:B------:R-:W-:-:S03]  /*3cc10*/  ISETP.GE.AND P1, PT, R59, 0x1, PT ;  /* 0x000000013b00780c */ /* 0x000fc60003f26270 */
[----:B------:R-:W-:Y:S01]  /*3cc20*/  IMAD.IADD R6, R9, 0x1, -R6 ;  /* 0x0000000109067824 */ /* 0x000fe200078e0a06 */
[----:B------:R-:W-:Y:S01]  /*3cc30*/  LOP3.LUT R9, RZ, R56, RZ, 0x33, !PT ;  /* 0x00000038ff097212 */ /* 0x000fe200078e33ff */
[----:B------:R-:W-:Y:S01]  /*3cc40*/  BSSY B0, `(.L_x_7221) ;  /* 0x0000032000007945 */ /* 0x000fe20003800000 */
[----:B--2---:R-:W-:-:S05]  /*3cc50*/  @P0 IMAD.HI.U32 R14, R11, R14, RZ ;  /* 0x0000000e0b0e0227 */ /* 0x004fca00078e00ff */
[----:B------:R-:W-:Y:S01]  /*3cc60*/  @P0 SHF.R.U32.HI R11, RZ, R21, R14 ;  /* 0x00000015ff0b0219 */ /* 0x000fe2000001160e */
[----:B------:R-:W-:-:S04]  /*3cc70*/  IMAD.SHL.U32 R14, R12, 0x40, RZ ;  /* 0x000000400c0e7824 */ /* 0x000fc800078e00ff */
[----:B------:R-:W0:Y:S01]  /*3cc80*/  SHFL.IDX PT, R10, R11, RZ, 0x1c1f ;  /* 0x001c1fff0b0a7589 */ /* 0x000e2200000e0000 */
[----:B------:R-:W-:-:S05]  /*3cc90*/  IADD3 R7, R13, 0x1, -R14 ;  /* 0x000000010d077810 */ /* 0x000fca0007ffe80e */
[----:B------:R-:W-:Y:S02]  /*3cca0*/  IMAD R8, R6, -0x2, R7 ;  /* 0xfffffffe06087824 */ /* 0x000fe400078e0207 */
[----:B------:R-:W-:Y:S02]  /*3ccb0*/  IMAD.IADD R7, R13, 0x1, -R14 ;  /* 0x000000010d077824 */ /* 0x000fe400078e0a0e */
[----:B------:R-:W-:Y:S02]  /*3ccc0*/  IMAD.IADD R8, R8, 0x1, -R20 ;  /* 0x0000000108087824 */ /* 0x000fe400078e0a14 */
[----:B------:R-:W-:Y:S02]  /*3ccd0*/  IMAD R15, R6, -0x2, R7 ;  /* 0xfffffffe060f7824 */ /* 0x000fe400078e0207 */
[C---:B------:R-:W-:Y:S02]  /*3cce0*/  IMAD.IADD R56, R8.reuse, 0x1, R23 ;  /* 0x0000000108387824 */ /* 0x040fe400078e0217 */
[----:B------:R-:W-:-:S02]  /*3ccf0*/  IMAD.IADD R21, R8, 0x1, R9 ;  /* 0x0000000108157824 */ /* 0x000fc400078e0209 */
[----:B------:R-:W-:Y:S01]  /*3cd00*/  IMAD.IADD R58, R58, 0x1, -R14 ;  /* 0x000000013a3a7824 */ /* 0x000fe200078e0a0e */
[----:B0-----:R-:W-:Y:S01]  /*3cd10*/  VIADDMNMX R8, R10, R56, R15, PT ;  /* 0x000000380a087246 */ /* 0x001fe2000380010f */
        /* <DEDUP_REMOVED lines=18> */
.L_x_7226:
[----:B------:R-:W-:Y:S05]  /*3ce40*/  BSYNC B2 ;  /* 0x0000000000027941 */ /* 0x000fea0003800000 */
.L_x_7225:
[----:B------:R-:W-:Y:S01]  /*3ce50*/  LOP3.LUT R10, RZ, R10, RZ, 0x33, !PT ;  /* 0x0000000aff0a7212 */ /* 0x000fe200078e33ff */
[----:B------:R-:W-:Y:S06]  /*3ce60*/  BRA `(.L_x_7227) ;  /* 0x0000000000287947 */ /* 0x000fec0003800000 */
.L_x_7224:
        /* <DEDUP_REMOVED lines=10> */
.L_x_7227:
[----:B------:R-:W-:Y:S05]  /*3cf10*/  BSYNC B1 ;  /* 0x0000000000017941 */ /* 0x000fea0003800000 */
.L_x_7223:
[----:B------:R-:W-:-:S04]  /*3cf20*/  IMAD R9, R59, R10, -R14 ;  /* 0x0000000a3b097224 */ /* 0x000fc800078e0a0e */
[----:B------:R-:W-:-:S05]  /*3cf30*/  IMAD R10, R6, -0x2, R9 ;  /* 0xfffffffe060a7824 */ /* 0x000fca00078e0209 */
[----:B------:R-:W-:Y:S02]  /*3cf40*/  VIMNMX R7, R7, R10, !PT ;  /* 0x0000000a07077248 */ /* 0x000fe40007fe0100 */
[----:B------:R-:W-:-:S07]  /*3cf50*/  VIADDMNMX R8, R10, R59, R8, PT ;  /* 0x0000003b0a087246 */ /* 0x000fce0003800108 */
.L_x_7222:
[----:B------:R-:W-:Y:S05]  /*3cf60*/  BSYNC B0 ;  /* 0x0000000000007941 */ /* 0x000fea0003800000 */
.L_x_7221:
        /* <DEDUP_REMOVED lines=96> */
.L_x_7233:
[----:B------:R-:W-:Y:S05]  /*3d570*/  BSYNC B2 ;  /* 0x0000000000027941 */ /* 0x000fea0003800000 */
.L_x_7232:
[----:B------:R-:W-:Y:S01]  /*3d580*/  LOP3.LUT R20, RZ, R20, RZ, 0x33, !PT ;  /* 0x00000014ff147212 */ /* 0x000fe200078e33ff */
[----:B------:R-:W-:Y:S06]  /*3d590*/  BRA `(.L_x_7234) ;  /* 0x0000000000287947 */ /* 0x000fec0003800000 */
.L_x_7231:
        /* <DEDUP_REMOVED lines=10> */
.L_x_7234:
[----:B------:R-:W-:Y:S05]  /*3d640*/  BSYNC B1 ;  /* 0x0000000000017941 */ /* 0x000fea0003800000 */
.L_x_7230:
[----:B------:R-:W-:-:S04]  /*3d650*/  IMAD R5, R59, R20, -R14 ;  /* 0x000000143b057224 */ /* 0x000fc800078e0a0e */
[----:B------:R-:W-:-:S05]  /*3d660*/  IMAD R6, R6, -0x2, R5 ;  /* 0xfffffffe06067824 */ /* 0x000fca00078e0205 */
[----:B------:R-:W-:Y:S02]  /*3d670*/  VIADDMNMX R8, R6, R59, R8, PT ;  /* 0x0000003b06087246 */ /* 0x000fe40003800108 */
[----:B------:R-:W-:-:S07]  /*3d680*/  VIMNMX R7, R7, R6, !PT ;  /* 0x0000000607077248 */ /* 0x000fce0007fe0100 */
.L_x_7229:
[----:B------:R-:W-:Y:S05]  /*3d690*/  BSYNC B0 ;  /* 0x0000000000007941 */ /* 0x000fea0003800000 */
.L_x_7228:
[----:B------:R-:W2:Y:S01]  /*3d6a0*/  LDL.64 R4, [R0+0x70] ;  /* 0x0000700000047983 */ /* 0x000ea20000100a00 */
[----:B------:R-:W-:Y:S02]  /*3d6b0*/  ISETP.GT.AND P0, PT, R7, 0x1, !P0 ;  /* 0x000000010700780c */ /* 0x000fe40004704270 */
[----:B------:R-:W-:Y:S02]  /*3d6c0*/  ISETP.NE.AND P6, PT, R63, RZ, PT ;  /* 0x000000ff3f00720c */ /* 0x000fe40003fc5270 */
[----:B------:R-:W-:Y:S02]  /*3d6d0*/  ISETP.LT.OR P0, PT, R8, 0x2, P0 ;  /* 0x000000020800780c */ /* 0x000fe40000701670 */
[----:B------:R-:W-:Y:S02]  /*3d6e0*/  ISETP.GT.AND P1, PT, R7, 0x8, !P1 ;  /* 0x000000080700780c */ /* 0x000fe40004f24270 */
        /* <DEDUP_REMOVED lines=31> */
[C---:B------:R-:W-:Y:S02]  /*3d8e0*/  ISETP.GT.AND P0, PT, R7.reuse, RZ, !P0 ;  /* 0x000000ff0700720c */ /* 0x040fe40004704270 */
[----:B------:R-:W-:Y:S02]  /*3d8f0*/  ISETP.GT.AND P4, PT, R7, 0x31, !P4 ;  /* 0x000000310700780c */ /* 0x000fe40006784270 */
[----:B------:R-:W-:Y:S02]  /*3d900*/  ISETP.LT.OR P0, PT, R8, 0x1, P0 ;  /* 0x000000010800780c */ /* 0x000fe40000701670 */
[----:B------:R-:W-:-:S02]  /*3d910*/  ISETP.NE.AND P6, PT, R58, RZ, PT ;  /* 0x000000ff3a00720c */ /* 0x000fc40003fc5270 */
[----:B------:R-:W-:Y:S02]  /*3d920*/  FSEL R26, R26, -INF , !P0 ;  /* 0xff8000001a1a7808 */ /* 0x000fe40004000000 */
[----:B------:R-:W-:Y:S02]  /*3d930*/  ISETP.NE.AND P0, PT, R64, RZ, PT ;  /* 0x000000ff4000720c */ /* 0x000fe40003f05270 */
[----:B------:R-:W-:-:S04]  /*3d940*/  FMNMX.FTZ R9, R26, R27, !PT ;  /* 0x0000001b1a097209 */ /* 0x000fc80007810000 */
[----:B------:R-:W-:-:S04]  /*3d950*/  FMNMX.FTZ R6, R30, R9, !PT ;  /* 0x000000091e067209 */ /* 0x000fc80007810000 */
[----:B------:R-:W-:-:S04]  /*3d960*/  FMNMX.FTZ R9, R31, R6, !PT ;  /* 0x000000061f097209 */ /* 0x000fc80007810000 */
[----:B------:R-:W-:-:S04]  /*3d970*/  FMNMX.FTZ R6, R34, R9, !PT ;  /* 0x0000000922067209 */ /* 0x000fc80007810000 */
[----:B------:R-:W-:Y:S02]  /*3d980*/  FMNMX.FTZ R9, R35, R6, !PT ;  /* 0x0000000623097209 */ /* 0x000fe40007810000 */
[----:B------:R-:W-:Y:S02]  /*3d990*/  ISETP.GT.AND P0, PT, R7, 0x21, !P0 ;  /* 0x000000210700780c */ /* 0x000fe40004704270 */
[----:B------:R-:W-:Y:S02]  /*3d9a0*/  FMNMX.FTZ R6, R38, R9, !PT ;  /* 0x0000000926067209 */ /* 0x000fe40007810000 */
[C---:B------:R-:W-:Y:S02]  /*3d9b0*/  ISETP.LT.OR P0, PT, R8.reuse, 0x22, P0 ;  /* 0x000000220800780c */ /* 0x040fe40000701670 */
[----:B------:R-:W-:Y:S02]  /*3d9c0*/  FMNMX.FTZ R9, R39, R6, !PT ;  /* 0x0000000627097209 */ /* 0x000fe40007810000 */
[----:B------:R-:W-:-:S02]  /*3d9d0*/  ISETP.LT.OR P1, PT, R8, 0x29, P1 ;  /* 0x000000290800780c */ /* 0x000fc40000f21670 */
[----:B------:R-:W-:Y:S02]  /*3d9e0*/  FSEL R43, R43, -INF , !P0 ;  /* 0xff8000002b2b7808 */ /* 0x000fe40004000000 */
[----:B------:R-:W-:Y:S02]  /*3d9f0*/  FMNMX.FTZ R6, R42, R9, !PT ;  /* 0x000000092a067209 */ /* 0x000fe40007810000 */
[----:B------:R-:W-:Y:S02]  /*3da00*/  ISETP.LT.OR P2, PT, R8, 0x2a, P2 ;  /* 0x0000002a0800780c */ /* 0x000fe40001741670 */
[----:B------:R-:W-:Y:S02]  /*3da10*/  FSEL R46, R46, -INF , !P1 ;  /* 0xff8000002e2e7808 */ /* 0x000fe40004800000 */
[----:B------:R-:W-:Y:S02]  /*3da20*/  FMNMX.FTZ R9, R43, R6, !PT ;  /* 0x000000062b097209 */ /* 0x000fe40007810000 */
[----:B------:R-:W-:-:S02]  /*3da30*/  ISETP.LT.OR P3, PT, R8, 0x31, P3 ;  /* 0x000000310800780c */ /* 0x000fc40001f61670 */
[----:B------:R-:W-:Y:S02]  /*3da40*/  FSEL R47, R47, -INF , !P2 ;  /* 0xff8000002f2f7808 */ /* 0x000fe40005000000 */
[----:B------:R-:W-:Y:S02]  /*3da50*/  FMNMX.FTZ R6, R46, R9, !PT ;  /* 0x000000092e067209 */ /* 0x000fe40007810000 */
[----:B------:R-:W-:Y:S02]  /*3da60*/  ISETP.GT.AND P5, PT, R7, 0x38, !P5 ;  /* 0x000000380700780c */ /* 0x000fe40006fa4270 */
[----:B------:R-:W-:Y:S02]  /*3da70*/  ISETP.LT.OR P4, PT, R8, 0x32, P4 ;  /* 0x000000320800780c */ /* 0x000fe40002781670 */
[----:B------:R-:W-:Y:S02]  /*3da80*/  FSEL R50, R50, -INF , !P3 ;  /* 0xff80000032327808 */ /* 0x000fe40005800000 */
[----:B------:R-:W-:-:S02]  /*3da90*/  FMNMX.FTZ R9, R47, R6, !PT ;  /* 0x000000062f097209 */ /* 0x000fc40007810000 */
[----:B------:R-:W-:Y:S02]  /*3daa0*/  ISETP.GT.AND P0, PT, R7, 0x39, !P6 ;  /* 0x000000390700780c */ /* 0x000fe40007704270 */
[----:B------:R-:W-:Y:S02]  /*3dab0*/  ISETP.LT.OR P5, PT, R8, 0x39, P5 ;  /* 0x000000390800780c */ /* 0x000fe40002fa1670 */
[----:B------:R-:W-:Y:S02]  /*3dac0*/  FSEL R51, R51, -INF , !P4 ;  /* 0xff80000033337808 */ /* 0x000fe40006000000 */
[----:B------:R-:W-:Y:S02]  /*3dad0*/  FMNMX.FTZ R6, R50, R9, !PT ;  /* 0x0000000932067209 */ /* 0x000fe40007810000 */
[----:B------:R-:W-:Y:S02]  /*3dae0*/  ISETP.LT.OR P0, PT, R8, 0x3a, P0 ;  /* 0x0000003a0800780c */ /* 0x000fe40000701670 */
[----:B------:R-:W-:-:S02]  /*3daf0*/  R2UR UR4, R2 ;  /* 0x00000000020472ca */ /* 0x000fc400000e0000 */
[----:B------:R-:W-:Y:S02]  /*3db00*/  R2UR UR5, R3 ;  /* 0x00000000030572ca */ /* 0x000fe400000e0000 */
[----:B------:R-:W-:Y:S02]  /*3db10*/  FSEL R54, R54, -INF , !P5 ;  /* 0xff80000036367808 */ /* 0x000fe40006800000 */
[----:B------:R-:W-:Y:S02]  /*3db20*/  FMNMX.FTZ R7, R51, R6, !PT ;  /* 0x0000000633077209 */ /* 0x000fe40007810000 */
[----:B------:R-:W-:Y:S02]  /*3db30*/  R2UR UR6, R2 ;  /* 0x00000000020672ca */ /* 0x000fe400000e0000 */
[----:B------:R-:W-:Y:S02]  /*3db40*/  R2UR UR7, R3 ;  /* 0x00000000030772ca */ /* 0x000fe400000e0000 */
[----:B------:R-:W-:-:S02]  /*3db50*/  FSEL R55, R55, -INF , !P0 ;  /* 0xff80000037377808 */ /* 0x000fc40004000000 */
[----:B------:R-:W-:-:S04]  /*3db60*/  FMNMX.FTZ R6, R54, R7, !PT ;  /* 0x0000000736067209 */ /* 0x000fc80007810000 */
[----:B------:R-:W-:-:S05]  /*3db70*/  FMNMX.FTZ R9, R55, R6, !PT ;  /* 0x0000000637097209 */ /* 0x000fca0007810000 */
[----:B--2---:R0:W-:Y:S04]  /*3db80*/  ST.E desc[UR4][R4.64+0x4], R9 ;  /* 0x0000040904007985 */ /* 0x0041e8000c101904 */
[----:B------:R-:W2:Y:S01]  /*3db90*/  LD.E R10, desc[UR6][R4.64+0x4] ;  /* 0x00000406040a7980 */ /* 0x000ea2000c101900 */
        /* <DEDUP_REMOVED lines=14> */
[----:B0-----:R-:W-:-:S05]  /*3dc80*/  FMNMX.FTZ R9, R53, R6, !PT ;  /* 0x0000000635097209 */ /* 0x001fca0007810000 */
[----:B------:R-:W0:Y:S01]  /*3dc90*/  SHFL.BFLY PT, R6, R9, 0x2, 0x1f ;  /* 0x0c401f0009067f89 */ /* 0x000e2200000e0000 */
[----:B------:R-:W-:Y:S02]  /*3dca0*/  R2UR UR8, R2 ;  /* 0x00000000020872ca */ /* 0x000fe400000e0000 */
[----:B------:R-:W-:Y:S02]  /*3dcb0*/  R2UR UR9, R3 ;  /* 0x00000000030972ca */ /* 0x000fe400000e0000 */
[----:B0-----:R-:W-:Y:S01]  /*3dcc0*/  FMNMX.FTZ R8, R9, R6, !PT ;  /* 0x0000000609087209 */ /* 0x001fe20007810000 */
[----:B------:R-:W-:Y:S04]  /*3dcd0*/  ST.E desc[UR4][R4.64], R9 ;  /* 0x0000000904007985 */ /* 0x000fe8000c101904 */
[----:B--2---:R-:W0:Y:S02]  /*3dce0*/  SHFL.BFLY PT, R7, R10, 0x2, 0x1f ;  /* 0x0c401f000a077f89 */ /* 0x004e2400000e0000 */
[----:B0-----:R-:W-:-:S02]  /*3dcf0*/  FMNMX.FTZ R12, R10, R7, !PT ;  /* 0x000000070a0c7209 */ /* 0x001fc40007810000 */
[----:B------:R-:W0:Y:S04]  /*3dd00*/  SHFL.BFLY PT, R7, R8, 0x1, 0x1f ;  /* 0x0c201f0008077f89 */ /* 0x000e2800000e0000 */
[----:B------:R-:W1:Y:S01]  /*3dd10*/  SHFL.BFLY PT, R13, R12, 0x1, 0x1f ;  /* 0x0c201f000c0d7f89 */ /* 0x000e6200000e0000 */
[----:B0-----:R-:W-:Y:S02]  /*3dd20*/  FMNMX.FTZ R11, R8, R7, !PT ;  /* 0x00000007080b7209 */ /* 0x001fe40007810000 */
[----:B-1----:R-:W-:-:S03]  /*3dd30*/  FMNMX.FTZ R13, R12, R13, !PT ;  /* 0x0000000d0c0d7209 */ /* 0x002fc60007810000 */
[----:B------:R-:W-:Y:S04]  /*3dd40*/  ST.E desc[UR6][R4.64], R11 ;  /* 0x0000000b04007985 */ /* 0x000fe8000c101906 */
[----:B------:R0:W-:Y:S04]  /*3dd50*/  ST.E desc[UR8][R4.64+0x4], R13 ;  /* 0x0000040d04007985 */ /* 0x0001e8000c101908 */
[----:B------:R-:W2:Y:S04]  /*3dd60*/  LDL.64 R6, [R0+0x70] ;  /* 0x0000700000067983 */ /* 0x000ea80000100a00 */
[----:B--2---:R-:W2:Y:S04]  /*3dd70*/  LD.E R10, desc[UR6][R6.64+0x20] ;  /* 0x00002006060a7980 */ /* 0x004ea8000c101900 */
[----:B------:R-:W2:Y:S04]  /*3dd80*/  LD.E R8, desc[UR4][R6.64] ;  /* 0x0000000406087980 */ /* 0x000ea8000c101900 */
[----:B------:R-:W0:Y:S01]  /*3dd90*/  LD.E R21, desc[UR4][R6.64+0x4] ;  /* 0x0000040406157980 */ /* 0x000e22000c101900 */
[C---:B--2---:R-:W-:Y:S01]  /*3dda0*/  FMUL.FTZ R12, R8.reuse, R10 ;  /* 0x0000000a080c7220 */ /* 0x044fe20000410000 */
[----:B------:R-:W-:Y:S01]  /*3ddb0*/  FSETP.NEU.FTZ.AND P0, PT, R8, -INF , PT ;  /* 0xff8000000800780b */ /* 0x000fe20003f1d000 */
[----:B0-----:R-:W-:-:S03]  /*3ddc0*/  FMUL.FTZ R4, R10, R21 ;  /* 0x000000150a047220 */ /* 0x001fc60000410000 */
[----:B------:R-:W-:Y:S02]  /*3ddd0*/  FSEL R9, R12, RZ, P0 ;  /* 0x000000ff0c097208 */ /* 0x000fe40000000000 */
[----:B------:R-:W-:-:S04]  /*3dde0*/  FSETP.NEU.FTZ.AND P0, PT, R21, -INF , PT ;  /* 0xff8000001500780b */ /* 0x000fc80003f1d000 */
[----:B------:R-:W-:Y:S01]  /*3ddf0*/  FSEL R5, R4, RZ, P0 ;  /* 0x000000ff04057208 */ /* 0x000fe20000000000 */
[-CC-:B------:R-:W-:Y:S01]  /*3de00*/  FFMA.FTZ R164, R24, R10.reuse, -R9.reuse ;  /* 0x0000000a18a47223 */ /* 0x180fe20000010809 */
[----:B------:R-:W-:-:S03]  /*3de10*/  FFMA.FTZ R15, R25, R10, -R9 ;  /* 0x0000000a190f7223 */ /* 0x000fc60000010809 */
[-CC-:B------:R-:W-:Y:S01]  /*3de20*/  FFMA.FTZ R26, R26, R10.reuse, -R5.reuse ;  /* 0x0000000a1a1a7223 */ /* 0x180fe20000010805 */
[-C--:B------:R-:W-:Y:S01]  /*3de30*/  FFMA.FTZ R27, R27, R10.reuse, -R5 ;  /* 0x0000000a1b1b7223 */ /* 0x080fe20000010805 */
[-C--:B------:R-:W-:Y:S01]  /*3de40*/  FFMA.FTZ R166, R28, R10.reuse, -R9 ;  /* 0x0000000a1ca67223 */ /* 0x080fe20000010809 */
[-C--:B------:R-:W-:Y:S01]  /*3de50*/  FFMA.FTZ R30, R30, R10.reuse, -R5 ;  /* 0x0000000a1e1e7223 */ /* 0x080fe20000010805 */
[----:B------:R-:W-:Y:S01]  /*3de60*/  MUFU.EX2 R164, R164 ;  /* 0x000000a400a47308 */ /* 0x000fe20000000800 */
[-C--:B------:R-:W-:Y:S01]  /*3de70*/  FFMA.FTZ R29, R29, R10.reuse, -R9 ;  /* 0x0000000a1d1d7223 */ /* 0x080fe20000010809 */
[----:B------:R-:W-:-:S06]  /*3de80*/  FFMA.FTZ R31, R31, R10, -R5 ;  /* 0x0000000a1f1f7223 */ /* 0x000fcc0000010805 */
[----:B------:R-:W-:Y:S01]  /*3de90*/  MUFU.EX2 R15, R15 ;  /* 0x0000000f000f7308 */ /* 0x000fe20000000800 */
[-C--:B------:R-:W-:Y:S01]  /*3dea0*/  FFMA.FTZ R32, R32, R10.reuse, -R9 ;  /* 0x0000000a20207223 */ /* 0x080fe20000010809 */
[----:B------:R-:W-:-:S06]  /*3deb0*/  FFMA.FTZ R34, R34, R10, -R5 ;  /* 0x0000000a22227223 */ /* 0x000fcc0000010805 */
[----:B------:R-:W-:Y:S08]  /*3dec0*/  MUFU.EX2 R26, R26 ;  /* 0x0000001a001a7308 */ /* 0x000ff00000000800 */
[----:B------:R-:W0:Y:S01]  /*3ded0*/  MUFU.EX2 R27, R27 ;  /* 0x0000001b001b7308 */ /* 0x000e220000000800 */
[-C--:B------:R-:W-:Y:S01]  /*3dee0*/  FFMA.FTZ R33, R33, R10.reuse, -R9 ;  /* 0x0000000a21217223 */ /* 0x080fe20000010809 */
[----:B------:R-:W-:-:S06]  /*3def0*/  FFMA.FTZ R35, R35, R10, -R5 ;  /* 0x0000000a23237223 */ /* 0x000fcc0000010805 */
[----:B------:R-:W-:Y:S01]  /*3df00*/  MUFU.EX2 R166, R166 ;  /* 0x000000a600a67308 */ /* 0x000fe20000000800 */
[----:B------:R-:W-:-:S07]  /*3df10*/  FFMA.FTZ R36, R36, R10, -R9 ;  /* 0x0000000a24247223 */ /* 0x000fce0000010809 */
[----:B------:R-:W1:Y:S01]  /*3df20*/  MUFU.EX2 R30, R30 ;  /* 0x0000001e001e7308 */ /* 0x000e620000000800 */
[-CC-:B------:R-:W-:Y:S01]  /*3df30*/  FFMA.FTZ R37, R37, R10.reuse, -R9.reuse ;  /* 0x0000000a25257223 */ /* 0x180fe20000010809 */
[-CC-:B------:R-:W-:Y:S01]  /*3df40*/  FFMA.FTZ R40, R40, R10.reuse, -R9.reuse ;  /* 0x0000000a28287223 */ /* 0x180fe20000010809 */
[-CC-:B------:R-:W-:Y:S01]  /*3df50*/  FFMA.FTZ R41, R41, R10.reuse, -R9.reuse ;  /* 0x0000000a29297223 */ /* 0x180fe20000010809 */
[-CC-:B------:R-:W-:Y:S01]  /*3df60*/  FFMA.FTZ R44, R44, R10.reuse, -R9.reuse ;  /* 0x0000000a2c2c7223 */ /* 0x180fe20000010809 */
[----:B------:R-:W-:-:S03]  /*3df70*/  FFMA.FTZ R45, R45, R10, -R9 ;  /* 0x0000000a2d2d7223 */ /* 0x000fc60000010809 */
[----:B------:R-:W2:Y:S01]  /*3df80*/  MUFU.EX2 R29, R29 ;  /* 0x0000001d001d7308 */ /* 0x000ea20000000800 */
[-CC-:B------:R-:W-:Y:S01]  /*3df90*/  FFMA.FTZ R48, R48, R10.reuse, -R9.reuse ;  /* 0x0000000a30307223 */ /* 0x180fe20000010809 */
[-CC-:B------:R-:W-:Y:S01]  /*3dfa0*/  FFMA.FTZ R49, R49, R10.reuse, -R9.reuse ;  /* 0x0000000a31317223 */ /* 0x180fe20000010809 */
[-CC-:B------:R-:W-:Y:S01]  /*3dfb0*/  FFMA.FTZ R52, R52, R10.reuse, -R9.reuse ;  /* 0x0000000a34347223 */ /* 0x180fe20000010809 */
[----:B------:R-:W-:-:S04]  /*3dfc0*/  FFMA.FTZ R9, R53, R10, -R9 ;  /* 0x0000000a35097223 */ /* 0x000fc80000010809 */
[----:B------:R-:W3:Y:S01]  /*3dfd0*/  MUFU.EX2 R31, R31 ;  /* 0x0000001f001f7308 */ /* 0x000ee20000000800 */
[----:B------:R-:W-:Y:S01]  /*3dfe0*/  FFMA.FTZ R38, R38, R10, -R5 ;  /* 0x0000000a26267223 */ /* 0x000fe20000010805 */
[----:B0-----:R-:W-:-:S06]  /*3dff0*/  FADD.FTZ R11, R26, R27 ;  /* 0x0000001b1a0b7221 */ /* 0x001fcc0000010000 */
[----:B------:R-:W0:Y:S01]  /*3e000*/  MUFU.EX2 R32, R32 ;  /* 0x0000002000207308 */ /* 0x000e220000000800 */
[----:B------:R-:W-:-:S07]  /*3e010*/  FFMA.FTZ R39, R39, R10, -R5 ;  /* 0x0000000a27277223 */ /* 0x000fce0000010805 */
[----:B------:R-:W4:Y:S01]  /*3e020*/  MUFU.EX2 R34, R34 ;  /* 0x0000002200227308 */ /* 0x000f220000000800 */
[----:B-1----:R-:W-:Y:S01]  /*3e030*/  FADD.FTZ R8, R30, R11 ;  /* 0x0000000b1e087221 */ /* 0x002fe20000010000 */
[----:B------:R-:W-:-:S06]  /*3e040*/  FFMA.FTZ R42, R42, R10, -R5 ;  /* 0x0000000a2a2a7223 */ /* 0x000fcc0000010805 */
[----:B------:R-:W1:Y:S08]  /*3e050*/  MUFU.EX2 R33, R33 ;  /* 0x0000002100217308 */ /* 0x000e700000000800 */
[----:B------:R2:W-:Y:S08]  /*3e060*/  MUFU.EX2 R21, R9 ;  /* 0x0000000900157308 */ /* 0x0005f00000000800 */
[----:B------:R-:W1:Y:S01]  /*3e070*/  MUFU.EX2 R35, R35 ;  /* 0x0000002300237308 */ /* 0x000e620000000800 */
[----:B--2---:R-:W-:-:S04]  /*3e080*/  FADD.FTZ R9, R164, R15 ;  /* 0x0000000fa4097221 */ /* 0x004fc80000010000 */
[----:B------:R-:W-:-:S03]  /*3e090*/  FADD.FTZ R4, R166, R9 ;  /* 0x00000009a6047221 */ /* 0x000fc60000010000 */
[----:B------:R-:W2:Y:S01]  /*3e0a0*/  MUFU.EX2 R36, R36 ;  /* 0x0000002400247308 */ /* 0x000ea20000000800 */
[----:B------:R-:W-:Y:S01]  /*3e0b0*/  FADD.FTZ R9, R29, R4 ;  /* 0x000000041d097221 */ /* 0x000fe20000010000 */
[----:B---3--:R-:W-:-:S06]  /*3e0c0*/  FADD.FTZ R11, R31, R8 ;  /* 0x000000081f0b7221 */ /* 0x008fcc0000010000 */
[----:B------:R-:W3:Y:S01]  /*3e0d0*/  MUFU.EX2 R38, R38 ;  /* 0x0000002600267308 */ /* 0x000ee20000000800 */
[----:B------:R-:W-:Y:S01]  /*3e0e0*/  FFMA.FTZ R43, R43, R10, -R5 ;  /* 0x0000000a2b2b7223 */ /* 0x000fe20000010805 */
[----:B0-----:R-:W-:Y:S01]  /*3e0f0*/  FADD.FTZ R4, R32, R9 ;  /* 0x0000000920047221 */ /* 0x001fe20000010000 */
[----:B----4-:R-:W-:-:S05]  /*3e100*/  FADD.FTZ R8, R34, R11 ;  /* 0x0000000b22087221 */ /* 0x010fca0000010000 */
[----:B------:R-:W0:Y:S01]  /*3e110*/  MUFU.EX2 R37, R37 ;  /* 0x0000002500257308 */ /* 0x000e220000000800 */
[----:B------:R-:W-:-:S07]  /*3e120*/  FFMA.FTZ R46, R46, R10, -R5 ;  /* 0x0000000a2e2e7223 */ /* 0x000fce0000010805 */
[----:B------:R-:W4:Y:S01]  /*3e130*/  MUFU.EX2 R39, R39 ;  /* 0x0000002700277308 */ /* 0x000f220000000800 */
[----:B-1----:R-:W-:Y:S01]  /*3e140*/  FADD.FTZ R9, R33, R4 ;  /* 0x0000000421097221 */ /* 0x002fe20000010000 */
[----:B------:R-:W-:-:S06]  /*3e150*/  FADD.FTZ R11, R35, R8 ;  /* 0x00000008230b7221 */ /* 0x000fcc0000010000 */
[----:B------:R-:W1:Y:S01]  /*3e160*/  MUFU.EX2 R40, R40 ;  /* 0x0000002800287308 */ /* 0x000e620000000800 */
[----:B------:R-:W-:-:S07]  /*3e170*/  FFMA.FTZ R47, R47, R10, -R5 ;  /* 0x0000000a2f2f7223 */ /* 0x000fce0000010805 */
[----:B------:R-:W1:Y:S01]  /*3e180*/  MUFU.EX2 R42, R42 ;  /* 0x0000002a002a7308 */ /* 0x000e620000000800 */
[----:B--2---:R-:W-:Y:S01]  /*3e190*/  FADD.FTZ R4, R36, R9 ;  /* 0x0000000924047221 */ /* 0x004fe20000010000 */
[----:B---3--:R-:W-:-:S06]  /*3e1a0*/  FADD.FTZ R8, R38, R11 ;  /* 0x0000000b26087221 */ /* 0x008fcc0000010000 */
[----:B------:R-:W2:Y:S01]  /*3e1b0*/  MUFU.EX2 R41, R41 ;  /* 0x0000002900297308 */ /* 0x000ea20000000800 */
[----:B------:R-:W-:-:S07]  /*3e1c0*/  FFMA.FTZ R50, R50, R10, -R5 ;  /* 0x0000000a32327223 */ /* 0x000fce0000010805 */
[----:B------:R-:W3:Y:S01]  /*3e1d0*/  MUFU.EX2 R43, R43 ;  /* 0x0000002b002b7308 */ /* 0x000ee20000000800 */
[----:B0-----:R-:W-:Y:S01]  /*3e1e0*/  FADD.FTZ R9, R37, R4 ;  /* 0x0000000425097221 */ /* 0x001fe20000010000 */
[----:B----4-:R-:W-:-:S06]  /*3e1f0*/  FADD.FTZ R11, R39, R8 ;  /* 0x00000008270b7221 */ /* 0x010fcc0000010000 */
        /* <DEDUP_REMOVED lines=10> */
[----:B------:R-:W2:Y:S08]  /*3e2a0*/  MUFU.EX2 R48, R48 ;  /* 0x0000003000307308 */ /* 0x000eb00000000800 */
[----:B------:R-:W3:Y:S01]  /*3e2b0*/  MUFU.EX2 R50, R50 ;  /* 0x0000003200327308 */ /* 0x000ee20000000800 */
[----:B------:R-:W-:Y:S01]  /*3e2c0*/  FFMA.FTZ R5, R55, R10, -R5 ;  /* 0x0000000a37057223 */ /* 0x000fe20000010805 */
[----:B0-----:R-:W-:Y:S01]  /*3e2d0*/  FADD.FTZ R4, R44, R9 ;  /* 0x000000092c047221 */ /* 0x001fe20000010000 */
[----:B----4-:R-:W-:-:S05]  /*3e2e0*/  FADD.FTZ R8, R46, R11 ;  /* 0x0000000b2e087221 */ /* 0x010fca0000010000 */
[----:B------:R-:W0:Y:S08]  /*3e2f0*/  MUFU.EX2 R49, R49 ;  /* 0x0000003100317308 */ /* 0x000e300000000800 */
[----:B------:R-:W4:Y:S01]  /*3e300*/  MUFU.EX2 R51, R51 ;  /* 0x0000003300337308 */ /* 0x000f220000000800 */
[----:B-1----:R-:W-:Y:S01]  /*3e310*/  FADD.FTZ R9, R45, R4 ;  /* 0x000000042d097221 */ /* 0x002fe20000010000 */
[----:B------:R-:W-:-:S06]  /*3e320*/  FADD.FTZ R11, R47, R8 ;  /* 0x000000082f0b7221 */ /* 0x000fcc0000010000 */
[----:B------:R-:W1:Y:S08]  /*3e330*/  MUFU.EX2 R52, R52 ;  /* 0x0000003400347308 */ /* 0x000e700000000800 */
[----:B------:R-:W1:Y:S01]  /*3e340*/  MUFU.EX2 R54, R54 ;  /* 0x0000003600367308 */ /* 0x000e620000000800 */
[----:B--2---:R-:W-:Y:S01]  /*3e350*/  FADD.FTZ R4, R48, R9 ;  /* 0x0000000930047221 */ /* 0x004fe20000010000 */
[----:B---3--:R-:W-:-:S06]  /*3e360*/  FADD.FTZ R8, R50, R11 ;  /* 0x0000000b32087221 */ /* 0x008fcc0000010000 */
[----:B------:R-:W2:Y:S01]  /*3e370*/  MUFU.EX2 R179, R5 ;  /* 0x0000000500b37308 */ /* 0x000ea20000000800 */
[----:B0-----:R-:W-:Y:S01]  /*3e380*/  FADD.FTZ R9, R49, R4 ;  /* 0x0000000431097221 */ /* 0x001fe20000010000 */
[----:B----4-:R-:W-:-:S03]  /*3e390*/  FADD.FTZ R11, R51, R8 ;  /* 0x00000008330b7221 */ /* 0x010fc60000010000 */
[----:B-1----:R-:W-:Y:S01]  /*3e3a0*/  FADD.FTZ R4, R52, R9 ;  /* 0x0000000934047221 */ /* 0x002fe20000010000 */
[----:B------:R-:W-:-:S03]  /*3e3b0*/  FADD.FTZ R8, R54, R11 ;  /* 0x0000000b36087221 */ /* 0x000fc60000010000 */
[----:B------:R-:W-:Y:S01]  /*3e3c0*/  FADD.FTZ R23, R21, R4 ;  /* 0x0000000415177221 */ /* 0x000fe20000010000 */
[----:B--2---:R-:W-:-:S04]  /*3e3d0*/  FADD.FTZ R25, R179, R8 ;  /* 0x00000008b3197221 */ /* 0x004fc80000010000 */
[----:B------:R-:W-:Y:S04]  /*3e3e0*/  ST.E desc[UR4][R6.64+0x10], R23 ;  /* 0x0000101706007985 */ /* 0x000fe8000c101904 */
[----:B------:R0:W-:Y:S04]  /*3e3f0*/  ST.E desc[UR6][R6.64+0x14], R25 ;  /* 0x0000141906007985 */ /* 0x0001e8000c101906 */
[----:B------:R-:W2:Y:S01]  /*3e400*/  LDL.64 R12, [R0+0x80] ;  /* 0x00008000000c7983 */ /* 0x000ea20000100a00 */
[----:B------:R-:W-:Y:S06]  /*3e410*/  BAR.SYNC.DEFER_BLOCKING 0xf, 0x100 ;  /* 0x03c4000000007b1d */ /* 0x000fec0000010000 */
[----:B------:R-:W3:Y:S01]  /*3e420*/  LDL.64 R4, [R0+0x88] ;  /* 0x0000880000047983 */ /* 0x000ee20000100a00 */
[----:B------:R-:W-:-:S02]  /*3e430*/  R2UR UR10, R2 ;  /* 0x00000000020a72ca */ /* 0x000fc400000e0000 */
[----:B------:R-:W-:Y:S01]  /*3e440*/  R2UR UR11, R3 ;  /* 0x00000000030b72ca */ /* 0x000fe200000e0000 */
[----:B0-----:R-:W4:Y:S04]  /*3e450*/  LDL.64 R6, [R0+0x90] ;  /* 0x0000900000067983 */ /* 0x001f280000100a00 */
[----:B--2---:R-:W2:Y:S04]  /*3e460*/  LD.E.64 R12, desc[UR4][R12.64+0x10] ;  /* 0x000010040c0c7980 */ /* 0x004ea8000c101b00 */
[----:B--2---:R-:W2:Y:S04]  /*3e470*/  LD.E.64 R8, desc[UR6][R12.64+0x8] ;  /* 0x000008060c087980 */ /* 0x004ea8000c101b00 */
[----:B------:R-:W3:Y:S01]  /*3e480*/  LD.E.64 R10, desc[UR4][R12.64] ;  /* 0x000000040c0a7980 */ /* 0x000ee2000c101b00 */
[----:B------:R-:W-:-:S02]  /*3e490*/  R2UR UR12, R2 ;  /* 0x00000000020c72ca */ /* 0x000fc400000e0000 */
[----:B------:R-:W-:Y:S02]  /*3e4a0*/  R2UR UR13, R3 ;  /* 0x00000000030d72ca */ /* 0x000fe400000e0000 */
        /* <DEDUP_REMOVED lines=16> */
[----:B--2---:R-:W-:-:S02]  /*3e5b0*/  MOV R14, R8 ;  /* 0x00000008000e7202 */ /* 0x004fc40000000f00 */
[----:B------:R-:W2:Y:S03]  /*3e5c0*/  LDL.64 R8, [R0] ;  /* 0x0000000000087983 */ /* 0x000ea60000100a00 */
[--C-:B---3--:R-:W-:Y:S02]  /*3e5d0*/  IMAD R23, R11, 0x2, R14.reuse ;  /* 0x000000020b177824 */ /* 0x108fe400078e020e */
[C---:B------:R-:W-:Y:S02]  /*3e5e0*/  IMAD R11, R10.reuse, 0x2, R14 ;  /* 0x000000020a0b7824 */ /* 0x040fe400078e020e */
[----:B------:R-:W-:Y:S01]  /*3e5f0*/  IMAD R10, R10, 0x2, R23 ;  /* 0x000000020a0a7824 */ /* 0x000fe200078e0217 */
[----:B------:R-:W-:Y:S04]  /*3e600*/  STSM.16.M88.4 [R14], R164 ;  /* 0x000000a40e007844 */ /* 0x000fe80000000200 */
[----:B------:R-:W-:Y:S04]  /*3e610*/  STSM.16.M88.4 [R11], R168 ;  /* 0x000000a80b007844 */ /* 0x000fe80000000200 */
[----:B------:R0:W-:Y:S04]  /*3e620*/  STSM.16.M88.4 [R23], R172 ;  /* 0x000000ac17007844 */ /* 0x0001e80000000200 */
[----:B------:R1:W-:Y:S04]  /*3e630*/  STSM.16.M88.4 [R10], R176 ;  /* 0x000000b00a007844 */ /* 0x0003e80000000200 */
[----:B------:R-:W3:Y:S04]  /*3e640*/  LD.E R13, desc[UR4][R4.64] ;  /* 0x00000004040d7980 */ /* 0x000ee8000c101900 */
[----:B------:R-:W3:Y:S04]  /*3e650*/  LD.E R15, desc[UR6][R4.64+0x4] ;  /* 0x00000406040f7980 */ /* 0x000ee8000c101900 */
[----:B------:R-:W3:Y:S04]  /*3e660*/  LD.E R21, desc[UR8][R4.64+0x8] ;  /* 0x0000080804157980 */ /* 0x000ee8000c101900 */
[----:B------:R-:W3:Y:S04]  /*3e670*/  LD.E R25, desc[UR10][R4.64+0xc] ;  /* 0x00000c0a04197980 */ /* 0x000ee8000c101900 */
[----:B------:R-:W3:Y:S04]  /*3e680*/  LD.E R27, desc[UR12][R4.64+0x10] ;  /* 0x0000100c041b7980 */ /* 0x000ee8000c101900 */
[----:B------:R-:W3:Y:S01]  /*3e690*/  LD.E R31, desc[UR4][R4.64+0x14] ;  /* 0x00001404041f7980 */ /* 0x000ee2000c101900 */
[----:B------:R-:W-:-:S02]  /*3e6a0*/  R2UR UR14, R2 ;  /* 0x00000000020e72ca */ /* 0x000fc400000e0000 */
[C---:B------:R-:W-:Y:S01]  /*3e6b0*/  R2UR UR15, R3.reuse ;  /* 0x00000000030f72ca */ /* 0x040fe200000e0000 */
[----:B----4-:R-:W4:Y:S01]  /*3e6c0*/  LD.E.64 R6, desc[UR4][R6.64] ;  /* 0x0000000406067980 */ /* 0x010f22000c101b00 */
[C---:B------:R-:W-:Y:S02]  /*3e6d0*/  R2UR UR16, R2.reuse ;  /* 0x00000000021072ca */ /* 0x040fe400000e0000 */
[C---:B------:R-:W-:Y:S01]  /*3e6e0*/  R2UR UR17, R3.reuse ;  /* 0x00000000031172ca */ /* 0x040fe200000e0000 */
[----:B------:R-:W4:Y:S01]  /*3e6f0*/  LD.E R20, desc[UR8][R4.64+0x38] ;  /* 0x0000380804147980 */ /* 0x000f22000c101900 */
[C---:B------:R-:W-:Y:S02]  /*3e700*/  R2UR UR18, R2.reuse ;  /* 0x00000000021272ca */ /* 0x040fe400000e0000 */
[----:B------:R-:W-:Y:S01]  /*3e710*/  R2UR UR19, R3 ;  /* 0x00000000031372ca */ /* 0x000fe200000e0000 */
[----:B0-----:R-:W4:Y:S01]  /*3e720*/  LD.E R23, desc[UR12][R4.64+0x40] ;  /* 0x0000400c04177980 */ /* 0x001f22000c101900 */
[----:B------:R-:W-:-:S02]  /*3e730*/  R2UR UR20, R2 ;  /* 0x00000000021472ca */ /* 0x000fc400000e0000 */
[C---:B------:R-:W-:Y:S01]  /*3e740*/  R2UR UR21, R3.reuse ;  /* 0x00000000031572ca */ /* 0x040fe200000e0000 */
[----:B------:R-:W4:Y:S01]  /*3e750*/  LD.E R24, desc[UR14][R4.64+0x44] ;  /* 0x0000440e04187980 */ /* 0x000f22000c101900 */
[C---:B------:R-:W-:Y:S02]  /*3e760*/  R2UR UR22, R2.reuse ;  /* 0x00000000021672ca */ /* 0x040fe400000e0000 */
[C---:B------:R-:W-:Y:S01]  /*3e770*/  R2UR UR23, R3.reuse ;  /* 0x00000000031772ca */ /* 0x040fe200000e0000 */
[----:B------:R-:W4:Y:S01]  /*3e780*/  LD.E R32, desc[UR4][R4.64+0x64] ;  /* 0x0000640404207980 */ /* 0x000f22000c101900 */
[C---:B------:R-:W-:Y:S02]  /*3e790*/  R2UR UR24, R2.reuse ;  /* 0x00000000021872ca */ /* 0x040fe400000e0000 */
[----:B------:R-:W-:Y:S01]  /*3e7a0*/  R2UR UR25, R3 ;  /* 0x00000000031972ca */ /* 0x000fe200000e0000 */
[----:B------:R-:W4:Y:S01]  /*3e7b0*/  LD.E R26, desc[UR18][R4.64+0x4c] ;  /* 0x00004c12041a7980 */ /* 0x000f22000c101900 */
[----:B------:R-:W-:-:S02]  /*3e7c0*/  R2UR UR26, R2 ;  /* 0x00000000021a72ca */ /* 0x000fc400000e0000 */
[C---:B------:R-:W-:Y:S01]  /*3e7d0*/  R2UR UR27, R3.reuse ;  /* 0x00000000031b72ca */ /* 0x040fe200000e0000 */
[----:B-1----:R-:W4:Y:S01]  /*3e7e0*/  LD.E R10, desc[UR20][R4.64+0x20] ;  /* 0x00002014040a7980 */ /* 0x002f22000c101900 */
[----:B------:R-:W-:Y:S02]  /*3e7f0*/  R2UR UR28, R2 ;  /* 0x00000000021c72ca */ /* 0x000fe400000e0000 */
        /* <DEDUP_REMOVED lines=57> */
[----:B--2---:R-:W2:Y:S04]  /*3eb90*/  LD.E R135, desc[UR4][R8.64] ;  /* 0x0000000408877980 */ /* 0x004ea8000c101900 */
[----:B------:R-:W2:Y:S04]  /*3eba0*/  LD.E R83, desc[UR28][R4.64+0x130] ;  /* 0x0001301c04537980 */ /* 0x000ea8000c101900 */
[----:B------:R-:W2:Y:S04]  /*3ebb0*/  LD.E R84, desc[UR4][R4.64+0x134] ;  /* 0x0001340404547980 */ /* 0x000ea8000c101900 */
[----:B------:R-:W2:Y:S04]  /*3ebc0*/  LD.E R8, desc[UR16][R4.64+0x18] ;  /* 0x0000181004087980 */ /* 0x000ea8000c101900 */
[----:B------:R-:W2:Y:S04]  /*3ebd0*/  LD.E R9, desc[UR18][R4.64+0x1c] ;  /* 0x00001c1204097980 */ /* 0x000ea8000c101900 */
[----:B------:R-:W2:Y:S04]  /*3ebe0*/  LD.E R85, desc[UR6][R4.64+0x138] ;  /* 0x0001380604557980 */ /* 0x000ea8000c101900 */
[----:B---3--:R0:W-:Y:S04]  /*3ebf0*/  ST.E desc[UR6][R4.64], R13 ;  /* 0x0000000d04007985 */ /* 0x0081e8000c101906 */
[----:B------:R1:W-:Y:S04]  /*3ec00*/  ST.E desc[UR8][R4.64+0x4], R15 ;  /* 0x0000040f04007985 */ /* 0x0003e8000c101908 */
[----:B------:R3:W-:Y:S04]  /*3ec10*/  ST.E desc[UR10][R4.64+0x8], R21 ;  /* 0x0000081504007985 */ /* 0x0007e8000c10190a */
[----:B------:R3:W-:Y:S04]  /*3ec20*/  ST.E desc[UR12][R4.64+0xc], R25 ;  /* 0x00000c1904007985 */ /* 0x0007e8000c10190c */
[----:B------:R3:W-:Y:S04]  /*3ec30*/  ST.E desc[UR14][R4.64+0x10], R27 ;  /* 0x0000101b04007985 */ /* 0x0007e8000c10190e */
[----:B------:R3:W-:Y:S04]  /*3ec40*/  ST.E desc[UR4][R4.64+0x14], R31 ;  /* 0x0000141f04007985 */ /* 0x0007e8000c101904 */
[----:B0-----:R-:W2:Y:S04]  /*3ec50*/  LD.E R13, desc[UR26][R4.64+0x2c] ;  /* 0x00002c1a040d7980 */ /* 0x001ea8000c101900 */
[----:B-1----:R-:W2:Y:S04]  /*3ec60*/  LD.E R15, desc[UR6][R4.64+0x34] ;  /* 0x00003406040f7980 */ /* 0x002ea8000c101900 */
[----:B---3--:R-:W3:Y:S04]  /*3ec70*/  LD.E R21, desc[UR10][R4.64+0x3c] ;  /* 0x00003c0a04157980 */ /* 0x008ee8000c101900 */
[----:B------:R-:W3:Y:S04]  /*3ec80*/  LD.E R25, desc[UR16][R4.64+0x48] ;  /* 0x0000481004197980 */ /* 0x000ee8000c101900 */
        /* <DEDUP_REMOVED lines=51> */
[----:B----4-:R-:W-:Y:S04]  /*3efc0*/  ST.E desc[UR8][R4.64+0x20], R10 ;  /* 0x0000200a04007985 */ /* 0x010fe8000c101908 */
        /* <DEDUP_REMOVED lines=10> */
[----:B--2---:R-:W-:Y:S04]  /*3f070*/  ST.E desc[UR4][R4.64+0x18], R8 ;  /* 0x0000180804007985 */ /* 0x004fe8000c101904 */
        /* <DEDUP_REMOVED lines=9> */
[----:B---3--:R-:W-:Y:S04]  /*3f110*/  ST.E desc[UR8][R4.64+0x3c], R21 ;  /* 0x00003c1504007985 */ /* 0x008fe8000c101908 */
        /* <DEDUP_REMOVED lines=84> */
[----:B------:R-:W-:Y:S01]  /*3f660*/  ST.E desc[UR22][R4.64+0x1c0], R119 ;  /* 0x0001c07704007985 */ /* 0x000fe2000c101916 */
[----:B------:R-:W-:-:S03]  /*3f670*/  IMAD R6, R135, 0x1000, R6 ;  /* 0x0000100087067824 */ /* 0x000fc600078e0206 */
        /* <DEDUP_REMOVED lines=18> */
[----:B------:R-:W-:Y:S01]  /*3f7a0*/  HGMMA.64x256x16.F32 R24, R164, gdesc[UR4].tnspB, RZ, !UPT, gsb0 ;  /* 0x43e00004a4187df0 */ /* 0x000fe2000c0008ff */
        /* <DEDUP_REMOVED lines=1197> */
[C---:B------:R-:W-:Y:S01]  /*44280*/  R2UR UR29, R3.reuse ;  /* 0x00000000031d72ca */ /* 0x040fe200000e0000 */
[----:B------:R-:W-:Y:S02]  /*44290*/  WARPGROUP.DEPBAR.LE gsb0, 0x0 ;  /* 0x00008000000079c5 */ /* 0x000fe40000010000 */
[----:B------:R-:W-:Y:S01]  /*442a0*/  ST.E desc[UR4][R4.64], R24 ;  /* 0x0000001804007985 */ /* 0x000fe2000c101904 */
[C---:B------:R-:W-:Y:S02]  /*442b0*/  R2UR UR4, R2.reuse ;  /* 0x00000000020472ca */ /* 0x040fe400000e0000 */
[----:B------:R-:W-:Y:S01]  /*442c0*/  R2UR UR5, R3 ;  /* 0x00000000030572ca */ /* 0x000fe200000e0000 */
[----:B------:R0:W-:Y:S01]  /*442d0*/  ST.E desc[UR6][R4.64+0x4], R25 ;  /* 0x0000041904007985 */ /* 0x0001e2000c101906 */
[----:B------:R-:W-:-:S02]  /*442e0*/  R2UR UR6, R2 ;  /* 0x00000000020672ca */ /* 0x000fc400000e0000 */
[C---:B------:R-:W-:Y:S01]  /*442f0*/  R2UR UR7, R3.reuse ;  /* 0x00000000030772ca */ /* 0x040fe200000e0000 */
[----:B------:R-:W-:Y:S01]  /*44300*/  ST.E desc[UR8][R4.64+0x8], R26 ;  /* 0x0000081a04007985 */ /* 0x000fe2000c101908 */
[C---:B------:R-:W-:Y:S02]  /*44310*/  R2UR UR8, R2.reuse ;  /* 0x00000000020872ca */ /* 0x040fe400000e0000 */
[C---:B------:R-:W-:Y:S01]  /*44320*/  R2UR UR9, R3.reuse ;  /* 0x00000000030972ca */ /* 0x040fe200000e0000 */
[----:B------:R1:W-:Y:S01]  /*44330*/  ST.E desc[UR10][R4.64+0xc], R27 ;  /* 0x00000c1b04007985 */ /* 0x0003e2000c10190a */
[C---:B------:R-:W-:Y:S02]  /*44340*/  R2UR UR10, R2.reuse ;  /* 0x00000000020a72ca */ /* 0x040fe400000e0000 */
[----:B------:R-:W-:Y:S01]  /*44350*/  R2UR UR11, R3 ;  /* 0x00000000030b72ca */ /* 0x000fe200000e0000 */
[----:B------:R-:W-:Y:S01]  /*44360*/  ST.E desc[UR12][R4.64+0x10], R28 ;  /* 0x0000101c04007985 */ /* 0x000fe2000c10190c */
[----:B------:R-:W-:-:S02]  /*44370*/  R2UR UR12, R2 ;  /* 0x00000000020c72ca */ /* 0x000fc400000e0000 */
[C---:B------:R-:W-:Y:S01]  /*44380*/  R2UR UR13, R3.reuse ;  /* 0x00000000030d72ca */ /* 0x040fe200000e0000 */
[----:B------:R2:W-:Y:S01]  /*44390*/  ST.E desc[UR14][R4.64+0x14], R29 ;  /* 0x0000141d04007985 */ /* 0x0005e2000c10190e */
[C---:B------:R-:W-:Y:S02]  /*443a0*/  R2UR UR14, R2.reuse ;  /* 0x00000000020e72ca */ /* 0x040fe400000e0000 */
[C---:B------:R-:W-:Y:S01]  /*443b0*/  R2UR UR15, R3.reuse ;  /* 0x00000000030f72ca */ /* 0x040fe200000e0000 */
        /* <DEDUP_REMOVED lines=359> */
[----:B------:R-:W-:Y:S01]  /*45a30*/  R2UR UR29, R3 ;  /* 0x00000000031d72ca */ /* 0x000fe200000e0000 */
[----:B------:R-:W-:Y:S01]  /*45a40*/  ST.E desc[UR4][R4.64+0x1f8], R150 ;  /* 0x0001f89604007985 */ /* 0x000fe2000c101904 */
[----:B------:R-:W-:-:S03]  /*45a50*/  R2UR UR4, R2 ;  /* 0x00000000020472ca */ /* 0x000fc600000e0000 */
[----:B------:R4:W-:Y:S01]  /*45a60*/  ST.E desc[UR6][R4.64+0x1fc], R151 ;  /* 0x0001fc9704007985 */ /* 0x0009e2000c101906 */
[----:B------:R-:W-:-:S03]  /*45a70*/  R2UR UR5, R3 ;  /* 0x00000000030572ca */ /* 0x000fc600000e0000 */
[----:B------:R-:W4:Y:S01]  /*45a80*/  LD.E R7, desc[UR8][R4.64] ;  /* 0x0000000804077980 */ /* 0x000f22000c101900 */
[C---:B------:R-:W-:Y:S02]  /*45a90*/  R2UR UR6, R2.reuse ;  /* 0x00000000020672ca */ /* 0x040fe400000e0000 */
        /* <DEDUP_REMOVED lines=19> */
[----:B0-----:R-:W4:Y:S01]  /*45bd0*/  LD.E R25, desc[UR22][R4.64+0x1c] ;  /* 0x00001c1604197980 */ /* 0x001f22000c101900 */
[C---:B------:R-:W-:Y:S02]  /*45be0*/  R2UR UR20, R2.reuse ;  /* 0x00000000021472ca */ /* 0x040fe400000e0000 */
[C---:B------:R-:W-:Y:S01]  /*45bf0*/  R2UR UR21, R3.reuse ;  /* 0x00000000031572ca */ /* 0x040fe200000e0000 */
[----:B-1----:R-:W4:Y:S01]  /*45c00*/  LD.E R27, desc[UR24][R4.64+0x20] ;  /* 0x00002018041b7980 */ /* 0x002f22000c101900 */
[C---:B------:R-:W-:Y:S02]  /*45c10*/  R2UR UR22, R2.reuse ;  /* 0x00000000021672ca */ /* 0x040fe400000e0000 */
[----:B------:R-:W-:Y:S01]  /*45c20*/  R2UR UR23, R3 ;  /* 0x00000000031772ca */ /* 0x000fe200000e0000 */
[----:B--2---:R-:W2:Y:S01]  /*45c30*/  LD.E R29, desc[UR26][R4.64+0x24] ;  /* 0x0000241a041d7980 */ /* 0x004ea2000c101900 */
[----:B------:R-:W-:-:S02]  /*45c40*/  R2UR UR24, R2 ;  /* 0x00000000021872ca */ /* 0x000fc400000e0000 */
[C---:B------:R-:W-:Y:S01]  /*45c50*/  R2UR UR25, R3.reuse ;  /* 0x00000000031972ca */ /* 0x040fe200000e0000 */
[----:B---3--:R-:W3:Y:S01]  /*45c60*/  LD.E R31, desc[UR28][R4.64+0x28] ;  /* 0x0000281c041f7980 */ /* 0x008ee2000c101900 */
[C---:B------:R-:W-:Y:S02]  /*45c70*/  R2UR UR26, R2.reuse ;  /* 0x00000000021a72ca */ /* 0x040fe400000e0000 */
[C---:B------:R-:W-:Y:S01]  /*45c80*/  R2UR UR27, R3.reuse ;  /* 0x00000000031b72ca */ /* 0x040fe200000e0000 */
[----:B----4-:R-:W4:Y:S01]  /*45c90*/  LD.E R33, desc[UR4][R4.64+0x2c] ;  /* 0x00002c0404217980 */ /* 0x010f22000c101900 */
        /* <DEDUP_REMOVED lines=375> */
[----:B--2---:R-:W-:Y:S01]  /*47410*/  ST.E desc[UR22][R4.64+0x24], R29 ;  /* 0x0000241d04007985 */ /* 0x004fe2000c101916 */
[C---:B------:R-:W-:Y:S02]  /*47420*/  R2UR UR22, R2.reuse ;  /* 0x00000000021672ca */ /* 0x040fe400000e0000 */
[----:B------:R-:W-:Y:S01]  /*47430*/  R2UR UR23, R3 ;  /* 0x00000000031772ca */ /* 0x000fe200000e0000 */
[----:B---3--:R-:W-:Y:S01]  /*47440*/  ST.E desc[UR24][R4.64+0x28], R31 ;  /* 0x0000281f04007985 */ /* 0x008fe2000c101918 */
[----:B------:R-:W-:-:S02]  /*47450*/  R2UR UR24, R2 ;  /* 0x00000000021872ca */ /* 0x000fc400000e0000 */
[C---:B------:R-:W-:Y:S02]  /*47460*/  R2UR UR25, R3.reuse ;  /* 0x00000000031972ca */ /* 0x040fe400000e0000 */
[C---:B------:R-:W-:Y:S02]  /*47470*/  R2UR UR26, R2.reuse ;  /* 0x00000000021a72ca */ /* 0x040fe400000e0000 */
[C---:B------:R-:W-:Y:S01]  /*47480*/  R2UR UR27, R3.reuse ;  /* 0x00000000031b72ca */ /* 0x040fe200000e0000 */
[----:B----4-:R-:W-:Y:S01]  /*47490*/  ST.E desc[UR4][R4.64+0x2c], R33 ;  /* 0x00002c2104007985 */ /* 0x010fe2000c101904 */
        /* <DEDUP_REMOVED lines=209> */
[----:B------:R1:W-:Y:S01]  /*481b0*/  ST.E desc[UR14][R4.64+0x144], R10 ;  /* 0x0001440a04007985 */ /* 0x0003e2000c10190e */
[----:B------:R-:W-:-:S02]  /*481c0*/  R2UR UR12, R2 ;  /* 0x00000000020c72ca */ /* 0x000fc400000e0000 */
[C---:B------:R-:W-:Y:S01]  /*481d0*/  R2UR UR13, R3.reuse ;  /* 0x00000000030d72ca */ /* 0x040fe200000e0000 */
[----:B------:R2:W-:Y:S01]  /*481e0*/  ST.E desc[UR16][R4.64+0x148], R12 ;  /* 0x0001480c04007985 */ /* 0x0005e2000c101910 */
        /* <DEDUP_REMOVED lines=99> */
[----:B------:R-:W-:Y:S02]  /*48820*/  R2UR UR28, R2 ;  /* 0x00000000021c72ca */ /* 0x000fe400000e0000 */
[----:B------:R-:W-:Y:S01]  /*48830*/  R2UR UR29, R3 ;  /* 0x00000000031d72ca */ /* 0x000fe200000e0000 */
[----:B------:R2:W-:Y:S04]  /*48840*/  ST.E desc[UR6][R4.64+0x1d0], R86 ;  /* 0x0001d05604007985 */ /* 0x0005e8000c101906 */
        /* <DEDUP_REMOVED lines=10> */
[----:B------:R2:W-:Y:S01]  /*488f0*/  ST.E desc[UR28][R4.64+0x1fc], R108 ;  /* 0x0001fc6c04007985 */ /* 0x0005e2000c10191c */
[----:B------:R-:W-:Y:S01]  /*48900*/  @!PT LDS RZ, [RZ] ;  /* 0x00000000fffff984 */ /* 0x000fe20000000800 */
[----:B------:R-:W-:Y:S01]  /*48910*/  @!PT LDS RZ, [RZ] ;  /* 0x00000000fffff984 */ /* 0x000fe20000000800 */
[----:B------:R-:W-:Y:S01]  /*48920*/  @!PT LDS RZ, [RZ] ;  /* 0x00000000fffff984 */ /* 0x000fe20000000800 */
[----:B------:R-:W-:Y:S01]  /*48930*/  @!PT LDS RZ, [RZ] ;  /* 0x00000000fffff984 */ /* 0x000fe20000000800 */
[----:B------:R3:W-:Y:S06]  /*48940*/  MEMBAR.ALL.CTA ;  /* 0x0000000000007992 */ /* 0x0007ec0000008000 */
[----:B---3--:R-:W3:Y:S02]  /*48950*/  FENCE.VIEW.ASYNC.S ;  /* 0x00000000000073c6 */ /* 0x008ee40000000000 */
[----:B---3--:R-:W-:-:S02]  /*48960*/  NOP ;  /* 0x0000000000007918 */ /* 0x008fc40000000000 */
[----:B0-----:R-:W1:Y:S01]  /*48970*/  LDL.64 R8, [R0+0x40] ;  /* 0x0000400000087983 */ /* 0x001e620000100a00 */
[C---:B------:R-:W-:Y:S02]  /*48980*/  R2UR UR4, R2.reuse ;  /* 0x00000000020472ca */ /* 0x040fe400000e0000 */
[----:B------:R-:W-:Y:S01]  /*48990*/  R2UR UR5, R3 ;  /* 0x00000000030572ca */ /* 0x000fe200000e0000 */
[----:B------:R-:W3:Y:S01]  /*489a0*/  LDL.64 R6, [R0] ;  /* 0x0000000000067983 */ /* 0x000ee20000100a00 */
[----:B------:R-:W-:Y:S11]  /*489b0*/  BAR.ARV 0xe, 0x100 ;  /* 0x0384000000007b1d */ /* 0x000ff60000002000 */
[----:B-1----:R-:W4:Y:S01]  /*489c0*/  LD.E R10, desc[UR4][R8.64] ;  /* 0x00000004080a7980 */ /* 0x002f22000c101900 */
[----:B------:R-:W-:-:S02]  /*489d0*/  R2UR UR4, R2 ;  /* 0x00000000020472ca */ /* 0x000fc400000e0000 */
[----:B------:R-:W-:Y:S01]  /*489e0*/  R2UR UR5, R3 ;  /* 0x00000000030572ca */ /* 0x000fe200000e0000 */
[----:B------:R-:W-:-:S12]  /*489f0*/  BSSY B0, `(.L_x_7235) ;  /* 0x0000006000007945 */ /* 0x000fd80003800000 */
[----:B---3--:R2:W5:Y:S01]  /*48a00*/  LD.E R6, desc[UR4][R6.64] ;  /* 0x0000000406067980 */ /* 0x008562000c101900 */
[----:B----4-:R-:W-:-:S04]  /*48a10*/  LOP3.LUT R10, R10, 0x1, RZ, 0xfc, !PT ;  /* 0x000000010a0a7812 */ /* 0x010fc800078efcff */
[----:B------:R-:W-:-:S13]  /*48a20*/  ISETP.NE.AND P0, PT, R10, 0x3, PT ;  /* 0x000000030a00780c */ /* 0x000fda0003f05270 */
[----:B--2---:R-:W-:Y:S05]  /*48a30*/  @!P0 BRA `(.L_x_7236) ;  /* 0x0000000000048947 */ /* 0x004fea0003800000 */
[----:B------:R-:W-:Y:S01]  /*48a40*/  BPT.TRAP 0x1 ;  /* 0x000000040000795c */ /* 0x000fe20000300000 */
.L_x_7236:
[----:B------:R-:W-:Y:S05]  /*48a50*/  BSYNC B0 ;  /* 0x0000000000007941 */ /* 0x000fea0003800000 */
.L_x_7235:
        /* <DEDUP_REMOVED lines=9> */
[----:B---3--:R-:W-:Y:S01]  /*48af0*/  PRMT R0, R0, 0x654, R3 ;  /* 0x0000065400007816 */ /* 0x008fe20000000003 */
[----:B------:R-:W-:-:S03]  /*48b00*/  IMAD.MOV.U32 R3, RZ, RZ, 0x0 ;  /* 0x00000000ff037424 */ /* 0x000fc600078e00ff */
[----:B------:R0:W-:Y:S02]  /*48b10*/  SYNCS.ARRIVE.TRANS64.RED.A1T0 RZ, [R0+URZ], RZ ;  /* 0x000000ff00ff79a7 */ /* 0x0001e4000810043f */
[----:B0-----:R-:W-:Y:S05]  /*48b20*/  RET.REL.NODEC R2 `(_ZN7cutlass13device_kernelIN5flash11enable_sm90INS1_16FlashAttnFwdSm90INS1_25CollectiveMainloopFwdSm90ILi2EN4cute5tupleIJNS5_1CILi1EEES8_S8_EEENS6_IJNS7_ILi64EEESA_SA_EEELi512ENS_6half_tEfNS_4arch4Sm90ELb0ELb1ELb0ELb1ELb1ELb1ELb1ELb0ELb0ELb1ELb0ELb0EEENS1_21CollectiveEpilogueFwdINS6_IJSA_NS7_ILi512EEESA_EEES9_SC_SE_Li256ELb1ELb1ELb0ELb0EEENS1_36VarlenDynamicPersistentTileSchedulerILi64ELi64ELi256ELi128ELb0ELb1ELb1ELb1ELb0ELb1EEEEEEEEEvNT_6ParamsE) ;  /* 0xfffffb7402347950 */ /* 0x001fea0003c3ffff */
.L_x_7209:
[----:B0-----:R0:W1:Y:S02]  /*48b30*/  SYNCS.PHASECHK.TRANS64.TRYWAIT P0, [R10+URZ], R11 ;  /* 0x0000000b0a0075a7 */ /* 0x001064000800017f */
[----:B-1----:R-:W-:Y:S05]  /*48b40*/  @!P0 NANOSLEEP.SYNCS 0x989680 ;  /* 0x009896800000895d */ /* 0x002fea0003900000 */
[----:B------:R-:W1:Y:S02]  /*48b50*/  @!P0 SYNCS.PHASECHK.TRANS64 P0, [R10+URZ], R11 ;  /* 0x0000000b0a0085a7 */ /* 0x000e64000800007f */
[----:B-1----:R-:W-:Y:S05]  /*48b60*/  @!P0 BRA `(.L_x_7209) ;  /* 0xfffffffc00f08947 */ /* 0x002fea000383ffff */
[----:B------:R-:W-:Y:S05]  /*48b70*/  BRA `(.L_x_7208) ;  /* 0xffffff1000087947 */ /* 0x000fea000383ffff */
.L_x_7211:
[----:B0-----:R0:W1:Y:S02]  /*48b80*/  SYNCS.PHASECHK.TRANS64.TRYWAIT P0, [R10+URZ+0x38810], R15 ;  /* 0x0388100f0a0075a7 */ /* 0x001064000800017f */
[----:B-1----:R-:W-:Y:S05]  /*48b90*/  @!P0 NANOSLEEP.SYNCS 0x989680 ;  /* 0x009896800000895d */ /* 0x002fea0003900000 */
[----:B------:R-:W1:Y:S02]  /*48ba0*/  @!P0 SYNCS.PHASECHK.TRANS64 P0, [R10+URZ+0x38810], R15 ;  /* 0x0388100f0a0085a7 */ /* 0x000e64000800007f */
[----:B-1----:R-:W-:Y:S05]  /*48bb0*/  @!P0 BRA `(.L_x_7211) ;  /* 0xfffffffc00f08947 */ /* 0x002fea000383ffff */
[----:B------:R-:W-:Y:S05]  /*48bc0*/  BRA `(.L_x_7237) ;  /* 0xffffff1400647947 */ /* 0x000fea000383ffff */
.L_x_7218:
[----:B0-----:R0:W1:Y:S02]  /*48bd0*/  SYNCS.PHASECHK.TRANS64.TRYWAIT P0, [R10+URZ], R11 ;  /* 0x0000000b0a0075a7 */ /* 0x001064000800017f */
[----:B-1----:R-:W-:Y:S05]  /*48be0*/  @!P0 NANOSLEEP.SYNCS 0x989680 ;  /* 0x009896800000895d */ /* 0x002fea0003900000 */
[----:B------:R-:W1:Y:S02]  /*48bf0*/  @!P0 SYNCS.PHASECHK.TRANS64 P0, [R10+URZ], R11 ;  /* 0x0000000b0a0085a7 */ /* 0x000e64000800007f */
[----:B-1----:R-:W-:Y:S05]  /*48c00*/  @!P0 BRA `(.L_x_7218) ;  /* 0xfffffffc00f08947 */ /* 0x002fea000383ffff */
[----:B------:R-:W-:Y:S05]  /*48c10*/  BRA `(.L_x_7217) ;  /* 0xffffff1800007947 */ /* 0x000fea000383ffff */
.L_x_7238:
        /* <DEDUP_REMOVED lines=14> */
.L_x_15543:


//--------------------- .text._ZN7cutlass13device_kernelIN5flash11enable_sm90INS1_16FlashAttnFwdSm90INS1_25CollectiveMainloopFwdSm90ILi2EN4cute5tupleIJNS5_1CILi1EEES8_S8_EEENS6_IJNS7_ILi64EEESA_SA_EEELi512ENS_6half_tEfNS_4arch4Sm90ELb1ELb0ELb0ELb0ELb1ELb0ELb0ELb0ELb0ELb1ELb0ELb0EEENS1_21CollectiveEpilogueFwdINS6_IJSA_NS7_ILi512EEESA_EEES9_SC_SE_Li256ELb0ELb1ELb0ELb0EEENS1_30DynamicPersistentTileSchedulerILi256ELi128ELb0ELb1ELb1EEEEEEEEEvNT_6ParamsE --------------------------
	.section	.text._ZN7cutlass13device_kernelIN5flash11enable_sm90INS1_16FlashAttnFwdSm90INS1_25CollectiveMainloopFwdSm90ILi2EN4cute5tupleIJNS5_1CILi1EEES8_S8_EEENS6_IJNS7_ILi64EEESA_SA_EEELi512ENS_6half_tEfNS_4arch4Sm90ELb1ELb0ELb0ELb0ELb1ELb0ELb0ELb0ELb0ELb1ELb0ELb0EEENS1_21CollectiveEpilogueFwdINS6_IJSA_NS7_ILi512EEESA_EEES9_SC_SE_Li256ELb0ELb1ELb0ELb0EEENS1_30DynamicPersistentTileSchedulerILi256ELi128ELb0ELb1ELb1EEEEEEEEEvNT_6ParamsE,"ax",@progbits
	.align	128
.text._ZN7cutlass13device_kernelIN5flash11enable_sm90INS1_16FlashAttnFwdSm90INS1_25CollectiveMainloopFwdSm90ILi2EN4cute5tupleIJNS5_1CILi1EEES8_S8_EEENS6_IJNS7_ILi64EEESA_SA_EEELi512ENS_6half_tEfNS_4arch4Sm90ELb1ELb0ELb0ELb0ELb1ELb0ELb0ELb0ELb0ELb1ELb0ELb0EEENS1_21CollectiveEpilogueFwdINS6_IJSA_NS7_ILi512EEESA_EEES9_SC_SE_Li256ELb0ELb1ELb0ELb0EEENS1_30DynamicPersistentTileSchedulerILi256ELi128ELb0ELb1ELb1EEEEEEEEEvNT_6ParamsE:
        .type           _ZN7cutlass13device_kernelIN5flash11enable_sm90INS1_16FlashAttnFwdSm90INS1_25CollectiveMainloopFwdSm90ILi2EN4cute5tupleIJNS5_1CILi1EEES8_S8_EEENS6_IJNS7_ILi64EEESA_SA_EEELi512ENS_6half_tEfNS_4arch4Sm90ELb1ELb0ELb0ELb0ELb1ELb0ELb0ELb0ELb0ELb1ELb0ELb0EEENS1_21CollectiveEpilogueFwdINS6_IJSA_NS7_ILi512EEESA_EEES9_SC_SE_Li256ELb0ELb1ELb0ELb0EEENS1_30DynamicPersistentTileSchedulerILi256ELi128ELb0ELb1ELb1EEEEEEEEEvNT_6ParamsE,@function
        .size           _ZN7cutlass13device_kernelIN5flash11enable_sm90INS1_16FlashAttnFwdSm90INS1_25CollectiveMainloopFwdSm90ILi2EN4cute5tupleIJNS5_1CILi1EEES8_S8_EEENS6_IJNS7_ILi64EEESA_SA_EEELi512ENS_6half_tEfNS_4arch4Sm90ELb1ELb0ELb0ELb0ELb1ELb0ELb0ELb0ELb0ELb1ELb0ELb0EEENS1_21CollectiveEpilogueFwdINS6_IJSA_NS7_ILi512EEESA_EEES9_SC_SE_Li256ELb0ELb1ELb0ELb0EEENS1_30DynamicPersistentTileSchedulerILi256ELi128ELb0ELb1ELb1EEEEEEEEEvNT_6ParamsE,(.L_x_15545 - _ZN7cutlass13device_kernelIN5flash11enable_sm90INS1_16FlashAttnFwdSm90INS1_25CollectiveMainloopFwdSm90ILi2EN4cute5tupleIJNS5_1CILi1EEES8_S8_EEENS6_IJNS7_ILi64EEESA_SA_EEELi512ENS_6half_tEfNS_4arch4Sm90ELb1ELb0ELb0ELb0ELb1ELb0ELb0ELb0ELb0ELb1ELb0ELb0EEENS1_21CollectiveEpilogueFwdINS6_IJSA_NS7_ILi512EEESA_EEES9_SC_SE_Li256ELb0ELb1ELb0ELb0EEENS1_30DynamicPersistentTileSchedulerILi256ELi128ELb0ELb1ELb1EEEEEEEEEvNT_6ParamsE)
        .other          _ZN7cutlass13device_kernelIN5flash11enable_sm90INS1_16FlashAttnFwdSm90INS1_25CollectiveMainloopFwdSm90ILi2EN4cute5tupleIJNS5_1CILi1EEES8_S8_EEENS6_IJNS7_ILi64EEESA_SA_EEELi512ENS_6half_tEfNS_4arch4Sm90ELb1ELb0ELb0ELb0ELb1ELb0ELb0ELb0ELb0ELb1ELb0ELb0EEENS1_21CollectiveEpilogueFwdINS6_IJSA_NS7_ILi512EEESA_EEES9_SC_SE_Li256ELb0ELb1ELb0ELb0EEENS1_30DynamicPersistentTileSchedulerILi256ELi128ELb0ELb1ELb1EEEEEEEEEvNT_6ParamsE,@"STO_CUDA_ENTRY STV_DEFAULT"
_ZN7cutlass13device_kernelIN5flash11enable_sm90INS1_16FlashAttnFwdSm90INS1_25CollectiveMainloopFwdSm90ILi2EN4cute5tupleIJNS5_1CILi1EEES8_S8_EEENS6_IJNS7_ILi64EEESA_SA_EEELi512ENS_6half_tEfNS_4arch4Sm90ELb1ELb0ELb0ELb0ELb1ELb0ELb0ELb0ELb0ELb1ELb0ELb0EEENS1_21CollectiveEpilogueFwdINS6_IJSA_NS7_ILi512EEESA_EEES9_SC_SE_Li256ELb0ELb1ELb0ELb0EEENS1_30DynamicPersistentTileSchedulerILi256ELi128ELb0ELb1ELb1EEEEEEEEEvNT_6ParamsE:
        /* <DEDUP_REMOVED lines=41> */
.L_x_7239:
        /* <DEDUP_REMOVED lines=22> */
.L_x_7240:
        /* <DEDUP_REMOVED lines=18> */
.L_x_7241:
        /* <DEDUP_REMOVED lines=22> */
.L_x_7242:
        /* <DEDUP_REMOVED lines=23> */
.L_x_7243:
        /* <DEDUP_REMOVED lines=8> */
.L_x_7245:
        /* <DEDUP_REMOVED lines=25> */
[----:B------:R-:W-:Y:S02]  /*09f0*/  SHF.R.S32.HI R5, RZ, 0x4, R2 ;  /* 0x00000004ff057819 */ /* 0x000fe40000011402 */
[----:B------:R-:W-:Y:S02]  /*0a00*/  SHF.R.S32.HI R11, RZ, 0x5, R6 ;  /* 0x00000005ff0b7819 */ /* 0x000fe40000011406 */
[C---:B------:R-:W-:Y:S02]  /*0a10*/  LEA.HI R0, R2.reuse, R5, RZ, 0x1 ;  /* 0x0000000502007211 */ /* 0x040fe400078f08ff */
[----:B------:R-:W-:Y:S02]  /*0a20*/  LOP3.LUT R7, R2, 0xfffffff0, RZ, 0xc0, !PT ;  /* 0xfffffff002077812 */ /* 0x000fe400078ec0ff */
[----:B------:R-:W-:Y:S02]  /*0a30*/  LOP3.LUT R4, R0, 0x1ffffffe, RZ, 0xc0, !PT ;  /* 0x1ffffffe00047812 */ /* 0x000fe400078ec0ff */
[----:B------:R-:W-:-:S02]  /*0a40*/  LEA.HI R0, R3, R216, RZ, 0x7 ;  /* 0x000000d803007211 */ /* 0x000fc400078f38ff */
[----:B------:R-:W-:Y:S01]  /*0a50*/  SHF.R.S32.HI R6, RZ, 0x1f, R6 ;  /* 0x0000001fff067819 */ /* 0x000fe20000011406 */
[----:B------:R-:W-:Y:S01]  /*0a60*/  IMAD.IADD R8, R5, 0x1, -R4 ;  /* 0x0000000105087824 */ /* 0x000fe200078e0a04 */
[----:B------:R-:W-:Y:S01]  /*0a70*/  LEA.HI R4, R3, R216, RZ, 0x2 ;  /* 0x000000d803047211 */ /* 0x000fe200078f10ff */
[----:B0-----:R-:W-:Y:S01]  /*0a80*/  ULEA UR42, UR40, UR42, 0x18 ;  /* 0x0000002a282a7291 */ /* 0x001fe2000f8ec03f */
[----:B------:R-:W-:Y:S02]  /*0a90*/  LOP3.LUT R5, R0, 0xffffff80, RZ, 0xc0, !PT ;  /* 0xffffff8000057812 */ /* 0x000fe400078ec0ff */
[----:B------:R-:W-:Y:S02]  /*0aa0*/  LOP3.LUT R9, R4, 0xfffffffc, RZ, 0xc0, !PT ;  /* 0xfffffffc04097812 */ /* 0x000fe400078ec0ff */
[----:B------:R-:W-:Y:S01]  /*0ab0*/  LEA.HI R2, R6, R11, RZ, 0x2 ;  /* 0x0000000b06027211 */ /* 0x000fe200078f10ff */
[C---:B------:R-:W-:Y:S01]  /*0ac0*/  IMAD.IADD R6, R216.reuse, 0x1, -R7 ;  /* 0x00000001d8067824 */ /* 0x040fe200078e0a07 */
[----:B------:R-:W-:Y:S01]  /*0ad0*/  SHF.R.S32.HI R211, RZ, 0x7, R0 ;  /* 0x00000007ffd37819 */ /* 0x000fe20000011400 */
[----:B------:R-:W-:Y:S01]  /*0ae0*/  IMAD.IADD R5, R216, 0x1, -R5 ;  /* 0x00000001d8057824 */ /* 0x000fe200078e0a05 */
[----:B------:R-:W-:Y:S01]  /*0af0*/  LOP3.LUT R4, R2, 0x3ffffc, RZ, 0xc0, !PT ;  /* 0x003ffffc02047812 */ /* 0x000fe200078ec0ff */
[----:B------:R-:W-:Y:S01]  /*0b00*/  IMAD.IADD R12, R216, 0x1, -R9 ;  /* 0x00000001d80c7824 */ /* 0x000fe200078e0a09 */
[--C-:B------:R-:W-:Y:S01]  /*0b10*/  SHF.R.S32.HI R7, RZ, 0x1f, R6.reuse ;  /* 0x0000001fff077819 */ /* 0x100fe20000011406 */
[----:B------:R-:W-:Y:S01]  /*0b20*/  IMAD R15, R211, 0x100, R6 ;  /* 0x00000100d30f7824 */ /* 0x000fe200078e0206 */
[----:B------:R-:W-:-:S02]  /*0b30*/  SHF.R.S32.HI R2, RZ, 0x1f, R5 ;  /* 0x0000001fff027819 */ /* 0x000fc40000011405 */
[----:B------:R-:W-:Y:S02]  /*0b40*/  LEA.HI R9, R12, R12, RZ, 0x1 ;  /* 0x0000000c0c097211 */ /* 0x000fe400078f08ff */
[----:B------:R-:W-:Y:S02]  /*0b50*/  LEA.HI R7, R7, R6, RZ, 0x3 ;  /* 0x0000000607077211 */ /* 0x000fe400078f18ff */
[----:B------:R-:W-:Y:S02]  /*0b60*/  IADD3 R10, R11, -R4, RZ ;  /* 0x800000040b0a7210 */ /* 0x000fe40007ffe0ff */
[----:B------:R-:W-:Y:S02]  /*0b70*/  LEA.HI R4, R2, R5, RZ, 0x2 ;  /* 0x0000000502047211 */ /* 0x000fe400078f10ff */
[----:B------:R-:W-:Y:S01]  /*0b80*/  LOP3.LUT R13, R9, 0x1ffffffe, RZ, 0xc0, !PT ;  /* 0x1ffffffe090d7812 */ /* 0x000fe200078ec0ff */
[----:B------:R-:W-:Y:S01]  /*0b90*/  IMAD R14, R10, 0x10, R15 ;  /* 0x000000100a0e7824 */ /* 0x000fe200078e020f */
        /* <DEDUP_REMOVED lines=11> */
[----:B------:R-:W-:Y:S01]  /*0c50*/  LOP3.LUT R209, R3, 0xfffffff8, RZ, 0xc0, !PT ;  /* 0xfffffff803d17812 */ /* 0x000fe200078ec0ff */
[----:B------:R-:W-:Y:S01]  /*0c60*/  IMAD.SHL.U32 R7, R8, 0x8, RZ ;  /* 0x0000000808077824 */ /* 0x000fe200078e00ff */
[----:B------:R-:W-:-:S02]  /*0c70*/  LOP3.LUT R10, R10, 0x7ffffe00, RZ, 0xc0, !PT ;  /* 0x7ffffe000a0a7812 */ /* 0x000fc400078ec0ff */
[----:B------:R-:W-:Y:S01]  /*0c80*/  LOP3.LUT R4, R4, 0x1c0, RZ, 0xc0, !PT ;  /* 0x000001c004047812 */ /* 0x000fe200078ec0ff */
[----:B------:R-:W-:Y:S01]  /*0c90*/  IMAD.IADD R209, R216, 0x1, -R209 ;  /* 0x00000001d8d17824 */ /* 0x000fe200078e0ad1 */
[----:B------:R-:W-:Y:S01]  /*0ca0*/  LEA R215, R14, R7, 0x6 ;  /* 0x000000070ed77211 */ /* 0x000fe200078e30ff */
[----:B------:R-:W-:Y:S01]  /*0cb0*/  IMAD R10, R11, 0x400, R10 ;  /* 0x000004000b0a7824 */ /* 0x000fe200078e020a */
[----:B------:R-:W-:Y:S01]  /*0cc0*/  LOP3.LUT R7, R4, 0x8, R7, 0xf8, !PT ;  /* 0x0000000804077812 */ /* 0x000fe200078ef807 */
[----:B------:R-:W-:Y:S01]  /*0cd0*/  IMAD.SHL.U32 R17, R209, 0x8, RZ ;  /* 0x00000008d1117824 */ /* 0x000fe200078e00ff */
[----:B------:R-:W-:Y:S02]  /*0ce0*/  SHF.R.U32.HI R4, RZ, 0x3, R4 ;  /* 0x00000003ff047819 */ /* 0x000fe40000011604 */
[----:B------:R-:W-:Y:S01]  /*0cf0*/  LEA.HI R5, R5, R2, RZ, 0x3 ;  /* 0x0000000205057211 */ /* 0x000fe200078f18ff */
[----:B------:R-:W-:Y:S01]  /*0d00*/  VIADD R190, R17, 0x40 ;  /* 0x0000004011be7836 */ /* 0x000fe20000000000 */
[----:B------:R-:W-:Y:S01]  /*0d10*/  LOP3.LUT R7, R7, R4, RZ, 0x3c, !PT ;  /* 0x0000000407077212 */ /* 0x000fe200078e3cff */
[----:B------:R-:W-:Y:S01]  /*0d20*/  VIADD R189, R17, 0x80 ;  /* 0x0000008011bd7836 */ /* 0x000fe20000000000 */
[----:B------:R-:W-:Y:S01]  /*0d30*/  R2P PR, R9, 0x6 ;  /* 0x0000000609007804 */ /* 0x000fe20000000000 */
[----:B------:R-:W-:Y:S01]  /*0d40*/  VIADD R188, R17, 0xc0 ;  /* 0x000000c011bc7836 */ /* 0x000fe20000000000 */
[----:B------:R-:W-:Y:S01]  /*0d50*/  LOP3.LUT R5, R5, 0xfffffff8, RZ, 0xc0, !PT ;  /* 0xfffffff805057812 */ /* 0x000fe200078ec0ff */
[----:B------:R-:W-:Y:S01]  /*0d60*/  IMAD.IADD R7, R10, 0x1, R7 ;  /* 0x000000010a077824 */ /* 0x000fe200078e0207 */
[----:B------:R-:W-:Y:S01]  /*0d70*/  LEA.HI R0, R0, R211, RZ, 0x1 ;  /* 0x000000d300007211 */ /* 0x000fe200078f08ff */
[----:B------:R-:W-:Y:S01]  /*0d80*/  VIADD R187, R17, 0x100 ;  /* 0x0000010011bb7836 */ /* 0x000fe20000000000 */
[----:B------:R-:W-:Y:S01]  /*0d90*/  SHF.R.S32.HI R6, RZ, 0x5, R6 ;  /* 0x00000005ff067819 */ /* 0x000fe20000011406 */
[----:B------:R-:W-:Y:S01]  /*0da0*/  IMAD.IADD R5, R2, 0x1, -R5 ;  /* 0x0000000102057824 */ /* 0x000fe200078e0a05 */
[----:B------:R-:W-:Y:S01]  /*0db0*/  LEA R19, R7, UR42, 0x1 ;  /* 0x0000002a07137c11 */ /* 0x000fe2000f8e08ff */
[C---:B------:R-:W-:Y:S01]  /*0dc0*/  VIADD R186, R17.reuse, 0x140 ;  /* 0x0000014011ba7836 */ /* 0x040fe20000000000 */
[----:B------:R-:W-:Y:S01]  /*0dd0*/  LOP3.LUT R0, R0, 0xfffffe, RZ, 0xc0, !PT ;  /* 0x00fffffe00007812 */ /* 0x000fe200078ec0ff */
[----:B------:R-:W-:Y:S01]  /*0de0*/  VIADD R214, R17, 0x180 ;  /* 0x0000018011d67836 */ /* 0x000fe20000000000 */
[----:B------:R-:W-:Y:S01]  /*0df0*/  SEL R23, R23, 0xffffffe0, !P1 ;  /* 0xffffffe017177807 */ /* 0x000fe20004800000 */
[----:B------:R-:W-:Y:S01]  /*0e00*/  VIADD R184, R19, 0x26800 ;  /* 0x0002680013b87836 */ /* 0x000fe20000000000 */
[----:B------:R-:W-:Y:S01]  /*0e10*/  IADD3 R0, R211, -R0, RZ ;  /* 0x80000000d3007210 */ /* 0x000fe20007ffe0ff */
[----:B------:R-:W-:Y:S01]  /*0e20*/  VIADD R212, R17, 0x1c0 ;  /* 0x000001c011d47836 */ /* 0x000fe20000000000 */
[----:B------:R-:W-:Y:S01]  /*0e30*/  SHF.R.S32.HI R210, RZ, 0x3, R3 ;  /* 0x00000003ffd27819 */ /* 0x000fe20000011403 */
[----:B------:R-:W-:Y:S01]  /*0e40*/  VIADD R22, R19, 0x26840 ;  /* 0x0002684013167836 */ /* 0x000fe20000000000 */
[----:B------:R-:W-:Y:S01]  /*0e50*/  SHF.L.U32 R18, R0, 0x8, RZ ;  /* 0x0000000800127819 */ /* 0x000fe200000006ff */
[----:B------:R-:W-:Y:S01]  /*0e60*/  IMAD R16, R6, 0x10, R5 ;  /* 0x0000001006107824 */ /* 0x000fe200078e0205 */
        /* <DEDUP_REMOVED lines=12> */
.L_x_7306:
        /* <DEDUP_REMOVED lines=21> */
.L_x_7246:
[----:B------:R-:W-:Y:S01]  /*1080*/  ULDC UR7, c[0x0][0xc54] ;  /* 0x0003150000077ab9 */ /* 0x000fe20000000800 */
[----:B------:R-:W-:Y:S01]  /*1090*/  UMOV UR6, UR9 ;  /* 0x0000000900067c82 */ /* 0x000fe20008000000 */
[----:B------:R-:W-:-:S11]  /*10a0*/  UISETP.NE.AND UP0, UPT, UR7, 0x1, UPT ;  /* 0x000000010700788c */ /* 0x000fd6000bf05270 */
[----:B------:R-:W-:Y:S02]  /*10b0*/  @UP0 ULDC.64 UR10, c[0x0][0xc58] ;  /* 0x00031600000a0ab9 */ /* 0x000fe40000000a00 */
[----:B------:R-:W-:-:S04]  /*10c0*/  UIMAD.WIDE.U32 UR4, UR9, UR10, URZ ;  /* 0x0000000a090472a5 */ /* 0x000fc8000f8e003f */
[----:B------:R-:W-:-:S04]  /*10d0*/  @UP0 USHF.R.U32.HI UR6, URZ, UR11, UR5 ;  /* 0x0000000b3f060299 */ /* 0x000fc80008011605 */
[----:B------:R-:W-:-:S12]  /*10e0*/  UIMAD UR4, UR6, UR7, URZ ;  /* 0x00000007060472a4 */ /* 0x000fd8000f8e023f */
.L_x_7247:
[----:B------:R-:W-:Y:S01]  /*10f0*/  ULDC UR45, c[0x0][0xc48] ;  /* 0x00031200002d7ab9 */ /* 0x000fe20000000800 */
[----:B------:R-:W-:Y:S01]  /*1100*/  ULDC.64 UR10, c[0x0][0x418] ;  /* 0x00010600000a7ab9 */ /* 0x000fe20000000a00 */
[----:B------:R-:W-:Y:S02]  /*1110*/  UISETP.NE.AND UP1, UPT, UR45, 0x1, UPT ;  /* 0x000000012d00788c */ /* 0x000fe4000bf25270 */
[----:B------:R-:W-:Y:S02]  /*1120*/  UISETP.NE.U32.AND UP0, UPT, UR10, URZ, UPT ;  /* 0x0000003f0a00728c */ /* 0x000fe4000bf05070 */
[----:B------:R-:W-:Y:S02]  /*1130*/  UIADD3 UR4, UR9, -UR4, URZ ;  /* 0x8000000409047290 */ /* 0x000fe4000fffe03f */
[----:B------:R-:W-:Y:S02]  /*1140*/  ULOP3.LUT UR6, URZ, UR6, URZ, 0x33, !UPT ;  /* 0x000000063f067292 */ /* 0x000fe4000f8e333f */
[----:B------:R-:W-:Y:S01]  /*1150*/  UISETP.NE.AND.EX UP0, UPT, UR11, URZ, UPT, UP0 ;  /* 0x0000003f0b00728c */ /* 0x000fe2000bf05300 */
[----:B------:R-:W-:Y:S01]  /*1160*/  ULDC UR5, c[0x0][0xc3c] ;  /* 0x00030f0000057ab9 */ /* 0x000fe20000000800 */
[----:B------:R-:W-:Y:S01]  /*1170*/  ULDC UR9, c[0x0][0xc54] ;  /* 0x0003150000097ab9 */ /* 0x000fe20000000800 */
[----:B------:R-:W-:Y:S01]  /*1180*/  ULDC UR48, c[0x0][0x424] ;  /* 0x0001090000307ab9 */ /* 0x000fe20000000800 */
[----:B------:R-:W-:-:S02]  /*1190*/  UISETP.NE.AND UP2, UPT, UR46, 0x1, UPT ;  /* 0x000000012e00788c */ /* 0x000fc4000bf45270 */
[----:B------:R-:W-:Y:S02]  /*11a0*/  UIADD3 UR6, UR6, UR5, URZ ;  /* 0x0000000506067290 */ /* 0x000fe4000fffe03f */
[----:B------:R-:W-:Y:S02]  /*11b0*/  UIMAD UR8, UR8, UR9, UR4 ;  /* 0x00000009080872a4 */ /* 0x000fe4000f8e0204 */
[----:B------:R-:W-:Y:S01]  /*11c0*/  USEL UR48, UR48, 0x1, UP0 ;  /* 0x0000000130307887 */ /* 0x000fe20008000000 */
[----:B------:R-:W-:Y:S01]  /*11d0*/  PLOP3.LUT P0, PT, PT, PT, UP2, 0x80, 0x0 ;  /* 0x000000000000781c */ /* 0x000fe20003f0f028 */
[----:B------:R-:W-:Y:S01]  /*11e0*/  ULDC UR7, c[0x0][0x2f0] ;  /* 0x0000bc0000077ab9 */ /* 0x000fe20000000800 */
[----:B------:R-:W-:Y:S01]  /*11f0*/  @UP1 ULDC UR4, c[0x0][0xc4c] ;  /* 0x0003130000041ab9 */ /* 0x000fe20000000800 */
[----:B------:R-:W-:Y:S02]  /*1200*/  USHF.L.U32 UR44, UR6, 0x6, URZ ;  /* 0x00000006062c7899 */ /* 0x000fe4000800063f */
        /* <DEDUP_REMOVED lines=8> */
[----:B------:R-:W-:-:S02]  /*1290*/  UIMAD UR45, UR45, UR5, UR8 ;  /* 0x000000052d2d72a4 */ /* 0x000fc4000f8e0208 */
[----:B------:R-:W-:Y:S01]  /*12a0*/  USHF.R.S32.HI UR52, URZ, 0x6, UR4 ;  /* 0x000000063f347899 */ /* 0x000fe20008011404 */
[----:B------:R-:W-:Y:S11]  /*12b0*/  @!P0 BRA `(.L_x_7248) ;  /* 0x0000001c00708947 */ /* 0x000ff60003800000 */
[----:B------:R-:W0:Y:S01]  /*12c0*/  LDC R0, c[0x0][0x448] ;  /* 0x00011200ff007b82 */ /* 0x000e220000000800 */
[----:B------:R-:W-:Y:S01]  /*12d0*/  UIADD3 UR5, UR44, 0x3f, URZ ;  /* 0x0000003f2c057890 */ /* 0x000fe2000fffe03f */
[----:B------:R-:W-:Y:S01]  /*12e0*/  CS2R R150, SRZ ;  /* 0x0000000000967805 */ /* 0x000fe2000001ff00 */
[----:B------:R-:W-:Y:S01]  /*12f0*/  ULDC UR4, c[0x0][0x288] ;  /* 0x0000a20000047ab9 */ /* 0x000fe20000000800 */
[----:B------:R-:W-:Y:S01]  /*1300*/  CS2R R148, SRZ ;  /* 0x0000000000947805 */ /* 0x000fe2000001ff00 */
[----:B------:R-:W-:Y:S01]  /*1310*/  UIADD3 UR4, -UR4, 0x40, URZ ;  /* 0x0000004004047890 */ /* 0x000fe2000fffe13f */
[----:B------:R-:W-:Y:S02]  /*1320*/  CS2R R146, SRZ ;  /* 0x0000000000927805 */ /* 0x000fe4000001ff00 */
[----:B------:R-:W-:Y:S02]  /*1330*/  CS2R R144, SRZ ;  /* 0x0000000000907805 */ /* 0x000fe4000001ff00 */
[----:B------:R-:W-:Y:S01]  /*1340*/  CS2R R142, SRZ ;  /* 0x00000000008e7805 */ /* 0x000fe2000001ff00 */
[----:B------:R-:W-:Y:S01]  /*1350*/  UIMAD UR4, UR48, UR7, UR4 ;  /* 0x00000007300472a4 */ /* 0x000fe2000f8e0204 */
        /* <DEDUP_REMOVED lines=14> */
[----:B0-----:R-:W-:Y:S02]  /*1440*/  ISETP.NE.AND P0, PT, R0, 0x1, PT ;  /* 0x000000010000780c */ /* 0x001fe40003f05270 */
[----:B------:R-:W-:Y:S02]  /*1450*/  CS2R R116, SRZ ;  /* 0x0000000000747805 */ /* 0x000fe4000001ff00 */
[----:B------:R-:W-:Y:S02]  /*1460*/  MOV R0, UR5 ;  /* 0x0000000500007c02 */ /* 0x000fe40008000f00 */
        /* <DEDUP_REMOVED lines=10> */
[----:B------:R-:W0:Y:S01]  /*1510*/  @P0 LDC R3, c[0x0][0x44c] ;  /* 0x00011300ff030b82 */ /* 0x000e220000000800 */
[----:B------:R-:W-:Y:S02]  /*1520*/  CS2R R170, SRZ ;  /* 0x0000000000aa7805 */ /* 0x000fe4000001ff00 */
[----:B------:R-:W-:Y:S02]  /*1530*/  CS2R R90, SRZ ;  /* 0x00000000005a7805 */ /* 0x000fe4000001ff00 */
[----:B------:R-:W-:Y:S02]  /*1540*/  CS2R R172, SRZ ;  /* 0x0000000000ac7805 */ /* 0x000fe4000001ff00 */
[----:B------:R-:W-:-:S02]  /*1550*/  CS2R R86, SRZ ;  /* 0x0000000000567805 */ /* 0x000fc4000001ff00 */
[----:B------:R-:W-:Y:S02]  /*1560*/  CS2R R174, SRZ ;  /* 0x0000000000ae7805 */ /* 0x000fe4000001ff00 */
        /* <DEDUP_REMOVED lines=17> */
[----:B------:R-:W-:Y:S01]  /*1680*/  CS2R R198, SRZ ;  /* 0x0000000000c67805 */ /* 0x000fe2000001ff00 */
[----:B0-----:R-:W-:Y:S01]  /*1690*/  @P0 IMAD.HI.U32 R3, R3, UR5, RZ ;  /* 0x0000000503030c27 */ /* 0x001fe2000f8e00ff */
[----:B------:R-:W-:-:S02]  /*16a0*/  CS2R R50, SRZ ;  /* 0x0000000000327805 */ /* 0x000fc4000001ff00 */
[----:B------:R-:W-:Y:S02]  /*16b0*/  CS2R R200, SRZ ;  /* 0x0000000000c87805 */ /* 0x000fe4000001ff00 */
[----:B------:R-:W-:Y:S02]  /*16c0*/  CS2R R46, SRZ ;  /* 0x00000000002e7805 */ /* 0x000fe4000001ff00 */
[----:B------:R-:W-:Y:S02]  /*16d0*/  CS2R R202, SRZ ;  /* 0x0000000000ca7805 */ /* 0x000fe4000001ff00 */
[----:B------:R-:W-:Y:S02]  /*16e0*/  CS2R R42, SRZ ;  /* 0x00000000002a7805 */ /* 0x000fe4000001ff00 */
[----:B------:R-:W-:Y:S02]  /*16f0*/  CS2R R204, SRZ ;  /* 0x0000000000cc7805 */ /* 0x000fe4000001ff00 */
[----:B------:R-:W-:-:S02]  /*1700*/  CS2R R38, SRZ ;  /* 0x0000000000267805 */ /* 0x000fc4000001ff00 */
[----:B-1----:R-:W-:Y:S02]  /*1710*/  @P0 SHF.R.U32.HI R0, RZ, R4, R3 ;  /* 0x00000004ff000219 */ /* 0x002fe40000011603 */
[----:B------:R-:W-:Y:S02]  /*1720*/  CS2R R206, SRZ ;  /* 0x0000000000ce7805 */ /* 0x000fe4000001ff00 */
[----:B------:R-:W-:Y:S02]  /*1730*/  PLOP3.LUT P0, PT, PT, PT, PT, 0x80, 0x0 ;  /* 0x000000000000781c */ /* 0x000fe40003f0f070 */
[----:B------:R-:W-:Y:S01]  /*1740*/  CS2R R34, SRZ ;  /* 0x0000000000227805 */ /* 0x000fe2000001ff00 */
[----:B------:R-:W-:Y:S01]  /*1750*/  IMAD.MOV.U32 R208, RZ, RZ, RZ ;  /* 0x000000ffffd07224 */ /* 0x000fe200078e00ff */
[----:B------:R-:W-:Y:S01]  /*1760*/  CS2R R30, SRZ ;  /* 0x00000000001e7805 */ /* 0x000fe2000001ff00 */
[----:B------:R-:W-:Y:S01]  /*1770*/  VIADD R3, R0, UR4 ;  /* 0x0000000400037c36 */ /* 0x000fe20008000000 */
[----:B------:R-:W-:Y:S01]  /*1780*/  CS2R R26, SRZ ;  /* 0x00000000001a7805 */ /* 0x000fe2000001ff00 */
[----:B------:R-:W-:-:S02]  /*1790*/  IMAD.MOV.U32 R0, RZ, RZ, RZ ;  /* 0x000000ffff007224 */ /* 0x000fc400078e00ff */
[----:B------:R-:W-:Y:S01]  /*17a0*/  IMAD.MOV.U32 R7, RZ, RZ, RZ ;  /* 0x000000ffff077224 */ /* 0x000fe200078e00ff */
[----:B------:R-:W-:Y:S01]  /*17b0*/  SHF.R.S32.HI R4, RZ, 0x1f, R3 ;  /* 0x0000001fff047819 */ /* 0x000fe20000011403 */
[----:B------:R-:W-:-:S03]  /*17c0*/  IMAD.MOV.U32 R21, RZ, RZ, RZ ;  /* 0x000000ffff157224 */ /* 0x000fc600078e00ff */
[----:B------:R-:W-:Y:S01]  /*17d0*/  LEA.HI R4, R4, R3, RZ, 0x6 ;  /* 0x0000000304047211 */ /* 0x000fe200078f30ff */
[----:B------:R-:W-:-:S03]  /*17e0*/  IMAD.MOV.U32 R3, RZ, RZ, RZ ;  /* 0x000000ffff037224 */ /* 0x000fc600078e00ff */
[----:B------:R-:W-:-:S04]  /*17f0*/  SHF.R.S32.HI R4, RZ, 0x6, R4 ;  /* 0x00000006ff047819 */ /* 0x000fc80000011404 */
[----:B------:R-:W-:-:S04]  /*1800*/  VIMNMX R4, R4, UR52, PT ;  /* 0x0000003404047c48 */ /* 0x000fc8000bfe0100 */
[----:B------:R-:W-:-:S13]  /*1810*/  ISETP.GE.AND P1, PT, R4, 0x1, PT ;  /* 0x000000010400780c */ /* 0x000fda0003f26270 */
        /* <DEDUP_REMOVED lines=15> */
.L_x_7250:
[----:B------:R-:W-:Y:S01]  /*1910*/  ULEA UR21, UR38, UR42, 0x3 ;  /* 0x0000002a26157291 */ /* 0x000fe2000f8e183f */
[----:B------:R-:W-:-:S04]  /*1920*/  MOV R0, UR37 ;  /* 0x0000002500007c02 */ /* 0x000fc80008000f00 */
[----:B------:R-:W-:-:S04]  /*1930*/  SHF.L.U32 R0, R0, 0x1f, RZ ;  /* 0x0000001f00007819 */ /* 0x000fc800000006ff */
[----:B------:R-:W0:Y:S02]  /*1940*/  SYNCS.PHASECHK.TRANS64.TRYWAIT P1, [UR21+0x28c50], R0 ;  /* 0x028c5000ff0075a7 */ /* 0x000e240008020155 */
[----:B0-----:R-:W-:Y:S05]  /*1950*/  @!P1 BRA `(.L_x_7251) ;  /* 0x000000e000a89947 */ /* 0x001fea0003800000 */
.L_x_7370:
        /* <DEDUP_REMOVED lines=38> */
.L_x_7252:
[----:B------:R-:W-:Y:S01]  /*1bc0*/  UIADD3 UR6, UR21, 0x28c60, URZ ;  /* 0x00028c6015067890 */ /* 0x000fe2000fffe03f */
[----:B------:R-:W-:-:S03]  /*1bd0*/  ISETP.GE.AND P1, PT, R4, 0x2, PT ;  /* 0x000000020400780c */ /* 0x000fc60003f26270 */
[----:B------:R-:W-:-:S09]  /*1be0*/  UPRMT UR6, UR40, 0x654, UR6 ;  /* 0x0000065428067896 */ /* 0x000fd20008000006 */
[----:B------:R-:W-:Y:S01]  /*1bf0*/  SYNCS.ARRIVE.TRANS64.RED.A1T0 RZ, [UR6], RZ ;  /* 0x000000ffffff79a7 */ /* 0x000fe20008100406 */
[----:B------:R-:W-:Y:S05]  /*1c00*/  @!P1 BRA `(.L_x_7253) ;  /* 0x0000000800dc9947 */ /* 0x000fea0003800000 */
[----:B------:R-:W-:-:S07]  /*1c10*/  VIADD R4, R4, 0xfffffffe ;  /* 0xfffffffe04047836 */ /* 0x000fce0000000000 */
.L_x_7259:
[----:B------:R-:W-:Y:S01]  /*1c20*/  BAR.SYNC.DEFER_BLOCKING 0xe, 0x100 ;  /* 0x0384000000007b1d */ /* 0x000fe20000010000 */
[----:B01----:R-:W-:Y:S01]  /*1c30*/  IMAD.U32 R3, RZ, RZ, UR38 ;  /* 0x00000026ff037e24 */ /* 0x003fe2000f8e00ff */
[----:B------:R-:W-:Y:S01]  /*1c40*/  UIADD3 UR38, UR38, 0x1, URZ ;  /* 0x0000000126267890 */ /* 0x000fe2000fffe03f */
[C---:B------:R-:W-:Y:S01]  /*1c50*/  ISETP.GT.AND P2, PT, R4.reuse, RZ, PT ;  /* 0x000000ff0400720c */ /* 0x040fe20003f44270 */
        /* <DEDUP_REMOVED lines=139> */
.L_x_7254:
[----:B------:R-:W-:Y:S01]  /*2510*/  ULEA UR21, UR38, UR42, 0x3 ;  /* 0x0000002a26157291 */ /* 0x000fe2000f8e183f */
[----:B------:R-:W-:-:S05]  /*2520*/  IMAD.U32 R0, RZ, RZ, UR37 ;  /* 0x00000025ff007e24 */ /* 0x000fca000f8e00ff */
[----:B------:R-:W-:-:S04]  /*2530*/  SHF.L.U32 R0, R0, 0x1f, RZ ;  /* 0x0000001f00007819 */ /* 0x000fc800000006ff */
[----:B------:R0:W1:Y:S01]  /*2540*/  SYNCS.PHASECHK.TRANS64.TRYWAIT P1, [UR21+0x28c50], R0 ;  /* 0x028c5000ff0075a7 */ /* 0x0000620008020155 */
[----:B------:R-:W-:Y:S05]  /*2550*/  @!P0 BRA `(.L_x_7255) ;  /* 0x0000000000048947 */ /* 0x000fea0003800000 */
[----:B------:R-:W-:Y:S01]  /*2560*/  BPT.TRAP 0x1 ;  /* 0x000000040000795c */ /* 0x000fe20000300000 */
.L_x_7255:
[----:B-1----:R-:W-:Y:S05]  /*2570*/  @P1 BRA `(.L_x_7256) ;  /* 0x0000000000081947 */ /* 0x002fea0003800000 */
[----:B------:R-:W1:Y:S02]  /*2580*/  SYNCS.PHASECHK.TRANS64.TRYWAIT P1, [UR21+0x28c50], R0 ;  /* 0x028c5000ff0075a7 */ /* 0x000e640008020155 */
[----:B-1----:R-:W-:Y:S05]  /*2590*/  @!P1 BRA `(.L_x_7257) ;  /* 0x000000d400b09947 */ /* 0x002fea0003800000 */
.L_x_7256:
        /* <DEDUP_REMOVED lines=26> */
.L_x_7258:
[----:B------:R-:W-:-:S04]  /*2740*/  UIADD3 UR6, UR21, 0x28c60, URZ ;  /* 0x00028c6015067890 */ /* 0x000fc8000fffe03f */
[----:B------:R-:W-:-:S09]  /*2750*/  UPRMT UR6, UR40, 0x654, UR6 ;  /* 0x0000065428067896 */ /* 0x000fd20008000006 */
[----:B------:R-:W-:Y:S01]  /*2760*/  SYNCS.ARRIVE.TRANS64.RED.A1T0 RZ, [UR6], RZ ;  /* 0x000000ffffff79a7 */ /* 0x000fe20008100406 */
[----:B------:R-:W-:Y:S05]  /*2770*/  @P2 BRA `(.L_x_7259) ;  /* 0xfffffff400282947 */ /* 0x000fea000383ffff */
.L_x_7253:
        /* <DEDUP_REMOVED lines=140> */
[----:B------:R-:W-:Y:S01]  /*3040*/  MOV R0, RZ ;  /* 0x000000ff00007202 */ /* 0x000fe20000000f00 */
[----:B------:R-:W-:Y:S01]  /*3050*/  IMAD.MOV.U32 R3, RZ, RZ, RZ ;  /* 0x000000ffff037224 */ /* 0x000fe200078e00ff */
[----:B------:R-:W-:Y:S06]  /*3060*/  BAR.ARV 0xf, 0x100 ;  /* 0x03c4000000007b1d */ /* 0x000fec0000002000 */
[----:B------:R-:W-:Y:S05]  /*3070*/  BRA `(.L_x_7249) ;  /* 0x00000060003c7947 */ /* 0x000fea0003800000 */
.L_x_7248:
[----:B------:R-:W-:Y:S01]  /*3080*/  ULDC UR4, c[0x0][0x448] ;  /* 0x0001120000047ab9 */ /* 0x000fe20000000800 */
[----:B------:R-:W-:Y:S01]  /*3090*/  UIADD3 UR6, UR44, 0x3f, URZ ;  /* 0x0000003f2c067890 */ /* 0x000fe2000fffe03f */
[----:B------:R-:W-:Y:S01]  /*30a0*/  PLOP3.LUT P0, PT, PT, PT, PT, 0x80, 0x0 ;  /* 0x000000000000781c */ /* 0x000fe20003f0f070 */
[----:B------:R-:W-:Y:S01]  /*30b0*/  UISETP.NE.AND UP0, UPT, UR4, 0x1, UPT ;  /* 0x000000010400788c */ /* 0x000fe2000bf05270 */
[----:B------:R-:W-:Y:S01]  /*30c0*/  IMAD.MOV.U32 R0, RZ, RZ, RZ ;  /* 0x000000ffff007224 */ /* 0x000fe200078e00ff */
[----:B------:R-:W-:Y:S01]  /*30d0*/  ULDC UR8, c[0x0][0x288] ;  /* 0x0000a20000087ab9 */ /* 0x000fe20000000800 */
[----:B------:R-:W-:Y:S01]  /*30e0*/  IMAD.MOV.U32 R3, RZ, RZ, RZ ;  /* 0x000000ffff037224 */ /* 0x000fe200078e00ff */
[----:B------:R-:W-:Y:S01]  /*30f0*/  UIADD3 UR8, -UR8, 0x40, URZ ;  /* 0x0000004008087890 */ /* 0x000fe2000fffe13f */
[----:B------:R-:W-:Y:S01]  /*3100*/  CS2R R150, SRZ ;  /* 0x0000000000967805 */ /* 0x000fe2000001ff00 */
[----:B------:R-:W-:Y:S01]  /*3110*/  UP2UR UR49, UPR, URZ, 0x1 ;  /* 0x000000013f317883 */ /* 0x000fe20008000000 */
[----:B------:R-:W-:Y:S01]  /*3120*/  CS2R R148, SRZ ;  /* 0x0000000000947805 */ /* 0x000fe2000001ff00 */
[----:B------:R-:W-:Y:S01]  /*3130*/  UIMAD UR8, UR48, UR7, UR8 ;  /* 0x00000007300872a4 */ /* 0x000fe2000f8e0208 */
[----:B------:R-:W-:-:S02]  /*3140*/  CS2R R146, SRZ ;  /* 0x0000000000927805 */ /* 0x000fc4000001ff00 */
[----:B------:R-:W-:Y:S01]  /*3150*/  CS2R R144, SRZ ;  /* 0x0000000000907805 */ /* 0x000fe2000001ff00 */
[----:B------:R-:W-:Y:S01]  /*3160*/  @UP0 ULDC UR4, c[0x0][0x44c] ;  /* 0x0001130000040ab9 */ /* 0x000fe20000000800 */
[----:B------:R-:W-:Y:S01]  /*3170*/  @UP0 ULDC UR9, c[0x0][0x450] ;  /* 0x0001140000090ab9 */ /* 0x000fe20000000800 */
[----:B------:R-:W-:Y:S01]  /*3180*/  UIMAD.WIDE.U32 UR4, UR6, UR4, URZ ;  /* 0x00000004060472a5 */ /* 0x000fe2000f8e003f */
[----:B------:R-:W-:Y:S02]  /*3190*/  CS2R R142, SRZ ;  /* 0x00000000008e7805 */ /* 0x000fe4000001ff00 */
[----:B------:R-:W-:Y:S02]  /*31a0*/  CS2R R140, SRZ ;  /* 0x00000000008c7805 */ /* 0x000fe4000001ff00 */
[----:B------:R-:W-:Y:S01]  /*31b0*/  CS2R R138, SRZ ;  /* 0x00000000008a7805 */ /* 0x000fe2000001ff00 */
[----:B------:R-:W-:Y:S01]  /*31c0*/  @UP0 USHF.R.U32.HI UR6, URZ, UR9, UR5 ;  /* 0x000000093f060299 */ /* 0x000fe20008011605 */
[----:B------:R-:W-:-:S02]  /*31d0*/  CS2R R136, SRZ ;  /* 0x0000000000887805 */ /* 0x000fc4000001ff00 */
[----:B------:R-:W-:Y:S02]  /*31e0*/  CS2R R134, SRZ ;  /* 0x0000000000867805 */ /* 0x000fe4000001ff00 */
[----:B------:R-:W-:Y:S01]  /*31f0*/  CS2R R132, SRZ ;  /* 0x0000000000847805 */ /* 0x000fe2000001ff00 */
[----:B------:R-:W-:Y:S01]  /*3200*/  UIADD3 UR6, UR8, UR6, URZ ;  /* 0x0000000608067290 */ /* 0x000fe2000fffe03f */
[----:B------:R-:W-:Y:S02]  /*3210*/  CS2R R160, SRZ ;  /* 0x0000000000a07805 */ /* 0x000fe4000001ff00 */
[----:B------:R-:W-:Y:S02]  /*3220*/  CS2R R128, SRZ ;  /* 0x0000000000807805 */ /* 0x000fe4000001ff00 */
[----:B------:R-:W-:Y:S01]  /*3230*/  CS2R R158, SRZ ;  /* 0x00000000009e7805 */ /* 0x000fe2000001ff00 */
[----:B------:R-:W-:Y:S01]  /*3240*/  USHF.R.S32.HI UR4, URZ, 0x1f, UR6 ;  /* 0x0000001f3f047899 */ /* 0x000fe20008011406 */
[----:B------:R-:W-:-:S02]  /*3250*/  CS2R R156, SRZ ;  /* 0x00000000009c7805 */ /* 0x000fc4000001ff00 */
[----:B------:R-:W-:Y:S02]  /*3260*/  CS2R R124, SRZ ;  /* 0x00000000007c7805 */ /* 0x000fe4000001ff00 */
        /* <DEDUP_REMOVED lines=9> */
[----:B------:R-:W-:Y:S01]  /*3300*/  UISETP.LT.AND UP0, UPT, UR52, UR4, UPT ;  /* 0x000000043400728c */ /* 0x000fe2000bf01270 */
[----:B------:R-:W-:Y:S02]  /*3310*/  CS2R R162, SRZ ;  /* 0x0000000000a27805 */ /* 0x000fe4000001ff00 */
[----:B------:R-:W-:Y:S02]  /*3320*/  CS2R R106, SRZ ;  /* 0x00000000006a7805 */ /* 0x000fe4000001ff00 */
[----:B------:R-:W-:Y:S01]  /*3330*/  CS2R R164, SRZ ;  /* 0x0000000000a47805 */ /* 0x000fe2000001ff00 */
[----:B------:R-:W-:Y:S01]  /*3340*/  USEL UR52, UR52, UR4, UP0 ;  /* 0x0000000434347287 */ /* 0x000fe20008000000 */
[----:B------:R-:W-:-:S02]  /*3350*/  CS2R R102, SRZ ;  /* 0x0000000000667805 */ /* 0x000fc4000001ff00 */
[----:B------:R-:W-:Y:S02]  /*3360*/  CS2R R166, SRZ ;  /* 0x0000000000a67805 */ /* 0x000fe4000001ff00 */
[----:B------:R-:W-:Y:S01]  /*3370*/  CS2R R98, SRZ ;  /* 0x0000000000627805 */ /* 0x000fe2000001ff00 */
[----:B------:R-:W-:Y:S01]  /*3380*/  UISETP.GE.AND UP0, UPT, UR52, 0x1, UPT ;  /* 0x000000013400788c */ /* 0x000fe2000bf06270 */
[----:B------:R-:W-:Y:S02]  /*3390*/  CS2R R168, SRZ ;  /* 0x0000000000a87805 */ /* 0x000fe4000001ff00 */
[----:B------:R-:W-:Y:S02]  /*33a0*/  CS2R R94, SRZ ;  /* 0x00000000005e7805 */ /* 0x000fe4000001ff00 */
[----:B------:R-:W-:Y:S02]  /*33b0*/  CS2R R170, SRZ ;  /* 0x0000000000aa7805 */ /* 0x000fe4000001ff00 */
[----:B------:R-:W-:-:S02]  /*33c0*/  CS2R R90, SRZ ;  /* 0x00000000005a7805 */ /* 0x000fc4000001ff00 */
[----:B------:R-:W-:Y:S02]  /*33d0*/  CS2R R172, SRZ ;  /* 0x0000000000ac7805 */ /* 0x000fe4000001ff00 */
[----:B------:R-:W-:Y:S02]  /*33e0*/  PLOP3.LUT P1, PT, PT, PT, UP0, 0x80, 0x0 ;  /* 0x000000000000781c */ /* 0x000fe40003f2f008 */
        /* <DEDUP_REMOVED lines=64> */
.L_x_7260:
        /* <DEDUP_REMOVED lines=9> */
.L_x_7371:
[----:B------:R-:W-:Y:S05]  /*3880*/  @!P0 BRA `(.L_x_7262) ;  /* 0x0000000000048947 */ /* 0x000fea0003800000 */
[----:B------:R-:W-:Y:S01]  /*3890*/  BPT.TRAP 0x1 ;  /* 0x000000040000795c */ /* 0x000fe20000300000 */
.L_x_7262:
[----:B------:R-:W-:Y:S02]  /*38a0*/  IMAD.U32 R7, RZ, RZ, UR38 ;  /* 0x00000026ff077e24 */ /* 0x000fe4000f8e00ff */
[----:B------:R-:W-:-:S03]  /*38b0*/  IMAD.U32 R8, RZ, RZ, UR37 ;  /* 0x00000025ff087e24 */ /* 0x000fc6000f8e00ff */
[----:B------:R-:W-:Y:S02]  /*38c0*/  LEA R7, R7, UR42, 0x3 ;  /* 0x0000002a07077c11 */ /* 0x000fe4000f8e18ff */
[----:B------:R-:W-:-:S04]  /*38d0*/  SHF.L.U32 R8, R8, 0x1f, RZ ;  /* 0x0000001f08087819 */ /* 0x000fc800000006ff */
[----:B------:R1:W2:Y:S01]  /*38e0*/  SYNCS.PHASECHK.TRANS64.TRYWAIT P1, [R7+URZ+0x28c30], R8 ;  /* 0x028c3008070075a7 */ /* 0x0002a2000802017f */
[----:B------:R-:W-:Y:S05]  /*38f0*/  @!P0 BRA `(.L_x_7263) ;  /* 0x0000000000048947 */ /* 0x000fea0003800000 */
[----:B------:R-:W-:Y:S01]  /*3900*/  BPT.TRAP 0x1 ;  /* 0x000000040000795c */ /* 0x000fe20000300000 */
.L_x_7263:
[----:B--2---:R-:W-:Y:S05]  /*3910*/  @P1 BRA `(.L_x_7264) ;  /* 0x0000000000081947 */ /* 0x004fea0003800000 */
[----:B------:R-:W2:Y:S02]  /*3920*/  SYNCS.PHASECHK.TRANS64.TRYWAIT P1, [R7+URZ+0x28c30], R8 ;  /* 0x028c3008070075a7 */ /* 0x000ea4000802017f */
[----:B--2---:R-:W-:Y:S05]  /*3930*/  @!P1 BRA `(.L_x_7265) ;  /* 0x000000c000f89947 */ /* 0x004fea0003800000 */
.L_x_7264:
        /* <DEDUP_REMOVED lines=40> */
.L_x_7266:
[----:B------:R-:W-:Y:S01]  /*3bc0*/  UISETP.NE.AND UP0, UPT, UR49, URZ, UPT ;  /* 0x0000003f3100728c */ /* 0x000fe2000bf05270 */
[----:B------:R-:W-:Y:S01]  /*3bd0*/  VIADD R3, R185, UR44 ;  /* 0x0000002cb9037c36 */ /* 0x000fe20008000000 */
[----:B------:R-:W-:Y:S01]  /*3be0*/  ULDC UR14, c[0x0][0x2f0] ;  /* 0x0000bc00000e7ab9 */ /* 0x000fe20000000800 */
[----:B------:R-:W-:Y:S01]  /*3bf0*/  ULDC UR15, c[0x0][0x288] ;  /* 0x0000a200000f7ab9 */ /* 0x000fe20000000800 */
[----:B------:R-:W-:Y:S02]  /*3c00*/  ULDC UR10, c[0x0][0x988] ;  /* 0x00026200000a7ab9 */ /* 0x000fe40000000800 */
[----:B------:R-:W-:Y:S02]  /*3c10*/  PLOP3.LUT P1, PT, PT, PT, UP0, 0x80, 0x0 ;  /* 0x000000000000781c */ /* 0x000fe40003f2f008 */
[----:B------:R-:W-:-:S03]  /*3c20*/  PLOP3.LUT P2, PT, PT, PT, UP0, 0x80, 0x0 ;  /* 0x000000000000781c */ /* 0x000fc60003f4f008 */
[----:B------:R-:W-:-:S08]  /*3c30*/  @UP0 ULDC UR6, c[0x0][0x44c] ;  /* 0x0001130000060ab9 */ /* 0x000fd00000000800 */
[----:B------:R-:W-:Y:S01]  /*3c40*/  @P1 IMAD.HI.U32 R4, R3, UR6, RZ ;  /* 0x0000000603041c27 */ /* 0x000fe2000f8e00ff */
[----:B------:R-:W-:-:S04]  /*3c50*/  @UP0 ULDC UR6, c[0x0][0x450] ;  /* 0x0001140000060ab9 */ /* 0x000fc80000000800 */
[----:B------:R-:W-:Y:S01]  /*3c60*/  @P2 SHF.R.U32.HI R3, RZ, UR6, R4 ;  /* 0x00000006ff032c19 */ /* 0x000fe20008011604 */
[----:B------:R-:W-:Y:S02]  /*3c70*/  UMOV UR6, 0xffffffc0 ;  /* 0xffffffc000067882 */ /* 0x000fe40000000000 */
[----:B------:R-:W-:Y:S02]  /*3c80*/  UIMAD UR7, UR52, UR6, 0x41 ;  /* 0x00000041340774a4 */ /* 0x000fe4000f8e0206 */
[----:B------:R-:W0:Y:S01]  /*3c90*/  SHFL.IDX PT, R6, R3, 0x1, 0x1c1f ;  /* 0x003c1f0003067f89 */ /* 0x000e2200000e0000 */
[----:B------:R-:W-:Y:S02]  /*3ca0*/  UIMAD UR6, UR52, UR6, 0x40 ;  /* 0x00000040340674a4 */ /* 0x000fe4000f8e0206 */
[----:B------:R-:W-:Y:S01]  /*3cb0*/  UIMAD UR7, UR48, UR14, UR7 ;  /* 0x0000000e300772a4 */ /* 0x000fe2000f8e0207 */
[----:B------:R-:W3:Y:S01]  /*3cc0*/  SHFL.IDX PT, R3, R3, RZ, 0x1c1f ;  /* 0x001c1fff03037589 */ /* 0x000ee200000e0000 */
[----:B------:R-:W-:-:S04]  /*3cd0*/  UIMAD UR6, UR48, UR14, UR6 ;  /* 0x0000000e300672a4 */ /* 0x000fc8000f8e0206 */
[----:B------:R-:W-:Y:S02]  /*3ce0*/  IMAD.U32 R5, RZ, RZ, UR7 ;  /* 0x00000007ff057e24 */ /* 0x000fe4000f8e00ff */
[----:B------:R-:W-:Y:S02]  /*3cf0*/  IADD3 R4, -R2, UR6, RZ ;  /* 0x0000000602047c10 */ /* 0x000fe4000fffe1ff */
[----:B------:R-:W-:Y:S02]  /*3d00*/  R2UR UR6, R7 ;  /* 0x00000000070672ca */ /* 0x000fe400000e0000 */
[----:B------:R-:W-:-:S04]  /*3d10*/  IADD3 R5, R5, -UR15, -R2 ;  /* 0x8000000f05057c10 */ /* 0x000fc8000fffe802 */
[----:B0-----:R-:W-:-:S07]  /*3d20*/  VIADDMNMX R6, R6, R5, R4, PT ;  /* 0x0000000506067246 */ /* 0x001fce0003800104 */
[----:B------:R-:W-:Y:S01]  /*3d30*/  UIADD3 UR6, UR6, 0x28c40, URZ ;  /* 0x00028c4006067890 */ /* 0x000fe2000fffe03f */
[C---:B------:R-:W-:Y:S02]  /*3d40*/  ISETP.GT.AND P1, PT, R6.reuse, RZ, PT ;  /* 0x000000ff0600720c */ /* 0x040fe40003f24270 */
[C---:B------:R-:W-:Y:S01]  /*3d50*/  ISETP.GT.AND P2, PT, R6.reuse, 0x1, PT ;  /* 0x000000010600780c */ /* 0x040fe20003f44270 */
[----:B------:R-:W-:Y:S01]  /*3d60*/  UPRMT UR6, UR40, 0x654, UR6 ;  /* 0x0000065428067896 */ /* 0x000fe20008000006 */
[----:B------:R-:W-:Y:S02]  /*3d70*/  ISETP.GT.AND P3, PT, R6, 0x8, PT ;  /* 0x000000080600780c */ /* 0x000fe40003f64270 */
[----:B------:R-:W-:Y:S02]  /*3d80*/  FSEL R26, R26, -INF , P1 ;  /* 0xff8000001a1a7808 */ /* 0x000fe40000800000 */
[----:B------:R-:W-:Y:S02]  /*3d90*/  FSEL R27, R27, -INF , P2 ;  /* 0xff8000001b1b7808 */ /* 0x000fe40001000000 */
[----:B------:R-:W-:-:S02]  /*3da0*/  ISETP.GT.AND P1, PT, R6, 0x9, PT ;  /* 0x000000090600780c */ /* 0x000fc40003f24270 */
[----:B------:R-:W-:Y:S01]  /*3db0*/  FSEL R30, R30, -INF , P3 ;  /* 0xff8000001e1e7808 */ /* 0x000fe20001800000 */
[----:B------:R-:W-:Y:S01]  /*3dc0*/  SYNCS.ARRIVE.TRANS64.RED.A1T0 RZ, [UR6], RZ ;  /* 0x000000ffffff79a7 */ /* 0x000fe20008100406 */
[----:B------:R-:W-:Y:S01]  /*3dd0*/  FMNMX.FTZ R9, R26, R27, !PT ;  /* 0x0000001b1a097209 */ /* 0x000fe20007810000 */
[----:B------:R-:W-:Y:S01]  /*3de0*/  BAR.SYNC.DEFER_BLOCKING 0xf, 0x100 ;  /* 0x03c4000000007b1d */ /* 0x000fe20000010000 */
        /* <DEDUP_REMOVED lines=38> */
[----:B---3--:R-:W-:Y:S02]  /*4050*/  VIADDMNMX R4, R3, R5, R4, PT ;  /* 0x0000000503047246 */ /* 0x008fe40003800104 */
        /* <DEDUP_REMOVED lines=12> */
[----:B------:R-:W-:Y:S02]  /*4120*/  ISETP.GT.AND P1, PT, R4, 0x11, PT ;  /* 0x000000110400780c */ /* 0x000fe40003f24270 */
[----:B------:R-:W-:-:S02]  /*4130*/  FSEL R32, R32, -INF , P2 ;  /* 0xff80000020207808 */ /* 0x000fc40001000000 */
[----:B------:R-:W-:Y:S02]  /*4140*/  ISETP.GT.AND P2, PT, R4, 0x18, PT ;  /* 0x000000180400780c */ /* 0x000fe40003f44270 */
[----:B------:R-:W-:Y:S02]  /*4150*/  FSEL R33, R33, -INF , P1 ;  /* 0xff80000021217808 */ /* 0x000fe40000800000 */
[----:B0-----:R-:W-:Y:S02]  /*4160*/  FMNMX.FTZ R9, R6, R9, !PT ;  /* 0x0000000906097209 */ /* 0x001fe40007810000 */
[----:B------:R-:W-:Y:S02]  /*4170*/  FMNMX.FTZ R6, R28, R3, !PT ;  /* 0x000000031c067209 */ /* 0x000fe40007810000 */
[----:B------:R-:W-:Y:S01]  /*4180*/  ISETP.GT.AND P1, PT, R4, 0x19, PT ;  /* 0x000000190400780c */ /* 0x000fe20003f24270 */
[----:B------:R-:W0:Y:S01]  /*4190*/  SHFL.BFLY PT, R10, R9, 0x1, 0x1f ;  /* 0x0c201f00090a7f89 */ /* 0x000e2200000e0000 */
[----:B------:R-:W-:-:S02]  /*41a0*/  FMNMX.FTZ R3, R29, R6, !PT ;  /* 0x000000061d037209 */ /* 0x000fc40007810000 */
[----:B------:R-:W-:Y:S02]  /*41b0*/  FSEL R36, R36, -INF , P2 ;  /* 0xff80000024247808 */ /* 0x000fe40001000000 */
[----:B------:R-:W-:Y:S02]  /*41c0*/  FMNMX.FTZ R6, R32, R3, !PT ;  /* 0x0000000320067209 */ /* 0x000fe40007810000 */
[----:B------:R-:W-:Y:S02]  /*41d0*/  ISETP.GT.AND P2, PT, R4, 0x20, PT ;  /* 0x000000200400780c */ /* 0x000fe40003f44270 */
[----:B------:R-:W-:Y:S02]  /*41e0*/  FMNMX.FTZ R3, R33, R6, !PT ;  /* 0x0000000621037209 */ /* 0x000fe40007810000 */
        /* <DEDUP_REMOVED lines=24> */
[----:B------:R-:W-:Y:S02]  /*4370*/  FMNMX.FTZ R4, R52, R3, !PT ;  /* 0x0000000334047209 */ /* 0x000fe40007810000 */
[----:B0-----:R-:W-:-:S02]  /*4380*/  FMNMX.FTZ R5, R9, R10, !PT ;  /* 0x0000000a09057209 */ /* 0x001fc40007810000 */
[----:B------:R-:W-:Y:S02]  /*4390*/  FMNMX.FTZ R4, R53, R4, !PT ;  /* 0x0000000435047209 */ /* 0x000fe40007810000 */
[C---:B------:R-:W-:Y:S01]  /*43a0*/  FSETP.NEU.FTZ.AND P4, PT, R5.reuse, -INF , PT ;  /* 0xff8000000500780b */ /* 0x040fe20003f9d000 */
[----:B------:R-:W-:Y:S02]  /*43b0*/  FMUL.FTZ R9, R5, UR10 ;  /* 0x0000000a05097c20 */ /* 0x000fe40008410000 */
[----:B------:R-:W0:Y:S03]  /*43c0*/  SHFL.BFLY PT, R3, R4, 0x2, 0x1f ;  /* 0x0c401f0004037f89 */ /* 0x000e2600000e0000 */
        /* <DEDUP_REMOVED lines=17> */
[----:B0-----:R-:W-:Y:S01]  /*44e0*/  FMNMX.FTZ R3, R4, R3, !PT ;  /* 0x0000000304037209 */ /* 0x001fe20007810000 */
[--C-:B------:R-:W-:Y:S01]  /*44f0*/  FFMA.FTZ R54, R54, UR10, -R9.reuse ;  /* 0x0000000a36367c23 */ /* 0x100fe20008010809 */
[----:B------:R-:W-:-:S03]  /*4500*/  FFMA.FTZ R9, R55, UR10, -R9 ;  /* 0x0000000a37097c23 */ /* 0x000fc60008010809 */
[----:B------:R-:W0:Y:S01]  /*4510*/  SHFL.BFLY PT, R6, R3, 0x1, 0x1f ;  /* 0x0c201f0003067f89 */ /* 0x000e2200000e0000 */
[----:B------:R-:W4:Y:S08]  /*4520*/  MUFU.EX2 R30, R30 ;  /* 0x0000001e001e7308 */ /* 0x000f300000000800 */
[----:B------:R-:W5:Y:S01]  /*4530*/  MUFU.EX2 R31, R31 ;  /* 0x0000001f001f7308 */ /* 0x000f620000000800 */
[----:B---3--:R-:W-:Y:S01]  /*4540*/  FADD.FTZ R11, R26, R27 ;  /* 0x0000001b1a0b7221 */ /* 0x008fe20000010000 */
[----:B------:R-:W-:-:S06]  /*4550*/  F2FP.F16.F32.PACK_AB R153, R27, R26 ;  /* 0x0000001a1b99723e */ /* 0x000fcc00000000ff */
[----:B------:R-:W3:Y:S01]  /*4560*/  MUFU.EX2 R34, R34 ;  /* 0x0000002200227308 */ /* 0x000ee20000000800 */
[----:B----4-:R-:W-:Y:S01]  /*4570*/  FADD.FTZ R4, R30, R11 ;  /* 0x0000000b1e047221 */ /* 0x010fe20000010000 */
[----:B0-----:R-:W-:-:S06]  /*4580*/  FMNMX.FTZ R6, R3, R6, !PT ;  /* 0x0000000603067209 */ /* 0x001fcc0007810000 */
[----:B------:R-:W0:Y:S01]  /*4590*/  MUFU.EX2 R35, R35 ;  /* 0x0000002300237308 */ /* 0x000e220000000800 */
[C---:B-----5:R-:W-:Y:S01]  /*45a0*/  FADD.FTZ R13, R31.reuse, R4 ;  /* 0x000000041f0d7221 */ /* 0x060fe20000010000 */
[----:B------:R-:W-:Y:S01]  /*45b0*/  F2FP.F16.F32.PACK_AB R155, R31, R30 ;  /* 0x0000001e1f9b723e */ /* 0x000fe200000000ff */
[C---:B------:R-:W-:Y:S01]  /*45c0*/  FMUL.FTZ R3, R6.reuse, UR10 ;  /* 0x0000000a06037c20 */ /* 0x040fe20008410000 */
[----:B------:R-:W-:-:S04]  /*45d0*/  FSETP.NEU.FTZ.AND P1, PT, R6, -INF , PT ;  /* 0xff8000000600780b */ /* 0x000fc80003f3d000 */
[----:B------:R-:W4:Y:S01]  /*45e0*/  MUFU.EX2 R38, R38 ;  /* 0x0000002600267308 */ /* 0x000f220000000800 */
[----:B------:R-:W-:Y:S01]  /*45f0*/  FSEL R3, R3, RZ, P1 ;  /* 0x000000ff03037208 */ /* 0x000fe20000800000 */
[----:B---3--:R-:W-:-:S04]  /*4600*/  FADD.FTZ R10, R34, R13 ;  /* 0x0000000d220a7221 */ /* 0x008fc80000010000 */
        /* <DEDUP_REMOVED lines=13> */
[----:B0-----:R-:W-:Y:S01]  /*46e0*/  FADD.FTZ R13, R35, R10 ;  /* 0x0000000a230d7221 */ /* 0x001fe20000010000 */
[----:B------:R-:W0:Y:S01]  /*46f0*/  MUFU.EX2 R25, R25 ;  /* 0x0000001900197308 */ /* 0x000e220000000800 */
[--C-:B------:R-:W-:Y:S01]  /*4700*/  FFMA.FTZ R48, R48, UR10, -R3.reuse ;  /* 0x0000000a30307c23 */ /* 0x100fe20008010803 */
[----:B------:R-:W-:Y:S01]  /*4710*/  FFMA.FTZ R49, R49, UR10, -R3 ;  /* 0x0000000a31317c23 */ /* 0x000fe20008010803 */
[----:B----4-:R-:W-:Y:S01]  /*4720*/  FADD.FTZ R10, R38, R13 ;  /* 0x0000000d260a7221 */ /* 0x010fe20000010000 */
[--C-:B------:R-:W-:Y:S01]  /*4730*/  FFMA.FTZ R52, R52, UR10, -R3.reuse ;  /* 0x0000000a34347c23 */ /* 0x100fe20008010803 */
[----:B------:R-:W-:Y:S01]  /*4740*/  FFMA.FTZ R3, R53, UR10, -R3 ;  /* 0x0000000a35037c23 */ /* 0x000fe20008010803 */
[----:B------:R-:W-:-:S02]  /*4750*/  F2FP.F16.F32.PACK_AB R157, R35, R34 ;  /* 0x00000022239d723e */ /* 0x000fc400000000ff */
        /* <DEDUP_REMOVED lines=11> */
[----:B0-----:R-:W-:-:S07]  /*4810*/  FADD.FTZ R4, R32, R11 ;  /* 0x0000000b20047221 */ /* 0x001fce0000010000 */
[----:B------:R-:W0:Y:S01]  /*4820*/  MUFU.EX2 R39, R39 ;  /* 0x0000002700277308 */ /* 0x000e220000000800 */
[C---:B---3--:R-:W-:Y:S01]  /*4830*/  FADD.FTZ R11, R33.reuse, R4 ;  /* 0x00000004210b7221 */ /* 0x048fe20000010000 */
[----:B------:R-:W-:-:S06]  /*4840*/  F2FP.F16.F32.PACK_AB R156, R33, R32 ;  /* 0x00000020219c723e */ /* 0x000fcc00000000ff */
[----:B------:R-:W3:Y:S01]  /*4850*/  MUFU.EX2 R37, R37 ;  /* 0x0000002500257308 */ /* 0x000ee20000000800 */
[----:B-----5:R-:W-:-:S07]  /*4860*/  FADD.FTZ R4, R36, R11 ;  /* 0x0000000b24047221 */ /* 0x020fce0000010000 */
[----:B------:R-:W5:Y:S01]  /*4870*/  MUFU.EX2 R42, R42 ;  /* 0x0000002a002a7308 */ /* 0x000f620000000800 */
[C---:B0-----:R-:W-:Y:S01]  /*4880*/  FADD.FTZ R13, R39.reuse, R10 ;  /* 0x0000000a270d7221 */ /* 0x041fe20000010000 */
[----:B------:R-:W-:-:S06]  /*4890*/  F2FP.F16.F32.PACK_AB R159, R39, R38 ;  /* 0x00000026279f723e */ /* 0x000fcc00000000ff */
[----:B------:R-:W0:Y:S01]  /*48a0*/  MUFU.EX2 R40, R40 ;  /* 0x0000002800287308 */ /* 0x000e220000000800 */
[C---:B---3--:R-:W-:Y:S01]  /*48b0*/  FADD.FTZ R11, R37.reuse, R4 ;  /* 0x00000004250b7221 */ /* 0x048fe20000010000 */
[----:B------:R-:W-:-:S05]  /*48c0*/  F2FP.F16.F32.PACK_AB R158, R37, R36 ;  /* 0x00000024259e723e */ /* 0x000fca00000000ff */
[----:B------:R4:W-:Y:S01]  /*48d0*/  STSM.16.M88.4 [R184], R156 ;  /* 0x0000009cb8007844 */ /* 0x0009e20000000200 */
[----:B------:R-:W3:Y:S01]  /*48e0*/  MUFU.EX2 R43, R43 ;  /* 0x0000002b002b7308 */ /* 0x000ee20000000800 */
[----:B-----5:R-:W-:-:S07]  /*48f0*/  FADD.FTZ R10, R42, R13 ;  /* 0x0000000d2a0a7221 */ /* 0x020fce0000010000 */
[----:B------:R-:W5:Y:S01]  /*4900*/  MUFU.EX2 R41, R41 ;  /* 0x0000002900297308 */ /* 0x000f620000000800 */
[----:B0-----:R-:W-:-:S07]  /*4910*/  FADD.FTZ R4, R40, R11 ;  /* 0x0000000b28047221 */ /* 0x001fce0000010000 */
[----:B------:R-:W0:Y:S01]  /*4920*/  MUFU.EX2 R46, R46 ;  /* 0x0000002e002e7308 */ /* 0x000e220000000800 */
[C---:B---3--:R-:W-:Y:S01]  /*4930*/  FADD.FTZ R13, R43.reuse, R10 ;  /* 0x0000000a2b0d7221 */ /* 0x048fe20000010000 */
[----:B------:R-:W-:-:S06]  /*4940*/  F2FP.F16.F32.PACK_AB R161, R43, R42 ;  /* 0x0000002a2ba1723e */ /* 0x000fcc00000000ff */
[----:B------:R-:W3:Y:S01]  /*4950*/  MUFU.EX2 R44, R44 ;  /* 0x0000002c002c7308 */ /* 0x000ee20000000800 */
[C---:B-----5:R-:W-:Y:S01]  /*4960*/  FADD.FTZ R11, R41.reuse, R4 ;  /* 0x00000004290b7221 */ /* 0x060fe20000010000 */
[----:B------:R-:W-:-:S06]  /*4970*/  F2FP.F16.F32.PACK_AB R160, R41, R40 ;  /* 0x0000002829a0723e */ /* 0x000fcc00000000ff */
[----:B------:R-:W5:Y:S01]  /*4980*/  MUFU.EX2 R47, R47 ;  /* 0x0000002f002f7308 */ /* 0x000f620000000800 */
[----:B0-----:R-:W-:-:S07]  /*4990*/  FADD.FTZ R10, R46, R13 ;  /* 0x0000000d2e0a7221 */ /* 0x001fce0000010000 */
[----:B------:R-:W0:Y:S01]  /*49a0*/  MUFU.EX2 R45, R45 ;  /* 0x0000002d002d7308 */ /* 0x000e220000000800 */
[----:B---3--:R-:W-:-:S07]  /*49b0*/  FADD.FTZ R4, R44, R11 ;  /* 0x0000000b2c047221 */ /* 0x008fce0000010000 */
[----:B------:R-:W-:Y:S01]  /*49c0*/  MUFU.EX2 R50, R50 ;  /* 0x0000003200327308 */ /* 0x000fe20000000800 */
[C---:B-----5:R-:W-:Y:S01]  /*49d0*/  F2FP.F16.F32.PACK_AB R163, R47.reuse, R46 ;  /* 0x0000002e2fa3723e */ /* 0x060fe200000000ff */
[----:B------:R-:W-:-:S06]  /*49e0*/  FADD.FTZ R47, R47, R10 ;  /* 0x0000000a2f2f7221 */ /* 0x000fcc0000010000 */
[----:B------:R-:W3:Y:S01]  /*49f0*/  MUFU.EX2 R51, R51 ;  /* 0x0000003300337308 */ /* 0x000ee20000000800 */
[C---:B0-----:R-:W-:Y:S01]  /*4a00*/  F2FP.F16.F32.PACK_AB R162, R45.reuse, R44 ;  /* 0x0000002c2da2723e */ /* 0x041fe200000000ff */
[----:B------:R-:W-:-:S04]  /*4a10*/  FADD.FTZ R45, R45, R4 ;  /* 0x000000042d2d7221 */ /* 0x000fc80000010000 */
[----:B------:R4:W-:Y:S02]  /*4a20*/  STSM.16.M88.4 [R22], R160 ;  /* 0x000000a016007844 */ /* 0x0009e40000000200 */
[----:B------:R-:W-:Y:S08]  /*4a30*/  MUFU.EX2 R48, R48 ;  /* 0x0000003000307308 */ /* 0x000ff00000000800 */
[----:B------:R-:W0:Y:S01]  /*4a40*/  MUFU.EX2 R49, R49 ;  /* 0x0000003100317308 */ /* 0x000e220000000800 */
[----:B---3--:R-:W-:Y:S01]  /*4a50*/  F2FP.F16.F32.PACK_AB R165, R51, R50 ;  /* 0x0000003233a5723e */ /* 0x008fe200000000ff */
[----:B------:R-:W-:-:S04]  /*4a60*/  FADD.FTZ R50, R50, R47 ;  /* 0x0000002f32327221 */ /* 0x000fc80000010000 */
[----:B------:R-:W-:Y:S02]  /*4a70*/  FADD.FTZ R51, R51, R50 ;  /* 0x0000003233337221 */ /* 0x000fe40000010000 */
[----:B------:R-:W3:Y:S08]  /*4a80*/  MUFU.EX2 R54, R54 ;  /* 0x0000003600367308 */ /* 0x000ef00000000800 */
[----:B------:R-:W5:Y:S01]  /*4a90*/  MUFU.EX2 R9, R9 ;  /* 0x0000000900097308 */ /* 0x000f620000000800 */
[----:B0-----:R-:W-:Y:S01]  /*4aa0*/  F2FP.F16.F32.PACK_AB R164, R49, R48 ;  /* 0x0000003031a4723e */ /* 0x001fe200000000ff */
[----:B------:R-:W-:-:S04]  /*4ab0*/  FADD.FTZ R48, R48, R45 ;  /* 0x0000002d30307221 */ /* 0x000fc80000010000 */
[----:B------:R-:W-:Y:S02]  /*4ac0*/  FADD.FTZ R49, R49, R48 ;  /* 0x0000003031317221 */ /* 0x000fe40000010000 */
[----:B------:R-:W-:Y:S01]  /*4ad0*/  MUFU.EX2 R52, R52 ;  /* 0x0000003400347308 */ /* 0x000fe20000000800 */
[----:B---3--:R-:W-:-:S07]  /*4ae0*/  FADD.FTZ R4, R54, R51 ;  /* 0x0000003336047221 */ /* 0x008fce0000010000 */
[----:B------:R-:W0:Y:S01]  /*4af0*/  MUFU.EX2 R3, R3 ;  /* 0x0000000300037308 */ /* 0x000e220000000800 */
[C---:B-----5:R-:W-:Y:S01]  /*4b00*/  F2FP.F16.F32.PACK_AB R167, R9.reuse, R54 ;  /* 0x0000003609a7723e */ /* 0x060fe200000000ff */
[----:B------:R-:W-:Y:S01]  /*4b10*/  FADD.FTZ R4, R9, R4 ;  /* 0x0000000409047221 */ /* 0x000fe20000010000 */
[----:B0-----:R-:W-:Y:S01]  /*4b20*/  F2FP.F16.F32.PACK_AB R166, R3, R52 ;  /* 0x0000003403a6723e */ /* 0x001fe200000000ff */
[----:B------:R-:W-:-:S04]  /*4b30*/  FADD.FTZ R52, R52, R49 ;  /* 0x0000003134347221 */ /* 0x000fc80000010000 */
[----:B------:R4:W-:Y:S01]  /*4b40*/  STSM.16.M88.4 [R23], R164 ;  /* 0x000000a417007844 */ /* 0x0009e20000000200 */
[----:B------:R-:W-:Y:S01]  /*4b50*/  FADD.FTZ R3, R3, R52 ;  /* 0x0000003403037221 */ /* 0x000fe20000010000 */
[----:B------:R-:W-:Y:S06]  /*4b60*/  @!P0 BRA `(.L_x_7267) ;  /* 0x0000000000048947 */ /* 0x000fec0003800000 */
[----:B------:R-:W-:Y:S01]  /*4b70*/  BPT.TRAP 0x1 ;  /* 0x000000040000795c */ /* 0x000fe20000300000 */
.L_x_7267:
[----:B------:R0:W3:Y:S01]  /*4b80*/  SYNCS.PHASECHK.TRANS64.TRYWAIT P1, [R7+URZ+0x28c50], R8 ;  /* 0x028c5008070075a7 */ /* 0x0000e2000802017f */
[----:B------:R-:W-:Y:S05]  /*4b90*/  @!P0 BRA `(.L_x_7268) ;  /* 0x0000000000048947 */ /* 0x000fea0003800000 */
[----:B------:R-:W-:Y:S01]  /*4ba0*/  BPT.TRAP 0x1 ;  /* 0x000000040000795c */ /* 0x000fe20000300000 */
.L_x_7268:
[----:B---3--:R-:W-:Y:S05]  /*4bb0*/  @P1 BRA `(.L_x_7269) ;  /* 0x0000000000081947 */ /* 0x008fea0003800000 */
[----:B------:R-:W3:Y:S02]  /*4bc0*/  SYNCS.PHASECHK.TRANS64.TRYWAIT P1, [R7+URZ+0x28c50], R8 ;  /* 0x028c5008070075a7 */ /* 0x000ee4000802017f */
[----:B---3--:R-:W-:Y:S05]  /*4bd0*/  @!P1 BRA `(.L_x_7270) ;  /* 0x000000b000649947 */ /* 0x008fea0003800000 */
.L_x_7269:
        /* <DEDUP_REMOVED lines=34> */
.L_x_7271:
[----:B------:R-:W-:Y:S01]  /*4e00*/  UISETP.NE.AND UP0, UPT, UR49, URZ, UPT ;  /* 0x0000003f3100728c */ /* 0x000fe2000bf05270 */
[----:B------:R-:W-:Y:S01]  /*4e10*/  R2UR UR18, R7 ;  /* 0x00000000071272ca */ /* 0x000fe200000e0000 */
[----:B------:R-:W-:Y:S01]  /*4e20*/  UMOV UR11, UR44 ;  /* 0x0000002c000b7c82 */ /* 0x000fe20008000000 */
[----:B------:R-:W-:Y:S02]  /*4e30*/  UIMAD UR14, UR48, UR14, -UR15 ;  /* 0x0000000e300e72a4 */ /* 0x000fe4000f8e0a0f */
[----:B------:R-:W-:-:S06]  /*4e40*/  UIADD3 UR21, UR52, -0x2, URZ ;  /* 0xfffffffe34157890 */ /* 0x000fcc000fffe03f */
[----:B------:R-:W-:Y:S01]  /*4e50*/  @UP0 ULDC UR6, c[0x0][0x44c] ;  /* 0x0001130000060ab9 */ /* 0x000fe20000000800 */
[----:B------:R-:W-:Y:S01]  /*4e60*/  @UP0 ULDC UR19, c[0x0][0x450] ;  /* 0x0001140000130ab9 */ /* 0x000fe20000000800 */
[----:B------:R-:W-:Y:S02]  /*4e70*/  UIMAD.WIDE.U32 UR6, UR44, UR6, URZ ;  /* 0x000000062c0672a5 */ /* 0x000fe4000f8e003f */
[----:B------:R-:W-:Y:S02]  /*4e80*/  UIADD3 UR6, UR18, 0x28c60, URZ ;  /* 0x00028c6012067890 */ /* 0x000fe4000fffe03f */
[----:B------:R-:W-:Y:S02]  /*4e90*/  @UP0 USHF.R.U32.HI UR11, URZ, UR19, UR7 ;  /* 0x000000133f0b0299 */ /* 0x000fe40008011607 */
[----:B------:R-:W-:Y:S02]  /*4ea0*/  UPRMT UR6, UR40, 0x654, UR6 ;  /* 0x0000065428067896 */ /* 0x000fe40008000006 */
[----:B------:R-:W-:-:S04]  /*4eb0*/  UIADD3 UR14, UR14, UR11, URZ ;  /* 0x0000000b0e0e7290 */ /* 0x000fc8000fffe03f */
[----:B------:R-:W-:-:S03]  /*4ec0*/  USHF.R.S32.HI UR7, URZ, 0x1f, UR14 ;  /* 0x0000001f3f077899 */ /* 0x000fc6000801140e */
[----:B------:R-:W-:Y:S01]  /*4ed0*/  SYNCS.ARRIVE.TRANS64.RED.A1T0 RZ, [UR6], RZ ;  /* 0x000000ffffff79a7 */ /* 0x000fe20008100406 */
[----:B------:R-:W-:-:S04]  /*4ee0*/  ULEA.HI UR7, UR7, UR14, URZ, 0x6 ;  /* 0x0000000e07077291 */ /* 0x000fc8000f8f303f */
[----:B------:R-:W-:-:S04]  /*4ef0*/  USHF.R.S32.HI UR7, URZ, 0x6, UR7 ;  /* 0x000000063f077899 */ /* 0x000fc80008011407 */
[----:B------:R-:W-:-:S04]  /*4f00*/  UISETP.LT.AND UP0, UPT, URZ, UR7, UPT ;  /* 0x000000073f00728c */ /* 0x000fc8000bf01270 */
[----:B------:R-:W-:-:S04]  /*4f10*/  USEL UR20, URZ, UR7, !UP0 ;  /* 0x000000073f147287 */ /* 0x000fc8000c000000 */
[----:B------:R-:W-:-:S06]  /*4f20*/  UISETP.GE.AND UP0, UPT, UR21, UR20, UPT ;  /* 0x000000141500728c */ /* 0x000fcc000bf06270 */
[----:B------:R-:W-:-:S13]  /*4f30*/  PLOP3.LUT P1, PT, PT, PT, UP0, 0x80, 0x0 ;  /* 0x000000000000781c */ /* 0x000fda0003f2f008 */
[----:B------:R-:W-:Y:S05]  /*4f40*/  @!P1 BRA `(.L_x_7272) ;  /* 0x0000001c009c9947 */ /* 0x000fea0003800000 */
[----:B0123--:R-:W-:Y:S01]  /*4f50*/  MOV R8, R5 ;  /* 0x0000000500087202 */ /* 0x00ffe20000000f00 */
[----:B------:R-:W-:Y:S01]  /*4f60*/  IMAD.MOV.U32 R9, RZ, RZ, R6 ;  /* 0x000000ffff097224 */ /* 0x000fe200078e0006 */
[----:B------:R-:W-:Y:S01]  /*4f70*/  UMOV UR24, UR38 ;  /* 0x0000002600187c82 */ /* 0x000fe20008000000 */
[----:B------:R-:W-:Y:S01]  /*4f80*/  ULDC UR25, c[0x0][0x288] ;  /* 0x0000a20000197ab9 */ /* 0x000fe20000000800 */
[----:B------:R-:W-:-:S05]  /*4f90*/  ULDC UR22, c[0x0][0x988] ;  /* 0x0002620000167ab9 */ /* 0x000fca0000000800 */
.L_x_7283:
[----:B------:R-:W-:-:S04]  /*4fa0*/  UIADD3 UR38, UR24, 0x1, URZ ;  /* 0x0000000118267890 */ /* 0x000fc8000fffe03f */
[----:B------:R-:W-:-:S04]  /*4fb0*/  UISETP.NE.AND UP0, UPT, UR38, 0x2, UPT ;  /* 0x000000022600788c */ /* 0x000fc8000bf05270 */
[----:B------:R-:W-:Y:S02]  /*4fc0*/  USEL UR6, URZ, 0x1, UP0 ;  /* 0x000000013f067887 */ /* 0x000fe40008000000 */
[----:B------:R-:W-:Y:S02]  /*4fd0*/  USEL UR38, UR38, URZ, UP0 ;  /* 0x0000003f26267287 */ /* 0x000fe40008000000 */
[----:B------:R-:W-:Y:S01]  /*4fe0*/  ULOP3.LUT UR37, UR37, UR6, URZ, 0x3c, !UPT ;  /* 0x0000000625257292 */ /* 0x000fe2000f8e3c3f */
[----:B0-----:R-:W-:Y:S11]  /*4ff0*/  @!P0 BRA `(.L_x_7273) ;  /* 0x0000000000048947 */ /* 0x001ff60003800000 */
[----:B------:R-:W-:Y:S01]  /*5000*/  BPT.TRAP 0x1 ;  /* 0x000000040000795c */ /* 0x000fe20000300000 */
.L_x_7273:
[----:B------:R-:W-:Y:S01]  /*5010*/  ULEA UR23, UR38, UR42, 0x3 ;  /* 0x0000002a26177291 */ /* 0x000fe2000f8e183f */
[----:B------:R-:W-:-:S05]  /*5020*/  IMAD.U32 R7, RZ, RZ, UR37 ;  /* 0x00000025ff077e24 */ /* 0x000fca000f8e00ff */
[----:B------:R-:W-:-:S04]  /*5030*/  SHF.L.U32 R7, R7, 0x1f, RZ ;  /* 0x0000001f07077819 */ /* 0x000fc800000006ff */
[----:B------:R0:W1:Y:S01]  /*5040*/  SYNCS.PHASECHK.TRANS64.TRYWAIT P1, [UR23+0x28c30], R7 ;  /* 0x028c3007ff0075a7 */ /* 0x0000620008020157 */
[----:B------:R-:W-:Y:S05]  /*5050*/  @!P0 BRA `(.L_x_7274) ;  /* 0x0000000000048947 */ /* 0x000fea0003800000 */
[----:B------:R-:W-:Y:S01]  /*5060*/  BPT.TRAP 0x1 ;  /* 0x000000040000795c */ /* 0x000fe20000300000 */
.L_x_7274:
[----:B-1----:R-:W-:Y:S05]  /*5070*/  @P1 BRA `(.L_x_7275) ;  /* 0x0000000000081947 */ /* 0x002fea0003800000 */
[----:B------:R-:W1:Y:S02]  /*5080*/  SYNCS.PHASECHK.TRANS64.TRYWAIT P1, [UR23+0x28c30], R7 ;  /* 0x028c3007ff0075a7 */ /* 0x000e640008020157 */
[----:B-1----:R-:W-:Y:S05]  /*5090*/  @!P1 BRA `(.L_x_7276) ;  /* 0x000000ac00489947 */ /* 0x002fea0003800000 */
.L_x_7275:
        /* <DEDUP_REMOVED lines=23> */
.L_x_7277:
[----:B------:R-:W-:Y:S01]  /*5210*/  UISETP.NE.AND UP0, UPT, UR49, URZ, UPT ;  /* 0x0000003f3100728c */ /* 0x000fe2000bf05270 */
[----:B-1----:R-:W-:Y:S01]  /*5220*/  VIADD R6, R185, UR44 ;  /* 0x0000002cb9067c36 */ /* 0x002fe20008000000 */
[----:B------:R-:W1:Y:S01]  /*5230*/  LDC R12, c[0x0][0x2f0] ;  /* 0x0000bc00ff0c7b82 */ /* 0x000e620000000800 */
[----:B------:R-:W-:-:S03]  /*5240*/  UMOV UR10, UR22 ;  /* 0x00000016000a7c82 */ /* 0x000fc60008000000 */
        /* <DEDUP_REMOVED lines=8> */
[----:B------:R-:W2:Y:S04]  /*52d0*/  SHFL.IDX PT, R10, R6, 0x1, 0x1c1f ;  /* 0x003c1f00060a7f89 */ /* 0x000ea800000e0000 */
[----:B------:R-:W-:Y:S01]  /*52e0*/  IADD3 R5, -R2, UR6, RZ ;  /* 0x0000000602057c10 */ /* 0x000fe2000fffe1ff */
[----:B------:R-:W3:Y:S01]  /*52f0*/  SHFL.IDX PT, R6, R6, RZ, 0x1c1f ;  /* 0x001c1fff06067589 */ /* 0x000ee200000e0000 */
[----:B------:R-:W-:-:S03]  /*5300*/  UIADD3 UR6, UR23, 0x28c40, URZ ;  /* 0x00028c4017067890 */ /* 0x000fc6000fffe03f */
[----:B-1----:R-:W-:Y:S01]  /*5310*/  IMAD R5, R12, UR48, R5 ;  /* 0x000000300c057c24 */ /* 0x002fe2000f8e0205 */
[----:B------:R-:W-:-:S09]  /*5320*/  UPRMT UR6, UR40, 0x654, UR6 ;  /* 0x0000065428067896 */ /* 0x000fd20008000006 */
[----:B------:R-:W-:Y:S01]  /*5330*/  SYNCS.ARRIVE.TRANS64.RED.A1T0 RZ, [UR6], RZ ;  /* 0x000000ffffff79a7 */ /* 0x000fe20008100406 */
[----:B--2---:R-:W-:-:S04]  /*5340*/  IADD3 R10, R10, -UR25, R5 ;  /* 0x800000190a0a7c10 */ /* 0x004fc8000fffe005 */
        /* <DEDUP_REMOVED lines=47> */
[----:B---3--:R-:W-:-:S02]  /*5640*/  IADD3 R14, R6, -UR25, R5 ;  /* 0x80000019060e7c10 */ /* 0x008fc4000fffe005 */
[----:B------:R-:W-:Y:S02]  /*5650*/  FMNMX.FTZ R10, R183, R10, !PT ;  /* 0x0000000ab70a7209 */ /* 0x000fe40007810000 */
[C---:B------:R-:W-:Y:S02]  /*5660*/  ISETP.GT.AND P1, PT, R14.reuse, RZ, PT ;  /* 0x000000ff0e00720c */ /* 0x040fe40003f24270 */
[----:B------:R-:W-:Y:S01]  /*5670*/  ISETP.GT.AND P2, PT, R14, 0x1, PT ;  /* 0x000000010e00780c */ /* 0x000fe20003f44270 */
[----:B------:R-:W1:Y:S01]  /*5680*/  SHFL.BFLY PT, R13, R10, 0x2, 0x1f ;  /* 0x0c401f000a0d7f89 */ /* 0x000e6200000e0000 */
[----:B------:R-:W-:Y:S02]  /*5690*/  FSEL R152, R152, -INF , P1 ;  /* 0xff80000098987808 */ /* 0x000fe40000800000 */
[----:B------:R-:W-:Y:S02]  /*56a0*/  ISETP.GT.AND P1, PT, R14, 0x8, PT ;  /* 0x000000080e00780c */ /* 0x000fe40003f24270 */
[----:B------:R-:W-:-:S02]  /*56b0*/  FSEL R153, R153, -INF , P2 ;  /* 0xff80000099997808 */ /* 0x000fc40001000000 */
[----:B------:R-:W-:Y:S02]  /*56c0*/  FMNMX.FTZ R6, R152, R9, !PT ;  /* 0x0000000998067209 */ /* 0x000fe40007810000 */
[----:B------:R-:W-:Y:S02]  /*56d0*/  ISETP.GT.AND P2, PT, R14, 0x9, PT ;  /* 0x000000090e00780c */ /* 0x000fe40003f44270 */
[----:B------:R-:W-:Y:S02]  /*56e0*/  FSEL R156, R156, -INF , P1 ;  /* 0xff8000009c9c7808 */ /* 0x000fe40000800000 */
[----:B------:R-:W-:Y:S02]  /*56f0*/  FMNMX.FTZ R5, R153, R6, !PT ;  /* 0x0000000699057209 */ /* 0x000fe40007810000 */
[----:B------:R-:W-:Y:S02]  /*5700*/  ISETP.GT.AND P1, PT, R14, 0x10, PT ;  /* 0x000000100e00780c */ /* 0x000fe40003f24270 */
[----:B------:R-:W-:-:S02]  /*5710*/  FMNMX.FTZ R5, R156, R5, !PT ;  /* 0x000000059c057209 */ /* 0x000fc40007810000 */
[----:B------:R-:W-:Y:S02]  /*5720*/  FSEL R160, R160, -INF , P1 ;  /* 0xff800000a0a07808 */ /* 0x000fe40000800000 */
[C---:B------:R-:W-:Y:S02]  /*5730*/  ISETP.GT.AND P1, PT, R14.reuse, 0x18, PT ;  /* 0x000000180e00780c */ /* 0x040fe40003f24270 */
[----:B------:R-:W-:Y:S02]  /*5740*/  ISETP.GT.AND P3, PT, R14, 0x38, PT ;  /* 0x000000380e00780c */ /* 0x000fe40003f64270 */
[----:B-1----:R-:W-:Y:S02]  /*5750*/  FMNMX.FTZ R15, R10, R13, !PT ;  /* 0x0000000d0a0f7209 */ /* 0x002fe40007810000 */
[----:B------:R-:W-:Y:S02]  /*5760*/  FSEL R10, R157, -INF , P2 ;  /* 0xff8000009d0a7808 */ /* 0x000fe40001000000 */
[----:B------:R-:W-:Y:S01]  /*5770*/  ISETP.GT.AND P2, PT, R14, 0x11, PT ;  /* 0x000000110e00780c */ /* 0x000fe20003f44270 */
[----:B------:R-:W1:Y:S01]  /*5780*/  SHFL.BFLY PT, R20, R15, 0x1, 0x1f ;  /* 0x0c201f000f147f89 */ /* 0x000e6200000e0000 */
[----:B------:R-:W-:-:S02]  /*5790*/  FMNMX.FTZ R5, R10, R5, !PT ;  /* 0x000000050a057209 */ /* 0x000fc40007810000 */
        /* <DEDUP_REMOVED lines=14> */
[----:B-1----:R-:W-:Y:S02]  /*5880*/  FMNMX.FTZ R5, R15, R20, !PT ;  /* 0x000000140f057209 */ /* 0x002fe40007810000 */
[----:B------:R-:W-:Y:S02]  /*5890*/  ISETP.GT.AND P2, PT, R14, 0x29, PT ;  /* 0x000000290e00780c */ /* 0x000fe40003f44270 */
[----:B------:R-:W-:Y:S01]  /*58a0*/  FSEL R172, R172, -INF , P1 ;  /* 0xff800000acac7808 */ /* 0x000fe20000800000 */
[----:B------:R-:W-:Y:S01]  /*58b0*/  FMUL.FTZ R20, R5, UR10 ;  /* 0x0000000a05147c20 */ /* 0x000fe20008410000 */
[----:B------:R-:W-:-:S02]  /*58c0*/  FMNMX.FTZ R15, R169, R6, !PT ;  /* 0x00000006a90f7209 */ /* 0x000fc40007810000 */
[----:B------:R-:W-:Y:S02]  /*58d0*/  ISETP.GT.AND P1, PT, R14, 0x30, PT ;  /* 0x000000300e00780c */ /* 0x000fe40003f24270 */
[----:B------:R-:W-:Y:S02]  /*58e0*/  FSEL R173, R173, -INF , P2 ;  /* 0xff800000adad7808 */ /* 0x000fe40001000000 */
[----:B------:R-:W-:Y:S02]  /*58f0*/  FMNMX.FTZ R6, R172, R15, !PT ;  /* 0x0000000fac067209 */ /* 0x000fe40007810000 */
[----:B------:R-:W-:Y:S02]  /*5900*/  ISETP.GT.AND P2, PT, R14, 0x31, PT ;  /* 0x000000310e00780c */ /* 0x000fe40003f44270 */
[----:B------:R-:W-:Y:S02]  /*5910*/  FSEL R176, R176, -INF , P1 ;  /* 0xff800000b0b07808 */ /* 0x000fe40000800000 */
[----:B------:R-:W-:-:S02]  /*5920*/  FMNMX.FTZ R15, R173, R6, !PT ;  /* 0x00000006ad0f7209 */ /* 0x000fc40007810000 */
[----:B------:R-:W-:Y:S02]  /*5930*/  FSEL R177, R177, -INF , P2 ;  /* 0xff800000b1b17808 */ /* 0x000fe40001000000 */
[----:B------:R-:W-:Y:S02]  /*5940*/  FMNMX.FTZ R6, R176, R15, !PT ;  /* 0x0000000fb0067209 */ /* 0x000fe40007810000 */
[----:B------:R-:W-:Y:S02]  /*5950*/  ISETP.GT.AND P1, PT, R14, 0x39, PT ;  /* 0x000000390e00780c */ /* 0x000fe40003f24270 */
[----:B------:R-:W-:Y:S02]  /*5960*/  FSEL R180, R180, -INF , P3 ;  /* 0xff800000b4b47808 */ /* 0x000fe40001800000 */
[----:B------:R-:W-:Y:S02]  /*5970*/  FMNMX.FTZ R15, R177, R6, !PT ;  /* 0x00000006b10f7209 */ /* 0x000fe40007810000 */
[----:B------:R-:W-:-:S02]  /*5980*/  FSEL R181, R181, -INF , P1 ;  /* 0xff800000b5b57808 */ /* 0x000fc40000800000 */
[----:B------:R-:W-:Y:S02]  /*5990*/  FMNMX.FTZ R6, R180, R15, !PT ;  /* 0x0000000fb4067209 */ /* 0x000fe40007810000 */
[----:B------:R-:W-:Y:S02]  /*59a0*/  FSETP.NEU.FTZ.AND P4, PT, R5, -INF , PT ;  /* 0xff8000000500780b */ /* 0x000fe40003f9d000 */
[----:B------:R-:W-:Y:S02]  /*59b0*/  FMNMX.FTZ R6, R181, R6, !PT ;  /* 0x00000006b5067209 */ /* 0x000fe40007810000 */
[----:B------:R-:W-:-:S03]  /*59c0*/  FSEL R14, R20, RZ, P4 ;  /* 0x000000ff140e7208 */ /* 0x000fc60002000000 */
[----:B------:R-:W1:Y:S02]  /*59d0*/  SHFL.BFLY PT, R15, R6, 0x2, 0x1f ;  /* 0x0c401f00060f7f89 */ /* 0x000e6400000e0000 */
        /* <DEDUP_REMOVED lines=17> */
[----:B------:R-:W-:Y:S01]  /*5af0*/  FFMA.FTZ R183, R183, UR10, -R14 ;  /* 0x0000000ab7b77c23 */ /* 0x000fe2000801080e */
[----:B------:R-:W-:Y:S01]  /*5b00*/  IMAD.MOV R179, RZ, RZ, -R18 ;  /* 0x000000ffffb37224 */ /* 0x000fe200078e0a12 */
[----:B-1----:R-:W-:-:S03]  /*5b10*/  FMNMX.FTZ R15, R6, R15, !PT ;  /* 0x0000000f060f7209 */ /* 0x002fc60007810000 */
[----:B------:R-:W-:Y:S02]  /*5b20*/  MUFU.EX2 R155, R155 ;  /* 0x0000009b009b7308 */ /* 0x000fe40000000800 */
[----:B------:R-:W1:Y:S06]  /*5b30*/  SHFL.BFLY PT, R6, R15, 0x1, 0x1f ;  /* 0x0c201f000f067f89 */ /* 0x000e6c00000e0000 */
[----:B------:R-:W-:Y:S08]  /*5b40*/  MUFU.EX2 R20, R20 ;  /* 0x0000001400147308 */ /* 0x000ff00000000800 */
[----:B------:R-:W-:Y:S08]  /*5b50*/  MUFU.EX2 R157, R157 ;  /* 0x0000009d009d7308 */ /* 0x000ff00000000800 */
[----:B------:R-:W-:Y:S01]  /*5b60*/  MUFU.EX2 R158, R158 ;  /* 0x0000009e009e7308 */ /* 0x000fe20000000800 */
[----:B-1----:R-:W-:-:S04]  /*5b70*/  FMNMX.FTZ R6, R15, R6, !PT ;  /* 0x000000060f067209 */ /* 0x002fc80007810000 */
[C---:B------:R-:W-:Y:S01]  /*5b80*/  FSETP.NEU.FTZ.AND P1, PT, R6.reuse, -INF , PT ;  /* 0xff8000000600780b */ /* 0x040fe20003f3d000 */
[----:B------:R-:W-:Y:S02]  /*5b90*/  FMUL.FTZ R15, R6, UR10 ;  /* 0x0000000a060f7c20 */ /* 0x000fe40008410000 */
[----:B------:R-:W-:Y:S03]  /*5ba0*/  MUFU.EX2 R159, R159 ;  /* 0x0000009f009f7308 */ /* 0x000fe60000000800 */
[----:B------:R-:W-:-:S05]  /*5bb0*/  FSEL R15, R15, RZ, P1 ;  /* 0x000000ff0f0f7208 */ /* 0x000fca0000800000 */
[----:B------:R-:W-:Y:S01]  /*5bc0*/  MUFU.EX2 R162, R162 ;  /* 0x000000a200a27308 */ /* 0x000fe20000000800 */
[--C-:B------:R-:W-:Y:S01]  /*5bd0*/  FFMA.FTZ R21, R153, UR10, -R15.reuse ;  /* 0x0000000a99157c23 */ /* 0x100fe2000801080f */
[----:B------:R-:W-:Y:S01]  /*5be0*/  FSEL R153, R5, RZ, P4 ;  /* 0x000000ff05997208 */ /* 0x000fe20002000000 */
[--C-:B------:R-:W-:Y:S01]  /*5bf0*/  FFMA.FTZ R152, R152, UR10, -R15.reuse ;  /* 0x0000000a98987c23 */ /* 0x100fe2000801080f */
[--C-:B------:R-:W-:Y:S01]  /*5c00*/  FFMA.FTZ R156, R156, UR10, -R15.reuse ;  /* 0x0000000a9c9c7c23 */ /* 0x100fe2000801080f */
[--C-:B------:R-:W-:Y:S01]  /*5c10*/  FFMA.FTZ R171, R10, UR10, -R15.reuse ;  /* 0x0000000a0aab7c23 */ /* 0x100fe2000801080f */
[--C-:B------:R-:W-:Y:S01]  /*5c20*/  FFMA.FTZ R10, R160, UR10, -R15.reuse ;  /* 0x0000000aa00a7c23 */ /* 0x100fe2000801080f */
[----:B------:R-:W-:Y:S01]  /*5c30*/  FADD.FTZ R153, -R153, R8 ;  /* 0x0000000899997221 */ /* 0x000fe20000010100 */
[----:B------:R-:W-:Y:S01]  /*5c40*/  FSEL R8, R6, RZ, P1 ;  /* 0x000000ff06087208 */ /* 0x000fe20000800000 */
[----:B------:R-:W-:Y:S01]  /*5c50*/  MUFU.EX2 R152, R152 ;  /* 0x0000009800987308 */ /* 0x000fe20000000800 */
[--C-:B------:R-:W-:Y:S01]  /*5c60*/  FFMA.FTZ R175, R12, UR10, -R15.reuse ;  /* 0x0000000a0caf7c23 */ /* 0x100fe2000801080f */
[----:B------:R-:W-:Y:S01]  /*5c70*/  FMUL.FTZ R153, R153, UR10 ;  /* 0x0000000a99997c20 */ /* 0x000fe20008410000 */
[----:B------:R-:W-:Y:S01]  /*5c80*/  FFMA.FTZ R12, R164, UR10, -R15 ;  /* 0x0000000aa40c7c23 */ /* 0x000fe2000801080f */
[----:B------:R-:W-:Y:S01]  /*5c90*/  FADD.FTZ R9, -R8, R9 ;  /* 0x0000000908097221 */ /* 0x000fe20000010100 */
[--C-:B------:R-:W-:Y:S01]  /*5ca0*/  FFMA.FTZ R172, R172, UR10, -R15.reuse ;  /* 0x0000000aacac7c23 */ /* 0x100fe2000801080f */
[--C-:B------:R-:W-:Y:S01]  /*5cb0*/  FFMA.FTZ R13, R13, UR10, -R15.reuse ;  /* 0x0000000a0d0d7c23 */ /* 0x100fe2000801080f */
[--C-:B------:R-:W-:Y:S01]  /*5cc0*/  FFMA.FTZ R160, R168, UR10, -R15.reuse ;  /* 0x0000000aa8a07c23 */ /* 0x100fe2000801080f */
[----:B------:R-:W-:Y:S01]  /*5cd0*/  FMUL.FTZ R9, R9, UR10 ;  /* 0x0000000a09097c20 */ /* 0x000fe20008410000 */
[----:B------:R-:W-:Y:S01]  /*5ce0*/  MUFU.EX2 R21, R21 ;  /* 0x0000001500157308 */ /* 0x000fe20000000800 */
[----:B------:R-:W-:Y:S01]  /*5cf0*/  FFMA.FTZ R169, R169, UR10, -R15 ;  /* 0x0000000aa9a97c23 */ /* 0x000fe2000801080f */
[----:B------:R-:W-:Y:S01]  /*5d00*/  ISETP.NE.AND P1, PT, R2, R179, PT ;  /* 0x000000b30200720c */ /* 0x000fe20003f25270 */
[----:B------:R-:W-:-:S02]  /*5d10*/  IMAD.U32 R179, RZ, RZ, UR24 ;  /* 0x00000018ffb37e24 */ /* 0x000fc4000f8e00ff */
[--C-:B------:R-:W-:Y:S01]  /*5d20*/  FFMA.FTZ R180, R180, UR10, -R15.reuse ;  /* 0x0000000ab4b47c23 */ /* 0x100fe2000801080f */
[--C-:B------:R-:W-:Y:S01]  /*5d30*/  FFMA.FTZ R181, R181, UR10, -R15.reuse ;  /* 0x0000000ab5b57c23 */ /* 0x100fe2000801080f */
[--C-:B------:R-:W-:Y:S01]  /*5d40*/  FFMA.FTZ R177, R177, UR10, -R15.reuse ;  /* 0x0000000ab1b17c23 */ /* 0x100fe2000801080f */
[----:B------:R-:W1:Y:S08]  /*5d50*/  MUFU.EX2 R9, R9 ;  /* 0x0000000900097308 */ /* 0x000e700000000800 */
[----:B------:R-:W2:Y:S08]  /*5d60*/  MUFU.EX2 R8, R153 ;  /* 0x0000009900087308 */ /* 0x000eb00000000800 */
[----:B------:R-:W-:Y:S01]  /*5d70*/  MUFU.EX2 R156, R156 ;  /* 0x0000009c009c7308 */ /* 0x000fe20000000800 */
[----:B-1----:R-:W-:Y:S01]  /*5d80*/  FFMA.FTZ R164, R9, R3, R152 ;  /* 0x0000000309a47223 */ /* 0x002fe20000010098 */
[--C-:B------:R-:W-:Y:S01]  /*5d90*/  FFMA.FTZ R3, R173, UR10, -R15.reuse ;  /* 0x0000000aad037c23 */ /* 0x100fe2000801080f */
[C---:B------:R-:W-:Y:S01]  /*5da0*/  F2FP.F16.F32.PACK_AB R152, R21.reuse, R152 ;  /* 0x000000981598723e */ /* 0x040fe200000000ff */
[-C--:B------:R-:W-:Y:S01]  /*5db0*/  FMUL.FTZ R24, R24, R9.reuse ;  /* 0x0000000918187220 */ /* 0x080fe20000410000 */
[----:B------:R-:W-:Y:S01]  /*5dc0*/  FADD.FTZ R173, R21, R164 ;  /* 0x000000a415ad7221 */ /* 0x000fe20000010000 */
[----:B------:R-:W-:Y:S01]  /*5dd0*/  FFMA.FTZ R164, R176, UR10, -R15 ;  /* 0x0000000ab0a47c23 */ /* 0x000fe2000801080f */
[----:B------:R-:W-:Y:S01]  /*5de0*/  FMUL.FTZ R25, R25, R9 ;  /* 0x0000000919197220 */ /* 0x000fe20000410000 */
[----:B------:R-:W1:Y:S01]  /*5df0*/  MUFU.EX2 R171, R171 ;  /* 0x000000ab00ab7308 */ /* 0x000e620000000800 */
[----:B--2---:R-:W-:Y:S01]  /*5e00*/  FFMA.FTZ R153, R8, R4, R11 ;  /* 0x0000000408997223 */ /* 0x004fe2000001000b */
[----:B------:R-:W-:-:S02]  /*5e10*/  @!P1 IMAD R4, R179, 0x40, R16 ;  /* 0x00000040b3049824 */ /* 0x000fc400078e0210 */
[-C--:B------:R-:W-:Y:S01]  /*5e20*/  FMUL.FTZ R28, R28, R9.reuse ;  /* 0x000000091c1c7220 */ /* 0x080fe20000410000 */
[-C--:B------:R-:W-:Y:S01]  /*5e30*/  FMUL.FTZ R29, R29, R9.reuse ;  /* 0x000000091d1d7220 */ /* 0x080fe20000410000 */
[----:B------:R-:W-:Y:S01]  /*5e40*/  FADD.FTZ R168, R154, R153 ;  /* 0x000000999aa87221 */ /* 0x000fe20000010000 */
[----:B------:R-:W-:Y:S01]  /*5e50*/  FMUL.FTZ R32, R32, R9 ;  /* 0x0000000920207220 */ /* 0x000fe20000410000 */
[----:B------:R-:W-:Y:S01]  /*5e60*/  @!P1 LEA R4, R4, UR42, 0x2 ;  /* 0x0000002a04049c11 */ /* 0x000fe2000f8e10ff */
[----:B------:R-:W-:Y:S01]  /*5e70*/  MUFU.EX2 R10, R10 ;  /* 0x0000000a000a7308 */ /* 0x000fe20000000800 */
[----:B------:R-:W-:Y:S01]  /*5e80*/  FADD.FTZ R153, R155, R168 ;  /* 0x000000a89b997221 */ /* 0x000fe20000010000 */
[C---:B------:R-:W-:Y:S01]  /*5e90*/  F2FP.F16.F32.PACK_AB R155, R20.reuse, R155 ;  /* 0x0000009b149b723e */ /* 0x040fe200000000ff */
[-C--:B------:R-:W-:Y:S01]  /*5ea0*/  FMUL.FTZ R33, R33, R9.reuse ;  /* 0x0000000921217220 */ /* 0x080fe20000410000 */
[----:B------:R-:W-:Y:S01]  /*5eb0*/  @!P1 STS [R4+0x28800], R9 ;  /* 0x0288000904009388 */ /* 0x000fe20000000800 */
[----:B------:R-:W-:Y:S01]  /*5ec0*/  FADD.FTZ R168, R20, R153 ;  /* 0x0000009914a87221 */ /* 0x000fe20000010000 */
[-C--:B------:R-:W-:Y:S01]  /*5ed0*/  FMUL.FTZ R36, R36, R9.reuse ;  /* 0x0000000924247220 */ /* 0x080fe20000410000 */
[----:B------:R-:W-:Y:S01]  /*5ee0*/  FMUL.FTZ R37, R37, R9 ;  /* 0x0000000925257220 */ /* 0x000fe20000410000 */
[----:B------:R-:W2:Y:S01]  /*5ef0*/  MUFU.EX2 R175, R175 ;  /* 0x000000af00af7308 */ /* 0x000ea20000000800 */
[----:B------:R-:W-:Y:S01]  /*5f00*/  FADD.FTZ R153, R157, R168 ;  /* 0x000000a89d997221 */ /* 0x000fe20000010000 */
[----:B------:R3:W-:Y:S01]  /*5f10*/  @!P1 STS [R4+0x28820], R8 ;  /* 0x0288200804009388 */ /* 0x0007e20000000800 */
[----:B------:R-:W-:Y:S01]  /*5f20*/  F2FP.F16.F32.PACK_AB R157, R158, R157 ;  /* 0x0000009d9e9d723e */ /* 0x000fe200000000ff */
[----:B------:R-:W-:Y:S01]  /*5f30*/  FMUL.FTZ R40, R40, R9 ;  /* 0x0000000928287220 */ /* 0x000fe20000410000 */
[----:B------:R-:W-:Y:S01]  /*5f40*/  FADD.FTZ R168, R158, R153 ;  /* 0x000000999ea87221 */ /* 0x000fe20000010000 */
[----:B------:R-:W-:Y:S01]  /*5f50*/  F2FP.F16.F32.PACK_AB R153, R154, R11 ;  /* 0x0000000b9a99723e */ /* 0x000fe200000000ff */
[-C--:B------:R-:W-:Y:S01]  /*5f60*/  FMUL.FTZ R41, R41, R9.reuse ;  /* 0x0000000929297220 */ /* 0x080fe20000410000 */
[----:B------:R-:W4:Y:S01]  /*5f70*/  MUFU.EX2 R12, R12 ;  /* 0x0000000c000c7308 */ /* 0x000f220000000800 */
[----:B-1----:R-:W-:Y:S01]  /*5f80*/  F2FP.F16.F32.PACK_AB R154, R171, R156 ;  /* 0x0000009cab9a723e */ /* 0x002fe200000000ff */
[----:B------:R-:W-:Y:S01]  /*5f90*/  BAR.SYNC.DEFER_BLOCKING 0xf, 0x100 ;  /* 0x03c4000000007b1d */ /* 0x000fe20000010000 */
        /* <DEDUP_REMOVED lines=14> */
[----:B-1----:R-:W-:Y:S01]  /*6080*/  FADD.FTZ R172, R156, R173 ;  /* 0x000000ad9cac7221 */ /* 0x002fe20000010000 */
[----:B--2---:R-:W-:Y:S01]  /*6090*/  F2FP.F16.F32.PACK_AB R156, R175, R10 ;  /* 0x0000000aaf9c723e */ /* 0x004fe200000000ff */
[-C--:B------:R-:W-:Y:S01]  /*60a0*/  FMUL.FTZ R68, R68, R9.reuse ;  /* 0x0000000944447220 */ /* 0x080fe20000410000 */
[-C--:B------:R-:W-:Y:S01]  /*60b0*/  FMUL.FTZ R69, R69, R9.reuse ;  /* 0x0000000945457220 */ /* 0x080fe20000410000 */
[----:B------:R-:W-:Y:S01]  /*60c0*/  FADD.FTZ R173, R171, R172 ;  /* 0x000000acabad7221 */ /* 0x000fe20000010000 */
[-C--:B------:R-:W-:Y:S01]  /*60d0*/  FMUL.FTZ R72, R72, R9.reuse ;  /* 0x0000000948487220 */ /* 0x080fe20000410000 */
[-C--:B------:R-:W-:Y:S01]  /*60e0*/  FMUL.FTZ R73, R73, R9.reuse ;  /* 0x0000000949497220 */ /* 0x080fe20000410000 */
[----:B------:R-:W1:Y:S01]  /*60f0*/  MUFU.EX2 R160, R160 ;  /* 0x000000a000a07308 */ /* 0x000e620000000800 */
[----:B------:R-:W-:Y:S01]  /*6100*/  FADD.FTZ R172, R10, R173 ;  /* 0x000000ad0aac7221 */ /* 0x000fe20000010000 */
[----:B------:R2:W-:Y:S01]  /*6110*/  STSM.16.M88.4 [R19+0x26800], R152 ;  /* 0x0268009813007844 */ /* 0x0005e20000000200 */
[-C--:B------:R-:W-:Y:S01]  /*6120*/  FMUL.FTZ R76, R76, R9.reuse ;  /* 0x000000094c4c7220 */ /* 0x080fe20000410000 */
[-C--:B------:R-:W-:Y:S01]  /*6130*/  FMUL.FTZ R77, R77, R9.reuse ;  /* 0x000000094d4d7220 */ /* 0x080fe20000410000 */
[----:B------:R-:W-:Y:S01]  /*6140*/  FADD.FTZ R173, R175, R172 ;  /* 0x000000acafad7221 */ /* 0x000fe20000010000 */
[-C--:B------:R-:W-:Y:S01]  /*6150*/  FMUL.FTZ R80, R80, R9.reuse ;  /* 0x0000000950507220 */ /* 0x080fe20000410000 */
[-C--:B------:R-:W-:Y:S01]  /*6160*/  FMUL.FTZ R81, R81, R9.reuse ;  /* 0x0000000951517220 */ /* 0x080fe20000410000 */
[----:B------:R-:W0:Y:S01]  /*6170*/  MUFU.EX2 R169, R169 ;  /* 0x000000a900a97308 */ /* 0x000e220000000800 */
[----:B----4-:R-:W-:Y:S01]  /*6180*/  FADD.FTZ R172, R12, R173 ;  /* 0x000000ad0cac7221 */ /* 0x010fe20000010000 */
[----:B------:R-:W-:Y:S01]  /*6190*/  FADD.FTZ R173, R159, R168 ;  /* 0x000000a89fad7221 */ /* 0x000fe20000010000 */
[C---:B-----5:R-:W-:Y:S01]  /*61a0*/  F2FP.F16.F32.PACK_AB R158, R13.reuse, R12 ;  /* 0x0000000c0d9e723e */ /* 0x060fe200000000ff */
[----:B------:R-:W-:Y:S01]  /*61b0*/  FMUL.FTZ R84, R84, R9 ;  /* 0x0000000954547220 */ /* 0x000fe20000410000 */
[----:B------:R-:W-:Y:S01]  /*61c0*/  FADD.FTZ R11, R13, R172 ;  /* 0x000000ac0d0b7221 */ /* 0x000fe20000010000 */
[C---:B------:R-:W-:Y:S01]  /*61d0*/  FADD.FTZ R168, R162.reuse, R173 ;  /* 0x000000ada2a87221 */ /* 0x040fe20000010000 */
[----:B------:R-:W-:Y:S01]  /*61e0*/  F2FP.F16.F32.PACK_AB R159, R162, R159 ;  /* 0x0000009fa29f723e */ /* 0x000fe200000000ff */
[----:B------:R-:W4:Y:S01]  /*61f0*/  MUFU.EX2 R161, R161 ;  /* 0x000000a100a17308 */ /* 0x000f220000000800 */
[----:B-1----:R-:W-:Y:S01]  /*6200*/  FADD.FTZ R172, R160, R11 ;  /* 0x0000000ba0ac7221 */ /* 0x002fe20000010000 */
[-C--:B------:R-:W-:Y:S01]  /*6210*/  FMUL.FTZ R85, R85, R9.reuse ;  /* 0x0000000955557220 */ /* 0x080fe20000410000 */
[-C--:B------:R-:W-:Y:S01]  /*6220*/  FMUL.FTZ R88, R88, R9.reuse ;  /* 0x0000000958587220 */ /* 0x080fe20000410000 */
[----:B------:R2:W-:Y:S01]  /*6230*/  STSM.16.M88.4 [R184], R156 ;  /* 0x0000009cb8007844 */ /* 0x0005e20000000200 */
[-C--:B------:R-:W-:Y:S01]  /*6240*/  FMUL.FTZ R89, R89, R9.reuse ;  /* 0x0000000959597220 */ /* 0x080fe20000410000 */
[-C--:B------:R-:W-:Y:S01]  /*6250*/  FMUL.FTZ R92, R92, R9.reuse ;  /* 0x000000095c5c7220 */ /* 0x080fe20000410000 */
[-C--:B------:R-:W-:Y:S01]  /*6260*/  FMUL.FTZ R93, R93, R9.reuse ;  /* 0x000000095d5d7220 */ /* 0x080fe20000410000 */
[----:B------:R-:W3:Y:S01]  /*6270*/  MUFU.EX2 R166, R166 ;  /* 0x000000a600a67308 */ /* 0x000ee20000000800 */
[C---:B0-----:R-:W-:Y:S01]  /*6280*/  FADD.FTZ R21, R169.reuse, R172 ;  /* 0x000000aca9157221 */ /* 0x041fe20000010000 */
[----:B------:R-:W-:Y:S01]  /*6290*/  F2FP.F16.F32.PACK_AB R160, R169, R160 ;  /* 0x000000a0a9a0723e */ /* 0x000fe200000000ff */
[-C--:B------:R-:W-:Y:S01]  /*62a0*/  FMUL.FTZ R96, R96, R9.reuse ;  /* 0x0000000960607220 */ /* 0x080fe20000410000 */
[-C--:B------:R-:W-:Y:S01]  /*62b0*/  FMUL.FTZ R97, R97, R9.reuse ;  /* 0x0000000961617220 */ /* 0x080fe20000410000 */
[----:B------:R-:W-:Y:S01]  /*62c0*/  FADD.FTZ R10, R14, R21 ;  /* 0x000000150e0a7221 */ /* 0x000fe20000010000 */
        /* <DEDUP_REMOVED lines=9> */
[----:B------:R-:W-:Y:S01]  /*6360*/  FMUL.FTZ R113, R113, R9 ;  /* 0x0000000971717220 */ /* 0x000fe20000410000 */
[----:B------:R-:W1:Y:S01]  /*6370*/  MUFU.EX2 R163, R163 ;  /* 0x000000a300a37308 */ /* 0x000e620000000800 */
        /* <DEDUP_REMOVED lines=16> */
[----:B-1----:R-:W-:Y:S01]  /*6480*/  FADD.FTZ R11, R163, R4 ;  /* 0x00000004a30b7221 */ /* 0x002fe20000010000 */
        /* <DEDUP_REMOVED lines=10> */
[----:B------:R-:W-:Y:S01]  /*6530*/  FMUL.FTZ R149, R149, R9 ;  /* 0x0000000995957220 */ /* 0x000fe20000410000 */
[-C--:B------:R-:W-:Y:S01]  /*6540*/  FMUL.FTZ R26, R26, R8.reuse ;  /* 0x000000081a1a7220 */ /* 0x080fe20000410000 */
[-C--:B------:R-:W-:Y:S01]  /*6550*/  FMUL.FTZ R27, R27, R8.reuse ;  /* 0x000000081b1b7220 */ /* 0x080fe20000410000 */
[----:B------:R2:W-:Y:S01]  /*6560*/  STSM.16.M88.4 [R22], R160 ;  /* 0x000000a016007844 */ /* 0x0005e20000000200 */
[----:B------:R-:W3:Y:S01]  /*6570*/  MUFU.EX2 R164, R164 ;  /* 0x000000a400a47308 */ /* 0x000ee20000000800 */
        /* <DEDUP_REMOVED lines=47> */
[----:B------:R-:W-:Y:S01]  /*6870*/  FMUL.FTZ R98, R98, R8 ;  /* 0x0000000862627220 */ /* 0x000fe20000410000 */
[C---:B0-----:R-:W-:Y:S01]  /*6880*/  F2FP.F16.F32.PACK_AB R166, R181.reuse, R180 ;  /* 0x000000b4b5a6723e */ /* 0x041fe200000000ff */
[----:B------:R-:W-:Y:S01]  /*6890*/  FADD.FTZ R3, R181, R12 ;  /* 0x0000000cb5037221 */ /* 0x000fe20000010000 */
[-C--:B------:R-:W-:Y:S01]  /*68a0*/  FMUL.FTZ R99, R99, R8.reuse ;  /* 0x0000000863637220 */ /* 0x080fe20000410000 */
[-C--:B------:R-:W-:Y:S01]  /*68b0*/  FMUL.FTZ R102, R102, R8.reuse ;  /* 0x0000000866667220 */ /* 0x080fe20000410000 */
[-C--:B------:R-:W-:Y:S01]  /*68c0*/  FMUL.FTZ R103, R103, R8.reuse ;  /* 0x0000000867677220 */ /* 0x080fe20000410000 */
[-C--:B------:R-:W-:Y:S01]  /*68d0*/  FMUL.FTZ R106, R106, R8.reuse ;  /* 0x000000086a6a7220 */ /* 0x080fe20000410000 */
[-C--:B------:R-:W-:Y:S01]  /*68e0*/  FMUL.FTZ R107, R107, R8.reuse ;  /* 0x000000086b6b7220 */ /* 0x080fe20000410000 */
[-C--:B------:R-:W-:Y:S01]  /*68f0*/  FMUL.FTZ R110, R110, R8.reuse ;  /* 0x000000086e6e7220 */ /* 0x080fe20000410000 */
[C---:B-1----:R-:W-:Y:S01]  /*6900*/  F2FP.F16.F32.PACK_AB R167, R10.reuse, R167 ;  /* 0x000000a70aa7723e */ /* 0x042fe200000000ff */
        /* <DEDUP_REMOVED lines=23> */
[----:B--2---:R-:W-:Y:S06]  /*6a80*/  @!P0 BRA `(.L_x_7278) ;  /* 0x0000000000048947 */ /* 0x004fec0003800000 */
[----:B------:R-:W-:Y:S01]  /*6a90*/  BPT.TRAP 0x1 ;  /* 0x000000040000795c */ /* 0x000fe20000300000 */
.L_x_7278:
[----:B------:R0:W1:Y:S01]  /*6aa0*/  SYNCS.PHASECHK.TRANS64.TRYWAIT P1, [UR23+0x28c50], R7 ;  /* 0x028c5007ff0075a7 */ /* 0x0000620008020157 */
[----:B------:R-:W-:Y:S05]  /*6ab0*/  @!P0 BRA `(.L_x_7279) ;  /* 0x0000000000048947 */ /* 0x000fea0003800000 */
[----:B------:R-:W-:Y:S01]  /*6ac0*/  BPT.TRAP 0x1 ;  /* 0x000000040000795c */ /* 0x000fe20000300000 */
.L_x_7279:
[----:B-1----:R-:W-:Y:S05]  /*6ad0*/  @P1 BRA `(.L_x_7280) ;  /* 0x0000000000081947 */ /* 0x002fea0003800000 */
[----:B------:R-:W1:Y:S02]  /*6ae0*/  SYNCS.PHASECHK.TRANS64.TRYWAIT P1, [UR23+0x28c50], R7 ;  /* 0x028c5007ff0075a7 */ /* 0x000e640008020157 */
[----:B-1----:R-:W-:Y:S05]  /*6af0*/  @!P1 BRA `(.L_x_7281) ;  /* 0x0000009000c89947 */ /* 0x002fea0003800000 */
.L_x_7280:
        /* <DEDUP_REMOVED lines=34> */
.L_x_7282:
[----:B------:R-:W-:Y:S01]  /*6d20*/  UISETP.GT.AND UP0, UPT, UR21, UR20, UPT ;  /* 0x000000141500728c */ /* 0x000fe2000bf04270 */
[----:B-1----:R-:W-:Y:S01]  /*6d30*/  IMAD.MOV.U32 R8, RZ, RZ, R5 ;  /* 0x000000ffff087224 */ /* 0x002fe200078e0005 */
[----:B------:R-:W-:Y:S01]  /*6d40*/  UIADD3 UR23, UR23, 0x28c60, URZ ;  /* 0x00028c6017177890 */ /* 0x000fe2000fffe03f */
[----:B------:R-:W-:Y:S01]  /*6d50*/  MOV R9, R6 ;  /* 0x0000000600097202 */ /* 0x000fe20000000f00 */
[----:B------:R-:W-:Y:S02]  /*6d60*/  UIADD3 UR21, UR21, -0x1, URZ ;  /* 0xffffffff15157890 */ /* 0x000fe4000fffe03f */
[----:B------:R-:W-:Y:S01]  /*6d70*/  PLOP3.LUT P1, PT, PT, PT, UP0, 0x80, 0x0 ;  /* 0x000000000000781c */ /* 0x000fe20003f2f008 */
[----:B------:R-:W-:Y:S01]  /*6d80*/  UPRMT UR23, UR40, 0x654, UR23 ;  /* 0x0000065428177896 */ /* 0x000fe20008000017 */
[----:B------:R-:W-:-:S08]  /*6d90*/  UMOV UR24, UR38 ;  /* 0x0000002600187c82 */ /* 0x000fd00008000000 */
[----:B------:R-:W-:Y:S03]  /*6da0*/  SYNCS.ARRIVE.TRANS64.RED.A1T0 RZ, [UR23], RZ ;  /* 0x000000ffffff79a7 */ /* 0x000fe60008100417 */
[----:B------:R-:W-:Y:S05]  /*6db0*/  @P1 BRA `(.L_x_7283) ;  /* 0xffffffe000781947 */ /* 0x000fea000383ffff */
.L_x_7272:
[----:B------:R-:W-:-:S13]  /*6dc0*/  ISETP.LE.AND P1, PT, RZ, UR21, PT ;  /* 0x00000015ff007c0c */ /* 0x000fda000bf23270 */
[----:B------:R-:W-:Y:S05]  /*6dd0*/  @!P1 BRA `(.L_x_7284) ;  /* 0x0000001800389947 */ /* 0x000fea0003800000 */
[----:B------:R-:W-:Y:S01]  /*6de0*/  IMAD.MOV.U32 R9, RZ, RZ, R5 ;  /* 0x000000ffff097224 */ /* 0x000fe200078e0005 */
[----:B------:R-:W-:Y:S01]  /*6df0*/  UMOV UR23, UR38 ;  /* 0x0000002600177c82 */ /* 0x000fe20008000000 */
[----:B------:R-:W-:Y:S01]  /*6e00*/  IMAD.MOV.U32 R11, RZ, RZ, R6 ;  /* 0x000000ffff0b7224 */ /* 0x000fe200078e0006 */
[----:B------:R-:W-:-:S06]  /*6e10*/  ULDC UR20, c[0x0][0x988] ;  /* 0x0002620000147ab9 */ /* 0x000fcc0000000800 */
.L_x_7295:
[----:B------:R-:W-:-:S04]  /*6e20*/  UIADD3 UR38, UR23, 0x1, URZ ;  /* 0x0000000117267890 */ /* 0x000fc8000fffe03f */
[----:B------:R-:W-:-:S04]  /*6e30*/  UISETP.NE.AND UP0, UPT, UR38, 0x2, UPT ;  /* 0x000000022600788c */ /* 0x000fc8000bf05270 */
[----:B------:R-:W-:Y:S02]  /*6e40*/  USEL UR6, URZ, 0x1, UP0 ;  /* 0x000000013f067887 */ /* 0x000fe40008000000 */
[----:B------:R-:W-:Y:S02]  /*6e50*/  USEL UR38, UR38, URZ, UP0 ;  /* 0x0000003f26267287 */ /* 0x000fe40008000000 */
[----:B------:R-:W-:Y:S01]  /*6e60*/  ULOP3.LUT UR37, UR37, UR6, URZ, 0x3c, !UPT ;  /* 0x0000000625257292 */ /* 0x000fe2000f8e3c3f */
[----:B-1----:R-:W-:Y:S11]  /*6e70*/  @!P0 BRA `(.L_x_7285) ;  /* 0x0000000000048947 */ /* 0x002ff60003800000 */
[----:B------:R-:W-:Y:S01]  /*6e80*/  BPT.TRAP 0x1 ;  /* 0x000000040000795c */ /* 0x000fe20000300000 */
.L_x_7285:
[----:B------:R-:W-:Y:S01]  /*6e90*/  ULEA UR22, UR38, UR42, 0x3 ;  /* 0x0000002a26167291 */ /* 0x000fe2000f8e183f */
[----:B0123--:R-:W-:-:S05]  /*6ea0*/  IMAD.U32 R7, RZ, RZ, UR37 ;  /* 0x00000025ff077e24 */ /* 0x00ffca000f8e00ff */
[----:B------:R-:W-:-:S04]  /*6eb0*/  SHF.L.U32 R7, R7, 0x1f, RZ ;  /* 0x0000001f07077819 */ /* 0x000fc800000006ff */
[----:B------:R0:W1:Y:S01]  /*6ec0*/  SYNCS.PHASECHK.TRANS64.TRYWAIT P1, [UR22+0x28c30], R7 ;  /* 0x028c3007ff0075a7 */ /* 0x0000620008020156 */
[----:B------:R-:W-:Y:S05]  /*6ed0*/  @!P0 BRA `(.L_x_7286) ;  /* 0x0000000000048947 */ /* 0x000fea0003800000 */
[----:B------:R-:W-:Y:S01]  /*6ee0*/  BPT.TRAP 0x1 ;  /* 0x000000040000795c */ /* 0x000fe20000300000 */
.L_x_7286:
[----:B-1----:R-:W-:Y:S05]  /*6ef0*/  @P1 BRA `(.L_x_7287) ;  /* 0x0000000000081947 */ /* 0x002fea0003800000 */
[----:B------:R-:W1:Y:S02]  /*6f00*/  SYNCS.PHASECHK.TRANS64.TRYWAIT P1, [UR22+0x28c30], R7 ;  /* 0x028c3007ff0075a7 */ /* 0x000e640008020156 */
[----:B-1----:R-:W-:Y:S05]  /*6f10*/  @!P1 BRA `(.L_x_7288) ;  /* 0x0000008c00d89947 */ /* 0x002fea0003800000 */
.L_x_7287:
        /* <DEDUP_REMOVED lines=23> */
.L_x_7289:
        /* <DEDUP_REMOVED lines=27> */
[----:B------:R-:W-:-:S04]  /*7240*/  FMNMX.FTZ R8, R162, R5, !PT ;  /* 0x00000005a2087209 */ /* 0x000fc80007810000 */
[----:B------:R-:W-:-:S04]  /*7250*/  FMNMX.FTZ R5, R163, R8, !PT ;  /* 0x00000008a3057209 */ /* 0x000fc80007810000 */
[----:B------:R-:W-:-:S04]  /*7260*/  FMNMX.FTZ R8, R166, R5, !PT ;  /* 0x00000005a6087209 */ /* 0x000fc80007810000 */
[----:B------:R-:W-:Y:S02]  /*7270*/  FMNMX.FTZ R5, R167, R8, !PT ;  /* 0x00000008a7057209 */ /* 0x000fe40007810000 */
[----:B-1----:R-:W-:Y:S02]  /*7280*/  FMNMX.FTZ R6, R12, R13, !PT ;  /* 0x0000000d0c067209 */ /* 0x002fe40007810000 */
[----:B------:R-:W-:-:S03]  /*7290*/  FMNMX.FTZ R10, R170, R5, !PT ;  /* 0x00000005aa0a7209 */ /* 0x000fc60007810000 */
[C---:B------:R-:W-:Y:S01]  /*72a0*/  FADD.FTZ R11, -R6.reuse, R11 ;  /* 0x0000000b060b7221 */ /* 0x040fe20000010100 */
[----:B------:R-:W-:Y:S01]  /*72b0*/  FMNMX.FTZ R5, R171, R10, !PT ;  /* 0x0000000aab057209 */ /* 0x000fe20007810000 */
[----:B------:R-:W-:Y:S02]  /*72c0*/  FMUL.FTZ R191, R6, UR10 ;  /* 0x0000000a06bf7c20 */ /* 0x000fe40008410000 */
[----:B------:R-:W-:Y:S01]  /*72d0*/  FMUL.FTZ R12, R11, UR10 ;  /* 0x0000000a0b0c7c20 */ /* 0x000fe20008410000 */
[----:B------:R-:W-:Y:S01]  /*72e0*/  FMNMX.FTZ R10, R174, R5, !PT ;  /* 0x00000005ae0a7209 */ /* 0x000fe20007810000 */
[--C-:B------:R-:W-:Y:S01]  /*72f0*/  FFMA.FTZ R13, R156, UR10, -R191.reuse ;  /* 0x0000000a9c0d7c23 */ /* 0x100fe200080108bf */
[--C-:B------:R-:W-:Y:S01]  /*7300*/  FFMA.FTZ R11, R152, UR10, -R191.reuse ;  /* 0x0000000a980b7c23 */ /* 0x100fe200080108bf */
[----:B------:R1:W2:Y:S01]  /*7310*/  MUFU.EX2 R8, R12 ;  /* 0x0000000c00087308 */ /* 0x0002a20000000800 */
[----:B------:R-:W-:Y:S01]  /*7320*/  FMNMX.FTZ R5, R175, R10, !PT ;  /* 0x0000000aaf057209 */ /* 0x000fe20007810000 */
[--C-:B------:R-:W-:Y:S01]  /*7330*/  FFMA.FTZ R152, R153, UR10, -R191.reuse ;  /* 0x0000000a99987c23 */ /* 0x100fe200080108bf */
[--C-:B------:R-:W-:Y:S01]  /*7340*/  FFMA.FTZ R21, R157, UR10, -R191.reuse ;  /* 0x0000000a9d157c23 */ /* 0x100fe200080108bf */
[--C-:B------:R-:W-:Y:S01]  /*7350*/  FFMA.FTZ R156, R160, UR10, -R191.reuse ;  /* 0x0000000aa09c7c23 */ /* 0x100fe200080108bf */
[----:B------:R-:W-:Y:S01]  /*7360*/  FMNMX.FTZ R10, R178, R5, !PT ;  /* 0x00000005b20a7209 */ /* 0x000fe20007810000 */
[--C-:B------:R-:W-:Y:S01]  /*7370*/  FFMA.FTZ R160, R168, UR10, -R191.reuse ;  /* 0x0000000aa8a07c23 */ /* 0x100fe200080108bf */
[--C-:B------:R-:W-:Y:S01]  /*7380*/  FFMA.FTZ R15, R161, UR10, -R191.reuse ;  /* 0x0000000aa10f7c23 */ /* 0x100fe200080108bf */
[----:B------:R-:W3:Y:S01]  /*7390*/  MUFU.EX2 R11, R11 ;  /* 0x0000000b000b7308 */ /* 0x000ee20000000800 */
[----:B------:R-:W-:Y:S01]  /*73a0*/  FMNMX.FTZ R5, R179, R10, !PT ;  /* 0x0000000ab3057209 */ /* 0x000fe20007810000 */
[--C-:B------:R-:W-:Y:S01]  /*73b0*/  FFMA.FTZ R161, R169, UR10, -R191.reuse ;  /* 0x0000000aa9a17c23 */ /* 0x100fe200080108bf */
[--C-:B------:R-:W-:Y:S01]  /*73c0*/  FFMA.FTZ R169, R177, UR10, -R191.reuse ;  /* 0x0000000ab1a97c23 */ /* 0x100fe200080108bf */
[--C-:B------:R-:W-:Y:S01]  /*73d0*/  FFMA.FTZ R180, R180, UR10, -R191.reuse ;  /* 0x0000000ab4b47c23 */ /* 0x100fe200080108bf */
[----:B-1----:R-:W-:Y:S01]  /*73e0*/  FMNMX.FTZ R12, R182, R5, !PT ;  /* 0x00000005b60c7209 */ /* 0x002fe20007810000 */
[----:B------:R-:W-:-:S02]  /*73f0*/  FFMA.FTZ R181, R181, UR10, -R191 ;  /* 0x0000000ab5b57c23 */ /* 0x000fc400080108bf */
[----:B------:R1:W-:Y:S01]  /*7400*/  MUFU.EX2 R10, R13 ;  /* 0x0000000d000a7308 */ /* 0x0003e20000000800 */
[----:B------:R-:W-:Y:S01]  /*7410*/  FMNMX.FTZ R5, R183, R12, !PT ;  /* 0x0000000cb7057209 */ /* 0x000fe20007810000 */
[--C-:B------:R-:W-:Y:S01]  /*7420*/  FFMA.FTZ R12, R164, UR10, -R191.reuse ;  /* 0x0000000aa40c7c23 */ /* 0x100fe200080108bf */
[--C-:B------:R-:W-:Y:S01]  /*7430*/  FFMA.FTZ R164, R176, UR10, -R191.reuse ;  /* 0x0000000ab0a47c23 */ /* 0x100fe200080108bf */
[-C--:B--2---:R-:W-:Y:S01]  /*7440*/  FMUL.FTZ R24, R24, R8.reuse ;  /* 0x0000000818187220 */ /* 0x084fe20000410000 */
[-C--:B------:R-:W-:Y:S01]  /*7450*/  FMUL.FTZ R25, R25, R8.reuse ;  /* 0x0000000819197220 */ /* 0x080fe20000410000 */
[----:B------:R-:W2:Y:S01]  /*7460*/  SHFL.BFLY PT, R14, R5, 0x2, 0x1f ;  /* 0x0c401f00050e7f89 */ /* 0x000ea200000e0000 */
[-C--:B------:R-:W-:Y:S01]  /*7470*/  FMUL.FTZ R28, R28, R8.reuse ;  /* 0x000000081c1c7220 */ /* 0x080fe20000410000 */
[----:B------:R-:W4:Y:S01]  /*7480*/  MUFU.EX2 R152, R152 ;  /* 0x0000009800987308 */ /* 0x000f220000000800 */
[--C-:B-1----:R-:W-:Y:S01]  /*7490*/  FFMA.FTZ R13, R165, UR10, -R191.reuse ;  /* 0x0000000aa50d7c23 */ /* 0x102fe200080108bf */
        /* <DEDUP_REMOVED lines=20> */
[----:B--2---:R-:W-:Y:S01]  /*75e0*/  FMNMX.FTZ R20, R5, R14, !PT ;  /* 0x0000000e05147209 */ /* 0x004fe20007810000 */
[----:B------:R-:W-:Y:S01]  /*75f0*/  FFMA.FTZ R14, R172, UR10, -R191 ;  /* 0x0000000aac0e7c23 */ /* 0x000fe200080108bf */
[----:B------:R-:W-:Y:S01]  /*7600*/  MUFU.EX2 R15, R15 ;  /* 0x0000000f000f7308 */ /* 0x000fe20000000800 */
[-C--:B------:R-:W-:Y:S01]  /*7610*/  FMUL.FTZ R64, R64, R8.reuse ;  /* 0x0000000840407220 */ /* 0x080fe20000410000 */
[-C--:B------:R-:W-:Y:S01]  /*7620*/  FMUL.FTZ R65, R65, R8.reuse ;  /* 0x0000000841417220 */ /* 0x080fe20000410000 */
[----:B------:R-:W1:Y:S01]  /*7630*/  SHFL.BFLY PT, R5, R20, 0x1, 0x1f ;  /* 0x0c201f0014057f89 */ /* 0x000e6200000e0000 */
        /* <DEDUP_REMOVED lines=23> */
[----:B-1----:R-:W-:Y:S01]  /*77b0*/  FMNMX.FTZ R5, R20, R5, !PT ;  /* 0x0000000514057209 */ /* 0x002fe20007810000 */
        /* <DEDUP_REMOVED lines=10> */
[--C-:B------:R-:W-:Y:S01]  /*7860*/  FFMA.FTZ R168, R154, UR10, -R157.reuse ;  /* 0x0000000a9aa87c23 */ /* 0x100fe2000801089d */
[--C-:B------:R-:W-:Y:S01]  /*7870*/  FFMA.FTZ R155, R158, UR10, -R157.reuse ;  /* 0x0000000a9e9b7c23 */ /* 0x100fe2000801089d */
[--C-:B------:R-:W-:Y:S01]  /*7880*/  FFMA.FTZ R158, R162, UR10, -R157.reuse ;  /* 0x0000000aa29e7c23 */ /* 0x100fe2000801089d */
[--C-:B------:R-:W-:Y:S01]  /*7890*/  FFMA.FTZ R162, R167, UR10, -R157.reuse ;  /* 0x0000000aa7a27c23 */ /* 0x100fe2000801089d */
[----:B------:R-:W-:Y:S01]  /*78a0*/  IMAD.MOV R167, RZ, RZ, -R18 ;  /* 0x000000ffffa77224 */ /* 0x000fe200078e0a12 */
[----:B------:R-:W-:Y:S01]  /*78b0*/  MUFU.EX2 R173, R173 ;  /* 0x000000ad00ad7308 */ /* 0x000fe20000000800 */
[--C-:B------:R-:W-:Y:S01]  /*78c0*/  FFMA.FTZ R172, R159, UR10, -R157.reuse ;  /* 0x0000000a9fac7c23 */ /* 0x100fe2000801089d */
[--C-:B------:R-:W-:Y:S01]  /*78d0*/  FFMA.FTZ R163, R163, UR10, -R157.reuse ;  /* 0x0000000aa3a37c23 */ /* 0x100fe2000801089d */
[--C-:B------:R-:W-:Y:S01]  /*78e0*/  FFMA.FTZ R159, R166, UR10, -R157.reuse ;  /* 0x0000000aa69f7c23 */ /* 0x100fe2000801089d */
[----:B------:R-:W-:Y:S01]  /*78f0*/  ISETP.NE.AND P1, PT, R2, R167, PT ;  /* 0x000000a70200720c */ /* 0x000fe20003f25270 */
[----:B------:R-:W-:Y:S01]  /*7900*/  FFMA.FTZ R167, R171, UR10, -R157 ;  /* 0x0000000aaba77c23 */ /* 0x000fe2000801089d */
[----:B------:R-:W-:-:S02]  /*7910*/  IMAD.U32 R171, RZ, RZ, UR23 ;  /* 0x00000017ffab7e24 */ /* 0x000fc4000f8e00ff */
[--C-:B------:R-:W-:Y:S01]  /*7920*/  FFMA.FTZ R166, R170, UR10, -R157.reuse ;  /* 0x0000000aaaa67c23 */ /* 0x100fe2000801089d */
[----:B------:R-:W1:Y:S01]  /*7930*/  MUFU.EX2 R168, R168 ;  /* 0x000000a800a87308 */ /* 0x000e620000000800 */
[--C-:B------:R-:W-:Y:S01]  /*7940*/  FFMA.FTZ R179, R179, UR10, -R157.reuse ;  /* 0x0000000ab3b37c23 */ /* 0x100fe2000801089d */
[--C-:B------:R-:W-:Y:S01]  /*7950*/  FFMA.FTZ R182, R182, UR10, -R157.reuse ;  /* 0x0000000ab6b67c23 */ /* 0x100fe2000801089d */
[----:B------:R-:W-:Y:S01]  /*7960*/  FFMA.FTZ R183, R183, UR10, -R157 ;  /* 0x0000000ab7b77c23 */ /* 0x000fe2000801089d */
[-C--:B------:R-:W-:Y:S01]  /*7970*/  FMUL.FTZ R117, R117, R8.reuse ;  /* 0x0000000875757220 */ /* 0x080fe20000410000 */
[-C--:B------:R-:W-:Y:S01]  /*7980*/  FMUL.FTZ R120, R120, R8.reuse ;  /* 0x0000000878787220 */ /* 0x080fe20000410000 */
[-C--:B------:R-:W-:Y:S01]  /*7990*/  FMUL.FTZ R121, R121, R8.reuse ;  /* 0x0000000879797220 */ /* 0x080fe20000410000 */
[----:B------:R-:W-:Y:S01]  /*79a0*/  FMUL.FTZ R124, R124, R8 ;  /* 0x000000087c7c7220 */ /* 0x000fe20000410000 */
[----:B------:R-:W2:Y:S01]  /*79b0*/  MUFU.EX2 R153, R153 ;  /* 0x0000009900997308 */ /* 0x000ea20000000800 */
[----:B------:R-:W-:-:S02]  /*79c0*/  @!P1 IMAD R154, R171, 0x40, R16 ;  /* 0x00000040ab9a9824 */ /* 0x000fc400078e0210 */
[----:B---3--:R-:W-:Y:S01]  /*79d0*/  FFMA.FTZ R171, R8, R3, R11 ;  /* 0x0000000308ab7223 */ /* 0x008fe2000001000b */
[----:B------:R-:W-:Y:S01]  /*79e0*/  FFMA.FTZ R3, R174, UR10, -R157 ;  /* 0x0000000aae037c23 */ /* 0x000fe2000801089d */
[-C--:B------:R-:W-:Y:S01]  /*79f0*/  FMUL.FTZ R125, R125, R8.reuse ;  /* 0x000000087d7d7220 */ /* 0x080fe20000410000 */
[----:B------:R-:W-:Y:S01]  /*7a00*/  FMUL.FTZ R128, R128, R8 ;  /* 0x0000000880807220 */ /* 0x000fe20000410000 */
[C---:B----4-:R-:W-:Y:S01]  /*7a10*/  FADD.FTZ R171, R152.reuse, R171 ;  /* 0x000000ab98ab7221 */ /* 0x050fe20000010000 */
[----:B------:R-:W-:Y:S01]  /*7a20*/  F2FP.F16.F32.PACK_AB R152, R152, R11 ;  /* 0x0000000b9898723e */ /* 0x000fe200000000ff */
[----:B------:R-:W3:Y:S01]  /*7a30*/  MUFU.EX2 R155, R155 ;  /* 0x0000009b009b7308 */ /* 0x000ee20000000800 */
[----:B-1----:R-:W-:Y:S01]  /*7a40*/  FFMA.FTZ R170, R173, R4, R168 ;  /* 0x00000004adaa7223 */ /* 0x002fe200000100a8 */
[----:B------:R-:W-:Y:S01]  /*7a50*/  FADD.FTZ R176, R10, R171 ;  /* 0x000000ab0ab07221 */ /* 0x000fe20000010000 */
[--C-:B------:R-:W-:Y:S01]  /*7a60*/  FFMA.FTZ R4, R175, UR10, -R157.reuse ;  /* 0x0000000aaf047c23 */ /* 0x100fe2000801089d */
[-C--:B------:R-:W-:Y:S01]  /*7a70*/  FMUL.FTZ R129, R129, R8.reuse ;  /* 0x0000000881817220 */ /* 0x080fe20000410000 */
[-C--:B------:R-:W-:Y:S01]  /*7a80*/  FMUL.FTZ R132, R132, R8.reuse ;  /* 0x0000000884847220 */ /* 0x080fe20000410000 */
[----:B------:R-:W-:Y:S01]  /*7a90*/  FADD.FTZ R175, R21, R176 ;  /* 0x000000b015af7221 */ /* 0x000fe20000010000 */
[-C--:B------:R-:W-:Y:S01]  /*7aa0*/  FMUL.FTZ R133, R133, R8.reuse ;  /* 0x0000000885857220 */ /* 0x080fe20000410000 */
[----:B------:R-:W1:Y:S01]  /*7ab0*/  MUFU.EX2 R172, R172 ;  /* 0x000000ac00ac7308 */ /* 0x000e620000000800 */
[C---:B--2---:R-:W-:Y:S01]  /*7ac0*/  FADD.FTZ R174, R153.reuse, R170 ;  /* 0x000000aa99ae7221 */ /* 0x044fe20000010000 */
[----:B------:R-:W-:Y:S01]  /*7ad0*/  FFMA.FTZ R170, R178, UR10, -R157 ;  /* 0x0000000ab2aa7c23 */ /* 0x000fe2000801089d */
[----:B------:R-:W-:Y:S01]  /*7ae0*/  @!P1 LEA R157, R154, UR42, 0x2 ;  /* 0x0000002a9a9d9c11 */ /* 0x000fe2000f8e10ff */
[----:B------:R-:W-:Y:S01]  /*7af0*/  FMUL.FTZ R136, R136, R8 ;  /* 0x0000000888887220 */ /* 0x000fe20000410000 */
[----:B------:R-:W-:Y:S01]  /*7b00*/  F2FP.F16.F32.PACK_AB R153, R153, R168 ;  /* 0x000000a89999723e */ /* 0x000fe200000000ff */
[-C--:B------:R-:W-:Y:S01]  /*7b10*/  FMUL.FTZ R137, R137, R8.reuse ;  /* 0x0000000889897220 */ /* 0x080fe20000410000 */
[----:B------:R-:W-:Y:S01]  /*7b20*/  FMUL.FTZ R140, R140, R8 ;  /* 0x000000088c8c7220 */ /* 0x000fe20000410000 */
[----:B------:R-:W2:Y:S01]  /*7b30*/  MUFU.EX2 R158, R158 ;  /* 0x0000009e009e7308 */ /* 0x000ea20000000800 */
[----:B---3--:R-:W-:Y:S01]  /*7b40*/  FADD.FTZ R171, R155, R174 ;  /* 0x000000ae9bab7221 */ /* 0x008fe20000010000 */
[----:B------:R-:W-:Y:S01]  /*7b50*/  FADD.FTZ R174, R156, R175 ;  /* 0x000000af9cae7221 */ /* 0x000fe20000010000 */
[----:B------:R-:W-:Y:S01]  /*7b60*/  @!P1 STS [R157+0x28800], R8 ;  /* 0x028800089d009388 */ /* 0x000fe20000000800 */
[----:B------:R-:W-:Y:S01]  /*7b70*/  F2FP.F16.F32.PACK_AB R156, R15, R156 ;  /* 0x0000009c0f9c723e */ /* 0x000fe200000000ff */
[-C--:B------:R-:W-:Y:S01]  /*7b80*/  FMUL.FTZ R141, R141, R8.reuse ;  /* 0x000000088d8d7220 */ /* 0x080fe20000410000 */
[-C--:B------:R-:W-:Y:S01]  /*7b90*/  FMUL.FTZ R144, R144, R8.reuse ;  /* 0x0000000890907220 */ /* 0x080fe20000410000 */
[----:B------:R3:W-:Y:S01]  /*7ba0*/  @!P1 STS [R157+0x28820], R173 ;  /* 0x028820ad9d009388 */ /* 0x0007e20000000800 */
[----:B------:R-:W4:Y:S01]  /*7bb0*/  MUFU.EX2 R163, R163 ;  /* 0x000000a300a37308 */ /* 0x000f220000000800 */
[C---:B-1----:R-:W-:Y:S01]  /*7bc0*/  FADD.FTZ R171, R172.reuse, R171 ;  /* 0x000000abacab7221 */ /* 0x042fe20000010000 */
[----:B------:R-:W-:Y:S01]  /*7bd0*/  F2FP.F16.F32.PACK_AB R155, R172, R155 ;  /* 0x0000009bac9b723e */ /* 0x000fe200000000ff */
[-C--:B------:R-:W-:Y:S01]  /*7be0*/  FMUL.FTZ R145, R145, R8.reuse ;  /* 0x0000000891917220 */ /* 0x080fe20000410000 */
[-C--:B------:R-:W-:Y:S01]  /*7bf0*/  FMUL.FTZ R148, R148, R8.reuse ;  /* 0x0000000894947220 */ /* 0x080fe20000410000 */
[----:B------:R-:W-:Y:S01]  /*7c00*/  FMUL.FTZ R149, R149, R8 ;  /* 0x0000000895957220 */ /* 0x000fe20000410000 */
[-C--:B------:R-:W-:Y:S01]  /*7c10*/  FMUL.FTZ R26, R26, R173.reuse ;  /* 0x000000ad1a1a7220 */ /* 0x080fe20000410000 */
[-C--:B------:R-:W-:Y:S01]  /*7c20*/  FMUL.FTZ R27, R27, R173.reuse ;  /* 0x000000ad1b1b7220 */ /* 0x080fe20000410000 */
[----:B------:R-:W1:Y:S01]  /*7c30*/  MUFU.EX2 R159, R159 ;  /* 0x0000009f009f7308 */ /* 0x000e620000000800 */
        /* <DEDUP_REMOVED lines=10> */
[----:B---3--:R-:W-:Y:S01]  /*7ce0*/  F2FP.F16.F32.PACK_AB R157, R163, R158 ;  /* 0x0000009ea39d723e */ /* 0x008fe200000000ff */
[-C--:B------:R-:W-:Y:S01]  /*7cf0*/  FMUL.FTZ R38, R38, R173.reuse ;  /* 0x000000ad26267220 */ /* 0x080fe20000410000 */
[----:B------:R-:W-:Y:S01]  /*7d00*/  F2FP.F16.F32.PACK_AB R158, R13, R12 ;  /* 0x0000000c0d9e723e */ /* 0x000fe200000000ff */
[-C--:B------:R-:W-:Y:S01]  /*7d10*/  FMUL.FTZ R39, R39, R173.reuse ;  /* 0x000000ad27277220 */ /* 0x080fe20000410000 */
[-C--:B------:R-:W-:Y:S01]  /*7d20*/  FMUL.FTZ R42, R42, R173.reuse ;  /* 0x000000ad2a2a7220 */ /* 0x080fe20000410000 */
[----:B------:R-:W3:Y:S01]  /*7d30*/  MUFU.EX2 R166, R166 ;  /* 0x000000a600a67308 */ /* 0x000ee20000000800 */
[----:B-1----:R-:W-:Y:S01]  /*7d40*/  FADD.FTZ R171, R159, R154 ;  /* 0x0000009a9fab7221 */ /* 0x002fe20000010000 */
[----:B------:R-:W-:Y:S01]  /*7d50*/  F2FP.F16.F32.PACK_AB R154, R21, R10 ;  /* 0x0000000a159a723e */ /* 0x000fe200000000ff */
[----:B------:R-:W-:Y:S01]  /*7d60*/  BAR.SYNC.DEFER_BLOCKING 0xf, 0x100 ;  /* 0x03c4000000007b1d */ /* 0x000fe20000010000 */
[----:B------:R-:W-:Y:S01]  /*7d70*/  FADD.FTZ R10, R160, R11 ;  /* 0x0000000ba00a7221 */ /* 0x000fe20000010000 */
[----:B------:R-:W-:Y:S01]  /*7d80*/  F2FP.F16.F32.PACK_AB R160, R161, R160 ;  /* 0x000000a0a1a0723e */ /* 0x000fe200000000ff */
[-C--:B------:R-:W-:Y:S01]  /*7d90*/  FMUL.FTZ R43, R43, R173.reuse ;  /* 0x000000ad2b2b7220 */ /* 0x080fe20000410000 */
[----:B------:R-:W-:Y:S01]  /*7da0*/  FMUL.FTZ R46, R46, R173 ;  /* 0x000000ad2e2e7220 */ /* 0x000fe20000410000 */
[----:B------:R-:W-:Y:S01]  /*7db0*/  FADD.FTZ R11, R161, R10 ;  /* 0x0000000aa10b7221 */ /* 0x000fe20000010000 */
        /* <DEDUP_REMOVED lines=17> */
[C---:B-1----:R-:W-:Y:S01]  /*7ed0*/  FADD.FTZ R168, R167.reuse, R168 ;  /* 0x000000a8a7a87221 */ /* 0x042fe20000010000 */
        /* <DEDUP_REMOVED lines=37> */
[----:B------:R1:W-:Y:S01]  /*8130*/  STSM.16.M88.4 [R22], R160 ;  /* 0x000000a016007844 */ /* 0x0003e20000000200 */
        /* <DEDUP_REMOVED lines=26> */
[----:B------:R-:W-:-:S06]  /*82e0*/  FMUL.FTZ R151, R151, R173 ;  /* 0x000000ad97977220 */ /* 0x000fcc0000410000 */
[----:B------:R-:W3:Y:S01]  /*82f0*/  MUFU.EX2 R182, R182 ;  /* 0x000000b600b67308 */ /* 0x000ee20000000800 */
[C---:B----4-:R-:W-:Y:S01]  /*8300*/  F2FP.F16.F32.PACK_AB R166, R9.reuse, R20 ;  /* 0x0000001409a6723e */ /* 0x050fe200000000ff */
[----:B------:R-:W-:-:S06]  /*8310*/  FADD.FTZ R3, R9, R4 ;  /* 0x0000000409037221 */ /* 0x000fcc0000010000 */
[----:B------:R-:W4:Y:S01]  /*8320*/  MUFU.EX2 R183, R183 ;  /* 0x000000b700b77308 */ /* 0x000f220000000800 */
[C---:B--2---:R-:W-:Y:S01]  /*8330*/  FADD.FTZ R13, R179.reuse, R12 ;  /* 0x0000000cb30d7221 */ /* 0x044fe20000010000 */
[----:B------:R-:W-:-:S03]  /*8340*/  F2FP.F16.F32.PACK_AB R165, R179, R170 ;  /* 0x000000aab3a5723e */ /* 0x000fc600000000ff */
[----:B---3--:R-:W-:Y:S01]  /*8350*/  FADD.FTZ R10, R182, R13 ;  /* 0x0000000db60a7221 */ /* 0x008fe20000010000 */
[----:B----4-:R-:W-:-:S03]  /*8360*/  F2FP.F16.F32.PACK_AB R167, R183, R182 ;  /* 0x000000b6b7a7723e */ /* 0x010fc600000000ff */
[----:B------:R-:W-:Y:S02]  /*8370*/  FADD.FTZ R4, R183, R10 ;  /* 0x0000000ab7047221 */ /* 0x000fe40000010000 */
[----:B------:R1:W-:Y:S01]  /*8380*/  STSM.16.M88.4 [R23], R164 ;  /* 0x000000a417007844 */ /* 0x0003e20000000200 */
[----:B------:R-:W-:Y:S05]  /*8390*/  @!P0 BRA `(.L_x_7290) ;  /* 0x0000000000048947 */ /* 0x000fea0003800000 */
[----:B------:R-:W-:Y:S01]  /*83a0*/  BPT.TRAP 0x1 ;  /* 0x000000040000795c */ /* 0x000fe20000300000 */
.L_x_7290:
[----:B------:R2:W3:Y:S01]  /*83b0*/  SYNCS.PHASECHK.TRANS64.TRYWAIT P1, [UR22+0x28c50], R7 ;  /* 0x028c5007ff0075a7 */ /* 0x0004e20008020156 */
[----:B------:R-:W-:Y:S05]  /*83c0*/  @!P0 BRA `(.L_x_7291) ;  /* 0x0000000000048947 */ /* 0x000fea0003800000 */
[----:B------:R-:W-:Y:S01]  /*83d0*/  BPT.TRAP 0x1 ;  /* 0x000000040000795c */ /* 0x000fe20000300000 */
.L_x_7291:
[----:B---3--:R-:W-:Y:S05]  /*83e0*/  @P1 BRA `(.L_x_7292) ;  /* 0x0000000000081947 */ /* 0x008fea0003800000 */
[----:B------:R-:W3:Y:S02]  /*83f0*/  SYNCS.PHASECHK.TRANS64.TRYWAIT P1, [UR22+0x28c50], R7 ;  /* 0x028c5007ff0075a7 */ /* 0x000ee40008020156 */
[----:B---3--:R-:W-:Y:S05]  /*8400*/  @!P1 BRA `(.L_x_7293) ;  /* 0x0000007800b49947 */ /* 0x008fea0003800000 */
.L_x_7292:
        /* <DEDUP_REMOVED lines=34> */
.L_x_7294:
[----:B------:R-:W-:Y:S01]  /*8630*/  UIADD3 UR22, UR22, 0x28c60, URZ ;  /* 0x00028c6016167890 */ /* 0x000fe2000fffe03f */
[----:B------:R-:W-:Y:S01]  /*8640*/  ISETP.LT.AND P1, PT, RZ, UR21, PT ;  /* 0x00000015ff007c0c */ /* 0x000fe2000bf21270 */
[----:B------:R-:W-:Y:S01]  /*8650*/  UIADD3 UR21, UR21, -0x1, URZ ;  /* 0xffffffff15157890 */ /* 0x000fe2000fffe03f */
[----:B------:R-:W-:Y:S01]  /*8660*/  IMAD.MOV.U32 R9, RZ, RZ, R5 ;  /* 0x000000ffff097224 */ /* 0x000fe200078e0005 */
[----:B------:R-:W-:Y:S01]  /*8670*/  UPRMT UR22, UR40, 0x654, UR22 ;  /* 0x0000065428167896 */ /* 0x000fe20008000016 */
[----:B------:R-:W-:Y:S01]  /*8680*/  MOV R11, R6 ;  /* 0x00000006000b7202 */ /* 0x000fe20000000f00 */
[----:B------:R-:W-:-:S07]  /*8690*/  UMOV UR23, UR38 ;  /* 0x0000002600177c82 */ /* 0x000fce0008000000 */
[----:B------:R-:W-:Y:S01]  /*86a0*/  SYNCS.ARRIVE.TRANS64.RED.A1T0 RZ, [UR22], RZ ;  /* 0x000000ffffff79a7 */ /* 0x000fe20008100416 */
[----:B------:R-:W-:Y:S05]  /*86b0*/  @P1 BRA `(.L_x_7295) ;  /* 0xffffffe400d81947 */ /* 0x000fea000383ffff */
.L_x_7284:
[----:B------:R-:W0:Y:S01]  /*86c0*/  SHFL.BFLY PT, R0, R3, 0x2, 0x1f ;  /* 0x0c401f0003007f89 */ /* 0x000e2200000e0000 */
[----:B------:R-:W-:Y:S01]  /*86d0*/  IMAD.MOV R13, RZ, RZ, -R18 ;  /* 0x000000ffff0d7224 */ /* 0x000fe200078e0a12 */
[----:B------:R-:W-:Y:S01]  /*86e0*/  UIADD3 UR36, UR36, 0x1, URZ ;  /* 0x0000000124247890 */ /* 0x000fe2000fffe03f */
[----:B------:R-:W-:Y:S01]  /*86f0*/  IMAD.U32 R10, RZ, RZ, UR10 ;  /* 0x0000000aff0a7e24 */ /* 0x000fe2000f8e00ff */
[----:B------:R-:W5:Y:S01]  /*8700*/  SHFL.BFLY PT, R9, R4, 0x2, 0x1f ;  /* 0x0c401f0004097f89 */ /* 0x000f6200000e0000 */
[----:B------:R-:W-:Y:S08]  /*8710*/  BAR.ARV 0x8, 0x100 ;  /* 0x0204000000007b1d */ /* 0x000ff00000002000 */
[----:B------:R-:W-:Y:S01]  /*8720*/  BAR.SYNC.DEFER_BLOCKING 0xf, 0x100 ;  /* 0x03c4000000007b1d */ /* 0x000fe20000010000 */
[----:B------:R-:W-:-:S02]  /*8730*/  ISETP.NE.AND P0, PT, R2, R13, PT ;  /* 0x0000000d0200720c */ /* 0x000fc40003f05270 */
[----:B------:R-:W-:Y:S01]  /*8740*/  MOV R13, UR10 ;  /* 0x0000000a000d7c02 */ /* 0x000fe20008000f00 */
[----:B0123--:R-:W-:Y:S01]  /*8750*/  FADD.FTZ R7, R0, R3 ;  /* 0x0000000300077221 */ /* 0x00ffe20000010000 */
[----:B------:R-:W-:Y:S01]  /*8760*/  IMAD.U32 R3, RZ, RZ, UR38 ;  /* 0x00000026ff037e24 */ /* 0x000fe2000f8e00ff */
[----:B------:R-:W-:Y:S01]  /*8770*/  UIADD3 UR38, UR38, 0x1, URZ ;  /* 0x0000000126267890 */ /* 0x000fe2000fffe03f */
[----:B-----5:R-:W-:Y:S02]  /*8780*/  FADD.FTZ R9, R9, R4 ;  /* 0x0000000409097221 */ /* 0x020fe40000010000 */
[----:B------:R-:W0:Y:S01]  /*8790*/  SHFL.BFLY PT, R0, R7, 0x1, 0x1f ;  /* 0x0c201f0007007f89 */ /* 0x000e2200000e0000 */
[----:B------:R-:W-:Y:S01]  /*87a0*/  IMAD.MOV.U32 R4, RZ, RZ, RZ ;  /* 0x000000ffff047224 */ /* 0x000fe200078e00ff */
[----:B------:R-:W-:-:S03]  /*87b0*/  UISETP.NE.AND UP0, UPT, UR38, 0x2, UPT ;  /* 0x000000022600788c */ /* 0x000fc6000bf05270 */
        /* <DEDUP_REMOVED lines=12> */
[----:B------:R-:W0:Y:S08]  /*8880*/  @P1 MUFU.RCP R0, R11 ;  /* 0x0000000b00001308 */ /* 0x000e300000001000 */
        /* <DEDUP_REMOVED lines=9> */
[----:B------:R2:W0:Y:S01]  /*8920*/  @P2 MUFU.LG2 R12, R8 ;  /* 0x00000008000c2308 */ /* 0x0004220000000c00 */
        /* <DEDUP_REMOVED lines=11> */
[----:B------:R-:W-:Y:S01]  /*89e0*/  @P2 FMUL.FTZ R10, R13, 0.69314718246459960938 ;  /* 0x3f3172180d0a2820 */ /* 0x000fe20000410000 */
        /* <DEDUP_REMOVED lines=120> */
.L_x_7249:
        /* <DEDUP_REMOVED lines=10> */
[----:B------:R-:W1:Y:S01]  /*9210*/  SHFL.IDX PT, R6, R211, RZ, 0x1f ;  /* 0x00001fffd3067589 */ /* 0x000e6200000e0000 */
[----:B------:R-:W-:Y:S01]  /*9220*/  IMAD R9, R210, 0x40, R17 ;  /* 0x00000040d2097824 */ /* 0x000fe200078e0211 */
[----:B------:R-:W-:Y:S01]  /*9230*/  F2FP.F16.F32.PACK_AB R120, R121, R120 ;  /* 0x000000787978723e */ /* 0x000fe200000000ff */
[----:B------:R-:W-:-:S04]  /*9240*/  USHF.R.S32.HI UR12, URZ, 0x1f, UR45 ;  /* 0x0000001f3f0c7899 */ /* 0x000fc8000801142d */
[----:B------:R-:W-:Y:S01]  /*9250*/  BAR.SYNC.DEFER_BLOCKING 0x1, 0x100 ;  /* 0x0044000000007b1d */ /* 0x000fe20000010000 */
[----:B------:R-:W-:Y:S01]  /*9260*/  F2FP.F16.F32.PACK_AB R121, R156, R154 ;  /* 0x0000009a9c79723e */ /* 0x000fe200000000ff */
[----:B------:R-:W-:Y:S01]  /*9270*/  USHF.R.S32.HI UR13, URZ, 0x1f, UR43 ;  /* 0x0000001f3f0d7899 */ /* 0x000fe2000801142b */
        /* <DEDUP_REMOVED lines=10> */
[----:B-1----:R-:W-:Y:S01]  /*9320*/  ISETP.NE.AND P0, PT, R6, RZ, PT ;  /* 0x000000ff0600720c */ /* 0x002fe20003f05270 */
[----:B------:R-:W-:Y:S01]  /*9330*/  IMAD.U32 R96, RZ, RZ, UR6 ;  /* 0x00000006ff607e24 */ /* 0x000fe2000f8e00ff */
[----:B------:R-:W-:Y:S01]  /*9340*/  F2FP.F16.F32.PACK_AB R146, R149, R148 ;  /* 0x000000949592723e */ /* 0x000fe200000000ff */
[----:B------:R-:W-:Y:S01]  /*9350*/  IMAD.U32 R97, RZ, RZ, UR7 ;  /* 0x00000007ff617e24 */ /* 0x000fe2000f8e00ff */
[----:B------:R-:W-:Y:S01]  /*9360*/  F2FP.F16.F32.PACK_AB R147, R151, R150 ;  /* 0x000000969793723e */ /* 0x000fe200000000ff */
[----:B------:R-:W-:-:S04]  /*9370*/  IMAD.WIDE R4, R215, 0x2, R96 ;  /* 0x00000002d7047825 */ /* 0x000fc800078e0260 */
[----:B------:R-:W-:Y:S01]  /*9380*/  IMAD.WIDE R96, R9, 0x2, R96 ;  /* 0x0000000209607825 */ /* 0x000fe200078e0260 */
[C---:B------:R-:W-:Y:S02]  /*9390*/  IADD3 R45, P2, R4.reuse, 0x20, RZ ;  /* 0x00000020042d7810 */ /* 0x040fe40007f5e0ff */
[C---:B------:R-:W-:Y:S02]  /*93a0*/  IADD3 R49, P3, R4.reuse, 0x40, RZ ;  /* 0x0000004004317810 */ /* 0x040fe40007f7e0ff */
[----:B------:R-:W-:Y:S01]  /*93b0*/  LOP3.LUT R12, R45, 0x380, RZ, 0xc0, !PT ;  /* 0x000003802d0c7812 */ /* 0x000fe200078ec0ff */
[--C-:B------:R-:W-:Y:S01]  /*93c0*/  IMAD.X R131, RZ, RZ, R5.reuse, P2 ;  /* 0x000000ffff837224 */ /* 0x100fe200010e0605 */
[C---:B------:R-:W-:Y:S01]  /*93d0*/  IADD3 R61, P5, R4.reuse, 0x2000, RZ ;  /* 0x00002000043d7810 */ /* 0x040fe20007fbe0ff */
[----:B------:R-:W-:Y:S01]  /*93e0*/  IMAD.X R13, RZ, RZ, R5, P3 ;  /* 0x000000ffff0d7224 */ /* 0x000fe200018e0605 */
[----:B------:R-:W-:Y:S02]  /*93f0*/  LOP3.LUT R14, R49, 0x380, RZ, 0xc0, !PT ;  /* 0x00000380310e7812 */ /* 0x000fe400078ec0ff */
[----:B------:R-:W-:-:S02]  /*9400*/  IADD3 R53, P4, R4, 0x60, RZ ;  /* 0x0000006004357810 */ /* 0x000fc40007f9e0ff */
[----:B------:R-:W-:Y:S02]  /*9410*/  SHF.R.U64 R12, R12, 0x3, RZ ;  /* 0x000000030c0c7819 */ /* 0x000fe400000012ff */
[----:B------:R-:W-:Y:S01]  /*9420*/  IADD3.X R25, RZ, R5, RZ, P5, !PT ;  /* 0x00000005ff197210 */ /* 0x000fe20002ffe4ff */
[--C-:B------:R-:W-:Y:S01]  /*9430*/  IMAD.X R15, RZ, RZ, R5.reuse, P4 ;  /* 0x000000ffff0f7224 */ /* 0x100fe200020e0605 */
[----:B------:R-:W-:Y:S02]  /*9440*/  SHF.R.U64 R14, R14, 0x3, RZ ;  /* 0x000000030e0e7819 */ /* 0x000fe400000012ff */
[----:B------:R-:W-:Y:S02]  /*9450*/  IADD3 R36, P5, R4, 0x4040, RZ ;  /* 0x0000404004247810 */ /* 0x000fe40007fbe0ff */
[----:B------:R-:W-:Y:S02]  /*9460*/  LOP3.LUT R130, R12, R45, RZ, 0x3c, !PT ;  /* 0x0000002d0c827212 */ /* 0x000fe400078e3cff */
[----:B------:R-:W-:Y:S01]  /*9470*/  IADD3 R37, P4, R4, 0x4020, RZ ;  /* 0x0000402004257810 */ /* 0x000fe20007f9e0ff */
[----:B------:R-:W-:Y:S01]  /*9480*/  IMAD.X R109, RZ, RZ, R5, P5 ;  /* 0x000000ffff6d7224 */ /* 0x000fe200028e0605 */
[----:B------:R-:W-:-:S02]  /*9490*/  LOP3.LUT R12, R14, R49, RZ, 0x3c, !PT ;  /* 0x000000310e0c7212 */ /* 0x000fc400078e3cff */
[----:B------:R-:W-:Y:S01]  /*94a0*/  LOP3.LUT R49, R36, 0x380, RZ, 0xc0, !PT ;  /* 0x0000038024317812 */ /* 0x000fe200078ec0ff */
[--C-:B------:R-:W-:Y:S01]  /*94b0*/  IMAD.X R105, RZ, RZ, R5.reuse, P4 ;  /* 0x000000ffff697224 */ /* 0x100fe200020e0605 */
[C---:B------:R-:W-:Y:S02]  /*94c0*/  IADD3 R65, P6, R4.reuse, 0x2020, RZ ;  /* 0x0000202004417810 */ /* 0x040fe40007fde0ff */
[----:B------:R-:W-:Y:S02]  /*94d0*/  SHF.R.U64 R49, R49, 0x3, RZ ;  /* 0x0000000331317819 */ /* 0x000fe400000012ff */
[C---:B------:R-:W-:Y:S01]  /*94e0*/  IADD3 R10, P4, R4.reuse, 0x6060, RZ ;  /* 0x00006060040a7810 */ /* 0x040fe20007f9e0ff */
[----:B------:R-:W-:Y:S01]  /*94f0*/  IMAD.X R29, RZ, RZ, R5, P6 ;  /* 0x000000ffff1d7224 */ /* 0x000fe200030e0605 */
[----:B------:R-:W-:Y:S02]  /*9500*/  IADD3 R69, P1, R4, 0x2040, RZ ;  /* 0x0000204004457810 */ /* 0x000fe40007f3e0ff */
[----:B------:R-:W-:-:S02]  /*9510*/  LOP3.LUT R108, R49, R36, RZ, 0x3c, !PT ;  /* 0x00000024316c7212 */ /* 0x000fc400078e3cff */
[----:B------:R-:W-:Y:S01]  /*9520*/  IADD3 R33, P6, R4, 0x4060, RZ ;  /* 0x0000406004217810 */ /* 0x000fe20007fde0ff */
[--C-:B------:R-:W-:Y:S01]  /*9530*/  IMAD.X R41, RZ, RZ, R5.reuse, P1 ;  /* 0x000000ffff297224 */ /* 0x100fe200008e0605 */
[----:B------:R-:W-:Y:S02]  /*9540*/  LOP3.LUT R49, R10, 0x380, RZ, 0xc0, !PT ;  /* 0x000003800a317812 */ /* 0x000fe400078ec0ff */
[C---:B------:R-:W-:Y:S01]  /*9550*/  IADD3 R73, P2, R4.reuse, 0x2060, RZ ;  /* 0x0000206004497810 */ /* 0x040fe20007f5e0ff */
[--C-:B------:R-:W-:Y:S01]  /*9560*/  IMAD.X R119, RZ, RZ, R5.reuse, P6 ;  /* 0x000000ffff777224 */ /* 0x100fe200030e0605 */
[----:B------:R-:W-:Y:S02]  /*9570*/  IADD3 R6, P1, R4, 0x6000, RZ ;  /* 0x0000600004067810 */ /* 0x000fe40007f3e0ff */
[----:B------:R-:W-:Y:S01]  /*9580*/  LOP3.LUT R24, R53, 0x380, RZ, 0xc0, !PT ;  /* 0x0000038035187812 */ /* 0x000fe200078ec0ff */
[----:B------:R-:W-:Y:S01]  /*9590*/  IMAD.X R57, RZ, RZ, R5, P2 ;  /* 0x000000ffff397224 */ /* 0x000fe200010e0605 */
[----:B------:R-:W-:-:S02]  /*95a0*/  LOP3.LUT R48, R33, 0x380, RZ, 0xc0, !PT ;  /* 0x0000038021307812 */ /* 0x000fc400078ec0ff */
[----:B------:R-:W-:Y:S02]  /*95b0*/  SHF.R.U64 R49, R49, 0x3, RZ ;  /* 0x0000000331317819 */ /* 0x000fe400000012ff */
[----:B------:R-:W-:Y:S02]  /*95c0*/  IADD3.X R123, RZ, R5, RZ, P1, !PT ;  /* 0x00000005ff7b7210 */ /* 0x000fe40000ffe4ff */
[----:B------:R-:W-:Y:S02]  /*95d0*/  SHF.R.U64 R24, R24, 0x3, RZ ;  /* 0x0000000318187819 */ /* 0x000fe400000012ff */
[----:B------:R-:W-:Y:S02]  /*95e0*/  LOP3.LUT R44, R73, 0x380, RZ, 0xc0, !PT ;  /* 0x00000380492c7812 */ /* 0x000fe400078ec0ff */
[----:B------:R-:W-:Y:S02]  /*95f0*/  SHF.R.U64 R48, R48, 0x3, RZ ;  /* 0x0000000330307819 */ /* 0x000fe400000012ff */
[----:B------:R-:W-:-:S02]  /*9600*/  LOP3.LUT R10, R49, R10, RZ, 0x3c, !PT ;  /* 0x0000000a310a7212 */ /* 0x000fc400078e3cff */
[----:B------:R-:W-:Y:S02]  /*9610*/  IADD3 R49, P1, R96, 0x4000, RZ ;  /* 0x0000400060317810 */ /* 0x000fe40007f3e0ff */
[C---:B------:R-:W-:Y:S02]  /*9620*/  IADD3 R32, P3, R4.reuse, 0x4000, RZ ;  /* 0x0000400004207810 */ /* 0x040fe40007f7e0ff */
[----:B------:R-:W-:Y:S02]  /*9630*/  LOP3.LUT R11, R4, 0x380, RZ, 0xc0, !PT ;  /* 0x00000380040b7812 */ /* 0x000fe400078ec0ff */
[----:B------:R-:W-:Y:S01]  /*9640*/  LOP3.LUT R14, R24, R53, RZ, 0x3c, !PT ;  /* 0x00000035180e7212 */ /* 0x000fe200078e3cff */
[----:B------:R-:W-:Y:S01]  /*9650*/  IMAD.X R101, RZ, RZ, R5, P3 ;  /* 0x000000ffff657224 */ /* 0x000fe200018e0605 */
[----:B------:R-:W-:Y:S02]  /*9660*/  SHF.R.U64 R44, R44, 0x3, RZ ;  /* 0x000000032c2c7819 */ /* 0x000fe400000012ff */
[----:B------:R-:W-:-:S02]  /*9670*/  LOP3.LUT R118, R48, R33, RZ, 0x3c, !PT ;  /* 0x0000002130767212 */ /* 0x000fc400078e3cff */
[----:B------:R-:W-:Y:S02]  /*9680*/  LOP3.LUT R24, R61, 0x380, RZ, 0xc0, !PT ;  /* 0x000003803d187812 */ /* 0x000fe400078ec0ff */
[----:B------:R-:W-:Y:S02]  /*9690*/  LOP3.LUT R28, R65, 0x380, RZ, 0xc0, !PT ;  /* 0x00000380411c7812 */ /* 0x000fe400078ec0ff */
[----:B------:R-:W-:Y:S02]  /*96a0*/  LOP3.LUT R48, R49, 0x380, RZ, 0xc0, !PT ;  /* 0x0000038031307812 */ /* 0x000fe400078ec0ff */
[C---:B------:R-:W-:Y:S02]  /*96b0*/  IADD3 R8, P2, R4.reuse, 0x6020, RZ ;  /* 0x0000602004087810 */ /* 0x040fe40007f5e0ff */
[----:B------:R-:W-:Y:S02]  /*96c0*/  IADD3 R20, P3, R4, 0x6040, RZ ;  /* 0x0000604004147810 */ /* 0x000fe40007f7e0ff */
[----:B------:R-:W-:Y:S01]  /*96d0*/  SHF.R.U64 R11, R11, 0x3, RZ ;  /* 0x000000030b0b7819 */ /* 0x000fe200000012ff */
[--C-:B------:R-:W-:Y:S01]  /*96e0*/  IMAD.X R127, RZ, RZ, R5.reuse, P2 ;  /* 0x000000ffff7f7224 */ /* 0x100fe200010e0605 */
[----:B------:R-:W-:Y:S01]  /*96f0*/  LOP3.LUT R56, R44, R73, RZ, 0x3c, !PT ;  /* 0x000000492c387212 */ /* 0x000fe200078e3cff */
[----:B------:R-:W-:Y:S01]  /*9700*/  IMAD.X R9, RZ, RZ, R5, P3 ;  /* 0x000000ffff097224 */ /* 0x000fe200018e0605 */
[----:B------:R-:W-:-:S02]  /*9710*/  SHF.R.U64 R24, R24, 0x3, RZ ;  /* 0x0000000318187819 */ /* 0x000fc400000012ff */
[----:B------:R-:W-:Y:S02]  /*9720*/  SHF.R.U64 R28, R28, 0x3, RZ ;  /* 0x000000031c1c7819 */ /* 0x000fe400000012ff */
[----:B------:R-:W-:Y:S02]  /*9730*/  LOP3.LUT R44, R37, 0x380, RZ, 0xc0, !PT ;  /* 0x00000380252c7812 */ /* 0x000fe400078ec0ff */
[----:B------:R-:W-:Y:S02]  /*9740*/  SHF.R.U64 R48, R48, 0x3, RZ ;  /* 0x0000000330307819 */ /* 0x000fe400000012ff */
[----:B------:R-:W-:Y:S02]  /*9750*/  LOP3.LUT R45, R32, 0x380, RZ, 0xc0, !PT ;  /* 0x00000380202d7812 */ /* 0x000fe400078ec0ff */
[----:B------:R-:W-:Y:S01]  /*9760*/  LOP3.LUT R4, R11, R4, RZ, 0x3c, !PT ;  /* 0x000000040b047212 */ /* 0x000fe200078e3cff */
[----:B------:R-:W-:Y:S01]  /*9770*/  IMAD.X R11, RZ, RZ, R5, P4 ;  /* 0x000000ffff0b7224 */ /* 0x000fe200020e0605 */
[----:B------:R-:W-:-:S02]  /*9780*/  LOP3.LUT R24, R24, R61, RZ, 0x3c, !PT ;  /* 0x0000003d18187212 */ /* 0x000fc400078e3cff */
[----:B------:R-:W-:Y:S02]  /*9790*/  LOP3.LUT R28, R28, R65, RZ, 0x3c, !PT ;  /* 0x000000411c1c7212 */ /* 0x000fe400078e3cff */
[----:B------:R-:W-:Y:S02]  /*97a0*/  SHF.R.U64 R44, R44, 0x3, RZ ;  /* 0x000000032c2c7819 */ /* 0x000fe400000012ff */
[----:B------:R-:W-:Y:S02]  /*97b0*/  LOP3.LUT R48, R48, R49, RZ, 0x3c, !PT ;  /* 0x0000003130307212 */ /* 0x000fe400078e3cff */
[----:B------:R-:W-:Y:S02]  /*97c0*/  SHF.R.U64 R45, R45, 0x3, RZ ;  /* 0x000000032d2d7819 */ /* 0x000fe400000012ff */
[C---:B------:R-:W-:Y:S02]  /*97d0*/  IADD3 R65, P4, R96.reuse, 0x1000, RZ ;  /* 0x0000100060417810 */ /* 0x040fe40007f9e0ff */
[----:B------:R-:W-:-:S02]  /*97e0*/  IADD3 R61, P3, R96, 0x2000, RZ ;  /* 0x00002000603d7810 */ /* 0x000fc40007f7e0ff */
[C---:B------:R-:W-:Y:S02]  /*97f0*/  IADD3 R53, P2, R96.reuse, 0x3000, RZ ;  /* 0x0000300060357810 */ /* 0x040fe40007f5e0ff */
[----:B------:R-:W-:Y:S02]  /*9800*/  IADD3 R49, P6, R96, 0x5000, RZ ;  /* 0x0000500060317810 */ /* 0x000fe40007fde0ff */
[----:B------:R-:W-:Y:S02]  /*9810*/  LOP3.LUT R104, R44, R37, RZ, 0x3c, !PT ;  /* 0x000000252c687212 */ /* 0x000fe400078e3cff */
[----:B------:R-:W-:Y:S02]  /*9820*/  LOP3.LUT R100, R45, R32, RZ, 0x3c, !PT ;  /* 0x000000202d647212 */ /* 0x000fe400078e3cff */
[----:B------:R-:W-:Y:S02]  /*9830*/  LOP3.LUT R37, R8, 0x380, RZ, 0xc0, !PT ;  /* 0x0000038008257812 */ /* 0x000fe400078ec0ff */
[----:B------:R-:W-:-:S02]  /*9840*/  LOP3.LUT R64, R65, 0x380, RZ, 0xc0, !PT ;  /* 0x0000038041407812 */ /* 0x000fc400078ec0ff */
        /* <DEDUP_REMOVED lines=20> */
[----:B------:R-:W-:Y:S01]  /*9990*/  IMAD.X R53, RZ, RZ, R97, P2 ;  /* 0x000000ffff357224 */ /* 0x000fe200010e0661 */
[----:B------:R-:W-:-:S02]  /*99a0*/  LOP3.LUT R44, R44, R49, RZ, 0x3c, !PT ;  /* 0x000000312c2c7212 */ /* 0x000fc400078e3cff */
[----:B------:R-:W-:Y:S02]  /*99b0*/  MOV R73, R4 ;  /* 0x0000000400497202 */ /* 0x000fe40000000f00 */
[----:B------:R-:W-:Y:S02]  /*99c0*/  LOP3.LUT R40, R40, R69, RZ, 0x3c, !PT ;  /* 0x0000004528287212 */ /* 0x000fe400078e3cff */
[----:B------:R-:W-:Y:S02]  /*99d0*/  LOP3.LUT R122, R33, R6, RZ, 0x3c, !PT ;  /* 0x00000006217a7212 */ /* 0x000fe400078e3cff */
[----:B------:R-:W-:Y:S02]  /*99e0*/  LOP3.LUT R8, R45, R20, RZ, 0x3c, !PT ;  /* 0x000000142d087212 */ /* 0x000fe400078e3cff */
[----:B------:R-:W-:Y:S02]  /*99f0*/  F2FP.F16.F32.PACK_AB R4, R21, R195 ;  /* 0x000000c31504723e */ /* 0x000fe400000000ff */
[----:B------:R-:W-:-:S02]  /*9a00*/  IADD3.X R49, RZ, R97, RZ, P1, !PT ;  /* 0x00000061ff317210 */ /* 0x000fc40000ffe4ff */
[C---:B------:R-:W-:Y:S02]  /*9a10*/  IADD3 R45, P5, R96.reuse, 0x6000, RZ ;  /* 0x00006000602d7810 */ /* 0x040fe40007fbe0ff */
[C---:B------:R-:W-:Y:S02]  /*9a20*/  IADD3 R37, P4, R96.reuse, 0x7000, RZ ;  /* 0x0000700060257810 */ /* 0x040fe40007f9e0ff */
[C---:B------:R-:W-:Y:S02]  /*9a30*/  IADD3 R33, P3, R96.reuse, 0x8000, RZ ;  /* 0x0000800060217810 */ /* 0x040fe40007f7e0ff */
[C---:B------:R-:W-:Y:S02]  /*9a40*/  IADD3 R69, P2, R96.reuse, 0x9000, RZ ;  /* 0x0000900060457810 */ /* 0x040fe40007f5e0ff */
[----:B------:R-:W-:Y:S02]  /*9a50*/  IADD3 R21, P1, R96, 0xa000, RZ ;  /* 0x0000a00060157810 */ /* 0x000fe40007f3e0ff */
[----:B------:R-:W-:-:S02]  /*9a60*/  F2FP.F16.F32.PACK_AB R6, R7, R192 ;  /* 0x000000c00706723e */ /* 0x000fc400000000ff */
[----:B------:R-:W-:Y:S02]  /*9a70*/  F2FP.F16.F32.PACK_AB R5, R27, R26 ;  /* 0x0000001a1b05723e */ /* 0x000fe400000000ff */
[----:B------:R-:W-:Y:S02]  /*9a80*/  F2FP.F16.F32.PACK_AB R7, R31, R30 ;  /* 0x0000001e1f07723e */ /* 0x000fe400000000ff */
[----:B------:R-:W-:Y:S02]  /*9a90*/  LOP3.LUT R36, R45, 0x380, RZ, 0xc0, !PT ;  /* 0x000003802d247812 */ /* 0x000fe400078ec0ff */
[----:B------:R-:W-:Y:S01]  /*9aa0*/  LOP3.LUT R32, R37, 0x380, RZ, 0xc0, !PT ;  /* 0x0000038025207812 */ /* 0x000fe200078ec0ff */
[----:B------:R0:W-:Y:S01]  /*9ab0*/  STSM.16.M88.4 [R73], R4 ;  /* 0x0000000449007844 */ /* 0x0001e20000000200 */
[----:B------:R-:W-:Y:S02]  /*9ac0*/  LOP3.LUT R20, R33, 0x380, RZ, 0xc0, !PT ;  /* 0x0000038021147812 */ /* 0x000fe400078ec0ff */
[----:B------:R-:W-:-:S02]  /*9ad0*/  LOP3.LUT R68, R69, 0x380, RZ, 0xc0, !PT ;  /* 0x0000038045447812 */ /* 0x000fc400078ec0ff */
[----:B------:R-:W-:Y:S02]  /*9ae0*/  LOP3.LUT R72, R21, 0x380, RZ, 0xc0, !PT ;  /* 0x0000038015487812 */ /* 0x000fe400078ec0ff */
[----:B------:R-:W-:Y:S02]  /*9af0*/  SHF.R.U64 R36, R36, 0x3, RZ ;  /* 0x0000000324247819 */ /* 0x000fe400000012ff */
[----:B------:R-:W-:Y:S02]  /*9b00*/  SHF.R.U64 R32, R32, 0x3, RZ ;  /* 0x0000000320207819 */ /* 0x000fe400000012ff */
[----:B------:R-:W-:Y:S02]  /*9b10*/  SHF.R.U64 R20, R20, 0x3, RZ ;  /* 0x0000000314147819 */ /* 0x000fe400000012ff */
[----:B------:R-:W-:Y:S02]  /*9b20*/  SHF.R.U64 R68, R68, 0x3, RZ ;  /* 0x0000000344447819 */ /* 0x000fe400000012ff */
[----:B------:R-:W-:Y:S01]  /*9b30*/  SHF.R.U64 R72, R72, 0x3, RZ ;  /* 0x0000000348487819 */ /* 0x000fe200000012ff */
[----:B0-----:R-:W-:Y:S01]  /*9b40*/  IMAD.X R73, RZ, RZ, R97, P1 ;  /* 0x000000ffff497224 */ /* 0x001fe200008e0661 */
[----:B------:R-:W-:-:S02]  /*9b50*/  LOP3.LUT R5, R96, 0x380, RZ, 0xc0, !PT ;  /* 0x0000038060057812 */ /* 0x000fc400078ec0ff */
[----:B------:R-:W-:Y:S01]  /*9b60*/  LOP3.LUT R36, R36, R45, RZ, 0x3c, !PT ;  /* 0x0000002d24247212 */ /* 0x000fe200078e3cff */
[--C-:B------:R-:W-:Y:S01]  /*9b70*/  IMAD.X R45, RZ, RZ, R97.reuse, P6 ;  /* 0x000000ffff2d7224 */ /* 0x100fe200030e0661 */
        /* <DEDUP_REMOVED lines=14> */
[----:B------:R-:W-:Y:S02]  /*9c60*/  LOP3.LUT R96, R5, R96, RZ, 0x3c, !PT ;  /* 0x0000006005607212 */ /* 0x000fe400078e3cff */
[----:B------:R-:W-:-:S02]  /*9c70*/  MOV R26, R130 ;  /* 0x00000082001a7202 */ /* 0x000fc40000000f00 */
[----:B------:R-:W-:Y:S02]  /*9c80*/  F2FP.F16.F32.PACK_AB R4, R206, R208 ;  /* 0x000000d0ce04723e */ /* 0x000fe400000000ff */
[----:B------:R-:W-:Y:S02]  /*9c90*/  F2FP.F16.F32.PACK_AB R5, R35, R34 ;  /* 0x000000222305723e */ /* 0x000fe400000000ff */
[----:B------:R-:W-:Y:S02]  /*9ca0*/  F2FP.F16.F32.PACK_AB R6, R204, R207 ;  /* 0x000000cfcc06723e */ /* 0x000fe400000000ff */
[----:B------:R-:W-:Y:S02]  /*9cb0*/  F2FP.F16.F32.PACK_AB R7, R39, R38 ;  /* 0x000000262707723e */ /* 0x000fe400000000ff */
[----:B------:R-:W-:Y:S02]  /*9cc0*/  MOV R34, R8 ;  /* 0x0000000800227202 */ /* 0x000fe40000000f00 */
        /* <DEDUP_REMOVED lines=13> */
[----:B------:R-:W-:Y:S02]  /*9da0*/  MOV R195, R24 ;  /* 0x0000001800c37202 */ /* 0x000fe40000000f00 */
[----:B0-----:R-:W-:Y:S01]  /*9db0*/  F2FP.F16.F32.PACK_AB R4, R193, R197 ;  /* 0x000000c5c104723e */ /* 0x001fe200000000ff */
[----:B------:R-:W-:Y:S01]  /*9dc0*/  STSM.16.M88.4 [R192], R12 ;  /* 0x0000000cc0007844 */ /* 0x000fe20000000200 */
[----:B------:R-:W-:-:S02]  /*9dd0*/  F2FP.F16.F32.PACK_AB R5, R59, R58 ;  /* 0x0000003a3b05723e */ /* 0x000fc400000000ff */
[----:B------:R-:W-:Y:S02]  /*9de0*/  F2FP.F16.F32.PACK_AB R6, R183, R194 ;  /* 0x000000c2b706723e */ /* 0x000fe400000000ff */
[----:B------:R-:W-:Y:S02]  /*9df0*/  F2FP.F16.F32.PACK_AB R7, R63, R62 ;  /* 0x0000003e3f07723e */ /* 0x000fe400000000ff */
[----:B------:R-:W-:Y:S02]  /*9e00*/  MOV R213, R28 ;  /* 0x0000001c00d57202 */ /* 0x000fe40000000f00 */
[----:B------:R-:W-:Y:S01]  /*9e10*/  F2FP.F16.F32.PACK_AB R24, R181, R191 ;  /* 0x000000bfb518723e */ /* 0x000fe200000000ff */
[----:B------:R-:W-:Y:S01]  /*9e20*/  STSM.16.M88.4 [R195], R4 ;  /* 0x00000004c3007844 */ /* 0x000fe20000000200 */
[----:B------:R-:W-:Y:S02]  /*9e30*/  F2FP.F16.F32.PACK_AB R25, R67, R66 ;  /* 0x000000424319723e */ /* 0x000fe400000000ff */
[----:B------:R-:W-:-:S02]  /*9e40*/  F2FP.F16.F32.PACK_AB R26, R179, R182 ;  /* 0x000000b6b31a723e */ /* 0x000fc400000000ff */
[----:B------:R-:W-:Y:S02]  /*9e50*/  F2FP.F16.F32.PACK_AB R27, R71, R70 ;  /* 0x00000046471b723e */ /* 0x000fe400000000ff */
[----:B------:R-:W-:Y:S02]  /*9e60*/  MOV R40, R40 ;  /* 0x0000002800287202 */ /* 0x000fe40000000f00 */
[----:B------:R-:W-:Y:S01]  /*9e70*/  F2FP.F16.F32.PACK_AB R28, R177, R180 ;  /* 0x000000b4b11c723e */ /* 0x000fe200000000ff */
[----:B------:R-:W-:Y:S01]  /*9e80*/  STSM.16.M88.4 [R213], R24 ;  /* 0x00000018d5007844 */ /* 0x000fe20000000200 */
[----:B------:R-:W-:Y:S02]  /*9e90*/  F2FP.F16.F32.PACK_AB R29, R75, R74 ;  /* 0x0000004a4b1d723e */ /* 0x000fe400000000ff */
[----:B------:R-:W-:Y:S02]  /*9ea0*/  F2FP.F16.F32.PACK_AB R30, R175, R178 ;  /* 0x000000b2af1e723e */ /* 0x000fe400000000ff */
[----:B------:R-:W-:-:S02]  /*9eb0*/  F2FP.F16.F32.PACK_AB R31, R79, R78 ;  /* 0x0000004e4f1f723e */ /* 0x000fc400000000ff */
[----:B------:R-:W-:Y:S02]  /*9ec0*/  MOV R130, R56 ;  /* 0x0000003800827202 */ /* 0x000fe40000000f00 */
[----:B------:R-:W-:Y:S01]  /*9ed0*/  F2FP.F16.F32.PACK_AB R41, R83, R82 ;  /* 0x000000525329723e */ /* 0x000fe200000000ff */
[----:B------:R0:W-:Y:S01]  /*9ee0*/  STSM.16.M88.4 [R40], R28 ;  /* 0x0000001c28007844 */ /* 0x0001e20000000200 */
[----:B------:R-:W-:Y:S02]  /*9ef0*/  F2FP.F16.F32.PACK_AB R42, R171, R174 ;  /* 0x000000aeab2a723e */ /* 0x000fe400000000ff */
[----:B------:R-:W-:Y:S02]  /*9f00*/  F2FP.F16.F32.PACK_AB R43, R87, R86 ;  /* 0x00000056572b723e */ /* 0x000fe400000000ff */
[----:B------:R-:W-:Y:S02]  /*9f10*/  MOV R100, R100 ;  /* 0x0000006400647202 */ /* 0x000fe40000000f00 */
[----:B------:R-:W-:-:S02]  /*9f20*/  F2FP.F16.F32.PACK_AB R56, R169, R172 ;  /* 0x000000aca938723e */ /* 0x000fc400000000ff */
[----:B------:R-:W-:Y:S02]  /*9f30*/  F2FP.F16.F32.PACK_AB R57, R91, R90 ;  /* 0x0000005a5b39723e */ /* 0x000fe400000000ff */
[----:B------:R-:W-:Y:S02]  /*9f40*/  F2FP.F16.F32.PACK_AB R58, R167, R170 ;  /* 0x000000aaa73a723e */ /* 0x000fe400000000ff */
[----:B------:R-:W-:Y:S02]  /*9f50*/  F2FP.F16.F32.PACK_AB R59, R95, R94 ;  /* 0x0000005e5f3b723e */ /* 0x000fe400000000ff */
[----:B------:R-:W-:Y:S02]  /*9f60*/  MOV R104, R104 ;  /* 0x0000006800687202 */ /* 0x000fe40000000f00 */
[----:B0-----:R-:W-:Y:S02]  /*9f70*/  F2FP.F16.F32.PACK_AB R40, R173, R176 ;  /* 0x000000b0ad28723e */ /* 0x001fe400000000ff */
[----:B------:R-:W-:-:S02]  /*9f80*/  F2FP.F16.F32.PACK_AB R4, R165, R168 ;  /* 0x000000a8a504723e */ /* 0x000fc400000000ff */
[----:B------:R-:W-:Y:S01]  /*9f90*/  F2FP.F16.F32.PACK_AB R5, R99, R98 ;  /* 0x000000626305723e */ /* 0x000fe200000000ff */
        /* <DEDUP_REMOVED lines=16> */
[----:B------:R-:W-:Y:S02]  /*a0a0*/  F2FP.F16.F32.PACK_AB R15, R153, R112 ;  /* 0x00000070990f723e */ /* 0x000fe400000000ff */
[----:B------:R-:W-:Y:S02]  /*a0b0*/  F2FP.F16.F32.PACK_AB R122, R125, R124 ;  /* 0x0000007c7d7a723e */ /* 0x000fe400000000ff */
[----:B------:R-:W-:Y:S01]  /*a0c0*/  F2FP.F16.F32.PACK_AB R123, R158, R157 ;  /* 0x0000009d9e7b723e */ /* 0x000fe200000000ff */
[----:B------:R1:W-:Y:S01]  /*a0d0*/  STSM.16.M88.4 [R118], R12 ;  /* 0x0000000c76007844 */ /* 0x0003e20000000200 */
[----:B------:R-:W-:Y:S02]  /*a0e0*/  MOV R126, R126 ;  /* 0x0000007e007e7202 */ /* 0x000fe40000000f00 */
[----:B0-----:R-:W-:Y:S01]  /*a0f0*/  F2FP.F16.F32.PACK_AB R130, R133, R132 ;  /* 0x000000848582723e */ /* 0x001fe200000000ff */
[----:B------:R1:W-:Y:S01]  /*a100*/  STSM.16.M88.4 [R101], R120 ;  /* 0x0000007865007844 */ /* 0x0003e20000000200 */
[----:B------:R-:W-:-:S02]  /*a110*/  F2FP.F16.F32.PACK_AB R131, R135, R134 ;  /* 0x000000868783723e */ /* 0x000fc400000000ff */
[----:B------:R-:W-:Y:S02]  /*a120*/  LOP3.LUT R76, R77, 0x380, RZ, 0xc0, !PT ;  /* 0x000003804d4c7812 */ /* 0x000fe400078ec0ff */
[----:B------:R-:W-:Y:S01]  /*a130*/  LOP3.LUT R80, R81, 0x380, RZ, 0xc0, !PT ;  /* 0x0000038051507812 */ /* 0x000fe200078ec0ff */
[----:B------:R1:W-:Y:S01]  /*a140*/  STSM.16.M88.4 [R126], R128 ;  /* 0x000000807e007844 */ /* 0x0003e20000000200 */
[----:B------:R-:W-:Y:S02]  /*a150*/  LOP3.LUT R84, R85, 0x380, RZ, 0xc0, !PT ;  /* 0x0000038055547812 */ /* 0x000fe400078ec0ff */
[----:B------:R-:W-:Y:S01]  /*a160*/  LOP3.LUT R88, R89, 0x380, RZ, 0xc0, !PT ;  /* 0x0000038059587812 */ /* 0x000fe200078ec0ff */
[----:B------:R1:W-:Y:S01]  /*a170*/  STSM.16.M88.4 [R34], R136 ;  /* 0x0000008822007844 */ /* 0x0003e20000000200 */
[----:B------:R-:W-:Y:S02]  /*a180*/  LOP3.LUT R92, R93, 0x380, RZ, 0xc0, !PT ;  /* 0x000003805d5c7812 */ /* 0x000fe400078ec0ff */
[----:B------:R-:W-:Y:S01]  /*a190*/  SHF.R.U64 R76, R76, 0x3, RZ ;  /* 0x000000034c4c7819 */ /* 0x000fe200000012ff */
[----:B------:R1:W-:Y:S01]  /*a1a0*/  STSM.16.M88.4 [R35], R144 ;  /* 0x0000009023007844 */ /* 0x0003e20000000200 */
        /* <DEDUP_REMOVED lines=36> */
[C---:B------:R-:W-:Y:S02]  /*a3f0*/  IADD3 R7, -R4.reuse, RZ, RZ ;  /* 0x000000ff04077210 */ /* 0x040fe40007ffe1ff */
[----:B------:R-:W-:Y:S02]  /*a400*/  SHF.R.S32.HI R5, RZ, 0x1f, R4 ;  /* 0x0000001fff057819 */ /* 0x000fe40000011404 */
[----:B------:R-:W-:Y:S01]  /*a410*/  IADD3 R4, P0, R4, UR6, RZ ;  /* 0x0000000604047c10 */ /* 0x000fe2000ff1e0ff */
[C---:B------:R-:W-:Y:S02]  /*a420*/  IMAD R7, R8.reuse, R7, R10 ;  /* 0x0000000708077224 */ /* 0x040fe400078e020a */
[----:B------:R-:W-:Y:S02]  /*a430*/  IMAD.U32 R10, RZ, RZ, UR8 ;  /* 0x00000008ff0a7e24 */ /* 0x000fe4000f8e00ff */
[----:B------:R-:W-:Y:S01]  /*a440*/  IMAD R8, R8, UR5, RZ ;  /* 0x0000000508087c24 */ /* 0x000fe2000f8e02ff */
[----:B------:R-:W-:-:S02]  /*a450*/  SHF.R.S32.HI R6, RZ, 0x1f, R7 ;  /* 0x0000001fff067819 */ /* 0x000fc40000011407 */
        /* <DEDUP_REMOVED lines=19> */
.L_x_7298:
        /* <DEDUP_REMOVED lines=20> */
[----:B------:R-:W0:Y:S01]  /*a6d0*/  @P2 LDC R9, c[0x0][0xbec] ;  /* 0x0002fb00ff092b82 */ /* 0x000e220000000800 */
[----:B------:R-:W-:Y:S01]  /*a6e0*/  SHF.L.U32 R3, R3, 0x2, RZ ;  /* 0x0000000203037819 */ /* 0x000fe200000006ff */
[----:B------:R1:W5:Y:S01]  /*a6f0*/  LD.E.128 R4, desc[UR50][R20.64] ;  /* 0x0000003214047980 */ /* 0x000362000c101d00 */
[----:B------:R-:W-:-:S03]  /*a700*/  ISETP.GE.AND P0, PT, R188, UR10, PT ;  /* 0x0000000abc007c0c */ /* 0x000fc6000bf06270 */
[----:B------:R-:W5:Y:S02]  /*a710*/  LD.E.128 R68, desc[UR50][R68.64] ;  /* 0x0000003244447980 */ /* 0x000f64000c101d00 */
        /* <DEDUP_REMOVED lines=10> */
[----:B------:R-:W-:Y:S01]  /*a7c0*/  UIMAD.WIDE.U32 UR6, UR45, UR8, URZ ;  /* 0x000000082d0672a5 */ /* 0x000fe2000f8e003f */
[----:B------:R-:W-:Y:S01]  /*a7d0*/  IMAD.SHL.U32 R8, R8, 0x8, RZ ;  /* 0x0000000808087824 */ /* 0x000fe200078e00ff */
[----:B------:R-:W-:Y:S01]  /*a7e0*/  UIMAD UR5, UR45, UR9, UR5 ;  /* 0x000000092d0572a4 */ /* 0x000fe2000f8e0205 */
[----:B------:R-:W5:Y:S01]  /*a7f0*/  LD.E.128 R80, desc[UR50][R80.64] ;  /* 0x0000003250507980 */ /* 0x000f62000c101d00 */
[----:B------:R-:W-:Y:S01]  /*a800*/  IMAD.SHL.U32 R13, R0, 0x10, RZ ;  /* 0x00000010000d7824 */ /* 0x000fe200078e00ff */
[----:B------:R-:W-:Y:S01]  /*a810*/  ULDC.64 UR8, c[0x0][0xaf0] ;  /* 0x0002bc0000087ab9 */ /* 0x000fe20000000a00 */
[----:B0-----:R-:W-:Y:S01]  /*a820*/  @P2 IMAD.HI.U32 R0, R14, R9, RZ ;  /* 0x000000090e002227 */ /* 0x001fe200078e00ff */
        /* <DEDUP_REMOVED lines=14> */
[----:B------:R-:W-:Y:S01]  /*a910*/  MOV R9, UR7 ;  /* 0x0000000700097c02 */ /* 0x000fe20008000f00 */
[----:B------:R-:W-:Y:S01]  /*a920*/  IMAD.MOV R13, RZ, RZ, -R3 ;  /* 0x000000ffff0d7224 */ /* 0x000fe200078e0a03 */
[----:B------:R-:W-:Y:S01]  /*a930*/  ULDC.64 UR6, c[0x0][0xae0] ;  /* 0x0002b80000067ab9 */ /* 0x000fe20000000a00 */
        /* <DEDUP_REMOVED lines=12> */
[----:B-1----:R-:W-:Y:S01]  /*aa00*/  IMAD.SHL.U32 R21, R0, 0x20, RZ ;  /* 0x0000002000157824 */ /* 0x002fe200078e00ff */
        /* <DEDUP_REMOVED lines=23> */
[----:B0-----:R-:W-:Y:S01]  /*ab80*/  SYNCS.ARRIVE.TRANS64.RED.A1T0 RZ, [UR5], RZ ;  /* 0x000000ffffff79a7 */ /* 0x001fe20008100405 */
        /* <DEDUP_REMOVED lines=36> */
.L_x_7300:
[----:B------:R-:W-:Y:S05]  /*add0*/  BSYNC B1 ;  /* 0x0000000000017941 */ /* 0x000fea0003800000 */
.L_x_7299:
[----:B---3-5:R-:W-:Y:S01]  /*ade0*/  IADD3 R4, R28, 0x20, RZ ;  /* 0x000000201c047810 */ /* 0x028fe20007ffe0ff */
[----:B------:R4:W3:Y:S03]  /*adf0*/  SHFL.IDX PT, R7, R27, 0x1, 0x181f ;  /* 0x00381f001b077f89 */ /* 0x0008e600000e0000 */
        /* <DEDUP_REMOVED lines=19> */
[-C--:B------:R-:W-:Y:S02]  /*af30*/  @!P2 LEA.HI.X R13, R188, R7.reuse, R221, 0x1, P5 ;  /* 0x00000007bc0da211 */ /* 0x080fe400028f0cdd */
[-C--:B------:R-:W-:Y:S02]  /*af40*/  @!P0 LEA R14, P3, R186, R6.reuse, 0x1 ;  /* 0x00000006ba0e8211 */ /* 0x080fe400078608ff */
[CC--:B0-----:R-:W-:Y:S01]  /*af50*/  @!P1 LEA R4, P6, R187.reuse, R6.reuse, 0x1 ;  /* 0x00000006bb049211 */ /* 0x0c1fe200078c08ff */
[----:B------:R4:W-:Y:S01]  /*af60*/  @!P2 ST.E.128 desc[UR50][R12.64], R32 ;  /* 0x000000200c00a985 */ /* 0x0009e2000c101d32 */
[----:B------:R-:W-:Y:S02]  /*af70*/  @P4 LEA R20, P5, R214, R6, 0x1 ;  /* 0x00000006d6144211 */ /* 0x000fe400078a08ff */
[-C--:B------:R-:W-:Y:S02]  /*af80*/  @!P1 LEA.HI.X R5, R187, R7.reuse, R220, 0x1, P6 ;  /* 0x00000007bb059211 */ /* 0x080fe400030f0cdc */
[----:B------:R-:W-:-:S02]  /*af90*/  @!P0 LEA.HI.X R15, R186, R7, R219, 0x1, P3 ;  /* 0x00000007ba0f8211 */ /* 0x000fc400018f0cdb */
        /* <DEDUP_REMOVED lines=10> */
.L_x_7297:
[----:B------:R-:W0:Y:S01]  /*b040*/  LDC R10, c[0x0][0xbe8] ;  /* 0x0002fa00ff0a7b82 */ /* 0x000e220000000800 */
[----:B------:R-:W-:Y:S01]  /*b050*/  ISETP.GE.AND P2, PT, R216, 0x40, PT ;  /* 0x00000040d800780c */ /* 0x000fe20003f46270 */
[----:B------:R-:W-:Y:S01]  /*b060*/  ULDC UR12, c[0x0][0xac8] ;  /* 0x0002b200000c7ab9 */ /* 0x000fe20000000800 */
[----:B------:R-:W-:Y:S01]  /*b070*/  IMAD R0, R209, 0x20, R210 ;  /* 0x00000020d1007824 */ /* 0x000fe200078e02d2 */
[----:B------:R-:W-:Y:S01]  /*b080*/  ISETP.GE.AND P4, PT, R17, UR12, PT ;  /* 0x0000000c11007c0c */ /* 0x000fe2000bf86270 */
[----:B------:R-:W-:Y:S01]  /*b090*/  USHF.R.S32.HI UR8, URZ, 0x1f, UR45 ;  /* 0x0000001f3f087899 */ /* 0x000fe2000801142d */
[----:B------:R-:W-:Y:S01]  /*b0a0*/  ISETP.GE.AND P3, PT, R190, UR12, PT ;  /* 0x0000000cbe007c0c */ /* 0x000fe2000bf66270 */
[----:B------:R-:W-:Y:S01]  /*b0b0*/  USHF.R.S32.HI UR9, URZ, 0x1f, UR43 ;  /* 0x0000001f3f097899 */ /* 0x000fe2000801142b */
[----:B------:R-:W-:Y:S01]  /*b0c0*/  BSSY B1, `(.L_x_7302) ;  /* 0x0000031000017945 */ /* 0x000fe20003800000 */
[----:B------:R-:W-:Y:S01]  /*b0d0*/  ISETP.GE.AND P1, PT, R189, UR12, PT ;  /* 0x0000000cbd007c0c */ /* 0x000fe2000bf26270 */
[----:B------:R-:W-:Y:S01]  /*b0e0*/  VIADD R8, R0, UR44 ;  /* 0x0000002c00087c36 */ /* 0x000fe20008000000 */
        /* <DEDUP_REMOVED lines=11> */
[----:B--2---:R-:W-:-:S04]  /*b1a0*/  IADD3 R6, R7, -0x80, R6 ;  /* 0xffffff8007067810 */ /* 0x004fc80007ffe006 */
        /* <DEDUP_REMOVED lines=29> */
[----:B------:R-:W-:-:S04]  /*b380*/  LEA R6, P2, R4, UR6, 0x2 ;  /* 0x0000000604067c11 */ /* 0x000fc8000f8410ff */
[----:B------:R-:W-:-:S04]  /*b390*/  IADD3 R3, R5, R7, RZ ;  /* 0x0000000705037210 */ /* 0x000fc80007ffe0ff */
[----:B------:R-:W-:Y:S01]  /*b3a0*/  LEA.HI.X R7, R4, UR7, R3, 0x2, P2 ;  /* 0x0000000704077c11 */ /* 0x000fe200090f1403 */
[----:B------:R-:W-:-:S05]  /*b3b0*/  IMAD.MOV.U32 R3, RZ, RZ, -0x800000 ;  /* 0xff800000ff037424 */ /* 0x000fca00078e00ff */
[----:B------:R2:W-:Y:S02]  /*b3c0*/  STG.E desc[UR50][R6.64], R3 ;  /* 0x0000000306007986 */ /* 0x0005e4000c101932 */
.L_x_7303:
[----:B------:R-:W-:Y:S05]  /*b3d0*/  BSYNC B1 ;  /* 0x0000000000017941 */ /* 0x000fea0003800000 */
.L_x_7302:
        /* <DEDUP_REMOVED lines=28> */
[----:B------:R-:W-:Y:S01]  /*b5a0*/  MOV R4, UR6 ;  /* 0x0000000600047c02 */ /* 0x000fe20008000f00 */
[----:B------:R-:W-:Y:S01]  /*b5b0*/  ULDC.64 UR6, c[0x0][0xae0] ;  /* 0x0002b80000067ab9 */ /* 0x000fe20000000a00 */
[----:B------:R-:W-:Y:S01]  /*b5c0*/  SEL R6, RZ, 0xffffffff, P1 ;  /* 0xffffffffff067807 */ /* 0x000fe20000800000 */
        /* <DEDUP_REMOVED lines=17> */
[----:B------:R-:W-:Y:S02]  /*b6e0*/  VIADD R26, R210, UR44 ;  /* 0x0000002cd21a7c36 */ /* 0x000fe40008000000 */
[----:B------:R-:W-:Y:S02]  /*b6f0*/  IMAD R25, R10, UR5, RZ ;  /* 0x000000050a197c24 */ /* 0x000fe4000f8e02ff */
[C---:B------:R-:W-:Y:S01]  /*b700*/  IMAD R3, R7.reuse, UR7, R0 ;  /* 0x0000000707037c24 */ /* 0x040fe2000f8e0200 */
[----:B------:R-:W-:Y:S01]  /*b710*/  SEL R0, RZ, 0x80, P2 ;  /* 0x00000080ff007807 */ /* 0x000fe20001000000 */
[----:B------:R-:W-:Y:S01]  /*b720*/  IMAD.WIDE.U32 R4, R7, UR6, R4 ;  /* 0x0000000607047c25 */ /* 0x000fe2000f8e0004 */
[----:B------:R-:W-:Y:S01]  /*b730*/  SEL R7, RZ, 0x40, P0 ;  /* 0x00000040ff077807 */ /* 0x000fe20000000000 */
[----:B------:R-:W-:Y:S01]  /*b740*/  ULDC.64 UR6, c[0x0][0xa80] ;  /* 0x0002a00000067ab9 */ /* 0x000fe20000000a00 */
[----:B------:R-:W-:-:S02]  /*b750*/  ISETP.GE.AND P0, PT, R26, R25, PT ;  /* 0x000000191a00720c */ /* 0x000fc40003f06270 */
[----:B------:R-:W-:Y:S02]  /*b760*/  IADD3 R3, R5, R3, RZ ;  /* 0x0000000305037210 */ /* 0x000fe40007ffe0ff */
[----:B------:R-:W-:Y:S02]  /*b770*/  LEA R20, P1, R4, UR6, 0x1 ;  /* 0x0000000604147c11 */ /* 0x000fe4000f8208ff */
[----:B------:R-:W-:Y:S02]  /*b780*/  LOP3.LUT R21, R12, R7, RZ, 0xfc, !PT ;  /* 0x000000070c157212 */ /* 0x000fe400078efcff */
[----:B------:R-:W-:Y:S01]  /*b790*/  LEA.HI.X R3, R4, UR7, R3, 0x1, P1 ;  /* 0x0000000704037c11 */ /* 0x000fe200088f0c03 */
[----:B------:R0:W1:Y:S01]  /*b7a0*/  SHFL.IDX PT, R6, R20, RZ, 0x181f ;  /* 0x00181fff14067589 */ /* 0x00006200000e0000 */
[----:B------:R-:W-:-:S03]  /*b7b0*/  LOP3.LUT R24, R21, R0, RZ, 0xfc, !PT ;  /* 0x0000000015187212 */ /* 0x000fc600078efcff */
        /* <DEDUP_REMOVED lines=33> */
.L_x_7305:
[----:B------:R-:W-:Y:S05]  /*b9d0*/  BSYNC B1 ;  /* 0x0000000000017941 */ /* 0x000fea0003800000 */
.L_x_7304:
        /* <DEDUP_REMOVED lines=36> */
.L_x_7301:
[----:B------:R-:W-:Y:S05]  /*bc20*/  BSYNC B0 ;  /* 0x0000000000007941 */ /* 0x000fea0003800000 */
.L_x_7296:
[----:B------:R-:W-:Y:S02]  /*bc30*/  ULDC UR5, c[0x0][0xc38] ;  /* 0x00030e0000057ab9 */ /* 0x000fe40000000800 */
[----:B------:R-:W-:-:S06]  /*bc40*/  UISETP.GE.AND UP0, UPT, UR4, UR5, UPT ;  /* 0x000000050400728c */ /* 0x000fcc000bf06270 */
[----:B------:R-:W-:-:S13]  /*bc50*/  PLOP3.LUT P0, PT, PT, PT, UP0, 0x80, 0x0 ;  /* 0x000000000000781c */ /* 0x000fda0003f0f008 */
[----:B------:R-:W-:Y:S05]  /*bc60*/  @!P0 BRA `(.L_x_7306) ;  /* 0xffffff5000b08947 */ /* 0x000fea000383ffff */
[----:B------:R-:W-:Y:S05]  /*bc70*/  EXIT ;  /* 0x000000000000794d */ /* 0x000fea0003800000 */
.L_x_7244:
        /* <DEDUP_REMOVED lines=30> */
[----:B------:R-:W-:Y:S01]  /*be60*/  IMAD.MOV.U32 R22, RZ, RZ, 0x1 ;  /* 0x00000001ff167424 */ /* 0x000fe200078e00ff */
[C---:B------:R-:W-:Y:S01]  /*be70*/  LOP3.LUT R3, R8.reuse, 0x80, RZ, 0xfc, !PT ;  /* 0x0000008008037812 */ /* 0x040fe200078efcff */
[----:B------:R-:W-:Y:S01]  /*be80*/  IMAD.MOV.U32 R18, RZ, RZ, RZ ;  /* 0x000000ffff127224 */ /* 0x000fe200078e00ff */
[----:B------:R-:W-:Y:S01]  /*be90*/  LOP3.LUT R4, R8, 0xc0, RZ, 0xfc, !PT ;  /* 0x000000c008047812 */ /* 0x000fe200078efcff */
[----:B------:R-:W-:Y:S01]  /*bea0*/  UIMAD UR37, UR37, UR38, URZ ;  /* 0x00000026252572a4 */ /* 0x000fe2000f8e023f */
[----:B------:R-:W-:Y:S01]  /*beb0*/  ISETP.GE.AND P3, PT, R3, UR4, PT ;  /* 0x0000000403007c0c */ /* 0x000fe2000bf66270 */
[----:B------:R-:W-:Y:S01]  /*bec0*/  ULDC UR45, c[0x0][0xc] ;  /* 0x00000300002d7ab9 */ /* 0x000fe20000000800 */
[----:B------:R-:W-:Y:S01]  /*bed0*/  ISETP.GE.AND P2, PT, R4, UR4, PT ;  /* 0x0000000404007c0c */ /* 0x000fe2000bf46270 */
[----:B------:R-:W-:Y:S01]  /*bee0*/  ULOP3.LUT UR46, UR39, 0x2, URZ, 0xfc, !UPT ;  /* 0x00000002272e7892 */ /* 0x000fe2000f8efc3f */
[----:B------:R-:W-:-:S02]  /*bef0*/  SEL R3, RZ, 0xffffffff, P1 ;  /* 0xffffffffff037807 */ /* 0x000fc40000800000 */
[----:B------:R-:W-:Y:S02]  /*bf00*/  LOP3.LUT R5, R8, 0x180, RZ, 0xfc, !PT ;  /* 0x0000018008057812 */ /* 0x000fe400078efcff */
[----:B------:R-:W-:Y:S01]  /*bf10*/  @P1 LOP3.LUT R16, R16, 0x40, RZ, 0xfc, !PT ;  /* 0x0000004010101812 */ /* 0x000fe200078efcff */
[----:B------:R-:W-:Y:S01]  /*bf20*/  IMAD.SHL.U32 R3, R3, 0x2, RZ ;  /* 0x0000000203037824 */ /* 0x000fe200078e00ff */
[----:B------:R-:W-:Y:S02]  /*bf30*/  LOP3.LUT R6, R8, 0x1c0, RZ, 0xfc, !PT ;  /* 0x000001c008067812 */ /* 0x000fe400078efcff */
[----:B------:R-:W-:Y:S02]  /*bf40*/  LOP3.LUT R16, R16, 0xffffff7f, RZ, 0xc0, !PT ;  /* 0xffffff7f10107812 */ /* 0x000fe400078ec0ff */
[----:B------:R-:W-:Y:S02]  /*bf50*/  SEL R2, RZ, 0x1, P0 ;  /* 0x00000001ff027807 */ /* 0x000fe40000000000 */
[----:B------:R-:W-:-:S02]  /*bf60*/  @P0 LOP3.LUT R16, R16, 0x80, RZ, 0xfc, !PT ;  /* 0x0000008010100812 */ /* 0x000fc400078efcff */
[----:B------:R-:W-:Y:S02]  /*bf70*/  ISETP.GE.AND P1, PT, R5, UR4, PT ;  /* 0x0000000405007c0c */ /* 0x000fe4000bf26270 */
[----:B------:R-:W-:Y:S02]  /*bf80*/  LOP3.LUT R16, R16, 0xffffffdf, RZ, 0xc0, !PT ;  /* 0xffffffdf10107812 */ /* 0x000fe400078ec0ff */
[----:B------:R-:W-:Y:S02]  /*bf90*/  ISETP.GE.AND P0, PT, R6, UR4, PT ;  /* 0x0000000406007c0c */ /* 0x000fe4000bf06270 */
[----:B------:R-:W-:Y:S02]  /*bfa0*/  @P3 LOP3.LUT R16, R16, 0x20, RZ, 0xfc, !PT ;  /* 0x0000002010103812 */ /* 0x000fe400078efcff */
[----:B------:R-:W-:Y:S02]  /*bfb0*/  LOP3.LUT R5, R8, 0x100, RZ, 0xfc, !PT ;  /* 0x0000010008057812 */ /* 0x000fe400078efcff */
[----:B------:R-:W-:-:S02]  /*bfc0*/  LOP3.LUT R16, R16, 0xffffffef, RZ, 0xc0, !PT ;  /* 0xffffffef10107812 */ /* 0x000fc400078ec0ff */
[----:B------:R-:W-:Y:S02]  /*bfd0*/  LOP3.LUT R6, R8, 0x140, RZ, 0xfc, !PT ;  /* 0x0000014008067812 */ /* 0x000fe400078efcff */
[----:B------:R-:W-:Y:S02]  /*bfe0*/  LOP3.LUT R2, R3, 0x2, R2, 0xe2, !PT ;  /* 0x0000000203027812 */ /* 0x000fe400078ee202 */
[----:B------:R-:W-:Y:S02]  /*bff0*/  @P2 LOP3.LUT R16, R16, 0x10, RZ, 0xfc, !PT ;  /* 0x0000001010102812 */ /* 0x000fe400078efcff */
[----:B------:R-:W-:Y:S02]  /*c000*/  SEL R3, RZ, 0x4, P3 ;  /* 0x00000004ff037807 */ /* 0x000fe40001800000 */
[----:B------:R-:W-:Y:S02]  /*c010*/  SEL R4, RZ, 0x8, P2 ;  /* 0x00000008ff047807 */ /* 0x000fe40001000000 */
[----:B------:R-:W-:-:S02]  /*c020*/  ISETP.GE.AND P3, PT, R5, UR4, PT ;  /* 0x0000000405007c0c */ /* 0x000fc4000bf66270 */
[----:B------:R-:W-:Y:S01]  /*c030*/  ISETP.GE.AND P2, PT, R6, UR4, PT ;  /* 0x0000000406007c0c */ /* 0x000fe2000bf46270 */
[----:B------:R-:W-:Y:S01]  /*c040*/  ULDC.64 UR4, c[0x0][0x418] ;  /* 0x0001060000047ab9 */ /* 0x000fe20000000a00 */
[----:B------:R-:W-:Y:S01]  /*c050*/  LOP3.LUT R4, R4, R2, R3, 0xfe, !PT ;  /* 0x0000000204047212 */ /* 0x000fe200078efe03 */
[----:B------:R-:W-:Y:S01]  /*c060*/  UISETP.NE.U32.AND UP0, UPT, UR4, URZ, UPT ;  /* 0x0000003f0400728c */ /* 0x000fe2000bf05070 */
[----:B------:R-:W-:Y:S02]  /*c070*/  LOP3.LUT R3, R31, 0x1f8, RZ, 0xc0, !PT ;  /* 0x000001f81f037812 */ /* 0x000fe400078ec0ff */
        /* <DEDUP_REMOVED lines=24> */
[----:B------:R-:W-:-:S02]  /*c200*/  LOP3.LUT R4, R6, R4, R5, 0xfe, !PT ;  /* 0x0000000406047212 */ /* 0x000fc400078efe05 */
[----:B------:R-:W-:Y:S01]  /*c210*/  SEL R9, RZ, 0x80, P0 ;  /* 0x00000080ff097807 */ /* 0x000fe20000000000 */
[----:B------:R-:W-:Y:S01]  /*c220*/  ULEA.HI UR5, UR5, UR4, URZ, 0x6 ;  /* 0x0000000405057291 */ /* 0x000fe2000f8f303f */
[----:B------:R-:W-:Y:S02]  /*c230*/  ISETP.GE.AND P0, PT, R8, UR9, PT ;  /* 0x0000000908007c0c */ /* 0x000fe4000bf06270 */
[----:B------:R-:W-:Y:S01]  /*c240*/  LOP3.LUT R4, R4, R7, RZ, 0xfc, !PT ;  /* 0x0000000704047212 */ /* 0x000fe200078efcff */
[----:B------:R-:W-:Y:S01]  /*c250*/  USHF.R.S32.HI UR40, URZ, 0x6, UR5 ;  /* 0x000000063f287899 */ /* 0x000fe20008011405 */
[----:B------:R-:W-:Y:S02]  /*c260*/  LOP3.LUT R16, R16, 0xfffffffd, RZ, 0xc0, !PT ;  /* 0xfffffffd10107812 */ /* 0x000fe400078ec0ff */
[----:B------:R-:W-:Y:S02]  /*c270*/  LOP3.LUT R32, R4, R9, RZ, 0xfc, !PT ;  /* 0x0000000904207212 */ /* 0x000fe400078efcff */
[----:B------:R-:W-:-:S02]  /*c280*/  @P1 LOP3.LUT R16, R16, 0x2, RZ, 0xfc, !PT ;  /* 0x0000000210101812 */ /* 0x000fc400078efcff */
[----:B------:R-:W-:Y:S02]  /*c290*/  LOP3.LUT R28, R4, 0x40, RZ, 0xc0, !PT ;  /* 0x00000040041c7812 */ /* 0x000fe400078ec0ff */
[----:B------:R-:W-:Y:S02]  /*c2a0*/  LOP3.LUT R26, R32, 0x80, RZ, 0xc0, !PT ;  /* 0x00000080201a7812 */ /* 0x000fe400078ec0ff */
[----:B------:R-:W-:Y:S02]  /*c2b0*/  LOP3.LUT R16, R16, 0xffffefff, RZ, 0xc0, !PT ;  /* 0xffffefff10107812 */ /* 0x000fe400078ec0ff */
[----:B------:R-:W-:Y:S02]  /*c2c0*/  MOV R33, UR10 ;  /* 0x0000000a00217c02 */ /* 0x000fe40008000f00 */
[----:B------:R-:W-:Y:S02]  /*c2d0*/  SHF.R.U32.HI R28, RZ, 0x2, R28 ;  /* 0x00000002ff1c7819 */ /* 0x000fe4000001161c */
[----:B------:R-:W-:-:S02]  /*c2e0*/  SHF.R.U32.HI R26, RZ, 0x3, R26 ;  /* 0x00000003ff1a7819 */ /* 0x000fc4000001161a */
[----:B-1----:R-:W-:-:S07]  /*c2f0*/  @P0 LOP3.LUT R16, R16, 0x1000, RZ, 0xfc, !PT ;  /* 0x0000100010100812 */ /* 0x002fce00078efcff */
.L_x_7356:
        /* <DEDUP_REMOVED lines=22> */
.L_x_7308:
[----:B------:R-:W-:Y:S01]  /*c460*/  ULDC UR8, c[0x0][0xc54] ;  /* 0x0003150000087ab9 */ /* 0x000fe20000000800 */
[----:B------:R-:W-:Y:S01]  /*c470*/  UMOV UR6, UR7 ;  /* 0x0000000700067c82 */ /* 0x000fe20008000000 */
[----:B------:R-:W-:-:S11]  /*c480*/  UISETP.NE.AND UP0, UPT, UR8, 0x1, UPT ;  /* 0x000000010800788c */ /* 0x000fd6000bf05270 */
[----:B------:R-:W-:Y:S02]  /*c490*/  @UP0 ULDC.64 UR10, c[0x0][0xc58] ;  /* 0x00031600000a0ab9 */ /* 0x000fe40000000a00 */
[----:B------:R-:W-:-:S04]  /*c4a0*/  UIMAD.WIDE.U32 UR4, UR7, UR10, URZ ;  /* 0x0000000a070472a5 */ /* 0x000fc8000f8e003f */
[----:B------:R-:W-:-:S04]  /*c4b0*/  @UP0 USHF.R.U32.HI UR6, URZ, UR11, UR5 ;  /* 0x0000000b3f060299 */ /* 0x000fc80008011605 */
[----:B------:R-:W-:-:S12]  /*c4c0*/  UIMAD UR4, UR6, UR8, URZ ;  /* 0x00000008060472a4 */ /* 0x000fd8000f8e023f */
.L_x_7309:
        /* <DEDUP_REMOVED lines=34> */
[----:B------:R-:W-:-:S04]  /*c6f0*/  USHF.R.S32.HI UR4, URZ, 0x1f, UR6 ;  /* 0x0000001f3f047899 */ /* 0x000fc80008011406 */
[----:B------:R-:W-:-:S04]  /*c700*/  ULEA.HI UR4, UR4, UR6, URZ, 0x6 ;  /* 0x0000000604047291 */ /* 0x000fc8000f8f303f */
[----:B------:R-:W-:-:S04]  /*c710*/  USHF.R.S32.HI UR4, URZ, 0x6, UR4 ;  /* 0x000000063f047899 */ /* 0x000fc80008011404 */
        /* <DEDUP_REMOVED lines=21> */
.L_x_7311:
        /* <DEDUP_REMOVED lines=19> */
[----:B0----5:R-:W-:Y:S05]  /*c9a0*/  CALL.ABS.NOINC R2 ;  /* 0x0000000002007343 */ /* 0x021fea0003c00000 */
.L_x_7314:
[----:B------:R-:W-:Y:S05]  /*c9b0*/  BSYNC B6 ;  /* 0x0000000000067941 */ /* 0x000fea0003800000 */
.L_x_7313:
        /* <DEDUP_REMOVED lines=20> */
.L_x_7317:
[----:B------:R0:W1:Y:S01]  /*cb00*/  LDC.64 R2, c[0x4][R19] ;  /* 0x0100000013027b82 */ /* 0x0000620000000a00 */
[----:B------:R-:W-:Y:S01]  /*cb10*/  ULDC.64 UR6, c[0x4][0xf0] ;  /* 0x01003c0000067ab9 */ /* 0x000fe20000000a00 */
[----:B------:R-:W-:Y:S01]  /*cb20*/  ULDC.64 UR8, c[0x4][0xf8] ;  /* 0x01003e0000087ab9 */ /* 0x000fe20000000a00 */
[----:B------:R-:W-:Y:S01]  /*cb30*/  ULDC.64 UR4, c[0x4][0x50] ;  /* 0x0100140000047ab9 */ /* 0x000fe20000000a00 */
[----:B------:R-:W-:Y:S01]  /*cb40*/  MOV R4, UR6 ;  /* 0x0000000600047c02 */ /* 0x000fe20008000f00 */
[----:B------:R-:W-:Y:S01]  /*cb50*/  IMAD.U32 R5, RZ, RZ, UR7 ;  /* 0x00000007ff057e24 */ /* 0x000fe2000f8e00ff */
[----:B------:R-:W-:Y:S01]  /*cb60*/  MOV R12, 0x1 ;  /* 0x00000001000c7802 */ /* 0x000fe20000000f00 */
[----:B------:R-:W-:Y:S02]  /*cb70*/  IMAD.U32 R6, RZ, RZ, UR8 ;  /* 0x00000008ff067e24 */ /* 0x000fe4000f8e00ff */
[----:B------:R-:W-:Y:S02]  /*cb80*/  IMAD.U32 R7, RZ, RZ, UR9 ;  /* 0x00000009ff077e24 */ /* 0x000fe4000f8e00ff */
[----:B------:R-:W-:-:S02]  /*cb90*/  IMAD.U32 R10, RZ, RZ, UR4 ;  /* 0x00000004ff0a7e24 */ /* 0x000fc4000f8e00ff */
[----:B------:R-:W-:Y:S02]  /*cba0*/  IMAD.U32 R11, RZ, RZ, UR5 ;  /* 0x00000005ff0b7e24 */ /* 0x000fe4000f8e00ff */
[----:B------:R-:W-:Y:S02]  /*cbb0*/  IMAD.MOV.U32 R8, RZ, RZ, 0x70 ;  /* 0x00000070ff087424 */ /* 0x000fe400078e00ff */
[----:B0-----:R-:W-:-:S07]  /*cbc0*/  IMAD.MOV.U32 R13, RZ, RZ, RZ ;  /* 0x000000ffff0d7224 */ /* 0x001fce00078e00ff */
[----:B------:R-:W-:-:S07]  /*cbd0*/  LEPC R20, `(.L_x_7316) ;  /* 0x000000001014794e */ /* 0x000fce0000000000 */
[----:B-1----:R-:W-:Y:S05]  /*cbe0*/  CALL.ABS.NOINC R2 ;  /* 0x0000000002007343 */ /* 0x002fea0003c00000 */
.L_x_7316:
[----:B------:R-:W-:Y:S05]  /*cbf0*/  BSYNC B6 ;  /* 0x0000000000067941 */ /* 0x000fea0003800000 */
.L_x_7315:
        /* <DEDUP_REMOVED lines=12> */
[----:B------:R-:W-:Y:S01]  /*ccc0*/  IMAD.U32 R27, RZ, RZ, UR44 ;  /* 0x0000002cff1b7e24 */ /* 0x000fe2000f8e00ff */
[----:B------:R-:W-:Y:S01]  /*ccd0*/  UMOV UR5, 0xffffffff ;  /* 0xffffffff00057882 */ /* 0x000fe20000000000 */
[----:B------:R-:W-:-:S03]  /*cce0*/  IMAD.U32 R19, RZ, RZ, UR4 ;  /* 0x00000004ff137e24 */ /* 0x000fc6000f8e00ff */
[----:B------:R-:W-:Y:S01]  /*ccf0*/  LEA R27, R27, 0xffffffc0, 0x6 ;  /* 0xffffffc01b1b7811 */ /* 0x000fe200078e30ff */
[----:B------:R-:W-:Y:S06]  /*cd00*/  BRA.DIV UR5, `(.L_x_7318) ;  /* 0x00000032058c7947 */ /* 0x000fec000b800000 */
.L_x_7373:
        /* <DEDUP_REMOVED lines=8> */
[----:B--2---:R-:W-:-:S04]  /*cd90*/  SHF.L.U32 R8, R8, 0x4, RZ ;  /* 0x0000000408087819 */ /* 0x004fc800000006ff */
        /* <DEDUP_REMOVED lines=18> */
[----:B------:R-:W-:Y:S01]  /*cec0*/  IMAD.U32 R2, RZ, RZ, UR46 ;  /* 0x0000002eff027e24 */ /* 0x000fe2000f8e00ff */
[----:B------:R-:W-:-:S03]  /*ced0*/  IADD3 R0, -R9, RZ, RZ ;  /* 0x000000ff09007210 */ /* 0x000fc60007ffe1ff */
        /* <DEDUP_REMOVED lines=13> */
.L_x_7319:
[----:B------:R-:W-:Y:S01]  /*cfb0*/  IMAD R25, R18, 0x8, R17 ;  /* 0x0000000812197824 */ /* 0x000fe200078e0211 */
[----:B------:R-:W-:Y:S01]  /*cfc0*/  SHF.L.U32 R0, R22, 0x1f, RZ ;  /* 0x0000001f16007819 */ /* 0x000fe200000006ff */
[----:B------:R-:W-:Y:S03]  /*cfd0*/  BSSY B0, `(.L_x_7320) ;  /* 0x0000003000007945 */ /* 0x000fe60003800000 */
[----:B------:R-:W0:Y:S02]  /*cfe0*/  SYNCS.PHASECHK.TRANS64.TRYWAIT P0, [R25+URZ+0x28c40], R0 ;  /* 0x028c4000190075a7 */ /* 0x000e24000800017f */
[----:B0-----:R-:W-:Y:S05]  /*cff0*/  @!P0 BRA `(.L_x_7321) ;  /* 0x0000002c00fc8947 */ /* 0x001fea0003800000 */
.L_x_7374:
[----:B------:R-:W-:Y:S05]  /*d000*/  BSYNC B0 ;  /* 0x0000000000007941 */ /* 0x000fea0003800000 */
.L_x_7320:
        /* <DEDUP_REMOVED lines=12> */
[----:B------:R-:W-:Y:S01]  /*d0d0*/  IMAD R5, R4, UR4, RZ ;  /* 0x0000000404057c24 */ /* 0x000fe2000f8e02ff */
[----:B0-----:R-:W-:Y:S01]  /*d0e0*/  LEA R4, R18, R31, 0xc ;  /* 0x0000001f12047211 */ /* 0x001fe200078e60ff */
        /* <DEDUP_REMOVED lines=11> */
[----:B-1----:R-:W-:Y:S02]  /*d1a0*/  IMAD.SHL.U32 R6, R6, 0x8, RZ ;  /* 0x0000000806067824 */ /* 0x002fe400078e00ff */
[----:B------:R-:W-:Y:S02]  /*d1b0*/  LEA.HI.X R5, R2, UR5, R5, 0x1, P0 ;  /* 0x0000000502057c11 */ /* 0x000fe400080f0c05 */
[----:B------:R-:W-:Y:S02]  /*d1c0*/  ISETP.GE.AND P0, PT, R27, 0x1, PT ;  /* 0x000000011b00780c */ /* 0x000fe40003f06270 */
[----:B------:R-:W-:Y:S01]  /*d1d0*/  LOP3.LUT R6, R6, 0x38, RZ, 0xc0, !PT ;  /* 0x0000003806067812 */ /* 0x000fe200078ec0ff */
[----:B------:R-:W-:Y:S10]  /*d1e0*/  BRA.DIV UR4, `(.L_x_7322) ;  /* 0x0000002e04947947 */ /* 0x000ff4000b800000 */
        /* <DEDUP_REMOVED lines=12> */
[----:B-1----:R-:W-:Y:S01]  /*d2b0*/  @P0 IMAD.X R3, RZ, RZ, R2, P1 ;  /* 0x000000ffff030224 */ /* 0x002fe200008e0602 */
[----:B------:R-:W-:Y:S02]  /*d2c0*/  @P0 MOV R2, R14 ;  /* 0x0000000e00020202 */ /* 0x000fe40000000f00 */
        /* <DEDUP_REMOVED lines=11> */
.L_x_7384:
        /* <DEDUP_REMOVED lines=10> */
.L_x_7323:
        /* <DEDUP_REMOVED lines=11> */
.L_x_7324:
[----:B------:R-:W-:Y:S01]  /*d4d0*/  IADD3 R0, R17, 0x20400, RZ ;  /* 0x0002040011007810 */ /* 0x000fe20007ffe0ff */
        /* <DEDUP_REMOVED lines=22> */
.L_x_7326:
[----:B------:R-:W-:Y:S05]  /*d640*/  BSYNC B6 ;  /* 0x0000000000067941 */ /* 0x000fea0003800000 */
.L_x_7325:
[----:B------:R2:W5:Y:S01]  /*d650*/  LDL R8, [R1+0x8] ;  /* 0x0000080001087983 */ /* 0x0005620000100800 */
[----:B------:R-:W-:Y:S01]  /*d660*/  UISETP.NE.AND UP0, UPT, UR47, URZ, UPT ;  /* 0x0000003f2f00728c */ /* 0x000fe2000bf05270 */
[----:B------:R-:W-:Y:S01]  /*d670*/  IMAD.U32 R0, RZ, RZ, UR43 ;  /* 0x0000002bff007e24 */ /* 0x000fe2000f8e00ff */
[----:B------:R-:W-:Y:S01]  /*d680*/  LOP3.LUT P5, RZ, R16, 0x1000, RZ, 0xc0, !PT ;  /* 0x0000100010ff7812 */ /* 0x000fe200078ac0ff */
[----:B0-----:R-:W0:Y:S01]  /*d690*/  S2R R2, SR_TID.X ;  /* 0x0000000000027919 */ /* 0x001e220000002100 */
[----:B------:R-:W-:Y:S01]  /*d6a0*/  R2UR UR6, R23 ;  /* 0x00000000170672ca */ /* 0x000fe200000e0000 */
[----:B------:R-:W-:Y:S01]  /*d6b0*/  ULDC.64 UR8, c[0x0][0x2d8] ;  /* 0x0000b60000087ab9 */ /* 0x000fe20000000a00 */
[----:B------:R-:W-:-:S05]  /*d6c0*/  PLOP3.LUT P0, PT, PT, PT, UP0, 0x80, 0x0 ;  /* 0x000000000000781c */ /* 0x000fca0003f0f008 */
[----:B------:R-:W-:Y:S01]  /*d6d0*/  @UP0 ULDC UR4, c[0x0][0x44c] ;  /* 0x0001130000040ab9 */ /* 0x000fe20000000800 */
[----:B0-----:R-:W-:-:S05]  /*d6e0*/  IMAD.SHL.U32 R2, R2, 0x10, RZ ;  /* 0x0000001002027824 */ /* 0x001fca00078e00ff */
[----:B------:R-:W-:-:S05]  /*d6f0*/  LOP3.LUT R2, R36, 0x70, R2, 0xf8, !PT ;  /* 0x0000007024027812 */ /* 0x000fca00078ef802 */
[----:B------:R-:W-:-:S04]  /*d700*/  IMAD R0, R0, 0x40, R2 ;  /* 0x0000004000007824 */ /* 0x000fc800078e0202 */
        /* <DEDUP_REMOVED lines=8> */
[----:B------:R-:W-:Y:S01]  /*d790*/  UIMAD UR7, UR7, UR9, UR6 ;  /* 0x00000009070772a4 */ /* 0x000fe2000f8e0206 */
[----:B------:R-:W0:Y:S01]  /*d7a0*/  S2R R10, SR_TID.X ;  /* 0x00000000000a7919 */ /* 0x000e220000002100 */
[----:B------:R-:W-:Y:S01]  /*d7b0*/  USHF.R.S32.HI UR6, URZ, 0x1f, UR42 ;  /* 0x0000001f3f067899 */ /* 0x000fe2000801142a */
[----:B------:R-:W-:-:S09]  /*d7c0*/  IADD3 R5, -R2, RZ, RZ ;  /* 0x000000ff02057210 */ /* 0x000fd20007ffe1ff */
        /* <DEDUP_REMOVED lines=25> */
[----:B0-----:R-:W-:-:S03]  /*d960*/  IMAD.SHL.U32 R10, R10, 0x8, RZ ;  /* 0x000000080a0a7824 */ /* 0x001fc600078e00ff */
[----:B------:R-:W-:Y:S02]  /*d970*/  LEA.HI.X R5, R2, UR5, R5, 0x1, P0 ;  /* 0x0000000502057c11 */ /* 0x000fe400080f0c05 */
[----:B------:R-:W-:Y:S01]  /*d980*/  LOP3.LUT R10, R10, 0x38, RZ, 0xc0, !PT ;  /* 0x000000380a0a7812 */ /* 0x000fe200078ec0ff */
[----:B--2---:R-:W-:Y:S06]  /*d990*/  BRA.DIV UR4, `(.L_x_7327) ;  /* 0x0000002a04d07947 */ /* 0x004fec000b800000 */
[----:B------:R-:W0:Y:S01]  /*d9a0*/  SHFL.IDX PT, R14, R0, RZ, 0x181f ;  /* 0x00181fff000e7589 */ /* 0x000e2200000e0000 */
[----:B------:R-:W-:-:S03]  /*d9b0*/  IMAD.U32 R3, RZ, RZ, UR43 ;  /* 0x0000002bff037e24 */ /* 0x000fc6000f8e00ff */
[----:B------:R-:W2:Y:S01]  /*d9c0*/  SHFL.IDX PT, R2, R5, RZ, 0x181f ;  /* 0x00181fff05027589 */ /* 0x000ea200000e0000 */
[----:B------:R-:W-:-:S04]  /*d9d0*/  IMAD R4, R3, 0x40, R36 ;  /* 0x0000004003047824 */ /* 0x000fc800078e0224 */
[C---:B------:R-:W-:Y:S01]  /*d9e0*/  VIADD R6, R4.reuse, 0x10 ;  /* 0x0000001004067836 */ /* 0x040fe20000000000 */
[----:B------:R-:W-:-:S13]  /*d9f0*/  ISETP.GE.AND P0, PT, R4, UR37, PT ;  /* 0x0000002504007c0c */ /* 0x000fda000bf06270 */
[----:B0-----:R-:W-:-:S04]  /*da00*/  @!P0 LEA R14, P1, R10, R14, 0x1 ;  /* 0x0000000e0a0e8211 */ /* 0x001fc800078208ff */
[----:B--2---:R-:W-:Y:S01]  /*da10*/  @!P0 IADD3.X R3, RZ, R2, RZ, P1, !PT ;  /* 0x00000002ff038210 */ /* 0x004fe20000ffe4ff */
[----:B------:R-:W-:Y:S02]  /*da20*/  @!P0 IMAD.MOV.U32 R2, RZ, RZ, R14 ;  /* 0x000000ffff028224 */ /* 0x000fe400078e000e */
[----:B------:R-:W0:Y:S04]  /*da30*/  SHFL.IDX PT, R14, R0, 0x1, 0x181f ;  /* 0x00381f00000e7f89 */ /* 0x000e2800000e0000 */
[----:B-----5:R2:W-:Y:S01]  /*da40*/  @!P0 LDGSTS.E.BYPASS.LTC128B.128 [R8+0x20400], desc[UR50][R2.64], !P5 ;  /* 0x2040000002088fae */ /* 0x0205e2000e901d72 */
[----:B------:R-:W-:Y:S01]  /*da50*/  ISETP.GE.AND P0, PT, R6, UR37, PT ;  /* 0x0000002506007c0c */ /* 0x000fe2000bf06270 */
[----:B------:R-:W-:Y:S02]  /*da60*/  VIADD R6, R4, 0x20 ;  /* 0x0000002004067836 */ /* 0x000fe40000000000 */
        /* <DEDUP_REMOVED lines=10> */
[----:B--2---:R-:W-:Y:S01]  /*db10*/  @!P0 IMAD.X R3, RZ, RZ, R2, P1 ;  /* 0x000000ffff038224 */ /* 0x004fe200008e0602 */
[----:B------:R-:W-:Y:S02]  /*db20*/  @!P0 MOV R2, R14 ;  /* 0x0000000e00028202 */ /* 0x000fe40000000f00 */
[----:B------:R0:W2:Y:S04]  /*db30*/  SHFL.IDX PT, R14, R0, 0x3, 0x181f ;  /* 0x00781f00000e7f89 */ /* 0x0000a800000e0000 */
[----:B---3--:R0:W-:Y:S02]  /*db40*/  @!P0 LDGSTS.E.BYPASS.LTC128B.128 [R8+0x21400], desc[UR50][R2.64], !P5 ;  /* 0x2140000002088fae */ /* 0x0081e4000e901d72 */
.L_x_7393:
        /* <DEDUP_REMOVED lines=10> */
.L_x_7328:
        /* <DEDUP_REMOVED lines=18> */
.L_x_7394:
[----:B------:R-:W-:Y:S05]  /*dd10*/  BSYNC B0 ;  /* 0x0000000000007941 */ /* 0x000fea0003800000 */
.L_x_7329:
[----:B------:R-:W-:-:S05]  /*dd20*/  IMAD.U32 R2, RZ, RZ, UR46 ;  /* 0x0000002eff027e24 */ /* 0x000fca000f8e00ff */
[----:B------:R-:W-:-:S13]  /*dd30*/  ISETP.NE.AND P0, PT, R2, 0x3, PT ;  /* 0x000000030200780c */ /* 0x000fda0003f05270 */
[----:B------:R-:W-:Y:S05]  /*dd40*/  @!P0 BRA `(.L_x_7331) ;  /* 0x0000000000048947 */ /* 0x000fea0003800000 */
[----:B------:R-:W-:Y:S01]  /*dd50*/  BPT.TRAP 0x1 ;  /* 0x000000040000795c */ /* 0x000fe20000300000 */
.L_x_7331:
[----:B0-----:R-:W-:Y:S01]  /*dd60*/  SHF.L.U32 R0, R22, 0x1f, RZ ;  /* 0x0000001f16007819 */ /* 0x001fe200000006ff */
[----:B------:R-:W-:Y:S03]  /*dd70*/  BSSY B0, `(.L_x_7332) ;  /* 0x0000003000007945 */ /* 0x000fe60003800000 */
[----:B------:R-:W0:Y:S02]  /*dd80*/  SYNCS.PHASECHK.TRANS64.TRYWAIT P0, [R25+URZ+0x28c60], R0 ;  /* 0x028c6000190075a7 */ /* 0x000e24000800017f */
[----:B0-----:R-:W-:Y:S05]  /*dd90*/  @!P0 BRA `(.L_x_7333) ;  /* 0x0000002c00008947 */ /* 0x001fea0003800000 */
.L_x_7395:
[----:B------:R-:W-:Y:S05]  /*dda0*/  BSYNC B0 ;  /* 0x0000000000007941 */ /* 0x000fea0003800000 */
.L_x_7332:
        /* <DEDUP_REMOVED lines=67> */
[----:B--2---:R-:W-:Y:S02]  /*e1e0*/  IADD3.X R3, RZ, R3, RZ, P6, !PT ;  /* 0x00000003ff037210 */ /* 0x004fe400037fe4ff */
        /* <DEDUP_REMOVED lines=39> */
.L_x_7405:
        /* <DEDUP_REMOVED lines=25> */
.L_x_7335:
        /* <DEDUP_REMOVED lines=11> */
.L_x_7336:
[----:B------:R-:W-:Y:S01]  /*e6a0*/  UISETP.GE.AND UP0, UPT, UR44, 0x2, UPT ;  /* 0x000000022c00788c */ /* 0x000fe2000bf06270 */
[----:B------:R0:W-:Y:S05]  /*e6b0*/  SYNCS.ARRIVE.TRANS64.A1T0 RZ, [R25+URZ+0x28c50], RZ ;  /* 0x028c50ff19ff79a7 */ /* 0x0001ea000810003f */
[----:B------:R-:W-:-:S13]  /*e6c0*/  PLOP3.LUT P0, PT, PT, PT, UP0, 0x40, 0x0 ;  /* 0x000000000000781c */ /* 0x000fda0003f0e808 */
[----:B0-----:R-:W-:Y:S05]  /*e6d0*/  @P0 BRA `(.L_x_7337) ;  /* 0x0000000c009c0947 */ /* 0x001fea0003800000 */
[----:B------:R-:W-:Y:S01]  /*e6e0*/  UIADD3 UR4, UR44, -0x2, URZ ;  /* 0xfffffffe2c047890 */ /* 0x000fe2000fffe03f */
[----:B------:R-:W-:Y:S05]  /*e6f0*/  BSSY B0, `(.L_x_7337) ;  /* 0x00000e5000007945 */ /* 0x000fea0003800000 */
[----:B------:R-:W-:-:S07]  /*e700*/  IMAD.U32 R9, RZ, RZ, UR4 ;  /* 0x00000004ff097e24 */ /* 0x000fce000f8e00ff */
.L_x_7350:
        /* <DEDUP_REMOVED lines=8> */
[C---:B------:R-:W-:Y:S02]  /*e790*/  ISETP.GT.U32.AND P1, PT, R2.reuse, 0x3f, PT ;  /* 0x0000003f0200780c */ /* 0x040fe40003f24070 */
[----:B------:R-:W-:-:S05]  /*e7a0*/  IADD3 R8, R2, R8, RZ ;  /* 0x0000000802087210 */ /* 0x000fca0007ffe0ff */
        /* <DEDUP_REMOVED lines=8> */
[----:B------:R-:W-:Y:S02]  /*e830*/  @!P1 IMAD R5, R24, R5, R2 ;  /* 0x0000000518059224 */ /* 0x000fe400078e0202 */
[----:B------:R-:W-:-:S04]  /*e840*/  @!P1 IMAD.MOV.U32 R2, RZ, RZ, R10 ;  /* 0x000000ffff029224 */ /* 0x000fc800078e000a */
[----:B------:R-:W-:-:S04]  /*e850*/  @!P1 IMAD.WIDE.U32 R2, R24, R4, R2 ;  /* 0x0000000418029225 */ /* 0x000fc800078e0002 */
[----:B------:R-:W-:Y:S02]  /*e860*/  @!P1 IMAD.IADD R3, R5, 0x1, R3 ;  /* 0x0000000105039824 */ /* 0x000fe400078e0203 */
[----:B------:R-:W-:Y:S01]  /*e870*/  IMAD.MOV.U32 R4, RZ, RZ, RZ ;  /* 0x000000ffff047224 */ /* 0x000fe200078e00ff */
[C---:B0-----:R-:W-:Y:S02]  /*e880*/  @!P1 LEA R6, P0, R2.reuse, R6, 0x2 ;  /* 0x0000000602069211 */ /* 0x041fe400078010ff */
[----:B------:R-:W-:Y:S02]  /*e890*/  MOV R11, UR46 ;  /* 0x0000002e000b7c02 */ /* 0x000fe40008000f00 */
        /* <DEDUP_REMOVED lines=13> */
[----:B------:R-:W-:Y:S01]  /*e970*/  ISETP.GT.AND P3, PT, R2, RZ, PT ;  /* 0x000000ff0200720c */ /* 0x000fe20003f64270 */
[----:B0-----:R-:W-:-:S12]  /*e980*/  @!P1 BRA `(.L_x_7338) ;  /* 0x0000000000049947 */ /* 0x001fd80003800000 */
[----:B------:R-:W-:Y:S01]  /*e990*/  BPT.TRAP 0x1 ;  /* 0x000000040000795c */ /* 0x000fe20000300000 */
.L_x_7338:
[----:B------:R-:W-:Y:S01]  /*e9a0*/  IMAD R8, R18, 0x8, R17 ;  /* 0x0000000812087824 */ /* 0x000fe200078e0211 */
[----:B------:R-:W-:Y:S01]  /*e9b0*/  SHF.L.U32 R20, R22, 0x1f, RZ ;  /* 0x0000001f16147819 */ /* 0x000fe200000006ff */
[----:B------:R-:W-:Y:S01]  /*e9c0*/  BSSY B1, `(.L_x_7339) ;  /* 0x0000004000017945 */ /* 0x000fe20003800000 */
[----:B------:R-:W-:Y:S02]  /*e9d0*/  SHF.R.S32.HI R7, RZ, 0x1f, R5 ;  /* 0x0000001fff077819 */ /* 0x000fe40000011405 */
[----:B------:R-:W0:Y:S02]  /*e9e0*/  SYNCS.PHASECHK.TRANS64.TRYWAIT P0, [R8+URZ+0x28c40], R20 ;  /* 0x028c4014080075a7 */ /* 0x000e24000800017f */
[----:B0-----:R-:W-:Y:S05]  /*e9f0*/  @!P0 BRA `(.L_x_7340) ;  /* 0x0000002800048947 */ /* 0x001fea0003800000 */
.L_x_7406:
[----:B------:R-:W-:Y:S05]  /*ea00*/  BSYNC B1 ;  /* 0x0000000000017941 */ /* 0x000fea0003800000 */
.L_x_7339:
        /* <DEDUP_REMOVED lines=14> */
[C---:B------:R-:W-:Y:S01]  /*eaf0*/  IMAD R27, R19.reuse, UR5, R6 ;  /* 0x00000005131b7c24 */ /* 0x040fe2000f8e0206 */
[----:B------:R-:W-:Y:S01]  /*eb00*/  LEA R6, R18, R31, 0xc ;  /* 0x0000001f12067211 */ /* 0x000fe200078e60ff */
[----:B------:R-:W-:Y:S01]  /*eb10*/  IMAD.WIDE.U32 R2, R19, UR4, R2 ;  /* 0x0000000413027c25 */ /* 0x000fe2000f8e0002 */
[----:B------:R-:W-:-:S03]  /*eb20*/  ULDC.64 UR4, c[0x0][0x2e8] ;  /* 0x0000ba0000047ab9 */ /* 0x000fc60000000a00 */
[----:B------:R-:W-:Y:S01]  /*eb30*/  IMAD.IADD R27, R27, 0x1, R3 ;  /* 0x000000011b1b7824 */ /* 0x000fe200078e0203 */
[----:B------:R-:W-:Y:S01]  /*eb40*/  LEA R21, P0, R2, UR4, 0x1 ;  /* 0x0000000402157c11 */ /* 0x000fe2000f8008ff */
[----:B------:R-:W-:-:S03]  /*eb50*/  UMOV UR4, 0xffffffff ;  /* 0xffffffff00047882 */ /* 0x000fc60000000000 */
        /* <DEDUP_REMOVED lines=11> */
[----:B------:R-:W2:Y:S02]  /*ec10*/  SHFL.IDX PT, R14, R21, 0x2, 0x181f ;  /* 0x00581f00150e7f89 */ /* 0x000ea400000e0000 */
[----:B-1----:R-:W-:-:S05]  /*ec20*/  IMAD.X R3, RZ, RZ, R3, P0 ;  /* 0x000000ffff037224 */ /* 0x002fca00000e0603 */
[----:B------:R1:W-:Y:S04]  /*ec30*/  LDGSTS.E.BYPASS.LTC128B.128 [R25+0x22c00], desc[UR50][R2.64], !P1 ;  /* 0x22c0000002197fae */ /* 0x0003e8000c901d72 */
[----:B-1----:R-:W1:Y:S01]  /*ec40*/  SHFL.IDX PT, R3, R27, 0x2, 0x181f ;  /* 0x00581f001b037f89 */ /* 0x002e6200000e0000 */
[----:B--2---:R-:W-:-:S03]  /*ec50*/  IADD3 R2, P0, R14, R0, RZ ;  /* 0x000000000e027210 */ /* 0x004fc60007f1e0ff */
[----:B------:R2:W3:Y:S04]  /*ec60*/  SHFL.IDX PT, R14, R21, 0x3, 0x181f ;  /* 0x00781f00150e7f89 */ /* 0x0004e800000e0000 */
[----:B------:R-:W4:Y:S01]  /*ec70*/  SHFL.IDX PT, R27, R27, 0x3, 0x181f ;  /* 0x00781f001b1b7f89 */ /* 0x000f2200000e0000 */
[----:B-1----:R-:W-:-:S05]  /*ec80*/  IMAD.X R3, RZ, RZ, R3, P0 ;  /* 0x000000ffff037224 */ /* 0x002fca00000e0603 */
[----:B---3--:R2:W-:Y:S02]  /*ec90*/  LDGSTS.E.BYPASS.LTC128B.128 [R25+0x23400], desc[UR50][R2.64], !P1 ;  /* 0x2340000002197fae */ /* 0x0085e4000c901d72 */
.L_x_7416:
        /* <DEDUP_REMOVED lines=8> */
.L_x_7342:
        /* <DEDUP_REMOVED lines=11> */
.L_x_7343:
[----:B------:R1:W-:Y:S01]  /*edd0*/  SYNCS.ARRIVE.TRANS64.A1T0 RZ, [R8+URZ+0x28c30], RZ ;  /* 0x028c30ff08ff79a7 */ /* 0x0003e2000810003f */
[----:B------:R-:W-:Y:S05]  /*ede0*/  @!P2 BRA `(.L_x_7344) ;  /* 0x000000000004a947 */ /* 0x000fea0003800000 */
[----:B------:R-:W-:Y:S01]  /*edf0*/  BPT.TRAP 0x1 ;  /* 0x000000040000795c */ /* 0x000fe20000300000 */
.L_x_7344:
[----:B------:R-:W2:Y:S01]  /*ee00*/  SYNCS.PHASECHK.TRANS64.TRYWAIT P0, [R8+URZ+0x28c60], R20 ;  /* 0x028c6014080075a7 */ /* 0x000ea2000800017f */
[----:B------:R-:W-:Y:S04]  /*ee10*/  BSSY B1, `(.L_x_7345) ;  /* 0x0000002000017945 */ /* 0x000fe80003800000 */
[----:B--2---:R-:W-:Y:S05]  /*ee20*/  @!P0 BRA `(.L_x_7346) ;  /* 0x0000002800188947 */ /* 0x004fea0003800000 */
.L_x_7417:
[----:B------:R-:W-:Y:S05]  /*ee30*/  BSYNC B1 ;  /* 0x0000000000017941 */ /* 0x000fea0003800000 */
.L_x_7345:
        /* <DEDUP_REMOVED lines=21> */
[----:B0-2---:R-:W-:Y:S01]  /*ef90*/  LEA.HI.X R20, R2, UR5, R3, 0x1, P0 ;  /* 0x0000000502147c11 */ /* 0x005fe200080f0c03 */
[----:B------:R-:W-:Y:S06]  /*efa0*/  BRA.DIV UR4, `(.L_x_7347) ;  /* 0x0000002604cc7947 */ /* 0x000fec000b800000 */
        /* <DEDUP_REMOVED lines=53> */
.L_x_7427:
[----:B--2---:R-:W-:Y:S02]  /*f300*/  P2R R4, PR, RZ, 0x2 ;  /* 0x00000002ff047803 */ /* 0x004fe40000000000 */
[----:B------:R-:W-:Y:S02]  /*f310*/  LOP3.LUT P1, RZ, R16, 0x80, RZ, 0xc0, !PT ;  /* 0x0000008010ff7812 */ /* 0x000fe4000782c0ff */
[----:B------:R-:W-:Y:S02]  /*f320*/  IADD3 R2, P2, R14, R0, RZ ;  /* 0x000000000e027210 */ /* 0x000fe40007f5e0ff */
[----:B------:R-:W-:Y:S02]  /*f330*/  P2R R5, PR, RZ, 0x8 ;  /* 0x00000008ff057803 */ /* 0x000fe40000000000 */
[----:B------:R-:W-:Y:S02]  /*f340*/  LOP3.LUT P3, RZ, R16, 0x40, RZ, 0xc0, !PT ;  /* 0x0000004010ff7812 */ /* 0x000fe4000786c0ff */
[----:B------:R-:W-:-:S02]  /*f350*/  IADD3.X R3, RZ, R20, RZ, P2, !PT ;  /* 0x00000014ff037210 */ /* 0x000fc400017fe4ff */
[C---:B------:R-:W-:Y:S02]  /*f360*/  LOP3.LUT P2, RZ, R16.reuse, 0x20, RZ, 0xc0, !PT ;  /* 0x0000002010ff7812 */ /* 0x040fe4000784c0ff */
[----:B------:R-:W-:Y:S01]  /*f370*/  LOP3.LUT P6, RZ, R16, 0x10, RZ, 0xc0, !PT ;  /* 0x0000001010ff7812 */ /* 0x000fe200078cc0ff */
        /* <DEDUP_REMOVED lines=15> */
.L_x_7348:
        /* <DEDUP_REMOVED lines=11> */
.L_x_7349:
[----:B------:R0:W-:Y:S01]  /*f520*/  SYNCS.ARRIVE.TRANS64.A1T0 RZ, [R8+URZ+0x28c50], RZ ;  /* 0x028c50ff08ff79a7 */ /* 0x0001e2000810003f */
[----:B------:R-:W-:Y:S05]  /*f530*/  @P3 BRA `(.L_x_7350) ;  /* 0xfffffff000743947 */ /* 0x000fea000383ffff */
[----:B------:R-:W-:Y:S05]  /*f540*/  BSYNC B0 ;  /* 0x0000000000007941 */ /* 0x000fea0003800000 */
.L_x_7337:
        /* <DEDUP_REMOVED lines=21> */
.L_x_7352:
[----:B------:R-:W-:Y:S05]  /*f6a0*/  BSYNC B0 ;  /* 0x0000000000007941 */ /* 0x000fea0003800000 */
.L_x_7351:
[----:B------:R-:W-:-:S07]  /*f6b0*/  LOP3.LUT R22, R22, R5, RZ, 0x3c, !PT ;  /* 0x0000000516167212 */ /* 0x000fce00078e3cff */
.L_x_7312:
[----:B------:R-:W-:Y:S05]  /*f6c0*/  BSYNC B7 ;  /* 0x0000000000077941 */ /* 0x000fea0003800000 */
.L_x_7310:
        /* <DEDUP_REMOVED lines=11> */
.L_x_7353:
[----:B------:R-:W-:-:S03]  /*f780*/  UMOV UR4, 0xffffffff ;  /* 0xffffffff00047882 */ /* 0x000fc60000000000 */
[----:B------:R-:W-:Y:S05]  /*f790*/  BRA.DIV UR4, `(.L_x_7355) ;  /* 0x0000002604a07947 */ /* 0x000fea000b800000 */
[----:B------:R2:W3:Y:S02]  /*f7a0*/  SHFL.IDX PT, R14, R33, RZ, 0x1f ;  /* 0x00001fff210e7589 */ /* 0x0004e400000e0000 */
.L_x_7430:
[----:B------:R-:W4:Y:S01]  /*f7b0*/  @!P1 S2R R3, SR_CgaCtaId ;  /* 0x0000000000039919 */ /* 0x000f220000008800 */
[----:B------:R-:W-:Y:S05]  /*f7c0*/  WARPSYNC.ALL ;  /* 0x0000000000007948 */ /* 0x000fea0003800000 */
[----:B------:R-:W-:Y:S01]  /*f7d0*/  BAR.SYNC.DEFER_BLOCKING 0x4, 0x180 ;  /* 0x0106000000007b1d */ /* 0x000fe20000010000 */
[----:B------:R-:W-:-:S04]  /*f7e0*/  @!P1 MOV R0, 0x400 ;  /* 0x0000040000009802 */ /* 0x000fc80000000f00 */
[----:B----4-:R-:W-:-:S05]  /*f7f0*/  @!P1 LEA R17, R3, R0, 0x18 ;  /* 0x0000000003119211 */ /* 0x010fca00078ec0ff */
[----:B------:R2:W-:Y:S02]  /*f800*/  @!P1 STS [R17+0x28cd0], R33 ;  /* 0x028cd02111009388 */ /* 0x0005e40000000800 */
[----:B--23--:R-:W-:Y:S01]  /*f810*/  IMAD.MOV.U32 R33, RZ, RZ, R14 ;  /* 0x000000ffff217224 */ /* 0x00cfe200078e000e */
[----:B------:R-:W-:Y:S06]  /*f820*/  BAR.ARV 0x5, 0x180 ;  /* 0x0146000000007b1d */ /* 0x000fec0000002000 */
.L_x_7354:
[----:B------:R-:W-:Y:S02]  /*f830*/  ULDC UR4, c[0x0][0xc38] ;  /* 0x00030e0000047ab9 */ /* 0x000fe40000000800 */
[----:B---3--:R-:W-:-:S13]  /*f840*/  ISETP.GE.AND P0, PT, R33, UR4, PT ;  /* 0x0000000421007c0c */ /* 0x008fda000bf06270 */
[----:B------:R-:W-:Y:S05]  /*f850*/  @!P0 BRA `(.L_x_7356) ;  /* 0xffffffc800a88947 */ /* 0x000fea000383ffff */
.L_x_7307:
        /* <DEDUP_REMOVED lines=12> */
.L_x_7431:
[----:B------:R-:W-:Y:S05]  /*f920*/  BSYNC B0 ;  /* 0x0000000000007941 */ /* 0x000fea0003800000 */
.L_x_7357:
[----:B------:R-:W-:-:S03]  /*f930*/  UMOV UR4, 0xffffffff ;  /* 0xffffffff00047882 */ /* 0x000fc60000000000 */
[----:B------:R-:W-:Y:S05]  /*f940*/  BRA.DIV UR4, `(.L_x_7359) ;  /* 0x0000002604707947 */ /* 0x000fea000b800000 */
[----:B---3--:R-:W3:Y:S02]  /*f950*/  S2R R0, SR_TID.X ;  /* 0x0000000000007919 */ /* 0x008ee40000002100 */
[----:B---3--:R-:W-:-:S04]  /*f960*/  SHF.R.U32.HI R0, RZ, 0x5, R0 ;  /* 0x00000005ff007819 */ /* 0x008fc80000011600 */
[----:B------:R-:W-:-:S05]  /*f970*/  LOP3.LUT R0, R0, 0x3, RZ, 0xc0, !PT ;  /* 0x0000000300007812 */ /* 0x000fca00078ec0ff */
[----:B------:R3:W4:Y:S02]  /*f980*/  SHFL.IDX PT, R14, R0, RZ, 0x1f ;  /* 0x00001fff000e7589 */ /* 0x00072400000e0000 */
.L_x_7434:
[----:B----4-:R-:W-:Y:S01]  /*f990*/  ISETP.NE.AND P0, PT, R14, RZ, PT ;  /* 0x000000ff0e00720c */ /* 0x010fe20003f05270 */
[----:B------:R-:W-:-:S12]  /*f9a0*/  BSSY B0, `(.L_x_7360) ;  /* 0x0000024000007945 */ /* 0x000fd80003800000 */
[----:B------:R-:W-:Y:S05]  /*f9b0*/  @P0 BRA `(.L_x_7361) ;  /* 0x0000000000880947 */ /* 0x000fea0003800000 */
[----:B------:R-:W-:-:S03]  /*f9c0*/  UMOV UR4, 0xffffffff ;  /* 0xffffffff00047882 */ /* 0x000fc60000000000 */
[----:B------:R-:W-:Y:S05]  /*f9d0*/  BRA.DIV UR4, `(.L_x_7362) ;  /* 0x0000002604807947 */ /* 0x000fea000b800000 */
[----:B------:R-:W-:-:S13]  /*f9e0*/  ELECT P6, URZ, PT ;  /* 0x00000000003f782f */ /* 0x000fda00038c0000 */
.L_x_7437:
[----:B------:R-:W-:Y:S05]  /*f9f0*/  @!P6 BRA `(.L_x_7361) ;  /* 0x000000000078e947 */ /* 0x000fea0003800000 */
[----:B------:R-:W-:-:S06]  /*fa00*/  ULOP3.LUT UR4, UR39, 0x2, URZ, 0xfc, !UPT ;  /* 0x0000000227047892 */ /* 0x000fcc000f8efc3f */
[----:B---3--:R-:W-:-:S04]  /*fa10*/  MOV R0, UR4 ;  /* 0x0000000400007c02 */ /* 0x008fc80008000f00 */
[----:B------:R-:W-:-:S13]  /*fa20*/  ISETP.NE.AND P0, PT, R0, 0x3, PT ;  /* 0x000000030000780c */ /* 0x000fda0003f05270 */
[----:B------:R-:W-:Y:S05]  /*fa30*/  @!P0 BRA `(.L_x_7363) ;  /* 0x0000000000048947 */ /* 0x000fea0003800000 */
[----:B------:R-:W-:Y:S01]  /*fa40*/  BPT.TRAP 0x1 ;  /* 0x000000040000795c */ /* 0x000fe20000300000 */
.L_x_7363:
[----:B------:R-:W-:Y:S01]  /*fa50*/  IMAD R5, R18, 0x8, R7 ;  /* 0x0000000812057824 */ /* 0x000fe200078e0207 */
[----:B------:R-:W-:Y:S01]  /*fa60*/  SHF.L.U32 R0, R22, 0x1f, RZ ;  /* 0x0000001f16007819 */ /* 0x000fe200000006ff */
[----:B------:R-:W-:-:S03]  /*fa70*/  VIADD R18, R18, 0x1 ;  /* 0x0000000112127836 */ /* 0x000fc60000000000 */
[----:B------:R-:W3:Y:S02]  /*fa80*/  SYNCS.PHASECHK.TRANS64.TRYWAIT P1, [R5+URZ+0x28c40], R0 ;  /* 0x028c4000050075a7 */ /* 0x000ee4000802017f */
[----:B------:R-:W-:-:S04]  /*fa90*/  ISETP.NE.AND P2, PT, R18, 0x2, PT ;  /* 0x000000021200780c */ /* 0x000fc80003f45270 */
[----:B------:R-:W-:Y:S01]  /*faa0*/  SEL R3, RZ, 0x1, P2 ;  /* 0x00000001ff037807 */ /* 0x000fe20001000000 */
[----:B---3--:R-:W-:Y:S08]  /*fab0*/  @!P1 BRA `(.L_x_7364) ;  /* 0x0000002400689947 */ /* 0x008ff00003800000 */
.L_x_7438:
[----:B------:R-:W-:Y:S02]  /*fac0*/  SEL R18, R18, RZ, P2 ;  /* 0x000000ff12127207 */ /* 0x000fe40001000000 */
[----:B------:R-:W-:Y:S01]  /*fad0*/  LOP3.LUT R2, R22, R3, RZ, 0x3c, !PT ;  /* 0x0000000316027212 */ /* 0x000fe200078e3cff */
[----:B------:R-:W-:Y:S06]  /*fae0*/  @!P0 BRA `(.L_x_7365) ;  /* 0x0000000000048947 */ /* 0x000fec0003800000 */
[----:B------:R-:W-:Y:S01]  /*faf0*/  BPT.TRAP 0x1 ;  /* 0x000000040000795c */ /* 0x000fe20000300000 */
.L_x_7365:
[----:B------:R-:W-:Y:S01]  /*fb00*/  IMAD R3, R18, 0x8, R7 ;  /* 0x0000000812037824 */ /* 0x000fe200078e0207 */
[----:B------:R-:W-:-:S04]  /*fb10*/  SHF.L.U32 R2, R2, 0x1f, RZ ;  /* 0x0000001f02027819 */ /* 0x000fc800000006ff */
[----:B------:R-:W4:Y:S02]  /*fb20*/  SYNCS.PHASECHK.TRANS64.TRYWAIT P1, [R3+URZ+0x28c40], R2 ;  /* 0x028c4002030075a7 */ /* 0x000f24000802017f */
[----:B----4-:R-:W-:Y:S05]  /*fb30*/  @!P1 BRA `(.L_x_7366) ;  /* 0x00000024005c9947 */ /* 0x010fea0003800000 */
.L_x_7439:
[----:B------:R-:W-:Y:S05]  /*fb40*/  @!P0 BRA `(.L_x_7367) ;  /* 0x0000000000048947 */ /* 0x000fea0003800000 */
[----:B------:R-:W-:Y:S01]  /*fb50*/  BPT.TRAP 0x1 ;  /* 0x000000040000795c */ /* 0x000fe20000300000 */
.L_x_7367:
[----:B------:R-:W0:Y:S02]  /*fb60*/  SYNCS.PHASECHK.TRANS64.TRYWAIT P1, [R5+URZ+0x28c60], R0 ;  /* 0x028c6000050075a7 */ /* 0x000e24000802017f */
[----:B0-----:R-:W-:Y:S05]  /*fb70*/  @!P1 BRA `(.L_x_7368) ;  /* 0x0000002400609947 */ /* 0x001fea0003800000 */
.L_x_7440:
[----:B------:R-:W-:Y:S05]  /*fb80*/  @!P0 BRA `(.L_x_7369) ;  /* 0x0000000000048947 */ /* 0x000fea0003800000 */
[----:B------:R-:W-:Y:S01]  /*fb90*/  BPT.TRAP 0x1 ;  /* 0x000000040000795c */ /* 0x000fe20000300000 */
.L_x_7369:
[----:B------:R0:W0:Y:S02]  /*fba0*/  SYNCS.PHASECHK.TRANS64.TRYWAIT P0, [R3+URZ+0x28c60], R2 ;  /* 0x028c6002030075a7 */ /* 0x000024000800017f */
[----:B0-----:R-:W-:Y:S05]  /*fbb0*/  @!P0 NANOSLEEP.SYNCS 0x989680 ;  /* 0x009896800000895d */ /* 0x001fea0003900000 */
[----:B------:R-:W0:Y:S02]  /*fbc0*/  @!P0 SYNCS.PHASECHK.TRANS64 P0, [R3+URZ+0x28c60], R2 ;  /* 0x028c6002030085a7 */ /* 0x000e24000800007f */
[----:B0-----:R-:W-:Y:S05]  /*fbd0*/  @!P0 BRA `(.L_x_7369) ;  /* 0xfffffffc00f08947 */ /* 0x001fea000383ffff */
.L_x_7361:
[----:B------:R-:W-:Y:S05]  /*fbe0*/  BSYNC B0 ;  /* 0x0000000000007941 */ /* 0x000fea0003800000 */
.L_x_7360:
[----:B------:R-:W-:Y:S05]  /*fbf0*/  EXIT ;  /* 0x000000000000794d */ /* 0x000fea0003800000 */
.L_x_7251:
[----:B0-----:R-:W-:-:S04]  /*fc00*/  IMAD.U32 R3, RZ, RZ, UR21 ;  /* 0x00000015ff037e24 */ /* 0x001fc8000f8e00ff */
[----:B------:R0:W1:Y:S03]  /*fc10*/  SYNCS.PHASECHK.TRANS64.TRYWAIT P1, [R3+URZ+0x28c50], R0 ;  /* 0x028c5000030075a7 */ /* 0x000066000802017f */
[----:B-1----:R-:W-:Y:S05]  /*fc20*/  @!P1 NANOSLEEP.SYNCS 0x989680 ;  /* 0x009896800000995d */ /* 0x002fea0003900000 */
[----:B------:R-:W1:Y:S02]  /*fc30*/  @!P1 SYNCS.PHASECHK.TRANS64 P1, [R3+URZ+0x28c50], R0 ;  /* 0x028c5000030095a7 */ /* 0x000e64000802007f */
[----:B-1----:R-:W-:Y:S05]  /*fc40*/  @!P1 BRA `(.L_x_7251) ;  /* 0xfffffffc00ec9947 */ /* 0x002fea000383ffff */
[----:B------:R-:W-:Y:S05]  /*fc50*/  BRA `(.L_x_7370) ;  /* 0xffffff1c00407947 */ /* 0x000fea000383ffff */
.L_x_7257:
[----:B-1----:R-:W-:-:S04]  /*fc60*/  IMAD.U32 R3, RZ, RZ, UR21 ;  /* 0x00000015ff037e24 */ /* 0x002fc8000f8e00ff */
[----:B------:R1:W2:Y:S03]  /*fc70*/  SYNCS.PHASECHK.TRANS64.TRYWAIT P1, [R3+URZ+0x28c50], R0 ;  /* 0x028c5000030075a7 */ /* 0x0002a6000802017f */
[----:B--2---:R-:W-:Y:S05]  /*fc80*/  @!P1 NANOSLEEP.SYNCS 0x989680 ;  /* 0x009896800000995d */ /* 0x004fea0003900000 */
[----:B------:R-:W2:Y:S02]  /*fc90*/  @!P1 SYNCS.PHASECHK.TRANS64 P1, [R3+URZ+0x28c50], R0 ;  /* 0x028c5000030095a7 */ /* 0x000ea4000802007f */
[----:B--2---:R-:W-:Y:S05]  /*fca0*/  @!P1 BRA `(.L_x_7257) ;  /* 0xfffffffc00ec9947 */ /* 0x004fea000383ffff */
[----:B------:R-:W-:Y:S05]  /*fcb0*/  BRA `(.L_x_7256) ;  /* 0xffffff2800387947 */ /* 0x000fea000383ffff */
.L_x_7261:
[----:B0-----:R-:W-:-:S04]  /*fcc0*/  IMAD.U32 R3, RZ, RZ, UR42 ;  /* 0x0000002aff037e24 */ /* 0x001fc8000f8e00ff */
[----:B------:R0:W1:Y:S03]  /*fcd0*/  SYNCS.PHASECHK.TRANS64.TRYWAIT P1, [R3+URZ+0x28c00], R0 ;  /* 0x028c0000030075a7 */ /* 0x000066000802017f */
[----:B-1----:R-:W-:Y:S05]  /*fce0*/  @!P1 NANOSLEEP.SYNCS 0x989680 ;  /* 0x009896800000995d */ /* 0x002fea0003900000 */
[----:B------:R-:W1:Y:S02]  /*fcf0*/  @!P1 SYNCS.PHASECHK.TRANS64 P1, [R3+URZ+0x28c00], R0 ;  /* 0x028c0000030095a7 */ /* 0x000e64000802007f */
[----:B-1----:R-:W-:Y:S05]  /*fd00*/  @!P1 BRA `(.L_x_7261) ;  /* 0xfffffffc00ec9947 */ /* 0x002fea000383ffff */
[----:B------:R-:W-:Y:S05]  /*fd10*/  BRA `(.L_x_7371) ;  /* 0xffffff3800d87947 */ /* 0x000fea000383ffff */
.L_x_7265:
[----:B--2---:R2:W3:Y:S02]  /*fd20*/  SYNCS.PHASECHK.TRANS64.TRYWAIT P1, [R7+URZ+0x28c30], R8 ;  /* 0x028c3008070075a7 */ /* 0x0044e4000802017f */
[----:B---3--:R-:W-:Y:S05]  /*fd30*/  @!P1 NANOSLEEP.SYNCS 0x989680 ;  /* 0x009896800000995d */ /* 0x008fea0003900000 */
[----:B------:R-:W3:Y:S02]  /*fd40*/  @!P1 SYNCS.PHASECHK.TRANS64 P1, [R7+URZ+0x28c30], R8 ;  /* 0x028c3008070095a7 */ /* 0x000ee4000802007f */
[----:B---3--:R-:W-:Y:S05]  /*fd50*/  @!P1 BRA `(.L_x_7265) ;  /* 0xfffffffc00f09947 */ /* 0x008fea000383ffff */
[----:B------:R-:W-:Y:S05]  /*fd60*/  BRA `(.L_x_7264) ;  /* 0xffffff3800f47947 */ /* 0x000fea000383ffff */
.L_x_7270:
[----:B---3--:R3:W0:Y:S02]  /*fd70*/  SYNCS.PHASECHK.TRANS64.TRYWAIT P1, [R7+URZ+0x28c50], R8 ;  /* 0x028c5008070075a7 */ /* 0x008624000802017f */
[----:B0-----:R-:W-:Y:S05]  /*fd80*/  @!P1 NANOSLEEP.SYNCS 0x989680 ;  /* 0x009896800000995d */ /* 0x001fea0003900000 */
[----:B------:R-:W0:Y:S02]  /*fd90*/  @!P1 SYNCS.PHASECHK.TRANS64 P1, [R7+URZ+0x28c50], R8 ;  /* 0x028c5008070095a7 */ /* 0x000e24000802007f */
[----:B0-----:R-:W-:Y:S05]  /*fda0*/  @!P1 BRA `(.L_x_7270) ;  /* 0xfffffffc00f09947 */ /* 0x001fea000383ffff */
[----:B------:R-:W-:Y:S05]  /*fdb0*/  BRA `(.L_x_7269) ;  /* 0xffffff4c00887947 */ /* 0x000fea000383ffff */
.L_x_7276:
[----:B-1----:R-:W-:-:S04]  /*fdc0*/  MOV R6, UR23 ;  /* 0x0000001700067c02 */ /* 0x002fc80008000f00 */
[----:B------:R1:W2:Y:S03]  /*fdd0*/  SYNCS.PHASECHK.TRANS64.TRYWAIT P1, [R6+URZ+0x28c30], R7 ;  /* 0x028c3007060075a7 */ /* 0x0002a6000802017f */
[----:B--2---:R-:W-:Y:S05]  /*fde0*/  @!P1 NANOSLEEP.SYNCS 0x989680 ;  /* 0x009896800000995d */ /* 0x004fea0003900000 */
[----:B------:R-:W2:Y:S02]  /*fdf0*/  @!P1 SYNCS.PHASECHK.TRANS64 P1, [R6+URZ+0x28c30], R7 ;  /* 0x028c3007060095a7 */ /* 0x000ea4000802007f */
[----:B--2---:R-:W-:Y:S05]  /*fe00*/  @!P1 BRA `(.L_x_7276) ;  /* 0xfffffffc00ec9947 */ /* 0x004fea000383ffff */
[----:B------:R-:W-:Y:S05]  /*fe10*/  BRA `(.L_x_7275) ;  /* 0xffffff5000a07947 */ /* 0x000fea000383ffff */
.L_x_7281:
[----:B-1----:R-:W-:-:S04]  /*fe20*/  IMAD.U32 R8, RZ, RZ, UR23 ;  /* 0x00000017ff087e24 */ /* 0x002fc8000f8e00ff */
[----:B------:R1:W2:Y:S03]  /*fe30*/  SYNCS.PHASECHK.TRANS64.TRYWAIT P1, [R8+URZ+0x28c50], R7 ;  /* 0x028c5007080075a7 */ /* 0x0002a6000802017f */
[----:B--2---:R-:W-:Y:S05]  /*fe40*/  @!P1 NANOSLEEP.SYNCS 0x989680 ;  /* 0x009896800000995d */ /* 0x004fea0003900000 */
[----:B------:R-:W2:Y:S02]  /*fe50*/  @!P1 SYNCS.PHASECHK.TRANS64 P1, [R8+URZ+0x28c50], R7 ;  /* 0x028c5007080095a7 */ /* 0x000ea4000802007f */
[----:B--2---:R-:W-:Y:S05]  /*fe60*/  @!P1 BRA `(.L_x_7281) ;  /* 0xfffffffc00ec9947 */ /* 0x004fea000383ffff */
[----:B------:R-:W-:Y:S05]  /*fe70*/  BRA `(.L_x_7280) ;  /* 0xffffff6c00207947 */ /* 0x000fea000383ffff */
.L_x_7288:
[----:B-1----:R-:W-:-:S04]  /*fe80*/  IMAD.U32 R6, RZ, RZ, UR22 ;  /* 0x00000016ff067e24 */ /* 0x002fc8000f8e00ff */
[----:B------:R1:W2:Y:S03]  /*fe90*/  SYNCS.PHASECHK.TRANS64.TRYWAIT P1, [R6+URZ+0x28c30], R7 ;  /* 0x028c3007060075a7 */ /* 0x0002a6000802017f */
[----:B--2---:R-:W-:Y:S05]  /*fea0*/  @!P1 NANOSLEEP.SYNCS 0x989680 ;  /* 0x009896800000995d */ /* 0x004fea0003900000 */
[----:B------:R-:W2:Y:S02]  /*feb0*/  @!P1 SYNCS.PHASECHK.TRANS64 P1, [R6+URZ+0x28c30], R7 ;  /* 0x028c3007060095a7 */ /* 0x000ea4000802007f */
[----:B--2---:R-:W-:Y:S05]  /*fec0*/  @!P1 BRA `(.L_x_7288) ;  /* 0xfffffffc00ec9947 */ /* 0x004fea000383ffff */
[----:B------:R-:W-:Y:S05]  /*fed0*/  BRA `(.L_x_7287) ;  /* 0xffffff7000107947 */ /* 0x000fea000383ffff */
.L_x_7293:
[----:B---3--:R-:W-:-:S04]  /*fee0*/  IMAD.U32 R8, RZ, RZ, UR22 ;  /* 0x00000016ff087e24 */ /* 0x008fc8000f8e00ff */
[----:B------:R3:W4:Y:S03]  /*fef0*/  SYNCS.PHASECHK.TRANS64.TRYWAIT P1, [R8+URZ+0x28c50], R7 ;  /* 0x028c5007080075a7 */ /* 0x000726000802017f */
[----:B----4-:R-:W-:Y:S05]  /*ff00*/  @!P1 NANOSLEEP.SYNCS 0x989680 ;  /* 0x009896800000995d */ /* 0x010fea0003900000 */
[----:B------:R-:W4:Y:S02]  /*ff10*/  @!P1 SYNCS.PHASECHK.TRANS64 P1, [R8+URZ+0x28c50], R7 ;  /* 0x028c5007080095a7 */ /* 0x000f24000802007f */
[----:B----4-:R-:W-:Y:S05]  /*ff20*/  @!P1 BRA `(.L_x_7293) ;  /* 0xfffffffc00ec9947 */ /* 0x010fea000383ffff */
[----:B------:R-:W-:Y:S05]  /*ff30*/  BRA `(.L_x_7292) ;  /* 0xffffff8400347947 */ /* 0x000fea000383ffff */
.L_x_7318:
        /* <DEDUP_REMOVED lines=10> */
.L_x_7372:
[----:B------:R-:W-:Y:S05]  /*ffe0*/  BRA `(.L_x_7373) ;  /* 0xffffffcc00487947 */ /* 0x000fea000383ffff */
.L_x_7321:
[----:B0-----:R0:W1:Y:S02]  /*fff0*/  SYNCS.PHASECHK.TRANS64.TRYWAIT P0, [R25+URZ+0x28c40], R0 ;  /* 0x028c4000190075a7 */ /* 0x001064000800017f */
[----:B-1----:R-:W-:Y:S05]  /*10000*/  @!P0 NANOSLEEP.SYNCS 0x989680 ;  /* 0x009896800000895d */ /* 0x002fea0003900000 */
[----:B------:R-:W1:Y:S02]  /*10010*/  @!P0 SYNCS.PHASECHK.TRANS64 P0, [R25+URZ+0x28c40], R0 ;  /* 0x028c4000190085a7 */ /* 0x000e64000800007f */
[----:B-1----:R-:W-:Y:S05]  /*10020*/  @!P0 BRA `(.L_x_7321) ;  /* 0xfffffffc00f08947 */ /* 0x002fea000383ffff */
[----:B------:R-:W-:Y:S05]  /*10030*/  BRA `(.L_x_7374) ;  /* 0xffffffcc00f07947 */ /* 0x000fea000383ffff */
.L_x_7322:
        /* <DEDUP_REMOVED lines=8> */
.L_x_7376:
[----:B------:R-:W-:Y:S05]  /*100c0*/  BSYNC B0 ;  /* 0x0000000000007941 */ /* 0x000fea0003800000 */
.L_x_7375:
        /* <DEDUP_REMOVED lines=9> */
.L_x_7377:
[----:B------:R-:W-:Y:S01]  /*10160*/  IMAD.MOV.U32 R13, RZ, RZ, R5 ;  /* 0x000000ffff0d7224 */ /* 0x000fe200078e0005 */
[----:B------:R-:W-:Y:S02]  /*10170*/  MOV R12, 0x1 ;  /* 0x00000001000c7802 */ /* 0x000fe40000000f00 */
[----:B------:R-:W-:-:S05]  /*10180*/  @P0 LEA R14, P1, R6, R14, 0x1 ;  /* 0x0000000e060e0211 */ /* 0x000fca00078208ff */
[----:B------:R-:W-:Y:S02]  /*10190*/  @P0 IMAD.X R3, RZ, RZ, R2, P1 ;  /* 0x000000ffff030224 */ /* 0x000fe400008e0602 */
[----:B------:R-:W-:-:S07]  /*101a0*/  @P0 IMAD.MOV.U32 R2, RZ, RZ, R14 ;  /* 0x000000ffff020224 */ /* 0x000fce00078e000e */
[----:B------:R-:W-:Y:S05]  /*101b0*/  WARPSYNC.COLLECTIVE R15, `(.L_x_7378) ;  /* 0x000000000f087348 */ /* 0x000fea0003c00000 */
[----:B------:R0:W1:Y:S02]  /*101c0*/  SHFL.IDX P6, R14, R13, R12, R11 ;  /* 0x0000000c0d0e7389 */ /* 0x00006400000c000b */
[----:B01----:R-:W-:Y:S01]  /*101d0*/  ENDCOLLECTIVE ;  /* 0x000000000000791b */ /* 0x003fe20003800000 */
.L_x_7378:
        /* <DEDUP_REMOVED lines=11> */
.L_x_7379:
        /* <DEDUP_REMOVED lines=8> */
.L_x_7380:
        /* <DEDUP_REMOVED lines=11> */
.L_x_7381:
        /* <DEDUP_REMOVED lines=8> */
.L_x_7382:
        /* <DEDUP_REMOVED lines=9> */
.L_x_7383:
[----:B------:R-:W-:Y:S05]  /*104d0*/  BRA `(.L_x_7384) ;  /* 0xffffffcc00a87947 */ /* 0x000fea000383ffff */
.L_x_7327:
[----:B------:R-:W-:Y:S02]  /*104e0*/  IMAD.MOV.U32 R13, RZ, RZ, R5 ;  /* 0x000000ffff0d7224 */ /* 0x000fe400078e0005 */
[----:B------:R-:W-:Y:S02]  /*104f0*/  IMAD.MOV.U32 R12, RZ, RZ, RZ ;  /* 0x000000ffff0c7224 */ /* 0x000fe400078e00ff */
[----:B------:R-:W-:Y:S02]  /*10500*/  IMAD.MOV.U32 R11, RZ, RZ, 0x181f ;  /* 0x0000181fff0b7424 */ /* 0x000fe400078e00ff */
[----:B------:R-:W-:Y:S02]  /*10510*/  IMAD.MOV.U32 R15, RZ, RZ, -0x1 ;  /* 0xffffffffff0f7424 */ /* 0x000fe400078e00ff */
[----:B------:R-:W-:-:S07]  /*10520*/  IMAD.U32 R3, RZ, RZ, UR43 ;  /* 0x0000002bff037e24 */ /* 0x000fce000f8e00ff */
[----:B-1---5:R-:W-:Y:S05]  /*10530*/  WARPSYNC.COLLECTIVE R15, `(.L_x_7385) ;  /* 0x000000000f087348 */ /* 0x022fea0003c00000 */
[----:B------:R0:W2:Y:S02]  /*10540*/  SHFL.IDX P6, R14, R13, R12, R11 ;  /* 0x0000000c0d0e7389 */ /* 0x0000a400000c000b */
[----:B012--5:R-:W-:Y:S01]  /*10550*/  ENDCOLLECTIVE ;  /* 0x000000000000791b */ /* 0x027fe20003800000 */
.L_x_7385:
[----:B------:R-:W-:-:S04]  /*10560*/  IMAD R4, R3, 0x40, R36 ;  /* 0x0000004003047824 */ /* 0x000fc800078e0224 */
[C---:B------:R-:W-:Y:S01]  /*10570*/  VIADD R6, R4.reuse, 0x10 ;  /* 0x0000001004067836 */ /* 0x040fe20000000000 */
[----:B------:R-:W-:Y:S01]  /*10580*/  ISETP.GE.AND P0, PT, R4, UR37, PT ;  /* 0x0000002504007c0c */ /* 0x000fe2000bf06270 */
[----:B------:R-:W-:Y:S01]  /*10590*/  IMAD.MOV.U32 R13, RZ, RZ, R0 ;  /* 0x000000ffff0d7224 */ /* 0x000fe200078e0000 */
[----:B------:R-:W-:-:S11]  /*105a0*/  MOV R2, R14 ;  /* 0x0000000e00027202 */ /* 0x000fd60000000f00 */
[----:B------:R-:W-:Y:S05]  /*105b0*/  WARPSYNC.COLLECTIVE R15, `(.L_x_7386) ;  /* 0x000000000f087348 */ /* 0x000fea0003c00000 */
[----:B------:R0:W1:Y:S02]  /*105c0*/  SHFL.IDX P6, R14, R13, R12, R11 ;  /* 0x0000000c0d0e7389 */ /* 0x00006400000c000b */
[----:B01----:R-:W-:Y:S01]  /*105d0*/  ENDCOLLECTIVE ;  /* 0x000000000000791b */ /* 0x003fe20003800000 */
.L_x_7386:
        /* <DEDUP_REMOVED lines=8> */
.L_x_7387:
        /* <DEDUP_REMOVED lines=11> */
.L_x_7388:
        /* <DEDUP_REMOVED lines=8> */
.L_x_7389:
        /* <DEDUP_REMOVED lines=10> */
.L_x_7390:
        /* <DEDUP_REMOVED lines=8> */
.L_x_7391:
        /* <DEDUP_REMOVED lines=9> */
.L_x_7392:
[----:B------:R-:W-:Y:S05]  /*10940*/  BRA `(.L_x_7393) ;  /* 0xffffffd000807947 */ /* 0x000fea000383ffff */
.L_x_7330:
[----:B0-----:R0:W2:Y:S02]  /*10950*/  SYNCS.PHASECHK.TRANS64.TRYWAIT P0, [R17+URZ+0x28c20], R0 ;  /* 0x028c2000110075a7 */ /* 0x0010a4000800017f */
[----:B--2---:R-:W-:Y:S05]  /*10960*/  @!P0 NANOSLEEP.SYNCS 0x989680 ;  /* 0x009896800000895d */ /* 0x004fea0003900000 */
[----:B------:R-:W2:Y:S02]  /*10970*/  @!P0 SYNCS.PHASECHK.TRANS64 P0, [R17+URZ+0x28c20], R0 ;  /* 0x028c2000110085a7 */ /* 0x000ea4000800007f */
[----:B--2---:R-:W-:Y:S05]  /*10980*/  @!P0 BRA `(.L_x_7330) ;  /* 0xfffffffc00f08947 */ /* 0x004fea000383ffff */
[----:B------:R-:W-:Y:S05]  /*10990*/  BRA `(.L_x_7394) ;  /* 0xffffffd000dc7947 */ /* 0x000fea000383ffff */
.L_x_7333:
[----:B0-----:R0:W2:Y:S02]  /*109a0*/  SYNCS.PHASECHK.TRANS64.TRYWAIT P0, [R25+URZ+0x28c60], R0 ;  /* 0x028c6000190075a7 */ /* 0x0010a4000800017f */
[----:B--2---:R-:W-:Y:S05]  /*109b0*/  @!P0 NANOSLEEP.SYNCS 0x989680 ;  /* 0x009896800000895d */ /* 0x004fea0003900000 */
[----:B------:R-:W2:Y:S02]  /*109c0*/  @!P0 SYNCS.PHASECHK.TRANS64 P0, [R25+URZ+0x28c60], R0 ;  /* 0x028c6000190085a7 */ /* 0x000ea4000800007f */
[----:B--2---:R-:W-:Y:S05]  /*109d0*/  @!P0 BRA `(.L_x_7333) ;  /* 0xfffffffc00f08947 */ /* 0x004fea000383ffff */
[----:B------:R-:W-:Y:S05]  /*109e0*/  BRA `(.L_x_7395) ;  /* 0xffffffd000ec7947 */ /* 0x000fea000383ffff */
.L_x_7334:
        /* <DEDUP_REMOVED lines=8> */
.L_x_7397:
[----:B------:R-:W-:Y:S05]  /*10a70*/  BSYNC B0 ;  /* 0x0000000000007941 */ /* 0x000fea0003800000 */
.L_x_7396:
[----:B------:R-:W0:Y:S01]  /*10a80*/  S2R R8, SR_TID.X ;  /* 0x0000000000087919 */ /* 0x000e220000002100 */
[----:B------:R-:W-:Y:S01]  /*10a90*/  IMAD.MOV.U32 R13, RZ, RZ, R6 ;  /* 0x000000ffff0d7224 */ /* 0x000fe200078e0006 */
[----:B------:R-:W-:Y:S01]  /*10aa0*/  MOV R3, R14 ;  /* 0x0000000e00037202 */ /* 0x000fe20000000f00 */
[----:B------:R-:W-:Y:S01]  /*10ab0*/  IMAD.MOV.U32 R12, RZ, RZ, RZ ;  /* 0x000000ffff0c7224 */ /* 0x000fe200078e00ff */
[C---:B------:R-:W-:Y:S01]  /*10ac0*/  LOP3.LUT P1, RZ, R32.reuse, 0x1, RZ, 0xc0, !PT ;  /* 0x0000000120ff7812 */ /* 0x040fe2000782c0ff */
[----:B------:R-:W-:Y:S01]  /*10ad0*/  IMAD.MOV.U32 R11, RZ, RZ, 0x181f ;  /* 0x0000181fff0b7424 */ /* 0x000fe200078e00ff */
[C---:B------:R-:W-:Y:S01]  /*10ae0*/  LOP3.LUT P5, RZ, R32.reuse, 0x2, RZ, 0xc0, !PT ;  /* 0x0000000220ff7812 */ /* 0x040fe200078ac0ff */
[----:B------:R-:W-:Y:S01]  /*10af0*/  IMAD.MOV.U32 R15, RZ, RZ, -0x1 ;  /* 0xffffffffff0f7424 */ /* 0x000fe200078e00ff */
[C---:B------:R-:W-:Y:S01]  /*10b00*/  LOP3.LUT P4, RZ, R32.reuse, 0x4, RZ, 0xc0, !PT ;  /* 0x0000000420ff7812 */ /* 0x040fe2000788c0ff */
[----:B------:R-:W-:Y:S01]  /*10b10*/  IMAD R5, R5, 0x2, R17 ;  /* 0x0000000205057824 */ /* 0x000fe200078e0211 */
[----:B------:R-:W-:-:S13]  /*10b20*/  LOP3.LUT P3, RZ, R32, 0x8, RZ, 0xc0, !PT ;  /* 0x0000000820ff7812 */ /* 0x000fda000786c0ff */
[----:B0-----:R-:W-:Y:S05]  /*10b30*/  WARPSYNC.COLLECTIVE R15, `(.L_x_7398) ;  /* 0x000000000f087348 */ /* 0x001fea0003c00000 */
[----:B------:R1:W2:Y:S02]  /*10b40*/  SHFL.IDX P6, R14, R13, R12, R11 ;  /* 0x0000000c0d0e7389 */ /* 0x0002a400000c000b */
[----:B012---:R-:W-:Y:S01]  /*10b50*/  ENDCOLLECTIVE ;  /* 0x000000000000791b */ /* 0x007fe20003800000 */
.L_x_7398:
[----:B------:R-:W-:Y:S02]  /*10b60*/  LOP3.LUT P2, RZ, R32, 0x10, RZ, 0xc0, !PT ;  /* 0x0000001020ff7812 */ /* 0x000fe4000784c0ff */
[----:B------:R-:W-:-:S04]  /*10b70*/  LOP3.LUT R16, R16, 0xfffffdff, RZ, 0xc0, !PT ;  /* 0xfffffdff10107812 */ /* 0x000fc800078ec0ff */
[----:B------:R-:W-:Y:S01]  /*10b80*/  @P1 LOP3.LUT R16, R16, 0x200, RZ, 0xfc, !PT ;  /* 0x0000020010101812 */ /* 0x000fe200078efcff */
[----:B------:R-:W-:Y:S02]  /*10b90*/  IMAD.MOV.U32 R13, RZ, RZ, R7 ;  /* 0x000000ffff0d7224 */ /* 0x000fe400078e0007 */
[----:B------:R-:W-:Y:S02]  /*10ba0*/  IMAD.MOV.U32 R12, RZ, RZ, 0x1 ;  /* 0x00000001ff0c7424 */ /* 0x000fe400078e00ff */
[----:B------:R-:W-:-:S05]  /*10bb0*/  IMAD.SHL.U32 R8, R8, 0x8, RZ ;  /* 0x0000000808087824 */ /* 0x000fca00078e00ff */
[----:B------:R-:W-:-:S05]  /*10bc0*/  LOP3.LUT R8, R8, 0x38, RZ, 0xc0, !PT ;  /* 0x0000003808087812 */ /* 0x000fca00078ec0ff */
[----:B------:R-:W-:-:S05]  /*10bd0*/  IMAD.SHL.U32 R0, R8, 0x2, RZ ;  /* 0x0000000208007824 */ /* 0x000fca00078e00ff */
[----:B------:R-:W-:-:S04]  /*10be0*/  IADD3 R2, P0, R14, R0, RZ ;  /* 0x000000000e027210 */ /* 0x000fc80007f1e0ff */
[----:B------:R-:W-:Y:S02]  /*10bf0*/  IADD3.X R3, RZ, R3, RZ, P0, !PT ;  /* 0x00000003ff037210 */ /* 0x000fe400007fe4ff */
        /* <DEDUP_REMOVED lines=25> */
.L_x_7399:
[----:B------:R-:W-:Y:S02]  /*10d90*/  IMAD.MOV.U32 R13, RZ, RZ, R6 ;  /* 0x000000ffff0d7224 */ /* 0x000fe400078e0006 */
[----:B------:R-:W-:-:S07]  /*10da0*/  IMAD.MOV.U32 R3, RZ, RZ, R14 ;  /* 0x000000ffff037224 */ /* 0x000fce00078e000e */
[----:B------:R-:W-:Y:S05]  /*10db0*/  WARPSYNC.COLLECTIVE R15, `(.L_x_7400) ;  /* 0x000000000f087348 */ /* 0x000fea0003c00000 */
[----:B------:R0:W1:Y:S02]  /*10dc0*/  SHFL.IDX P6, R14, R13, R12, R11 ;  /* 0x0000000c0d0e7389 */ /* 0x00006400000c000b */
[----:B01----:R-:W-:Y:S01]  /*10dd0*/  ENDCOLLECTIVE ;  /* 0x000000000000791b */ /* 0x003fe20003800000 */
.L_x_7400:
[----:B------:R-:W-:Y:S01]  /*10de0*/  MOV R13, R7 ;  /* 0x00000007000d7202 */ /* 0x000fe20000000f00 */
        /* <DEDUP_REMOVED lines=27> */
.L_x_7401:
[----:B------:R-:W-:Y:S02]  /*10fa0*/  IMAD.MOV.U32 R13, RZ, RZ, R6 ;  /* 0x000000ffff0d7224 */ /* 0x000fe400078e0006 */
[----:B------:R-:W-:-:S07]  /*10fb0*/  IMAD.MOV.U32 R8, RZ, RZ, R14 ;  /* 0x000000ffff087224 */ /* 0x000fce00078e000e */
[----:B------:R-:W-:Y:S05]  /*10fc0*/  WARPSYNC.COLLECTIVE R15, `(.L_x_7402) ;  /* 0x000000000f087348 */ /* 0x000fea0003c00000 */
[----:B------:R0:W1:Y:S02]  /*10fd0*/  SHFL.IDX P6, R14, R13, R12, R11 ;  /* 0x0000000c0d0e7389 */ /* 0x00006400000c000b */
[----:B01----:R-:W-:Y:S01]  /*10fe0*/  ENDCOLLECTIVE ;  /* 0x000000000000791b */ /* 0x003fe20003800000 */
.L_x_7402:
        /* <DEDUP_REMOVED lines=28> */
.L_x_7403:
[----:B------:R-:W-:Y:S01]  /*111b0*/  IMAD.MOV.U32 R13, RZ, RZ, R6 ;  /* 0x000000ffff0d7224 */ /* 0x000fe200078e0006 */
[----:B------:R-:W-:-:S07]  /*111c0*/  MOV R7, R14 ;  /* 0x0000000e00077202 */ /* 0x000fce0000000f00 */
[----:B------:R-:W-:Y:S05]  /*111d0*/  WARPSYNC.COLLECTIVE R15, `(.L_x_7404) ;  /* 0x000000000f087348 */ /* 0x000fea0003c00000 */
[----:B------:R0:W1:Y:S02]  /*111e0*/  SHFL.IDX P6, R14, R13, R12, R11 ;  /* 0x0000000c0d0e7389 */ /* 0x00006400000c000b */
[----:B01----:R-:W-:Y:S01]  /*111f0*/  ENDCOLLECTIVE ;  /* 0x000000000000791b */ /* 0x003fe20003800000 */
.L_x_7404:
[----:B------:R-:W-:Y:S05]  /*11200*/  BRA `(.L_x_7405) ;  /* 0xffffffd000947947 */ /* 0x000fea000383ffff */
.L_x_7340:
[----:B0-----:R0:W2:Y:S02]  /*11210*/  SYNCS.PHASECHK.TRANS64.TRYWAIT P0, [R8+URZ+0x28c40], R20 ;  /* 0x028c4014080075a7 */ /* 0x0010a4000800017f */
[----:B--2---:R-:W-:Y:S05]  /*11220*/  @!P0 NANOSLEEP.SYNCS 0x989680 ;  /* 0x009896800000895d */ /* 0x004fea0003900000 */
[----:B------:R-:W2:Y:S02]  /*11230*/  @!P0 SYNCS.PHASECHK.TRANS64 P0, [R8+URZ+0x28c40], R20 ;  /* 0x028c4014080085a7 */ /* 0x000ea4000800007f */
[----:B--2---:R-:W-:Y:S05]  /*11240*/  @!P0 BRA `(.L_x_7340) ;  /* 0xfffffffc00f08947 */ /* 0x004fea000383ffff */
[----:B------:R-:W-:Y:S05]  /*11250*/  BRA `(.L_x_7406) ;  /* 0xffffffd400e87947 */ /* 0x000fea000383ffff */
.L_x_7341:
        /* <DEDUP_REMOVED lines=8> */
.L_x_7408:
[----:B------:R-:W-:Y:S05]  /*112e0*/  BSYNC B1 ;  /* 0x0000000000017941 */ /* 0x000fea0003800000 */
.L_x_7407:
[----:B------:R-:W-:Y:S01]  /*112f0*/  MOV R13, R21 ;  /* 0x00000015000d7202 */ /* 0x000fe20000000f00 */
        /* <DEDUP_REMOVED lines=8> */
.L_x_7409:
[----:B------:R-:W-:Y:S01]  /*11380*/  IMAD.MOV.U32 R13, RZ, RZ, R27 ;  /* 0x000000ffff0d7224 */ /* 0x000fe200078e001b */
[----:B------:R-:W-:Y:S02]  /*11390*/  MOV R12, 0x1 ;  /* 0x00000001000c7802 */ /* 0x000fe40000000f00 */
[----:B------:R-:W-:-:S13]  /*113a0*/  IADD3 R2, P0, R14, R0, RZ ;  /* 0x000000000e027210 */ /* 0x000fda0007f1e0ff */
[----:B------:R-:W-:Y:S05]  /*113b0*/  WARPSYNC.COLLECTIVE R15, `(.L_x_7410) ;  /* 0x000000000f087348 */ /* 0x000fea0003c00000 */
[----:B------:R0:W1:Y:S02]  /*113c0*/  SHFL.IDX P6, R14, R13, R12, R11 ;  /* 0x0000000c0d0e7389 */ /* 0x00006400000c000b */
[----:B01----:R-:W-:Y:S01]  /*113d0*/  ENDCOLLECTIVE ;  /* 0x000000000000791b */ /* 0x003fe20003800000 */
.L_x_7410:
        /* <DEDUP_REMOVED lines=10> */
.L_x_7411:
[----:B------:R-:W-:Y:S02]  /*11480*/  IMAD.MOV.U32 R13, RZ, RZ, R27 ;  /* 0x000000ffff0d7224 */ /* 0x000fe400078e001b */
[----:B------:R-:W-:Y:S01]  /*11490*/  IMAD.MOV.U32 R12, RZ, RZ, 0x2 ;  /* 0x00000002ff0c7424 */ /* 0x000fe200078e00ff */
[----:B------:R-:W-:-:S13]  /*114a0*/  IADD3 R2, P0, R14, R0, RZ ;  /* 0x000000000e027210 */ /* 0x000fda0007f1e0ff */
[----:B------:R-:W-:Y:S05]  /*114b0*/  WARPSYNC.COLLECTIVE R15, `(.L_x_7412) ;  /* 0x000000000f087348 */ /* 0x000fea0003c00000 */
[----:B------:R0:W1:Y:S02]  /*114c0*/  SHFL.IDX P6, R14, R13, R12, R11 ;  /* 0x0000000c0d0e7389 */ /* 0x00006400000c000b */
[----:B01----:R-:W-:Y:S01]  /*114d0*/  ENDCOLLECTIVE ;  /* 0x000000000000791b */ /* 0x003fe20003800000 */
.L_x_7412:
        /* <DEDUP_REMOVED lines=10> */
.L_x_7413:
[----:B------:R-:W-:Y:S02]  /*11580*/  IMAD.MOV.U32 R13, RZ, RZ, R27 ;  /* 0x000000ffff0d7224 */ /* 0x000fe400078e001b */
[----:B------:R-:W-:Y:S01]  /*11590*/  IMAD.MOV.U32 R12, RZ, RZ, 0x3 ;  /* 0x00000003ff0c7424 */ /* 0x000fe200078e00ff */
[----:B------:R-:W-:-:S13]  /*115a0*/  IADD3 R2, P0, R14, R0, RZ ;  /* 0x000000000e027210 */ /* 0x000fda0007f1e0ff */
[----:B------:R-:W-:Y:S05]  /*115b0*/  WARPSYNC.COLLECTIVE R15, `(.L_x_7414) ;  /* 0x000000000f087348 */ /* 0x000fea0003c00000 */
[----:B------:R0:W1:Y:S02]  /*115c0*/  SHFL.IDX P6, R14, R13, R12, R11 ;  /* 0x0000000c0d0e7389 */ /* 0x00006400000c000b */
[----:B01----:R-:W-:Y:S01]  /*115d0*/  ENDCOLLECTIVE ;  /* 0x000000000000791b */ /* 0x003fe20003800000 */
.L_x_7414:
        /* <DEDUP_REMOVED lines=10> */
.L_x_7415:
[----:B------:R-:W-:Y:S05]  /*11680*/  BRA `(.L_x_7416) ;  /* 0xffffffd400847947 */ /* 0x000fea000383ffff */
.L_x_7346:
[----:B--2---:R2:W3:Y:S02]  /*11690*/  SYNCS.PHASECHK.TRANS64.TRYWAIT P0, [R8+URZ+0x28c60], R20 ;  /* 0x028c6014080075a7 */ /* 0x0044e4000800017f */
[----:B---3--:R-:W-:Y:S05]  /*116a0*/  @!P0 NANOSLEEP.SYNCS 0x989680 ;  /* 0x009896800000895d */ /* 0x008fea0003900000 */
[----:B------:R-:W3:Y:S02]  /*116b0*/  @!P0 SYNCS.PHASECHK.TRANS64 P0, [R8+URZ+0x28c60], R20 ;  /* 0x028c6014080085a7 */ /* 0x000ee4000800007f */
[----:B---3--:R-:W-:Y:S05]  /*116c0*/  @!P0 BRA `(.L_x_7346) ;  /* 0xfffffffc00f08947 */ /* 0x008fea000383ffff */
[----:B------:R-:W-:Y:S05]  /*116d0*/  BRA `(.L_x_7417) ;  /* 0xffffffd400d47947 */ /* 0x000fea000383ffff */
.L_x_7347:
[----:B------:R-:W-:Y:S01]  /*116e0*/  BSSY B1, `(.L_x_7418) ;  /* 0x0000008000017945 */ /* 0x000fe20003800000 */
[----:B------:R-:W-:Y:S01]  /*116f0*/  IMAD.MOV.U32 R13, RZ, RZ, R20 ;  /* 0x000000ffff0d7224 */ /* 0x000fe200078e0014 */
[----:B------:R-:W-:Y:S01]  /*11700*/  MOV R12, RZ ;  /* 0x000000ff000c7202 */ /* 0x000fe20000000f00 */
[----:B------:R-:W-:Y:S02]  /*11710*/  IMAD.MOV.U32 R11, RZ, RZ, 0x181f ;  /* 0x0000181fff0b7424 */ /* 0x000fe400078e00ff */
[----:B------:R-:W-:-:S07]  /*11720*/  IMAD.MOV.U32 R15, RZ, RZ, -0x1 ;  /* 0xffffffffff0f7424 */ /* 0x000fce00078e00ff */
[----:B-1----:R-:W-:Y:S05]  /*11730*/  WARPSYNC.COLLECTIVE R15, `(.L_x_7419) ;  /* 0x000000000f087348 */ /* 0x002fea0003c00000 */
[----:B------:R0:W2:Y:S02]  /*11740*/  SHFL.IDX P6, R14, R13, R12, R11 ;  /* 0x0000000c0d0e7389 */ /* 0x0000a400000c000b */
[----:B012---:R-:W-:Y:S01]  /*11750*/  ENDCOLLECTIVE ;  /* 0x000000000000791b */ /* 0x007fe20003800000 */
.L_x_7419:
[----:B------:R-:W-:Y:S05]  /*11760*/  BSYNC B1 ;  /* 0x0000000000017941 */ /* 0x000fea0003800000 */
.L_x_7418:
[----:B------:R-:W-:Y:S01]  /*11770*/  IMAD.MOV.U32 R13, RZ, RZ, R10 ;  /* 0x000000ffff0d7224 */ /* 0x000fe200078e000a */
[----:B------:R-:W-:Y:S01]  /*11780*/  MOV R15, 0xffffffff ;  /* 0xffffffff000f7802 */ /* 0x000fe20000000f00 */
[----:B------:R-:W-:Y:S01]  /*11790*/  IMAD.MOV.U32 R12, RZ, RZ, RZ ;  /* 0x000000ffff0c7224 */ /* 0x000fe200078e00ff */
[C---:B------:R-:W-:Y:S01]  /*117a0*/  LOP3.LUT P2, RZ, R16.reuse, 0x40, RZ, 0xc0, !PT ;  /* 0x0000004010ff7812 */ /* 0x040fe2000784c0ff */
[----:B------:R-:W-:Y:S01]  /*117b0*/  IMAD.MOV.U32 R11, RZ, RZ, 0x181f ;  /* 0x0000181fff0b7424 */ /* 0x000fe200078e00ff */
[----:B------:R-:W-:Y:S01]  /*117c0*/  LOP3.LUT P1, RZ, R16, 0x20, RZ, 0xc0, !PT ;  /* 0x0000002010ff7812 */ /* 0x000fe2000782c0ff */
[----:B------:R-:W-:Y:S01]  /*117d0*/  IMAD.MOV.U32 R3, RZ, RZ, R14 ;  /* 0x000000ffff037224 */ /* 0x000fe200078e000e */
[----:B------:R-:W-:Y:S01]  /*117e0*/  P2R R4, PR, RZ, 0x8 ;  /* 0x00000008ff047803 */ /* 0x000fe20000000000 */
[----:B------:R-:W-:-:S10]  /*117f0*/  IMAD R21, R21, 0x2, R17 ;  /* 0x0000000215157824 */ /* 0x000fd400078e0211 */
[----:B------:R-:W-:Y:S05]  /*11800*/  WARPSYNC.COLLECTIVE R15, `(.L_x_7420) ;  /* 0x000000000f087348 */ /* 0x000fea0003c00000 */
[----:B------:R0:W1:Y:S02]  /*11810*/  SHFL.IDX P6, R14, R13, R12, R11 ;  /* 0x0000000c0d0e7389 */ /* 0x00006400000c000b */
[----:B01----:R-:W-:Y:S01]  /*11820*/  ENDCOLLECTIVE ;  /* 0x000000000000791b */ /* 0x003fe20003800000 */
.L_x_7420:
        /* <DEDUP_REMOVED lines=15> */
.L_x_7421:
        /* <DEDUP_REMOVED lines=17> */
.L_x_7422:
[----:B------:R-:W-:Y:S02]  /*11a30*/  IMAD.MOV.U32 R13, RZ, RZ, R20 ;  /* 0x000000ffff0d7224 */ /* 0x000fe400078e0014 */
[----:B------:R-:W-:Y:S01]  /*11a40*/  IMAD.MOV.U32 R12, RZ, RZ, 0x2 ;  /* 0x00000002ff0c7424 */ /* 0x000fe200078e00ff */
[----:B------:R-:W-:Y:S02]  /*11a50*/  IADD3 R2, P2, R14, R0, RZ ;  /* 0x000000000e027210 */ /* 0x000fe40007f5e0ff */
[C---:B------:R-:W-:Y:S02]  /*11a60*/  LOP3.LUT P6, RZ, R16.reuse, 0x20, RZ, 0xc0, !PT ;  /* 0x0000002010ff7812 */ /* 0x040fe400078cc0ff */
[----:B------:R-:W-:Y:S02]  /*11a70*/  IADD3.X R3, RZ, R3, RZ, P2, !PT ;  /* 0x00000003ff037210 */ /* 0x000fe400017fe4ff */
[----:B------:R-:W-:-:S03]  /*11a80*/  LOP3.LUT P2, RZ, R16, 0x40, RZ, 0xc0, !PT ;  /* 0x0000004010ff7812 */ /* 0x000fc6000784c0ff */
[----:B------:R-:W-:Y:S01]  /*11a90*/  @!PT LDS RZ, [RZ] ;  /* 0x00000000fffff984 */ /* 0x000fe20000000800 */
[----:B------:R-:W-:Y:S01]  /*11aa0*/  @!PT LDS RZ, [RZ] ;  /* 0x00000000fffff984 */ /* 0x000fe20000000800 */
[----:B------:R-:W-:Y:S01]  /*11ab0*/  @!PT LDS RZ, [RZ] ;  /* 0x00000000fffff984 */ /* 0x000fe20000000800 */
[----:B------:R0:W-:Y:S01]  /*11ac0*/  LDGSTS.E.BYPASS.LTC128B.128 [R21+0xc00], desc[UR50][R2.64], !P3 ;  /* 0x00c0000002157fae */ /* 0x0001e2000d901d72 */
[----:B------:R-:W-:-:S04]  /*11ad0*/  ISETP.NE.AND P3, PT, R5, RZ, PT ;  /* 0x000000ff0500720c */ /* 0x000fc80003f65270 */
[----:B------:R-:W-:-:S05]  /*11ae0*/  P2R R5, PR, RZ, 0x8 ;  /* 0x00000008ff057803 */ /* 0x000fca0000000000 */
[----:B------:R0:W-:Y:S04]  /*11af0*/  LDGSTS.E.BYPASS.LTC128B.128 [R21+0x2c00], desc[UR50][R2.64+0x80], !P2 ;  /* 0x02c0008002157fae */ /* 0x0001e8000d101d72 */
[----:B------:R0:W-:Y:S02]  /*11b00*/  LDGSTS.E.BYPASS.LTC128B.128 [R21+0x4c00], desc[UR50][R2.64+0x100], !P6 ;  /* 0x04c0010002157fae */ /* 0x0001e4000f101d72 */
[----:B0-----:R-:W-:Y:S05]  /*11b10*/  WARPSYNC.COLLECTIVE R15, `(.L_x_7423) ;  /* 0x000000000f087348 */ /* 0x001fea0003c00000 */
[----:B------:R1:W2:Y:S02]  /*11b20*/  SHFL.IDX P6, R14, R13, R12, R11 ;  /* 0x0000000c0d0e7389 */ /* 0x0002a400000c000b */
[----:B012---:R-:W-:Y:S01]  /*11b30*/  ENDCOLLECTIVE ;  /* 0x000000000000791b */ /* 0x007fe20003800000 */
.L_x_7423:
        /* <DEDUP_REMOVED lines=14> */
.L_x_7424:
[----:B------:R-:W-:Y:S01]  /*11c20*/  MOV R13, R20 ;  /* 0x00000014000d7202 */ /* 0x000fe20000000f00 */
        /* <DEDUP_REMOVED lines=16> */
.L_x_7425:
        /* <DEDUP_REMOVED lines=14> */
.L_x_7426:
[----:B------:R-:W-:Y:S05]  /*11e10*/  BRA `(.L_x_7427) ;  /* 0xffffffd400387947 */ /* 0x000fea000383ffff */
.L_x_7355:
[----:B------:R-:W-:Y:S01]  /*11e20*/  BSSY B0, `(.L_x_7428) ;  /* 0x0000008000007945 */ /* 0x000fe20003800000 */
[----:B------:R-:W-:Y:S01]  /*11e30*/  IMAD.MOV.U32 R13, RZ, RZ, R33 ;  /* 0x000000ffff0d7224 */ /* 0x000fe200078e0021 */
[----:B------:R-:W-:Y:S01]  /*11e40*/  MOV R15, 0xffffffff ;  /* 0xffffffff000f7802 */ /* 0x000fe20000000f00 */
[----:B------:R-:W-:Y:S02]  /*11e50*/  IMAD.MOV.U32 R12, RZ, RZ, RZ ;  /* 0x000000ffff0c7224 */ /* 0x000fe400078e00ff */
[----:B------:R-:W-:-:S07]  /*11e60*/  IMAD.MOV.U32 R11, RZ, RZ, 0x1f ;  /* 0x0000001fff0b7424 */ /* 0x000fce00078e00ff */
[----:B01---5:R-:W-:Y:S05]  /*11e70*/  WARPSYNC.COLLECTIVE R15, `(.L_x_7429) ;  /* 0x000000000f087348 */ /* 0x023fea0003c00000 */
[----:B------:R2:W3:Y:S02]  /*11e80*/  SHFL.IDX P6, R14, R13, R12, R11 ;  /* 0x0000000c0d0e7389 */ /* 0x0004e400000c000b */
[----:B0123-5:R-:W-:Y:S01]  /*11e90*/  ENDCOLLECTIVE ;  /* 0x000000000000791b */ /* 0x02ffe20003800000 */
.L_x_7429:
[----:B------:R-:W-:Y:S05]  /*11ea0*/  BSYNC B0 ;  /* 0x0000000000007941 */ /* 0x000fea0003800000 */
.L_x_7428:
[----:B------:R-:W-:Y:S05]  /*11eb0*/  BRA `(.L_x_7430) ;  /* 0xffffffd8003c7947 */ /* 0x000fea000383ffff */
.L_x_7358:
[----:B---3--:R3:W4:Y:S02]  /*11ec0*/  SYNCS.PHASECHK.TRANS64.TRYWAIT P0, [R7+URZ+0x28c20], R0 ;  /* 0x028c2000070075a7 */ /* 0x008724000800017f */
[----:B----4-:R-:W-:Y:S05]  /*11ed0*/  @!P0 NANOSLEEP.SYNCS 0x989680 ;  /* 0x009896800000895d */ /* 0x010fea0003900000 */
[----:B------:R-:W4:Y:S02]  /*11ee0*/  @!P0 SYNCS.PHASECHK.TRANS64 P0, [R7+URZ+0x28c20], R0 ;  /* 0x028c2000070085a7 */ /* 0x000f24000800007f */
[----:B----4-:R-:W-:Y:S05]  /*11ef0*/  @!P0 BRA `(.L_x_7358) ;  /* 0xfffffffc00f08947 */ /* 0x010fea000383ffff */
[----:B------:R-:W-:Y:S05]  /*11f00*/  BRA `(.L_x_7431) ;  /* 0xffffffd800847947 */ /* 0x000fea000383ffff */
.L_x_7359:
        /* <DEDUP_REMOVED lines=11> */
.L_x_7433:
[----:B------:R-:W-:Y:S05]  /*11fc0*/  BSYNC B0 ;  /* 0x0000000000007941 */ /* 0x000fea0003800000 */
.L_x_7432:
[----:B------:R-:W-:Y:S05]  /*11fd0*/  BRA `(.L_x_7434) ;  /* 0xffffffd8006c7947 */ /* 0x000fea000383ffff */
.L_x_7362:
[----:B------:R-:W-:Y:S01]  /*11fe0*/  BSSY B1, `(.L_x_7435) ;  /* 0x0000006000017945 */ /* 0x000fe20003800000 */
[----:B------:R-:W-:-:S07]  /*11ff0*/  IMAD.MOV.U32 R15, RZ, RZ, -0x1 ;  /* 0xffffffffff0f7424 */ /* 0x000fce00078e00ff */
[----:B0123-5:R-:W-:Y:S05]  /*12000*/  WARPSYNC.COLLECTIVE R15, `(.L_x_7436) ;  /* 0x000000000f0c7348 */ /* 0x02ffea0003c00000 */
[----:B------:R-:W-:Y:S02]  /*12010*/  ELECT P6, UR62, PT ;  /* 0x00000000003e782f */ /* 0x000fe400038c0000 */
[----:B------:R-:W-:Y:S01]  /*12020*/  MOV R14, UR62 ;  /* 0x0000003e000e7c02 */ /* 0x000fe20008000f00 */
[----:B0123-5:R-:W-:Y:S10]  /*12030*/  ENDCOLLECTIVE ;  /* 0x000000000000791b */ /* 0x02fff40003800000 */
.L_x_7436:
[----:B------:R-:W-:Y:S05]  /*12040*/  BSYNC B1 ;  /* 0x0000000000017941 */ /* 0x000fea0003800000 */
.L_x_7435:
[----:B------:R-:W-:Y:S05]  /*12050*/  BRA `(.L_x_7437) ;  /* 0xffffffd800647947 */ /* 0x000fea000383ffff */
.L_x_7364:
[----:B---3--:R3:W4:Y:S02]  /*12060*/  SYNCS.PHASECHK.TRANS64.TRYWAIT P1, [R5+URZ+0x28c40], R0 ;  /* 0x028c4000050075a7 */ /* 0x008724000802017f */
[----:B----4-:R-:W-:Y:S05]  /*12070*/  @!P1 NANOSLEEP.SYNCS 0x989680 ;  /* 0x009896800000995d */ /* 0x010fea0003900000 */
[----:B------:R-:W4:Y:S02]  /*12080*/  @!P1 SYNCS.PHASECHK.TRANS64 P1, [R5+URZ+0x28c40], R0 ;  /* 0x028c4000050095a7 */ /* 0x000f24000802007f */
[----:B----4-:R-:W-:Y:S05]  /*12090*/  @!P1 BRA `(.L_x_7364) ;  /* 0xfffffffc00f09947 */ /* 0x010fea000383ffff */
[----:B------:R-:W-:Y:S05]  /*120a0*/  BRA `(.L_x_7438) ;  /* 0xffffffd800847947 */ /* 0x000fea000383ffff */
.L_x_7366:
[----:B----4-:R4:W0:Y:S02]  /*120b0*/  SYNCS.PHASECHK.TRANS64.TRYWAIT P1, [R3+URZ+0x28c40], R2 ;  /* 0x028c4002030075a7 */ /* 0x010824000802017f */
[----:B0-----:R-:W-:Y:S05]  /*120c0*/  @!P1 NANOSLEEP.SYNCS 0x989680 ;  /* 0x009896800000995d */ /* 0x001fea0003900000 */
[----:B------:R-:W0:Y:S02]  /*120d0*/  @!P1 SYNCS.PHASECHK.TRANS64 P1, [R3+URZ+0x28c40], R2 ;  /* 0x028c4002030095a7 */ /* 0x000e24000802007f */
[----:B0-----:R-:W-:Y:S05]  /*120e0*/  @!P1 BRA `(.L_x_7366) ;  /* 0xfffffffc00f09947 */ /* 0x001fea000383ffff */
[----:B------:R-:W-:Y:S05]  /*120f0*/  BRA `(.L_x_7439) ;  /* 0xffffffd800907947 */ /* 0x000fea000383ffff */
.L_x_7368:
[----:B------:R0:W0:Y:S02]  /*12100*/  SYNCS.PHASECHK.TRANS64.TRYWAIT P1, [R5+URZ+0x28c60], R0 ;  /* 0x028c6000050075a7 */ /* 0x000024000802017f */
[----:B0-----:R-:W-:Y:S05]  /*12110*/  @!P1 NANOSLEEP.SYNCS 0x989680 ;  /* 0x009896800000995d */ /* 0x001fea0003900000 */
[----:B------:R-:W0:Y:S02]  /*12120*/  @!P1 SYNCS.PHASECHK.TRANS64 P1, [R5+URZ+0x28c60], R0 ;  /* 0x028c6000050095a7 */ /* 0x000e24000802007f */
[----:B0-----:R-:W-:Y:S05]  /*12130*/  @!P1 BRA `(.L_x_7368) ;  /* 0xfffffffc00f09947 */ /* 0x001fea000383ffff */
[----:B------:R-:W-:Y:S05]  /*12140*/  BRA `(.L_x_7440) ;  /* 0xffffffd8008c7947 */ /* 0x000fea000383ffff */
.L_x_7441:
        /* <DEDUP_REMOVED lines=11> */
.L_x_15545:


//--------------------- .text._ZN7cutlass13device_kernelIN5flash11enable_sm90INS1_16FlashAttnFwdSm90INS1_25CollectiveMainloopFwdSm90ILi2EN4cute5tupleIJNS5_1CILi1EEES8_S8_EEENS6_IJNS7_ILi64EEESA_SA_EEELi512ENS_6half_tEfNS_4arch4Sm90ELb1ELb0ELb0ELb0ELb1ELb0ELb1ELb0ELb0ELb1ELb0ELb0EEENS1_21CollectiveEpilogueFwdINS6_IJSA_NS7_ILi512EEESA_EEES9_SC_SE_Li256ELb0ELb1ELb0ELb0EEENS1_30DynamicPersistentTileSchedulerILi256ELi128ELb0ELb1ELb1EEEEEEEEEvNT_6ParamsE --------------------------
	.section	.text._ZN7cutlass13device_kernelIN5flash11enable_sm90INS1_16FlashAttnFwdSm90INS1_25CollectiveMainloopFwdSm90ILi2EN4cute5tupleIJNS5_1CILi1EEES8_S8_EEENS6_IJNS7_ILi64EEESA_SA_EEELi512ENS_6half_tEfNS_4arch4Sm90ELb1ELb0ELb0ELb0ELb1ELb0ELb1ELb0ELb0ELb1ELb0ELb0EEENS1_21CollectiveEpilogueFwdINS6_IJSA_NS7_ILi512EEESA_EEES9_SC_SE_Li256ELb0ELb1ELb0ELb0EEENS1_30DynamicPersistentTileSchedulerILi256ELi128ELb0ELb1ELb1EEEEEEEEEvNT_6ParamsE,"ax",@progbits
	.align	128
.text._ZN7cutlass13device_kernelIN5flash11enable_sm90INS1_16FlashAttnFwdSm90INS1_25CollectiveMainloopFwdSm90ILi2EN4cute5tupleIJNS5_1CILi1EEES8_S8_EEENS6_IJNS7_ILi64EEESA_SA_EEELi512ENS_6half_tEfNS_4arch4Sm90ELb1ELb0ELb0ELb0ELb1ELb0ELb1ELb0ELb0ELb1ELb0ELb0EEENS1_21CollectiveEpilogueFwdINS6_IJSA_NS7_ILi512EEESA_EEES9_SC_SE_Li256ELb0ELb1ELb0ELb0EEENS1_30DynamicPersistentTileSchedulerILi256ELi128ELb0ELb1ELb1EEEEEEEEEvNT_6ParamsE:
        .type           _ZN7cutlass13device_kernelIN5flash11enable_sm90INS1_16FlashAttnFwdSm90INS1_25CollectiveMainloopFwdSm90ILi2EN4cute5tupleIJNS5_1CILi1EEES8_S8_EEENS6_IJNS7_ILi64EEESA_SA_EEELi512ENS_6half_tEfNS_4arch4Sm90ELb1ELb0ELb0ELb0ELb1ELb0ELb1ELb0ELb0ELb1ELb0ELb0EEENS1_21CollectiveEpilogueFwdINS6_IJSA_NS7_ILi512EEESA_EEES9_SC_SE_Li256ELb0ELb1ELb0ELb0EEENS1_30DynamicPersistentTileSchedulerILi256ELi128ELb0ELb1ELb1EEEEEEEEEvNT_6ParamsE,@function
        .size           _ZN7cutlass13device_kernelIN5flash11enable_sm90INS1_16FlashAttnFwdSm90INS1_25CollectiveMainloopFwdSm90ILi2EN4cute5tupleIJNS5_1CILi1EEES8_S8_EEENS6_IJNS7_ILi64EEESA_SA_EEELi512ENS_6half_tEfNS_4arch4Sm90ELb1ELb0ELb0ELb0ELb1ELb0ELb1ELb0ELb0ELb1ELb0ELb0EEENS1_21CollectiveEpilogueFwdINS6_IJSA_NS7_ILi512EEESA_EEES9_SC_SE_Li256ELb0ELb1ELb0ELb0EEENS1_30DynamicPersistentTileSchedulerILi256ELi128ELb0ELb1ELb1EEEEEEEEEvNT_6ParamsE,(.L_x_15546 - _ZN7cutlass13device_kernelIN5flash11enable_sm90INS1_16FlashAttnFwdSm90INS1_25CollectiveMainloopFwdSm90ILi2EN4cute5tupleIJNS5_1CILi1EEES8_S8_EEENS6_IJNS7_ILi64EEESA_SA_EEELi512ENS_6half_tEfNS_4arch4Sm90ELb1ELb0ELb0ELb0ELb1ELb0ELb1ELb0ELb0ELb1ELb0ELb0EEENS1_21CollectiveEpilogueFwdINS6_IJSA_NS7_ILi512EEESA_EEES9_SC_SE_Li256ELb0ELb1ELb0ELb0EEENS1_30DynamicPersistentTileSchedulerILi256ELi128ELb0ELb1ELb1EEEEEEEEEvNT_6ParamsE)
        .other          _ZN7cutlass13device_kernelIN5flash11enable_sm90INS1_16FlashAttnFwdSm90INS1_25CollectiveMainloopFwdSm90ILi2EN4cute5tupleIJNS5_1CILi1EEES8_S8_EEENS6_IJNS7_ILi64EEESA_SA_EEELi512ENS_6half_tEfNS_4arch4Sm90ELb1ELb0ELb0ELb0ELb1ELb0ELb1ELb0ELb0ELb1ELb0ELb0EEENS1_21CollectiveEpilogueFwdINS6_IJSA_NS7_ILi512EEESA_EEES9_SC_SE_Li256ELb0ELb1ELb0ELb0EEENS1_30DynamicPersistentTileSchedulerILi256ELi128ELb0ELb1ELb1EEEEEEEEEvNT_6ParamsE,@"STO_CUDA_ENTRY STV_DEFAULT"
_ZN7cutlass13device_kernelIN5flash11enable_sm90INS1_16FlashAttnFwdSm90INS1_25CollectiveMainloopFwdSm90ILi2EN4cute5tupleIJNS5_1CILi1EEES8_S8_EEENS6_IJNS7_ILi64EEESA_SA_EEELi512ENS_6half_tEfNS_4arch4Sm90ELb1ELb0ELb0ELb0ELb1ELb0ELb1ELb0ELb0ELb1ELb0ELb0EEENS1_21CollectiveEpilogueFwdINS6_IJSA_NS7_ILi512EEESA_EEES9_SC_SE_Li256ELb0ELb1ELb0ELb0EEENS1_30DynamicPersistentTileSchedulerILi256ELi128ELb0ELb1ELb1EEEEEEEEEvNT_6ParamsE:
        /* <DEDUP_REMOVED lines=43> */
.L_x_7442:
        /* <DEDUP_REMOVED lines=22> */
.L_x_7443:
        /* <DEDUP_REMOVED lines=18> */
.L_x_7444:
        /* <DEDUP_REMOVED lines=22> */
.L_x_7445:
        /* <DEDUP_REMOVED lines=23> */
.L_x_7446:
        /* <DEDUP_REMOVED lines=8> */
.L_x_7448:
[----:B------:R-:W-:-:S08]  /*0880*/  NOP ;  /* 0x0000000000007918 */ /* 0x000fd00000000000 */
[----:B------:R-:W0:Y:S02]  /*0890*/  USETMAXREG.TRY_ALLOC.CTAPOOL UP0, 0xe8 ;  /* 0x000000e8000079c8 */ /* 0x000e240008000600 */
[----:B0-----:R-:W-:-:S13]  /*08a0*/  PLOP3.LUT P0, PT, PT, PT, UP0, 0x80, 0x0 ;  /* 0x000000000000781c */ /* 0x001fda0003f0f008 */
[----:B------:R-:W-:Y:S05]  /*08b0*/  @!P0 BRA `(.L_x_7448) ;  /* 0xfffffffc00f08947 */ /* 0x000fea000383ffff */
[----:B------:R-:W0:Y:S01]  /*08c0*/  S2R R2, SR_TID.X ;  /* 0x0000000000027919 */ /* 0x000e220000002100 */
[----:B------:R-:W1:Y:S08]  /*08d0*/  S2UR UR4, SR_CTAID.X ;  /* 0x00000000000479c3 */ /* 0x000e700000002500 */
[----:B------:R-:W-:Y:S06]  /*08e0*/  BAR.ARV 0x4, 0x180 ;  /* 0x0106000000007b1d */ /* 0x000fec0000002000 */
[----:B0-----:R-:W-:-:S04]  /*08f0*/  LOP3.LUT R0, R2, 0xffffff80, RZ, 0xc0, !PT ;  /* 0xffffff8002007812 */ /* 0x001fc800078ec0ff */
[----:B------:R-:W-:Y:S02]  /*0900*/  ISETP.NE.AND P0, PT, R0, 0x80, PT ;  /* 0x000000800000780c */ /* 0x000fe40003f05270 */
[----:B------:R-:W1:Y:S11]  /*0910*/  LDC R0, c[0x0][0xd38] ;  /* 0x00034e00ff007b82 */ /* 0x000e760000000800 */
[----:B------:R-:W-:Y:S06]  /*0920*/  @!P0 BAR.ARV 0x8, 0x100 ;  /* 0x0204000000008b1d */ /* 0x000fec0000002000 */
[----:B------:R-:W-:-:S13]  /*0930*/  ISETP.GE.U32.AND P0, PT, R2, 0x100, PT ;  /* 0x000001000200780c */ /* 0x000fda0003f06070 */
[----:B------:R-:W-:Y:S06]  /*0940*/  @P0 BAR.ARV 0xf, 0x100 ;  /* 0x03c4000000000b1d */ /* 0x000fec0000002000 */
[----:B-1----:R-:W-:-:S13]  /*0950*/  ISETP.LE.AND P0, PT, R0, UR4, PT ;  /* 0x0000000400007c0c */ /* 0x002fda000bf03270 */
[----:B------:R-:W-:Y:S05]  /*0960*/  @P0 EXIT ;  /* 0x000000000000094d */ /* 0x000fea0003800000 */
[----:B------:R-:W-:Y:S01]  /*0970*/  VIADD R222, R2, 0xffffff80 ;  /* 0xffffff8002de7836 */ /* 0x000fe20000000000 */
[----:B------:R-:W0:Y:S01]  /*0980*/  S2R R219, SR_CgaCtaId ;  /* 0x0000000000db7919 */ /* 0x000e220000008800 */
[----:B------:R-:W-:Y:S01]  /*0990*/  IMAD.MOV.U32 R188, RZ, RZ, 0x20 ;  /* 0x00000020ffbc7424 */ /* 0x000fe200078e00ff */
[----:B------:R-:W-:Y:S01]  /*09a0*/  ULOP3.LUT UR40, UR41, 0x1, URZ, 0xfc, !UPT ;  /* 0x0000000129287892 */ /* 0x000fe2000f8efc3f */
[----:B------:R-:W-:Y:S01]  /*09b0*/  IMAD.MOV.U32 R16, RZ, RZ, RZ ;  /* 0x000000ffff107224 */ /* 0x000fe200078e00ff */
[----:B------:R-:W-:Y:S01]  /*09c0*/  SHF.R.S32.HI R3, RZ, 0x1f, R222 ;  /* 0x0000001fff037819 */ /* 0x000fe200000114de */
[----:B------:R-:W-:-:S03]  /*09d0*/  UMOV UR36, URZ ;  /* 0x0000003f00247c82 */ /* 0x000fc60008000000 */
[CC--:B------:R-:W-:Y:S02]  /*09e0*/  LEA.HI R0, R3.reuse, R222.reuse, RZ, 0x4 ;  /* 0x000000de03007211 */ /* 0x0c0fe400078f20ff */
[CC--:B------:R-:W-:Y:S02]  /*09f0*/  LEA.HI R4, R3.reuse, R222.reuse, RZ, 0x5 ;  /* 0x000000de03047211 */ /* 0x0c0fe400078f28ff */
[----:B------:R-:W-:Y:S02]  /*0a00*/  SHF.R.S32.HI R7, RZ, 0x4, R0 ;  /* 0x00000004ff077819 */ /* 0x000fe40000011400 */
[----:B------:R-:W-:Y:S02]  /*0a10*/  LEA.HI R5, R3, R222, RZ, 0x7 ;  /* 0x000000de03057211 */ /* 0x000fe400078f38ff */
[C---:B------:R-:W-:Y:S02]  /*0a20*/  LEA.HI R2, R0.reuse, R7, RZ, 0x1 ;  /* 0x0000000700027211 */ /* 0x040fe400078f08ff */
[----:B------:R-:W-:-:S02]  /*0a30*/  LOP3.LUT R9, R0, 0xfffffff0, RZ, 0xc0, !PT ;  /* 0xfffffff000097812 */ /* 0x000fc400078ec0ff */
[----:B------:R-:W-:Y:S02]  /*0a40*/  LOP3.LUT R2, R2, 0x1ffffffe, RZ, 0xc0, !PT ;  /* 0x1ffffffe02027812 */ /* 0x000fe400078ec0ff */
[--C-:B------:R-:W-:Y:S01]  /*0a50*/  SHF.R.S32.HI R13, RZ, 0x5, R4.reuse ;  /* 0x00000005ff0d7819 */ /* 0x100fe20000011404 */
[----:B------:R-:W-:Y:S01]  /*0a60*/  IMAD.IADD R9, R222, 0x1, -R9 ;  /* 0x00000001de097824 */ /* 0x000fe200078e0a09 */
[----:B------:R-:W-:Y:S01]  /*0a70*/  SHF.R.S32.HI R4, RZ, 0x1f, R4 ;  /* 0x0000001fff047819 */ /* 0x000fe20000011404 */
[----:B------:R-:W-:Y:S01]  /*0a80*/  IMAD.IADD R8, R7, 0x1, -R2 ;  /* 0x0000000107087824 */ /* 0x000fe200078e0a02 */
[----:B------:R-:W-:Y:S02]  /*0a90*/  LOP3.LUT R7, R5, 0xffffff80, RZ, 0xc0, !PT ;  /* 0xffffff8005077812 */ /* 0x000fe400078ec0ff */
[----:B------:R-:W-:Y:S02]  /*0aa0*/  LEA.HI R2, R3, R222, RZ, 0x2 ;  /* 0x000000de03027211 */ /* 0x000fe400078f10ff */
[----:B------:R-:W-:Y:S01]  /*0ab0*/  LEA.HI R4, R4, R13, RZ, 0x2 ;  /* 0x0000000d04047211 */ /* 0x000fe200078f10ff */
[----:B------:R-:W-:Y:S01]  /*0ac0*/  IMAD.IADD R7, R222, 0x1, -R7 ;  /* 0x00000001de077824 */ /* 0x000fe200078e0a07 */
[----:B------:R-:W-:-:S02]  /*0ad0*/  LOP3.LUT R11, R2, 0xfffffffc, RZ, 0xc0, !PT ;  /* 0xfffffffc020b7812 */ /* 0x000fc400078ec0ff */
[----:B------:R-:W-:Y:S02]  /*0ae0*/  SHF.R.S32.HI R216, RZ, 0x7, R5 ;  /* 0x00000007ffd87819 */ /* 0x000fe40000011405 */
[----:B------:R-:W-:Y:S01]  /*0af0*/  LOP3.LUT R4, R4, 0x3ffffc, RZ, 0xc0, !PT ;  /* 0x003ffffc04047812 */ /* 0x000fe200078ec0ff */
[----:B------:R-:W-:Y:S01]  /*0b00*/  IMAD.IADD R11, R222, 0x1, -R11 ;  /* 0x00000001de0b7824 */ /* 0x000fe200078e0a0b */
[--C-:B------:R-:W-:Y:S01]  /*0b10*/  SHF.R.S32.HI R2, RZ, 0x1f, R9.reuse ;  /* 0x0000001fff027819 */ /* 0x100fe20000011409 */
[----:B------:R-:W-:Y:S01]  /*0b20*/  IMAD R15, R216, 0x100, R9 ;  /* 0x00000100d80f7824 */ /* 0x000fe200078e0209 */
[----:B------:R-:W-:Y:S01]  /*0b30*/  SHF.R.S32.HI R0, RZ, 0x1f, R7 ;  /* 0x0000001fff007819 */ /* 0x000fe20000011407 */
[----:B------:R-:W-:Y:S01]  /*0b40*/  IMAD.IADD R10, R13, 0x1, -R4 ;  /* 0x000000010d0a7824 */ /* 0x000fe200078e0a04 */
[----:B------:R-:W-:Y:S02]  /*0b50*/  LEA.HI R6, R2, R9, RZ, 0x3 ;  /* 0x0000000902067211 */ /* 0x000fe400078f18ff */
[----:B------:R-:W-:Y:S01]  /*0b60*/  LEA.HI R2, R0, R7, RZ, 0x2 ;  /* 0x0000000700027211 */ /* 0x000fe200078f10ff */
[----:B------:R-:W-:Y:S01]  /*0b70*/  IMAD R14, R10, 0x10, R15 ;  /* 0x000000100a0e7824 */ /* 0x000fe200078e020f */
[C---:B------:R-:W-:Y:S01]  /*0b80*/  LOP3.LUT R4, R6.reuse, 0xfffffff8, RZ, 0xc0, !PT ;  /* 0xfffffff806047812 */ /* 0x040fe200078ec0ff */
[----:B------:R-:W-:Y:S01]  /*0b90*/  IMAD.SHL.U32 R6, R6, 0x40, RZ ;  /* 0x0000004006067824 */ /* 0x000fe200078e00ff */
[----:B------:R-:W-:-:S02]  /*0ba0*/  LOP3.LUT R10, R2, 0x7ffffffc, RZ, 0xc0, !PT ;  /* 0x7ffffffc020a7812 */ /* 0x000fc400078ec0ff */
[----:B------:R-:W-:Y:S01]  /*0bb0*/  LEA.HI R12, R11, R11, RZ, 0x1 ;  /* 0x0000000b0b0c7211 */ /* 0x000fe200078f08ff */
[----:B------:R-:W-:Y:S01]  /*0bc0*/  IMAD.IADD R9, R9, 0x1, -R4 ;  /* 0x0000000109097824 */ /* 0x000fe200078e0a04 */
[----:B------:R-:W-:Y:S01]  /*0bd0*/  LEA.HI R4, R0, R7, RZ, 0x5 ;  /* 0x0000000700047211 */ /* 0x000fe200078f28ff */
[----:B------:R-:W-:Y:S01]  /*0be0*/  IMAD.IADD R10, R7, 0x1, -R10 ;  /* 0x00000001070a7824 */ /* 0x000fe200078e0a0a */
[----:B------:R-:W-:Y:S02]  /*0bf0*/  LOP3.LUT R12, R12, 0x1ffffffe, RZ, 0xc0, !PT ;  /* 0x1ffffffe0c0c7812 */ /* 0x000fe400078ec0ff */
[--C-:B------:R-:W-:Y:S01]  /*0c00*/  SHF.R.S32.HI R0, RZ, 0x2, R2.reuse ;  /* 0x00000002ff007819 */ /* 0x100fe20000011402 */
[----:B------:R-:W-:Y:S01]  /*0c10*/  IMAD.SHL.U32 R18, R10, 0x2, RZ ;  /* 0x000000020a127824 */ /* 0x000fe200078e00ff */
[----:B------:R-:W-:Y:S01]  /*0c20*/  SHF.R.S32.HI R7, RZ, 0x1f, R2 ;  /* 0x0000001fff077819 */ /* 0x000fe20000011402 */
[----:B------:R-:W-:Y:S01]  /*0c30*/  IMAD.SHL.U32 R2, R9, 0x40, RZ ;  /* 0x0000004009027824 */ /* 0x000fe200078e00ff */
[----:B------:R-:W-:Y:S01]  /*0c40*/  LOP3.LUT R6, R6, 0x7ffffe00, RZ, 0xc0, !PT ;  /* 0x7ffffe0006067812 */ /* 0x000fe200078ec0ff */
[----:B------:R-:W-:Y:S01]  /*0c50*/  IMAD.IADD R15, R11, 0x1, -R12 ;  /* 0x000000010b0f7824 */ /* 0x000fe200078e0a0c */
[----:B------:R-:W-:Y:S01]  /*0c60*/  LEA.HI R7, R7, R0, RZ, 0x3 ;  /* 0x0000000007077211 */ /* 0x000fe200078f18ff */
[----:B------:R-:W-:Y:S01]  /*0c70*/  IMAD.SHL.U32 R11, R8, 0x8, RZ ;  /* 0x00000008080b7824 */ /* 0x000fe200078e00ff */
[----:B------:R-:W-:Y:S01]  /*0c80*/  LOP3.LUT R2, R2, 0x1c0, RZ, 0xc0, !PT ;  /* 0x000001c002027812 */ /* 0x000fe200078ec0ff */
[----:B------:R-:W-:Y:S01]  /*0c90*/  IMAD R6, R13, 0x400, R6 ;  /* 0x000004000d067824 */ /* 0x000fe200078e0206 */
[----:B------:R-:W-:Y:S01]  /*0ca0*/  LOP3.LUT R7, R7, 0xfffffff8, RZ, 0xc0, !PT ;  /* 0xfffffff807077812 */ /* 0x000fe200078ec0ff */
[--C-:B------:R-:W-:Y:S01]  /*0cb0*/  IMAD.U32 R221, R14, 0x40, R11.reuse ;  /* 0x000000400edd7824 */ /* 0x100fe200078e000b */
[----:B------:R-:W-:-:S02]  /*0cc0*/  LOP3.LUT R11, R2, 0x8, R11, 0xf8, !PT ;  /* 0x00000008020b7812 */ /* 0x000fc400078ef80b */
[----:B------:R-:W-:Y:S01]  /*0cd0*/  SHF.R.U32.HI R2, RZ, 0x3, R2 ;  /* 0x00000003ff027819 */ /* 0x000fe20000011602 */
[----:B------:R-:W-:Y:S01]  /*0ce0*/  IMAD.IADD R7, R0, 0x1, -R7 ;  /* 0x0000000100077824 */ /* 0x000fe200078e0a07 */
[----:B------:R-:W-:Y:S02]  /*0cf0*/  SHF.R.S32.HI R4, RZ, 0x5, R4 ;  /* 0x00000005ff047819 */ /* 0x000fe40000011404 */
[----:B------:R-:W-:Y:S02]  /*0d00*/  LEA.HI R3, R3, R222, RZ, 0x3 ;  /* 0x000000de03037211 */ /* 0x000fe400078f18ff */
[----:B------:R-:W-:Y:S01]  /*0d10*/  LOP3.LUT R11, R11, R2, RZ, 0x3c, !PT ;  /* 0x000000020b0b7212 */ /* 0x000fe200078e3cff */
[----:B------:R-:W-:Y:S01]  /*0d20*/  IMAD R22, R4, 0x10, R7 ;  /* 0x0000001004167824 */ /* 0x000fe200078e0207 */
[----:B------:R-:W-:Y:S01]  /*0d30*/  MOV R0, 0x400 ;  /* 0x0000040000007802 */ /* 0x000fe20000000f00 */
[----:B------:R-:W-:Y:S01]  /*0d40*/  IMAD.MOV.U32 R2, RZ, RZ, RZ ;  /* 0x000000ffff027224 */ /* 0x000fe200078e00ff */
[----:B------:R-:W-:Y:S01]  /*0d50*/  LOP3.LUT R7, R3, 0xfffffff8, RZ, 0xc0, !PT ;  /* 0xfffffff803077812 */ /* 0x000fe200078ec0ff */
[----:B------:R-:W-:Y:S01]  /*0d60*/  IMAD.IADD R6, R6, 0x1, R11 ;  /* 0x0000000106067824 */ /* 0x000fe200078e020b */
[----:B------:R-:W-:Y:S01]  /*0d70*/  R2P PR, R9, 0x6 ;  /* 0x0000000609007804 */ /* 0x000fe20000000000 */
[----:B------:R-:W-:Y:S01]  /*0d80*/  IMAD R190, R15, 0x8, R22 ;  /* 0x000000080fbe7824 */ /* 0x000fe200078e0216 */
[----:B0-----:R-:W-:Y:S01]  /*0d90*/  LEA R17, R219, R0, 0x18 ;  /* 0x00000000db117211 */ /* 0x001fe200078ec0ff */
[----:B------:R-:W-:Y:S01]  /*0da0*/  IMAD.IADD R214, R222, 0x1, -R7 ;  /* 0x00000001ded67824 */ /* 0x000fe200078e0a07 */
[----:B------:R-:W-:-:S02]  /*0db0*/  LEA.HI R5, R5, R216, RZ, 0x1 ;  /* 0x000000d805057211 */ /* 0x000fc400078f08ff */
[----:B------:R-:W-:Y:S01]  /*0dc0*/  SEL R188, R188, 0xffffffe0, !P1 ;  /* 0xffffffe0bcbc7807 */ /* 0x000fe20004800000 */
[----:B------:R-:W-:Y:S01]  /*0dd0*/  IMAD R185, R6, 0x2, R17 ;  /* 0x0000000206b97824 */ /* 0x000fe200078e0211 */
[----:B------:R-:W-:Y:S01]  /*0de0*/  LOP3.LUT R5, R5, 0xfffffe, RZ, 0xc0, !PT ;  /* 0x00fffffe05057812 */ /* 0x000fe200078ec0ff */
[----:B------:R-:W-:Y:S01]  /*0df0*/  IMAD.SHL.U32 R23, R214, 0x8, RZ ;  /* 0x00000008d6177824 */ /* 0x000fe200078e00ff */
[----:B------:R-:W-:Y:S01]  /*0e00*/  SHF.R.S32.HI R215, RZ, 0x3, R3 ;  /* 0x00000003ffd77819 */ /* 0x000fe20000011403 */
        /* <DEDUP_REMOVED lines=15> */
[----:B------:R-:W-:Y:S01]  /*0f00*/  IMAD.IADD R5, R216, 0x1, -R5 ;  /* 0x00000001d8057824 */ /* 0x000fe200078e0a05 */
[----:B------:R-:W-:Y:S01]  /*0f10*/  SHF.R.S32.HI R223, RZ, 0x1f, R217 ;  /* 0x0000001fffdf7819 */ /* 0x000fe200000114d9 */
[----:B------:R-:W-:-:S02]  /*0f20*/  @P2 VIADD R187, R189, 0xffffffc0 ;  /* 0xffffffc0bdbb2836 */ /* 0x000fc40000000000 */
[----:B------:R-:W-:Y:S02]  /*0f30*/  IMAD.IADD R189, R189, 0x1, R188 ;  /* 0x00000001bdbd7824 */ /* 0x000fe400078e02bc */
[----:B------:R-:W-:Y:S02]  /*0f40*/  IMAD.SHL.U32 R184, R5, 0x100, RZ ;  /* 0x0000010005b87824 */ /* 0x000fe400078e00ff */
[----:B------:R-:W-:-:S07]  /*0f50*/  IMAD.IADD R188, R188, 0x1, R187 ;  /* 0x00000001bcbc7824 */ /* 0x000fce00078e02bb */
.L_x_7504:
        /* <DEDUP_REMOVED lines=21> */
.L_x_7449:
[----:B------:R-:W-:Y:S01]  /*10b0*/  ULDC UR7, c[0x0][0xd54] ;  /* 0x0003550000077ab9 */ /* 0x000fe20000000800 */
[----:B------:R-:W-:Y:S01]  /*10c0*/  UMOV UR6, UR9 ;  /* 0x0000000900067c82 */ /* 0x000fe20008000000 */
[----:B------:R-:W-:-:S11]  /*10d0*/  UISETP.NE.AND UP0, UPT, UR7, 0x1, UPT ;  /* 0x000000010700788c */ /* 0x000fd6000bf05270 */
[----:B------:R-:W-:Y:S02]  /*10e0*/  @UP0 ULDC.64 UR10, c[0x0][0xd58] ;  /* 0x00035600000a0ab9 */ /* 0x000fe40000000a00 */
[----:B------:R-:W-:-:S04]  /*10f0*/  UIMAD.WIDE.U32 UR4, UR9, UR10, URZ ;  /* 0x0000000a090472a5 */ /* 0x000fc8000f8e003f */
[----:B------:R-:W-:-:S04]  /*1100*/  @UP0 USHF.R.U32.HI UR6, URZ, UR11, UR5 ;  /* 0x0000000b3f060299 */ /* 0x000fc80008011605 */
[----:B------:R-:W-:-:S12]  /*1110*/  UIMAD UR4, UR6, UR7, URZ ;  /* 0x00000007060472a4 */ /* 0x000fd8000f8e023f */
.L_x_7450:
[----:B------:R-:W0:Y:S01]  /*1120*/  LDC.64 R4, c[0x0][0x418] ;  /* 0x00010600ff047b82 */ /* 0x000e220000000a00 */
[----:B------:R-:W-:Y:S01]  /*1130*/  ULDC UR37, c[0x0][0xd48] ;  /* 0x0003520000257ab9 */ /* 0x000fe20000000800 */
[----:B------:R-:W-:Y:S02]  /*1140*/  UIADD3 UR4, UR9, -UR4, URZ ;  /* 0x8000000409047290 */ /* 0x000fe4000fffe03f */
[----:B------:R-:W-:Y:S01]  /*1150*/  UISETP.NE.AND UP0, UPT, UR37, 0x1, UPT ;  /* 0x000000012500788c */ /* 0x000fe2000bf05270 */
[----:B------:R-:W-:Y:S01]  /*1160*/  ULDC UR5, c[0x0][0xd54] ;  /* 0x0003550000057ab9 */ /* 0x000fe20000000800 */
[----:B------:R-:W-:Y:S02]  /*1170*/  UISETP.NE.AND UP1, UPT, UR42, 0x1, UPT ;  /* 0x000000012a00788c */ /* 0x000fe4000bf25270 */
[----:B------:R-:W1:Y:S01]  /*1180*/  LDC R186, c[0x0][0x424] ;  /* 0x00010900ffba7b82 */ /* 0x000e620000000800 */
[----:B------:R-:W-:Y:S02]  /*1190*/  UIMAD UR8, UR8, UR5, UR4 ;  /* 0x00000005080872a4 */ /* 0x000fe4000f8e0204 */
[----:B------:R-:W-:Y:S01]  /*11a0*/  ULOP3.LUT UR6, URZ, UR6, URZ, 0x33, !UPT ;  /* 0x000000063f067292 */ /* 0x000fe2000f8e333f */
[----:B------:R-:W-:-:S03]  /*11b0*/  ULDC UR7, c[0x0][0xd3c] ;  /* 0x00034f0000077ab9 */ /* 0x000fc60000000800 */
[----:B------:R-:W-:Y:S01]  /*11c0*/  @UP0 ULDC UR4, c[0x0][0xd4c] ;  /* 0x0003530000040ab9 */ /* 0x000fe20000000800 */
[----:B------:R-:W2:Y:S01]  /*11d0*/  LDC R7, c[0x0][0x2f0] ;  /* 0x0000bc00ff077b82 */ /* 0x000ea20000000800 */
[----:B------:R-:W-:Y:S01]  /*11e0*/  UIMAD.WIDE.U32 UR4, UR8, UR4, URZ ;  /* 0x00000004080472a5 */ /* 0x000fe2000f8e003f */
[----:B------:R-:W-:Y:S01]  /*11f0*/  @UP0 ULDC UR9, c[0x0][0xd50] ;  /* 0x0003540000090ab9 */ /* 0x000fe20000000800 */
[----:B------:R-:W-:Y:S02]  /*1200*/  UMOV UR39, UR8 ;  /* 0x0000000800277c82 */ /* 0x000fe40008000000 */
[----:B------:R-:W-:Y:S02]  /*1210*/  @UP0 USHF.R.U32.HI UR39, URZ, UR9, UR5 ;  /* 0x000000093f270299 */ /* 0x000fe40008011605 */
[----:B------:R-:W-:Y:S01]  /*1220*/  UIADD3 UR6, UR6, UR7, URZ ;  /* 0x0000000706067290 */ /* 0x000fe2000fffe03f */
[----:B0-----:R-:W-:Y:S01]  /*1230*/  ISETP.NE.U32.AND P0, PT, R4, RZ, PT ;  /* 0x000000ff0400720c */ /* 0x001fe20003f05070 */
[----:B------:R-:W-:-:S02]  /*1240*/  UIADD3 UR4, -UR39, URZ, URZ ;  /* 0x0000003f27047290 */ /* 0x000fc4000fffe13f */
[----:B------:R-:W-:Y:S01]  /*1250*/  USHF.L.U32 UR38, UR6, 0x6, URZ ;  /* 0x0000000606267899 */ /* 0x000fe2000800063f */
[----:B------:R-:W-:Y:S01]  /*1260*/  ISETP.NE.AND.EX P0, PT, R5, RZ, PT, P0 ;  /* 0x000000ff0500720c */ /* 0x000fe20003f05300 */
[----:B------:R-:W-:-:S03]  /*1270*/  UIMAD UR37, UR37, UR4, UR8 ;  /* 0x00000004252572a4 */ /* 0x000fc6000f8e0208 */
[----:B-1----:R-:W-:Y:S02]  /*1280*/  SEL R186, R186, 0x1, P0 ;  /* 0x00000001baba7807 */ /* 0x002fe40000000000 */
[----:B------:R-:W-:-:S03]  /*1290*/  PLOP3.LUT P0, PT, PT, PT, UP1, 0x80, 0x0 ;  /* 0x000000000000781c */ /* 0x000fc60003f0f018 */
[----:B--2---:R-:W-:-:S05]  /*12a0*/  IMAD R0, R186, R7, 0x3f ;  /* 0x0000003fba007424 */ /* 0x004fca00078e0207 */
[----:B------:R-:W-:-:S04]  /*12b0*/  SHF.R.S32.HI R3, RZ, 0x1f, R0 ;  /* 0x0000001fff037819 */ /* 0x000fc80000011400 */
[----:B------:R-:W-:-:S04]  /*12c0*/  LEA.HI R3, R3, R0, RZ, 0x6 ;  /* 0x0000000003037211 */ /* 0x000fc800078f30ff */
[----:B------:R-:W-:Y:S01]  /*12d0*/  SHF.R.S32.HI R3, RZ, 0x6, R3 ;  /* 0x00000006ff037819 */ /* 0x000fe20000011403 */
[----:B------:R-:W-:Y:S06]  /*12e0*/  @!P0 BRA `(.L_x_7451) ;  /* 0x0000001c00548947 */ /* 0x000fec0003800000 */
[----:B------:R-:W0:Y:S01]  /*12f0*/  LDC R0, c[0x0][0x448] ;  /* 0x00011200ff007b82 */ /* 0x000e220000000800 */
[----:B------:R-:W-:Y:S01]  /*1300*/  UIADD3 UR4, UR38, 0x3f, URZ ;  /* 0x0000003f26047890 */ /* 0x000fe2000fffe03f */
[----:B------:R-:W-:Y:S02]  /*1310*/  CS2R R150, SRZ ;  /* 0x0000000000967805 */ /* 0x000fe4000001ff00 */
[----:B------:R-:W-:Y:S02]  /*1320*/  CS2R R148, SRZ ;  /* 0x0000000000947805 */ /* 0x000fe4000001ff00 */
[----:B------:R-:W-:Y:S02]  /*1330*/  CS2R R146, SRZ ;  /* 0x0000000000927805 */ /* 0x000fe4000001ff00 */
[----:B------:R-:W-:Y:S02]  /*1340*/  CS2R R144, SRZ ;  /* 0x0000000000907805 */ /* 0x000fe4000001ff00 */
[----:B------:R-:W-:-:S02]  /*1350*/  CS2R R142, SRZ ;  /* 0x00000000008e7805 */ /* 0x000fc4000001ff00 */
[----:B------:R-:W-:Y:S01]  /*1360*/  CS2R R140, SRZ ;  /* 0x00000000008c7805 */ /* 0x000fe2000001ff00 */
[----:B------:R-:W1:Y:S01]  /*1370*/  LDC R5, c[0x0][0x288] ;  /* 0x0000a200ff057b82 */ /* 0x000e620000000800 */
        /* <DEDUP_REMOVED lines=15> */
[----:B0-----:R-:W-:Y:S01]  /*1470*/  ISETP.NE.AND P0, PT, R0, 0x1, PT ;  /* 0x000000010000780c */ /* 0x001fe20003f05270 */
[----:B------:R-:W-:Y:S01]  /*1480*/  IMAD.U32 R0, RZ, RZ, UR4 ;  /* 0x00000004ff007e24 */ /* 0x000fe2000f8e00ff */
[----:B------:R-:W-:Y:S02]  /*1490*/  CS2R R110, SRZ ;  /* 0x00000000006e7805 */ /* 0x000fe4000001ff00 */
[----:B------:R-:W-:-:S02]  /*14a0*/  CS2R R160, SRZ ;  /* 0x0000000000a07805 */ /* 0x000fc4000001ff00 */
[----:B------:R-:W-:Y:S02]  /*14b0*/  CS2R R106, SRZ ;  /* 0x00000000006a7805 */ /* 0x000fe4000001ff00 */
[----:B------:R-:W-:Y:S02]  /*14c0*/  CS2R R162, SRZ ;  /* 0x0000000000a27805 */ /* 0x000fe4000001ff00 */
[----:B------:R-:W-:Y:S02]  /*14d0*/  CS2R R102, SRZ ;  /* 0x0000000000667805 */ /* 0x000fe4000001ff00 */
[----:B------:R-:W-:Y:S02]  /*14e0*/  CS2R R164, SRZ ;  /* 0x0000000000a47805 */ /* 0x000fe4000001ff00 */
[----:B-1----:R-:W-:Y:S02]  /*14f0*/  IADD3 R5, -R5, 0x40, RZ ;  /* 0x0000004005057810 */ /* 0x002fe40007ffe1ff */
[----:B------:R-:W-:-:S02]  /*1500*/  CS2R R98, SRZ ;  /* 0x0000000000627805 */ /* 0x000fc4000001ff00 */
[----:B------:R-:W-:Y:S02]  /*1510*/  CS2R R166, SRZ ;  /* 0x0000000000a67805 */ /* 0x000fe4000001ff00 */
[----:B------:R-:W-:Y:S02]  /*1520*/  CS2R R94, SRZ ;  /* 0x00000000005e7805 */ /* 0x000fe4000001ff00 */
[----:B------:R-:W-:Y:S01]  /*1530*/  CS2R R170, SRZ ;  /* 0x0000000000aa7805 */ /* 0x000fe2000001ff00 */
[----:B------:R-:W0:Y:S01]  /*1540*/  @P0 LDC R4, c[0x0][0x44c] ;  /* 0x00011300ff040b82 */ /* 0x000e220000000800 */
[----:B------:R-:W-:Y:S01]  /*1550*/  IMAD R5, R186, R7, R5 ;  /* 0x00000007ba057224 */ /* 0x000fe200078e0205 */
[----:B------:R-:W-:Y:S01]  /*1560*/  CS2R R90, SRZ ;  /* 0x00000000005a7805 */ /* 0x000fe2000001ff00 */
[----:B------:R-:W-:Y:S01]  /*1570*/  IMAD.MOV.U32 R169, RZ, RZ, RZ ;  /* 0x000000ffffa97224 */ /* 0x000fe200078e00ff */
[----:B------:R-:W-:Y:S02]  /*1580*/  CS2R R172, SRZ ;  /* 0x0000000000ac7805 */ /* 0x000fe4000001ff00 */
[----:B------:R-:W-:-:S02]  /*1590*/  CS2R R86, SRZ ;  /* 0x0000000000567805 */ /* 0x000fc4000001ff00 */
[----:B------:R-:W-:Y:S02]  /*15a0*/  CS2R R174, SRZ ;  /* 0x0000000000ae7805 */ /* 0x000fe4000001ff00 */
[----:B------:R-:W-:Y:S01]  /*15b0*/  CS2R R82, SRZ ;  /* 0x0000000000527805 */ /* 0x000fe2000001ff00 */
[----:B------:R-:W1:Y:S01]  /*15c0*/  @P0 LDC R9, c[0x0][0x450] ;  /* 0x00011400ff090b82 */ /* 0x000e620000000800 */
        /* <DEDUP_REMOVED lines=26> */
[----:B------:R-:W-:Y:S02]  /*1770*/  CS2R R212, SRZ ;  /* 0x0000000000d47805 */ /* 0x000fe4000001ff00 */
[----:B------:R-:W-:Y:S01]  /*1780*/  CS2R R34, SRZ ;  /* 0x0000000000227805 */ /* 0x000fe2000001ff00 */
[----:B------:R-:W-:Y:S01]  /*1790*/  IMAD.IADD R0, R5, 0x1, R0 ;  /* 0x0000000105007824 */ /* 0x000fe200078e0200 */
[----:B------:R-:W-:Y:S01]  /*17a0*/  CS2R R30, SRZ ;  /* 0x00000000001e7805 */ /* 0x000fe2000001ff00 */
[----:B------:R-:W-:Y:S01]  /*17b0*/  IMAD.MOV.U32 R6, RZ, RZ, RZ ;  /* 0x000000ffff067224 */ /* 0x000fe200078e00ff */
[----:B------:R-:W-:Y:S01]  /*17c0*/  CS2R R26, SRZ ;  /* 0x00000000001a7805 */ /* 0x000fe2000001ff00 */
[----:B------:R-:W-:Y:S01]  /*17d0*/  IMAD.MOV.U32 R21, RZ, RZ, RZ ;  /* 0x000000ffff157224 */ /* 0x000fe200078e00ff */
[----:B------:R-:W-:-:S04]  /*17e0*/  SHF.R.S32.HI R5, RZ, 0x1f, R0 ;  /* 0x0000001fff057819 */ /* 0x000fc80000011400 */
[----:B------:R-:W-:Y:S01]  /*17f0*/  LEA.HI R5, R5, R0, RZ, 0x6 ;  /* 0x0000000005057211 */ /* 0x000fe200078f30ff */
[----:B------:R-:W-:-:S03]  /*1800*/  IMAD.MOV.U32 R0, RZ, RZ, RZ ;  /* 0x000000ffff007224 */ /* 0x000fc600078e00ff */
[----:B------:R-:W-:-:S04]  /*1810*/  SHF.R.S32.HI R4, RZ, 0x6, R5 ;  /* 0x00000006ff047819 */ /* 0x000fc80000011405 */
[----:B------:R-:W-:Y:S01]  /*1820*/  VIMNMX R4, R3, R4, PT ;  /* 0x0000000403047248 */ /* 0x000fe20003fe0100 */
[----:B------:R-:W-:-:S03]  /*1830*/  IMAD.MOV.U32 R3, RZ, RZ, RZ ;  /* 0x000000ffff037224 */ /* 0x000fc600078e00ff */
[----:B------:R-:W-:-:S13]  /*1840*/  ISETP.GE.AND P1, PT, R4, 0x1, PT ;  /* 0x000000010400780c */ /* 0x000fda0003f26270 */
[----:B------:R-:W-:Y:S05]  /*1850*/  @!P1 BRA `(.L_x_7452) ;  /* 0x000000b400849947 */ /* 0x000fea0003800000 */
[----:B------:R-:W0:Y:S01]  /*1860*/  SHFL.IDX PT, R0, R216, RZ, 0x1f ;  /* 0x00001fffd8007589 */ /* 0x000e2200000e0000 */
        /* <DEDUP_REMOVED lines=9> */
[----:B------:R-:W-:Y:S01]  /*1900*/  UMOV UR7, 0x40000040 ;  /* 0x4000004000077882 */ /* 0x000fe20000000000 */
[----:B------:R-:W-:Y:S02]  /*1910*/  PLOP3.LUT P2, PT, PT, PT, UP0, 0x80, 0x0 ;  /* 0x000000000000781c */ /* 0x000fe40003f4f008 */
[----:B0-----:R-:W-:-:S04]  /*1920*/  LEA.HI R3, R0, R0, RZ, 0x1 ;  /* 0x0000000000037211 */ /* 0x001fc800078f08ff */
[----:B------:R-:W-:Y:S01]  /*1930*/  LOP3.LUT R3, R3, 0x1fffe, RZ, 0xc0, !PT ;  /* 0x0001fffe03037812 */ /* 0x000fe200078ec0ff */
[----:B------:R-:W-:-:S04]  /*1940*/  WARPGROUP.ARRIVE ;  /* 0x00000000000079c5 */ /* 0x000fc80000000000 */
        /* <DEDUP_REMOVED lines=9> */
[C---:B------:R-:W-:Y:S01]  /*19e0*/  R2UR UR8, R3.reuse ;  /* 0x00000000030872ca */ /* 0x040fe200000e0000 */
[----:B------:R-:W-:Y:S01]  /*19f0*/  VIADD R6, R3, 0x2 ;  /* 0x0000000203067836 */ /* 0x000fe20000000000 */
[----:B------:R-:W-:-:S04]  /*1a00*/  LOP3.LUT R7, R0, 0x2000000, RZ, 0xfc, !PT ;  /* 0x0200000000077812 */ /* 0x000fc800078efcff */
[----:B------:R-:W-:Y:S01]  /*1a10*/  R2UR UR12, R6 ;  /* 0x00000000060c72ca */ /* 0x000fe200000e0000 */
[----:B------:R-:W-:Y:S02]  /*1a20*/  IMAD R0, R2, 0x1000, R7 ;  /* 0x0000100002007824 */ /* 0x000fe400078e0207 */
[C---:B------:R-:W-:Y:S02]  /*1a30*/  VIADD R6, R3.reuse, 0x4 ;  /* 0x0000000403067836 */ /* 0x040fe40000000000 */
[C---:B------:R-:W-:Y:S01]  /*1a40*/  VIADD R5, R0.reuse, 0x80 ;  /* 0x0000008000057836 */ /* 0x040fe20000000000 */
[----:B------:R-:W-:Y:S01]  /*1a50*/  R2UR UR10, R0 ;  /* 0x00000000000a72ca */ /* 0x000fe200000e0000 */
[----:B------:R-:W-:Y:S01]  /*1a60*/  VIADD R3, R3, 0x6 ;  /* 0x0000000603037836 */ /* 0x000fe20000000000 */
[----:B------:R-:W-:Y:S02]  /*1a70*/  R2UR UR16, R6 ;  /* 0x00000000061072ca */ /* 0x000fe400000e0000 */
[----:B------:R-:W-:Y:S01]  /*1a80*/  R2UR UR14, R5 ;  /* 0x00000000050e72ca */ /* 0x000fe200000e0000 */
[C---:B------:R-:W-:Y:S01]  /*1a90*/  VIADD R5, R0.reuse, 0x100 ;  /* 0x0000010000057836 */ /* 0x040fe20000000000 */
[----:B------:R-:W-:Y:S01]  /*1aa0*/  R2UR UR4, R3 ;  /* 0x00000000030472ca */ /* 0x000fe200000e0000 */
[----:B------:R-:W-:-:S03]  /*1ab0*/  VIADD R0, R0, 0x180 ;  /* 0x0000018000007836 */ /* 0x000fc60000000000 */
[----:B------:R-:W-:Y:S02]  /*1ac0*/  R2UR UR18, R5 ;  /* 0x00000000051272ca */ /* 0x000fe400000e0000 */
[----:B------:R-:W-:Y:S01]  /*1ad0*/  R2UR UR6, R0 ;  /* 0x00000000000672ca */ /* 0x000fe200000e0000 */
[----:B------:R-:W-:Y:S03]  /*1ae0*/  HGMMA.64x256x16.F32 R24, gdesc[UR8].tnspB, RZ, !UPT, gsb0 ;  /* 0x43e00000081879f0 */ /* 0x000fe6000c0008ff */
        /* <DEDUP_REMOVED lines=16> */
.L_x_7453:
[----:B------:R-:W-:Y:S01]  /*1bf0*/  IMAD R0, R2, 0x8, R17 ;  /* 0x0000000802007824 */ /* 0x000fe200078e0211 */
[----:B------:R-:W-:-:S03]  /*1c00*/  ISETP.GE.AND P0, PT, R4, 0x2, PT ;  /* 0x000000020400780c */ /* 0x000fc60003f06270 */
[----:B------:R-:W-:-:S05]  /*1c10*/  VIADD R0, R0, 0x38860 ;  /* 0x0003886000007836 */ /* 0x000fca0000000000 */
[----:B------:R-:W-:-:S04]  /*1c20*/  PRMT R0, R219, 0x654, R0 ;  /* 0x00000654db007816 */ /* 0x000fc80000000000 */
[----:B------:R0:W-:Y:S01]  /*1c30*/  SYNCS.ARRIVE.TRANS64.RED.A1T0 RZ, [R0+URZ], RZ ;  /* 0x000000ff00ff79a7 */ /* 0x0001e2000810043f */
[----:B------:R-:W-:Y:S05]  /*1c40*/  @!P0 BRA `(.L_x_7454) ;  /* 0x0000000800c08947 */ /* 0x000fea0003800000 */
[----:B------:R-:W-:-:S07]  /*1c50*/  VIADD R4, R4, 0xfffffffe ;  /* 0xfffffffe04047836 */ /* 0x000fce0000000000 */
.L_x_7456:
[----:B------:R-:W-:Y:S01]  /*1c60*/  BAR.SYNC.DEFER_BLOCKING 0xe, 0x100 ;  /* 0x0384000000007b1d */ /* 0x000fe20000010000 */
[----:B01----:R-:W-:Y:S01]  /*1c70*/  IMAD R0, R2, 0x40, R22 ;  /* 0x0000004002007824 */ /* 0x003fe200078e0216 */
[----:B------:R-:W-:Y:S01]  /*1c80*/  ISETP.GT.AND P1, PT, R4, RZ, PT ;  /* 0x000000ff0400720c */ /* 0x000fe20003f24270 */
[----:B------:R-:W-:Y:S02]  /*1c90*/  VIADD R2, R2, 0x1 ;  /* 0x0000000102027836 */ /* 0x000fe40000000000 */
[----:B------:R-:W-:Y:S01]  /*1ca0*/  IMAD R0, R0, 0x4, R17 ;  /* 0x0000000400007824 */ /* 0x000fe200078e0211 */
[----:B------:R-:W-:Y:S01]  /*1cb0*/  UMOV UR11, 0x40000040 ;  /* 0x40000040000b7882 */ /* 0x000fe20000000000 */
[----:B------:R-:W-:Y:S01]  /*1cc0*/  UMOV UR15, 0x40000040 ;  /* 0x40000040000f7882 */ /* 0x000fe20000000000 */
[----:B------:R-:W-:Y:S01]  /*1cd0*/  ISETP.NE.AND P0, PT, R2, 0x2, PT ;  /* 0x000000020200780c */ /* 0x000fe20003f05270 */
[----:B------:R-:W-:Y:S01]  /*1ce0*/  UMOV UR19, 0x40000040 ;  /* 0x4000004000137882 */ /* 0x000fe20000000000 */
[----:B------:R-:W-:Y:S01]  /*1cf0*/  UMOV UR7, 0x40000040 ;  /* 0x4000004000077882 */ /* 0x000fe20000000000 */
[----:B------:R-:W-:Y:S01]  /*1d00*/  VIADD R4, R4, 0xffffffff ;  /* 0xffffffff04047836 */ /* 0x000fe20000000000 */
[----:B------:R-:W-:Y:S01]  /*1d10*/  SEL R2, R2, RZ, P0 ;  /* 0x000000ff02027207 */ /* 0x000fe20000000000 */
[----:B------:R-:W0:Y:S04]  /*1d20*/  LDS R3, [R0+0x38400] ;  /* 0x0384000000037984 */ /* 0x000e280000000800 */
[----:B------:R1:W2:Y:S02]  /*1d30*/  LDS R5, [R0+0x38420] ;  /* 0x0384200000057984 */ /* 0x0002a40000000800 */
[----:B-1----:R-:W-:-:S05]  /*1d40*/  IMAD R0, R2, 0x1000, R7 ;  /* 0x0000100002007824 */ /* 0x002fca00078e0207 */
[----:B------:R-:W-:Y:S01]  /*1d50*/  R2UR UR10, R0 ;  /* 0x00000000000a72ca */ /* 0x000fe200000e0000 */
        /* <DEDUP_REMOVED lines=128> */
[----:B------:R-:W-:-:S05]  /*2560*/  VIADD R3, R0, 0x80 ;  /* 0x0000008000037836 */ /* 0x000fca0000000000 */
[----:B------:R-:W-:Y:S01]  /*2570*/  WARPGROUP.ARRIVE ;  /* 0x00000000000079c5 */ /* 0x000fe20000000000 */
[----:B------:R-:W-:Y:S01]  /*2580*/  R2UR UR14, R3 ;  /* 0x00000000030e72ca */ /* 0x000fe200000e0000 */
[C---:B------:R-:W-:Y:S02]  /*2590*/  VIADD R3, R0.reuse, 0x100 ;  /* 0x0000010000037836 */ /* 0x040fe40000000000 */
[----:B------:R-:W-:Y:S02]  /*25a0*/  VIADD R0, R0, 0x180 ;  /* 0x0000018000007836 */ /* 0x000fe40000000000 */
[----:B------:R-:W-:Y:S01]  /*25b0*/  HGMMA.64x256x16.F32 R24, gdesc[UR8].tnspB, R24, gsb0 ;  /* 0x43e00000081879f0 */ /* 0x000fe20008000818 */
[----:B------:R-:W-:Y:S02]  /*25c0*/  R2UR UR18, R3 ;  /* 0x00000000031272ca */ /* 0x000fe400000e0000 */
[----:B------:R-:W-:Y:S02]  /*25d0*/  R2UR UR6, R0 ;  /* 0x00000000000672ca */ /* 0x000fe400000e0000 */
[----:B------:R-:W-:-:S04]  /*25e0*/  SEL R3, RZ, 0x1, P0 ;  /* 0x00000001ff037807 */ /* 0x000fc80000000000 */
[----:B------:R-:W-:Y:S01]  /*25f0*/  LOP3.LUT R16, R16, R3, RZ, 0x3c, !PT ;  /* 0x0000000310107212 */ /* 0x000fe200078e3cff */
        /* <DEDUP_REMOVED lines=16> */
.L_x_7455:
[----:B------:R-:W-:-:S04]  /*2700*/  IMAD R0, R2, 0x8, R17 ;  /* 0x0000000802007824 */ /* 0x000fc800078e0211 */
[----:B------:R-:W-:-:S05]  /*2710*/  VIADD R0, R0, 0x38860 ;  /* 0x0003886000007836 */ /* 0x000fca0000000000 */
[----:B------:R-:W-:-:S04]  /*2720*/  PRMT R0, R219, 0x654, R0 ;  /* 0x00000654db007816 */ /* 0x000fc80000000000 */
[----:B------:R1:W-:Y:S01]  /*2730*/  SYNCS.ARRIVE.TRANS64.RED.A1T0 RZ, [R0+URZ], RZ ;  /* 0x000000ff00ff79a7 */ /* 0x0003e2000810043f */
[----:B------:R-:W-:Y:S05]  /*2740*/  @P1 BRA `(.L_x_7456) ;  /* 0xfffffff400441947 */ /* 0x000fea000383ffff */
.L_x_7454:
[----:B------:R-:W-:Y:S01]  /*2750*/  BAR.SYNC.DEFER_BLOCKING 0xe, 0x100 ;  /* 0x0384000000007b1d */ /* 0x000fe20000010000 */
[C---:B01----:R-:W-:Y:S01]  /*2760*/  IMAD R0, R2.reuse, 0x40, R22 ;  /* 0x0000004002007824 */ /* 0x043fe200078e0216 */
[----:B------:R-:W-:Y:S01]  /*2770*/  PLOP3.LUT P0, PT, PT, PT, PT, 0x8, 0x0 ;  /* 0x000000000000781c */ /* 0x000fe20003f0e170 */
[----:B------:R-:W-:Y:S02]  /*2780*/  VIADD R2, R2, 0x1 ;  /* 0x0000000102027836 */ /* 0x000fe40000000000 */
[----:B------:R-:W-:-:S03]  /*2790*/  IMAD R17, R0, 0x4, R17 ;  /* 0x0000000400117824 */ /* 0x000fc600078e0211 */
[----:B------:R-:W-:-:S04]  /*27a0*/  ISETP.NE.AND P1, PT, R2, 0x2, PT ;  /* 0x000000020200780c */ /* 0x000fc80003f25270 */
[----:B------:R-:W-:Y:S02]  /*27b0*/  SEL R5, RZ, 0x1, P1 ;  /* 0x00000001ff057807 */ /* 0x000fe40000800000 */
[----:B------:R-:W-:Y:S02]  /*27c0*/  SEL R2, R2, RZ, P1 ;  /* 0x000000ff02027207 */ /* 0x000fe40000800000 */
[----:B------:R-:W-:Y:S01]  /*27d0*/  LOP3.LUT R16, R16, R5, RZ, 0x3c, !PT ;  /* 0x0000000510107212 */ /* 0x000fe200078e3cff */
        /* <DEDUP_REMOVED lines=134> */
.L_x_7451:
        /* <DEDUP_REMOVED lines=24> */
[----:B0-----:R-:W-:Y:S02]  /*31c0*/  ISETP.NE.AND P0, PT, R220, 0x1, PT ;  /* 0x00000001dc00780c */ /* 0x001fe40003f05270 */
[----:B------:R-:W-:Y:S02]  /*31d0*/  CS2R R110, SRZ ;  /* 0x00000000006e7805 */ /* 0x000fe4000001ff00 */
[----:B------:R-:W-:-:S02]  /*31e0*/  CS2R R160, SRZ ;  /* 0x0000000000a07805 */ /* 0x000fc4000001ff00 */
[----:B------:R-:W-:Y:S02]  /*31f0*/  CS2R R106, SRZ ;  /* 0x00000000006a7805 */ /* 0x000fe4000001ff00 */
[----:B------:R-:W-:Y:S02]  /*3200*/  CS2R R162, SRZ ;  /* 0x0000000000a27805 */ /* 0x000fe4000001ff00 */
[----:B------:R-:W-:Y:S02]  /*3210*/  CS2R R102, SRZ ;  /* 0x0000000000667805 */ /* 0x000fe4000001ff00 */
[----:B------:R-:W-:Y:S02]  /*3220*/  CS2R R164, SRZ ;  /* 0x0000000000a47805 */ /* 0x000fe4000001ff00 */
[----:B------:R-:W-:Y:S02]  /*3230*/  CS2R R98, SRZ ;  /* 0x0000000000627805 */ /* 0x000fe4000001ff00 */
[----:B-1----:R-:W-:-:S02]  /*3240*/  IADD3 R6, -R4, 0x40, RZ ;  /* 0x0000004004067810 */ /* 0x002fc40007ffe1ff */
[----:B------:R-:W-:Y:S02]  /*3250*/  CS2R R166, SRZ ;  /* 0x0000000000a67805 */ /* 0x000fe4000001ff00 */
[----:B------:R-:W-:Y:S02]  /*3260*/  CS2R R94, SRZ ;  /* 0x00000000005e7805 */ /* 0x000fe4000001ff00 */
[----:B------:R-:W-:Y:S02]  /*3270*/  CS2R R170, SRZ ;  /* 0x0000000000aa7805 */ /* 0x000fe4000001ff00 */
[----:B------:R-:W-:Y:S01]  /*3280*/  CS2R R90, SRZ ;  /* 0x00000000005a7805 */ /* 0x000fe2000001ff00 */
[----:B------:R-:W0:Y:S01]  /*3290*/  @P0 LDC R0, c[0x0][0x44c] ;  /* 0x00011300ff000b82 */ /* 0x000e220000000800 */
[----:B------:R-:W-:Y:S01]  /*32a0*/  IMAD R7, R186, R7, R6 ;  /* 0x00000007ba077224 */ /* 0x000fe200078e0206 */
[----:B------:R-:W-:Y:S01]  /*32b0*/  CS2R R172, SRZ ;  /* 0x0000000000ac7805 */ /* 0x000fe2000001ff00 */
[----:B------:R-:W-:Y:S01]  /*32c0*/  IMAD.MOV.U32 R169, RZ, RZ, RZ ;  /* 0x000000ffffa97224 */ /* 0x000fe200078e00ff */
        /* <DEDUP_REMOVED lines=23> */
[----:B------:R-:W-:Y:S01]  /*3440*/  CS2R R46, SRZ ;  /* 0x00000000002e7805 */ /* 0x000fe2000001ff00 */
[----:B------:R-:W-:Y:S01]  /*3450*/  IMAD.U32 R0, RZ, RZ, UR4 ;  /* 0x00000004ff007e24 */ /* 0x000fe2000f8e00ff */
[----:B------:R-:W-:Y:S02]  /*3460*/  CS2R R208, SRZ ;  /* 0x0000000000d07805 */ /* 0x000fe4000001ff00 */
[----:B------:R-:W-:Y:S02]  /*3470*/  CS2R R42, SRZ ;  /* 0x00000000002a7805 */ /* 0x000fe4000001ff00 */
[----:B------:R-:W-:Y:S02]  /*3480*/  CS2R R210, SRZ ;  /* 0x0000000000d27805 */ /* 0x000fe4000001ff00 */
[----:B-1----:R-:W-:-:S02]  /*3490*/  @P0 SHF.R.U32.HI R0, RZ, R5, R4 ;  /* 0x00000005ff000219 */ /* 0x002fc40000011604 */
        /* <DEDUP_REMOVED lines=45> */
.L_x_7457:
[----:B------:R-:W-:Y:S01]  /*3770*/  ULEA.HI UR4, UR36, UR36, URZ, 0x1 ;  /* 0x0000002424047291 */ /* 0x000fe2000f8f083f */
[----:B------:R-:W-:-:S03]  /*3780*/  IMAD.U32 R0, RZ, RZ, UR40 ;  /* 0x00000028ff007e24 */ /* 0x000fc6000f8e00ff */
[----:B------:R-:W-:Y:S02]  /*3790*/  ULOP3.LUT UR4, UR4, 0xfffffffe, URZ, 0xc0, !UPT ;  /* 0xfffffffe04047892 */ /* 0x000fe4000f8ec03f */
[----:B------:R-:W-:Y:S02]  /*37a0*/  ISETP.NE.AND P0, PT, R0, 0x3, PT ;  /* 0x000000030000780c */ /* 0x000fe40003f05270 */
[----:B------:R-:W-:-:S06]  /*37b0*/  UIADD3 UR4, UR36, -UR4, URZ ;  /* 0x8000000424047290 */ /* 0x000fcc000fffe03f */
[----:B------:R-:W-:-:S05]  /*37c0*/  IMAD.U32 R4, RZ, RZ, UR4 ;  /* 0x00000004ff047e24 */ /* 0x000fca000f8e00ff */
[----:B------:R-:W-:-:S04]  /*37d0*/  SHF.L.U32 R4, R4, 0x1f, RZ ;  /* 0x0000001f04047819 */ /* 0x000fc800000006ff */
[----:B------:R-:W0:Y:S02]  /*37e0*/  SYNCS.PHASECHK.TRANS64.TRYWAIT P1, [R17+URZ+0x38800], R4 ;  /* 0x03880004110075a7 */ /* 0x000e24000802017f */
[----:B0-----:R-:W-:Y:S05]  /*37f0*/  @!P1 BRA `(.L_x_7458) ;  /* 0x0000010c00c89947 */ /* 0x001fea0003800000 */
.L_x_7572:
[----:B------:R-:W-:Y:S05]  /*3800*/  @!P0 BRA `(.L_x_7459) ;  /* 0x0000000000048947 */ /* 0x000fea0003800000 */
[----:B------:R-:W-:Y:S01]  /*3810*/  BPT.TRAP 0x1 ;  /* 0x000000040000795c */ /* 0x000fe20000300000 */
.L_x_7459:
[----:B------:R-:W-:Y:S01]  /*3820*/  IMAD R9, R2, 0x8, R17 ;  /* 0x0000000802097824 */ /* 0x000fe200078e0211 */
[----:B------:R-:W-:-:S04]  /*3830*/  SHF.L.U32 R6, R16, 0x1f, RZ ;  /* 0x0000001f10067819 */ /* 0x000fc800000006ff */
[----:B------:R1:W2:Y:S01]  /*3840*/  SYNCS.PHASECHK.TRANS64.TRYWAIT P1, [R9+URZ+0x38830], R6 ;  /* 0x03883006090075a7 */ /* 0x0002a2000802017f */
[----:B------:R-:W-:Y:S05]  /*3850*/  @!P0 BRA `(.L_x_7460) ;  /* 0x0000000000048947 */ /* 0x000fea0003800000 */
[----:B------:R-:W-:Y:S01]  /*3860*/  BPT.TRAP 0x1 ;  /* 0x000000040000795c */ /* 0x000fe20000300000 */
.L_x_7460:
[----:B------:R-:W-:-:S05]  /*3870*/  VIADD R0, R17, 0x22400 ;  /* 0x0002240011007836 */ /* 0x000fca0000000000 */
[----:B------:R-:W-:-:S04]  /*3880*/  SHF.R.U32.HI R0, RZ, 0x4, R0 ;  /* 0x00000004ff007819 */ /* 0x000fc80000011600 */
[----:B------:R-:W-:Y:S01]  /*3890*/  LOP3.LUT R0, R0, 0x3fff, RZ, 0xc0, !PT ;  /* 0x00003fff00007812 */ /* 0x000fe200078ec0ff */
[----:B--2---:R-:W-:Y:S06]  /*38a0*/  @P1 BRA `(.L_x_7461) ;  /* 0x0000000000081947 */ /* 0x004fec0003800000 */
[----:B------:R-:W2:Y:S02]  /*38b0*/  SYNCS.PHASECHK.TRANS64.TRYWAIT P1, [R9+URZ+0x38830], R6 ;  /* 0x03883006090075a7 */ /* 0x000ea4000802017f */
[----:B--2---:R-:W-:Y:S05]  /*38c0*/  @!P1 BRA `(.L_x_7462) ;  /* 0x0000010c00a89947 */ /* 0x004fea0003800000 */
.L_x_7461:
[----:B------:R-:W-:Y:S05]  /*38d0*/  WARPSYNC.ALL ;  /* 0x0000000000007948 */ /* 0x000fea0003800000 */
[----:B------:R-:W-:Y:S01]  /*38e0*/  LOP3.LUT R0, R0, 0x10000, RZ, 0xfc, !PT ;  /* 0x0001000000007812 */ /* 0x000fe200078efcff */
[----:B------:R-:W-:Y:S01]  /*38f0*/  VIADD R3, R17, 0x20400 ;  /* 0x0002040011037836 */ /* 0x000fe20000000000 */
[----:B------:R-:W-:-:S03]  /*3900*/  WARPGROUP.ARRIVE ;  /* 0x00000000000079c5 */ /* 0x000fc60000000000 */
[----:B------:R-:W-:Y:S01]  /*3910*/  IMAD R5, R2, 0x200, R0 ;  /* 0x0000020002057824 */ /* 0x000fe200078e0200 */
[----:B------:R-:W-:Y:S01]  /*3920*/  UMOV UR11, 0x40000040 ;  /* 0x40000040000b7882 */ /* 0x000fe20000000000 */
[----:B------:R-:W-:Y:S01]  /*3930*/  UMOV UR9, 0x40000040 ;  /* 0x4000004000097882 */ /* 0x000fe20000000000 */
[----:B------:R-:W-:Y:S01]  /*3940*/  SHF.R.U32.HI R3, RZ, 0x4, R3 ;  /* 0x00000004ff037819 */ /* 0x000fe20000011603 */
[----:B------:R-:W-:Y:S01]  /*3950*/  UMOV UR15, 0x40000040 ;  /* 0x40000040000f7882 */ /* 0x000fe20000000000 */
[----:B------:R-:W-:Y:S01]  /*3960*/  R2UR UR10, R5 ;  /* 0x00000000050a72ca */ /* 0x000fe200000e0000 */
[----:B------:R-:W-:Y:S01]  /*3970*/  UMOV UR13, 0x40000040 ;  /* 0x40000040000d7882 */ /* 0x000fe20000000000 */
[----:B------:R-:W-:Y:S01]  /*3980*/  LOP3.LUT R3, R3, 0x3fff, RZ, 0xc0, !PT ;  /* 0x00003fff03037812 */ /* 0x000fe200078ec0ff */
[----:B------:R-:W-:Y:S01]  /*3990*/  UMOV UR19, 0x40000040 ;  /* 0x4000004000137882 */ /* 0x000fe20000000000 */
[----:B------:R-:W-:Y:S01]  /*39a0*/  UMOV UR17, 0x40000040 ;  /* 0x4000004000117882 */ /* 0x000fe20000000000 */
[----:B------:R-:W-:Y:S01]  /*39b0*/  UMOV UR23, 0x40000040 ;  /* 0x4000004000177882 */ /* 0x000fe20000000000 */
[----:B------:R-:W-:Y:S01]  /*39c0*/  LOP3.LUT R3, R3, 0x10000, RZ, 0xfc, !PT ;  /* 0x0001000003037812 */ /* 0x000fe200078efcff */
[----:B------:R-:W-:-:S03]  /*39d0*/  UMOV UR21, 0x40000040 ;  /* 0x4000004000157882 */ /* 0x000fc60000000000 */
[C---:B------:R-:W-:Y:S01]  /*39e0*/  R2UR UR8, R3.reuse ;  /* 0x00000000030872ca */ /* 0x040fe200000e0000 */
[----:B------:R-:W-:Y:S02]  /*39f0*/  VIADD R5, R3, 0x2 ;  /* 0x0000000203057836 */ /* 0x000fe40000000000 */
[----:B------:R-:W-:Y:S02]  /*3a00*/  UIADD3 UR14, UR10, 0x2, URZ ;  /* 0x000000020a0e7890 */ /* 0x000fe4000fffe03f */
[----:B------:R-:W-:Y:S01]  /*3a10*/  UIADD3 UR18, UR10, 0x4, URZ ;  /* 0x000000040a127890 */ /* 0x000fe2000fffe03f */
[----:B------:R-:W-:Y:S01]  /*3a20*/  R2UR UR12, R5 ;  /* 0x00000000050c72ca */ /* 0x000fe200000e0000 */
[C---:B------:R-:W-:Y:S01]  /*3a30*/  VIADD R5, R3.reuse, 0x4 ;  /* 0x0000000403057836 */ /* 0x040fe20000000000 */
[----:B------:R-:W-:Y:S01]  /*3a40*/  UIADD3 UR22, UR10, 0x6, URZ ;  /* 0x000000060a167890 */ /* 0x000fe2000fffe03f */
[----:B------:R-:W-:-:S03]  /*3a50*/  VIADD R3, R3, 0x6 ;  /* 0x0000000603037836 */ /* 0x000fc60000000000 */
[----:B------:R-:W-:Y:S01]  /*3a60*/  R2UR UR16, R5 ;  /* 0x00000000051072ca */ /* 0x000fe200000e0000 */
[----:B------:R-:W-:Y:S01]  /*3a70*/  HGMMA.64x64x16.F32 R24, gdesc[UR8], RZ, !UPT, gsb0 ;  /* 0x00e00000081879f0 */ /* 0x000fe2000c0008ff */
[----:B------:R-:W-:Y:S02]  /*3a80*/  R2UR UR20, R3 ;  /* 0x00000000031472ca */ /* 0x000fe400000e0000 */
        /* <DEDUP_REMOVED lines=10> */
[----:B------:R-:W3:Y:S02]  /*3b30*/  SYNCS.PHASECHK.TRANS64.TRYWAIT P1, [R17+URZ+0x38810], R4 ;  /* 0x03881004110075a7 */ /* 0x000ee4000802017f */
[----:B---3--:R-:W-:Y:S05]  /*3b40*/  @!P1 BRA `(.L_x_7463) ;  /* 0x0000010c001c9947 */ /* 0x008fea0003800000 */
.L_x_7573:
[----:B------:R-:W-:Y:S05]  /*3b50*/  @!P0 BRA `(.L_x_7464) ;  /* 0x0000000000048947 */ /* 0x000fea0003800000 */
[----:B------:R-:W-:Y:S01]  /*3b60*/  BPT.TRAP 0x1 ;  /* 0x000000040000795c */ /* 0x000fe20000300000 */
.L_x_7464:
[----:B------:R4:W0:Y:S01]  /*3b70*/  SYNCS.PHASECHK.TRANS64.TRYWAIT P1, [R9+URZ+0x38850], R6 ;  /* 0x03885006090075a7 */ /* 0x000822000802017f */
[----:B------:R-:W-:Y:S05]  /*3b80*/  @!P0 BRA `(.L_x_7465) ;  /* 0x0000000000048947 */ /* 0x000fea0003800000 */
[----:B------:R-:W-:Y:S01]  /*3b90*/  BPT.TRAP 0x1 ;  /* 0x000000040000795c */ /* 0x000fe20000300000 */
.L_x_7465:
[C---:B------:R-:W-:Y:S02]  /*3ba0*/  VIADD R3, R17.reuse, 0x400 ;  /* 0x0000040011037836 */ /* 0x040fe40000000000 */
[----:B0--3--:R-:W-:-:S03]  /*3bb0*/  VIADD R4, R17, 0x26400 ;  /* 0x0002640011047836 */ /* 0x009fc60000000000 */
[----:B------:R-:W-:Y:S02]  /*3bc0*/  SHF.R.U32.HI R3, RZ, 0x4, R3 ;  /* 0x00000004ff037819 */ /* 0x000fe40000011603 */
[----:B------:R-:W-:Y:S02]  /*3bd0*/  SHF.R.U32.HI R4, RZ, 0x4, R4 ;  /* 0x00000004ff047819 */ /* 0x000fe40000011604 */
[----:B------:R-:W-:Y:S02]  /*3be0*/  LOP3.LUT R3, R3, 0x3fff, RZ, 0xc0, !PT ;  /* 0x00003fff03037812 */ /* 0x000fe400078ec0ff */
[----:B------:R-:W-:Y:S02]  /*3bf0*/  LOP3.LUT R5, R4, 0x3fff, RZ, 0xc0, !PT ;  /* 0x00003fff04057812 */ /* 0x000fe400078ec0ff */
[----:B------:R-:W-:Y:S02]  /*3c00*/  LOP3.LUT R4, R3, 0x10000, RZ, 0xfc, !PT ;  /* 0x0001000003047812 */ /* 0x000fe400078efcff */
[----:B------:R-:W-:-:S03]  /*3c10*/  LOP3.LUT R3, R5, 0x10000, RZ, 0xfc, !PT ;  /* 0x0001000005037812 */ /* 0x000fc600078efcff */
[----:B------:R-:W-:Y:S01]  /*3c20*/  IMAD R5, R2, 0x1000, R4 ;  /* 0x0000100002057824 */ /* 0x000fe200078e0204 */
[----:B------:R-:W-:Y:S06]  /*3c30*/  @P1 BRA `(.L_x_7466) ;  /* 0x0000000000081947 */ /* 0x000fec0003800000 */
[----:B------:R-:W0:Y:S02]  /*3c40*/  SYNCS.PHASECHK.TRANS64.TRYWAIT P1, [R9+URZ+0x38850], R6 ;  /* 0x03885006090075a7 */ /* 0x000e24000802017f */
[----:B0-----:R-:W-:Y:S05]  /*3c50*/  @!P1 BRA `(.L_x_7467) ;  /* 0x0000010800ec9947 */ /* 0x001fea0003800000 */
.L_x_7466:
[----:B------:R-:W-:Y:S01]  /*3c60*/  R2UR UR24, R3 ;  /* 0x00000000031872ca */ /* 0x000fe200000e0000 */
[----:B------:R-:W-:Y:S01]  /*3c70*/  WARPGROUP.ARRIVE ;  /* 0x00000000000079c5 */ /* 0x000fe20000000000 */
[----:B------:R-:W-:Y:S01]  /*3c80*/  R2UR UR26, R5 ;  /* 0x00000000051a72ca */ /* 0x000fe200000e0000 */
[----:B------:R-:W-:Y:S01]  /*3c90*/  UMOV UR25, 0x40000040 ;  /* 0x4000004000197882 */ /* 0x000fe20000000000 */
[----:B------:R-:W-:Y:S01]  /*3ca0*/  UMOV UR27, 0x40000040 ;  /* 0x40000040001b7882 */ /* 0x000fe20000000000 */
[----:B------:R-:W-:Y:S01]  /*3cb0*/  VIADD R7, R3, 0x2 ;  /* 0x0000000203077836 */ /* 0x000fe20000000000 */
[----:B------:R-:W-:Y:S01]  /*3cc0*/  UMOV UR5, 0x40000040 ;  /* 0x4000004000057882 */ /* 0x000fe20000000000 */
[----:B012-4-:R-:W-:Y:S01]  /*3cd0*/  VIADD R6, R5, 0x2 ;  /* 0x0000000205067836 */ /* 0x017fe20000000000 */
[----:B------:R-:W-:Y:S01]  /*3ce0*/  UMOV UR7, 0x40000040 ;  /* 0x4000004000077882 */ /* 0x000fe20000000000 */
[----:B------:R-:W0:Y:S01]  /*3cf0*/  S2R R8, SR_TID.X ;  /* 0x0000000000087919 */ /* 0x000e220000002100 */
[----:B------:R-:W-:Y:S01]  /*3d00*/  R2UR UR4, R7 ;  /* 0x00000000070472ca */ /* 0x000fe200000e0000 */
[----:B------:R-:W-:Y:S01]  /*3d10*/  VIADD R7, R3, 0x4 ;  /* 0x0000000403077836 */ /* 0x000fe20000000000 */
[----:B------:R-:W-:Y:S01]  /*3d20*/  R2UR UR6, R6 ;  /* 0x00000000060672ca */ /* 0x000fe200000e0000 */
[----:B------:R-:W-:-:S02]  /*3d30*/  VIADD R6, R5, 0x4 ;  /* 0x0000000405067836 */ /* 0x000fc40000000000 */
[----:B------:R-:W-:Y:S01]  /*3d40*/  HGMMA.64x64x16.F32 R24, gdesc[UR24], R24, gsb0 ;  /* 0x00e00000181879f0 */ /* 0x000fe20008000818 */
[----:B------:R-:W-:Y:S02]  /*3d50*/  VIADD R11, R5, 0x800 ;  /* 0x00000800050b7836 */ /* 0x000fe40000000000 */
[----:B------:R-:W-:Y:S01]  /*3d60*/  IMAD.MOV.U32 R15, RZ, RZ, 0x40 ;  /* 0x00000040ff0f7424 */ /* 0x000fe200078e00ff */
[----:B0-----:R-:W-:Y:S01]  /*3d70*/  SHF.R.U32.HI R8, RZ, 0x7, R8 ;  /* 0x00000007ff087819 */ /* 0x001fe20000011608 */
[----:B------:R-:W-:Y:S02]  /*3d80*/  WARPGROUP.DEPBAR.LE gsb0, 0x0 ;  /* 0x00008000000079c5 */ /* 0x000fe40000010000 */
[----:B------:R-:W-:-:S06]  /*3d90*/  WARPGROUP.ARRIVE ;  /* 0x00000000000079c5 */ /* 0x000fcc0000000000 */
[----:B------:R-:W-:Y:S01]  /*3da0*/  HGMMA.64x64x16.F32 R24, gdesc[UR4], R24, gsb0 ;  /* 0x00e00000041879f0 */ /* 0x000fe20008000818 */
[----:B------:R-:W-:Y:S01]  /*3db0*/  R2UR UR4, R7 ;  /* 0x00000000070472ca */ /* 0x000fe200000e0000 */
[----:B------:R-:W-:Y:S01]  /*3dc0*/  UMOV UR5, 0x40000040 ;  /* 0x4000004000057882 */ /* 0x000fe20000000000 */
[----:B------:R-:W-:Y:S01]  /*3dd0*/  R2UR UR6, R6 ;  /* 0x00000000060672ca */ /* 0x000fe200000e0000 */
[----:B------:R-:W-:Y:S01]  /*3de0*/  UMOV UR7, 0x40000040 ;  /* 0x4000004000077882 */ /* 0x000fe20000000000 */
[----:B------:R-:W-:Y:S02]  /*3df0*/  VIADD R7, R3, 0x6 ;  /* 0x0000000603077836 */ /* 0x000fe40000000000 */
[----:B------:R-:W-:Y:S01]  /*3e00*/  VIADD R6, R5, 0x6 ;  /* 0x0000000605067836 */ /* 0x000fe20000000000 */
        /* <DEDUP_REMOVED lines=115> */
[----:B------:R-:W0:Y:S01]  /*4540*/  SHFL.IDX PT, R6, R8, RZ, 0x1f ;  /* 0x00001fff08067589 */ /* 0x000e2200000e0000 */
[----:B------:R-:W-:Y:S01]  /*4550*/  VIADD R7, R3, 0x800 ;  /* 0x0000080003077836 */ /* 0x000fe20000000000 */
[----:B0-----:R-:W-:-:S04]  /*4560*/  ISETP.GT.AND P1, PT, R6, 0x7f, PT ;  /* 0x0000007f0600780c */ /* 0x001fc80003f24270 */
[----:B------:R-:W-:-:S05]  /*4570*/  SEL R6, RZ, 0x2, !P1 ;  /* 0x00000002ff067807 */ /* 0x000fca0004800000 */
[C---:B------:R-:W-:Y:S02]  /*4580*/  IMAD.IADD R8, R6.reuse, 0x1, R7 ;  /* 0x0000000106087824 */ /* 0x040fe400078e0207 */
[----:B------:R-:W-:Y:S01]  /*4590*/  IMAD.IADD R10, R6, 0x1, R11 ;  /* 0x00000001060a7824 */ /* 0x000fe200078e020b */
[----:B------:R-:W-:Y:S02]  /*45a0*/  WARPGROUP.DEPBAR.LE gsb0, 0x0 ;  /* 0x00008000000079c5 */ /* 0x000fe40000010000 */
[----:B------:R-:W-:-:S06]  /*45b0*/  WARPGROUP.ARRIVE ;  /* 0x00000000000079c5 */ /* 0x000fcc0000000000 */
[----:B------:R-:W-:Y:S01]  /*45c0*/  HGMMA.64x64x16.F32 R24, gdesc[UR4], R24, gsb0 ;  /* 0x00e00000041879f0 */ /* 0x000fe20008000818 */
[----:B------:R-:W-:Y:S01]  /*45d0*/  R2UR UR4, R8 ;  /* 0x00000000080472ca */ /* 0x000fe200000e0000 */
[----:B------:R-:W-:Y:S01]  /*45e0*/  UMOV UR5, 0x40000040 ;  /* 0x4000004000057882 */ /* 0x000fe20000000000 */
[----:B------:R-:W-:Y:S01]  /*45f0*/  R2UR UR6, R10 ;  /* 0x000000000a0672ca */ /* 0x000fe200000e0000 */
[----:B------:R-:W-:Y:S01]  /*4600*/  UMOV UR7, 0x40000040 ;  /* 0x4000004000077882 */ /* 0x000fe20000000000 */
[----:B------:R-:W-:-:S05]  /*4610*/  IMAD.MOV.U32 R10, RZ, RZ, 0x4 ;  /* 0x00000004ff0a7424 */ /* 0x000fca00078e00ff */
[C---:B------:R-:W-:Y:S02]  /*4620*/  SEL R8, R10.reuse, 0x2, P1 ;  /* 0x000000020a087807 */ /* 0x040fe40000800000 */
[----:B------:R-:W-:-:S03]  /*4630*/  SEL R10, R10, 0x6, !P1 ;  /* 0x000000060a0a7807 */ /* 0x000fc60004800000 */
[--C-:B------:R-:W-:Y:S02]  /*4640*/  IMAD.IADD R12, R7, 0x1, R8.reuse ;  /* 0x00000001070c7824 */ /* 0x100fe400078e0208 */
[----:B------:R-:W-:Y:S02]  /*4650*/  IMAD.IADD R13, R11, 0x1, R8 ;  /* 0x000000010b0d7824 */ /* 0x000fe400078e0208 */
[--C-:B------:R-:W-:Y:S02]  /*4660*/  IMAD.IADD R7, R7, 0x1, R10.reuse ;  /* 0x0000000107077824 */ /* 0x100fe400078e020a */
        /* <DEDUP_REMOVED lines=8> */
[----:B------:R-:W-:Y:S02]  /*46f0*/  WARPGROUP.DEPBAR.LE gsb0, 0x0 ;  /* 0x00008000000079c5 */ /* 0x000fe40000010000 */
[----:B------:R-:W-:-:S09]  /*4700*/  WARPGROUP.ARRIVE ;  /* 0x00000000000079c5 */ /* 0x000fd20000000000 */
[----:B------:R-:W-:Y:S01]  /*4710*/  HGMMA.64x64x16.F32 R24, gdesc[UR4], R24, gsb0 ;  /* 0x00e00000041879f0 */ /* 0x000fe20008000818 */
[----:B------:R-:W-:Y:S01]  /*4720*/  R2UR UR4, R7 ;  /* 0x00000000070472ca */ /* 0x000fe200000e0000 */
[----:B------:R-:W-:Y:S01]  /*4730*/  UMOV UR5, 0x40000040 ;  /* 0x4000004000057882 */ /* 0x000fe20000000000 */
[----:B------:R-:W-:Y:S01]  /*4740*/  R2UR UR6, R11 ;  /* 0x000000000b0672ca */ /* 0x000fe200000e0000 */
[----:B------:R-:W-:Y:S01]  /*4750*/  UMOV UR7, 0x40000040 ;  /* 0x4000004000077882 */ /* 0x000fe20000000000 */
[----:B------:R-:W-:Y:S02]  /*4760*/  IMAD.MOV.U32 R7, RZ, RZ, 0x28 ;  /* 0x00000028ff077424 */ /* 0x000fe400078e00ff */
[----:B------:R-:W-:-:S03]  /*4770*/  IMAD.MOV.U32 R11, RZ, RZ, 0xa00 ;  /* 0x00000a00ff0b7424 */ /* 0x000fc600078e00ff */
[----:B------:R-:W-:Y:S02]  /*4780*/  SEL R7, R7, 0x26, P1 ;  /* 0x0000002607077807 */ /* 0x000fe40000800000 */
[----:B------:R-:W-:Y:S02]  /*4790*/  SEL R11, R11, 0x980, P1 ;  /* 0x000009800b0b7807 */ /* 0x000fe40000800000 */
[----:B------:R-:W-:Y:S02]  /*47a0*/  LOP3.LUT R12, R7, 0x6, RZ, 0xc0, !PT ;  /* 0x00000006070c7812 */ /* 0x000fe400078ec0ff */
[----:B------:R-:W-:-:S04]  /*47b0*/  LOP3.LUT R11, R11, 0xa00, RZ, 0xc0, !PT ;  /* 0x00000a000b0b7812 */ /* 0x000fc800078ec0ff */
[CC--:B------:R-:W-:Y:S02]  /*47c0*/  IADD3 R7, R12.reuse, R11.reuse, R3 ;  /* 0x0000000b0c077210 */ /* 0x0c0fe40007ffe003 */
[----:B------:R-:W-:Y:S01]  /*47d0*/  IADD3 R11, R12, R11, R5 ;  /* 0x0000000b0c0b7210 */ /* 0x000fe20007ffe005 */
        /* <DEDUP_REMOVED lines=8> */
[----:B------:R-:W-:Y:S02]  /*4860*/  VIADD R11, R5, 0xa00 ;  /* 0x00000a00050b7836 */ /* 0x000fe40000000000 */
[C---:B------:R-:W-:Y:S02]  /*4870*/  IMAD.IADD R12, R6.reuse, 0x1, R7 ;  /* 0x00000001060c7824 */ /* 0x040fe400078e0207 */
[----:B------:R-:W-:Y:S01]  /*4880*/  IMAD.IADD R13, R6, 0x1, R11 ;  /* 0x00000001060d7824 */ /* 0x000fe200078e020b */
[----:B------:R-:W-:-:S02]  /*4890*/  WARPGROUP.DEPBAR.LE gsb0, 0x0 ;  /* 0x00008000000079c5 */ /* 0x000fc40000010000 */
[----:B------:R-:W-:-:S06]  /*48a0*/  WARPGROUP.ARRIVE ;  /* 0x00000000000079c5 */ /* 0x000fcc0000000000 */
[----:B------:R-:W-:Y:S01]  /*48b0*/  HGMMA.64x64x16.F32 R24, gdesc[UR4], R24, gsb0 ;  /* 0x00e00000041879f0 */ /* 0x000fe20008000818 */
[----:B------:R-:W-:Y:S01]  /*48c0*/  R2UR UR4, R12 ;  /* 0x000000000c0472ca */ /* 0x000fe200000e0000 */
[----:B------:R-:W-:Y:S01]  /*48d0*/  UMOV UR5, 0x40000040 ;  /* 0x4000004000057882 */ /* 0x000fe20000000000 */
[----:B------:R-:W-:Y:S01]  /*48e0*/  R2UR UR6, R13 ;  /* 0x000000000d0672ca */ /* 0x000fe200000e0000 */
[----:B------:R-:W-:Y:S01]  /*48f0*/  UMOV UR7, 0x40000040 ;  /* 0x4000004000077882 */ /* 0x000fe20000000000 */
[C---:B------:R-:W-:Y:S02]  /*4900*/  IMAD.IADD R12, R8.reuse, 0x1, R7 ;  /* 0x00000001080c7824 */ /* 0x040fe400078e0207 */
[----:B------:R-:W-:Y:S02]  /*4910*/  IMAD.IADD R13, R8, 0x1, R11 ;  /* 0x00000001080d7824 */ /* 0x000fe400078e020b */
        /* <DEDUP_REMOVED lines=97> */
[----:B------:R-:W-:-:S04]  /*4f30*/  SEL R6, R15, 0x3e, P1 ;  /* 0x0000003e0f067807 */ /* 0x000fc80000800000 */
[----:B------:R-:W-:Y:S01]  /*4f40*/  LOP3.LUT R6, R6, 0x6, RZ, 0xc0, !PT ;  /* 0x0000000606067812 */ /* 0x000fe200078ec0ff */
        /* <DEDUP_REMOVED lines=8> */
[----:B------:R-:W-:-:S04]  /*4fd0*/  SEL R7, R7, 0xf80, P1 ;  /* 0x00000f8007077807 */ /* 0x000fc80000800000 */
        /* <DEDUP_REMOVED lines=12> */
[----:B------:R-:W-:Y:S03]  /*50a0*/  HGMMA.64x64x16.F32 R24, gdesc[UR4], R24, gsb0 ;  /* 0x00e00000041879f0 */ /* 0x000fe60008000818 */
[----:B------:R-:W-:Y:S02]  /*50b0*/  WARPGROUP.DEPBAR.LE gsb0, 0x0 ;  /* 0x00008000000079c5 */ /* 0x000fe40000010000 */
[----:B------:R-:W-:Y:S05]  /*50c0*/  @!P0 BRA `(.L_x_7468) ;  /* 0x0000000000048947 */ /* 0x000fea0003800000 */
[----:B------:R-:W-:Y:S01]  /*50d0*/  BPT.TRAP 0x1 ;  /* 0x000000040000795c */ /* 0x000fe20000300000 */
.L_x_7468:
[----:B------:R-:W-:Y:S01]  /*50e0*/  ISETP.NE.AND P5, PT, R220, 0x1, PT ;  /* 0x00000001dc00780c */ /* 0x000fe20003fa5270 */
[----:B------:R-:W-:Y:S01]  /*50f0*/  VIADD R6, R190, UR38 ;  /* 0x00000026be067c36 */ /* 0x000fe20008000000 */
[----:B------:R-:W0:Y:S01]  /*5100*/  LDC R11, c[0x0][0x2f0] ;  /* 0x0000bc00ff0b7b82 */ /* 0x000e220000000800 */
[----:B------:R-:W-:Y:S01]  /*5110*/  IMAD.MOV.U32 R7, RZ, RZ, -0x40 ;  /* 0xffffffc0ff077424 */ /* 0x000fe200078e00ff */
[----:B------:R-:W-:Y:S01]  /*5120*/  ULDC UR4, c[0x0][0xa80] ;  /* 0x0002a00000047ab9 */ /* 0x000fe20000000800 */
[----:B------:R-:W-:Y:S01]  /*5130*/  IMAD R202, R2, 0x1000, R19 ;  /* 0x0000100002ca7824 */ /* 0x000fe200078e0213 */
[----:B------:R-:W-:Y:S01]  /*5140*/  UMOV UR7, 0x40000040 ;  /* 0x4000004000077882 */ /* 0x000fe20000000000 */
[----:B------:R-:W-:Y:S02]  /*5150*/  IMAD R7, R168, R7, 0x41 ;  /* 0x00000041a8077424 */ /* 0x000fe400078e0207 */
[C---:B------:R-:W-:Y:S01]  /*5160*/  VIADD R206, R202.reuse, 0x80 ;  /* 0x00000080cace7836 */ /* 0x040fe20000000000 */
[----:B------:R-:W1:Y:S01]  /*5170*/  LDC R13, c[0x0][0x288] ;  /* 0x0000a200ff0d7b82 */ /* 0x000e620000000800 */
[----:B------:R-:W-:-:S07]  /*5180*/  R2UR UR6, R202 ;  /* 0x00000000ca0672ca */ /* 0x000fce00000e0000 */
[----:B------:R-:W2:Y:S08]  /*5190*/  @P5 LDC R5, c[0x0][0x44c] ;  /* 0x00011300ff055b82 */ /* 0x000eb00000000800 */
[----:B------:R-:W3:Y:S01]  /*51a0*/  @P5 LDC R8, c[0x0][0x450] ;  /* 0x00011400ff085b82 */ /* 0x000ee20000000800 */
[----:B0-----:R-:W-:Y:S02]  /*51b0*/  IMAD R7, R186, R11, R7 ;  /* 0x0000000bba077224 */ /* 0x001fe400078e0207 */
[----:B--2---:R-:W-:-:S05]  /*51c0*/  @P5 IMAD.HI.U32 R5, R6, R5, RZ ;  /* 0x0000000506055227 */ /* 0x004fca00078e00ff */
[----:B---3--:R-:W-:Y:S01]  /*51d0*/  @P5 SHF.R.U32.HI R6, RZ, R8, R5 ;  /* 0x00000008ff065219 */ /* 0x008fe20000011605 */
[----:B------:R-:W-:Y:S01]  /*51e0*/  IMAD R5, R168, -0x40, R15 ;  /* 0xffffffc0a8057824 */ /* 0x000fe200078e020f */
[----:B-1----:R-:W-:-:S03]  /*51f0*/  IADD3 R8, R7, -R13, -R18 ;  /* 0x8000000d07087210 */ /* 0x002fc60007ffe812 */
[----:B------:R-:W0:Y:S01]  /*5200*/  SHFL.IDX PT, R10, R6, RZ, 0x1c1f ;  /* 0x001c1fff060a7589 */ /* 0x000e2200000e0000 */
[----:B------:R-:W-:-:S03]  /*5210*/  IMAD R5, R186, R11, R5 ;  /* 0x0000000bba057224 */ /* 0x000fc600078e0205 */
[----:B------:R-:W1:Y:S01]  /*5220*/  SHFL.IDX PT, R6, R6, 0x1, 0x1c1f ;  /* 0x003c1f0006067f89 */ /* 0x000e6200000e0000 */
[----:B------:R-:W-:-:S05]  /*5230*/  IMAD.IADD R5, R5, 0x1, -R18 ;  /* 0x0000000105057824 */ /* 0x000fca00078e0a12 */
        /* <DEDUP_REMOVED lines=47> */
[----:B-1----:R-:W-:Y:S02]  /*5530*/  VIADDMNMX R8, R6, R8, R5, PT ;  /* 0x0000000806087246 */ /* 0x002fe40003800105 */
        /* <DEDUP_REMOVED lines=19> */
[----:B0-----:R-:W-:-:S02]  /*5670*/  FMNMX.FTZ R7, R10, R7, !PT ;  /* 0x000000070a077209 */ /* 0x001fc40007810000 */
[----:B------:R-:W-:Y:S02]  /*5680*/  ISETP.GT.AND P1, PT, R8, 0x19, PT ;  /* 0x000000190800780c */ /* 0x000fe40003f24270 */
[----:B------:R-:W-:Y:S01]  /*5690*/  FSEL R38, R38, -INF , P2 ;  /* 0xff80000026267808 */ /* 0x000fe20001000000 */
[----:B------:R-:W0:Y:S01]  /*56a0*/  SHFL.BFLY PT, R12, R7, 0x1, 0x1f ;  /* 0x0c201f00070c7f89 */ /* 0x000e2200000e0000 */
        /* <DEDUP_REMOVED lines=22> */
[----:B0-----:R-:W-:Y:S02]  /*5810*/  FMNMX.FTZ R7, R7, R12, !PT ;  /* 0x0000000c07077209 */ /* 0x001fe40007810000 */
[----:B------:R-:W-:Y:S02]  /*5820*/  ISETP.GT.AND P2, PT, R8, 0x39, PT ;  /* 0x000000390800780c */ /* 0x000fe40003f44270 */
[----:B------:R-:W-:Y:S01]  /*5830*/  FSEL R54, R54, -INF , P1 ;  /* 0xff80000036367808 */ /* 0x000fe20000800000 */
[----:B------:R-:W-:Y:S01]  /*5840*/  FMUL.FTZ R10, R7, UR4 ;  /* 0x00000004070a7c20 */ /* 0x000fe20008410000 */
[----:B------:R-:W-:Y:S02]  /*5850*/  FMNMX.FTZ R15, R51, R6, !PT ;  /* 0x00000006330f7209 */ /* 0x000fe40007810000 */
[----:B------:R-:W-:Y:S02]  /*5860*/  FSETP.NEU.FTZ.AND P4, PT, R7, -INF , PT ;  /* 0xff8000000700780b */ /* 0x000fe40003f9d000 */
[----:B------:R-:W-:-:S02]  /*5870*/  FSEL R55, R55, -INF , P2 ;  /* 0xff80000037377808 */ /* 0x000fc40001000000 */
[----:B------:R-:W-:Y:S02]  /*5880*/  FMNMX.FTZ R8, R54, R15, !PT ;  /* 0x0000000f36087209 */ /* 0x000fe40007810000 */
[----:B------:R-:W-:Y:S02]  /*5890*/  FSEL R56, R10, RZ, P4 ;  /* 0x000000ff0a387208 */ /* 0x000fe40002000000 */
[----:B------:R-:W-:-:S03]  /*58a0*/  FMNMX.FTZ R8, R55, R8, !PT ;  /* 0x0000000837087209 */ /* 0x000fc60007810000 */
[--C-:B------:R-:W-:Y:S01]  /*58b0*/  FFMA.FTZ R14, R25, UR4, -R56.reuse ;  /* 0x00000004190e7c23 */ /* 0x100fe20008010838 */
[--C-:B------:R-:W-:Y:S01]  /*58c0*/  FFMA.FTZ R5, R24, UR4, -R56.reuse ;  /* 0x0000000418057c23 */ /* 0x100fe20008010838 */
[----:B------:R-:W0:Y:S01]  /*58d0*/  SHFL.BFLY PT, R25, R8, 0x2, 0x1f ;  /* 0x0c401f0008197f89 */ /* 0x000e2200000e0000 */
[--C-:B------:R-:W-:Y:S01]  /*58e0*/  FFMA.FTZ R10, R28, UR4, -R56.reuse ;  /* 0x000000041c0a7c23 */ /* 0x100fe20008010838 */
        /* <DEDUP_REMOVED lines=9> */
[--C-:B-1----:R-:W-:Y:S01]  /*5980*/  FFMA.FTZ R14, R36, UR4, -R56.reuse ;  /* 0x00000004240e7c23 */ /* 0x102fe20008010838 */
[--C-:B------:R-:W-:Y:S01]  /*5990*/  FFMA.FTZ R172, R48, UR4, -R56.reuse ;  /* 0x0000000430ac7c23 */ /* 0x100fe20008010838 */
[--C-:B------:R-:W-:Y:S01]  /*59a0*/  FFMA.FTZ R175, R49, UR4, -R56.reuse ;  /* 0x0000000431af7c23 */ /* 0x100fe20008010838 */
[--C-:B------:R-:W-:Y:S01]  /*59b0*/  FFMA.FTZ R174, R52, UR4, -R56.reuse ;  /* 0x0000000434ae7c23 */ /* 0x100fe20008010838 */
[----:B------:R-:W-:Y:S01]  /*59c0*/  FFMA.FTZ R177, R53, UR4, -R56 ;  /* 0x0000000435b17c23 */ /* 0x000fe20008010838 */
[----:B------:R-:W1:Y:S01]  /*59d0*/  MUFU.EX2 R5, R5 ;  /* 0x0000000500057308 */ /* 0x000e620000000800 */
[----:B0-----:R-:W-:-:S07]  /*59e0*/  FMNMX.FTZ R25, R8, R25, !PT ;  /* 0x0000001908197209 */ /* 0x001fce0007810000 */
[----:B------:R-:W-:Y:S01]  /*59f0*/  MUFU.EX2 R10, R10 ;  /* 0x0000000a000a7308 */ /* 0x000fe20000000800 */
[----:B------:R-:W0:Y:S07]  /*5a00*/  SHFL.BFLY PT, R8, R25, 0x1, 0x1f ;  /* 0x0c201f0019087f89 */ /* 0x000e2e00000e0000 */
[----:B------:R-:W2:Y:S01]  /*5a10*/  MUFU.EX2 R15, R15 ;  /* 0x0000000f000f7308 */ /* 0x000ea20000000800 */
[----:B-1----:R-:W-:Y:S01]  /*5a20*/  F2FP.F16.F32.PACK_AB R152, R6, R5 ;  /* 0x000000050698723e */ /* 0x002fe200000000ff */
[----:B------:R-:W-:-:S06]  /*5a30*/  FADD.FTZ R5, R5, R6 ;  /* 0x0000000605057221 */ /* 0x000fcc0000010000 */
[----:B------:R-:W-:Y:S08]  /*5a40*/  MUFU.EX2 R12, R12 ;  /* 0x0000000c000c7308 */ /* 0x000ff00000000800 */
[----:B------:R-:W1:Y:S01]  /*5a50*/  MUFU.EX2 R21, R21 ;  /* 0x0000001500157308 */ /* 0x000e620000000800 */
[----:B--2---:R-:W-:Y:S01]  /*5a60*/  F2FP.F16.F32.PACK_AB R154, R15, R10 ;  /* 0x0000000a0f9a723e */ /* 0x004fe200000000ff */
[----:B------:R-:W-:Y:S01]  /*5a70*/  FADD.FTZ R10, R10, R5 ;  /* 0x000000050a0a7221 */ /* 0x000fe20000010000 */
[----:B0-----:R-:W-:-:S03]  /*5a80*/  FMNMX.FTZ R8, R25, R8, !PT ;  /* 0x0000000819087209 */ /* 0x001fc60007810000 */
[----:B------:R-:W-:Y:S01]  /*5a90*/  FADD.FTZ R15, R15, R10 ;  /* 0x0000000a0f0f7221 */ /* 0x000fe20000010000 */
[C---:B------:R-:W-:Y:S01]  /*5aa0*/  FSETP.NEU.FTZ.AND P1, PT, R8.reuse, -INF , PT ;  /* 0xff8000000800780b */ /* 0x040fe20003f3d000 */
[----:B------:R-:W-:Y:S01]  /*5ab0*/  FMUL.FTZ R24, R8, UR4 ;  /* 0x0000000408187c20 */ /* 0x000fe20008410000 */
[----:B------:R-:W-:Y:S04]  /*5ac0*/  MUFU.EX2 R14, R14 ;  /* 0x0000000e000e7308 */ /* 0x000fe80000000800 */
[----:B------:R-:W-:Y:S01]  /*5ad0*/  FSEL R25, R24, RZ, P1 ;  /* 0x000000ff18197208 */ /* 0x000fe20000800000 */
[----:B------:R-:W-:Y:S01]  /*5ae0*/  VIADD R24, R9, 0x38840 ;  /* 0x0003884009187836 */ /* 0x000fe20000000000 */
[----:B-1----:R-:W-:Y:S02]  /*5af0*/  F2FP.F16.F32.PACK_AB R156, R21, R12 ;  /* 0x0000000c159c723e */ /* 0x002fe400000000ff */
[----:B------:R-:W0:Y:S01]  /*5b00*/  MUFU.EX2 R169, R169 ;  /* 0x000000a900a97308 */ /* 0x000e220000000800 */
[--C-:B------:R-:W-:Y:S01]  /*5b10*/  FFMA.FTZ R176, R26, UR4, -R25.reuse ;  /* 0x000000041ab07c23 */ /* 0x100fe20008010819 */
[----:B------:R-:W-:Y:S01]  /*5b20*/  PRMT R24, R219, 0x654, R24 ;  /* 0x00000654db187816 */ /* 0x000fe20000000018 */
        /* <DEDUP_REMOVED lines=15> */
[----:B------:R1:W-:Y:S01]  /*5c20*/  SYNCS.ARRIVE.TRANS64.RED.A1T0 RZ, [R24+URZ], RZ ;  /* 0x000000ff18ff79a7 */ /* 0x0003e2000810043f */
[----:B------:R-:W-:Y:S01]  /*5c30*/  MUFU.EX2 R176, R176 ;  /* 0x000000b000b07308 */ /* 0x000fe20000000800 */
[----:B0-----:R-:W-:Y:S01]  /*5c40*/  F2FP.F16.F32.PACK_AB R158, R169, R14 ;  /* 0x0000000ea99e723e */ /* 0x001fe200000000ff */
[----:B------:R-:W-:-:S04]  /*5c50*/  FADD.FTZ R12, R12, R15 ;  /* 0x0000000f0c0c7221 */ /* 0x000fc80000010000 */
[----:B------:R-:W-:Y:S02]  /*5c60*/  FADD.FTZ R21, R21, R12 ;  /* 0x0000000c15157221 */ /* 0x000fe40000010000 */
[----:B------:R-:W0:Y:S02]  /*5c70*/  MUFU.EX2 R179, R179 ;  /* 0x000000b300b37308 */ /* 0x000e240000000800 */
[----:B------:R-:W-:-:S04]  /*5c80*/  FADD.FTZ R14, R14, R21 ;  /* 0x000000150e0e7221 */ /* 0x000fc80000010000 */
[----:B------:R-:W-:Y:S02]  /*5c90*/  FADD.FTZ R169, R169, R14 ;  /* 0x0000000ea9a97221 */ /* 0x000fe40000010000 */
[----:B------:R-:W-:Y:S08]  /*5ca0*/  MUFU.EX2 R178, R178 ;  /* 0x000000b200b27308 */ /* 0x000ff00000000800 */
[----:B------:R-:W2:Y:S01]  /*5cb0*/  MUFU.EX2 R181, R181 ;  /* 0x000000b500b57308 */ /* 0x000ea20000000800 */
[----:B0-----:R-:W-:Y:S01]  /*5cc0*/  F2FP.F16.F32.PACK_AB R153, R179, R176 ;  /* 0x000000b0b399723e */ /* 0x001fe200000000ff */
[----:B------:R-:W-:-:S06]  /*5cd0*/  FADD.FTZ R179, R176, R179 ;  /* 0x000000b3b0b37221 */ /* 0x000fcc0000010000 */
[----:B------:R-:W-:Y:S08]  /*5ce0*/  MUFU.EX2 R180, R180 ;  /* 0x000000b400b47308 */ /* 0x000ff00000000800 */
[----:B------:R-:W0:Y:S01]  /*5cf0*/  MUFU.EX2 R183, R183 ;  /* 0x000000b700b77308 */ /* 0x000e220000000800 */
[----:B--2---:R-:W-:Y:S01]  /*5d00*/  F2FP.F16.F32.PACK_AB R155, R181, R178 ;  /* 0x000000b2b59b723e */ /* 0x004fe200000000ff */
[----:B------:R-:W-:Y:S01]  /*5d10*/  BAR.SYNC.DEFER_BLOCKING 0xf, 0x100 ;  /* 0x03c4000000007b1d */ /* 0x000fe20000010000 */
[----:B------:R-:W-:-:S04]  /*5d20*/  FADD.FTZ R178, R178, R179 ;  /* 0x000000b3b2b27221 */ /* 0x000fc80000010000 */
[----:B------:R-:W-:Y:S01]  /*5d30*/  FADD.FTZ R181, R181, R178 ;  /* 0x000000b2b5b57221 */ /* 0x000fe20000010000 */
[----:B------:R-:W-:Y:S08]  /*5d40*/  MUFU.EX2 R182, R182 ;  /* 0x000000b600b67308 */ /* 0x000ff00000000800 */
[----:B------:R-:W2:Y:S01]  /*5d50*/  MUFU.EX2 R197, R197 ;  /* 0x000000c500c57308 */ /* 0x000ea20000000800 */
[----:B0-----:R-:W-:Y:S01]  /*5d60*/  F2FP.F16.F32.PACK_AB R157, R183, R180 ;  /* 0x000000b4b79d723e */ /* 0x001fe200000000ff */
[----:B------:R-:W-:-:S04]  /*5d70*/  FADD.FTZ R180, R180, R181 ;  /* 0x000000b5b4b47221 */ /* 0x000fc80000010000 */
[----:B------:R-:W-:Y:S02]  /*5d80*/  FADD.FTZ R183, R183, R180 ;  /* 0x000000b4b7b77221 */ /* 0x000fe40000010000 */
[----:B------:R-:W-:Y:S01]  /*5d90*/  MUFU.EX2 R20, R20 ;  /* 0x0000001400147308 */ /* 0x000fe20000000800 */
[----:B------:R0:W-:Y:S07]  /*5da0*/  STSM.16.M88.4 [R185+0x36400], R152 ;  /* 0x03640098b9007844 */ /* 0x0001ee0000000200 */
[----:B------:R-:W3:Y:S01]  /*5db0*/  MUFU.EX2 R171, R171 ;  /* 0x000000ab00ab7308 */ /* 0x000ee20000000800 */
[----:B--2---:R-:W-:Y:S01]  /*5dc0*/  F2FP.F16.F32.PACK_AB R159, R197, R182 ;  /* 0x000000b6c59f723e */ /* 0x004fe200000000ff */
[----:B------:R-:W-:-:S04]  /*5dd0*/  FADD.FTZ R182, R182, R183 ;  /* 0x000000b7b6b67221 */ /* 0x000fc80000010000 */
[----:B------:R0:W-:Y:S01]  /*5de0*/  STSM.16.M88.4 [R189], R156 ;  /* 0x0000009cbd007844 */ /* 0x0001e20000000200 */
[----:B------:R-:W-:Y:S01]  /*5df0*/  FADD.FTZ R197, R197, R182 ;  /* 0x000000b6c5c57221 */ /* 0x000fe20000010000 */
[----:B------:R-:W-:Y:S08]  /*5e00*/  MUFU.EX2 R170, R170 ;  /* 0x000000aa00aa7308 */ /* 0x000ff00000000800 */
[----:B------:R-:W2:Y:S01]  /*5e10*/  MUFU.EX2 R173, R173 ;  /* 0x000000ad00ad7308 */ /* 0x000ea20000000800 */
[----:B---3--:R-:W-:Y:S01]  /*5e20*/  F2FP.F16.F32.PACK_AB R160, R171, R20 ;  /* 0x00000014aba0723e */ /* 0x008fe200000000ff */
[----:B------:R-:W-:-:S04]  /*5e30*/  FADD.FTZ R20, R20, R169 ;  /* 0x000000a914147221 */ /* 0x000fc80000010000 */
[----:B------:R-:W-:Y:S02]  /*5e40*/  FADD.FTZ R171, R171, R20 ;  /* 0x00000014abab7221 */ /* 0x000fe40000010000 */
[----:B------:R-:W-:Y:S08]  /*5e50*/  MUFU.EX2 R196, R196 ;  /* 0x000000c400c47308 */ /* 0x000ff00000000800 */
[----:B------:R-:W3:Y:S01]  /*5e60*/  MUFU.EX2 R199, R199 ;  /* 0x000000c700c77308 */ /* 0x000ee20000000800 */
[----:B--2---:R-:W-:Y:S01]  /*5e70*/  F2FP.F16.F32.PACK_AB R162, R173, R170 ;  /* 0x000000aaada2723e */ /* 0x004fe200000000ff */
[----:B------:R-:W-:-:S04]  /*5e80*/  FADD.FTZ R170, R170, R171 ;  /* 0x000000abaaaa7221 */ /* 0x000fc80000010000 */
[----:B------:R-:W-:Y:S02]  /*5e90*/  FADD.FTZ R173, R173, R170 ;  /* 0x000000aaadad7221 */ /* 0x000fe40000010000 */
        /* <DEDUP_REMOVED lines=21> */
[----:B------:R-:W2:Y:S08]  /*5ff0*/  MUFU.EX2 R204, R204 ;  /* 0x000000cc00cc7308 */ /* 0x000eb00000000800 */
[----:B------:R-:W4:Y:S01]  /*6000*/  MUFU.EX2 R205, R205 ;  /* 0x000000cd00cd7308 */ /* 0x000f220000000800 */
[----:B---3--:R-:W-:Y:S01]  /*6010*/  F2FP.F16.F32.PACK_AB R165, R203, R200 ;  /* 0x000000c8cba5723e */ /* 0x008fe200000000ff */
[----:B------:R-:W-:-:S04]  /*6020*/  FADD.FTZ R200, R200, R201 ;  /* 0x000000c9c8c87221 */ /* 0x000fc80000010000 */
[----:B------:R-:W-:-:S04]  /*6030*/  FADD.FTZ R203, R203, R200 ;  /* 0x000000c8cbcb7221 */ /* 0x000fc80000010000 */
[----:B--2---:R-:W-:Y:S01]  /*6040*/  FADD.FTZ R6, R204, R203 ;  /* 0x000000cbcc067221 */ /* 0x004fe20000010000 */
[----:B----4-:R-:W-:-:S03]  /*6050*/  F2FP.F16.F32.PACK_AB R167, R205, R204 ;  /* 0x000000cccda7723e */ /* 0x010fc600000000ff */
[----:B------:R-:W-:Y:S02]  /*6060*/  FADD.FTZ R6, R205, R6 ;  /* 0x00000006cd067221 */ /* 0x000fe40000010000 */
[----:B------:R0:W-:Y:S01]  /*6070*/  STSM.16.M88.4 [R188], R164 ;  /* 0x000000a4bc007844 */ /* 0x0001e20000000200 */
[----:B-1----:R-:W-:-:S06]  /*6080*/  WARPGROUP.ARRIVE ;  /* 0x00000000000079c5 */ /* 0x002fcc0000000000 */
[----:B------:R-:W-:Y:S01]  /*6090*/  HGMMA.64x256x16.F32 R24, R152, gdesc[UR4].tnspB, RZ, !UPT, gsb0 ;  /* 0x43e0000498187df0 */ /* 0x000fe2000c0008ff */
[----:B------:R-:W-:Y:S01]  /*60a0*/  R2UR UR6, R206 ;  /* 0x00000000ce0672ca */ /* 0x000fe200000e0000 */
[----:B------:R-:W-:Y:S01]  /*60b0*/  UMOV UR7, 0x40000040 ;  /* 0x4000004000077882 */ /* 0x000fe20000000000 */
[C---:B------:R-:W-:Y:S02]  /*60c0*/  VIADD R206, R202.reuse, 0x100 ;  /* 0x00000100cace7836 */ /* 0x040fe40000000000 */
[----:B------:R-:W-:Y:S01]  /*60d0*/  VIADD R202, R202, 0x180 ;  /* 0x00000180caca7836 */ /* 0x000fe20000000000 */
[----:B------:R-:W-:Y:S02]  /*60e0*/  WARPGROUP.DEPBAR.LE gsb0, 0x0 ;  /* 0x00008000000079c5 */ /* 0x000fe40000010000 */
[----:B------:R-:W-:-:S15]  /*60f0*/  WARPGROUP.ARRIVE ;  /* 0x00000000000079c5 */ /* 0x000fde0000000000 */
[----:B------:R-:W-:-:S05]  /*6100*/  NOP ;  /* 0x0000000000007918 */ /* 0x000fca0000000000 */
[----:B------:R-:W-:Y:S01]  /*6110*/  HGMMA.64x256x16.F32 R24, R156, gdesc[UR4].tnspB, R24, gsb0 ;  /* 0x43e000049c187df0 */ /* 0x000fe20008000818 */
[----:B------:R-:W-:Y:S01]  /*6120*/  R2UR UR6, R206 ;  /* 0x00000000ce0672ca */ /* 0x000fe200000e0000 */
[----:B------:R-:W-:Y:S01]  /*6130*/  UMOV UR7, 0x40000040 ;  /* 0x4000004000077882 */ /* 0x000fe20000000000 */
[----:B------:R-:W-:Y:S02]  /*6140*/  WARPGROUP.DEPBAR.LE gsb0, 0x0 ;  /* 0x00008000000079c5 */ /* 0x000fe40000010000 */
[----:B------:R-:W-:-:S15]  /*6150*/  WARPGROUP.ARRIVE ;  /* 0x00000000000079c5 */ /* 0x000fde0000000000 */
[----:B------:R-:W-:-:S08]  /*6160*/  NOP ;  /* 0x0000000000007918 */ /* 0x000fd00000000000 */
[----:B------:R-:W-:Y:S01]  /*6170*/  HGMMA.64x256x16.F32 R24, R160, gdesc[UR4].tnspB, R24, gsb0 ;  /* 0x43e00004a0187df0 */ /* 0x000fe20008000818 */
[----:B------:R-:W-:Y:S01]  /*6180*/  R2UR UR6, R202 ;  /* 0x00000000ca0672ca */ /* 0x000fe200000e0000 */
        /* <DEDUP_REMOVED lines=11> */
[----:B-1----:R-:W1:Y:S02]  /*6240*/  FENCE.VIEW.ASYNC.S ;  /* 0x00000000000073c6 */ /* 0x002e640000000000 */
[----:B-1----:R-:W-:Y:S01]  /*6250*/  NOP ;  /* 0x0000000000007918 */ /* 0x002fe20000000000 */
[----:B------:R-:W-:Y:S06]  /*6260*/  BAR.ARV 0xe, 0x100 ;  /* 0x0384000000007b1d */ /* 0x000fec0000002000 */
[----:B0-----:R-:W-:Y:S05]  /*6270*/  @!P0 BRA `(.L_x_7469) ;  /* 0x0000000000048947 */ /* 0x001fea0003800000 */
[----:B------:R-:W-:Y:S01]  /*6280*/  BPT.TRAP 0x1 ;  /* 0x000000040000795c */ /* 0x000fe20000300000 */
.L_x_7469:
[----:B------:R-:W0:Y:S01]  /*6290*/  @P5 LDC R12, c[0x0][0x44c] ;  /* 0x00011300ff0c5b82 */ /* 0x000e220000000800 */
[----:B------:R-:W-:Y:S02]  /*62a0*/  IMAD.U32 R10, RZ, RZ, UR38 ;  /* 0x00000026ff0a7e24 */ /* 0x000fe4000f8e00ff */
[----:B------:R-:W-:Y:S02]  /*62b0*/  IMAD R11, R186, R11, -R13 ;  /* 0x0000000bba0b7224 */ /* 0x000fe400078e0a0d */
[----:B------:R-:W-:-:S03]  /*62c0*/  VIADD R168, R168, 0xfffffffe ;  /* 0xfffffffea8a87836 */ /* 0x000fc60000000000 */
[----:B------:R-:W1:Y:S02]  /*62d0*/  @P5 LDC R15, c[0x0][0x450] ;  /* 0x00011400ff0f5b82 */ /* 0x000e640000000800 */
[----:B------:R-:W-:Y:S01]  /*62e0*/  R2UR UR32, R168 ;  /* 0x00000000a82072ca */ /* 0x000fe200000e0000 */
[----:B0-----:R-:W-:-:S05]  /*62f0*/  @P5 IMAD.HI.U32 R12, R12, UR38, RZ ;  /* 0x000000260c0c5c27 */ /* 0x001fca000f8e00ff */
[----:B-1----:R-:W-:-:S05]  /*6300*/  @P5 SHF.R.U32.HI R10, RZ, R15, R12 ;  /* 0x0000000fff0a5219 */ /* 0x002fca000001160c */
[----:B------:R-:W-:-:S05]  /*6310*/  IMAD.IADD R10, R11, 0x1, R10 ;  /* 0x000000010b0a7824 */ /* 0x000fca00078e020a */
[----:B------:R-:W-:-:S04]  /*6320*/  SHF.R.S32.HI R11, RZ, 0x1f, R10 ;  /* 0x0000001fff0b7819 */ /* 0x000fc8000001140a */
[----:B------:R-:W-:Y:S01]  /*6330*/  LEA.HI R11, R11, R10, RZ, 0x6 ;  /* 0x0000000a0b0b7211 */ /* 0x000fe200078f30ff */
[----:B------:R-:W-:-:S03]  /*6340*/  VIADD R10, R9, 0x38860 ;  /* 0x00038860090a7836 */ /* 0x000fc60000000000 */
[----:B------:R-:W-:Y:S02]  /*6350*/  SHF.R.S32.HI R11, RZ, 0x6, R11 ;  /* 0x00000006ff0b7819 */ /* 0x000fe4000001140b */
[----:B------:R-:W-:Y:S02]  /*6360*/  PRMT R10, R219, 0x654, R10 ;  /* 0x00000654db0a7816 */ /* 0x000fe4000000000a */
[----:B------:R-:W-:Y:S02]  /*6370*/  R2UR UR7, R11 ;  /* 0x000000000b0772ca */ /* 0x000fe400000e0000 */
[----:B------:R0:W-:Y:S11]  /*6380*/  SYNCS.ARRIVE.TRANS64.RED.A1T0 RZ, [R10+URZ], RZ ;  /* 0x000000ff0aff79a7 */ /* 0x0001f6000810043f */
[----:B------:R-:W-:-:S04]  /*6390*/  UISETP.LT.AND UP0, UPT, URZ, UR7, UPT ;  /* 0x000000073f00728c */ /* 0x000fc8000bf01270 */
[----:B------:R-:W-:-:S04]  /*63a0*/  USEL UR7, URZ, UR7, !UP0 ;  /* 0x000000073f077287 */ /* 0x000fc8000c000000 */
[----:B------:R-:W-:-:S06]  /*63b0*/  UISETP.GE.AND UP0, UPT, UR32, UR7, UPT ;  /* 0x000000072000728c */ /* 0x000fcc000bf06270 */
[----:B------:R-:W-:-:S13]  /*63c0*/  PLOP3.LUT P1, PT, PT, PT, UP0, 0x80, 0x0 ;  /* 0x000000000000781c */ /* 0x000fda0003f2f008 */
[----:B0-----:R-:W-:Y:S05]  /*63d0*/  @!P1 BRA `(.L_x_7470) ;  /* 0x0000003000a49947 */ /* 0x001fea0003800000 */
[----:B------:R-:W-:Y:S01]  /*63e0*/  IMAD.MOV.U32 R11, RZ, RZ, R8 ;  /* 0x000000ffff0b7224 */ /* 0x000fe200078e0008 */
[----:B------:R-:W-:Y:S01]  /*63f0*/  ULDC UR5, c[0x0][0x288] ;  /* 0x0000a20000057ab9 */ /* 0x000fe20000000800 */
[----:B------:R-:W-:Y:S01]  /*6400*/  IMAD.MOV.U32 R10, RZ, RZ, R7 ;  /* 0x000000ffff0a7224 */ /* 0x000fe200078e0007 */
[----:B------:R-:W-:Y:S01]  /*6410*/  ULDC UR6, c[0x0][0x2f0] ;  /* 0x0000bc0000067ab9 */ /* 0x000fe20000000800 */
[----:B------:R-:W-:Y:S01]  /*6420*/  IMAD.MOV.U32 R13, RZ, RZ, R2 ;  /* 0x000000ffff0d7224 */ /* 0x000fe200078e0002 */
[----:B------:R-:W-:-:S06]  /*6430*/  ULDC UR4, c[0x0][0xa80] ;  /* 0x0002a00000047ab9 */ /* 0x000fcc0000000800 */
.L_x_7481:
[----:B------:R-:W-:-:S05]  /*6440*/  VIADD R2, R13, 0x1 ;  /* 0x000000010d027836 */ /* 0x000fca0000000000 */
[----:B------:R-:W-:-:S04]  /*6450*/  ISETP.NE.AND P1, PT, R2, 0x2, PT ;  /* 0x000000020200780c */ /* 0x000fc80003f25270 */
[----:B------:R-:W-:Y:S02]  /*6460*/  SEL R7, RZ, 0x1, P1 ;  /* 0x00000001ff077807 */ /* 0x000fe40000800000 */
[----:B------:R-:W-:Y:S02]  /*6470*/  SEL R2, R2, RZ, P1 ;  /* 0x000000ff02027207 */ /* 0x000fe40000800000 */
[----:B------:R-:W-:Y:S01]  /*6480*/  LOP3.LUT R16, R16, R7, RZ, 0x3c, !PT ;  /* 0x0000000710107212 */ /* 0x000fe200078e3cff */
[----:B------:R-:W-:Y:S06]  /*6490*/  @!P0 BRA `(.L_x_7471) ;  /* 0x0000000000048947 */ /* 0x000fec0003800000 */
[----:B------:R-:W-:Y:S01]  /*64a0*/  BPT.TRAP 0x1 ;  /* 0x000000040000795c */ /* 0x000fe20000300000 */
.L_x_7471:
[----:B------:R-:W-:Y:S01]  /*64b0*/  IMAD R9, R2, 0x8, R17 ;  /* 0x0000000802097824 */ /* 0x000fe200078e0211 */
[----:B------:R-:W-:-:S04]  /*64c0*/  SHF.L.U32 R8, R16, 0x1f, RZ ;  /* 0x0000001f10087819 */ /* 0x000fc800000006ff */
[----:B------:R0:W1:Y:S01]  /*64d0*/  SYNCS.PHASECHK.TRANS64.TRYWAIT P1, [R9+URZ+0x38830], R8 ;  /* 0x03883008090075a7 */ /* 0x000062000802017f */
[----:B------:R-:W-:Y:S05]  /*64e0*/  @!P0 BRA `(.L_x_7472) ;  /* 0x0000000000048947 */ /* 0x000fea0003800000 */
[----:B------:R-:W-:Y:S01]  /*64f0*/  BPT.TRAP 0x1 ;  /* 0x000000040000795c */ /* 0x000fe20000300000 */
.L_x_7472:
[----:B------:R-:W-:Y:S01]  /*6500*/  IMAD R7, R2, 0x200, R0 ;  /* 0x0000020002077824 */ /* 0x000fe200078e0200 */
[----:B-1----:R-:W-:Y:S06]  /*6510*/  @P1 BRA `(.L_x_7473) ;  /* 0x0000000000081947 */ /* 0x002fec0003800000 */
[----:B------:R-:W1:Y:S02]  /*6520*/  SYNCS.PHASECHK.TRANS64.TRYWAIT P1, [R9+URZ+0x38830], R8 ;  /* 0x03883008090075a7 */ /* 0x000e64000802017f */
[----:B-1----:R-:W-:Y:S05]  /*6530*/  @!P1 BRA `(.L_x_7474) ;  /* 0x000000e000c89947 */ /* 0x002fea0003800000 */
.L_x_7473:
[----:B------:R-:W-:Y:S01]  /*6540*/  R2UR UR10, R7 ;  /* 0x00000000070a72ca */ /* 0x000fe200000e0000 */
[----:B------:R-:W-:Y:S01]  /*6550*/  WARPGROUP.ARRIVE ;  /* 0x00000000000079c5 */ /* 0x000fe20000000000 */
[----:B------:R-:W-:Y:S01]  /*6560*/  UMOV UR11, 0x40000040 ;  /* 0x40000040000b7882 */ /* 0x000fe20000000000 */
[----:B------:R-:W-:Y:S01]  /*6570*/  UMOV UR15, 0x40000040 ;  /* 0x40000040000f7882 */ /* 0x000fe20000000000 */
[----:B------:R-:W-:Y:S01]  /*6580*/  UMOV UR19, 0x40000040 ;  /* 0x4000004000137882 */ /* 0x000fe20000000000 */
[----:B------:R-:W-:-:S08]  /*6590*/  UMOV UR23, 0x40000040 ;  /* 0x4000004000177882 */ /* 0x000fd00000000000 */
[----:B------:R-:W-:Y:S01]  /*65a0*/  HGMMA.64x64x16.F32 R152, gdesc[UR8], RZ, !UPT, gsb0 ;  /* 0x00e00000089879f0 */ /* 0x000fe2000c0008ff */
[----:B------:R-:W-:Y:S02]  /*65b0*/  UIADD3 UR14, UR10, 0x2, URZ ;  /* 0x000000020a0e7890 */ /* 0x000fe4000fffe03f */
[----:B------:R-:W-:Y:S02]  /*65c0*/  UIADD3 UR18, UR10, 0x4, URZ ;  /* 0x000000040a127890 */ /* 0x000fe4000fffe03f */
        /* <DEDUP_REMOVED lines=13> */
.L_x_7475:
[----:B------:R2:W3:Y:S01]  /*66a0*/  SYNCS.PHASECHK.TRANS64.TRYWAIT P1, [R9+URZ+0x38850], R8 ;  /* 0x03885008090075a7 */ /* 0x0004e2000802017f */
[----:B------:R-:W-:Y:S05]  /*66b0*/  @!P0 BRA `(.L_x_7476) ;  /* 0x0000000000048947 */ /* 0x000fea0003800000 */
[----:B------:R-:W-:Y:S01]  /*66c0*/  BPT.TRAP 0x1 ;  /* 0x000000040000795c */ /* 0x000fe20000300000 */
.L_x_7476:
[----:B------:R-:W-:Y:S01]  /*66d0*/  IMAD R7, R2, 0x1000, R4 ;  /* 0x0000100002077824 */ /* 0x000fe200078e0204 */
[----:B---3--:R-:W-:Y:S06]  /*66e0*/  @P1 BRA `(.L_x_7477) ;  /* 0x0000000000081947 */ /* 0x008fec0003800000 */
[----:B------:R-:W3:Y:S02]  /*66f0*/  SYNCS.PHASECHK.TRANS64.TRYWAIT P1, [R9+URZ+0x38850], R8 ;  /* 0x03885008090075a7 */ /* 0x000ee4000802017f */
[----:B---3--:R-:W-:Y:S05]  /*6700*/  @!P1 BRA `(.L_x_7478) ;  /* 0x000000e000689947 */ /* 0x008fea0003800000 */
.L_x_7477:
[----:B------:R-:W-:Y:S01]  /*6710*/  R2UR UR26, R7 ;  /* 0x00000000071a72ca */ /* 0x000fe200000e0000 */
[----:B------:R-:W-:Y:S01]  /*6720*/  WARPGROUP.ARRIVE ;  /* 0x00000000000079c5 */ /* 0x000fe20000000000 */
[----:B------:R-:W-:Y:S01]  /*6730*/  UMOV UR27, 0x40000040 ;  /* 0x40000040001b7882 */ /* 0x000fe20000000000 */
[----:B------:R-:W-:Y:S01]  /*6740*/  VIADD R12, R3, 0x2 ;  /* 0x00000002030c7836 */ /* 0x000fe20000000000 */
[----:B------:R-:W-:Y:S01]  /*6750*/  UMOV UR29, 0x40000040 ;  /* 0x40000040001d7882 */ /* 0x000fe20000000000 */
[----:B0123--:R-:W-:Y:S01]  /*6760*/  VIADD R8, R7, 0x2 ;  /* 0x0000000207087836 */ /* 0x00ffe20000000000 */
        /* <DEDUP_REMOVED lines=8> */
[----:B------:R-:W-:Y:S01]  /*67f0*/  VIADD R15, R7, 0x800 ;  /* 0x00000800070f7836 */ /* 0x000fe20000000000 */
        /* <DEDUP_REMOVED lines=125> */
[----:B------:R-:W0:Y:S02]  /*6fd0*/  SHFL.IDX PT, R8, R14, RZ, 0x1f ;  /* 0x00001fff0e087589 */ /* 0x000e2400000e0000 */
[----:B0-----:R-:W-:-:S04]  /*6fe0*/  ISETP.GT.AND P1, PT, R8, 0x7f, PT ;  /* 0x0000007f0800780c */ /* 0x001fc80003f24270 */
[----:B------:R-:W-:-:S05]  /*6ff0*/  SEL R8, RZ, 0x2, !P1 ;  /* 0x00000002ff087807 */ /* 0x000fca0004800000 */
[----:B------:R-:W-:Y:S02]  /*7000*/  IMAD.IADD R12, R21, 0x1, R8 ;  /* 0x00000001150c7824 */ /* 0x000fe400078e0208 */
        /* <DEDUP_REMOVED lines=11> */
[----:B------:R-:W-:Y:S01]  /*70c0*/  IMAD.IADD R20, R21, 0x1, R12 ;  /* 0x0000000115147824 */ /* 0x000fe200078e020c */
[----:B------:R-:W-:Y:S02]  /*70d0*/  WARPGROUP.DEPBAR.LE gsb0, 0x0 ;  /* 0x00008000000079c5 */ /* 0x000fe40000010000 */
[----:B------:R-:W-:-:S06]  /*70e0*/  WARPGROUP.ARRIVE ;  /* 0x00000000000079c5 */ /* 0x000fcc0000000000 */
[----:B------:R-:W-:Y:S01]  /*70f0*/  HGMMA.64x64x16.F32 R152, gdesc[UR28], R152, gsb0 ;  /* 0x00e000001c9879f0 */ /* 0x000fe20008000898 */
[----:B------:R-:W-:Y:S01]  /*7100*/  R2UR UR28, R20 ;  /* 0x00000000141c72ca */ /* 0x000fe200000e0000 */
[C---:B------:R-:W-:Y:S01]  /*7110*/  IMAD.IADD R20, R15.reuse, 0x1, R12 ;  /* 0x000000010f147824 */ /* 0x040fe200078e020c */
[----:B------:R-:W-:Y:S01]  /*7120*/  UMOV UR29, 0x40000040 ;  /* 0x40000040001d7882 */ /* 0x000fe20000000000 */
[----:B------:R-:W-:Y:S01]  /*7130*/  UMOV UR31, 0x40000040 ;  /* 0x40000040001f7882 */ /* 0x000fe20000000000 */
[--C-:B------:R-:W-:Y:S02]  /*7140*/  IMAD.IADD R15, R15, 0x1, R14.reuse ;  /* 0x000000010f0f7824 */ /* 0x100fe400078e020e */
[----:B------:R-:W-:Y:S01]  /*7150*/  R2UR UR30, R20 ;  /* 0x00000000141e72ca */ /* 0x000fe200000e0000 */
[----:B------:R-:W-:Y:S02]  /*7160*/  IMAD.IADD R20, R21, 0x1, R14 ;  /* 0x0000000115147824 */ /* 0x000fe400078e020e */
[----:B------:R-:W-:-:S05]  /*7170*/  IMAD.MOV.U32 R21, RZ, RZ, 0xa00 ;  /* 0x00000a00ff157424 */ /* 0x000fca00078e00ff */
        /* <DEDUP_REMOVED lines=22> */
[----:B------:R-:W-:Y:S02]  /*72e0*/  IMAD.IADD R20, R21, 0x1, R8 ;  /* 0x0000000115147824 */ /* 0x000fe400078e0208 */
[----:B------:R-:W-:Y:S01]  /*72f0*/  VIADD R15, R7, 0xa00 ;  /* 0x00000a00070f7836 */ /* 0x000fe20000000000 */
[----:B------:R-:W-:Y:S02]  /*7300*/  WARPGROUP.DEPBAR.LE gsb0, 0x0 ;  /* 0x00008000000079c5 */ /* 0x000fe40000010000 */
[----:B------:R-:W-:-:S06]  /*7310*/  WARPGROUP.ARRIVE ;  /* 0x00000000000079c5 */ /* 0x000fcc0000000000 */
[----:B------:R-:W-:Y:S01]  /*7320*/  HGMMA.64x64x16.F32 R152, gdesc[UR28], R152, gsb0 ;  /* 0x00e000001c9879f0 */ /* 0x000fe20008000898 */
[----:B------:R-:W-:Y:S01]  /*7330*/  R2UR UR28, R20 ;  /* 0x00000000141c72ca */ /* 0x000fe200000e0000 */
[----:B------:R-:W-:Y:S01]  /*7340*/  IMAD.IADD R20, R8, 0x1, R15 ;  /* 0x0000000108147824 */ /* 0x000fe200078e020f */
[----:B------:R-:W-:Y:S01]  /*7350*/  UMOV UR29, 0x40000040 ;  /* 0x40000040001d7882 */ /* 0x000fe20000000000 */
[----:B------:R-:W-:-:S03]  /*7360*/  UMOV UR31, 0x40000040 ;  /* 0x40000040001f7882 */ /* 0x000fc60000000000 */
[----:B------:R-:W-:Y:S01]  /*7370*/  R2UR UR30, R20 ;  /* 0x00000000141e72ca */ /* 0x000fe200000e0000 */
[----:B------:R-:W-:Y:S01]  /*7380*/  IMAD.IADD R20, R21, 0x1, R12 ;  /* 0x0000000115147824 */ /* 0x000fe200078e020c */
[----:B------:R-:W-:Y:S02]  /*7390*/  WARPGROUP.DEPBAR.LE gsb0, 0x0 ;  /* 0x00008000000079c5 */ /* 0x000fe40000010000 */
[----:B------:R-:W-:-:S09]  /*73a0*/  WARPGROUP.ARRIVE ;  /* 0x00000000000079c5 */ /* 0x000fd20000000000 */
[----:B------:R-:W-:Y:S01]  /*73b0*/  HGMMA.64x64x16.F32 R152, gdesc[UR28], R152, gsb0 ;  /* 0x00e000001c9879f0 */ /* 0x000fe20008000898 */
[----:B------:R-:W-:Y:S01]  /*73c0*/  R2UR UR28, R20 ;  /* 0x00000000141c72ca */ /* 0x000fe200000e0000 */
[--C-:B------:R-:W-:Y:S01]  /*73d0*/  IMAD.IADD R20, R12, 0x1, R15.reuse ;  /* 0x000000010c147824 */ /* 0x100fe200078e020f */
[----:B------:R-:W-:Y:S01]  /*73e0*/  UMOV UR29, 0x40000040 ;  /* 0x40000040001d7882 */ /* 0x000fe20000000000 */
[----:B------:R-:W-:Y:S01]  /*73f0*/  UMOV UR31, 0x40000040 ;  /* 0x40000040001f7882 */ /* 0x000fe20000000000 */
[----:B------:R-:W-:Y:S02]  /*7400*/  IMAD.IADD R15, R14, 0x1, R15 ;  /* 0x000000010e0f7824 */ /* 0x000fe400078e020f */
        /* <DEDUP_REMOVED lines=70> */
[----:B------:R-:W-:Y:S02]  /*7870*/  IMAD.IADD R20, R21, 0x1, R8 ;  /* 0x0000000115147824 */ /* 0x000fe400078e0208 */
        /* <DEDUP_REMOVED lines=47> */
.L_x_7479:
[----:B------:R-:W-:Y:S01]  /*7b70*/  ISETP.NE.AND P1, PT, R220, 0x1, PT ;  /* 0x00000001dc00780c */ /* 0x000fe20003f25270 */
[----:B------:R-:W-:Y:S01]  /*7b80*/  VIADD R7, R190, UR38 ;  /* 0x00000026be077c36 */ /* 0x000fe20008000000 */
[----:B------:R-:W-:Y:S01]  /*7b90*/  UMOV UR10, 0xffffffc0 ;  /* 0xffffffc0000a7882 */ /* 0x000fe20000000000 */
[----:B------:R-:W-:Y:S01]  /*7ba0*/  UMOV UR11, 0x40000040 ;  /* 0x40000040000b7882 */ /* 0x000fe20000000000 */
[----:B------:R-:W-:-:S09]  /*7bb0*/  UIMAD UR10, UR32, UR10, 0x1 ;  /* 0x00000001200a74a4 */ /* 0x000fd2000f8e020a */
[----:B------:R-:W0:Y:S08]  /*7bc0*/  @P1 LDC R8, c[0x0][0x44c] ;  /* 0x00011300ff081b82 */ /* 0x000e300000000800 */
[----:B------:R-:W1:Y:S01]  /*7bd0*/  @P1 LDC R15, c[0x0][0x450] ;  /* 0x00011400ff0f1b82 */ /* 0x000e620000000800 */
[----:B0-----:R-:W-:-:S05]  /*7be0*/  @P1 IMAD.HI.U32 R8, R7, R8, RZ ;  /* 0x0000000807081227 */ /* 0x001fca00078e00ff */
[----:B-1----:R-:W-:Y:S02]  /*7bf0*/  @P1 SHF.R.U32.HI R7, RZ, R15, R8 ;  /* 0x0000000fff071219 */ /* 0x002fe40000011608 */
[----:B------:R-:W-:-:S03]  /*7c00*/  IADD3 R15, -R18, UR10, RZ ;  /* 0x0000000a120f7c10 */ /* 0x000fc6000fffe1ff */
[----:B------:R-:W0:Y:S02]  /*7c10*/  SHFL.IDX PT, R21, R7, 0x1, 0x1c1f ;  /* 0x003c1f0007157f89 */ /* 0x000e2400000e0000 */
[----:B------:R-:W-:Y:S02]  /*7c20*/  IMAD R8, R186, UR6, R15 ;  /* 0x00000006ba087c24 */ /* 0x000fe4000f8e020f */
[----:B------:R-:W1:Y:S03]  /*7c30*/  SHFL.IDX PT, R7, R7, RZ, 0x1c1f ;  /* 0x001c1fff07077589 */ /* 0x000e6600000e0000 */
[----:B0-----:R-:W-:-:S04]  /*7c40*/  IADD3 R12, R21, -UR5, R8 ;  /* 0x80000005150c7c10 */ /* 0x001fc8000fffe008 */
        /* <DEDUP_REMOVED lines=46> */
[----:B------:R-:W-:-:S04]  /*7f30*/  FMNMX.FTZ R12, R182, R15, !PT ;  /* 0x0000000fb60c7209 */ /* 0x000fc80007810000 */
[----:B------:R-:W-:Y:S02]  /*7f40*/  FMNMX.FTZ R14, R183, R12, !PT ;  /* 0x0000000cb70e7209 */ /* 0x000fe40007810000 */
[----:B-1----:R-:W-:-:S03]  /*7f50*/  IADD3 R12, R7, -UR5, R8 ;  /* 0x80000005070c7c10 */ /* 0x002fc6000fffe008 */
[----:B------:R-:W0:Y:S01]  /*7f60*/  SHFL.BFLY PT, R15, R14, 0x2, 0x1f ;  /* 0x0c401f000e0f7f89 */ /* 0x000e2200000e0000 */
        /* <DEDUP_REMOVED lines=15> */
[----:B------:R-:W0:Y:S01]  /*8060*/  SHFL.BFLY PT, R20, R15, 0x1, 0x1f ;  /* 0x0c201f000f147f89 */ /* 0x000e2200000e0000 */
[----:B------:R-:W-:Y:S02]  /*8070*/  FMNMX.FTZ R7, R157, R8, !PT ;  /* 0x000000089d077209 */ /* 0x000fe40007810000 */
[----:B------:R-:W-:Y:S02]  /*8080*/  ISETP.GT.AND P1, PT, R12, 0x18, PT ;  /* 0x000000180c00780c */ /* 0x000fe40003f24270 */
[----:B------:R-:W-:-:S02]  /*8090*/  FSEL R161, R161, -INF , P2 ;  /* 0xff800000a1a17808 */ /* 0x000fc40001000000 */
[----:B------:R-:W-:Y:S02]  /*80a0*/  FMNMX.FTZ R8, R160, R7, !PT ;  /* 0x00000007a0087209 */ /* 0x000fe40007810000 */
[----:B------:R-:W-:Y:S02]  /*80b0*/  ISETP.GT.AND P2, PT, R12, 0x19, PT ;  /* 0x000000190c00780c */ /* 0x000fe40003f44270 */
[----:B------:R-:W-:Y:S02]  /*80c0*/  FSEL R164, R164, -INF , P1 ;  /* 0xff800000a4a47808 */ /* 0x000fe40000800000 */
[----:B------:R-:W-:Y:S02]  /*80d0*/  FMNMX.FTZ R7, R161, R8, !PT ;  /* 0x00000008a1077209 */ /* 0x000fe40007810000 */
[----:B------:R-:W-:Y:S02]  /*80e0*/  ISETP.GT.AND P1, PT, R12, 0x20, PT ;  /* 0x000000200c00780c */ /* 0x000fe40003f24270 */
[----:B------:R-:W-:-:S02]  /*80f0*/  FSEL R165, R165, -INF , P2 ;  /* 0xff800000a5a57808 */ /* 0x000fc40001000000 */
[----:B------:R-:W-:Y:S02]  /*8100*/  FMNMX.FTZ R14, R164, R7, !PT ;  /* 0x00000007a40e7209 */ /* 0x000fe40007810000 */
[----:B------:R-:W-:Y:S02]  /*8110*/  ISETP.GT.AND P2, PT, R12, 0x21, PT ;  /* 0x000000210c00780c */ /* 0x000fe40003f44270 */
[----:B------:R-:W-:Y:S02]  /*8120*/  FSEL R152, R168, -INF , P1 ;  /* 0xff800000a8987808 */ /* 0x000fe40000800000 */
[----:B------:R-:W-:Y:S02]  /*8130*/  FMNMX.FTZ R7, R165, R14, !PT ;  /* 0x0000000ea5077209 */ /* 0x000fe40007810000 */
[----:B0-----:R-:W-:Y:S02]  /*8140*/  FMNMX.FTZ R8, R15, R20, !PT ;  /* 0x000000140f087209 */ /* 0x001fe40007810000 */
[----:B------:R-:W-:-:S02]  /*8150*/  ISETP.GT.AND P3, PT, R12, 0x28, PT ;  /* 0x000000280c00780c */ /* 0x000fc40003f64270 */
[----:B------:R-:W-:Y:S01]  /*8160*/  FSEL R196, R169, -INF , P2 ;  /* 0xff800000a9c47808 */ /* 0x000fe20001000000 */
[----:B------:R-:W-:Y:S01]  /*8170*/  FMUL.FTZ R198, R8, UR4 ;  /* 0x0000000408c67c20 */ /* 0x000fe20008410000 */
[----:B------:R-:W-:Y:S02]  /*8180*/  FMNMX.FTZ R7, R152, R7, !PT ;  /* 0x0000000798077209 */ /* 0x000fe40007810000 */
[----:B------:R-:W-:Y:S02]  /*8190*/  ISETP.GT.AND P4, PT, R12, 0x29, PT ;  /* 0x000000290c00780c */ /* 0x000fe40003f84270 */
[----:B------:R-:W-:Y:S02]  /*81a0*/  FSEL R172, R172, -INF , P3 ;  /* 0xff800000acac7808 */ /* 0x000fe40001800000 */
[----:B------:R-:W-:Y:S02]  /*81b0*/  FMNMX.FTZ R7, R196, R7, !PT ;  /* 0x00000007c4077209 */ /* 0x000fe40007810000 */
[----:B------:R-:W-:-:S02]  /*81c0*/  FSETP.NEU.FTZ.AND P1, PT, R8, -INF , PT ;  /* 0xff8000000800780b */ /* 0x000fc40003f3d000 */
[----:B------:R-:W-:Y:S02]  /*81d0*/  ISETP.GT.AND P2, PT, R12, 0x30, PT ;  /* 0x000000300c00780c */ /* 0x000fe40003f44270 */
[----:B------:R-:W-:Y:S02]  /*81e0*/  FSEL R197, R173, -INF , P4 ;  /* 0xff800000adc57808 */ /* 0x000fe40002000000 */
[----:B------:R-:W-:Y:S02]  /*81f0*/  FMNMX.FTZ R14, R172, R7, !PT ;  /* 0x00000007ac0e7209 */ /* 0x000fe40007810000 */
[----:B------:R-:W-:Y:S02]  /*8200*/  FSEL R198, R198, RZ, P1 ;  /* 0x000000ffc6c67208 */ /* 0x000fe40000800000 */
[----:B------:R-:W-:Y:S02]  /*8210*/  ISETP.GT.AND P3, PT, R12, 0x31, PT ;  /* 0x000000310c00780c */ /* 0x000fe40003f64270 */
[----:B------:R-:W-:Y:S01]  /*8220*/  FSEL R176, R176, -INF , P2 ;  /* 0xff800000b0b07808 */ /* 0x000fe20001000000 */
[--C-:B------:R-:W-:Y:S01]  /*8230*/  FFMA.FTZ R15, R154, UR4, -R198.reuse ;  /* 0x000000049a0f7c23 */ /* 0x100fe200080108c6 */
[----:B------:R-:W-:Y:S01]  /*8240*/  FMNMX.FTZ R7, R197, R14, !PT ;  /* 0x0000000ec5077209 */ /* 0x000fe20007810000 */
[----:B------:R-:W-:Y:S01]  /*8250*/  FFMA.FTZ R169, R159, UR4, -R198 ;  /* 0x000000049fa97c23 */ /* 0x000fe200080108c6 */
[----:B------:R-:W-:Y:S01]  /*8260*/  ISETP.GT.AND P2, PT, R12, 0x38, PT ;  /* 0x000000380c00780c */ /* 0x000fe20003f44270 */
[----:B------:R-:W-:Y:S01]  /*8270*/  IMAD.MOV R159, RZ, RZ, -R184 ;  /* 0x000000ffff9f7224 */ /* 0x000fe200078e0ab8 */
[----:B------:R-:W-:Y:S01]  /*8280*/  FSEL R154, R177, -INF , P3 ;  /* 0xff800000b19a7808 */ /* 0x000fe20001800000 */
[--C-:B------:R-:W-:Y:S01]  /*8290*/  FFMA.FTZ R177, R158, UR4, -R198.reuse ;  /* 0x000000049eb17c23 */ /* 0x100fe200080108c6 */
[----:B------:R-:W-:Y:S01]  /*82a0*/  FMNMX.FTZ R7, R176, R7, !PT ;  /* 0x00000007b0077209 */ /* 0x000fe20007810000 */
[--C-:B------:R-:W-:Y:S01]  /*82b0*/  FFMA.FTZ R20, R162, UR4, -R198.reuse ;  /* 0x00000004a2147c23 */ /* 0x100fe200080108c6 */
[----:B------:R-:W-:Y:S01]  /*82c0*/  ISETP.GT.AND P3, PT, R12, 0x39, PT ;  /* 0x000000390c00780c */ /* 0x000fe20003f64270 */
[--C-:B------:R-:W-:Y:S01]  /*82d0*/  FFMA.FTZ R12, R155, UR4, -R198.reuse ;  /* 0x000000049b0c7c23 */ /* 0x100fe200080108c6 */
[----:B------:R-:W-:Y:S01]  /*82e0*/  FSEL R199, R180, -INF , P2 ;  /* 0xff800000b4c77808 */ /* 0x000fe20001000000 */
[--C-:B------:R-:W-:Y:S01]  /*82f0*/  FFMA.FTZ R180, R182, UR4, -R198.reuse ;  /* 0x00000004b6b47c23 */ /* 0x100fe200080108c6 */
[----:B------:R-:W-:Y:S01]  /*8300*/  FMNMX.FTZ R14, R154, R7, !PT ;  /* 0x000000079a0e7209 */ /* 0x000fe20007810000 */
[--C-:B------:R-:W-:Y:S01]  /*8310*/  FFMA.FTZ R173, R163, UR4, -R198.reuse ;  /* 0x00000004a3ad7c23 */ /* 0x100fe200080108c6 */
[----:B------:R-:W-:Y:S01]  /*8320*/  FSEL R155, R181, -INF , P3 ;  /* 0xff800000b59b7808 */ /* 0x000fe20001800000 */
        /* <DEDUP_REMOVED lines=11> */
[----:B------:R-:W-:Y:S01]  /*83e0*/  FFMA.FTZ R179, R179, UR4, -R198 ;  /* 0x00000004b3b37c23 */ /* 0x000fe200080108c6 */
[----:B------:R-:W-:Y:S08]  /*83f0*/  MUFU.EX2 R15, R15 ;  /* 0x0000000f000f7308 */ /* 0x000ff00000000800 */
[----:B------:R-:W-:Y:S08]  /*8400*/  MUFU.EX2 R12, R12 ;  /* 0x0000000c000c7308 */ /* 0x000ff00000000800 */
[----:B------:R-:W-:Y:S01]  /*8410*/  MUFU.EX2 R14, R177 ;  /* 0x000000b1000e7308 */ /* 0x000fe20000000800 */
[----:B0-----:R-:W-:-:S07]  /*8420*/  FMNMX.FTZ R158, R7, R158, !PT ;  /* 0x0000009e079e7209 */ /* 0x001fce0007810000 */
[----:B------:R-:W0:Y:S01]  /*8430*/  MUFU.EX2 R169, R169 ;  /* 0x000000a900a97308 */ /* 0x000e220000000800 */
[----:B------:R-:W1:Y:S07]  /*8440*/  SHFL.BFLY PT, R7, R158, 0x1, 0x1f ;  /* 0x0c201f009e077f89 */ /* 0x000e6e00000e0000 */
        /* <DEDUP_REMOVED lines=10> */
[--C-:B------:R-:W-:Y:S01]  /*84f0*/  FFMA.FTZ R21, R153, UR4, -R158.reuse ;  /* 0x0000000499157c23 */ /* 0x100fe2000801089e */
[--C-:B------:R-:W-:Y:S01]  /*8500*/  FFMA.FTZ R204, R152, UR4, -R158.reuse ;  /* 0x0000000498cc7c23 */ /* 0x100fe2000801089e */
[----:B------:R-:W-:Y:S01]  /*8510*/  FSEL R152, R8, RZ, P1 ;  /* 0x000000ff08987208 */ /* 0x000fe20000800000 */
[--C-:B------:R-:W-:Y:S01]  /*8520*/  FFMA.FTZ R183, R156, UR4, -R158.reuse ;  /* 0x000000049cb77c23 */ /* 0x100fe2000801089e */
[----:B------:R-:W-:Y:S01]  /*8530*/  FSEL R153, R7, RZ, P2 ;  /* 0x000000ff07997208 */ /* 0x000fe20001000000 */
[--C-:B------:R-:W-:Y:S01]  /*8540*/  FFMA.FTZ R205, R196, UR4, -R158.reuse ;  /* 0x00000004c4cd7c23 */ /* 0x100fe2000801089e */
[----:B------:R-:W-:Y:S01]  /*8550*/  ISETP.NE.AND P1, PT, R18, R159, PT ;  /* 0x0000009f1200720c */ /* 0x000fe20003f25270 */
[----:B------:R-:W-:Y:S01]  /*8560*/  FADD.FTZ R152, -R152, R11 ;  /* 0x0000000b98987221 */ /* 0x000fe20000010100 */
[----:B------:R-:W-:Y:S01]  /*8570*/  FFMA.FTZ R196, R154, UR4, -R158 ;  /* 0x000000049ac47c23 */ /* 0x000fe2000801089e */
[----:B------:R-:W-:Y:S01]  /*8580*/  FADD.FTZ R153, -R153, R10 ;  /* 0x0000000a99997221 */ /* 0x000fe20000010100 */
[----:B------:R-:W-:Y:S01]  /*8590*/  FFMA.FTZ R198, R157, UR4, -R158 ;  /* 0x000000049dc67c23 */ /* 0x000fe2000801089e */
[----:B------:R-:W-:Y:S01]  /*85a0*/  FMUL.FTZ R156, R152, UR4 ;  /* 0x00000004989c7c20 */ /* 0x000fe20008410000 */
[----:B------:R-:W-:-:S02]  /*85b0*/  VIADD R152, R9, 0x38840 ;  /* 0x0003884009987836 */ /* 0x000fc40000000000 */
[----:B------:R-:W-:Y:S01]  /*85c0*/  FMUL.FTZ R153, R153, UR4 ;  /* 0x0000000499997c20 */ /* 0x000fe20008410000 */
[--C-:B------:R-:W-:Y:S01]  /*85d0*/  FFMA.FTZ R200, R160, UR4, -R158.reuse ;  /* 0x00000004a0c87c23 */ /* 0x100fe2000801089e */
[----:B------:R1:W2:Y:S01]  /*85e0*/  MUFU.EX2 R10, R156 ;  /* 0x0000009c000a7308 */ /* 0x0002a20000000800 */
[----:B------:R-:W-:Y:S01]  /*85f0*/  FFMA.FTZ R201, R161, UR4, -R158 ;  /* 0x00000004a1c97c23 */ /* 0x000fe2000801089e */
[----:B------:R-:W-:Y:S01]  /*8600*/  PRMT R152, R219, 0x654, R152 ;  /* 0x00000654db987816 */ /* 0x000fe20000000098 */
[----:B------:R-:W-:Y:S01]  /*8610*/  FFMA.FTZ R202, R164, UR4, -R158 ;  /* 0x00000004a4ca7c23 */ /* 0x000fe2000801089e */
[----:B------:R-:W-:Y:S02]  /*8620*/  @!P1 IMAD R154, R13, 0x40, R22 ;  /* 0x000000400d9a9824 */ /* 0x000fe400078e0216 */
[--C-:B------:R-:W-:Y:S01]  /*8630*/  FFMA.FTZ R203, R165, UR4, -R158.reuse ;  /* 0x00000004a5cb7c23 */ /* 0x100fe2000801089e */
[--C-:B------:R-:W-:Y:S01]  /*8640*/  FFMA.FTZ R172, R172, UR4, -R158.reuse ;  /* 0x00000004acac7c23 */ /* 0x100fe2000801089e */
[--C-:B------:R-:W-:Y:S01]  /*8650*/  FFMA.FTZ R197, R197, UR4, -R158.reuse ;  /* 0x00000004c5c57c23 */ /* 0x100fe2000801089e */
[----:B------:R3:W4:Y:S01]  /*8660*/  MUFU.EX2 R207, R153 ;  /* 0x0000009900cf7308 */ /* 0x0007220000000800 */
[----:B-1----:R-:W-:Y:S01]  /*8670*/  @!P1 IMAD R156, R154, 0x4, R17 ;  /* 0x000000049a9c9824 */ /* 0x002fe200078e0211 */
[----:B------:R1:W-:Y:S01]  /*8680*/  SYNCS.ARRIVE.TRANS64.RED.A1T0 RZ, [R152+URZ], RZ ;  /* 0x000000ff98ff79a7 */ /* 0x0003e2000810043f */
[--C-:B------:R-:W-:Y:S01]  /*8690*/  FFMA.FTZ R13, R199, UR4, -R158.reuse ;  /* 0x00000004c70d7c23 */ /* 0x100fe2000801089e */
[--C-:B------:R-:W-:Y:S01]  /*86a0*/  FFMA.FTZ R206, R155, UR4, -R158.reuse ;  /* 0x000000049bce7c23 */ /* 0x100fe2000801089e */
[----:B------:R-:W-:Y:S01]  /*86b0*/  FFMA.FTZ R157, R176, UR4, -R158 ;  /* 0x00000004b09d7c23 */ /* 0x000fe2000801089e */
[----:B------:R-:W-:Y:S01]  /*86c0*/  IMAD R176, R2, 0x1000, R19 ;  /* 0x0000100002b07824 */ /* 0x000fe200078e0213 */
[----:B0-----:R-:W-:Y:S01]  /*86d0*/  F2FP.F16.F32.PACK_AB R155, R169, R14 ;  /* 0x0000000ea99b723e */ /* 0x001fe200000000ff */
[----:B------:R-:W-:Y:S01]  /*86e0*/  MUFU.EX2 R182, R182 ;  /* 0x000000b600b67308 */ /* 0x000fe20000000800 */
[----:B--2---:R-:W-:Y:S01]  /*86f0*/  @!P1 STS [R156+0x38420], R10 ;  /* 0x0384200a9c009388 */ /* 0x004fe20000000800 */
[----:B---3--:R-:W-:Y:S01]  /*8700*/  F2FP.F16.F32.PACK_AB R153, R12, R15 ;  /* 0x0000000f0c99723e */ /* 0x008fe200000000ff */
[----:B------:R-:W-:Y:S01]  /*8710*/  FMUL.FTZ R26, R26, R10 ;  /* 0x0000000a1a1a7220 */ /* 0x000fe20000410000 */
[----:B------:R-:W-:Y:S01]  /*8720*/  F2FP.F16.F32.PACK_AB R159, R177, R168 ;  /* 0x000000a8b19f723e */ /* 0x000fe200000000ff */
[-C--:B------:R-:W-:Y:S01]  /*8730*/  FMUL.FTZ R27, R27, R10.reuse ;  /* 0x0000000a1b1b7220 */ /* 0x080fe20000410000 */
[----:B------:R-:W-:Y:S01]  /*8740*/  R2UR UR10, R176 ;  /* 0x00000000b00a72ca */ /* 0x000fe200000e0000 */
[-C--:B------:R-:W-:Y:S01]  /*8750*/  FMUL.FTZ R30, R30, R10.reuse ;  /* 0x0000000a1e1e7220 */ /* 0x080fe20000410000 */
[----:B------:R-:W1:Y:S01]  /*8760*/  MUFU.EX2 R21, R21 ;  /* 0x0000001500157308 */ /* 0x000e620000000800 */
[----:B----4-:R0:W-:Y:S01]  /*8770*/  @!P1 STS [R156+0x38400], R207 ;  /* 0x038400cf9c009388 */ /* 0x0101e20000000800 */
        /* <DEDUP_REMOVED lines=14> */
[----:B------:R-:W2:Y:S01]  /*8860*/  MUFU.EX2 R198, R198 ;  /* 0x000000c600c67308 */ /* 0x000ea20000000800 */
        /* <DEDUP_REMOVED lines=15> */
[----:B------:R-:W0:Y:S01]  /*8960*/  MUFU.EX2 R201, R201 ;  /* 0x000000c900c97308 */ /* 0x000e220000000800 */
[----:B--2---:R-:W-:Y:S01]  /*8970*/  F2FP.F16.F32.PACK_AB R154, R198, R183 ;  /* 0x000000b7c69a723e */ /* 0x004fe200000000ff */
        /* <DEDUP_REMOVED lines=27> */
[----:B------:R-:W-:Y:S01]  /*8b30*/  FMUL.FTZ R75, R75, R10 ;  /* 0x0000000a4b4b7220 */ /* 0x000fe20000410000 */
        /* <DEDUP_REMOVED lines=9> */
[----:B------:R-:W-:Y:S01]  /*8bd0*/  FMUL.FTZ R83, R83, R10 ;  /* 0x0000000a53537220 */ /* 0x000fe20000410000 */
        /* <DEDUP_REMOVED lines=77> */
[----:B------:R-:W-:Y:S01]  /*90b0*/  FMUL.FTZ R147, R147, R10 ;  /* 0x0000000a93937220 */ /* 0x000fe20000410000 */
[-C--:B------:R-:W-:Y:S01]  /*90c0*/  FMUL.FTZ R148, R148, R207.reuse ;  /* 0x000000cf94947220 */ /* 0x080fe20000410000 */
[----:B------:R-:W-:Y:S01]  /*90d0*/  FMUL.FTZ R149, R149, R207 ;  /* 0x000000cf95957220 */ /* 0x000fe20000410000 */
[----:B------:R-:W3:Y:S01]  /*90e0*/  MUFU.EX2 R196, R196 ;  /* 0x000000c400c47308 */ /* 0x000ee20000000800 */
[----:B--2---:R-:W-:Y:S01]  /*90f0*/  F2FP.F16.F32.PACK_AB R157, R173, R20 ;  /* 0x00000014ad9d723e */ /* 0x004fe200000000ff */
[-C--:B------:R-:W-:Y:S01]  /*9100*/  FMUL.FTZ R150, R150, R10.reuse ;  /* 0x0000000a96967220 */ /* 0x080fe20000410000 */
[----:B------:R-:W-:Y:S01]  /*9110*/  FMUL.FTZ R151, R151, R10 ;  /* 0x0000000a97977220 */ /* 0x000fe20000410000 */
[----:B0-----:R-:W-:Y:S01]  /*9120*/  F2FP.F16.F32.PACK_AB R165, R179, R178 ;  /* 0x000000b2b3a5723e */ /* 0x001fe200000000ff */
[----:B------:R0:W-:Y:S01]  /*9130*/  STSM.16.M88.4 [R185+0x36400], R152 ;  /* 0x03640098b9007844 */ /* 0x0001e20000000200 */
[----:B-1----:R-:W-:Y:S01]  /*9140*/  F2FP.F16.F32.PACK_AB R167, R181, R180 ;  /* 0x000000b4b5a7723e */ /* 0x002fe200000000ff */
[----:B------:R-:W-:Y:S01]  /*9150*/  VIADD R199, R176, 0x80 ;  /* 0x00000080b0c77836 */ /* 0x000fe20000000000 */
[----:B------:R-:W-:Y:S01]  /*9160*/  MUFU.EX2 R13, R13 ;  /* 0x0000000d000d7308 */ /* 0x000fe20000000800 */
[----:B------:R0:W-:Y:S01]  /*9170*/  STSM.16.M88.4 [R189], R156 ;  /* 0x0000009cbd007844 */ /* 0x0001e20000000200 */
[----:B------:R-:W-:Y:S01]  /*9180*/  FFMA.FTZ R15, R10, R6, R15 ;  /* 0x000000060a0f7223 */ /* 0x000fe2000001000f */
[----:B------:R-:W-:-:S02]  /*9190*/  FFMA.FTZ R182, R207, R5, R182 ;  /* 0x00000005cfb67223 */ /* 0x000fc400000100b6 */
[----:B------:R0:W-:Y:S01]  /*91a0*/  STSM.16.M88.4 [R187], R160 ;  /* 0x000000a0bb007844 */ /* 0x0001e20000000200 */
[----:B------:R-:W-:Y:S01]  /*91b0*/  FADD.FTZ R15, R12, R15 ;  /* 0x0000000f0c0f7221 */ /* 0x000fe20000010000 */
[----:B------:R-:W-:Y:S01]  /*91c0*/  FADD.FTZ R182, R21, R182 ;  /* 0x000000b615b67221 */ /* 0x000fe20000010000 */
[----:B------:R-:W1:Y:S01]  /*91d0*/  MUFU.EX2 R206, R206 ;  /* 0x000000ce00ce7308 */ /* 0x000e620000000800 */
[----:B---3--:R-:W-:Y:S01]  /*91e0*/  F2FP.F16.F32.PACK_AB R164, R196, R11 ;  /* 0x0000000bc4a4723e */ /* 0x008fe200000000ff */
[----:B------:R-:W-:Y:S01]  /*91f0*/  FADD.FTZ R14, R14, R15 ;  /* 0x0000000f0e0e7221 */ /* 0x000fe20000010000 */
[----:B------:R-:W-:-:S03]  /*9200*/  FADD.FTZ R183, R183, R182 ;  /* 0x000000b6b7b77221 */ /* 0x000fc60000010000 */
[----:B------:R-:W-:Y:S01]  /*9210*/  FADD.FTZ R169, R169, R14 ;  /* 0x0000000ea9a97221 */ /* 0x000fe20000010000 */
[----:B------:R-:W-:-:S03]  /*9220*/  FADD.FTZ R183, R198, R183 ;  /* 0x000000b7c6b77221 */ /* 0x000fc60000010000 */
[----:B------:R-:W-:Y:S01]  /*9230*/  FADD.FTZ R20, R20, R169 ;  /* 0x000000a914147221 */ /* 0x000fe20000010000 */
[----:B------:R-:W-:-:S03]  /*9240*/  FADD.FTZ R200, R200, R183 ;  /* 0x000000b7c8c87221 */ /* 0x000fc60000010000 */
[----:B------:R-:W-:Y:S01]  /*9250*/  FADD.FTZ R173, R173, R20 ;  /* 0x00000014adad7221 */ /* 0x000fe20000010000 */
[----:B------:R-:W-:Y:S01]  /*9260*/  FADD.FTZ R201, R201, R200 ;  /* 0x000000c8c9c97221 */ /* 0x000fe20000010000 */
[----:B-1----:R-:W-:Y:S02]  /*9270*/  F2FP.F16.F32.PACK_AB R166, R206, R13 ;  /* 0x0000000dcea6723e */ /* 0x002fe400000000ff */
[----:B------:R-:W-:Y:S01]  /*9280*/  FADD.FTZ R168, R168, R173 ;  /* 0x000000ada8a87221 */ /* 0x000fe20000010000 */
[----:B------:R-:W-:Y:S02]  /*9290*/  FADD.FTZ R202, R202, R201 ;  /* 0x000000c9caca7221 */ /* 0x000fe40000010000 */
[----:B------:R0:W-:Y:S01]  /*92a0*/  STSM.16.M88.4 [R188], R164 ;  /* 0x000000a4bc007844 */ /* 0x0001e20000000200 */
[----:B------:R-:W-:Y:S01]  /*92b0*/  WARPGROUP.ARRIVE ;  /* 0x00000000000079c5 */ /* 0x000fe20000000000 */
[----:B------:R-:W-:Y:S01]  /*92c0*/  FADD.FTZ R177, R177, R168 ;  /* 0x000000a8b1b17221 */ /* 0x000fe20000010000 */
[----:B------:R-:W-:-:S03]  /*92d0*/  FADD.FTZ R203, R203, R202 ;  /* 0x000000cacbcb7221 */ /* 0x000fc60000010000 */
[----:B------:R-:W-:Y:S01]  /*92e0*/  FADD.FTZ R170, R170, R177 ;  /* 0x000000b1aaaa7221 */ /* 0x000fe20000010000 */
[----:B------:R-:W-:Y:S01]  /*92f0*/  HGMMA.64x256x16.F32 R24, R152, gdesc[UR8].tnspB, R24, gsb0 ;  /* 0x43e0000898187df0 */ /* 0x000fe20008000818 */
[----:B------:R-:W-:Y:S01]  /*9300*/  R2UR UR10, R199 ;  /* 0x00000000c70a72ca */ /* 0x000fe200000e0000 */
[----:B------:R-:W-:Y:S01]  /*9310*/  UMOV UR11, 0x40000040 ;  /* 0x40000040000b7882 */ /* 0x000fe20000000000 */
[----:B------:R-:W-:Y:S02]  /*9320*/  VIADD R199, R176, 0x100 ;  /* 0x00000100b0c77836 */ /* 0x000fe40000000000 */
[----:B------:R-:W-:Y:S01]  /*9330*/  FADD.FTZ R204, R204, R203 ;  /* 0x000000cbcccc7221 */ /* 0x000fe20000010000 */
[----:B------:R-:W-:Y:S02]  /*9340*/  VIADD R176, R176, 0x180 ;  /* 0x00000180b0b07836 */ /* 0x000fe40000000000 */
[----:B------:R-:W-:Y:S01]  /*9350*/  FADD.FTZ R171, R171, R170 ;  /* 0x000000aaabab7221 */ /* 0x000fe20000010000 */
[----:B------:R-:W-:-:S03]  /*9360*/  FADD.FTZ R205, R205, R204 ;  /* 0x000000cccdcd7221 */ /* 0x000fc60000010000 */
        /* <DEDUP_REMOVED lines=12> */
[----:B------:R-:W-:Y:S02]  /*9430*/  WARPGROUP.DEPBAR.LE gsb0, 0x0 ;  /* 0x00008000000079c5 */ /* 0x000fe40000010000 */
[----:B------:R-:W-:-:S06]  /*9440*/  WARPGROUP.ARRIVE ;  /* 0x00000000000079c5 */ /* 0x000fcc0000000000 */
        /* <DEDUP_REMOVED lines=24> */
.L_x_7480:
[----:B------:R-:W-:Y:S01]  /*95d0*/  UISETP.GT.AND UP0, UPT, UR32, UR7, UPT ;  /* 0x000000072000728c */ /* 0x000fe2000bf04270 */
[----:B------:R-:W-:Y:S01]  /*95e0*/  VIADD R10, R9, 0x38860 ;  /* 0x00038860090a7836 */ /* 0x000fe20000000000 */
[----:B------:R-:W-:Y:S01]  /*95f0*/  UIADD3 UR32, UR32, -0x1, URZ ;  /* 0xffffffff20207890 */ /* 0x000fe2000fffe03f */
[----:B------:R-:W-:Y:S02]  /*9600*/  IMAD.MOV.U32 R11, RZ, RZ, R8 ;  /* 0x000000ffff0b7224 */ /* 0x000fe400078e0008 */
[----:B------:R-:W-:Y:S01]  /*9610*/  IMAD.MOV.U32 R13, RZ, RZ, R2 ;  /* 0x000000ffff0d7224 */ /* 0x000fe200078e0002 */
[----:B------:R-:W-:Y:S02]  /*9620*/  PLOP3.LUT P1, PT, PT, PT, UP0, 0x80, 0x0 ;  /* 0x000000000000781c */ /* 0x000fe40003f2f008 */
[----:B------:R-:W-:-:S04]  /*9630*/  PRMT R10, R219, 0x654, R10 ;  /* 0x00000654db0a7816 */ /* 0x000fc8000000000a */
[----:B------:R0:W-:Y:S02]  /*9640*/  SYNCS.ARRIVE.TRANS64.RED.A1T0 RZ, [R10+URZ], RZ ;  /* 0x000000ff0aff79a7 */ /* 0x0001e4000810043f */
[----:B0-----:R-:W-:-:S05]  /*9650*/  IMAD.MOV.U32 R10, RZ, RZ, R7 ;  /* 0x000000ffff0a7224 */ /* 0x001fca00078e0007 */
[----:B------:R-:W-:Y:S05]  /*9660*/  @P1 BRA `(.L_x_7481) ;  /* 0xffffffcc00741947 */ /* 0x000fea000383ffff */
.L_x_7470:
[----:B------:R-:W-:-:S13]  /*9670*/  ISETP.LE.AND P1, PT, RZ, UR32, PT ;  /* 0x00000020ff007c0c */ /* 0x000fda000bf23270 */
[----:B------:R-:W-:Y:S05]  /*9680*/  @!P1 BRA `(.L_x_7482) ;  /* 0x0000002c00509947 */ /* 0x000fea0003800000 */
[----:B------:R-:W-:Y:S01]  /*9690*/  IMAD.MOV.U32 R197, RZ, RZ, R8 ;  /* 0x000000ffffc57224 */ /* 0x000fe200078e0008 */
[----:B------:R-:W-:Y:S01]  /*96a0*/  ULDC UR28, c[0x0][0xa80] ;  /* 0x0002a000001c7ab9 */ /* 0x000fe20000000800 */
[----:B------:R-:W-:Y:S02]  /*96b0*/  IMAD.MOV.U32 R10, RZ, RZ, R7 ;  /* 0x000000ffff0a7224 */ /* 0x000fe400078e0007 */
[----:B------:R-:W-:-:S07]  /*96c0*/  IMAD.MOV.U32 R199, RZ, RZ, R2 ;  /* 0x000000ffffc77224 */ /* 0x000fce00078e0002 */
.L_x_7493:
[----:B------:R-:W-:-:S05]  /*96d0*/  VIADD R2, R199, 0x1 ;  /* 0x00000001c7027836 */ /* 0x000fca0000000000 */
[----:B------:R-:W-:-:S04]  /*96e0*/  ISETP.NE.AND P1, PT, R2, 0x2, PT ;  /* 0x000000020200780c */ /* 0x000fc80003f25270 */
[----:B------:R-:W-:Y:S02]  /*96f0*/  SEL R7, RZ, 0x1, P1 ;  /* 0x00000001ff077807 */ /* 0x000fe40000800000 */
[----:B------:R-:W-:Y:S02]  /*9700*/  SEL R2, R2, RZ, P1 ;  /* 0x000000ff02027207 */ /* 0x000fe40000800000 */
[----:B------:R-:W-:Y:S01]  /*9710*/  LOP3.LUT R16, R16, R7, RZ, 0x3c, !PT ;  /* 0x0000000710107212 */ /* 0x000fe200078e3cff */
[----:B------:R-:W-:Y:S06]  /*9720*/  @!P0 BRA `(.L_x_7483) ;  /* 0x0000000000048947 */ /* 0x000fec0003800000 */
[----:B------:R-:W-:Y:S01]  /*9730*/  BPT.TRAP 0x1 ;  /* 0x000000040000795c */ /* 0x000fe20000300000 */
.L_x_7483:
[----:B------:R-:W-:Y:S01]  /*9740*/  IMAD R9, R2, 0x8, R17 ;  /* 0x0000000802097824 */ /* 0x000fe200078e0211 */
[----:B------:R-:W-:-:S04]  /*9750*/  SHF.L.U32 R8, R16, 0x1f, RZ ;  /* 0x0000001f10087819 */ /* 0x000fc800000006ff */
[----:B------:R0:W1:Y:S01]  /*9760*/  SYNCS.PHASECHK.TRANS64.TRYWAIT P1, [R9+URZ+0x38830], R8 ;  /* 0x03883008090075a7 */ /* 0x000062000802017f */
[----:B------:R-:W-:Y:S05]  /*9770*/  @!P0 BRA `(.L_x_7484) ;  /* 0x0000000000048947 */ /* 0x000fea0003800000 */
[----:B------:R-:W-:Y:S01]  /*9780*/  BPT.TRAP 0x1 ;  /* 0x000000040000795c */ /* 0x000fe20000300000 */
.L_x_7484:
[----:B------:R-:W-:Y:S01]  /*9790*/  IMAD R7, R2, 0x200, R0 ;  /* 0x0000020002077824 */ /* 0x000fe200078e0200 */
[----:B-1----:R-:W-:Y:S06]  /*97a0*/  @P1 BRA `(.L_x_7485) ;  /* 0x0000000000081947 */ /* 0x002fec0003800000 */
[----:B------:R-:W1:Y:S02]  /*97b0*/  SYNCS.PHASECHK.TRANS64.TRYWAIT P1, [R9+URZ+0x38830], R8 ;  /* 0x03883008090075a7 */ /* 0x000e64000802017f */
[----:B-1----:R-:W-:Y:S05]  /*97c0*/  @!P1 BRA `(.L_x_7486) ;  /* 0x000000b0004c9947 */ /* 0x002fea0003800000 */
.L_x_7485:
        /* <DEDUP_REMOVED lines=22> */
.L_x_7487:
[----:B------:R2:W3:Y:S01]  /*9930*/  SYNCS.PHASECHK.TRANS64.TRYWAIT P1, [R9+URZ+0x38850], R8 ;  /* 0x03885008090075a7 */ /* 0x0004e2000802017f */
[----:B------:R-:W-:Y:S05]  /*9940*/  @!P0 BRA `(.L_x_7488) ;  /* 0x0000000000048947 */ /* 0x000fea0003800000 */
[----:B------:R-:W-:Y:S01]  /*9950*/  BPT.TRAP 0x1 ;  /* 0x000000040000795c */ /* 0x000fe20000300000 */
.L_x_7488:
[----:B------:R-:W-:Y:S01]  /*9960*/  IMAD R7, R2, 0x1000, R4 ;  /* 0x0000100002077824 */ /* 0x000fe200078e0204 */
[----:B---3--:R-:W-:Y:S06]  /*9970*/  @P1 BRA `(.L_x_7489) ;  /* 0x0000000000081947 */ /* 0x008fec0003800000 */
[----:B------:R-:W3:Y:S02]  /*9980*/  SYNCS.PHASECHK.TRANS64.TRYWAIT P1, [R9+URZ+0x38850], R8 ;  /* 0x03885008090075a7 */ /* 0x000ee4000802017f */
[----:B---3--:R-:W-:Y:S05]  /*9990*/  @!P1 BRA `(.L_x_7490) ;  /* 0x000000ac00ec9947 */ /* 0x008fea0003800000 */
.L_x_7489:
        /* <DEDUP_REMOVED lines=200> */
[--C-:B------:R-:W-:Y:S02]  /*a620*/  IMAD.IADD R20, R11, 0x1, R13.reuse ;  /* 0x000000010b147824 */ /* 0x100fe400078e020d */
        /* <DEDUP_REMOVED lines=125> */
.L_x_7491:
[----:B------:R-:W-:Y:S01]  /*ae00*/  FMNMX.FTZ R8, R152, R10, !PT ;  /* 0x0000000a98087209 */ /* 0x000fe20007810000 */
[----:B------:R-:W-:Y:S01]  /*ae10*/  UMOV UR4, UR28 ;  /* 0x0000001c00047c82 */ /* 0x000fe20008000000 */
[----:B------:R-:W-:Y:S01]  /*ae20*/  IMAD R204, R2, 0x1000, R19 ;  /* 0x0000100002cc7824 */ /* 0x000fe200078e0213 */
[----:B------:R-:W-:Y:S01]  /*ae30*/  UMOV UR7, 0x40000040 ;  /* 0x4000004000077882 */ /* 0x000fe20000000000 */
[----:B------:R-:W-:-:S03]  /*ae40*/  FMNMX.FTZ R7, R153, R8, !PT ;  /* 0x0000000899077209 */ /* 0x000fc60007810000 */
[----:B------:R-:W-:Y:S02]  /*ae50*/  R2UR UR6, R204 ;  /* 0x00000000cc0672ca */ /* 0x000fe400000e0000 */
        /* <DEDUP_REMOVED lines=53> */
[----:B------:R-:W-:Y:S03]  /*b1b0*/  MUFU.EX2 R11, R11 ;  /* 0x0000000b000b7308 */ /* 0x000fe60000000800 */
[----:B------:R-:W1:Y:S01]  /*b1c0*/  SHFL.BFLY PT, R153, R8, 0x2, 0x1f ;  /* 0x0c401f0008997f89 */ /* 0x000e6200000e0000 */
[-C--:B0-----:R-:W-:Y:S01]  /*b1d0*/  FMUL.FTZ R24, R24, R10.reuse ;  /* 0x0000000a18187220 */ /* 0x081fe20000410000 */
        /* <DEDUP_REMOVED lines=52> */
[----:B------:R-:W-:Y:S01]  /*b520*/  FFMA.FTZ R153, R181, UR4, -R196 ;  /* 0x00000004b5997c23 */ /* 0x000fe200080108c4 */
[----:B------:R-:W-:Y:S01]  /*b530*/  MUFU.EX2 R186, R186 ;  /* 0x000000ba00ba7308 */ /* 0x000fe20000000800 */
[-C--:B------:R-:W-:Y:S01]  /*b540*/  FMUL.FTZ R112, R112, R10.reuse ;  /* 0x0000000a70707220 */ /* 0x080fe20000410000 */
[-C--:B------:R-:W-:Y:S01]  /*b550*/  FMUL.FTZ R113, R113, R10.reuse ;  /* 0x0000000a71717220 */ /* 0x080fe20000410000 */
[----:B------:R-:W-:Y:S01]  /*b560*/  FADD.FTZ R152, -R8, R197 ;  /* 0x000000c508987221 */ /* 0x000fe20000010100 */
[-C--:B------:R-:W-:Y:S01]  /*b570*/  FMUL.FTZ R116, R116, R10.reuse ;  /* 0x0000000a74747220 */ /* 0x080fe20000410000 */
[-C--:B------:R-:W-:Y:S01]  /*b580*/  FMUL.FTZ R117, R117, R10.reuse ;  /* 0x0000000a75757220 */ /* 0x080fe20000410000 */
[-C--:B------:R-:W-:Y:S01]  /*b590*/  FMUL.FTZ R120, R120, R10.reuse ;  /* 0x0000000a78787220 */ /* 0x080fe20000410000 */
[----:B------:R-:W-:Y:S01]  /*b5a0*/  FMUL.FTZ R181, R152, UR4 ;  /* 0x0000000498b57c20 */ /* 0x000fe20008410000 */
[----:B------:R1:W-:Y:S01]  /*b5b0*/  MUFU.EX2 R197, R153 ;  /* 0x0000009900c57308 */ /* 0x0003e20000000800 */
[----:B------:R-:W-:Y:S01]  /*b5c0*/  FMUL.FTZ R152, R8, UR4 ;  /* 0x0000000408987c20 */ /* 0x000fe20008410000 */
[-C--:B------:R-:W-:Y:S01]  /*b5d0*/  FMUL.FTZ R121, R121, R10.reuse ;  /* 0x0000000a79797220 */ /* 0x080fe20000410000 */
[-C--:B------:R-:W-:Y:S01]  /*b5e0*/  FMUL.FTZ R124, R124, R10.reuse ;  /* 0x0000000a7c7c7220 */ /* 0x080fe20000410000 */
[----:B------:R-:W-:Y:S01]  /*b5f0*/  FMUL.FTZ R125, R125, R10 ;  /* 0x0000000a7d7d7220 */ /* 0x000fe20000410000 */
[----:B------:R-:W-:Y:S01]  /*b600*/  FFMA.FTZ R196, R154, UR4, -R152 ;  /* 0x000000049ac47c23 */ /* 0x000fe20008010898 */
[----:B------:R-:W-:-:S02]  /*b610*/  VIADD R154, R9, 0x38840 ;  /* 0x00038840099a7836 */ /* 0x000fc40000000000 */
[----:B------:R-:W-:Y:S01]  /*b620*/  FFMA.FTZ R201, R155, UR4, -R152 ;  /* 0x000000049bc97c23 */ /* 0x000fe20008010898 */
[----:B------:R-:W2:Y:S01]  /*b630*/  MUFU.EX2 R181, R181 ;  /* 0x000000b500b57308 */ /* 0x000ea20000000800 */
[----:B-1----:R-:W-:Y:S02]  /*b640*/  IMAD.MOV R153, RZ, RZ, -R184 ;  /* 0x000000ffff997224 */ /* 0x002fe400078e0ab8 */
[----:B------:R-:W-:Y:S01]  /*b650*/  FFMA.FTZ R198, R158, UR4, -R152 ;  /* 0x000000049ec67c23 */ /* 0x000fe20008010898 */
[----:B------:R-:W-:Y:S01]  /*b660*/  PRMT R154, R219, 0x654, R154 ;  /* 0x00000654db9a7816 */ /* 0x000fe2000000009a */
[--C-:B------:R-:W-:Y:S01]  /*b670*/  FFMA.FTZ R203, R159, UR4, -R152.reuse ;  /* 0x000000049fcb7c23 */ /* 0x100fe20008010898 */
[--C-:B------:R-:W-:Y:S01]  /*b680*/  FFMA.FTZ R200, R162, UR4, -R152.reuse ;  /* 0x00000004a2c87c23 */ /* 0x100fe20008010898 */
[----:B------:R-:W-:Y:S01]  /*b690*/  ISETP.NE.AND P1, PT, R18, R153, PT ;  /* 0x000000991200720c */ /* 0x000fe20003f25270 */
[--C-:B------:R-:W-:Y:S01]  /*b6a0*/  FFMA.FTZ R205, R163, UR4, -R152.reuse ;  /* 0x00000004a3cd7c23 */ /* 0x100fe20008010898 */
[--C-:B------:R-:W-:Y:S01]  /*b6b0*/  FFMA.FTZ R202, R166, UR4, -R152.reuse ;  /* 0x00000004a6ca7c23 */ /* 0x100fe20008010898 */
[--C-:B------:R-:W-:Y:S01]  /*b6c0*/  FFMA.FTZ R207, R167, UR4, -R152.reuse ;  /* 0x00000004a7cf7c23 */ /* 0x100fe20008010898 */
[--C-:B------:R-:W-:Y:S01]  /*b6d0*/  FFMA.FTZ R170, R170, UR4, -R152.reuse ;  /* 0x00000004aaaa7c23 */ /* 0x100fe20008010898 */
[--C-:B------:R-:W-:Y:S01]  /*b6e0*/  FFMA.FTZ R171, R171, UR4, -R152.reuse ;  /* 0x00000004abab7c23 */ /* 0x100fe20008010898 */
[--C-:B------:R-:W-:Y:S01]  /*b6f0*/  FFMA.FTZ R174, R174, UR4, -R152.reuse ;  /* 0x00000004aeae7c23 */ /* 0x100fe20008010898 */
[--C-:B------:R-:W-:Y:S01]  /*b700*/  FFMA.FTZ R175, R175, UR4, -R152.reuse ;  /* 0x00000004afaf7c23 */ /* 0x100fe20008010898 */
[----:B------:R1:W-:Y:S01]  /*b710*/  SYNCS.ARRIVE.TRANS64.RED.A1T0 RZ, [R154+URZ], RZ ;  /* 0x000000ff9aff79a7 */ /* 0x0003e2000810043f */
[--C-:B------:R-:W-:Y:S01]  /*b720*/  FFMA.FTZ R178, R178, UR4, -R152.reuse ;  /* 0x00000004b2b27c23 */ /* 0x100fe20008010898 */
[--C-:B------:R-:W-:Y:S01]  /*b730*/  FFMA.FTZ R179, R179, UR4, -R152.reuse ;  /* 0x00000004b3b37c23 */ /* 0x100fe20008010898 */
[--C-:B------:R-:W-:Y:S01]  /*b740*/  FFMA.FTZ R182, R182, UR4, -R152.reuse ;  /* 0x00000004b6b67c23 */ /* 0x100fe20008010898 */
[----:B------:R-:W-:Y:S01]  /*b750*/  FFMA.FTZ R183, R183, UR4, -R152 ;  /* 0x00000004b7b77c23 */ /* 0x000fe20008010898 */
[----:B------:R-:W-:Y:S01]  /*b760*/  @!P1 IMAD R156, R199, 0x40, R22 ;  /* 0x00000040c79c9824 */ /* 0x000fe200078e0216 */
[----:B------:R-:W-:Y:S01]  /*b770*/  MUFU.EX2 R196, R196 ;  /* 0x000000c400c47308 */ /* 0x000fe20000000800 */
[----:B0-----:R-:W-:Y:S01]  /*b780*/  F2FP.F16.F32.PACK_AB R152, R12, R11 ;  /* 0x0000000b0c98723e */ /* 0x001fe200000000ff */
[----:B--2---:R-:W-:Y:S01]  /*b790*/  FMUL.FTZ R26, R26, R181 ;  /* 0x000000b51a1a7220 */ /* 0x004fe20000410000 */
[----:B------:R-:W-:Y:S01]  /*b7a0*/  @!P1 IMAD R156, R156, 0x4, R17 ;  /* 0x000000049c9c9824 */ /* 0x000fe200078e0211 */
[----:B-1----:R-:W-:Y:S01]  /*b7b0*/  F2FP.F16.F32.PACK_AB R154, R14, R13 ;  /* 0x0000000d0e9a723e */ /* 0x002fe200000000ff */
[----:B------:R-:W-:Y:S01]  /*b7c0*/  FMUL.FTZ R27, R27, R181 ;  /* 0x000000b51b1b7220 */ /* 0x000fe20000410000 */
[----:B------:R-:W-:Y:S01]  /*b7d0*/  F2FP.F16.F32.PACK_AB R158, R186, R21 ;  /* 0x00000015ba9e723e */ /* 0x000fe200000000ff */
[-C--:B------:R-:W-:Y:S01]  /*b7e0*/  FMUL.FTZ R30, R30, R181.reuse ;  /* 0x000000b51e1e7220 */ /* 0x080fe20000410000 */
[----:B------:R-:W-:Y:S01]  /*b7f0*/  @!P1 STS [R156+0x38400], R10 ;  /* 0x0384000a9c009388 */ /* 0x000fe20000000800 */
[----:B------:R-:W0:Y:S01]  /*b800*/  MUFU.EX2 R201, R201 ;  /* 0x000000c900c97308 */ /* 0x000e220000000800 */
[-C--:B------:R-:W-:Y:S01]  /*b810*/  FMUL.FTZ R31, R31, R181.reuse ;  /* 0x000000b51f1f7220 */ /* 0x080fe20000410000 */
[-C--:B------:R-:W-:Y:S01]  /*b820*/  FMUL.FTZ R34, R34, R181.reuse ;  /* 0x000000b522227220 */ /* 0x080fe20000410000 */
[----:B------:R1:W-:Y:S01]  /*b830*/  @!P1 STS [R156+0x38420], R181 ;  /* 0x038420b59c009388 */ /* 0x0003e20000000800 */
        /* <DEDUP_REMOVED lines=9> */
[----:B-1----:R-:W-:Y:S01]  /*b8d0*/  F2FP.F16.F32.PACK_AB R156, R20, R15 ;  /* 0x0000000f149c723e */ /* 0x002fe200000000ff */
        /* <DEDUP_REMOVED lines=77> */
[-C--:B------:R-:W-:Y:S01]  /*bdb0*/  FMUL.FTZ R150, R150, R181.reuse ;  /* 0x000000b596967220 */ /* 0x080fe20000410000 */
[----:B------:R-:W-:Y:S01]  /*bdc0*/  FMUL.FTZ R151, R151, R181 ;  /* 0x000000b597977220 */ /* 0x000fe20000410000 */
[----:B------:R0:W-:Y:S01]  /*bdd0*/  STSM.16.M88.4 [R185+0x36400], R152 ;  /* 0x03640098b9007844 */ /* 0x0001e20000000200 */
[----:B------:R-:W-:-:S02]  /*bde0*/  VIADD R199, R204, 0x80 ;  /* 0x00000080ccc77836 */ /* 0x000fc40000000000 */
[----:B------:R-:W-:Y:S01]  /*bdf0*/  FFMA.FTZ R5, R10, R5, R11 ;  /* 0x000000050a057223 */ /* 0x000fe2000001000b */
[----:B------:R-:W2:Y:S01]  /*be00*/  MUFU.EX2 R171, R171 ;  /* 0x000000ab00ab7308 */ /* 0x000ea20000000800 */
[----:B-1----:R-:W-:Y:S01]  /*be10*/  F2FP.F16.F32.PACK_AB R162, R173, R172 ;  /* 0x000000acada2723e */ /* 0x002fe200000000ff */
[----:B------:R0:W-:Y:S01]  /*be20*/  STSM.16.M88.4 [R189], R156 ;  /* 0x0000009cbd007844 */ /* 0x0001e20000000200 */
[----:B------:R-:W-:Y:S01]  /*be30*/  FFMA.FTZ R6, R181, R6, R196 ;  /* 0x00000006b5067223 */ /* 0x000fe200000100c4 */
[----:B------:R-:W-:-:S03]  /*be40*/  FADD.FTZ R12, R12, R5 ;  /* 0x000000050c0c7221 */ /* 0x000fc60000010000 */
[----:B------:R-:W-:Y:S01]  /*be50*/  FADD.FTZ R201, R201, R6 ;  /* 0x00000006c9c97221 */ /* 0x000fe20000010000 */
[----:B------:R-:W-:Y:S01]  /*be60*/  MUFU.EX2 R174, R174 ;  /* 0x000000ae00ae7308 */ /* 0x000fe20000000800 */
[----:B------:R-:W-:Y:S02]  /*be70*/  FADD.FTZ R13, R13, R12 ;  /* 0x0000000c0d0d7221 */ /* 0x000fe40000010000 */
[----:B------:R-:W-:Y:S02]  /*be80*/  FADD.FTZ R198, R198, R201 ;  /* 0x000000c9c6c67221 */ /* 0x000fe40000010000 */
[----:B------:R-:W-:Y:S02]  /*be90*/  FADD.FTZ R14, R14, R13 ;  /* 0x0000000d0e0e7221 */ /* 0x000fe40000010000 */
[----:B------:R-:W-:Y:S01]  /*bea0*/  FADD.FTZ R203, R203, R198 ;  /* 0x000000c6cbcb7221 */ /* 0x000fe20000010000 */
[----:B------:R-:W1:Y:S01]  /*beb0*/  MUFU.EX2 R175, R175 ;  /* 0x000000af00af7308 */ /* 0x000e620000000800 */
[----:B--2---:R-:W-:Y:S01]  /*bec0*/  F2FP.F16.F32.PACK_AB R161, R171, R170 ;  /* 0x000000aaaba1723e */ /* 0x004fe200000000ff */
        /* <DEDUP_REMOVED lines=9> */
[----:B------:R-:W2:Y:S01]  /*bf60*/  MUFU.EX2 R177, R177 ;  /* 0x000000b100b17308 */ /* 0x000ea20000000800 */
[----:B-1----:R-:W-:Y:S01]  /*bf70*/  F2FP.F16.F32.PACK_AB R163, R175, R174 ;  /* 0x000000aeafa3723e */ /* 0x002fe200000000ff */
[----:B------:R-:W-:Y:S01]  /*bf80*/  FADD.FTZ R168, R168, R21 ;  /* 0x00000015a8a87221 */ /* 0x000fe20000010000 */
[----:B------:R-:W-:-:S03]  /*bf90*/  FADD.FTZ R170, R170, R207 ;  /* 0x000000cfaaaa7221 */ /* 0x000fc60000010000 */
[----:B------:R0:W-:Y:S01]  /*bfa0*/  STSM.16.M88.4 [R187], R160 ;  /* 0x000000a0bb007844 */ /* 0x0001e20000000200 */
[----:B------:R-:W-:Y:S01]  /*bfb0*/  FADD.FTZ R169, R169, R168 ;  /* 0x000000a8a9a97221 */ /* 0x000fe20000010000 */
[----:B------:R-:W1:Y:S01]  /*bfc0*/  MUFU.EX2 R180, R180 ;  /* 0x000000b400b47308 */ /* 0x000e620000000800 */
[----:B------:R-:W-:Y:S02]  /*bfd0*/  FADD.FTZ R171, R171, R170 ;  /* 0x000000aaabab7221 */ /* 0x000fe40000010000 */
[----:B------:R-:W-:Y:S02]  /*bfe0*/  FADD.FTZ R172, R172, R169 ;  /* 0x000000a9acac7221 */ /* 0x000fe40000010000 */
[----:B------:R-:W-:Y:S02]  /*bff0*/  FADD.FTZ R174, R174, R171 ;  /* 0x000000abaeae7221 */ /* 0x000fe40000010000 */
[----:B------:R-:W-:Y:S01]  /*c000*/  FADD.FTZ R173, R173, R172 ;  /* 0x000000acadad7221 */ /* 0x000fe20000010000 */
[----:B------:R-:W-:Y:S01]  /*c010*/  MUFU.EX2 R178, R178 ;  /* 0x000000b200b27308 */ /* 0x000fe20000000800 */
[----:B--2---:R-:W-:Y:S01]  /*c020*/  F2FP.F16.F32.PACK_AB R164, R177, R176 ;  /* 0x000000b0b1a4723e */ /* 0x004fe200000000ff */
[----:B------:R-:W-:Y:S01]  /*c030*/  FADD.FTZ R175, R175, R174 ;  /* 0x000000aeafaf7221 */ /* 0x000fe20000010000 */
[----:B------:R-:W-:-:S04]  /*c040*/  FADD.FTZ R176, R176, R173 ;  /* 0x000000adb0b07221 */ /* 0x000fc80000010000 */
[----:B------:R-:W-:Y:S01]  /*c050*/  FADD.FTZ R177, R177, R176 ;  /* 0x000000b0b1b17221 */ /* 0x000fe20000010000 */
[----:B------:R-:W2:Y:S01]  /*c060*/  MUFU.EX2 R179, R179 ;  /* 0x000000b300b37308 */ /* 0x000ea20000000800 */
[----:B-1----:R-:W-:Y:S02]  /*c070*/  F2FP.F16.F32.PACK_AB R166, R197, R180 ;  /* 0x000000b4c5a6723e */ /* 0x002fe400000000ff */
[----:B------:R-:W-:-:S04]  /*c080*/  FADD.FTZ R180, R180, R177 ;  /* 0x000000b1b4b47221 */ /* 0x000fc80000010000 */
[----:B------:R-:W-:Y:S01]  /*c090*/  FADD.FTZ R5, R197, R180 ;  /* 0x000000b4c5057221 */ /* 0x000fe20000010000 */
[----:B------:R-:W1:Y:S08]  /*c0a0*/  MUFU.EX2 R182, R182 ;  /* 0x000000b600b67308 */ /* 0x000e700000000800 */
[----:B------:R-:W3:Y:S01]  /*c0b0*/  MUFU.EX2 R183, R183 ;  /* 0x000000b700b77308 */ /* 0x000ee20000000800 */
[----:B--2---:R-:W-:Y:S01]  /*c0c0*/  F2FP.F16.F32.PACK_AB R165, R179, R178 ;  /* 0x000000b2b3a5723e */ /* 0x004fe200000000ff */
[----:B------:R-:W-:-:S04]  /*c0d0*/  FADD.FTZ R178, R178, R175 ;  /* 0x000000afb2b27221 */ /* 0x000fc80000010000 */
[----:B------:R-:W-:-:S04]  /*c0e0*/  FADD.FTZ R179, R179, R178 ;  /* 0x000000b2b3b37221 */ /* 0x000fc80000010000 */
[----:B-1----:R-:W-:Y:S01]  /*c0f0*/  FADD.FTZ R6, R182, R179 ;  /* 0x000000b3b6067221 */ /* 0x002fe20000010000 */
[----:B---3--:R-:W-:-:S03]  /*c100*/  F2FP.F16.F32.PACK_AB R167, R183, R182 ;  /* 0x000000b6b7a7723e */ /* 0x008fc600000000ff */
[----:B------:R-:W-:Y:S02]  /*c110*/  FADD.FTZ R6, R183, R6 ;  /* 0x00000006b7067221 */ /* 0x000fe40000010000 */
[----:B------:R0:W-:Y:S01]  /*c120*/  STSM.16.M88.4 [R188], R164 ;  /* 0x000000a4bc007844 */ /* 0x0001e20000000200 */
[----:B------:R-:W-:-:S06]  /*c130*/  WARPGROUP.ARRIVE ;  /* 0x00000000000079c5 */ /* 0x000fcc0000000000 */
[----:B------:R-:W-:Y:S01]  /*c140*/  HGMMA.64x256x16.F32 R24, R152, gdesc[UR4].tnspB, R24, gsb0 ;  /* 0x43e0000498187df0 */ /* 0x000fe20008000818 */
        /* <DEDUP_REMOVED lines=31> */
.L_x_7492:
[----:B------:R-:W-:Y:S01]  /*c340*/  ISETP.LT.AND P1, PT, RZ, UR32, PT ;  /* 0x00000020ff007c0c */ /* 0x000fe2000bf21270 */
[----:B------:R-:W-:Y:S01]  /*c350*/  VIADD R10, R9, 0x38860 ;  /* 0x00038860090a7836 */ /* 0x000fe20000000000 */
[----:B------:R-:W-:Y:S01]  /*c360*/  UIADD3 UR32, UR32, -0x1, URZ ;  /* 0xffffffff20207890 */ /* 0x000fe2000fffe03f */
[----:B------:R-:W-:Y:S02]  /*c370*/  IMAD.MOV.U32 R197, RZ, RZ, R8 ;  /* 0x000000ffffc57224 */ /* 0x000fe400078e0008 */
[----:B------:R-:W-:Y:S01]  /*c380*/  IMAD.MOV.U32 R199, RZ, RZ, R2 ;  /* 0x000000ffffc77224 */ /* 0x000fe200078e0002 */
[----:B------:R-:W-:-:S04]  /*c390*/  PRMT R10, R219, 0x654, R10 ;  /* 0x00000654db0a7816 */ /* 0x000fc8000000000a */
[----:B------:R0:W-:Y:S02]  /*c3a0*/  SYNCS.ARRIVE.TRANS64.RED.A1T0 RZ, [R10+URZ], RZ ;  /* 0x000000ff0aff79a7 */ /* 0x0001e4000810043f */
[----:B0-----:R-:W-:Y:S01]  /*c3b0*/  IMAD.MOV.U32 R10, RZ, RZ, R7 ;  /* 0x000000ffff0a7224 */ /* 0x001fe200078e0007 */
[----:B------:R-:W-:Y:S06]  /*c3c0*/  @P1 BRA `(.L_x_7493) ;  /* 0xffffffd000c01947 */ /* 0x000fec000383ffff */
.L_x_7482:
[----:B------:R-:W0:Y:S01]  /*c3d0*/  SHFL.BFLY PT, R0, R5, 0x2, 0x1f ;  /* 0x0c401f0005007f89 */ /* 0x000e2200000e0000 */
[----:B------:R-:W-:Y:S01]  /*c3e0*/  IMAD.U32 R12, RZ, RZ, UR4 ;  /* 0x00000004ff0c7e24 */ /* 0x000fe2000f8e00ff */
[----:B------:R-:W-:Y:S02]  /*c3f0*/  UIADD3 UR36, UR36, 0x1, URZ ;  /* 0x0000000124247890 */ /* 0x000fe4000fffe03f */
[----:B------:R-:W1:Y:S01]  /*c400*/  SHFL.BFLY PT, R9, R6, 0x2, 0x1f ;  /* 0x0c401f0006097f89 */ /* 0x000e6200000e0000 */
[----:B------:R-:W-:Y:S08]  /*c410*/  BAR.ARV 0x8, 0x100 ;  /* 0x0204000000007b1d */ /* 0x000ff00000002000 */
[----:B------:R-:W-:Y:S01]  /*c420*/  BAR.SYNC.DEFER_BLOCKING 0xf, 0x100 ;  /* 0x03c4000000007b1d */ /* 0x000fe20000010000 */
[----:B0-----:R-:W-:Y:S01]  /*c430*/  FADD.FTZ R4, R0, R5 ;  /* 0x0000000500047221 */ /* 0x001fe20000010000 */
[----:B------:R-:W-:-:S02]  /*c440*/  VIADD R5, R2, 0x1 ;  /* 0x0000000102057836 */ /* 0x000fc40000000000 */
[----:B-1----:R-:W-:Y:S02]  /*c450*/  FADD.FTZ R10, R9, R6 ;  /* 0x00000006090a7221 */ /* 0x002fe40000010000 */
[----:B------:R-:W0:Y:S01]  /*c460*/  SHFL.BFLY PT, R3, R4, 0x1, 0x1f ;  /* 0x0c201f0004037f89 */ /* 0x000e2200000e0000 */
[----:B------:R-:W-:-:S03]  /*c470*/  ISETP.NE.AND P1, PT, R5, 0x2, PT ;  /* 0x000000020500780c */ /* 0x000fc60003f25270 */
[----:B------:R-:W1:Y:S01]  /*c480*/  SHFL.BFLY PT, R9, R10, 0x1, 0x1f ;  /* 0x0c201f000a097f89 */ /* 0x000e6200000e0000 */
[----:B------:R-:W-:-:S04]  /*c490*/  SEL R11, RZ, 0x1, P1 ;  /* 0x00000001ff0b7807 */ /* 0x000fc80000800000 */
[----:B------:R-:W-:Y:S01]  /*c4a0*/  LOP3.LUT R16, R16, R11, RZ, 0x3c, !PT ;  /* 0x0000000b10107212 */ /* 0x000fe200078e3cff */
[----:B0-----:R-:W-:Y:S01]  /*c4b0*/  FADD.FTZ R0, R4, R3 ;  /* 0x0000000304007221 */ /* 0x001fe20000010000 */
[----:B------:R-:W-:Y:S02]  /*c4c0*/  IMAD.MOV R3, RZ, RZ, -R184 ;  /* 0x000000ffff037224 */ /* 0x000fe400078e0ab8 */
[----:B------:R-:W-:Y:S02]  /*c4d0*/  IMAD.MOV.U32 R4, RZ, RZ, RZ ;  /* 0x000000ffff047224 */ /* 0x000fe400078e00ff */
[----:B-1----:R-:W-:Y:S01]  /*c4e0*/  FADD.FTZ R9, R10, R9 ;  /* 0x000000090a097221 */ /* 0x002fe20000010000 */
[----:B------:R-:W-:Y:S02]  /*c4f0*/  FSETP.NE.FTZ.AND P2, PT, R0, RZ, PT ;  /* 0x000000ff0000720b */ /* 0x000fe40003f55000 */
[----:B------:R-:W-:Y:S01]  /*c500*/  ISETP.NE.AND P0, PT, R18, R3, PT ;  /* 0x000000031200720c */ /* 0x000fe20003f05270 */
[----:B------:R-:W-:Y:S01]  /*c510*/  IMAD.MOV.U32 R3, RZ, RZ, RZ ;  /* 0x000000ffff037224 */ /* 0x000fe200078e00ff */
[----:B------:R-:W-:-:S09]  /*c520*/  FSETP.NE.FTZ.AND P3, PT, R9, RZ, PT ;  /* 0x000000ff0900720b */ /* 0x000fd20003f75000 */
[----:B------:R-:W0:Y:S02]  /*c530*/  @P2 MUFU.RCP R3, R0 ;  /* 0x0000000000032308 */ /* 0x000e240000001000 */
[----:B------:R-:W-:-:S04]  /*c540*/  @!P0 IMAD R2, R2, 0x40, R22 ;  /* 0x0000004002028824 */ /* 0x000fc800078e0216 */
[----:B------:R-:W-:Y:S02]  /*c550*/  @!P0 IMAD R2, R2, 0x4, R17 ;  /* 0x0000000402028824 */ /* 0x000fe400078e0211 */
        /* <DEDUP_REMOVED lines=17> */
[----:B------:R-:W-:Y:S01]  /*c670*/  FMUL.FTZ R206, R48, R3 ;  /* 0x0000000330ce7220 */ /* 0x000fe20000410000 */
[----:B--2---:R-:W-:Y:S01]  /*c680*/  @P2 FMUL.FTZ R13, R10, 0.69314718246459960938 ;  /* 0x3f3172180a0d2820 */ /* 0x004fe20000410000 */
[----:B0-----:R-:W-:Y:S01]  /*c690*/  @P3 FMUL.FTZ R9, R12, 0.69314718246459960938 ;  /* 0x3f3172180c093820 */ /* 0x001fe20000410000 */
[----:B-1----:R-:W-:-:S02]  /*c6a0*/  IMAD.U32 R2, RZ, RZ, UR4 ;  /* 0x00000004ff027e24 */ /* 0x002fc4000f8e00ff */
[-C--:B------:R-:W-:Y:S01]  /*c6b0*/  FMUL.FTZ R203, R49, R3.reuse ;  /* 0x0000000331cb7220 */ /* 0x080fe20000410000 */
[-C--:B------:R-:W-:Y:S01]  /*c6c0*/  FMUL.FTZ R204, R52, R3.reuse ;  /* 0x0000000334cc7220 */ /* 0x080fe20000410000 */
[-C--:B------:R-:W-:Y:S01]  /*c6d0*/  FMUL.FTZ R201, R53, R3.reuse ;  /* 0x0000000335c97220 */ /* 0x080fe20000410000 */
[----:B------:R-:W-:Y:S01]  /*c6e0*/  @P2 FMUL.FTZ R2, R2, 0.69314718246459960938 ;  /* 0x3f31721802022820 */ /* 0x000fe20000410000 */
        /* <DEDUP_REMOVED lines=50> */
[----:B------:R-:W-:Y:S01]  /*ca10*/  @P2 FFMA.FTZ R3, R2, R7, R13 ;  /* 0x0000000702032223 */ /* 0x000fe2000001000d */
        /* <DEDUP_REMOVED lines=67> */
[----:B------:R-:W-:Y:S01]  /*ce50*/  SEL R2, R5, RZ, P1 ;  /* 0x000000ff05027207 */ /* 0x000fe20000800000 */
[----:B------:R-:W-:Y:S06]  /*ce60*/  BAR.ARV 0xe, 0x100 ;  /* 0x0384000000007b1d */ /* 0x000fec0000002000 */
.L_x_7452:
[----:B------:R-:W0:Y:S01]  /*ce70*/  S2R R219, SR_CgaCtaId ;  /* 0x0000000000db7919 */ /* 0x000e220000008800 */
[----:B------:R-:W-:Y:S01]  /*ce80*/  MOV R4, 0x400 ;  /* 0x0000040000047802 */ /* 0x000fe20000000f00 */
[----:B------:R-:W-:Y:S01]  /*ce90*/  BSSY B0, `(.L_x_7494) ;  /* 0x00002a7000007945 */ /* 0x000fe20003800000 */
[----:B------:R-:W-:Y:S02]  /*cea0*/  BAR.SYNC.DEFER_BLOCKING 0x5, 0x180 ;  /* 0x0146000000007b1d */ /* 0x000fe40000010000 */
[----:B0-----:R-:W-:-:S05]  /*ceb0*/  LEA R17, R219, R4, 0x18 ;  /* 0x00000004db117211 */ /* 0x001fca00078ec0ff */
[----:B------:R-:W0:Y:S02]  /*cec0*/  LDS R4, [R17+0x388d0] ;  /* 0x0388d00011047984 */ /* 0x000e240000000800 */
[----:B0-----:R-:W-:Y:S01]  /*ced0*/  R2UR UR4, R4 ;  /* 0x00000000040472ca */ /* 0x001fe200000e0000 */
[----:B------:R-:W-:Y:S06]  /*cee0*/  BAR.ARV 0x4, 0x180 ;  /* 0x0106000000007b1d */ /* 0x000fec0000002000 */
[----:B------:R-:W-:Y:S08]  /*cef0*/  @P0 BRA `(.L_x_7495) ;  /* 0x0000001c00880947 */ /* 0x000ff00003800000 */
[----:B------:R-:W0:Y:S01]  /*cf00*/  S2R R4, SR_SWINHI ;  /* 0x0000000000047919 */ /* 0x000e220000002f00 */
[----:B------:R-:W-:Y:S01]  /*cf10*/  IMAD R7, R215, 0x40, R23 ;  /* 0x00000040d7077824 */ /* 0x000fe200078e0217 */
[----:B------:R-:W-:Y:S01]  /*cf20*/  F2FP.F16.F32.PACK_AB R6, R6, R197 ;  /* 0x000000c50606723e */ /* 0x000fe200000000ff */
[----:B------:R-:W-:Y:S01]  /*cf30*/  USHF.R.S32.HI UR12, URZ, 0x1f, UR37 ;  /* 0x0000001f3f0c7899 */ /* 0x000fe20008011425 */
[----:B------:R-:W-:Y:S01]  /*cf40*/  BAR.SYNC.DEFER_BLOCKING 0x1, 0x100 ;  /* 0x0044000000007b1d */ /* 0x000fe20000010000 */
[----:B------:R-:W-:Y:S01]  /*cf50*/  F2FP.F16.F32.PACK_AB R128, R129, R128 ;  /* 0x000000808180723e */ /* 0x000fe200000000ff */
[----:B------:R-:W-:Y:S01]  /*cf60*/  USHF.R.S32.HI UR13, URZ, 0x1f, UR39 ;  /* 0x0000001f3f0d7899 */ /* 0x000fe20008011427 */
        /* <DEDUP_REMOVED lines=12> */
[----:B0-----:R-:W-:-:S03]  /*d030*/  MOV R97, R4 ;  /* 0x0000000400617202 */ /* 0x001fc60000000f00 */
        /* <DEDUP_REMOVED lines=8> */
[----:B------:R-:W-:Y:S02]  /*d0c0*/  LOP3.LUT R44, R49, 0x380, RZ, 0xc0, !PT ;  /* 0x00000380312c7812 */ /* 0x000fe400078ec0ff */
[----:B------:R-:W-:Y:S01]  /*d0d0*/  SHF.R.U64 R40, R40, 0x3, RZ ;  /* 0x0000000328287819 */ /* 0x000fe200000012ff */
[----:B------:R-:W-:Y:S01]  /*d0e0*/  IMAD.X R109, RZ, RZ, R5, P4 ;  /* 0x000000ffff6d7224 */ /* 0x000fe200020e0605 */
[----:B------:R-:W-:-:S02]  /*d0f0*/  LOP3.LUT R48, R53, 0x380, RZ, 0xc0, !PT ;  /* 0x0000038035307812 */ /* 0x000fc400078ec0ff */
[----:B------:R-:W-:Y:S02]  /*d100*/  SHF.R.U64 R44, R44, 0x3, RZ ;  /* 0x000000032c2c7819 */ /* 0x000fe400000012ff */
[C---:B------:R-:W-:Y:S02]  /*d110*/  IADD3 R37, P6, R4.reuse, 0x2020, RZ ;  /* 0x0000202004257810 */ /* 0x040fe40007fde0ff */
[C---:B------:R-:W-:Y:S02]  /*d120*/  IADD3 R36, P3, R4.reuse, 0x2000, RZ ;  /* 0x0000200004247810 */ /* 0x040fe40007f7e0ff */
[----:B------:R-:W-:Y:S01]  /*d130*/  IADD3 R33, P5, R4, 0x2040, RZ ;  /* 0x0000204004217810 */ /* 0x000fe20007fbe0ff */
[--C-:B------:R-:W-:Y:S01]  /*d140*/  IMAD.X R117, RZ, RZ, R5.reuse, P6 ;  /* 0x000000ffff757224 */ /* 0x100fe200030e0605 */
[----:B------:R-:W-:Y:S01]  /*d150*/  LOP3.LUT R100, R40, R45, RZ, 0x3c, !PT ;  /* 0x0000002d28647212 */ /* 0x000fe200078e3cff */
[--C-:B------:R-:W-:Y:S01]  /*d160*/  IMAD.X R113, RZ, RZ, R5.reuse, P3 ;  /* 0x000000ffff717224 */ /* 0x100fe200018e0605 */
[----:B------:R-:W-:Y:S01]  /*d170*/  SHF.R.U64 R40, R48, 0x3, RZ ;  /* 0x0000000330287819 */ /* 0x000fe200000012ff */
[----:B------:R-:W-:Y:S01]  /*d180*/  IMAD.X R123, RZ, RZ, R5, P5 ;  /* 0x000000ffff7b7224 */ /* 0x000fe200028e0605 */
[----:B------:R-:W-:-:S02]  /*d190*/  LOP3.LUT R104, R44, R49, RZ, 0x3c, !PT ;  /* 0x000000312c687212 */ /* 0x000fc400078e3cff */
[----:B------:R-:W-:Y:S02]  /*d1a0*/  LOP3.LUT R44, R37, 0x380, RZ, 0xc0, !PT ;  /* 0x00000380252c7812 */ /* 0x000fe400078ec0ff */
[----:B------:R-:W-:Y:S02]  /*d1b0*/  IADD3 R14, P2, R4, 0x2060, RZ ;  /* 0x00002060040e7810 */ /* 0x000fe40007f5e0ff */
[----:B------:R-:W-:Y:S02]  /*d1c0*/  LOP3.LUT R45, R36, 0x380, RZ, 0xc0, !PT ;  /* 0x00000380242d7812 */ /* 0x000fe400078ec0ff */
[----:B------:R-:W-:Y:S01]  /*d1d0*/  LOP3.LUT R48, R33, 0x380, RZ, 0xc0, !PT ;  /* 0x0000038021307812 */ /* 0x000fe200078ec0ff */
[----:B------:R-:W-:Y:S01]  /*d1e0*/  IMAD.X R127, RZ, RZ, R5, P2 ;  /* 0x000000ffff7f7224 */ /* 0x000fe200010e0605 */
[----:B------:R-:W-:Y:S02]  /*d1f0*/  LOP3.LUT R108, R40, R53, RZ, 0x3c, !PT ;  /* 0x00000035286c7212 */ /* 0x000fe400078e3cff */
[----:B------:R-:W-:-:S02]  /*d200*/  SHF.R.U64 R40, R44, 0x3, RZ ;  /* 0x000000032c287819 */ /* 0x000fc400000012ff */
[----:B------:R-:W-:Y:S02]  /*d210*/  SHF.R.U64 R45, R45, 0x3, RZ ;  /* 0x000000032d2d7819 */ /* 0x000fe400000012ff */
[----:B------:R-:W-:Y:S02]  /*d220*/  LOP3.LUT R49, R14, 0x380, RZ, 0xc0, !PT ;  /* 0x000003800e317812 */ /* 0x000fe400078ec0ff */
[----:B------:R-:W-:Y:S02]  /*d230*/  SHF.R.U64 R44, R48, 0x3, RZ ;  /* 0x00000003302c7819 */ /* 0x000fe400000012ff */
        /* <DEDUP_REMOVED lines=8> */
[----:B------:R-:W-:-:S02]  /*d2c0*/  SHF.R.U64 R37, R49, 0x3, RZ ;  /* 0x0000000331257819 */ /* 0x000fc400000012ff */
[----:B------:R-:W-:Y:S02]  /*d2d0*/  LOP3.LUT R122, R44, R33, RZ, 0x3c, !PT ;  /* 0x000000212c7a7212 */ /* 0x000fe400078e3cff */
[----:B------:R-:W-:Y:S02]  /*d2e0*/  LOP3.LUT R9, R4, 0x380, RZ, 0xc0, !PT ;  /* 0x0000038004097812 */ /* 0x000fe400078ec0ff */
[----:B------:R-:W-:Y:S02]  /*d2f0*/  LOP3.LUT R33, R12, 0x380, RZ, 0xc0, !PT ;  /* 0x000003800c217812 */ /* 0x000fe400078ec0ff */
[----:B------:R-:W-:Y:S02]  /*d300*/  LOP3.LUT R36, R24, 0x380, RZ, 0xc0, !PT ;  /* 0x0000038018247812 */ /* 0x000fe400078ec0ff */
[----:B------:R-:W-:Y:S02]  /*d310*/  IADD3 R28, P3, R4, 0x4060, RZ ;  /* 0x00004060041c7810 */ /* 0x000fe40007f7e0ff */
[----:B------:R-:W-:-:S02]  /*d320*/  LOP3.LUT R45, R20, 0x380, RZ, 0xc0, !PT ;  /* 0x00000380142d7812 */ /* 0x000fc400078ec0ff */
[----:B------:R-:W-:Y:S01]  /*d330*/  LOP3.LUT R126, R37, R14, RZ, 0x3c, !PT ;  /* 0x0000000e257e7212 */ /* 0x000fe200078e3cff */
[----:B------:R-:W-:Y:S01]  /*d340*/  IMAD.X R29, RZ, RZ, R5, P3 ;  /* 0x000000ffff1d7224 */ /* 0x000fe200018e0605 */
[----:B------:R-:W-:Y:S02]  /*d350*/  IADD3 R8, P2, R4, 0x6040, RZ ;  /* 0x0000604004087810 */ /* 0x000fe40007f5e0ff */
[----:B------:R-:W-:Y:S02]  /*d360*/  SHF.R.U64 R9, R9, 0x3, RZ ;  /* 0x0000000309097819 */ /* 0x000fe400000012ff */
[----:B------:R-:W-:Y:S02]  /*d370*/  SHF.R.U64 R33, R33, 0x3, RZ ;  /* 0x0000000321217819 */ /* 0x000fe400000012ff */
[----:B------:R-:W-:Y:S02]  /*d380*/  SHF.R.U64 R37, R36, 0x3, RZ ;  /* 0x0000000324257819 */ /* 0x000fe400000012ff */
        /* <DEDUP_REMOVED lines=15> */
[----:B------:R-:W-:Y:S02]  /*d480*/  IADD3 R65, P2, R96, 0x1000, RZ ;  /* 0x0000100060417810 */ /* 0x000fe40007f5e0ff */
[----:B------:R-:W-:Y:S02]  /*d490*/  LOP3.LUT R28, R33, R28, RZ, 0x3c, !PT ;  /* 0x0000001c211c7212 */ /* 0x000fe400078e3cff */
[----:B------:R-:W-:Y:S02]  /*d4a0*/  SHF.R.U64 R33, R20, 0x3, RZ ;  /* 0x0000000314217819 */ /* 0x000fe400000012ff */
[----:B------:R-:W-:-:S02]  /*d4b0*/  LOP3.LUT R64, R65, 0x380, RZ, 0xc0, !PT ;  /* 0x0000038041407812 */ /* 0x000fc400078ec0ff */
[----:B------:R-:W-:Y:S02]  /*d4c0*/  LOP3.LUT R20, R7, 0x380, RZ, 0xc0, !PT ;  /* 0x0000038007147812 */ /* 0x000fe400078ec0ff */
[----:B------:R-:W-:Y:S02]  /*d4d0*/  LOP3.LUT R37, R32, 0x380, RZ, 0xc0, !PT ;  /* 0x0000038020257812 */ /* 0x000fe400078ec0ff */
[----:B------:R-:W-:Y:S02]  /*d4e0*/  LOP3.LUT R40, R33, R10, RZ, 0x3c, !PT ;  /* 0x0000000a21287212 */ /* 0x000fe400078e3cff */
[----:B------:R-:W-:Y:S02]  /*d4f0*/  SHF.R.U64 R64, R64, 0x3, RZ ;  /* 0x0000000340407819 */ /* 0x000fe400000012ff */
[----:B------:R-:W-:Y:S02]  /*d500*/  SHF.R.U64 R10, R20, 0x3, RZ ;  /* 0x00000003140a7819 */ /* 0x000fe400000012ff */
[----:B------:R-:W-:-:S02]  /*d510*/  SHF.R.U64 R37, R37, 0x3, RZ ;  /* 0x0000000325257819 */ /* 0x000fc400000012ff */
[----:B------:R-:W-:Y:S01]  /*d520*/  LOP3.LUT R64, R64, R65, RZ, 0x3c, !PT ;  /* 0x0000004140407212 */ /* 0x000fe200078e3cff */
[----:B------:R-:W-:Y:S01]  /*d530*/  IMAD.X R65, RZ, RZ, R97, P2 ;  /* 0x000000ffff417224 */ /* 0x000fe200010e0661 */
[----:B------:R-:W-:Y:S02]  /*d540*/  LOP3.LUT R10, R10, R7, RZ, 0x3c, !PT ;  /* 0x000000070a0a7212 */ /* 0x000fe400078e3cff */
[C---:B------:R-:W-:Y:S02]  /*d550*/  IADD3 R33, P1, R96.reuse, 0x7000, RZ ;  /* 0x0000700060217810 */ /* 0x040fe40007f3e0ff */
[----:B------:R-:W-:Y:S02]  /*d560*/  IADD3 R7, P2, R96, 0x8000, RZ ;  /* 0x0000800060077810 */ /* 0x000fe40007f5e0ff */
[----:B------:R-:W-:Y:S02]  /*d570*/  LOP3.LUT R56, R37, R32, RZ, 0x3c, !PT ;  /* 0x0000002025387212 */ /* 0x000fe400078e3cff */
[----:B------:R-:W-:-:S02]  /*d580*/  LOP3.LUT R32, R33, 0x380, RZ, 0xc0, !PT ;  /* 0x0000038021207812 */ /* 0x000fc400078ec0ff */
[----:B------:R-:W-:Y:S02]  /*d590*/  LOP3.LUT R20, R7, 0x380, RZ, 0xc0, !PT ;  /* 0x0000038007147812 */ /* 0x000fe400078ec0ff */
[----:B------:R-:W-:Y:S02]  /*d5a0*/  SHF.R.U64 R32, R32, 0x3, RZ ;  /* 0x0000000320207819 */ /* 0x000fe400000012ff */
[----:B------:R-:W-:Y:S02]  /*d5b0*/  SHF.R.U64 R20, R20, 0x3, RZ ;  /* 0x0000000314147819 */ /* 0x000fe400000012ff */
[----:B------:R-:W-:Y:S02]  /*d5c0*/  LOP3.LUT R32, R32, R33, RZ, 0x3c, !PT ;  /* 0x0000002120207212 */ /* 0x000fe400078e3cff */
[----:B------:R-:W-:Y:S02]  /*d5d0*/  LOP3.LUT R20, R20, R7, RZ, 0x3c, !PT ;  /* 0x0000000714147212 */ /* 0x000fe400078e3cff */
[----:B------:R-:W-:-:S02]  /*d5e0*/  MOV R33, R4 ;  /* 0x0000000400217202 */ /* 0x000fc40000000f00 */
[----:B------:R-:W-:Y:S01]  /*d5f0*/  F2FP.F16.F32.PACK_AB R4, R21, R200 ;  /* 0x000000c81504723e */ /* 0x000fe200000000ff */
[----:B------:R-:W-:Y:S01]  /*d600*/  IMAD.X R21, RZ, RZ, R97, P2 ;  /* 0x000000ffff157224 */ /* 0x000fe200010e0661 */
[----:B------:R-:W-:Y:S02]  /*d610*/  F2FP.F16.F32.PACK_AB R5, R27, R26 ;  /* 0x0000001a1b05723e */ /* 0x000fe400000000ff */
[----:B------:R-:W-:Y:S02]  /*d620*/  F2FP.F16.F32.PACK_AB R7, R31, R30 ;  /* 0x0000001e1f07723e */ /* 0x000fe400000000ff */
[----:B------:R-:W-:Y:S02]  /*d630*/  IADD3 R61, P3, R96, 0x2000, RZ ;  /* 0x00002000603d7810 */ /* 0x000fe40007f7e0ff */
[----:B------:R-:W-:Y:S01]  /*d640*/  LOP3.LUT R45, R8, 0x380, RZ, 0xc0, !PT ;  /* 0x00000380082d7812 */ /* 0x000fe200078ec0ff */
[----:B------:R0:W-:Y:S01]  /*d650*/  STSM.16.M88.4 [R33], R4 ;  /* 0x0000000421007844 */ /* 0x0001e20000000200 */
[----:B------:R-:W-:-:S02]  /*d660*/  LOP3.LUT R60, R61, 0x380, RZ, 0xc0, !PT ;  /* 0x000003803d3c7812 */ /* 0x000fc400078ec0ff */
[----:B------:R-:W-:Y:S01]  /*d670*/  SHF.R.U64 R45, R45, 0x3, RZ ;  /* 0x000000032d2d7819 */ /* 0x000fe200000012ff */
[----:B------:R-:W1:Y:S01]  /*d680*/  SHFL.IDX PT, R4, R216, RZ, 0x1f ;  /* 0x00001fffd8047589 */ /* 0x000e6200000e0000 */
[----:B------:R-:W-:Y:S02]  /*d690*/  SHF.R.U64 R60, R60, 0x3, RZ ;  /* 0x000000033c3c7819 */ /* 0x000fe400000012ff */
[----:B------:R-:W-:Y:S02]  /*d6a0*/  LOP3.LUT R8, R45, R8, RZ, 0x3c, !PT ;  /* 0x000000082d087212 */ /* 0x000fe400078e3cff */
[----:B------:R-:W-:Y:S01]  /*d6b0*/  LOP3.LUT R60, R60, R61, RZ, 0x3c, !PT ;  /* 0x0000003d3c3c7212 */ /* 0x000fe200078e3cff */
[----:B------:R-:W-:Y:S01]  /*d6c0*/  IMAD.X R61, RZ, RZ, R97, P3 ;  /* 0x000000ffff3d7224 */ /* 0x000fe200018e0661 */
[C---:B------:R-:W-:Y:S02]  /*d6d0*/  IADD3 R53, P4, R96.reuse, 0x3000, RZ ;  /* 0x0000300060357810 */ /* 0x040fe40007f9e0ff */
[----:B------:R-:W-:-:S02]  /*d6e0*/  IADD3 R49, P5, R96, 0x4000, RZ ;  /* 0x0000400060317810 */ /* 0x000fc40007fbe0ff */
[C---:B------:R-:W-:Y:S01]  /*d6f0*/  IADD3 R45, P6, R96.reuse, 0x5000, RZ ;  /* 0x00005000602d7810 */ /* 0x040fe20007fde0ff */
[----:B0-----:R-:W-:Y:S01]  /*d700*/  IMAD.X R33, RZ, RZ, R97, P1 ;  /* 0x000000ffff217224 */ /* 0x001fe200008e0661 */
        /* <DEDUP_REMOVED lines=30> */
[----:B-1----:R-:W-:-:S02]  /*d8f0*/  ISETP.NE.AND P3, PT, R4, RZ, PT ;  /* 0x000000ff0400720c */ /* 0x002fc40003f65270 */
[----:B------:R-:W-:Y:S02]  /*d900*/  LOP3.LUT R96, R5, R96, RZ, 0x3c, !PT ;  /* 0x0000006005607212 */ /* 0x000fe400078e3cff */
[----:B------:R-:W-:Y:S02]  /*d910*/  MOV R26, R100 ;  /* 0x00000064001a7202 */ /* 0x000fe40000000f00 */
[----:B------:R-:W-:Y:S02]  /*d920*/  F2FP.F16.F32.PACK_AB R4, R211, R213 ;  /* 0x000000d5d304723e */ /* 0x000fe400000000ff */
[----:B------:R-:W-:Y:S02]  /*d930*/  F2FP.F16.F32.PACK_AB R5, R35, R34 ;  /* 0x000000222305723e */ /* 0x000fe400000000ff */
[----:B------:R-:W-:Y:S02]  /*d940*/  F2FP.F16.F32.PACK_AB R6, R209, R212 ;  /* 0x000000d4d106723e */ /* 0x000fe400000000ff */
[----:B------:R-:W-:-:S02]  /*d950*/  F2FP.F16.F32.PACK_AB R7, R39, R38 ;  /* 0x000000262707723e */ /* 0x000fc400000000ff */
[----:B------:R-:W-:Y:S02]  /*d960*/  MOV R168, R108 ;  /* 0x0000006c00a87202 */ /* 0x000fe40000000f00 */
[----:B------:R-:W-:Y:S01]  /*d970*/  MOV R34, R8 ;  /* 0x0000000800227202 */ /* 0x000fe20000000f00 */
[----:B------:R0:W-:Y:S01]  /*d980*/  STSM.16.M88.4 [R26], R4 ;  /* 0x000000041a007844 */ /* 0x0001e20000000200 */
[----:B------:R-:W-:Y:S02]  /*d990*/  MOV R35, R10 ;  /* 0x0000000a00237202 */ /* 0x000fe40000000f00 */
[----:B------:R-:W-:Y:S02]  /*d9a0*/  MOV R105, R104 ;  /* 0x0000006800697202 */ /* 0x000fe40000000f00 */
[----:B------:R-:W-:Y:S02]  /*d9b0*/  MOV R109, R12 ;  /* 0x0000000c006d7202 */ /* 0x000fe40000000f00 */
[----:B------:R-:W-:-:S02]  /*d9c0*/  MOV R100, R14 ;  /* 0x0000000e00647202 */ /* 0x000fc40000000f00 */
[----:B------:R-:W-:Y:S02]  /*d9d0*/  F2FP.F16.F32.PACK_AB R8, R207, R210 ;  /* 0x000000d2cf08723e */ /* 0x000fe400000000ff */
        /* <DEDUP_REMOVED lines=8> */
[----:B------:R-:W-:Y:S02]  /*da60*/  MOV R112, R112 ;  /* 0x0000007000707202 */ /* 0x000fe40000000f00 */
[----:B0-----:R-:W-:Y:S01]  /*da70*/  F2FP.F16.F32.PACK_AB R4, R198, R202 ;  /* 0x000000cac604723e */ /* 0x001fe200000000ff */
[----:B------:R-:W-:Y:S01]  /*da80*/  STSM.16.M88.4 [R168], R12 ;  /* 0x0000000ca8007844 */ /* 0x000fe20000000200 */
[----:B------:R-:W-:Y:S02]  /*da90*/  F2FP.F16.F32.PACK_AB R5, R59, R58 ;  /* 0x0000003a3b05723e */ /* 0x000fe400000000ff */
        /* <DEDUP_REMOVED lines=8> */
[----:B------:R-:W-:-:S02]  /*db20*/  F2FP.F16.F32.PACK_AB R26, R179, R182 ;  /* 0x000000b6b31a723e */ /* 0x000fc400000000ff */
[----:B------:R-:W-:Y:S02]  /*db30*/  F2FP.F16.F32.PACK_AB R27, R71, R70 ;  /* 0x00000046471b723e */ /* 0x000fe400000000ff */
[----:B------:R-:W-:Y:S02]  /*db40*/  MOV R122, R122 ;  /* 0x0000007a007a7202 */ /* 0x000fe40000000f00 */
[----:B------:R-:W-:Y:S01]  /*db50*/  MOV R113, R40 ;  /* 0x0000002800717202 */ /* 0x000fe20000000f00 */
[----:B------:R1:W-:Y:S01]  /*db60*/  STSM.16.M88.4 [R116], R24 ;  /* 0x0000001874007844 */ /* 0x0003e20000000200 */
        /* <DEDUP_REMOVED lines=16> */
[----:B0-----:R-:W-:-:S02]  /*dc70*/  F2FP.F16.F32.PACK_AB R4, R164, R167 ;  /* 0x000000a7a404723e */ /* 0x001fc400000000ff */
[----:B------:R-:W-:Y:S01]  /*dc80*/  F2FP.F16.F32.PACK_AB R5, R99, R98 ;  /* 0x000000626305723e */ /* 0x000fe200000000ff */
[----:B------:R2:W-:Y:S01]  /*dc90*/  STSM.16.M88.4 [R109], R56 ;  /* 0x000000386d007844 */ /* 0x0005e20000000200 */
[----:B------:R-:W-:Y:S02]  /*dca0*/  F2FP.F16.F32.PACK_AB R6, R162, R165 ;  /* 0x000000a5a206723e */ /* 0x000fe400000000ff */
[----:B------:R-:W-:Y:S02]  /*dcb0*/  F2FP.F16.F32.PACK_AB R7, R103, R102 ;  /* 0x000000666707723e */ /* 0x000fe400000000ff */
[----:B------:R-:W-:Y:S02]  /*dcc0*/  F2FP.F16.F32.PACK_AB R8, R160, R163 ;  /* 0x000000a3a008723e */ /* 0x000fe400000000ff */
[----:B------:R-:W-:Y:S01]  /*dcd0*/  F2FP.F16.F32.PACK_AB R9, R107, R106 ;  /* 0x0000006a6b09723e */ /* 0x000fe200000000ff */
[----:B------:R2:W-:Y:S01]  /*dce0*/  STSM.16.M88.4 [R100], R4 ;  /* 0x0000000464007844 */ /* 0x0005e20000000200 */
[----:B------:R-:W-:-:S02]  /*dcf0*/  F2FP.F16.F32.PACK_AB R10, R158, R161 ;  /* 0x000000a19e0a723e */ /* 0x000fc400000000ff */
[----:B------:R-:W-:Y:S02]  /*dd00*/  F2FP.F16.F32.PACK_AB R11, R111, R110 ;  /* 0x0000006e6f0b723e */ /* 0x000fe400000000ff */
[----:B------:R-:W-:Y:S02]  /*dd10*/  F2FP.F16.F32.PACK_AB R12, R156, R159 ;  /* 0x0000009f9c0c723e */ /* 0x000fe400000000ff */
[----:B------:R-:W-:Y:S01]  /*dd20*/  F2FP.F16.F32.PACK_AB R13, R115, R114 ;  /* 0x00000072730d723e */ /* 0x000fe200000000ff */
[----:B------:R2:W-:Y:S01]  /*dd30*/  STSM.16.M88.4 [R104], R8 ;  /* 0x0000000868007844 */ /* 0x0005e20000000200 */
[----:B------:R-:W-:Y:S02]  /*dd40*/  F2FP.F16.F32.PACK_AB R14, R154, R157 ;  /* 0x0000009d9a0e723e */ /* 0x000fe400000000ff */
[----:B------:R-:W-:Y:S02]  /*dd50*/  F2FP.F16.F32.PACK_AB R15, R119, R118 ;  /* 0x00000076770f723e */ /* 0x000fe400000000ff */
[----:B-1----:R-:W-:-:S02]  /*dd60*/  F2FP.F16.F32.PACK_AB R24, R121, R155 ;  /* 0x0000009b7918723e */ /* 0x002fc400000000ff */
[----:B------:R-:W-:Y:S01]  /*dd70*/  F2FP.F16.F32.PACK_AB R25, R120, R19 ;  /* 0x000000137819723e */ /* 0x000fe200000000ff */
[----:B------:R2:W-:Y:S01]  /*dd80*/  STSM.16.M88.4 [R108], R12 ;  /* 0x0000000c6c007844 */ /* 0x0005e20000000200 */
[----:B------:R-:W-:Y:S02]  /*dd90*/  F2FP.F16.F32.PACK_AB R26, R125, R124 ;  /* 0x0000007c7d1a723e */ /* 0x000fe400000000ff */
[----:B------:R-:W-:Y:S02]  /*dda0*/  F2FP.F16.F32.PACK_AB R27, R153, R152 ;  /* 0x00000098991b723e */ /* 0x000fe400000000ff */
[----:B------:R-:W-:Y:S02]  /*ddb0*/  LOP3.LUT R72, R73, 0x380, RZ, 0xc0, !PT ;  /* 0x0000038049487812 */ /* 0x000fe400078ec0ff */
[----:B------:R-:W-:Y:S01]  /*ddc0*/  LOP3.LUT R76, R77, 0x380, RZ, 0xc0, !PT ;  /* 0x000003804d4c7812 */ /* 0x000fe200078ec0ff */
[----:B------:R2:W-:Y:S01]  /*ddd0*/  STSM.16.M88.4 [R113], R24 ;  /* 0x0000001871007844 */ /* 0x0005e20000000200 */
[----:B------:R-:W-:-:S02]  /*dde0*/  LOP3.LUT R80, R81, 0x380, RZ, 0xc0, !PT ;  /* 0x0000038051507812 */ /* 0x000fc400078ec0ff */
[----:B------:R-:W-:Y:S01]  /*ddf0*/  LOP3.LUT R84, R85, 0x380, RZ, 0xc0, !PT ;  /* 0x0000038055547812 */ /* 0x000fe200078ec0ff */
[----:B------:R2:W-:Y:S01]  /*de00*/  STSM.16.M88.4 [R101], R128 ;  /* 0x0000008065007844 */ /* 0x0005e20000000200 */
[----:B------:R-:W-:Y:S02]  /*de10*/  LOP3.LUT R88, R89, 0x380, RZ, 0xc0, !PT ;  /* 0x0000038059587812 */ /* 0x000fe400078ec0ff */
[----:B------:R-:W-:Y:S01]  /*de20*/  LOP3.LUT R92, R93, 0x380, RZ, 0xc0, !PT ;  /* 0x000003805d5c7812 */ /* 0x000fe200078ec0ff */
[----:B------:R2:W-:Y:S01]  /*de30*/  STSM.16.M88.4 [R34], R136 ;  /* 0x0000008822007844 */ /* 0x0005e20000000200 */
        /* <DEDUP_REMOVED lines=19> */
[----:B------:R-:W-:Y:S06]  /*df70*/  BAR.SYNC.DEFER_BLOCKING 0x1, 0x100 ;  /* 0x0044000000007b1d */ /* 0x000fec0000010000 */
[----:B--2---:R-:W-:Y:S05]  /*df80*/  @P3 BRA `(.L_x_7496) ;  /* 0x0000000000b83947 */ /* 0x004fea0003800000 */
        /* <DEDUP_REMOVED lines=46> */
.L_x_7496:
        /* <DEDUP_REMOVED lines=21> */
[----:B------:R-:W-:Y:S01]  /*e3c0*/  IMAD.SHL.U32 R3, R3, 0x4, RZ ;  /* 0x0000000403037824 */ /* 0x000fe200078e00ff */
[----:B------:R-:W-:Y:S01]  /*e3d0*/  ISETP.GE.AND P0, PT, R193, UR10, PT ;  /* 0x0000000ac1007c0c */ /* 0x000fe2000bf06270 */
[----:B------:R1:W5:Y:S04]  /*e3e0*/  LD.E.128 R4, desc[UR44][R20.64] ;  /* 0x0000002c14047980 */ /* 0x000368000c101d00 */
        /* <DEDUP_REMOVED lines=38> */
[----:B------:R-:W-:Y:S01]  /*e650*/  @!PT LDS RZ, [RZ] ;  /* 0x00000000fffff984 */ /* 0x000fe20000000800 */
[----:B------:R-:W-:Y:S01]  /*e660*/  @!PT LDS RZ, [RZ] ;  /* 0x00000000fffff984 */ /* 0x000fe20000000800 */
[----:B------:R-:W-:Y:S01]  /*e670*/  @!PT LDS RZ, [RZ] ;  /* 0x00000000fffff984 */ /* 0x000fe20000000800 */
[----:B------:R-:W-:Y:S01]  /*e680*/  @!PT LDS RZ, [RZ] ;  /* 0x00000000fffff984 */ /* 0x000fe20000000800 */
[----:B------:R0:W-:Y:S06]  /*e690*/  MEMBAR.ALL.CTA ;  /* 0x0000000000007992 */ /* 0x0001ec0000008000 */
[----:B0-----:R-:W0:Y:S01]  /*e6a0*/  FENCE.VIEW.ASYNC.S ;  /* 0x00000000000073c6 */ /* 0x001e220000000000 */
[----:B------:R-:W-:Y:S01]  /*e6b0*/  IMAD R11, R15, R13, R14 ;  /* 0x0000000d0f0b7224 */ /* 0x000fe200078e020e */
[----:B------:R-:W-:Y:S01]  /*e6c0*/  ISETP.GE.AND P0, PT, R218, UR10, PT ;  /* 0x0000000ada007c0c */ /* 0x000fe2000bf06270 */
[----:B------:R-:W-:Y:S01]  /*e6d0*/  IMAD.U32 R9, RZ, RZ, UR5 ;  /* 0x00000005ff097e24 */ /* 0x000fe2000f8e00ff */
[----:B------:R-:W-:Y:S01]  /*e6e0*/  ULDC UR5, c[0x0][0xb88] ;  /* 0x0002e20000057ab9 */ /* 0x000fe20000000800 */
[----:B------:R-:W-:Y:S01]  /*e6f0*/  IMAD.SHL.U32 R19, R0, 0x20, RZ ;  /* 0x0000002000137824 */ /* 0x000fe200078e00ff */
[----:B------:R-:W-:Y:S01]  /*e700*/  SHF.R.S32.HI R0, RZ, 0x1f, R11 ;  /* 0x0000001fff007819 */ /* 0x000fe2000001140b */
[C---:B------:R-:W-:Y:S01]  /*e710*/  IMAD R13, R3.reuse, UR7, R12 ;  /* 0x00000007030d7c24 */ /* 0x040fe2000f8e020c */
[----:B------:R-:W-:Y:S01]  /*e720*/  BSSY B1, `(.L_x_7497) ;  /* 0x0000039000017945 */ /* 0x000fe20003800000 */
[----:B------:R-:W-:Y:S01]  /*e730*/  IMAD.WIDE.U32 R8, R3, UR6, R8 ;  /* 0x0000000603087c25 */ /* 0x000fe2000f8e0008 */
[----:B------:R-:W-:Y:S01]  /*e740*/  ULDC.64 UR6, c[0x0][0xbd8] ;  /* 0x0002f60000067ab9 */ /* 0x000fe20000000a00 */
[----:B------:R-:W-:-:S02]  /*e750*/  LOP3.LUT R10, R19, 0x20, R10, 0xe2, !PT ;  /* 0x00000020130a7812 */ /* 0x000fc400078ee20a */
[----:B------:R-:W-:Y:S01]  /*e760*/  IMAD.IADD R9, R9, 0x1, R13 ;  /* 0x0000000109097824 */ /* 0x000fe200078e020d */
[----:B------:R-:W-:Y:S01]  /*e770*/  SEL R3, RZ, 0x40, P0 ;  /* 0x00000040ff037807 */ /* 0x000fe20000000000 */
[----:B------:R-:W-:Y:S01]  /*e780*/  IMAD R0, R0, UR6, RZ ;  /* 0x0000000600007c24 */ /* 0x000fe2000f8e02ff */
[----:B------:R-:W-:Y:S01]  /*e790*/  ISETP.GE.AND P0, PT, R217, UR10, PT ;  /* 0x0000000ad9007c0c */ /* 0x000fe2000bf06270 */
[----:B------:R-:W-:Y:S01]  /*e7a0*/  VIADD R27, R215, UR38 ;  /* 0x00000026d71b7c36 */ /* 0x000fe20008000000 */
[----:B------:R-:W-:Y:S01]  /*e7b0*/  LOP3.LUT R3, R10, R3, RZ, 0xfc, !PT ;  /* 0x000000030a037212 */ /* 0x000fe200078efcff */
[----:B------:R-:W-:Y:S01]  /*e7c0*/  IMAD R28, R15, UR5, RZ ;  /* 0x000000050f1c7c24 */ /* 0x000fe2000f8e02ff */
[----:B------:R-:W-:Y:S01]  /*e7d0*/  SEL R10, RZ, 0x80, P0 ;  /* 0x00000080ff0a7807 */ /* 0x000fe20000000000 */
[C---:B------:R-:W-:Y:S02]  /*e7e0*/  IMAD R13, R11.reuse, UR7, R0 ;  /* 0x000000070b0d7c24 */ /* 0x040fe4000f8e0200 */
[----:B------:R-:W-:Y:S01]  /*e7f0*/  IMAD.WIDE.U32 R8, R11, UR6, R8 ;  /* 0x000000060b087c25 */ /* 0x000fe2000f8e0008 */
[----:B------:R-:W-:Y:S01]  /*e800*/  ISETP.GE.AND P1, PT, R27, R28, PT ;  /* 0x0000001c1b00720c */ /* 0x000fe20003f26270 */
[----:B------:R-:W-:-:S02]  /*e810*/  ULDC.64 UR6, c[0x0][0xb80] ;  /* 0x0002e00000067ab9 */ /* 0x000fc40000000a00 */
[----:B------:R-:W-:Y:S01]  /*e820*/  VIADD R0, R17, 0x38820 ;  /* 0x0003882011007836 */ /* 0x000fe20000000000 */
[----:B------:R-:W-:Y:S01]  /*e830*/  LEA R19, P2, R8, UR6, 0x1 ;  /* 0x0000000608137c11 */ /* 0x000fe2000f8408ff */
[----:B------:R-:W-:-:S03]  /*e840*/  IMAD.IADD R9, R9, 0x1, R13 ;  /* 0x0000000109097824 */ /* 0x000fc600078e020d */
[----:B------:R-:W-:Y:S02]  /*e850*/  PRMT R0, RZ, 0x654, R0 ;  /* 0x00000654ff007816 */ /* 0x000fe40000000000 */
[----:B------:R-:W-:Y:S02]  /*e860*/  LEA.HI.X R26, R8, UR7, R9, 0x1, P2 ;  /* 0x00000007081a7c11 */ /* 0x000fe400090f0c09 */
[----:B0-----:R0:W-:Y:S03]  /*e870*/  SYNCS.ARRIVE.TRANS64.RED.A1T0 RZ, [R0+URZ], RZ ;  /* 0x000000ff00ff79a7 */ /* 0x0011e6000810043f */
[----:B------:R1:W2:Y:S01]  /*e880*/  SHFL.IDX PT, R11, R26, RZ, 0x181f ;  /* 0x00181fff1a0b7589 */ /* 0x0002a200000e0000 */
[----:B0-----:R-:W-:-:S03]  /*e890*/  LOP3.LUT R0, R3, R10, RZ, 0xfc, !PT ;  /* 0x0000000a03007212 */ /* 0x001fc600078efcff */
[----:B------:R1:W0:Y:S01]  /*e8a0*/  SHFL.IDX PT, R10, R19, RZ, 0x181f ;  /* 0x00181fff130a7589 */ /* 0x00022200000e0000 */
[----:B------:R-:W-:Y:S05]  /*e8b0*/  @P1 BRA `(.L_x_7498) ;  /* 0x00000000007c1947 */ /* 0x000fea0003800000 */
[----:B------:R-:W-:Y:S02]  /*e8c0*/  ISETP.GE.AND P1, PT, R195, UR10, PT ;  /* 0x0000000ac3007c0c */ /* 0x000fe4000bf26270 */
[----:B------:R-:W-:Y:S02]  /*e8d0*/  ISETP.GE.AND P0, PT, R23, UR10, PT ;  /* 0x0000000a17007c0c */ /* 0x000fe4000bf06270 */
[----:B------:R-:W-:Y:S02]  /*e8e0*/  ISETP.GE.AND P5, PT, R194, UR10, PT ;  /* 0x0000000ac2007c0c */ /* 0x000fe4000bfa6270 */
[----:B------:R-:W-:-:S07]  /*e8f0*/  ISETP.GE.AND P3, PT, R193, UR10, PT ;  /* 0x0000000ac1007c0c */ /* 0x000fce000bf66270 */
[-C--:B0-----:R-:W-:Y:S02]  /*e900*/  @!P1 LEA R12, P2, R195, R10.reuse, 0x1 ;  /* 0x0000000ac30c9211 */ /* 0x081fe400078408ff */
        /* <DEDUP_REMOVED lines=10> */
[CC--:B-1----:R-:W-:Y:S01]  /*e9b0*/  @!P3 LEA R20, P6, R193.reuse, R10.reuse, 0x1 ;  /* 0x0000000ac114b211 */ /* 0x0c2fe200078c08ff */
[----:B------:R3:W-:Y:S03]  /*e9c0*/  @!P5 ST.E.128 desc[UR44][R14.64], R48 ;  /* 0x000000300e00d985 */ /* 0x0007e6000c101d2c */
[----:B------:R-:W-:Y:S02]  /*e9d0*/  @!P3 LEA.HI.X R21, R193, R11, R227, 0x1, P6 ;  /* 0x0000000bc115b211 */ /* 0x000fe400030f0ce3 */
[----:B0-----:R-:W-:-:S03]  /*e9e0*/  @!P2 LEA R8, P5, R192, R10, 0x1 ;  /* 0x0000000ac008a211 */ /* 0x001fc600078a08ff */
        /* <DEDUP_REMOVED lines=12> */
.L_x_7498:
[----:B------:R-:W-:Y:S05]  /*eab0*/  BSYNC B1 ;  /* 0x0000000000017941 */ /* 0x000fea0003800000 */
.L_x_7497:
[----:B---3-5:R-:W-:Y:S01]  /*eac0*/  VIADD R4, R27, 0x20 ;  /* 0x000000201b047836 */ /* 0x028fe20000000000 */
        /* <DEDUP_REMOVED lines=21> */
[CC--:B------:R-:W-:Y:S02]  /*ec20*/  @!P0 LEA R14, P3, R191.reuse, R6.reuse, 0x1 ;  /* 0x00000006bf0e8211 */ /* 0x0c0fe400078608ff */
[-C--:B0-----:R-:W-:Y:S01]  /*ec30*/  @!P1 LEA R4, P6, R192, R6.reuse, 0x1 ;  /* 0x00000006c0049211 */ /* 0x081fe200078c08ff */
[----:B------:R4:W-:Y:S01]  /*ec40*/  @!P2 ST.E.128 desc[UR44][R12.64], R32 ;  /* 0x000000200c00a985 */ /* 0x0009e2000c101d2c */
[----:B-1----:R-:W-:Y:S02]  /*ec50*/  @P4 LEA R20, P5, R218, R6, 0x1 ;  /* 0x00000006da144211 */ /* 0x002fe400078a08ff */
        /* <DEDUP_REMOVED lines=12> */
.L_x_7495:
        /* <DEDUP_REMOVED lines=57> */
.L_x_7501:
[----:B------:R-:W-:Y:S05]  /*f0b0*/  BSYNC B1 ;  /* 0x0000000000017941 */ /* 0x000fea0003800000 */
.L_x_7500:
        /* <DEDUP_REMOVED lines=49> */
[----:B------:R-:W-:Y:S02]  /*f3d0*/  VIADD R0, R215, UR38 ;  /* 0x00000026d7007c36 */ /* 0x000fe40008000000 */
[----:B------:R-:W-:-:S02]  /*f3e0*/  IMAD R25, R10, UR5, RZ ;  /* 0x000000050a197c24 */ /* 0x000fc4000f8e02ff */
        /* <DEDUP_REMOVED lines=44> */
.L_x_7503:
[----:B------:R-:W-:Y:S05]  /*f6b0*/  BSYNC B1 ;  /* 0x0000000000017941 */ /* 0x000fea0003800000 */
.L_x_7502:
        /* <DEDUP_REMOVED lines=36> */
.L_x_7499:
[----:B------:R-:W-:Y:S05]  /*f900*/  BSYNC B0 ;  /* 0x0000000000007941 */ /* 0x000fea0003800000 */
.L_x_7494:
[----:B------:R-:W-:Y:S02]  /*f910*/  ULDC UR5, c[0x0][0xd38] ;  /* 0x00034e0000057ab9 */ /* 0x000fe40000000800 */
[----:B------:R-:W-:-:S06]  /*f920*/  UISETP.GE.AND UP0, UPT, UR4, UR5, UPT ;  /* 0x000000050400728c */ /* 0x000fcc000bf06270 */
[----:B------:R-:W-:-:S13]  /*f930*/  PLOP3.LUT P0, PT, PT, PT, UP0, 0x80, 0x0 ;  /* 0x000000000000781c */ /* 0x000fda0003f0f008 */
[----:B------:R-:W-:Y:S05]  /*f940*/  @!P0 BRA `(.L_x_7504) ;  /* 0xffffff1400848947 */ /* 0x000fea000383ffff */
[----:B------:R-:W-:Y:S05]  /*f950*/  EXIT ;  /* 0x000000000000794d */ /* 0x000fea0003800000 */
.L_x_7447:
        /* <DEDUP_REMOVED lines=24> */
[----:B------:R-:W-:Y:S01]  /*fae0*/  ULDC UR9, c[0x0][0x2b8] ;  /* 0x0000ae0000097ab9 */ /* 0x000fe20000000800 */
[----:B------:R-:W-:Y:S01]  /*faf0*/  ULDC UR38, c[0x0][0x288] ;  /* 0x0000a20000267ab9 */ /* 0x000fe20000000800 */
[----:B------:R-:W-:Y:S01]  /*fb00*/  UISETP.NE.AND.EX UP0, UPT, UR7, URZ, UPT, UP0 ;  /* 0x0000003f0700728c */ /* 0x000fe2000bf05300 */
[----:B------:R-:W-:Y:S01]  /*fb10*/  IMAD.MOV.U32 R23, RZ, RZ, 0x1 ;  /* 0x00000001ff177424 */ /* 0x000fe200078e00ff */
[----:B------:R-:W-:Y:S01]  /*fb20*/  ULDC UR39, c[0x0][0x448] ;  /* 0x0001120000277ab9 */ /* 0x000fe20000000800 */
[----:B------:R-:W-:Y:S01]  /*fb30*/  ULDC.64 UR6, c[0x0][0x2f0] ;  /* 0x0000bc0000067ab9 */ /* 0x000fe20000000a00 */
        /* <DEDUP_REMOVED lines=77> */
[----:B------:R-:W-:Y:S02]  /*10010*/  @P0 LOP3.LUT R16, R16, 0x4, RZ, 0xfc, !PT ;  /* 0x0000000410100812 */ /* 0x000fe400078efcff */
        /* <DEDUP_REMOVED lines=32> */
[----:B------:R2:W-:Y:S01]  /*10220*/  STL [R1], R0 ;  /* 0x0000000001007387 */ /* 0x0005e20000100800 */
[----:B------:R-:W-:Y:S02]  /*10230*/  @P1 LOP3.LUT R16, R16, 0x2, RZ, 0xfc, !PT ;  /* 0x0000000210101812 */ /* 0x000fe400078efcff */
[----:B------:R-:W-:-:S02]  /*10240*/  SHF.R.U32.HI R29, RZ, 0x2, R29 ;  /* 0x00000002ff1d7819 */ /* 0x000fc4000001161d */
[----:B------:R-:W-:Y:S02]  /*10250*/  LOP3.LUT R16, R16, 0xffefffff, RZ, 0xc0, !PT ;  /* 0xffefffff10107812 */ /* 0x000fe400078ec0ff */
[----:B------:R-:W-:Y:S02]  /*10260*/  SHF.R.U32.HI R28, RZ, 0x3, R28 ;  /* 0x00000003ff1c7819 */ /* 0x000fe4000001161c */
[----:B------:R-:W-:-:S07]  /*10270*/  @P0 LOP3.LUT R16, R16, 0x100000, RZ, 0xfc, !PT ;  /* 0x0010000010100812 */ /* 0x000fce00078efcff */
.L_x_7558:
        /* <DEDUP_REMOVED lines=13> */
[----:B0123-5:R-:W-:Y:S05]  /*10350*/  @P0 BRA `(.L_x_7506) ;  /* 0x0000000000200947 */ /* 0x02ffea0003800000 */
        /* <DEDUP_REMOVED lines=8> */
.L_x_7506:
[----:B------:R-:W-:Y:S01]  /*103e0*/  ULDC UR8, c[0x0][0xd54] ;  /* 0x0003550000087ab9 */ /* 0x000fe20000000800 */
[----:B------:R-:W-:Y:S01]  /*103f0*/  UMOV UR6, UR7 ;  /* 0x0000000700067c82 */ /* 0x000fe20008000000 */
[----:B------:R-:W-:-:S11]  /*10400*/  UISETP.NE.AND UP0, UPT, UR8, 0x1, UPT ;  /* 0x000000010800788c */ /* 0x000fd6000bf05270 */
[----:B------:R-:W-:Y:S02]  /*10410*/  @UP0 ULDC.64 UR10, c[0x0][0xd58] ;  /* 0x00035600000a0ab9 */ /* 0x000fe40000000a00 */
[----:B------:R-:W-:-:S04]  /*10420*/  UIMAD.WIDE.U32 UR4, UR7, UR10, URZ ;  /* 0x0000000a070472a5 */ /* 0x000fc8000f8e003f */
[----:B------:R-:W-:-:S04]  /*10430*/  @UP0 USHF.R.U32.HI UR6, URZ, UR11, UR5 ;  /* 0x0000000b3f060299 */ /* 0x000fc80008011605 */
[----:B------:R-:W-:-:S12]  /*10440*/  UIMAD UR4, UR6, UR8, URZ ;  /* 0x00000008060472a4 */ /* 0x000fd8000f8e023f */
.L_x_7507:
        /* <DEDUP_REMOVED lines=58> */
.L_x_7509:
        /* <DEDUP_REMOVED lines=20> */
.L_x_7512:
[----:B------:R-:W-:Y:S05]  /*10930*/  BSYNC B6 ;  /* 0x0000000000067941 */ /* 0x000fea0003800000 */
.L_x_7511:
        /* <DEDUP_REMOVED lines=20> */
.L_x_7515:
        /* <DEDUP_REMOVED lines=15> */
.L_x_7514:
[----:B------:R-:W-:Y:S05]  /*10b70*/  BSYNC B6 ;  /* 0x0000000000067941 */ /* 0x000fea0003800000 */
.L_x_7513:
        /* <DEDUP_REMOVED lines=17> */
.L_x_7575:
[----:B------:R-:W2:Y:S01]  /*10c90*/  S2R R0, SR_TID.X ;  /* 0x0000000000007919 */ /* 0x000ea20000002100 */
[----:B0-----:R-:W-:Y:S01]  /*10ca0*/  ISETP.NE.AND P1, PT, R10, 0x1, PT ;  /* 0x000000010a00780c */ /* 0x001fe20003f25270 */
[----:B------:R-:W-:Y:S01]  /*10cb0*/  IMAD.MOV.U32 R35, RZ, RZ, RZ ;  /* 0x000000ffff237224 */ /* 0x000fe200078e00ff */
[----:B-----5:R-:W-:Y:S01]  /*10cc0*/  SHF.R.S32.HI R30, RZ, 0x1f, R26 ;  /* 0x0000001fff1e7819 */ /* 0x020fe2000001141a */
[----:B-1----:R-:W0:Y:S01]  /*10cd0*/  S2R R2, SR_TID.X ;  /* 0x0000000000027919 */ /* 0x002e220000002100 */
[----:B------:R-:W-:-:S09]  /*10ce0*/  LOP3.LUT R16, R16, 0xffffdfff, RZ, 0xc0, !PT ;  /* 0xffffdfff10107812 */ /* 0x000fd200078ec0ff */
[----:B------:R-:W1:Y:S01]  /*10cf0*/  @P1 LDC R5, c[0x0][0x438] ;  /* 0x00010e00ff051b82 */ /* 0x000e620000000800 */
[----:B------:R-:W-:Y:S02]  /*10d00*/  @P1 LOP3.LUT R16, R16, 0x2000, RZ, 0xfc, !PT ;  /* 0x0000200010101812 */ /* 0x000fe400078efcff */
[----:B--2---:R-:W-:Y:S01]  /*10d10*/  LOP3.LUT R0, R0, 0x7f, RZ, 0xc0, !PT ;  /* 0x0000007f00007812 */ /* 0x004fe200078ec0ff */
[----:B0-----:R-:W-:-:S03]  /*10d20*/  IMAD.SHL.U32 R8, R2, 0x10, RZ ;  /* 0x0000001002087824 */ /* 0x001fc600078e00ff */
[----:B------:R-:W-:-:S04]  /*10d30*/  SHF.R.U32.HI R0, RZ, 0x3, R0 ;  /* 0x00000003ff007819 */ /* 0x000fc80000011600 */
[----:B------:R-:W-:Y:S02]  /*10d40*/  LOP3.LUT R8, R0, 0x70, R8, 0xf8, !PT ;  /* 0x0000007000087812 */ /* 0x000fe400078ef808 */
[----:B------:R-:W0:Y:S03]  /*10d50*/  @P1 LDC R0, c[0x0][0x434] ;  /* 0x00010d00ff001b82 */ /* 0x000e260000000800 */
[----:B------:R-:W-:-:S04]  /*10d60*/  IMAD.IADD R2, R8, 0x1, R25 ;  /* 0x0000000108027824 */ /* 0x000fc800078e0219 */
[C---:B------:R-:W-:Y:S01]  /*10d70*/  IMAD.IADD R37, R2.reuse, 0x1, R31 ;  /* 0x0000000102257824 */ /* 0x040fe200078e021f */
[----:B------:R-:W-:-:S03]  /*10d80*/  ISETP.GE.AND P0, PT, R2, UR40, PT ;  /* 0x0000002802007c0c */ /* 0x000fc6000bf06270 */
[----:B------:R-:W-:Y:S01]  /*10d90*/  IMAD.MOV.U32 R6, RZ, RZ, R37 ;  /* 0x000000ffff067224 */ /* 0x000fe200078e0025 */
[----:B------:R-:W-:Y:S01]  /*10da0*/  ISETP.GT.U32.OR P0, PT, R8, 0x3f, P0 ;  /* 0x0000003f0800780c */ /* 0x000fe20000704470 */
[----:B0-----:R-:W-:-:S12]  /*10db0*/  @P1 IMAD.HI.U32 R0, R37, R0, RZ ;  /* 0x0000000025001227 */ /* 0x001fd800078e00ff */
[----:B------:R-:W0:Y:S01]  /*10dc0*/  @!P0 LDC.64 R2, c[0x0][0x428] ;  /* 0x00010a00ff028b82 */ /* 0x000e220000000a00 */
[----:B-1----:R-:W-:-:S07]  /*10dd0*/  @P1 SHF.R.U32.HI R6, RZ, R5, R0 ;  /* 0x00000005ff061219 */ /* 0x002fce0000011600 */
[----:B------:R-:W1:Y:S01]  /*10de0*/  @!P0 LDC.64 R4, c[0x0][0x418] ;  /* 0x00010600ff048b82 */ /* 0x000e620000000a00 */
[----:B------:R-:W-:Y:S01]  /*10df0*/  @!P0 SHF.R.S32.HI R7, RZ, 0x1f, R6 ;  /* 0x0000001fff078819 */ /* 0x000fe20000011406 */
[----:B0-----:R-:W-:-:S04]  /*10e00*/  @!P0 IMAD R0, R30, R2, RZ ;  /* 0x000000021e008224 */ /* 0x001fc800078e02ff */
[C---:B------:R-:W-:Y:S02]  /*10e10*/  @!P0 IMAD R9, R26.reuse, R3, R0 ;  /* 0x000000031a098224 */ /* 0x040fe400078e0200 */
[----:B------:R-:W-:-:S04]  /*10e20*/  @!P0 IMAD.WIDE.U32 R2, R26, R2, R6 ;  /* 0x000000021a028225 */ /* 0x000fc800078e0006 */
[----:B------:R-:W-:Y:S01]  /*10e30*/  @!P0 IMAD.IADD R0, R3, 0x1, R9 ;  /* 0x0000000103008824 */ /* 0x000fe200078e0209 */
[----:B-1----:R-:W-:-:S04]  /*10e40*/  @!P0 LEA R4, P1, R2, R4, 0x2 ;  /* 0x0000000402048211 */ /* 0x002fc800078210ff */
        /* <DEDUP_REMOVED lines=16> */
.L_x_7517:
[----:B------:R-:W-:Y:S01]  /*10f50*/  IMAD R27, R18, 0x8, R17 ;  /* 0x00000008121b7824 */ /* 0x000fe200078e0211 */
[----:B------:R-:W-:Y:S01]  /*10f60*/  SHF.L.U32 R0, R23, 0x1f, RZ ;  /* 0x0000001f17007819 */ /* 0x000fe200000006ff */
[----:B------:R-:W-:Y:S03]  /*10f70*/  BSSY B0, `(.L_x_7518) ;  /* 0x0000003000007945 */ /* 0x000fe60003800000 */
[----:B------:R-:W0:Y:S02]  /*10f80*/  SYNCS.PHASECHK.TRANS64.TRYWAIT P0, [R27+URZ+0x38840], R0 ;  /* 0x038840001b0075a7 */ /* 0x000e24000800017f */
[----:B0-----:R-:W-:Y:S05]  /*10f90*/  @!P0 BRA `(.L_x_7519) ;  /* 0x0000003800ac8947 */ /* 0x001fea0003800000 */
.L_x_7576:
[----:B------:R-:W-:Y:S05]  /*10fa0*/  BSYNC B0 ;  /* 0x0000000000007941 */ /* 0x000fea0003800000 */
.L_x_7518:
        /* <DEDUP_REMOVED lines=59> */
.L_x_7586:
        /* <DEDUP_REMOVED lines=10> */
.L_x_7521:
        /* <DEDUP_REMOVED lines=11> */
.L_x_7522:
        /* <DEDUP_REMOVED lines=24> */
.L_x_7524:
[----:B------:R-:W-:Y:S05]  /*11630*/  BSYNC B6 ;  /* 0x0000000000067941 */ /* 0x000fea0003800000 */
.L_x_7523:
[----:B------:R-:W2:Y:S01]  /*11640*/  S2R R20, SR_TID.X ;  /* 0x0000000000147919 */ /* 0x000ea20000002100 */
[----:B------:R-:W-:Y:S01]  /*11650*/  UISETP.NE.AND UP0, UPT, UR50, URZ, UPT ;  /* 0x0000003f3200728c */ /* 0x000fe2000bf05270 */
[----:B------:R-:W-:Y:S01]  /*11660*/  IMAD.U32 R34, RZ, RZ, UR42 ;  /* 0x0000002aff227e24 */ /* 0x000fe2000f8e00ff */
[----:B------:R-:W-:Y:S01]  /*11670*/  R2UR UR6, R24 ;  /* 0x00000000180672ca */ /* 0x000fe200000e0000 */
[----:B------:R-:W-:Y:S01]  /*11680*/  ULDC.64 UR8, c[0x0][0x2d8] ;  /* 0x0000b60000087ab9 */ /* 0x000fe20000000a00 */
[----:B------:R-:W-:Y:S02]  /*11690*/  R2UR UR7, R19 ;  /* 0x00000000130772ca */ /* 0x000fe400000e0000 */
[----:B------:R-:W-:Y:S02]  /*116a0*/  PLOP3.LUT P0, PT, PT, PT, UP0, 0x80, 0x0 ;  /* 0x000000000000781c */ /* 0x000fe40003f0f008 */
[----:B------:R-:W-:-:S03]  /*116b0*/  LOP3.LUT P5, RZ, R16, 0x100000, RZ, 0xc0, !PT ;  /* 0x0010000010ff7812 */ /* 0x000fc600078ac0ff */
[----:B------:R-:W-:-:S04]  /*116c0*/  @UP0 ULDC UR4, c[0x0][0x44c] ;  /* 0x0001130000040ab9 */ /* 0x000fc80000000800 */
[----:B------:R-:W-:-:S04]  /*116d0*/  UIMAD UR6, UR6, UR8, URZ ;  /* 0x00000008060672a4 */ /* 0x000fc8000f8e023f */
[----:B------:R-:W-:Y:S01]  /*116e0*/  UIMAD UR6, UR7, UR9, UR6 ;  /* 0x00000009070672a4 */ /* 0x000fe2000f8e0206 */
[C---:B--2---:R-:W-:Y:S01]  /*116f0*/  LOP3.LUT R21, R20.reuse, 0x7f, RZ, 0xc0, !PT ;  /* 0x0000007f14157812 */ /* 0x044fe200078ec0ff */
[----:B------:R-:W-:-:S03]  /*11700*/  IMAD.SHL.U32 R20, R20, 0x10, RZ ;  /* 0x0000001014147824 */ /* 0x000fc600078e00ff */
[----:B------:R-:W-:-:S04]  /*11710*/  SHF.R.U32.HI R21, RZ, 0x3, R21 ;  /* 0x00000003ff157819 */ /* 0x000fc80000011615 */
[----:B------:R-:W-:Y:S02]  /*11720*/  LOP3.LUT R20, R21, 0x70, R20, 0xf8, !PT ;  /* 0x0000007015147812 */ /* 0x000fe400078ef814 */
[----:B------:R-:W2:Y:S03]  /*11730*/  S2R R21, SR_TID.X ;  /* 0x0000000000157919 */ /* 0x000ea60000002100 */
[----:B------:R-:W-:-:S04]  /*11740*/  IMAD R34, R34, 0x40, R20 ;  /* 0x0000004022227824 */ /* 0x000fc800078e0214 */
[----:B------:R-:W-:Y:S01]  /*11750*/  @P0 IMAD.HI.U32 R0, R34, UR4, RZ ;  /* 0x0000000422000c27 */ /* 0x000fe2000f8e00ff */
[----:B------:R-:W-:Y:S01]  /*11760*/  PLOP3.LUT P0, PT, PT, PT, UP0, 0x80, 0x0 ;  /* 0x000000000000781c */ /* 0x000fe20003f0f008 */
[----:B------:R-:W-:Y:S02]  /*11770*/  @UP0 ULDC UR4, c[0x0][0x450] ;  /* 0x0001140000040ab9 */ /* 0x000fe40000000800 */
[----:B------:R-:W-:-:S10]  /*11780*/  IMAD.MOV.U32 R6, RZ, RZ, R34 ;  /* 0x000000ffff067224 */ /* 0x000fd400078e0022 */
[----:B------:R-:W-:Y:S02]  /*11790*/  @P0 SHF.R.U32.HI R6, RZ, UR4, R0 ;  /* 0x00000004ff060c19 */ /* 0x000fe40008011600 */
[----:B------:R-:W-:-:S03]  /*117a0*/  R2UR UR4, R19 ;  /* 0x00000000130472ca */ /* 0x000fc600000e0000 */
[----:B------:R-:W-:Y:S02]  /*117b0*/  IMAD.MOV R7, RZ, RZ, -R6 ;  /* 0x000000ffff077224 */ /* 0x000fe400078e0a06 */
[C---:B--2---:R-:W-:Y:S01]  /*117c0*/  IMAD.SHL.U32 R8, R21.reuse, 0x8, RZ ;  /* 0x0000000815087824 */ /* 0x044fe200078e00ff */
[----:B------:R-:W-:-:S07]  /*117d0*/  LOP3.LUT R20, R21, 0x7f, RZ, 0xc0, !PT ;  /* 0x0000007f15147812 */ /* 0x000fce00078ec0ff */
[----:B------:R-:W-:Y:S01]  /*117e0*/  UIMAD.WIDE.U32 UR4, UR4, UR8, URZ ;  /* 0x00000008040472a5 */ /* 0x000fe2000f8e003f */
[----:B------:R-:W-:Y:S02]  /*117f0*/  LOP3.LUT R8, R8, 0x38, RZ, 0xc0, !PT ;  /* 0x0000003808087812 */ /* 0x000fe400078ec0ff */
[----:B------:R-:W-:Y:S01]  /*11800*/  ULDC.64 UR8, c[0x0][0x2e0] ;  /* 0x0000b80000087ab9 */ /* 0x000fe20000000a00 */
[----:B------:R-:W-:Y:S01]  /*11810*/  UIADD3 UR5, UR5, UR6, URZ ;  /* 0x0000000605057290 */ /* 0x000fe2000fffe03f */
[----:B------:R-:W-:Y:S01]  /*11820*/  SHF.R.U32.HI R9, RZ, 0x3, R20 ;  /* 0x00000003ff097819 */ /* 0x000fe20000011614 */
[----:B------:R-:W-:Y:S02]  /*11830*/  UIMAD UR6, UR49, UR8, URZ ;  /* 0x00000008310672a4 */ /* 0x000fe4000f8e023f */
[----:B------:R-:W-:Y:S02]  /*11840*/  UIMAD.WIDE.U32 UR4, UR36, UR8, UR4 ;  /* 0x00000008240472a5 */ /* 0x000fe4000f8e0004 */
[----:B------:R-:W-:-:S04]  /*11850*/  UIMAD UR6, UR36, UR9, UR6 ;  /* 0x00000009240672a4 */ /* 0x000fc8000f8e0206 */
[----:B------:R-:W-:Y:S02]  /*11860*/  UIADD3 UR6, UR5, UR6, URZ ;  /* 0x0000000605067290 */ /* 0x000fe4000fffe03f */
[----:B0-----:R-:W-:Y:S01]  /*11870*/  IMAD.U32 R5, RZ, RZ, UR5 ;  /* 0x00000005ff057e24 */ /* 0x001fe2000f8e00ff */
[----:B------:R-:W-:Y:S01]  /*11880*/  SHF.R.S32.HI R5, RZ, 0x1f, R6 ;  /* 0x0000001fff057819 */ /* 0x000fe20000011406 */
[----:B------:R-:W-:Y:S01]  /*11890*/  IMAD.U32 R4, RZ, RZ, UR4 ;  /* 0x00000004ff047e24 */ /* 0x000fe2000f8e00ff */
[----:B------:R-:W-:Y:S01]  /*118a0*/  ULDC.64 UR4, c[0x0][0x2d0] ;  /* 0x0000b40000047ab9 */ /* 0x000fe20000000a00 */
[----:B------:R-:W-:Y:S01]  /*118b0*/  IMAD.U32 R3, RZ, RZ, UR6 ;  /* 0x00000006ff037e24 */ /* 0x000fe2000f8e00ff */
[----:B------:R-:W-:Y:S01]  /*118c0*/  ULDC UR6, c[0x0][0x448] ;  /* 0x0001120000067ab9 */ /* 0x000fe20000000800 */
[----:B------:R-:W-:Y:S02]  /*118d0*/  IMAD R5, R5, UR4, RZ ;  /* 0x0000000405057c24 */ /* 0x000fe4000f8e02ff */
[----:B------:R-:W-:-:S02]  /*118e0*/  IMAD R0, R7, UR6, R34 ;  /* 0x0000000607007c24 */ /* 0x000fc4000f8e0222 */
[----:B------:R-:W-:Y:S02]  /*118f0*/  IMAD.MOV.U32 R2, RZ, RZ, R4 ;  /* 0x000000ffff027224 */ /* 0x000fe400078e0004 */
[C---:B------:R-:W-:Y:S01]  /*11900*/  IMAD R4, R6.reuse, UR5, R5 ;  /* 0x0000000506047c24 */ /* 0x040fe2000f8e0205 */
[----:B------:R-:W-:Y:S01]  /*11910*/  SHF.R.S32.HI R5, RZ, 0x1f, R0 ;  /* 0x0000001fff057819 */ /* 0x000fe20000011400 */
        /* <DEDUP_REMOVED lines=13> */
[----:B------:R-:W-:Y:S01]  /*119f0*/  IMAD.U32 R4, RZ, RZ, UR42 ;  /* 0x0000002aff047e24 */ /* 0x000fe2000f8e00ff */
[----:B------:R-:W-:Y:S02]  /*11a00*/  LOP3.LUT R16, R16, 0xfffffeff, RZ, 0xc0, !PT ;  /* 0xfffffeff10107812 */ /* 0x000fe400078ec0ff */
[----:B------:R-:W2:Y:S01]  /*11a10*/  SHFL.IDX PT, R2, R5, RZ, 0x181f ;  /* 0x00181fff05027589 */ /* 0x000ea200000e0000 */
[----:B------:R-:W-:-:S05]  /*11a20*/  IMAD R4, R4, 0x40, R9 ;  /* 0x0000004004047824 */ /* 0x000fca00078e0209 */
[----:B------:R-:W-:-:S13]  /*11a30*/  ISETP.GE.AND P1, PT, R4, UR39, PT ;  /* 0x0000002704007c0c */ /* 0x000fda000bf26270 */
[----:B------:R-:W-:Y:S02]  /*11a40*/  @P1 LOP3.LUT R16, R16, 0x100, RZ, 0xfc, !PT ;  /* 0x0000010010101812 */ /* 0x000fe400078efcff */
[----:B0-----:R-:W-:Y:S02]  /*11a50*/  @!P1 LEA R6, P0, R8, R14, 0x1 ;  /* 0x0000000e08069211 */ /* 0x001fe400078008ff */
[----:B------:R-:W0:Y:S01]  /*11a60*/  SHFL.IDX PT, R14, R0, 0x1, 0x181f ;  /* 0x00381f00000e7f89 */ /* 0x000e2200000e0000 */
[----:B------:R-:W-:Y:S02]  /*11a70*/  LOP3.LUT R16, R16, 0xffffff7f, RZ, 0xc0, !PT ;  /* 0xffffff7f10107812 */ /* 0x000fe400078ec0ff */
        /* <DEDUP_REMOVED lines=23> */
.L_x_7595:
        /* <DEDUP_REMOVED lines=12> */
.L_x_7526:
        /* <DEDUP_REMOVED lines=28> */
.L_x_7528:
[----:B------:R-:W-:Y:S05]  /*11e70*/  BSYNC B6 ;  /* 0x0000000000067941 */ /* 0x000fea0003800000 */
.L_x_7527:
[----:B------:R2:W5:Y:S04]  /*11e80*/  LDL R21, [R1+0x4] ;  /* 0x0000040001157983 */ /* 0x0005680000100800 */
[----:B------:R2:W5:Y:S01]  /*11e90*/  LDL R20, [R1] ;  /* 0x0000000001147983 */ /* 0x0005620000100800 */
[----:B------:R-:W-:Y:S01]  /*11ea0*/  UISETP.NE.AND UP0, UPT, UR50, URZ, UPT ;  /* 0x0000003f3200728c */ /* 0x000fe2000bf05270 */
[----:B------:R-:W-:Y:S01]  /*11eb0*/  R2UR UR6, R24 ;  /* 0x00000000180672ca */ /* 0x000fe200000e0000 */
[----:B0-----:R-:W-:Y:S01]  /*11ec0*/  IMAD.MOV.U32 R2, RZ, RZ, R34 ;  /* 0x000000ffff027224 */ /* 0x001fe200078e0022 */
[----:B------:R-:W-:Y:S01]  /*11ed0*/  R2UR UR7, R19 ;  /* 0x00000000130772ca */ /* 0x000fe200000e0000 */
[----:B------:R-:W-:Y:S01]  /*11ee0*/  ULDC.64 UR8, c[0x0][0x3d8] ;  /* 0x0000f60000087ab9 */ /* 0x000fe20000000a00 */
[----:B------:R-:W0:Y:S01]  /*11ef0*/  S2R R6, SR_TID.X ;  /* 0x0000000000067919 */ /* 0x000e220000002100 */
[----:B------:R-:W-:-:S02]  /*11f00*/  PLOP3.LUT P0, PT, PT, PT, UP0, 0x80, 0x0 ;  /* 0x000000000000781c */ /* 0x000fc40003f0f008 */
[C---:B------:R-:W-:Y:S02]  /*11f10*/  LOP3.LUT P2, RZ, R16.reuse, 0x20000, RZ, 0xc0, !PT ;  /* 0x0002000010ff7812 */ /* 0x040fe4000784c0ff */
[C---:B------:R-:W-:Y:S01]  /*11f20*/  LOP3.LUT P3, RZ, R16.reuse, 0x10000, RZ, 0xc0, !PT ;  /* 0x0001000010ff7812 */ /* 0x040fe2000786c0ff */
[----:B------:R-:W-:Y:S01]  /*11f30*/  @UP0 ULDC UR4, c[0x0][0x44c] ;  /* 0x0001130000040ab9 */ /* 0x000fe20000000800 */
[C---:B------:R-:W-:Y:S02]  /*11f40*/  LOP3.LUT P4, RZ, R16.reuse, 0x8000, RZ, 0xc0, !PT ;  /* 0x0000800010ff7812 */ /* 0x040fe4000788c0ff */
[----:B------:R-:W-:Y:S01]  /*11f50*/  UIMAD UR6, UR6, UR8, URZ ;  /* 0x00000008060672a4 */ /* 0x000fe2000f8e023f */
[----:B------:R-:W-:-:S03]  /*11f60*/  LOP3.LUT P5, RZ, R16, 0x4000, RZ, 0xc0, !PT ;  /* 0x0000400010ff7812 */ /* 0x000fc600078ac0ff */
[----:B------:R-:W-:Y:S01]  /*11f70*/  UIMAD UR6, UR7, UR9, UR6 ;  /* 0x00000009070672a4 */ /* 0x000fe2000f8e0206 */
[----:B------:R-:W-:Y:S01]  /*11f80*/  @P0 IMAD.HI.U32 R0, R34, UR4, RZ ;  /* 0x0000000422000c27 */ /* 0x000fe2000f8e00ff */
[----:B------:R-:W-:Y:S01]  /*11f90*/  PLOP3.LUT P0, PT, PT, PT, UP0, 0x80, 0x0 ;  /* 0x000000000000781c */ /* 0x000fe20003f0f008 */
[----:B------:R-:W-:Y:S01]  /*11fa0*/  @UP0 ULDC UR4, c[0x0][0x450] ;  /* 0x0001140000040ab9 */ /* 0x000fe20000000800 */
[----:B------:R-:W-:-:S11]  /*11fb0*/  ULDC UR7, c[0x0][0x448] ;  /* 0x0001120000077ab9 */ /* 0x000fd60000000800 */
[----:B------:R-:W-:Y:S02]  /*11fc0*/  @P0 SHF.R.U32.HI R2, RZ, UR4, R0 ;  /* 0x00000004ff020c19 */ /* 0x000fe40008011600 */
[----:B------:R-:W-:Y:S02]  /*11fd0*/  R2UR UR4, R19 ;  /* 0x00000000130472ca */ /* 0x000fe400000e0000 */
[--C-:B------:R-:W-:Y:S01]  /*11fe0*/  SHF.R.S32.HI R0, RZ, 0x1f, R2.reuse ;  /* 0x0000001fff007819 */ /* 0x100fe20000011402 */
[----:B------:R-:W-:Y:S02]  /*11ff0*/  IMAD.MOV R5, RZ, RZ, -R2 ;  /* 0x000000ffff057224 */ /* 0x000fe400078e0a02 */
[----:B0-----:R-:W-:Y:S02]  /*12000*/  IMAD.SHL.U32 R8, R6, 0x8, RZ ;  /* 0x0000000806087824 */ /* 0x001fe400078e00ff */
[----:B------:R-:W-:-:S03]  /*12010*/  IMAD R5, R5, UR7, R34 ;  /* 0x0000000705057c24 */ /* 0x000fc6000f8e0222 */
[----:B------:R-:W-:-:S03]  /*12020*/  LOP3.LUT R8, R8, 0x38, RZ, 0xc0, !PT ;  /* 0x0000003808087812 */ /* 0x000fc600078ec0ff */
[----:B------:R-:W-:-:S03]  /*12030*/  UIMAD.WIDE.U32 UR4, UR4, UR8, URZ ;  /* 0x00000008040472a5 */ /* 0x000fc6000f8e003f */
[----:B------:R-:W-:Y:S01]  /*12040*/  ULDC.64 UR8, c[0x0][0x3e0] ;  /* 0x0000f80000087ab9 */ /* 0x000fe20000000a00 */
[----:B------:R-:W-:Y:S02]  /*12050*/  UIADD3 UR5, UR5, UR6, URZ ;  /* 0x0000000605057290 */ /* 0x000fe4000fffe03f */
[----:B------:R-:W-:Y:S02]  /*12060*/  UIMAD UR6, UR49, UR8, URZ ;  /* 0x00000008310672a4 */ /* 0x000fe4000f8e023f */
[----:B------:R-:W-:Y:S02]  /*12070*/  UIMAD.WIDE.U32 UR4, UR36, UR8, UR4 ;  /* 0x00000008240472a5 */ /* 0x000fe4000f8e0004 */
[----:B------:R-:W-:-:S03]  /*12080*/  UIMAD UR6, UR36, UR9, UR6 ;  /* 0x00000009240672a4 */ /* 0x000fc6000f8e0206 */
[----:B------:R-:W-:Y:S01]  /*12090*/  ULDC.64 UR8, c[0x0][0x3d0] ;  /* 0x0000f40000087ab9 */ /* 0x000fe20000000a00 */
[----:B------:R-:W-:Y:S01]  /*120a0*/  UIADD3 UR5, UR5, UR6, URZ ;  /* 0x0000000605057290 */ /* 0x000fe2000fffe03f */
[----:B------:R-:W-:Y:S01]  /*120b0*/  IMAD R7, R0, UR8, RZ ;  /* 0x0000000800077c24 */ /* 0x000fe2000f8e02ff */
[----:B------:R-:W-:Y:S01]  /*120c0*/  SHF.R.S32.HI R0, RZ, 0x1f, R5 ;  /* 0x0000001fff007819 */ /* 0x000fe20000011405 */
[----:B------:R-:W-:Y:S02]  /*120d0*/  IMAD.U32 R3, RZ, RZ, UR8 ;  /* 0x00000008ff037e24 */ /* 0x000fe4000f8e00ff */
        /* <DEDUP_REMOVED lines=12> */
[----:B--2---:R-:W-:Y:S06]  /*121a0*/  BRA.DIV UR4, `(.L_x_7529) ;  /* 0x0000003204987947 */ /* 0x004fec000b800000 */
[----:B------:R-:W0:Y:S01]  /*121b0*/  SHFL.IDX PT, R14, R0, RZ, 0x181f ;  /* 0x00181fff000e7589 */ /* 0x000e2200000e0000 */
[C---:B------:R-:W-:Y:S02]  /*121c0*/  LOP3.LUT P1, RZ, R16.reuse, 0x40, RZ, 0xc0, !PT ;  /* 0x0000004010ff7812 */ /* 0x040fe4000782c0ff */
[C---:B------:R-:W-:Y:S01]  /*121d0*/  LOP3.LUT P6, RZ, R16.reuse, 0x40000, RZ, 0xc0, !PT ;  /* 0x0004000010ff7812 */ /* 0x040fe200078cc0ff */
[----:B------:R-:W2:Y:S01]  /*121e0*/  SHFL.IDX PT, R2, R4, RZ, 0x181f ;  /* 0x00181fff04027589 */ /* 0x000ea200000e0000 */
[----:B------:R-:W-:Y:S02]  /*121f0*/  P2R R5, PR, RZ, 0x2 ;  /* 0x00000002ff057803 */ /* 0x000fe40000000000 */
[----:B------:R-:W-:-:S04]  /*12200*/  LOP3.LUT P1, RZ, R16, 0x80, RZ, 0xc0, !PT ;  /* 0x0000008010ff7812 */ /* 0x000fc8000782c0ff */
[----:B------:R-:W-:Y:S02]  /*12210*/  P2R R6, PR, RZ, 0x2 ;  /* 0x00000002ff067803 */ /* 0x000fe40000000000 */
[----:B------:R-:W-:-:S13]  /*12220*/  LOP3.LUT P1, RZ, R16, 0x100, RZ, 0xc0, !PT ;  /* 0x0000010010ff7812 */ /* 0x000fda000782c0ff */
[----:B0-----:R-:W-:Y:S02]  /*12230*/  @!P1 LEA R7, P0, R8, R14, 0x1 ;  /* 0x0000000e08079211 */ /* 0x001fe400078008ff */
[----:B------:R-:W0:Y:S03]  /*12240*/  SHFL.IDX PT, R14, R0, 0x1, 0x181f ;  /* 0x00381f00000e7f89 */ /* 0x000e2600000e0000 */
[----:B--2---:R-:W-:Y:S01]  /*12250*/  @!P1 IMAD.X R3, RZ, RZ, R2, P0 ;  /* 0x000000ffff039224 */ /* 0x004fe200000e0602 */
[----:B------:R-:W-:Y:S01]  /*12260*/  LOP3.LUT P0, RZ, R16, 0x80000, RZ, 0xc0, !PT ;  /* 0x0008000010ff7812 */ /* 0x000fe2000780c0ff */
[----:B------:R-:W-:-:S12]  /*12270*/  @!P1 IMAD.MOV.U32 R2, RZ, RZ, R7 ;  /* 0x000000ffff029224 */ /* 0x000fd800078e0007 */
        /* <DEDUP_REMOVED lines=10> */
[----:B------:R-:W-:-:S03]  /*12320*/  ISETP.NE.AND P1, PT, R6, RZ, PT ;  /* 0x000000ff0600720c */ /* 0x000fc60003f25270 */
[----:B------:R-:W3:Y:S10]  /*12330*/  SHFL.IDX PT, R6, R4, 0x1, 0x181f ;  /* 0x00381f0004067f89 */ /* 0x000ef400000e0000 */
[----:B0-----:R-:W-:-:S02]  /*12340*/  @!P1 LEA R7, P0, R8, R14, 0x1 ;  /* 0x0000000e08079211 */ /* 0x001fc400078008ff */
[----:B------:R-:W0:Y:S03]  /*12350*/  SHFL.IDX PT, R14, R0, 0x2, 0x181f ;  /* 0x00581f00000e7f89 */ /* 0x000e2600000e0000 */
[----:B--2---:R-:W-:Y:S02]  /*12360*/  @!P1 IMAD.MOV.U32 R2, RZ, RZ, R7 ;  /* 0x000000ffff029224 */ /* 0x004fe400078e0007 */
[----:B---3--:R-:W-:Y:S01]  /*12370*/  @!P1 IMAD.X R6, RZ, RZ, R6, P0 ;  /* 0x000000ffff069224 */ /* 0x008fe200000e0606 */
[----:B------:R-:W-:-:S03]  /*12380*/  LOP3.LUT P0, RZ, R16, 0x80000, RZ, 0xc0, !PT ;  /* 0x0008000010ff7812 */ /* 0x000fc6000780c0ff */
[----:B------:R-:W-:-:S10]  /*12390*/  @!P1 IMAD.MOV.U32 R3, RZ, RZ, R6 ;  /* 0x000000ffff039224 */ /* 0x000fd400078e0006 */
        /* <DEDUP_REMOVED lines=11> */
[----:B------:R-:W3:Y:S04]  /*12450*/  SHFL.IDX PT, R5, R4, 0x2, 0x181f ;  /* 0x00581f0004057f89 */ /* 0x000ee800000e0000 */
[----:B------:R-:W4:Y:S06]  /*12460*/  SHFL.IDX PT, R4, R4, 0x3, 0x181f ;  /* 0x00781f0004047f89 */ /* 0x000f2c00000e0000 */
[----:B0-----:R-:W-:-:S05]  /*12470*/  @!P1 LEA R14, P0, R8, R14, 0x1 ;  /* 0x0000000e080e9211 */ /* 0x001fca00078008ff */
[----:B--2---:R-:W-:Y:S02]  /*12480*/  @!P1 IMAD.MOV.U32 R2, RZ, RZ, R14 ;  /* 0x000000ffff029224 */ /* 0x004fe400078e000e */
[----:B------:R0:W2:Y:S01]  /*12490*/  SHFL.IDX PT, R14, R0, 0x3, 0x181f ;  /* 0x00781f00000e7f89 */ /* 0x0000a200000e0000 */
[----:B---3--:R-:W-:Y:S01]  /*124a0*/  @!P1 IMAD.X R5, RZ, RZ, R5, P0 ;  /* 0x000000ffff059224 */ /* 0x008fe200000e0605 */
[----:B------:R-:W-:-:S03]  /*124b0*/  LOP3.LUT P0, RZ, R16, 0x80000, RZ, 0xc0, !PT ;  /* 0x0008000010ff7812 */ /* 0x000fc6000780c0ff */
        /* <DEDUP_REMOVED lines=10> */
[----:B--2-4-:R0:W-:Y:S02]  /*12560*/  @!P1 LDGSTS.E.BYPASS.LTC128B.128 [R22+0x35400], desc[UR44][R2.64+0x380], P0 ;  /* 0x3540038002169fae */ /* 0x0141e40008101d6c */
.L_x_7605:
        /* <DEDUP_REMOVED lines=20> */
.L_x_7530:
        /* <DEDUP_REMOVED lines=18> */
.L_x_7606:
[----:B------:R-:W-:Y:S05]  /*127d0*/  BSYNC B0 ;  /* 0x0000000000007941 */ /* 0x000fea0003800000 */
.L_x_7531:
[----:B------:R-:W-:-:S05]  /*127e0*/  IMAD.U32 R2, RZ, RZ, UR47 ;  /* 0x0000002fff027e24 */ /* 0x000fca000f8e00ff */
[----:B------:R-:W-:-:S13]  /*127f0*/  ISETP.NE.AND P0, PT, R2, 0x3, PT ;  /* 0x000000030200780c */ /* 0x000fda0003f05270 */
[----:B------:R-:W-:Y:S05]  /*12800*/  @!P0 BRA `(.L_x_7533) ;  /* 0x0000000000048947 */ /* 0x000fea0003800000 */
[----:B------:R-:W-:Y:S01]  /*12810*/  BPT.TRAP 0x1 ;  /* 0x000000040000795c */ /* 0x000fe20000300000 */
.L_x_7533:
[----:B0-----:R-:W-:Y:S01]  /*12820*/  SHF.L.U32 R0, R23, 0x1f, RZ ;  /* 0x0000001f17007819 */ /* 0x001fe200000006ff */
[----:B------:R-:W-:Y:S03]  /*12830*/  BSSY B0, `(.L_x_7534) ;  /* 0x0000003000007945 */ /* 0x000fe60003800000 */
[----:B------:R-:W0:Y:S02]  /*12840*/  SYNCS.PHASECHK.TRANS64.TRYWAIT P0, [R27+URZ+0x38860], R0 ;  /* 0x038860001b0075a7 */ /* 0x000e24000800017f */
[----:B0-----:R-:W-:Y:S05]  /*12850*/  @!P0 BRA `(.L_x_7535) ;  /* 0x0000003000d88947 */ /* 0x001fea0003800000 */
.L_x_7607:
[----:B------:R-:W-:Y:S05]  /*12860*/  BSYNC B0 ;  /* 0x0000000000007941 */ /* 0x000fea0003800000 */
.L_x_7534:
        /* <DEDUP_REMOVED lines=108> */
.L_x_7617:
        /* <DEDUP_REMOVED lines=25> */
.L_x_7537:
        /* <DEDUP_REMOVED lines=11> */
.L_x_7538:
[----:B------:R-:W-:Y:S01]  /*13170*/  UISETP.GE.AND UP0, UPT, UR43, 0x2, UPT ;  /* 0x000000022b00788c */ /* 0x000fe2000bf06270 */
[----:B------:R0:W-:Y:S05]  /*13180*/  SYNCS.ARRIVE.TRANS64.A1T0 RZ, [R27+URZ+0x38850], RZ ;  /* 0x038850ff1bff79a7 */ /* 0x0001ea000810003f */
[----:B------:R-:W-:-:S13]  /*13190*/  PLOP3.LUT P0, PT, PT, PT, UP0, 0x40, 0x0 ;  /* 0x000000000000781c */ /* 0x000fda0003f0e808 */
[----:B0-----:R-:W-:Y:S05]  /*131a0*/  @P0 BRA `(.L_x_7539) ;  /* 0x0000000c00b00947 */ /* 0x001fea0003800000 */
[----:B------:R-:W-:Y:S01]  /*131b0*/  UIADD3 UR4, UR43, -0x2, URZ ;  /* 0xfffffffe2b047890 */ /* 0x000fe2000fffe03f */
[----:B------:R-:W-:Y:S05]  /*131c0*/  BSSY B0, `(.L_x_7539) ;  /* 0x00000ea000007945 */ /* 0x000fea0003800000 */
[----:B------:R-:W-:-:S07]  /*131d0*/  IMAD.U32 R9, RZ, RZ, UR4 ;  /* 0x00000004ff097e24 */ /* 0x000fce000f8e00ff */
.L_x_7552:
[----:B0-----:R-:W0:Y:S01]  /*131e0*/  S2R R2, SR_TID.X ;  /* 0x0000000000027919 */ /* 0x001e220000002100 */
[----:B--2---:R-:W-:Y:S02]  /*131f0*/  IMAD R8, R9, 0x40, R31 ;  /* 0x0000004009087824 */ /* 0x004fe400078e021f */
        /* <DEDUP_REMOVED lines=22> */
[----:B------:R-:W-:Y:S02]  /*13360*/  IMAD.MOV.U32 R4, RZ, RZ, RZ ;  /* 0x000000ffff047224 */ /* 0x000fe400078e00ff */
[----:B------:R-:W-:Y:S01]  /*13370*/  IMAD.U32 R11, RZ, RZ, UR47 ;  /* 0x0000002fff0b7e24 */ /* 0x000fe2000f8e00ff */
[----:B0-----:R-:W-:-:S04]  /*13380*/  @!P1 LEA R6, P0, R2, R6, 0x2 ;  /* 0x0000000602069211 */ /* 0x001fc800078010ff */
[----:B------:R-:W-:Y:S02]  /*13390*/  @!P1 LEA.HI.X R7, R2, R7, R3, 0x2, P0 ;  /* 0x0000000702079211 */ /* 0x000fe400000f1403 */
[----:B------:R-:W-:-:S03]  /*133a0*/  ISETP.NE.AND P0, PT, R18, 0x2, PT ;  /* 0x000000021200780c */ /* 0x000fc60003f05270 */
[----:B------:R0:W5:Y:S01]  /*133b0*/  @!P1 LDG.E R4, desc[UR44][R6.64] ;  /* 0x0000002c06049981 */ /* 0x000162000c1e1900 */
[----:B------:R-:W-:Y:S02]  /*133c0*/  ISETP.NE.AND P1, PT, R11, 0x3, PT ;  /* 0x000000030b00780c */ /* 0x000fe40003f25270 */
        /* <DEDUP_REMOVED lines=9> */
[----:B------:R-:W-:Y:S01]  /*13460*/  ISETP.GT.AND P3, PT, R2, RZ, PT ;  /* 0x000000ff0200720c */ /* 0x000fe20003f64270 */
[----:B0-----:R-:W-:-:S12]  /*13470*/  @!P1 BRA `(.L_x_7540) ;  /* 0x0000000000049947 */ /* 0x001fd80003800000 */
[----:B------:R-:W-:Y:S01]  /*13480*/  BPT.TRAP 0x1 ;  /* 0x000000040000795c */ /* 0x000fe20000300000 */
.L_x_7540:
[----:B------:R-:W-:Y:S01]  /*13490*/  IMAD R8, R18, 0x8, R17 ;  /* 0x0000000812087824 */ /* 0x000fe200078e0211 */
[----:B------:R-:W-:Y:S01]  /*134a0*/  SHF.L.U32 R20, R23, 0x1f, RZ ;  /* 0x0000001f17147819 */ /* 0x000fe200000006ff */
[----:B------:R-:W-:Y:S01]  /*134b0*/  BSSY B1, `(.L_x_7541) ;  /* 0x0000004000017945 */ /* 0x000fe20003800000 */
[----:B------:R-:W-:Y:S02]  /*134c0*/  SHF.R.S32.HI R7, RZ, 0x1f, R5 ;  /* 0x0000001fff077819 */ /* 0x000fe40000011405 */
[----:B------:R-:W0:Y:S02]  /*134d0*/  SYNCS.PHASECHK.TRANS64.TRYWAIT P0, [R8+URZ+0x38840], R20 ;  /* 0x03884014080075a7 */ /* 0x000e24000800017f */
[----:B0-----:R-:W-:Y:S05]  /*134e0*/  @!P0 BRA `(.L_x_7542) ;  /* 0x0000002c00d08947 */ /* 0x001fea0003800000 */
.L_x_7618:
[----:B------:R-:W-:Y:S05]  /*134f0*/  BSYNC B1 ;  /* 0x0000000000017941 */ /* 0x000fea0003800000 */
.L_x_7541:
        /* <DEDUP_REMOVED lines=18> */
[----:B-1----:R-:W-:Y:S01]  /*13620*/  IMAD.IADD R27, R6, 0x1, R3 ;  /* 0x00000001061b7824 */ /* 0x002fe200078e0203 */
[----:B------:R-:W-:Y:S01]  /*13630*/  UMOV UR4, 0xffffffff ;  /* 0xffffffff00047882 */ /* 0x000fe20000000000 */
[----:B------:R-:W-:-:S03]  /*13640*/  IMAD R6, R18, 0x1000, R32 ;  /* 0x0000100012067824 */ /* 0x000fc600078e0220 */
[----:B------:R-:W-:Y:S01]  /*13650*/  LEA.HI.X R27, R2, UR5, R27, 0x1, P0 ;  /* 0x00000005021b7c11 */ /* 0x000fe200080f0c1b */
        /* <DEDUP_REMOVED lines=20> */
.L_x_7628:
        /* <DEDUP_REMOVED lines=8> */
.L_x_7544:
        /* <DEDUP_REMOVED lines=11> */
.L_x_7545:
[----:B------:R2:W-:Y:S01]  /*138d0*/  SYNCS.ARRIVE.TRANS64.A1T0 RZ, [R8+URZ+0x38830], RZ ;  /* 0x038830ff08ff79a7 */ /* 0x0005e2000810003f */
[----:B------:R-:W-:Y:S05]  /*138e0*/  @!P2 BRA `(.L_x_7546) ;  /* 0x000000000004a947 */ /* 0x000fea0003800000 */
[----:B------:R-:W-:Y:S01]  /*138f0*/  BPT.TRAP 0x1 ;  /* 0x000000040000795c */ /* 0x000fe20000300000 */
.L_x_7546:
[----:B------:R-:W3:Y:S01]  /*13900*/  SYNCS.PHASECHK.TRANS64.TRYWAIT P0, [R8+URZ+0x38860], R20 ;  /* 0x03886014080075a7 */ /* 0x000ee2000800017f */
[----:B------:R-:W-:Y:S04]  /*13910*/  BSSY B1, `(.L_x_7547) ;  /* 0x0000002000017945 */ /* 0x000fe80003800000 */
[----:B---3--:R-:W-:Y:S05]  /*13920*/  @!P0 BRA `(.L_x_7548) ;  /* 0x0000002c00f08947 */ /* 0x008fea0003800000 */
.L_x_7629:
[----:B------:R-:W-:Y:S05]  /*13930*/  BSYNC B1 ;  /* 0x0000000000017941 */ /* 0x000fea0003800000 */
.L_x_7547:
[----:B------:R-:W-:Y:S01]  /*13940*/  ULDC.64 UR4, c[0x0][0x328] ;  /* 0x0000ca0000047ab9 */ /* 0x000fe20000000a00 */
[C---:B------:R-:W-:Y:S01]  /*13950*/  LOP3.LUT P5, RZ, R16.reuse, 0x8, RZ, 0xc0, !PT ;  /* 0x0000000810ff7812 */ /* 0x040fe200078ac0ff */
[----:B------:R-:W-:Y:S01]  /*13960*/  IMAD R2, R7, UR4, RZ ;  /* 0x0000000407027c24 */ /* 0x000fe2000f8e02ff */
[----:B------:R-:W-:Y:S01]  /*13970*/  LOP3.LUT P4, RZ, R16, 0x4, RZ, 0xc0, !PT ;  /* 0x0000000410ff7812 */ /* 0x000fe2000788c0ff */
[----:B-1----:R-:W-:Y:S02]  /*13980*/  IMAD R21, R18, 0x7000, R6 ;  /* 0x0000700012157824 */ /* 0x002fe400078e0206 */
        /* <DEDUP_REMOVED lines=24> */
[----:B------:R-:W3:Y:S03]  /*13b10*/  SHFL.IDX PT, R2, R10, 0x1, 0x181f ;  /* 0x00381f000a027f89 */ /* 0x000ee600000e0000 */
[----:B------:R-:W-:-:S02]  /*13b20*/  LOP3.LUT P3, RZ, R16, 0x200, RZ, 0xc0, !PT ;  /* 0x0000020010ff7812 */ /* 0x000fc4000786c0ff */
[C---:B------:R-:W-:Y:S02]  /*13b30*/  LOP3.LUT P6, RZ, R16.reuse, 0x20, RZ, 0xc0, !PT ;  /* 0x0000002010ff7812 */ /* 0x040fe400078cc0ff */
[C---:B------:R-:W-:Y:S02]  /*13b40*/  LOP3.LUT P2, RZ, R16.reuse, 0x10, RZ, 0xc0, !PT ;  /* 0x0000001010ff7812 */ /* 0x040fe4000784c0ff */
[----:B------:R-:W-:Y:S02]  /*13b50*/  LOP3.LUT R16, R16, 0xff7fffff, RZ, 0xc0, !PT ;  /* 0xff7fffff10107812 */ /* 0x000fe400078ec0ff */
[----:B0-----:R-:W-:-:S05]  /*13b60*/  IADD3 R6, P0, R14, R0, RZ ;  /* 0x000000000e067210 */ /* 0x001fca0007f1e0ff */
[----:B------:R-:W-:Y:S01]  /*13b70*/  @P3 LOP3.LUT R16, R16, 0x800000, RZ, 0xfc, !PT ;  /* 0x0080000010103812 */ /* 0x000fe200078efcff */
[----:B------:R-:W-:Y:S01]  /*13b80*/  SHFL.IDX PT, R14, R10, 0x3, 0x181f ;  /* 0x00781f000a0e7f89 */ /* 0x000fe200000e0000 */
[----:B-1----:R-:W-:-:S03]  /*13b90*/  IMAD.X R7, RZ, RZ, R3, P0 ;  /* 0x000000ffff077224 */ /* 0x002fc600000e0603 */
[----:B------:R-:W0:Y:S01]  /*13ba0*/  SHFL.IDX PT, R3, R20, 0x1, 0x181f ;  /* 0x00381f0014037f89 */ /* 0x000e2200000e0000 */
[----:B---3--:R-:W-:-:S03]  /*13bb0*/  IADD3 R4, P0, R2, R0, RZ ;  /* 0x0000000002047210 */ /* 0x008fc60007f1e0ff */
[----:B------:R-:W1:Y:S04]  /*13bc0*/  SHFL.IDX PT, R2, R10, 0x2, 0x181f ;  /* 0x00581f000a027f89 */ /* 0x000e6800000e0000 */
[----:B------:R-:W-:Y:S01]  /*13bd0*/  LDGSTS.E.BYPASS.LTC128B.128 [R21+0x400], desc[UR44][R6.64], !P1 ;  /* 0x0040000006157fae */ /* 0x000fe2000c901d6c */
[----:B------:R-:W-:-:S03]  /*13be0*/  ISETP.NE.U32.AND P1, PT, R28, RZ, PT ;  /* 0x000000ff1c00720c */ /* 0x000fc60003f25070 */
[----:B------:R-:W-:Y:S01]  /*13bf0*/  LDGSTS.E.BYPASS.LTC128B.128 [R21+0x2400], desc[UR44][R6.64+0x80], !P3 ;  /* 0x0240008006157fae */ /* 0x000fe2000d901d6c */
[----:B------:R-:W-:-:S03]  /*13c00*/  LOP3.LUT P3, RZ, R16, 0x400, RZ, 0xc0, !PT ;  /* 0x0000040010ff7812 */ /* 0x000fc6000786c0ff */
[----:B------:R-:W-:Y:S04]  /*13c10*/  LDGSTS.E.BYPASS.LTC128B.128 [R21+0x4400], desc[UR44][R6.64+0x100], !P6 ;  /* 0x0440010006157fae */ /* 0x000fe8000f101d6c */
[----:B------:R-:W-:Y:S01]  /*13c20*/  LDGSTS.E.BYPASS.LTC128B.128 [R21+0x6400], desc[UR44][R6.64+0x180], !P2 ;  /* 0x0640018006157fae */ /* 0x000fe2000d101d6c */
[----:B0-----:R-:W-:-:S03]  /*13c30*/  IMAD.X R5, RZ, RZ, R3, P0 ;  /* 0x000000ffff057224 */ /* 0x001fc600000e0603 */
[----:B------:R-:W-:Y:S01]  /*13c40*/  LDGSTS.E.BYPASS.LTC128B.128 [R21+0x8400], desc[UR44][R6.64+0x200], !P5 ;  /* 0x0840020006157fae */ /* 0x000fe2000e901d6c */
[----:B-1----:R-:W-:-:S03]  /*13c50*/  IADD3 R2, P0, R2, R0, RZ ;  /* 0x0000000002027210 */ /* 0x002fc60007f1e0ff */
[----:B------:R-:W0:Y:S04]  /*13c60*/  SHFL.IDX PT, R3, R20, 0x2, 0x181f ;  /* 0x00581f0014037f89 */ /* 0x000e2800000e0000 */
[----:B------:R-:W-:Y:S04]  /*13c70*/  LDGSTS.E.BYPASS.LTC128B.128 [R21+0xa400], desc[UR44][R6.64+0x280], !P4 ;  /* 0x0a40028006157fae */ /* 0x000fe8000e101d6c */
[----:B------:R-:W1:Y:S01]  /*13c80*/  SHFL.IDX PT, R20, R20, 0x3, 0x181f ;  /* 0x00781f0014147f89 */ /* 0x000e6200000e0000 */
        /* <DEDUP_REMOVED lines=24> */
[----:B-1----:R3:W-:Y:S02]  /*13e10*/  LDGSTS.E.BYPASS.LTC128B.128 [R21+0xf400], desc[UR44][R2.64+0x380], P1 ;  /* 0x0f40038002157fae */ /* 0x0027e40008901d6c */
.L_x_7639:
[----:B---3--:R-:W-:Y:S02]  /*13e20*/  P2R R4, PR, RZ, 0x2 ;  /* 0x00000002ff047803 */ /* 0x008fe40000000000 */
        /* <DEDUP_REMOVED lines=22> */
.L_x_7550:
        /* <DEDUP_REMOVED lines=11> */
.L_x_7551:
[----:B------:R0:W-:Y:S01]  /*14040*/  SYNCS.ARRIVE.TRANS64.A1T0 RZ, [R8+URZ+0x38850], RZ ;  /* 0x038850ff08ff79a7 */ /* 0x0001e2000810003f */
[----:B------:R-:W-:Y:S05]  /*14050*/  @P3 BRA `(.L_x_7552) ;  /* 0xfffffff000603947 */ /* 0x000fea000383ffff */
[----:B------:R-:W-:Y:S05]  /*14060*/  BSYNC B0 ;  /* 0x0000000000007941 */ /* 0x000fea0003800000 */
.L_x_7539:
[----:B------:R-:W3:Y:S01]  /*14070*/  S2R R0, SR_TID.X ;  /* 0x0000000000007919 */ /* 0x000ee20000002100 */
[----:B------:R-:W-:Y:S01]  /*14080*/  VIADD R18, R18, 0x1 ;  /* 0x0000000112127836 */ /* 0x000fe20000000000 */
[----:B------:R-:W-:Y:S04]  /*14090*/  BSSY B0, `(.L_x_7553) ;  /* 0x0000013000007945 */ /* 0x000fe80003800000 */
[----:B------:R-:W-:-:S04]  /*140a0*/  ISETP.NE.AND P0, PT, R18, 0x2, PT ;  /* 0x000000021200780c */ /* 0x000fc80003f05270 */
[----:B------:R-:W-:Y:S02]  /*140b0*/  SEL R18, R18, RZ, P0 ;  /* 0x000000ff12127207 */ /* 0x000fe40000000000 */
[----:B---3--:R-:W-:Y:S02]  /*140c0*/  LOP3.LUT R2, R0, 0x7f, RZ, 0xc0, !PT ;  /* 0x0000007f00027812 */ /* 0x008fe400078ec0ff */
[----:B------:R-:W-:Y:S02]  /*140d0*/  SEL R0, RZ, 0x1, P0 ;  /* 0x00000001ff007807 */ /* 0x000fe40000000000 */
[----:B------:R-:W-:-:S13]  /*140e0*/  ISETP.NE.AND P1, PT, R2, RZ, PT ;  /* 0x000000ff0200720c */ /* 0x000fda0003f25270 */
[----:B------:R-:W-:Y:S05]  /*140f0*/  @P1 BRA `(.L_x_7554) ;  /* 0x0000000000301947 */ /* 0x000fea0003800000 */
[----:B------:R-:W3:Y:S01]  /*14100*/  S2R R7, SR_LANEID ;  /* 0x0000000000077919 */ /* 0x000ee20000000000 */
[----:B------:R-:W-:Y:S01]  /*14110*/  VOTEU.ANY UR4, UPT, PT ;  /* 0x0000000000047886 */ /* 0x000fe200038e0100 */
[----:B------:R-:W4:Y:S01]  /*14120*/  LDC.64 R2, c[0x0][0xd80] ;  /* 0x00036000ff027b82 */ /* 0x000f220000000a00 */
[----:B------:R-:W3:Y:S08]  /*14130*/  FLO.U32 R4, UR4 ;  /* 0x0000000400047d00 */ /* 0x000ef000080e0000 */
[----:B------:R-:W4:Y:S01]  /*14140*/  POPC R5, UR4 ;  /* 0x0000000400057d09 */ /* 0x000f220008000000 */
[----:B---3--:R-:W-:-:S13]  /*14150*/  ISETP.EQ.U32.AND P0, PT, R4, R7, PT ;  /* 0x000000070400720c */ /* 0x008fda0003f02070 */
[----:B----4-:R-:W3:Y:S01]  /*14160*/  @P0 ATOMG.E.ADD.STRONG.GPU PT, R3, desc[UR44][R2.64], R5 ;  /* 0x00000005020309a8 */ /* 0x010ee200081ee1ec */
[----:B------:R-:W4:Y:S02]  /*14170*/  S2R R6, SR_LTMASK ;  /* 0x0000000000067919 */ /* 0x000f240000003900 */
[----:B----4-:R-:W-:-:S04]  /*14180*/  LOP3.LUT R6, R6, UR4, RZ, 0xc0, !PT ;  /* 0x0000000406067c12 */ /* 0x010fc8000f8ec0ff */
[----:B------:R-:W4:Y:S01]  /*14190*/  POPC R7, R6 ;  /* 0x0000000600077309 */ /* 0x000f220000000000 */
[----:B---3--:R-:W4:Y:S02]  /*141a0*/  SHFL.IDX PT, R4, R3, R4, 0x1f ;  /* 0x00001f0403047589 */ /* 0x008f2400000e0000 */
[----:B----4-:R-:W-:-:S07]  /*141b0*/  IADD3 R36, R4, UR48, R7 ;  /* 0x0000003004247c10 */ /* 0x010fce000fffe007 */
.L_x_7554:
[----:B------:R-:W-:Y:S05]  /*141c0*/  BSYNC B0 ;  /* 0x0000000000007941 */ /* 0x000fea0003800000 */
.L_x_7553:
[----:B------:R-:W-:-:S07]  /*141d0*/  LOP3.LUT R23, R23, R0, RZ, 0x3c, !PT ;  /* 0x0000000017177212 */ /* 0x000fce00078e3cff */
.L_x_7510:
[----:B------:R-:W-:Y:S05]  /*141e0*/  BSYNC B7 ;  /* 0x0000000000077941 */ /* 0x000fea0003800000 */
.L_x_7508:
[----:B------:R-:W-:-:S13]  /*141f0*/  LOP3.LUT P0, RZ, R16, 0x200000, RZ, 0xc0, !PT ;  /* 0x0020000010ff7812 */ /* 0x000fda000780c0ff */
[----:B------:R-:W-:Y:S05]  /*14200*/  @!P0 BRA `(.L_x_7555) ;  /* 0x0000000000248947 */ /* 0x000fea0003800000 */
[----:B------:R-:W-:Y:S05]  /*14210*/  WARPSYNC.ALL ;  /* 0x0000000000007948 */ /* 0x000fea0003800000 */
[----:B------:R-:W3:Y:S08]  /*14220*/  S2UR UR5, SR_CgaCtaId ;  /* 0x00000000000579c3 */ /* 0x000ef00000008800 */
[----:B------:R-:W-:Y:S06]  /*14230*/  BAR.SYNC.DEFER_BLOCKING 0x5, 0x180 ;  /* 0x0146000000007b1d */ /* 0x000fec0000010000 */
[----:B------:R-:W-:-:S02]  /*14240*/  UMOV UR4, 0x400 ;  /* 0x0000040000047882 */ /* 0x000fc40000000000 */
[----:B---3--:R-:W-:-:S06]  /*14250*/  ULEA UR4, UR5, UR4, 0x18 ;  /* 0x0000000405047291 */ /* 0x008fcc000f8ec03f */
[----:B------:R-:W-:-:S05]  /*14260*/  IMAD.U32 R17, RZ, RZ, UR4 ;  /* 0x00000004ff117e24 */ /* 0x000fca000f8e00ff */
[----:B------:R3:W4:Y:S01]  /*14270*/  LDS R36, [R17+0x388d0] ;  /* 0x0388d00011247984 */ /* 0x0007220000000800 */
[----:B------:R-:W-:Y:S06]  /*14280*/  BAR.ARV 0x4, 0x180 ;  /* 0x0106000000007b1d */ /* 0x000fec0000002000 */
[----:B------:R-:W-:Y:S05]  /*14290*/  BRA `(.L_x_7556) ;  /* 0x00000000002c7947 */ /* 0x000fea0003800000 */
.L_x_7555:
[----:B------:R-:W-:-:S03]  /*142a0*/  UMOV UR4, 0xffffffff ;  /* 0xffffffff00047882 */ /* 0x000fc60000000000 */
[----:B------:R-:W-:Y:S05]  /*142b0*/  BRA.DIV UR4, `(.L_x_7557) ;  /* 0x0000002e04747947 */ /* 0x000fea000b800000 */
[----:B------:R3:W4:Y:S02]  /*142c0*/  SHFL.IDX PT, R14, R36, RZ, 0x1f ;  /* 0x00001fff240e7589 */ /* 0x00072400000e0000 */
.L_x_7642:
[----:B------:R-:W0:Y:S01]  /*142d0*/  @!P1 S2R R3, SR_CgaCtaId ;  /* 0x0000000000039919 */ /* 0x000e220000008800 */
[----:B------:R-:W-:Y:S05]  /*142e0*/  WARPSYNC.ALL ;  /* 0x0000000000007948 */ /* 0x000fea0003800000 */
[----:B------:R-:W-:Y:S01]  /*142f0*/  BAR.SYNC.DEFER_BLOCKING 0x4, 0x180 ;  /* 0x0106000000007b1d */ /* 0x000fe20000010000 */
[----:B------:R-:W-:-:S04]  /*14300*/  @!P1 MOV R0, 0x400 ;  /* 0x0000040000009802 */ /* 0x000fc80000000f00 */
[----:B0-----:R-:W-:-:S05]  /*14310*/  @!P1 LEA R17, R3, R0, 0x18 ;  /* 0x0000000003119211 */ /* 0x001fca00078ec0ff */
[----:B------:R3:W-:Y:S02]  /*14320*/  @!P1 STS [R17+0x388d0], R36 ;  /* 0x0388d02411009388 */ /* 0x0007e40000000800 */
[----:B---34-:R-:W-:Y:S01]  /*14330*/  IMAD.MOV.U32 R36, RZ, RZ, R14 ;  /* 0x000000ffff247224 */ /* 0x018fe200078e000e */
[----:B------:R-:W-:Y:S06]  /*14340*/  BAR.ARV 0x5, 0x180 ;  /* 0x0146000000007b1d */ /* 0x000fec0000002000 */
.L_x_7556:
[----:B------:R-:W-:Y:S02]  /*14350*/  ULDC UR4, c[0x0][0xd38] ;  /* 0x00034e0000047ab9 */ /* 0x000fe40000000800 */
[----:B----4-:R-:W-:-:S13]  /*14360*/  ISETP.GE.AND P0, PT, R36, UR4, PT ;  /* 0x0000000424007c0c */ /* 0x010fda000bf06270 */
[----:B------:R-:W-:Y:S05]  /*14370*/  @!P0 BRA `(.L_x_7558) ;  /* 0xffffffbc00c08947 */ /* 0x000fea000383ffff */
.L_x_7505:
[----:B------:R-:W4:Y:S01]  /*14380*/  LDL.LU R0, [R1+0x10] ;  /* 0x0000100001007983 */ /* 0x000f220000300800 */
[----:B------:R-:W-:Y:S01]  /*14390*/  BSSY B0, `(.L_x_7559) ;  /* 0x000000b000007945 */ /* 0x000fe20003800000 */
[----:B------:R-:W0:Y:S01]  /*143a0*/  S2R R5, SR_CgaCtaId ;  /* 0x0000000000057919 */ /* 0x000e220000008800 */
[----:B----4-:R-:W-:-:S05]  /*143b0*/  VIADD R0, R0, 0x1 ;  /* 0x0000000100007836 */ /* 0x010fca0000000000 */
        /* <DEDUP_REMOVED lines=8> */
.L_x_7643:
[----:B------:R-:W-:Y:S05]  /*14440*/  BSYNC B0 ;  /* 0x0000000000007941 */ /* 0x000fea0003800000 */
.L_x_7559:
[----:B------:R-:W-:-:S03]  /*14450*/  UMOV UR4, 0xffffffff ;  /* 0xffffffff00047882 */ /* 0x000fc60000000000 */
[----:B------:R-:W-:Y:S05]  /*14460*/  BRA.DIV UR4, `(.L_x_7561) ;  /* 0x0000002e04447947 */ /* 0x000fea000b800000 */
[----:B0-----:R-:W0:Y:S02]  /*14470*/  S2R R0, SR_TID.X ;  /* 0x0000000000007919 */ /* 0x001e240000002100 */
[----:B0-----:R-:W-:-:S04]  /*14480*/  SHF.R.U32.HI R0, RZ, 0x5, R0 ;  /* 0x00000005ff007819 */ /* 0x001fc80000011600 */
[----:B------:R-:W-:-:S05]  /*14490*/  LOP3.LUT R0, R0, 0x3, RZ, 0xc0, !PT ;  /* 0x0000000300007812 */ /* 0x000fca00078ec0ff */
[----:B------:R0:W4:Y:S02]  /*144a0*/  SHFL.IDX PT, R14, R0, RZ, 0x1f ;  /* 0x00001fff000e7589 */ /* 0x00012400000e0000 */
.L_x_7646:
[----:B----4-:R-:W-:Y:S01]  /*144b0*/  ISETP.NE.AND P0, PT, R14, RZ, PT ;  /* 0x000000ff0e00720c */ /* 0x010fe20003f05270 */
[----:B------:R-:W-:-:S12]  /*144c0*/  BSSY B0, `(.L_x_7562) ;  /* 0x0000024000007945 */ /* 0x000fd80003800000 */
[----:B------:R-:W-:Y:S05]  /*144d0*/  @P0 BRA `(.L_x_7563) ;  /* 0x0000000000880947 */ /* 0x000fea0003800000 */
[----:B------:R-:W-:-:S03]  /*144e0*/  UMOV UR4, 0xffffffff ;  /* 0xffffffff00047882 */ /* 0x000fc60000000000 */
[----:B------:R-:W-:Y:S05]  /*144f0*/  BRA.DIV UR4, `(.L_x_7564) ;  /* 0x0000002e04547947 */ /* 0x000fea000b800000 */
[----:B------:R-:W-:-:S13]  /*14500*/  ELECT P6, URZ, PT ;  /* 0x00000000003f782f */ /* 0x000fda00038c0000 */
.L_x_7649:
[----:B------:R-:W-:Y:S05]  /*14510*/  @!P6 BRA `(.L_x_7563) ;  /* 0x000000000078e947 */ /* 0x000fea0003800000 */
[----:B------:R-:W-:-:S06]  /*14520*/  ULOP3.LUT UR4, UR41, 0x2, URZ, 0xfc, !UPT ;  /* 0x0000000229047892 */ /* 0x000fcc000f8efc3f */
[----:B0-----:R-:W-:-:S05]  /*14530*/  IMAD.U32 R0, RZ, RZ, UR4 ;  /* 0x00000004ff007e24 */ /* 0x001fca000f8e00ff */
[----:B------:R-:W-:-:S13]  /*14540*/  ISETP.NE.AND P0, PT, R0, 0x3, PT ;  /* 0x000000030000780c */ /* 0x000fda0003f05270 */
[----:B------:R-:W-:Y:S05]  /*14550*/  @!P0 BRA `(.L_x_7565) ;  /* 0x0000000000048947 */ /* 0x000fea0003800000 */
[----:B------:R-:W-:Y:S01]  /*14560*/  BPT.TRAP 0x1 ;  /* 0x000000040000795c */ /* 0x000fe20000300000 */
.L_x_7565:
[C---:B------:R-:W-:Y:S01]  /*14570*/  IMAD R3, R18.reuse, 0x8, R5 ;  /* 0x0000000812037824 */ /* 0x040fe200078e0205 */
[----:B------:R-:W-:Y:S01]  /*14580*/  SHF.L.U32 R2, R23, 0x1f, RZ ;  /* 0x0000001f17027819 */ /* 0x000fe200000006ff */
[----:B------:R-:W-:-:S03]  /*14590*/  VIADD R18, R18, 0x1 ;  /* 0x0000000112127836 */ /* 0x000fc60000000000 */
[----:B------:R-:W0:Y:S02]  /*145a0*/  SYNCS.PHASECHK.TRANS64.TRYWAIT P1, [R3+URZ+0x38840], R2 ;  /* 0x03884002030075a7 */ /* 0x000e24000802017f */
[----:B------:R-:W-:-:S04]  /*145b0*/  ISETP.NE.AND P2, PT, R18, 0x2, PT ;  /* 0x000000021200780c */ /* 0x000fc80003f45270 */
[----:B------:R-:W-:Y:S01]  /*145c0*/  SEL R0, RZ, 0x1, P2 ;  /* 0x00000001ff007807 */ /* 0x000fe20001000000 */
[----:B0-----:R-:W-:Y:S08]  /*145d0*/  @!P1 BRA `(.L_x_7566) ;  /* 0x0000002c003c9947 */ /* 0x001ff00003800000 */
.L_x_7650:
[----:B------:R-:W-:Y:S02]  /*145e0*/  SEL R18, R18, RZ, P2 ;  /* 0x000000ff12127207 */ /* 0x000fe40001000000 */
[----:B------:R-:W-:Y:S01]  /*145f0*/  LOP3.LUT R0, R23, R0, RZ, 0x3c, !PT ;  /* 0x0000000017007212 */ /* 0x000fe200078e3cff */
[----:B------:R-:W-:Y:S06]  /*14600*/  @!P0 BRA `(.L_x_7567) ;  /* 0x0000000000048947 */ /* 0x000fec0003800000 */
[----:B------:R-:W-:Y:S01]  /*14610*/  BPT.TRAP 0x1 ;  /* 0x000000040000795c */ /* 0x000fe20000300000 */
.L_x_7567:
[----:B------:R-:W-:Y:S01]  /*14620*/  IMAD R5, R18, 0x8, R5 ;  /* 0x0000000812057824 */ /* 0x000fe200078e0205 */
[----:B------:R-:W-:-:S04]  /*14630*/  SHF.L.U32 R0, R0, 0x1f, RZ ;  /* 0x0000001f00007819 */ /* 0x000fc800000006ff */
[----:B------:R-:W4:Y:S02]  /*14640*/  SYNCS.PHASECHK.TRANS64.TRYWAIT P1, [R5+URZ+0x38840], R0 ;  /* 0x03884000050075a7 */ /* 0x000f24000802017f */
[----:B----4-:R-:W-:Y:S05]  /*14650*/  @!P1 BRA `(.L_x_7568) ;  /* 0x0000002c00309947 */ /* 0x010fea0003800000 */
.L_x_7651:
[----:B------:R-:W-:Y:S05]  /*14660*/  @!P0 BRA `(.L_x_7569) ;  /* 0x0000000000048947 */ /* 0x000fea0003800000 */
[----:B------:R-:W-:Y:S01]  /*14670*/  BPT.TRAP 0x1 ;  /* 0x000000040000795c */ /* 0x000fe20000300000 */
.L_x_7569:
[----:B------:R-:W0:Y:S02]  /*14680*/  SYNCS.PHASECHK.TRANS64.TRYWAIT P1, [R3+URZ+0x38860], R2 ;  /* 0x03886002030075a7 */ /* 0x000e24000802017f */
[----:B0-----:R-:W-:Y:S05]  /*14690*/  @!P1 BRA `(.L_x_7570) ;  /* 0x0000002c00349947 */ /* 0x001fea0003800000 */
.L_x_7652:
[----:B------:R-:W-:Y:S05]  /*146a0*/  @!P0 BRA `(.L_x_7571) ;  /* 0x0000000000048947 */ /* 0x000fea0003800000 */
[----:B------:R-:W-:Y:S01]  /*146b0*/  BPT.TRAP 0x1 ;  /* 0x000000040000795c */ /* 0x000fe20000300000 */
.L_x_7571:
[----:B------:R0:W0:Y:S02]  /*146c0*/  SYNCS.PHASECHK.TRANS64.TRYWAIT P0, [R5+URZ+0x38860], R0 ;  /* 0x03886000050075a7 */ /* 0x000024000800017f */
[----:B0-----:R-:W-:Y:S05]  /*146d0*/  @!P0 NANOSLEEP.SYNCS 0x989680 ;  /* 0x009896800000895d */ /* 0x001fea0003900000 */
[----:B------:R-:W0:Y:S02]  /*146e0*/  @!P0 SYNCS.PHASECHK.TRANS64 P0, [R5+URZ+0x38860], R0 ;  /* 0x03886000050085a7 */ /* 0x000e24000800007f */
[----:B0-----:R-:W-:Y:S05]  /*146f0*/  @!P0 BRA `(.L_x_7571) ;  /* 0xfffffffc00f08947 */ /* 0x001fea000383ffff */
.L_x_7563:
[----:B------:R-:W-:Y:S05]  /*14700*/  BSYNC B0 ;  /* 0x0000000000007941 */ /* 0x000fea0003800000 */
.L_x_7562:
[----:B------:R-:W-:Y:S05]  /*14710*/  EXIT ;  /* 0x000000000000794d */ /* 0x000fea0003800000 */
.L_x_7458:
[----:B0-----:R0:W1:Y:S02]  /*14720*/  SYNCS.PHASECHK.TRANS64.TRYWAIT P1, [R17+URZ+0x38800], R4 ;  /* 0x03880004110075a7 */ /* 0x001064000802017f */
[----:B-1----:R-:W-:Y:S05]  /*14730*/  @!P1 NANOSLEEP.SYNCS 0x989680 ;  /* 0x009896800000995d */ /* 0x002fea0003900000 */
[----:B------:R-:W1:Y:S02]  /*14740*/  @!P1 SYNCS.PHASECHK.TRANS64 P1, [R17+URZ+0x38800], R4 ;  /* 0x03880004110095a7 */ /* 0x000e64000802007f */
[----:B-1----:R-:W-:Y:S05]  /*14750*/  @!P1 BRA `(.L_x_7458) ;  /* 0xfffffffc00f09947 */ /* 0x002fea000383ffff */
[----:B------:R-:W-:Y:S05]  /*14760*/  BRA `(.L_x_7572) ;  /* 0xfffffef000247947 */ /* 0x000fea000383ffff */
.L_x_7462:
[----:B--2---:R2:W3:Y:S02]  /*14770*/  SYNCS.PHASECHK.TRANS64.TRYWAIT P1, [R9+URZ+0x38830], R6 ;  /* 0x03883006090075a7 */ /* 0x0044e4000802017f */
[----:B---3--:R-:W-:Y:S05]  /*14780*/  @!P1 NANOSLEEP.SYNCS 0x989680 ;  /* 0x009896800000995d */ /* 0x008fea0003900000 */
[----:B------:R-:W3:Y:S02]  /*14790*/  @!P1 SYNCS.PHASECHK.TRANS64 P1, [R9+URZ+0x38830], R6 ;  /* 0x03883006090095a7 */ /* 0x000ee4000802007f */
[----:B---3--:R-:W-:Y:S05]  /*147a0*/  @!P1 BRA `(.L_x_7462) ;  /* 0xfffffffc00f09947 */ /* 0x008fea000383ffff */
[----:B------:R-:W-:Y:S05]  /*147b0*/  BRA `(.L_x_7461) ;  /* 0xfffffef000447947 */ /* 0x000fea000383ffff */
.L_x_7463:
[----:B---3--:R3:W4:Y:S02]  /*147c0*/  SYNCS.PHASECHK.TRANS64.TRYWAIT P1, [R17+URZ+0x38810], R4 ;  /* 0x03881004110075a7 */ /* 0x008724000802017f */
[----:B----4-:R-:W-:Y:S05]  /*147d0*/  @!P1 NANOSLEEP.SYNCS 0x989680 ;  /* 0x009896800000995d */ /* 0x010fea0003900000 */
[----:B------:R-:W4:Y:S02]  /*147e0*/  @!P1 SYNCS.PHASECHK.TRANS64 P1, [R17+URZ+0x38810], R4 ;  /* 0x03881004110095a7 */ /* 0x000f24000802007f */
[----:B----4-:R-:W-:Y:S05]  /*147f0*/  @!P1 BRA `(.L_x_7463) ;  /* 0xfffffffc00f09947 */ /* 0x010fea000383ffff */
[----:B------:R-:W-:Y:S05]  /*14800*/  BRA `(.L_x_7573) ;  /* 0xfffffef000d07947 */ /* 0x000fea000383ffff */
.L_x_7467:
[----:B0-----:R0:W3:Y:S02]  /*14810*/  SYNCS.PHASECHK.TRANS64.TRYWAIT P1, [R9+URZ+0x38850], R6 ;  /* 0x03885006090075a7 */ /* 0x0010e4000802017f */
[----:B---3--:R-:W-:Y:S05]  /*14820*/  @!P1 NANOSLEEP.SYNCS 0x989680 ;  /* 0x009896800000995d */ /* 0x008fea0003900000 */
[----:B------:R-:W3:Y:S02]  /*14830*/  @!P1 SYNCS.PHASECHK.TRANS64 P1, [R9+URZ+0x38850], R6 ;  /* 0x03885006090095a7 */ /* 0x000ee4000802007f */
[----:B---3--:R-:W-:Y:S05]  /*14840*/  @!P1 BRA `(.L_x_7467) ;  /* 0xfffffffc00f09947 */ /* 0x008fea000383ffff */
[----:B------:R-:W-:Y:S05]  /*14850*/  BRA `(.L_x_7466) ;  /* 0xfffffef400007947 */ /* 0x000fea000383ffff */
.L_x_7474:
[----:B-1----:R1:W2:Y:S02]  /*14860*/  SYNCS.PHASECHK.TRANS64.TRYWAIT P1, [R9+URZ+0x38830], R8 ;  /* 0x03883008090075a7 */ /* 0x0022a4000802017f */
[----:B--2---:R-:W-:Y:S05]  /*14870*/  @!P1 NANOSLEEP.SYNCS 0x989680 ;  /* 0x009896800000995d */ /* 0x004fea0003900000 */
[----:B------:R-:W2:Y:S02]  /*14880*/  @!P1 SYNCS.PHASECHK.TRANS64 P1, [R9+URZ+0x38830], R8 ;  /* 0x03883008090095a7 */ /* 0x000ea4000802007f */
[----:B--2---:R-:W-:Y:S05]  /*14890*/  @!P1 BRA `(.L_x_7474) ;  /* 0xfffffffc00f09947 */ /* 0x004fea000383ffff */
[----:B------:R-:W-:Y:S05]  /*148a0*/  BRA `(.L_x_7473) ;  /* 0xffffff1c00247947 */ /* 0x000fea000383ffff */
.L_x_7478:
[----:B---3--:R3:W4:Y:S02]  /*148b0*/  SYNCS.PHASECHK.TRANS64.TRYWAIT P1, [R9+URZ+0x38850], R8 ;  /* 0x03885008090075a7 */ /* 0x008724000802017f */
[----:B----4-:R-:W-:Y:S05]  /*148c0*/  @!P1 NANOSLEEP.SYNCS 0x989680 ;  /* 0x009896800000995d */ /* 0x010fea0003900000 */
[----:B------:R-:W4:Y:S02]  /*148d0*/  @!P1 SYNCS.PHASECHK.TRANS64 P1, [R9+URZ+0x38850], R8 ;  /* 0x03885008090095a7 */ /* 0x000f24000802007f */
[----:B----4-:R-:W-:Y:S05]  /*148e0*/  @!P1 BRA `(.L_x_7478) ;  /* 0xfffffffc00f09947 */ /* 0x010fea000383ffff */
[----:B------:R-:W-:Y:S05]  /*148f0*/  BRA `(.L_x_7477) ;  /* 0xffffff1c00847947 */ /* 0x000fea000383ffff */
.L_x_7486:
[----:B-1----:R1:W2:Y:S02]  /*14900*/  SYNCS.PHASECHK.TRANS64.TRYWAIT P1, [R9+URZ+0x38830], R8 ;  /* 0x03883008090075a7 */ /* 0x0022a4000802017f */
[----:B--2---:R-:W-:Y:S05]  /*14910*/  @!P1 NANOSLEEP.SYNCS 0x989680 ;  /* 0x009896800000995d */ /* 0x004fea0003900000 */
[----:B------:R-:W2:Y:S02]  /*14920*/  @!P1 SYNCS.PHASECHK.TRANS64 P1, [R9+URZ+0x38830], R8 ;  /* 0x03883008090095a7 */ /* 0x000ea4000802007f */
[----:B--2---:R-:W-:Y:S05]  /*14930*/  @!P1 BRA `(.L_x_7486) ;  /* 0xfffffffc00f09947 */ /* 0x004fea000383ffff */
[----:B------:R-:W-:Y:S05]  /*14940*/  BRA `(.L_x_7485) ;  /* 0xffffff4c00a07947 */ /* 0x000fea000383ffff */
.L_x_7490:
[----:B---3--:R3:W4:Y:S02]  /*14950*/  SYNCS.PHASECHK.TRANS64.TRYWAIT P1, [R9+URZ+0x38850], R8 ;  /* 0x03885008090075a7 */ /* 0x008724000802017f */
[----:B----4-:R-:W-:Y:S05]  /*14960*/  @!P1 NANOSLEEP.SYNCS 0x989680 ;  /* 0x009896800000995d */ /* 0x010fea0003900000 */
[----:B------:R-:W4:Y:S02]  /*14970*/  @!P1 SYNCS.PHASECHK.TRANS64 P1, [R9+URZ+0x38850], R8 ;  /* 0x03885008090095a7 */ /* 0x000f24000802007f */
[----:B----4-:R-:W-:Y:S05]  /*14980*/  @!P1 BRA `(.L_x_7490) ;  /* 0xfffffffc00f09947 */ /* 0x010fea000383ffff */
[----:B------:R-:W-:Y:S05]  /*14990*/  BRA `(.L_x_7489) ;  /* 0xffffff5000007947 */ /* 0x000fea000383ffff */
.L_x_7516:
        /* <DEDUP_REMOVED lines=10> */
.L_x_7574:
[----:B------:R-:W-:Y:S05]  /*14a40*/  BRA `(.L_x_7575) ;  /* 0xffffffc000907947 */ /* 0x000fea000383ffff */
.L_x_7519:
[----:B0-----:R0:W1:Y:S02]  /*14a50*/  SYNCS.PHASECHK.TRANS64.TRYWAIT P0, [R27+URZ+0x38840], R0 ;  /* 0x038840001b0075a7 */ /* 0x001064000800017f */
[----:B-1----:R-:W-:Y:S05]  /*14a60*/  @!P0 NANOSLEEP.SYNCS 0x989680 ;  /* 0x009896800000895d */ /* 0x002fea0003900000 */
[----:B------:R-:W1:Y:S02]  /*14a70*/  @!P0 SYNCS.PHASECHK.TRANS64 P0, [R27+URZ+0x38840], R0 ;  /* 0x038840001b0085a7 */ /* 0x000e64000800007f */
[----:B-1----:R-:W-:Y:S05]  /*14a80*/  @!P0 BRA `(.L_x_7519) ;  /* 0xfffffffc00f08947 */ /* 0x002fea000383ffff */
[----:B------:R-:W-:Y:S05]  /*14a90*/  BRA `(.L_x_7576) ;  /* 0xffffffc400407947 */ /* 0x000fea000383ffff */
.L_x_7520:
        /* <DEDUP_REMOVED lines=8> */
.L_x_7578:
[----:B------:R-:W-:Y:S05]  /*14b20*/  BSYNC B0 ;  /* 0x0000000000007941 */ /* 0x000fea0003800000 */
.L_x_7577:
        /* <DEDUP_REMOVED lines=9> */
.L_x_7579:
[----:B------:R-:W-:Y:S02]  /*14bc0*/  IMAD.MOV.U32 R13, RZ, RZ, R5 ;  /* 0x000000ffff0d7224 */ /* 0x000fe400078e0005 */
[----:B------:R-:W-:Y:S01]  /*14bd0*/  IMAD.MOV.U32 R12, RZ, RZ, 0x1 ;  /* 0x00000001ff0c7424 */ /* 0x000fe200078e00ff */
[----:B------:R-:W-:-:S13]  /*14be0*/  @P0 LEA R6, P1, R8, R14, 0x1 ;  /* 0x0000000e08060211 */ /* 0x000fda00078208ff */
[----:B------:R-:W-:Y:S05]  /*14bf0*/  WARPSYNC.COLLECTIVE R15, `(.L_x_7580) ;  /* 0x000000000f087348 */ /* 0x000fea0003c00000 */
[----:B------:R0:W1:Y:S02]  /*14c00*/  SHFL.IDX P6, R14, R13, R12, R11 ;  /* 0x0000000c0d0e7389 */ /* 0x00006400000c000b */
[----:B01----:R-:W-:Y:S01]  /*14c10*/  ENDCOLLECTIVE ;  /* 0x000000000000791b */ /* 0x003fe20003800000 */
.L_x_7580:
        /* <DEDUP_REMOVED lines=12> */
.L_x_7581:
[----:B------:R-:W-:Y:S02]  /*14ce0*/  @P0 IMAD R9, R4, 0x2, R17 ;  /* 0x0000000204090824 */ /* 0x000fe400078e0211 */
[----:B------:R-:W-:Y:S02]  /*14cf0*/  IMAD.MOV.U32 R13, RZ, RZ, R5 ;  /* 0x000000ffff0d7224 */ /* 0x000fe400078e0005 */
[----:B------:R-:W-:Y:S01]  /*14d00*/  IMAD.MOV.U32 R12, RZ, RZ, 0x2 ;  /* 0x00000002ff0c7424 */ /* 0x000fe200078e00ff */
[----:B------:R-:W-:-:S13]  /*14d10*/  @P0 LEA R6, P1, R8, R14, 0x1 ;  /* 0x0000000e08060211 */ /* 0x000fda00078208ff */
[----:B------:R-:W-:Y:S05]  /*14d20*/  WARPSYNC.COLLECTIVE R15, `(.L_x_7582) ;  /* 0x000000000f087348 */ /* 0x000fea0003c00000 */
[----:B------:R0:W1:Y:S02]  /*14d30*/  SHFL.IDX P6, R14, R13, R12, R11 ;  /* 0x0000000c0d0e7389 */ /* 0x00006400000c000b */
[----:B01----:R-:W-:Y:S01]  /*14d40*/  ENDCOLLECTIVE ;  /* 0x000000000000791b */ /* 0x003fe20003800000 */
.L_x_7582:
        /* <DEDUP_REMOVED lines=12> */
.L_x_7583:
[----:B------:R-:W-:Y:S02]  /*14e10*/  @P0 IMAD R7, R4, 0x2, R17 ;  /* 0x0000000204070824 */ /* 0x000fe400078e0211 */
[----:B------:R-:W-:Y:S02]  /*14e20*/  IMAD.MOV.U32 R13, RZ, RZ, R5 ;  /* 0x000000ffff0d7224 */ /* 0x000fe400078e0005 */
[----:B------:R-:W-:Y:S01]  /*14e30*/  IMAD.MOV.U32 R12, RZ, RZ, 0x3 ;  /* 0x00000003ff0c7424 */ /* 0x000fe200078e00ff */
[----:B------:R-:W-:-:S13]  /*14e40*/  @P0 LEA R6, P1, R8, R14, 0x1 ;  /* 0x0000000e08060211 */ /* 0x000fda00078208ff */
[----:B------:R-:W-:Y:S05]  /*14e50*/  WARPSYNC.COLLECTIVE R15, `(.L_x_7584) ;  /* 0x000000000f087348 */ /* 0x000fea0003c00000 */
[----:B------:R0:W1:Y:S02]  /*14e60*/  SHFL.IDX P6, R14, R13, R12, R11 ;  /* 0x0000000c0d0e7389 */ /* 0x00006400000c000b */
[----:B01----:R-:W-:Y:S01]  /*14e70*/  ENDCOLLECTIVE ;  /* 0x000000000000791b */ /* 0x003fe20003800000 */
.L_x_7584:
        /* <DEDUP_REMOVED lines=11> */
.L_x_7585:
[----:B------:R-:W-:Y:S05]  /*14f30*/  BRA `(.L_x_7586) ;  /* 0xffffffc400087947 */ /* 0x000fea000383ffff */
.L_x_7525:
[----:B------:R-:W-:Y:S01]  /*14f40*/  IMAD.MOV.U32 R13, RZ, RZ, R5 ;  /* 0x000000ffff0d7224 */ /* 0x000fe200078e0005 */
[----:B------:R-:W-:Y:S01]  /*14f50*/  LOP3.LUT R16, R16, 0xfffffeff, RZ, 0xc0, !PT ;  /* 0xfffffeff10107812 */ /* 0x000fe200078ec0ff */
[----:B------:R-:W-:Y:S02]  /*14f60*/  IMAD.MOV.U32 R12, RZ, RZ, RZ ;  /* 0x000000ffff0c7224 */ /* 0x000fe400078e00ff */
[----:B------:R-:W-:Y:S02]  /*14f70*/  IMAD.MOV.U32 R11, RZ, RZ, 0x181f ;  /* 0x0000181fff0b7424 */ /* 0x000fe400078e00ff */
[----:B------:R-:W-:Y:S02]  /*14f80*/  IMAD.MOV.U32 R15, RZ, RZ, -0x1 ;  /* 0xffffffffff0f7424 */ /* 0x000fe400078e00ff */
[----:B------:R-:W-:-:S07]  /*14f90*/  IMAD.U32 R4, RZ, RZ, UR42 ;  /* 0x0000002aff047e24 */ /* 0x000fce000f8e00ff */
[----:B-1----:R-:W-:Y:S05]  /*14fa0*/  WARPSYNC.COLLECTIVE R15, `(.L_x_7587) ;  /* 0x000000000f087348 */ /* 0x002fea0003c00000 */
[----:B------:R0:W2:Y:S02]  /*14fb0*/  SHFL.IDX P6, R14, R13, R12, R11 ;  /* 0x0000000c0d0e7389 */ /* 0x0000a400000c000b */
[----:B012---:R-:W-:Y:S01]  /*14fc0*/  ENDCOLLECTIVE ;  /* 0x000000000000791b */ /* 0x007fe20003800000 */
.L_x_7587:
[----:B------:R-:W-:-:S05]  /*14fd0*/  IMAD R4, R4, 0x40, R9 ;  /* 0x0000004004047824 */ /* 0x000fca00078e0209 */
        /* <DEDUP_REMOVED lines=8> */
.L_x_7588:
[----:B------:R-:W-:Y:S02]  /*15060*/  IMAD.MOV.U32 R13, RZ, RZ, R5 ;  /* 0x000000ffff0d7224 */ /* 0x000fe400078e0005 */
[----:B------:R-:W-:Y:S01]  /*15070*/  IMAD.MOV.U32 R12, RZ, RZ, 0x1 ;  /* 0x00000001ff0c7424 */ /* 0x000fe200078e00ff */
[----:B------:R-:W-:-:S13]  /*15080*/  @!P1 LEA R6, P0, R8, R14, 0x1 ;  /* 0x0000000e08069211 */ /* 0x000fda00078008ff */
[----:B------:R-:W-:Y:S05]  /*15090*/  WARPSYNC.COLLECTIVE R15, `(.L_x_7589) ;  /* 0x000000000f087348 */ /* 0x000fea0003c00000 */
[----:B------:R0:W1:Y:S02]  /*150a0*/  SHFL.IDX P6, R14, R13, R12, R11 ;  /* 0x0000000c0d0e7389 */ /* 0x00006400000c000b */
[----:B01----:R-:W-:Y:S01]  /*150b0*/  ENDCOLLECTIVE ;  /* 0x000000000000791b */ /* 0x003fe20003800000 */
.L_x_7589:
        /* <DEDUP_REMOVED lines=14> */
.L_x_7590:
[----:B------:R-:W-:Y:S01]  /*151a0*/  LOP3.LUT R16, R16, 0xffffffbf, RZ, 0xc0, !PT ;  /* 0xffffffbf10107812 */ /* 0x000fe200078ec0ff */
[----:B------:R-:W-:Y:S02]  /*151b0*/  IMAD.MOV.U32 R13, RZ, RZ, R5 ;  /* 0x000000ffff0d7224 */ /* 0x000fe400078e0005 */
[----:B------:R-:W-:Y:S01]  /*151c0*/  IMAD.MOV.U32 R12, RZ, RZ, 0x2 ;  /* 0x00000002ff0c7424 */ /* 0x000fe200078e00ff */
[----:B------:R-:W-:-:S13]  /*151d0*/  @!P1 LEA R6, P0, R8, R14, 0x1 ;  /* 0x0000000e08069211 */ /* 0x000fda00078008ff */
[----:B------:R-:W-:Y:S05]  /*151e0*/  WARPSYNC.COLLECTIVE R15, `(.L_x_7591) ;  /* 0x000000000f087348 */ /* 0x000fea0003c00000 */
[----:B------:R0:W1:Y:S02]  /*151f0*/  SHFL.IDX P6, R14, R13, R12, R11 ;  /* 0x0000000c0d0e7389 */ /* 0x00006400000c000b */
[----:B01----:R-:W-:Y:S01]  /*15200*/  ENDCOLLECTIVE ;  /* 0x000000000000791b */ /* 0x003fe20003800000 */
.L_x_7591:
        /* <DEDUP_REMOVED lines=14> */
.L_x_7592:
[----:B------:R-:W-:Y:S02]  /*152f0*/  IMAD.MOV.U32 R13, RZ, RZ, R5 ;  /* 0x000000ffff0d7224 */ /* 0x000fe400078e0005 */
[----:B------:R-:W-:Y:S01]  /*15300*/  IMAD.MOV.U32 R12, RZ, RZ, 0x3 ;  /* 0x00000003ff0c7424 */ /* 0x000fe200078e00ff */
[----:B------:R-:W-:-:S13]  /*15310*/  @!P1 LEA R6, P0, R8, R14, 0x1 ;  /* 0x0000000e08069211 */ /* 0x000fda00078008ff */
[----:B------:R-:W-:Y:S05]  /*15320*/  WARPSYNC.COLLECTIVE R15, `(.L_x_7593) ;  /* 0x000000000f087348 */ /* 0x000fea0003c00000 */
[----:B------:R0:W1:Y:S02]  /*15330*/  SHFL.IDX P6, R14, R13, R12, R11 ;  /* 0x0000000c0d0e7389 */ /* 0x00006400000c000b */
[----:B01----:R-:W-:Y:S01]  /*15340*/  ENDCOLLECTIVE ;  /* 0x000000000000791b */ /* 0x003fe20003800000 */
.L_x_7593:
        /* <DEDUP_REMOVED lines=11> */
.L_x_7594:
[----:B------:R-:W-:Y:S05]  /*15400*/  BRA `(.L_x_7595) ;  /* 0xffffffc400f87947 */ /* 0x000fea000383ffff */
.L_x_7529:
        /* <DEDUP_REMOVED lines=8> */
.L_x_7597:
[----:B------:R-:W-:Y:S05]  /*15490*/  BSYNC B0 ;  /* 0x0000000000007941 */ /* 0x000fea0003800000 */
.L_x_7596:
[----:B------:R-:W-:Y:S01]  /*154a0*/  IMAD.MOV.U32 R13, RZ, RZ, R0 ;  /* 0x000000ffff0d7224 */ /* 0x000fe200078e0000 */
[----:B------:R-:W-:Y:S01]  /*154b0*/  LOP3.LUT P1, RZ, R16, 0x100, RZ, 0xc0, !PT ;  /* 0x0000010010ff7812 */ /* 0x000fe2000782c0ff */
[----:B------:R-:W-:Y:S01]  /*154c0*/  IMAD.MOV.U32 R12, RZ, RZ, RZ ;  /* 0x000000ffff0c7224 */ /* 0x000fe200078e00ff */
[----:B------:R-:W-:Y:S01]  /*154d0*/  P2R R5, PR, RZ, 0x4 ;  /* 0x00000004ff057803 */ /* 0x000fe20000000000 */
[----:B------:R-:W-:Y:S02]  /*154e0*/  IMAD.MOV.U32 R11, RZ, RZ, 0x181f ;  /* 0x0000181fff0b7424 */ /* 0x000fe400078e00ff */
[----:B------:R-:W-:Y:S02]  /*154f0*/  IMAD.MOV.U32 R15, RZ, RZ, -0x1 ;  /* 0xffffffffff0f7424 */ /* 0x000fe400078e00ff */
[----:B------:R-:W-:-:S07]  /*15500*/  IMAD.MOV.U32 R2, RZ, RZ, R14 ;  /* 0x000000ffff027224 */ /* 0x000fce00078e000e */
[----:B------:R-:W-:Y:S05]  /*15510*/  WARPSYNC.COLLECTIVE R15, `(.L_x_7598) ;  /* 0x000000000f087348 */ /* 0x000fea0003c00000 */
[----:B------:R0:W1:Y:S02]  /*15520*/  SHFL.IDX P6, R14, R13, R12, R11 ;  /* 0x0000000c0d0e7389 */ /* 0x00006400000c000b */
[----:B01----:R-:W-:Y:S01]  /*15530*/  ENDCOLLECTIVE ;  /* 0x000000000000791b */ /* 0x003fe20003800000 */
.L_x_7598:
[----:B------:R-:W-:Y:S02]  /*15540*/  IMAD.MOV.U32 R13, RZ, RZ, R4 ;  /* 0x000000ffff0d7224 */ /* 0x000fe400078e0004 */
[----:B------:R-:W-:Y:S01]  /*15550*/  IMAD.MOV.U32 R12, RZ, RZ, 0x1 ;  /* 0x00000001ff0c7424 */ /* 0x000fe200078e00ff */
[----:B------:R-:W-:Y:S02]  /*15560*/  @!P1 LEA R7, P0, R8, R14, 0x1 ;  /* 0x0000000e08079211 */ /* 0x000fe400078008ff */
[----:B------:R-:W-:-:S03]  /*15570*/  LOP3.LUT P6, RZ, R16, 0x40000, RZ, 0xc0, !PT ;  /* 0x0004000010ff7812 */ /* 0x000fc600078cc0ff */
[----:B------:R-:W-:Y:S01]  /*15580*/  @!P1 IMAD.X R3, RZ, RZ, R2, P0 ;  /* 0x000000ffff039224 */ /* 0x000fe200000e0602 */
[----:B------:R-:W-:Y:S01]  /*15590*/  LOP3.LUT P0, RZ, R16, 0x80000, RZ, 0xc0, !PT ;  /* 0x0008000010ff7812 */ /* 0x000fe2000780c0ff */
[----:B------:R-:W-:-:S12]  /*155a0*/  @!P1 IMAD.MOV.U32 R2, RZ, RZ, R7 ;  /* 0x000000ffff029224 */ /* 0x000fd800078e0007 */
        /* <DEDUP_REMOVED lines=9> */
.L_x_7599:
        /* <DEDUP_REMOVED lines=15> */
.L_x_7600:
        /* <DEDUP_REMOVED lines=14> */
[----:B------:R-:W-:-:S04]  /*15810*/  ISETP.NE.AND P2, PT, R5, RZ, PT ;  /* 0x000000ff0500720c */ /* 0x000fc80003f45270 */
        /* <DEDUP_REMOVED lines=12> */
.L_x_7601:
[----:B------:R-:W-:Y:S02]  /*158e0*/  IMAD.MOV.U32 R13, RZ, RZ, R0 ;  /* 0x000000ffff0d7224 */ /* 0x000fe400078e0000 */
[----:B------:R-:W-:-:S07]  /*158f0*/  IMAD.MOV.U32 R5, RZ, RZ, R14 ;  /* 0x000000ffff057224 */ /* 0x000fce00078e000e */
[----:B------:R-:W-:Y:S05]  /*15900*/  WARPSYNC.COLLECTIVE R15, `(.L_x_7602) ;  /* 0x000000000f087348 */ /* 0x000fea0003c00000 */
[----:B------:R0:W1:Y:S02]  /*15910*/  SHFL.IDX P6, R14, R13, R12, R11 ;  /* 0x0000000c0d0e7389 */ /* 0x00006400000c000b */
[----:B01----:R-:W-:Y:S01]  /*15920*/  ENDCOLLECTIVE ;  /* 0x000000000000791b */ /* 0x003fe20003800000 */
.L_x_7602:
        /* <DEDUP_REMOVED lines=17> */
.L_x_7603:
        /* <DEDUP_REMOVED lines=14> */
.L_x_7604:
[----:B------:R-:W-:Y:S01]  /*15b20*/  @!PT LDS RZ, [RZ] ;  /* 0x00000000fffff984 */ /* 0x000fe20000000800 */
[----:B------:R-:W-:Y:S01]  /*15b30*/  @!PT LDS RZ, [RZ] ;  /* 0x00000000fffff984 */ /* 0x000fe20000000800 */
[----:B------:R-:W-:Y:S01]  /*15b40*/  @!PT LDS RZ, [RZ] ;  /* 0x00000000fffff984 */ /* 0x000fe20000000800 */
[----:B------:R2:W-:Y:S01]  /*15b50*/  @!P1 LDGSTS.E.BYPASS.LTC128B.128 [R22+0x35400], desc[UR44][R2.64+0x380], P0 ;  /* 0x3540038002169fae */ /* 0x0005e20008101d6c */
[----:B------:R-:W-:Y:S05]  /*15b60*/  BRA `(.L_x_7605) ;  /* 0xffffffc800807947 */ /* 0x000fea000383ffff */
.L_x_7532:
[----:B0-----:R0:W2:Y:S02]  /*15b70*/  SYNCS.PHASECHK.TRANS64.TRYWAIT P0, [R17+URZ+0x38820], R0 ;  /* 0x03882000110075a7 */ /* 0x0010a4000800017f */
[----:B--2---:R-:W-:Y:S05]  /*15b80*/  @!P0 NANOSLEEP.SYNCS 0x989680 ;  /* 0x009896800000895d */ /* 0x004fea0003900000 */
[----:B------:R-:W2:Y:S02]  /*15b90*/  @!P0 SYNCS.PHASECHK.TRANS64 P0, [R17+URZ+0x38820], R0 ;  /* 0x03882000110085a7 */ /* 0x000ea4000800007f */
[----:B--2---:R-:W-:Y:S05]  /*15ba0*/  @!P0 BRA `(.L_x_7532) ;  /* 0xfffffffc00f08947 */ /* 0x004fea000383ffff */
[----:B------:R-:W-:Y:S05]  /*15bb0*/  BRA `(.L_x_7606) ;  /* 0xffffffcc00047947 */ /* 0x000fea000383ffff */
.L_x_7535:
[----:B0-----:R0:W2:Y:S02]  /*15bc0*/  SYNCS.PHASECHK.TRANS64.TRYWAIT P0, [R27+URZ+0x38860], R0 ;  /* 0x038860001b0075a7 */ /* 0x0010a4000800017f */
[----:B--2---:R-:W-:Y:S05]  /*15bd0*/  @!P0 NANOSLEEP.SYNCS 0x989680 ;  /* 0x009896800000895d */ /* 0x004fea0003900000 */
[----:B------:R-:W2:Y:S02]  /*15be0*/  @!P0 SYNCS.PHASECHK.TRANS64 P0, [R27+URZ+0x38860], R0 ;  /* 0x038860001b0085a7 */ /* 0x000ea4000800007f */
[----:B--2---:R-:W-:Y:S05]  /*15bf0*/  @!P0 BRA `(.L_x_7535) ;  /* 0xfffffffc00f08947 */ /* 0x004fea000383ffff */
[----:B------:R-:W-:Y:S05]  /*15c00*/  BRA `(.L_x_7607) ;  /* 0xffffffcc00147947 */ /* 0x000fea000383ffff */
.L_x_7536:
        /* <DEDUP_REMOVED lines=8> */
.L_x_7609:
[----:B------:R-:W-:Y:S05]  /*15c90*/  BSYNC B0 ;  /* 0x0000000000007941 */ /* 0x000fea0003800000 */
.L_x_7608:
        /* <DEDUP_REMOVED lines=15> */
.L_x_7610:
        /* <DEDUP_REMOVED lines=34> */
.L_x_7611:
[----:B------:R-:W-:Y:S02]  /*15fb0*/  IMAD.MOV.U32 R13, RZ, RZ, R6 ;  /* 0x000000ffff0d7224 */ /* 0x000fe400078e0006 */
[----:B------:R-:W-:-:S07]  /*15fc0*/  IMAD.MOV.U32 R3, RZ, RZ, R14 ;  /* 0x000000ffff037224 */ /* 0x000fce00078e000e */
[----:B------:R-:W-:Y:S05]  /*15fd0*/  WARPSYNC.COLLECTIVE R15, `(.L_x_7612) ;  /* 0x000000000f087348 */ /* 0x000fea0003c00000 */
[----:B------:R0:W1:Y:S02]  /*15fe0*/  SHFL.IDX P6, R14, R13, R12, R11 ;  /* 0x0000000c0d0e7389 */ /* 0x00006400000c000b */
[----:B01----:R-:W-:Y:S01]  /*15ff0*/  ENDCOLLECTIVE ;  /* 0x000000000000791b */ /* 0x003fe20003800000 */
.L_x_7612:
        /* <DEDUP_REMOVED lines=28> */
.L_x_7613:
[----:B------:R-:W-:Y:S02]  /*161c0*/  IMAD.MOV.U32 R13, RZ, RZ, R6 ;  /* 0x000000ffff0d7224 */ /* 0x000fe400078e0006 */
[----:B------:R-:W-:-:S07]  /*161d0*/  IMAD.MOV.U32 R8, RZ, RZ, R14 ;  /* 0x000000ffff087224 */ /* 0x000fce00078e000e */
[----:B------:R-:W-:Y:S05]  /*161e0*/  WARPSYNC.COLLECTIVE R15, `(.L_x_7614) ;  /* 0x000000000f087348 */ /* 0x000fea0003c00000 */
[----:B------:R0:W1:Y:S02]  /*161f0*/  SHFL.IDX P6, R14, R13, R12, R11 ;  /* 0x0000000c0d0e7389 */ /* 0x00006400000c000b */
[----:B01----:R-:W-:Y:S01]  /*16200*/  ENDCOLLECTIVE ;  /* 0x000000000000791b */ /* 0x003fe20003800000 */
.L_x_7614:
        /* <DEDUP_REMOVED lines=28> */
.L_x_7615:
[----:B------:R-:W-:Y:S02]  /*163d0*/  IMAD.MOV.U32 R13, RZ, RZ, R6 ;  /* 0x000000ffff0d7224 */ /* 0x000fe400078e0006 */
[----:B------:R-:W-:-:S07]  /*163e0*/  IMAD.MOV.U32 R7, RZ, RZ, R14 ;  /* 0x000000ffff077224 */ /* 0x000fce00078e000e */
[----:B------:R-:W-:Y:S05]  /*163f0*/  WARPSYNC.COLLECTIVE R15, `(.L_x_7616) ;  /* 0x000000000f087348 */ /* 0x000fea0003c00000 */
[----:B------:R0:W1:Y:S02]  /*16400*/  SHFL.IDX P6, R14, R13, R12, R11 ;  /* 0x0000000c0d0e7389 */ /* 0x00006400000c000b */
[----:B01----:R-:W-:Y:S01]  /*16410*/  ENDCOLLECTIVE ;  /* 0x000000000000791b */ /* 0x003fe20003800000 */
.L_x_7616:
[----:B------:R-:W-:Y:S05]  /*16420*/  BRA `(.L_x_7617) ;  /* 0xffffffc800c07947 */ /* 0x000fea000383ffff */
.L_x_7542:
[----:B0-----:R0:W2:Y:S02]  /*16430*/  SYNCS.PHASECHK.TRANS64.TRYWAIT P0, [R8+URZ+0x38840], R20 ;  /* 0x03884014080075a7 */ /* 0x0010a4000800017f */
[----:B--2---:R-:W-:Y:S05]  /*16440*/  @!P0 NANOSLEEP.SYNCS 0x989680 ;  /* 0x009896800000895d */ /* 0x004fea0003900000 */
[----:B------:R-:W2:Y:S02]  /*16450*/  @!P0 SYNCS.PHASECHK.TRANS64 P0, [R8+URZ+0x38840], R20 ;  /* 0x03884014080085a7 */ /* 0x000ea4000800007f */
[----:B--2---:R-:W-:Y:S05]  /*16460*/  @!P0 BRA `(.L_x_7542) ;  /* 0xfffffffc00f08947 */ /* 0x004fea000383ffff */
[----:B------:R-:W-:Y:S05]  /*16470*/  BRA `(.L_x_7618) ;  /* 0xffffffd0001c7947 */ /* 0x000fea000383ffff */
.L_x_7543:
        /* <DEDUP_REMOVED lines=8> */
.L_x_7620:
[----:B------:R-:W-:Y:S05]  /*16500*/  BSYNC B1 ;  /* 0x0000000000017941 */ /* 0x000fea0003800000 */
.L_x_7619:
        /* <DEDUP_REMOVED lines=9> */
.L_x_7621:
[----:B------:R-:W-:Y:S02]  /*165a0*/  IMAD.MOV.U32 R13, RZ, RZ, R27 ;  /* 0x000000ffff0d7224 */ /* 0x000fe400078e001b */
[----:B------:R-:W-:Y:S02]  /*165b0*/  IMAD.MOV.U32 R12, RZ, RZ, 0x1 ;  /* 0x00000001ff0c7424 */ /* 0x000fe400078e00ff */
[----:B------:R-:W-:-:S07]  /*165c0*/  IMAD.MOV.U32 R2, RZ, RZ, R14 ;  /* 0x000000ffff027224 */ /* 0x000fce00078e000e */
[----:B------:R-:W-:Y:S05]  /*165d0*/  WARPSYNC.COLLECTIVE R15, `(.L_x_7622) ;  /* 0x000000000f087348 */ /* 0x000fea0003c00000 */
[----:B------:R0:W1:Y:S02]  /*165e0*/  SHFL.IDX P6, R14, R13, R12, R11 ;  /* 0x0000000c0d0e7389 */ /* 0x00006400000c000b */
[----:B01----:R-:W-:Y:S01]  /*165f0*/  ENDCOLLECTIVE ;  /* 0x000000000000791b */ /* 0x003fe20003800000 */
.L_x_7622:
        /* <DEDUP_REMOVED lines=11> */
.L_x_7623:
[----:B------:R-:W-:Y:S02]  /*166b0*/  IMAD.MOV.U32 R13, RZ, RZ, R27 ;  /* 0x000000ffff0d7224 */ /* 0x000fe400078e001b */
[----:B------:R-:W-:Y:S02]  /*166c0*/  IMAD.MOV.U32 R12, RZ, RZ, 0x2 ;  /* 0x00000002ff0c7424 */ /* 0x000fe400078e00ff */
[----:B------:R-:W-:-:S07]  /*166d0*/  IMAD.MOV.U32 R2, RZ, RZ, R14 ;  /* 0x000000ffff027224 */ /* 0x000fce00078e000e */
[----:B------:R-:W-:Y:S05]  /*166e0*/  WARPSYNC.COLLECTIVE R15, `(.L_x_7624) ;  /* 0x000000000f087348 */ /* 0x000fea0003c00000 */
[----:B------:R0:W1:Y:S02]  /*166f0*/  SHFL.IDX P6, R14, R13, R12, R11 ;  /* 0x0000000c0d0e7389 */ /* 0x00006400000c000b */
[----:B01----:R-:W-:Y:S01]  /*16700*/  ENDCOLLECTIVE ;  /* 0x000000000000791b */ /* 0x003fe20003800000 */
.L_x_7624:
        /* <DEDUP_REMOVED lines=11> */
.L_x_7625:
[----:B------:R-:W-:Y:S02]  /*167c0*/  IMAD.MOV.U32 R13, RZ, RZ, R27 ;  /* 0x000000ffff0d7224 */ /* 0x000fe400078e001b */
[----:B------:R-:W-:Y:S02]  /*167d0*/  IMAD.MOV.U32 R12, RZ, RZ, 0x3 ;  /* 0x00000003ff0c7424 */ /* 0x000fe400078e00ff */
[----:B------:R-:W-:-:S07]  /*167e0*/  IMAD.MOV.U32 R2, RZ, RZ, R14 ;  /* 0x000000ffff027224 */ /* 0x000fce00078e000e */
[----:B------:R-:W-:Y:S05]  /*167f0*/  WARPSYNC.COLLECTIVE R15, `(.L_x_7626) ;  /* 0x000000000f087348 */ /* 0x000fea0003c00000 */
[----:B------:R0:W1:Y:S02]  /*16800*/  SHFL.IDX P6, R14, R13, R12, R11 ;  /* 0x0000000c0d0e7389 */ /* 0x00006400000c000b */
[----:B01----:R-:W-:Y:S01]  /*16810*/  ENDCOLLECTIVE ;  /* 0x000000000000791b */ /* 0x003fe20003800000 */
.L_x_7626:
        /* <DEDUP_REMOVED lines=11> */
.L_x_7627:
[----:B------:R-:W-:Y:S01]  /*168d0*/  IMAD.MOV.U32 R2, RZ, RZ, R14 ;  /* 0x000000ffff027224 */ /* 0x000fe200078e000e */
[----:B------:R-:W-:Y:S06]  /*168e0*/  BRA `(.L_x_7628) ;  /* 0xffffffcc00ac7947 */ /* 0x000fec000383ffff */
.L_x_7548:
[----:B---3--:R3:W4:Y:S02]  /*168f0*/  SYNCS.PHASECHK.TRANS64.TRYWAIT P0, [R8+URZ+0x38860], R20 ;  /* 0x03886014080075a7 */ /* 0x008724000800017f */
[----:B----4-:R-:W-:Y:S05]  /*16900*/  @!P0 NANOSLEEP.SYNCS 0x989680 ;  /* 0x009896800000895d */ /* 0x010fea0003900000 */
[----:B------:R-:W4:Y:S02]  /*16910*/  @!P0 SYNCS.PHASECHK.TRANS64 P0, [R8+URZ+0x38860], R20 ;  /* 0x03886014080085a7 */ /* 0x000f24000800007f */
[----:B----4-:R-:W-:Y:S05]  /*16920*/  @!P0 BRA `(.L_x_7548) ;  /* 0xfffffffc00f08947 */ /* 0x010fea000383ffff */
[----:B------:R-:W-:Y:S05]  /*16930*/  BRA `(.L_x_7629) ;  /* 0xffffffcc00fc7947 */ /* 0x000fea000383ffff */
.L_x_7549:
        /* <DEDUP_REMOVED lines=8> */
.L_x_7631:
[----:B------:R-:W-:Y:S05]  /*169c0*/  BSYNC B1 ;  /* 0x0000000000017941 */ /* 0x000fea0003800000 */
.L_x_7630:
        /* <DEDUP_REMOVED lines=13> */
.L_x_7632:
        /* <DEDUP_REMOVED lines=14> */
.L_x_7633:
        /* <DEDUP_REMOVED lines=17> */
.L_x_7634:
        /* <DEDUP_REMOVED lines=18> */
.L_x_7635:
        /* <DEDUP_REMOVED lines=14> */
.L_x_7636:
        /* <DEDUP_REMOVED lines=17> */
.L_x_7637:
        /* <DEDUP_REMOVED lines=14> */
.L_x_7638:
[----:B------:R-:W-:Y:S05]  /*17080*/  BRA `(.L_x_7639) ;  /* 0xffffffcc00647947 */ /* 0x000fea000383ffff */
.L_x_7557:
[----:B------:R-:W-:Y:S01]  /*17090*/  BSSY B0, `(.L_x_7640) ;  /* 0x0000008000007945 */ /* 0x000fe20003800000 */
[----:B------:R-:W-:Y:S02]  /*170a0*/  IMAD.MOV.U32 R13, RZ, RZ, R36 ;  /* 0x000000ffff0d7224 */ /* 0x000fe400078e0024 */
[----:B------:R-:W-:Y:S02]  /*170b0*/  IMAD.MOV.U32 R12, RZ, RZ, RZ ;  /* 0x000000ffff0c7224 */ /* 0x000fe400078e00ff */
[----:B------:R-:W-:Y:S02]  /*170c0*/  IMAD.MOV.U32 R11, RZ, RZ, 0x1f ;  /* 0x0000001fff0b7424 */ /* 0x000fe400078e00ff */
[----:B------:R-:W-:-:S07]  /*170d0*/  IMAD.MOV.U32 R15, RZ, RZ, -0x1 ;  /* 0xffffffffff0f7424 */ /* 0x000fce00078e00ff */
[----:B012--5:R-:W-:Y:S05]  /*170e0*/  WARPSYNC.COLLECTIVE R15, `(.L_x_7641) ;  /* 0x000000000f087348 */ /* 0x027fea0003c00000 */
[----:B------:R3:W4:Y:S02]  /*170f0*/  SHFL.IDX P6, R14, R13, R12, R11 ;  /* 0x0000000c0d0e7389 */ /* 0x00072400000c000b */
[----:B012345:R-:W-:Y:S01]  /*17100*/  ENDCOLLECTIVE ;  /* 0x000000000000791b */ /* 0x03ffe20003800000 */
.L_x_7641:
[----:B------:R-:W-:Y:S05]  /*17110*/  BSYNC B0 ;  /* 0x0000000000007941 */ /* 0x000fea0003800000 */
.L_x_7640:
[----:B------:R-:W-:Y:S05]  /*17120*/  BRA `(.L_x_7642) ;  /* 0xffffffd000687947 */ /* 0x000fea000383ffff */
.L_x_7560:
[----:B0-----:R0:W4:Y:S02]  /*17130*/  SYNCS.PHASECHK.TRANS64.TRYWAIT P0, [R5+URZ+0x38820], R0 ;  /* 0x03882000050075a7 */ /* 0x001124000800017f */
[----:B----4-:R-:W-:Y:S05]  /*17140*/  @!P0 NANOSLEEP.SYNCS 0x989680 ;  /* 0x009896800000895d */ /* 0x010fea0003900000 */
[----:B------:R-:W4:Y:S02]  /*17150*/  @!P0 SYNCS.PHASECHK.TRANS64 P0, [R5+URZ+0x38820], R0 ;  /* 0x03882000050085a7 */ /* 0x000f24000800007f */
[----:B----4-:R-:W-:Y:S05]  /*17160*/  @!P0 BRA `(.L_x_7560) ;  /* 0xfffffffc00f08947 */ /* 0x010fea000383ffff */
[----:B------:R-:W-:Y:S05]  /*17170*/  BRA `(.L_x_7643) ;  /* 0xffffffd000b07947 */ /* 0x000fea000383ffff */
.L_x_7561:
        /* <DEDUP_REMOVED lines=11> */
.L_x_7645:
[----:B------:R-:W-:Y:S05]  /*17230*/  BSYNC B0 ;  /* 0x0000000000007941 */ /* 0x000fea0003800000 */
.L_x_7644:
[----:B------:R-:W-:Y:S05]  /*17240*/  BRA `(.L_x_7646) ;  /* 0xffffffd000987947 */ /* 0x000fea000383ffff */
.L_x_7564:
[----:B------:R-:W-:Y:S01]  /*17250*/  BSSY B1, `(.L_x_7647) ;  /* 0x0000006000017945 */ /* 0x000fe20003800000 */
[----:B------:R-:W-:-:S07]  /*17260*/  IMAD.MOV.U32 R15, RZ, RZ, -0x1 ;  /* 0xffffffffff0f7424 */ /* 0x000fce00078e00ff */
[----:B0123-5:R-:W-:Y:S05]  /*17270*/  WARPSYNC.COLLECTIVE R15, `(.L_x_7648) ;  /* 0x000000000f0c7348 */ /* 0x02ffea0003c00000 */
[----:B------:R-:W-:Y:S02]  /*17280*/  ELECT P6, UR62, PT ;  /* 0x00000000003e782f */ /* 0x000fe400038c0000 */
[----:B------:R-:W-:Y:S01]  /*17290*/  MOV R14, UR62 ;  /* 0x0000003e000e7c02 */ /* 0x000fe20008000f00 */
[----:B0123-5:R-:W-:Y:S10]  /*172a0*/  ENDCOLLECTIVE ;  /* 0x000000000000791b */ /* 0x02fff40003800000 */
.L_x_7648:
[----:B------:R-:W-:Y:S05]  /*172b0*/  BSYNC B1 ;  /* 0x0000000000017941 */ /* 0x000fea0003800000 */
.L_x_7647:
[----:B------:R-:W-:Y:S05]  /*172c0*/  BRA `(.L_x_7649) ;  /* 0xffffffd000907947 */ /* 0x000fea000383ffff */
.L_x_7566:
[----:B0-----:R0:W4:Y:S02]  /*172d0*/  SYNCS.PHASECHK.TRANS64.TRYWAIT P1, [R3+URZ+0x38840], R2 ;  /* 0x03884002030075a7 */ /* 0x001124000802017f */
[----:B----4-:R-:W-:Y:S05]  /*172e0*/  @!P1 NANOSLEEP.SYNCS 0x989680 ;  /* 0x009896800000995d */ /* 0x010fea0003900000 */
[----:B------:R-:W4:Y:S02]  /*172f0*/  @!P1 SYNCS.PHASECHK.TRANS64 P1, [R3+URZ+0x38840], R2 ;  /* 0x03884002030095a7 */ /* 0x000f24000802007f */
[----:B----4-:R-:W-:Y:S05]  /*17300*/  @!P1 BRA `(.L_x_7566) ;  /* 0xfffffffc00f09947 */ /* 0x010fea000383ffff */
[----:B------:R-:W-:Y:S05]  /*17310*/  BRA `(.L_x_7650) ;  /* 0xffffffd000b07947 */ /* 0x000fea000383ffff */
.L_x_7568:
[----:B----4-:R4:W0:Y:S02]  /*17320*/  SYNCS.PHASECHK.TRANS64.TRYWAIT P1, [R5+URZ+0x38840], R0 ;  /* 0x03884000050075a7 */ /* 0x010824000802017f */
[----:B0-----:R-:W-:Y:S05]  /*17330*/  @!P1 NANOSLEEP.SYNCS 0x989680 ;  /* 0x009896800000995d */ /* 0x001fea0003900000 */
[----:B------:R-:W0:Y:S02]  /*17340*/  @!P1 SYNCS.PHASECHK.TRANS64 P1, [R5+URZ+0x38840], R0 ;  /* 0x03884000050095a7 */ /* 0x000e24000802007f */
[----:B0-----:R-:W-:Y:S05]  /*17350*/  @!P1 BRA `(.L_x_7568) ;  /* 0xfffffffc00f09947 */ /* 0x001fea000383ffff */
[----:B------:R-:W-:Y:S05]  /*17360*/  BRA `(.L_x_7651) ;  /* 0xffffffd000bc7947 */ /* 0x000fea000383ffff */
.L_x_7570:
[----:B------:R0:W0:Y:S02]  /*17370*/  SYNCS.PHASECHK.TRANS64.TRYWAIT P1, [R3+URZ+0x38860], R2 ;  /* 0x03886002030075a7 */ /* 0x000024000802017f */
[----:B0-----:R-:W-:Y:S05]  /*17380*/  @!P1 NANOSLEEP.SYNCS 0x989680 ;  /* 0x009896800000995d */ /* 0x001fea0003900000 */
[----:B------:R-:W0:Y:S02]  /*17390*/  @!P1 SYNCS.PHASECHK.TRANS64 P1, [R3+URZ+0x38860], R2 ;  /* 0x03886002030095a7 */ /* 0x000e24000802007f */
[----:B0-----:R-:W-:Y:S05]  /*173a0*/  @!P1 BRA `(.L_x_7570) ;  /* 0xfffffffc00f09947 */ /* 0x001fea000383ffff */
[----:B------:R-:W-:Y:S05]  /*173b0*/  BRA `(.L_x_7652) ;  /* 0xffffffd000b87947 */ /* 0x000fea000383ffff */
.L_x_7653:
        /* <DEDUP_REMOVED lines=12> */
.L_x_15546:


//--------------------- .text._ZN7cutlass13device_kernelIN5flash11enable_sm90INS1_16FlashAttnFwdSm90INS1_25CollectiveMainloopFwdSm90ILi2EN4cute5tupleIJNS5_1CILi1EEES8_S8_EEENS6_IJNS7_ILi64EEESA_SA_EEELi512ENS_6half_tEfNS_4arch4Sm90ELb1ELb0ELb0ELb1ELb1ELb0ELb0ELb0ELb0ELb1ELb0ELb0EEENS1_21CollectiveEpilogueFwdINS6_IJSA_NS7_ILi512EEESA_EEES9_SC_SE_Li256ELb1ELb1ELb0ELb0EEENS1_36VarlenDynamicPersistentTileSchedulerILi64ELi64ELi256ELi128ELb0ELb1ELb1ELb1ELb1ELb1EEEEEEEEEvNT_6ParamsE --------------------------
	.section	.text._ZN7cutlass13device_kernelIN5flash11enable_sm90INS1_16FlashAttnFwdSm90INS1_25CollectiveMainloopFwdSm90ILi2EN4cute5tupleIJNS5_1CILi1EEES8_S8_EEENS6_IJNS7_ILi64EEESA_SA_EEELi512ENS_6half_tEfNS_4arch4Sm90ELb1ELb0ELb0ELb1ELb1ELb0ELb0ELb0ELb0ELb1ELb0ELb0EEENS1_21CollectiveEpilogueFwdINS6_IJSA_NS7_ILi512EEESA_EEES9_SC_SE_Li256ELb1ELb1ELb0ELb0EEENS1_36VarlenDynamicPersistentTileSchedulerILi64ELi64ELi256ELi128ELb0ELb1ELb1ELb1ELb1ELb1EEEEEEEEEvNT_6ParamsE,"ax",@progbits
	.align	128
.text._ZN7cutlass13device_kernelIN5flash11enable_sm90INS1_16FlashAttnFwdSm90INS1_25CollectiveMainloopFwdSm90ILi2EN4cute5tupleIJNS5_1CILi1EEES8_S8_EEENS6_IJNS7_ILi64EEESA_SA_EEELi512ENS_6half_tEfNS_4arch4Sm90ELb1ELb0ELb0ELb1ELb1ELb0ELb0ELb0ELb0ELb1ELb0ELb0EEENS1_21CollectiveEpilogueFwdINS6_IJSA_NS7_ILi512EEESA_EEES9_SC_SE_Li256ELb1ELb1ELb0ELb0EEENS1_36VarlenDynamicPersistentTileSchedulerILi64ELi64ELi256ELi128ELb0ELb1ELb1ELb1ELb1ELb1EEEEEEEEEvNT_6ParamsE:
        .type           _ZN7cutlass13device_kernelIN5flash11enable_sm90INS1_16FlashAttnFwdSm90INS1_25CollectiveMainloopFwdSm90ILi2EN4cute5tupleIJNS5_1CILi1EEES8_S8_EEENS6_IJNS7_ILi64EEESA_SA_EEELi512ENS_6half_tEfNS_4arch4Sm90ELb1ELb0ELb0ELb1ELb1ELb0ELb0ELb0ELb0ELb1ELb0ELb0EEENS1_21CollectiveEpilogueFwdINS6_IJSA_NS7_ILi512EEESA_EEES9_SC_SE_Li256ELb1ELb1ELb0ELb0EEENS1_36VarlenDynamicPersistentTileSchedulerILi64ELi64ELi256ELi128ELb0ELb1ELb1ELb1ELb1ELb1EEEEEEEEEvNT_6ParamsE,@function
        .size           _ZN7cutlass13device_kernelIN5flash11enable_sm90INS1_16FlashAttnFwdSm90INS1_25CollectiveMainloopFwdSm90ILi2EN4cute5tupleIJNS5_1CILi1EEES8_S8_EEENS6_IJNS7_ILi64EEESA_SA_EEELi512ENS_6half_tEfNS_4arch4Sm90ELb1ELb0ELb0ELb1ELb1ELb0ELb0ELb0ELb0ELb1ELb0ELb0EEENS1_21CollectiveEpilogueFwdINS6_IJSA_NS7_ILi512EEESA_EEES9_SC_SE_Li256ELb1ELb1ELb0ELb0EEENS1_36VarlenDynamicPersistentTileSchedulerILi64ELi64ELi256ELi128ELb0ELb1ELb1ELb1ELb1ELb1EEEEEEEEEvNT_6ParamsE,(.L_x_15547 - _ZN7cutlass13device_kernelIN5flash11enable_sm90INS1_16FlashAttnFwdSm90INS1_25CollectiveMainloopFwdSm90ILi2EN4cute5tupleIJNS5_1CILi1EEES8_S8_EEENS6_IJNS7_ILi64EEESA_SA_EEELi512ENS_6half_tEfNS_4arch4Sm90ELb1ELb0ELb0ELb1ELb1ELb0ELb0ELb0ELb0ELb1ELb0ELb0EEENS1_21CollectiveEpilogueFwdINS6_IJSA_NS7_ILi512EEESA_EEES9_SC_SE_Li256ELb1ELb1ELb0ELb0EEENS1_36VarlenDynamicPersistentTileSchedulerILi64ELi64ELi256ELi128ELb0ELb1ELb1ELb1ELb1ELb1EEEEEEEEEvNT_6ParamsE)
        .other          _ZN7cutlass13device_kernelIN5flash11enable_sm90INS1_16FlashAttnFwdSm90INS1_25CollectiveMainloopFwdSm90ILi2EN4cute5tupleIJNS5_1CILi1EEES8_S8_EEENS6_IJNS7_ILi64EEESA_SA_EEELi512ENS_6half_tEfNS_4arch4Sm90ELb1ELb0ELb0ELb1ELb1ELb0ELb0ELb0ELb0ELb1ELb0ELb0EEENS1_21CollectiveEpilogueFwdINS6_IJSA_NS7_ILi512EEESA_EEES9_SC_SE_Li256ELb1ELb1ELb0ELb0EEENS1_36VarlenDynamicPersistentTileSchedulerILi64ELi64ELi256ELi128ELb0ELb1ELb1ELb1ELb1ELb1EEEEEEEEEvNT_6ParamsE,@"STO_CUDA_ENTRY STV_DEFAULT"
_ZN7cutlass13device_kernelIN5flash11enable_sm90INS1_16FlashAttnFwdSm90INS1_25CollectiveMainloopFwdSm90ILi2EN4cute5tupleIJNS5_1CILi1EEES8_S8_EEENS6_IJNS7_ILi64EEESA_SA_EEELi512ENS_6half_tEfNS_4arch4Sm90ELb1ELb0ELb0ELb1ELb1ELb0ELb0ELb0ELb0ELb1ELb0ELb0EEENS1_21CollectiveEpilogueFwdINS6_IJSA_NS7_ILi512EEESA_EEES9_SC_SE_Li256ELb1ELb1ELb0ELb0EEENS1_36VarlenDynamicPersistentTileSchedulerILi64ELi64ELi256ELi128ELb0ELb1ELb1ELb1ELb1ELb1EEEEEEEEEvNT_6ParamsE:
        /* <DEDUP_REMOVED lines=41> */
.L_x_7654:
        /* <DEDUP_REMOVED lines=22> */
.L_x_7655:
        /* <DEDUP_REMOVED lines=18> */
.L_x_7656:
        /* <DEDUP_REMOVED lines=22> */
.L_x_7657:
        /* <DEDUP_REMOVED lines=23> */
.L_x_7658:
        /* <DEDUP_REMOVED lines=8> */
.L_x_7660:
        /* <DEDUP_REMOVED lines=27> */
[----:B------:R-:W-:Y:S01]  /*0a10*/  LEA.HI R3, R0, R197, RZ, 0x4 ;  /* 0x000000c500037211 */ /* 0x000fe200078f20ff */
[----:B------:R-:W-:-:S03]  /*0a20*/  UMOV UR38, URZ ;  /* 0x0000003f00267c82 */ /* 0x000fc60008000000 */
[----:B------:R-:W-:Y:S02]  /*0a30*/  SHF.R.S32.HI R2, RZ, 0x4, R3 ;  /* 0x00000004ff027819 */ /* 0x000fe40000011403 */
[C---:B------:R-:W-:Y:S02]  /*0a40*/  LOP3.LUT R6, R3.reuse, 0xfffffff0, RZ, 0xc0, !PT ;  /* 0xfffffff003067812 */ /* 0x040fe400078ec0ff */
[----:B------:R-:W-:-:S03]  /*0a50*/  LEA.HI R4, R3, R2, RZ, 0x1 ;  /* 0x0000000203047211 */ /* 0x000fc600078f08ff */
[----:B------:R-:W-:Y:S01]  /*0a60*/  IMAD.IADD R6, R197, 0x1, -R6 ;  /* 0x00000001c5067824 */ /* 0x000fe200078e0a06 */
[----:B------:R-:W-:Y:S02]  /*0a70*/  LOP3.LUT R5, R4, 0x1ffffffe, RZ, 0xc0, !PT ;  /* 0x1ffffffe04057812 */ /* 0x000fe400078ec0ff */
[----:B------:R-:W-:-:S03]  /*0a80*/  LEA.HI R4, R0, R197, RZ, 0x5 ;  /* 0x000000c500047211 */ /* 0x000fc600078f28ff */
[----:B------:R-:W-:Y:S01]  /*0a90*/  IMAD.IADD R10, R2, 0x1, -R5 ;  /* 0x00000001020a7824 */ /* 0x000fe200078e0a05 */
[CC--:B------:R-:W-:Y:S02]  /*0aa0*/  LEA.HI R5, R0.reuse, R197.reuse, RZ, 0x2 ;  /* 0x000000c500057211 */ /* 0x0c0fe400078f10ff */
[----:B------:R-:W-:Y:S02]  /*0ab0*/  LEA.HI R2, R0, R197, RZ, 0x7 ;  /* 0x000000c500027211 */ /* 0x000fe400078f38ff */
[--C-:B------:R-:W-:Y:S02]  /*0ac0*/  SHF.R.S32.HI R12, RZ, 0x5, R4.reuse ;  /* 0x00000005ff0c7819 */ /* 0x100fe40000011404 */
[----:B------:R-:W-:Y:S02]  /*0ad0*/  SHF.R.S32.HI R3, RZ, 0x1f, R4 ;  /* 0x0000001fff037819 */ /* 0x000fe40000011404 */
[----:B------:R-:W-:Y:S02]  /*0ae0*/  LOP3.LUT R8, R5, 0xfffffffc, RZ, 0xc0, !PT ;  /* 0xfffffffc05087812 */ /* 0x000fe400078ec0ff */
[----:B------:R-:W-:-:S02]  /*0af0*/  LOP3.LUT R4, R2, 0xffffff80, RZ, 0xc0, !PT ;  /* 0xffffff8002047812 */ /* 0x000fc400078ec0ff */
[----:B------:R-:W-:Y:S01]  /*0b00*/  LEA.HI R5, R3, R12, RZ, 0x2 ;  /* 0x0000000c03057211 */ /* 0x000fe200078f10ff */
[C---:B------:R-:W-:Y:S01]  /*0b10*/  IMAD.IADD R8, R197.reuse, 0x1, -R8 ;  /* 0x00000001c5087824 */ /* 0x040fe200078e0a08 */
        /* <DEDUP_REMOVED lines=11> */
[----:B------:R-:W-:Y:S02]  /*0bd0*/  LEA.HI R5, R3, R4, RZ, 0x2 ;  /* 0x0000000403057211 */ /* 0x000fe400078f10ff */
[----:B------:R-:W-:Y:S01]  /*0be0*/  LOP3.LUT R9, R7, 0xfffffff8, RZ, 0xc0, !PT ;  /* 0xfffffff807097812 */ /* 0x000fe200078ec0ff */
[----:B------:R-:W-:Y:S01]  /*0bf0*/  IMAD.IADD R185, R8, 0x1, -R11 ;  /* 0x0000000108b97824 */ /* 0x000fe200078e0a0b */
[----:B------:R-:W-:Y:S01]  /*0c00*/  LOP3.LUT R11, R5, 0x7ffffffc, RZ, 0xc0, !PT ;  /* 0x7ffffffc050b7812 */ /* 0x000fe200078ec0ff */
[----:B------:R-:W-:Y:S01]  /*0c10*/  IMAD.SHL.U32 R7, R7, 0x40, RZ ;  /* 0x0000004007077824 */ /* 0x000fe200078e00ff */
[----:B------:R-:W-:-:S02]  /*0c20*/  IADD3 R9, R6, -R9, RZ ;  /* 0x8000000906097210 */ /* 0x000fc40007ffe0ff */
[----:B------:R-:W-:Y:S01]  /*0c30*/  LEA.HI R6, R3, R4, RZ, 0x5 ;  /* 0x0000000403067211 */ /* 0x000fe200078f28ff */
[----:B------:R-:W-:Y:S01]  /*0c40*/  IMAD.IADD R11, R4, 0x1, -R11 ;  /* 0x00000001040b7824 */ /* 0x000fe200078e0a0b */
[--C-:B------:R-:W-:Y:S01]  /*0c50*/  SHF.R.S32.HI R3, RZ, 0x2, R5.reuse ;  /* 0x00000002ff037819 */ /* 0x100fe20000011405 */
[----:B------:R-:W-:Y:S01]  /*0c60*/  IMAD.SHL.U32 R4, R9, 0x40, RZ ;  /* 0x0000004009047824 */ /* 0x000fe200078e00ff */
[----:B------:R-:W-:Y:S01]  /*0c70*/  SHF.R.S32.HI R8, RZ, 0x1f, R5 ;  /* 0x0000001fff087819 */ /* 0x000fe20000011405 */
[----:B------:R-:W-:Y:S01]  /*0c80*/  IMAD.SHL.U32 R5, R10, 0x8, RZ ;  /* 0x000000080a057824 */ /* 0x000fe200078e00ff */
[----:B------:R-:W-:Y:S02]  /*0c90*/  LOP3.LUT R7, R7, 0x7ffffe00, RZ, 0xc0, !PT ;  /* 0x7ffffe0007077812 */ /* 0x000fe400078ec0ff */
[----:B------:R-:W-:Y:S01]  /*0ca0*/  LOP3.LUT R4, R4, 0x1c0, RZ, 0xc0, !PT ;  /* 0x000001c004047812 */ /* 0x000fe200078ec0ff */
[----:B------:R-:W-:Y:S01]  /*0cb0*/  IMAD.U32 R196, R14, 0x40, R5 ;  /* 0x000000400ec47824 */ /* 0x000fe200078e0005 */
[----:B------:R-:W-:Y:S01]  /*0cc0*/  LEA.HI R8, R8, R3, RZ, 0x3 ;  /* 0x0000000308087211 */ /* 0x000fe200078f18ff */
[----:B------:R-:W-:Y:S01]  /*0cd0*/  IMAD R7, R12, 0x400, R7 ;  /* 0x000004000c077824 */ /* 0x000fe200078e0207 */
[----:B------:R-:W-:-:S02]  /*0ce0*/  LOP3.LUT R5, R4, 0x8, R5, 0xf8, !PT ;  /* 0x0000000804057812 */ /* 0x000fc400078ef805 */
[----:B------:R-:W-:Y:S02]  /*0cf0*/  SHF.R.U32.HI R4, RZ, 0x3, R4 ;  /* 0x00000003ff047819 */ /* 0x000fe40000011604 */
[----:B------:R-:W-:Y:S02]  /*0d00*/  LOP3.LUT R8, R8, 0xfffffff8, RZ, 0xc0, !PT ;  /* 0xfffffff808087812 */ /* 0x000fe400078ec0ff */
[----:B------:R-:W-:Y:S02]  /*0d10*/  LEA.HI R0, R0, R197, RZ, 0x3 ;  /* 0x000000c500007211 */ /* 0x000fe400078f18ff */
[----:B------:R-:W-:Y:S01]  /*0d20*/  LOP3.LUT R4, R5, R4, RZ, 0x3c, !PT ;  /* 0x0000000405047212 */ /* 0x000fe200078e3cff */
[----:B------:R-:W-:Y:S01]  /*0d30*/  IMAD.IADD R3, R3, 0x1, -R8 ;  /* 0x0000000103037824 */ /* 0x000fe200078e0a08 */
[----:B------:R-:W-:Y:S02]  /*0d40*/  LOP3.LUT R8, R0, 0xfffffff8, RZ, 0xc0, !PT ;  /* 0xfffffff800087812 */ /* 0x000fe400078ec0ff */
[----:B------:R-:W-:Y:S01]  /*0d50*/  R2P PR, R9, 0x6 ;  /* 0x0000000609007804 */ /* 0x000fe20000000000 */
[----:B------:R-:W-:Y:S01]  /*0d60*/  IMAD.IADD R4, R7, 0x1, R4 ;  /* 0x0000000107047824 */ /* 0x000fe200078e0204 */
[----:B------:R-:W-:Y:S01]  /*0d70*/  LEA.HI R2, R2, R193, RZ, 0x1 ;  /* 0x000000c102027211 */ /* 0x000fe200078f08ff */
[----:B------:R-:W-:Y:S01]  /*0d80*/  IMAD.IADD R191, R197, 0x1, -R8 ;  /* 0x00000001c5bf7824 */ /* 0x000fe200078e0a08 */
[----:B------:R-:W-:-:S02]  /*0d90*/  SHF.R.S32.HI R6, RZ, 0x5, R6 ;  /* 0x00000005ff067819 */ /* 0x000fc40000011406 */
[----:B------:R-:W-:Y:S02]  /*0da0*/  LEA R19, R4, UR41, 0x1 ;  /* 0x0000002904137c11 */ /* 0x000fe4000f8e08ff */
[----:B------:R-:W-:Y:S01]  /*0db0*/  LOP3.LUT R2, R2, 0xfffffe, RZ, 0xc0, !PT ;  /* 0x00fffffe02027812 */ /* 0x000fe200078ec0ff */
[----:B------:R-:W-:Y:S01]  /*0dc0*/  IMAD R16, R6, 0x10, R3 ;  /* 0x0000001006107824 */ /* 0x000fe200078e0203 */
[----:B------:R-:W-:Y:S01]  /*0dd0*/  SHF.L.U32 R17, R191, 0x3, RZ ;  /* 0x00000003bf117819 */ /* 0x000fe200000006ff */
[C---:B------:R-:W-:Y:S01]  /*0de0*/  VIADD R22, R19.reuse, 0x26840 ;  /* 0x0002684013167836 */ /* 0x040fe20000000000 */
[----:B------:R-:W-:Y:S01]  /*0df0*/  IADD3 R184, R19, 0x26800, RZ ;  /* 0x0002680013b87810 */ /* 0x000fe20007ffe0ff */
[----:B------:R-:W-:Y:S01]  /*0e00*/  IMAD.IADD R2, R193, 0x1, -R2 ;  /* 0x00000001c1027824 */ /* 0x000fe200078e0a02 */
[----:B------:R-:W-:Y:S01]  /*0e10*/  SEL R23, R23, 0xffffffe0, !P1 ;  /* 0xffffffe017177807 */ /* 0x000fe20004800000 */
        /* <DEDUP_REMOVED lines=13> */
[----:B------:R-:W-:Y:S01]  /*0ef0*/  @P2 VIADD R22, R184, 0xffffffc0 ;  /* 0xffffffc0b8162836 */ /* 0x000fe20000000000 */
[----:B------:R-:W-:Y:S01]  /*0f00*/  SHF.R.S32.HI R199, RZ, 0x1f, R195 ;  /* 0x0000001fffc77819 */ /* 0x000fe200000114c3 */
[----:B------:R-:W-:Y:S01]  /*0f10*/  IMAD.SHL.U32 R18, R2, 0x100, RZ ;  /* 0x0000010002127824 */ /* 0x000fe200078e00ff */
[----:B------:R-:W-:Y:S01]  /*0f20*/  SHF.R.S32.HI R198, RZ, 0x1f, R194 ;  /* 0x0000001fffc67819 */ /* 0x000fe200000114c2 */
[----:B------:R-:W-:-:S02]  /*0f30*/  IMAD.IADD R184, R184, 0x1, R23 ;  /* 0x00000001b8b87824 */ /* 0x000fc400078e0217 */
[----:B------:R-:W-:Y:S02]  /*0f40*/  IMAD.SHL.U32 R2, R11, 0x2, RZ ;  /* 0x000000020b027824 */ /* 0x000fe400078e00ff */
[----:B------:R-:W-:Y:S02]  /*0f50*/  IMAD R185, R185, 0x8, R16 ;  /* 0x00000008b9b97824 */ /* 0x000fe400078e0210 */
[----:B------:R-:W-:-:S07]  /*0f60*/  IMAD.IADD R23, R23, 0x1, R22 ;  /* 0x0000000117177824 */ /* 0x000fce00078e0216 */
.L_x_7724:
[----:B------:R-:W-:Y:S01]  /*0f70*/  ULDC.64 UR8, c[0x0][0xc88] ;  /* 0x0003220000087ab9 */ /* 0x000fe20000000a00 */
[----:B------:R-:W-:Y:S01]  /*0f80*/  ULDC.64 UR10, c[0x0][0xa18] ;  /* 0x00028600000a7ab9 */ /* 0x000fe20000000a00 */
[----:B------:R-:W-:Y:S02]  /*0f90*/  UIMAD.WIDE UR8, UR7, 0x4, UR8 ;  /* 0x00000004070878a5 */ /* 0x000fe4000f8e0208 */
[----:B------:R-:W-:Y:S01]  /*0fa0*/  UISETP.NE.U32.AND UP1, UPT, UR10, URZ, UPT ;  /* 0x0000003f0a00728c */ /* 0x000fe2000bf25070 */
[----:B------:R-:W-:Y:S01]  /*0fb0*/  ULDC UR4, c[0x0][0x424] ;  /* 0x0001090000047ab9 */ /* 0x000fe20000000800 */
[----:B------:R-:W-:Y:S02]  /*0fc0*/  ULDC UR7, c[0x0][0x2f0] ;  /* 0x0000bc0000077ab9 */ /* 0x000fe40000000800 */
[----:B0-2-4-:R-:W-:Y:S02]  /*0fd0*/  IMAD.U32 R4, RZ, RZ, UR8 ;  /* 0x00000008ff047e24 */ /* 0x015fe4000f8e00ff */
[----:B------:R-:W-:Y:S01]  /*0fe0*/  IMAD.U32 R5, RZ, RZ, UR9 ;  /* 0x00000009ff057e24 */ /* 0x000fe2000f8e00ff */
[----:B------:R-:W-:-:S04]  /*0ff0*/  ULDC.64 UR8, c[0x0][0xa28] ;  /* 0x00028a0000087ab9 */ /* 0x000fc80000000a00 */
[----:B------:R-:W2:Y:S01]  /*1000*/  LDG.E R4, desc[UR50][R4.64] ;  /* 0x0000003204047981 */ /* 0x000ea2000c1e1900 */
[----:B------:R-:W-:Y:S02]  /*1010*/  UISETP.NE.U32.AND UP0, UPT, UR8, URZ, UPT ;  /* 0x0000003f0800728c */ /* 0x000fe4000bf05070 */
[----:B------:R-:W-:Y:S02]  /*1020*/  UISETP.NE.AND.EX UP1, UPT, UR11, URZ, UPT, UP1 ;  /* 0x0000003f0b00728c */ /* 0x000fe4000bf25310 */
[----:B------:R-:W-:-:S04]  /*1030*/  UISETP.NE.AND.EX UP0, UPT, UR9, URZ, UPT, UP0 ;  /* 0x0000003f0900728c */ /* 0x000fc8000bf05300 */
[----:B------:R-:W-:Y:S02]  /*1040*/  PLOP3.LUT P2, PT, PT, PT, UP1, 0x80, 0x0 ;  /* 0x000000000000781c */ /* 0x000fe40003f4f018 */
[----:B------:R-:W-:Y:S02]  /*1050*/  PLOP3.LUT P0, PT, PT, PT, UP0, 0x80, 0x0 ;  /* 0x000000000000781c */ /* 0x000fe40003f0f008 */
[----:B--2---:R-:W-:-:S13]  /*1060*/  R2UR UR42, R4 ;  /* 0x00000000042a72ca */ /* 0x004fda00000e0000 */
[----:B------:R-:W-:Y:S02]  /*1070*/  USHF.R.S32.HI UR43, URZ, 0x1f, UR42 ;  /* 0x0000001f3f2b7899 */ /* 0x000fe4000801142a */
[----:B------:R-:W-:-:S04]  /*1080*/  @UP0 ULEA UR8, UP2, UR42, UR8, 0x2 ;  /* 0x000000082a080291 */ /* 0x000fc8000f84103f */
[----:B------:R-:W-:Y:S02]  /*1090*/  @UP0 ULEA.HI.X UR9, UR42, UR9, UR43, 0x2, UP2 ;  /* 0x000000092a090291 */ /* 0x000fe400090f142b */
[----:B------:R-:W-:Y:S01]  /*10a0*/  @UP1 ULEA UR10, UP0, UR42, UR10, 0x2 ;  /* 0x0000000a2a0a1291 */ /* 0x000fe2000f80103f */
[----:B------:R-:W-:-:S03]  /*10b0*/  IMAD.U32 R4, RZ, RZ, UR8 ;  /* 0x00000008ff047e24 */ /* 0x000fc6000f8e00ff */
[----:B------:R-:W-:Y:S01]  /*10c0*/  @UP1 ULEA.HI.X UR11, UR42, UR11, UR43, 0x2, UP0 ;  /* 0x0000000b2a0b1291 */ /* 0x000fe200080f142b */
[----:B------:R-:W-:Y:S01]  /*10d0*/  IMAD.U32 R5, RZ, RZ, UR9 ;  /* 0x00000009ff057e24 */ /* 0x000fe2000f8e00ff */
[----:B-1----:R-:W-:Y:S01]  /*10e0*/  MOV R6, UR10 ;  /* 0x0000000a00067c02 */ /* 0x002fe20008000f00 */
[----:B------:R-:W-:-:S03]  /*10f0*/  ULDC.64 UR8, c[0x0][0x418] ;  /* 0x0001060000087ab9 */ /* 0x000fc60000000a00 */
[----:B---3--:R-:W-:Y:S01]  /*1100*/  IMAD.U32 R7, RZ, RZ, UR11 ;  /* 0x0000000bff077e24 */ /* 0x008fe2000f8e00ff */
[----:B------:R-:W2:Y:S04]  /*1110*/  @P0 LDG.E R4, desc[UR50][R4.64] ;  /* 0x0000003204040981 */ /* 0x000ea8000c1e1900 */
[----:B------:R-:W3:Y:S01]  /*1120*/  @P2 LDG.E R6, desc[UR50][R6.64] ;  /* 0x0000003206062981 */ /* 0x000ee2000c1e1900 */
[----:B------:R-:W-:Y:S01]  /*1130*/  UISETP.NE.U32.AND UP0, UPT, UR8, URZ, UPT ;  /* 0x0000003f0800728c */ /* 0x000fe2000bf05070 */
[----:B------:R-:W-:Y:S01]  /*1140*/  UMOV UR49, URZ ;  /* 0x0000003f00317c82 */ /* 0x000fe20008000000 */
[----:B------:R-:W-:Y:S02]  /*1150*/  UMOV UR44, UR6 ;  /* 0x00000006002c7c82 */ /* 0x000fe40008000000 */
[----:B------:R-:W-:-:S03]  /*1160*/  UISETP.NE.AND.EX UP0, UPT, UR9, URZ, UPT, UP0 ;  /* 0x0000003f0900728c */ /* 0x000fc6000bf05300 */
[----:B------:R-:W-:Y:S01]  /*1170*/  ULDC.64 UR8, c[0x0][0xa20] ;  /* 0x0002880000087ab9 */ /* 0x000fe20000000a00 */
[----:B------:R-:W-:Y:S01]  /*1180*/  USEL UR4, UR4, 0x1, UP0 ;  /* 0x0000000104047887 */ /* 0x000fe20008000000 */
[----:B------:R-:W-:-:S03]  /*1190*/  ISETP.NE.U32.AND P1, PT, RZ, UR8, PT ;  /* 0x00000008ff007c0c */ /* 0x000fc6000bf25070 */
        /* <DEDUP_REMOVED lines=19> */
.L_x_7661:
[----:B------:R-:W-:Y:S05]  /*12d0*/  @!P1 BRA `(.L_x_7662) ;  /* 0x00000000001c9947 */ /* 0x000fea0003800000 */
[----:B------:R-:W-:-:S04]  /*12e0*/  ULEA UR4, UP0, UR42, UR8, 0x2 ;  /* 0x000000082a047291 */ /* 0x000fc8000f80103f */
[----:B------:R-:W-:Y:S02]  /*12f0*/  ULEA.HI.X UR6, UR42, UR9, UR43, 0x2, UP0 ;  /* 0x000000092a067291 */ /* 0x000fe400080f142b */
[----:B------:R-:W-:-:S04]  /*1300*/  IMAD.U32 R4, RZ, RZ, UR4 ;  /* 0x00000004ff047e24 */ /* 0x000fc8000f8e00ff */
[----:B------:R-:W-:-:S05]  /*1310*/  IMAD.U32 R5, RZ, RZ, UR6 ;  /* 0x00000006ff057e24 */ /* 0x000fca000f8e00ff */
[----:B------:R-:W2:Y:S02]  /*1320*/  LDG.E R4, desc[UR50][R4.64] ;  /* 0x0000003204047981 */ /* 0x000ea4000c1e1900 */
[----:B--2---:R-:W-:Y:S01]  /*1330*/  R2UR UR4, R4 ;  /* 0x00000000040472ca */ /* 0x004fe200000e0000 */
[----:B------:R-:W-:-:S14]  /*1340*/  BRA `(.L_x_7663) ;  /* 0x0000000000347947 */ /* 0x000fdc0003800000 */
.L_x_7662:
        /* <DEDUP_REMOVED lines=13> */
.L_x_7663:
        /* <DEDUP_REMOVED lines=9> */
[----:B------:R-:W0:Y:S01]  /*14b0*/  LDC R0, c[0x0][0x448] ;  /* 0x00011200ff007b82 */ /* 0x000e220000000800 */
[----:B------:R-:W-:Y:S01]  /*14c0*/  UIADD3 UR4, UR45, 0x3f, URZ ;  /* 0x0000003f2d047890 */ /* 0x000fe2000fffe03f */
[----:B------:R-:W-:Y:S01]  /*14d0*/  CS2R R20, SRZ ;  /* 0x0000000000147805 */ /* 0x000fe2000001ff00 */
[----:B------:R-:W-:Y:S01]  /*14e0*/  UIADD3 UR49, UR49, 0x40, -UR52 ;  /* 0x0000004031317890 */ /* 0x000fe2000fffe834 */
        /* <DEDUP_REMOVED lines=20> */
[----:B0-----:R-:W-:Y:S01]  /*1630*/  ISETP.NE.AND P0, PT, R0, 0x1, PT ;  /* 0x000000010000780c */ /* 0x001fe20003f05270 */
[----:B------:R-:W-:Y:S01]  /*1640*/  IMAD.U32 R0, RZ, RZ, UR4 ;  /* 0x00000004ff007e24 */ /* 0x000fe2000f8e00ff */
        /* <DEDUP_REMOVED lines=11> */
[----:B------:R-:W0:Y:S01]  /*1700*/  @P0 LDC R3, c[0x0][0x44c] ;  /* 0x00011300ff030b82 */ /* 0x000e220000000800 */
[----:B------:R-:W-:Y:S02]  /*1710*/  CS2R R42, SRZ ;  /* 0x00000000002a7805 */ /* 0x000fe4000001ff00 */
[----:B------:R-:W-:-:S02]  /*1720*/  CS2R R92, SRZ ;  /* 0x00000000005c7805 */ /* 0x000fc4000001ff00 */
[----:B------:R-:W-:Y:S02]  /*1730*/  CS2R R90, SRZ ;  /* 0x00000000005a7805 */ /* 0x000fe4000001ff00 */
[----:B------:R-:W-:Y:S02]  /*1740*/  CS2R R88, SRZ ;  /* 0x0000000000587805 */ /* 0x000fe4000001ff00 */
[----:B------:R-:W-:Y:S02]  /*1750*/  CS2R R86, SRZ ;  /* 0x0000000000567805 */ /* 0x000fe4000001ff00 */
[----:B------:R-:W-:Y:S02]  /*1760*/  CS2R R84, SRZ ;  /* 0x0000000000547805 */ /* 0x000fe4000001ff00 */
[----:B------:R-:W-:Y:S01]  /*1770*/  CS2R R82, SRZ ;  /* 0x0000000000527805 */ /* 0x000fe2000001ff00 */
[----:B------:R-:W1:Y:S01]  /*1780*/  @P0 LDC R4, c[0x0][0x450] ;  /* 0x00011400ff040b82 */ /* 0x000e620000000800 */
        /* <DEDUP_REMOVED lines=15> */
[----:B0-----:R-:W-:Y:S01]  /*1880*/  @P0 IMAD.HI.U32 R3, R3, UR4, RZ ;  /* 0x0000000403030c27 */ /* 0x001fe2000f8e00ff */
[----:B------:R-:W-:Y:S02]  /*1890*/  CS2R R10, SRZ ;  /* 0x00000000000a7805 */ /* 0x000fe4000001ff00 */
[----:B------:R-:W-:Y:S02]  /*18a0*/  CS2R R8, SRZ ;  /* 0x0000000000087805 */ /* 0x000fe4000001ff00 */
[----:B------:R-:W-:Y:S02]  /*18b0*/  CS2R R164, SRZ ;  /* 0x0000000000a47805 */ /* 0x000fe4000001ff00 */
[----:B------:R-:W-:-:S02]  /*18c0*/  CS2R R38, SRZ ;  /* 0x0000000000267805 */ /* 0x000fc4000001ff00 */
[----:B------:R-:W-:Y:S02]  /*18d0*/  CS2R R166, SRZ ;  /* 0x0000000000a67805 */ /* 0x000fe4000001ff00 */
[----:B------:R-:W-:Y:S02]  /*18e0*/  CS2R R34, SRZ ;  /* 0x0000000000227805 */ /* 0x000fe4000001ff00 */
[----:B------:R-:W-:Y:S02]  /*18f0*/  CS2R R168, SRZ ;  /* 0x0000000000a87805 */ /* 0x000fe4000001ff00 */
[----:B-1----:R-:W-:Y:S01]  /*1900*/  @P0 SHF.R.U32.HI R0, RZ, R4, R3 ;  /* 0x00000004ff000219 */ /* 0x002fe20000011603 */
[----:B------:R-:W-:Y:S01]  /*1910*/  IMAD.MOV.U32 R3, RZ, RZ, RZ ;  /* 0x000000ffff037224 */ /* 0x000fe200078e00ff */
[----:B------:R-:W-:Y:S02]  /*1920*/  PLOP3.LUT P0, PT, PT, PT, PT, 0x80, 0x0 ;  /* 0x000000000000781c */ /* 0x000fe40003f0f070 */
[----:B------:R-:W-:-:S02]  /*1930*/  CS2R R30, SRZ ;  /* 0x00000000001e7805 */ /* 0x000fc4000001ff00 */
[----:B------:R-:W-:Y:S01]  /*1940*/  MOV R28, RZ ;  /* 0x000000ff001c7202 */ /* 0x000fe20000000f00 */
[----:B------:R-:W-:Y:S01]  /*1950*/  VIADD R0, R0, UR49 ;  /* 0x0000003100007c36 */ /* 0x000fe20008000000 */
[----:B------:R-:W-:Y:S02]  /*1960*/  CS2R R170, SRZ ;  /* 0x0000000000aa7805 */ /* 0x000fe4000001ff00 */
[----:B------:R-:W-:Y:S02]  /*1970*/  CS2R R26, SRZ ;  /* 0x00000000001a7805 */ /* 0x000fe4000001ff00 */
[----:B------:R-:W-:-:S04]  /*1980*/  SHF.R.S32.HI R5, RZ, 0x1f, R0 ;  /* 0x0000001fff057819 */ /* 0x000fc80000011400 */
[----:B------:R-:W-:-:S04]  /*1990*/  LEA.HI R5, R5, R0, RZ, 0x6 ;  /* 0x0000000005057211 */ /* 0x000fc800078f30ff */
        /* <DEDUP_REMOVED lines=18> */
.L_x_7666:
[----:B------:R-:W-:Y:S01]  /*1ac0*/  ULEA UR21, UR38, UR41, 0x3 ;  /* 0x0000002926157291 */ /* 0x000fe2000f8e183f */
[----:B------:R-:W-:-:S05]  /*1ad0*/  IMAD.U32 R3, RZ, RZ, UR37 ;  /* 0x00000025ff037e24 */ /* 0x000fca000f8e00ff */
[----:B------:R-:W-:-:S04]  /*1ae0*/  SHF.L.U32 R3, R3, 0x1f, RZ ;  /* 0x0000001f03037819 */ /* 0x000fc800000006ff */
[----:B------:R-:W0:Y:S02]  /*1af0*/  SYNCS.PHASECHK.TRANS64.TRYWAIT P1, [UR21+0x28c50], R3 ;  /* 0x028c5003ff0075a7 */ /* 0x000e240008020155 */
[----:B0-----:R-:W-:Y:S05]  /*1b00*/  @!P1 BRA `(.L_x_7667) ;  /* 0x0000010000089947 */ /* 0x001fea0003800000 */
.L_x_7809:
        /* <DEDUP_REMOVED lines=38> */
.L_x_7668:
[----:B------:R-:W-:Y:S01]  /*1d70*/  UIADD3 UR6, UR21, 0x28c60, URZ ;  /* 0x00028c6015067890 */ /* 0x000fe2000fffe03f */
[----:B------:R-:W-:-:S03]  /*1d80*/  ISETP.GE.AND P1, PT, R0, 0x2, PT ;  /* 0x000000020000780c */ /* 0x000fc60003f26270 */
[----:B------:R-:W-:-:S09]  /*1d90*/  UPRMT UR6, UR40, 0x654, UR6 ;  /* 0x0000065428067896 */ /* 0x000fd20008000006 */
[----:B------:R-:W-:Y:S01]  /*1da0*/  SYNCS.ARRIVE.TRANS64.RED.A1T0 RZ, [UR6], RZ ;  /* 0x000000ffffff79a7 */ /* 0x000fe20008100406 */
[----:B------:R-:W-:Y:S05]  /*1db0*/  @!P1 BRA `(.L_x_7669) ;  /* 0x0000000800dc9947 */ /* 0x000fea0003800000 */
[----:B------:R-:W-:-:S07]  /*1dc0*/  VIADD R0, R0, 0xfffffffe ;  /* 0xfffffffe00007836 */ /* 0x000fce0000000000 */
.L_x_7675:
        /* <DEDUP_REMOVED lines=143> */
.L_x_7670:
[----:B------:R-:W-:Y:S01]  /*26c0*/  ULEA UR21, UR38, UR41, 0x3 ;  /* 0x0000002926157291 */ /* 0x000fe2000f8e183f */
[----:B------:R-:W-:-:S05]  /*26d0*/  IMAD.U32 R3, RZ, RZ, UR37 ;  /* 0x00000025ff037e24 */ /* 0x000fca000f8e00ff */
[----:B------:R-:W-:-:S04]  /*26e0*/  SHF.L.U32 R3, R3, 0x1f, RZ ;  /* 0x0000001f03037819 */ /* 0x000fc800000006ff */
[----:B------:R0:W1:Y:S01]  /*26f0*/  SYNCS.PHASECHK.TRANS64.TRYWAIT P1, [UR21+0x28c50], R3 ;  /* 0x028c5003ff0075a7 */ /* 0x0000620008020155 */
[----:B------:R-:W-:Y:S05]  /*2700*/  @!P0 BRA `(.L_x_7671) ;  /* 0x0000000000048947 */ /* 0x000fea0003800000 */
[----:B------:R-:W-:Y:S01]  /*2710*/  BPT.TRAP 0x1 ;  /* 0x000000040000795c */ /* 0x000fe20000300000 */
.L_x_7671:
[----:B-1----:R-:W-:Y:S05]  /*2720*/  @P1 BRA `(.L_x_7672) ;  /* 0x0000000000081947 */ /* 0x002fea0003800000 */
[----:B------:R-:W1:Y:S02]  /*2730*/  SYNCS.PHASECHK.TRANS64.TRYWAIT P1, [UR21+0x28c50], R3 ;  /* 0x028c5003ff0075a7 */ /* 0x000e640008020155 */
[----:B-1----:R-:W-:Y:S05]  /*2740*/  @!P1 BRA `(.L_x_7673) ;  /* 0x000000f400109947 */ /* 0x002fea0003800000 */
.L_x_7672:
        /* <DEDUP_REMOVED lines=26> */
.L_x_7674:
[----:B------:R-:W-:-:S04]  /*28f0*/  UIADD3 UR6, UR21, 0x28c60, URZ ;  /* 0x00028c6015067890 */ /* 0x000fc8000fffe03f */
[----:B------:R-:W-:-:S09]  /*2900*/  UPRMT UR6, UR40, 0x654, UR6 ;  /* 0x0000065428067896 */ /* 0x000fd20008000006 */
[----:B------:R-:W-:Y:S01]  /*2910*/  SYNCS.ARRIVE.TRANS64.RED.A1T0 RZ, [UR6], RZ ;  /* 0x000000ffffff79a7 */ /* 0x000fe20008100406 */
[----:B------:R-:W-:Y:S05]  /*2920*/  @P2 BRA `(.L_x_7675) ;  /* 0xfffffff400282947 */ /* 0x000fea000383ffff */
.L_x_7669:
[----:B------:R-:W-:Y:S01]  /*2930*/  BAR.SYNC.DEFER_BLOCKING 0xe, 0x100 ;  /* 0x0384000000007b1d */ /* 0x000fe20000010000 */
[----:B01----:R-:W-:Y:S01]  /*2940*/  IMAD.U32 R3, RZ, RZ, UR38 ;  /* 0x00000026ff037e24 */ /* 0x003fe2000f8e00ff */
[----:B------:R-:W-:Y:S01]  /*2950*/  UIADD3 UR38, UR38, 0x1, URZ ;  /* 0x0000000126267890 */ /* 0x000fe2000fffe03f */
[----:B------:R-:W-:Y:S01]  /*2960*/  PLOP3.LUT P0, PT, PT, PT, PT, 0x8, 0x0 ;  /* 0x000000000000781c */ /* 0x000fe20003f0e170 */
[----:B------:R-:W-:Y:S02]  /*2970*/  IMAD.MOV.U32 R20, RZ, RZ, RZ ;  /* 0x000000ffff147224 */ /* 0x000fe400078e00ff */
        /* <DEDUP_REMOVED lines=139> */
.L_x_7664:
[----:B------:R-:W-:Y:S01]  /*3230*/  ULDC UR4, c[0x0][0x448] ;  /* 0x0001120000047ab9 */ /* 0x000fe20000000800 */
[----:B------:R-:W-:Y:S01]  /*3240*/  UIADD3 UR6, UR45, 0x3f, URZ ;  /* 0x0000003f2d067890 */ /* 0x000fe2000fffe03f */
[----:B------:R-:W-:Y:S01]  /*3250*/  PLOP3.LUT P0, PT, PT, PT, PT, 0x80, 0x0 ;  /* 0x000000000000781c */ /* 0x000fe20003f0f070 */
[----:B------:R-:W-:Y:S01]  /*3260*/  UISETP.NE.AND UP0, UPT, UR4, 0x1, UPT ;  /* 0x000000010400788c */ /* 0x000fe2000bf05270 */
[----:B------:R-:W-:Y:S01]  /*3270*/  MOV R3, RZ ;  /* 0x000000ff00037202 */ /* 0x000fe20000000f00 */
[----:B------:R-:W-:Y:S01]  /*3280*/  UIADD3 UR7, UR49, 0x40, -UR52 ;  /* 0x0000004031077890 */ /* 0x000fe2000fffe834 */
[----:B------:R-:W-:Y:S01]  /*3290*/  CS2R R20, SRZ ;  /* 0x0000000000147805 */ /* 0x000fe2000001ff00 */
[----:B------:R-:W-:Y:S01]  /*32a0*/  UP2UR UR53, UPR, URZ, 0x1 ;  /* 0x000000013f357883 */ /* 0x000fe20008000000 */
[----:B------:R-:W-:Y:S02]  /*32b0*/  CS2R R150, SRZ ;  /* 0x0000000000967805 */ /* 0x000fe4000001ff00 */
[----:B------:R-:W-:-:S02]  /*32c0*/  CS2R R148, SRZ ;  /* 0x0000000000947805 */ /* 0x000fc4000001ff00 */
[----:B------:R-:W-:Y:S02]  /*32d0*/  CS2R R146, SRZ ;  /* 0x0000000000927805 */ /* 0x000fe4000001ff00 */
[----:B------:R-:W-:Y:S02]  /*32e0*/  CS2R R144, SRZ ;  /* 0x0000000000907805 */ /* 0x000fe4000001ff00 */
[----:B------:R-:W-:Y:S02]  /*32f0*/  CS2R R142, SRZ ;  /* 0x00000000008e7805 */ /* 0x000fe4000001ff00 */
[----:B------:R-:W-:Y:S01]  /*3300*/  CS2R R140, SRZ ;  /* 0x00000000008c7805 */ /* 0x000fe2000001ff00 */
[----:B------:R-:W-:Y:S01]  /*3310*/  @UP0 ULDC UR4, c[0x0][0x44c] ;  /* 0x0001130000040ab9 */ /* 0x000fe20000000800 */
[----:B------:R-:W-:Y:S01]  /*3320*/  @UP0 ULDC UR8, c[0x0][0x450] ;  /* 0x0001140000080ab9 */ /* 0x000fe20000000800 */
[----:B------:R-:W-:Y:S01]  /*3330*/  UIMAD.WIDE.U32 UR4, UR6, UR4, URZ ;  /* 0x00000004060472a5 */ /* 0x000fe2000f8e003f */
[----:B------:R-:W-:-:S02]  /*3340*/  CS2R R138, SRZ ;  /* 0x00000000008a7805 */ /* 0x000fc4000001ff00 */
[----:B------:R-:W-:Y:S02]  /*3350*/  CS2R R136, SRZ ;  /* 0x0000000000887805 */ /* 0x000fe4000001ff00 */
[----:B------:R-:W-:Y:S01]  /*3360*/  CS2R R134, SRZ ;  /* 0x0000000000867805 */ /* 0x000fe2000001ff00 */
[----:B------:R-:W-:Y:S01]  /*3370*/  @UP0 USHF.R.U32.HI UR6, URZ, UR8, UR5 ;  /* 0x000000083f060299 */ /* 0x000fe20008011605 */
[----:B------:R-:W-:Y:S02]  /*3380*/  CS2R R132, SRZ ;  /* 0x0000000000847805 */ /* 0x000fe4000001ff00 */
[----:B------:R-:W-:Y:S02]  /*3390*/  CS2R R130, SRZ ;  /* 0x0000000000827805 */ /* 0x000fe4000001ff00 */
[----:B------:R-:W-:Y:S01]  /*33a0*/  CS2R R128, SRZ ;  /* 0x0000000000807805 */ /* 0x000fe2000001ff00 */
[----:B------:R-:W-:Y:S01]  /*33b0*/  UIADD3 UR6, UR7, UR6, URZ ;  /* 0x0000000607067290 */ /* 0x000fe2000fffe03f */
[----:B------:R-:W-:-:S02]  /*33c0*/  CS2R R126, SRZ ;  /* 0x00000000007e7805 */ /* 0x000fc4000001ff00 */
[----:B------:R-:W-:Y:S02]  /*33d0*/  CS2R R124, SRZ ;  /* 0x00000000007c7805 */ /* 0x000fe4000001ff00 */
[----:B------:R-:W-:Y:S01]  /*33e0*/  CS2R R160, SRZ ;  /* 0x0000000000a07805 */ /* 0x000fe2000001ff00 */
[----:B------:R-:W-:Y:S01]  /*33f0*/  USHF.R.S32.HI UR4, URZ, 0x1f, UR6 ;  /* 0x0000001f3f047899 */ /* 0x000fe20008011406 */
[----:B------:R-:W-:Y:S02]  /*3400*/  CS2R R120, SRZ ;  /* 0x0000000000787805 */ /* 0x000fe4000001ff00 */
[----:B------:R-:W-:Y:S02]  /*3410*/  CS2R R158, SRZ ;  /* 0x00000000009e7805 */ /* 0x000fe4000001ff00 */
[----:B------:R-:W-:Y:S01]  /*3420*/  CS2R R116, SRZ ;  /* 0x0000000000747805 */ /* 0x000fe2000001ff00 */
[----:B------:R-:W-:Y:S01]  /*3430*/  ULEA.HI UR4, UR4, UR6, URZ, 0x6 ;  /* 0x0000000604047291 */ /* 0x000fe2000f8f303f */
[----:B------:R-:W-:-:S02]  /*3440*/  CS2R R156, SRZ ;  /* 0x00000000009c7805 */ /* 0x000fc4000001ff00 */
[----:B------:R-:W-:Y:S02]  /*3450*/  CS2R R112, SRZ ;  /* 0x0000000000707805 */ /* 0x000fe4000001ff00 */
[----:B------:R-:W-:Y:S01]  /*3460*/  CS2R R154, SRZ ;  /* 0x00000000009a7805 */ /* 0x000fe2000001ff00 */
[----:B------:R-:W-:Y:S01]  /*3470*/  USHF.R.S32.HI UR4, URZ, 0x6, UR4 ;  /* 0x000000063f047899 */ /* 0x000fe20008011404 */
[----:B------:R-:W-:Y:S02]  /*3480*/  CS2R R152, SRZ ;  /* 0x0000000000987805 */ /* 0x000fe4000001ff00 */
[----:B------:R-:W-:Y:S02]  /*3490*/  CS2R R108, SRZ ;  /* 0x00000000006c7805 */ /* 0x000fe4000001ff00 */
[----:B------:R-:W-:Y:S01]  /*34a0*/  CS2R R58, SRZ ;  /* 0x00000000003a7805 */ /* 0x000fe2000001ff00 */
[----:B------:R-:W-:Y:S01]  /*34b0*/  UISETP.LT.AND UP0, UPT, UR54, UR4, UPT ;  /* 0x000000043600728c */ /* 0x000fe2000bf01270 */
[----:B------:R-:W-:-:S02]  /*34c0*/  CS2R R104, SRZ ;  /* 0x0000000000687805 */ /* 0x000fc4000001ff00 */
[----:B------:R-:W-:Y:S02]  /*34d0*/  CS2R R56, SRZ ;  /* 0x0000000000387805 */ /* 0x000fe4000001ff00 */
[----:B------:R-:W-:Y:S01]  /*34e0*/  CS2R R54, SRZ ;  /* 0x0000000000367805 */ /* 0x000fe2000001ff00 */
[----:B------:R-:W-:Y:S01]  /*34f0*/  USEL UR54, UR54, UR4, UP0 ;  /* 0x0000000436367287 */ /* 0x000fe20008000000 */
[----:B------:R-:W-:Y:S02]  /*3500*/  CS2R R100, SRZ ;  /* 0x0000000000647805 */ /* 0x000fe4000001ff00 */
[----:B------:R-:W-:Y:S02]  /*3510*/  CS2R R50, SRZ ;  /* 0x0000000000327805 */ /* 0x000fe4000001ff00 */
[----:B------:R-:W-:Y:S01]  /*3520*/  CS2R R46, SRZ ;  /* 0x00000000002e7805 */ /* 0x000fe2000001ff00 */
[----:B------:R-:W-:Y:S01]  /*3530*/  UISETP.GE.AND UP0, UPT, UR54, 0x1, UPT ;  /* 0x000000013600788c */ /* 0x000fe2000bf06270 */
[----:B------:R-:W-:-:S02]  /*3540*/  CS2R R96, SRZ ;  /* 0x0000000000607805 */ /* 0x000fc4000001ff00 */
[----:B------:R-:W-:Y:S02]  /*3550*/  CS2R R42, SRZ ;  /* 0x00000000002a7805 */ /* 0x000fe4000001ff00 */
[----:B------:R-:W-:Y:S02]  /*3560*/  CS2R R92, SRZ ;  /* 0x00000000005c7805 */ /* 0x000fe4000001ff00 */
[----:B------:R-:W-:Y:S02]  /*3570*/  CS2R R90, SRZ ;  /* 0x00000000005a7805 */ /* 0x000fe4000001ff00 */
[----:B------:R-:W-:Y:S02]  /*3580*/  CS2R R88, SRZ ;  /* 0x0000000000587805 */ /* 0x000fe4000001ff00 */
[----:B------:R-:W-:Y:S02]  /*3590*/  PLOP3.LUT P1, PT, PT, PT, UP0, 0x80, 0x0 ;  /* 0x000000000000781c */ /* 0x000fe40003f2f008 */
        /* <DEDUP_REMOVED lines=60> */
.L_x_7676:
[----:B------:R-:W-:Y:S01]  /*3960*/  ULEA.HI UR4, UR36, UR36, URZ, 0x1 ;  /* 0x0000002424047291 */ /* 0x000fe2000f8f083f */
[----:B------:R-:W-:-:S03]  /*3970*/  IMAD.U32 R3, RZ, RZ, UR46 ;  /* 0x0000002eff037e24 */ /* 0x000fc6000f8e00ff */
[----:B------:R-:W-:Y:S02]  /*3980*/  ULOP3.LUT UR4, UR4, 0xfffffffe, URZ, 0xc0, !UPT ;  /* 0xfffffffe04047892 */ /* 0x000fe4000f8ec03f */
[----:B------:R-:W-:Y:S02]  /*3990*/  ISETP.NE.AND P0, PT, R3, 0x3, PT ;  /* 0x000000030300780c */ /* 0x000fe40003f05270 */
[----:B------:R-:W-:-:S06]  /*39a0*/  UIADD3 UR4, UR36, -UR4, URZ ;  /* 0x8000000424047290 */ /* 0x000fcc000fffe03f */
[----:B------:R-:W-:-:S04]  /*39b0*/  MOV R0, UR4 ;  /* 0x0000000400007c02 */ /* 0x000fc80008000f00 */
[----:B------:R-:W-:-:S04]  /*39c0*/  SHF.L.U32 R0, R0, 0x1f, RZ ;  /* 0x0000001f00007819 */ /* 0x000fc800000006ff */
[----:B------:R-:W0:Y:S02]  /*39d0*/  SYNCS.PHASECHK.TRANS64.TRYWAIT P1, [UR41+0x28c00], R0 ;  /* 0x028c0000ff0075a7 */ /* 0x000e240008020169 */
[----:B0-----:R-:W-:Y:S05]  /*39e0*/  @!P1 BRA `(.L_x_7677) ;  /* 0x000000e000809947 */ /* 0x001fea0003800000 */
.L_x_7810:
[----:B------:R-:W-:Y:S05]  /*39f0*/  @!P0 BRA `(.L_x_7678) ;  /* 0x0000000000048947 */ /* 0x000fea0003800000 */
[----:B------:R-:W-:Y:S01]  /*3a00*/  BPT.TRAP 0x1 ;  /* 0x000000040000795c */ /* 0x000fe20000300000 */
.L_x_7678:
[----:B------:R-:W-:Y:S02]  /*3a10*/  IMAD.U32 R7, RZ, RZ, UR38 ;  /* 0x00000026ff077e24 */ /* 0x000fe4000f8e00ff */
[----:B------:R-:W-:-:S03]  /*3a20*/  IMAD.U32 R8, RZ, RZ, UR37 ;  /* 0x00000025ff087e24 */ /* 0x000fc6000f8e00ff */
[----:B------:R-:W-:Y:S02]  /*3a30*/  LEA R7, R7, UR41, 0x3 ;  /* 0x0000002907077c11 */ /* 0x000fe4000f8e18ff */
[----:B------:R-:W-:-:S04]  /*3a40*/  SHF.L.U32 R8, R8, 0x1f, RZ ;  /* 0x0000001f08087819 */ /* 0x000fc800000006ff */
[----:B------:R1:W2:Y:S01]  /*3a50*/  SYNCS.PHASECHK.TRANS64.TRYWAIT P1, [R7+URZ+0x28c30], R8 ;  /* 0x028c3008070075a7 */ /* 0x0002a2000802017f */
[----:B------:R-:W-:Y:S05]  /*3a60*/  @!P0 BRA `(.L_x_7679) ;  /* 0x0000000000048947 */ /* 0x000fea0003800000 */
[----:B------:R-:W-:Y:S01]  /*3a70*/  BPT.TRAP 0x1 ;  /* 0x000000040000795c */ /* 0x000fe20000300000 */
.L_x_7679:
[----:B--2---:R-:W-:Y:S05]  /*3a80*/  @P1 BRA `(.L_x_7680) ;  /* 0x0000000000081947 */ /* 0x004fea0003800000 */
[----:B------:R-:W2:Y:S02]  /*3a90*/  SYNCS.PHASECHK.TRANS64.TRYWAIT P1, [R7+URZ+0x28c30], R8 ;  /* 0x028c3008070075a7 */ /* 0x000ea4000802017f */
[----:B--2---:R-:W-:Y:S05]  /*3aa0*/  @!P1 BRA `(.L_x_7681) ;  /* 0x000000e000689947 */ /* 0x004fea0003800000 */
.L_x_7680:
        /* <DEDUP_REMOVED lines=40> */
.L_x_7682:
[----:B------:R-:W-:Y:S01]  /*3d30*/  UISETP.NE.AND UP0, UPT, UR53, URZ, UPT ;  /* 0x0000003f3500728c */ /* 0x000fe2000bf05270 */
[----:B------:R-:W-:Y:S01]  /*3d40*/  VIADD R3, R185, UR45 ;  /* 0x0000002db9037c36 */ /* 0x000fe20008000000 */
[----:B------:R-:W-:-:S04]  /*3d50*/  ULDC UR10, c[0x0][0x988] ;  /* 0x00026200000a7ab9 */ /* 0x000fc80000000800 */
        /* <DEDUP_REMOVED lines=8> */
[----:B------:R-:W0:Y:S02]  /*3de0*/  SHFL.IDX PT, R6, R3, 0x1, 0x1c1f ;  /* 0x003c1f0003067f89 */ /* 0x000e2400000e0000 */
[----:B------:R-:W-:Y:S02]  /*3df0*/  UIADD3 UR7, UR49, 0x1, UR6 ;  /* 0x0000000131077890 */ /* 0x000fe4000fffe006 */
[----:B------:R-:W-:Y:S01]  /*3e00*/  IMAD.U32 R5, RZ, RZ, UR6 ;  /* 0x00000006ff057e24 */ /* 0x000fe2000f8e00ff */
[----:B------:R-:W3:Y:S01]  /*3e10*/  SHFL.IDX PT, R3, R3, RZ, 0x1c1f ;  /* 0x001c1fff03037589 */ /* 0x000ee200000e0000 */
[----:B------:R-:W-:-:S02]  /*3e20*/  R2UR UR6, R7 ;  /* 0x00000000070672ca */ /* 0x000fc400000e0000 */
[----:B------:R-:W-:Y:S01]  /*3e30*/  IMAD.U32 R9, RZ, RZ, UR7 ;  /* 0x00000007ff097e24 */ /* 0x000fe2000f8e00ff */
[----:B------:R-:W-:-:S04]  /*3e40*/  IADD3 R4, -R2, UR49, R5 ;  /* 0x0000003102047c10 */ /* 0x000fc8000fffe105 */
[----:B------:R-:W-:-:S06]  /*3e50*/  IADD3 R5, R9, -UR52, -R2 ;  /* 0x8000003409057c10 */ /* 0x000fcc000fffe802 */
[----:B------:R-:W-:-:S04]  /*3e60*/  UIADD3 UR6, UR6, 0x28c40, URZ ;  /* 0x00028c4006067890 */ /* 0x000fc8000fffe03f */
[----:B------:R-:W-:Y:S01]  /*3e70*/  UPRMT UR6, UR40, 0x654, UR6 ;  /* 0x0000065428067896 */ /* 0x000fe20008000006 */
[----:B0-----:R-:W-:-:S04]  /*3e80*/  VIADDMNMX R6, R6, R5, R4, PT ;  /* 0x0000000506067246 */ /* 0x001fc80003800104 */
[C---:B------:R-:W-:Y:S02]  /*3e90*/  ISETP.GT.AND P1, PT, R6.reuse, RZ, PT ;  /* 0x000000ff0600720c */ /* 0x040fe40003f24270 */
[C---:B------:R-:W-:Y:S02]  /*3ea0*/  ISETP.GT.AND P2, PT, R6.reuse, 0x1, PT ;  /* 0x000000010600780c */ /* 0x040fe40003f44270 */
[----:B------:R-:W-:Y:S01]  /*3eb0*/  ISETP.GT.AND P3, PT, R6, 0x8, PT ;  /* 0x000000080600780c */ /* 0x000fe20003f64270 */
[----:B------:R-:W-:Y:S01]  /*3ec0*/  SYNCS.ARRIVE.TRANS64.RED.A1T0 RZ, [UR6], RZ ;  /* 0x000000ffffff79a7 */ /* 0x000fe20008100406 */
[----:B------:R-:W-:Y:S02]  /*3ed0*/  FSEL R26, R26, -INF , P1 ;  /* 0xff8000001a1a7808 */ /* 0x000fe40000800000 */
[----:B------:R-:W-:Y:S01]  /*3ee0*/  FSEL R27, R27, -INF , P2 ;  /* 0xff8000001b1b7808 */ /* 0x000fe20001000000 */
[----:B------:R-:W-:Y:S01]  /*3ef0*/  BAR.SYNC.DEFER_BLOCKING 0xf, 0x100 ;  /* 0x03c4000000007b1d */ /* 0x000fe20000010000 */
        /* <DEDUP_REMOVED lines=220> */
.L_x_7683:
[----:B------:R0:W3:Y:S01]  /*4cc0*/  SYNCS.PHASECHK.TRANS64.TRYWAIT P1, [R7+URZ+0x28c50], R8 ;  /* 0x028c5008070075a7 */ /* 0x0000e2000802017f */
[----:B------:R-:W-:Y:S05]  /*4cd0*/  @!P0 BRA `(.L_x_7684) ;  /* 0x0000000000048947 */ /* 0x000fea0003800000 */
[----:B------:R-:W-:Y:S01]  /*4ce0*/  BPT.TRAP 0x1 ;  /* 0x000000040000795c */ /* 0x000fe20000300000 */
.L_x_7684:
[----:B---3--:R-:W-:Y:S05]  /*4cf0*/  @P1 BRA `(.L_x_7685) ;  /* 0x0000000000081947 */ /* 0x008fea0003800000 */
[----:B------:R-:W3:Y:S02]  /*4d00*/  SYNCS.PHASECHK.TRANS64.TRYWAIT P1, [R7+URZ+0x28c50], R8 ;  /* 0x028c5008070075a7 */ /* 0x000ee4000802017f */
[----:B---3--:R-:W-:Y:S05]  /*4d10*/  @!P1 BRA `(.L_x_7686) ;  /* 0x000000cc00e09947 */ /* 0x008fea0003800000 */
.L_x_7685:
        /* <DEDUP_REMOVED lines=34> */
.L_x_7687:
[----:B------:R-:W-:Y:S01]  /*4f40*/  UISETP.NE.AND UP0, UPT, UR53, URZ, UPT ;  /* 0x0000003f3500728c */ /* 0x000fe2000bf05270 */
[----:B------:R-:W-:Y:S01]  /*4f50*/  R2UR UR14, R7 ;  /* 0x00000000070e72ca */ /* 0x000fe200000e0000 */
[----:B------:R-:W-:Y:S01]  /*4f60*/  UMOV UR11, UR45 ;  /* 0x0000002d000b7c82 */ /* 0x000fe20008000000 */
[----:B------:R-:W-:-:S08]  /*4f70*/  UIADD3 UR21, UR54, -0x2, URZ ;  /* 0xfffffffe36157890 */ /* 0x000fd0000fffe03f */
[----:B------:R-:W-:Y:S01]  /*4f80*/  @UP0 ULDC UR6, c[0x0][0x44c] ;  /* 0x0001130000060ab9 */ /* 0x000fe20000000800 */
[----:B------:R-:W-:Y:S01]  /*4f90*/  @UP0 ULDC UR15, c[0x0][0x450] ;  /* 0x00011400000f0ab9 */ /* 0x000fe20000000800 */
[----:B------:R-:W-:Y:S02]  /*4fa0*/  UIMAD.WIDE.U32 UR6, UR45, UR6, URZ ;  /* 0x000000062d0672a5 */ /* 0x000fe4000f8e003f */
[----:B------:R-:W-:Y:S02]  /*4fb0*/  UIADD3 UR6, UR14, 0x28c60, URZ ;  /* 0x00028c600e067890 */ /* 0x000fe4000fffe03f */
[----:B------:R-:W-:Y:S02]  /*4fc0*/  @UP0 USHF.R.U32.HI UR11, URZ, UR15, UR7 ;  /* 0x0000000f3f0b0299 */ /* 0x000fe40008011607 */
[----:B------:R-:W-:Y:S02]  /*4fd0*/  UPRMT UR6, UR40, 0x654, UR6 ;  /* 0x0000065428067896 */ /* 0x000fe40008000006 */
[----:B------:R-:W-:-:S04]  /*4fe0*/  UIADD3 UR7, UR11, UR49, -UR52 ;  /* 0x000000310b077290 */ /* 0x000fc8000fffe834 */
        /* <DEDUP_REMOVED lines=9> */
[----:B0123--:R-:W-:Y:S01]  /*5080*/  IMAD.MOV.U32 R8, RZ, RZ, R5 ;  /* 0x000000ffff087224 */ /* 0x00ffe200078e0005 */
[----:B------:R-:W-:Y:S01]  /*5090*/  UMOV UR24, UR38 ;  /* 0x0000002600187c82 */ /* 0x000fe20008000000 */
[----:B------:R-:W-:Y:S01]  /*50a0*/  IMAD.MOV.U32 R9, RZ, RZ, R6 ;  /* 0x000000ffff097224 */ /* 0x000fe200078e0006 */
[----:B------:R-:W-:-:S06]  /*50b0*/  ULDC UR22, c[0x0][0x988] ;  /* 0x0002620000167ab9 */ /* 0x000fcc0000000800 */
.L_x_7699:
[----:B------:R-:W-:-:S04]  /*50c0*/  UIADD3 UR38, UR24, 0x1, URZ ;  /* 0x0000000118267890 */ /* 0x000fc8000fffe03f */
[----:B------:R-:W-:-:S04]  /*50d0*/  UISETP.NE.AND UP0, UPT, UR38, 0x2, UPT ;  /* 0x000000022600788c */ /* 0x000fc8000bf05270 */
[----:B------:R-:W-:Y:S02]  /*50e0*/  USEL UR6, URZ, 0x1, UP0 ;  /* 0x000000013f067887 */ /* 0x000fe40008000000 */
[----:B------:R-:W-:Y:S02]  /*50f0*/  USEL UR38, UR38, URZ, UP0 ;  /* 0x0000003f26267287 */ /* 0x000fe40008000000 */
[----:B------:R-:W-:Y:S01]  /*5100*/  ULOP3.LUT UR37, UR37, UR6, URZ, 0x3c, !UPT ;  /* 0x0000000625257292 */ /* 0x000fe2000f8e3c3f */
[----:B0-----:R-:W-:Y:S11]  /*5110*/  @!P0 BRA `(.L_x_7689) ;  /* 0x0000000000048947 */ /* 0x001ff60003800000 */
[----:B------:R-:W-:Y:S01]  /*5120*/  BPT.TRAP 0x1 ;  /* 0x000000040000795c */ /* 0x000fe20000300000 */
.L_x_7689:
[----:B------:R-:W-:Y:S01]  /*5130*/  ULEA UR23, UR38, UR41, 0x3 ;  /* 0x0000002926177291 */ /* 0x000fe2000f8e183f */
[----:B------:R-:W-:-:S05]  /*5140*/  IMAD.U32 R7, RZ, RZ, UR37 ;  /* 0x00000025ff077e24 */ /* 0x000fca000f8e00ff */
[----:B------:R-:W-:-:S04]  /*5150*/  SHF.L.U32 R7, R7, 0x1f, RZ ;  /* 0x0000001f07077819 */ /* 0x000fc800000006ff */
[----:B------:R0:W1:Y:S01]  /*5160*/  SYNCS.PHASECHK.TRANS64.TRYWAIT P1, [UR23+0x28c30], R7 ;  /* 0x028c3007ff0075a7 */ /* 0x0000620008020157 */
[----:B------:R-:W-:Y:S05]  /*5170*/  @!P0 BRA `(.L_x_7690) ;  /* 0x0000000000048947 */ /* 0x000fea0003800000 */
[----:B------:R-:W-:Y:S01]  /*5180*/  BPT.TRAP 0x1 ;  /* 0x000000040000795c */ /* 0x000fe20000300000 */
.L_x_7690:
[----:B-1----:R-:W-:Y:S05]  /*5190*/  @P1 BRA `(.L_x_7691) ;  /* 0x0000000000081947 */ /* 0x002fea0003800000 */
[----:B------:R-:W1:Y:S02]  /*51a0*/  SYNCS.PHASECHK.TRANS64.TRYWAIT P1, [UR23+0x28c30], R7 ;  /* 0x028c3007ff0075a7 */ /* 0x000e640008020157 */
[----:B-1----:R-:W-:Y:S05]  /*51b0*/  @!P1 BRA `(.L_x_7692) ;  /* 0x000000c800cc9947 */ /* 0x002fea0003800000 */
.L_x_7691:
        /* <DEDUP_REMOVED lines=23> */
.L_x_7693:
[----:B------:R-:W-:Y:S01]  /*5330*/  UISETP.NE.AND UP0, UPT, UR53, URZ, UPT ;  /* 0x0000003f3500728c */ /* 0x000fe2000bf05270 */
[----:B-1----:R-:W-:Y:S01]  /*5340*/  IADD3 R6, R185, UR45, RZ ;  /* 0x0000002db9067c10 */ /* 0x002fe2000fffe0ff */
[----:B------:R-:W-:-:S04]  /*5350*/  UMOV UR10, UR22 ;  /* 0x00000016000a7c82 */ /* 0x000fc80008000000 */
[----:B------:R-:W-:Y:S02]  /*5360*/  PLOP3.LUT P1, PT, PT, PT, UP0, 0x80, 0x0 ;  /* 0x000000000000781c */ /* 0x000fe40003f2f008 */
[----:B------:R-:W-:-:S03]  /*5370*/  PLOP3.LUT P2, PT, PT, PT, UP0, 0x80, 0x0 ;  /* 0x000000000000781c */ /* 0x000fc60003f4f008 */
[----:B------:R-:W-:-:S08]  /*5380*/  @UP0 ULDC UR6, c[0x0][0x44c] ;  /* 0x0001130000060ab9 */ /* 0x000fd00000000800 */
[----:B------:R-:W-:Y:S01]  /*5390*/  @P1 IMAD.HI.U32 R5, R6, UR6, RZ ;  /* 0x0000000606051c27 */ /* 0x000fe2000f8e00ff */
[----:B------:R-:W-:-:S04]  /*53a0*/  @UP0 ULDC UR6, c[0x0][0x450] ;  /* 0x0001140000060ab9 */ /* 0x000fc80000000800 */
[----:B------:R-:W-:Y:S01]  /*53b0*/  @P2 SHF.R.U32.HI R6, RZ, UR6, R5 ;  /* 0x00000006ff062c19 */ /* 0x000fe20008011605 */
[----:B------:R-:W-:Y:S01]  /*53c0*/  UMOV UR6, 0xffffffc0 ;  /* 0xffffffc000067882 */ /* 0x000fe20000000000 */
[----:B------:R-:W-:Y:S01]  /*53d0*/  IMAD.U32 R5, RZ, RZ, UR49 ;  /* 0x00000031ff057e24 */ /* 0x000fe2000f8e00ff */
[----:B------:R-:W-:Y:S02]  /*53e0*/  UIMAD UR6, UR21, UR6, 0x1 ;  /* 0x00000001150674a4 */ /* 0x000fe4000f8e0206 */
[----:B------:R-:W1:Y:S04]  /*53f0*/  SHFL.IDX PT, R10, R6, 0x1, 0x1c1f ;  /* 0x003c1f00060a7f89 */ /* 0x000e6800000e0000 */
[----:B------:R-:W-:Y:S01]  /*5400*/  IADD3 R5, R5, UR6, -R2 ;  /* 0x0000000605057c10 */ /* 0x000fe2000fffe802 */
[----:B------:R-:W2:Y:S01]  /*5410*/  SHFL.IDX PT, R6, R6, RZ, 0x1c1f ;  /* 0x001c1fff06067589 */ /* 0x000ea200000e0000 */
[----:B------:R-:W-:-:S03]  /*5420*/  UIADD3 UR6, UR23, 0x28c40, URZ ;  /* 0x00028c4017067890 */ /* 0x000fc6000fffe03f */
[----:B------:R-:W-:Y:S01]  /*5430*/  VIADD R5, R5, -UR52 ;  /* 0x8000003405057c36 */ /* 0x000fe20008000000 */
[----:B------:R-:W-:-:S09]  /*5440*/  UPRMT UR6, UR40, 0x654, UR6 ;  /* 0x0000065428067896 */ /* 0x000fd20008000006 */
[----:B------:R-:W-:Y:S01]  /*5450*/  SYNCS.ARRIVE.TRANS64.RED.A1T0 RZ, [UR6], RZ ;  /* 0x000000ffffff79a7 */ /* 0x000fe20008100406 */
[----:B-1----:R-:W-:-:S05]  /*5460*/  IMAD.IADD R10, R5, 0x1, R10 ;  /* 0x00000001050a7824 */ /* 0x002fca00078e020a */
[C---:B------:R-:W-:Y:S01]  /*5470*/  ISETP.GT.AND P1, PT, R10.reuse, RZ, PT ;  /* 0x000000ff0a00720c */ /* 0x040fe20003f24270 */
        /* <DEDUP_REMOVED lines=51> */
[----:B------:R-:W1:Y:S01]  /*57b0*/  SHFL.BFLY PT, R13, R10, 0x2, 0x1f ;  /* 0x0c401f000a0d7f89 */ /* 0x000e6200000e0000 */
[----:B------:R-:W-:Y:S02]  /*57c0*/  ISETP.GT.AND P1, PT, R14, 0x8, PT ;  /* 0x000000080e00780c */ /* 0x000fe40003f24270 */
[----:B------:R-:W-:Y:S02]  /*57d0*/  FSEL R153, R153, -INF , P2 ;  /* 0xff80000099997808 */ /* 0x000fe40001000000 */
[----:B------:R-:W-:-:S02]  /*57e0*/  FMNMX.FTZ R6, R152, R9, !PT ;  /* 0x0000000998067209 */ /* 0x000fc40007810000 */
[----:B------:R-:W-:Y:S02]  /*57f0*/  ISETP.GT.AND P2, PT, R14, 0x9, PT ;  /* 0x000000090e00780c */ /* 0x000fe40003f44270 */
[----:B------:R-:W-:Y:S02]  /*5800*/  FSEL R156, R156, -INF , P1 ;  /* 0xff8000009c9c7808 */ /* 0x000fe40000800000 */
[----:B------:R-:W-:Y:S02]  /*5810*/  FMNMX.FTZ R5, R153, R6, !PT ;  /* 0x0000000699057209 */ /* 0x000fe40007810000 */
[----:B------:R-:W-:Y:S02]  /*5820*/  ISETP.GT.AND P1, PT, R14, 0x10, PT ;  /* 0x000000100e00780c */ /* 0x000fe40003f24270 */
[----:B------:R-:W-:Y:S02]  /*5830*/  FMNMX.FTZ R5, R156, R5, !PT ;  /* 0x000000059c057209 */ /* 0x000fe40007810000 */
[----:B------:R-:W-:-:S02]  /*5840*/  FSEL R160, R160, -INF , P1 ;  /* 0xff800000a0a07808 */ /* 0x000fc40000800000 */
[C---:B------:R-:W-:Y:S02]  /*5850*/  ISETP.GT.AND P1, PT, R14.reuse, 0x18, PT ;  /* 0x000000180e00780c */ /* 0x040fe40003f24270 */
[----:B------:R-:W-:Y:S02]  /*5860*/  ISETP.GT.AND P3, PT, R14, 0x38, PT ;  /* 0x000000380e00780c */ /* 0x000fe40003f64270 */
[----:B------:R-:W-:Y:S02]  /*5870*/  FSEL R164, R164, -INF , P1 ;  /* 0xff800000a4a47808 */ /* 0x000fe40000800000 */
        /* <DEDUP_REMOVED lines=18> */
[----:B-1----:R-:W-:Y:S02]  /*59a0*/  FMNMX.FTZ R5, R15, R20, !PT ;  /* 0x000000140f057209 */ /* 0x002fe40007810000 */
[----:B------:R-:W-:Y:S02]  /*59b0*/  ISETP.GT.AND P2, PT, R14, 0x29, PT ;  /* 0x000000290e00780c */ /* 0x000fe40003f44270 */
[----:B------:R-:W-:Y:S01]  /*59c0*/  FSEL R172, R172, -INF , P1 ;  /* 0xff800000acac7808 */ /* 0x000fe20000800000 */
[----:B------:R-:W-:Y:S01]  /*59d0*/  FMUL.FTZ R20, R5, UR10 ;  /* 0x0000000a05147c20 */ /* 0x000fe20008410000 */
[----:B------:R-:W-:Y:S02]  /*59e0*/  FMNMX.FTZ R15, R169, R6, !PT ;  /* 0x00000006a90f7209 */ /* 0x000fe40007810000 */
[----:B------:R-:W-:-:S02]  /*59f0*/  ISETP.GT.AND P1, PT, R14, 0x30, PT ;  /* 0x000000300e00780c */ /* 0x000fc40003f24270 */
[----:B------:R-:W-:Y:S02]  /*5a00*/  FSEL R173, R173, -INF , P2 ;  /* 0xff800000adad7808 */ /* 0x000fe40001000000 */
[----:B------:R-:W-:Y:S02]  /*5a10*/  FMNMX.FTZ R6, R172, R15, !PT ;  /* 0x0000000fac067209 */ /* 0x000fe40007810000 */
[----:B------:R-:W-:Y:S02]  /*5a20*/  ISETP.GT.AND P2, PT, R14, 0x31, PT ;  /* 0x000000310e00780c */ /* 0x000fe40003f44270 */
[----:B------:R-:W-:Y:S02]  /*5a30*/  FSEL R176, R176, -INF , P1 ;  /* 0xff800000b0b07808 */ /* 0x000fe40000800000 */
[----:B------:R-:W-:Y:S02]  /*5a40*/  FMNMX.FTZ R15, R173, R6, !PT ;  /* 0x00000006ad0f7209 */ /* 0x000fe40007810000 */
[----:B------:R-:W-:-:S02]  /*5a50*/  FSEL R177, R177, -INF , P2 ;  /* 0xff800000b1b17808 */ /* 0x000fc40001000000 */
[----:B------:R-:W-:Y:S02]  /*5a60*/  FMNMX.FTZ R6, R176, R15, !PT ;  /* 0x0000000fb0067209 */ /* 0x000fe40007810000 */
[----:B------:R-:W-:Y:S02]  /*5a70*/  ISETP.GT.AND P1, PT, R14, 0x39, PT ;  /* 0x000000390e00780c */ /* 0x000fe40003f24270 */
[----:B------:R-:W-:Y:S02]  /*5a80*/  FSEL R180, R180, -INF , P3 ;  /* 0xff800000b4b47808 */ /* 0x000fe40001800000 */
[----:B------:R-:W-:Y:S02]  /*5a90*/  FMNMX.FTZ R15, R177, R6, !PT ;  /* 0x00000006b10f7209 */ /* 0x000fe40007810000 */
[----:B------:R-:W-:Y:S02]  /*5aa0*/  FSEL R181, R181, -INF , P1 ;  /* 0xff800000b5b57808 */ /* 0x000fe40000800000 */
[----:B------:R-:W-:-:S02]  /*5ab0*/  FMNMX.FTZ R6, R180, R15, !PT ;  /* 0x0000000fb4067209 */ /* 0x000fc40007810000 */
        /* <DEDUP_REMOVED lines=272> */
.L_x_7694:
[----:B------:R0:W1:Y:S01]  /*6bc0*/  SYNCS.PHASECHK.TRANS64.TRYWAIT P1, [UR23+0x28c50], R7 ;  /* 0x028c5007ff0075a7 */ /* 0x0000620008020157 */
[----:B------:R-:W-:Y:S05]  /*6bd0*/  @!P0 BRA `(.L_x_7695) ;  /* 0x0000000000048947 */ /* 0x000fea0003800000 */
[----:B------:R-:W-:Y:S01]  /*6be0*/  BPT.TRAP 0x1 ;  /* 0x000000040000795c */ /* 0x000fe20000300000 */
.L_x_7695:
[----:B-1----:R-:W-:Y:S05]  /*6bf0*/  @P1 BRA `(.L_x_7696) ;  /* 0x0000000000081947 */ /* 0x002fea0003800000 */
[----:B------:R-:W1:Y:S02]  /*6c00*/  SYNCS.PHASECHK.TRANS64.TRYWAIT P1, [UR23+0x28c50], R7 ;  /* 0x028c5007ff0075a7 */ /* 0x000e640008020157 */
[----:B-1----:R-:W-:Y:S05]  /*6c10*/  @!P1 BRA `(.L_x_7697) ;  /* 0x000000b0004c9947 */ /* 0x002fea0003800000 */
.L_x_7696:
        /* <DEDUP_REMOVED lines=34> */
.L_x_7698:
[----:B------:R-:W-:Y:S01]  /*6e40*/  UISETP.GT.AND UP0, UPT, UR21, UR20, UPT ;  /* 0x000000141500728c */ /* 0x000fe2000bf04270 */
[----:B-1----:R-:W-:Y:S01]  /*6e50*/  IMAD.MOV.U32 R8, RZ, RZ, R5 ;  /* 0x000000ffff087224 */ /* 0x002fe200078e0005 */
[----:B------:R-:W-:Y:S01]  /*6e60*/  UIADD3 UR23, UR23, 0x28c60, URZ ;  /* 0x00028c6017177890 */ /* 0x000fe2000fffe03f */
[----:B------:R-:W-:Y:S01]  /*6e70*/  IMAD.MOV.U32 R9, RZ, RZ, R6 ;  /* 0x000000ffff097224 */ /* 0x000fe200078e0006 */
[----:B------:R-:W-:Y:S02]  /*6e80*/  UIADD3 UR21, UR21, -0x1, URZ ;  /* 0xffffffff15157890 */ /* 0x000fe4000fffe03f */
[----:B------:R-:W-:Y:S01]  /*6e90*/  PLOP3.LUT P1, PT, PT, PT, UP0, 0x80, 0x0 ;  /* 0x000000000000781c */ /* 0x000fe20003f2f008 */
[----:B------:R-:W-:Y:S01]  /*6ea0*/  UPRMT UR23, UR40, 0x654, UR23 ;  /* 0x0000065428177896 */ /* 0x000fe20008000017 */
[----:B------:R-:W-:-:S08]  /*6eb0*/  UMOV UR24, UR38 ;  /* 0x0000002600187c82 */ /* 0x000fd00008000000 */
[----:B------:R-:W-:Y:S03]  /*6ec0*/  SYNCS.ARRIVE.TRANS64.RED.A1T0 RZ, [UR23], RZ ;  /* 0x000000ffffff79a7 */ /* 0x000fe60008100417 */
[----:B------:R-:W-:Y:S05]  /*6ed0*/  @P1 BRA `(.L_x_7699) ;  /* 0xffffffe000781947 */ /* 0x000fea000383ffff */
.L_x_7688:
[----:B------:R-:W-:-:S13]  /*6ee0*/  ISETP.LE.AND P1, PT, RZ, UR21, PT ;  /* 0x00000015ff007c0c */ /* 0x000fda000bf23270 */
[----:B------:R-:W-:Y:S05]  /*6ef0*/  @!P1 BRA `(.L_x_7700) ;  /* 0x0000001800389947 */ /* 0x000fea0003800000 */
[----:B------:R-:W-:Y:S01]  /*6f00*/  IMAD.MOV.U32 R9, RZ, RZ, R5 ;  /* 0x000000ffff097224 */ /* 0x000fe200078e0005 */
[----:B------:R-:W-:Y:S01]  /*6f10*/  MOV R11, R6 ;  /* 0x00000006000b7202 */ /* 0x000fe20000000f00 */
[----:B------:R-:W-:Y:S01]  /*6f20*/  UMOV UR23, UR38 ;  /* 0x0000002600177c82 */ /* 0x000fe20008000000 */
[----:B------:R-:W-:-:S05]  /*6f30*/  ULDC UR20, c[0x0][0x988] ;  /* 0x0002620000147ab9 */ /* 0x000fca0000000800 */
.L_x_7711:
[----:B------:R-:W-:-:S04]  /*6f40*/  UIADD3 UR38, UR23, 0x1, URZ ;  /* 0x0000000117267890 */ /* 0x000fc8000fffe03f */
[----:B------:R-:W-:-:S04]  /*6f50*/  UISETP.NE.AND UP0, UPT, UR38, 0x2, UPT ;  /* 0x000000022600788c */ /* 0x000fc8000bf05270 */
[----:B------:R-:W-:Y:S02]  /*6f60*/  USEL UR6, URZ, 0x1, UP0 ;  /* 0x000000013f067887 */ /* 0x000fe40008000000 */
[----:B------:R-:W-:Y:S02]  /*6f70*/  USEL UR38, UR38, URZ, UP0 ;  /* 0x0000003f26267287 */ /* 0x000fe40008000000 */
[----:B------:R-:W-:Y:S01]  /*6f80*/  ULOP3.LUT UR37, UR37, UR6, URZ, 0x3c, !UPT ;  /* 0x0000000625257292 */ /* 0x000fe2000f8e3c3f */
[----:B-1----:R-:W-:Y:S11]  /*6f90*/  @!P0 BRA `(.L_x_7701) ;  /* 0x0000000000048947 */ /* 0x002ff60003800000 */
[----:B------:R-:W-:Y:S01]  /*6fa0*/  BPT.TRAP 0x1 ;  /* 0x000000040000795c */ /* 0x000fe20000300000 */
.L_x_7701:
[----:B------:R-:W-:Y:S01]  /*6fb0*/  ULEA UR22, UR38, UR41, 0x3 ;  /* 0x0000002926167291 */ /* 0x000fe2000f8e183f */
[----:B0123--:R-:W-:-:S05]  /*6fc0*/  IMAD.U32 R7, RZ, RZ, UR37 ;  /* 0x00000025ff077e24 */ /* 0x00ffca000f8e00ff */
[----:B------:R-:W-:-:S04]  /*6fd0*/  SHF.L.U32 R7, R7, 0x1f, RZ ;  /* 0x0000001f07077819 */ /* 0x000fc800000006ff */
[----:B------:R0:W1:Y:S01]  /*6fe0*/  SYNCS.PHASECHK.TRANS64.TRYWAIT P1, [UR22+0x28c30], R7 ;  /* 0x028c3007ff0075a7 */ /* 0x0000620008020156 */
[----:B------:R-:W-:Y:S05]  /*6ff0*/  @!P0 BRA `(.L_x_7702) ;  /* 0x0000000000048947 */ /* 0x000fea0003800000 */
[----:B------:R-:W-:Y:S01]  /*7000*/  BPT.TRAP 0x1 ;  /* 0x000000040000795c */ /* 0x000fe20000300000 */
.L_x_7702:
[----:B-1----:R-:W-:Y:S05]  /*7010*/  @P1 BRA `(.L_x_7703) ;  /* 0x0000000000081947 */ /* 0x002fea0003800000 */
[----:B------:R-:W1:Y:S02]  /*7020*/  SYNCS.PHASECHK.TRANS64.TRYWAIT P1, [UR22+0x28c30], R7 ;  /* 0x028c3007ff0075a7 */ /* 0x000e640008020156 */
[----:B-1----:R-:W-:Y:S05]  /*7030*/  @!P1 BRA `(.L_x_7704) ;  /* 0x000000ac005c9947 */ /* 0x002fea0003800000 */
.L_x_7703:
        /* <DEDUP_REMOVED lines=23> */
.L_x_7705:
        /* <DEDUP_REMOVED lines=306> */
.L_x_7706:
[----:B------:R2:W3:Y:S01]  /*84d0*/  SYNCS.PHASECHK.TRANS64.TRYWAIT P1, [UR22+0x28c50], R7 ;  /* 0x028c5007ff0075a7 */ /* 0x0004e20008020156 */
[----:B------:R-:W-:Y:S05]  /*84e0*/  @!P0 BRA `(.L_x_7707) ;  /* 0x0000000000048947 */ /* 0x000fea0003800000 */
[----:B------:R-:W-:Y:S01]  /*84f0*/  BPT.TRAP 0x1 ;  /* 0x000000040000795c */ /* 0x000fe20000300000 */
.L_x_7707:
[----:B---3--:R-:W-:Y:S05]  /*8500*/  @P1 BRA `(.L_x_7708) ;  /* 0x0000000000081947 */ /* 0x008fea0003800000 */
[----:B------:R-:W3:Y:S02]  /*8510*/  SYNCS.PHASECHK.TRANS64.TRYWAIT P1, [UR22+0x28c50], R7 ;  /* 0x028c5007ff0075a7 */ /* 0x000ee40008020156 */
[----:B---3--:R-:W-:Y:S05]  /*8520*/  @!P1 BRA `(.L_x_7709) ;  /* 0x0000009800389947 */ /* 0x008fea0003800000 */
.L_x_7708:
        /* <DEDUP_REMOVED lines=34> */
.L_x_7710:
[----:B------:R-:W-:Y:S01]  /*8750*/  UIADD3 UR22, UR22, 0x28c60, URZ ;  /* 0x00028c6016167890 */ /* 0x000fe2000fffe03f */
[----:B------:R-:W-:Y:S01]  /*8760*/  ISETP.LT.AND P1, PT, RZ, UR21, PT ;  /* 0x00000015ff007c0c */ /* 0x000fe2000bf21270 */
[----:B------:R-:W-:Y:S01]  /*8770*/  UIADD3 UR21, UR21, -0x1, URZ ;  /* 0xffffffff15157890 */ /* 0x000fe2000fffe03f */
[----:B------:R-:W-:Y:S01]  /*8780*/  IMAD.MOV.U32 R9, RZ, RZ, R5 ;  /* 0x000000ffff097224 */ /* 0x000fe200078e0005 */
[----:B------:R-:W-:Y:S01]  /*8790*/  UPRMT UR22, UR40, 0x654, UR22 ;  /* 0x0000065428167896 */ /* 0x000fe20008000016 */
[----:B------:R-:W-:Y:S01]  /*87a0*/  IMAD.MOV.U32 R11, RZ, RZ, R6 ;  /* 0x000000ffff0b7224 */ /* 0x000fe200078e0006 */
[----:B------:R-:W-:-:S07]  /*87b0*/  UMOV UR23, UR38 ;  /* 0x0000002600177c82 */ /* 0x000fce0008000000 */
[----:B------:R-:W-:Y:S01]  /*87c0*/  SYNCS.ARRIVE.TRANS64.RED.A1T0 RZ, [UR22], RZ ;  /* 0x000000ffffff79a7 */ /* 0x000fe20008100416 */
[----:B------:R-:W-:Y:S05]  /*87d0*/  @P1 BRA `(.L_x_7711) ;  /* 0xffffffe400d81947 */ /* 0x000fea000383ffff */
.L_x_7700:
[----:B------:R-:W5:Y:S01]  /*87e0*/  SHFL.BFLY PT, R0, R3, 0x2, 0x1f ;  /* 0x0c401f0003007f89 */ /* 0x000f6200000e0000 */
[----:B------:R-:W-:Y:S01]  /*87f0*/  IMAD.MOV R11, RZ, RZ, -R18 ;  /* 0x000000ffff0b7224 */ /* 0x000fe200078e0a12 */
[----:B------:R-:W-:Y:S01]  /*8800*/  UIADD3 UR36, UR36, 0x1, URZ ;  /* 0x0000000124247890 */ /* 0x000fe2000fffe03f */
[----:B------:R-:W-:Y:S01]  /*8810*/  IMAD.U32 R13, RZ, RZ, UR10 ;  /* 0x0000000aff0d7e24 */ /* 0x000fe2000f8e00ff */
[----:B0123--:R-:W0:Y:S01]  /*8820*/  SHFL.BFLY PT, R7, R4, 0x2, 0x1f ;  /* 0x0c401f0004077f89 */ /* 0x00fe2200000e0000 */
        /* <DEDUP_REMOVED lines=10> */
[----:B------:R-:W-:Y:S01]  /*88d0*/  @!P0 LEA R3, R3, R16, 0x6 ;  /* 0x0000001003038211 */ /* 0x000fe200078e30ff */
[----:B------:R-:W-:Y:S01]  /*88e0*/  UISETP.NE.AND UP0, UPT, UR38, 0x2, UPT ;  /* 0x000000022600788c */ /* 0x000fe2000bf05270 */
[----:B------:R-:W1:Y:S02]  /*88f0*/  SHFL.BFLY PT, R7, R8, 0x1, 0x1f ;  /* 0x0c201f0008077f89 */ /* 0x000e6400000e0000 */
        /* <DEDUP_REMOVED lines=11> */
[----:B------:R-:W1:Y:S08]  /*89b0*/  @P2 MUFU.RCP R0, R7 ;  /* 0x0000000700002308 */ /* 0x000e700000001000 */
[----:B------:R-:W2:Y:S01]  /*89c0*/  @P2 MUFU.LG2 R7, R7 ;  /* 0x0000000700072308 */ /* 0x000ea20000000c00 */
[-C--:B0-----:R-:W-:Y:S01]  /*89d0*/  FMUL.FTZ R168, R32, R11.reuse ;  /* 0x0000000b20a87220 */ /* 0x081fe20000410000 */
[----:B------:R-:W-:Y:S01]  /*89e0*/  @!P0 STS [R4+0x28800], R11 ;  /* 0x0288000b04008388 */ /* 0x000fe20000000800 */
[-C--:B------:R-:W-:Y:S01]  /*89f0*/  FMUL.FTZ R170, R28, R11.reuse ;  /* 0x0000000b1caa7220 */ /* 0x080fe20000410000 */
[----:B------:R-:W-:Y:S01]  /*8a00*/  FMUL.FTZ R28, R29, R11 ;  /* 0x0000000b1d1c7220 */ /* 0x000fe20000410000 */
[----:B------:R-:W-:-:S02]  /*8a10*/  IMAD.U32 R29, RZ, RZ, UR10 ;  /* 0x0000000aff1d7e24 */ /* 0x000fc4000f8e00ff */
[-C--:B------:R-:W-:Y:S01]  /*8a20*/  FMUL.FTZ R171, R24, R11.reuse ;  /* 0x0000000b18ab7220 */ /* 0x080fe20000410000 */
[-C--:B------:R-:W-:Y:S01]  /*8a30*/  FMUL.FTZ R169, R25, R11.reuse ;  /* 0x0000000b19a97220 */ /* 0x080fe20000410000 */
[----:B------:R-:W0:Y:S01]  /*8a40*/  @P1 MUFU.LG2 R32, R9 ;  /* 0x0000000900201308 */ /* 0x000e220000000c00 */
[----:B-1----:R1:W-:Y:S01]  /*8a50*/  @!P0 STS [R4+0x28820], R0 ;  /* 0x0288200004008388 */ /* 0x0023e20000000800 */
[----:B------:R-:W-:Y:S01]  /*8a60*/  @P1 FMUL.FTZ R29, R29, 0.69314718246459960938 ;  /* 0x3f3172181d1d1820 */ /* 0x000fe20000410000 */
[-C--:B----4-:R-:W-:Y:S01]  /*8a70*/  FMUL.FTZ R166, R33, R11.reuse ;  /* 0x0000000b21a67220 */ /* 0x090fe20000410000 */
        /* <DEDUP_REMOVED lines=129> */
.L_x_7665:
        /* <DEDUP_REMOVED lines=41> */
[--C-:B------:R-:W-:Y:S01]  /*9520*/  IMAD.X R37, RZ, RZ, R5.reuse, P1 ;  /* 0x000000ffff257224 */ /* 0x100fe200008e0605 */
[----:B------:R-:W-:Y:S01]  /*9530*/  IADD3 R183, P6, R4, 0x2020, RZ ;  /* 0x0000202004b77810 */ /* 0x000fe20007fde0ff */
[----:B------:R-:W-:Y:S01]  /*9540*/  IMAD.X R41, RZ, RZ, R5, P0 ;  /* 0x000000ffff297224 */ /* 0x000fe200000e0605 */
[----:B------:R-:W-:Y:S01]  /*9550*/  SHF.R.U64 R36, R36, 0x3, RZ ;  /* 0x0000000324247819 */ /* 0x000fe200000012ff */
[----:B------:R-:W-:Y:S01]  /*9560*/  UIMAD.WIDE UR8, UR42, 0x4, UR8 ;  /* 0x000000042a0878a5 */ /* 0x000fe2000f8e0208 */
[----:B------:R-:W-:-:S02]  /*9570*/  IADD3 R6, P0, R4, 0x4020, RZ ;  /* 0x0000402004067810 */ /* 0x000fc40007f1e0ff */
[C---:B------:R-:W-:Y:S02]  /*9580*/  LOP3.LUT R29, R4.reuse, 0x380, RZ, 0xc0, !PT ;  /* 0x00000380041d7812 */ /* 0x040fe400078ec0ff */
[----:B------:R-:W-:Y:S01]  /*9590*/  IADD3.X R53, RZ, R5, RZ, P6, !PT ;  /* 0x00000005ff357210 */ /* 0x000fe200037fe4ff */
[--C-:B------:R-:W-:Y:S01]  /*95a0*/  IMAD.X R107, RZ, RZ, R5.reuse, P0 ;  /* 0x000000ffff6b7224 */ /* 0x100fe200000e0605 */
[C---:B------:R-:W-:Y:S02]  /*95b0*/  IADD3 R179, P4, R4.reuse, 0x60, RZ ;  /* 0x0000006004b37810 */ /* 0x040fe40007f9e0ff */
        /* <DEDUP_REMOVED lines=32> */
[----:B------:R-:W-:Y:S02]  /*97c0*/  SHF.R.U64 R40, R40, 0x3, RZ ;  /* 0x0000000328287819 */ /* 0x000fe400000012ff */
[----:B------:R-:W-:Y:S02]  /*97d0*/  SHF.R.U64 R44, R44, 0x3, RZ ;  /* 0x000000032c2c7819 */ /* 0x000fe400000012ff */
[----:B------:R-:W-:Y:S02]  /*97e0*/  LOP3.LUT R52, R183, 0x380, RZ, 0xc0, !PT ;  /* 0x00000380b7347812 */ /* 0x000fe400078ec0ff */
[----:B------:R-:W-:Y:S02]  /*97f0*/  MOV R175, R4 ;  /* 0x0000000400af7202 */ /* 0x000fe40000000f00 */
[----:B------:R-:W-:Y:S02]  /*9800*/  LOP3.LUT R94, R205, 0x380, RZ, 0xc0, !PT ;  /* 0x00000380cd5e7812 */ /* 0x000fe400078ec0ff */
[----:B------:R-:W-:-:S02]  /*9810*/  LOP3.LUT R118, R118, R7, RZ, 0x3c, !PT ;  /* 0x0000000776767212 */ /* 0x000fc400078e3cff */
[----:B------:R-:W-:Y:S02]  /*9820*/  F2FP.F16.F32.PACK_AB R5, R27, R26 ;  /* 0x0000001a1b05723e */ /* 0x000fe400000000ff */
[----:B------:R-:W-:Y:S02]  /*9830*/  LOP3.LUT R98, R207, 0x380, RZ, 0xc0, !PT ;  /* 0x00000380cf627812 */ /* 0x000fe400078ec0ff */
[----:B------:R-:W-:Y:S02]  /*9840*/  F2FP.F16.F32.PACK_AB R4, R169, R171 ;  /* 0x000000aba904723e */ /* 0x000fe400000000ff */
[----:B------:R-:W-:Y:S02]  /*9850*/  LOP3.LUT R27, R0, 0x380, RZ, 0xc0, !PT ;  /* 0x00000380001b7812 */ /* 0x000fe400078ec0ff */
[----:B------:R-:W-:Y:S02]  /*9860*/  F2FP.F16.F32.PACK_AB R6, R28, R170 ;  /* 0x000000aa1c06723e */ /* 0x000fe400000000ff */
[----:B------:R-:W-:-:S02]  /*9870*/  F2FP.F16.F32.PACK_AB R7, R31, R30 ;  /* 0x0000001e1f07723e */ /* 0x000fc400000000ff */
[----:B------:R-:W-:Y:S02]  /*9880*/  SHF.R.U64 R48, R48, 0x3, RZ ;  /* 0x0000000330307819 */ /* 0x000fe400000012ff */
[----:B------:R-:W-:Y:S01]  /*9890*/  LOP3.LUT R102, R209, 0x380, RZ, 0xc0, !PT ;  /* 0x00000380d1667812 */ /* 0x000fe200078ec0ff */
[----:B------:R0:W-:Y:S01]  /*98a0*/  STSM.16.M88.4 [R175], R4 ;  /* 0x00000004af007844 */ /* 0x0001e20000000200 */
[----:B------:R-:W-:Y:S02]  /*98b0*/  LOP3.LUT R40, R40, R177, RZ, 0x3c, !PT ;  /* 0x000000b128287212 */ /* 0x000fe400078e3cff */
[----:B------:R-:W-:Y:S02]  /*98c0*/  LOP3.LUT R44, R44, R179, RZ, 0x3c, !PT ;  /* 0x000000b32c2c7212 */ /* 0x000fe400078e3cff */
[----:B------:R-:W-:Y:S02]  /*98d0*/  SHF.R.U64 R52, R52, 0x3, RZ ;  /* 0x0000000334347819 */ /* 0x000fe400000012ff */
[----:B------:R-:W-:-:S02]  /*98e0*/  SHF.R.U64 R94, R94, 0x3, RZ ;  /* 0x000000035e5e7819 */ /* 0x000fc400000012ff */
[----:B------:R-:W-:Y:S02]  /*98f0*/  LOP3.LUT R177, R110, 0x380, RZ, 0xc0, !PT ;  /* 0x000003806eb17812 */ /* 0x000fe400078ec0ff */
[----:B------:R-:W-:Y:S02]  /*9900*/  LOP3.LUT R179, R114, 0x380, RZ, 0xc0, !PT ;  /* 0x0000038072b37812 */ /* 0x000fe400078ec0ff */
[----:B------:R-:W-:Y:S02]  /*9910*/  SHF.R.U64 R98, R98, 0x3, RZ ;  /* 0x0000000362627819 */ /* 0x000fe400000012ff */
[----:B------:R-:W-:Y:S02]  /*9920*/  SHF.R.U64 R27, R27, 0x3, RZ ;  /* 0x000000031b1b7819 */ /* 0x000fe400000012ff */
[----:B------:R-:W-:Y:S02]  /*9930*/  LOP3.LUT R48, R48, R181, RZ, 0x3c, !PT ;  /* 0x000000b530307212 */ /* 0x000fe400078e3cff */
[----:B------:R-:W-:-:S02]  /*9940*/  SHF.R.U64 R102, R102, 0x3, RZ ;  /* 0x0000000366667819 */ /* 0x000fc400000012ff */
[----:B------:R-:W-:Y:S02]  /*9950*/  LOP3.LUT R52, R52, R183, RZ, 0x3c, !PT ;  /* 0x000000b734347212 */ /* 0x000fe400078e3cff */
[----:B------:R-:W-:Y:S02]  /*9960*/  MOV R37, R36 ;  /* 0x0000002400257202 */ /* 0x000fe40000000f00 */
[----:B0-----:R-:W-:Y:S02]  /*9970*/  F2FP.F16.F32.PACK_AB R4, R166, R168 ;  /* 0x000000a8a604723e */ /* 0x001fe400000000ff */
[----:B------:R-:W-:Y:S02]  /*9980*/  F2FP.F16.F32.PACK_AB R5, R35, R34 ;  /* 0x000000222305723e */ /* 0x000fe400000000ff */
[----:B------:R-:W-:Y:S02]  /*9990*/  F2FP.F16.F32.PACK_AB R6, R164, R167 ;  /* 0x000000a7a406723e */ /* 0x000fe400000000ff */
[----:B------:R-:W-:-:S02]  /*99a0*/  F2FP.F16.F32.PACK_AB R7, R39, R38 ;  /* 0x000000262707723e */ /* 0x000fc400000000ff */
[----:B------:R-:W-:Y:S02]  /*99b0*/  LOP3.LUT R94, R94, R205, RZ, 0x3c, !PT ;  /* 0x000000cd5e5e7212 */ /* 0x000fe400078e3cff */
[----:B------:R-:W-:Y:S01]  /*99c0*/  SHF.R.U64 R177, R177, 0x3, RZ ;  /* 0x00000003b1b17819 */ /* 0x000fe200000012ff */
[----:B------:R0:W-:Y:S01]  /*99d0*/  STSM.16.M88.4 [R37], R4 ;  /* 0x0000000425007844 */ /* 0x0001e20000000200 */
[----:B------:R-:W-:Y:S02]  /*99e0*/  SHF.R.U64 R179, R179, 0x3, RZ ;  /* 0x00000003b3b37819 */ /* 0x000fe400000012ff */
[----:B------:R-:W-:Y:S02]  /*99f0*/  LOP3.LUT R169, R174, 0x380, RZ, 0xc0, !PT ;  /* 0x00000380aea97812 */ /* 0x000fe400078ec0ff */
[----:B------:R-:W-:Y:S02]  /*9a00*/  MOV R40, R40 ;  /* 0x0000002800287202 */ /* 0x000fe40000000f00 */
[----:B------:R-:W-:-:S02]  /*9a10*/  LOP3.LUT R98, R98, R207, RZ, 0x3c, !PT ;  /* 0x000000cf62627212 */ /* 0x000fc400078e3cff */
[----:B------:R-:W-:Y:S01]  /*9a20*/  LOP3.LUT R171, R32, 0x380, RZ, 0xc0, !PT ;  /* 0x0000038020ab7812 */ /* 0x000fe200078ec0ff */
[----:B------:R-:W-:Y:S01]  /*9a30*/  STSM.16.M88.4 [R40], R8 ;  /* 0x0000000828007844 */ /* 0x000fe20000000200 */
[----:B------:R-:W-:Y:S02]  /*9a40*/  LOP3.LUT R122, R27, R0, RZ, 0x3c, !PT ;  /* 0x000000001b7a7212 */ /* 0x000fe400078e3cff */
[----:B------:R-:W-:Y:S02]  /*9a50*/  MOV R44, R44 ;  /* 0x0000002c002c7202 */ /* 0x000fe40000000f00 */
[----:B------:R-:W-:Y:S01]  /*9a60*/  LOP3.LUT R102, R102, R209, RZ, 0x3c, !PT ;  /* 0x000000d166667212 */ /* 0x000fe200078e3cff */
[----:B0-----:R-:W-:Y:S01]  /*9a70*/  IMAD.U32 R5, RZ, RZ, UR9 ;  /* 0x00000009ff057e24 */ /* 0x001fe2000f8e00ff */
[----:B------:R-:W-:Y:S01]  /*9a80*/  MOV R48, R48 ;  /* 0x0000003000307202 */ /* 0x000fe20000000f00 */
[----:B------:R0:W-:Y:S01]  /*9a90*/  STSM.16.M88.4 [R44], R12 ;  /* 0x0000000c2c007844 */ /* 0x0001e20000000200 */
[----:B------:R-:W-:-:S02]  /*9aa0*/  F2FP.F16.F32.PACK_AB R26, R61, R60 ;  /* 0x0000003c3d1a723e */ /* 0x000fc400000000ff */
[----:B------:R-:W-:Y:S02]  /*9ab0*/  F2FP.F16.F32.PACK_AB R27, R63, R62 ;  /* 0x0000003e3f1b723e */ /* 0x000fe400000000ff */
[----:B------:R-:W-:Y:S02]  /*9ac0*/  MOV R52, R52 ;  /* 0x0000003400347202 */ /* 0x000fe40000000f00 */
[----:B------:R-:W-:Y:S01]  /*9ad0*/  F2FP.F16.F32.PACK_AB R80, R81, R80 ;  /* 0x000000505150723e */ /* 0x000fe200000000ff */
[----:B------:R-:W-:Y:S01]  /*9ae0*/  STSM.16.M88.4 [R48], R24 ;  /* 0x0000001830007844 */ /* 0x000fe20000000200 */
[----:B------:R-:W-:Y:S02]  /*9af0*/  LOP3.LUT R110, R177, R110, RZ, 0x3c, !PT ;  /* 0x0000006eb16e7212 */ /* 0x000fe400078e3cff */
[----:B------:R-:W-:Y:S01]  /*9b00*/  LOP3.LUT R114, R179, R114, RZ, 0x3c, !PT ;  /* 0x00000072b3727212 */ /* 0x000fe200078e3cff */
[----:B------:R-:W-:Y:S01]  /*9b10*/  STSM.16.M88.4 [R52], R64 ;  /* 0x0000004034007844 */ /* 0x000fe20000000200 */
[----:B------:R-:W-:-:S02]  /*9b20*/  SHF.R.U64 R169, R169, 0x3, RZ ;  /* 0x00000003a9a97819 */ /* 0x000fc400000012ff */
[----:B------:R-:W-:Y:S02]  /*9b30*/  MOV R94, R94 ;  /* 0x0000005e005e7202 */ /* 0x000fe40000000f00 */
[----:B------:R-:W-:Y:S02]  /*9b40*/  F2FP.F16.F32.PACK_AB R74, R77, R76 ;  /* 0x0000004c4d4a723e */ /* 0x000fe400000000ff */
[----:B------:R-:W-:Y:S02]  /*9b50*/  F2FP.F16.F32.PACK_AB R75, R79, R78 ;  /* 0x0000004e4f4b723e */ /* 0x000fe400000000ff */
[----:B------:R-:W-:Y:S02]  /*9b60*/  F2FP.F16.F32.PACK_AB R81, R83, R82 ;  /* 0x000000525351723e */ /* 0x000fe400000000ff */
[----:B------:R-:W-:Y:S01]  /*9b70*/  F2FP.F16.F32.PACK_AB R88, R89, R88 ;  /* 0x000000585958723e */ /* 0x000fe200000000ff */
[----:B------:R-:W-:Y:S01]  /*9b80*/  STSM.16.M88.4 [R94], R72 ;  /* 0x000000485e007844 */ /* 0x000fe20000000200 */
[----:B------:R-:W-:-:S02]  /*9b90*/  SHF.R.U64 R171, R171, 0x3, RZ ;  /* 0x00000003abab7819 */ /* 0x000fc400000012ff */
        /* <DEDUP_REMOVED lines=15> */
[----:B------:R-:W-:Y:S01]  /*9c90*/  LOP3.LUT R28, R169, R174, RZ, 0x3c, !PT ;  /* 0x000000aea91c7212 */ /* 0x000fe200078e3cff */
[----:B------:R-:W-:Y:S01]  /*9ca0*/  STSM.16.M88.4 [R31], R96 ;  /* 0x000000601f007844 */ /* 0x000fe20000000200 */
[----:B------:R-:W-:Y:S02]  /*9cb0*/  MOV R110, R110 ;  /* 0x0000006e006e7202 */ /* 0x000fe40000000f00 */
[----:B------:R-:W-:Y:S02]  /*9cc0*/  MOV R30, R114 ;  /* 0x00000072001e7202 */ /* 0x000fe40000000f00 */
[----:B------:R-:W-:Y:S02]  /*9cd0*/  F2FP.F16.F32.PACK_AB R105, R152, R58 ;  /* 0x0000003a9869723e */ /* 0x000fe400000000ff */
[----:B------:R-:W-:-:S02]  /*9ce0*/  F2FP.F16.F32.PACK_AB R106, R109, R108 ;  /* 0x0000006c6d6a723e */ /* 0x000fc400000000ff */
[----:B------:R-:W-:Y:S02]  /*9cf0*/  F2FP.F16.F32.PACK_AB R107, R154, R153 ;  /* 0x000000999a6b723e */ /* 0x000fe400000000ff */
[----:B------:R-:W-:Y:S02]  /*9d00*/  F2FP.F16.F32.PACK_AB R112, R113, R112 ;  /* 0x000000707170723e */ /* 0x000fe400000000ff */
[----:B------:R-:W-:Y:S01]  /*9d10*/  LOP3.LUT R32, R171, R32, RZ, 0x3c, !PT ;  /* 0x00000020ab207212 */ /* 0x000fe200078e3cff */
        /* <DEDUP_REMOVED lines=19> */
[----:B------:R1:W-:Y:S01]  /*9e50*/  STSM.16.M88.4 [R0], R128 ;  /* 0x0000008000007844 */ /* 0x0003e20000000200 */
[----:B------:R-:W-:Y:S02]  /*9e60*/  MOV R28, R28 ;  /* 0x0000001c001c7202 */ /* 0x000fe40000000f00 */
[----:B------:R-:W-:Y:S02]  /*9e70*/  F2FP.F16.F32.PACK_AB R138, R141, R140 ;  /* 0x0000008c8d8a723e */ /* 0x000fe400000000ff */
[----:B------:R-:W-:Y:S02]  /*9e80*/  F2FP.F16.F32.PACK_AB R139, R143, R142 ;  /* 0x0000008e8f8b723e */ /* 0x000fe400000000ff */
[----:B------:R-:W-:Y:S02]  /*9e90*/  F2FP.F16.F32.PACK_AB R145, R147, R146 ;  /* 0x000000929391723e */ /* 0x000fe400000000ff */
[----:B------:R-:W-:Y:S01]  /*9ea0*/  MOV R32, R32 ;  /* 0x0000002000207202 */ /* 0x000fe20000000f00 */
[----:B------:R2:W-:Y:S01]  /*9eb0*/  STSM.16.M88.4 [R28], R136 ;  /* 0x000000881c007844 */ /* 0x0005e20000000200 */
[----:B------:R-:W-:-:S02]  /*9ec0*/  F2FP.F16.F32.PACK_AB R146, R149, R148 ;  /* 0x000000949592723e */ /* 0x000fc400000000ff */
[----:B------:R-:W-:Y:S02]  /*9ed0*/  F2FP.F16.F32.PACK_AB R147, R151, R150 ;  /* 0x000000969793723e */ /* 0x000fe400000000ff */
        /* <DEDUP_REMOVED lines=8> */
[----:B------:R-:W-:-:S04]  /*9f60*/  @UP1 ULEA UR8, UP2, UR42, UR8, 0x2 ;  /* 0x000000082a081291 */ /* 0x000fc8000f84103f */
[----:B------:R-:W-:Y:S01]  /*9f70*/  @UP1 ULEA.HI.X UR9, UR42, UR9, UR43, 0x2, UP2 ;  /* 0x000000092a091291 */ /* 0x000fe200090f142b */
[----:B------:R-:W-:Y:S01]  /*9f80*/  ULDC UR4, c[0x0][0xa88] ;  /* 0x0002a20000047ab9 */ /* 0x000fe20000000800 */
[----:B0-----:R-:W-:Y:S02]  /*9f90*/  IMAD.U32 R14, RZ, RZ, UR8 ;  /* 0x00000008ff0e7e24 */ /* 0x001fe4000f8e00ff */
[----:B-1----:R-:W-:Y:S01]  /*9fa0*/  IMAD.U32 R0, RZ, RZ, UR4 ;  /* 0x00000004ff007e24 */ /* 0x002fe2000f8e00ff */
[----:B------:R-:W4:Y:S01]  /*9fb0*/  @P0 LDG.E R6, desc[UR50][R4.64] ;  /* 0x0000003204060981 */ /* 0x000f22000c1e1900 */
[----:B------:R-:W-:Y:S02]  /*9fc0*/  IMAD.U32 R15, RZ, RZ, UR9 ;  /* 0x00000009ff0f7e24 */ /* 0x000fe4000f8e00ff */
        /* <DEDUP_REMOVED lines=13> */
[----:B--2---:R-:W-:Y:S02]  /*a0a0*/  LOP3.LUT R28, R29, 0x380, RZ, 0xc0, !PT ;  /* 0x000003801d1c7812 */ /* 0x004fe400078ec0ff */
[----:B---3--:R-:W-:-:S02]  /*a0b0*/  LOP3.LUT R32, R33, 0x380, RZ, 0xc0, !PT ;  /* 0x0000038021207812 */ /* 0x008fc400078ec0ff */
        /* <DEDUP_REMOVED lines=14> */
[----:B----4-:R-:W-:Y:S01]  /*a1a0*/  @P0 R2UR UR4, R6 ;  /* 0x00000000060402ca */ /* 0x010fe200000e0000 */
[----:B0-----:R-:W-:-:S14]  /*a1b0*/  @P6 BRA `(.L_x_7714) ;  /* 0x0000000000106947 */ /* 0x001fdc0003800000 */
[----:B------:R-:W-:Y:S05]  /*a1c0*/  @!P0 BRA `(.L_x_7714) ;  /* 0x00000000000c8947 */ /* 0x000fea0003800000 */
[----:B------:R-:W2:Y:S04]  /*a1d0*/  LDG.E R7, desc[UR50][R4.64] ;  /* 0x0000003204077981 */ /* 0x000ea8000c1e1900 */
[----:B-----5:R-:W2:Y:S02]  /*a1e0*/  LDG.E R0, desc[UR50][R4.64+0x4] ;  /* 0x0000043204007981 */ /* 0x020ea4000c1e1900 */
[----:B--2---:R-:W-:-:S07]  /*a1f0*/  IMAD.IADD R0, R0, 0x1, -R7 ;  /* 0x0000000100007824 */ /* 0x004fce00078e0a07 */
.L_x_7714:
        /* <DEDUP_REMOVED lines=10> */
[----:B------:R-:W-:Y:S01]  /*a2a0*/  IMAD.X R37, RZ, RZ, R173, P5 ;  /* 0x000000ffff257224 */ /* 0x000fe200028e06ad */
        /* <DEDUP_REMOVED lines=8> */
[----:B------:R-:W-:-:S02]  /*a330*/  SHF.R.U64 R48, R48, 0x3, RZ ;  /* 0x0000000330307819 */ /* 0x000fc400000012ff */
[----:B------:R-:W-:Y:S01]  /*a340*/  LOP3.LUT R44, R44, R45, RZ, 0x3c, !PT ;  /* 0x0000002d2c2c7212 */ /* 0x000fe200078e3cff */
[--C-:B------:R-:W-:Y:S01]  /*a350*/  IMAD.X R45, RZ, RZ, R173.reuse, P6 ;  /* 0x000000ffff2d7224 */ /* 0x100fe200030e06ad */
[----:B------:R-:W-:Y:S01]  /*a360*/  LOP3.LUT R40, R40, R41, RZ, 0x3c, !PT ;  /* 0x0000002928287212 */ /* 0x000fe200078e3cff */
[--C-:B------:R-:W-:Y:S01]  /*a370*/  IMAD.X R41, RZ, RZ, R173.reuse, P0 ;  /* 0x000000ffff297224 */ /* 0x100fe200000e06ad */
[----:B0-----:R-:W-:Y:S02]  /*a380*/  ISETP.NE.AND P6, PT, R4, RZ, PT ;  /* 0x000000ff0400720c */ /* 0x001fe40003fc5270 */
[----:B------:R-:W-:Y:S01]  /*a390*/  LOP3.LUT R48, R48, R49, RZ, 0x3c, !PT ;  /* 0x0000003130307212 */ /* 0x000fe200078e3cff */
[----:B------:R-:W-:Y:S01]  /*a3a0*/  IMAD.X R49, RZ, RZ, R173, P1 ;  /* 0x000000ffff317224 */ /* 0x000fe200008e06ad */
[----:B------:R-:W-:Y:S02]  /*a3b0*/  IADD3.X R33, RZ, R173, RZ, P4, !PT ;  /* 0x000000adff217210 */ /* 0x000fe400027fe4ff */
        /* <DEDUP_REMOVED lines=35> */
[----:B------:R-:W-:Y:S01]  /*a5f0*/  IADD3 R10, R185, UR45, RZ ;  /* 0x0000002db90a7c10 */ /* 0x000fe2000fffe0ff */
[----:B------:R-:W-:Y:S01]  /*a600*/  ULDC.64 UR12, c[0x0][0xb90] ;  /* 0x0002e400000c7ab9 */ /* 0x000fe20000000a00 */
[----:B------:R-:W-:Y:S01]  /*a610*/  UMOV UR8, UR4 ;  /* 0x0000000400087c82 */ /* 0x000fe20008000000 */
[----:B------:R-:W-:Y:S01]  /*a620*/  UIMAD UR10, UR15, UR12, URZ ;  /* 0x0000000c0f0a72a4 */ /* 0x000fe2000f8e023f */
[----:B------:R-:W-:Y:S01]  /*a630*/  IMAD.MOV R21, RZ, RZ, -R18 ;  /* 0x000000ffff157224 */ /* 0x000fe200078e0a12 */
[----:B------:R-:W-:Y:S01]  /*a640*/  UMOV UR9, UR14 ;  /* 0x0000000e00097c82 */ /* 0x000fe20008000000 */
[----:B------:R-:W-:Y:S01]  /*a650*/  IMAD.MOV.U32 R4, RZ, RZ, R10 ;  /* 0x000000ffff047224 */ /* 0x000fe200078e000a */
        /* <DEDUP_REMOVED lines=39> */
.L_x_7715:
        /* <DEDUP_REMOVED lines=21> */
[----:B------:R-:W-:Y:S01]  /*aa20*/  IMAD.SHL.U32 R20, R20, 0x4, RZ ;  /* 0x0000000414147824 */ /* 0x000fe200078e00ff */
[----:B------:R-:W-:Y:S01]  /*aa30*/  UIMAD UR10, UR14, UR12, URZ ;  /* 0x0000000c0e0a72a4 */ /* 0x000fe2000f8e023f */
[----:B------:R-:W5:Y:S04]  /*aa40*/  LD.E.128 R44, desc[UR50][R44.64] ;  /* 0x000000322c2c7980 */ /* 0x000f68000c101d00 */
[----:B------:R-:W5:Y:S01]  /*aa50*/  LD.E.128 R48, desc[UR50][R48.64] ;  /* 0x0000003230307980 */ /* 0x000f62000c101d00 */
[----:B------:R-:W2:Y:S01]  /*aa60*/  @P2 LDC R79, c[0x0][0xbf0] ;  /* 0x0002fc00ff4f2b82 */ /* 0x000ea20000000800 */
[----:B------:R-:W-:Y:S01]  /*aa70*/  ISETP.GE.AND P0, PT, R188, UR16, PT ;  /* 0x00000010bc007c0c */ /* 0x000fe2000bf06270 */
[----:B------:R-:W-:Y:S01]  /*aa80*/  UIMAD.WIDE.U32 UR8, UR4, UR12, URZ ;  /* 0x0000000c040872a5 */ /* 0x000fe2000f8e003f */
[----:B------:R-:W-:Y:S01]  /*aa90*/  LOP3.LUT R20, R20, 0x4, R3, 0xe2, !PT ;  /* 0x0000000414147812 */ /* 0x000fe200078ee203 */
[----:B------:R-:W-:Y:S01]  /*aaa0*/  UIMAD UR10, UR4, UR13, UR10 ;  /* 0x0000000d040a72a4 */ /* 0x000fe2000f8e020a */
[----:B------:R-:W-:Y:S01]  /*aab0*/  SEL R21, RZ, 0xffffffff, P0 ;  /* 0xffffffffff157807 */ /* 0x000fe20000000000 */
[----:B------:R-:W-:Y:S01]  /*aac0*/  IMAD R3, R191, 0x20, R192 ;  /* 0x00000020bf037824 */ /* 0x000fe200078e02c0 */
[----:B------:R-:W-:Y:S01]  /*aad0*/  ULDC.64 UR12, c[0x0][0xae8] ;  /* 0x0002ba00000c7ab9 */ /* 0x000fe20000000a00 */
[----:B------:R-:W-:Y:S01]  /*aae0*/  ISETP.GE.AND P0, PT, R187, UR16, PT ;  /* 0x00000010bb007c0c */ /* 0x000fe2000bf06270 */
[----:B------:R-:W-:Y:S01]  /*aaf0*/  UIADD3 UR9, UR9, UR10, URZ ;  /* 0x0000000a09097290 */ /* 0x000fe2000fffe03f */
[----:B------:R-:W-:Y:S01]  /*ab00*/  SHF.L.U32 R21, R21, 0x3, RZ ;  /* 0x0000000315157819 */ /* 0x000fe200000006ff */
[----:B------:R-:W-:Y:S01]  /*ab10*/  UIMAD UR4, UR15, UR12, URZ ;  /* 0x0000000c0f0472a4 */ /* 0x000fe2000f8e023f */
[----:B------:R-:W-:Y:S01]  /*ab20*/  VIADD R82, R3, UR45 ;  /* 0x0000002d03527c36 */ /* 0x000fe20008000000 */
        /* <DEDUP_REMOVED lines=33> */
[----:B------:R-:W-:Y:S01]  /*ad40*/  IMAD R79, R3, UR9, R80 ;  /* 0x00000009034f7c24 */ /* 0x000fe2000f8e0250 */
        /* <DEDUP_REMOVED lines=24> */
[----:B------:R-:W-:-:S02]  /*aed0*/  LOP3.LUT R3, R76, R3, RZ, 0xfc, !PT ;  /* 0x000000034c037212 */ /* 0x000fc400078efcff */
[----:B------:R-:W-:Y:S02]  /*aee0*/  IADD3 R21, R21, R79, RZ ;  /* 0x0000004f15157210 */ /* 0x000fe40007ffe0ff */
[C---:B------:R-:W-:Y:S01]  /*aef0*/  LEA R84, P1, R20.reuse, UR8, 0x1 ;  /* 0x0000000814547c11 */ /* 0x040fe2000f8208ff */
[----:B-1----:R-:W-:Y:S01]  /*af00*/  SYNCS.ARRIVE.TRANS64.RED.A1T0 RZ, [UR4], RZ ;  /* 0x000000ffffff79a7 */ /* 0x002fe20008100404 */
        /* <DEDUP_REMOVED lines=36> */
.L_x_7717:
[----:B------:R-:W-:Y:S05]  /*b150*/  BSYNC B1 ;  /* 0x0000000000017941 */ /* 0x000fea0003800000 */
.L_x_7716:
        /* <DEDUP_REMOVED lines=38> */
.L_x_7713:
        /* <DEDUP_REMOVED lines=33> */
.L_x_7719:
[----:B------:R-:W-:Y:S01]  /*b5d0*/  USEL UR42, UR42, URZ, !UP0 ;  /* 0x0000003f2a2a7287 */ /* 0x000fe2000c000000 */
[----:B------:R-:W-:Y:S01]  /*b5e0*/  BSSY B1, `(.L_x_7720) ;  /* 0x000002c000017945 */ /* 0x000fe20003800000 */
[----:B------:R-:W-:-:S03]  /*b5f0*/  USEL UR43, UR43, URZ, !UP0 ;  /* 0x0000003f2b2b7287 */ /* 0x000fc6000c000000 */
[----:B------:R-:W-:Y:S09]  /*b600*/  @P0 BRA `(.L_x_7721) ;  /* 0x0000000000a40947 */ /* 0x000ff20003800000 */
        /* <DEDUP_REMOVED lines=24> */
[----:B-1----:R-:W-:Y:S02]  /*b790*/  @P0 SHF.R.U32.HI R4, RZ, R8, R3 ;  /* 0x00000008ff040219 */ /* 0x002fe40000011603 */
[----:B------:R-:W-:-:S03]  /*b7a0*/  MOV R8, UR10 ;  /* 0x0000000a00087c02 */ /* 0x000fc60008000f00 */
        /* <DEDUP_REMOVED lines=15> */
.L_x_7721:
[----:B------:R-:W-:Y:S05]  /*b8a0*/  BSYNC B1 ;  /* 0x0000000000017941 */ /* 0x000fea0003800000 */
.L_x_7720:
        /* <DEDUP_REMOVED lines=40> */
[----:B------:R-:W-:Y:S01]  /*bb30*/  ULDC.64 UR8, c[0x0][0xae0] ;  /* 0x0002b80000087ab9 */ /* 0x000fe20000000a00 */
[----:B------:R-:W-:Y:S01]  /*bb40*/  IMAD.U32 R5, RZ, RZ, UR43 ;  /* 0x0000002bff057e24 */ /* 0x000fe2000f8e00ff */
[----:B------:R-:W-:Y:S01]  /*bb50*/  SEL R0, RZ, 0x80, P2 ;  /* 0x00000080ff007807 */ /* 0x000fe20001000000 */
[----:B------:R-:W-:Y:S01]  /*bb60*/  IMAD.U32 R4, RZ, RZ, UR42 ;  /* 0x0000002aff047e24 */ /* 0x000fe2000f8e00ff */
[----:B------:R-:W-:Y:S01]  /*bb70*/  MOV R5, UR4 ;  /* 0x0000000400057c02 */ /* 0x000fe20008000f00 */
[----:B------:R-:W-:Y:S01]  /*bb80*/  BSSY B1, `(.L_x_7722) ;  /* 0x0000041000017945 */ /* 0x000fe20003800000 */
[----:B-1----:R-:W-:-:S02]  /*bb90*/  @P0 SHF.R.U32.HI R3, RZ, R7, R6 ;  /* 0x00000007ff030219 */ /* 0x002fc40000011606 */
[----:B------:R-:W-:Y:S02]  /*bba0*/  ISETP.GE.AND P0, PT, R187, UR13, PT ;  /* 0x0000000dbb007c0c */ /* 0x000fe4000bf06270 */
        /* <DEDUP_REMOVED lines=62> */
.L_x_7723:
[----:B------:R-:W-:Y:S05]  /*bf90*/  BSYNC B1 ;  /* 0x0000000000017941 */ /* 0x000fea0003800000 */
.L_x_7722:
        /* <DEDUP_REMOVED lines=36> */
.L_x_7718:
[----:B------:R-:W-:Y:S05]  /*c1e0*/  BSYNC B0 ;  /* 0x0000000000007941 */ /* 0x000fea0003800000 */
.L_x_7712:
[----:B------:R-:W-:Y:S02]  /*c1f0*/  ULDC UR4, c[0x0][0xc3c] ;  /* 0x00030f0000047ab9 */ /* 0x000fe40000000800 */
[----:B------:R-:W-:-:S06]  /*c200*/  UISETP.GE.AND UP0, UPT, UR7, UR4, UPT ;  /* 0x000000040700728c */ /* 0x000fcc000bf06270 */
[----:B------:R-:W-:-:S13]  /*c210*/  PLOP3.LUT P0, PT, PT, PT, UP0, 0x80, 0x0 ;  /* 0x000000000000781c */ /* 0x000fda0003f0f008 */
[----:B------:R-:W-:Y:S05]  /*c220*/  @!P0 BRA `(.L_x_7724) ;  /* 0xffffff4c00508947 */ /* 0x000fea000383ffff */
[----:B------:R-:W-:Y:S05]  /*c230*/  EXIT ;  /* 0x000000000000794d */ /* 0x000fea0003800000 */
.L_x_7659:
        /* <DEDUP_REMOVED lines=16> */
.L_x_7725:
        /* <DEDUP_REMOVED lines=39> */
.L_x_7731:
        /* <DEDUP_REMOVED lines=12> */
.L_x_7730:
[----:B------:R-:W-:Y:S05]  /*c670*/  BSYNC B0 ;  /* 0x0000000000007941 */ /* 0x000fea0003800000 */
.L_x_7729:
        /* <DEDUP_REMOVED lines=20> */
.L_x_7727:
        /* <DEDUP_REMOVED lines=20> */
.L_x_7732:
[----:B---3--:R-:W-:Y:S01]  /*c900*/  IMAD R16, R16, UR5, R13 ;  /* 0x0000000510107c24 */ /* 0x008fe2000f8e020d */
[----:B------:R-:W-:Y:S01]  /*c910*/  IABS R2, R6 ;  /* 0x0000000600027213 */ /* 0x000fe20000000000 */
[----:B-12---:R-:W-:-:S03]  /*c920*/  IMAD.MOV R9, RZ, RZ, -R3 ;  /* 0x000000ffff097224 */ /* 0x006fc600078e0a03 */
[----:B0-----:R-:W-:Y:S01]  /*c930*/  IADD3 R11, -R16, UR6, RZ ;  /* 0x00000006100b7c10 */ /* 0x001fe2000fffe1ff */
[----:B------:R-:W-:Y:S02]  /*c940*/  IMAD.MOV R10, RZ, RZ, -R2 ;  /* 0x000000ffff0a7224 */ /* 0x000fe400078e0a02 */
[----:B------:R-:W-:Y:S01]  /*c950*/  IMAD R9, R9, R12, RZ ;  /* 0x0000000c09097224 */ /* 0x000fe200078e02ff */
[----:B------:R-:W-:Y:S01]  /*c960*/  IABS R8, R11 ;  /* 0x0000000b00087213 */ /* 0x000fe20000000000 */
[----:B------:R-:W-:-:S04]  /*c970*/  IMAD.MOV.U32 R2, RZ, RZ, RZ ;  /* 0x000000ffff027224 */ /* 0x000fc800078e00ff */
        /* <DEDUP_REMOVED lines=32> */
[----:B------:R-:W-:Y:S01]  /*cb80*/  IMAD.HI.U32 R2, R3, R9, R2 ;  /* 0x0000000903027227 */ /* 0x000fe200078e0002 */
[----:B------:R-:W-:-:S05]  /*cb90*/  IADD3 R3, RZ, -R10, RZ ;  /* 0x8000000aff037210 */ /* 0x000fca0007ffe0ff */
        /* <DEDUP_REMOVED lines=17> */
.L_x_7728:
[----:B------:R-:W-:Y:S01]  /*ccb0*/  ULDC UR4, c[0x0][0xc3c] ;  /* 0x00030f0000047ab9 */ /* 0x000fe20000000800 */
[----:B------:R-:W-:Y:S01]  /*ccc0*/  IMAD.MOV.U32 R17, RZ, RZ, RZ ;  /* 0x000000ffff117224 */ /* 0x000fe200078e00ff */
[----:B------:R-:W-:Y:S01]  /*ccd0*/  MOV R19, UR4 ;  /* 0x0000000400137c02 */ /* 0x000fe20008000f00 */
[----:B------:R-:W-:Y:S02]  /*cce0*/  IMAD.U32 R16, RZ, RZ, UR6 ;  /* 0x00000006ff107e24 */ /* 0x000fe4000f8e00ff */
[----:B------:R-:W-:-:S07]  /*ccf0*/  IMAD.MOV.U32 R18, RZ, RZ, RZ ;  /* 0x000000ffff127224 */ /* 0x000fce00078e00ff */
.L_x_7733:
[----:B------:R-:W-:-:S13]  /*cd00*/  ISETP.NE.AND P0, PT, R5, RZ, PT ;  /* 0x000000ff0500720c */ /* 0x000fda0003f05270 */
[----:B------:R-:W0:Y:S01]  /*cd10*/  @!P0 S2R R3, SR_CgaCtaId ;  /* 0x0000000000038919 */ /* 0x000e220000008800 */
[----:B------:R-:W-:-:S04]  /*cd20*/  @!P0 MOV R2, 0x400 ;  /* 0x0000040000028802 */ /* 0x000fc80000000f00 */
[----:B0-----:R-:W-:-:S05]  /*cd30*/  @!P0 LEA R2, R3, R2, 0x18 ;  /* 0x0000000203028211 */ /* 0x001fca00078ec0ff */
[----:B------:R0:W-:Y:S01]  /*cd40*/  @!P0 STS.128 [R2+0x28cd0], R16 ;  /* 0x028cd01002008388 */ /* 0x0001e20000000c00 */
[----:B------:R-:W-:Y:S06]  /*cd50*/  BAR.ARV 0x5, 0x180 ;  /* 0x0146000000007b1d */ /* 0x000fec0000002000 */
.L_x_7726:
        /* <DEDUP_REMOVED lines=9> */
[C---:B------:R-:W-:Y:S01]  /*cdf0*/  LOP3.LUT R4, R0.reuse, 0x7f, RZ, 0xc0, !PT ;  /* 0x0000007f00047812 */ /* 0x040fe200078ec0ff */
[----:B------:R-:W-:Y:S01]  /*ce00*/  IMAD.SHL.U32 R5, R0, 0x10, RZ ;  /* 0x0000001000057824 */ /* 0x000fe200078e00ff */
[----:B------:R0:W-:Y:S01]  /*ce10*/  STL [R1+0x24], RZ ;  /* 0x000024ff01007387 */ /* 0x0001e20000100800 */
[C---:B------:R-:W-:Y:S01]  /*ce20*/  LOP3.LUT R3, R2.reuse, 0x1f8, RZ, 0xc0, !PT ;  /* 0x000001f802037812 */ /* 0x040fe200078ec0ff */
[----:B------:R-:W-:Y:S01]  /*ce30*/  BSSY B8, `(.L_x_7734) ;  /* 0x0000495000087945 */ /* 0x000fe20003800000 */
[----:B------:R-:W-:Y:S01]  /*ce40*/  SHF.R.U32.HI R36, RZ, 0x3, R4 ;  /* 0x00000003ff247819 */ /* 0x000fe20000011604 */
[----:B------:R-:W-:Y:S01]  /*ce50*/  IMAD.MOV.U32 R25, RZ, RZ, 0x1 ;  /* 0x00000001ff197424 */ /* 0x000fe200078e00ff */
[----:B------:R-:W-:Y:S01]  /*ce60*/  LOP3.LUT R3, R3, 0x38, R0, 0x78, !PT ;  /* 0x0000003803037812 */ /* 0x000fe200078e7800 */
[----:B------:R-:W-:Y:S01]  /*ce70*/  IMAD.MOV.U32 R24, RZ, RZ, RZ ;  /* 0x000000ffff187224 */ /* 0x000fe200078e00ff */
        /* <DEDUP_REMOVED lines=11> */
[C---:B------:R-:W-:Y:S01]  /*cf30*/  LOP3.LUT R3, R0.reuse, 0x180, RZ, 0xfc, !PT ;  /* 0x0000018000037812 */ /* 0x040fe200078efcff */
[----:B------:R-:W-:Y:S01]  /*cf40*/  IMAD.U32 R23, RZ, RZ, UR4 ;  /* 0x00000004ff177e24 */ /* 0x000fe2000f8e00ff */
[----:B------:R-:W-:-:S03]  /*cf50*/  LOP3.LUT R2, R0, 0x1c0, RZ, 0xfc, !PT ;  /* 0x000001c000027812 */ /* 0x000fc600078efcff */
[----:B------:R-:W-:-:S05]  /*cf60*/  IMAD R0, R33, 0x2, R23 ;  /* 0x0000000221007824 */ /* 0x000fca00078e0217 */
[----:B------:R0:W-:Y:S02]  /*cf70*/  STL [R1+0x2c], R0 ;  /* 0x00002c0001007387 */ /* 0x0001e40000100800 */
.L_x_7795:
[----:B-1----:R-:W1:Y:S02]  /*cf80*/  LDC.64 R30, c[0x0][0xc88] ;  /* 0x00032200ff1e7b82 */ /* 0x002e640000000a00 */
[----:B-1----:R-:W-:-:S06]  /*cf90*/  IMAD.WIDE R30, R19, 0x4, R30 ;  /* 0x00000004131e7825 */ /* 0x002fcc00078e021e */
[----:B------:R1:W0:Y:S01]  /*cfa0*/  LDG.E R30, desc[UR50][R30.64] ;  /* 0x000000321e1e7981 */ /* 0x000222000c1e1900 */
[----:B------:R-:W-:Y:S05]  /*cfb0*/  YIELD ;  /* 0x0000000000007946 */ /* 0x000fea0003800000 */
[----:B------:R-:W-:Y:S01]  /*cfc0*/  ULDC.64 UR4, c[0x0][0xa28] ;  /* 0x00028a0000047ab9 */ /* 0x000fe20000000a00 */
[----:B------:R-:W-:Y:S01]  /*cfd0*/  ULDC.64 UR6, c[0x0][0xa18] ;  /* 0x0002860000067ab9 */ /* 0x000fe20000000a00 */
[----:B------:R-:W-:Y:S01]  /*cfe0*/  ISETP.NE.U32.AND P0, PT, RZ, UR4, PT ;  /* 0x00000004ff007c0c */ /* 0x000fe2000bf05070 */
[----:B-1----:R-:W-:-:S03]  /*cff0*/  IMAD.MOV.U32 R31, RZ, RZ, RZ ;  /* 0x000000ffff1f7224 */ /* 0x002fc600078e00ff */
[----:B------:R-:W-:Y:S02]  /*d000*/  ISETP.NE.AND.EX P0, PT, RZ, UR5, PT, P0 ;  /* 0x00000005ff007c0c */ /* 0x000fe4000bf05300 */
[----:B------:R-:W-:Y:S02]  /*d010*/  MOV R37, RZ ;  /* 0x000000ff00257202 */ /* 0x000fe40000000f00 */
[----:B0-----:R-:W-:-:S09]  /*d020*/  SHF.R.S32.HI R0, RZ, 0x1f, R30 ;  /* 0x0000001fff007819 */ /* 0x001fd2000001141e */
        /* <DEDUP_REMOVED lines=19> */
[----:B--2---:R-:W2:Y:S01]  /*d160*/  @P0 LDG.E R4, desc[UR50][R4.64] ;  /* 0x0000003204040981 */ /* 0x004ea2000c1e1900 */
[----:B------:R-:W-:-:S03]  /*d170*/  UISETP.NE.U32.AND UP0, UPT, UR4, URZ, UPT ;  /* 0x0000003f0400728c */ /* 0x000fc6000bf05070 */
[----:B------:R-:W-:Y:S01]  /*d180*/  ULDC UR4, c[0x0][0x424] ;  /* 0x0001090000047ab9 */ /* 0x000fe20000000800 */
[----:B------:R-:W-:-:S03]  /*d190*/  UISETP.NE.AND.EX UP0, UPT, UR5, URZ, UPT, UP0 ;  /* 0x0000003f0500728c */ /* 0x000fc6000bf05300 */
[----:B------:R-:W-:Y:S01]  /*d1a0*/  ULDC UR5, c[0x0][0x2f0] ;  /* 0x0000bc0000057ab9 */ /* 0x000fe20000000800 */
[----:B------:R-:W-:-:S04]  /*d1b0*/  USEL UR4, UR4, 0x1, UP0 ;  /* 0x0000000104047887 */ /* 0x000fc80008000000 */
[----:B------:R-:W-:-:S06]  /*d1c0*/  UIMAD UR4, UR4, UR5, URZ ;  /* 0x00000005040472a4 */ /* 0x000fcc000f8e023f */
[----:B0-----:R-:W-:Y:S01]  /*d1d0*/  IMAD.U32 R0, RZ, RZ, UR4 ;  /* 0x00000004ff007e24 */ /* 0x001fe2000f8e00ff */
[----:B--2---:R1:W-:Y:S01]  /*d1e0*/  @P0 STL [R1], R4 ;  /* 0x0000000401000387 */ /* 0x0043e20000100800 */
[----:B---34-:R-:W-:Y:S05]  /*d1f0*/  @P0 BRA `(.L_x_7735) ;  /* 0x0000000000200947 */ /* 0x018fea0003800000 */
[----:B------:R-:W-:Y:S02]  /*d200*/  ULDC UR4, c[0x0][0x288] ;  /* 0x0000a20000047ab9 */ /* 0x000fe40000000800 */
[----:B-1----:R-:W-:-:S05]  /*d210*/  IMAD.U32 R4, RZ, RZ, UR4 ;  /* 0x00000004ff047e24 */ /* 0x002fca000f8e00ff */
[----:B------:R0:W-:Y:S01]  /*d220*/  STL [R1], R4 ;  /* 0x0000000401007387 */ /* 0x0001e20000100800 */
[----:B------:R-:W-:Y:S05]  /*d230*/  @!P2 BRA `(.L_x_7735) ;  /* 0x000000000010a947 */ /* 0x000fea0003800000 */
[----:B------:R-:W2:Y:S04]  /*d240*/  LDG.E R5, desc[UR50][R2.64] ;  /* 0x0000003202057981 */ /* 0x000ea8000c1e1900 */
[----:B0-----:R-:W2:Y:S02]  /*d250*/  LDG.E R4, desc[UR50][R2.64+0x4] ;  /* 0x0000043202047981 */ /* 0x001ea4000c1e1900 */
[----:B--2---:R-:W-:-:S05]  /*d260*/  IMAD.IADD R2, R4, 0x1, -R5 ;  /* 0x0000000104027824 */ /* 0x004fca00078e0a05 */
[----:B------:R2:W-:Y:S02]  /*d270*/  STL [R1], R2 ;  /* 0x0000000201007387 */ /* 0x0005e40000100800 */
.L_x_7735:
[----:B------:R-:W-:Y:S01]  /*d280*/  ULDC.64 UR4, c[0x0][0xa20] ;  /* 0x0002880000047ab9 */ /* 0x000fe20000000a00 */
[----:B------:R-:W-:Y:S01]  /*d290*/  IMAD.MOV.U32 R28, RZ, RZ, R30 ;  /* 0x000000ffff1c7224 */ /* 0x000fe200078e001e */
[----:B------:R-:W-:-:S04]  /*d2a0*/  ISETP.NE.U32.AND P0, PT, RZ, UR4, PT ;  /* 0x00000004ff007c0c */ /* 0x000fc8000bf05070 */
[----:B------:R-:W-:-:S13]  /*d2b0*/  ISETP.NE.AND.EX P0, PT, RZ, UR5, PT, P0 ;  /* 0x00000005ff007c0c */ /* 0x000fda000bf05300 */
[----:B------:R-:W-:Y:S05]  /*d2c0*/  @!P0 BRA `(.L_x_7736) ;  /* 0x0000000000108947 */ /* 0x000fea0003800000 */
[----:B-12---:R-:W-:-:S04]  /*d2d0*/  IADD3 R2, P0, R26, UR4, RZ ;  /* 0x000000041a027c10 */ /* 0x006fc8000ff1e0ff */
[----:B------:R-:W-:-:S05]  /*d2e0*/  IADD3.X R3, R27, UR5, RZ, P0, !PT ;  /* 0x000000051b037c10 */ /* 0x000fca00087fe4ff */
[----:B------:R1:W5:Y:S01]  /*d2f0*/  LDG.E R0, desc[UR50][R2.64] ;  /* 0x0000003202007981 */ /* 0x000362000c1e1900 */
[----:B------:R-:W-:Y:S05]  /*d300*/  BRA `(.L_x_7737) ;  /* 0x0000000000247947 */ /* 0x000fea0003800000 */
.L_x_7736:
[----:B------:R-:W-:Y:S02]  /*d310*/  ULDC.64 UR4, c[0x0][0xa08] ;  /* 0x0002820000047ab9 */ /* 0x000fe40000000a00 */
[----:B------:R-:W-:-:S04]  /*d320*/  ISETP.NE.U32.AND P0, PT, RZ, UR4, PT ;  /* 0x00000004ff007c0c */ /* 0x000fc8000bf05070 */
[----:B------:R-:W-:-:S13]  /*d330*/  ISETP.NE.AND.EX P0, PT, RZ, UR5, PT, P0 ;  /* 0x00000005ff007c0c */ /* 0x000fda000bf05300 */
[----:B------:R-:W-:Y:S05]  /*d340*/  @!P0 BRA `(.L_x_7737) ;  /* 0x0000000000148947 */ /* 0x000fea0003800000 */
[----:B-12---:R-:W1:Y:S02]  /*d350*/  LDC.64 R2, c[0x0][0xa08] ;  /* 0x00028200ff027b82 */ /* 0x006e640000000a00 */
[----:B-1----:R-:W-:-:S05]  /*d360*/  IMAD.WIDE R2, R28, 0x4, R2 ;  /* 0x000000041c027825 */ /* 0x002fca00078e0202 */
[----:B------:R-:W2:Y:S04]  /*d370*/  LDG.E R0, desc[UR50][R2.64] ;  /* 0x0000003202007981 */ /* 0x000ea8000c1e1900 */
[----:B------:R-:W2:Y:S02]  /*d380*/  LDG.E R5, desc[UR50][R2.64+0x4] ;  /* 0x0000043202057981 */ /* 0x000ea4000c1e1900 */
[----:B--2---:R-:W-:-:S07]  /*d390*/  IMAD.IADD R0, R5, 0x1, -R0 ;  /* 0x0000000105007824 */ /* 0x004fce00078e0a00 */
.L_x_7737:
[----:B------:R-:W3:Y:S01]  /*d3a0*/  LDL R6, [R1] ;  /* 0x0000000001067983 */ /* 0x000ee20000100800 */
[----:B-12---:R-:W1:Y:S01]  /*d3b0*/  LDC R2, c[0x0][0x448] ;  /* 0x00011200ff027b82 */ /* 0x006e620000000800 */
[----:B-----5:R-:W-:Y:S01]  /*d3c0*/  IMAD.IADD R29, R0, 0x1, -R31 ;  /* 0x00000001001d7824 */ /* 0x020fe200078e0a1f */
[----:B------:R-:W-:Y:S01]  /*d3d0*/  LOP3.LUT R22, R22, 0xfffffdff, RZ, 0xc0, !PT ;  /* 0xfffffdff16167812 */ /* 0x000fe200078ec0ff */
[----:B------:R-:W-:Y:S01]  /*d3e0*/  BSSY B7, `(.L_x_7738) ;  /* 0x0000378000077945 */ /* 0x000fe20003800000 */
[----:B-1----:R-:W-:Y:S01]  /*d3f0*/  ISETP.NE.AND P0, PT, R2, 0x1, PT ;  /* 0x000000010200780c */ /* 0x002fe20003f05270 */
[----:B------:R-:W-:-:S04]  /*d400*/  IMAD.SHL.U32 R2, R17, 0x40, RZ ;  /* 0x0000004011027824 */ /* 0x000fc800078e00ff */
[----:B------:R-:W-:-:S08]  /*d410*/  VIADD R2, R2, 0x3f ;  /* 0x0000003f02027836 */ /* 0x000fd00000000000 */
[----:B------:R-:W0:Y:S01]  /*d420*/  @P0 LDC R5, c[0x0][0x44c] ;  /* 0x00011300ff050b82 */ /* 0x000e220000000800 */
[----:B------:R-:W-:-:S07]  /*d430*/  @P0 LOP3.LUT R22, R22, 0x200, RZ, 0xfc, !PT ;  /* 0x0000020016160812 */ /* 0x000fce00078efcff */
[----:B------:R-:W1:Y:S01]  /*d440*/  @P0 LDC R3, c[0x0][0x450] ;  /* 0x00011400ff030b82 */ /* 0x000e620000000800 */
[----:B0-----:R-:W-:-:S05]  /*d450*/  @P0 IMAD.HI.U32 R4, R2, R5, RZ ;  /* 0x0000000502040227 */ /* 0x001fca00078e00ff */
[----:B-1----:R-:W-:Y:S02]  /*d460*/  @P0 SHF.R.U32.HI R2, RZ, R3, R4 ;  /* 0x00000003ff020219 */ /* 0x002fe40000011604 */
[----:B---3--:R-:W-:-:S05]  /*d470*/  IADD3 R3, R29, 0x40, -R6 ;  /* 0x000000401d037810 */ /* 0x008fca0007ffe806 */
[----:B------:R-:W-:-:S05]  /*d480*/  IMAD.IADD R2, R3, 0x1, R2 ;  /* 0x0000000103027824 */ /* 0x000fca00078e0202 */
[----:B------:R-:W-:-:S04]  /*d490*/  SHF.R.S32.HI R3, RZ, 0x1f, R2 ;  /* 0x0000001fff037819 */ /* 0x000fc80000011402 */
[----:B------:R-:W-:Y:S01]  /*d4a0*/  LEA.HI R0, R3, R2, RZ, 0x6 ;  /* 0x0000000203007211 */ /* 0x000fe200078f30ff */
[----:B------:R-:W-:-:S03]  /*d4b0*/  VIADD R2, R29, 0x3f ;  /* 0x0000003f1d027836 */ /* 0x000fc60000000000 */
[----:B------:R-:W-:Y:S02]  /*d4c0*/  SHF.R.S32.HI R0, RZ, 0x6, R0 ;  /* 0x00000006ff007819 */ /* 0x000fe40000011400 */
[----:B------:R-:W-:-:S04]  /*d4d0*/  SHF.R.S32.HI R3, RZ, 0x1f, R2 ;  /* 0x0000001fff037819 */ /* 0x000fc80000011402 */
[----:B------:R-:W-:-:S04]  /*d4e0*/  LEA.HI R3, R3, R2, RZ, 0x6 ;  /* 0x0000000203037211 */ /* 0x000fc800078f30ff */
[----:B------:R-:W-:-:S04]  /*d4f0*/  SHF.R.S32.HI R3, RZ, 0x6, R3 ;  /* 0x00000006ff037819 */ /* 0x000fc80000011403 */
        /* <DEDUP_REMOVED lines=21> */
.L_x_7739:
        /* <DEDUP_REMOVED lines=20> */
.L_x_7742:
[----:B------:R-:W-:Y:S05]  /*d790*/  BSYNC B6 ;  /* 0x0000000000067941 */ /* 0x000fea0003800000 */
.L_x_7741:
        /* <DEDUP_REMOVED lines=20> */
.L_x_7745:
        /* <DEDUP_REMOVED lines=15> */
.L_x_7744:
[----:B------:R-:W-:Y:S05]  /*d9d0*/  BSYNC B6 ;  /* 0x0000000000067941 */ /* 0x000fea0003800000 */
.L_x_7743:
[----:B------:R-:W0:Y:S01]  /*d9e0*/  S2R R20, SR_TID.X ;  /* 0x0000000000147919 */ /* 0x000e220000002100 */
[----:B------:R-:W-:Y:S01]  /*d9f0*/  ULDC.64 UR4, c[0x0][0x9f8] ;  /* 0x00027e0000047ab9 */ /* 0x000fe20000000a00 */
[----:B------:R-:W1:Y:S01]  /*da00*/  LDC R10, c[0x0][0x430] ;  /* 0x00010c00ff0a7b82 */ /* 0x000e620000000800 */
[----:B------:R-:W-:-:S04]  /*da10*/  ISETP.NE.U32.AND P0, PT, RZ, UR4, PT ;  /* 0x00000004ff007c0c */ /* 0x000fc8000bf05070 */
[----:B------:R-:W-:-:S13]  /*da20*/  ISETP.NE.AND.EX P0, PT, RZ, UR5, PT, P0 ;  /* 0x00000005ff007c0c */ /* 0x000fda000bf05300 */
[----:B------:R-:W-:Y:S01]  /*da30*/  @P0 IADD3 R26, P1, R26, UR4, RZ ;  /* 0x000000041a1a0c10 */ /* 0x000fe2000ff3e0ff */
[----:B------:R-:W-:-:S03]  /*da40*/  ULDC UR4, c[0x0][0x320] ;  /* 0x0000c80000047ab9 */ /* 0x000fc60000000800 */
[----:B------:R-:W-:-:S05]  /*da50*/  @P0 IADD3.X R27, R27, UR5, RZ, P1, !PT ;  /* 0x000000051b1b0c10 */ /* 0x000fca0008ffe4ff */
[----:B------:R2:W5:Y:S01]  /*da60*/  @P0 LDG.E R28, desc[UR50][R26.64] ;  /* 0x000000321a1c0981 */ /* 0x000562000c1e1900 */
[----:B------:R-:W-:Y:S01]  /*da70*/  LOP3.LUT R22, R22, 0xffffffbf, RZ, 0xc0, !PT ;  /* 0xffffffbf16167812 */ /* 0x000fe200078ec0ff */
[----:B------:R-:W-:Y:S01]  /*da80*/  UMOV UR5, 0xffffffff ;  /* 0xffffffff00057882 */ /* 0x000fe20000000000 */
[----:B0-----:R-:W-:Y:S01]  /*da90*/  IMAD.SHL.U32 R20, R20, 0x8, RZ ;  /* 0x0000000814147824 */ /* 0x001fe200078e00ff */
[----:B------:R-:W0:Y:S01]  /*daa0*/  S2R R2, SR_TID.X ;  /* 0x0000000000027919 */ /* 0x000e220000002100 */
[----:B------:R-:W-:-:S03]  /*dab0*/  LEA R0, R34, 0xffffffc0, 0x6 ;  /* 0xffffffc022007811 */ /* 0x000fc600078e30ff */
[----:B------:R-:W-:-:S04]  /*dac0*/  LOP3.LUT R20, R20, 0x38, RZ, 0xc0, !PT ;  /* 0x0000003814147812 */ /* 0x000fc800078ec0ff */
[C---:B------:R-:W-:Y:S02]  /*dad0*/  LOP3.LUT R32, R20.reuse, 0x180, RZ, 0xfc, !PT ;  /* 0x0000018014207812 */ /* 0x040fe400078efcff */
[C---:B------:R-:W-:Y:S02]  /*dae0*/  LOP3.LUT R21, R20.reuse, 0x40, RZ, 0xfc, !PT ;  /* 0x0000004014157812 */ /* 0x040fe400078efcff */
[----:B------:R-:W-:Y:S02]  /*daf0*/  LOP3.LUT R20, R20, 0x1c0, RZ, 0xfc, !PT ;  /* 0x000001c014147812 */ /* 0x000fe400078efcff */
[----:B------:R-:W-:Y:S02]  /*db00*/  ISETP.GE.AND P3, PT, R21, UR4, PT ;  /* 0x0000000415007c0c */ /* 0x000fe4000bf66270 */
[----:B------:R-:W-:Y:S02]  /*db10*/  ISETP.GE.AND P0, PT, R20, UR4, PT ;  /* 0x0000000414007c0c */ /* 0x000fe4000bf06270 */
[----:B------:R-:W3:Y:S01]  /*db20*/  S2R R20, SR_TID.X ;  /* 0x0000000000147919 */ /* 0x000ee20000002100 */
[----:B------:R-:W-:-:S02]  /*db30*/  ISETP.GE.AND P1, PT, R32, UR4, PT ;  /* 0x0000000420007c0c */ /* 0x000fc4000bf26270 */
[----:B------:R-:W-:Y:S02]  /*db40*/  SEL R8, RZ, 0x80, P0 ;  /* 0x00000080ff087807 */ /* 0x000fe40000000000 */
[----:B------:R-:W-:-:S04]  /*db50*/  SEL R6, RZ, 0x40, P1 ;  /* 0x00000040ff067807 */ /* 0x000fc80000800000 */
[----:B------:R-:W-:-:S04]  /*db60*/  @P3 LOP3.LUT R22, R22, 0x40, RZ, 0xfc, !PT ;  /* 0x0000004016163812 */ /* 0x000fc800078efcff */
[----:B------:R-:W-:Y:S01]  /*db70*/  LOP3.LUT R22, R22, 0xffffff7f, RZ, 0xc0, !PT ;  /* 0xffffff7f16167812 */ /* 0x000fe200078ec0ff */
[----:B0-----:R-:W-:-:S05]  /*db80*/  IMAD.SHL.U32 R2, R2, 0x8, RZ ;  /* 0x0000000802027824 */ /* 0x001fca00078e00ff */
[----:B------:R-:W-:-:S04]  /*db90*/  LOP3.LUT R2, R2, 0x38, RZ, 0xc0, !PT ;  /* 0x0000003802027812 */ /* 0x000fc800078ec0ff */
[----:B------:R-:W-:Y:S01]  /*dba0*/  ISETP.GE.AND P2, PT, R2, UR4, PT ;  /* 0x0000000402007c0c */ /* 0x000fe2000bf46270 */
[----:B---3--:R-:W-:-:S12]  /*dbb0*/  IMAD.SHL.U32 R20, R20, 0x8, RZ ;  /* 0x0000000814147824 */ /* 0x008fd800078e00ff */
[----:B------:R-:W-:Y:S02]  /*dbc0*/  @P2 LOP3.LUT R22, R22, 0x80, RZ, 0xfc, !PT ;  /* 0x0000008016162812 */ /* 0x000fe400078efcff */
[----:B------:R-:W-:Y:S02]  /*dbd0*/  LOP3.LUT R20, R20, 0x38, RZ, 0xc0, !PT ;  /* 0x0000003814147812 */ /* 0x000fe400078ec0ff */
[----:B------:R-:W-:Y:S02]  /*dbe0*/  LOP3.LUT R22, R22, 0xffffffdf, RZ, 0xc0, !PT ;  /* 0xffffffdf16167812 */ /* 0x000fe400078ec0ff */
[----:B------:R-:W-:Y:S02]  /*dbf0*/  LOP3.LUT R21, R20, 0x80, RZ, 0xfc, !PT ;  /* 0x0000008014157812 */ /* 0x000fe400078efcff */
[----:B------:R-:W0:Y:S02]  /*dc00*/  S2R R20, SR_TID.X ;  /* 0x0000000000147919 */ /* 0x000e240000002100 */
[----:B------:R-:W-:-:S13]  /*dc10*/  ISETP.GE.AND P5, PT, R21, UR4, PT ;  /* 0x0000000415007c0c */ /* 0x000fda000bfa6270 */
[----:B------:R-:W-:-:S04]  /*dc20*/  @P5 LOP3.LUT R22, R22, 0x20, RZ, 0xfc, !PT ;  /* 0x0000002016165812 */ /* 0x000fc800078efcff */
[----:B------:R-:W-:Y:S01]  /*dc30*/  LOP3.LUT R22, R22, 0xffffffef, RZ, 0xc0, !PT ;  /* 0xffffffef16167812 */ /* 0x000fe200078ec0ff */
[----:B0-----:R-:W-:-:S05]  /*dc40*/  IMAD.SHL.U32 R20, R20, 0x8, RZ ;  /* 0x0000000814147824 */ /* 0x001fca00078e00ff */
[----:B------:R-:W-:-:S04]  /*dc50*/  LOP3.LUT R20, R20, 0x38, RZ, 0xc0, !PT ;  /* 0x0000003814147812 */ /* 0x000fc800078ec0ff */
[----:B------:R-:W-:Y:S02]  /*dc60*/  LOP3.LUT R21, R20, 0xc0, RZ, 0xfc, !PT ;  /* 0x000000c014157812 */ /* 0x000fe400078efcff */
[----:B------:R-:W0:Y:S02]  /*dc70*/  S2R R20, SR_TID.X ;  /* 0x0000000000147919 */ /* 0x000e240000002100 */
[----:B------:R-:W-:Y:S02]  /*dc80*/  ISETP.GE.AND P4, PT, R21, UR4, PT ;  /* 0x0000000415007c0c */ /* 0x000fe4000bf86270 */
[C---:B------:R-:W-:Y:S02]  /*dc90*/  LOP3.LUT R21, R2.reuse, 0x100, RZ, 0xfc, !PT ;  /* 0x0000010002157812 */ /* 0x040fe400078efcff */
[----:B------:R-:W-:Y:S02]  /*dca0*/  LOP3.LUT R2, R2, 0x140, RZ, 0xfc, !PT ;  /* 0x0000014002027812 */ /* 0x000fe400078efcff */
[----:B------:R-:W-:-:S02]  /*dcb0*/  ISETP.GE.AND P3, PT, R21, UR4, PT ;  /* 0x0000000415007c0c */ /* 0x000fc4000bf66270 */
[----:B------:R-:W-:-:S05]  /*dcc0*/  ISETP.GE.AND P2, PT, R2, UR4, PT ;  /* 0x0000000402007c0c */ /* 0x000fca000bf46270 */
[----:B------:R-:W-:-:S04]  /*dcd0*/  @P4 LOP3.LUT R22, R22, 0x10, RZ, 0xfc, !PT ;  /* 0x0000001016164812 */ /* 0x000fc800078efcff */
[----:B------:R-:W-:-:S04]  /*dce0*/  LOP3.LUT R22, R22, 0xfffffffb, RZ, 0xc0, !PT ;  /* 0xfffffffb16167812 */ /* 0x000fc800078ec0ff */
[----:B------:R-:W-:-:S04]  /*dcf0*/  @P2 LOP3.LUT R22, R22, 0x4, RZ, 0xfc, !PT ;  /* 0x0000000416162812 */ /* 0x000fc800078efcff */
[----:B------:R-:W-:-:S04]  /*dd00*/  LOP3.LUT R22, R22, 0xfffffff7, RZ, 0xc0, !PT ;  /* 0xfffffff716167812 */ /* 0x000fc800078ec0ff */
[----:B------:R-:W-:Y:S02]  /*dd10*/  @P3 LOP3.LUT R22, R22, 0x8, RZ, 0xfc, !PT ;  /* 0x0000000816163812 */ /* 0x000fe400078efcff */
[----:B0-----:R-:W-:-:S04]  /*dd20*/  SHF.L.U32 R20, R20, 0x4, RZ ;  /* 0x0000000414147819 */ /* 0x001fc800000006ff */
[----:B------:R-:W-:-:S05]  /*dd30*/  LOP3.LUT R20, R36, 0x70, R20, 0xf8, !PT ;  /* 0x0000007024147812 */ /* 0x000fca00078ef814 */
[----:B------:R-:W-:Y:S01]  /*dd40*/  IMAD.IADD R35, R20, 0x1, R0 ;  /* 0x0000000114237824 */ /* 0x000fe200078e0200 */
[----:B-12---:R-:W-:Y:S06]  /*dd50*/  BRA.DIV UR5, `(.L_x_7746) ;  /* 0x0000004205447947 */ /* 0x006fec000b800000 */
.L_x_7813:
        /* <DEDUP_REMOVED lines=42> */
[----:B------:R-:W-:-:S03]  /*e000*/  ISETP.NE.AND P0, PT, R3, 0x3, PT ;  /* 0x000000030300780c */ /* 0x000fc60003f05270 */
[----:B------:R-:W-:Y:S01]  /*e010*/  IMAD R35, R10, R2, R35 ;  /* 0x000000020a237224 */ /* 0x000fe200078e0223 */
[----:B------:R-:W-:Y:S01]  /*e020*/  LOP3.LUT R2, R6, R8, RZ, 0xfc, !PT ;  /* 0x0000000806027212 */ /* 0x000fe200078efcff */
[----:B------:R0:W-:Y:S04]  /*e030*/  STL [R1+0x28], R6 ;  /* 0x0000280601007387 */ /* 0x0001e80000100800 */
[----:B------:R0:W-:Y:S04]  /*e040*/  STL [R1+0x4], R2 ;  /* 0x0000040201007387 */ /* 0x0001e80000100800 */
[----:B------:R-:W-:-:S04]  /*e050*/  @P0 LOP3.LUT R22, R22, 0x400, RZ, 0xfc, !PT ;  /* 0x0000040016160812 */ /* 0x000fc800078efcff */
[----:B------:R-:W-:-:S04]  /*e060*/  LOP3.LUT R22, R22, 0xfffffffe, RZ, 0xc0, !PT ;  /* 0xfffffffe16167812 */ /* 0x000fc800078ec0ff */
[----:B------:R-:W-:Y:S01]  /*e070*/  @P1 LOP3.LUT R22, R22, 0x1, RZ, 0xfc, !PT ;  /* 0x0000000116161812 */ /* 0x000fe200078efcff */
[----:B0-----:R-:W-:Y:S06]  /*e080*/  @!P0 BRA `(.L_x_7747) ;  /* 0x0000000000048947 */ /* 0x001fec0003800000 */
[----:B------:R-:W-:Y:S01]  /*e090*/  BPT.TRAP 0x1 ;  /* 0x000000040000795c */ /* 0x000fe20000300000 */
.L_x_7747:
[----:B------:R-:W-:Y:S01]  /*e0a0*/  IADD3 R29, -R36, R29, -R0 ;  /* 0x0000001d241d7210 */ /* 0x000fe20007ffe900 */
[----:B------:R-:W-:Y:S01]  /*e0b0*/  IMAD R27, R24, 0x8, R23 ;  /* 0x00000008181b7824 */ /* 0x000fe200078e0217 */
[----:B------:R-:W-:Y:S01]  /*e0c0*/  SHF.L.U32 R0, R25, 0x1f, RZ ;  /* 0x0000001f19007819 */ /* 0x000fe200000006ff */
[----:B------:R-:W-:Y:S03]  /*e0d0*/  BSSY B0, `(.L_x_7748) ;  /* 0x0000003000007945 */ /* 0x000fe60003800000 */
[----:B------:R-:W0:Y:S02]  /*e0e0*/  SYNCS.PHASECHK.TRANS64.TRYWAIT P0, [R27+URZ+0x28c40], R0 ;  /* 0x028c40001b0075a7 */ /* 0x000e24000800017f */
[----:B0-----:R-:W-:Y:S05]  /*e0f0*/  @!P0 BRA `(.L_x_7749) ;  /* 0x0000003c00908947 */ /* 0x001fea0003800000 */
.L_x_7814:
[----:B------:R-:W-:Y:S05]  /*e100*/  BSYNC B0 ;  /* 0x0000000000007941 */ /* 0x000fea0003800000 */
.L_x_7748:
[----:B------:R-:W1:Y:S01]  /*e110*/  S2R R7, SR_TID.X ;  /* 0x0000000000077919 */ /* 0x000e620000002100 */
[----:B0-----:R-:W-:Y:S01]  /*e120*/  SHF.R.S32.HI R0, RZ, 0x1f, R35 ;  /* 0x0000001fff007819 */ /* 0x001fe20000011423 */
[----:B------:R-:W-:Y:S01]  /*e130*/  ULDC.64 UR4, c[0x0][0x300] ;  /* 0x0000c00000047ab9 */ /* 0x000fe20000000a00 */
[----:B-----5:R-:W-:Y:S01]  /*e140*/  SHF.R.S32.HI R4, RZ, 0x1f, R34 ;  /* 0x0000001fff047819 */ /* 0x020fe20000011422 */
[----:B------:R-:W-:Y:S01]  /*e150*/  IMAD.WIDE.U32 R2, R35, UR4, RZ ;  /* 0x0000000423027c25 */ /* 0x000fe2000f8e00ff */
[----:B------:R-:W-:Y:S01]  /*e160*/  LOP3.LUT R22, R22, 0xfffffffd, RZ, 0xc0, !PT ;  /* 0xfffffffd16167812 */ /* 0x000fe200078ec0ff */
[----:B------:R0:W-:Y:S02]  /*e170*/  STL [R1+0x1c], R0 ;  /* 0x00001c0001007387 */ /* 0x0001e40000100800 */
[----:B------:R-:W-:Y:S02]  /*e180*/  IMAD R5, R24, 0x1000, R33 ;  /* 0x0000100018057824 */ /* 0x000fe400078e0221 */
[----:B------:R2:W-:Y:S01]  /*e190*/  STL [R1+0x20], R4 ;  /* 0x0000200401007387 */ /* 0x0005e20000100800 */
[----:B0-----:R-:W-:-:S04]  /*e1a0*/  IMAD R0, R0, UR4, RZ ;  /* 0x0000000400007c24 */ /* 0x001fc8000f8e02ff */
        /* <DEDUP_REMOVED lines=9> */
[----:B-1----:R-:W-:Y:S02]  /*e240*/  IMAD.SHL.U32 R7, R7, 0x8, RZ ;  /* 0x0000000807077824 */ /* 0x002fe400078e00ff */
[C---:B------:R-:W-:Y:S02]  /*e250*/  IMAD R0, R18.reuse, UR5, R0 ;  /* 0x0000000512007c24 */ /* 0x040fe4000f8e0200 */
[----:B------:R-:W-:Y:S01]  /*e260*/  IMAD.WIDE.U32 R2, R18, UR4, R2 ;  /* 0x0000000412027c25 */ /* 0x000fe2000f8e0002 */
[----:B------:R-:W-:Y:S01]  /*e270*/  ULDC.64 UR4, c[0x0][0x2e8] ;  /* 0x0000ba0000047ab9 */ /* 0x000fe20000000a00 */
[----:B------:R-:W-:-:S02]  /*e280*/  LOP3.LUT R7, R7, 0x38, RZ, 0xc0, !PT ;  /* 0x0000003807077812 */ /* 0x000fc400078ec0ff */
[----:B--2---:R-:W-:Y:S01]  /*e290*/  IMAD.IADD R4, R3, 0x1, R0 ;  /* 0x0000000103047824 */ /* 0x004fe200078e0200 */
        /* <DEDUP_REMOVED lines=40> */
.L_x_7824:
[----:B------:R-:W-:-:S13]  /*e520*/  ISETP.GE.AND P0, PT, R29, 0x31, PT ;  /* 0x000000311d00780c */ /* 0x000fda0003f06270 */
[----:B0-----:R-:W-:Y:S01]  /*e530*/  @P0 LEA R2, P1, R7, R0, 0x1 ;  /* 0x0000000007020211 */ /* 0x001fe200078208ff */
[----:B------:R-:W-:-:S03]  /*e540*/  @P0 IMAD R5, R5, 0x2, R23 ;  /* 0x0000000205050824 */ /* 0x000fc600078e0217 */
[----:B------:R-:W-:-:S05]  /*e550*/  @P0 IADD3.X R3, RZ, R4, RZ, P1, !PT ;  /* 0x00000004ff030210 */ /* 0x000fca0000ffe4ff */
[----:B------:R-:W-:Y:S01]  /*e560*/  @!PT LDS RZ, [RZ] ;  /* 0x00000000fffff984 */ /* 0x000fe20000000800 */
[----:B------:R-:W-:Y:S01]  /*e570*/  @!PT LDS RZ, [RZ] ;  /* 0x00000000fffff984 */ /* 0x000fe20000000800 */
[----:B------:R-:W-:Y:S01]  /*e580*/  @!PT LDS RZ, [RZ] ;  /* 0x00000000fffff984 */ /* 0x000fe20000000800 */
[----:B------:R0:W-:Y:S01]  /*e590*/  @P0 LDGSTS.E.BYPASS.LTC128B.128 [R5+0x23c00], desc[UR50][R2.64], !P2 ;  /* 0x23c0000002050fae */ /* 0x0001e2000d101d72 */
[----:B------:R-:W-:Y:S01]  /*e5a0*/  PLOP3.LUT P0, PT, PT, PT, PT, 0x80, 0x0 ;  /* 0x000000000000781c */ /* 0x000fe20003f0f070 */
[----:B------:R-:W-:-:S12]  /*e5b0*/  NOP ;  /* 0x0000000000007918 */ /* 0x000fd80000000000 */
.L_x_7751:
        /* <DEDUP_REMOVED lines=11> */
.L_x_7752:
[----:B------:R1:W5:Y:S01]  /*e670*/  LDL.LU R0, [R1+0xc] ;  /* 0x00000c0001007983 */ /* 0x0003620000300800 */
[----:B------:R-:W-:Y:S01]  /*e680*/  LOP3.LUT P0, RZ, R22, 0x100, RZ, 0xc0, !PT ;  /* 0x0000010016ff7812 */ /* 0x000fe2000780c0ff */
[----:B------:R1:W-:Y:S02]  /*e690*/  SYNCS.ARRIVE.TRANS64.A1T0 RZ, [R27+URZ+0x28c30], RZ ;  /* 0x028c30ff1bff79a7 */ /* 0x0003e4000810003f */
[----:B0-----:R1:W5:Y:S10]  /*e6a0*/  LDL R3, [R1+0x4] ;  /* 0x0000040001037983 */ /* 0x0013740000100800 */
[----:B------:R-:W-:Y:S05]  /*e6b0*/  WARPSYNC.ALL ;  /* 0x0000000000007948 */ /* 0x000fea0003800000 */
[----:B------:R-:W-:Y:S01]  /*e6c0*/  SEL R2, R30, RZ, !P0 ;  /* 0x000000ff1e027207 */ /* 0x000fe20004000000 */
[----:B------:R-:W-:Y:S01]  /*e6d0*/  ULDC.64 UR4, c[0x0][0x298] ;  /* 0x0000a60000047ab9 */ /* 0x000fe20000000a00 */
[----:B------:R-:W-:Y:S01]  /*e6e0*/  BSSY B6, `(.L_x_7753) ;  /* 0x0000020000067945 */ /* 0x000fe20003800000 */
[----:B------:R-:W-:Y:S02]  /*e6f0*/  IMAD.WIDE.U32 R4, R37, UR4, RZ ;  /* 0x0000000425047c25 */ /* 0x000fe4000f8e00ff */
[----:B------:R0:W-:Y:S02]  /*e700*/  STL [R1+0x18], R2 ;  /* 0x0000180201007387 */ /* 0x0001e40000100800 */
[----:B0-----:R-:W-:Y:S01]  /*e710*/  VIADD R2, R23, 0x20400 ;  /* 0x0002040017027836 */ /* 0x001fe20000000000 */
[----:B------:R-:W-:Y:S01]  /*e720*/  BAR.SYNC.DEFER_BLOCKING 0x8, 0x100 ;  /* 0x0204000000007b1d */ /* 0x000fe20000010000 */
[----:B-----5:R-:W-:-:S03]  /*e730*/  SEL R0, R0, RZ, !P0 ;  /* 0x000000ff00007207 */ /* 0x020fc60004000000 */
[----:B------:R-:W-:Y:S02]  /*e740*/  LOP3.LUT P0, RZ, R2, 0x3ff, RZ, 0xc0, !PT ;  /* 0x000003ff02ff7812 */ /* 0x000fe4000780c0ff */
[----:B------:R-:W-:Y:S01]  /*e750*/  PRMT R30, R3, 0x8880, RZ ;  /* 0x00008880031e7816 */ /* 0x000fe200000000ff */
[----:B------:R0:W-:Y:S03]  /*e760*/  STL [R1+0xc], R0 ;  /* 0x00000c0001007387 */ /* 0x0001e60000100800 */
[----:B------:R-:W-:Y:S01]  /*e770*/  PRMT R30, R30, 0x7710, RZ ;  /* 0x000077101e1e7816 */ /* 0x000fe200000000ff */
[----:B------:R2:W-:Y:S01]  /*e780*/  STL.64 [R1+0x10], R4 ;  /* 0x0000100401007387 */ /* 0x0005e20000100a00 */
[----:B0-----:R-:W-:-:S05]  /*e790*/  SHF.R.S32.HI R0, RZ, 0x1f, R37 ;  /* 0x0000001fff007819 */ /* 0x001fca0000011425 */
[----:B------:R-:W-:-:S04]  /*e7a0*/  IMAD R0, R0, UR4, RZ ;  /* 0x0000000400007c24 */ /* 0x000fc8000f8e02ff */
[----:B------:R-:W-:-:S04]  /*e7b0*/  IMAD R0, R37, UR5, R0 ;  /* 0x0000000525007c24 */ /* 0x000fc8000f8e0200 */
[----:B------:R-:W-:Y:S01]  /*e7c0*/  IMAD.IADD R37, R5, 0x1, R0 ;  /* 0x0000000105257824 */ /* 0x000fe200078e0200 */
[----:B--2---:R-:W-:Y:S06]  /*e7d0*/  @!P0 BRA `(.L_x_7754) ;  /* 0x0000000000408947 */ /* 0x004fec0003800000 */
        /* <DEDUP_REMOVED lines=16> */
.L_x_7754:
[----:B------:R-:W-:Y:S05]  /*e8e0*/  BSYNC B6 ;  /* 0x0000000000067941 */ /* 0x000fea0003800000 */
.L_x_7753:
[----:B------:R-:W2:Y:S01]  /*e8f0*/  LDL.LU.64 R2, [R1+0x10] ;  /* 0x0000100001027983 */ /* 0x000ea20000300a00 */
[----:B------:R-:W-:Y:S01]  /*e900*/  ULDC.64 UR4, c[0x0][0x2d8] ;  /* 0x0000b60000047ab9 */ /* 0x000fe20000000a00 */
[----:B------:R-:W0:Y:S02]  /*e910*/  LDC R21, c[0x0][0x448] ;  /* 0x00011200ff157b82 */ /* 0x000e240000000800 */
[----:B------:R-:W3:Y:S04]  /*e920*/  LDL.LU R4, [R1+0xc] ;  /* 0x00000c0001047983 */ /* 0x000ee80000300800 */
[----:B------:R-:W4:Y:S01]  /*e930*/  LDL.LU R20, [R1+0x18] ;  /* 0x0000180001147983 */ /* 0x000f220000300800 */
[----:B------:R-:W-:-:S03]  /*e940*/  IMAD R0, R26, UR4, RZ ;  /* 0x000000041a007c24 */ /* 0x000fc6000f8e02ff */
[----:B------:R0:W5:Y:S01]  /*e950*/  LDL R9, [R1] ;  /* 0x0000000001097983 */ /* 0x0001620000100800 */
[----:B------:R-:W-:-:S03]  /*e960*/  IMAD R0, R18, UR5, R0 ;  /* 0x0000000512007c24 */ /* 0x000fc6000f8e0200 */
[----:B------:R0:W5:Y:S02]  /*e970*/  LDL R7, [R1+0x2c] ;  /* 0x00002c0001077983 */ /* 0x0001640000100800 */
[----:B0-----:R-:W-:-:S13]  /*e980*/  ISETP.NE.AND P6, PT, R21, 0x1, PT ;  /* 0x000000011500780c */ /* 0x001fda0003fc5270 */
[----:B------:R-:W0:Y:S01]  /*e990*/  @P6 LDC R6, c[0x0][0x44c] ;  /* 0x00011300ff066b82 */ /* 0x000e220000000800 */
[----:B------:R-:W1:Y:S02]  /*e9a0*/  S2R R8, SR_TID.X ;  /* 0x0000000000087919 */ /* 0x000e640000002100 */
[----:B-1----:R-:W-:-:S05]  /*e9b0*/  IMAD.SHL.U32 R8, R8, 0x8, RZ ;  /* 0x0000000808087824 */ /* 0x002fca00078e00ff */
[----:B------:R-:W-:Y:S01]  /*e9c0*/  LOP3.LUT R8, R8, 0x38, RZ, 0xc0, !PT ;  /* 0x0000003808087812 */ /* 0x000fe200078ec0ff */
[----:B--2---:R-:W-:Y:S02]  /*e9d0*/  IMAD.MOV.U32 R3, RZ, RZ, R37 ;  /* 0x000000ffff037224 */ /* 0x004fe400078e0025 */
[----:B------:R-:W-:Y:S01]  /*e9e0*/  IMAD.WIDE.U32 R2, R18, UR4, R2 ;  /* 0x0000000412027c25 */ /* 0x000fe2000f8e0002 */
        /* <DEDUP_REMOVED lines=9> */
[----:B-1----:R-:W-:-:S05]  /*ea80*/  IMAD.SHL.U32 R20, R20, 0x10, RZ ;  /* 0x0000001014147824 */ /* 0x002fca00078e00ff */
[----:B------:R-:W-:-:S05]  /*ea90*/  LOP3.LUT R20, R36, 0x70, R20, 0xf8, !PT ;  /* 0x0000007024147812 */ /* 0x000fca00078ef814 */
[----:B------:R-:W-:-:S04]  /*eaa0*/  IMAD R5, R17, 0x40, R20 ;  /* 0x0000004011057824 */ /* 0x000fc800078e0214 */
[----:B0-----:R-:W-:-:S04]  /*eab0*/  @P6 IMAD.HI.U32 R6, R5, R6, RZ ;  /* 0x0000000605066227 */ /* 0x001fc800078e00ff */
[----:B------:R-:W-:Y:S01]  /*eac0*/  IMAD.MOV.U32 R4, RZ, RZ, R5 ;  /* 0x000000ffff047224 */ /* 0x000fe200078e0005 */
[----:B--2---:R-:W-:Y:S02]  /*ead0*/  @P6 SHF.R.U32.HI R4, RZ, R0, R6 ;  /* 0x00000000ff046219 */ /* 0x004fe40000011606 */
[----:B------:R-:W0:Y:S03]  /*eae0*/  LDC R6, c[0x0][0x448] ;  /* 0x00011200ff067b82 */ /* 0x000e260000000800 */
[----:B------:R-:W-:Y:S02]  /*eaf0*/  IMAD.MOV R0, RZ, RZ, -R4 ;  /* 0x000000ffff007224 */ /* 0x000fe400078e0a04 */
        /* <DEDUP_REMOVED lines=14> */
[----:B------:R-:W-:-:S04]  /*ebe0*/  IADD3 R4, R3, R4, RZ ;  /* 0x0000000403047210 */ /* 0x000fc80007ffe0ff */
        /* <DEDUP_REMOVED lines=38> */
.L_x_7833:
[----:B------:R-:W-:-:S05]  /*ee50*/  VIADD R17, R17, 0x30 ;  /* 0x0000003011117836 */ /* 0x000fca0000000000 */
[----:B------:R-:W-:-:S13]  /*ee60*/  ISETP.GE.AND P0, PT, R17, R5, PT ;  /* 0x000000051100720c */ /* 0x000fda0003f06270 */
[----:B0-----:R-:W-:-:S05]  /*ee70*/  @!P0 LEA R2, P2, R8, R0, 0x1 ;  /* 0x0000000008028211 */ /* 0x001fca00078408ff */
[----:B------:R-:W-:-:S05]  /*ee80*/  @!P0 IMAD.X R3, RZ, RZ, R4, P2 ;  /* 0x000000ffff038224 */ /* 0x000fca00010e0604 */
[----:B------:R-:W-:Y:S01]  /*ee90*/  @!PT LDS RZ, [RZ] ;  /* 0x00000000fffff984 */ /* 0x000fe20000000800 */
[----:B------:R-:W-:Y:S01]  /*eea0*/  @!PT LDS RZ, [RZ] ;  /* 0x00000000fffff984 */ /* 0x000fe20000000800 */
[----:B------:R-:W-:Y:S01]  /*eeb0*/  @!PT LDS RZ, [RZ] ;  /* 0x00000000fffff984 */ /* 0x000fe20000000800 */
[----:B------:R0:W-:Y:S01]  /*eec0*/  @!P0 LDGSTS.E.BYPASS.LTC128B.128 [R7+0x21c00], desc[UR50][R2.64], !P1 ;  /* 0x21c0000002078fae */ /* 0x0001e2000c901d72 */
[----:B------:R-:W-:Y:S01]  /*eed0*/  PLOP3.LUT P0, PT, PT, PT, PT, 0x80, 0x0 ;  /* 0x000000000000781c */ /* 0x000fe20003f0f070 */
[----:B------:R-:W-:-:S12]  /*eee0*/  NOP ;  /* 0x0000000000007918 */ /* 0x000fd80000000000 */
.L_x_7756:
        /* <DEDUP_REMOVED lines=10> */
[----:B------:R-:W-:-:S04]  /*ef90*/  LOP3.LUT R0, R0, 0xfffffffe, RZ, 0xc0, !PT ;  /* 0xfffffffe00007812 */ /* 0x000fc800078ec0ff */
[----:B------:R-:W-:-:S04]  /*efa0*/  IADD3 R0, R2, -R0, RZ ;  /* 0x8000000002007210 */ /* 0x000fc80007ffe0ff */
[----:B------:R-:W-:Y:S01]  /*efb0*/  SHF.L.U32 R0, R0, 0x1f, RZ ;  /* 0x0000001f00007819 */ /* 0x000fe200000006ff */
[----:B------:R-:W-:Y:S01]  /*efc0*/  NOP ;  /* 0x0000000000007918 */ /* 0x000fe20000000000 */
[----:B------:R0:W-:Y:S01]  /*efd0*/  SYNCS.ARRIVE.TRANS64.A1T0 RZ, [R23+URZ+0x28c00], RZ ;  /* 0x028c00ff17ff79a7 */ /* 0x0001e2000810003f */
[----:B------:R-:W-:Y:S01]  /*efe0*/  BSSY B0, `(.L_x_7757) ;  /* 0x0000003000007945 */ /* 0x000fe20003800000 */
[----:B------:R-:W1:Y:S03]  /*eff0*/  SYNCS.PHASECHK.TRANS64.TRYWAIT P0, [R23+URZ+0x28c20], R0 ;  /* 0x028c2000170075a7 */ /* 0x000e66000800017f */
[----:B01----:R-:W-:Y:S05]  /*f000*/  @!P0 BRA `(.L_x_7758) ;  /* 0x0000003800748947 */ /* 0x003fea0003800000 */
.L_x_7834:
[----:B------:R-:W-:Y:S05]  /*f010*/  BSYNC B0 ;  /* 0x0000000000007941 */ /* 0x000fea0003800000 */
.L_x_7757:
[----:B------:R-:W-:-:S05]  /*f020*/  IMAD.U32 R2, RZ, RZ, UR36 ;  /* 0x00000024ff027e24 */ /* 0x000fca000f8e00ff */
[----:B------:R-:W-:-:S13]  /*f030*/  ISETP.NE.AND P0, PT, R2, 0x3, PT ;  /* 0x000000030200780c */ /* 0x000fda0003f05270 */
[----:B------:R-:W-:Y:S05]  /*f040*/  @!P0 BRA `(.L_x_7759) ;  /* 0x0000000000048947 */ /* 0x000fea0003800000 */
[----:B------:R-:W-:Y:S01]  /*f050*/  BPT.TRAP 0x1 ;  /* 0x000000040000795c */ /* 0x000fe20000300000 */
.L_x_7759:
[----:B0-----:R-:W-:Y:S01]  /*f060*/  SHF.L.U32 R0, R25, 0x1f, RZ ;  /* 0x0000001f19007819 */ /* 0x001fe200000006ff */
[----:B------:R-:W-:Y:S03]  /*f070*/  BSSY B0, `(.L_x_7760) ;  /* 0x0000003000007945 */ /* 0x000fe60003800000 */
[----:B------:R-:W0:Y:S02]  /*f080*/  SYNCS.PHASECHK.TRANS64.TRYWAIT P0, [R27+URZ+0x28c60], R0 ;  /* 0x028c60001b0075a7 */ /* 0x000e24000800017f */
[----:B0-----:R-:W-:Y:S05]  /*f090*/  @!P0 BRA `(.L_x_7761) ;  /* 0x0000003800648947 */ /* 0x001fea0003800000 */
.L_x_7835:
[----:B------:R-:W-:Y:S05]  /*f0a0*/  BSYNC B0 ;  /* 0x0000000000007941 */ /* 0x000fea0003800000 */
.L_x_7760:
        /* <DEDUP_REMOVED lines=111> */
.L_x_7845:
        /* <DEDUP_REMOVED lines=34> */
.L_x_7763:
        /* <DEDUP_REMOVED lines=11> */
.L_x_7764:
[----:B------:R-:W2:Y:S01]  /*fa70*/  LDL R2, [R1+0x8] ;  /* 0x0000080001027983 */ /* 0x000ea20000100800 */
[----:B------:R1:W-:Y:S01]  /*fa80*/  SYNCS.ARRIVE.TRANS64.A1T0 RZ, [R27+URZ+0x28c50], RZ ;  /* 0x028c50ff1bff79a7 */ /* 0x0003e2000810003f */
[----:B------:R-:W-:Y:S01]  /*fa90*/  BSSY B0, `(.L_x_7765) ;  /* 0x00000f5000007945 */ /* 0x000fe20003800000 */
[----:B--2---:R-:W-:-:S13]  /*faa0*/  ISETP.GE.AND P0, PT, R2, 0x2, PT ;  /* 0x000000020200780c */ /* 0x004fda0003f06270 */
[----:B-1----:R-:W-:Y:S05]  /*fab0*/  @!P0 BRA `(.L_x_7766) ;  /* 0x0000000c00c88947 */ /* 0x002fea0003800000 */
[----:B0-----:R-:W2:Y:S04]  /*fac0*/  LDL.LU R4, [R1+0x28] ;  /* 0x0000280001047983 */ /* 0x001ea80000300800 */
[----:B------:R-:W3:Y:S01]  /*fad0*/  LDL.LU R3, [R1+0x4] ;  /* 0x0000040001037983 */ /* 0x000ee20000300800 */
[----:B------:R-:W-:Y:S01]  /*fae0*/  VIADD R7, R2, 0xfffffffe ;  /* 0xfffffffe02077836 */ /* 0x000fe20000000000 */
[----:B--2---:R-:W-:Y:S02]  /*faf0*/  LOP3.LUT R30, R4, 0x40, RZ, 0xc0, !PT ;  /* 0x00000040041e7812 */ /* 0x004fe400078ec0ff */
[----:B---3--:R-:W-:Y:S02]  /*fb00*/  LOP3.LUT R29, R3, 0x80, RZ, 0xc0, !PT ;  /* 0x00000080031d7812 */ /* 0x008fe400078ec0ff */
[----:B------:R-:W-:-:S02]  /*fb10*/  SHF.R.U32.HI R30, RZ, 0x2, R30 ;  /* 0x00000002ff1e7819 */ /* 0x000fc4000001161e */
[----:B------:R-:W-:-:S07]  /*fb20*/  SHF.R.U32.HI R29, RZ, 0x3, R29 ;  /* 0x00000003ff1d7819 */ /* 0x000fce000001161d */
.L_x_7779:
        /* <DEDUP_REMOVED lines=26> */
[----:B------:R-:W-:Y:S01]  /*fcd0*/  @!P1 IMAD.IADD R3, R5, 0x1, R3 ;  /* 0x0000000105039824 */ /* 0x000fe200078e0203 */
[----:B------:R-:W-:-:S04]  /*fce0*/  IADD3 R5, -R10, RZ, RZ ;  /* 0x000000ff0a057210 */ /* 0x000fc80007ffe1ff */
        /* <DEDUP_REMOVED lines=13> */
.L_x_7767:
[----:B------:R-:W-:Y:S01]  /*fdc0*/  IMAD R6, R24, 0x8, R23 ;  /* 0x0000000818067824 */ /* 0x000fe200078e0217 */
[----:B------:R-:W-:Y:S01]  /*fdd0*/  SHF.L.U32 R17, R25, 0x1f, RZ ;  /* 0x0000001f19117819 */ /* 0x000fe200000006ff */
[----:B------:R-:W-:Y:S01]  /*fde0*/  BSSY B1, `(.L_x_7768) ;  /* 0x0000004000017945 */ /* 0x000fe20003800000 */
[----:B------:R-:W-:Y:S02]  /*fdf0*/  SHF.R.S32.HI R9, RZ, 0x1f, R5 ;  /* 0x0000001fff097819 */ /* 0x000fe40000011405 */
[----:B------:R-:W0:Y:S02]  /*fe00*/  SYNCS.PHASECHK.TRANS64.TRYWAIT P0, [R6+URZ+0x28c40], R17 ;  /* 0x028c4011060075a7 */ /* 0x000e24000800017f */
[----:B0-----:R-:W-:Y:S05]  /*fe10*/  @!P0 BRA `(.L_x_7769) ;  /* 0x0000003400448947 */ /* 0x001fea0003800000 */
.L_x_7846:
[----:B------:R-:W-:Y:S05]  /*fe20*/  BSYNC B1 ;  /* 0x0000000000017941 */ /* 0x000fea0003800000 */
.L_x_7768:
        /* <DEDUP_REMOVED lines=26> */
[----:B-1----:R-:W-:-:S04]  /*ffd0*/  IADD3 R2, P0, R2, R0, RZ ;  /* 0x0000000002027210 */ /* 0x002fc80007f1e0ff */
[----:B--2---:R-:W-:-:S05]  /*ffe0*/  IADD3.X R3, RZ, R3, RZ, P0, !PT ;  /* 0x00000003ff037210 */ /* 0x004fca00007fe4ff */
        /* <DEDUP_REMOVED lines=14> */
.L_x_7856:
        /* <DEDUP_REMOVED lines=8> */
.L_x_7771:
        /* <DEDUP_REMOVED lines=11> */
.L_x_7772:
[----:B------:R2:W-:Y:S01]  /*10200*/  SYNCS.ARRIVE.TRANS64.A1T0 RZ, [R6+URZ+0x28c30], RZ ;  /* 0x028c30ff06ff79a7 */ /* 0x0005e2000810003f */
[----:B------:R-:W-:Y:S05]  /*10210*/  @!P2 BRA `(.L_x_7773) ;  /* 0x000000000004a947 */ /* 0x000fea0003800000 */
[----:B------:R-:W-:Y:S01]  /*10220*/  BPT.TRAP 0x1 ;  /* 0x000000040000795c */ /* 0x000fe20000300000 */
.L_x_7773:
[----:B------:R-:W3:Y:S01]  /*10230*/  SYNCS.PHASECHK.TRANS64.TRYWAIT P0, [R6+URZ+0x28c60], R17 ;  /* 0x028c6011060075a7 */ /* 0x000ee2000800017f */
[----:B------:R-:W-:Y:S04]  /*10240*/  BSSY B1, `(.L_x_7774) ;  /* 0x0000002000017945 */ /* 0x000fe80003800000 */
[----:B---3--:R-:W-:Y:S05]  /*10250*/  @!P0 BRA `(.L_x_7775) ;  /* 0x0000003400648947 */ /* 0x008fea0003800000 */
.L_x_7857:
[----:B------:R-:W-:Y:S05]  /*10260*/  BSYNC B1 ;  /* 0x0000000000017941 */ /* 0x000fea0003800000 */
.L_x_7774:
        /* <DEDUP_REMOVED lines=46> */
[C---:B------:R-:W-:Y:S02]  /*10550*/  LOP3.LUT P3, RZ, R22.reuse, 0x80, RZ, 0xc0, !PT ;  /* 0x0000008016ff7812 */ /* 0x040fe4000786c0ff */
[----:B-----5:R-:W-:Y:S01]  /*10560*/  IADD3.X R5, RZ, R5, RZ, P2, !PT ;  /* 0x00000005ff057210 */ /* 0x020fe200017fe4ff */
[----:B------:R-:W-:Y:S01]  /*10570*/  LDGSTS.E.BYPASS.LTC128B.128 [R17+0x6400], desc[UR50][R2.64+0x180], !P6 ;  /* 0x0640018002117fae */ /* 0x000fe2000f101d72 */
[----:B------:R-:W-:-:S03]  /*10580*/  LOP3.LUT P2, RZ, R22, 0x40, RZ, 0xc0, !PT ;  /* 0x0000004016ff7812 */ /* 0x000fc6000784c0ff */
        /* <DEDUP_REMOVED lines=31> */
.L_x_7867:
        /* <DEDUP_REMOVED lines=25> */
.L_x_7777:
        /* <DEDUP_REMOVED lines=11> */
.L_x_7778:
[----:B------:R3:W-:Y:S01]  /*109c0*/  SYNCS.ARRIVE.TRANS64.A1T0 RZ, [R6+URZ+0x28c50], RZ ;  /* 0x028c50ff06ff79a7 */ /* 0x0007e2000810003f */
[----:B------:R-:W-:Y:S05]  /*109d0*/  @P3 BRA `(.L_x_7779) ;  /* 0xfffffff000543947 */ /* 0x000fea000383ffff */
.L_x_7766:
[----:B------:R-:W-:Y:S05]  /*109e0*/  BSYNC B0 ;  /* 0x0000000000007941 */ /* 0x000fea0003800000 */
.L_x_7765:
        /* <DEDUP_REMOVED lines=21> */
.L_x_7781:
[----:B------:R-:W-:Y:S05]  /*10b40*/  BSYNC B0 ;  /* 0x0000000000007941 */ /* 0x000fea0003800000 */
.L_x_7780:
[----:B------:R-:W-:-:S07]  /*10b50*/  SEL R24, R24, RZ, P0 ;  /* 0x000000ff18187207 */ /* 0x000fce0000000000 */
.L_x_7740:
[----:B------:R-:W-:Y:S05]  /*10b60*/  BSYNC B7 ;  /* 0x0000000000077941 */ /* 0x000fea0003800000 */
.L_x_7738:
        /* <DEDUP_REMOVED lines=11> */
.L_x_7782:
        /* <DEDUP_REMOVED lines=36> */
.L_x_7877:
[----:B------:R-:W-:Y:S02]  /*10e60*/  ULDC UR4, c[0x0][0xc38] ;  /* 0x00030e0000047ab9 */ /* 0x000fe40000000800 */
[----:B------:R-:W-:-:S04]  /*10e70*/  IMAD.U32 R4, RZ, RZ, UR4 ;  /* 0x00000004ff047e24 */ /* 0x000fc8000f8e00ff */
[----:B--2---:R-:W-:-:S04]  /*10e80*/  IMAD R14, R14, R4, RZ ;  /* 0x000000040e0e7224 */ /* 0x004fc800078e02ff */
[----:B------:R-:W-:-:S05]  /*10e90*/  IMAD.IADD R5, R5, 0x1, R14 ;  /* 0x0000000105057824 */ /* 0x000fca00078e020e */
[----:B------:R-:W-:-:S13]  /*10ea0*/  ISETP.GT.AND P6, PT, R5, R0, PT ;  /* 0x000000000500720c */ /* 0x000fda0003fc4270 */
[----:B------:R-:W-:Y:S05]  /*10eb0*/  @P6 BRA `(.L_x_7785) ;  /* 0x00000000009c6947 */ /* 0x000fea0003800000 */
.L_x_7790:
        /* <DEDUP_REMOVED lines=14> */
.L_x_7788:
[----:B------:R-:W-:Y:S05]  /*10fa0*/  BSYNC B0 ;  /* 0x0000000000007941 */ /* 0x000fea0003800000 */
.L_x_7787:
        /* <DEDUP_REMOVED lines=18> */
.L_x_7885:
[----:B------:R-:W-:Y:S02]  /*110d0*/  ULDC UR4, c[0x0][0xc38] ;  /* 0x00030e0000047ab9 */ /* 0x000fe40000000800 */
[----:B------:R-:W-:-:S04]  /*110e0*/  IMAD.U32 R4, RZ, RZ, UR4 ;  /* 0x00000004ff047e24 */ /* 0x000fc8000f8e00ff */
[----:B--2---:R-:W-:-:S04]  /*110f0*/  IMAD R14, R14, R4, RZ ;  /* 0x000000040e0e7224 */ /* 0x004fc800078e02ff */
[----:B------:R-:W-:-:S05]  /*11100*/  IMAD.IADD R5, R14, 0x1, R5 ;  /* 0x000000010e057824 */ /* 0x000fca00078e0205 */
[----:B------:R-:W-:-:S13]  /*11110*/  ISETP.GT.AND P6, PT, R5, R0, PT ;  /* 0x000000000500720c */ /* 0x000fda0003fc4270 */
[----:B------:R-:W-:Y:S05]  /*11120*/  @!P6 BRA `(.L_x_7790) ;  /* 0xfffffffc0064e947 */ /* 0x000fea000383ffff */
.L_x_7785:
        /* <DEDUP_REMOVED lines=8> */
.L_x_7889:
[----:B------:R-:W-:Y:S01]  /*111b0*/  ISETP.NE.AND P0, PT, R3, RZ, PT ;  /* 0x000000ff0300720c */ /* 0x000fe20003f05270 */
[----:B------:R-:W-:-:S12]  /*111c0*/  IMAD.MOV.U32 R14, RZ, RZ, RZ ;  /* 0x000000ffff0e7224 */ /* 0x000fd800078e00ff */
[----:B------:R-:W-:Y:S05]  /*111d0*/  @!P0 BRA `(.L_x_7792) ;  /* 0x0000000000108947 */ /* 0x000fea0003800000 */
[----:B------:R-:W-:Y:S01]  /*111e0*/  UMOV UR4, 0xffffffff ;  /* 0xffffffff00047882 */ /* 0x000fe20000000000 */
[----:B------:R-:W-:Y:S02]  /*111f0*/  VIADD R12, R6, 0xffffffff ;  /* 0xffffffff060c7836 */ /* 0x000fe40000000000 */
[----:B------:R-:W-:Y:S05]  /*11200*/  BRA.DIV UR4, `(.L_x_7793) ;  /* 0x0000003604907947 */ /* 0x000fea000b800000 */
[----:B------:R4:W0:Y:S02]  /*11210*/  SHFL.IDX PT, R14, R2, R12, 0x1f ;  /* 0x00001f0c020e7589 */ /* 0x00082400000e0000 */
.L_x_7792:
        /* <DEDUP_REMOVED lines=38> */
[----:B------:R-:W0:Y:S02]  /*11480*/  I2F.RP R8, R7 ;  /* 0x0000000700087306 */ /* 0x000e240000209400 */
[----:B------:R-:W-:-:S06]  /*11490*/  IADD3 R6, RZ, -R6, RZ ;  /* 0x80000006ff067210 */ /* 0x000fcc0007ffe0ff */
        /* <DEDUP_REMOVED lines=26> */
.L_x_7786:
[----:B------:R-:W-:Y:S01]  /*11640*/  UMOV UR4, URZ ;  /* 0x0000003f00047c82 */ /* 0x000fe20008000000 */
[----:B------:R-:W-:Y:S01]  /*11650*/  UMOV UR5, URZ ;  /* 0x0000003f00057c82 */ /* 0x000fe20008000000 */
[----:B------:R-:W-:Y:S01]  /*11660*/  ULDC UR6, c[0x0][0xc3c] ;  /* 0x00030f0000067ab9 */ /* 0x000fe20000000800 */
[----:B------:R-:W-:Y:S01]  /*11670*/  IMAD.MOV.U32 R16, RZ, RZ, R0 ;  /* 0x000000ffff107224 */ /* 0x000fe200078e0000 */
[----:B------:R-:W-:Y:S01]  /*11680*/  MOV R19, UR6 ;  /* 0x0000000600137c02 */ /* 0x000fe20008000f00 */
[----:B------:R-:W-:Y:S02]  /*11690*/  IMAD.U32 R17, RZ, RZ, UR4 ;  /* 0x00000004ff117e24 */ /* 0x000fe4000f8e00ff */
[----:B------:R-:W-:-:S07]  /*116a0*/  IMAD.U32 R18, RZ, RZ, UR5 ;  /* 0x00000005ff127e24 */ /* 0x000fce000f8e00ff */
.L_x_7794:
        /* <DEDUP_REMOVED lines=10> */
.L_x_7783:
[----:B------:R-:W-:Y:S02]  /*11750*/  ULDC UR4, c[0x0][0xc3c] ;  /* 0x00030f0000047ab9 */ /* 0x000fe40000000800 */
[----:B0-----:R-:W-:-:S13]  /*11760*/  ISETP.GE.AND P0, PT, R19, UR4, PT ;  /* 0x0000000413007c0c */ /* 0x001fda000bf06270 */
[----:B------:R-:W-:Y:S05]  /*11770*/  @!P0 BRA `(.L_x_7795) ;  /* 0xffffffb800008947 */ /* 0x000fea000383ffff */
[----:B------:R-:W-:Y:S05]  /*11780*/  BSYNC B8 ;  /* 0x0000000000087941 */ /* 0x000fea0003800000 */
.L_x_7734:
        /* <DEDUP_REMOVED lines=12> */
.L_x_7892:
[----:B------:R-:W-:Y:S05]  /*11850*/  BSYNC B0 ;  /* 0x0000000000007941 */ /* 0x000fea0003800000 */
.L_x_7796:
[----:B------:R-:W-:-:S03]  /*11860*/  UMOV UR4, 0xffffffff ;  /* 0xffffffff00047882 */ /* 0x000fc60000000000 */
[----:B------:R-:W-:Y:S05]  /*11870*/  BRA.DIV UR4, `(.L_x_7798) ;  /* 0x00000032042c7947 */ /* 0x000fea000b800000 */
[----:B0-----:R-:W0:Y:S02]  /*11880*/  S2R R0, SR_TID.X ;  /* 0x0000000000007919 */ /* 0x001e240000002100 */
[----:B0-----:R-:W-:-:S04]  /*11890*/  SHF.R.U32.HI R0, RZ, 0x5, R0 ;  /* 0x00000005ff007819 */ /* 0x001fc80000011600 */
[----:B------:R-:W-:-:S05]  /*118a0*/  LOP3.LUT R0, R0, 0x3, RZ, 0xc0, !PT ;  /* 0x0000000300007812 */ /* 0x000fca00078ec0ff */
[----:B------:R0:W1:Y:S02]  /*118b0*/  SHFL.IDX PT, R14, R0, RZ, 0x1f ;  /* 0x00001fff000e7589 */ /* 0x00006400000e0000 */
.L_x_7895:
[----:B-1----:R-:W-:Y:S01]  /*118c0*/  ISETP.NE.AND P0, PT, R14, RZ, PT ;  /* 0x000000ff0e00720c */ /* 0x002fe20003f05270 */
[----:B------:R-:W-:-:S12]  /*118d0*/  BSSY B0, `(.L_x_7799) ;  /* 0x0000024000007945 */ /* 0x000fd80003800000 */
[----:B------:R-:W-:Y:S05]  /*118e0*/  @P0 BRA `(.L_x_7800) ;  /* 0x0000000000880947 */ /* 0x000fea0003800000 */
[----:B------:R-:W-:-:S03]  /*118f0*/  UMOV UR4, 0xffffffff ;  /* 0xffffffff00047882 */ /* 0x000fc60000000000 */
[----:B------:R-:W-:Y:S05]  /*11900*/  BRA.DIV UR4, `(.L_x_7801) ;  /* 0x00000032043c7947 */ /* 0x000fea000b800000 */
[----:B------:R-:W-:-:S13]  /*11910*/  ELECT P6, URZ, PT ;  /* 0x00000000003f782f */ /* 0x000fda00038c0000 */
.L_x_7898:
[----:B------:R-:W-:Y:S05]  /*11920*/  @!P6 BRA `(.L_x_7800) ;  /* 0x000000000078e947 */ /* 0x000fea0003800000 */
[----:B------:R-:W-:-:S06]  /*11930*/  ULOP3.LUT UR4, UR39, 0x2, URZ, 0xfc, !UPT ;  /* 0x0000000227047892 */ /* 0x000fcc000f8efc3f */
[----:B0-----:R-:W-:-:S05]  /*11940*/  IMAD.U32 R0, RZ, RZ, UR4 ;  /* 0x00000004ff007e24 */ /* 0x001fca000f8e00ff */
[----:B------:R-:W-:-:S13]  /*11950*/  ISETP.NE.AND P0, PT, R0, 0x3, PT ;  /* 0x000000030000780c */ /* 0x000fda0003f05270 */
[----:B------:R-:W-:Y:S05]  /*11960*/  @!P0 BRA `(.L_x_7802) ;  /* 0x0000000000048947 */ /* 0x000fea0003800000 */
[----:B------:R-:W-:Y:S01]  /*11970*/  BPT.TRAP 0x1 ;  /* 0x000000040000795c */ /* 0x000fe20000300000 */
.L_x_7802:
[C---:B------:R-:W-:Y:S01]  /*11980*/  IMAD R3, R24.reuse, 0x8, R5 ;  /* 0x0000000818037824 */ /* 0x040fe200078e0205 */
[----:B------:R-:W-:Y:S01]  /*11990*/  SHF.L.U32 R2, R25, 0x1f, RZ ;  /* 0x0000001f19027819 */ /* 0x000fe200000006ff */
[----:B------:R-:W-:-:S03]  /*119a0*/  VIADD R24, R24, 0x1 ;  /* 0x0000000118187836 */ /* 0x000fc60000000000 */
[----:B------:R-:W0:Y:S02]  /*119b0*/  SYNCS.PHASECHK.TRANS64.TRYWAIT P1, [R3+URZ+0x28c40], R2 ;  /* 0x028c4002030075a7 */ /* 0x000e24000802017f */
[----:B------:R-:W-:-:S04]  /*119c0*/  ISETP.NE.AND P2, PT, R24, 0x2, PT ;  /* 0x000000021800780c */ /* 0x000fc80003f45270 */
[----:B------:R-:W-:Y:S01]  /*119d0*/  SEL R0, RZ, 0x1, P2 ;  /* 0x00000001ff007807 */ /* 0x000fe20001000000 */
[----:B0-----:R-:W-:Y:S08]  /*119e0*/  @!P1 BRA `(.L_x_7803) ;  /* 0x0000003000249947 */ /* 0x001ff00003800000 */
.L_x_7899:
[----:B------:R-:W-:Y:S02]  /*119f0*/  SEL R24, R24, RZ, P2 ;  /* 0x000000ff18187207 */ /* 0x000fe40001000000 */
[----:B------:R-:W-:Y:S01]  /*11a00*/  LOP3.LUT R0, R25, R0, RZ, 0x3c, !PT ;  /* 0x0000000019007212 */ /* 0x000fe200078e3cff */
[----:B------:R-:W-:Y:S06]  /*11a10*/  @!P0 BRA `(.L_x_7804) ;  /* 0x0000000000048947 */ /* 0x000fec0003800000 */
[----:B------:R-:W-:Y:S01]  /*11a20*/  BPT.TRAP 0x1 ;  /* 0x000000040000795c */ /* 0x000fe20000300000 */
.L_x_7804:
[----:B------:R-:W-:Y:S01]  /*11a30*/  IMAD R5, R24, 0x8, R5 ;  /* 0x0000000818057824 */ /* 0x000fe200078e0205 */
[----:B------:R-:W-:-:S04]  /*11a40*/  SHF.L.U32 R0, R0, 0x1f, RZ ;  /* 0x0000001f00007819 */ /* 0x000fc800000006ff */
[----:B------:R-:W1:Y:S02]  /*11a50*/  SYNCS.PHASECHK.TRANS64.TRYWAIT P1, [R5+URZ+0x28c40], R0 ;  /* 0x028c4000050075a7 */ /* 0x000e64000802017f */
[----:B-1----:R-:W-:Y:S05]  /*11a60*/  @!P1 BRA `(.L_x_7805) ;  /* 0x0000003000189947 */ /* 0x002fea0003800000 */
.L_x_7900:
[----:B------:R-:W-:Y:S05]  /*11a70*/  @!P0 BRA `(.L_x_7806) ;  /* 0x0000000000048947 */ /* 0x000fea0003800000 */
[----:B------:R-:W-:Y:S01]  /*11a80*/  BPT.TRAP 0x1 ;  /* 0x000000040000795c */ /* 0x000fe20000300000 */
.L_x_7806:
[----:B------:R-:W5:Y:S02]  /*11a90*/  SYNCS.PHASECHK.TRANS64.TRYWAIT P1, [R3+URZ+0x28c60], R2 ;  /* 0x028c6002030075a7 */ /* 0x000f64000802017f */
[----:B-----5:R-:W-:Y:S05]  /*11aa0*/  @!P1 BRA `(.L_x_7807) ;  /* 0x00000030001c9947 */ /* 0x020fea0003800000 */
.L_x_7901:
[----:B------:R-:W-:Y:S05]  /*11ab0*/  @!P0 BRA `(.L_x_7808) ;  /* 0x0000000000048947 */ /* 0x000fea0003800000 */
[----:B------:R-:W-:Y:S01]  /*11ac0*/  BPT.TRAP 0x1 ;  /* 0x000000040000795c */ /* 0x000fe20000300000 */
.L_x_7808:
[----:B------:R0:W0:Y:S02]  /*11ad0*/  SYNCS.PHASECHK.TRANS64.TRYWAIT P0, [R5+URZ+0x28c60], R0 ;  /* 0x028c6000050075a7 */ /* 0x000024000800017f */
[----:B0-----:R-:W-:Y:S05]  /*11ae0*/  @!P0 NANOSLEEP.SYNCS 0x989680 ;  /* 0x009896800000895d */ /* 0x001fea0003900000 */
[----:B------:R-:W0:Y:S02]  /*11af0*/  @!P0 SYNCS.PHASECHK.TRANS64 P0, [R5+URZ+0x28c60], R0 ;  /* 0x028c6000050085a7 */ /* 0x000e24000800007f */
[----:B0-----:R-:W-:Y:S05]  /*11b00*/  @!P0 BRA `(.L_x_7808) ;  /* 0xfffffffc00f08947 */ /* 0x001fea000383ffff */
.L_x_7800:
[----:B------:R-:W-:Y:S05]  /*11b10*/  BSYNC B0 ;  /* 0x0000000000007941 */ /* 0x000fea0003800000 */
.L_x_7799:
[----:B------:R-:W-:Y:S05]  /*11b20*/  EXIT ;  /* 0x000000000000794d */ /* 0x000fea0003800000 */
.L_x_7667:
[----:B0-----:R-:W-:-:S04]  /*11b30*/  IMAD.U32 R4, RZ, RZ, UR21 ;  /* 0x00000015ff047e24 */ /* 0x001fc8000f8e00ff */
[----:B------:R0:W1:Y:S03]  /*11b40*/  SYNCS.PHASECHK.TRANS64.TRYWAIT P1, [R4+URZ+0x28c50], R3 ;  /* 0x028c5003040075a7 */ /* 0x000066000802017f */
[----:B-1----:R-:W-:Y:S05]  /*11b50*/  @!P1 NANOSLEEP.SYNCS 0x989680 ;  /* 0x009896800000995d */ /* 0x002fea0003900000 */
[----:B------:R-:W1:Y:S02]  /*11b60*/  @!P1 SYNCS.PHASECHK.TRANS64 P1, [R4+URZ+0x28c50], R3 ;  /* 0x028c5003040095a7 */ /* 0x000e64000802007f */
[----:B-1----:R-:W-:Y:S05]  /*11b70*/  @!P1 BRA `(.L_x_7667) ;  /* 0xfffffffc00ec9947 */ /* 0x002fea000383ffff */
[----:B------:R-:W-:Y:S05]  /*11b80*/  BRA `(.L_x_7809) ;  /* 0xfffffefc00e07947 */ /* 0x000fea000383ffff */
.L_x_7673:
[----:B-1----:R-:W-:-:S04]  /*11b90*/  IMAD.U32 R4, RZ, RZ, UR21 ;  /* 0x00000015ff047e24 */ /* 0x002fc8000f8e00ff */
[----:B------:R1:W2:Y:S03]  /*11ba0*/  SYNCS.PHASECHK.TRANS64.TRYWAIT P1, [R4+URZ+0x28c50], R3 ;  /* 0x028c5003040075a7 */ /* 0x0002a6000802017f */
[----:B--2---:R-:W-:Y:S05]  /*11bb0*/  @!P1 NANOSLEEP.SYNCS 0x989680 ;  /* 0x009896800000995d */ /* 0x004fea0003900000 */
[----:B------:R-:W2:Y:S02]  /*11bc0*/  @!P1 SYNCS.PHASECHK.TRANS64 P1, [R4+URZ+0x28c50], R3 ;  /* 0x028c5003040095a7 */ /* 0x000ea4000802007f */
[----:B--2---:R-:W-:Y:S05]  /*11bd0*/  @!P1 BRA `(.L_x_7673) ;  /* 0xfffffffc00ec9947 */ /* 0x004fea000383ffff */
[----:B------:R-:W-:Y:S05]  /*11be0*/  BRA `(.L_x_7672) ;  /* 0xffffff0800d87947 */ /* 0x000fea000383ffff */
.L_x_7677:
[----:B0-----:R-:W-:-:S04]  /*11bf0*/  IMAD.U32 R3, RZ, RZ, UR41 ;  /* 0x00000029ff037e24 */ /* 0x001fc8000f8e00ff */
[----:B------:R0:W1:Y:S03]  /*11c00*/  SYNCS.PHASECHK.TRANS64.TRYWAIT P1, [R3+URZ+0x28c00], R0 ;  /* 0x028c0000030075a7 */ /* 0x000066000802017f */
[----:B-1----:R-:W-:Y:S05]  /*11c10*/  @!P1 NANOSLEEP.SYNCS 0x989680 ;  /* 0x009896800000995d */ /* 0x002fea0003900000 */
[----:B------:R-:W1:Y:S02]  /*11c20*/  @!P1 SYNCS.PHASECHK.TRANS64 P1, [R3+URZ+0x28c00], R0 ;  /* 0x028c0000030095a7 */ /* 0x000e64000802007f */
[----:B-1----:R-:W-:Y:S05]  /*11c30*/  @!P1 BRA `(.L_x_7677) ;  /* 0xfffffffc00ec9947 */ /* 0x002fea000383ffff */
[----:B------:R-:W-:Y:S05]  /*11c40*/  BRA `(.L_x_7810) ;  /* 0xffffff1c00687947 */ /* 0x000fea000383ffff */
.L_x_7681:
[----:B--2---:R2:W3:Y:S02]  /*11c50*/  SYNCS.PHASECHK.TRANS64.TRYWAIT P1, [R7+URZ+0x28c30], R8 ;  /* 0x028c3008070075a7 */ /* 0x0044e4000802017f */
[----:B---3--:R-:W-:Y:S05]  /*11c60*/  @!P1 NANOSLEEP.SYNCS 0x989680 ;  /* 0x009896800000995d */ /* 0x008fea0003900000 */
[----:B------:R-:W3:Y:S02]  /*11c70*/  @!P1 SYNCS.PHASECHK.TRANS64 P1, [R7+URZ+0x28c30], R8 ;  /* 0x028c3008070095a7 */ /* 0x000ee4000802007f */
[----:B---3--:R-:W-:Y:S05]  /*11c80*/  @!P1 BRA `(.L_x_7681) ;  /* 0xfffffffc00f09947 */ /* 0x008fea000383ffff */
[----:B------:R-:W-:Y:S05]  /*11c90*/  BRA `(.L_x_7680) ;  /* 0xffffff1c00847947 */ /* 0x000fea000383ffff */
.L_x_7686:
[----:B---3--:R3:W0:Y:S02]  /*11ca0*/  SYNCS.PHASECHK.TRANS64.TRYWAIT P1, [R7+URZ+0x28c50], R8 ;  /* 0x028c5008070075a7 */ /* 0x008624000802017f */
[----:B0-----:R-:W-:Y:S05]  /*11cb0*/  @!P1 NANOSLEEP.SYNCS 0x989680 ;  /* 0x009896800000995d */ /* 0x001fea0003900000 */
[----:B------:R-:W0:Y:S02]  /*11cc0*/  @!P1 SYNCS.PHASECHK.TRANS64 P1, [R7+URZ+0x28c50], R8 ;  /* 0x028c5008070095a7 */ /* 0x000e24000802007f */
[----:B0-----:R-:W-:Y:S05]  /*11cd0*/  @!P1 BRA `(.L_x_7686) ;  /* 0xfffffffc00f09947 */ /* 0x001fea000383ffff */
[----:B------:R-:W-:Y:S05]  /*11ce0*/  BRA `(.L_x_7685) ;  /* 0xffffff30000c7947 */ /* 0x000fea000383ffff */
.L_x_7692:
[----:B-1----:R-:W-:-:S04]  /*11cf0*/  IMAD.U32 R6, RZ, RZ, UR23 ;  /* 0x00000017ff067e24 */ /* 0x002fc8000f8e00ff */
[----:B------:R1:W2:Y:S03]  /*11d00*/  SYNCS.PHASECHK.TRANS64.TRYWAIT P1, [R6+URZ+0x28c30], R7 ;  /* 0x028c3007060075a7 */ /* 0x0002a6000802017f */
[----:B--2---:R-:W-:Y:S05]  /*11d10*/  @!P1 NANOSLEEP.SYNCS 0x989680 ;  /* 0x009896800000995d */ /* 0x004fea0003900000 */
[----:B------:R-:W2:Y:S02]  /*11d20*/  @!P1 SYNCS.PHASECHK.TRANS64 P1, [R6+URZ+0x28c30], R7 ;  /* 0x028c3007060095a7 */ /* 0x000ea4000802007f */
[----:B--2---:R-:W-:Y:S05]  /*11d30*/  @!P1 BRA `(.L_x_7692) ;  /* 0xfffffffc00ec9947 */ /* 0x004fea000383ffff */
[----:B------:R-:W-:Y:S05]  /*11d40*/  BRA `(.L_x_7691) ;  /* 0xffffff34001c7947 */ /* 0x000fea000383ffff */
.L_x_7697:
[----:B-1----:R-:W-:-:S04]  /*11d50*/  MOV R8, UR23 ;  /* 0x0000001700087c02 */ /* 0x002fc80008000f00 */
[----:B------:R1:W2:Y:S03]  /*11d60*/  SYNCS.PHASECHK.TRANS64.TRYWAIT P1, [R8+URZ+0x28c50], R7 ;  /* 0x028c5007080075a7 */ /* 0x0002a6000802017f */
[----:B--2---:R-:W-:Y:S05]  /*11d70*/  @!P1 NANOSLEEP.SYNCS 0x989680 ;  /* 0x009896800000995d */ /* 0x004fea0003900000 */
[----:B------:R-:W2:Y:S02]  /*11d80*/  @!P1 SYNCS.PHASECHK.TRANS64 P1, [R8+URZ+0x28c50], R7 ;  /* 0x028c5007080095a7 */ /* 0x000ea4000802007f */
[----:B--2---:R-:W-:Y:S05]  /*11d90*/  @!P1 BRA `(.L_x_7697) ;  /* 0xfffffffc00ec9947 */ /* 0x004fea000383ffff */
[----:B------:R-:W-:Y:S05]  /*11da0*/  BRA `(.L_x_7696) ;  /* 0xffffff4c009c7947 */ /* 0x000fea000383ffff */
.L_x_7704:
[----:B-1----:R-:W-:-:S04]  /*11db0*/  IMAD.U32 R6, RZ, RZ, UR22 ;  /* 0x00000016ff067e24 */ /* 0x002fc8000f8e00ff */
[----:B------:R1:W2:Y:S03]  /*11dc0*/  SYNCS.PHASECHK.TRANS64.TRYWAIT P1, [R6+URZ+0x28c30], R7 ;  /* 0x028c3007060075a7 */ /* 0x0002a6000802017f */
[----:B--2---:R-:W-:Y:S05]  /*11dd0*/  @!P1 NANOSLEEP.SYNCS 0x989680 ;  /* 0x009896800000995d */ /* 0x004fea0003900000 */
[----:B------:R-:W2:Y:S02]  /*11de0*/  @!P1 SYNCS.PHASECHK.TRANS64 P1, [R6+URZ+0x28c30], R7 ;  /* 0x028c3007060095a7 */ /* 0x000ea4000802007f */
[----:B--2---:R-:W-:Y:S05]  /*11df0*/  @!P1 BRA `(.L_x_7704) ;  /* 0xfffffffc00ec9947 */ /* 0x004fea000383ffff */
[----:B------:R-:W-:Y:S05]  /*11e00*/  BRA `(.L_x_7703) ;  /* 0xffffff50008c7947 */ /* 0x000fea000383ffff */
.L_x_7709:
[----:B---3--:R-:W-:-:S04]  /*11e10*/  IMAD.U32 R8, RZ, RZ, UR22 ;  /* 0x00000016ff087e24 */ /* 0x008fc8000f8e00ff */
[----:B------:R3:W4:Y:S03]  /*11e20*/  SYNCS.PHASECHK.TRANS64.TRYWAIT P1, [R8+URZ+0x28c50], R7 ;  /* 0x028c5007080075a7 */ /* 0x000726000802017f */
[----:B----4-:R-:W-:Y:S05]  /*11e30*/  @!P1 NANOSLEEP.SYNCS 0x989680 ;  /* 0x009896800000995d */ /* 0x010fea0003900000 */
[----:B------:R-:W4:Y:S02]  /*11e40*/  @!P1 SYNCS.PHASECHK.TRANS64 P1, [R8+URZ+0x28c50], R7 ;  /* 0x028c5007080095a7 */ /* 0x000f24000802007f */
[----:B----4-:R-:W-:Y:S05]  /*11e50*/  @!P1 BRA `(.L_x_7709) ;  /* 0xfffffffc00ec9947 */ /* 0x010fea000383ffff */
[----:B------:R-:W-:Y:S05]  /*11e60*/  BRA `(.L_x_7708) ;  /* 0xffffff6400b07947 */ /* 0x000fea000383ffff */
.L_x_7746:
        /* <DEDUP_REMOVED lines=11> */
.L_x_7812:
[----:B------:R-:W-:Y:S05]  /*11f20*/  BSYNC B0 ;  /* 0x0000000000007941 */ /* 0x000fea0003800000 */
.L_x_7811:
[----:B------:R-:W-:Y:S05]  /*11f30*/  BRA `(.L_x_7813) ;  /* 0xffffffbc00887947 */ /* 0x000fea000383ffff */
.L_x_7749:
[----:B0-----:R0:W1:Y:S02]  /*11f40*/  SYNCS.PHASECHK.TRANS64.TRYWAIT P0, [R27+URZ+0x28c40], R0 ;  /* 0x028c40001b0075a7 */ /* 0x001064000800017f */
[----:B-1----:R-:W-:Y:S05]  /*11f50*/  @!P0 NANOSLEEP.SYNCS 0x989680 ;  /* 0x009896800000895d */ /* 0x002fea0003900000 */
[----:B------:R-:W1:Y:S02]  /*11f60*/  @!P0 SYNCS.PHASECHK.TRANS64 P0, [R27+URZ+0x28c40], R0 ;  /* 0x028c40001b0085a7 */ /* 0x000e64000800007f */
[----:B-1----:R-:W-:Y:S05]  /*11f70*/  @!P0 BRA `(.L_x_7749) ;  /* 0xfffffffc00f08947 */ /* 0x002fea000383ffff */
[----:B------:R-:W-:Y:S05]  /*11f80*/  BRA `(.L_x_7814) ;  /* 0xffffffc0005c7947 */ /* 0x000fea000383ffff */
.L_x_7750:
        /* <DEDUP_REMOVED lines=8> */
.L_x_7816:
[----:B------:R-:W-:Y:S05]  /*12010*/  BSYNC B0 ;  /* 0x0000000000007941 */ /* 0x000fea0003800000 */
.L_x_7815:
        /* <DEDUP_REMOVED lines=9> */
.L_x_7817:
[----:B------:R-:W-:Y:S01]  /*120b0*/  IMAD.MOV.U32 R13, RZ, RZ, R4 ;  /* 0x000000ffff0d7224 */ /* 0x000fe200078e0004 */
[----:B------:R-:W-:Y:S01]  /*120c0*/  MOV R12, 0x1 ;  /* 0x00000001000c7802 */ /* 0x000fe20000000f00 */
[----:B------:R-:W-:-:S07]  /*120d0*/  IMAD.MOV.U32 R3, RZ, RZ, R14 ;  /* 0x000000ffff037224 */ /* 0x000fce00078e000e */
[----:B------:R-:W-:Y:S05]  /*120e0*/  WARPSYNC.COLLECTIVE R15, `(.L_x_7818) ;  /* 0x000000000f087348 */ /* 0x000fea0003c00000 */
[----:B------:R0:W1:Y:S02]  /*120f0*/  SHFL.IDX P6, R14, R13, R12, R11 ;  /* 0x0000000c0d0e7389 */ /* 0x00006400000c000b */
[----:B01----:R-:W-:Y:S01]  /*12100*/  ENDCOLLECTIVE ;  /* 0x000000000000791b */ /* 0x003fe20003800000 */
.L_x_7818:
        /* <DEDUP_REMOVED lines=15> */
.L_x_7819:
[----:B------:R-:W-:Y:S02]  /*12200*/  @P0 IMAD R6, R5, 0x2, R23 ;  /* 0x0000000205060824 */ /* 0x000fe400078e0217 */
[----:B------:R-:W-:Y:S02]  /*12210*/  IMAD.MOV.U32 R13, RZ, RZ, R4 ;  /* 0x000000ffff0d7224 */ /* 0x000fe400078e0004 */
[----:B------:R-:W-:Y:S02]  /*12220*/  IMAD.MOV.U32 R12, RZ, RZ, 0x2 ;  /* 0x00000002ff0c7424 */ /* 0x000fe400078e00ff */
[----:B------:R-:W-:-:S07]  /*12230*/  IMAD.MOV.U32 R3, RZ, RZ, R14 ;  /* 0x000000ffff037224 */ /* 0x000fce00078e000e */
[----:B------:R-:W-:Y:S05]  /*12240*/  WARPSYNC.COLLECTIVE R15, `(.L_x_7820) ;  /* 0x000000000f087348 */ /* 0x000fea0003c00000 */
[----:B------:R0:W1:Y:S02]  /*12250*/  SHFL.IDX P6, R14, R13, R12, R11 ;  /* 0x0000000c0d0e7389 */ /* 0x00006400000c000b */
[----:B01----:R-:W-:Y:S01]  /*12260*/  ENDCOLLECTIVE ;  /* 0x000000000000791b */ /* 0x003fe20003800000 */
.L_x_7820:
        /* <DEDUP_REMOVED lines=15> */
.L_x_7821:
[----:B------:R-:W-:Y:S02]  /*12360*/  @P0 IMAD R6, R5, 0x2, R23 ;  /* 0x0000000205060824 */ /* 0x000fe400078e0217 */
[----:B------:R-:W-:Y:S02]  /*12370*/  IMAD.MOV.U32 R13, RZ, RZ, R4 ;  /* 0x000000ffff0d7224 */ /* 0x000fe400078e0004 */
[----:B------:R-:W-:Y:S01]  /*12380*/  IMAD.MOV.U32 R12, RZ, RZ, 0x3 ;  /* 0x00000003ff0c7424 */ /* 0x000fe200078e00ff */
[----:B------:R-:W-:-:S07]  /*12390*/  MOV R3, R14 ;  /* 0x0000000e00037202 */ /* 0x000fce0000000f00 */
[----:B------:R-:W-:Y:S05]  /*123a0*/  WARPSYNC.COLLECTIVE R15, `(.L_x_7822) ;  /* 0x000000000f087348 */ /* 0x000fea0003c00000 */
[----:B------:R0:W1:Y:S02]  /*123b0*/  SHFL.IDX P6, R14, R13, R12, R11 ;  /* 0x0000000c0d0e7389 */ /* 0x00006400000c000b */
[----:B01----:R-:W-:Y:S01]  /*123c0*/  ENDCOLLECTIVE ;  /* 0x000000000000791b */ /* 0x003fe20003800000 */
.L_x_7822:
[----:B------:R-:W-:-:S05]  /*123d0*/  @P0 LEA R3, P1, R7, R3, 0x1 ;  /* 0x0000000307030211 */ /* 0x000fca00078208ff */
[----:B------:R-:W-:-:S05]  /*123e0*/  @P0 IMAD.X R2, RZ, RZ, R2, P1 ;  /* 0x000000ffff020224 */ /* 0x000fca00008e0602 */
        /* <DEDUP_REMOVED lines=12> */
.L_x_7823:
[----:B------:R-:W-:Y:S01]  /*124b0*/  IMAD.MOV.U32 R0, RZ, RZ, R14 ;  /* 0x000000ffff007224 */ /* 0x000fe200078e000e */
[----:B------:R-:W-:Y:S06]  /*124c0*/  BRA `(.L_x_7824) ;  /* 0xffffffc000147947 */ /* 0x000fec000383ffff */
.L_x_7755:
        /* <DEDUP_REMOVED lines=9> */
.L_x_7825:
[C---:B------:R-:W-:Y:S01]  /*12560*/  VIADD R6, R17.reuse, 0x10 ;  /* 0x0000001011067836 */ /* 0x040fe20000000000 */
[----:B------:R-:W-:Y:S01]  /*12570*/  ISETP.GE.AND P0, PT, R17, R5, PT ;  /* 0x000000051100720c */ /* 0x000fe20003f06270 */
[----:B------:R-:W-:Y:S02]  /*12580*/  IMAD.MOV.U32 R13, RZ, RZ, R0 ;  /* 0x000000ffff0d7224 */ /* 0x000fe400078e0000 */
[----:B------:R-:W-:-:S10]  /*12590*/  IMAD.MOV.U32 R2, RZ, RZ, R14 ;  /* 0x000000ffff027224 */ /* 0x000fd400078e000e */
[----:B------:R-:W-:Y:S05]  /*125a0*/  WARPSYNC.COLLECTIVE R15, `(.L_x_7826) ;  /* 0x000000000f087348 */ /* 0x000fea0003c00000 */
[----:B------:R0:W1:Y:S02]  /*125b0*/  SHFL.IDX P6, R14, R13, R12, R11 ;  /* 0x0000000c0d0e7389 */ /* 0x00006400000c000b */
[----:B01----:R-:W-:Y:S01]  /*125c0*/  ENDCOLLECTIVE ;  /* 0x000000000000791b */ /* 0x003fe20003800000 */
.L_x_7826:
[----:B------:R-:W-:Y:S02]  /*125d0*/  IMAD.MOV.U32 R13, RZ, RZ, R4 ;  /* 0x000000ffff0d7224 */ /* 0x000fe400078e0004 */
[----:B------:R-:W-:Y:S02]  /*125e0*/  IMAD.MOV.U32 R12, RZ, RZ, 0x1 ;  /* 0x00000001ff0c7424 */ /* 0x000fe400078e00ff */
[----:B------:R-:W-:-:S07]  /*125f0*/  IMAD.MOV.U32 R3, RZ, RZ, R14 ;  /* 0x000000ffff037224 */ /* 0x000fce00078e000e */
[----:B------:R-:W-:Y:S05]  /*12600*/  WARPSYNC.COLLECTIVE R15, `(.L_x_7827) ;  /* 0x000000000f087348 */ /* 0x000fea0003c00000 */
[----:B------:R0:W1:Y:S02]  /*12610*/  SHFL.IDX P6, R14, R13, R12, R11 ;  /* 0x0000000c0d0e7389 */ /* 0x00006400000c000b */
[----:B01----:R-:W-:Y:S01]  /*12620*/  ENDCOLLECTIVE ;  /* 0x000000000000791b */ /* 0x003fe20003800000 */
.L_x_7827:
        /* <DEDUP_REMOVED lines=10> */
[----:B------:R-:W-:Y:S02]  /*126d0*/  ISETP.GE.AND P0, PT, R6, R5, PT ;  /* 0x000000050600720c */ /* 0x000fe40003f06270 */
[----:B0-----:R-:W-:-:S11]  /*126e0*/  MOV R2, R14 ;  /* 0x0000000e00027202 */ /* 0x001fd60000000f00 */
[----:B------:R-:W-:Y:S05]  /*126f0*/  WARPSYNC.COLLECTIVE R15, `(.L_x_7828) ;  /* 0x000000000f087348 */ /* 0x000fea0003c00000 */
[----:B------:R0:W1:Y:S02]  /*12700*/  SHFL.IDX P6, R14, R13, R12, R11 ;  /* 0x0000000c0d0e7389 */ /* 0x00006400000c000b */
[----:B01----:R-:W-:Y:S01]  /*12710*/  ENDCOLLECTIVE ;  /* 0x000000000000791b */ /* 0x003fe20003800000 */
.L_x_7828:
[----:B------:R-:W-:Y:S02]  /*12720*/  IMAD.MOV.U32 R13, RZ, RZ, R4 ;  /* 0x000000ffff0d7224 */ /* 0x000fe400078e0004 */
[----:B------:R-:W-:Y:S02]  /*12730*/  IMAD.MOV.U32 R12, RZ, RZ, 0x2 ;  /* 0x00000002ff0c7424 */ /* 0x000fe400078e00ff */
[----:B------:R-:W-:-:S07]  /*12740*/  IMAD.MOV.U32 R3, RZ, RZ, R14 ;  /* 0x000000ffff037224 */ /* 0x000fce00078e000e */
[----:B------:R-:W-:Y:S05]  /*12750*/  WARPSYNC.COLLECTIVE R15, `(.L_x_7829) ;  /* 0x000000000f087348 */ /* 0x000fea0003c00000 */
[----:B------:R0:W1:Y:S02]  /*12760*/  SHFL.IDX P6, R14, R13, R12, R11 ;  /* 0x0000000c0d0e7389 */ /* 0x00006400000c000b */
[----:B01----:R-:W-:Y:S01]  /*12770*/  ENDCOLLECTIVE ;  /* 0x000000000000791b */ /* 0x003fe20003800000 */
.L_x_7829:
        /* <DEDUP_REMOVED lines=16> */
.L_x_7830:
[----:B------:R-:W-:Y:S02]  /*12880*/  IMAD.MOV.U32 R13, RZ, RZ, R4 ;  /* 0x000000ffff0d7224 */ /* 0x000fe400078e0004 */
[----:B------:R-:W-:Y:S02]  /*12890*/  IMAD.MOV.U32 R12, RZ, RZ, 0x3 ;  /* 0x00000003ff0c7424 */ /* 0x000fe400078e00ff */
[----:B------:R-:W-:-:S07]  /*128a0*/  IMAD.MOV.U32 R3, RZ, RZ, R14 ;  /* 0x000000ffff037224 */ /* 0x000fce00078e000e */
[----:B------:R-:W-:Y:S05]  /*128b0*/  WARPSYNC.COLLECTIVE R15, `(.L_x_7831) ;  /* 0x000000000f087348 */ /* 0x000fea0003c00000 */
[----:B------:R0:W1:Y:S02]  /*128c0*/  SHFL.IDX P6, R14, R13, R12, R11 ;  /* 0x0000000c0d0e7389 */ /* 0x00006400000c000b */
[----:B01----:R-:W-:Y:S01]  /*128d0*/  ENDCOLLECTIVE ;  /* 0x000000000000791b */ /* 0x003fe20003800000 */
.L_x_7831:
        /* <DEDUP_REMOVED lines=14> */
.L_x_7832:
[----:B------:R-:W-:Y:S01]  /*129c0*/  IMAD.MOV.U32 R0, RZ, RZ, R14 ;  /* 0x000000ffff007224 */ /* 0x000fe200078e000e */
[----:B------:R-:W-:Y:S06]  /*129d0*/  BRA `(.L_x_7833) ;  /* 0xffffffc4001c7947 */ /* 0x000fec000383ffff */
.L_x_7758:
[----:B0-----:R0:W1:Y:S02]  /*129e0*/  SYNCS.PHASECHK.TRANS64.TRYWAIT P0, [R23+URZ+0x28c20], R0 ;  /* 0x028c2000170075a7 */ /* 0x001064000800017f */
[----:B-1----:R-:W-:Y:S05]  /*129f0*/  @!P0 NANOSLEEP.SYNCS 0x989680 ;  /* 0x009896800000895d */ /* 0x002fea0003900000 */
[----:B------:R-:W1:Y:S02]  /*12a00*/  @!P0 SYNCS.PHASECHK.TRANS64 P0, [R23+URZ+0x28c20], R0 ;  /* 0x028c2000170085a7 */ /* 0x000e64000800007f */
[----:B-1----:R-:W-:Y:S05]  /*12a10*/  @!P0 BRA `(.L_x_7758) ;  /* 0xfffffffc00f08947 */ /* 0x002fea000383ffff */
[----:B------:R-:W-:Y:S05]  /*12a20*/  BRA `(.L_x_7834) ;  /* 0xffffffc400787947 */ /* 0x000fea000383ffff */
.L_x_7761:
[----:B0-----:R0:W1:Y:S02]  /*12a30*/  SYNCS.PHASECHK.TRANS64.TRYWAIT P0, [R27+URZ+0x28c60], R0 ;  /* 0x028c60001b0075a7 */ /* 0x001064000800017f */
[----:B-1----:R-:W-:Y:S05]  /*12a40*/  @!P0 NANOSLEEP.SYNCS 0x989680 ;  /* 0x009896800000895d */ /* 0x002fea0003900000 */
[----:B------:R-:W1:Y:S02]  /*12a50*/  @!P0 SYNCS.PHASECHK.TRANS64 P0, [R27+URZ+0x28c60], R0 ;  /* 0x028c60001b0085a7 */ /* 0x000e64000800007f */
[----:B-1----:R-:W-:Y:S05]  /*12a60*/  @!P0 BRA `(.L_x_7761) ;  /* 0xfffffffc00f08947 */ /* 0x002fea000383ffff */
[----:B------:R-:W-:Y:S05]  /*12a70*/  BRA `(.L_x_7835) ;  /* 0xffffffc400887947 */ /* 0x000fea000383ffff */
.L_x_7762:
        /* <DEDUP_REMOVED lines=8> */
.L_x_7837:
[----:B------:R-:W-:Y:S05]  /*12b00*/  BSYNC B0 ;  /* 0x0000000000007941 */ /* 0x000fea0003800000 */
.L_x_7836:
        /* <DEDUP_REMOVED lines=14> */
.L_x_7838:
[----:B------:R-:W-:Y:S02]  /*12bf0*/  LOP3.LUT R22, R22, 0xfffffeff, RZ, 0xc0, !PT ;  /* 0xfffffeff16167812 */ /* 0x000fe400078ec0ff */
[----:B------:R-:W-:Y:S02]  /*12c00*/  LOP3.LUT P2, RZ, R30, 0x10, RZ, 0xc0, !PT ;  /* 0x000000101eff7812 */ /* 0x000fe4000784c0ff */
[----:B------:R-:W-:Y:S01]  /*12c10*/  MOV R13, R6 ;  /* 0x00000006000d7202 */ /* 0x000fe20000000f00 */
        /* <DEDUP_REMOVED lines=38> */
.L_x_7839:
[----:B------:R-:W-:Y:S02]  /*12e80*/  IMAD.MOV.U32 R13, RZ, RZ, R4 ;  /* 0x000000ffff0d7224 */ /* 0x000fe400078e0004 */
[----:B------:R-:W-:-:S07]  /*12e90*/  IMAD.MOV.U32 R3, RZ, RZ, R14 ;  /* 0x000000ffff037224 */ /* 0x000fce00078e000e */
[----:B------:R-:W-:Y:S05]  /*12ea0*/  WARPSYNC.COLLECTIVE R15, `(.L_x_7840) ;  /* 0x000000000f087348 */ /* 0x000fea0003c00000 */
[----:B------:R0:W1:Y:S02]  /*12eb0*/  SHFL.IDX P6, R14, R13, R12, R11 ;  /* 0x0000000c0d0e7389 */ /* 0x00006400000c000b */
[----:B01----:R-:W-:Y:S01]  /*12ec0*/  ENDCOLLECTIVE ;  /* 0x000000000000791b */ /* 0x003fe20003800000 */
.L_x_7840:
        /* <DEDUP_REMOVED lines=29> */
.L_x_7841:
[----:B------:R-:W-:Y:S02]  /*130a0*/  IMAD.MOV.U32 R13, RZ, RZ, R4 ;  /* 0x000000ffff0d7224 */ /* 0x000fe400078e0004 */
[----:B------:R-:W-:-:S07]  /*130b0*/  IMAD.MOV.U32 R7, RZ, RZ, R14 ;  /* 0x000000ffff077224 */ /* 0x000fce00078e000e */
[----:B------:R-:W-:Y:S05]  /*130c0*/  WARPSYNC.COLLECTIVE R15, `(.L_x_7842) ;  /* 0x000000000f087348 */ /* 0x000fea0003c00000 */
[----:B------:R0:W1:Y:S02]  /*130d0*/  SHFL.IDX P6, R14, R13, R12, R11 ;  /* 0x0000000c0d0e7389 */ /* 0x00006400000c000b */
[----:B01----:R-:W-:Y:S01]  /*130e0*/  ENDCOLLECTIVE ;  /* 0x000000000000791b */ /* 0x003fe20003800000 */
.L_x_7842:
        /* <DEDUP_REMOVED lines=29> */
.L_x_7843:
[----:B------:R-:W-:Y:S02]  /*132c0*/  IMAD.MOV.U32 R13, RZ, RZ, R4 ;  /* 0x000000ffff0d7224 */ /* 0x000fe400078e0004 */
[----:B------:R-:W-:-:S07]  /*132d0*/  IMAD.MOV.U32 R6, RZ, RZ, R14 ;  /* 0x000000ffff067224 */ /* 0x000fce00078e000e */
[----:B------:R-:W-:Y:S05]  /*132e0*/  WARPSYNC.COLLECTIVE R15, `(.L_x_7844) ;  /* 0x000000000f087348 */ /* 0x000fea0003c00000 */
[----:B------:R0:W1:Y:S02]  /*132f0*/  SHFL.IDX P6, R14, R13, R12, R11 ;  /* 0x0000000c0d0e7389 */ /* 0x00006400000c000b */
[----:B01----:R-:W-:Y:S01]  /*13300*/  ENDCOLLECTIVE ;  /* 0x000000000000791b */ /* 0x003fe20003800000 */
.L_x_7844:
[----:B------:R-:W-:Y:S01]  /*13310*/  IMAD.MOV.U32 R2, RZ, RZ, R14 ;  /* 0x000000ffff027224 */ /* 0x000fe200078e000e */
[----:B------:R-:W-:Y:S06]  /*13320*/  BRA `(.L_x_7845) ;  /* 0xffffffc4001c7947 */ /* 0x000fec000383ffff */
.L_x_7769:
[----:B0-----:R0:W1:Y:S02]  /*13330*/  SYNCS.PHASECHK.TRANS64.TRYWAIT P0, [R6+URZ+0x28c40], R17 ;  /* 0x028c4011060075a7 */ /* 0x001064000800017f */
[----:B-1----:R-:W-:Y:S05]  /*13340*/  @!P0 NANOSLEEP.SYNCS 0x989680 ;  /* 0x009896800000895d */ /* 0x002fea0003900000 */
[----:B------:R-:W1:Y:S02]  /*13350*/  @!P0 SYNCS.PHASECHK.TRANS64 P0, [R6+URZ+0x28c40], R17 ;  /* 0x028c4011060085a7 */ /* 0x000e64000800007f */
[----:B-1----:R-:W-:Y:S05]  /*13360*/  @!P0 BRA `(.L_x_7769) ;  /* 0xfffffffc00f08947 */ /* 0x002fea000383ffff */
[----:B------:R-:W-:Y:S05]  /*13370*/  BRA `(.L_x_7846) ;  /* 0xffffffc800a87947 */ /* 0x000fea000383ffff */
.L_x_7770:
        /* <DEDUP_REMOVED lines=8> */
.L_x_7848:
[----:B------:R-:W-:Y:S05]  /*13400*/  BSYNC B1 ;  /* 0x0000000000017941 */ /* 0x000fea0003800000 */
.L_x_7847:
        /* <DEDUP_REMOVED lines=9> */
.L_x_7849:
[----:B------:R-:W-:Y:S01]  /*134a0*/  IMAD.MOV.U32 R13, RZ, RZ, R27 ;  /* 0x000000ffff0d7224 */ /* 0x000fe200078e001b */
[----:B------:R-:W-:Y:S01]  /*134b0*/  MOV R12, 0x1 ;  /* 0x00000001000c7802 */ /* 0x000fe20000000f00 */
[----:B------:R-:W-:-:S07]  /*134c0*/  IMAD.MOV.U32 R2, RZ, RZ, R14 ;  /* 0x000000ffff027224 */ /* 0x000fce00078e000e */
[----:B------:R-:W-:Y:S05]  /*134d0*/  WARPSYNC.COLLECTIVE R15, `(.L_x_7850) ;  /* 0x000000000f087348 */ /* 0x000fea0003c00000 */
[----:B------:R0:W1:Y:S02]  /*134e0*/  SHFL.IDX P6, R14, R13, R12, R11 ;  /* 0x0000000c0d0e7389 */ /* 0x00006400000c000b */
[----:B01----:R-:W-:Y:S01]  /*134f0*/  ENDCOLLECTIVE ;  /* 0x000000000000791b */ /* 0x003fe20003800000 */
.L_x_7850:
        /* <DEDUP_REMOVED lines=11> */
.L_x_7851:
[----:B------:R-:W-:Y:S02]  /*135b0*/  IMAD.MOV.U32 R13, RZ, RZ, R27 ;  /* 0x000000ffff0d7224 */ /* 0x000fe400078e001b */
[----:B------:R-:W-:Y:S02]  /*135c0*/  IMAD.MOV.U32 R12, RZ, RZ, 0x2 ;  /* 0x00000002ff0c7424 */ /* 0x000fe400078e00ff */
[----:B------:R-:W-:-:S07]  /*135d0*/  IMAD.MOV.U32 R2, RZ, RZ, R14 ;  /* 0x000000ffff027224 */ /* 0x000fce00078e000e */
[----:B------:R-:W-:Y:S05]  /*135e0*/  WARPSYNC.COLLECTIVE R15, `(.L_x_7852) ;  /* 0x000000000f087348 */ /* 0x000fea0003c00000 */
[----:B------:R0:W1:Y:S02]  /*135f0*/  SHFL.IDX P6, R14, R13, R12, R11 ;  /* 0x0000000c0d0e7389 */ /* 0x00006400000c000b */
[----:B01----:R-:W-:Y:S01]  /*13600*/  ENDCOLLECTIVE ;  /* 0x000000000000791b */ /* 0x003fe20003800000 */
.L_x_7852:
        /* <DEDUP_REMOVED lines=11> */
.L_x_7853:
[----:B------:R-:W-:Y:S02]  /*136c0*/  IMAD.MOV.U32 R13, RZ, RZ, R27 ;  /* 0x000000ffff0d7224 */ /* 0x000fe400078e001b */
[----:B------:R-:W-:Y:S02]  /*136d0*/  IMAD.MOV.U32 R12, RZ, RZ, 0x3 ;  /* 0x00000003ff0c7424 */ /* 0x000fe400078e00ff */
[----:B------:R-:W-:-:S07]  /*136e0*/  IMAD.MOV.U32 R2, RZ, RZ, R14 ;  /* 0x000000ffff027224 */ /* 0x000fce00078e000e */
[----:B------:R-:W-:Y:S05]  /*136f0*/  WARPSYNC.COLLECTIVE R15, `(.L_x_7854) ;  /* 0x000000000f087348 */ /* 0x000fea0003c00000 */
[----:B------:R0:W1:Y:S02]  /*13700*/  SHFL.IDX P6, R14, R13, R12, R11 ;  /* 0x0000000c0d0e7389 */ /* 0x00006400000c000b */
[----:B01----:R-:W-:Y:S01]  /*13710*/  ENDCOLLECTIVE ;  /* 0x000000000000791b */ /* 0x003fe20003800000 */
.L_x_7854:
        /* <DEDUP_REMOVED lines=11> */
.L_x_7855:
[----:B------:R-:W-:Y:S01]  /*137d0*/  IMAD.MOV.U32 R2, RZ, RZ, R14 ;  /* 0x000000ffff027224 */ /* 0x000fe200078e000e */
[----:B------:R-:W-:Y:S06]  /*137e0*/  BRA `(.L_x_7856) ;  /* 0xffffffc800387947 */ /* 0x000fec000383ffff */
.L_x_7775:
[----:B---3--:R3:W4:Y:S02]  /*137f0*/  SYNCS.PHASECHK.TRANS64.TRYWAIT P0, [R6+URZ+0x28c60], R17 ;  /* 0x028c6011060075a7 */ /* 0x008724000800017f */
[----:B----4-:R-:W-:Y:S05]  /*13800*/  @!P0 NANOSLEEP.SYNCS 0x989680 ;  /* 0x009896800000895d */ /* 0x010fea0003900000 */
[----:B------:R-:W4:Y:S02]  /*13810*/  @!P0 SYNCS.PHASECHK.TRANS64 P0, [R6+URZ+0x28c60], R17 ;  /* 0x028c6011060085a7 */ /* 0x000f24000800007f */
[----:B----4-:R-:W-:Y:S05]  /*13820*/  @!P0 BRA `(.L_x_7775) ;  /* 0xfffffffc00f08947 */ /* 0x010fea000383ffff */
[----:B------:R-:W-:Y:S05]  /*13830*/  BRA `(.L_x_7857) ;  /* 0xffffffc800887947 */ /* 0x000fea000383ffff */
.L_x_7776:
        /* <DEDUP_REMOVED lines=8> */
.L_x_7859:
[----:B------:R-:W-:Y:S05]  /*138c0*/  BSYNC B1 ;  /* 0x0000000000017941 */ /* 0x000fea0003800000 */
.L_x_7858:
        /* <DEDUP_REMOVED lines=12> */
.L_x_7860:
        /* <DEDUP_REMOVED lines=18> */
.L_x_7861:
        /* <DEDUP_REMOVED lines=16> */
.L_x_7862:
        /* <DEDUP_REMOVED lines=19> */
.L_x_7863:
        /* <DEDUP_REMOVED lines=14> */
.L_x_7864:
        /* <DEDUP_REMOVED lines=16> */
.L_x_7865:
        /* <DEDUP_REMOVED lines=14> */
.L_x_7866:
[----:B------:R-:W-:Y:S05]  /*13fa0*/  BRA `(.L_x_7867) ;  /* 0xffffffc400f47947 */ /* 0x000fea000383ffff */
.L_x_7784:
        /* <DEDUP_REMOVED lines=8> */
.L_x_7869:
[----:B------:R-:W-:Y:S05]  /*14030*/  BSYNC B0 ;  /* 0x0000000000007941 */ /* 0x000fea0003800000 */
.L_x_7868:
        /* <DEDUP_REMOVED lines=9> */
.L_x_7870:
        /* <DEDUP_REMOVED lines=18> */
.L_x_7871:
[----:B------:R-:W-:Y:S01]  /*141f0*/  IMAD.MOV.U32 R12, RZ, RZ, 0x2 ;  /* 0x00000002ff0c7424 */ /* 0x000fe200078e00ff */
[----:B------:R-:W-:-:S05]  /*14200*/  SEL R4, R14, RZ, P1 ;  /* 0x000000ff0e047207 */ /* 0x000fca0000800000 */
[----:B------:R-:W-:-:S04]  /*14210*/  IMAD.IADD R4, R17, 0x1, R4 ;  /* 0x0000000111047824 */ /* 0x000fc800078e0204 */
[----:B------:R-:W-:-:S07]  /*14220*/  IMAD.MOV.U32 R13, RZ, RZ, R4 ;  /* 0x000000ffff0d7224 */ /* 0x000fce00078e0004 */
[----:B------:R-:W-:Y:S05]  /*14230*/  WARPSYNC.COLLECTIVE R15, `(.L_x_7872) ;  /* 0x000000000f087348 */ /* 0x000fea0003c00000 */
[----:B------:R0:W1:Y:S02]  /*14240*/  SHFL.UP P6, R14, R13, R12, R11 ;  /* 0x0400000c0d0e7389 */ /* 0x00006400000c000b */
[----:B01----:R-:W-:Y:S01]  /*14250*/  ENDCOLLECTIVE ;  /* 0x000000000000791b */ /* 0x003fe20003800000 */
.L_x_7872:
[----:B------:R-:W-:Y:S01]  /*14260*/  IMAD.MOV.U32 R12, RZ, RZ, 0x4 ;  /* 0x00000004ff0c7424 */ /* 0x000fe200078e00ff */
[----:B------:R-:W-:-:S04]  /*14270*/  SEL R3, R14, RZ, P2 ;  /* 0x000000ff0e037207 */ /* 0x000fc80001000000 */
[----:B------:R-:W-:-:S05]  /*14280*/  IADD3 R6, R4, R3, RZ ;  /* 0x0000000304067210 */ /* 0x000fca0007ffe0ff */
[----:B------:R-:W-:-:S07]  /*14290*/  IMAD.MOV.U32 R13, RZ, RZ, R6 ;  /* 0x000000ffff0d7224 */ /* 0x000fce00078e0006 */
[----:B------:R-:W-:Y:S05]  /*142a0*/  WARPSYNC.COLLECTIVE R15, `(.L_x_7873) ;  /* 0x000000000f087348 */ /* 0x000fea0003c00000 */
[----:B------:R0:W1:Y:S02]  /*142b0*/  SHFL.UP P6, R14, R13, R12, R11 ;  /* 0x0400000c0d0e7389 */ /* 0x00006400000c000b */
[----:B01----:R-:W-:Y:S01]  /*142c0*/  ENDCOLLECTIVE ;  /* 0x000000000000791b */ /* 0x003fe20003800000 */
.L_x_7873:
[----:B------:R-:W-:Y:S01]  /*142d0*/  IMAD.MOV.U32 R12, RZ, RZ, 0x8 ;  /* 0x00000008ff0c7424 */ /* 0x000fe200078e00ff */
[----:B------:R-:W-:-:S05]  /*142e0*/  SEL R3, R14, RZ, P3 ;  /* 0x000000ff0e037207 */ /* 0x000fca0001800000 */
[----:B------:R-:W-:-:S04]  /*142f0*/  IMAD.IADD R2, R6, 0x1, R3 ;  /* 0x0000000106027824 */ /* 0x000fc800078e0203 */
[----:B------:R-:W-:-:S07]  /*14300*/  IMAD.MOV.U32 R13, RZ, RZ, R2 ;  /* 0x000000ffff0d7224 */ /* 0x000fce00078e0002 */
[----:B------:R-:W-:Y:S05]  /*14310*/  WARPSYNC.COLLECTIVE R15, `(.L_x_7874) ;  /* 0x000000000f087348 */ /* 0x000fea0003c00000 */
[----:B------:R0:W1:Y:S02]  /*14320*/  SHFL.UP P6, R14, R13, R12, R11 ;  /* 0x0400000c0d0e7389 */ /* 0x00006400000c000b */
[----:B01----:R-:W-:Y:S01]  /*14330*/  ENDCOLLECTIVE ;  /* 0x000000000000791b */ /* 0x003fe20003800000 */
.L_x_7874:
[----:B------:R-:W-:Y:S01]  /*14340*/  IMAD.MOV.U32 R12, RZ, RZ, 0x10 ;  /* 0x00000010ff0c7424 */ /* 0x000fe200078e00ff */
[----:B------:R-:W-:-:S05]  /*14350*/  SEL R3, R14, RZ, P4 ;  /* 0x000000ff0e037207 */ /* 0x000fca0002000000 */
[----:B------:R-:W-:-:S04]  /*14360*/  IMAD.IADD R3, R2, 0x1, R3 ;  /* 0x0000000102037824 */ /* 0x000fc800078e0203 */
[----:B------:R-:W-:-:S07]  /*14370*/  IMAD.MOV.U32 R13, RZ, RZ, R3 ;  /* 0x000000ffff0d7224 */ /* 0x000fce00078e0003 */
[----:B------:R-:W-:Y:S05]  /*14380*/  WARPSYNC.COLLECTIVE R15, `(.L_x_7875) ;  /* 0x000000000f087348 */ /* 0x000fea0003c00000 */
[----:B------:R0:W1:Y:S02]  /*14390*/  SHFL.UP P6, R14, R13, R12, R11 ;  /* 0x0400000c0d0e7389 */ /* 0x00006400000c000b */
[----:B01----:R-:W-:Y:S01]  /*143a0*/  ENDCOLLECTIVE ;  /* 0x000000000000791b */ /* 0x003fe20003800000 */
.L_x_7875:
        /* <DEDUP_REMOVED lines=8> */
.L_x_7876:
[----:B------:R-:W-:Y:S05]  /*14430*/  BRA `(.L_x_7877) ;  /* 0xffffffc800887947 */ /* 0x000fea000383ffff */
.L_x_7789:
        /* <DEDUP_REMOVED lines=8> */
.L_x_7879:
[----:B------:R-:W-:Y:S05]  /*144c0*/  BSYNC B0 ;  /* 0x0000000000007941 */ /* 0x000fea0003800000 */
.L_x_7878:
        /* <DEDUP_REMOVED lines=8> */
.L_x_7880:
[----:B------:R-:W-:Y:S01]  /*14550*/  IMAD.MOV.U32 R12, RZ, RZ, 0x4 ;  /* 0x00000004ff0c7424 */ /* 0x000fe200078e00ff */
[----:B------:R-:W-:-:S05]  /*14560*/  SEL R2, R14, RZ, P2 ;  /* 0x000000ff0e027207 */ /* 0x000fca0001000000 */
[----:B------:R-:W-:-:S04]  /*14570*/  IMAD.IADD R2, R13, 0x1, R2 ;  /* 0x000000010d027824 */ /* 0x000fc800078e0202 */
[----:B------:R-:W-:-:S07]  /*14580*/  IMAD.MOV.U32 R13, RZ, RZ, R2 ;  /* 0x000000ffff0d7224 */ /* 0x000fce00078e0002 */
[----:B------:R-:W-:Y:S05]  /*14590*/  WARPSYNC.COLLECTIVE R15, `(.L_x_7881) ;  /* 0x000000000f087348 */ /* 0x000fea0003c00000 */
[----:B------:R0:W1:Y:S02]  /*145a0*/  SHFL.UP P6, R14, R13, R12, R11 ;  /* 0x0400000c0d0e7389 */ /* 0x00006400000c000b */
[----:B01----:R-:W-:Y:S01]  /*145b0*/  ENDCOLLECTIVE ;  /* 0x000000000000791b */ /* 0x003fe20003800000 */
.L_x_7881:
[----:B------:R-:W-:Y:S01]  /*145c0*/  IMAD.MOV.U32 R12, RZ, RZ, 0x8 ;  /* 0x00000008ff0c7424 */ /* 0x000fe200078e00ff */
[----:B------:R-:W-:-:S05]  /*145d0*/  SEL R3, R14, RZ, P3 ;  /* 0x000000ff0e037207 */ /* 0x000fca0001800000 */
[----:B------:R-:W-:-:S04]  /*145e0*/  IMAD.IADD R3, R2, 0x1, R3 ;  /* 0x0000000102037824 */ /* 0x000fc800078e0203 */
[----:B------:R-:W-:-:S07]  /*145f0*/  IMAD.MOV.U32 R13, RZ, RZ, R3 ;  /* 0x000000ffff0d7224 */ /* 0x000fce00078e0003 */
[----:B------:R-:W-:Y:S05]  /*14600*/  WARPSYNC.COLLECTIVE R15, `(.L_x_7882) ;  /* 0x000000000f087348 */ /* 0x000fea0003c00000 */
[----:B------:R0:W1:Y:S02]  /*14610*/  SHFL.UP P6, R14, R13, R12, R11 ;  /* 0x0400000c0d0e7389 */ /* 0x00006400000c000b */
[----:B01----:R-:W-:Y:S01]  /*14620*/  ENDCOLLECTIVE ;  /* 0x000000000000791b */ /* 0x003fe20003800000 */
.L_x_7882:
[----:B------:R-:W-:Y:S01]  /*14630*/  IMAD.MOV.U32 R12, RZ, RZ, 0x10 ;  /* 0x00000010ff0c7424 */ /* 0x000fe200078e00ff */
[----:B------:R-:W-:-:S05]  /*14640*/  SEL R4, R14, RZ, P4 ;  /* 0x000000ff0e047207 */ /* 0x000fca0002000000 */
[----:B------:R-:W-:-:S04]  /*14650*/  IMAD.IADD R4, R3, 0x1, R4 ;  /* 0x0000000103047824 */ /* 0x000fc800078e0204 */
[----:B------:R-:W-:-:S07]  /*14660*/  IMAD.MOV.U32 R13, RZ, RZ, R4 ;  /* 0x000000ffff0d7224 */ /* 0x000fce00078e0004 */
[----:B------:R-:W-:Y:S05]  /*14670*/  WARPSYNC.COLLECTIVE R15, `(.L_x_7883) ;  /* 0x000000000f087348 */ /* 0x000fea0003c00000 */
[----:B------:R0:W1:Y:S02]  /*14680*/  SHFL.UP P6, R14, R13, R12, R11 ;  /* 0x0400000c0d0e7389 */ /* 0x00006400000c000b */
[----:B01----:R-:W-:Y:S01]  /*14690*/  ENDCOLLECTIVE ;  /* 0x000000000000791b */ /* 0x003fe20003800000 */
.L_x_7883:
        /* <DEDUP_REMOVED lines=8> */
.L_x_7884:
[----:B------:R-:W-:Y:S05]  /*14720*/  BRA `(.L_x_7885) ;  /* 0xffffffc800687947 */ /* 0x000fea000383ffff */
.L_x_7791:
[----:B------:R-:W-:Y:S01]  /*14730*/  BSSY B0, `(.L_x_7886) ;  /* 0x0000006000007945 */ /* 0x000fe20003800000 */
[----:B------:R-:W-:Y:S01]  /*14740*/  PLOP3.LUT P6, PT, P6, PT, PT, 0x8, 0x0 ;  /* 0x000000000000781c */ /* 0x000fe200037ce170 */
[----:B------:R-:W-:-:S12]  /*14750*/  IMAD.MOV.U32 R15, RZ, RZ, -0x1 ;  /* 0xffffffffff0f7424 */ /* 0x000fd800078e00ff */
[----:B01----:R-:W-:Y:S05]  /*14760*/  WARPSYNC.COLLECTIVE R15, `(.L_x_7887) ;  /* 0x000000000f087348 */ /* 0x003fea0003c00000 */
[----:B------:R-:W-:Y:S01]  /*14770*/  VOTE.ANY R14, PT, P6 ;  /* 0x00000000000e7806 */ /* 0x000fe200030e0100 */
[----:B01----:R-:W-:Y:S06]  /*14780*/  ENDCOLLECTIVE ;  /* 0x000000000000791b */ /* 0x003fec0003800000 */
.L_x_7887:
[----:B------:R-:W-:Y:S05]  /*14790*/  BSYNC B0 ;  /* 0x0000000000007941 */ /* 0x000fea0003800000 */
.L_x_7886:
        /* <DEDUP_REMOVED lines=9> */
.L_x_7888:
[----:B------:R-:W-:Y:S01]  /*14830*/  MOV R17, R14 ;  /* 0x0000000e00117202 */ /* 0x000fe20000000f00 */
[----:B------:R-:W-:Y:S06]  /*14840*/  BRA `(.L_x_7889) ;  /* 0xffffffc800587947 */ /* 0x000fec000383ffff */
.L_x_7793:
[----:B------:R-:W-:Y:S01]  /*14850*/  BSSY B0, `(.L_x_7890) ;  /* 0x0000007000007945 */ /* 0x000fe20003800000 */
[----:B------:R-:W-:Y:S02]  /*14860*/  IMAD.MOV.U32 R13, RZ, RZ, R2 ;  /* 0x000000ffff0d7224 */ /* 0x000fe400078e0002 */
[----:B------:R-:W-:Y:S02]  /*14870*/  IMAD.MOV.U32 R11, RZ, RZ, 0x1f ;  /* 0x0000001fff0b7424 */ /* 0x000fe400078e00ff */
[----:B------:R-:W-:-:S07]  /*14880*/  IMAD.MOV.U32 R15, RZ, RZ, -0x1 ;  /* 0xffffffffff0f7424 */ /* 0x000fce00078e00ff */
[----:B0123--:R-:W-:Y:S05]  /*14890*/  WARPSYNC.COLLECTIVE R15, `(.L_x_7891) ;  /* 0x000000000f087348 */ /* 0x00ffea0003c00000 */
[----:B------:R4:W0:Y:S02]  /*148a0*/  SHFL.IDX P6, R14, R13, R12, R11 ;  /* 0x0000000c0d0e7389 */ /* 0x00082400000c000b */
[----:B01234-:R-:W-:Y:S01]  /*148b0*/  ENDCOLLECTIVE ;  /* 0x000000000000791b */ /* 0x01ffe20003800000 */
.L_x_7891:
[----:B------:R-:W-:Y:S05]  /*148c0*/  BSYNC B0 ;  /* 0x0000000000007941 */ /* 0x000fea0003800000 */
.L_x_7890:
[----:B------:R-:W-:Y:S05]  /*148d0*/  BRA `(.L_x_7792) ;  /* 0xffffffc800507947 */ /* 0x000fea000383ffff */
.L_x_7797:
[----:B0-----:R0:W1:Y:S02]  /*148e0*/  SYNCS.PHASECHK.TRANS64.TRYWAIT P0, [R5+URZ+0x28c20], R0 ;  /* 0x028c2000050075a7 */ /* 0x001064000800017f */
[----:B-1----:R-:W-:Y:S05]  /*148f0*/  @!P0 NANOSLEEP.SYNCS 0x989680 ;  /* 0x009896800000895d */ /* 0x002fea0003900000 */
[----:B------:R-:W1:Y:S02]  /*14900*/  @!P0 SYNCS.PHASECHK.TRANS64 P0, [R5+URZ+0x28c20], R0 ;  /* 0x028c2000050085a7 */ /* 0x000e64000800007f */
[----:B-1----:R-:W-:Y:S05]  /*14910*/  @!P0 BRA `(.L_x_7797) ;  /* 0xfffffffc00f08947 */ /* 0x002fea000383ffff */
[----:B------:R-:W-:Y:S05]  /*14920*/  BRA `(.L_x_7892) ;  /* 0xffffffcc00c87947 */ /* 0x000fea000383ffff */
.L_x_7798:
        /* <DEDUP_REMOVED lines=11> */
.L_x_7894:
[----:B------:R-:W-:Y:S05]  /*149e0*/  BSYNC B0 ;  /* 0x0000000000007941 */ /* 0x000fea0003800000 */
.L_x_7893:
[----:B------:R-:W-:Y:S05]  /*149f0*/  BRA `(.L_x_7895) ;  /* 0xffffffcc00b07947 */ /* 0x000fea000383ffff */
.L_x_7801:
[----:B------:R-:W-:Y:S01]  /*14a00*/  BSSY B1, `(.L_x_7896) ;  /* 0x0000006000017945 */ /* 0x000fe20003800000 */
[----:B------:R-:W-:-:S07]  /*14a10*/  IMAD.MOV.U32 R15, RZ, RZ, -0x1 ;  /* 0xffffffffff0f7424 */ /* 0x000fce00078e00ff */
[----:B0-234-:R-:W-:Y:S05]  /*14a20*/  WARPSYNC.COLLECTIVE R15, `(.L_x_7897) ;  /* 0x000000000f0c7348 */ /* 0x01dfea0003c00000 */
[----:B------:R-:W-:Y:S02]  /*14a30*/  ELECT P6, UR62, PT ;  /* 0x00000000003e782f */ /* 0x000fe400038c0000 */
[----:B------:R-:W-:Y:S01]  /*14a40*/  MOV R14, UR62 ;  /* 0x0000003e000e7c02 */ /* 0x000fe20008000f00 */
[----:B0-234-:R-:W-:Y:S10]  /*14a50*/  ENDCOLLECTIVE ;  /* 0x000000000000791b */ /* 0x01dff40003800000 */
.L_x_7897:
[----:B------:R-:W-:Y:S05]  /*14a60*/  BSYNC B1 ;  /* 0x0000000000017941 */ /* 0x000fea0003800000 */
.L_x_7896:
[----:B------:R-:W-:Y:S05]  /*14a70*/  BRA `(.L_x_7898) ;  /* 0xffffffcc00a87947 */ /* 0x000fea000383ffff */
.L_x_7803:
[----:B0-----:R0:W1:Y:S02]  /*14a80*/  SYNCS.PHASECHK.TRANS64.TRYWAIT P1, [R3+URZ+0x28c40], R2 ;  /* 0x028c4002030075a7 */ /* 0x001064000802017f */
[----:B-1----:R-:W-:Y:S05]  /*14a90*/  @!P1 NANOSLEEP.SYNCS 0x989680 ;  /* 0x009896800000995d */ /* 0x002fea0003900000 */
[----:B------:R-:W1:Y:S02]  /*14aa0*/  @!P1 SYNCS.PHASECHK.TRANS64 P1, [R3+URZ+0x28c40], R2 ;  /* 0x028c4002030095a7 */ /* 0x000e64000802007f */
[----:B-1----:R-:W-:Y:S05]  /*14ab0*/  @!P1 BRA `(.L_x_7803) ;  /* 0xfffffffc00f09947 */ /* 0x002fea000383ffff */
[----:B------:R-:W-:Y:S05]  /*14ac0*/  BRA `(.L_x_7899) ;  /* 0xffffffcc00c87947 */ /* 0x000fea000383ffff */
.L_x_7805:
[----:B-1----:R1:W0:Y:S02]  /*14ad0*/  SYNCS.PHASECHK.TRANS64.TRYWAIT P1, [R5+URZ+0x28c40], R0 ;  /* 0x028c4000050075a7 */ /* 0x002224000802017f */
[----:B0-----:R-:W-:Y:S05]  /*14ae0*/  @!P1 NANOSLEEP.SYNCS 0x989680 ;  /* 0x009896800000995d */ /* 0x001fea0003900000 */
[----:B------:R-:W0:Y:S02]  /*14af0*/  @!P1 SYNCS.PHASECHK.TRANS64 P1, [R5+URZ+0x28c40], R0 ;  /* 0x028c4000050095a7 */ /* 0x000e24000802007f */
[----:B0-----:R-:W-:Y:S05]  /*14b00*/  @!P1 BRA `(.L_x_7805) ;  /* 0xfffffffc00f09947 */ /* 0x001fea000383ffff */
[----:B------:R-:W-:Y:S05]  /*14b10*/  BRA `(.L_x_7900) ;  /* 0xffffffcc00d47947 */ /* 0x000fea000383ffff */
.L_x_7807:
[----:B------:R0:W0:Y:S02]  /*14b20*/  SYNCS.PHASECHK.TRANS64.TRYWAIT P1, [R3+URZ+0x28c60], R2 ;  /* 0x028c6002030075a7 */ /* 0x000024000802017f */
[----:B0-----:R-:W-:Y:S05]  /*14b30*/  @!P1 NANOSLEEP.SYNCS 0x989680 ;  /* 0x009896800000995d */ /* 0x001fea0003900000 */
[----:B------:R-:W0:Y:S02]  /*14b40*/  @!P1 SYNCS.PHASECHK.TRANS64 P1, [R3+URZ+0x28c60], R2 ;  /* 0x028c6002030095a7 */ /* 0x000e24000802007f */
[----:B0-----:R-:W-:Y:S05]  /*14b50*/  @!P1 BRA `(.L_x_7807) ;  /* 0xfffffffc00f09947 */ /* 0x001fea000383ffff */
[----:B------:R-:W-:Y:S05]  /*14b60*/  BRA `(.L_x_7901) ;  /* 0xffffffcc00d07947 */ /* 0x000fea000383ffff */
.L_x_7902:
        /* <DEDUP_REMOVED lines=9> */
.L_x_15547:


//--------------------- .text._ZN7cutlass13device_kernelIN5flash11enable_sm90INS1_16FlashAttnFwdSm90INS1_25CollectiveMainloopFwdSm90ILi2EN4cute5tupleIJNS5_1CILi1EEES8_S8_EEENS6_IJNS7_ILi64EEESA_SA_EEELi512ENS_6half_tEfNS_4arch4Sm90ELb1ELb0ELb0ELb1ELb1ELb1ELb0ELb0ELb0ELb1ELb0ELb0EEENS1_21CollectiveEpilogueFwdINS6_IJSA_NS7_ILi512EEESA_EEES9_SC_SE_Li256ELb1ELb1ELb0ELb0EEENS1_36VarlenDynamicPersistentTileSchedulerILi64ELi64ELi256ELi128ELb0ELb1ELb1ELb1ELb1ELb1EEEEEEEEEvNT_6ParamsE --------------------------
	.section	.text._ZN7cutlass13device_kernelIN5flash11enable_sm90INS1_16FlashAttnFwdSm90INS1_25CollectiveMainloopFwdSm90ILi2EN4cute5tupleIJNS5_1CILi1EEES8_S8_EEENS6_IJNS7_ILi64EEESA_SA_EEELi512ENS_6half_tEfNS_4arch4Sm90ELb1ELb0ELb0ELb1ELb1ELb1ELb0ELb0ELb0ELb1ELb0ELb0EEENS1_21CollectiveEpilogueFwdINS6_IJSA_NS7_ILi512EEESA_EEES9_SC_SE_Li256ELb1ELb1ELb0ELb0EEENS1_36VarlenDynamicPersistentTileSchedulerILi64ELi64ELi256ELi128ELb0ELb1ELb1ELb1ELb1ELb1EEEEEEEEEvNT_6ParamsE,"ax",@progbits
	.align	128
.text._ZN7cutlass13device_kernelIN5flash11enable_sm90INS1_16FlashAttnFwdSm90INS1_25CollectiveMainloopFwdSm90ILi2EN4cute5tupleIJNS5_1CILi1EEES8_S8_EEENS6_IJNS7_ILi64EEESA_SA_EEELi512ENS_6half_tEfNS_4arch4Sm90ELb1ELb0ELb0ELb1ELb1ELb1ELb0ELb0ELb0ELb1ELb0ELb0EEENS1_21CollectiveEpilogueFwdINS6_IJSA_NS7_ILi512EEESA_EEES9_SC_SE_Li256ELb1ELb1ELb0ELb0EEENS1_36VarlenDynamicPersistentTileSchedulerILi64ELi64ELi256ELi128ELb0ELb1ELb1ELb1ELb1ELb1EEEEEEEEEvNT_6ParamsE:
        .type           _ZN7cutlass13device_kernelIN5flash11enable_sm90INS1_16FlashAttnFwdSm90INS1_25CollectiveMainloopFwdSm90ILi2EN4cute5tupleIJNS5_1CILi1EEES8_S8_EEENS6_IJNS7_ILi64EEESA_SA_EEELi512ENS_6half_tEfNS_4arch4Sm90ELb1ELb0ELb0ELb1ELb1ELb1ELb0ELb0ELb0ELb1ELb0ELb0EEENS1_21CollectiveEpilogueFwdINS6_IJSA_NS7_ILi512EEESA_EEES9_SC_SE_Li256ELb1ELb1ELb0ELb0EEENS1_36VarlenDynamicPersistentTileSchedulerILi64ELi64ELi256ELi128ELb0ELb1ELb1ELb1ELb1ELb1EEEEEEEEEvNT_6ParamsE,@function
        .size           _ZN7cutlass13device_kernelIN5flash11enable_sm90INS1_16FlashAttnFwdSm90INS1_25CollectiveMainloopFwdSm90ILi2EN4cute5tupleIJNS5_1CILi1EEES8_S8_EEENS6_IJNS7_ILi64EEESA_SA_EEELi512ENS_6half_tEfNS_4arch4Sm90ELb1ELb0ELb0ELb1ELb1ELb1ELb0ELb0ELb0ELb1ELb0ELb0EEENS1_21CollectiveEpilogueFwdINS6_IJSA_NS7_ILi512EEESA_EEES9_SC_SE_Li256ELb1ELb1ELb0ELb0EEENS1_36VarlenDynamicPersistentTileSchedulerILi64ELi64ELi256ELi128ELb0ELb1ELb1ELb1ELb1ELb1EEEEEEEEEvNT_6ParamsE,(.L_x_15548 - _ZN7cutlass13device_kernelIN5flash11enable_sm90INS1_16FlashAttnFwdSm90INS1_25CollectiveMainloopFwdSm90ILi2EN4cute5tupleIJNS5_1CILi1EEES8_S8_EEENS6_IJNS7_ILi64EEESA_SA_EEELi512ENS_6half_tEfNS_4arch4Sm90ELb1ELb0ELb0ELb1ELb1ELb1ELb0ELb0ELb0ELb1ELb0ELb0EEENS1_21CollectiveEpilogueFwdINS6_IJSA_NS7_ILi512EEESA_EEES9_SC_SE_Li256ELb1ELb1ELb0ELb0EEENS1_36VarlenDynamicPersistentTileSchedulerILi64ELi64ELi256ELi128ELb0ELb1ELb1ELb1ELb1ELb1EEEEEEEEEvNT_6ParamsE)
        .other          _ZN7cutlass13device_kernelIN5flash11enable_sm90INS1_16FlashAttnFwdSm90INS1_25CollectiveMainloopFwdSm90ILi2EN4cute5tupleIJNS5_1CILi1EEES8_S8_EEENS6_IJNS7_ILi64EEESA_SA_EEELi512ENS_6half_tEfNS_4arch4Sm90ELb1ELb0ELb0ELb1ELb1ELb1ELb0ELb0ELb0ELb1ELb0ELb0EEENS1_21CollectiveEpilogueFwdINS6_IJSA_NS7_ILi512EEESA_EEES9_SC_SE_Li256ELb1ELb1ELb0ELb0EEENS1_36VarlenDynamicPersistentTileSchedulerILi64ELi64ELi256ELi128ELb0ELb1ELb1ELb1ELb1ELb1EEEEEEEEEvNT_6ParamsE,@"STO_CUDA_ENTRY STV_DEFAULT"
_ZN7cutlass13device_kernelIN5flash11enable_sm90INS1_16FlashAttnFwdSm90INS1_25CollectiveMainloopFwdSm90ILi2EN4cute5tupleIJNS5_1CILi1EEES8_S8_EEENS6_IJNS7_ILi64EEESA_SA_EEELi512ENS_6half_tEfNS_4arch4Sm90ELb1ELb0ELb0ELb1ELb1ELb1ELb0ELb0ELb0ELb1ELb0ELb0EEENS1_21CollectiveEpilogueFwdINS6_IJSA_NS7_ILi512EEESA_EEES9_SC_SE_Li256ELb1ELb1ELb0ELb0EEENS1_36VarlenDynamicPersistentTileSchedulerILi64ELi64ELi256ELi128ELb0ELb1ELb1ELb1ELb1ELb1EEEEEEEEEvNT_6ParamsE:
        /* <DEDUP_REMOVED lines=17> */
.L_x_7904:
[----:B------:R-:W-:Y:S05]  /*0110*/  BSYNC B0 ;  /* 0x0000000000007941 */ /* 0x000fea0003800000 */
.L_x_7903:
[----:B------:R-:W0:Y:S01]  /*0120*/  SHFL.IDX PT, R3, R2, RZ, 0x1f ;  /* 0x00001fff02037589 */ /* 0x000e2200000e0000 */
[----:B------:R-:W-:Y:S01]  /*0130*/  VOTEU.ANY UP0, P0 ;  /* 0x00000000003f7886 */ /* 0x000fe20000000100 */
[----:B------:R-:W-:Y:S01]  /*0140*/  UMOV UR4, 0x80 ;  /* 0x0000008000047882 */ /* 0x000fe20000000000 */
[----:B------:R-:W-:Y:S01]  /*0150*/  UMOV UR7, 0x100 ;  /* 0x0000010000077882 */ /* 0x000fe20000000000 */
[----:B------:R-:W-:Y:S02]  /*0160*/  VOTEU.ANY UP1, P0 ;  /* 0x00000000003f7886 */ /* 0x000fe40000020100 */
[----:B------:R-:W1:Y:S01]  /*0170*/  @UP0 S2UR UR8, SR_CgaCtaId ;  /* 0x00000000000809c3 */ /* 0x000e620000008800 */
[----:B------:R-:W-:Y:S01]  /*0180*/  @UP0 UMOV UR6, 0x400 ;  /* 0x0000040000060882 */ /* 0x000fe20000000000 */
[----:B------:R-:W-:-:S04]  /*0190*/  @UP0 UIADD3 UR4, -UR4, 0x100000, URZ ;  /* 0x0010000004040890 */ /* 0x000fc8000fffe13f */
[----:B------:R-:W-:Y:S02]  /*01a0*/  @UP0 USHF.L.U32 UR5, UR4, 0xb, URZ ;  /* 0x0000000b04050899 */ /* 0x000fe4000800063f */
[----:B------:R-:W-:Y:S01]  /*01b0*/  @UP0 USHF.L.U32 UR4, UR4, 0x1, URZ ;  /* 0x0000000104040899 */ /* 0x000fe2000800063f */
[----:B0-----:R-:W-:Y:S02]  /*01c0*/  ISETP.NE.AND P1, PT, R3, RZ, PT ;  /* 0x000000ff0300720c */ /* 0x001fe40003f25270 */
[----:B------:R-:W-:Y:S01]  /*01d0*/  SHF.R.U32.HI R3, RZ, 0x7, R0 ;  /* 0x00000007ff037819 */ /* 0x000fe20000011600 */
[----:B-1----:R-:W-:-:S04]  /*01e0*/  @UP0 ULEA UR8, UR8, UR6, 0x18 ;  /* 0x0000000608080291 */ /* 0x002fc8000f8ec03f */
[----:B------:R-:W0:Y:S01]  /*01f0*/  SHFL.IDX PT, R5, R3, RZ, 0x1f ;  /* 0x00001fff03057589 */ /* 0x000e2200000e0000 */
[----:B------:R-:W-:-:S04]  /*0200*/  @UP0 UIADD3 UR6, -UR7, 0x100000, URZ ;  /* 0x0010000007060890 */ /* 0x000fc8000fffe13f */
[----:B------:R-:W-:Y:S02]  /*0210*/  @UP0 USHF.L.U32 UR7, UR6, 0xb, URZ ;  /* 0x0000000b06070899 */ /* 0x000fe4000800063f */
[----:B------:R-:W-:Y:S01]  /*0220*/  @UP0 USHF.L.U32 UR6, UR6, 0x1, URZ ;  /* 0x0000000106060899 */ /* 0x000fe2000800063f */
[----:B------:R-:W-:Y:S01]  /*0230*/  VOTEU.ANY UP0, P0 ;  /* 0x00000000003f7886 */ /* 0x000fe20000000100 */
[----:B------:R-:W1:Y:S04]  /*0240*/  FENCE.VIEW.ASYNC.S ;  /* 0x00000000000073c6 */ /* 0x000e680000000000 */
[----:B-1----:R1:W2:Y:S01]  /*0250*/  @UP0 SYNCS.EXCH.64 URZ, [UR8+0x28c00], UR4 ;  /* 0x028c0004083f05b2 */ /* 0x0022a20008000100 */
[----:B0-----:R1:W-:Y:S05]  /*0260*/  STL [R1+0x54], R5 ;  /* 0x0000540501007387 */ /* 0x0013ea0000100800 */
[----:B------:R1:W0:Y:S01]  /*0270*/  @UP1 SYNCS.EXCH.64 URZ, [UR8+0x28c20], UR6 ;  /* 0x028c2006083f15b2 */ /* 0x0002220008000100 */
[----:B------:R-:W-:Y:S05]  /*0280*/  @P1 BRA `(.L_x_7905) ;  /* 0x0000000000381947 */ /* 0x000fea0003800000 */
[----:B-1----:R-:W1:Y:S01]  /*0290*/  S2UR UR5, SR_CgaCtaId ;  /* 0x00000000000579c3 */ /* 0x002e620000008800 */
[----:B------:R-:W-:Y:S01]  /*02a0*/  UMOV UR4, 0x400 ;  /* 0x0000040000047882 */ /* 0x000fe20000000000 */
[----:B------:R-:W-:Y:S01]  /*02b0*/  UMOV UR7, 0x80 ;  /* 0x0000008000077882 */ /* 0x000fe20000000000 */
[----:B------:R-:W-:Y:S01]  /*02c0*/  ELECT P0, URZ, PT ;  /* 0x00000000003f782f */ /* 0x000fe20003800000 */
[----:B-1----:R-:W-:Y:S02]  /*02d0*/  ULEA UR6, UR5, UR4, 0x18 ;  /* 0x0000000405067291 */ /* 0x002fe4000f8ec03f */
[----:B------:R-:W-:-:S04]  /*02e0*/  UIADD3 UR4, -UR7, 0x100000, URZ ;  /* 0x0010000007047890 */ /* 0x000fc8000fffe13f */
[----:B------:R-:W-:Y:S02]  /*02f0*/  USHF.L.U32 UR5, UR4, 0xb, URZ ;  /* 0x0000000b04057899 */ /* 0x000fe4000800063f */
[----:B------:R-:W-:Y:S01]  /*0300*/  USHF.L.U32 UR4, UR4, 0x1, URZ ;  /* 0x0000000104047899 */ /* 0x000fe2000800063f */
[----:B------:R-:W1:Y:S11]  /*0310*/  FENCE.VIEW.ASYNC.S ;  /* 0x00000000000073c6 */ /* 0x000e760000000000 */
[----:B-1----:R3:W4:Y:S01]  /*0320*/  SYNCS.EXCH.64 URZ, [UR6+0x28c30], UR4 ;  /* 0x028c3004063f75b2 */ /* 0x0027220008000100 */
[----:B------:R3:W1:Y:S01]  /*0330*/  SYNCS.EXCH.64 URZ, [UR6+0x28c40], UR4 ;  /* 0x028c4004063f75b2 */ /* 0x0006620008000100 */
[----:B------:R3:W0:Y:S01]  /*0340*/  SYNCS.EXCH.64 URZ, [UR6+0x28c38], UR4 ;  /* 0x028c3804063f75b2 */ /* 0x0006220008000100 */
[----:B------:R3:W0:Y:S02]  /*0350*/  SYNCS.EXCH.64 URZ, [UR6+0x28c48], UR4 ;  /* 0x028c4804063f75b2 */ /* 0x0006240008000100 */
[----:B---3--:R-:W-:Y:S01]  /*0360*/  NOP ;  /* 0x0000000000007918 */ /* 0x008fe20000000000 */
.L_x_7905:
[----:B------:R-:W3:Y:S01]  /*0370*/  SHFL.IDX PT, R4, R2, RZ, 0x1f ;  /* 0x00001fff02047589 */ /* 0x000ee200000e0000 */
[----:B------:R-:W-:Y:S01]  /*0380*/  NOP ;  /* 0x0000000000007918 */ /* 0x000fe20000000000 */
[----:B---3--:R-:W-:-:S13]  /*0390*/  ISETP.NE.AND P0, PT, R4, RZ, PT ;  /* 0x000000ff0400720c */ /* 0x008fda0003f05270 */
[----:B------:R-:W-:Y:S05]  /*03a0*/  @P0 BRA `(.L_x_7906) ;  /* 0x0000000000480947 */ /* 0x000fea0003800000 */
[----:B-1----:R-:W1:Y:S01]  /*03b0*/  S2UR UR5, SR_CgaCtaId ;  /* 0x00000000000579c3 */ /* 0x002e620000008800 */
[----:B------:R-:W-:Y:S01]  /*03c0*/  UMOV UR4, 0x400 ;  /* 0x0000040000047882 */ /* 0x000fe20000000000 */
[----:B------:R-:W-:Y:S01]  /*03d0*/  UMOV UR6, 0x80 ;  /* 0x0000008000067882 */ /* 0x000fe20000000000 */
[----:B------:R-:W-:Y:S01]  /*03e0*/  UMOV UR7, 0x100 ;  /* 0x0000010000077882 */ /* 0x000fe20000000000 */
[----:B------:R-:W-:Y:S01]  /*03f0*/  ELECT P0, URZ, PT ;  /* 0x00000000003f782f */ /* 0x000fe20003800000 */
[----:B-1----:R-:W-:Y:S02]  /*0400*/  ULEA UR8, UR5, UR4, 0x18 ;  /* 0x0000000405087291 */ /* 0x002fe4000f8ec03f */
[----:B------:R-:W-:-:S04]  /*0410*/  UIADD3 UR4, -UR6, 0x100000, URZ ;  /* 0x0010000006047890 */ /* 0x000fc8000fffe13f */
[----:B------:R-:W-:Y:S02]  /*0420*/  USHF.L.U32 UR5, UR4, 0xb, URZ ;  /* 0x0000000b04057899 */ /* 0x000fe4000800063f */
[----:B------:R-:W-:Y:S02]  /*0430*/  USHF.L.U32 UR4, UR4, 0x1, URZ ;  /* 0x0000000104047899 */ /* 0x000fe4000800063f */
[----:B------:R-:W-:-:S04]  /*0440*/  UIADD3 UR6, -UR7, 0x100000, URZ ;  /* 0x0010000007067890 */ /* 0x000fc8000fffe13f */
[----:B------:R-:W-:Y:S02]  /*0450*/  USHF.L.U32 UR7, UR6, 0xb, URZ ;  /* 0x0000000b06077899 */ /* 0x000fe4000800063f */
[----:B------:R-:W-:Y:S01]  /*0460*/  USHF.L.U32 UR6, UR6, 0x1, URZ ;  /* 0x0000000106067899 */ /* 0x000fe2000800063f */
[----:B------:R-:W1:Y:S03]  /*0470*/  FENCE.VIEW.ASYNC.S ;  /* 0x00000000000073c6 */ /* 0x000e660000000000 */
[----:B-1----:R3:W1:Y:S08]  /*0480*/  SYNCS.EXCH.64 URZ, [UR8+0x28c50], UR4 ;  /* 0x028c5004083f75b2 */ /* 0x0026700008000100 */
[----:B------:R3:W0:Y:S01]  /*0490*/  SYNCS.EXCH.64 URZ, [UR8+0x28c60], UR6 ;  /* 0x028c6006083f75b2 */ /* 0x0006220008000100 */
[----:B------:R3:W0:Y:S01]  /*04a0*/  SYNCS.EXCH.64 URZ, [UR8+0x28c58], UR4 ;  /* 0x028c5804083f75b2 */ /* 0x0006220008000100 */
[----:B------:R3:W0:Y:S02]  /*04b0*/  SYNCS.EXCH.64 URZ, [UR8+0x28c68], UR6 ;  /* 0x028c6806083f75b2 */ /* 0x0006240008000100 */
[----:B---3--:R-:W-:Y:S01]  /*04c0*/  NOP ;  /* 0x0000000000007918 */ /* 0x008fe20000000000 */
.L_x_7906:
[----:B------:R-:W3:Y:S01]  /*04d0*/  SHFL.IDX PT, R4, R2, RZ, 0x1f ;  /* 0x00001fff02047589 */ /* 0x000ee200000e0000 */
[----:B------:R-:W-:Y:S01]  /*04e0*/  NOP ;  /* 0x0000000000007918 */ /* 0x000fe20000000000 */
[----:B---3--:R-:W-:-:S13]  /*04f0*/  ISETP.NE.AND P0, PT, R4, RZ, PT ;  /* 0x000000ff0400720c */ /* 0x008fda0003f05270 */
        /* <DEDUP_REMOVED lines=10> */
[----:B-1----:R3:W1:Y:S01]  /*05a0*/  SYNCS.EXCH.64 URZ, [UR6+0x28c70], UR4 ;  /* 0x028c7004063f75b2 */ /* 0x0026620008000100 */
[----:B------:R3:W0:Y:S01]  /*05b0*/  SYNCS.EXCH.64 URZ, [UR6+0x28c80], UR4 ;  /* 0x028c8004063f75b2 */ /* 0x0006220008000100 */
[----:B------:R3:W0:Y:S01]  /*05c0*/  SYNCS.EXCH.64 URZ, [UR6+0x28c78], UR4 ;  /* 0x028c7804063f75b2 */ /* 0x0006220008000100 */
[----:B------:R3:W0:Y:S02]  /*05d0*/  SYNCS.EXCH.64 URZ, [UR6+0x28c88], UR4 ;  /* 0x028c8804063f75b2 */ /* 0x0006240008000100 */
[----:B---3--:R-:W-:Y:S01]  /*05e0*/  NOP ;  /* 0x0000000000007918 */ /* 0x008fe20000000000 */
.L_x_7907:
        /* <DEDUP_REMOVED lines=22> */
.L_x_7908:
        /* <DEDUP_REMOVED lines=22> */
.L_x_7909:
[----:B------:R-:W-:Y:S01]  /*08b0*/  ISETP.NE.AND P0, PT, R5, RZ, PT ;  /* 0x000000ff0500720c */ /* 0x000fe20003f05270 */
[----:B------:R-:W-:Y:S01]  /*08c0*/  IMAD.MOV.U32 R37, RZ, RZ, 0x1 ;  /* 0x00000001ff257424 */ /* 0x000fe200078e00ff */
[----:B------:R-:W-:Y:S01]  /*08d0*/  NOP ;  /* 0x0000000000007918 */ /* 0x000fe20000000000 */
[----:B------:R-:W-:Y:S01]  /*08e0*/  ULDC.64 UR40, c[0x0][0x208] ;  /* 0x0000820000287ab9 */ /* 0x000fe20000000a00 */
[----:B------:R-:W-:Y:S02]  /*08f0*/  BSSY B9, `(.L_x_7910) ;  /* 0x00019df000097945 */ /* 0x000fe40003800000 */
[----:B------:R-:W-:Y:S01]  /*0900*/  SEL R37, R37, 0x2, !P0 ;  /* 0x0000000225257807 */ /* 0x000fe20004000000 */
[----:B012-4-:R-:W-:Y:S06]  /*0910*/  BAR.SYNC.DEFER_BLOCKING 0x0 ;  /* 0x0000000000007b1d */ /* 0x017fec0000010000 */
[----:B------:R-:W-:Y:S05]  /*0920*/  @!P0 BRA `(.L_x_7911) ;  /* 0x0000012400e48947 */ /* 0x000fea0003800000 */
.L_x_7912:
        /* <DEDUP_REMOVED lines=43> */
[----:B------:R-:W-:Y:S02]  /*0be0*/  SHF.R.S32.HI R8, RZ, 0x1f, R6 ;  /* 0x0000001fff087819 */ /* 0x000fe40000011406 */
[----:B------:R-:W-:Y:S02]  /*0bf0*/  SHF.R.S32.HI R15, RZ, 0x7, R3 ;  /* 0x00000007ff0f7819 */ /* 0x000fe40000011403 */
[----:B------:R-:W-:-:S02]  /*0c00*/  LOP3.LUT R16, R13, 0x3ffffc, RZ, 0xc0, !PT ;  /* 0x003ffffc0d107812 */ /* 0x000fc400078ec0ff */
[----:B------:R-:W-:Y:S01]  /*0c10*/  LEA.HI R8, R8, R7, RZ, 0x3 ;  /* 0x0000000708087211 */ /* 0x000fe200078f18ff */
[----:B------:R-:W-:Y:S01]  /*0c20*/  IMAD R13, R15, 0x100, R9 ;  /* 0x000001000f0d7824 */ /* 0x000fe200078e0209 */
[----:B------:R-:W-:Y:S01]  /*0c30*/  IADD3 R14, R11, -R14, RZ ;  /* 0x8000000e0b0e7210 */ /* 0x000fe20007ffe0ff */
[----:B------:R-:W-:Y:S01]  /*0c40*/  IMAD.IADD R16, R227, 0x1, -R16 ;  /* 0x00000001e3107824 */ /* 0x000fe200078e0a10 */
[C---:B------:R-:W-:Y:S01]  /*0c50*/  LOP3.LUT R12, R10.reuse, 0xfffffff8, RZ, 0xc0, !PT ;  /* 0xfffffff80a0c7812 */ /* 0x040fe200078ec0ff */
[----:B------:R-:W-:Y:S01]  /*0c60*/  IMAD.SHL.U32 R10, R10, 0x40, RZ ;  /* 0x000000400a0a7824 */ /* 0x000fe200078e00ff */
[----:B------:R-:W-:Y:S01]  /*0c70*/  LOP3.LUT R8, R8, 0xfffffff8, RZ, 0xc0, !PT ;  /* 0xfffffff808087812 */ /* 0x000fe200078ec0ff */
[----:B------:R-:W-:Y:S01]  /*0c80*/  IMAD R13, R16, 0x10, R13 ;  /* 0x00000010100d7824 */ /* 0x000fe200078e020d */
[----:B------:R-:W-:Y:S01]  /*0c90*/  LEA.HI R5, R5, R4, RZ, 0x5 ;  /* 0x0000000405057211 */ /* 0x000fe200078f28ff */
[----:B------:R-:W-:Y:S01]  /*0ca0*/  IMAD.SHL.U32 R14, R14, 0x8, RZ ;  /* 0x000000080e0e7824 */ /* 0x000fe200078e00ff */
[----:B------:R-:W-:Y:S01]  /*0cb0*/  LOP3.LUT R10, R10, 0x7ffffe00, RZ, 0xc0, !PT ;  /* 0x7ffffe000a0a7812 */ /* 0x000fe200078ec0ff */
[----:B------:R-:W-:Y:S01]  /*0cc0*/  IMAD.IADD R12, R9, 0x1, -R12 ;  /* 0x00000001090c7824 */ /* 0x000fe200078e0a0c */
[----:B------:R-:W-:Y:S01]  /*0cd0*/  SHF.R.S32.HI R5, RZ, 0x5, R5 ;  /* 0x00000005ff057819 */ /* 0x000fe20000011405 */
[----:B------:R-:W-:Y:S01]  /*0ce0*/  IMAD.IADD R8, R7, 0x1, -R8 ;  /* 0x0000000107087824 */ /* 0x000fe200078e0a08 */
[----:B------:R-:W-:Y:S01]  /*0cf0*/  LEA.HI R3, R3, R15, RZ, 0x1 ;  /* 0x0000000f03037211 */ /* 0x000fe200078f08ff */
[----:B------:R-:W-:Y:S01]  /*0d00*/  IMAD.U32 R7, R13, 0x40, R14 ;  /* 0x000000400d077824 */ /* 0x000fe200078e000e */
[C---:B------:R-:W-:Y:S01]  /*0d10*/  R2P PR, R12.reuse, 0x6 ;  /* 0x000000060c007804 */ /* 0x040fe20000000000 */
[----:B------:R-:W-:Y:S01]  /*0d20*/  IMAD.SHL.U32 R9, R12, 0x40, RZ ;  /* 0x000000400c097824 */ /* 0x000fe200078e00ff */
[----:B------:R-:W-:Y:S01]  /*0d30*/  LOP3.LUT R3, R3, 0xfffffe, RZ, 0xc0, !PT ;  /* 0x00fffffe03037812 */ /* 0x000fe200078ec0ff */
[----:B------:R-:W-:Y:S01]  /*0d40*/  IMAD R10, R227, 0x400, R10 ;  /* 0x00000400e30a7824 */ /* 0x000fe200078e020a */
[----:B------:R0:W-:Y:S01]  /*0d50*/  STL [R1+0x5c], R7 ;  /* 0x00005c0701007387 */ /* 0x0001e20000100800 */
[----:B------:R-:W-:Y:S01]  /*0d60*/  IMAD R197, R5, 0x10, R8 ;  /* 0x0000001005c57824 */ /* 0x000fe200078e0208 */
[----:B------:R-:W-:Y:S01]  /*0d70*/  LOP3.LUT R9, R9, 0x1c0, RZ, 0xc0, !PT ;  /* 0x000001c009097812 */ /* 0x000fe200078ec0ff */
[----:B------:R-:W-:Y:S01]  /*0d80*/  IMAD.IADD R3, R15, 0x1, -R3 ;  /* 0x000000010f037824 */ /* 0x000fe200078e0a03 */
[----:B------:R-:W-:Y:S01]  /*0d90*/  STL [R1+0x44], RZ ;  /* 0x000044ff01007387 */ /* 0x000fe20000100800 */
[----:B------:R-:W-:-:S02]  /*0da0*/  SEL R221, R221, 0xffffffe0, !P1 ;  /* 0xffffffe0dddd7807 */ /* 0x000fc40004800000 */
[----:B------:R-:W-:Y:S01]  /*0db0*/  LOP3.LUT R14, R9, 0x8, R14, 0xf8, !PT ;  /* 0x00000008090e7812 */ /* 0x000fe200078ef80e */
[----:B------:R-:W-:Y:S01]  /*0dc0*/  IMAD.SHL.U32 R215, R3, 0x100, RZ ;  /* 0x0000010003d77824 */ /* 0x000fe200078e00ff */
[----:B------:R-:W-:Y:S02]  /*0dd0*/  SHF.R.U32.HI R9, RZ, 0x3, R9 ;  /* 0x00000003ff097819 */ /* 0x000fe40000011609 */
[----:B0-----:R-:W-:Y:S02]  /*0de0*/  LOP3.LUT R7, R6, 0x7ffffffc, RZ, 0xc0, !PT ;  /* 0x7ffffffc06077812 */ /* 0x001fe400078ec0ff */
[----:B------:R-:W-:-:S03]  /*0df0*/  LOP3.LUT R9, R14, R9, RZ, 0x3c, !PT ;  /* 0x000000090e097212 */ /* 0x000fc600078e3cff */
[----:B------:R-:W-:Y:S01]  /*0e00*/  IMAD.IADD R7, R4, 0x1, -R7 ;  /* 0x0000000104077824 */ /* 0x000fe200078e0a07 */
[CC--:B------:R-:W-:Y:S02]  /*0e10*/  LEA.HI R4, R0.reuse, R20.reuse, RZ, 0x3 ;  /* 0x0000001400047211 */ /* 0x0c0fe400078f18ff */
[----:B------:R-:W-:Y:S01]  /*0e20*/  LEA.HI R0, R0, R20, RZ, 0x2 ;  /* 0x0000001400007211 */ /* 0x000fe200078f10ff */
[----:B------:R-:W-:Y:S01]  /*0e30*/  IMAD.SHL.U32 R196, R7, 0x2, RZ ;  /* 0x0000000207c47824 */ /* 0x000fe200078e00ff */
[----:B------:R-:W-:Y:S02]  /*0e40*/  SHF.R.S32.HI R5, RZ, 0x3, R4 ;  /* 0x00000003ff057819 */ /* 0x000fe40000011404 */
[--C-:B------:R-:W-:Y:S02]  /*0e50*/  SHF.R.S32.HI R194, RZ, 0x2, R0.reuse ;  /* 0x00000002ffc27819 */ /* 0x100fe40000011400 */
[----:B------:R-:W-:Y:S02]  /*0e60*/  SHF.R.S32.HI R5, RZ, 0x1f, R0 ;  /* 0x0000001fff057819 */ /* 0x000fe40000011400 */
[----:B------:R-:W-:-:S02]  /*0e70*/  LOP3.LUT R4, R4, 0xfffffff8, RZ, 0xc0, !PT ;  /* 0xfffffff804047812 */ /* 0x000fc400078ec0ff */
[----:B------:R-:W-:Y:S02]  /*0e80*/  LOP3.LUT R0, R0, 0xfffffffc, RZ, 0xc0, !PT ;  /* 0xfffffffc00007812 */ /* 0x000fe400078ec0ff */
[----:B------:R-:W-:Y:S01]  /*0e90*/  IADD3 R9, R10, R9, RZ ;  /* 0x000000090a097210 */ /* 0x000fe20007ffe0ff */
[----:B------:R-:W-:Y:S01]  /*0ea0*/  VIADD R10, R194, 0x20 ;  /* 0x00000020c20a7836 */ /* 0x000fe20000000000 */
[----:B------:R-:W-:Y:S01]  /*0eb0*/  LEA.HI R5, R5, R194, RZ, 0x3 ;  /* 0x000000c205057211 */ /* 0x000fe200078f18ff */
[C---:B------:R-:W-:Y:S02]  /*0ec0*/  IMAD.IADD R11, R20.reuse, 0x1, -R4 ;  /* 0x00000001140b7824 */ /* 0x040fe400078e0a04 */
[----:B------:R-:W-:Y:S01]  /*0ed0*/  IMAD.IADD R8, R20, 0x1, -R0 ;  /* 0x0000000114087824 */ /* 0x000fe200078e0a00 */
[----:B------:R-:W-:Y:S01]  /*0ee0*/  SHF.R.S32.HI R6, RZ, 0x1f, R10 ;  /* 0x0000001fff067819 */ /* 0x000fe2000001140a */
[----:B------:R-:W-:Y:S01]  /*0ef0*/  IMAD.SHL.U32 R4, R10, 0x40, RZ ;  /* 0x000000400a047824 */ /* 0x000fe200078e00ff */
[----:B------:R-:W-:Y:S01]  /*0f00*/  LOP3.LUT R5, R5, 0xfffffff8, RZ, 0xc0, !PT ;  /* 0xfffffff805057812 */ /* 0x000fe200078ec0ff */
[----:B------:R-:W-:Y:S01]  /*0f10*/  IMAD.SHL.U32 R16, R8, 0x8, RZ ;  /* 0x0000000808107824 */ /* 0x000fe200078e00ff */
[----:B------:R-:W-:Y:S01]  /*0f20*/  LEA.HI R6, R6, R10, RZ, 0x3 ;  /* 0x0000000a06067211 */ /* 0x000fe200078f18ff */
[----:B------:R-:W-:Y:S01]  /*0f30*/  IMAD.SHL.U32 R200, R11, 0x8, RZ ;  /* 0x000000080bc87824 */ /* 0x000fe200078e00ff */
[----:B------:R-:W-:Y:S01]  /*0f40*/  SHF.L.U32 R190, R8, 0x2, RZ ;  /* 0x0000000208be7819 */ /* 0x000fe200000006ff */
[----:B------:R-:W-:Y:S01]  /*0f50*/  VIADD R212, R16, 0x60 ;  /* 0x0000006010d47836 */ /* 0x000fe20000000000 */
[----:B------:R-:W-:Y:S01]  /*0f60*/  LOP3.LUT R4, R4, 0x1c0, RZ, 0xc0, !PT ;  /* 0x000001c004047812 */ /* 0x000fe200078ec0ff */
[----:B------:R-:W-:Y:S01]  /*0f70*/  VIADD R35, R200, 0x40 ;  /* 0x00000040c8237836 */ /* 0x000fe20000000000 */
[----:B------:R-:W-:Y:S01]  /*0f80*/  LEA.HI R0, R8, R8, RZ, 0x1 ;  /* 0x0000000808007211 */ /* 0x000fe200078f08ff */
[----:B------:R-:W-:Y:S01]  /*0f90*/  VIADD R211, R16, 0x80 ;  /* 0x0000008010d37836 */ /* 0x000fe20000000000 */
[----:B------:R-:W-:Y:S01]  /*0fa0*/  IADD3 R199, R190, 0x10, RZ ;  /* 0x00000010bec77810 */ /* 0x000fe20007ffe0ff */
[----:B------:R-:W-:Y:S01]  /*0fb0*/  VIADD R34, R200, 0x80 ;  /* 0x00000080c8227836 */ /* 0x000fe20000000000 */
[----:B------:R-:W-:Y:S01]  /*0fc0*/  LOP3.LUT R3, R4, 0x38, R16, 0xf8, !PT ;  /* 0x0000003804037812 */ /* 0x000fe200078ef810 */
[----:B------:R-:W-:Y:S01]  /*0fd0*/  IMAD.SHL.U32 R6, R6, 0x40, RZ ;  /* 0x0000004006067824 */ /* 0x000fe200078e00ff */
[----:B------:R-:W-:Y:S01]  /*0fe0*/  SHF.R.U32.HI R22, RZ, 0x3, R4 ;  /* 0x00000003ff167819 */ /* 0x000fe20000011604 */
[----:B------:R-:W-:Y:S01]  /*0ff0*/  IMAD.IADD R195, R194, 0x1, -R5 ;  /* 0x00000001c2c37824 */ /* 0x000fe200078e0a05 */
[----:B------:R-:W-:Y:S01]  /*1000*/  SHF.R.S32.HI R5, RZ, 0x1f, R212 ;  /* 0x0000001fff057819 */ /* 0x000fe200000114d4 */
[C---:B------:R-:W-:Y:S01]  /*1010*/  VIADD R210, R16.reuse, 0xa0 ;  /* 0x000000a010d27836 */ /* 0x040fe20000000000 */
[----:B------:R-:W-:Y:S01]  /*1020*/  SHF.R.S32.HI R36, RZ, 0x1f, R35 ;  /* 0x0000001fff247819 */ /* 0x000fe20000011423 */
[----:B------:R-:W-:Y:S01]  /*1030*/  VIADD R209, R16, 0xc0 ;  /* 0x000000c010d17836 */ /* 0x000fe20000000000 */
[----:B------:R-:W-:Y:S01]  /*1040*/  LOP3.LUT R0, R0, 0x1ffffffe, RZ, 0xc0, !PT ;  /* 0x1ffffffe00007812 */ /* 0x000fe200078ec0ff */
[C---:B------:R-:W-:Y:S01]  /*1050*/  VIADD R208, R16.reuse, 0xe0 ;  /* 0x000000e010d07836 */ /* 0x040fe20000000000 */
[----:B------:R-:W-:Y:S01]  /*1060*/  SHF.R.S32.HI R4, RZ, 0x1f, R211 ;  /* 0x0000001fff047819 */ /* 0x000fe200000114d3 */
[----:B------:R-:W-:Y:S01]  /*1070*/  VIADD R207, R16, 0x100 ;  /* 0x0000010010cf7836 */ /* 0x000fe20000000000 */
[----:B------:R-:W-:Y:S01]  /*1080*/  SHF.R.S32.HI R35, RZ, 0x1f, R34 ;  /* 0x0000001fff237819 */ /* 0x000fe20000011422 */
[----:B------:R-:W-:Y:S01]  /*1090*/  IMAD.IADD R0, R8, 0x1, -R0 ;  /* 0x0000000108007824 */ /* 0x000fe200078e0a00 */
[----:B------:R-:W-:Y:S01]  /*10a0*/  SHF.R.S32.HI R34, RZ, 0x1f, R199 ;  /* 0x0000001fff227819 */ /* 0x000fe200000114c7 */
[----:B------:R-:W-:Y:S01]  /*10b0*/  VIADD R205, R16, 0x140 ;  /* 0x0000014010cd7836 */ /* 0x000fe20000000000 */
[----:B------:R-:W-:Y:S01]  /*10c0*/  LOP3.LUT R6, R6, 0xfffffe00, RZ, 0xc0, !PT ;  /* 0xfffffe0006067812 */ /* 0x000fe200078ec0ff */
[----:B------:R-:W-:Y:S01]  /*10d0*/  VIADD R204, R16, 0x160 ;  /* 0x0000016010cc7836 */ /* 0x000fe20000000000 */
[----:B------:R-:W-:Y:S01]  /*10e0*/  SHF.L.U64.HI R5, R212, 0x1, R5 ;  /* 0x00000001d4057819 */ /* 0x000fe20000010205 */
[----:B------:R-:W-:Y:S01]  /*10f0*/  STL [R1+0x4c], R34 ;  /* 0x00004c2201007387 */ /* 0x000fe20000100800 */
[----:B------:R-:W-:Y:S01]  /*1100*/  SHF.L.U64.HI R4, R211, 0x1, R4 ;  /* 0x00000001d3047819 */ /* 0x000fe20000010204 */
[C---:B------:R-:W-:Y:S01]  /*1110*/  VIADD R203, R16.reuse, 0x180 ;  /* 0x0000018010cb7836 */ /* 0x040fe20000000000 */
[----:B------:R-:W-:Y:S01]  /*1120*/  SHF.R.S32.HI R11, RZ, 0x1f, R210 ;  /* 0x0000001fff0b7819 */ /* 0x000fe200000114d2 */
[----:B------:R-:W-:Y:S01]  /*1130*/  STL [R1+0x58], R6 ;  /* 0x0000580601007387 */ /* 0x000fe20000100800 */
[----:B------:R-:W-:Y:S01]  /*1140*/  SHF.R.S32.HI R8, RZ, 0x1f, R209 ;  /* 0x0000001fff087819 */ /* 0x000fe200000114d1 */
[C---:B------:R-:W-:Y:S01]  /*1150*/  VIADD R202, R16.reuse, 0x1a0 ;  /* 0x000001a010ca7836 */ /* 0x040fe20000000000 */
[C---:B------:R-:W-:Y:S01]  /*1160*/  IADD3 R206, R16.reuse, 0x120, RZ ;  /* 0x0000012010ce7810 */ /* 0x040fe20007ffe0ff */
[----:B------:R0:W-:Y:S01]  /*1170*/  STL [R1], R5 ;  /* 0x0000000501007387 */ /* 0x0001e20000100800 */
[----:B------:R-:W-:Y:S01]  /*1180*/  SHF.R.S32.HI R13, RZ, 0x1f, R208 ;  /* 0x0000001fff0d7819 */ /* 0x000fe200000114d0 */
[C---:B------:R-:W-:Y:S01]  /*1190*/  VIADD R226, R16.reuse, 0x1c0 ;  /* 0x000001c010e27836 */ /* 0x040fe20000000000 */
[----:B------:R-:W-:Y:S01]  /*11a0*/  SHF.R.S32.HI R10, RZ, 0x1f, R207 ;  /* 0x0000001fff0a7819 */ /* 0x000fe200000114cf */
[----:B------:R1:W-:Y:S01]  /*11b0*/  STL [R1+0x4], R4 ;  /* 0x0000040401007387 */ /* 0x0003e20000100800 */
[----:B------:R-:W-:Y:S01]  /*11c0*/  SHF.R.S32.HI R15, RZ, 0x1f, R206 ;  /* 0x0000001fff0f7819 */ /* 0x000fe200000114ce */
[C---:B------:R-:W-:Y:S01]  /*11d0*/  VIADD R223, R16.reuse, 0x1e0 ;  /* 0x000001e010df7836 */ /* 0x040fe20000000000 */
[----:B------:R-:W-:Y:S01]  /*11e0*/  SHF.R.S32.HI R12, RZ, 0x1f, R205 ;  /* 0x0000001fff0c7819 */ /* 0x000fe200000114cd */
[----:B------:R-:W-:Y:S01]  /*11f0*/  IMAD R216, R9, 0x2, R2 ;  /* 0x0000000209d87824 */ /* 0x000fe200078e0202 */
[----:B------:R-:W-:Y:S01]  /*1200*/  SHF.R.S32.HI R21, RZ, 0x1f, R204 ;  /* 0x0000001fff157819 */ /* 0x000fe200000114cc */
[----:B------:R-:W-:Y:S01]  /*1210*/  VIADD R214, R16, 0x40 ;  /* 0x0000004010d67836 */ /* 0x000fe20000000000 */
[----:B0-----:R-:W-:Y:S01]  /*1220*/  SHF.L.U64.HI R5, R210, 0x1, R11 ;  /* 0x00000001d2057819 */ /* 0x001fe2000001020b */
[----:B------:R-:W-:Y:S01]  /*1230*/  VIADD R23, R16, 0x20 ;  /* 0x0000002010177836 */ /* 0x000fe20000000000 */
[----:B------:R-:W-:Y:S01]  /*1240*/  SHF.R.S32.HI R14, RZ, 0x1f, R203 ;  /* 0x0000001fff0e7819 */ /* 0x000fe200000114cb */
[----:B------:R-:W-:Y:S01]  /*1250*/  VIADD R33, R200, 0xc0 ;  /* 0x000000c0c8217836 */ /* 0x000fe20000000000 */
[----:B-1----:R-:W-:Y:S01]  /*1260*/  SHF.L.U64.HI R4, R209, 0x1, R8 ;  /* 0x00000001d1047819 */ /* 0x002fe20000010208 */
[----:B------:R0:W-:Y:S01]  /*1270*/  STL [R1+0x8], R5 ;  /* 0x0000080501007387 */ /* 0x0001e20000100800 */
[----:B------:R-:W-:Y:S01]  /*1280*/  SHF.L.U64.HI R8, R208, 0x1, R13 ;  /* 0x00000001d0087819 */ /* 0x000fe2000001020d */
[C---:B------:R-:W-:Y:S01]  /*1290*/  VIADD R32, R200.reuse, 0x100 ;  /* 0x00000100c8207836 */ /* 0x040fe20000000000 */
[----:B------:R-:W-:Y:S01]  /*12a0*/  SHF.R.S32.HI R29, RZ, 0x1f, R202 ;  /* 0x0000001fff1d7819 */ /* 0x000fe200000114ca */
[----:B------:R1:W-:Y:S01]  /*12b0*/  STL [R1+0xc], R4 ;  /* 0x00000c0401007387 */ /* 0x0003e20000100800 */
[----:B------:R-:W-:Y:S01]  /*12c0*/  SHF.R.S32.HI R31, RZ, 0x1f, R226 ;  /* 0x0000001fff1f7819 */ /* 0x000fe200000114e2 */
[----:B------:R-:W-:Y:S01]  /*12d0*/  VIADD R30, R200, 0x140 ;  /* 0x00000140c81e7836 */ /* 0x000fe20000000000 */
[----:B------:R-:W-:Y:S01]  /*12e0*/  SHF.R.S32.HI R20, RZ, 0x1f, R223 ;  /* 0x0000001fff147819 */ /* 0x000fe200000114df */
[----:B------:R2:W-:Y:S01]  /*12f0*/  STL [R1+0x10], R8 ;  /* 0x0000100801007387 */ /* 0x0005e20000100800 */
[----:B------:R-:W-:Y:S01]  /*1300*/  LOP3.LUT R3, R6, R3, R22, 0xf6, !PT ;  /* 0x0000000306037212 */ /* 0x000fe200078ef616 */
[C---:B------:R-:W-:Y:S01]  /*1310*/  VIADD R28, R200.reuse, 0x180 ;  /* 0x00000180c81c7836 */ /* 0x040fe20000000000 */
[----:B0-----:R-:W-:Y:S01]  /*1320*/  SHF.L.U64.HI R5, R207, 0x1, R10 ;  /* 0x00000001cf057819 */ /* 0x001fe2000001020a */
[----:B------:R-:W-:Y:S01]  /*1330*/  VIADD R24, R200, 0x1c0 ;  /* 0x000001c0c8187836 */ /* 0x000fe20000000000 */
[----:B------:R-:W-:Y:S01]  /*1340*/  IADD3 R222, R216, 0x26800, RZ ;  /* 0x00026800d8de7810 */ /* 0x000fe20007ffe0ff */
[----:B------:R-:W-:Y:S01]  /*1350*/  IMAD R3, R3, 0x2, R2 ;  /* 0x0000000203037824 */ /* 0x000fe200078e0202 */
[----:B-1----:R-:W-:Y:S01]  /*1360*/  SHF.L.U64.HI R4, R206, 0x1, R15 ;  /* 0x00000001ce047819 */ /* 0x002fe2000001020f */
[----:B------:R0:W-:Y:S01]  /*1370*/  STL [R1+0x14], R5 ;  /* 0x0000140501007387 */ /* 0x0001e20000100800 */
[----:B------:R-:W-:Y:S01]  /*1380*/  VIADD R218, R216, 0x26840 ;  /* 0x00026840d8da7836 */ /* 0x000fe20000000000 */
[----:B--2---:R-:W-:Y:S01]  /*1390*/  SHF.L.U64.HI R8, R205, 0x1, R12 ;  /* 0x00000001cd087819 */ /* 0x004fe2000001020c */
[C---:B------:R-:W-:Y:S01]  /*13a0*/  @P2 VIADD R218, R222.reuse, 0xffffffc0 ;  /* 0xffffffc0deda2836 */ /* 0x040fe20000000000 */
[----:B------:R1:W-:Y:S01]  /*13b0*/  STL [R1+0x18], R4 ;  /* 0x0000180401007387 */ /* 0x0003e20000100800 */
[----:B------:R-:W-:Y:S01]  /*13c0*/  SHF.R.S32.HI R229, RZ, 0x1f, R214 ;  /* 0x0000001fffe57819 */ /* 0x000fe200000114d6 */
[----:B------:R-:W-:Y:S01]  /*13d0*/  IMAD.IADD R222, R222, 0x1, R221 ;  /* 0x00000001dede7824 */ /* 0x000fe200078e02dd */
[----:B------:R-:W-:Y:S01]  /*13e0*/  SHF.R.S32.HI R17, RZ, 0x1f, R16 ;  /* 0x0000001fff117819 */ /* 0x000fe20000011410 */
[----:B------:R2:W-:Y:S01]  /*13f0*/  STL [R1+0x1c], R8 ;  /* 0x00001c0801007387 */ /* 0x0005e20000100800 */
[----:B------:R-:W-:Y:S01]  /*1400*/  SHF.R.S32.HI R198, RZ, 0x1f, R23 ;  /* 0x0000001fffc67819 */ /* 0x000fe20000011417 */
[----:B------:R-:W-:Y:S01]  /*1410*/  IMAD R228, R0, 0x8, R197 ;  /* 0x0000000800e47824 */ /* 0x000fe200078e02c5 */
[----:B0-----:R-:W-:Y:S01]  /*1420*/  SHF.L.U64.HI R5, R204, 0x1, R21 ;  /* 0x00000001cc057819 */ /* 0x001fe20000010215 */
[----:B------:R-:W-:Y:S01]  /*1430*/  IMAD.IADD R221, R221, 0x1, R218 ;  /* 0x00000001dddd7824 */ /* 0x000fe200078e02da */
[----:B------:R-:W-:-:S02]  /*1440*/  SHF.R.S32.HI R33, RZ, 0x1f, R33 ;  /* 0x0000001fff217819 */ /* 0x000fc40000011421 */
[----:B-1----:R-:W-:Y:S01]  /*1450*/  SHF.L.U64.HI R4, R203, 0x1, R14 ;  /* 0x00000001cb047819 */ /* 0x002fe2000001020e */
[----:B------:R0:W-:Y:S01]  /*1460*/  STL [R1+0x20], R5 ;  /* 0x0000200501007387 */ /* 0x0001e20000100800 */
[----:B------:R-:W-:Y:S02]  /*1470*/  SHF.R.S32.HI R32, RZ, 0x1f, R32 ;  /* 0x0000001fff207819 */ /* 0x000fe40000011420 */
[----:B--2---:R-:W-:Y:S01]  /*1480*/  SHF.L.U64.HI R8, R202, 0x1, R29 ;  /* 0x00000001ca087819 */ /* 0x004fe2000001021d */
[----:B------:R1:W-:Y:S01]  /*1490*/  STL [R1+0x24], R4 ;  /* 0x0000240401007387 */ /* 0x0003e20000100800 */
[----:B------:R-:W-:Y:S02]  /*14a0*/  SHF.R.S32.HI R30, RZ, 0x1f, R30 ;  /* 0x0000001fff1e7819 */ /* 0x000fe4000001141e */
[----:B------:R-:W-:Y:S01]  /*14b0*/  SHF.R.S32.HI R28, RZ, 0x1f, R28 ;  /* 0x0000001fff1c7819 */ /* 0x000fe2000001141c */
[----:B------:R2:W-:Y:S01]  /*14c0*/  STL [R1+0x28], R8 ;  /* 0x0000280801007387 */ /* 0x0005e20000100800 */
[----:B------:R-:W-:-:S02]  /*14d0*/  SHF.R.S32.HI R24, RZ, 0x1f, R24 ;  /* 0x0000001fff187819 */ /* 0x000fc40000011418 */
[----:B0-----:R-:W-:Y:S02]  /*14e0*/  SHF.L.U64.HI R5, R226, 0x1, R31 ;  /* 0x00000001e2057819 */ /* 0x001fe4000001021f */
[----:B------:R-:W-:Y:S02]  /*14f0*/  SHF.L.U64.HI R229, R214, 0x1, R229 ;  /* 0x00000001d6e57819 */ /* 0x000fe400000102e5 */
[----:B-1----:R-:W-:Y:S01]  /*1500*/  SHF.L.U64.HI R4, R223, 0x1, R20 ;  /* 0x00000001df047819 */ /* 0x002fe20000010214 */
[----:B------:R2:W-:Y:S04]  /*1510*/  STL [R1+0x2c], R5 ;  /* 0x00002c0501007387 */ /* 0x0005e80000100800 */
[----:B------:R2:W-:Y:S04]  /*1520*/  STL [R1+0x30], R4 ;  /* 0x0000300401007387 */ /* 0x0005e80000100800 */
[----:B------:R2:W-:Y:S02]  /*1530*/  STL [R1+0x50], R3 ;  /* 0x0000500301007387 */ /* 0x0005e40000100800 */
.L_x_8060:
[----:B0-23--:R-:W0:Y:S01]  /*1540*/  LDC.64 R4, c[0x0][0xc88] ;  /* 0x00032200ff047b82 */ /* 0x00de220000000a00 */
[----:B------:R-:W-:Y:S01]  /*1550*/  ULDC.64 UR4, c[0x0][0xa28] ;  /* 0x00028a0000047ab9 */ /* 0x000fe20000000a00 */
[----:B------:R-:W-:Y:S01]  /*1560*/  ULDC.64 UR8, c[0x0][0xa18] ;  /* 0x0002860000087ab9 */ /* 0x000fe20000000a00 */
[----:B------:R-:W-:Y:S01]  /*1570*/  ULDC.64 UR6, c[0x0][0xa08] ;  /* 0x0002820000067ab9 */ /* 0x000fe20000000a00 */
[----:B0-----:R-:W-:-:S05]  /*1580*/  IMAD.WIDE R4, R27, 0x4, R4 ;  /* 0x000000041b047825 */ /* 0x001fca00078e0204 */
[----:B------:R-:W2:Y:S01]  /*1590*/  LDG.E R0, desc[UR40][R4.64] ;  /* 0x0000002804007981 */ /* 0x000ea2000c1e1900 */
[----:B------:R-:W-:Y:S02]  /*15a0*/  ISETP.NE.U32.AND P2, PT, RZ, UR4, PT ;  /* 0x00000004ff007c0c */ /* 0x000fe4000bf45070 */
[----:B------:R-:W-:Y:S02]  /*15b0*/  ISETP.NE.U32.AND P1, PT, RZ, UR8, PT ;  /* 0x00000008ff007c0c */ /* 0x000fe4000bf25070 */
[----:B------:R-:W-:Y:S02]  /*15c0*/  ISETP.NE.AND.EX P2, PT, RZ, UR5, PT, P2 ;  /* 0x00000005ff007c0c */ /* 0x000fe4000bf45320 */
[----:B------:R-:W-:Y:S02]  /*15d0*/  ISETP.NE.AND.EX P1, PT, RZ, UR9, PT, P1 ;  /* 0x00000009ff007c0c */ /* 0x000fe4000bf25310 */
[----:B------:R-:W-:Y:S02]  /*15e0*/  ISETP.NE.U32.AND P0, PT, RZ, UR6, PT ;  /* 0x00000006ff007c0c */ /* 0x000fe4000bf05070 */
[----:B------:R-:W-:-:S02]  /*15f0*/  MOV R29, RZ ;  /* 0x000000ff001d7202 */ /* 0x000fc40000000f00 */
        /* <DEDUP_REMOVED lines=17> */
[----:B----4-:R-:W-:-:S03]  /*1710*/  @P1 IADD3 R6, P2, R31, UR8, RZ ;  /* 0x000000081f061c10 */ /* 0x010fc6000ff5e0ff */
[----:B------:R1:W5:Y:S01]  /*1720*/  @P0 LDG.E R29, desc[UR40][R8.64] ;  /* 0x00000028081d0981 */ /* 0x000362000c1e1900 */
[----:B------:R-:W-:-:S03]  /*1730*/  @P1 IADD3.X R7, R30, UR9, RZ, P2, !PT ;  /* 0x000000091e071c10 */ /* 0x000fc600097fe4ff */
[----:B------:R1:W-:Y:S01]  /*1740*/  STL [R1+0x34], R26 ;  /* 0x0000341a01007387 */ /* 0x0003e20000100800 */
[----:B------:R-:W-:Y:S01]  /*1750*/  UISETP.NE.U32.AND UP0, UPT, UR4, URZ, UPT ;  /* 0x0000003f0400728c */ /* 0x000fe2000bf05070 */
[----:B------:R-:W-:Y:S02]  /*1760*/  ULDC.64 UR8, c[0x0][0xa20] ;  /* 0x0002880000087ab9 */ /* 0x000fe40000000a00 */
[----:B------:R1:W5:Y:S01]  /*1770*/  @P1 LDG.E R184, desc[UR40][R6.64] ;  /* 0x0000002806b81981 */ /* 0x000362000c1e1900 */
[----:B------:R-:W-:Y:S01]  /*1780*/  UISETP.NE.AND.EX UP0, UPT, UR5, URZ, UPT, UP0 ;  /* 0x0000003f0500728c */ /* 0x000fe2000bf05300 */
[----:B------:R-:W-:Y:S01]  /*1790*/  ISETP.NE.U32.AND P2, PT, RZ, UR8, PT ;  /* 0x00000008ff007c0c */ /* 0x000fe2000bf45070 */
[----:B------:R-:W-:Y:S01]  /*17a0*/  ULDC UR4, c[0x0][0x424] ;  /* 0x0001090000047ab9 */ /* 0x000fe20000000800 */
[----:B------:R-:W-:Y:S01]  /*17b0*/  ULDC UR5, c[0x0][0x2f0] ;  /* 0x0000bc0000057ab9 */ /* 0x000fe20000000800 */
[----:B------:R-:W-:Y:S01]  /*17c0*/  USEL UR4, UR4, 0x1, UP0 ;  /* 0x0000000104047887 */ /* 0x000fe20008000000 */
[----:B------:R-:W-:Y:S01]  /*17d0*/  ISETP.NE.AND.EX P2, PT, RZ, UR9, PT, P2 ;  /* 0x00000009ff007c0c */ /* 0x000fe2000bf45320 */
[----:B------:R-:W-:-:S02]  /*17e0*/  IMAD.MOV.U32 R38, RZ, RZ, R0 ;  /* 0x000000ffff267224 */ /* 0x000fc400078e0000 */
[----:B------:R-:W-:-:S03]  /*17f0*/  UIMAD UR4, UR4, UR5, URZ ;  /* 0x00000005040472a4 */ /* 0x000fc6000f8e023f */
[----:B------:R-:W-:Y:S01]  /*1800*/  ULDC UR5, c[0x0][0x348] ;  /* 0x0000d20000057ab9 */ /* 0x000fe20000000800 */
[----:B-1----:R-:W-:Y:S08]  /*1810*/  @P1 BRA `(.L_x_7914) ;  /* 0x0000000000241947 */ /* 0x002ff00003800000 */
        /* <DEDUP_REMOVED lines=9> */
.L_x_7914:
[----:B------:R-:W-:Y:S02]  /*18b0*/  IMAD.U32 R27, RZ, RZ, UR5 ;  /* 0x00000005ff1b7e24 */ /* 0x000fe4000f8e00ff */
[----:B------:R-:W-:Y:S01]  /*18c0*/  IMAD.U32 R28, RZ, RZ, UR4 ;  /* 0x00000004ff1c7e24 */ /* 0x000fe2000f8e00ff */
[----:B------:R-:W-:Y:S06]  /*18d0*/  @!P2 BRA `(.L_x_7915) ;  /* 0x000000000010a947 */ /* 0x000fec0003800000 */
[----:B------:R-:W-:-:S04]  /*18e0*/  IADD3 R4, P0, R31, UR8, RZ ;  /* 0x000000081f047c10 */ /* 0x000fc8000ff1e0ff */
[----:B------:R-:W-:-:S05]  /*18f0*/  IADD3.X R5, R30, UR9, RZ, P0, !PT ;  /* 0x000000091e057c10 */ /* 0x000fca00087fe4ff */
[----:B------:R0:W5:Y:S01]  /*1900*/  LDG.E R28, desc[UR40][R4.64] ;  /* 0x00000028041c7981 */ /* 0x000162000c1e1900 */
[----:B------:R-:W-:Y:S05]  /*1910*/  BRA `(.L_x_7916) ;  /* 0x0000000000107947 */ /* 0x000fea0003800000 */
.L_x_7915:
[----:B------:R-:W-:Y:S05]  /*1920*/  @!P0 BRA `(.L_x_7916) ;  /* 0x00000000000c8947 */ /* 0x000fea0003800000 */
[----:B------:R-:W2:Y:S04]  /*1930*/  LDG.E R5, desc[UR40][R8.64] ;  /* 0x0000002808057981 */ /* 0x000ea8000c1e1900 */
[----:B------:R-:W2:Y:S02]  /*1940*/  LDG.E R28, desc[UR40][R8.64+0x4] ;  /* 0x00000428081c7981 */ /* 0x000ea4000c1e1900 */
[----:B--2---:R-:W-:-:S07]  /*1950*/  IMAD.IADD R28, R28, 0x1, -R5 ;  /* 0x000000011c1c7824 */ /* 0x004fce00078e0a05 */
.L_x_7916:
        /* <DEDUP_REMOVED lines=15> */
[----:B-1----:R-:W-:Y:S01]  /*1a50*/  ISETP.NE.AND P1, PT, R8, 0x1, PT ;  /* 0x000000010800780c */ /* 0x002fe20003f25270 */
[----:B------:R-:W-:Y:S01]  /*1a60*/  IMAD.SHL.U32 R201, R25, 0x40, RZ ;  /* 0x0000004019c97824 */ /* 0x000fe200078e00ff */
[----:B------:R-:W-:Y:S01]  /*1a70*/  PLOP3.LUT P3, PT, PT, PT, PT, 0x80, 0x0 ;  /* 0x000000000000781c */ /* 0x000fe20003f6f070 */
[----:B------:R-:W-:Y:S02]  /*1a80*/  IMAD.IADD R8, R28, 0x1, -R3 ;  /* 0x000000011c087824 */ /* 0x000fe400078e0a03 */
[----:B0-----:R-:W-:Y:S02]  /*1a90*/  VIADD R4, R201, 0x3f ;  /* 0x0000003fc9047836 */ /* 0x001fe40000000000 */
[----:B------:R-:W-:-:S05]  /*1aa0*/  IMAD.MOV R39, RZ, RZ, -R8 ;  /* 0x000000ffff277224 */ /* 0x000fca00078e0a08 */
[----:B------:R-:W-:Y:S01]  /*1ab0*/  VIMNMX R39, RZ, R39, !PT ;  /* 0x00000027ff277248 */ /* 0x000fe20007fe0100 */
[----:B------:R-:W0:Y:S08]  /*1ac0*/  @P1 LDC R11, c[0x0][0x44c] ;  /* 0x00011300ff0b1b82 */ /* 0x000e300000000800 */
[----:B------:R-:W1:Y:S01]  /*1ad0*/  @P1 LDC R5, c[0x0][0x450] ;  /* 0x00011400ff051b82 */ /* 0x000e620000000800 */
[----:B--2---:R-:W-:Y:S01]  /*1ae0*/  @P0 IADD3 R27, -R0, R9, RZ ;  /* 0x00000009001b0210 */ /* 0x004fe20007ffe1ff */
[----:B0-----:R-:W-:-:S04]  /*1af0*/  @P1 IMAD.HI.U32 R0, R4, R11, RZ ;  /* 0x0000000b04001227 */ /* 0x001fc800078e00ff */
[----:B------:R-:W-:Y:S01]  /*1b00*/  IMAD.IADD R185, R8, 0x1, R27 ;  /* 0x0000000108b97824 */ /* 0x000fe200078e021b */
[----:B-1----:R-:W-:-:S03]  /*1b10*/  @P1 SHF.R.U32.HI R4, RZ, R5, R0 ;  /* 0x00000005ff041219 */ /* 0x002fc60000011600 */
[C---:B------:R-:W-:Y:S01]  /*1b20*/  VIADD R0, R185.reuse, 0x3f ;  /* 0x0000003fb9007836 */ /* 0x040fe20000000000 */
[----:B------:R-:W-:-:S04]  /*1b30*/  IADD3 R40, R185, 0x40, -R184 ;  /* 0x00000040b9287810 */ /* 0x000fc80007ffe8b8 */
[----:B------:R-:W-:Y:S01]  /*1b40*/  SHF.R.S32.HI R3, RZ, 0x1f, R0 ;  /* 0x0000001fff037819 */ /* 0x000fe20000011400 */
[----:B------:R-:W-:-:S03]  /*1b50*/  IMAD.IADD R4, R40, 0x1, R4 ;  /* 0x0000000128047824 */ /* 0x000fc600078e0204 */
[----:B------:R-:W-:Y:S02]  /*1b60*/  LEA.HI R3, R3, R0, RZ, 0x6 ;  /* 0x0000000003037211 */ /* 0x000fe400078f30ff */
[----:B------:R-:W-:Y:S02]  /*1b70*/  SHF.R.S32.HI R5, RZ, 0x1f, R4 ;  /* 0x0000001fff057819 */ /* 0x000fe40000011404 */
[----:B------:R-:W-:Y:S02]  /*1b80*/  SHF.R.S32.HI R213, RZ, 0x6, R3 ;  /* 0x00000006ffd57819 */ /* 0x000fe40000011403 */
[----:B------:R-:W-:-:S04]  /*1b90*/  LEA.HI R5, R5, R4, RZ, 0x6 ;  /* 0x0000000405057211 */ /* 0x000fc800078f30ff */
[----:B------:R-:W-:-:S04]  /*1ba0*/  SHF.R.S32.HI R0, RZ, 0x6, R5 ;  /* 0x00000006ff007819 */ /* 0x000fc80000011405 */
[----:B------:R-:W-:-:S05]  /*1bb0*/  VIMNMX R0, R213, R0, PT ;  /* 0x00000000d5007248 */ /* 0x000fca0003fe0100 */
[----:B------:R-:W-:-:S05]  /*1bc0*/  IMAD R0, R0, 0x40, -R8 ;  /* 0x0000004000007824 */ /* 0x000fca00078e0a08 */
[----:B------:R-:W-:-:S04]  /*1bd0*/  VIMNMX R0, R0, R27, PT ;  /* 0x0000001b00007248 */ /* 0x000fc80003fe0100 */
        /* <DEDUP_REMOVED lines=29> */
.L_x_7919:
[----:B------:R-:W-:Y:S05]  /*1db0*/  BSYNC B6 ;  /* 0x0000000000067941 */ /* 0x000fea0003800000 */
.L_x_7918:
        /* <DEDUP_REMOVED lines=20> */
.L_x_7921:
[----:B------:R-:W-:Y:S05]  /*1f00*/  BSYNC B6 ;  /* 0x0000000000067941 */ /* 0x000fea0003800000 */
.L_x_7920:
        /* <DEDUP_REMOVED lines=9> */
[----:B------:R-:W-:Y:S01]  /*1fa0*/  @P0 IADD3.X R7, R30, UR5, RZ, P1, !PT ;  /* 0x000000051e070c10 */ /* 0x000fe20008ffe4ff */
[----:B------:R-:W-:-:S04]  /*1fb0*/  ULDC UR4, c[0x0][0x2f4] ;  /* 0x0000bd0000047ab9 */ /* 0x000fc80000000800 */
[----:B------:R4:W3:Y:S01]  /*1fc0*/  @P0 LDG.E R38, desc[UR40][R6.64] ;  /* 0x0000002806260981 */ /* 0x0008e2000c1e1900 */
[CC--:B0-----:R-:W-:Y:S01]  /*1fd0*/  IMAD R0, R3.reuse, R42.reuse, RZ ;  /* 0x0000002a03007224 */ /* 0x0c1fe200078e02ff */
[----:B------:R-:W-:Y:S01]  /*1fe0*/  SHF.R.S32.HI R191, RZ, 0x1f, R190 ;  /* 0x0000001fffbf7819 */ /* 0x000fe200000114be */
[----:B------:R-:W-:Y:S01]  /*1ff0*/  IMAD.WIDE.U32 R32, R194, R42, R16 ;  /* 0x0000002ac2207225 */ /* 0x000fe200078e0010 */
[----:B------:R-:W0:Y:S01]  /*2000*/  S2R R30, SR_TID.X ;  /* 0x00000000001e7919 */ /* 0x000e220000002100 */
[----:B------:R-:W-:Y:S02]  /*2010*/  SHF.L.U64.HI R41, R42, 0x6, R43 ;  /* 0x000000062a297819 */ /* 0x000fe4000001022b */
[-C--:B-1----:R-:W-:Y:S01]  /*2020*/  IMAD R3, R3, R4.reuse, RZ ;  /* 0x0000000403037224 */ /* 0x082fe200078e02ff */
[----:B------:R-:W-:Y:S01]  /*2030*/  SHF.L.U64.HI R44, R4, 0x6, R5 ;  /* 0x00000006042c7819 */ /* 0x000fe20000010205 */
[C---:B------:R-:W-:Y:S01]  /*2040*/  IMAD R9, R194.reuse, R43, R0 ;  /* 0x0000002bc2097224 */ /* 0x040fe200078e0200 */
[----:B----45:R-:W-:Y:S01]  /*2050*/  SHF.R.S32.HI R7, RZ, 0x1f, R24 ;  /* 0x0000001fff077819 */ /* 0x030fe20000011418 */
[----:B------:R-:W-:Y:S01]  /*2060*/  IMAD R11, R194, R5, R3 ;  /* 0x00000005c20b7224 */ /* 0x000fe200078e0203 */
[----:B------:R-:W-:Y:S01]  /*2070*/  ISETP.GE.AND P2, PT, R16, UR4, PT ;  /* 0x0000000410007c0c */ /* 0x000fe2000bf46270 */
[----:B------:R-:W-:Y:S01]  /*2080*/  IMAD.WIDE.U32 R34, R194, R4, R190 ;  /* 0x00000004c2227225 */ /* 0x000fe200078e00be */
[----:B--2---:R-:W-:-:S02]  /*2090*/  ISETP.GE.AND P0, PT, R16, R13, PT ;  /* 0x0000000d1000720c */ /* 0x004fc40003f06270 */
[----:B------:R-:W-:Y:S01]  /*20a0*/  IADD3 R0, R29, R28, RZ ;  /* 0x0000001c1d007210 */ /* 0x000fe20007ffe0ff */
[----:B------:R-:W-:Y:S01]  /*20b0*/  IMAD R8, R7, R42, RZ ;  /* 0x0000002a07087224 */ /* 0x000fe200078e02ff */
[----:B------:R-:W-:Y:S01]  /*20c0*/  SEL R3, R13, RZ, P0 ;  /* 0x000000ff0d037207 */ /* 0x000fe20000000000 */
[-C--:B------:R-:W-:Y:S01]  /*20d0*/  IMAD.WIDE.U32 R36, R194, R4.reuse, R16 ;  /* 0x00000004c2247225 */ /* 0x080fe200078e0010 */
[----:B------:R-:W-:Y:S02]  /*20e0*/  SHF.R.S32.HI R47, RZ, 0x1f, R26 ;  /* 0x0000001fff2f7819 */ /* 0x000fe4000001141a */
[----:B------:R-:W-:Y:S01]  /*20f0*/  ISETP.GE.AND P1, PT, R23, UR4, PT ;  /* 0x0000000417007c0c */ /* 0x000fe2000bf26270 */
[----:B------:R-:W-:Y:S01]  /*2100*/  IMAD.IADD R3, R16, 0x1, R3 ;  /* 0x0000000110037824 */ /* 0x000fe200078e0203 */
[----:B------:R-:W-:Y:S01]  /*2110*/  P2R R62, PR, RZ, 0x4 ;  /* 0x00000004ff3e7803 */ /* 0x000fe20000000000 */
[----:B------:R-:W-:Y:S01]  /*2120*/  IMAD R53, R24, R43, R8 ;  /* 0x0000002b18357224 */ /* 0x000fe200078e0208 */
[----:B---3--:R-:W-:Y:S01]  /*2130*/  LEA.HI R49, R49, 0x8, RZ, 0x19 ;  /* 0x0000000831317811 */ /* 0x008fe200078fc8ff */
[----:B------:R-:W-:Y:S01]  /*2140*/  IMAD R7, R7, R4, RZ ;  /* 0x0000000407077224 */ /* 0x000fe200078e02ff */
[----:B------:R-:W-:Y:S01]  /*2150*/  SHF.R.S32.HI R6, RZ, 0x1f, R3 ;  /* 0x0000001fff067819 */ /* 0x000fe20000011403 */
[----:B------:R-:W-:-:S02]  /*2160*/  IMAD.IADD R35, R35, 0x1, R11 ;  /* 0x0000000123237824 */ /* 0x000fc400078e020b */
[----:B------:R-:W-:Y:S01]  /*2170*/  IMAD.IADD R37, R11, 0x1, R37 ;  /* 0x000000010b257824 */ /* 0x000fe200078e0225 */
[----:B------:R-:W-:Y:S01]  /*2180*/  LEA.HI R3, R6, R3, RZ, 0x3 ;  /* 0x0000000306037211 */ /* 0x000fe200078f18ff */
[----:B------:R-:W-:Y:S02]  /*2190*/  IMAD.SHL.U32 R6, R195, 0x40, RZ ;  /* 0x00000040c3067824 */ /* 0x000fe400078e00ff */
[----:B------:R-:W-:Y:S01]  /*21a0*/  IMAD R7, R24, R5, R7 ;  /* 0x0000000518077224 */ /* 0x000fe200078e0207 */
[----:B------:R-:W-:Y:S01]  /*21b0*/  LOP3.LUT R55, R3, 0xfffffff8, RZ, 0xc0, !PT ;  /* 0xfffffff803377812 */ /* 0x000fe200078ec0ff */
[----:B0-----:R-:W-:Y:S01]  /*21c0*/  VIADD R30, R30, 0xffffff80 ;  /* 0xffffff801e1e7836 */ /* 0x001fe20000000000 */
[----:B------:R-:W-:Y:S01]  /*21d0*/  LOP3.LUT R43, R6, 0x1c0, RZ, 0xc0, !PT ;  /* 0x000001c0062b7812 */ /* 0x000fe200078ec0ff */
[----:B------:R-:W-:Y:S01]  /*21e0*/  IMAD.WIDE.U32 R20, R194, R42, R190 ;  /* 0x0000002ac2147225 */ /* 0x000fe200078e00be */
[----:B------:R-:W-:Y:S02]  /*21f0*/  SHF.R.S32.HI R60, RZ, 0x1f, R55 ;  /* 0x0000001fff3c7819 */ /* 0x000fe40000011437 */
[----:B------:R-:W-:Y:S01]  /*2200*/  SHF.R.S32.HI R10, RZ, 0x1f, R30 ;  /* 0x0000001fff0a7819 */ /* 0x000fe2000001141e */
[----:B------:R-:W-:Y:S01]  /*2210*/  IMAD.WIDE.U32 R34, R24, R4, R34 ;  /* 0x0000000418227225 */ /* 0x000fe200078e0022 */
[----:B------:R-:W-:-:S02]  /*2220*/  SHF.R.U32.HI R46, RZ, 0x3, R43 ;  /* 0x00000003ff2e7819 */ /* 0x000fc4000001162b */
[----:B------:R-:W-:Y:S01]  /*2230*/  LOP3.LUT R5, R43, 0x18, R16, 0xf8, !PT ;  /* 0x000000182b057812 */ /* 0x000fe200078ef810 */
[----:B------:R-:W-:Y:S01]  /*2240*/  IMAD.WIDE.U32 R36, R24, R4, R36 ;  /* 0x0000000418247225 */ /* 0x000fe200078e0024 */
[----:B------:R-:W-:-:S03]  /*2250*/  LEA.HI R10, R10, R30, RZ, 0x2 ;  /* 0x0000001e0a0a7211 */ /* 0x000fc600078f10ff */
[----:B------:R-:W-:Y:S01]  /*2260*/  IMAD.SHL.U32 R45, R4, 0x40, RZ ;  /* 0x00000040042d7824 */ /* 0x000fe200078e00ff */
[----:B------:R-:W-:Y:S01]  /*2270*/  LOP3.LUT R4, R5, R46, RZ, 0x3c, !PT ;  /* 0x0000002e05047212 */ /* 0x000fe200078e3cff */
[----:B------:R-:W-:Y:S01]  /*2280*/  IMAD.IADD R21, R21, 0x1, R9 ;  /* 0x0000000115157824 */ /* 0x000fe200078e0209 */
[----:B------:R-:W-:Y:S01]  /*2290*/  LOP3.LUT R10, R10, 0xfffffffc, RZ, 0xc0, !PT ;  /* 0xfffffffc0a0a7812 */ /* 0x000fe200078ec0ff */
[----:B------:R-:W-:Y:S01]  /*22a0*/  IMAD.IADD R33, R9, 0x1, R33 ;  /* 0x0000000109217824 */ /* 0x000fe200078e0221 */
[----:B------:R-:W-:Y:S01]  /*22b0*/  LOP3.LUT R5, R43, 0x38, R3, 0xf8, !PT ;  /* 0x000000382b057812 */ /* 0x000fe200078ef803 */
[----:B------:R-:W-:Y:S02]  /*22c0*/  IMAD R51, R227, 0x200, R4 ;  /* 0x00000200e3337824 */ /* 0x000fe400078e0204 */
[----:B------:R-:W-:Y:S01]  /*22d0*/  IMAD.WIDE.U32 R20, R24, R42, R20 ;  /* 0x0000002a18147225 */ /* 0x000fe200078e0014 */
[----:B------:R-:W-:-:S03]  /*22e0*/  LOP3.LUT R4, R5, R46, RZ, 0x3c, !PT ;  /* 0x0000002e05047212 */ /* 0x000fc600078e3cff */
[----:B------:R-:W-:Y:S02]  /*22f0*/  IMAD.IADD R10, R30, 0x1, -R10 ;  /* 0x000000011e0a7824 */ /* 0x000fe400078e0a0a */
[----:B------:R-:W-:-:S03]  /*2300*/  IMAD.WIDE.U32 R32, R24, R42, R32 ;  /* 0x0000002a18207225 */ /* 0x000fc600078e0020 */
[----:B------:R-:W-:Y:S01]  /*2310*/  LEA R48, R10, R194, 0x6 ;  /* 0x000000c20a307211 */ /* 0x000fe200078e30ff */
[----:B------:R-:W-:Y:S02]  /*2320*/  IMAD.IADD R52, R21, 0x1, R53 ;  /* 0x0000000115347824 */ /* 0x000fe400078e0235 */
[----:B------:R-:W-:Y:S02]  /*2330*/  IMAD.SHL.U32 R42, R42, 0x40, RZ ;  /* 0x000000402a2a7824 */ /* 0x000fe400078e00ff */
[----:B------:R-:W-:Y:S02]  /*2340*/  IMAD.SHL.U32 R50, R13, 0x2, RZ ;  /* 0x000000020d327824 */ /* 0x000fe400078e00ff */
[----:B------:R-:W-:Y:S02]  /*2350*/  IMAD.IADD R53, R53, 0x1, R33 ;  /* 0x0000000135357824 */ /* 0x000fe400078e0221 */
[----:B------:R-:W-:Y:S02]  /*2360*/  IMAD.IADD R54, R35, 0x1, R7 ;  /* 0x0000000123367824 */ /* 0x000fe400078e0207 */
[----:B------:R-:W-:-:S02]  /*2370*/  IMAD.IADD R58, R7, 0x1, R37 ;  /* 0x00000001073a7824 */ /* 0x000fc400078e0225 */
[----:B------:R-:W-:Y:S01]  /*2380*/  IMAD R61, R227, 0x200, R4 ;  /* 0x00000200e33d7824 */ /* 0x000fe200078e0204 */
[----:B------:R-:W-:-:S07]  /*2390*/  SHF.R.S32.HI R59, RZ, 0x1f, R38 ;  /* 0x0000001fff3b7819 */ /* 0x000fce0000011426 */
.L_x_7954:
[----:B0-----:R-:W0:Y:S01]  /*23a0*/  LDC R65, c[0x0][0x430] ;  /* 0x00010c00ff417b82 */ /* 0x001e220000000800 */
[----:B------:R-:W-:Y:S02]  /*23b0*/  VIADD R25, R25, 0xffffffff ;  /* 0xffffffff19197836 */ /* 0x000fe40000000000 */
[----:B------:R-:W-:Y:S02]  /*23c0*/  IMAD.MOV.U32 R64, RZ, RZ, RZ ;  /* 0x000000ffff407224 */ /* 0x000fe400078e00ff */
[----:B------:R-:W-:-:S03]  /*23d0*/  IMAD R4, R25, 0x40, R48 ;  /* 0x0000004019047824 */ /* 0x000fc600078e0230 */
[----:B------:R-:W1:Y:S02]  /*23e0*/  LDC R71, c[0x0][0x3f4] ;  /* 0x0000fd00ff477b82 */ /* 0x000e640000000800 */
[----:B------:R-:W-:Y:S02]  /*23f0*/  ISETP.GE.AND P2, PT, R4, R27, PT ;  /* 0x0000001b0400720c */ /* 0x000fe40003f46270 */
[----:B------:R-:W-:Y:S02]  /*2400*/  IADD3 R12, R0, R4, RZ ;  /* 0x00000004000c7210 */ /* 0x000fe40007ffe0ff */
[----:B------:R-:W-:-:S03]  /*2410*/  ISETP.GT.OR P2, PT, R48, 0x3f, P2 ;  /* 0x0000003f3000780c */ /* 0x000fc60001744670 */
[----:B------:R-:W-:Y:S01]  /*2420*/  IMAD.MOV.U32 R8, RZ, RZ, R12 ;  /* 0x000000ffff087224 */ /* 0x000fe200078e000c */
[----:B0-----:R-:W-:-:S09]  /*2430*/  ISETP.NE.AND P3, PT, R65, 0x1, PT ;  /* 0x000000014100780c */ /* 0x001fd20003f65270 */
[----:B------:R-:W0:Y:S08]  /*2440*/  @!P2 LDC.64 R6, c[0x0][0x428] ;  /* 0x00010a00ff06ab82 */ /* 0x000e300000000a00 */
[----:B--2---:R-:W2:Y:S08]  /*2450*/  @!P2 LDC.64 R4, c[0x0][0x418] ;  /* 0x00010600ff04ab82 */ /* 0x004eb00000000a00 */
[----:B---3--:R-:W3:Y:S08]  /*2460*/  @P3 LDC R9, c[0x0][0x434] ;  /* 0x00010d00ff093b82 */ /* 0x008ef00000000800 */
        /* <DEDUP_REMOVED lines=28> */
[----:B------:R-:W-:-:S03]  /*2630*/  ISETP.NE.AND P3, PT, RZ, UR6, PT ;  /* 0x00000006ff007c0c */ /* 0x000fc6000bf65270 */
        /* <DEDUP_REMOVED lines=12> */
[-C--:B------:R-:W-:Y:S01]  /*2700*/  IMAD R9, R41, R25.reuse, RZ ;  /* 0x0000001929097224 */ /* 0x080fe200078e02ff */
[----:B------:R-:W-:Y:S01]  /*2710*/  LEA R70, P4, R6, UR4, 0x1 ;  /* 0x0000000406467c11 */ /* 0x000fe2000f8808ff */
[----:B------:R-:W-:Y:S01]  /*2720*/  IMAD.WIDE.U32 R4, R42, R25, RZ ;  /* 0x000000192a047225 */ /* 0x000fe200078e00ff */
[----:B------:R-:W-:-:S03]  /*2730*/  IADD3 R69, R7, R69, RZ ;  /* 0x0000004507457210 */ /* 0x000fc60007ffe0ff */
[----:B------:R-:W-:Y:S01]  /*2740*/  IMAD R9, R10, R42, R9 ;  /* 0x0000002a0a097224 */ /* 0x000fe200078e0209 */
[----:B------:R-:W-:-:S03]  /*2750*/  LEA.HI.X R69, R6, UR5, R69, 0x1, P4 ;  /* 0x0000000506457c11 */ /* 0x000fc6000a0f0c45 */
[----:B------:R-:W-:Y:S01]  /*2760*/  IMAD.IADD R11, R5, 0x1, R9 ;  /* 0x00000001050b7824 */ /* 0x000fe200078e0209 */
        /* <DEDUP_REMOVED lines=32> */
.L_x_7926:
[----:B------:R-:W-:Y:S05]  /*2970*/  BSYNC B1 ;  /* 0x0000000000017941 */ /* 0x000fea0003800000 */
.L_x_7925:
[----:B------:R-:W-:Y:S01]  /*2980*/  ISETP.NE.AND P3, PT, R189, 0x3, PT ;  /* 0x00000003bd00780c */ /* 0x000fe20003f65270 */
[----:B0----5:R-:W-:Y:S02]  /*2990*/  IMAD.MOV.U32 R4, RZ, RZ, R8 ;  /* 0x000000ffff047224 */ /* 0x021fe400078e0008 */
[----:B------:R-:W-:Y:S02]  /*29a0*/  IMAD.MOV.U32 R5, RZ, RZ, R9 ;  /* 0x000000ffff057224 */ /* 0x000fe400078e0009 */
[----:B------:R-:W-:Y:S02]  /*29b0*/  IMAD.MOV.U32 R6, RZ, RZ, R30 ;  /* 0x000000ffff067224 */ /* 0x000fe400078e001e */
[----:B------:R-:W-:Y:S01]  /*29c0*/  IMAD.MOV.U32 R7, RZ, RZ, R31 ;  /* 0x000000ffff077224 */ /* 0x000fe200078e001f */
[----:B------:R-:W-:Y:S01]  /*29d0*/  PRMT R77, R4, 0x5410, R5 ;  /* 0x00005410044d7816 */ /* 0x000fe20000000005 */
[----:B------:R-:W-:Y:S01]  /*29e0*/  IMAD.MOV.U32 R5, RZ, RZ, R29 ;  /* 0x000000ffff057224 */ /* 0x000fe200078e001d */
[----:B------:R-:W-:-:S02]  /*29f0*/  MOV R4, R28 ;  /* 0x0000001c00047202 */ /* 0x000fc40000000f00 */
[----:B------:R-:W-:Y:S01]  /*2a00*/  PRMT R78, R6, 0x5410, R7 ;  /* 0x00005410064e7816 */ /* 0x000fe20000000007 */
[----:B------:R-:W-:Y:S01]  /*2a10*/  IMAD.MOV.U32 R6, RZ, RZ, R56 ;  /* 0x000000ffff067224 */ /* 0x000fe200078e0038 */
[----:B------:R-:W-:Y:S01]  /*2a20*/  PRMT R79, R4, 0x5410, R5 ;  /* 0x00005410044f7816 */ /* 0x000fe20000000005 */
[----:B------:R-:W-:-:S05]  /*2a30*/  IMAD.MOV.U32 R7, RZ, RZ, R57 ;  /* 0x000000ffff077224 */ /* 0x000fca00078e0039 */
[----:B------:R-:W-:Y:S01]  /*2a40*/  PRMT R80, R6, 0x5410, R7 ;  /* 0x0000541006507816 */ /* 0x000fe20000000007 */
[----:B------:R-:W-:Y:S06]  /*2a50*/  @!P3 BRA `(.L_x_7927) ;  /* 0x000000000004b947 */ /* 0x000fec0003800000 */
[----:B------:R-:W-:Y:S01]  /*2a60*/  BPT.TRAP 0x1 ;  /* 0x000000040000795c */ /* 0x000fe20000300000 */
.L_x_7927:
[----:B------:R-:W-:Y:S01]  /*2a70*/  IMAD R63, R188, 0x8, R2 ;  /* 0x00000008bc3f7824 */ /* 0x000fe200078e0202 */
[----:B------:R-:W-:Y:S01]  /*2a80*/  SHF.L.U32 R74, R193, 0x1f, RZ ;  /* 0x0000001fc14a7819 */ /* 0x000fe200000006ff */
[----:B------:R-:W-:Y:S03]  /*2a90*/  BSSY B1, `(.L_x_7928) ;  /* 0x0000003000017945 */ /* 0x000fe60003800000 */
[----:B------:R-:W0:Y:S02]  /*2aa0*/  SYNCS.PHASECHK.TRANS64.TRYWAIT P5, [R63+URZ+0x28c90], R74 ;  /* 0x028c904a3f0075a7 */ /* 0x000e2400080a017f */
[----:B0-----:R-:W-:Y:S05]  /*2ab0*/  @!P5 BRA `(.L_x_7929) ;  /* 0x0000017c0010d947 */ /* 0x001fea0003800000 */
.L_x_8189:
[----:B------:R-:W-:Y:S05]  /*2ac0*/  BSYNC B1 ;  /* 0x0000000000017941 */ /* 0x000fea0003800000 */
.L_x_7928:
[----:B------:R-:W-:-:S03]  /*2ad0*/  UMOV UR4, 0xffffffff ;  /* 0xffffffff00047882 */ /* 0x000fc60000000000 */
[----:B------:R-:W-:Y:S05]  /*2ae0*/  BRA.DIV UR4, `(.L_x_7930) ;  /* 0x0000017e04187947 */ /* 0x000fea000b800000 */
[----:B------:R-:W1:Y:S04]  /*2af0*/  SHFL.IDX PT, R69, R69, RZ, 0x1c1f ;  /* 0x001c1fff45457589 */ /* 0x000e6800000e0000 */
[----:B------:R2:W3:Y:S02]  /*2b00*/  SHFL.IDX PT, R14, R70, RZ, 0x1c1f ;  /* 0x001c1fff460e7589 */ /* 0x0004e400000e0000 */
.L_x_8193:
        /* <DEDUP_REMOVED lines=21> */
[CC--:B--2---:R-:W-:Y:S01]  /*2c60*/  FMUL.FTZ R70, R6.reuse, R31.reuse ;  /* 0x0000001f06467220 */ /* 0x0c4fe20000410000 */
        /* <DEDUP_REMOVED lines=29> */
.L_x_7935:
[----:B------:R-:W-:Y:S05]  /*2e40*/  BSYNC B2 ;  /* 0x0000000000027941 */ /* 0x000fea0003800000 */
.L_x_7934:
[----:B0-----:R4:W-:Y:S02]  /*2e50*/  ST.E.128 desc[UR40][R10.64], R4 ;  /* 0x000000040a007985 */ /* 0x0019e4000c101d28 */
.L_x_7933:
[----:B------:R-:W-:Y:S05]  /*2e60*/  BSYNC B1 ;  /* 0x0000000000017941 */ /* 0x000fea0003800000 */
.L_x_7932:
        /* <DEDUP_REMOVED lines=53> */
.L_x_7937:
[----:B------:R-:W-:Y:S05]  /*31c0*/  BSYNC B1 ;  /* 0x0000000000017941 */ /* 0x000fea0003800000 */
.L_x_7936:
[----:B-1----:R1:W-:Y:S01]  /*31d0*/  ST.E.128 desc[UR40][R10.64], R4 ;  /* 0x000000040a007985 */ /* 0x0023e2000c101d28 */
[----:B------:R-:W-:Y:S05]  /*31e0*/  BRA `(.L_x_7931) ;  /* 0x0000000c00787947 */ /* 0x000fea0003800000 */
.L_x_7924:
        /* <DEDUP_REMOVED lines=8> */
[----:B------:R-:W-:Y:S01]  /*3270*/  @!P3 IMAD R15, R10, R45, R4 ;  /* 0x0000002d0a0fb224 */ /* 0x000fe200078e0204 */
[----:B------:R-:W-:Y:S01]  /*3280*/  @!P3 MOV R4, R36 ;  /* 0x000000240004b202 */ /* 0x000fe20000000f00 */
[----:B------:R-:W1:Y:S01]  /*3290*/  @!P3 LDC.64 R8, c[0x0][0x400] ;  /* 0x00010000ff08bb82 */ /* 0x000e620000000a00 */
[----:B------:R-:W-:-:S03]  /*32a0*/  @!P3 IMAD.X R7, R11, 0x1, R53, P5 ;  /* 0x000000010b07b824 */ /* 0x000fc600028e0635 */
        /* <DEDUP_REMOVED lines=32> */
.L_x_7938:
[----:B------:R-:W-:Y:S01]  /*34b0*/  IMAD R63, R188, 0x8, R2 ;  /* 0x00000008bc3f7824 */ /* 0x000fe200078e0202 */
[----:B------:R-:W-:Y:S01]  /*34c0*/  SHF.L.U32 R74, R193, 0x1f, RZ ;  /* 0x0000001fc14a7819 */ /* 0x000fe200000006ff */
[----:B------:R-:W-:Y:S03]  /*34d0*/  BSSY B1, `(.L_x_7939) ;  /* 0x0000003000017945 */ /* 0x000fe60003800000 */
[----:B------:R-:W0:Y:S02]  /*34e0*/  SYNCS.PHASECHK.TRANS64.TRYWAIT P6, [R63+URZ+0x28c90], R74 ;  /* 0x028c904a3f0075a7 */ /* 0x000e2400080c017f */
[----:B0-----:R-:W-:Y:S05]  /*34f0*/  @!P6 BRA `(.L_x_7940) ;  /* 0x0000017000dce947 */ /* 0x001fea0003800000 */
.L_x_8194:
[----:B------:R-:W-:Y:S05]  /*3500*/  BSYNC B1 ;  /* 0x0000000000017941 */ /* 0x000fea0003800000 */
.L_x_7939:
[----:B------:R-:W-:-:S03]  /*3510*/  UMOV UR4, 0xffffffff ;  /* 0xffffffff00047882 */ /* 0x000fc60000000000 */
[----:B------:R-:W-:Y:S05]  /*3520*/  BRA.DIV UR4, `(.L_x_7941) ;  /* 0x0000017204e47947 */ /* 0x000fea000b800000 */
[----:B------:R-:W1:Y:S04]  /*3530*/  SHFL.IDX PT, R69, R69, RZ, 0x1c1f ;  /* 0x001c1fff45457589 */ /* 0x000e6800000e0000 */
[----:B------:R-:W2:Y:S02]  /*3540*/  SHFL.IDX PT, R70, R70, RZ, 0x1c1f ;  /* 0x001c1fff46467589 */ /* 0x000ea400000e0000 */
.L_x_8198:
        /* <DEDUP_REMOVED lines=14> */
[----:B------:R-:W-:Y:S01]  /*3630*/  LOP3.LUT R8, R9, R46, RZ, 0x3c, !PT ;  /* 0x0000002e09087212 */ /* 0x000fe200078e3cff */
[----:B------:R-:W-:-:S04]  /*3640*/  IMAD.IADD R9, R61, 0x1, R72 ;  /* 0x000000013d097824 */ /* 0x000fc800078e0248 */
[----:B------:R-:W-:Y:S02]  /*3650*/  IMAD R11, R227, 0x200, R8 ;  /* 0x00000200e30b7824 */ /* 0x000fe400078e0208 */
[----:B------:R-:W-:Y:S02]  /*3660*/  IMAD R9, R9, 0x2, R2 ;  /* 0x0000000209097824 */ /* 0x000fe400078e0202 */
[----:B------:R-:W-:-:S04]  /*3670*/  IMAD.IADD R11, R72, 0x1, R11 ;  /* 0x00000001480b7824 */ /* 0x000fc800078e020b */
[----:B------:R-:W-:Y:S02]  /*3680*/  IMAD R12, R11, 0x2, R2 ;  /* 0x000000020b0c7824 */ /* 0x000fe400078e0202 */
[----:B------:R-:W1:Y:S04]  /*3690*/  LDS.128 R8, [R9+0x22400] ;  /* 0x0224000009087984 */ /* 0x000e680000000c00 */
[----:B------:R-:W2:Y:S01]  /*36a0*/  LDS.128 R12, [R12+0x22400] ;  /* 0x022400000c0c7984 */ /* 0x000ea20000000c00 */
[----:B------:R-:W-:Y:S05]  /*36b0*/  @P5 BRA `(.L_x_7943) ;  /* 0x0000000400485947 */ /* 0x000fea0003800000 */
[--C-:B------:R-:W-:Y:S02]  /*36c0*/  SHF.R.U64 R83, R28, 0x10, R29.reuse ;  /* 0x000000101c537819 */ /* 0x100fe4000000121d */
[----:B------:R-:W-:Y:S01]  /*36d0*/  SHF.R.U32.HI R28, RZ, 0x10, R29 ;  /* 0x00000010ff1c7819 */ /* 0x000fe2000001161d */
[----:B------:R-:W-:Y:S01]  /*36e0*/  HADD2.F32 R29, -RZ, R73.H1_H1 ;  /* 0x30000049ff1d7230 */ /* 0x000fe20000004100 */
[--C-:B------:R-:W-:Y:S02]  /*36f0*/  SHF.R.U64 R85, R4, 0x10, R5.reuse ;  /* 0x0000001004557819 */ /* 0x100fe40000001205 */
[----:B------:R-:W-:Y:S01]  /*3700*/  SHF.R.U32.HI R72, RZ, 0x10, R5 ;  /* 0x00000010ff487819 */ /* 0x000fe20000011605 */
[----:B-1----:R-:W-:Y:S01]  /*3710*/  HADD2.F32 R5, -RZ, R9.H0_H0 ;  /* 0x20000009ff057230 */ /* 0x002fe20000004100 */
[----:B------:R-:W-:Y:S01]  /*3720*/  SHF.R.U64 R4, R6, 0x10, R7 ;  /* 0x0000001006047819 */ /* 0x000fe20000001207 */
[--C-:B--2---:R-:W-:Y:S01]  /*3730*/  HADD2.F32 R6, -RZ, R13.reuse.H0_H0 ;  /* 0x2000000dff067230 */ /* 0x104fe20000004100 */
[----:B------:R-:W-:Y:S01]  /*3740*/  SHF.R.U64 R81, R30, 0x10, R31 ;  /* 0x000000101e517819 */ /* 0x000fe2000000121f */
[----:B------:R-:W-:Y:S01]  /*3750*/  HADD2.F32 R13, -RZ, R13.H1_H1 ;  /* 0x3000000dff0d7230 */ /* 0x000fe20000004100 */
        /* <DEDUP_REMOVED lines=9> */
[C---:B------:R-:W-:Y:S02]  /*37f0*/  FMUL.FTZ R30, R9.reuse, R30 ;  /* 0x0000001e091e7220 */ /* 0x040fe40000410000 */
[-C--:B------:R-:W-:Y:S01]  /*3800*/  FFMA.FTZ R31, R6, R7.reuse, R29 ;  /* 0x00000007061f7223 */ /* 0x080fe2000001001d */
[-C--:B------:R-:W-:Y:S01]  /*3810*/  FFMA.FTZ R73, R9, R28.reuse, -R78 ;  /* 0x0000001c09497223 */ /* 0x080fe2000001084e */
[----:B------:R-:W-:Y:S01]  /*3820*/  FFMA.FTZ R72, R5, R7, -R72 ;  /* 0x0000000705487223 */ /* 0x000fe20000010848 */
[----:B------:R-:W-:Y:S01]  /*3830*/  FFMA.FTZ R78, R13, R28, R30 ;  /* 0x0000001c0d4e7223 */ /* 0x000fe2000001001e */
[----:B------:R-:W-:-:S02]  /*3840*/  HADD2.F32 R9, -RZ, R79.H0_H0 ;  /* 0x2000004fff097230 */ /* 0x000fc40000004100 */
[--C-:B------:R-:W-:Y:S02]  /*3850*/  HADD2.F32 R6, -RZ, R15.reuse.H0_H0 ;  /* 0x2000000fff067230 */ /* 0x100fe40000004100 */
[----:B------:R-:W-:Y:S01]  /*3860*/  HADD2.F32 R15, -RZ, R15.H1_H1 ;  /* 0x3000000fff0f7230 */ /* 0x000fe20000004100 */
[----:B------:R-:W-:Y:S01]  /*3870*/  F2FP.F16.F32.PACK_AB R31, R78, R31 ;  /* 0x0000001f4e1f723e */ /* 0x000fe200000000ff */
[----:B------:R-:W-:Y:S02]  /*3880*/  HADD2.F32 R5, -RZ, R11.H0_H0 ;  /* 0x2000000bff057230 */ /* 0x000fe40000004100 */
[-C--:B------:R-:W-:Y:S01]  /*3890*/  FMUL.FTZ R80, R6, R9.reuse ;  /* 0x0000000906507220 */ /* 0x080fe20000410000 */
[----:B------:R-:W-:Y:S02]  /*38a0*/  HADD2.F32 R30, -RZ, R75.H0_H0 ;  /* 0x2000004bff1e7230 */ /* 0x000fe40000004100 */
[----:B------:R-:W-:Y:S02]  /*38b0*/  HADD2.F32 R11, -RZ, R11.H1_H1 ;  /* 0x3000000bff0b7230 */ /* 0x000fe40000004100 */
[----:B------:R-:W-:Y:S01]  /*38c0*/  FMUL.FTZ R9, R5, R9 ;  /* 0x0000000905097220 */ /* 0x000fe20000410000 */
[----:B------:R-:W-:-:S02]  /*38d0*/  HADD2.F32 R7, -RZ, R79.H1_H1 ;  /* 0x3000004fff077230 */ /* 0x000fc40000004100 */
[-C--:B------:R-:W-:Y:S01]  /*38e0*/  FMUL.FTZ R82, R15, R30.reuse ;  /* 0x0000001e0f527220 */ /* 0x080fe20000410000 */
[----:B------:R-:W-:Y:S02]  /*38f0*/  HADD2.F32 R28, -RZ, R77.H0_H0 ;  /* 0x2000004dff1c7230 */ /* 0x000fe40000004100 */
[----:B------:R-:W-:Y:S01]  /*3900*/  FMUL.FTZ R84, R11, R30 ;  /* 0x0000001e0b547220 */ /* 0x000fe20000410000 */
[----:B------:R-:W-:Y:S02]  /*3910*/  HADD2.F32 R13, -RZ, R83.H0_H0 ;  /* 0x20000053ff0d7230 */ /* 0x000fe40000004100 */
[-C--:B------:R-:W-:Y:S01]  /*3920*/  FFMA.FTZ R30, R6, R7.reuse, R9 ;  /* 0x00000007061e7223 */ /* 0x080fe20000010009 */
[----:B------:R-:W-:Y:S01]  /*3930*/  FFMA.FTZ R80, R5, R7, -R80 ;  /* 0x0000000705507223 */ /* 0x000fe20000010850 */
[-C--:B------:R-:W-:Y:S01]  /*3940*/  FFMA.FTZ R77, R11, R28.reuse, -R82 ;  /* 0x0000001c0b4d7223 */ /* 0x080fe20000010852 */
[----:B------:R-:W-:Y:S02]  /*3950*/  HADD2.F32 R11, -RZ, R87.H0_H0 ;  /* 0x20000057ff0b7230 */ /* 0x000fe40000004100 */
[----:B------:R-:W-:Y:S01]  /*3960*/  FFMA.FTZ R79, R15, R28, R84 ;  /* 0x0000001c0f4f7223 */ /* 0x000fe20000010054 */
[----:B------:R-:W-:-:S02]  /*3970*/  HADD2.F32 R6, -RZ, R12.H0_H0 ;  /* 0x2000000cff067230 */ /* 0x000fc40000004100 */
[----:B------:R-:W-:Y:S02]  /*3980*/  HADD2.F32 R5, -RZ, R8.H0_H0 ;  /* 0x20000008ff057230 */ /* 0x000fe40000004100 */
        /* <DEDUP_REMOVED lines=33> */
[----:B------:R-:W-:Y:S02]  /*3ba0*/  F2FP.F16.F32.PACK_AB R11, R77, R80 ;  /* 0x000000504d0b723e */ /* 0x000fe400000000ff */
[----:B------:R-:W-:-:S02]  /*3bb0*/  F2FP.F16.F32.PACK_AB R10, R75, R4 ;  /* 0x000000044b0a723e */ /* 0x000fc400000000ff */
[----:B------:R-:W-:Y:S02]  /*3bc0*/  F2FP.F16.F32.PACK_AB R14, R14, R29 ;  /* 0x0000001d0e0e723e */ /* 0x000fe400000000ff */
[----:B------:R-:W-:-:S07]  /*3bd0*/  MOV R15, R30 ;  /* 0x0000001e000f7202 */ /* 0x000fce0000000f00 */
.L_x_7943:
[----:B------:R-:W-:Y:S05]  /*3be0*/  BSYNC B1 ;  /* 0x0000000000017941 */ /* 0x000fea0003800000 */
.L_x_7942:
[----:B-1----:R1:W-:Y:S01]  /*3bf0*/  ST.E.128 desc[UR40][R56.64], R8 ;  /* 0x0000000838007985 */ /* 0x0023e2000c101d28 */
[----:B------:R-:W-:Y:S01]  /*3c00*/  ISETP.GE.AND P4, PT, R76, R71, PT ;  /* 0x000000474c00720c */ /* 0x000fe20003f86270 */
[----:B------:R-:W-:Y:S02]  /*3c10*/  IMAD.MOV.U32 R4, RZ, RZ, R70 ;  /* 0x000000ffff047224 */ /* 0x000fe400078e0046 */
[----:B------:R-:W-:-:S10]  /*3c20*/  IMAD.MOV.U32 R5, RZ, RZ, R69 ;  /* 0x000000ffff057224 */ /* 0x000fd400078e0045 */
[----:B------:R-:W-:Y:S05]  /*3c30*/  @P4 BRA `(.L_x_7931) ;  /* 0x0000000000e44947 */ /* 0x000fea0003800000 */
[----:B------:R-:W-:-:S05]  /*3c40*/  IMAD.WIDE R4, R76, 0x2, R4 ;  /* 0x000000024c047825 */ /* 0x000fca00078e0204 */
[----:B--2---:R2:W-:Y:S01]  /*3c50*/  ST.E.128 desc[UR40][R4.64], R12 ;  /* 0x0000000c04007985 */ /* 0x0045e2000c101d28 */
[----:B------:R-:W-:Y:S05]  /*3c60*/  BRA `(.L_x_7931) ;  /* 0x0000000000d87947 */ /* 0x000fea0003800000 */
.L_x_7923:
[----:B------:R-:W-:-:S13]  /*3c70*/  ISETP.NE.AND P3, PT, R189, 0x3, PT ;  /* 0x00000003bd00780c */ /* 0x000fda0003f65270 */
[----:B------:R-:W-:Y:S05]  /*3c80*/  @!P3 BRA `(.L_x_7944) ;  /* 0x000000000004b947 */ /* 0x000fea0003800000 */
[----:B------:R-:W-:Y:S01]  /*3c90*/  BPT.TRAP 0x1 ;  /* 0x000000040000795c */ /* 0x000fe20000300000 */
.L_x_7944:
[----:B------:R-:W-:Y:S01]  /*3ca0*/  IMAD R63, R188, 0x8, R2 ;  /* 0x00000008bc3f7824 */ /* 0x000fe200078e0202 */
[----:B------:R-:W-:Y:S01]  /*3cb0*/  SHF.L.U32 R74, R193, 0x1f, RZ ;  /* 0x0000001fc14a7819 */ /* 0x000fe200000006ff */
[----:B------:R-:W-:Y:S01]  /*3cc0*/  BSSY B1, `(.L_x_7945) ;  /* 0x0000004000017945 */ /* 0x000fe20003800000 */
[----:B------:R-:W-:Y:S02]  /*3cd0*/  SHF.R.S32.HI R67, RZ, 0x1f, R65 ;  /* 0x0000001fff437819 */ /* 0x000fe40000011441 */
[----:B------:R-:W1:Y:S02]  /*3ce0*/  SYNCS.PHASECHK.TRANS64.TRYWAIT P4, [R63+URZ+0x28c90], R74 ;  /* 0x028c904a3f0075a7 */ /* 0x000e64000808017f */
[----:B-1----:R-:W-:Y:S05]  /*3cf0*/  @!P4 BRA `(.L_x_7946) ;  /* 0x0000016c003cc947 */ /* 0x002fea0003800000 */
.L_x_8199:
[----:B------:R-:W-:Y:S05]  /*3d00*/  BSYNC B1 ;  /* 0x0000000000017941 */ /* 0x000fea0003800000 */
.L_x_7945:
        /* <DEDUP_REMOVED lines=26> */
.L_x_8203:
        /* <DEDUP_REMOVED lines=14> */
[----:B------:R-:W-:-:S04]  /*3f90*/  LEA.HI.X R9, R23, R29, R198, 0x1, P4 ;  /* 0x0000001d17097211 */ /* 0x000fc800020f0cc6 */
[----:B------:R-:W-:-:S06]  /*3fa0*/  LEA R5, R5, R2, 0x1 ;  /* 0x0000000205057211 */ /* 0x000fcc00078e08ff */
[----:B------:R-:W0:Y:S04]  /*3fb0*/  LDS.128 R4, [R5+0x22400] ;  /* 0x0224000005047984 */ /* 0x000e280000000c00 */
[----:B0-----:R0:W-:Y:S02]  /*3fc0*/  ST.E.128 desc[UR40][R8.64], R4 ;  /* 0x0000000408007985 */ /* 0x0011e4000c101d28 */
.L_x_7931:
[----:B------:R-:W-:Y:S05]  /*3fd0*/  BSYNC B0 ;  /* 0x0000000000007941 */ /* 0x000fea0003800000 */
.L_x_7922:
        /* <DEDUP_REMOVED lines=17> */
.L_x_7949:
[----:B------:R-:W-:Y:S05]  /*40f0*/  BSYNC B0 ;  /* 0x0000000000007941 */ /* 0x000fea0003800000 */
.L_x_7948:
[----:B------:R-:W1:Y:S01]  /*4100*/  SYNCS.PHASECHK.TRANS64.TRYWAIT P3, [R63+URZ+0x28cb0], R74 ;  /* 0x028cb04a3f0075a7 */ /* 0x000e62000806017f */
[----:B------:R-:W-:Y:S04]  /*4110*/  BSSY B0, `(.L_x_7950) ;  /* 0x0000002000007945 */ /* 0x000fe80003800000 */
[----:B-1----:R-:W-:Y:S05]  /*4120*/  @!P3 BRA `(.L_x_7951) ;  /* 0x000001680088b947 */ /* 0x002fea0003800000 */
.L_x_8204:
[----:B------:R-:W-:Y:S05]  /*4130*/  BSYNC B0 ;  /* 0x0000000000007941 */ /* 0x000fea0003800000 */
.L_x_7950:
        /* <DEDUP_REMOVED lines=18> */
[----:B------:R-:W-:Y:S02]  /*4260*/  LEA.HI.X R10, R4, UR5, R5, 0x1, P3 ;  /* 0x00000005040a7c11 */ /* 0x000fe400098f0c05 */
[----:B------:R-:W-:Y:S01]  /*4270*/  ISETP.GT.AND P3, PT, R68, R194, PT ;  /* 0x000000c24400720c */ /* 0x000fe20003f64270 */
[----:B------:R-:W0:Y:S04]  /*4280*/  SHFL.IDX PT, R11, R11, RZ, 0x1c1f ;  /* 0x001c1fff0b0b7589 */ /* 0x000e2800000e0000 */
[----:B------:R-:W2:Y:S08]  /*4290*/  SHFL.IDX PT, R10, R10, RZ, 0x1c1f ;  /* 0x001c1fff0a0a7589 */ /* 0x000eb000000e0000 */
[----:B------:R-:W-:Y:S05]  /*42a0*/  @!P3 BRA `(.L_x_7953) ;  /* 0x000000040090b947 */ /* 0x000fea0003800000 */
[----:B------:R-:W4:Y:S01]  /*42b0*/  LDL R31, [R1] ;  /* 0x00000000011f7983 */ /* 0x000f220000100800 */
[----:B------:R-:W-:-:S03]  /*42c0*/  ULDC UR4, c[0x0][0x320] ;  /* 0x0000c80000047ab9 */ /* 0x000fc60000000800 */
[----:B------:R-:W5:Y:S04]  /*42d0*/  LDL R30, [R1+0x4] ;  /* 0x00000400011e7983 */ /* 0x000f680000100800 */
[----:B------:R-:W5:Y:S04]  /*42e0*/  LDL R29, [R1+0x8] ;  /* 0x00000800011d7983 */ /* 0x000f680000100800 */
[----:B------:R-:W5:Y:S01]  /*42f0*/  LDL R28, [R1+0xc] ;  /* 0x00000c00011c7983 */ /* 0x000f620000100800 */
[----:B------:R-:W-:Y:S01]  /*4300*/  ISETP.GE.AND P5, PT, R16, UR4, PT ;  /* 0x0000000410007c0c */ /* 0x000fe2000bfa6270 */
[----:B------:R-:W-:-:S02]  /*4310*/  IMAD R9, R188, 0x8000, R51 ;  /* 0x00008000bc097824 */ /* 0x000fc400078e0233 */
[----:B------:R-:W5:Y:S02]  /*4320*/  LDL R15, [R1+0x10] ;  /* 0x00001000010f7983 */ /* 0x000f640000100800 */
[----:B------:R-:W-:Y:S01]  /*4330*/  IMAD R12, R9, 0x2, R2 ;  /* 0x00000002090c7824 */ /* 0x000fe200078e0202 */
[----:B------:R-:W-:Y:S01]  /*4340*/  LOP3.LUT P3, RZ, R195, 0x4, RZ, 0xc0, !PT ;  /* 0x00000004c3ff7812 */ /* 0x000fe2000786c0ff */
[----:B---3--:R-:W3:Y:S01]  /*4350*/  LDL R14, [R1+0x14] ;  /* 0x00001400010e7983 */ /* 0x008ee20000100800 */
[----:B------:R-:W-:-:S03]  /*4360*/  VIADD R13, R9, 0x20 ;  /* 0x00000020090d7836 */ /* 0x000fc60000000000 */
[----:B------:R-:W3:Y:S04]  /*4370*/  LDL R56, [R1+0x18] ;  /* 0x0000180001387983 */ /* 0x000ee80000100800 */
[----:B------:R-:W1:Y:S04]  /*4380*/  @!P5 LDS.128 R4, [R12+0x400] ;  /* 0x000400000c04d984 */ /* 0x000e680000000c00 */
        /* <DEDUP_REMOVED lines=18> */
[----:B----4-:R-:W-:Y:S01]  /*44b0*/  @!P3 IMAD.X R9, R10, 0x1, R31, P5 ;  /* 0x000000010a09b824 */ /* 0x010fe200028e061f */
[C---:B------:R-:W-:Y:S01]  /*44c0*/  ISETP.GE.AND P5, PT, R211.reuse, UR4, PT ;  /* 0x00000004d3007c0c */ /* 0x040fe2000bfa6270 */
[----:B------:R-:W2:Y:S04]  /*44d0*/  LDL R31, [R1+0x1c] ;  /* 0x00001c00011f7983 */ /* 0x000ea80000100800 */
[----:B-1----:R0:W-:Y:S08]  /*44e0*/  @!P3 ST.E.128 desc[UR40][R8.64], R4 ;  /* 0x000000040800b985 */ /* 0x0021f0000c101d28 */
        /* <DEDUP_REMOVED lines=46> */
[----:B0-----:R-:W-:-:S04]  /*47d0*/  @!P5 LEA R8, P3, R203, R11, 0x1 ;  /* 0x0000000bcb08d211 */ /* 0x001fc800078608ff */
[----:B-----5:R-:W-:Y:S02]  /*47e0*/  @!P5 IADD3.X R9, R10, R29, RZ, P3, !PT ;  /* 0x0000001d0a09d210 */ /* 0x020fe40001ffe4ff */
        /* <DEDUP_REMOVED lines=14> */
[----:B---3--:R-:W-:-:S05]  /*48d0*/  @!P3 IMAD.X R9, R10, 0x1, R14, P5 ;  /* 0x000000010a09b824 */ /* 0x008fca00028e060e */
[----:B-1----:R4:W-:Y:S03]  /*48e0*/  @!P3 ST.E.128 desc[UR40][R8.64], R4 ;  /* 0x000000040800b985 */ /* 0x0029e6000c101d28 */
.L_x_7953:
[----:B------:R-:W-:Y:S05]  /*48f0*/  BSYNC B0 ;  /* 0x0000000000007941 */ /* 0x000fea0003800000 */
.L_x_7952:
[----:B------:R-:W-:Y:S01]  /*4900*/  @!PT LDS RZ, [RZ] ;  /* 0x00000000fffff984 */ /* 0x000fe20000000800 */
[----:B------:R-:W-:Y:S01]  /*4910*/  @!PT LDS RZ, [RZ] ;  /* 0x00000000fffff984 */ /* 0x000fe20000000800 */
[----:B------:R-:W-:Y:S01]  /*4920*/  @!PT LDS RZ, [RZ] ;  /* 0x00000000fffff984 */ /* 0x000fe20000000800 */
[----:B------:R-:W-:Y:S01]  /*4930*/  @!PT LDS RZ, [RZ] ;  /* 0x00000000fffff984 */ /* 0x000fe20000000800 */
[----:B------:R5:W-:Y:S06]  /*4940*/  MEMBAR.ALL.CTA ;  /* 0x0000000000007992 */ /* 0x000bec0000008000 */
[----:B-----5:R-:W5:Y:S01]  /*4950*/  FENCE.VIEW.ASYNC.S ;  /* 0x00000000000073c6 */ /* 0x020f620000000000 */
[----:B-1----:R-:W-:Y:S01]  /*4960*/  @!P4 VIADD R63, R63, 0x28cc0 ;  /* 0x00028cc03f3fc836 */ /* 0x002fe20000000000 */
[----:B-----5:R1:W-:Y:S04]  /*4970*/  BAR.SYNC.DEFER_BLOCKING R49, 0x80 ;  /* 0x000200310000751d */ /* 0x0203e80000010000 */
[----:B------:R-:W-:Y:S01]  /*4980*/  @!P4 PRMT R63, RZ, 0x654, R63 ;  /* 0x00000654ff3fc816 */ /* 0x000fe2000000003f */
[----:B------:R-:W-:Y:S01]  /*4990*/  VIADD R188, R188, 0x1 ;  /* 0x00000001bcbc7836 */ /* 0x000fe20000000000 */
[----:B------:R-:W-:-:S02]  /*49a0*/  PLOP3.LUT P3, PT, PT, PT, PT, 0x8, 0x0 ;  /* 0x000000000000781c */ /* 0x000fc40003f6e170 */
[----:B------:R1:W-:Y:S02]  /*49b0*/  @!P4 SYNCS.ARRIVE.TRANS64.RED.A1T0 RZ, [R63+URZ], RZ ;  /* 0x000000ff3fffc9a7 */ /* 0x0003e4000810043f */
[----:B------:R-:W-:-:S04]  /*49c0*/  ISETP.NE.AND P4, PT, R188, 0x2, PT ;  /* 0x00000002bc00780c */ /* 0x000fc80003f85270 */
[----:B----4-:R-:W-:Y:S02]  /*49d0*/  SEL R4, RZ, 0x1, P4 ;  /* 0x00000001ff047807 */ /* 0x010fe40002000000 */
[----:B------:R-:W-:Y:S02]  /*49e0*/  SEL R188, R188, RZ, P4 ;  /* 0x000000ffbcbc7207 */ /* 0x000fe40002000000 */
[----:B------:R-:W-:Y:S01]  /*49f0*/  LOP3.LUT R193, R193, R4, RZ, 0x3c, !PT ;  /* 0x00000004c1c17212 */ /* 0x000fe200078e3cff */
[----:B-1----:R-:W-:Y:S06]  /*4a00*/  @P2 BRA `(.L_x_7954) ;  /* 0xffffffd800642947 */ /* 0x002fec000383ffff */
.L_x_7917:
[----:B------:R-:W4:Y:S01]  /*4a10*/  LDL R4, [R1+0x54] ;  /* 0x0000540001047983 */ /* 0x000f220000100800 */
[----:B------:R-:W-:Y:S01]  /*4a20*/  BSSY B0, `(.L_x_7955) ;  /* 0x0000005000007945 */ /* 0x000fe20003800000 */
[----:B----4-:R-:W-:-:S03]  /*4a30*/  ISETP.NE.AND P0, PT, R4, 0x1, PT ;  /* 0x000000010400780c */ /* 0x010fc60003f05270 */
[----:B------:R-:W-:Y:S10]  /*4a40*/  @P3 BRA `(.L_x_7956) ;  /* 0x0000000000083947 */ /* 0x000ff40003800000 */
[----:B------:R-:W1:Y:S02]  /*4a50*/  FENCE.VIEW.ASYNC.G ;  /* 0x00000000000073c6 */ /* 0x000e640000000100 */
[----:B-1----:R-:W-:Y:S06]  /*4a60*/  BAR.ARV 0xc, 0x180 ;  /* 0x0306000000007b1d */ /* 0x002fec0000002000 */
.L_x_7956:
[----:B------:R-:W-:Y:S05]  /*4a70*/  BSYNC B0 ;  /* 0x0000000000007941 */ /* 0x000fea0003800000 */
.L_x_7955:
[----:B------:R-:W-:Y:S04]  /*4a80*/  BSSY B7, `(.L_x_7957) ;  /* 0x0000b38000077945 */ /* 0x000fe80003800000 */
[----:B------:R-:W-:Y:S05]  /*4a90*/  @!P0 BRA `(.L_x_7958) ;  /* 0x0000002000008947 */ /* 0x000fea0003800000 */
[----:B------:R-:W1:Y:S01]  /*4aa0*/  LDC R0, c[0x0][0x448] ;  /* 0x00011200ff007b82 */ /* 0x000e620000000800 */
[----:B------:R-:W-:Y:S01]  /*4ab0*/  VIADD R3, R201, 0x3f ;  /* 0x0000003fc9037836 */ /* 0x000fe20000000000 */
        /* <DEDUP_REMOVED lines=22> */
[----:B-1----:R-:W-:-:S02]  /*4c20*/  ISETP.NE.AND P0, PT, R0, 0x1, PT ;  /* 0x000000010000780c */ /* 0x002fc40003f05270 */
[----:B------:R-:W-:Y:S02]  /*4c30*/  CS2R R106, SRZ ;  /* 0x00000000006a7805 */ /* 0x000fe4000001ff00 */
[----:B------:R-:W-:Y:S02]  /*4c40*/  CS2R R104, SRZ ;  /* 0x0000000000687805 */ /* 0x000fe4000001ff00 */
[----:B------:R-:W-:Y:S02]  /*4c50*/  CS2R R102, SRZ ;  /* 0x0000000000667805 */ /* 0x000fe4000001ff00 */
[----:B------:R-:W-:Y:S02]  /*4c60*/  CS2R R100, SRZ ;  /* 0x0000000000647805 */ /* 0x000fe4000001ff00 */
[----:B------:R-:W-:Y:S01]  /*4c70*/  MOV R99, RZ ;  /* 0x000000ff00637202 */ /* 0x000fe20000000f00 */
[----:B------:R-:W-:Y:S01]  /*4c80*/  IMAD.MOV.U32 R96, RZ, RZ, RZ ;  /* 0x000000ffff607224 */ /* 0x000fe200078e00ff */
[----:B------:R-:W-:-:S02]  /*4c90*/  CS2R R94, SRZ ;  /* 0x00000000005e7805 */ /* 0x000fc4000001ff00 */
[----:B------:R-:W-:Y:S01]  /*4ca0*/  CS2R R92, SRZ ;  /* 0x00000000005c7805 */ /* 0x000fe2000001ff00 */
[----:B------:R-:W-:Y:S01]  /*4cb0*/  IMAD.MOV.U32 R91, RZ, RZ, RZ ;  /* 0x000000ffff5b7224 */ /* 0x000fe200078e00ff */
[----:B------:R-:W-:Y:S02]  /*4cc0*/  CS2R R36, SRZ ;  /* 0x0000000000247805 */ /* 0x000fe4000001ff00 */
[----:B------:R-:W-:Y:S02]  /*4cd0*/  CS2R R88, SRZ ;  /* 0x0000000000587805 */ /* 0x000fe4000001ff00 */
[----:B------:R-:W-:Y:S01]  /*4ce0*/  CS2R R86, SRZ ;  /* 0x0000000000567805 */ /* 0x000fe2000001ff00 */
[----:B------:R-:W1:Y:S01]  /*4cf0*/  @P0 LDC R0, c[0x0][0x44c] ;  /* 0x00011300ff000b82 */ /* 0x000e620000000800 */
[----:B------:R-:W-:Y:S01]  /*4d00*/  CS2R R84, SRZ ;  /* 0x0000000000547805 */ /* 0x000fe2000001ff00 */
[----:B------:R-:W-:Y:S01]  /*4d10*/  IMAD.MOV.U32 R83, RZ, RZ, RZ ;  /* 0x000000ffff537224 */ /* 0x000fe200078e00ff */
[----:B------:R-:W-:-:S02]  /*4d20*/  CS2R R32, SRZ ;  /* 0x0000000000207805 */ /* 0x000fc4000001ff00 */
[----:B------:R-:W-:Y:S02]  /*4d30*/  CS2R R80, SRZ ;  /* 0x0000000000507805 */ /* 0x000fe4000001ff00 */
[----:B------:R-:W-:Y:S02]  /*4d40*/  CS2R R78, SRZ ;  /* 0x00000000004e7805 */ /* 0x000fe4000001ff00 */
[----:B------:R-:W-:Y:S01]  /*4d50*/  CS2R R76, SRZ ;  /* 0x00000000004c7805 */ /* 0x000fe2000001ff00 */
[----:B------:R-:W-:Y:S01]  /*4d60*/  IMAD.MOV.U32 R75, RZ, RZ, RZ ;  /* 0x000000ffff4b7224 */ /* 0x000fe200078e00ff */
[----:B------:R-:W4:Y:S01]  /*4d70*/  @P0 LDC R5, c[0x0][0x450] ;  /* 0x00011400ff050b82 */ /* 0x000f220000000800 */
[----:B------:R-:W-:Y:S02]  /*4d80*/  CS2R R28, SRZ ;  /* 0x00000000001c7805 */ /* 0x000fe4000001ff00 */
[----:B------:R-:W-:Y:S01]  /*4d90*/  CS2R R72, SRZ ;  /* 0x0000000000487805 */ /* 0x000fe2000001ff00 */
[----:B------:R-:W-:Y:S01]  /*4da0*/  IMAD.MOV.U32 R71, RZ, RZ, RZ ;  /* 0x000000ffff477224 */ /* 0x000fe200078e00ff */
[----:B---3--:R-:W-:-:S02]  /*4db0*/  CS2R R14, SRZ ;  /* 0x00000000000e7805 */ /* 0x008fc4000001ff00 */
        /* <DEDUP_REMOVED lines=10> */
[----:B------:R-:W-:Y:S01]  /*4e60*/  CS2R R162, SRZ ;  /* 0x0000000000a27805 */ /* 0x000fe2000001ff00 */
[----:B-1----:R-:W-:Y:S01]  /*4e70*/  @P0 IMAD.HI.U32 R0, R3, R0, RZ ;  /* 0x0000000003000227 */ /* 0x002fe200078e00ff */
[----:B------:R-:W-:Y:S02]  /*4e80*/  CS2R R50, SRZ ;  /* 0x0000000000327805 */ /* 0x000fe4000001ff00 */
[----:B------:R-:W-:Y:S02]  /*4e90*/  CS2R R46, SRZ ;  /* 0x00000000002e7805 */ /* 0x000fe4000001ff00 */
[----:B------:R-:W-:-:S02]  /*4ea0*/  CS2R R152, SRZ ;  /* 0x0000000000987805 */ /* 0x000fc4000001ff00 */
[----:B------:R-:W-:Y:S02]  /*4eb0*/  CS2R R156, SRZ ;  /* 0x00000000009c7805 */ /* 0x000fe4000001ff00 */
[----:B------:R-:W-:Y:S02]  /*4ec0*/  CS2R R42, SRZ ;  /* 0x00000000002a7805 */ /* 0x000fe4000001ff00 */
[----:B------:R-:W-:Y:S01]  /*4ed0*/  CS2R R154, SRZ ;  /* 0x00000000009a7805 */ /* 0x000fe2000001ff00 */
[----:B------:R-:W-:Y:S01]  /*4ee0*/  IMAD.MOV.U32 R39, RZ, RZ, RZ ;  /* 0x000000ffff277224 */ /* 0x000fe200078e00ff */
[----:B----4-:R-:W-:Y:S02]  /*4ef0*/  @P0 SHF.R.U32.HI R3, RZ, R5, R0 ;  /* 0x00000005ff030219 */ /* 0x010fe40000011600 */
[----:B0-2---:R-:W-:Y:S02]  /*4f00*/  CS2R R10, SRZ ;  /* 0x00000000000a7805 */ /* 0x005fe4000001ff00 */
[----:B------:R-:W-:Y:S01]  /*4f10*/  PLOP3.LUT P0, PT, PT, PT, PT, 0x80, 0x0 ;  /* 0x000000000000781c */ /* 0x000fe20003f0f070 */
[----:B------:R-:W-:Y:S01]  /*4f20*/  IMAD.MOV.U32 R35, RZ, RZ, RZ ;  /* 0x000000ffff237224 */ /* 0x000fe200078e00ff */
[----:B------:R-:W-:Y:S01]  /*4f30*/  CS2R R8, SRZ ;  /* 0x0000000000087805 */ /* 0x000fe2000001ff00 */
[----:B------:R-:W-:Y:S01]  /*4f40*/  IMAD.IADD R3, R40, 0x1, R3 ;  /* 0x0000000128037824 */ /* 0x000fe200078e0203 */
[----:B------:R-:W-:-:S02]  /*4f50*/  CS2R R40, SRZ ;  /* 0x0000000000287805 */ /* 0x000fc4000001ff00 */
[----:B------:R-:W-:Y:S02]  /*4f60*/  MOV R31, RZ ;  /* 0x000000ff001f7202 */ /* 0x000fe40000000f00 */
        /* <DEDUP_REMOVED lines=20> */
[----:B------:R-:W-:-:S04]  /*50b0*/  IMAD R3, R3, 0x8000, R2 ;  /* 0x0000800003037824 */ /* 0x000fc800078e0202 */
[----:B------:R-:W-:-:S05]  /*50c0*/  VIADD R3, R3, 0x400 ;  /* 0x0000040003037836 */ /* 0x000fca0000000000 */
[----:B------:R-:W-:-:S04]  /*50d0*/  SHF.R.U32.HI R3, RZ, 0x4, R3 ;  /* 0x00000004ff037819 */ /* 0x000fc80000011603 */
[----:B------:R-:W-:-:S04]  /*50e0*/  LOP3.LUT R0, R3, 0x3fff, RZ, 0xc0, !PT ;  /* 0x00003fff03007812 */ /* 0x000fc800078ec0ff */
[----:B------:R-:W-:Y:S01]  /*50f0*/  LOP3.LUT R0, R0, 0x2000000, RZ, 0xfc, !PT ;  /* 0x0200000000007812 */ /* 0x000fe200078efcff */
[----:B------:R-:W-:Y:S06]  /*5100*/  @!P0 BRA `(.L_x_7960) ;  /* 0x0000000000048947 */ /* 0x000fec0003800000 */
[----:B------:R-:W-:Y:S01]  /*5110*/  BPT.TRAP 0x1 ;  /* 0x000000040000795c */ /* 0x000fe20000300000 */
.L_x_7960:
[----:B------:R-:W-:Y:S01]  /*5120*/  IMAD R3, R18, 0x8, R2 ;  /* 0x0000000812037824 */ /* 0x000fe200078e0202 */
[----:B------:R-:W-:Y:S01]  /*5130*/  SHF.L.U32 R8, R19, 0x1f, RZ ;  /* 0x0000001f13087819 */ /* 0x000fe200000006ff */
[----:B------:R-:W-:Y:S01]  /*5140*/  VIADD R4, R2, 0x26800 ;  /* 0x0002680002047836 */ /* 0x000fe20000000000 */
[----:B------:R-:W-:Y:S01]  /*5150*/  BSSY B0, `(.L_x_7961) ;  /* 0x0000008000007945 */ /* 0x000fe20003800000 */
[----:B------:R-:W-:Y:S01]  /*5160*/  IMAD R6, R18, 0x1000, R0 ;  /* 0x0000100012067824 */ /* 0x000fe200078e0200 */
[----:B------:R-:W0:Y:S01]  /*5170*/  SYNCS.PHASECHK.TRANS64.TRYWAIT P1, [R3+URZ+0x28c50], R8 ;  /* 0x028c5008030075a7 */ /* 0x000e22000802017f */
[----:B------:R-:W-:Y:S01]  /*5180*/  IMAD.MOV.U32 R7, RZ, RZ, 0x40000040 ;  /* 0x40000040ff077424 */ /* 0x000fe200078e00ff */
[----:B------:R-:W-:-:S04]  /*5190*/  SHF.R.U32.HI R4, RZ, 0x4, R4 ;  /* 0x00000004ff047819 */ /* 0x000fc80000011604 */
[----:B------:R-:W-:-:S04]  /*51a0*/  LOP3.LUT R4, R4, 0x3fff, RZ, 0xc0, !PT ;  /* 0x00003fff04047812 */ /* 0x000fc800078ec0ff */
[----:B------:R-:W-:Y:S01]  /*51b0*/  LOP3.LUT R4, R4, 0x10000, RZ, 0xfc, !PT ;  /* 0x0001000004047812 */ /* 0x000fe200078efcff */
[----:B0-----:R-:W-:Y:S06]  /*51c0*/  @!P1 BRA `(.L_x_7962) ;  /* 0x0000015800749947 */ /* 0x001fec0003800000 */
.L_x_8205:
[----:B------:R-:W-:Y:S05]  /*51d0*/  BSYNC B0 ;  /* 0x0000000000007941 */ /* 0x000fea0003800000 */
.L_x_7961:
[----:B------:R-:W-:Y:S01]  /*51e0*/  BAR.SYNC.DEFER_BLOCKING 0xe, 0x100 ;  /* 0x0384000000007b1d */ /* 0x000fe20000010000 */
[----:B------:R-:W-:Y:S01]  /*51f0*/  MOV R5, 0x40000040 ;  /* 0x4000004000057802 */ /* 0x000fe20000000f00 */
[C---:B0-----:R-:W-:Y:S01]  /*5200*/  VIADD R8, R6.reuse, 0x80 ;  /* 0x0000008006087836 */ /* 0x041fe20000000000 */
[----:B------:R-:W-:Y:S01]  /*5210*/  R2UR UR6, R6 ;  /* 0x00000000060672ca */ /* 0x000fe200000e0000 */
[----:B------:R-:W-:Y:S01]  /*5220*/  IMAD.MOV.U32 R9, RZ, RZ, 0x40000040 ;  /* 0x40000040ff097424 */ /* 0x000fe200078e00ff */
[----:B------:R-:W-:Y:S01]  /*5230*/  R2UR UR7, R7 ;  /* 0x00000000070772ca */ /* 0x000fe200000e0000 */
[C---:B------:R-:W-:Y:S01]  /*5240*/  VIADD R10, R4.reuse, 0x2 ;  /* 0x00000002040a7836 */ /* 0x040fe20000000000 */
[----:B------:R-:W-:Y:S01]  /*5250*/  R2UR UR4, R4 ;  /* 0x00000000040472ca */ /* 0x000fe200000e0000 */
[----:B------:R-:W-:Y:S01]  /*5260*/  IMAD.MOV.U32 R11, RZ, RZ, 0x40000040 ;  /* 0x40000040ff0b7424 */ /* 0x000fe200078e00ff */
[----:B------:R-:W-:Y:S01]  /*5270*/  R2UR UR5, R5 ;  /* 0x00000000050572ca */ /* 0x000fe200000e0000 */
[----:B------:R-:W-:Y:S01]  /*5280*/  IMAD.MOV.U32 R7, RZ, RZ, 0x40000040 ;  /* 0x40000040ff077424 */ /* 0x000fe200078e00ff */
[----:B-----5:R-:W-:-:S11]  /*5290*/  WARPGROUP.ARRIVE ;  /* 0x00000000000079c5 */ /* 0x020fd60000000000 */
[----:B------:R-:W-:Y:S01]  /*52a0*/  HGMMA.64x256x16.F32 R24, gdesc[UR4].tnspB, RZ, !UPT, gsb0 ;  /* 0x43e00000041879f0 */ /* 0x000fe2000c0008ff */
[----:B------:R-:W-:Y:S01]  /*52b0*/  R2UR UR6, R8 ;  /* 0x00000000080672ca */ /* 0x000fe200000e0000 */
[----:B------:R-:W-:Y:S01]  /*52c0*/  VIADD R8, R6, 0x100 ;  /* 0x0000010006087836 */ /* 0x000fe20000000000 */
[----:B------:R-:W-:Y:S01]  /*52d0*/  R2UR UR7, R9 ;  /* 0x00000000090772ca */ /* 0x000fe200000e0000 */
[----:B------:R-:W-:Y:S01]  /*52e0*/  IMAD.MOV.U32 R9, RZ, RZ, 0x40000040 ;  /* 0x40000040ff097424 */ /* 0x000fe200078e00ff */
[----:B------:R-:W-:Y:S01]  /*52f0*/  R2UR UR4, R10 ;  /* 0x000000000a0472ca */ /* 0x000fe200000e0000 */
[----:B------:R-:W-:Y:S01]  /*5300*/  VIADD R6, R6, 0x180 ;  /* 0x0000018006067836 */ /* 0x000fe20000000000 */
[----:B------:R-:W-:Y:S02]  /*5310*/  R2UR UR5, R11 ;  /* 0x000000000b0572ca */ /* 0x000fe400000e0000 */
[----:B------:R-:W-:Y:S01]  /*5320*/  R2UR UR10, R8 ;  /* 0x00000000080a72ca */ /* 0x000fe200000e0000 */
[----:B------:R-:W-:Y:S01]  /*5330*/  VIADD R8, R4, 0x4 ;  /* 0x0000000404087836 */ /* 0x000fe20000000000 */
[----:B------:R-:W-:-:S02]  /*5340*/  R2UR UR11, R9 ;  /* 0x00000000090b72ca */ /* 0x000fc400000e0000 */
[----:B------:R-:W-:Y:S02]  /*5350*/  MOV R9, 0x40000040 ;  /* 0x4000004000097802 */ /* 0x000fe40000000f00 */
[----:B------:R-:W-:Y:S02]  /*5360*/  R2UR UR8, R8 ;  /* 0x00000000080872ca */ /* 0x000fe400000e0000 */
[----:B------:R-:W-:Y:S01]  /*5370*/  R2UR UR9, R9 ;  /* 0x00000000090972ca */ /* 0x000fe200000e0000 */
[----:B------:R-:W-:Y:S02]  /*5380*/  WARPGROUP.DEPBAR.LE gsb0, 0x0 ;  /* 0x00008000000079c5 */ /* 0x000fe40000010000 */
[----:B------:R-:W-:-:S08]  /*5390*/  WARPGROUP.ARRIVE ;  /* 0x00000000000079c5 */ /* 0x000fd00000000000 */
        /* <DEDUP_REMOVED lines=19> */
.L_x_7963:
[----:B------:R-:W-:Y:S01]  /*54d0*/  ISETP.GE.AND P1, PT, R12, 0x2, PT ;  /* 0x000000020c00780c */ /* 0x000fe20003f26270 */
[----:B------:R-:W-:Y:S01]  /*54e0*/  VIADD R3, R3, 0x28c60 ;  /* 0x00028c6003037836 */ /* 0x000fe20000000000 */
[----:B------:R-:W-:Y:S04]  /*54f0*/  BSSY B0, `(.L_x_7964) ;  /* 0x00000cb000007945 */ /* 0x000fe80003800000 */
[----:B------:R-:W-:-:S04]  /*5500*/  PRMT R3, R192, 0x654, R3 ;  /* 0x00000654c0037816 */ /* 0x000fc80000000003 */
[----:B------:R0:W-:Y:S03]  /*5510*/  SYNCS.ARRIVE.TRANS64.RED.A1T0 RZ, [R3+URZ], RZ ;  /* 0x000000ff03ff79a7 */ /* 0x0001e6000810043f */
[----:B------:R-:W-:Y:S05]  /*5520*/  @!P1 BRA `(.L_x_7965) ;  /* 0x0000000c001c9947 */ /* 0x000fea0003800000 */
[----:B0-----:R-:W-:-:S07]  /*5530*/  VIADD R3, R12, 0xfffffffe ;  /* 0xfffffffe0c037836 */ /* 0x001fce0000000000 */
.L_x_7972:
[----:B------:R-:W-:Y:S01]  /*5540*/  BAR.SYNC.DEFER_BLOCKING 0xe, 0x100 ;  /* 0x0384000000007b1d */ /* 0x000fe20000010000 */
[C---:B-1----:R-:W-:Y:S01]  /*5550*/  IMAD R13, R18.reuse, 0x40, R197 ;  /* 0x00000040120d7824 */ /* 0x042fe200078e02c5 */
[----:B------:R-:W-:Y:S01]  /*5560*/  ISETP.GT.AND P2, PT, R3, RZ, PT ;  /* 0x000000ff0300720c */ /* 0x000fe20003f44270 */
[----:B------:R-:W-:Y:S02]  /*5570*/  VIADD R18, R18, 0x1 ;  /* 0x0000000112127836 */ /* 0x000fe40000000000 */
[----:B------:R-:W-:Y:S02]  /*5580*/  IMAD R12, R13, 0x4, R2 ;  /* 0x000000040d0c7824 */ /* 0x000fe400078e0202 */
[----:B------:R-:W-:Y:S01]  /*5590*/  VIADD R3, R3, 0xffffffff ;  /* 0xffffffff03037836 */ /* 0x000fe20000000000 */
        /* <DEDUP_REMOVED lines=136> */
.L_x_7966:
[----:B------:R-:W-:Y:S01]  /*5e20*/  IMAD R20, R18, 0x8, R2 ;  /* 0x0000000812147824 */ /* 0x000fe200078e0202 */
[----:B------:R-:W-:-:S04]  /*5e30*/  SHF.L.U32 R12, R19, 0x1f, RZ ;  /* 0x0000001f130c7819 */ /* 0x000fc800000006ff */
[----:B------:R0:W1:Y:S01]  /*5e40*/  SYNCS.PHASECHK.TRANS64.TRYWAIT P1, [R20+URZ+0x28c50], R12 ;  /* 0x028c500c140075a7 */ /* 0x000062000802017f */
[----:B------:R-:W-:Y:S05]  /*5e50*/  @!P0 BRA `(.L_x_7967) ;  /* 0x0000000000048947 */ /* 0x000fea0003800000 */
[----:B------:R-:W-:Y:S01]  /*5e60*/  BPT.TRAP 0x1 ;  /* 0x000000040000795c */ /* 0x000fe20000300000 */
.L_x_7967:
[----:B------:R-:W-:Y:S04]  /*5e70*/  BSSY B1, `(.L_x_7968) ;  /* 0x0000004000017945 */ /* 0x000fe80003800000 */
[----:B-1----:R-:W-:Y:S05]  /*5e80*/  @P1 BRA `(.L_x_7969) ;  /* 0x0000000000081947 */ /* 0x002fea0003800000 */
[----:B------:R-:W1:Y:S02]  /*5e90*/  SYNCS.PHASECHK.TRANS64.TRYWAIT P1, [R20+URZ+0x28c50], R12 ;  /* 0x028c500c140075a7 */ /* 0x000e64000802017f */
[----:B-1----:R-:W-:Y:S05]  /*5ea0*/  @!P1 BRA `(.L_x_7970) ;  /* 0x0000014c00509947 */ /* 0x002fea0003800000 */
.L_x_7969:
[----:B------:R-:W-:Y:S05]  /*5eb0*/  BSYNC B1 ;  /* 0x0000000000017941 */ /* 0x000fea0003800000 */
.L_x_7968:
[----:B------:R-:W-:Y:S01]  /*5ec0*/  IMAD.MOV.U32 R13, RZ, RZ, 0x40000040 ;  /* 0x40000040ff0d7424 */ /* 0x000fe200078e00ff */
[----:B01----:R-:W-:Y:S01]  /*5ed0*/  LEA R12, R18, R0, 0xc ;  /* 0x00000000120c7211 */ /* 0x003fe200078e60ff */
[----:B------:R-:W-:Y:S01]  /*5ee0*/  WARPGROUP.ARRIVE ;  /* 0x00000000000079c5 */ /* 0x000fe20000000000 */
[----:B------:R-:W-:Y:S01]  /*5ef0*/  R2UR UR4, R4 ;  /* 0x00000000040472ca */ /* 0x000fe200000e0000 */
[----:B------:R-:W-:Y:S01]  /*5f00*/  IMAD.MOV.U32 R15, RZ, RZ, 0x40000040 ;  /* 0x40000040ff0f7424 */ /* 0x000fe200078e00ff */
[C---:B------:R-:W-:Y:S01]  /*5f10*/  R2UR UR6, R12.reuse ;  /* 0x000000000c0672ca */ /* 0x040fe200000e0000 */
[----:B------:R-:W-:Y:S01]  /*5f20*/  VIADD R14, R12, 0x80 ;  /* 0x000000800c0e7836 */ /* 0x000fe20000000000 */
[----:B------:R-:W-:Y:S01]  /*5f30*/  R2UR UR7, R13 ;  /* 0x000000000d0772ca */ /* 0x000fe200000e0000 */
[----:B------:R-:W-:Y:S01]  /*5f40*/  IMAD.MOV.U32 R13, RZ, RZ, 0x40000040 ;  /* 0x40000040ff0d7424 */ /* 0x000fe200078e00ff */
[----:B------:R-:W-:-:S13]  /*5f50*/  R2UR UR5, R5 ;  /* 0x00000000050572ca */ /* 0x000fda00000e0000 */
        /* <DEDUP_REMOVED lines=32> */
.L_x_7971:
[----:B------:R-:W-:-:S05]  /*6160*/  VIADD R13, R20, 0x28c60 ;  /* 0x00028c60140d7836 */ /* 0x000fca0000000000 */
[----:B------:R-:W-:-:S04]  /*6170*/  PRMT R13, R192, 0x654, R13 ;  /* 0x00000654c00d7816 */ /* 0x000fc8000000000d */
[----:B------:R1:W-:Y:S01]  /*6180*/  SYNCS.ARRIVE.TRANS64.RED.A1T0 RZ, [R13+URZ], RZ ;  /* 0x000000ff0dff79a7 */ /* 0x0003e2000810043f */
[----:B------:R-:W-:Y:S05]  /*6190*/  @P2 BRA `(.L_x_7972) ;  /* 0xfffffff000e82947 */ /* 0x000fea000383ffff */
.L_x_7965:
[----:B------:R-:W-:Y:S05]  /*61a0*/  BSYNC B0 ;  /* 0x0000000000007941 */ /* 0x000fea0003800000 */
.L_x_7964:
[----:B------:R-:W-:Y:S01]  /*61b0*/  BAR.SYNC.DEFER_BLOCKING 0xe, 0x100 ;  /* 0x0384000000007b1d */ /* 0x000fe20000010000 */
[C---:B0-----:R-:W-:Y:S01]  /*61c0*/  IMAD R3, R18.reuse, 0x40, R197 ;  /* 0x0000004012037824 */ /* 0x041fe200078e02c5 */
[----:B------:R-:W-:Y:S01]  /*61d0*/  PLOP3.LUT P0, PT, PT, PT, PT, 0x8, 0x0 ;  /* 0x000000000000781c */ /* 0x000fe20003f0e170 */
[----:B------:R-:W-:-:S03]  /*61e0*/  VIADD R18, R18, 0x1 ;  /* 0x0000000112127836 */ /* 0x000fc60000000000 */
[----:B------:R-:W-:Y:S02]  /*61f0*/  LEA R3, R3, R2, 0x2 ;  /* 0x0000000203037211 */ /* 0x000fe400078e10ff */
[----:B------:R-:W-:-:S04]  /*6200*/  ISETP.NE.AND P1, PT, R18, 0x2, PT ;  /* 0x000000021200780c */ /* 0x000fc80003f25270 */
[----:B------:R-:W-:Y:S01]  /*6210*/  SEL R18, R18, RZ, P1 ;  /* 0x000000ff12127207 */ /* 0x000fe20000800000 */
[----:B------:R-:W0:Y:S04]  /*6220*/  LDS R2, [R3+0x28800] ;  /* 0x0288000003027984 */ /* 0x000e280000000800 */
[----:B------:R2:W3:Y:S02]  /*6230*/  LDS R0, [R3+0x28820] ;  /* 0x0288200003007984 */ /* 0x0004e40000000800 */
[----:B--2---:R-:W-:Y:S02]  /*6240*/  IMAD.MOV.U32 R3, RZ, RZ, RZ ;  /* 0x000000ffff037224 */ /* 0x004fe400078e00ff */
[-C--:B0-----:R-:W-:Y:S01]  /*6250*/  FMUL.FTZ R154, R28, R2.reuse ;  /* 0x000000021c9a7220 */ /* 0x081fe20000410000 */
        /* <DEDUP_REMOVED lines=132> */
.L_x_7958:
        /* <DEDUP_REMOVED lines=33> */
[----:B------:R-:W-:Y:S02]  /*6cb0*/  MOV R91, RZ ;  /* 0x000000ff005b7202 */ /* 0x000fe40000000f00 */
        /* <DEDUP_REMOVED lines=54> */
[----:B------:R-:W-:Y:S01]  /*7020*/  BSSY B6, `(.L_x_7973) ;  /* 0x0000020000067945 */ /* 0x000fe20003800000 */
[----:B0-----:R-:W-:-:S04]  /*7030*/  IADD3 R12, R12, -0x80, RZ ;  /* 0xffffff800c0c7810 */ /* 0x001fc80007ffe0ff */
        /* <DEDUP_REMOVED lines=30> */
.L_x_7974:
[----:B------:R-:W-:Y:S05]  /*7220*/  BSYNC B6 ;  /* 0x0000000000067941 */ /* 0x000fea0003800000 */
.L_x_7973:
        /* <DEDUP_REMOVED lines=13> */
.L_x_7978:
[----:B-1----:R1:W2:Y:S02]  /*7300*/  SYNCS.PHASECHK.TRANS64.TRYWAIT P0, [R2+URZ+0x28c00], R3 ;  /* 0x028c0003020075a7 */ /* 0x0022a4000800017f */
[----:B--2---:R-:W-:Y:S05]  /*7310*/  @!P0 NANOSLEEP.SYNCS 0x989680 ;  /* 0x009896800000895d */ /* 0x004fea0003900000 */
[----:B------:R-:W2:Y:S02]  /*7320*/  @!P0 SYNCS.PHASECHK.TRANS64 P0, [R2+URZ+0x28c00], R3 ;  /* 0x028c0003020085a7 */ /* 0x000ea4000800007f */
[----:B--2---:R-:W-:Y:S05]  /*7330*/  @!P0 BRA `(.L_x_7978) ;  /* 0xfffffffc00f08947 */ /* 0x004fea000383ffff */
.L_x_7977:
[----:B------:R-:W-:Y:S05]  /*7340*/  BSYNC B0 ;  /* 0x0000000000007941 */ /* 0x000fea0003800000 */
.L_x_7976:
[----:B------:R-:W-:Y:S05]  /*7350*/  BRA `(.L_x_7979) ;  /* 0x0000002c00447947 */ /* 0x000fea0003800000 */
.L_x_7975:
        /* <DEDUP_REMOVED lines=31> */
.L_x_7981:
[----:B------:R-:W-:Y:S05]  /*7550*/  BSYNC B6 ;  /* 0x0000000000067941 */ /* 0x000fea0003800000 */
.L_x_7980:
[----:B------:R-:W-:Y:S01]  /*7560*/  ULDC.U8 UR4, c[0x0][0x410] ;  /* 0x0001040000047ab9 */ /* 0x000fe20000000000 */
[----:B------:R-:W-:Y:S01]  /*7570*/  BSSY B0, `(.L_x_7982) ;  /* 0x00002a7000007945 */ /* 0x000fe20003800000 */
[----:B------:R-:W-:Y:S01]  /*7580*/  ISETP.NE.AND P0, PT, RZ, UR4, PT ;  /* 0x00000004ff007c0c */ /* 0x000fe2000bf05270 */
[----:B------:R-:W-:-:S12]  /*7590*/  IMAD.IADD R37, R194, 0x1, R201 ;  /* 0x00000001c2257824 */ /* 0x000fd800078e02c9 */
        /* <DEDUP_REMOVED lines=16> */
[----:B------:R-:W-:-:S05]  /*76a0*/  IMAD.IADD R20, R28, 0x1, -R20 ;  /* 0x000000011c147824 */ /* 0x000fca00078e0a14 */
[----:B------:R-:W-:-:S05]  /*76b0*/  LEA R3, R20, R37, 0x5 ;  /* 0x0000002514037211 */ /* 0x000fca00078e28ff */
        /* <DEDUP_REMOVED lines=23> */
.L_x_8211:
        /* <DEDUP_REMOVED lines=13> */
[----:B------:R-:W-:Y:S02]  /*7900*/  ISETP.GE.AND P2, PT, R190, UR4, PT ;  /* 0x00000004be007c0c */ /* 0x000fe4000bf46270 */
[----:B------:R-:W-:Y:S02]  /*7910*/  CS2R R26, SRZ ;  /* 0x00000000001a7805 */ /* 0x000fe4000001ff00 */
[----:B---3--:R-:W-:-:S07]  /*7920*/  MOV R15, R5 ;  /* 0x00000005000f7202 */ /* 0x008fce0000000f00 */
        /* <DEDUP_REMOVED lines=9> */
[----:B------:R-:W-:-:S05]  /*79c0*/  @!P3 SHF.L.U64.HI R24, R199, 0x1, R11 ;  /* 0x00000001c718b819 */ /* 0x000fca000001020b */
[--C-:B------:R-:W-:Y:S02]  /*79d0*/  @!P3 IMAD.X R31, R3, 0x1, R24.reuse, P0 ;  /* 0x00000001031fb824 */ /* 0x100fe400000e0618 */
[----:B------:R-:W-:Y:S01]  /*79e0*/  @!P3 IMAD.X R33, R5, 0x1, R24, P1 ;  /* 0x000000010521b824 */ /* 0x000fe200008e0618 */
[----:B------:R-:W-:Y:S02]  /*79f0*/  CS2R R24, SRZ ;  /* 0x0000000000187805 */ /* 0x000fe4000001ff00 */
[----:B------:R1:W5:Y:S04]  /*7a00*/  @!P3 LD.E.64 R20, desc[UR40][R30.64] ;  /* 0x000000281e14b980 */ /* 0x000368000c101b00 */
[----:B------:R1:W5:Y:S02]  /*7a10*/  @!P3 LD.E.64 R24, desc[UR40][R32.64] ;  /* 0x000000282018b980 */ /* 0x000364000c101b00 */
.L_x_7986:
[----:B------:R-:W-:Y:S05]  /*7a20*/  BSYNC B1 ;  /* 0x0000000000017941 */ /* 0x000fea0003800000 */
.L_x_7985:
[----:B--2--5:R-:W-:Y:S01]  /*7a30*/  IMAD.MOV.U32 R0, RZ, RZ, R20 ;  /* 0x000000ffff007224 */ /* 0x024fe200078e0014 */
[----:B------:R-:W-:Y:S01]  /*7a40*/  UMOV UR4, 0xffffffff ;  /* 0xffffffff00047882 */ /* 0x000fe20000000000 */
[----:B-1----:R-:W-:Y:S02]  /*7a50*/  IMAD.MOV.U32 R3, RZ, RZ, R21 ;  /* 0x000000ffff037224 */ /* 0x002fe400078e0015 */
[----:B---3--:R-:W-:Y:S02]  /*7a60*/  IMAD.MOV.U32 R5, RZ, RZ, R26 ;  /* 0x000000ffff057224 */ /* 0x008fe400078e001a */
        /* <DEDUP_REMOVED lines=8> */
[----:B------:R-:W-:Y:S02]  /*7af0*/  PRMT R44, R44, 0x5410, R0 ;  /* 0x000054102c2c7816 */ /* 0x000fe40000000000 */
        /* <DEDUP_REMOVED lines=8> */
.L_x_8217:
        /* <DEDUP_REMOVED lines=27> */
[----:B------:R-:W-:Y:S01]  /*7d30*/  @!P3 SHF.L.U64.HI R10, R199, 0x1, R15 ;  /* 0x00000001c70ab819 */ /* 0x000fe2000001020f */
[----:B------:R-:W-:-:S04]  /*7d40*/  IMAD.MOV.U32 R15, RZ, RZ, R5 ;  /* 0x000000ffff0f7224 */ /* 0x000fc800078e0005 */
[--C-:B------:R-:W-:Y:S02]  /*7d50*/  @!P3 IMAD.X R7, R3, 0x1, R10.reuse, P0 ;  /* 0x000000010307b824 */ /* 0x100fe400000e060a */
[----:B------:R-:W-:Y:S01]  /*7d60*/  @!P3 IMAD.X R5, R5, 0x1, R10, P1 ;  /* 0x000000010505b824 */ /* 0x000fe200008e060a */
[----:B------:R-:W-:Y:S01]  /*7d70*/  CS2R R10, SRZ ;  /* 0x00000000000a7805 */ /* 0x000fe2000001ff00 */
[----:B------:R-:W-:Y:S01]  /*7d80*/  @!P2 IMAD.WIDE R14, R190, 0x2, R14 ;  /* 0x00000002be0ea825 */ /* 0x000fe200078e020e */
[----:B------:R0:W5:Y:S04]  /*7d90*/  @!P3 LD.E.64 R8, desc[UR40][R6.64] ;  /* 0x000000280608b980 */ /* 0x000168000c101b00 */
[----:B------:R0:W5:Y:S04]  /*7da0*/  @!P2 LD.E.64 R12, desc[UR40][R14.64] ;  /* 0x000000280e0ca980 */ /* 0x000168000c101b00 */
[----:B------:R0:W5:Y:S02]  /*7db0*/  @!P3 LD.E.64 R10, desc[UR40][R4.64] ;  /* 0x00000028040ab980 */ /* 0x000164000c101b00 */
.L_x_7989:
[----:B------:R-:W-:Y:S05]  /*7dc0*/  BSYNC B1 ;  /* 0x0000000000017941 */ /* 0x000fea0003800000 */
.L_x_7988:
[----:B------:R-:W1:Y:S01]  /*7dd0*/  SYNCS.PHASECHK.TRANS64.TRYWAIT P0, [R2+URZ+0x28c00], R35 ;  /* 0x028c0023020075a7 */ /* 0x000e62000800017f */
[----:B--2---:R-:W-:Y:S01]  /*7de0*/  LOP3.LUT R3, R36, 0x1c0, RZ, 0xc0, !PT ;  /* 0x000001c024037812 */ /* 0x004fe200078ec0ff */
[----:B0----5:R-:W-:Y:S01]  /*7df0*/  IMAD.MOV.U32 R5, RZ, RZ, R31 ;  /* 0x000000ffff057224 */ /* 0x021fe200078e001f */
[----:B------:R-:W-:Y:S01]  /*7e00*/  MOV R4, R8 ;  /* 0x0000000800047202 */ /* 0x000fe20000000f00 */
[----:B------:R-:W-:Y:S01]  /*7e10*/  IMAD.MOV.U32 R6, RZ, RZ, R10 ;  /* 0x000000ffff067224 */ /* 0x000fe200078e000a */
[----:B---3--:R-:W-:Y:S01]  /*7e20*/  LOP3.LUT R0, R3, 0x18, R16, 0xf8, !PT ;  /* 0x0000001803007812 */ /* 0x008fe200078ef810 */
[----:B------:R-:W-:Y:S01]  /*7e30*/  BSSY B1, `(.L_x_7990) ;  /* 0x0000016000017945 */ /* 0x000fe20003800000 */
[----:B------:R-:W-:Y:S02]  /*7e40*/  SHF.R.U32.HI R3, RZ, 0x3, R3 ;  /* 0x00000003ff037819 */ /* 0x000fe40000011603 */
[----:B------:R-:W-:Y:S01]  /*7e50*/  PRMT R15, R4, 0x7610, R15 ;  /* 0x00007610040f7816 */ /* 0x000fe2000000000f */
[----:B------:R-:W-:Y:S01]  /*7e60*/  IMAD.MOV.U32 R4, RZ, RZ, R30 ;  /* 0x000000ffff047224 */ /* 0x000fe200078e001e */
[----:B------:R-:W-:Y:S01]  /*7e70*/  LOP3.LUT R0, R0, R3, RZ, 0x3c, !PT ;  /* 0x0000000300007212 */ /* 0x000fe200078e3cff */
[----:B------:R-:W-:Y:S01]  /*7e80*/  IMAD.MOV.U32 R3, RZ, RZ, R9 ;  /* 0x000000ffff037224 */ /* 0x000fe200078e0009 */
[----:B------:R-:W-:-:S02]  /*7e90*/  VIADDMNMX R43, R34, -R201, 0x40, PT ;  /* 0x00000040222b7446 */ /* 0x000fc400038009c9 */
[----:B------:R-:W-:Y:S01]  /*7ea0*/  PRMT R46, R4, 0x5410, R5 ;  /* 0x00005410042e7816 */ /* 0x000fe20000000005 */
[----:B------:R-:W-:Y:S01]  /*7eb0*/  IMAD.MOV.U32 R4, RZ, RZ, R12 ;  /* 0x000000ffff047224 */ /* 0x000fe200078e000c */
[----:B----4-:R-:W-:Y:S01]  /*7ec0*/  PRMT R14, R3, 0x7610, R14 ;  /* 0x00007610030e7816 */ /* 0x010fe2000000000e */
[----:B------:R-:W-:Y:S01]  /*7ed0*/  IMAD R3, R227, 0x200, R0 ;  /* 0x00000200e3037824 */ /* 0x000fe200078e0200 */
[----:B------:R-:W-:Y:S01]  /*7ee0*/  PRMT R15, R15, 0x5410, R6 ;  /* 0x000054100f0f7816 */ /* 0x000fe20000000006 */
[----:B------:R-:W-:Y:S01]  /*7ef0*/  IMAD.MOV.U32 R0, RZ, RZ, R11 ;  /* 0x000000ffff007224 */ /* 0x000fe200078e000b */
[----:B------:R-:W-:Y:S01]  /*7f00*/  PRMT R47, R4, 0x7610, R47 ;  /* 0x00007610042f7816 */ /* 0x000fe2000000002f */
[----:B------:R-:W-:Y:S01]  /*7f10*/  IMAD R3, R3, 0x2, R2 ;  /* 0x0000000203037824 */ /* 0x000fe200078e0202 */
[----:B------:R-:W-:Y:S01]  /*7f20*/  LOP3.LUT P2, RZ, R195, 0x4, RZ, 0xc0, !PT ;  /* 0x00000004c3ff7812 */ /* 0x000fe2000784c0ff */
[----:B------:R-:W-:Y:S01]  /*7f30*/  IMAD.MOV.U32 R5, RZ, RZ, R13 ;  /* 0x000000ffff057224 */ /* 0x000fe200078e000d */
[----:B------:R-:W-:Y:S01]  /*7f40*/  PRMT R14, R14, 0x5410, R0 ;  /* 0x000054100e0e7816 */ /* 0x000fe20000000000 */
[----:B------:R-:W-:Y:S01]  /*7f50*/  VIADD R0, R3, 0x20440 ;  /* 0x0002044003007836 */ /* 0x000fe20000000000 */
[----:B------:R-:W-:-:S02]  /*7f60*/  ISETP.GE.AND P1, PT, R194, R43, PT ;  /* 0x0000002bc200720c */ /* 0x000fc40003f26270 */
[----:B------:R-:W-:Y:S01]  /*7f70*/  IADD3 R4, R3, 0x20400, RZ ;  /* 0x0002040003047810 */ /* 0x000fe20007ffe0ff */
[----:B-1----:R-:W-:Y:S10]  /*7f80*/  @!P0 BRA `(.L_x_7991) ;  /* 0x00000130000c8947 */ /* 0x002ff40003800000 */
.L_x_8218:
[----:B------:R-:W-:Y:S05]  /*7f90*/  BSYNC B1 ;  /* 0x0000000000017941 */ /* 0x000fea0003800000 */
.L_x_7990:
        /* <DEDUP_REMOVED lines=11> */
[--C-:B------:R-:W-:Y:S01]  /*8050*/  HADD2.F32 R34, -RZ, R38.reuse.H1_H1 ;  /* 0x30000026ff227230 */ /* 0x100fe20000004100 */
[--C-:B0-----:R-:W-:Y:S01]  /*8060*/  SHF.R.U32.HI R35, RZ, 0x10, R29.reuse ;  /* 0x00000010ff237819 */ /* 0x101fe2000001161d */
[----:B------:R-:W-:Y:S01]  /*8070*/  HADD2.F32 R32, -RZ, R38.H0_H0 ;  /* 0x20000026ff207230 */ /* 0x000fe20000004100 */
        /* <DEDUP_REMOVED lines=12> */
[----:B------:R-:W-:Y:S01]  /*8140*/  FFMA.FTZ R40, R28, R35, R38 ;  /* 0x000000231c287223 */ /* 0x000fe20000010026 */
[----:B------:R-:W-:-:S02]  /*8150*/  HADD2.F32 R27, -RZ, R6.H1_H1 ;  /* 0x30000006ff1b7230 */ /* 0x000fc40000004100 */
[-C--:B------:R-:W-:Y:S01]  /*8160*/  FMUL.FTZ R38, R4, R32.reuse ;  /* 0x0000002004267220 */ /* 0x080fe20000410000 */
[C---:B------:R-:W-:Y:S01]  /*8170*/  FFMA.FTZ R36, R7.reuse, R32, -R36 ;  /* 0x0000002007247223 */ /* 0x040fe20000010824 */
[----:B------:R-:W-:Y:S02]  /*8180*/  HADD2.F32 R6, -RZ, R5.H0_H0 ;  /* 0x20000005ff067230 */ /* 0x000fe40000004100 */
[----:B------:R-:W-:Y:S01]  /*8190*/  FFMA.FTZ R37, R28, R33, -R37 ;  /* 0x000000211c257223 */ /* 0x000fe20000010825 */
[----:B------:R-:W-:Y:S02]  /*81a0*/  HADD2.F32 R32, -RZ, R45.H1_H1 ;  /* 0x3000002dff207230 */ /* 0x000fe40000004100 */
[----:B------:R-:W-:Y:S01]  /*81b0*/  FFMA.FTZ R33, R7, R34, R38 ;  /* 0x0000002207217223 */ /* 0x000fe20000010026 */
[----:B------:R-:W-:Y:S02]  /*81c0*/  HADD2.F32 R5, -RZ, R5.H1_H1 ;  /* 0x30000005ff057230 */ /* 0x000fe40000004100 */
[----:B------:R-:W-:-:S02]  /*81d0*/  HADD2.F32 R28, -RZ, R44.H0_H0 ;  /* 0x2000002cff1c7230 */ /* 0x000fc40000004100 */
[C---:B------:R-:W-:Y:S01]  /*81e0*/  FMUL.FTZ R35, R27.reuse, R32 ;  /* 0x000000201b237220 */ /* 0x040fe20000410000 */
[----:B------:R-:W-:Y:S02]  /*81f0*/  HADD2.F32 R29, -RZ, R39.H0_H0 ;  /* 0x20000027ff1d7230 */ /* 0x000fe40000004100 */
[----:B------:R-:W-:Y:S02]  /*8200*/  HADD2.F32 R4, -RZ, R41.H0_H0 ;  /* 0x20000029ff047230 */ /* 0x000fe40000004100 */
[-C--:B------:R-:W-:Y:S01]  /*8210*/  FMUL.FTZ R27, R27, R28.reuse ;  /* 0x0000001c1b1b7220 */ /* 0x080fe20000410000 */
[C---:B------:R-:W-:Y:S01]  /*8220*/  FFMA.FTZ R35, R26.reuse, R28, -R35 ;  /* 0x0000001c1a237223 */ /* 0x040fe20000010823 */
[C---:B------:R-:W-:Y:S01]  /*8230*/  FMUL.FTZ R7, R5.reuse, R29 ;  /* 0x0000001d05077220 */ /* 0x040fe20000410000 */
[----:B------:R-:W-:Y:S01]  /*8240*/  FMUL.FTZ R34, R5, R4 ;  /* 0x0000000405227220 */ /* 0x000fe20000410000 */
[----:B------:R-:W-:Y:S02]  /*8250*/  FFMA.FTZ R26, R26, R32, R27 ;  /* 0x000000201a1a7223 */ /* 0x000fe4000001001b */
[----:B------:R-:W-:Y:S01]  /*8260*/  FFMA.FTZ R5, R6, R4, -R7 ;  /* 0x0000000406057223 */ /* 0x000fe20000010807 */
[----:B------:R-:W-:Y:S01]  /*8270*/  F2FP.F16.F32.PACK_AB R7, R40, R37 ;  /* 0x000000252807723e */ /* 0x000fe200000000ff */
[----:B------:R-:W-:Y:S01]  /*8280*/  FFMA.FTZ R34, R6, R29, R34 ;  /* 0x0000001d06227223 */ /* 0x000fe20000010022 */
[----:B------:R-:W-:-:S02]  /*8290*/  F2FP.F16.F32.PACK_AB R4, R33, R36 ;  /* 0x000000242104723e */ /* 0x000fc400000000ff */
[----:B------:R-:W-:Y:S02]  /*82a0*/  F2FP.F16.F32.PACK_AB R6, R26, R35 ;  /* 0x000000231a06723e */ /* 0x000fe400000000ff */
[----:B------:R-:W-:-:S05]  /*82b0*/  F2FP.F16.F32.PACK_AB R5, R34, R5 ;  /* 0x000000052205723e */ /* 0x000fca00000000ff */
[----:B------:R1:W-:Y:S02]  /*82c0*/  STS.128 [R3+0x20400], R4 ;  /* 0x0204000403007388 */ /* 0x0003e40000000c00 */
.L_x_7995:
[----:B------:R-:W-:Y:S05]  /*82d0*/  BSYNC B2 ;  /* 0x0000000000027941 */ /* 0x000fea0003800000 */
.L_x_7994:
[----:B------:R-:W-:Y:S05]  /*82e0*/  @P1 BRA `(.L_x_7993) ;  /* 0x0000000000a81947 */ /* 0x000fea0003800000 */
[----:B-1----:R-:W1:Y:S01]  /*82f0*/  LDS.128 R4, [R0] ;  /* 0x0000000000047984 */ /* 0x002e620000000c00 */
[----:B------:R-:W-:Y:S01]  /*8300*/  SHF.R.U32.HI R27, RZ, 0x10, R21 ;  /* 0x00000010ff1b7819 */ /* 0x000fe20000011615 */
[----:B------:R-:W-:Y:S01]  /*8310*/  HADD2.F32 R28, -RZ, R44.H1_H1 ;  /* 0x3000002cff1c7230 */ /* 0x000fe20000004100 */
[--C-:B------:R-:W-:Y:S01]  /*8320*/  SHF.R.U32.HI R29, RZ, 0x10, R25.reuse ;  /* 0x00000010ff1d7819 */ /* 0x100fe20000011619 */
[----:B------:R-:W-:Y:S01]  /*8330*/  HADD2.F32 R26, -RZ, R42.H0_H0 ;  /* 0x2000002aff1a7230 */ /* 0x000fe20000004100 */
[----:B0-----:R-:W-:Y:S01]  /*8340*/  SHF.R.U64 R35, R24, 0x10, R25 ;  /* 0x0000001018237819 */ /* 0x001fe20000001219 */
        /* <DEDUP_REMOVED lines=17> */
[----:B------:R-:W-:Y:S02]  /*8460*/  HADD2.F32 R26, -RZ, R45.H0_H0 ;  /* 0x2000002dff1a7230 */ /* 0x000fe40000004100 */
[----:B------:R-:W-:Y:S01]  /*8470*/  FFMA.FTZ R27, R7, R28, R34 ;  /* 0x0000001c071b7223 */ /* 0x000fe20000010022 */
[----:B------:R-:W-:Y:S02]  /*8480*/  HADD2.F32 R5, -RZ, R5.H1_H1 ;  /* 0x30000005ff057230 */ /* 0x000fe40000004100 */
[----:B------:R-:W-:-:S02]  /*8490*/  HADD2.F32 R24, -RZ, R42.H1_H1 ;  /* 0x3000002aff187230 */ /* 0x000fc40000004100 */
        /* <DEDUP_REMOVED lines=14> */
[----:B------:R2:W-:Y:S02]  /*8580*/  STS.128 [R0], R4 ;  /* 0x0000000400007388 */ /* 0x0005e40000000c00 */
.L_x_7993:
[----:B------:R-:W-:Y:S05]  /*8590*/  BSYNC B1 ;  /* 0x0000000000017941 */ /* 0x000fea0003800000 */
.L_x_7992:
        /* <DEDUP_REMOVED lines=50> */
.L_x_7998:
[----:B------:R-:W-:Y:S05]  /*88c0*/  BSYNC B1 ;  /* 0x0000000000017941 */ /* 0x000fea0003800000 */
.L_x_7997:
[----:B------:R-:W-:Y:S05]  /*88d0*/  @P1 BRA `(.L_x_7996) ;  /* 0x0000001400c01947 */ /* 0x000fea0003800000 */
[----:B-1----:R-:W1:Y:S01]  /*88e0*/  LDS.128 R4, [R0+0x1000] ;  /* 0x0010000000047984 */ /* 0x002e620000000c00 */
[----:B------:R-:W-:Y:S02]  /*88f0*/  SHF.R.U32.HI R13, RZ, 0x10, R11 ;  /* 0x00000010ff0d7819 */ /* 0x000fe4000001160b */
[----:B------:R-:W-:Y:S02]  /*8900*/  SHF.R.U32.HI R12, RZ, 0x10, R9 ;  /* 0x00000010ff0c7819 */ /* 0x000fe40000011609 */
[----:B------:R-:W-:Y:S01]  /*8910*/  SHF.R.U64 R25, R10, 0x10, R11 ;  /* 0x000000100a197819 */ /* 0x000fe2000000120b */
[----:B------:R-:W-:Y:S01]  /*8920*/  HADD2.F32 R13, -RZ, R13.H0_H0 ;  /* 0x2000000dff0d7230 */ /* 0x000fe20000004100 */
[----:B------:R-:W-:Y:S01]  /*8930*/  SHF.R.U64 R26, R8, 0x10, R9 ;  /* 0x00000010081a7819 */ /* 0x000fe20000001209 */
[----:B------:R-:W-:Y:S02]  /*8940*/  HADD2.F32 R11, -RZ, R15.H0_H0 ;  /* 0x2000000fff0b7230 */ /* 0x000fe40000004100 */
[----:B------:R-:W-:-:S02]  /*8950*/  HADD2.F32 R12, -RZ, R12.H0_H0 ;  /* 0x2000000cff0c7230 */ /* 0x000fc40000004100 */
[----:B------:R-:W-:Y:S02]  /*8960*/  HADD2.F32 R15, -RZ, R15.H1_H1 ;  /* 0x3000000fff0f7230 */ /* 0x000fe40000004100 */
        /* <DEDUP_REMOVED lines=34> */
.L_x_7983:
[----:B------:R-:W0:Y:S01]  /*8b90*/  S2R R0, SR_TID.X ;  /* 0x0000000000007919 */ /* 0x000e220000002100 */
[----:B------:R-:W1:Y:S01]  /*8ba0*/  LDC R21, c[0x0][0x448] ;  /* 0x00011200ff157b82 */ /* 0x000e620000000800 */
[----:B------:R-:W-:Y:S01]  /*8bb0*/  ULDC.64 UR4, c[0x0][0x3f8] ;  /* 0x0000fe0000047ab9 */ /* 0x000fe20000000a00 */
[----:B------:R-:W-:Y:S01]  /*8bc0*/  ULDC.64 UR6, c[0x0][0x408] ;  /* 0x0001020000067ab9 */ /* 0x000fe20000000a00 */
[----:B------:R-:W-:Y:S01]  /*8bd0*/  MOV R7, R31 ;  /* 0x0000001f00077202 */ /* 0x000fe20000000f00 */
        /* <DEDUP_REMOVED lines=54> */
[----:B--2---:R-:W-:Y:S02]  /*8f40*/  @!P1 IMAD.MOV.U32 R31, RZ, RZ, R9 ;  /* 0x000000ffff1f9224 */ /* 0x004fe400078e0009 */
[----:B------:R-:W-:Y:S02]  /*8f50*/  @!P1 IMAD.MOV.U32 R30, RZ, RZ, R8 ;  /* 0x000000ffff1e9224 */ /* 0x000fe400078e0008 */
[----:B------:R-:W-:Y:S01]  /*8f60*/  @!P1 IMAD.MOV.U32 R32, RZ, RZ, R10 ;  /* 0x000000ffff209224 */ /* 0x000fe200078e000a */
[----:B------:R-:W-:Y:S01]  /*8f70*/  MOV R3, R31 ;  /* 0x0000001f00037202 */ /* 0x000fe20000000f00 */
        /* <DEDUP_REMOVED lines=12> */
[----:B------:R-:W-:Y:S01]  /*9040*/  @!P1 IMAD.MOV.U32 R28, RZ, RZ, R6 ;  /* 0x000000ffff1c9224 */ /* 0x000fe200078e0006 */
[----:B------:R-:W-:Y:S01]  /*9050*/  MOV R5, R21 ;  /* 0x0000001500057202 */ /* 0x000fe20000000f00 */
[----:B------:R-:W-:Y:S02]  /*9060*/  IMAD.MOV.U32 R4, RZ, RZ, R20 ;  /* 0x000000ffff047224 */ /* 0x000fe400078e0014 */
[----:B------:R-:W-:Y:S01]  /*9070*/  IMAD.MOV.U32 R7, RZ, RZ, R29 ;  /* 0x000000ffff077224 */ /* 0x000fe200078e001d */
[----:B------:R-:W-:Y:S01]  /*9080*/  PRMT R38, R5, 0x7610, R38 ;  /* 0x0000761005267816 */ /* 0x000fe20000000026 */
[----:B------:R-:W-:-:S03]  /*9090*/  IMAD.MOV.U32 R6, RZ, RZ, R28 ;  /* 0x000000ffff067224 */ /* 0x000fc600078e001c */
[----:B------:R-:W-:Y:S02]  /*90a0*/  PRMT R44, R4, 0x5410, R7 ;  /* 0x00005410042c7816 */ /* 0x000fe40000000007 */
[----:B------:R-:W-:Y:S02]  /*90b0*/  CS2R R4, SRZ ;  /* 0x0000000000047805 */ /* 0x000fe4000001ff00 */
[----:B01--4-:R-:W-:-:S07]  /*90c0*/  PRMT R51, R6, 0x7610, R51 ;  /* 0x0000761006337816 */ /* 0x013fce0000000033 */
.L_x_8228:
        /* <DEDUP_REMOVED lines=18> */
[-C--:B--2---:R-:W-:Y:S02]  /*91f0*/  IADD3 R8, P1, R3, R4.reuse, RZ ;  /* 0x0000000403087210 */ /* 0x084fe40007f3e0ff */
[----:B------:R-:W-:-:S03]  /*9200*/  IADD3 R4, P2, R14, R4, RZ ;  /* 0x000000040e047210 */ /* 0x000fc60007f5e0ff */
[--C-:B---3--:R-:W-:Y:S02]  /*9210*/  IMAD.X R9, R0, 0x1, R5.reuse, P1 ;  /* 0x0000000100097824 */ /* 0x108fe400008e0605 */
[----:B------:R-:W-:-:S04]  /*9220*/  IMAD.X R5, R24, 0x1, R5, P2 ;  /* 0x0000000118057824 */ /* 0x000fc800010e0605 */
[----:B------:R-:W5:Y:S04]  /*9230*/  LD.E.128 R8, desc[UR40][R8.64] ;  /* 0x0000002808087980 */ /* 0x000f68000c101d00 */
[----:B------:R-:W5:Y:S02]  /*9240*/  LD.E.128 R4, desc[UR40][R4.64] ;  /* 0x0000002804047980 */ /* 0x000f64000c101d00 */
.L_x_8001:
[----:B------:R-:W-:Y:S05]  /*9250*/  BSYNC B1 ;  /* 0x0000000000017941 */ /* 0x000fea0003800000 */
.L_x_8000:
[----:B------:R-:W0:Y:S01]  /*9260*/  SYNCS.PHASECHK.TRANS64.TRYWAIT P1, [R2+URZ+0x28c00], R13 ;  /* 0x028c000d020075a7 */ /* 0x000e22000802017f */
[----:B--2---:R-:W-:Y:S01]  /*9270*/  VIADDMNMX R3, R34, -R201, 0x40, PT ;  /* 0x0000004022037446 */ /* 0x004fe200038009c9 */
[C---:B------:R-:W-:Y:S01]  /*9280*/  VIADD R14, R194.reuse, 0x20 ;  /* 0x00000020c20e7836 */ /* 0x040fe20000000000 */
[----:B-----5:R-:W-:Y:S01]  /*9290*/  MOV R12, R5 ;  /* 0x00000005000c7202 */ /* 0x020fe20000000f00 */
[----:B---3--:R-:W-:Y:S01]  /*92a0*/  IMAD.MOV.U32 R0, RZ, RZ, R4 ;  /* 0x000000ffff007224 */ /* 0x008fe200078e0004 */
[-C--:B------:R-:W-:Y:S01]  /*92b0*/  ISETP.GE.OR P2, PT, R194, R3.reuse, P0 ;  /* 0x00000003c200720c */ /* 0x080fe20000746670 */
[----:B------:R-:W-:Y:S01]  /*92c0*/  BSSY B1, `(.L_x_8002) ;  /* 0x000000b000017945 */ /* 0x000fe20003800000 */
[----:B------:R-:W-:Y:S01]  /*92d0*/  ISETP.GE.OR P0, PT, R14, R3, P0 ;  /* 0x000000030e00720c */ /* 0x000fe20000706670 */
[----:B------:R-:W-:Y:S01]  /*92e0*/  IMAD.MOV.U32 R3, RZ, RZ, R7 ;  /* 0x000000ffff037224 */ /* 0x000fe200078e0007 */
[----:B------:R-:W-:Y:S01]  /*92f0*/  PRMT R52, R0, 0x5410, R12 ;  /* 0x0000541000347816 */ /* 0x000fe2000000000c */
[----:B------:R-:W-:-:S02]  /*9300*/  IMAD.MOV.U32 R0, RZ, RZ, R6 ;  /* 0x000000ffff007224 */ /* 0x000fc400078e0006 */
[----:B------:R-:W-:Y:S02]  /*9310*/  IMAD.MOV.U32 R12, RZ, RZ, R8 ;  /* 0x000000ffff0c7224 */ /* 0x000fe400078e0008 */
[----:B------:R-:W-:Y:S01]  /*9320*/  IMAD.MOV.U32 R14, RZ, RZ, R9 ;  /* 0x000000ffff0e7224 */ /* 0x000fe200078e0009 */
[----:B------:R-:W-:Y:S01]  /*9330*/  PRMT R0, R3, 0x5410, R0 ;  /* 0x0000541003007816 */ /* 0x000fe20000000000 */
[----:B------:R-:W-:-:S03]  /*9340*/  IMAD.IADD R3, R16, 0x1, R39 ;  /* 0x0000000110037824 */ /* 0x000fc600078e0227 */
[----:B------:R-:W-:Y:S01]  /*9350*/  PRMT R53, R12, 0x5410, R14 ;  /* 0x000054100c357816 */ /* 0x000fe2000000000e */
[----:B0-----:R-:W-:Y:S06]  /*9360*/  @!P1 BRA `(.L_x_8003) ;  /* 0x0000012000909947 */ /* 0x001fec0003800000 */
.L_x_8229:
[----:B------:R-:W-:Y:S05]  /*9370*/  BSYNC B1 ;  /* 0x0000000000017941 */ /* 0x000fea0003800000 */
.L_x_8002:
[----:B------:R-:W-:Y:S01]  /*9380*/  BSSY B1, `(.L_x_8004) ;  /* 0x0000063000017945 */ /* 0x000fe20003800000 */
[----:B------:R-:W-:Y:S01]  /*9390*/  IMAD.MOV.U32 R54, RZ, RZ, R10 ;  /* 0x000000ffff367224 */ /* 0x000fe200078e000a */
[----:B------:R-:W-:Y:S01]  /*93a0*/  LOP3.LUT R3, R3, 0x38, RZ, 0xc0, !PT ;  /* 0x0000003803037812 */ /* 0x000fe200078ec0ff */
[----:B------:R-:W-:Y:S01]  /*93b0*/  IMAD.MOV.U32 R55, RZ, RZ, R11 ;  /* 0x000000ffff377224 */ /* 0x000fe200078e000b */
[----:B------:R-:W-:Y:S06]  /*93c0*/  @P2 BRA `(.L_x_8005) ;  /* 0x0000000400782947 */ /* 0x000fec0003800000 */
        /* <DEDUP_REMOVED lines=8> */
[----:B------:R-:W-:Y:S02]  /*9450*/  SHF.R.U32.HI R15, RZ, 0x3, R24 ;  /* 0x00000003ff0f7819 */ /* 0x000fe40000011618 */
[----:B------:R-:W-:-:S02]  /*9460*/  LOP3.LUT R12, R24, 0x38, R16, 0xf8, !PT ;  /* 0x00000038180c7812 */ /* 0x000fc400078ef810 */
[----:B------:R-:W-:Y:S02]  /*9470*/  LOP3.LUT R24, R15, R3, R24, 0x1e, !PT ;  /* 0x000000030f187212 */ /* 0x000fe400078e1e18 */
[----:B------:R-:W-:Y:S02]  /*9480*/  LOP3.LUT R12, R12, R15, RZ, 0x3c, !PT ;  /* 0x0000000f0c0c7212 */ /* 0x000fe400078e3cff */
[----:B------:R-:W-:Y:S01]  /*9490*/  SHF.R.U32.HI R36, RZ, 0x10, R31 ;  /* 0x00000010ff247819 */ /* 0x000fe2000001161f */
[C---:B------:R-:W-:Y:S01]  /*94a0*/  IMAD R25, R227.reuse, 0x200, R24 ;  /* 0x00000200e3197824 */ /* 0x040fe200078e0218 */
[----:B------:R-:W-:Y:S01]  /*94b0*/  SHF.R.U64 R49, R32, 0x10, R33 ;  /* 0x0000001020317819 */ /* 0x000fe20000001221 */
[----:B0-----:R-:W-:Y:S01]  /*94c0*/  IMAD R13, R227, 0x200, R12 ;  /* 0x00000200e30d7824 */ /* 0x001fe200078e020c */
[--C-:B------:R-:W-:Y:S01]  /*94d0*/  SHF.R.U32.HI R40, RZ, 0x10, R29.reuse ;  /* 0x00000010ff287819 */ /* 0x100fe2000001161d */
[----:B------:R-:W-:Y:S01]  /*94e0*/  IMAD R46, R25, 0x2, R2 ;  /* 0x00000002192e7824 */ /* 0x000fe200078e0202 */
[----:B------:R-:W-:-:S02]  /*94f0*/  SHF.R.U64 R47, R28, 0x10, R29 ;  /* 0x000000101c2f7819 */ /* 0x000fc4000000121d */
[----:B------:R-:W-:Y:S02]  /*9500*/  LEA R45, R13, R2, 0x1 ;  /* 0x000000020d2d7211 */ /* 0x000fe400078e08ff */
[----:B------:R-:W0:Y:S01]  /*9510*/  LDS.128 R24, [R46+0x20400] ;  /* 0x020400002e187984 */ /* 0x000e220000000c00 */
[----:B------:R-:W-:-:S03]  /*9520*/  SHF.R.U32.HI R42, RZ, 0x10, R33 ;  /* 0x00000010ff2a7819 */ /* 0x000fc60000011621 */
[----:B------:R-:W1:Y:S01]  /*9530*/  LDS.128 R12, [R45+0x20400] ;  /* 0x020400002d0c7984 */ /* 0x000e620000000c00 */
[--C-:B0-----:R-:W-:Y:S02]  /*9540*/  HADD2.F32 R30, -RZ, R25.reuse.H0_H0 ;  /* 0x20000019ff1e7230 */ /* 0x101fe40000004100 */
[----:B------:R-:W-:Y:S02]  /*9550*/  HADD2.F32 R31, -RZ, R25.H1_H1 ;  /* 0x30000019ff1f7230 */ /* 0x000fe40000004100 */
[--C-:B-1----:R-:W-:Y:S02]  /*9560*/  HADD2.F32 R20, -RZ, R13.reuse.H0_H0 ;  /* 0x2000000dff147230 */ /* 0x102fe40000004100 */
[C---:B------:R-:W-:Y:S01]  /*9570*/  FMUL.FTZ R41, R30.reuse, R39 ;  /* 0x000000271e297220 */ /* 0x040fe20000410000 */
[-C--:B------:R-:W-:Y:S01]  /*9580*/  FMUL.FTZ R43, R30, R37.reuse ;  /* 0x000000251e2b7220 */ /* 0x080fe20000410000 */
[----:B------:R-:W-:Y:S02]  /*9590*/  HADD2.F32 R30, -RZ, R36.H0_H0 ;  /* 0x20000024ff1e7230 */ /* 0x000fe40000004100 */
[----:B------:R-:W-:Y:S01]  /*95a0*/  FMUL.FTZ R36, R31, R34 ;  /* 0x000000221f247220 */ /* 0x000fe20000410000 */
[----:B------:R-:W-:Y:S01]  /*95b0*/  FFMA.FTZ R38, R20, R37, -R41 ;  /* 0x0000002514267223 */ /* 0x000fe20000010829 */
[----:B------:R-:W-:-:S02]  /*95c0*/  HADD2.F32 R21, -RZ, R13.H1_H1 ;  /* 0x3000000dff157230 */ /* 0x000fc40000004100 */
[----:B------:R-:W-:Y:S01]  /*95d0*/  FFMA.FTZ R43, R20, R39, R43 ;  /* 0x00000027142b7223 */ /* 0x000fe2000001002b */
[----:B------:R-:W-:Y:S02]  /*95e0*/  HADD2.F32 R32, -RZ, R27.H0_H0 ;  /* 0x2000001bff207230 */ /* 0x000fe40000004100 */
[-C--:B------:R-:W-:Y:S01]  /*95f0*/  FMUL.FTZ R20, R31, R30.reuse ;  /* 0x0000001e1f147220 */ /* 0x080fe20000410000 */
[----:B------:R-:W-:Y:S02]  /*9600*/  HADD2.F32 R41, -RZ, R44.H1_H1 ;  /* 0x3000002cff297230 */ /* 0x000fe40000004100 */
[----:B------:R-:W-:Y:S01]  /*9610*/  FFMA.FTZ R39, R21, R30, -R36 ;  /* 0x0000001e15277223 */ /* 0x000fe20000010824 */
[----:B------:R-:W-:Y:S02]  /*9620*/  HADD2.F32 R37, -RZ, R35.H1_H1 ;  /* 0x30000023ff257230 */ /* 0x000fe40000004100 */
[----:B------:R-:W-:Y:S02]  /*9630*/  HADD2.F32 R28, -RZ, R15.H0_H0 ;  /* 0x2000000fff1c7230 */ /* 0x000fe40000004100 */
[----:B------:R-:W-:Y:S01]  /*9640*/  FMUL.FTZ R31, R32, R41 ;  /* 0x00000029201f7220 */ /* 0x000fe20000410000 */
[----:B------:R-:W-:-:S02]  /*9650*/  HADD2.F32 R33, -RZ, R27.H1_H1 ;  /* 0x3000001bff217230 */ /* 0x000fc40000004100 */
[-C--:B------:R-:W-:Y:S01]  /*9660*/  FMUL.FTZ R32, R32, R37.reuse ;  /* 0x0000002520207220 */ /* 0x080fe20000410000 */
[----:B------:R-:W-:Y:S02]  /*9670*/  HADD2.F32 R36, -RZ, R40.H0_H0 ;  /* 0x20000028ff247230 */ /* 0x000fe40000004100 */
[C---:B------:R-:W-:Y:S01]  /*9680*/  FFMA.FTZ R37, R28.reuse, R37, -R31 ;  /* 0x000000251c257223 */ /* 0x040fe2000001081f */
[----:B------:R-:W-:Y:S02]  /*9690*/  HADD2.F32 R29, -RZ, R15.H1_H1 ;  /* 0x3000000fff1d7230 */ /* 0x000fe40000004100 */
[----:B------:R-:W-:Y:S01]  /*96a0*/  FFMA.FTZ R41, R28, R41, R32 ;  /* 0x000000291c297223 */ /* 0x000fe20000010020 */
[----:B------:R-:W-:Y:S02]  /*96b0*/  HADD2.F32 R30, -RZ, R42.H0_H0 ;  /* 0x2000002aff1e7230 */ /* 0x000fe40000004100 */
[----:B------:R-:W-:Y:S01]  /*96c0*/  FFMA.FTZ R40, R21, R34, R20 ;  /* 0x0000002215287223 */ /* 0x000fe20000010014 */
[----:B------:R-:W-:-:S02]  /*96d0*/  HADD2.F32 R25, -RZ, R24.H0_H0 ;  /* 0x20000018ff197230 */ /* 0x000fc40000004100 */
[C---:B------:R-:W-:Y:S01]  /*96e0*/  FMUL.FTZ R28, R33.reuse, R36 ;  /* 0x00000024211c7220 */ /* 0x040fe20000410000 */
[----:B------:R-:W-:Y:S02]  /*96f0*/  HADD2.F32 R32, -RZ, R44.H0_H0 ;  /* 0x2000002cff207230 */ /* 0x000fe40000004100 */
[-C--:B------:R-:W-:Y:S01]  /*9700*/  FMUL.FTZ R44, R33, R30.reuse ;  /* 0x0000001e212c7220 */ /* 0x080fe20000410000 */
[----:B------:R-:W-:Y:S02]  /*9710*/  HADD2.F32 R20, -RZ, R51.H1_H1 ;  /* 0x30000033ff147230 */ /* 0x000fe40000004100 */
[----:B------:R-:W-:Y:S01]  /*9720*/  FFMA.FTZ R42, R29, R30, -R28 ;  /* 0x0000001e1d2a7223 */ /* 0x000fe2000001081c */
[----:B------:R-:W-:Y:S02]  /*9730*/  HADD2.F32 R13, -RZ, R12.H0_H0 ;  /* 0x2000000cff0d7230 */ /* 0x000fe40000004100 */
[----:B------:R-:W-:Y:S01]  /*9740*/  FMUL.FTZ R34, R25, R32 ;  /* 0x0000002019227220 */ /* 0x000fe20000410000 */
[----:B------:R-:W-:-:S02]  /*9750*/  HADD2.F32 R27, -RZ, R26.H0_H0 ;  /* 0x2000001aff1b7230 */ /* 0x000fc40000004100 */
[----:B------:R-:W-:Y:S01]  /*9760*/  FMUL.FTZ R25, R25, R20 ;  /* 0x0000001419197220 */ /* 0x000fe20000410000 */
[----:B------:R-:W-:Y:S02]  /*9770*/  HADD2.F32 R30, -RZ, R51.H0_H0 ;  /* 0x20000033ff1e7230 */ /* 0x000fe40000004100 */
[----:B------:R-:W-:Y:S01]  /*9780*/  FFMA.FTZ R44, R29, R36, R44 ;  /* 0x000000241d2c7223 */ /* 0x000fe2000001002c */
[----:B------:R-:W-:Y:S02]  /*9790*/  HADD2.F32 R28, -RZ, R35.H0_H0 ;  /* 0x20000023ff1c7230 */ /* 0x000fe40000004100 */
[----:B------:R-:W-:Y:S01]  /*97a0*/  FFMA.FTZ R34, R13, R20, -R34 ;  /* 0x000000140d227223 */ /* 0x000fe20000010822 */
[----:B------:R-:W-:Y:S02]  /*97b0*/  HADD2.F32 R15, -RZ, R14.H0_H0 ;  /* 0x2000000eff0f7230 */ /* 0x000fe40000004100 */
[----:B------:R-:W-:Y:S01]  /*97c0*/  FMUL.FTZ R36, R27, R30 ;  /* 0x0000001e1b247220 */ /* 0x000fe20000410000 */
[----:B------:R-:W-:Y:S01]  /*97d0*/  FFMA.FTZ R32, R13, R32, R25 ;  /* 0x000000200d207223 */ /* 0x000fe20000010019 */
[----:B------:R-:W-:Y:S01]  /*97e0*/  FMUL.FTZ R20, R27, R28 ;  /* 0x0000001c1b147220 */ /* 0x000fe20000410000 */
[----:B------:R-:W-:-:S02]  /*97f0*/  HADD2.F32 R24, -RZ, R24.H1_H1 ;  /* 0x30000018ff187230 */ /* 0x000fc40000004100 */
[C---:B------:R-:W-:Y:S01]  /*9800*/  FFMA.FTZ R36, R15.reuse, R28, -R36 ;  /* 0x0000001c0f247223 */ /* 0x040fe20000010824 */
[----:B------:R-:W-:Y:S02]  /*9810*/  HADD2.F32 R26, -RZ, R26.H1_H1 ;  /* 0x3000001aff1a7230 */ /* 0x000fe40000004100 */
[----:B------:R-:W-:Y:S01]  /*9820*/  FFMA.FTZ R20, R15, R30, R20 ;  /* 0x0000001e0f147223 */ /* 0x000fe20000010014 */
[----:B------:R-:W-:Y:S02]  /*9830*/  HADD2.F32 R25, -RZ, R48.H0_H0 ;  /* 0x20000030ff197230 */ /* 0x000fe40000004100 */
[----:B------:R-:W-:Y:S02]  /*9840*/  HADD2.F32 R27, -RZ, R47.H0_H0 ;  /* 0x2000002fff1b7230 */ /* 0x000fe40000004100 */
[----:B------:R-:W-:Y:S02]  /*9850*/  HADD2.F32 R13, -RZ, R50.H0_H0 ;  /* 0x20000032ff0d7230 */ /* 0x000fe40000004100 */
[----:B------:R-:W-:Y:S01]  /*9860*/  FMUL.FTZ R15, R24, R25 ;  /* 0x00000019180f7220 */ /* 0x000fe20000410000 */
[----:B------:R-:W-:-:S02]  /*9870*/  HADD2.F32 R21, -RZ, R49.H0_H0 ;  /* 0x20000031ff157230 */ /* 0x000fc40000004100 */
[----:B------:R-:W-:Y:S01]  /*9880*/  FMUL.FTZ R33, R26, R27 ;  /* 0x0000001b1a217220 */ /* 0x000fe20000410000 */
[----:B------:R-:W-:Y:S02]  /*9890*/  HADD2.F32 R12, -RZ, R12.H1_H1 ;  /* 0x3000000cff0c7230 */ /* 0x000fe40000004100 */
[----:B------:R-:W-:Y:S01]  /*98a0*/  FMUL.FTZ R24, R24, R13 ;  /* 0x0000000d18187220 */ /* 0x000fe20000410000 */
[----:B------:R-:W-:Y:S02]  /*98b0*/  HADD2.F32 R14, -RZ, R14.H1_H1 ;  /* 0x3000000eff0e7230 */ /* 0x000fe40000004100 */
        /* <DEDUP_REMOVED lines=15> */
.L_x_8005:
[----:B------:R-:W-:Y:S05]  /*99b0*/  BSYNC B1 ;  /* 0x0000000000017941 */ /* 0x000fea0003800000 */
.L_x_8004:
        /* <DEDUP_REMOVED lines=12> */
[----:B------:R-:W-:Y:S01]  /*9a80*/  HADD2.F32 R28, -RZ, R52.H1_H1 ;  /* 0x30000034ff1c7230 */ /* 0x000fe20000004100 */
        /* <DEDUP_REMOVED lines=23> */
[----:B------:R-:W-:-:S02]  /*9c00*/  HADD2.F32 R9, -RZ, R52.H0_H0 ;  /* 0x20000034ff097230 */ /* 0x000fc40000004100 */
        /* <DEDUP_REMOVED lines=13> */
[--C-:B------:R-:W-:Y:S02]  /*9ce0*/  HADD2.F32 R21, -RZ, R0.reuse.H1_H1 ;  /* 0x30000000ff157230 */ /* 0x100fe40000004100 */
        /* <DEDUP_REMOVED lines=47> */
.L_x_7996:
[----:B------:R-:W-:Y:S05]  /*9fe0*/  BSYNC B0 ;  /* 0x0000000000007941 */ /* 0x000fea0003800000 */
.L_x_7982:
        /* <DEDUP_REMOVED lines=8> */
.L_x_7979:
[----:B------:R-:W-:-:S13]  /*a070*/  ISETP.NE.AND P0, PT, R189, 0x3, PT ;  /* 0x00000003bd00780c */ /* 0x000fda0003f05270 */
[----:B------:R-:W-:Y:S05]  /*a080*/  @!P0 BRA `(.L_x_8006) ;  /* 0x0000000000048947 */ /* 0x000fea0003800000 */
[----:B------:R-:W-:Y:S01]  /*a090*/  BPT.TRAP 0x1 ;  /* 0x000000040000795c */ /* 0x000fe20000300000 */
.L_x_8006:
[----:B------:R-:W-:Y:S01]  /*a0a0*/  IMAD R21, R18, 0x8, R2 ;  /* 0x0000000812157824 */ /* 0x000fe200078e0202 */
[----:B------:R-:W-:-:S04]  /*a0b0*/  SHF.L.U32 R58, R19, 0x1f, RZ ;  /* 0x0000001f133a7819 */ /* 0x000fc800000006ff */
[----:B------:R4:W0:Y:S01]  /*a0c0*/  SYNCS.PHASECHK.TRANS64.TRYWAIT P1, [R21+URZ+0x28c30], R58 ;  /* 0x028c303a150075a7 */ /* 0x000822000802017f */
[----:B------:R-:W-:Y:S05]  /*a0d0*/  @!P0 BRA `(.L_x_8007) ;  /* 0x0000000000048947 */ /* 0x000fea0003800000 */
[----:B------:R-:W-:Y:S01]  /*a0e0*/  BPT.TRAP 0x1 ;  /* 0x000000040000795c */ /* 0x000fe20000300000 */
.L_x_8007:
[C---:B--2---:R-:W-:Y:S01]  /*a0f0*/  IADD3 R0, R2.reuse, 0x22400, RZ ;  /* 0x0002240002007810 */ /* 0x044fe20007ffe0ff */
        /* <DEDUP_REMOVED lines=9> */
.L_x_8008:
        /* <DEDUP_REMOVED lines=20> */
[----:B------:R-:W-:Y:S02]  /*a2d0*/  R2UR UR6, R6 ;  /* 0x00000000060672ca */ /* 0x000fe400000e0000 */
[----:B------:R-:W-:Y:S01]  /*a2e0*/  R2UR UR7, R7 ;  /* 0x00000000070772ca */ /* 0x000fe200000e0000 */
[----:B------:R-:W-:Y:S01]  /*a2f0*/  IMAD.MOV.U32 R7, RZ, RZ, 0x40000040 ;  /* 0x40000040ff077424 */ /* 0x000fe200078e00ff */
[C---:B------:R-:W-:Y:S01]  /*a300*/  IADD3 R6, R12.reuse, 0x4, RZ ;  /* 0x000000040c067810 */ /* 0x040fe20007ffe0ff */
        /* <DEDUP_REMOVED lines=23> */
.L_x_8010:
[----:B------:R-:W1:Y:S01]  /*a480*/  LDC R0, c[0x0][0x448] ;  /* 0x00011200ff007b82 */ /* 0x000e620000000800 */
[----:B------:R-:W-:Y:S01]  /*a490*/  LOP3.LUT R22, R22, 0xffffffef, RZ, 0xc0, !PT ;  /* 0xffffffef16167812 */ /* 0x000fe200078ec0ff */
[----:B------:R-:W-:Y:S01]  /*a4a0*/  ULDC UR4, c[0x0][0x988] ;  /* 0x0002620000047ab9 */ /* 0x000fe20000000800 */
[----:B-1----:R-:W-:Y:S01]  /*a4b0*/  ISETP.NE.AND P1, PT, R0, 0x1, PT ;  /* 0x000000010000780c */ /* 0x002fe20003f25270 */
[----:B------:R-:W-:-:S12]  /*a4c0*/  IMAD.IADD R0, R228, 0x1, R201 ;  /* 0x00000001e4007824 */ /* 0x000fd800078e02c9 */
[----:B------:R-:W1:Y:S01]  /*a4d0*/  @P1 LDC R3, c[0x0][0x44c] ;  /* 0x00011300ff031b82 */ /* 0x000e620000000800 */
[----:B------:R-:W-:-:S07]  /*a4e0*/  @P1 LOP3.LUT R22, R22, 0x10, RZ, 0xfc, !PT ;  /* 0x0000001016161812 */ /* 0x000fce00078efcff */
[----:B------:R-:W2:Y:S01]  /*a4f0*/  @P1 LDC R12, c[0x0][0x450] ;  /* 0x00011400ff0c1b82 */ /* 0x000ea20000000800 */
[----:B-1----:R-:W-:-:S05]  /*a500*/  @P1 IMAD.HI.U32 R3, R0, R3, RZ ;  /* 0x0000000300031227 */ /* 0x002fca00078e00ff */
[----:B--2---:R-:W-:Y:S01]  /*a510*/  @P1 SHF.R.U32.HI R0, RZ, R12, R3 ;  /* 0x0000000cff001219 */ /* 0x004fe20000011603 */
[----:B------:R-:W-:-:S04]  /*a520*/  IMAD.MOV.U32 R12, RZ, RZ, -0x40 ;  /* 0xffffffc0ff0c7424 */ /* 0x000fc800078e00ff */
[----:B------:R-:W1:Y:S01]  /*a530*/  SHFL.IDX PT, R13, R0, 0x1, 0x1c1f ;  /* 0x003c1f00000d7f89 */ /* 0x000e6200000e0000 */
[----:B------:R-:W-:-:S03]  /*a540*/  IMAD R12, R213, R12, 0x40 ;  /* 0x00000040d50c7424 */ /* 0x000fc600078e020c */
[----:B------:R-:W2:Y:S02]  /*a550*/  SHFL.IDX PT, R0, R0, RZ, 0x1c1f ;  /* 0x001c1fff00007589 */ /* 0x000ea400000e0000 */
[----:B------:R-:W-:Y:S02]  /*a560*/  IADD3 R3, R185, 0x1, R12 ;  /* 0x00000001b9037810 */ /* 0x000fe40007ffe00c */
[----:B------:R-:W-:Y:S02]  /*a570*/  IADD3 R12, -R196, R12, R185 ;  /* 0x0000000cc40c7210 */ /* 0x000fe40007ffe1b9 */
[----:B------:R-:W-:-:S04]  /*a580*/  IADD3 R3, -R184, R3, -R196 ;  /* 0x00000003b8037210 */ /* 0x000fc80007ffe9c4 */
[----:B-1----:R-:W-:-:S04]  /*a590*/  VIADDMNMX R13, R13, R3, R12, PT ;  /* 0x000000030d0d7246 */ /* 0x002fc8000380010c */
[C---:B------:R-:W-:Y:S02]  /*a5a0*/  ISETP.GT.AND P1, PT, R13.reuse, RZ, PT ;  /* 0x000000ff0d00720c */ /* 0x040fe40003f24270 */
[C---:B------:R-:W-:Y:S02]  /*a5b0*/  ISETP.GT.AND P2, PT, R13.reuse, 0x1, PT ;  /* 0x000000010d00780c */ /* 0x040fe40003f44270 */
[----:B------:R-:W-:Y:S02]  /*a5c0*/  FSEL R15, R26, -INF , P1 ;  /* 0xff8000001a0f7808 */ /* 0x000fe40000800000 */
[----:B------:R-:W-:Y:S02]  /*a5d0*/  ISETP.GT.AND P1, PT, R13, 0x9, PT ;  /* 0x000000090d00780c */ /* 0x000fe40003f24270 */
[----:B------:R-:W-:Y:S02]  /*a5e0*/  FSEL R14, R27, -INF , P2 ;  /* 0xff8000001b0e7808 */ /* 0x000fe40001000000 */
[----:B------:R-:W-:-:S02]  /*a5f0*/  FSEL R59, R31, -INF , P1 ;  /* 0xff8000001f3b7808 */ /* 0x000fc40000800000 */
[C---:B------:R-:W-:Y:S02]  /*a600*/  ISETP.GT.AND P2, PT, R13.reuse, 0x10, PT ;  /* 0x000000100d00780c */ /* 0x040fe40003f44270 */
[----:B------:R-:W-:Y:S02]  /*a610*/  ISETP.GT.AND P1, PT, R13, 0x11, PT ;  /* 0x000000110d00780c */ /* 0x000fe40003f24270 */
[----:B------:R-:W-:Y:S02]  /*a620*/  FSEL R61, R34, -INF , P2 ;  /* 0xff800000223d7808 */ /* 0x000fe40001000000 */
[----:B------:R-:W-:Y:S02]  /*a630*/  FSEL R63, R35, -INF , P1 ;  /* 0xff800000233f7808 */ /* 0x000fe40000800000 */
[C---:B------:R-:W-:Y:S02]  /*a640*/  ISETP.GT.AND P2, PT, R13.reuse, 0x18, PT ;  /* 0x000000180d00780c */ /* 0x040fe40003f44270 */
[----:B------:R-:W-:-:S02]  /*a650*/  ISETP.GT.AND P1, PT, R13, 0x19, PT ;  /* 0x000000190d00780c */ /* 0x000fc40003f24270 */
[----:B------:R-:W-:Y:S02]  /*a660*/  FSEL R65, R38, -INF , P2 ;  /* 0xff80000026417808 */ /* 0x000fe40001000000 */
[----:B------:R-:W-:Y:S02]  /*a670*/  FSEL R67, R39, -INF , P1 ;  /* 0xff80000027437808 */ /* 0x000fe40000800000 */
[C---:B------:R-:W-:Y:S02]  /*a680*/  ISETP.GT.AND P2, PT, R13.reuse, 0x20, PT ;  /* 0x000000200d00780c */ /* 0x040fe40003f44270 */
[C---:B------:R-:W-:Y:S02]  /*a690*/  ISETP.GT.AND P1, PT, R13.reuse, 0x21, PT ;  /* 0x000000210d00780c */ /* 0x040fe40003f24270 */
[----:B------:R-:W-:Y:S02]  /*a6a0*/  ISETP.GT.AND P3, PT, R13, 0x8, PT ;  /* 0x000000080d00780c */ /* 0x000fe40003f64270 */
[----:B------:R-:W-:-:S02]  /*a6b0*/  FSEL R69, R42, -INF , P2 ;  /* 0xff8000002a457808 */ /* 0x000fc40001000000 */
[----:B------:R-:W-:Y:S02]  /*a6c0*/  FSEL R71, R43, -INF , P1 ;  /* 0xff8000002b477808 */ /* 0x000fe40000800000 */
[C---:B------:R-:W-:Y:S02]  /*a6d0*/  ISETP.GT.AND P2, PT, R13.reuse, 0x28, PT ;  /* 0x000000280d00780c */ /* 0x040fe40003f44270 */
[----:B------:R-:W-:Y:S02]  /*a6e0*/  ISETP.GT.AND P1, PT, R13, 0x29, PT ;  /* 0x000000290d00780c */ /* 0x000fe40003f24270 */
[----:B------:R-:W-:Y:S02]  /*a6f0*/  FSEL R57, R30, -INF , P3 ;  /* 0xff8000001e397808 */ /* 0x000fe40001800000 */
[----:B------:R-:W-:Y:S02]  /*a700*/  FMNMX.FTZ R26, R15, R14, !PT ;  /* 0x0000000e0f1a7209 */ /* 0x000fe40007810000 */
[----:B------:R-:W-:-:S02]  /*a710*/  FSEL R73, R46, -INF , P2 ;  /* 0xff8000002e497808 */ /* 0x000fc40001000000 */
[----:B------:R-:W-:Y:S02]  /*a720*/  FSEL R75, R47, -INF , P1 ;  /* 0xff8000002f4b7808 */ /* 0x000fe40000800000 */
[C---:B------:R-:W-:Y:S02]  /*a730*/  ISETP.GT.AND P2, PT, R13.reuse, 0x30, PT ;  /* 0x000000300d00780c */ /* 0x040fe40003f44270 */
[----:B------:R-:W-:Y:S02]  /*a740*/  ISETP.GT.AND P1, PT, R13, 0x31, PT ;  /* 0x000000310d00780c */ /* 0x000fe40003f24270 */
[----:B------:R-:W-:Y:S02]  /*a750*/  FMNMX.FTZ R26, R57, R26, !PT ;  /* 0x0000001a391a7209 */ /* 0x000fe40007810000 */
[----:B------:R-:W-:Y:S02]  /*a760*/  FSEL R77, R50, -INF , P2 ;  /* 0xff800000324d7808 */ /* 0x000fe40001000000 */
[----:B------:R-:W-:-:S02]  /*a770*/  FSEL R79, R51, -INF , P1 ;  /* 0xff800000334f7808 */ /* 0x000fc40000800000 */
[C---:B------:R-:W-:Y:S02]  /*a780*/  ISETP.GT.AND P2, PT, R13.reuse, 0x38, PT ;  /* 0x000000380d00780c */ /* 0x040fe40003f44270 */
[----:B------:R-:W-:Y:S02]  /*a790*/  ISETP.GT.AND P1, PT, R13, 0x39, PT ;  /* 0x000000390d00780c */ /* 0x000fe40003f24270 */
[----:B------:R-:W-:Y:S02]  /*a7a0*/  FMNMX.FTZ R26, R59, R26, !PT ;  /* 0x0000001a3b1a7209 */ /* 0x000fe40007810000 */
[----:B--2---:R-:W-:Y:S02]  /*a7b0*/  VIADDMNMX R3, R0, R3, R12, PT ;  /* 0x0000000300037246 */ /* 0x004fe4000380010c */
[----:B------:R-:W-:Y:S02]  /*a7c0*/  FSEL R81, R54, -INF , P2 ;  /* 0xff80000036517808 */ /* 0x000fe40001000000 */
[----:B------:R-:W-:-:S02]  /*a7d0*/  FSEL R83, R55, -INF , P1 ;  /* 0xff80000037537808 */ /* 0x000fc40000800000 */
[----:B------:R-:W-:Y:S02]  /*a7e0*/  FMNMX.FTZ R26, R61, R26, !PT ;  /* 0x0000001a3d1a7209 */ /* 0x000fe40007810000 */
[C---:B------:R-:W-:Y:S02]  /*a7f0*/  ISETP.GT.AND P1, PT, R3.reuse, RZ, PT ;  /* 0x000000ff0300720c */ /* 0x040fe40003f24270 */
[----:B------:R-:W-:Y:S02]  /*a800*/  ISETP.GT.AND P2, PT, R3, 0x1, PT ;  /* 0x000000010300780c */ /* 0x000fe40003f44270 */
[----:B------:R-:W-:Y:S02]  /*a810*/  FMNMX.FTZ R26, R63, R26, !PT ;  /* 0x0000001a3f1a7209 */ /* 0x000fe40007810000 */
[----:B------:R-:W-:Y:S02]  /*a820*/  ISETP.GT.AND P3, PT, R3, 0x8, PT ;  /* 0x000000080300780c */ /* 0x000fe40003f64270 */
[----:B------:R-:W-:-:S02]  /*a830*/  FSEL R27, R24, -INF , P1 ;  /* 0xff800000181b7808 */ /* 0x000fc40000800000 */
[----:B------:R-:W-:Y:S02]  /*a840*/  FSEL R25, R25, -INF , P2 ;  /* 0xff80000019197808 */ /* 0x000fe40001000000 */
[----:B------:R-:W-:Y:S02]  /*a850*/  FMNMX.FTZ R26, R65, R26, !PT ;  /* 0x0000001a411a7209 */ /* 0x000fe40007810000 */
[----:B------:R-:W-:Y:S02]  /*a860*/  ISETP.GT.AND P1, PT, R3, 0x9, PT ;  /* 0x000000090300780c */ /* 0x000fe40003f24270 */
[----:B------:R-:W-:Y:S02]  /*a870*/  FSEL R31, R28, -INF , P3 ;  /* 0xff8000001c1f7808 */ /* 0x000fe40001800000 */
[----:B------:R-:W-:Y:S02]  /*a880*/  FMNMX.FTZ R0, R27, R25, !PT ;  /* 0x000000191b007209 */ /* 0x000fe40007810000 */
[----:B------:R-:W-:-:S02]  /*a890*/  FMNMX.FTZ R26, R67, R26, !PT ;  /* 0x0000001a431a7209 */ /* 0x000fc40007810000 */
[----:B------:R-:W-:Y:S02]  /*a8a0*/  ISETP.GT.AND P2, PT, R3, 0x10, PT ;  /* 0x000000100300780c */ /* 0x000fe40003f44270 */
[----:B------:R-:W-:Y:S02]  /*a8b0*/  FSEL R29, R29, -INF , P1 ;  /* 0xff8000001d1d7808 */ /* 0x000fe40000800000 */
[----:B------:R-:W-:Y:S02]  /*a8c0*/  FMNMX.FTZ R0, R31, R0, !PT ;  /* 0x000000001f007209 */ /* 0x000fe40007810000 */
[----:B------:R-:W-:Y:S02]  /*a8d0*/  FMNMX.FTZ R26, R69, R26, !PT ;  /* 0x0000001a451a7209 */ /* 0x000fe40007810000 */
[----:B------:R-:W-:Y:S02]  /*a8e0*/  ISETP.GT.AND P1, PT, R3, 0x11, PT ;  /* 0x000000110300780c */ /* 0x000fe40003f24270 */
[----:B------:R-:W-:-:S02]  /*a8f0*/  FSEL R35, R32, -INF , P2 ;  /* 0xff80000020237808 */ /* 0x000fc40001000000 */
[----:B------:R-:W-:Y:S02]  /*a900*/  FMNMX.FTZ R0, R29, R0, !PT ;  /* 0x000000001d007209 */ /* 0x000fe40007810000 */
        /* <DEDUP_REMOVED lines=26> */
[----:B------:R-:W-:Y:S01]  /*aab0*/  FSEL R45, R45, -INF , P3 ;  /* 0xff8000002d2d7808 */ /* 0x000fe20001800000 */
[----:B------:R-:W1:Y:S01]  /*aac0*/  SHFL.BFLY PT, R13, R26, 0x2, 0x1f ;  /* 0x0c401f001a0d7f89 */ /* 0x000e6200000e0000 */
        /* <DEDUP_REMOVED lines=12> */
[----:B-1----:R-:W-:Y:S02]  /*ab90*/  FMNMX.FTZ R13, R26, R13, !PT ;  /* 0x0000000d1a0d7209 */ /* 0x002fe40007810000 */
[----:B------:R-:W-:-:S03]  /*aba0*/  FMNMX.FTZ R0, R53, R0, !PT ;  /* 0x0000000035007209 */ /* 0x000fc60007810000 */
[----:B------:R-:W1:Y:S04]  /*abb0*/  SHFL.BFLY PT, R12, R13, 0x1, 0x1f ;  /* 0x0c201f000d0c7f89 */ /* 0x000e6800000e0000 */
[----:B------:R-:W2:Y:S01]  /*abc0*/  SHFL.BFLY PT, R3, R0, 0x2, 0x1f ;  /* 0x0c401f0000037f89 */ /* 0x000ea200000e0000 */
[----:B-1----:R-:W-:Y:S01]  /*abd0*/  FMNMX.FTZ R13, R13, R12, !PT ;  /* 0x0000000c0d0d7209 */ /* 0x002fe20007810000 */
[----:B------:R-:W-:Y:S01]  /*abe0*/  IMAD.U32 R12, RZ, RZ, UR4 ;  /* 0x00000004ff0c7e24 */ /* 0x000fe2000f8e00ff */
[----:B--2---:R-:W-:-:S03]  /*abf0*/  FMNMX.FTZ R3, R0, R3, !PT ;  /* 0x0000000300037209 */ /* 0x004fc60007810000 */
[C---:B------:R-:W-:Y:S01]  /*ac00*/  FMUL.FTZ R24, R13.reuse, R12 ;  /* 0x0000000c0d187220 */ /* 0x040fe20000410000 */
[----:B------:R-:W-:Y:S01]  /*ac10*/  FSETP.NEU.FTZ.AND P4, PT, R13, -INF , PT ;  /* 0xff8000000d00780b */ /* 0x000fe20003f9d000 */
[----:B------:R-:W1:Y:S03]  /*ac20*/  SHFL.BFLY PT, R0, R3, 0x1, 0x1f ;  /* 0x0c201f0003007f89 */ /* 0x000e6600000e0000 */
[----:B------:R-:W-:-:S05]  /*ac30*/  FSEL R24, R24, RZ, P4 ;  /* 0x000000ff18187208 */ /* 0x000fca0002000000 */
        /* <DEDUP_REMOVED lines=17> */
[----:B------:R-:W-:Y:S01]  /*ad50*/  FFMA.FTZ R24, R83, R12, -R24 ;  /* 0x0000000c53187223 */ /* 0x000fe20000010818 */
[----:B-1----:R-:W-:-:S02]  /*ad60*/  FMNMX.FTZ R15, R3, R0, !PT ;  /* 0x00000000030f7209 */ /* 0x002fc40007810000 */
[----:B------:R-:W-:Y:S01]  /*ad70*/  MUFU.EX2 R57, R57 ;  /* 0x0000003900397308 */ /* 0x000fe20000000800 */
[----:B------:R-:W-:Y:S02]  /*ad80*/  IADD3 R3, R21, 0x28c40, RZ ;  /* 0x00028c4015037810 */ /* 0x000fe40007ffe0ff */
[CC--:B------:R-:W-:Y:S01]  /*ad90*/  FMUL.FTZ R0, R15.reuse, R12.reuse ;  /* 0x0000000c0f007220 */ /* 0x0c0fe20000410000 */
[----:B------:R-:W-:Y:S02]  /*ada0*/  FSETP.NEU.FTZ.AND P1, PT, R15, -INF , PT ;  /* 0xff8000000f00780b */ /* 0x000fe40003f3d000 */
[----:B------:R-:W-:Y:S02]  /*adb0*/  PRMT R3, R192, 0x654, R3 ;  /* 0x00000654c0037816 */ /* 0x000fe40000000003 */
[----:B------:R-:W-:Y:S01]  /*adc0*/  FSEL R0, R0, RZ, P1 ;  /* 0x000000ff00007208 */ /* 0x000fe20000800000 */
[----:B------:R-:W1:Y:S01]  /*add0*/  MUFU.EX2 R28, R59 ;  /* 0x0000003b001c7308 */ /* 0x000e620000000800 */
[----:B------:R2:W-:Y:S03]  /*ade0*/  SYNCS.ARRIVE.TRANS64.RED.A1T0 RZ, [R3+URZ], RZ ;  /* 0x000000ff03ff79a7 */ /* 0x0005e6000810043f */
        /* <DEDUP_REMOVED lines=17> */
[----:B------:R-:W-:Y:S01]  /*af00*/  FFMA.FTZ R0, R53, R12, -R0 ;  /* 0x0000000c35007223 */ /* 0x000fe20000010800 */
[----:B-1----:R-:W-:-:S03]  /*af10*/  F2FP.F16.F32.PACK_AB R167, R28, R57 ;  /* 0x000000391ca7723e */ /* 0x002fc600000000ff */
[----:B------:R-:W1:Y:S08]  /*af20*/  MUFU.EX2 R31, R31 ;  /* 0x0000001f001f7308 */ /* 0x000e700000000800 */
[----:B------:R-:W5:Y:S08]  /*af30*/  MUFU.EX2 R61, R61 ;  /* 0x0000003d003d7308 */ /* 0x000f700000000800 */
[----:B------:R-:W0:Y:S08]  /*af40*/  MUFU.EX2 R166, R29 ;  /* 0x0000001d00a67308 */ /* 0x000e300000000800 */
[----:B------:R4:W-:Y:S08]  /*af50*/  MUFU.EX2 R40, R24 ;  /* 0x0000001800287308 */ /* 0x0009f00000000800 */
[----:B------:R-:W2:Y:S01]  /*af60*/  MUFU.EX2 R35, R35 ;  /* 0x0000002300237308 */ /* 0x000ea20000000800 */
[----:B----4-:R-:W-:Y:S01]  /*af70*/  FADD.FTZ R24, R165, R26 ;  /* 0x0000001aa5187221 */ /* 0x010fe20000010000 */
[----:B------:R-:W-:-:S03]  /*af80*/  F2FP.F16.F32.PACK_AB R165, R26, R165 ;  /* 0x000000a51aa5723e */ /* 0x000fc600000000ff */
[----:B------:R-:W-:Y:S01]  /*af90*/  FADD.FTZ R25, R57, R24 ;  /* 0x0000001839197221 */ /* 0x000fe20000010000 */
[----:B---3--:R-:W-:Y:S01]  /*afa0*/  FADD.FTZ R24, R27, R164 ;  /* 0x000000a41b187221 */ /* 0x008fe20000010000 */
[----:B------:R-:W-:Y:S01]  /*afb0*/  F2FP.F16.F32.PACK_AB R164, R164, R27 ;  /* 0x0000001ba4a4723e */ /* 0x000fe200000000ff */
[----:B------:R-:W3:Y:S01]  /*afc0*/  MUFU.EX2 R30, R63 ;  /* 0x0000003f001e7308 */ /* 0x000ee20000000800 */
[----:B------:R-:W-:Y:S01]  /*afd0*/  FADD.FTZ R42, R28, R25 ;  /* 0x000000191c2a7221 */ /* 0x000fe20000010000 */
[----:B-1----:R-:W-:-:S03]  /*afe0*/  FADD.FTZ R25, R31, R24 ;  /* 0x000000181f197221 */ /* 0x002fc60000010000 */
[----:B-----5:R-:W-:Y:S01]  /*aff0*/  FADD.FTZ R29, R61, R42 ;  /* 0x0000002a3d1d7221 */ /* 0x020fe20000010000 */
[C---:B0-----:R-:W-:Y:S01]  /*b000*/  FADD.FTZ R42, R166.reuse, R25 ;  /* 0x00000019a62a7221 */ /* 0x041fe20000010000 */
[----:B------:R-:W-:Y:S01]  /*b010*/  F2FP.F16.F32.PACK_AB R166, R166, R31 ;  /* 0x0000001fa6a6723e */ /* 0x000fe200000000ff */
[----:B------:R-:W0:Y:S01]  /*b020*/  MUFU.EX2 R160, R33 ;  /* 0x0000002100a07308 */ /* 0x000e220000000800 */
[----:B------:R-:W-:Y:S01]  /*b030*/  BAR.SYNC.DEFER_BLOCKING 0xf, 0x100 ;  /* 0x03c4000000007b1d */ /* 0x000fe20000010000 */
[----:B--2---:R-:W-:-:S06]  /*b040*/  FADD.FTZ R3, R35, R42 ;  /* 0x0000002a23037221 */ /* 0x004fcc0000010000 */
[----:B------:R-:W1:Y:S01]  /*b050*/  MUFU.EX2 R65, R65 ;  /* 0x0000004100417308 */ /* 0x000e620000000800 */
[C---:B---3--:R-:W-:Y:S01]  /*b060*/  FADD.FTZ R44, R30.reuse, R29 ;  /* 0x0000001d1e2c7221 */ /* 0x048fe20000010000 */
[----:B------:R-:W-:-:S06]  /*b070*/  F2FP.F16.F32.PACK_AB R161, R30, R61 ;  /* 0x0000003d1ea1723e */ /* 0x000fcc00000000ff */
[----:B------:R-:W2:Y:S01]  /*b080*/  MUFU.EX2 R39, R39 ;  /* 0x0000002700277308 */ /* 0x000ea20000000800 */
[C---:B0-----:R-:W-:Y:S01]  /*b090*/  FADD.FTZ R26, R160.reuse, R3 ;  /* 0x00000003a01a7221 */ /* 0x041fe20000010000 */
[----:B------:R-:W-:-:S06]  /*b0a0*/  F2FP.F16.F32.PACK_AB R160, R160, R35 ;  /* 0x00000023a0a0723e */ /* 0x000fcc00000000ff */
[----:B------:R-:W0:Y:S01]  /*b0b0*/  MUFU.EX2 R32, R67 ;  /* 0x0000004300207308 */ /* 0x000e220000000800 */
[----:B-1----:R-:W-:Y:S01]  /*b0c0*/  FADD.FTZ R25, R65, R44 ;  /* 0x0000002c41197221 */ /* 0x002fe20000010000 */
[----:B------:R1:W-:Y:S06]  /*b0d0*/  STSM.16.M88.4 [R216+0x26800], R164 ;  /* 0x026800a4d8007844 */ /* 0x0003ec0000000200 */
[----:B------:R-:W3:Y:S01]  /*b0e0*/  MUFU.EX2 R162, R37 ;  /* 0x0000002500a27308 */ /* 0x000ee20000000800 */
[----:B--2---:R-:W-:-:S07]  /*b0f0*/  FADD.FTZ R3, R39, R26 ;  /* 0x0000001a27037221 */ /* 0x004fce0000010000 */
[----:B------:R-:W2:Y:S01]  /*b100*/  MUFU.EX2 R69, R69 ;  /* 0x0000004500457308 */ /* 0x000ea20000000800 */
[C---:B0-----:R-:W-:Y:S01]  /*b110*/  FADD.FTZ R42, R32.reuse, R25 ;  /* 0x00000019202a7221 */ /* 0x041fe20000010000 */
[----:B------:R-:W-:-:S06]  /*b120*/  F2FP.F16.F32.PACK_AB R163, R32, R65 ;  /* 0x0000004120a3723e */ /* 0x000fcc00000000ff */
[----:B------:R-:W0:Y:S01]  /*b130*/  MUFU.EX2 R43, R43 ;  /* 0x0000002b002b7308 */ /* 0x000e220000000800 */
[C---:B---3--:R-:W-:Y:S01]  /*b140*/  FADD.FTZ R26, R162.reuse, R3 ;  /* 0x00000003a21a7221 */ /* 0x048fe20000010000 */
[----:B------:R-:W-:-:S05]  /*b150*/  F2FP.F16.F32.PACK_AB R162, R162, R39 ;  /* 0x00000027a2a2723e */ /* 0x000fca00000000ff */
[----:B------:R1:W-:Y:S01]  /*b160*/  STSM.16.M88.4 [R222], R160 ;  /* 0x000000a0de007844 */ /* 0x0003e20000000200 */
[----:B------:R-:W3:Y:S01]  /*b170*/  MUFU.EX2 R34, R71 ;  /* 0x0000004700227308 */ /* 0x000ee20000000800 */
[----:B--2---:R-:W-:-:S07]  /*b180*/  FADD.FTZ R25, R69, R42 ;  /* 0x0000002a45197221 */ /* 0x004fce0000010000 */
[----:B------:R-:W2:Y:S01]  /*b190*/  MUFU.EX2 R156, R41 ;  /* 0x00000029009c7308 */ /* 0x000ea20000000800 */
[----:B0-----:R-:W-:-:S07]  /*b1a0*/  FADD.FTZ R3, R43, R26 ;  /* 0x0000001a2b037221 */ /* 0x001fce0000010000 */
[----:B------:R-:W0:Y:S01]  /*b1b0*/  MUFU.EX2 R73, R73 ;  /* 0x0000004900497308 */ /* 0x000e220000000800 */
[C---:B---3--:R-:W-:Y:S01]  /*b1c0*/  FADD.FTZ R28, R34.reuse, R25 ;  /* 0x00000019221c7221 */ /* 0x048fe20000010000 */
[----:B------:R-:W-:-:S06]  /*b1d0*/  F2FP.F16.F32.PACK_AB R157, R34, R69 ;  /* 0x00000045229d723e */ /* 0x000fcc00000000ff */
[----:B------:R-:W3:Y:S01]  /*b1e0*/  MUFU.EX2 R47, R47 ;  /* 0x0000002f002f7308 */ /* 0x000ee20000000800 */
[C---:B--2---:R-:W-:Y:S01]  /*b1f0*/  FADD.FTZ R26, R156.reuse, R3 ;  /* 0x000000039c1a7221 */ /* 0x044fe20000010000 */
[----:B------:R-:W-:-:S06]  /*b200*/  F2FP.F16.F32.PACK_AB R156, R156, R43 ;  /* 0x0000002b9c9c723e */ /* 0x000fcc00000000ff */
[----:B------:R-:W2:Y:S01]  /*b210*/  MUFU.EX2 R36, R75 ;  /* 0x0000004b00247308 */ /* 0x000ea20000000800 */
[----:B0-----:R-:W-:-:S07]  /*b220*/  FADD.FTZ R25, R73, R28 ;  /* 0x0000001c49197221 */ /* 0x001fce0000010000 */
[----:B------:R-:W0:Y:S01]  /*b230*/  MUFU.EX2 R14, R45 ;  /* 0x0000002d000e7308 */ /* 0x000e220000000800 */
[----:B---3--:R-:W-:-:S07]  /*b240*/  FADD.FTZ R3, R47, R26 ;  /* 0x0000001a2f037221 */ /* 0x008fce0000010000 */
        /* <DEDUP_REMOVED lines=12> */
[----:B------:R-:W2:Y:S08]  /*b310*/  MUFU.EX2 R81, R81 ;  /* 0x0000005100517308 */ /* 0x000eb00000000800 */
[----:B------:R-:W-:Y:S01]  /*b320*/  MUFU.EX2 R55, R55 ;  /* 0x0000003700377308 */ /* 0x000fe20000000800 */
[----:B0-----:R-:W-:Y:S01]  /*b330*/  F2FP.F16.F32.PACK_AB R152, R24, R51 ;  /* 0x000000331898723e */ /* 0x001fe200000000ff */
[----:B------:R-:W-:-:S04]  /*b340*/  FADD.FTZ R51, R51, R14 ;  /* 0x0000000e33337221 */ /* 0x000fc80000010000 */
[----:B------:R-:W-:Y:S02]  /*b350*/  FADD.FTZ R24, R24, R51 ;  /* 0x0000003318187221 */ /* 0x000fe40000010000 */
[----:B------:R-:W0:Y:S01]  /*b360*/  MUFU.EX2 R0, R0 ;  /* 0x0000000000007308 */ /* 0x000e220000000800 */
[----:B--2---:R-:W-:Y:S01]  /*b370*/  F2FP.F16.F32.PACK_AB R155, R40, R81 ;  /* 0x00000051289b723e */ /* 0x004fe200000000ff */
[----:B------:R-:W-:-:S04]  /*b380*/  FADD.FTZ R3, R81, R38 ;  /* 0x0000002651037221 */ /* 0x000fc80000010000 */
[----:B------:R-:W-:Y:S01]  /*b390*/  FADD.FTZ R3, R40, R3 ;  /* 0x0000000328037221 */ /* 0x000fe20000010000 */
[----:B0-----:R-:W-:Y:S01]  /*b3a0*/  F2FP.F16.F32.PACK_AB R154, R0, R55 ;  /* 0x00000037009a723e */ /* 0x001fe200000000ff */
[----:B------:R-:W-:-:S04]  /*b3b0*/  FADD.FTZ R55, R55, R24 ;  /* 0x0000001837377221 */ /* 0x000fc80000010000 */
[----:B------:R1:W-:Y:S01]  /*b3c0*/  STSM.16.M88.4 [R221], R152 ;  /* 0x00000098dd007844 */ /* 0x0003e20000000200 */
[----:B------:R-:W-:Y:S01]  /*b3d0*/  FADD.FTZ R0, R0, R55 ;  /* 0x0000003700007221 */ /* 0x000fe20000010000 */
[----:B------:R-:W-:Y:S06]  /*b3e0*/  @!P0 BRA `(.L_x_8011) ;  /* 0x0000000000048947 */ /* 0x000fec0003800000 */
[----:B------:R-:W-:Y:S01]  /*b3f0*/  BPT.TRAP 0x1 ;  /* 0x000000040000795c */ /* 0x000fe20000300000 */
.L_x_8011:
[----:B------:R0:W2:Y:S01]  /*b400*/  SYNCS.PHASECHK.TRANS64.TRYWAIT P1, [R21+URZ+0x28c50], R58 ;  /* 0x028c503a150075a7 */ /* 0x0000a2000802017f */
[----:B------:R-:W-:Y:S05]  /*b410*/  @!P0 BRA `(.L_x_8012) ;  /* 0x0000000000048947 */ /* 0x000fea0003800000 */
[----:B------:R-:W-:Y:S01]  /*b420*/  BPT.TRAP 0x1 ;  /* 0x000000040000795c */ /* 0x000fe20000300000 */
.L_x_8012:
[----:B------:R-:W-:Y:S01]  /*b430*/  LOP3.LUT R14, R56, 0x2000000, RZ, 0xfc, !PT ;  /* 0x02000000380e7812 */ /* 0x000fe200078efcff */
[----:B------:R-:W-:Y:S01]  /*b440*/  ULDC UR36, c[0x0][0x988] ;  /* 0x0002620000247ab9 */ /* 0x000fe20000000800 */
[----:B------:R-:W-:Y:S01]  /*b450*/  ULDC UR37, c[0x0][0x988] ;  /* 0x0002620000257ab9 */ /* 0x000fe20000000800 */
[----:B------:R-:W-:Y:S01]  /*b460*/  BSSY B0, `(.L_x_8013) ;  /* 0x0000006000007945 */ /* 0x000fe20003800000 */
[----:B------:R-:W-:Y:S02]  /*b470*/  IMAD.MOV.U32 R29, RZ, RZ, 0x40000040 ;  /* 0x40000040ff1d7424 */ /* 0x000fe400078e00ff */
[----:B------:R-:W-:Y:S01]  /*b480*/  IMAD R28, R18, 0x1000, R14 ;  /* 0x00001000121c7824 */ /* 0x000fe200078e020e */
[----:B--2---:R-:W-:Y:S06]  /*b490*/  @P1 BRA `(.L_x_8014) ;  /* 0x0000000000081947 */ /* 0x004fec0003800000 */
[----:B------:R-:W2:Y:S02]  /*b4a0*/  SYNCS.PHASECHK.TRANS64.TRYWAIT P1, [R21+URZ+0x28c50], R58 ;  /* 0x028c503a150075a7 */ /* 0x000ea4000802017f */
[----:B--2---:R-:W-:Y:S05]  /*b4b0*/  @!P1 BRA `(.L_x_8015) ;  /* 0x0000010000649947 */ /* 0x004fea0003800000 */
.L_x_8014:
[----:B------:R-:W-:Y:S05]  /*b4c0*/  BSYNC B0 ;  /* 0x0000000000007941 */ /* 0x000fea0003800000 */
.L_x_8013:
        /* <DEDUP_REMOVED lines=39> */
.L_x_8016:
[----:B-1----:R-:W0:Y:S01]  /*b740*/  LDC R152, c[0x0][0x448] ;  /* 0x00011200ff987b82 */ /* 0x002e220000000800 */
[----:B------:R-:W-:Y:S01]  /*b750*/  VIADD R21, R21, 0x28c60 ;  /* 0x00028c6015157836 */ /* 0x000fe20000000000 */
[----:B------:R-:W-:Y:S01]  /*b760*/  MOV R153, R201 ;  /* 0x000000c900997202 */ /* 0x000fe20000000f00 */
[----:B------:R-:W-:Y:S01]  /*b770*/  VIADD R213, R213, 0xfffffffe ;  /* 0xfffffffed5d57836 */ /* 0x000fe20000000000 */
[----:B------:R-:W-:Y:S02]  /*b780*/  BSSY B1, `(.L_x_8017) ;  /* 0x0000215000017945 */ /* 0x000fe40003800000 */
[----:B------:R-:W-:-:S04]  /*b790*/  PRMT R21, R192, 0x654, R21 ;  /* 0x00000654c0157816 */ /* 0x000fc80000000015 */
[----:B------:R1:W-:Y:S01]  /*b7a0*/  SYNCS.ARRIVE.TRANS64.RED.A1T0 RZ, [R21+URZ], RZ ;  /* 0x000000ff15ff79a7 */ /* 0x0003e2000810043f */
[----:B0-----:R-:W-:-:S13]  /*b7b0*/  ISETP.NE.AND P1, PT, R152, 0x1, PT ;  /* 0x000000019800780c */ /* 0x001fda0003f25270 */
[----:B------:R-:W0:Y:S08]  /*b7c0*/  @P1 LDC R152, c[0x0][0x44c] ;  /* 0x00011300ff981b82 */ /* 0x000e300000000800 */
[----:B-1----:R-:W1:Y:S01]  /*b7d0*/  @P1 LDC R21, c[0x0][0x450] ;  /* 0x00011400ff151b82 */ /* 0x002e620000000800 */
[----:B0-----:R-:W-:-:S05]  /*b7e0*/  @P1 IMAD.HI.U32 R152, R201, R152, RZ ;  /* 0x00000098c9981227 */ /* 0x001fca00078e00ff */
[----:B-1----:R-:W-:-:S04]  /*b7f0*/  @P1 SHF.R.U32.HI R153, RZ, R21, R152 ;  /* 0x00000015ff991219 */ /* 0x002fc80000011698 */
[----:B------:R-:W-:-:S04]  /*b800*/  IADD3 R21, R153, R185, -R184 ;  /* 0x000000b999157210 */ /* 0x000fc80007ffe8b8 */
[----:B------:R-:W-:-:S04]  /*b810*/  SHF.R.S32.HI R152, RZ, 0x1f, R21 ;  /* 0x0000001fff987819 */ /* 0x000fc80000011415 */
[----:B------:R-:W-:-:S04]  /*b820*/  LEA.HI R21, R152, R21, RZ, 0x6 ;  /* 0x0000001598157211 */ /* 0x000fc800078f30ff */
[----:B------:R-:W-:-:S04]  /*b830*/  SHF.R.S32.HI R21, RZ, 0x6, R21 ;  /* 0x00000006ff157819 */ /* 0x000fc80000011415 */
[----:B------:R-:W-:-:S04]  /*b840*/  VIMNMX R21, RZ, R21, !PT ;  /* 0x00000015ff157248 */ /* 0x000fc80007fe0100 */
[----:B------:R-:W-:-:S13]  /*b850*/  ISETP.GE.AND P1, PT, R213, R21, PT ;  /* 0x00000015d500720c */ /* 0x000fda0003f26270 */
[----:B------:R-:W-:Y:S05]  /*b860*/  @!P1 BRA `(.L_x_8018) ;  /* 0x0000002000189947 */ /* 0x000fea0003800000 */
[----:B------:R-:W-:Y:S01]  /*b870*/  BSSY B0, `(.L_x_8019) ;  /* 0x0000204000007945 */ /* 0x000fe20003800000 */
[----:B------:R-:W-:Y:S02]  /*b880*/  IMAD.MOV.U32 R220, RZ, RZ, R13 ;  /* 0x000000ffffdc7224 */ /* 0x000fe400078e000d */
[----:B------:R-:W-:Y:S02]  /*b890*/  IMAD.MOV.U32 R217, RZ, RZ, R15 ;  /* 0x000000ffffd97224 */ /* 0x000fe400078e000f */
[----:B------:R-:W-:Y:S02]  /*b8a0*/  IMAD.MOV.U32 R186, RZ, RZ, R213 ;  /* 0x000000ffffba7224 */ /* 0x000fe400078e00d5 */
[----:B------:R-:W-:-:S07]  /*b8b0*/  IMAD.MOV.U32 R219, RZ, RZ, R18 ;  /* 0x000000ffffdb7224 */ /* 0x000fce00078e0012 */
.L_x_8032:
[----:B------:R-:W-:-:S05]  /*b8c0*/  VIADD R18, R219, 0x1 ;  /* 0x00000001db127836 */ /* 0x000fca0000000000 */
[----:B------:R-:W-:-:S04]  /*b8d0*/  ISETP.NE.AND P1, PT, R18, 0x2, PT ;  /* 0x000000021200780c */ /* 0x000fc80003f25270 */
[----:B------:R-:W-:Y:S02]  /*b8e0*/  SEL R12, RZ, 0x1, P1 ;  /* 0x00000001ff0c7807 */ /* 0x000fe40000800000 */
[----:B------:R-:W-:Y:S02]  /*b8f0*/  SEL R18, R18, RZ, P1 ;  /* 0x000000ff12127207 */ /* 0x000fe40000800000 */
[----:B------:R-:W-:Y:S01]  /*b900*/  LOP3.LUT R19, R19, R12, RZ, 0x3c, !PT ;  /* 0x0000000c13137212 */ /* 0x000fe200078e3cff */
[----:B0-----:R-:W-:Y:S06]  /*b910*/  @!P0 BRA `(.L_x_8020) ;  /* 0x0000000000048947 */ /* 0x001fec0003800000 */
[----:B------:R-:W-:Y:S01]  /*b920*/  BPT.TRAP 0x1 ;  /* 0x000000040000795c */ /* 0x000fe20000300000 */
.L_x_8020:
[----:B------:R-:W-:Y:S01]  /*b930*/  IMAD R187, R18, 0x8, R2 ;  /* 0x0000000812bb7824 */ /* 0x000fe200078e0202 */
[----:B------:R-:W-:-:S04]  /*b940*/  SHF.L.U32 R213, R19, 0x1f, RZ ;  /* 0x0000001f13d57819 */ /* 0x000fc800000006ff */
[----:B------:R0:W1:Y:S01]  /*b950*/  SYNCS.PHASECHK.TRANS64.TRYWAIT P1, [R187+URZ+0x28c30], R213 ;  /* 0x028c30d5bb0075a7 */ /* 0x000062000802017f */
[----:B------:R-:W-:Y:S05]  /*b960*/  @!P0 BRA `(.L_x_8021) ;  /* 0x0000000000048947 */ /* 0x000fea0003800000 */
[----:B------:R-:W-:Y:S01]  /*b970*/  BPT.TRAP 0x1 ;  /* 0x000000040000795c */ /* 0x000fe20000300000 */
.L_x_8021:
[----:B------:R-:W-:Y:S01]  /*b980*/  BSSY B2, `(.L_x_8022) ;  /* 0x0000006000027945 */ /* 0x000fe20003800000 */
[----:B------:R-:W-:Y:S02]  /*b990*/  IMAD R154, R18, 0x200, R20 ;  /* 0x00000200129a7824 */ /* 0x000fe400078e0214 */
[----:B------:R-:W-:Y:S01]  /*b9a0*/  IMAD.MOV.U32 R155, RZ, RZ, 0x40000040 ;  /* 0x40000040ff9b7424 */ /* 0x000fe200078e00ff */
[----:B-1----:R-:W-:Y:S06]  /*b9b0*/  @P1 BRA `(.L_x_8023) ;  /* 0x0000000000081947 */ /* 0x002fec0003800000 */
[----:B------:R-:W1:Y:S02]  /*b9c0*/  SYNCS.PHASECHK.TRANS64.TRYWAIT P1, [R187+URZ+0x28c30], R213 ;  /* 0x028c30d5bb0075a7 */ /* 0x000e64000802017f */
[----:B-1----:R-:W-:Y:S05]  /*b9d0*/  @!P1 BRA `(.L_x_8024) ;  /* 0x000000fc00309947 */ /* 0x002fea0003800000 */
.L_x_8023:
[----:B------:R-:W-:Y:S05]  /*b9e0*/  BSYNC B2 ;  /* 0x0000000000027941 */ /* 0x000fea0003800000 */
.L_x_8022:
[C---:B------:R-:W-:Y:S01]  /*b9f0*/  R2UR UR6, R154.reuse ;  /* 0x000000009a0672ca */ /* 0x040fe200000e0000 */
[----:B------:R-:W-:Y:S01]  /*ba00*/  VIADD R12, R154, 0x4 ;  /* 0x000000049a0c7836 */ /* 0x000fe20000000000 */
[----:B------:R-:W-:Y:S01]  /*ba10*/  R2UR UR7, R155 ;  /* 0x000000009b0772ca */ /* 0x000fe200000e0000 */
[----:B------:R-:W-:Y:S01]  /*ba20*/  IMAD.MOV.U32 R153, RZ, RZ, 0x40000040 ;  /* 0x40000040ff997424 */ /* 0x000fe200078e00ff */
[----:B------:R-:W-:Y:S01]  /*ba30*/  R2UR UR4, R4 ;  /* 0x00000000040472ca */ /* 0x000fe200000e0000 */
[----:B------:R-:W-:Y:S01]  /*ba40*/  IMAD.MOV.U32 R155, RZ, RZ, 0x40000040 ;  /* 0x40000040ff9b7424 */ /* 0x000fe200078e00ff */
[----:B------:R-:W-:Y:S01]  /*ba50*/  R2UR UR5, R5 ;  /* 0x00000000050572ca */ /* 0x000fe200000e0000 */
[----:B------:R-:W-:Y:S01]  /*ba60*/  IMAD.MOV.U32 R13, RZ, RZ, 0x40000040 ;  /* 0x40000040ff0d7424 */ /* 0x000fe200078e00ff */
[C---:B------:R-:W-:Y:S01]  /*ba70*/  IADD3 R152, R154.reuse, 0x2, RZ ;  /* 0x000000029a987810 */ /* 0x040fe20007ffe0ff */
[----:B------:R-:W-:Y:S01]  /*ba80*/  VIADD R154, R154, 0x6 ;  /* 0x000000069a9a7836 */ /* 0x000fe20000000000 */
        /* <DEDUP_REMOVED lines=26> */
.L_x_8025:
[----:B------:R-:W2:Y:S01]  /*bc30*/  LDC R12, c[0x0][0x448] ;  /* 0x00011200ff0c7b82 */ /* 0x000ea20000000800 */
[----:B------:R-:W-:-:S04]  /*bc40*/  LOP3.LUT R22, R22, 0xffffdfff, RZ, 0xc0, !PT ;  /* 0xffffdfff16167812 */ /* 0x000fc800078ec0ff */
[----:B------:R-:W-:-:S04]  /*bc50*/  @P0 LOP3.LUT R22, R22, 0x2000, RZ, 0xfc, !PT ;  /* 0x0000200016160812 */ /* 0x000fc800078efcff */
[----:B------:R-:W-:Y:S02]  /*bc60*/  LOP3.LUT R22, R22, 0xffffbfff, RZ, 0xc0, !PT ;  /* 0xffffbfff16167812 */ /* 0x000fe400078ec0ff */
[----:B--2---:R-:W-:Y:S01]  /*bc70*/  ISETP.NE.AND P1, PT, R12, 0x1, PT ;  /* 0x000000010c00780c */ /* 0x004fe20003f25270 */
[----:B------:R-:W-:-:S12]  /*bc80*/  IMAD.IADD R12, R228, 0x1, R201 ;  /* 0x00000001e40c7824 */ /* 0x000fd800078e02c9 */
[----:B------:R-:W2:Y:S08]  /*bc90*/  @P1 LDC R15, c[0x0][0x44c] ;  /* 0x00011300ff0f1b82 */ /* 0x000eb00000000800 */
[----:B------:R-:W3:Y:S01]  /*bca0*/  @P1 LDC R13, c[0x0][0x450] ;  /* 0x00011400ff0d1b82 */ /* 0x000ee20000000800 */
[----:B--2---:R-:W-:-:S05]  /*bcb0*/  @P1 IMAD.HI.U32 R15, R12, R15, RZ ;  /* 0x0000000f0c0f1227 */ /* 0x004fca00078e00ff */
[----:B---3--:R-:W-:Y:S01]  /*bcc0*/  @P1 SHF.R.U32.HI R12, RZ, R13, R15 ;  /* 0x0000000dff0c1219 */ /* 0x008fe2000001160f */
[----:B------:R-:W-:-:S04]  /*bcd0*/  IMAD.MOV.U32 R13, RZ, RZ, -0x40 ;  /* 0xffffffc0ff0d7424 */ /* 0x000fc800078e00ff */
[----:B------:R-:W2:Y:S01]  /*bce0*/  SHFL.IDX PT, R15, R12, RZ, 0x1c1f ;  /* 0x001c1fff0c0f7589 */ /* 0x000ea200000e0000 */
[----:B------:R-:W-:-:S03]  /*bcf0*/  IMAD R13, R186, R13, 0x1 ;  /* 0x00000001ba0d7424 */ /* 0x000fc600078e020d */
[----:B------:R-:W3:Y:S02]  /*bd00*/  SHFL.IDX PT, R12, R12, 0x1, 0x1c1f ;  /* 0x003c1f000c0c7f89 */ /* 0x000ee400000e0000 */
[----:B------:R-:W-:-:S05]  /*bd10*/  IADD3 R13, R185, R13, -R196 ;  /* 0x0000000db90d7210 */ /* 0x000fca0007ffe8c4 */
[----:B------:R-:W-:-:S04]  /*bd20*/  IMAD.IADD R13, R13, 0x1, -R184 ;  /* 0x000000010d0d7824 */ /* 0x000fc800078e0ab8 */
[C---:B--2---:R-:W-:Y:S01]  /*bd30*/  IMAD.IADD R15, R13.reuse, 0x1, R15 ;  /* 0x000000010d0f7824 */ /* 0x044fe200078e020f */
[----:B---3--:R-:W-:-:S04]  /*bd40*/  IADD3 R12, R13, R12, RZ ;  /* 0x0000000c0d0c7210 */ /* 0x008fc80007ffe0ff */
[C---:B------:R-:W-:Y:S02]  /*bd50*/  ISETP.GT.AND P0, PT, R15.reuse, 0x21, PT ;  /* 0x000000210f00780c */ /* 0x040fe40003f04270 */
[----:B------:R-:W-:Y:S02]  /*bd60*/  ISETP.GT.AND P6, PT, R12, RZ, PT ;  /* 0x000000ff0c00720c */ /* 0x000fe40003fc4270 */
[----:B------:R-:W-:Y:S02]  /*bd70*/  ISETP.GT.AND P5, PT, R15, 0x8, PT ;  /* 0x000000080f00780c */ /* 0x000fe40003fa4270 */
[----:B------:R-:W-:Y:S02]  /*bd80*/  FSEL R154, R154, -INF , P6 ;  /* 0xff8000009a9a7808 */ /* 0x000fe40003000000 */
[----:B------:R-:W-:Y:S02]  /*bd90*/  ISETP.GT.AND P6, PT, R12, 0x1, PT ;  /* 0x000000010c00780c */ /* 0x000fe40003fc4270 */
[----:B------:R-:W-:-:S02]  /*bda0*/  FSEL R156, R156, -INF , P5 ;  /* 0xff8000009c9c7808 */ /* 0x000fc40002800000 */
[----:B------:R-:W-:Y:S02]  /*bdb0*/  FSEL R155, R155, -INF , P6 ;  /* 0xff8000009b9b7808 */ /* 0x000fe40003000000 */
[----:B------:R-:W-:Y:S02]  /*bdc0*/  ISETP.GT.AND P6, PT, R12, 0x8, PT ;  /* 0x000000080c00780c */ /* 0x000fe40003fc4270 */
[C---:B------:R-:W-:Y:S02]  /*bdd0*/  ISETP.GT.AND P5, PT, R15.reuse, 0x29, PT ;  /* 0x000000290f00780c */ /* 0x040fe40003fa4270 */
[----:B------:R-:W-:Y:S02]  /*bde0*/  FSEL R158, R158, -INF , P6 ;  /* 0xff8000009e9e7808 */ /* 0x000fe40003000000 */
[----:B------:R-:W-:Y:S02]  /*bdf0*/  ISETP.GT.AND P6, PT, R12, 0x9, PT ;  /* 0x000000090c00780c */ /* 0x000fe40003fc4270 */
[----:B------:R-:W-:-:S02]  /*be00*/  ISETP.GT.AND P1, PT, R15, 0x1, PT ;  /* 0x000000010f00780c */ /* 0x000fc40003f24270 */
[----:B------:R-:W-:Y:S02]  /*be10*/  FSEL R159, R159, -INF , P6 ;  /* 0xff8000009f9f7808 */ /* 0x000fe40003000000 */
[----:B------:R-:W-:Y:S02]  /*be20*/  ISETP.GT.AND P6, PT, R12, 0x10, PT ;  /* 0x000000100c00780c */ /* 0x000fe40003fc4270 */
[----:B------:R-:W-:Y:S02]  /*be30*/  ISETP.GT.AND P2, PT, R15, RZ, PT ;  /* 0x000000ff0f00720c */ /* 0x000fe40003f44270 */
[----:B------:R-:W-:Y:S02]  /*be40*/  FSEL R162, R162, -INF , P6 ;  /* 0xff800000a2a27808 */ /* 0x000fe40003000000 */
[----:B------:R-:W-:Y:S02]  /*be50*/  ISETP.GT.AND P6, PT, R12, 0x11, PT ;  /* 0x000000110c00780c */ /* 0x000fe40003fc4270 */
[----:B------:R-:W-:-:S02]  /*be60*/  @P0 LOP3.LUT R22, R22, 0x4000, RZ, 0xfc, !PT ;  /* 0x0000400016160812 */ /* 0x000fc400078efcff */
[----:B------:R-:W-:Y:S02]  /*be70*/  FSEL R163, R163, -INF , P6 ;  /* 0xff800000a3a37808 */ /* 0x000fe40003000000 */
[----:B------:R-:W-:Y:S02]  /*be80*/  ISETP.GT.AND P6, PT, R12, 0x18, PT ;  /* 0x000000180c00780c */ /* 0x000fe40003fc4270 */
[----:B------:R-:W-:Y:S02]  /*be90*/  FSEL R224, R153, -INF , P1 ;  /* 0xff80000099e07808 */ /* 0x000fe40000800000 */
        /* <DEDUP_REMOVED lines=17> */
[----:B------:R-:W-:Y:S02]  /*bfb0*/  LOP3.LUT R22, R22, 0xffff7fff, RZ, 0xc0, !PT ;  /* 0xffff7fff16167812 */ /* 0x000fe400078ec0ff */
[----:B------:R-:W-:Y:S02]  /*bfc0*/  FSEL R178, R178, -INF , P6 ;  /* 0xff800000b2b27808 */ /* 0x000fe40003000000 */
[----:B------:R-:W-:Y:S02]  /*bfd0*/  ISETP.GT.AND P6, PT, R12, 0x31, PT ;  /* 0x000000310c00780c */ /* 0x000fe40003fc4270 */
[----:B------:R-:W-:-:S02]  /*bfe0*/  FSEL R157, R157, -INF , P4 ;  /* 0xff8000009d9d7808 */ /* 0x000fc40002000000 */
[----:B------:R-:W-:Y:S02]  /*bff0*/  FSEL R179, R179, -INF , P6 ;  /* 0xff800000b3b37808 */ /* 0x000fe40003000000 */
[----:B------:R-:W-:Y:S02]  /*c000*/  ISETP.GT.AND P6, PT, R12, 0x38, PT ;  /* 0x000000380c00780c */ /* 0x000fe40003fc4270 */
[----:B------:R-:W-:Y:S02]  /*c010*/  FSEL R160, R160, -INF , P3 ;  /* 0xff800000a0a07808 */ /* 0x000fe40001800000 */
[----:B------:R-:W-:Y:S02]  /*c020*/  FSEL R182, R182, -INF , P6 ;  /* 0xff800000b6b67808 */ /* 0x000fe40003000000 */
[----:B------:R-:W-:Y:S02]  /*c030*/  ISETP.GT.AND P6, PT, R12, 0x39, PT ;  /* 0x000000390c00780c */ /* 0x000fe40003fc4270 */
[----:B------:R-:W-:-:S02]  /*c040*/  FMNMX.FTZ R12, R154, R220, !PT ;  /* 0x000000dc9a0c7209 */ /* 0x000fc40007810000 */
[----:B------:R-:W-:Y:S02]  /*c050*/  FSEL R183, R183, -INF , P6 ;  /* 0xff800000b7b77808 */ /* 0x000fe40003000000 */
[----:B------:R-:W-:Y:S02]  /*c060*/  FMNMX.FTZ R12, R155, R12, !PT ;  /* 0x0000000c9b0c7209 */ /* 0x000fe40007810000 */
[----:B------:R-:W-:Y:S02]  /*c070*/  FSEL R161, R161, -INF , P2 ;  /* 0xff800000a1a17808 */ /* 0x000fe40001000000 */
[----:B------:R-:W-:Y:S02]  /*c080*/  FMNMX.FTZ R12, R158, R12, !PT ;  /* 0x0000000c9e0c7209 */ /* 0x000fe40007810000 */
[----:B------:R-:W-:Y:S02]  /*c090*/  FSEL R164, R164, -INF , P1 ;  /* 0xff800000a4a47808 */ /* 0x000fe40000800000 */
[----:B------:R-:W-:-:S02]  /*c0a0*/  FMNMX.FTZ R12, R159, R12, !PT ;  /* 0x0000000c9f0c7209 */ /* 0x000fc40007810000 */
[----:B------:R-:W-:Y:S02]  /*c0b0*/  @P5 LOP3.LUT R22, R22, 0x8000, RZ, 0xfc, !PT ;  /* 0x0000800016165812 */ /* 0x000fe400078efcff */
[----:B------:R-:W-:Y:S02]  /*c0c0*/  FMNMX.FTZ R12, R162, R12, !PT ;  /* 0x0000000ca20c7209 */ /* 0x000fe40007810000 */
[----:B------:R-:W-:Y:S02]  /*c0d0*/  ISETP.GT.AND P4, PT, R15, 0x30, PT ;  /* 0x000000300f00780c */ /* 0x000fe40003f84270 */
[----:B------:R-:W-:Y:S02]  /*c0e0*/  FMNMX.FTZ R12, R163, R12, !PT ;  /* 0x0000000ca30c7209 */ /* 0x000fe40007810000 */
[----:B------:R-:W-:Y:S02]  /*c0f0*/  ISETP.GT.AND P3, PT, R15, 0x31, PT ;  /* 0x000000310f00780c */ /* 0x000fe40003f64270 */
[----:B------:R-:W-:-:S02]  /*c100*/  FMNMX.FTZ R12, R166, R12, !PT ;  /* 0x0000000ca60c7209 */ /* 0x000fc40007810000 */
[----:B------:R-:W-:Y:S02]  /*c110*/  ISETP.GT.AND P2, PT, R15, 0x38, PT ;  /* 0x000000380f00780c */ /* 0x000fe40003f44270 */
[----:B------:R-:W-:Y:S02]  /*c120*/  FMNMX.FTZ R12, R167, R12, !PT ;  /* 0x0000000ca70c7209 */ /* 0x000fe40007810000 */
[C---:B------:R-:W-:Y:S02]  /*c130*/  ISETP.GT.AND P1, PT, R15.reuse, 0x39, PT ;  /* 0x000000390f00780c */ /* 0x040fe40003f24270 */
[----:B------:R-:W-:Y:S02]  /*c140*/  FMNMX.FTZ R12, R170, R12, !PT ;  /* 0x0000000caa0c7209 */ /* 0x000fe40007810000 */
[----:B------:R-:W-:Y:S02]  /*c150*/  ISETP.GT.AND P5, PT, R15, 0x19, PT ;  /* 0x000000190f00780c */ /* 0x000fe40003fa4270 */
[----:B------:R-:W-:-:S02]  /*c160*/  FMNMX.FTZ R12, R171, R12, !PT ;  /* 0x0000000cab0c7209 */ /* 0x000fc40007810000 */
[----:B------:R-:W-:Y:S02]  /*c170*/  ISETP.GT.AND P0, PT, R15, 0x20, PT ;  /* 0x000000200f00780c */ /* 0x000fe40003f04270 */
[----:B------:R-:W-:Y:S02]  /*c180*/  FMNMX.FTZ R12, R174, R12, !PT ;  /* 0x0000000cae0c7209 */ /* 0x000fe40007810000 */
[----:B------:R-:W-:Y:S02]  /*c190*/  FSEL R165, R165, -INF , P5 ;  /* 0xff800000a5a57808 */ /* 0x000fe40002800000 */
[----:B------:R-:W-:Y:S02]  /*c1a0*/  FMNMX.FTZ R12, R175, R12, !PT ;  /* 0x0000000caf0c7209 */ /* 0x000fe40007810000 */
[----:B------:R-:W-:Y:S02]  /*c1b0*/  FSEL R168, R168, -INF , P0 ;  /* 0xff800000a8a87808 */ /* 0x000fe40000000000 */
[----:B------:R-:W-:-:S02]  /*c1c0*/  FMNMX.FTZ R12, R178, R12, !PT ;  /* 0x0000000cb20c7209 */ /* 0x000fc40007810000 */
[----:B------:R-:W-:Y:S02]  /*c1d0*/  LOP3.LUT P0, RZ, R22, 0x4000, RZ, 0xc0, !PT ;  /* 0x0000400016ff7812 */ /* 0x000fe4000780c0ff */
[----:B------:R-:W-:Y:S02]  /*c1e0*/  FMNMX.FTZ R12, R179, R12, !PT ;  /* 0x0000000cb30c7209 */ /* 0x000fe40007810000 */
[----:B------:R-:W-:Y:S02]  /*c1f0*/  FSEL R169, R169, -INF , P0 ;  /* 0xff800000a9a97808 */ /* 0x000fe40000000000 */
[----:B------:R-:W-:Y:S02]  /*c200*/  FMNMX.FTZ R12, R182, R12, !PT ;  /* 0x0000000cb60c7209 */ /* 0x000fe40007810000 */
[----:B------:R-:W-:Y:S02]  /*c210*/  LOP3.LUT P5, RZ, R22, 0x8000, RZ, 0xc0, !PT ;  /* 0x0000800016ff7812 */ /* 0x000fe400078ac0ff */
[----:B------:R-:W-:-:S02]  /*c220*/  FMNMX.FTZ R12, R183, R12, !PT ;  /* 0x0000000cb70c7209 */ /* 0x000fc40007810000 */
[----:B------:R-:W-:Y:S02]  /*c230*/  FSEL R176, R176, -INF , P4 ;  /* 0xff800000b0b07808 */ /* 0x000fe40002000000 */
[----:B------:R-:W-:Y:S01]  /*c240*/  FSEL R177, R177, -INF , P3 ;  /* 0xff800000b1b17808 */ /* 0x000fe20001800000 */
[----:B------:R-:W2:Y:S01]  /*c250*/  SHFL.BFLY PT, R13, R12, 0x2, 0x1f ;  /* 0x0c401f000c0d7f89 */ /* 0x000ea200000e0000 */
[----:B------:R-:W-:Y:S02]  /*c260*/  FSEL R180, R180, -INF , P2 ;  /* 0xff800000b4b47808 */ /* 0x000fe40001000000 */
[----:B------:R-:W-:Y:S02]  /*c270*/  FSEL R181, R181, -INF , P1 ;  /* 0xff800000b5b57808 */ /* 0x000fe40000800000 */
[----:B------:R-:W-:Y:S02]  /*c280*/  LOP3.LUT P0, RZ, R22, 0x2000, RZ, 0xc0, !PT ;  /* 0x0000200016ff7812 */ /* 0x000fe4000780c0ff */
[----:B--2---:R-:W-:-:S05]  /*c290*/  FMNMX.FTZ R13, R12, R13, !PT ;  /* 0x0000000d0c0d7209 */ /* 0x004fca0007810000 */
[----:B------:R-:W2:Y:S02]  /*c2a0*/  SHFL.BFLY PT, R12, R13, 0x1, 0x1f ;  /* 0x0c201f000d0c7f89 */ /* 0x000ea400000e0000 */
[----:B--2---:R-:W-:-:S04]  /*c2b0*/  FMNMX.FTZ R13, R13, R12, !PT ;  /* 0x0000000c0d0d7209 */ /* 0x004fc80007810000 */
[----:B------:R-:W-:-:S04]  /*c2c0*/  FSETP.NEU.FTZ.AND P6, PT, R13, -INF , PT ;  /* 0xff8000000d00780b */ /* 0x000fc80003fdd000 */
[----:B------:R-:W-:-:S05]  /*c2d0*/  FSEL R12, R13, RZ, P6 ;  /* 0x000000ff0d0c7208 */ /* 0x000fca0003000000 */
[----:B------:R-:W-:Y:S01]  /*c2e0*/  FADD.FTZ R220, -R12, R220 ;  /* 0x000000dc0cdc7221 */ /* 0x000fe20000010100 */
[----:B------:R-:W-:-:S04]  /*c2f0*/  IMAD.U32 R12, RZ, RZ, UR37 ;  /* 0x00000025ff0c7e24 */ /* 0x000fc8000f8e00ff */
[----:B------:R-:W-:-:S05]  /*c300*/  FMUL.FTZ R153, R13, R12 ;  /* 0x0000000c0d997220 */ /* 0x000fca0000410000 */
[----:B------:R-:W-:Y:S02]  /*c310*/  FSEL R153, R153, RZ, P6 ;  /* 0x000000ff99997208 */ /* 0x000fe40003000000 */
[----:B------:R-:W-:Y:S01]  /*c320*/  ISETP.GT.AND P6, PT, R15, 0x28, PT ;  /* 0x000000280f00780c */ /* 0x000fe20003fc4270 */
[----:B------:R-:W-:Y:S02]  /*c330*/  VIADD R15, R187, 0x28c40 ;  /* 0x00028c40bb0f7836 */ /* 0x000fe40000000000 */
[-CC-:B------:R-:W-:Y:S01]  /*c340*/  FFMA.FTZ R154, R154, R12.reuse, -R153.reuse ;  /* 0x0000000c9a9a7223 */ /* 0x180fe20000010899 */
[-C--:B------:R-:W-:Y:S01]  /*c350*/  FFMA.FTZ R225, R170, R12.reuse, -R153 ;  /* 0x0000000caae17223 */ /* 0x080fe20000010899 */
[----:B------:R-:W-:Y:S01]  /*c360*/  FSEL R172, R172, -INF , P6 ;  /* 0xff800000acac7808 */ /* 0x000fe20003000000 */
[-C--:B------:R-:W-:Y:S01]  /*c370*/  FMUL.FTZ R170, R220, R12.reuse ;  /* 0x0000000cdcaa7220 */ /* 0x080fe20000410000 */
[----:B------:R-:W-:Y:S01]  /*c380*/  PRMT R15, R192, 0x654, R15 ;  /* 0x00000654c00f7816 */ /* 0x000fe2000000000f */
[-CC-:B------:R-:W-:Y:S01]  /*c390*/  FFMA.FTZ R155, R155, R12.reuse, -R153.reuse ;  /* 0x0000000c9b9b7223 */ /* 0x180fe20000010899 */
[-CC-:B------:R-:W-:Y:S01]  /*c3a0*/  FFMA.FTZ R158, R158, R12.reuse, -R153.reuse ;  /* 0x0000000c9e9e7223 */ /* 0x180fe20000010899 */
[-CC-:B------:R-:W-:Y:S01]  /*c3b0*/  FFMA.FTZ R159, R159, R12.reuse, -R153.reuse ;  /* 0x0000000c9f9f7223 */ /* 0x180fe20000010899 */
[----:B------:R2:W-:Y:S01]  /*c3c0*/  SYNCS.ARRIVE.TRANS64.RED.A1T0 RZ, [R15+URZ], RZ ;  /* 0x000000ff0fff79a7 */ /* 0x0005e2000810043f */
[-CC-:B------:R-:W-:Y:S01]  /*c3d0*/  FFMA.FTZ R162, R162, R12.reuse, -R153.reuse ;  /* 0x0000000ca2a27223 */ /* 0x180fe20000010899 */
[-CC-:B------:R-:W-:Y:S01]  /*c3e0*/  FFMA.FTZ R163, R163, R12.reuse, -R153.reuse ;  /* 0x0000000ca3a37223 */ /* 0x180fe20000010899 */
[-CC-:B------:R-:W-:Y:S01]  /*c3f0*/  FFMA.FTZ R166, R166, R12.reuse, -R153.reuse ;  /* 0x0000000ca6a67223 */ /* 0x180fe20000010899 */
[-CC-:B------:R-:W-:Y:S01]  /*c400*/  FFMA.FTZ R167, R167, R12.reuse, -R153.reuse ;  /* 0x0000000ca7a77223 */ /* 0x180fe20000010899 */
[-CC-:B------:R-:W-:Y:S01]  /*c410*/  FFMA.FTZ R171, R171, R12.reuse, -R153.reuse ;  /* 0x0000000cabab7223 */ /* 0x180fe20000010899 */
[-CC-:B------:R-:W-:Y:S01]  /*c420*/  FFMA.FTZ R174, R174, R12.reuse, -R153.reuse ;  /* 0x0000000caeae7223 */ /* 0x180fe20000010899 */
[-CC-:B------:R-:W-:Y:S01]  /*c430*/  FFMA.FTZ R175, R175, R12.reuse, -R153.reuse ;  /* 0x0000000cafaf7223 */ /* 0x180fe20000010899 */
[----:B--2---:R-:W-:Y:S01]  /*c440*/  FMNMX.FTZ R15, R152, R217, !PT ;  /* 0x000000d9980f7209 */ /* 0x004fe20007810000 */
[-CC-:B------:R-:W-:Y:S01]  /*c450*/  FFMA.FTZ R178, R178, R12.reuse, -R153.reuse ;  /* 0x0000000cb2b27223 */ /* 0x180fe20000010899 */
[-CC-:B------:R-:W-:Y:S01]  /*c460*/  FFMA.FTZ R179, R179, R12.reuse, -R153.reuse ;  /* 0x0000000cb3b37223 */ /* 0x180fe20000010899 */
[-CC-:B------:R-:W-:Y:S01]  /*c470*/  FFMA.FTZ R182, R182, R12.reuse, -R153.reuse ;  /* 0x0000000cb6b67223 */ /* 0x180fe20000010899 */
[----:B------:R-:W-:Y:S01]  /*c480*/  FMNMX.FTZ R15, R224, R15, !PT ;  /* 0x0000000fe00f7209 */ /* 0x000fe20007810000 */
[----:B------:R-:W-:Y:S01]  /*c490*/  FFMA.FTZ R183, R183, R12, -R153 ;  /* 0x0000000cb7b77223 */ /* 0x000fe20000010899 */
[----:B------:R-:W2:Y:S02]  /*c4a0*/  MUFU.EX2 R170, R170 ;  /* 0x000000aa00aa7308 */ /* 0x000ea40000000800 */
[----:B------:R-:W-:-:S04]  /*c4b0*/  FMNMX.FTZ R15, R156, R15, !PT ;  /* 0x0000000f9c0f7209 */ /* 0x000fc80007810000 */
[----:B------:R-:W-:Y:S02]  /*c4c0*/  FMNMX.FTZ R15, R157, R15, !PT ;  /* 0x0000000f9d0f7209 */ /* 0x000fe40007810000 */
[----:B------:R3:W4:Y:S02]  /*c4d0*/  MUFU.EX2 R153, R154 ;  /* 0x0000009a00997308 */ /* 0x0007240000000800 */
[----:B------:R-:W-:-:S04]  /*c4e0*/  FMNMX.FTZ R15, R160, R15, !PT ;  /* 0x0000000fa00f7209 */ /* 0x000fc80007810000 */
[----:B------:R-:W-:Y:S02]  /*c4f0*/  FMNMX.FTZ R15, R161, R15, !PT ;  /* 0x0000000fa10f7209 */ /* 0x000fe40007810000 */
[----:B------:R-:W5:Y:S01]  /*c500*/  MUFU.EX2 R155, R155 ;  /* 0x0000009b009b7308 */ /* 0x000f620000000800 */
[----:B---3--:R-:W-:Y:S01]  /*c510*/  FSEL R154, R173, -INF , P5 ;  /* 0xff800000ad9a7808 */ /* 0x008fe20002800000 */
[-C--:B--2---:R-:W-:Y:S01]  /*c520*/  FMUL.FTZ R26, R26, R170.reuse ;  /* 0x000000aa1a1a7220 */ /* 0x084fe20000410000 */
[----:B------:R-:W-:Y:S01]  /*c530*/  FMNMX.FTZ R15, R164, R15, !PT ;  /* 0x0000000fa40f7209 */ /* 0x000fe20007810000 */
[-C--:B------:R-:W-:Y:S01]  /*c540*/  FMUL.FTZ R27, R27, R170.reuse ;  /* 0x000000aa1b1b7220 */ /* 0x080fe20000410000 */
[-C--:B------:R-:W-:Y:S01]  /*c550*/  FMUL.FTZ R30, R30, R170.reuse ;  /* 0x000000aa1e1e7220 */ /* 0x080fe20000410000 */
[-C--:B------:R-:W-:Y:S01]  /*c560*/  FMUL.FTZ R31, R31, R170.reuse ;  /* 0x000000aa1f1f7220 */ /* 0x080fe20000410000 */
[----:B------:R-:W-:Y:S01]  /*c570*/  FMNMX.FTZ R15, R165, R15, !PT ;  /* 0x0000000fa50f7209 */ /* 0x000fe20007810000 */
[----:B------:R-:W-:Y:S01]  /*c580*/  MUFU.EX2 R159, R159 ;  /* 0x0000009f009f7308 */ /* 0x000fe20000000800 */
[----:B----4-:R-:W-:Y:S01]  /*c590*/  FFMA.FTZ R3, R170, R3, R153 ;  /* 0x00000003aa037223 */ /* 0x010fe20000010099 */
[-C--:B------:R-:W-:Y:S01]  /*c5a0*/  FMUL.FTZ R34, R34, R170.reuse ;  /* 0x000000aa22227220 */ /* 0x080fe20000410000 */
[----:B------:R-:W-:Y:S01]  /*c5b0*/  FMNMX.FTZ R15, R168, R15, !PT ;  /* 0x0000000fa80f7209 */ /* 0x000fe20007810000 */
[-C--:B------:R-:W-:Y:S01]  /*c5c0*/  FMUL.FTZ R35, R35, R170.reuse ;  /* 0x000000aa23237220 */ /* 0x080fe20000410000 */
[-C--:B------:R-:W-:Y:S01]  /*c5d0*/  FMUL.FTZ R38, R38, R170.reuse ;  /* 0x000000aa26267220 */ /* 0x080fe20000410000 */
[-C--:B------:R-:W-:Y:S01]  /*c5e0*/  FMUL.FTZ R39, R39, R170.reuse ;  /* 0x000000aa27277220 */ /* 0x080fe20000410000 */
[----:B------:R-:W-:Y:S01]  /*c5f0*/  FMNMX.FTZ R15, R169, R15, !PT ;  /* 0x0000000fa90f7209 */ /* 0x000fe20007810000 */
[----:B------:R-:W-:Y:S01]  /*c600*/  MUFU.EX2 R162, R162 ;  /* 0x000000a200a27308 */ /* 0x000fe20000000800 */
[C---:B-----5:R-:W-:Y:S01]  /*c610*/  FADD.FTZ R3, R155.reuse, R3 ;  /* 0x000000039b037221 */ /* 0x060fe20000010000 */
[----:B------:R-:W-:Y:S01]  /*c620*/  F2FP.F16.F32.PACK_AB R153, R155, R153 ;  /* 0x000000999b99723e */ /* 0x000fe200000000ff */
[-C--:B------:R-:W-:Y:S01]  /*c630*/  FMUL.FTZ R42, R42, R170.reuse ;  /* 0x000000aa2a2a7220 */ /* 0x080fe20000410000 */
[----:B------:R-:W-:Y:S01]  /*c640*/  FMNMX.FTZ R15, R172, R15, !PT ;  /* 0x0000000fac0f7209 */ /* 0x000fe20007810000 */
[-C--:B------:R-:W-:Y:S01]  /*c650*/  FMUL.FTZ R43, R43, R170.reuse ;  /* 0x000000aa2b2b7220 */ /* 0x080fe20000410000 */
[-C--:B------:R-:W-:Y:S01]  /*c660*/  FMUL.FTZ R46, R46, R170.reuse ;  /* 0x000000aa2e2e7220 */ /* 0x080fe20000410000 */
[-C--:B------:R-:W-:Y:S01]  /*c670*/  FMUL.FTZ R47, R47, R170.reuse ;  /* 0x000000aa2f2f7220 */ /* 0x080fe20000410000 */
[----:B------:R-:W-:Y:S01]  /*c680*/  FMNMX.FTZ R15, R154, R15, !PT ;  /* 0x0000000f9a0f7209 */ /* 0x000fe20007810000 */
[----:B------:R-:W2:Y:S01]  /*c690*/  MUFU.EX2 R155, R158 ;  /* 0x0000009e009b7308 */ /* 0x000ea20000000800 */
[-C--:B------:R-:W-:Y:S01]  /*c6a0*/  FMUL.FTZ R50, R50, R170.reuse ;  /* 0x000000aa32327220 */ /* 0x080fe20000410000 */
[-C--:B------:R-:W-:Y:S01]  /*c6b0*/  FMUL.FTZ R51, R51, R170.reuse ;  /* 0x000000aa33337220 */ /* 0x080fe20000410000 */
[----:B------:R-:W-:Y:S01]  /*c6c0*/  FMNMX.FTZ R15, R176, R15, !PT ;  /* 0x0000000fb00f7209 */ /* 0x000fe20007810000 */
[-C--:B------:R-:W-:Y:S01]  /*c6d0*/  FMUL.FTZ R54, R54, R170.reuse ;  /* 0x000000aa36367220 */ /* 0x080fe20000410000 */
[-C--:B------:R-:W-:Y:S01]  /*c6e0*/  FMUL.FTZ R55, R55, R170.reuse ;  /* 0x000000aa37377220 */ /* 0x080fe20000410000 */
[-C--:B------:R-:W-:Y:S01]  /*c6f0*/  FMUL.FTZ R58, R58, R170.reuse ;  /* 0x000000aa3a3a7220 */ /* 0x080fe20000410000 */
[----:B------:R-:W-:Y:S01]  /*c700*/  FMNMX.FTZ R15, R177, R15, !PT ;  /* 0x0000000fb10f7209 */ /* 0x000fe20007810000 */
[----:B------:R-:W-:Y:S01]  /*c710*/  MUFU.EX2 R167, R167 ;  /* 0x000000a700a77308 */ /* 0x000fe20000000800 */
        /* <DEDUP_REMOVED lines=8> */
[----:B--2---:R-:W-:Y:S01]  /*c7a0*/  FADD.FTZ R3, R155, R3 ;  /* 0x000000039b037221 */ /* 0x004fe20000010000 */
[C---:B------:R-:W-:Y:S01]  /*c7b0*/  F2FP.F16.F32.PACK_AB R155, R159.reuse, R155 ;  /* 0x0000009b9f9b723e */ /* 0x040fe200000000ff */
[-C--:B------:R-:W-:Y:S01]  /*c7c0*/  FMUL.FTZ R70, R70, R170.reuse ;  /* 0x000000aa46467220 */ /* 0x080fe20000410000 */
[----:B------:R-:W2:Y:S01]  /*c7d0*/  SHFL.BFLY PT, R158, R15, 0x2, 0x1f ;  /* 0x0c401f000f9e7f89 */ /* 0x000ea200000e0000 */
[----:B------:R-:W-:Y:S01]  /*c7e0*/  FADD.FTZ R3, R159, R3 ;  /* 0x000000039f037221 */ /* 0x000fe20000010000 */
[-C--:B------:R-:W-:Y:S01]  /*c7f0*/  FMUL.FTZ R71, R71, R170.reuse ;  /* 0x000000aa47477220 */ /* 0x080fe20000410000 */
[-C--:B------:R-:W-:Y:S01]  /*c800*/  FMUL.FTZ R74, R74, R170.reuse ;  /* 0x000000aa4a4a7220 */ /* 0x080fe20000410000 */
[----:B------:R-:W-:Y:S01]  /*c810*/  MUFU.EX2 R171, R171 ;  /* 0x000000ab00ab7308 */ /* 0x000fe20000000800 */
[----:B------:R-:W-:Y:S01]  /*c820*/  FADD.FTZ R3, R162, R3 ;  /* 0x00000003a2037221 */ /* 0x000fe20000010000 */
        /* <DEDUP_REMOVED lines=18> */
[----:B--2---:R-:W-:Y:S01]  /*c950*/  FMNMX.FTZ R15, R15, R158, !PT ;  /* 0x0000009e0f0f7209 */ /* 0x004fe20007810000 */
[-C--:B------:R-:W-:Y:S01]  /*c960*/  FMUL.FTZ R107, R107, R170.reuse ;  /* 0x000000aa6b6b7220 */ /* 0x080fe20000410000 */
[-C--:B------:R-:W-:Y:S01]  /*c970*/  FMUL.FTZ R110, R110, R170.reuse ;  /* 0x000000aa6e6e7220 */ /* 0x080fe20000410000 */
[-C--:B------:R-:W-:Y:S01]  /*c980*/  FMUL.FTZ R111, R111, R170.reuse ;  /* 0x000000aa6f6f7220 */ /* 0x080fe20000410000 */
[----:B------:R2:W3:Y:S01]  /*c990*/  MUFU.EX2 R158, R163 ;  /* 0x000000a3009e7308 */ /* 0x0004e20000000800 */
[----:B------:R-:W4:Y:S01]  /*c9a0*/  SHFL.BFLY PT, R159, R15, 0x1, 0x1f ;  /* 0x0c201f000f9f7f89 */ /* 0x000f2200000e0000 */
[-C--:B------:R-:W-:Y:S01]  /*c9b0*/  FMUL.FTZ R114, R114, R170.reuse ;  /* 0x000000aa72727220 */ /* 0x080fe20000410000 */
[-C--:B------:R-:W-:Y:S01]  /*c9c0*/  FMUL.FTZ R115, R115, R170.reuse ;  /* 0x000000aa73737220 */ /* 0x080fe20000410000 */
[-C--:B------:R-:W-:Y:S01]  /*c9d0*/  FMUL.FTZ R118, R118, R170.reuse ;  /* 0x000000aa76767220 */ /* 0x080fe20000410000 */
[-C--:B------:R-:W-:Y:S01]  /*c9e0*/  FMUL.FTZ R119, R119, R170.reuse ;  /* 0x000000aa77777220 */ /* 0x080fe20000410000 */
[-C--:B------:R-:W-:Y:S01]  /*c9f0*/  FMUL.FTZ R122, R122, R170.reuse ;  /* 0x000000aa7a7a7220 */ /* 0x080fe20000410000 */
[----:B------:R-:W-:Y:S01]  /*ca00*/  FMUL.FTZ R123, R123, R170 ;  /* 0x000000aa7b7b7220 */ /* 0x000fe20000410000 */
[----:B------:R-:W-:Y:S01]  /*ca10*/  MUFU.EX2 R179, R179 ;  /* 0x000000b300b37308 */ /* 0x000fe20000000800 */
[----:B--2---:R-:W-:-:S02]  /*ca20*/  IMAD.MOV R163, RZ, RZ, -R215 ;  /* 0x000000ffffa37224 */ /* 0x004fc400078e0ad7 */
[-C--:B------:R-:W-:Y:S01]  /*ca30*/  FMUL.FTZ R126, R126, R170.reuse ;  /* 0x000000aa7e7e7220 */ /* 0x080fe20000410000 */
[-C--:B------:R-:W-:Y:S01]  /*ca40*/  FMUL.FTZ R127, R127, R170.reuse ;  /* 0x000000aa7f7f7220 */ /* 0x080fe20000410000 */
[-C--:B------:R-:W-:Y:S01]  /*ca50*/  FMUL.FTZ R130, R130, R170.reuse ;  /* 0x000000aa82827220 */ /* 0x080fe20000410000 */
[-C--:B------:R-:W-:Y:S01]  /*ca60*/  FMUL.FTZ R131, R131, R170.reuse ;  /* 0x000000aa83837220 */ /* 0x080fe20000410000 */
[----:B------:R-:W-:Y:S01]  /*ca70*/  ISETP.NE.AND P1, PT, R196, R163, PT ;  /* 0x000000a3c400720c */ /* 0x000fe20003f25270 */
[-C--:B------:R-:W-:Y:S01]  /*ca80*/  FMUL.FTZ R134, R134, R170.reuse ;  /* 0x000000aa86867220 */ /* 0x080fe20000410000 */
[----:B------:R-:W-:Y:S01]  /*ca90*/  MUFU.EX2 R182, R182 ;  /* 0x000000b600b67308 */ /* 0x000fe20000000800 */
        /* <DEDUP_REMOVED lines=8> */
[----:B----4-:R-:W-:Y:S01]  /*cb20*/  FMNMX.FTZ R15, R15, R159, !PT ;  /* 0x0000009f0f0f7209 */ /* 0x010fe20007810000 */
[-C--:B------:R-:W-:Y:S01]  /*cb30*/  FMUL.FTZ R150, R150, R170.reuse ;  /* 0x000000aa96967220 */ /* 0x080fe20000410000 */
[----:B------:R2:W3:Y:S01]  /*cb40*/  MUFU.EX2 R159, R166 ;  /* 0x000000a6009f7308 */ /* 0x0004e20000000800 */
[----:B------:R-:W-:Y:S01]  /*cb50*/  FMUL.FTZ R151, R151, R170 ;  /* 0x000000aa97977220 */ /* 0x000fe20000410000 */
[----:B------:R-:W-:-:S04]  /*cb60*/  FSETP.NEU.FTZ.AND P2, PT, R15, -INF , PT ;  /* 0xff8000000f00780b */ /* 0x000fc80003f5d000 */
[----:B------:R-:W-:Y:S01]  /*cb70*/  FSEL R163, R15, RZ, P2 ;  /* 0x000000ff0fa37208 */ /* 0x000fe20001000000 */
[----:B--2---:R-:W-:-:S04]  /*cb80*/  @!P1 IMAD R166, R219, 0x40, R197 ;  /* 0x00000040dba69824 */ /* 0x004fc800078e02c5 */
[----:B------:R-:W-:Y:S01]  /*cb90*/  FADD.FTZ R163, -R163, R217 ;  /* 0x000000d9a3a37221 */ /* 0x000fe20000010100 */
[-C--:B------:R-:W-:Y:S01]  /*cba0*/  FMUL.FTZ R217, R15, R12.reuse ;  /* 0x0000000c0fd97220 */ /* 0x080fe20000410000 */
[----:B------:R-:W-:Y:S02]  /*cbb0*/  @!P1 IMAD R166, R166, 0x4, R2 ;  /* 0x00000004a6a69824 */ /* 0x000fe400078e0202 */
[-C--:B------:R-:W-:Y:S02]  /*cbc0*/  FMUL.FTZ R163, R163, R12.reuse ;  /* 0x0000000ca3a37220 */ /* 0x080fe40000410000 */
[----:B------:R-:W-:Y:S01]  /*cbd0*/  FSEL R217, R217, RZ, P2 ;  /* 0x000000ffd9d97208 */ /* 0x000fe20001000000 */
[----:B------:R-:W-:Y:S01]  /*cbe0*/  @!P1 STS [R166+0x28820], R170 ;  /* 0x028820aaa6009388 */ /* 0x000fe20000000800 */
[----:B------:R-:W2:Y:S01]  /*cbf0*/  MUFU.EX2 R173, R163 ;  /* 0x000000a300ad7308 */ /* 0x000ea20000000800 */
[----:B---3--:R-:W-:Y:S01]  /*cc00*/  FADD.FTZ R3, R159, R3 ;  /* 0x000000039f037221 */ /* 0x008fe20000010000 */
[----:B------:R-:W-:Y:S01]  /*cc10*/  F2FP.F16.F32.PACK_AB R159, R167, R159 ;  /* 0x0000009fa79f723e */ /* 0x000fe200000000ff */
        /* <DEDUP_REMOVED lines=13> */
[-CC-:B------:R-:W-:Y:S01]  /*ccf0*/  FFMA.FTZ R176, R176, R12.reuse, -R217.reuse ;  /* 0x0000000cb0b07223 */ /* 0x180fe200000108d9 */
[----:B------:R-:W4:Y:S01]  /*cd00*/  MUFU.EX2 R224, R224 ;  /* 0x000000e000e07308 */ /* 0x000f220000000800 */
[----:B--2---:R2:W-:Y:S01]  /*cd10*/  @!P1 STS [R166+0x28800], R173 ;  /* 0x028800ada6009388 */ /* 0x0045e20000000800 */
[-CC-:B------:R-:W-:Y:S01]  /*cd20*/  FFMA.FTZ R177, R177, R12.reuse, -R217.reuse ;  /* 0x0000000cb1b17223 */ /* 0x180fe200000108d9 */
[-CC-:B------:R-:W-:Y:S01]  /*cd30*/  FFMA.FTZ R181, R181, R12.reuse, -R217.reuse ;  /* 0x0000000cb5b57223 */ /* 0x180fe200000108d9 */
[----:B------:R-:W-:Y:S01]  /*cd40*/  FFMA.FTZ R180, R180, R12, -R217 ;  /* 0x0000000cb4b47223 */ /* 0x000fe200000108d9 */
[-C--:B------:R-:W-:Y:S01]  /*cd50*/  FMUL.FTZ R24, R24, R173.reuse ;  /* 0x000000ad18187220 */ /* 0x080fe20000410000 */
[-C--:B------:R-:W-:Y:S01]  /*cd60*/  FMUL.FTZ R25, R25, R173.reuse ;  /* 0x000000ad19197220 */ /* 0x080fe20000410000 */
[-C--:B------:R-:W-:Y:S01]  /*cd70*/  FMUL.FTZ R28, R28, R173.reuse ;  /* 0x000000ad1c1c7220 */ /* 0x080fe20000410000 */
[----:B------:R-:W5:Y:S01]  /*cd80*/  MUFU.EX2 R156, R156 ;  /* 0x0000009c009c7308 */ /* 0x000f620000000800 */
[-C--:B------:R-:W-:Y:S01]  /*cd90*/  FMUL.FTZ R29, R29, R173.reuse ;  /* 0x000000ad1d1d7220 */ /* 0x080fe20000410000 */
[-C--:B------:R-:W-:Y:S01]  /*cda0*/  FMUL.FTZ R32, R32, R173.reuse ;  /* 0x000000ad20207220 */ /* 0x080fe20000410000 */
[-C--:B------:R-:W-:Y:S01]  /*cdb0*/  FMUL.FTZ R33, R33, R173.reuse ;  /* 0x000000ad21217220 */ /* 0x080fe20000410000 */
[-C--:B------:R-:W-:Y:S01]  /*cdc0*/  FMUL.FTZ R36, R36, R173.reuse ;  /* 0x000000ad24247220 */ /* 0x080fe20000410000 */
[-C--:B------:R-:W-:Y:S01]  /*cdd0*/  FMUL.FTZ R37, R37, R173.reuse ;  /* 0x000000ad25257220 */ /* 0x080fe20000410000 */
[-C--:B------:R-:W-:Y:S01]  /*cde0*/  FMUL.FTZ R40, R40, R173.reuse ;  /* 0x000000ad28287220 */ /* 0x080fe20000410000 */
[-C--:B------:R-:W-:Y:S01]  /*cdf0*/  FMUL.FTZ R41, R41, R173.reuse ;  /* 0x000000ad29297220 */ /* 0x080fe20000410000 */
[----:B--2---:R2:W0:Y:S01]  /*ce00*/  MUFU.EX2 R166, R157 ;  /* 0x0000009d00a67308 */ /* 0x0044220000000800 */
        /* <DEDUP_REMOVED lines=8> */
[----:B--2---:R-:W-:Y:S01]  /*ce90*/  F2FP.F16.F32.PACK_AB R157, R158, R162 ;  /* 0x000000a29e9d723e */ /* 0x004fe200000000ff */
[----:B---3--:R-:W-:Y:S01]  /*cea0*/  FFMA.FTZ R158, R173, R0, R152 ;  /* 0x00000000ad9e7223 */ /* 0x008fe20000010098 */
[----:B------:R-:W-:Y:S01]  /*ceb0*/  FADD.FTZ R0, R167, R3 ;  /* 0x00000003a7007221 */ /* 0x000fe20000010000 */
[C---:B----4-:R-:W-:Y:S01]  /*cec0*/  F2FP.F16.F32.PACK_AB R152, R224.reuse, R152 ;  /* 0x00000098e098723e */ /* 0x050fe200000000ff */
[-C--:B------:R-:W-:Y:S01]  /*ced0*/  FMUL.FTZ R57, R57, R173.reuse ;  /* 0x000000ad39397220 */ /* 0x080fe20000410000 */
[----:B------:R-:W-:Y:S01]  /*cee0*/  FADD.FTZ R158, R224, R158 ;  /* 0x0000009ee09e7221 */ /* 0x000fe20000010000 */
[-C--:B------:R-:W-:Y:S01]  /*cef0*/  FMUL.FTZ R60, R60, R173.reuse ;  /* 0x000000ad3c3c7220 */ /* 0x080fe20000410000 */
[----:B------:R-:W2:Y:S01]  /*cf00*/  MUFU.EX2 R161, R161 ;  /* 0x000000a100a17308 */ /* 0x000ea20000000800 */
[-C--:B------:R-:W-:Y:S01]  /*cf10*/  FMUL.FTZ R61, R61, R173.reuse ;  /* 0x000000ad3d3d7220 */ /* 0x080fe20000410000 */
[----:B-----5:R-:W-:Y:S01]  /*cf20*/  FADD.FTZ R158, R156, R158 ;  /* 0x0000009e9c9e7221 */ /* 0x020fe20000010000 */
[-C--:B------:R-:W-:Y:S01]  /*cf30*/  FMUL.FTZ R64, R64, R173.reuse ;  /* 0x000000ad40407220 */ /* 0x080fe20000410000 */
[-C--:B------:R-:W-:Y:S01]  /*cf40*/  FMUL.FTZ R65, R65, R173.reuse ;  /* 0x000000ad41417220 */ /* 0x080fe20000410000 */
[-C--:B------:R-:W-:Y:S01]  /*cf50*/  FMUL.FTZ R68, R68, R173.reuse ;  /* 0x000000ad44447220 */ /* 0x080fe20000410000 */
[----:B0-----:R-:W-:Y:S01]  /*cf60*/  FADD.FTZ R158, R166, R158 ;  /* 0x0000009ea69e7221 */ /* 0x001fe20000010000 */
[-C--:B------:R-:W-:Y:S01]  /*cf70*/  FMUL.FTZ R69, R69, R173.reuse ;  /* 0x000000ad45457220 */ /* 0x080fe20000410000 */
[----:B------:R-:W0:Y:S01]  /*cf80*/  MUFU.EX2 R164, R164 ;  /* 0x000000a400a47308 */ /* 0x000e220000000800 */
[-C--:B------:R-:W-:Y:S01]  /*cf90*/  FMUL.FTZ R72, R72, R173.reuse ;  /* 0x000000ad48487220 */ /* 0x080fe20000410000 */
[----:B-1----:R-:W-:Y:S01]  /*cfa0*/  FADD.FTZ R158, R160, R158 ;  /* 0x0000009ea09e7221 */ /* 0x002fe20000010000 */
[-C--:B------:R-:W-:Y:S01]  /*cfb0*/  FMUL.FTZ R73, R73, R173.reuse ;  /* 0x000000ad49497220 */ /* 0x080fe20000410000 */
[-C--:B------:R-:W-:Y:S01]  /*cfc0*/  FMUL.FTZ R76, R76, R173.reuse ;  /* 0x000000ad4c4c7220 */ /* 0x080fe20000410000 */
[-C--:B------:R-:W-:Y:S01]  /*cfd0*/  FMUL.FTZ R77, R77, R173.reuse ;  /* 0x000000ad4d4d7220 */ /* 0x080fe20000410000 */
        /* <DEDUP_REMOVED lines=35> */
[-C--:B------:R-:W-:Y:S01]  /*d210*/  FMUL.FTZ R136, R136, R173.reuse ;  /* 0x000000ad88887220 */ /* 0x080fe20000410000 */
[-C--:B------:R-:W-:Y:S01]  /*d220*/  FMUL.FTZ R137, R137, R173.reuse ;  /* 0x000000ad89897220 */ /* 0x080fe20000410000 */
[-C--:B------:R-:W-:Y:S01]  /*d230*/  FMUL.FTZ R140, R140, R173.reuse ;  /* 0x000000ad8c8c7220 */ /* 0x080fe20000410000 */
[-C--:B------:R-:W-:Y:S01]  /*d240*/  FMUL.FTZ R141, R141, R173.reuse ;  /* 0x000000ad8d8d7220 */ /* 0x080fe20000410000 */
[-C--:B------:R-:W-:Y:S01]  /*d250*/  FMUL.FTZ R144, R144, R173.reuse ;  /* 0x000000ad90907220 */ /* 0x080fe20000410000 */
[-C--:B------:R-:W-:Y:S01]  /*d260*/  FMUL.FTZ R145, R145, R173.reuse ;  /* 0x000000ad91917220 */ /* 0x080fe20000410000 */
[-C--:B------:R-:W-:Y:S01]  /*d270*/  FMUL.FTZ R148, R148, R173.reuse ;  /* 0x000000ad94947220 */ /* 0x080fe20000410000 */
[----:B------:R5:W4:Y:S01]  /*d280*/  MUFU.EX2 R3, R154 ;  /* 0x0000009a00037308 */ /* 0x000b220000000800 */
[----:B------:R-:W-:-:S07]  /*d290*/  FMUL.FTZ R149, R149, R173 ;  /* 0x000000ad95957220 */ /* 0x000fce0000410000 */
[----:B------:R-:W4:Y:S01]  /*d2a0*/  MUFU.EX2 R176, R176 ;  /* 0x000000b000b07308 */ /* 0x000f220000000800 */
[----:B-----5:R-:W-:Y:S01]  /*d2b0*/  F2FP.F16.F32.PACK_AB R154, R166, R156 ;  /* 0x0000009ca69a723e */ /* 0x020fe200000000ff */
[----:B------:R-:W-:Y:S01]  /*d2c0*/  BAR.SYNC.DEFER_BLOCKING 0xf, 0x100 ;  /* 0x03c4000000007b1d */ /* 0x000fe20000010000 */
[----:B------:R-:W-:Y:S01]  /*d2d0*/  F2FP.F16.F32.PACK_AB R156, R161, R160 ;  /* 0x000000a0a19c723e */ /* 0x000fe200000000ff */
[----:B-1----:R-:W-:Y:S01]  /*d2e0*/  FADD.FTZ R160, R165, R158 ;  /* 0x0000009ea5a07221 */ /* 0x002fe20000010000 */
[----:B------:R-:W-:Y:S01]  /*d2f0*/  FADD.FTZ R161, R225, R0 ;  /* 0x00000000e1a17221 */ /* 0x000fe20000010000 */
[----:B------:R-:W-:Y:S02]  /*d300*/  F2FP.F16.F32.PACK_AB R158, R165, R164 ;  /* 0x000000a4a59e723e */ /* 0x000fe400000000ff */
[----:B--2---:R-:W-:Y:S01]  /*d310*/  FADD.FTZ R160, R168, R160 ;  /* 0x000000a0a8a07221 */ /* 0x004fe20000010000 */
[C---:B------:R-:W-:Y:S01]  /*d320*/  FADD.FTZ R164, R171.reuse, R161 ;  /* 0x000000a1aba47221 */ /* 0x040fe20000010000 */
[----:B------:R-:W1:Y:S01]  /*d330*/  MUFU.EX2 R177, R177 ;  /* 0x000000b100b17308 */ /* 0x000e620000000800 */
[----:B------:R-:W-:Y:S01]  /*d340*/  F2FP.F16.F32.PACK_AB R161, R171, R225 ;  /* 0x000000e1aba1723e */ /* 0x000fe200000000ff */
[----:B0-----:R-:W-:Y:S01]  /*d350*/  FADD.FTZ R0, R169, R160 ;  /* 0x000000a0a9007221 */ /* 0x001fe20000010000 */
[----:B---3--:R-:W-:Y:S01]  /*d360*/  FADD.FTZ R164, R163, R164 ;  /* 0x000000a4a3a47221 */ /* 0x008fe20000010000 */
[----:B------:R-:W-:-:S02]  /*d370*/  F2FP.F16.F32.PACK_AB R160, R169, R168 ;  /* 0x000000a8a9a0723e */ /* 0x000fc400000000ff */
[----:B----4-:R-:W-:Y:S01]  /*d380*/  FADD.FTZ R0, R162, R0 ;  /* 0x00000000a2007221 */ /* 0x010fe20000010000 */
[----:B------:R-:W-:Y:S01]  /*d390*/  FADD.FTZ R164, R175, R164 ;  /* 0x000000a4afa47221 */ /* 0x000fe20000010000 */
[----:B------:R-:W0:Y:S01]  /*d3a0*/  MUFU.EX2 R166, R180 ;  /* 0x000000b400a67308 */ /* 0x000e220000000800 */
[C---:B------:R-:W-:Y:S01]  /*d3b0*/  F2FP.F16.F32.PACK_AB R162, R3.reuse, R162 ;  /* 0x000000a203a2723e */ /* 0x040fe200000000ff */
[----:B------:R-:W-:Y:S01]  /*d3c0*/  FADD.FTZ R0, R3, R0 ;  /* 0x0000000003007221 */ /* 0x000fe20000010000 */
[----:B------:R-:W-:Y:S01]  /*d3d0*/  FADD.FTZ R3, R178, R164 ;  /* 0x000000a4b2037221 */ /* 0x000fe20000010000 */
[----:B------:R-:W-:Y:S02]  /*d3e0*/  F2FP.F16.F32.PACK_AB R163, R175, R163 ;  /* 0x000000a3afa3723e */ /* 0x000fe400000000ff */
[----:B------:R-:W-:Y:S01]  /*d3f0*/  FADD.FTZ R0, R176, R0 ;  /* 0x00000000b0007221 */ /* 0x000fe20000010000 */
[----:B------:R-:W-:Y:S01]  /*d400*/  FADD.FTZ R3, R179, R3 ;  /* 0x00000003b3037221 */ /* 0x000fe20000010000 */
[----:B------:R-:W2:Y:S01]  /*d410*/  MUFU.EX2 R167, R183 ;  /* 0x000000b700a77308 */ /* 0x000ea20000000800 */
[C---:B-1----:R-:W-:Y:S01]  /*d420*/  F2FP.F16.F32.PACK_AB R164, R177.reuse, R176 ;  /* 0x000000b0b1a4723e */ /* 0x042fe200000000ff */
[----:B------:R-:W-:Y:S01]  /*d430*/  FADD.FTZ R0, R177, R0 ;  /* 0x00000000b1007221 */ /* 0x000fe20000010000 */
[----:B------:R-:W-:Y:S01]  /*d440*/  FADD.FTZ R3, R182, R3 ;  /* 0x00000003b6037221 */ /* 0x000fe20000010000 */
[----:B------:R-:W-:Y:S01]  /*d450*/  F2FP.F16.F32.PACK_AB R165, R179, R178 ;  /* 0x000000b2b3a5723e */ /* 0x000fe200000000ff */
[----:B------:R1:W-:Y:S03]  /*d460*/  STSM.16.M88.4 [R216+0x26800], R152 ;  /* 0x02680098d8007844 */ /* 0x0003e60000000200 */
[----:B------:R-:W3:Y:S01]  /*d470*/  MUFU.EX2 R181, R181 ;  /* 0x000000b500b57308 */ /* 0x000ee20000000800 */
[----:B0-----:R-:W-:Y:S01]  /*d480*/  FADD.FTZ R0, R166, R0 ;  /* 0x00000000a6007221 */ /* 0x001fe20000010000 */
[----:B------:R1:W-:Y:S04]  /*d490*/  STSM.16.M88.4 [R222], R156 ;  /* 0x0000009cde007844 */ /* 0x0003e80000000200 */
[----:B------:R1:W-:Y:S01]  /*d4a0*/  STSM.16.M88.4 [R218], R160 ;  /* 0x000000a0da007844 */ /* 0x0003e20000000200 */
[C---:B--2---:R-:W-:Y:S01]  /*d4b0*/  FADD.FTZ R3, R167.reuse, R3 ;  /* 0x00000003a7037221 */ /* 0x044fe20000010000 */
[----:B------:R-:W-:-:S02]  /*d4c0*/  F2FP.F16.F32.PACK_AB R167, R167, R182 ;  /* 0x000000b6a7a7723e */ /* 0x000fc400000000ff */
[C---:B---3--:R-:W-:Y:S01]  /*d4d0*/  F2FP.F16.F32.PACK_AB R166, R181.reuse, R166 ;  /* 0x000000a6b5a6723e */ /* 0x048fe200000000ff */
[----:B------:R-:W-:-:S04]  /*d4e0*/  FADD.FTZ R0, R181, R0 ;  /* 0x00000000b5007221 */ /* 0x000fc80000010000 */
[----:B------:R1:W-:Y:S01]  /*d4f0*/  STSM.16.M88.4 [R221], R164 ;  /* 0x000000a4dd007844 */ /* 0x0003e20000000200 */
[----:B------:R-:W-:Y:S05]  /*d500*/  @!P0 BRA `(.L_x_8026) ;  /* 0x0000000000048947 */ /* 0x000fea0003800000 */
[----:B------:R-:W-:Y:S01]  /*d510*/  BPT.TRAP 0x1 ;  /* 0x000000040000795c */ /* 0x000fe20000300000 */
.L_x_8026:
[----:B------:R0:W2:Y:S01]  /*d520*/  SYNCS.PHASECHK.TRANS64.TRYWAIT P1, [R187+URZ+0x28c50], R213 ;  /* 0x028c50d5bb0075a7 */ /* 0x0000a2000802017f */
[----:B------:R-:W-:Y:S05]  /*d530*/  @!P0 BRA `(.L_x_8027) ;  /* 0x0000000000048947 */ /* 0x000fea0003800000 */
[----:B------:R-:W-:Y:S01]  /*d540*/  BPT.TRAP 0x1 ;  /* 0x000000040000795c */ /* 0x000fe20000300000 */
.L_x_8027:
[----:B------:R-:W-:Y:S04]  /*d550*/  BSSY B2, `(.L_x_8028) ;  /* 0x0000004000027945 */ /* 0x000fe80003800000 */
[----:B--2---:R-:W-:Y:S05]  /*d560*/  @P1 BRA `(.L_x_8029) ;  /* 0x0000000000081947 */ /* 0x004fea0003800000 */
[----:B------:R-:W2:Y:S02]  /*d570*/  SYNCS.PHASECHK.TRANS64.TRYWAIT P1, [R187+URZ+0x28c50], R213 ;  /* 0x028c50d5bb0075a7 */ /* 0x000ea4000802017f */
[----:B--2---:R-:W-:Y:S05]  /*d580*/  @!P1 BRA `(.L_x_8030) ;  /* 0x000000e000589947 */ /* 0x004fea0003800000 */
.L_x_8029:
[----:B------:R-:W-:Y:S05]  /*d590*/  BSYNC B2 ;  /* 0x0000000000027941 */ /* 0x000fea0003800000 */
.L_x_8028:
        /* <DEDUP_REMOVED lines=8> */
[----:B-1----:R-:W-:Y:S01]  /*d620*/  VIADD R152, R168, 0x80 ;  /* 0x00000080a8987836 */ /* 0x002fe20000000000 */
[----:B------:R-:W-:Y:S01]  /*d630*/  WARPGROUP.ARRIVE ;  /* 0x00000000000079c5 */ /* 0x000fe20000000000 */
[----:B------:R-:W-:-:S03]  /*d640*/  IMAD.MOV.U32 R153, RZ, RZ, 0x40000040 ;  /* 0x40000040ff997424 */ /* 0x000fc600078e00ff */
[----:B------:R-:W-:Y:S02]  /*d650*/  R2UR UR6, R152 ;  /* 0x00000000980672ca */ /* 0x000fe400000e0000 */
[----:B------:R-:W-:Y:S01]  /*d660*/  R2UR UR7, R153 ;  /* 0x00000000990772ca */ /* 0x000fe200000e0000 */
[----:B------:R-:W-:Y:S01]  /*d670*/  IMAD.MOV.U32 R153, RZ, RZ, 0x40000040 ;  /* 0x40000040ff997424 */ /* 0x000fe200078e00ff */
[C---:B------:R-:W-:Y:S01]  /*d680*/  IADD3 R152, R168.reuse, 0x100, RZ ;  /* 0x00000100a8987810 */ /* 0x040fe20007ffe0ff */
        /* <DEDUP_REMOVED lines=23> */
[----:B------:R-:W-:Y:S05]  /*d800*/  @!P0 BRA `(.L_x_8031) ;  /* 0x0000000000048947 */ /* 0x000fea0003800000 */
[----:B------:R-:W-:Y:S01]  /*d810*/  BPT.TRAP 0x1 ;  /* 0x000000040000795c */ /* 0x000fe20000300000 */
.L_x_8031:
[C---:B------:R-:W-:Y:S01]  /*d820*/  ISETP.GT.AND P1, PT, R186.reuse, R21, PT ;  /* 0x00000015ba00720c */ /* 0x040fe20003f24270 */
[----:B0-2---:R-:W-:Y:S02]  /*d830*/  VIADD R187, R187, 0x28c60 ;  /* 0x00028c60bbbb7836 */ /* 0x005fe40000000000 */
        /* <DEDUP_REMOVED lines=8> */
.L_x_8019:
[----:B------:R-:W-:-:S07]  /*d8c0*/  IMAD.MOV.U32 R213, RZ, RZ, R186 ;  /* 0x000000ffffd57224 */ /* 0x000fce00078e00ba */
.L_x_8018:
[----:B------:R-:W-:Y:S05]  /*d8d0*/  BSYNC B1 ;  /* 0x0000000000017941 */ /* 0x000fea0003800000 */
.L_x_8017:
[----:B------:R-:W-:Y:S01]  /*d8e0*/  ISETP.GE.AND P1, PT, R213, RZ, PT ;  /* 0x000000ffd500720c */ /* 0x000fe20003f26270 */
[----:B------:R-:W-:-:S12]  /*d8f0*/  BSSY B0, `(.L_x_8033) ;  /* 0x00001a7000007945 */ /* 0x000fd80003800000 */
[----:B------:R-:W-:Y:S05]  /*d900*/  @!P1 BRA `(.L_x_8034) ;  /* 0x0000001800949947 */ /* 0x000fea0003800000 */
[----:B------:R-:W-:Y:S01]  /*d910*/  MOV R185, R13 ;  /* 0x0000000d00b97202 */ /* 0x000fe20000000f00 */
[----:B------:R-:W-:Y:S02]  /*d920*/  IMAD.MOV.U32 R184, RZ, RZ, R15 ;  /* 0x000000ffffb87224 */ /* 0x000fe400078e000f */
[----:B0-----:R-:W-:-:S07]  /*d930*/  IMAD.MOV.U32 R187, RZ, RZ, R18 ;  /* 0x000000ffffbb7224 */ /* 0x001fce00078e0012 */
.L_x_8047:
[----:B------:R-:W-:-:S05]  /*d940*/  VIADD R18, R187, 0x1 ;  /* 0x00000001bb127836 */ /* 0x000fca0000000000 */
[----:B------:R-:W-:-:S04]  /*d950*/  ISETP.NE.AND P1, PT, R18, 0x2, PT ;  /* 0x000000021200780c */ /* 0x000fc80003f25270 */
[----:B------:R-:W-:Y:S02]  /*d960*/  SEL R12, RZ, 0x1, P1 ;  /* 0x00000001ff0c7807 */ /* 0x000fe40000800000 */
[----:B------:R-:W-:Y:S02]  /*d970*/  SEL R18, R18, RZ, P1 ;  /* 0x000000ff12127207 */ /* 0x000fe40000800000 */
[----:B------:R-:W-:Y:S01]  /*d980*/  LOP3.LUT R19, R19, R12, RZ, 0x3c, !PT ;  /* 0x0000000c13137212 */ /* 0x000fe200078e3cff */
[----:B-1----:R-:W-:Y:S06]  /*d990*/  @!P0 BRA `(.L_x_8035) ;  /* 0x0000000000048947 */ /* 0x002fec0003800000 */
[----:B------:R-:W-:Y:S01]  /*d9a0*/  BPT.TRAP 0x1 ;  /* 0x000000040000795c */ /* 0x000fe20000300000 */
.L_x_8035:
[----:B------:R-:W-:Y:S01]  /*d9b0*/  IMAD R21, R18, 0x8, R2 ;  /* 0x0000000812157824 */ /* 0x000fe200078e0202 */
[----:B------:R-:W-:-:S04]  /*d9c0*/  SHF.L.U32 R217, R19, 0x1f, RZ ;  /* 0x0000001f13d97819 */ /* 0x000fc800000006ff */
[----:B------:R0:W1:Y:S01]  /*d9d0*/  SYNCS.PHASECHK.TRANS64.TRYWAIT P1, [R21+URZ+0x28c30], R217 ;  /* 0x028c30d9150075a7 */ /* 0x000062000802017f */
[----:B------:R-:W-:Y:S05]  /*d9e0*/  @!P0 BRA `(.L_x_8036) ;  /* 0x0000000000048947 */ /* 0x000fea0003800000 */
[----:B------:R-:W-:Y:S01]  /*d9f0*/  BPT.TRAP 0x1 ;  /* 0x000000040000795c */ /* 0x000fe20000300000 */
.L_x_8036:
[----:B------:R-:W-:Y:S01]  /*da00*/  BSSY B1, `(.L_x_8037) ;  /* 0x0000006000017945 */ /* 0x000fe20003800000 */
[----:B------:R-:W-:Y:S02]  /*da10*/  IMAD R154, R18, 0x200, R20 ;  /* 0x00000200129a7824 */ /* 0x000fe400078e0214 */
[----:B------:R-:W-:Y:S01]  /*da20*/  IMAD.MOV.U32 R155, RZ, RZ, 0x40000040 ;  /* 0x40000040ff9b7424 */ /* 0x000fe200078e00ff */
[----:B-1----:R-:W-:Y:S06]  /*da30*/  @P1 BRA `(.L_x_8038) ;  /* 0x0000000000081947 */ /* 0x002fec0003800000 */
[----:B------:R-:W1:Y:S02]  /*da40*/  SYNCS.PHASECHK.TRANS64.TRYWAIT P1, [R21+URZ+0x28c30], R217 ;  /* 0x028c30d9150075a7 */ /* 0x000e64000802017f */
[----:B-1----:R-:W-:Y:S05]  /*da50*/  @!P1 BRA `(.L_x_8039) ;  /* 0x000000dc00389947 */ /* 0x002fea0003800000 */
.L_x_8038:
[----:B------:R-:W-:Y:S05]  /*da60*/  BSYNC B1 ;  /* 0x0000000000017941 */ /* 0x000fea0003800000 */
.L_x_8037:
        /* <DEDUP_REMOVED lines=8> */
[----:B------:R-:W-:Y:S01]  /*daf0*/  MOV R153, 0x40000040 ;  /* 0x4000004000997802 */ /* 0x000fe20000000f00 */
        /* <DEDUP_REMOVED lines=27> */
.L_x_8040:
        /* <DEDUP_REMOVED lines=17> */
[----:B--2---:R-:W-:Y:S01]  /*ddc0*/  FMNMX.FTZ R13, R12, R13, !PT ;  /* 0x0000000d0c0d7209 */ /* 0x004fe20007810000 */
[----:B------:R-:W-:-:S04]  /*ddd0*/  IMAD.U32 R12, RZ, RZ, UR36 ;  /* 0x00000024ff0c7e24 */ /* 0x000fc8000f8e00ff */
[----:B------:R-:W2:Y:S02]  /*dde0*/  SHFL.BFLY PT, R15, R13, 0x1, 0x1f ;  /* 0x0c201f000d0f7f89 */ /* 0x000ea400000e0000 */
[----:B--2---:R-:W-:-:S05]  /*ddf0*/  FMNMX.FTZ R15, R13, R15, !PT ;  /* 0x0000000f0d0f7209 */ /* 0x004fca0007810000 */
        /* <DEDUP_REMOVED lines=32> */
[-C--:B------:R-:W-:Y:S01]  /*e000*/  FMUL.FTZ R25, R25, R164.reuse ;  /* 0x000000a419197220 */ /* 0x080fe20000410000 */
[----:B------:R-:W-:Y:S01]  /*e010*/  FMNMX.FTZ R13, R158, R13, !PT ;  /* 0x0000000d9e0d7209 */ /* 0x000fe20007810000 */
[-C--:B------:R-:W-:Y:S01]  /*e020*/  FMUL.FTZ R28, R28, R164.reuse ;  /* 0x000000a41c1c7220 */ /* 0x080fe20000410000 */
[----:B------:R-:W-:Y:S01]  /*e030*/  FMUL.FTZ R29, R29, R164 ;  /* 0x000000a41d1d7220 */ /* 0x000fe20000410000 */
[----:B------:R-:W2:Y:S01]  /*e040*/  MUFU.EX2 R157, R157 ;  /* 0x0000009d009d7308 */ /* 0x000ea20000000800 */
[----:B------:R-:W-:Y:S01]  /*e050*/  FMNMX.FTZ R13, R159, R13, !PT ;  /* 0x0000000d9f0d7209 */ /* 0x000fe20007810000 */
[C---:B----4-:R-:W-:Y:S01]  /*e060*/  FADD.FTZ R0, R153.reuse, R0 ;  /* 0x0000000099007221 */ /* 0x050fe20000010000 */
[----:B------:R-:W-:Y:S01]  /*e070*/  F2FP.F16.F32.PACK_AB R184, R153, R152 ;  /* 0x0000009899b8723e */ /* 0x000fe200000000ff */
[-C--:B------:R-:W-:Y:S01]  /*e080*/  FMUL.FTZ R32, R32, R164.reuse ;  /* 0x000000a420207220 */ /* 0x080fe20000410000 */
[----:B------:R-:W-:Y:S01]  /*e090*/  FMNMX.FTZ R13, R162, R13, !PT ;  /* 0x0000000da20d7209 */ /* 0x000fe20007810000 */
[-C--:B------:R-:W-:Y:S01]  /*e0a0*/  FMUL.FTZ R33, R33, R164.reuse ;  /* 0x000000a421217220 */ /* 0x080fe20000410000 */
[-C--:B------:R-:W-:Y:S01]  /*e0b0*/  FMUL.FTZ R36, R36, R164.reuse ;  /* 0x000000a424247220 */ /* 0x080fe20000410000 */
[----:B------:R-:W4:Y:S01]  /*e0c0*/  MUFU.EX2 R152, R160 ;  /* 0x000000a000987308 */ /* 0x000f220000000800 */
[----:B------:R-:W-:Y:S01]  /*e0d0*/  FMNMX.FTZ R13, R163, R13, !PT ;  /* 0x0000000da30d7209 */ /* 0x000fe20007810000 */
[----:B---3--:R-:W-:Y:S01]  /*e0e0*/  FADD.FTZ R0, R156, R0 ;  /* 0x000000009c007221 */ /* 0x008fe20000010000 */
[-C--:B------:R-:W-:Y:S01]  /*e0f0*/  FMUL.FTZ R37, R37, R164.reuse ;  /* 0x000000a425257220 */ /* 0x080fe20000410000 */
[-C--:B------:R-:W-:Y:S01]  /*e100*/  FMUL.FTZ R40, R40, R164.reuse ;  /* 0x000000a428287220 */ /* 0x080fe20000410000 */
[----:B------:R-:W-:Y:S01]  /*e110*/  FMNMX.FTZ R13, R166, R13, !PT ;  /* 0x0000000da60d7209 */ /* 0x000fe20007810000 */
[-C--:B------:R-:W-:Y:S01]  /*e120*/  FMUL.FTZ R41, R41, R164.reuse ;  /* 0x000000a429297220 */ /* 0x080fe20000410000 */
[----:B------:R-:W-:Y:S01]  /*e130*/  FMUL.FTZ R44, R44, R164 ;  /* 0x000000a42c2c7220 */ /* 0x000fe20000410000 */
[----:B------:R-:W3:Y:S01]  /*e140*/  MUFU.EX2 R219, R219 ;  /* 0x000000db00db7308 */ /* 0x000ee20000000800 */
[----:B------:R-:W-:Y:S01]  /*e150*/  FMNMX.FTZ R13, R167, R13, !PT ;  /* 0x0000000da70d7209 */ /* 0x000fe20007810000 */
[C---:B--2---:R-:W-:Y:S01]  /*e160*/  FADD.FTZ R0, R157.reuse, R0 ;  /* 0x000000009d007221 */ /* 0x044fe20000010000 */
[----:B------:R-:W-:Y:S01]  /*e170*/  F2FP.F16.F32.PACK_AB R186, R157, R156 ;  /* 0x0000009c9dba723e */ /* 0x000fe200000000ff */
[-C--:B------:R-:W-:Y:S01]  /*e180*/  FMUL.FTZ R45, R45, R164.reuse ;  /* 0x000000a42d2d7220 */ /* 0x080fe20000410000 */
[----:B------:R-:W-:Y:S01]  /*e190*/  FMNMX.FTZ R13, R170, R13, !PT ;  /* 0x0000000daa0d7209 */ /* 0x000fe20007810000 */
[-C--:B------:R-:W-:Y:S01]  /*e1a0*/  FMUL.FTZ R48, R48, R164.reuse ;  /* 0x000000a430307220 */ /* 0x080fe20000410000 */
[-C--:B------:R-:W-:Y:S01]  /*e1b0*/  FMUL.FTZ R49, R49, R164.reuse ;  /* 0x000000a431317220 */ /* 0x080fe20000410000 */
[----:B------:R-:W-:Y:S01]  /*e1c0*/  MUFU.EX2 R157, R165 ;  /* 0x000000a5009d7308 */ /* 0x000fe20000000800 */
[----:B------:R-:W-:Y:S01]  /*e1d0*/  FMNMX.FTZ R13, R171, R13, !PT ;  /* 0x0000000dab0d7209 */ /* 0x000fe20007810000 */
[----:B----4-:R-:W-:Y:S01]  /*e1e0*/  FADD.FTZ R0, R152, R0 ;  /* 0x0000000098007221 */ /* 0x010fe20000010000 */
[-C--:B------:R-:W-:Y:S01]  /*e1f0*/  FMUL.FTZ R52, R52, R164.reuse ;  /* 0x000000a434347220 */ /* 0x080fe20000410000 */
[-C--:B------:R-:W-:Y:S01]  /*e200*/  FMUL.FTZ R53, R53, R164.reuse ;  /* 0x000000a435357220 */ /* 0x080fe20000410000 */
[----:B------:R-:W-:Y:S01]  /*e210*/  FMNMX.FTZ R13, R174, R13, !PT ;  /* 0x0000000dae0d7209 */ /* 0x000fe20007810000 */
[-C--:B------:R-:W-:Y:S01]  /*e220*/  FMUL.FTZ R56, R56, R164.reuse ;  /* 0x000000a438387220 */ /* 0x080fe20000410000 */
[----:B------:R-:W-:Y:S01]  /*e230*/  FMUL.FTZ R57, R57, R164 ;  /* 0x000000a439397220 */ /* 0x000fe20000410000 */
[----:B------:R-:W2:Y:S01]  /*e240*/  MUFU.EX2 R161, R161 ;  /* 0x000000a100a17308 */ /* 0x000ea20000000800 */
[----:B------:R-:W-:Y:S01]  /*e250*/  FMNMX.FTZ R13, R175, R13, !PT ;  /* 0x0000000daf0d7209 */ /* 0x000fe20007810000 */
[C---:B---3--:R-:W-:Y:S01]  /*e260*/  FADD.FTZ R0, R219.reuse, R0 ;  /* 0x00000000db007221 */ /* 0x048fe20000010000 */
[----:B------:R-:W-:Y:S01]  /*e270*/  F2FP.F16.F32.PACK_AB R152, R219, R152 ;  /* 0x00000098db98723e */ /* 0x000fe200000000ff */
[-C--:B------:R-:W-:Y:S01]  /*e280*/  FMUL.FTZ R60, R60, R164.reuse ;  /* 0x000000a43c3c7220 */ /* 0x080fe20000410000 */
[----:B------:R-:W-:Y:S01]  /*e290*/  FMNMX.FTZ R13, R178, R13, !PT ;  /* 0x0000000db20d7209 */ /* 0x000fe20007810000 */
[-C--:B------:R-:W-:Y:S01]  /*e2a0*/  FMUL.FTZ R61, R61, R164.reuse ;  /* 0x000000a43d3d7220 */ /* 0x080fe20000410000 */
[-C--:B------:R-:W-:Y:S01]  /*e2b0*/  FMUL.FTZ R64, R64, R164.reuse ;  /* 0x000000a440407220 */ /* 0x080fe20000410000 */
[----:B------:R-:W3:Y:S01]  /*e2c0*/  MUFU.EX2 R156, R168 ;  /* 0x000000a8009c7308 */ /* 0x000ee20000000800 */
[----:B------:R-:W-:Y:S01]  /*e2d0*/  FMNMX.FTZ R13, R179, R13, !PT ;  /* 0x0000000db30d7209 */ /* 0x000fe20007810000 */
[-C--:B------:R-:W-:Y:S01]  /*e2e0*/  FMUL.FTZ R65, R65, R164.reuse ;  /* 0x000000a441417220 */ /* 0x080fe20000410000 */
[-C--:B------:R-:W-:Y:S01]  /*e2f0*/  FMUL.FTZ R68, R68, R164.reuse ;  /* 0x000000a444447220 */ /* 0x080fe20000410000 */
[-C--:B------:R-:W-:Y:S01]  /*e300*/  FMUL.FTZ R69, R69, R164.reuse ;  /* 0x000000a445457220 */ /* 0x080fe20000410000 */
[----:B------:R-:W-:Y:S01]  /*e310*/  FMNMX.FTZ R13, R182, R13, !PT ;  /* 0x0000000db60d7209 */ /* 0x000fe20007810000 */
[-C--:B------:R-:W-:Y:S01]  /*e320*/  FMUL.FTZ R72, R72, R164.reuse ;  /* 0x000000a448487220 */ /* 0x080fe20000410000 */
[-C--:B------:R-:W-:Y:S01]  /*e330*/  FMUL.FTZ R73, R73, R164.reuse ;  /* 0x000000a449497220 */ /* 0x080fe20000410000 */
        /* <DEDUP_REMOVED lines=30> */
[----:B--2---:R-:W-:Y:S01]  /*e520*/  FMNMX.FTZ R13, R13, R153, !PT ;  /* 0x000000990d0d7209 */ /* 0x004fe20007810000 */
[-C--:B------:R-:W-:Y:S01]  /*e530*/  FMUL.FTZ R112, R112, R164.reuse ;  /* 0x000000a470707220 */ /* 0x080fe20000410000 */
[----:B------:R-:W2:Y:S01]  /*e540*/  MUFU.EX2 R177, R177 ;  /* 0x000000b100b17308 */ /* 0x000ea20000000800 */
        /* <DEDUP_REMOVED lines=25> */
[-C--:B------:R-:W-:Y:S01]  /*e6e0*/  FMUL.FTZ R148, R148, R164.reuse ;  /* 0x000000a494947220 */ /* 0x080fe20000410000 */
[----:B---3--:R-:W-:Y:S01]  /*e6f0*/  FMNMX.FTZ R13, R13, R153, !PT ;  /* 0x000000990d0d7209 */ /* 0x008fe20007810000 */
[----:B------:R-:W-:-:S04]  /*e700*/  FMUL.FTZ R149, R149, R164 ;  /* 0x000000a495957220 */ /* 0x000fc80000410000 */
[----:B------:R-:W-:Y:S01]  /*e710*/  FADD.FTZ R153, -R13, R185 ;  /* 0x000000b90d997221 */ /* 0x000fe20000010100 */
[----:B----4-:R-:W-:-:S03]  /*e720*/  FADD.FTZ R0, R181, R0 ;  /* 0x00000000b5007221 */ /* 0x010fc60000010000 */
        /* <DEDUP_REMOVED lines=137> */
.L_x_8041:
[----:B------:R3:W4:Y:S01]  /*efc0*/  SYNCS.PHASECHK.TRANS64.TRYWAIT P1, [R21+URZ+0x28c50], R217 ;  /* 0x028c50d9150075a7 */ /* 0x000722000802017f */
[----:B------:R-:W-:Y:S05]  /*efd0*/  @!P0 BRA `(.L_x_8042) ;  /* 0x0000000000048947 */ /* 0x000fea0003800000 */
[----:B------:R-:W-:Y:S01]  /*efe0*/  BPT.TRAP 0x1 ;  /* 0x000000040000795c */ /* 0x000fe20000300000 */
.L_x_8042:
[----:B------:R-:W-:Y:S04]  /*eff0*/  BSSY B1, `(.L_x_8043) ;  /* 0x0000004000017945 */ /* 0x000fe80003800000 */
[----:B----4-:R-:W-:Y:S05]  /*f000*/  @P1 BRA `(.L_x_8044) ;  /* 0x0000000000081947 */ /* 0x010fea0003800000 */
[----:B------:R-:W4:Y:S02]  /*f010*/  SYNCS.PHASECHK.TRANS64.TRYWAIT P1, [R21+URZ+0x28c50], R217 ;  /* 0x028c50d9150075a7 */ /* 0x000f24000802017f */
[----:B----4-:R-:W-:Y:S05]  /*f020*/  @!P1 BRA `(.L_x_8045) ;  /* 0x000000c400d89947 */ /* 0x010fea0003800000 */
.L_x_8044:
[----:B------:R-:W-:Y:S05]  /*f030*/  BSYNC B1 ;  /* 0x0000000000017941 */ /* 0x000fea0003800000 */
.L_x_8043:
        /* <DEDUP_REMOVED lines=41> */
.L_x_8046:
[----:B------:R-:W-:Y:S01]  /*f2d0*/  ISETP.GT.AND P1, PT, R213, RZ, PT ;  /* 0x000000ffd500720c */ /* 0x000fe20003f24270 */
[----:B01-34-:R-:W-:Y:S01]  /*f2e0*/  VIADD R21, R21, 0x28c60 ;  /* 0x00028c6015157836 */ /* 0x01bfe20000000000 */
[----:B------:R-:W-:Y:S01]  /*f2f0*/  MOV R187, R18 ;  /* 0x0000001200bb7202 */ /* 0x000fe20000000f00 */
[----:B------:R-:W-:Y:S02]  /*f300*/  VIADD R213, R213, 0xffffffff ;  /* 0xffffffffd5d57836 */ /* 0x000fe40000000000 */
[----:B------:R-:W-:Y:S01]  /*f310*/  IMAD.MOV.U32 R185, RZ, RZ, R13 ;  /* 0x000000ffffb97224 */ /* 0x000fe200078e000d */
[----:B------:R-:W-:Y:S01]  /*f320*/  PRMT R21, R192, 0x654, R21 ;  /* 0x00000654c0157816 */ /* 0x000fe20000000015 */
[----:B------:R-:W-:-:S03]  /*f330*/  IMAD.MOV.U32 R184, RZ, RZ, R15 ;  /* 0x000000ffffb87224 */ /* 0x000fc600078e000f */
[----:B------:R1:W-:Y:S03]  /*f340*/  SYNCS.ARRIVE.TRANS64.RED.A1T0 RZ, [R21+URZ], RZ ;  /* 0x000000ff15ff79a7 */ /* 0x0003e6000810043f */
[----:B------:R-:W-:Y:S05]  /*f350*/  @P1 BRA `(.L_x_8047) ;  /* 0xffffffe400781947 */ /* 0x000fea000383ffff */
.L_x_8034:
[----:B------:R-:W-:Y:S05]  /*f360*/  BSYNC B0 ;  /* 0x0000000000007941 */ /* 0x000fea0003800000 */
.L_x_8033:
[----:B-1----:R-:W2:Y:S04]  /*f370*/  LDL.LU R21, [R1+0x44] ;  /* 0x0000440001157983 */ /* 0x002ea80000300800 */
[----:B------:R-:W1:Y:S04]  /*f380*/  SHFL.BFLY PT, R5, R0, 0x2, 0x1f ;  /* 0x0c401f0000057f89 */ /* 0x000e6800000e0000 */
[----:B------:R-:W3:Y:S01]  /*f390*/  SHFL.BFLY PT, R4, R3, 0x2, 0x1f ;  /* 0x0c401f0003047f89 */ /* 0x000ee200000e0000 */
[----:B-1----:R-:W-:Y:S01]  /*f3a0*/  FADD.FTZ R5, R5, R0 ;  /* 0x0000000005057221 */ /* 0x002fe20000010000 */
[----:B------:R-:W-:-:S02]  /*f3b0*/  IMAD.MOV.U32 R0, RZ, RZ, -0x800000 ;  /* 0xff800000ff007424 */ /* 0x000fc400078e00ff */
[----:B---3--:R-:W-:Y:S02]  /*f3c0*/  FADD.FTZ R4, R4, R3 ;  /* 0x0000000304047221 */ /* 0x008fe40000010000 */
        /* <DEDUP_REMOVED lines=8> */
[----:B------:R-:W1:Y:S02]  /*f450*/  @P0 MUFU.LG2 R8, R6 ;  /* 0x0000000600080308 */ /* 0x000e640000000c00 */
[----:B------:R-:W-:-:S06]  /*f460*/  @P1 FMUL.FTZ R5, R12, 0.69314718246459960938 ;  /* 0x3f3172180c051820 */ /* 0x000fcc0000410000 */
[----:B------:R-:W3:Y:S01]  /*f470*/  @P1 MUFU.LG2 R9, R7 ;  /* 0x0000000700091308 */ /* 0x000ee20000000c00 */
[----:B-1----:R-:W-:Y:S01]  /*f480*/  @P0 FMUL.FTZ R3, R8, 0.69314718246459960938 ;  /* 0x3f31721808030820 */ /* 0x002fe20000410000 */
[----:B------:R-:W-:-:S04]  /*f490*/  @P0 FMUL.FTZ R8, R12, 0.69314718246459960938 ;  /* 0x3f3172180c080820 */ /* 0x000fc80000410000 */
[----:B------:R-:W-:Y:S01]  /*f4a0*/  @P0 FFMA.FTZ R0, R8, R15, R3 ;  /* 0x0000000f08000223 */ /* 0x000fe20000010003 */
[----:B------:R-:W-:Y:S02]  /*f4b0*/  IMAD.MOV.U32 R3, RZ, RZ, -0x800000 ;  /* 0xff800000ff037424 */ /* 0x000fe400078e00ff */
[----:B---3--:R-:W-:-:S04]  /*f4c0*/  @P1 FMUL.FTZ R4, R9, 0.69314718246459960938 ;  /* 0x3f31721809041820 */ /* 0x008fc80000410000 */
[----:B------:R-:W-:Y:S01]  /*f4d0*/  @P1 FFMA.FTZ R3, R5, R13, R4 ;  /* 0x0000000d05031223 */ /* 0x000fe20000010004 */
[----:B------:R-:W-:-:S05]  /*f4e0*/  IMAD.MOV R5, RZ, RZ, -R215 ;  /* 0x000000ffff057224 */ /* 0x000fca00078e0ad7 */
[----:B------:R-:W-:Y:S02]  /*f4f0*/  ISETP.NE.AND P2, PT, R196, R5, PT ;  /* 0x00000005c400720c */ /* 0x000fe40003f45270 */
[----:B------:R-:W-:-:S06]  /*f500*/  CS2R R4, SRZ ;  /* 0x0000000000047805 */ /* 0x000fcc000001ff00 */
[----:B------:R-:W1:Y:S01]  /*f510*/  @P0 MUFU.RCP R5, R6 ;  /* 0x0000000600050308 */ /* 0x000e620000001000 */
[----:B------:R-:W-:-:S04]  /*f520*/  PLOP3.LUT P0, PT, PT, PT, PT, 0x8, 0x0 ;  /* 0x000000000000781c */ /* 0x000fc80003f0e170 */
[----:B------:R-:W-:-:S03]  /*f530*/  @!P2 IMAD R9, R18, 0x40, R197 ;  /* 0x000000401209a824 */ /* 0x000fc600078e02c5 */
[----:B------:R-:W3:Y:S01]  /*f540*/  @P1 MUFU.RCP R4, R7 ;  /* 0x0000000700041308 */ /* 0x000ee20000001000 */
[----:B------:R-:W-:Y:S02]  /*f550*/  VIADD R18, R18, 0x1 ;  /* 0x0000000112127836 */ /* 0x000fe40000000000 */
[----:B------:R-:W-:-:S03]  /*f560*/  @!P2 IMAD R9, R9, 0x4, R2 ;  /* 0x000000040909a824 */ /* 0x000fc600078e0202 */
[----:B------:R-:W-:Y:S02]  /*f570*/  ISETP.NE.AND P1, PT, R18, 0x2, PT ;  /* 0x000000021200780c */ /* 0x000fe40003f25270 */
[----:B-1----:R1:W-:Y:S02]  /*f580*/  @!P2 STS [R9+0x28800], R5 ;  /* 0x028800050900a388 */ /* 0x0023e40000000800 */
[----:B------:R-:W-:Y:S01]  /*f590*/  SEL R2, RZ, 0x1, P1 ;  /* 0x00000001ff027807 */ /* 0x000fe20000800000 */
[-C--:B------:R-:W-:Y:S01]  /*f5a0*/  FMUL.FTZ R154, R28, R5.reuse ;  /* 0x000000051c9a7220 */ /* 0x080fe20000410000 */
[-C--:B------:R-:W-:Y:S01]  /*f5b0*/  FMUL.FTZ R157, R40, R5.reuse ;  /* 0x00000005289d7220 */ /* 0x080fe20000410000 */
[-C--:B------:R-:W-:Y:S01]  /*f5c0*/  FMUL.FTZ R10, R24, R5.reuse ;  /* 0x00000005180a7220 */ /* 0x080fe20000410000 */
[-C--:B------:R-:W-:Y:S01]  /*f5d0*/  FMUL.FTZ R8, R25, R5.reuse ;  /* 0x0000000519087220 */ /* 0x080fe20000410000 */
[-C--:B------:R-:W-:Y:S01]  /*f5e0*/  FMUL.FTZ R152, R29, R5.reuse ;  /* 0x000000051d987220 */ /* 0x080fe20000410000 */
[-C--:B------:R-:W-:Y:S01]  /*f5f0*/  FMUL.FTZ R32, R32, R5.reuse ;  /* 0x0000000520207220 */ /* 0x080fe20000410000 */
[----:B---3--:R3:W-:Y:S01]  /*f600*/  @!P2 STS [R9+0x28820], R4 ;  /* 0x028820040900a388 */ /* 0x0087e20000000800 */
        /* <DEDUP_REMOVED lines=127> */
.L_x_7959:
[----:B------:R-:W-:Y:S05]  /*fe00*/  BSYNC B7 ;  /* 0x0000000000077941 */ /* 0x000fea0003800000 */
.L_x_7957:
[----:B------:R-:W2:Y:S08]  /*fe10*/  S2UR UR4, SR_CgaCtaId ;  /* 0x00000000000479c3 */ /* 0x000eb00000008800 */
[----:B------:R-:W-:Y:S01]  /*fe20*/  BAR.SYNC.DEFER_BLOCKING 0x5, 0x180 ;  /* 0x0146000000007b1d */ /* 0x000fe20000010000 */
[----:B-1----:R-:W-:-:S05]  /*fe30*/  MOV R21, 0x400 ;  /* 0x0000040000157802 */ /* 0x002fca0000000f00 */
[----:B------:R-:W-:Y:S01]  /*fe40*/  BSSY B0, `(.L_x_8048) ;  /* 0x0000323000007945 */ /* 0x000fe20003800000 */
[----:B--2---:R-:W-:-:S05]  /*fe50*/  IMAD.U32 R192, RZ, RZ, UR4 ;  /* 0x00000004ffc07e24 */ /* 0x004fca000f8e00ff */
        /* <DEDUP_REMOVED lines=9> */
[----:B------:R-:W2:Y:S04]  /*fef0*/  LDL.LU R82, [R1+0x38] ;  /* 0x0000380001527983 */ /* 0x000ea80000300800 */
[----:B------:R-:W2:Y:S01]  /*ff00*/  LDL.LU R74, [R1+0x3c] ;  /* 0x00003c00014a7983 */ /* 0x000ea20000300800 */
[----:B------:R-:W-:-:S02]  /*ff10*/  MOV R20, R2 ;  /* 0x0000000200147202 */ /* 0x000fc40000000f00 */
[----:B----4-:R-:W-:Y:S02]  /*ff20*/  MOV R21, R45 ;  /* 0x0000002d00157202 */ /* 0x010fe40000000f00 */
        /* <DEDUP_REMOVED lines=13> */
[----:B------:R-:W-:Y:S01]  /*10000*/  IMAD.MOV.U32 R80, RZ, RZ, RZ ;  /* 0x000000ffff507224 */ /* 0x000fe200078e00ff */
[----:B------:R-:W-:Y:S01]  /*10010*/  BAR.SYNC.DEFER_BLOCKING 0x1, 0x100 ;  /* 0x0044000000007b1d */ /* 0x000fe20000010000 */
[----:B---3--:R-:W-:-:S03]  /*10020*/  IMAD.WIDE R44, R12, 0x2, R20 ;  /* 0x000000020c2c7825 */ /* 0x008fc600078e0214 */
[----:B------:R-:W-:Y:S01]  /*10030*/  LOP3.LUT R49, R44, 0x380, RZ, 0xc0, !PT ;  /* 0x000003802c317812 */ /* 0x000fe200078ec0ff */
[----:B------:R-:W-:-:S03]  /*10040*/  IMAD.MOV.U32 R31, RZ, RZ, R45 ;  /* 0x000000ffff1f7224 */ /* 0x000fc600078e002d */
[----:B------:R-:W-:-:S04]  /*10050*/  SHF.R.U64 R49, R49, 0x3, RZ ;  /* 0x0000000331317819 */ /* 0x000fc800000012ff */
[----:B------:R-:W-:-:S04]  /*10060*/  LOP3.LUT R30, R49, R44, RZ, 0x3c, !PT ;  /* 0x0000002c311e7212 */ /* 0x000fc800078e3cff */
[----:B------:R-:W-:Y:S02]  /*10070*/  MOV R30, R30 ;  /* 0x0000001e001e7202 */ /* 0x000fe40000000f00 */
[----:B------:R-:W-:-:S04]  /*10080*/  IADD3 R31, P0, R44, 0x20, RZ ;  /* 0x000000202c1f7810 */ /* 0x000fc80007f1e0ff */
[----:B------:R-:W-:Y:S01]  /*10090*/  LOP3.LUT R10, R31, 0x380, RZ, 0xc0, !PT ;  /* 0x000003801f0a7812 */ /* 0x000fe200078ec0ff */
[----:B------:R3:W-:Y:S03]  /*100a0*/  STSM.16.M88.4 [R30], R4 ;  /* 0x000000041e007844 */ /* 0x0007e60000000200 */
[----:B------:R-:W-:-:S04]  /*100b0*/  SHF.R.U64 R10, R10, 0x3, RZ ;  /* 0x000000030a0a7819 */ /* 0x000fc800000012ff */
[----:B---3--:R-:W-:Y:S02]  /*100c0*/  LOP3.LUT R4, R10, R31, RZ, 0x3c, !PT ;  /* 0x0000001f0a047212 */ /* 0x008fe400078e3cff */
[----:B------:R-:W-:-:S04]  /*100d0*/  IADD3.X R5, RZ, R45, RZ, P0, !PT ;  /* 0x0000002dff057210 */ /* 0x000fc800007fe4ff */
[----:B------:R-:W-:Y:S02]  /*100e0*/  MOV R12, R4 ;  /* 0x00000004000c7202 */ /* 0x000fe40000000f00 */
[----:B------:R-:W-:-:S04]  /*100f0*/  IADD3 R5, P0, R44, 0x40, RZ ;  /* 0x000000402c057810 */ /* 0x000fc80007f1e0ff */
[----:B------:R-:W-:Y:S02]  /*10100*/  LOP3.LUT R4, R5, 0x380, RZ, 0xc0, !PT ;  /* 0x0000038005047812 */ /* 0x000fe400078ec0ff */
[----:B------:R-:W-:Y:S02]  /*10110*/  IADD3 R6, P4, R44, 0x60, RZ ;  /* 0x000000602c067810 */ /* 0x000fe40007f9e0ff */
[----:B------:R-:W-:-:S04]  /*10120*/  SHF.R.U64 R4, R4, 0x3, RZ ;  /* 0x0000000304047819 */ /* 0x000fc800000012ff */
[----:B------:R-:W-:Y:S02]  /*10130*/  LOP3.LUT R4, R4, R5, RZ, 0x3c, !PT ;  /* 0x0000000504047212 */ /* 0x000fe400078e3cff */
[----:B------:R-:W-:Y:S02]  /*10140*/  LOP3.LUT R5, R6, 0x380, RZ, 0xc0, !PT ;  /* 0x0000038006057812 */ /* 0x000fe400078ec0ff */
[----:B------:R-:W-:Y:S02]  /*10150*/  F2FP.F16.F32.PACK_AB R10, R28, R36 ;  /* 0x000000241c0a723e */ /* 0x000fe400000000ff */
[----:B------:R-:W-:Y:S02]  /*10160*/  SHF.R.U64 R5, R5, 0x3, RZ ;  /* 0x0000000305057819 */ /* 0x000fe400000012ff */
[----:B------:R-:W-:Y:S01]  /*10170*/  IADD3 R14, P5, R44, 0x2000, RZ ;  /* 0x000020002c0e7810 */ /* 0x000fe20007fbe0ff */
[----:B------:R3:W-:Y:S03]  /*10180*/  STSM.16.M88.4 [R12], R8 ;  /* 0x000000080c007844 */ /* 0x0007e60000000200 */
[----:B------:R-:W-:-:S04]  /*10190*/  LOP3.LUT R7, R14, 0x380, RZ, 0xc0, !PT ;  /* 0x000003800e077812 */ /* 0x000fc800078ec0ff */
[----:B------:R-:W-:Y:S02]  /*101a0*/  SHF.R.U64 R7, R7, 0x3, RZ ;  /* 0x0000000307077819 */ /* 0x000fe400000012ff */
[----:B---3--:R-:W-:Y:S01]  /*101b0*/  LOP3.LUT R8, R5, R6, RZ, 0x3c, !PT ;  /* 0x0000000605087212 */ /* 0x008fe200078e3cff */
[----:B------:R-:W-:Y:S01]  /*101c0*/  IMAD.X R5, RZ, RZ, R45, P0 ;  /* 0x000000ffff057224 */ /* 0x000fe200000e062d */
[----:B------:R-:W-:-:S04]  /*101d0*/  IADD3 R57, P0, R44, 0x2040, RZ ;  /* 0x000020402c397810 */ /* 0x000fc80007f1e0ff */
[----:B------:R-:W-:Y:S02]  /*101e0*/  LOP3.LUT R56, R57, 0x380, RZ, 0xc0, !PT ;  /* 0x0000038039387812 */ /* 0x000fe400078ec0ff */
[----:B------:R-:W-:Y:S02]  /*101f0*/  LOP3.LUT R10, R7, R14, RZ, 0x3c, !PT ;  /* 0x0000000e070a7212 */ /* 0x000fe400078e3cff */
[----:B------:R-:W-:Y:S02]  /*10200*/  MOV R9, R4 ;  /* 0x0000000400097202 */ /* 0x000fe40000000f00 */
[----:B------:R-:W-:Y:S02]  /*10210*/  F2FP.F16.F32.PACK_AB R4, R155, R157 ;  /* 0x0000009d9b04723e */ /* 0x000fe400000000ff */
[----:B------:R-:W-:Y:S02]  /*10220*/  IADD3 R31, P6, R44, 0x2020, RZ ;  /* 0x000020202c1f7810 */ /* 0x000fe40007fde0ff */
[----:B------:R-:W-:-:S02]  /*10230*/  F2FP.F16.F32.PACK_AB R5, R43, R42 ;  /* 0x0000002a2b05723e */ /* 0x000fc400000000ff */
[----:B------:R-:W-:Y:S02]  /*10240*/  F2FP.F16.F32.PACK_AB R6, R153, R156 ;  /* 0x0000009c9906723e */ /* 0x000fe400000000ff */
[----:B------:R-:W-:Y:S02]  /*10250*/  F2FP.F16.F32.PACK_AB R7, R47, R46 ;  /* 0x0000002e2f07723e */ /* 0x000fe400000000ff */
[----:B------:R-:W-:Y:S02]  /*10260*/  SHF.R.U64 R56, R56, 0x3, RZ ;  /* 0x0000000338387819 */ /* 0x000fe400000012ff */
[C---:B------:R-:W-:Y:S02]  /*10270*/  IADD3 R53, P1, R44.reuse, 0x2060, RZ ;  /* 0x000020602c357810 */ /* 0x040fe40007f3e0ff */
[----:B------:R-:W-:Y:S01]  /*10280*/  IADD3 R49, P2, R44, 0x4000, RZ ;  /* 0x000040002c317810 */ /* 0x000fe20007f5e0ff */
[----:B------:R3:W-:Y:S01]  /*10290*/  STSM.16.M88.4 [R9], R4 ;  /* 0x0000000409007844 */ /* 0x0007e20000000200 */
        /* <DEDUP_REMOVED lines=8> */
[----:B---3--:R-:W-:Y:S01]  /*10320*/  IADD3 R7, P0, R44, 0x6020, RZ ;  /* 0x000060202c077810 */ /* 0x008fe20007f1e0ff */
[--C-:B------:R-:W-:Y:S01]  /*10330*/  IMAD.X R9, RZ, RZ, R45.reuse, P4 ;  /* 0x000000ffff097224 */ /* 0x100fe200020e062d */
[----:B------:R-:W-:Y:S02]  /*10340*/  LOP3.LUT R30, R30, R31, RZ, 0x3c, !PT ;  /* 0x0000001f1e1e7212 */ /* 0x000fe400078e3cff */
[----:B------:R-:W-:Y:S01]  /*10350*/  LOP3.LUT R6, R7, 0x380, RZ, 0xc0, !PT ;  /* 0x0000038007067812 */ /* 0x000fe200078ec0ff */
[--C-:B------:R-:W-:Y:S01]  /*10360*/  IMAD.X R11, RZ, RZ, R45.reuse, P5 ;  /* 0x000000ffff0b7224 */ /* 0x100fe200028e062d */
[----:B------:R-:W-:Y:S01]  /*10370*/  LOP3.LUT R52, R52, R53, RZ, 0x3c, !PT ;  /* 0x0000003534347212 */ /* 0x000fe200078e3cff */
[--C-:B------:R-:W-:Y:S01]  /*10380*/  IMAD.X R31, RZ, RZ, R45.reuse, P6 ;  /* 0x000000ffff1f7224 */ /* 0x100fe200030e062d */
[----:B------:R-:W-:Y:S01]  /*10390*/  LOP3.LUT R48, R48, R49, RZ, 0x3c, !PT ;  /* 0x0000003130307212 */ /* 0x000fe200078e3cff */
[--C-:B------:R-:W-:Y:S01]  /*103a0*/  IMAD.X R53, RZ, RZ, R45.reuse, P1 ;  /* 0x000000ffff357224 */ /* 0x100fe200008e062d */
[C---:B------:R-:W-:Y:S01]  /*103b0*/  IADD3 R35, P3, R44.reuse, 0x4020, RZ ;  /* 0x000040202c237810 */ /* 0x040fe20007f7e0ff */
[----:B------:R-:W-:Y:S01]  /*103c0*/  IMAD.X R49, RZ, RZ, R45, P2 ;  /* 0x000000ffff317224 */ /* 0x000fe200010e062d */
[----:B------:R-:W-:-:S02]  /*103d0*/  IADD3 R47, P4, R44, 0x4040, RZ ;  /* 0x000040402c2f7810 */ /* 0x000fc40007f9e0ff */
[C---:B------:R-:W-:Y:S02]  /*103e0*/  IADD3 R43, P5, R44.reuse, 0x4060, RZ ;  /* 0x000040602c2b7810 */ /* 0x040fe40007fbe0ff */
[----:B------:R-:W-:Y:S02]  /*103f0*/  IADD3 R39, P6, R44, 0x6000, RZ ;  /* 0x000060002c277810 */ /* 0x000fe40007fde0ff */
[----:B------:R-:W-:Y:S02]  /*10400*/  SHF.R.U64 R6, R6, 0x3, RZ ;  /* 0x0000000306067819 */ /* 0x000fe400000012ff */
[C---:B------:R-:W-:Y:S02]  /*10410*/  IADD3 R4, P1, R44.reuse, 0x6040, RZ ;  /* 0x000060402c047810 */ /* 0x040fe40007f3e0ff */
[----:B------:R-:W-:Y:S02]  /*10420*/  IADD3 R44, P2, R44, 0x6060, RZ ;  /* 0x000060602c2c7810 */ /* 0x000fe40007f5e0ff */
[----:B------:R-:W-:-:S02]  /*10430*/  LOP3.LUT R46, R47, 0x380, RZ, 0xc0, !PT ;  /* 0x000003802f2e7812 */ /* 0x000fc400078ec0ff */
[----:B------:R-:W-:Y:S02]  /*10440*/  LOP3.LUT R6, R6, R7, RZ, 0x3c, !PT ;  /* 0x0000000706067212 */ /* 0x000fe400078e3cff */
[----:B------:R-:W-:Y:S02]  /*10450*/  LOP3.LUT R7, R4, 0x380, RZ, 0xc0, !PT ;  /* 0x0000038004077812 */ /* 0x000fe400078ec0ff */
[----:B------:R-:W-:Y:S02]  /*10460*/  LOP3.LUT R5, R44, 0x380, RZ, 0xc0, !PT ;  /* 0x000003802c057812 */ /* 0x000fe400078ec0ff */
[----:B------:R-:W-:Y:S02]  /*10470*/  SHF.R.U64 R46, R46, 0x3, RZ ;  /* 0x000000032e2e7819 */ /* 0x000fe400000012ff */
[----:B------:R-:W-:Y:S02]  /*10480*/  SHF.R.U64 R7, R7, 0x3, RZ ;  /* 0x0000000307077819 */ /* 0x000fe400000012ff */
[----:B------:R-:W-:-:S02]  /*10490*/  SHF.R.U64 R5, R5, 0x3, RZ ;  /* 0x0000000305057819 */ /* 0x000fc400000012ff */
[----:B------:R-:W-:Y:S02]  /*104a0*/  LOP3.LUT R34, R35, 0x380, RZ, 0xc0, !PT ;  /* 0x0000038023227812 */ /* 0x000fe400078ec0ff */
[----:B------:R-:W-:Y:S02]  /*104b0*/  LOP3.LUT R38, R39, 0x380, RZ, 0xc0, !PT ;  /* 0x0000038027267812 */ /* 0x000fe400078ec0ff */
[----:B------:R-:W-:Y:S01]  /*104c0*/  LOP3.LUT R46, R46, R47, RZ, 0x3c, !PT ;  /* 0x0000002f2e2e7212 */ /* 0x000fe200078e3cff */
[--C-:B------:R-:W-:Y:S01]  /*104d0*/  IMAD.X R47, RZ, RZ, R45.reuse, P4 ;  /* 0x000000ffff2f7224 */ /* 0x100fe200020e062d */
[----:B------:R-:W-:Y:S02]  /*104e0*/  LOP3.LUT R42, R43, 0x380, RZ, 0xc0, !PT ;  /* 0x000003802b2a7812 */ /* 0x000fe400078ec0ff */
[----:B------:R-:W-:Y:S01]  /*104f0*/  LOP3.LUT R4, R7, R4, RZ, 0x3c, !PT ;  /* 0x0000000407047212 */ /* 0x000fe200078e3cff */
[--C-:B------:R-:W-:Y:S01]  /*10500*/  IMAD.X R7, RZ, RZ, R45.reuse, P0 ;  /* 0x000000ffff077224 */ /* 0x100fe200000e062d */
[----:B------:R-:W-:Y:S01]  /*10510*/  LOP3.LUT R44, R5, R44, RZ, 0x3c, !PT ;  /* 0x0000002c052c7212 */ /* 0x000fe200078e3cff */
[----:B------:R-:W-:Y:S01]  /*10520*/  IMAD.X R5, RZ, RZ, R45, P1 ;  /* 0x000000ffff057224 */ /* 0x000fe200008e062d */
[----:B------:R-:W-:-:S02]  /*10530*/  SHF.R.U64 R34, R34, 0x3, RZ ;  /* 0x0000000322227819 */ /* 0x000fc400000012ff */
[----:B------:R-:W-:Y:S02]  /*10540*/  SHF.R.U64 R38, R38, 0x3, RZ ;  /* 0x0000000326267819 */ /* 0x000fe400000012ff */
[----:B------:R-:W-:Y:S02]  /*10550*/  SHF.R.U64 R42, R42, 0x3, RZ ;  /* 0x000000032a2a7819 */ /* 0x000fe400000012ff */
[----:B------:R-:W-:Y:S01]  /*10560*/  LOP3.LUT R34, R34, R35, RZ, 0x3c, !PT ;  /* 0x0000002322227212 */ /* 0x000fe200078e3cff */
[--C-:B------:R-:W-:Y:S01]  /*10570*/  IMAD.X R35, RZ, RZ, R45.reuse, P3 ;  /* 0x000000ffff237224 */ /* 0x100fe200018e062d */
[----:B------:R-:W-:Y:S02]  /*10580*/  MOV R47, R46 ;  /* 0x0000002e002f7202 */ /* 0x000fe40000000f00 */
[----:B------:R-:W-:Y:S01]  /*10590*/  LOP3.LUT R38, R38, R39, RZ, 0x3c, !PT ;  /* 0x0000002726267212 */ /* 0x000fe200078e3cff */
[----:B------:R-:W-:Y:S01]  /*105a0*/  IMAD.X R39, RZ, RZ, R45, P6 ;  /* 0x000000ffff277224 */ /* 0x000fe200030e062d */
[----:B--2---:R-:W-:-:S02]  /*105b0*/  MOV R24, R6 ;  /* 0x0000000600187202 */ /* 0x004fc40000000f00 */
[----:B------:R-:W-:Y:S02]  /*105c0*/  MOV R46, R4 ;  /* 0x00000004002e7202 */ /* 0x000fe40000000f00 */
[----:B------:R-:W-:Y:S02]  /*105d0*/  MOV R36, R8 ;  /* 0x0000000800247202 */ /* 0x000fe40000000f00 */
[----:B------:R-:W-:Y:S02]  /*105e0*/  F2FP.F16.F32.PACK_AB R4, R161, R163 ;  /* 0x000000a3a104723e */ /* 0x000fe400000000ff */
[----:B------:R-:W-:Y:S02]  /*105f0*/  F2FP.F16.F32.PACK_AB R5, R51, R50 ;  /* 0x000000323305723e */ /* 0x000fe400000000ff */
[----:B------:R-:W-:Y:S02]  /*10600*/  F2FP.F16.F32.PACK_AB R6, R159, R162 ;  /* 0x000000a29f06723e */ /* 0x000fe400000000ff */
[----:B------:R-:W-:-:S02]  /*10610*/  F2FP.F16.F32.PACK_AB R7, R55, R54 ;  /* 0x000000363707723e */ /* 0x000fc400000000ff */
[----:B------:R-:W-:Y:S02]  /*10620*/  LOP3.LUT R42, R42, R43, RZ, 0x3c, !PT ;  /* 0x0000002b2a2a7212 */ /* 0x000fe400078e3cff */
[----:B------:R-:W-:Y:S02]  /*10630*/  MOV R66, R10 ;  /* 0x0000000a00427202 */ /* 0x000fe40000000f00 */
[----:B------:R-:W-:Y:S02]  /*10640*/  IADD3.X R43, RZ, R45, RZ, P5, !PT ;  /* 0x0000002dff2b7210 */ /* 0x000fe40002ffe4ff */
[----:B------:R-:W-:Y:S02]  /*10650*/  F2FP.F16.F32.PACK_AB R8, R158, R160 ;  /* 0x000000a09e08723e */ /* 0x000fe400000000ff */
[----:B------:R-:W-:Y:S02]  /*10660*/  F2FP.F16.F32.PACK_AB R9, R59, R58 ;  /* 0x0000003a3b09723e */ /* 0x000fe400000000ff */
[----:B------:R-:W-:-:S02]  /*10670*/  F2FP.F16.F32.PACK_AB R10, R61, R60 ;  /* 0x0000003c3d0a723e */ /* 0x000fc400000000ff */
[----:B------:R-:W-:Y:S02]  /*10680*/  F2FP.F16.F32.PACK_AB R11, R63, R62 ;  /* 0x0000003e3f0b723e */ /* 0x000fe400000000ff */
[----:B------:R-:W-:Y:S02]  /*10690*/  MOV R70, R30 ;  /* 0x0000001e00467202 */ /* 0x000fe40000000f00 */
[----:B------:R-:W-:Y:S02]  /*106a0*/  MOV R56, R56 ;  /* 0x0000003800387202 */ /* 0x000fe40000000f00 */
[----:B------:R-:W-:Y:S02]  /*106b0*/  MOV R48, R48 ;  /* 0x0000003000307202 */ /* 0x000fe40000000f00 */
[----:B------:R-:W-:Y:S02]  /*106c0*/  F2FP.F16.F32.PACK_AB R12, R65, R64 ;  /* 0x00000040410c723e */ /* 0x000fe400000000ff */
[----:B------:R-:W-:Y:S01]  /*106d0*/  F2FP.F16.F32.PACK_AB R14, R69, R68 ;  /* 0x00000044450e723e */ /* 0x000fe200000000ff */
[----:B------:R2:W-:Y:S01]  /*106e0*/  STSM.16.M88.4 [R36], R4 ;  /* 0x0000000424007844 */ /* 0x0005e20000000200 */
[----:B------:R-:W-:-:S02]  /*106f0*/  MOV R57, R52 ;  /* 0x0000003400397202 */ /* 0x000fc40000000f00 */
[----:B------:R-:W-:Y:S02]  /*10700*/  MOV R49, R34 ;  /* 0x0000002200317202 */ /* 0x000fe40000000f00 */
[----:B------:R-:W-:Y:S02]  /*10710*/  F2FP.F16.F32.PACK_AB R28, R73, R72 ;  /* 0x00000048491c723e */ /* 0x000fe400000000ff */
[----:B------:R-:W-:Y:S02]  /*10720*/  F2FP.F16.F32.PACK_AB R30, R77, R76 ;  /* 0x0000004c4d1e723e */ /* 0x000fe400000000ff */
[----:B------:R-:W-:Y:S02]  /*10730*/  F2FP.F16.F32.PACK_AB R31, R79, R78 ;  /* 0x0000004e4f1f723e */ /* 0x000fe400000000ff */
[----:B------:R-:W-:Y:S02]  /*10740*/  MOV R53, R38 ;  /* 0x0000002600357202 */ /* 0x000fe40000000f00 */
[----:B------:R-:W-:-:S02]  /*10750*/  F2FP.F16.F32.PACK_AB R34, R85, R84 ;  /* 0x000000545522723e */ /* 0x000fc400000000ff */
[----:B------:R-:W-:Y:S01]  /*10760*/  F2FP.F16.F32.PACK_AB R35, R87, R86 ;  /* 0x000000565723723e */ /* 0x000fe200000000ff */
[----:B------:R3:W-:Y:S01]  /*10770*/  STSM.16.M88.4 [R66], R8 ;  /* 0x0000000842007844 */ /* 0x0007e20000000200 */
[----:B------:R-:W-:Y:S02]  /*10780*/  MOV R52, R42 ;  /* 0x0000002a00347202 */ /* 0x000fe40000000f00 */
[----:B--2---:R-:W-:Y:S02]  /*10790*/  F2FP.F16.F32.PACK_AB R36, R89, R88 ;  /* 0x000000585924723e */ /* 0x004fe400000000ff */
[----:B------:R-:W-:Y:S02]  /*107a0*/  F2FP.F16.F32.PACK_AB R38, R93, R92 ;  /* 0x0000005c5d26723e */ /* 0x000fe400000000ff */
[----:B------:R-:W-:Y:S01]  /*107b0*/  F2FP.F16.F32.PACK_AB R39, R95, R94 ;  /* 0x0000005e5f27723e */ /* 0x000fe200000000ff */
[----:B------:R2:W-:Y:S01]  /*107c0*/  STSM.16.M88.4 [R70], R12 ;  /* 0x0000000c46007844 */ /* 0x0005e20000000200 */
        /* <DEDUP_REMOVED lines=8> */
[----:B---3--:R-:W-:-:S02]  /*10850*/  F2FP.F16.F32.PACK_AB R8, R113, R112 ;  /* 0x000000707108723e */ /* 0x008fc400000000ff */
[----:B------:R-:W-:Y:S02]  /*10860*/  F2FP.F16.F32.PACK_AB R9, R115, R114 ;  /* 0x000000727309723e */ /* 0x000fe400000000ff */
[----:B------:R-:W-:Y:S02]  /*10870*/  F2FP.F16.F32.PACK_AB R10, R117, R116 ;  /* 0x00000074750a723e */ /* 0x000fe400000000ff */
[----:B------:R-:W-:Y:S01]  /*10880*/  F2FP.F16.F32.PACK_AB R11, R119, R118 ;  /* 0x00000076770b723e */ /* 0x000fe200000000ff */
[----:B------:R-:W-:Y:S01]  /*10890*/  STSM.16.M88.4 [R48], R36 ;  /* 0x0000002430007844 */ /* 0x000fe20000000200 */
[----:B------:R-:W-:-:S03]  /*108a0*/  IMAD.X R45, RZ, RZ, R45, P2 ;  /* 0x000000ffff2d7224 */ /* 0x000fc600010e062d */
[----:B------:R-:W-:Y:S01]  /*108b0*/  STSM.16.M88.4 [R49], R40 ;  /* 0x0000002831007844 */ /* 0x000fe20000000200 */
[----:B--2---:R-:W-:-:S03]  /*108c0*/  F2FP.F16.F32.PACK_AB R12, R121, R120 ;  /* 0x00000078790c723e */ /* 0x004fc600000000ff */
[----:B------:R-:W-:Y:S01]  /*108d0*/  STSM.16.M88.4 [R47], R4 ;  /* 0x000000042f007844 */ /* 0x000fe20000000200 */
[----:B------:R-:W-:Y:S02]  /*108e0*/  F2FP.F16.F32.PACK_AB R13, R123, R122 ;  /* 0x0000007a7b0d723e */ /* 0x000fe400000000ff */
[----:B------:R-:W-:Y:S01]  /*108f0*/  F2FP.F16.F32.PACK_AB R14, R125, R124 ;  /* 0x0000007c7d0e723e */ /* 0x000fe200000000ff */
[----:B------:R2:W-:Y:S01]  /*10900*/  STSM.16.M88.4 [R52], R8 ;  /* 0x0000000834007844 */ /* 0x0005e20000000200 */
[----:B------:R-:W-:Y:S02]  /*10910*/  F2FP.F16.F32.PACK_AB R15, R127, R126 ;  /* 0x0000007e7f0f723e */ /* 0x000fe400000000ff */
[----:B------:R-:W-:Y:S02]  /*10920*/  ISETP.NE.U32.AND P0, PT, RZ, UR4, PT ;  /* 0x00000004ff007c0c */ /* 0x000fe4000bf05070 */
[----:B----4-:R-:W-:Y:S02]  /*10930*/  F2FP.F16.F32.PACK_AB R32, R129, R128 ;  /* 0x000000808120723e */ /* 0x010fe400000000ff */
        /* <DEDUP_REMOVED lines=22> */
[----:B------:R-:W-:Y:S09]  /*10aa0*/  BAR.SYNC.DEFER_BLOCKING 0x1, 0x100 ;  /* 0x0044000000007b1d */ /* 0x000ff20000010000 */
        /* <DEDUP_REMOVED lines=30> */
[----:B------:R-:W-:Y:S02]  /*10c90*/  LOP3.LUT R28, R28, R29, RZ, 0x3c, !PT ;  /* 0x0000001d1c1c7212 */ /* 0x000fe400078e3cff */
[----:B------:R-:W-:Y:S01]  /*10ca0*/  LOP3.LUT R32, R32, R33, RZ, 0x3c, !PT ;  /* 0x0000002120207212 */ /* 0x000fe200078e3cff */
[----:B------:R-:W-:Y:S01]  /*10cb0*/  IMAD.X R33, RZ, RZ, R21, P4 ;  /* 0x000000ffff217224 */ /* 0x000fe200020e0615 */
        /* <DEDUP_REMOVED lines=30> */
.L_x_8050:
[----:B------:R-:W2:Y:S01]  /*10ea0*/  LDL.LU R9, [R1+0x40] ;  /* 0x0000400001097983 */ /* 0x000ea20000300800 */
[----:B------:R-:W-:-:S03]  /*10eb0*/  ISETP.NE.AND P6, PT, R6, RZ, PT ;  /* 0x000000ff0600720c */ /* 0x000fc60003fc5270 */
[----:B------:R-:W3:Y:S01]  /*10ec0*/  LDL.LU R8, [R1+0x48] ;  /* 0x0000480001087983 */ /* 0x000ee20000300800 */
[----:B------:R-:W4:Y:S01]  /*10ed0*/  S2R R5, SR_TID.X ;  /* 0x0000000000057919 */ /* 0x000f220000002100 */
[----:B------:R-:W-:Y:S01]  /*10ee0*/  IADD3.X R57, RZ, R21, RZ, P5, !PT ;  /* 0x00000015ff397210 */ /* 0x000fe20002ffe4ff */
[----:B------:R-:W-:Y:S01]  /*10ef0*/  IMAD.X R37, RZ, RZ, R21, P6 ;  /* 0x000000ffff257224 */ /* 0x000fe200030e0615 */
[----:B------:R-:W3:Y:S01]  /*10f00*/  LDL R84, [R1+0x34] ;  /* 0x0000340001547983 */ /* 0x000ee20000100800 */
        /* <DEDUP_REMOVED lines=43> */
[----:B------:R-:W-:Y:S06]  /*111c0*/  @P5 BRA `(.L_x_8051) ;  /* 0x0000000000b85947 */ /* 0x000fec0003800000 */
[----:B------:R-:W2:Y:S01]  /*111d0*/  LDC R35, c[0x0][0xbe8] ;  /* 0x0002fa00ff237b82 */ /* 0x000ea20000000800 */
[----:B------:R-:W-:Y:S01]  /*111e0*/  ULDC.64 UR4, c[0x0][0xb90] ;  /* 0x0002e40000047ab9 */ /* 0x000fe20000000a00 */
[----:B------:R-:W-:Y:S02]  /*111f0*/  IMAD.IADD R20, R228, 0x1, R201 ;  /* 0x00000001e4147824 */ /* 0x000fe400078e02c9 */
[----:B------:R-:W-:Y:S02]  /*11200*/  IMAD R8, R83, UR4, RZ ;  /* 0x0000000453087c24 */ /* 0x000fe4000f8e02ff */
[----:B------:R-:W-:Y:S02]  /*11210*/  IMAD.MOV.U32 R6, RZ, RZ, R80 ;  /* 0x000000ffff067224 */ /* 0x000fe400078e0050 */
[----:B------:R-:W-:Y:S02]  /*11220*/  IMAD R15, R84, UR5, R8 ;  /* 0x00000005540f7c24 */ /* 0x000fe4000f8e0208 */
[----:B------:R-:W-:-:S02]  /*11230*/  IMAD.MOV.U32 R7, RZ, RZ, R21 ;  /* 0x000000ffff077224 */ /* 0x000fc400078e0015 */
[----:B------:R-:W-:Y:S02]  /*11240*/  IMAD.IADD R30, R197, 0x1, R201 ;  /* 0x00000001c51e7824 */ /* 0x000fe400078e02c9 */
[----:B------:R-:W-:Y:S01]  /*11250*/  IMAD.WIDE.U32 R6, R84, UR4, R6 ;  /* 0x0000000454067c25 */ /* 0x000fe2000f8e0006 */
[----:B------:R-:W-:-:S03]  /*11260*/  ULDC.64 UR4, c[0x0][0xb98] ;  /* 0x0002e60000047ab9 */ /* 0x000fc60000000a00 */
[----:B------:R-:W-:Y:S02]  /*11270*/  IMAD.IADD R7, R7, 0x1, R15 ;  /* 0x0000000107077824 */ /* 0x000fe400078e020f */
[----:B------:R-:W-:Y:S01]  /*11280*/  IMAD.WIDE.U32 R6, R81, UR4, R6 ;  /* 0x0000000451067c25 */ /* 0x000fe2000f8e0006 */
[----:B--2---:R-:W-:-:S13]  /*11290*/  ISETP.NE.AND P0, PT, R35, 0x1, PT ;  /* 0x000000012300780c */ /* 0x004fda0003f05270 */
[----:B------:R-:W2:Y:S08]  /*112a0*/  @P0 LDC R9, c[0x0][0xbec] ;  /* 0x0002fb00ff090b82 */ /* 0x000eb00000000800 */
[----:B------:R-:W3:Y:S01]  /*112b0*/  @P0 LDC R31, c[0x0][0xbf0] ;  /* 0x0002fc00ff1f0b82 */ /* 0x000ee20000000800 */
[----:B--2---:R-:W-:Y:S01]  /*112c0*/  @P0 IMAD.HI.U32 R8, R20, R9, RZ ;  /* 0x0000000914080227 */ /* 0x004fe200078e00ff */
[----:B------:R-:W-:-:S04]  /*112d0*/  MOV R9, R20 ;  /* 0x0000001400097202 */ /* 0x000fc80000000f00 */
[----:B---3--:R-:W-:Y:S01]  /*112e0*/  @P0 SHF.R.U32.HI R9, RZ, R31, R8 ;  /* 0x0000001fff090219 */ /* 0x008fe20000011608 */
[----:B------:R-:W-:-:S03]  /*112f0*/  IMAD R8, R82, UR4, RZ ;  /* 0x0000000452087c24 */ /* 0x000fc6000f8e02ff */
[--C-:B------:R-:W-:Y:S01]  /*11300*/  SHF.R.S32.HI R31, RZ, 0x1f, R9.reuse ;  /* 0x0000001fff1f7819 */ /* 0x100fe20000011409 */
[----:B------:R-:W-:Y:S01]  /*11310*/  IMAD.MOV R14, RZ, RZ, -R9 ;  /* 0x000000ffff0e7224 */ /* 0x000fe200078e0a09 */
[----:B------:R-:W-:-:S03]  /*11320*/  IADD3 R6, P0, R9, R6, RZ ;  /* 0x0000000609067210 */ /* 0x000fc60007f1e0ff */
[----:B------:R-:W-:Y:S02]  /*11330*/  IMAD R15, R35, R14, R20 ;  /* 0x0000000e230f7224 */ /* 0x000fe400078e0214 */
        /* <DEDUP_REMOVED lines=19> */
[----:B------:R-:W2:Y:S04]  /*11470*/  SHFL.IDX PT, R7, R20, RZ, 0x1c1f ;  /* 0x001c1fff14077589 */ /* 0x000ea800000e0000 */
[----:B------:R-:W3:Y:S06]  /*11480*/  SHFL.IDX PT, R9, R20, 0x1, 0x1c1f ;  /* 0x003c1f0014097f89 */ /* 0x000eec00000e0000 */
[----:B--2---:R2:W-:Y:S04]  /*11490*/  @!P1 ST.E desc[UR40][R6.64], R0 ;  /* 0x0000000006009985 */ /* 0x0045e8000c101928 */
[----:B---3--:R2:W-:Y:S02]  /*114a0*/  @!P0 ST.E desc[UR40][R8.64], R3 ;  /* 0x0000000308008985 */ /* 0x0085e4000c101928 */
.L_x_8051:
[----:B------:R-:W3:Y:S01]  /*114b0*/  LDC R87, c[0x0][0xbe8] ;  /* 0x0002fa00ff577b82 */ /* 0x000ee20000000800 */
[----:B------:R-:W-:Y:S01]  /*114c0*/  ULDC.64 UR4, c[0x0][0xaa0] ;  /* 0x0002a80000047ab9 */ /* 0x000fe20000000a00 */
[----:B--2---:R-:W5:Y:S01]  /*114d0*/  LD.E.128 R4, desc[UR40][R4.64] ;  /* 0x0000002804047980 */ /* 0x004f62000c101d00 */
[----:B------:R-:W-:Y:S01]  /*114e0*/  IMAD R21, R21, UR4, RZ ;  /* 0x0000000415157c24 */ /* 0x000fe2000f8e02ff */
[----:B------:R-:W-:Y:S02]  /*114f0*/  SHF.R.S32.HI R0, RZ, 0x1f, R90 ;  /* 0x0000001fff007819 */ /* 0x000fe4000001145a */
[----:B------:R-:W5:Y:S01]  /*11500*/  LD.E.128 R8, desc[UR40][R10.64] ;  /* 0x000000280a087980 */ /* 0x000f62000c101d00 */
[C---:B------:R-:W-:Y:S02]  /*11510*/  IMAD R3, R80.reuse, UR5, R21 ;  /* 0x0000000550037c24 */ /* 0x040fe4000f8e0215 */
[----:B------:R-:W-:Y:S01]  /*11520*/  IMAD.WIDE.U32 R20, R80, UR4, RZ ;  /* 0x0000000450147c25 */ /* 0x000fe2000f8e00ff */
[----:B------:R-:W-:Y:S01]  /*11530*/  LEA.HI R0, R0, R90, RZ, 0x3 ;  /* 0x0000005a00007211 */ /* 0x000fe200078f18ff */
[----:B------:R-:W-:Y:S01]  /*11540*/  ULDC.64 UR4, c[0x0][0xae8] ;  /* 0x0002ba0000047ab9 */ /* 0x000fe20000000a00 */
[----:B------:R-:W5:Y:S04]  /*11550*/  LD.E.128 R12, desc[UR40][R12.64] ;  /* 0x000000280c0c7980 */ /* 0x000f68000c101d00 */
[----:B------:R-:W5:Y:S04]  /*11560*/  LD.E.128 R28, desc[UR40][R28.64] ;  /* 0x000000281c1c7980 */ /* 0x000f68000c101d00 */
[----:B------:R-:W5:Y:S01]  /*11570*/  LD.E.128 R32, desc[UR40][R32.64] ;  /* 0x0000002820207980 */ /* 0x000f62000c101d00 */
[----:B---3--:R-:W-:Y:S01]  /*11580*/  ISETP.NE.AND P1, PT, R87, 0x1, PT ;  /* 0x000000015700780c */ /* 0x008fe20003f25270 */
[----:B------:R-:W-:-:S02]  /*11590*/  IMAD.IADD R21, R21, 0x1, R3 ;  /* 0x0000000115157824 */ /* 0x000fc400078e0203 */
[----:B------:R-:W5:Y:S01]  /*115a0*/  LD.E.128 R36, desc[UR40][R36.64] ;  /* 0x0000002824247980 */ /* 0x000f62000c101d00 */
[----:B------:R-:W2:Y:S01]  /*115b0*/  LDC R3, c[0x0][0xac8] ;  /* 0x0002b200ff037b82 */ /* 0x000ea20000000800 */
[----:B------:R-:W-:Y:S01]  /*115c0*/  LOP3.LUT R0, R0, 0xfffffff8, RZ, 0xc0, !PT ;  /* 0xfffffff800007812 */ /* 0x000fe200078ec0ff */
[----:B------:R-:W-:Y:S01]  /*115d0*/  IMAD R83, R83, UR4, RZ ;  /* 0x0000000453537c24 */ /* 0x000fe2000f8e02ff */
[----:B------:R-:W5:Y:S04]  /*115e0*/  LD.E.128 R40, desc[UR40][R40.64] ;  /* 0x0000002828287980 */ /* 0x000f68000c101d00 */
[----:B------:R-:W5:Y:S02]  /*115f0*/  LD.E.128 R44, desc[UR40][R44.64] ;  /* 0x000000282c2c7980 */ /* 0x000f64000c101d00 */
[----:B------:R-:W3:Y:S01]  /*11600*/  @P1 LDC R85, c[0x0][0xbec] ;  /* 0x0002fb00ff551b82 */ /* 0x000ee20000000800 */
[----:B------:R-:W-:Y:S01]  /*11610*/  IMAD.IADD R0, R90, 0x1, -R0 ;  /* 0x000000015a007824 */ /* 0x000fe200078e0a00 */
[----:B------:R-:W5:Y:S04]  /*11620*/  LD.E.128 R48, desc[UR40][R48.64] ;  /* 0x0000002830307980 */ /* 0x000f68000c101d00 */
[----:B------:R-:W5:Y:S02]  /*11630*/  LD.E.128 R52, desc[UR40][R52.64] ;  /* 0x0000002834347980 */ /* 0x000f64000c101d00 */
[----:B------:R-:W4:Y:S01]  /*11640*/  @P1 LDC R89, c[0x0][0xbf0] ;  /* 0x0002fc00ff591b82 */ /* 0x000f220000000800 */
[C---:B------:R-:W-:Y:S01]  /*11650*/  IMAD R83, R84.reuse, UR5, R83 ;  /* 0x0000000554537c24 */ /* 0x040fe2000f8e0253 */
[----:B------:R-:W5:Y:S01]  /*11660*/  LD.E.128 R56, desc[UR40][R56.64] ;  /* 0x0000002838387980 */ /* 0x000f62000c101d00 */
[----:B------:R-:W-:Y:S01]  /*11670*/  IMAD.WIDE.U32 R20, R84, UR4, R20 ;  /* 0x0000000454147c25 */ /* 0x000fe2000f8e0014 */
[----:B------:R-:W-:Y:S01]  /*11680*/  ULDC.64 UR4, c[0x0][0xaf0] ;  /* 0x0002bc0000047ab9 */ /* 0x000fe20000000a00 */
[----:B------:R-:W-:Y:S01]  /*11690*/  LEA R0, R0, R98, 0x5 ;  /* 0x0000006200007211 */ /* 0x000fe200078e28ff */
[----:B------:R-:W5:Y:S01]  /*116a0*/  LD.E.128 R60, desc[UR40][R60.64] ;  /* 0x000000283c3c7980 */ /* 0x000f62000c101d00 */
[----:B------:R-:W-:-:S02]  /*116b0*/  IMAD R82, R82, UR4, RZ ;  /* 0x0000000452527c24 */ /* 0x000fc4000f8e02ff */
[----:B------:R-:W-:Y:S01]  /*116c0*/  IMAD.IADD R21, R21, 0x1, R83 ;  /* 0x0000000115157824 */ /* 0x000fe200078e0253 */
[----:B------:R-:W5:Y:S01]  /*116d0*/  LD.E.128 R64, desc[UR40][R64.64] ;  /* 0x0000002840407980 */ /* 0x000f62000c101d00 */
[----:B------:R-:W-:Y:S02]  /*116e0*/  IMAD R83, R81, UR5, R82 ;  /* 0x0000000551537c24 */ /* 0x000fe4000f8e0252 */
[----:B------:R-:W-:Y:S01]  /*116f0*/  VIADD R99, R200, 0x40 ;  /* 0x00000040c8637836 */ /* 0x000fe20000000000 */
[----:B------:R-:W5:Y:S01]  /*11700*/  LD.E.128 R68, desc[UR40][R68.64] ;  /* 0x0000002844447980 */ /* 0x000f62000c101d00 */
[----:B------:R-:W-:-:S03]  /*11710*/  IMAD.IADD R82, R201, 0x1, R0 ;  /* 0x00000001c9527824 */ /* 0x000fc600078e0200 */
[----:B--2---:R-:W-:Y:S01]  /*11720*/  ISETP.GE.AND P0, PT, R99, R3, PT ;  /* 0x000000036300720c */ /* 0x004fe20003f06270 */
[----:B---3--:R-:W-:Y:S01]  /*11730*/  @P1 IMAD.HI.U32 R0, R82, R85, RZ ;  /* 0x0000005552001227 */ /* 0x008fe200078e00ff */
[----:B------:R-:W5:Y:S03]  /*11740*/  LD.E.128 R72, desc[UR40][R72.64] ;  /* 0x0000002848487980 */ /* 0x000f66000c101d00 */
[C---:B------:R-:W-:Y:S01]  /*11750*/  VIADD R97, R200.reuse, 0x80 ;  /* 0x00000080c8617836 */ /* 0x040fe20000000000 */
[----:B------:R-:W-:Y:S01]  /*11760*/  SEL R80, RZ, 0xffffffff, P0 ;  /* 0xffffffffff507807 */ /* 0x000fe20000000000 */
[----:B------:R-:W-:Y:S01]  /*11770*/  IMAD.WIDE.U32 R20, R81, UR4, R20 ;  /* 0x0000000451147c25 */ /* 0x000fe2000f8e0014 */
[----:B------:R-:W-:Y:S01]  /*11780*/  ULDC.64 UR4, c[0x0][0xae0] ;  /* 0x0002b80000047ab9 */ /* 0x000fe20000000a00 */
[----:B------:R-:W5:Y:S01]  /*11790*/  LD.E.128 R76, desc[UR40][R76.64] ;  /* 0x000000284c4c7980 */ /* 0x000f62000c101d00 */
[----:B------:R-:W-:Y:S01]  /*117a0*/  ISETP.GE.AND P0, PT, R97, R3, PT ;  /* 0x000000036100720c */ /* 0x000fe20003f06270 */
[----:B------:R-:W-:Y:S01]  /*117b0*/  IMAD.MOV.U32 R81, RZ, RZ, R82 ;  /* 0x000000ffff517224 */ /* 0x000fe200078e0052 */
[----:B----4-:R-:W-:Y:S01]  /*117c0*/  @P1 SHF.R.U32.HI R81, RZ, R89, R0 ;  /* 0x00000059ff511219 */ /* 0x010fe20000011600 */
[C---:B------:R-:W-:Y:S01]  /*117d0*/  VIADD R95, R200.reuse, 0xc0 ;  /* 0x000000c0c85f7836 */ /* 0x040fe20000000000 */
[-C--:B------:R-:W-:Y:S01]  /*117e0*/  ISETP.GE.AND P1, PT, R200, R3.reuse, PT ;  /* 0x00000003c800720c */ /* 0x080fe20003f26270 */
[----:B------:R-:W-:Y:S01]  /*117f0*/  IMAD.SHL.U32 R85, R80, 0x2, RZ ;  /* 0x0000000250557824 */ /* 0x000fe200078e00ff */
[----:B------:R-:W-:Y:S01]  /*11800*/  SEL R80, RZ, 0xffffffff, P0 ;  /* 0xffffffffff507807 */ /* 0x000fe20000000000 */
[C---:B------:R-:W-:Y:S01]  /*11810*/  VIADD R93, R200.reuse, 0x100 ;  /* 0x00000100c85d7836 */ /* 0x040fe20000000000 */
[----:B------:R-:W-:Y:S01]  /*11820*/  SEL R0, RZ, 0x1, P1 ;  /* 0x00000001ff007807 */ /* 0x000fe20000800000 */
[----:B------:R-:W-:Y:S01]  /*11830*/  IMAD.IADD R21, R21, 0x1, R83 ;  /* 0x0000000115157824 */ /* 0x000fe200078e0253 */
[----:B------:R-:W-:Y:S01]  /*11840*/  ISETP.GE.AND P0, PT, R95, R3, PT ;  /* 0x000000035f00720c */ /* 0x000fe20003f06270 */
[--C-:B------:R-:W-:Y:S01]  /*11850*/  IMAD.MOV R83, RZ, RZ, -R81.reuse ;  /* 0x000000ffff537224 */ /* 0x100fe200078e0a51 */
[----:B------:R-:W-:Y:S01]  /*11860*/  LOP3.LUT R0, R85, 0x2, R0, 0xe2, !PT ;  /* 0x0000000255007812 */ /* 0x000fe200078ee200 */
[----:B------:R-:W-:Y:S01]  /*11870*/  VIADD R91, R200, 0x140 ;  /* 0x00000140c85b7836 */ /* 0x000fe20000000000 */
[----:B------:R-:W-:Y:S01]  /*11880*/  SHF.L.U32 R85, R80, 0x2, RZ ;  /* 0x0000000250557819 */ /* 0x000fe200000006ff */
[----:B------:R-:W-:Y:S01]  /*11890*/  IMAD R83, R87, R83, R82 ;  /* 0x0000005357537224 */ /* 0x000fe200078e0252 */
[----:B------:R-:W-:Y:S01]  /*118a0*/  SEL R80, RZ, 0xffffffff, P0 ;  /* 0xffffffffff507807 */ /* 0x000fe20000000000 */
[----:B------:R-:W-:Y:S01]  /*118b0*/  @!PT LDS RZ, [RZ] ;  /* 0x00000000fffff984 */ /* 0x000fe20000000800 */
[----:B------:R-:W-:Y:S01]  /*118c0*/  @!PT LDS RZ, [RZ] ;  /* 0x00000000fffff984 */ /* 0x000fe20000000800 */
[----:B------:R-:W-:Y:S01]  /*118d0*/  @!PT LDS RZ, [RZ] ;  /* 0x00000000fffff984 */ /* 0x000fe20000000800 */
[----:B------:R-:W-:Y:S01]  /*118e0*/  @!PT LDS RZ, [RZ] ;  /* 0x00000000fffff984 */ /* 0x000fe20000000800 */
[----:B------:R2:W-:Y:S06]  /*118f0*/  MEMBAR.ALL.CTA ;  /* 0x0000000000007992 */ /* 0x0005ec0000008000 */
[----:B--2---:R-:W2:Y:S01]  /*11900*/  FENCE.VIEW.ASYNC.S ;  /* 0x00000000000073c6 */ /* 0x004ea20000000000 */
[-C--:B------:R-:W-:Y:S01]  /*11910*/  ISETP.GE.AND P0, PT, R93, R3.reuse, PT ;  /* 0x000000035d00720c */ /* 0x080fe20003f06270 */
[----:B------:R-:W-:Y:S01]  /*11920*/  VIADD R90, R200, 0x180 ;  /* 0x00000180c85a7836 */ /* 0x000fe20000000000 */
[----:B------:R-:W-:Y:S01]  /*11930*/  LOP3.LUT R0, R85, 0x4, R0, 0xe2, !PT ;  /* 0x0000000455007812 */ /* 0x000fe200078ee200 */
[----:B------:R-:W-:Y:S01]  /*11940*/  IMAD.SHL.U32 R85, R80, 0x8, RZ ;  /* 0x0000000850557824 */ /* 0x000fe200078e00ff */
[----:B------:R-:W-:Y:S01]  /*11950*/  SHF.R.S32.HI R82, RZ, 0x1f, R81 ;  /* 0x0000001fff527819 */ /* 0x000fe20000011451 */
[----:B------:R-:W-:Y:S01]  /*11960*/  IMAD.WIDE.U32 R20, R81, UR4, R20 ;  /* 0x0000000451147c25 */ /* 0x000fe2000f8e0014 */
[----:B------:R-:W-:Y:S01]  /*11970*/  SEL R80, RZ, 0xffffffff, P0 ;  /* 0xffffffffff507807 */ /* 0x000fe20000000000 */
[----:B------:R-:W-:Y:S01]  /*11980*/  BSSY B1, `(.L_x_8052) ;  /* 0x0000051000017945 */ /* 0x000fe20003800000 */
[-C--:B------:R-:W-:Y:S01]  /*11990*/  ISETP.GE.AND P0, PT, R91, R3.reuse, PT ;  /* 0x000000035b00720c */ /* 0x080fe20003f06270 */
[----:B------:R-:W-:Y:S01]  /*119a0*/  IMAD R82, R82, UR4, RZ ;  /* 0x0000000452527c24 */ /* 0x000fe2000f8e02ff */
        /* <DEDUP_REMOVED lines=9> */
[----:B------:R-:W-:-:S02]  /*11a40*/  IMAD R87, R24, R87, RZ ;  /* 0x0000005718577224 */ /* 0x000fc400078e02ff */
[----:B------:R-:W-:Y:S01]  /*11a50*/  IMAD.IADD R21, R21, 0x1, R85 ;  /* 0x0000000115157824 */ /* 0x000fe200078e0255 */
[----:B------:R-:W-:Y:S01]  /*11a60*/  LOP3.LUT R0, R89, 0x20, R0, 0xe2, !PT ;  /* 0x0000002059007812 */ /* 0x000fe200078ee200 */
[----:B------:R-:W-:Y:S01]  /*11a70*/  IMAD R24, R81, UR4, RZ ;  /* 0x0000000451187c24 */ /* 0x000fe2000f8e02ff */
[----:B------:R-:W-:Y:S01]  /*11a80*/  SEL R81, RZ, 0x40, P0 ;  /* 0x00000040ff517807 */ /* 0x000fe20000000000 */
[----:B------:R-:W-:Y:S02]  /*11a90*/  IMAD.IADD R201, R98, 0x1, R201 ;  /* 0x0000000162c97824 */ /* 0x000fe400078e02c9 */
[----:B------:R-:W-:Y:S02]  /*11aa0*/  VIADD R86, R200, 0x1c0 ;  /* 0x000001c0c8567836 */ /* 0x000fe40000000000 */
[C---:B------:R-:W-:Y:S01]  /*11ab0*/  IMAD R85, R83.reuse, UR5, R24 ;  /* 0x0000000553557c24 */ /* 0x040fe2000f8e0218 */
[----:B------:R-:W-:Y:S01]  /*11ac0*/  LOP3.LUT R24, R0, R81, RZ, 0xfc, !PT ;  /* 0x0000005100187212 */ /* 0x000fe200078efcff */
[----:B------:R-:W-:Y:S01]  /*11ad0*/  IMAD.WIDE.U32 R20, R83, UR4, R20 ;  /* 0x0000000453147c25 */ /* 0x000fe2000f8e0014 */
[----:B------:R-:W-:Y:S01]  /*11ae0*/  ISETP.GE.AND P1, PT, R201, R87, PT ;  /* 0x00000057c900720c */ /* 0x000fe20003f26270 */
[----:B------:R-:W-:Y:S01]  /*11af0*/  ULDC.64 UR4, c[0x0][0xa80] ;  /* 0x0002a00000047ab9 */ /* 0x000fe20000000a00 */
[----:B------:R-:W-:Y:S01]  /*11b00*/  ISETP.GE.AND P0, PT, R86, R3, PT ;  /* 0x000000035600720c */ /* 0x000fe20003f06270 */
[----:B------:R-:W-:Y:S01]  /*11b10*/  VIADD R0, R2, 0x28c20 ;  /* 0x00028c2002007836 */ /* 0x000fe20000000000 */
[----:B------:R-:W-:Y:S01]  /*11b20*/  IADD3 R81, R21, R85, RZ ;  /* 0x0000005515517210 */ /* 0x000fe20007ffe0ff */
[----:B------:R-:W-:Y:S01]  /*11b30*/  VIADD R88, R200, 0x1c0 ;  /* 0x000001c0c8587836 */ /* 0x000fe20000000000 */
[----:B------:R-:W-:Y:S01]  /*11b40*/  LEA R84, P2, R20, UR4, 0x1 ;  /* 0x0000000414547c11 */ /* 0x000fe2000f8408ff */
[C---:B------:R-:W-:Y:S01]  /*11b50*/  VIADD R89, R200.reuse, 0x180 ;  /* 0x00000180c8597836 */ /* 0x040fe20000000000 */
[----:B------:R-:W-:Y:S01]  /*11b60*/  PRMT R0, RZ, 0x654, R0 ;  /* 0x00000654ff007816 */ /* 0x000fe20000000000 */
[C---:B------:R-:W-:Y:S01]  /*11b70*/  VIADD R92, R200.reuse, 0x140 ;  /* 0x00000140c85c7836 */ /* 0x040fe20000000000 */
[----:B------:R-:W-:Y:S01]  /*11b80*/  SEL R21, RZ, 0x80, P0 ;  /* 0x00000080ff157807 */ /* 0x000fe20000000000 */
[----:B------:R-:W-:Y:S01]  /*11b90*/  VIADD R94, R200, 0x100 ;  /* 0x00000100c85e7836 */ /* 0x000fe20000000000 */
[----:B------:R-:W-:Y:S01]  /*11ba0*/  LEA.HI.X R85, R20, UR5, R81, 0x1, P2 ;  /* 0x0000000514557c11 */ /* 0x000fe200090f0c51 */
[----:B--2---:R2:W-:Y:S01]  /*11bb0*/  SYNCS.ARRIVE.TRANS64.RED.A1T0 RZ, [R0+URZ], RZ ;  /* 0x000000ff00ff79a7 */ /* 0x0045e2000810043f */
[C---:B------:R-:W-:Y:S01]  /*11bc0*/  VIADD R96, R200.reuse, 0xc0 ;  /* 0x000000c0c8607836 */ /* 0x040fe20000000000 */
[----:B------:R3:W4:Y:S01]  /*11bd0*/  SHFL.IDX PT, R20, R84, RZ, 0x181f ;  /* 0x00181fff54147589 */ /* 0x00072200000e0000 */
[C---:B------:R-:W-:Y:S01]  /*11be0*/  VIADD R98, R200.reuse, 0x80 ;  /* 0x00000080c8627836 */ /* 0x040fe20000000000 */
[----:B------:R-:W-:Y:S01]  /*11bf0*/  SHF.R.S32.HI R88, RZ, 0x1f, R88 ;  /* 0x0000001fff587819 */ /* 0x000fe20000011458 */
[----:B------:R-:W-:Y:S01]  /*11c00*/  VIADD R100, R200, 0x40 ;  /* 0x00000040c8647836 */ /* 0x000fe20000000000 */
[----:B------:R-:W-:-:S02]  /*11c10*/  SHF.R.S32.HI R89, RZ, 0x1f, R89 ;  /* 0x0000001fff597819 */ /* 0x000fc40000011459 */
[----:B--2---:R-:W-:Y:S02]  /*11c20*/  LOP3.LUT R0, R24, R21, RZ, 0xfc, !PT ;  /* 0x0000001518007212 */ /* 0x004fe400078efcff */
[----:B------:R3:W2:Y:S01]  /*11c30*/  SHFL.IDX PT, R21, R85, RZ, 0x181f ;  /* 0x00181fff55157589 */ /* 0x0006a200000e0000 */
[----:B------:R-:W-:Y:S02]  /*11c40*/  SHF.R.S32.HI R92, RZ, 0x1f, R92 ;  /* 0x0000001fff5c7819 */ /* 0x000fe4000001145c */
[----:B------:R-:W-:Y:S02]  /*11c50*/  SHF.R.S32.HI R94, RZ, 0x1f, R94 ;  /* 0x0000001fff5e7819 */ /* 0x000fe4000001145e */
[----:B------:R-:W-:Y:S02]  /*11c60*/  SHF.R.S32.HI R96, RZ, 0x1f, R96 ;  /* 0x0000001fff607819 */ /* 0x000fe40000011460 */
[----:B------:R-:W-:Y:S02]  /*11c70*/  SHF.R.S32.HI R98, RZ, 0x1f, R98 ;  /* 0x0000001fff627819 */ /* 0x000fe40000011462 */
[----:B------:R-:W-:Y:S01]  /*11c80*/  SHF.R.S32.HI R100, RZ, 0x1f, R100 ;  /* 0x0000001fff647819 */ /* 0x000fe20000011464 */
[----:B---3--:R-:W-:Y:S06]  /*11c90*/  @P1 BRA `(.L_x_8053) ;  /* 0x00000000007c1947 */ /* 0x008fec0003800000 */
[-C--:B------:R-:W-:Y:S02]  /*11ca0*/  ISETP.GE.AND P1, PT, R99, R3.reuse, PT ;  /* 0x000000036300720c */ /* 0x080fe40003f26270 */
[-C--:B------:R-:W-:Y:S02]  /*11cb0*/  ISETP.GE.AND P0, PT, R200, R3.reuse, PT ;  /* 0x00000003c800720c */ /* 0x080fe40003f06270 */
[-C--:B------:R-:W-:Y:S02]  /*11cc0*/  ISETP.GE.AND P5, PT, R97, R3.reuse, PT ;  /* 0x000000036100720c */ /* 0x080fe40003fa6270 */
[----:B------:R-:W-:-:S07]  /*11cd0*/  ISETP.GE.AND P3, PT, R95, R3, PT ;  /* 0x000000035f00720c */ /* 0x000fce0003f66270 */
[C---:B----4-:R-:W-:Y:S02]  /*11ce0*/  @!P1 LEA R80, P2, R99.reuse, R20, 0x1 ;  /* 0x0000001463509211 */ /* 0x050fe400078408ff */
[----:B--2---:R-:W-:Y:S02]  /*11cf0*/  @!P0 IMAD.WIDE R82, R200, 0x2, R20 ;  /* 0x00000002c8528825 */ /* 0x004fe400078e0214 */
[----:B------:R-:W-:Y:S02]  /*11d00*/  @!P1 LEA.HI.X R81, R99, R21, R100, 0x1, P2 ;  /* 0x0000001563519211 */ /* 0x000fe400010f0c64 */
[----:B------:R-:W-:Y:S01]  /*11d10*/  ISETP.GE.AND P2, PT, R93, R3, PT ;  /* 0x000000035d00720c */ /* 0x000fe20003f46270 */
[----:B-----5:R2:W-:Y:S01]  /*11d20*/  @!P0 ST.E.128 desc[UR40][R82.64], R4 ;  /* 0x0000000452008985 */ /* 0x0205e2000c101d28 */
[----:B------:R-:W-:-:S03]  /*11d30*/  LOP3.LUT P0, RZ, R24, 0x40, RZ, 0xc0, !PT ;  /* 0x0000004018ff7812 */ /* 0x000fc6000780c0ff */
[----:B------:R3:W-:Y:S01]  /*11d40*/  @!P1 ST.E.128 desc[UR40][R80.64], R12 ;  /* 0x0000000c50009985 */ /* 0x0007e2000c101d28 */
[----:B------:R-:W-:Y:S02]  /*11d50*/  ISETP.GE.AND P1, PT, R91, R3, PT ;  /* 0x000000035b00720c */ /* 0x000fe40003f26270 */
[-C--:B--2---:R-:W-:Y:S02]  /*11d60*/  @!P5 LEA R4, P4, R97, R20.reuse, 0x1 ;  /* 0x000000146104d211 */ /* 0x084fe400078808ff */
[-C--:B------:R-:W-:Y:S02]  /*11d70*/  @!P3 LEA R6, P6, R95, R20.reuse, 0x1 ;  /* 0x000000145f06b211 */ /* 0x080fe400078c08ff */
[-C--:B------:R-:W-:Y:S02]  /*11d80*/  @!P5 LEA.HI.X R5, R97, R21.reuse, R98, 0x1, P4 ;  /* 0x000000156105d211 */ /* 0x080fe400020f0c62 */
[----:B------:R-:W-:Y:S02]  /*11d90*/  LOP3.LUT P4, RZ, R0, 0x80, RZ, 0xc0, !PT ;  /* 0x0000008000ff7812 */ /* 0x000fe4000788c0ff */
[----:B------:R-:W-:Y:S01]  /*11da0*/  @!P3 LEA.HI.X R7, R95, R21, R96, 0x1, P6 ;  /* 0x000000155f07b211 */ /* 0x000fe200030f0c60 */
[----:B------:R2:W-:Y:S01]  /*11db0*/  @!P5 ST.E.128 desc[UR40][R4.64], R32 ;  /* 0x000000200400d985 */ /* 0x0005e2000c101d28 */
[----:B------:R-:W-:-:S02]  /*11dc0*/  @!P2 LEA R82, P5, R93, R20, 0x1 ;  /* 0x000000145d52a211 */ /* 0x000fc400078a08ff */
[-C--:B---3--:R-:W-:Y:S01]  /*11dd0*/  @!P1 LEA R12, P6, R91, R20.reuse, 0x1 ;  /* 0x000000145b0c9211 */ /* 0x088fe200078c08ff */
        /* <DEDUP_REMOVED lines=11> */
.L_x_8053:
[----:B------:R-:W-:Y:S05]  /*11e90*/  BSYNC B1 ;  /* 0x0000000000017941 */ /* 0x000fea0003800000 */
.L_x_8052:
[----:B--2--5:R-:W-:Y:S01]  /*11ea0*/  VIADD R6, R201, 0x20 ;  /* 0x00000020c9067836 */ /* 0x024fe20000000000 */
[----:B------:R2:W3:Y:S04]  /*11eb0*/  SHFL.IDX PT, R5, R85, 0x1, 0x181f ;  /* 0x00381f0055057f89 */ /* 0x0004e800000e0000 */
[----:B------:R-:W-:Y:S01]  /*11ec0*/  ISETP.GE.AND P0, PT, R6, R87, PT ;  /* 0x000000570600720c */ /* 0x000fe20003f06270 */
[----:B------:R2:W0:-:S12]  /*11ed0*/  SHFL.IDX PT, R4, R84, 0x1, 0x181f ;  /* 0x00381f0054047f89 */ /* 0x00041800000e0000 */
[----:B--2---:R-:W-:Y:S05]  /*11ee0*/  @P0 BRA `(.L_x_8054) ;  /* 0x0000001000600947 */ /* 0x004fea0003800000 */
[-C--:B------:R-:W-:Y:S02]  /*11ef0*/  ISETP.GE.AND P5, PT, R99, R3.reuse, PT ;  /* 0x000000036300720c */ /* 0x080fe40003fa6270 */
[-C--:B------:R-:W-:Y:S02]  /*11f00*/  ISETP.GE.AND P6, PT, R200, R3.reuse, PT ;  /* 0x00000003c800720c */ /* 0x080fe40003fc6270 */
[-C--:B------:R-:W-:Y:S02]  /*11f10*/  ISETP.GE.AND P3, PT, R97, R3.reuse, PT ;  /* 0x000000036100720c */ /* 0x080fe40003f66270 */
[-C--:B------:R-:W-:Y:S02]  /*11f20*/  ISETP.GE.AND P2, PT, R95, R3.reuse, PT ;  /* 0x000000035f00720c */ /* 0x080fe40003f46270 */
[-C--:B------:R-:W-:Y:S02]  /*11f30*/  ISETP.GE.AND P1, PT, R93, R3.reuse, PT ;  /* 0x000000035d00720c */ /* 0x080fe40003f26270 */
[----:B------:R-:W-:-:S03]  /*11f40*/  ISETP.GE.AND P0, PT, R91, R3, PT ;  /* 0x000000035b00720c */ /* 0x000fc60003f06270 */
[CC--:B0-----:R-:W-:Y:S02]  /*11f50*/  @!P5 LEA R12, P4, R99.reuse, R4.reuse, 0x1 ;  /* 0x00000004630cd211 */ /* 0x0c1fe400078808ff */
[----:B---3--:R-:W-:Y:S02]  /*11f60*/  @!P6 IMAD.WIDE R6, R200, 0x2, R4 ;  /* 0x00000002c806e825 */ /* 0x008fe400078e0204 */
[----:B------:R-:W-:Y:S02]  /*11f70*/  @!P5 LEA.HI.X R13, R99, R5, R100, 0x1, P4 ;  /* 0x00000005630dd211 */ /* 0x000fe400020f0c64 */
[----:B------:R-:W-:Y:S01]  /*11f80*/  LOP3.LUT P4, RZ, R24, 0x40, RZ, 0xc0, !PT ;  /* 0x0000004018ff7812 */ /* 0x000fe2000788c0ff */
[----:B------:R0:W-:Y:S01]  /*11f90*/  @!P6 ST.E.128 desc[UR40][R6.64], R8 ;  /* 0x000000080600e985 */ /* 0x0001e2000c101d28 */
[----:B------:R-:W-:-:S03]  /*11fa0*/  @!P3 LEA R14, P6, R97, R4, 0x1 ;  /* 0x00000004610eb211 */ /* 0x000fc600078c08ff */
[----:B------:R2:W-:Y:S01]  /*11fb0*/  @!P5 ST.E.128 desc[UR40][R12.64], R28 ;  /* 0x0000001c0c00d985 */ /* 0x0005e2000c101d28 */
[-C--:B------:R-:W-:Y:S02]  /*11fc0*/  @!P3 LEA.HI.X R15, R97, R5.reuse, R98, 0x1, P6 ;  /* 0x00000005610fb211 */ /* 0x080fe400030f0c62 */
[-C--:B----4-:R-:W-:Y:S02]  /*11fd0*/  @!P2 LEA R20, P5, R95, R4.reuse, 0x1 ;  /* 0x000000045f14a211 */ /* 0x090fe400078a08ff */
[-C--:B------:R-:W-:Y:S01]  /*11fe0*/  @!P1 LEA R32, P6, R93, R4.reuse, 0x1 ;  /* 0x000000045d209211 */ /* 0x080fe200078c08ff */
        /* <DEDUP_REMOVED lines=17> */
.L_x_8049:
        /* <DEDUP_REMOVED lines=19> */
[----:B---3--:R-:W-:-:S04]  /*12230*/  IADD3 R24, R24, -0x80, RZ ;  /* 0xffffff8018187810 */ /* 0x008fc80007ffe0ff */
[----:B------:R-:W-:Y:S01]  /*12240*/  ISETP.GE.AND P2, PT, R24, 0x40, PT ;  /* 0x000000401800780c */ /* 0x000fe20003f46270 */
[----:B--2-4-:R-:W-:-:S12]  /*12250*/  @P1 BRA `(.L_x_8055) ;  /* 0x0000000000101947 */ /* 0x014fd80003800000 */
[----:B------:R-:W-:Y:S05]  /*12260*/  @!P0 BRA `(.L_x_8055) ;  /* 0x00000000000c8947 */ /* 0x000fea0003800000 */
[----:B------:R-:W2:Y:S04]  /*12270*/  LDG.E R7, desc[UR40][R4.64] ;  /* 0x0000002804077981 */ /* 0x000ea8000c1e1900 */
[----:B-----5:R-:W2:Y:S02]  /*12280*/  LDG.E R0, desc[UR40][R4.64+0x4] ;  /* 0x0000042804007981 */ /* 0x020ea4000c1e1900 */
[----:B--2---:R-:W-:-:S07]  /*12290*/  IMAD.IADD R0, R0, 0x1, -R7 ;  /* 0x0000000100007824 */ /* 0x004fce00078e0a07 */
.L_x_8055:
[----:B------:R-:W2:Y:S04]  /*122a0*/  LDL.LU R5, [R1+0x40] ;  /* 0x0000400001057983 */ /* 0x000ea80000300800 */
[----:B------:R-:W3:Y:S04]  /*122b0*/  LDL.LU R4, [R1+0x48] ;  /* 0x0000480001047983 */ /* 0x000ee80000300800 */
[----:B------:R-:W4:Y:S01]  /*122c0*/  LDL R28, [R1+0x34] ;  /* 0x00003400011c7983 */ /* 0x000f220000100800 */
[----:B------:R-:W-:Y:S01]  /*122d0*/  BSSY B1, `(.L_x_8056) ;  /* 0x000002d000017945 */ /* 0x000fe20003800000 */
[----:B-----5:R-:W-:-:S02]  /*122e0*/  SHF.R.S32.HI R10, RZ, 0x1f, R3 ;  /* 0x0000001fff0a7819 */ /* 0x020fc40000011403 */
[----:B--2---:R-:W-:Y:S02]  /*122f0*/  SEL R13, R5, RZ, !P0 ;  /* 0x000000ff050d7207 */ /* 0x004fe40004000000 */
[----:B---3--:R-:W-:Y:S02]  /*12300*/  SEL R14, R4, RZ, !P0 ;  /* 0x000000ff040e7207 */ /* 0x008fe40004000000 */
[----:B----4-:R-:W-:Y:S01]  /*12310*/  SHF.R.S32.HI R12, RZ, 0x1f, R28 ;  /* 0x0000001fff0c7819 */ /* 0x010fe2000001141c */
[----:B------:R-:W-:Y:S06]  /*12320*/  @P2 BRA `(.L_x_8057) ;  /* 0x00000000009c2947 */ /* 0x000fec0003800000 */
[----:B------:R-:W2:Y:S01]  /*12330*/  S2R R6, SR_TID.X ;  /* 0x0000000000067919 */ /* 0x000ea20000002100 */
[----:B------:R-:W3:Y:S02]  /*12340*/  LDC R20, c[0x0][0xbe8] ;  /* 0x0002fa00ff147b82 */ /* 0x000ee40000000800 */
[----:B---3--:R-:W-:Y:S01]  /*12350*/  IMAD R4, R0, R20, RZ ;  /* 0x0000001400047224 */ /* 0x008fe200078e02ff */
        /* <DEDUP_REMOVED lines=36> */
.L_x_8057:
[----:B------:R-:W-:Y:S05]  /*125a0*/  BSYNC B1 ;  /* 0x0000000000017941 */ /* 0x000fea0003800000 */
.L_x_8056:
[----:B------:R-:W-:Y:S01]  /*125b0*/  ISETP.NE.AND P0, PT, R21, 0x1, PT ;  /* 0x000000011500780c */ /* 0x000fe20003f05270 */
[----:B------:R-:W3:Y:S01]  /*125c0*/  LDC R29, c[0x0][0xac8] ;  /* 0x0002b200ff1d7b82 */ /* 0x000ee20000000800 */
[----:B------:R-:W-:Y:S01]  /*125d0*/  ULDC.64 UR4, c[0x0][0xaa0] ;  /* 0x0002a80000047ab9 */ /* 0x000fe20000000a00 */
[--C-:B------:R-:W-:Y:S01]  /*125e0*/  SHF.R.S32.HI R8, RZ, 0x1f, R24.reuse ;  /* 0x0000001fff087819 */ /* 0x100fe20000011418 */
[----:B--2---:R-:W-:Y:S01]  /*125f0*/  IMAD R6, R10, UR4, RZ ;  /* 0x000000040a067c24 */ /* 0x004fe2000f8e02ff */
        /* <DEDUP_REMOVED lines=8> */
[----:B------:R-:W2:Y:S01]  /*12680*/  @P0 LDC R7, c[0x0][0xbec] ;  /* 0x0002fb00ff070b82 */ /* 0x000ea20000000800 */
[----:B------:R-:W-:Y:S01]  /*12690*/  SHF.R.S32.HI R15, RZ, 0x3, R15 ;  /* 0x00000003ff0f7819 */ /* 0x000fe2000001140f */
[----:B------:R-:W-:Y:S01]  /*126a0*/  VIADD R43, R200, 0x40 ;  /* 0x00000040c82b7836 */ /* 0x000fe20000000000 */
[----:B------:R-:W-:Y:S01]  /*126b0*/  IADD3 R5, R5, R3, RZ ;  /* 0x0000000305057210 */ /* 0x000fe20007ffe0ff */
[----:B------:R-:W-:Y:S01]  /*126c0*/  IMAD R3, R12, UR4, RZ ;  /* 0x000000040c037c24 */ /* 0x000fe2000f8e02ff */
[----:B------:R-:W-:Y:S01]  /*126d0*/  IADD3 R30, R200, 0x1c0, RZ ;  /* 0x000001c0c81e7810 */ /* 0x000fe20007ffe0ff */
[----:B------:R-:W-:-:S02]  /*126e0*/  IMAD.IADD R8, R24, 0x1, -R8 ;  /* 0x0000000118087824 */ /* 0x000fc400078e0a08 */
[----:B------:R-:W4:Y:S01]  /*126f0*/  @P0 LDC R9, c[0x0][0xbf0] ;  /* 0x0002fc00ff090b82 */ /* 0x000f220000000800 */
[C---:B------:R-:W-:Y:S02]  /*12700*/  IMAD R3, R28.reuse, UR5, R3 ;  /* 0x000000051c037c24 */ /* 0x040fe4000f8e0203 */
        /* <DEDUP_REMOVED lines=14> */
[----:B--2---:R-:W-:Y:S01]  /*127f0*/  @P0 IMAD.HI.U32 R6, R8, R7, RZ ;  /* 0x0000000708060227 */ /* 0x004fe200078e00ff */
[----:B------:R-:W-:Y:S02]  /*12800*/  SEL R7, RZ, 0x1, P2 ;  /* 0x00000001ff077807 */ /* 0x000fe40001000000 */
[----:B------:R-:W-:Y:S01]  /*12810*/  ISETP.GE.AND P2, PT, R41, R29, PT ;  /* 0x0000001d2900720c */ /* 0x000fe20003f46270 */
[C---:B------:R-:W-:Y:S02]  /*12820*/  VIADD R39, R200.reuse, 0xc0 ;  /* 0x000000c0c8277836 */ /* 0x040fe40000000000 */
[----:B------:R-:W-:Y:S02]  /*12830*/  IMAD.IADD R5, R5, 0x1, R3 ;  /* 0x0000000105057824 */ /* 0x000fe400078e0203 */
[----:B------:R-:W-:Y:S01]  /*12840*/  IMAD.MOV.U32 R3, RZ, RZ, R8 ;  /* 0x000000ffff037224 */ /* 0x000fe200078e0008 */
[----:B----4-:R-:W-:Y:S01]  /*12850*/  @P0 SHF.R.U32.HI R3, RZ, R9, R6 ;  /* 0x00000009ff030219 */ /* 0x010fe20000011606 */
        /* <DEDUP_REMOVED lines=11> */
[-C--:B------:R-:W-:Y:S01]  /*12910*/  ISETP.GE.AND P0, PT, R37, R29.reuse, PT ;  /* 0x0000001d2500720c */ /* 0x080fe20003f06270 */
[----:B------:R-:W-:Y:S01]  /*12920*/  IMAD R6, R6, UR4, RZ ;  /* 0x0000000406067c24 */ /* 0x000fe2000f8e02ff */
[-C--:B------:R-:W-:Y:S01]  /*12930*/  ISETP.GE.AND P2, PT, R30, R29.reuse, PT ;  /* 0x0000001d1e00720c */ /* 0x080fe20003f46270 */
        /* <DEDUP_REMOVED lines=17> */
[C---:B------:R-:W-:Y:S01]  /*12a50*/  IMAD R3, R7.reuse, UR5, R0 ;  /* 0x0000000507037c24 */ /* 0x040fe2000f8e0200 */
[----:B------:R-:W-:Y:S01]  /*12a60*/  SEL R0, RZ, 0x80, P2 ;  /* 0x00000080ff007807 */ /* 0x000fe20001000000 */
[----:B------:R-:W-:Y:S01]  /*12a70*/  IMAD.WIDE.U32 R4, R7, UR4, R4 ;  /* 0x0000000407047c25 */ /* 0x000fe2000f8e0004 */
[----:B------:R-:W-:Y:S01]  /*12a80*/  SEL R7, RZ, 0x40, P0 ;  /* 0x00000040ff077807 */ /* 0x000fe20000000000 */
[----:B------:R-:W-:Y:S01]  /*12a90*/  ULDC.64 UR4, c[0x0][0xa80] ;  /* 0x0002a00000047ab9 */ /* 0x000fe20000000a00 */
[----:B------:R-:W-:Y:S01]  /*12aa0*/  ISETP.GE.AND P0, PT, R28, R31, PT ;  /* 0x0000001f1c00720c */ /* 0x000fe20003f06270 */
[----:B------:R-:W-:Y:S01]  /*12ab0*/  IMAD.SHL.U32 R9, R8, 0x20, RZ ;  /* 0x0000002008097824 */ /* 0x000fe200078e00ff */
[----:B------:R-:W-:Y:S01]  /*12ac0*/  LEA R20, P1, R4, UR4, 0x1 ;  /* 0x0000000404147c11 */ /* 0x000fe2000f8208ff */
[----:B------:R-:W-:-:S02]  /*12ad0*/  IMAD.IADD R3, R5, 0x1, R3 ;  /* 0x0000000105037824 */ /* 0x000fc400078e0203 */
[C---:B------:R-:W-:Y:S01]  /*12ae0*/  VIADD R32, R200.reuse, 0x1c0 ;  /* 0x000001c0c8207836 */ /* 0x040fe20000000000 */
[----:B------:R-:W-:Y:S01]  /*12af0*/  LOP3.LUT R6, R9, 0x20, R6, 0xe2, !PT ;  /* 0x0000002009067812 */ /* 0x000fe200078ee206 */
[----:B------:R-:W-:Y:S01]  /*12b00*/  VIADD R34, R200, 0x180 ;  /* 0x00000180c8227836 */ /* 0x000fe20000000000 */
[----:B------:R-:W-:Y:S01]  /*12b10*/  LEA.HI.X R3, R4, UR5, R3, 0x1, P1 ;  /* 0x0000000504037c11 */ /* 0x000fe200088f0c03 */
[----:B------:R-:W-:Y:S01]  /*12b20*/  VIADD R36, R200, 0x140 ;  /* 0x00000140c8247836 */ /* 0x000fe20000000000 */
[----:B------:R-:W-:Y:S01]  /*12b30*/  LOP3.LUT R21, R6, R7, RZ, 0xfc, !PT ;  /* 0x0000000706157212 */ /* 0x000fe200078efcff */
[C---:B------:R-:W-:Y:S01]  /*12b40*/  VIADD R38, R200.reuse, 0x100 ;  /* 0x00000100c8267836 */ /* 0x040fe20000000000 */
[----:B------:R2:W3:Y:S01]  /*12b50*/  SHFL.IDX PT, R6, R20, RZ, 0x181f ;  /* 0x00181fff14067589 */ /* 0x0004e200000e0000 */
[C---:B------:R-:W-:Y:S01]  /*12b60*/  VIADD R40, R200.reuse, 0xc0 ;  /* 0x000000c0c8287836 */ /* 0x040fe20000000000 */
[----:B------:R-:W-:Y:S01]  /*12b70*/  LOP3.LUT R24, R21, R0, RZ, 0xfc, !PT ;  /* 0x0000000015187212 */ /* 0x000fe200078efcff */
[C---:B------:R-:W-:Y:S01]  /*12b80*/  VIADD R42, R200.reuse, 0x80 ;  /* 0x00000080c82a7836 */ /* 0x040fe20000000000 */
[----:B------:R2:W4:Y:S01]  /*12b90*/  SHFL.IDX PT, R7, R3, RZ, 0x181f ;  /* 0x00181fff03077589 */ /* 0x00052200000e0000 */
        /* <DEDUP_REMOVED lines=8> */
[----:B--2---:R-:W-:Y:S06]  /*12c20*/  @P0 BRA `(.L_x_8059) ;  /* 0x00000000007c0947 */ /* 0x004fec0003800000 */
[-C--:B------:R-:W-:Y:S02]  /*12c30*/  ISETP.GE.AND P2, PT, R43, R29.reuse, PT ;  /* 0x0000001d2b00720c */ /* 0x080fe40003f46270 */
[-C--:B------:R-:W-:Y:S02]  /*12c40*/  ISETP.GE.AND P1, PT, R200, R29.reuse, PT ;  /* 0x0000001dc800720c */ /* 0x080fe40003f26270 */
[-C--:B------:R-:W-:Y:S02]  /*12c50*/  ISETP.GE.AND P5, PT, R41, R29.reuse, PT ;  /* 0x0000001d2900720c */ /* 0x080fe40003fa6270 */
[----:B------:R-:W-:-:S07]  /*12c60*/  ISETP.GE.AND P3, PT, R39, R29, PT ;  /* 0x0000001d2700720c */ /* 0x000fce0003f66270 */
[CC--:B---3--:R-:W-:Y:S02]  /*12c70*/  @!P2 LEA R8, P0, R43.reuse, R6.reuse, 0x1 ;  /* 0x000000062b08a211 */ /* 0x0c8fe400078008ff */
[----:B----4-:R-:W-:Y:S02]  /*12c80*/  @!P1 IMAD.WIDE R4, R200, 0x2, R6 ;  /* 0x00000002c8049825 */ /* 0x010fe400078e0206 */
        /* <DEDUP_REMOVED lines=12> */
[----:B--2---:R-:W-:-:S02]  /*12d50*/  @!P1 LEA R8, P6, R35, R6, 0x1 ;  /* 0x0000000623089211 */ /* 0x004fc400078c08ff */
        /* <DEDUP_REMOVED lines=12> */
.L_x_8059:
[----:B------:R-:W-:Y:S05]  /*12e20*/  BSYNC B1 ;  /* 0x0000000000017941 */ /* 0x000fea0003800000 */
.L_x_8058:
[----:B------:R-:W-:Y:S01]  /*12e30*/  IADD3 R0, R28, 0x20, RZ ;  /* 0x000000201c007810 */ /* 0x000fe20007ffe0ff */
[----:B---34-:R2:W3:Y:S03]  /*12e40*/  SHFL.IDX PT, R7, R3, 0x1, 0x181f ;  /* 0x00381f0003077f89 */ /* 0x0184e600000e0000 */
[----:B------:R-:W-:Y:S01]  /*12e50*/  ISETP.GE.AND P0, PT, R0, R31, PT ;  /* 0x0000001f0000720c */ /* 0x000fe20003f06270 */
[----:B------:R2:W4:-:S12]  /*12e60*/  SHFL.IDX PT, R6, R20, 0x1, 0x181f ;  /* 0x00381f0014067f89 */ /* 0x00051800000e0000 */
[----:B--2---:R-:W-:Y:S05]  /*12e70*/  @P0 BRA `(.L_x_8054) ;  /* 0x00000000007c0947 */ /* 0x004fea0003800000 */
[-C--:B------:R-:W-:Y:S02]  /*12e80*/  ISETP.GE.AND P6, PT, R200, R29.reuse, PT ;  /* 0x0000001dc800720c */ /* 0x080fe40003fc6270 */
[-C--:B------:R-:W-:Y:S02]  /*12e90*/  ISETP.GE.AND P5, PT, R43, R29.reuse, PT ;  /* 0x0000001d2b00720c */ /* 0x080fe40003fa6270 */
[-C--:B------:R-:W-:Y:S02]  /*12ea0*/  ISETP.GE.AND P4, PT, R41, R29.reuse, PT ;  /* 0x0000001d2900720c */ /* 0x080fe40003f86270 */
[-C--:B------:R-:W-:Y:S02]  /*12eb0*/  ISETP.GE.AND P3, PT, R39, R29.reuse, PT ;  /* 0x0000001d2700720c */ /* 0x080fe40003f66270 */
[-C--:B------:R-:W-:Y:S02]  /*12ec0*/  ISETP.GE.AND P2, PT, R37, R29.reuse, PT ;  /* 0x0000001d2500720c */ /* 0x080fe40003f46270 */
[----:B------:R-:W-:-:S03]  /*12ed0*/  ISETP.GE.AND P1, PT, R35, R29, PT ;  /* 0x0000001d2300720c */ /* 0x000fc60003f26270 */
[----:B---34-:R-:W-:Y:S02]  /*12ee0*/  @!P6 IMAD.WIDE R4, R200, 0x2, R6 ;  /* 0x00000002c804e825 */ /* 0x018fe400078e0206 */
        /* <DEDUP_REMOVED lines=12> */
[-C--:B--2---:R-:W-:Y:S02]  /*12fb0*/  @!P1 LEA R4, P5, R35, R6.reuse, 0x1 ;  /* 0x0000000623049211 */ /* 0x084fe400078a08ff */
        /* <DEDUP_REMOVED lines=11> */
.L_x_8054:
[----:B------:R-:W-:Y:S05]  /*13070*/  BSYNC B0 ;  /* 0x0000000000007941 */ /* 0x000fea0003800000 */
.L_x_8048:
[----:B------:R-:W-:Y:S02]  /*13080*/  ULDC UR4, c[0x0][0xc3c] ;  /* 0x00030f0000047ab9 */ /* 0x000fe40000000800 */
[----:B------:R-:W-:-:S13]  /*13090*/  ISETP.GE.AND P0, PT, R27, UR4, PT ;  /* 0x000000041b007c0c */ /* 0x000fda000bf06270 */
[----:B------:R-:W-:Y:S05]  /*130a0*/  @!P0 BRA `(.L_x_8060) ;  /* 0xfffffee400248947 */ /* 0x000fea000383ffff */
[----:B------:R-:W-:Y:S05]  /*130b0*/  BRA `(.L_x_7913) ;  /* 0x0000007400887947 */ /* 0x000fea0003800000 */
.L_x_7911:
        /* <DEDUP_REMOVED lines=16> */
.L_x_8061:
        /* <DEDUP_REMOVED lines=41> */
.L_x_8067:
        /* <DEDUP_REMOVED lines=12> */
.L_x_8066:
[----:B------:R-:W-:Y:S05]  /*13510*/  BSYNC B0 ;  /* 0x0000000000007941 */ /* 0x000fea0003800000 */
.L_x_8065:
        /* <DEDUP_REMOVED lines=20> */
.L_x_8063:
        /* <DEDUP_REMOVED lines=20> */
.L_x_8068:
[----:B---3--:R-:W-:Y:S01]  /*137a0*/  IMAD R16, R16, UR5, R13 ;  /* 0x0000000510107c24 */ /* 0x008fe2000f8e020d */
[----:B------:R-:W-:Y:S01]  /*137b0*/  IABS R2, R6 ;  /* 0x0000000600027213 */ /* 0x000fe20000000000 */
[----:B01----:R-:W-:-:S03]  /*137c0*/  IMAD.MOV R11, RZ, RZ, -R3 ;  /* 0x000000ffff0b7224 */ /* 0x003fc600078e0a03 */
[----:B--2---:R-:W-:Y:S01]  /*137d0*/  IADD3 R9, -R16, UR6, RZ ;  /* 0x0000000610097c10 */ /* 0x004fe2000fffe1ff */
        /* <DEDUP_REMOVED lines=52> */
[----:B------:R-:W-:-:S04]  /*13b20*/  IMAD R18, R2, R18, R3 ;  /* 0x0000001202127224 */ /* 0x000fc800078e0203 */
[----:B------:R-:W-:Y:S01]  /*13b30*/  IMAD.IADD R17, R4, 0x1, R17 ;  /* 0x0000000104117824 */ /* 0x000fe200078e0211 */
[----:B------:R-:W-:Y:S06]  /*13b40*/  BRA `(.L_x_8069) ;  /* 0x00000000000c7947 */ /* 0x000fec0003800000 */
.L_x_8064:
[----:B------:R-:W-:Y:S02]  /*13b50*/  IMAD.MOV.U32 R17, RZ, RZ, RZ ;  /* 0x000000ffff117224 */ /* 0x000fe400078e00ff */
[----:B------:R-:W-:Y:S02]  /*13b60*/  IMAD.U32 R16, RZ, RZ, UR6 ;  /* 0x00000006ff107e24 */ /* 0x000fe4000f8e00ff */
[----:B------:R-:W-:-:S07]  /*13b70*/  IMAD.MOV.U32 R18, RZ, RZ, RZ ;  /* 0x000000ffff127224 */ /* 0x000fce00078e00ff */
.L_x_8069:
[----:B------:R-:W-:-:S13]  /*13b80*/  ISETP.NE.AND P0, PT, R5, RZ, PT ;  /* 0x000000ff0500720c */ /* 0x000fda0003f05270 */
[----:B------:R-:W0:Y:S01]  /*13b90*/  @!P0 S2R R3, SR_CgaCtaId ;  /* 0x0000000000038919 */ /* 0x000e220000008800 */
[----:B------:R-:W-:-:S04]  /*13ba0*/  @!P0 MOV R2, 0x400 ;  /* 0x0000040000028802 */ /* 0x000fc80000000f00 */
[----:B0-----:R-:W-:-:S05]  /*13bb0*/  @!P0 LEA R2, R3, R2, 0x18 ;  /* 0x0000000203028211 */ /* 0x001fca00078ec0ff */
[----:B------:R0:W-:Y:S01]  /*13bc0*/  @!P0 STS.128 [R2+0x28cd0], R16 ;  /* 0x028cd01002008388 */ /* 0x0001e20000000c00 */
[----:B------:R-:W-:Y:S06]  /*13bd0*/  BAR.ARV 0x5, 0x180 ;  /* 0x0146000000007b1d */ /* 0x000fec0000002000 */
.L_x_8062:
[----:B------:R2:W-:Y:S01]  /*13be0*/  STL [R1+0x20], RZ ;  /* 0x000020ff01007387 */ /* 0x0005e20000100800 */
[----:B------:R-:W-:Y:S01]  /*13bf0*/  ULDC UR4, c[0x0][0xc3c] ;  /* 0x00030f0000047ab9 */ /* 0x000fe20000000800 */
[----:B------:R-:W-:Y:S01]  /*13c00*/  IMAD.MOV.U32 R26, RZ, RZ, 0x1 ;  /* 0x00000001ff1a7424 */ /* 0x000fe200078e00ff */
[----:B-1----:R-:W-:Y:S02]  /*13c10*/  ISETP.GE.AND P0, PT, R19, UR4, PT ;  /* 0x0000000413007c0c */ /* 0x002fe4000bf06270 */
[----:B------:R-:W-:-:S11]  /*13c20*/  MOV R25, RZ ;  /* 0x000000ff00197202 */ /* 0x000fd60000000f00 */
[----:B--2---:R-:W-:Y:S05]  /*13c30*/  @P0 BRA `(.L_x_8070) ;  /* 0x0000006400d00947 */ /* 0x004fea0003800000 */
[----:B------:R-:W1:Y:S01]  /*13c40*/  S2UR UR5, SR_CgaCtaId ;  /* 0x00000000000579c3 */ /* 0x000e620000008800 */
[C---:B0-----:R-:W-:Y:S01]  /*13c50*/  IMAD.SHL.U32 R2, R0.reuse, 0x8, RZ ;  /* 0x0000000800027824 */ /* 0x041fe200078e00ff */
[----:B------:R-:W-:Y:S01]  /*13c60*/  LOP3.LUT R5, R0, 0x7f, RZ, 0xc0, !PT ;  /* 0x0000007f00057812 */ /* 0x000fe200078ec0ff */
[----:B------:R-:W-:Y:S01]  /*13c70*/  UMOV UR4, 0x400 ;  /* 0x0000040000047882 */ /* 0x000fe20000000000 */
[----:B------:R0:W-:Y:S01]  /*13c80*/  STL [R1+0x20], RZ ;  /* 0x000020ff01007387 */ /* 0x0001e20000100800 */
[----:B------:R-:W-:Y:S01]  /*13c90*/  BSSY B8, `(.L_x_8070) ;  /* 0x000066e000087945 */ /* 0x000fe20003800000 */
[C---:B------:R-:W-:Y:S01]  /*13ca0*/  LOP3.LUT R3, R2.reuse, 0x1f8, RZ, 0xc0, !PT ;  /* 0x000001f802037812 */ /* 0x040fe200078ec0ff */
[----:B------:R-:W-:Y:S01]  /*13cb0*/  IMAD.SHL.U32 R35, R5, 0x8, RZ ;  /* 0x0000000805237824 */ /* 0x000fe200078e00ff */
[----:B------:R-:W-:Y:S01]  /*13cc0*/  LOP3.LUT R2, R2, 0x38, RZ, 0xc0, !PT ;  /* 0x0000003802027812 */ /* 0x000fe200078ec0ff */
[----:B------:R-:W-:Y:S01]  /*13cd0*/  IMAD.MOV.U32 R28, RZ, RZ, 0x1 ;  /* 0x00000001ff1c7424 */ /* 0x000fe200078e00ff */
[----:B------:R-:W-:Y:S01]  /*13ce0*/  LOP3.LUT R4, R3, 0x38, R0, 0x78, !PT ;  /* 0x0000003803047812 */ /* 0x000fe200078e7800 */
[----:B------:R-:W-:Y:S01]  /*13cf0*/  IMAD.SHL.U32 R0, R0, 0x10, RZ ;  /* 0x0000001000007824 */ /* 0x000fe200078e00ff */
[----:B------:R-:W-:-:S02]  /*13d00*/  SHF.R.U32.HI R3, RZ, 0x3, R5 ;  /* 0x00000003ff037819 */ /* 0x000fc40000011605 */
[----:B------:R-:W-:Y:S02]  /*13d10*/  CS2R R24, SRZ ;  /* 0x0000000000187805 */ /* 0x000fe4000001ff00 */
[----:B------:R-:W-:Y:S01]  /*13d20*/  LOP3.LUT R35, R4, 0x200, R35, 0xf8, !PT ;  /* 0x0000020004237812 */ /* 0x000fe200078ef823 */
[----:B------:R-:W-:Y:S01]  /*13d30*/  IMAD.MOV.U32 R26, RZ, RZ, 0x1 ;  /* 0x00000001ff1a7424 */ /* 0x000fe200078e00ff */
[----:B------:R-:W-:Y:S01]  /*13d40*/  LOP3.LUT R0, R3, 0x70, R0, 0xf8, !PT ;  /* 0x0000007003007812 */ /* 0x000fe200078ef800 */
[----:B------:R-:W-:Y:S01]  /*13d50*/  ULDC.64 UR38, c[0x0][0x198] ;  /* 0x0000660000267ab9 */ /* 0x000fe20000000a00 */
[C---:B------:R-:W-:Y:S01]  /*13d60*/  LOP3.LUT R0, R2.reuse, 0xc0, RZ, 0xfc, !PT ;  /* 0x000000c002007812 */ /* 0x040fe200078efcff */
[----:B------:R-:W-:Y:S01]  /*13d70*/  ULDC UR36, c[0x0][0xc] ;  /* 0x0000030000247ab9 */ /* 0x000fe20000000800 */
[C---:B------:R-:W-:Y:S02]  /*13d80*/  LOP3.LUT R0, R2.reuse, 0x140, RZ, 0xfc, !PT ;  /* 0x0000014002007812 */ /* 0x040fe400078efcff */
[----:B------:R-:W-:Y:S01]  /*13d90*/  LOP3.LUT R3, R2, 0x40, RZ, 0xfc, !PT ;  /* 0x0000004002037812 */ /* 0x000fe200078efcff */
        /* <DEDUP_REMOVED lines=9> */
.L_x_8177:
[----:B-1----:R-:W1:Y:S02]  /*13e30*/  LDC.64 R32, c[0x0][0xc88] ;  /* 0x00032200ff207b82 */ /* 0x002e640000000a00 */
[----:B-1----:R-:W-:-:S06]  /*13e40*/  IMAD.WIDE R32, R19, 0x4, R32 ;  /* 0x0000000413207825 */ /* 0x002fcc00078e0220 */
[----:B------:R1:W0:Y:S01]  /*13e50*/  LDG.E R32, desc[UR40][R32.64] ;  /* 0x0000002820207981 */ /* 0x000222000c1e1900 */
[----:B------:R-:W-:Y:S05]  /*13e60*/  YIELD ;  /* 0x0000000000007946 */ /* 0x000fea0003800000 */
[----:B------:R-:W-:Y:S01]  /*13e70*/  ULDC.64 UR4, c[0x0][0xa28] ;  /* 0x00028a0000047ab9 */ /* 0x000fe20000000a00 */
[----:B--23--:R-:W-:Y:S01]  /*13e80*/  MOV R6, RZ ;  /* 0x000000ff00067202 */ /* 0x00cfe20000000f00 */
[----:B------:R-:W-:Y:S01]  /*13e90*/  ULDC.64 UR8, c[0x0][0xa18] ;  /* 0x0002860000087ab9 */ /* 0x000fe20000000a00 */
[----:B------:R-:W-:Y:S01]  /*13ea0*/  ISETP.NE.U32.AND P0, PT, RZ, UR4, PT ;  /* 0x00000004ff007c0c */ /* 0x000fe2000bf05070 */
[----:B-1----:R-:W-:Y:S01]  /*13eb0*/  IMAD.MOV.U32 R33, RZ, RZ, RZ ;  /* 0x000000ffff217224 */ /* 0x002fe200078e00ff */
[----:B------:R-:W-:-:S02]  /*13ec0*/  ULDC.64 UR6, c[0x0][0xa10] ;  /* 0x0002840000067ab9 */ /* 0x000fc40000000a00 */
[----:B------:R-:W-:Y:S02]  /*13ed0*/  ISETP.NE.AND.EX P0, PT, RZ, UR5, PT, P0 ;  /* 0x00000005ff007c0c */ /* 0x000fe4000bf05300 */
[----:B0-----:R-:W-:-:S11]  /*13ee0*/  SHF.R.S32.HI R0, RZ, 0x1f, R32 ;  /* 0x0000001fff007819 */ /* 0x001fd60000011420 */
        /* <DEDUP_REMOVED lines=40> */
[----:B0-----:R-:W2:Y:S04]  /*14170*/  LDG.E R8, desc[UR40][R2.64] ;  /* 0x0000002802087981 */ /* 0x001ea8000c1e1900 */
[----:B------:R-:W2:Y:S02]  /*14180*/  LDG.E R2, desc[UR40][R2.64+0x4] ;  /* 0x0000042802027981 */ /* 0x000ea4000c1e1900 */
[----:B--2---:R-:W-:-:S05]  /*14190*/  IMAD.IADD R9, R2, 0x1, -R8 ;  /* 0x0000000102097824 */ /* 0x004fca00078e0a08 */
[----:B------:R1:W-:Y:S02]  /*141a0*/  STL [R1+0x10], R9 ;  /* 0x0000100901007387 */ /* 0x0003e40000100800 */
.L_x_8071:
        /* <DEDUP_REMOVED lines=9> */
.L_x_8072:
        /* <DEDUP_REMOVED lines=9> */
.L_x_8073:
[----:B--2---:R-:W2:Y:S01]  /*142d0*/  @P1 LDG.E R2, desc[UR40][R4.64] ;  /* 0x0000002804021981 */ /* 0x004ea2000c1e1900 */
[----:B------:R-:W3:Y:S03]  /*142e0*/  LDC R3, c[0x0][0x448] ;  /* 0x00011200ff037b82 */ /* 0x000ee60000000800 */
[----:B------:R4:W2:Y:S01]  /*142f0*/  @P1 LDG.E R5, desc[UR40][R4.64+0x4] ;  /* 0x0000042804051981 */ /* 0x0008a2000c1e1900 */
[----:B-----5:R-:W-:Y:S01]  /*14300*/  IMAD.IADD R7, R7, 0x1, -R33 ;  /* 0x0000000107077824 */ /* 0x020fe200078e0a21 */
[----:B------:R-:W-:Y:S01]  /*14310*/  BSSY B0, `(.L_x_8074) ;  /* 0x00001ba000007945 */ /* 0x000fe20003800000 */
[----:B---3--:R-:W-:-:S13]  /*14320*/  ISETP.NE.AND P0, PT, R3, 0x1, PT ;  /* 0x000000010300780c */ /* 0x008fda0003f05270 */
[----:B----4-:R-:W3:Y:S08]  /*14330*/  @P0 LDC R4, c[0x0][0x44c] ;  /* 0x00011300ff040b82 */ /* 0x010ef00000000800 */
[----:B------:R-:W4:Y:S01]  /*14340*/  @P0 LDC R3, c[0x0][0x450] ;  /* 0x00011400ff030b82 */ /* 0x000f220000000800 */
[----:B--2---:R-:W-:Y:S01]  /*14350*/  @P1 IMAD.IADD R6, R5, 0x1, -R2 ;  /* 0x0000000105061824 */ /* 0x004fe200078e0a02 */
[----:B------:R-:W-:-:S03]  /*14360*/  SHF.L.U32 R2, R17, 0x6, RZ ;  /* 0x0000000611027819 */ /* 0x000fc600000006ff */
[----:B------:R-:W-:Y:S02]  /*14370*/  IMAD.IADD R31, R7, 0x1, R6 ;  /* 0x00000001071f7824 */ /* 0x000fe400078e0206 */
[----:B------:R-:W-:Y:S02]  /*14380*/  VIADD R2, R2, 0x3f ;  /* 0x0000003f02027836 */ /* 0x000fe40000000000 */
[----:B------:R-:W-:Y:S02]  /*14390*/  VIADD R5, R31, 0x3f ;  /* 0x0000003f1f057836 */ /* 0x000fe40000000000 */
[----:B---3--:R-:W-:-:S05]  /*143a0*/  @P0 IMAD.HI.U32 R4, R2, R4, RZ ;  /* 0x0000000402040227 */ /* 0x008fca00078e00ff */
[----:B----4-:R-:W-:Y:S02]  /*143b0*/  @P0 SHF.R.U32.HI R2, RZ, R3, R4 ;  /* 0x00000003ff020219 */ /* 0x010fe40000011604 */
[----:B------:R-:W-:Y:S02]  /*143c0*/  IADD3 R4, R31, 0x40, -R9 ;  /* 0x000000401f047810 */ /* 0x000fe40007ffe809 */
[----:B------:R-:W-:-:S03]  /*143d0*/  SHF.R.S32.HI R3, RZ, 0x1f, R5 ;  /* 0x0000001fff037819 */ /* 0x000fc60000011405 */
[----:B------:R-:W-:Y:S01]  /*143e0*/  IMAD.IADD R2, R4, 0x1, R2 ;  /* 0x0000000104027824 */ /* 0x000fe200078e0202 */
[----:B------:R-:W-:-:S04]  /*143f0*/  LEA.HI R5, R3, R5, RZ, 0x6 ;  /* 0x0000000503057211 */ /* 0x000fc800078f30ff */
[----:B------:R-:W-:Y:S02]  /*14400*/  SHF.R.S32.HI R3, RZ, 0x1f, R2 ;  /* 0x0000001fff037819 */ /* 0x000fe40000011402 */
[----:B------:R-:W-:Y:S02]  /*14410*/  SHF.R.S32.HI R5, RZ, 0x6, R5 ;  /* 0x00000006ff057819 */ /* 0x000fe40000011405 */
[----:B------:R-:W-:-:S04]  /*14420*/  LEA.HI R3, R3, R2, RZ, 0x6 ;  /* 0x0000000203037211 */ /* 0x000fc800078f30ff */
[----:B------:R-:W-:-:S04]  /*14430*/  SHF.R.S32.HI R3, RZ, 0x6, R3 ;  /* 0x00000006ff037819 */ /* 0x000fc80000011403 */
[----:B------:R-:W-:-:S05]  /*14440*/  VIMNMX R2, R5, R3, PT ;  /* 0x0000000305027248 */ /* 0x000fca0003fe0100 */
[--C-:B------:R-:W-:Y:S02]  /*14450*/  IMAD R2, R2, 0x40, -R7.reuse ;  /* 0x0000004002027824 */ /* 0x100fe400078e0a07 */
[----:B------:R-:W-:-:S03]  /*14460*/  IMAD.MOV R7, RZ, RZ, -R7 ;  /* 0x000000ffff077224 */ /* 0x000fc600078e0a07 */
[----:B------:R-:W-:Y:S02]  /*14470*/  VIMNMX R2, R2, R6, PT ;  /* 0x0000000602027248 */ /* 0x000fe40003fe0100 */
[----:B------:R-:W-:-:S04]  /*14480*/  VIMNMX R7, RZ, R7, !PT ;  /* 0x00000007ff077248 */ /* 0x000fc80007fe0100 */
        /* <DEDUP_REMOVED lines=13> */
[----:B------:R-:W2:Y:S02]  /*14560*/  S2R R3, SR_TID.X ;  /* 0x0000000000037919 */ /* 0x000ea40000002100 */
[----:B--2---:R-:W-:-:S04]  /*14570*/  SHF.R.U32.HI R3, RZ, 0x5, R3 ;  /* 0x00000005ff037819 */ /* 0x004fc80000011603 */
[----:B------:R-:W-:-:S05]  /*14580*/  LOP3.LUT R3, R3, 0x3, RZ, 0xc0, !PT ;  /* 0x0000000303037812 */ /* 0x000fca00078ec0ff */
[----:B------:R2:W3:Y:S02]  /*14590*/  SHFL.IDX PT, R14, R3, RZ, 0x1f ;  /* 0x00001fff030e7589 */ /* 0x0004e400000e0000 */
.L_x_8232:
[----:B---3--:R-:W-:Y:S02]  /*145a0*/  ISETP.NE.AND P0, PT, R14, RZ, PT ;  /* 0x000000ff0e00720c */ /* 0x008fe40003f05270 */
[----:B------:R-:W-:-:S11]  /*145b0*/  PLOP3.LUT P6, PT, PT, PT, PT, 0x8, 0x0 ;  /* 0x000000000000781c */ /* 0x000fd60003fce170 */
[----:B------:R-:W-:Y:S05]  /*145c0*/  @P0 BRA `(.L_x_8077) ;  /* 0x00000000000c0947 */ /* 0x000fea0003800000 */
[----:B------:R-:W-:-:S03]  /*145d0*/  UMOV UR4, 0xffffffff ;  /* 0xffffffff00047882 */ /* 0x000fc60000000000 */
[----:B------:R-:W-:Y:S05]  /*145e0*/  BRA.DIV UR4, `(.L_x_8078) ;  /* 0x0000007204b07947 */ /* 0x000fea000b800000 */
[----:B------:R-:W-:-:S13]  /*145f0*/  ELECT P6, URZ, PT ;  /* 0x00000000003f782f */ /* 0x000fda00038c0000 */
.L_x_8077:
[----:B--2---:R-:W2:Y:S01]  /*14600*/  LDL R3, [R1+0x20] ;  /* 0x0000200001037983 */ /* 0x004ea20000100800 */
[----:B------:R-:W-:Y:S01]  /*14610*/  BSSY B1, `(.L_x_8079) ;  /* 0x0000008000017945 */ /* 0x000fe20003800000 */
[----:B--2---:R-:W-:-:S04]  /*14620*/  IADD3 R3, R3, 0x1, RZ ;  /* 0x0000000103037810 */ /* 0x004fc80007ffe0ff */
[----:B0-----:R-:W-:-:S04]  /*14630*/  LEA.HI R8, R3, R3, RZ, 0x1 ;  /* 0x0000000303087211 */ /* 0x001fc800078f08ff */
[----:B------:R-:W-:-:S05]  /*14640*/  LOP3.LUT R8, R8, 0xfffffffe, RZ, 0xc0, !PT ;  /* 0xfffffffe08087812 */ /* 0x000fca00078ec0ff */
[----:B------:R-:W-:-:S05]  /*14650*/  IMAD.IADD R3, R3, 0x1, -R8 ;  /* 0x0000000103037824 */ /* 0x000fca00078e0a08 */
[----:B------:R-:W-:-:S04]  /*14660*/  SHF.L.U32 R3, R3, 0x1f, RZ ;  /* 0x0000001f03037819 */ /* 0x000fc800000006ff */
[----:B------:R-:W0:Y:S02]  /*14670*/  SYNCS.PHASECHK.TRANS64.TRYWAIT P0, [R23+URZ+0x28c20], R3 ;  /* 0x028c2003170075a7 */ /* 0x000e24000800017f */
[----:B0-----:R-:W-:Y:S05]  /*14680*/  @!P0 BRA `(.L_x_8080) ;  /* 0x0000007000a88947 */ /* 0x001fea0003800000 */
.L_x_8235:
[----:B------:R-:W-:Y:S05]  /*14690*/  BSYNC B1 ;  /* 0x0000000000017941 */ /* 0x000fea0003800000 */
.L_x_8079:
[----:B------:R-:W-:Y:S04]  /*146a0*/  BSSY B1, `(.L_x_8081) ;  /* 0x00000b7000017945 */ /* 0x000fe80003800000 */
[----:B------:R-:W-:Y:S05]  /*146b0*/  @!P6 BRA `(.L_x_8082) ;  /* 0x0000000800d4e947 */ /* 0x000fea0003800000 */
[----:B0-----:R-:W-:Y:S01]  /*146c0*/  IMAD R3, R24, 0x8, R23 ;  /* 0x0000000818037824 */ /* 0x001fe200078e0217 */
[----:B------:R-:W-:Y:S01]  /*146d0*/  SHF.L.U32 R8, R28, 0x1f, RZ ;  /* 0x0000001f1c087819 */ /* 0x000fe200000006ff */
[----:B-1----:R-:W0:Y:S01]  /*146e0*/  S2R R9, SR_TID.X ;  /* 0x0000000000097919 */ /* 0x002e220000002100 */
[----:B------:R-:W-:Y:S02]  /*146f0*/  BSSY B2, `(.L_x_8083) ;  /* 0x0000005000027945 */ /* 0x000fe40003800000 */
[----:B------:R-:W1:Y:S01]  /*14700*/  SYNCS.PHASECHK.TRANS64.TRYWAIT P0, [R3+URZ+0x28ca0], R8 ;  /* 0x028ca008030075a7 */ /* 0x000e62000800017f */
[----:B0-----:R-:W-:-:S04]  /*14710*/  LOP3.LUT R9, R9, 0x7f, RZ, 0xc0, !PT ;  /* 0x0000007f09097812 */ /* 0x001fc800078ec0ff */
[----:B------:R-:W-:Y:S01]  /*14720*/  ISETP.NE.AND P1, PT, R9, RZ, PT ;  /* 0x000000ff0900720c */ /* 0x000fe20003f25270 */
[----:B-1----:R-:W-:-:S12]  /*14730*/  @!P0 BRA `(.L_x_8084) ;  /* 0x0000007000908947 */ /* 0x002fd80003800000 */
.L_x_8236:
[----:B------:R-:W-:Y:S05]  /*14740*/  BSYNC B2 ;  /* 0x0000000000027941 */ /* 0x000fea0003800000 */
.L_x_8083:
        /* <DEDUP_REMOVED lines=9> */
.L_x_8086:
[----:B------:R-:W-:Y:S05]  /*147e0*/  BSYNC B2 ;  /* 0x0000000000027941 */ /* 0x000fea0003800000 */
.L_x_8085:
        /* <DEDUP_REMOVED lines=12> */
.L_x_8087:
        /* <DEDUP_REMOVED lines=13> */
.L_x_8237:
[----:B------:R-:W-:Y:S05]  /*14980*/  BSYNC B2 ;  /* 0x0000000000027941 */ /* 0x000fea0003800000 */
.L_x_8088:
        /* <DEDUP_REMOVED lines=11> */
.L_x_8091:
[----:B------:R-:W-:Y:S05]  /*14a40*/  BSYNC B2 ;  /* 0x0000000000027941 */ /* 0x000fea0003800000 */
.L_x_8090:
        /* <DEDUP_REMOVED lines=9> */
.L_x_8092:
        /* <DEDUP_REMOVED lines=15> */
.L_x_8093:
        /* <DEDUP_REMOVED lines=15> */
.L_x_8094:
        /* <DEDUP_REMOVED lines=15> */
.L_x_8095:
        /* <DEDUP_REMOVED lines=15> */
.L_x_8096:
        /* <DEDUP_REMOVED lines=15> */
.L_x_8097:
        /* <DEDUP_REMOVED lines=15> */
.L_x_8098:
        /* <DEDUP_REMOVED lines=15> */
.L_x_8099:
        /* <DEDUP_REMOVED lines=10> */
.L_x_8082:
[----:B------:R-:W-:Y:S05]  /*15210*/  BSYNC B1 ;  /* 0x0000000000017941 */ /* 0x000fea0003800000 */
.L_x_8081:
        /* <DEDUP_REMOVED lines=9> */
.L_x_8119:
[----:B------:R-:W-:Y:S05]  /*152b0*/  YIELD ;  /* 0x0000000000007946 */ /* 0x000fea0003800000 */
[----:B------:R-:W-:Y:S04]  /*152c0*/  BSSY B1, `(.L_x_8100) ;  /* 0x00000b6000017945 */ /* 0x000fe80003800000 */
[----:B------:R-:W-:Y:S05]  /*152d0*/  @!P6 BRA `(.L_x_8101) ;  /* 0x0000000800d0e947 */ /* 0x000fea0003800000 */
[----:B------:R-:W-:Y:S01]  /*152e0*/  IMAD R8, R24, 0x8, R23 ;  /* 0x0000000818087824 */ /* 0x000fe200078e0217 */
[----:B------:R-:W-:Y:S01]  /*152f0*/  SHF.L.U32 R2, R28, 0x1f, RZ ;  /* 0x0000001f1c027819 */ /* 0x000fe200000006ff */
[----:B0-----:R-:W0:Y:S01]  /*15300*/  S2R R3, SR_TID.X ;  /* 0x0000000000037919 */ /* 0x001e220000002100 */
[----:B------:R-:W-:Y:S02]  /*15310*/  BSSY B2, `(.L_x_8102) ;  /* 0x0000005000027945 */ /* 0x000fe40003800000 */
[----:B------:R-:W2:Y:S01]  /*15320*/  SYNCS.PHASECHK.TRANS64.TRYWAIT P1, [R8+URZ+0x28ca0], R2 ;  /* 0x028ca002080075a7 */ /* 0x000ea2000802017f */
[----:B0-----:R-:W-:-:S04]  /*15330*/  LOP3.LUT R3, R3, 0x7f, RZ, 0xc0, !PT ;  /* 0x0000007f03037812 */ /* 0x001fc800078ec0ff */
[----:B------:R-:W-:Y:S01]  /*15340*/  ISETP.NE.AND P2, PT, R3, RZ, PT ;  /* 0x000000ff0300720c */ /* 0x000fe20003f45270 */
[----:B--2---:R-:W-:-:S12]  /*15350*/  @!P1 BRA `(.L_x_8103) ;  /* 0x0000006400b09947 */ /* 0x004fd80003800000 */
.L_x_8238:
[----:B------:R-:W-:Y:S05]  /*15360*/  BSYNC B2 ;  /* 0x0000000000027941 */ /* 0x000fea0003800000 */
.L_x_8102:
[----:B------:R-:W-:Y:S04]  /*15370*/  BSSY B2, `(.L_x_8104) ;  /* 0x0000009000027945 */ /* 0x000fe80003800000 */
[----:B------:R-:W-:Y:S05]  /*15380*/  @P2 BRA `(.L_x_8105) ;  /* 0x00000000001c2947 */ /* 0x000fea0003800000 */
[----:B-1----:R-:W1:Y:S01]  /*15390*/  S2R R9, SR_TID.X ;  /* 0x0000000000097919 */ /* 0x002e620000002100 */
[----:B------:R-:W-:-:S04]  /*153a0*/  IMAD.MOV.U32 R3, RZ, RZ, 0x2000 ;  /* 0x00002000ff037424 */ /* 0x000fc800078e00ff */
[----:B------:R2:W-:Y:S01]  /*153b0*/  SYNCS.ARRIVE.TRANS64 RZ, [R8+URZ+0x28c90], R3 ;  /* 0x028c900308ff79a7 */ /* 0x0005e2000800003f */
[----:B-1----:R-:W-:-:S04]  /*153c0*/  LOP3.LUT R9, R9, 0x1f, RZ, 0xc0, !PT ;  /* 0x0000001f09097812 */ /* 0x002fc800078ec0ff */
[----:B------:R-:W-:-:S13]  /*153d0*/  ISETP.NE.AND P1, PT, R9, RZ, PT ;  /* 0x000000ff0900720c */ /* 0x000fda0003f25270 */
[----:B--2---:R-:W-:Y:S05]  /*153e0*/  @!P1 BRA `(.L_x_8105) ;  /* 0x0000000000049947 */ /* 0x004fea0003800000 */
[----:B------:R-:W-:Y:S01]  /*153f0*/  BPT.TRAP 0x1 ;  /* 0x000000040000795c */ /* 0x000fe20000300000 */
.L_x_8105:
[----:B------:R-:W-:Y:S05]  /*15400*/  BSYNC B2 ;  /* 0x0000000000027941 */ /* 0x000fea0003800000 */
.L_x_8104:
[----:B------:R-:W-:Y:S01]  /*15410*/  IMAD.MOV.U32 R12, RZ, RZ, RZ ;  /* 0x000000ffff0c7224 */ /* 0x000fe200078e00ff */
[----:B------:R-:W-:Y:S01]  /*15420*/  UIADD3 UR4, UP0, UR38, 0x570, URZ ;  /* 0x0000057026047890 */ /* 0x000fe2000ff1e03f */
[----:B------:R-:W-:Y:S01]  /*15430*/  IMAD R3, R24, 0x2000, R23 ;  /* 0x0000200018037824 */ /* 0x000fe200078e0217 */
[----:B------:R-:W-:Y:S01]  /*15440*/  PLOP3.LUT P1, PT, PT, PT, PT, 0x80, 0x0 ;  /* 0x000000000000781c */ /* 0x000fe20003f2f070 */
[----:B-1----:R-:W-:Y:S01]  /*15450*/  VIADD R9, R8, 0x28c90 ;  /* 0x00028c9008097836 */ /* 0x002fe20000000000 */
[----:B------:R-:W-:Y:S01]  /*15460*/  R2UR UR10, R12 ;  /* 0x000000000c0a72ca */ /* 0x000fe200000e0000 */
[----:B------:R-:W-:Y:S01]  /*15470*/  VIADD R3, R3, 0x22400 ;  /* 0x0002240003037836 */ /* 0x000fe20000000000 */
[----:B------:R-:W-:Y:S01]  /*15480*/  LEA R10, R11, R0, 0x6 ;  /* 0x000000000b0a7211 */ /* 0x000fe200078e30ff */
[----:B------:R-:W-:Y:S01]  /*15490*/  UIADD3.X UR5, URZ, UR39, URZ, UP0, !UPT ;  /* 0x000000273f057290 */ /* 0x000fe200087fe43f */
[----:B------:R-:W-:Y:S01]  /*154a0*/  UMOV UR6, 0x0 ;  /* 0x0000000000067882 */ /* 0x000fe20000000000 */
[----:B------:R-:W-:-:S10]  /*154b0*/  UMOV UR7, 0x12f00000 ;  /* 0x12f0000000077882 */ /* 0x000fd40000000000 */
.L_x_8106:
        /* <DEDUP_REMOVED lines=13> */
.L_x_8239:
[----:B------:R-:W-:Y:S05]  /*15590*/  BSYNC B2 ;  /* 0x0000000000027941 */ /* 0x000fea0003800000 */
.L_x_8107:
        /* <DEDUP_REMOVED lines=11> */
.L_x_8110:
[----:B------:R-:W-:Y:S05]  /*15650*/  BSYNC B2 ;  /* 0x0000000000027941 */ /* 0x000fea0003800000 */
.L_x_8109:
        /* <DEDUP_REMOVED lines=9> */
.L_x_8111:
        /* <DEDUP_REMOVED lines=15> */
.L_x_8112:
        /* <DEDUP_REMOVED lines=15> */
.L_x_8113:
        /* <DEDUP_REMOVED lines=15> */
.L_x_8114:
        /* <DEDUP_REMOVED lines=15> */
.L_x_8115:
        /* <DEDUP_REMOVED lines=15> */
.L_x_8116:
        /* <DEDUP_REMOVED lines=15> */
.L_x_8117:
        /* <DEDUP_REMOVED lines=15> */
.L_x_8118:
        /* <DEDUP_REMOVED lines=10> */
.L_x_8101:
[----:B------:R-:W-:Y:S05]  /*15e20*/  BSYNC B1 ;  /* 0x0000000000017941 */ /* 0x000fea0003800000 */
.L_x_8100:
        /* <DEDUP_REMOVED lines=8> */
.L_x_8075:
[----:B------:R-:W-:Y:S05]  /*15eb0*/  BSYNC B0 ;  /* 0x0000000000007941 */ /* 0x000fea0003800000 */
.L_x_8074:
[----:B------:R-:W2:Y:S01]  /*15ec0*/  LDC R0, c[0x0][0x448] ;  /* 0x00011200ff007b82 */ /* 0x000ea20000000800 */
[----:B------:R-:W-:Y:S01]  /*15ed0*/  LEA R2, R17, 0x3f, 0x6 ;  /* 0x0000003f11027811 */ /* 0x000fe200078e30ff */
[----:B------:R-:W-:Y:S05]  /*15ee0*/  @!P0 WARPSYNC.ALL ;  /* 0x0000000000008948 */ /* 0x000fea0003800000 */
[----:B------:R-:W-:Y:S01]  /*15ef0*/  BSSY B7, `(.L_x_8120) ;  /* 0x0000386000077945 */ /* 0x000fe20003800000 */
[----:B------:R-:W-:Y:S01]  /*15f00*/  @!P0 BAR.SYNC.DEFER_BLOCKING 0xc, 0x180 ;  /* 0x0306000000008b1d */ /* 0x000fe20000010000 */
[----:B--2---:R-:W-:-:S13]  /*15f10*/  ISETP.NE.AND P1, PT, R0, 0x1, PT ;  /* 0x000000010000780c */ /* 0x004fda0003f25270 */
[----:B0-----:R-:W0:Y:S08]  /*15f20*/  @P1 LDC R3, c[0x0][0x44c] ;  /* 0x00011300ff031b82 */ /* 0x001e300000000800 */
[----:B------:R-:W2:Y:S01]  /*15f30*/  @P1 LDC R0, c[0x0][0x450] ;  /* 0x00011400ff001b82 */ /* 0x000ea20000000800 */
[----:B0-----:R-:W-:-:S05]  /*15f40*/  @P1 IMAD.HI.U32 R3, R2, R3, RZ ;  /* 0x0000000302031227 */ /* 0x001fca00078e00ff */
[----:B--2---:R-:W-:-:S05]  /*15f50*/  @P1 SHF.R.U32.HI R2, RZ, R0, R3 ;  /* 0x00000000ff021219 */ /* 0x004fca0000011603 */
[----:B------:R-:W-:-:S05]  /*15f60*/  IMAD.IADD R2, R4, 0x1, R2 ;  /* 0x0000000104027824 */ /* 0x000fca00078e0202 */
        /* <DEDUP_REMOVED lines=24> */
.L_x_8121:
        /* <DEDUP_REMOVED lines=20> */
.L_x_8124:
[----:B------:R-:W-:Y:S05]  /*16230*/  BSYNC B6 ;  /* 0x0000000000067941 */ /* 0x000fea0003800000 */
.L_x_8123:
        /* <DEDUP_REMOVED lines=19> */
[----:B-12---:R-:W-:Y:S05]  /*16370*/  CALL.ABS.NOINC R2 ;  /* 0x0000000002007343 */ /* 0x006fea0003c00000 */
.L_x_8127:
        /* <DEDUP_REMOVED lines=15> */
.L_x_8126:
[----:B------:R-:W-:Y:S05]  /*16470*/  BSYNC B6 ;  /* 0x0000000000067941 */ /* 0x000fea0003800000 */
.L_x_8125:
[----:B------:R-:W2:Y:S01]  /*16480*/  LDL R21, [R1+0x14] ;  /* 0x0000140001157983 */ /* 0x000ea20000100800 */
[----:B------:R-:W-:Y:S01]  /*16490*/  ULDC.64 UR4, c[0x0][0x9f8] ;  /* 0x00027e0000047ab9 */ /* 0x000fe20000000a00 */
[----:B------:R-:W0:Y:S01]  /*164a0*/  LDC R10, c[0x0][0x430] ;  /* 0x00010c00ff0a7b82 */ /* 0x000e220000000800 */
[----:B------:R-:W-:Y:S01]  /*164b0*/  ISETP.NE.U32.AND P0, PT, RZ, UR4, PT ;  /* 0x00000004ff007c0c */ /* 0x000fe2000bf05070 */
[----:B------:R-:W3:Y:S03]  /*164c0*/  S2R R20, SR_TID.X ;  /* 0x0000000000147919 */ /* 0x000ee60000002100 */
[----:B------:R-:W-:-:S13]  /*164d0*/  ISETP.NE.AND.EX P0, PT, RZ, UR5, PT, P0 ;  /* 0x00000005ff007c0c */ /* 0x000fda000bf05300 */
[----:B------:R-:W-:Y:S01]  /*164e0*/  @P0 IADD3 R2, P1, R27, UR4, RZ ;  /* 0x000000041b020c10 */ /* 0x000fe2000ff3e0ff */
[----:B------:R-:W4:Y:S01]  /*164f0*/  S2R R11, SR_TID.X ;  /* 0x00000000000b7919 */ /* 0x000f220000002100 */
[----:B------:R-:W-:Y:S02]  /*16500*/  ULDC UR4, c[0x0][0x320] ;  /* 0x0000c80000047ab9 */ /* 0x000fe40000000800 */
[----:B------:R-:W-:-:S05]  /*16510*/  @P0 IADD3.X R3, R29, UR5, RZ, P1, !PT ;  /* 0x000000051d030c10 */ /* 0x000fca0008ffe4ff */
[----:B------:R1:W2:Y:S01]  /*16520*/  @P0 LDG.E R30, desc[UR40][R2.64] ;  /* 0x00000028021e0981 */ /* 0x0002a2000c1e1900 */
[----:B---3--:R-:W-:-:S04]  /*16530*/  LOP3.LUT R20, R20, 0x7f, RZ, 0xc0, !PT ;  /* 0x0000007f14147812 */ /* 0x008fc800078ec0ff */
[----:B------:R-:W-:Y:S02]  /*16540*/  SHF.R.U32.HI R34, RZ, 0x3, R20 ;  /* 0x00000003ff227819 */ /* 0x000fe40000011614 */
[----:B------:R-:W3:Y:S01]  /*16550*/  S2R R20, SR_TID.X ;  /* 0x0000000000147919 */ /* 0x000ee20000002100 */
[----:B0-----:R-:W-:-:S13]  /*16560*/  ISETP.NE.AND P1, PT, R10, 0x1, PT ;  /* 0x000000010a00780c */ /* 0x001fda0003f25270 */
[----:B-1----:R-:W0:Y:S08]  /*16570*/  @P1 LDC R3, c[0x0][0x434] ;  /* 0x00010d00ff031b82 */ /* 0x002e300000000800 */
[----:B------:R-:W1:Y:S01]  /*16580*/  @P1 LDC R2, c[0x0][0x438] ;  /* 0x00010e00ff021b82 */ /* 0x000e620000000800 */
[----:B---3--:R-:W-:-:S05]  /*16590*/  IMAD.SHL.U32 R20, R20, 0x10, RZ ;  /* 0x0000001014147824 */ /* 0x008fca00078e00ff */
[----:B------:R-:W-:Y:S01]  /*165a0*/  LOP3.LUT R20, R34, 0x70, R20, 0xf8, !PT ;  /* 0x0000007022147812 */ /* 0x000fe200078ef814 */
[----:B----4-:R-:W-:-:S05]  /*165b0*/  IMAD.SHL.U32 R11, R11, 0x8, RZ ;  /* 0x000000080b0b7824 */ /* 0x010fca00078e00ff */
[----:B------:R-:W-:Y:S02]  /*165c0*/  LOP3.LUT R11, R11, 0x38, RZ, 0xc0, !PT ;  /* 0x000000380b0b7812 */ /* 0x000fe400078ec0ff */
[----:B------:R-:W-:Y:S01]  /*165d0*/  LOP3.LUT R22, R22, 0xffffffbf, RZ, 0xc0, !PT ;  /* 0xffffffbf16167812 */ /* 0x000fe200078ec0ff */
[----:B------:R-:W3:Y:S01]  /*165e0*/  S2R R12, SR_TID.X ;  /* 0x00000000000c7919 */ /* 0x000ee20000002100 */
[----:B------:R-:W-:Y:S02]  /*165f0*/  IMAD.MOV.U32 R36, RZ, RZ, RZ ;  /* 0x000000ffff247224 */ /* 0x000fe400078e00ff */
[----:B---3--:R-:W-:-:S05]  /*16600*/  IMAD.SHL.U32 R12, R12, 0x8, RZ ;  /* 0x000000080c0c7824 */ /* 0x008fca00078e00ff */
[----:B------:R-:W-:-:S04]  /*16610*/  LOP3.LUT R12, R12, 0x38, RZ, 0xc0, !PT ;  /* 0x000000380c0c7812 */ /* 0x000fc800078ec0ff */
[----:B------:R-:W-:Y:S02]  /*16620*/  LOP3.LUT R12, R12, 0x180, RZ, 0xfc, !PT ;  /* 0x000001800c0c7812 */ /* 0x000fe400078efcff */
[----:B--2---:R-:W-:Y:S02]  /*16630*/  LEA R27, R21, 0xffffffc0, 0x6 ;  /* 0xffffffc0151b7811 */ /* 0x004fe400078e30ff */
[----:B------:R-:W2:Y:S02]  /*16640*/  S2R R21, SR_TID.X ;  /* 0x0000000000157919 */ /* 0x000ea40000002100 */
[----:B--2---:R-:W-:-:S05]  /*16650*/  IMAD.SHL.U32 R21, R21, 0x8, RZ ;  /* 0x0000000815157824 */ /* 0x004fca00078e00ff */
[----:B------:R-:W-:-:S04]  /*16660*/  LOP3.LUT R21, R21, 0x38, RZ, 0xc0, !PT ;  /* 0x0000003815157812 */ /* 0x000fc800078ec0ff */
[----:B------:R-:W-:-:S04]  /*16670*/  LOP3.LUT R21, R21, 0x40, RZ, 0xfc, !PT ;  /* 0x0000004015157812 */ /* 0x000fc800078efcff */
[----:B------:R-:W-:Y:S02]  /*16680*/  ISETP.GE.AND P2, PT, R21, UR4, PT ;  /* 0x0000000415007c0c */ /* 0x000fe4000bf46270 */
[----:B------:R-:W2:Y:S01]  /*16690*/  S2R R21, SR_TID.X ;  /* 0x0000000000157919 */ /* 0x000ea20000002100 */
[----:B------:R-:W-:-:S04]  /*166a0*/  IMAD.IADD R4, R20, 0x1, R27 ;  /* 0x0000000114047824 */ /* 0x000fc800078e021b */
[C---:B------:R-:W-:Y:S01]  /*166b0*/  IMAD.IADD R0, R4.reuse, 0x1, R33 ;  /* 0x0000000104007824 */ /* 0x040fe200078e0221 */
[----:B------:R-:W-:-:S03]  /*166c0*/  ISETP.GE.AND P0, PT, R4, R31, PT ;  /* 0x0000001f0400720c */ /* 0x000fc60003f06270 */
[----:B0-----:R-:W-:Y:S01]  /*166d0*/  @P1 IMAD.HI.U32 R3, R0, R3, RZ ;  /* 0x0000000300031227 */ /* 0x001fe200078e00ff */
[----:B------:R-:W-:-:S03]  /*166e0*/  ISETP.GT.U32.OR P0, PT, R20, 0x3f, P0 ;  /* 0x0000003f1400780c */ /* 0x000fc60000704470 */
[----:B------:R-:W-:Y:S01]  /*166f0*/  IMAD.MOV.U32 R8, RZ, RZ, R0 ;  /* 0x000000ffff087224 */ /* 0x000fe200078e0000 */
[----:B-1----:R-:W-:Y:S02]  /*16700*/  @P1 SHF.R.U32.HI R8, RZ, R2, R3 ;  /* 0x00000002ff081219 */ /* 0x002fe40000011603 */
[----:B------:R-:W-:Y:S02]  /*16710*/  ISETP.GE.AND P1, PT, R11, UR4, PT ;  /* 0x000000040b007c0c */ /* 0x000fe4000bf26270 */
[----:B------:R-:W-:Y:S02]  /*16720*/  @P2 LOP3.LUT R22, R22, 0x40, RZ, 0xfc, !PT ;  /* 0x0000004016162812 */ /* 0x000fe400078efcff */
[----:B------:R-:W-:Y:S02]  /*16730*/  SEL R9, RZ, 0xffffffff, P2 ;  /* 0xffffffffff097807 */ /* 0x000fe40001000000 */
[----:B------:R-:W-:Y:S01]  /*16740*/  LOP3.LUT R22, R22, 0xffffff7f, RZ, 0xc0, !PT ;  /* 0xffffff7f16167812 */ /* 0x000fe200078ec0ff */
[----:B------:R-:W0:Y:S01]  /*16750*/  @!P0 LDC.64 R2, c[0x0][0x428] ;  /* 0x00010a00ff028b82 */ /* 0x000e220000000a00 */
[----:B--2---:R-:W-:-:S05]  /*16760*/  IMAD.SHL.U32 R21, R21, 0x8, RZ ;  /* 0x0000000815157824 */ /* 0x004fca00078e00ff */
[----:B------:R-:W-:-:S04]  /*16770*/  LOP3.LUT R21, R21, 0x38, RZ, 0xc0, !PT ;  /* 0x0000003815157812 */ /* 0x000fc800078ec0ff */
[C---:B------:R-:W-:Y:S02]  /*16780*/  LOP3.LUT R34, R21.reuse, 0x80, RZ, 0xfc, !PT ;  /* 0x0000008015227812 */ /* 0x040fe400078efcff */
[----:B------:R-:W-:Y:S02]  /*16790*/  LOP3.LUT R21, R21, 0xc0, RZ, 0xfc, !PT ;  /* 0x000000c015157812 */ /* 0x000fe400078efcff */
[----:B------:R-:W-:Y:S02]  /*167a0*/  @P1 LOP3.LUT R22, R22, 0x80, RZ, 0xfc, !PT ;  /* 0x0000008016161812 */ /* 0x000fe400078efcff */
[----:B------:R-:W-:Y:S01]  /*167b0*/  SEL R4, RZ, 0x1, P1 ;  /* 0x00000001ff047807 */ /* 0x000fe20000800000 */
[----:B------:R-:W-:Y:S01]  /*167c0*/  IMAD.SHL.U32 R9, R9, 0x2, RZ ;  /* 0x0000000209097824 */ /* 0x000fe200078e00ff */
[----:B------:R-:W-:Y:S02]  /*167d0*/  ISETP.GE.AND P1, PT, R21, UR4, PT ;  /* 0x0000000415007c0c */ /* 0x000fe4000bf26270 */
[----:B------:R-:W1:Y:S01]  /*167e0*/  S2R R21, SR_TID.X ;  /* 0x0000000000157919 */ /* 0x000e620000002100 */
[----:B------:R-:W-:-:S02]  /*167f0*/  ISETP.GE.AND P2, PT, R34, UR4, PT ;  /* 0x0000000422007c0c */ /* 0x000fc4000bf46270 */
[----:B------:R-:W-:Y:S02]  /*16800*/  LOP3.LUT R9, R9, 0x2, R4, 0xe2, !PT ;  /* 0x0000000209097812 */ /* 0x000fe400078ee204 */
[----:B------:R-:W2:Y:S01]  /*16810*/  @!P0 LDC.64 R4, c[0x0][0x418] ;  /* 0x00010600ff048b82 */ /* 0x000ea20000000a00 */
[----:B------:R-:W-:Y:S02]  /*16820*/  SEL R6, RZ, 0x4, P2 ;  /* 0x00000004ff067807 */ /* 0x000fe40001000000 */
[----:B------:R-:W-:Y:S02]  /*16830*/  SEL R7, RZ, 0x8, P1 ;  /* 0x00000008ff077807 */ /* 0x000fe40000800000 */
[----:B------:R-:W-:Y:S02]  /*16840*/  SHF.R.S32.HI R34, RZ, 0x1f, R30 ;  /* 0x0000001fff227819 */ /* 0x000fe4000001141e */
[----:B------:R-:W-:Y:S02]  /*16850*/  LOP3.LUT R9, R7, R9, R6, 0xfe, !PT ;  /* 0x0000000907097212 */ /* 0x000fe400078efe06 */
[----:B------:R-:W-:-:S02]  /*16860*/  @!P0 SHF.R.S32.HI R7, RZ, 0x1f, R8 ;  /* 0x0000001fff078819 */ /* 0x000fc40000011408 */
[----:B------:R-:W-:Y:S02]  /*16870*/  @!P0 MOV R6, R8 ;  /* 0x0000000800068202 */ /* 0x000fe40000000f00 */
[----:B------:R-:W-:-:S03]  /*16880*/  LOP3.LUT R22, R22, 0xffffffdf, RZ, 0xc0, !PT ;  /* 0xffffffdf16167812 */ /* 0x000fc600078ec0ff */
[----:B0-----:R-:W-:Y:S01]  /*16890*/  @!P0 IMAD.WIDE.U32 R6, R30, R2, R6 ;  /* 0x000000021e068225 */ /* 0x001fe200078e0006 */
[----:B------:R-:W-:-:S03]  /*168a0*/  @P2 LOP3.LUT R22, R22, 0x20, RZ, 0xfc, !PT ;  /* 0x0000002016162812 */ /* 0x000fc600078efcff */
[----:B------:R-:W-:Y:S01]  /*168b0*/  @!P0 IMAD R2, R34, R2, RZ ;  /* 0x0000000222028224 */ /* 0x000fe200078e02ff */
[----:B------:R-:W-:-:S03]  /*168c0*/  LOP3.LUT R22, R22, 0xffffffef, RZ, 0xc0, !PT ;  /* 0xffffffef16167812 */ /* 0x000fc600078ec0ff */
[----:B------:R-:W-:Y:S01]  /*168d0*/  @!P0 IMAD R3, R30, R3, R2 ;  /* 0x000000031e038224 */ /* 0x000fe200078e0202 */
        /* <DEDUP_REMOVED lines=13> */
[----:B------:R-:W-:Y:S02]  /*169b0*/  SEL R5, RZ, 0x20, P2 ;  /* 0x00000020ff057807 */ /* 0x000fe40001000000 */
[----:B------:R-:W-:Y:S02]  /*169c0*/  SEL R3, RZ, 0x40, P0 ;  /* 0x00000040ff037807 */ /* 0x000fe40000000000 */
[----:B------:R-:W-:-:S04]  /*169d0*/  LOP3.LUT R4, R5, R9, R4, 0xfe, !PT ;  /* 0x0000000905047212 */ /* 0x000fc800078efe04 */
[----:B------:R-:W-:Y:S01]  /*169e0*/  LOP3.LUT R6, R4, R3, RZ, 0xfc, !PT ;  /* 0x0000000304067212 */ /* 0x000fe200078efcff */
[----:B------:R-:W-:Y:S01]  /*169f0*/  IMAD.MOV R3, RZ, RZ, -R8 ;  /* 0x000000ffff037224 */ /* 0x000fe200078e0a08 */
[----:B------:R-:W-:-:S03]  /*16a00*/  LOP3.LUT R14, R21, 0x1c0, RZ, 0xfc, !PT ;  /* 0x000001c0150e7812 */ /* 0x000fc600078efcff */
[----:B------:R-:W-:Y:S01]  /*16a10*/  IMAD R0, R10, R3, R0 ;  /* 0x000000030a007224 */ /* 0x000fe200078e0200 */
[----:B------:R0:W-:Y:S01]  /*16a20*/  STL [R1+0x34], R6 ;  /* 0x0000340601007387 */ /* 0x0001e20000100800 */
[----:B------:R-:W-:-:S03]  /*16a30*/  LOP3.LUT R22, R22, 0xfffffff7, RZ, 0xc0, !PT ;  /* 0xfffffff716167812 */ /* 0x000fc600078ec0ff */
[----:B------:R0:W-:Y:S01]  /*16a40*/  STL [R1], R0 ;  /* 0x0000000001007387 */ /* 0x0001e20000100800 */
[----:B------:R-:W-:Y:S01]  /*16a50*/  ISETP.GE.AND P0, PT, R14, UR4, PT ;  /* 0x000000040e007c0c */ /* 0x000fe2000bf06270 */
[----:B------:R-:W-:Y:S01]  /*16a60*/  ULDC UR4, c[0x0][0x2f4] ;  /* 0x0000bd0000047ab9 */ /* 0x000fe20000000800 */
[----:B------:R-:W-:Y:S02]  /*16a70*/  @P3 LOP3.LUT R22, R22, 0x8, RZ, 0xfc, !PT ;  /* 0x0000000816163812 */ /* 0x000fe400078efcff */
[----:B------:R-:W-:Y:S02]  /*16a80*/  SEL R2, RZ, 0x80, P0 ;  /* 0x00000080ff027807 */ /* 0x000fe40000000000 */
[----:B------:R-:W-:Y:S02]  /*16a90*/  ISETP.GE.AND P0, PT, R11, UR4, PT ;  /* 0x000000040b007c0c */ /* 0x000fe4000bf06270 */
[----:B------:R-:W-:Y:S01]  /*16aa0*/  LOP3.LUT R22, R22, 0xfffffffb, RZ, 0xc0, !PT ;  /* 0xfffffffb16167812 */ /* 0x000fe200078ec0ff */
[----:B------:R-:W-:-:S03]  /*16ab0*/  UMOV UR5, 0xffffffff ;  /* 0xffffffff00057882 */ /* 0x000fc60000000000 */
[----:B------:R-:W-:-:S04]  /*16ac0*/  @P2 LOP3.LUT R22, R22, 0x4, RZ, 0xfc, !PT ;  /* 0x0000000416162812 */ /* 0x000fc800078efcff */
[----:B------:R-:W-:-:S04]  /*16ad0*/  LOP3.LUT R22, R22, 0xfffffffd, RZ, 0xc0, !PT ;  /* 0xfffffffd16167812 */ /* 0x000fc800078ec0ff */
[----:B------:R-:W-:Y:S01]  /*16ae0*/  @P0 LOP3.LUT R22, R22, 0x2, RZ, 0xfc, !PT ;  /* 0x0000000216160812 */ /* 0x000fe200078efcff */
[----:B0-----:R-:W-:Y:S06]  /*16af0*/  BRA.DIV UR5, `(.L_x_8128) ;  /* 0x0000004e05f07947 */ /* 0x001fec000b800000 */
.L_x_8242:
        /* <DEDUP_REMOVED lines=12> */
.L_x_8129:
[----:B------:R-:W0:Y:S01]  /*16bc0*/  S2R R0, SR_TID.X ;  /* 0x0000000000007919 */ /* 0x000e220000002100 */
[----:B------:R-:W-:Y:S01]  /*16bd0*/  BSSY B0, `(.L_x_8130) ;  /* 0x0000008000007945 */ /* 0x000fe20003800000 */
[----:B0-----:R-:W-:-:S04]  /*16be0*/  LOP3.LUT R0, R0, 0x7f, RZ, 0xc0, !PT ;  /* 0x0000007f00007812 */ /* 0x001fc800078ec0ff */
[----:B------:R-:W-:-:S04]  /*16bf0*/  SHF.R.U32.HI R0, RZ, 0x3, R0 ;  /* 0x00000003ff007819 */ /* 0x000fc80000011600 */
[----:B------:R-:W-:Y:S01]  /*16c00*/  IADD3 R27, -R0, R31, -R27 ;  /* 0x0000001f001b7210 */ /* 0x000fe20007ffe91b */
[----:B------:R-:W-:Y:S01]  /*16c10*/  IMAD R31, R25, 0x8, R23 ;  /* 0x00000008191f7824 */ /* 0x000fe200078e0217 */
[----:B------:R-:W-:-:S04]  /*16c20*/  SHF.L.U32 R0, R26, 0x1f, RZ ;  /* 0x0000001f1a007819 */ /* 0x000fc800000006ff */
[----:B------:R-:W0:Y:S02]  /*16c30*/  SYNCS.PHASECHK.TRANS64.TRYWAIT P0, [R31+URZ+0x28c40], R0 ;  /* 0x028c40001f0075a7 */ /* 0x000e24000800017f */
[----:B0-----:R-:W-:Y:S05]  /*16c40*/  @!P0 BRA `(.L_x_8131) ;  /* 0x0000004c00d08947 */ /* 0x001fea0003800000 */
.L_x_8243:
[----:B------:R-:W-:Y:S05]  /*16c50*/  BSYNC B0 ;  /* 0x0000000000007941 */ /* 0x000fea0003800000 */
.L_x_8130:
        /* <DEDUP_REMOVED lines=63> */
.L_x_8253:
[----:B------:R-:W-:-:S13]  /*17050*/  ISETP.GE.AND P0, PT, R27, 0x31, PT ;  /* 0x000000311b00780c */ /* 0x000fda0003f06270 */
[----:B01----:R-:W-:Y:S01]  /*17060*/  @P0 LEA R2, P1, R7, R0, 0x1 ;  /* 0x0000000007020211 */ /* 0x003fe200078208ff */
        /* <DEDUP_REMOVED lines=8> */
.L_x_8133:
        /* <DEDUP_REMOVED lines=11> */
.L_x_8134:
        /* <DEDUP_REMOVED lines=20> */
[----:B0-----:R-:W-:-:S04]  /*172e0*/  IMAD.WIDE.U32 R4, R4, UR4, RZ ;  /* 0x0000000404047c25 */ /* 0x001fc8000f8e00ff */
[----:B------:R-:W-:Y:S01]  /*172f0*/  IMAD.IADD R0, R5, 0x1, R0 ;  /* 0x0000000105007824 */ /* 0x000fe200078e0200 */
[----:B------:R0:W-:Y:S01]  /*17300*/  STL.64 [R1+0x18], R4 ;  /* 0x0000180401007387 */ /* 0x0001e20000100a00 */
[----:B--2---:R-:W-:-:S03]  /*17310*/  VIADD R2, R23, 0x20400 ;  /* 0x0002040017027836 */ /* 0x004fc60000000000 */
[----:B------:R0:W-:Y:S02]  /*17320*/  STL [R1+0x8], R0 ;  /* 0x0000080001007387 */ /* 0x0001e40000100800 */
[----:B------:R-:W-:-:S13]  /*17330*/  LOP3.LUT P0, RZ, R2, 0x3ff, RZ, 0xc0, !PT ;  /* 0x000003ff02ff7812 */ /* 0x000fda000780c0ff */
[----:B0-----:R-:W-:Y:S05]  /*17340*/  @!P0 BRA `(.L_x_8136) ;  /* 0x0000000000408947 */ /* 0x001fea0003800000 */
        /* <DEDUP_REMOVED lines=16> */
.L_x_8136:
[----:B------:R-:W-:Y:S05]  /*17450*/  BSYNC B6 ;  /* 0x0000000000067941 */ /* 0x000fea0003800000 */
.L_x_8135:
        /* <DEDUP_REMOVED lines=30> */
[----:B0-----:R-:W-:Y:S01]  /*17640*/  @P0 IMAD.HI.U32 R5, R0, R5, RZ ;  /* 0x0000000500050227 */ /* 0x001fe200078e00ff */
[----:B------:R-:W-:-:S04]  /*17650*/  MOV R4, R0 ;  /* 0x0000000000047202 */ /* 0x000fc80000000f00 */
        /* <DEDUP_REMOVED lines=48> */
[----:B0-----:R-:W-:Y:S02]  /*17960*/  IADD3 R4, R17, 0x20, RZ ;  /* 0x0000002011047810 */ /* 0x001fe40007ffe0ff */
[----:B------:R-:W0:Y:S02]  /*17970*/  SHFL.IDX PT, R5, R0, 0x2, 0x181f ;  /* 0x00581f0000057f89 */ /* 0x000e2400000e0000 */
[----:B------:R-:W-:Y:S02]  /*17980*/  ISETP.GE.AND P0, PT, R4, R3, PT ;  /* 0x000000030400720c */ /* 0x000fe40003f06270 */
[----:B------:R-:W-:Y:S04]  /*17990*/  SHFL.IDX PT, R0, R0, 0x3, 0x181f ;  /* 0x00781f0000007f89 */ /* 0x000fe800000e0000 */
[----:B------:R-:W1:Y:S07]  /*179a0*/  SHFL.IDX PT, R4, R2, 0x2, 0x181f ;  /* 0x00581f0002047f89 */ /* 0x000e6e00000e0000 */
[----:B0-----:R-:W-:-:S05]  /*179b0*/  @!P0 LEA R5, P2, R9, R5, 0x1 ;  /* 0x0000000509058211 */ /* 0x001fca00078408ff */
[----:B-1----:R-:W-:-:S05]  /*179c0*/  @!P0 IMAD.X R4, RZ, RZ, R4, P2 ;  /* 0x000000ffff048224 */ /* 0x002fca00010e0604 */
[----:B------:R-:W-:-:S04]  /*179d0*/  @!P0 LOP3.LUT R5, R5, R4, RZ, 0x3c, !PT ;  /* 0x0000000405058212 */ /* 0x000fc800078e3cff */
[----:B------:R-:W-:-:S04]  /*179e0*/  @!P0 LOP3.LUT R4, R5, R4, RZ, 0x3c, !PT ;  /* 0x0000000405048212 */ /* 0x000fc800078e3cff */
[----:B------:R-:W-:-:S05]  /*179f0*/  @!P0 LOP3.LUT R5, R5, R4, RZ, 0x3c, !PT ;  /* 0x0000000405058212 */ /* 0x000fca00078e3cff */
[----:B------:R0:W-:Y:S04]  /*17a00*/  @!P0 LDGSTS.E.BYPASS.LTC128B.128 [R8+0x21400], desc[UR40][R4.64], !P1 ;  /* 0x2140000004088fae */ /* 0x0001e8000c901d68 */
[----:B0-----:R0:W1:Y:S02]  /*17a10*/  SHFL.IDX PT, R4, R2, 0x3, 0x181f ;  /* 0x00781f0002047f89 */ /* 0x00106400000e0000 */
.L_x_8262:
        /* <DEDUP_REMOVED lines=10> */
.L_x_8138:
        /* <DEDUP_REMOVED lines=18> */
.L_x_8263:
[----:B------:R-:W-:Y:S05]  /*17be0*/  BSYNC B0 ;  /* 0x0000000000007941 */ /* 0x000fea0003800000 */
.L_x_8139:
[----:B------:R-:W-:-:S04]  /*17bf0*/  LOP3.LUT R2, R37, 0x2, RZ, 0xfc, !PT ;  /* 0x0000000225027812 */ /* 0x000fc800078efcff */
[----:B------:R-:W-:-:S13]  /*17c00*/  ISETP.NE.AND P0, PT, R2, 0x3, PT ;  /* 0x000000030200780c */ /* 0x000fda0003f05270 */
[----:B------:R-:W-:Y:S05]  /*17c10*/  @!P0 BRA `(.L_x_8141) ;  /* 0x0000000000048947 */ /* 0x000fea0003800000 */
[----:B------:R-:W-:Y:S01]  /*17c20*/  BPT.TRAP 0x1 ;  /* 0x000000040000795c */ /* 0x000fe20000300000 */
.L_x_8141:
[----:B0-----:R-:W-:Y:S01]  /*17c30*/  SHF.L.U32 R0, R26, 0x1f, RZ ;  /* 0x0000001f1a007819 */ /* 0x001fe200000006ff */
[----:B------:R-:W-:Y:S03]  /*17c40*/  BSSY B0, `(.L_x_8142) ;  /* 0x0000003000007945 */ /* 0x000fe60003800000 */
[----:B------:R-:W0:Y:S02]  /*17c50*/  SYNCS.PHASECHK.TRANS64.TRYWAIT P0, [R31+URZ+0x28c60], R0 ;  /* 0x028c60001f0075a7 */ /* 0x000e24000800017f */
[----:B0-----:R-:W-:Y:S05]  /*17c60*/  @!P0 BRA `(.L_x_8143) ;  /* 0x0000004800848947 */ /* 0x001fea0003800000 */
.L_x_8264:
[----:B------:R-:W-:Y:S05]  /*17c70*/  BSYNC B0 ;  /* 0x0000000000007941 */ /* 0x000fea0003800000 */
.L_x_8142:
        /* <DEDUP_REMOVED lines=9> */
[----:B---3--:R-:W-:Y:S01]  /*17d10*/  IMAD R0, R4, UR4, RZ ;  /* 0x0000000404007c24 */ /* 0x008fe2000f8e02ff */
[----:B------:R-:W-:Y:S01]  /*17d20*/  LEA R4, R25, R35, 0xf ;  /* 0x0000002319047211 */ /* 0x000fe200078e78ff */
        /* <DEDUP_REMOVED lines=101> */
.L_x_8274:
        /* <DEDUP_REMOVED lines=34> */
.L_x_8145:
        /* <DEDUP_REMOVED lines=11> */
.L_x_8146:
[----:B------:R-:W2:Y:S01]  /*18650*/  LDL R2, [R1+0x14] ;  /* 0x0000140001027983 */ /* 0x000ea20000100800 */
[----:B------:R1:W-:Y:S01]  /*18660*/  SYNCS.ARRIVE.TRANS64.A1T0 RZ, [R31+URZ+0x28c50], RZ ;  /* 0x028c50ff1fff79a7 */ /* 0x0003e2000810003f */
[----:B------:R-:W-:Y:S01]  /*18670*/  BSSY B0, `(.L_x_8147) ;  /* 0x00000f6000007945 */ /* 0x000fe20003800000 */
[----:B--2---:R-:W-:-:S13]  /*18680*/  ISETP.GE.AND P0, PT, R2, 0x2, PT ;  /* 0x000000020200780c */ /* 0x004fda0003f06270 */
[----:B-1----:R-:W-:Y:S05]  /*18690*/  @!P0 BRA `(.L_x_8148) ;  /* 0x0000000c00cc8947 */ /* 0x002fea0003800000 */
[----:B------:R-:W2:Y:S04]  /*186a0*/  LDL.LU R4, [R1+0x34] ;  /* 0x0000340001047983 */ /* 0x000ea80000300800 */
[----:B------:R-:W3:Y:S01]  /*186b0*/  LDL.LU R3, [R1+0xc] ;  /* 0x00000c0001037983 */ /* 0x000ee20000300800 */
[----:B------:R-:W-:Y:S02]  /*186c0*/  IADD3 R7, R2, -0x2, RZ ;  /* 0xfffffffe02077810 */ /* 0x000fe40007ffe0ff */
[----:B--2---:R-:W-:Y:S02]  /*186d0*/  LOP3.LUT R32, R4, 0x40, RZ, 0xc0, !PT ;  /* 0x0000004004207812 */ /* 0x004fe400078ec0ff */
[----:B---3--:R-:W-:Y:S02]  /*186e0*/  LOP3.LUT R31, R3, 0x80, RZ, 0xc0, !PT ;  /* 0x00000080031f7812 */ /* 0x008fe400078ec0ff */
[----:B------:R-:W-:-:S02]  /*186f0*/  SHF.R.U32.HI R32, RZ, 0x2, R32 ;  /* 0x00000002ff207819 */ /* 0x000fc40000011620 */
[----:B------:R-:W-:-:S07]  /*18700*/  SHF.R.U32.HI R31, RZ, 0x3, R31 ;  /* 0x00000003ff1f7819 */ /* 0x000fce000001161f */
.L_x_8161:
        /* <DEDUP_REMOVED lines=35> */
[----:B------:R-:W-:Y:S02]  /*18940*/  LOP3.LUT R26, R26, R2, RZ, 0x3c, !PT ;  /* 0x000000021a1a7212 */ /* 0x000fe400078e3cff */
[----:B------:R-:W-:Y:S01]  /*18950*/  MOV R2, R7 ;  /* 0x0000000700027202 */ /* 0x000fe20000000f00 */
[----:B------:R-:W-:Y:S01]  /*18960*/  VIADD R7, R7, 0xffffffff ;  /* 0xffffffff07077836 */ /* 0x000fe20000000000 */
[----:B------:R-:W-:-:S02]  /*18970*/  SEL R25, R25, RZ, P0 ;  /* 0x000000ff19197207 */ /* 0x000fc40000000000 */
[----:B------:R-:W-:Y:S01]  /*18980*/  ISETP.GT.AND P3, PT, R2, RZ, PT ;  /* 0x000000ff0200720c */ /* 0x000fe20003f64270 */
[----:B0-----:R-:W-:-:S12]  /*18990*/  @!P1 BRA `(.L_x_8149) ;  /* 0x0000000000049947 */ /* 0x001fd80003800000 */
[----:B------:R-:W-:Y:S01]  /*189a0*/  BPT.TRAP 0x1 ;  /* 0x000000040000795c */ /* 0x000fe20000300000 */
.L_x_8149:
[----:B------:R-:W-:Y:S01]  /*189b0*/  IMAD R6, R25, 0x8, R23 ;  /* 0x0000000819067824 */ /* 0x000fe200078e0217 */
[----:B------:R-:W-:Y:S01]  /*189c0*/  SHF.L.U32 R17, R26, 0x1f, RZ ;  /* 0x0000001f1a117819 */ /* 0x000fe200000006ff */
[----:B------:R-:W-:Y:S01]  /*189d0*/  BSSY B1, `(.L_x_8150) ;  /* 0x0000004000017945 */ /* 0x000fe20003800000 */
[----:B------:R-:W-:Y:S02]  /*189e0*/  SHF.R.S32.HI R9, RZ, 0x1f, R5 ;  /* 0x0000001fff097819 */ /* 0x000fe40000011405 */
[----:B------:R-:W0:Y:S02]  /*189f0*/  SYNCS.PHASECHK.TRANS64.TRYWAIT P0, [R6+URZ+0x28c40], R17 ;  /* 0x028c4011060075a7 */ /* 0x000e24000800017f */
[----:B0-----:R-:W-:Y:S05]  /*18a00*/  @!P0 BRA `(.L_x_8151) ;  /* 0x00000044005c8947 */ /* 0x001fea0003800000 */
.L_x_8275:
[----:B------:R-:W-:Y:S05]  /*18a10*/  BSYNC B1 ;  /* 0x0000000000017941 */ /* 0x000fea0003800000 */
.L_x_8150:
        /* <DEDUP_REMOVED lines=32> */
[----:B-1----:R-:W-:-:S04]  /*18c20*/  IADD3 R2, P0, R2, R0, RZ ;  /* 0x0000000002027210 */ /* 0x002fc80007f1e0ff */
[----:B--2---:R-:W-:-:S05]  /*18c30*/  IADD3.X R3, RZ, R3, RZ, P0, !PT ;  /* 0x00000003ff037210 */ /* 0x004fca00007fe4ff */
        /* <DEDUP_REMOVED lines=8> */
.L_x_8285:
        /* <DEDUP_REMOVED lines=8> */
.L_x_8153:
        /* <DEDUP_REMOVED lines=11> */
.L_x_8154:
[----:B------:R2:W-:Y:S01]  /*18df0*/  SYNCS.ARRIVE.TRANS64.A1T0 RZ, [R6+URZ+0x28c30], RZ ;  /* 0x028c30ff06ff79a7 */ /* 0x0005e2000810003f */
[----:B------:R-:W-:Y:S05]  /*18e00*/  @!P2 BRA `(.L_x_8155) ;  /* 0x000000000004a947 */ /* 0x000fea0003800000 */
[----:B------:R-:W-:Y:S01]  /*18e10*/  BPT.TRAP 0x1 ;  /* 0x000000040000795c */ /* 0x000fe20000300000 */
.L_x_8155:
[----:B------:R-:W3:Y:S01]  /*18e20*/  SYNCS.PHASECHK.TRANS64.TRYWAIT P0, [R6+URZ+0x28c60], R17 ;  /* 0x028c6011060075a7 */ /* 0x000ee2000800017f */
[----:B------:R-:W-:Y:S04]  /*18e30*/  BSSY B1, `(.L_x_8156) ;  /* 0x0000002000017945 */ /* 0x000fe80003800000 */
[----:B---3--:R-:W-:Y:S05]  /*18e40*/  @!P0 BRA `(.L_x_8157) ;  /* 0x00000044007c8947 */ /* 0x008fea0003800000 */
.L_x_8286:
[----:B------:R-:W-:Y:S05]  /*18e50*/  BSYNC B1 ;  /* 0x0000000000017941 */ /* 0x000fea0003800000 */
.L_x_8156:
        /* <DEDUP_REMOVED lines=52> */
[----:B------:R-:W-:Y:S04]  /*191a0*/  LDGSTS.E.BYPASS.LTC128B.128 [R17+0xc400], desc[UR40][R2.64+0x300], P0 ;  /* 0x0c40030002117fae */ /* 0x000fe80008101d68 */
[----:B------:R-:W0:Y:S04]  /*191b0*/  SHFL.IDX PT, R14, R9, 0x2, 0x181f ;  /* 0x00581f00090e7f89 */ /* 0x000e2800000e0000 */
[----:B------:R0:W-:Y:S04]  /*191c0*/  LDGSTS.E.BYPASS.LTC128B.128 [R17+0xe400], desc[UR40][R2.64+0x380], P1 ;  /* 0x0e40038002117fae */ /* 0x0001e80008901d68 */
[----:B------:R3:W-:Y:S01]  /*191d0*/  LDGSTS.E.BYPASS.LTC128B.128 [R17+0xc00], desc[UR40][R4.64], !P3 ;  /* 0x00c0000004117fae */ /* 0x0007e2000d901d68 */
[----:B------:R-:W-:-:S02]  /*191e0*/  LOP3.LUT P3, RZ, R22, 0x8000, RZ, 0xc0, !PT ;  /* 0x0000800016ff7812 */ /* 0x000fc4000786c0ff */
[----:B------:R-:W-:Y:S01]  /*191f0*/  LOP3.LUT R22, R22, 0xffffbfff, RZ, 0xc0, !PT ;  /* 0xffffbfff16167812 */ /* 0x000fe200078ec0ff */
[----:B------:R3:W-:Y:S10]  /*19200*/  LDGSTS.E.BYPASS.LTC128B.128 [R17+0x2c00], desc[UR40][R4.64+0x80], !P2 ;  /* 0x02c0008004117fae */ /* 0x0007f4000d101d68 */
[----:B------:R-:W-:Y:S01]  /*19210*/  @P3 LOP3.LUT R22, R22, 0x4000, RZ, 0xfc, !PT ;  /* 0x0000400016163812 */ /* 0x000fe200078efcff */
[----:B------:R3:W-:Y:S01]  /*19220*/  LDGSTS.E.BYPASS.LTC128B.128 [R17+0x4c00], desc[UR40][R4.64+0x100], !P3 ;  /* 0x04c0010004117fae */ /* 0x0007e2000d901d68 */
[----:B0-----:R-:W-:-:S02]  /*19230*/  IADD3 R2, P2, R14, R0, RZ ;  /* 0x000000000e027210 */ /* 0x001fc40007f5e0ff */
[C---:B------:R-:W-:Y:S01]  /*19240*/  LOP3.LUT P3, RZ, R22.reuse, 0x80, RZ, 0xc0, !PT ;  /* 0x0000008016ff7812 */ /* 0x040fe2000786c0ff */
[----:B------:R3:W-:Y:S01]  /*19250*/  LDGSTS.E.BYPASS.LTC128B.128 [R17+0x6c00], desc[UR40][R4.64+0x180], !P6 ;  /* 0x06c0018004117fae */ /* 0x0007e2000f101d68 */
[----:B------:R-:W-:Y:S02]  /*19260*/  IADD3.X R3, RZ, R8, RZ, P2, !PT ;  /* 0x00000008ff037210 */ /* 0x000fe400017fe4ff */
[C---:B------:R-:W-:Y:S01]  /*19270*/  LOP3.LUT P2, RZ, R22.reuse, 0x40, RZ, 0xc0, !PT ;  /* 0x0000004016ff7812 */ /* 0x040fe2000784c0ff */
        /* <DEDUP_REMOVED lines=15> */
.L_x_8296:
        /* <DEDUP_REMOVED lines=25> */
.L_x_8159:
        /* <DEDUP_REMOVED lines=11> */
.L_x_8160:
[----:B------:R3:W-:Y:S01]  /*195b0*/  SYNCS.ARRIVE.TRANS64.A1T0 RZ, [R6+URZ+0x28c50], RZ ;  /* 0x028c50ff06ff79a7 */ /* 0x0007e2000810003f */
[----:B------:R-:W-:Y:S05]  /*195c0*/  @P3 BRA `(.L_x_8161) ;  /* 0xfffffff000503947 */ /* 0x000fea000383ffff */
.L_x_8148:
[----:B------:R-:W-:Y:S05]  /*195d0*/  BSYNC B0 ;  /* 0x0000000000007941 */ /* 0x000fea0003800000 */
.L_x_8147:
        /* <DEDUP_REMOVED lines=21> */
.L_x_8163:
[----:B------:R-:W-:Y:S05]  /*19730*/  BSYNC B0 ;  /* 0x0000000000007941 */ /* 0x000fea0003800000 */
.L_x_8162:
[----:B------:R-:W-:-:S07]  /*19740*/  SEL R25, R25, RZ, P0 ;  /* 0x000000ff19197207 */ /* 0x000fce0000000000 */
.L_x_8122:
[----:B------:R-:W-:Y:S05]  /*19750*/  BSYNC B7 ;  /* 0x0000000000077941 */ /* 0x000fea0003800000 */
.L_x_8120:
        /* <DEDUP_REMOVED lines=11> */
.L_x_8164:
        /* <DEDUP_REMOVED lines=23> */
[----:B------:R-:W0:Y:S02]  /*19980*/  SHFL.UP PT, R14, R4, 0x2, RZ ;  /* 0x04400000040e7989 */ /* 0x000e2400000e00ff */
[----:B0-----:R-:W-:-:S05]  /*19990*/  SEL R5, R14, RZ, P2 ;  /* 0x000000ff0e057207 */ /* 0x001fca0001000000 */
[----:B------:R-:W-:-:S05]  /*199a0*/  IMAD.IADD R5, R4, 0x1, R5 ;  /* 0x0000000104057824 */ /* 0x000fca00078e0205 */
[----:B------:R-:W2:Y:S02]  /*199b0*/  SHFL.UP PT, R14, R5, 0x4, RZ ;  /* 0x04800000050e7989 */ /* 0x000ea400000e00ff */
[----:B--23--:R-:W-:-:S04]  /*199c0*/  SEL R6, R14, RZ, P3 ;  /* 0x000000ff0e067207 */ /* 0x00cfc80001800000 */
        /* <DEDUP_REMOVED lines=8> */
.L_x_8306:
[----:B------:R-:W-:Y:S02]  /*19a50*/  ULDC UR4, c[0x0][0xc38] ;  /* 0x00030e0000047ab9 */ /* 0x000fe40000000800 */
[----:B------:R-:W-:-:S04]  /*19a60*/  IMAD.U32 R4, RZ, RZ, UR4 ;  /* 0x00000004ff047e24 */ /* 0x000fc8000f8e00ff */
[----:B--2---:R-:W-:-:S04]  /*19a70*/  IMAD R5, R14, R4, RZ ;  /* 0x000000040e057224 */ /* 0x004fc800078e02ff */
[----:B------:R-:W-:-:S05]  /*19a80*/  IMAD.IADD R16, R16, 0x1, R5 ;  /* 0x0000000110107824 */ /* 0x000fca00078e0205 */
[----:B------:R-:W-:-:S13]  /*19a90*/  ISETP.GT.AND P6, PT, R16, R0, PT ;  /* 0x000000001000720c */ /* 0x000fda0003fc4270 */
[----:B------:R-:W-:Y:S05]  /*19aa0*/  @P6 BRA `(.L_x_8167) ;  /* 0x00000000009c6947 */ /* 0x000fea0003800000 */
.L_x_8172:
[----:B------:R-:W2:Y:S01]  /*19ab0*/  LDC R4, c[0x0][0xc3c] ;  /* 0x00030f00ff047b82 */ /* 0x000ea20000000800 */
[----:B------:R-:W-:-:S05]  /*19ac0*/  VIADD R19, R19, 0x1f ;  /* 0x0000001f13137836 */ /* 0x000fca0000000000 */
[----:B--2---:R-:W-:-:S13]  /*19ad0*/  ISETP.GE.AND P6, PT, R19, R4, PT ;  /* 0x000000041300720c */ /* 0x004fda0003fc6270 */
[----:B------:R-:W-:Y:S05]  /*19ae0*/  @P6 BRA `(.L_x_8168) ;  /* 0x0000000400d06947 */ /* 0x000fea0003800000 */
[----:B------:R-:W2:Y:S01]  /*19af0*/  S2R R2, SR_TID.X ;  /* 0x0000000000027919 */ /* 0x000ea20000002100 */
[----:B------:R-:W-:Y:S01]  /*19b00*/  BSSY B0, `(.L_x_8169) ;  /* 0x0000009000007945 */ /* 0x000fe20003800000 */
[----:B--2---:R-:W-:-:S05]  /*19b10*/  LOP3.LUT R2, R2, 0x1f, RZ, 0xc0, !PT ;  /* 0x0000001f02027812 */ /* 0x004fca00078ec0ff */
[----:B------:R-:W-:Y:S02]  /*19b20*/  IMAD.IADD R5, R19, 0x1, R2 ;  /* 0x0000000113057824 */ /* 0x000fe400078e0202 */
[----:B------:R-:W-:-:S03]  /*19b30*/  IMAD.MOV.U32 R2, RZ, RZ, RZ ;  /* 0x000000ffff027224 */ /* 0x000fc600078e00ff */
[----:B------:R-:W-:-:S13]  /*19b40*/  ISETP.GE.OR P6, PT, R5, R4, !P0 ;  /* 0x000000040500720c */ /* 0x000fda00047c6670 */
[----:B------:R-:W-:Y:S05]  /*19b50*/  @P6 BRA `(.L_x_8170) ;  /* 0x00000000000c6947 */ /* 0x000fea0003800000 */
[----:B0-----:R-:W0:Y:S02]  /*19b60*/  LDC.64 R2, c[0x0][0xc80] ;  /* 0x00032000ff027b82 */ /* 0x001e240000000a00 */
[----:B0-----:R-:W-:-:S06]  /*19b70*/  IMAD.WIDE R2, R5, 0x4, R2 ;  /* 0x0000000405027825 */ /* 0x001fcc00078e0202 */
[----:B------:R2:W5:Y:S02]  /*19b80*/  LDG.E R2, desc[UR40][R2.64] ;  /* 0x0000002802027981 */ /* 0x000564000c1e1900 */
.L_x_8170:
[----:B------:R-:W-:Y:S05]  /*19b90*/  BSYNC B0 ;  /* 0x0000000000007941 */ /* 0x000fea0003800000 */
.L_x_8169:
[----:B------:R-:W-:-:S03]  /*19ba0*/  UMOV UR4, 0xffffffff ;  /* 0xffffffff00047882 */ /* 0x000fc60000000000 */
[----:B------:R-:W-:Y:S05]  /*19bb0*/  BRA.DIV UR4, `(.L_x_8171) ;  /* 0x0000004604347947 */ /* 0x000fea000b800000 */
[----:B-----5:R-:W3:Y:S02]  /*19bc0*/  SHFL.UP PT, R14, R2, 0x1, RZ ;  /* 0x04200000020e7989 */ /* 0x020ee400000e00ff */
[----:B---3--:R-:W-:-:S05]  /*19bd0*/  SEL R13, R14, RZ, P1 ;  /* 0x000000ff0e0d7207 */ /* 0x008fca0000800000 */
[----:B------:R-:W-:-:S05]  /*19be0*/  IMAD.IADD R13, R2, 0x1, R13 ;  /* 0x00000001020d7824 */ /* 0x000fca00078e020d */
[----:B------:R-:W3:Y:S02]  /*19bf0*/  SHFL.UP PT, R14, R13, 0x2, RZ ;  /* 0x044000000d0e7989 */ /* 0x000ee400000e00ff */
[----:B---3--:R-:W-:-:S04]  /*19c00*/  SEL R14, R14, RZ, P2 ;  /* 0x000000ff0e0e7207 */ /* 0x008fc80001000000 */
[----:B0-2---:R-:W-:-:S05]  /*19c10*/  IADD3 R3, R13, R14, RZ ;  /* 0x0000000e0d037210 */ /* 0x005fca0007ffe0ff */
        /* <DEDUP_REMOVED lines=10> */
.L_x_8314:
[----:B------:R-:W-:Y:S02]  /*19cc0*/  ULDC UR4, c[0x0][0xc38] ;  /* 0x00030e0000047ab9 */ /* 0x000fe40000000800 */
[----:B------:R-:W-:-:S04]  /*19cd0*/  IMAD.U32 R4, RZ, RZ, UR4 ;  /* 0x00000004ff047e24 */ /* 0x000fc8000f8e00ff */
[----:B--2---:R-:W-:-:S04]  /*19ce0*/  IMAD R5, R14, R4, RZ ;  /* 0x000000040e057224 */ /* 0x004fc800078e02ff */
[----:B------:R-:W-:-:S05]  /*19cf0*/  IMAD.IADD R16, R5, 0x1, R16 ;  /* 0x0000000105107824 */ /* 0x000fca00078e0210 */
[----:B------:R-:W-:-:S13]  /*19d00*/  ISETP.GT.AND P6, PT, R16, R0, PT ;  /* 0x000000001000720c */ /* 0x000fda0003fc4270 */
[----:B------:R-:W-:Y:S05]  /*19d10*/  @!P6 BRA `(.L_x_8172) ;  /* 0xfffffffc0064e947 */ /* 0x000fea000383ffff */
.L_x_8167:
        /* <DEDUP_REMOVED lines=8> */
.L_x_8318:
[----:B------:R-:W-:Y:S01]  /*19da0*/  ISETP.NE.AND P0, PT, R6, RZ, PT ;  /* 0x000000ff0600720c */ /* 0x000fe20003f05270 */
[----:B------:R-:W-:-:S12]  /*19db0*/  IMAD.MOV.U32 R6, RZ, RZ, RZ ;  /* 0x000000ffff067224 */ /* 0x000fd800078e00ff */
[----:B------:R-:W-:Y:S05]  /*19dc0*/  @!P0 BRA `(.L_x_8174) ;  /* 0x0000000000108947 */ /* 0x000fea0003800000 */
[----:B------:R-:W-:Y:S01]  /*19dd0*/  UMOV UR4, 0xffffffff ;  /* 0xffffffff00047882 */ /* 0x000fe20000000000 */
[----:B------:R-:W-:Y:S02]  /*19de0*/  VIADD R12, R5, 0xffffffff ;  /* 0xffffffff050c7836 */ /* 0x000fe40000000000 */
[----:B------:R-:W-:Y:S05]  /*19df0*/  BRA.DIV UR4, `(.L_x_8175) ;  /* 0x0000004604a87947 */ /* 0x000fea000b800000 */
[----:B------:R4:W0:Y:S02]  /*19e00*/  SHFL.IDX PT, R6, R3, R12, 0x1f ;  /* 0x00001f0c03067589 */ /* 0x00082400000e0000 */
.L_x_8174:
[----:B0-2-4-:R-:W0:Y:S01]  /*19e10*/  LDC.64 R2, c[0x0][0xc90] ;  /* 0x00032400ff027b82 */ /* 0x015e220000000a00 */
[----:B------:R-:W-:-:S05]  /*19e20*/  IADD3 R19, R5, R19, RZ ;  /* 0x0000001305137210 */ /* 0x000fca0007ffe0ff */
[----:B0-----:R-:W-:-:S05]  /*19e30*/  IMAD.WIDE R2, R19, 0x4, R2 ;  /* 0x0000000413027825 */ /* 0x001fca00078e0202 */
[----:B------:R0:W3:Y:S01]  /*19e40*/  LDG.E R7, desc[UR40][R2.64] ;  /* 0x0000002802077981 */ /* 0x0000e2000c1e1900 */
[----:B------:R-:W-:-:S04]  /*19e50*/  IMAD R16, R6, R4, R16 ;  /* 0x0000000406107224 */ /* 0x000fc800078e0210 */
[----:B------:R-:W-:Y:S02]  /*19e60*/  IMAD.IADD R0, R0, 0x1, -R16 ;  /* 0x0000000100007824 */ /* 0x000fe400078e0a10 */
[----:B0-----:R-:W-:Y:S02]  /*19e70*/  IMAD.MOV.U32 R2, RZ, RZ, RZ ;  /* 0x000000ffff027224 */ /* 0x001fe400078e00ff */
[----:B---3--:R-:W-:-:S05]  /*19e80*/  IMAD R5, R17, R7, RZ ;  /* 0x0000000711057224 */ /* 0x008fca00078e02ff */
[-C--:B------:R-:W-:Y:S02]  /*19e90*/  IABS R8, R5.reuse ;  /* 0x0000000500087213 */ /* 0x080fe40000000000 */
[----:B------:R-:W-:Y:S02]  /*19ea0*/  IABS R6, R5 ;  /* 0x0000000500067213 */ /* 0x000fe40000000000 */
[----:B-1----:R-:W0:Y:S03]  /*19eb0*/  I2F.RP R9, R8 ;  /* 0x0000000800097306 */ /* 0x002e260000209400 */
[----:B------:R-:W-:-:S05]  /*19ec0*/  IMAD.MOV R6, RZ, RZ, -R6 ;  /* 0x000000ffff067224 */ /* 0x000fca00078e0a06 */
[----:B0-----:R-:W0:Y:S02]  /*19ed0*/  MUFU.RCP R9, R9 ;  /* 0x0000000900097308 */ /* 0x001e240000001000 */
[----:B0-----:R-:W-:-:S06]  /*19ee0*/  VIADD R10, R9, 0xffffffe ;  /* 0x0ffffffe090a7836 */ /* 0x001fcc0000000000 */
[----:B------:R-:W0:Y:S02]  /*19ef0*/  F2I.FTZ.U32.TRUNC.NTZ R3, R10 ;  /* 0x0000000a00037305 */ /* 0x000e24000021f000 */
        /* <DEDUP_REMOVED lines=14> */
[----:B------:R-:W-:Y:S02]  /*19fe0*/  @!P2 IADD3 R2, -R2, RZ, RZ ;  /* 0x000000ff0202a210 */ /* 0x000fe40007ffe1ff */
[----:B------:R-:W-:-:S05]  /*19ff0*/  @!P1 LOP3.LUT R2, RZ, R5, RZ, 0x33, !PT ;  /* 0x00000005ff029212 */ /* 0x000fca00078e33ff */
[----:B------:R-:W-:Y:S02]  /*1a000*/  IMAD R6, R7, R2, RZ ;  /* 0x0000000207067224 */ /* 0x000fe400078e02ff */
[----:B------:R-:W-:Y:S02]  /*1a010*/  IMAD.MOV R2, RZ, RZ, -R2 ;  /* 0x000000ffff027224 */ /* 0x000fe400078e0a02 */
[----:B------:R-:W-:Y:S02]  /*1a020*/  IMAD.MOV R3, RZ, RZ, -R6 ;  /* 0x000000ffff037224 */ /* 0x000fe400078e0a06 */
[----:B------:R-:W-:Y:S02]  /*1a030*/  IMAD R5, R5, R2, R0 ;  /* 0x0000000205057224 */ /* 0x000fe400078e0200 */
[----:B------:R-:W-:Y:S01]  /*1a040*/  IMAD.MOV.U32 R2, RZ, RZ, RZ ;  /* 0x000000ffff027224 */ /* 0x000fe200078e00ff */
[----:B------:R-:W-:-:S04]  /*1a050*/  VIADDMNMX R4, R3, R4, R7, PT ;  /* 0x0000000403047246 */ /* 0x000fc80003800107 */
[----:B------:R-:W-:-:S04]  /*1a060*/  IABS R7, R4 ;  /* 0x0000000400077213 */ /* 0x000fc80000000000 */
[----:B------:R-:W0:Y:S08]  /*1a070*/  I2F.RP R8, R7 ;  /* 0x0000000700087306 */ /* 0x000e300000209400 */
[----:B0-----:R-:W0:Y:S02]  /*1a080*/  MUFU.RCP R8, R8 ;  /* 0x0000000800087308 */ /* 0x001e240000001000 */
[----:B0-----:R-:W-:-:S06]  /*1a090*/  VIADD R3, R8, 0xffffffe ;  /* 0x0ffffffe08037836 */ /* 0x001fcc0000000000 */
[----:B------:R-:W0:Y:S02]  /*1a0a0*/  F2I.FTZ.U32.TRUNC.NTZ R3, R3 ;  /* 0x0000000300037305 */ /* 0x000e24000021f000 */
[----:B0-----:R-:W-:-:S04]  /*1a0b0*/  IMAD.MOV R0, RZ, RZ, -R3 ;  /* 0x000000ffff007224 */ /* 0x001fc800078e0a03 */
[----:B------:R-:W-:Y:S01]  /*1a0c0*/  IMAD R9, R0, R7, RZ ;  /* 0x0000000700097224 */ /* 0x000fe200078e02ff */
[----:B------:R-:W-:-:S03]  /*1a0d0*/  IABS R0, R4 ;  /* 0x0000000400007213 */ /* 0x000fc60000000000 */
[----:B------:R-:W-:Y:S01]  /*1a0e0*/  IMAD.HI.U32 R2, R3, R9, R2 ;  /* 0x0000000903027227 */ /* 0x000fe200078e0002 */
[----:B------:R-:W-:-:S03]  /*1a0f0*/  IABS R9, R5 ;  /* 0x0000000500097213 */ /* 0x000fc60000000000 */
        /* <DEDUP_REMOVED lines=8> */
[C---:B------:R-:W-:Y:S01]  /*1a180*/  LOP3.LUT R0, R5.reuse, R4, RZ, 0x3c, !PT ;  /* 0x0000000405007212 */ /* 0x040fe200078e3cff */
[----:B------:R-:W-:-:S03]  /*1a190*/  IMAD.IADD R5, R5, 0x1, R6 ;  /* 0x0000000105057824 */ /* 0x000fc600078e0206 */
[----:B------:R-:W-:-:S07]  /*1a1a0*/  ISETP.GE.AND P2, PT, R0, RZ, PT ;  /* 0x000000ff0000720c */ /* 0x000fce0003f46270 */
[----:B------:R-:W-:-:S06]  /*1a1b0*/  @P0 IADD3 R2, R2, 0x1, RZ ;  /* 0x0000000102020810 */ /* 0x000fcc0007ffe0ff */
[----:B------:R-:W-:Y:S01]  /*1a1c0*/  @!P2 IMAD.MOV R2, RZ, RZ, -R2 ;  /* 0x000000ffff02a224 */ /* 0x000fe200078e0a02 */
[----:B------:R-:W-:Y:S01]  /*1a1d0*/  @!P1 LOP3.LUT R2, RZ, R4, RZ, 0x33, !PT ;  /* 0x00000004ff029212 */ /* 0x000fe200078e33ff */
[----:B------:R-:W-:-:S04]  /*1a1e0*/  IMAD.MOV R4, RZ, RZ, -R4 ;  /* 0x000000ffff047224 */ /* 0x000fc800078e0a04 */
[----:B------:R-:W-:Y:S01]  /*1a1f0*/  IMAD R18, R2, R4, R5 ;  /* 0x0000000402127224 */ /* 0x000fe200078e0205 */
[----:B------:R-:W-:-:S05]  /*1a200*/  LOP3.LUT R2, RZ, R2, RZ, 0x33, !PT ;  /* 0x00000002ff027212 */ /* 0x000fca00078e33ff */
[----:B------:R-:W-:Y:S01]  /*1a210*/  IMAD.IADD R17, R17, 0x1, R2 ;  /* 0x0000000111117824 */ /* 0x000fe200078e0202 */
[----:B------:R-:W-:Y:S06]  /*1a220*/  BRA `(.L_x_8176) ;  /* 0x00000000001c7947 */ /* 0x000fec0003800000 */
.L_x_8168:
[----:B------:R-:W-:Y:S01]  /*1a230*/  UMOV UR4, URZ ;  /* 0x0000003f00047c82 */ /* 0x000fe20008000000 */
[----:B------:R-:W-:Y:S01]  /*1a240*/  UMOV UR5, URZ ;  /* 0x0000003f00057c82 */ /* 0x000fe20008000000 */
[----:B------:R-:W-:Y:S01]  /*1a250*/  ULDC UR6, c[0x0][0xc3c] ;  /* 0x00030f0000067ab9 */ /* 0x000fe20000000800 */
[----:B------:R-:W-:Y:S02]  /*1a260*/  IMAD.MOV.U32 R16, RZ, RZ, R0 ;  /* 0x000000ffff107224 */ /* 0x000fe400078e0000 */
[----:B------:R-:W-:Y:S02]  /*1a270*/  IMAD.U32 R17, RZ, RZ, UR4 ;  /* 0x00000004ff117e24 */ /* 0x000fe4000f8e00ff */
[----:B------:R-:W-:Y:S02]  /*1a280*/  IMAD.U32 R18, RZ, RZ, UR5 ;  /* 0x00000005ff127e24 */ /* 0x000fe4000f8e00ff */
[----:B------:R-:W-:-:S07]  /*1a290*/  IMAD.U32 R19, RZ, RZ, UR6 ;  /* 0x00000006ff137e24 */ /* 0x000fce000f8e00ff */
.L_x_8176:
        /* <DEDUP_REMOVED lines=10> */
.L_x_8165:
[----:B------:R-:W-:Y:S02]  /*1a340*/  ULDC UR4, c[0x0][0xc3c] ;  /* 0x00030f0000047ab9 */ /* 0x000fe40000000800 */
[----:B0-----:R-:W-:-:S13]  /*1a350*/  ISETP.GE.AND P0, PT, R19, UR4, PT ;  /* 0x0000000413007c0c */ /* 0x001fda000bf06270 */
[----:B------:R-:W-:Y:S05]  /*1a360*/  @!P0 BRA `(.L_x_8177) ;  /* 0xffffff9800b08947 */ /* 0x000fea000383ffff */
[----:B------:R-:W-:Y:S05]  /*1a370*/  BSYNC B8 ;  /* 0x0000000000087941 */ /* 0x000fea0003800000 */
.L_x_8070:
[----:B------:R-:W5:Y:S01]  /*1a380*/  LDL.LU R0, [R1+0x20] ;  /* 0x0000200001007983 */ /* 0x000f620000300800 */
[----:B------:R-:W-:Y:S01]  /*1a390*/  BSSY B0, `(.L_x_8178) ;  /* 0x000000b000007945 */ /* 0x000fe20003800000 */
[----:B------:R-:W1:Y:S01]  /*1a3a0*/  S2R R5, SR_CgaCtaId ;  /* 0x0000000000057919 */ /* 0x000e620000008800 */
[----:B-----5:R-:W-:-:S04]  /*1a3b0*/  IADD3 R0, R0, 0x1, RZ ;  /* 0x0000000100007810 */ /* 0x020fc80007ffe0ff */
        /* <DEDUP_REMOVED lines=8> */
.L_x_8321:
[----:B------:R-:W-:Y:S05]  /*1a440*/  BSYNC B0 ;  /* 0x0000000000007941 */ /* 0x000fea0003800000 */
.L_x_8178:
[----:B------:R-:W-:-:S03]  /*1a450*/  UMOV UR4, 0xffffffff ;  /* 0xffffffff00047882 */ /* 0x000fc60000000000 */
[----:B------:R-:W-:Y:S05]  /*1a460*/  BRA.DIV UR4, `(.L_x_8180) ;  /* 0x0000004204487947 */ /* 0x000fea000b800000 */
[----:B0-----:R-:W0:Y:S02]  /*1a470*/  S2R R0, SR_TID.X ;  /* 0x0000000000007919 */ /* 0x001e240000002100 */
[----:B0-----:R-:W-:-:S04]  /*1a480*/  SHF.R.U32.HI R0, RZ, 0x5, R0 ;  /* 0x00000005ff007819 */ /* 0x001fc80000011600 */
[----:B------:R-:W-:-:S05]  /*1a490*/  LOP3.LUT R0, R0, 0x3, RZ, 0xc0, !PT ;  /* 0x0000000300007812 */ /* 0x000fca00078ec0ff */
[----:B------:R0:W1:Y:S02]  /*1a4a0*/  SHFL.IDX PT, R14, R0, RZ, 0x1f ;  /* 0x00001fff000e7589 */ /* 0x00006400000e0000 */
.L_x_8324:
[----:B-1----:R-:W-:-:S13]  /*1a4b0*/  ISETP.NE.AND P0, PT, R14, RZ, PT ;  /* 0x000000ff0e00720c */ /* 0x002fda0003f05270 */
[----:B------:R-:W-:Y:S05]  /*1a4c0*/  @P0 BRA `(.L_x_7913) ;  /* 0x0000000000840947 */ /* 0x000fea0003800000 */
[----:B------:R-:W-:-:S03]  /*1a4d0*/  UMOV UR4, 0xffffffff ;  /* 0xffffffff00047882 */ /* 0x000fc60000000000 */
[----:B------:R-:W-:Y:S05]  /*1a4e0*/  BRA.DIV UR4, `(.L_x_8181) ;  /* 0x00000042045c7947 */ /* 0x000fea000b800000 */
[----:B------:R-:W-:-:S13]  /*1a4f0*/  ELECT P6, URZ, PT ;  /* 0x00000000003f782f */ /* 0x000fda00038c0000 */
.L_x_8327:
[----:B------:R-:W-:Y:S05]  /*1a500*/  @!P6 BRA `(.L_x_7913) ;  /* 0x000000000074e947 */ /* 0x000fea0003800000 */
[----:B------:R-:W-:-:S04]  /*1a510*/  LOP3.LUT R37, R37, 0x2, RZ, 0xfc, !PT ;  /* 0x0000000225257812 */ /* 0x000fc800078efcff */
[----:B------:R-:W-:-:S13]  /*1a520*/  ISETP.NE.AND P0, PT, R37, 0x3, PT ;  /* 0x000000032500780c */ /* 0x000fda0003f05270 */
[----:B------:R-:W-:Y:S05]  /*1a530*/  @!P0 BRA `(.L_x_8182) ;  /* 0x0000000000048947 */ /* 0x000fea0003800000 */
[----:B------:R-:W-:Y:S01]  /*1a540*/  BPT.TRAP 0x1 ;  /* 0x000000040000795c */ /* 0x000fe20000300000 */
.L_x_8182:
[C---:B------:R-:W-:Y:S01]  /*1a550*/  IMAD R5, R25.reuse, 0x8, R4 ;  /* 0x0000000819057824 */ /* 0x040fe200078e0204 */
[----:B0-----:R-:W-:Y:S01]  /*1a560*/  SHF.L.U32 R0, R26, 0x1f, RZ ;  /* 0x0000001f1a007819 */ /* 0x001fe200000006ff */
[----:B------:R-:W-:-:S03]  /*1a570*/  VIADD R25, R25, 0x1 ;  /* 0x0000000119197836 */ /* 0x000fc60000000000 */
[----:B------:R-:W0:Y:S02]  /*1a580*/  SYNCS.PHASECHK.TRANS64.TRYWAIT P1, [R5+URZ+0x28c40], R0 ;  /* 0x028c4000050075a7 */ /* 0x000e24000802017f */
[----:B------:R-:W-:-:S04]  /*1a590*/  ISETP.NE.AND P2, PT, R25, 0x2, PT ;  /* 0x000000021900780c */ /* 0x000fc80003f45270 */
[----:B------:R-:W-:Y:S01]  /*1a5a0*/  SEL R3, RZ, 0x1, P2 ;  /* 0x00000001ff037807 */ /* 0x000fe20001000000 */
[----:B0-----:R-:W-:Y:S08]  /*1a5b0*/  @!P1 BRA `(.L_x_8183) ;  /* 0x0000004000489947 */ /* 0x001ff00003800000 */
.L_x_8328:
[----:B------:R-:W-:Y:S02]  /*1a5c0*/  SEL R25, R25, RZ, P2 ;  /* 0x000000ff19197207 */ /* 0x000fe40001000000 */
[----:B------:R-:W-:Y:S01]  /*1a5d0*/  LOP3.LUT R2, R26, R3, RZ, 0x3c, !PT ;  /* 0x000000031a027212 */ /* 0x000fe200078e3cff */
[----:B------:R-:W-:Y:S06]  /*1a5e0*/  @!P0 BRA `(.L_x_8184) ;  /* 0x0000000000048947 */ /* 0x000fec0003800000 */
[----:B------:R-:W-:Y:S01]  /*1a5f0*/  BPT.TRAP 0x1 ;  /* 0x000000040000795c */ /* 0x000fe20000300000 */
.L_x_8184:
[----:B------:R-:W-:Y:S01]  /*1a600*/  IMAD R25, R25, 0x8, R4 ;  /* 0x0000000819197824 */ /* 0x000fe200078e0204 */
[----:B------:R-:W-:-:S04]  /*1a610*/  SHF.L.U32 R2, R2, 0x1f, RZ ;  /* 0x0000001f02027819 */ /* 0x000fc800000006ff */
[----:B------:R-:W1:Y:S02]  /*1a620*/  SYNCS.PHASECHK.TRANS64.TRYWAIT P1, [R25+URZ+0x28c40], R2 ;  /* 0x028c4002190075a7 */ /* 0x000e64000802017f */
[----:B-1----:R-:W-:Y:S05]  /*1a630*/  @!P1 BRA `(.L_x_8185) ;  /* 0x00000040003c9947 */ /* 0x002fea0003800000 */
.L_x_8329:
[----:B------:R-:W-:Y:S05]  /*1a640*/  @!P0 BRA `(.L_x_8186) ;  /* 0x0000000000048947 */ /* 0x000fea0003800000 */
[----:B------:R-:W-:Y:S01]  /*1a650*/  BPT.TRAP 0x1 ;  /* 0x000000040000795c */ /* 0x000fe20000300000 */
.L_x_8186:
[----:B------:R-:W5:Y:S02]  /*1a660*/  SYNCS.PHASECHK.TRANS64.TRYWAIT P1, [R5+URZ+0x28c60], R0 ;  /* 0x028c6000050075a7 */ /* 0x000f64000802017f */
[----:B-----5:R-:W-:Y:S05]  /*1a670*/  @!P1 BRA `(.L_x_8187) ;  /* 0x0000004000409947 */ /* 0x020fea0003800000 */
.L_x_8330:
[----:B------:R-:W-:Y:S05]  /*1a680*/  @!P0 BRA `(.L_x_8188) ;  /* 0x0000000000048947 */ /* 0x000fea0003800000 */
[----:B------:R-:W-:Y:S01]  /*1a690*/  BPT.TRAP 0x1 ;  /* 0x000000040000795c */ /* 0x000fe20000300000 */
.L_x_8188:
[----:B------:R0:W0:Y:S02]  /*1a6a0*/  SYNCS.PHASECHK.TRANS64.TRYWAIT P0, [R25+URZ+0x28c60], R2 ;  /* 0x028c6002190075a7 */ /* 0x000024000800017f */
[----:B0-----:R-:W-:Y:S05]  /*1a6b0*/  @!P0 NANOSLEEP.SYNCS 0x989680 ;  /* 0x009896800000895d */ /* 0x001fea0003900000 */
[----:B------:R-:W0:Y:S02]  /*1a6c0*/  @!P0 SYNCS.PHASECHK.TRANS64 P0, [R25+URZ+0x28c60], R2 ;  /* 0x028c6002190085a7 */ /* 0x000e24000800007f */
[----:B0-----:R-:W-:Y:S05]  /*1a6d0*/  @!P0 BRA `(.L_x_8188) ;  /* 0xfffffffc00f08947 */ /* 0x001fea000383ffff */
.L_x_7913:
[----:B------:R-:W-:Y:S05]  /*1a6e0*/  BSYNC B9 ;  /* 0x0000000000097941 */ /* 0x000fea0003800000 */
.L_x_7910:
[----:B------:R-:W-:Y:S05]  /*1a6f0*/  EXIT ;  /* 0x000000000000794d */ /* 0x000fea0003800000 */
.L_x_7929:
[----:B0-----:R0:W1:Y:S02]  /*1a700*/  SYNCS.PHASECHK.TRANS64.TRYWAIT P5, [R63+URZ+0x28c90], R74 ;  /* 0x028c904a3f0075a7 */ /* 0x00106400080a017f */
[----:B-1----:R-:W-:Y:S05]  /*1a710*/  @!P5 NANOSLEEP.SYNCS 0x989680 ;  /* 0x009896800000d95d */ /* 0x002fea0003900000 */
[----:B------:R-:W1:Y:S02]  /*1a720*/  @!P5 SYNCS.PHASECHK.TRANS64 P5, [R63+URZ+0x28c90], R74 ;  /* 0x028c904a3f00d5a7 */ /* 0x000e6400080a007f */
[----:B-1----:R-:W-:Y:S05]  /*1a730*/  @!P5 BRA `(.L_x_7929) ;  /* 0xfffffffc00f0d947 */ /* 0x002fea000383ffff */
[----:B------:R-:W-:Y:S05]  /*1a740*/  BRA `(.L_x_8189) ;  /* 0xfffffe8000dc7947 */ /* 0x000fea000383ffff */
.L_x_7930:
        /* <DEDUP_REMOVED lines=8> */
.L_x_8191:
[----:B------:R-:W-:Y:S05]  /*1a7d0*/  BSYNC B1 ;  /* 0x0000000000017941 */ /* 0x000fea0003800000 */
.L_x_8190:
        /* <DEDUP_REMOVED lines=8> */
.L_x_8192:
[----:B------:R-:W-:Y:S05]  /*1a860*/  BRA `(.L_x_8193) ;  /* 0xfffffe8000a87947 */ /* 0x000fea000383ffff */
.L_x_7940:
[----:B0-----:R0:W1:Y:S02]  /*1a870*/  SYNCS.PHASECHK.TRANS64.TRYWAIT P6, [R63+URZ+0x28c90], R74 ;  /* 0x028c904a3f0075a7 */ /* 0x00106400080c017f */
[----:B-1----:R-:W-:Y:S05]  /*1a880*/  @!P6 NANOSLEEP.SYNCS 0x989680 ;  /* 0x009896800000e95d */ /* 0x002fea0003900000 */
[----:B------:R-:W1:Y:S02]  /*1a890*/  @!P6 SYNCS.PHASECHK.TRANS64 P6, [R63+URZ+0x28c90], R74 ;  /* 0x028c904a3f00e5a7 */ /* 0x000e6400080c007f */
[----:B-1----:R-:W-:Y:S05]  /*1a8a0*/  @!P6 BRA `(.L_x_7940) ;  /* 0xfffffffc00f0e947 */ /* 0x002fea000383ffff */
[----:B------:R-:W-:Y:S05]  /*1a8b0*/  BRA `(.L_x_8194) ;  /* 0xfffffe8c00107947 */ /* 0x000fea000383ffff */
.L_x_7941:
        /* <DEDUP_REMOVED lines=8> */
.L_x_8196:
[----:B------:R-:W-:Y:S05]  /*1a940*/  BSYNC B1 ;  /* 0x0000000000017941 */ /* 0x000fea0003800000 */
.L_x_8195:
        /* <DEDUP_REMOVED lines=8> */
.L_x_8197:
[----:B------:R-:W-:Y:S01]  /*1a9d0*/  IMAD.MOV.U32 R70, RZ, RZ, R14 ;  /* 0x000000ffff467224 */ /* 0x000fe200078e000e */
[----:B------:R-:W-:Y:S06]  /*1a9e0*/  BRA `(.L_x_8198) ;  /* 0xfffffe8800d87947 */ /* 0x000fec000383ffff */
.L_x_7946:
[----:B-1----:R1:W2:Y:S02]  /*1a9f0*/  SYNCS.PHASECHK.TRANS64.TRYWAIT P4, [R63+URZ+0x28c90], R74 ;  /* 0x028c904a3f0075a7 */ /* 0x0022a4000808017f */
[----:B--2---:R-:W-:Y:S05]  /*1aa00*/  @!P4 NANOSLEEP.SYNCS 0x989680 ;  /* 0x009896800000c95d */ /* 0x004fea0003900000 */
[----:B------:R-:W2:Y:S02]  /*1aa10*/  @!P4 SYNCS.PHASECHK.TRANS64 P4, [R63+URZ+0x28c90], R74 ;  /* 0x028c904a3f00c5a7 */ /* 0x000ea4000808007f */
[----:B--2---:R-:W-:Y:S05]  /*1aa20*/  @!P4 BRA `(.L_x_7946) ;  /* 0xfffffffc00f0c947 */ /* 0x004fea000383ffff */
[----:B------:R-:W-:Y:S05]  /*1aa30*/  BRA `(.L_x_8199) ;  /* 0xfffffe9000b07947 */ /* 0x000fea000383ffff */
.L_x_7947:
[----:B------:R-:W-:Y:S01]  /*1aa40*/  BSSY B1, `(.L_x_8200) ;  /* 0x0000007000017945 */ /* 0x000fe20003800000 */
[----:B------:R-:W-:Y:S02]  /*1aa50*/  IMAD.MOV.U32 R12, RZ, RZ, RZ ;  /* 0x000000ffff0c7224 */ /* 0x000fe400078e00ff */
[----:B------:R-:W-:Y:S02]  /*1aa60*/  IMAD.MOV.U32 R11, RZ, RZ, 0x1c1f ;  /* 0x00001c1fff0b7424 */ /* 0x000fe400078e00ff */
[----:B------:R-:W-:-:S07]  /*1aa70*/  IMAD.MOV.U32 R15, RZ, RZ, -0x1 ;  /* 0xffffffffff0f7424 */ /* 0x000fce00078e00ff */
[----:B-1----:R-:W-:Y:S05]  /*1aa80*/  WARPSYNC.COLLECTIVE R15, `(.L_x_8201) ;  /* 0x000000000f087348 */ /* 0x002fea0003c00000 */
[----:B------:R0:W2:Y:S02]  /*1aa90*/  SHFL.IDX P6, R14, R13, R12, R11 ;  /* 0x0000000c0d0e7389 */ /* 0x0000a400000c000b */
[----:B012---:R-:W-:Y:S01]  /*1aaa0*/  ENDCOLLECTIVE ;  /* 0x000000000000791b */ /* 0x007fe20003800000 */
.L_x_8201:
[----:B------:R-:W-:Y:S05]  /*1aab0*/  BSYNC B1 ;  /* 0x0000000000017941 */ /* 0x000fea0003800000 */
.L_x_8200:
        /* <DEDUP_REMOVED lines=8> */
.L_x_8202:
[----:B------:R-:W-:Y:S05]  /*1ab40*/  BRA `(.L_x_8203) ;  /* 0xfffffe9000d87947 */ /* 0x000fea000383ffff */
.L_x_7951:
[----:B-1----:R1:W2:Y:S02]  /*1ab50*/  SYNCS.PHASECHK.TRANS64.TRYWAIT P3, [R63+URZ+0x28cb0], R74 ;  /* 0x028cb04a3f0075a7 */ /* 0x0022a4000806017f */
[----:B--2---:R-:W-:Y:S05]  /*1ab60*/  @!P3 NANOSLEEP.SYNCS 0x989680 ;  /* 0x009896800000b95d */ /* 0x004fea0003900000 */
[----:B------:R-:W2:Y:S02]  /*1ab70*/  @!P3 SYNCS.PHASECHK.TRANS64 P3, [R63+URZ+0x28cb0], R74 ;  /* 0x028cb04a3f00b5a7 */ /* 0x000ea4000806007f */
[----:B--2---:R-:W-:Y:S05]  /*1ab80*/  @!P3 BRA `(.L_x_7951) ;  /* 0xfffffffc00f0b947 */ /* 0x004fea000383ffff */
[----:B------:R-:W-:Y:S05]  /*1ab90*/  BRA `(.L_x_8204) ;  /* 0xfffffe9400647947 */ /* 0x000fea000383ffff */
.L_x_7962:
[----:B0-----:R0:W1:Y:S02]  /*1aba0*/  SYNCS.PHASECHK.TRANS64.TRYWAIT P1, [R3+URZ+0x28c50], R8 ;  /* 0x028c5008030075a7 */ /* 0x001064000802017f */
[----:B-1----:R-:W-:Y:S05]  /*1abb0*/  @!P1 NANOSLEEP.SYNCS 0x989680 ;  /* 0x009896800000995d */ /* 0x002fea0003900000 */
[----:B------:R-:W1:Y:S02]  /*1abc0*/  @!P1 SYNCS.PHASECHK.TRANS64 P1, [R3+URZ+0x28c50], R8 ;  /* 0x028c5008030095a7 */ /* 0x000e64000802007f */
[----:B-1----:R-:W-:Y:S05]  /*1abd0*/  @!P1 BRA `(.L_x_7962) ;  /* 0xfffffffc00f09947 */ /* 0x002fea000383ffff */
[----:B------:R-:W-:Y:S05]  /*1abe0*/  BRA `(.L_x_8205) ;  /* 0xfffffea400787947 */ /* 0x000fea000383ffff */
.L_x_7970:
[----:B-1----:R1:W2:Y:S02]  /*1abf0*/  SYNCS.PHASECHK.TRANS64.TRYWAIT P1, [R20+URZ+0x28c50], R12 ;  /* 0x028c500c140075a7 */ /* 0x0022a4000802017f */
[----:B--2---:R-:W-:Y:S05]  /*1ac00*/  @!P1 NANOSLEEP.SYNCS 0x989680 ;  /* 0x009896800000995d */ /* 0x004fea0003900000 */
[----:B------:R-:W2:Y:S02]  /*1ac10*/  @!P1 SYNCS.PHASECHK.TRANS64 P1, [R20+URZ+0x28c50], R12 ;  /* 0x028c500c140095a7 */ /* 0x000ea4000802007f */
[----:B--2---:R-:W-:Y:S05]  /*1ac20*/  @!P1 BRA `(.L_x_7970) ;  /* 0xfffffffc00f09947 */ /* 0x004fea000383ffff */
[----:B------:R-:W-:Y:S05]  /*1ac30*/  BRA `(.L_x_7969) ;  /* 0xfffffeb0009c7947 */ /* 0x000fea000383ffff */
.L_x_7984:
        /* <DEDUP_REMOVED lines=8> */
.L_x_8207:
[----:B------:R-:W-:Y:S05]  /*1acc0*/  BSYNC B1 ;  /* 0x0000000000017941 */ /* 0x000fea0003800000 */
.L_x_8206:
        /* <DEDUP_REMOVED lines=8> */
.L_x_8208:
[----:B------:R-:W-:Y:S02]  /*1ad50*/  IMAD.MOV.U32 R13, RZ, RZ, R10 ;  /* 0x000000ffff0d7224 */ /* 0x000fe400078e000a */
[----:B------:R-:W-:-:S07]  /*1ad60*/  IMAD.MOV.U32 R0, RZ, RZ, R14 ;  /* 0x000000ffff007224 */ /* 0x000fce00078e000e */
[----:B------:R-:W-:Y:S05]  /*1ad70*/  WARPSYNC.COLLECTIVE R15, `(.L_x_8209) ;  /* 0x000000000f087348 */ /* 0x000fea0003c00000 */
[----:B------:R0:W1:Y:S02]  /*1ad80*/  SHFL.IDX P6, R14, R13, R12, R11 ;  /* 0x0000000c0d0e7389 */ /* 0x00006400000c000b */
[----:B01----:R-:W-:Y:S01]  /*1ad90*/  ENDCOLLECTIVE ;  /* 0x000000000000791b */ /* 0x003fe20003800000 */
.L_x_8209:
[----:B------:R-:W-:Y:S02]  /*1ada0*/  IMAD.MOV.U32 R13, RZ, RZ, R7 ;  /* 0x000000ffff0d7224 */ /* 0x000fe400078e0007 */
[----:B------:R-:W-:-:S07]  /*1adb0*/  IMAD.MOV.U32 R5, RZ, RZ, R14 ;  /* 0x000000ffff057224 */ /* 0x000fce00078e000e */
[----:B------:R-:W-:Y:S05]  /*1adc0*/  WARPSYNC.COLLECTIVE R15, `(.L_x_8210) ;  /* 0x000000000f087348 */ /* 0x000fea0003c00000 */
[----:B------:R0:W1:Y:S02]  /*1add0*/  SHFL.IDX P6, R14, R13, R12, R11 ;  /* 0x0000000c0d0e7389 */ /* 0x00006400000c000b */
[----:B01----:R-:W-:Y:S01]  /*1ade0*/  ENDCOLLECTIVE ;  /* 0x000000000000791b */ /* 0x003fe20003800000 */
.L_x_8210:
[----:B------:R-:W-:Y:S05]  /*1adf0*/  BRA `(.L_x_8211) ;  /* 0xfffffec8008c7947 */ /* 0x000fea000383ffff */
.L_x_7987:
[----:B------:R-:W-:Y:S01]  /*1ae00*/  BSSY B1, `(.L_x_8212) ;  /* 0x0000008000017945 */ /* 0x000fe20003800000 */
[----:B------:R-:W-:Y:S01]  /*1ae10*/  MOV R13, R6 ;  /* 0x00000006000d7202 */ /* 0x000fe20000000f00 */
[----:B------:R-:W-:Y:S02]  /*1ae20*/  IMAD.MOV.U32 R12, RZ, RZ, 0x1 ;  /* 0x00000001ff0c7424 */ /* 0x000fe400078e00ff */
[----:B------:R-:W-:Y:S02]  /*1ae30*/  IMAD.MOV.U32 R11, RZ, RZ, 0x1c1f ;  /* 0x00001c1fff0b7424 */ /* 0x000fe400078e00ff */
[----:B------:R-:W-:-:S07]  /*1ae40*/  IMAD.MOV.U32 R15, RZ, RZ, -0x1 ;  /* 0xffffffffff0f7424 */ /* 0x000fce00078e00ff */
[----:B0---4-:R-:W-:Y:S05]  /*1ae50*/  WARPSYNC.COLLECTIVE R15, `(.L_x_8213) ;  /* 0x000000000f087348 */ /* 0x011fea0003c00000 */
[----:B----4-:R1:W2:Y:S02]  /*1ae60*/  SHFL.IDX P6, R14, R13, R12, R11 ;  /* 0x0000000c0d0e7389 */ /* 0x0102a400000c000b */
[----:B012---:R-:W-:Y:S01]  /*1ae70*/  ENDCOLLECTIVE ;  /* 0x000000000000791b */ /* 0x007fe20003800000 */
.L_x_8213:
[----:B------:R-:W-:Y:S05]  /*1ae80*/  BSYNC B1 ;  /* 0x0000000000017941 */ /* 0x000fea0003800000 */
.L_x_8212:
        /* <DEDUP_REMOVED lines=8> */
.L_x_8214:
[----:B------:R-:W-:Y:S01]  /*1af10*/  IMAD.MOV.U32 R13, RZ, RZ, R10 ;  /* 0x000000ffff0d7224 */ /* 0x000fe200078e000a */
[----:B------:R-:W-:-:S07]  /*1af20*/  MOV R0, R14 ;  /* 0x0000000e00007202 */ /* 0x000fce0000000f00 */
[----:B------:R-:W-:Y:S05]  /*1af30*/  WARPSYNC.COLLECTIVE R15, `(.L_x_8215) ;  /* 0x000000000f087348 */ /* 0x000fea0003c00000 */
[----:B------:R0:W1:Y:S02]  /*1af40*/  SHFL.IDX P6, R14, R13, R12, R11 ;  /* 0x0000000c0d0e7389 */ /* 0x00006400000c000b */
[----:B01----:R-:W-:Y:S01]  /*1af50*/  ENDCOLLECTIVE ;  /* 0x000000000000791b */ /* 0x003fe20003800000 */
.L_x_8215:
[----:B------:R-:W-:Y:S02]  /*1af60*/  IMAD.MOV.U32 R13, RZ, RZ, R7 ;  /* 0x000000ffff0d7224 */ /* 0x000fe400078e0007 */
[----:B------:R-:W-:-:S07]  /*1af70*/  IMAD.MOV.U32 R5, RZ, RZ, R14 ;  /* 0x000000ffff057224 */ /* 0x000fce00078e000e */
[----:B------:R-:W-:Y:S05]  /*1af80*/  WARPSYNC.COLLECTIVE R15, `(.L_x_8216) ;  /* 0x000000000f087348 */ /* 0x000fea0003c00000 */
[----:B------:R0:W1:Y:S02]  /*1af90*/  SHFL.IDX P6, R14, R13, R12, R11 ;  /* 0x0000000c0d0e7389 */ /* 0x00006400000c000b */
[----:B01----:R-:W-:Y:S01]  /*1afa0*/  ENDCOLLECTIVE ;  /* 0x000000000000791b */ /* 0x003fe20003800000 */
.L_x_8216:
[----:B------:R-:W-:Y:S05]  /*1afb0*/  BRA `(.L_x_8217) ;  /* 0xfffffec800f07947 */ /* 0x000fea000383ffff */
.L_x_7991:
[----:B0-----:R0:W1:Y:S02]  /*1afc0*/  SYNCS.PHASECHK.TRANS64.TRYWAIT P0, [R2+URZ+0x28c00], R35 ;  /* 0x028c0023020075a7 */ /* 0x001064000800017f */
[----:B-1----:R-:W-:Y:S05]  /*1afd0*/  @!P0 NANOSLEEP.SYNCS 0x989680 ;  /* 0x009896800000895d */ /* 0x002fea0003900000 */
[----:B------:R-:W1:Y:S02]  /*1afe0*/  @!P0 SYNCS.PHASECHK.TRANS64 P0, [R2+URZ+0x28c00], R35 ;  /* 0x028c0023020085a7 */ /* 0x000e64000800007f */
[----:B-1----:R-:W-:Y:S05]  /*1aff0*/  @!P0 BRA `(.L_x_7991) ;  /* 0xfffffffc00f08947 */ /* 0x002fea000383ffff */
[----:B------:R-:W-:Y:S05]  /*1b000*/  BRA `(.L_x_8218) ;  /* 0xfffffecc00e07947 */ /* 0x000fea000383ffff */
.L_x_7999:
        /* <DEDUP_REMOVED lines=9> */
.L_x_8220:
[----:B------:R-:W-:Y:S05]  /*1b0a0*/  BSYNC B1 ;  /* 0x0000000000017941 */ /* 0x000fea0003800000 */
.L_x_8219:
[----:B------:R-:W-:Y:S01]  /*1b0b0*/  MOV R13, R25 ;  /* 0x00000019000d7202 */ /* 0x000fe20000000f00 */
[----:B------:R-:W-:Y:S01]  /*1b0c0*/  IMAD.MOV.U32 R12, RZ, RZ, RZ ;  /* 0x000000ffff0c7224 */ /* 0x000fe200078e00ff */
[----:B------:R-:W-:Y:S01]  /*1b0d0*/  ISETP.GE.AND P0, PT, R16, R39, PT ;  /* 0x000000271000720c */ /* 0x000fe20003f06270 */
[----:B------:R-:W-:Y:S02]  /*1b0e0*/  IMAD.MOV.U32 R11, RZ, RZ, 0x1c1f ;  /* 0x00001c1fff0b7424 */ /* 0x000fe400078e00ff */
[----:B------:R-:W-:Y:S02]  /*1b0f0*/  IMAD.MOV.U32 R15, RZ, RZ, -0x1 ;  /* 0xffffffffff0f7424 */ /* 0x000fe400078e00ff */
[----:B------:R-:W-:Y:S02]  /*1b100*/  IMAD.MOV.U32 R0, RZ, RZ, R14 ;  /* 0x000000ffff007224 */ /* 0x000fe400078e000e */
[----:B------:R-:W-:-:S07]  /*1b110*/  IMAD R34, R184, R21, RZ ;  /* 0x00000015b8227224 */ /* 0x000fce00078e02ff */
[----:B------:R-:W-:Y:S05]  /*1b120*/  WARPSYNC.COLLECTIVE R15, `(.L_x_8221) ;  /* 0x000000000f087348 */ /* 0x000fea0003c00000 */
[----:B------:R0:W1:Y:S02]  /*1b130*/  SHFL.IDX P6, R14, R13, R12, R11 ;  /* 0x0000000c0d0e7389 */ /* 0x00006400000c000b */
[----:B01----:R-:W-:Y:S01]  /*1b140*/  ENDCOLLECTIVE ;  /* 0x000000000000791b */ /* 0x003fe20003800000 */
.L_x_8221:
        /* <DEDUP_REMOVED lines=8> */
.L_x_8222:
[----:B------:R-:W-:-:S04]  /*1b1d0*/  @!P1 IADD3 R6, P2, R3, R5, RZ ;  /* 0x0000000503069210 */ /* 0x000fc80007f5e0ff */
[----:B------:R-:W-:Y:S01]  /*1b1e0*/  @!P1 IADD3.X R7, R0, R21, RZ, P2, !PT ;  /* 0x0000001500079210 */ /* 0x000fe200017fe4ff */
[----:B------:R-:W-:Y:S02]  /*1b1f0*/  IMAD.MOV.U32 R13, RZ, RZ, R27 ;  /* 0x000000ffff0d7224 */ /* 0x000fe400078e001b */
[----:B------:R-:W-:-:S07]  /*1b200*/  IMAD.MOV.U32 R4, RZ, RZ, R14 ;  /* 0x000000ffff047224 */ /* 0x000fce00078e000e */
[----:B------:R-:W-:Y:S05]  /*1b210*/  WARPSYNC.COLLECTIVE R15, `(.L_x_8223) ;  /* 0x000000000f087348 */ /* 0x000fea0003c00000 */
[----:B------:R0:W1:Y:S02]  /*1b220*/  SHFL.IDX P6, R14, R13, R12, R11 ;  /* 0x0000000c0d0e7389 */ /* 0x00006400000c000b */
[----:B01----:R-:W-:Y:S01]  /*1b230*/  ENDCOLLECTIVE ;  /* 0x000000000000791b */ /* 0x003fe20003800000 */
.L_x_8223:
[----:B------:R-:W2:Y:S01]  /*1b240*/  @!P1 LD.E.128 R8, desc[UR40][R6.64] ;  /* 0x0000002806089980 */ /* 0x000ea2000c101d00 */
[----:B------:R-:W-:-:S05]  /*1b250*/  @!P1 IADD3 R14, P2, R14, R5, RZ ;  /* 0x000000050e0e9210 */ /* 0x000fca0007f5e0ff */
[----:B------:R-:W-:-:S04]  /*1b260*/  @!P1 IMAD.X R3, R4, 0x1, R21, P2 ;  /* 0x0000000104039824 */ /* 0x000fc800010e0615 */
[----:B------:R-:W-:-:S05]  /*1b270*/  @!P1 IMAD.MOV.U32 R15, RZ, RZ, R3 ;  /* 0x000000ffff0f9224 */ /* 0x000fca00078e0003 */
[----:B------:R0:W5:Y:S01]  /*1b280*/  @!P1 LD.E.128 R4, desc[UR40][R14.64] ;  /* 0x000000280e049980 */ /* 0x000162000c101d00 */
[----:B------:R-:W-:Y:S02]  /*1b290*/  CS2R R32, SRZ ;  /* 0x0000000000207805 */ /* 0x000fe4000001ff00 */
[----:B------:R-:W-:Y:S01]  /*1b2a0*/  MOV R13, R26 ;  /* 0x0000001a000d7202 */ /* 0x000fe20000000f00 */
[----:B------:R-:W-:Y:S01]  /*1b2b0*/  IMAD.MOV.U32 R12, RZ, RZ, 0x1 ;  /* 0x00000001ff0c7424 */ /* 0x000fe200078e00ff */
[----:B------:R-:W-:Y:S02]  /*1b2c0*/  CS2R R30, SRZ ;  /* 0x00000000001e7805 */ /* 0x000fe4000001ff00 */
[----:B------:R-:W-:Y:S02]  /*1b2d0*/  CS2R R20, SRZ ;  /* 0x0000000000147805 */ /* 0x000fe4000001ff00 */
[----:B------:R-:W-:Y:S01]  /*1b2e0*/  CS2R R28, SRZ ;  /* 0x00000000001c7805 */ /* 0x000fe2000001ff00 */
[----:B0-----:R-:W-:-:S02]  /*1b2f0*/  IMAD.MOV.U32 R15, RZ, RZ, -0x1 ;  /* 0xffffffffff0f7424 */ /* 0x001fc400078e00ff */
[----:B--2---:R-:W-:Y:S02]  /*1b300*/  @!P1 IMAD.MOV.U32 R33, RZ, RZ, R11 ;  /* 0x000000ffff219224 */ /* 0x004fe400078e000b */
[----:B------:R-:W-:Y:S02]  /*1b310*/  IMAD.MOV.U32 R11, RZ, RZ, 0x1c1f ;  /* 0x00001c1fff0b7424 */ /* 0x000fe400078e00ff */
[----:B------:R-:W-:Y:S02]  /*1b320*/  @!P1 IMAD.MOV.U32 R30, RZ, RZ, R8 ;  /* 0x000000ffff1e9224 */ /* 0x000fe400078e0008 */
[----:B------:R-:W-:-:S07]  /*1b330*/  @!P1 IMAD.MOV.U32 R31, RZ, RZ, R9 ;  /* 0x000000ffff1f9224 */ /* 0x000fce00078e0009 */
[----:B-----5:R-:W-:Y:S05]  /*1b340*/  WARPSYNC.COLLECTIVE R15, `(.L_x_8224) ;  /* 0x000000000f087348 */ /* 0x020fea0003c00000 */
[----:B------:R0:W1:Y:S02]  /*1b350*/  SHFL.IDX P6, R14, R13, R12, R11 ;  /* 0x0000000c0d0e7389 */ /* 0x00006400000c000b */
[----:B01---5:R-:W-:Y:S01]  /*1b360*/  ENDCOLLECTIVE ;  /* 0x000000000000791b */ /* 0x023fe20003800000 */
.L_x_8224:
        /* <DEDUP_REMOVED lines=17> */
.L_x_8225:
[----:B------:R-:W-:Y:S01]  /*1b480*/  IMAD.MOV.U32 R4, RZ, RZ, R20 ;  /* 0x000000ffff047224 */ /* 0x000fe200078e0014 */
[----:B------:R-:W-:Y:S01]  /*1b490*/  MOV R6, R28 ;  /* 0x0000001c00067202 */ /* 0x000fe20000000f00 */
[----:B------:R-:W-:Y:S02]  /*1b4a0*/  IMAD.MOV.U32 R5, RZ, RZ, R21 ;  /* 0x000000ffff057224 */ /* 0x000fe400078e0015 */
[----:B------:R-:W-:Y:S01]  /*1b4b0*/  IMAD.MOV.U32 R7, RZ, RZ, R29 ;  /* 0x000000ffff077224 */ /* 0x000fe200078e001d */
[----:B------:R-:W-:Y:S02]  /*1b4c0*/  PRMT R51, R6, 0x7610, R51 ;  /* 0x0000761006337816 */ /* 0x000fe40000000033 */
[----:B------:R-:W-:Y:S02]  /*1b4d0*/  PRMT R38, R5, 0x7610, R38 ;  /* 0x0000761005267816 */ /* 0x000fe40000000026 */
[----:B------:R-:W-:Y:S02]  /*1b4e0*/  PRMT R44, R4, 0x5410, R7 ;  /* 0x00005410042c7816 */ /* 0x000fe40000000007 */
[----:B------:R-:W-:Y:S01]  /*1b4f0*/  CS2R R4, SRZ ;  /* 0x0000000000047805 */ /* 0x000fe2000001ff00 */
[----:B------:R-:W-:-:S02]  /*1b500*/  IMAD.MOV.U32 R13, RZ, RZ, R24 ;  /* 0x000000ffff0d7224 */ /* 0x000fc400078e0018 */
[----:B------:R-:W-:-:S07]  /*1b510*/  IMAD.MOV.U32 R3, RZ, RZ, R14 ;  /* 0x000000ffff037224 */ /* 0x000fce00078e000e */
[----:B------:R-:W-:Y:S05]  /*1b520*/  WARPSYNC.COLLECTIVE R15, `(.L_x_8226) ;  /* 0x000000000f087348 */ /* 0x000fea0003c00000 */
[----:B------:R0:W1:Y:S02]  /*1b530*/  SHFL.IDX P6, R14, R13, R12, R11 ;  /* 0x0000000c0d0e7389 */ /* 0x00006400000c000b */
[----:B01----:R-:W-:Y:S01]  /*1b540*/  ENDCOLLECTIVE ;  /* 0x000000000000791b */ /* 0x003fe20003800000 */
.L_x_8226:
[----:B------:R-:W-:Y:S01]  /*1b550*/  MOV R13, R27 ;  /* 0x0000001b000d7202 */ /* 0x000fe20000000f00 */
[----:B------:R-:W-:-:S07]  /*1b560*/  IMAD.MOV.U32 R24, RZ, RZ, R14 ;  /* 0x000000ffff187224 */ /* 0x000fce00078e000e */
[----:B------:R-:W-:Y:S05]  /*1b570*/  WARPSYNC.COLLECTIVE R15, `(.L_x_8227) ;  /* 0x000000000f087348 */ /* 0x000fea0003c00000 */
[----:B------:R0:W1:Y:S02]  /*1b580*/  SHFL.IDX P6, R14, R13, R12, R11 ;  /* 0x0000000c0d0e7389 */ /* 0x00006400000c000b */
[----:B01----:R-:W-:Y:S01]  /*1b590*/  ENDCOLLECTIVE ;  /* 0x000000000000791b */ /* 0x003fe20003800000 */
.L_x_8227:
[----:B------:R-:W-:Y:S05]  /*1b5a0*/  BRA `(.L_x_8228) ;  /* 0xfffffed800c87947 */ /* 0x000fea000383ffff */
.L_x_8003:
[----:B0-----:R0:W1:Y:S02]  /*1b5b0*/  SYNCS.PHASECHK.TRANS64.TRYWAIT P1, [R2+URZ+0x28c00], R13 ;  /* 0x028c000d020075a7 */ /* 0x001064000802017f */
[----:B-1----:R-:W-:Y:S05]  /*1b5c0*/  @!P1 NANOSLEEP.SYNCS 0x989680 ;  /* 0x009896800000995d */ /* 0x002fea0003900000 */
[----:B------:R-:W1:Y:S02]  /*1b5d0*/  @!P1 SYNCS.PHASECHK.TRANS64 P1, [R2+URZ+0x28c00], R13 ;  /* 0x028c000d020095a7 */ /* 0x000e64000802007f */
[----:B-1----:R-:W-:Y:S05]  /*1b5e0*/  @!P1 BRA `(.L_x_8003) ;  /* 0xfffffffc00f09947 */ /* 0x002fea000383ffff */
[----:B------:R-:W-:Y:S05]  /*1b5f0*/  BRA `(.L_x_8229) ;  /* 0xfffffedc005c7947 */ /* 0x000fea000383ffff */
.L_x_8009:
[----:B0-----:R0:W1:Y:S02]  /*1b600*/  SYNCS.PHASECHK.TRANS64.TRYWAIT P1, [R21+URZ+0x28c30], R58 ;  /* 0x028c303a150075a7 */ /* 0x001064000802017f */
[----:B-1----:R-:W-:Y:S05]  /*1b610*/  @!P1 NANOSLEEP.SYNCS 0x989680 ;  /* 0x009896800000995d */ /* 0x002fea0003900000 */
[----:B------:R-:W1:Y:S02]  /*1b620*/  @!P1 SYNCS.PHASECHK.TRANS64 P1, [R21+URZ+0x28c30], R58 ;  /* 0x028c303a150095a7 */ /* 0x000e64000802007f */
[----:B-1----:R-:W-:Y:S05]  /*1b630*/  @!P1 BRA `(.L_x_8009) ;  /* 0xfffffffc00f09947 */ /* 0x002fea000383ffff */
[----:B------:R-:W-:Y:S05]  /*1b640*/  BRA `(.L_x_8008) ;  /* 0xfffffee800d07947 */ /* 0x000fea000383ffff */
.L_x_8015:
[----:B--2---:R2:W3:Y:S02]  /*1b650*/  SYNCS.PHASECHK.TRANS64.TRYWAIT P1, [R21+URZ+0x28c50], R58 ;  /* 0x028c503a150075a7 */ /* 0x0044e4000802017f */
[----:B---3--:R-:W-:Y:S05]  /*1b660*/  @!P1 NANOSLEEP.SYNCS 0x989680 ;  /* 0x009896800000995d */ /* 0x008fea0003900000 */
[----:B------:R-:W3:Y:S02]  /*1b670*/  @!P1 SYNCS.PHASECHK.TRANS64 P1, [R21+URZ+0x28c50], R58 ;  /* 0x028c503a150095a7 */ /* 0x000ee4000802007f */
[----:B---3--:R-:W-:Y:S05]  /*1b680*/  @!P1 BRA `(.L_x_8015) ;  /* 0xfffffffc00f09947 */ /* 0x008fea000383ffff */
[----:B------:R-:W-:Y:S05]  /*1b690*/  BRA `(.L_x_8014) ;  /* 0xfffffefc00887947 */ /* 0x000fea000383ffff */
.L_x_8024:
[----:B-1----:R1:W2:Y:S02]  /*1b6a0*/  SYNCS.PHASECHK.TRANS64.TRYWAIT P1, [R187+URZ+0x28c30], R213 ;  /* 0x028c30d5bb0075a7 */ /* 0x0022a4000802017f */
[----:B--2---:R-:W-:Y:S05]  /*1b6b0*/  @!P1 NANOSLEEP.SYNCS 0x989680 ;  /* 0x009896800000995d */ /* 0x004fea0003900000 */
[----:B------:R-:W2:Y:S02]  /*1b6c0*/  @!P1 SYNCS.PHASECHK.TRANS64 P1, [R187+URZ+0x28c30], R213 ;  /* 0x028c30d5bb0095a7 */ /* 0x000ea4000802007f */
[----:B--2---:R-:W-:Y:S05]  /*1b6d0*/  @!P1 BRA `(.L_x_8024) ;  /* 0xfffffffc00f09947 */ /* 0x004fea000383ffff */
[----:B------:R-:W-:Y:S05]  /*1b6e0*/  BRA `(.L_x_8023) ;  /* 0xffffff0000bc7947 */ /* 0x000fea000383ffff */
.L_x_8030:
[----:B--2---:R2:W3:Y:S02]  /*1b6f0*/  SYNCS.PHASECHK.TRANS64.TRYWAIT P1, [R187+URZ+0x28c50], R213 ;  /* 0x028c50d5bb0075a7 */ /* 0x0044e4000802017f */
[----:B---3--:R-:W-:Y:S05]  /*1b700*/  @!P1 NANOSLEEP.SYNCS 0x989680 ;  /* 0x009896800000995d */ /* 0x008fea0003900000 */
[----:B------:R-:W3:Y:S02]  /*1b710*/  @!P1 SYNCS.PHASECHK.TRANS64 P1, [R187+URZ+0x28c50], R213 ;  /* 0x028c50d5bb0095a7 */ /* 0x000ee4000802007f */
[----:B---3--:R-:W-:Y:S05]  /*1b720*/  @!P1 BRA `(.L_x_8030) ;  /* 0xfffffffc00f09947 */ /* 0x008fea000383ffff */
[----:B------:R-:W-:Y:S05]  /*1b730*/  BRA `(.L_x_8029) ;  /* 0xffffff1c00947947 */ /* 0x000fea000383ffff */
.L_x_8039:
[----:B-1----:R1:W2:Y:S02]  /*1b740*/  SYNCS.PHASECHK.TRANS64.TRYWAIT P1, [R21+URZ+0x28c30], R217 ;  /* 0x028c30d9150075a7 */ /* 0x0022a4000802017f */
[----:B--2---:R-:W-:Y:S05]  /*1b750*/  @!P1 NANOSLEEP.SYNCS 0x989680 ;  /* 0x009896800000995d */ /* 0x004fea0003900000 */
[----:B------:R-:W2:Y:S02]  /*1b760*/  @!P1 SYNCS.PHASECHK.TRANS64 P1, [R21+URZ+0x28c30], R217 ;  /* 0x028c30d9150095a7 */ /* 0x000ea4000802007f */
[----:B--2---:R-:W-:Y:S05]  /*1b770*/  @!P1 BRA `(.L_x_8039) ;  /* 0xfffffffc00f09947 */ /* 0x004fea000383ffff */
[----:B------:R-:W-:Y:S05]  /*1b780*/  BRA `(.L_x_8038) ;  /* 0xffffff2000b47947 */ /* 0x000fea000383ffff */
.L_x_8045:
[----:B----4-:R4:W0:Y:S02]  /*1b790*/  SYNCS.PHASECHK.TRANS64.TRYWAIT P1, [R21+URZ+0x28c50], R217 ;  /* 0x028c50d9150075a7 */ /* 0x010824000802017f */
[----:B0-----:R-:W-:Y:S05]  /*1b7a0*/  @!P1 NANOSLEEP.SYNCS 0x989680 ;  /* 0x009896800000995d */ /* 0x001fea0003900000 */
[----:B------:R-:W0:Y:S02]  /*1b7b0*/  @!P1 SYNCS.PHASECHK.TRANS64 P1, [R21+URZ+0x28c50], R217 ;  /* 0x028c50d9150095a7 */ /* 0x000e24000802007f */
[----:B0-----:R-:W-:Y:S05]  /*1b7c0*/  @!P1 BRA `(.L_x_8045) ;  /* 0xfffffffc00f09947 */ /* 0x001fea000383ffff */
[----:B------:R-:W-:Y:S05]  /*1b7d0*/  BRA `(.L_x_8044) ;  /* 0xffffff3800147947 */ /* 0x000fea000383ffff */
.L_x_8076:
        /* <DEDUP_REMOVED lines=11> */
.L_x_8231:
[----:B------:R-:W-:Y:S05]  /*1b890*/  BSYNC B1 ;  /* 0x0000000000017941 */ /* 0x000fea0003800000 */
.L_x_8230:
[----:B------:R-:W-:Y:S05]  /*1b8a0*/  BRA `(.L_x_8232) ;  /* 0xffffff8c003c7947 */ /* 0x000fea000383ffff */
.L_x_8078:
[----:B------:R-:W-:Y:S01]  /*1b8b0*/  BSSY B1, `(.L_x_8233) ;  /* 0x0000006000017945 */ /* 0x000fe20003800000 */
[----:B------:R-:W-:-:S07]  /*1b8c0*/  IMAD.MOV.U32 R15, RZ, RZ, -0x1 ;  /* 0xffffffffff0f7424 */ /* 0x000fce00078e00ff */
[----:B012---:R-:W-:Y:S05]  /*1b8d0*/  WARPSYNC.COLLECTIVE R15, `(.L_x_8234) ;  /* 0x000000000f0c7348 */ /* 0x007fea0003c00000 */
[----:B------:R-:W-:Y:S02]  /*1b8e0*/  ELECT P6, UR62, PT ;  /* 0x00000000003e782f */ /* 0x000fe400038c0000 */
[----:B------:R-:W-:Y:S01]  /*1b8f0*/  MOV R14, UR62 ;  /* 0x0000003e000e7c02 */ /* 0x000fe20008000f00 */
[----:B012---:R-:W-:Y:S10]  /*1b900*/  ENDCOLLECTIVE ;  /* 0x000000000000791b */ /* 0x007ff40003800000 */
.L_x_8234:
[----:B------:R-:W-:Y:S05]  /*1b910*/  BSYNC B1 ;  /* 0x0000000000017941 */ /* 0x000fea0003800000 */
.L_x_8233:
[----:B------:R-:W-:Y:S05]  /*1b920*/  BRA `(.L_x_8077) ;  /* 0xffffff8c00347947 */ /* 0x000fea000383ffff */
.L_x_8080:
[----:B0-----:R0:W2:Y:S02]  /*1b930*/  SYNCS.PHASECHK.TRANS64.TRYWAIT P0, [R23+URZ+0x28c20], R3 ;  /* 0x028c2003170075a7 */ /* 0x0010a4000800017f */
[----:B--2---:R-:W-:Y:S05]  /*1b940*/  @!P0 NANOSLEEP.SYNCS 0x989680 ;  /* 0x009896800000895d */ /* 0x004fea0003900000 */
[----:B------:R-:W2:Y:S02]  /*1b950*/  @!P0 SYNCS.PHASECHK.TRANS64 P0, [R23+URZ+0x28c20], R3 ;  /* 0x028c2003170085a7 */ /* 0x000ea4000800007f */
[----:B--2---:R-:W-:Y:S05]  /*1b960*/  @!P0 BRA `(.L_x_8080) ;  /* 0xfffffffc00f08947 */ /* 0x004fea000383ffff */
[----:B------:R-:W-:Y:S05]  /*1b970*/  BRA `(.L_x_8235) ;  /* 0xffffff8c00447947 */ /* 0x000fea000383ffff */
.L_x_8084:
[----:B0-----:R0:W1:Y:S02]  /*1b980*/  SYNCS.PHASECHK.TRANS64.TRYWAIT P0, [R3+URZ+0x28ca0], R8 ;  /* 0x028ca008030075a7 */ /* 0x001064000800017f */
[----:B-1----:R-:W-:Y:S05]  /*1b990*/  @!P0 NANOSLEEP.SYNCS 0x989680 ;  /* 0x009896800000895d */ /* 0x002fea0003900000 */
[----:B------:R-:W1:Y:S02]  /*1b9a0*/  @!P0 SYNCS.PHASECHK.TRANS64 P0, [R3+URZ+0x28ca0], R8 ;  /* 0x028ca008030085a7 */ /* 0x000e64000800007f */
[----:B-1----:R-:W-:Y:S05]  /*1b9b0*/  @!P0 BRA `(.L_x_8084) ;  /* 0xfffffffc00f08947 */ /* 0x002fea000383ffff */
[----:B------:R-:W-:Y:S05]  /*1b9c0*/  BRA `(.L_x_8236) ;  /* 0xffffff8c005c7947 */ /* 0x000fea000383ffff */
.L_x_8089:
[----:B-1----:R1:W2:Y:S02]  /*1b9d0*/  SYNCS.PHASECHK.TRANS64.TRYWAIT P0, [R3+URZ+0x28cc0], R8 ;  /* 0x028cc008030075a7 */ /* 0x0022a4000800017f */
[----:B--2---:R-:W-:Y:S05]  /*1b9e0*/  @!P0 NANOSLEEP.SYNCS 0x989680 ;  /* 0x009896800000895d */ /* 0x004fea0003900000 */
[----:B------:R-:W2:Y:S02]  /*1b9f0*/  @!P0 SYNCS.PHASECHK.TRANS64 P0, [R3+URZ+0x28cc0], R8 ;  /* 0x028cc008030085a7 */ /* 0x000ea4000800007f */
[----:B--2---:R-:W-:Y:S05]  /*1ba00*/  @!P0 BRA `(.L_x_8089) ;  /* 0xfffffffc00f08947 */ /* 0x004fea000383ffff */
[----:B------:R-:W-:Y:S05]  /*1ba10*/  BRA `(.L_x_8237) ;  /* 0xffffff8c00d87947 */ /* 0x000fea000383ffff */
.L_x_8103:
[----:B0-----:R0:W2:Y:S02]  /*1ba20*/  SYNCS.PHASECHK.TRANS64.TRYWAIT P1, [R8+URZ+0x28ca0], R2 ;  /* 0x028ca002080075a7 */ /* 0x0010a4000802017f */
[----:B--2---:R-:W-:Y:S05]  /*1ba30*/  @!P1 NANOSLEEP.SYNCS 0x989680 ;  /* 0x009896800000995d */ /* 0x004fea0003900000 */
[----:B------:R-:W2:Y:S02]  /*1ba40*/  @!P1 SYNCS.PHASECHK.TRANS64 P1, [R8+URZ+0x28ca0], R2 ;  /* 0x028ca002080095a7 */ /* 0x000ea4000802007f */
[----:B--2---:R-:W-:Y:S05]  /*1ba50*/  @!P1 BRA `(.L_x_8103) ;  /* 0xfffffffc00f09947 */ /* 0x004fea000383ffff */
[----:B------:R-:W-:Y:S05]  /*1ba60*/  BRA `(.L_x_8238) ;  /* 0xffffff98003c7947 */ /* 0x000fea000383ffff */
.L_x_8108:
[----:B-1----:R1:W2:Y:S02]  /*1ba70*/  SYNCS.PHASECHK.TRANS64.TRYWAIT P1, [R8+URZ+0x28cc0], R2 ;  /* 0x028cc002080075a7 */ /* 0x0022a4000802017f */
[----:B--2---:R-:W-:Y:S05]  /*1ba80*/  @!P1 NANOSLEEP.SYNCS 0x989680 ;  /* 0x009896800000995d */ /* 0x004fea0003900000 */
[----:B------:R-:W2:Y:S02]  /*1ba90*/  @!P1 SYNCS.PHASECHK.TRANS64 P1, [R8+URZ+0x28cc0], R2 ;  /* 0x028cc002080095a7 */ /* 0x000ea4000802007f */
[----:B--2---:R-:W-:Y:S05]  /*1baa0*/  @!P1 BRA `(.L_x_8108) ;  /* 0xfffffffc00f09947 */ /* 0x004fea000383ffff */
[----:B------:R-:W-:Y:S05]  /*1bab0*/  BRA `(.L_x_8239) ;  /* 0xffffff9800b47947 */ /* 0x000fea000383ffff */
.L_x_8128:
[----:B------:R-:W0:Y:S01]  /*1bac0*/  S2R R11, SR_TID.X ;  /* 0x00000000000b7919 */ /* 0x000e220000002100 */
[----:B------:R-:W-:Y:S01]  /*1bad0*/  BSSY B0, `(.L_x_8240) ;  /* 0x000000a000007945 */ /* 0x000fe20003800000 */
[----:B------:R-:W-:Y:S02]  /*1bae0*/  IMAD.MOV.U32 R12, RZ, RZ, RZ ;  /* 0x000000ffff0c7224 */ /* 0x000fe400078e00ff */
[----:B------:R-:W-:Y:S01]  /*1baf0*/  IMAD.MOV.U32 R15, RZ, RZ, -0x1 ;  /* 0xffffffffff0f7424 */ /* 0x000fe200078e00ff */
[----:B0-----:R-:W-:-:S04]  /*1bb00*/  SHF.R.U32.HI R11, RZ, 0x5, R11 ;  /* 0x00000005ff0b7819 */ /* 0x001fc8000001160b */
[----:B------:R-:W-:-:S05]  /*1bb10*/  LOP3.LUT R11, R11, 0x3, RZ, 0xc0, !PT ;  /* 0x000000030b0b7812 */ /* 0x000fca00078ec0ff */
[----:B------:R-:W-:Y:S01]  /*1bb20*/  IMAD.MOV.U32 R13, RZ, RZ, R11 ;  /* 0x000000ffff0d7224 */ /* 0x000fe200078e000b */
[----:B------:R-:W-:-:S07]  /*1bb30*/  MOV R11, 0x1f ;  /* 0x0000001f000b7802 */ /* 0x000fce0000000f00 */
[----:B-----5:R-:W-:Y:S05]  /*1bb40*/  WARPSYNC.COLLECTIVE R15, `(.L_x_8241) ;  /* 0x000000000f087348 */ /* 0x020fea0003c00000 */
[----:B------:R0:W1:Y:S02]  /*1bb50*/  SHFL.IDX P6, R14, R13, R12, R11 ;  /* 0x0000000c0d0e7389 */ /* 0x00006400000c000b */
[----:B01---5:R-:W-:Y:S01]  /*1bb60*/  ENDCOLLECTIVE ;  /* 0x000000000000791b */ /* 0x023fe20003800000 */
.L_x_8241:
[----:B------:R-:W-:Y:S05]  /*1bb70*/  BSYNC B0 ;  /* 0x0000000000007941 */ /* 0x000fea0003800000 */
.L_x_8240:
[----:B------:R-:W-:Y:S05]  /*1bb80*/  BRA `(.L_x_8242) ;  /* 0xffffffac00dc7947 */ /* 0x000fea000383ffff */
.L_x_8131:
[----:B0-----:R0:W1:Y:S02]  /*1bb90*/  SYNCS.PHASECHK.TRANS64.TRYWAIT P0, [R31+URZ+0x28c40], R0 ;  /* 0x028c40001f0075a7 */ /* 0x001064000800017f */
[----:B-1----:R-:W-:Y:S05]  /*1bba0*/  @!P0 NANOSLEEP.SYNCS 0x989680 ;  /* 0x009896800000895d */ /* 0x002fea0003900000 */
[----:B------:R-:W1:Y:S02]  /*1bbb0*/  @!P0 SYNCS.PHASECHK.TRANS64 P0, [R31+URZ+0x28c40], R0 ;  /* 0x028c40001f0085a7 */ /* 0x000e64000800007f */
[----:B-1----:R-:W-:Y:S05]  /*1bbc0*/  @!P0 BRA `(.L_x_8131) ;  /* 0xfffffffc00f08947 */ /* 0x002fea000383ffff */
[----:B------:R-:W-:Y:S05]  /*1bbd0*/  BRA `(.L_x_8243) ;  /* 0xffffffb0001c7947 */ /* 0x000fea000383ffff */
.L_x_8132:
        /* <DEDUP_REMOVED lines=8> */
.L_x_8245:
[----:B------:R-:W-:Y:S05]  /*1bc60*/  BSYNC B0 ;  /* 0x0000000000007941 */ /* 0x000fea0003800000 */
.L_x_8244:
[----:B------:R-:W-:Y:S01]  /*1bc70*/  IMAD.MOV.U32 R13, RZ, RZ, R0 ;  /* 0x000000ffff0d7224 */ /* 0x000fe200078e0000 */
[----:B------:R-:W-:Y:S01]  /*1bc80*/  MOV R11, 0x181f ;  /* 0x0000181f000b7802 */ /* 0x000fe20000000f00 */
[----:B------:R-:W-:Y:S02]  /*1bc90*/  IMAD.MOV.U32 R12, RZ, RZ, RZ ;  /* 0x000000ffff0c7224 */ /* 0x000fe400078e00ff */
[----:B------:R-:W-:Y:S02]  /*1bca0*/  IMAD.MOV.U32 R15, RZ, RZ, -0x1 ;  /* 0xffffffffff0f7424 */ /* 0x000fe400078e00ff */
[----:B------:R-:W-:Y:S02]  /*1bcb0*/  IMAD.MOV.U32 R2, RZ, RZ, R14 ;  /* 0x000000ffff027224 */ /* 0x000fe400078e000e */
[----:B------:R-:W-:-:S07]  /*1bcc0*/  @P0 IMAD R6, R5, 0x2, R23 ;  /* 0x0000000205060824 */ /* 0x000fce00078e0217 */
[----:B------:R-:W-:Y:S05]  /*1bcd0*/  WARPSYNC.COLLECTIVE R15, `(.L_x_8246) ;  /* 0x000000000f087348 */ /* 0x000fea0003c00000 */
[----:B------:R0:W1:Y:S02]  /*1bce0*/  SHFL.IDX P6, R14, R13, R12, R11 ;  /* 0x0000000c0d0e7389 */ /* 0x00006400000c000b */
[----:B01----:R-:W-:Y:S01]  /*1bcf0*/  ENDCOLLECTIVE ;  /* 0x000000000000791b */ /* 0x003fe20003800000 */
.L_x_8246:
[----:B------:R-:W-:Y:S02]  /*1bd00*/  IMAD.MOV.U32 R13, RZ, RZ, R4 ;  /* 0x000000ffff0d7224 */ /* 0x000fe400078e0004 */
[----:B------:R-:W-:Y:S02]  /*1bd10*/  IMAD.MOV.U32 R12, RZ, RZ, 0x1 ;  /* 0x00000001ff0c7424 */ /* 0x000fe400078e00ff */
[----:B------:R-:W-:-:S07]  /*1bd20*/  IMAD.MOV.U32 R3, RZ, RZ, R14 ;  /* 0x000000ffff037224 */ /* 0x000fce00078e000e */
[----:B------:R-:W-:Y:S05]  /*1bd30*/  WARPSYNC.COLLECTIVE R15, `(.L_x_8247) ;  /* 0x000000000f087348 */ /* 0x000fea0003c00000 */
[----:B------:R0:W1:Y:S02]  /*1bd40*/  SHFL.IDX P6, R14, R13, R12, R11 ;  /* 0x0000000c0d0e7389 */ /* 0x00006400000c000b */
[----:B01----:R-:W-:Y:S01]  /*1bd50*/  ENDCOLLECTIVE ;  /* 0x000000000000791b */ /* 0x003fe20003800000 */
.L_x_8247:
        /* <DEDUP_REMOVED lines=15> */
.L_x_8248:
[----:B------:R-:W-:Y:S02]  /*1be50*/  @P0 IMAD R6, R5, 0x2, R23 ;  /* 0x0000000205060824 */ /* 0x000fe400078e0217 */
[----:B------:R-:W-:Y:S02]  /*1be60*/  IMAD.MOV.U32 R13, RZ, RZ, R4 ;  /* 0x000000ffff0d7224 */ /* 0x000fe400078e0004 */
[----:B------:R-:W-:Y:S01]  /*1be70*/  IMAD.MOV.U32 R12, RZ, RZ, 0x2 ;  /* 0x00000002ff0c7424 */ /* 0x000fe200078e00ff */
[----:B------:R-:W-:-:S07]  /*1be80*/  MOV R3, R14 ;  /* 0x0000000e00037202 */ /* 0x000fce0000000f00 */
[----:B------:R-:W-:Y:S05]  /*1be90*/  WARPSYNC.COLLECTIVE R15, `(.L_x_8249) ;  /* 0x000000000f087348 */ /* 0x000fea0003c00000 */
[----:B------:R0:W1:Y:S02]  /*1bea0*/  SHFL.IDX P6, R14, R13, R12, R11 ;  /* 0x0000000c0d0e7389 */ /* 0x00006400000c000b */
[----:B01----:R-:W-:Y:S01]  /*1beb0*/  ENDCOLLECTIVE ;  /* 0x000000000000791b */ /* 0x003fe20003800000 */
.L_x_8249:
        /* <DEDUP_REMOVED lines=15> */
.L_x_8250:
[----:B------:R-:W-:Y:S01]  /*1bfb0*/  @P0 LEA R6, R5, R23, 0x1 ;  /* 0x0000001705060211 */ /* 0x000fe200078e08ff */
[----:B------:R-:W-:Y:S02]  /*1bfc0*/  IMAD.MOV.U32 R13, RZ, RZ, R4 ;  /* 0x000000ffff0d7224 */ /* 0x000fe400078e0004 */
[----:B------:R-:W-:Y:S02]  /*1bfd0*/  IMAD.MOV.U32 R12, RZ, RZ, 0x3 ;  /* 0x00000003ff0c7424 */ /* 0x000fe400078e00ff */
[----:B------:R-:W-:-:S07]  /*1bfe0*/  IMAD.MOV.U32 R3, RZ, RZ, R14 ;  /* 0x000000ffff037224 */ /* 0x000fce00078e000e */
[----:B------:R-:W-:Y:S05]  /*1bff0*/  WARPSYNC.COLLECTIVE R15, `(.L_x_8251) ;  /* 0x000000000f087348 */ /* 0x000fea0003c00000 */
[----:B------:R0:W1:Y:S02]  /*1c000*/  SHFL.IDX P6, R14, R13, R12, R11 ;  /* 0x0000000c0d0e7389 */ /* 0x00006400000c000b */
[----:B01----:R-:W-:Y:S01]  /*1c010*/  ENDCOLLECTIVE ;  /* 0x000000000000791b */ /* 0x003fe20003800000 */
.L_x_8251:
        /* <DEDUP_REMOVED lines=10> */
.L_x_8252:
[----:B------:R-:W-:Y:S01]  /*1c0c0*/  @!PT LDS RZ, [RZ] ;  /* 0x00000000fffff984 */ /* 0x000fe20000000800 */
[----:B------:R-:W-:Y:S01]  /*1c0d0*/  @!PT LDS RZ, [RZ] ;  /* 0x00000000fffff984 */ /* 0x000fe20000000800 */
[----:B------:R-:W-:Y:S01]  /*1c0e0*/  @!PT LDS RZ, [RZ] ;  /* 0x00000000fffff984 */ /* 0x000fe20000000800 */
[----:B------:R0:W-:Y:S01]  /*1c0f0*/  @P0 LDGSTS.E.BYPASS.LTC128B.128 [R6+0x23400], desc[UR40][R2.64], !P2 ;  /* 0x2340000002060fae */ /* 0x0001e2000d101d68 */
[----:B------:R-:W-:Y:S01]  /*1c100*/  IMAD.MOV.U32 R0, RZ, RZ, R14 ;  /* 0x000000ffff007224 */ /* 0x000fe200078e000e */
[----:B------:R-:W-:Y:S06]  /*1c110*/  BRA `(.L_x_8253) ;  /* 0xffffffac00cc7947 */ /* 0x000fec000383ffff */
.L_x_8137:
        /* <DEDUP_REMOVED lines=9> */
.L_x_8254:
[C---:B------:R-:W-:Y:S01]  /*1c1b0*/  VIADD R6, R17.reuse, 0x10 ;  /* 0x0000001011067836 */ /* 0x040fe20000000000 */
[----:B------:R-:W-:Y:S01]  /*1c1c0*/  ISETP.GE.AND P0, PT, R17, R3, PT ;  /* 0x000000031100720c */ /* 0x000fe20003f06270 */
[----:B------:R-:W-:Y:S02]  /*1c1d0*/  IMAD.MOV.U32 R13, RZ, RZ, R0 ;  /* 0x000000ffff0d7224 */ /* 0x000fe400078e0000 */
[----:B------:R-:W-:-:S10]  /*1c1e0*/  IMAD.MOV.U32 R4, RZ, RZ, R14 ;  /* 0x000000ffff047224 */ /* 0x000fd400078e000e */
[----:B------:R-:W-:Y:S05]  /*1c1f0*/  WARPSYNC.COLLECTIVE R15, `(.L_x_8255) ;  /* 0x000000000f087348 */ /* 0x000fea0003c00000 */
[----:B------:R0:W1:Y:S02]  /*1c200*/  SHFL.IDX P6, R14, R13, R12, R11 ;  /* 0x0000000c0d0e7389 */ /* 0x00006400000c000b */
[----:B01----:R-:W-:Y:S01]  /*1c210*/  ENDCOLLECTIVE ;  /* 0x000000000000791b */ /* 0x003fe20003800000 */
.L_x_8255:
[----:B------:R-:W-:Y:S02]  /*1c220*/  IMAD.MOV.U32 R13, RZ, RZ, R2 ;  /* 0x000000ffff0d7224 */ /* 0x000fe400078e0002 */
[----:B------:R-:W-:Y:S02]  /*1c230*/  IMAD.MOV.U32 R12, RZ, RZ, 0x1 ;  /* 0x00000001ff0c7424 */ /* 0x000fe400078e00ff */
[----:B------:R-:W-:-:S07]  /*1c240*/  IMAD.MOV.U32 R5, RZ, RZ, R14 ;  /* 0x000000ffff057224 */ /* 0x000fce00078e000e */
[----:B------:R-:W-:Y:S05]  /*1c250*/  WARPSYNC.COLLECTIVE R15, `(.L_x_8256) ;  /* 0x000000000f087348 */ /* 0x000fea0003c00000 */
[----:B------:R0:W1:Y:S02]  /*1c260*/  SHFL.IDX P6, R14, R13, R12, R11 ;  /* 0x0000000c0d0e7389 */ /* 0x00006400000c000b */
[----:B01----:R-:W-:Y:S01]  /*1c270*/  ENDCOLLECTIVE ;  /* 0x000000000000791b */ /* 0x003fe20003800000 */
.L_x_8256:
        /* <DEDUP_REMOVED lines=15> */
.L_x_8257:
[----:B------:R-:W-:Y:S02]  /*1c370*/  IMAD.MOV.U32 R13, RZ, RZ, R2 ;  /* 0x000000ffff0d7224 */ /* 0x000fe400078e0002 */
[----:B------:R-:W-:Y:S02]  /*1c380*/  IMAD.MOV.U32 R12, RZ, RZ, 0x2 ;  /* 0x00000002ff0c7424 */ /* 0x000fe400078e00ff */
[----:B------:R-:W-:-:S07]  /*1c390*/  IMAD.MOV.U32 R5, RZ, RZ, R14 ;  /* 0x000000ffff057224 */ /* 0x000fce00078e000e */
[----:B------:R-:W-:Y:S05]  /*1c3a0*/  WARPSYNC.COLLECTIVE R15, `(.L_x_8258) ;  /* 0x000000000f087348 */ /* 0x000fea0003c00000 */
[----:B------:R0:W1:Y:S02]  /*1c3b0*/  SHFL.IDX P6, R14, R13, R12, R11 ;  /* 0x0000000c0d0e7389 */ /* 0x00006400000c000b */
[----:B01----:R-:W-:Y:S01]  /*1c3c0*/  ENDCOLLECTIVE ;  /* 0x000000000000791b */ /* 0x003fe20003800000 */
.L_x_8258:
        /* <DEDUP_REMOVED lines=16> */
.L_x_8259:
[----:B------:R-:W-:Y:S02]  /*1c4d0*/  IMAD.MOV.U32 R13, RZ, RZ, R2 ;  /* 0x000000ffff0d7224 */ /* 0x000fe400078e0002 */
[----:B------:R-:W-:Y:S01]  /*1c4e0*/  IMAD.MOV.U32 R12, RZ, RZ, 0x3 ;  /* 0x00000003ff0c7424 */ /* 0x000fe200078e00ff */
[----:B------:R-:W-:-:S07]  /*1c4f0*/  MOV R5, R14 ;  /* 0x0000000e00057202 */ /* 0x000fce0000000f00 */
[----:B------:R-:W-:Y:S05]  /*1c500*/  WARPSYNC.COLLECTIVE R15, `(.L_x_8260) ;  /* 0x000000000f087348 */ /* 0x000fea0003c00000 */
[----:B------:R0:W1:Y:S02]  /*1c510*/  SHFL.IDX P6, R14, R13, R12, R11 ;  /* 0x0000000c0d0e7389 */ /* 0x00006400000c000b */
[----:B01----:R-:W-:Y:S01]  /*1c520*/  ENDCOLLECTIVE ;  /* 0x000000000000791b */ /* 0x003fe20003800000 */
.L_x_8260:
        /* <DEDUP_REMOVED lines=14> */
.L_x_8261:
[----:B------:R-:W-:Y:S01]  /*1c610*/  IMAD.MOV.U32 R0, RZ, RZ, R14 ;  /* 0x000000ffff007224 */ /* 0x000fe200078e000e */
[----:B------:R-:W-:Y:S06]  /*1c620*/  BRA `(.L_x_8262) ;  /* 0xffffffb000fc7947 */ /* 0x000fec000383ffff */
.L_x_8140:
[----:B0-----:R0:W1:Y:S02]  /*1c630*/  SYNCS.PHASECHK.TRANS64.TRYWAIT P0, [R23+URZ+0x28c20], R0 ;  /* 0x028c2000170075a7 */ /* 0x001064000800017f */
[----:B-1----:R-:W-:Y:S05]  /*1c640*/  @!P0 NANOSLEEP.SYNCS 0x989680 ;  /* 0x009896800000895d */ /* 0x002fea0003900000 */
[----:B------:R-:W1:Y:S02]  /*1c650*/  @!P0 SYNCS.PHASECHK.TRANS64 P0, [R23+URZ+0x28c20], R0 ;  /* 0x028c2000170085a7 */ /* 0x000e64000800007f */
[----:B-1----:R-:W-:Y:S05]  /*1c660*/  @!P0 BRA `(.L_x_8140) ;  /* 0xfffffffc00f08947 */ /* 0x002fea000383ffff */
[----:B------:R-:W-:Y:S05]  /*1c670*/  BRA `(.L_x_8263) ;  /* 0xffffffb400587947 */ /* 0x000fea000383ffff */
.L_x_8143:
[----:B0-----:R0:W1:Y:S02]  /*1c680*/  SYNCS.PHASECHK.TRANS64.TRYWAIT P0, [R31+URZ+0x28c60], R0 ;  /* 0x028c60001f0075a7 */ /* 0x001064000800017f */
[----:B-1----:R-:W-:Y:S05]  /*1c690*/  @!P0 NANOSLEEP.SYNCS 0x989680 ;  /* 0x009896800000895d */ /* 0x002fea0003900000 */
[----:B------:R-:W1:Y:S02]  /*1c6a0*/  @!P0 SYNCS.PHASECHK.TRANS64 P0, [R31+URZ+0x28c60], R0 ;  /* 0x028c60001f0085a7 */ /* 0x000e64000800007f */
[----:B-1----:R-:W-:Y:S05]  /*1c6b0*/  @!P0 BRA `(.L_x_8143) ;  /* 0xfffffffc00f08947 */ /* 0x002fea000383ffff */
[----:B------:R-:W-:Y:S05]  /*1c6c0*/  BRA `(.L_x_8264) ;  /* 0xffffffb400687947 */ /* 0x000fea000383ffff */
.L_x_8144:
        /* <DEDUP_REMOVED lines=8> */
.L_x_8266:
[----:B------:R-:W-:Y:S05]  /*1c750*/  BSYNC B0 ;  /* 0x0000000000007941 */ /* 0x000fea0003800000 */
.L_x_8265:
        /* <DEDUP_REMOVED lines=15> */
.L_x_8267:
[----:B------:R-:W-:Y:S01]  /*1c850*/  LOP3.LUT P2, RZ, R32, 0x10, RZ, 0xc0, !PT ;  /* 0x0000001020ff7812 */ /* 0x000fe2000784c0ff */
[----:B------:R-:W-:Y:S02]  /*1c860*/  IMAD.MOV.U32 R13, RZ, RZ, R6 ;  /* 0x000000ffff0d7224 */ /* 0x000fe400078e0006 */
[----:B------:R-:W-:Y:S02]  /*1c870*/  IMAD.MOV.U32 R12, RZ, RZ, 0x1 ;  /* 0x00000001ff0c7424 */ /* 0x000fe400078e00ff */
[----:B------:R-:W-:Y:S02]  /*1c880*/  IMAD.SHL.U32 R7, R7, 0x8, RZ ;  /* 0x0000000807077824 */ /* 0x000fe400078e00ff */
[----:B------:R-:W-:-:S03]  /*1c890*/  IMAD.MOV.U32 R2, RZ, RZ, R14 ;  /* 0x000000ffff027224 */ /* 0x000fc600078e000e */
[----:B------:R-:W-:-:S04]  /*1c8a0*/  LOP3.LUT R7, R7, 0x38, RZ, 0xc0, !PT ;  /* 0x0000003807077812 */ /* 0x000fc800078ec0ff */
[----:B------:R-:W-:Y:S02]  /*1c8b0*/  SHF.L.U32 R0, R7, 0x1, RZ ;  /* 0x0000000107007819 */ /* 0x000fe400000006ff */
[----:B------:R-:W-:Y:S02]  /*1c8c0*/  LOP3.LUT R7, R32, 0x1, RZ, 0xc0, !PT ;  /* 0x0000000120077812 */ /* 0x000fe400078ec0ff */
        /* <DEDUP_REMOVED lines=32> */
.L_x_8268:
[----:B------:R-:W-:Y:S02]  /*1cad0*/  IMAD.MOV.U32 R13, RZ, RZ, R5 ;  /* 0x000000ffff0d7224 */ /* 0x000fe400078e0005 */
[----:B------:R-:W-:-:S07]  /*1cae0*/  IMAD.MOV.U32 R3, RZ, RZ, R14 ;  /* 0x000000ffff037224 */ /* 0x000fce00078e000e */
[----:B------:R-:W-:Y:S05]  /*1caf0*/  WARPSYNC.COLLECTIVE R15, `(.L_x_8269) ;  /* 0x000000000f087348 */ /* 0x000fea0003c00000 */
[----:B------:R0:W1:Y:S02]  /*1cb00*/  SHFL.IDX P6, R14, R13, R12, R11 ;  /* 0x0000000c0d0e7389 */ /* 0x00006400000c000b */
[----:B01----:R-:W-:Y:S01]  /*1cb10*/  ENDCOLLECTIVE ;  /* 0x000000000000791b */ /* 0x003fe20003800000 */
.L_x_8269:
        /* <DEDUP_REMOVED lines=29> */
.L_x_8270:
[----:B------:R-:W-:Y:S02]  /*1ccf0*/  IMAD.MOV.U32 R13, RZ, RZ, R5 ;  /* 0x000000ffff0d7224 */ /* 0x000fe400078e0005 */
[----:B------:R-:W-:-:S07]  /*1cd00*/  IMAD.MOV.U32 R7, RZ, RZ, R14 ;  /* 0x000000ffff077224 */ /* 0x000fce00078e000e */
[----:B------:R-:W-:Y:S05]  /*1cd10*/  WARPSYNC.COLLECTIVE R15, `(.L_x_8271) ;  /* 0x000000000f087348 */ /* 0x000fea0003c00000 */
[----:B------:R0:W1:Y:S02]  /*1cd20*/  SHFL.IDX P6, R14, R13, R12, R11 ;  /* 0x0000000c0d0e7389 */ /* 0x00006400000c000b */
[----:B01----:R-:W-:Y:S01]  /*1cd30*/  ENDCOLLECTIVE ;  /* 0x000000000000791b */ /* 0x003fe20003800000 */
.L_x_8271:
        /* <DEDUP_REMOVED lines=29> */
.L_x_8272:
[----:B------:R-:W-:Y:S01]  /*1cf10*/  MOV R13, R5 ;  /* 0x00000005000d7202 */ /* 0x000fe20000000f00 */
[----:B------:R-:W-:-:S07]  /*1cf20*/  IMAD.MOV.U32 R6, RZ, RZ, R14 ;  /* 0x000000ffff067224 */ /* 0x000fce00078e000e */
[----:B------:R-:W-:Y:S05]  /*1cf30*/  WARPSYNC.COLLECTIVE R15, `(.L_x_8273) ;  /* 0x000000000f087348 */ /* 0x000fea0003c00000 */
[----:B------:R0:W1:Y:S02]  /*1cf40*/  SHFL.IDX P6, R14, R13, R12, R11 ;  /* 0x0000000c0d0e7389 */ /* 0x00006400000c000b */
[----:B01----:R-:W-:Y:S01]  /*1cf50*/  ENDCOLLECTIVE ;  /* 0x000000000000791b */ /* 0x003fe20003800000 */
.L_x_8273:
[----:B------:R-:W-:Y:S01]  /*1cf60*/  IMAD.MOV.U32 R2, RZ, RZ, R14 ;  /* 0x000000ffff027224 */ /* 0x000fe200078e000e */
[----:B------:R-:W-:Y:S06]  /*1cf70*/  BRA `(.L_x_8274) ;  /* 0xffffffb400007947 */ /* 0x000fec000383ffff */
.L_x_8151:
[----:B0-----:R0:W1:Y:S02]  /*1cf80*/  SYNCS.PHASECHK.TRANS64.TRYWAIT P0, [R6+URZ+0x28c40], R17 ;  /* 0x028c4011060075a7 */ /* 0x001064000800017f */
[----:B-1----:R-:W-:Y:S05]  /*1cf90*/  @!P0 NANOSLEEP.SYNCS 0x989680 ;  /* 0x009896800000895d */ /* 0x002fea0003900000 */
[----:B------:R-:W1:Y:S02]  /*1cfa0*/  @!P0 SYNCS.PHASECHK.TRANS64 P0, [R6+URZ+0x28c40], R17 ;  /* 0x028c4011060085a7 */ /* 0x000e64000800007f */
[----:B-1----:R-:W-:Y:S05]  /*1cfb0*/  @!P0 BRA `(.L_x_8151) ;  /* 0xfffffffc00f08947 */ /* 0x002fea000383ffff */
[----:B------:R-:W-:Y:S05]  /*1cfc0*/  BRA `(.L_x_8275) ;  /* 0xffffffb800907947 */ /* 0x000fea000383ffff */
.L_x_8152:
        /* <DEDUP_REMOVED lines=8> */
.L_x_8277:
[----:B------:R-:W-:Y:S05]  /*1d050*/  BSYNC B1 ;  /* 0x0000000000017941 */ /* 0x000fea0003800000 */
.L_x_8276:
[----:B------:R-:W-:Y:S01]  /*1d060*/  IMAD.MOV.U32 R13, RZ, RZ, R20 ;  /* 0x000000ffff0d7224 */ /* 0x000fe200078e0014 */
[----:B------:R-:W-:Y:S01]  /*1d070*/  MOV R11, 0x181f ;  /* 0x0000181f000b7802 */ /* 0x000fe20000000f00 */
[----:B------:R-:W-:Y:S02]  /*1d080*/  IMAD.MOV.U32 R12, RZ, RZ, RZ ;  /* 0x000000ffff0c7224 */ /* 0x000fe400078e00ff */
[----:B------:R-:W-:Y:S02]  /*1d090*/  IMAD.MOV.U32 R15, RZ, RZ, -0x1 ;  /* 0xffffffffff0f7424 */ /* 0x000fe400078e00ff */
[----:B------:R-:W-:Y:S02]  /*1d0a0*/  IMAD.MOV.U32 R3, RZ, RZ, R14 ;  /* 0x000000ffff037224 */ /* 0x000fe400078e000e */
[----:B------:R-:W-:-:S07]  /*1d0b0*/  IMAD R21, R8, 0x2, R23 ;  /* 0x0000000208157824 */ /* 0x000fce00078e0217 */
[----:B------:R-:W-:Y:S05]  /*1d0c0*/  WARPSYNC.COLLECTIVE R15, `(.L_x_8278) ;  /* 0x000000000f087348 */ /* 0x000fea0003c00000 */
[----:B------:R0:W1:Y:S02]  /*1d0d0*/  SHFL.IDX P6, R14, R13, R12, R11 ;  /* 0x0000000c0d0e7389 */ /* 0x00006400000c000b */
[----:B01----:R-:W-:Y:S01]  /*1d0e0*/  ENDCOLLECTIVE ;  /* 0x000000000000791b */ /* 0x003fe20003800000 */
.L_x_8278:
[----:B------:R-:W-:Y:S02]  /*1d0f0*/  IMAD.MOV.U32 R13, RZ, RZ, R27 ;  /* 0x000000ffff0d7224 */ /* 0x000fe400078e001b */
[----:B------:R-:W-:Y:S02]  /*1d100*/  IMAD.MOV.U32 R12, RZ, RZ, 0x1 ;  /* 0x00000001ff0c7424 */ /* 0x000fe400078e00ff */
[----:B------:R-:W-:-:S07]  /*1d110*/  IMAD.MOV.U32 R2, RZ, RZ, R14 ;  /* 0x000000ffff027224 */ /* 0x000fce00078e000e */
[----:B------:R-:W-:Y:S05]  /*1d120*/  WARPSYNC.COLLECTIVE R15, `(.L_x_8279) ;  /* 0x000000000f087348 */ /* 0x000fea0003c00000 */
[----:B------:R0:W1:Y:S02]  /*1d130*/  SHFL.IDX P6, R14, R13, R12, R11 ;  /* 0x0000000c0d0e7389 */ /* 0x00006400000c000b */
[----:B01----:R-:W-:Y:S01]  /*1d140*/  ENDCOLLECTIVE ;  /* 0x000000000000791b */ /* 0x003fe20003800000 */
.L_x_8279:
        /* <DEDUP_REMOVED lines=11> */
.L_x_8280:
[----:B------:R-:W-:Y:S02]  /*1d200*/  IMAD.MOV.U32 R13, RZ, RZ, R27 ;  /* 0x000000ffff0d7224 */ /* 0x000fe400078e001b */
[----:B------:R-:W-:Y:S01]  /*1d210*/  IMAD.MOV.U32 R12, RZ, RZ, 0x2 ;  /* 0x00000002ff0c7424 */ /* 0x000fe200078e00ff */
[----:B------:R-:W-:-:S07]  /*1d220*/  MOV R2, R14 ;  /* 0x0000000e00027202 */ /* 0x000fce0000000f00 */
[----:B------:R-:W-:Y:S05]  /*1d230*/  WARPSYNC.COLLECTIVE R15, `(.L_x_8281) ;  /* 0x000000000f087348 */ /* 0x000fea0003c00000 */
[----:B------:R0:W1:Y:S02]  /*1d240*/  SHFL.IDX P6, R14, R13, R12, R11 ;  /* 0x0000000c0d0e7389 */ /* 0x00006400000c000b */
[----:B01----:R-:W-:Y:S01]  /*1d250*/  ENDCOLLECTIVE ;  /* 0x000000000000791b */ /* 0x003fe20003800000 */
.L_x_8281:
        /* <DEDUP_REMOVED lines=11> */
.L_x_8282:
[----:B------:R-:W-:Y:S01]  /*1d310*/  IMAD.MOV.U32 R13, RZ, RZ, R27 ;  /* 0x000000ffff0d7224 */ /* 0x000fe200078e001b */
[----:B------:R-:W-:Y:S01]  /*1d320*/  MOV R12, 0x3 ;  /* 0x00000003000c7802 */ /* 0x000fe20000000f00 */
[----:B------:R-:W-:-:S07]  /*1d330*/  IMAD.MOV.U32 R2, RZ, RZ, R14 ;  /* 0x000000ffff027224 */ /* 0x000fce00078e000e */
[----:B------:R-:W-:Y:S05]  /*1d340*/  WARPSYNC.COLLECTIVE R15, `(.L_x_8283) ;  /* 0x000000000f087348 */ /* 0x000fea0003c00000 */
[----:B------:R0:W1:Y:S02]  /*1d350*/  SHFL.IDX P6, R14, R13, R12, R11 ;  /* 0x0000000c0d0e7389 */ /* 0x00006400000c000b */
[----:B01----:R-:W-:Y:S01]  /*1d360*/  ENDCOLLECTIVE ;  /* 0x000000000000791b */ /* 0x003fe20003800000 */
.L_x_8283:
        /* <DEDUP_REMOVED lines=11> */
.L_x_8284:
[----:B------:R-:W-:Y:S01]  /*1d420*/  IMAD.MOV.U32 R2, RZ, RZ, R14 ;  /* 0x000000ffff027224 */ /* 0x000fe200078e000e */
[----:B------:R-:W-:Y:S06]  /*1d430*/  BRA `(.L_x_8285) ;  /* 0xffffffb800207947 */ /* 0x000fec000383ffff */
.L_x_8157:
[----:B---3--:R3:W4:Y:S02]  /*1d440*/  SYNCS.PHASECHK.TRANS64.TRYWAIT P0, [R6+URZ+0x28c60], R17 ;  /* 0x028c6011060075a7 */ /* 0x008724000800017f */
[----:B----4-:R-:W-:Y:S05]  /*1d450*/  @!P0 NANOSLEEP.SYNCS 0x989680 ;  /* 0x009896800000895d */ /* 0x010fea0003900000 */
[----:B------:R-:W4:Y:S02]  /*1d460*/  @!P0 SYNCS.PHASECHK.TRANS64 P0, [R6+URZ+0x28c60], R17 ;  /* 0x028c6011060085a7 */ /* 0x000f24000800007f */
[----:B----4-:R-:W-:Y:S05]  /*1d470*/  @!P0 BRA `(.L_x_8157) ;  /* 0xfffffffc00f08947 */ /* 0x010fea000383ffff */
[----:B------:R-:W-:Y:S05]  /*1d480*/  BRA `(.L_x_8286) ;  /* 0xffffffb800707947 */ /* 0x000fea000383ffff */
.L_x_8158:
        /* <DEDUP_REMOVED lines=8> */
.L_x_8288:
[----:B------:R-:W-:Y:S05]  /*1d510*/  BSYNC B1 ;  /* 0x0000000000017941 */ /* 0x000fea0003800000 */
.L_x_8287:
[----:B------:R-:W-:Y:S01]  /*1d520*/  MOV R13, R9 ;  /* 0x00000009000d7202 */ /* 0x000fe20000000f00 */
[----:B------:R-:W-:Y:S01]  /*1d530*/  IMAD.MOV.U32 R12, RZ, RZ, RZ ;  /* 0x000000ffff0c7224 */ /* 0x000fe200078e00ff */
[C---:B------:R-:W-:Y:S01]  /*1d540*/  LOP3.LUT P2, RZ, R22.reuse, 0x40, RZ, 0xc0, !PT ;  /* 0x0000004016ff7812 */ /* 0x040fe2000784c0ff */
[----:B------:R-:W-:Y:S01]  /*1d550*/  IMAD.MOV.U32 R11, RZ, RZ, 0x181f ;  /* 0x0000181fff0b7424 */ /* 0x000fe200078e00ff */
[C---:B------:R-:W-:Y:S01]  /*1d560*/  LOP3.LUT P1, RZ, R22.reuse, 0x20, RZ, 0xc0, !PT ;  /* 0x0000002016ff7812 */ /* 0x040fe2000782c0ff */
[----:B------:R-:W-:Y:S01]  /*1d570*/  IMAD.MOV.U32 R15, RZ, RZ, -0x1 ;  /* 0xffffffffff0f7424 */ /* 0x000fe200078e00ff */
[----:B------:R-:W-:Y:S01]  /*1d580*/  LOP3.LUT R22, R22, 0xffffdfff, RZ, 0xc0, !PT ;  /* 0xffffdfff16167812 */ /* 0x000fe200078ec0ff */
[----:B------:R-:W-:Y:S02]  /*1d590*/  IMAD.MOV.U32 R3, RZ, RZ, R14 ;  /* 0x000000ffff037224 */ /* 0x000fe400078e000e */
[----:B------:R-:W-:-:S08]  /*1d5a0*/  IMAD R17, R17, 0x2, R23 ;  /* 0x0000000211117824 */ /* 0x000fd000078e0217 */
[----:B------:R-:W-:Y:S05]  /*1d5b0*/  WARPSYNC.COLLECTIVE R15, `(.L_x_8289) ;  /* 0x000000000f087348 */ /* 0x000fea0003c00000 */
[----:B------:R0:W1:Y:S02]  /*1d5c0*/  SHFL.IDX P6, R14, R13, R12, R11 ;  /* 0x0000000c0d0e7389 */ /* 0x00006400000c000b */
[----:B01----:R-:W-:Y:S01]  /*1d5d0*/  ENDCOLLECTIVE ;  /* 0x000000000000791b */ /* 0x003fe20003800000 */
.L_x_8289:
        /* <DEDUP_REMOVED lines=18> */
.L_x_8290:
        /* <DEDUP_REMOVED lines=16> */
.L_x_8291:
        /* <DEDUP_REMOVED lines=19> */
.L_x_8292:
        /* <DEDUP_REMOVED lines=14> */
.L_x_8293:
        /* <DEDUP_REMOVED lines=16> */
.L_x_8294:
        /* <DEDUP_REMOVED lines=14> */
.L_x_8295:
[----:B------:R-:W-:Y:S05]  /*1dbf0*/  BRA `(.L_x_8296) ;  /* 0xffffffb400dc7947 */ /* 0x000fea000383ffff */
.L_x_8166:
        /* <DEDUP_REMOVED lines=8> */
.L_x_8298:
[----:B------:R-:W-:Y:S05]  /*1dc80*/  BSYNC B0 ;  /* 0x0000000000007941 */ /* 0x000fea0003800000 */
.L_x_8297:
        /* <DEDUP_REMOVED lines=9> */
.L_x_8299:
        /* <DEDUP_REMOVED lines=18> */
.L_x_8300:
[----:B------:R-:W-:Y:S01]  /*1de40*/  IMAD.MOV.U32 R12, RZ, RZ, 0x2 ;  /* 0x00000002ff0c7424 */ /* 0x000fe200078e00ff */
[----:B------:R-:W-:-:S04]  /*1de50*/  SEL R5, R14, RZ, P1 ;  /* 0x000000ff0e057207 */ /* 0x000fc80000800000 */
[----:B------:R-:W-:-:S05]  /*1de60*/  IADD3 R4, R2, R5, RZ ;  /* 0x0000000502047210 */ /* 0x000fca0007ffe0ff */
[----:B------:R-:W-:-:S07]  /*1de70*/  IMAD.MOV.U32 R13, RZ, RZ, R4 ;  /* 0x000000ffff0d7224 */ /* 0x000fce00078e0004 */
[----:B------:R-:W-:Y:S05]  /*1de80*/  WARPSYNC.COLLECTIVE R15, `(.L_x_8301) ;  /* 0x000000000f087348 */ /* 0x000fea0003c00000 */
[----:B------:R0:W1:Y:S02]  /*1de90*/  SHFL.UP P6, R14, R13, R12, R11 ;  /* 0x0400000c0d0e7389 */ /* 0x00006400000c000b */
[----:B01----:R-:W-:Y:S01]  /*1dea0*/  ENDCOLLECTIVE ;  /* 0x000000000000791b */ /* 0x003fe20003800000 */
.L_x_8301:
[----:B------:R-:W-:Y:S01]  /*1deb0*/  IMAD.MOV.U32 R12, RZ, RZ, 0x4 ;  /* 0x00000004ff0c7424 */ /* 0x000fe200078e00ff */
[----:B------:R-:W-:-:S05]  /*1dec0*/  SEL R5, R14, RZ, P2 ;  /* 0x000000ff0e057207 */ /* 0x000fca0001000000 */
[----:B------:R-:W-:-:S04]  /*1ded0*/  IMAD.IADD R5, R4, 0x1, R5 ;  /* 0x0000000104057824 */ /* 0x000fc800078e0205 */
[----:B------:R-:W-:-:S07]  /*1dee0*/  IMAD.MOV.U32 R13, RZ, RZ, R5 ;  /* 0x000000ffff0d7224 */ /* 0x000fce00078e0005 */
[----:B------:R-:W-:Y:S05]  /*1def0*/  WARPSYNC.COLLECTIVE R15, `(.L_x_8302) ;  /* 0x000000000f087348 */ /* 0x000fea0003c00000 */
[----:B------:R0:W1:Y:S02]  /*1df00*/  SHFL.UP P6, R14, R13, R12, R11 ;  /* 0x0400000c0d0e7389 */ /* 0x00006400000c000b */
[----:B01----:R-:W-:Y:S01]  /*1df10*/  ENDCOLLECTIVE ;  /* 0x000000000000791b */ /* 0x003fe20003800000 */
.L_x_8302:
[----:B------:R-:W-:Y:S01]  /*1df20*/  IMAD.MOV.U32 R12, RZ, RZ, 0x8 ;  /* 0x00000008ff0c7424 */ /* 0x000fe200078e00ff */
[----:B------:R-:W-:-:S05]  /*1df30*/  SEL R6, R14, RZ, P3 ;  /* 0x000000ff0e067207 */ /* 0x000fca0001800000 */
[----:B------:R-:W-:-:S04]  /*1df40*/  IMAD.IADD R6, R5, 0x1, R6 ;  /* 0x0000000105067824 */ /* 0x000fc800078e0206 */
[----:B------:R-:W-:-:S07]  /*1df50*/  IMAD.MOV.U32 R13, RZ, RZ, R6 ;  /* 0x000000ffff0d7224 */ /* 0x000fce00078e0006 */
[----:B------:R-:W-:Y:S05]  /*1df60*/  WARPSYNC.COLLECTIVE R15, `(.L_x_8303) ;  /* 0x000000000f087348 */ /* 0x000fea0003c00000 */
[----:B------:R0:W1:Y:S02]  /*1df70*/  SHFL.UP P6, R14, R13, R12, R11 ;  /* 0x0400000c0d0e7389 */ /* 0x00006400000c000b */
[----:B01----:R-:W-:Y:S01]  /*1df80*/  ENDCOLLECTIVE ;  /* 0x000000000000791b */ /* 0x003fe20003800000 */
.L_x_8303:
[----:B------:R-:W-:Y:S01]  /*1df90*/  IMAD.MOV.U32 R12, RZ, RZ, 0x10 ;  /* 0x00000010ff0c7424 */ /* 0x000fe200078e00ff */
[----:B------:R-:W-:-:S04]  /*1dfa0*/  SEL R3, R14, RZ, P4 ;  /* 0x000000ff0e037207 */ /* 0x000fc80002000000 */
[----:B------:R-:W-:-:S05]  /*1dfb0*/  IADD3 R4, R6, R3, RZ ;  /* 0x0000000306047210 */ /* 0x000fca0007ffe0ff */
[----:B------:R-:W-:-:S07]  /*1dfc0*/  IMAD.MOV.U32 R13, RZ, RZ, R4 ;  /* 0x000000ffff0d7224 */ /* 0x000fce00078e0004 */
[----:B------:R-:W-:Y:S05]  /*1dfd0*/  WARPSYNC.COLLECTIVE R15, `(.L_x_8304) ;  /* 0x000000000f087348 */ /* 0x000fea0003c00000 */
[----:B------:R0:W1:Y:S02]  /*1dfe0*/  SHFL.UP P6, R14, R13, R12, R11 ;  /* 0x0400000c0d0e7389 */ /* 0x00006400000c000b */
[----:B01----:R-:W-:Y:S01]  /*1dff0*/  ENDCOLLECTIVE ;  /* 0x000000000000791b */ /* 0x003fe20003800000 */
.L_x_8304:
        /* <DEDUP_REMOVED lines=8> */
.L_x_8305:
[----:B------:R-:W-:Y:S05]  /*1e080*/  BRA `(.L_x_8306) ;  /* 0xffffffb800707947 */ /* 0x000fea000383ffff */
.L_x_8171:
        /* <DEDUP_REMOVED lines=8> */
.L_x_8308:
[----:B------:R-:W-:Y:S05]  /*1e110*/  BSYNC B0 ;  /* 0x0000000000007941 */ /* 0x000fea0003800000 */
.L_x_8307:
        /* <DEDUP_REMOVED lines=8> */
.L_x_8309:
[----:B------:R-:W-:Y:S01]  /*1e1a0*/  IMAD.MOV.U32 R12, RZ, RZ, 0x4 ;  /* 0x00000004ff0c7424 */ /* 0x000fe200078e00ff */
[----:B------:R-:W-:-:S05]  /*1e1b0*/  SEL R14, R14, RZ, P2 ;  /* 0x000000ff0e0e7207 */ /* 0x000fca0001000000 */
[----:B------:R-:W-:-:S04]  /*1e1c0*/  IMAD.IADD R3, R13, 0x1, R14 ;  /* 0x000000010d037824 */ /* 0x000fc800078e020e */
[----:B------:R-:W-:-:S07]  /*1e1d0*/  IMAD.MOV.U32 R13, RZ, RZ, R3 ;  /* 0x000000ffff0d7224 */ /* 0x000fce00078e0003 */
[----:B------:R-:W-:Y:S05]  /*1e1e0*/  WARPSYNC.COLLECTIVE R15, `(.L_x_8310) ;  /* 0x000000000f087348 */ /* 0x000fea0003c00000 */
[----:B------:R0:W1:Y:S02]  /*1e1f0*/  SHFL.UP P6, R14, R13, R12, R11 ;  /* 0x0400000c0d0e7389 */ /* 0x00006400000c000b */
[----:B01----:R-:W-:Y:S01]  /*1e200*/  ENDCOLLECTIVE ;  /* 0x000000000000791b */ /* 0x003fe20003800000 */
.L_x_8310:
[----:B------:R-:W-:Y:S01]  /*1e210*/  IMAD.MOV.U32 R12, RZ, RZ, 0x8 ;  /* 0x00000008ff0c7424 */ /* 0x000fe200078e00ff */
[----:B------:R-:W-:-:S04]  /*1e220*/  SEL R4, R14, RZ, P3 ;  /* 0x000000ff0e047207 */ /* 0x000fc80001800000 */
[----:B------:R-:W-:-:S05]  /*1e230*/  IADD3 R4, R3, R4, RZ ;  /* 0x0000000403047210 */ /* 0x000fca0007ffe0ff */
[----:B------:R-:W-:-:S07]  /*1e240*/  IMAD.MOV.U32 R13, RZ, RZ, R4 ;  /* 0x000000ffff0d7224 */ /* 0x000fce00078e0004 */
[----:B------:R-:W-:Y:S05]  /*1e250*/  WARPSYNC.COLLECTIVE R15, `(.L_x_8311) ;  /* 0x000000000f087348 */ /* 0x000fea0003c00000 */
[----:B------:R0:W1:Y:S02]  /*1e260*/  SHFL.UP P6, R14, R13, R12, R11 ;  /* 0x0400000c0d0e7389 */ /* 0x00006400000c000b */
[----:B01----:R-:W-:Y:S01]  /*1e270*/  ENDCOLLECTIVE ;  /* 0x000000000000791b */ /* 0x003fe20003800000 */
.L_x_8311:
[----:B------:R-:W-:Y:S01]  /*1e280*/  IMAD.MOV.U32 R12, RZ, RZ, 0x10 ;  /* 0x00000010ff0c7424 */ /* 0x000fe200078e00ff */
[----:B------:R-:W-:-:S05]  /*1e290*/  SEL R5, R14, RZ, P4 ;  /* 0x000000ff0e057207 */ /* 0x000fca0002000000 */
[----:B------:R-:W-:-:S04]  /*1e2a0*/  IMAD.IADD R5, R4, 0x1, R5 ;  /* 0x0000000104057824 */ /* 0x000fc800078e0205 */
[----:B------:R-:W-:-:S07]  /*1e2b0*/  IMAD.MOV.U32 R13, RZ, RZ, R5 ;  /* 0x000000ffff0d7224 */ /* 0x000fce00078e0005 */
[----:B------:R-:W-:Y:S05]  /*1e2c0*/  WARPSYNC.COLLECTIVE R15, `(.L_x_8312) ;  /* 0x000000000f087348 */ /* 0x000fea0003c00000 */
[----:B------:R0:W1:Y:S02]  /*1e2d0*/  SHFL.UP P6, R14, R13, R12, R11 ;  /* 0x0400000c0d0e7389 */ /* 0x00006400000c000b */
[----:B01----:R-:W-:Y:S01]  /*1e2e0*/  ENDCOLLECTIVE ;  /* 0x000000000000791b */ /* 0x003fe20003800000 */
.L_x_8312:
[----:B------:R-:W-:Y:S01]  /*1e2f0*/  IMAD.MOV.U32 R12, RZ, RZ, 0x1f ;  /* 0x0000001fff0c7424 */ /* 0x000fe200078e00ff */
[----:B------:R-:W-:Y:S02]  /*1e300*/  MOV R11, 0x1f ;  /* 0x0000001f000b7802 */ /* 0x000fe40000000f00 */
[----:B------:R-:W-:-:S05]  /*1e310*/  SEL R14, R14, RZ, P5 ;  /* 0x000000ff0e0e7207 */ /* 0x000fca0002800000 */
[----:B------:R-:W-:-:S04]  /*1e320*/  IMAD.IADD R3, R5, 0x1, R14 ;  /* 0x0000000105037824 */ /* 0x000fc800078e020e */
[----:B------:R-:W-:-:S07]  /*1e330*/  IMAD.MOV.U32 R13, RZ, RZ, R3 ;  /* 0x000000ffff0d7224 */ /* 0x000fce00078e0003 */
[----:B------:R-:W-:Y:S05]  /*1e340*/  WARPSYNC.COLLECTIVE R15, `(.L_x_8313) ;  /* 0x000000000f087348 */ /* 0x000fea0003c00000 */
[----:B------:R0:W1:Y:S02]  /*1e350*/  SHFL.IDX P6, R14, R13, R12, R11 ;  /* 0x0000000c0d0e7389 */ /* 0x00006400000c000b */
[----:B01----:R-:W-:Y:S01]  /*1e360*/  ENDCOLLECTIVE ;  /* 0x000000000000791b */ /* 0x003fe20003800000 */
.L_x_8313:
[----:B------:R-:W-:Y:S05]  /*1e370*/  BRA `(.L_x_8314) ;  /* 0xffffffb800507947 */ /* 0x000fea000383ffff */
.L_x_8173:
[----:B------:R-:W-:Y:S01]  /*1e380*/  BSSY B0, `(.L_x_8315) ;  /* 0x0000006000007945 */ /* 0x000fe20003800000 */
[----:B------:R-:W-:Y:S01]  /*1e390*/  PLOP3.LUT P6, PT, P6, PT, PT, 0x8, 0x0 ;  /* 0x000000000000781c */ /* 0x000fe200037ce170 */
[----:B------:R-:W-:-:S12]  /*1e3a0*/  IMAD.MOV.U32 R15, RZ, RZ, -0x1 ;  /* 0xffffffffff0f7424 */ /* 0x000fd800078e00ff */
[----:B01----:R-:W-:Y:S05]  /*1e3b0*/  WARPSYNC.COLLECTIVE R15, `(.L_x_8316) ;  /* 0x000000000f087348 */ /* 0x003fea0003c00000 */
[----:B------:R-:W-:Y:S01]  /*1e3c0*/  VOTE.ANY R14, PT, P6 ;  /* 0x00000000000e7806 */ /* 0x000fe200030e0100 */
[----:B01----:R-:W-:Y:S06]  /*1e3d0*/  ENDCOLLECTIVE ;  /* 0x000000000000791b */ /* 0x003fec0003800000 */
.L_x_8316:
[----:B------:R-:W-:Y:S05]  /*1e3e0*/  BSYNC B0 ;  /* 0x0000000000007941 */ /* 0x000fea0003800000 */
.L_x_8315:
        /* <DEDUP_REMOVED lines=9> */
.L_x_8317:
[----:B------:R-:W-:Y:S01]  /*1e480*/  IMAD.MOV.U32 R17, RZ, RZ, R14 ;  /* 0x000000ffff117224 */ /* 0x000fe200078e000e */
[----:B------:R-:W-:Y:S06]  /*1e490*/  BRA `(.L_x_8318) ;  /* 0xffffffb800407947 */ /* 0x000fec000383ffff */
.L_x_8175:
[----:B------:R-:W-:Y:S01]  /*1e4a0*/  BSSY B0, `(.L_x_8319) ;  /* 0x0000007000007945 */ /* 0x000fe20003800000 */
[----:B------:R-:W-:Y:S01]  /*1e4b0*/  IMAD.MOV.U32 R13, RZ, RZ, R3 ;  /* 0x000000ffff0d7224 */ /* 0x000fe200078e0003 */
[----:B------:R-:W-:Y:S01]  /*1e4c0*/  MOV R11, 0x1f ;  /* 0x0000001f000b7802 */ /* 0x000fe20000000f00 */
[----:B------:R-:W-:-:S07]  /*1e4d0*/  IMAD.MOV.U32 R15, RZ, RZ, -0x1 ;  /* 0xffffffffff0f7424 */ /* 0x000fce00078e00ff */
[----:B0123--:R-:W-:Y:S05]  /*1e4e0*/  WARPSYNC.COLLECTIVE R15, `(.L_x_8320) ;  /* 0x000000000f087348 */ /* 0x00ffea0003c00000 */
[----:B------:R4:W0:Y:S02]  /*1e4f0*/  SHFL.IDX P6, R14, R13, R12, R11 ;  /* 0x0000000c0d0e7389 */ /* 0x00082400000c000b */
[----:B01234-:R-:W-:Y:S01]  /*1e500*/  ENDCOLLECTIVE ;  /* 0x000000000000791b */ /* 0x01ffe20003800000 */
.L_x_8320:
[----:B------:R-:W-:Y:S05]  /*1e510*/  BSYNC B0 ;  /* 0x0000000000007941 */ /* 0x000fea0003800000 */
.L_x_8319:
[----:B------:R-:W-:Y:S01]  /*1e520*/  IMAD.MOV.U32 R6, RZ, RZ, R14 ;  /* 0x000000ffff067224 */ /* 0x000fe200078e000e */
[----:B------:R-:W-:Y:S06]  /*1e530*/  BRA `(.L_x_8174) ;  /* 0xffffffb800347947 */ /* 0x000fec000383ffff */
.L_x_8179:
[----:B0-----:R0:W1:Y:S02]  /*1e540*/  SYNCS.PHASECHK.TRANS64.TRYWAIT P0, [R4+URZ+0x28c20], R0 ;  /* 0x028c2000040075a7 */ /* 0x001064000800017f */
[----:B-1----:R-:W-:Y:S05]  /*1e550*/  @!P0 NANOSLEEP.SYNCS 0x989680 ;  /* 0x009896800000895d */ /* 0x002fea0003900000 */
[----:B------:R-:W1:Y:S02]  /*1e560*/  @!P0 SYNCS.PHASECHK.TRANS64 P0, [R4+URZ+0x28c20], R0 ;  /* 0x028c2000040085a7 */ /* 0x000e64000800007f */
[----:B-1----:R-:W-:Y:S05]  /*1e570*/  @!P0 BRA `(.L_x_8179) ;  /* 0xfffffffc00f08947 */ /* 0x002fea000383ffff */
[----:B------:R-:W-:Y:S05]  /*1e580*/  BRA `(.L_x_8321) ;  /* 0xffffffbc00ac7947 */ /* 0x000fea000383ffff */
.L_x_8180:
        /* <DEDUP_REMOVED lines=11> */
.L_x_8323:
[----:B------:R-:W-:Y:S05]  /*1e640*/  BSYNC B0 ;  /* 0x0000000000007941 */ /* 0x000fea0003800000 */
.L_x_8322:
[----:B------:R-:W-:Y:S05]  /*1e650*/  BRA `(.L_x_8324) ;  /* 0xffffffbc00947947 */ /* 0x000fea000383ffff */
.L_x_8181:
[----:B------:R-:W-:Y:S01]  /*1e660*/  BSSY B0, `(.L_x_8325) ;  /* 0x0000006000007945 */ /* 0x000fe20003800000 */
[----:B------:R-:W-:-:S07]  /*1e670*/  IMAD.MOV.U32 R15, RZ, RZ, -0x1 ;  /* 0xffffffffff0f7424 */ /* 0x000fce00078e00ff */
[----:B0-234-:R-:W-:Y:S05]  /*1e680*/  WARPSYNC.COLLECTIVE R15, `(.L_x_8326) ;  /* 0x000000000f0c7348 */ /* 0x01dfea0003c00000 */
[----:B------:R-:W-:Y:S02]  /*1e690*/  ELECT P6, UR62, PT ;  /* 0x00000000003e782f */ /* 0x000fe400038c0000 */
[----:B------:R-:W-:Y:S01]  /*1e6a0*/  MOV R14, UR62 ;  /* 0x0000003e000e7c02 */ /* 0x000fe20008000f00 */
[----:B0-234-:R-:W-:Y:S10]  /*1e6b0*/  ENDCOLLECTIVE ;  /* 0x000000000000791b */ /* 0x01dff40003800000 */
.L_x_8326:
[----:B------:R-:W-:Y:S05]  /*1e6c0*/  BSYNC B0 ;  /* 0x0000000000007941 */ /* 0x000fea0003800000 */
.L_x_8325:
[----:B------:R-:W-:Y:S05]  /*1e6d0*/  BRA `(.L_x_8327) ;  /* 0xffffffbc00887947 */ /* 0x000fea000383ffff */
.L_x_8183:
[----:B0-----:R0:W1:Y:S02]  /*1e6e0*/  SYNCS.PHASECHK.TRANS64.TRYWAIT P1, [R5+URZ+0x28c40], R0 ;  /* 0x028c4000050075a7 */ /* 0x001064000802017f */
[----:B-1----:R-:W-:Y:S05]  /*1e6f0*/  @!P1 NANOSLEEP.SYNCS 0x989680 ;  /* 0x009896800000995d */ /* 0x002fea0003900000 */
[----:B------:R-:W1:Y:S02]  /*1e700*/  @!P1 SYNCS.PHASECHK.TRANS64 P1, [R5+URZ+0x28c40], R0 ;  /* 0x028c4000050095a7 */ /* 0x000e64000802007f */
[----:B-1----:R-:W-:Y:S05]  /*1e710*/  @!P1 BRA `(.L_x_8183) ;  /* 0xfffffffc00f09947 */ /* 0x002fea000383ffff */
[----:B------:R-:W-:Y:S05]  /*1e720*/  BRA `(.L_x_8328) ;  /* 0xffffffbc00a47947 */ /* 0x000fea000383ffff */
.L_x_8185:
[----:B-1----:R1:W0:Y:S02]  /*1e730*/  SYNCS.PHASECHK.TRANS64.TRYWAIT P1, [R25+URZ+0x28c40], R2 ;  /* 0x028c4002190075a7 */ /* 0x002224000802017f */
[----:B0-----:R-:W-:Y:S05]  /*1e740*/  @!P1 NANOSLEEP.SYNCS 0x989680 ;  /* 0x009896800000995d */ /* 0x001fea0003900000 */
[----:B------:R-:W0:Y:S02]  /*1e750*/  @!P1 SYNCS.PHASECHK.TRANS64 P1, [R25+URZ+0x28c40], R2 ;  /* 0x028c4002190095a7 */ /* 0x000e24000802007f */
[----:B0-----:R-:W-:Y:S05]  /*1e760*/  @!P1 BRA `(.L_x_8185) ;  /* 0xfffffffc00f09947 */ /* 0x001fea000383ffff */
[----:B------:R-:W-:Y:S05]  /*1e770*/  BRA `(.L_x_8329) ;  /* 0xffffffbc00b07947 */ /* 0x000fea000383ffff */
.L_x_8187:
[----:B------:R0:W0:Y:S02]  /*1e780*/  SYNCS.PHASECHK.TRANS64.TRYWAIT P1, [R5+URZ+0x28c60], R0 ;  /* 0x028c6000050075a7 */ /* 0x000024000802017f */
[----:B0-----:R-:W-:Y:S05]  /*1e790*/  @!P1 NANOSLEEP.SYNCS 0x989680 ;  /* 0x009896800000995d */ /* 0x001fea0003900000 */
[----:B------:R-:W0:Y:S02]  /*1e7a0*/  @!P1 SYNCS.PHASECHK.TRANS64 P1, [R5+URZ+0x28c60], R0 ;  /* 0x028c6000050095a7 */ /* 0x000e24000802007f */
[----:B0-----:R-:W-:Y:S05]  /*1e7b0*/  @!P1 BRA `(.L_x_8187) ;  /* 0xfffffffc00f09947 */ /* 0x001fea000383ffff */
[----:B------:R-:W-:Y:S05]  /*1e7c0*/  BRA `(.L_x_8330) ;  /* 0xffffffbc00ac7947 */ /* 0x000fea000383ffff */
.L_x_8331:
        /* <DEDUP_REMOVED lines=11> */
.L_x_15548:


//--------------------- .text._ZN7cutlass13device_kernelIN5flash11enable_sm90INS1_16FlashAttnFwdSm90INS1_25CollectiveMainloopFwdSm90ILi2EN4cute5tupleIJNS5_1CILi1EEES8_S8_EEENS6_IJNS7_ILi64EEESA_SA_EEELi512ENS_6half_tEfNS_4arch4Sm90ELb1ELb0ELb0ELb1ELb1ELb0ELb1ELb0ELb0ELb1ELb0ELb0EEENS1_21CollectiveEpilogueFwdINS6_IJSA_NS7_ILi512EEESA_EEES9_SC_SE_Li256ELb1ELb1ELb0ELb0EEENS1_36VarlenDynamicPersistentTileSchedulerILi64ELi64ELi256ELi128ELb0ELb1ELb1ELb1ELb1ELb1EEEEEEEEEvNT_6ParamsE --------------------------
	.section	.text._ZN7cutlass13device_kernelIN5flash11enable_sm90INS1_16FlashAttnFwdSm90INS1_25CollectiveMainloopFwdSm90ILi2EN4cute5tupleIJNS5_1CILi1EEES8_S8_EEENS6_IJNS7_ILi64EEESA_SA_EEELi512ENS_6half_tEfNS_4arch4Sm90ELb1ELb0ELb0ELb1ELb1ELb0ELb1ELb0ELb0ELb1ELb0ELb0EEENS1_21CollectiveEpilogueFwdINS6_IJSA_NS7_ILi512EEESA_EEES9_SC_SE_Li256ELb1ELb1ELb0ELb0EEENS1_36VarlenDynamicPersistentTileSchedulerILi64ELi64ELi256ELi128ELb0ELb1ELb1ELb1ELb1ELb1EEEEEEEEEvNT_6ParamsE,"ax",@progbits
	.align	128
.text._ZN7cutlass13device_kernelIN5flash11enable_sm90INS1_16FlashAttnFwdSm90INS1_25CollectiveMainloopFwdSm90ILi2EN4cute5tupleIJNS5_1CILi1EEES8_S8_EEENS6_IJNS7_ILi64EEESA_SA_EEELi512ENS_6half_tEfNS_4arch4Sm90ELb1ELb0ELb0ELb1ELb1ELb0ELb1ELb0ELb0ELb1ELb0ELb0EEENS1_21CollectiveEpilogueFwdINS6_IJSA_NS7_ILi512EEESA_EEES9_SC_SE_Li256ELb1ELb1ELb0ELb0EEENS1_36VarlenDynamicPersistentTileSchedulerILi64ELi64ELi256ELi128ELb0ELb1ELb1ELb1ELb1ELb1EEEEEEEEEvNT_6ParamsE:
        .type           _ZN7cutlass13device_kernelIN5flash11enable_sm90INS1_16FlashAttnFwdSm90INS1_25CollectiveMainloopFwdSm90ILi2EN4cute5tupleIJNS5_1CILi1EEES8_S8_EEENS6_IJNS7_ILi64EEESA_SA_EEELi512ENS_6half_tEfNS_4arch4Sm90ELb1ELb0ELb0ELb1ELb1ELb0ELb1ELb0ELb0ELb1ELb0ELb0EEENS1_21CollectiveEpilogueFwdINS6_IJSA_NS7_ILi512EEESA_EEES9_SC_SE_Li256ELb1ELb1ELb0ELb0EEENS1_36VarlenDynamicPersistentTileSchedulerILi64ELi64ELi256ELi128ELb0ELb1ELb1ELb1ELb1ELb1EEEEEEEEEvNT_6ParamsE,@function
        .size           _ZN7cutlass13device_kernelIN5flash11enable_sm90INS1_16FlashAttnFwdSm90INS1_25CollectiveMainloopFwdSm90ILi2EN4cute5tupleIJNS5_1CILi1EEES8_S8_EEENS6_IJNS7_ILi64EEESA_SA_EEELi512ENS_6half_tEfNS_4arch4Sm90ELb1ELb0ELb0ELb1ELb1ELb0ELb1ELb0ELb0ELb1ELb0ELb0EEENS1_21CollectiveEpilogueFwdINS6_IJSA_NS7_ILi512EEESA_EEES9_SC_SE_Li256ELb1ELb1ELb0ELb0EEENS1_36VarlenDynamicPersistentTileSchedulerILi64ELi64ELi256ELi128ELb0ELb1ELb1ELb1ELb1ELb1EEEEEEEEEvNT_6ParamsE,(.L_x_15549 - _ZN7cutlass13device_kernelIN5flash11enable_sm90INS1_16FlashAttnFwdSm90INS1_25CollectiveMainloopFwdSm90ILi2EN4cute5tupleIJNS5_1CILi1EEES8_S8_EEENS6_IJNS7_ILi64EEESA_SA_EEELi512ENS_6half_tEfNS_4arch4Sm90ELb1ELb0ELb0ELb1ELb1ELb0ELb1ELb0ELb0ELb1ELb0ELb0EEENS1_21CollectiveEpilogueFwdINS6_IJSA_NS7_ILi512EEESA_EEES9_SC_SE_Li256ELb1ELb1ELb0ELb0EEENS1_36VarlenDynamicPersistentTileSchedulerILi64ELi64ELi256ELi128ELb0ELb1ELb1ELb1ELb1ELb1EEEEEEEEEvNT_6ParamsE)
        .other          _ZN7cutlass13device_kernelIN5flash11enable_sm90INS1_16FlashAttnFwdSm90INS1_25CollectiveMainloopFwdSm90ILi2EN4cute5tupleIJNS5_1CILi1EEES8_S8_EEENS6_IJNS7_ILi64EEESA_SA_EEELi512ENS_6half_tEfNS_4arch4Sm90ELb1ELb0ELb0ELb1ELb1ELb0ELb1ELb0ELb0ELb1ELb0ELb0EEENS1_21CollectiveEpilogueFwdINS6_IJSA_NS7_ILi512EEESA_EEES9_SC_SE_Li256ELb1ELb1ELb0ELb0EEENS1_36VarlenDynamicPersistentTileSchedulerILi64ELi64ELi256ELi128ELb0ELb1ELb1ELb1ELb1ELb1EEEEEEEEEvNT_6ParamsE,@"STO_CUDA_ENTRY STV_DEFAULT"
_ZN7cutlass13device_kernelIN5flash11enable_sm90INS1_16FlashAttnFwdSm90INS1_25CollectiveMainloopFwdSm90ILi2EN4cute5tupleIJNS5_1CILi1EEES8_S8_EEENS6_IJNS7_ILi64EEESA_SA_EEELi512ENS_6half_tEfNS_4arch4Sm90ELb1ELb0ELb0ELb1ELb1ELb0ELb1ELb0ELb0ELb1ELb0ELb0EEENS1_21CollectiveEpilogueFwdINS6_IJSA_NS7_ILi512EEESA_EEES9_SC_SE_Li256ELb1ELb1ELb0ELb0EEENS1_36VarlenDynamicPersistentTileSchedulerILi64ELi64ELi256ELi128ELb0ELb1ELb1ELb1ELb1ELb1EEEEEEEEEvNT_6ParamsE:
        /* <DEDUP_REMOVED lines=43> */
.L_x_8332:
        /* <DEDUP_REMOVED lines=22> */
.L_x_8333:
        /* <DEDUP_REMOVED lines=18> */
.L_x_8334:
        /* <DEDUP_REMOVED lines=22> */
.L_x_8335:
        /* <DEDUP_REMOVED lines=23> */
.L_x_8336:
        /* <DEDUP_REMOVED lines=8> */
.L_x_8338:
[----:B------:R-:W-:-:S08]  /*0880*/  NOP ;  /* 0x0000000000007918 */ /* 0x000fd00000000000 */
[----:B------:R-:W0:Y:S02]  /*0890*/  USETMAXREG.TRY_ALLOC.CTAPOOL UP0, 0xe8 ;  /* 0x000000e8000079c8 */ /* 0x000e240008000600 */
[----:B0-----:R-:W-:-:S13]  /*08a0*/  PLOP3.LUT P0, PT, PT, PT, UP0, 0x80, 0x0 ;  /* 0x000000000000781c */ /* 0x001fda0003f0f008 */
[----:B------:R-:W-:Y:S05]  /*08b0*/  @!P0 BRA `(.L_x_8338) ;  /* 0xfffffffc00f08947 */ /* 0x000fea000383ffff */
[----:B------:R-:W0:Y:S01]  /*08c0*/  S2R R2, SR_TID.X ;  /* 0x0000000000027919 */ /* 0x000e220000002100 */
[----:B------:R-:W-:Y:S01]  /*08d0*/  MOV R17, 0x400 ;  /* 0x0000040000117802 */ /* 0x000fe20000000f00 */
[----:B------:R-:W-:Y:S01]  /*08e0*/  ULDC UR4, c[0x0][0xd3c] ;  /* 0x00034f0000047ab9 */ /* 0x000fe20000000800 */
[----:B------:R-:W1:Y:S01]  /*08f0*/  S2R R202, SR_CgaCtaId ;  /* 0x0000000000ca7919 */ /* 0x000e620000008800 */
[----:B0-----:R-:W-:-:S04]  /*0900*/  LOP3.LUT R0, R2, 0xffffff80, RZ, 0xc0, !PT ;  /* 0xffffff8002007812 */ /* 0x001fc800078ec0ff */
[----:B------:R-:W-:Y:S02]  /*0910*/  ISETP.NE.AND P0, PT, R0, 0x80, PT ;  /* 0x000000800000780c */ /* 0x000fe40003f05270 */
[----:B-1----:R-:W-:-:S11]  /*0920*/  LEA R17, R202, R17, 0x18 ;  /* 0x00000011ca117211 */ /* 0x002fd600078ec0ff */
[----:B------:R-:W-:Y:S06]  /*0930*/  @!P0 BAR.ARV 0x8, 0x100 ;  /* 0x0204000000008b1d */ /* 0x000fec0000002000 */
[----:B------:R-:W-:-:S13]  /*0940*/  ISETP.GE.U32.AND P0, PT, R2, 0x100, PT ;  /* 0x000001000200780c */ /* 0x000fda0003f06070 */
[----:B------:R-:W-:Y:S08]  /*0950*/  @P0 BAR.ARV 0xf, 0x100 ;  /* 0x03c4000000000b1d */ /* 0x000ff00000002000 */
[----:B------:R-:W-:Y:S06]  /*0960*/  BAR.SYNC.DEFER_BLOCKING 0x5, 0x180 ;  /* 0x0146000000007b1d */ /* 0x000fec0000010000 */
[----:B------:R-:W0:Y:S02]  /*0970*/  LDS.128 R12, [R17+0x388d0] ;  /* 0x0388d000110c7984 */ /* 0x000e240000000c00 */
        /* <DEDUP_REMOVED lines=15> */
[----:B------:R-:W-:-:S03]  /*0a70*/  LEA.HI R4, R3, R2, RZ, 0x1 ;  /* 0x0000000203047211 */ /* 0x000fc600078f08ff */
[----:B------:R-:W-:Y:S01]  /*0a80*/  IMAD.IADD R6, R205, 0x1, -R6 ;  /* 0x00000001cd067824 */ /* 0x000fe200078e0a06 */
[----:B------:R-:W-:Y:S02]  /*0a90*/  LOP3.LUT R5, R4, 0x1ffffffe, RZ, 0xc0, !PT ;  /* 0x1ffffffe04057812 */ /* 0x000fe400078ec0ff */
[----:B------:R-:W-:-:S03]  /*0aa0*/  LEA.HI R4, R0, R205, RZ, 0x5 ;  /* 0x000000cd00047211 */ /* 0x000fc600078f28ff */
[----:B------:R-:W-:Y:S01]  /*0ab0*/  IMAD.IADD R8, R2, 0x1, -R5 ;  /* 0x0000000102087824 */ /* 0x000fe200078e0a05 */
[-C--:B------:R-:W-:Y:S02]  /*0ac0*/  LEA.HI R2, R0, R205.reuse, RZ, 0x7 ;  /* 0x000000cd00027211 */ /* 0x080fe400078f38ff */
[--C-:B------:R-:W-:Y:S01]  /*0ad0*/  SHF.R.S32.HI R10, RZ, 0x5, R4.reuse ;  /* 0x00000005ff0a7819 */ /* 0x100fe20000011404 */
[----:B------:R-:W-:Y:S01]  /*0ae0*/  IMAD.SHL.U32 R8, R8, 0x8, RZ ;  /* 0x0000000808087824 */ /* 0x000fe200078e00ff */
[----:B------:R-:W-:Y:S02]  /*0af0*/  SHF.R.S32.HI R3, RZ, 0x1f, R4 ;  /* 0x0000001fff037819 */ /* 0x000fe40000011404 */
        /* <DEDUP_REMOVED lines=13> */
[-C--:B------:R-:W-:Y:S01]  /*0bd0*/  LEA.HI R5, R3, R4.reuse, RZ, 0x2 ;  /* 0x0000000403057211 */ /* 0x080fe200078f10ff */
[----:B------:R-:W-:Y:S01]  /*0be0*/  IMAD R203, R11, 0x10, R14 ;  /* 0x000000100bcb7824 */ /* 0x000fe200078e020e */
[C---:B------:R-:W-:Y:S01]  /*0bf0*/  LOP3.LUT R9, R7.reuse, 0xfffffff8, RZ, 0xc0, !PT ;  /* 0xfffffff807097812 */ /* 0x040fe200078ec0ff */
[----:B------:R-:W-:Y:S01]  /*0c00*/  IMAD.SHL.U32 R7, R7, 0x40, RZ ;  /* 0x0000004007077824 */ /* 0x000fe200078e00ff */
[----:B------:R-:W-:Y:S01]  /*0c10*/  LOP3.LUT R11, R5, 0x7ffffffc, RZ, 0xc0, !PT ;  /* 0x7ffffffc050b7812 */ /* 0x000fe200078ec0ff */
[----:B------:R-:W-:Y:S01]  /*0c20*/  IMAD.U32 R203, R203, 0x40, R8 ;  /* 0x00000040cbcb7824 */ /* 0x000fe200078e0008 */
[----:B------:R-:W-:Y:S01]  /*0c30*/  LOP3.LUT R0, R198, 0xfffffff8, RZ, 0xc0, !PT ;  /* 0xfffffff8c6007812 */ /* 0x000fe200078ec0ff */
[----:B------:R-:W-:Y:S01]  /*0c40*/  IMAD.IADD R9, R6, 0x1, -R9 ;  /* 0x0000000106097824 */ /* 0x000fe200078e0a09 */
[----:B------:R-:W-:Y:S01]  /*0c50*/  LEA.HI R6, R3, R4, RZ, 0x5 ;  /* 0x0000000403067211 */ /* 0x000fe200078f28ff */
[----:B------:R-:W-:Y:S01]  /*0c60*/  IMAD.IADD R11, R4, 0x1, -R11 ;  /* 0x00000001040b7824 */ /* 0x000fe200078e0a0b */
[--C-:B------:R-:W-:Y:S01]  /*0c70*/  SHF.R.S32.HI R3, RZ, 0x2, R5.reuse ;  /* 0x00000002ff037819 */ /* 0x100fe20000011405 */
[----:B------:R-:W-:Y:S01]  /*0c80*/  IMAD.IADD R197, R205, 0x1, -R0 ;  /* 0x00000001cdc57824 */ /* 0x000fe200078e0a00 */
[----:B------:R-:W-:Y:S01]  /*0c90*/  SHF.R.S32.HI R4, RZ, 0x1f, R5 ;  /* 0x0000001fff047819 */ /* 0x000fe20000011405 */
[----:B------:R-:W-:Y:S01]  /*0ca0*/  IMAD.SHL.U32 R5, R9, 0x40, RZ ;  /* 0x0000004009057824 */ /* 0x000fe200078e00ff */
[----:B------:R-:W-:Y:S01]  /*0cb0*/  LOP3.LUT R7, R7, 0x7ffffe00, RZ, 0xc0, !PT ;  /* 0x7ffffe0007077812 */ /* 0x000fe200078ec0ff */
[----:B------:R-:W-:Y:S01]  /*0cc0*/  IMAD.SHL.U32 R23, R197, 0x8, RZ ;  /* 0x00000008c5177824 */ /* 0x000fe200078e00ff */
[----:B------:R-:W-:Y:S01]  /*0cd0*/  LEA.HI R4, R4, R3, RZ, 0x3 ;  /* 0x0000000304047211 */ /* 0x000fe200078f18ff */
[----:B------:R-:W-:Y:S01]  /*0ce0*/  IMAD.SHL.U32 R18, R11, 0x2, RZ ;  /* 0x000000020b127824 */ /* 0x000fe200078e00ff */
[----:B------:R-:W-:Y:S01]  /*0cf0*/  LOP3.LUT R5, R5, 0x1c0, RZ, 0xc0, !PT ;  /* 0x000001c005057812 */ /* 0x000fe200078ec0ff */
[----:B------:R-:W-:Y:S01]  /*0d00*/  IMAD R7, R10, 0x400, R7 ;  /* 0x000004000a077824 */ /* 0x000fe200078e0207 */
[----:B------:R-:W-:Y:S01]  /*0d10*/  R2P PR, R9, 0x6 ;  /* 0x0000000609007804 */ /* 0x000fe20000000000 */
[----:B------:R-:W-:Y:S01]  /*0d20*/  VIADD R196, R23, 0x40 ;  /* 0x0000004017c47836 */ /* 0x000fe20000000000 */
[----:B------:R-:W-:Y:S01]  /*0d30*/  LOP3.LUT R8, R5, 0x8, R8, 0xf8, !PT ;  /* 0x0000000805087812 */ /* 0x000fe200078ef808 */
[C---:B------:R-:W-:Y:S01]  /*0d40*/  VIADD R195, R23.reuse, 0x80 ;  /* 0x0000008017c37836 */ /* 0x040fe20000000000 */
[----:B------:R-:W-:Y:S01]  /*0d50*/  SHF.R.U32.HI R5, RZ, 0x3, R5 ;  /* 0x00000003ff057819 */ /* 0x000fe20000011605 */
[C---:B------:R-:W-:Y:S01]  /*0d60*/  VIADD R194, R23.reuse, 0xc0 ;  /* 0x000000c017c27836 */ /* 0x040fe20000000000 */
        /* <DEDUP_REMOVED lines=8> */
[----:B------:R-:W-:Y:S01]  /*0df0*/  LOP3.LUT R13, R13, 0x1ffffffe, RZ, 0xc0, !PT ;  /* 0x1ffffffe0d0d7812 */ /* 0x000fe200078ec0ff */
[----:B------:R-:W-:Y:S01]  /*0e00*/  IMAD.IADD R3, R3, 0x1, -R4 ;  /* 0x0000000103037824 */ /* 0x000fe200078e0a04 */
[----:B------:R-:W-:Y:S01]  /*0e10*/  SHF.R.S32.HI R6, RZ, 0x5, R6 ;  /* 0x00000005ff067819 */ /* 0x000fe20000011406 */
[----:B------:R-:W-:Y:S01]  /*0e20*/  IMAD R187, R8, 0x2, R17 ;  /* 0x0000000208bb7824 */ /* 0x000fe200078e0211 */
[----:B------:R-:W-:Y:S01]  /*0e30*/  LOP3.LUT R0, R2, 0xfffffe, RZ, 0xc0, !PT ;  /* 0x00fffffe02007812 */ /* 0x000fe200078ec0ff */
[----:B------:R-:W-:Y:S01]  /*0e40*/  VIADD R200, R23, 0x1c0 ;  /* 0x000001c017c87836 */ /* 0x000fe20000000000 */
[----:B------:R-:W-:Y:S01]  /*0e50*/  SEL R189, R189, 0xffffffe0, !P1 ;  /* 0xffffffe0bdbd7807 */ /* 0x000fe20004800000 */
[C---:B------:R-:W-:Y:S01]  /*0e60*/  VIADD R190, R187.reuse, 0x36400 ;  /* 0x00036400bbbe7836 */ /* 0x040fe20000000000 */
[----:B------:R-:W-:Y:S01]  /*0e70*/  SHF.R.S32.HI R198, RZ, 0x3, R198 ;  /* 0x00000003ffc67819 */ /* 0x000fe200000114c6 */
[----:B------:R-:W-:Y:S01]  /*0e80*/  VIADD R188, R187, 0x36440 ;  /* 0x00036440bbbc7836 */ /* 0x000fe20000000000 */
[----:B------:R-:W-:Y:S01]  /*0e90*/  SHF.R.S32.HI R212, RZ, 0x1f, R196 ;  /* 0x0000001fffd47819 */ /* 0x000fe200000114c4 */
[----:B------:R-:W-:Y:S01]  /*0ea0*/  IMAD.IADD R13, R12, 0x1, -R13 ;  /* 0x000000010c0d7824 */ /* 0x000fe200078e0a0d */
        /* <DEDUP_REMOVED lines=9> */
[----:B------:R-:W-:Y:S01]  /*0f40*/  IMAD.MOV.U32 R7, RZ, RZ, R15 ;  /* 0x000000ffff077224 */ /* 0x000fe200078e000f */
[----:B------:R-:W-:Y:S01]  /*0f50*/  SHF.R.S32.HI R206, RZ, 0x1f, R200 ;  /* 0x0000001fffce7819 */ /* 0x000fe200000114c8 */
[----:B------:R-:W-:-:S02]  /*0f60*/  IMAD.MOV.U32 R2, RZ, RZ, RZ ;  /* 0x000000ffff027224 */ /* 0x000fc400078e00ff */
[----:B------:R-:W-:Y:S02]  /*0f70*/  IMAD.SHL.U32 R184, R0, 0x100, RZ ;  /* 0x0000010000b87824 */ /* 0x000fe400078e00ff */
[----:B------:R-:W-:Y:S02]  /*0f80*/  IMAD R191, R13, 0x8, R22 ;  /* 0x000000080dbf7824 */ /* 0x000fe400078e0216 */
[----:B------:R-:W-:-:S07]  /*0f90*/  IMAD.IADD R189, R189, 0x1, R188 ;  /* 0x00000001bdbd7824 */ /* 0x000fce00078e02bc */
.L_x_8397:
[----:B0-2-4-:R-:W0:Y:S01]  /*0fa0*/  LDC.64 R4, c[0x0][0xd88] ;  /* 0x00036200ff047b82 */ /* 0x015e220000000a00 */
[----:B------:R-:W-:Y:S01]  /*0fb0*/  ULDC.64 UR8, c[0x0][0xb20] ;  /* 0x0002c80000087ab9 */ /* 0x000fe20000000a00 */
[----:B------:R-:W-:-:S06]  /*0fc0*/  ULDC.64 UR10, c[0x0][0xb10] ;  /* 0x0002c400000a7ab9 */ /* 0x000fcc0000000a00 */
[----:B-1-3--:R-:W1:Y:S08]  /*0fd0*/  LDC.64 R8, c[0x0][0x418] ;  /* 0x00010600ff087b82 */ /* 0x00ae700000000a00 */
[----:B------:R-:W2:Y:S01]  /*0fe0*/  LDC R0, c[0x0][0x424] ;  /* 0x00010900ff007b82 */ /* 0x000ea20000000800 */
[----:B0-----:R-:W-:-:S07]  /*0ff0*/  IMAD.WIDE R4, R7, 0x4, R4 ;  /* 0x0000000407047825 */ /* 0x001fce00078e0204 */
[----:B------:R-:W0:Y:S01]  /*1000*/  LDC R11, c[0x0][0x2f0] ;  /* 0x0000bc00ff0b7b82 */ /* 0x000e220000000800 */
[----:B------:R-:W3:Y:S01]  /*1010*/  LDG.E R4, desc[UR44][R4.64] ;  /* 0x0000002c04047981 */ /* 0x000ee2000c1e1900 */
[----:B------:R-:W-:Y:S01]  /*1020*/  UISETP.NE.U32.AND UP0, UPT, UR8, URZ, UPT ;  /* 0x0000003f0800728c */ /* 0x000fe2000bf05070 */
[----:B------:R-:W-:Y:S01]  /*1030*/  IMAD.MOV.U32 R3, RZ, RZ, RZ ;  /* 0x000000ffff037224 */ /* 0x000fe200078e00ff */
[----:B------:R-:W-:Y:S02]  /*1040*/  UISETP.NE.U32.AND UP1, UPT, UR10, URZ, UPT ;  /* 0x0000003f0a00728c */ /* 0x000fe4000bf25070 */
[----:B------:R-:W-:Y:S02]  /*1050*/  UISETP.NE.AND.EX UP0, UPT, UR9, URZ, UPT, UP0 ;  /* 0x0000003f0900728c */ /* 0x000fe4000bf05300 */
[----:B------:R-:W-:-:S04]  /*1060*/  UISETP.NE.AND.EX UP1, UPT, UR11, URZ, UPT, UP1 ;  /* 0x0000003f0b00728c */ /* 0x000fc8000bf25310 */
[----:B------:R-:W-:Y:S02]  /*1070*/  PLOP3.LUT P0, PT, PT, PT, UP0, 0x80, 0x0 ;  /* 0x000000000000781c */ /* 0x000fe40003f0f008 */
[----:B------:R-:W-:Y:S02]  /*1080*/  PLOP3.LUT P2, PT, PT, PT, UP1, 0x80, 0x0 ;  /* 0x000000000000781c */ /* 0x000fe40003f4f018 */
[----:B---3--:R-:W-:-:S13]  /*1090*/  R2UR UR40, R4 ;  /* 0x00000000042872ca */ /* 0x008fda00000e0000 */
[----:B------:R-:W-:Y:S02]  /*10a0*/  USHF.R.S32.HI UR39, URZ, 0x1f, UR40 ;  /* 0x0000001f3f277899 */ /* 0x000fe40008011428 */
[----:B------:R-:W-:-:S04]  /*10b0*/  @UP0 ULEA UR8, UP2, UR40, UR8, 0x2 ;  /* 0x0000000828080291 */ /* 0x000fc8000f84103f */
[----:B------:R-:W-:Y:S02]  /*10c0*/  @UP0 ULEA.HI.X UR9, UR40, UR9, UR39, 0x2, UP2 ;  /* 0x0000000928090291 */ /* 0x000fe400090f1427 */
[----:B------:R-:W-:Y:S01]  /*10d0*/  @UP1 ULEA UR10, UP0, UR40, UR10, 0x2 ;  /* 0x0000000a280a1291 */ /* 0x000fe2000f80103f */
[----:B------:R-:W-:-:S03]  /*10e0*/  IMAD.U32 R4, RZ, RZ, UR8 ;  /* 0x00000008ff047e24 */ /* 0x000fc6000f8e00ff */
[----:B------:R-:W-:Y:S01]  /*10f0*/  @UP1 ULEA.HI.X UR11, UR40, UR11, UR39, 0x2, UP0 ;  /* 0x0000000b280b1291 */ /* 0x000fe200080f1427 */
[----:B------:R-:W-:Y:S01]  /*1100*/  IMAD.U32 R5, RZ, RZ, UR9 ;  /* 0x00000009ff057e24 */ /* 0x000fe2000f8e00ff */
[----:B------:R-:W-:Y:S01]  /*1110*/  ULDC.64 UR8, c[0x0][0xb18] ;  /* 0x0002c60000087ab9 */ /* 0x000fe20000000a00 */
[----:B------:R-:W-:-:S03]  /*1120*/  IMAD.U32 R6, RZ, RZ, UR10 ;  /* 0x0000000aff067e24 */ /* 0x000fc6000f8e00ff */
[----:B------:R-:W-:Y:S01]  /*1130*/  IMAD.U32 R7, RZ, RZ, UR11 ;  /* 0x0000000bff077e24 */ /* 0x000fe2000f8e00ff */
[----:B------:R3:W5:Y:S04]  /*1140*/  @P0 LDG.E R3, desc[UR44][R4.64] ;  /* 0x0000002c04030981 */ /* 0x000768000c1e1900 */
[----:B------:R3:W5:Y:S01]  /*1150*/  @P2 LDG.E R185, desc[UR44][R6.64] ;  /* 0x0000002c06b92981 */ /* 0x000762000c1e1900 */
[----:B-1----:R-:W-:Y:S01]  /*1160*/  ISETP.NE.U32.AND P0, PT, R8, RZ, PT ;  /* 0x000000ff0800720c */ /* 0x002fe20003f05070 */
[----:B------:R-:W-:Y:S01]  /*1170*/  UMOV UR38, UR6 ;  /* 0x0000000600267c82 */ /* 0x000fe20008000000 */
[----:B------:R-:W-:Y:S02]  /*1180*/  ISETP.NE.U32.AND P1, PT, RZ, UR8, PT ;  /* 0x00000008ff007c0c */ /* 0x000fe4000bf25070 */
[----:B------:R-:W-:-:S02]  /*1190*/  ISETP.NE.AND.EX P0, PT, R9, RZ, PT, P0 ;  /* 0x000000ff0900720c */ /* 0x000fc40003f05300 */
[----:B------:R-:W-:Y:S02]  /*11a0*/  ISETP.NE.AND.EX P1, PT, RZ, UR9, PT, P1 ;  /* 0x00000009ff007c0c */ /* 0x000fe4000bf25310 */
[----:B--2---:R-:W-:Y:S01]  /*11b0*/  SEL R0, R0, 0x1, P0 ;  /* 0x0000000100007807 */ /* 0x004fe20000000000 */
[----:B0--3--:R-:W-:Y:S10]  /*11c0*/  @P2 BRA `(.L_x_8339) ;  /* 0x0000000000302947 */ /* 0x009ff40003800000 */
[----:B------:R-:W-:Y:S01]  /*11d0*/  ULDC.64 UR6, c[0x0][0xaf8] ;  /* 0x0002be0000067ab9 */ /* 0x000fe20000000a00 */
[----:B-----5:R-:W0:Y:S01]  /*11e0*/  LDC R185, c[0x0][0x288] ;  /* 0x0000a200ffb97b82 */ /* 0x020e220000000800 */
[----:B------:R-:W-:-:S04]  /*11f0*/  ISETP.NE.U32.AND P0, PT, RZ, UR6, PT ;  /* 0x00000006ff007c0c */ /* 0x000fc8000bf05070 */
[----:B------:R-:W-:-:S13]  /*1200*/  ISETP.NE.AND.EX P0, PT, RZ, UR7, PT, P0 ;  /* 0x00000007ff007c0c */ /* 0x000fda000bf05300 */
[----:B------:R-:W-:Y:S05]  /*1210*/  @!P0 BRA `(.L_x_8339) ;  /* 0x00000000001c8947 */ /* 0x000fea0003800000 */
[----:B------:R-:W-:Y:S02]  /*1220*/  ULDC.64 UR6, c[0x0][0xaf8] ;  /* 0x0002be0000067ab9 */ /* 0x000fe40000000a00 */
[----:B------:R-:W-:-:S06]  /*1230*/  UIMAD.WIDE UR6, UR40, 0x4, UR6 ;  /* 0x00000004280678a5 */ /* 0x000fcc000f8e0206 */
[----:B------:R-:W-:Y:S02]  /*1240*/  IMAD.U32 R4, RZ, RZ, UR6 ;  /* 0x00000006ff047e24 */ /* 0x000fe4000f8e00ff */
[----:B------:R-:W-:-:S05]  /*1250*/  IMAD.U32 R5, RZ, RZ, UR7 ;  /* 0x00000007ff057e24 */ /* 0x000fca000f8e00ff */
[----:B0-----:R-:W2:Y:S04]  /*1260*/  LDG.E R185, desc[UR44][R4.64] ;  /* 0x0000002c04b97981 */ /* 0x001ea8000c1e1900 */
[----:B------:R-:W2:Y:S02]  /*1270*/  LDG.E R6, desc[UR44][R4.64+0x4] ;  /* 0x0000042c04067981 */ /* 0x000ea4000c1e1900 */
[----:B--2---:R-:W-:-:S07]  /*1280*/  IMAD.IADD R185, R6, 0x1, -R185 ;  /* 0x0000000106b97824 */ /* 0x004fce00078e0ab9 */
.L_x_8339:
[----:B------:R-:W-:Y:S01]  /*1290*/  IMAD R186, R0, R11, RZ ;  /* 0x0000000b00ba7224 */ /* 0x000fe200078e02ff */
[----:B------:R-:W-:Y:S06]  /*12a0*/  @!P1 BRA `(.L_x_8340) ;  /* 0x0000000000189947 */ /* 0x000fec0003800000 */
[----:B------:R-:W-:-:S04]  /*12b0*/  ULEA UR4, UP0, UR40, UR8, 0x2 ;  /* 0x0000000828047291 */ /* 0x000fc8000f80103f */
[----:B------:R-:W-:Y:S02]  /*12c0*/  ULEA.HI.X UR6, UR40, UR9, UR39, 0x2, UP0 ;  /* 0x0000000928067291 */ /* 0x000fe400080f1427 */
[----:B------:R-:W-:-:S04]  /*12d0*/  IMAD.U32 R4, RZ, RZ, UR4 ;  /* 0x00000004ff047e24 */ /* 0x000fc8000f8e00ff */
[----:B------:R-:W-:-:S05]  /*12e0*/  IMAD.U32 R5, RZ, RZ, UR6 ;  /* 0x00000006ff057e24 */ /* 0x000fca000f8e00ff */
[----:B------:R1:W5:Y:S01]  /*12f0*/  LDG.E R186, desc[UR44][R4.64] ;  /* 0x0000002c04ba7981 */ /* 0x000362000c1e1900 */
[----:B------:R-:W-:Y:S05]  /*1300*/  BRA `(.L_x_8341) ;  /* 0x00000000002c7947 */ /* 0x000fea0003800000 */
.L_x_8340:
        /* <DEDUP_REMOVED lines=9> */
[----:B------:R-:W2:Y:S02]  /*13a0*/  LDG.E R7, desc[UR44][R4.64+0x4] ;  /* 0x0000042c04077981 */ /* 0x000ea4000c1e1900 */
[----:B--2---:R-:W-:-:S07]  /*13b0*/  IMAD.IADD R186, R7, 0x1, -R186 ;  /* 0x0000000107ba7824 */ /* 0x004fce00078e0aba */
.L_x_8341:
[----:B------:R-:W-:Y:S01]  /*13c0*/  UISETP.NE.AND UP0, UPT, UR43, 0x1, UPT ;  /* 0x000000012b00788c */ /* 0x000fe2000bf05270 */
[----:B-----5:R-:W-:Y:S01]  /*13d0*/  IMAD.IADD R186, R186, 0x1, -R3 ;  /* 0x00000001baba7824 */ /* 0x020fe200078e0a03 */
[----:B------:R-:W-:-:S03]  /*13e0*/  USHF.L.U32 UR37, UR5, 0x6, URZ ;  /* 0x0000000605257899 */ /* 0x000fc6000800063f */
[----:B------:R-:W-:Y:S01]  /*13f0*/  VIADD R0, R186, 0x3f ;  /* 0x0000003fba007836 */ /* 0x000fe20000000000 */
[----:B------:R-:W-:-:S04]  /*1400*/  PLOP3.LUT P0, PT, PT, PT, UP0, 0x80, 0x0 ;  /* 0x000000000000781c */ /* 0x000fc80003f0f008 */
[----:B------:R-:W-:-:S04]  /*1410*/  SHF.R.S32.HI R3, RZ, 0x1f, R0 ;  /* 0x0000001fff037819 */ /* 0x000fc80000011400 */
[----:B------:R-:W-:-:S04]  /*1420*/  LEA.HI R3, R3, R0, RZ, 0x6 ;  /* 0x0000000003037211 */ /* 0x000fc800078f30ff */
[----:B------:R-:W-:Y:S01]  /*1430*/  SHF.R.S32.HI R168, RZ, 0x6, R3 ;  /* 0x00000006ffa87819 */ /* 0x000fe20000011403 */
[----:B------:R-:W-:Y:S06]  /*1440*/  @!P0 BRA `(.L_x_8342) ;  /* 0x0000001c00548947 */ /* 0x000fec0003800000 */
[----:B------:R-:W2:Y:S01]  /*1450*/  LDC R0, c[0x0][0x448] ;  /* 0x00011200ff007b82 */ /* 0x000ea20000000800 */
[----:B------:R-:W-:Y:S01]  /*1460*/  UIADD3 UR4, UR37, 0x3f, URZ ;  /* 0x0000003f25047890 */ /* 0x000fe2000fffe03f */
[----:B0-----:R-:W-:Y:S02]  /*1470*/  IADD3 R185, R186, 0x40, -R185 ;  /* 0x00000040bab97810 */ /* 0x001fe40007ffe8b9 */
        /* <DEDUP_REMOVED lines=21> */
[----:B--2---:R-:W-:Y:S01]  /*15d0*/  ISETP.NE.AND P0, PT, R0, 0x1, PT ;  /* 0x000000010000780c */ /* 0x004fe20003f05270 */
[----:B------:R-:W-:Y:S01]  /*15e0*/  IMAD.U32 R0, RZ, RZ, UR4 ;  /* 0x00000004ff007e24 */ /* 0x000fe2000f8e00ff */
        /* <DEDUP_REMOVED lines=19> */
[----:B-1----:R-:W1:Y:S01]  /*1720*/  @P0 LDC R4, c[0x0][0x450] ;  /* 0x00011400ff040b82 */ /* 0x002e620000000800 */
        /* <DEDUP_REMOVED lines=16> */
[----:B0-----:R-:W-:Y:S01]  /*1830*/  @P0 IMAD.HI.U32 R3, R3, UR4, RZ ;  /* 0x0000000403030c27 */ /* 0x001fe2000f8e00ff */
[----:B------:R-:W-:-:S02]  /*1840*/  CS2R R170, SRZ ;  /* 0x0000000000aa7805 */ /* 0x000fc4000001ff00 */
[----:B------:R-:W-:Y:S02]  /*1850*/  CS2R R32, SRZ ;  /* 0x0000000000207805 */ /* 0x000fe4000001ff00 */
[----:B------:R-:W-:Y:S02]  /*1860*/  CS2R R172, SRZ ;  /* 0x0000000000ac7805 */ /* 0x000fe4000001ff00 */
[----:B------:R-:W-:Y:S01]  /*1870*/  CS2R R38, SRZ ;  /* 0x0000000000267805 */ /* 0x000fe2000001ff00 */
[----:B------:R-:W-:Y:S01]  /*1880*/  IMAD.MOV.U32 R35, RZ, RZ, RZ ;  /* 0x000000ffff237224 */ /* 0x000fe200078e00ff */
[----:B------:R-:W-:Y:S02]  /*1890*/  CS2R R28, SRZ ;  /* 0x00000000001c7805 */ /* 0x000fe4000001ff00 */
[----:B-1----:R-:W-:Y:S02]  /*18a0*/  @P0 SHF.R.U32.HI R0, RZ, R4, R3 ;  /* 0x00000004ff000219 */ /* 0x002fe40000011603 */
[----:B------:R-:W-:-:S02]  /*18b0*/  CS2R R174, SRZ ;  /* 0x0000000000ae7805 */ /* 0x000fc4000001ff00 */
[----:B------:R-:W-:Y:S01]  /*18c0*/  PLOP3.LUT P0, PT, PT, PT, PT, 0x80, 0x0 ;  /* 0x000000000000781c */ /* 0x000fe20003f0f070 */
[----:B------:R-:W-:Y:S01]  /*18d0*/  IMAD.MOV.U32 R31, RZ, RZ, RZ ;  /* 0x000000ffff1f7224 */ /* 0x000fe200078e00ff */
[----:B------:R-:W-:Y:S01]  /*18e0*/  CS2R R10, SRZ ;  /* 0x00000000000a7805 */ /* 0x000fe2000001ff00 */
[----:B------:R-:W-:Y:S02]  /*18f0*/  IMAD.IADD R0, R185, 0x1, R0 ;  /* 0x00000001b9007824 */ /* 0x000fe400078e0200 */
[----:B------:R-:W-:Y:S02]  /*1900*/  IMAD.MOV.U32 R27, RZ, RZ, RZ ;  /* 0x000000ffff1b7224 */ /* 0x000fe400078e00ff */
[----:B------:R-:W-:Y:S01]  /*1910*/  IMAD.MOV.U32 R9, RZ, RZ, RZ ;  /* 0x000000ffff097224 */ /* 0x000fe200078e00ff */
[----:B------:R-:W-:Y:S01]  /*1920*/  SHF.R.S32.HI R3, RZ, 0x1f, R0 ;  /* 0x0000001fff037819 */ /* 0x000fe20000011400 */
[----:B------:R-:W-:Y:S02]  /*1930*/  IMAD.MOV.U32 R20, RZ, RZ, RZ ;  /* 0x000000ffff147224 */ /* 0x000fe400078e00ff */
[----:B------:R-:W-:Y:S01]  /*1940*/  IMAD.MOV.U32 R176, RZ, RZ, RZ ;  /* 0x000000ffffb07224 */ /* 0x000fe200078e00ff */
        /* <DEDUP_REMOVED lines=64> */
.L_x_8344:
[----:B------:R-:W-:Y:S01]  /*1d50*/  IMAD R0, R2, 0x8, R17 ;  /* 0x0000000802007824 */ /* 0x000fe200078e0211 */
[----:B------:R-:W-:-:S03]  /*1d60*/  ISETP.GE.AND P0, PT, R4, 0x2, PT ;  /* 0x000000020400780c */ /* 0x000fc60003f06270 */
[----:B------:R-:W-:-:S05]  /*1d70*/  VIADD R3, R0, 0x38860 ;  /* 0x0003886000037836 */ /* 0x000fca0000000000 */
[----:B------:R-:W-:-:S04]  /*1d80*/  PRMT R3, R202, 0x654, R3 ;  /* 0x00000654ca037816 */ /* 0x000fc80000000003 */
[----:B------:R0:W-:Y:S01]  /*1d90*/  SYNCS.ARRIVE.TRANS64.RED.A1T0 RZ, [R3+URZ], RZ ;  /* 0x000000ff03ff79a7 */ /* 0x0001e2000810043f */
[----:B------:R-:W-:Y:S05]  /*1da0*/  @!P0 BRA `(.L_x_8345) ;  /* 0x0000000800c08947 */ /* 0x000fea0003800000 */
[----:B------:R-:W-:-:S07]  /*1db0*/  VIADD R4, R4, 0xfffffffe ;  /* 0xfffffffe04047836 */ /* 0x000fce0000000000 */
.L_x_8347:
[----:B------:R-:W-:Y:S01]  /*1dc0*/  BAR.SYNC.DEFER_BLOCKING 0xe, 0x100 ;  /* 0x0384000000007b1d */ /* 0x000fe20000010000 */
[----:B------:R-:W-:Y:S01]  /*1dd0*/  IMAD R0, R2, 0x40, R22 ;  /* 0x0000004002007824 */ /* 0x000fe200078e0216 */
        /* <DEDUP_REMOVED lines=10> */
[----:B01----:R-:W0:Y:S04]  /*1e80*/  LDS R3, [R0+0x38400] ;  /* 0x0384000000037984 */ /* 0x003e280000000800 */
        /* <DEDUP_REMOVED lines=157> */
.L_x_8346:
[----:B------:R-:W-:-:S04]  /*2860*/  IMAD R0, R2, 0x8, R17 ;  /* 0x0000000802007824 */ /* 0x000fc800078e0211 */
[----:B------:R-:W-:-:S05]  /*2870*/  VIADD R3, R0, 0x38860 ;  /* 0x0003886000037836 */ /* 0x000fca0000000000 */
[----:B------:R-:W-:-:S04]  /*2880*/  PRMT R3, R202, 0x654, R3 ;  /* 0x00000654ca037816 */ /* 0x000fc80000000003 */
[----:B------:R1:W-:Y:S01]  /*2890*/  SYNCS.ARRIVE.TRANS64.RED.A1T0 RZ, [R3+URZ], RZ ;  /* 0x000000ff03ff79a7 */ /* 0x0003e2000810043f */
[----:B------:R-:W-:Y:S05]  /*28a0*/  @P1 BRA `(.L_x_8347) ;  /* 0xfffffff400441947 */ /* 0x000fea000383ffff */
.L_x_8345:
        /* <DEDUP_REMOVED lines=143> */
.L_x_8342:
[----:B------:R-:W2:Y:S01]  /*31a0*/  LDC R204, c[0x0][0x448] ;  /* 0x00011200ffcc7b82 */ /* 0x000ea20000000800 */
[----:B------:R-:W-:Y:S01]  /*31b0*/  UIADD3 UR4, UR37, 0x3f, URZ ;  /* 0x0000003f25047890 */ /* 0x000fe2000fffe03f */
[----:B01----:R-:W-:Y:S02]  /*31c0*/  IADD3 R5, R186, 0x40, -R185 ;  /* 0x00000040ba057810 */ /* 0x003fe40007ffe8b9 */
        /* <DEDUP_REMOVED lines=21> */
[----:B--2---:R-:W-:-:S02]  /*3320*/  ISETP.NE.AND P0, PT, R204, 0x1, PT ;  /* 0x00000001cc00780c */ /* 0x004fc40003f05270 */
        /* <DEDUP_REMOVED lines=11> */
[----:B------:R-:W-:Y:S01]  /*33e0*/  CS2R R94, SRZ ;  /* 0x00000000005e7805 */ /* 0x000fe2000001ff00 */
[----:B------:R-:W0:Y:S01]  /*33f0*/  @P0 LDC R0, c[0x0][0x44c] ;  /* 0x00011300ff000b82 */ /* 0x000e220000000800 */
[----:B------:R-:W-:-:S02]  /*3400*/  CS2R R92, SRZ ;  /* 0x00000000005c7805 */ /* 0x000fc4000001ff00 */
[----:B------:R-:W-:Y:S02]  /*3410*/  CS2R R90, SRZ ;  /* 0x00000000005a7805 */ /* 0x000fe4000001ff00 */
        /* <DEDUP_REMOVED lines=24> */
[----:B------:R-:W-:Y:S01]  /*35a0*/  CS2R R172, SRZ ;  /* 0x0000000000ac7805 */ /* 0x000fe2000001ff00 */
[----:B------:R-:W-:Y:S01]  /*35b0*/  IMAD.U32 R0, RZ, RZ, UR4 ;  /* 0x00000004ff007e24 */ /* 0x000fe2000f8e00ff */
        /* <DEDUP_REMOVED lines=49> */
.L_x_8348:
        /* <DEDUP_REMOVED lines=9> */
.L_x_8488:
[----:B------:R-:W-:Y:S05]  /*3960*/  @!P0 BRA `(.L_x_8350) ;  /* 0x0000000000048947 */ /* 0x000fea0003800000 */
[----:B------:R-:W-:Y:S01]  /*3970*/  BPT.TRAP 0x1 ;  /* 0x000000040000795c */ /* 0x000fe20000300000 */
.L_x_8350:
[----:B------:R-:W-:Y:S01]  /*3980*/  IMAD R9, R2, 0x8, R17 ;  /* 0x0000000802097824 */ /* 0x000fe200078e0211 */
[----:B------:R-:W-:-:S04]  /*3990*/  SHF.L.U32 R6, R16, 0x1f, RZ ;  /* 0x0000001f10067819 */ /* 0x000fc800000006ff */
[----:B------:R1:W2:Y:S01]  /*39a0*/  SYNCS.PHASECHK.TRANS64.TRYWAIT P1, [R9+URZ+0x38830], R6 ;  /* 0x03883006090075a7 */ /* 0x0002a2000802017f */
[----:B------:R-:W-:Y:S05]  /*39b0*/  @!P0 BRA `(.L_x_8351) ;  /* 0x0000000000048947 */ /* 0x000fea0003800000 */
[----:B------:R-:W-:Y:S01]  /*39c0*/  BPT.TRAP 0x1 ;  /* 0x000000040000795c */ /* 0x000fe20000300000 */
.L_x_8351:
[----:B------:R-:W-:-:S05]  /*39d0*/  VIADD R0, R17, 0x22400 ;  /* 0x0002240011007836 */ /* 0x000fca0000000000 */
[----:B------:R-:W-:-:S04]  /*39e0*/  SHF.R.U32.HI R0, RZ, 0x4, R0 ;  /* 0x00000004ff007819 */ /* 0x000fc80000011600 */
[----:B------:R-:W-:Y:S01]  /*39f0*/  LOP3.LUT R0, R0, 0x3fff, RZ, 0xc0, !PT ;  /* 0x00003fff00007812 */ /* 0x000fe200078ec0ff */
[----:B--2---:R-:W-:Y:S06]  /*3a00*/  @P1 BRA `(.L_x_8352) ;  /* 0x0000000000081947 */ /* 0x004fec0003800000 */
[----:B------:R-:W2:Y:S02]  /*3a10*/  SYNCS.PHASECHK.TRANS64.TRYWAIT P1, [R9+URZ+0x38830], R6 ;  /* 0x03883006090075a7 */ /* 0x000ea4000802017f */
[----:B--2---:R-:W-:Y:S05]  /*3a20*/  @!P1 BRA `(.L_x_8353) ;  /* 0x0000012c00209947 */ /* 0x004fea0003800000 */
.L_x_8352:
        /* <DEDUP_REMOVED lines=40> */
.L_x_8489:
[----:B------:R-:W-:Y:S05]  /*3cb0*/  @!P0 BRA `(.L_x_8355) ;  /* 0x0000000000048947 */ /* 0x000fea0003800000 */
[----:B------:R-:W-:Y:S01]  /*3cc0*/  BPT.TRAP 0x1 ;  /* 0x000000040000795c */ /* 0x000fe20000300000 */
.L_x_8355:
[----:B------:R4:W0:Y:S01]  /*3cd0*/  SYNCS.PHASECHK.TRANS64.TRYWAIT P1, [R9+URZ+0x38850], R6 ;  /* 0x03885006090075a7 */ /* 0x000822000802017f */
[----:B------:R-:W-:Y:S05]  /*3ce0*/  @!P0 BRA `(.L_x_8356) ;  /* 0x0000000000048947 */ /* 0x000fea0003800000 */
[----:B------:R-:W-:Y:S01]  /*3cf0*/  BPT.TRAP 0x1 ;  /* 0x000000040000795c */ /* 0x000fe20000300000 */
.L_x_8356:
        /* <DEDUP_REMOVED lines=12> */
.L_x_8357:
        /* <DEDUP_REMOVED lines=292> */
[----:B------:R-:W-:-:S02]  /*5000*/  IMAD.IADD R10, R10, 0x1, R11 ;  /* 0x000000010a0a7824 */ /* 0x000fc400078e020b */
[----:B------:R-:W-:Y:S01]  /*5010*/  IMAD.MOV.U32 R11, RZ, RZ, 0x40 ;  /* 0x00000040ff0b7424 */ /* 0x000fe200078e00ff */
[----:B------:R-:W-:Y:S02]  /*5020*/  WARPGROUP.DEPBAR.LE gsb0, 0x0 ;  /* 0x00008000000079c5 */ /* 0x000fe40000010000 */
        /* <DEDUP_REMOVED lines=33> */
.L_x_8359:
[----:B------:R-:W-:Y:S01]  /*5240*/  ISETP.NE.AND P5, PT, R204, 0x1, PT ;  /* 0x00000001cc00780c */ /* 0x000fe20003fa5270 */
[----:B------:R-:W-:Y:S01]  /*5250*/  VIADD R5, R191, UR37 ;  /* 0x00000025bf057c36 */ /* 0x000fe20008000000 */
[----:B------:R-:W-:Y:S01]  /*5260*/  ULDC UR28, c[0x0][0xa80] ;  /* 0x0002a000001c7ab9 */ /* 0x000fe20000000800 */
[----:B------:R-:W-:Y:S01]  /*5270*/  IMAD R217, R2, 0x1000, R19 ;  /* 0x0000100002d97824 */ /* 0x000fe200078e0213 */
[----:B------:R-:W-:-:S03]  /*5280*/  UMOV UR7, 0x40000040 ;  /* 0x4000004000077882 */ /* 0x000fc60000000000 */
[C---:B------:R-:W-:Y:S01]  /*5290*/  VIADD R221, R217.reuse, 0x80 ;  /* 0x00000080d9dd7836 */ /* 0x040fe20000000000 */
[----:B------:R-:W-:-:S05]  /*52a0*/  R2UR UR6, R217 ;  /* 0x00000000d90672ca */ /* 0x000fca00000e0000 */
[----:B------:R-:W0:Y:S08]  /*52b0*/  @P5 LDC R6, c[0x0][0x44c] ;  /* 0x00011300ff065b82 */ /* 0x000e300000000800 */
[----:B------:R-:W1:Y:S01]  /*52c0*/  @P5 LDC R7, c[0x0][0x450] ;  /* 0x00011400ff075b82 */ /* 0x000e620000000800 */
[----:B0-----:R-:W-:-:S05]  /*52d0*/  @P5 IMAD.HI.U32 R6, R5, R6, RZ ;  /* 0x0000000605065227 */ /* 0x001fca00078e00ff */
[----:B-1----:R-:W-:Y:S01]  /*52e0*/  @P5 SHF.R.U32.HI R5, RZ, R7, R6 ;  /* 0x00000007ff055219 */ /* 0x002fe20000011606 */
[----:B------:R-:W-:-:S04]  /*52f0*/  IMAD R7, R168, -0x40, R11 ;  /* 0xffffffc0a8077824 */ /* 0x000fc800078e020b */
[----:B------:R-:W0:Y:S01]  /*5300*/  SHFL.IDX PT, R8, R5, RZ, 0x1c1f ;  /* 0x001c1fff05087589 */ /* 0x000e2200000e0000 */
[----:B------:R-:W-:Y:S02]  /*5310*/  IADD3 R6, R186, 0x1, R7 ;  /* 0x00000001ba067810 */ /* 0x000fe40007ffe007 */
[----:B------:R-:W-:Y:S01]  /*5320*/  IADD3 R7, -R18, R7, R186 ;  /* 0x0000000712077210 */ /* 0x000fe20007ffe1ba */
[----:B------:R-:W1:Y:S01]  /*5330*/  SHFL.IDX PT, R5, R5, 0x1, 0x1c1f ;  /* 0x003c1f0005057f89 */ /* 0x000e6200000e0000 */
[----:B------:R-:W-:-:S04]  /*5340*/  IADD3 R6, -R185, R6, -R18 ;  /* 0x00000006b9067210 */ /* 0x000fc80007ffe912 */
        /* <DEDUP_REMOVED lines=92> */
[----:B------:R-:W-:Y:S02]  /*5910*/  ISETP.GT.AND P1, PT, R6, 0x38, PT ;  /* 0x000000380600780c */ /* 0x000fe40003f24270 */
        /* <DEDUP_REMOVED lines=10> */
[----:B------:R-:W0:Y:S02]  /*59c0*/  SHFL.BFLY PT, R21, R8, 0x2, 0x1f ;  /* 0x0c401f0008157f89 */ /* 0x000e2400000e0000 */
        /* <DEDUP_REMOVED lines=16> */
[----:B0-----:R-:W-:Y:S01]  /*5ad0*/  FMNMX.FTZ R24, R8, R21, !PT ;  /* 0x0000001508187209 */ /* 0x001fe20007810000 */
[----:B------:R-:W-:-:S06]  /*5ae0*/  FFMA.FTZ R21, R41, UR28, -R56 ;  /* 0x0000001c29157c23 */ /* 0x000fcc0008010838 */
[----:B------:R-:W0:Y:S01]  /*5af0*/  MUFU.EX2 R6, R6 ;  /* 0x0000000600067308 */ /* 0x000e220000000800 */
[----:B------:R-:W1:Y:S07]  /*5b00*/  SHFL.BFLY PT, R25, R24, 0x1, 0x1f ;  /* 0x0c201f0018197f89 */ /* 0x000e6e00000e0000 */
[----:B------:R-:W-:Y:S08]  /*5b10*/  MUFU.EX2 R10, R10 ;  /* 0x0000000a000a7308 */ /* 0x000ff00000000800 */
[----:B------:R-:W2:Y:S01]  /*5b20*/  MUFU.EX2 R11, R11 ;  /* 0x0000000b000b7308 */ /* 0x000ea20000000800 */
[----:B0-----:R-:W-:Y:S01]  /*5b30*/  F2FP.F16.F32.PACK_AB R152, R6, R5 ;  /* 0x000000050698723e */ /* 0x001fe200000000ff */
[----:B------:R-:W-:-:S06]  /*5b40*/  FADD.FTZ R5, R5, R6 ;  /* 0x0000000605057221 */ /* 0x000fcc0000010000 */
[----:B------:R-:W-:Y:S01]  /*5b50*/  MUFU.EX2 R12, R12 ;  /* 0x0000000c000c7308 */ /* 0x000fe20000000800 */
[----:B-1----:R-:W-:Y:S01]  /*5b60*/  FMNMX.FTZ R8, R24, R25, !PT ;  /* 0x0000001918087209 */ /* 0x002fe20007810000 */
[----:B------:R-:W-:-:S03]  /*5b70*/  VIADD R25, R9, 0x38840 ;  /* 0x0003884009197836 */ /* 0x000fc60000000000 */
[C---:B------:R-:W-:Y:S01]  /*5b80*/  FSETP.NEU.FTZ.AND P1, PT, R8.reuse, -INF , PT ;  /* 0xff8000000800780b */ /* 0x040fe20003f3d000 */
[----:B------:R-:W-:Y:S01]  /*5b90*/  FMUL.FTZ R24, R8, UR28 ;  /* 0x0000001c08187c20 */ /* 0x000fe20008410000 */
[----:B------:R-:W-:Y:S01]  /*5ba0*/  PRMT R25, R202, 0x654, R25 ;  /* 0x00000654ca197816 */ /* 0x000fe20000000019 */
[----:B------:R-:W0:Y:S01]  /*5bb0*/  MUFU.EX2 R13, R13 ;  /* 0x0000000d000d7308 */ /* 0x000e220000000800 */
[C---:B--2---:R-:W-:Y:S01]  /*5bc0*/  F2FP.F16.F32.PACK_AB R154, R11.reuse, R10 ;  /* 0x0000000a0b9a723e */ /* 0x044fe200000000ff */
[----:B------:R-:W-:Y:S01]  /*5bd0*/  FADD.FTZ R10, R10, R5 ;  /* 0x000000050a0a7221 */ /* 0x000fe20000010000 */
[----:B------:R-:W-:Y:S01]  /*5be0*/  FSEL R24, R24, RZ, P1 ;  /* 0x000000ff18187208 */ /* 0x000fe20000800000 */
[----:B------:R1:W-:Y:S02]  /*5bf0*/  SYNCS.ARRIVE.TRANS64.RED.A1T0 RZ, [R25+URZ], RZ ;  /* 0x000000ff19ff79a7 */ /* 0x0003e4000810043f */
[----:B------:R-:W-:Y:S02]  /*5c00*/  FADD.FTZ R11, R11, R10 ;  /* 0x0000000a0b0b7221 */ /* 0x000fe40000010000 */
        /* <DEDUP_REMOVED lines=46> */
[----:B------:R0:W-:Y:S01]  /*5ef0*/  STSM.16.M88.4 [R190], R156 ;  /* 0x0000009cbe007844 */ /* 0x0001e20000000200 */
[----:B------:R-:W-:Y:S01]  /*5f00*/  FADD.FTZ R182, R182, R181 ;  /* 0x000000b5b6b67221 */ /* 0x000fe20000010000 */
        /* <DEDUP_REMOVED lines=21> */
[----:B------:R-:W3:Y:S08]  /*6060*/  MUFU.EX2 R173, R173 ;  /* 0x000000ad00ad7308 */ /* 0x000ef00000000800 */
[----:B------:R-:W4:Y:S01]  /*6070*/  MUFU.EX2 R174, R174 ;  /* 0x000000ae00ae7308 */ /* 0x000f220000000800 */
[----:B--2---:R-:W-:Y:S01]  /*6080*/  F2FP.F16.F32.PACK_AB R164, R172, R171 ;  /* 0x000000abaca4723e */ /* 0x004fe200000000ff */
[----:B------:R-:W-:-:S04]  /*6090*/  FADD.FTZ R171, R171, R170 ;  /* 0x000000aaabab7221 */ /* 0x000fc80000010000 */
[----:B------:R-:W-:Y:S02]  /*60a0*/  FADD.FTZ R172, R172, R171 ;  /* 0x000000abacac7221 */ /* 0x000fe40000010000 */
[----:B------:R-:W-:Y:S02]  /*60b0*/  MUFU.EX2 R215, R215 ;  /* 0x000000d700d77308 */ /* 0x000fe40000000800 */
[----:B---3--:R-:W-:-:S06]  /*60c0*/  FADD.FTZ R5, R173, R172 ;  /* 0x000000acad057221 */ /* 0x008fcc0000010000 */
[----:B------:R-:W2:Y:S01]  /*60d0*/  MUFU.EX2 R218, R218 ;  /* 0x000000da00da7308 */ /* 0x000ea20000000800 */
[C---:B----4-:R-:W-:Y:S01]  /*60e0*/  F2FP.F16.F32.PACK_AB R166, R174.reuse, R173 ;  /* 0x000000adaea6723e */ /* 0x050fe200000000ff */
[----:B------:R-:W-:-:S06]  /*60f0*/  FADD.FTZ R5, R174, R5 ;  /* 0x00000005ae057221 */ /* 0x000fcc0000010000 */
[----:B------:R-:W-:Y:S08]  /*6100*/  MUFU.EX2 R219, R219 ;  /* 0x000000db00db7308 */ /* 0x000ff00000000800 */
[----:B------:R-:W3:Y:S01]  /*6110*/  MUFU.EX2 R220, R220 ;  /* 0x000000dc00dc7308 */ /* 0x000ee20000000800 */
[----:B--2---:R-:W-:Y:S01]  /*6120*/  F2FP.F16.F32.PACK_AB R165, R218, R215 ;  /* 0x000000d7daa5723e */ /* 0x004fe200000000ff */
[----:B------:R-:W-:-:S04]  /*6130*/  FADD.FTZ R215, R215, R216 ;  /* 0x000000d8d7d77221 */ /* 0x000fc80000010000 */
[----:B------:R-:W-:Y:S01]  /*6140*/  FADD.FTZ R218, R218, R215 ;  /* 0x000000d7dada7221 */ /* 0x000fe20000010000 */
[----:B---3--:R-:W-:-:S03]  /*6150*/  F2FP.F16.F32.PACK_AB R167, R220, R219 ;  /* 0x000000dbdca7723e */ /* 0x008fc600000000ff */
[----:B------:R-:W-:Y:S02]  /*6160*/  FADD.FTZ R219, R219, R218 ;  /* 0x000000dadbdb7221 */ /* 0x000fe40000010000 */
[----:B------:R0:W-:Y:S01]  /*6170*/  STSM.16.M88.4 [R189], R164 ;  /* 0x000000a4bd007844 */ /* 0x0001e20000000200 */
[----:B-1----:R-:W-:Y:S01]  /*6180*/  WARPGROUP.ARRIVE ;  /* 0x00000000000079c5 */ /* 0x002fe20000000000 */
[----:B------:R-:W-:-:S05]  /*6190*/  FADD.FTZ R6, R220, R219 ;  /* 0x000000dbdc067221 */ /* 0x000fca0000010000 */
        /* <DEDUP_REMOVED lines=32> */
.L_x_8360:
[----:B------:R-:W0:Y:S01]  /*63a0*/  @P5 LDC R11, c[0x0][0x44c] ;  /* 0x00011300ff0b5b82 */ /* 0x000e220000000800 */
[----:B------:R-:W-:Y:S02]  /*63b0*/  IMAD.U32 R10, RZ, RZ, UR37 ;  /* 0x00000025ff0a7e24 */ /* 0x000fe4000f8e00ff */
[----:B------:R-:W-:Y:S02]  /*63c0*/  VIADD R168, R168, 0xfffffffe ;  /* 0xfffffffea8a87836 */ /* 0x000fe40000000000 */
[----:B------:R-:W-:-:S03]  /*63d0*/  VIADD R9, R9, 0x38860 ;  /* 0x0003886009097836 */ /* 0x000fc60000000000 */
[----:B------:R-:W1:Y:S01]  /*63e0*/  @P5 LDC R12, c[0x0][0x450] ;  /* 0x00011400ff0c5b82 */ /* 0x000e620000000800 */
[----:B------:R-:W-:Y:S02]  /*63f0*/  R2UR UR30, R168 ;  /* 0x00000000a81e72ca */ /* 0x000fe400000e0000 */
[----:B------:R-:W-:-:S04]  /*6400*/  PRMT R9, R202, 0x654, R9 ;  /* 0x00000654ca097816 */ /* 0x000fc80000000009 */
[----:B------:R2:W-:Y:S01]  /*6410*/  SYNCS.ARRIVE.TRANS64.RED.A1T0 RZ, [R9+URZ], RZ ;  /* 0x000000ff09ff79a7 */ /* 0x0005e2000810043f */
[----:B0-----:R-:W-:-:S05]  /*6420*/  @P5 IMAD.HI.U32 R11, R11, UR37, RZ ;  /* 0x000000250b0b5c27 */ /* 0x001fca000f8e00ff */
[----:B-1----:R-:W-:-:S04]  /*6430*/  @P5 SHF.R.U32.HI R10, RZ, R12, R11 ;  /* 0x0000000cff0a5219 */ /* 0x002fc8000001160b */
[----:B------:R-:W-:-:S04]  /*6440*/  IADD3 R10, R10, R186, -R185 ;  /* 0x000000ba0a0a7210 */ /* 0x000fc80007ffe8b9 */
[----:B------:R-:W-:-:S04]  /*6450*/  SHF.R.S32.HI R11, RZ, 0x1f, R10 ;  /* 0x0000001fff0b7819 */ /* 0x000fc8000001140a */
[----:B------:R-:W-:-:S04]  /*6460*/  LEA.HI R11, R11, R10, RZ, 0x6 ;  /* 0x0000000a0b0b7211 */ /* 0x000fc800078f30ff */
[----:B------:R-:W-:-:S04]  /*6470*/  SHF.R.S32.HI R11, RZ, 0x6, R11 ;  /* 0x00000006ff0b7819 */ /* 0x000fc8000001140b */
[----:B------:R-:W-:-:S13]  /*6480*/  R2UR UR29, R11 ;  /* 0x000000000b1d72ca */ /* 0x000fda00000e0000 */
[----:B------:R-:W-:-:S04]  /*6490*/  UISETP.LT.AND UP0, UPT, URZ, UR29, UPT ;  /* 0x0000001d3f00728c */ /* 0x000fc8000bf01270 */
[----:B------:R-:W-:-:S04]  /*64a0*/  USEL UR29, URZ, UR29, !UP0 ;  /* 0x0000001d3f1d7287 */ /* 0x000fc8000c000000 */
[----:B------:R-:W-:-:S06]  /*64b0*/  UISETP.GE.AND UP0, UPT, UR30, UR29, UPT ;  /* 0x0000001d1e00728c */ /* 0x000fcc000bf06270 */
[----:B------:R-:W-:-:S13]  /*64c0*/  PLOP3.LUT P1, PT, PT, PT, UP0, 0x80, 0x0 ;  /* 0x000000000000781c */ /* 0x000fda0003f2f008 */
[----:B--2---:R-:W-:Y:S05]  /*64d0*/  @!P1 BRA `(.L_x_8361) ;  /* 0x00000030009c9947 */ /* 0x004fea0003800000 */
[----:B------:R-:W-:Y:S01]  /*64e0*/  IMAD.MOV.U32 R11, RZ, RZ, R8 ;  /* 0x000000ffff0b7224 */ /* 0x000fe200078e0008 */
[----:B------:R-:W-:Y:S01]  /*64f0*/  ULDC UR28, c[0x0][0xa80] ;  /* 0x0002a000001c7ab9 */ /* 0x000fe20000000800 */
[----:B------:R-:W-:Y:S02]  /*6500*/  IMAD.MOV.U32 R10, RZ, RZ, R7 ;  /* 0x000000ffff0a7224 */ /* 0x000fe400078e0007 */
[----:B------:R-:W-:-:S07]  /*6510*/  IMAD.MOV.U32 R13, RZ, RZ, R2 ;  /* 0x000000ffff0d7224 */ /* 0x000fce00078e0002 */
.L_x_8372:
[----:B------:R-:W-:-:S05]  /*6520*/  VIADD R2, R13, 0x1 ;  /* 0x000000010d027836 */ /* 0x000fca0000000000 */
[----:B------:R-:W-:-:S04]  /*6530*/  ISETP.NE.AND P1, PT, R2, 0x2, PT ;  /* 0x000000020200780c */ /* 0x000fc80003f25270 */
[----:B------:R-:W-:Y:S02]  /*6540*/  SEL R7, RZ, 0x1, P1 ;  /* 0x00000001ff077807 */ /* 0x000fe40000800000 */
[----:B------:R-:W-:Y:S02]  /*6550*/  SEL R2, R2, RZ, P1 ;  /* 0x000000ff02027207 */ /* 0x000fe40000800000 */
[----:B------:R-:W-:Y:S01]  /*6560*/  LOP3.LUT R16, R16, R7, RZ, 0x3c, !PT ;  /* 0x0000000710107212 */ /* 0x000fe200078e3cff */
[----:B0-----:R-:W-:Y:S06]  /*6570*/  @!P0 BRA `(.L_x_8362) ;  /* 0x0000000000048947 */ /* 0x001fec0003800000 */
[----:B------:R-:W-:Y:S01]  /*6580*/  BPT.TRAP 0x1 ;  /* 0x000000040000795c */ /* 0x000fe20000300000 */
.L_x_8362:
[----:B------:R-:W-:Y:S01]  /*6590*/  IMAD R9, R2, 0x8, R17 ;  /* 0x0000000802097824 */ /* 0x000fe200078e0211 */
[----:B------:R-:W-:-:S04]  /*65a0*/  SHF.L.U32 R8, R16, 0x1f, RZ ;  /* 0x0000001f10087819 */ /* 0x000fc800000006ff */
[----:B------:R0:W1:Y:S01]  /*65b0*/  SYNCS.PHASECHK.TRANS64.TRYWAIT P1, [R9+URZ+0x38830], R8 ;  /* 0x03883008090075a7 */ /* 0x000062000802017f */
[----:B------:R-:W-:Y:S05]  /*65c0*/  @!P0 BRA `(.L_x_8363) ;  /* 0x0000000000048947 */ /* 0x000fea0003800000 */
[----:B------:R-:W-:Y:S01]  /*65d0*/  BPT.TRAP 0x1 ;  /* 0x000000040000795c */ /* 0x000fe20000300000 */
.L_x_8363:
[----:B------:R-:W-:Y:S01]  /*65e0*/  IMAD R7, R2, 0x200, R0 ;  /* 0x0000020002077824 */ /* 0x000fe200078e0200 */
[----:B-1----:R-:W-:Y:S06]  /*65f0*/  @P1 BRA `(.L_x_8364) ;  /* 0x0000000000081947 */ /* 0x002fec0003800000 */
[----:B------:R-:W1:Y:S02]  /*6600*/  SYNCS.PHASECHK.TRANS64.TRYWAIT P1, [R9+URZ+0x38830], R8 ;  /* 0x03883008090075a7 */ /* 0x000e64000802017f */
[----:B-1----:R-:W-:Y:S05]  /*6610*/  @!P1 BRA `(.L_x_8365) ;  /* 0x0000010000609947 */ /* 0x002fea0003800000 */
.L_x_8364:
        /* <DEDUP_REMOVED lines=22> */
.L_x_8366:
[----:B------:R2:W3:Y:S01]  /*6780*/  SYNCS.PHASECHK.TRANS64.TRYWAIT P1, [R9+URZ+0x38850], R8 ;  /* 0x03885008090075a7 */ /* 0x0004e2000802017f */
[----:B------:R-:W-:Y:S05]  /*6790*/  @!P0 BRA `(.L_x_8367) ;  /* 0x0000000000048947 */ /* 0x000fea0003800000 */
[----:B------:R-:W-:Y:S01]  /*67a0*/  BPT.TRAP 0x1 ;  /* 0x000000040000795c */ /* 0x000fe20000300000 */
.L_x_8367:
[----:B------:R-:W-:Y:S01]  /*67b0*/  IMAD R7, R2, 0x1000, R4 ;  /* 0x0000100002077824 */ /* 0x000fe200078e0204 */
[----:B---3--:R-:W-:Y:S06]  /*67c0*/  @P1 BRA `(.L_x_8368) ;  /* 0x0000000000081947 */ /* 0x008fec0003800000 */
[----:B------:R-:W3:Y:S02]  /*67d0*/  SYNCS.PHASECHK.TRANS64.TRYWAIT P1, [R9+URZ+0x38850], R8 ;  /* 0x03885008090075a7 */ /* 0x000ee4000802017f */
[----:B---3--:R-:W-:Y:S05]  /*67e0*/  @!P1 BRA `(.L_x_8369) ;  /* 0x0000010000009947 */ /* 0x008fea0003800000 */
.L_x_8368:
        /* <DEDUP_REMOVED lines=189> */
[----:B------:R-:W-:Y:S01]  /*73c0*/  IMAD.IADD R15, R21, 0x1, R8 ;  /* 0x00000001150f7824 */ /* 0x000fe200078e0208 */
[----:B------:R-:W-:Y:S02]  /*73d0*/  WARPGROUP.DEPBAR.LE gsb0, 0x0 ;  /* 0x00008000000079c5 */ /* 0x000fe40000010000 */
[----:B------:R-:W-:-:S08]  /*73e0*/  WARPGROUP.ARRIVE ;  /* 0x00000000000079c5 */ /* 0x000fd00000000000 */
[----:B------:R-:W-:Y:S01]  /*73f0*/  HGMMA.64x64x16.F32 R152, gdesc[UR24], R152, gsb0 ;  /* 0x00e00000189879f0 */ /* 0x000fe20008000898 */
[----:B------:R-:W-:Y:S01]  /*7400*/  R2UR UR24, R15 ;  /* 0x000000000f1872ca */ /* 0x000fe200000e0000 */
[----:B------:R-:W-:Y:S01]  /*7410*/  VIADD R15, R7, 0xa00 ;  /* 0x00000a00070f7836 */ /* 0x000fe20000000000 */
[----:B------:R-:W-:Y:S01]  /*7420*/  UMOV UR25, 0x40000040 ;  /* 0x4000004000197882 */ /* 0x000fe20000000000 */
[----:B------:R-:W-:Y:S02]  /*7430*/  UMOV UR27, 0x40000040 ;  /* 0x40000040001b7882 */ /* 0x000fe40000000000 */
[----:B------:R-:W-:-:S05]  /*7440*/  IMAD.IADD R20, R8, 0x1, R15 ;  /* 0x0000000108147824 */ /* 0x000fca00078e020f */
        /* <DEDUP_REMOVED lines=128> */
.L_x_8370:
        /* <DEDUP_REMOVED lines=9> */
[----:B------:R-:W-:-:S03]  /*7ce0*/  IADD3 R8, R186, UR6, -R18 ;  /* 0x00000006ba087c10 */ /* 0x000fc6000fffe812 */
[----:B------:R-:W0:Y:S02]  /*7cf0*/  SHFL.IDX PT, R15, R7, 0x1, 0x1c1f ;  /* 0x003c1f00070f7f89 */ /* 0x000e2400000e0000 */
[----:B------:R-:W-:Y:S02]  /*7d00*/  IMAD.IADD R8, R8, 0x1, -R185 ;  /* 0x0000000108087824 */ /* 0x000fe400078e0ab9 */
[----:B------:R-:W1:Y:S02]  /*7d10*/  SHFL.IDX PT, R7, R7, RZ, 0x1c1f ;  /* 0x001c1fff07077589 */ /* 0x000e6400000e0000 */
        /* <DEDUP_REMOVED lines=48> */
[----:B------:R-:W-:Y:S01]  /*8020*/  FMNMX.FTZ R14, R183, R12, !PT ;  /* 0x0000000cb70e7209 */ /* 0x000fe20007810000 */
[----:B-1----:R-:W-:-:S04]  /*8030*/  IMAD.IADD R12, R8, 0x1, R7 ;  /* 0x00000001080c7824 */ /* 0x002fc800078e0207 */
        /* <DEDUP_REMOVED lines=70> */
[----:B------:R-:W-:Y:S01]  /*84a0*/  FFMA.FTZ R181, R183, UR28, -R214 ;  /* 0x0000001cb7b57c23 */ /* 0x000fe200080108d6 */
[----:B------:R-:W0:Y:S01]  /*84b0*/  SHFL.BFLY PT, R158, R7, 0x2, 0x1f ;  /* 0x0c401f00079e7f89 */ /* 0x000e2200000e0000 */
[----:B------:R-:W-:Y:S08]  /*84c0*/  MUFU.EX2 R15, R15 ;  /* 0x0000000f000f7308 */ /* 0x000ff00000000800 */
[----:B------:R-:W-:Y:S08]  /*84d0*/  MUFU.EX2 R12, R12 ;  /* 0x0000000c000c7308 */ /* 0x000ff00000000800 */
[----:B------:R-:W-:Y:S01]  /*84e0*/  MUFU.EX2 R14, R177 ;  /* 0x000000b1000e7308 */ /* 0x000fe20000000800 */
[----:B0-----:R-:W-:-:S07]  /*84f0*/  FMNMX.FTZ R158, R7, R158, !PT ;  /* 0x0000009e079e7209 */ /* 0x001fce0007810000 */
[----:B------:R-:W0:Y:S01]  /*8500*/  MUFU.EX2 R169, R169 ;  /* 0x000000a900a97308 */ /* 0x000e220000000800 */
[----:B------:R-:W1:Y:S07]  /*8510*/  SHFL.BFLY PT, R7, R158, 0x1, 0x1f ;  /* 0x0c201f009e077f89 */ /* 0x000e6e00000e0000 */
[----:B------:R-:W-:Y:S08]  /*8520*/  MUFU.EX2 R20, R20 ;  /* 0x0000001400147308 */ /* 0x000ff00000000800 */
[----:B------:R-:W2:Y:S08]  /*8530*/  MUFU.EX2 R173, R173 ;  /* 0x000000ad00ad7308 */ /* 0x000eb00000000800 */
        /* <DEDUP_REMOVED lines=9> */
[----:B------:R-:W-:Y:S01]  /*85d0*/  FSEL R153, R7, RZ, P2 ;  /* 0x000000ff07997208 */ /* 0x000fe20001000000 */
[--C-:B------:R-:W-:Y:S01]  /*85e0*/  FFMA.FTZ R221, R152, UR28, -R158.reuse ;  /* 0x0000001c98dd7c23 */ /* 0x100fe2000801089e */
[----:B------:R-:W-:Y:S01]  /*85f0*/  FSEL R152, R8, RZ, P1 ;  /* 0x000000ff08987208 */ /* 0x000fe20000800000 */
[----:B------:R-:W-:Y:S01]  /*8600*/  FFMA.FTZ R214, R157, UR28, -R158 ;  /* 0x0000001c9dd67c23 */ /* 0x000fe2000801089e */
[----:B------:R-:W-:Y:S02]  /*8610*/  IMAD.MOV R157, RZ, RZ, -R184 ;  /* 0x000000ffff9d7224 */ /* 0x000fe400078e0ab8 */
[----:B------:R-:W-:Y:S01]  /*8620*/  FADD.FTZ R153, -R153, R10 ;  /* 0x0000000a99997221 */ /* 0x000fe20000010100 */
[--C-:B------:R-:W-:Y:S01]  /*8630*/  FFMA.FTZ R222, R213, UR28, -R158.reuse ;  /* 0x0000001cd5de7c23 */ /* 0x100fe2000801089e */
[----:B------:R-:W-:Y:S01]  /*8640*/  FADD.FTZ R152, -R152, R11 ;  /* 0x0000000b98987221 */ /* 0x000fe20000010100 */
[--C-:B------:R-:W-:Y:S01]  /*8650*/  FFMA.FTZ R213, R215, UR28, -R158.reuse ;  /* 0x0000001cd7d57c23 */ /* 0x100fe2000801089e */
[----:B------:R-:W-:Y:S01]  /*8660*/  FMUL.FTZ R215, R153, UR28 ;  /* 0x0000001c99d77c20 */ /* 0x000fe20008410000 */
[----:B------:R-:W-:Y:S01]  /*8670*/  ISETP.NE.AND P1, PT, R18, R157, PT ;  /* 0x0000009d1200720c */ /* 0x000fe20003f25270 */
[----:B------:R-:W-:Y:S01]  /*8680*/  FMUL.FTZ R152, R152, UR28 ;  /* 0x0000001c98987c20 */ /* 0x000fe20008410000 */
[--C-:B------:R-:W-:Y:S01]  /*8690*/  FFMA.FTZ R183, R156, UR28, -R158.reuse ;  /* 0x0000001c9cb77c23 */ /* 0x100fe2000801089e */
[--C-:B------:R-:W-:Y:S01]  /*86a0*/  FFMA.FTZ R156, R176, UR28, -R158.reuse ;  /* 0x0000001cb09c7c23 */ /* 0x100fe2000801089e */
[----:B------:R-:W-:Y:S01]  /*86b0*/  FFMA.FTZ R224, R154, UR28, -R158 ;  /* 0x0000001c9ae07c23 */ /* 0x000fe2000801089e */
[----:B------:R-:W1:Y:S01]  /*86c0*/  MUFU.EX2 R10, R152 ;  /* 0x00000098000a7308 */ /* 0x000e620000000800 */
[----:B------:R-:W-:-:S02]  /*86d0*/  VIADD R153, R9, 0x38840 ;  /* 0x0003884009997836 */ /* 0x000fc40000000000 */
[--C-:B------:R-:W-:Y:S01]  /*86e0*/  FFMA.FTZ R217, R160, UR28, -R158.reuse ;  /* 0x0000001ca0d97c23 */ /* 0x100fe2000801089e */
[--C-:B------:R-:W-:Y:S01]  /*86f0*/  FFMA.FTZ R218, R161, UR28, -R158.reuse ;  /* 0x0000001ca1da7c23 */ /* 0x100fe2000801089e */
[--C-:B------:R-:W-:Y:S01]  /*8700*/  FFMA.FTZ R219, R164, UR28, -R158.reuse ;  /* 0x0000001ca4db7c23 */ /* 0x100fe2000801089e */
[--C-:B------:R-:W-:Y:S01]  /*8710*/  FFMA.FTZ R220, R165, UR28, -R158.reuse ;  /* 0x0000001ca5dc7c23 */ /* 0x100fe2000801089e */
[----:B------:R-:W-:Y:S01]  /*8720*/  PRMT R153, R202, 0x654, R153 ;  /* 0x00000654ca997816 */ /* 0x000fe20000000099 */
[----:B------:R-:W-:Y:S01]  /*8730*/  FFMA.FTZ R172, R172, UR28, -R158 ;  /* 0x0000001cacac7c23 */ /* 0x000fe2000801089e */
[----:B------:R-:W3:Y:S01]  /*8740*/  MUFU.EX2 R215, R215 ;  /* 0x000000d700d77308 */ /* 0x000ee20000000800 */
[----:B------:R-:W-:Y:S02]  /*8750*/  @!P1 IMAD R154, R13, 0x40, R22 ;  /* 0x000000400d9a9824 */ /* 0x000fe400078e0216 */
[--C-:B------:R-:W-:Y:S01]  /*8760*/  FFMA.FTZ R13, R216, UR28, -R158.reuse ;  /* 0x0000001cd80d7c23 */ /* 0x100fe2000801089e */
[----:B------:R4:W-:Y:S01]  /*8770*/  SYNCS.ARRIVE.TRANS64.RED.A1T0 RZ, [R153+URZ], RZ ;  /* 0x000000ff99ff79a7 */ /* 0x0009e2000810043f */
[----:B------:R-:W-:Y:S01]  /*8780*/  FFMA.FTZ R216, R155, UR28, -R158 ;  /* 0x0000001c9bd87c23 */ /* 0x000fe2000801089e */
[----:B------:R-:W-:Y:S01]  /*8790*/  IMAD R176, R2, 0x1000, R19 ;  /* 0x0000100002b07824 */ /* 0x000fe200078e0213 */
[----:B0-----:R-:W-:Y:S01]  /*87a0*/  F2FP.F16.F32.PACK_AB R155, R169, R14 ;  /* 0x0000000ea99b723e */ /* 0x001fe200000000ff */
[----:B------:R0:W-:Y:S01]  /*87b0*/  MUFU.EX2 R11, R156 ;  /* 0x0000009c000b7308 */ /* 0x0001e20000000800 */
[----:B--2---:R-:W-:Y:S01]  /*87c0*/  F2FP.F16.F32.PACK_AB R157, R173, R20 ;  /* 0x00000014ad9d723e */ /* 0x004fe200000000ff */
[-C--:B-1----:R-:W-:Y:S01]  /*87d0*/  FMUL.FTZ R26, R26, R10.reuse ;  /* 0x0000000a1a1a7220 */ /* 0x082fe20000410000 */
[----:B----4-:R-:W-:Y:S01]  /*87e0*/  F2FP.F16.F32.PACK_AB R153, R12, R15 ;  /* 0x0000000f0c99723e */ /* 0x010fe200000000ff */
[----:B------:R-:W-:Y:S01]  /*87f0*/  FMUL.FTZ R27, R27, R10 ;  /* 0x0000000a1b1b7220 */ /* 0x000fe20000410000 */
[----:B------:R-:W-:Y:S01]  /*8800*/  F2FP.F16.F32.PACK_AB R159, R177, R168 ;  /* 0x000000a8b19f723e */ /* 0x000fe200000000ff */
[----:B------:R-:W-:Y:S01]  /*8810*/  FMUL.FTZ R30, R30, R10 ;  /* 0x0000000a1e1e7220 */ /* 0x000fe20000410000 */
[----:B------:R-:W-:Y:S01]  /*8820*/  R2UR UR6, R176 ;  /* 0x00000000b00672ca */ /* 0x000fe200000e0000 */
[----:B------:R-:W-:Y:S01]  /*8830*/  MUFU.EX2 R182, R182 ;  /* 0x000000b600b67308 */ /* 0x000fe20000000800 */
[----:B0-----:R-:W-:-:S02]  /*8840*/  @!P1 IMAD R156, R154, 0x4, R17 ;  /* 0x000000049a9c9824 */ /* 0x001fc400078e0211 */
[-C--:B---3--:R-:W-:Y:S01]  /*8850*/  FMUL.FTZ R24, R24, R215.reuse ;  /* 0x000000d718187220 */ /* 0x088fe20000410000 */
[-C--:B------:R-:W-:Y:S01]  /*8860*/  FMUL.FTZ R25, R25, R215.reuse ;  /* 0x000000d719197220 */ /* 0x080fe20000410000 */
[-C--:B------:R-:W-:Y:S01]  /*8870*/  FMUL.FTZ R28, R28, R215.reuse ;  /* 0x000000d71c1c7220 */ /* 0x080fe20000410000 */
[-C--:B------:R-:W-:Y:S01]  /*8880*/  FMUL.FTZ R29, R29, R215.reuse ;  /* 0x000000d71d1d7220 */ /* 0x080fe20000410000 */
[----:B------:R-:W-:Y:S01]  /*8890*/  @!P1 STS [R156+0x38400], R215 ;  /* 0x038400d79c009388 */ /* 0x000fe20000000800 */
[-C--:B------:R-:W-:Y:S01]  /*88a0*/  FMUL.FTZ R31, R31, R10.reuse ;  /* 0x0000000a1f1f7220 */ /* 0x080fe20000410000 */
[----:B------:R-:W0:Y:S01]  /*88b0*/  MUFU.EX2 R21, R21 ;  /* 0x0000001500157308 */ /* 0x000e220000000800 */
[-C--:B------:R-:W-:Y:S01]  /*88c0*/  FMUL.FTZ R32, R32, R215.reuse ;  /* 0x000000d720207220 */ /* 0x080fe20000410000 */
[----:B------:R1:W-:Y:S01]  /*88d0*/  @!P1 STS [R156+0x38420], R10 ;  /* 0x0384200a9c009388 */ /* 0x0003e20000000800 */
        /* <DEDUP_REMOVED lines=59> */
[----:B------:R-:W-:Y:S01]  /*8c90*/  FMUL.FTZ R81, R81, R215 ;  /* 0x000000d751517220 */ /* 0x000fe20000410000 */
[-C--:B------:R-:W-:Y:S01]  /*8ca0*/  FMUL.FTZ R82, R82, R10.reuse ;  /* 0x0000000a52527220 */ /* 0x080fe20000410000 */
[----:B------:R-:W-:Y:S01]  /*8cb0*/  MUFU.EX2 R174, R174 ;  /* 0x000000ae00ae7308 */ /* 0x000fe20000000800 */
[----:B0-----:R-:W-:Y:S01]  /*8cc0*/  F2FP.F16.F32.PACK_AB R158, R220, R219 ;  /* 0x000000dbdc9e723e */ /* 0x001fe200000000ff */
        /* <DEDUP_REMOVED lines=80> */
[----:B------:R-:W-:Y:S01]  /*91d0*/  FMUL.FTZ R149, R149, R215 ;  /* 0x000000d795957220 */ /* 0x000fe20000410000 */
[-C--:B------:R-:W-:Y:S01]  /*91e0*/  FMUL.FTZ R150, R150, R10.reuse ;  /* 0x0000000a96967220 */ /* 0x080fe20000410000 */
[----:B------:R-:W-:Y:S01]  /*91f0*/  FMUL.FTZ R151, R151, R10 ;  /* 0x0000000a97977220 */ /* 0x000fe20000410000 */
[----:B-1----:R-:W-:Y:S01]  /*9200*/  F2FP.F16.F32.PACK_AB R165, R179, R178 ;  /* 0x000000b2b3a5723e */ /* 0x002fe200000000ff */
[----:B------:R1:W-:Y:S01]  /*9210*/  STSM.16.M88.4 [R187+0x36400], R152 ;  /* 0x03640098bb007844 */ /* 0x0003e20000000200 */
[----:B------:R-:W-:Y:S01]  /*9220*/  VIADD R223, R176, 0x80 ;  /* 0x00000080b0df7836 */ /* 0x000fe20000000000 */
[----:B------:R-:W-:Y:S01]  /*9230*/  MUFU.EX2 R13, R13 ;  /* 0x0000000d000d7308 */ /* 0x000fe20000000800 */
[----:B0-----:R-:W-:Y:S01]  /*9240*/  F2FP.F16.F32.PACK_AB R167, R181, R180 ;  /* 0x000000b4b5a7723e */ /* 0x001fe200000000ff */
[----:B------:R1:W-:Y:S01]  /*9250*/  STSM.16.M88.4 [R190], R156 ;  /* 0x0000009cbe007844 */ /* 0x0003e20000000200 */
[----:B------:R-:W-:Y:S01]  /*9260*/  FFMA.FTZ R15, R10, R6, R15 ;  /* 0x000000060a0f7223 */ /* 0x000fe2000001000f */
[----:B------:R-:W-:-:S02]  /*9270*/  FFMA.FTZ R182, R215, R5, R182 ;  /* 0x00000005d7b67223 */ /* 0x000fc400000100b6 */
[----:B------:R1:W-:Y:S01]  /*9280*/  STSM.16.M88.4 [R188], R160 ;  /* 0x000000a0bc007844 */ /* 0x0003e20000000200 */
[----:B------:R-:W-:Y:S01]  /*9290*/  FADD.FTZ R15, R12, R15 ;  /* 0x0000000f0c0f7221 */ /* 0x000fe20000010000 */
[----:B------:R-:W0:Y:S01]  /*92a0*/  MUFU.EX2 R216, R216 ;  /* 0x000000d800d87308 */ /* 0x000e220000000800 */
[----:B--2---:R-:W-:Y:S01]  /*92b0*/  F2FP.F16.F32.PACK_AB R164, R224, R11 ;  /* 0x0000000be0a4723e */ /* 0x004fe200000000ff */
        /* <DEDUP_REMOVED lines=8> */
[----:B0-----:R-:W-:Y:S02]  /*9340*/  F2FP.F16.F32.PACK_AB R166, R216, R13 ;  /* 0x0000000dd8a6723e */ /* 0x001fe400000000ff */
        /* <DEDUP_REMOVED lines=54> */
.L_x_8371:
[----:B------:R-:W-:Y:S01]  /*96b0*/  UISETP.GT.AND UP0, UPT, UR30, UR29, UPT ;  /* 0x0000001d1e00728c */ /* 0x000fe2000bf04270 */
[----:B------:R-:W-:Y:S01]  /*96c0*/  VIADD R9, R9, 0x38860 ;  /* 0x0003886009097836 */ /* 0x000fe20000000000 */
[----:B------:R-:W-:Y:S01]  /*96d0*/  UIADD3 UR30, UR30, -0x1, URZ ;  /* 0xffffffff1e1e7890 */ /* 0x000fe2000fffe03f */
[----:B------:R-:W-:Y:S02]  /*96e0*/  IMAD.MOV.U32 R11, RZ, RZ, R8 ;  /* 0x000000ffff0b7224 */ /* 0x000fe400078e0008 */
[----:B------:R-:W-:Y:S01]  /*96f0*/  IMAD.MOV.U32 R10, RZ, RZ, R7 ;  /* 0x000000ffff0a7224 */ /* 0x000fe200078e0007 */
[----:B------:R-:W-:Y:S01]  /*9700*/  PLOP3.LUT P1, PT, PT, PT, UP0, 0x80, 0x0 ;  /* 0x000000000000781c */ /* 0x000fe20003f2f008 */
[----:B------:R-:W-:Y:S01]  /*9710*/  IMAD.MOV.U32 R13, RZ, RZ, R2 ;  /* 0x000000ffff0d7224 */ /* 0x000fe200078e0002 */
[----:B------:R-:W-:-:S04]  /*9720*/  PRMT R9, R202, 0x654, R9 ;  /* 0x00000654ca097816 */ /* 0x000fc80000000009 */
[----:B------:R0:W-:Y:S07]  /*9730*/  SYNCS.ARRIVE.TRANS64.RED.A1T0 RZ, [R9+URZ], RZ ;  /* 0x000000ff09ff79a7 */ /* 0x0001ee000810043f */
[----:B------:R-:W-:Y:S05]  /*9740*/  @P1 BRA `(.L_x_8372) ;  /* 0xffffffcc00741947 */ /* 0x000fea000383ffff */
.L_x_8361:
[----:B------:R-:W-:-:S13]  /*9750*/  ISETP.LE.AND P1, PT, RZ, UR30, PT ;  /* 0x0000001eff007c0c */ /* 0x000fda000bf23270 */
[----:B------:R-:W-:Y:S05]  /*9760*/  @!P1 BRA `(.L_x_8373) ;  /* 0x0000002c004c9947 */ /* 0x000fea0003800000 */
[----:B------:R-:W-:Y:S01]  /*9770*/  IMAD.MOV.U32 R185, RZ, RZ, R8 ;  /* 0x000000ffffb97224 */ /* 0x000fe200078e0008 */
[----:B------:R-:W-:Y:S01]  /*9780*/  ULDC UR28, c[0x0][0xa80] ;  /* 0x0002a000001c7ab9 */ /* 0x000fe20000000800 */
[----:B------:R-:W-:Y:S02]  /*9790*/  IMAD.MOV.U32 R10, RZ, RZ, R7 ;  /* 0x000000ffff0a7224 */ /* 0x000fe400078e0007 */
[----:B------:R-:W-:-:S07]  /*97a0*/  IMAD.MOV.U32 R213, RZ, RZ, R2 ;  /* 0x000000ffffd57224 */ /* 0x000fce00078e0002 */
.L_x_8384:
[----:B------:R-:W-:-:S05]  /*97b0*/  VIADD R2, R213, 0x1 ;  /* 0x00000001d5027836 */ /* 0x000fca0000000000 */
[----:B------:R-:W-:-:S04]  /*97c0*/  ISETP.NE.AND P1, PT, R2, 0x2, PT ;  /* 0x000000020200780c */ /* 0x000fc80003f25270 */
[----:B------:R-:W-:Y:S02]  /*97d0*/  SEL R7, RZ, 0x1, P1 ;  /* 0x00000001ff077807 */ /* 0x000fe40000800000 */
[----:B------:R-:W-:Y:S02]  /*97e0*/  SEL R2, R2, RZ, P1 ;  /* 0x000000ff02027207 */ /* 0x000fe40000800000 */
[----:B------:R-:W-:Y:S01]  /*97f0*/  LOP3.LUT R16, R16, R7, RZ, 0x3c, !PT ;  /* 0x0000000710107212 */ /* 0x000fe200078e3cff */
[----:B-1----:R-:W-:Y:S06]  /*9800*/  @!P0 BRA `(.L_x_8374) ;  /* 0x0000000000048947 */ /* 0x002fec0003800000 */
[----:B------:R-:W-:Y:S01]  /*9810*/  BPT.TRAP 0x1 ;  /* 0x000000040000795c */ /* 0x000fe20000300000 */
.L_x_8374:
[----:B0-----:R-:W-:Y:S01]  /*9820*/  IMAD R9, R2, 0x8, R17 ;  /* 0x0000000802097824 */ /* 0x001fe200078e0211 */
[----:B------:R-:W-:-:S04]  /*9830*/  SHF.L.U32 R8, R16, 0x1f, RZ ;  /* 0x0000001f10087819 */ /* 0x000fc800000006ff */
[----:B------:R0:W1:Y:S01]  /*9840*/  SYNCS.PHASECHK.TRANS64.TRYWAIT P1, [R9+URZ+0x38830], R8 ;  /* 0x03883008090075a7 */ /* 0x000062000802017f */
[----:B------:R-:W-:Y:S05]  /*9850*/  @!P0 BRA `(.L_x_8375) ;  /* 0x0000000000048947 */ /* 0x000fea0003800000 */
[----:B------:R-:W-:Y:S01]  /*9860*/  BPT.TRAP 0x1 ;  /* 0x000000040000795c */ /* 0x000fe20000300000 */
.L_x_8375:
[----:B------:R-:W-:Y:S01]  /*9870*/  IMAD R7, R2, 0x200, R0 ;  /* 0x0000020002077824 */ /* 0x000fe200078e0200 */
[----:B-1----:R-:W-:Y:S06]  /*9880*/  @P1 BRA `(.L_x_8376) ;  /* 0x0000000000081947 */ /* 0x002fec0003800000 */
[----:B------:R-:W1:Y:S02]  /*9890*/  SYNCS.PHASECHK.TRANS64.TRYWAIT P1, [R9+URZ+0x38830], R8 ;  /* 0x03883008090075a7 */ /* 0x000e64000802017f */
[----:B-1----:R-:W-:Y:S05]  /*98a0*/  @!P1 BRA `(.L_x_8377) ;  /* 0x000000cc00e49947 */ /* 0x002fea0003800000 */
.L_x_8376:
        /* <DEDUP_REMOVED lines=22> */
.L_x_8378:
[----:B------:R2:W3:Y:S01]  /*9a10*/  SYNCS.PHASECHK.TRANS64.TRYWAIT P1, [R9+URZ+0x38850], R8 ;  /* 0x03885008090075a7 */ /* 0x0004e2000802017f */
[----:B------:R-:W-:Y:S05]  /*9a20*/  @!P0 BRA `(.L_x_8379) ;  /* 0x0000000000048947 */ /* 0x000fea0003800000 */
[----:B------:R-:W-:Y:S01]  /*9a30*/  BPT.TRAP 0x1 ;  /* 0x000000040000795c */ /* 0x000fe20000300000 */
.L_x_8379:
[----:B------:R-:W-:Y:S01]  /*9a40*/  IMAD R7, R2, 0x1000, R4 ;  /* 0x0000100002077824 */ /* 0x000fe200078e0204 */
[----:B---3--:R-:W-:Y:S06]  /*9a50*/  @P1 BRA `(.L_x_8380) ;  /* 0x0000000000081947 */ /* 0x008fec0003800000 */
[----:B------:R-:W3:Y:S02]  /*9a60*/  SYNCS.PHASECHK.TRANS64.TRYWAIT P1, [R9+URZ+0x38850], R8 ;  /* 0x03885008090075a7 */ /* 0x000ee4000802017f */
[----:B---3--:R-:W-:Y:S05]  /*9a70*/  @!P1 BRA `(.L_x_8381) ;  /* 0x000000cc00849947 */ /* 0x008fea0003800000 */
.L_x_8380:
        /* <DEDUP_REMOVED lines=326> */
.L_x_8382:
[----:B------:R-:W-:Y:S01]  /*aee0*/  FMNMX.FTZ R8, R152, R10, !PT ;  /* 0x0000000a98087209 */ /* 0x000fe20007810000 */
[----:B------:R-:W-:Y:S01]  /*aef0*/  IMAD R220, R2, 0x1000, R19 ;  /* 0x0000100002dc7824 */ /* 0x000fe200078e0213 */
[----:B------:R-:W-:Y:S02]  /*af00*/  UMOV UR7, 0x40000040 ;  /* 0x4000004000077882 */ /* 0x000fe40000000000 */
[----:B------:R-:W-:Y:S02]  /*af10*/  FMNMX.FTZ R7, R153, R8, !PT ;  /* 0x0000000899077209 */ /* 0x000fe40007810000 */
        /* <DEDUP_REMOVED lines=109> */
[----:B------:R-:W-:Y:S01]  /*b5f0*/  FFMA.FTZ R153, R181, UR28, -R204 ;  /* 0x0000001cb5997c23 */ /* 0x000fe200080108cc */
[----:B------:R-:W-:Y:S01]  /*b600*/  MUFU.EX2 R186, R186 ;  /* 0x000000ba00ba7308 */ /* 0x000fe20000000800 */
[----:B-1----:R-:W-:Y:S01]  /*b610*/  F2FP.F16.F32.PACK_AB R156, R20, R15 ;  /* 0x0000000f149c723e */ /* 0x002fe200000000ff */
        /* <DEDUP_REMOVED lines=11> */
[--C-:B------:R-:W-:Y:S01]  /*b6d0*/  FFMA.FTZ R204, R154, UR28, -R152.reuse ;  /* 0x0000001c9acc7c23 */ /* 0x100fe20008010898 */
[--C-:B------:R-:W-:Y:S01]  /*b6e0*/  FFMA.FTZ R215, R155, UR28, -R152.reuse ;  /* 0x0000001c9bd77c23 */ /* 0x100fe20008010898 */
[----:B------:R-:W-:Y:S01]  /*b6f0*/  FFMA.FTZ R214, R158, UR28, -R152 ;  /* 0x0000001c9ed67c23 */ /* 0x000fe20008010898 */
[----:B------:R-:W1:Y:S01]  /*b700*/  MUFU.EX2 R181, R181 ;  /* 0x000000b500b57308 */ /* 0x000e620000000800 */
[----:B0-----:R-:W-:-:S02]  /*b710*/  IMAD.MOV R153, RZ, RZ, -R184 ;  /* 0x000000ffff997224 */ /* 0x001fc400078e0ab8 */
[--C-:B------:R-:W-:Y:S01]  /*b720*/  FFMA.FTZ R217, R159, UR28, -R152.reuse ;  /* 0x0000001c9fd97c23 */ /* 0x100fe20008010898 */
[--C-:B------:R-:W-:Y:S01]  /*b730*/  FFMA.FTZ R216, R162, UR28, -R152.reuse ;  /* 0x0000001ca2d87c23 */ /* 0x100fe20008010898 */
[--C-:B------:R-:W-:Y:S01]  /*b740*/  FFMA.FTZ R219, R163, UR28, -R152.reuse ;  /* 0x0000001ca3db7c23 */ /* 0x100fe20008010898 */
[--C-:B------:R-:W-:Y:S01]  /*b750*/  FFMA.FTZ R218, R166, UR28, -R152.reuse ;  /* 0x0000001ca6da7c23 */ /* 0x100fe20008010898 */
[----:B------:R-:W-:Y:S01]  /*b760*/  ISETP.NE.AND P1, PT, R18, R153, PT ;  /* 0x000000991200720c */ /* 0x000fe20003f25270 */
[----:B------:R-:W-:Y:S02]  /*b770*/  VIADD R153, R9, 0x38840 ;  /* 0x0003884009997836 */ /* 0x000fe40000000000 */
[--C-:B------:R-:W-:Y:S01]  /*b780*/  FFMA.FTZ R221, R167, UR28, -R152.reuse ;  /* 0x0000001ca7dd7c23 */ /* 0x100fe20008010898 */
[--C-:B------:R-:W-:Y:S01]  /*b790*/  FFMA.FTZ R170, R170, UR28, -R152.reuse ;  /* 0x0000001caaaa7c23 */ /* 0x100fe20008010898 */
[--C-:B------:R-:W-:Y:S01]  /*b7a0*/  FFMA.FTZ R171, R171, UR28, -R152.reuse ;  /* 0x0000001cabab7c23 */ /* 0x100fe20008010898 */
[--C-:B------:R-:W-:Y:S01]  /*b7b0*/  FFMA.FTZ R174, R174, UR28, -R152.reuse ;  /* 0x0000001caeae7c23 */ /* 0x100fe20008010898 */
[----:B------:R-:W-:Y:S01]  /*b7c0*/  PRMT R153, R202, 0x654, R153 ;  /* 0x00000654ca997816 */ /* 0x000fe20000000099 */
[--C-:B------:R-:W-:Y:S01]  /*b7d0*/  FFMA.FTZ R175, R175, UR28, -R152.reuse ;  /* 0x0000001cafaf7c23 */ /* 0x100fe20008010898 */
[--C-:B------:R-:W-:Y:S01]  /*b7e0*/  FFMA.FTZ R178, R178, UR28, -R152.reuse ;  /* 0x0000001cb2b27c23 */ /* 0x100fe20008010898 */
[--C-:B------:R-:W-:Y:S01]  /*b7f0*/  FFMA.FTZ R179, R179, UR28, -R152.reuse ;  /* 0x0000001cb3b37c23 */ /* 0x100fe20008010898 */
[----:B------:R0:W-:Y:S01]  /*b800*/  SYNCS.ARRIVE.TRANS64.RED.A1T0 RZ, [R153+URZ], RZ ;  /* 0x000000ff99ff79a7 */ /* 0x0001e2000810043f */
[--C-:B------:R-:W-:Y:S01]  /*b810*/  FFMA.FTZ R182, R182, UR28, -R152.reuse ;  /* 0x0000001cb6b67c23 */ /* 0x100fe20008010898 */
[----:B------:R-:W-:Y:S01]  /*b820*/  FFMA.FTZ R183, R183, UR28, -R152 ;  /* 0x0000001cb7b77c23 */ /* 0x000fe20008010898 */
[----:B------:R-:W-:Y:S01]  /*b830*/  @!P1 IMAD R154, R213, 0x40, R22 ;  /* 0x00000040d59a9824 */ /* 0x000fe200078e0216 */
[----:B------:R-:W-:Y:S01]  /*b840*/  MUFU.EX2 R204, R204 ;  /* 0x000000cc00cc7308 */ /* 0x000fe20000000800 */
[----:B------:R-:W-:Y:S01]  /*b850*/  F2FP.F16.F32.PACK_AB R152, R12, R11 ;  /* 0x0000000b0c98723e */ /* 0x000fe200000000ff */
[----:B-1----:R-:W-:Y:S01]  /*b860*/  FMUL.FTZ R26, R26, R181 ;  /* 0x000000b51a1a7220 */ /* 0x002fe20000410000 */
[----:B------:R-:W-:Y:S01]  /*b870*/  @!P1 IMAD R154, R154, 0x4, R17 ;  /* 0x000000049a9a9824 */ /* 0x000fe200078e0211 */
[----:B------:R-:W-:Y:S01]  /*b880*/  F2FP.F16.F32.PACK_AB R158, R186, R21 ;  /* 0x00000015ba9e723e */ /* 0x000fe200000000ff */
[-C--:B------:R-:W-:Y:S01]  /*b890*/  FMUL.FTZ R27, R27, R181.reuse ;  /* 0x000000b51b1b7220 */ /* 0x080fe20000410000 */
[-C--:B------:R-:W-:Y:S01]  /*b8a0*/  FMUL.FTZ R30, R30, R181.reuse ;  /* 0x000000b51e1e7220 */ /* 0x080fe20000410000 */
        /* <DEDUP_REMOVED lines=182> */
.L_x_8383:
[----:B------:R-:W-:Y:S01]  /*c410*/  ISETP.LT.AND P1, PT, RZ, UR30, PT ;  /* 0x0000001eff007c0c */ /* 0x000fe2000bf21270 */
[----:B------:R-:W-:Y:S01]  /*c420*/  VIADD R9, R9, 0x38860 ;  /* 0x0003886009097836 */ /* 0x000fe20000000000 */
[----:B------:R-:W-:Y:S01]  /*c430*/  UIADD3 UR30, UR30, -0x1, URZ ;  /* 0xffffffff1e1e7890 */ /* 0x000fe2000fffe03f */
[----:B------:R-:W-:Y:S02]  /*c440*/  IMAD.MOV.U32 R185, RZ, RZ, R8 ;  /* 0x000000ffffb97224 */ /* 0x000fe400078e0008 */
[----:B------:R-:W-:Y:S01]  /*c450*/  IMAD.MOV.U32 R10, RZ, RZ, R7 ;  /* 0x000000ffff0a7224 */ /* 0x000fe200078e0007 */
[----:B------:R-:W-:Y:S01]  /*c460*/  PRMT R9, R202, 0x654, R9 ;  /* 0x00000654ca097816 */ /* 0x000fe20000000009 */
[----:B------:R-:W-:-:S03]  /*c470*/  IMAD.MOV.U32 R213, RZ, RZ, R2 ;  /* 0x000000ffffd57224 */ /* 0x000fc600078e0002 */
[----:B------:R1:W-:Y:S03]  /*c480*/  SYNCS.ARRIVE.TRANS64.RED.A1T0 RZ, [R9+URZ], RZ ;  /* 0x000000ff09ff79a7 */ /* 0x0003e6000810043f */
[----:B------:R-:W-:Y:S05]  /*c490*/  @P1 BRA `(.L_x_8384) ;  /* 0xffffffd000c41947 */ /* 0x000fea000383ffff */
.L_x_8373:
[----:B------:R-:W2:Y:S01]  /*c4a0*/  SHFL.BFLY PT, R0, R5, 0x2, 0x1f ;  /* 0x0c401f0005007f89 */ /* 0x000ea200000e0000 */
[----:B------:R-:W-:-:S03]  /*c4b0*/  UIADD3 UR36, UR36, 0x1, URZ ;  /* 0x0000000124247890 */ /* 0x000fc6000fffe03f */
[----:B01----:R-:W0:Y:S01]  /*c4c0*/  SHFL.BFLY PT, R9, R6, 0x2, 0x1f ;  /* 0x0c401f0006097f89 */ /* 0x003e2200000e0000 */
[----:B------:R-:W-:Y:S08]  /*c4d0*/  BAR.ARV 0x8, 0x100 ;  /* 0x0204000000007b1d */ /* 0x000ff00000002000 */
[----:B------:R-:W-:Y:S01]  /*c4e0*/  BAR.SYNC.DEFER_BLOCKING 0xf, 0x100 ;  /* 0x03c4000000007b1d */ /* 0x000fe20000010000 */
[----:B--2---:R-:W-:Y:S01]  /*c4f0*/  FADD.FTZ R4, R0, R5 ;  /* 0x0000000500047221 */ /* 0x004fe20000010000 */
[----:B------:R-:W-:-:S02]  /*c500*/  VIADD R5, R2, 0x1 ;  /* 0x0000000102057836 */ /* 0x000fc40000000000 */
[----:B0-----:R-:W-:Y:S02]  /*c510*/  FADD.FTZ R9, R9, R6 ;  /* 0x0000000609097221 */ /* 0x001fe40000010000 */
[----:B------:R-:W0:Y:S01]  /*c520*/  SHFL.BFLY PT, R3, R4, 0x1, 0x1f ;  /* 0x0c201f0004037f89 */ /* 0x000e2200000e0000 */
[----:B------:R-:W-:-:S03]  /*c530*/  ISETP.NE.AND P1, PT, R5, 0x2, PT ;  /* 0x000000020500780c */ /* 0x000fc60003f25270 */
[----:B------:R-:W1:Y:S01]  /*c540*/  SHFL.BFLY PT, R10, R9, 0x1, 0x1f ;  /* 0x0c201f00090a7f89 */ /* 0x000e6200000e0000 */
[----:B0-----:R-:W-:Y:S01]  /*c550*/  FADD.FTZ R0, R4, R3 ;  /* 0x0000000304007221 */ /* 0x001fe20000010000 */
[----:B------:R-:W-:Y:S02]  /*c560*/  IMAD.MOV R3, RZ, RZ, -R184 ;  /* 0x000000ffff037224 */ /* 0x000fe400078e0ab8 */
[----:B------:R-:W-:Y:S02]  /*c570*/  IMAD.MOV.U32 R4, RZ, RZ, RZ ;  /* 0x000000ffff047224 */ /* 0x000fe400078e00ff */
[----:B-1----:R-:W-:Y:S01]  /*c580*/  FADD.FTZ R6, R9, R10 ;  /* 0x0000000a09067221 */ /* 0x002fe20000010000 */
[----:B------:R-:W-:Y:S02]  /*c590*/  FSETP.NE.FTZ.AND P2, PT, R0, RZ, PT ;  /* 0x000000ff0000720b */ /* 0x000fe40003f55000 */
[----:B------:R-:W-:Y:S01]  /*c5a0*/  ISETP.NE.AND P0, PT, R18, R3, PT ;  /* 0x000000031200720c */ /* 0x000fe20003f05270 */
[----:B------:R-:W-:Y:S01]  /*c5b0*/  IMAD.MOV.U32 R3, RZ, RZ, RZ ;  /* 0x000000ffff037224 */ /* 0x000fe200078e00ff */
[----:B------:R-:W-:-:S02]  /*c5c0*/  FSETP.NE.FTZ.AND P3, PT, R6, RZ, PT ;  /* 0x000000ff0600720b */ /* 0x000fc40003f75000 */
[----:B------:R-:W-:-:S04]  /*c5d0*/  SEL R9, RZ, 0x1, P1 ;  /* 0x00000001ff097807 */ /* 0x000fc80000800000 */
[----:B------:R-:W-:Y:S01]  /*c5e0*/  LOP3.LUT R16, R16, R9, RZ, 0x3c, !PT ;  /* 0x0000000910107212 */ /* 0x000fe200078e3cff */
[----:B------:R-:W-:Y:S02]  /*c5f0*/  IMAD.U32 R9, RZ, RZ, UR28 ;  /* 0x0000001cff097e24 */ /* 0x000fe4000f8e00ff */
        /* <DEDUP_REMOVED lines=79> */
[----:B------:R-:W-:Y:S02]  /*caf0*/  IMAD.MOV.U32 R0, RZ, RZ, -0x800000 ;  /* 0xff800000ff007424 */ /* 0x000fe400078e00ff */
[-C--:B------:R-:W-:Y:S01]  /*cb00*/  FMUL.FTZ R25, R50, R4.reuse ;  /* 0x0000000432197220 */ /* 0x080fe20000410000 */
[-C--:B------:R-:W-:Y:S01]  /*cb10*/  FMUL.FTZ R13, R58, R4.reuse ;  /* 0x000000043a0d7220 */ /* 0x080fe20000410000 */
[-C--:B------:R-:W-:Y:S01]  /*cb20*/  FMUL.FTZ R15, R62, R4.reuse ;  /* 0x000000043e0f7220 */ /* 0x080fe20000410000 */
[----:B------:R-:W-:Y:S01]  /*cb30*/  @P2 FFMA.FTZ R3, R2, R7, R17 ;  /* 0x0000000702032223 */ /* 0x000fe20000010011 */
        /* <DEDUP_REMOVED lines=64> */
.L_x_8343:
[----:B------:R-:W0:Y:S01]  /*cf40*/  S2R R202, SR_CgaCtaId ;  /* 0x0000000000ca7919 */ /* 0x000e220000008800 */
[----:B------:R-:W-:Y:S01]  /*cf50*/  MOV R17, 0x400 ;  /* 0x0000040000117802 */ /* 0x000fe20000000f00 */
[----:B------:R-:W-:Y:S01]  /*cf60*/  BSSY B0, `(.L_x_8385) ;  /* 0x00002f1000007945 */ /* 0x000fe20003800000 */
[----:B------:R-:W-:Y:S02]  /*cf70*/  BAR.SYNC.DEFER_BLOCKING 0x5, 0x180 ;  /* 0x0146000000007b1d */ /* 0x000fe40000010000 */
[----:B0-----:R-:W-:-:S05]  /*cf80*/  LEA R17, R202, R17, 0x18 ;  /* 0x00000011ca117211 */ /* 0x001fca00078ec0ff */
[----:B------:R-:W0:Y:S02]  /*cf90*/  LDS.128 R4, [R17+0x388d0] ;  /* 0x0388d00011047984 */ /* 0x000e240000000c00 */
[----:B0-----:R-:W-:Y:S02]  /*cfa0*/  R2UR UR5, R5 ;  /* 0x00000000050572ca */ /* 0x001fe400000e0000 */
[----:B------:R-:W-:Y:S01]  /*cfb0*/  R2UR UR6, R6 ;  /* 0x00000000060672ca */ /* 0x000fe200000e0000 */
[----:B------:R-:W-:Y:S06]  /*cfc0*/  BAR.ARV 0x4, 0x180 ;  /* 0x0106000000007b1d */ /* 0x000fec0000002000 */
[----:B------:R-:W-:Y:S08]  /*cfd0*/  @P0 BRA `(.L_x_8386) ;  /* 0x00000020001c0947 */ /* 0x000ff00003800000 */
[----:B------:R-:W0:Y:S01]  /*cfe0*/  S2R R6, SR_SWINHI ;  /* 0x0000000000067919 */ /* 0x000e220000002f00 */
[----:B------:R-:W-:Y:S01]  /*cff0*/  F2FP.F16.F32.PACK_AB R9, R27, R9 ;  /* 0x000000091b09723e */ /* 0x000fe200000000ff */
[----:B------:R-:W-:Y:S01]  /*d000*/  ULDC.64 UR8, c[0x0][0xd00] ;  /* 0x0003400000087ab9 */ /* 0x000fe20000000a00 */
[----:B------:R-:W-:Y:S01]  /*d010*/  F2FP.F16.F32.PACK_AB R10, R10, R175 ;  /* 0x000000af0a0a723e */ /* 0x000fe200000000ff */
[----:B------:R-:W-:Y:S01]  /*d020*/  UISETP.NE.U32.AND UP0, UPT, UR8, URZ, UPT ;  /* 0x0000003f0800728c */ /* 0x000fe2000bf05070 */
[----:B------:R-:W-:Y:S02]  /*d030*/  F2FP.F16.F32.PACK_AB R11, R31, R11 ;  /* 0x0000000b1f0b723e */ /* 0x000fe400000000ff */
[----:B------:R-:W-:Y:S01]  /*d040*/  F2FP.F16.F32.PACK_AB R28, R28, R174 ;  /* 0x000000ae1c1c723e */ /* 0x000fe200000000ff */
[----:B------:R-:W-:Y:S01]  /*d050*/  UISETP.NE.AND.EX UP0, UPT, UR9, URZ, UPT, UP0 ;  /* 0x0000003f0900728c */ /* 0x000fe2000bf05300 */
[----:B------:R-:W-:Y:S02]  /*d060*/  F2FP.F16.F32.PACK_AB R29, R35, R29 ;  /* 0x0000001d231d723e */ /* 0x000fe400000000ff */
[----:B------:R-:W-:Y:S01]  /*d070*/  F2FP.F16.F32.PACK_AB R31, R39, R38 ;  /* 0x00000026271f723e */ /* 0x000fe200000000ff */
[----:B------:R-:W-:Y:S01]  /*d080*/  ULDC.64 UR8, c[0x0][0xd00] ;  /* 0x0003400000087ab9 */ /* 0x000fe20000000a00 */
[----:B------:R-:W-:Y:S01]  /*d090*/  F2FP.F16.F32.PACK_AB R32, R32, R172 ;  /* 0x000000ac2020723e */ /* 0x000fe200000000ff */
[----:B------:R-:W-:Y:S01]  /*d0a0*/  UIMAD.WIDE UR8, UR40, 0x4, UR8 ;  /* 0x00000004280878a5 */ /* 0x000fe2000f8e0208 */
        /* <DEDUP_REMOVED lines=10> */
[----:B0-----:R-:W-:Y:S02]  /*d150*/  MOV R5, R6 ;  /* 0x0000000600057202 */ /* 0x001fe40000000f00 */
[----:B------:R-:W-:Y:S02]  /*d160*/  F2FP.F16.F32.PACK_AB R81, R83, R82 ;  /* 0x000000525351723e */ /* 0x000fe400000000ff */
[----:B------:R-:W-:Y:S01]  /*d170*/  F2FP.F16.F32.PACK_AB R88, R89, R88 ;  /* 0x000000585958723e */ /* 0x000fe200000000ff */
[----:B------:R-:W-:Y:S01]  /*d180*/  IMAD.WIDE R122, R203, 0x2, R4 ;  /* 0x00000002cb7a7825 */ /* 0x000fe200078e0204 */
[----:B------:R-:W-:-:S02]  /*d190*/  F2FP.F16.F32.PACK_AB R82, R85, R84 ;  /* 0x000000545552723e */ /* 0x000fc400000000ff */
[----:B------:R-:W-:Y:S02]  /*d1a0*/  F2FP.F16.F32.PACK_AB R83, R87, R86 ;  /* 0x000000565753723e */ /* 0x000fe400000000ff */
[C---:B------:R-:W-:Y:S02]  /*d1b0*/  IADD3 R177, P1, R122.reuse, 0x20, RZ ;  /* 0x000000207ab17810 */ /* 0x040fe40007f3e0ff */
[C---:B------:R-:W-:Y:S02]  /*d1c0*/  IADD3 R179, P0, R122.reuse, 0x40, RZ ;  /* 0x000000407ab37810 */ /* 0x040fe40007f1e0ff */
[----:B------:R-:W-:Y:S01]  /*d1d0*/  LOP3.LUT R40, R177, 0x380, RZ, 0xc0, !PT ;  /* 0x00000380b1287812 */ /* 0x000fe200078ec0ff */
[--C-:B------:R-:W-:Y:S01]  /*d1e0*/  IMAD.X R41, RZ, RZ, R123.reuse, P1 ;  /* 0x000000ffff297224 */ /* 0x100fe200008e067b */
[----:B------:R-:W-:Y:S01]  /*d1f0*/  IADD3 R183, P3, R122, 0x2000, RZ ;  /* 0x000020007ab77810 */ /* 0x000fe20007f7e0ff */
[----:B------:R-:W-:Y:S01]  /*d200*/  IMAD.X R45, RZ, RZ, R123, P0 ;  /* 0x000000ffff2d7224 */ /* 0x000fe200000e067b */
[----:B------:R-:W-:-:S02]  /*d210*/  SHF.R.U64 R40, R40, 0x3, RZ ;  /* 0x0000000328287819 */ /* 0x000fc400000012ff */
[----:B------:R-:W-:Y:S01]  /*d220*/  IADD3 R56, P6, R122, 0x2020, RZ ;  /* 0x000020207a387810 */ /* 0x000fe20007fde0ff */
[--C-:B------:R-:W-:Y:S01]  /*d230*/  IMAD.X R53, RZ, RZ, R123.reuse, P3 ;  /* 0x000000ffff357224 */ /* 0x100fe200018e067b */
[----:B------:R-:W-:Y:S02]  /*d240*/  LOP3.LUT R40, R40, R177, RZ, 0x3c, !PT ;  /* 0x000000b128287212 */ /* 0x000fe400078e3cff */
[----:B------:R-:W-:Y:S01]  /*d250*/  LOP3.LUT R44, R179, 0x380, RZ, 0xc0, !PT ;  /* 0x00000380b32c7812 */ /* 0x000fe200078ec0ff */
[----:B------:R-:W-:Y:S01]  /*d260*/  IMAD.X R57, RZ, RZ, R123, P6 ;  /* 0x000000ffff397224 */ /* 0x000fe200030e067b */
[----:B------:R-:W-:Y:S02]  /*d270*/  LOP3.LUT R52, R183, 0x380, RZ, 0xc0, !PT ;  /* 0x00000380b7347812 */ /* 0x000fe400078ec0ff */
[----:B------:R-:W-:Y:S02]  /*d280*/  LOP3.LUT R177, R56, 0x380, RZ, 0xc0, !PT ;  /* 0x0000038038b17812 */ /* 0x000fe400078ec0ff */
[----:B------:R-:W-:-:S02]  /*d290*/  IADD3 R181, P4, R122, 0x60, RZ ;  /* 0x000000607ab57810 */ /* 0x000fc40007f9e0ff */
[C---:B------:R-:W-:Y:S02]  /*d2a0*/  LOP3.LUT R21, R122.reuse, 0x380, RZ, 0xc0, !PT ;  /* 0x000003807a157812 */ /* 0x040fe400078ec0ff */
[C---:B------:R-:W-:Y:S01]  /*d2b0*/  IADD3 R60, P5, R122.reuse, 0x2040, RZ ;  /* 0x000020407a3c7810 */ /* 0x040fe20007fbe0ff */
[--C-:B------:R-:W-:Y:S01]  /*d2c0*/  IMAD.X R49, RZ, RZ, R123.reuse, P4 ;  /* 0x000000ffff317224 */ /* 0x100fe200020e067b */
[C---:B------:R-:W-:Y:S02]  /*d2d0*/  IADD3 R64, P2, R122.reuse, 0x2060, RZ ;  /* 0x000020607a407810 */ /* 0x040fe40007f5e0ff */
[----:B------:R-:W-:Y:S01]  /*d2e0*/  IADD3 R68, P1, R122, 0x4000, RZ ;  /* 0x000040007a447810 */ /* 0x000fe20007f3e0ff */
[--C-:B------:R-:W-:Y:S01]  /*d2f0*/  IMAD.X R61, RZ, RZ, R123.reuse, P5 ;  /* 0x000000ffff3d7224 */ /* 0x100fe200028e067b */
[----:B------:R-:W-:Y:S01]  /*d300*/  SHF.R.U64 R44, R44, 0x3, RZ ;  /* 0x000000032c2c7819 */ /* 0x000fe200000012ff */
[--C-:B------:R-:W-:Y:S01]  /*d310*/  IMAD.X R65, RZ, RZ, R123.reuse, P2 ;  /* 0x000000ffff417224 */ /* 0x100fe200010e067b */
[----:B------:R-:W-:Y:S01]  /*d320*/  SHF.R.U64 R52, R52, 0x3, RZ ;  /* 0x0000000334347819 */ /* 0x000fe200000012ff */
[----:B------:R-:W-:Y:S01]  /*d330*/  IMAD.X R69, RZ, RZ, R123, P1 ;  /* 0x000000ffff457224 */ /* 0x000fe200008e067b */
[----:B------:R-:W-:-:S02]  /*d340*/  SHF.R.U64 R177, R177, 0x3, RZ ;  /* 0x00000003b1b17819 */ /* 0x000fc400000012ff */
[----:B------:R-:W-:Y:S02]  /*d350*/  IADD3 R8, P0, R122, 0x4020, RZ ;  /* 0x000040207a087810 */ /* 0x000fe40007f1e0ff */
[----:B------:R-:W-:Y:S02]  /*d360*/  LOP3.LUT R48, R181, 0x380, RZ, 0xc0, !PT ;  /* 0x00000380b5307812 */ /* 0x000fe400078ec0ff */
[----:B------:R-:W-:Y:S01]  /*d370*/  SHF.R.U64 R21, R21, 0x3, RZ ;  /* 0x0000000315157819 */ /* 0x000fe200000012ff */
[----:B------:R-:W-:Y:S01]  /*d380*/  IMAD.X R103, RZ, RZ, R123, P0 ;  /* 0x000000ffff677224 */ /* 0x000fe200000e067b */
[----:B------:R-:W-:Y:S02]  /*d390*/  LOP3.LUT R44, R44, R179, RZ, 0x3c, !PT ;  /* 0x000000b32c2c7212 */ /* 0x000fe400078e3cff */
[----:B------:R-:W-:Y:S02]  /*d3a0*/  LOP3.LUT R52, R52, R183, RZ, 0x3c, !PT ;  /* 0x000000b734347212 */ /* 0x000fe400078e3cff */
[----:B------:R-:W-:-:S02]  /*d3b0*/  LOP3.LUT R56, R177, R56, RZ, 0x3c, !PT ;  /* 0x00000038b1387212 */ /* 0x000fc400078e3cff */
[----:B------:R-:W-:Y:S02]  /*d3c0*/  LOP3.LUT R179, R60, 0x380, RZ, 0xc0, !PT ;  /* 0x000003803cb37812 */ /* 0x000fe400078ec0ff */
[----:B------:R-:W-:Y:S02]  /*d3d0*/  LOP3.LUT R183, R68, 0x380, RZ, 0xc0, !PT ;  /* 0x0000038044b77812 */ /* 0x000fe400078ec0ff */
[----:B------:R-:W-:Y:S02]  /*d3e0*/  LOP3.LUT R177, R8, 0x380, RZ, 0xc0, !PT ;  /* 0x0000038008b17812 */ /* 0x000fe400078ec0ff */
        /* <DEDUP_REMOVED lines=13> */
[----:B------:R-:W-:Y:S01]  /*d4c0*/  SHF.R.U64 R179, R179, 0x3, RZ ;  /* 0x00000003b3b37819 */ /* 0x000fe200000012ff */
[----:B------:R-:W-:Y:S01]  /*d4d0*/  IMAD.X R37, RZ, RZ, R123, P1 ;  /* 0x000000ffff257224 */ /* 0x000fe200008e067b */
[----:B------:R-:W-:Y:S02]  /*d4e0*/  SHF.R.U64 R183, R183, 0x3, RZ ;  /* 0x00000003b7b77819 */ /* 0x000fe400000012ff */
[----:B------:R-:W-:Y:S02]  /*d4f0*/  SHF.R.U64 R177, R177, 0x3, RZ ;  /* 0x00000003b1b17819 */ /* 0x000fe400000012ff */
[----:B------:R-:W-:Y:S02]  /*d500*/  LOP3.LUT R48, R48, R181, RZ, 0x3c, !PT ;  /* 0x000000b530307212 */ /* 0x000fe400078e3cff */
[----:B------:R-:W-:-:S02]  /*d510*/  LOP3.LUT R181, R64, 0x380, RZ, 0xc0, !PT ;  /* 0x0000038040b57812 */ /* 0x000fc400078ec0ff */
[----:B------:R-:W-:Y:S02]  /*d520*/  MOV R122, R122 ;  /* 0x0000007a007a7202 */ /* 0x000fe40000000f00 */
[----:B------:R-:W-:Y:S02]  /*d530*/  LOP3.LUT R123, R30, 0x380, RZ, 0xc0, !PT ;  /* 0x000003801e7b7812 */ /* 0x000fe400078ec0ff */
[----:B------:R-:W-:Y:S02]  /*d540*/  LOP3.LUT R60, R179, R60, RZ, 0x3c, !PT ;  /* 0x0000003cb33c7212 */ /* 0x000fe400078e3cff */
[----:B------:R-:W-:Y:S02]  /*d550*/  LOP3.LUT R68, R183, R68, RZ, 0x3c, !PT ;  /* 0x00000044b7447212 */ /* 0x000fe400078e3cff */
[----:B------:R-:W-:Y:S02]  /*d560*/  LOP3.LUT R102, R177, R8, RZ, 0x3c, !PT ;  /* 0x00000008b1667212 */ /* 0x000fe400078e3cff */
[----:B------:R-:W-:-:S02]  /*d570*/  LOP3.LUT R179, R36, 0x380, RZ, 0xc0, !PT ;  /* 0x0000038024b37812 */ /* 0x000fc400078ec0ff */
[----:B------:R-:W-:Y:S02]  /*d580*/  LOP3.LUT R183, R34, 0x380, RZ, 0xc0, !PT ;  /* 0x0000038022b77812 */ /* 0x000fe400078ec0ff */
[----:B------:R-:W-:Y:S01]  /*d590*/  F2FP.F16.F32.PACK_AB R8, R20, R176 ;  /* 0x000000b01408723e */ /* 0x000fe200000000ff */
[----:B------:R-:W-:Y:S01]  /*d5a0*/  BAR.SYNC.DEFER_BLOCKING 0x1, 0x100 ;  /* 0x0044000000007b1d */ /* 0x000fe20000010000 */
[----:B------:R-:W-:Y:S02]  /*d5b0*/  SHF.R.U64 R181, R181, 0x3, RZ ;  /* 0x00000003b5b57819 */ /* 0x000fe400000012ff */
[----:B------:R-:W-:Y:S02]  /*d5c0*/  LOP3.LUT R27, R6, 0x380, RZ, 0xc0, !PT ;  /* 0x00000380061b7812 */ /* 0x000fe400078ec0ff */
[----:B------:R-:W-:Y:S02]  /*d5d0*/  LOP3.LUT R20, R26, 0x380, RZ, 0xc0, !PT ;  /* 0x000003801a147812 */ /* 0x000fe400078ec0ff */
[----:B------:R-:W-:-:S02]  /*d5e0*/  SHF.R.U64 R123, R123, 0x3, RZ ;  /* 0x000000037b7b7819 */ /* 0x000fc400000012ff */
[----:B------:R-:W-:Y:S02]  /*d5f0*/  SHF.R.U64 R179, R179, 0x3, RZ ;  /* 0x00000003b3b37819 */ /* 0x000fe400000012ff */
[----:B------:R-:W-:Y:S02]  /*d600*/  SHF.R.U64 R183, R183, 0x3, RZ ;  /* 0x00000003b7b77819 */ /* 0x000fe400000012ff */
[----:B------:R-:W-:Y:S02]  /*d610*/  LOP3.LUT R64, R181, R64, RZ, 0x3c, !PT ;  /* 0x00000040b5407212 */ /* 0x000fe400078e3cff */
[----:B------:R-:W-:Y:S02]  /*d620*/  SHF.R.U64 R27, R27, 0x3, RZ ;  /* 0x000000031b1b7819 */ /* 0x000fe400000012ff */
[----:B------:R-:W-:Y:S02]  /*d630*/  SHF.R.U64 R175, R20, 0x3, RZ ;  /* 0x0000000314af7819 */ /* 0x000fe400000012ff */
[----:B------:R-:W-:-:S02]  /*d640*/  LOP3.LUT R181, R110, 0x380, RZ, 0xc0, !PT ;  /* 0x000003806eb57812 */ /* 0x000fc400078ec0ff */
[----:B------:R-:W-:Y:S02]  /*d650*/  LOP3.LUT R20, R123, R30, RZ, 0x3c, !PT ;  /* 0x0000001e7b147212 */ /* 0x000fe400078e3cff */
[----:B------:R-:W-:Y:S01]  /*d660*/  MOV R41, R40 ;  /* 0x0000002800297202 */ /* 0x000fe20000000f00 */
[----:B------:R0:W-:Y:S01]  /*d670*/  STSM.16.M88.4 [R122], R8 ;  /* 0x000000087a007844 */ /* 0x0001e20000000200 */
[----:B------:R-:W-:Y:S02]  /*d680*/  F2FP.F16.F32.PACK_AB R30, R171, R173 ;  /* 0x000000adab1e723e */ /* 0x000fe400000000ff */
[----:B------:R-:W-:Y:S02]  /*d690*/  LOP3.LUT R106, R179, R36, RZ, 0x3c, !PT ;  /* 0x00000024b36a7212 */ /* 0x000fe400078e3cff */
[----:B------:R-:W-:Y:S01]  /*d6a0*/  LOP3.LUT R114, R183, R34, RZ, 0x3c, !PT ;  /* 0x00000022b7727212 */ /* 0x000fe200078e3cff */
[----:B------:R1:W-:Y:S01]  /*d6b0*/  STSM.16.M88.4 [R41], R28 ;  /* 0x0000001c29007844 */ /* 0x0003e20000000200 */
[----:B------:R-:W-:-:S02]  /*d6c0*/  LOP3.LUT R118, R27, R6, RZ, 0x3c, !PT ;  /* 0x000000061b767212 */ /* 0x000fc400078e3cff */
[----:B------:R-:W-:Y:S02]  /*d6d0*/  LOP3.LUT R36, R175, R26, RZ, 0x3c, !PT ;  /* 0x0000001aaf247212 */ /* 0x000fe400078e3cff */
[----:B------:R-:W-:Y:S02]  /*d6e0*/  MOV R44, R44 ;  /* 0x0000002c002c7202 */ /* 0x000fe40000000f00 */
[----:B------:R-:W-:Y:S02]  /*d6f0*/  F2FP.F16.F32.PACK_AB R34, R167, R170 ;  /* 0x000000aaa722723e */ /* 0x000fe400000000ff */
[----:B------:R-:W-:Y:S02]  /*d700*/  SHF.R.U64 R181, R181, 0x3, RZ ;  /* 0x00000003b5b57819 */ /* 0x000fe400000012ff */
[----:B------:R-:W-:Y:S01]  /*d710*/  MOV R48, R48 ;  /* 0x0000003000307202 */ /* 0x000fe20000000f00 */
[----:B------:R-:W-:Y:S01]  /*d720*/  STSM.16.M88.4 [R44], R32 ;  /* 0x000000202c007844 */ /* 0x000fe20000000200 */
[----:B------:R-:W-:-:S02]  /*d730*/  F2FP.F16.F32.PACK_AB R26, R164, R166 ;  /* 0x000000a6a41a723e */ /* 0x000fc400000000ff */
[----:B------:R-:W-:Y:S02]  /*d740*/  F2FP.F16.F32.PACK_AB R27, R55, R54 ;  /* 0x00000036371b723e */ /* 0x000fe400000000ff */
[----:B------:R-:W-:Y:S02]  /*d750*/  MOV R52, R52 ;  /* 0x0000003400347202 */ /* 0x000fe40000000f00 */
[----:B------:R-:W-:Y:S01]  /*d760*/  MOV R56, R56 ;  /* 0x0000003800387202 */ /* 0x000fe20000000f00 */
[----:B------:R-:W-:Y:S01]  /*d770*/  STSM.16.M88.4 [R48], R24 ;  /* 0x0000001830007844 */ /* 0x000fe20000000200 */
[----:B0-----:R-:W-:Y:S02]  /*d780*/  F2FP.F16.F32.PACK_AB R8, R160, R162 ;  /* 0x000000a2a008723e */ /* 0x001fe400000000ff */
[----:B------:R-:W-:Y:S01]  /*d790*/  F2FP.F16.F32.PACK_AB R9, R67, R66 ;  /* 0x000000424309723e */ /* 0x000fe200000000ff */
[----:B------:R-:W-:Y:S01]  /*d7a0*/  STSM.16.M88.4 [R52], R12 ;  /* 0x0000000c34007844 */ /* 0x000fe20000000200 */
[----:B------:R-:W-:-:S02]  /*d7b0*/  F2FP.F16.F32.PACK_AB R10, R152, R161 ;  /* 0x000000a1980a723e */ /* 0x000fc400000000ff */
[----:B------:R-:W-:Y:S02]  /*d7c0*/  F2FP.F16.F32.PACK_AB R11, R71, R70 ;  /* 0x00000046470b723e */ /* 0x000fe400000000ff */
[----:B------:R-:W-:Y:S02]  /*d7d0*/  MOV R60, R60 ;  /* 0x0000003c003c7202 */ /* 0x000fe40000000f00 */
[----:B-1----:R-:W-:Y:S01]  /*d7e0*/  F2FP.F16.F32.PACK_AB R28, R73, R155 ;  /* 0x0000009b491c723e */ /* 0x002fe200000000ff */
[----:B------:R0:W-:Y:S01]  /*d7f0*/  STSM.16.M88.4 [R56], R8 ;  /* 0x0000000838007844 */ /* 0x0001e20000000200 */
[----:B------:R-:W-:Y:S02]  /*d800*/  F2FP.F16.F32.PACK_AB R29, R75, R74 ;  /* 0x0000004a4b1d723e */ /* 0x000fe400000000ff */
[----:B------:R-:W-:Y:S02]  /*d810*/  F2FP.F16.F32.PACK_AB R30, R77, R76 ;  /* 0x0000004c4d1e723e */ /* 0x000fe400000000ff */
[----:B------:R-:W-:-:S02]  /*d820*/  F2FP.F16.F32.PACK_AB R31, R79, R78 ;  /* 0x0000004e4f1f723e */ /* 0x000fc400000000ff */
[----:B------:R-:W-:Y:S02]  /*d830*/  LOP3.LUT R110, R181, R110, RZ, 0x3c, !PT ;  /* 0x0000006eb56e7212 */ /* 0x000fe400078e3cff */
[----:B------:R-:W-:Y:S01]  /*d840*/  MOV R64, R64 ;  /* 0x0000004000407202 */ /* 0x000fe20000000f00 */
[----:B------:R-:W-:Y:S01]  /*d850*/  STSM.16.M88.4 [R60], R28 ;  /* 0x0000001c3c007844 */ /* 0x000fe20000000200 */
[----:B------:R-:W-:Y:S02]  /*d860*/  F2FP.F16.F32.PACK_AB R89, R91, R90 ;  /* 0x0000005a5b59723e */ /* 0x000fe400000000ff */
[----:B------:R-:W-:Y:S01]  /*d870*/  F2FP.F16.F32.PACK_AB R96, R97, R96 ;  /* 0x000000606160723e */ /* 0x000fe200000000ff */
[----:B------:R-:W-:Y:S01]  /*d880*/  STSM.16.M88.4 [R64], R80 ;  /* 0x0000005040007844 */ /* 0x000fe20000000200 */
[----:B------:R-:W-:Y:S01]  /*d890*/  MOV R68, R68 ;  /* 0x0000004400447202 */ /* 0x000fe20000000f00 */
[----:B0-----:R-:W-:Y:S01]  /*d8a0*/  IMAD.U32 R10, RZ, RZ, UR8 ;  /* 0x00000008ff0a7e24 */ /* 0x001fe2000f8e00ff */
[----:B------:R-:W-:Y:S01]  /*d8b0*/  F2FP.F16.F32.PACK_AB R90, R93, R92 ;  /* 0x0000005c5d5a723e */ /* 0x000fe200000000ff */
[----:B------:R-:W-:Y:S01]  /*d8c0*/  IMAD.U32 R11, RZ, RZ, UR9 ;  /* 0x00000009ff0b7e24 */ /* 0x000fe2000f8e00ff */
[----:B------:R-:W-:Y:S01]  /*d8d0*/  F2FP.F16.F32.PACK_AB R91, R95, R94 ;  /* 0x0000005e5f5b723e */ /* 0x000fe200000000ff */
[----:B------:R-:W-:Y:S01]  /*d8e0*/  ULDC.64 UR8, c[0x0][0xd08] ;  /* 0x0003420000087ab9 */ /* 0x000fe20000000a00 */
[----:B------:R-:W-:-:S02]  /*d8f0*/  F2FP.F16.F32.PACK_AB R97, R99, R98 ;  /* 0x000000626361723e */ /* 0x000fc400000000ff */
[----:B------:R-:W-:Y:S01]  /*d900*/  MOV R102, R102 ;  /* 0x0000006600667202 */ /* 0x000fe20000000f00 */
[----:B------:R-:W-:Y:S01]  /*d910*/  STSM.16.M88.4 [R68], R88 ;  /* 0x0000005844007844 */ /* 0x000fe20000000200 */
        /* <DEDUP_REMOVED lines=37> */
[----:B------:R-:W-:Y:S01]  /*db70*/  F2FP.F16.F32.PACK_AB R147, R151, R150 ;  /* 0x000000969793723e */ /* 0x000fe200000000ff */
[----:B------:R-:W-:Y:S01]  /*db80*/  UISETP.NE.U32.AND UP1, UPT, UR8, URZ, UPT ;  /* 0x0000003f0800728c */ /* 0x000fe2000bf25070 */
[----:B------:R-:W-:-:S03]  /*db90*/  PLOP3.LUT P0, PT, PT, PT, UP0, 0x80, 0x0 ;  /* 0x000000000000781c */ /* 0x000fc60003f0f008 */
[----:B------:R1:W-:Y:S01]  /*dba0*/  STSM.16.M88.4 [R36], R144 ;  /* 0x0000009024007844 */ /* 0x0003e20000000200 */
[----:B------:R-:W-:Y:S01]  /*dbb0*/  BAR.SYNC.DEFER_BLOCKING 0x1, 0x100 ;  /* 0x0044000000007b1d */ /* 0x000fe20000010000 */
[----:B------:R-:W-:Y:S01]  /*dbc0*/  UISETP.NE.AND.EX UP1, UPT, UR9, URZ, UPT, UP1 ;  /* 0x0000003f0900728c */ /* 0x000fe2000bf25310 */
[----:B------:R-:W-:-:S05]  /*dbd0*/  IMAD R9, R198, 0x40, R23 ;  /* 0x00000040c6097824 */ /* 0x000fca00078e0217 */
[----:B------:R-:W-:-:S05]  /*dbe0*/  PLOP3.LUT P6, PT, PT, PT, UP1, 0x80, 0x0 ;  /* 0x000000000000781c */ /* 0x000fca0003fcf018 */
[----:B------:R-:W-:-:S04]  /*dbf0*/  @UP1 ULEA UR8, UP2, UR40, UR8, 0x2 ;  /* 0x0000000828081291 */ /* 0x000fc8000f84103f */
[----:B------:R-:W-:Y:S01]  /*dc00*/  @UP1 ULEA.HI.X UR9, UR40, UR9, UR39, 0x2, UP2 ;  /* 0x0000000928091291 */ /* 0x000fe200090f1427 */
[----:B------:R-:W-:Y:S01]  /*dc10*/  IMAD.WIDE R8, R9, 0x2, R4 ;  /* 0x0000000209087825 */ /* 0x000fe200078e0204 */
[----:B------:R-:W-:-:S03]  /*dc20*/  ULDC UR4, c[0x0][0xb88] ;  /* 0x0002e20000047ab9 */ /* 0x000fc60000000800 */
[----:B------:R-:W-:Y:S01]  /*dc30*/  IMAD.U32 R4, RZ, RZ, UR4 ;  /* 0x00000004ff047e24 */ /* 0x000fe2000f8e00ff */
[----:B------:R-:W2:Y:S01]  /*dc40*/  @P0 LDG.E R13, desc[UR44][R10.64] ;  /* 0x0000002c0a0d0981 */ /* 0x000ea2000c1e1900 */
[----:B------:R-:W-:Y:S01]  /*dc50*/  IMAD.U32 R14, RZ, RZ, UR8 ;  /* 0x00000008ff0e7e24 */ /* 0x000fe2000f8e00ff */
[C---:B------:R-:W-:Y:S01]  /*dc60*/  IADD3 R5, P2, R8.reuse, 0x1000, RZ ;  /* 0x0000100008057810 */ /* 0x040fe20007f5e0ff */
[----:B------:R-:W-:Y:S01]  /*dc70*/  IMAD.U32 R15, RZ, RZ, UR9 ;  /* 0x00000009ff0f7e24 */ /* 0x000fe2000f8e00ff */
[C---:B------:R-:W-:Y:S02]  /*dc80*/  IADD3 R25, P1, R8.reuse, 0x2000, RZ ;  /* 0x0000200008197810 */ /* 0x040fe40007f3e0ff */
[----:B0-----:R-:W-:Y:S02]  /*dc90*/  P2R R6, PR, RZ, 0x4 ;  /* 0x00000004ff067803 */ /* 0x001fe40000000000 */
[----:B------:R0:W5:Y:S01]  /*dca0*/  @P6 LDG.E R4, desc[UR44][R14.64] ;  /* 0x0000002c0e046981 */ /* 0x000162000c1e1900 */
[----:B------:R-:W-:-:S02]  /*dcb0*/  IADD3 R29, P2, R8, 0x3000, RZ ;  /* 0x00003000081d7810 */ /* 0x000fc40007f5e0ff */
[C---:B------:R-:W-:Y:S02]  /*dcc0*/  IADD3 R33, P3, R8.reuse, 0x4000, RZ ;  /* 0x0000400008217810 */ /* 0x040fe40007f7e0ff */
[C---:B------:R-:W-:Y:S02]  /*dcd0*/  IADD3 R37, P4, R8.reuse, 0x5000, RZ ;  /* 0x0000500008257810 */ /* 0x040fe40007f9e0ff */
[----:B------:R-:W-:Y:S02]  /*dce0*/  IADD3 R41, P5, R8, 0x6000, RZ ;  /* 0x0000600008297810 */ /* 0x000fe40007fbe0ff */
[----:B------:R-:W-:Y:S02]  /*dcf0*/  LOP3.LUT R12, R5, 0x380, RZ, 0xc0, !PT ;  /* 0x00000380050c7812 */ /* 0x000fe400078ec0ff */
[----:B------:R-:W-:Y:S02]  /*dd00*/  LOP3.LUT R24, R25, 0x380, RZ, 0xc0, !PT ;  /* 0x0000038019187812 */ /* 0x000fe400078ec0ff */
[----:B------:R-:W-:-:S02]  /*dd10*/  LOP3.LUT R28, R29, 0x380, RZ, 0xc0, !PT ;  /* 0x000003801d1c7812 */ /* 0x000fc400078ec0ff */
[----:B------:R-:W-:Y:S02]  /*dd20*/  LOP3.LUT R32, R33, 0x380, RZ, 0xc0, !PT ;  /* 0x0000038021207812 */ /* 0x000fe400078ec0ff */
[----:B-1----:R-:W-:Y:S02]  /*dd30*/  LOP3.LUT R36, R37, 0x380, RZ, 0xc0, !PT ;  /* 0x0000038025247812 */ /* 0x002fe400078ec0ff */
[----:B------:R-:W-:Y:S01]  /*dd40*/  LOP3.LUT R40, R41, 0x380, RZ, 0xc0, !PT ;  /* 0x0000038029287812 */ /* 0x000fe200078ec0ff */
[----:B------:R-:W-:Y:S01]  /*dd50*/  UMOV UR4, URZ ;  /* 0x0000003f00047c82 */ /* 0x000fe20008000000 */
[----:B------:R-:W-:Y:S02]  /*dd60*/  SHF.R.U64 R12, R12, 0x3, RZ ;  /* 0x000000030c0c7819 */ /* 0x000fe400000012ff */
[----:B------:R-:W-:Y:S02]  /*dd70*/  SHF.R.U64 R24, R24, 0x3, RZ ;  /* 0x0000000318187819 */ /* 0x000fe400000012ff */
[----:B------:R-:W-:-:S02]  /*dd80*/  SHF.R.U64 R28, R28, 0x3, RZ ;  /* 0x000000031c1c7819 */ /* 0x000fc400000012ff */
[----:B------:R-:W-:Y:S02]  /*dd90*/  SHF.R.U64 R32, R32, 0x3, RZ ;  /* 0x0000000320207819 */ /* 0x000fe400000012ff */
[----:B------:R-:W-:Y:S02]  /*dda0*/  SHF.R.U64 R36, R36, 0x3, RZ ;  /* 0x0000000324247819 */ /* 0x000fe400000012ff */
[----:B------:R-:W-:Y:S02]  /*ddb0*/  SHF.R.U64 R40, R40, 0x3, RZ ;  /* 0x0000000328287819 */ /* 0x000fe400000012ff */
[----:B------:R-:W-:Y:S02]  /*ddc0*/  LOP3.LUT R12, R12, R5, RZ, 0x3c, !PT ;  /* 0x000000050c0c7212 */ /* 0x000fe400078e3cff */
[----:B------:R-:W-:Y:S02]  /*ddd0*/  LOP3.LUT R24, R24, R25, RZ, 0x3c, !PT ;  /* 0x0000001918187212 */ /* 0x000fe400078e3cff */
[----:B------:R-:W-:-:S02]  /*dde0*/  LOP3.LUT R28, R28, R29, RZ, 0x3c, !PT ;  /* 0x0000001d1c1c7212 */ /* 0x000fc400078e3cff */
[----:B------:R-:W-:Y:S02]  /*ddf0*/  LOP3.LUT R32, R32, R33, RZ, 0x3c, !PT ;  /* 0x0000002120207212 */ /* 0x000fe400078e3cff */
[----:B------:R-:W-:Y:S02]  /*de00*/  LOP3.LUT R36, R36, R37, RZ, 0x3c, !PT ;  /* 0x0000002524247212 */ /* 0x000fe400078e3cff */
[----:B------:R-:W-:Y:S02]  /*de10*/  LOP3.LUT R40, R40, R41, RZ, 0x3c, !PT ;  /* 0x0000002928287212 */ /* 0x000fe400078e3cff */
[----:B--2---:R-:W-:Y:S01]  /*de20*/  @P0 R2UR UR4, R13 ;  /* 0x000000000d0402ca */ /* 0x004fe200000e0000 */
[----:B0-----:R-:W-:-:S14]  /*de30*/  @P6 BRA `(.L_x_8387) ;  /* 0x0000000000106947 */ /* 0x001fdc0003800000 */
[----:B------:R-:W-:Y:S05]  /*de40*/  @!P0 BRA `(.L_x_8387) ;  /* 0x00000000000c8947 */ /* 0x000fea0003800000 */
[----:B------:R-:W2:Y:S04]  /*de50*/  LDG.E R5, desc[UR44][R10.64] ;  /* 0x0000002c0a057981 */ /* 0x000ea8000c1e1900 */
[----:B-----5:R-:W2:Y:S02]  /*de60*/  LDG.E R4, desc[UR44][R10.64+0x4] ;  /* 0x0000042c0a047981 */ /* 0x020ea4000c1e1900 */
[----:B--2---:R-:W-:-:S07]  /*de70*/  IMAD.IADD R4, R4, 0x1, -R5 ;  /* 0x0000000104047824 */ /* 0x004fce00078e0a05 */
.L_x_8387:
        /* <DEDUP_REMOVED lines=70> */
[----:B------:R-:W-:Y:S01]  /*e2e0*/  ULDC.64 UR12, c[0x0][0xc98] ;  /* 0x00032600000c7ab9 */ /* 0x000fe20000000a00 */
[----:B------:R-:W-:Y:S01]  /*e2f0*/  UIMAD.WIDE.U32 UR8, UR38, UR10, UR8 ;  /* 0x0000000a260872a5 */ /* 0x000fe2000f8e0008 */
[----:B------:R-:W-:Y:S01]  /*e300*/  VIADD R21, R22, UR37 ;  /* 0x0000002516157c36 */ /* 0x000fe20008000000 */
[----:B------:R-:W-:-:S02]  /*e310*/  UIMAD UR7, UR38, UR11, UR7 ;  /* 0x0000000b260772a4 */ /* 0x000fc4000f8e0207 */
[----:B------:R-:W-:Y:S02]  /*e320*/  UIMAD UR10, UR39, UR12, URZ ;  /* 0x0000000c270a72a4 */ /* 0x000fe4000f8e023f */
[----:B------:R-:W-:Y:S02]  /*e330*/  UIADD3 UR9, UR9, UR7, URZ ;  /* 0x0000000709097290 */ /* 0x000fe4000fffe03f */
[----:B------:R-:W-:Y:S02]  /*e340*/  UIMAD UR10, UR40, UR13, UR10 ;  /* 0x0000000d280a72a4 */ /* 0x000fe4000f8e020a */
[----:B------:R-:W-:Y:S01]  /*e350*/  UIMAD.WIDE.U32 UR8, UR40, UR12, UR8 ;  /* 0x0000000c280872a5 */ /* 0x000fe2000f8e0008 */
        /* <DEDUP_REMOVED lines=10> */
[----:B------:R-:W-:-:S03]  /*e400*/  IMAD.U32 R14, RZ, RZ, UR10 ;  /* 0x0000000aff0e7e24 */ /* 0x000fc6000f8e00ff */
        /* <DEDUP_REMOVED lines=21> */
.L_x_8388:
[----:B------:R-:W1:Y:S01]  /*e560*/  LDC R81, c[0x0][0xce8] ;  /* 0x00033a00ff517b82 */ /* 0x000e620000000800 */
[----:B------:R-:W-:Y:S01]  /*e570*/  ULDC UR12, c[0x0][0xbc8] ;  /* 0x0002f200000c7ab9 */ /* 0x000fe20000000800 */
[----:B------:R-:W-:Y:S01]  /*e580*/  ULDC.64 UR10, c[0x0][0xba0] ;  /* 0x0002e800000a7ab9 */ /* 0x000fe20000000a00 */
[----:B------:R-:W-:Y:S01]  /*e590*/  ISETP.GE.AND P0, PT, R196, UR12, PT ;  /* 0x0000000cc4007c0c */ /* 0x000fe2000bf06270 */
[----:B0-----:R-:W5:Y:S01]  /*e5a0*/  LD.E.128 R8, desc[UR44][R10.64] ;  /* 0x0000002c0a087980 */ /* 0x001f62000c101d00 */
[----:B------:R-:W-:Y:S02]  /*e5b0*/  ISETP.GE.AND P1, PT, R23, UR12, PT ;  /* 0x0000000c17007c0c */ /* 0x000fe4000bf26270 */
[----:B------:R-:W-:Y:S01]  /*e5c0*/  SEL R3, RZ, 0xffffffff, P0 ;  /* 0xffffffffff037807 */ /* 0x000fe20000000000 */
        /* <DEDUP_REMOVED lines=10> */
[----:B------:R-:W-:-:S03]  /*e670*/  SEL R3, RZ, 0xffffffff, P0 ;  /* 0xffffffffff037807 */ /* 0x000fc60000000000 */
[----:B------:R-:W5:Y:S04]  /*e680*/  LD.E.128 R40, desc[UR44][R40.64] ;  /* 0x0000002c28287980 */ /* 0x000f68000c101d00 */
[----:B------:R-:W5:Y:S02]  /*e690*/  LD.E.128 R44, desc[UR44][R44.64] ;  /* 0x0000002c2c2c7980 */ /* 0x000f64000c101d00 */
[----:B------:R-:W0:Y:S01]  /*e6a0*/  @P2 LDC R19, c[0x0][0xcec] ;  /* 0x00033b00ff132b82 */ /* 0x000e220000000800 */
[----:B------:R-:W-:Y:S01]  /*e6b0*/  IMAD.SHL.U32 R3, R3, 0x4, RZ ;  /* 0x0000000403037824 */ /* 0x000fe200078e00ff */
[----:B------:R-:W-:Y:S01]  /*e6c0*/  ISETP.GE.AND P0, PT, R194, UR12, PT ;  /* 0x0000000cc2007c0c */ /* 0x000fe2000bf06270 */
[----:B------:R-:W-:Y:S01]  /*e6d0*/  UIMAD UR7, UR14, UR10, URZ ;  /* 0x0000000a0e0772a4 */ /* 0x000fe2000f8e023f */
[----:B------:R-:W5:Y:S04]  /*e6e0*/  LD.E.128 R48, desc[UR44][R48.64] ;  /* 0x0000002c30307980 */ /* 0x000f68000c101d00 */
[----:B------:R-:W1:Y:S01]  /*e6f0*/  @P2 LDC R21, c[0x0][0xcf0] ;  /* 0x00033c00ff152b82 */ /* 0x000e620000000800 */
[----:B------:R-:W-:Y:S01]  /*e700*/  LOP3.LUT R3, R3, 0x4, R0, 0xe2, !PT ;  /* 0x0000000403037812 */ /* 0x000fe200078ee200 */
[----:B------:R-:W-:Y:S01]  /*e710*/  UIMAD.WIDE.U32 UR8, UR4, UR10, URZ ;  /* 0x0000000a040872a5 */ /* 0x000fe2000f8e003f */
[----:B------:R-:W-:Y:S01]  /*e720*/  SEL R5, RZ, 0xffffffff, P0 ;  /* 0xffffffffff057807 */ /* 0x000fe20000000000 */
[----:B------:R-:W-:Y:S01]  /*e730*/  UIMAD UR7, UR4, UR11, UR7 ;  /* 0x0000000b040772a4 */ /* 0x000fe2000f8e0207 */
[----:B------:R-:W-:Y:S01]  /*e740*/  IMAD R0, R197, 0x20, R198 ;  /* 0x00000020c5007824 */ /* 0x000fe200078e02c6 */
[----:B------:R-:W-:Y:S01]  /*e750*/  ISETP.GE.AND P0, PT, R193, UR12, PT ;  /* 0x0000000cc1007c0c */ /* 0x000fe2000bf06270 */
[----:B------:R-:W-:Y:S01]  /*e760*/  ULDC.64 UR10, c[0x0][0xbe8] ;  /* 0x0002fa00000a7ab9 */ /* 0x000fe20000000a00 */
[----:B------:R-:W-:Y:S01]  /*e770*/  UIADD3 UR9, UR9, UR7, URZ ;  /* 0x0000000709097290 */ /* 0x000fe2000fffe03f */
[----:B------:R-:W-:Y:S01]  /*e780*/  IMAD.SHL.U32 R6, R5, 0x8, RZ ;  /* 0x0000000805067824 */ /* 0x000fe200078e00ff */
[----:B------:R-:W-:Y:S01]  /*e790*/  UIMAD UR4, UR15, UR10, URZ ;  /* 0x0000000a0f0472a4 */ /* 0x000fe2000f8e023f */
[----:B------:R-:W-:Y:S01]  /*e7a0*/  VIADD R82, R0, UR37 ;  /* 0x0000002500527c36 */ /* 0x000fe20008000000 */
[----:B------:R-:W-:Y:S01]  /*e7b0*/  SEL R0, RZ, 0xffffffff, P0 ;  /* 0xffffffffff007807 */ /* 0x000fe20000000000 */
[----:B------:R-:W-:Y:S01]  /*e7c0*/  UIMAD.WIDE.U32 UR8, UR38, UR10, UR8 ;  /* 0x0000000a260872a5 */ /* 0x000fe2000f8e0008 */
[----:B------:R-:W-:Y:S01]  /*e7d0*/  LOP3.LUT R5, R6, 0x8, R3, 0xe2, !PT ;  /* 0x0000000806057812 */ /* 0x000fe200078ee203 */
[----:B------:R-:W-:Y:S01]  /*e7e0*/  UIMAD UR4, UR38, UR11, UR4 ;  /* 0x0000000b260472a4 */ /* 0x000fe2000f8e0204 */
[----:B------:R-:W5:Y:S01]  /*e7f0*/  LD.E.128 R52, desc[UR44][R52.64] ;  /* 0x0000002c34347980 */ /* 0x000f62000c101d00 */
[----:B------:R-:W-:Y:S01]  /*e800*/  IMAD.SHL.U32 R6, R0, 0x10, RZ ;  /* 0x0000001000067824 */ /* 0x000fe200078e00ff */
[----:B------:R-:W-:Y:S01]  /*e810*/  ULDC.64 UR10, c[0x0][0xbf0] ;  /* 0x0002fc00000a7ab9 */ /* 0x000fe20000000a00 */
[----:B0-----:R-:W-:Y:S01]  /*e820*/  @P2 IMAD.HI.U32 R0, R82, R19, RZ ;  /* 0x0000001352002227 */ /* 0x001fe200078e00ff */
[----:B------:R-:W-:Y:S01]  /*e830*/  UIADD3 UR9, UR9, UR4, URZ ;  /* 0x0000000409097290 */ /* 0x000fe2000fffe03f */
[----:B------:R-:W5:Y:S01]  /*e840*/  LD.E.128 R56, desc[UR44][R56.64] ;  /* 0x0000002c38387980 */ /* 0x000f62000c101d00 */
[----:B------:R-:W-:Y:S01]  /*e850*/  UIMAD UR4, UR39, UR10, URZ ;  /* 0x0000000a270472a4 */ /* 0x000fe2000f8e023f */
[----:B------:R-:W-:Y:S01]  /*e860*/  IMAD.MOV.U32 R3, RZ, RZ, R82 ;  /* 0x000000ffff037224 */ /* 0x000fe200078e0052 */
[----:B------:R-:W-:Y:S01]  /*e870*/  UIMAD.WIDE.U32 UR8, UR40, UR10, UR8 ;  /* 0x0000000a280872a5 */ /* 0x000fe2000f8e0008 */
[----:B-1----:R-:W-:Y:S01]  /*e880*/  @P2 SHF.R.U32.HI R3, RZ, R21, R0 ;  /* 0x00000015ff032219 */ /* 0x002fe20000011600 */
        /* <DEDUP_REMOVED lines=18> */
[----:B------:R-:W-:Y:S02]  /*e9b0*/  SHF.R.S32.HI R0, RZ, 0x1f, R5 ;  /* 0x0000001fff007819 */ /* 0x000fe40000011405 */
[----:B------:R-:W5:Y:S01]  /*e9c0*/  LD.E.128 R76, desc[UR44][R76.64] ;  /* 0x0000002c4c4c7980 */ /* 0x000f62000c101d00 */
[----:B------:R-:W-:Y:S01]  /*e9d0*/  IMAD R19, R3, UR9, R80 ;  /* 0x0000000903137c24 */ /* 0x000fe2000f8e0250 */
[----:B------:R-:W-:Y:S01]  /*e9e0*/  ISETP.GE.AND P0, PT, R201, UR12, PT ;  /* 0x0000000cc9007c0c */ /* 0x000fe2000bf06270 */
[----:B------:R-:W-:Y:S01]  /*e9f0*/  IMAD.WIDE.U32 R20, R3, UR8, R20 ;  /* 0x0000000803147c25 */ /* 0x000fe2000f8e0014 */
[----:B------:R-:W-:Y:S01]  /*ea00*/  @!PT LDS RZ, [RZ] ;  /* 0x00000000fffff984 */ /* 0x000fe20000000800 */
[----:B------:R-:W-:Y:S01]  /*ea10*/  @!PT LDS RZ, [RZ] ;  /* 0x00000000fffff984 */ /* 0x000fe20000000800 */
[----:B------:R-:W-:Y:S01]  /*ea20*/  @!PT LDS RZ, [RZ] ;  /* 0x00000000fffff984 */ /* 0x000fe20000000800 */
[----:B------:R-:W-:Y:S01]  /*ea30*/  @!PT LDS RZ, [RZ] ;  /* 0x00000000fffff984 */ /* 0x000fe20000000800 */
[----:B------:R0:W-:Y:S06]  /*ea40*/  MEMBAR.ALL.CTA ;  /* 0x0000000000007992 */ /* 0x0001ec0000008000 */
[----:B0-----:R-:W0:Y:S01]  /*ea50*/  FENCE.VIEW.ASYNC.S ;  /* 0x00000000000073c6 */ /* 0x001e220000000000 */
[----:B------:R-:W-:Y:S01]  /*ea60*/  ULDC.64 UR8, c[0x0][0xbd8] ;  /* 0x0002f60000087ab9 */ /* 0x000fe20000000a00 */
[----:B------:R-:W-:Y:S01]  /*ea70*/  LOP3.LUT R6, R83, 0x20, R6, 0xe2, !PT ;  /* 0x0000002053067812 */ /* 0x000fe200078ee206 */
[----:B------:R-:W-:Y:S01]  /*ea80*/  IMAD R0, R0, UR8, RZ ;  /* 0x0000000800007c24 */ /* 0x000fe2000f8e02ff */
[----:B------:R-:W-:Y:S01]  /*ea90*/  SEL R3, RZ, 0x40, P0 ;  /* 0x00000040ff037807 */ /* 0x000fe20000000000 */
[----:B------:R-:W-:Y:S01]  /*eaa0*/  IMAD.IADD R21, R21, 0x1, R19 ;  /* 0x0000000115157824 */ /* 0x000fe200078e0213 */
[----:B------:R-:W-:Y:S01]  /*eab0*/  ISETP.GE.AND P0, PT, R200, UR12, PT ;  /* 0x0000000cc8007c0c */ /* 0x000fe2000bf06270 */
[----:B-----5:R-:W-:Y:S01]  /*eac0*/  IMAD R88, R4, R81, RZ ;  /* 0x0000005104587224 */ /* 0x020fe200078e02ff */
[----:B------:R-:W-:Y:S01]  /*ead0*/  LOP3.LUT R3, R6, R3, RZ, 0xfc, !PT ;  /* 0x0000000306037212 */ /* 0x000fe200078efcff */
[----:B------:R-:W-:Y:S01]  /*eae0*/  VIADD R87, R198, UR37 ;  /* 0x00000025c6577c36 */ /* 0x000fe20008000000 */
[----:B------:R-:W-:Y:S01]  /*eaf0*/  SEL R6, RZ, 0x80, P0 ;  /* 0x00000080ff067807 */ /* 0x000fe20000000000 */
[C---:B------:R-:W-:Y:S01]  /*eb00*/  IMAD R19, R5.reuse, UR9, R0 ;  /* 0x0000000905137c24 */ /* 0x040fe2000f8e0200 */
[----:B------:R-:W-:Y:S01]  /*eb10*/  BSSY B1, `(.L_x_8389) ;  /* 0x000002d000017945 */ /* 0x000fe20003800000 */
[----:B------:R-:W-:Y:S01]  /*eb20*/  IMAD.WIDE.U32 R4, R5, UR8, R20 ;  /* 0x0000000805047c25 */ /* 0x000fe2000f8e0014 */
[----:B------:R-:W-:Y:S01]  /*eb30*/  ISETP.GE.AND P1, PT, R87, R88, PT ;  /* 0x000000585700720c */ /* 0x000fe20003f26270 */
[----:B------:R-:W-:Y:S01]  /*eb40*/  ULDC.64 UR8, c[0x0][0xb80] ;  /* 0x0002e00000087ab9 */ /* 0x000fe20000000a00 */
[----:B------:R-:W-:Y:S01]  /*eb50*/  LOP3.LUT R6, R3, R6, RZ, 0xfc, !PT ;  /* 0x0000000603067212 */ /* 0x000fe200078efcff */
[----:B------:R-:W-:Y:S01]  /*eb60*/  IMAD.IADD R5, R5, 0x1, R19 ;  /* 0x0000000105057824 */ /* 0x000fe200078e0213 */
[----:B------:R-:W-:Y:S01]  /*eb70*/  LEA R19, P2, R4, UR8, 0x1 ;  /* 0x0000000804137c11 */ /* 0x000fe2000f8408ff */
[----:B------:R-:W-:-:S03]  /*eb80*/  VIADD R0, R17, 0x38820 ;  /* 0x0003882011007836 */ /* 0x000fc60000000000 */
[----:B------:R-:W-:Y:S01]  /*eb90*/  LEA.HI.X R86, R4, UR9, R5, 0x1, P2 ;  /* 0x0000000904567c11 */ /* 0x000fe200090f0c05 */
[----:B0-----:R0:W1:Y:S01]  /*eba0*/  SHFL.IDX PT, R20, R19, RZ, 0x181f ;  /* 0x00181fff13147589 */ /* 0x00106200000e0000 */
[----:B------:R-:W-:-:S03]  /*ebb0*/  PRMT R0, RZ, 0x654, R0 ;  /* 0x00000654ff007816 */ /* 0x000fc60000000000 */
[----:B------:R0:W2:Y:S01]  /*ebc0*/  SHFL.IDX PT, R21, R86, RZ, 0x181f ;  /* 0x00181fff56157589 */ /* 0x0000a200000e0000 */
[----:B------:R0:W-:Y:S01]  /*ebd0*/  SYNCS.ARRIVE.TRANS64.RED.A1T0 RZ, [R0+URZ], RZ ;  /* 0x000000ff00ff79a7 */ /* 0x0001e2000810043f */
        /* <DEDUP_REMOVED lines=32> */
.L_x_8390:
[----:B------:R-:W-:Y:S05]  /*ede0*/  BSYNC B1 ;  /* 0x0000000000017941 */ /* 0x000fea0003800000 */
.L_x_8389:
[----:B0-----:R-:W-:Y:S01]  /*edf0*/  VIADD R0, R87, 0x20 ;  /* 0x0000002057007836 */ /* 0x001fe20000000000 */
[----:B---3--:R4:W0:Y:S04]  /*ee00*/  SHFL.IDX PT, R9, R86, 0x1, 0x181f ;  /* 0x00381f0056097f89 */ /* 0x00882800000e0000 */
[----:B------:R-:W-:Y:S01]  /*ee10*/  ISETP.GE.AND P0, PT, R0, R88, PT ;  /* 0x000000580000720c */ /* 0x000fe20003f06270 */
[----:B------:R4:W3:-:S12]  /*ee20*/  SHFL.IDX PT, R8, R19, 0x1, 0x181f ;  /* 0x00381f0013087f89 */ /* 0x0008d800000e0000 */
        /* <DEDUP_REMOVED lines=34> */
.L_x_8386:
        /* <DEDUP_REMOVED lines=33> */
.L_x_8392:
        /* <DEDUP_REMOVED lines=45> */
.L_x_8394:
[----:B------:R-:W-:Y:S05]  /*f530*/  BSYNC B1 ;  /* 0x0000000000017941 */ /* 0x000fea0003800000 */
.L_x_8393:
        /* <DEDUP_REMOVED lines=28> */
[----:B------:R-:W-:Y:S01]  /*f700*/  UIADD3 UR9, UR9, UR4, URZ ;  /* 0x0000000409097290 */ /* 0x000fe2000fffe03f */
[----:B------:R-:W-:Y:S01]  /*f710*/  IMAD.MOV.U32 R3, RZ, RZ, R8 ;  /* 0x000000ffff037224 */ /* 0x000fe200078e0008 */
[----:B------:R-:W-:Y:S01]  /*f720*/  UIMAD UR4, UR39, UR10, URZ ;  /* 0x0000000a270472a4 */ /* 0x000fe2000f8e023f */
[----:B------:R-:W-:Y:S01]  /*f730*/  LOP3.LUT R10, R15, 0x4, R4, 0xe2, !PT ;  /* 0x000000040f0a7812 */ /* 0x000fe200078ee204 */
[----:B------:R-:W-:Y:S01]  /*f740*/  UIMAD.WIDE.U32 UR8, UR40, UR10, UR8 ;  /* 0x0000000a280872a5 */ /* 0x000fe2000f8e0008 */
[----:B------:R-:W-:Y:S01]  /*f750*/  IMAD.SHL.U32 R11, R11, 0x8, RZ ;  /* 0x000000080b0b7824 */ /* 0x000fe200078e00ff */
[----:B------:R-:W-:Y:S01]  /*f760*/  UIMAD UR4, UR40, UR11, UR4 ;  /* 0x0000000b280472a4 */ /* 0x000fe2000f8e0204 */
[----:B------:R-:W-:Y:S01]  /*f770*/  VIADD R26, R198, UR37 ;  /* 0x00000025c61a7c36 */ /* 0x000fe20008000000 */
[----:B------:R-:W-:Y:S01]  /*f780*/  ISETP.GE.AND P2, PT, R200, UR14, PT ;  /* 0x0000000ec8007c0c */ /* 0x000fe2000bf46270 */
[----:B0-----:R-:W-:Y:S01]  /*f790*/  @P0 IMAD.HI.U32 R6, R8, R5, RZ ;  /* 0x0000000508060227 */ /* 0x001fe200078e00ff */
[----:B------:R-:W-:Y:S01]  /*f7a0*/  UIADD3 UR4, UR9, UR4, URZ ;  /* 0x0000000409047290 */ /* 0x000fe2000fffe03f */
[----:B------:R-:W-:Y:S01]  /*f7b0*/  LOP3.LUT R10, R11, 0x8, R10, 0xe2, !PT ;  /* 0x000000080b0a7812 */ /* 0x000fe200078ee20a */
[----:B------:R-:W-:Y:S01]  /*f7c0*/  BSSY B1, `(.L_x_8395) ;  /* 0x0000046000017945 */ /* 0x000fe20003800000 */
[----:B------:R-:W-:Y:S01]  /*f7d0*/  IMAD.U32 R4, RZ, RZ, UR8 ;  /* 0x00000008ff047e24 */ /* 0x000fe2000f8e00ff */
[----:B------:R-:W-:Y:S01]  /*f7e0*/  SEL R0, RZ, 0x80, P2 ;  /* 0x00000080ff007807 */ /* 0x000fe20001000000 */
[----:B------:R-:W-:Y:S01]  /*f7f0*/  IMAD.U32 R5, RZ, RZ, UR9 ;  /* 0x00000009ff057e24 */ /* 0x000fe2000f8e00ff */
[----:B------:R-:W-:Y:S01]  /*f800*/  ULDC.64 UR8, c[0x0][0xbe0] ;  /* 0x0002f80000087ab9 */ /* 0x000fe20000000a00 */
[----:B-1----:R-:W-:Y:S01]  /*f810*/  @P0 SHF.R.U32.HI R3, RZ, R9, R6 ;  /* 0x00000009ff030219 */ /* 0x002fe20000011606 */
[----:B------:R-:W-:Y:S01]  /*f820*/  IMAD.U32 R5, RZ, RZ, UR4 ;  /* 0x00000004ff057e24 */ /* 0x000fe2000f8e00ff */
[----:B------:R-:W-:-:S02]  /*f830*/  ISETP.GE.AND P0, PT, R193, UR14, PT ;  /* 0x0000000ec1007c0c */ /* 0x000fc4000bf06270 */
        /* <DEDUP_REMOVED lines=62> */
.L_x_8396:
[----:B------:R-:W-:Y:S05]  /*fc20*/  BSYNC B1 ;  /* 0x0000000000017941 */ /* 0x000fea0003800000 */
.L_x_8395:
        /* <DEDUP_REMOVED lines=36> */
.L_x_8391:
[----:B------:R-:W-:Y:S05]  /*fe70*/  BSYNC B0 ;  /* 0x0000000000007941 */ /* 0x000fea0003800000 */
.L_x_8385:
[----:B------:R-:W-:Y:S02]  /*fe80*/  ULDC UR4, c[0x0][0xd3c] ;  /* 0x00034f0000047ab9 */ /* 0x000fe40000000800 */
[----:B------:R-:W-:-:S13]  /*fe90*/  ISETP.GE.AND P0, PT, R7, UR4, PT ;  /* 0x0000000407007c0c */ /* 0x000fda000bf06270 */
[----:B------:R-:W-:Y:S05]  /*fea0*/  @!P0 BRA `(.L_x_8397) ;  /* 0xffffff10003c8947 */ /* 0x000fea000383ffff */
[----:B------:R-:W-:Y:S05]  /*feb0*/  EXIT ;  /* 0x000000000000794d */ /* 0x000fea0003800000 */
.L_x_8337:
        /* <DEDUP_REMOVED lines=16> */
.L_x_8398:
        /* <DEDUP_REMOVED lines=40> */
.L_x_8404:
        /* <DEDUP_REMOVED lines=12> */
.L_x_8403:
[----:B------:R-:W-:Y:S05]  /*10300*/  BSYNC B0 ;  /* 0x0000000000007941 */ /* 0x000fea0003800000 */
.L_x_8402:
        /* <DEDUP_REMOVED lines=20> */
.L_x_8400:
        /* <DEDUP_REMOVED lines=20> */
.L_x_8405:
        /* <DEDUP_REMOVED lines=59> */
.L_x_8401:
[----:B------:R-:W-:Y:S01]  /*10940*/  ULDC UR4, c[0x0][0xd3c] ;  /* 0x00034f0000047ab9 */ /* 0x000fe20000000800 */
[----:B------:R-:W-:Y:S02]  /*10950*/  IMAD.MOV.U32 R17, RZ, RZ, RZ ;  /* 0x000000ffff117224 */ /* 0x000fe400078e00ff */
[----:B------:R-:W-:Y:S02]  /*10960*/  IMAD.U32 R16, RZ, RZ, UR6 ;  /* 0x00000006ff107e24 */ /* 0x000fe4000f8e00ff */
[----:B------:R-:W-:Y:S02]  /*10970*/  IMAD.MOV.U32 R18, RZ, RZ, RZ ;  /* 0x000000ffff127224 */ /* 0x000fe400078e00ff */
[----:B------:R-:W-:-:S07]  /*10980*/  IMAD.U32 R19, RZ, RZ, UR4 ;  /* 0x00000004ff137e24 */ /* 0x000fce000f8e00ff */
.L_x_8406:
[----:B------:R-:W-:-:S13]  /*10990*/  ISETP.NE.AND P0, PT, R5, RZ, PT ;  /* 0x000000ff0500720c */ /* 0x000fda0003f05270 */
[----:B------:R-:W0:Y:S01]  /*109a0*/  @!P0 S2R R3, SR_CgaCtaId ;  /* 0x0000000000038919 */ /* 0x000e220000008800 */
[----:B------:R-:W-:-:S04]  /*109b0*/  @!P0 MOV R0, 0x400 ;  /* 0x0000040000008802 */ /* 0x000fc80000000f00 */
[----:B0-----:R-:W-:-:S05]  /*109c0*/  @!P0 LEA R0, R3, R0, 0x18 ;  /* 0x0000000003008211 */ /* 0x001fca00078ec0ff */
[----:B------:R0:W-:Y:S01]  /*109d0*/  @!P0 STS.128 [R0+0x388d0], R16 ;  /* 0x0388d01000008388 */ /* 0x0001e20000000c00 */
[----:B------:R-:W-:Y:S06]  /*109e0*/  BAR.ARV 0x5, 0x180 ;  /* 0x0146000000007b1d */ /* 0x000fec0000002000 */
.L_x_8399:
[----:B------:R2:W-:Y:S01]  /*109f0*/  STL [R1+0x20], RZ ;  /* 0x000020ff01007387 */ /* 0x0005e20000100800 */
[----:B------:R-:W-:Y:S01]  /*10a00*/  ULDC UR4, c[0x0][0xd3c] ;  /* 0x00034f0000047ab9 */ /* 0x000fe20000000800 */
[----:B------:R-:W-:Y:S01]  /*10a10*/  IMAD.MOV.U32 R26, RZ, RZ, 0x1 ;  /* 0x00000001ff1a7424 */ /* 0x000fe200078e00ff */
[----:B-1----:R-:W-:Y:S01]  /*10a20*/  ISETP.GE.AND P0, PT, R19, UR4, PT ;  /* 0x0000000413007c0c */ /* 0x002fe2000bf06270 */
[----:B------:R-:W-:-:S12]  /*10a30*/  IMAD.MOV.U32 R24, RZ, RZ, RZ ;  /* 0x000000ffff187224 */ /* 0x000fd800078e00ff */
[----:B--2---:R-:W-:Y:S05]  /*10a40*/  @P0 BRA `(.L_x_8407) ;  /* 0x00000058001c0947 */ /* 0x004fea0003800000 */
[----:B------:R-:W1:Y:S01]  /*10a50*/  S2R R5, SR_TID.X ;  /* 0x0000000000057919 */ /* 0x000e620000002100 */
        /* <DEDUP_REMOVED lines=10> */
[C---:B-1----:R-:W-:Y:S01]  /*10b00*/  LOP3.LUT R4, R5.reuse, 0x7f, RZ, 0xc0, !PT ;  /* 0x0000007f05047812 */ /* 0x042fe200078ec0ff */
[----:B0-----:R-:W-:-:S05]  /*10b10*/  IMAD.SHL.U32 R0, R5, 0x8, RZ ;  /* 0x0000000805007824 */ /* 0x001fca00078e00ff */
        /* <DEDUP_REMOVED lines=15> */
.L_x_8474:
        /* <DEDUP_REMOVED lines=48> */
.L_x_8408:
        /* <DEDUP_REMOVED lines=9> */
.L_x_8409:
        /* <DEDUP_REMOVED lines=9> */
.L_x_8410:
[----:B------:R-:W3:Y:S01]  /*11030*/  LDL R4, [R1+0x8] ;  /* 0x0000080001047983 */ /* 0x000ee20000100800 */
[----:B012---:R-:W0:Y:S01]  /*11040*/  LDC R0, c[0x0][0x448] ;  /* 0x00011200ff007b82 */ /* 0x007e220000000800 */
[----:B-----5:R-:W-:Y:S01]  /*11050*/  IMAD.IADD R30, R7, 0x1, -R32 ;  /* 0x00000001071e7824 */ /* 0x020fe200078e0a20 */
[----:B------:R-:W-:Y:S01]  /*11060*/  LOP3.LUT R22, R22, 0xfffff7ff, RZ, 0xc0, !PT ;  /* 0xfffff7ff16167812 */ /* 0x000fe200078ec0ff */
[----:B------:R-:W-:Y:S01]  /*11070*/  BSSY B7, `(.L_x_8411) ;  /* 0x0000462000077945 */ /* 0x000fe20003800000 */
        /* <DEDUP_REMOVED lines=8> */
[C---:B------:R-:W-:Y:S01]  /*11100*/  VIADD R2, R30.reuse, 0x3f ;  /* 0x0000003f1e027836 */ /* 0x040fe20000000000 */
[----:B---3--:R-:W-:-:S05]  /*11110*/  IADD3 R3, R30, 0x40, -R4 ;  /* 0x000000401e037810 */ /* 0x008fca0007ffe804 */
[----:B------:R-:W-:-:S05]  /*11120*/  IMAD.IADD R0, R3, 0x1, R0 ;  /* 0x0000000103007824 */ /* 0x000fca00078e0200 */
[----:B------:R-:W-:-:S04]  /*11130*/  SHF.R.S32.HI R3, RZ, 0x1f, R0 ;  /* 0x0000001fff037819 */ /* 0x000fc80000011400 */
[----:B------:R-:W-:Y:S02]  /*11140*/  LEA.HI R0, R3, R0, RZ, 0x6 ;  /* 0x0000000003007211 */ /* 0x000fe400078f30ff */
[----:B------:R-:W-:Y:S02]  /*11150*/  SHF.R.S32.HI R3, RZ, 0x1f, R2 ;  /* 0x0000001fff037819 */ /* 0x000fe40000011402 */
[----:B------:R-:W-:Y:S02]  /*11160*/  SHF.R.S32.HI R0, RZ, 0x6, R0 ;  /* 0x00000006ff007819 */ /* 0x000fe40000011400 */
        /* <DEDUP_REMOVED lines=23> */
.L_x_8412:
        /* <DEDUP_REMOVED lines=20> */
.L_x_8415:
[----:B------:R-:W-:Y:S05]  /*11420*/  BSYNC B6 ;  /* 0x0000000000067941 */ /* 0x000fea0003800000 */
.L_x_8414:
        /* <DEDUP_REMOVED lines=20> */
.L_x_8418:
        /* <DEDUP_REMOVED lines=15> */
.L_x_8417:
[----:B------:R-:W-:Y:S05]  /*11660*/  BSYNC B6 ;  /* 0x0000000000067941 */ /* 0x000fea0003800000 */
.L_x_8416:
        /* <DEDUP_REMOVED lines=17> */
[C---:B------:R-:W-:Y:S02]  /*11780*/  LOP3.LUT R21, R20.reuse, 0x40, RZ, 0xfc, !PT ;  /* 0x0000004014157812 */ /* 0x040fe400078efcff */
[----:B------:R-:W-:Y:S02]  /*11790*/  LOP3.LUT R20, R20, 0x1c0, RZ, 0xfc, !PT ;  /* 0x000001c014147812 */ /* 0x000fe400078efcff */
[----:B------:R-:W-:Y:S02]  /*117a0*/  ISETP.GE.AND P3, PT, R21, UR4, PT ;  /* 0x0000000415007c0c */ /* 0x000fe4000bf66270 */
[----:B------:R-:W-:Y:S01]  /*117b0*/  ISETP.GE.AND P0, PT, R20, UR4, PT ;  /* 0x0000000414007c0c */ /* 0x000fe2000bf06270 */
[----:B------:R-:W1:Y:S01]  /*117c0*/  S2R R21, SR_TID.X ;  /* 0x0000000000157919 */ /* 0x000e620000002100 */
[----:B------:R-:W-:-:S02]  /*117d0*/  LOP3.LUT R33, R33, 0x38, RZ, 0xc0, !PT ;  /* 0x0000003821217812 */ /* 0x000fc400078ec0ff */
[----:B------:R-:W-:Y:S01]  /*117e0*/  ISETP.GE.AND P1, PT, R4, UR4, PT ;  /* 0x0000000404007c0c */ /* 0x000fe2000bf26270 */
[----:B------:R-:W3:Y:S01]  /*117f0*/  S2R R20, SR_TID.X ;  /* 0x0000000000147919 */ /* 0x000ee20000002100 */
[----:B------:R-:W-:Y:S02]  /*11800*/  ISETP.GE.AND P2, PT, R33, UR4, PT ;  /* 0x0000000421007c0c */ /* 0x000fe4000bf46270 */
[----:B------:R-:W-:-:S03]  /*11810*/  SEL R6, RZ, 0x40, P1 ;  /* 0x00000040ff067807 */ /* 0x000fc60000800000 */
[----:B------:R-:W-:-:S04]  /*11820*/  @P3 LOP3.LUT R22, R22, 0x200, RZ, 0xfc, !PT ;  /* 0x0000020016163812 */ /* 0x000fc800078efcff */
[----:B------:R-:W-:-:S04]  /*11830*/  LOP3.LUT R22, R22, 0xfffffbff, RZ, 0xc0, !PT ;  /* 0xfffffbff16167812 */ /* 0x000fc800078ec0ff */
[----:B------:R-:W-:-:S04]  /*11840*/  @P2 LOP3.LUT R22, R22, 0x400, RZ, 0xfc, !PT ;  /* 0x0000040016162812 */ /* 0x000fc800078efcff */
[----:B------:R-:W-:Y:S01]  /*11850*/  LOP3.LUT R22, R22, 0xffffffdf, RZ, 0xc0, !PT ;  /* 0xffffffdf16167812 */ /* 0x000fe200078ec0ff */
[----:B---3--:R-:W-:-:S05]  /*11860*/  IMAD.SHL.U32 R20, R20, 0x8, RZ ;  /* 0x0000000814147824 */ /* 0x008fca00078e00ff */
        /* <DEDUP_REMOVED lines=8> */
[----:B-1----:R-:W-:Y:S01]  /*118f0*/  IMAD.SHL.U32 R20, R21, 0x10, RZ ;  /* 0x0000001015147824 */ /* 0x002fe200078e00ff */
[----:B------:R-:W-:-:S02]  /*11900*/  SEL R31, RZ, 0x80, P0 ;  /* 0x00000080ff1f7807 */ /* 0x000fc40000000000 */
        /* <DEDUP_REMOVED lines=9> */
[----:B------:R-:W-:-:S04]  /*119a0*/  LOP3.LUT R22, R22, 0xfffffffb, RZ, 0xc0, !PT ;  /* 0xfffffffb16167812 */ /* 0x000fc800078ec0ff */
[----:B------:R-:W-:-:S04]  /*119b0*/  @P2 LOP3.LUT R22, R22, 0x4, RZ, 0xfc, !PT ;  /* 0x0000000416162812 */ /* 0x000fc800078efcff */
[----:B------:R-:W-:-:S04]  /*119c0*/  LOP3.LUT R22, R22, 0xfffffff7, RZ, 0xc0, !PT ;  /* 0xfffffff716167812 */ /* 0x000fc800078ec0ff */
[----:B------:R-:W-:Y:S02]  /*119d0*/  @P3 LOP3.LUT R22, R22, 0x8, RZ, 0xfc, !PT ;  /* 0x0000000816163812 */ /* 0x000fe400078efcff */
[----:B--2---:R-:W-:-:S05]  /*119e0*/  LEA R0, R0, 0xffffffc0, 0x6 ;  /* 0xffffffc000007811 */ /* 0x004fca00078e30ff */
[----:B------:R-:W-:Y:S01]  /*119f0*/  IMAD.IADD R7, R20, 0x1, R0 ;  /* 0x0000000114077824 */ /* 0x000fe200078e0200 */
[----:B0---4-:R-:W-:Y:S06]  /*11a00*/  BRA.DIV UR5, `(.L_x_8419) ;  /* 0x0000004e05b47947 */ /* 0x011fec000b800000 */
.L_x_8492:
        /* <DEDUP_REMOVED lines=46> */
[----:B------:R0:W-:Y:S05]  /*11cf0*/  STL [R1], R2 ;  /* 0x0000000201007387 */ /* 0x0001ea0000100800 */
[----:B------:R-:W-:-:S04]  /*11d00*/  @P0 LOP3.LUT R22, R22, 0x1000, RZ, 0xfc, !PT ;  /* 0x0000100016160812 */ /* 0x000fc800078efcff */
[----:B------:R-:W-:-:S04]  /*11d10*/  LOP3.LUT R22, R22, 0xfffffffe, RZ, 0xc0, !PT ;  /* 0xfffffffe16167812 */ /* 0x000fc800078ec0ff */
[----:B------:R-:W-:Y:S01]  /*11d20*/  @P1 LOP3.LUT R22, R22, 0x1, RZ, 0xfc, !PT ;  /* 0x0000000116161812 */ /* 0x000fe200078efcff */
[----:B0-----:R-:W-:Y:S06]  /*11d30*/  @!P0 BRA `(.L_x_8420) ;  /* 0x0000000000048947 */ /* 0x001fec0003800000 */
[----:B------:R-:W-:Y:S01]  /*11d40*/  BPT.TRAP 0x1 ;  /* 0x000000040000795c */ /* 0x000fe20000300000 */
.L_x_8420:
        /* <DEDUP_REMOVED lines=9> */
.L_x_8493:
[----:B------:R-:W-:Y:S05]  /*11de0*/  BSYNC B0 ;  /* 0x0000000000007941 */ /* 0x000fea0003800000 */
.L_x_8421:
[----:B------:R-:W0:Y:S01]  /*11df0*/  LDL R2, [R1] ;  /* 0x0000000001027983 */ /* 0x000e220000100800 */
[----:B------:R-:W-:Y:S01]  /*11e00*/  ULDC.64 UR4, c[0x0][0x300] ;  /* 0x0000c00000047ab9 */ /* 0x000fe20000000a00 */
[----:B-----5:R-:W-:Y:S01]  /*11e10*/  SHF.R.S32.HI R4, RZ, 0x1f, R37 ;  /* 0x0000001fff047819 */ /* 0x020fe20000011425 */
[----:B------:R-:W1:Y:S01]  /*11e20*/  S2R R5, SR_TID.X ;  /* 0x0000000000057919 */ /* 0x000e620000002100 */
[----:B------:R-:W-:Y:S01]  /*11e30*/  LOP3.LUT R22, R22, 0xfffffffd, RZ, 0xc0, !PT ;  /* 0xfffffffd16167812 */ /* 0x000fe200078ec0ff */
[----:B-1----:R-:W-:Y:S02]  /*11e40*/  IMAD.SHL.U32 R7, R5, 0x8, RZ ;  /* 0x0000000805077824 */ /* 0x002fe400078e00ff */
[----:B------:R-:W-:-:S03]  /*11e50*/  IMAD R5, R24, 0x1000, R34 ;  /* 0x0000100018057824 */ /* 0x000fc600078e0222 */
        /* <DEDUP_REMOVED lines=59> */
.L_x_8503:
        /* <DEDUP_REMOVED lines=10> */
.L_x_8424:
        /* <DEDUP_REMOVED lines=11> */
.L_x_8425:
        /* <DEDUP_REMOVED lines=31> */
.L_x_8427:
[----:B------:R-:W-:Y:S05]  /*12550*/  BSYNC B6 ;  /* 0x0000000000067941 */ /* 0x000fea0003800000 */
.L_x_8426:
[----:B------:R-:W2:Y:S01]  /*12560*/  LDL R4, [R1+0x10] ;  /* 0x0000100001047983 */ /* 0x000ea20000100800 */
[----:B0-----:R-:W0:Y:S01]  /*12570*/  S2R R2, SR_TID.X ;  /* 0x0000000000027919 */ /* 0x001e220000002100 */
[----:B------:R-:W-:Y:S01]  /*12580*/  IMAD.MOV.U32 R21, RZ, RZ, R35 ;  /* 0x000000ffff157224 */ /* 0x000fe200078e0023 */
[----:B------:R-:W-:Y:S01]  /*12590*/  ULDC.64 UR4, c[0x0][0x298] ;  /* 0x0000a60000047ab9 */ /* 0x000fe20000000a00 */
[----:B------:R-:W3:Y:S01]  /*125a0*/  LDC R5, c[0x0][0x448] ;  /* 0x00011200ff057b82 */ /* 0x000ee20000000800 */
[----:B------:R-:W4:Y:S04]  /*125b0*/  LDL R20, [R1+0x4] ;  /* 0x0000040001147983 */ /* 0x000f280000100800 */
[----:B------:R0:W5:Y:S02]  /*125c0*/  LDL R9, [R1+0x8] ;  /* 0x0000080001097983 */ /* 0x0001640000100800 */
[----:B0-----:R-:W-:-:S04]  /*125d0*/  LOP3.LUT R2, R2, 0x7f, RZ, 0xc0, !PT ;  /* 0x0000007f02027812 */ /* 0x001fc800078ec0ff */
[----:B------:R-:W-:Y:S02]  /*125e0*/  SHF.R.U32.HI R0, RZ, 0x3, R2 ;  /* 0x00000003ff007819 */ /* 0x000fe40000011602 */
[----:B------:R-:W0:Y:S01]  /*125f0*/  LDC R2, c[0x0][0x448] ;  /* 0x00011200ff027b82 */ /* 0x000e220000000800 */
[----:B------:R-:W1:Y:S01]  /*12600*/  S2R R35, SR_TID.X ;  /* 0x0000000000237919 */ /* 0x000e620000002100 */
[----:B0-----:R-:W-:-:S13]  /*12610*/  ISETP.NE.AND P6, PT, R2, 0x1, PT ;  /* 0x000000010200780c */ /* 0x001fda0003fc5270 */
[----:B------:R-:W0:Y:S01]  /*12620*/  @P6 LDC R3, c[0x0][0x44c] ;  /* 0x00011300ff036b82 */ /* 0x000e220000000800 */
[----:B-1----:R-:W-:-:S07]  /*12630*/  IMAD.SHL.U32 R35, R35, 0x10, RZ ;  /* 0x0000001023237824 */ /* 0x002fce00078e00ff */
[----:B------:R-:W1:Y:S01]  /*12640*/  @P6 LDC R2, c[0x0][0x450] ;  /* 0x00011400ff026b82 */ /* 0x000e620000000800 */
[----:B------:R-:W-:-:S05]  /*12650*/  LOP3.LUT R35, R0, 0x70, R35, 0xf8, !PT ;  /* 0x0000007000237812 */ /* 0x000fca00078ef823 */
[----:B------:R-:W-:-:S04]  /*12660*/  IMAD R35, R17, 0x40, R35 ;  /* 0x0000004011237824 */ /* 0x000fc800078e0223 */
[----:B------:R-:W-:Y:S02]  /*12670*/  IMAD.MOV.U32 R0, RZ, RZ, R35 ;  /* 0x000000ffff007224 */ /* 0x000fe400078e0023 */
[----:B0-----:R-:W-:-:S05]  /*12680*/  @P6 IMAD.HI.U32 R3, R35, R3, RZ ;  /* 0x0000000323036227 */ /* 0x001fca00078e00ff */
[----:B-1----:R-:W-:Y:S01]  /*12690*/  @P6 SHF.R.U32.HI R0, RZ, R2, R3 ;  /* 0x00000002ff006219 */ /* 0x002fe20000011603 */
[----:B------:R-:W-:Y:S01]  /*126a0*/  IMAD.WIDE.U32 R2, R36, UR4, RZ ;  /* 0x0000000424027c25 */ /* 0x000fe2000f8e00ff */
[----:B------:R-:W0:Y:S03]  /*126b0*/  S2R R6, SR_TID.X ;  /* 0x0000000000067919 */ /* 0x000e260000002100 */
        /* <DEDUP_REMOVED lines=22> */
[----:B---3--:R-:W-:Y:S02]  /*12820*/  IMAD R0, R5, R0, R35 ;  /* 0x0000000005007224 */ /* 0x008fe400078e0223 */
        /* <DEDUP_REMOVED lines=15> */
[----:B-----5:R-:W-:Y:S01]  /*12920*/  IMAD R3, R9, R5, RZ ;  /* 0x0000000509037224 */ /* 0x020fe200078e02ff */
[----:B------:R-:W-:Y:S01]  /*12930*/  SHFL.IDX PT, R4, R2, RZ, 0x181f ;  /* 0x00181fff02047589 */ /* 0x000fe200000e0000 */
[----:B------:R-:W-:Y:S01]  /*12940*/  IMAD R17, R17, 0x40, R8 ;  /* 0x0000004011117824 */ /* 0x000fe200078e0208 */
[----:B------:R-:W-:Y:S02]  /*12950*/  LOP3.LUT R22, R22, 0xfffffeff, RZ, 0xc0, !PT ;  /* 0xfffffeff16167812 */ /* 0x000fe400078ec0ff */
[----:B------:R-:W0:Y:S02]  /*12960*/  SHFL.IDX PT, R5, R0, RZ, 0x181f ;  /* 0x00181fff00057589 */ /* 0x000e2400000e0000 */
[----:B------:R-:W-:-:S13]  /*12970*/  ISETP.GE.AND P2, PT, R17, R3, PT ;  /* 0x000000031100720c */ /* 0x000fda0003f46270 */
[----:B------:R-:W-:-:S04]  /*12980*/  @P2 LOP3.LUT R22, R22, 0x100, RZ, 0xfc, !PT ;  /* 0x0000010016162812 */ /* 0x000fc800078efcff */
[----:B------:R-:W-:Y:S02]  /*12990*/  LOP3.LUT R22, R22, 0xffffff7f, RZ, 0xc0, !PT ;  /* 0xffffff7f16167812 */ /* 0x000fe400078ec0ff */
[----:B0-----:R-:W-:-:S05]  /*129a0*/  @!P2 LEA R5, P1, R7, R5, 0x1 ;  /* 0x000000050705a211 */ /* 0x001fca00078208ff */
[----:B------:R-:W-:-:S05]  /*129b0*/  @!P2 IMAD.X R4, RZ, RZ, R4, P1 ;  /* 0x000000ffff04a224 */ /* 0x000fca00008e0604 */
        /* <DEDUP_REMOVED lines=30> */
.L_x_8512:
        /* <DEDUP_REMOVED lines=12> */
.L_x_8429:
        /* <DEDUP_REMOVED lines=28> */
.L_x_8431:
[----:B------:R-:W-:Y:S05]  /*12e20*/  BSYNC B6 ;  /* 0x0000000000067941 */ /* 0x000fea0003800000 */
.L_x_8430:
        /* <DEDUP_REMOVED lines=164> */
.L_x_8522:
        /* <DEDUP_REMOVED lines=23> */
.L_x_8434:
[----:B------:R-:W-:Y:S05]  /*139e0*/  BSYNC B0 ;  /* 0x0000000000007941 */ /* 0x000fea0003800000 */
.L_x_8433:
[----:B------:R-:W-:Y:S01]  /*139f0*/  NOP ;  /* 0x0000000000007918 */ /* 0x000fe20000000000 */
[----:B------:R-:W-:-:S13]  /*13a00*/  PLOP3.LUT P0, PT, PT, PT, PT, 0x80, 0x0 ;  /* 0x000000000000781c */ /* 0x000fda0003f0f070 */
.L_x_8435:
        /* <DEDUP_REMOVED lines=18> */
.L_x_8523:
[----:B------:R-:W-:Y:S05]  /*13b30*/  BSYNC B0 ;  /* 0x0000000000007941 */ /* 0x000fea0003800000 */
.L_x_8436:
[----:B------:R-:W-:-:S05]  /*13b40*/  IMAD.U32 R2, RZ, RZ, UR36 ;  /* 0x00000024ff027e24 */ /* 0x000fca000f8e00ff */
[----:B------:R-:W-:-:S13]  /*13b50*/  ISETP.NE.AND P0, PT, R2, 0x3, PT ;  /* 0x000000030200780c */ /* 0x000fda0003f05270 */
[----:B------:R-:W-:Y:S05]  /*13b60*/  @!P0 BRA `(.L_x_8438) ;  /* 0x0000000000048947 */ /* 0x000fea0003800000 */
[----:B------:R-:W-:Y:S01]  /*13b70*/  BPT.TRAP 0x1 ;  /* 0x000000040000795c */ /* 0x000fe20000300000 */
.L_x_8438:
[----:B0-----:R-:W-:Y:S01]  /*13b80*/  SHF.L.U32 R0, R26, 0x1f, RZ ;  /* 0x0000001f1a007819 */ /* 0x001fe200000006ff */
[----:B------:R-:W-:Y:S03]  /*13b90*/  BSSY B0, `(.L_x_8439) ;  /* 0x0000003000007945 */ /* 0x000fe60003800000 */
[----:B------:R-:W0:Y:S02]  /*13ba0*/  SYNCS.PHASECHK.TRANS64.TRYWAIT P0, [R27+URZ+0x38860], R0 ;  /* 0x038860001b0075a7 */ /* 0x000e24000800017f */
[----:B0-----:R-:W-:Y:S05]  /*13bb0*/  @!P0 BRA `(.L_x_8440) ;  /* 0x0000004400088947 */ /* 0x001fea0003800000 */
.L_x_8524:
[----:B------:R-:W-:Y:S05]  /*13bc0*/  BSYNC B0 ;  /* 0x0000000000007941 */ /* 0x000fea0003800000 */
.L_x_8439:
        /* <DEDUP_REMOVED lines=110> */
.L_x_8534:
[C---:B------:R-:W-:Y:S02]  /*142b0*/  LOP3.LUT P6, RZ, R22.reuse, 0x40, RZ, 0xc0, !PT ;  /* 0x0000004016ff7812 */ /* 0x040fe400078cc0ff */
[----:B------:R-:W-:Y:S02]  /*142c0*/  LOP3.LUT R22, R22, 0xfffffeff, RZ, 0xc0, !PT ;  /* 0xfffffeff16167812 */ /* 0x000fe400078ec0ff */
[C---:B------:R-:W-:Y:S02]  /*142d0*/  ISETP.LT.OR P6, PT, R30.reuse, 0x31, P6 ;  /* 0x000000311e00780c */ /* 0x040fe400037c1670 */
[----:B------:R-:W-:-:S11]  /*142e0*/  ISETP.LT.OR P5, PT, R30, 0x31, !P5 ;  /* 0x000000311e00780c */ /* 0x000fd60006fa1670 */
[----:B------:R-:W-:Y:S02]  /*142f0*/  @P6 LOP3.LUT R22, R22, 0x100, RZ, 0xfc, !PT ;  /* 0x0000010016166812 */ /* 0x000fe400078efcff */
[----:B------:R-:W-:Y:S02]  /*14300*/  ISETP.LT.OR P6, PT, R30, 0x31, !P4 ;  /* 0x000000311e00780c */ /* 0x000fe400067c1670 */
[----:B------:R-:W-:Y:S02]  /*14310*/  LOP3.LUT R22, R22, 0xffbfffff, RZ, 0xc0, !PT ;  /* 0xffbfffff16167812 */ /* 0x000fe400078ec0ff */
[----:B------:R-:W-:Y:S02]  /*14320*/  ISETP.LT.OR P4, PT, R30, 0x31, !P2 ;  /* 0x000000311e00780c */ /* 0x000fe40005781670 */
        /* <DEDUP_REMOVED lines=26> */
.L_x_8442:
        /* <DEDUP_REMOVED lines=11> */
.L_x_8443:
[----:B------:R-:W2:Y:S01]  /*14580*/  LDL R3, [R1+0xc] ;  /* 0x00000c0001037983 */ /* 0x000ea20000100800 */
[----:B------:R1:W-:Y:S01]  /*14590*/  SYNCS.ARRIVE.TRANS64.A1T0 RZ, [R27+URZ+0x38850], RZ ;  /* 0x038850ff1bff79a7 */ /* 0x0003e2000810003f */
[----:B------:R-:W-:Y:S01]  /*145a0*/  BSSY B0, `(.L_x_8444) ;  /* 0x00000f7000007945 */ /* 0x000fe20003800000 */
[----:B--2---:R-:W-:-:S13]  /*145b0*/  ISETP.GE.AND P0, PT, R3, 0x2, PT ;  /* 0x000000020300780c */ /* 0x004fda0003f06270 */
[----:B-1----:R-:W-:Y:S05]  /*145c0*/  @!P0 BRA `(.L_x_8445) ;  /* 0x0000000c00d08947 */ /* 0x002fea0003800000 */
[----:B------:R-:W2:Y:S01]  /*145d0*/  LDL.LU R2, [R1+0x24] ;  /* 0x0000240001027983 */ /* 0x000ea20000300800 */
[----:B------:R-:W-:Y:S01]  /*145e0*/  LOP3.LUT R30, R31, 0x80, RZ, 0xc0, !PT ;  /* 0x000000801f1e7812 */ /* 0x000fe200078ec0ff */
[----:B------:R-:W-:-:S03]  /*145f0*/  VIADD R7, R3, 0xfffffffe ;  /* 0xfffffffe03077836 */ /* 0x000fc60000000000 */
[----:B------:R-:W-:Y:S02]  /*14600*/  SHF.R.U32.HI R30, RZ, 0x3, R30 ;  /* 0x00000003ff1e7819 */ /* 0x000fe4000001161e */
[----:B--2---:R-:W-:-:S04]  /*14610*/  LOP3.LUT R2, R2, 0x40, RZ, 0xc0, !PT ;  /* 0x0000004002027812 */ /* 0x004fc800078ec0ff */
[----:B------:R-:W-:-:S07]  /*14620*/  SHF.R.U32.HI R31, RZ, 0x2, R2 ;  /* 0x00000002ff1f7819 */ /* 0x000fce0000011602 */
.L_x_8458:
        /* <DEDUP_REMOVED lines=44> */
.L_x_8446:
[----:B------:R-:W-:Y:S01]  /*148f0*/  IMAD R6, R24, 0x8, R23 ;  /* 0x0000000818067824 */ /* 0x000fe200078e0217 */
[----:B------:R-:W-:Y:S01]  /*14900*/  SHF.L.U32 R17, R26, 0x1f, RZ ;  /* 0x0000001f1a117819 */ /* 0x000fe200000006ff */
[----:B------:R-:W-:Y:S01]  /*14910*/  BSSY B1, `(.L_x_8447) ;  /* 0x0000004000017945 */ /* 0x000fe20003800000 */
[----:B------:R-:W-:Y:S02]  /*14920*/  SHF.R.S32.HI R9, RZ, 0x1f, R5 ;  /* 0x0000001fff097819 */ /* 0x000fe40000011405 */
[----:B------:R-:W0:Y:S02]  /*14930*/  SYNCS.PHASECHK.TRANS64.TRYWAIT P0, [R6+URZ+0x38840], R17 ;  /* 0x03884011060075a7 */ /* 0x000e24000800017f */
[----:B0-----:R-:W-:Y:S05]  /*14940*/  @!P0 BRA `(.L_x_8448) ;  /* 0x0000003c00e08947 */ /* 0x001fea0003800000 */
.L_x_8535:
[----:B------:R-:W-:Y:S05]  /*14950*/  BSYNC B1 ;  /* 0x0000000000017941 */ /* 0x000fea0003800000 */
.L_x_8447:
        /* <DEDUP_REMOVED lines=42> */
.L_x_8545:
        /* <DEDUP_REMOVED lines=8> */
.L_x_8450:
        /* <DEDUP_REMOVED lines=11> */
.L_x_8451:
[----:B------:R2:W-:Y:S01]  /*14d30*/  SYNCS.ARRIVE.TRANS64.A1T0 RZ, [R6+URZ+0x38830], RZ ;  /* 0x038830ff06ff79a7 */ /* 0x0005e2000810003f */
[----:B------:R-:W-:Y:S05]  /*14d40*/  @!P2 BRA `(.L_x_8452) ;  /* 0x000000000004a947 */ /* 0x000fea0003800000 */
[----:B------:R-:W-:Y:S01]  /*14d50*/  BPT.TRAP 0x1 ;  /* 0x000000040000795c */ /* 0x000fe20000300000 */
.L_x_8452:
[----:B------:R-:W3:Y:S01]  /*14d60*/  SYNCS.PHASECHK.TRANS64.TRYWAIT P0, [R6+URZ+0x38860], R17 ;  /* 0x03886011060075a7 */ /* 0x000ee2000800017f */
[----:B------:R-:W-:Y:S04]  /*14d70*/  BSSY B1, `(.L_x_8453) ;  /* 0x0000002000017945 */ /* 0x000fe80003800000 */
[----:B---3--:R-:W-:Y:S05]  /*14d80*/  @!P0 BRA `(.L_x_8454) ;  /* 0x0000004000008947 */ /* 0x008fea0003800000 */
.L_x_8546:
[----:B------:R-:W-:Y:S05]  /*14d90*/  BSYNC B1 ;  /* 0x0000000000017941 */ /* 0x000fea0003800000 */
.L_x_8453:
        /* <DEDUP_REMOVED lines=81> */
.L_x_8556:
        /* <DEDUP_REMOVED lines=25> */
.L_x_8456:
        /* <DEDUP_REMOVED lines=11> */
.L_x_8457:
[----:B------:R3:W-:Y:S01]  /*154f0*/  SYNCS.ARRIVE.TRANS64.A1T0 RZ, [R6+URZ+0x38850], RZ ;  /* 0x038850ff06ff79a7 */ /* 0x0007e2000810003f */
[----:B------:R-:W-:Y:S05]  /*15500*/  @P3 BRA `(.L_x_8458) ;  /* 0xfffffff000483947 */ /* 0x000fea000383ffff */
.L_x_8445:
[----:B------:R-:W-:Y:S05]  /*15510*/  BSYNC B0 ;  /* 0x0000000000007941 */ /* 0x000fea0003800000 */
.L_x_8444:
        /* <DEDUP_REMOVED lines=21> */
.L_x_8460:
[----:B------:R-:W-:Y:S05]  /*15670*/  BSYNC B0 ;  /* 0x0000000000007941 */ /* 0x000fea0003800000 */
.L_x_8459:
[----:B------:R-:W-:-:S07]  /*15680*/  SEL R24, R24, RZ, P0 ;  /* 0x000000ff18187207 */ /* 0x000fce0000000000 */
.L_x_8413:
[----:B------:R-:W-:Y:S05]  /*15690*/  BSYNC B7 ;  /* 0x0000000000077941 */ /* 0x000fea0003800000 */
.L_x_8411:
        /* <DEDUP_REMOVED lines=11> */
.L_x_8461:
        /* <DEDUP_REMOVED lines=36> */
.L_x_8566:
[----:B------:R-:W-:Y:S02]  /*15990*/  ULDC UR4, c[0x0][0xd38] ;  /* 0x00034e0000047ab9 */ /* 0x000fe40000000800 */
[----:B------:R-:W-:-:S04]  /*159a0*/  IMAD.U32 R4, RZ, RZ, UR4 ;  /* 0x00000004ff047e24 */ /* 0x000fc8000f8e00ff */
[----:B--2---:R-:W-:-:S04]  /*159b0*/  IMAD R14, R14, R4, RZ ;  /* 0x000000040e0e7224 */ /* 0x004fc800078e02ff */
[----:B------:R-:W-:-:S05]  /*159c0*/  IMAD.IADD R5, R5, 0x1, R14 ;  /* 0x0000000105057824 */ /* 0x000fca00078e020e */
[----:B------:R-:W-:-:S13]  /*159d0*/  ISETP.GT.AND P6, PT, R5, R0, PT ;  /* 0x000000000500720c */ /* 0x000fda0003fc4270 */
[----:B------:R-:W-:Y:S05]  /*159e0*/  @P6 BRA `(.L_x_8464) ;  /* 0x00000000009c6947 */ /* 0x000fea0003800000 */
.L_x_8469:
        /* <DEDUP_REMOVED lines=14> */
.L_x_8467:
[----:B------:R-:W-:Y:S05]  /*15ad0*/  BSYNC B0 ;  /* 0x0000000000007941 */ /* 0x000fea0003800000 */
.L_x_8466:
        /* <DEDUP_REMOVED lines=18> */
.L_x_8574:
[----:B------:R-:W-:Y:S02]  /*15c00*/  ULDC UR4, c[0x0][0xd38] ;  /* 0x00034e0000047ab9 */ /* 0x000fe40000000800 */
[----:B------:R-:W-:-:S04]  /*15c10*/  IMAD.U32 R4, RZ, RZ, UR4 ;  /* 0x00000004ff047e24 */ /* 0x000fc8000f8e00ff */
[----:B--2---:R-:W-:-:S04]  /*15c20*/  IMAD R14, R14, R4, RZ ;  /* 0x000000040e0e7224 */ /* 0x004fc800078e02ff */
[----:B------:R-:W-:-:S05]  /*15c30*/  IMAD.IADD R5, R14, 0x1, R5 ;  /* 0x000000010e057824 */ /* 0x000fca00078e0205 */
[----:B------:R-:W-:-:S13]  /*15c40*/  ISETP.GT.AND P6, PT, R5, R0, PT ;  /* 0x000000000500720c */ /* 0x000fda0003fc4270 */
[----:B------:R-:W-:Y:S05]  /*15c50*/  @!P6 BRA `(.L_x_8469) ;  /* 0xfffffffc0064e947 */ /* 0x000fea000383ffff */
.L_x_8464:
        /* <DEDUP_REMOVED lines=8> */
.L_x_8578:
[----:B------:R-:W-:Y:S01]  /*15ce0*/  ISETP.NE.AND P0, PT, R3, RZ, PT ;  /* 0x000000ff0300720c */ /* 0x000fe20003f05270 */
[----:B------:R-:W-:-:S12]  /*15cf0*/  IMAD.MOV.U32 R14, RZ, RZ, RZ ;  /* 0x000000ffff0e7224 */ /* 0x000fd800078e00ff */
[----:B------:R-:W-:Y:S05]  /*15d00*/  @!P0 BRA `(.L_x_8471) ;  /* 0x0000000000108947 */ /* 0x000fea0003800000 */
[----:B------:R-:W-:Y:S01]  /*15d10*/  UMOV UR4, 0xffffffff ;  /* 0xffffffff00047882 */ /* 0x000fe20000000000 */
[----:B------:R-:W-:Y:S02]  /*15d20*/  VIADD R12, R6, 0xffffffff ;  /* 0xffffffff060c7836 */ /* 0x000fe40000000000 */
[----:B------:R-:W-:Y:S05]  /*15d30*/  BRA.DIV UR4, `(.L_x_8472) ;  /* 0x00000042042c7947 */ /* 0x000fea000b800000 */
[----:B------:R4:W0:Y:S02]  /*15d40*/  SHFL.IDX PT, R14, R2, R12, 0x1f ;  /* 0x00001f0c020e7589 */ /* 0x00082400000e0000 */
.L_x_8471:
        /* <DEDUP_REMOVED lines=66> */
.L_x_8465:
[----:B------:R-:W-:Y:S01]  /*16170*/  UMOV UR4, URZ ;  /* 0x0000003f00047c82 */ /* 0x000fe20008000000 */
[----:B------:R-:W-:Y:S01]  /*16180*/  UMOV UR5, URZ ;  /* 0x0000003f00057c82 */ /* 0x000fe20008000000 */
[----:B------:R-:W-:Y:S01]  /*16190*/  ULDC UR6, c[0x0][0xd3c] ;  /* 0x00034f0000067ab9 */ /* 0x000fe20000000800 */
[----:B------:R-:W-:Y:S02]  /*161a0*/  IMAD.MOV.U32 R16, RZ, RZ, R0 ;  /* 0x000000ffff107224 */ /* 0x000fe400078e0000 */
[----:B------:R-:W-:Y:S02]  /*161b0*/  IMAD.U32 R17, RZ, RZ, UR4 ;  /* 0x00000004ff117e24 */ /* 0x000fe4000f8e00ff */
[----:B------:R-:W-:Y:S02]  /*161c0*/  IMAD.U32 R18, RZ, RZ, UR5 ;  /* 0x00000005ff127e24 */ /* 0x000fe4000f8e00ff */
[----:B------:R-:W-:-:S07]  /*161d0*/  IMAD.U32 R19, RZ, RZ, UR6 ;  /* 0x00000006ff137e24 */ /* 0x000fce000f8e00ff */
.L_x_8473:
        /* <DEDUP_REMOVED lines=10> */
.L_x_8462:
[----:B------:R-:W-:Y:S02]  /*16280*/  ULDC UR4, c[0x0][0xd3c] ;  /* 0x00034f0000047ab9 */ /* 0x000fe40000000800 */
[----:B0-----:R-:W-:-:S13]  /*16290*/  ISETP.GE.AND P0, PT, R19, UR4, PT ;  /* 0x0000000413007c0c */ /* 0x001fda000bf06270 */
[----:B------:R-:W-:Y:S05]  /*162a0*/  @!P0 BRA `(.L_x_8474) ;  /* 0xffffffa800588947 */ /* 0x000fea000383ffff */
[----:B------:R-:W-:Y:S05]  /*162b0*/  BSYNC B8 ;  /* 0x0000000000087941 */ /* 0x000fea0003800000 */
.L_x_8407:
        /* <DEDUP_REMOVED lines=12> */
.L_x_8581:
[----:B------:R-:W-:Y:S05]  /*16380*/  BSYNC B0 ;  /* 0x0000000000007941 */ /* 0x000fea0003800000 */
.L_x_8475:
[----:B------:R-:W-:-:S03]  /*16390*/  UMOV UR4, 0xffffffff ;  /* 0xffffffff00047882 */ /* 0x000fc60000000000 */
[----:B------:R-:W-:Y:S05]  /*163a0*/  BRA.DIV UR4, `(.L_x_8477) ;  /* 0x0000003a04c87947 */ /* 0x000fea000b800000 */
[----:B------:R-:W0:Y:S02]  /*163b0*/  S2R R0, SR_TID.X ;  /* 0x0000000000007919 */ /* 0x000e240000002100 */
[----:B0-----:R-:W-:-:S04]  /*163c0*/  SHF.R.U32.HI R0, RZ, 0x5, R0 ;  /* 0x00000005ff007819 */ /* 0x001fc80000011600 */
[----:B------:R-:W-:-:S05]  /*163d0*/  LOP3.LUT R0, R0, 0x3, RZ, 0xc0, !PT ;  /* 0x0000000300007812 */ /* 0x000fca00078ec0ff */
[----:B------:R0:W0:Y:S02]  /*163e0*/  SHFL.IDX PT, R14, R0, RZ, 0x1f ;  /* 0x00001fff000e7589 */ /* 0x00002400000e0000 */
.L_x_8584:
[----:B0-----:R-:W-:Y:S01]  /*163f0*/  ISETP.NE.AND P0, PT, R14, RZ, PT ;  /* 0x000000ff0e00720c */ /* 0x001fe20003f05270 */
[----:B------:R-:W-:-:S12]  /*16400*/  BSSY B0, `(.L_x_8478) ;  /* 0x0000024000007945 */ /* 0x000fd80003800000 */
[----:B------:R-:W-:Y:S05]  /*16410*/  @P0 BRA `(.L_x_8479) ;  /* 0x0000000000880947 */ /* 0x000fea0003800000 */
[----:B------:R-:W-:-:S03]  /*16420*/  UMOV UR4, 0xffffffff ;  /* 0xffffffff00047882 */ /* 0x000fc60000000000 */
[----:B------:R-:W-:Y:S05]  /*16430*/  BRA.DIV UR4, `(.L_x_8480) ;  /* 0x0000003a04d87947 */ /* 0x000fea000b800000 */
[----:B------:R-:W-:-:S13]  /*16440*/  ELECT P6, URZ, PT ;  /* 0x00000000003f782f */ /* 0x000fda00038c0000 */
.L_x_8587:
[----:B------:R-:W-:Y:S05]  /*16450*/  @!P6 BRA `(.L_x_8479) ;  /* 0x000000000078e947 */ /* 0x000fea0003800000 */
[----:B------:R-:W-:-:S06]  /*16460*/  ULOP3.LUT UR4, UR42, 0x2, URZ, 0xfc, !UPT ;  /* 0x000000022a047892 */ /* 0x000fcc000f8efc3f */
[----:B------:R-:W-:-:S05]  /*16470*/  IMAD.U32 R0, RZ, RZ, UR4 ;  /* 0x00000004ff007e24 */ /* 0x000fca000f8e00ff */
[----:B------:R-:W-:-:S13]  /*16480*/  ISETP.NE.AND P0, PT, R0, 0x3, PT ;  /* 0x000000030000780c */ /* 0x000fda0003f05270 */
[----:B------:R-:W-:Y:S05]  /*16490*/  @!P0 BRA `(.L_x_8481) ;  /* 0x0000000000048947 */ /* 0x000fea0003800000 */
[----:B------:R-:W-:Y:S01]  /*164a0*/  BPT.TRAP 0x1 ;  /* 0x000000040000795c */ /* 0x000fe20000300000 */
.L_x_8481:
[----:B------:R-:W-:Y:S01]  /*164b0*/  IMAD R5, R24, 0x8, R7 ;  /* 0x0000000818057824 */ /* 0x000fe200078e0207 */
[----:B------:R-:W-:Y:S01]  /*164c0*/  SHF.L.U32 R0, R26, 0x1f, RZ ;  /* 0x0000001f1a007819 */ /* 0x000fe200000006ff */
[----:B------:R-:W-:-:S03]  /*164d0*/  VIADD R24, R24, 0x1 ;  /* 0x0000000118187836 */ /* 0x000fc60000000000 */
[----:B------:R-:W0:Y:S02]  /*164e0*/  SYNCS.PHASECHK.TRANS64.TRYWAIT P1, [R5+URZ+0x38840], R0 ;  /* 0x03884000050075a7 */ /* 0x000e24000802017f */
[----:B------:R-:W-:-:S04]  /*164f0*/  ISETP.NE.AND P2, PT, R24, 0x2, PT ;  /* 0x000000021800780c */ /* 0x000fc80003f45270 */
[----:B------:R-:W-:Y:S01]  /*16500*/  SEL R3, RZ, 0x1, P2 ;  /* 0x00000001ff037807 */ /* 0x000fe20001000000 */
[----:B0-----:R-:W-:Y:S08]  /*16510*/  @!P1 BRA `(.L_x_8482) ;  /* 0x0000003800c09947 */ /* 0x001ff00003800000 */
.L_x_8588:
[----:B------:R-:W-:Y:S02]  /*16520*/  SEL R24, R24, RZ, P2 ;  /* 0x000000ff18187207 */ /* 0x000fe40001000000 */
[----:B------:R-:W-:Y:S01]  /*16530*/  LOP3.LUT R2, R26, R3, RZ, 0x3c, !PT ;  /* 0x000000031a027212 */ /* 0x000fe200078e3cff */
[----:B------:R-:W-:Y:S06]  /*16540*/  @!P0 BRA `(.L_x_8483) ;  /* 0x0000000000048947 */ /* 0x000fec0003800000 */
[----:B------:R-:W-:Y:S01]  /*16550*/  BPT.TRAP 0x1 ;  /* 0x000000040000795c */ /* 0x000fe20000300000 */
.L_x_8483:
[----:B------:R-:W-:Y:S01]  /*16560*/  IMAD R3, R24, 0x8, R7 ;  /* 0x0000000818037824 */ /* 0x000fe200078e0207 */
[----:B------:R-:W-:-:S04]  /*16570*/  SHF.L.U32 R2, R2, 0x1f, RZ ;  /* 0x0000001f02027819 */ /* 0x000fc800000006ff */
[----:B------:R-:W0:Y:S02]  /*16580*/  SYNCS.PHASECHK.TRANS64.TRYWAIT P1, [R3+URZ+0x38840], R2 ;  /* 0x03884002030075a7 */ /* 0x000e24000802017f */
[----:B0-----:R-:W-:Y:S05]  /*16590*/  @!P1 BRA `(.L_x_8484) ;  /* 0x0000003800b49947 */ /* 0x001fea0003800000 */
.L_x_8589:
[----:B------:R-:W-:Y:S05]  /*165a0*/  @!P0 BRA `(.L_x_8485) ;  /* 0x0000000000048947 */ /* 0x000fea0003800000 */
[----:B------:R-:W-:Y:S01]  /*165b0*/  BPT.TRAP 0x1 ;  /* 0x000000040000795c */ /* 0x000fe20000300000 */
.L_x_8485:
[----:B------:R-:W0:Y:S02]  /*165c0*/  SYNCS.PHASECHK.TRANS64.TRYWAIT P1, [R5+URZ+0x38860], R0 ;  /* 0x03886000050075a7 */ /* 0x000e24000802017f */
[----:B0-----:R-:W-:Y:S05]  /*165d0*/  @!P1 BRA `(.L_x_8486) ;  /* 0x0000003800b89947 */ /* 0x001fea0003800000 */
.L_x_8590:
[----:B------:R-:W-:Y:S05]  /*165e0*/  @!P0 BRA `(.L_x_8487) ;  /* 0x0000000000048947 */ /* 0x000fea0003800000 */
[----:B------:R-:W-:Y:S01]  /*165f0*/  BPT.TRAP 0x1 ;  /* 0x000000040000795c */ /* 0x000fe20000300000 */
.L_x_8487:
[----:B------:R0:W0:Y:S02]  /*16600*/  SYNCS.PHASECHK.TRANS64.TRYWAIT P0, [R3+URZ+0x38860], R2 ;  /* 0x03886002030075a7 */ /* 0x000024000800017f */
[----:B0-----:R-:W-:Y:S05]  /*16610*/  @!P0 NANOSLEEP.SYNCS 0x989680 ;  /* 0x009896800000895d */ /* 0x001fea0003900000 */
[----:B------:R-:W0:Y:S02]  /*16620*/  @!P0 SYNCS.PHASECHK.TRANS64 P0, [R3+URZ+0x38860], R2 ;  /* 0x03886002030085a7 */ /* 0x000e24000800007f */
[----:B0-----:R-:W-:Y:S05]  /*16630*/  @!P0 BRA `(.L_x_8487) ;  /* 0xfffffffc00f08947 */ /* 0x001fea000383ffff */
.L_x_8479:
[----:B------:R-:W-:Y:S05]  /*16640*/  BSYNC B0 ;  /* 0x0000000000007941 */ /* 0x000fea0003800000 */
.L_x_8478:
[----:B------:R-:W-:Y:S05]  /*16650*/  EXIT ;  /* 0x000000000000794d */ /* 0x000fea0003800000 */
.L_x_8349:
[----:B0-----:R0:W1:Y:S02]  /*16660*/  SYNCS.PHASECHK.TRANS64.TRYWAIT P1, [R17+URZ+0x38800], R4 ;  /* 0x03880004110075a7 */ /* 0x001064000802017f */
[----:B-1----:R-:W-:Y:S05]  /*16670*/  @!P1 NANOSLEEP.SYNCS 0x989680 ;  /* 0x009896800000995d */ /* 0x002fea0003900000 */
[----:B------:R-:W1:Y:S02]  /*16680*/  @!P1 SYNCS.PHASECHK.TRANS64 P1, [R17+URZ+0x38800], R4 ;  /* 0x03880004110095a7 */ /* 0x000e64000802007f */
[----:B-1----:R-:W-:Y:S05]  /*16690*/  @!P1 BRA `(.L_x_8349) ;  /* 0xfffffffc00f09947 */ /* 0x002fea000383ffff */
[----:B------:R-:W-:Y:S05]  /*166a0*/  BRA `(.L_x_8488) ;  /* 0xfffffed000ac7947 */ /* 0x000fea000383ffff */
.L_x_8353:
[----:B--2---:R2:W3:Y:S02]  /*166b0*/  SYNCS.PHASECHK.TRANS64.TRYWAIT P1, [R9+URZ+0x38830], R6 ;  /* 0x03883006090075a7 */ /* 0x0044e4000802017f */
[----:B---3--:R-:W-:Y:S05]  /*166c0*/  @!P1 NANOSLEEP.SYNCS 0x989680 ;  /* 0x009896800000995d */ /* 0x008fea0003900000 */
[----:B------:R-:W3:Y:S02]  /*166d0*/  @!P1 SYNCS.PHASECHK.TRANS64 P1, [R9+URZ+0x38830], R6 ;  /* 0x03883006090095a7 */ /* 0x000ee4000802007f */
[----:B---3--:R-:W-:Y:S05]  /*166e0*/  @!P1 BRA `(.L_x_8353) ;  /* 0xfffffffc00f09947 */ /* 0x008fea000383ffff */
[----:B------:R-:W-:Y:S05]  /*166f0*/  BRA `(.L_x_8352) ;  /* 0xfffffed000cc7947 */ /* 0x000fea000383ffff */
.L_x_8354:
[----:B---3--:R3:W4:Y:S02]  /*16700*/  SYNCS.PHASECHK.TRANS64.TRYWAIT P1, [R17+URZ+0x38810], R4 ;  /* 0x03881004110075a7 */ /* 0x008724000802017f */
[----:B----4-:R-:W-:Y:S05]  /*16710*/  @!P1 NANOSLEEP.SYNCS 0x989680 ;  /* 0x009896800000995d */ /* 0x010fea0003900000 */
[----:B------:R-:W4:Y:S02]  /*16720*/  @!P1 SYNCS.PHASECHK.TRANS64 P1, [R17+URZ+0x38810], R4 ;  /* 0x03881004110095a7 */ /* 0x000f24000802007f */
[----:B----4-:R-:W-:Y:S05]  /*16730*/  @!P1 BRA `(.L_x_8354) ;  /* 0xfffffffc00f09947 */ /* 0x010fea000383ffff */
[----:B------:R-:W-:Y:S05]  /*16740*/  BRA `(.L_x_8489) ;  /* 0xfffffed400587947 */ /* 0x000fea000383ffff */
.L_x_8358:
[----:B0-----:R0:W3:Y:S02]  /*16750*/  SYNCS.PHASECHK.TRANS64.TRYWAIT P1, [R9+URZ+0x38850], R6 ;  /* 0x03885006090075a7 */ /* 0x0010e4000802017f */
[----:B---3--:R-:W-:Y:S05]  /*16760*/  @!P1 NANOSLEEP.SYNCS 0x989680 ;  /* 0x009896800000995d */ /* 0x008fea0003900000 */
[----:B------:R-:W3:Y:S02]  /*16770*/  @!P1 SYNCS.PHASECHK.TRANS64 P1, [R9+URZ+0x38850], R6 ;  /* 0x03885006090095a7 */ /* 0x000ee4000802007f */
[----:B---3--:R-:W-:Y:S05]  /*16780*/  @!P1 BRA `(.L_x_8358) ;  /* 0xfffffffc00f09947 */ /* 0x008fea000383ffff */
[----:B------:R-:W-:Y:S05]  /*16790*/  BRA `(.L_x_8357) ;  /* 0xfffffed400887947 */ /* 0x000fea000383ffff */
.L_x_8365:
[----:B-1----:R1:W2:Y:S02]  /*167a0*/  SYNCS.PHASECHK.TRANS64.TRYWAIT P1, [R9+URZ+0x38830], R8 ;  /* 0x03883008090075a7 */ /* 0x0022a4000802017f */
[----:B--2---:R-:W-:Y:S05]  /*167b0*/  @!P1 NANOSLEEP.SYNCS 0x989680 ;  /* 0x009896800000995d */ /* 0x004fea0003900000 */
[----:B------:R-:W2:Y:S02]  /*167c0*/  @!P1 SYNCS.PHASECHK.TRANS64 P1, [R9+URZ+0x38830], R8 ;  /* 0x03883008090095a7 */ /* 0x000ea4000802007f */
[----:B--2---:R-:W-:Y:S05]  /*167d0*/  @!P1 BRA `(.L_x_8365) ;  /* 0xfffffffc00f09947 */ /* 0x004fea000383ffff */
[----:B------:R-:W-:Y:S05]  /*167e0*/  BRA `(.L_x_8364) ;  /* 0xfffffefc008c7947 */ /* 0x000fea000383ffff */
.L_x_8369:
[----:B---3--:R3:W4:Y:S02]  /*167f0*/  SYNCS.PHASECHK.TRANS64.TRYWAIT P1, [R9+URZ+0x38850], R8 ;  /* 0x03885008090075a7 */ /* 0x008724000802017f */
[----:B----4-:R-:W-:Y:S05]  /*16800*/  @!P1 NANOSLEEP.SYNCS 0x989680 ;  /* 0x009896800000995d */ /* 0x010fea0003900000 */
[----:B------:R-:W4:Y:S02]  /*16810*/  @!P1 SYNCS.PHASECHK.TRANS64 P1, [R9+URZ+0x38850], R8 ;  /* 0x03885008090095a7 */ /* 0x000f24000802007f */
[----:B----4-:R-:W-:Y:S05]  /*16820*/  @!P1 BRA `(.L_x_8369) ;  /* 0xfffffffc00f09947 */ /* 0x010fea000383ffff */
[----:B------:R-:W-:Y:S05]  /*16830*/  BRA `(.L_x_8368) ;  /* 0xfffffefc00ec7947 */ /* 0x000fea000383ffff */
.L_x_8377:
[----:B-1----:R1:W2:Y:S02]  /*16840*/  SYNCS.PHASECHK.TRANS64.TRYWAIT P1, [R9+URZ+0x38830], R8 ;  /* 0x03883008090075a7 */ /* 0x0022a4000802017f */
[----:B--2---:R-:W-:Y:S05]  /*16850*/  @!P1 NANOSLEEP.SYNCS 0x989680 ;  /* 0x009896800000995d */ /* 0x004fea0003900000 */
[----:B------:R-:W2:Y:S02]  /*16860*/  @!P1 SYNCS.PHASECHK.TRANS64 P1, [R9+URZ+0x38830], R8 ;  /* 0x03883008090095a7 */ /* 0x000ea4000802007f */
[----:B--2---:R-:W-:Y:S05]  /*16870*/  @!P1 BRA `(.L_x_8377) ;  /* 0xfffffffc00f09947 */ /* 0x004fea000383ffff */
[----:B------:R-:W-:Y:S05]  /*16880*/  BRA `(.L_x_8376) ;  /* 0xffffff3000087947 */ /* 0x000fea000383ffff */
.L_x_8381:
[----:B---3--:R3:W4:Y:S02]  /*16890*/  SYNCS.PHASECHK.TRANS64.TRYWAIT P1, [R9+URZ+0x38850], R8 ;  /* 0x03885008090075a7 */ /* 0x008724000802017f */
[----:B----4-:R-:W-:Y:S05]  /*168a0*/  @!P1 NANOSLEEP.SYNCS 0x989680 ;  /* 0x009896800000995d */ /* 0x010fea0003900000 */
[----:B------:R-:W4:Y:S02]  /*168b0*/  @!P1 SYNCS.PHASECHK.TRANS64 P1, [R9+URZ+0x38850], R8 ;  /* 0x03885008090095a7 */ /* 0x000f24000802007f */
[----:B----4-:R-:W-:Y:S05]  /*168c0*/  @!P1 BRA `(.L_x_8381) ;  /* 0xfffffffc00f09947 */ /* 0x010fea000383ffff */
[----:B------:R-:W-:Y:S05]  /*168d0*/  BRA `(.L_x_8380) ;  /* 0xffffff3000687947 */ /* 0x000fea000383ffff */
.L_x_8419:
        /* <DEDUP_REMOVED lines=10> */
.L_x_8491:
[----:B------:R-:W-:Y:S05]  /*16980*/  BSYNC B0 ;  /* 0x0000000000007941 */ /* 0x000fea0003800000 */
.L_x_8490:
[----:B------:R-:W-:Y:S05]  /*16990*/  BRA `(.L_x_8492) ;  /* 0xffffffb0001c7947 */ /* 0x000fea000383ffff */
.L_x_8422:
[----:B0-----:R0:W1:Y:S02]  /*169a0*/  SYNCS.PHASECHK.TRANS64.TRYWAIT P0, [R27+URZ+0x38840], R0 ;  /* 0x038840001b0075a7 */ /* 0x001064000800017f */
[----:B-1----:R-:W-:Y:S05]  /*169b0*/  @!P0 NANOSLEEP.SYNCS 0x989680 ;  /* 0x009896800000895d */ /* 0x002fea0003900000 */
[----:B------:R-:W1:Y:S02]  /*169c0*/  @!P0 SYNCS.PHASECHK.TRANS64 P0, [R27+URZ+0x38840], R0 ;  /* 0x038840001b0085a7 */ /* 0x000e64000800007f */
[----:B-1----:R-:W-:Y:S05]  /*169d0*/  @!P0 BRA `(.L_x_8422) ;  /* 0xfffffffc00f08947 */ /* 0x002fea000383ffff */
[----:B------:R-:W-:Y:S05]  /*169e0*/  BRA `(.L_x_8493) ;  /* 0xffffffb000fc7947 */ /* 0x000fea000383ffff */
.L_x_8423:
        /* <DEDUP_REMOVED lines=8> */
.L_x_8495:
[----:B------:R-:W-:Y:S05]  /*16a70*/  BSYNC B0 ;  /* 0x0000000000007941 */ /* 0x000fea0003800000 */
.L_x_8494:
        /* <DEDUP_REMOVED lines=9> */
.L_x_8496:
[----:B------:R-:W-:Y:S02]  /*16b10*/  IMAD.MOV.U32 R13, RZ, RZ, R4 ;  /* 0x000000ffff0d7224 */ /* 0x000fe400078e0004 */
[----:B------:R-:W-:Y:S02]  /*16b20*/  IMAD.MOV.U32 R12, RZ, RZ, 0x1 ;  /* 0x00000001ff0c7424 */ /* 0x000fe400078e00ff */
[----:B------:R-:W-:-:S07]  /*16b30*/  IMAD.MOV.U32 R3, RZ, RZ, R14 ;  /* 0x000000ffff037224 */ /* 0x000fce00078e000e */
[----:B------:R-:W-:Y:S05]  /*16b40*/  WARPSYNC.COLLECTIVE R15, `(.L_x_8497) ;  /* 0x000000000f087348 */ /* 0x000fea0003c00000 */
[----:B------:R0:W1:Y:S02]  /*16b50*/  SHFL.IDX P6, R14, R13, R12, R11 ;  /* 0x0000000c0d0e7389 */ /* 0x00006400000c000b */
[----:B01----:R-:W-:Y:S01]  /*16b60*/  ENDCOLLECTIVE ;  /* 0x000000000000791b */ /* 0x003fe20003800000 */
.L_x_8497:
        /* <DEDUP_REMOVED lines=15> */
.L_x_8498:
[----:B------:R-:W-:Y:S02]  /*16c60*/  @P0 IMAD R6, R5, 0x2, R23 ;  /* 0x0000000205060824 */ /* 0x000fe400078e0217 */
[----:B------:R-:W-:Y:S02]  /*16c70*/  IMAD.MOV.U32 R13, RZ, RZ, R4 ;  /* 0x000000ffff0d7224 */ /* 0x000fe400078e0004 */
[----:B------:R-:W-:Y:S02]  /*16c80*/  IMAD.MOV.U32 R12, RZ, RZ, 0x2 ;  /* 0x00000002ff0c7424 */ /* 0x000fe400078e00ff */
[----:B------:R-:W-:-:S07]  /*16c90*/  IMAD.MOV.U32 R3, RZ, RZ, R14 ;  /* 0x000000ffff037224 */ /* 0x000fce00078e000e */
[----:B------:R-:W-:Y:S05]  /*16ca0*/  WARPSYNC.COLLECTIVE R15, `(.L_x_8499) ;  /* 0x000000000f087348 */ /* 0x000fea0003c00000 */
[----:B------:R0:W1:Y:S02]  /*16cb0*/  SHFL.IDX P6, R14, R13, R12, R11 ;  /* 0x0000000c0d0e7389 */ /* 0x00006400000c000b */
[----:B01----:R-:W-:Y:S01]  /*16cc0*/  ENDCOLLECTIVE ;  /* 0x000000000000791b */ /* 0x003fe20003800000 */
.L_x_8499:
        /* <DEDUP_REMOVED lines=15> */
.L_x_8500:
[----:B------:R-:W-:Y:S02]  /*16dc0*/  @P0 IMAD R6, R5, 0x2, R23 ;  /* 0x0000000205060824 */ /* 0x000fe400078e0217 */
[----:B------:R-:W-:Y:S02]  /*16dd0*/  IMAD.MOV.U32 R13, RZ, RZ, R4 ;  /* 0x000000ffff0d7224 */ /* 0x000fe400078e0004 */
[----:B------:R-:W-:Y:S02]  /*16de0*/  IMAD.MOV.U32 R12, RZ, RZ, 0x3 ;  /* 0x00000003ff0c7424 */ /* 0x000fe400078e00ff */
[----:B------:R-:W-:-:S07]  /*16df0*/  IMAD.MOV.U32 R3, RZ, RZ, R14 ;  /* 0x000000ffff037224 */ /* 0x000fce00078e000e */
[----:B------:R-:W-:Y:S05]  /*16e00*/  WARPSYNC.COLLECTIVE R15, `(.L_x_8501) ;  /* 0x000000000f087348 */ /* 0x000fea0003c00000 */
[----:B------:R0:W1:Y:S02]  /*16e10*/  SHFL.IDX P6, R14, R13, R12, R11 ;  /* 0x0000000c0d0e7389 */ /* 0x00006400000c000b */
[----:B01----:R-:W-:Y:S01]  /*16e20*/  ENDCOLLECTIVE ;  /* 0x000000000000791b */ /* 0x003fe20003800000 */
.L_x_8501:
        /* <DEDUP_REMOVED lines=10> */
.L_x_8502:
[----:B------:R-:W-:Y:S01]  /*16ed0*/  @!PT LDS RZ, [RZ] ;  /* 0x00000000fffff984 */ /* 0x000fe20000000800 */
[----:B------:R-:W-:Y:S01]  /*16ee0*/  @!PT LDS RZ, [RZ] ;  /* 0x00000000fffff984 */ /* 0x000fe20000000800 */
[----:B------:R-:W-:Y:S01]  /*16ef0*/  @!PT LDS RZ, [RZ] ;  /* 0x00000000fffff984 */ /* 0x000fe20000000800 */
[----:B------:R0:W-:Y:S01]  /*16f00*/  @P0 LDGSTS.E.BYPASS.LTC128B.128 [R6+0x23400], desc[UR44][R2.64], !P2 ;  /* 0x2340000002060fae */ /* 0x0001e2000d101d6c */
[----:B------:R-:W-:Y:S01]  /*16f10*/  IMAD.MOV.U32 R0, RZ, RZ, R14 ;  /* 0x000000ffff007224 */ /* 0x000fe200078e000e */
[----:B------:R-:W-:Y:S06]  /*16f20*/  BRA `(.L_x_8503) ;  /* 0xffffffb000b87947 */ /* 0x000fec000383ffff */
.L_x_8428:
        /* <DEDUP_REMOVED lines=10> */
.L_x_8504:
        /* <DEDUP_REMOVED lines=9> */
.L_x_8505:
[----:B------:R-:W-:Y:S02]  /*17060*/  IMAD.MOV.U32 R13, RZ, RZ, R2 ;  /* 0x000000ffff0d7224 */ /* 0x000fe400078e0002 */
[----:B------:R-:W-:Y:S02]  /*17070*/  IMAD.MOV.U32 R12, RZ, RZ, 0x1 ;  /* 0x00000001ff0c7424 */ /* 0x000fe400078e00ff */
[----:B------:R-:W-:-:S07]  /*17080*/  IMAD.MOV.U32 R5, RZ, RZ, R14 ;  /* 0x000000ffff057224 */ /* 0x000fce00078e000e */
[----:B------:R-:W-:Y:S05]  /*17090*/  WARPSYNC.COLLECTIVE R15, `(.L_x_8506) ;  /* 0x000000000f087348 */ /* 0x000fea0003c00000 */
[----:B------:R0:W1:Y:S02]  /*170a0*/  SHFL.IDX P6, R14, R13, R12, R11 ;  /* 0x0000000c0d0e7389 */ /* 0x00006400000c000b */
[----:B01----:R-:W-:Y:S01]  /*170b0*/  ENDCOLLECTIVE ;  /* 0x000000000000791b */ /* 0x003fe20003800000 */
.L_x_8506:
        /* <DEDUP_REMOVED lines=15> */
.L_x_8507:
        /* <DEDUP_REMOVED lines=8> */
.L_x_8508:
        /* <DEDUP_REMOVED lines=16> */
.L_x_8509:
[----:B------:R-:W-:Y:S01]  /*17330*/  @P2 LOP3.LUT R22, R22, 0x40, RZ, 0xfc, !PT ;  /* 0x0000004016162812 */ /* 0x000fe200078efcff */
[----:B------:R-:W-:Y:S02]  /*17340*/  IMAD.MOV.U32 R13, RZ, RZ, R2 ;  /* 0x000000ffff0d7224 */ /* 0x000fe400078e0002 */
[----:B------:R-:W-:Y:S02]  /*17350*/  IMAD.MOV.U32 R12, RZ, RZ, 0x3 ;  /* 0x00000003ff0c7424 */ /* 0x000fe400078e00ff */
[----:B------:R-:W-:-:S07]  /*17360*/  IMAD.MOV.U32 R5, RZ, RZ, R14 ;  /* 0x000000ffff057224 */ /* 0x000fce00078e000e */
[----:B------:R-:W-:Y:S05]  /*17370*/  WARPSYNC.COLLECTIVE R15, `(.L_x_8510) ;  /* 0x000000000f087348 */ /* 0x000fea0003c00000 */
[----:B------:R0:W1:Y:S02]  /*17380*/  SHFL.IDX P6, R14, R13, R12, R11 ;  /* 0x0000000c0d0e7389 */ /* 0x00006400000c000b */
[----:B01----:R-:W-:Y:S01]  /*17390*/  ENDCOLLECTIVE ;  /* 0x000000000000791b */ /* 0x003fe20003800000 */
.L_x_8510:
        /* <DEDUP_REMOVED lines=14> */
.L_x_8511:
[----:B------:R-:W-:Y:S01]  /*17480*/  IMAD.MOV.U32 R0, RZ, RZ, R14 ;  /* 0x000000ffff007224 */ /* 0x000fe200078e000e */
[----:B------:R-:W-:Y:S06]  /*17490*/  BRA `(.L_x_8512) ;  /* 0xffffffb400c07947 */ /* 0x000fec000383ffff */
.L_x_8432:
        /* <DEDUP_REMOVED lines=47> */
.L_x_8514:
[----:B------:R-:W-:Y:S05]  /*17790*/  BSYNC B0 ;  /* 0x0000000000007941 */ /* 0x000fea0003800000 */
.L_x_8513:
        /* <DEDUP_REMOVED lines=11> */
.L_x_8515:
        /* <DEDUP_REMOVED lines=39> */
.L_x_8516:
[----:B------:R-:W-:Y:S02]  /*17ac0*/  IMAD.MOV.U32 R13, RZ, RZ, R0 ;  /* 0x000000ffff0d7224 */ /* 0x000fe400078e0000 */
[----:B------:R-:W-:-:S07]  /*17ad0*/  IMAD.MOV.U32 R7, RZ, RZ, R14 ;  /* 0x000000ffff077224 */ /* 0x000fce00078e000e */
[----:B------:R-:W-:Y:S05]  /*17ae0*/  WARPSYNC.COLLECTIVE R15, `(.L_x_8517) ;  /* 0x000000000f087348 */ /* 0x000fea0003c00000 */
[----:B------:R0:W1:Y:S02]  /*17af0*/  SHFL.IDX P6, R14, R13, R12, R11 ;  /* 0x0000000c0d0e7389 */ /* 0x00006400000c000b */
[----:B01----:R-:W-:Y:S01]  /*17b00*/  ENDCOLLECTIVE ;  /* 0x000000000000791b */ /* 0x003fe20003800000 */
.L_x_8517:
        /* <DEDUP_REMOVED lines=33> */
.L_x_8518:
[----:B------:R-:W-:Y:S02]  /*17d20*/  IMAD.MOV.U32 R13, RZ, RZ, R0 ;  /* 0x000000ffff0d7224 */ /* 0x000fe400078e0000 */
[----:B------:R-:W-:-:S07]  /*17d30*/  IMAD.MOV.U32 R7, RZ, RZ, R14 ;  /* 0x000000ffff077224 */ /* 0x000fce00078e000e */
[----:B------:R-:W-:Y:S05]  /*17d40*/  WARPSYNC.COLLECTIVE R15, `(.L_x_8519) ;  /* 0x000000000f087348 */ /* 0x000fea0003c00000 */
[----:B------:R0:W1:Y:S02]  /*17d50*/  SHFL.IDX P6, R14, R13, R12, R11 ;  /* 0x0000000c0d0e7389 */ /* 0x00006400000c000b */
[----:B01----:R-:W-:Y:S01]  /*17d60*/  ENDCOLLECTIVE ;  /* 0x000000000000791b */ /* 0x003fe20003800000 */
.L_x_8519:
        /* <DEDUP_REMOVED lines=27> */
.L_x_8520:
[----:B------:R-:W-:Y:S02]  /*17f20*/  IMAD.MOV.U32 R13, RZ, RZ, R0 ;  /* 0x000000ffff0d7224 */ /* 0x000fe400078e0000 */
[----:B------:R-:W-:-:S07]  /*17f30*/  IMAD.MOV.U32 R6, RZ, RZ, R14 ;  /* 0x000000ffff067224 */ /* 0x000fce00078e000e */
[----:B------:R-:W-:Y:S05]  /*17f40*/  WARPSYNC.COLLECTIVE R15, `(.L_x_8521) ;  /* 0x000000000f087348 */ /* 0x000fea0003c00000 */
[----:B------:R0:W1:Y:S02]  /*17f50*/  SHFL.IDX P6, R14, R13, R12, R11 ;  /* 0x0000000c0d0e7389 */ /* 0x00006400000c000b */
[----:B01----:R-:W-:Y:S01]  /*17f60*/  ENDCOLLECTIVE ;  /* 0x000000000000791b */ /* 0x003fe20003800000 */
.L_x_8521:
[----:B------:R-:W-:Y:S01]  /*17f70*/  IMAD.MOV.U32 R0, RZ, RZ, R14 ;  /* 0x000000ffff007224 */ /* 0x000fe200078e000e */
[----:B------:R-:W-:Y:S06]  /*17f80*/  BRA `(.L_x_8522) ;  /* 0xffffffb800387947 */ /* 0x000fec000383ffff */
.L_x_8437:
[----:B0-----:R0:W1:Y:S02]  /*17f90*/  SYNCS.PHASECHK.TRANS64.TRYWAIT P0, [R23+URZ+0x38820], R0 ;  /* 0x03882000170075a7 */ /* 0x001064000800017f */
[----:B-1----:R-:W-:Y:S05]  /*17fa0*/  @!P0 NANOSLEEP.SYNCS 0x989680 ;  /* 0x009896800000895d */ /* 0x002fea0003900000 */
[----:B------:R-:W1:Y:S02]  /*17fb0*/  @!P0 SYNCS.PHASECHK.TRANS64 P0, [R23+URZ+0x38820], R0 ;  /* 0x03882000170085a7 */ /* 0x000e64000800007f */
[----:B-1----:R-:W-:Y:S05]  /*17fc0*/  @!P0 BRA `(.L_x_8437) ;  /* 0xfffffffc00f08947 */ /* 0x002fea000383ffff */
[----:B------:R-:W-:Y:S05]  /*17fd0*/  BRA `(.L_x_8523) ;  /* 0xffffffb800d47947 */ /* 0x000fea000383ffff */
.L_x_8440:
[----:B0-----:R0:W1:Y:S02]  /*17fe0*/  SYNCS.PHASECHK.TRANS64.TRYWAIT P0, [R27+URZ+0x38860], R0 ;  /* 0x038860001b0075a7 */ /* 0x001064000800017f */
[----:B-1----:R-:W-:Y:S05]  /*17ff0*/  @!P0 NANOSLEEP.SYNCS 0x989680 ;  /* 0x009896800000895d */ /* 0x002fea0003900000 */
[----:B------:R-:W1:Y:S02]  /*18000*/  @!P0 SYNCS.PHASECHK.TRANS64 P0, [R27+URZ+0x38860], R0 ;  /* 0x038860001b0085a7 */ /* 0x000e64000800007f */
[----:B-1----:R-:W-:Y:S05]  /*18010*/  @!P0 BRA `(.L_x_8440) ;  /* 0xfffffffc00f08947 */ /* 0x002fea000383ffff */
[----:B------:R-:W-:Y:S05]  /*18020*/  BRA `(.L_x_8524) ;  /* 0xffffffb800e47947 */ /* 0x000fea000383ffff */
.L_x_8441:
        /* <DEDUP_REMOVED lines=8> */
.L_x_8526:
[----:B------:R-:W-:Y:S05]  /*180b0*/  BSYNC B0 ;  /* 0x0000000000007941 */ /* 0x000fea0003800000 */
.L_x_8525:
        /* <DEDUP_REMOVED lines=15> */
.L_x_8527:
        /* <DEDUP_REMOVED lines=39> */
.L_x_8528:
[----:B------:R-:W-:Y:S02]  /*18420*/  IMAD.MOV.U32 R13, RZ, RZ, R4 ;  /* 0x000000ffff0d7224 */ /* 0x000fe400078e0004 */
[----:B------:R-:W-:-:S07]  /*18430*/  IMAD.MOV.U32 R3, RZ, RZ, R14 ;  /* 0x000000ffff037224 */ /* 0x000fce00078e000e */
[----:B------:R-:W-:Y:S05]  /*18440*/  WARPSYNC.COLLECTIVE R15, `(.L_x_8529) ;  /* 0x000000000f087348 */ /* 0x000fea0003c00000 */
[----:B------:R0:W1:Y:S02]  /*18450*/  SHFL.IDX P6, R14, R13, R12, R11 ;  /* 0x0000000c0d0e7389 */ /* 0x00006400000c000b */
[----:B01----:R-:W-:Y:S01]  /*18460*/  ENDCOLLECTIVE ;  /* 0x000000000000791b */ /* 0x003fe20003800000 */
.L_x_8529:
        /* <DEDUP_REMOVED lines=29> */
.L_x_8530:
[----:B------:R-:W-:Y:S02]  /*18640*/  IMAD.MOV.U32 R13, RZ, RZ, R4 ;  /* 0x000000ffff0d7224 */ /* 0x000fe400078e0004 */
[----:B------:R-:W-:-:S07]  /*18650*/  IMAD.MOV.U32 R7, RZ, RZ, R14 ;  /* 0x000000ffff077224 */ /* 0x000fce00078e000e */
[----:B------:R-:W-:Y:S05]  /*18660*/  WARPSYNC.COLLECTIVE R15, `(.L_x_8531) ;  /* 0x000000000f087348 */ /* 0x000fea0003c00000 */
[----:B------:R0:W1:Y:S02]  /*18670*/  SHFL.IDX P6, R14, R13, R12, R11 ;  /* 0x0000000c0d0e7389 */ /* 0x00006400000c000b */
[----:B01----:R-:W-:Y:S01]  /*18680*/  ENDCOLLECTIVE ;  /* 0x000000000000791b */ /* 0x003fe20003800000 */
.L_x_8531:
        /* <DEDUP_REMOVED lines=29> */
.L_x_8532:
[----:B------:R-:W-:Y:S02]  /*18860*/  IMAD.MOV.U32 R13, RZ, RZ, R4 ;  /* 0x000000ffff0d7224 */ /* 0x000fe400078e0004 */
[----:B------:R-:W-:-:S07]  /*18870*/  IMAD.MOV.U32 R6, RZ, RZ, R14 ;  /* 0x000000ffff067224 */ /* 0x000fce00078e000e */
[----:B------:R-:W-:Y:S05]  /*18880*/  WARPSYNC.COLLECTIVE R15, `(.L_x_8533) ;  /* 0x000000000f087348 */ /* 0x000fea0003c00000 */
[----:B------:R0:W1:Y:S02]  /*18890*/  SHFL.IDX P6, R14, R13, R12, R11 ;  /* 0x0000000c0d0e7389 */ /* 0x00006400000c000b */
[----:B01----:R-:W-:Y:S01]  /*188a0*/  ENDCOLLECTIVE ;  /* 0x000000000000791b */ /* 0x003fe20003800000 */
.L_x_8533:
[----:B------:R-:W-:Y:S01]  /*188b0*/  IMAD.MOV.U32 R2, RZ, RZ, R14 ;  /* 0x000000ffff027224 */ /* 0x000fe200078e000e */
[----:B------:R-:W-:Y:S06]  /*188c0*/  BRA `(.L_x_8534) ;  /* 0xffffffb800787947 */ /* 0x000fec000383ffff */
.L_x_8448:
[----:B0-----:R0:W1:Y:S02]  /*188d0*/  SYNCS.PHASECHK.TRANS64.TRYWAIT P0, [R6+URZ+0x38840], R17 ;  /* 0x03884011060075a7 */ /* 0x001064000800017f */
[----:B-1----:R-:W-:Y:S05]  /*188e0*/  @!P0 NANOSLEEP.SYNCS 0x989680 ;  /* 0x009896800000895d */ /* 0x002fea0003900000 */
[----:B------:R-:W1:Y:S02]  /*188f0*/  @!P0 SYNCS.PHASECHK.TRANS64 P0, [R6+URZ+0x38840], R17 ;  /* 0x03884011060085a7 */ /* 0x000e64000800007f */
[----:B-1----:R-:W-:Y:S05]  /*18900*/  @!P0 BRA `(.L_x_8448) ;  /* 0xfffffffc00f08947 */ /* 0x002fea000383ffff */
[----:B------:R-:W-:Y:S05]  /*18910*/  BRA `(.L_x_8535) ;  /* 0xffffffc0000c7947 */ /* 0x000fea000383ffff */
.L_x_8449:
        /* <DEDUP_REMOVED lines=8> */
.L_x_8537:
[----:B------:R-:W-:Y:S05]  /*189a0*/  BSYNC B1 ;  /* 0x0000000000017941 */ /* 0x000fea0003800000 */
.L_x_8536:
        /* <DEDUP_REMOVED lines=9> */
.L_x_8538:
[----:B------:R-:W-:Y:S02]  /*18a40*/  IMAD.MOV.U32 R13, RZ, RZ, R27 ;  /* 0x000000ffff0d7224 */ /* 0x000fe400078e001b */
[----:B------:R-:W-:Y:S02]  /*18a50*/  IMAD.MOV.U32 R12, RZ, RZ, 0x1 ;  /* 0x00000001ff0c7424 */ /* 0x000fe400078e00ff */
[----:B------:R-:W-:-:S07]  /*18a60*/  IMAD.MOV.U32 R2, RZ, RZ, R14 ;  /* 0x000000ffff027224 */ /* 0x000fce00078e000e */
[----:B------:R-:W-:Y:S05]  /*18a70*/  WARPSYNC.COLLECTIVE R15, `(.L_x_8539) ;  /* 0x000000000f087348 */ /* 0x000fea0003c00000 */
[----:B------:R0:W1:Y:S02]  /*18a80*/  SHFL.IDX P6, R14, R13, R12, R11 ;  /* 0x0000000c0d0e7389 */ /* 0x00006400000c000b */
[----:B01----:R-:W-:Y:S01]  /*18a90*/  ENDCOLLECTIVE ;  /* 0x000000000000791b */ /* 0x003fe20003800000 */
.L_x_8539:
        /* <DEDUP_REMOVED lines=11> */
.L_x_8540:
[----:B------:R-:W-:Y:S02]  /*18b50*/  IMAD.MOV.U32 R13, RZ, RZ, R27 ;  /* 0x000000ffff0d7224 */ /* 0x000fe400078e001b */
[----:B------:R-:W-:Y:S02]  /*18b60*/  IMAD.MOV.U32 R12, RZ, RZ, 0x2 ;  /* 0x00000002ff0c7424 */ /* 0x000fe400078e00ff */
[----:B------:R-:W-:-:S07]  /*18b70*/  IMAD.MOV.U32 R2, RZ, RZ, R14 ;  /* 0x000000ffff027224 */ /* 0x000fce00078e000e */
[----:B------:R-:W-:Y:S05]  /*18b80*/  WARPSYNC.COLLECTIVE R15, `(.L_x_8541) ;  /* 0x000000000f087348 */ /* 0x000fea0003c00000 */
[----:B------:R0:W1:Y:S02]  /*18b90*/  SHFL.IDX P6, R14, R13, R12, R11 ;  /* 0x0000000c0d0e7389 */ /* 0x00006400000c000b */
[----:B01----:R-:W-:Y:S01]  /*18ba0*/  ENDCOLLECTIVE ;  /* 0x000000000000791b */ /* 0x003fe20003800000 */
.L_x_8541:
        /* <DEDUP_REMOVED lines=11> */
.L_x_8542:
[----:B------:R-:W-:Y:S02]  /*18c60*/  IMAD.MOV.U32 R13, RZ, RZ, R27 ;  /* 0x000000ffff0d7224 */ /* 0x000fe400078e001b */
[----:B------:R-:W-:Y:S02]  /*18c70*/  IMAD.MOV.U32 R12, RZ, RZ, 0x3 ;  /* 0x00000003ff0c7424 */ /* 0x000fe400078e00ff */
[----:B------:R-:W-:-:S07]  /*18c80*/  IMAD.MOV.U32 R2, RZ, RZ, R14 ;  /* 0x000000ffff027224 */ /* 0x000fce00078e000e */
[----:B------:R-:W-:Y:S05]  /*18c90*/  WARPSYNC.COLLECTIVE R15, `(.L_x_8543) ;  /* 0x000000000f087348 */ /* 0x000fea0003c00000 */
[----:B------:R0:W1:Y:S02]  /*18ca0*/  SHFL.IDX P6, R14, R13, R12, R11 ;  /* 0x0000000c0d0e7389 */ /* 0x00006400000c000b */
[----:B01----:R-:W-:Y:S01]  /*18cb0*/  ENDCOLLECTIVE ;  /* 0x000000000000791b */ /* 0x003fe20003800000 */
.L_x_8543:
        /* <DEDUP_REMOVED lines=11> */
.L_x_8544:
[----:B------:R-:W-:Y:S01]  /*18d70*/  IMAD.MOV.U32 R2, RZ, RZ, R14 ;  /* 0x000000ffff027224 */ /* 0x000fe200078e000e */
[----:B------:R-:W-:Y:S06]  /*18d80*/  BRA `(.L_x_8545) ;  /* 0xffffffbc009c7947 */ /* 0x000fec000383ffff */
.L_x_8454:
[----:B---3--:R3:W4:Y:S02]  /*18d90*/  SYNCS.PHASECHK.TRANS64.TRYWAIT P0, [R6+URZ+0x38860], R17 ;  /* 0x03886011060075a7 */ /* 0x008724000800017f */
[----:B----4-:R-:W-:Y:S05]  /*18da0*/  @!P0 NANOSLEEP.SYNCS 0x989680 ;  /* 0x009896800000895d */ /* 0x010fea0003900000 */
[----:B------:R-:W4:Y:S02]  /*18db0*/  @!P0 SYNCS.PHASECHK.TRANS64 P0, [R6+URZ+0x38860], R17 ;  /* 0x03886011060085a7 */ /* 0x000f24000800007f */
[----:B----4-:R-:W-:Y:S05]  /*18dc0*/  @!P0 BRA `(.L_x_8454) ;  /* 0xfffffffc00f08947 */ /* 0x010fea000383ffff */
[----:B------:R-:W-:Y:S05]  /*18dd0*/  BRA `(.L_x_8546) ;  /* 0xffffffbc00ec7947 */ /* 0x000fea000383ffff */
.L_x_8455:
        /* <DEDUP_REMOVED lines=8> */
.L_x_8548:
[----:B------:R-:W-:Y:S05]  /*18e60*/  BSYNC B1 ;  /* 0x0000000000017941 */ /* 0x000fea0003800000 */
.L_x_8547:
        /* <DEDUP_REMOVED lines=13> */
.L_x_8549:
        /* <DEDUP_REMOVED lines=17> */
.L_x_8550:
        /* <DEDUP_REMOVED lines=16> */
.L_x_8551:
        /* <DEDUP_REMOVED lines=19> */
.L_x_8552:
        /* <DEDUP_REMOVED lines=14> */
.L_x_8553:
        /* <DEDUP_REMOVED lines=16> */
.L_x_8554:
        /* <DEDUP_REMOVED lines=14> */
.L_x_8555:
[----:B------:R-:W-:Y:S05]  /*19540*/  BRA `(.L_x_8556) ;  /* 0xffffffbc00587947 */ /* 0x000fea000383ffff */
.L_x_8463:
        /* <DEDUP_REMOVED lines=8> */
.L_x_8558:
[----:B------:R-:W-:Y:S05]  /*195d0*/  BSYNC B0 ;  /* 0x0000000000007941 */ /* 0x000fea0003800000 */
.L_x_8557:
        /* <DEDUP_REMOVED lines=9> */
.L_x_8559:
        /* <DEDUP_REMOVED lines=18> */
.L_x_8560:
[----:B------:R-:W-:Y:S01]  /*19790*/  IMAD.MOV.U32 R12, RZ, RZ, 0x2 ;  /* 0x00000002ff0c7424 */ /* 0x000fe200078e00ff */
[----:B------:R-:W-:-:S05]  /*197a0*/  SEL R4, R14, RZ, P1 ;  /* 0x000000ff0e047207 */ /* 0x000fca0000800000 */
[----:B------:R-:W-:-:S04]  /*197b0*/  IMAD.IADD R4, R17, 0x1, R4 ;  /* 0x0000000111047824 */ /* 0x000fc800078e0204 */
[----:B------:R-:W-:-:S07]  /*197c0*/  IMAD.MOV.U32 R13, RZ, RZ, R4 ;  /* 0x000000ffff0d7224 */ /* 0x000fce00078e0004 */
[----:B------:R-:W-:Y:S05]  /*197d0*/  WARPSYNC.COLLECTIVE R15, `(.L_x_8561) ;  /* 0x000000000f087348 */ /* 0x000fea0003c00000 */
[----:B------:R0:W1:Y:S02]  /*197e0*/  SHFL.UP P6, R14, R13, R12, R11 ;  /* 0x0400000c0d0e7389 */ /* 0x00006400000c000b */
[----:B01----:R-:W-:Y:S01]  /*197f0*/  ENDCOLLECTIVE ;  /* 0x000000000000791b */ /* 0x003fe20003800000 */
.L_x_8561:
[----:B------:R-:W-:Y:S01]  /*19800*/  IMAD.MOV.U32 R12, RZ, RZ, 0x4 ;  /* 0x00000004ff0c7424 */ /* 0x000fe200078e00ff */
[----:B------:R-:W-:-:S05]  /*19810*/  SEL R3, R14, RZ, P2 ;  /* 0x000000ff0e037207 */ /* 0x000fca0001000000 */
[----:B------:R-:W-:-:S04]  /*19820*/  IMAD.IADD R6, R4, 0x1, R3 ;  /* 0x0000000104067824 */ /* 0x000fc800078e0203 */
[----:B------:R-:W-:-:S07]  /*19830*/  IMAD.MOV.U32 R13, RZ, RZ, R6 ;  /* 0x000000ffff0d7224 */ /* 0x000fce00078e0006 */
[----:B------:R-:W-:Y:S05]  /*19840*/  WARPSYNC.COLLECTIVE R15, `(.L_x_8562) ;  /* 0x000000000f087348 */ /* 0x000fea0003c00000 */
[----:B------:R0:W1:Y:S02]  /*19850*/  SHFL.UP P6, R14, R13, R12, R11 ;  /* 0x0400000c0d0e7389 */ /* 0x00006400000c000b */
[----:B01----:R-:W-:Y:S01]  /*19860*/  ENDCOLLECTIVE ;  /* 0x000000000000791b */ /* 0x003fe20003800000 */
.L_x_8562:
[----:B------:R-:W-:Y:S01]  /*19870*/  IMAD.MOV.U32 R12, RZ, RZ, 0x8 ;  /* 0x00000008ff0c7424 */ /* 0x000fe200078e00ff */
[----:B------:R-:W-:-:S05]  /*19880*/  SEL R3, R14, RZ, P3 ;  /* 0x000000ff0e037207 */ /* 0x000fca0001800000 */
[----:B------:R-:W-:-:S04]  /*19890*/  IMAD.IADD R2, R6, 0x1, R3 ;  /* 0x0000000106027824 */ /* 0x000fc800078e0203 */
[----:B------:R-:W-:-:S07]  /*198a0*/  IMAD.MOV.U32 R13, RZ, RZ, R2 ;  /* 0x000000ffff0d7224 */ /* 0x000fce00078e0002 */
[----:B------:R-:W-:Y:S05]  /*198b0*/  WARPSYNC.COLLECTIVE R15, `(.L_x_8563) ;  /* 0x000000000f087348 */ /* 0x000fea0003c00000 */
[----:B------:R0:W1:Y:S02]  /*198c0*/  SHFL.UP P6, R14, R13, R12, R11 ;  /* 0x0400000c0d0e7389 */ /* 0x00006400000c000b */
[----:B01----:R-:W-:Y:S01]  /*198d0*/  ENDCOLLECTIVE ;  /* 0x000000000000791b */ /* 0x003fe20003800000 */
.L_x_8563:
[----:B------:R-:W-:Y:S01]  /*198e0*/  IMAD.MOV.U32 R12, RZ, RZ, 0x10 ;  /* 0x00000010ff0c7424 */ /* 0x000fe200078e00ff */
[----:B------:R-:W-:-:S05]  /*198f0*/  SEL R3, R14, RZ, P4 ;  /* 0x000000ff0e037207 */ /* 0x000fca0002000000 */
[----:B------:R-:W-:-:S04]  /*19900*/  IMAD.IADD R3, R2, 0x1, R3 ;  /* 0x0000000102037824 */ /* 0x000fc800078e0203 */
[----:B------:R-:W-:-:S07]  /*19910*/  IMAD.MOV.U32 R13, RZ, RZ, R3 ;  /* 0x000000ffff0d7224 */ /* 0x000fce00078e0003 */
[----:B------:R-:W-:Y:S05]  /*19920*/  WARPSYNC.COLLECTIVE R15, `(.L_x_8564) ;  /* 0x000000000f087348 */ /* 0x000fea0003c00000 */
[----:B------:R0:W1:Y:S02]  /*19930*/  SHFL.UP P6, R14, R13, R12, R11 ;  /* 0x0400000c0d0e7389 */ /* 0x00006400000c000b */
[----:B01----:R-:W-:Y:S01]  /*19940*/  ENDCOLLECTIVE ;  /* 0x000000000000791b */ /* 0x003fe20003800000 */
.L_x_8564:
        /* <DEDUP_REMOVED lines=8> */
.L_x_8565:
[----:B------:R-:W-:Y:S05]  /*199d0*/  BRA `(.L_x_8566) ;  /* 0xffffffbc00ec7947 */ /* 0x000fea000383ffff */
.L_x_8468:
        /* <DEDUP_REMOVED lines=8> */
.L_x_8568:
[----:B------:R-:W-:Y:S05]  /*19a60*/  BSYNC B0 ;  /* 0x0000000000007941 */ /* 0x000fea0003800000 */
.L_x_8567:
        /* <DEDUP_REMOVED lines=8> */
.L_x_8569:
[----:B------:R-:W-:Y:S01]  /*19af0*/  IMAD.MOV.U32 R12, RZ, RZ, 0x4 ;  /* 0x00000004ff0c7424 */ /* 0x000fe200078e00ff */
[----:B------:R-:W-:-:S05]  /*19b00*/  SEL R2, R14, RZ, P2 ;  /* 0x000000ff0e027207 */ /* 0x000fca0001000000 */
[----:B------:R-:W-:-:S04]  /*19b10*/  IMAD.IADD R2, R13, 0x1, R2 ;  /* 0x000000010d027824 */ /* 0x000fc800078e0202 */
[----:B------:R-:W-:-:S07]  /*19b20*/  IMAD.MOV.U32 R13, RZ, RZ, R2 ;  /* 0x000000ffff0d7224 */ /* 0x000fce00078e0002 */
[----:B------:R-:W-:Y:S05]  /*19b30*/  WARPSYNC.COLLECTIVE R15, `(.L_x_8570) ;  /* 0x000000000f087348 */ /* 0x000fea0003c00000 */
[----:B------:R0:W1:Y:S02]  /*19b40*/  SHFL.UP P6, R14, R13, R12, R11 ;  /* 0x0400000c0d0e7389 */ /* 0x00006400000c000b */
[----:B01----:R-:W-:Y:S01]  /*19b50*/  ENDCOLLECTIVE ;  /* 0x000000000000791b */ /* 0x003fe20003800000 */
.L_x_8570:
[----:B------:R-:W-:Y:S01]  /*19b60*/  IMAD.MOV.U32 R12, RZ, RZ, 0x8 ;  /* 0x00000008ff0c7424 */ /* 0x000fe200078e00ff */
[----:B------:R-:W-:-:S05]  /*19b70*/  SEL R3, R14, RZ, P3 ;  /* 0x000000ff0e037207 */ /* 0x000fca0001800000 */
[----:B------:R-:W-:-:S04]  /*19b80*/  IMAD.IADD R3, R2, 0x1, R3 ;  /* 0x0000000102037824 */ /* 0x000fc800078e0203 */
[----:B------:R-:W-:-:S07]  /*19b90*/  IMAD.MOV.U32 R13, RZ, RZ, R3 ;  /* 0x000000ffff0d7224 */ /* 0x000fce00078e0003 */
[----:B------:R-:W-:Y:S05]  /*19ba0*/  WARPSYNC.COLLECTIVE R15, `(.L_x_8571) ;  /* 0x000000000f087348 */ /* 0x000fea0003c00000 */
[----:B------:R0:W1:Y:S02]  /*19bb0*/  SHFL.UP P6, R14, R13, R12, R11 ;  /* 0x0400000c0d0e7389 */ /* 0x00006400000c000b */
[----:B01----:R-:W-:Y:S01]  /*19bc0*/  ENDCOLLECTIVE ;  /* 0x000000000000791b */ /* 0x003fe20003800000 */
.L_x_8571:
[----:B------:R-:W-:Y:S01]  /*19bd0*/  IMAD.MOV.U32 R12, RZ, RZ, 0x10 ;  /* 0x00000010ff0c7424 */ /* 0x000fe200078e00ff */
[----:B------:R-:W-:-:S05]  /*19be0*/  SEL R4, R14, RZ, P4 ;  /* 0x000000ff0e047207 */ /* 0x000fca0002000000 */
[----:B------:R-:W-:-:S04]  /*19bf0*/  IMAD.IADD R4, R3, 0x1, R4 ;  /* 0x0000000103047824 */ /* 0x000fc800078e0204 */
[----:B------:R-:W-:-:S07]  /*19c00*/  IMAD.MOV.U32 R13, RZ, RZ, R4 ;  /* 0x000000ffff0d7224 */ /* 0x000fce00078e0004 */
[----:B------:R-:W-:Y:S05]  /*19c10*/  WARPSYNC.COLLECTIVE R15, `(.L_x_8572) ;  /* 0x000000000f087348 */ /* 0x000fea0003c00000 */
[----:B------:R0:W1:Y:S02]  /*19c20*/  SHFL.UP P6, R14, R13, R12, R11 ;  /* 0x0400000c0d0e7389 */ /* 0x00006400000c000b */
[----:B01----:R-:W-:Y:S01]  /*19c30*/  ENDCOLLECTIVE ;  /* 0x000000000000791b */ /* 0x003fe20003800000 */
.L_x_8572:
        /* <DEDUP_REMOVED lines=8> */
.L_x_8573:
[----:B------:R-:W-:Y:S05]  /*19cc0*/  BRA `(.L_x_8574) ;  /* 0xffffffbc00cc7947 */ /* 0x000fea000383ffff */
.L_x_8470:
[----:B------:R-:W-:Y:S01]  /*19cd0*/  BSSY B0, `(.L_x_8575) ;  /* 0x0000006000007945 */ /* 0x000fe20003800000 */
[----:B------:R-:W-:Y:S01]  /*19ce0*/  PLOP3.LUT P6, PT, P6, PT, PT, 0x8, 0x0 ;  /* 0x000000000000781c */ /* 0x000fe200037ce170 */
[----:B------:R-:W-:-:S12]  /*19cf0*/  IMAD.MOV.U32 R15, RZ, RZ, -0x1 ;  /* 0xffffffffff0f7424 */ /* 0x000fd800078e00ff */
[----:B01----:R-:W-:Y:S05]  /*19d00*/  WARPSYNC.COLLECTIVE R15, `(.L_x_8576) ;  /* 0x000000000f087348 */ /* 0x003fea0003c00000 */
[----:B------:R-:W-:Y:S01]  /*19d10*/  VOTE.ANY R14, PT, P6 ;  /* 0x00000000000e7806 */ /* 0x000fe200030e0100 */
[----:B01----:R-:W-:Y:S06]  /*19d20*/  ENDCOLLECTIVE ;  /* 0x000000000000791b */ /* 0x003fec0003800000 */
.L_x_8576:
[----:B------:R-:W-:Y:S05]  /*19d30*/  BSYNC B0 ;  /* 0x0000000000007941 */ /* 0x000fea0003800000 */
.L_x_8575:
        /* <DEDUP_REMOVED lines=9> */
.L_x_8577:
[----:B------:R-:W-:Y:S01]  /*19dd0*/  IMAD.MOV.U32 R17, RZ, RZ, R14 ;  /* 0x000000ffff117224 */ /* 0x000fe200078e000e */
[----:B------:R-:W-:Y:S06]  /*19de0*/  BRA `(.L_x_8578) ;  /* 0xffffffbc00bc7947 */ /* 0x000fec000383ffff */
.L_x_8472:
[----:B------:R-:W-:Y:S01]  /*19df0*/  BSSY B0, `(.L_x_8579) ;  /* 0x0000007000007945 */ /* 0x000fe20003800000 */
[----:B------:R-:W-:Y:S02]  /*19e00*/  IMAD.MOV.U32 R13, RZ, RZ, R2 ;  /* 0x000000ffff0d7224 */ /* 0x000fe400078e0002 */
[----:B------:R-:W-:Y:S02]  /*19e10*/  IMAD.MOV.U32 R11, RZ, RZ, 0x1f ;  /* 0x0000001fff0b7424 */ /* 0x000fe400078e00ff */
[----:B------:R-:W-:-:S07]  /*19e20*/  IMAD.MOV.U32 R15, RZ, RZ, -0x1 ;  /* 0xffffffffff0f7424 */ /* 0x000fce00078e00ff */
[----:B0123--:R-:W-:Y:S05]  /*19e30*/  WARPSYNC.COLLECTIVE R15, `(.L_x_8580) ;  /* 0x000000000f087348 */ /* 0x00ffea0003c00000 */
[----:B------:R4:W0:Y:S02]  /*19e40*/  SHFL.IDX P6, R14, R13, R12, R11 ;  /* 0x0000000c0d0e7389 */ /* 0x00082400000c000b */
[----:B01234-:R-:W-:Y:S01]  /*19e50*/  ENDCOLLECTIVE ;  /* 0x000000000000791b */ /* 0x01ffe20003800000 */
.L_x_8580:
[----:B------:R-:W-:Y:S05]  /*19e60*/  BSYNC B0 ;  /* 0x0000000000007941 */ /* 0x000fea0003800000 */
.L_x_8579:
[----:B------:R-:W-:Y:S05]  /*19e70*/  BRA `(.L_x_8471) ;  /* 0xffffffbc00b47947 */ /* 0x000fea000383ffff */
.L_x_8476:
[----:B------:R0:W0:Y:S02]  /*19e80*/  SYNCS.PHASECHK.TRANS64.TRYWAIT P0, [R7+URZ+0x38820], R0 ;  /* 0x03882000070075a7 */ /* 0x000024000800017f */
[----:B0-----:R-:W-:Y:S05]  /*19e90*/  @!P0 NANOSLEEP.SYNCS 0x989680 ;  /* 0x009896800000895d */ /* 0x001fea0003900000 */
[----:B------:R-:W0:Y:S02]  /*19ea0*/  @!P0 SYNCS.PHASECHK.TRANS64 P0, [R7+URZ+0x38820], R0 ;  /* 0x03882000070085a7 */ /* 0x000e24000800007f */
[----:B0-----:R-:W-:Y:S05]  /*19eb0*/  @!P0 BRA `(.L_x_8476) ;  /* 0xfffffffc00f08947 */ /* 0x001fea000383ffff */
[----:B------:R-:W-:Y:S05]  /*19ec0*/  BRA `(.L_x_8581) ;  /* 0xffffffc4002c7947 */ /* 0x000fea000383ffff */
.L_x_8477:
        /* <DEDUP_REMOVED lines=11> */
.L_x_8583:
[----:B------:R-:W-:Y:S05]  /*19f80*/  BSYNC B0 ;  /* 0x0000000000007941 */ /* 0x000fea0003800000 */
.L_x_8582:
[----:B------:R-:W-:Y:S05]  /*19f90*/  BRA `(.L_x_8584) ;  /* 0xffffffc400147947 */ /* 0x000fea000383ffff */
.L_x_8480:
[----:B------:R-:W-:Y:S01]  /*19fa0*/  BSSY B1, `(.L_x_8585) ;  /* 0x0000006000017945 */ /* 0x000fe20003800000 */
[----:B------:R-:W-:-:S07]  /*19fb0*/  IMAD.MOV.U32 R15, RZ, RZ, -0x1 ;  /* 0xffffffffff0f7424 */ /* 0x000fce00078e00ff */
[----:B-1234-:R-:W-:Y:S05]  /*19fc0*/  WARPSYNC.COLLECTIVE R15, `(.L_x_8586) ;  /* 0x000000000f0c7348 */ /* 0x01efea0003c00000 */
[----:B------:R-:W-:Y:S02]  /*19fd0*/  ELECT P6, UR62, PT ;  /* 0x00000000003e782f */ /* 0x000fe400038c0000 */
[----:B------:R-:W-:Y:S01]  /*19fe0*/  MOV R14, UR62 ;  /* 0x0000003e000e7c02 */ /* 0x000fe20008000f00 */
[----:B-1234-:R-:W-:Y:S10]  /*19ff0*/  ENDCOLLECTIVE ;  /* 0x000000000000791b */ /* 0x01eff40003800000 */
.L_x_8586:
[----:B------:R-:W-:Y:S05]  /*1a000*/  BSYNC B1 ;  /* 0x0000000000017941 */ /* 0x000fea0003800000 */
.L_x_8585:
[----:B------:R-:W-:Y:S05]  /*1a010*/  BRA `(.L_x_8587) ;  /* 0xffffffc4000c7947 */ /* 0x000fea000383ffff */
.L_x_8482:
[----:B------:R0:W0:Y:S02]  /*1a020*/  SYNCS.PHASECHK.TRANS64.TRYWAIT P1, [R5+URZ+0x38840], R0 ;  /* 0x03884000050075a7 */ /* 0x000024000802017f */
[----:B0-----:R-:W-:Y:S05]  /*1a030*/  @!P1 NANOSLEEP.SYNCS 0x989680 ;  /* 0x009896800000995d */ /* 0x001fea0003900000 */
[----:B------:R-:W0:Y:S02]  /*1a040*/  @!P1 SYNCS.PHASECHK.TRANS64 P1, [R5+URZ+0x38840], R0 ;  /* 0x03884000050095a7 */ /* 0x000e24000802007f */
[----:B0-----:R-:W-:Y:S05]  /*1a050*/  @!P1 BRA `(.L_x_8482) ;  /* 0xfffffffc00f09947 */ /* 0x001fea000383ffff */
[----:B------:R-:W-:Y:S05]  /*1a060*/  BRA `(.L_x_8588) ;  /* 0xffffffc4002c7947 */ /* 0x000fea000383ffff */
.L_x_8484:
[----:B------:R0:W0:Y:S02]  /*1a070*/  SYNCS.PHASECHK.TRANS64.TRYWAIT P1, [R3+URZ+0x38840], R2 ;  /* 0x03884002030075a7 */ /* 0x000024000802017f */
[----:B0-----:R-:W-:Y:S05]  /*1a080*/  @!P1 NANOSLEEP.SYNCS 0x989680 ;  /* 0x009896800000995d */ /* 0x001fea0003900000 */
[----:B------:R-:W0:Y:S02]  /*1a090*/  @!P1 SYNCS.PHASECHK.TRANS64 P1, [R3+URZ+0x38840], R2 ;  /* 0x03884002030095a7 */ /* 0x000e24000802007f */
[----:B0-----:R-:W-:Y:S05]  /*1a0a0*/  @!P1 BRA `(.L_x_8484) ;  /* 0xfffffffc00f09947 */ /* 0x001fea000383ffff */
[----:B------:R-:W-:Y:S05]  /*1a0b0*/  BRA `(.L_x_8589) ;  /* 0xffffffc400387947 */ /* 0x000fea000383ffff */
.L_x_8486:
[----:B------:R0:W0:Y:S02]  /*1a0c0*/  SYNCS.PHASECHK.TRANS64.TRYWAIT P1, [R5+URZ+0x38860], R0 ;  /* 0x03886000050075a7 */ /* 0x000024000802017f */
[----:B0-----:R-:W-:Y:S05]  /*1a0d0*/  @!P1 NANOSLEEP.SYNCS 0x989680 ;  /* 0x009896800000995d */ /* 0x001fea0003900000 */
[----:B------:R-:W0:Y:S02]  /*1a0e0*/  @!P1 SYNCS.PHASECHK.TRANS64 P1, [R5+URZ+0x38860], R0 ;  /* 0x03886000050095a7 */ /* 0x000e24000802007f */
[----:B0-----:R-:W-:Y:S05]  /*1a0f0*/  @!P1 BRA `(.L_x_8486) ;  /* 0xfffffffc00f09947 */ /* 0x001fea000383ffff */
[----:B------:R-:W-:Y:S05]  /*1a100*/  BRA `(.L_x_8590) ;  /* 0xffffffc400347947 */ /* 0x000fea000383ffff */
.L_x_8591:
        /* <DEDUP_REMOVED lines=15> */
.L_x_15549:


//--------------------- .text._ZN7cutlass13device_kernelIN5flash11enable_sm90INS1_16FlashAttnFwdSm90INS1_25CollectiveMainloopFwdSm90ILi2EN4cute5tupleIJNS5_1CILi1EEES8_S8_EEENS6_IJNS7_ILi64EEESA_SA_EEELi512ENS_6half_tEfNS_4arch4Sm90ELb1ELb0ELb0ELb1ELb1ELb1ELb1ELb0ELb0ELb1ELb0ELb0EEENS1_21CollectiveEpilogueFwdINS6_IJSA_NS7_ILi512EEESA_EEES9_SC_SE_Li256ELb1ELb1ELb0ELb0EEENS1_36VarlenDynamicPersistentTileSchedulerILi64ELi64ELi256ELi128ELb0ELb1ELb1ELb1ELb1ELb1EEEEEEEEEvNT_6ParamsE --------------------------
	.section	.text._ZN7cutlass13device_kernelIN5flash11enable_sm90INS1_16FlashAttnFwdSm90INS1_25CollectiveMainloopFwdSm90ILi2EN4cute5tupleIJNS5_1CILi1EEES8_S8_EEENS6_IJNS7_ILi64EEESA_SA_EEELi512ENS_6half_tEfNS_4arch4Sm90ELb1ELb0ELb0ELb1ELb1ELb1ELb1ELb0ELb0ELb1ELb0ELb0EEENS1_21CollectiveEpilogueFwdINS6_IJSA_NS7_ILi512EEESA_EEES9_SC_SE_Li256ELb1ELb1ELb0ELb0EEENS1_36VarlenDynamicPersistentTileSchedulerILi64ELi64ELi256ELi128ELb0ELb1ELb1ELb1ELb1ELb1EEEEEEEEEvNT_6ParamsE,"ax",@progbits
	.align	128
.text._ZN7cutlass13device_kernelIN5flash11enable_sm90INS1_16FlashAttnFwdSm90INS1_25CollectiveMainloopFwdSm90ILi2EN4cute5tupleIJNS5_1CILi1EEES8_S8_EEENS6_IJNS7_ILi64EEESA_SA_EEELi512ENS_6half_tEfNS_4arch4Sm90ELb1ELb0ELb0ELb1ELb1ELb1ELb1ELb0ELb0ELb1ELb0ELb0EEENS1_21CollectiveEpilogueFwdINS6_IJSA_NS7_ILi512EEESA_EEES9_SC_SE_Li256ELb1ELb1ELb0ELb0EEENS1_36VarlenDynamicPersistentTileSchedulerILi64ELi64ELi256ELi128ELb0ELb1ELb1ELb1ELb1ELb1EEEEEEEEEvNT_6ParamsE:
        .type           _ZN7cutlass13device_kernelIN5flash11enable_sm90INS1_16FlashAttnFwdSm90INS1_25CollectiveMainloopFwdSm90ILi2EN4cute5tupleIJNS5_1CILi1EEES8_S8_EEENS6_IJNS7_ILi64EEESA_SA_EEELi512ENS_6half_tEfNS_4arch4Sm90ELb1ELb0ELb0ELb1ELb1ELb1ELb1ELb0ELb0ELb1ELb0ELb0EEENS1_21CollectiveEpilogueFwdINS6_IJSA_NS7_ILi512EEESA_EEES9_SC_SE_Li256ELb1ELb1ELb0ELb0EEENS1_36VarlenDynamicPersistentTileSchedulerILi64ELi64ELi256ELi128ELb0ELb1ELb1ELb1ELb1ELb1EEEEEEEEEvNT_6ParamsE,@function
        .size           _ZN7cutlass13device_kernelIN5flash11enable_sm90INS1_16FlashAttnFwdSm90INS1_25CollectiveMainloopFwdSm90ILi2EN4cute5tupleIJNS5_1CILi1EEES8_S8_EEENS6_IJNS7_ILi64EEESA_SA_EEELi512ENS_6half_tEfNS_4arch4Sm90ELb1ELb0ELb0ELb1ELb1ELb1ELb1ELb0ELb0ELb1ELb0ELb0EEENS1_21CollectiveEpilogueFwdINS6_IJSA_NS7_ILi512EEESA_EEES9_SC_SE_Li256ELb1ELb1ELb0ELb0EEENS1_36VarlenDynamicPersistentTileSchedulerILi64ELi64ELi256ELi128ELb0ELb1ELb1ELb1ELb1ELb1EEEEEEEEEvNT_6ParamsE,(.L_x_15550 - _ZN7cutlass13device_kernelIN5flash11enable_sm90INS1_16FlashAttnFwdSm90INS1_25CollectiveMainloopFwdSm90ILi2EN4cute5tupleIJNS5_1CILi1EEES8_S8_EEENS6_IJNS7_ILi64EEESA_SA_EEELi512ENS_6half_tEfNS_4arch4Sm90ELb1ELb0ELb0ELb1ELb1ELb1ELb1ELb0ELb0ELb1ELb0ELb0EEENS1_21CollectiveEpilogueFwdINS6_IJSA_NS7_ILi512EEESA_EEES9_SC_SE_Li256ELb1ELb1ELb0ELb0EEENS1_36VarlenDynamicPersistentTileSchedulerILi64ELi64ELi256ELi128ELb0ELb1ELb1ELb1ELb1ELb1EEEEEEEEEvNT_6ParamsE)
        .other          _ZN7cutlass13device_kernelIN5flash11enable_sm90INS1_16FlashAttnFwdSm90INS1_25CollectiveMainloopFwdSm90ILi2EN4cute5tupleIJNS5_1CILi1EEES8_S8_EEENS6_IJNS7_ILi64EEESA_SA_EEELi512ENS_6half_tEfNS_4arch4Sm90ELb1ELb0ELb0ELb1ELb1ELb1ELb1ELb0ELb0ELb1ELb0ELb0EEENS1_21CollectiveEpilogueFwdINS6_IJSA_NS7_ILi512EEESA_EEES9_SC_SE_Li256ELb1ELb1ELb0ELb0EEENS1_36VarlenDynamicPersistentTileSchedulerILi64ELi64ELi256ELi128ELb0ELb1ELb1ELb1ELb1ELb1EEEEEEEEEvNT_6ParamsE,@"STO_CUDA_ENTRY STV_DEFAULT"
_ZN7cutlass13device_kernelIN5flash11enable_sm90INS1_16FlashAttnFwdSm90INS1_25CollectiveMainloopFwdSm90ILi2EN4cute5tupleIJNS5_1CILi1EEES8_S8_EEENS6_IJNS7_ILi64EEESA_SA_EEELi512ENS_6half_tEfNS_4arch4Sm90ELb1ELb0ELb0ELb1ELb1ELb1ELb1ELb0ELb0ELb1ELb0ELb0EEENS1_21CollectiveEpilogueFwdINS6_IJSA_NS7_ILi512EEESA_EEES9_SC_SE_Li256ELb1ELb1ELb0ELb0EEENS1_36VarlenDynamicPersistentTileSchedulerILi64ELi64ELi256ELi128ELb0ELb1ELb1ELb1ELb1ELb1EEEEEEEEEvNT_6ParamsE:
        /* <DEDUP_REMOVED lines=17> */
.L_x_8593:
[----:B------:R-:W-:Y:S05]  /*0110*/  BSYNC B0 ;  /* 0x0000000000007941 */ /* 0x000fea0003800000 */
.L_x_8592:
        /* <DEDUP_REMOVED lines=39> */
.L_x_8594:
        /* <DEDUP_REMOVED lines=22> */
.L_x_8595:
        /* <DEDUP_REMOVED lines=18> */
.L_x_8596:
        /* <DEDUP_REMOVED lines=22> */
.L_x_8597:
        /* <DEDUP_REMOVED lines=22> */
.L_x_8598:
        /* <DEDUP_REMOVED lines=9> */
.L_x_8601:
[----:B------:R-:W-:-:S08]  /*0960*/  NOP ;  /* 0x0000000000007918 */ /* 0x000fd00000000000 */
[----:B------:R-:W0:Y:S02]  /*0970*/  USETMAXREG.TRY_ALLOC.CTAPOOL UP0, 0xe8 ;  /* 0x000000e8000079c8 */ /* 0x000e240008000600 */
[----:B0-----:R-:W-:-:S13]  /*0980*/  PLOP3.LUT P0, PT, PT, PT, UP0, 0x80, 0x0 ;  /* 0x000000000000781c */ /* 0x001fda0003f0f008 */
[----:B------:R-:W-:Y:S05]  /*0990*/  @!P0 BRA `(.L_x_8601) ;  /* 0xfffffffc00f08947 */ /* 0x000fea000383ffff */
[----:B------:R-:W-:Y:S01]  /*09a0*/  SHF.R.U32.HI R2, RZ, 0x7, R0 ;  /* 0x00000007ff027819 */ /* 0x000fe20000011600 */
[----:B------:R-:W0:Y:S01]  /*09b0*/  S2UR UR4, SR_CgaCtaId ;  /* 0x00000000000479c3 */ /* 0x000e220000008800 */
[----:B------:R-:W-:Y:S02]  /*09c0*/  MOV R18, 0x400 ;  /* 0x0000040000127802 */ /* 0x000fe40000000f00 */
[----:B------:R-:W-:-:S13]  /*09d0*/  ISETP.NE.AND P0, PT, R2, 0x1, PT ;  /* 0x000000010200780c */ /* 0x000fda0003f05270 */
        /* <DEDUP_REMOVED lines=12> */
[----:B------:R-:W-:Y:S02]  /*0aa0*/  VIADD R16, R0, 0xffffff80 ;  /* 0xffffff8000107836 */ /* 0x000fe40000000000 */
[----:B------:R-:W-:Y:S02]  /*0ab0*/  IMAD.MOV.U32 R229, RZ, RZ, 0x20 ;  /* 0x00000020ffe57424 */ /* 0x000fe400078e00ff */
[----:B------:R-:W-:Y:S01]  /*0ac0*/  IMAD.MOV.U32 R185, RZ, RZ, RZ ;  /* 0x000000ffffb97224 */ /* 0x000fe200078e00ff */
[----:B------:R-:W-:Y:S01]  /*0ad0*/  SHF.R.S32.HI R0, RZ, 0x1f, R16 ;  /* 0x0000001fff007819 */ /* 0x000fe20000011410 */
[----:B------:R-:W-:Y:S02]  /*0ae0*/  IMAD.MOV.U32 R190, RZ, RZ, RZ ;  /* 0x000000ffffbe7224 */ /* 0x000fe400078e00ff */
[----:B------:R-:W-:Y:S01]  /*0af0*/  IMAD.MOV.U32 R23, RZ, RZ, RZ ;  /* 0x000000ffff177224 */ /* 0x000fe200078e00ff */
[----:B------:R-:W-:-:S02]  /*0b00*/  LEA.HI R2, R0, R16, RZ, 0x7 ;  /* 0x0000001000027211 */ /* 0x000fc400078f38ff */
        /* <DEDUP_REMOVED lines=24> */
[----:B------:R-:W-:Y:S01]  /*0c90*/  LOP3.LUT R11, R9, 0xfffffff8, RZ, 0xc0, !PT ;  /* 0xfffffff8090b7812 */ /* 0x000fe200078ec0ff */
[----:B------:R-:W-:Y:S01]  /*0ca0*/  IMAD.IADD R12, R20, 0x1, -R12 ;  /* 0x00000001140c7824 */ /* 0x000fe200078e0a0c */
[----:B------:R-:W-:Y:S01]  /*0cb0*/  LOP3.LUT R7, R7, 0xfffffff8, RZ, 0xc0, !PT ;  /* 0xfffffff807077812 */ /* 0x000fe200078ec0ff */
[----:B------:R-:W-:Y:S01]  /*0cc0*/  IMAD.SHL.U32 R9, R9, 0x40, RZ ;  /* 0x0000004009097824 */ /* 0x000fe200078e00ff */
[----:B------:R-:W-:Y:S01]  /*0cd0*/  LEA.HI R4, R4, R3, RZ, 0x5 ;  /* 0x0000000304047211 */ /* 0x000fe200078f28ff */
[----:B------:R-:W-:Y:S01]  /*0ce0*/  IMAD R12, R12, 0x10, R15 ;  /* 0x000000100c0c7824 */ /* 0x000fe200078e020f */
[----:B------:R-:W-:Y:S01]  /*0cf0*/  LEA.HI R2, R2, R14, RZ, 0x1 ;  /* 0x0000000e02027211 */ /* 0x000fe200078f08ff */
[----:B------:R-:W-:Y:S01]  /*0d00*/  IMAD.IADD R7, R6, 0x1, -R7 ;  /* 0x0000000106077824 */ /* 0x000fe200078e0a07 */
[----:B------:R-:W-:Y:S01]  /*0d10*/  SHF.R.S32.HI R4, RZ, 0x5, R4 ;  /* 0x00000005ff047819 */ /* 0x000fe20000011404 */
[----:B------:R-:W-:Y:S01]  /*0d20*/  IMAD.IADD R11, R8, 0x1, -R11 ;  /* 0x00000001080b7824 */ /* 0x000fe200078e0a0b */
[----:B------:R-:W-:Y:S01]  /*0d30*/  LOP3.LUT R9, R9, 0x7ffffe00, RZ, 0xc0, !PT ;  /* 0x7ffffe0009097812 */ /* 0x000fe200078ec0ff */
[----:B------:R-:W-:Y:S01]  /*0d40*/  IMAD.U32 R6, R12, 0x40, R13 ;  /* 0x000000400c067824 */ /* 0x000fe200078e000d */
[----:B------:R-:W-:Y:S01]  /*0d50*/  LOP3.LUT R2, R2, 0xfffffe, RZ, 0xc0, !PT ;  /* 0x00fffffe02027812 */ /* 0x000fe200078ec0ff */
[C---:B------:R-:W-:Y:S01]  /*0d60*/  IMAD.SHL.U32 R8, R11.reuse, 0x40, RZ ;  /* 0x000000400b087824 */ /* 0x040fe200078e00ff */
[----:B------:R-:W-:Y:S01]  /*0d70*/  R2P PR, R11, 0x6 ;  /* 0x000000060b007804 */ /* 0x000fe20000000000 */
        /* <DEDUP_REMOVED lines=13> */
[CC--:B------:R-:W-:Y:S01]  /*0e50*/  LEA.HI R3, R0.reuse, R16.reuse, RZ, 0x3 ;  /* 0x0000001000037211 */ /* 0x0c0fe200078f18ff */
[----:B------:R-:W-:Y:S01]  /*0e60*/  IMAD.IADD R9, R9, 0x1, R8 ;  /* 0x0000000109097824 */ /* 0x000fe200078e0208 */
[----:B------:R-:W-:Y:S01]  /*0e70*/  LEA.HI R0, R0, R16, RZ, 0x2 ;  /* 0x0000001000007211 */ /* 0x000fe200078f10ff */
[----:B------:R-:W-:Y:S01]  /*0e80*/  IMAD.SHL.U32 R193, R6, 0x2, RZ ;  /* 0x0000000206c17824 */ /* 0x000fe200078e00ff */
[----:B------:R-:W-:Y:S01]  /*0e90*/  SHF.R.S32.HI R4, RZ, 0x3, R3 ;  /* 0x00000003ff047819 */ /* 0x000fe20000011403 */
[----:B------:R-:W-:Y:S01]  /*0ea0*/  IMAD R227, R9, 0x2, R18 ;  /* 0x0000000209e37824 */ /* 0x000fe200078e0212 */
[--C-:B------:R-:W-:Y:S02]  /*0eb0*/  SHF.R.S32.HI R191, RZ, 0x2, R0.reuse ;  /* 0x00000002ffbf7819 */ /* 0x100fe40000011400 */
[----:B------:R-:W-:Y:S01]  /*0ec0*/  SHF.R.S32.HI R4, RZ, 0x1f, R0 ;  /* 0x0000001fff047819 */ /* 0x000fe20000011400 */
[----:B------:R-:W-:Y:S01]  /*0ed0*/  VIADD R228, R227, 0x36440 ;  /* 0x00036440e3e47836 */ /* 0x000fe20000000000 */
[----:B------:R-:W-:Y:S01]  /*0ee0*/  LOP3.LUT R3, R3, 0xfffffff8, RZ, 0xc0, !PT ;  /* 0xfffffff803037812 */ /* 0x000fe200078ec0ff */
[----:B------:R-:W-:Y:S01]  /*0ef0*/  VIADD R8, R191, 0x20 ;  /* 0x00000020bf087836 */ /* 0x000fe20000000000 */
[----:B------:R-:W-:-:S02]  /*0f00*/  LOP3.LUT R0, R0, 0xfffffffc, RZ, 0xc0, !PT ;  /* 0xfffffffc00007812 */ /* 0x000fc400078ec0ff */
[----:B------:R-:W-:Y:S01]  /*0f10*/  LEA.HI R4, R4, R191, RZ, 0x3 ;  /* 0x000000bf04047211 */ /* 0x000fe200078f18ff */
[C---:B------:R-:W-:Y:S01]  /*0f20*/  IMAD.IADD R10, R16.reuse, 0x1, -R3 ;  /* 0x00000001100a7824 */ /* 0x040fe200078e0a03 */
[----:B------:R-:W-:Y:S01]  /*0f30*/  SHF.R.S32.HI R5, RZ, 0x1f, R8 ;  /* 0x0000001fff057819 */ /* 0x000fe20000011408 */
[----:B------:R-:W-:Y:S01]  /*0f40*/  IMAD.IADD R7, R16, 0x1, -R0 ;  /* 0x0000000110077824 */ /* 0x000fe200078e0a00 */
[----:B------:R-:W-:Y:S01]  /*0f50*/  LOP3.LUT R4, R4, 0xfffffff8, RZ, 0xc0, !PT ;  /* 0xfffffff804047812 */ /* 0x000fe200078ec0ff */
[----:B------:R-:W-:Y:S01]  /*0f60*/  IMAD.SHL.U32 R210, R10, 0x8, RZ ;  /* 0x000000080ad27824 */ /* 0x000fe200078e00ff */
[----:B------:R-:W-:Y:S01]  /*0f70*/  LEA.HI R5, R5, R8, RZ, 0x3 ;  /* 0x0000000805057211 */ /* 0x000fe200078f18ff */
[C---:B------:R-:W-:Y:S01]  /*0f80*/  IMAD.SHL.U32 R16, R7.reuse, 0x8, RZ ;  /* 0x0000000807107824 */ /* 0x040fe200078e00ff */
[C---:B------:R-:W-:Y:S01]  /*0f90*/  LEA.HI R0, R7.reuse, R7, RZ, 0x1 ;  /* 0x0000000707007211 */ /* 0x040fe200078f08ff */
[----:B------:R-:W-:Y:S02]  /*0fa0*/  IMAD.SHL.U32 R3, R8, 0x40, RZ ;  /* 0x0000004008037824 */ /* 0x000fe400078e00ff */
[----:B------:R-:W-:Y:S01]  /*0fb0*/  VIADD R36, R210, 0x80 ;  /* 0x00000080d2247836 */ /* 0x000fe20000000000 */
[----:B------:R-:W-:Y:S01]  /*0fc0*/  LOP3.LUT R0, R0, 0x1ffffffe, RZ, 0xc0, !PT ;  /* 0x1ffffffe00007812 */ /* 0x000fe200078ec0ff */
[----:B------:R-:W-:Y:S01]  /*0fd0*/  IMAD.SHL.U32 R188, R7, 0x4, RZ ;  /* 0x0000000407bc7824 */ /* 0x000fe200078e00ff */
[----:B------:R-:W-:Y:S01]  /*0fe0*/  IADD3 R220, R16, 0xe0, RZ ;  /* 0x000000e010dc7810 */ /* 0x000fe20007ffe0ff */
[----:B------:R-:W-:Y:S01]  /*0ff0*/  VIADD R35, R210, 0xc0 ;  /* 0x000000c0d2237836 */ /* 0x000fe20000000000 */
[----:B------:R-:W-:Y:S01]  /*1000*/  SHF.R.S32.HI R38, RZ, 0x1f, R36 ;  /* 0x0000001fff267819 */ /* 0x000fe20000011424 */
[----:B------:R-:W-:Y:S01]  /*1010*/  VIADD R225, R16, 0x40 ;  /* 0x0000004010e17836 */ /* 0x000fe20000000000 */
[----:B------:R-:W-:Y:S01]  /*1020*/  SHF.R.S32.HI R13, RZ, 0x1f, R220 ;  /* 0x0000001fff0d7819 */ /* 0x000fe200000114dc */
[C---:B------:R-:W-:Y:S01]  /*1030*/  VIADD R34, R210.reuse, 0x100 ;  /* 0x00000100d2227836 */ /* 0x040fe20000000000 */
[----:B------:R-:W-:Y:S01]  /*1040*/  SHF.R.S32.HI R36, RZ, 0x1f, R35 ;  /* 0x0000001fff247819 */ /* 0x000fe20000011423 */
[----:B------:R-:W-:Y:S01]  /*1050*/  VIADD R33, R210, 0x140 ;  /* 0x00000140d2217836 */ /* 0x000fe20000000000 */
[----:B------:R-:W-:Y:S01]  /*1060*/  SHF.R.S32.HI R17, RZ, 0x1f, R16 ;  /* 0x0000001fff117819 */ /* 0x000fe20000011410 */
[----:B------:R-:W-:Y:S01]  /*1070*/  IMAD.IADD R192, R191, 0x1, -R4 ;  /* 0x00000001bfc07824 */ /* 0x000fe200078e0a04 */
[----:B------:R-:W-:Y:S01]  /*1080*/  LOP3.LUT R4, R3, 0x1c0, RZ, 0xc0, !PT ;  /* 0x000001c003047812 */ /* 0x000fe200078ec0ff */
[----:B------:R-:W-:Y:S01]  /*1090*/  VIADD R224, R16, 0x60 ;  /* 0x0000006010e07836 */ /* 0x000fe20000000000 */
[----:B------:R-:W-:Y:S01]  /*10a0*/  SHF.R.S32.HI R35, RZ, 0x1f, R34 ;  /* 0x0000001fff237819 */ /* 0x000fe20000011422 */
[C---:B------:R-:W-:Y:S01]  /*10b0*/  VIADD R37, R210.reuse, 0x40 ;  /* 0x00000040d2257836 */ /* 0x040fe20000000000 */
[----:B------:R-:W-:Y:S01]  /*10c0*/  SHF.R.S32.HI R34, RZ, 0x1f, R33 ;  /* 0x0000001fff227819 */ /* 0x000fe20000011421 */
[----:B------:R-:W-:Y:S01]  /*10d0*/  VIADD R32, R210, 0x180 ;  /* 0x00000180d2207836 */ /* 0x000fe20000000000 */
[----:B------:R-:W-:Y:S01]  /*10e0*/  LOP3.LUT R2, R4, 0x38, R16, 0xf8, !PT ;  /* 0x0000003804027812 */ /* 0x000fe200078ef810 */
[----:B------:R-:W-:Y:S01]  /*10f0*/  VIADD R209, R188, 0x10 ;  /* 0x00000010bcd17836 */ /* 0x000fe20000000000 */
[----:B------:R-:W-:Y:S01]  /*1100*/  SHF.R.S32.HI R39, RZ, 0x1f, R37 ;  /* 0x0000001fff277819 */ /* 0x000fe20000011425 */
[----:B------:R-:W-:Y:S01]  /*1110*/  VIADD R31, R210, 0x1c0 ;  /* 0x000001c0d21f7836 */ /* 0x000fe20000000000 */
[----:B------:R-:W-:Y:S01]  /*1120*/  SHF.R.S32.HI R33, RZ, 0x1f, R32 ;  /* 0x0000001fff217819 */ /* 0x000fe20000011420 */
[----:B------:R-:W-:Y:S01]  /*1130*/  IMAD.IADD R3, R7, 0x1, -R0 ;  /* 0x0000000107037824 */ /* 0x000fe200078e0a00 */
[----:B------:R-:W-:Y:S01]  /*1140*/  SHF.R.S32.HI R0, RZ, 0x1f, R225 ;  /* 0x0000001fff007819 */ /* 0x000fe200000114e1 */
[C---:B------:R-:W-:Y:S01]  /*1150*/  VIADD R223, R16.reuse, 0x80 ;  /* 0x0000008010df7836 */ /* 0x040fe20000000000 */
[----:B------:R-:W-:Y:S01]  /*1160*/  SHF.R.S32.HI R7, RZ, 0x1f, R224 ;  /* 0x0000001fff077819 */ /* 0x000fe200000114e0 */
[----:B------:R-:W-:Y:S01]  /*1170*/  IMAD.SHL.U32 R5, R5, 0x40, RZ ;  /* 0x0000004005057824 */ /* 0x000fe200078e00ff */
[----:B------:R-:W-:Y:S01]  /*1180*/  SHF.R.S32.HI R37, RZ, 0x1f, R209 ;  /* 0x0000001fff257819 */ /* 0x000fe200000114d1 */
[C---:B------:R-:W-:Y:S01]  /*1190*/  VIADD R30, R16.reuse, 0x1c0 ;  /* 0x000001c0101e7836 */ /* 0x040fe20000000000 */
[----:B------:R-:W-:Y:S01]  /*11a0*/  SHF.R.S32.HI R32, RZ, 0x1f, R31 ;  /* 0x0000001fff207819 */ /* 0x000fe2000001141f */
[C---:B------:R-:W-:Y:S01]  /*11b0*/  VIADD R28, R16.reuse, 0x1e0 ;  /* 0x000001e0101c7836 */ /* 0x040fe20000000000 */
[----:B------:R-:W-:Y:S01]  /*11c0*/  SHF.R.U32.HI R24, RZ, 0x3, R4 ;  /* 0x00000003ff187819 */ /* 0x000fe20000011604 */
[C---:B------:R-:W-:Y:S01]  /*11d0*/  VIADD R222, R16.reuse, 0xa0 ;  /* 0x000000a010de7836 */ /* 0x040fe20000000000 */
[----:B------:R-:W-:Y:S01]  /*11e0*/  SHF.L.U64.HI R31, R225, 0x1, R0 ;  /* 0x00000001e11f7819 */ /* 0x000fe20000010200 */
[C---:B------:R-:W-:Y:S01]  /*11f0*/  VIADD R221, R16.reuse, 0xc0 ;  /* 0x000000c010dd7836 */ /* 0x040fe20000000000 */
[----:B------:R-:W-:Y:S01]  /*1200*/  SHF.R.S32.HI R4, RZ, 0x1f, R223 ;  /* 0x0000001fff047819 */ /* 0x000fe200000114df */
[----:B------:R-:W-:Y:S01]  /*1210*/  STL [R1+0x8], R30 ;  /* 0x0000081e01007387 */ /* 0x000fe20000100800 */
[----:B------:R-:W-:Y:S01]  /*1220*/  LOP3.LUT R5, R5, 0xfffffe00, RZ, 0xc0, !PT ;  /* 0xfffffe0005057812 */ /* 0x000fe200078ec0ff */
[----:B------:R-:W-:Y:S01]  /*1230*/  VIADD R219, R16, 0x100 ;  /* 0x0000010010db7836 */ /* 0x000fe20000000000 */
[----:B------:R-:W-:Y:S01]  /*1240*/  SHF.L.U64.HI R0, R224, 0x1, R7 ;  /* 0x00000001e0007819 */ /* 0x000fe20000010207 */
[----:B------:R-:W-:Y:S01]  /*1250*/  STL [R1+0x4], R28 ;  /* 0x0000041c01007387 */ /* 0x000fe20000100800 */
[----:B------:R-:W-:Y:S01]  /*1260*/  SHF.R.S32.HI R11, RZ, 0x1f, R222 ;  /* 0x0000001fff0b7819 */ /* 0x000fe200000114de */
[C---:B------:R-:W-:Y:S01]  /*1270*/  VIADD R218, R16.reuse, 0x120 ;  /* 0x0000012010da7836 */ /* 0x040fe20000000000 */
[----:B------:R-:W-:Y:S01]  /*1280*/  SHF.L.U64.HI R4, R223, 0x1, R4 ;  /* 0x00000001df047819 */ /* 0x000fe20000010204 */
[----:B------:R-:W-:Y:S01]  /*1290*/  STL [R1+0x64], R37 ;  /* 0x0000642501007387 */ /* 0x000fe20000100800 */
[----:B------:R-:W-:Y:S01]  /*12a0*/  SHF.R.S32.HI R8, RZ, 0x1f, R221 ;  /* 0x0000001fff087819 */ /* 0x000fe200000114dd */
[C---:B------:R-:W-:Y:S01]  /*12b0*/  VIADD R217, R16.reuse, 0x140 ;  /* 0x0000014010d97836 */ /* 0x040fe20000000000 */
[----:B------:R-:W-:Y:S01]  /*12c0*/  SHF.R.S32.HI R10, RZ, 0x1f, R219 ;  /* 0x0000001fff0a7819 */ /* 0x000fe200000114db */
[----:B------:R-:W-:Y:S01]  /*12d0*/  STL [R1+0x14], R31 ;  /* 0x0000141f01007387 */ /* 0x000fe20000100800 */
[C---:B------:R-:W-:Y:S01]  /*12e0*/  VIADD R216, R16.reuse, 0x160 ;  /* 0x0000016010d87836 */ /* 0x040fe20000000000 */
[----:B------:R-:W-:Y:S01]  /*12f0*/  SHF.R.S32.HI R15, RZ, 0x1f, R218 ;  /* 0x0000001fff0f7819 */ /* 0x000fe200000114da */
[----:B------:R-:W-:Y:S01]  /*1300*/  VIADD R215, R16, 0x180 ;  /* 0x0000018010d77836 */ /* 0x000fe20000000000 */
[----:B------:R-:W-:Y:S01]  /*1310*/  STL [R1+0x70], R5 ;  /* 0x0000700501007387 */ /* 0x000fe20000100800 */
        /* <DEDUP_REMOVED lines=8> */
[----:B------:R-:W-:-:S02]  /*13a0*/  SHF.R.S32.HI R29, RZ, 0x1f, R214 ;  /* 0x0000001fff1d7819 */ /* 0x000fc400000114d6 */
[----:B------:R-:W-:Y:S02]  /*13b0*/  SHF.R.S32.HI R20, RZ, 0x1f, R30 ;  /* 0x0000001fff147819 */ /* 0x000fe4000001141e */
[----:B------:R-:W-:Y:S02]  /*13c0*/  SHF.R.S32.HI R22, RZ, 0x1f, R28 ;  /* 0x0000001fff167819 */ /* 0x000fe4000001141c */
[----:B0-----:R-:W-:Y:S02]  /*13d0*/  SHF.L.U64.HI R0, R222, 0x1, R11 ;  /* 0x00000001de007819 */ /* 0x001fe4000001020b */
[----:B------:R-:W-:Y:S01]  /*13e0*/  LOP3.LUT R5, R5, R2, R24, 0xf6, !PT ;  /* 0x0000000205057212 */ /* 0x000fe200078ef618 */
[----:B------:R-:W-:Y:S01]  /*13f0*/  IMAD R2, R3, 0x8, R194 ;  /* 0x0000000803027824 */ /* 0x000fe200078e02c2 */
[----:B-1----:R-:W-:Y:S01]  /*1400*/  SHF.L.U64.HI R4, R221, 0x1, R8 ;  /* 0x00000001dd047819 */ /* 0x002fe20000010208 */
[----:B------:R0:W-:Y:S01]  /*1410*/  STL [R1+0x20], R0 ;  /* 0x0000200001007387 */ /* 0x0001e20000100800 */
[----:B------:R-:W-:-:S03]  /*1420*/  SHF.R.S32.HI R195, RZ, 0x1f, R184 ;  /* 0x0000001fffc37819 */ /* 0x000fc600000114b8 */
[----:B------:R1:W-:Y:S04]  /*1430*/  STL [R1+0x24], R4 ;  /* 0x0000240401007387 */ /* 0x0003e80000100800 */
[----:B------:R3:W-:Y:S01]  /*1440*/  STL [R1+0x28], R7 ;  /* 0x0000280701007387 */ /* 0x0007e20000100800 */
[----:B0-----:R-:W-:Y:S02]  /*1450*/  SHF.L.U64.HI R0, R219, 0x1, R10 ;  /* 0x00000001db007819 */ /* 0x001fe4000001020a */
[----:B-1----:R-:W-:-:S03]  /*1460*/  SHF.L.U64.HI R4, R218, 0x1, R15 ;  /* 0x00000001da047819 */ /* 0x002fc6000001020f */
[----:B------:R0:W-:Y:S01]  /*1470*/  STL [R1+0x2c], R0 ;  /* 0x00002c0001007387 */ /* 0x0001e20000100800 */
[----:B---3--:R-:W-:-:S03]  /*1480*/  SHF.L.U64.HI R7, R217, 0x1, R12 ;  /* 0x00000001d9077819 */ /* 0x008fc6000001020c */
[----:B------:R1:W-:Y:S04]  /*1490*/  STL [R1+0x30], R4 ;  /* 0x0000300401007387 */ /* 0x0003e80000100800 */
[----:B------:R3:W-:Y:S01]  /*14a0*/  STL [R1+0x34], R7 ;  /* 0x0000340701007387 */ /* 0x0007e20000100800 */
[----:B0-----:R-:W-:Y:S02]  /*14b0*/  SHF.L.U64.HI R0, R216, 0x1, R21 ;  /* 0x00000001d8007819 */ /* 0x001fe40000010215 */
[----:B-1----:R-:W-:-:S03]  /*14c0*/  SHF.L.U64.HI R4, R215, 0x1, R14 ;  /* 0x00000001d7047819 */ /* 0x002fc6000001020e */
[----:B------:R0:W-:Y:S01]  /*14d0*/  STL [R1+0x38], R0 ;  /* 0x0000380001007387 */ /* 0x0001e20000100800 */
[----:B---3--:R-:W-:-:S03]  /*14e0*/  SHF.L.U64.HI R7, R30, 0x1, R20 ;  /* 0x000000011e077819 */ /* 0x008fc60000010214 */
[----:B------:R1:W-:Y:S01]  /*14f0*/  STL [R1+0x3c], R4 ;  /* 0x00003c0401007387 */ /* 0x0003e20000100800 */
[----:B0-----:R-:W-:Y:S02]  /*1500*/  SHF.L.U64.HI R0, R214, 0x1, R29 ;  /* 0x00000001d6007819 */ /* 0x001fe4000001021d */
[----:B-1----:R-:W-:-:S03]  /*1510*/  SHF.L.U64.HI R4, R28, 0x1, R22 ;  /* 0x000000011c047819 */ /* 0x002fc60000010216 */
[----:B------:R0:W-:Y:S04]  /*1520*/  STL [R1+0x40], R0 ;  /* 0x0000400001007387 */ /* 0x0001e80000100800 */
[----:B------:R-:W-:Y:S04]  /*1530*/  STL [R1+0x44], R7 ;  /* 0x0000440701007387 */ /* 0x000fe80000100800 */
[----:B------:R1:W-:Y:S01]  /*1540*/  STL [R1+0x48], R4 ;  /* 0x0000480401007387 */ /* 0x0003e20000100800 */
[----:B0-----:R-:W-:-:S04]  /*1550*/  VIADD R0, R227, 0x36400 ;  /* 0x00036400e3007836 */ /* 0x001fc80000000000 */
[C---:B------:R-:W-:Y:S02]  /*1560*/  @P2 VIADD R228, R0.reuse, 0xffffffc0 ;  /* 0xffffffc000e42836 */ /* 0x040fe40000000000 */
[----:B------:R-:W-:Y:S02]  /*1570*/  IMAD.IADD R0, R0, 0x1, R229 ;  /* 0x0000000100007824 */ /* 0x000fe400078e02e5 */
[----:B-1----:R-:W-:Y:S02]  /*1580*/  IMAD R4, R5, 0x2, R18 ;  /* 0x0000000205047824 */ /* 0x002fe400078e0212 */
[----:B------:R-:W-:-:S03]  /*1590*/  IMAD.IADD R229, R229, 0x1, R228 ;  /* 0x00000001e5e57824 */ /* 0x000fc600078e02e4 */
[----:B------:R0:W-:Y:S04]  /*15a0*/  STL [R1+0x68], R4 ;  /* 0x0000680401007387 */ /* 0x0001e80000100800 */
[----:B------:R0:W-:Y:S04]  /*15b0*/  STL [R1+0x10], R2 ;  /* 0x0000100201007387 */ /* 0x0001e80000100800 */
[----:B------:R0:W-:Y:S01]  /*15c0*/  STL [R1], R0 ;  /* 0x0000000001007387 */ /* 0x0001e20000100800 */
[----:B--2---:R-:W-:Y:S01]  /*15d0*/  LOP3.LUT R186, R19, 0x1, RZ, 0xfc, !PT ;  /* 0x0000000113ba7812 */ /* 0x004fe200078efcff */
[----:B0-----:R-:W-:-:S07]  /*15e0*/  IMAD.MOV.U32 R19, RZ, RZ, RZ ;  /* 0x000000ffff137224 */ /* 0x001fce00078e00ff */
.L_x_8741:
        /* <DEDUP_REMOVED lines=8> */
[----:B------:R-:W-:Y:S01]  /*1670*/  ISETP.NE.U32.AND P1, PT, RZ, UR8, PT ;  /* 0x00000008ff007c0c */ /* 0x000fe2000bf25070 */
[----:B-1----:R-:W-:Y:S01]  /*1680*/  IMAD.MOV.U32 R29, RZ, RZ, RZ ;  /* 0x000000ffff1d7224 */ /* 0x002fe200078e00ff */
[----:B------:R-:W-:Y:S02]  /*1690*/  ISETP.NE.AND.EX P2, PT, RZ, UR5, PT, P2 ;  /* 0x00000005ff007c0c */ /* 0x000fe4000bf45320 */
[----:B------:R-:W-:Y:S02]  /*16a0*/  ISETP.NE.AND.EX P1, PT, RZ, UR9, PT, P1 ;  /* 0x00000009ff007c0c */ /* 0x000fe4000bf25310 */
[----:B------:R-:W-:-:S04]  /*16b0*/  ISETP.NE.U32.AND P0, PT, RZ, UR6, PT ;  /* 0x00000006ff007c0c */ /* 0x000fc8000bf05070 */
[----:B------:R-:W-:Y:S02]  /*16c0*/  ISETP.NE.AND.EX P0, PT, RZ, UR7, PT, P0 ;  /* 0x00000007ff007c0c */ /* 0x000fe4000bf05300 */
[----:B--2---:R-:W-:Y:S01]  /*16d0*/  SHF.R.S32.HI R4, RZ, 0x1f, R0 ;  /* 0x0000001fff047819 */ /* 0x004fe20000011400 */
[C---:B------:R-:W-:Y:S02]  /*16e0*/  IMAD.SHL.U32 R31, R0.reuse, 0x4, RZ ;  /* 0x00000004001f7824 */ /* 0x040fe400078e00ff */
[C---:B------:R-:W-:Y:S01]  /*16f0*/  @P2 LEA R2, P3, R0.reuse, UR4, 0x2 ;  /* 0x0000000400022c11 */ /* 0x040fe2000f8610ff */
[----:B------:R-:W-:Y:S01]  /*1700*/  STL [R1+0x58], R0 ;  /* 0x0000580001007387 */ /* 0x000fe20000100800 */
[C-C-:B------:R-:W-:Y:S02]  /*1710*/  SHF.L.U64.HI R30, R0.reuse, 0x2, R4.reuse ;  /* 0x00000002001e7819 */ /* 0x140fe40000010204 */
[----:B------:R-:W-:Y:S01]  /*1720*/  @P2 LEA.HI.X R3, R0, UR5, R4, 0x2, P3 ;  /* 0x0000000500032c11 */ /* 0x000fe200098f1404 */
[----:B------:R0:W-:Y:S01]  /*1730*/  STL [R1+0x60], R4 ;  /* 0x0000600401007387 */ /* 0x0001e20000100800 */
[----:B------:R-:W-:Y:S01]  /*1740*/  IADD3 R6, P4, R31, UR6, RZ ;  /* 0x000000061f067c10 */ /* 0x000fe2000ff9e0ff */
[----:B------:R-:W-:-:S02]  /*1750*/  ULDC UR4, c[0x0][0x288] ;  /* 0x0000a20000047ab9 */ /* 0x000fc40000000800 */
[----:B------:R1:W5:Y:S01]  /*1760*/  @P2 LDG.E R9, desc[UR40][R2.64] ;  /* 0x0000002802092981 */ /* 0x000362000c1e1900 */
[----:B------:R-:W-:Y:S01]  /*1770*/  IMAD.U32 R208, RZ, RZ, UR4 ;  /* 0x00000004ffd07e24 */ /* 0x000fe2000f8e00ff */
[----:B------:R-:W-:Y:S01]  /*1780*/  IADD3.X R7, R30, UR7, RZ, P4, !PT ;  /* 0x000000071e077c10 */ /* 0x000fe2000a7fe4ff */
[----:B------:R-:W-:Y:S01]  /*1790*/  ULDC.64 UR4, c[0x0][0x418] ;  /* 0x0001060000047ab9 */ /* 0x000fe20000000a00 */
[----:B------:R1:W-:Y:S01]  /*17a0*/  STL [R1+0x50], R31 ;  /* 0x0000501f01007387 */ /* 0x0003e20000100800 */
[----:B0-----:R-:W-:-:S03]  /*17b0*/  @P1 IADD3 R4, P2, R31, UR8, RZ ;  /* 0x000000081f041c10 */ /* 0x001fc6000ff5e0ff */
[----:B------:R1:W5:Y:S01]  /*17c0*/  @P0 LDG.E R29, desc[UR40][R6.64] ;  /* 0x00000028061d0981 */ /* 0x000362000c1e1900 */
[----:B---3--:R-:W-:Y:S01]  /*17d0*/  @P1 IADD3.X R5, R30, UR9, RZ, P2, !PT ;  /* 0x000000091e051c10 */ /* 0x008fe200097fe4ff */
[----:B------:R-:W-:Y:S02]  /*17e0*/  UISETP.NE.U32.AND UP0, UPT, UR4, URZ, UPT ;  /* 0x0000003f0400728c */ /* 0x000fe4000bf05070 */
[----:B------:R1:W-:Y:S01]  /*17f0*/  STL [R1+0x54], R30 ;  /* 0x0000541e01007387 */ /* 0x0003e20000100800 */
[----:B------:R-:W-:Y:S01]  /*1800*/  ULDC.64 UR8, c[0x0][0xb18] ;  /* 0x0002c60000087ab9 */ /* 0x000fe20000000a00 */
[----:B------:R-:W-:Y:S02]  /*1810*/  ULDC UR4, c[0x0][0x424] ;  /* 0x0001090000047ab9 */ /* 0x000fe40000000800 */
[----:B------:R1:W5:Y:S04]  /*1820*/  @P1 LDG.E R208, desc[UR40][R4.64] ;  /* 0x0000002804d01981 */ /* 0x000368000c1e1900 */
[----:B------:R1:W-:Y:S01]  /*1830*/  STL [R1+0x4c], R26 ;  /* 0x00004c1a01007387 */ /* 0x0003e20000100800 */
[----:B------:R-:W-:Y:S01]  /*1840*/  UISETP.NE.AND.EX UP0, UPT, UR5, URZ, UPT, UP0 ;  /* 0x0000003f0500728c */ /* 0x000fe2000bf05300 */
[----:B------:R-:W-:-:S02]  /*1850*/  ISETP.NE.U32.AND P2, PT, RZ, UR8, PT ;  /* 0x00000008ff007c0c */ /* 0x000fc4000bf45070 */
[----:B------:R-:W-:Y:S01]  /*1860*/  ULDC UR5, c[0x0][0x2f0] ;  /* 0x0000bc0000057ab9 */ /* 0x000fe20000000800 */
[----:B------:R-:W-:Y:S01]  /*1870*/  USEL UR4, UR4, 0x1, UP0 ;  /* 0x0000000104047887 */ /* 0x000fe20008000000 */
[----:B------:R-:W-:-:S03]  /*1880*/  ISETP.NE.AND.EX P2, PT, RZ, UR9, PT, P2 ;  /* 0x00000009ff007c0c */ /* 0x000fc6000bf45320 */
[----:B------:R-:W-:-:S03]  /*1890*/  UIMAD UR4, UR4, UR5, URZ ;  /* 0x00000005040472a4 */ /* 0x000fc6000f8e023f */
[----:B------:R-:W-:Y:S01]  /*18a0*/  ULDC UR5, c[0x0][0x348] ;  /* 0x0000d20000057ab9 */ /* 0x000fe20000000800 */
[----:B------:R-:W-:Y:S01]  /*18b0*/  IMAD.MOV.U32 R36, RZ, RZ, R0 ;  /* 0x000000ffff247224 */ /* 0x000fe200078e0000 */
[----:B-1----:R-:W-:Y:S07]  /*18c0*/  @P1 BRA `(.L_x_8603) ;  /* 0x0000000000241947 */ /* 0x002fee0003800000 */
        /* <DEDUP_REMOVED lines=9> */
.L_x_8603:
[----:B------:R-:W-:Y:S02]  /*1960*/  IMAD.U32 R27, RZ, RZ, UR5 ;  /* 0x00000005ff1b7e24 */ /* 0x000fe4000f8e00ff */
[----:B------:R-:W-:Y:S01]  /*1970*/  IMAD.U32 R28, RZ, RZ, UR4 ;  /* 0x00000004ff1c7e24 */ /* 0x000fe2000f8e00ff */
[----:B------:R-:W-:Y:S06]  /*1980*/  @!P2 BRA `(.L_x_8604) ;  /* 0x000000000010a947 */ /* 0x000fec0003800000 */
[----:B------:R-:W-:-:S04]  /*1990*/  IADD3 R2, P0, R31, UR8, RZ ;  /* 0x000000081f027c10 */ /* 0x000fc8000ff1e0ff */
[----:B------:R-:W-:-:S05]  /*19a0*/  IADD3.X R3, R30, UR9, RZ, P0, !PT ;  /* 0x000000091e037c10 */ /* 0x000fca00087fe4ff */
[----:B------:R0:W5:Y:S01]  /*19b0*/  LDG.E R28, desc[UR40][R2.64] ;  /* 0x00000028021c7981 */ /* 0x000162000c1e1900 */
[----:B------:R-:W-:Y:S05]  /*19c0*/  BRA `(.L_x_8605) ;  /* 0x0000000000107947 */ /* 0x000fea0003800000 */
.L_x_8604:
[----:B------:R-:W-:Y:S05]  /*19d0*/  @!P0 BRA `(.L_x_8605) ;  /* 0x00000000000c8947 */ /* 0x000fea0003800000 */
[----:B------:R-:W2:Y:S04]  /*19e0*/  LDG.E R3, desc[UR40][R6.64] ;  /* 0x0000002806037981 */ /* 0x000ea8000c1e1900 */
[----:B------:R-:W2:Y:S02]  /*19f0*/  LDG.E R28, desc[UR40][R6.64+0x4] ;  /* 0x00000428061c7981 */ /* 0x000ea4000c1e1900 */
[----:B--2---:R-:W-:-:S07]  /*1a00*/  IMAD.IADD R28, R28, 0x1, -R3 ;  /* 0x000000011c1c7824 */ /* 0x004fce00078e0a03 */
.L_x_8605:
        /* <DEDUP_REMOVED lines=9> */
[----:B------:R-:W-:Y:S02]  /*1aa0*/  ISETP.NE.U32.AND P1, PT, RZ, UR4, PT ;  /* 0x00000004ff007c0c */ /* 0x000fe4000bf25070 */
[----:B-----5:R-:W-:Y:S02]  /*1ab0*/  MOV R24, R28 ;  /* 0x0000001c00187202 */ /* 0x020fe40000000f00 */
        /* <DEDUP_REMOVED lines=13> */
[----:B--2---:R-:W-:-:S02]  /*1b90*/  @P0 IMAD.IADD R27, R7, 0x1, -R0 ;  /* 0x00000001071b0824 */ /* 0x004fc400078e0a00 */
        /* <DEDUP_REMOVED lines=8> */
[----:B---3--:R-:W-:Y:S02]  /*1c20*/  SHF.R.S32.HI R5, RZ, 0x1f, R2 ;  /* 0x0000001fff057819 */ /* 0x008fe40000011402 */
        /* <DEDUP_REMOVED lines=35> */
.L_x_8608:
[----:B------:R-:W-:Y:S05]  /*1e60*/  BSYNC B6 ;  /* 0x0000000000067941 */ /* 0x000fea0003800000 */
.L_x_8607:
        /* <DEDUP_REMOVED lines=20> */
.L_x_8610:
[----:B------:R-:W-:Y:S05]  /*1fb0*/  BSYNC B6 ;  /* 0x0000000000067941 */ /* 0x000fea0003800000 */
.L_x_8609:
        /* <DEDUP_REMOVED lines=12> */
[----:B------:R-:W-:Y:S01]  /*2080*/  SHF.R.S32.HI R189, RZ, 0x1f, R188 ;  /* 0x0000001fffbd7819 */ /* 0x000fe200000114bc */
[C---:B0-----:R-:W-:Y:S01]  /*2090*/  IMAD R0, R9.reuse, R4, RZ ;  /* 0x0000000409007224 */ /* 0x041fe200078e02ff */
[----:B------:R-:W-:Y:S01]  /*20a0*/  SHF.L.U32 R42, R192, 0x6, RZ ;  /* 0x00000006c02a7819 */ /* 0x000fe200000006ff */
[----:B------:R-:W0:Y:S01]  /*20b0*/  S2R R30, SR_TID.X ;  /* 0x00000000001e7919 */ /* 0x000e220000002100 */
[----:B-1----:R-:W-:Y:S01]  /*20c0*/  IMAD R8, R9, R44, RZ ;  /* 0x0000002c09087224 */ /* 0x002fe200078e02ff */
[----:B-----5:R-:W-:Y:S01]  /*20d0*/  SHF.R.S32.HI R9, RZ, 0x1f, R24 ;  /* 0x0000001fff097819 */ /* 0x020fe20000011418 */
[C---:B------:R-:W-:Y:S01]  /*20e0*/  IMAD R11, R191.reuse, R5, R0 ;  /* 0x00000005bf0b7224 */ /* 0x040fe200078e0200 */
[----:B------:R-:W-:Y:S01]  /*20f0*/  LOP3.LUT R42, R42, 0x1c0, RZ, 0xc0, !PT ;  /* 0x000001c02a2a7812 */ /* 0x000fe200078ec0ff */
[----:B------:R-:W-:Y:S01]  /*2100*/  IMAD.WIDE.U32 R6, R191, R4, R188 ;  /* 0x00000004bf067225 */ /* 0x000fe200078e00bc */
[----:B------:R-:W-:-:S02]  /*2110*/  SHF.L.U64.HI R40, R4, 0x6, R5 ;  /* 0x0000000604287819 */ /* 0x000fc40000010205 */
[----:B------:R-:W-:Y:S01]  /*2120*/  SHF.L.U64.HI R43, R44, 0x6, R45 ;  /* 0x000000062c2b7819 */ /* 0x000fe2000001022d */
[----:B----4-:R-:W-:Y:S01]  /*2130*/  IMAD.IADD R3, R7, 0x1, R11 ;  /* 0x0000000107037824 */ /* 0x010fe200078e020b */
[C---:B--2---:R-:W-:Y:S01]  /*2140*/  ISETP.GE.AND P0, PT, R16.reuse, R49, PT ;  /* 0x000000311000720c */ /* 0x044fe20003f06270 */
[-C--:B------:R-:W-:Y:S01]  /*2150*/  IMAD.WIDE.U32 R20, R191, R4.reuse, R16 ;  /* 0x00000004bf147225 */ /* 0x080fe200078e0010 */
[----:B------:R-:W-:Y:S02]  /*2160*/  ISETP.GE.AND P2, PT, R16, UR4, PT ;  /* 0x0000000410007c0c */ /* 0x000fe4000bf46270 */
[----:B------:R-:W-:Y:S01]  /*2170*/  SEL R7, R49, RZ, P0 ;  /* 0x000000ff31077207 */ /* 0x000fe20000000000 */
[----:B------:R-:W-:Y:S01]  /*2180*/  IMAD R13, R191, R45, R8 ;  /* 0x0000002dbf0d7224 */ /* 0x000fe200078e0208 */
[----:B------:R-:W-:Y:S01]  /*2190*/  SHF.R.S32.HI R46, RZ, 0x1f, R26 ;  /* 0x0000001fff2e7819 */ /* 0x000fe2000001141a */
[----:B------:R-:W-:Y:S01]  /*21a0*/  IMAD R8, R9, R4, RZ ;  /* 0x0000000409087224 */ /* 0x000fe200078e02ff */
[----:B------:R-:W-:Y:S01]  /*21b0*/  ISETP.GE.AND P1, PT, R184, UR4, PT ;  /* 0x00000004b8007c0c */ /* 0x000fe2000bf26270 */
[----:B------:R-:W-:Y:S01]  /*21c0*/  IMAD.MOV.U32 R2, RZ, RZ, R6 ;  /* 0x000000ffff027224 */ /* 0x000fe200078e0006 */
[----:B------:R-:W-:Y:S01]  /*21d0*/  P2R R61, PR, RZ, 0x4 ;  /* 0x00000004ff3d7803 */ /* 0x000fe20000000000 */
[----:B------:R-:W-:Y:S01]  /*21e0*/  IMAD.IADD R21, R11, 0x1, R21 ;  /* 0x000000010b157824 */ /* 0x000fe200078e0215 */
[----:B---3--:R-:W-:Y:S01]  /*21f0*/  SHF.R.U32.HI R12, RZ, 0x7, R12 ;  /* 0x00000007ff0c7819 */ /* 0x008fe2000001160c */
[----:B------:R-:W-:-:S02]  /*2200*/  IMAD R9, R9, R44, RZ ;  /* 0x0000002c09097224 */ /* 0x000fc400078e02ff */
[----:B------:R-:W-:Y:S02]  /*2210*/  IMAD.IADD R7, R16, 0x1, R7 ;  /* 0x0000000110077824 */ /* 0x000fe400078e0207 */
[----:B------:R-:W-:-:S03]  /*2220*/  IMAD.WIDE.U32 R2, R24, R4, R2 ;  /* 0x0000000418027225 */ /* 0x000fc600078e0002 */
[----:B------:R-:W-:Y:S01]  /*2230*/  SHF.R.S32.HI R6, RZ, 0x1f, R7 ;  /* 0x0000001fff067819 */ /* 0x000fe20000011407 */
[----:B------:R-:W-:-:S03]  /*2240*/  IMAD.WIDE.U32 R20, R24, R4, R20 ;  /* 0x0000000418147225 */ /* 0x000fc600078e0014 */
[----:B------:R-:W-:Y:S01]  /*2250*/  LEA.HI R39, R6, R7, RZ, 0x3 ;  /* 0x0000000706277211 */ /* 0x000fe200078f18ff */
[----:B0-----:R-:W-:Y:S02]  /*2260*/  VIADD R30, R30, 0xffffff80 ;  /* 0xffffff801e1e7836 */ /* 0x001fe40000000000 */
[----:B------:R-:W-:Y:S01]  /*2270*/  IMAD.SHL.U32 R41, R4, 0x40, RZ ;  /* 0x0000004004297824 */ /* 0x000fe200078e00ff */
[----:B------:R-:W-:Y:S01]  /*2280*/  LOP3.LUT R4, R42, 0x18, R16, 0xf8, !PT ;  /* 0x000000182a047812 */ /* 0x000fe200078ef810 */
[----:B------:R-:W-:Y:S01]  /*2290*/  IMAD R9, R24, R45, R9 ;  /* 0x0000002d18097224 */ /* 0x000fe200078e0209 */
[----:B------:R-:W-:Y:S01]  /*22a0*/  SHF.R.S32.HI R10, RZ, 0x1f, R30 ;  /* 0x0000001fff0a7819 */ /* 0x000fe2000001141e */
[C---:B------:R-:W-:Y:S01]  /*22b0*/  IMAD.WIDE.U32 R32, R191.reuse, R44, R188 ;  /* 0x0000002cbf207225 */ /* 0x040fe200078e00bc */
[----:B------:R-:W-:Y:S02]  /*22c0*/  SHF.R.U32.HI R45, RZ, 0x3, R42 ;  /* 0x00000003ff2d7819 */ /* 0x000fe4000001162a */
[----:B------:R-:W-:Y:S01]  /*22d0*/  LEA.HI R10, R10, R30, RZ, 0x2 ;  /* 0x0000001e0a0a7211 */ /* 0x000fe200078f10ff */
[----:B------:R-:W-:Y:S01]  /*22e0*/  IMAD.WIDE.U32 R34, R191, R44, R16 ;  /* 0x0000002cbf227225 */ /* 0x000fe200078e0010 */
[----:B------:R-:W-:-:S02]  /*22f0*/  LOP3.LUT R4, R4, R45, RZ, 0x3c, !PT ;  /* 0x0000002d04047212 */ /* 0x000fc400078e3cff */
[----:B------:R-:W-:Y:S01]  /*2300*/  LOP3.LUT R10, R10, 0xfffffffc, RZ, 0xc0, !PT ;  /* 0xfffffffc0a0a7812 */ /* 0x000fe200078ec0ff */
[----:B------:R-:W-:Y:S01]  /*2310*/  IMAD.IADD R33, R33, 0x1, R13 ;  /* 0x0000000121217824 */ /* 0x000fe200078e020d */
[----:B------:R-:W-:Y:S01]  /*2320*/  LOP3.LUT R54, R39, 0xfffffff8, RZ, 0xc0, !PT ;  /* 0xfffffff827367812 */ /* 0x000fe200078ec0ff */
[----:B------:R-:W-:Y:S02]  /*2330*/  IMAD.IADD R35, R13, 0x1, R35 ;  /* 0x000000010d237824 */ /* 0x000fe400078e0223 */
[----:B------:R-:W-:Y:S01]  /*2340*/  IMAD.IADD R10, R30, 0x1, -R10 ;  /* 0x000000011e0a7824 */ /* 0x000fe200078e0a0a */
[----:B------:R-:W-:Y:S01]  /*2350*/  SHF.R.S32.HI R59, RZ, 0x1f, R54 ;  /* 0x0000001fff3b7819 */ /* 0x000fe20000011436 */
[----:B------:R-:W0:Y:S01]  /*2360*/  S2R R30, SR_TID.X ;  /* 0x00000000001e7919 */ /* 0x000e220000002100 */
[----:B------:R-:W-:Y:S02]  /*2370*/  IMAD R7, R24, R5, R8 ;  /* 0x0000000518077224 */ /* 0x000fe400078e0208 */
[----:B------:R-:W-:-:S02]  /*2380*/  IMAD R48, R10, 0x40, R191 ;  /* 0x000000400a307824 */ /* 0x000fc400078e02bf */
[----:B------:R-:W-:-:S04]  /*2390*/  IMAD.WIDE.U32 R32, R24, R44, R32 ;  /* 0x0000002c18207225 */ /* 0x000fc800078e0020 */
[----:B------:R-:W-:-:S04]  /*23a0*/  IMAD.WIDE.U32 R34, R24, R44, R34 ;  /* 0x0000002c18227225 */ /* 0x000fc800078e0022 */
[----:B------:R-:W-:Y:S02]  /*23b0*/  IMAD.IADD R0, R29, 0x1, R28 ;  /* 0x000000011d007824 */ /* 0x000fe400078e021c */
[----:B------:R-:W-:Y:S02]  /*23c0*/  IMAD.SHL.U32 R44, R44, 0x40, RZ ;  /* 0x000000402c2c7824 */ /* 0x000fe400078e00ff */
[----:B------:R-:W-:Y:S02]  /*23d0*/  VIADD R47, R12, 0x8 ;  /* 0x000000080c2f7836 */ /* 0x000fe40000000000 */
[----:B------:R-:W-:Y:S02]  /*23e0*/  IMAD.SHL.U32 R49, R49, 0x2, RZ ;  /* 0x0000000231317824 */ /* 0x000fe400078e00ff */
[----:B------:R-:W-:Y:S02]  /*23f0*/  IMAD.IADD R51, R3, 0x1, R7 ;  /* 0x0000000103337824 */ /* 0x000fe400078e0207 */
[----:B------:R-:W-:-:S02]  /*2400*/  IMAD.IADD R52, R7, 0x1, R21 ;  /* 0x0000000107347824 */ /* 0x000fc400078e0215 */
[----:B------:R-:W-:Y:S02]  /*2410*/  IMAD.IADD R53, R33, 0x1, R9 ;  /* 0x0000000121357824 */ /* 0x000fe400078e0209 */
[----:B------:R-:W-:Y:S02]  /*2420*/  IMAD.IADD R55, R9, 0x1, R35 ;  /* 0x0000000109377824 */ /* 0x000fe400078e0223 */
[----:B0-----:R-:W-:-:S05]  /*2430*/  VIADD R30, R30, 0xffffff80 ;  /* 0xffffff801e1e7836 */ /* 0x001fca0000000000 */
[----:B------:R-:W-:-:S04]  /*2440*/  SHF.R.S32.HI R10, RZ, 0x1f, R30 ;  /* 0x0000001fff0a7819 */ /* 0x000fc8000001141e */
[----:B------:R-:W-:-:S04]  /*2450*/  LEA.HI R10, R10, R30, RZ, 0x5 ;  /* 0x0000001e0a0a7211 */ /* 0x000fc800078f28ff */
[----:B------:R-:W-:-:S05]  /*2460*/  SHF.R.S32.HI R10, RZ, 0x5, R10 ;  /* 0x00000005ff0a7819 */ /* 0x000fca000001140a */
[----:B------:R-:W-:Y:S01]  /*2470*/  IMAD R50, R10, 0x200, R4 ;  /* 0x000002000a327824 */ /* 0x000fe200078e0204 */
[----:B------:R-:W-:-:S04]  /*2480*/  LOP3.LUT R4, R42, 0x38, R39, 0xf8, !PT ;  /* 0x000000382a047812 */ /* 0x000fc800078ef827 */
[----:B------:R-:W-:-:S05]  /*2490*/  LOP3.LUT R4, R4, R45, RZ, 0x3c, !PT ;  /* 0x0000002d04047212 */ /* 0x000fca00078e3cff */
[----:B------:R-:W-:Y:S01]  /*24a0*/  IMAD R60, R10, 0x200, R4 ;  /* 0x000002000a3c7824 */ /* 0x000fe200078e0204 */
[----:B------:R-:W-:-:S07]  /*24b0*/  SHF.R.S32.HI R58, RZ, 0x1f, R36 ;  /* 0x0000001fff3a7819 */ /* 0x000fce0000011424 */
.L_x_8643:
[----:B0-----:R-:W0:Y:S01]  /*24c0*/  LDC R64, c[0x0][0x430] ;  /* 0x00010c00ff407b82 */ /* 0x001e220000000800 */
        /* <DEDUP_REMOVED lines=92> */
.L_x_8615:
[----:B------:R-:W-:Y:S05]  /*2a90*/  BSYNC B1 ;  /* 0x0000000000017941 */ /* 0x000fea0003800000 */
.L_x_8614:
        /* <DEDUP_REMOVED lines=9> */
[----:B------:R-:W-:Y:S01]  /*2b30*/  IMAD.MOV.U32 R7, RZ, RZ, R57 ;  /* 0x000000ffff077224 */ /* 0x000fe200078e0039 */
[----:B------:R-:W-:-:S02]  /*2b40*/  MOV R6, R56 ;  /* 0x0000003800067202 */ /* 0x000fc40000000f00 */
[----:B------:R-:W-:Y:S02]  /*2b50*/  PRMT R76, R4, 0x5410, R5 ;  /* 0x00005410044c7816 */ /* 0x000fe40000000005 */
[----:B------:R-:W-:Y:S01]  /*2b60*/  PRMT R78, R6, 0x5410, R7 ;  /* 0x00005410064e7816 */ /* 0x000fe20000000007 */
[----:B------:R-:W-:Y:S06]  /*2b70*/  @!P3 BRA `(.L_x_8616) ;  /* 0x000000000004b947 */ /* 0x000fec0003800000 */
[----:B------:R-:W-:Y:S01]  /*2b80*/  BPT.TRAP 0x1 ;  /* 0x000000040000795c */ /* 0x000fe20000300000 */
.L_x_8616:
[----:B------:R-:W-:Y:S01]  /*2b90*/  IMAD R62, R185, 0x8, R18 ;  /* 0x00000008b93e7824 */ /* 0x000fe200078e0212 */
[----:B------:R-:W-:Y:S01]  /*2ba0*/  SHF.L.U32 R75, R190, 0x1f, RZ ;  /* 0x0000001fbe4b7819 */ /* 0x000fe200000006ff */
[----:B------:R-:W-:Y:S03]  /*2bb0*/  BSSY B1, `(.L_x_8617) ;  /* 0x0000003000017945 */ /* 0x000fe60003800000 */
[----:B------:R-:W0:Y:S02]  /*2bc0*/  SYNCS.PHASECHK.TRANS64.TRYWAIT P5, [R62+URZ+0x38890], R75 ;  /* 0x0388904b3e0075a7 */ /* 0x000e2400080a017f */
[----:B0-----:R-:W-:Y:S05]  /*2bd0*/  @!P5 BRA `(.L_x_8618) ;  /* 0x000001d40050d947 */ /* 0x001fea0003800000 */
.L_x_8876:
[----:B------:R-:W-:Y:S05]  /*2be0*/  BSYNC B1 ;  /* 0x0000000000017941 */ /* 0x000fea0003800000 */
.L_x_8617:
[----:B------:R-:W-:-:S03]  /*2bf0*/  UMOV UR4, 0xffffffff ;  /* 0xffffffff00047882 */ /* 0x000fc60000000000 */
[----:B------:R-:W-:Y:S05]  /*2c00*/  BRA.DIV UR4, `(.L_x_8619) ;  /* 0x000001d604587947 */ /* 0x000fea000b800000 */
[----:B------:R1:W2:Y:S04]  /*2c10*/  SHFL.IDX PT, R71, R68, RZ, 0x1c1f ;  /* 0x001c1fff44477589 */ /* 0x0002a800000e0000 */
[----:B------:R1:W3:Y:S02]  /*2c20*/  SHFL.IDX PT, R14, R69, RZ, 0x1c1f ;  /* 0x001c1fff450e7589 */ /* 0x0002e400000e0000 */
.L_x_8880:
        /* <DEDUP_REMOVED lines=51> */
.L_x_8624:
[----:B------:R-:W-:Y:S05]  /*2f60*/  BSYNC B2 ;  /* 0x0000000000027941 */ /* 0x000fea0003800000 */
.L_x_8623:
[----:B0-----:R4:W-:Y:S02]  /*2f70*/  ST.E.128 desc[UR40][R10.64], R4 ;  /* 0x000000040a007985 */ /* 0x0019e4000c101d28 */
.L_x_8622:
[----:B------:R-:W-:Y:S05]  /*2f80*/  BSYNC B1 ;  /* 0x0000000000017941 */ /* 0x000fea0003800000 */
.L_x_8621:
        /* <DEDUP_REMOVED lines=53> */
.L_x_8626:
[----:B------:R-:W-:Y:S05]  /*32e0*/  BSYNC B1 ;  /* 0x0000000000017941 */ /* 0x000fea0003800000 */
.L_x_8625:
[----:B--2---:R2:W-:Y:S01]  /*32f0*/  ST.E.128 desc[UR40][R10.64], R4 ;  /* 0x000000040a007985 */ /* 0x0045e2000c101d28 */
[----:B------:R-:W-:Y:S05]  /*3300*/  BRA `(.L_x_8620) ;  /* 0x0000000c008c7947 */ /* 0x000fea0003800000 */
.L_x_8613:
        /* <DEDUP_REMOVED lines=44> */
.L_x_8627:
[----:B------:R-:W-:Y:S01]  /*35d0*/  IMAD R62, R185, 0x8, R18 ;  /* 0x00000008b93e7824 */ /* 0x000fe200078e0212 */
[----:B------:R-:W-:Y:S01]  /*35e0*/  SHF.L.U32 R75, R190, 0x1f, RZ ;  /* 0x0000001fbe4b7819 */ /* 0x000fe200000006ff */
[----:B------:R-:W-:Y:S03]  /*35f0*/  BSSY B1, `(.L_x_8628) ;  /* 0x0000003000017945 */ /* 0x000fe60003800000 */
[----:B------:R-:W0:Y:S02]  /*3600*/  SYNCS.PHASECHK.TRANS64.TRYWAIT P6, [R62+URZ+0x38890], R75 ;  /* 0x0388904b3e0075a7 */ /* 0x000e2400080c017f */
[----:B0-----:R-:W-:Y:S05]  /*3610*/  @!P6 BRA `(.L_x_8629) ;  /* 0x000001cc001ce947 */ /* 0x001fea0003800000 */
.L_x_8881:
[----:B------:R-:W-:Y:S05]  /*3620*/  BSYNC B1 ;  /* 0x0000000000017941 */ /* 0x000fea0003800000 */
.L_x_8628:
[----:B------:R-:W-:-:S03]  /*3630*/  UMOV UR4, 0xffffffff ;  /* 0xffffffff00047882 */ /* 0x000fc60000000000 */
[----:B------:R-:W-:Y:S05]  /*3640*/  BRA.DIV UR4, `(.L_x_8630) ;  /* 0x000001ce04247947 */ /* 0x000fea000b800000 */
[----:B------:R-:W1:Y:S04]  /*3650*/  SHFL.IDX PT, R68, R68, RZ, 0x1c1f ;  /* 0x001c1fff44447589 */ /* 0x000e6800000e0000 */
[----:B------:R-:W2:Y:S02]  /*3660*/  SHFL.IDX PT, R69, R69, RZ, 0x1c1f ;  /* 0x001c1fff45457589 */ /* 0x000ea400000e0000 */
.L_x_8885:
        /* <DEDUP_REMOVED lines=14> */
[----:B------:R-:W-:-:S04]  /*3750*/  IMAD R9, R9, 0x2, R18 ;  /* 0x0000000209097824 */ /* 0x000fc800078e0212 */
[----:B------:R-:W-:Y:S02]  /*3760*/  IMAD.SHL.U32 R71, R8, 0x8, RZ ;  /* 0x0000000808477824 */ /* 0x000fe400078e00ff */
[----:B---3--:R-:W-:-:S03]  /*3770*/  VIADD R11, R11, 0xffffff80 ;  /* 0xffffff800b0b7836 */ /* 0x008fc60000000000 */
[----:B------:R-:W-:Y:S02]  /*3780*/  LOP3.LUT R8, R42, 0x38, R71, 0xf8, !PT ;  /* 0x000000382a087812 */ /* 0x000fe400078ef847 */
[----:B------:R-:W-:Y:S02]  /*3790*/  SHF.R.S32.HI R10, RZ, 0x1f, R11 ;  /* 0x0000001fff0a7819 */ /* 0x000fe4000001140b */
[----:B------:R-:W-:Y:S02]  /*37a0*/  LOP3.LUT R8, R8, R45, RZ, 0x3c, !PT ;  /* 0x0000002d08087212 */ /* 0x000fe400078e3cff */
[----:B------:R-:W-:-:S04]  /*37b0*/  LEA.HI R10, R10, R11, RZ, 0x5 ;  /* 0x0000000b0a0a7211 */ /* 0x000fc800078f28ff */
[----:B------:R-:W-:-:S05]  /*37c0*/  SHF.R.S32.HI R10, RZ, 0x5, R10 ;  /* 0x00000005ff0a7819 */ /* 0x000fca000001140a */
        /* <DEDUP_REMOVED lines=13> */
[--C-:B---3--:R-:W-:Y:S01]  /*38a0*/  HADD2.F32 R6, -RZ, R13.reuse.H0_H0 ;  /* 0x2000000dff067230 */ /* 0x108fe20000004100 */
        /* <DEDUP_REMOVED lines=13> */
[-C--:B--2---:R-:W-:Y:S01]  /*3980*/  FFMA.FTZ R73, R9, R28.reuse, -R74 ;  /* 0x0000001c09497223 */ /* 0x084fe2000001084a */
[----:B------:R-:W-:Y:S01]  /*3990*/  FFMA.FTZ R72, R5, R7, -R72 ;  /* 0x0000000705487223 */ /* 0x000fe20000010848 */
        /* <DEDUP_REMOVED lines=59> */
.L_x_8632:
[----:B------:R-:W-:Y:S05]  /*3d50*/  BSYNC B1 ;  /* 0x0000000000017941 */ /* 0x000fea0003800000 */
.L_x_8631:
        /* <DEDUP_REMOVED lines=8> */
.L_x_8612:
[----:B------:R-:W-:-:S13]  /*3de0*/  ISETP.NE.AND P3, PT, R186, 0x3, PT ;  /* 0x00000003ba00780c */ /* 0x000fda0003f65270 */
[----:B------:R-:W-:Y:S05]  /*3df0*/  @!P3 BRA `(.L_x_8633) ;  /* 0x000000000004b947 */ /* 0x000fea0003800000 */
[----:B------:R-:W-:Y:S01]  /*3e00*/  BPT.TRAP 0x1 ;  /* 0x000000040000795c */ /* 0x000fe20000300000 */
.L_x_8633:
[----:B------:R-:W-:Y:S01]  /*3e10*/  IMAD R62, R185, 0x8, R18 ;  /* 0x00000008b93e7824 */ /* 0x000fe200078e0212 */
[----:B------:R-:W-:Y:S01]  /*3e20*/  SHF.L.U32 R75, R190, 0x1f, RZ ;  /* 0x0000001fbe4b7819 */ /* 0x000fe200000006ff */
[----:B------:R-:W-:Y:S01]  /*3e30*/  BSSY B1, `(.L_x_8634) ;  /* 0x0000004000017945 */ /* 0x000fe20003800000 */
[----:B------:R-:W-:Y:S02]  /*3e40*/  SHF.R.S32.HI R66, RZ, 0x1f, R64 ;  /* 0x0000001fff427819 */ /* 0x000fe40000011440 */
[----:B------:R-:W1:Y:S02]  /*3e50*/  SYNCS.PHASECHK.TRANS64.TRYWAIT P4, [R62+URZ+0x38890], R75 ;  /* 0x0388904b3e0075a7 */ /* 0x000e64000808017f */
[----:B-1----:R-:W-:Y:S05]  /*3e60*/  @!P4 BRA `(.L_x_8635) ;  /* 0x000001c40068c947 */ /* 0x002fea0003800000 */
.L_x_8886:
[----:B------:R-:W-:Y:S05]  /*3e70*/  BSYNC B1 ;  /* 0x0000000000017941 */ /* 0x000fea0003800000 */
.L_x_8634:
        /* <DEDUP_REMOVED lines=26> */
.L_x_8890:
        /* <DEDUP_REMOVED lines=18> */
.L_x_8620:
[----:B------:R-:W-:Y:S05]  /*4140*/  BSYNC B0 ;  /* 0x0000000000007941 */ /* 0x000fea0003800000 */
.L_x_8611:
[----:B0-234-:R-:W0:Y:S01]  /*4150*/  S2R R4, SR_TID.X ;  /* 0x0000000000047919 */ /* 0x01de220000002100 */
        /* <DEDUP_REMOVED lines=16> */
.L_x_8638:
[----:B------:R-:W-:Y:S05]  /*4260*/  BSYNC B0 ;  /* 0x0000000000007941 */ /* 0x000fea0003800000 */
.L_x_8637:
[----:B------:R-:W2:Y:S01]  /*4270*/  SYNCS.PHASECHK.TRANS64.TRYWAIT P3, [R62+URZ+0x388b0], R75 ;  /* 0x0388b04b3e0075a7 */ /* 0x000ea2000806017f */
[----:B------:R-:W-:Y:S04]  /*4280*/  BSSY B0, `(.L_x_8639) ;  /* 0x0000002000007945 */ /* 0x000fe80003800000 */
[----:B--2---:R-:W-:Y:S05]  /*4290*/  @!P3 BRA `(.L_x_8640) ;  /* 0x000001c000b4b947 */ /* 0x004fea0003800000 */
.L_x_8891:
[----:B------:R-:W-:Y:S05]  /*42a0*/  BSYNC B0 ;  /* 0x0000000000007941 */ /* 0x000fea0003800000 */
.L_x_8639:
        /* <DEDUP_REMOVED lines=21> */
[----:B------:R-:W1:Y:S08]  /*4400*/  SHFL.IDX PT, R10, R10, RZ, 0x1c1f ;  /* 0x001c1fff0a0a7589 */ /* 0x000e7000000e0000 */
[----:B------:R-:W-:Y:S05]  /*4410*/  @!P3 BRA `(.L_x_8642) ;  /* 0x00000004009cb947 */ /* 0x000fea0003800000 */
[----:B------:R-:W3:Y:S01]  /*4420*/  LDL R31, [R1+0x14] ;  /* 0x00001400011f7983 */ /* 0x000ee20000100800 */
[----:B------:R-:W-:-:S03]  /*4430*/  ULDC UR4, c[0x0][0x320] ;  /* 0x0000c80000047ab9 */ /* 0x000fc60000000800 */
[----:B------:R-:W4:Y:S04]  /*4440*/  LDL R14, [R1+0x18] ;  /* 0x00001800010e7983 */ /* 0x000f280000100800 */
[----:B------:R-:W5:Y:S01]  /*4450*/  LDL R30, [R1+0x1c] ;  /* 0x00001c00011e7983 */ /* 0x000f620000100800 */
[----:B------:R-:W-:Y:S01]  /*4460*/  ISETP.GE.AND P5, PT, R16, UR4, PT ;  /* 0x0000000410007c0c */ /* 0x000fe2000bfa6270 */
[----:B------:R-:W-:Y:S01]  /*4470*/  IMAD R9, R185, 0x8000, R50 ;  /* 0x00008000b9097824 */ /* 0x000fe200078e0232 */
[----:B------:R-:W-:Y:S01]  /*4480*/  LOP3.LUT P3, RZ, R192, 0x4, RZ, 0xc0, !PT ;  /* 0x00000004c0ff7812 */ /* 0x000fe2000786c0ff */
[----:B------:R-:W2:Y:S02]  /*4490*/  LDL R29, [R1+0x20] ;  /* 0x00002000011d7983 */ /* 0x000ea40000100800 */
[----:B------:R-:W-:-:S02]  /*44a0*/  IMAD R12, R9, 0x2, R18 ;  /* 0x00000002090c7824 */ /* 0x000fc400078e0212 */
[----:B------:R-:W2:Y:S04]  /*44b0*/  LDL R28, [R1+0x24] ;  /* 0x00002400011c7983 */ /* 0x000ea80000100800 */
[----:B------:R-:W2:Y:S01]  /*44c0*/  LDL R15, [R1+0x28] ;  /* 0x00002800010f7983 */ /* 0x000ea20000100800 */
[----:B------:R-:W-:-:S03]  /*44d0*/  VIADD R13, R9, 0x20 ;  /* 0x00000020090d7836 */ /* 0x000fc60000000000 */
[----:B------:R-:W1:Y:S01]  /*44e0*/  @!P5 LDS.128 R4, [R12+0x400] ;  /* 0x000400000c04d984 */ /* 0x000e620000000c00 */
[----:B------:R-:W-:Y:S01]  /*44f0*/  @P3 VIADD R13, R9, 0xffffffe0 ;  /* 0xffffffe0090d3836 */ /* 0x000fe20000000000 */
[CC--:B0-----:R-:W-:Y:S02]  /*4500*/  @!P5 LEA R8, P3, R16.reuse, R11.reuse, 0x1 ;  /* 0x0000000b1008d211 */ /* 0x0c1fe400078608ff */
[----:B------:R-:W2:Y:S01]  /*4510*/  LDL R63, [R1+0x30] ;  /* 0x00003000013f7983 */ /* 0x000ea20000100800 */
[----:B------:R-:W-:Y:S01]  /*4520*/  IMAD R13, R13, 0x2, R18 ;  /* 0x000000020d0d7824 */ /* 0x000fe200078e0212 */
[----:B-1----:R-:W-:Y:S02]  /*4530*/  @!P5 LEA.HI.X R9, R16, R10, R17, 0x1, P3 ;  /* 0x0000000a1009d211 */ /* 0x002fe400018f0c11 */
[C---:B------:R-:W-:Y:S01]  /*4540*/  ISETP.GE.AND P3, PT, R184.reuse, UR4, PT ;  /* 0x00000004b8007c0c */ /* 0x040fe2000bf66270 */
[----:B------:R-:W2:Y:S04]  /*4550*/  LDL R57, [R1+0x34] ;  /* 0x0000340001397983 */ /* 0x000ea80000100800 */
[----:B------:R-:W2:Y:S04]  /*4560*/  LDL R56, [R1+0x38] ;  /* 0x0000380001387983 */ /* 0x000ea80000100800 */
[----:B------:R0:W-:Y:S04]  /*4570*/  @!P5 ST.E.128 desc[UR40][R8.64], R4 ;  /* 0x000000040800d985 */ /* 0x0001e8000c101d28 */
[----:B------:R-:W1:Y:S01]  /*4580*/  @!P3 LDS.128 R4, [R13+0x400] ;  /* 0x000400000d04b984 */ /* 0x000e620000000c00 */
[----:B0-----:R-:W-:-:S04]  /*4590*/  @!P3 LEA R8, P5, R184, R11, 0x1 ;  /* 0x0000000bb808b211 */ /* 0x001fc800078a08ff */
[----:B------:R-:W-:Y:S02]  /*45a0*/  @!P3 LEA.HI.X R9, R184, R10, R195, 0x1, P5 ;  /* 0x0000000ab809b211 */ /* 0x000fe400028f0cc3 */
[----:B------:R-:W-:-:S03]  /*45b0*/  ISETP.GE.AND P5, PT, R225, UR4, PT ;  /* 0x00000004e1007c0c */ /* 0x000fc6000bfa6270 */
[----:B-1----:R0:W-:Y:S10]  /*45c0*/  @!P3 ST.E.128 desc[UR40][R8.64], R4 ;  /* 0x000000040800b985 */ /* 0x0021f4000c101d28 */
[----:B------:R-:W1:Y:S01]  /*45d0*/  @!P5 LDS.128 R4, [R12+0x2400] ;  /* 0x002400000c04d984 */ /* 0x000e620000000c00 */
[----:B0-----:R-:W-:-:S05]  /*45e0*/  @!P5 LEA R8, P3, R225, R11, 0x1 ;  /* 0x0000000be108d211 */ /* 0x001fca00078608ff */
[----:B---3--:R-:W-:Y:S01]  /*45f0*/  @!P5 IMAD.X R9, R10, 0x1, R31, P3 ;  /* 0x000000010a09d824 */ /* 0x008fe200018e061f */
[C---:B------:R-:W-:Y:S01]  /*4600*/  ISETP.GE.AND P3, PT, R224.reuse, UR4, PT ;  /* 0x00000004e0007c0c */ /* 0x040fe2000bf66270 */
[----:B------:R-:W3:Y:S04]  /*4610*/  LDL R31, [R1+0x3c] ;  /* 0x00003c00011f7983 */ /* 0x000ee80000100800 */
[----:B-1----:R0:W-:Y:S08]  /*4620*/  @!P5 ST.E.128 desc[UR40][R8.64], R4 ;  /* 0x000000040800d985 */ /* 0x0021f0000c101d28 */
[----:B------:R-:W1:Y:S01]  /*4630*/  @!P3 LDS.128 R4, [R13+0x2400] ;  /* 0x002400000d04b984 */ /* 0x000e620000000c00 */
[----:B0-----:R-:W-:-:S05]  /*4640*/  @!P3 LEA R8, P5, R224, R11, 0x1 ;  /* 0x0000000be008b211 */ /* 0x001fca00078a08ff */
[----:B----4-:R-:W-:Y:S02]  /*4650*/  @!P3 IMAD.X R9, R10, 0x1, R14, P5 ;  /* 0x000000010a09b824 */ /* 0x010fe400028e060e */
[----:B------:R-:W4:Y:S01]  /*4660*/  LDL R14, [R1+0x2c] ;  /* 0x00002c00010e7983 */ /* 0x000f220000100800 */
        /* <DEDUP_REMOVED lines=10> */
[----:B--2---:R-:W-:Y:S01]  /*4710*/  @!P3 IMAD.X R9, R10, 0x1, R29, P5 ;  /* 0x000000010a09b824 */ /* 0x004fe200028e061d */
[C---:B------:R-:W-:Y:S01]  /*4720*/  ISETP.GE.AND P5, PT, R221.reuse, UR4, PT ;  /* 0x00000004dd007c0c */ /* 0x040fe2000bfa6270 */
[----:B------:R-:W2:Y:S04]  /*4730*/  LDL R29, [R1+0x8] ;  /* 0x00000800011d7983 */ /* 0x000ea80000100800 */
[----:B-1----:R0:W-:Y:S08]  /*4740*/  @!P3 ST.E.128 desc[UR40][R8.64], R4 ;  /* 0x000000040800b985 */ /* 0x0021f0000c101d28 */
[----:B------:R-:W1:Y:S01]  /*4750*/  @!P5 LDS.128 R4, [R12+0x6400] ;  /* 0x006400000c04d984 */ /* 0x000e620000000c00 */
[----:B0-----:R-:W-:-:S05]  /*4760*/  @!P5 LEA R8, P3, R221, R11, 0x1 ;  /* 0x0000000bdd08d211 */ /* 0x001fca00078608ff */
[----:B------:R-:W-:Y:S01]  /*4770*/  @!P5 IMAD.X R9, R10, 0x1, R28, P3 ;  /* 0x000000010a09d824 */ /* 0x000fe200018e061c */
[C---:B------:R-:W-:Y:S01]  /*4780*/  ISETP.GE.AND P3, PT, R220.reuse, UR4, PT ;  /* 0x00000004dc007c0c */ /* 0x040fe2000bf66270 */
[----:B------:R-:W2:Y:S04]  /*4790*/  LDL R28, [R1+0x44] ;  /* 0x00004400011c7983 */ /* 0x000ea80000100800 */
[----:B-1----:R0:W-:Y:S08]  /*47a0*/  @!P5 ST.E.128 desc[UR40][R8.64], R4 ;  /* 0x000000040800d985 */ /* 0x0021f0000c101d28 */
[----:B------:R-:W1:Y:S01]  /*47b0*/  @!P3 LDS.128 R4, [R13+0x6400] ;  /* 0x006400000d04b984 */ /* 0x000e620000000c00 */
[----:B0-----:R-:W-:-:S05]  /*47c0*/  @!P3 LEA R8, P5, R220, R11, 0x1 ;  /* 0x0000000bdc08b211 */ /* 0x001fca00078a08ff */
[----:B------:R-:W-:Y:S02]  /*47d0*/  @!P3 IMAD.X R9, R10, 0x1, R15, P5 ;  /* 0x000000010a09b824 */ /* 0x000fe400028e060f */
[----:B------:R-:W2:Y:S01]  /*47e0*/  LDL R15, [R1+0x4] ;  /* 0x00000400010f7983 */ /* 0x000ea20000100800 */
[----:B------:R-:W-:-:S03]  /*47f0*/  ISETP.GE.AND P5, PT, R219, UR4, PT ;  /* 0x00000004db007c0c */ /* 0x000fc6000bfa6270 */
[----:B-1----:R0:W-:Y:S10]  /*4800*/  @!P3 ST.E.128 desc[UR40][R8.64], R4 ;  /* 0x000000040800b985 */ /* 0x0021f4000c101d28 */
        /* <DEDUP_REMOVED lines=28> */
[----:B-----5:R-:W-:Y:S01]  /*49d0*/  @!P3 IMAD.X R9, R10, 0x1, R30, P5 ;  /* 0x000000010a09b824 */ /* 0x020fe200028e061e */
[----:B--2---:R-:W-:-:S04]  /*49e0*/  ISETP.GE.AND P5, PT, R29, UR4, PT ;  /* 0x000000041d007c0c */ /* 0x004fc8000bfa6270 */
        /* <DEDUP_REMOVED lines=8> */
[----:B----4-:R-:W-:-:S05]  /*4a70*/  @!P3 IMAD.X R9, R10, 0x1, R14, P5 ;  /* 0x000000010a09b824 */ /* 0x010fca00028e060e */
[----:B-1----:R3:W-:Y:S03]  /*4a80*/  @!P3 ST.E.128 desc[UR40][R8.64], R4 ;  /* 0x000000040800b985 */ /* 0x0027e6000c101d28 */
.L_x_8642:
[----:B------:R-:W-:Y:S05]  /*4a90*/  BSYNC B0 ;  /* 0x0000000000007941 */ /* 0x000fea0003800000 */
.L_x_8641:
[----:B------:R-:W-:Y:S01]  /*4aa0*/  @!PT LDS RZ, [RZ] ;  /* 0x00000000fffff984 */ /* 0x000fe20000000800 */
[----:B------:R-:W-:Y:S01]  /*4ab0*/  @!PT LDS RZ, [RZ] ;  /* 0x00000000fffff984 */ /* 0x000fe20000000800 */
[----:B------:R-:W-:Y:S01]  /*4ac0*/  @!PT LDS RZ, [RZ] ;  /* 0x00000000fffff984 */ /* 0x000fe20000000800 */
[----:B------:R-:W-:Y:S01]  /*4ad0*/  @!PT LDS RZ, [RZ] ;  /* 0x00000000fffff984 */ /* 0x000fe20000000800 */
[----:B------:R4:W-:Y:S06]  /*4ae0*/  MEMBAR.ALL.CTA ;  /* 0x0000000000007992 */ /* 0x0009ec0000008000 */
[----:B----4-:R-:W4:Y:S01]  /*4af0*/  FENCE.VIEW.ASYNC.S ;  /* 0x00000000000073c6 */ /* 0x010f220000000000 */
[----:B--2---:R-:W-:Y:S01]  /*4b00*/  @!P4 VIADD R62, R62, 0x388c0 ;  /* 0x000388c03e3ec836 */ /* 0x004fe20000000000 */
        /* <DEDUP_REMOVED lines=9> */
[----:B--2---:R-:W-:Y:S06]  /*4ba0*/  @P2 BRA `(.L_x_8643) ;  /* 0xffffffd800442947 */ /* 0x004fec000383ffff */
.L_x_8606:
[----:B------:R-:W2:Y:S01]  /*4bb0*/  LDL R4, [R1+0x6c] ;  /* 0x00006c0001047983 */ /* 0x000ea20000100800 */
[----:B------:R-:W-:Y:S01]  /*4bc0*/  BSSY B0, `(.L_x_8644) ;  /* 0x0000005000007945 */ /* 0x000fe20003800000 */
[----:B--2---:R-:W-:-:S03]  /*4bd0*/  ISETP.NE.AND P0, PT, R4, 0x1, PT ;  /* 0x000000010400780c */ /* 0x004fc60003f05270 */
[----:B------:R-:W-:Y:S10]  /*4be0*/  @P3 BRA `(.L_x_8645) ;  /* 0x0000000000083947 */ /* 0x000ff40003800000 */
[----:B------:R-:W2:Y:S02]  /*4bf0*/  FENCE.VIEW.ASYNC.G ;  /* 0x00000000000073c6 */ /* 0x000ea40000000100 */
[----:B--2---:R-:W-:Y:S06]  /*4c00*/  BAR.ARV 0xc, 0x180 ;  /* 0x0306000000007b1d */ /* 0x004fec0000002000 */
.L_x_8645:
[----:B------:R-:W-:Y:S05]  /*4c10*/  BSYNC B0 ;  /* 0x0000000000007941 */ /* 0x000fea0003800000 */
.L_x_8644:
[----:B------:R-:W-:Y:S04]  /*4c20*/  BSSY B7, `(.L_x_8646) ;  /* 0x0000fc9000077945 */ /* 0x000fe80003800000 */
[----:B------:R-:W-:Y:S05]  /*4c30*/  @!P0 BRA `(.L_x_8647) ;  /* 0x0000001c00b08947 */ /* 0x000fea0003800000 */
[----:B------:R-:W2:Y:S01]  /*4c40*/  LDC R0, c[0x0][0x448] ;  /* 0x00011200ff007b82 */ /* 0x000ea20000000800 */
        /* <DEDUP_REMOVED lines=36> */
[----:B------:R-:W2:Y:S01]  /*4e90*/  @P0 LDC R0, c[0x0][0x44c] ;  /* 0x00011300ff000b82 */ /* 0x000ea20000000800 */
[----:B------:R-:W-:Y:S02]  /*4ea0*/  CS2R R86, SRZ ;  /* 0x0000000000567805 */ /* 0x000fe4000001ff00 */
[----:B------:R-:W-:Y:S01]  /*4eb0*/  CS2R R84, SRZ ;  /* 0x0000000000547805 */ /* 0x000fe2000001ff00 */
[----:B------:R-:W-:Y:S01]  /*4ec0*/  IMAD.MOV.U32 R83, RZ, RZ, RZ ;  /* 0x000000ffff537224 */ /* 0x000fe200078e00ff */
[----:B------:R-:W-:-:S02]  /*4ed0*/  CS2R R32, SRZ ;  /* 0x0000000000207805 */ /* 0x000fc4000001ff00 */
[----:B------:R-:W-:Y:S02]  /*4ee0*/  CS2R R80, SRZ ;  /* 0x0000000000507805 */ /* 0x000fe4000001ff00 */
[----:B------:R-:W-:Y:S02]  /*4ef0*/  CS2R R78, SRZ ;  /* 0x00000000004e7805 */ /* 0x000fe4000001ff00 */
[----:B------:R-:W-:Y:S01]  /*4f00*/  CS2R R76, SRZ ;  /* 0x00000000004c7805 */ /* 0x000fe2000001ff00 */
[----:B------:R-:W3:Y:S01]  /*4f10*/  @P0 LDC R5, c[0x0][0x450] ;  /* 0x00011400ff050b82 */ /* 0x000ee20000000800 */
[----:B------:R-:W-:Y:S01]  /*4f20*/  IMAD.MOV.U32 R75, RZ, RZ, RZ ;  /* 0x000000ffff4b7224 */ /* 0x000fe200078e00ff */
[----:B------:R-:W-:Y:S02]  /*4f30*/  CS2R R28, SRZ ;  /* 0x00000000001c7805 */ /* 0x000fe4000001ff00 */
[----:B------:R-:W-:Y:S01]  /*4f40*/  CS2R R72, SRZ ;  /* 0x0000000000487805 */ /* 0x000fe2000001ff00 */
[----:B------:R-:W-:Y:S01]  /*4f50*/  IMAD.MOV.U32 R71, RZ, RZ, RZ ;  /* 0x000000ffff477224 */ /* 0x000fe200078e00ff */
        /* <DEDUP_REMOVED lines=11> */
[----:B--2---:R-:W-:Y:S01]  /*5010*/  @P0 IMAD.HI.U32 R0, R3, R0, RZ ;  /* 0x0000000003000227 */ /* 0x004fe200078e00ff */
[----:B------:R-:W-:Y:S02]  /*5020*/  CS2R R160, SRZ ;  /* 0x0000000000a07805 */ /* 0x000fe4000001ff00 */
[----:B------:R-:W-:Y:S02]  /*5030*/  CS2R R50, SRZ ;  /* 0x0000000000327805 */ /* 0x000fe4000001ff00 */
[----:B------:R-:W-:-:S02]  /*5040*/  CS2R R46, SRZ ;  /* 0x00000000002e7805 */ /* 0x000fc4000001ff00 */
[----:B------:R-:W-:Y:S02]  /*5050*/  CS2R R42, SRZ ;  /* 0x00000000002a7805 */ /* 0x000fe4000001ff00 */
[----:B------:R-:W-:Y:S01]  /*5060*/  CS2R R154, SRZ ;  /* 0x00000000009a7805 */ /* 0x000fe2000001ff00 */
[----:B------:R-:W-:Y:S01]  /*5070*/  IMAD.MOV.U32 R39, RZ, RZ, RZ ;  /* 0x000000ffff277224 */ /* 0x000fe200078e00ff */
[----:B01----:R-:W-:Y:S02]  /*5080*/  CS2R R10, SRZ ;  /* 0x00000000000a7805 */ /* 0x003fe4000001ff00 */
[----:B---3--:R-:W-:Y:S01]  /*5090*/  @P0 SHF.R.U32.HI R3, RZ, R5, R0 ;  /* 0x00000005ff030219 */ /* 0x008fe20000011600 */
[----:B------:R-:W-:Y:S01]  /*50a0*/  IMAD.MOV.U32 R35, RZ, RZ, RZ ;  /* 0x000000ffff237224 */ /* 0x000fe200078e00ff */
[----:B------:R-:W-:Y:S02]  /*50b0*/  PLOP3.LUT P0, PT, PT, PT, PT, 0x80, 0x0 ;  /* 0x000000000000781c */ /* 0x000fe40003f0f070 */
[----:B------:R-:W-:-:S02]  /*50c0*/  CS2R R8, SRZ ;  /* 0x0000000000087805 */ /* 0x000fc4000001ff00 */
[----:B------:R-:W-:Y:S01]  /*50d0*/  CS2R R152, SRZ ;  /* 0x0000000000987805 */ /* 0x000fe2000001ff00 */
[----:B------:R-:W-:Y:S01]  /*50e0*/  IMAD.IADD R3, R38, 0x1, R3 ;  /* 0x0000000126037824 */ /* 0x000fe200078e0203 */
[----:B------:R-:W-:Y:S01]  /*50f0*/  CS2R R6, SRZ ;  /* 0x0000000000067805 */ /* 0x000fe2000001ff00 */
[----:B------:R-:W-:Y:S01]  /*5100*/  IMAD.MOV.U32 R31, RZ, RZ, RZ ;  /* 0x000000ffff1f7224 */ /* 0x000fe200078e00ff */
[----:B------:R-:W-:Y:S02]  /*5110*/  MOV R5, RZ ;  /* 0x000000ff00057202 */ /* 0x000fe40000000f00 */
[----:B------:R-:W-:-:S04]  /*5120*/  SHF.R.S32.HI R0, RZ, 0x1f, R3 ;  /* 0x0000001fff007819 */ /* 0x000fc80000011403 */
[----:B------:R-:W-:-:S04]  /*5130*/  LEA.HI R0, R0, R3, RZ, 0x6 ;  /* 0x0000000300007211 */ /* 0x000fc800078f30ff */
[----:B------:R-:W-:Y:S01]  /*5140*/  SHF.R.S32.HI R3, RZ, 0x6, R0 ;  /* 0x00000006ff037819 */ /* 0x000fe20000011400 */
[----:B------:R-:W-:-:S03]  /*5150*/  IMAD.MOV.U32 R0, RZ, RZ, RZ ;  /* 0x000000ffff007224 */ /* 0x000fc600078e00ff */
[----:B------:R-:W-:Y:S02]  /*5160*/  VIMNMX R4, R168, R3, PT ;  /* 0x00000003a8047248 */ /* 0x000fe40003fe0100 */
[----:B------:R-:W-:Y:S02]  /*5170*/  CS2R R2, SRZ ;  /* 0x0000000000027805 */ /* 0x000fe4000001ff00 */
[----:B------:R-:W-:-:S13]  /*5180*/  ISETP.GE.AND P1, PT, R4, 0x1, PT ;  /* 0x000000010400780c */ /* 0x000fda0003f26270 */
        /* <DEDUP_REMOVED lines=25> */
[----:B------:R-:W-:Y:S01]  /*5320*/  LOP3.LUT R0, R3, 0x3fff, RZ, 0xc0, !PT ;  /* 0x00003fff03007812 */ /* 0x000fe200078ec0ff */
[----:B------:R-:W-:Y:S01]  /*5330*/  IMAD.MOV.U32 R3, RZ, RZ, 0x40000040 ;  /* 0x40000040ff037424 */ /* 0x000fe200078e00ff */
[C---:B------:R-:W-:Y:S01]  /*5340*/  R2UR UR4, R2.reuse ;  /* 0x00000000020472ca */ /* 0x040fe200000e0000 */
[----:B------:R-:W-:Y:S01]  /*5350*/  VIADD R10, R2, 0x2 ;  /* 0x00000002020a7836 */ /* 0x000fe20000000000 */
[----:B------:R-:W-:-:S02]  /*5360*/  LOP3.LUT R0, R0, 0x2000000, RZ, 0xfc, !PT ;  /* 0x0200000000007812 */ /* 0x000fc400078efcff */
[----:B------:R-:W-:-:S03]  /*5370*/  R2UR UR5, R3 ;  /* 0x00000000030572ca */ /* 0x000fc600000e0000 */
[----:B------:R-:W-:-:S04]  /*5380*/  IMAD R6, R19, 0x1000, R0 ;  /* 0x0000100013067824 */ /* 0x000fc800078e0200 */
[C---:B------:R-:W-:Y:S01]  /*5390*/  VIADD R8, R6.reuse, 0x80 ;  /* 0x0000008006087836 */ /* 0x040fe20000000000 */
[----:B------:R-:W-:-:S13]  /*53a0*/  R2UR UR6, R6 ;  /* 0x00000000060672ca */ /* 0x000fda00000e0000 */
        /* <DEDUP_REMOVED lines=10> */
[----:B------:R-:W-:Y:S01]  /*5450*/  R2UR UR11, R9 ;  /* 0x00000000090b72ca */ /* 0x000fe200000e0000 */
[----:B------:R-:W-:-:S03]  /*5460*/  IMAD.MOV.U32 R9, RZ, RZ, 0x40000040 ;  /* 0x40000040ff097424 */ /* 0x000fc600078e00ff */
        /* <DEDUP_REMOVED lines=23> */
.L_x_8649:
        /* <DEDUP_REMOVED lines=8> */
.L_x_8653:
[----:B------:R-:W-:Y:S01]  /*5660*/  BAR.SYNC.DEFER_BLOCKING 0xe, 0x100 ;  /* 0x0384000000007b1d */ /* 0x000fe20000010000 */
[C---:B-1----:R-:W-:Y:S01]  /*5670*/  IMAD R4, R19.reuse, 0x40, R194 ;  /* 0x0000004013047824 */ /* 0x042fe200078e02c2 */
[----:B------:R-:W-:Y:S01]  /*5680*/  R2UR UR4, R2 ;  /* 0x00000000020472ca */ /* 0x000fe200000e0000 */
[----:B------:R-:W-:Y:S01]  /*5690*/  VIADD R19, R19, 0x1 ;  /* 0x0000000113137836 */ /* 0x000fe20000000000 */
[----:B------:R-:W-:Y:S01]  /*56a0*/  R2UR UR5, R3 ;  /* 0x00000000030572ca */ /* 0x000fe200000e0000 */
[----:B------:R-:W-:Y:S01]  /*56b0*/  IMAD R4, R4, 0x4, R18 ;  /* 0x0000000404047824 */ /* 0x000fe200078e0212 */
[C---:B------:R-:W-:Y:S01]  /*56c0*/  ISETP.GT.AND P1, PT, R14.reuse, RZ, PT ;  /* 0x000000ff0e00720c */ /* 0x040fe20003f24270 */
[----:B------:R-:W-:Y:S01]  /*56d0*/  IMAD.MOV.U32 R13, RZ, RZ, 0x40000040 ;  /* 0x40000040ff0d7424 */ /* 0x000fe200078e00ff */
[----:B------:R-:W-:Y:S01]  /*56e0*/  ISETP.NE.AND P0, PT, R19, 0x2, PT ;  /* 0x000000021300780c */ /* 0x000fe20003f05270 */
[----:B------:R-:W-:-:S03]  /*56f0*/  VIADD R14, R14, 0xffffffff ;  /* 0xffffffff0e0e7836 */ /* 0x000fc60000000000 */
        /* <DEDUP_REMOVED lines=132> */
[----:B------:R-:W-:Y:S02]  /*5f40*/  IMAD.MOV.U32 R5, RZ, RZ, 0x40000040 ;  /* 0x40000040ff057424 */ /* 0x000fe400078e00ff */
[C---:B------:R-:W-:Y:S01]  /*5f50*/  VIADD R12, R4.reuse, 0x80 ;  /* 0x00000080040c7836 */ /* 0x040fe20000000000 */
[----:B------:R-:W-:Y:S01]  /*5f60*/  R2UR UR6, R4 ;  /* 0x00000000040672ca */ /* 0x000fe200000e0000 */
[----:B------:R-:W-:Y:S01]  /*5f70*/  WARPGROUP.ARRIVE ;  /* 0x00000000000079c5 */ /* 0x000fe20000000000 */
[----:B------:R-:W-:Y:S01]  /*5f80*/  R2UR UR7, R5 ;  /* 0x00000000050772ca */ /* 0x000fe200000e0000 */
[----:B------:R-:W-:-:S12]  /*5f90*/  IMAD.MOV.U32 R5, RZ, RZ, 0x40000040 ;  /* 0x40000040ff057424 */ /* 0x000fd800078e00ff */
        /* <DEDUP_REMOVED lines=23> */
[----:B------:R-:W-:Y:S02]  /*6110*/  R2UR UR5, R7 ;  /* 0x00000000070572ca */ /* 0x000fe400000e0000 */
[----:B------:R-:W-:-:S04]  /*6120*/  SEL R4, RZ, 0x1, P0 ;  /* 0x00000001ff047807 */ /* 0x000fc80000000000 */
[----:B------:R-:W-:Y:S01]  /*6130*/  LOP3.LUT R23, R23, R4, RZ, 0x3c, !PT ;  /* 0x0000000417177212 */ /* 0x000fe200078e3cff */
[----:B------:R-:W-:Y:S02]  /*6140*/  WARPGROUP.DEPBAR.LE gsb0, 0x0 ;  /* 0x00008000000079c5 */ /* 0x000fe40000010000 */
[----:B------:R-:W-:-:S12]  /*6150*/  WARPGROUP.ARRIVE ;  /* 0x00000000000079c5 */ /* 0x000fd80000000000 */
[----:B------:R-:W-:Y:S03]  /*6160*/  HGMMA.64x256x16.F32 R24, gdesc[UR4].tnspB, R24, gsb0 ;  /* 0x43e00000041879f0 */ /* 0x000fe60008000818 */
[----:B------:R-:W-:Y:S02]  /*6170*/  WARPGROUP.DEPBAR.LE gsb0, 0x0 ;  /* 0x00008000000079c5 */ /* 0x000fe40000010000 */
[----:B------:R-:W-:Y:S06]  /*6180*/  BAR.ARV 0xf, 0x100 ;  /* 0x03c4000000007b1d */ /* 0x000fec0000002000 */
[----:B------:R-:W-:Y:S05]  /*6190*/  @!P2 BRA `(.L_x_8652) ;  /* 0x000000000004a947 */ /* 0x000fea0003800000 */
[----:B------:R-:W-:Y:S01]  /*61a0*/  BPT.TRAP 0x1 ;  /* 0x000000040000795c */ /* 0x000fe20000300000 */
.L_x_8652:
[----:B------:R-:W-:-:S04]  /*61b0*/  IMAD R4, R19, 0x8, R18 ;  /* 0x0000000813047824 */ /* 0x000fc800078e0212 */
[----:B------:R-:W-:-:S05]  /*61c0*/  VIADD R4, R4, 0x38860 ;  /* 0x0003886004047836 */ /* 0x000fca0000000000 */
[----:B------:R-:W-:-:S04]  /*61d0*/  PRMT R4, R187, 0x654, R4 ;  /* 0x00000654bb047816 */ /* 0x000fc80000000004 */
[----:B------:R1:W-:Y:S01]  /*61e0*/  SYNCS.ARRIVE.TRANS64.RED.A1T0 RZ, [R4+URZ], RZ ;  /* 0x000000ff04ff79a7 */ /* 0x0003e2000810043f */
[----:B------:R-:W-:Y:S05]  /*61f0*/  @P1 BRA `(.L_x_8653) ;  /* 0xfffffff400181947 */ /* 0x000fea000383ffff */
.L_x_8651:
[----:B------:R-:W-:Y:S05]  /*6200*/  BSYNC B0 ;  /* 0x0000000000007941 */ /* 0x000fea0003800000 */
.L_x_8650:
[----:B------:R-:W-:Y:S01]  /*6210*/  BAR.SYNC.DEFER_BLOCKING 0xe, 0x100 ;  /* 0x0384000000007b1d */ /* 0x000fe20000010000 */
[C---:B------:R-:W-:Y:S01]  /*6220*/  IMAD R3, R19.reuse, 0x40, R194 ;  /* 0x0000004013037824 */ /* 0x040fe200078e02c2 */
[----:B------:R-:W-:Y:S01]  /*6230*/  PLOP3.LUT P0, PT, PT, PT, PT, 0x8, 0x0 ;  /* 0x000000000000781c */ /* 0x000fe20003f0e170 */
[----:B------:R-:W-:-:S03]  /*6240*/  VIADD R19, R19, 0x1 ;  /* 0x0000000113137836 */ /* 0x000fc60000000000 */
[----:B------:R-:W-:Y:S02]  /*6250*/  LEA R3, R3, R18, 0x2 ;  /* 0x0000001203037211 */ /* 0x000fe400078e10ff */
[----:B------:R-:W-:-:S04]  /*6260*/  ISETP.NE.AND P1, PT, R19, 0x2, PT ;  /* 0x000000021300780c */ /* 0x000fc80003f25270 */
[----:B------:R-:W-:Y:S01]  /*6270*/  SEL R19, R19, RZ, P1 ;  /* 0x000000ff13137207 */ /* 0x000fe20000800000 */
[----:B------:R-:W2:Y:S04]  /*6280*/  LDS R2, [R3+0x38400] ;  /* 0x0384000003027984 */ /* 0x000ea80000000800 */
[----:B------:R-:W0:Y:S01]  /*6290*/  LDS R0, [R3+0x38420] ;  /* 0x0384200003007984 */ /* 0x000e220000000800 */
[-C--:B--2---:R-:W-:Y:S01]  /*62a0*/  FMUL.FTZ R155, R28, R2.reuse ;  /* 0x000000021c9b7220 */ /* 0x084fe20000410000 */
[-C--:B------:R-:W-:Y:S01]  /*62b0*/  FMUL.FTZ R152, R29, R2.reuse ;  /* 0x000000021d987220 */ /* 0x080fe20000410000 */
[-C--:B------:R-:W-:Y:S01]  /*62c0*/  FMUL.FTZ R10, R33, R2.reuse ;  /* 0x00000002210a7220 */ /* 0x080fe20000410000 */
[-C--:B------:R-:W-:Y:S01]  /*62d0*/  FMUL.FTZ R14, R37, R2.reuse ;  /* 0x00000002250e7220 */ /* 0x080fe20000410000 */
[----:B------:R-:W-:Y:S01]  /*62e0*/  FMUL.FTZ R28, R41, R2 ;  /* 0x00000002291c7220 */ /* 0x000fe20000410000 */
        /* <DEDUP_REMOVED lines=125> */
[----:B------:R-:W-:-:S02]  /*6ac0*/  IMAD.MOV.U32 R2, RZ, RZ, RZ ;  /* 0x000000ffff027224 */ /* 0x000fc400078e00ff */
[----:B------:R-:W-:Y:S01]  /*6ad0*/  IMAD.MOV.U32 R0, RZ, RZ, RZ ;  /* 0x000000ffff007224 */ /* 0x000fe200078e00ff */
[----:B------:R-:W-:Y:S06]  /*6ae0*/  BAR.ARV 0xf, 0x100 ;  /* 0x03c4000000007b1d */ /* 0x000fec0000002000 */
[----:B------:R-:W-:Y:S05]  /*6af0*/  BRA `(.L_x_8648) ;  /* 0x000000dc006c7947 */ /* 0x000fea0003800000 */
.L_x_8647:
        /* <DEDUP_REMOVED lines=76> */
[----:B------:R-:W-:Y:S02]  /*6fc0*/  IMAD.MOV.U32 R31, RZ, RZ, RZ ;  /* 0x000000ffff1f7224 */ /* 0x000fe400078e00ff */
[----:B------:R-:W-:Y:S01]  /*6fd0*/  IMAD.MOV.U32 R5, RZ, RZ, RZ ;  /* 0x000000ffff057224 */ /* 0x000fe200078e00ff */
        /* <DEDUP_REMOVED lines=41> */
.L_x_8655:
[----:B------:R-:W-:Y:S05]  /*7270*/  BSYNC B6 ;  /* 0x0000000000067941 */ /* 0x000fea0003800000 */
.L_x_8654:
        /* <DEDUP_REMOVED lines=13> */
.L_x_8659:
[----:B-1----:R1:W2:Y:S02]  /*7350*/  SYNCS.PHASECHK.TRANS64.TRYWAIT P0, [R18+URZ+0x38800], R3 ;  /* 0x03880003120075a7 */ /* 0x0022a4000800017f */
[----:B--2---:R-:W-:Y:S05]  /*7360*/  @!P0 NANOSLEEP.SYNCS 0x989680 ;  /* 0x009896800000895d */ /* 0x004fea0003900000 */
[----:B------:R-:W2:Y:S02]  /*7370*/  @!P0 SYNCS.PHASECHK.TRANS64 P0, [R18+URZ+0x38800], R3 ;  /* 0x03880003120085a7 */ /* 0x000ea4000800007f */
[----:B--2---:R-:W-:Y:S05]  /*7380*/  @!P0 BRA `(.L_x_8659) ;  /* 0xfffffffc00f08947 */ /* 0x004fea000383ffff */
.L_x_8658:
[----:B------:R-:W-:Y:S05]  /*7390*/  BSYNC B0 ;  /* 0x0000000000007941 */ /* 0x000fea0003800000 */
.L_x_8657:
[----:B------:R-:W-:Y:S05]  /*73a0*/  BRA `(.L_x_8660) ;  /* 0x0000002c00687947 */ /* 0x000fea0003800000 */
.L_x_8656:
        /* <DEDUP_REMOVED lines=31> */
.L_x_8662:
[----:B------:R-:W-:Y:S05]  /*75a0*/  BSYNC B6 ;  /* 0x0000000000067941 */ /* 0x000fea0003800000 */
.L_x_8661:
        /* <DEDUP_REMOVED lines=19> */
[----:B------:R-:W-:Y:S02]  /*76e0*/  IMAD R5, R2, 0x20, R35 ;  /* 0x0000002002057824 */ /* 0x000fe400078e0223 */
[----:B------:R-:W-:Y:S02]  /*76f0*/  IMAD.MOV.U32 R2, RZ, RZ, R24 ;  /* 0x000000ffff027224 */ /* 0x000fe400078e0018 */
        /* <DEDUP_REMOVED lines=9> */
[----:B------:R-:W-:-:S04]  /*7790*/  IMAD.WIDE.U32 R2, R5, UR6, R2 ;  /* 0x0000000605027c25 */ /* 0x000fc8000f8e0002 */
[----:B------:R-:W-:Y:S01]  /*77a0*/  IMAD R11, R5, UR7, R0 ;  /* 0x00000007050b7c24 */ /* 0x000fe2000f8e0200 */
[----:B------:R-:W-:Y:S01]  /*77b0*/  ULDC.64 UR6, c[0x0][0x400] ;  /* 0x0001000000067ab9 */ /* 0x000fe20000000a00 */
[----:B------:R-:W-:Y:S01]  /*77c0*/  IMAD.IADD R5, R7, 0x1, R9 ;  /* 0x0000000107057824 */ /* 0x000fe200078e0209 */
[----:B------:R-:W-:Y:S01]  /*77d0*/  LEA R0, P0, R6, UR4, 0x1 ;  /* 0x0000000406007c11 */ /* 0x000fe2000f8008ff */
[----:B------:R-:W-:Y:S01]  /*77e0*/  IMAD.IADD R7, R3, 0x1, R11 ;  /* 0x0000000103077824 */ /* 0x000fe200078e020b */
[----:B------:R-:W-:Y:S01]  /*77f0*/  LEA R4, P1, R2, UR6, 0x1 ;  /* 0x0000000602047c11 */ /* 0x000fe2000f8208ff */
[----:B------:R-:W-:Y:S01]  /*7800*/  UMOV UR4, 0xffffffff ;  /* 0xffffffff00047882 */ /* 0x000fe20000000000 */
[----:B------:R-:W-:Y:S02]  /*7810*/  LEA.HI.X R6, R6, UR5, R5, 0x1, P0 ;  /* 0x0000000506067c11 */ /* 0x000fe400080f0c05 */
[----:B------:R-:W-:Y:S01]  /*7820*/  LEA.HI.X R7, R2, UR7, R7, 0x1, P1 ;  /* 0x0000000702077c11 */ /* 0x000fe200088f0c07 */
[----:B------:R-:W-:Y:S08]  /*7830*/  BRA.DIV UR4, `(.L_x_8665) ;  /* 0x0000018e04607947 */ /* 0x000ff0000b800000 */
[----:B------:R0:W1:Y:S04]  /*7840*/  SHFL.IDX PT, R3, R6, RZ, 0x1c1f ;  /* 0x001c1fff06037589 */ /* 0x00006800000e0000 */
[----:B------:R0:W2:Y:S04]  /*7850*/  SHFL.IDX PT, R2, R0, RZ, 0x1c1f ;  /* 0x001c1fff00027589 */ /* 0x0000a800000e0000 */
[----:B------:R0:W3:Y:S04]  /*7860*/  SHFL.IDX PT, R5, R7, RZ, 0x1c1f ;  /* 0x001c1fff07057589 */ /* 0x0000e800000e0000 */
[----:B------:R0:W4:Y:S02]  /*7870*/  SHFL.IDX PT, R14, R4, RZ, 0x1c1f ;  /* 0x001c1fff040e7589 */ /* 0x00012400000e0000 */
.L_x_8897:
        /* <DEDUP_REMOVED lines=10> */
[----:B------:R-:W-:Y:S02]  /*7920*/  CS2R R28, SRZ ;  /* 0x00000000001c7805 */ /* 0x000fe4000001ff00 */
[----:B------:R-:W-:Y:S02]  /*7930*/  ISETP.GE.AND P3, PT, R209, UR4, PT ;  /* 0x00000004d1007c0c */ /* 0x000fe4000bf66270 */
[----:B------:R-:W-:Y:S01]  /*7940*/  ISETP.GE.AND P2, PT, R188, UR4, PT ;  /* 0x00000004bc007c0c */ /* 0x000fe2000bf46270 */
[----:B---3--:R-:W-:-:S10]  /*7950*/  IMAD.MOV.U32 R15, RZ, RZ, R5 ;  /* 0x000000ffff0f7224 */ /* 0x008fd400078e0005 */
[----:B------:R-:W-:Y:S02]  /*7960*/  @!P3 IMAD.SHL.U32 R13, R209, 0x2, RZ ;  /* 0x00000002d10db824 */ /* 0x000fe400078e00ff */
[----:B-12---:R-:W-:-:S03]  /*7970*/  @!P2 IMAD.WIDE R8, R188, 0x2, R2 ;  /* 0x00000002bc08a825 */ /* 0x006fc600078e0202 */
[-C--:B------:R-:W-:Y:S02]  /*7980*/  @!P3 IADD3 R2, P0, R2, R13.reuse, RZ ;  /* 0x0000000d0202b210 */ /* 0x080fe40007f1e0ff */
[----:B----4-:R-:W-:Y:S02]  /*7990*/  @!P3 IADD3 R12, P1, R14, R13, RZ ;  /* 0x0000000d0e0cb210 */ /* 0x010fe40007f3e0ff */
[----:B------:R-:W-:Y:S02]  /*79a0*/  CS2R R26, SRZ ;  /* 0x00000000001a7805 */ /* 0x000fe4000001ff00 */
[----:B------:R-:W-:Y:S01]  /*79b0*/  CS2R R24, SRZ ;  /* 0x0000000000187805 */ /* 0x000fe2000001ff00 */
[----:B------:R1:W5:Y:S01]  /*79c0*/  @!P2 LD.E.64 R28, desc[UR40][R8.64] ;  /* 0x00000028081ca980 */ /* 0x000362000c101b00 */
[----:B------:R-:W-:Y:S01]  /*79d0*/  @!P3 SHF.L.U64.HI R20, R209, 0x1, R10 ;  /* 0x00000001d114b819 */ /* 0x000fe2000001020a */
[----:B------:R-:W-:-:S04]  /*79e0*/  @!P2 IMAD.WIDE R10, R188, 0x2, R14 ;  /* 0x00000002bc0aa825 */ /* 0x000fc800078e020e */
[--C-:B------:R-:W-:Y:S01]  /*79f0*/  @!P3 IMAD.X R3, R3, 0x1, R20.reuse, P0 ;  /* 0x000000010303b824 */ /* 0x100fe200000e0614 */
[----:B------:R1:W5:Y:S01]  /*7a00*/  @!P2 LD.E.64 R26, desc[UR40][R10.64] ;  /* 0x000000280a1aa980 */ /* 0x000362000c101b00 */
[----:B------:R-:W-:Y:S01]  /*7a10*/  @!P3 IMAD.X R13, R5, 0x1, R20, P1 ;  /* 0x00000001050db824 */ /* 0x000fe200008e0614 */
[----:B------:R-:W-:Y:S02]  /*7a20*/  CS2R R20, SRZ ;  /* 0x0000000000147805 */ /* 0x000fe4000001ff00 */
[----:B------:R1:W5:Y:S04]  /*7a30*/  @!P3 LD.E.64 R24, desc[UR40][R2.64] ;  /* 0x000000280218b980 */ /* 0x000368000c101b00 */
[----:B------:R1:W5:Y:S02]  /*7a40*/  @!P3 LD.E.64 R20, desc[UR40][R12.64] ;  /* 0x000000280c14b980 */ /* 0x000364000c101b00 */
.L_x_8667:
[----:B------:R-:W-:Y:S05]  /*7a50*/  BSYNC B1 ;  /* 0x0000000000017941 */ /* 0x000fea0003800000 */
.L_x_8666:
[----:B-12--5:R-:W-:Y:S01]  /*7a60*/  IMAD.MOV.U32 R2, RZ, RZ, R24 ;  /* 0x000000ffff027224 */ /* 0x026fe200078e0018 */
[----:B------:R-:W-:Y:S01]  /*7a70*/  UMOV UR4, 0xffffffff ;  /* 0xffffffff00047882 */ /* 0x000fe20000000000 */
[----:B------:R-:W-:Y:S02]  /*7a80*/  IMAD.MOV.U32 R3, RZ, RZ, R25 ;  /* 0x000000ffff037224 */ /* 0x000fe400078e0019 */
[----:B------:R-:W-:Y:S02]  /*7a90*/  IMAD.MOV.U32 R8, RZ, RZ, R29 ;  /* 0x000000ffff087224 */ /* 0x000fe400078e001d */
[----:B---3--:R-:W-:Y:S01]  /*7aa0*/  IMAD.MOV.U32 R5, RZ, RZ, R28 ;  /* 0x000000ffff057224 */ /* 0x008fe200078e001c */
[----:B------:R-:W-:Y:S01]  /*7ab0*/  PRMT R41, R2, 0x5410, R3 ;  /* 0x0000541002297816 */ /* 0x000fe20000000003 */
[----:B------:R-:W-:Y:S01]  /*7ac0*/  IMAD.MOV.U32 R3, RZ, RZ, R21 ;  /* 0x000000ffff037224 */ /* 0x000fe200078e0015 */
[----:B------:R-:W-:Y:S01]  /*7ad0*/  PRMT R43, R8, 0x7610, R43 ;  /* 0x00007610082b7816 */ /* 0x000fe2000000002b */
[----:B------:R-:W-:Y:S01]  /*7ae0*/  IMAD.MOV.U32 R8, RZ, RZ, R27 ;  /* 0x000000ffff087224 */ /* 0x000fe200078e001b */
[----:B------:R-:W-:Y:S01]  /*7af0*/  PRMT R37, R5, 0x7610, R37 ;  /* 0x0000761005257816 */ /* 0x000fe20000000025 */
[----:B------:R-:W-:-:S02]  /*7b00*/  IMAD.MOV.U32 R2, RZ, RZ, R20 ;  /* 0x000000ffff027224 */ /* 0x000fc400078e0014 */
[----:B------:R-:W-:Y:S01]  /*7b10*/  IMAD.MOV.U32 R5, RZ, RZ, R26 ;  /* 0x000000ffff057224 */ /* 0x000fe200078e001a */
[----:B------:R-:W-:Y:S02]  /*7b20*/  PRMT R44, R3, 0x5410, R8 ;  /* 0x00005410032c7816 */ /* 0x000fe40000000008 */
[----:B------:R-:W-:Y:S02]  /*7b30*/  CS2R R8, SRZ ;  /* 0x0000000000087805 */ /* 0x000fe4000001ff00 */
[----:B------:R-:W-:Y:S02]  /*7b40*/  PRMT R43, R43, 0x5410, R2 ;  /* 0x000054102b2b7816 */ /* 0x000fe40000000002 */
[----:B------:R-:W-:Y:S01]  /*7b50*/  PRMT R37, R37, 0x5410, R5 ;  /* 0x0000541025257816 */ /* 0x000fe20000000005 */
[----:B------:R-:W-:Y:S06]  /*7b60*/  BRA.DIV UR4, `(.L_x_8668) ;  /* 0x0000018e04047947 */ /* 0x000fec000b800000 */
[----:B------:R1:W2:Y:S04]  /*7b70*/  SHFL.IDX PT, R3, R6, 0x1, 0x1c1f ;  /* 0x003c1f0006037f89 */ /* 0x0002a800000e0000 */
[----:B------:R1:W3:Y:S04]  /*7b80*/  SHFL.IDX PT, R2, R0, 0x1, 0x1c1f ;  /* 0x003c1f0000027f89 */ /* 0x0002e800000e0000 */
[----:B------:R1:W1:Y:S04]  /*7b90*/  SHFL.IDX PT, R5, R7, 0x1, 0x1c1f ;  /* 0x003c1f0007057f89 */ /* 0x00026800000e0000 */
[----:B0-----:R-:W0:Y:S02]  /*7ba0*/  SHFL.IDX PT, R4, R4, 0x1, 0x1c1f ;  /* 0x003c1f0004047f89 */ /* 0x001e2400000e0000 */
.L_x_8903:
[----:B-1----:R-:W5:Y:S01]  /*7bb0*/  LDL R6, [R1+0x5c] ;  /* 0x00005c0001067983 */ /* 0x002f620000100800 */
[----:B------:R-:W-:Y:S01]  /*7bc0*/  VIADD R35, R35, 0x20 ;  /* 0x0000002023237836 */ /* 0x000fe20000000000 */
[----:B------:R-:W-:Y:S01]  /*7bd0*/  BSSY B1, `(.L_x_8669) ;  /* 0x000001f000017945 */ /* 0x000fe20003800000 */
[----:B------:R-:W-:Y:S01]  /*7be0*/  IMAD.SHL.U32 R36, R192, 0x40, RZ ;  /* 0x00000040c0247824 */ /* 0x000fe200078e00ff */
[----:B------:R-:W-:Y:S02]  /*7bf0*/  CS2R R12, SRZ ;  /* 0x00000000000c7805 */ /* 0x000fe4000001ff00 */
[----:B------:R-:W-:Y:S02]  /*7c00*/  CS2R R10, SRZ ;  /* 0x00000000000a7805 */ /* 0x000fe4000001ff00 */
[----:B------:R-:W-:Y:S02]  /*7c10*/  ISETP.GE.AND P0, PT, R35, R34, PT ;  /* 0x000000222300720c */ /* 0x000fe40003f06270 */
[----:B----4-:R-:W-:-:S02]  /*7c20*/  CS2R R14, SRZ ;  /* 0x00000000000e7805 */ /* 0x010fc4000001ff00 */
[----:B-----5:R-:W-:-:S04]  /*7c30*/  LEA.HI R0, R6, R6, RZ, 0x1 ;  /* 0x0000000606007211 */ /* 0x020fc800078f08ff */
[----:B------:R-:W-:-:S05]  /*7c40*/  LOP3.LUT R0, R0, 0xfffffffe, RZ, 0xc0, !PT ;  /* 0xfffffffe00007812 */ /* 0x000fca00078ec0ff */
[----:B------:R-:W-:-:S05]  /*7c50*/  IMAD.IADD R0, R6, 0x1, -R0 ;  /* 0x0000000106007824 */ /* 0x000fca00078e0a00 */
[----:B------:R-:W-:Y:S01]  /*7c60*/  SHF.L.U32 R35, R0, 0x1f, RZ ;  /* 0x0000001f00237819 */ /* 0x000fe200000006ff */
[----:B------:R-:W-:Y:S06]  /*7c70*/  @P0 BRA `(.L_x_8670) ;  /* 0x0000000000500947 */ /* 0x000fec0003800000 */
[----:B------:R-:W4:Y:S01]  /*7c80*/  LDL R6, [R1+0x64] ;  /* 0x0000640001067983 */ /* 0x000f220000100800 */
[----:B------:R-:W-:Y:S01]  /*7c90*/  ULDC UR4, c[0x0][0x3f4] ;  /* 0x0000fd0000047ab9 */ /* 0x000fe20000000800 */
[----:B------:R-:W-:Y:S02]  /*7ca0*/  CS2R R12, SRZ ;  /* 0x00000000000c7805 */ /* 0x000fe4000001ff00 */
[----:B------:R-:W-:Y:S02]  /*7cb0*/  ISETP.GE.AND P3, PT, R209, UR4, PT ;  /* 0x00000004d1007c0c */ /* 0x000fe4000bf66270 */
[----:B------:R-:W-:-:S11]  /*7cc0*/  ISETP.GE.AND P2, PT, R188, UR4, PT ;  /* 0x00000004bc007c0c */ /* 0x000fd6000bf46270 */
[----:B------:R-:W-:Y:S02]  /*7cd0*/  @!P3 IMAD.SHL.U32 R7, R209, 0x2, RZ ;  /* 0x00000002d107b824 */ /* 0x000fe400078e00ff */
[----:B--23--:R-:W-:-:S03]  /*7ce0*/  @!P2 IMAD.WIDE R32, R188, 0x2, R2 ;  /* 0x00000002bc20a825 */ /* 0x00cfc600078e0202 */
[----:B------:R-:W-:Y:S02]  /*7cf0*/  @!P3 IADD3 R2, P0, R2, R7, RZ ;  /* 0x000000070202b210 */ /* 0x000fe40007f1e0ff */
[----:B------:R-:W-:Y:S02]  /*7d00*/  CS2R R14, SRZ ;  /* 0x00000000000e7805 */ /* 0x000fe4000001ff00 */
[----:B------:R-:W-:Y:S01]  /*7d10*/  CS2R R8, SRZ ;  /* 0x0000000000087805 */ /* 0x000fe2000001ff00 */
[----:B0-----:R-:W-:Y:S01]  /*7d20*/  @!P2 IMAD.WIDE R30, R188, 0x2, R4 ;  /* 0x00000002bc1ea825 */ /* 0x001fe200078e0204 */
[----:B------:R1:W5:Y:S04]  /*7d30*/  @!P2 LD.E.64 R12, desc[UR40][R32.64] ;  /* 0x00000028200ca980 */ /* 0x000368000c101b00 */
[----:B------:R1:W5:Y:S01]  /*7d40*/  @!P2 LD.E.64 R14, desc[UR40][R30.64] ;  /* 0x000000281e0ea980 */ /* 0x000362000c101b00 */
[----:B----4-:R-:W-:-:S02]  /*7d50*/  @!P3 SHF.L.U64.HI R10, R209, 0x1, R6 ;  /* 0x00000001d10ab819 */ /* 0x010fc40000010206 */
[----:B------:R-:W-:-:S03]  /*7d60*/  @!P3 IADD3 R6, P1, R4, R7, RZ ;  /* 0x000000070406b210 */ /* 0x000fc60007f3e0ff */
[--C-:B------:R-:W-:Y:S02]  /*7d70*/  @!P3 IMAD.X R3, R3, 0x1, R10.reuse, P0 ;  /* 0x000000010303b824 */ /* 0x100fe400000e060a */
[----:B------:R-:W-:Y:S01]  /*7d80*/  @!P3 IMAD.X R7, R5, 0x1, R10, P1 ;  /* 0x000000010507b824 */ /* 0x000fe200008e060a */
[----:B------:R-:W-:Y:S02]  /*7d90*/  CS2R R10, SRZ ;  /* 0x00000000000a7805 */ /* 0x000fe4000001ff00 */
[----:B------:R1:W5:Y:S04]  /*7da0*/  @!P3 LD.E.64 R8, desc[UR40][R2.64] ;  /* 0x000000280208b980 */ /* 0x000368000c101b00 */
[----:B------:R1:W5:Y:S02]  /*7db0*/  @!P3 LD.E.64 R10, desc[UR40][R6.64] ;  /* 0x00000028060ab980 */ /* 0x000364000c101b00 */
.L_x_8670:
[----:B------:R-:W-:Y:S05]  /*7dc0*/  BSYNC B1 ;  /* 0x0000000000017941 */ /* 0x000fea0003800000 */
.L_x_8669:
[----:B-1----:R-:W1:Y:S01]  /*7dd0*/  S2R R31, SR_TID.X ;  /* 0x00000000001f7919 */ /* 0x002e620000002100 */
[----:B------:R-:W4:Y:S01]  /*7de0*/  SYNCS.PHASECHK.TRANS64.TRYWAIT P0, [R18+URZ+0x38800], R35 ;  /* 0x03880023120075a7 */ /* 0x000f22000800017f */
[----:B--2---:R-:W-:Y:S01]  /*7df0*/  LOP3.LUT R3, R36, 0x1c0, RZ, 0xc0, !PT ;  /* 0x000001c024037812 */ /* 0x004fe200078ec0ff */
[----:B0----5:R-:W-:Y:S01]  /*7e00*/  IMAD.MOV.U32 R4, RZ, RZ, R8 ;  /* 0x000000ffff047224 */ /* 0x021fe200078e0008 */
        /* <DEDUP_REMOVED lines=14> */
[----:B------:R-:W-:-:S02]  /*7ef0*/  PRMT R30, R3, 0x7610, R30 ;  /* 0x00007610031e7816 */ /* 0x000fc4000000001e */
[----:B------:R-:W-:Y:S02]  /*7f00*/  LOP3.LUT P2, RZ, R192, 0x4, RZ, 0xc0, !PT ;  /* 0x00000004c0ff7812 */ /* 0x000fe4000784c0ff */
[----:B------:R-:W-:Y:S02]  /*7f10*/  PRMT R47, R4, 0x7610, R47 ;  /* 0x00007610042f7816 */ /* 0x000fe4000000002f */
[----:B------:R-:W-:Y:S02]  /*7f20*/  ISETP.GE.AND P1, PT, R191, R42, PT ;  /* 0x0000002abf00720c */ /* 0x000fe40003f26270 */
[----:B-1----:R-:W-:-:S04]  /*7f30*/  IADD3 R31, R31, -0x80, RZ ;  /* 0xffffff801f1f7810 */ /* 0x002fc80007ffe0ff */
[----:B------:R-:W-:-:S04]  /*7f40*/  SHF.R.S32.HI R7, RZ, 0x1f, R31 ;  /* 0x0000001fff077819 */ /* 0x000fc8000001141f */
[----:B------:R-:W-:-:S04]  /*7f50*/  LEA.HI R7, R7, R31, RZ, 0x5 ;  /* 0x0000001f07077211 */ /* 0x000fc800078f28ff */
[----:B------:R-:W-:-:S05]  /*7f60*/  SHF.R.S32.HI R7, RZ, 0x5, R7 ;  /* 0x00000005ff077819 */ /* 0x000fca0000011407 */
[----:B------:R-:W-:Y:S02]  /*7f70*/  IMAD R3, R7, 0x200, R2 ;  /* 0x0000020007037824 */ /* 0x000fe400078e0202 */
[----:B------:R-:W-:Y:S02]  /*7f80*/  IMAD.MOV.U32 R2, RZ, RZ, R11 ;  /* 0x000000ffff027224 */ /* 0x000fe400078e000b */
[----:B------:R-:W-:-:S03]  /*7f90*/  IMAD R3, R3, 0x2, R18 ;  /* 0x0000000203037824 */ /* 0x000fc600078e0212 */
[----:B------:R-:W-:Y:S01]  /*7fa0*/  PRMT R30, R30, 0x5410, R2 ;  /* 0x000054101e1e7816 */ /* 0x000fe20000000002 */
[C---:B------:R-:W-:Y:S02]  /*7fb0*/  VIADD R4, R3.reuse, 0x20400 ;  /* 0x0002040003047836 */ /* 0x040fe40000000000 */
[----:B------:R-:W-:Y:S01]  /*7fc0*/  VIADD R2, R3, 0x20440 ;  /* 0x0002044003027836 */ /* 0x000fe20000000000 */
[----:B----4-:R-:W-:Y:S06]  /*7fd0*/  @!P0 BRA `(.L_x_8672) ;  /* 0x00000188005c8947 */ /* 0x010fec0003800000 */
.L_x_8904:
[----:B------:R-:W-:Y:S05]  /*7fe0*/  BSYNC B1 ;  /* 0x0000000000017941 */ /* 0x000fea0003800000 */
.L_x_8671:
        /* <DEDUP_REMOVED lines=12> */
[--C-:B------:R-:W-:Y:S01]  /*80b0*/  SHF.R.U32.HI R32, RZ, 0x10, R29.reuse ;  /* 0x00000010ff207819 */ /* 0x100fe2000001161d */
        /* <DEDUP_REMOVED lines=9> */
[C---:B0-----:R-:W-:Y:S01]  /*8150*/  FMUL.FTZ R35, R29.reuse, R34 ;  /* 0x000000221d237220 */ /* 0x041fe20000410000 */
        /* <DEDUP_REMOVED lines=10> */
[----:B------:R-:W-:Y:S02]  /*8200*/  HADD2.F32 R31, -RZ, R44.H1_H1 ;  /* 0x3000002cff1f7230 */ /* 0x000fe40000004100 */
        /* <DEDUP_REMOVED lines=17> */
.L_x_8676:
[----:B------:R-:W-:Y:S05]  /*8320*/  BSYNC B2 ;  /* 0x0000000000027941 */ /* 0x000fea0003800000 */
.L_x_8675:
[----:B------:R-:W-:Y:S05]  /*8330*/  @P1 BRA `(.L_x_8674) ;  /* 0x0000000000a81947 */ /* 0x000fea0003800000 */
[----:B-1----:R-:W1:Y:S01]  /*8340*/  LDS.128 R4, [R2] ;  /* 0x0000000002047984 */ /* 0x002e620000000c00 */
[----:B------:R-:W-:Y:S01]  /*8350*/  SHF.R.U32.HI R27, RZ, 0x10, R25 ;  /* 0x00000010ff1b7819 */ /* 0x000fe20000011619 */
[----:B------:R-:W-:Y:S01]  /*8360*/  HADD2.F32 R28, -RZ, R43.H1_H1 ;  /* 0x3000002bff1c7230 */ /* 0x000fe20000004100 */
[----:B------:R-:W-:Y:S01]  /*8370*/  SHF.R.U32.HI R29, RZ, 0x10, R21 ;  /* 0x00000010ff1d7819 */ /* 0x000fe20000011615 */
        /* <DEDUP_REMOVED lines=17> */
[--C-:B------:R-:W-:Y:S02]  /*8490*/  HADD2.F32 R6, -RZ, R5.reuse.H0_H0 ;  /* 0x20000005ff067230 */ /* 0x100fe40000004100 */
        /* <DEDUP_REMOVED lines=20> */
.L_x_8674:
[----:B------:R-:W-:Y:S05]  /*85e0*/  BSYNC B1 ;  /* 0x0000000000017941 */ /* 0x000fea0003800000 */
.L_x_8673:
        /* <DEDUP_REMOVED lines=11> */
[--C-:B------:R-:W-:Y:S01]  /*86a0*/  SHF.R.U32.HI R25, RZ, 0x10, R15.reuse ;  /* 0x00000010ff197819 */ /* 0x100fe2000001160f */
        /* <DEDUP_REMOVED lines=38> */
.L_x_8679:
[----:B------:R-:W-:Y:S05]  /*8910*/  BSYNC B1 ;  /* 0x0000000000017941 */ /* 0x000fea0003800000 */
.L_x_8678:
        /* <DEDUP_REMOVED lines=35> */
[----:B------:R-:W-:Y:S01]  /*8b50*/  FMUL.FTZ R8, R5, R4 ;  /* 0x0000000405087220 */ /* 0x000fe20000410000 */
        /* <DEDUP_REMOVED lines=8> */
.L_x_8664:
        /* <DEDUP_REMOVED lines=47> */
[----:B--2---:R-:W-:Y:S02]  /*8ed0*/  @!P1 IMAD.X R5, R0, 0x1, R4, P2 ;  /* 0x0000000100059824 */ /* 0x004fe400010e0604 */
[----:B------:R-:W-:Y:S02]  /*8ee0*/  @!P1 IMAD.MOV.U32 R8, RZ, RZ, R2 ;  /* 0x000000ffff089224 */ /* 0x000fe400078e0002 */
[----:B------:R-:W-:Y:S01]  /*8ef0*/  @!P1 IMAD.MOV.U32 R9, RZ, RZ, R5 ;  /* 0x000000ffff099224 */ /* 0x000fe200078e0005 */
[----:B---3--:R-:W-:-:S05]  /*8f00*/  @!P1 IADD3 R14, P2, R14, R7, RZ ;  /* 0x000000070e0e9210 */ /* 0x008fca0007f5e0ff */
[----:B------:R-:W2:Y:S01]  /*8f10*/  @!P1 LD.E.128 R8, desc[UR40][R8.64] ;  /* 0x0000002808089980 */ /* 0x000ea2000c101d00 */
[----:B----4-:R-:W-:-:S04]  /*8f20*/  @!P1 IMAD.X R3, R3, 0x1, R4, P2 ;  /* 0x0000000103039824 */ /* 0x010fc800010e0604 */
[----:B------:R-:W-:-:S05]  /*8f30*/  @!P1 IMAD.MOV.U32 R15, RZ, RZ, R3 ;  /* 0x000000ffff0f9224 */ /* 0x000fca00078e0003 */
[----:B------:R0:W3:Y:S01]  /*8f40*/  @!P1 LD.E.128 R4, desc[UR40][R14.64] ;  /* 0x000000280e049980 */ /* 0x0000e2000c101d00 */
[----:B------:R-:W-:Y:S02]  /*8f50*/  CS2R R28, SRZ ;  /* 0x00000000001c7805 */ /* 0x000fe4000001ff00 */
[----:B------:R-:W-:Y:S02]  /*8f60*/  CS2R R30, SRZ ;  /* 0x00000000001e7805 */ /* 0x000fe4000001ff00 */
[----:B------:R-:W-:Y:S01]  /*8f70*/  CS2R R20, SRZ ;  /* 0x0000000000147805 */ /* 0x000fe2000001ff00 */
[----:B------:R-:W1:Y:S04]  /*8f80*/  SHFL.IDX PT, R25, R25, 0x1, 0x1c1f ;  /* 0x003c1f0019197f89 */ /* 0x000e6800000e0000 */
[----:B------:R-:W4:Y:S04]  /*8f90*/  SHFL.IDX PT, R24, R24, 0x1, 0x1c1f ;  /* 0x003c1f0018187f89 */ /* 0x000f2800000e0000 */
[----:B0-----:R0:W0:Y:S04]  /*8fa0*/  SHFL.IDX PT, R14, R27, 0x1, 0x1c1f ;  /* 0x003c1f001b0e7f89 */ /* 0x00102800000e0000 */
[----:B------:R-:W0:Y:S01]  /*8fb0*/  SHFL.IDX PT, R26, R26, 0x1, 0x1c1f ;  /* 0x003c1f001a1a7f89 */ /* 0x000e2200000e0000 */
[----:B--2---:R-:W-:-:S02]  /*8fc0*/  @!P1 IMAD.MOV.U32 R28, RZ, RZ, R8 ;  /* 0x000000ffff1c9224 */ /* 0x004fc400078e0008 */
[----:B------:R-:W-:Y:S02]  /*8fd0*/  @!P1 IMAD.MOV.U32 R29, RZ, RZ, R9 ;  /* 0x000000ffff1d9224 */ /* 0x000fe400078e0009 */
[----:B------:R-:W-:Y:S02]  /*8fe0*/  IMAD.MOV.U32 R0, RZ, RZ, R28 ;  /* 0x000000ffff007224 */ /* 0x000fe400078e001c */
[----:B------:R-:W-:Y:S02]  /*8ff0*/  IMAD.MOV.U32 R2, RZ, RZ, R29 ;  /* 0x000000ffff027224 */ /* 0x000fe400078e001d */
[----:B------:R-:W-:Y:S01]  /*9000*/  @!P1 IMAD.MOV.U32 R30, RZ, RZ, R10 ;  /* 0x000000ffff1e9224 */ /* 0x000fe200078e000a */
[----:B------:R-:W-:Y:S01]  /*9010*/  PRMT R52, R0, 0x7610, R52 ;  /* 0x0000761000347816 */ /* 0x000fe20000000034 */
[----:B------:R-:W-:Y:S01]  /*9020*/  @!P1 IMAD.MOV.U32 R31, RZ, RZ, R11 ;  /* 0x000000ffff1f9224 */ /* 0x000fe200078e000b */
[----:B------:R-:W-:Y:S01]  /*9030*/  PRMT R36, R36, 0x5410, R2 ;  /* 0x0000541024247816 */ /* 0x000fe20000000002 */
[----:B------:R-:W-:Y:S01]  /*9040*/  IMAD.MOV.U32 R0, RZ, RZ, R30 ;  /* 0x000000ffff007224 */ /* 0x000fe200078e001e */
[----:B------:R-:W-:Y:S01]  /*9050*/  CS2R R2, SRZ ;  /* 0x0000000000027805 */ /* 0x000fe2000001ff00 */
[----:B------:R-:W-:-:S02]  /*9060*/  IMAD.MOV.U32 R8, RZ, RZ, R31 ;  /* 0x000000ffff087224 */ /* 0x000fc400078e001f */
[----:B---3--:R-:W-:Y:S02]  /*9070*/  @!P1 IMAD.MOV.U32 R20, RZ, RZ, R4 ;  /* 0x000000ffff149224 */ /* 0x008fe400078e0004 */
        /* <DEDUP_REMOVED lines=12> */
.L_x_8914:
        /* <DEDUP_REMOVED lines=20> */
[--C-:B------:R-:W-:Y:S02]  /*9280*/  IMAD.X R9, R24, 0x1, R5.reuse, P1 ;  /* 0x0000000118097824 */ /* 0x100fe400008e0605 */
[----:B------:R-:W-:-:S04]  /*9290*/  IMAD.X R5, R26, 0x1, R5, P2 ;  /* 0x000000011a057824 */ /* 0x000fc800010e0605 */
[----:B------:R-:W5:Y:S04]  /*92a0*/  LD.E.128 R8, desc[UR40][R8.64] ;  /* 0x0000002808087980 */ /* 0x000f68000c101d00 */
[----:B------:R-:W5:Y:S02]  /*92b0*/  LD.E.128 R4, desc[UR40][R4.64] ;  /* 0x0000002804047980 */ /* 0x000f64000c101d00 */
.L_x_8682:
[----:B------:R-:W-:Y:S05]  /*92c0*/  BSYNC B1 ;  /* 0x0000000000017941 */ /* 0x000fea0003800000 */
.L_x_8681:
[----:B------:R-:W0:Y:S01]  /*92d0*/  SYNCS.PHASECHK.TRANS64.TRYWAIT P1, [R18+URZ+0x38800], R13 ;  /* 0x0388000d120075a7 */ /* 0x000e22000802017f */
[----:B------:R-:W-:Y:S01]  /*92e0*/  VIADDMNMX R32, R32, -R213, 0x40, PT ;  /* 0x0000004020207446 */ /* 0x000fe200038009d5 */
[C---:B------:R-:W-:Y:S01]  /*92f0*/  VIADD R15, R191.reuse, 0x20 ;  /* 0x00000020bf0f7836 */ /* 0x040fe20000000000 */
[----:B------:R-:W-:Y:S01]  /*9300*/  BSSY B1, `(.L_x_8683) ;  /* 0x0000010000017945 */ /* 0x000fe20003800000 */
[----:B-----5:R-:W-:Y:S01]  /*9310*/  IMAD.MOV.U32 R12, RZ, RZ, R4 ;  /* 0x000000ffff0c7224 */ /* 0x020fe200078e0004 */
[-C--:B------:R-:W-:Y:S01]  /*9320*/  ISETP.GE.OR P2, PT, R191, R32.reuse, P0 ;  /* 0x00000020bf00720c */ /* 0x080fe20000746670 */
[----:B------:R-:W-:Y:S01]  /*9330*/  IMAD.MOV.U32 R14, RZ, RZ, R5 ;  /* 0x000000ffff0e7224 */ /* 0x000fe200078e0005 */
[----:B------:R-:W-:Y:S01]  /*9340*/  ISETP.GE.OR P0, PT, R15, R32, P0 ;  /* 0x000000200f00720c */ /* 0x000fe20000706670 */
[----:B------:R-:W-:Y:S01]  /*9350*/  IMAD.MOV.U32 R15, RZ, RZ, R8 ;  /* 0x000000ffff0f7224 */ /* 0x000fe200078e0008 */
[----:B------:R-:W-:Y:S01]  /*9360*/  PRMT R32, R32, 0x5410, R12 ;  /* 0x0000541020207816 */ /* 0x000fe2000000000c */
[----:B------:R-:W-:Y:S01]  /*9370*/  IMAD.MOV.U32 R12, RZ, RZ, R6 ;  /* 0x000000ffff0c7224 */ /* 0x000fe200078e0006 */
[----:B------:R-:W-:Y:S01]  /*9380*/  PRMT R52, R52, 0x5410, R14 ;  /* 0x0000541034347816 */ /* 0x000fe2000000000e */
[----:B------:R-:W-:-:S02]  /*9390*/  IMAD.MOV.U32 R14, RZ, RZ, R7 ;  /* 0x000000ffff0e7224 */ /* 0x000fc400078e0007 */
[----:B------:R-:W-:Y:S01]  /*93a0*/  IMAD.MOV.U32 R24, RZ, RZ, R9 ;  /* 0x000000ffff187224 */ /* 0x000fe200078e0009 */
[----:B------:R-:W-:Y:S01]  /*93b0*/  PRMT R53, R12, 0x5410, R15 ;  /* 0x000054100c357816 */ /* 0x000fe2000000000f */
[----:B------:R-:W-:Y:S01]  /*93c0*/  IMAD.IADD R12, R16, 0x1, R37 ;  /* 0x00000001100c7824 */ /* 0x000fe200078e0225 */
[----:B------:R-:W-:Y:S02]  /*93d0*/  PRMT R32, R14, 0x7610, R32 ;  /* 0x000076100e207816 */ /* 0x000fe40000000020 */
[----:B------:R-:W-:Y:S01]  /*93e0*/  PRMT R54, R24, 0x7610, R54 ;  /* 0x0000761018367816 */ /* 0x000fe20000000036 */
[----:B0-----:R-:W-:Y:S06]  /*93f0*/  @!P1 BRA `(.L_x_8684) ;  /* 0x0000017800d89947 */ /* 0x001fec0003800000 */
.L_x_8915:
[----:B------:R-:W-:Y:S05]  /*9400*/  BSYNC B1 ;  /* 0x0000000000017941 */ /* 0x000fea0003800000 */
.L_x_8683:
[----:B------:R-:W-:Y:S01]  /*9410*/  BSSY B1, `(.L_x_8685) ;  /* 0x0000068000017945 */ /* 0x000fe20003800000 */
[----:B------:R-:W-:Y:S01]  /*9420*/  IMAD.MOV.U32 R55, RZ, RZ, R10 ;  /* 0x000000ffff377224 */ /* 0x000fe200078e000a */
[----:B------:R-:W-:Y:S01]  /*9430*/  LOP3.LUT R34, R12, 0x38, RZ, 0xc0, !PT ;  /* 0x000000380c227812 */ /* 0x000fe200078ec0ff */
[----:B------:R-:W-:Y:S01]  /*9440*/  IMAD.MOV.U32 R57, RZ, RZ, R11 ;  /* 0x000000ffff397224 */ /* 0x000fe200078e000b */
[----:B------:R-:W-:Y:S06]  /*9450*/  @P2 BRA `(.L_x_8686) ;  /* 0x00000004008c2947 */ /* 0x000fec0003800000 */
[----:B------:R-:W1:Y:S01]  /*9460*/  S2R R14, SR_TID.X ;  /* 0x00000000000e7919 */ /* 0x000e620000002100 */
[----:B------:R-:W-:Y:S01]  /*9470*/  IMAD.SHL.U32 R12, R192, 0x40, RZ ;  /* 0x00000040c00c7824 */ /* 0x000fe200078e00ff */
[----:B------:R-:W-:Y:S01]  /*9480*/  SHF.R.U64 R50, R28, 0x10, R29 ;  /* 0x000000101c327819 */ /* 0x000fe2000000121d */
[--C-:B------:R-:W-:Y:S01]  /*9490*/  HADD2.F32 R35, -RZ, R36.reuse.H1_H1 ;  /* 0x30000024ff237230 */ /* 0x100fe20000004100 */
[--C-:B------:R-:W-:Y:S01]  /*94a0*/  SHF.R.U64 R47, R2, 0x10, R3.reuse ;  /* 0x00000010022f7819 */ /* 0x100fe20000001203 */
[----:B------:R-:W-:Y:S01]  /*94b0*/  HADD2.F32 R36, -RZ, R36.H0_H0 ;  /* 0x20000024ff247230 */ /* 0x000fe20000004100 */
[----:B------:R-:W-:Y:S02]  /*94c0*/  LOP3.LUT R15, R12, 0x1c0, RZ, 0xc0, !PT ;  /* 0x000001c00c0f7812 */ /* 0x000fe400078ec0ff */
[----:B------:R-:W-:Y:S02]  /*94d0*/  SHF.R.U32.HI R39, RZ, 0x10, R3 ;  /* 0x00000010ff277819 */ /* 0x000fe40000011603 */
[----:B------:R-:W-:-:S02]  /*94e0*/  SHF.R.U32.HI R25, RZ, 0x3, R15 ;  /* 0x00000003ff197819 */ /* 0x000fc4000001160f */
[----:B------:R-:W-:Y:S02]  /*94f0*/  LOP3.LUT R12, R15, 0x38, R16, 0xf8, !PT ;  /* 0x000000380f0c7812 */ /* 0x000fe400078ef810 */
[----:B------:R-:W-:Y:S02]  /*9500*/  LOP3.LUT R24, R25, R34, R15, 0x1e, !PT ;  /* 0x0000002219187212 */ /* 0x000fe400078e1e0f */
[----:B------:R-:W-:Y:S02]  /*9510*/  LOP3.LUT R12, R12, R25, RZ, 0x3c, !PT ;  /* 0x000000190c0c7212 */ /* 0x000fe400078e3cff */
[----:B------:R-:W-:Y:S02]  /*9520*/  SHF.R.U32.HI R37, RZ, 0x10, R29 ;  /* 0x00000010ff257819 */ /* 0x000fe4000001161d */
[----:B------:R-:W-:Y:S02]  /*9530*/  SHF.R.U32.HI R38, RZ, 0x10, R21 ;  /* 0x00000010ff267819 */ /* 0x000fe40000011615 */
[----:B------:R-:W-:-:S02]  /*9540*/  SHF.R.U64 R49, R30, 0x10, R31 ;  /* 0x000000101e317819 */ /* 0x000fc4000000121f */
[----:B------:R-:W-:Y:S01]  /*9550*/  SHF.R.U64 R48, R20, 0x10, R21 ;  /* 0x0000001014307819 */ /* 0x000fe20000001215 */
[----:B------:R-:W-:Y:S01]  /*9560*/  HADD2.F32 R38, -RZ, R38.H0_H0 ;  /* 0x20000026ff267230 */ /* 0x000fe20000004100 */
[----:B------:R-:W-:Y:S01]  /*9570*/  SHF.R.U32.HI R41, RZ, 0x10, R31 ;  /* 0x00000010ff297819 */ /* 0x000fe2000001161f */
[----:B-1----:R-:W-:-:S05]  /*9580*/  VIADD R14, R14, 0xffffff80 ;  /* 0xffffff800e0e7836 */ /* 0x002fca0000000000 */
[----:B------:R-:W-:-:S04]  /*9590*/  SHF.R.S32.HI R26, RZ, 0x1f, R14 ;  /* 0x0000001fff1a7819 */ /* 0x000fc8000001140e */
[----:B------:R-:W-:-:S04]  /*95a0*/  LEA.HI R26, R26, R14, RZ, 0x5 ;  /* 0x0000000e1a1a7211 */ /* 0x000fc800078f28ff */
[----:B------:R-:W-:-:S05]  /*95b0*/  SHF.R.S32.HI R26, RZ, 0x5, R26 ;  /* 0x00000005ff1a7819 */ /* 0x000fca000001141a */
[C---:B------:R-:W-:Y:S02]  /*95c0*/  IMAD R25, R26.reuse, 0x200, R24 ;  /* 0x000002001a197824 */ /* 0x040fe400078e0218 */
[----:B0-----:R-:W-:Y:S02]  /*95d0*/  IMAD R13, R26, 0x200, R12 ;  /* 0x000002001a0d7824 */ /* 0x001fe400078e020c */
        /* <DEDUP_REMOVED lines=9> */
[----:B------:R-:W-:-:S02]  /*9670*/  HADD2.F32 R28, -RZ, R37.H0_H0 ;  /* 0x20000025ff1c7230 */ /* 0x000fc40000004100 */
[C---:B------:R-:W-:Y:S01]  /*9680*/  FFMA.FTZ R40, R3.reuse, R35, -R40 ;  /* 0x0000002303287223 */ /* 0x040fe20000010828 */
[----:B------:R-:W-:Y:S02]  /*9690*/  HADD2.F32 R30, -RZ, R27.H0_H0 ;  /* 0x2000001bff1e7230 */ /* 0x000fe40000004100 */
[----:B------:R-:W-:Y:S01]  /*96a0*/  FFMA.FTZ R42, R3, R36, R42 ;  /* 0x00000024032a7223 */ /* 0x000fe2000001002a */
[----:B------:R-:W-:Y:S02]  /*96b0*/  HADD2.F32 R35, -RZ, R44.H0_H0 ;  /* 0x2000002cff237230 */ /* 0x000fe40000004100 */
[C---:B------:R-:W-:Y:S01]  /*96c0*/  FMUL.FTZ R44, R29.reuse, R38 ;  /* 0x000000261d2c7220 */ /* 0x040fe20000410000 */
        /* <DEDUP_REMOVED lines=8> */
[----:B------:R-:W-:Y:S02]  /*9750*/  HADD2.F32 R36, -RZ, R39.H0_H0 ;  /* 0x20000027ff247230 */ /* 0x000fe40000004100 */
[----:B------:R-:W-:Y:S01]  /*9760*/  FFMA.FTZ R39, R13, R38, R46 ;  /* 0x000000260d277223 */ /* 0x000fe2000001002e */
[----:B------:R-:W-:-:S02]  /*9770*/  HADD2.F32 R21, -RZ, R15.H1_H1 ;  /* 0x3000000fff157230 */ /* 0x000fc40000004100 */
[C---:B------:R-:W-:Y:S01]  /*9780*/  FFMA.FTZ R38, R20.reuse, R3, -R29 ;  /* 0x0000000314267223 */ /* 0x040fe2000001081d */
        /* <DEDUP_REMOVED lines=12> */
[----:B------:R-:W-:Y:S02]  /*9850*/  HADD2.F32 R28, -RZ, R51.H1_H1 ;  /* 0x30000033ff1c7230 */ /* 0x000fe40000004100 */
[----:B------:R-:W-:Y:S01]  /*9860*/  FFMA.FTZ R44, R21, R36, R44 ;  /* 0x00000024152c7223 */ /* 0x000fe2000001002c */
[----:B------:R-:W-:-:S02]  /*9870*/  HADD2.F32 R20, -RZ, R33.H0_H0 ;  /* 0x20000021ff147230 */ /* 0x000fc40000004100 */
[C---:B------:R-:W-:Y:S01]  /*9880*/  FFMA.FTZ R29, R2.reuse, R3, -R29 ;  /* 0x00000003021d7223 */ /* 0x040fe2000001081d */
[----:B------:R-:W-:Y:S02]  /*9890*/  HADD2.F32 R15, -RZ, R14.H0_H0 ;  /* 0x2000000eff0f7230 */ /* 0x000fe40000004100 */
[----:B------:R-:W-:Y:S01]  /*98a0*/  FFMA.FTZ R30, R2, R13, R30 ;  /* 0x0000000d021e7223 */ /* 0x000fe2000001001e */
[----:B------:R-:W-:Y:S02]  /*98b0*/  HADD2.F32 R24, -RZ, R24.H1_H1 ;  /* 0x30000018ff187230 */ /* 0x000fe40000004100 */
[C---:B------:R-:W-:Y:S01]  /*98c0*/  FMUL.FTZ R36, R27.reuse, R28 ;  /* 0x0000001c1b247220 */ /* 0x040fe20000410000 */
[----:B------:R-:W-:Y:S01]  /*98d0*/  FMUL.FTZ R2, R27, R20 ;  /* 0x000000141b027220 */ /* 0x000fe20000410000 */
[----:B------:R-:W-:Y:S02]  /*98e0*/  HADD2.F32 R21, -RZ, R48.H0_H0 ;  /* 0x20000030ff157230 */ /* 0x000fe40000004100 */
[----:B------:R-:W-:-:S02]  /*98f0*/  HADD2.F32 R26, -RZ, R26.H1_H1 ;  /* 0x3000001aff1a7230 */ /* 0x000fc40000004100 */
[C---:B------:R-:W-:Y:S01]  /*9900*/  FFMA.FTZ R36, R15.reuse, R20, -R36 ;  /* 0x000000140f247223 */ /* 0x040fe20000010824 */
[----:B------:R-:W-:Y:S02]  /*9910*/  HADD2.F32 R25, -RZ, R47.H0_H0 ;  /* 0x2000002fff197230 */ /* 0x000fe40000004100 */
[----:B------:R-:W-:Y:S01]  /*9920*/  FFMA.FTZ R28, R15, R28, R2 ;  /* 0x0000001c0f1c7223 */ /* 0x000fe20000010002 */
[----:B------:R-:W-:Y:S02]  /*9930*/  HADD2.F32 R3, -RZ, R50.H0_H0 ;  /* 0x20000032ff037230 */ /* 0x000fe40000004100 */
[----:B------:R-:W-:Y:S01]  /*9940*/  FMUL.FTZ R15, R24, R21 ;  /* 0x00000015180f7220 */ /* 0x000fe20000410000 */
[----:B------:R-:W-:Y:S02]  /*9950*/  HADD2.F32 R13, -RZ, R49.H0_H0 ;  /* 0x20000031ff0d7230 */ /* 0x000fe40000004100 */
[----:B------:R-:W-:Y:S01]  /*9960*/  FMUL.FTZ R27, R26, R25 ;  /* 0x000000191a1b7220 */ /* 0x000fe20000410000 */
[----:B------:R-:W-:-:S02]  /*9970*/  HADD2.F32 R12, -RZ, R12.H1_H1 ;  /* 0x3000000cff0c7230 */ /* 0x000fc40000004100 */
[----:B------:R-:W-:Y:S01]  /*9980*/  FMUL.FTZ R24, R24, R3 ;  /* 0x0000000318187220 */ /* 0x000fe20000410000 */
[----:B------:R-:W-:Y:S02]  /*9990*/  HADD2.F32 R14, -RZ, R14.H1_H1 ;  /* 0x3000000eff0e7230 */ /* 0x000fe40000004100 */
[----:B------:R-:W-:Y:S01]  /*99a0*/  FMUL.FTZ R26, R26, R13 ;  /* 0x0000000d1a1a7220 */ /* 0x000fe20000410000 */
        /* <DEDUP_REMOVED lines=14> */
.L_x_8686:
[----:B------:R-:W-:Y:S05]  /*9a90*/  BSYNC B1 ;  /* 0x0000000000017941 */ /* 0x000fea0003800000 */
.L_x_8685:
[----:B------:R-:W-:Y:S01]  /*9aa0*/  PRMT R40, R55, 0x5410, R57 ;  /* 0x0000541037287816 */ /* 0x000fe20000000039 */
[----:B------:R-:W-:Y:S06]  /*9ab0*/  @P0 BRA `(.L_x_8677) ;  /* 0x0000000400800947 */ /* 0x000fec0003800000 */
[----:B------:R-:W2:Y:S01]  /*9ac0*/  LDL R2, [R1+0x70] ;  /* 0x0000700001027983 */ /* 0x000ea20000100800 */
[C---:B------:R-:W-:Y:S02]  /*9ad0*/  VIADD R3, R191.reuse, 0x20 ;  /* 0x00000020bf037836 */ /* 0x040fe40000000000 */
[----:B-1----:R-:W-:Y:S01]  /*9ae0*/  VIADD R12, R191, 0x20 ;  /* 0x00000020bf0c7836 */ /* 0x002fe20000000000 */
[----:B------:R-:W0:Y:S01]  /*9af0*/  LDL R41, [R1+0x68] ;  /* 0x0000680001297983 */ /* 0x000e220000100800 */
[----:B------:R-:W-:Y:S02]  /*9b00*/  IMAD.SHL.U32 R3, R3, 0x40, RZ ;  /* 0x0000004003037824 */ /* 0x000fe400078e00ff */
[----:B------:R-:W-:-:S03]  /*9b10*/  IMAD.SHL.U32 R12, R12, 0x40, RZ ;  /* 0x000000400c0c7824 */ /* 0x000fc600078e00ff */
[----:B------:R-:W-:Y:S02]  /*9b20*/  LOP3.LUT R3, R3, 0x1c0, RZ, 0xc0, !PT ;  /* 0x000001c003037812 */ /* 0x000fe400078ec0ff */
[----:B------:R-:W-:Y:S02]  /*9b30*/  LOP3.LUT R12, R12, 0x1c0, RZ, 0xc0, !PT ;  /* 0x000001c00c0c7812 */ /* 0x000fe400078ec0ff */
[----:B------:R-:W-:-:S04]  /*9b40*/  SHF.R.U32.HI R3, RZ, 0x3, R3 ;  /* 0x00000003ff037819 */ /* 0x000fc80000011603 */
[----:B------:R-:W-:Y:S01]  /*9b50*/  LOP3.LUT R34, R3, R34, R12, 0x1e, !PT ;  /* 0x0000002203227212 */ /* 0x000fe200078e1e0c */
[----:B------:R-:W-:Y:S01]  /*9b60*/  HADD2.F32 R21, -RZ, R52.H1_H1 ;  /* 0x30000034ff157230 */ /* 0x000fe20000004100 */
[----:B------:R-:W-:Y:S02]  /*9b70*/  SHF.R.U64 R39, R8, 0x10, R9 ;  /* 0x0000001008277819 */ /* 0x000fe40000001209 */
[--C-:B------:R-:W-:Y:S02]  /*9b80*/  SHF.R.U64 R38, R10, 0x10, R11.reuse ;  /* 0x000000100a267819 */ /* 0x100fe4000000120b */
[----:B------:R-:W-:Y:S01]  /*9b90*/  SHF.R.U32.HI R36, RZ, 0x10, R11 ;  /* 0x00000010ff247819 */ /* 0x000fe2000001160b */
[----:B------:R-:W-:Y:S01]  /*9ba0*/  HADD2.F32 R11, -RZ, R54.H0_H0 ;  /* 0x20000036ff0b7230 */ /* 0x000fe20000004100 */
[--C-:B------:R-:W-:Y:S02]  /*9bb0*/  SHF.R.U32.HI R20, RZ, 0x10, R5.reuse ;  /* 0x00000010ff147819 */ /* 0x100fe40000011605 */
[----:B------:R-:W-:-:S02]  /*9bc0*/  SHF.R.U64 R37, R4, 0x10, R5 ;  /* 0x0000001004257819 */ /* 0x000fc40000001205 */
[----:B------:R-:W-:Y:S01]  /*9bd0*/  SHF.R.U32.HI R28, RZ, 0x10, R9 ;  /* 0x00000010ff1c7819 */ /* 0x000fe20000011609 */
[----:B------:R-:W-:Y:S01]  /*9be0*/  HADD2.F32 R20, -RZ, R20.H0_H0 ;  /* 0x20000014ff147230 */ /* 0x000fe20000004100 */
[--C-:B------:R-:W-:Y:S02]  /*9bf0*/  SHF.R.U64 R35, R6, 0x10, R7.reuse ;  /* 0x0000001006237819 */ /* 0x100fe40000001207 */
[----:B------:R-:W-:Y:S01]  /*9c00*/  SHF.R.U32.HI R33, RZ, 0x10, R7 ;  /* 0x00000010ff217819 */ /* 0x000fe20000011607 */
[----:B--2---:R-:W-:-:S04]  /*9c10*/  IMAD.IADD R3, R2, 0x1, R34 ;  /* 0x0000000102037824 */ /* 0x004fc800078e0222 */
[----:B------:R-:W-:Y:S01]  /*9c20*/  IMAD R3, R3, 0x2, R18 ;  /* 0x0000000203037824 */ /* 0x000fe200078e0212 */
[----:B0-----:R-:W0:Y:S04]  /*9c30*/  LDS.128 R12, [R41+0x20400] ;  /* 0x02040000290c7984 */ /* 0x001e280000000c00 */
[----:B------:R-:W1:Y:S01]  /*9c40*/  LDS.128 R24, [R3+0x20400] ;  /* 0x0204000003187984 */ /* 0x000e620000000c00 */
[----:B0-----:R-:W-:Y:S02]  /*9c50*/  HADD2.F32 R4, -RZ, R13.H0_H0 ;  /* 0x2000000dff047230 */ /* 0x001fe40000004100 */
[--C-:B-1----:R-:W-:Y:S02]  /*9c60*/  HADD2.F32 R8, -RZ, R25.reuse.H0_H0 ;  /* 0x20000019ff087230 */ /* 0x102fe40000004100 */
[----:B------:R-:W-:-:S03]  /*9c70*/  HADD2.F32 R25, -RZ, R25.H1_H1 ;  /* 0x30000019ff197230 */ /* 0x000fc60000004100 */
[C---:B------:R-:W-:Y:S01]  /*9c80*/  FMUL.FTZ R29, R8.reuse, R21 ;  /* 0x00000015081d7220 */ /* 0x040fe20000410000 */
[-C--:B------:R-:W-:Y:S01]  /*9c90*/  FMUL.FTZ R31, R8, R11.reuse ;  /* 0x0000000b081f7220 */ /* 0x080fe20000410000 */
[----:B------:R-:W-:Y:S02]  /*9ca0*/  HADD2.F32 R13, -RZ, R13.H1_H1 ;  /* 0x3000000dff0d7230 */ /* 0x000fe40000004100 */
[C---:B------:R-:W-:Y:S01]  /*9cb0*/  FFMA.FTZ R29, R4.reuse, R11, -R29 ;  /* 0x0000000b041d7223 */ /* 0x040fe2000001081d */
[----:B------:R-:W-:Y:S02]  /*9cc0*/  HADD2.F32 R7, -RZ, R24.H0_H0 ;  /* 0x20000018ff077230 */ /* 0x000fe40000004100 */
[----:B------:R-:W-:Y:S01]  /*9cd0*/  FFMA.FTZ R31, R4, R21, R31 ;  /* 0x00000015041f7223 */ /* 0x000fe2000001001f */
[----:B------:R-:W-:Y:S02]  /*9ce0*/  HADD2.F32 R8, -RZ, R28.H0_H0 ;  /* 0x2000001cff087230 */ /* 0x000fe40000004100 */
[----:B------:R-:W-:Y:S01]  /*9cf0*/  FMUL.FTZ R28, R25, R20 ;  /* 0x00000014191c7220 */ /* 0x000fe20000410000 */
[----:B------:R-:W-:-:S02]  /*9d00*/  HADD2.F32 R11, -RZ, R32.H1_H1 ;  /* 0x30000020ff0b7230 */ /* 0x000fc40000004100 */
[--C-:B------:R-:W-:Y:S02]  /*9d10*/  HADD2.F32 R4, -RZ, R53.reuse.H1_H1 ;  /* 0x30000035ff047230 */ /* 0x100fe40000004100 */
[-C--:B------:R-:W-:Y:S01]  /*9d20*/  FMUL.FTZ R34, R25, R8.reuse ;  /* 0x0000000819227220 */ /* 0x080fe20000410000 */
[----:B------:R-:W-:Y:S02]  /*9d30*/  HADD2.F32 R2, -RZ, R12.H0_H0 ;  /* 0x2000000cff027230 */ /* 0x000fe40000004100 */
[----:B------:R-:W-:Y:S01]  /*9d40*/  FFMA.FTZ R30, R13, R8, -R28 ;  /* 0x000000080d1e7223 */ /* 0x000fe2000001081c */
[C---:B------:R-:W-:Y:S01]  /*9d50*/  FMUL.FTZ R21, R7.reuse, R11 ;  /* 0x0000000b07157220 */ /* 0x040fe20000410000 */
[----:B------:R-:W-:Y:S02]  /*9d60*/  HADD2.F32 R9, -RZ, R26.H0_H0 ;  /* 0x2000001aff097230 */ /* 0x000fe40000004100 */
[----:B------:R-:W-:Y:S01]  /*9d70*/  FMUL.FTZ R28, R7, R4 ;  /* 0x00000004071c7220 */ /* 0x000fe20000410000 */
[----:B------:R-:W-:-:S02]  /*9d80*/  HADD2.F32 R8, -RZ, R53.H0_H0 ;  /* 0x20000035ff087230 */ /* 0x000fc40000004100 */
[C---:B------:R-:W-:Y:S01]  /*9d90*/  FFMA.FTZ R21, R2.reuse, R4, -R21 ;  /* 0x0000000402157223 */ /* 0x040fe20000010815 */
[----:B------:R-:W-:Y:S02]  /*9da0*/  HADD2.F32 R5, -RZ, R14.H0_H0 ;  /* 0x2000000eff057230 */ /* 0x000fe40000004100 */
[----:B------:R-:W-:Y:S01]  /*9db0*/  FFMA.FTZ R28, R2, R11, R28 ;  /* 0x0000000b021c7223 */ /* 0x000fe2000001001c */
[--C-:B------:R-:W-:Y:S02]  /*9dc0*/  HADD2.F32 R4, -RZ, R40.reuse.H0_H0 ;  /* 0x20000028ff047230 */ /* 0x100fe40000004100 */
[----:B------:R-:W-:Y:S01]  /*9dd0*/  FMUL.FTZ R2, R9, R8 ;  /* 0x0000000809027220 */ /* 0x000fe20000410000 */
[----:B------:R-:W-:Y:S02]  /*9de0*/  HADD2.F32 R10, -RZ, R27.H0_H0 ;  /* 0x2000001bff0a7230 */ /* 0x000fe40000004100 */
[----:B------:R-:W-:Y:S02]  /*9df0*/  HADD2.F32 R7, -RZ, R40.H1_H1 ;  /* 0x30000028ff077230 */ /* 0x000fe40000004100 */
[----:B------:R-:W-:-:S02]  /*9e00*/  HADD2.F32 R11, -RZ, R32.H0_H0 ;  /* 0x20000020ff0b7230 */ /* 0x000fc40000004100 */
[----:B------:R-:W-:Y:S01]  /*9e10*/  FFMA.FTZ R34, R13, R20, R34 ;  /* 0x000000140d227223 */ /* 0x000fe20000010022 */
[-C--:B------:R-:W-:Y:S01]  /*9e20*/  FFMA.FTZ R20, R5, R4.reuse, -R2 ;  /* 0x0000000405147223 */ /* 0x080fe20000010802 */
[----:B------:R-:W-:Y:S02]  /*9e30*/  HADD2.F32 R6, -RZ, R15.H0_H0 ;  /* 0x2000000fff067230 */ /* 0x000fe40000004100 */
[----:B------:R-:W-:Y:S01]  /*9e40*/  FMUL.FTZ R32, R9, R4 ;  /* 0x0000000409207220 */ /* 0x000fe20000410000 */
[----:B------:R-:W-:Y:S02]  /*9e50*/  HADD2.F32 R2, -RZ, R36.H0_H0 ;  /* 0x20000024ff027230 */ /* 0x000fe40000004100 */
[C---:B------:R-:W-:Y:S01]  /*9e60*/  FMUL.FTZ R9, R10.reuse, R11 ;  /* 0x0000000b0a097220 */ /* 0x040fe20000410000 */
[----:B------:R-:W-:Y:S02]  /*9e70*/  HADD2.F32 R27, -RZ, R27.H1_H1 ;  /* 0x3000001bff1b7230 */ /* 0x000fe40000004100 */
[----:B------:R-:W-:Y:S01]  /*9e80*/  FMUL.FTZ R36, R10, R7 ;  /* 0x000000070a247220 */ /* 0x000fe20000410000 */
[----:B------:R-:W-:-:S02]  /*9e90*/  HADD2.F32 R4, -RZ, R33.H0_H0 ;  /* 0x20000021ff047230 */ /* 0x000fc40000004100 */
[----:B------:R-:W-:Y:S01]  /*9ea0*/  FFMA.FTZ R10, R5, R8, R32 ;  /* 0x00000008050a7223 */ /* 0x000fe20000010020 */
[----:B------:R-:W-:Y:S02]  /*9eb0*/  HADD2.F32 R15, -RZ, R15.H1_H1 ;  /* 0x3000000fff0f7230 */ /* 0x000fe40000004100 */
[C---:B------:R-:W-:Y:S01]  /*9ec0*/  FFMA.FTZ R8, R6.reuse, R7, -R9 ;  /* 0x0000000706087223 */ /* 0x040fe20000010809 */
[----:B------:R-:W-:Y:S01]  /*9ed0*/  FFMA.FTZ R36, R6, R11, R36 ;  /* 0x0000000b06247223 */ /* 0x000fe20000010024 */
[----:B------:R-:W-:Y:S02]  /*9ee0*/  HADD2.F32 R24, -RZ, R24.H1_H1 ;  /* 0x30000018ff187230 */ /* 0x000fe40000004100 */
[C---:B------:R-:W-:Y:S01]  /*9ef0*/  FMUL.FTZ R32, R27.reuse, R4 ;  /* 0x000000041b207220 */ /* 0x040fe20000410000 */
[----:B------:R-:W-:Y:S02]  /*9f00*/  HADD2.F32 R26, -RZ, R26.H1_H1 ;  /* 0x3000001aff1a7230 */ /* 0x000fe40000004100 */
[----:B------:R-:W-:Y:S01]  /*9f10*/  FMUL.FTZ R6, R27, R2 ;  /* 0x000000021b067220 */ /* 0x000fe20000410000 */
[----:B------:R-:W-:-:S02]  /*9f20*/  HADD2.F32 R9, -RZ, R37.H0_H0 ;  /* 0x20000025ff097230 */ /* 0x000fc40000004100 */
[----:B------:R-:W-:Y:S02]  /*9f30*/  HADD2.F32 R11, -RZ, R35.H0_H0 ;  /* 0x20000023ff0b7230 */ /* 0x000fe40000004100 */
[----:B------:R-:W-:Y:S02]  /*9f40*/  HADD2.F32 R5, -RZ, R39.H0_H0 ;  /* 0x20000027ff057230 */ /* 0x000fe40000004100 */
[----:B------:R-:W-:Y:S02]  /*9f50*/  HADD2.F32 R7, -RZ, R38.H0_H0 ;  /* 0x20000026ff077230 */ /* 0x000fe40000004100 */
[C---:B------:R-:W-:Y:S01]  /*9f60*/  FFMA.FTZ R27, R15.reuse, R2, -R32 ;  /* 0x000000020f1b7223 */ /* 0x040fe20000010820 */
[----:B------:R-:W-:Y:S02]  /*9f70*/  HADD2.F32 R12, -RZ, R12.H1_H1 ;  /* 0x3000000cff0c7230 */ /* 0x000fe40000004100 */
[----:B------:R-:W-:Y:S01]  /*9f80*/  FFMA.FTZ R33, R15, R4, R6 ;  /* 0x000000040f217223 */ /* 0x000fe20000010006 */
[----:B------:R-:W-:-:S02]  /*9f90*/  HADD2.F32 R14, -RZ, R14.H1_H1 ;  /* 0x3000000eff0e7230 */ /* 0x000fc40000004100 */
        /* <DEDUP_REMOVED lines=16> */
[----:B------:R3:W-:Y:S04]  /*a0a0*/  STS.128 [R41+0x20400], R4 ;  /* 0x0204000429007388 */ /* 0x0007e80000000c00 */
[----:B------:R3:W-:Y:S02]  /*a0b0*/  STS.128 [R3+0x20400], R8 ;  /* 0x0204000803007388 */ /* 0x0007e40000000c00 */
.L_x_8677:
[----:B------:R-:W-:Y:S05]  /*a0c0*/  BSYNC B0 ;  /* 0x0000000000007941 */ /* 0x000fea0003800000 */
.L_x_8663:
        /* <DEDUP_REMOVED lines=8> */
.L_x_8660:
[----:B------:R-:W-:-:S13]  /*a150*/  ISETP.NE.AND P0, PT, R186, 0x3, PT ;  /* 0x00000003ba00780c */ /* 0x000fda0003f05270 */
[----:B------:R-:W-:Y:S05]  /*a160*/  @!P0 BRA `(.L_x_8687) ;  /* 0x0000000000048947 */ /* 0x000fea0003800000 */
[----:B------:R-:W-:Y:S01]  /*a170*/  BPT.TRAP 0x1 ;  /* 0x000000040000795c */ /* 0x000fe20000300000 */
.L_x_8687:
[----:B------:R-:W-:Y:S01]  /*a180*/  IMAD R21, R19, 0x8, R18 ;  /* 0x0000000813157824 */ /* 0x000fe200078e0212 */
[----:B-1----:R-:W-:-:S04]  /*a190*/  SHF.L.U32 R12, R23, 0x1f, RZ ;  /* 0x0000001f170c7819 */ /* 0x002fc800000006ff */
[----:B------:R1:W4:Y:S01]  /*a1a0*/  SYNCS.PHASECHK.TRANS64.TRYWAIT P1, [R21+URZ+0x38830], R12 ;  /* 0x0388300c150075a7 */ /* 0x000322000802017f */
[----:B------:R-:W-:Y:S05]  /*a1b0*/  @!P0 BRA `(.L_x_8688) ;  /* 0x0000000000048947 */ /* 0x000fea0003800000 */
[----:B------:R-:W-:Y:S01]  /*a1c0*/  BPT.TRAP 0x1 ;  /* 0x000000040000795c */ /* 0x000fe20000300000 */
.L_x_8688:
[C---:B--2---:R-:W-:Y:S02]  /*a1d0*/  VIADD R2, R18.reuse, 0x22400 ;  /* 0x0002240012027836 */ /* 0x044fe40000000000 */
[----:B0--3--:R-:W-:-:S03]  /*a1e0*/  VIADD R3, R18, 0x20400 ;  /* 0x0002040012037836 */ /* 0x009fc60000000000 */
[----:B------:R-:W-:Y:S02]  /*a1f0*/  SHF.R.U32.HI R2, RZ, 0x4, R2 ;  /* 0x00000004ff027819 */ /* 0x000fe40000011602 */
[----:B------:R-:W-:Y:S02]  /*a200*/  SHF.R.U32.HI R3, RZ, 0x4, R3 ;  /* 0x00000004ff037819 */ /* 0x000fe40000011603 */
[----:B------:R-:W-:Y:S02]  /*a210*/  LOP3.LUT R2, R2, 0x3fff, RZ, 0xc0, !PT ;  /* 0x00003fff02027812 */ /* 0x000fe400078ec0ff */
[----:B------:R-:W-:Y:S02]  /*a220*/  LOP3.LUT R3, R3, 0x3fff, RZ, 0xc0, !PT ;  /* 0x00003fff03037812 */ /* 0x000fe400078ec0ff */
[----:B------:R-:W-:Y:S01]  /*a230*/  LOP3.LUT R206, R2, 0x10000, RZ, 0xfc, !PT ;  /* 0x0001000002ce7812 */ /* 0x000fe200078efcff */
[----:B----4-:R-:W-:Y:S06]  /*a240*/  @P1 BRA `(.L_x_8689) ;  /* 0x0000000000081947 */ /* 0x010fec0003800000 */
[----:B------:R-:W0:Y:S02]  /*a250*/  SYNCS.PHASECHK.TRANS64.TRYWAIT P1, [R21+URZ+0x38830], R12 ;  /* 0x0388300c150075a7 */ /* 0x000e24000802017f */
[----:B0-----:R-:W-:Y:S05]  /*a260*/  @!P1 BRA `(.L_x_8690) ;  /* 0x0000016c00509947 */ /* 0x001fea0003800000 */
.L_x_8689:
[----:B------:R-:W-:Y:S01]  /*a270*/  LOP3.LUT R4, R3, 0x10000, RZ, 0xfc, !PT ;  /* 0x0001000003047812 */ /* 0x000fe200078efcff */
[----:B------:R-:W-:Y:S01]  /*a280*/  IMAD R2, R19, 0x200, R206 ;  /* 0x0000020013027824 */ /* 0x000fe200078e02ce */
[----:B------:R-:W-:Y:S05]  /*a290*/  WARPSYNC.ALL ;  /* 0x0000000000007948 */ /* 0x000fea0003800000 */
[----:B------:R-:W-:Y:S01]  /*a2a0*/  IMAD.MOV.U32 R5, RZ, RZ, 0x40000040 ;  /* 0x40000040ff057424 */ /* 0x000fe200078e00ff */
[----:B------:R-:W-:Y:S01]  /*a2b0*/  R2UR UR4, R4 ;  /* 0x00000000040472ca */ /* 0x000fe200000e0000 */
[----:B------:R-:W-:Y:S01]  /*a2c0*/  IMAD.MOV.U32 R3, RZ, RZ, 0x40000040 ;  /* 0x40000040ff037424 */ /* 0x000fe200078e00ff */
[----:B------:R-:W-:Y:S01]  /*a2d0*/  R2UR UR6, R2 ;  /* 0x00000000020672ca */ /* 0x000fe200000e0000 */
[----:B-----5:R-:W-:Y:S01]  /*a2e0*/  WARPGROUP.ARRIVE ;  /* 0x00000000000079c5 */ /* 0x020fe20000000000 */
[----:B------:R-:W-:Y:S01]  /*a2f0*/  R2UR UR5, R5 ;  /* 0x00000000050572ca */ /* 0x000fe200000e0000 */
[----:B------:R-:W-:Y:S01]  /*a300*/  VIADD R10, R4, 0x2 ;  /* 0x00000002040a7836 */ /* 0x000fe20000000000 */
[----:B------:R-:W-:Y:S01]  /*a310*/  R2UR UR7, R3 ;  /* 0x00000000030772ca */ /* 0x000fe200000e0000 */
[----:B------:R-:W-:Y:S01]  /*a320*/  VIADD R6, R2, 0x2 ;  /* 0x0000000202067836 */ /* 0x000fe20000000000 */
[----:B------:R-:W-:Y:S01]  /*a330*/  IADD3 R8, R4, 0x4, RZ ;  /* 0x0000000404087810 */ /* 0x000fe20007ffe0ff */
[----:B------:R-:W-:Y:S01]  /*a340*/  IMAD.MOV.U32 R11, RZ, RZ, 0x40000040 ;  /* 0x40000040ff0b7424 */ /* 0x000fe200078e00ff */
[----:B------:R-:W-:Y:S01]  /*a350*/  BSSY B0, `(.L_x_8691) ;  /* 0x0000023000007945 */ /* 0x000fe20003800000 */
[----:B------:R-:W-:-:S02]  /*a360*/  IMAD.MOV.U32 R7, RZ, RZ, 0x40000040 ;  /* 0x40000040ff077424 */ /* 0x000fc400078e00ff */
        /* <DEDUP_REMOVED lines=25> */
[----:B------:R-:W-:Y:S02]  /*a500*/  R2UR UR7, R3 ;  /* 0x00000000030772ca */ /* 0x000fe400000e0000 */
[----:B------:R-:W-:Y:S01]  /*a510*/  SHF.L.U32 R3, R0, 0x1f, RZ ;  /* 0x0000001f00037819 */ /* 0x000fe200000006ff */
[----:B------:R-:W-:-:S02]  /*a520*/  WARPGROUP.DEPBAR.LE gsb0, 0x0 ;  /* 0x00008000000079c5 */ /* 0x000fc40000010000 */
[----:B------:R-:W-:-:S08]  /*a530*/  WARPGROUP.ARRIVE ;  /* 0x00000000000079c5 */ /* 0x000fd00000000000 */
[----:B------:R-:W-:Y:S03]  /*a540*/  HGMMA.64x64x16.F32 R24, gdesc[UR4], R24, gsb0 ;  /* 0x00e00000041879f0 */ /* 0x000fe60008000818 */
[----:B------:R-:W-:Y:S02]  /*a550*/  WARPGROUP.DEPBAR.LE gsb0, 0x0 ;  /* 0x00008000000079c5 */ /* 0x000fe40000010000 */
[----:B------:R-:W2:Y:S02]  /*a560*/  SYNCS.PHASECHK.TRANS64.TRYWAIT P1, [R18+URZ+0x38810], R3 ;  /* 0x03881003120075a7 */ /* 0x000ea4000802017f */
[----:B--2---:R-:W-:Y:S05]  /*a570*/  @!P1 BRA `(.L_x_8692) ;  /* 0x0000016800a09947 */ /* 0x004fea0003800000 */
.L_x_8916:
[----:B------:R-:W-:Y:S05]  /*a580*/  BSYNC B0 ;  /* 0x0000000000007941 */ /* 0x000fea0003800000 */
.L_x_8691:
[----:B------:R-:W-:Y:S05]  /*a590*/  @!P0 BRA `(.L_x_8693) ;  /* 0x0000000000048947 */ /* 0x000fea0003800000 */
[----:B------:R-:W-:Y:S01]  /*a5a0*/  BPT.TRAP 0x1 ;  /* 0x000000040000795c */ /* 0x000fe20000300000 */
.L_x_8693:
[----:B------:R3:W4:Y:S01]  /*a5b0*/  SYNCS.PHASECHK.TRANS64.TRYWAIT P1, [R21+URZ+0x38850], R12 ;  /* 0x0388500c150075a7 */ /* 0x000722000802017f */
[----:B------:R-:W-:Y:S05]  /*a5c0*/  @!P0 BRA `(.L_x_8694) ;  /* 0x0000000000048947 */ /* 0x000fea0003800000 */
[----:B------:R-:W-:Y:S01]  /*a5d0*/  BPT.TRAP 0x1 ;  /* 0x000000040000795c */ /* 0x000fe20000300000 */
.L_x_8694:
[----:B------:R-:W-:-:S05]  /*a5e0*/  VIADD R0, R18, 0x400 ;  /* 0x0000040012007836 */ /* 0x000fca0000000000 */
[----:B------:R-:W-:-:S04]  /*a5f0*/  SHF.R.U32.HI R0, RZ, 0x4, R0 ;  /* 0x00000004ff007819 */ /* 0x000fc80000011600 */
[----:B------:R-:W-:Y:S01]  /*a600*/  LOP3.LUT R0, R0, 0x3fff, RZ, 0xc0, !PT ;  /* 0x00003fff00007812 */ /* 0x000fe200078ec0ff */
[----:B----4-:R-:W-:Y:S06]  /*a610*/  @P1 BRA `(.L_x_8695) ;  /* 0x0000000000081947 */ /* 0x010fec0003800000 */
[----:B------:R-:W4:Y:S02]  /*a620*/  SYNCS.PHASECHK.TRANS64.TRYWAIT P1, [R21+URZ+0x38850], R12 ;  /* 0x0388500c150075a7 */ /* 0x000f24000802017f */
[----:B----4-:R-:W-:Y:S05]  /*a630*/  @!P1 BRA `(.L_x_8696) ;  /* 0x0000016800849947 */ /* 0x010fea0003800000 */
.L_x_8695:
[----:B------:R-:W-:Y:S05]  /*a640*/  WARPSYNC.ALL ;  /* 0x0000000000007948 */ /* 0x000fea0003800000 */
[----:B------:R-:W-:Y:S01]  /*a650*/  LOP3.LUT R207, R0, 0x10000, RZ, 0xfc, !PT ;  /* 0x0001000000cf7812 */ /* 0x000fe200078efcff */
[----:B------:R-:W-:Y:S01]  /*a660*/  VIADD R0, R18, 0x26400 ;  /* 0x0002640012007836 */ /* 0x000fe20000000000 */
[----:B------:R-:W-:-:S03]  /*a670*/  WARPGROUP.ARRIVE ;  /* 0x00000000000079c5 */ /* 0x000fc60000000000 */
[----:B01-34-:R-:W-:-:S03]  /*a680*/  IMAD R12, R19, 0x1000, R207 ;  /* 0x00001000130c7824 */ /* 0x01bfc600078e02cf */
[----:B------:R-:W0:Y:S01]  /*a690*/  S2R R20, SR_TID.X ;  /* 0x0000000000147919 */ /* 0x000e220000002100 */
[----:B------:R-:W-:Y:S01]  /*a6a0*/  IMAD.MOV.U32 R13, RZ, RZ, 0x40000040 ;  /* 0x40000040ff0d7424 */ /* 0x000fe200078e00ff */
[----:B------:R-:W-:Y:S01]  /*a6b0*/  SHF.R.U32.HI R0, RZ, 0x4, R0 ;  /* 0x00000004ff007819 */ /* 0x000fe20000011600 */
[----:B--2---:R-:W-:Y:S01]  /*a6c0*/  IMAD.MOV.U32 R3, RZ, RZ, 0x40000040 ;  /* 0x40000040ff037424 */ /* 0x004fe200078e00ff */
[C---:B------:R-:W-:Y:S01]  /*a6d0*/  R2UR UR6, R12.reuse ;  /* 0x000000000c0672ca */ /* 0x040fe200000e0000 */
[----:B------:R-:W-:Y:S01]  /*a6e0*/  VIADD R14, R12, 0x2 ;  /* 0x000000020c0e7836 */ /* 0x000fe20000000000 */
[----:B------:R-:W-:Y:S01]  /*a6f0*/  LOP3.LUT R0, R0, 0x3fff, RZ, 0xc0, !PT ;  /* 0x00003fff00007812 */ /* 0x000fe200078ec0ff */
[----:B------:R-:W-:Y:S01]  /*a700*/  IMAD.MOV.U32 R15, RZ, RZ, 0x40000040 ;  /* 0x40000040ff0f7424 */ /* 0x000fe200078e00ff */
[----:B------:R-:W-:Y:S01]  /*a710*/  R2UR UR7, R13 ;  /* 0x000000000d0772ca */ /* 0x000fe200000e0000 */
[----:B------:R-:W-:Y:S01]  /*a720*/  IMAD.MOV.U32 R59, RZ, RZ, 0x40000040 ;  /* 0x40000040ff3b7424 */ /* 0x000fe200078e00ff */
[----:B------:R-:W-:Y:S01]  /*a730*/  LOP3.LUT R2, R0, 0x10000, RZ, 0xfc, !PT ;  /* 0x0001000000027812 */ /* 0x000fe200078efcff */
[----:B------:R-:W-:Y:S01]  /*a740*/  VIADD R57, R12, 0x800 ;  /* 0x000008000c397836 */ /* 0x000fe20000000000 */
[----:B------:R-:W-:Y:S01]  /*a750*/  R2UR UR5, R3 ;  /* 0x00000000030572ca */ /* 0x000fe200000e0000 */
[----:B------:R-:W-:Y:S01]  /*a760*/  IMAD.MOV.U32 R60, RZ, RZ, 0x4 ;  /* 0x00000004ff3c7424 */ /* 0x000fe200078e00ff */
[C---:B------:R-:W-:Y:S01]  /*a770*/  R2UR UR4, R2.reuse ;  /* 0x00000000020472ca */ /* 0x040fe200000e0000 */
[----:B------:R-:W-:-:S02]  /*a780*/  VIADD R58, R2, 0x2 ;  /* 0x00000002023a7836 */ /* 0x000fc40000000000 */
[----:B------:R-:W-:-:S10]  /*a790*/  VIADD R13, R2, 0x800 ;  /* 0x00000800020d7836 */ /* 0x000fd40000000000 */
        /* <DEDUP_REMOVED lines=10> */
[----:B------:R-:W0:Y:S02]  /*a840*/  SHFL.IDX PT, R0, R20, RZ, 0x1f ;  /* 0x00001fff14007589 */ /* 0x000e2400000e0000 */
[----:B0-----:R-:W-:-:S04]  /*a850*/  ISETP.GT.AND P1, PT, R0, 0x7f, PT ;  /* 0x0000007f0000780c */ /* 0x001fc80003f24270 */
        /* <DEDUP_REMOVED lines=181> */
[----:B------:R-:W-:-:S04]  /*b3b0*/  SEL R13, R13, 0x26, P1 ;  /* 0x000000260d0d7807 */ /* 0x000fc80000800000 */
[----:B------:R-:W-:Y:S01]  /*b3c0*/  LOP3.LUT R13, R13, 0x6, RZ, 0xc0, !PT ;  /* 0x000000060d0d7812 */ /* 0x000fe200078ec0ff */
        /* <DEDUP_REMOVED lines=85> */
[----:B------:R-:W-:Y:S02]  /*b920*/  R2UR UR4, R58 ;  /* 0x000000003a0472ca */ /* 0x000fe400000e0000 */
[----:B------:R-:W-:Y:S01]  /*b930*/  R2UR UR5, R59 ;  /* 0x000000003b0572ca */ /* 0x000fe200000e0000 */
[----:B------:R-:W-:Y:S01]  /*b940*/  IMAD.MOV.U32 R59, RZ, RZ, 0x40000040 ;  /* 0x40000040ff3b7424 */ /* 0x000fe200078e00ff */
[----:B------:R-:W-:Y:S01]  /*b950*/  IADD3 R58, R20, R13, RZ ;  /* 0x0000000d143a7210 */ /* 0x000fe20007ffe0ff */
        /* <DEDUP_REMOVED lines=64> */
[----:B------:R-:W-:-:S03]  /*bd60*/  IMAD.MOV.U32 R57, RZ, RZ, 0x40 ;  /* 0x00000040ff397424 */ /* 0x000fc600078e00ff */
[----:B------:R-:W-:Y:S02]  /*bd70*/  SEL R13, R13, 0xf80, P1 ;  /* 0x00000f800d0d7807 */ /* 0x000fe40000800000 */
[----:B------:R-:W-:Y:S01]  /*bd80*/  SEL R0, R57, 0x3e, P1 ;  /* 0x0000003e39007807 */ /* 0x000fe20000800000 */
[----:B------:R-:W-:Y:S02]  /*bd90*/  WARPGROUP.DEPBAR.LE gsb0, 0x0 ;  /* 0x00008000000079c5 */ /* 0x000fe40000010000 */
[----:B------:R-:W-:-:S06]  /*bda0*/  WARPGROUP.ARRIVE ;  /* 0x00000000000079c5 */ /* 0x000fcc0000000000 */
[----:B------:R-:W-:Y:S01]  /*bdb0*/  HGMMA.64x64x16.F32 R24, gdesc[UR4], R24, gsb0 ;  /* 0x00e00000041879f0 */ /* 0x000fe20008000818 */
[----:B------:R-:W-:Y:S02]  /*bdc0*/  R2UR UR6, R14 ;  /* 0x000000000e0672ca */ /* 0x000fe400000e0000 */
[----:B------:R-:W-:Y:S02]  /*bdd0*/  R2UR UR7, R15 ;  /* 0x000000000f0772ca */ /* 0x000fe400000e0000 */
[----:B------:R-:W-:Y:S02]  /*bde0*/  R2UR UR4, R58 ;  /* 0x000000003a0472ca */ /* 0x000fe400000e0000 */
[----:B------:R-:W-:Y:S02]  /*bdf0*/  R2UR UR5, R59 ;  /* 0x000000003b0572ca */ /* 0x000fe400000e0000 */
[----:B------:R-:W-:Y:S02]  /*be00*/  LOP3.LUT R15, R13, 0x1e00, RZ, 0xc0, !PT ;  /* 0x00001e000d0f7812 */ /* 0x000fe400078ec0ff */
[----:B------:R-:W-:-:S04]  /*be10*/  LOP3.LUT R13, R0, 0x6, RZ, 0xc0, !PT ;  /* 0x00000006000d7812 */ /* 0x000fc800078ec0ff */
[CC--:B------:R-:W-:Y:S02]  /*be20*/  IADD3 R14, R13.reuse, R15.reuse, R2 ;  /* 0x0000000f0d0e7210 */ /* 0x0c0fe40007ffe002 */
[----:B------:R-:W-:Y:S01]  /*be30*/  IADD3 R12, R13, R15, R12 ;  /* 0x0000000f0d0c7210 */ /* 0x000fe20007ffe00c */
[----:B------:R-:W-:Y:S02]  /*be40*/  IMAD.MOV.U32 R15, RZ, RZ, 0x40000040 ;  /* 0x40000040ff0f7424 */ /* 0x000fe400078e00ff */
[----:B------:R-:W-:Y:S01]  /*be50*/  IMAD.MOV.U32 R13, RZ, RZ, 0x40000040 ;  /* 0x40000040ff0d7424 */ /* 0x000fe200078e00ff */
        /* <DEDUP_REMOVED lines=13> */
.L_x_8697:
[----:B------:R-:W2:Y:S01]  /*bf30*/  LDL R0, [R1+0x10] ;  /* 0x0000100001007983 */ /* 0x000ea20000100800 */
[----:B------:R-:W0:Y:S01]  /*bf40*/  LDC R12, c[0x0][0x448] ;  /* 0x00011200ff0c7b82 */ /* 0x000e220000000800 */
[----:B------:R-:W-:Y:S01]  /*bf50*/  ULDC UR4, c[0x0][0xa80] ;  /* 0x0002a00000047ab9 */ /* 0x000fe20000000800 */
[----:B------:R-:W-:Y:S01]  /*bf60*/  LOP3.LUT R22, R22, 0xffffffef, RZ, 0xc0, !PT ;  /* 0xffffffef16167812 */ /* 0x000fe200078ec0ff */
[----:B------:R-:W3:Y:S01]  /*bf70*/  LDL R58, [R1] ;  /* 0x00000000013a7983 */ /* 0x000ee20000100800 */
[----:B0-----:R-:W-:-:S13]  /*bf80*/  ISETP.NE.AND P5, PT, R12, 0x1, PT ;  /* 0x000000010c00780c */ /* 0x001fda0003fa5270 */
[----:B------:R-:W0:Y:S01]  /*bf90*/  @P5 LDC R13, c[0x0][0x44c] ;  /* 0x00011300ff0d5b82 */ /* 0x000e220000000800 */
[----:B------:R-:W-:-:S07]  /*bfa0*/  @P5 LOP3.LUT R22, R22, 0x10, RZ, 0xfc, !PT ;  /* 0x0000001016165812 */ /* 0x000fce00078efcff */
[----:B------:R-:W1:Y:S01]  /*bfb0*/  @P5 LDC R15, c[0x0][0x450] ;  /* 0x00011400ff0f5b82 */ /* 0x000e620000000800 */
[----:B--2---:R-:W-:-:S04]  /*bfc0*/  IMAD.IADD R0, R0, 0x1, R213 ;  /* 0x0000000100007824 */ /* 0x004fc800078e02d5 */
[----:B0-----:R-:W-:-:S05]  /*bfd0*/  @P5 IMAD.HI.U32 R12, R0, R13, RZ ;  /* 0x0000000d000c5227 */ /* 0x001fca00078e00ff */
[----:B-1----:R-:W-:-:S05]  /*bfe0*/  @P5 SHF.R.U32.HI R0, RZ, R15, R12 ;  /* 0x0000000fff005219 */ /* 0x002fca000001160c */
[----:B------:R-:W0:Y:S01]  /*bff0*/  SHFL.IDX PT, R14, R0, RZ, 0x1c1f ;  /* 0x001c1fff000e7589 */ /* 0x000e2200000e0000 */
[----:B------:R-:W-:-:S05]  /*c000*/  IMAD R12, R168, -0x40, R57 ;  /* 0xffffffc0a80c7824 */ /* 0x000fca00078e0239 */
[----:B------:R-:W-:Y:S02]  /*c010*/  IADD3 R13, R211, 0x1, R12 ;  /* 0x00000001d30d7810 */ /* 0x000fe40007ffe00c */
[----:B------:R-:W-:Y:S02]  /*c020*/  IADD3 R12, -R193, R12, R211 ;  /* 0x0000000cc10c7210 */ /* 0x000fe40007ffe1d3 */
        /* <DEDUP_REMOVED lines=47> */
[----:B------:R-:W-:Y:S01]  /*c320*/  FMNMX.FTZ R20, R69, R20, !PT ;  /* 0x0000001445147209 */ /* 0x000fe20007810000 */
[----:B------:R-:W0:Y:S03]  /*c330*/  SHFL.IDX PT, R0, R0, 0x1, 0x1c1f ;  /* 0x003c1f0000007f89 */ /* 0x000e2600000e0000 */
[----:B------:R-:W-:-:S05]  /*c340*/  FMNMX.FTZ R20, R53, R20, !PT ;  /* 0x0000001435147209 */ /* 0x000fca0007810000 */
[----:B------:R-:W1:Y:S01]  /*c350*/  SHFL.BFLY PT, R71, R20, 0x2, 0x1f ;  /* 0x0c401f0014477f89 */ /* 0x000e6200000e0000 */
[----:B0-----:R-:W-:-:S04]  /*c360*/  VIADDMNMX R14, R0, R13, R12, PT ;  /* 0x0000000d000e7246 */ /* 0x001fc8000380010c */
[C---:B------:R-:W-:Y:S02]  /*c370*/  ISETP.GT.AND P1, PT, R14.reuse, RZ, PT ;  /* 0x000000ff0e00720c */ /* 0x040fe40003f24270 */
[----:B------:R-:W-:Y:S02]  /*c380*/  ISETP.GT.AND P2, PT, R14, 0x1, PT ;  /* 0x000000010e00780c */ /* 0x000fe40003f44270 */
[----:B-1----:R-:W-:Y:S02]  /*c390*/  FMNMX.FTZ R24, R20, R71, !PT ;  /* 0x0000004714187209 */ /* 0x002fe40007810000 */
[----:B------:R-:W-:Y:S02]  /*c3a0*/  ISETP.GT.AND P3, PT, R14, 0x8, PT ;  /* 0x000000080e00780c */ /* 0x000fe40003f64270 */
[----:B------:R-:W-:Y:S02]  /*c3b0*/  FSEL R71, R26, -INF , P1 ;  /* 0xff8000001a477808 */ /* 0x000fe40000800000 */
        /* <DEDUP_REMOVED lines=15> */
[----:B------:R-:W-:Y:S01]  /*c4b0*/  FMNMX.FTZ R0, R79, R0, !PT ;  /* 0x000000004f007209 */ /* 0x000fe20007810000 */
[----:B------:R-:W0:Y:S01]  /*c4c0*/  SHFL.BFLY PT, R13, R24, 0x1, 0x1f ;  /* 0x0c201f00180d7f89 */ /* 0x000e2200000e0000 */
        /* <DEDUP_REMOVED lines=18> */
[----:B------:R-:W-:Y:S01]  /*c5f0*/  IMAD.U32 R12, RZ, RZ, UR4 ;  /* 0x00000004ff0c7e24 */ /* 0x000fe2000f8e00ff */
[----:B0-----:R-:W-:Y:S02]  /*c600*/  FMNMX.FTZ R13, R24, R13, !PT ;  /* 0x0000000d180d7209 */ /* 0x001fe40007810000 */
[----:B------:R-:W-:Y:S02]  /*c610*/  ISETP.GT.AND P1, PT, R14, 0x38, PT ;  /* 0x000000380e00780c */ /* 0x000fe40003f24270 */
[----:B------:R-:W-:-:S02]  /*c620*/  FSEL R51, R51, -INF , P2 ;  /* 0xff80000033337808 */ /* 0x000fc40001000000 */
[----:B------:R-:W-:Y:S01]  /*c630*/  FMNMX.FTZ R0, R89, R0, !PT ;  /* 0x0000000059007209 */ /* 0x000fe20007810000 */
[----:B------:R-:W-:Y:S01]  /*c640*/  FMUL.FTZ R20, R13, R12 ;  /* 0x0000000c0d147220 */ /* 0x000fe20000410000 */
[----:B------:R-:W-:Y:S02]  /*c650*/  ISETP.GT.AND P2, PT, R14, 0x39, PT ;  /* 0x000000390e00780c */ /* 0x000fe40003f44270 */
[----:B------:R-:W-:Y:S02]  /*c660*/  FSEL R91, R54, -INF , P1 ;  /* 0xff800000365b7808 */ /* 0x000fe40000800000 */
[----:B------:R-:W-:Y:S02]  /*c670*/  FMNMX.FTZ R0, R51, R0, !PT ;  /* 0x0000000033007209 */ /* 0x000fe40007810000 */
[----:B------:R-:W-:Y:S02]  /*c680*/  FSETP.NEU.FTZ.AND P4, PT, R13, -INF , PT ;  /* 0xff8000000d00780b */ /* 0x000fe40003f9d000 */
[----:B------:R-:W-:-:S02]  /*c690*/  FSEL R55, R55, -INF , P2 ;  /* 0xff80000037377808 */ /* 0x000fc40001000000 */
[----:B------:R-:W-:Y:S02]  /*c6a0*/  FMNMX.FTZ R0, R91, R0, !PT ;  /* 0x000000005b007209 */ /* 0x000fe40007810000 */
[----:B------:R-:W-:Y:S02]  /*c6b0*/  FSEL R24, R20, RZ, P4 ;  /* 0x000000ff14187208 */ /* 0x000fe40002000000 */
[----:B------:R-:W-:-:S03]  /*c6c0*/  FMNMX.FTZ R0, R55, R0, !PT ;  /* 0x0000000037007209 */ /* 0x000fc60007810000 */
[-CC-:B------:R-:W-:Y:S01]  /*c6d0*/  FFMA.FTZ R164, R15, R12.reuse, -R24.reuse ;  /* 0x0000000c0fa47223 */ /* 0x180fe20000010818 */
[----:B------:R-:W-:Y:S02]  /*c6e0*/  FFMA.FTZ R15, R25, R12, -R24 ;  /* 0x0000000c190f7223 */ /* 0x000fe40000010818 */
[----:B------:R-:W0:Y:S02]  /*c6f0*/  SHFL.BFLY PT, R25, R0, 0x2, 0x1f ;  /* 0x0c401f0000197f89 */ /* 0x000e2400000e0000 */
[----:B0-----:R-:W-:-:S05]  /*c700*/  FMNMX.FTZ R25, R0, R25, !PT ;  /* 0x0000001900197209 */ /* 0x001fca0007810000 */
[----:B------:R-:W0:Y:S01]  /*c710*/  SHFL.BFLY PT, R20, R25, 0x1, 0x1f ;  /* 0x0c201f0019147f89 */ /* 0x000e2200000e0000 */
[-CC-:B------:R-:W-:Y:S01]  /*c720*/  FFMA.FTZ R166, R57, R12.reuse, -R24.reuse ;  /* 0x0000000c39a67223 */ /* 0x180fe20000010818 */
[----:B------:R-:W-:Y:S01]  /*c730*/  MUFU.EX2 R164, R164 ;  /* 0x000000a400a47308 */ /* 0x000fe20000000800 */
[----:B------:R-:W-:Y:S01]  /*c740*/  FFMA.FTZ R29, R29, R12, -R24 ;  /* 0x0000000c1d1d7223 */ /* 0x000fe20000010818 */
[----:B0-----:R-:W-:-:S04]  /*c750*/  FMNMX.FTZ R20, R25, R20, !PT ;  /* 0x0000001419147209 */ /* 0x001fc80007810000 */
[C---:B------:R-:W-:Y:S01]  /*c760*/  FSETP.NEU.FTZ.AND P1, PT, R20.reuse, -INF , PT ;  /* 0xff8000001400780b */ /* 0x040fe20003f3d000 */
[----:B------:R-:W-:-:S05]  /*c770*/  FMUL.FTZ R0, R20, R12 ;  /* 0x0000000c14007220 */ /* 0x000fca0000410000 */
[----:B------:R-:W-:Y:S01]  /*c780*/  FSEL R26, R0, RZ, P1 ;  /* 0x000000ff001a7208 */ /* 0x000fe20000800000 */
[----:B------:R-:W0:Y:S04]  /*c790*/  MUFU.EX2 R15, R15 ;  /* 0x0000000f000f7308 */ /* 0x000e280000000800 */
[-CC-:B------:R-:W-:Y:S01]  /*c7a0*/  FFMA.FTZ R71, R71, R12.reuse, -R26.reuse ;  /* 0x0000000c47477223 */ /* 0x180fe2000001081a */
[-CC-:B------:R-:W-:Y:S01]  /*c7b0*/  FFMA.FTZ R27, R27, R12.reuse, -R26.reuse ;  /* 0x0000000c1b1b7223 */ /* 0x180fe2000001081a */
[----:B------:R-:W-:-:S03]  /*c7c0*/  FFMA.FTZ R73, R73, R12, -R26 ;  /* 0x0000000c49497223 */ /* 0x000fc6000001081a */
[----:B------:R-:W-:Y:S01]  /*c7d0*/  MUFU.EX2 R28, R27 ;  /* 0x0000001b001c7308 */ /* 0x000fe20000000800 */
[-C--:B------:R-:W-:Y:S01]  /*c7e0*/  FFMA.FTZ R160, R59, R12.reuse, -R24 ;  /* 0x0000000c3ba07223 */ /* 0x080fe20000010818 */
[----:B------:R-:W-:-:S06]  /*c7f0*/  FFMA.FTZ R75, R75, R12, -R26 ;  /* 0x0000000c4b4b7223 */ /* 0x000fcc000001081a */
[----:B------:R-:W1:Y:S01]  /*c800*/  MUFU.EX2 R71, R71 ;  /* 0x0000004700477308 */ /* 0x000e620000000800 */
[-C--:B------:R-:W-:Y:S01]  /*c810*/  FFMA.FTZ R77, R77, R12.reuse, -R26 ;  /* 0x0000000c4d4d7223 */ /* 0x080fe2000001081a */
[----:B------:R-:W-:-:S06]  /*c820*/  FFMA.FTZ R14, R33, R12, -R24 ;  /* 0x0000000c210e7223 */ /* 0x000fcc0000010818 */
[----:B------:R-:W2:Y:S01]  /*c830*/  MUFU.EX2 R166, R166 ;  /* 0x000000a600a67308 */ /* 0x000ea20000000800 */
[----:B------:R-:W-:-:S07]  /*c840*/  IMAD.MOV.U32 R25, RZ, RZ, 0x40000040 ;  /* 0x40000040ff197424 */ /* 0x000fce00078e00ff */
[----:B------:R-:W4:Y:S01]  /*c850*/  MUFU.EX2 R73, R73 ;  /* 0x0000004900497308 */ /* 0x000f220000000800 */
[----:B------:R-:W-:-:S07]  /*c860*/  FFMA.FTZ R79, R79, R12, -R26 ;  /* 0x0000000c4f4f7223 */ /* 0x000fce000001081a */
[----:B------:R-:W5:Y:S01]  /*c870*/  MUFU.EX2 R29, R29 ;  /* 0x0000001d001d7308 */ /* 0x000f620000000800 */
[----:B------:R-:W-:-:S07]  /*c880*/  R2UR UR7, R25 ;  /* 0x00000000190772ca */ /* 0x000fce00000e0000 */
[----:B------:R-:W3:Y:S01]  /*c890*/  MUFU.EX2 R30, R75 ;  /* 0x0000004b001e7308 */ /* 0x000ee20000000800 */
[-CC-:B------:R-:W-:Y:S01]  /*c8a0*/  FFMA.FTZ R162, R61, R12.reuse, -R24.reuse ;  /* 0x0000000c3da27223 */ /* 0x180fe20000010818 */
[----:B------:R-:W-:Y:S01]  /*c8b0*/  FFMA.FTZ R31, R37, R12, -R24 ;  /* 0x0000000c251f7223 */ /* 0x000fe20000010818 */
[----:B0-----:R-:W-:-:S05]  /*c8c0*/  FADD.FTZ R25, R164, R15 ;  /* 0x0000000fa4197221 */ /* 0x001fca0000010000 */
[----:B------:R-:W0:Y:S01]  /*c8d0*/  MUFU.EX2 R160, R160 ;  /* 0x000000a000a07308 */ /* 0x000e220000000800 */
[-CC-:B------:R-:W-:Y:S01]  /*c8e0*/  FFMA.FTZ R156, R63, R12.reuse, -R24.reuse ;  /* 0x0000000c3f9c7223 */ /* 0x180fe20000010818 */
[-CC-:B------:R-:W-:Y:S01]  /*c8f0*/  FFMA.FTZ R33, R41, R12.reuse, -R24.reuse ;  /* 0x0000000c29217223 */ /* 0x180fe20000010818 */
[----:B------:R-:W-:-:S05]  /*c900*/  FFMA.FTZ R158, R65, R12, -R24 ;  /* 0x0000000c419e7223 */ /* 0x000fca0000010818 */
[----:B------:R1:W-:Y:S01]  /*c910*/  MUFU.EX2 R57, R14 ;  /* 0x0000000e00397308 */ /* 0x0003e20000000800 */
[-CC-:B------:R-:W-:Y:S01]  /*c920*/  FFMA.FTZ R35, R45, R12.reuse, -R24.reuse ;  /* 0x0000000c2d237223 */ /* 0x180fe20000010818 */
[-CC-:B------:R-:W-:Y:S01]  /*c930*/  FFMA.FTZ R152, R67, R12.reuse, -R24.reuse ;  /* 0x0000000c43987223 */ /* 0x180fe20000010818 */
[-CC-:B------:R-:W-:Y:S01]  /*c940*/  FFMA.FTZ R37, R49, R12.reuse, -R24.reuse ;  /* 0x0000000c31257223 */ /* 0x180fe20000010818 */
[----:B------:R-:W-:-:S04]  /*c950*/  FFMA.FTZ R154, R69, R12, -R24 ;  /* 0x0000000c459a7223 */ /* 0x000fc80000010818 */
[----:B------:R-:W0:Y:S01]  /*c960*/  MUFU.EX2 R77, R77 ;  /* 0x0000004d004d7308 */ /* 0x000e220000000800 */
[----:B-1----:R-:W-:Y:S01]  /*c970*/  LOP3.LUT R14, R56, 0x2000000, RZ, 0xfc, !PT ;  /* 0x02000000380e7812 */ /* 0x002fe200078efcff */
[-C--:B------:R-:W-:Y:S01]  /*c980*/  FFMA.FTZ R39, R53, R12.reuse, -R24 ;  /* 0x0000000c35277223 */ /* 0x080fe20000010818 */
[-C--:B------:R-:W-:Y:S01]  /*c990*/  FFMA.FTZ R81, R81, R12.reuse, -R26 ;  /* 0x0000000c51517223 */ /* 0x080fe2000001081a */
[----:B------:R-:W-:Y:S01]  /*c9a0*/  FADD.FTZ R36, R71, R28 ;  /* 0x0000001c47247221 */ /* 0x000fe20000010000 */
[----:B------:R-:W-:Y:S02]  /*c9b0*/  IMAD.MOV.U32 R27, RZ, RZ, 0x40000040 ;  /* 0x40000040ff1b7424 */ /* 0x000fe400078e00ff */
[----:B------:R-:W-:Y:S01]  /*c9c0*/  IMAD R24, R19, 0x1000, R14 ;  /* 0x0000100013187824 */ /* 0x000fe200078e020e */
[----:B------:R-:W1:Y:S01]  /*c9d0*/  MUFU.EX2 R32, R79 ;  /* 0x0000004f00207308 */ /* 0x000e620000000800 */
[----:B--2---:R-:W-:Y:S01]  /*c9e0*/  FADD.FTZ R38, R166, R25 ;  /* 0x00000019a6267221 */ /* 0x004fe20000010000 */
        /* <DEDUP_REMOVED lines=10> */
[----:B------:R-:W-:-:S02]  /*ca90*/  VIADD R26, R24, 0x80 ;  /* 0x00000080181a7836 */ /* 0x000fc40000000000 */
[----:B----4-:R-:W-:Y:S01]  /*caa0*/  FADD.FTZ R25, R73, R36 ;  /* 0x0000002449197221 */ /* 0x010fe20000010000 */
[----:B------:R-:W-:Y:S01]  /*cab0*/  R2UR UR11, R27 ;  /* 0x000000001b0b72ca */ /* 0x000fe200000e0000 */
[----:B------:R-:W-:Y:S02]  /*cac0*/  VIADD R0, R21, 0x38840 ;  /* 0x0003884015007836 */ /* 0x000fe40000000000 */
[----:B-----5:R-:W-:Y:S01]  /*cad0*/  FADD.FTZ R27, R29, R38 ;  /* 0x000000261d1b7221 */ /* 0x020fe20000010000 */
[----:B------:R-:W4:Y:S01]  /*cae0*/  MUFU.EX2 R81, R81 ;  /* 0x0000005100517308 */ /* 0x000f220000000800 */
[----:B---3--:R-:W-:Y:S01]  /*caf0*/  FADD.FTZ R38, R30, R25 ;  /* 0x000000191e267221 */ /* 0x008fe20000010000 */
[----:B------:R-:W-:Y:S01]  /*cb00*/  R2UR UR10, R26 ;  /* 0x000000001a0a72ca */ /* 0x000fe200000e0000 */
[----:B------:R-:W-:Y:S02]  /*cb10*/  VIADD R26, R24, 0x100 ;  /* 0x00000100181a7836 */ /* 0x000fe40000000000 */
[----:B0-----:R-:W-:Y:S01]  /*cb20*/  FADD.FTZ R40, R160, R27 ;  /* 0x0000001ba0287221 */ /* 0x001fe20000010000 */
[----:B------:R-:W-:-:S02]  /*cb30*/  PRMT R0, R187, 0x654, R0 ;  /* 0x00000654bb007816 */ /* 0x000fc40000000000 */
[----:B------:R-:W0:Y:S01]  /*cb40*/  MUFU.EX2 R31, R31 ;  /* 0x0000001f001f7308 */ /* 0x000e220000000800 */
[----:B------:R-:W-:Y:S02]  /*cb50*/  IMAD.MOV.U32 R27, RZ, RZ, 0x40000040 ;  /* 0x40000040ff1b7424 */ /* 0x000fe400078e00ff */
[----:B------:R-:W-:-:S05]  /*cb60*/  FADD.FTZ R25, R77, R38 ;  /* 0x000000264d197221 */ /* 0x000fca0000010000 */
[----:B------:R-:W3:Y:S01]  /*cb70*/  MUFU.EX2 R34, R83 ;  /* 0x0000005300227308 */ /* 0x000ee20000000800 */
[----:B------:R-:W-:Y:S01]  /*cb80*/  R2UR UR14, R26 ;  /* 0x000000001a0e72ca */ /* 0x000fe200000e0000 */
[----:B------:R5:W-:Y:S01]  /*cb90*/  SYNCS.ARRIVE.TRANS64.RED.A1T0 RZ, [R0+URZ], RZ ;  /* 0x000000ff00ff79a7 */ /* 0x000be2000810043f */
[----:B------:R-:W-:Y:S01]  /*cba0*/  R2UR UR15, R27 ;  /* 0x000000001b0f72ca */ /* 0x000fe200000e0000 */
[----:B-1----:R-:W-:-:S04]  /*cbb0*/  FADD.FTZ R26, R32, R25 ;  /* 0x00000019201a7221 */ /* 0x002fc80000010000 */
[----:B------:R-:W1:Y:S01]  /*cbc0*/  MUFU.EX2 R156, R156 ;  /* 0x0000009c009c7308 */ /* 0x000e620000000800 */
[----:B------:R-:W-:Y:S01]  /*cbd0*/  FADD.FTZ R27, R57, R40 ;  /* 0x00000028391b7221 */ /* 0x000fe20000010000 */
[----:B------:R-:W-:-:S06]  /*cbe0*/  MOV R25, 0x40000040 ;  /* 0x4000004000197802 */ /* 0x000fcc0000000f00 */
[----:B------:R-:W1:Y:S01]  /*cbf0*/  MUFU.EX2 R85, R85 ;  /* 0x0000005500557308 */ /* 0x000e620000000800 */
[----:B--2---:R-:W-:Y:S01]  /*cc00*/  FADD.FTZ R38, R162, R27 ;  /* 0x0000001ba2267221 */ /* 0x004fe20000010000 */
[----:B------:R-:W-:Y:S01]  /*cc10*/  R2UR UR19, R25 ;  /* 0x00000000191372ca */ /* 0x000fe200000e0000 */
[----:B----4-:R-:W-:-:S05]  /*cc20*/  FADD.FTZ R25, R81, R26 ;  /* 0x0000001a51197221 */ /* 0x010fca0000010000 */
[----:B-----5:R-:W2:Y:S01]  /*cc30*/  MUFU.EX2 R0, R43 ;  /* 0x0000002b00007308 */ /* 0x020ea20000000800 */
[----:B------:R-:W-:Y:S01]  /*cc40*/  F2FP.F16.F32.PACK_AB R164, R15, R164 ;  /* 0x000000a40fa4723e */ /* 0x000fe200000000ff */
[----:B0-----:R-:W-:-:S06]  /*cc50*/  FADD.FTZ R15, R31, R38 ;  /* 0x000000261f0f7221 */ /* 0x001fcc0000010000 */
[----:B------:R-:W0:Y:S01]  /*cc60*/  MUFU.EX2 R33, R33 ;  /* 0x0000002100217308 */ /* 0x000e220000000800 */
[----:B---3--:R-:W-:-:S07]  /*cc70*/  FADD.FTZ R26, R34, R25 ;  /* 0x00000019221a7221 */ /* 0x008fce0000010000 */
[----:B------:R-:W3:Y:S01]  /*cc80*/  MUFU.EX2 R87, R87 ;  /* 0x0000005700577308 */ /* 0x000ee20000000800 */
[----:B-1----:R-:W-:-:S07]  /*cc90*/  FADD.FTZ R38, R156, R15 ;  /* 0x0000000f9c267221 */ /* 0x002fce0000010000 */
[----:B------:R-:W1:Y:S01]  /*cca0*/  MUFU.EX2 R158, R158 ;  /* 0x0000009e009e7308 */ /* 0x000e620000000800 */
[C---:B------:R-:W-:Y:S01]  /*ccb0*/  R2UR UR6, R24.reuse ;  /* 0x00000000180672ca */ /* 0x040fe200000e0000 */
[----:B------:R-:W-:Y:S01]  /*ccc0*/  FADD.FTZ R15, R85, R26 ;  /* 0x0000001a550f7221 */ /* 0x000fe20000010000 */
[----:B------:R-:W-:-:S05]  /*ccd0*/  VIADD R24, R24, 0x180 ;  /* 0x0000018018187836 */ /* 0x000fca0000000000 */
[----:B------:R-:W4:Y:S01]  /*cce0*/  MUFU.EX2 R35, R35 ;  /* 0x0000002300237308 */ /* 0x000f220000000800 */
[----:B--2---:R-:W-:-:S07]  /*ccf0*/  FADD.FTZ R26, R0, R15 ;  /* 0x0000000f001a7221 */ /* 0x004fce0000010000 */
[----:B------:R-:W2:Y:S01]  /*cd00*/  MUFU.EX2 R36, R47 ;  /* 0x0000002f00247308 */ /* 0x000ea20000000800 */
[----:B------:R-:W-:Y:S01]  /*cd10*/  R2UR UR18, R24 ;  /* 0x00000000181272ca */ /* 0x000fe200000e0000 */
[----:B0-----:R-:W-:-:S06]  /*cd20*/  FADD.FTZ R25, R33, R38 ;  /* 0x0000002621197221 */ /* 0x001fcc0000010000 */
[----:B------:R-:W0:Y:S01]  /*cd30*/  MUFU.EX2 R152, R152 ;  /* 0x0000009800987308 */ /* 0x000e220000000800 */
[----:B------:R-:W-:Y:S01]  /*cd40*/  F2FP.F16.F32.PACK_AB R165, R28, R71 ;  /* 0x000000471ca5723e */ /* 0x000fe200000000ff */
[----:B---3--:R-:W-:-:S06]  /*cd50*/  FADD.FTZ R15, R87, R26 ;  /* 0x0000001a570f7221 */ /* 0x008fcc0000010000 */
[----:B------:R-:W3:Y:S01]  /*cd60*/  MUFU.EX2 R89, R89 ;  /* 0x0000005900597308 */ /* 0x000ee20000000800 */
[----:B-1----:R-:W-:-:S07]  /*cd70*/  FADD.FTZ R28, R158, R25 ;  /* 0x000000199e1c7221 */ /* 0x002fce0000010000 */
[----:B------:R-:W1:Y:S01]  /*cd80*/  MUFU.EX2 R37, R37 ;  /* 0x0000002500257308 */ /* 0x000e620000000800 */
[----:B----4-:R-:W-:-:S07]  /*cd90*/  FADD.FTZ R25, R35, R28 ;  /* 0x0000001c23197221 */ /* 0x010fce0000010000 */
[----:B------:R-:W4:Y:S01]  /*cda0*/  MUFU.EX2 R24, R51 ;  /* 0x0000003300187308 */ /* 0x000f220000000800 */
[----:B--2---:R-:W-:-:S07]  /*cdb0*/  FADD.FTZ R28, R36, R15 ;  /* 0x0000000f241c7221 */ /* 0x004fce0000010000 */
[----:B------:R-:W2:Y:S01]  /*cdc0*/  MUFU.EX2 R154, R154 ;  /* 0x0000009a009a7308 */ /* 0x000ea20000000800 */
[----:B------:R-:W-:-:S07]  /*cdd0*/  F2FP.F16.F32.PACK_AB R167, R30, R73 ;  /* 0x000000491ea7723e */ /* 0x000fce00000000ff */
[----:B------:R-:W-:Y:S08]  /*cde0*/  MUFU.EX2 R39, R39 ;  /* 0x0000002700277308 */ /* 0x000ff00000000800 */
[----:B------:R-:W5:Y:S08]  /*cdf0*/  MUFU.EX2 R91, R91 ;  /* 0x0000005b005b7308 */ /* 0x000f700000000800 */
[----:B------:R-:W5:Y:S01]  /*ce00*/  MUFU.EX2 R26, R55 ;  /* 0x00000037001a7308 */ /* 0x000f620000000800 */
[----:B0-----:R-:W-:Y:S01]  /*ce10*/  FADD.FTZ R30, R152, R25 ;  /* 0x00000019981e7221 */ /* 0x001fe20000010000 */
[----:B---3--:R-:W-:Y:S01]  /*ce20*/  FADD.FTZ R15, R89, R28 ;  /* 0x0000001c590f7221 */ /* 0x008fe20000010000 */
[----:B------:R-:W-:-:S02]  /*ce30*/  F2FP.F16.F32.PACK_AB R157, R0, R85 ;  /* 0x00000055009d723e */ /* 0x000fc400000000ff */
[----:B-1----:R-:W-:Y:S01]  /*ce40*/  FADD.FTZ R25, R37, R30 ;  /* 0x0000001e25197221 */ /* 0x002fe20000010000 */
[----:B------:R-:W-:Y:S01]  /*ce50*/  F2FP.F16.F32.PACK_AB R166, R29, R166 ;  /* 0x000000a61da6723e */ /* 0x000fe200000000ff */
[----:B------:R-:W-:Y:S01]  /*ce60*/  BAR.SYNC.DEFER_BLOCKING 0xf, 0x100 ;  /* 0x03c4000000007b1d */ /* 0x000fe20000010000 */
[----:B----4-:R-:W-:Y:S01]  /*ce70*/  FADD.FTZ R0, R24, R15 ;  /* 0x0000000f18007221 */ /* 0x010fe20000010000 */
[----:B------:R-:W-:Y:S01]  /*ce80*/  F2FP.F16.F32.PACK_AB R160, R57, R160 ;  /* 0x000000a039a0723e */ /* 0x000fe200000000ff */
[----:B--2---:R-:W-:Y:S01]  /*ce90*/  FADD.FTZ R28, R154, R25 ;  /* 0x000000199a1c7221 */ /* 0x004fe20000010000 */
[----:B------:R-:W-:Y:S02]  /*cea0*/  F2FP.F16.F32.PACK_AB R161, R32, R77 ;  /* 0x0000004d20a1723e */ /* 0x000fe400000000ff */
[----:B------:R-:W-:Y:S02]  /*ceb0*/  F2FP.F16.F32.PACK_AB R162, R31, R162 ;  /* 0x000000a21fa2723e */ /* 0x000fe400000000ff */
[----:B------:R-:W-:-:S02]  /*cec0*/  F2FP.F16.F32.PACK_AB R163, R34, R81 ;  /* 0x0000005122a3723e */ /* 0x000fc400000000ff */
[----:B------:R-:W-:Y:S02]  /*ced0*/  F2FP.F16.F32.PACK_AB R156, R33, R156 ;  /* 0x0000009c219c723e */ /* 0x000fe400000000ff */
[----:B------:R-:W-:Y:S02]  /*cee0*/  F2FP.F16.F32.PACK_AB R158, R35, R158 ;  /* 0x0000009e239e723e */ /* 0x000fe400000000ff */
[----:B------:R-:W-:Y:S01]  /*cef0*/  F2FP.F16.F32.PACK_AB R159, R36, R87 ;  /* 0x00000057249f723e */ /* 0x000fe200000000ff */
[----:B-----5:R-:W-:Y:S01]  /*cf00*/  FADD.FTZ R15, R91, R0 ;  /* 0x000000005b0f7221 */ /* 0x020fe20000010000 */
[----:B------:R-:W-:Y:S02]  /*cf10*/  F2FP.F16.F32.PACK_AB R152, R37, R152 ;  /* 0x000000982598723e */ /* 0x000fe400000000ff */
[----:B------:R-:W-:Y:S02]  /*cf20*/  F2FP.F16.F32.PACK_AB R153, R24, R89 ;  /* 0x000000591899723e */ /* 0x000fe400000000ff */
[----:B------:R-:W-:-:S02]  /*cf30*/  F2FP.F16.F32.PACK_AB R154, R39, R154 ;  /* 0x0000009a279a723e */ /* 0x000fc400000000ff */
[C---:B------:R-:W-:Y:S01]  /*cf40*/  F2FP.F16.F32.PACK_AB R155, R26.reuse, R91 ;  /* 0x0000005b1a9b723e */ /* 0x040fe200000000ff */
[----:B------:R-:W-:Y:S01]  /*cf50*/  STSM.16.M88.4 [R227+0x36400], R164 ;  /* 0x036400a4e3007844 */ /* 0x000fe20000000200 */
[----:B------:R-:W-:Y:S01]  /*cf60*/  FADD.FTZ R0, R39, R28 ;  /* 0x0000001c27007221 */ /* 0x000fe20000010000 */
[----:B------:R-:W-:Y:S02]  /*cf70*/  FADD.FTZ R15, R26, R15 ;  /* 0x0000000f1a0f7221 */ /* 0x000fe40000010000 */
[----:B------:R0:W-:Y:S04]  /*cf80*/  STSM.16.M88.4 [R58], R160 ;  /* 0x000000a03a007844 */ /* 0x0001e80000000200 */
[----:B------:R1:W-:Y:S04]  /*cf90*/  STSM.16.M88.4 [R228], R156 ;  /* 0x0000009ce4007844 */ /* 0x0003e80000000200 */
[----:B------:R1:W-:Y:S01]  /*cfa0*/  STSM.16.M88.4 [R229], R152 ;  /* 0x00000098e5007844 */ /* 0x0003e20000000200 */
[----:B0-----:R-:W-:-:S06]  /*cfb0*/  WARPGROUP.ARRIVE ;  /* 0x00000000000079c5 */ /* 0x001fcc0000000000 */
        /* <DEDUP_REMOVED lines=24> */
.L_x_8698:
[----:B------:R-:W-:Y:S01]  /*d140*/  VIADD R21, R21, 0x38860 ;  /* 0x0003886015157836 */ /* 0x000fe20000000000 */
[----:B------:R-:W0:Y:S01]  /*d150*/  @P5 LDC R152, c[0x0][0x44c] ;  /* 0x00011300ff985b82 */ /* 0x000e220000000800 */
[----:B------:R-:W-:Y:S01]  /*d160*/  IMAD.MOV.U32 R153, RZ, RZ, R213 ;  /* 0x000000ffff997224 */ /* 0x000fe200078e00d5 */
[----:B------:R-:W-:Y:S01]  /*d170*/  ULDC UR36, c[0x0][0xa80] ;  /* 0x0002a00000247ab9 */ /* 0x000fe20000000800 */
[----:B------:R-:W-:Y:S01]  /*d180*/  ULDC UR37, c[0x0][0xa80] ;  /* 0x0002a00000257ab9 */ /* 0x000fe20000000800 */
[----:B------:R-:W-:Y:S01]  /*d190*/  PRMT R21, R187, 0x654, R21 ;  /* 0x00000654bb157816 */ /* 0x000fe20000000015 */
[----:B------:R-:W-:Y:S03]  /*d1a0*/  BSSY B1, `(.L_x_8699) ;  /* 0x0000397000017945 */ /* 0x000fe60003800000 */
[----:B------:R1:W-:Y:S02]  /*d1b0*/  SYNCS.ARRIVE.TRANS64.RED.A1T0 RZ, [R21+URZ], RZ ;  /* 0x000000ff15ff79a7 */ /* 0x0003e4000810043f */
[----:B-1----:R-:W1:Y:S01]  /*d1c0*/  @P5 LDC R21, c[0x0][0x450] ;  /* 0x00011400ff155b82 */ /* 0x002e620000000800 */
[----:B0-----:R-:W-:-:S05]  /*d1d0*/  @P5 IMAD.HI.U32 R152, R213, R152, RZ ;  /* 0x00000098d5985227 */ /* 0x001fca00078e00ff */
[----:B-1----:R-:W-:-:S04]  /*d1e0*/  @P5 SHF.R.U32.HI R153, RZ, R21, R152 ;  /* 0x00000015ff995219 */ /* 0x002fc80000011698 */
[----:B------:R-:W-:-:S04]  /*d1f0*/  IADD3 R21, R153, R211, -R208 ;  /* 0x000000d399157210 */ /* 0x000fc80007ffe8d0 */
[----:B------:R-:W-:-:S04]  /*d200*/  SHF.R.S32.HI R152, RZ, 0x1f, R21 ;  /* 0x0000001fff987819 */ /* 0x000fc80000011415 */
[----:B------:R-:W-:Y:S01]  /*d210*/  LEA.HI R152, R152, R21, RZ, 0x6 ;  /* 0x0000001598987211 */ /* 0x000fe200078f30ff */
[----:B------:R-:W-:-:S03]  /*d220*/  VIADD R21, R168, 0xfffffffe ;  /* 0xfffffffea8157836 */ /* 0x000fc60000000000 */
[----:B------:R-:W-:-:S04]  /*d230*/  SHF.R.S32.HI R212, RZ, 0x6, R152 ;  /* 0x00000006ffd47819 */ /* 0x000fc80000011498 */
[----:B------:R-:W-:-:S04]  /*d240*/  VIMNMX R212, RZ, R212, !PT ;  /* 0x000000d4ffd47248 */ /* 0x000fc80007fe0100 */
[----:B------:R-:W-:-:S13]  /*d250*/  ISETP.GE.AND P1, PT, R21, R212, PT ;  /* 0x000000d41500720c */ /* 0x000fda0003f26270 */
[----:B------:R-:W-:Y:S05]  /*d260*/  @!P1 BRA `(.L_x_8700) ;  /* 0x0000003800289947 */ /* 0x000fea0003800000 */
[----:B------:R-:W-:Y:S01]  /*d270*/  BSSY B0, `(.L_x_8700) ;  /* 0x0000389000007945 */ /* 0x000fe20003800000 */
[----:B------:R-:W-:Y:S02]  /*d280*/  IMAD.MOV.U32 R199, RZ, RZ, R20 ;  /* 0x000000ffffc77224 */ /* 0x000fe400078e0014 */
[----:B------:R-:W-:Y:S02]  /*d290*/  IMAD.MOV.U32 R197, RZ, RZ, R13 ;  /* 0x000000ffffc57224 */ /* 0x000fe400078e000d */
[----:B------:R-:W-:-:S07]  /*d2a0*/  IMAD.MOV.U32 R198, RZ, RZ, R19 ;  /* 0x000000ffffc67224 */ /* 0x000fce00078e0013 */
.L_x_8713:
[----:B------:R-:W-:-:S05]  /*d2b0*/  VIADD R19, R198, 0x1 ;  /* 0x00000001c6137836 */ /* 0x000fca0000000000 */
[----:B------:R-:W-:-:S04]  /*d2c0*/  ISETP.NE.AND P1, PT, R19, 0x2, PT ;  /* 0x000000021300780c */ /* 0x000fc80003f25270 */
[----:B------:R-:W-:Y:S02]  /*d2d0*/  SEL R12, RZ, 0x1, P1 ;  /* 0x00000001ff0c7807 */ /* 0x000fe40000800000 */
[----:B------:R-:W-:Y:S02]  /*d2e0*/  SEL R19, R19, RZ, P1 ;  /* 0x000000ff13137207 */ /* 0x000fe40000800000 */
[----:B------:R-:W-:Y:S01]  /*d2f0*/  LOP3.LUT R23, R23, R12, RZ, 0x3c, !PT ;  /* 0x0000000c17177212 */ /* 0x000fe200078e3cff */
[----:B0-----:R-:W-:Y:S06]  /*d300*/  @!P0 BRA `(.L_x_8701) ;  /* 0x0000000000048947 */ /* 0x001fec0003800000 */
[----:B------:R-:W-:Y:S01]  /*d310*/  BPT.TRAP 0x1 ;  /* 0x000000040000795c */ /* 0x000fe20000300000 */
.L_x_8701:
[----:B------:R-:W-:Y:S01]  /*d320*/  IMAD R196, R19, 0x8, R18 ;  /* 0x0000000813c47824 */ /* 0x000fe200078e0212 */
[----:B------:R-:W-:-:S04]  /*d330*/  SHF.L.U32 R20, R23, 0x1f, RZ ;  /* 0x0000001f17147819 */ /* 0x000fc800000006ff */
[----:B------:R0:W1:Y:S01]  /*d340*/  SYNCS.PHASECHK.TRANS64.TRYWAIT P1, [R196+URZ+0x38830], R20 ;  /* 0x03883014c40075a7 */ /* 0x000062000802017f */
[----:B------:R-:W-:Y:S05]  /*d350*/  @!P0 BRA `(.L_x_8702) ;  /* 0x0000000000048947 */ /* 0x000fea0003800000 */
[----:B------:R-:W-:Y:S01]  /*d360*/  BPT.TRAP 0x1 ;  /* 0x000000040000795c */ /* 0x000fe20000300000 */
.L_x_8702:
[----:B------:R-:W-:Y:S01]  /*d370*/  BSSY B2, `(.L_x_8703) ;  /* 0x0000006000027945 */ /* 0x000fe20003800000 */
[----:B------:R-:W-:Y:S02]  /*d380*/  IMAD R154, R19, 0x200, R206 ;  /* 0x00000200139a7824 */ /* 0x000fe400078e02ce */
[----:B------:R-:W-:Y:S01]  /*d390*/  IMAD.MOV.U32 R155, RZ, RZ, 0x40000040 ;  /* 0x40000040ff9b7424 */ /* 0x000fe200078e00ff */
[----:B-1----:R-:W-:Y:S06]  /*d3a0*/  @P1 BRA `(.L_x_8704) ;  /* 0x0000000000081947 */ /* 0x002fec0003800000 */
[----:B------:R-:W1:Y:S02]  /*d3b0*/  SYNCS.PHASECHK.TRANS64.TRYWAIT P1, [R196+URZ+0x38830], R20 ;  /* 0x03883014c40075a7 */ /* 0x000e64000802017f */
[----:B-1----:R-:W-:Y:S05]  /*d3c0*/  @!P1 BRA `(.L_x_8705) ;  /* 0x0000013c00349947 */ /* 0x002fea0003800000 */
.L_x_8704:
[----:B------:R-:W-:Y:S05]  /*d3d0*/  BSYNC B2 ;  /* 0x0000000000027941 */ /* 0x000fea0003800000 */
.L_x_8703:
        /* <DEDUP_REMOVED lines=36> */
.L_x_8706:
[----:B------:R2:W3:Y:S01]  /*d620*/  SYNCS.PHASECHK.TRANS64.TRYWAIT P1, [R196+URZ+0x38850], R20 ;  /* 0x03885014c40075a7 */ /* 0x0004e2000802017f */
[----:B------:R-:W-:Y:S05]  /*d630*/  @!P0 BRA `(.L_x_8707) ;  /* 0x0000000000048947 */ /* 0x000fea0003800000 */
[----:B------:R-:W-:Y:S01]  /*d640*/  BPT.TRAP 0x1 ;  /* 0x000000040000795c */ /* 0x000fe20000300000 */
.L_x_8707:
[----:B------:R-:W-:Y:S04]  /*d650*/  BSSY B2, `(.L_x_8708) ;  /* 0x0000004000027945 */ /* 0x000fe80003800000 */
[----:B---3--:R-:W-:Y:S05]  /*d660*/  @P1 BRA `(.L_x_8709) ;  /* 0x0000000000081947 */ /* 0x008fea0003800000 */
[----:B------:R-:W3:Y:S02]  /*d670*/  SYNCS.PHASECHK.TRANS64.TRYWAIT P1, [R196+URZ+0x38850], R20 ;  /* 0x03885014c40075a7 */ /* 0x000ee4000802017f */
[----:B---3--:R-:W-:Y:S05]  /*d680*/  @!P1 BRA `(.L_x_8710) ;  /* 0x0000013800989947 */ /* 0x008fea0003800000 */
.L_x_8709:
[----:B------:R-:W-:Y:S05]  /*d690*/  BSYNC B2 ;  /* 0x0000000000027941 */ /* 0x000fea0003800000 */
.L_x_8708:
[----:B------:R-:W-:Y:S01]  /*d6a0*/  IMAD R200, R19, 0x1000, R207 ;  /* 0x0000100013c87824 */ /* 0x000fe200078e02cf */
[----:B------:R-:W-:Y:S01]  /*d6b0*/  R2UR UR4, R2 ;  /* 0x00000000020472ca */ /* 0x000fe200000e0000 */
[----:B------:R-:W-:Y:S01]  /*d6c0*/  IMAD.MOV.U32 R201, RZ, RZ, 0x40000040 ;  /* 0x40000040ffc97424 */ /* 0x000fe200078e00ff */
[----:B------:R-:W-:Y:S01]  /*d6d0*/  R2UR UR5, R3 ;  /* 0x00000000030572ca */ /* 0x000fe200000e0000 */
[----:B------:R-:W-:Y:S01]  /*d6e0*/  WARPGROUP.ARRIVE ;  /* 0x00000000000079c5 */ /* 0x000fe20000000000 */
[----:B------:R-:W-:Y:S01]  /*d6f0*/  R2UR UR6, R200 ;  /* 0x00000000c80672ca */ /* 0x000fe200000e0000 */
[----:B------:R-:W-:Y:S01]  /*d700*/  VIADD R12, R2, 0x2 ;  /* 0x00000002020c7836 */ /* 0x000fe20000000000 */
[----:B------:R-:W-:Y:S01]  /*d710*/  R2UR UR7, R201 ;  /* 0x00000000c90772ca */ /* 0x000fe200000e0000 */
[----:B------:R-:W-:Y:S02]  /*d720*/  IMAD.MOV.U32 R13, RZ, RZ, 0x40000040 ;  /* 0x40000040ff0d7424 */ /* 0x000fe400078e00ff */
[----:B------:R-:W4:Y:S01]  /*d730*/  S2R R202, SR_TID.X ;  /* 0x0000000000ca7919 */ /* 0x000f220000002100 */
[----:B------:R-:W-:-:S02]  /*d740*/  VIADD R201, R200, 0x800 ;  /* 0x00000800c8c97836 */ /* 0x000fc40000000000 */
[----:B------:R-:W-:Y:S02]  /*d750*/  VIADD R204, R2, 0x800 ;  /* 0x0000080002cc7836 */ /* 0x000fe40000000000 */
[----:B------:R-:W-:Y:S02]  /*d760*/  IMAD.MOV.U32 R203, RZ, RZ, 0x40000040 ;  /* 0x40000040ffcb7424 */ /* 0x000fe400078e00ff */
[----:B------:R-:W-:-:S03]  /*d770*/  IMAD.MOV.U32 R205, RZ, RZ, 0xa00 ;  /* 0x00000a00ffcd7424 */ /* 0x000fc600078e00ff */
        /* <DEDUP_REMOVED lines=9> */
[----:B----4-:R-:W-:Y:S01]  /*d810*/  SHF.R.U32.HI R202, RZ, 0x7, R202 ;  /* 0x00000007ffca7819 */ /* 0x010fe200000116ca */
        /* <DEDUP_REMOVED lines=40> */
[----:B------:R-:W-:Y:S02]  /*daa0*/  R2UR UR6, R12 ;  /* 0x000000000c0672ca */ /* 0x000fe400000e0000 */
[----:B------:R-:W-:Y:S01]  /*dab0*/  R2UR UR7, R13 ;  /* 0x000000000d0772ca */ /* 0x000fe200000e0000 */
[----:B------:R-:W-:Y:S01]  /*dac0*/  IMAD.MOV.U32 R13, RZ, RZ, 0x40000040 ;  /* 0x40000040ff0d7424 */ /* 0x000fe200078e00ff */
[----:B------:R-:W-:Y:S01]  /*dad0*/  IADD3 R12, R2, 0x204, RZ ;  /* 0x00000204020c7810 */ /* 0x000fe20007ffe0ff */
        /* <DEDUP_REMOVED lines=105> */
[----:B------:R-:W-:Y:S02]  /*e170*/  MOV R13, 0x40000040 ;  /* 0x40000040000d7802 */ /* 0x000fe40000000f00 */
[----:B------:R-:W-:Y:S02]  /*e180*/  R2UR UR6, R12 ;  /* 0x000000000c0672ca */ /* 0x000fe400000e0000 */
[----:B------:R-:W-:Y:S01]  /*e190*/  R2UR UR7, R13 ;  /* 0x000000000d0772ca */ /* 0x000fe200000e0000 */
[----:B------:R-:W4:Y:S01]  /*e1a0*/  SHFL.IDX PT, R12, R202, RZ, 0x1f ;  /* 0x00001fffca0c7589 */ /* 0x000f2200000e0000 */
[----:B------:R-:W-:Y:S01]  /*e1b0*/  IMAD.MOV.U32 R13, RZ, RZ, 0x40000040 ;  /* 0x40000040ff0d7424 */ /* 0x000fe200078e00ff */
[----:B----4-:R-:W-:-:S04]  /*e1c0*/  ISETP.GT.AND P1, PT, R12, 0x7f, PT ;  /* 0x0000007f0c00780c */ /* 0x010fc80003f24270 */
[----:B0123--:R-:W-:Y:S02]  /*e1d0*/  SEL R20, RZ, 0x2, !P1 ;  /* 0x00000002ff147807 */ /* 0x00ffe40004800000 */
[----:B------:R-:W-:-:S03]  /*e1e0*/  SEL R205, R205, 0x980, P1 ;  /* 0x00000980cdcd7807 */ /* 0x000fc60000800000 */
[----:B------:R-:W-:Y:S01]  /*e1f0*/  IMAD.IADD R12, R20, 0x1, R201 ;  /* 0x00000001140c7824 */ /* 0x000fe200078e02c9 */
[----:B------:R-:W-:Y:S01]  /*e200*/  LOP3.LUT R205, R205, 0xa00, RZ, 0xc0, !PT ;  /* 0x00000a00cdcd7812 */ /* 0x000fe200078ec0ff */
[----:B------:R-:W-:Y:S02]  /*e210*/  WARPGROUP.DEPBAR.LE gsb0, 0x0 ;  /* 0x00008000000079c5 */ /* 0x000fe40000010000 */
[----:B------:R-:W-:-:S06]  /*e220*/  WARPGROUP.ARRIVE ;  /* 0x00000000000079c5 */ /* 0x000fcc0000000000 */
[----:B------:R-:W-:Y:S01]  /*e230*/  HGMMA.64x64x16.F32 R152, gdesc[UR4], R152, gsb0 ;  /* 0x00e00000049879f0 */ /* 0x000fe20008000898 */
[----:B------:R-:W-:Y:S01]  /*e240*/  R2UR UR6, R12 ;  /* 0x000000000c0672ca */ /* 0x000fe200000e0000 */
[----:B------:R-:W-:Y:S01]  /*e250*/  IMAD.IADD R12, R204, 0x1, R20 ;  /* 0x00000001cc0c7824 */ /* 0x000fe200078e0214 */
[----:B------:R-:W-:Y:S01]  /*e260*/  R2UR UR7, R13 ;  /* 0x000000000d0772ca */ /* 0x000fe200000e0000 */
[----:B------:R-:W-:-:S03]  /*e270*/  IMAD.MOV.U32 R13, RZ, RZ, 0x40000040 ;  /* 0x40000040ff0d7424 */ /* 0x000fc600078e00ff */
[----:B------:R-:W-:Y:S01]  /*e280*/  R2UR UR4, R12 ;  /* 0x000000000c0472ca */ /* 0x000fe200000e0000 */
[----:B------:R-:W-:Y:S01]  /*e290*/  IMAD.MOV.U32 R12, RZ, RZ, 0x4 ;  /* 0x00000004ff0c7424 */ /* 0x000fe200078e00ff */
[----:B------:R-:W-:-:S04]  /*e2a0*/  R2UR UR5, R13 ;  /* 0x000000000d0572ca */ /* 0x000fc800000e0000 */
[C---:B------:R-:W-:Y:S02]  /*e2b0*/  SEL R13, R12.reuse, 0x2, P1 ;  /* 0x000000020c0d7807 */ /* 0x040fe40000800000 */
[----:B------:R-:W-:-:S03]  /*e2c0*/  SEL R12, R12, 0x6, !P1 ;  /* 0x000000060c0c7807 */ /* 0x000fc60004800000 */
[----:B------:R-:W-:Y:S01]  /*e2d0*/  IMAD.IADD R202, R201, 0x1, R13 ;  /* 0x00000001c9ca7824 */ /* 0x000fe200078e020d */
        /* <DEDUP_REMOVED lines=21> */
[----:B------:R-:W-:Y:S01]  /*e430*/  VIADD R201, R2, 0xa00 ;  /* 0x00000a0002c97836 */ /* 0x000fe20000000000 */
[----:B------:R-:W-:Y:S02]  /*e440*/  R2UR UR6, R202 ;  /* 0x00000000ca0672ca */ /* 0x000fe400000e0000 */
[----:B------:R-:W-:Y:S01]  /*e450*/  R2UR UR7, R203 ;  /* 0x00000000cb0772ca */ /* 0x000fe200000e0000 */
[----:B------:R-:W-:Y:S01]  /*e460*/  IMAD.MOV.U32 R203, RZ, RZ, 0x40000040 ;  /* 0x40000040ffcb7424 */ /* 0x000fe200078e00ff */
[----:B------:R-:W-:-:S02]  /*e470*/  IADD3 R202, R204, R205, R2 ;  /* 0x000000cdccca7210 */ /* 0x000fc40007ffe002 */
        /* <DEDUP_REMOVED lines=10> */
[----:B------:R-:W-:Y:S01]  /*e520*/  VIADD R204, R200, 0xa00 ;  /* 0x00000a00c8cc7836 */ /* 0x000fe20000000000 */
[----:B------:R-:W-:Y:S01]  /*e530*/  R2UR UR7, R205 ;  /* 0x00000000cd0772ca */ /* 0x000fe200000e0000 */
        /* <DEDUP_REMOVED lines=25> */
[----:B------:R-:W-:Y:S01]  /*e6d0*/  VIADD R201, R2, 0xc00 ;  /* 0x00000c0002c97836 */ /* 0x000fe20000000000 */
[----:B------:R-:W-:Y:S02]  /*e6e0*/  WARPGROUP.DEPBAR.LE gsb0, 0x0 ;  /* 0x00008000000079c5 */ /* 0x000fe40000010000 */
[----:B------:R-:W-:-:S07]  /*e6f0*/  WARPGROUP.ARRIVE ;  /* 0x00000000000079c5 */ /* 0x000fce0000000000 */
        /* <DEDUP_REMOVED lines=23> */
[----:B------:R-:W-:Y:S01]  /*e870*/  IMAD.MOV.U32 R205, RZ, RZ, 0xe00 ;  /* 0x00000e00ffcd7424 */ /* 0x000fe200078e00ff */
[----:B------:R-:W-:-:S04]  /*e880*/  IADD3 R202, R201, R20, RZ ;  /* 0x00000014c9ca7210 */ /* 0x000fc80007ffe0ff */
        /* <DEDUP_REMOVED lines=51> */
[----:B------:R-:W-:Y:S02]  /*ebc0*/  WARPGROUP.DEPBAR.LE gsb0, 0x0 ;  /* 0x00008000000079c5 */ /* 0x000fe40000010000 */
[----:B------:R-:W-:-:S10]  /*ebd0*/  WARPGROUP.ARRIVE ;  /* 0x00000000000079c5 */ /* 0x000fd40000000000 */
        /* <DEDUP_REMOVED lines=15> */
[----:B------:R-:W-:Y:S02]  /*ecd0*/  IMAD.MOV.U32 R203, RZ, RZ, 0x40000040 ;  /* 0x40000040ffcb7424 */ /* 0x000fe400078e00ff */
[----:B------:R-:W-:Y:S01]  /*ece0*/  IMAD.MOV.U32 R13, RZ, RZ, 0x40000040 ;  /* 0x40000040ff0d7424 */ /* 0x000fe200078e00ff */
[----:B------:R-:W-:Y:S01]  /*ecf0*/  R2UR UR6, R202 ;  /* 0x00000000ca0672ca */ /* 0x000fe200000e0000 */
[----:B------:R-:W-:Y:S01]  /*ed00*/  IMAD.IADD R202, R204, 0x1, R12 ;  /* 0x00000001ccca7824 */ /* 0x000fe200078e020c */
[----:B------:R-:W-:Y:S01]  /*ed10*/  R2UR UR7, R203 ;  /* 0x00000000cb0772ca */ /* 0x000fe200000e0000 */
[----:B------:R-:W-:-:S02]  /*ed20*/  IMAD.IADD R12, R12, 0x1, R201 ;  /* 0x000000010c0c7824 */ /* 0x000fc400078e02c9 */
[----:B------:R-:W-:Y:S02]  /*ed30*/  IMAD.MOV.U32 R203, RZ, RZ, 0x40000040 ;  /* 0x40000040ffcb7424 */ /* 0x000fe400078e00ff */
[----:B------:R-:W-:-:S05]  /*ed40*/  IMAD.MOV.U32 R201, RZ, RZ, 0x40 ;  /* 0x00000040ffc97424 */ /* 0x000fca00078e00ff */
[----:B------:R-:W-:-:S04]  /*ed50*/  SEL R201, R201, 0x3e, P1 ;  /* 0x0000003ec9c97807 */ /* 0x000fc80000800000 */
[----:B------:R-:W-:Y:S01]  /*ed60*/  LOP3.LUT R201, R201, 0x6, RZ, 0xc0, !PT ;  /* 0x00000006c9c97812 */ /* 0x000fe200078ec0ff */
[----:B------:R-:W-:Y:S02]  /*ed70*/  WARPGROUP.DEPBAR.LE gsb0, 0x0 ;  /* 0x00008000000079c5 */ /* 0x000fe40000010000 */
[----:B------:R-:W-:-:S06]  /*ed80*/  WARPGROUP.ARRIVE ;  /* 0x00000000000079c5 */ /* 0x000fcc0000000000 */
[----:B------:R-:W-:Y:S01]  /*ed90*/  HGMMA.64x64x16.F32 R152, gdesc[UR4], R152, gsb0 ;  /* 0x00e00000049879f0 */ /* 0x000fe20008000898 */
[----:B------:R-:W-:Y:S02]  /*eda0*/  R2UR UR4, R202 ;  /* 0x00000000ca0472ca */ /* 0x000fe400000e0000 */
[----:B------:R-:W-:Y:S02]  /*edb0*/  R2UR UR5, R203 ;  /* 0x00000000cb0572ca */ /* 0x000fe400000e0000 */
[----:B------:R-:W-:Y:S02]  /*edc0*/  R2UR UR6, R12 ;  /* 0x000000000c0672ca */ /* 0x000fe400000e0000 */
[----:B------:R-:W-:Y:S01]  /*edd0*/  R2UR UR7, R13 ;  /* 0x000000000d0772ca */ /* 0x000fe200000e0000 */
[----:B------:R-:W-:-:S05]  /*ede0*/  IMAD.MOV.U32 R13, RZ, RZ, 0x1000 ;  /* 0x00001000ff0d7424 */ /* 0x000fca00078e00ff */
[----:B------:R-:W-:-:S04]  /*edf0*/  SEL R13, R13, 0xf80, P1 ;  /* 0x00000f800d0d7807 */ /* 0x000fc80000800000 */
        /* <DEDUP_REMOVED lines=18> */
.L_x_8711:
[----:B------:R-:W2:Y:S01]  /*ef20*/  LDL R12, [R1+0x10] ;  /* 0x00001000010c7983 */ /* 0x000ea20000100800 */
[----:B------:R-:W0:Y:S03]  /*ef30*/  LDC R13, c[0x0][0x448] ;  /* 0x00011200ff0d7b82 */ /* 0x000e260000000800 */
[----:B------:R-:W3:Y:S01]  /*ef40*/  LDL R202, [R1] ;  /* 0x0000000001ca7983 */ /* 0x000ee20000100800 */
[----:B0-----:R-:W-:-:S13]  /*ef50*/  ISETP.NE.AND P1, PT, R13, 0x1, PT ;  /* 0x000000010d00780c */ /* 0x001fda0003f25270 */
[----:B------:R-:W0:Y:S08]  /*ef60*/  @P1 LDC R20, c[0x0][0x44c] ;  /* 0x00011300ff141b82 */ /* 0x000e300000000800 */
[----:B------:R-:W1:Y:S01]  /*ef70*/  @P1 LDC R13, c[0x0][0x450] ;  /* 0x00011400ff0d1b82 */ /* 0x000e620000000800 */
[----:B--2---:R-:W-:-:S04]  /*ef80*/  IMAD.IADD R12, R12, 0x1, R213 ;  /* 0x000000010c0c7824 */ /* 0x004fc800078e02d5 */
[----:B0-----:R-:W-:-:S05]  /*ef90*/  @P1 IMAD.HI.U32 R20, R12, R20, RZ ;  /* 0x000000140c141227 */ /* 0x001fca00078e00ff */
[----:B-1----:R-:W-:-:S05]  /*efa0*/  @P1 SHF.R.U32.HI R12, RZ, R13, R20 ;  /* 0x0000000dff0c1219 */ /* 0x002fca0000011614 */
[----:B------:R-:W-:Y:S04]  /*efb0*/  SHFL.IDX PT, R13, R12, RZ, 0x1c1f ;  /* 0x001c1fff0c0d7589 */ /* 0x000fe800000e0000 */
[----:B------:R-:W0:Y:S01]  /*efc0*/  SHFL.IDX PT, R12, R12, 0x1, 0x1c1f ;  /* 0x003c1f000c0c7f89 */ /* 0x000e2200000e0000 */
[----:B------:R-:W-:-:S04]  /*efd0*/  IMAD.MOV.U32 R20, RZ, RZ, -0x40 ;  /* 0xffffffc0ff147424 */ /* 0x000fc800078e00ff */
[----:B------:R-:W-:-:S05]  /*efe0*/  IMAD R20, R21, R20, 0x1 ;  /* 0x0000000115147424 */ /* 0x000fca00078e0214 */
[----:B------:R-:W-:-:S05]  /*eff0*/  IADD3 R20, R211, R20, -R193 ;  /* 0x00000014d3147210 */ /* 0x000fca0007ffe8c1 */
[----:B------:R-:W-:-:S05]  /*f000*/  IMAD.IADD R20, R20, 0x1, -R208 ;  /* 0x0000000114147824 */ /* 0x000fca00078e0ad0 */
[----:B0-----:R-:W-:-:S04]  /*f010*/  IADD3 R12, R20, R12, RZ ;  /* 0x0000000c140c7210 */ /* 0x001fc80007ffe0ff */
[----:B------:R-:W-:-:S04]  /*f020*/  ISETP.GT.AND P6, PT, R12, RZ, PT ;  /* 0x000000ff0c00720c */ /* 0x000fc80003fc4270 */
[----:B------:R-:W-:Y:S02]  /*f030*/  FSEL R154, R154, -INF , P6 ;  /* 0xff8000009a9a7808 */ /* 0x000fe40003000000 */
[----:B------:R-:W-:-:S04]  /*f040*/  ISETP.GT.AND P6, PT, R12, 0x1, PT ;  /* 0x000000010c00780c */ /* 0x000fc80003fc4270 */
        /* <DEDUP_REMOVED lines=27> */
[----:B------:R-:W-:Y:S02]  /*f200*/  ISETP.GT.AND P6, PT, R12, 0x39, PT ;  /* 0x000000390c00780c */ /* 0x000fe40003fc4270 */
        /* <DEDUP_REMOVED lines=14> */
[----:B------:R-:W-:Y:S02]  /*f2f0*/  FSEL R183, R183, -INF , P6 ;  /* 0xff800000b7b77808 */ /* 0x000fe40003000000 */
[----:B------:R-:W-:-:S04]  /*f300*/  FMNMX.FTZ R12, R182, R12, !PT ;  /* 0x0000000cb60c7209 */ /* 0x000fc80007810000 */
[----:B------:R-:W-:Y:S01]  /*f310*/  FMNMX.FTZ R12, R183, R12, !PT ;  /* 0x0000000cb70c7209 */ /* 0x000fe20007810000 */
[----:B------:R-:W-:-:S04]  /*f320*/  IMAD.IADD R13, R20, 0x1, R13 ;  /* 0x00000001140d7824 */ /* 0x000fc800078e020d */
[----:B------:R-:W0:Y:S02]  /*f330*/  SHFL.BFLY PT, R20, R12, 0x2, 0x1f ;  /* 0x0c401f000c147f89 */ /* 0x000e2400000e0000 */
[----:B0-----:R-:W-:-:S05]  /*f340*/  FMNMX.FTZ R20, R12, R20, !PT ;  /* 0x000000140c147209 */ /* 0x001fca0007810000 */
[----:B------:R-:W0:Y:S01]  /*f350*/  SHFL.BFLY PT, R12, R20, 0x1, 0x1f ;  /* 0x0c201f00140c7f89 */ /* 0x000e2200000e0000 */
[----:B------:R-:W-:-:S04]  /*f360*/  ISETP.GT.AND P1, PT, R13, 0x1, PT ;  /* 0x000000010d00780c */ /* 0x000fc80003f24270 */
[----:B------:R-:W-:Y:S02]  /*f370*/  FSEL R200, R153, -INF , P1 ;  /* 0xff80000099c87808 */ /* 0x000fe40000800000 */
[----:B0-----:R-:W-:-:S04]  /*f380*/  FMNMX.FTZ R20, R20, R12, !PT ;  /* 0x0000000c14147209 */ /* 0x001fc80007810000 */
[----:B------:R-:W-:-:S04]  /*f390*/  FSETP.NEU.FTZ.AND P6, PT, R20, -INF , PT ;  /* 0xff8000001400780b */ /* 0x000fc80003fdd000 */
[----:B------:R-:W-:-:S05]  /*f3a0*/  FSEL R12, R20, RZ, P6 ;  /* 0x000000ff140c7208 */ /* 0x000fca0003000000 */
[----:B------:R-:W-:Y:S01]  /*f3b0*/  FADD.FTZ R199, -R12, R199 ;  /* 0x000000c70cc77221 */ /* 0x000fe20000010100 */
[----:B------:R-:W-:-:S04]  /*f3c0*/  IMAD.U32 R12, RZ, RZ, UR37 ;  /* 0x00000025ff0c7e24 */ /* 0x000fc8000f8e00ff */
[----:B------:R-:W-:Y:S01]  /*f3d0*/  FMUL.FTZ R153, R20, R12 ;  /* 0x0000000c14997220 */ /* 0x000fe20000410000 */
[----:B------:R-:W-:-:S04]  /*f3e0*/  LOP3.LUT R22, R22, 0xfff7ffff, RZ, 0xc0, !PT ;  /* 0xfff7ffff16167812 */ /* 0x000fc800078ec0ff */
[----:B------:R-:W-:Y:S02]  /*f3f0*/  FSEL R153, R153, RZ, P6 ;  /* 0x000000ff99997208 */ /* 0x000fe40003000000 */
[----:B------:R-:W-:Y:S02]  /*f400*/  @P0 LOP3.LUT R22, R22, 0x80000, RZ, 0xfc, !PT ;  /* 0x0008000016160812 */ /* 0x000fe400078efcff */
[----:B------:R-:W-:Y:S01]  /*f410*/  ISETP.GT.AND P0, PT, R13, 0x21, PT ;  /* 0x000000210d00780c */ /* 0x000fe20003f04270 */
[-CC-:B------:R-:W-:Y:S01]  /*f420*/  FFMA.FTZ R201, R174, R12.reuse, -R153.reuse ;  /* 0x0000000caec97223 */ /* 0x180fe20000010899 */
[-C--:B------:R-:W-:Y:S01]  /*f430*/  FMUL.FTZ R174, R199, R12.reuse ;  /* 0x0000000cc7ae7220 */ /* 0x080fe20000410000 */
[-CC-:B------:R-:W-:Y:S01]  /*f440*/  FFMA.FTZ R154, R154, R12.reuse, -R153.reuse ;  /* 0x0000000c9a9a7223 */ /* 0x180fe20000010899 */
[----:B------:R-:W-:Y:S01]  /*f450*/  ISETP.GT.AND P5, PT, R13, 0x8, PT ;  /* 0x000000080d00780c */ /* 0x000fe20003fa4270 */
        /* <DEDUP_REMOVED lines=15> */
[----:B------:R-:W-:-:S02]  /*f550*/  FSEL R156, R156, -INF , P5 ;  /* 0xff8000009c9c7808 */ /* 0x000fc40002800000 */
[----:B------:R-:W-:Y:S02]  /*f560*/  ISETP.GT.AND P5, PT, R13, 0x29, PT ;  /* 0x000000290d00780c */ /* 0x000fe40003fa4270 */
[----:B------:R-:W-:-:S03]  /*f570*/  LOP3.LUT R22, R22, 0xffefffff, RZ, 0xc0, !PT ;  /* 0xffefffff16167812 */ /* 0x000fc600078ec0ff */
[----:B------:R-:W0:Y:S01]  /*f580*/  MUFU.EX2 R153, R154 ;  /* 0x0000009a00997308 */ /* 0x000e220000000800 */
[----:B------:R-:W-:Y:S02]  /*f590*/  ISETP.GT.AND P2, PT, R13, RZ, PT ;  /* 0x000000ff0d00720c */ /* 0x000fe40003f44270 */
[----:B------:R-:W-:-:S05]  /*f5a0*/  @P0 LOP3.LUT R22, R22, 0x100000, RZ, 0xfc, !PT ;  /* 0x0010000016160812 */ /* 0x000fca00078efcff */
[----:B------:R-:W1:Y:S01]  /*f5b0*/  MUFU.EX2 R155, R155 ;  /* 0x0000009b009b7308 */ /* 0x000e620000000800 */
[----:B------:R-:W-:Y:S02]  /*f5c0*/  FSEL R152, R152, -INF , P2 ;  /* 0xff80000098987808 */ /* 0x000fe40001000000 */
[C---:B------:R-:W-:Y:S02]  /*f5d0*/  ISETP.GT.AND P4, PT, R13.reuse, 0x9, PT ;  /* 0x000000090d00780c */ /* 0x040fe40003f84270 */
[C---:B------:R-:W-:Y:S02]  /*f5e0*/  ISETP.GT.AND P3, PT, R13.reuse, 0x10, PT ;  /* 0x000000100d00780c */ /* 0x040fe40003f64270 */
[C---:B------:R-:W-:Y:S02]  /*f5f0*/  ISETP.GT.AND P2, PT, R13.reuse, 0x11, PT ;  /* 0x000000110d00780c */ /* 0x040fe40003f44270 */
[----:B------:R-:W-:Y:S02]  /*f600*/  ISETP.GT.AND P1, PT, R13, 0x18, PT ;  /* 0x000000180d00780c */ /* 0x000fe40003f24270 */
[----:B------:R-:W-:-:S02]  /*f610*/  LOP3.LUT R22, R22, 0xffdfffff, RZ, 0xc0, !PT ;  /* 0xffdfffff16167812 */ /* 0x000fc400078ec0ff */
[----:B------:R-:W-:Y:S02]  /*f620*/  FSEL R157, R157, -INF , P4 ;  /* 0xff8000009d9d7808 */ /* 0x000fe40002000000 */
[----:B------:R-:W-:Y:S02]  /*f630*/  FSEL R160, R160, -INF , P3 ;  /* 0xff800000a0a07808 */ /* 0x000fe40001800000 */
[----:B------:R-:W-:Y:S02]  /*f640*/  FSEL R161, R161, -INF , P2 ;  /* 0xff800000a1a17808 */ /* 0x000fe40001000000 */
[----:B------:R-:W-:Y:S02]  /*f650*/  FSEL R164, R164, -INF , P1 ;  /* 0xff800000a4a47808 */ /* 0x000fe40000800000 */
[----:B------:R-:W-:Y:S02]  /*f660*/  @P5 LOP3.LUT R22, R22, 0x200000, RZ, 0xfc, !PT ;  /* 0x0020000016165812 */ /* 0x000fe400078efcff */
[----:B------:R-:W-:-:S02]  /*f670*/  ISETP.GT.AND P4, PT, R13, 0x30, PT ;  /* 0x000000300d00780c */ /* 0x000fc40003f84270 */
[C---:B------:R-:W-:Y:S02]  /*f680*/  ISETP.GT.AND P3, PT, R13.reuse, 0x31, PT ;  /* 0x000000310d00780c */ /* 0x040fe40003f64270 */
[C---:B------:R-:W-:Y:S02]  /*f690*/  ISETP.GT.AND P2, PT, R13.reuse, 0x38, PT ;  /* 0x000000380d00780c */ /* 0x040fe40003f44270 */
[C---:B------:R-:W-:Y:S02]  /*f6a0*/  ISETP.GT.AND P1, PT, R13.reuse, 0x39, PT ;  /* 0x000000390d00780c */ /* 0x040fe40003f24270 */
[C---:B------:R-:W-:Y:S02]  /*f6b0*/  ISETP.GT.AND P5, PT, R13.reuse, 0x19, PT ;  /* 0x000000190d00780c */ /* 0x040fe40003fa4270 */
[C---:B------:R-:W-:Y:S02]  /*f6c0*/  ISETP.GT.AND P0, PT, R13.reuse, 0x20, PT ;  /* 0x000000200d00780c */ /* 0x040fe40003f04270 */
[----:B------:R-:W-:Y:S01]  /*f6d0*/  ISETP.GT.AND P6, PT, R13, 0x28, PT ;  /* 0x000000280d00780c */ /* 0x000fe20003fc4270 */
[----:B0-----:R-:W-:Y:S01]  /*f6e0*/  FFMA.FTZ R13, R174, R15, R153 ;  /* 0x0000000fae0d7223 */ /* 0x001fe20000010099 */
[----:B-1----:R-:W-:-:S03]  /*f6f0*/  F2FP.F16.F32.PACK_AB R153, R155, R153 ;  /* 0x000000999b99723e */ /* 0x002fc600000000ff */
[----:B------:R-:W-:Y:S02]  /*f700*/  FADD.FTZ R13, R155, R13 ;  /* 0x0000000d9b0d7221 */ /* 0x000fe40000010000 */
[----:B------:R-:W0:Y:S08]  /*f710*/  MUFU.EX2 R155, R158 ;  /* 0x0000009e009b7308 */ /* 0x000e300000000800 */
[----:B------:R-:W1:Y:S01]  /*f720*/  MUFU.EX2 R159, R159 ;  /* 0x0000009f009f7308 */ /* 0x000e620000000800 */
[----:B0-----:R-:W-:-:S04]  /*f730*/  FADD.FTZ R13, R155, R13 ;  /* 0x0000000d9b0d7221 */ /* 0x001fc80000010000 */
[----:B-1----:R-:W-:Y:S01]  /*f740*/  FADD.FTZ R15, R159, R13 ;  /* 0x0000000d9f0f7221 */ /* 0x002fe20000010000 */
[----:B------:R-:W-:-:S05]  /*f750*/  VIADD R13, R196, 0x38840 ;  /* 0x00038840c40d7836 */ /* 0x000fca0000000000 */
[----:B------:R-:W-:-:S04]  /*f760*/  PRMT R13, R187, 0x654, R13 ;  /* 0x00000654bb0d7816 */ /* 0x000fc8000000000d */
[----:B------:R0:W-:Y:S02]  /*f770*/  SYNCS.ARRIVE.TRANS64.RED.A1T0 RZ, [R13+URZ], RZ ;  /* 0x000000ff0dff79a7 */ /* 0x0001e4000810043f */
[----:B0-----:R-:W-:-:S04]  /*f780*/  FMNMX.FTZ R13, R152, R197, !PT ;  /* 0x000000c5980d7209 */ /* 0x001fc80007810000 */
[----:B------:R-:W-:-:S04]  /*f790*/  FMNMX.FTZ R13, R200, R13, !PT ;  /* 0x0000000dc80d7209 */ /* 0x000fc80007810000 */
[----:B------:R-:W-:-:S04]  /*f7a0*/  FMNMX.FTZ R13, R156, R13, !PT ;  /* 0x0000000d9c0d7209 */ /* 0x000fc80007810000 */
[----:B------:R-:W-:-:S04]  /*f7b0*/  FMNMX.FTZ R13, R157, R13, !PT ;  /* 0x0000000d9d0d7209 */ /* 0x000fc80007810000 */
[----:B------:R-:W-:-:S04]  /*f7c0*/  FMNMX.FTZ R13, R160, R13, !PT ;  /* 0x0000000da00d7209 */ /* 0x000fc80007810000 */
[----:B------:R-:W-:Y:S02]  /*f7d0*/  FMNMX.FTZ R13, R161, R13, !PT ;  /* 0x0000000da10d7209 */ /* 0x000fe40007810000 */
[----:B------:R-:W-:Y:S02]  /*f7e0*/  FSEL R165, R165, -INF , P5 ;  /* 0xff800000a5a57808 */ /* 0x000fe40002800000 */
[----:B------:R-:W-:Y:S02]  /*f7f0*/  FMNMX.FTZ R13, R164, R13, !PT ;  /* 0x0000000da40d7209 */ /* 0x000fe40007810000 */
[----:B------:R-:W-:Y:S02]  /*f800*/  FSEL R168, R168, -INF , P0 ;  /* 0xff800000a8a87808 */ /* 0x000fe40000000000 */
[----:B------:R-:W-:Y:S02]  /*f810*/  LOP3.LUT P0, RZ, R22, 0x100000, RZ, 0xc0, !PT ;  /* 0x0010000016ff7812 */ /* 0x000fe4000780c0ff */
[----:B------:R-:W-:-:S02]  /*f820*/  FMNMX.FTZ R13, R165, R13, !PT ;  /* 0x0000000da50d7209 */ /* 0x000fc40007810000 */
[----:B------:R-:W-:Y:S02]  /*f830*/  FSEL R169, R169, -INF , P0 ;  /* 0xff800000a9a97808 */ /* 0x000fe40000000000 */
[----:B------:R-:W-:Y:S02]  /*f840*/  FMNMX.FTZ R13, R168, R13, !PT ;  /* 0x0000000da80d7209 */ /* 0x000fe40007810000 */
[----:B------:R-:W-:Y:S02]  /*f850*/  LOP3.LUT P5, RZ, R22, 0x200000, RZ, 0xc0, !PT ;  /* 0x0020000016ff7812 */ /* 0x000fe400078ac0ff */
[----:B------:R-:W-:Y:S02]  /*f860*/  FSEL R172, R172, -INF , P6 ;  /* 0xff800000acac7808 */ /* 0x000fe40003000000 */
[----:B------:R-:W-:Y:S02]  /*f870*/  FMNMX.FTZ R13, R169, R13, !PT ;  /* 0x0000000da90d7209 */ /* 0x000fe40007810000 */
[----:B------:R-:W-:-:S02]  /*f880*/  FSEL R173, R173, -INF , P5 ;  /* 0xff800000adad7808 */ /* 0x000fc40002800000 */
[----:B------:R-:W-:Y:S02]  /*f890*/  FMNMX.FTZ R13, R172, R13, !PT ;  /* 0x0000000dac0d7209 */ /* 0x000fe40007810000 */
[----:B------:R-:W-:Y:S02]  /*f8a0*/  FSEL R176, R176, -INF , P4 ;  /* 0xff800000b0b07808 */ /* 0x000fe40002000000 */
[----:B------:R-:W-:Y:S02]  /*f8b0*/  FMNMX.FTZ R13, R173, R13, !PT ;  /* 0x0000000dad0d7209 */ /* 0x000fe40007810000 */
[----:B------:R-:W-:Y:S02]  /*f8c0*/  FSEL R177, R177, -INF , P3 ;  /* 0xff800000b1b17808 */ /* 0x000fe40001800000 */
[----:B------:R-:W-:Y:S02]  /*f8d0*/  FMNMX.FTZ R13, R176, R13, !PT ;  /* 0x0000000db00d7209 */ /* 0x000fe40007810000 */
[----:B------:R-:W-:-:S02]  /*f8e0*/  FSEL R180, R180, -INF , P2 ;  /* 0xff800000b4b47808 */ /* 0x000fc40001000000 */
[----:B------:R-:W-:Y:S02]  /*f8f0*/  FMNMX.FTZ R13, R177, R13, !PT ;  /* 0x0000000db10d7209 */ /* 0x000fe40007810000 */
[----:B------:R-:W-:Y:S02]  /*f900*/  FSEL R181, R181, -INF , P1 ;  /* 0xff800000b5b57808 */ /* 0x000fe40000800000 */
[----:B------:R-:W-:-:S04]  /*f910*/  FMNMX.FTZ R13, R180, R13, !PT ;  /* 0x0000000db40d7209 */ /* 0x000fc80007810000 */
[----:B------:R-:W-:-:S05]  /*f920*/  FMNMX.FTZ R13, R181, R13, !PT ;  /* 0x0000000db50d7209 */ /* 0x000fca0007810000 */
[----:B------:R-:W0:Y:S02]  /*f930*/  SHFL.BFLY PT, R154, R13, 0x2, 0x1f ;  /* 0x0c401f000d9a7f89 */ /* 0x000e2400000e0000 */
[----:B0-----:R-:W-:-:S05]  /*f940*/  FMNMX.FTZ R13, R13, R154, !PT ;  /* 0x0000009a0d0d7209 */ /* 0x001fca0007810000 */
[----:B------:R-:W0:Y:S01]  /*f950*/  SHFL.BFLY PT, R158, R13, 0x1, 0x1f ;  /* 0x0c201f000d9e7f89 */ /* 0x000e2200000e0000 */
[----:B------:R-:W-:Y:S01]  /*f960*/  MUFU.EX2 R154, R163 ;  /* 0x000000a3009a7308 */ /* 0x000fe20000000800 */
[----:B0-----:R-:W-:Y:S01]  /*f970*/  FMNMX.FTZ R13, R13, R158, !PT ;  /* 0x0000009e0d0d7209 */ /* 0x001fe20007810000 */
[----:B------:R-:W-:-:S03]  /*f980*/  IMAD.MOV R158, RZ, RZ, -R226 ;  /* 0x000000ffff9e7224 */ /* 0x000fc600078e0ae2 */
[----:B------:R-:W-:Y:S02]  /*f990*/  FSETP.NEU.FTZ.AND P2, PT, R13, -INF , PT ;  /* 0xff8000000d00780b */ /* 0x000fe40003f5d000 */
[----:B------:R-:W-:Y:S02]  /*f9a0*/  ISETP.NE.AND P1, PT, R193, R158, PT ;  /* 0x0000009ec100720c */ /* 0x000fe40003f25270 */
[----:B------:R-:W-:-:S05]  /*f9b0*/  FSEL R158, R13, RZ, P2 ;  /* 0x000000ff0d9e7208 */ /* 0x000fca0001000000 */
[----:B------:R-:W-:-:S04]  /*f9c0*/  FADD.FTZ R158, -R158, R197 ;  /* 0x000000c59e9e7221 */ /* 0x000fc80000010100 */
[----:B------:R-:W-:-:S04]  /*f9d0*/  FMUL.FTZ R158, R158, R12 ;  /* 0x0000000c9e9e7220 */ /* 0x000fc80000410000 */
[----:B------:R0:W1:Y:S02]  /*f9e0*/  MUFU.EX2 R163, R158 ;  /* 0x0000009e00a37308 */ /* 0x0000640000000800 */
[----:B0-----:R-:W-:-:S04]  /*f9f0*/  @!P1 IMAD R158, R198, 0x40, R194 ;  /* 0x00000040c69e9824 */ /* 0x001fc800078e02c2 */
[----:B------:R-:W-:-:S05]  /*fa00*/  @!P1 IMAD R158, R158, 0x4, R18 ;  /* 0x000000049e9e9824 */ /* 0x000fca00078e0212 */
[----:B-1----:R-:W-:Y:S04]  /*fa10*/  @!P1 STS [R158+0x38400], R163 ;  /* 0x038400a39e009388 */ /* 0x002fe80000000800 */
[----:B------:R0:W-:Y:S02]  /*fa20*/  @!P1 STS [R158+0x38420], R174 ;  /* 0x038420ae9e009388 */ /* 0x0001e40000000800 */
[----:B0-----:R-:W-:-:S05]  /*fa30*/  FMUL.FTZ R158, R13, R12 ;  /* 0x0000000c0d9e7220 */ /* 0x001fca0000410000 */
[----:B------:R-:W-:Y:S01]  /*fa40*/  FSEL R158, R158, RZ, P2 ;  /* 0x000000ff9e9e7208 */ /* 0x000fe20001000000 */
[----:B------:R-:W0:Y:S04]  /*fa50*/  MUFU.EX2 R162, R162 ;  /* 0x000000a200a27308 */ /* 0x000e280000000800 */
[-CC-:B------:R-:W-:Y:S01]  /*fa60*/  FFMA.FTZ R152, R152, R12.reuse, -R158.reuse ;  /* 0x0000000c98987223 */ /* 0x180fe2000001089e */
[-CC-:B------:R-:W-:Y:S01]  /*fa70*/  FFMA.FTZ R200, R200, R12.reuse, -R158.reuse ;  /* 0x0000000cc8c87223 */ /* 0x180fe2000001089e */
[----:B------:R-:W-:-:S04]  /*fa80*/  FFMA.FTZ R156, R156, R12, -R158 ;  /* 0x0000000c9c9c7223 */ /* 0x000fc8000001089e */
[----:B------:R-:W1:Y:S01]  /*fa90*/  MUFU.EX2 R152, R152 ;  /* 0x0000009800987308 */ /* 0x000e620000000800 */
[----:B------:R-:W-:Y:S01]  /*faa0*/  F2FP.F16.F32.PACK_AB R155, R159, R155 ;  /* 0x0000009b9f9b723e */ /* 0x000fe200000000ff */
[-CC-:B------:R-:W-:Y:S01]  /*fab0*/  FFMA.FTZ R157, R157, R12.reuse, -R158.reuse ;  /* 0x0000000c9d9d7223 */ /* 0x180fe2000001089e */
[----:B------:R-:W-:-:S05]  /*fac0*/  FFMA.FTZ R197, R169, R12, -R158 ;  /* 0x0000000ca9c57223 */ /* 0x000fca000001089e */
[----:B------:R-:W2:Y:S01]  /*fad0*/  MUFU.EX2 R200, R200 ;  /* 0x000000c800c87308 */ /* 0x000ea20000000800 */
[-CC-:B------:R-:W-:Y:S01]  /*fae0*/  FFMA.FTZ R160, R160, R12.reuse, -R158.reuse ;  /* 0x0000000ca0a07223 */ /* 0x180fe2000001089e */
[-CC-:B------:R-:W-:Y:S01]  /*faf0*/  FFMA.FTZ R161, R161, R12.reuse, -R158.reuse ;  /* 0x0000000ca1a17223 */ /* 0x180fe2000001089e */
[-CC-:B------:R-:W-:Y:S01]  /*fb00*/  FFMA.FTZ R165, R165, R12.reuse, -R158.reuse ;  /* 0x0000000ca5a57223 */ /* 0x180fe2000001089e */
[-CC-:B------:R-:W-:Y:S01]  /*fb10*/  FFMA.FTZ R172, R172, R12.reuse, -R158.reuse ;  /* 0x0000000cacac7223 */ /* 0x180fe2000001089e */
[-CC-:B------:R-:W-:Y:S01]  /*fb20*/  FFMA.FTZ R173, R173, R12.reuse, -R158.reuse ;  /* 0x0000000cadad7223 */ /* 0x180fe2000001089e */
[-CC-:B------:R-:W-:Y:S02]  /*fb30*/  FFMA.FTZ R176, R176, R12.reuse, -R158.reuse ;  /* 0x0000000cb0b07223 */ /* 0x180fe4000001089e */
[----:B------:R4:W-:Y:S01]  /*fb40*/  MUFU.EX2 R159, R166 ;  /* 0x000000a6009f7308 */ /* 0x0009e20000000800 */
[-CC-:B------:R-:W-:Y:S01]  /*fb50*/  FFMA.FTZ R177, R177, R12.reuse, -R158.reuse ;  /* 0x0000000cb1b17223 */ /* 0x180fe2000001089e */
[-CC-:B------:R-:W-:Y:S01]  /*fb60*/  FFMA.FTZ R180, R180, R12.reuse, -R158.reuse ;  /* 0x0000000cb4b47223 */ /* 0x180fe2000001089e */
[----:B------:R-:W-:Y:S01]  /*fb70*/  FFMA.FTZ R181, R181, R12, -R158 ;  /* 0x0000000cb5b57223 */ /* 0x000fe2000001089e */
[----:B------:R-:W-:-:S04]  /*fb80*/  IMAD.MOV.U32 R169, RZ, RZ, 0x40000040 ;  /* 0x40000040ffa97424 */ /* 0x000fc800078e00ff */
[----:B------:R-:W5:Y:S01]  /*fb90*/  MUFU.EX2 R156, R156 ;  /* 0x0000009c009c7308 */ /* 0x000f620000000800 */
[-CC-:B----4-:R-:W-:Y:S01]  /*fba0*/  FFMA.FTZ R166, R164, R12.reuse, -R158.reuse ;  /* 0x0000000ca4a67223 */ /* 0x190fe2000001089e */
[----:B------:R-:W-:Y:S01]  /*fbb0*/  FFMA.FTZ R164, R168, R12, -R158 ;  /* 0x0000000ca8a47223 */ /* 0x000fe2000001089e */
[----:B------:R-:W-:-:S05]  /*fbc0*/  R2UR UR7, R169 ;  /* 0x00000000a90772ca */ /* 0x000fca00000e0000 */
[----:B------:R0:W4:Y:S02]  /*fbd0*/  MUFU.EX2 R158, R157 ;  /* 0x0000009d009e7308 */ /* 0x0001240000000800 */
[----:B0-----:R-:W-:-:S06]  /*fbe0*/  FADD.FTZ R157, R162, R15 ;  /* 0x0000000fa29d7221 */ /* 0x001fcc0000010000 */
[----:B------:R-:W0:Y:S01]  /*fbf0*/  MUFU.EX2 R160, R160 ;  /* 0x000000a000a07308 */ /* 0x000e220000000800 */
[C---:B------:R-:W-:Y:S01]  /*fc00*/  FADD.FTZ R169, R154.reuse, R157 ;  /* 0x0000009d9aa97221 */ /* 0x040fe20000010000 */
[----:B------:R-:W-:Y:S01]  /*fc10*/  F2FP.F16.F32.PACK_AB R157, R154, R162 ;  /* 0x000000a29a9d723e */ /* 0x000fe200000000ff */
[----:B-1----:R-:W-:-:S05]  /*fc20*/  FFMA.FTZ R154, R163, R0, R152 ;  /* 0x00000000a39a7223 */ /* 0x002fca0000010098 */
[----:B------:R-:W1:Y:S01]  /*fc30*/  MUFU.EX2 R161, R161 ;  /* 0x000000a100a17308 */ /* 0x000e620000000800 */
[----:B--2---:R-:W-:-:S04]  /*fc40*/  FADD.FTZ R154, R200, R154 ;  /* 0x0000009ac89a7221 */ /* 0x004fc80000010000 */
[----:B-----5:R-:W-:-:S03]  /*fc50*/  FADD.FTZ R154, R156, R154 ;  /* 0x0000009a9c9a7221 */ /* 0x020fc60000010000 */
[----:B------:R-:W2:Y:S01]  /*fc60*/  MUFU.EX2 R166, R166 ;  /* 0x000000a600a67308 */ /* 0x000ea20000000800 */
[----:B----4-:R-:W-:-:S07]  /*fc70*/  FADD.FTZ R154, R158, R154 ;  /* 0x0000009a9e9a7221 */ /* 0x010fce0000010000 */
[----:B------:R-:W4:Y:S01]  /*fc80*/  MUFU.EX2 R165, R165 ;  /* 0x000000a500a57308 */ /* 0x000f220000000800 */
[----:B0-----:R-:W-:-:S07]  /*fc90*/  FADD.FTZ R162, R160, R154 ;  /* 0x0000009aa0a27221 */ /* 0x001fce0000010000 */
[----:B------:R-:W0:Y:S01]  /*fca0*/  MUFU.EX2 R167, R167 ;  /* 0x000000a700a77308 */ /* 0x000e220000000800 */
[----:B-1----:R-:W-:-:S07]  /*fcb0*/  FADD.FTZ R162, R161, R162 ;  /* 0x000000a2a1a27221 */ /* 0x002fce0000010000 */
[----:B------:R-:W1:Y:S08]  /*fcc0*/  MUFU.EX2 R164, R164 ;  /* 0x000000a400a47308 */ /* 0x000e700000000800 */
[----:B------:R-:W-:Y:S08]  /*fcd0*/  MUFU.EX2 R170, R170 ;  /* 0x000000aa00aa7308 */ /* 0x000ff00000000800 */
[----:B------:R-:W-:Y:S08]  /*fce0*/  MUFU.EX2 R171, R171 ;  /* 0x000000ab00ab7308 */ /* 0x000ff00000000800 */
[----:B------:R-:W-:Y:S08]  /*fcf0*/  MUFU.EX2 R201, R201 ;  /* 0x000000c900c97308 */ /* 0x000ff00000000800 */
[----:B------:R-:W-:Y:S08]  /*fd00*/  MUFU.EX2 R175, R175 ;  /* 0x000000af00af7308 */ /* 0x000ff00000000800 */
[----:B------:R-:W5:Y:S08]  /*fd10*/  MUFU.EX2 R15, R197 ;  /* 0x000000c5000f7308 */ /* 0x000f700000000800 */
[----:B------:R-:W-:Y:S08]  /*fd20*/  MUFU.EX2 R172, R172 ;  /* 0x000000ac00ac7308 */ /* 0x000ff00000000800 */
[----:B------:R-:W3:Y:S01]  /*fd30*/  MUFU.EX2 R173, R173 ;  /* 0x000000ad00ad7308 */ /* 0x000ee20000000800 */
[----:B--2---:R-:W-:-:S07]  /*fd40*/  FADD.FTZ R162, R166, R162 ;  /* 0x000000a2a6a27221 */ /* 0x004fce0000010000 */
[----:B------:R-:W-:Y:S08]  /*fd50*/  MUFU.EX2 R178, R178 ;  /* 0x000000b200b27308 */ /* 0x000ff00000000800 */
[----:B------:R-:W-:Y:S08]  /*fd60*/  MUFU.EX2 R179, R179 ;  /* 0x000000b300b37308 */ /* 0x000ff00000000800 */
[----:B------:R-:W-:Y:S08]  /*fd70*/  MUFU.EX2 R182, R182 ;  /* 0x000000b600b67308 */ /* 0x000ff00000000800 */
[----:B------:R-:W-:Y:S08]  /*fd80*/  MUFU.EX2 R183, R183 ;  /* 0x000000b700b77308 */ /* 0x000ff00000000800 */
[----:B------:R-:W-:Y:S08]  /*fd90*/  MUFU.EX2 R176, R176 ;  /* 0x000000b000b07308 */ /* 0x000ff00000000800 */
[----:B------:R-:W2:Y:S08]  /*fda0*/  MUFU.EX2 R177, R177 ;  /* 0x000000b100b17308 */ /* 0x000eb00000000800 */
[----:B------:R-:W-:Y:S08]  /*fdb0*/  MUFU.EX2 R180, R180 ;  /* 0x000000b400b47308 */ /* 0x000ff00000000800 */
[----:B------:R-:W2:Y:S01]  /*fdc0*/  MUFU.EX2 R181, R181 ;  /* 0x000000b500b57308 */ /* 0x000ea20000000800 */
[----:B------:R-:W-:Y:S01]  /*fdd0*/  F2FP.F16.F32.PACK_AB R154, R158, R156 ;  /* 0x0000009c9e9a723e */ /* 0x000fe200000000ff */
[----:B------:R-:W-:Y:S01]  /*fde0*/  IMAD R168, R19, 0x1000, R14 ;  /* 0x0000100013a87824 */ /* 0x000fe200078e020e */
[----:B------:R-:W-:Y:S01]  /*fdf0*/  F2FP.F16.F32.PACK_AB R156, R161, R160 ;  /* 0x000000a0a19c723e */ /* 0x000fe200000000ff */
[----:B----4-:R-:W-:Y:S01]  /*fe00*/  FADD.FTZ R160, R165, R162 ;  /* 0x000000a2a5a07221 */ /* 0x010fe20000010000 */
[----:B------:R-:W-:Y:S01]  /*fe10*/  FADD.FTZ R169, R159, R169 ;  /* 0x000000a99fa97221 */ /* 0x000fe20000010000 */
[----:B------:R-:W-:Y:S01]  /*fe20*/  F2FP.F16.F32.PACK_AB R152, R200, R152 ;  /* 0x00000098c898723e */ /* 0x000fe200000000ff */
[----:B------:R-:W-:Y:S01]  /*fe30*/  BAR.SYNC.DEFER_BLOCKING 0xf, 0x100 ;  /* 0x03c4000000007b1d */ /* 0x000fe20000010000 */
        /* <DEDUP_REMOVED lines=64> */
[----:B0-----:R-:W-:Y:S01]  /*10240*/  F2FP.F16.F32.PACK_AB R159, R167, R159 ;  /* 0x0000009fa79f723e */ /* 0x001fe200000000ff */
[-C--:B------:R-:W-:Y:S01]  /*10250*/  FMUL.FTZ R24, R24, R163.reuse ;  /* 0x000000a318187220 */ /* 0x080fe20000410000 */
[----:B------:R-:W-:Y:S01]  /*10260*/  F2FP.F16.F32.PACK_AB R158, R165, R166 ;  /* 0x000000a6a59e723e */ /* 0x000fe200000000ff */
        /* <DEDUP_REMOVED lines=63> */
[----:B-1----:R-:W-:Y:S01]  /*10660*/  FADD.FTZ R174, R164, R160 ;  /* 0x000000a0a4ae7221 */ /* 0x002fe20000010000 */
[----:B------:R-:W-:Y:S01]  /*10670*/  R2UR UR6, R168 ;  /* 0x00000000a80672ca */ /* 0x000fe200000e0000 */
[----:B------:R-:W-:Y:S01]  /*10680*/  FADD.FTZ R0, R167, R169 ;  /* 0x000000a9a7007221 */ /* 0x000fe20000010000 */
[----:B-----5:R-:W-:-:S02]  /*10690*/  F2FP.F16.F32.PACK_AB R160, R15, R164 ;  /* 0x000000a40fa0723e */ /* 0x020fc400000000ff */
[----:B------:R-:W-:Y:S02]  /*106a0*/  F2FP.F16.F32.PACK_AB R161, R171, R170 ;  /* 0x000000aaaba1723e */ /* 0x000fe400000000ff */
[----:B---3--:R-:W-:Y:S02]  /*106b0*/  F2FP.F16.F32.PACK_AB R162, R173, R172 ;  /* 0x000000acada2723e */ /* 0x008fe400000000ff */
[----:B------:R-:W-:Y:S02]  /*106c0*/  F2FP.F16.F32.PACK_AB R163, R175, R201 ;  /* 0x000000c9afa3723e */ /* 0x000fe400000000ff */
[----:B--2---:R-:W-:Y:S02]  /*106d0*/  F2FP.F16.F32.PACK_AB R164, R177, R176 ;  /* 0x000000b0b1a4723e */ /* 0x004fe400000000ff */
[----:B------:R-:W-:Y:S02]  /*106e0*/  F2FP.F16.F32.PACK_AB R165, R179, R178 ;  /* 0x000000b2b3a5723e */ /* 0x000fe400000000ff */
[----:B------:R-:W-:-:S02]  /*106f0*/  F2FP.F16.F32.PACK_AB R166, R181, R180 ;  /* 0x000000b4b5a6723e */ /* 0x000fc400000000ff */
[----:B------:R-:W-:Y:S01]  /*10700*/  F2FP.F16.F32.PACK_AB R167, R183, R182 ;  /* 0x000000b6b7a7723e */ /* 0x000fe200000000ff */
[----:B------:R0:W-:Y:S04]  /*10710*/  STSM.16.M88.4 [R227+0x36400], R152 ;  /* 0x03640098e3007844 */ /* 0x0001e80000000200 */
[----:B------:R1:W-:Y:S04]  /*10720*/  STSM.16.M88.4 [R202], R156 ;  /* 0x0000009cca007844 */ /* 0x0003e80000000200 */
[----:B------:R1:W-:Y:S04]  /*10730*/  STSM.16.M88.4 [R228], R160 ;  /* 0x000000a0e4007844 */ /* 0x0003e80000000200 */
[----:B------:R1:W-:Y:S01]  /*10740*/  STSM.16.M88.4 [R229], R164 ;  /* 0x000000a4e5007844 */ /* 0x0003e20000000200 */
[----:B------:R-:W-:-:S06]  /*10750*/  WARPGROUP.ARRIVE ;  /* 0x00000000000079c5 */ /* 0x000fcc0000000000 */
[----:B------:R-:W-:Y:S03]  /*10760*/  HGMMA.64x256x16.F32 R24, R152, gdesc[UR4].tnspB, R24, gsb0 ;  /* 0x43e0000498187df0 */ /* 0x000fe60008000818 */
[----:B------:R-:W-:Y:S02]  /*10770*/  WARPGROUP.DEPBAR.LE gsb0, 0x0 ;  /* 0x00008000000079c5 */ /* 0x000fe40000010000 */
[----:B0-----:R-:W-:Y:S02]  /*10780*/  VIADD R152, R168, 0x80 ;  /* 0x00000080a8987836 */ /* 0x001fe40000000000 */
[----:B------:R-:W-:-:S03]  /*10790*/  IMAD.MOV.U32 R153, RZ, RZ, 0x40000040 ;  /* 0x40000040ff997424 */ /* 0x000fc600078e00ff */
[----:B------:R-:W-:Y:S02]  /*107a0*/  R2UR UR6, R152 ;  /* 0x00000000980672ca */ /* 0x000fe400000e0000 */
[----:B------:R-:W-:Y:S01]  /*107b0*/  R2UR UR7, R153 ;  /* 0x00000000990772ca */ /* 0x000fe200000e0000 */
[----:B------:R-:W-:-:S15]  /*107c0*/  WARPGROUP.ARRIVE ;  /* 0x00000000000079c5 */ /* 0x000fde0000000000 */
[----:B------:R-:W-:Y:S01]  /*107d0*/  HGMMA.64x256x16.F32 R24, R156, gdesc[UR4].tnspB, R24, gsb0 ;  /* 0x43e000049c187df0 */ /* 0x000fe20008000818 */
[----:B------:R-:W-:Y:S02]  /*107e0*/  VIADD R152, R168, 0x100 ;  /* 0x00000100a8987836 */ /* 0x000fe40000000000 */
[----:B------:R-:W-:-:S03]  /*107f0*/  IMAD.MOV.U32 R153, RZ, RZ, 0x40000040 ;  /* 0x40000040ff997424 */ /* 0x000fc600078e00ff */
[----:B------:R-:W-:Y:S02]  /*10800*/  R2UR UR6, R152 ;  /* 0x00000000980672ca */ /* 0x000fe400000e0000 */
[----:B------:R-:W-:Y:S01]  /*10810*/  R2UR UR7, R153 ;  /* 0x00000000990772ca */ /* 0x000fe200000e0000 */
[----:B------:R-:W-:Y:S02]  /*10820*/  VIADD R168, R168, 0x180 ;  /* 0x00000180a8a87836 */ /* 0x000fe40000000000 */
[----:B------:R-:W-:Y:S01]  /*10830*/  IMAD.MOV.U32 R169, RZ, RZ, 0x40000040 ;  /* 0x40000040ffa97424 */ /* 0x000fe200078e00ff */
[----:B------:R-:W-:Y:S02]  /*10840*/  WARPGROUP.DEPBAR.LE gsb0, 0x0 ;  /* 0x00008000000079c5 */ /* 0x000fe40000010000 */
[----:B------:R-:W-:-:S14]  /*10850*/  WARPGROUP.ARRIVE ;  /* 0x00000000000079c5 */ /* 0x000fdc0000000000 */
[----:B------:R-:W-:Y:S01]  /*10860*/  HGMMA.64x256x16.F32 R24, R160, gdesc[UR4].tnspB, R24, gsb0 ;  /* 0x43e00004a0187df0 */ /* 0x000fe20008000818 */
[----:B------:R-:W-:Y:S02]  /*10870*/  R2UR UR6, R168 ;  /* 0x00000000a80672ca */ /* 0x000fe400000e0000 */
[----:B------:R-:W-:Y:S01]  /*10880*/  R2UR UR7, R169 ;  /* 0x00000000a90772ca */ /* 0x000fe200000e0000 */
[----:B------:R-:W-:Y:S01]  /*10890*/  FADD.FTZ R0, R170, R0 ;  /* 0x00000000aa007221 */ /* 0x000fe20000010000 */
[----:B------:R-:W-:-:S03]  /*108a0*/  FADD.FTZ R174, R15, R174 ;  /* 0x000000ae0fae7221 */ /* 0x000fc60000010000 */
[----:B------:R-:W-:Y:S01]  /*108b0*/  FADD.FTZ R0, R171, R0 ;  /* 0x00000000ab007221 */ /* 0x000fe20000010000 */
[----:B------:R-:W-:-:S03]  /*108c0*/  FADD.FTZ R174, R172, R174 ;  /* 0x000000aeacae7221 */ /* 0x000fc60000010000 */
[----:B------:R-:W-:Y:S01]  /*108d0*/  FADD.FTZ R0, R201, R0 ;  /* 0x00000000c9007221 */ /* 0x000fe20000010000 */
[----:B------:R-:W-:Y:S01]  /*108e0*/  FADD.FTZ R174, R173, R174 ;  /* 0x000000aeadae7221 */ /* 0x000fe20000010000 */
[----:B------:R-:W-:Y:S02]  /*108f0*/  LOP3.LUT P0, RZ, R22, 0x80000, RZ, 0xc0, !PT ;  /* 0x0008000016ff7812 */ /* 0x000fe4000780c0ff */
[----:B------:R-:W-:Y:S01]  /*10900*/  FADD.FTZ R0, R175, R0 ;  /* 0x00000000af007221 */ /* 0x000fe20000010000 */
[----:B------:R-:W-:-:S03]  /*10910*/  FADD.FTZ R174, R176, R174 ;  /* 0x000000aeb0ae7221 */ /* 0x000fc60000010000 */
[----:B------:R-:W-:Y:S01]  /*10920*/  FADD.FTZ R0, R178, R0 ;  /* 0x00000000b2007221 */ /* 0x000fe20000010000 */
[----:B------:R-:W-:-:S03]  /*10930*/  FADD.FTZ R174, R177, R174 ;  /* 0x000000aeb1ae7221 */ /* 0x000fc60000010000 */
[----:B------:R-:W-:Y:S01]  /*10940*/  FADD.FTZ R0, R179, R0 ;  /* 0x00000000b3007221 */ /* 0x000fe20000010000 */
[----:B------:R-:W-:-:S03]  /*10950*/  FADD.FTZ R174, R180, R174 ;  /* 0x000000aeb4ae7221 */ /* 0x000fc60000010000 */
[----:B------:R-:W-:-:S04]  /*10960*/  FADD.FTZ R0, R182, R0 ;  /* 0x00000000b6007221 */ /* 0x000fc80000010000 */
[----:B------:R-:W-:Y:S01]  /*10970*/  FADD.FTZ R15, R183, R0 ;  /* 0x00000000b70f7221 */ /* 0x000fe20000010000 */
[----:B------:R-:W-:Y:S01]  /*10980*/  FADD.FTZ R0, R181, R174 ;  /* 0x000000aeb5007221 */ /* 0x000fe20000010000 */
[----:B------:R-:W-:Y:S02]  /*10990*/  WARPGROUP.DEPBAR.LE gsb0, 0x0 ;  /* 0x00008000000079c5 */ /* 0x000fe40000010000 */
[----:B------:R-:W-:-:S06]  /*109a0*/  WARPGROUP.ARRIVE ;  /* 0x00000000000079c5 */ /* 0x000fcc0000000000 */
        /* <DEDUP_REMOVED lines=12> */
.L_x_8712:
[C---:B------:R-:W-:Y:S01]  /*10a70*/  ISETP.GT.AND P1, PT, R21.reuse, R212, PT ;  /* 0x000000d41500720c */ /* 0x040fe20003f24270 */
[----:B------:R-:W-:Y:S02]  /*10a80*/  VIADD R196, R196, 0x38860 ;  /* 0x00038860c4c47836 */ /* 0x000fe40000000000 */
        /* <DEDUP_REMOVED lines=8> */
.L_x_8700:
[----:B------:R-:W-:Y:S05]  /*10b10*/  BSYNC B1 ;  /* 0x0000000000017941 */ /* 0x000fea0003800000 */
.L_x_8699:
[----:B------:R-:W-:Y:S01]  /*10b20*/  ISETP.GE.AND P1, PT, R21, RZ, PT ;  /* 0x000000ff1500720c */ /* 0x000fe20003f26270 */
[----:B------:R-:W-:-:S12]  /*10b30*/  BSSY B0, `(.L_x_8714) ;  /* 0x000032d000007945 */ /* 0x000fd80003800000 */
[----:B------:R-:W-:Y:S05]  /*10b40*/  @!P1 BRA `(.L_x_8715) ;  /* 0x0000003000ac9947 */ /* 0x000fea0003800000 */
[----:B------:R-:W-:Y:S02]  /*10b50*/  IMAD.MOV.U32 R197, RZ, RZ, R20 ;  /* 0x000000ffffc57224 */ /* 0x000fe400078e0014 */
[----:B------:R-:W-:Y:S02]  /*10b60*/  IMAD.MOV.U32 R199, RZ, RZ, R13 ;  /* 0x000000ffffc77224 */ /* 0x000fe400078e000d */
[----:B------:R-:W-:-:S07]  /*10b70*/  IMAD.MOV.U32 R198, RZ, RZ, R19 ;  /* 0x000000ffffc67224 */ /* 0x000fce00078e0013 */
.L_x_8728:
[----:B------:R-:W-:-:S05]  /*10b80*/  VIADD R19, R198, 0x1 ;  /* 0x00000001c6137836 */ /* 0x000fca0000000000 */
[----:B------:R-:W-:-:S04]  /*10b90*/  ISETP.NE.AND P1, PT, R19, 0x2, PT ;  /* 0x000000021300780c */ /* 0x000fc80003f25270 */
[----:B------:R-:W-:Y:S02]  /*10ba0*/  SEL R12, RZ, 0x1, P1 ;  /* 0x00000001ff0c7807 */ /* 0x000fe40000800000 */
[----:B------:R-:W-:Y:S02]  /*10bb0*/  SEL R19, R19, RZ, P1 ;  /* 0x000000ff13137207 */ /* 0x000fe40000800000 */
[----:B------:R-:W-:Y:S01]  /*10bc0*/  LOP3.LUT R23, R23, R12, RZ, 0x3c, !PT ;  /* 0x0000000c17177212 */ /* 0x000fe200078e3cff */
[----:B-1----:R-:W-:Y:S06]  /*10bd0*/  @!P0 BRA `(.L_x_8716) ;  /* 0x0000000000048947 */ /* 0x002fec0003800000 */
[----:B------:R-:W-:Y:S01]  /*10be0*/  BPT.TRAP 0x1 ;  /* 0x000000040000795c */ /* 0x000fe20000300000 */
.L_x_8716:
[----:B0-----:R-:W-:Y:S01]  /*10bf0*/  IMAD R196, R19, 0x8, R18 ;  /* 0x0000000813c47824 */ /* 0x001fe200078e0212 */
[----:B------:R-:W-:-:S04]  /*10c00*/  SHF.L.U32 R20, R23, 0x1f, RZ ;  /* 0x0000001f17147819 */ /* 0x000fc800000006ff */
[----:B------:R0:W1:Y:S01]  /*10c10*/  SYNCS.PHASECHK.TRANS64.TRYWAIT P1, [R196+URZ+0x38830], R20 ;  /* 0x03883014c40075a7 */ /* 0x000062000802017f */
[----:B------:R-:W-:Y:S05]  /*10c20*/  @!P0 BRA `(.L_x_8717) ;  /* 0x0000000000048947 */ /* 0x000fea0003800000 */
[----:B------:R-:W-:Y:S01]  /*10c30*/  BPT.TRAP 0x1 ;  /* 0x000000040000795c */ /* 0x000fe20000300000 */
.L_x_8717:
[----:B------:R-:W-:Y:S01]  /*10c40*/  BSSY B1, `(.L_x_8718) ;  /* 0x0000006000017945 */ /* 0x000fe20003800000 */
[----:B------:R-:W-:Y:S02]  /*10c50*/  IMAD R154, R19, 0x200, R206 ;  /* 0x00000200139a7824 */ /* 0x000fe400078e02ce */
[----:B------:R-:W-:Y:S01]  /*10c60*/  IMAD.MOV.U32 R155, RZ, RZ, 0x40000040 ;  /* 0x40000040ff9b7424 */ /* 0x000fe200078e00ff */
[----:B-1----:R-:W-:Y:S06]  /*10c70*/  @P1 BRA `(.L_x_8719) ;  /* 0x0000000000081947 */ /* 0x002fec0003800000 */
[----:B------:R-:W1:Y:S02]  /*10c80*/  SYNCS.PHASECHK.TRANS64.TRYWAIT P1, [R196+URZ+0x38830], R20 ;  /* 0x03883014c40075a7 */ /* 0x000e64000802017f */
[----:B-1----:R-:W-:Y:S05]  /*10c90*/  @!P1 BRA `(.L_x_8720) ;  /* 0x0000010400289947 */ /* 0x002fea0003800000 */
.L_x_8719:
[----:B------:R-:W-:Y:S05]  /*10ca0*/  BSYNC B1 ;  /* 0x0000000000017941 */ /* 0x000fea0003800000 */
.L_x_8718:
        /* <DEDUP_REMOVED lines=36> */
.L_x_8721:
[----:B------:R2:W3:Y:S01]  /*10ef0*/  SYNCS.PHASECHK.TRANS64.TRYWAIT P1, [R196+URZ+0x38850], R20 ;  /* 0x03885014c40075a7 */ /* 0x0004e2000802017f */
[----:B------:R-:W-:Y:S05]  /*10f00*/  @!P0 BRA `(.L_x_8722) ;  /* 0x0000000000048947 */ /* 0x000fea0003800000 */
[----:B------:R-:W-:Y:S01]  /*10f10*/  BPT.TRAP 0x1 ;  /* 0x000000040000795c */ /* 0x000fe20000300000 */
.L_x_8722:
[----:B------:R-:W-:Y:S04]  /*10f20*/  BSSY B1, `(.L_x_8723) ;  /* 0x0000004000017945 */ /* 0x000fe80003800000 */
[----:B---3--:R-:W-:Y:S05]  /*10f30*/  @P1 BRA `(.L_x_8724) ;  /* 0x0000000000081947 */ /* 0x008fea0003800000 */
[----:B------:R-:W3:Y:S02]  /*10f40*/  SYNCS.PHASECHK.TRANS64.TRYWAIT P1, [R196+URZ+0x38850], R20 ;  /* 0x03885014c40075a7 */ /* 0x000ee4000802017f */
[----:B---3--:R-:W-:Y:S05]  /*10f50*/  @!P1 BRA `(.L_x_8725) ;  /* 0x00000100008c9947 */ /* 0x008fea0003800000 */
.L_x_8724:
[----:B------:R-:W-:Y:S05]  /*10f60*/  BSYNC B1 ;  /* 0x0000000000017941 */ /* 0x000fea0003800000 */
.L_x_8723:
        /* <DEDUP_REMOVED lines=22> */
[----:B------:R-:W-:Y:S02]  /*110d0*/  MOV R13, 0x40000040 ;  /* 0x40000040000d7802 */ /* 0x000fe40000000f00 */
[----:B----4-:R-:W-:Y:S01]  /*110e0*/  SHF.R.U32.HI R202, RZ, 0x7, R202 ;  /* 0x00000007ffca7819 */ /* 0x010fe200000116ca */
[----:B------:R-:W-:Y:S02]  /*110f0*/  WARPGROUP.DEPBAR.LE gsb0, 0x0 ;  /* 0x00008000000079c5 */ /* 0x000fe40000010000 */
[----:B------:R-:W-:-:S06]  /*11100*/  WARPGROUP.ARRIVE ;  /* 0x00000000000079c5 */ /* 0x000fcc0000000000 */
        /* <DEDUP_REMOVED lines=221> */
[----:B------:R-:W-:Y:S01]  /*11ee0*/  IMAD.IADD R202, R201, 0x1, R13 ;  /* 0x00000001c9ca7824 */ /* 0x000fe200078e020d */
[----:B------:R-:W-:-:S02]  /*11ef0*/  WARPGROUP.DEPBAR.LE gsb0, 0x0 ;  /* 0x00008000000079c5 */ /* 0x000fc40000010000 */
        /* <DEDUP_REMOVED lines=98> */
[----:B------:R-:W-:Y:S02]  /*12520*/  R2UR UR5, R203 ;  /* 0x00000000cb0572ca */ /* 0x000fe400000e0000 */
[----:B------:R-:W-:Y:S01]  /*12530*/  MOV R203, 0x40000040 ;  /* 0x4000004000cb7802 */ /* 0x000fe20000000f00 */
[----:B------:R-:W-:Y:S02]  /*12540*/  WARPGROUP.DEPBAR.LE gsb0, 0x0 ;  /* 0x00008000000079c5 */ /* 0x000fe40000010000 */
[----:B------:R-:W-:-:S08]  /*12550*/  WARPGROUP.ARRIVE ;  /* 0x00000000000079c5 */ /* 0x000fd00000000000 */
        /* <DEDUP_REMOVED lines=41> */
.L_x_8726:
[----:B------:R-:W-:Y:S01]  /*127f0*/  FMNMX.FTZ R12, R152, R199, !PT ;  /* 0x000000c7980c7209 */ /* 0x000fe20007810000 */
[----:B------:R-:W2:Y:S03]  /*12800*/  LDL R208, [R1] ;  /* 0x0000000001d07983 */ /* 0x000ea60000100800 */
        /* <DEDUP_REMOVED lines=18> */
[----:B0-----:R-:W-:Y:S01]  /*12930*/  FMNMX.FTZ R13, R13, R12, !PT ;  /* 0x0000000c0d0d7209 */ /* 0x001fe20007810000 */
        /* <DEDUP_REMOVED lines=24> */
[----:B------:R-:W0:Y:S01]  /*12ac0*/  MUFU.EX2 R157, R157 ;  /* 0x0000009d009d7308 */ /* 0x000e220000000800 */
[----:B------:R-:W-:-:S04]  /*12ad0*/  PRMT R20, R187, 0x654, R20 ;  /* 0x00000654bb147816 */ /* 0x000fc80000000014 */
[----:B------:R1:W-:Y:S03]  /*12ae0*/  SYNCS.ARRIVE.TRANS64.RED.A1T0 RZ, [R20+URZ], RZ ;  /* 0x000000ff14ff79a7 */ /* 0x0003e6000810043f */
[----:B------:R-:W3:Y:S01]  /*12af0*/  MUFU.EX2 R153, R153 ;  /* 0x0000009900997308 */ /* 0x000ee20000000800 */
[----:B-1----:R-:W-:-:S07]  /*12b00*/  FMNMX.FTZ R20, R154, R197, !PT ;  /* 0x000000c59a147209 */ /* 0x002fce0007810000 */
[----:B------:R-:W1:Y:S01]  /*12b10*/  MUFU.EX2 R156, R156 ;  /* 0x0000009c009c7308 */ /* 0x000e620000000800 */
[----:B------:R-:W-:Y:S01]  /*12b20*/  FMNMX.FTZ R20, R155, R20, !PT ;  /* 0x000000149b147209 */ /* 0x000fe20007810000 */
[----:B0-----:R-:W-:Y:S01]  /*12b30*/  FFMA.FTZ R0, R157, R0, R152 ;  /* 0x000000009d007223 */ /* 0x001fe20000010098 */
[-C--:B------:R-:W-:Y:S01]  /*12b40*/  FMUL.FTZ R24, R24, R157.reuse ;  /* 0x0000009d18187220 */ /* 0x080fe20000410000 */
[-C--:B------:R-:W-:Y:S01]  /*12b50*/  FMUL.FTZ R25, R25, R157.reuse ;  /* 0x0000009d19197220 */ /* 0x080fe20000410000 */
[----:B------:R-:W-:Y:S01]  /*12b60*/  FMNMX.FTZ R20, R158, R20, !PT ;  /* 0x000000149e147209 */ /* 0x000fe20007810000 */
[-C--:B------:R-:W-:Y:S01]  /*12b70*/  FMUL.FTZ R28, R28, R157.reuse ;  /* 0x0000009d1c1c7220 */ /* 0x080fe20000410000 */
[-C--:B------:R-:W-:Y:S01]  /*12b80*/  FMUL.FTZ R29, R29, R157.reuse ;  /* 0x0000009d1d1d7220 */ /* 0x080fe20000410000 */
[----:B------:R-:W0:Y:S01]  /*12b90*/  MUFU.EX2 R199, R199 ;  /* 0x000000c700c77308 */ /* 0x000e220000000800 */
        /* <DEDUP_REMOVED lines=9> */
[----:B-1----:R-:W-:Y:S01]  /*12c30*/  FADD.FTZ R0, R156, R0 ;  /* 0x000000009c007221 */ /* 0x002fe20000010000 */
[-C--:B------:R-:W-:Y:S01]  /*12c40*/  FMUL.FTZ R37, R37, R157.reuse ;  /* 0x0000009d25257220 */ /* 0x080fe20000410000 */
[-C--:B------:R-:W-:Y:S01]  /*12c50*/  FMUL.FTZ R40, R40, R157.reuse ;  /* 0x0000009d28287220 */ /* 0x080fe20000410000 */
[----:B------:R-:W-:Y:S01]  /*12c60*/  FMNMX.FTZ R20, R166, R20, !PT ;  /* 0x00000014a6147209 */ /* 0x000fe20007810000 */
[-C--:B------:R-:W-:Y:S01]  /*12c70*/  FMUL.FTZ R41, R41, R157.reuse ;  /* 0x0000009d29297220 */ /* 0x080fe20000410000 */
[-C--:B------:R-:W-:Y:S01]  /*12c80*/  FMUL.FTZ R44, R44, R157.reuse ;  /* 0x0000009d2c2c7220 */ /* 0x080fe20000410000 */
[----:B------:R-:W1:Y:S01]  /*12c90*/  MUFU.EX2 R200, R161 ;  /* 0x000000a100c87308 */ /* 0x000e620000000800 */
[----:B------:R-:W-:Y:S01]  /*12ca0*/  FMNMX.FTZ R20, R167, R20, !PT ;  /* 0x00000014a7147209 */ /* 0x000fe20007810000 */
[----:B0-----:R-:W-:Y:S01]  /*12cb0*/  FADD.FTZ R0, R199, R0 ;  /* 0x00000000c7007221 */ /* 0x001fe20000010000 */
[-C--:B------:R-:W-:Y:S01]  /*12cc0*/  FMUL.FTZ R45, R45, R157.reuse ;  /* 0x0000009d2d2d7220 */ /* 0x080fe20000410000 */
[-C--:B------:R-:W-:Y:S01]  /*12cd0*/  FMUL.FTZ R48, R48, R157.reuse ;  /* 0x0000009d30307220 */ /* 0x080fe20000410000 */
[----:B------:R-:W-:Y:S01]  /*12ce0*/  FMNMX.FTZ R20, R170, R20, !PT ;  /* 0x00000014aa147209 */ /* 0x000fe20007810000 */
[-C--:B------:R-:W-:Y:S01]  /*12cf0*/  FMUL.FTZ R49, R49, R157.reuse ;  /* 0x0000009d31317220 */ /* 0x080fe20000410000 */
[-C--:B------:R-:W-:Y:S01]  /*12d00*/  FMUL.FTZ R52, R52, R157.reuse ;  /* 0x0000009d34347220 */ /* 0x080fe20000410000 */
[----:B------:R-:W0:Y:S01]  /*12d10*/  MUFU.EX2 R164, R164 ;  /* 0x000000a400a47308 */ /* 0x000e220000000800 */
[----:B------:R-:W-:Y:S01]  /*12d20*/  FMNMX.FTZ R20, R171, R20, !PT ;  /* 0x00000014ab147209 */ /* 0x000fe20007810000 */
[----:B---3--:R-:W-:Y:S01]  /*12d30*/  FADD.FTZ R0, R160, R0 ;  /* 0x00000000a0007221 */ /* 0x008fe20000010000 */
[-C--:B------:R-:W-:Y:S01]  /*12d40*/  FMUL.FTZ R53, R53, R157.reuse ;  /* 0x0000009d35357220 */ /* 0x080fe20000410000 */
        /* <DEDUP_REMOVED lines=20> */
[----:B------:R-:W-:Y:S01]  /*12e90*/  MUFU.EX2 R172, R172 ;  /* 0x000000ac00ac7308 */ /* 0x000fe20000000800 */
[----:B------:R-:W-:Y:S01]  /*12ea0*/  FMNMX.FTZ R20, R183, R20, !PT ;  /* 0x00000014b7147209 */ /* 0x000fe20007810000 */
[----:B---3--:R-:W-:Y:S01]  /*12eb0*/  FADD.FTZ R0, R165, R0 ;  /* 0x00000000a5007221 */ /* 0x008fe20000010000 */
[-C--:B------:R-:W-:Y:S01]  /*12ec0*/  FMUL.FTZ R77, R77, R157.reuse ;  /* 0x0000009d4d4d7220 */ /* 0x080fe20000410000 */
[-C--:B------:R-:W-:Y:S01]  /*12ed0*/  FMUL.FTZ R80, R80, R157.reuse ;  /* 0x0000009d50507220 */ /* 0x080fe20000410000 */
[-C--:B------:R-:W-:Y:S01]  /*12ee0*/  FMUL.FTZ R81, R81, R157.reuse ;  /* 0x0000009d51517220 */ /* 0x080fe20000410000 */
[----:B------:R-:W0:Y:S01]  /*12ef0*/  SHFL.BFLY PT, R153, R20, 0x2, 0x1f ;  /* 0x0c401f0014997f89 */ /* 0x000e2200000e0000 */
[-C--:B------:R-:W-:Y:S01]  /*12f00*/  FMUL.FTZ R84, R84, R157.reuse ;  /* 0x0000009d54547220 */ /* 0x080fe20000410000 */
[----:B------:R-:W-:Y:S01]  /*12f10*/  MUFU.EX2 R173, R173 ;  /* 0x000000ad00ad7308 */ /* 0x000fe20000000800 */
[----:B-1----:R-:W-:Y:S01]  /*12f20*/  FADD.FTZ R0, R201, R0 ;  /* 0x00000000c9007221 */ /* 0x002fe20000010000 */
        /* <DEDUP_REMOVED lines=20> */
[----:B0-----:R-:W-:Y:S01]  /*13070*/  FMNMX.FTZ R20, R20, R153, !PT ;  /* 0x0000009914147209 */ /* 0x001fe20007810000 */
[-C--:B------:R-:W-:Y:S01]  /*13080*/  FMUL.FTZ R121, R121, R157.reuse ;  /* 0x0000009d79797220 */ /* 0x080fe20000410000 */
[-C--:B------:R-:W-:Y:S01]  /*13090*/  FMUL.FTZ R124, R124, R157.reuse ;  /* 0x0000009d7c7c7220 */ /* 0x080fe20000410000 */
[-C--:B------:R-:W-:Y:S01]  /*130a0*/  FMUL.FTZ R125, R125, R157.reuse ;  /* 0x0000009d7d7d7220 */ /* 0x080fe20000410000 */
[-C--:B------:R-:W-:Y:S01]  /*130b0*/  FMUL.FTZ R128, R128, R157.reuse ;  /* 0x0000009d80807220 */ /* 0x080fe20000410000 */
[----:B------:R-:W0:Y:S01]  /*130c0*/  SHFL.BFLY PT, R153, R20, 0x1, 0x1f ;  /* 0x0c201f0014997f89 */ /* 0x000e2200000e0000 */
        /* <DEDUP_REMOVED lines=11> */
[----:B0-----:R-:W-:-:S05]  /*13180*/  FMNMX.FTZ R20, R20, R153, !PT ;  /* 0x0000009914147209 */ /* 0x001fca0007810000 */
[----:B------:R-:W-:Y:S02]  /*13190*/  FADD.FTZ R153, -R20, R197 ;  /* 0x000000c514997221 */ /* 0x000fe40000010100 */
[----:B------:R-:W0:Y:S02]  /*131a0*/  MUFU.EX2 R197, R169 ;  /* 0x000000a900c57308 */ /* 0x000e240000000800 */
[----:B------:R-:W-:-:S06]  /*131b0*/  FMUL.FTZ R153, R153, R12 ;  /* 0x0000000c99997220 */ /* 0x000fcc0000410000 */
[----:B------:R1:W3:Y:S02]  /*131c0*/  MUFU.EX2 R161, R153 ;  /* 0x0000009900a17308 */ /* 0x0002e40000000800 */
[----:B-1----:R-:W-:Y:S02]  /*131d0*/  @!P1 IMAD R153, R198, 0x40, R194 ;  /* 0x00000040c6999824 */ /* 0x002fe400078e02c2 */
[----:B0-----:R-:W-:Y:S02]  /*131e0*/  FADD.FTZ R0, R197, R0 ;  /* 0x00000000c5007221 */ /* 0x001fe40000010000 */
[----:B------:R-:W-:Y:S02]  /*131f0*/  @!P1 IMAD R153, R153, 0x4, R18 ;  /* 0x0000000499999824 */ /* 0x000fe400078e0212 */
[----:B------:R-:W-:Y:S01]  /*13200*/  FADD.FTZ R0, R172, R0 ;  /* 0x00000000ac007221 */ /* 0x000fe20000010000 */
[-C--:B---3--:R-:W-:Y:S02]  /*13210*/  FMUL.FTZ R26, R26, R161.reuse ;  /* 0x000000a11a1a7220 */ /* 0x088fe40000410000 */
[----:B------:R-:W-:Y:S01]  /*13220*/  @!P1 STS [R153+0x38400], R157 ;  /* 0x0384009d99009388 */ /* 0x000fe20000000800 */
[----:B------:R-:W-:Y:S01]  /*13230*/  FADD.FTZ R0, R173, R0 ;  /* 0x00000000ad007221 */ /* 0x000fe20000010000 */
[-C--:B------:R-:W-:Y:S01]  /*13240*/  FMUL.FTZ R27, R27, R161.reuse ;  /* 0x000000a11b1b7220 */ /* 0x080fe20000410000 */
[-C--:B------:R-:W-:Y:S01]  /*13250*/  FMUL.FTZ R30, R30, R161.reuse ;  /* 0x000000a11e1e7220 */ /* 0x080fe20000410000 */
[----:B------:R0:W-:Y:S01]  /*13260*/  @!P1 STS [R153+0x38420], R161 ;  /* 0x038420a199009388 */ /* 0x0001e20000000800 */
[----:B------:R-:W-:Y:S01]  /*13270*/  FADD.FTZ R0, R176, R0 ;  /* 0x00000000b0007221 */ /* 0x000fe20000010000 */
[-C--:B------:R-:W-:Y:S01]  /*13280*/  FMUL.FTZ R31, R31, R161.reuse ;  /* 0x000000a11f1f7220 */ /* 0x080fe20000410000 */
[-C--:B------:R-:W-:Y:S01]  /*13290*/  FMUL.FTZ R34, R34, R161.reuse ;  /* 0x000000a122227220 */ /* 0x080fe20000410000 */
[-C--:B------:R-:W-:Y:S01]  /*132a0*/  FMUL.FTZ R35, R35, R161.reuse ;  /* 0x000000a123237220 */ /* 0x080fe20000410000 */
[----:B------:R-:W-:Y:S01]  /*132b0*/  FADD.FTZ R0, R177, R0 ;  /* 0x00000000b1007221 */ /* 0x000fe20000010000 */
        /* <DEDUP_REMOVED lines=47> */
[----:B------:R-:W-:Y:S01]  /*135b0*/  FMUL.FTZ R91, R91, R161 ;  /* 0x000000a15b5b7220 */ /* 0x000fe20000410000 */
[----:B------:R3:W-:Y:S01]  /*135c0*/  MUFU.EX2 R180, R154 ;  /* 0x0000009a00b47308 */ /* 0x0007e20000000800 */
[----:B0-----:R-:W-:Y:S01]  /*135d0*/  FFMA.FTZ R15, R161, R15, R153 ;  /* 0x0000000fa10f7223 */ /* 0x001fe20000010099 */
[-C--:B------:R-:W-:Y:S01]  /*135e0*/  FMUL.FTZ R94, R94, R161.reuse ;  /* 0x000000a15e5e7220 */ /* 0x080fe20000410000 */
[-C--:B------:R-:W-:Y:S01]  /*135f0*/  FMUL.FTZ R95, R95, R161.reuse ;  /* 0x000000a15f5f7220 */ /* 0x080fe20000410000 */
[-C--:B------:R-:W-:Y:S01]  /*13600*/  FMUL.FTZ R98, R98, R161.reuse ;  /* 0x000000a162627220 */ /* 0x080fe20000410000 */
[-C--:B------:R-:W-:Y:S01]  /*13610*/  FMUL.FTZ R99, R99, R161.reuse ;  /* 0x000000a163637220 */ /* 0x080fe20000410000 */
[-C--:B------:R-:W-:Y:S01]  /*13620*/  FMUL.FTZ R102, R102, R161.reuse ;  /* 0x000000a166667220 */ /* 0x080fe20000410000 */
[-C--:B------:R-:W-:Y:S01]  /*13630*/  FMUL.FTZ R103, R103, R161.reuse ;  /* 0x000000a167677220 */ /* 0x080fe20000410000 */
[----:B------:R-:W-:Y:S01]  /*13640*/  MUFU.EX2 R170, R202 ;  /* 0x000000ca00aa7308 */ /* 0x000fe20000000800 */
[----:B---3--:R-:W-:Y:S01]  /*13650*/  F2FP.F16.F32.PACK_AB R154, R199, R156 ;  /* 0x0000009cc79a723e */ /* 0x008fe200000000ff */
[----:B-1----:R-:W-:Y:S01]  /*13660*/  FADD.FTZ R15, R168, R15 ;  /* 0x0000000fa80f7221 */ /* 0x002fe20000010000 */
[----:B------:R-:W-:Y:S01]  /*13670*/  F2FP.F16.F32.PACK_AB R156, R200, R160 ;  /* 0x000000a0c89c723e */ /* 0x000fe200000000ff */
[----:B------:R-:W-:Y:S01]  /*13680*/  FMUL.FTZ R106, R106, R161 ;  /* 0x000000a16a6a7220 */ /* 0x000fe20000410000 */
[----:B------:R-:W-:Y:S01]  /*13690*/  F2FP.F16.F32.PACK_AB R160, R197, R201 ;  /* 0x000000c9c5a0723e */ /* 0x000fe200000000ff */
[----:B------:R-:W-:Y:S01]  /*136a0*/  FMUL.FTZ R107, R107, R161 ;  /* 0x000000a16b6b7220 */ /* 0x000fe20000410000 */
[----:B------:R-:W-:Y:S01]  /*136b0*/  F2FP.F16.F32.PACK_AB R153, R168, R153 ;  /* 0x00000099a899723e */ /* 0x000fe200000000ff */
[----:B------:R-:W-:Y:S01]  /*136c0*/  MUFU.EX2 R171, R203 ;  /* 0x000000cb00ab7308 */ /* 0x000fe20000000800 */
[----:B------:R-:W-:-:S02]  /*136d0*/  IMAD R168, R19, 0x1000, R14 ;  /* 0x0000100013a87824 */ /* 0x000fc400078e020e */
        /* <DEDUP_REMOVED lines=24> */
[----:B------:R-:W-:Y:S01]  /*13860*/  FMUL.FTZ R151, R151, R161 ;  /* 0x000000a197977220 */ /* 0x000fe20000410000 */
[----:B------:R-:W-:Y:S01]  /*13870*/  R2UR UR6, R168 ;  /* 0x00000000a80672ca */ /* 0x000fe200000e0000 */
[----:B------:R-:W-:Y:S01]  /*13880*/  FADD.FTZ R0, R166, R0 ;  /* 0x00000000a6007221 */ /* 0x000fe20000010000 */
[----:B0-----:R-:W-:Y:S01]  /*13890*/  F2FP.F16.F32.PACK_AB R166, R198, R166 ;  /* 0x000000a6c6a6723e */ /* 0x001fe200000000ff */
[----:B------:R-:W-:-:S02]  /*138a0*/  FADD.FTZ R15, R170, R15 ;  /* 0x0000000faa0f7221 */ /* 0x000fc40000010000 */
[----:B------:R0:W4:Y:S01]  /*138b0*/  MUFU.EX2 R178, R169 ;  /* 0x000000a900b27308 */ /* 0x0001220000000800 */
[----:B------:R-:W-:Y:S01]  /*138c0*/  FADD.FTZ R0, R198, R0 ;  /* 0x00000000c6007221 */ /* 0x000fe20000010000 */
[----:B------:R-:W-:-:S04]  /*138d0*/  FADD.FTZ R15, R171, R15 ;  /* 0x0000000fab0f7221 */ /* 0x000fc80000010000 */
[----:B-1----:R-:W-:Y:S02]  /*138e0*/  FADD.FTZ R15, R174, R15 ;  /* 0x0000000fae0f7221 */ /* 0x002fe40000010000 */
[----:B------:R-:W1:Y:S01]  /*138f0*/  MUFU.EX2 R179, R167 ;  /* 0x000000a700b37308 */ /* 0x000e620000000800 */
[----:B0-----:R-:W-:Y:S01]  /*13900*/  IMAD.MOV.U32 R169, RZ, RZ, 0x40000040 ;  /* 0x40000040ffa97424 */ /* 0x001fe200078e00ff */
[C---:B---3--:R-:W-:Y:S01]  /*13910*/  F2FP.F16.F32.PACK_AB R157, R175.reuse, R174 ;  /* 0x000000aeaf9d723e */ /* 0x048fe200000000ff */
[----:B------:R-:W-:-:S03]  /*13920*/  FADD.FTZ R15, R175, R15 ;  /* 0x0000000faf0f7221 */ /* 0x000fc60000010000 */
[----:B------:R-:W-:Y:S01]  /*13930*/  R2UR UR7, R169 ;  /* 0x00000000a90772ca */ /* 0x000fe200000e0000 */
[----:B------:R-:W-:Y:S01]  /*13940*/  IMAD.MOV.U32 R169, RZ, RZ, 0x40000040 ;  /* 0x40000040ffa97424 */ /* 0x000fe200078e00ff */
[----:B------:R0:W-:Y:S01]  /*13950*/  MUFU.EX2 R197, R162 ;  /* 0x000000a200c57308 */ /* 0x0001e20000000800 */
[----:B----4-:R-:W-:-:S07]  /*13960*/  FADD.FTZ R15, R178, R15 ;  /* 0x0000000fb20f7221 */ /* 0x010fce0000010000 */
[----:B------:R3:W4:Y:S01]  /*13970*/  MUFU.EX2 R181, R158 ;  /* 0x0000009e00b57308 */ /* 0x0007220000000800 */
[----:B0-----:R-:W-:Y:S01]  /*13980*/  F2FP.F16.F32.PACK_AB R162, R173, R172 ;  /* 0x000000acada2723e */ /* 0x001fe200000000ff */
[----:B-1----:R-:W-:-:S04]  /*13990*/  FADD.FTZ R15, R179, R15 ;  /* 0x0000000fb30f7221 */ /* 0x002fc80000010000 */
[----:B------:R-:W-:Y:S02]  /*139a0*/  FADD.FTZ R15, R180, R15 ;  /* 0x0000000fb40f7221 */ /* 0x000fe40000010000 */
[----:B------:R0:W1:Y:S01]  /*139b0*/  MUFU.EX2 R199, R155 ;  /* 0x0000009b00c77308 */ /* 0x0000620000000800 */
[----:B---3--:R-:W-:Y:S02]  /*139c0*/  F2FP.F16.F32.PACK_AB R158, R165, R164 ;  /* 0x000000a4a59e723e */ /* 0x008fe400000000ff */
[----:B------:R-:W-:-:S05]  /*139d0*/  F2FP.F16.F32.PACK_AB R164, R177, R176 ;  /* 0x000000b0b1a4723e */ /* 0x000fca00000000ff */
[----:B------:R3:W5:Y:S01]  /*139e0*/  MUFU.EX2 R200, R159 ;  /* 0x0000009f00c87308 */ /* 0x0007620000000800 */
[----:B0-----:R-:W-:Y:S01]  /*139f0*/  F2FP.F16.F32.PACK_AB R155, R171, R170 ;  /* 0x000000aaab9b723e */ /* 0x001fe200000000ff */
[----:B------:R-:W-:Y:S01]  /*13a00*/  BAR.SYNC.DEFER_BLOCKING 0xf, 0x100 ;  /* 0x03c4000000007b1d */ /* 0x000fe20000010000 */
[C---:B----4-:R-:W-:Y:S01]  /*13a10*/  F2FP.F16.F32.PACK_AB R161, R181.reuse, R180 ;  /* 0x000000b4b5a1723e */ /* 0x050fe200000000ff */
[----:B------:R-:W-:-:S04]  /*13a20*/  FADD.FTZ R15, R181, R15 ;  /* 0x0000000fb50f7221 */ /* 0x000fc80000010000 */
[----:B------:R5:W0:Y:S01]  /*13a30*/  MUFU.EX2 R172, R163 ;  /* 0x000000a300ac7308 */ /* 0x000a220000000800 */
[----:B---3--:R-:W-:Y:S01]  /*13a40*/  F2FP.F16.F32.PACK_AB R159, R179, R178 ;  /* 0x000000b2b39f723e */ /* 0x008fe200000000ff */
[----:B-1----:R-:W-:-:S06]  /*13a50*/  FADD.FTZ R15, R199, R15 ;  /* 0x0000000fc70f7221 */ /* 0x002fcc0000010000 */
[----:B------:R-:W1:Y:S01]  /*13a60*/  MUFU.EX2 R182, R182 ;  /* 0x000000b600b67308 */ /* 0x000e620000000800 */
[C---:B-----5:R-:W-:Y:S01]  /*13a70*/  F2FP.F16.F32.PACK_AB R163, R200.reuse, R199 ;  /* 0x000000c7c8a3723e */ /* 0x060fe200000000ff */
[----:B------:R-:W-:-:S04]  /*13a80*/  FADD.FTZ R15, R200, R15 ;  /* 0x0000000fc80f7221 */ /* 0x000fc80000010000 */
[----:B------:R-:W-:Y:S02]  /*13a90*/  FADD.FTZ R15, R197, R15 ;  /* 0x0000000fc50f7221 */ /* 0x000fe40000010000 */
[----:B------:R-:W3:Y:S01]  /*13aa0*/  MUFU.EX2 R183, R183 ;  /* 0x000000b700b77308 */ /* 0x000ee20000000800 */
[C---:B0-----:R-:W-:Y:S01]  /*13ab0*/  F2FP.F16.F32.PACK_AB R165, R172.reuse, R197 ;  /* 0x000000c5aca5723e */ /* 0x041fe200000000ff */
[----:B------:R0:W-:Y:S01]  /*13ac0*/  STSM.16.M88.4 [R227+0x36400], R152 ;  /* 0x03640098e3007844 */ /* 0x0001e20000000200 */
[----:B------:R-:W-:-:S03]  /*13ad0*/  FADD.FTZ R15, R172, R15 ;  /* 0x0000000fac0f7221 */ /* 0x000fc60000010000 */
[----:B--2---:R2:W-:Y:S01]  /*13ae0*/  STSM.16.M88.4 [R208], R156 ;  /* 0x0000009cd0007844 */ /* 0x0045e20000000200 */
[----:B-1----:R-:W-:-:S03]  /*13af0*/  FADD.FTZ R15, R182, R15 ;  /* 0x0000000fb60f7221 */ /* 0x002fc60000010000 */
[----:B------:R2:W-:Y:S01]  /*13b00*/  STSM.16.M88.4 [R228], R160 ;  /* 0x000000a0e4007844 */ /* 0x0005e20000000200 */
[C---:B---3--:R-:W-:Y:S01]  /*13b10*/  F2FP.F16.F32.PACK_AB R167, R183.reuse, R182 ;  /* 0x000000b6b7a7723e */ /* 0x048fe200000000ff */
[----:B------:R-:W-:-:S04]  /*13b20*/  FADD.FTZ R15, R183, R15 ;  /* 0x0000000fb70f7221 */ /* 0x000fc80000010000 */
[----:B------:R2:W-:Y:S01]  /*13b30*/  STSM.16.M88.4 [R229], R164 ;  /* 0x000000a4e5007844 */ /* 0x0005e20000000200 */
[----:B------:R-:W-:-:S06]  /*13b40*/  WARPGROUP.ARRIVE ;  /* 0x00000000000079c5 */ /* 0x000fcc0000000000 */
[----:B------:R-:W-:Y:S03]  /*13b50*/  HGMMA.64x256x16.F32 R24, R152, gdesc[UR4].tnspB, R24, gsb0 ;  /* 0x43e0000498187df0 */ /* 0x000fe60008000818 */
[----:B------:R-:W-:Y:S02]  /*13b60*/  WARPGROUP.DEPBAR.LE gsb0, 0x0 ;  /* 0x00008000000079c5 */ /* 0x000fe40000010000 */
[----:B0-----:R-:W-:Y:S01]  /*13b70*/  VIADD R152, R168, 0x80 ;  /* 0x00000080a8987836 */ /* 0x001fe20000000000 */
        /* <DEDUP_REMOVED lines=31> */
.L_x_8727:
[C---:B------:R-:W-:Y:S01]  /*13d70*/  ISETP.GT.AND P1, PT, R21.reuse, RZ, PT ;  /* 0x000000ff1500720c */ /* 0x040fe20003f24270 */
        /* <DEDUP_REMOVED lines=8> */
.L_x_8715:
[----:B------:R-:W-:Y:S05]  /*13e00*/  BSYNC B0 ;  /* 0x0000000000007941 */ /* 0x000fea0003800000 */
.L_x_8714:
[----:B------:R-:W2:Y:S04]  /*13e10*/  LDL.LU R162, [R1+0x5c] ;  /* 0x00005c0001a27983 */ /* 0x000ea80000300800 */
[----:B------:R-:W3:Y:S04]  /*13e20*/  SHFL.BFLY PT, R3, R0, 0x2, 0x1f ;  /* 0x0c401f0000037f89 */ /* 0x000ee800000e0000 */
[----:B------:R-:W4:Y:S01]  /*13e30*/  SHFL.BFLY PT, R2, R15, 0x2, 0x1f ;  /* 0x0c401f000f027f89 */ /* 0x000f2200000e0000 */
[----:B---3--:R-:W-:Y:S01]  /*13e40*/  FADD.FTZ R3, R3, R0 ;  /* 0x0000000003037221 */ /* 0x008fe20000010000 */
[----:B------:R-:W-:-:S02]  /*13e50*/  IMAD.MOV.U32 R0, RZ, RZ, -0x800000 ;  /* 0xff800000ff007424 */ /* 0x000fc400078e00ff */
[----:B----4-:R-:W-:Y:S02]  /*13e60*/  FADD.FTZ R4, R2, R15 ;  /* 0x0000000f02047221 */ /* 0x010fe40000010000 */
[----:B------:R-:W3:Y:S04]  /*13e70*/  SHFL.BFLY PT, R2, R3, 0x1, 0x1f ;  /* 0x0c201f0003027f89 */ /* 0x000ee800000e0000 */
[----:B------:R-:W4:Y:S01]  /*13e80*/  SHFL.BFLY PT, R7, R4, 0x1, 0x1f ;  /* 0x0c201f0004077f89 */ /* 0x000f2200000e0000 */
[----:B---3--:R-:W-:Y:S01]  /*13e90*/  FADD.FTZ R5, R3, R2 ;  /* 0x0000000203057221 */ /* 0x008fe20000010000 */
[----:B----4-:R-:W-:Y:S01]  /*13ea0*/  FADD.FTZ R7, R4, R7 ;  /* 0x0000000704077221 */ /* 0x010fe20000010000 */
[----:B------:R-:W-:Y:S08]  /*13eb0*/  BAR.ARV 0x8, 0x100 ;  /* 0x0204000000007b1d */ /* 0x000ff00000002000 */
[----:B------:R-:W-:Y:S01]  /*13ec0*/  BAR.SYNC.DEFER_BLOCKING 0xf, 0x100 ;  /* 0x03c4000000007b1d */ /* 0x000fe20000010000 */
[----:B------:R-:W-:Y:S01]  /*13ed0*/  FSETP.NE.FTZ.AND P0, PT, R5, RZ, PT ;  /* 0x000000ff0500720b */ /* 0x000fe20003f15000 */
[----:B------:R-:W-:Y:S01]  /*13ee0*/  IMAD.MOV R4, RZ, RZ, -R226 ;  /* 0x000000ffff047224 */ /* 0x000fe200078e0ae2 */
[----:B------:R-:W-:-:S04]  /*13ef0*/  FSETP.NE.FTZ.AND P1, PT, R7, RZ, PT ;  /* 0x000000ff0700720b */ /* 0x000fc80003f35000 */
[----:B------:R-:W-:Y:S01]  /*13f00*/  ISETP.NE.AND P2, PT, R193, R4, PT ;  /* 0x00000004c100720c */ /* 0x000fe20003f45270 */
[----:B------:R-:W-:-:S06]  /*13f10*/  IMAD.MOV.U32 R4, RZ, RZ, RZ ;  /* 0x000000ffff047224 */ /* 0x000fcc00078e00ff */
[----:B------:R-:W3:Y:S08]  /*13f20*/  @P0 MUFU.LG2 R2, R5 ;  /* 0x0000000500020308 */ /* 0x000ef00000000c00 */
[----:B------:R-:W4:Y:S08]  /*13f30*/  @P1 MUFU.LG2 R6, R7 ;  /* 0x0000000700061308 */ /* 0x000f300000000c00 */
[----:B------:R-:W5:Y:S01]  /*13f40*/  @P1 MUFU.RCP R4, R7 ;  /* 0x0000000700041308 */ /* 0x000f620000001000 */
[----:B---3--:R-:W-:Y:S01]  /*13f50*/  @P0 FMUL.FTZ R9, R2, 0.69314718246459960938 ;  /* 0x3f31721802090820 */ /* 0x008fe20000410000 */
[C---:B------:R-:W-:Y:S01]  /*13f60*/  @P0 FMUL.FTZ R2, R12.reuse, 0.69314718246459960938 ;  /* 0x3f3172180c020820 */ /* 0x040fe20000410000 */
[----:B------:R-:W-:-:S03]  /*13f70*/  @P1 FMUL.FTZ R12, R12, 0.69314718246459960938 ;  /* 0x3f3172180c0c1820 */ /* 0x000fc60000410000 */
[----:B------:R-:W-:Y:S01]  /*13f80*/  @P0 FFMA.FTZ R0, R2, R13, R9 ;  /* 0x0000000d02000223 */ /* 0x000fe20000010009 */
[----:B------:R-:W-:Y:S02]  /*13f90*/  IMAD.MOV.U32 R2, RZ, RZ, -0x800000 ;  /* 0xff800000ff027424 */ /* 0x000fe400078e00ff */
[----:B----4-:R-:W-:Y:S01]  /*13fa0*/  @P1 FMUL.FTZ R3, R6, 0.69314718246459960938 ;  /* 0x3f31721806031820 */ /* 0x010fe20000410000 */
[C---:B------:R-:W-:Y:S02]  /*13fb0*/  @!P2 IMAD R9, R19.reuse, 0x40, R194 ;  /* 0x000000401309a824 */ /* 0x040fe400078e02c2 */
[----:B------:R-:W-:Y:S02]  /*13fc0*/  VIADD R19, R19, 0x1 ;  /* 0x0000000113137836 */ /* 0x000fe40000000000 */
[----:B------:R-:W-:Y:S01]  /*13fd0*/  @P1 FFMA.FTZ R2, R12, R20, R3 ;  /* 0x000000140c021223 */ /* 0x000fe20000010003 */
[----:B------:R-:W-:Y:S02]  /*13fe0*/  IMAD.MOV.U32 R3, RZ, RZ, RZ ;  /* 0x000000ffff037224 */ /* 0x000fe400078e00ff */
[----:B------:R-:W-:Y:S01]  /*13ff0*/  @!P2 IMAD R9, R9, 0x4, R18 ;  /* 0x000000040909a824 */ /* 0x000fe200078e0212 */
[----:B------:R-:W-:Y:S01]  /*14000*/  ISETP.NE.AND P1, PT, R19, 0x2, PT ;  /* 0x000000021300780c */ /* 0x000fe20003f25270 */
[-C--:B-----5:R-:W-:Y:S01]  /*14010*/  FMUL.FTZ R7, R30, R4.reuse ;  /* 0x000000041e077220 */ /* 0x0a0fe20000410000 */
[-C--:B------:R-:W-:Y:S01]  /*14020*/  FMUL.FTZ R31, R31, R4.reuse ;  /* 0x000000041f1f7220 */ /* 0x080fe20000410000 */
[----:B------:R3:W4:Y:S01]  /*14030*/  @P0 MUFU.RCP R3, R5 ;  /* 0x0000000500030308 */ /* 0x0007220000001000 */
[----:B------:R-:W-:Y:S01]  /*14040*/  @!P2 STS [R9+0x38420], R4 ;  /* 0x038420040900a388 */ /* 0x000fe20000000800 */
[-C--:B------:R-:W-:Y:S01]  /*14050*/  FMUL.FTZ R35, R35, R4.reuse ;  /* 0x0000000423237220 */ /* 0x080fe20000410000 */
[-C--:B------:R-:W-:Y:S01]  /*14060*/  FMUL.FTZ R11, R38, R4.reuse ;  /* 0x00000004260b7220 */ /* 0x080fe20000410000 */
[-C--:B------:R-:W-:Y:S01]  /*14070*/  FMUL.FTZ R39, R39, R4.reuse ;  /* 0x0000000427277220 */ /* 0x080fe20000410000 */
[-C--:B------:R-:W-:Y:S01]  /*14080*/  FMUL.FTZ R42, R42, R4.reuse ;  /* 0x000000042a2a7220 */ /* 0x080fe20000410000 */
        /* <DEDUP_REMOVED lines=124> */
[----:B------:R-:W-:Y:S06]  /*14850*/  BAR.ARV 0xe, 0x100 ;  /* 0x0384000000007b1d */ /* 0x000fec0000002000 */
[----:B------:R-:W-:-:S02]  /*14860*/  PLOP3.LUT P0, PT, PT, PT, PT, 0x8, 0x0 ;  /* 0x000000000000781c */ /* 0x000fc40003f0e170 */
[----:B------:R-:W-:Y:S02]  /*14870*/  LOP3.LUT R23, R23, R4, RZ, 0x3c, !PT ;  /* 0x0000000417177212 */ /* 0x000fe400078e3cff */
[----:B------:R-:W-:Y:S01]  /*14880*/  SEL R19, R19, RZ, P1 ;  /* 0x000000ff13137207 */ /* 0x000fe20000800000 */
[----:B--2---:R-:W-:-:S05]  /*14890*/  VIADD R162, R162, 0x1 ;  /* 0x00000001a2a27836 */ /* 0x004fca0000000000 */
[----:B------:R2:W-:Y:S03]  /*148a0*/  STL [R1+0x5c], R162 ;  /* 0x00005ca201007387 */ /* 0x0005e60000100800 */
.L_x_8648:
[----:B------:R-:W-:Y:S05]  /*148b0*/  BSYNC B7 ;  /* 0x0000000000077941 */ /* 0x000fea0003800000 */
.L_x_8646:
[----:B------:R-:W3:Y:S08]  /*148c0*/  S2UR UR4, SR_CgaCtaId ;  /* 0x00000000000479c3 */ /* 0x000ef00000008800 */
[----:B------:R-:W-:Y:S01]  /*148d0*/  BAR.SYNC.DEFER_BLOCKING 0x5, 0x180 ;  /* 0x0146000000007b1d */ /* 0x000fe20000010000 */
[----:B------:R-:W-:-:S05]  /*148e0*/  MOV R18, 0x400 ;  /* 0x0000040000127802 */ /* 0x000fca0000000f00 */
[----:B------:R-:W-:Y:S01]  /*148f0*/  BSSY B0, `(.L_x_8729) ;  /* 0x0000324000007945 */ /* 0x000fe20003800000 */
[----:B---3--:R-:W-:-:S05]  /*14900*/  IMAD.U32 R187, RZ, RZ, UR4 ;  /* 0x00000004ffbb7e24 */ /* 0x008fca000f8e00ff */
[----:B------:R-:W-:-:S05]  /*14910*/  LEA R18, R187, R18, 0x18 ;  /* 0x00000012bb127211 */ /* 0x000fca00078ec0ff */
[----:B-----5:R3:W4:Y:S01]  /*14920*/  LDS.128 R24, [R18+0x388d0] ;  /* 0x0388d00012187984 */ /* 0x0207220000000c00 */
[----:B------:R-:W-:Y:S06]  /*14930*/  BAR.ARV 0x4, 0x180 ;  /* 0x0106000000007b1d */ /* 0x000fec0000002000 */
[----:B------:R-:W-:Y:S05]  /*14940*/  @P0 BRA `(.L_x_8730) ;  /* 0x00000020009c0947 */ /* 0x000fea0003800000 */
[----:B------:R-:W2:Y:S01]  /*14950*/  LDL R30, [R1+0x74] ;  /* 0x00007400011e7983 */ /* 0x000ea20000100800 */
[----:B------:R-:W0:Y:S01]  /*14960*/  S2R R45, SR_SWINHI ;  /* 0x00000000002d7919 */ /* 0x000e220000002f00 */
[----:B------:R-:W-:Y:S01]  /*14970*/  F2FP.F16.F32.PACK_AB R7, R31, R7 ;  /* 0x000000071f07723e */ /* 0x000fe200000000ff */
[----:B------:R-:W-:Y:S01]  /*14980*/  ULDC.64 UR4, c[0x0][0xd00] ;  /* 0x0003400000047ab9 */ /* 0x000fe20000000a00 */
[----:B-1----:R-:W-:Y:S01]  /*14990*/  F2FP.F16.F32.PACK_AB R4, R6, R8 ;  /* 0x000000080604723e */ /* 0x002fe200000000ff */
[----:B------:R-:W3:Y:S04]  /*149a0*/  LDL.LU R70, [R1+0x50] ;  /* 0x0000500001467983 */ /* 0x000ee80000300800 */
[----:B------:R-:W3:Y:S01]  /*149b0*/  LDL.LU R66, [R1+0x54] ;  /* 0x0000540001427983 */ /* 0x000ee20000300800 */
[----:B------:R-:W-:-:S02]  /*149c0*/  F2FP.F16.F32.PACK_AB R5, R3, R5 ;  /* 0x000000050305723e */ /* 0x000fc400000000ff */
[----:B------:R-:W-:Y:S02]  /*149d0*/  MOV R20, R18 ;  /* 0x0000001200147202 */ /* 0x000fe40000000f00 */
[----:B0-----:R-:W-:Y:S02]  /*149e0*/  MOV R21, R45 ;  /* 0x0000002d00157202 */ /* 0x001fe40000000f00 */
[----:B------:R-:W-:Y:S02]  /*149f0*/  F2FP.F16.F32.PACK_AB R6, R152, R155 ;  /* 0x0000009b9806723e */ /* 0x000fe400000000ff */
[----:B------:R-:W-:Y:S02]  /*14a00*/  F2FP.F16.F32.PACK_AB R11, R39, R11 ;  /* 0x0000000b270b723e */ /* 0x000fe400000000ff */
[----:B------:R-:W-:Y:S02]  /*14a10*/  F2FP.F16.F32.PACK_AB R8, R10, R153 ;  /* 0x000000990a08723e */ /* 0x000fe400000000ff */
[----:B------:R-:W-:-:S02]  /*14a20*/  F2FP.F16.F32.PACK_AB R9, R35, R9 ;  /* 0x000000092309723e */ /* 0x000fc400000000ff */
[----:B------:R-:W-:Y:S01]  /*14a30*/  F2FP.F16.F32.PACK_AB R10, R14, R36 ;  /* 0x000000240e0a723e */ /* 0x000fe200000000ff */
[----:B------:R-:W0:Y:S01]  /*14a40*/  S2R R90, SR_TID.X ;  /* 0x00000000005a7919 */ /* 0x000e220000002100 */
        /* <DEDUP_REMOVED lines=18> */
[----:B0-----:R-:W-:Y:S01]  /*14b70*/  VIADD R90, R90, 0xffffff80 ;  /* 0xffffff805a5a7836 */ /* 0x001fe20000000000 */
[----:B------:R-:W-:Y:S02]  /*14b80*/  F2FP.F16.F32.PACK_AB R146, R149, R148 ;  /* 0x000000949592723e */ /* 0x000fe400000000ff */
[----:B------:R-:W-:Y:S02]  /*14b90*/  F2FP.F16.F32.PACK_AB R147, R151, R150 ;  /* 0x000000969793723e */ /* 0x000fe400000000ff */
[----:B------:R-:W-:-:S04]  /*14ba0*/  SHF.R.S32.HI R82, RZ, 0x1f, R90 ;  /* 0x0000001fff527819 */ /* 0x000fc8000001145a */
[----:B------:R-:W-:-:S04]  /*14bb0*/  LEA.HI R82, R82, R90, RZ, 0x3 ;  /* 0x0000005a52527211 */ /* 0x000fc800078f18ff */
[----:B------:R-:W-:Y:S01]  /*14bc0*/  SHF.R.S32.HI R82, RZ, 0x3, R82 ;  /* 0x00000003ff527819 */ /* 0x000fe20000011452 */
[----:B------:R-:W-:Y:S01]  /*14bd0*/  BAR.SYNC.DEFER_BLOCKING 0x1, 0x100 ;  /* 0x0044000000007b1d */ /* 0x000fe20000010000 */
[----:B--2---:R-:W-:-:S03]  /*14be0*/  IMAD.WIDE R44, R30, 0x2, R20 ;  /* 0x000000021e2c7825 */ /* 0x004fc600078e0214 */
[----:B------:R-:W-:-:S04]  /*14bf0*/  LOP3.LUT R49, R44, 0x380, RZ, 0xc0, !PT ;  /* 0x000003802c317812 */ /* 0x000fc800078ec0ff */
[----:B------:R-:W-:Y:S02]  /*14c00*/  SHF.R.U64 R49, R49, 0x3, RZ ;  /* 0x0000000331317819 */ /* 0x000fe400000012ff */
[----:B------:R-:W-:Y:S02]  /*14c10*/  MOV R31, R45 ;  /* 0x0000002d001f7202 */ /* 0x000fe40000000f00 */
[----:B------:R-:W-:Y:S02]  /*14c20*/  LOP3.LUT R30, R49, R44, RZ, 0x3c, !PT ;  /* 0x0000002c311e7212 */ /* 0x000fe400078e3cff */
[----:B----4-:R-:W-:Y:S02]  /*14c30*/  IADD3 R24, P0, R44, 0x20, RZ ;  /* 0x000000202c187810 */ /* 0x010fe40007f1e0ff */
        /* <DEDUP_REMOVED lines=45> */
[C---:B0-----:R-:W-:Y:S02]  /*14f10*/  IADD3 R9, P0, R44.reuse, 0x4020, RZ ;  /* 0x000040202c097810 */ /* 0x041fe40007f1e0ff */
[C---:B------:R-:W-:Y:S02]  /*14f20*/  IADD3 R11, P2, R44.reuse, 0x6000, RZ ;  /* 0x000060002c0b7810 */ /* 0x040fe40007f5e0ff */
[C---:B-1----:R-:W-:Y:S02]  /*14f30*/  IADD3 R6, P6, R44.reuse, 0x6020, RZ ;  /* 0x000060202c067810 */ /* 0x042fe40007fde0ff */
        /* <DEDUP_REMOVED lines=38> */
[----:B------:R-:W-:Y:S02]  /*151a0*/  MOV R46, R8 ;  /* 0x00000008002e7202 */ /* 0x000fe40000000f00 */
[----:B------:R-:W-:Y:S02]  /*151b0*/  MOV R52, R10 ;  /* 0x0000000a00347202 */ /* 0x000fe40000000f00 */
[----:B------:R-:W-:Y:S02]  /*151c0*/  F2FP.F16.F32.PACK_AB R4, R159, R161 ;  /* 0x000000a19f04723e */ /* 0x000fe400000000ff */
[----:B------:R-:W-:Y:S02]  /*151d0*/  F2FP.F16.F32.PACK_AB R5, R51, R50 ;  /* 0x000000323305723e */ /* 0x000fe400000000ff */
[----:B------:R-:W-:Y:S02]  /*151e0*/  F2FP.F16.F32.PACK_AB R6, R157, R160 ;  /* 0x000000a09d06723e */ /* 0x000fe400000000ff */
[----:B------:R-:W-:-:S02]  /*151f0*/  F2FP.F16.F32.PACK_AB R7, R55, R54 ;  /* 0x000000363707723e */ /* 0x000fc400000000ff */
[----:B------:R-:W-:Y:S02]  /*15200*/  LOP3.LUT R3, R44, 0x380, RZ, 0xc0, !PT ;  /* 0x000003802c037812 */ /* 0x000fe400078ec0ff */
[----:B------:R-:W-:Y:S02]  /*15210*/  MOV R36, R48 ;  /* 0x0000003000247202 */ /* 0x000fe40000000f00 */
[----:B------:R-:W-:Y:S02]  /*15220*/  F2FP.F16.F32.PACK_AB R8, R156, R158 ;  /* 0x0000009e9c08723e */ /* 0x000fe400000000ff */
[----:B------:R-:W-:Y:S02]  /*15230*/  F2FP.F16.F32.PACK_AB R9, R59, R58 ;  /* 0x0000003a3b09723e */ /* 0x000fe400000000ff */
[----:B------:R-:W-:Y:S02]  /*15240*/  F2FP.F16.F32.PACK_AB R10, R61, R60 ;  /* 0x0000003c3d0a723e */ /* 0x000fe400000000ff */
[----:B------:R-:W-:-:S02]  /*15250*/  F2FP.F16.F32.PACK_AB R11, R63, R62 ;  /* 0x0000003e3f0b723e */ /* 0x000fc400000000ff */
[----:B------:R-:W-:Y:S02]  /*15260*/  MOV R49, R30 ;  /* 0x0000001e00317202 */ /* 0x000fe40000000f00 */
[----:B------:R-:W-:Y:S02]  /*15270*/  F2FP.F16.F32.PACK_AB R12, R65, R64 ;  /* 0x00000040410c723e */ /* 0x000fe400000000ff */
[----:B------:R-:W-:Y:S02]  /*15280*/  MOV R48, R34 ;  /* 0x0000002200307202 */ /* 0x000fe40000000f00 */
[----:B------:R-:W-:Y:S02]  /*15290*/  F2FP.F16.F32.PACK_AB R28, R73, R72 ;  /* 0x00000048491c723e */ /* 0x000fe400000000ff */
[----:B------:R-:W-:Y:S02]  /*152a0*/  F2FP.F16.F32.PACK_AB R30, R77, R76 ;  /* 0x0000004c4d1e723e */ /* 0x000fe400000000ff */
[----:B------:R-:W-:Y:S01]  /*152b0*/  F2FP.F16.F32.PACK_AB R31, R79, R78 ;  /* 0x0000004e4f1f723e */ /* 0x000fe200000000ff */
[----:B------:R-:W-:Y:S01]  /*152c0*/  STSM.16.M88.4 [R56], R4 ;  /* 0x0000000438007844 */ /* 0x000fe20000000200 */
[----:B------:R-:W-:-:S02]  /*152d0*/  F2FP.F16.F32.PACK_AB R32, R81, R80 ;  /* 0x000000505120723e */ /* 0x000fc400000000ff */
        /* <DEDUP_REMOVED lines=14> */
[----:B-1----:R-:W-:-:S02]  /*153c0*/  F2FP.F16.F32.PACK_AB R36, R89, R88 ;  /* 0x000000585924723e */ /* 0x002fc400000000ff */
[----:B------:R-:W-:Y:S02]  /*153d0*/  F2FP.F16.F32.PACK_AB R6, R109, R108 ;  /* 0x0000006c6d06723e */ /* 0x000fe400000000ff */
[----:B--2---:R-:W-:Y:S02]  /*153e0*/  F2FP.F16.F32.PACK_AB R39, R95, R94 ;  /* 0x0000005e5f27723e */ /* 0x004fe400000000ff */
[----:B------:R-:W-:Y:S01]  /*153f0*/  F2FP.F16.F32.PACK_AB R7, R111, R110 ;  /* 0x0000006e6f07723e */ /* 0x000fe200000000ff */
[----:B------:R-:W-:Y:S02]  /*15400*/  IMAD.X R45, RZ, RZ, R45, P1 ;  /* 0x000000ffff2d7224 */ /* 0x000fe400008e062d */
[----:B------:R-:W-:Y:S01]  /*15410*/  STSM.16.M88.4 [R3], R36 ;  /* 0x0000002403007844 */ /* 0x000fe20000000200 */
[----:B------:R-:W-:Y:S02]  /*15420*/  F2FP.F16.F32.PACK_AB R8, R113, R112 ;  /* 0x000000707108723e */ /* 0x000fe400000000ff */
[----:B------:R-:W-:Y:S01]  /*15430*/  F2FP.F16.F32.PACK_AB R9, R115, R114 ;  /* 0x000000727309723e */ /* 0x000fe200000000ff */
[----:B------:R-:W-:Y:S01]  /*15440*/  STSM.16.M88.4 [R46], R40 ;  /* 0x000000282e007844 */ /* 0x000fe20000000200 */
[----:B------:R-:W-:-:S02]  /*15450*/  F2FP.F16.F32.PACK_AB R10, R117, R116 ;  /* 0x00000074750a723e */ /* 0x000fc400000000ff */
[----:B------:R-:W-:Y:S01]  /*15460*/  F2FP.F16.F32.PACK_AB R11, R119, R118 ;  /* 0x00000076770b723e */ /* 0x000fe200000000ff */
[----:B------:R3:W-:Y:S01]  /*15470*/  STSM.16.M88.4 [R48], R4 ;  /* 0x0000000430007844 */ /* 0x0007e20000000200 */
[----:B------:R-:W-:Y:S02]  /*15480*/  F2FP.F16.F32.PACK_AB R12, R121, R120 ;  /* 0x00000078790c723e */ /* 0x000fe400000000ff */
[----:B------:R-:W-:Y:S02]  /*15490*/  F2FP.F16.F32.PACK_AB R13, R123, R122 ;  /* 0x0000007a7b0d723e */ /* 0x000fe400000000ff */
[----:B------:R-:W-:Y:S02]  /*154a0*/  F2FP.F16.F32.PACK_AB R14, R125, R124 ;  /* 0x0000007c7d0e723e */ /* 0x000fe400000000ff */
[----:B------:R-:W-:Y:S02]  /*154b0*/  F2FP.F16.F32.PACK_AB R15, R127, R126 ;  /* 0x0000007e7f0f723e */ /* 0x000fe400000000ff */
[----:B------:R-:W-:Y:S01]  /*154c0*/  ISETP.NE.U32.AND P0, PT, RZ, UR4, PT ;  /* 0x00000004ff007c0c */ /* 0x000fe2000bf05070 */
[----:B------:R0:W-:Y:S01]  /*154d0*/  STSM.16.M88.4 [R49], R8 ;  /* 0x0000000831007844 */ /* 0x0001e20000000200 */
[----:B------:R-:W-:-:S02]  /*154e0*/  MOV R44, R44 ;  /* 0x0000002c002c7202 */ /* 0x000fc40000000f00 */
[----:B---3--:R-:W-:Y:S01]  /*154f0*/  IADD3 R4, P1, R70, UR4, RZ ;  /* 0x0000000446047c10 */ /* 0x008fe2000ff3e0ff */
[----:B------:R1:W-:Y:S01]  /*15500*/  STSM.16.M88.4 [R52], R12 ;  /* 0x0000000c34007844 */ /* 0x0003e20000000200 */
[----:B------:R-:W-:Y:S02]  /*15510*/  ISETP.NE.AND.EX P0, PT, RZ, UR5, PT, P0 ;  /* 0x00000005ff007c0c */ /* 0x000fe4000bf05300 */
[----:B------:R-:W-:Y:S01]  /*15520*/  IADD3.X R5, R66, UR5, RZ, P1, !PT ;  /* 0x0000000542057c10 */ /* 0x000fe20008ffe4ff */
[----:B------:R-:W-:Y:S01]  /*15530*/  ULDC.64 UR4, c[0x0][0xd08] ;  /* 0x0003420000047ab9 */ /* 0x000fe20000000a00 */
[----:B------:R-:W-:Y:S01]  /*15540*/  STSM.16.M88.4 [R24], R128 ;  /* 0x0000008018007844 */ /* 0x000fe20000000200 */
[----:B------:R-:W-:-:S03]  /*15550*/  ISETP.NE.U32.AND P6, PT, RZ, UR4, PT ;  /* 0x00000004ff007c0c */ /* 0x000fc6000bfc5070 */
[----:B------:R-:W-:Y:S01]  /*15560*/  STSM.16.M88.4 [R47], R136 ;  /* 0x000000882f007844 */ /* 0x000fe20000000200 */
[----:B------:R-:W-:-:S03]  /*15570*/  ISETP.NE.AND.EX P6, PT, RZ, UR5, PT, P6 ;  /* 0x00000005ff007c0c */ /* 0x000fc6000bfc5360 */
[----:B------:R2:W-:Y:S01]  /*15580*/  STSM.16.M88.4 [R44], R144 ;  /* 0x000000902c007844 */ /* 0x0005e20000000200 */
[----:B------:R-:W-:Y:S02]  /*15590*/  IMAD R7, R82, 0x40, R210 ;  /* 0x0000004052077824 */ /* 0x000fe400078e02d2 */
[----:B------:R-:W-:Y:S01]  /*155a0*/  IMAD.MOV.U32 R80, RZ, RZ, RZ ;  /* 0x000000ffff507224 */ /* 0x000fe200078e00ff */
[----:B------:R-:W-:Y:S01]  /*155b0*/  BAR.SYNC.DEFER_BLOCKING 0x1, 0x100 ;  /* 0x0044000000007b1d */ /* 0x000fe20000010000 */
[----:B------:R-:W-:-:S05]  /*155c0*/  IMAD.WIDE R6, R7, 0x2, R20 ;  /* 0x0000000207067825 */ /* 0x000fca00078e0214 */
[----:B0-----:R-:W-:Y:S01]  /*155d0*/  @P6 IADD3 R10, P4, R70, UR4, RZ ;  /* 0x00000004460a6c10 */ /* 0x001fe2000ff9e0ff */
[----:B------:R-:W-:Y:S02]  /*155e0*/  ULDC UR4, c[0x0][0xb88] ;  /* 0x0002e20000047ab9 */ /* 0x000fe40000000800 */
[----:B------:R-:W-:Y:S01]  /*155f0*/  IMAD.U32 R20, RZ, RZ, UR4 ;  /* 0x00000004ff147e24 */ /* 0x000fe2000f8e00ff */
[----:B------:R-:W-:Y:S01]  /*15600*/  @P6 IADD3.X R11, R66, UR5, RZ, P4, !PT ;  /* 0x00000005420b6c10 */ /* 0x000fe2000a7fe4ff */
[----:B------:R0:W5:Y:S04]  /*15610*/  @P0 LDG.E R80, desc[UR40][R4.64] ;  /* 0x0000002804500981 */ /* 0x000168000c1e1900 */
[----:B------:R0:W5:Y:S01]  /*15620*/  @P6 LDG.E R20, desc[UR40][R10.64] ;  /* 0x000000280a146981 */ /* 0x000162000c1e1900 */
[----:B------:R-:W-:-:S02]  /*15630*/  IADD3 R9, P1, R6, 0x1000, RZ ;  /* 0x0000100006097810 */ /* 0x000fc40007f3e0ff */
[C---:B-1----:R-:W-:Y:S02]  /*15640*/  IADD3 R13, P2, R6.reuse, 0x2000, RZ ;  /* 0x00002000060d7810 */ /* 0x042fe40007f5e0ff */
[C---:B------:R-:W-:Y:S02]  /*15650*/  IADD3 R29, P3, R6.reuse, 0x3000, RZ ;  /* 0x00003000061d7810 */ /* 0x040fe40007f7e0ff */
[----:B------:R-:W-:Y:S02]  /*15660*/  IADD3 R33, P4, R6, 0x4000, RZ ;  /* 0x0000400006217810 */ /* 0x000fe40007f9e0ff */
        /* <DEDUP_REMOVED lines=8> */
[----:B------:R-:W-:-:S02]  /*156f0*/  IADD3 R37, P5, R6, 0x5000, RZ ;  /* 0x0000500006257810 */ /* 0x000fc40007fbe0ff */
        /* <DEDUP_REMOVED lines=8> */
[----:B------:R-:W-:Y:S02]  /*15780*/  P2R R14, PR, RZ, 0x20 ;  /* 0x00000020ff0e7803 */ /* 0x000fe40000000000 */
[----:B------:R-:W-:-:S02]  /*15790*/  IADD3 R41, P1, R6, 0x6000, RZ ;  /* 0x0000600006297810 */ /* 0x000fc40007f3e0ff */
[C---:B------:R-:W-:Y:S02]  /*157a0*/  IADD3 R45, P2, R6.reuse, 0x7000, RZ ;  /* 0x00007000062d7810 */ /* 0x040fe40007f5e0ff */
[C---:B------:R-:W-:Y:S02]  /*157b0*/  IADD3 R49, P3, R6.reuse, 0x8000, RZ ;  /* 0x0000800006317810 */ /* 0x040fe40007f7e0ff */
[C---:B------:R-:W-:Y:S02]  /*157c0*/  IADD3 R53, P4, R6.reuse, 0x9000, RZ ;  /* 0x0000900006357810 */ /* 0x040fe40007f9e0ff */
[----:B------:R-:W-:Y:S02]  /*157d0*/  IADD3 R57, P5, R6, 0xa000, RZ ;  /* 0x0000a00006397810 */ /* 0x000fe40007fbe0ff */
[----:B------:R-:W-:Y:S02]  /*157e0*/  LOP3.LUT R36, R37, 0x380, RZ, 0xc0, !PT ;  /* 0x0000038025247812 */ /* 0x000fe400078ec0ff */
[----:B------:R-:W-:-:S02]  /*157f0*/  LOP3.LUT R40, R41, 0x380, RZ, 0xc0, !PT ;  /* 0x0000038029287812 */ /* 0x000fc400078ec0ff */
[----:B--2---:R-:W-:Y:S02]  /*15800*/  LOP3.LUT R44, R45, 0x380, RZ, 0xc0, !PT ;  /* 0x000003802d2c7812 */ /* 0x004fe400078ec0ff */
        /* <DEDUP_REMOVED lines=9> */
[----:B------:R-:W-:Y:S02]  /*158a0*/  LOP3.LUT R36, R36, R37, RZ, 0x3c, !PT ;  /* 0x0000002524247212 */ /* 0x000fe400078e3cff */
[----:B------:R-:W-:-:S02]  /*158b0*/  LOP3.LUT R40, R40, R41, RZ, 0x3c, !PT ;  /* 0x0000002928287212 */ /* 0x000fc400078e3cff */
        /* <DEDUP_REMOVED lines=9> */
.L_x_8731:
[----:B------:R-:W-:Y:S01]  /*15950*/  ISETP.NE.AND P6, PT, R14, RZ, PT ;  /* 0x000000ff0e00720c */ /* 0x000fe20003fc5270 */
[----:B------:R-:W0:Y:S01]  /*15960*/  S2R R4, SR_TID.X ;  /* 0x0000000000047919 */ /* 0x000e220000002100 */
[----:B------:R-:W2:Y:S01]  /*15970*/  LDL.LU R14, [R1+0x58] ;  /* 0x00005800010e7983 */ /* 0x000ea20000300800 */
[--C-:B------:R-:W-:Y:S02]  /*15980*/  IMAD.X R57, RZ, RZ, R7.reuse, P5 ;  /* 0x000000ffff397224 */ /* 0x100fe400028e0607 */
[----:B------:R-:W-:Y:S01]  /*15990*/  IMAD.X R37, RZ, RZ, R7, P6 ;  /* 0x000000ffff257224 */ /* 0x000fe200030e0607 */
[----:B------:R-:W3:Y:S04]  /*159a0*/  LDL.LU R11, [R1+0x60] ;  /* 0x00006000010b7983 */ /* 0x000ee80000300800 */
[----:B------:R-:W4:Y:S01]  /*159b0*/  LDL R84, [R1+0x4c] ;  /* 0x00004c0001547983 */ /* 0x000f220000100800 */
        /* <DEDUP_REMOVED lines=48> */
[----:B------:R-:W-:Y:S02]  /*15cc0*/  IMAD R10, R81, UR4, RZ ;  /* 0x00000004510a7c24 */ /* 0x000fe4000f8e02ff */
[----:B------:R-:W-:Y:S02]  /*15cd0*/  IMAD.MOV.U32 R7, RZ, RZ, R3 ;  /* 0x000000ffff077224 */ /* 0x000fe400078e0003 */
[C---:B------:R-:W-:Y:S02]  /*15ce0*/  IMAD R15, R84.reuse, UR5, R10 ;  /* 0x00000005540f7c24 */ /* 0x040fe4000f8e020a */
[----:B------:R-:W-:Y:S01]  /*15cf0*/  IMAD.WIDE.U32 R6, R84, UR4, R6 ;  /* 0x0000000454067c25 */ /* 0x000fe2000f8e0006 */
[----:B------:R-:W-:-:S03]  /*15d00*/  ULDC.64 UR4, c[0x0][0xc98] ;  /* 0x0003260000047ab9 */ /* 0x000fc60000000a00 */
[----:B------:R-:W-:Y:S02]  /*15d10*/  IMAD.IADD R7, R7, 0x1, R15 ;  /* 0x0000000107077824 */ /* 0x000fe400078e020f */
[----:B------:R-:W-:Y:S02]  /*15d20*/  IMAD.IADD R34, R194, 0x1, R213 ;  /* 0x00000001c2227824 */ /* 0x000fe400078e02d5 */
[----:B------:R-:W-:Y:S01]  /*15d30*/  IMAD.WIDE.U32 R6, R21, UR4, R6 ;  /* 0x0000000415067c25 */ /* 0x000fe2000f8e0006 */
[----:B0-----:R-:W-:-:S13]  /*15d40*/  ISETP.NE.AND P0, PT, R35, 0x1, PT ;  /* 0x000000012300780c */ /* 0x001fda0003f05270 */
[----:B------:R-:W0:Y:S08]  /*15d50*/  @P0 LDC R11, c[0x0][0xcec] ;  /* 0x00033b00ff0b0b82 */ /* 0x000e300000000800 */
[----:B------:R-:W1:Y:S01]  /*15d60*/  @P0 LDC R31, c[0x0][0xcf0] ;  /* 0x00033c00ff1f0b82 */ /* 0x000e620000000800 */
[----:B--2---:R-:W-:-:S04]  /*15d70*/  IMAD.IADD R30, R14, 0x1, R213 ;  /* 0x000000010e1e7824 */ /* 0x004fc800078e02d5 */
[----:B0-----:R-:W-:-:S04]  /*15d80*/  @P0 IMAD.HI.U32 R10, R30, R11, RZ ;  /* 0x0000000b1e0a0227 */ /* 0x001fc800078e00ff */
[----:B------:R-:W-:Y:S01]  /*15d90*/  IMAD.MOV.U32 R11, RZ, RZ, R30 ;  /* 0x000000ffff0b7224 */ /* 0x000fe200078e001e */
[----:B-1----:R-:W-:Y:S01]  /*15da0*/  @P0 SHF.R.U32.HI R11, RZ, R31, R10 ;  /* 0x0000001fff0b0219 */ /* 0x002fe2000001160a */
        /* <DEDUP_REMOVED lines=25> */
[----:B------:R-:W1:Y:S06]  /*15f40*/  SHFL.IDX PT, R11, R30, 0x1, 0x1c1f ;  /* 0x003c1f001e0b7f89 */ /* 0x000e6c00000e0000 */
[----:B0-----:R0:W-:Y:S04]  /*15f50*/  @!P1 ST.E desc[UR40][R6.64], R0 ;  /* 0x0000000006009985 */ /* 0x0011e8000c101928 */
[----:B-1----:R0:W-:Y:S02]  /*15f60*/  @!P0 ST.E desc[UR40][R10.64], R2 ;  /* 0x000000020a008985 */ /* 0x0021e4000c101928 */
.L_x_8732:
        /* <DEDUP_REMOVED lines=40> */
[----:B-1----:R-:W-:-:S03]  /*161f0*/  @P1 IMAD.HI.U32 R0, R80, R85, RZ ;  /* 0x0000005550001227 */ /* 0x002fc600078e00ff */
[----:B------:R-:W5:Y:S01]  /*16200*/  LD.E.128 R76, desc[UR40][R76.64] ;  /* 0x000000284c4c7980 */ /* 0x000f62000c101d00 */
[C---:B------:R-:W-:Y:S01]  /*16210*/  VIADD R97, R210.reuse, 0x80 ;  /* 0x00000080d2617836 */ /* 0x040fe20000000000 */
[C---:B------:R-:W-:Y:S01]  /*16220*/  IADD3 R100, R210.reuse, 0x40, RZ ;  /* 0x00000040d2647810 */ /* 0x040fe20007ffe0ff */
        /* <DEDUP_REMOVED lines=17> */
[----:B------:R-:W-:Y:S01]  /*16340*/  IMAD.IADD R3, R3, 0x1, R81 ;  /* 0x0000000103037824 */ /* 0x000fe200078e0251 */
[----:B------:R-:W-:Y:S01]  /*16350*/  SEL R0, RZ, 0x1, P1 ;  /* 0x00000001ff007807 */ /* 0x000fe20000800000 */
[--C-:B------:R-:W-:Y:S01]  /*16360*/  IMAD.MOV R81, RZ, RZ, -R21.reuse ;  /* 0x000000ffff517224 */ /* 0x100fe200078e0a15 */
[----:B------:R-:W-:Y:S01]  /*16370*/  ISETP.GE.AND P0, PT, R95, R83, PT ;  /* 0x000000535f00720c */ /* 0x000fe20003f06270 */
[----:B------:R-:W-:Y:S01]  /*16380*/  VIADD R93, R210, 0x100 ;  /* 0x00000100d25d7836 */ /* 0x000fe20000000000 */
[----:B------:R-:W-:Y:S01]  /*16390*/  LOP3.LUT R0, R85, 0x2, R0, 0xe2, !PT ;  /* 0x0000000255007812 */ /* 0x000fe200078ee200 */
[----:B------:R-:W-:Y:S01]  /*163a0*/  IMAD.SHL.U32 R85, R24, 0x4, RZ ;  /* 0x0000000418557824 */ /* 0x000fe200078e00ff */
[----:B------:R-:W-:Y:S01]  /*163b0*/  SEL R24, RZ, 0xffffffff, P0 ;  /* 0xffffffffff187807 */ /* 0x000fe20000000000 */
[----:B------:R-:W-:Y:S01]  /*163c0*/  IMAD R81, R87, R81, R80 ;  /* 0x0000005157517224 */ /* 0x000fe200078e0250 */
[----:B------:R-:W-:Y:S01]  /*163d0*/  SHF.R.S32.HI R80, RZ, 0x1f, R21 ;  /* 0x0000001fff507819 */ /* 0x000fe20000011415 */
[----:B------:R-:W-:Y:S01]  /*163e0*/  VIADD R91, R210, 0x140 ;  /* 0x00000140d25b7836 */ /* 0x000fe20000000000 */
[-C--:B------:R-:W-:Y:S01]  /*163f0*/  ISETP.GE.AND P0, PT, R93, R83.reuse, PT ;  /* 0x000000535d00720c */ /* 0x080fe20003f06270 */
[----:B------:R-:W-:Y:S01]  /*16400*/  IMAD.WIDE.U32 R2, R21, UR4, R2 ;  /* 0x0000000415027c25 */ /* 0x000fe2000f8e0002 */
[----:B------:R-:W-:Y:S01]  /*16410*/  LOP3.LUT R0, R85, 0x4, R0, 0xe2, !PT ;  /* 0x0000000455007812 */ /* 0x000fe200078ee200 */
[----:B------:R-:W-:Y:S01]  /*16420*/  BSSY B1, `(.L_x_8733) ;  /* 0x0000053000017945 */ /* 0x000fe20003800000 */
[----:B------:R-:W-:Y:S01]  /*16430*/  SHF.R.S32.HI R100, RZ, 0x1f, R100 ;  /* 0x0000001fff647819 */ /* 0x000fe20000011464 */
[----:B------:R-:W-:Y:S01]  /*16440*/  IMAD.SHL.U32 R85, R24, 0x8, RZ ;  /* 0x0000000818557824 */ /* 0x000fe200078e00ff */
[----:B------:R-:W-:Y:S01]  /*16450*/  SEL R24, RZ, 0xffffffff, P0 ;  /* 0xffffffffff187807 */ /* 0x000fe20000000000 */
[----:B------:R-:W-:Y:S01]  /*16460*/  IMAD R80, R80, UR4, RZ ;  /* 0x0000000450507c24 */ /* 0x000fe2000f8e02ff */
[-C--:B------:R-:W-:Y:S01]  /*16470*/  ISETP.GE.AND P0, PT, R91, R83.reuse, PT ;  /* 0x000000535b00720c */ /* 0x080fe20003f06270 */
[----:B------:R-:W-:Y:S01]  /*16480*/  VIADD R90, R210, 0x180 ;  /* 0x00000180d25a7836 */ /* 0x000fe20000000000 */
[----:B------:R-:W-:Y:S01]  /*16490*/  LOP3.LUT R0, R85, 0x8, R0, 0xe2, !PT ;  /* 0x0000000855007812 */ /* 0x000fe200078ee200 */
[----:B------:R-:W-:Y:S01]  /*164a0*/  IMAD R85, R21, UR5, R80 ;  /* 0x0000000515557c24 */ /* 0x000fe2000f8e0250 */
[----:B------:R-:W-:Y:S01]  /*164b0*/  SEL R21, RZ, 0xffffffff, P0 ;  /* 0xffffffffff157807 */ /* 0x000fe20000000000 */
[----:B------:R-:W-:Y:S01]  /*164c0*/  IMAD.SHL.U32 R89, R24, 0x10, RZ ;  /* 0x0000001018597824 */ /* 0x000fe200078e00ff */
[----:B------:R-:W-:Y:S01]  /*164d0*/  SHF.R.S32.HI R24, RZ, 0x1f, R81 ;  /* 0x0000001fff187819 */ /* 0x000fe20000011451 */
[----:B------:R-:W-:Y:S01]  /*164e0*/  ULDC.64 UR4, c[0x0][0xbd8] ;  /* 0x0002f60000047ab9 */ /* 0x000fe20000000a00 */
[----:B------:R-:W-:Y:S01]  /*164f0*/  ISETP.GE.AND P0, PT, R90, R83, PT ;  /* 0x000000535a00720c */ /* 0x000fe20003f06270 */
[----:B------:R-:W-:Y:S01]  /*16500*/  IMAD.SHL.U32 R21, R21, 0x20, RZ ;  /* 0x0000002015157824 */ /* 0x000fe200078e00ff */
[----:B------:R-:W-:Y:S01]  /*16510*/  LOP3.LUT R0, R89, 0x10, R0, 0xe2, !PT ;  /* 0x0000001059007812 */ /* 0x000fe200078ee200 */
[----:B------:R-:W-:-:S02]  /*16520*/  IMAD.IADD R3, R3, 0x1, R85 ;  /* 0x0000000103037824 */ /* 0x000fc400078e0255 */
[----:B------:R-:W-:Y:S01]  /*16530*/  IMAD R24, R24, UR4, RZ ;  /* 0x0000000418187c24 */ /* 0x000fe2000f8e02ff */
[----:B------:R-:W-:Y:S01]  /*16540*/  LOP3.LUT R0, R21, 0x20, R0, 0xe2, !PT ;  /* 0x0000002015007812 */ /* 0x000fe200078ee200 */
[----:B------:R-:W-:Y:S01]  /*16550*/  IMAD R87, R20, R87, RZ ;  /* 0x0000005714577224 */ /* 0x000fe200078e02ff */
        /* <DEDUP_REMOVED lines=10> */
[----:B------:R-:W-:Y:S01]  /*16600*/  LEA R82, P2, R2, UR4, 0x1 ;  /* 0x0000000402527c11 */ /* 0x000fe2000f8408ff */
[----:B------:R-:W-:Y:S01]  /*16610*/  IMAD.IADD R21, R3, 0x1, R85 ;  /* 0x0000000103157824 */ /* 0x000fe200078e0255 */
[----:B------:R-:W-:Y:S01]  /*16620*/  SEL R3, RZ, 0x80, P0 ;  /* 0x00000080ff037807 */ /* 0x000fe20000000000 */
[C---:B------:R-:W-:Y:S01]  /*16630*/  VIADD R88, R210.reuse, 0x1c0 ;  /* 0x000001c0d2587836 */ /* 0x040fe20000000000 */
[----:B------:R-:W-:Y:S01]  /*16640*/  PRMT R0, RZ, 0x654, R0 ;  /* 0x00000654ff007816 */ /* 0x000fe20000000000 */
[----:B------:R-:W-:Y:S01]  /*16650*/  VIADD R89, R210, 0x180 ;  /* 0x00000180d2597836 */ /* 0x000fe20000000000 */
[----:B------:R-:W-:Y:S01]  /*16660*/  LEA.HI.X R84, R2, UR5, R21, 0x1, P2 ;  /* 0x0000000502547c11 */ /* 0x000fe200090f0c15 */
[C---:B------:R-:W-:Y:S01]  /*16670*/  VIADD R92, R210.reuse, 0x140 ;  /* 0x00000140d25c7836 */ /* 0x040fe20000000000 */
[----:B0-----:R0:W-:Y:S01]  /*16680*/  SYNCS.ARRIVE.TRANS64.RED.A1T0 RZ, [R0+URZ], RZ ;  /* 0x000000ff00ff79a7 */ /* 0x0011e2000810043f */
[C---:B------:R-:W-:Y:S01]  /*16690*/  VIADD R94, R210.reuse, 0x100 ;  /* 0x00000100d25e7836 */ /* 0x040fe20000000000 */
[----:B------:R1:W2:Y:S01]  /*166a0*/  SHFL.IDX PT, R2, R82, RZ, 0x181f ;  /* 0x00181fff52027589 */ /* 0x0002a200000e0000 */
[C---:B------:R-:W-:Y:S01]  /*166b0*/  VIADD R96, R210.reuse, 0xc0 ;  /* 0x000000c0d2607836 */ /* 0x040fe20000000000 */
[----:B------:R-:W-:Y:S01]  /*166c0*/  SHF.R.S32.HI R88, RZ, 0x1f, R88 ;  /* 0x0000001fff587819 */ /* 0x000fe20000011458 */
[----:B------:R-:W-:Y:S01]  /*166d0*/  VIADD R98, R210, 0x80 ;  /* 0x00000080d2627836 */ /* 0x000fe20000000000 */
[----:B------:R-:W-:-:S02]  /*166e0*/  SHF.R.S32.HI R89, RZ, 0x1f, R89 ;  /* 0x0000001fff597819 */ /* 0x000fc40000011459 */
[----:B0-----:R-:W-:Y:S02]  /*166f0*/  LOP3.LUT R0, R24, R3, RZ, 0xfc, !PT ;  /* 0x0000000318007212 */ /* 0x001fe400078efcff */
[----:B------:R1:W0:Y:S01]  /*16700*/  SHFL.IDX PT, R3, R84, RZ, 0x181f ;  /* 0x00181fff54037589 */ /* 0x00022200000e0000 */
[----:B------:R-:W-:Y:S02]  /*16710*/  SHF.R.S32.HI R92, RZ, 0x1f, R92 ;  /* 0x0000001fff5c7819 */ /* 0x000fe4000001145c */
[----:B------:R-:W-:Y:S02]  /*16720*/  SHF.R.S32.HI R94, RZ, 0x1f, R94 ;  /* 0x0000001fff5e7819 */ /* 0x000fe4000001145e */
[----:B------:R-:W-:Y:S02]  /*16730*/  SHF.R.S32.HI R96, RZ, 0x1f, R96 ;  /* 0x0000001fff607819 */ /* 0x000fe40000011460 */
[----:B------:R-:W-:Y:S01]  /*16740*/  SHF.R.S32.HI R98, RZ, 0x1f, R98 ;  /* 0x0000001fff627819 */ /* 0x000fe20000011462 */
[----:B-1----:R-:W-:Y:S06]  /*16750*/  @P1 BRA `(.L_x_8734) ;  /* 0x00000000007c1947 */ /* 0x002fec0003800000 */
[-C--:B------:R-:W-:Y:S02]  /*16760*/  ISETP.GE.AND P1, PT, R99, R83.reuse, PT ;  /* 0x000000536300720c */ /* 0x080fe40003f26270 */
[-C--:B------:R-:W-:Y:S02]  /*16770*/  ISETP.GE.AND P0, PT, R210, R83.reuse, PT ;  /* 0x00000053d200720c */ /* 0x080fe40003f06270 */
[-C--:B------:R-:W-:Y:S02]  /*16780*/  ISETP.GE.AND P5, PT, R97, R83.reuse, PT ;  /* 0x000000536100720c */ /* 0x080fe40003fa6270 */
[----:B------:R-:W-:-:S07]  /*16790*/  ISETP.GE.AND P3, PT, R95, R83, PT ;  /* 0x000000535f00720c */ /* 0x000fce0003f66270 */
[C---:B--2---:R-:W-:Y:S02]  /*167a0*/  @!P1 LEA R20, P2, R99.reuse, R2, 0x1 ;  /* 0x0000000263149211 */ /* 0x044fe400078408ff */
[----:B0-----:R-:W-:Y:S02]  /*167b0*/  @!P0 IMAD.WIDE R80, R210, 0x2, R2 ;  /* 0x00000002d2508825 */ /* 0x001fe400078e0202 */
        /* <DEDUP_REMOVED lines=13> */
[-C--:B-1----:R-:W-:Y:S01]  /*16890*/  @!P1 LEA R12, P6, R91, R2.reuse, 0x1 ;  /* 0x000000025b0c9211 */ /* 0x082fe200078c08ff */
        /* <DEDUP_REMOVED lines=11> */
.L_x_8734:
[----:B------:R-:W-:Y:S05]  /*16950*/  BSYNC B1 ;  /* 0x0000000000017941 */ /* 0x000fea0003800000 */
.L_x_8733:
[----:B---3-5:R-:W-:Y:S01]  /*16960*/  VIADD R4, R213, 0x20 ;  /* 0x00000020d5047836 */ /* 0x028fe20000000000 */
[----:B0-----:R1:W0:Y:S04]  /*16970*/  SHFL.IDX PT, R3, R84, 0x1, 0x181f ;  /* 0x00381f0054037f89 */ /* 0x00122800000e0000 */
[----:B------:R-:W-:Y:S01]  /*16980*/  ISETP.GE.AND P0, PT, R4, R87, PT ;  /* 0x000000570400720c */ /* 0x000fe20003f06270 */
[----:B--2---:R1:W2:-:S12]  /*16990*/  SHFL.IDX PT, R2, R82, 0x1, 0x181f ;  /* 0x00381f0052027f89 */ /* 0x00429800000e0000 */
[----:B-1----:R-:W-:Y:S05]  /*169a0*/  @P0 BRA `(.L_x_8735) ;  /* 0x0000001000600947 */ /* 0x002fea0003800000 */
[-C--:B------:R-:W-:Y:S02]  /*169b0*/  ISETP.GE.AND P5, PT, R99, R83.reuse, PT ;  /* 0x000000536300720c */ /* 0x080fe40003fa6270 */
[-C--:B------:R-:W-:Y:S02]  /*169c0*/  ISETP.GE.AND P6, PT, R210, R83.reuse, PT ;  /* 0x00000053d200720c */ /* 0x080fe40003fc6270 */
[-C--:B------:R-:W-:Y:S02]  /*169d0*/  ISETP.GE.AND P3, PT, R97, R83.reuse, PT ;  /* 0x000000536100720c */ /* 0x080fe40003f66270 */
[-C--:B------:R-:W-:Y:S02]  /*169e0*/  ISETP.GE.AND P2, PT, R95, R83.reuse, PT ;  /* 0x000000535f00720c */ /* 0x080fe40003f46270 */
[-C--:B------:R-:W-:Y:S02]  /*169f0*/  ISETP.GE.AND P1, PT, R93, R83.reuse, PT ;  /* 0x000000535d00720c */ /* 0x080fe40003f26270 */
[----:B------:R-:W-:-:S03]  /*16a00*/  ISETP.GE.AND P0, PT, R91, R83, PT ;  /* 0x000000535b00720c */ /* 0x000fc60003f06270 */
[CC--:B--2---:R-:W-:Y:S02]  /*16a10*/  @!P5 LEA R6, P4, R99.reuse, R2.reuse, 0x1 ;  /* 0x000000026306d211 */ /* 0x0c4fe400078808ff */
[----:B0-----:R-:W-:Y:S02]  /*16a20*/  @!P6 IMAD.WIDE R4, R210, 0x2, R2 ;  /* 0x00000002d204e825 */ /* 0x001fe400078e0202 */
[----:B------:R-:W-:Y:S02]  /*16a30*/  @!P5 LEA.HI.X R7, R99, R3, R100, 0x1, P4 ;  /* 0x000000036307d211 */ /* 0x000fe400020f0c64 */
[----:B------:R-:W-:Y:S01]  /*16a40*/  LOP3.LUT P4, RZ, R24, 0x40, RZ, 0xc0, !PT ;  /* 0x0000004018ff7812 */ /* 0x000fe2000788c0ff */
[----:B------:R0:W-:Y:S01]  /*16a50*/  @!P6 ST.E.128 desc[UR40][R4.64], R8 ;  /* 0x000000080400e985 */ /* 0x0001e2000c101d28 */
[----:B------:R-:W-:-:S03]  /*16a60*/  @!P3 LEA R12, P6, R97, R2, 0x1 ;  /* 0x00000002610cb211 */ /* 0x000fc600078c08ff */
[----:B------:R1:W-:Y:S01]  /*16a70*/  @!P5 ST.E.128 desc[UR40][R6.64], R28 ;  /* 0x0000001c0600d985 */ /* 0x0003e2000c101d28 */
[-C--:B------:R-:W-:Y:S02]  /*16a80*/  @!P3 LEA.HI.X R13, R97, R3.reuse, R98, 0x1, P6 ;  /* 0x00000003610db211 */ /* 0x080fe400030f0c62 */
[-C--:B------:R-:W-:Y:S02]  /*16a90*/  @!P2 LEA R14, P5, R95, R2.reuse, 0x1 ;  /* 0x000000025f0ea211 */ /* 0x080fe400078a08ff */
        /* <DEDUP_REMOVED lines=18> */
.L_x_8730:
[----:B-1----:R-:W2:Y:S01]  /*16bc0*/  LDL.LU R4, [R1+0x50] ;  /* 0x0000500001047983 */ /* 0x002ea20000300800 */
[----:B------:R-:W-:Y:S01]  /*16bd0*/  ULDC.64 UR4, c[0x0][0xd00] ;  /* 0x0003400000047ab9 */ /* 0x000fe20000000a00 */
[----:B------:R-:W-:Y:S01]  /*16be0*/  IMAD.MOV.U32 R6, RZ, RZ, RZ ;  /* 0x000000ffff067224 */ /* 0x000fe200078e00ff */
[----:B------:R-:W1:Y:S01]  /*16bf0*/  LDC R29, c[0x0][0xce8] ;  /* 0x00033a00ff1d7b82 */ /* 0x000e620000000800 */
[----:B------:R-:W3:Y:S01]  /*16c00*/  LDL.LU R0, [R1+0x54] ;  /* 0x0000540001007983 */ /* 0x000ee20000300800 */
[----:B------:R-:W-:-:S04]  /*16c10*/  ISETP.NE.U32.AND P0, PT, RZ, UR4, PT ;  /* 0x00000004ff007c0c */ /* 0x000fc8000bf05070 */
[----:B------:R-:W-:Y:S02]  /*16c20*/  ISETP.NE.AND.EX P0, PT, RZ, UR5, PT, P0 ;  /* 0x00000005ff007c0c */ /* 0x000fe4000bf05300 */
[----:B--2---:R-:W-:-:S04]  /*16c30*/  IADD3 R2, P1, R4, UR4, RZ ;  /* 0x0000000404027c10 */ /* 0x004fc8000ff3e0ff */
[----:B---3--:R-:W-:Y:S01]  /*16c40*/  IADD3.X R3, R0, UR5, RZ, P1, !PT ;  /* 0x0000000500037c10 */ /* 0x008fe20008ffe4ff */
        /* <DEDUP_REMOVED lines=12> */
[----:B-12---:R-:W-:-:S12]  /*16d10*/  @P1 BRA `(.L_x_8736) ;  /* 0x0000000000101947 */ /* 0x006fd80003800000 */
[----:B------:R-:W-:Y:S05]  /*16d20*/  @!P0 BRA `(.L_x_8736) ;  /* 0x00000000000c8947 */ /* 0x000fea0003800000 */
[----:B------:R-:W2:Y:S04]  /*16d30*/  LDG.E R5, desc[UR40][R2.64] ;  /* 0x0000002802057981 */ /* 0x000ea8000c1e1900 */
[----:B-----5:R-:W2:Y:S02]  /*16d40*/  LDG.E R0, desc[UR40][R2.64+0x4] ;  /* 0x0000042802007981 */ /* 0x020ea4000c1e1900 */
[----:B--2---:R-:W-:-:S07]  /*16d50*/  IMAD.IADD R0, R0, 0x1, -R5 ;  /* 0x0000000100007824 */ /* 0x004fce00078e0a05 */
.L_x_8736:
        /* <DEDUP_REMOVED lines=9> */
[----:B------:R-:W1:Y:S01]  /*16df0*/  S2R R8, SR_TID.X ;  /* 0x0000000000087919 */ /* 0x000e620000002100 */
[----:B------:R-:W2:Y:S02]  /*16e00*/  LDC R9, c[0x0][0xce8] ;  /* 0x00033a00ff097b82 */ /* 0x000ea40000000800 */
[----:B--2---:R-:W-:Y:S01]  /*16e10*/  IMAD R2, R0, R9, RZ ;  /* 0x0000000900027224 */ /* 0x004fe200078e02ff */
[----:B-1----:R-:W-:-:S04]  /*16e20*/  IADD3 R8, R213, -0x80, R8 ;  /* 0xffffff80d5087810 */ /* 0x002fc80007ffe008 */
        /* <DEDUP_REMOVED lines=9> */
[----:B------:R-:W1:Y:S01]  /*16ec0*/  @P0 LDC R15, c[0x0][0xcec] ;  /* 0x00033b00ff0f0b82 */ /* 0x000e620000000800 */
[----:B------:R-:W-:Y:S01]  /*16ed0*/  IMAD R7, R14, UR5, R7 ;  /* 0x000000050e077c24 */ /* 0x000fe2000f8e0207 */
[----:B------:R-:W-:-:S03]  /*16ee0*/  ULDC.64 UR4, c[0x0][0xc98] ;  /* 0x0003260000047ab9 */ /* 0x000fc60000000a00 */
[----:B------:R-:W-:-:S03]  /*16ef0*/  IMAD.IADD R3, R3, 0x1, R7 ;  /* 0x0000000103037824 */ /* 0x000fc600078e0207 */
[----:B------:R-:W2:Y:S01]  /*16f00*/  @P0 LDC R21, c[0x0][0xcf0] ;  /* 0x00033c00ff150b82 */ /* 0x000ea20000000800 */
[----:B------:R-:W-:-:S04]  /*16f10*/  IMAD.WIDE.U32 R2, R13, UR4, R2 ;  /* 0x000000040d027c25 */ /* 0x000fc8000f8e0002 */
[----:B-1----:R-:W-:-:S05]  /*16f20*/  @P0 IMAD.HI.U32 R4, R8, R15, RZ ;  /* 0x0000000f08040227 */ /* 0x002fca00078e00ff */
[----:B--2---:R-:W-:Y:S01]  /*16f30*/  @P0 SHF.R.U32.HI R5, RZ, R21, R4 ;  /* 0x00000015ff050219 */ /* 0x004fe20000011604 */
        /* <DEDUP_REMOVED lines=18> */
.L_x_8738:
[----:B------:R-:W-:Y:S05]  /*17060*/  BSYNC B1 ;  /* 0x0000000000017941 */ /* 0x000fea0003800000 */
.L_x_8737:
[----:B------:R-:W-:Y:S01]  /*17070*/  ISETP.NE.AND P0, PT, R29, 0x1, PT ;  /* 0x000000011d00780c */ /* 0x000fe20003f05270 */
[----:B------:R-:W-:Y:S01]  /*17080*/  ULDC.64 UR4, c[0x0][0xba0] ;  /* 0x0002e80000047ab9 */ /* 0x000fe20000000a00 */
[----:B------:R-:W2:Y:S01]  /*17090*/  LDC R21, c[0x0][0xbc8] ;  /* 0x0002f200ff157b82 */ /* 0x000ea20000000800 */
[----:B-1----:R-:W-:Y:S01]  /*170a0*/  IMAD R5, R11, UR4, RZ ;  /* 0x000000040b057c24 */ /* 0x002fe2000f8e02ff */
[----:B------:R-:W-:Y:S01]  /*170b0*/  SHF.R.S32.HI R8, RZ, 0x1f, R20 ;  /* 0x0000001fff087819 */ /* 0x000fe20000011414 */
[----:B------:R-:W-:Y:S01]  /*170c0*/  IMAD.WIDE.U32 R2, R6, UR4, RZ ;  /* 0x0000000406027c25 */ /* 0x000fe2000f8e00ff */
[----:B------:R-:W-:Y:S01]  /*170d0*/  IADD3 R37, R210, 0x100, RZ ;  /* 0x00000100d2257810 */ /* 0x000fe20007ffe0ff */
[----:B------:R-:W-:Y:S01]  /*170e0*/  BSSY B1, `(.L_x_8739) ;  /* 0x0000080000017945 */ /* 0x000fe20003800000 */
[----:B------:R-:W-:Y:S01]  /*170f0*/  LEA.HI R8, R8, R20, RZ, 0x3 ;  /* 0x0000001408087211 */ /* 0x000fe200078f18ff */
[----:B------:R-:W-:Y:S01]  /*17100*/  IMAD R5, R6, UR5, R5 ;  /* 0x0000000506057c24 */ /* 0x000fe2000f8e0205 */
[----:B------:R-:W-:Y:S01]  /*17110*/  ULDC.64 UR4, c[0x0][0xbe8] ;  /* 0x0002fa0000047ab9 */ /* 0x000fe20000000a00 */
[----:B------:R-:W-:Y:S01]  /*17120*/  VIADD R42, R210, 0x40 ;  /* 0x00000040d22a7836 */ /* 0x000fe20000000000 */
[----:B------:R-:W-:Y:S01]  /*17130*/  LOP3.LUT R8, R8, 0xfffffff8, RZ, 0xc0, !PT ;  /* 0xfffffff808087812 */ /* 0x000fe200078ec0ff */
[----:B------:R-:W-:Y:S01]  /*17140*/  IMAD.IADD R3, R3, 0x1, R5 ;  /* 0x0000000103037824 */ /* 0x000fe200078e0205 */
[----:B------:R-:W1:Y:S01]  /*17150*/  @P0 LDC R7, c[0x0][0xcec] ;  /* 0x00033b00ff070b82 */ /* 0x000e620000000800 */
[----:B------:R-:W-:Y:S01]  /*17160*/  IMAD R4, R10, UR4, RZ ;  /* 0x000000040a047c24 */ /* 0x000fe2000f8e02ff */
[----:B------:R-:W-:Y:S01]  /*17170*/  SHF.R.S32.HI R37, RZ, 0x1f, R37 ;  /* 0x0000001fff257819 */ /* 0x000fe20000011425 */
[----:B------:R-:W-:-:S04]  /*17180*/  IMAD.WIDE.U32 R2, R14, UR4, R2 ;  /* 0x000000040e027c25 */ /* 0x000fc8000f8e0002 */
[----:B------:R-:W-:Y:S01]  /*17190*/  IMAD R5, R14, UR5, R4 ;  /* 0x000000050e057c24 */ /* 0x000fe2000f8e0204 */
[----:B------:R-:W-:Y:S01]  /*171a0*/  SHF.R.S32.HI R14, RZ, 0x1f, R20 ;  /* 0x0000001fff0e7819 */ /* 0x000fe20000011414 */
[----:B------:R-:W3:Y:S01]  /*171b0*/  @P0 LDC R9, c[0x0][0xcf0] ;  /* 0x00033c00ff090b82 */ /* 0x000ee20000000800 */
[----:B------:R-:W-:Y:S01]  /*171c0*/  ULDC.64 UR4, c[0x0][0xbf0] ;  /* 0x0002fc0000047ab9 */ /* 0x000fe20000000a00 */
[----:B------:R-:W-:Y:S01]  /*171d0*/  IMAD.IADD R8, R20, 0x1, -R8 ;  /* 0x0000000114087824 */ /* 0x000fe200078e0a08 */
[----:B------:R-:W-:Y:S01]  /*171e0*/  LEA.HI R14, R14, R20, RZ, 0x3 ;  /* 0x000000140e0e7211 */ /* 0x000fe200078f18ff */
[----:B------:R-:W-:Y:S01]  /*171f0*/  IMAD R4, R12, UR4, RZ ;  /* 0x000000040c047c24 */ /* 0x000fe2000f8e02ff */
[-C--:B--2---:R-:W-:Y:S01]  /*17200*/  ISETP.GE.AND P1, PT, R42, R21.reuse, PT ;  /* 0x000000152a00720c */ /* 0x084fe20003f26270 */
[----:B------:R-:W-:Y:S01]  /*17210*/  IMAD.IADD R3, R3, 0x1, R5 ;  /* 0x0000000103037824 */ /* 0x000fe200078e0205 */
[----:B------:R-:W-:Y:S01]  /*17220*/  SHF.R.S32.HI R14, RZ, 0x3, R14 ;  /* 0x00000003ff0e7819 */ /* 0x000fe2000001140e */
[----:B------:R-:W-:Y:S01]  /*17230*/  IMAD R5, R13, UR5, R4 ;  /* 0x000000050d057c24 */ /* 0x000fe2000f8e0204 */
[C---:B------:R-:W-:Y:S01]  /*17240*/  ISETP.GE.AND P2, PT, R210.reuse, R21, PT ;  /* 0x00000015d200720c */ /* 0x040fe20003f46270 */
[----:B------:R-:W-:-:S02]  /*17250*/  VIADD R40, R210, 0x80 ;  /* 0x00000080d2287836 */ /* 0x000fc40000000000 */
[----:B------:R-:W-:Y:S01]  /*17260*/  IMAD R4, R8, 0x20, R14 ;  /* 0x0000002008047824 */ /* 0x000fe200078e020e */
[----:B------:R-:W-:Y:S01]  /*17270*/  SEL R8, RZ, 0xffffffff, P1 ;  /* 0xffffffffff087807 */ /* 0x000fe20000800000 */
[----:B------:R-:W-:Y:S01]  /*17280*/  IMAD.WIDE.U32 R2, R13, UR4, R2 ;  /* 0x000000040d027c25 */ /* 0x000fe2000f8e0002 */
[----:B------:R-:W-:-:S03]  /*17290*/  ULDC.64 UR4, c[0x0][0xbe0] ;  /* 0x0002f80000047ab9 */ /* 0x000fc60000000a00 */
[----:B------:R-:W-:Y:S02]  /*172a0*/  IMAD.IADD R6, R213, 0x1, R4 ;  /* 0x00000001d5067824 */ /* 0x000fe400078e0204 */
[----:B------:R-:W-:Y:S02]  /*172b0*/  IMAD.IADD R3, R3, 0x1, R5 ;  /* 0x0000000103037824 */ /* 0x000fe400078e0205 */
[----:B-1----:R-:W-:Y:S01]  /*172c0*/  @P0 IMAD.HI.U32 R4, R6, R7, RZ ;  /* 0x0000000706040227 */ /* 0x002fe200078e00ff */
[----:B------:R-:W-:Y:S02]  /*172d0*/  SEL R7, RZ, 0x1, P2 ;  /* 0x00000001ff077807 */ /* 0x000fe40001000000 */
[----:B------:R-:W-:Y:S01]  /*172e0*/  ISETP.GE.AND P2, PT, R40, R21, PT ;  /* 0x000000152800720c */ /* 0x000fe20003f46270 */
[----:B------:R-:W-:Y:S01]  /*172f0*/  IMAD.MOV.U32 R5, RZ, RZ, R6 ;  /* 0x000000ffff057224 */ /* 0x000fe200078e0006 */
[----:B---3--:R-:W-:Y:S01]  /*17300*/  @P0 SHF.R.U32.HI R5, RZ, R9, R4 ;  /* 0x00000009ff050219 */ /* 0x008fe20000011604 */
[----:B------:R-:W-:Y:S01]  /*17310*/  VIADD R38, R210, 0xc0 ;  /* 0x000000c0d2267836 */ /* 0x000fe20000000000 */
[----:B------:R-:W-:Y:S01]  /*17320*/  SEL R9, RZ, 0xffffffff, P2 ;  /* 0xffffffffff097807 */ /* 0x000fe20001000000 */
[----:B------:R-:W-:Y:S01]  /*17330*/  IMAD.SHL.U32 R8, R8, 0x2, RZ ;  /* 0x0000000208087824 */ /* 0x000fe200078e00ff */
[----:B------:R-:W-:Y:S01]  /*17340*/  SHF.R.S32.HI R4, RZ, 0x1f, R5 ;  /* 0x0000001fff047819 */ /* 0x000fe20000011405 */
[----:B------:R-:W-:Y:S01]  /*17350*/  VIADD R36, R210, 0x100 ;  /* 0x00000100d2247836 */ /* 0x000fe20000000000 */
[-C--:B------:R-:W-:Y:S01]  /*17360*/  ISETP.GE.AND P1, PT, R38, R21.reuse, PT ;  /* 0x000000152600720c */ /* 0x080fe20003f26270 */
[----:B------:R-:W-:Y:S01]  /*17370*/  IMAD.SHL.U32 R9, R9, 0x4, RZ ;  /* 0x0000000409097824 */ /* 0x000fe200078e00ff */
[----:B------:R-:W-:Y:S01]  /*17380*/  LOP3.LUT R8, R8, 0x2, R7, 0xe2, !PT ;  /* 0x0000000208087812 */ /* 0x000fe200078ee207 */
[----:B------:R-:W-:Y:S01]  /*17390*/  IMAD.MOV R7, RZ, RZ, -R5 ;  /* 0x000000ffff077224 */ /* 0x000fe200078e0a05 */
[----:B------:R-:W-:Y:S01]  /*173a0*/  SEL R10, RZ, 0xffffffff, P1 ;  /* 0xffffffffff0a7807 */ /* 0x000fe20000800000 */
[----:B------:R-:W-:Y:S01]  /*173b0*/  IMAD R4, R4, UR4, RZ ;  /* 0x0000000404047c24 */ /* 0x000fe2000f8e02ff */
[----:B------:R-:W-:Y:S01]  /*173c0*/  ISETP.GE.AND P0, PT, R36, R21, PT ;  /* 0x000000152400720c */ /* 0x000fe20003f06270 */
[----:B------:R-:W-:Y:S01]  /*173d0*/  IMAD R7, R29, R7, R6 ;  /* 0x000000071d077224 */ /* 0x000fe200078e0206 */
[----:B------:R-:W-:Y:S01]  /*173e0*/  LOP3.LUT R8, R9, 0x4, R8, 0xe2, !PT ;  /* 0x0000000409087812 */ /* 0x000fe200078ee208 */
[----:B------:R-:W-:Y:S01]  /*173f0*/  IMAD R9, R5, UR5, R4 ;  /* 0x0000000505097c24 */ /* 0x000fe2000f8e0204 */
[----:B------:R-:W-:Y:S01]  /*17400*/  SEL R4, RZ, 0xffffffff, P0 ;  /* 0xffffffffff047807 */ /* 0x000fe20000000000 */
[----:B------:R-:W-:Y:S01]  /*17410*/  IMAD R31, R0, R29, RZ ;  /* 0x0000001d001f7224 */ /* 0x000fe200078e02ff */
[----:B------:R-:W-:Y:S01]  /*17420*/  SHF.R.S32.HI R0, RZ, 0x1f, R7 ;  /* 0x0000001fff007819 */ /* 0x000fe20000011407 */
[----:B------:R-:W-:-:S02]  /*17430*/  IMAD.SHL.U32 R11, R10, 0x8, RZ ;  /* 0x000000080a0b7824 */ /* 0x000fc400078e00ff */
[----:B------:R-:W-:Y:S02]  /*17440*/  VIADD R34, R210, 0x140 ;  /* 0x00000140d2227836 */ /* 0x000fe40000000000 */
[----:B------:R-:W-:Y:S01]  /*17450*/  IMAD.WIDE.U32 R2, R5, UR4, R2 ;  /* 0x0000000405027c25 */ /* 0x000fe2000f8e0002 */
[----:B------:R-:W-:Y:S01]  /*17460*/  ULDC.64 UR4, c[0x0][0xbd8] ;  /* 0x0002f60000047ab9 */ /* 0x000fe20000000a00 */
[----:B------:R-:W-:Y:S02]  /*17470*/  LOP3.LUT R8, R11, 0x8, R8, 0xe2, !PT ;  /* 0x000000080b087812 */ /* 0x000fe400078ee208 */
[----:B------:R-:W-:Y:S01]  /*17480*/  IMAD.SHL.U32 R5, R4, 0x10, RZ ;  /* 0x0000001004057824 */ /* 0x000fe200078e00ff */
[-C--:B------:R-:W-:Y:S01]  /*17490*/  ISETP.GE.AND P0, PT, R34, R21.reuse, PT ;  /* 0x000000152200720c */ /* 0x080fe20003f06270 */
[----:B------:R-:W-:Y:S02]  /*174a0*/  IMAD R0, R0, UR4, RZ ;  /* 0x0000000400007c24 */ /* 0x000fe4000f8e02ff */
[----:B------:R-:W-:Y:S01]  /*174b0*/  VIADD R32, R210, 0x180 ;  /* 0x00000180d2207836 */ /* 0x000fe20000000000 */
[----:B------:R-:W-:Y:S01]  /*174c0*/  SEL R4, RZ, 0xffffffff, P0 ;  /* 0xffffffffff047807 */ /* 0x000fe20000000000 */
[----:B------:R-:W-:Y:S01]  /*174d0*/  IMAD.IADD R3, R3, 0x1, R9 ;  /* 0x0000000103037824 */ /* 0x000fe200078e0209 */
[----:B------:R-:W-:Y:S01]  /*174e0*/  LOP3.LUT R8, R5, 0x10, R8, 0xe2, !PT ;  /* 0x0000001005087812 */ /* 0x000fe200078ee208 */
[----:B------:R-:W-:Y:S01]  /*174f0*/  IMAD R5, R7, UR5, R0 ;  /* 0x0000000507057c24 */ /* 0x000fe2000f8e0200 */
[----:B------:R-:W-:Y:S01]  /*17500*/  ISETP.GE.AND P0, PT, R32, R21, PT ;  /* 0x000000152000720c */ /* 0x000fe20003f06270 */
[----:B------:R-:W-:-:S02]  /*17510*/  IMAD.IADD R0, R14, 0x1, R213 ;  /* 0x000000010e007824 */ /* 0x000fc400078e02d5 */
[----:B------:R-:W-:Y:S02]  /*17520*/  VIADD R28, R210, 0x1c0 ;  /* 0x000001c0d21c7836 */ /* 0x000fe40000000000 */
[----:B------:R-:W-:Y:S02]  /*17530*/  IMAD.SHL.U32 R9, R4, 0x20, RZ ;  /* 0x0000002004097824 */ /* 0x000fe400078e00ff */
[----:B------:R-:W-:Y:S01]  /*17540*/  IMAD.WIDE.U32 R2, R7, UR4, R2 ;  /* 0x0000000407027c25 */ /* 0x000fe2000f8e0002 */
[----:B------:R-:W-:Y:S01]  /*17550*/  SEL R7, RZ, 0x40, P0 ;  /* 0x00000040ff077807 */ /* 0x000fe20000000000 */
[----:B------:R-:W-:Y:S01]  /*17560*/  ULDC.64 UR4, c[0x0][0xb80] ;  /* 0x0002e00000047ab9 */ /* 0x000fe20000000a00 */
[----:B------:R-:W-:Y:S01]  /*17570*/  ISETP.GE.AND P0, PT, R0, R31, PT ;  /* 0x0000001f0000720c */ /* 0x000fe20003f06270 */
[----:B------:R-:W-:Y:S01]  /*17580*/  IMAD.IADD R3, R3, 0x1, R5 ;  /* 0x0000000103037824 */ /* 0x000fe200078e0205 */
[----:B------:R-:W-:Y:S01]  /*17590*/  ISETP.GE.AND P2, PT, R28, R21, PT ;  /* 0x000000151c00720c */ /* 0x000fe20003f46270 */
[C---:B------:R-:W-:Y:S01]  /*175a0*/  VIADD R30, R210.reuse, 0x1c0 ;  /* 0x000001c0d21e7836 */ /* 0x040fe20000000000 */
[----:B------:R-:W-:Y:S01]  /*175b0*/  LOP3.LUT R8, R9, 0x20, R8, 0xe2, !PT ;  /* 0x0000002009087812 */ /* 0x000fe200078ee208 */
[----:B------:R-:W-:Y:S01]  /*175c0*/  VIADD R33, R210, 0x180 ;  /* 0x00000180d2217836 */ /* 0x000fe20000000000 */
[----:B------:R-:W-:Y:S01]  /*175d0*/  LEA R14, P1, R2, UR4, 0x1 ;  /* 0x00000004020e7c11 */ /* 0x000fe2000f8208ff */
[C---:B------:R-:W-:Y:S01]  /*175e0*/  VIADD R35, R210.reuse, 0x140 ;  /* 0x00000140d2237836 */ /* 0x040fe20000000000 */
[----:B------:R-:W-:Y:S01]  /*175f0*/  SEL R5, RZ, 0x80, P2 ;  /* 0x00000080ff057807 */ /* 0x000fe20001000000 */
[----:B------:R-:W-:Y:S01]  /*17600*/  VIADD R39, R210, 0xc0 ;  /* 0x000000c0d2277836 */ /* 0x000fe20000000000 */
[----:B------:R-:W-:Y:S01]  /*17610*/  LOP3.LUT R20, R8, R7, RZ, 0xfc, !PT ;  /* 0x0000000708147212 */ /* 0x000fe200078efcff */
[----:B------:R-:W-:Y:S01]  /*17620*/  VIADD R41, R210, 0x80 ;  /* 0x00000080d2297836 */ /* 0x000fe20000000000 */
[----:B------:R-:W-:Y:S01]  /*17630*/  LEA.HI.X R15, R2, UR5, R3, 0x1, P1 ;  /* 0x00000005020f7c11 */ /* 0x000fe200088f0c03 */
[----:B------:R-:W-:Y:S01]  /*17640*/  VIADD R43, R210, 0x40 ;  /* 0x00000040d22b7836 */ /* 0x000fe20000000000 */
[----:B------:R-:W-:Y:S01]  /*17650*/  LOP3.LUT R24, R20, R5, RZ, 0xfc, !PT ;  /* 0x0000000514187212 */ /* 0x000fe200078efcff */
[----:B------:R1:W2:Y:S01]  /*17660*/  SHFL.IDX PT, R4, R14, RZ, 0x181f ;  /* 0x00181fff0e047589 */ /* 0x0002a200000e0000 */
[----:B------:R-:W-:-:S02]  /*17670*/  SHF.R.S32.HI R30, RZ, 0x1f, R30 ;  /* 0x0000001fff1e7819 */ /* 0x000fc4000001141e */
[----:B------:R-:W-:Y:S01]  /*17680*/  SHF.R.S32.HI R33, RZ, 0x1f, R33 ;  /* 0x0000001fff217819 */ /* 0x000fe20000011421 */
[----:B------:R1:W3:Y:S01]  /*17690*/  SHFL.IDX PT, R5, R15, RZ, 0x181f ;  /* 0x00181fff0f057589 */ /* 0x0002e200000e0000 */
        /* <DEDUP_REMOVED lines=9> */
[-C--:B--2---:R-:W-:Y:S02]  /*17730*/  @!P2 LEA R6, P0, R42, R4.reuse, 0x1 ;  /* 0x000000042a06a211 */ /* 0x084fe400078008ff */
        /* <DEDUP_REMOVED lines=26> */
.L_x_8740:
[----:B------:R-:W-:Y:S05]  /*178e0*/  BSYNC B1 ;  /* 0x0000000000017941 */ /* 0x000fea0003800000 */
.L_x_8739:
[----:B------:R-:W-:Y:S01]  /*178f0*/  VIADD R0, R0, 0x20 ;  /* 0x0000002000007836 */ /* 0x000fe20000000000 */
[----:B---34-:R1:W3:Y:S04]  /*17900*/  SHFL.IDX PT, R5, R15, 0x1, 0x181f ;  /* 0x00381f000f057f89 */ /* 0x0182e800000e0000 */
        /* <DEDUP_REMOVED lines=34> */
.L_x_8735:
[----:B------:R-:W-:Y:S05]  /*17b30*/  BSYNC B0 ;  /* 0x0000000000007941 */ /* 0x000fea0003800000 */
.L_x_8729:
[----:B------:R-:W-:Y:S02]  /*17b40*/  ULDC UR4, c[0x0][0xd3c] ;  /* 0x00034f0000047ab9 */ /* 0x000fe40000000800 */
[----:B------:R-:W-:-:S13]  /*17b50*/  ISETP.GE.AND P0, PT, R27, UR4, PT ;  /* 0x000000041b007c0c */ /* 0x000fda000bf06270 */
[----:B------:R-:W-:Y:S05]  /*17b60*/  @!P0 BRA `(.L_x_8741) ;  /* 0xfffffe9800a08947 */ /* 0x000fea000383ffff */
[----:B------:R-:W-:Y:S05]  /*17b70*/  BRA `(.L_x_8602) ;  /* 0x0000008400607947 */ /* 0x000fea0003800000 */
.L_x_8600:
        /* <DEDUP_REMOVED lines=16> */
.L_x_8742:
        /* <DEDUP_REMOVED lines=41> */
.L_x_8748:
        /* <DEDUP_REMOVED lines=12> */
.L_x_8747:
[----:B------:R-:W-:Y:S05]  /*17fd0*/  BSYNC B0 ;  /* 0x0000000000007941 */ /* 0x000fea0003800000 */
.L_x_8746:
        /* <DEDUP_REMOVED lines=20> */
.L_x_8744:
        /* <DEDUP_REMOVED lines=20> */
.L_x_8749:
        /* <DEDUP_REMOVED lines=59> */
.L_x_8745:
[----:B------:R-:W-:Y:S02]  /*18610*/  IMAD.MOV.U32 R17, RZ, RZ, RZ ;  /* 0x000000ffff117224 */ /* 0x000fe400078e00ff */
[----:B------:R-:W-:Y:S02]  /*18620*/  IMAD.U32 R16, RZ, RZ, UR6 ;  /* 0x00000006ff107e24 */ /* 0x000fe4000f8e00ff */
[----:B------:R-:W-:-:S07]  /*18630*/  IMAD.MOV.U32 R18, RZ, RZ, RZ ;  /* 0x000000ffff127224 */ /* 0x000fce00078e00ff */
.L_x_8750:
[----:B------:R-:W-:-:S13]  /*18640*/  ISETP.NE.AND P0, PT, R5, RZ, PT ;  /* 0x000000ff0500720c */ /* 0x000fda0003f05270 */
[----:B------:R-:W0:Y:S01]  /*18650*/  @!P0 S2R R3, SR_CgaCtaId ;  /* 0x0000000000038919 */ /* 0x000e220000008800 */
[----:B------:R-:W-:-:S04]  /*18660*/  @!P0 MOV R2, 0x400 ;  /* 0x0000040000028802 */ /* 0x000fc80000000f00 */
[----:B0-----:R-:W-:-:S05]  /*18670*/  @!P0 LEA R2, R3, R2, 0x18 ;  /* 0x0000000203028211 */ /* 0x001fca00078ec0ff */
[----:B------:R0:W-:Y:S01]  /*18680*/  @!P0 STS.128 [R2+0x388d0], R16 ;  /* 0x0388d01002008388 */ /* 0x0001e20000000c00 */
[----:B------:R-:W-:Y:S06]  /*18690*/  BAR.ARV 0x5, 0x180 ;  /* 0x0146000000007b1d */ /* 0x000fec0000002000 */
.L_x_8743:
[----:B------:R2:W-:Y:S01]  /*186a0*/  STL [R1+0x2c], RZ ;  /* 0x00002cff01007387 */ /* 0x0005e20000100800 */
[----:B------:R-:W-:Y:S01]  /*186b0*/  ULDC UR4, c[0x0][0xd3c] ;  /* 0x00034f0000047ab9 */ /* 0x000fe20000000800 */
[----:B------:R-:W-:Y:S01]  /*186c0*/  IMAD.MOV.U32 R28, RZ, RZ, 0x1 ;  /* 0x00000001ff1c7424 */ /* 0x000fe200078e00ff */
[----:B-1----:R-:W-:Y:S01]  /*186d0*/  ISETP.GE.AND P0, PT, R19, UR4, PT ;  /* 0x0000000413007c0c */ /* 0x002fe2000bf06270 */
[----:B------:R-:W-:-:S12]  /*186e0*/  IMAD.MOV.U32 R25, RZ, RZ, RZ ;  /* 0x000000ffff197224 */ /* 0x000fd800078e00ff */
[----:B--2---:R-:W-:Y:S05]  /*186f0*/  @P0 BRA `(.L_x_8751) ;  /* 0x0000007400a40947 */ /* 0x004fea0003800000 */
[----:B------:R-:W2:Y:S01]  /*18700*/  LDL R4, [R1+0x8] ;  /* 0x0000080001047983 */ /* 0x000ea20000100800 */
[----:B------:R-:W1:Y:S01]  /*18710*/  S2UR UR5, SR_CgaCtaId ;  /* 0x00000000000579c3 */ /* 0x000e620000008800 */
[C---:B0-----:R-:W-:Y:S01]  /*18720*/  IMAD.SHL.U32 R2, R0.reuse, 0x8, RZ ;  /* 0x0000000800027824 */ /* 0x041fe200078e00ff */
        /* <DEDUP_REMOVED lines=17> */
[----:B-1----:R-:W-:Y:S01]  /*18840*/  ULEA UR4, UR5, UR4, 0x18 ;  /* 0x0000000405047291 */ /* 0x002fe2000f8ec03f */
[C---:B------:R-:W-:Y:S02]  /*18850*/  LOP3.LUT R3, R2.reuse, 0xc0, RZ, 0xfc, !PT ;  /* 0x000000c002037812 */ /* 0x040fe400078efcff */
[C---:B------:R-:W-:Y:S02]  /*18860*/  LOP3.LUT R0, R2.reuse, 0x100, RZ, 0xfc, !PT ;  /* 0x0000010002007812 */ /* 0x040fe400078efcff */
[C---:B------:R-:W-:Y:S01]  /*18870*/  LOP3.LUT R3, R2.reuse, 0x180, RZ, 0xfc, !PT ;  /* 0x0000018002037812 */ /* 0x040fe200078efcff */
[----:B------:R-:W-:Y:S01]  /*18880*/  IMAD.U32 R23, RZ, RZ, UR4 ;  /* 0x00000004ff177e24 */ /* 0x000fe2000f8e00ff */
[----:B------:R-:W-:-:S03]  /*18890*/  LOP3.LUT R0, R2, 0x1c0, RZ, 0xfc, !PT ;  /* 0x000001c002007812 */ /* 0x000fc600078efcff */
[----:B------:R-:W-:Y:S01]  /*188a0*/  IMAD R26, R36, 0x2, R23 ;  /* 0x00000002241a7824 */ /* 0x000fe200078e0217 */
[----:B--2---:R-:W-:-:S05]  /*188b0*/  LOP3.LUT R4, R4, 0x2, RZ, 0xfc, !PT ;  /* 0x0000000204047812 */ /* 0x004fca00078efcff */
[----:B------:R0:W-:Y:S04]  /*188c0*/  STL [R1+0x50], R4 ;  /* 0x0000500401007387 */ /* 0x0001e80000100800 */
[----:B------:R1:W-:Y:S01]  /*188d0*/  STL [R1+0x2c], RZ ;  /* 0x00002cff01007387 */ /* 0x0003e20000100800 */
[C---:B0-----:R-:W-:Y:S02]  /*188e0*/  LOP3.LUT R4, R2.reuse, 0x80, RZ, 0xfc, !PT ;  /* 0x0000008002047812 */ /* 0x041fe400078efcff */
[----:B-1----:R-:W-:-:S07]  /*188f0*/  LOP3.LUT R4, R2, 0x140, RZ, 0xfc, !PT ;  /* 0x0000014002047812 */ /* 0x002fce00078efcff */
.L_x_8864:
[----:B------:R-:W0:Y:S02]  /*18900*/  LDC.64 R2, c[0x0][0xd88] ;  /* 0x00036200ff027b82 */ /* 0x000e240000000a00 */
[----:B0-----:R-:W-:-:S05]  /*18910*/  IMAD.WIDE R2, R19, 0x4, R2 ;  /* 0x0000000413027825 */ /* 0x001fca00078e0202 */
[----:B--2---:R-:W2:Y:S01]  /*18920*/  LDG.E R37, desc[UR40][R2.64] ;  /* 0x0000002802257981 */ /* 0x004ea2000c1e1900 */
[----:B------:R-:W-:Y:S05]  /*18930*/  YIELD ;  /* 0x0000000000007946 */ /* 0x000fea0003800000 */
[----:B------:R-:W-:Y:S01]  /*18940*/  ULDC.64 UR4, c[0x0][0xb20] ;  /* 0x0002c80000047ab9 */ /* 0x000fe20000000a00 */
[----:B------:R-:W-:Y:S01]  /*18950*/  IMAD.MOV.U32 R34, RZ, RZ, RZ ;  /* 0x000000ffff227224 */ /* 0x000fe200078e00ff */
[----:B------:R-:W-:Y:S01]  /*18960*/  ISETP.NE.U32.AND P0, PT, RZ, UR4, PT ;  /* 0x00000004ff007c0c */ /* 0x000fe2000bf05070 */
[----:B-1-3--:R-:W-:Y:S01]  /*18970*/  IMAD.MOV.U32 R6, RZ, RZ, RZ ;  /* 0x000000ffff067224 */ /* 0x00afe200078e00ff */
        /* <DEDUP_REMOVED lines=48> */
.L_x_8752:
        /* <DEDUP_REMOVED lines=9> */
.L_x_8753:
        /* <DEDUP_REMOVED lines=9> */
.L_x_8754:
        /* <DEDUP_REMOVED lines=8> */
[----:B--2---:R-:W-:Y:S02]  /*18e20*/  @P1 IMAD.IADD R6, R5, 0x1, -R2 ;  /* 0x0000000105061824 */ /* 0x004fe400078e0a02 */
[----:B------:R-:W-:-:S02]  /*18e30*/  IMAD.SHL.U32 R2, R17, 0x40, RZ ;  /* 0x0000004011027824 */ /* 0x000fc400078e00ff */
[----:B------:R-:W-:Y:S02]  /*18e40*/  IMAD.IADD R31, R7, 0x1, R6 ;  /* 0x00000001071f7824 */ /* 0x000fe400078e0206 */
[----:B------:R-:W-:-:S03]  /*18e50*/  VIADD R2, R2, 0x3f ;  /* 0x0000003f02027836 */ /* 0x000fc60000000000 */
[----:B------:R-:W-:Y:S01]  /*18e60*/  IADD3 R5, R31, 0x3f, RZ ;  /* 0x0000003f1f057810 */ /* 0x000fe20007ffe0ff */
        /* <DEDUP_REMOVED lines=32> */
.L_x_8919:
[----:B---3--:R-:W-:Y:S02]  /*19070*/  ISETP.NE.AND P0, PT, R14, RZ, PT ;  /* 0x000000ff0e00720c */ /* 0x008fe40003f05270 */
[----:B------:R-:W-:-:S11]  /*19080*/  PLOP3.LUT P6, PT, PT, PT, PT, 0x8, 0x0 ;  /* 0x000000000000781c */ /* 0x000fd60003fce170 */
[----:B------:R-:W-:Y:S05]  /*19090*/  @P0 BRA `(.L_x_8758) ;  /* 0x00000000000c0947 */ /* 0x000fea0003800000 */
[----:B------:R-:W-:-:S03]  /*190a0*/  UMOV UR4, 0xffffffff ;  /* 0xffffffff00047882 */ /* 0x000fc60000000000 */
[----:B------:R-:W-:Y:S05]  /*190b0*/  BRA.DIV UR4, `(.L_x_8759) ;  /* 0x00000082047c7947 */ /* 0x000fea000b800000 */
[----:B------:R-:W-:-:S13]  /*190c0*/  ELECT P6, URZ, PT ;  /* 0x00000000003f782f */ /* 0x000fda00038c0000 */
.L_x_8758:
[----:B--2---:R-:W2:Y:S01]  /*190d0*/  LDL R3, [R1+0x2c] ;  /* 0x00002c0001037983 */ /* 0x004ea20000100800 */
[----:B------:R-:W-:Y:S01]  /*190e0*/  BSSY B1, `(.L_x_8760) ;  /* 0x0000008000017945 */ /* 0x000fe20003800000 */
[----:B--2---:R-:W-:-:S05]  /*190f0*/  VIADD R3, R3, 0x1 ;  /* 0x0000000103037836 */ /* 0x004fca0000000000 */
[----:B0-----:R-:W-:-:S04]  /*19100*/  LEA.HI R8, R3, R3, RZ, 0x1 ;  /* 0x0000000303087211 */ /* 0x001fc800078f08ff */
[----:B------:R-:W-:-:S05]  /*19110*/  LOP3.LUT R8, R8, 0xfffffffe, RZ, 0xc0, !PT ;  /* 0xfffffffe08087812 */ /* 0x000fca00078ec0ff */
[----:B------:R-:W-:-:S05]  /*19120*/  IMAD.IADD R3, R3, 0x1, -R8 ;  /* 0x0000000103037824 */ /* 0x000fca00078e0a08 */
[----:B------:R-:W-:-:S04]  /*19130*/  SHF.L.U32 R3, R3, 0x1f, RZ ;  /* 0x0000001f03037819 */ /* 0x000fc800000006ff */
[----:B------:R-:W0:Y:S02]  /*19140*/  SYNCS.PHASECHK.TRANS64.TRYWAIT P0, [R23+URZ+0x38820], R3 ;  /* 0x03882003170075a7 */ /* 0x000e24000800017f */
[----:B0-----:R-:W-:Y:S05]  /*19150*/  @!P0 BRA `(.L_x_8761) ;  /* 0x0000008000748947 */ /* 0x001fea0003800000 */
.L_x_8922:
[----:B------:R-:W-:Y:S05]  /*19160*/  BSYNC B1 ;  /* 0x0000000000017941 */ /* 0x000fea0003800000 */
.L_x_8760:
        /* <DEDUP_REMOVED lines=10> */
.L_x_8923:
[----:B------:R-:W-:Y:S05]  /*19210*/  BSYNC B2 ;  /* 0x0000000000027941 */ /* 0x000fea0003800000 */
.L_x_8764:
        /* <DEDUP_REMOVED lines=9> */
.L_x_8767:
[----:B------:R-:W-:Y:S05]  /*192b0*/  BSYNC B2 ;  /* 0x0000000000027941 */ /* 0x000fea0003800000 */
.L_x_8766:
        /* <DEDUP_REMOVED lines=12> */
.L_x_8768:
        /* <DEDUP_REMOVED lines=13> */
.L_x_8924:
[----:B------:R-:W-:Y:S05]  /*19450*/  BSYNC B2 ;  /* 0x0000000000027941 */ /* 0x000fea0003800000 */
.L_x_8769:
        /* <DEDUP_REMOVED lines=11> */
.L_x_8772:
[----:B------:R-:W-:Y:S05]  /*19510*/  BSYNC B2 ;  /* 0x0000000000027941 */ /* 0x000fea0003800000 */
.L_x_8771:
        /* <DEDUP_REMOVED lines=9> */
.L_x_8773:
        /* <DEDUP_REMOVED lines=15> */
.L_x_8774:
        /* <DEDUP_REMOVED lines=15> */
.L_x_8775:
        /* <DEDUP_REMOVED lines=15> */
.L_x_8776:
        /* <DEDUP_REMOVED lines=15> */
.L_x_8777:
        /* <DEDUP_REMOVED lines=15> */
.L_x_8778:
        /* <DEDUP_REMOVED lines=15> */
.L_x_8779:
        /* <DEDUP_REMOVED lines=15> */
.L_x_8780:
        /* <DEDUP_REMOVED lines=10> */
.L_x_8763:
[----:B------:R-:W-:Y:S05]  /*19ce0*/  BSYNC B1 ;  /* 0x0000000000017941 */ /* 0x000fea0003800000 */
.L_x_8762:
        /* <DEDUP_REMOVED lines=9> */
.L_x_8800:
        /* <DEDUP_REMOVED lines=11> */
.L_x_8925:
[----:B------:R-:W-:Y:S05]  /*19e30*/  BSYNC B2 ;  /* 0x0000000000027941 */ /* 0x000fea0003800000 */
.L_x_8783:
        /* <DEDUP_REMOVED lines=9> */
.L_x_8786:
[----:B------:R-:W-:Y:S05]  /*19ed0*/  BSYNC B2 ;  /* 0x0000000000027941 */ /* 0x000fea0003800000 */
.L_x_8785:
        /* <DEDUP_REMOVED lines=8> */
[----:B-1----:R-:W-:Y:S01]  /*19f60*/  VIADD R9, R8, 0x38890 ;  /* 0x0003889008097836 */ /* 0x002fe20000000000 */
[----:B------:R-:W-:Y:S01]  /*19f70*/  UMOV UR6, 0x0 ;  /* 0x0000000000067882 */ /* 0x000fe20000000000 */
[----:B------:R-:W-:-:S10]  /*19f80*/  UMOV UR7, 0x12f00000 ;  /* 0x12f0000000077882 */ /* 0x000fd40000000000 */
.L_x_8787:
        /* <DEDUP_REMOVED lines=13> */
.L_x_8926:
[----:B------:R-:W-:Y:S05]  /*1a060*/  BSYNC B2 ;  /* 0x0000000000027941 */ /* 0x000fea0003800000 */
.L_x_8788:
        /* <DEDUP_REMOVED lines=11> */
.L_x_8791:
[----:B------:R-:W-:Y:S05]  /*1a120*/  BSYNC B2 ;  /* 0x0000000000027941 */ /* 0x000fea0003800000 */
.L_x_8790:
        /* <DEDUP_REMOVED lines=9> */
.L_x_8792:
        /* <DEDUP_REMOVED lines=15> */
.L_x_8793:
        /* <DEDUP_REMOVED lines=15> */
.L_x_8794:
        /* <DEDUP_REMOVED lines=15> */
.L_x_8795:
        /* <DEDUP_REMOVED lines=15> */
.L_x_8796:
        /* <DEDUP_REMOVED lines=15> */
.L_x_8797:
        /* <DEDUP_REMOVED lines=15> */
.L_x_8798:
        /* <DEDUP_REMOVED lines=15> */
.L_x_8799:
        /* <DEDUP_REMOVED lines=10> */
.L_x_8782:
[----:B------:R-:W-:Y:S05]  /*1a8f0*/  BSYNC B1 ;  /* 0x0000000000017941 */ /* 0x000fea0003800000 */
.L_x_8781:
        /* <DEDUP_REMOVED lines=8> */
.L_x_8756:
[----:B------:R-:W-:Y:S05]  /*1a980*/  BSYNC B0 ;  /* 0x0000000000007941 */ /* 0x000fea0003800000 */
.L_x_8755:
        /* <DEDUP_REMOVED lines=35> */
.L_x_8802:
        /* <DEDUP_REMOVED lines=20> */
.L_x_8805:
[----:B------:R-:W-:Y:S05]  /*1ad00*/  BSYNC B6 ;  /* 0x0000000000067941 */ /* 0x000fea0003800000 */
.L_x_8804:
        /* <DEDUP_REMOVED lines=19> */
[----:B-12---:R-:W-:Y:S05]  /*1ae40*/  CALL.ABS.NOINC R2 ;  /* 0x0000000002007343 */ /* 0x006fea0003c00000 */
.L_x_8808:
        /* <DEDUP_REMOVED lines=15> */
.L_x_8807:
[----:B------:R-:W-:Y:S05]  /*1af40*/  BSYNC B6 ;  /* 0x0000000000067941 */ /* 0x000fea0003800000 */
.L_x_8806:
[----:B------:R-:W-:Y:S01]  /*1af50*/  ULDC.64 UR4, c[0x0][0xaf0] ;  /* 0x0002bc0000047ab9 */ /* 0x000fe20000000a00 */
[----:B------:R-:W0:Y:S01]  /*1af60*/  S2R R20, SR_TID.X ;  /* 0x0000000000147919 */ /* 0x000e220000002100 */
[----:B------:R-:W-:Y:S01]  /*1af70*/  ISETP.NE.U32.AND P0, PT, RZ, UR4, PT ;  /* 0x00000004ff007c0c */ /* 0x000fe2000bf05070 */
[----:B------:R-:W2:Y:S03]  /*1af80*/  LDC R10, c[0x0][0x430] ;  /* 0x00010c00ff0a7b82 */ /* 0x000ea60000000800 */
[----:B------:R-:W-:-:S13]  /*1af90*/  ISETP.NE.AND.EX P0, PT, RZ, UR5, PT, P0 ;  /* 0x00000005ff007c0c */ /* 0x000fda000bf05300 */
[----:B------:R-:W-:Y:S01]  /*1afa0*/  @P0 IADD3 R2, P1, R27, UR4, RZ ;  /* 0x000000041b020c10 */ /* 0x000fe2000ff3e0ff */
[----:B------:R-:W3:Y:S01]  /*1afb0*/  S2R R11, SR_TID.X ;  /* 0x00000000000b7919 */ /* 0x000ee20000002100 */
[----:B------:R-:W-:Y:S02]  /*1afc0*/  ULDC UR4, c[0x0][0x320] ;  /* 0x0000c80000047ab9 */ /* 0x000fe40000000800 */
[----:B------:R-:W-:-:S05]  /*1afd0*/  @P0 IADD3.X R3, R30, UR5, RZ, P1, !PT ;  /* 0x000000051e030c10 */ /* 0x000fca0008ffe4ff */
[----:B------:R4:W5:Y:S01]  /*1afe0*/  @P0 LDG.E R32, desc[UR40][R2.64] ;  /* 0x0000002802200981 */ /* 0x000962000c1e1900 */
[----:B0-----:R-:W-:-:S04]  /*1aff0*/  LOP3.LUT R20, R20, 0x7f, RZ, 0xc0, !PT ;  /* 0x0000007f14147812 */ /* 0x001fc800078ec0ff */
[----:B------:R-:W-:Y:S02]  /*1b000*/  SHF.R.U32.HI R21, RZ, 0x3, R20 ;  /* 0x00000003ff157819 */ /* 0x000fe40000011614 */
[----:B------:R-:W0:Y:S02]  /*1b010*/  S2R R20, SR_TID.X ;  /* 0x0000000000147919 */ /* 0x000e240000002100 */
[----:B0-----:R-:W-:-:S05]  /*1b020*/  IMAD.SHL.U32 R20, R20, 0x10, RZ ;  /* 0x0000001014147824 */ /* 0x001fca00078e00ff */
[----:B------:R-:W-:Y:S02]  /*1b030*/  LOP3.LUT R20, R21, 0x70, R20, 0xf8, !PT ;  /* 0x0000007015147812 */ /* 0x000fe400078ef814 */
[----:B------:R-:W0:Y:S01]  /*1b040*/  S2R R21, SR_TID.X ;  /* 0x0000000000157919 */ /* 0x000e220000002100 */
[----:B--2---:R-:W-:Y:S02]  /*1b050*/  ISETP.NE.AND P1, PT, R10, 0x1, PT ;  /* 0x000000010a00780c */ /* 0x004fe40003f25270 */
[----:B------:R-:W-:-:S11]  /*1b060*/  LEA R27, R35, 0xffffffc0, 0x6 ;  /* 0xffffffc0231b7811 */ /* 0x000fd600078e30ff */
[----:B----4-:R-:W2:Y:S01]  /*1b070*/  @P1 LDC R3, c[0x0][0x434] ;  /* 0x00010d00ff031b82 */ /* 0x010ea20000000800 */
[----:B0-----:R-:W-:-:S07]  /*1b080*/  IMAD.SHL.U32 R21, R21, 0x8, RZ ;  /* 0x0000000815157824 */ /* 0x001fce00078e00ff */
[----:B------:R-:W0:Y:S01]  /*1b090*/  @P1 LDC R2, c[0x0][0x438] ;  /* 0x00010e00ff021b82 */ /* 0x000e220000000800 */
[----:B------:R-:W-:-:S04]  /*1b0a0*/  LOP3.LUT R21, R21, 0x38, RZ, 0xc0, !PT ;  /* 0x0000003815157812 */ /* 0x000fc800078ec0ff */
[----:B------:R-:W-:-:S04]  /*1b0b0*/  LOP3.LUT R21, R21, 0x40, RZ, 0xfc, !PT ;  /* 0x0000004015157812 */ /* 0x000fc800078efcff */
[----:B------:R-:W-:Y:S02]  /*1b0c0*/  ISETP.GE.AND P2, PT, R21, UR4, PT ;  /* 0x0000000415007c0c */ /* 0x000fe4000bf46270 */
[----:B------:R-:W4:Y:S01]  /*1b0d0*/  S2R R21, SR_TID.X ;  /* 0x0000000000157919 */ /* 0x000f220000002100 */
[----:B------:R-:W-:-:S05]  /*1b0e0*/  IMAD.IADD R4, R20, 0x1, R27 ;  /* 0x0000000114047824 */ /* 0x000fca00078e021b */
[C---:B------:R-:W-:Y:S01]  /*1b0f0*/  ISETP.GE.AND P0, PT, R4.reuse, R31, PT ;  /* 0x0000001f0400720c */ /* 0x040fe20003f06270 */
[----:B------:R-:W-:Y:S02]  /*1b100*/  IMAD.IADD R0, R4, 0x1, R34 ;  /* 0x0000000104007824 */ /* 0x000fe400078e0222 */
[----:B---3--:R-:W-:Y:S01]  /*1b110*/  IMAD.SHL.U32 R11, R11, 0x8, RZ ;  /* 0x000000080b0b7824 */ /* 0x008fe200078e00ff */
[----:B------:R-:W-:Y:S01]  /*1b120*/  ISETP.GT.U32.OR P0, PT, R20, 0x3f, P0 ;  /* 0x0000003f1400780c */ /* 0x000fe20000704470 */
[----:B--2---:R-:W-:-:S03]  /*1b130*/  @P1 IMAD.HI.U32 R3, R0, R3, RZ ;  /* 0x0000000300031227 */ /* 0x004fc600078e00ff */
[----:B------:R-:W-:Y:S01]  /*1b140*/  LOP3.LUT R11, R11, 0x38, RZ, 0xc0, !PT ;  /* 0x000000380b0b7812 */ /* 0x000fe200078ec0ff */
[----:B------:R-:W-:Y:S01]  /*1b150*/  IMAD.MOV.U32 R8, RZ, RZ, R0 ;  /* 0x000000ffff087224 */ /* 0x000fe200078e0000 */
[----:B0-----:R-:W-:Y:S02]  /*1b160*/  @P1 SHF.R.U32.HI R8, RZ, R2, R3 ;  /* 0x00000002ff081219 */ /* 0x001fe40000011603 */
[----:B------:R-:W-:Y:S02]  /*1b170*/  ISETP.GE.AND P1, PT, R11, UR4, PT ;  /* 0x000000040b007c0c */ /* 0x000fe4000bf26270 */
[----:B------:R-:W-:Y:S02]  /*1b180*/  LOP3.LUT R22, R22, 0xffffffbf, RZ, 0xc0, !PT ;  /* 0xffffffbf16167812 */ /* 0x000fe400078ec0ff */
[----:B-1----:R-:W-:Y:S01]  /*1b190*/  SEL R9, RZ, 0xffffffff, P2 ;  /* 0xffffffffff097807 */ /* 0x002fe20001000000 */
[----:B------:R-:W0:Y:S01]  /*1b1a0*/  @!P0 LDC.64 R2, c[0x0][0x428] ;  /* 0x00010a00ff028b82 */ /* 0x000e220000000a00 */
[----:B------:R-:W-:Y:S01]  /*1b1b0*/  @P2 LOP3.LUT R22, R22, 0x40, RZ, 0xfc, !PT ;  /* 0x0000004016162812 */ /* 0x000fe200078efcff */
[----:B----4-:R-:W-:Y:S01]  /*1b1c0*/  IMAD.SHL.U32 R21, R21, 0x8, RZ ;  /* 0x0000000815157824 */ /* 0x010fe200078e00ff */
        /* <DEDUP_REMOVED lines=64> */
.L_x_8929:
        /* <DEDUP_REMOVED lines=11> */
.L_x_8810:
        /* <DEDUP_REMOVED lines=9> */
.L_x_8930:
[----:B------:R-:W-:Y:S05]  /*1b710*/  BSYNC B0 ;  /* 0x0000000000007941 */ /* 0x000fea0003800000 */
.L_x_8811:
        /* <DEDUP_REMOVED lines=64> */
.L_x_8940:
        /* <DEDUP_REMOVED lines=10> */
.L_x_8814:
        /* <DEDUP_REMOVED lines=11> */
.L_x_8815:
        /* <DEDUP_REMOVED lines=34> */
.L_x_8817:
[----:B------:R-:W-:Y:S05]  /*1be90*/  BSYNC B6 ;  /* 0x0000000000067941 */ /* 0x000fea0003800000 */
.L_x_8816:
        /* <DEDUP_REMOVED lines=95> */
.L_x_8949:
        /* <DEDUP_REMOVED lines=11> */
.L_x_8819:
        /* <DEDUP_REMOVED lines=28> */
.L_x_8821:
[----:B------:R-:W-:Y:S05]  /*1c700*/  BSYNC B6 ;  /* 0x0000000000067941 */ /* 0x000fea0003800000 */
.L_x_8820:
        /* <DEDUP_REMOVED lines=193> */
.L_x_8959:
        /* <DEDUP_REMOVED lines=26> */
.L_x_8824:
[----:B------:R-:W-:Y:S05]  /*1d4c0*/  BSYNC B0 ;  /* 0x0000000000007941 */ /* 0x000fea0003800000 */
.L_x_8823:
[----:B------:R-:W-:Y:S01]  /*1d4d0*/  NOP ;  /* 0x0000000000007918 */ /* 0x000fe20000000000 */
[----:B------:R-:W-:-:S13]  /*1d4e0*/  PLOP3.LUT P0, PT, PT, PT, PT, 0x80, 0x0 ;  /* 0x000000000000781c */ /* 0x000fda0003f0f070 */
.L_x_8825:
        /* <DEDUP_REMOVED lines=18> */
.L_x_8960:
[----:B------:R-:W-:Y:S05]  /*1d610*/  BSYNC B0 ;  /* 0x0000000000007941 */ /* 0x000fea0003800000 */
.L_x_8826:
[----:B------:R-:W2:Y:S02]  /*1d620*/  LDL R2, [R1+0x50] ;  /* 0x0000500001027983 */ /* 0x000ea40000100800 */
[----:B--2---:R-:W-:-:S13]  /*1d630*/  ISETP.NE.AND P0, PT, R2, 0x3, PT ;  /* 0x000000030200780c */ /* 0x004fda0003f05270 */
[----:B------:R-:W-:Y:S05]  /*1d640*/  @!P0 BRA `(.L_x_8828) ;  /* 0x0000000000048947 */ /* 0x000fea0003800000 */
[----:B------:R-:W-:Y:S01]  /*1d650*/  BPT.TRAP 0x1 ;  /* 0x000000040000795c */ /* 0x000fe20000300000 */
.L_x_8828:
[----:B-1----:R-:W-:Y:S01]  /*1d660*/  SHF.L.U32 R0, R28, 0x1f, RZ ;  /* 0x0000001f1c007819 */ /* 0x002fe200000006ff */
[----:B------:R-:W-:Y:S03]  /*1d670*/  BSSY B0, `(.L_x_8829) ;  /* 0x0000003000007945 */ /* 0x000fe60003800000 */
[----:B------:R-:W1:Y:S02]  /*1d680*/  SYNCS.PHASECHK.TRANS64.TRYWAIT P0, [R31+URZ+0x38860], R0 ;  /* 0x038860001f0075a7 */ /* 0x000e64000800017f */
[----:B-1----:R-:W-:Y:S05]  /*1d690*/  @!P0 BRA `(.L_x_8830) ;  /* 0x0000005400348947 */ /* 0x002fea0003800000 */
.L_x_8961:
[----:B------:R-:W-:Y:S05]  /*1d6a0*/  BSYNC B0 ;  /* 0x0000000000007941 */ /* 0x000fea0003800000 */
.L_x_8829:
        /* <DEDUP_REMOVED lines=111> */
.L_x_8971:
        /* <DEDUP_REMOVED lines=34> */
.L_x_8832:
        /* <DEDUP_REMOVED lines=11> */
.L_x_8833:
        /* <DEDUP_REMOVED lines=11> */
.L_x_8848:
        /* <DEDUP_REMOVED lines=36> */
[----:B------:R-:W-:Y:S02]  /*1e360*/  SEL R25, R25, RZ, P0 ;  /* 0x000000ff19197207 */ /* 0x000fe40000000000 */
[----:B------:R-:W-:-:S02]  /*1e370*/  IADD3 R7, R7, -0x1, RZ ;  /* 0xffffffff07077810 */ /* 0x000fc40007ffe0ff */
[----:B------:R-:W-:Y:S02]  /*1e380*/  ISETP.GT.AND P3, PT, R2, RZ, PT ;  /* 0x000000ff0200720c */ /* 0x000fe40003f64270 */
[----:B--2---:R-:W-:-:S13]  /*1e390*/  ISETP.NE.AND P1, PT, R10, 0x3, PT ;  /* 0x000000030a00780c */ /* 0x004fda0003f25270 */
[----:B0-----:R-:W-:Y:S05]  /*1e3a0*/  @!P1 BRA `(.L_x_8836) ;  /* 0x0000000000049947 */ /* 0x001fea0003800000 */
[----:B------:R-:W-:Y:S01]  /*1e3b0*/  BPT.TRAP 0x1 ;  /* 0x000000040000795c */ /* 0x000fe20000300000 */
.L_x_8836:
[----:B------:R-:W-:Y:S01]  /*1e3c0*/  IMAD R6, R25, 0x8, R23 ;  /* 0x0000000819067824 */ /* 0x000fe200078e0217 */
[----:B------:R-:W-:Y:S01]  /*1e3d0*/  SHF.L.U32 R21, R28, 0x1f, RZ ;  /* 0x0000001f1c157819 */ /* 0x000fe200000006ff */
[----:B------:R-:W-:Y:S01]  /*1e3e0*/  BSSY B1, `(.L_x_8837) ;  /* 0x0000004000017945 */ /* 0x000fe20003800000 */
[----:B------:R-:W-:Y:S02]  /*1e3f0*/  SHF.R.S32.HI R9, RZ, 0x1f, R5 ;  /* 0x0000001fff097819 */ /* 0x000fe40000011405 */
[----:B------:R-:W0:Y:S02]  /*1e400*/  SYNCS.PHASECHK.TRANS64.TRYWAIT P0, [R6+URZ+0x38840], R21 ;  /* 0x03884015060075a7 */ /* 0x000e24000800017f */
[----:B0-----:R-:W-:Y:S05]  /*1e410*/  @!P0 BRA `(.L_x_8838) ;  /* 0x0000005000108947 */ /* 0x001fea0003800000 */
.L_x_8972:
[----:B------:R-:W-:Y:S05]  /*1e420*/  BSYNC B1 ;  /* 0x0000000000017941 */ /* 0x000fea0003800000 */
.L_x_8837:
        /* <DEDUP_REMOVED lines=42> */
.L_x_8982:
        /* <DEDUP_REMOVED lines=8> */
.L_x_8840:
        /* <DEDUP_REMOVED lines=11> */
.L_x_8841:
[----:B------:R2:W-:Y:S01]  /*1e800*/  SYNCS.ARRIVE.TRANS64.A1T0 RZ, [R6+URZ+0x38830], RZ ;  /* 0x038830ff06ff79a7 */ /* 0x0005e2000810003f */
[----:B------:R-:W-:Y:S05]  /*1e810*/  @!P2 BRA `(.L_x_8842) ;  /* 0x000000000004a947 */ /* 0x000fea0003800000 */
[----:B------:R-:W-:Y:S01]  /*1e820*/  BPT.TRAP 0x1 ;  /* 0x000000040000795c */ /* 0x000fe20000300000 */
.L_x_8842:
[----:B------:R-:W3:Y:S01]  /*1e830*/  SYNCS.PHASECHK.TRANS64.TRYWAIT P0, [R6+URZ+0x38860], R21 ;  /* 0x03886015060075a7 */ /* 0x000ee2000800017f */
[----:B------:R-:W-:Y:S04]  /*1e840*/  BSSY B1, `(.L_x_8843) ;  /* 0x0000002000017945 */ /* 0x000fe80003800000 */
[----:B---3--:R-:W-:Y:S05]  /*1e850*/  @!P0 BRA `(.L_x_8844) ;  /* 0x0000005000308947 */ /* 0x008fea0003800000 */
.L_x_8983:
[----:B------:R-:W-:Y:S05]  /*1e860*/  BSYNC B1 ;  /* 0x0000000000017941 */ /* 0x000fea0003800000 */
.L_x_8843:
        /* <DEDUP_REMOVED lines=81> */
.L_x_8993:
        /* <DEDUP_REMOVED lines=25> */
.L_x_8846:
        /* <DEDUP_REMOVED lines=11> */
.L_x_8847:
[----:B------:R1:W-:Y:S01]  /*1efc0*/  SYNCS.ARRIVE.TRANS64.A1T0 RZ, [R6+URZ+0x38850], RZ ;  /* 0x038850ff06ff79a7 */ /* 0x0003e2000810003f */
[----:B------:R-:W-:Y:S05]  /*1efd0*/  @P3 BRA `(.L_x_8848) ;  /* 0xfffffff000503947 */ /* 0x000fea000383ffff */
.L_x_8835:
[----:B------:R-:W-:Y:S05]  /*1efe0*/  BSYNC B0 ;  /* 0x0000000000007941 */ /* 0x000fea0003800000 */
.L_x_8834:
        /* <DEDUP_REMOVED lines=21> */
.L_x_8850:
[----:B------:R-:W-:Y:S05]  /*1f140*/  BSYNC B0 ;  /* 0x0000000000007941 */ /* 0x000fea0003800000 */
.L_x_8849:
[----:B------:R-:W-:-:S07]  /*1f150*/  SEL R25, R25, RZ, P0 ;  /* 0x000000ff19197207 */ /* 0x000fce0000000000 */
.L_x_8803:
[----:B------:R-:W-:Y:S05]  /*1f160*/  BSYNC B7 ;  /* 0x0000000000077941 */ /* 0x000fea0003800000 */
.L_x_8801:
        /* <DEDUP_REMOVED lines=11> */
.L_x_8851:
        /* <DEDUP_REMOVED lines=26> */
[----:B------:R-:W1:Y:S02]  /*1f3c0*/  SHFL.UP PT, R14, R5, 0x4, RZ ;  /* 0x04800000050e7989 */ /* 0x000e6400000e00ff */
[----:B-123--:R-:W-:-:S05]  /*1f3d0*/  SEL R6, R14, RZ, P3 ;  /* 0x000000ff0e067207 */ /* 0x00efca0001800000 */
        /* <DEDUP_REMOVED lines=8> */
.L_x_9003:
[----:B------:R-:W-:Y:S02]  /*1f460*/  ULDC UR4, c[0x0][0xd38] ;  /* 0x00034e0000047ab9 */ /* 0x000fe40000000800 */
[----:B------:R-:W-:-:S04]  /*1f470*/  IMAD.U32 R4, RZ, RZ, UR4 ;  /* 0x00000004ff047e24 */ /* 0x000fc8000f8e00ff */
[----:B-1----:R-:W-:-:S04]  /*1f480*/  IMAD R5, R14, R4, RZ ;  /* 0x000000040e057224 */ /* 0x002fc800078e02ff */
[----:B------:R-:W-:-:S05]  /*1f490*/  IMAD.IADD R16, R16, 0x1, R5 ;  /* 0x0000000110107824 */ /* 0x000fca00078e0205 */
[----:B------:R-:W-:-:S13]  /*1f4a0*/  ISETP.GT.AND P6, PT, R16, R0, PT ;  /* 0x000000001000720c */ /* 0x000fda0003fc4270 */
[----:B------:R-:W-:Y:S05]  /*1f4b0*/  @P6 BRA `(.L_x_8854) ;  /* 0x00000000009c6947 */ /* 0x000fea0003800000 */
.L_x_8859:
        /* <DEDUP_REMOVED lines=14> */
.L_x_8857:
[----:B------:R-:W-:Y:S05]  /*1f5a0*/  BSYNC B0 ;  /* 0x0000000000007941 */ /* 0x000fea0003800000 */
.L_x_8856:
        /* <DEDUP_REMOVED lines=18> */
.L_x_9011:
[----:B------:R-:W-:Y:S02]  /*1f6d0*/  ULDC UR4, c[0x0][0xd38] ;  /* 0x00034e0000047ab9 */ /* 0x000fe40000000800 */
[----:B------:R-:W-:-:S05]  /*1f6e0*/  MOV R4, UR4 ;  /* 0x0000000400047c02 */ /* 0x000fca0008000f00 */
[----:B-1----:R-:W-:-:S04]  /*1f6f0*/  IMAD R5, R14, R4, RZ ;  /* 0x000000040e057224 */ /* 0x002fc800078e02ff */
[----:B------:R-:W-:-:S05]  /*1f700*/  IMAD.IADD R16, R5, 0x1, R16 ;  /* 0x0000000105107824 */ /* 0x000fca00078e0210 */
[----:B------:R-:W-:-:S13]  /*1f710*/  ISETP.GT.AND P6, PT, R16, R0, PT ;  /* 0x000000001000720c */ /* 0x000fda0003fc4270 */
[----:B------:R-:W-:Y:S05]  /*1f720*/  @!P6 BRA `(.L_x_8859) ;  /* 0xfffffffc0064e947 */ /* 0x000fea000383ffff */
.L_x_8854:
        /* <DEDUP_REMOVED lines=8> */
.L_x_9015:
[----:B------:R-:W-:Y:S01]  /*1f7b0*/  ISETP.NE.AND P0, PT, R6, RZ, PT ;  /* 0x000000ff0600720c */ /* 0x000fe20003f05270 */
[----:B------:R-:W-:-:S12]  /*1f7c0*/  IMAD.MOV.U32 R6, RZ, RZ, RZ ;  /* 0x000000ffff067224 */ /* 0x000fd800078e00ff */
[----:B------:R-:W-:Y:S05]  /*1f7d0*/  @!P0 BRA `(.L_x_8861) ;  /* 0x0000000000108947 */ /* 0x000fea0003800000 */
[----:B------:R-:W-:Y:S01]  /*1f7e0*/  UMOV UR4, 0xffffffff ;  /* 0xffffffff00047882 */ /* 0x000fe20000000000 */
[----:B------:R-:W-:Y:S02]  /*1f7f0*/  VIADD R12, R5, 0xffffffff ;  /* 0xffffffff050c7836 */ /* 0x000fe40000000000 */
[----:B------:R-:W-:Y:S05]  /*1f800*/  BRA.DIV UR4, `(.L_x_8862) ;  /* 0x00000052045c7947 */ /* 0x000fea000b800000 */
[----:B------:R3:W4:Y:S02]  /*1f810*/  SHFL.IDX PT, R6, R3, R12, 0x1f ;  /* 0x00001f0c03067589 */ /* 0x00072400000e0000 */
.L_x_8861:
[----:B01-3--:R-:W0:Y:S01]  /*1f820*/  LDC.64 R2, c[0x0][0xd90] ;  /* 0x00036400ff027b82 */ /* 0x00be220000000a00 */
[----:B------:R-:W-:-:S04]  /*1f830*/  IMAD.IADD R19, R5, 0x1, R19 ;  /* 0x0000000105137824 */ /* 0x000fc800078e0213 */
[----:B0-----:R-:W-:-:S05]  /*1f840*/  IMAD.WIDE R2, R19, 0x4, R2 ;  /* 0x0000000413027825 */ /* 0x001fca00078e0202 */
[----:B------:R0:W2:Y:S01]  /*1f850*/  LDG.E R7, desc[UR40][R2.64] ;  /* 0x0000002802077981 */ /* 0x0000a2000c1e1900 */
[----:B----4-:R-:W-:-:S04]  /*1f860*/  IMAD R16, R6, R4, R16 ;  /* 0x0000000406107224 */ /* 0x010fc800078e0210 */
[----:B------:R-:W-:Y:S02]  /*1f870*/  IMAD.IADD R0, R0, 0x1, -R16 ;  /* 0x0000000100007824 */ /* 0x000fe400078e0a10 */
[----:B0-----:R-:W-:Y:S02]  /*1f880*/  IMAD.MOV.U32 R2, RZ, RZ, RZ ;  /* 0x000000ffff027224 */ /* 0x001fe400078e00ff */
[----:B--2---:R-:W-:-:S05]  /*1f890*/  IMAD R5, R17, R7, RZ ;  /* 0x0000000711057224 */ /* 0x004fca00078e02ff */
        /* <DEDUP_REMOVED lines=50> */
[----:B------:R-:W-:-:S06]  /*1fbc0*/  @P0 VIADD R2, R2, 0x1 ;  /* 0x0000000102020836 */ /* 0x000fcc0000000000 */
[----:B------:R-:W-:Y:S01]  /*1fbd0*/  @!P2 IMAD.MOV R2, RZ, RZ, -R2 ;  /* 0x000000ffff02a224 */ /* 0x000fe200078e0a02 */
[----:B------:R-:W-:Y:S01]  /*1fbe0*/  @!P1 LOP3.LUT R2, RZ, R4, RZ, 0x33, !PT ;  /* 0x00000004ff029212 */ /* 0x000fe200078e33ff */
[----:B------:R-:W-:-:S04]  /*1fbf0*/  IMAD.MOV R4, RZ, RZ, -R4 ;  /* 0x000000ffff047224 */ /* 0x000fc800078e0a04 */
[----:B------:R-:W-:Y:S01]  /*1fc00*/  IMAD R18, R2, R4, R5 ;  /* 0x0000000402127224 */ /* 0x000fe200078e0205 */
[----:B------:R-:W-:-:S05]  /*1fc10*/  LOP3.LUT R2, RZ, R2, RZ, 0x33, !PT ;  /* 0x00000002ff027212 */ /* 0x000fca00078e33ff */
[----:B------:R-:W-:Y:S01]  /*1fc20*/  IMAD.IADD R17, R17, 0x1, R2 ;  /* 0x0000000111117824 */ /* 0x000fe200078e0202 */
[----:B------:R-:W-:Y:S06]  /*1fc30*/  BRA `(.L_x_8863) ;  /* 0x00000000001c7947 */ /* 0x000fec0003800000 */
.L_x_8855:
[----:B------:R-:W-:Y:S01]  /*1fc40*/  UMOV UR4, URZ ;  /* 0x0000003f00047c82 */ /* 0x000fe20008000000 */
[----:B------:R-:W-:Y:S01]  /*1fc50*/  UMOV UR5, URZ ;  /* 0x0000003f00057c82 */ /* 0x000fe20008000000 */
[----:B------:R-:W-:Y:S01]  /*1fc60*/  ULDC UR6, c[0x0][0xd3c] ;  /* 0x00034f0000067ab9 */ /* 0x000fe20000000800 */
[----:B------:R-:W-:Y:S02]  /*1fc70*/  IMAD.MOV.U32 R16, RZ, RZ, R0 ;  /* 0x000000ffff107224 */ /* 0x000fe400078e0000 */
[----:B------:R-:W-:Y:S02]  /*1fc80*/  IMAD.U32 R17, RZ, RZ, UR4 ;  /* 0x00000004ff117e24 */ /* 0x000fe4000f8e00ff */
[----:B------:R-:W-:Y:S02]  /*1fc90*/  IMAD.U32 R18, RZ, RZ, UR5 ;  /* 0x00000005ff127e24 */ /* 0x000fe4000f8e00ff */
[----:B------:R-:W-:-:S07]  /*1fca0*/  IMAD.U32 R19, RZ, RZ, UR6 ;  /* 0x00000006ff137e24 */ /* 0x000fce000f8e00ff */
.L_x_8863:
        /* <DEDUP_REMOVED lines=10> */
.L_x_8852:
[----:B------:R-:W-:Y:S02]  /*1fd50*/  ULDC UR4, c[0x0][0xd3c] ;  /* 0x00034f0000047ab9 */ /* 0x000fe40000000800 */
[----:B0-----:R-:W-:-:S13]  /*1fd60*/  ISETP.GE.AND P0, PT, R19, UR4, PT ;  /* 0x0000000413007c0c */ /* 0x001fda000bf06270 */
[----:B------:R-:W-:Y:S05]  /*1fd70*/  @!P0 BRA `(.L_x_8864) ;  /* 0xffffff8800e08947 */ /* 0x000fea000383ffff */
[----:B------:R-:W-:Y:S05]  /*1fd80*/  BSYNC B8 ;  /* 0x0000000000087941 */ /* 0x000fea0003800000 */
.L_x_8751:
        /* <DEDUP_REMOVED lines=12> */
.L_x_9018:
[----:B------:R-:W-:Y:S05]  /*1fe50*/  BSYNC B0 ;  /* 0x0000000000007941 */ /* 0x000fea0003800000 */
.L_x_8865:
[----:B------:R-:W-:-:S03]  /*1fe60*/  UMOV UR4, 0xffffffff ;  /* 0xffffffff00047882 */ /* 0x000fc60000000000 */
[----:B------:R-:W-:Y:S05]  /*1fe70*/  BRA.DIV UR4, `(.L_x_8867) ;  /* 0x0000004a04fc7947 */ /* 0x000fea000b800000 */
[----:B0-----:R-:W0:Y:S02]  /*1fe80*/  S2R R0, SR_TID.X ;  /* 0x0000000000007919 */ /* 0x001e240000002100 */
[----:B0-----:R-:W-:-:S04]  /*1fe90*/  SHF.R.U32.HI R0, RZ, 0x5, R0 ;  /* 0x00000005ff007819 */ /* 0x001fc80000011600 */
[----:B------:R-:W-:-:S05]  /*1fea0*/  LOP3.LUT R0, R0, 0x3, RZ, 0xc0, !PT ;  /* 0x0000000300007812 */ /* 0x000fca00078ec0ff */
[----:B------:R0:W1:Y:S02]  /*1feb0*/  SHFL.IDX PT, R14, R0, RZ, 0x1f ;  /* 0x00001fff000e7589 */ /* 0x00006400000e0000 */
.L_x_9021:
[----:B-1----:R-:W-:-:S13]  /*1fec0*/  ISETP.NE.AND P0, PT, R14, RZ, PT ;  /* 0x000000ff0e00720c */ /* 0x002fda0003f05270 */
[----:B------:R-:W-:Y:S05]  /*1fed0*/  @P0 BRA `(.L_x_8602) ;  /* 0x0000000000880947 */ /* 0x000fea0003800000 */
[----:B------:R-:W-:-:S03]  /*1fee0*/  UMOV UR4, 0xffffffff ;  /* 0xffffffff00047882 */ /* 0x000fc60000000000 */
[----:B------:R-:W-:Y:S05]  /*1fef0*/  BRA.DIV UR4, `(.L_x_8868) ;  /* 0x0000004e04107947 */ /* 0x000fea000b800000 */
[----:B------:R-:W-:-:S13]  /*1ff00*/  ELECT P6, URZ, PT ;  /* 0x00000000003f782f */ /* 0x000fda00038c0000 */
.L_x_9024:
[----:B------:R-:W-:Y:S05]  /*1ff10*/  @!P6 BRA `(.L_x_8602) ;  /* 0x000000000078e947 */ /* 0x000fea0003800000 */
[----:B0-----:R-:W5:Y:S02]  /*1ff20*/  LDL.LU R0, [R1+0x8] ;  /* 0x0000080001007983 */ /* 0x001f640000300800 */
[----:B-----5:R-:W-:-:S04]  /*1ff30*/  LOP3.LUT R0, R0, 0x2, RZ, 0xfc, !PT ;  /* 0x0000000200007812 */ /* 0x020fc800078efcff */
[----:B------:R-:W-:-:S13]  /*1ff40*/  ISETP.NE.AND P0, PT, R0, 0x3, PT ;  /* 0x000000030000780c */ /* 0x000fda0003f05270 */
[----:B------:R-:W-:Y:S05]  /*1ff50*/  @!P0 BRA `(.L_x_8869) ;  /* 0x0000000000048947 */ /* 0x000fea0003800000 */
[----:B------:R-:W-:Y:S01]  /*1ff60*/  BPT.TRAP 0x1 ;  /* 0x000000040000795c */ /* 0x000fe20000300000 */
.L_x_8869:
[C---:B------:R-:W-:Y:S01]  /*1ff70*/  IMAD R5, R25.reuse, 0x8, R4 ;  /* 0x0000000819057824 */ /* 0x040fe200078e0204 */
[----:B------:R-:W-:Y:S01]  /*1ff80*/  SHF.L.U32 R0, R28, 0x1f, RZ ;  /* 0x0000001f1c007819 */ /* 0x000fe200000006ff */
[----:B------:R-:W-:-:S03]  /*1ff90*/  VIADD R25, R25, 0x1 ;  /* 0x0000000119197836 */ /* 0x000fc60000000000 */
[----:B------:R-:W0:Y:S02]  /*1ffa0*/  SYNCS.PHASECHK.TRANS64.TRYWAIT P1, [R5+URZ+0x38840], R0 ;  /* 0x03884000050075a7 */ /* 0x000e24000802017f */
[----:B------:R-:W-:-:S04]  /*1ffb0*/  ISETP.NE.AND P2, PT, R25, 0x2, PT ;  /* 0x000000021900780c */ /* 0x000fc80003f45270 */
[----:B------:R-:W-:Y:S01]  /*1ffc0*/  SEL R3, RZ, 0x1, P2 ;  /* 0x00000001ff037807 */ /* 0x000fe20001000000 */
[----:B0-----:R-:W-:Y:S08]  /*1ffd0*/  @!P1 BRA `(.L_x_8870) ;  /* 0x0000004800f89947 */ /* 0x001ff00003800000 */
.L_x_9025:
[----:B------:R-:W-:Y:S02]  /*1ffe0*/  SEL R25, R25, RZ, P2 ;  /* 0x000000ff19197207 */ /* 0x000fe40001000000 */
[----:B------:R-:W-:Y:S01]  /*1fff0*/  LOP3.LUT R2, R28, R3, RZ, 0x3c, !PT ;  /* 0x000000031c027212 */ /* 0x000fe200078e3cff */
[----:B------:R-:W-:Y:S06]  /*20000*/  @!P0 BRA `(.L_x_8871) ;  /* 0x0000000000048947 */ /* 0x000fec0003800000 */
[----:B------:R-:W-:Y:S01]  /*20010*/  BPT.TRAP 0x1 ;  /* 0x000000040000795c */ /* 0x000fe20000300000 */
.L_x_8871:
[----:B------:R-:W-:Y:S01]  /*20020*/  IMAD R25, R25, 0x8, R4 ;  /* 0x0000000819197824 */ /* 0x000fe200078e0204 */
[----:B------:R-:W-:-:S04]  /*20030*/  SHF.L.U32 R2, R2, 0x1f, RZ ;  /* 0x0000001f02027819 */ /* 0x000fc800000006ff */
[----:B------:R-:W1:Y:S02]  /*20040*/  SYNCS.PHASECHK.TRANS64.TRYWAIT P1, [R25+URZ+0x38840], R2 ;  /* 0x03884002190075a7 */ /* 0x000e64000802017f */
[----:B-1----:R-:W-:Y:S05]  /*20050*/  @!P1 BRA `(.L_x_8872) ;  /* 0x0000004800ec9947 */ /* 0x002fea0003800000 */
.L_x_9026:
[----:B------:R-:W-:Y:S05]  /*20060*/  @!P0 BRA `(.L_x_8873) ;  /* 0x0000000000048947 */ /* 0x000fea0003800000 */
[----:B------:R-:W-:Y:S01]  /*20070*/  BPT.TRAP 0x1 ;  /* 0x000000040000795c */ /* 0x000fe20000300000 */
.L_x_8873:
[----:B------:R-:W5:Y:S02]  /*20080*/  SYNCS.PHASECHK.TRANS64.TRYWAIT P1, [R5+URZ+0x38860], R0 ;  /* 0x03886000050075a7 */ /* 0x000f64000802017f */
[----:B-----5:R-:W-:Y:S05]  /*20090*/  @!P1 BRA `(.L_x_8874) ;  /* 0x0000004800f09947 */ /* 0x020fea0003800000 */
.L_x_9027:
[----:B------:R-:W-:Y:S05]  /*200a0*/  @!P0 BRA `(.L_x_8875) ;  /* 0x0000000000048947 */ /* 0x000fea0003800000 */
[----:B------:R-:W-:Y:S01]  /*200b0*/  BPT.TRAP 0x1 ;  /* 0x000000040000795c */ /* 0x000fe20000300000 */
.L_x_8875:
[----:B------:R0:W0:Y:S02]  /*200c0*/  SYNCS.PHASECHK.TRANS64.TRYWAIT P0, [R25+URZ+0x38860], R2 ;  /* 0x03886002190075a7 */ /* 0x000024000800017f */
[----:B0-----:R-:W-:Y:S05]  /*200d0*/  @!P0 NANOSLEEP.SYNCS 0x989680 ;  /* 0x009896800000895d */ /* 0x001fea0003900000 */
[----:B------:R-:W0:Y:S02]  /*200e0*/  @!P0 SYNCS.PHASECHK.TRANS64 P0, [R25+URZ+0x38860], R2 ;  /* 0x03886002190085a7 */ /* 0x000e24000800007f */
[----:B0-----:R-:W-:Y:S05]  /*200f0*/  @!P0 BRA `(.L_x_8875) ;  /* 0xfffffffc00f08947 */ /* 0x001fea000383ffff */
.L_x_8602:
[----:B------:R-:W-:Y:S05]  /*20100*/  BSYNC B9 ;  /* 0x0000000000097941 */ /* 0x000fea0003800000 */
.L_x_8599:
[----:B------:R-:W-:Y:S05]  /*20110*/  EXIT ;  /* 0x000000000000794d */ /* 0x000fea0003800000 */
.L_x_8618:
[----:B0-----:R0:W1:Y:S02]  /*20120*/  SYNCS.PHASECHK.TRANS64.TRYWAIT P5, [R62+URZ+0x38890], R75 ;  /* 0x0388904b3e0075a7 */ /* 0x00106400080a017f */
[----:B-1----:R-:W-:Y:S05]  /*20130*/  @!P5 NANOSLEEP.SYNCS 0x989680 ;  /* 0x009896800000d95d */ /* 0x002fea0003900000 */
[----:B------:R-:W1:Y:S02]  /*20140*/  @!P5 SYNCS.PHASECHK.TRANS64 P5, [R62+URZ+0x38890], R75 ;  /* 0x0388904b3e00d5a7 */ /* 0x000e6400080a007f */
[----:B-1----:R-:W-:Y:S05]  /*20150*/  @!P5 BRA `(.L_x_8618) ;  /* 0xfffffffc00f0d947 */ /* 0x002fea000383ffff */
[----:B------:R-:W-:Y:S05]  /*20160*/  BRA `(.L_x_8876) ;  /* 0xfffffe28009c7947 */ /* 0x000fea000383ffff */
.L_x_8619:
        /* <DEDUP_REMOVED lines=8> */
.L_x_8878:
[----:B------:R-:W-:Y:S05]  /*201f0*/  BSYNC B1 ;  /* 0x0000000000017941 */ /* 0x000fea0003800000 */
.L_x_8877:
        /* <DEDUP_REMOVED lines=8> */
.L_x_8879:
[----:B------:R-:W-:Y:S05]  /*20280*/  BRA `(.L_x_8880) ;  /* 0xfffffe2800687947 */ /* 0x000fea000383ffff */
.L_x_8629:
[----:B0-----:R0:W1:Y:S02]  /*20290*/  SYNCS.PHASECHK.TRANS64.TRYWAIT P6, [R62+URZ+0x38890], R75 ;  /* 0x0388904b3e0075a7 */ /* 0x00106400080c017f */
[----:B-1----:R-:W-:Y:S05]  /*202a0*/  @!P6 NANOSLEEP.SYNCS 0x989680 ;  /* 0x009896800000e95d */ /* 0x002fea0003900000 */
[----:B------:R-:W1:Y:S02]  /*202b0*/  @!P6 SYNCS.PHASECHK.TRANS64 P6, [R62+URZ+0x38890], R75 ;  /* 0x0388904b3e00e5a7 */ /* 0x000e6400080c007f */
[----:B-1----:R-:W-:Y:S05]  /*202c0*/  @!P6 BRA `(.L_x_8629) ;  /* 0xfffffffc00f0e947 */ /* 0x002fea000383ffff */
[----:B------:R-:W-:Y:S05]  /*202d0*/  BRA `(.L_x_8881) ;  /* 0xfffffe3000d07947 */ /* 0x000fea000383ffff */
.L_x_8630:
        /* <DEDUP_REMOVED lines=8> */
.L_x_8883:
[----:B------:R-:W-:Y:S05]  /*20360*/  BSYNC B1 ;  /* 0x0000000000017941 */ /* 0x000fea0003800000 */
.L_x_8882:
        /* <DEDUP_REMOVED lines=8> */
.L_x_8884:
[----:B------:R-:W-:Y:S01]  /*203f0*/  IMAD.MOV.U32 R69, RZ, RZ, R14 ;  /* 0x000000ffff457224 */ /* 0x000fe200078e000e */
[----:B------:R-:W-:Y:S06]  /*20400*/  BRA `(.L_x_8885) ;  /* 0xfffffe3000987947 */ /* 0x000fec000383ffff */
.L_x_8635:
[----:B-1----:R1:W2:Y:S02]  /*20410*/  SYNCS.PHASECHK.TRANS64.TRYWAIT P4, [R62+URZ+0x38890], R75 ;  /* 0x0388904b3e0075a7 */ /* 0x0022a4000808017f */
[----:B--2---:R-:W-:Y:S05]  /*20420*/  @!P4 NANOSLEEP.SYNCS 0x989680 ;  /* 0x009896800000c95d */ /* 0x004fea0003900000 */
[----:B------:R-:W2:Y:S02]  /*20430*/  @!P4 SYNCS.PHASECHK.TRANS64 P4, [R62+URZ+0x38890], R75 ;  /* 0x0388904b3e00c5a7 */ /* 0x000ea4000808007f */
[----:B--2---:R-:W-:Y:S05]  /*20440*/  @!P4 BRA `(.L_x_8635) ;  /* 0xfffffffc00f0c947 */ /* 0x004fea000383ffff */
[----:B------:R-:W-:Y:S05]  /*20450*/  BRA `(.L_x_8886) ;  /* 0xfffffe3800847947 */ /* 0x000fea000383ffff */
.L_x_8636:
[----:B------:R-:W-:Y:S01]  /*20460*/  BSSY B1, `(.L_x_8887) ;  /* 0x0000007000017945 */ /* 0x000fe20003800000 */
[----:B------:R-:W-:Y:S02]  /*20470*/  IMAD.MOV.U32 R12, RZ, RZ, RZ ;  /* 0x000000ffff0c7224 */ /* 0x000fe400078e00ff */
[----:B------:R-:W-:Y:S02]  /*20480*/  IMAD.MOV.U32 R11, RZ, RZ, 0x1c1f ;  /* 0x00001c1fff0b7424 */ /* 0x000fe400078e00ff */
[----:B------:R-:W-:-:S07]  /*20490*/  IMAD.MOV.U32 R15, RZ, RZ, -0x1 ;  /* 0xffffffffff0f7424 */ /* 0x000fce00078e00ff */
[----:B-1----:R-:W-:Y:S05]  /*204a0*/  WARPSYNC.COLLECTIVE R15, `(.L_x_8888) ;  /* 0x000000000f087348 */ /* 0x002fea0003c00000 */
[----:B------:R0:W2:Y:S02]  /*204b0*/  SHFL.IDX P6, R14, R13, R12, R11 ;  /* 0x0000000c0d0e7389 */ /* 0x0000a400000c000b */
[----:B012---:R-:W-:Y:S01]  /*204c0*/  ENDCOLLECTIVE ;  /* 0x000000000000791b */ /* 0x007fe20003800000 */
.L_x_8888:
[----:B------:R-:W-:Y:S05]  /*204d0*/  BSYNC B1 ;  /* 0x0000000000017941 */ /* 0x000fea0003800000 */
.L_x_8887:
        /* <DEDUP_REMOVED lines=8> */
.L_x_8889:
[----:B------:R-:W-:Y:S05]  /*20560*/  BRA `(.L_x_8890) ;  /* 0xfffffe3800ac7947 */ /* 0x000fea000383ffff */
.L_x_8640:
[----:B--2---:R2:W3:Y:S02]  /*20570*/  SYNCS.PHASECHK.TRANS64.TRYWAIT P3, [R62+URZ+0x388b0], R75 ;  /* 0x0388b04b3e0075a7 */ /* 0x0044e4000806017f */
[----:B---3--:R-:W-:Y:S05]  /*20580*/  @!P3 NANOSLEEP.SYNCS 0x989680 ;  /* 0x009896800000b95d */ /* 0x008fea0003900000 */
[----:B------:R-:W3:Y:S02]  /*20590*/  @!P3 SYNCS.PHASECHK.TRANS64 P3, [R62+URZ+0x388b0], R75 ;  /* 0x0388b04b3e00b5a7 */ /* 0x000ee4000806007f */
[----:B---3--:R-:W-:Y:S05]  /*205a0*/  @!P3 BRA `(.L_x_8640) ;  /* 0xfffffffc00f0b947 */ /* 0x008fea000383ffff */
[----:B------:R-:W-:Y:S05]  /*205b0*/  BRA `(.L_x_8891) ;  /* 0xfffffe3c00387947 */ /* 0x000fea000383ffff */
.L_x_8665:
        /* <DEDUP_REMOVED lines=8> */
.L_x_8893:
[----:B------:R-:W-:Y:S05]  /*20640*/  BSYNC B1 ;  /* 0x0000000000017941 */ /* 0x000fea0003800000 */
.L_x_8892:
        /* <DEDUP_REMOVED lines=8> */
.L_x_8894:
[----:B------:R-:W-:Y:S02]  /*206d0*/  IMAD.MOV.U32 R13, RZ, RZ, R7 ;  /* 0x000000ffff0d7224 */ /* 0x000fe400078e0007 */
[----:B------:R-:W-:-:S07]  /*206e0*/  IMAD.MOV.U32 R2, RZ, RZ, R14 ;  /* 0x000000ffff027224 */ /* 0x000fce00078e000e */
[----:B------:R-:W-:Y:S05]  /*206f0*/  WARPSYNC.COLLECTIVE R15, `(.L_x_8895) ;  /* 0x000000000f087348 */ /* 0x000fea0003c00000 */
[----:B------:R0:W1:Y:S02]  /*20700*/  SHFL.IDX P6, R14, R13, R12, R11 ;  /* 0x0000000c0d0e7389 */ /* 0x00006400000c000b */
[----:B01----:R-:W-:Y:S01]  /*20710*/  ENDCOLLECTIVE ;  /* 0x000000000000791b */ /* 0x003fe20003800000 */
.L_x_8895:
[----:B------:R-:W-:Y:S02]  /*20720*/  IMAD.MOV.U32 R13, RZ, RZ, R4 ;  /* 0x000000ffff0d7224 */ /* 0x000fe400078e0004 */
[----:B------:R-:W-:-:S07]  /*20730*/  IMAD.MOV.U32 R5, RZ, RZ, R14 ;  /* 0x000000ffff057224 */ /* 0x000fce00078e000e */
[----:B------:R-:W-:Y:S05]  /*20740*/  WARPSYNC.COLLECTIVE R15, `(.L_x_8896) ;  /* 0x000000000f087348 */ /* 0x000fea0003c00000 */
[----:B------:R0:W1:Y:S02]  /*20750*/  SHFL.IDX P6, R14, R13, R12, R11 ;  /* 0x0000000c0d0e7389 */ /* 0x00006400000c000b */
[----:B01----:R-:W-:Y:S01]  /*20760*/  ENDCOLLECTIVE ;  /* 0x000000000000791b */ /* 0x003fe20003800000 */
.L_x_8896:
[----:B------:R-:W-:Y:S05]  /*20770*/  BRA `(.L_x_8897) ;  /* 0xfffffe7000407947 */ /* 0x000fea000383ffff */
.L_x_8668:
        /* <DEDUP_REMOVED lines=8> */
.L_x_8899:
[----:B------:R-:W-:Y:S05]  /*20800*/  BSYNC B1 ;  /* 0x0000000000017941 */ /* 0x000fea0003800000 */
.L_x_8898:
        /* <DEDUP_REMOVED lines=8> */
.L_x_8900:
[----:B------:R-:W-:Y:S02]  /*20890*/  IMAD.MOV.U32 R13, RZ, RZ, R7 ;  /* 0x000000ffff0d7224 */ /* 0x000fe400078e0007 */
[----:B------:R-:W-:-:S07]  /*208a0*/  IMAD.MOV.U32 R2, RZ, RZ, R14 ;  /* 0x000000ffff027224 */ /* 0x000fce00078e000e */
[----:B------:R-:W-:Y:S05]  /*208b0*/  WARPSYNC.COLLECTIVE R15, `(.L_x_8901) ;  /* 0x000000000f087348 */ /* 0x000fea0003c00000 */
[----:B------:R0:W1:Y:S02]  /*208c0*/  SHFL.IDX P6, R14, R13, R12, R11 ;  /* 0x0000000c0d0e7389 */ /* 0x00006400000c000b */
[----:B01----:R-:W-:Y:S01]  /*208d0*/  ENDCOLLECTIVE ;  /* 0x000000000000791b */ /* 0x003fe20003800000 */
.L_x_8901:
[----:B------:R-:W-:Y:S02]  /*208e0*/  IMAD.MOV.U32 R13, RZ, RZ, R4 ;  /* 0x000000ffff0d7224 */ /* 0x000fe400078e0004 */
[----:B------:R-:W-:-:S07]  /*208f0*/  IMAD.MOV.U32 R5, RZ, RZ, R14 ;  /* 0x000000ffff057224 */ /* 0x000fce00078e000e */
[----:B------:R-:W-:Y:S05]  /*20900*/  WARPSYNC.COLLECTIVE R15, `(.L_x_8902) ;  /* 0x000000000f087348 */ /* 0x000fea0003c00000 */
[----:B------:R0:W1:Y:S02]  /*20910*/  SHFL.IDX P6, R14, R13, R12, R11 ;  /* 0x0000000c0d0e7389 */ /* 0x00006400000c000b */
[----:B01----:R-:W-:Y:S01]  /*20920*/  ENDCOLLECTIVE ;  /* 0x000000000000791b */ /* 0x003fe20003800000 */
.L_x_8902:
[----:B------:R-:W-:Y:S01]  /*20930*/  IMAD.MOV.U32 R4, RZ, RZ, R14 ;  /* 0x000000ffff047224 */ /* 0x000fe200078e000e */
[----:B------:R-:W-:Y:S06]  /*20940*/  BRA `(.L_x_8903) ;  /* 0xfffffe7000987947 */ /* 0x000fec000383ffff */
.L_x_8672:
[----:B0-----:R0:W1:Y:S02]  /*20950*/  SYNCS.PHASECHK.TRANS64.TRYWAIT P0, [R18+URZ+0x38800], R35 ;  /* 0x03880023120075a7 */ /* 0x001064000800017f */
[----:B-1----:R-:W-:Y:S05]  /*20960*/  @!P0 NANOSLEEP.SYNCS 0x989680 ;  /* 0x009896800000895d */ /* 0x002fea0003900000 */
[----:B------:R-:W1:Y:S02]  /*20970*/  @!P0 SYNCS.PHASECHK.TRANS64 P0, [R18+URZ+0x38800], R35 ;  /* 0x03880023120085a7 */ /* 0x000e64000800007f */
[----:B-1----:R-:W-:Y:S05]  /*20980*/  @!P0 BRA `(.L_x_8672) ;  /* 0xfffffffc00f08947 */ /* 0x002fea000383ffff */
[----:B------:R-:W-:Y:S05]  /*20990*/  BRA `(.L_x_8904) ;  /* 0xfffffe7400907947 */ /* 0x000fea000383ffff */
.L_x_8680:
        /* <DEDUP_REMOVED lines=9> */
.L_x_8906:
[----:B------:R-:W-:Y:S05]  /*20a30*/  BSYNC B1 ;  /* 0x0000000000017941 */ /* 0x000fea0003800000 */
.L_x_8905:
        /* <DEDUP_REMOVED lines=10> */
.L_x_8907:
        /* <DEDUP_REMOVED lines=8> */
.L_x_8908:
[----:B------:R-:W-:-:S05]  /*20b60*/  @!P1 IADD3 R2, P2, R2, R7, RZ ;  /* 0x0000000702029210 */ /* 0x000fca0007f5e0ff */
[----:B------:R-:W-:Y:S02]  /*20b70*/  @!P1 IMAD.X R5, R0, 0x1, R4, P2 ;  /* 0x0000000100059824 */ /* 0x000fe400010e0604 */
[----:B------:R-:W-:Y:S02]  /*20b80*/  @!P1 IMAD.MOV.U32 R8, RZ, RZ, R2 ;  /* 0x000000ffff089224 */ /* 0x000fe400078e0002 */
[----:B------:R-:W-:Y:S02]  /*20b90*/  @!P1 IMAD.MOV.U32 R9, RZ, RZ, R5 ;  /* 0x000000ffff099224 */ /* 0x000fe400078e0005 */
[----:B------:R-:W-:Y:S02]  /*20ba0*/  IMAD.MOV.U32 R13, RZ, RZ, R27 ;  /* 0x000000ffff0d7224 */ /* 0x000fe400078e001b */
[----:B------:R-:W-:-:S07]  /*20bb0*/  IMAD.MOV.U32 R3, RZ, RZ, R14 ;  /* 0x000000ffff037224 */ /* 0x000fce00078e000e */
[----:B------:R-:W-:Y:S05]  /*20bc0*/  WARPSYNC.COLLECTIVE R15, `(.L_x_8909) ;  /* 0x000000000f087348 */ /* 0x000fea0003c00000 */
[----:B------:R0:W1:Y:S02]  /*20bd0*/  SHFL.IDX P6, R14, R13, R12, R11 ;  /* 0x0000000c0d0e7389 */ /* 0x00006400000c000b */
[----:B01----:R-:W-:Y:S01]  /*20be0*/  ENDCOLLECTIVE ;  /* 0x000000000000791b */ /* 0x003fe20003800000 */
.L_x_8909:
[----:B------:R-:W2:Y:S01]  /*20bf0*/  @!P1 LD.E.128 R8, desc[UR40][R8.64] ;  /* 0x0000002808089980 */ /* 0x000ea2000c101d00 */
[----:B------:R-:W-:-:S05]  /*20c00*/  @!P1 IADD3 R14, P2, R14, R7, RZ ;  /* 0x000000070e0e9210 */ /* 0x000fca0007f5e0ff */
[----:B------:R-:W-:-:S04]  /*20c10*/  @!P1 IMAD.X R3, R3, 0x1, R4, P2 ;  /* 0x0000000103039824 */ /* 0x000fc800010e0604 */
[----:B------:R-:W-:-:S05]  /*20c20*/  @!P1 IMAD.MOV.U32 R15, RZ, RZ, R3 ;  /* 0x000000ffff0f9224 */ /* 0x000fca00078e0003 */
[----:B------:R0:W5:Y:S01]  /*20c30*/  @!P1 LD.E.128 R4, desc[UR40][R14.64] ;  /* 0x000000280e049980 */ /* 0x000162000c101d00 */
[----:B------:R-:W-:Y:S01]  /*20c40*/  CS2R R30, SRZ ;  /* 0x00000000001e7805 */ /* 0x000fe2000001ff00 */
[----:B------:R-:W-:Y:S01]  /*20c50*/  IMAD.MOV.U32 R13, RZ, RZ, R24 ;  /* 0x000000ffff0d7224 */ /* 0x000fe200078e0018 */
[----:B------:R-:W-:Y:S02]  /*20c60*/  MOV R12, 0x1 ;  /* 0x00000001000c7802 */ /* 0x000fe40000000f00 */
[----:B------:R-:W-:Y:S02]  /*20c70*/  CS2R R28, SRZ ;  /* 0x00000000001c7805 */ /* 0x000fe4000001ff00 */
[----:B------:R-:W-:Y:S01]  /*20c80*/  CS2R R20, SRZ ;  /* 0x0000000000147805 */ /* 0x000fe2000001ff00 */
[----:B0-----:R-:W-:Y:S02]  /*20c90*/  IMAD.MOV.U32 R15, RZ, RZ, -0x1 ;  /* 0xffffffffff0f7424 */ /* 0x001fe400078e00ff */
[----:B--2---:R-:W-:-:S02]  /*20ca0*/  @!P1 IMAD.MOV.U32 R31, RZ, RZ, R11 ;  /* 0x000000ffff1f9224 */ /* 0x004fc400078e000b */
[----:B------:R-:W-:Y:S02]  /*20cb0*/  IMAD.MOV.U32 R11, RZ, RZ, 0x1c1f ;  /* 0x00001c1fff0b7424 */ /* 0x000fe400078e00ff */
[----:B------:R-:W-:Y:S02]  /*20cc0*/  @!P1 IMAD.MOV.U32 R28, RZ, RZ, R8 ;  /* 0x000000ffff1c9224 */ /* 0x000fe400078e0008 */
[----:B------:R-:W-:-:S07]  /*20cd0*/  @!P1 IMAD.MOV.U32 R29, RZ, RZ, R9 ;  /* 0x000000ffff1d9224 */ /* 0x000fce00078e0009 */
[----:B-----5:R-:W-:Y:S05]  /*20ce0*/  WARPSYNC.COLLECTIVE R15, `(.L_x_8910) ;  /* 0x000000000f087348 */ /* 0x020fea0003c00000 */
[----:B------:R0:W1:Y:S02]  /*20cf0*/  SHFL.IDX P6, R14, R13, R12, R11 ;  /* 0x0000000c0d0e7389 */ /* 0x00006400000c000b */
[----:B01---5:R-:W-:Y:S01]  /*20d00*/  ENDCOLLECTIVE ;  /* 0x000000000000791b */ /* 0x023fe20003800000 */
.L_x_8910:
[----:B------:R-:W-:Y:S02]  /*20d10*/  IMAD.MOV.U32 R0, RZ, RZ, R28 ;  /* 0x000000ffff007224 */ /* 0x000fe400078e001c */
[----:B------:R-:W-:Y:S02]  /*20d20*/  IMAD.MOV.U32 R2, RZ, RZ, R29 ;  /* 0x000000ffff027224 */ /* 0x000fe400078e001d */
[----:B------:R-:W-:Y:S01]  /*20d30*/  @!P1 IMAD.MOV.U32 R30, RZ, RZ, R10 ;  /* 0x000000ffff1e9224 */ /* 0x000fe200078e000a */
[----:B------:R-:W-:Y:S01]  /*20d40*/  PRMT R52, R0, 0x7610, R52 ;  /* 0x0000761000347816 */ /* 0x000fe20000000034 */
[----:B------:R-:W-:Y:S01]  /*20d50*/  IMAD.MOV.U32 R8, RZ, RZ, R31 ;  /* 0x000000ffff087224 */ /* 0x000fe200078e001f */
[----:B------:R-:W-:Y:S01]  /*20d60*/  PRMT R36, R36, 0x5410, R2 ;  /* 0x0000541024247816 */ /* 0x000fe20000000002 */
[----:B------:R-:W-:Y:S01]  /*20d70*/  IMAD.MOV.U32 R0, RZ, RZ, R30 ;  /* 0x000000ffff007224 */ /* 0x000fe200078e001e */
[----:B------:R-:W-:Y:S01]  /*20d80*/  CS2R R2, SRZ ;  /* 0x0000000000027805 */ /* 0x000fe2000001ff00 */
        /* <DEDUP_REMOVED lines=10> */
.L_x_8911:
[----:B------:R-:W-:Y:S02]  /*20e30*/  IMAD.MOV.U32 R0, RZ, RZ, R20 ;  /* 0x000000ffff007224 */ /* 0x000fe400078e0014 */
[----:B------:R-:W-:Y:S02]  /*20e40*/  IMAD.MOV.U32 R4, RZ, RZ, R21 ;  /* 0x000000ffff047224 */ /* 0x000fe400078e0015 */
[----:B------:R-:W-:Y:S02]  /*20e50*/  IMAD.MOV.U32 R5, RZ, RZ, R2 ;  /* 0x000000ffff057224 */ /* 0x000fe400078e0002 */
[----:B------:R-:W-:Y:S01]  /*20e60*/  IMAD.MOV.U32 R6, RZ, RZ, R3 ;  /* 0x000000ffff067224 */ /* 0x000fe200078e0003 */
[----:B------:R-:W-:Y:S02]  /*20e70*/  PRMT R36, R4, 0x7610, R36 ;  /* 0x0000761004247816 */ /* 0x000fe40000000024 */
[----:B------:R-:W-:Y:S02]  /*20e80*/  PRMT R51, R0, 0x5410, R5 ;  /* 0x0000541000337816 */ /* 0x000fe40000000005 */
[----:B------:R-:W-:-:S02]  /*20e90*/  CS2R R4, SRZ ;  /* 0x0000000000047805 */ /* 0x000fc4000001ff00 */
[----:B------:R-:W-:Y:S01]  /*20ea0*/  PRMT R44, R6, 0x7610, R44 ;  /* 0x00007610062c7816 */ /* 0x000fe2000000002c */
[----:B------:R-:W-:Y:S02]  /*20eb0*/  IMAD.MOV.U32 R13, RZ, RZ, R26 ;  /* 0x000000ffff0d7224 */ /* 0x000fe400078e001a */
[----:B------:R-:W-:-:S07]  /*20ec0*/  IMAD.MOV.U32 R25, RZ, RZ, R14 ;  /* 0x000000ffff197224 */ /* 0x000fce00078e000e */
[----:B------:R-:W-:Y:S05]  /*20ed0*/  WARPSYNC.COLLECTIVE R15, `(.L_x_8912) ;  /* 0x000000000f087348 */ /* 0x000fea0003c00000 */
[----:B------:R0:W1:Y:S02]  /*20ee0*/  SHFL.IDX P6, R14, R13, R12, R11 ;  /* 0x0000000c0d0e7389 */ /* 0x00006400000c000b */
[----:B01----:R-:W-:Y:S01]  /*20ef0*/  ENDCOLLECTIVE ;  /* 0x000000000000791b */ /* 0x003fe20003800000 */
.L_x_8912:
[----:B------:R-:W-:Y:S02]  /*20f00*/  IMAD.MOV.U32 R13, RZ, RZ, R27 ;  /* 0x000000ffff0d7224 */ /* 0x000fe400078e001b */
[----:B------:R-:W-:-:S07]  /*20f10*/  IMAD.MOV.U32 R26, RZ, RZ, R14 ;  /* 0x000000ffff1a7224 */ /* 0x000fce00078e000e */
[----:B------:R-:W-:Y:S05]  /*20f20*/  WARPSYNC.COLLECTIVE R15, `(.L_x_8913) ;  /* 0x000000000f087348 */ /* 0x000fea0003c00000 */
[----:B------:R0:W1:Y:S02]  /*20f30*/  SHFL.IDX P6, R14, R13, R12, R11 ;  /* 0x0000000c0d0e7389 */ /* 0x00006400000c000b */
[----:B01----:R-:W-:Y:S01]  /*20f40*/  ENDCOLLECTIVE ;  /* 0x000000000000791b */ /* 0x003fe20003800000 */
.L_x_8913:
[----:B------:R-:W-:Y:S05]  /*20f50*/  BRA `(.L_x_8914) ;  /* 0xfffffe8000787947 */ /* 0x000fea000383ffff */
.L_x_8684:
[----:B0-----:R0:W1:Y:S02]  /*20f60*/  SYNCS.PHASECHK.TRANS64.TRYWAIT P1, [R18+URZ+0x38800], R13 ;  /* 0x0388000d120075a7 */ /* 0x001064000802017f */
[----:B-1----:R-:W-:Y:S05]  /*20f70*/  @!P1 NANOSLEEP.SYNCS 0x989680 ;  /* 0x009896800000995d */ /* 0x002fea0003900000 */
[----:B------:R-:W1:Y:S02]  /*20f80*/  @!P1 SYNCS.PHASECHK.TRANS64 P1, [R18+URZ+0x38800], R13 ;  /* 0x0388000d120095a7 */ /* 0x000e64000802007f */
[----:B-1----:R-:W-:Y:S05]  /*20f90*/  @!P1 BRA `(.L_x_8684) ;  /* 0xfffffffc00f09947 */ /* 0x002fea000383ffff */
[----:B------:R-:W-:Y:S05]  /*20fa0*/  BRA `(.L_x_8915) ;  /* 0xfffffe8400147947 */ /* 0x000fea000383ffff */
.L_x_8690:
[----:B0-----:R0:W2:Y:S02]  /*20fb0*/  SYNCS.PHASECHK.TRANS64.TRYWAIT P1, [R21+URZ+0x38830], R12 ;  /* 0x0388300c150075a7 */ /* 0x0010a4000802017f */
[----:B--2---:R-:W-:Y:S05]  /*20fc0*/  @!P1 NANOSLEEP.SYNCS 0x989680 ;  /* 0x009896800000995d */ /* 0x004fea0003900000 */
[----:B------:R-:W2:Y:S02]  /*20fd0*/  @!P1 SYNCS.PHASECHK.TRANS64 P1, [R21+URZ+0x38830], R12 ;  /* 0x0388300c150095a7 */ /* 0x000ea4000802007f */
[----:B--2---:R-:W-:Y:S05]  /*20fe0*/  @!P1 BRA `(.L_x_8690) ;  /* 0xfffffffc00f09947 */ /* 0x004fea000383ffff */
[----:B------:R-:W-:Y:S05]  /*20ff0*/  BRA `(.L_x_8689) ;  /* 0xfffffe90009c7947 */ /* 0x000fea000383ffff */
.L_x_8692:
[----:B--2---:R2:W3:Y:S02]  /*21000*/  SYNCS.PHASECHK.TRANS64.TRYWAIT P1, [R18+URZ+0x38810], R3 ;  /* 0x03881003120075a7 */ /* 0x0044e4000802017f */
[----:B---3--:R-:W-:Y:S05]  /*21010*/  @!P1 NANOSLEEP.SYNCS 0x989680 ;  /* 0x009896800000995d */ /* 0x008fea0003900000 */
[----:B------:R-:W3:Y:S02]  /*21020*/  @!P1 SYNCS.PHASECHK.TRANS64 P1, [R18+URZ+0x38810], R3 ;  /* 0x03881003120095a7 */ /* 0x000ee4000802007f */
[----:B---3--:R-:W-:Y:S05]  /*21030*/  @!P1 BRA `(.L_x_8692) ;  /* 0xfffffffc00f09947 */ /* 0x008fea000383ffff */
[----:B------:R-:W-:Y:S05]  /*21040*/  BRA `(.L_x_8916) ;  /* 0xfffffe94004c7947 */ /* 0x000fea000383ffff */
.L_x_8696:
[----:B----4-:R4:W0:Y:S02]  /*21050*/  SYNCS.PHASECHK.TRANS64.TRYWAIT P1, [R21+URZ+0x38850], R12 ;  /* 0x0388500c150075a7 */ /* 0x010824000802017f */
[----:B0-----:R-:W-:Y:S05]  /*21060*/  @!P1 NANOSLEEP.SYNCS 0x989680 ;  /* 0x009896800000995d */ /* 0x001fea0003900000 */
[----:B------:R-:W0:Y:S02]  /*21070*/  @!P1 SYNCS.PHASECHK.TRANS64 P1, [R21+URZ+0x38850], R12 ;  /* 0x0388500c150095a7 */ /* 0x000e24000802007f */
[----:B0-----:R-:W-:Y:S05]  /*21080*/  @!P1 BRA `(.L_x_8696) ;  /* 0xfffffffc00f09947 */ /* 0x001fea000383ffff */
[----:B------:R-:W-:Y:S05]  /*21090*/  BRA `(.L_x_8695) ;  /* 0xfffffe9400687947 */ /* 0x000fea000383ffff */
.L_x_8705:
[----:B-1----:R1:W2:Y:S02]  /*210a0*/  SYNCS.PHASECHK.TRANS64.TRYWAIT P1, [R196+URZ+0x38830], R20 ;  /* 0x03883014c40075a7 */ /* 0x0022a4000802017f */
[----:B--2---:R-:W-:Y:S05]  /*210b0*/  @!P1 NANOSLEEP.SYNCS 0x989680 ;  /* 0x009896800000995d */ /* 0x004fea0003900000 */
[----:B------:R-:W2:Y:S02]  /*210c0*/  @!P1 SYNCS.PHASECHK.TRANS64 P1, [R196+URZ+0x38830], R20 ;  /* 0x03883014c40095a7 */ /* 0x000ea4000802007f */
[----:B--2---:R-:W-:Y:S05]  /*210d0*/  @!P1 BRA `(.L_x_8705) ;  /* 0xfffffffc00f09947 */ /* 0x004fea000383ffff */
[----:B------:R-:W-:Y:S05]  /*210e0*/  BRA `(.L_x_8704) ;  /* 0xfffffec000b87947 */ /* 0x000fea000383ffff */
.L_x_8710:
[----:B---3--:R3:W4:Y:S02]  /*210f0*/  SYNCS.PHASECHK.TRANS64.TRYWAIT P1, [R196+URZ+0x38850], R20 ;  /* 0x03885014c40075a7 */ /* 0x008724000802017f */
[----:B----4-:R-:W-:Y:S05]  /*21100*/  @!P1 NANOSLEEP.SYNCS 0x989680 ;  /* 0x009896800000995d */ /* 0x010fea0003900000 */
[----:B------:R-:W4:Y:S02]  /*21110*/  @!P1 SYNCS.PHASECHK.TRANS64 P1, [R196+URZ+0x38850], R20 ;  /* 0x03885014c40095a7 */ /* 0x000f24000802007f */
[----:B----4-:R-:W-:Y:S05]  /*21120*/  @!P1 BRA `(.L_x_8710) ;  /* 0xfffffffc00f09947 */ /* 0x010fea000383ffff */
[----:B------:R-:W-:Y:S05]  /*21130*/  BRA `(.L_x_8709) ;  /* 0xfffffec400547947 */ /* 0x000fea000383ffff */
.L_x_8720:
[----:B-1----:R1:W2:Y:S02]  /*21140*/  SYNCS.PHASECHK.TRANS64.TRYWAIT P1, [R196+URZ+0x38830], R20 ;  /* 0x03883014c40075a7 */ /* 0x0022a4000802017f */
[----:B--2---:R-:W-:Y:S05]  /*21150*/  @!P1 NANOSLEEP.SYNCS 0x989680 ;  /* 0x009896800000995d */ /* 0x004fea0003900000 */
[----:B------:R-:W2:Y:S02]  /*21160*/  @!P1 SYNCS.PHASECHK.TRANS64 P1, [R196+URZ+0x38830], R20 ;  /* 0x03883014c40095a7 */ /* 0x000ea4000802007f */
[----:B--2---:R-:W-:Y:S05]  /*21170*/  @!P1 BRA `(.L_x_8720) ;  /* 0xfffffffc00f09947 */ /* 0x004fea000383ffff */
[----:B------:R-:W-:Y:S05]  /*21180*/  BRA `(.L_x_8719) ;  /* 0xfffffef800c47947 */ /* 0x000fea000383ffff */
.L_x_8725:
[----:B---3--:R3:W4:Y:S02]  /*21190*/  SYNCS.PHASECHK.TRANS64.TRYWAIT P1, [R196+URZ+0x38850], R20 ;  /* 0x03885014c40075a7 */ /* 0x008724000802017f */
[----:B----4-:R-:W-:Y:S05]  /*211a0*/  @!P1 NANOSLEEP.SYNCS 0x989680 ;  /* 0x009896800000995d */ /* 0x010fea0003900000 */
[----:B------:R-:W4:Y:S02]  /*211b0*/  @!P1 SYNCS.PHASECHK.TRANS64 P1, [R196+URZ+0x38850], R20 ;  /* 0x03885014c40095a7 */ /* 0x000f24000802007f */
[----:B----4-:R-:W-:Y:S05]  /*211c0*/  @!P1 BRA `(.L_x_8725) ;  /* 0xfffffffc00f09947 */ /* 0x010fea000383ffff */
[----:B------:R-:W-:Y:S05]  /*211d0*/  BRA `(.L_x_8724) ;  /* 0xfffffefc00607947 */ /* 0x000fea000383ffff */
.L_x_8757:
        /* <DEDUP_REMOVED lines=11> */
.L_x_8918:
[----:B------:R-:W-:Y:S05]  /*21290*/  BSYNC B1 ;  /* 0x0000000000017941 */ /* 0x000fea0003800000 */
.L_x_8917:
[----:B------:R-:W-:Y:S05]  /*212a0*/  BRA `(.L_x_8919) ;  /* 0xffffff7c00707947 */ /* 0x000fea000383ffff */
.L_x_8759:
[----:B------:R-:W-:Y:S01]  /*212b0*/  BSSY B1, `(.L_x_8920) ;  /* 0x0000006000017945 */ /* 0x000fe20003800000 */
[----:B------:R-:W-:-:S07]  /*212c0*/  IMAD.MOV.U32 R15, RZ, RZ, -0x1 ;  /* 0xffffffffff0f7424 */ /* 0x000fce00078e00ff */
[----:B012---:R-:W-:Y:S05]  /*212d0*/  WARPSYNC.COLLECTIVE R15, `(.L_x_8921) ;  /* 0x000000000f0c7348 */ /* 0x007fea0003c00000 */
[----:B------:R-:W-:Y:S02]  /*212e0*/  ELECT P6, UR62, PT ;  /* 0x00000000003e782f */ /* 0x000fe400038c0000 */
[----:B------:R-:W-:Y:S01]  /*212f0*/  MOV R14, UR62 ;  /* 0x0000003e000e7c02 */ /* 0x000fe20008000f00 */
[----:B012---:R-:W-:Y:S10]  /*21300*/  ENDCOLLECTIVE ;  /* 0x000000000000791b */ /* 0x007ff40003800000 */
.L_x_8921:
[----:B------:R-:W-:Y:S05]  /*21310*/  BSYNC B1 ;  /* 0x0000000000017941 */ /* 0x000fea0003800000 */
.L_x_8920:
[----:B------:R-:W-:Y:S05]  /*21320*/  BRA `(.L_x_8758) ;  /* 0xffffff7c00687947 */ /* 0x000fea000383ffff */
.L_x_8761:
[----:B0-----:R0:W2:Y:S02]  /*21330*/  SYNCS.PHASECHK.TRANS64.TRYWAIT P0, [R23+URZ+0x38820], R3 ;  /* 0x03882003170075a7 */ /* 0x0010a4000800017f */
[----:B--2---:R-:W-:Y:S05]  /*21340*/  @!P0 NANOSLEEP.SYNCS 0x989680 ;  /* 0x009896800000895d */ /* 0x004fea0003900000 */
[----:B------:R-:W2:Y:S02]  /*21350*/  @!P0 SYNCS.PHASECHK.TRANS64 P0, [R23+URZ+0x38820], R3 ;  /* 0x03882003170085a7 */ /* 0x000ea4000800007f */
[----:B--2---:R-:W-:Y:S05]  /*21360*/  @!P0 BRA `(.L_x_8761) ;  /* 0xfffffffc00f08947 */ /* 0x004fea000383ffff */
[----:B------:R-:W-:Y:S05]  /*21370*/  BRA `(.L_x_8922) ;  /* 0xffffff7c00787947 */ /* 0x000fea000383ffff */
.L_x_8765:
[----:B0-----:R0:W1:Y:S02]  /*21380*/  SYNCS.PHASECHK.TRANS64.TRYWAIT P0, [R3+URZ+0x388a0], R8 ;  /* 0x0388a008030075a7 */ /* 0x001064000800017f */
[----:B-1----:R-:W-:Y:S05]  /*21390*/  @!P0 NANOSLEEP.SYNCS 0x989680 ;  /* 0x009896800000895d */ /* 0x002fea0003900000 */
[----:B------:R-:W1:Y:S02]  /*213a0*/  @!P0 SYNCS.PHASECHK.TRANS64 P0, [R3+URZ+0x388a0], R8 ;  /* 0x0388a008030085a7 */ /* 0x000e64000800007f */
[----:B-1----:R-:W-:Y:S05]  /*213b0*/  @!P0 BRA `(.L_x_8765) ;  /* 0xfffffffc00f08947 */ /* 0x002fea000383ffff */
[----:B------:R-:W-:Y:S05]  /*213c0*/  BRA `(.L_x_8923) ;  /* 0xffffff7c00907947 */ /* 0x000fea000383ffff */
.L_x_8770:
[----:B-1----:R1:W2:Y:S02]  /*213d0*/  SYNCS.PHASECHK.TRANS64.TRYWAIT P0, [R3+URZ+0x388c0], R8 ;  /* 0x0388c008030075a7 */ /* 0x0022a4000800017f */
[----:B--2---:R-:W-:Y:S05]  /*213e0*/  @!P0 NANOSLEEP.SYNCS 0x989680 ;  /* 0x009896800000895d */ /* 0x004fea0003900000 */
[----:B------:R-:W2:Y:S02]  /*213f0*/  @!P0 SYNCS.PHASECHK.TRANS64 P0, [R3+URZ+0x388c0], R8 ;  /* 0x0388c008030085a7 */ /* 0x000ea4000800007f */
[----:B--2---:R-:W-:Y:S05]  /*21400*/  @!P0 BRA `(.L_x_8770) ;  /* 0xfffffffc00f08947 */ /* 0x004fea000383ffff */
[----:B------:R-:W-:Y:S05]  /*21410*/  BRA `(.L_x_8924) ;  /* 0xffffff80000c7947 */ /* 0x000fea000383ffff */
.L_x_8784:
[----:B0-----:R0:W2:Y:S02]  /*21420*/  SYNCS.PHASECHK.TRANS64.TRYWAIT P1, [R8+URZ+0x388a0], R2 ;  /* 0x0388a002080075a7 */ /* 0x0010a4000802017f */
[----:B--2---:R-:W-:Y:S05]  /*21430*/  @!P1 NANOSLEEP.SYNCS 0x989680 ;  /* 0x009896800000995d */ /* 0x004fea0003900000 */
[----:B------:R-:W2:Y:S02]  /*21440*/  @!P1 SYNCS.PHASECHK.TRANS64 P1, [R8+URZ+0x388a0], R2 ;  /* 0x0388a002080095a7 */ /* 0x000ea4000802007f */
[----:B--2---:R-:W-:Y:S05]  /*21450*/  @!P1 BRA `(.L_x_8784) ;  /* 0xfffffffc00f09947 */ /* 0x004fea000383ffff */
[----:B------:R-:W-:Y:S05]  /*21460*/  BRA `(.L_x_8925) ;  /* 0xffffff8800707947 */ /* 0x000fea000383ffff */
.L_x_8789:
[----:B-1----:R1:W2:Y:S02]  /*21470*/  SYNCS.PHASECHK.TRANS64.TRYWAIT P1, [R8+URZ+0x388c0], R2 ;  /* 0x0388c002080075a7 */ /* 0x0022a4000802017f */
[----:B--2---:R-:W-:Y:S05]  /*21480*/  @!P1 NANOSLEEP.SYNCS 0x989680 ;  /* 0x009896800000995d */ /* 0x004fea0003900000 */
[----:B------:R-:W2:Y:S02]  /*21490*/  @!P1 SYNCS.PHASECHK.TRANS64 P1, [R8+URZ+0x388c0], R2 ;  /* 0x0388c002080095a7 */ /* 0x000ea4000802007f */
[----:B--2---:R-:W-:Y:S05]  /*214a0*/  @!P1 BRA `(.L_x_8789) ;  /* 0xfffffffc00f09947 */ /* 0x004fea000383ffff */
[----:B------:R-:W-:Y:S05]  /*214b0*/  BRA `(.L_x_8926) ;  /* 0xffffff8800e87947 */ /* 0x000fea000383ffff */
.L_x_8809:
        /* <DEDUP_REMOVED lines=8> */
[----:B------:R-:W-:Y:S05]  /*21540*/  WARPSYNC.COLLECTIVE R15, `(.L_x_8928) ;  /* 0x000000000f087348 */ /* 0x000fea0003c00000 */
[----:B------:R0:W1:Y:S02]  /*21550*/  SHFL.IDX P6, R14, R13, R12, R11 ;  /* 0x0000000c0d0e7389 */ /* 0x00006400000c000b */
[----:B01----:R-:W-:Y:S01]  /*21560*/  ENDCOLLECTIVE ;  /* 0x000000000000791b */ /* 0x003fe20003800000 */
.L_x_8928:
[----:B------:R-:W-:Y:S05]  /*21570*/  BSYNC B0 ;  /* 0x0000000000007941 */ /* 0x000fea0003800000 */
.L_x_8927:
[----:B------:R-:W-:Y:S05]  /*21580*/  BRA `(.L_x_8929) ;  /* 0xffffffa000107947 */ /* 0x000fea000383ffff */
.L_x_8812:
[----:B0-----:R0:W1:Y:S02]  /*21590*/  SYNCS.PHASECHK.TRANS64.TRYWAIT P0, [R31+URZ+0x38840], R0 ;  /* 0x038840001f0075a7 */ /* 0x001064000800017f */
[----:B-1----:R-:W-:Y:S05]  /*215a0*/  @!P0 NANOSLEEP.SYNCS 0x989680 ;  /* 0x009896800000895d */ /* 0x002fea0003900000 */
[----:B------:R-:W1:Y:S02]  /*215b0*/  @!P0 SYNCS.PHASECHK.TRANS64 P0, [R31+URZ+0x38840], R0 ;  /* 0x038840001f0085a7 */ /* 0x000e64000800007f */
[----:B-1----:R-:W-:Y:S05]  /*215c0*/  @!P0 BRA `(.L_x_8812) ;  /* 0xfffffffc00f08947 */ /* 0x002fea000383ffff */
[----:B------:R-:W-:Y:S05]  /*215d0*/  BRA `(.L_x_8930) ;  /* 0xffffffa0004c7947 */ /* 0x000fea000383ffff */
.L_x_8813:
        /* <DEDUP_REMOVED lines=8> */
.L_x_8932:
[----:B------:R-:W-:Y:S05]  /*21660*/  BSYNC B0 ;  /* 0x0000000000007941 */ /* 0x000fea0003800000 */
.L_x_8931:
        /* <DEDUP_REMOVED lines=9> */
.L_x_8933:
[----:B------:R-:W-:Y:S02]  /*21700*/  IMAD.MOV.U32 R13, RZ, RZ, R4 ;  /* 0x000000ffff0d7224 */ /* 0x000fe400078e0004 */
[----:B------:R-:W-:Y:S02]  /*21710*/  IMAD.MOV.U32 R12, RZ, RZ, 0x1 ;  /* 0x00000001ff0c7424 */ /* 0x000fe400078e00ff */
[----:B------:R-:W-:-:S07]  /*21720*/  IMAD.MOV.U32 R3, RZ, RZ, R14 ;  /* 0x000000ffff037224 */ /* 0x000fce00078e000e */
[----:B------:R-:W-:Y:S05]  /*21730*/  WARPSYNC.COLLECTIVE R15, `(.L_x_8934) ;  /* 0x000000000f087348 */ /* 0x000fea0003c00000 */
[----:B------:R0:W1:Y:S02]  /*21740*/  SHFL.IDX P6, R14, R13, R12, R11 ;  /* 0x0000000c0d0e7389 */ /* 0x00006400000c000b */
[----:B01----:R-:W-:Y:S01]  /*21750*/  ENDCOLLECTIVE ;  /* 0x000000000000791b */ /* 0x003fe20003800000 */
.L_x_8934:
        /* <DEDUP_REMOVED lines=15> */
.L_x_8935:
[----:B------:R-:W-:Y:S02]  /*21850*/  @P0 IMAD R6, R5, 0x2, R23 ;  /* 0x0000000205060824 */ /* 0x000fe400078e0217 */
[----:B------:R-:W-:Y:S02]  /*21860*/  IMAD.MOV.U32 R13, RZ, RZ, R4 ;  /* 0x000000ffff0d7224 */ /* 0x000fe400078e0004 */
[----:B------:R-:W-:Y:S02]  /*21870*/  IMAD.MOV.U32 R12, RZ, RZ, 0x2 ;  /* 0x00000002ff0c7424 */ /* 0x000fe400078e00ff */
[----:B------:R-:W-:-:S07]  /*21880*/  IMAD.MOV.U32 R3, RZ, RZ, R14 ;  /* 0x000000ffff037224 */ /* 0x000fce00078e000e */
[----:B------:R-:W-:Y:S05]  /*21890*/  WARPSYNC.COLLECTIVE R15, `(.L_x_8936) ;  /* 0x000000000f087348 */ /* 0x000fea0003c00000 */
[----:B------:R0:W1:Y:S02]  /*218a0*/  SHFL.IDX P6, R14, R13, R12, R11 ;  /* 0x0000000c0d0e7389 */ /* 0x00006400000c000b */
[----:B01----:R-:W-:Y:S01]  /*218b0*/  ENDCOLLECTIVE ;  /* 0x000000000000791b */ /* 0x003fe20003800000 */
.L_x_8936:
        /* <DEDUP_REMOVED lines=15> */
.L_x_8937:
[----:B------:R-:W-:Y:S02]  /*219b0*/  @P0 IMAD R6, R5, 0x2, R23 ;  /* 0x0000000205060824 */ /* 0x000fe400078e0217 */
[----:B------:R-:W-:Y:S02]  /*219c0*/  IMAD.MOV.U32 R13, RZ, RZ, R4 ;  /* 0x000000ffff0d7224 */ /* 0x000fe400078e0004 */
[----:B------:R-:W-:Y:S02]  /*219d0*/  IMAD.MOV.U32 R12, RZ, RZ, 0x3 ;  /* 0x00000003ff0c7424 */ /* 0x000fe400078e00ff */
[----:B------:R-:W-:-:S07]  /*219e0*/  IMAD.MOV.U32 R3, RZ, RZ, R14 ;  /* 0x000000ffff037224 */ /* 0x000fce00078e000e */
[----:B------:R-:W-:Y:S05]  /*219f0*/  WARPSYNC.COLLECTIVE R15, `(.L_x_8938) ;  /* 0x000000000f087348 */ /* 0x000fea0003c00000 */
[----:B------:R0:W1:Y:S02]  /*21a00*/  SHFL.IDX P6, R14, R13, R12, R11 ;  /* 0x0000000c0d0e7389 */ /* 0x00006400000c000b */
[----:B01----:R-:W-:Y:S01]  /*21a10*/  ENDCOLLECTIVE ;  /* 0x000000000000791b */ /* 0x003fe20003800000 */
.L_x_8938:
        /* <DEDUP_REMOVED lines=10> */
.L_x_8939:
[----:B------:R-:W-:Y:S01]  /*21ac0*/  @!PT LDS RZ, [RZ] ;  /* 0x00000000fffff984 */ /* 0x000fe20000000800 */
[----:B------:R-:W-:Y:S01]  /*21ad0*/  @!PT LDS RZ, [RZ] ;  /* 0x00000000fffff984 */ /* 0x000fe20000000800 */
[----:B------:R-:W-:Y:S01]  /*21ae0*/  @!PT LDS RZ, [RZ] ;  /* 0x00000000fffff984 */ /* 0x000fe20000000800 */
[----:B------:R0:W-:Y:S01]  /*21af0*/  @P0 LDGSTS.E.BYPASS.LTC128B.128 [R6+0x23400], desc[UR40][R2.64], !P2 ;  /* 0x2340000002060fae */ /* 0x0001e2000d101d68 */
[----:B------:R-:W-:Y:S01]  /*21b00*/  IMAD.MOV.U32 R0, RZ, RZ, R14 ;  /* 0x000000ffff007224 */ /* 0x000fe200078e000e */
[----:B------:R-:W-:Y:S06]  /*21b10*/  BRA `(.L_x_8940) ;  /* 0xffffffa000007947 */ /* 0x000fec000383ffff */
.L_x_8818:
        /* <DEDUP_REMOVED lines=9> */
.L_x_8941:
        /* <DEDUP_REMOVED lines=10> */
.L_x_8942:
[----:B------:R-:W-:Y:S02]  /*21c50*/  IMAD.MOV.U32 R13, RZ, RZ, R3 ;  /* 0x000000ffff0d7224 */ /* 0x000fe400078e0003 */
[----:B------:R-:W-:Y:S02]  /*21c60*/  IMAD.MOV.U32 R12, RZ, RZ, 0x1 ;  /* 0x00000001ff0c7424 */ /* 0x000fe400078e00ff */
[----:B------:R-:W-:-:S07]  /*21c70*/  IMAD.MOV.U32 R4, RZ, RZ, R14 ;  /* 0x000000ffff047224 */ /* 0x000fce00078e000e */
[----:B------:R-:W-:Y:S05]  /*21c80*/  WARPSYNC.COLLECTIVE R15, `(.L_x_8943) ;  /* 0x000000000f087348 */ /* 0x000fea0003c00000 */
[----:B------:R0:W1:Y:S02]  /*21c90*/  SHFL.IDX P6, R14, R13, R12, R11 ;  /* 0x0000000c0d0e7389 */ /* 0x00006400000c000b */
[----:B01----:R-:W-:Y:S01]  /*21ca0*/  ENDCOLLECTIVE ;  /* 0x000000000000791b */ /* 0x003fe20003800000 */
.L_x_8943:
        /* <DEDUP_REMOVED lines=12> */
.L_x_8944:
[----:B------:R-:W-:Y:S02]  /*21d70*/  IMAD.MOV.U32 R13, RZ, RZ, R3 ;  /* 0x000000ffff0d7224 */ /* 0x000fe400078e0003 */
[----:B------:R-:W-:Y:S02]  /*21d80*/  IMAD.MOV.U32 R12, RZ, RZ, 0x2 ;  /* 0x00000002ff0c7424 */ /* 0x000fe400078e00ff */
[----:B------:R-:W-:-:S07]  /*21d90*/  IMAD.MOV.U32 R5, RZ, RZ, R14 ;  /* 0x000000ffff057224 */ /* 0x000fce00078e000e */
[----:B------:R-:W-:Y:S05]  /*21da0*/  WARPSYNC.COLLECTIVE R15, `(.L_x_8945) ;  /* 0x000000000f087348 */ /* 0x000fea0003c00000 */
[----:B------:R0:W1:Y:S02]  /*21db0*/  SHFL.IDX P6, R14, R13, R12, R11 ;  /* 0x0000000c0d0e7389 */ /* 0x00006400000c000b */
[----:B01----:R-:W-:Y:S01]  /*21dc0*/  ENDCOLLECTIVE ;  /* 0x000000000000791b */ /* 0x003fe20003800000 */
.L_x_8945:
[----:B------:R-:W-:-:S05]  /*21dd0*/  @!P0 LEA R5, P2, R7, R5, 0x1 ;  /* 0x0000000507058211 */ /* 0x000fca00078408ff */
[----:B------:R-:W-:-:S05]  /*21de0*/  @!P0 IMAD.X R4, RZ, RZ, R4, P2 ;  /* 0x000000ffff048224 */ /* 0x000fca00010e0604 */
[----:B------:R-:W-:Y:S02]  /*21df0*/  @!P0 LOP3.LUT R5, R5, R4, RZ, 0x3c, !PT ;  /* 0x0000000405058212 */ /* 0x000fe400078e3cff */
[----:B------:R-:W-:Y:S02]  /*21e00*/  MOV R13, R0 ;  /* 0x00000000000d7202 */ /* 0x000fe40000000f00 */
[----:B------:R-:W-:-:S04]  /*21e10*/  @!P0 LOP3.LUT R4, R5, R4, RZ, 0x3c, !PT ;  /* 0x0000000405048212 */ /* 0x000fc800078e3cff */
[----:B------:R-:W-:Y:S01]  /*21e20*/  @!P0 LOP3.LUT R5, R5, R4, RZ, 0x3c, !PT ;  /* 0x0000000405058212 */ /* 0x000fe200078e3cff */
[----:B------:R-:W-:-:S07]  /*21e30*/  IMAD.MOV.U32 R6, RZ, RZ, R14 ;  /* 0x000000ffff067224 */ /* 0x000fce00078e000e */
[----:B------:R-:W-:Y:S05]  /*21e40*/  WARPSYNC.COLLECTIVE R15, `(.L_x_8946) ;  /* 0x000000000f087348 */ /* 0x000fea0003c00000 */
[----:B------:R0:W1:Y:S02]  /*21e50*/  SHFL.IDX P6, R14, R13, R12, R11 ;  /* 0x0000000c0d0e7389 */ /* 0x00006400000c000b */
[----:B01----:R-:W-:Y:S01]  /*21e60*/  ENDCOLLECTIVE ;  /* 0x000000000000791b */ /* 0x003fe20003800000 */
.L_x_8946:
        /* <DEDUP_REMOVED lines=11> */
.L_x_8947:
        /* <DEDUP_REMOVED lines=10> */
.L_x_8948:
[----:B------:R-:W-:Y:S01]  /*21fc0*/  @!PT LDS RZ, [RZ] ;  /* 0x00000000fffff984 */ /* 0x000fe20000000800 */
[----:B------:R-:W-:Y:S01]  /*21fd0*/  @!PT LDS RZ, [RZ] ;  /* 0x00000000fffff984 */ /* 0x000fe20000000800 */
[----:B------:R-:W-:Y:S01]  /*21fe0*/  @!PT LDS RZ, [RZ] ;  /* 0x00000000fffff984 */ /* 0x000fe20000000800 */
[----:B------:R0:W-:Y:S01]  /*21ff0*/  @!P0 LDGSTS.E.BYPASS.LTC128B.128 [R26+0x21400], desc[UR40][R4.64], !P1 ;  /* 0x21400000041a8fae */ /* 0x0001e2000c901d68 */
[----:B------:R-:W-:Y:S01]  /*22000*/  IMAD.MOV.U32 R0, RZ, RZ, R14 ;  /* 0x000000ffff007224 */ /* 0x000fe200078e000e */
[----:B------:R-:W-:Y:S06]  /*22010*/  BRA `(.L_x_8949) ;  /* 0xffffffa4001c7947 */ /* 0x000fec000383ffff */
.L_x_8822:
        /* <DEDUP_REMOVED lines=45> */
.L_x_8951:
[----:B------:R-:W-:Y:S05]  /*222f0*/  BSYNC B0 ;  /* 0x0000000000007941 */ /* 0x000fea0003800000 */
.L_x_8950:
        /* <DEDUP_REMOVED lines=11> */
.L_x_8952:
        /* <DEDUP_REMOVED lines=39> */
.L_x_8953:
        /* <DEDUP_REMOVED lines=8> */
.L_x_8954:
        /* <DEDUP_REMOVED lines=33> */
.L_x_8955:
[----:B------:R-:W-:Y:S02]  /*228b0*/  IMAD.MOV.U32 R13, RZ, RZ, R5 ;  /* 0x000000ffff0d7224 */ /* 0x000fe400078e0005 */
[----:B------:R-:W-:-:S07]  /*228c0*/  IMAD.MOV.U32 R8, RZ, RZ, R14 ;  /* 0x000000ffff087224 */ /* 0x000fce00078e000e */
[----:B------:R-:W-:Y:S05]  /*228d0*/  WARPSYNC.COLLECTIVE R15, `(.L_x_8956) ;  /* 0x000000000f087348 */ /* 0x000fea0003c00000 */
[----:B------:R0:W1:Y:S02]  /*228e0*/  SHFL.IDX P6, R14, R13, R12, R11 ;  /* 0x0000000c0d0e7389 */ /* 0x00006400000c000b */
[----:B01----:R-:W-:Y:S01]  /*228f0*/  ENDCOLLECTIVE ;  /* 0x000000000000791b */ /* 0x003fe20003800000 */
.L_x_8956:
        /* <DEDUP_REMOVED lines=23> */
.L_x_8957:
        /* <DEDUP_REMOVED lines=9> */
.L_x_8958:
[----:B------:R-:W-:Y:S01]  /*22b00*/  IMAD.MOV.U32 R2, RZ, RZ, R14 ;  /* 0x000000ffff027224 */ /* 0x000fe200078e000e */
[----:B------:R-:W-:Y:S06]  /*22b10*/  BRA `(.L_x_8959) ;  /* 0xffffffa800007947 */ /* 0x000fec000383ffff */
.L_x_8827:
[----:B-1----:R1:W2:Y:S02]  /*22b20*/  SYNCS.PHASECHK.TRANS64.TRYWAIT P0, [R23+URZ+0x38820], R0 ;  /* 0x03882000170075a7 */ /* 0x0022a4000800017f */
[----:B--2---:R-:W-:Y:S05]  /*22b30*/  @!P0 NANOSLEEP.SYNCS 0x989680 ;  /* 0x009896800000895d */ /* 0x004fea0003900000 */
[----:B------:R-:W2:Y:S02]  /*22b40*/  @!P0 SYNCS.PHASECHK.TRANS64 P0, [R23+URZ+0x38820], R0 ;  /* 0x03882000170085a7 */ /* 0x000ea4000800007f */
[----:B--2---:R-:W-:Y:S05]  /*22b50*/  @!P0 BRA `(.L_x_8827) ;  /* 0xfffffffc00f08947 */ /* 0x004fea000383ffff */
[----:B------:R-:W-:Y:S05]  /*22b60*/  BRA `(.L_x_8960) ;  /* 0xffffffa800a87947 */ /* 0x000fea000383ffff */
.L_x_8830:
[----:B-1----:R1:W2:Y:S02]  /*22b70*/  SYNCS.PHASECHK.TRANS64.TRYWAIT P0, [R31+URZ+0x38860], R0 ;  /* 0x038860001f0075a7 */ /* 0x0022a4000800017f */
[----:B--2---:R-:W-:Y:S05]  /*22b80*/  @!P0 NANOSLEEP.SYNCS 0x989680 ;  /* 0x009896800000895d */ /* 0x004fea0003900000 */
[----:B------:R-:W2:Y:S02]  /*22b90*/  @!P0 SYNCS.PHASECHK.TRANS64 P0, [R31+URZ+0x38860], R0 ;  /* 0x038860001f0085a7 */ /* 0x000ea4000800007f */
[----:B--2---:R-:W-:Y:S05]  /*22ba0*/  @!P0 BRA `(.L_x_8830) ;  /* 0xfffffffc00f08947 */ /* 0x004fea000383ffff */
[----:B------:R-:W-:Y:S05]  /*22bb0*/  BRA `(.L_x_8961) ;  /* 0xffffffa800b87947 */ /* 0x000fea000383ffff */
.L_x_8831:
        /* <DEDUP_REMOVED lines=8> */
.L_x_8963:
[----:B------:R-:W-:Y:S05]  /*22c40*/  BSYNC B0 ;  /* 0x0000000000007941 */ /* 0x000fea0003800000 */
.L_x_8962:
        /* <DEDUP_REMOVED lines=15> */
.L_x_8964:
        /* <DEDUP_REMOVED lines=39> */
.L_x_8965:
[----:B------:R-:W-:Y:S02]  /*22fb0*/  IMAD.MOV.U32 R13, RZ, RZ, R5 ;  /* 0x000000ffff0d7224 */ /* 0x000fe400078e0005 */
[----:B------:R-:W-:-:S07]  /*22fc0*/  IMAD.MOV.U32 R3, RZ, RZ, R14 ;  /* 0x000000ffff037224 */ /* 0x000fce00078e000e */
[----:B------:R-:W-:Y:S05]  /*22fd0*/  WARPSYNC.COLLECTIVE R15, `(.L_x_8966) ;  /* 0x000000000f087348 */ /* 0x000fea0003c00000 */
[----:B------:R0:W1:Y:S02]  /*22fe0*/  SHFL.IDX P6, R14, R13, R12, R11 ;  /* 0x0000000c0d0e7389 */ /* 0x00006400000c000b */
[----:B01----:R-:W-:Y:S01]  /*22ff0*/  ENDCOLLECTIVE ;  /* 0x000000000000791b */ /* 0x003fe20003800000 */
.L_x_8966:
        /* <DEDUP_REMOVED lines=29> */
.L_x_8967:
[----:B------:R-:W-:Y:S02]  /*231d0*/  IMAD.MOV.U32 R13, RZ, RZ, R5 ;  /* 0x000000ffff0d7224 */ /* 0x000fe400078e0005 */
[----:B------:R-:W-:-:S07]  /*231e0*/  IMAD.MOV.U32 R7, RZ, RZ, R14 ;  /* 0x000000ffff077224 */ /* 0x000fce00078e000e */
[----:B------:R-:W-:Y:S05]  /*231f0*/  WARPSYNC.COLLECTIVE R15, `(.L_x_8968) ;  /* 0x000000000f087348 */ /* 0x000fea0003c00000 */
[----:B------:R0:W1:Y:S02]  /*23200*/  SHFL.IDX P6, R14, R13, R12, R11 ;  /* 0x0000000c0d0e7389 */ /* 0x00006400000c000b */
[----:B01----:R-:W-:Y:S01]  /*23210*/  ENDCOLLECTIVE ;  /* 0x000000000000791b */ /* 0x003fe20003800000 */
.L_x_8968:
        /* <DEDUP_REMOVED lines=29> */
.L_x_8969:
[----:B------:R-:W-:Y:S02]  /*233f0*/  IMAD.MOV.U32 R13, RZ, RZ, R5 ;  /* 0x000000ffff0d7224 */ /* 0x000fe400078e0005 */
[----:B------:R-:W-:-:S07]  /*23400*/  IMAD.MOV.U32 R6, RZ, RZ, R14 ;  /* 0x000000ffff067224 */ /* 0x000fce00078e000e */
[----:B------:R-:W-:Y:S05]  /*23410*/  WARPSYNC.COLLECTIVE R15, `(.L_x_8970) ;  /* 0x000000000f087348 */ /* 0x000fea0003c00000 */
[----:B------:R0:W1:Y:S02]  /*23420*/  SHFL.IDX P6, R14, R13, R12, R11 ;  /* 0x0000000c0d0e7389 */ /* 0x00006400000c000b */
[----:B01----:R-:W-:Y:S01]  /*23430*/  ENDCOLLECTIVE ;  /* 0x000000000000791b */ /* 0x003fe20003800000 */
.L_x_8970:
[----:B------:R-:W-:Y:S01]  /*23440*/  IMAD.MOV.U32 R2, RZ, RZ, R14 ;  /* 0x000000ffff027224 */ /* 0x000fe200078e000e */
[----:B------:R-:W-:Y:S06]  /*23450*/  BRA `(.L_x_8971) ;  /* 0xffffffa800507947 */ /* 0x000fec000383ffff */
.L_x_8838:
[----:B0-----:R0:W1:Y:S02]  /*23460*/  SYNCS.PHASECHK.TRANS64.TRYWAIT P0, [R6+URZ+0x38840], R21 ;  /* 0x03884015060075a7 */ /* 0x001064000800017f */
[----:B-1----:R-:W-:Y:S05]  /*23470*/  @!P0 NANOSLEEP.SYNCS 0x989680 ;  /* 0x009896800000895d */ /* 0x002fea0003900000 */
[----:B------:R-:W1:Y:S02]  /*23480*/  @!P0 SYNCS.PHASECHK.TRANS64 P0, [R6+URZ+0x38840], R21 ;  /* 0x03884015060085a7 */ /* 0x000e64000800007f */
[----:B-1----:R-:W-:Y:S05]  /*23490*/  @!P0 BRA `(.L_x_8838) ;  /* 0xfffffffc00f08947 */ /* 0x002fea000383ffff */
[----:B------:R-:W-:Y:S05]  /*234a0*/  BRA `(.L_x_8972) ;  /* 0xffffffac00dc7947 */ /* 0x000fea000383ffff */
.L_x_8839:
        /* <DEDUP_REMOVED lines=8> */
.L_x_8974:
[----:B------:R-:W-:Y:S05]  /*23530*/  BSYNC B1 ;  /* 0x0000000000017941 */ /* 0x000fea0003800000 */
.L_x_8973:
        /* <DEDUP_REMOVED lines=9> */
.L_x_8975:
[----:B------:R-:W-:Y:S02]  /*235d0*/  IMAD.MOV.U32 R13, RZ, RZ, R27 ;  /* 0x000000ffff0d7224 */ /* 0x000fe400078e001b */
[----:B------:R-:W-:Y:S01]  /*235e0*/  IMAD.MOV.U32 R12, RZ, RZ, 0x1 ;  /* 0x00000001ff0c7424 */ /* 0x000fe200078e00ff */
[----:B------:R-:W-:-:S07]  /*235f0*/  MOV R2, R14 ;  /* 0x0000000e00027202 */ /* 0x000fce0000000f00 */
[----:B------:R-:W-:Y:S05]  /*23600*/  WARPSYNC.COLLECTIVE R15, `(.L_x_8976) ;  /* 0x000000000f087348 */ /* 0x000fea0003c00000 */
[----:B------:R0:W1:Y:S02]  /*23610*/  SHFL.IDX P6, R14, R13, R12, R11 ;  /* 0x0000000c0d0e7389 */ /* 0x00006400000c000b */
[----:B01----:R-:W-:Y:S01]  /*23620*/  ENDCOLLECTIVE ;  /* 0x000000000000791b */ /* 0x003fe20003800000 */
.L_x_8976:
        /* <DEDUP_REMOVED lines=11> */
.L_x_8977:
[----:B------:R-:W-:Y:S02]  /*236e0*/  IMAD.MOV.U32 R13, RZ, RZ, R27 ;  /* 0x000000ffff0d7224 */ /* 0x000fe400078e001b */
[----:B------:R-:W-:Y:S02]  /*236f0*/  IMAD.MOV.U32 R12, RZ, RZ, 0x2 ;  /* 0x00000002ff0c7424 */ /* 0x000fe400078e00ff */
[----:B------:R-:W-:-:S07]  /*23700*/  IMAD.MOV.U32 R2, RZ, RZ, R14 ;  /* 0x000000ffff027224 */ /* 0x000fce00078e000e */
[----:B------:R-:W-:Y:S05]  /*23710*/  WARPSYNC.COLLECTIVE R15, `(.L_x_8978) ;  /* 0x000000000f087348 */ /* 0x000fea0003c00000 */
[----:B------:R0:W1:Y:S02]  /*23720*/  SHFL.IDX P6, R14, R13, R12, R11 ;  /* 0x0000000c0d0e7389 */ /* 0x00006400000c000b */
[----:B01----:R-:W-:Y:S01]  /*23730*/  ENDCOLLECTIVE ;  /* 0x000000000000791b */ /* 0x003fe20003800000 */
.L_x_8978:
        /* <DEDUP_REMOVED lines=11> */
.L_x_8979:
[----:B------:R-:W-:Y:S02]  /*237f0*/  IMAD.MOV.U32 R13, RZ, RZ, R27 ;  /* 0x000000ffff0d7224 */ /* 0x000fe400078e001b */
[----:B------:R-:W-:Y:S02]  /*23800*/  IMAD.MOV.U32 R12, RZ, RZ, 0x3 ;  /* 0x00000003ff0c7424 */ /* 0x000fe400078e00ff */
[----:B------:R-:W-:-:S07]  /*23810*/  IMAD.MOV.U32 R2, RZ, RZ, R14 ;  /* 0x000000ffff027224 */ /* 0x000fce00078e000e */
[----:B------:R-:W-:Y:S05]  /*23820*/  WARPSYNC.COLLECTIVE R15, `(.L_x_8980) ;  /* 0x000000000f087348 */ /* 0x000fea0003c00000 */
[----:B------:R0:W1:Y:S02]  /*23830*/  SHFL.IDX P6, R14, R13, R12, R11 ;  /* 0x0000000c0d0e7389 */ /* 0x00006400000c000b */
[----:B01----:R-:W-:Y:S01]  /*23840*/  ENDCOLLECTIVE ;  /* 0x000000000000791b */ /* 0x003fe20003800000 */
.L_x_8980:
        /* <DEDUP_REMOVED lines=11> */
.L_x_8981:
[----:B------:R-:W-:Y:S01]  /*23900*/  IMAD.MOV.U32 R2, RZ, RZ, R14 ;  /* 0x000000ffff027224 */ /* 0x000fe200078e000e */
[----:B------:R-:W-:Y:S06]  /*23910*/  BRA `(.L_x_8982) ;  /* 0xffffffac006c7947 */ /* 0x000fec000383ffff */
.L_x_8844:
[----:B---3--:R3:W4:Y:S02]  /*23920*/  SYNCS.PHASECHK.TRANS64.TRYWAIT P0, [R6+URZ+0x38860], R21 ;  /* 0x03886015060075a7 */ /* 0x008724000800017f */
[----:B----4-:R-:W-:Y:S05]  /*23930*/  @!P0 NANOSLEEP.SYNCS 0x989680 ;  /* 0x009896800000895d */ /* 0x010fea0003900000 */
[----:B------:R-:W4:Y:S02]  /*23940*/  @!P0 SYNCS.PHASECHK.TRANS64 P0, [R6+URZ+0x38860], R21 ;  /* 0x03886015060085a7 */ /* 0x000f24000800007f */
[----:B----4-:R-:W-:Y:S05]  /*23950*/  @!P0 BRA `(.L_x_8844) ;  /* 0xfffffffc00f08947 */ /* 0x010fea000383ffff */
[----:B------:R-:W-:Y:S05]  /*23960*/  BRA `(.L_x_8983) ;  /* 0xffffffac00bc7947 */ /* 0x000fea000383ffff */
.L_x_8845:
        /* <DEDUP_REMOVED lines=8> */
.L_x_8985:
[----:B------:R-:W-:Y:S05]  /*239f0*/  BSYNC B1 ;  /* 0x0000000000017941 */ /* 0x000fea0003800000 */
.L_x_8984:
        /* <DEDUP_REMOVED lines=13> */
.L_x_8986:
        /* <DEDUP_REMOVED lines=17> */
.L_x_8987:
        /* <DEDUP_REMOVED lines=16> */
.L_x_8988:
        /* <DEDUP_REMOVED lines=19> */
.L_x_8989:
        /* <DEDUP_REMOVED lines=14> */
.L_x_8990:
        /* <DEDUP_REMOVED lines=16> */
.L_x_8991:
        /* <DEDUP_REMOVED lines=14> */
.L_x_8992:
[----:B------:R-:W-:Y:S05]  /*240d0*/  BRA `(.L_x_8993) ;  /* 0xffffffac00287947 */ /* 0x000fea000383ffff */
.L_x_8853:
        /* <DEDUP_REMOVED lines=8> */
.L_x_8995:
[----:B------:R-:W-:Y:S05]  /*24160*/  BSYNC B0 ;  /* 0x0000000000007941 */ /* 0x000fea0003800000 */
.L_x_8994:
        /* <DEDUP_REMOVED lines=9> */
.L_x_8996:
        /* <DEDUP_REMOVED lines=18> */
.L_x_8997:
[----:B------:R-:W-:Y:S01]  /*24320*/  IMAD.MOV.U32 R12, RZ, RZ, 0x2 ;  /* 0x00000002ff0c7424 */ /* 0x000fe200078e00ff */
[----:B------:R-:W-:-:S05]  /*24330*/  SEL R5, R14, RZ, P1 ;  /* 0x000000ff0e057207 */ /* 0x000fca0000800000 */
[----:B------:R-:W-:-:S04]  /*24340*/  IMAD.IADD R4, R2, 0x1, R5 ;  /* 0x0000000102047824 */ /* 0x000fc800078e0205 */
[----:B------:R-:W-:-:S07]  /*24350*/  IMAD.MOV.U32 R13, RZ, RZ, R4 ;  /* 0x000000ffff0d7224 */ /* 0x000fce00078e0004 */
[----:B------:R-:W-:Y:S05]  /*24360*/  WARPSYNC.COLLECTIVE R15, `(.L_x_8998) ;  /* 0x000000000f087348 */ /* 0x000fea0003c00000 */
[----:B------:R0:W1:Y:S02]  /*24370*/  SHFL.UP P6, R14, R13, R12, R11 ;  /* 0x0400000c0d0e7389 */ /* 0x00006400000c000b */
[----:B01----:R-:W-:Y:S01]  /*24380*/  ENDCOLLECTIVE ;  /* 0x000000000000791b */ /* 0x003fe20003800000 */
.L_x_8998:
[----:B------:R-:W-:Y:S01]  /*24390*/  IMAD.MOV.U32 R12, RZ, RZ, 0x4 ;  /* 0x00000004ff0c7424 */ /* 0x000fe200078e00ff */
[----:B------:R-:W-:-:S05]  /*243a0*/  SEL R5, R14, RZ, P2 ;  /* 0x000000ff0e057207 */ /* 0x000fca0001000000 */
[----:B------:R-:W-:-:S04]  /*243b0*/  IMAD.IADD R5, R4, 0x1, R5 ;  /* 0x0000000104057824 */ /* 0x000fc800078e0205 */
[----:B------:R-:W-:-:S07]  /*243c0*/  IMAD.MOV.U32 R13, RZ, RZ, R5 ;  /* 0x000000ffff0d7224 */ /* 0x000fce00078e0005 */
[----:B------:R-:W-:Y:S05]  /*243d0*/  WARPSYNC.COLLECTIVE R15, `(.L_x_8999) ;  /* 0x000000000f087348 */ /* 0x000fea0003c00000 */
[----:B------:R0:W1:Y:S02]  /*243e0*/  SHFL.UP P6, R14, R13, R12, R11 ;  /* 0x0400000c0d0e7389 */ /* 0x00006400000c000b */
[----:B01----:R-:W-:Y:S01]  /*243f0*/  ENDCOLLECTIVE ;  /* 0x000000000000791b */ /* 0x003fe20003800000 */
.L_x_8999:
[----:B------:R-:W-:Y:S01]  /*24400*/  IMAD.MOV.U32 R12, RZ, RZ, 0x8 ;  /* 0x00000008ff0c7424 */ /* 0x000fe200078e00ff */
[----:B------:R-:W-:-:S05]  /*24410*/  SEL R6, R14, RZ, P3 ;  /* 0x000000ff0e067207 */ /* 0x000fca0001800000 */
[----:B------:R-:W-:-:S04]  /*24420*/  IMAD.IADD R6, R5, 0x1, R6 ;  /* 0x0000000105067824 */ /* 0x000fc800078e0206 */
[----:B------:R-:W-:-:S07]  /*24430*/  IMAD.MOV.U32 R13, RZ, RZ, R6 ;  /* 0x000000ffff0d7224 */ /* 0x000fce00078e0006 */
[----:B------:R-:W-:Y:S05]  /*24440*/  WARPSYNC.COLLECTIVE R15, `(.L_x_9000) ;  /* 0x000000000f087348 */ /* 0x000fea0003c00000 */
[----:B------:R0:W1:Y:S02]  /*24450*/  SHFL.UP P6, R14, R13, R12, R11 ;  /* 0x0400000c0d0e7389 */ /* 0x00006400000c000b */
[----:B01----:R-:W-:Y:S01]  /*24460*/  ENDCOLLECTIVE ;  /* 0x000000000000791b */ /* 0x003fe20003800000 */
.L_x_9000:
[----:B------:R-:W-:Y:S01]  /*24470*/  IMAD.MOV.U32 R12, RZ, RZ, 0x10 ;  /* 0x00000010ff0c7424 */ /* 0x000fe200078e00ff */
[----:B------:R-:W-:-:S05]  /*24480*/  SEL R3, R14, RZ, P4 ;  /* 0x000000ff0e037207 */ /* 0x000fca0002000000 */
[----:B------:R-:W-:-:S04]  /*24490*/  IMAD.IADD R4, R6, 0x1, R3 ;  /* 0x0000000106047824 */ /* 0x000fc800078e0203 */
[----:B------:R-:W-:-:S07]  /*244a0*/  IMAD.MOV.U32 R13, RZ, RZ, R4 ;  /* 0x000000ffff0d7224 */ /* 0x000fce00078e0004 */
[----:B------:R-:W-:Y:S05]  /*244b0*/  WARPSYNC.COLLECTIVE R15, `(.L_x_9001) ;  /* 0x000000000f087348 */ /* 0x000fea0003c00000 */
[----:B------:R0:W1:Y:S02]  /*244c0*/  SHFL.UP P6, R14, R13, R12, R11 ;  /* 0x0400000c0d0e7389 */ /* 0x00006400000c000b */
[----:B01----:R-:W-:Y:S01]  /*244d0*/  ENDCOLLECTIVE ;  /* 0x000000000000791b */ /* 0x003fe20003800000 */
.L_x_9001:
        /* <DEDUP_REMOVED lines=8> */
.L_x_9002:
[----:B------:R-:W-:Y:S05]  /*24560*/  BRA `(.L_x_9003) ;  /* 0xffffffac00bc7947 */ /* 0x000fea000383ffff */
.L_x_8858:
[----:B------:R-:W-:Y:S01]  /*24570*/  BSSY B0, `(.L_x_9004) ;  /* 0x0000008000007945 */ /* 0x000fe20003800000 */
[----:B-----5:R-:W-:Y:S01]  /*24580*/  MOV R13, R2 ;  /* 0x00000002000d7202 */ /* 0x020fe20000000f00 */
[----:B------:R-:W-:Y:S02]  /*24590*/  IMAD.MOV.U32 R12, RZ, RZ, 0x1 ;  /* 0x00000001ff0c7424 */ /* 0x000fe400078e00ff */
[----:B------:R-:W-:Y:S02]  /*245a0*/  IMAD.MOV.U32 R11, RZ, RZ, RZ ;  /* 0x000000ffff0b7224 */ /* 0x000fe400078e00ff */
[----:B------:R-:W-:-:S07]  /*245b0*/  IMAD.MOV.U32 R15, RZ, RZ, -0x1 ;  /* 0xffffffffff0f7424 */ /* 0x000fce00078e00ff */
[----:B01----:R-:W-:Y:S05]  /*245c0*/  WARPSYNC.COLLECTIVE R15, `(.L_x_9005) ;  /* 0x000000000f087348 */ /* 0x003fea0003c00000 */
[----:B------:R2:W3:Y:S02]  /*245d0*/  SHFL.UP P6, R14, R13, R12, R11 ;  /* 0x0400000c0d0e7389 */ /* 0x0004e400000c000b */
[----:B0123--:R-:W-:Y:S01]  /*245e0*/  ENDCOLLECTIVE ;  /* 0x000000000000791b */ /* 0x00ffe20003800000 */
.L_x_9005:
[----:B------:R-:W-:Y:S05]  /*245f0*/  BSYNC B0 ;  /* 0x0000000000007941 */ /* 0x000fea0003800000 */
.L_x_9004:
        /* <DEDUP_REMOVED lines=8> */
.L_x_9006:
[----:B------:R-:W-:Y:S01]  /*24680*/  IMAD.MOV.U32 R12, RZ, RZ, 0x4 ;  /* 0x00000004ff0c7424 */ /* 0x000fe200078e00ff */
[----:B------:R-:W-:-:S05]  /*24690*/  SEL R14, R14, RZ, P2 ;  /* 0x000000ff0e0e7207 */ /* 0x000fca0001000000 */
[----:B------:R-:W-:-:S04]  /*246a0*/  IMAD.IADD R3, R13, 0x1, R14 ;  /* 0x000000010d037824 */ /* 0x000fc800078e020e */
[----:B------:R-:W-:-:S07]  /*246b0*/  IMAD.MOV.U32 R13, RZ, RZ, R3 ;  /* 0x000000ffff0d7224 */ /* 0x000fce00078e0003 */
[----:B------:R-:W-:Y:S05]  /*246c0*/  WARPSYNC.COLLECTIVE R15, `(.L_x_9007) ;  /* 0x000000000f087348 */ /* 0x000fea0003c00000 */
[----:B------:R0:W1:Y:S02]  /*246d0*/  SHFL.UP P6, R14, R13, R12, R11 ;  /* 0x0400000c0d0e7389 */ /* 0x00006400000c000b */
[----:B01----:R-:W-:Y:S01]  /*246e0*/  ENDCOLLECTIVE ;  /* 0x000000000000791b */ /* 0x003fe20003800000 */
.L_x_9007:
[----:B------:R-:W-:Y:S01]  /*246f0*/  IMAD.MOV.U32 R12, RZ, RZ, 0x8 ;  /* 0x00000008ff0c7424 */ /* 0x000fe200078e00ff */
[----:B------:R-:W-:-:S05]  /*24700*/  SEL R4, R14, RZ, P3 ;  /* 0x000000ff0e047207 */ /* 0x000fca0001800000 */
[----:B------:R-:W-:-:S04]  /*24710*/  IMAD.IADD R4, R3, 0x1, R4 ;  /* 0x0000000103047824 */ /* 0x000fc800078e0204 */
[----:B------:R-:W-:-:S07]  /*24720*/  IMAD.MOV.U32 R13, RZ, RZ, R4 ;  /* 0x000000ffff0d7224 */ /* 0x000fce00078e0004 */
[----:B------:R-:W-:Y:S05]  /*24730*/  WARPSYNC.COLLECTIVE R15, `(.L_x_9008) ;  /* 0x000000000f087348 */ /* 0x000fea0003c00000 */
[----:B------:R0:W1:Y:S02]  /*24740*/  SHFL.UP P6, R14, R13, R12, R11 ;  /* 0x0400000c0d0e7389 */ /* 0x00006400000c000b */
[----:B01----:R-:W-:Y:S01]  /*24750*/  ENDCOLLECTIVE ;  /* 0x000000000000791b */ /* 0x003fe20003800000 */
.L_x_9008:
[----:B------:R-:W-:Y:S01]  /*24760*/  IMAD.MOV.U32 R12, RZ, RZ, 0x10 ;  /* 0x00000010ff0c7424 */ /* 0x000fe200078e00ff */
[----:B------:R-:W-:-:S05]  /*24770*/  SEL R5, R14, RZ, P4 ;  /* 0x000000ff0e057207 */ /* 0x000fca0002000000 */
[----:B------:R-:W-:-:S04]  /*24780*/  IMAD.IADD R5, R4, 0x1, R5 ;  /* 0x0000000104057824 */ /* 0x000fc800078e0205 */
[----:B------:R-:W-:-:S07]  /*24790*/  IMAD.MOV.U32 R13, RZ, RZ, R5 ;  /* 0x000000ffff0d7224 */ /* 0x000fce00078e0005 */
[----:B------:R-:W-:Y:S05]  /*247a0*/  WARPSYNC.COLLECTIVE R15, `(.L_x_9009) ;  /* 0x000000000f087348 */ /* 0x000fea0003c00000 */
[----:B------:R0:W1:Y:S02]  /*247b0*/  SHFL.UP P6, R14, R13, R12, R11 ;  /* 0x0400000c0d0e7389 */ /* 0x00006400000c000b */
[----:B01----:R-:W-:Y:S01]  /*247c0*/  ENDCOLLECTIVE ;  /* 0x000000000000791b */ /* 0x003fe20003800000 */
.L_x_9009:
        /* <DEDUP_REMOVED lines=8> */
.L_x_9010:
[----:B------:R-:W-:Y:S05]  /*24850*/  BRA `(.L_x_9011) ;  /* 0xffffffac009c7947 */ /* 0x000fea000383ffff */
.L_x_8860:
[----:B------:R-:W-:Y:S01]  /*24860*/  BSSY B0, `(.L_x_9012) ;  /* 0x0000006000007945 */ /* 0x000fe20003800000 */
[----:B------:R-:W-:Y:S01]  /*24870*/  PLOP3.LUT P6, PT, P6, PT, PT, 0x8, 0x0 ;  /* 0x000000000000781c */ /* 0x000fe200037ce170 */
[----:B------:R-:W-:-:S12]  /*24880*/  IMAD.MOV.U32 R15, RZ, RZ, -0x1 ;  /* 0xffffffffff0f7424 */ /* 0x000fd800078e00ff */
[----:B0-----:R-:W-:Y:S05]  /*24890*/  WARPSYNC.COLLECTIVE R15, `(.L_x_9013) ;  /* 0x000000000f087348 */ /* 0x001fea0003c00000 */
[----:B------:R-:W-:Y:S01]  /*248a0*/  VOTE.ANY R14, PT, P6 ;  /* 0x00000000000e7806 */ /* 0x000fe200030e0100 */
[----:B0-----:R-:W-:Y:S06]  /*248b0*/  ENDCOLLECTIVE ;  /* 0x000000000000791b */ /* 0x001fec0003800000 */
.L_x_9013:
[----:B------:R-:W-:Y:S05]  /*248c0*/  BSYNC B0 ;  /* 0x0000000000007941 */ /* 0x000fea0003800000 */
.L_x_9012:
        /* <DEDUP_REMOVED lines=9> */
.L_x_9014:
[----:B------:R-:W-:Y:S01]  /*24960*/  IMAD.MOV.U32 R17, RZ, RZ, R14 ;  /* 0x000000ffff117224 */ /* 0x000fe200078e000e */
[----:B------:R-:W-:Y:S06]  /*24970*/  BRA `(.L_x_9015) ;  /* 0xffffffac008c7947 */ /* 0x000fec000383ffff */
.L_x_8862:
[----:B------:R-:W-:Y:S01]  /*24980*/  BSSY B0, `(.L_x_9016) ;  /* 0x0000007000007945 */ /* 0x000fe20003800000 */
[----:B------:R-:W-:Y:S02]  /*24990*/  IMAD.MOV.U32 R13, RZ, RZ, R3 ;  /* 0x000000ffff0d7224 */ /* 0x000fe400078e0003 */
[----:B------:R-:W-:Y:S02]  /*249a0*/  IMAD.MOV.U32 R11, RZ, RZ, 0x1f ;  /* 0x0000001fff0b7424 */ /* 0x000fe400078e00ff */
[----:B------:R-:W-:-:S07]  /*249b0*/  IMAD.MOV.U32 R15, RZ, RZ, -0x1 ;  /* 0xffffffffff0f7424 */ /* 0x000fce00078e00ff */
[----:B012---:R-:W-:Y:S05]  /*249c0*/  WARPSYNC.COLLECTIVE R15, `(.L_x_9017) ;  /* 0x000000000f087348 */ /* 0x007fea0003c00000 */
[----:B------:R3:W4:Y:S02]  /*249d0*/  SHFL.IDX P6, R14, R13, R12, R11 ;  /* 0x0000000c0d0e7389 */ /* 0x00072400000c000b */
[----:B01234-:R-:W-:Y:S01]  /*249e0*/  ENDCOLLECTIVE ;  /* 0x000000000000791b */ /* 0x01ffe20003800000 */
.L_x_9017:
[----:B------:R-:W-:Y:S05]  /*249f0*/  BSYNC B0 ;  /* 0x0000000000007941 */ /* 0x000fea0003800000 */
.L_x_9016:
[----:B------:R-:W-:Y:S01]  /*24a00*/  IMAD.MOV.U32 R6, RZ, RZ, R14 ;  /* 0x000000ffff067224 */ /* 0x000fe200078e000e */
[----:B------:R-:W-:Y:S06]  /*24a10*/  BRA `(.L_x_8861) ;  /* 0xffffffac00807947 */ /* 0x000fec000383ffff */
.L_x_8866:
[----:B0-----:R0:W1:Y:S02]  /*24a20*/  SYNCS.PHASECHK.TRANS64.TRYWAIT P0, [R4+URZ+0x38820], R0 ;  /* 0x03882000040075a7 */ /* 0x001064000800017f */
[----:B-1----:R-:W-:Y:S05]  /*24a30*/  @!P0 NANOSLEEP.SYNCS 0x989680 ;  /* 0x009896800000895d */ /* 0x002fea0003900000 */
[----:B------:R-:W1:Y:S02]  /*24a40*/  @!P0 SYNCS.PHASECHK.TRANS64 P0, [R4+URZ+0x38820], R0 ;  /* 0x03882000040085a7 */ /* 0x000e64000800007f */
[----:B-1----:R-:W-:Y:S05]  /*24a50*/  @!P0 BRA `(.L_x_8866) ;  /* 0xfffffffc00f08947 */ /* 0x002fea000383ffff */
[----:B------:R-:W-:Y:S05]  /*24a60*/  BRA `(.L_x_9018) ;  /* 0xffffffb000f87947 */ /* 0x000fea000383ffff */
.L_x_8867:
        /* <DEDUP_REMOVED lines=11> */
.L_x_9020:
[----:B------:R-:W-:Y:S05]  /*24b20*/  BSYNC B0 ;  /* 0x0000000000007941 */ /* 0x000fea0003800000 */
.L_x_9019:
[----:B------:R-:W-:Y:S05]  /*24b30*/  BRA `(.L_x_9021) ;  /* 0xffffffb000e07947 */ /* 0x000fea000383ffff */
.L_x_8868:
[----:B------:R-:W-:Y:S01]  /*24b40*/  BSSY B0, `(.L_x_9022) ;  /* 0x0000006000007945 */ /* 0x000fe20003800000 */
[----:B------:R-:W-:-:S07]  /*24b50*/  IMAD.MOV.U32 R15, RZ, RZ, -0x1 ;  /* 0xffffffffff0f7424 */ /* 0x000fce00078e00ff */
[----:B0-234-:R-:W-:Y:S05]  /*24b60*/  WARPSYNC.COLLECTIVE R15, `(.L_x_9023) ;  /* 0x000000000f0c7348 */ /* 0x01dfea0003c00000 */
[----:B------:R-:W-:Y:S02]  /*24b70*/  ELECT P6, UR62, PT ;  /* 0x00000000003e782f */ /* 0x000fe400038c0000 */
[----:B------:R-:W-:Y:S01]  /*24b80*/  MOV R14, UR62 ;  /* 0x0000003e000e7c02 */ /* 0x000fe20008000f00 */
[----:B0-234-:R-:W-:Y:S10]  /*24b90*/  ENDCOLLECTIVE ;  /* 0x000000000000791b */ /* 0x01dff40003800000 */
.L_x_9023:
[----:B------:R-:W-:Y:S05]  /*24ba0*/  BSYNC B0 ;  /* 0x0000000000007941 */ /* 0x000fea0003800000 */
.L_x_9022:
[----:B------:R-:W-:Y:S05]  /*24bb0*/  BRA `(.L_x_9024) ;  /* 0xffffffb000d47947 */ /* 0x000fea000383ffff */
.L_x_8870:
[----:B0-----:R0:W1:Y:S02]  /*24bc0*/  SYNCS.PHASECHK.TRANS64.TRYWAIT P1, [R5+URZ+0x38840], R0 ;  /* 0x03884000050075a7 */ /* 0x001064000802017f */
[----:B-1----:R-:W-:Y:S05]  /*24bd0*/  @!P1 NANOSLEEP.SYNCS 0x989680 ;  /* 0x009896800000995d */ /* 0x002fea0003900000 */
[----:B------:R-:W1:Y:S02]  /*24be0*/  @!P1 SYNCS.PHASECHK.TRANS64 P1, [R5+URZ+0x38840], R0 ;  /* 0x03884000050095a7 */ /* 0x000e64000802007f */
[----:B-1----:R-:W-:Y:S05]  /*24bf0*/  @!P1 BRA `(.L_x_8870) ;  /* 0xfffffffc00f09947 */ /* 0x002fea000383ffff */
[----:B------:R-:W-:Y:S05]  /*24c00*/  BRA `(.L_x_9025) ;  /* 0xffffffb000f47947 */ /* 0x000fea000383ffff */
.L_x_8872:
[----:B-1----:R1:W0:Y:S02]  /*24c10*/  SYNCS.PHASECHK.TRANS64.TRYWAIT P1, [R25+URZ+0x38840], R2 ;  /* 0x03884002190075a7 */ /* 0x002224000802017f */
[----:B0-----:R-:W-:Y:S05]  /*24c20*/  @!P1 NANOSLEEP.SYNCS 0x989680 ;  /* 0x009896800000995d */ /* 0x001fea0003900000 */
[----:B------:R-:W0:Y:S02]  /*24c30*/  @!P1 SYNCS.PHASECHK.TRANS64 P1, [R25+URZ+0x38840], R2 ;  /* 0x03884002190095a7 */ /* 0x000e24000802007f */
[----:B0-----:R-:W-:Y:S05]  /*24c40*/  @!P1 BRA `(.L_x_8872) ;  /* 0xfffffffc00f09947 */ /* 0x001fea000383ffff */
[----:B------:R-:W-:Y:S05]  /*24c50*/  BRA `(.L_x_9026) ;  /* 0xffffffb400007947 */ /* 0x000fea000383ffff */
.L_x_8874:
[----:B------:R0:W0:Y:S02]  /*24c60*/  SYNCS.PHASECHK.TRANS64.TRYWAIT P1, [R5+URZ+0x38860], R0 ;  /* 0x03886000050075a7 */ /* 0x000024000802017f */
[----:B0-----:R-:W-:Y:S05]  /*24c70*/  @!P1 NANOSLEEP.SYNCS 0x989680 ;  /* 0x009896800000995d */ /* 0x001fea0003900000 */
[----:B------:R-:W0:Y:S02]  /*24c80*/  @!P1 SYNCS.PHASECHK.TRANS64 P1, [R5+URZ+0x38860], R0 ;  /* 0x03886000050095a7 */ /* 0x000e24000802007f */
[----:B0-----:R-:W-:Y:S05]  /*24c90*/  @!P1 BRA `(.L_x_8874) ;  /* 0xfffffffc00f09947 */ /* 0x001fea000383ffff */
[----:B------:R-:W-:Y:S05]  /*24ca0*/  BRA `(.L_x_9027) ;  /* 0xffffffb000fc7947 */ /* 0x000fea000383ffff */
.L_x_9028:
        /* <DEDUP_REMOVED lines=13> */
.L_x_15550:


//--------------------- .text._ZN7cutlass13device_kernelIN5flash11enable_sm90INS1_16FlashAttnFwdSm90INS1_25CollectiveMainloopFwdSm90ILi2EN4cute5tupleIJNS5_1CILi1EEES8_S8_EEENS6_IJNS7_ILi128EEENS7_ILi96EEENS7_ILi64EEEEEELi256ENS_6half_tEfNS_4arch4Sm90ELb0ELb0ELb0ELb0ELb1ELb0ELb0ELb1ELb0ELb1ELb0ELb0EEENS1_21CollectiveEpilogueFwdINS6_IJSA_NS7_ILi256EEESB_EEES9_SE_SG_Li256ELb0ELb1ELb0ELb0EEENS1_29StaticPersistentTileSchedulerILb0EEEEEEEEEvNT_6ParamsE --------------------------
	.section	.text._ZN7cutlass13device_kernelIN5flash11enable_sm90INS1_16FlashAttnFwdSm90INS1_25CollectiveMainloopFwdSm90ILi2EN4cute5tupleIJNS5_1CILi1EEES8_S8_EEENS6_IJNS7_ILi128EEENS7_ILi96EEENS7_ILi64EEEEEELi256ENS_6half_tEfNS_4arch4Sm90ELb0ELb0ELb0ELb0ELb1ELb0ELb0ELb1ELb0ELb1ELb0ELb0EEENS1_21CollectiveEpilogueFwdINS6_IJSA_NS7_ILi256EEESB_EEES9_SE_SG_Li256ELb0ELb1ELb0ELb0EEENS1_29StaticPersistentTileSchedulerILb0EEEEEEEEEvNT_6ParamsE,"ax",@progbits
	.align	128
.text._ZN7cutlass13device_kernelIN5flash11enable_sm90INS1_16FlashAttnFwdSm90INS1_25CollectiveMainloopFwdSm90ILi2EN4cute5tupleIJNS5_1CILi1EEES8_S8_EEENS6_IJNS7_ILi128EEENS7_ILi96EEENS7_ILi64EEEEEELi256ENS_6half_tEfNS_4arch4Sm90ELb0ELb0ELb0ELb0ELb1ELb0ELb0ELb1ELb0ELb1ELb0ELb0EEENS1_21CollectiveEpilogueFwdINS6_IJSA_NS7_ILi256EEESB_EEES9_SE_SG_Li256ELb0ELb1ELb0ELb0EEENS1_29StaticPersistentTileSchedulerILb0EEEEEEEEEvNT_6ParamsE:
        .type           _ZN7cutlass13device_kernelIN5flash11enable_sm90INS1_16FlashAttnFwdSm90INS1_25CollectiveMainloopFwdSm90ILi2EN4cute5tupleIJNS5_1CILi1EEES8_S8_EEENS6_IJNS7_ILi128EEENS7_ILi96EEENS7_ILi64EEEEEELi256ENS_6half_tEfNS_4arch4Sm90ELb0ELb0ELb0ELb0ELb1ELb0ELb0ELb1ELb0ELb1ELb0ELb0EEENS1_21CollectiveEpilogueFwdINS6_IJSA_NS7_ILi256EEESB_EEES9_SE_SG_Li256ELb0ELb1ELb0ELb0EEENS1_29StaticPersistentTileSchedulerILb0EEEEEEEEEvNT_6ParamsE,@function
        .size           _ZN7cutlass13device_kernelIN5flash11enable_sm90INS1_16FlashAttnFwdSm90INS1_25CollectiveMainloopFwdSm90ILi2EN4cute5tupleIJNS5_1CILi1EEES8_S8_EEENS6_IJNS7_ILi128EEENS7_ILi96EEENS7_ILi64EEEEEELi256ENS_6half_tEfNS_4arch4Sm90ELb0ELb0ELb0ELb0ELb1ELb0ELb0ELb1ELb0ELb1ELb0ELb0EEENS1_21CollectiveEpilogueFwdINS6_IJSA_NS7_ILi256EEESB_EEES9_SE_SG_Li256ELb0ELb1ELb0ELb0EEENS1_29StaticPersistentTileSchedulerILb0EEEEEEEEEvNT_6ParamsE,(.L_x_15551 - _ZN7cutlass13device_kernelIN5flash11enable_sm90INS1_16FlashAttnFwdSm90INS1_25CollectiveMainloopFwdSm90ILi2EN4cute5tupleIJNS5_1CILi1EEES8_S8_EEENS6_IJNS7_ILi128EEENS7_ILi96EEENS7_ILi64EEEEEELi256ENS_6half_tEfNS_4arch4Sm90ELb0ELb0ELb0ELb0ELb1ELb0ELb0ELb1ELb0ELb1ELb0ELb0EEENS1_21CollectiveEpilogueFwdINS6_IJSA_NS7_ILi256EEESB_EEES9_SE_SG_Li256ELb0ELb1ELb0ELb0EEENS1_29StaticPersistentTileSchedulerILb0EEEEEEEEEvNT_6ParamsE)
        .other          _ZN7cutlass13device_kernelIN5flash11enable_sm90INS1_16FlashAttnFwdSm90INS1_25CollectiveMainloopFwdSm90ILi2EN4cute5tupleIJNS5_1CILi1EEES8_S8_EEENS6_IJNS7_ILi128EEENS7_ILi96EEENS7_ILi64EEEEEELi256ENS_6half_tEfNS_4arch4Sm90ELb0ELb0ELb0ELb0ELb1ELb0ELb0ELb1ELb0ELb1ELb0ELb0EEENS1_21CollectiveEpilogueFwdINS6_IJSA_NS7_ILi256EEESB_EEES9_SE_SG_Li256ELb0ELb1ELb0ELb0EEENS1_29StaticPersistentTileSchedulerILb0EEEEEEEEEvNT_6ParamsE,@"STO_CUDA_ENTRY STV_DEFAULT"
_ZN7cutlass13device_kernelIN5flash11enable_sm90INS1_16FlashAttnFwdSm90INS1_25CollectiveMainloopFwdSm90ILi2EN4cute5tupleIJNS5_1CILi1EEES8_S8_EEENS6_IJNS7_ILi128EEENS7_ILi96EEENS7_ILi64EEEEEELi256ENS_6half_tEfNS_4arch4Sm90ELb0ELb0ELb0ELb0ELb1ELb0ELb0ELb1ELb0ELb1ELb0ELb0EEENS1_21CollectiveEpilogueFwdINS6_IJSA_NS7_ILi256EEESB_EEES9_SE_SG_Li256ELb0ELb1ELb0ELb0EEENS1_29StaticPersistentTileSchedulerILb0EEEEEEEEEvNT_6ParamsE:
        /* <DEDUP_REMOVED lines=13> */
[----:B------:R-:W-:-:S04]  /*00d0*/  VOTEU.ALL UP1, P0 ;  /* 0x00000000003f7886 */ /* 0x000fc80000020000 */
        /* <DEDUP_REMOVED lines=31> */
.L_x_9029:
        /* <DEDUP_REMOVED lines=22> */
.L_x_9030:
        /* <DEDUP_REMOVED lines=18> */
.L_x_9031:
        /* <DEDUP_REMOVED lines=22> */
.L_x_9032:
        /* <DEDUP_REMOVED lines=23> */
.L_x_9033:
        /* <DEDUP_REMOVED lines=8> */
.L_x_9035:
[----:B------:R-:W-:-:S08]  /*08a0*/  NOP ;  /* 0x0000000000007918 */ /* 0x000fd00000000000 */
[----:B------:R-:W0:Y:S02]  /*08b0*/  USETMAXREG.TRY_ALLOC.CTAPOOL UP0, 0xe8 ;  /* 0x000000e8000079c8 */ /* 0x000e240008000600 */
[----:B0-----:R-:W-:-:S13]  /*08c0*/  PLOP3.LUT P0, PT, PT, PT, UP0, 0x80, 0x0 ;  /* 0x000000000000781c */ /* 0x001fda0003f0f008 */
[----:B------:R-:W-:Y:S05]  /*08d0*/  @!P0 BRA `(.L_x_9035) ;  /* 0xfffffffc00f08947 */ /* 0x000fea000383ffff */
[----:B------:R-:W-:Y:S01]  /*08e0*/  SHF.R.U32.HI R0, RZ, 0x7, R19 ;  /* 0x00000007ff007819 */ /* 0x000fe20000011613 */
[----:B------:R-:W0:Y:S08]  /*08f0*/  S2UR UR45, SR_CTAID.X ;  /* 0x00000000002d79c3 */ /* 0x000e300000002500 */
[----:B------:R-:W-:Y:S06]  /*0900*/  BAR.ARV 0x8, 0x180 ;  /* 0x0206000000007b1d */ /* 0x000fec0000002000 */
[----:B------:R-:W-:-:S02]  /*0910*/  ISETP.NE.AND P0, PT, R0, 0x1, PT ;  /* 0x000000010000780c */ /* 0x000fc40003f05270 */
[----:B------:R-:W0:Y:S11]  /*0920*/  LDC R0, c[0x0][0xc34] ;  /* 0x00030d00ff007b82 */ /* 0x000e360000000800 */
[----:B------:R-:W-:Y:S06]  /*0930*/  @!P0 BAR.ARV 0x9, 0x100 ;  /* 0x0244000000008b1d */ /* 0x000fec0000002000 */
[----:B0-----:R-:W-:-:S13]  /*0940*/  ISETP.LE.AND P0, PT, R0, UR45, PT ;  /* 0x0000002d00007c0c */ /* 0x001fda000bf03270 */
[----:B------:R-:W-:Y:S05]  /*0950*/  @P0 EXIT ;  /* 0x000000000000094d */ /* 0x000fea0003800000 */
[----:B------:R-:W-:Y:S01]  /*0960*/  VIADD R19, R19, 0xffffff80 ;  /* 0xffffff8013137836 */ /* 0x000fe20000000000 */
[----:B------:R-:W-:Y:S01]  /*0970*/  ULOP3.LUT UR47, UR38, 0x1, URZ, 0xfc, !UPT ;  /* 0x00000001262f7892 */ /* 0x000fe2000f8efc3f */
[----:B------:R-:W-:Y:S01]  /*0980*/  UMOV UR46, URZ ;  /* 0x0000003f002e7c82 */ /* 0x000fe20008000000 */
[----:B------:R-:W-:Y:S02]  /*0990*/  UMOV UR36, URZ ;  /* 0x0000003f00247c82 */ /* 0x000fe40008000000 */
[----:B------:R-:W-:Y:S01]  /*09a0*/  SHF.R.S32.HI R0, RZ, 0x1f, R19 ;  /* 0x0000001fff007819 */ /* 0x000fe20000011413 */
[----:B------:R-:W-:-:S03]  /*09b0*/  UMOV UR37, URZ ;  /* 0x0000003f00257c82 */ /* 0x000fc60008000000 */
[CC--:B------:R-:W-:Y:S02]  /*09c0*/  LEA.HI R3, R0.reuse, R19.reuse, RZ, 0x7 ;  /* 0x0000001300037211 */ /* 0x0c0fe400078f38ff */
[CC--:B------:R-:W-:Y:S02]  /*09d0*/  LEA.HI R4, R0.reuse, R19.reuse, RZ, 0x5 ;  /* 0x0000001300047211 */ /* 0x0c0fe400078f28ff */
[----:B------:R-:W-:Y:S02]  /*09e0*/  LOP3.LUT R2, R3, 0xffffff80, RZ, 0xc0, !PT ;  /* 0xffffff8003027812 */ /* 0x000fe400078ec0ff */
[-C--:B------:R-:W-:Y:S01]  /*09f0*/  LEA.HI R200, R0, R19.reuse, RZ, 0x3 ;  /* 0x0000001300c87211 */ /* 0x080fe200078f18ff */
[----:B------:R-:W-:Y:S01]  /*0a00*/  IMAD.SHL.U32 R6, R4, 0x20, RZ ;  /* 0x0000002004067824 */ /* 0x000fe200078e00ff */
[----:B------:R-:W-:Y:S01]  /*0a10*/  SHF.R.S32.HI R206, RZ, 0x7, R3 ;  /* 0x00000007ffce7819 */ /* 0x000fe20000011403 */
[----:B------:R-:W-:Y:S01]  /*0a20*/  IMAD.IADD R205, R19, 0x1, -R2 ;  /* 0x0000000113cd7824 */ /* 0x000fe200078e0a02 */
[----:B------:R-:W-:-:S02]  /*0a30*/  LEA.HI R2, R0, R19, RZ, 0x4 ;  /* 0x0000001300027211 */ /* 0x000fc400078f20ff */
[----:B------:R-:W-:Y:S02]  /*0a40*/  LOP3.LUT R7, R6, 0xfffffc00, RZ, 0xc0, !PT ;  /* 0xfffffc0006077812 */ /* 0x000fe400078ec0ff */
[----:B------:R-:W-:Y:S02]  /*0a50*/  SHF.R.S32.HI R8, RZ, 0x1f, R205 ;  /* 0x0000001fff087819 */ /* 0x000fe400000114cd */
[----:B------:R-:W-:Y:S02]  /*0a60*/  LOP3.LUT R4, R2, 0x3fffff0, RZ, 0xc0, !PT ;  /* 0x03fffff002047812 */ /* 0x000fe400078ec0ff */
[----:B------:R-:W-:Y:S02]  /*0a70*/  LEA.HI R9, R8, R205, RZ, 0x2 ;  /* 0x000000cd08097211 */ /* 0x000fe400078f10ff */
[----:B------:R-:W-:Y:S01]  /*0a80*/  SHF.R.S32.HI R5, RZ, 0x4, R2 ;  /* 0x00000004ff057819 */ /* 0x000fe20000011402 */
[----:B------:R-:W-:Y:S01]  /*0a90*/  IMAD.IADD R4, R19, 0x1, -R4 ;  /* 0x0000000113047824 */ /* 0x000fe200078e0a04 */
[----:B------:R-:W-:-:S02]  /*0aa0*/  LEA.HI R6, R0, R19, RZ, 0x2 ;  /* 0x0000001300067211 */ /* 0x000fc400078f10ff */
[----:B------:R-:W-:Y:S01]  /*0ab0*/  SHF.R.S32.HI R10, RZ, 0x2, R9 ;  /* 0x00000002ff0a7819 */ /* 0x000fe20000011409 */
[----:B------:R-:W-:Y:S01]  /*0ac0*/  IMAD R7, R4, 0x40, R7 ;  /* 0x0000004004077824 */ /* 0x000fe200078e0207 */
[----:B------:R-:W-:Y:S02]  /*0ad0*/  SHF.R.S32.HI R11, RZ, 0x1f, R9 ;  /* 0x0000001fff0b7819 */ /* 0x000fe40000011409 */
[----:B------:R-:W-:Y:S02]  /*0ae0*/  LEA.HI R2, R2, R5, RZ, 0x1 ;  /* 0x0000000502027211 */ /* 0x000fe400078f08ff */
[----:B------:R-:W-:Y:S02]  /*0af0*/  LOP3.LUT R6, R6, 0xfffffffc, RZ, 0xc0, !PT ;  /* 0xfffffffc06067812 */ /* 0x000fe400078ec0ff */
[----:B------:R-:W-:Y:S02]  /*0b00*/  LEA.HI R11, R11, R10, RZ, 0x3 ;  /* 0x0000000a0b0b7211 */ /* 0x000fe400078f18ff */
[----:B------:R-:W-:Y:S01]  /*0b10*/  LOP3.LUT R2, R2, 0x1ffffffe, RZ, 0xc0, !PT ;  /* 0x1ffffffe02027812 */ /* 0x000fe200078ec0ff */
[----:B------:R-:W-:Y:S01]  /*0b20*/  IMAD.IADD R6, R19, 0x1, -R6 ;  /* 0x0000000113067824 */ /* 0x000fe200078e0a06 */
[----:B------:R-:W-:-:S02]  /*0b30*/  LOP3.LUT R4, R200, 0xfffffff8, RZ, 0xc0, !PT ;  /* 0xfffffff8c8047812 */ /* 0x000fc400078ec0ff */
[----:B------:R-:W-:Y:S01]  /*0b40*/  LOP3.LUT R11, R11, 0xfffffff8, RZ, 0xc0, !PT ;  /* 0xfffffff80b0b7812 */ /* 0x000fe200078ec0ff */
[----:B------:R-:W-:Y:S01]  /*0b50*/  IMAD.IADD R2, R5, 0x1, -R2 ;  /* 0x0000000105027824 */ /* 0x000fe200078e0a02 */
[----:B------:R-:W-:Y:S01]  /*0b60*/  LEA.HI R8, R8, R205, RZ, 0x5 ;  /* 0x000000cd08087211 */ /* 0x000fe200078f28ff */
[----:B------:R-:W-:Y:S01]  /*0b70*/  IMAD.IADD R19, R19, 0x1, -R4 ;  /* 0x0000000113137824 */ /* 0x000fe200078e0a04 */
[----:B------:R-:W-:Y:S01]  /*0b80*/  LEA.HI R3, R3, R206, RZ, 0x1 ;  /* 0x000000ce03037211 */ /* 0x000fe200078f08ff */
[----:B------:R-:W-:Y:S01]  /*0b90*/  IMAD.IADD R11, R10, 0x1, -R11 ;  /* 0x000000010a0b7824 */ /* 0x000fe200078e0a0b */
[----:B------:R-:W-:Y:S01]  /*0ba0*/  SHF.R.S32.HI R8, RZ, 0x5, R8 ;  /* 0x00000005ff087819 */ /* 0x000fe20000011408 */
[----:B------:R-:W-:Y:S01]  /*0bb0*/  IMAD R210, R2, 0x8, R7 ;  /* 0x0000000802d27824 */ /* 0x000fe200078e0207 */
[----:B------:R-:W-:Y:S01]  /*0bc0*/  LEA.HI R0, R6, R6, RZ, 0x1 ;  /* 0x0000000606007211 */ /* 0x000fe200078f08ff */
[----:B------:R-:W-:Y:S01]  /*0bd0*/  IMAD.SHL.U32 R2, R19, 0x8, RZ ;  /* 0x0000000813027824 */ /* 0x000fe200078e00ff */
[----:B------:R-:W-:Y:S01]  /*0be0*/  LOP3.LUT R3, R3, 0x3fffffe, RZ, 0xc0, !PT ;  /* 0x03fffffe03037812 */ /* 0x000fe200078ec0ff */
[----:B------:R-:W-:Y:S01]  /*0bf0*/  IMAD R8, R8, 0x10, R11 ;  /* 0x0000001008087824 */ /* 0x000fe200078e020b */
[----:B------:R-:W-:Y:S01]  /*0c00*/  LOP3.LUT R5, R0, 0x1ffffffe, RZ, 0xc0, !PT ;  /* 0x1ffffffe00057812 */ /* 0x000fe200078ec0ff */
[----:B------:R-:W-:Y:S01]  /*0c10*/  VIADD R18, R2, 0x40 ;  /* 0x0000004002127836 */ /* 0x000fe20000000000 */
[----:B------:R-:W-:Y:S01]  /*0c20*/  LOP3.LUT R208, R9, 0x7ffffffc, RZ, 0xc0, !PT ;  /* 0x7ffffffc09d07812 */ /* 0x000fe200078ec0ff */
[----:B------:R-:W-:Y:S01]  /*0c30*/  IMAD.IADD R3, R206, 0x1, -R3 ;  /* 0x00000001ce037824 */ /* 0x000fe200078e0a03 */
[----:B------:R-:W-:Y:S01]  /*0c40*/  SHF.R.S32.HI R200, RZ, 0x3, R200 ;  /* 0x00000003ffc87819 */ /* 0x000fe200000114c8 */
[C---:B------:R-:W-:Y:S01]  /*0c50*/  VIADD R17, R2.reuse, 0x80 ;  /* 0x0000008002117836 */ /* 0x040fe20000000000 */
[----:B------:R-:W-:Y:S01]  /*0c60*/  SHF.R.S32.HI R214, RZ, 0x1f, R18 ;  /* 0x0000001fffd67819 */ /* 0x000fe20000011412 */
[----:B------:R-:W-:Y:S01]  /*0c70*/  VIADD R16, R2, 0xc0 ;  /* 0x000000c002107836 */ /* 0x000fe20000000000 */
[----:B------:R-:W-:Y:S01]  /*0c80*/  IADD3 R208, R205, -R208, RZ ;  /* 0x800000d0cdd07210 */ /* 0x000fe20007ffe0ff */
[----:B------:R-:W-:Y:S01]  /*0c90*/  IMAD.IADD R6, R6, 0x1, -R5 ;  /* 0x0000000106067824 */ /* 0x000fe200078e0a05 */
[----:B------:R-:W-:Y:S01]  /*0ca0*/  SHF.R.S32.HI R213, RZ, 0x1f, R17 ;  /* 0x0000001fffd57819 */ /* 0x000fe20000011411 */
[----:B------:R-:W-:Y:S01]  /*0cb0*/  IMAD R207, R3, 0x40, R8 ;  /* 0x0000004003cf7824 */ /* 0x000fe200078e0208 */
[----:B------:R-:W-:-:S03]  /*0cc0*/  SHF.R.S32.HI R212, RZ, 0x1f, R16 ;  /* 0x0000001fffd47819 */ /* 0x000fc60000011410 */
[----:B------:R-:W-:-:S07]  /*0cd0*/  IMAD R209, R6, 0x8, R207 ;  /* 0x0000000806d17824 */ /* 0x000fce00078e02cf */
.L_x_9068:
[----:B0-----:R-:W0:Y:S01]  /*0ce0*/  SHFL.IDX PT, R0, R206, RZ, 0x1f ;  /* 0x00001fffce007589 */ /* 0x001e2200000e0000 */
[----:B-1----:R-:W1:Y:S01]  /*0cf0*/  S2UR UR39, SR_CgaCtaId ;  /* 0x00000000002779c3 */ /* 0x002e620000008800 */
[----:B------:R-:W-:Y:S01]  /*0d00*/  ULDC.64 UR6, c[0x0][0x418] ;  /* 0x0001060000067ab9 */ /* 0x000fe20000000a00 */
[----:B------:R-:W-:Y:S01]  /*0d10*/  ULDC UR4, c[0x0][0xc38] ;  /* 0x00030e0000047ab9 */ /* 0x000fe20000000800 */
[----:B------:R-:W-:Y:S02]  /*0d20*/  UISETP.NE.U32.AND UP0, UPT, UR6, URZ, UPT ;  /* 0x0000003f0600728c */ /* 0x000fe4000bf05070 */
[----:B------:R-:W-:Y:S01]  /*0d30*/  UISETP.NE.AND UP1, UPT, UR4, 0x1, UPT ;  /* 0x000000010400788c */ /* 0x000fe2000bf25270 */
[----:B------:R-:W-:Y:S02]  /*0d40*/  UMOV UR41, 0x400 ;  /* 0x0000040000297882 */ /* 0x000fe40000000000 */
[----:B------:R-:W-:Y:S01]  /*0d50*/  ULDC UR4, c[0x0][0xc44] ;  /* 0x0003110000047ab9 */ /* 0x000fe20000000800 */
[----:B------:R-:W-:-:S02]  /*0d60*/  UISETP.NE.AND.EX UP0, UPT, UR7, URZ, UPT, UP0 ;  /* 0x0000003f0700728c */ /* 0x000fc4000bf05300 */
[----:B------:R-:W-:Y:S01]  /*0d70*/  UISETP.NE.AND UP2, UPT, UR4, 0x1, UPT ;  /* 0x000000010400788c */ /* 0x000fe2000bf45270 */
[----:B------:R-:W-:Y:S01]  /*0d80*/  ULDC UR42, c[0x0][0x424] ;  /* 0x00010900002a7ab9 */ /* 0x000fe20000000800 */
[----:B------:R-:W-:Y:S01]  /*0d90*/  ULDC UR10, c[0x0][0x2f0] ;  /* 0x0000bc00000a7ab9 */ /* 0x000fe20000000800 */
[----:B------:R-:W-:Y:S02]  /*0da0*/  USEL UR42, UR42, 0x1, UP0 ;  /* 0x000000012a2a7887 */ /* 0x000fe40008000000 */
[----:B------:R-:W-:Y:S01]  /*0db0*/  @UP1 ULDC UR4, c[0x0][0xc3c] ;  /* 0x00030f0000041ab9 */ /* 0x000fe20000000800 */
[----:B------:R-:W-:Y:S01]  /*0dc0*/  @UP1 ULDC UR12, c[0x0][0xc40] ;  /* 0x00031000000c1ab9 */ /* 0x000fe20000000800 */
[----:B------:R-:W-:Y:S02]  /*0dd0*/  UIMAD.WIDE.U32 UR4, UR45, UR4, URZ ;  /* 0x000000042d0472a5 */ /* 0x000fe4000f8e003f */
[----:B------:R-:W-:Y:S01]  /*0de0*/  UIMAD UR42, UR42, UR10, URZ ;  /* 0x0000000a2a2a72a4 */ /* 0x000fe2000f8e023f */
[----:B0-----:R-:W-:Y:S01]  /*0df0*/  R2UR UR6, R0 ;  /* 0x00000000000672ca */ /* 0x001fe200000e0000 */
[----:B-1----:R-:W-:Y:S01]  /*0e00*/  ULEA UR41, UR39, UR41, 0x18 ;  /* 0x0000002927297291 */ /* 0x002fe2000f8ec03f */
[----:B------:R-:W-:Y:S01]  /*0e10*/  UMOV UR40, UR45 ;  /* 0x0000002d00287c82 */ /* 0x000fe20008000000 */
[----:B------:R-:W-:-:S02]  /*0e20*/  @UP1 USHF.R.U32.HI UR40, URZ, UR12, UR5 ;  /* 0x0000000c3f281299 */ /* 0x000fc40008011605 */
[----:B------:R-:W-:Y:S01]  /*0e30*/  UIADD3 UR11, UR41, 0x18400, URZ ;  /* 0x00018400290b7890 */ /* 0x000fe2000fffe03f */
[----:B------:R-:W-:-:S03]  /*0e40*/  @UP2 ULDC.64 UR8, c[0x0][0xc48] ;  /* 0x0003120000082ab9 */ /* 0x000fc60000000a00 */
[----:B------:R-:W-:Y:S02]  /*0e50*/  ULOP3.LUT UP0, URZ, UR11, 0x1bf, URZ, 0xc0, !UPT ;  /* 0x000001bf0b3f7892 */ /* 0x000fe4000f80c03f */
[----:B------:R-:W-:Y:S02]  /*0e60*/  UIMAD.WIDE.U32 UR4, UR40, UR8, URZ ;  /* 0x00000008280472a5 */ /* 0x000fe4000f8e003f */
[----:B------:R-:W-:Y:S02]  /*0e70*/  ULEA.HI UR7, UR6, UR6, URZ, 0x1 ;  /* 0x0000000606077291 */ /* 0x000fe4000f8f083f */
[----:B------:R-:W-:Y:S01]  /*0e80*/  PLOP3.LUT P0, PT, PT, PT, UP0, 0x80, 0x0 ;  /* 0x000000000000781c */ /* 0x000fe20003f0f008 */
[----:B------:R-:W-:Y:S01]  /*0e90*/  UMOV UR43, UR40 ;  /* 0x00000028002b7c82 */ /* 0x000fe20008000000 */
[----:B------:R-:W-:Y:S02]  /*0ea0*/  ULOP3.LUT UR7, UR7, 0x1e, URZ, 0xc0, !UPT ;  /* 0x0000001e07077892 */ /* 0x000fe4000f8ec03f */
[----:B------:R-:W-:-:S02]  /*0eb0*/  @UP2 USHF.R.U32.HI UR43, URZ, UR9, UR5 ;  /* 0x000000093f2b2299 */ /* 0x000fc40008011605 */
[----:B------:R-:W-:Y:S02]  /*0ec0*/  UIADD3 UR7, UR6, -UR7, URZ ;  /* 0x8000000706077290 */ /* 0x000fe4000fffe03f */
[----:B------:R-:W-:Y:S02]  /*0ed0*/  UIADD3 UR6, UR42, 0x5f, URZ ;  /* 0x0000005f2a067890 */ /* 0x000fe4000fffe03f */
[----:B------:R-:W-:Y:S02]  /*0ee0*/  ULEA UR8, UR7, UR11, 0xd ;  /* 0x0000000b07087291 */ /* 0x000fe4000f8e683f */
[----:B------:R-:W-:Y:S02]  /*0ef0*/  UIMAD.WIDE UR6, UR6, 0x2aaaaaab, URZ ;  /* 0x2aaaaaab060678a5 */ /* 0x000fe4000f8e023f */
[----:B------:R-:W-:Y:S02]  /*0f00*/  USHF.R.U32.HI UR8, URZ, 0x4, UR8 ;  /* 0x000000043f087899 */ /* 0x000fe40008011608 */
[----:B------:R-:W-:-:S02]  /*0f10*/  USHF.R.U32.HI UR44, URZ, 0x1f, UR7 ;  /* 0x0000001f3f2c7899 */ /* 0x000fc40008011607 */
[----:B------:R-:W-:Y:S02]  /*0f20*/  ULOP3.LUT UR50, UR8, 0x3fff, URZ, 0xc0, !UPT ;  /* 0x00003fff08327892 */ /* 0x000fe4000f8ec03f */
[----:B------:R-:W-:Y:S01]  /*0f30*/  ULEA.HI.SX32 UR44, UR7, UR44, 0x1c ;  /* 0x0000002c072c7291 */ /* 0x000fe2000f8fe23f */
[----:B--234-:R-:W-:Y:S11]  /*0f40*/  @!P0 BRA `(.L_x_9036) ;  /* 0x0000000000408947 */ /* 0x01cff60003800000 */
        /* <DEDUP_REMOVED lines=16> */
.L_x_9036:
[----:B------:R-:W-:Y:S01]  /*1050*/  ULOP3.LUT UR4, UR46, 0x1, URZ, 0xc0, !UPT ;  /* 0x000000012e047892 */ /* 0x000fe2000f8ec03f */
[----:B------:R-:W0:Y:S05]  /*1060*/  S2R R20, SR_TID.X ;  /* 0x0000000000147919 */ /* 0x000e2a0000002100 */
[----:B------:R-:W-:-:S05]  /*1070*/  IMAD.U32 R0, RZ, RZ, UR4 ;  /* 0x00000004ff007e24 */ /* 0x000fca000f8e00ff */
[----:B------:R-:W-:-:S04]  /*1080*/  SHF.L.U32 R0, R0, 0x1f, RZ ;  /* 0x0000001f00007819 */ /* 0x000fc800000006ff */
[----:B------:R-:W1:Y:S01]  /*1090*/  SYNCS.PHASECHK.TRANS64.TRYWAIT P0, [UR41+0x22800], R0 ;  /* 0x02280000ff0075a7 */ /* 0x000e620008000169 */
[----:B0-----:R-:W-:-:S05]  /*10a0*/  SHF.R.U32.HI R20, RZ, 0x7, R20 ;  /* 0x00000007ff147819 */ /* 0x001fca0000011614 */
[----:B------:R-:W-:Y:S01]  /*10b0*/  VIADD R7, R20, 0x8 ;  /* 0x0000000814077836 */ /* 0x000fe20000000000 */
[----:B-1----:R-:W-:Y:S06]  /*10c0*/  @!P0 BRA `(.L_x_9037) ;  /* 0x0000009c005c8947 */ /* 0x002fec0003800000 */
.L_x_9118:
[----:B0-----:R-:W-:Y:S01]  /*10d0*/  IMAD.U32 R0, RZ, RZ, UR47 ;  /* 0x0000002fff007e24 */ /* 0x001fe2000f8e00ff */
[----:B------:R-:W-:Y:S05]  /*10e0*/  WARPSYNC.ALL ;  /* 0x0000000000007948 */ /* 0x000fea0003800000 */
[----:B------:R0:W-:Y:S01]  /*10f0*/  BAR.SYNC.DEFER_BLOCKING R7, 0x100 ;  /* 0x000400070000751d */ /* 0x0001e20000010000 */
[----:B------:R-:W-:-:S13]  /*1100*/  ISETP.NE.AND P0, PT, R0, 0x3, PT ;  /* 0x000000030000780c */ /* 0x000fda0003f05270 */
[----:B0-----:R-:W-:Y:S05]  /*1110*/  @!P0 BRA `(.L_x_9038) ;  /* 0x0000000000048947 */ /* 0x001fea0003800000 */
[----:B------:R-:W-:Y:S01]  /*1120*/  BPT.TRAP 0x1 ;  /* 0x000000040000795c */ /* 0x000fe20000300000 */
.L_x_9038:
[----:B------:R-:W-:Y:S01]  /*1130*/  ULEA UR22, UR37, UR41, 0x3 ;  /* 0x0000002925167291 */ /* 0x000fe2000f8e183f */
[----:B------:R-:W-:-:S05]  /*1140*/  IMAD.U32 R8, RZ, RZ, UR36 ;  /* 0x00000024ff087e24 */ /* 0x000fca000f8e00ff */
[----:B------:R-:W-:-:S04]  /*1150*/  SHF.L.U32 R8, R8, 0x1f, RZ ;  /* 0x0000001f08087819 */ /* 0x000fc800000006ff */
[----:B------:R0:W1:Y:S01]  /*1160*/  SYNCS.PHASECHK.TRANS64.TRYWAIT P1, [UR22+0x22830], R8 ;  /* 0x02283008ff0075a7 */ /* 0x0000620008020156 */
[----:B------:R-:W-:Y:S05]  /*1170*/  @!P0 BRA `(.L_x_9039) ;  /* 0x0000000000048947 */ /* 0x000fea0003800000 */
[----:B------:R-:W-:Y:S01]  /*1180*/  BPT.TRAP 0x1 ;  /* 0x000000040000795c */ /* 0x000fe20000300000 */
.L_x_9039:
[----:B-1----:R-:W-:Y:S05]  /*1190*/  @P1 BRA `(.L_x_9040) ;  /* 0x0000000000081947 */ /* 0x002fea0003800000 */
[----:B------:R-:W1:Y:S02]  /*11a0*/  SYNCS.PHASECHK.TRANS64.TRYWAIT P1, [UR22+0x22830], R8 ;  /* 0x02283008ff0075a7 */ /* 0x000e640008020156 */
[----:B-1----:R-:W-:Y:S05]  /*11b0*/  @!P1 BRA `(.L_x_9041) ;  /* 0x0000009c00389947 */ /* 0x002fea0003800000 */
.L_x_9040:
[----:B------:R-:W-:Y:S01]  /*11c0*/  UIADD3 UR4, UR41, 0x1c400, URZ ;  /* 0x0001c40029047890 */ /* 0x000fe2000fffe03f */
[----:B------:R-:W-:Y:S01]  /*11d0*/  WARPGROUP.ARRIVE ;  /* 0x00000000000079c5 */ /* 0x000fe20000000000 */
[----:B------:R-:W-:Y:S01]  /*11e0*/  UMOV UR5, 0x40000040 ;  /* 0x4000004000057882 */ /* 0x000fe20000000000 */
[----:B------:R-:W-:Y:S01]  /*11f0*/  UMOV UR7, 0x40000040 ;  /* 0x4000004000077882 */ /* 0x000fe20000000000 */
[----:B------:R-:W-:-:S03]  /*1200*/  USHF.R.U32.HI UR4, URZ, 0x4, UR4 ;  /* 0x000000043f047899 */ /* 0x000fc60008011604 */
[----:B------:R-:W2:Y:S01]  /*1210*/  S2R R0, SR_TID.X ;  /* 0x0000000000007919 */ /* 0x000ea20000002100 */
[----:B------:R-:W-:Y:S01]  /*1220*/  UMOV UR9, 0x40000040 ;  /* 0x4000004000097882 */ /* 0x000fe20000000000 */
[----:B------:R-:W-:Y:S01]  /*1230*/  UMOV UR11, 0x40000040 ;  /* 0x40000040000b7882 */ /* 0x000fe20000000000 */
[----:B------:R-:W-:Y:S01]  /*1240*/  ULOP3.LUT UR4, UR4, 0x3fff, URZ, 0xc0, !UPT ;  /* 0x00003fff04047892 */ /* 0x000fe2000f8ec03f */
[----:B------:R-:W-:Y:S01]  /*1250*/  UMOV UR13, 0x40000040 ;  /* 0x40000040000d7882 */ /* 0x000fe20000000000 */
[----:B------:R-:W-:Y:S02]  /*1260*/  UMOV UR15, 0x40000040 ;  /* 0x40000040000f7882 */ /* 0x000fe40000000000 */
[----:B------:R-:W-:Y:S02]  /*1270*/  ULOP3.LUT UR20, UR4, 0x10000, URZ, 0xfc, !UPT ;  /* 0x0001000004147892 */ /* 0x000fe4000f8efc3f */
[----:B------:R-:W-:Y:S02]  /*1280*/  ULOP3.LUT UR4, UR50, 0x10000, URZ, 0xfc, !UPT ;  /* 0x0001000032047892 */ /* 0x000fe4000f8efc3f */
[----:B------:R-:W-:-:S02]  /*1290*/  UIMAD UR6, UR37, 0x300, UR20 ;  /* 0x00000300250678a4 */ /* 0x000fc4000f8e0214 */
[----:B------:R-:W-:Y:S02]  /*12a0*/  UIADD3 UR8, UR4, 0x2, URZ ;  /* 0x0000000204087890 */ /* 0x000fe4000fffe03f */
[----:B------:R-:W-:Y:S02]  /*12b0*/  UIADD3 UR10, UR6, 0x2, URZ ;  /* 0x00000002060a7890 */ /* 0x000fe4000fffe03f */
[----:B------:R-:W-:Y:S02]  /*12c0*/  UIADD3 UR12, UR4, 0x4, URZ ;  /* 0x00000004040c7890 */ /* 0x000fe4000fffe03f */
[----:B------:R-:W-:Y:S02]  /*12d0*/  UIADD3 UR14, UR6, 0x4, URZ ;  /* 0x00000004060e7890 */ /* 0x000fe4000fffe03f */
[----:B------:R-:W-:Y:S01]  /*12e0*/  HGMMA.64x96x16.F32 R24, gdesc[UR4], RZ, !UPT, gsb0 ;  /* 0x01600000041879f0 */ /* 0x000fe2000c0008ff */
[----:B------:R-:W-:Y:S02]  /*12f0*/  UIADD3 UR16, UR4, 0x6, URZ ;  /* 0x0000000604107890 */ /* 0x000fe4000fffe03f */
[----:B------:R-:W-:Y:S01]  /*1300*/  UIADD3 UR18, UR6, 0x6, URZ ;  /* 0x0000000606127890 */ /* 0x000fe2000fffe03f */
[----:B------:R-:W-:Y:S01]  /*1310*/  UMOV UR17, 0x40000040 ;  /* 0x4000004000117882 */ /* 0x000fe20000000000 */
[----:B------:R-:W-:Y:S01]  /*1320*/  UMOV UR19, 0x40000040 ;  /* 0x4000004000137882 */ /* 0x000fe20000000000 */
[----:B--2---:R-:W-:-:S04]  /*1330*/  SHF.R.U32.HI R0, RZ, 0x7, R0 ;  /* 0x00000007ff007819 */ /* 0x004fc80000011600 */
[----:B------:R-:W-:Y:S01]  /*1340*/  IADD3 R0, -R0, 0xb, RZ ;  /* 0x0000000b00007810 */ /* 0x000fe20007ffe1ff */
        /* <DEDUP_REMOVED lines=10> */
[----:B------:R2:W-:Y:S06]  /*13f0*/  BAR.ARV R0, 0x100 ;  /* 0x000400000000751d */ /* 0x0005ec0000002000 */
[----:B------:R-:W-:Y:S05]  /*1400*/  @!P0 BRA `(.L_x_9042) ;  /* 0x0000000000048947 */ /* 0x000fea0003800000 */
[----:B------:R-:W-:Y:S01]  /*1410*/  BPT.TRAP 0x1 ;  /* 0x000000040000795c */ /* 0x000fe20000300000 */
.L_x_9042:
[----:B------:R-:W-:Y:S01]  /*1420*/  UIMAD UR6, UR44, -0x60, UR42 ;  /* 0xffffffa02c0678a4 */ /* 0x000fe2000f8e022a */
[----:B------:R-:W-:Y:S01]  /*1430*/  P2R R11, PR, RZ, 0x1 ;  /* 0x00000001ff0b7803 */ /* 0x000fe20000000000 */
[----:B------:R-:W-:Y:S02]  /*1440*/  ULDC UR10, c[0x0][0x988] ;  /* 0x00026200000a7ab9 */ /* 0x000fe40000000800 */
[----:B------:R-:W-:-:S06]  /*1450*/  UIADD3 UR6, UR6, 0x60, URZ ;  /* 0x0000006006067890 */ /* 0x000fcc000fffe03f */
[----:B-1----:R-:W-:Y:S01]  /*1460*/  IMAD.U32 R3, RZ, RZ, UR6 ;  /* 0x00000006ff037e24 */ /* 0x002fe2000f8e00ff */
[----:B------:R-:W-:-:S03]  /*1470*/  UIADD3 UR6, UR22, 0x22840, URZ ;  /* 0x0002284016067890 */ /* 0x000fc6000fffe03f */
[----:B------:R-:W-:Y:S01]  /*1480*/  IMAD R3, R208, -0x2, R3 ;  /* 0xfffffffed0037824 */ /* 0x000fe200078e0203 */
[----:B------:R-:W-:-:S04]  /*1490*/  UPRMT UR6, UR39, 0x654, UR6 ;  /* 0x0000065427067896 */ /* 0x000fc80008000006 */
[C---:B------:R-:W-:Y:S02]  /*14a0*/  ISETP.GT.AND P6, PT, R3.reuse, RZ, PT ;  /* 0x000000ff0300720c */ /* 0x040fe40003fc4270 */
[C---:B------:R-:W-:Y:S02]  /*14b0*/  ISETP.GT.AND P5, PT, R3.reuse, 0x1, PT ;  /* 0x000000010300780c */ /* 0x040fe40003fa4270 */
[----:B------:R-:W-:Y:S01]  /*14c0*/  ISETP.GT.AND P4, PT, R3, 0x8, PT ;  /* 0x000000080300780c */ /* 0x000fe20003f84270 */
[----:B------:R-:W-:Y:S01]  /*14d0*/  SYNCS.ARRIVE.TRANS64.RED.A1T0 RZ, [UR6], RZ ;  /* 0x000000ffffff79a7 */ /* 0x000fe20008100406 */
        /* <DEDUP_REMOVED lines=85> */
[----:B------:R-:W-:Y:S02]  /*1a30*/  FMNMX.FTZ R5, R26, R27, !PT ;  /* 0x0000001b1a057209 */ /* 0x000fe40007810000 */
[----:B------:R-:W-:-:S02]  /*1a40*/  FMNMX.FTZ R6, R69, R4, !PT ;  /* 0x0000000445067209 */ /* 0x000fc40007810000 */
[----:B------:R-:W-:Y:S02]  /*1a50*/  FSEL R62, R62, -INF , P6 ;  /* 0xff8000003e3e7808 */ /* 0x000fe40003000000 */
[----:B------:R-:W-:Y:S01]  /*1a60*/  FSEL R63, R63, -INF , P5 ;  /* 0xff8000003f3f7808 */ /* 0x000fe20002800000 */
[----:B------:R-:W1:Y:S01]  /*1a70*/  SHFL.BFLY PT, R3, R6, 0x2, 0x1f ;  /* 0x0c401f0006037f89 */ /* 0x000e6200000e0000 */
[----:B------:R-:W-:Y:S02]  /*1a80*/  FSEL R66, R66, -INF , P4 ;  /* 0xff80000042427808 */ /* 0x000fe40002000000 */
[----:B------:R-:W-:Y:S02]  /*1a90*/  FSEL R67, R67, -INF , P3 ;  /* 0xff80000043437808 */ /* 0x000fe40001800000 */
[----:B------:R-:W-:Y:S02]  /*1aa0*/  FSEL R70, R70, -INF , P2 ;  /* 0xff80000046467808 */ /* 0x000fe40001000000 */
[----:B------:R-:W-:-:S02]  /*1ab0*/  FSEL R71, R71, -INF , P1 ;  /* 0xff80000047477808 */ /* 0x000fc40000800000 */
[----:B-1----:R-:W-:-:S05]  /*1ac0*/  FMNMX.FTZ R9, R6, R3, !PT ;  /* 0x0000000306097209 */ /* 0x002fca0007810000 */
[----:B------:R-:W1:Y:S02]  /*1ad0*/  SHFL.BFLY PT, R4, R9, 0x1, 0x1f ;  /* 0x0c201f0009047f89 */ /* 0x000e6400000e0000 */
[----:B-1----:R-:W-:-:S04]  /*1ae0*/  FMNMX.FTZ R3, R9, R4, !PT ;  /* 0x0000000409037209 */ /* 0x002fc80007810000 */
[C---:B------:R-:W-:Y:S01]  /*1af0*/  FSETP.NEU.FTZ.AND P0, PT, R3.reuse, -INF , PT ;  /* 0xff8000000300780b */ /* 0x040fe20003f1d000 */
[----:B------:R-:W-:-:S05]  /*1b00*/  FMUL.FTZ R4, R3, UR10 ;  /* 0x0000000a03047c20 */ /* 0x000fca0008410000 */
[----:B------:R-:W-:Y:S02]  /*1b10*/  FSEL R10, R4, RZ, P0 ;  /* 0x000000ff040a7208 */ /* 0x000fe40000000000 */
[----:B------:R-:W-:Y:S02]  /*1b20*/  FMNMX.FTZ R4, R30, R5, !PT ;  /* 0x000000051e047209 */ /* 0x000fe40007810000 */
[----:B------:R-:W-:Y:S01]  /*1b30*/  ISETP.NE.AND P0, PT, R11, RZ, PT ;  /* 0x000000ff0b00720c */ /* 0x000fe20003f05270 */
        /* <DEDUP_REMOVED lines=14> */
[----:B------:R-:W1:Y:S01]  /*1c20*/  MUFU.EX2 R25, R25 ;  /* 0x0000001900197308 */ /* 0x000e620000000800 */
[--C-:B------:R-:W-:Y:S01]  /*1c30*/  FFMA.FTZ R41, R41, UR10, -R10.reuse ;  /* 0x0000000a29297c23 */ /* 0x100fe2000801080a */
        /* <DEDUP_REMOVED lines=14> */
[----:B------:R-:W3:Y:S01]  /*1d20*/  MUFU.EX2 R29, R29 ;  /* 0x0000001d001d7308 */ /* 0x000ee20000000800 */
[--C-:B------:R-:W-:Y:S01]  /*1d30*/  FFMA.FTZ R61, R61, UR10, -R10.reuse ;  /* 0x0000000a3d3d7c23 */ /* 0x100fe2000801080a */
[--C-:B------:R-:W-:Y:S01]  /*1d40*/  FFMA.FTZ R64, R64, UR10, -R10.reuse ;  /* 0x0000000a40407c23 */ /* 0x100fe2000801080a */
[----:B------:R-:W-:Y:S01]  /*1d50*/  FMNMX.FTZ R5, R47, R4, !PT ;  /* 0x000000042f057209 */ /* 0x000fe20007810000 */
[--C-:B------:R-:W-:Y:S01]  /*1d60*/  FFMA.FTZ R65, R65, UR10, -R10.reuse ;  /* 0x0000000a41417c23 */ /* 0x100fe2000801080a */
[--C-:B------:R-:W-:Y:S01]  /*1d70*/  FFMA.FTZ R68, R68, UR10, -R10.reuse ;  /* 0x0000000a44447c23 */ /* 0x100fe2000801080a */
[----:B------:R-:W-:Y:S01]  /*1d80*/  FFMA.FTZ R10, R69, UR10, -R10 ;  /* 0x0000000a450a7c23 */ /* 0x000fe2000801080a */
[----:B------:R-:W-:Y:S01]  /*1d90*/  FMNMX.FTZ R4, R50, R5, !PT ;  /* 0x0000000532047209 */ /* 0x000fe20007810000 */
[----:B------:R-:W-:Y:S01]  /*1da0*/  MUFU.EX2 R32, R32 ;  /* 0x0000002000207308 */ /* 0x000fe20000000800 */
[----:B-1----:R-:W-:Y:S01]  /*1db0*/  FADD.FTZ R9, R24, R25 ;  /* 0x0000001918097221 */ /* 0x002fe20000010000 */
[----:B------:R-:W-:-:S02]  /*1dc0*/  F2FP.F16.F32.PACK_AB R152, R25, R24 ;  /* 0x000000181998723e */ /* 0x000fc400000000ff */
[----:B------:R-:W-:-:S04]  /*1dd0*/  FMNMX.FTZ R5, R51, R4, !PT ;  /* 0x0000000433057209 */ /* 0x000fc80007810000 */
[----:B------:R-:W-:Y:S01]  /*1de0*/  FMNMX.FTZ R4, R54, R5, !PT ;  /* 0x0000000536047209 */ /* 0x000fe20007810000 */
[----:B------:R-:W1:Y:S01]  /*1df0*/  MUFU.EX2 R33, R33 ;  /* 0x0000002100217308 */ /* 0x000e620000000800 */
[----:B---3--:R-:W-:Y:S02]  /*1e00*/  F2FP.F16.F32.PACK_AB R154, R29, R28 ;  /* 0x0000001c1d9a723e */ /* 0x008fe400000000ff */
[----:B------:R-:W-:-:S04]  /*1e10*/  FMNMX.FTZ R5, R55, R4, !PT ;  /* 0x0000000437057209 */ /* 0x000fc80007810000 */
[----:B------:R-:W-:Y:S01]  /*1e20*/  FMNMX.FTZ R4, R58, R5, !PT ;  /* 0x000000053a047209 */ /* 0x000fe20007810000 */
[----:B------:R-:W-:Y:S03]  /*1e30*/  MUFU.EX2 R36, R36 ;  /* 0x0000002400247308 */ /* 0x000fe60000000800 */
[----:B------:R-:W-:-:S04]  /*1e40*/  FMNMX.FTZ R5, R59, R4, !PT ;  /* 0x000000043b057209 */ /* 0x000fc80007810000 */
[----:B------:R-:W-:Y:S01]  /*1e50*/  FMNMX.FTZ R4, R62, R5, !PT ;  /* 0x000000053e047209 */ /* 0x000fe20007810000 */
[----:B------:R-:W3:Y:S01]  /*1e60*/  MUFU.EX2 R37, R37 ;  /* 0x0000002500257308 */ /* 0x000ee20000000800 */
[----:B-1----:R-:W-:Y:S02]  /*1e70*/  F2FP.F16.F32.PACK_AB R156, R33, R32 ;  /* 0x00000020219c723e */ /* 0x002fe400000000ff */
[----:B------:R-:W-:-:S04]  /*1e80*/  FMNMX.FTZ R5, R63, R4, !PT ;  /* 0x000000043f057209 */ /* 0x000fc80007810000 */
[----:B------:R-:W-:Y:S01]  /*1e90*/  FMNMX.FTZ R4, R66, R5, !PT ;  /* 0x0000000542047209 */ /* 0x000fe20007810000 */
[----:B------:R-:W-:Y:S03]  /*1ea0*/  MUFU.EX2 R40, R40 ;  /* 0x0000002800287308 */ /* 0x000fe60000000800 */
[----:B------:R-:W-:-:S04]  /*1eb0*/  FMNMX.FTZ R5, R67, R4, !PT ;  /* 0x0000000443057209 */ /* 0x000fc80007810000 */
[----:B------:R-:W-:Y:S01]  /*1ec0*/  FMNMX.FTZ R4, R70, R5, !PT ;  /* 0x0000000546047209 */ /* 0x000fe20007810000 */
[----:B------:R-:W1:Y:S01]  /*1ed0*/  MUFU.EX2 R41, R41 ;  /* 0x0000002900297308 */ /* 0x000e620000000800 */
[----:B---3--:R-:W-:Y:S02]  /*1ee0*/  F2FP.F16.F32.PACK_AB R158, R37, R36 ;  /* 0x00000024259e723e */ /* 0x008fe400000000ff */
[----:B------:R-:W-:-:S05]  /*1ef0*/  FMNMX.FTZ R4, R71, R4, !PT ;  /* 0x0000000447047209 */ /* 0x000fca0007810000 */
[----:B------:R-:W3:Y:S01]  /*1f00*/  SHFL.BFLY PT, R5, R4, 0x2, 0x1f ;  /* 0x0c401f0004057f89 */ /* 0x000ee200000e0000 */
[----:B------:R-:W-:Y:S08]  /*1f10*/  MUFU.EX2 R44, R44 ;  /* 0x0000002c002c7308 */ /* 0x000ff00000000800 */
[----:B------:R-:W4:Y:S01]  /*1f20*/  MUFU.EX2 R45, R45 ;  /* 0x0000002d002d7308 */ /* 0x000f220000000800 */
[----:B-1----:R-:W-:-:S07]  /*1f30*/  F2FP.F16.F32.PACK_AB R160, R41, R40 ;  /* 0x0000002829a0723e */ /* 0x002fce00000000ff */
[----:B------:R-:W-:Y:S01]  /*1f40*/  MUFU.EX2 R48, R48 ;  /* 0x0000003000307308 */ /* 0x000fe20000000800 */
[----:B---3--:R-:W-:-:S07]  /*1f50*/  FMNMX.FTZ R5, R4, R5, !PT ;  /* 0x0000000504057209 */ /* 0x008fce0007810000 */
[----:B------:R-:W1:Y:S01]  /*1f60*/  MUFU.EX2 R49, R49 ;  /* 0x0000003100317308 */ /* 0x000e620000000800 */
[----:B----4-:R-:W-:Y:S01]  /*1f70*/  F2FP.F16.F32.PACK_AB R162, R45, R44 ;  /* 0x0000002c2da2723e */ /* 0x010fe200000000ff */
[----:B------:R-:W3:Y:S06]  /*1f80*/  SHFL.BFLY PT, R4, R5, 0x1, 0x1f ;  /* 0x0c201f0005047f89 */ /* 0x000eec00000e0000 */
[----:B------:R-:W-:Y:S08]  /*1f90*/  MUFU.EX2 R52, R52 ;  /* 0x0000003400347308 */ /* 0x000ff00000000800 */
[----:B------:R-:W4:Y:S01]  /*1fa0*/  MUFU.EX2 R53, R53 ;  /* 0x0000003500357308 */ /* 0x000f220000000800 */
[----:B-1----:R-:W-:-:S07]  /*1fb0*/  F2FP.F16.F32.PACK_AB R164, R49, R48 ;  /* 0x0000003031a4723e */ /* 0x002fce00000000ff */
[----:B------:R-:W-:Y:S01]  /*1fc0*/  MUFU.EX2 R56, R56 ;  /* 0x0000003800387308 */ /* 0x000fe20000000800 */
[----:B---3--:R-:W-:-:S04]  /*1fd0*/  FMNMX.FTZ R4, R5, R4, !PT ;  /* 0x0000000405047209 */ /* 0x008fc80007810000 */
[C---:B------:R-:W-:Y:S01]  /*1fe0*/  FSETP.NEU.FTZ.AND P1, PT, R4.reuse, -INF , PT ;  /* 0xff8000000400780b */ /* 0x040fe20003f3d000 */
[----:B------:R-:W-:Y:S02]  /*1ff0*/  FMUL.FTZ R5, R4, UR10 ;  /* 0x0000000a04057c20 */ /* 0x000fe40008410000 */
[----:B------:R-:W-:Y:S01]  /*2000*/  MUFU.EX2 R57, R57 ;  /* 0x0000003900397308 */ /* 0x000fe20000000800 */
[----:B----4-:R-:W-:Y:S02]  /*2010*/  F2FP.F16.F32.PACK_AB R166, R53, R52 ;  /* 0x0000003435a6723e */ /* 0x010fe400000000ff */
        /* <DEDUP_REMOVED lines=10> */
[----:B-1----:R-:W-:Y:S01]  /*20c0*/  FADD.FTZ R10, R28, R9 ;  /* 0x000000091c0a7221 */ /* 0x002fe20000010000 */
[--C-:B------:R-:W-:Y:S01]  /*20d0*/  FFMA.FTZ R39, R39, UR10, -R6.reuse ;  /* 0x0000000a27277c23 */ /* 0x100fe20008010806 */
[--C-:B------:R-:W-:Y:S01]  /*20e0*/  FFMA.FTZ R42, R42, UR10, -R6.reuse ;  /* 0x0000000a2a2a7c23 */ /* 0x100fe20008010806 */
[----:B------:R-:W-:Y:S01]  /*20f0*/  FFMA.FTZ R43, R43, UR10, -R6 ;  /* 0x0000000a2b2b7c23 */ /* 0x000fe20008010806 */
[----:B------:R-:W-:Y:S01]  /*2100*/  FADD.FTZ R9, R29, R10 ;  /* 0x0000000a1d097221 */ /* 0x000fe20000010000 */
[--C-:B------:R-:W-:Y:S01]  /*2110*/  FFMA.FTZ R46, R46, UR10, -R6.reuse ;  /* 0x0000000a2e2e7c23 */ /* 0x100fe20008010806 */
[--C-:B------:R-:W-:Y:S01]  /*2120*/  FFMA.FTZ R47, R47, UR10, -R6.reuse ;  /* 0x0000000a2f2f7c23 */ /* 0x100fe20008010806 */
[----:B------:R-:W1:Y:S01]  /*2130*/  MUFU.EX2 R27, R27 ;  /* 0x0000001b001b7308 */ /* 0x000e620000000800 */
[----:B------:R-:W-:Y:S01]  /*2140*/  FADD.FTZ R10, R32, R9 ;  /* 0x00000009200a7221 */ /* 0x000fe20000010000 */
[--C-:B------:R-:W-:Y:S01]  /*2150*/  FFMA.FTZ R50, R50, UR10, -R6.reuse ;  /* 0x0000000a32327c23 */ /* 0x100fe20008010806 */
[--C-:B------:R-:W-:Y:S01]  /*2160*/  FFMA.FTZ R51, R51, UR10, -R6.reuse ;  /* 0x0000000a33337c23 */ /* 0x100fe20008010806 */
[----:B------:R-:W-:Y:S01]  /*2170*/  FFMA.FTZ R54, R54, UR10, -R6 ;  /* 0x0000000a36367c23 */ /* 0x000fe20008010806 */
[----:B------:R-:W-:Y:S01]  /*2180*/  FADD.FTZ R11, R33, R10 ;  /* 0x0000000a210b7221 */ /* 0x000fe20000010000 */
[--C-:B------:R-:W-:Y:S01]  /*2190*/  FFMA.FTZ R55, R55, UR10, -R6.reuse ;  /* 0x0000000a37377c23 */ /* 0x100fe20008010806 */
[--C-:B------:R-:W-:Y:S01]  /*21a0*/  FFMA.FTZ R58, R58, UR10, -R6.reuse ;  /* 0x0000000a3a3a7c23 */ /* 0x100fe20008010806 */
[----:B------:R-:W3:Y:S01]  /*21b0*/  MUFU.EX2 R30, R30 ;  /* 0x0000001e001e7308 */ /* 0x000ee20000000800 */
[----:B------:R-:W-:Y:S01]  /*21c0*/  FADD.FTZ R12, R36, R11 ;  /* 0x0000000b240c7221 */ /* 0x000fe20000010000 */
[--C-:B------:R-:W-:Y:S01]  /*21d0*/  FFMA.FTZ R59, R59, UR10, -R6.reuse ;  /* 0x0000000a3b3b7c23 */ /* 0x100fe20008010806 */
[--C-:B------:R-:W-:Y:S01]  /*21e0*/  FFMA.FTZ R62, R62, UR10, -R6.reuse ;  /* 0x0000000a3e3e7c23 */ /* 0x100fe20008010806 */
[----:B------:R-:W-:Y:S01]  /*21f0*/  FFMA.FTZ R63, R63, UR10, -R6 ;  /* 0x0000000a3f3f7c23 */ /* 0x000fe20008010806 */
[----:B------:R-:W-:Y:S01]  /*2200*/  FADD.FTZ R11, R37, R12 ;  /* 0x0000000c250b7221 */ /* 0x000fe20000010000 */
[--C-:B------:R-:W-:Y:S01]  /*2210*/  FFMA.FTZ R66, R66, UR10, -R6.reuse ;  /* 0x0000000a42427c23 */ /* 0x100fe20008010806 */
[--C-:B------:R-:W-:Y:S01]  /*2220*/  FFMA.FTZ R67, R67, UR10, -R6.reuse ;  /* 0x0000000a43437c23 */ /* 0x100fe20008010806 */
[----:B------:R-:W4:Y:S01]  /*2230*/  MUFU.EX2 R31, R31 ;  /* 0x0000001f001f7308 */ /* 0x000f220000000800 */
[----:B-1----:R-:W-:Y:S01]  /*2240*/  FADD.FTZ R9, R26, R27 ;  /* 0x0000001b1a097221 */ /* 0x002fe20000010000 */
[----:B------:R-:W-:Y:S01]  /*2250*/  FADD.FTZ R12, R40, R11 ;  /* 0x0000000b280c7221 */ /* 0x000fe20000010000 */
[--C-:B------:R-:W-:Y:S01]  /*2260*/  FFMA.FTZ R70, R70, UR10, -R6.reuse ;  /* 0x0000000a46467c23 */ /* 0x100fe20008010806 */
[----:B------:R-:W-:Y:S01]  /*2270*/  FFMA.FTZ R71, R71, UR10, -R6 ;  /* 0x0000000a47477c23 */ /* 0x000fe20008010806 */
[----:B------:R-:W-:Y:S01]  /*2280*/  F2FP.F16.F32.PACK_AB R168, R57, R56 ;  /* 0x0000003839a8723e */ /* 0x000fe200000000ff */
[----:B------:R-:W-:Y:S01]  /*2290*/  FADD.FTZ R11, R41, R12 ;  /* 0x0000000c290b7221 */ /* 0x000fe20000010000 */
[----:B------:R-:W-:Y:S01]  /*22a0*/  F2FP.F16.F32.PACK_AB R153, R27, R26 ;  /* 0x0000001a1b99723e */ /* 0x000fe200000000ff */
[----:B------:R-:W1:Y:S01]  /*22b0*/  MUFU.EX2 R34, R34 ;  /* 0x0000002200227308 */ /* 0x000e620000000800 */
[----:B---3--:R-:W-:Y:S01]  /*22c0*/  FADD.FTZ R10, R30, R9 ;  /* 0x000000091e0a7221 */ /* 0x008fe20000010000 */
[----:B------:R-:W-:-:S04]  /*22d0*/  FADD.FTZ R12, R44, R11 ;  /* 0x0000000b2c0c7221 */ /* 0x000fc80000010000 */
[----:B------:R-:W-:Y:S02]  /*22e0*/  FADD.FTZ R11, R45, R12 ;  /* 0x0000000c2d0b7221 */ /* 0x000fe40000010000 */
[----:B------:R-:W3:Y:S01]  /*22f0*/  MUFU.EX2 R35, R35 ;  /* 0x0000002300237308 */ /* 0x000ee20000000800 */
[C---:B----4-:R-:W-:Y:S01]  /*2300*/  FADD.FTZ R9, R31.reuse, R10 ;  /* 0x0000000a1f097221 */ /* 0x050fe20000010000 */
[----:B------:R-:W-:Y:S01]  /*2310*/  FADD.FTZ R12, R48, R11 ;  /* 0x0000000b300c7221 */ /* 0x000fe20000010000 */
[----:B------:R-:W-:-:S03]  /*2320*/  F2FP.F16.F32.PACK_AB R155, R31, R30 ;  /* 0x0000001e1f9b723e */ /* 0x000fc600000000ff */
[----:B------:R-:W-:Y:S02]  /*2330*/  FADD.FTZ R11, R49, R12 ;  /* 0x0000000c310b7221 */ /* 0x000fe40000010000 */
[----:B------:R-:W4:Y:S01]  /*2340*/  MUFU.EX2 R38, R38 ;  /* 0x0000002600267308 */ /* 0x000f220000000800 */
[----:B-1----:R-:W-:-:S07]  /*2350*/  FADD.FTZ R10, R34, R9 ;  /* 0x00000009220a7221 */ /* 0x002fce0000010000 */
[----:B------:R-:W1:Y:S01]  /*2360*/  MUFU.EX2 R39, R39 ;  /* 0x0000002700277308 */ /* 0x000e620000000800 */
[C---:B---3--:R-:W-:Y:S01]  /*2370*/  FADD.FTZ R9, R35.reuse, R10 ;  /* 0x0000000a23097221 */ /* 0x048fe20000010000 */
[----:B------:R-:W-:-:S06]  /*2380*/  F2FP.F16.F32.PACK_AB R157, R35, R34 ;  /* 0x00000022239d723e */ /* 0x000fcc00000000ff */
[----:B------:R-:W3:Y:S01]  /*2390*/  MUFU.EX2 R42, R42 ;  /* 0x0000002a002a7308 */ /* 0x000ee20000000800 */
[----:B----4-:R-:W-:-:S07]  /*23a0*/  FADD.FTZ R10, R38, R9 ;  /* 0x00000009260a7221 */ /* 0x010fce0000010000 */
[----:B------:R-:W4:Y:S01]  /*23b0*/  MUFU.EX2 R43, R43 ;  /* 0x0000002b002b7308 */ /* 0x000f220000000800 */
[C---:B-1----:R-:W-:Y:S01]  /*23c0*/  FADD.FTZ R9, R39.reuse, R10 ;  /* 0x0000000a27097221 */ /* 0x042fe20000010000 */
[----:B------:R-:W-:-:S06]  /*23d0*/  F2FP.F16.F32.PACK_AB R159, R39, R38 ;  /* 0x00000026279f723e */ /* 0x000fcc00000000ff */
[----:B------:R-:W1:Y:S01]  /*23e0*/  MUFU.EX2 R46, R46 ;  /* 0x0000002e002e7308 */ /* 0x000e620000000800 */
[----:B---3--:R-:W-:-:S07]  /*23f0*/  FADD.FTZ R10, R42, R9 ;  /* 0x000000092a0a7221 */ /* 0x008fce0000010000 */
[----:B------:R-:W3:Y:S01]  /*2400*/  MUFU.EX2 R47, R47 ;  /* 0x0000002f002f7308 */ /* 0x000ee20000000800 */
[C---:B----4-:R-:W-:Y:S01]  /*2410*/  FADD.FTZ R9, R43.reuse, R10 ;  /* 0x0000000a2b097221 */ /* 0x050fe20000010000 */
[----:B------:R-:W-:Y:S01]  /*2420*/  FADD.FTZ R10, R52, R11 ;  /* 0x0000000b340a7221 */ /* 0x000fe20000010000 */
[----:B------:R-:W-:-:S03]  /*2430*/  F2FP.F16.F32.PACK_AB R161, R43, R42 ;  /* 0x0000002a2ba1723e */ /* 0x000fc600000000ff */
[----:B------:R-:W-:Y:S02]  /*2440*/  FADD.FTZ R11, R53, R10 ;  /* 0x0000000a350b7221 */ /* 0x000fe40000010000 */
[----:B------:R-:W4:Y:S01]  /*2450*/  MUFU.EX2 R50, R50 ;  /* 0x0000003200327308 */ /* 0x000f220000000800 */
[----:B-1----:R-:W-:Y:S01]  /*2460*/  FADD.FTZ R6, R46, R9 ;  /* 0x000000092e067221 */ /* 0x002fe20000010000 */
[----:B------:R-:W-:-:S04]  /*2470*/  FADD.FTZ R10, R56, R11 ;  /* 0x0000000b380a7221 */ /* 0x000fc80000010000 */
[----:B------:R-:W-:Y:S02]  /*2480*/  FADD.FTZ R11, R57, R10 ;  /* 0x0000000a390b7221 */ /* 0x000fe40000010000 */
        /* <DEDUP_REMOVED lines=11> */
[----:B----4-:R-:W-:-:S07]  /*2540*/  FADD.FTZ R10, R60, R11 ;  /* 0x0000000b3c0a7221 */ /* 0x010fce0000010000 */
[----:B------:R-:W4:Y:S01]  /*2550*/  MUFU.EX2 R58, R58 ;  /* 0x0000003a003a7308 */ /* 0x000f220000000800 */
[C---:B-1----:R-:W-:Y:S01]  /*2560*/  FADD.FTZ R9, R55.reuse, R6 ;  /* 0x0000000637097221 */ /* 0x042fe20000010000 */
[----:B------:R-:W-:-:S06]  /*2570*/  F2FP.F16.F32.PACK_AB R167, R55, R54 ;  /* 0x0000003637a7723e */ /* 0x000fcc00000000ff */
[----:B------:R-:W1:Y:S01]  /*2580*/  MUFU.EX2 R64, R64 ;  /* 0x0000004000407308 */ /* 0x000e620000000800 */
[C---:B---3--:R-:W-:Y:S01]  /*2590*/  FADD.FTZ R11, R61.reuse, R10 ;  /* 0x0000000a3d0b7221 */ /* 0x048fe20000010000 */
[----:B------:R-:W-:-:S06]  /*25a0*/  F2FP.F16.F32.PACK_AB R170, R61, R60 ;  /* 0x0000003c3daa723e */ /* 0x000fcc00000000ff */
[----:B------:R-:W3:Y:S01]  /*25b0*/  MUFU.EX2 R59, R59 ;  /* 0x0000003b003b7308 */ /* 0x000ee20000000800 */
[----:B----4-:R-:W-:-:S07]  /*25c0*/  FADD.FTZ R6, R58, R9 ;  /* 0x000000093a067221 */ /* 0x010fce0000010000 */
[----:B------:R-:W4:Y:S01]  /*25d0*/  MUFU.EX2 R65, R65 ;  /* 0x0000004100417308 */ /* 0x000f220000000800 */
[----:B-1----:R-:W-:-:S07]  /*25e0*/  FADD.FTZ R10, R64, R11 ;  /* 0x0000000b400a7221 */ /* 0x002fce0000010000 */
[----:B------:R-:W1:Y:S01]  /*25f0*/  MUFU.EX2 R62, R62 ;  /* 0x0000003e003e7308 */ /* 0x000e620000000800 */
[C---:B---3--:R-:W-:Y:S01]  /*2600*/  FADD.FTZ R9, R59.reuse, R6 ;  /* 0x000000063b097221 */ /* 0x048fe20000010000 */
[----:B------:R-:W-:-:S06]  /*2610*/  F2FP.F16.F32.PACK_AB R169, R59, R58 ;  /* 0x0000003a3ba9723e */ /* 0x000fcc00000000ff */
[----:B------:R-:W3:Y:S01]  /*2620*/  MUFU.EX2 R68, R68 ;  /* 0x0000004400447308 */ /* 0x000ee20000000800 */
[C---:B----4-:R-:W-:Y:S01]  /*2630*/  FADD.FTZ R11, R65.reuse, R10 ;  /* 0x0000000a410b7221 */ /* 0x050fe20000010000 */
[----:B------:R-:W-:-:S06]  /*2640*/  F2FP.F16.F32.PACK_AB R172, R65, R64 ;  /* 0x0000004041ac723e */ /* 0x000fcc00000000ff */
[----:B------:R-:W4:Y:S01]  /*2650*/  MUFU.EX2 R63, R63 ;  /* 0x0000003f003f7308 */ /* 0x000f220000000800 */
[----:B-1----:R-:W-:-:S07]  /*2660*/  FADD.FTZ R6, R62, R9 ;  /* 0x000000093e067221 */ /* 0x002fce0000010000 */
[----:B------:R-:W1:Y:S01]  /*2670*/  MUFU.EX2 R66, R66 ;  /* 0x0000004200427308 */ /* 0x000e620000000800 */
[----:B---3--:R-:W-:Y:S01]  /*2680*/  FADD.FTZ R10, R68, R11 ;  /* 0x0000000b440a7221 */ /* 0x008fe20000010000 */
[----:B------:R-:W-:-:S06]  /*2690*/  F2FP.F16.F32.PACK_AB R174, R5, R68 ;  /* 0x0000004405ae723e */ /* 0x000fcc00000000ff */
[----:B------:R-:W3:Y:S01]  /*26a0*/  MUFU.EX2 R67, R67 ;  /* 0x0000004300437308 */ /* 0x000ee20000000800 */
[----:B----4-:R-:W-:Y:S01]  /*26b0*/  FADD.FTZ R9, R63, R6 ;  /* 0x000000063f097221 */ /* 0x010fe20000010000 */
[----:B------:R-:W-:Y:S01]  /*26c0*/  FADD.FTZ R6, R5, R10 ;  /* 0x0000000a05067221 */ /* 0x000fe20000010000 */
[----:B------:R-:W-:-:S05]  /*26d0*/  F2FP.F16.F32.PACK_AB R171, R63, R62 ;  /* 0x0000003e3fab723e */ /* 0x000fca00000000ff */
[----:B------:R-:W4:Y:S01]  /*26e0*/  MUFU.EX2 R70, R70 ;  /* 0x0000004600467308 */ /* 0x000f220000000800 */
[----:B-1----:R-:W-:-:S07]  /*26f0*/  FADD.FTZ R10, R66, R9 ;  /* 0x00000009420a7221 */ /* 0x002fce0000010000 */
[----:B------:R-:W1:Y:S01]  /*2700*/  MUFU.EX2 R71, R71 ;  /* 0x0000004700477308 */ /* 0x000e620000000800 */
[C---:B---3--:R-:W-:Y:S01]  /*2710*/  FADD.FTZ R5, R67.reuse, R10 ;  /* 0x0000000a43057221 */ /* 0x048fe20000010000 */
[----:B------:R-:W-:-:S03]  /*2720*/  F2FP.F16.F32.PACK_AB R173, R67, R66 ;  /* 0x0000004243ad723e */ /* 0x000fc600000000ff */
[----:B----4-:R-:W-:-:S04]  /*2730*/  FADD.FTZ R10, R70, R5 ;  /* 0x00000005460a7221 */ /* 0x010fc80000010000 */
[C---:B-1----:R-:W-:Y:S01]  /*2740*/  FADD.FTZ R5, R71.reuse, R10 ;  /* 0x0000000a47057221 */ /* 0x042fe20000010000 */
[----:B------:R-:W-:Y:S01]  /*2750*/  F2FP.F16.F32.PACK_AB R175, R71, R70 ;  /* 0x0000004647af723e */ /* 0x000fe200000000ff */
[----:B------:R-:W-:Y:S06]  /*2760*/  @!P0 BRA `(.L_x_9043) ;  /* 0x0000000000048947 */ /* 0x000fec0003800000 */
[----:B------:R-:W-:Y:S01]  /*2770*/  BPT.TRAP 0x1 ;  /* 0x000000040000795c */ /* 0x000fe20000300000 */
.L_x_9043:
[----:B------:R1:W3:Y:S01]  /*2780*/  SYNCS.PHASECHK.TRANS64.TRYWAIT P1, [UR22+0x22850], R8 ;  /* 0x02285008ff0075a7 */ /* 0x0002e20008020156 */
[----:B------:R-:W-:Y:S05]  /*2790*/  @!P0 BRA `(.L_x_9044) ;  /* 0x0000000000048947 */ /* 0x000fea0003800000 */
[----:B------:R-:W-:Y:S01]  /*27a0*/  BPT.TRAP 0x1 ;  /* 0x000000040000795c */ /* 0x000fe20000300000 */
.L_x_9044:
[----:B---3--:R-:W-:Y:S05]  /*27b0*/  @P1 BRA `(.L_x_9045) ;  /* 0x0000000000081947 */ /* 0x008fea0003800000 */
[----:B------:R-:W3:Y:S02]  /*27c0*/  SYNCS.PHASECHK.TRANS64.TRYWAIT P1, [UR22+0x22850], R8 ;  /* 0x02285008ff0075a7 */ /* 0x000ee40008020156 */
[----:B---3--:R-:W-:Y:S05]  /*27d0*/  @!P1 BRA `(.L_x_9046) ;  /* 0x0000008400c89947 */ /* 0x008fea0003800000 */
.L_x_9045:
[----:B------:R4:W-:Y:S01]  /*27e0*/  BAR.SYNC.DEFER_BLOCKING R7, 0x100 ;  /* 0x000400070000751d */ /* 0x0009e20000010000 */
[----:B------:R-:W-:-:S04]  /*27f0*/  UIADD3 UR41, UR41, 0x400, URZ ;  /* 0x0000040029297890 */ /* 0x000fc8000fffe03f */
[----:B------:R-:W-:Y:S01]  /*2800*/  USHF.R.U32.HI UR41, URZ, 0x4, UR41 ;  /* 0x000000043f297899 */ /* 0x000fe20008011629 */
[----:B------:R-:W-:-:S03]  /*2810*/  UMOV UR7, 0x40000040 ;  /* 0x4000004000077882 */ /* 0x000fc60000000000 */
[----:B------:R-:W-:-:S04]  /*2820*/  ULOP3.LUT UR21, UR41, 0x3fff, URZ, 0xc0, !UPT ;  /* 0x00003fff29157892 */ /* 0x000fc8000f8ec03f */
[----:B------:R-:W-:-:S04]  /*2830*/  ULOP3.LUT UR21, UR21, 0x3000000, URZ, 0xfc, !UPT ;  /* 0x0300000015157892 */ /* 0x000fc8000f8efc3f */
[----:B------:R-:W-:Y:S01]  /*2840*/  UIMAD UR11, UR37, 0xc00, UR21 ;  /* 0x00000c00250b78a4 */ /* 0x000fe2000f8e0215 */
[----:B------:R-:W-:-:S06]  /*2850*/  WARPGROUP.ARRIVE ;  /* 0x00000000000079c5 */ /* 0x000fcc0000000000 */
        /* <DEDUP_REMOVED lines=33> */
[----:B----4-:R-:W-:Y:S05]  /*2a70*/  @!P0 BRA `(.L_x_9047) ;  /* 0x0000000000048947 */ /* 0x010fea0003800000 */
[----:B------:R-:W-:Y:S01]  /*2a80*/  BPT.TRAP 0x1 ;  /* 0x000000040000795c */ /* 0x000fe20000300000 */
.L_x_9047:
[----:B------:R-:W4:Y:S01]  /*2a90*/  S2UR UR6, SR_CgaCtaId ;  /* 0x00000000000679c3 */ /* 0x000f220000008800 */
[----:B------:R-:W-:Y:S02]  /*2aa0*/  UISETP.GE.AND UP0, UPT, UR42, 0x61, UPT ;  /* 0x000000612a00788c */ /* 0x000fe4000bf06270 */
[----:B------:R-:W-:-:S04]  /*2ab0*/  UIADD3 UR22, UR22, 0x22860, URZ ;  /* 0x0002286016167890 */ /* 0x000fc8000fffe03f */
[----:B------:R-:W-:Y:S01]  /*2ac0*/  PLOP3.LUT P1, PT, PT, PT, UP0, 0x80, 0x0 ;  /* 0x000000000000781c */ /* 0x000fe20003f2f008 */
[----:B----4-:R-:W-:-:S09]  /*2ad0*/  UPRMT UR22, UR6, 0x654, UR22 ;  /* 0x0000065406167896 */ /* 0x010fd20008000016 */
[----:B------:R-:W-:Y:S01]  /*2ae0*/  SYNCS.ARRIVE.TRANS64.RED.A1T0 RZ, [UR22], RZ ;  /* 0x000000ffffff79a7 */ /* 0x000fe20008100416 */
[----:B------:R-:W-:Y:S02]  /*2af0*/  UMOV UR22, 0x400 ;  /* 0x0000040000167882 */ /* 0x000fe40000000000 */
[----:B------:R-:W-:Y:S01]  /*2b00*/  ULEA UR22, UR6, UR22, 0x18 ;  /* 0x0000001606167291 */ /* 0x000fe2000f8ec03f */
[----:B------:R-:W-:Y:S11]  /*2b10*/  @!P1 BRA `(.L_x_9048) ;  /* 0x0000001c006c9947 */ /* 0x000ff60003800000 */
[----:B------:R-:W-:Y:S01]  /*2b20*/  IMAD.MOV.U32 R203, RZ, RZ, R4 ;  /* 0x000000ffffcb7224 */ /* 0x000fe200078e0004 */
[----:B------:R-:W-:Y:S01]  /*2b30*/  UIADD3 UR44, UR44, -0x2, URZ ;  /* 0xfffffffe2c2c7890 */ /* 0x000fe2000fffe03f */
[----:B------:R-:W-:Y:S01]  /*2b40*/  IMAD.MOV.U32 R7, RZ, RZ, R3 ;  /* 0x000000ffff077224 */ /* 0x000fe200078e0003 */
[----:B------:R-:W-:-:S10]  /*2b50*/  ULDC UR23, c[0x0][0x988] ;  /* 0x0002620000177ab9 */ /* 0x000fd40000000800 */
.L_x_9059:
[----:B------:R-:W-:Y:S01]  /*2b60*/  UIADD3 UR37, UR37, 0x1, URZ ;  /* 0x0000000125257890 */ /* 0x000fe2000fffe03f */
[----:B--2---:R-:W-:Y:S01]  /*2b70*/  IMAD.U32 R0, RZ, RZ, UR44 ;  /* 0x0000002cff007e24 */ /* 0x004fe2000f8e00ff */
[----:B------:R-:W-:Y:S02]  /*2b80*/  UIADD3 UR44, UR44, -0x1, URZ ;  /* 0xffffffff2c2c7890 */ /* 0x000fe4000fffe03f */
[----:B------:R-:W-:Y:S02]  /*2b90*/  UISETP.NE.AND UP0, UPT, UR37, 0x2, UPT ;  /* 0x000000022500788c */ /* 0x000fe4000bf05270 */
[----:B------:R-:W-:Y:S02]  /*2ba0*/  ISETP.GT.AND P1, PT, R0, RZ, PT ;  /* 0x000000ff0000720c */ /* 0x000fe40003f24270 */
[----:B------:R-:W-:Y:S02]  /*2bb0*/  USEL UR6, URZ, 0x1, UP0 ;  /* 0x000000013f067887 */ /* 0x000fe40008000000 */
[----:B------:R-:W-:-:S02]  /*2bc0*/  USEL UR37, UR37, URZ, UP0 ;  /* 0x0000003f25257287 */ /* 0x000fc40008000000 */
[----:B------:R-:W-:Y:S01]  /*2bd0*/  ULOP3.LUT UR36, UR36, UR6, URZ, 0x3c, !UPT ;  /* 0x0000000624247292 */ /* 0x000fe2000f8e3c3f */
[----:B0-----:R-:W-:Y:S11]  /*2be0*/  @!P0 BRA `(.L_x_9049) ;  /* 0x0000000000048947 */ /* 0x001ff60003800000 */
[----:B------:R-:W-:Y:S01]  /*2bf0*/  BPT.TRAP 0x1 ;  /* 0x000000040000795c */ /* 0x000fe20000300000 */
.L_x_9049:
[----:B------:R-:W2:Y:S01]  /*2c00*/  S2UR UR24, SR_CgaCtaId ;  /* 0x00000000001879c3 */ /* 0x000ea20000008800 */
[----:B------:R-:W-:Y:S01]  /*2c10*/  MOV R0, UR36 ;  /* 0x0000002400007c02 */ /* 0x000fe20008000f00 */
[----:B------:R-:W-:-:S03]  /*2c20*/  UMOV UR22, 0x400 ;  /* 0x0000040000167882 */ /* 0x000fc60000000000 */
[----:B------:R-:W-:-:S04]  /*2c30*/  SHF.L.U32 R0, R0, 0x1f, RZ ;  /* 0x0000001f00007819 */ /* 0x000fc800000006ff */
[----:B------:R-:W-:-:S13]  /*2c40*/  R2UR UR26, R0 ;  /* 0x00000000001a72ca */ /* 0x000fda00000e0000 */
[----:B------:R-:W-:Y:S01]  /*2c50*/  IMAD.U32 R0, RZ, RZ, UR26 ;  /* 0x0000001aff007e24 */ /* 0x000fe2000f8e00ff */
[----:B--2---:R-:W-:-:S04]  /*2c60*/  ULEA UR22, UR24, UR22, 0x18 ;  /* 0x0000001618167291 */ /* 0x004fc8000f8ec03f */
[----:B------:R-:W-:-:S09]  /*2c70*/  ULEA UR25, UR37, UR22, 0x3 ;  /* 0x0000001625197291 */ /* 0x000fd2000f8e183f */
[----:B------:R2:W4:Y:S01]  /*2c80*/  SYNCS.PHASECHK.TRANS64.TRYWAIT P2, [UR25+0x22830], R0 ;  /* 0x02283000ff0075a7 */ /* 0x0005220008040159 */
[----:B------:R-:W-:Y:S05]  /*2c90*/  @!P0 BRA `(.L_x_9050) ;  /* 0x0000000000048947 */ /* 0x000fea0003800000 */
[----:B------:R-:W-:Y:S01]  /*2ca0*/  BPT.TRAP 0x1 ;  /* 0x000000040000795c */ /* 0x000fe20000300000 */
.L_x_9050:
[----:B----4-:R-:W-:Y:S05]  /*2cb0*/  @P2 BRA `(.L_x_9051) ;  /* 0x00000000000c2947 */ /* 0x010fea0003800000 */
[----:B--2---:R-:W-:-:S04]  /*2cc0*/  IMAD.U32 R0, RZ, RZ, UR26 ;  /* 0x0000001aff007e24 */ /* 0x004fc8000f8e00ff */
[----:B------:R-:W2:Y:S02]  /*2cd0*/  SYNCS.PHASECHK.TRANS64.TRYWAIT P2, [UR25+0x22830], R0 ;  /* 0x02283000ff0075a7 */ /* 0x000ea40008040159 */
[----:B--2---:R-:W-:Y:S05]  /*2ce0*/  @!P2 BRA `(.L_x_9052) ;  /* 0x00000080009ca947 */ /* 0x004fea0003800000 */
.L_x_9051:
[----:B------:R-:W-:Y:S01]  /*2cf0*/  UIMAD UR6, UR37, 0x300, UR20 ;  /* 0x00000300250678a4 */ /* 0x000fe2000f8e0214 */
[----:B------:R-:W-:Y:S01]  /*2d00*/  WARPGROUP.ARRIVE ;  /* 0x00000000000079c5 */ /* 0x000fe20000000000 */
[----:B------:R-:W-:Y:S01]  /*2d10*/  UMOV UR7, 0x40000040 ;  /* 0x4000004000077882 */ /* 0x000fe20000000000 */
[----:B------:R-:W-:Y:S01]  /*2d20*/  UMOV UR11, 0x40000040 ;  /* 0x40000040000b7882 */ /* 0x000fe20000000000 */
[----:B------:R-:W-:-:S03]  /*2d30*/  UIADD3 UR10, UR6, 0x2, URZ ;  /* 0x00000002060a7890 */ /* 0x000fc6000fffe03f */
[----:B------:R-:W4:Y:S01]  /*2d40*/  S2R R204, SR_TID.X ;  /* 0x0000000000cc7919 */ /* 0x000f220000002100 */
[----:B------:R-:W-:Y:S01]  /*2d50*/  UIADD3 UR14, UR6, 0x4, URZ ;  /* 0x00000004060e7890 */ /* 0x000fe2000fffe03f */
[----:B------:R-:W-:Y:S01]  /*2d60*/  UMOV UR15, 0x40000040 ;  /* 0x40000040000f7882 */ /* 0x000fe20000000000 */
[----:B------:R-:W-:Y:S01]  /*2d70*/  HGMMA.64x96x16.F32 R152, gdesc[UR4], RZ, !UPT, gsb0 ;  /* 0x01600000049879f0 */ /* 0x000fe2000c0008ff */
[----:B------:R-:W-:Y:S01]  /*2d80*/  UIADD3 UR18, UR6, 0x6, URZ ;  /* 0x0000000606127890 */ /* 0x000fe2000fffe03f */
[----:B------:R-:W-:Y:S01]  /*2d90*/  UMOV UR19, 0x40000040 ;  /* 0x4000004000137882 */ /* 0x000fe20000000000 */
[----:B----4-:R-:W-:-:S04]  /*2da0*/  SHF.R.U32.HI R204, RZ, 0x7, R204 ;  /* 0x00000007ffcc7819 */ /* 0x010fc800000116cc */
[----:B--2---:R-:W-:Y:S01]  /*2db0*/  IADD3 R0, -R204, 0xb, RZ ;  /* 0x0000000bcc007810 */ /* 0x004fe20007ffe1ff */
        /* <DEDUP_REMOVED lines=13> */
.L_x_9053:
[----:B------:R-:W-:Y:S01]  /*2e90*/  FMNMX.FTZ R4, R152, R7, !PT ;  /* 0x0000000798047209 */ /* 0x000fe20007810000 */
        /* <DEDUP_REMOVED lines=26> */
[----:B01-3--:R-:W-:-:S05]  /*3040*/  FMNMX.FTZ R8, R197, R4, !PT ;  /* 0x00000004c5087209 */ /* 0x00bfca0007810000 */
[----:B------:R-:W0:Y:S02]  /*3050*/  SHFL.BFLY PT, R3, R8, 0x2, 0x1f ;  /* 0x0c401f0008037f89 */ /* 0x000e2400000e0000 */
[----:B0-----:R-:W-:-:S05]  /*3060*/  FMNMX.FTZ R10, R8, R3, !PT ;  /* 0x00000003080a7209 */ /* 0x001fca0007810000 */
[----:B------:R-:W0:Y:S02]  /*3070*/  SHFL.BFLY PT, R3, R10, 0x1, 0x1f ;  /* 0x0c201f000a037f89 */ /* 0x000e2400000e0000 */
[----:B0-----:R-:W-:-:S05]  /*3080*/  FMNMX.FTZ R3, R10, R3, !PT ;  /* 0x000000030a037209 */ /* 0x001fca0007810000 */
[C---:B------:R-:W-:Y:S01]  /*3090*/  FADD.FTZ R4, -R3.reuse, R7 ;  /* 0x0000000703047221 */ /* 0x040fe20000010100 */
[----:B------:R-:W-:-:S03]  /*30a0*/  FMUL.FTZ R22, R3, UR10 ;  /* 0x0000000a03167c20 */ /* 0x000fc60008410000 */
[----:B------:R-:W-:Y:S01]  /*30b0*/  FMUL.FTZ R7, R4, UR10 ;  /* 0x0000000a04077c20 */ /* 0x000fe20008410000 */
        /* <DEDUP_REMOVED lines=31> */
[----:B------:R-:W0:Y:S01]  /*32b0*/  MUFU.EX2 R7, R7 ;  /* 0x0000000700077308 */ /* 0x000e220000000800 */
[----:B------:R-:W-:-:S04]  /*32c0*/  FMNMX.FTZ R4, R170, R9, !PT ;  /* 0x00000009aa047209 */ /* 0x000fc80007810000 */
[----:B------:R-:W-:-:S03]  /*32d0*/  FMNMX.FTZ R9, R171, R4, !PT ;  /* 0x00000004ab097209 */ /* 0x000fc60007810000 */
[----:B------:R-:W1:Y:S01]  /*32e0*/  MUFU.EX2 R152, R152 ;  /* 0x0000009800987308 */ /* 0x000e620000000800 */
[----:B------:R-:W-:-:S04]  /*32f0*/  FMNMX.FTZ R4, R174, R9, !PT ;  /* 0x00000009ae047209 */ /* 0x000fc80007810000 */
[----:B------:R-:W-:-:S03]  /*3300*/  FMNMX.FTZ R9, R175, R4, !PT ;  /* 0x00000004af097209 */ /* 0x000fc60007810000 */
[----:B------:R-:W3:Y:S01]  /*3310*/  MUFU.EX2 R153, R153 ;  /* 0x0000009900997308 */ /* 0x000ee20000000800 */
[----:B------:R-:W-:Y:S01]  /*3320*/  FMNMX.FTZ R4, R178, R9, !PT ;  /* 0x00000009b2047209 */ /* 0x000fe20007810000 */
[-C--:B0-----:R-:W-:Y:S01]  /*3330*/  FMUL.FTZ R24, R24, R7.reuse ;  /* 0x0000000718187220 */ /* 0x081fe20000410000 */
[-C--:B------:R-:W-:Y:S01]  /*3340*/  FMUL.FTZ R25, R25, R7.reuse ;  /* 0x0000000719197220 */ /* 0x080fe20000410000 */
[-C--:B------:R-:W-:Y:S01]  /*3350*/  FMUL.FTZ R28, R28, R7.reuse ;  /* 0x000000071c1c7220 */ /* 0x080fe20000410000 */
[----:B------:R-:W-:Y:S01]  /*3360*/  FMNMX.FTZ R9, R179, R4, !PT ;  /* 0x00000004b3097209 */ /* 0x000fe20007810000 */
[-C--:B------:R-:W-:Y:S01]  /*3370*/  FMUL.FTZ R29, R29, R7.reuse ;  /* 0x000000071d1d7220 */ /* 0x080fe20000410000 */
[----:B------:R-:W-:Y:S01]  /*3380*/  FMUL.FTZ R32, R32, R7 ;  /* 0x0000000720207220 */ /* 0x000fe20000410000 */
[----:B------:R-:W-:Y:S01]  /*3390*/  MUFU.EX2 R201, R201 ;  /* 0x000000c900c97308 */ /* 0x000fe20000000800 */
[----:B------:R-:W-:Y:S01]  /*33a0*/  FMNMX.FTZ R4, R182, R9, !PT ;  /* 0x00000009b6047209 */ /* 0x000fe20007810000 */
[----:B-1----:R-:W-:Y:S01]  /*33b0*/  FFMA.FTZ R6, R7, R6, R152 ;  /* 0x0000000607067223 */ /* 0x002fe20000010098 */
[-C--:B------:R-:W-:Y:S01]  /*33c0*/  FMUL.FTZ R33, R33, R7.reuse ;  /* 0x0000000721217220 */ /* 0x080fe20000410000 */
[-C--:B------:R-:W-:Y:S01]  /*33d0*/  FMUL.FTZ R36, R36, R7.reuse ;  /* 0x0000000724247220 */ /* 0x080fe20000410000 */
[----:B------:R-:W-:Y:S01]  /*33e0*/  FMNMX.FTZ R9, R183, R4, !PT ;  /* 0x00000004b7097209 */ /* 0x000fe20007810000 */
[-C--:B------:R-:W-:Y:S01]  /*33f0*/  FMUL.FTZ R37, R37, R7.reuse ;  /* 0x0000000725257220 */ /* 0x080fe20000410000 */
[----:B------:R-:W-:Y:S01]  /*3400*/  FMUL.FTZ R40, R40, R7 ;  /* 0x0000000728287220 */ /* 0x000fe20000410000 */
[----:B------:R-:W-:Y:S01]  /*3410*/  MUFU.EX2 R202, R202 ;  /* 0x000000ca00ca7308 */ /* 0x000fe20000000800 */
[----:B------:R-:W-:Y:S01]  /*3420*/  FMNMX.FTZ R4, R186, R9, !PT ;  /* 0x00000009ba047209 */ /* 0x000fe20007810000 */
[C---:B---3--:R-:W-:Y:S01]  /*3430*/  FADD.FTZ R6, R153.reuse, R6 ;  /* 0x0000000699067221 */ /* 0x048fe20000010000 */
[----:B------:R-:W-:Y:S01]  /*3440*/  F2FP.F16.F32.PACK_AB R152, R153, R152 ;  /* 0x000000989998723e */ /* 0x000fe200000000ff */
[-C--:B------:R-:W-:Y:S01]  /*3450*/  FMUL.FTZ R41, R41, R7.reuse ;  /* 0x0000000729297220 */ /* 0x080fe20000410000 */
[----:B------:R-:W-:Y:S01]  /*3460*/  FMNMX.FTZ R9, R187, R4, !PT ;  /* 0x00000004bb097209 */ /* 0x000fe20007810000 */
[-C--:B------:R-:W-:Y:S01]  /*3470*/  FMUL.FTZ R44, R44, R7.reuse ;  /* 0x000000072c2c7220 */ /* 0x080fe20000410000 */
[----:B------:R-:W-:Y:S01]  /*3480*/  FMUL.FTZ R45, R45, R7 ;  /* 0x000000072d2d7220 */ /* 0x000fe20000410000 */
[----:B------:R-:W-:Y:S01]  /*3490*/  MUFU.EX2 R156, R156 ;  /* 0x0000009c009c7308 */ /* 0x000fe20000000800 */
[----:B------:R-:W-:Y:S01]  /*34a0*/  FMNMX.FTZ R4, R190, R9, !PT ;  /* 0x00000009be047209 */ /* 0x000fe20007810000 */
[-C--:B------:R-:W-:Y:S01]  /*34b0*/  FMUL.FTZ R48, R48, R7.reuse ;  /* 0x0000000730307220 */ /* 0x080fe20000410000 */
[-C--:B------:R-:W-:Y:S01]  /*34c0*/  FMUL.FTZ R49, R49, R7.reuse ;  /* 0x0000000731317220 */ /* 0x080fe20000410000 */
        /* <DEDUP_REMOVED lines=19> */
[-C--:B------:R-:W-:Y:S01]  /*3600*/  FMUL.FTZ R76, R76, R7.reuse ;  /* 0x000000074c4c7220 */ /* 0x080fe20000410000 */
[----:B------:R-:W-:Y:S01]  /*3610*/  MUFU.EX2 R161, R161 ;  /* 0x000000a100a17308 */ /* 0x000fe20000000800 */
[-C--:B------:R-:W-:Y:S01]  /*3620*/  FMUL.FTZ R77, R77, R7.reuse ;  /* 0x000000074d4d7220 */ /* 0x080fe20000410000 */
[----:B------:R-:W0:Y:S01]  /*3630*/  SHFL.BFLY PT, R9, R4, 0x2, 0x1f ;  /* 0x0c401f0004097f89 */ /* 0x000e2200000e0000 */
        /* <DEDUP_REMOVED lines=22> */
[----:B------:R-:W-:Y:S01]  /*37a0*/  FMUL.FTZ R117, R117, R7 ;  /* 0x0000000775757220 */ /* 0x000fe20000410000 */
[----:B0-----:R-:W-:Y:S01]  /*37b0*/  FMNMX.FTZ R8, R4, R9, !PT ;  /* 0x0000000904087209 */ /* 0x001fe20007810000 */
[----:B------:R-:W-:Y:S01]  /*37c0*/  FFMA.FTZ R9, R188, UR10, -R22 ;  /* 0x0000000abc097c23 */ /* 0x000fe20008010816 */
        /* <DEDUP_REMOVED lines=18> */
[----:B------:R-:W-:-:S02]  /*38f0*/  FMUL.FTZ R149, R149, R7 ;  /* 0x0000000795957220 */ /* 0x000fc40000410000 */
[----:B------:R-:W-:Y:S01]  /*3900*/  MUFU.EX2 R165, R165 ;  /* 0x000000a500a57308 */ /* 0x000fe20000000800 */
[----:B0-----:R-:W-:-:S07]  /*3910*/  FMNMX.FTZ R4, R8, R157, !PT ;  /* 0x0000009d08047209 */ /* 0x001fce0007810000 */
[----:B------:R-:W-:Y:S01]  /*3920*/  MUFU.EX2 R10, R10 ;  /* 0x0000000a000a7308 */ /* 0x000fe20000000800 */
[C---:B------:R-:W-:Y:S01]  /*3930*/  FADD.FTZ R22, -R4.reuse, R203 ;  /* 0x000000cb04167221 */ /* 0x040fe20000010100 */
[----:B------:R-:W-:-:S03]  /*3940*/  FMUL.FTZ R169, R4, UR10 ;  /* 0x0000000a04a97c20 */ /* 0x000fc60008410000 */
[----:B------:R-:W-:Y:S01]  /*3950*/  FMUL.FTZ R22, R22, UR10 ;  /* 0x0000000a16167c20 */ /* 0x000fe20008410000 */
        /* <DEDUP_REMOVED lines=8> */
[--C-:B------:R-:W-:Y:S01]  /*39e0*/  FFMA.FTZ R167, R171, UR10, -R169.reuse ;  /* 0x0000000aaba77c23 */ /* 0x100fe200080108a9 */
[--C-:B------:R-:W-:Y:S01]  /*39f0*/  FFMA.FTZ R171, R175, UR10, -R169.reuse ;  /* 0x0000000aafab7c23 */ /* 0x100fe200080108a9 */
[--C-:B------:R-:W-:Y:S01]  /*3a00*/  FFMA.FTZ R175, R179, UR10, -R169.reuse ;  /* 0x0000000ab3af7c23 */ /* 0x100fe200080108a9 */
[--C-:B------:R-:W-:Y:S01]  /*3a10*/  FFMA.FTZ R162, R166, UR10, -R169.reuse ;  /* 0x0000000aa6a27c23 */ /* 0x100fe200080108a9 */
[--C-:B------:R-:W-:Y:S01]  /*3a20*/  FFMA.FTZ R166, R170, UR10, -R169.reuse ;  /* 0x0000000aaaa67c23 */ /* 0x100fe200080108a9 */
[----:B------:R-:W1:Y:S01]  /*3a30*/  MUFU.EX2 R157, R157 ;  /* 0x0000009d009d7308 */ /* 0x000e620000000800 */
        /* <DEDUP_REMOVED lines=9> */
[----:B------:R-:W-:Y:S01]  /*3ad0*/  FFMA.FTZ R199, R199, UR10, -R169 ;  /* 0x0000000ac7c77c23 */ /* 0x000fe200080108a9 */
[-C--:B0-----:R-:W-:Y:S01]  /*3ae0*/  FMUL.FTZ R26, R26, R22.reuse ;  /* 0x000000161a1a7220 */ /* 0x081fe20000410000 */
[-C--:B------:R-:W-:Y:S01]  /*3af0*/  FMUL.FTZ R27, R27, R22.reuse ;  /* 0x000000161b1b7220 */ /* 0x080fe20000410000 */
[-C--:B------:R-:W-:Y:S01]  /*3b00*/  FMUL.FTZ R30, R30, R22.reuse ;  /* 0x000000161e1e7220 */ /* 0x080fe20000410000 */
[-C--:B------:R-:W-:Y:S01]  /*3b10*/  FMUL.FTZ R31, R31, R22.reuse ;  /* 0x000000161f1f7220 */ /* 0x080fe20000410000 */
[-C--:B------:R-:W-:Y:S01]  /*3b20*/  FMUL.FTZ R34, R34, R22.reuse ;  /* 0x0000001622227220 */ /* 0x080fe20000410000 */
[----:B------:R-:W0:Y:S01]  /*3b30*/  MUFU.EX2 R155, R155 ;  /* 0x0000009b009b7308 */ /* 0x000e220000000800 */
[----:B-1----:R-:W-:Y:S01]  /*3b40*/  FFMA.FTZ R179, R22, R5, R157 ;  /* 0x0000000516b37223 */ /* 0x002fe2000001009d */
        /* <DEDUP_REMOVED lines=8> */
[----:B------:R-:W-:Y:S01]  /*3bd0*/  FADD.FTZ R179, R201, R6 ;  /* 0x00000006c9b37221 */ /* 0x000fe20000010000 */
[----:B------:R-:W-:Y:S01]  /*3be0*/  FFMA.FTZ R6, R183, UR10, -R169 ;  /* 0x0000000ab7067c23 */ /* 0x000fe200080108a9 */
[----:B------:R-:W-:Y:S01]  /*3bf0*/  F2FP.F16.F32.PACK_AB R153, R176, R157 ;  /* 0x0000009db099723e */ /* 0x000fe200000000ff */
[-C--:B------:R-:W-:Y:S01]  /*3c00*/  FMUL.FTZ R47, R47, R22.reuse ;  /* 0x000000162f2f7220 */ /* 0x080fe20000410000 */
[----:B------:R-:W-:Y:S01]  /*3c10*/  FADD.FTZ R179, R202, R179 ;  /* 0x000000b3cab37221 */ /* 0x000fe20000010000 */
[----:B------:R-:W-:Y:S01]  /*3c20*/  FMUL.FTZ R50, R50, R22 ;  /* 0x0000001632327220 */ /* 0x000fe20000410000 */
[----:B------:R-:W-:Y:S01]  /*3c30*/  MUFU.EX2 R158, R158 ;  /* 0x0000009e009e7308 */ /* 0x000fe20000000800 */
[----:B0-----:R-:W-:Y:S01]  /*3c40*/  FADD.FTZ R181, R155, R154 ;  /* 0x0000009a9bb57221 */ /* 0x001fe20000010000 */
[----:B------:R-:W-:Y:S01]  /*3c50*/  FADD.FTZ R154, R156, R179 ;  /* 0x000000b39c9a7221 */ /* 0x000fe20000010000 */
[----:B------:R-:W-:Y:S01]  /*3c60*/  FFMA.FTZ R179, R187, UR10, -R169 ;  /* 0x0000000abbb37c23 */ /* 0x000fe200080108a9 */
[----:B------:R-:W-:Y:S01]  /*3c70*/  F2FP.F16.F32.PACK_AB R156, R13, R156 ;  /* 0x0000009c0d9c723e */ /* 0x000fe200000000ff */
[-C--:B------:R-:W-:Y:S01]  /*3c80*/  FMUL.FTZ R51, R51, R22.reuse ;  /* 0x0000001633337220 */ /* 0x080fe20000410000 */
[----:B------:R-:W-:Y:S01]  /*3c90*/  FADD.FTZ R183, R13, R154 ;  /* 0x0000009a0db77221 */ /* 0x000fe20000010000 */
[-C--:B------:R-:W-:Y:S01]  /*3ca0*/  FMUL.FTZ R54, R54, R22.reuse ;  /* 0x0000001636367220 */ /* 0x080fe20000410000 */
[----:B------:R-:W0:Y:S01]  /*3cb0*/  MUFU.EX2 R159, R159 ;  /* 0x0000009f009f7308 */ /* 0x000e220000000800 */
[----:B-1----:R-:W-:Y:S01]  /*3cc0*/  FADD.FTZ R181, R180, R181 ;  /* 0x000000b5b4b57221 */ /* 0x002fe20000010000 */
[----:B------:R-:W-:Y:S01]  /*3cd0*/  FADD.FTZ R154, R12, R183 ;  /* 0x000000b70c9a7221 */ /* 0x000fe20000010000 */
[----:B------:R-:W-:Y:S01]  /*3ce0*/  F2FP.F16.F32.PACK_AB R155, R180, R155 ;  /* 0x0000009bb49b723e */ /* 0x000fe200000000ff */
[-C--:B------:R-:W-:Y:S01]  /*3cf0*/  FMUL.FTZ R55, R55, R22.reuse ;  /* 0x0000001637377220 */ /* 0x080fe20000410000 */
[-C--:B------:R-:W-:Y:S01]  /*3d00*/  FMUL.FTZ R58, R58, R22.reuse ;  /* 0x000000163a3a7220 */ /* 0x080fe20000410000 */
[----:B------:R-:W-:Y:S01]  /*3d10*/  FADD.FTZ R183, R161, R154 ;  /* 0x0000009aa1b77221 */ /* 0x000fe20000010000 */
[-C--:B------:R-:W-:Y:S01]  /*3d20*/  FMUL.FTZ R59, R59, R22.reuse ;  /* 0x000000163b3b7220 */ /* 0x080fe20000410000 */
[----:B------:R-:W-:Y:S01]  /*3d30*/  MUFU.EX2 R162, R162 ;  /* 0x000000a200a27308 */ /* 0x000fe20000000800 */
[----:B------:R-:W-:Y:S01]  /*3d40*/  FMUL.FTZ R62, R62, R22 ;  /* 0x000000163e3e7220 */ /* 0x000fe20000410000 */
[----:B------:R-:W-:Y:S01]  /*3d50*/  FADD.FTZ R154, R160, R183 ;  /* 0x000000b7a09a7221 */ /* 0x000fe20000010000 */
[----:B------:R-:W-:Y:S01]  /*3d60*/  F2FP.F16.F32.PACK_AB R160, R15, R160 ;  /* 0x000000a00fa0723e */ /* 0x000fe200000000ff */
[-C--:B------:R-:W-:Y:S01]  /*3d70*/  FMUL.FTZ R63, R63, R22.reuse ;  /* 0x000000163f3f7220 */ /* 0x080fe20000410000 */
[----:B------:R-:W-:Y:S01]  /*3d80*/  FMUL.FTZ R66, R66, R22 ;  /* 0x0000001642427220 */ /* 0x000fe20000410000 */
[----:B------:R-:W-:Y:S01]  /*3d90*/  FADD.FTZ R184, R15, R154 ;  /* 0x0000009a0fb87221 */ /* 0x000fe20000010000 */
[----:B------:R-:W-:Y:S01]  /*3da0*/  F2FP.F16.F32.PACK_AB R154, R202, R201 ;  /* 0x000000c9ca9a723e */ /* 0x000fe200000000ff */
[----:B------:R-:W1:Y:S01]  /*3db0*/  MUFU.EX2 R163, R163 ;  /* 0x000000a300a37308 */ /* 0x000e620000000800 */
[----:B0-----:R-:W-:Y:S01]  /*3dc0*/  F2FP.F16.F32.PACK_AB R157, R159, R158 ;  /* 0x0000009e9f9d723e */ /* 0x001fe200000000ff */
[----:B------:R-:W-:Y:S01]  /*3dd0*/  FADD.FTZ R183, R11, R184 ;  /* 0x000000b80bb77221 */ /* 0x000fe20000010000 */
[-C--:B------:R-:W-:Y:S01]  /*3de0*/  FMUL.FTZ R67, R67, R22.reuse ;  /* 0x0000001643437220 */ /* 0x080fe20000410000 */
[-C--:B------:R-:W-:Y:S01]  /*3df0*/  FMUL.FTZ R70, R70, R22.reuse ;  /* 0x0000001646467220 */ /* 0x080fe20000410000 */
[-C--:B------:R-:W-:Y:S01]  /*3e00*/  FMUL.FTZ R71, R71, R22.reuse ;  /* 0x0000001647477220 */ /* 0x080fe20000410000 */
[----:B------:R-:W-:Y:S01]  /*3e10*/  FADD.FTZ R183, R14, R183 ;  /* 0x000000b70eb77221 */ /* 0x000fe20000010000 */
[-C--:B------:R-:W-:Y:S01]  /*3e20*/  FMUL.FTZ R74, R74, R22.reuse ;  /* 0x000000164a4a7220 */ /* 0x080fe20000410000 */
[----:B------:R-:W0:Y:S01]  /*3e30*/  MUFU.EX2 R166, R166 ;  /* 0x000000a600a67308 */ /* 0x000e220000000800 */
[----:B------:R-:W-:Y:S01]  /*3e40*/  FMUL.FTZ R75, R75, R22 ;  /* 0x000000164b4b7220 */ /* 0x000fe20000410000 */
[----:B------:R-:W-:Y:S01]  /*3e50*/  FADD.FTZ R180, R164, R183 ;  /* 0x000000b7a4b47221 */ /* 0x000fe20000010000 */
[----:B------:R-:W-:Y:S01]  /*3e60*/  F2FP.F16.F32.PACK_AB R164, R165, R164 ;  /* 0x000000a4a5a4723e */ /* 0x000fe200000000ff */
[-C--:B------:R-:W-:Y:S01]  /*3e70*/  FMUL.FTZ R78, R78, R22.reuse ;  /* 0x000000164e4e7220 */ /* 0x080fe20000410000 */
[-C--:B------:R-:W-:Y:S01]  /*3e80*/  FMUL.FTZ R79, R79, R22.reuse ;  /* 0x000000164f4f7220 */ /* 0x080fe20000410000 */
[----:B------:R-:W-:Y:S01]  /*3e90*/  FADD.FTZ R13, R165, R180 ;  /* 0x000000b4a50d7221 */ /* 0x000fe20000010000 */
        /* <DEDUP_REMOVED lines=10> */
[----:B---3--:R-:W-:Y:S01]  /*3f40*/  FADD.FTZ R182, R158, R181 ;  /* 0x000000b59eb67221 */ /* 0x008fe20000010000 */
[----:B------:R-:W-:Y:S01]  /*3f50*/  FFMA.FTZ R181, R190, UR10, -R169 ;  /* 0x0000000abeb57c23 */ /* 0x000fe200080108a9 */
[----:B------:R-:W-:Y:S01]  /*3f60*/  F2FP.F16.F32.PACK_AB R158, R161, R12 ;  /* 0x0000000ca19e723e */ /* 0x000fe200000000ff */
[----:B------:R-:W-:Y:S01]  /*3f70*/  FADD.FTZ R12, R10, R13 ;  /* 0x0000000d0a0c7221 */ /* 0x000fe20000010000 */
[----:B------:R-:W-:Y:S01]  /*3f80*/  FADD.FTZ R185, R159, R182 ;  /* 0x000000b69fb97221 */ /* 0x000fe20000010000 */
[----:B-1----:R-:W-:Y:S01]  /*3f90*/  F2FP.F16.F32.PACK_AB R159, R163, R162 ;  /* 0x000000a2a39f723e */ /* 0x002fe200000000ff */
[-C--:B------:R-:W-:Y:S01]  /*3fa0*/  FMUL.FTZ R98, R98, R22.reuse ;  /* 0x0000001662627220 */ /* 0x080fe20000410000 */
[----:B------:R-:W1:Y:S01]  /*3fb0*/  MUFU.EX2 R170, R170 ;  /* 0x000000aa00aa7308 */ /* 0x000e620000000800 */
[----:B------:R-:W-:Y:S01]  /*3fc0*/  FADD.FTZ R182, R162, R185 ;  /* 0x000000b9a2b67221 */ /* 0x000fe20000010000 */
[----:B------:R-:W-:Y:S01]  /*3fd0*/  F2FP.F16.F32.PACK_AB R162, R14, R11 ;  /* 0x0000000b0ea2723e */ /* 0x000fe200000000ff */
[-C--:B------:R-:W-:Y:S01]  /*3fe0*/  FMUL.FTZ R99, R99, R22.reuse ;  /* 0x0000001663637220 */ /* 0x080fe20000410000 */
[-C--:B------:R-:W-:Y:S01]  /*3ff0*/  FMUL.FTZ R102, R102, R22.reuse ;  /* 0x0000001666667220 */ /* 0x080fe20000410000 */
[----:B------:R-:W-:Y:S01]  /*4000*/  FADD.FTZ R185, R163, R182 ;  /* 0x000000b6a3b97221 */ /* 0x000fe20000010000 */
[-C--:B------:R-:W-:Y:S01]  /*4010*/  FMUL.FTZ R103, R103, R22.reuse ;  /* 0x0000001667677220 */ /* 0x080fe20000410000 */
[----:B------:R-:W-:Y:S01]  /*4020*/  FMUL.FTZ R106, R106, R22 ;  /* 0x000000166a6a7220 */ /* 0x000fe20000410000 */
[----:B------:R-:W3:Y:S01]  /*4030*/  MUFU.EX2 R171, R171 ;  /* 0x000000ab00ab7308 */ /* 0x000ee20000000800 */
[----:B0-----:R-:W-:Y:S01]  /*4040*/  FADD.FTZ R182, R166, R185 ;  /* 0x000000b9a6b67221 */ /* 0x001fe20000010000 */
[----:B----4-:R-:W-:Y:S01]  /*4050*/  F2FP.F16.F32.PACK_AB R161, R167, R166 ;  /* 0x000000a6a7a1723e */ /* 0x010fe200000000ff */
[-C--:B------:R-:W-:Y:S01]  /*4060*/  FMUL.FTZ R107, R107, R22.reuse ;  /* 0x000000166b6b7220 */ /* 0x080fe20000410000 */
[-C--:B------:R-:W-:Y:S01]  /*4070*/  FMUL.FTZ R110, R110, R22.reuse ;  /* 0x000000166e6e7220 */ /* 0x080fe20000410000 */
[----:B------:R-:W-:Y:S01]  /*4080*/  FADD.FTZ R169, R167, R182 ;  /* 0x000000b6a7a97221 */ /* 0x000fe20000010000 */
        /* <DEDUP_REMOVED lines=30> */
[----:B------:R-:W-:Y:S01]  /*4270*/  FMUL.FTZ R151, R151, R22 ;  /* 0x0000001697977220 */ /* 0x000fe20000410000 */
[----:B------:R-:W-:-:S03]  /*4280*/  FADD.FTZ R13, R5, R182 ;  /* 0x000000b6050d7221 */ /* 0x000fc60000010000 */
[----:B------:R-:W1:Y:S01]  /*4290*/  MUFU.EX2 R178, R178 ;  /* 0x000000b200b27308 */ /* 0x000e620000000800 */
[C---:B---3--:R-:W-:Y:S01]  /*42a0*/  FADD.FTZ R13, R6.reuse, R13 ;  /* 0x0000000d060d7221 */ /* 0x048fe20000010000 */
[----:B------:R-:W-:-:S06]  /*42b0*/  F2FP.F16.F32.PACK_AB R167, R6, R5 ;  /* 0x0000000506a7723e */ /* 0x000fcc00000000ff */
        /* <DEDUP_REMOVED lines=12> */
[----:B------:R-:W-:-:S06]  /*4380*/  F2FP.F16.F32.PACK_AB R168, R23, R168 ;  /* 0x000000a817a8723e */ /* 0x000fcc00000000ff */
        /* <DEDUP_REMOVED lines=11> */
[----:B0-----:R-:W-:-:S07]  /*4440*/  FADD.FTZ R10, R194, R13 ;  /* 0x0000000dc20a7221 */ /* 0x001fce0000010000 */
[----:B------:R-:W0:Y:S01]  /*4450*/  MUFU.EX2 R173, R173 ;  /* 0x000000ad00ad7308 */ /* 0x000e220000000800 */
[----:B-1----:R-:W-:-:S07]  /*4460*/  FADD.FTZ R6, R172, R11 ;  /* 0x0000000bac067221 */ /* 0x002fce0000010000 */
[----:B------:R-:W1:Y:S01]  /*4470*/  MUFU.EX2 R198, R198 ;  /* 0x000000c600c67308 */ /* 0x000e620000000800 */
[----:B---3--:R-:W-:-:S07]  /*4480*/  FADD.FTZ R9, R195, R10 ;  /* 0x0000000ac3097221 */ /* 0x008fce0000010000 */
[----:B------:R-:W3:Y:S01]  /*4490*/  MUFU.EX2 R8, R196 ;  /* 0x000000c400087308 */ /* 0x000ee20000000800 */
[C---:B0-----:R-:W-:Y:S01]  /*44a0*/  FADD.FTZ R5, R173.reuse, R6 ;  /* 0x00000006ad057221 */ /* 0x041fe20000010000 */
[----:B------:R-:W-:Y:S02]  /*44b0*/  F2FP.F16.F32.PACK_AB R172, R173, R172 ;  /* 0x000000acadac723e */ /* 0x000fe400000000ff */
[----:B------:R-:W-:-:S04]  /*44c0*/  F2FP.F16.F32.PACK_AB R173, R195, R194 ;  /* 0x000000c2c3ad723e */ /* 0x000fc800000000ff */
[----:B------:R-:W0:Y:S01]  /*44d0*/  MUFU.EX2 R175, R199 ;  /* 0x000000c700af7308 */ /* 0x000e220000000800 */
[----:B-1----:R-:W-:-:S07]  /*44e0*/  FADD.FTZ R10, R198, R9 ;  /* 0x00000009c60a7221 */ /* 0x002fce0000010000 */
[----:B------:R-:W1:Y:S01]  /*44f0*/  MUFU.EX2 R177, R177 ;  /* 0x000000b100b17308 */ /* 0x000e620000000800 */
[----:B---3--:R-:W-:Y:S01]  /*4500*/  FADD.FTZ R6, R8, R5 ;  /* 0x0000000508067221 */ /* 0x008fe20000010000 */
[C---:B0-----:R-:W-:Y:S01]  /*4510*/  FADD.FTZ R5, R175.reuse, R10 ;  /* 0x0000000aaf057221 */ /* 0x041fe20000010000 */
[----:B------:R-:W-:Y:S02]  /*4520*/  F2FP.F16.F32.PACK_AB R175, R175, R198 ;  /* 0x000000c6afaf723e */ /* 0x000fe400000000ff */
[C---:B-1----:R-:W-:Y:S01]  /*4530*/  FADD.FTZ R6, R177.reuse, R6 ;  /* 0x00000006b1067221 */ /* 0x042fe20000010000 */
[----:B------:R-:W-:Y:S01]  /*4540*/  F2FP.F16.F32.PACK_AB R174, R177, R8 ;  /* 0x00000008b1ae723e */ /* 0x000fe200000000ff */
[----:B------:R-:W-:Y:S06]  /*4550*/  @!P0 BRA `(.L_x_9054) ;  /* 0x0000000000048947 */ /* 0x000fec0003800000 */
[----:B------:R-:W-:Y:S01]  /*4560*/  BPT.TRAP 0x1 ;  /* 0x000000040000795c */ /* 0x000fe20000300000 */
.L_x_9054:
[----:B------:R-:W-:-:S04]  /*4570*/  IMAD.U32 R7, RZ, RZ, UR26 ;  /* 0x0000001aff077e24 */ /* 0x000fc8000f8e00ff */
[----:B------:R0:W1:Y:S01]  /*4580*/  SYNCS.PHASECHK.TRANS64.TRYWAIT P2, [UR25+0x22850], R7 ;  /* 0x02285007ff0075a7 */ /* 0x0000620008040159 */
[----:B------:R-:W-:Y:S05]  /*4590*/  @!P0 BRA `(.L_x_9055) ;  /* 0x0000000000048947 */ /* 0x000fea0003800000 */
[----:B------:R-:W-:Y:S01]  /*45a0*/  BPT.TRAP 0x1 ;  /* 0x000000040000795c */ /* 0x000fe20000300000 */
.L_x_9055:
[----:B0-----:R-:W-:Y:S01]  /*45b0*/  VIADD R7, R204, 0x8 ;  /* 0x00000008cc077836 */ /* 0x001fe20000000000 */
[----:B-1----:R-:W-:Y:S06]  /*45c0*/  @P2 BRA `(.L_x_9056) ;  /* 0x00000000000c2947 */ /* 0x002fec0003800000 */
[----:B------:R-:W-:-:S04]  /*45d0*/  IMAD.U32 R8, RZ, RZ, UR26 ;  /* 0x0000001aff087e24 */ /* 0x000fc8000f8e00ff */
[----:B------:R-:W0:Y:S02]  /*45e0*/  SYNCS.PHASECHK.TRANS64.TRYWAIT P2, [UR25+0x22850], R8 ;  /* 0x02285008ff0075a7 */ /* 0x000e240008040159 */
[----:B0-----:R-:W-:Y:S05]  /*45f0*/  @!P2 BRA `(.L_x_9057) ;  /* 0x000000680074a947 */ /* 0x001fea0003800000 */
.L_x_9056:
[----:B------:R1:W-:Y:S01]  /*4600*/  BAR.SYNC.DEFER_BLOCKING R7, 0x100 ;  /* 0x000400070000751d */ /* 0x0003e20000010000 */
[----:B------:R-:W-:-:S05]  /*4610*/  UIMAD UR11, UR37, 0xc00, UR21 ;  /* 0x00000c00250b78a4 */ /* 0x000fca000f8e0215 */
[----:B------:R-:W-:Y:S02]  /*4620*/  UMOV UR7, 0x40000040 ;  /* 0x4000004000077882 */ /* 0x000fe40000000000 */
[----:B------:R-:W-:Y:S01]  /*4630*/  UMOV UR6, UR11 ;  /* 0x0000000b00067c82 */ /* 0x000fe20008000000 */
[----:B------:R-:W-:-:S06]  /*4640*/  WARPGROUP.ARRIVE ;  /* 0x00000000000079c5 */ /* 0x000fcc0000000000 */
        /* <DEDUP_REMOVED lines=32> */
[----:B-1----:R-:W-:Y:S05]  /*4850*/  @!P0 BRA `(.L_x_9058) ;  /* 0x0000000000048947 */ /* 0x002fea0003800000 */
[----:B------:R-:W-:Y:S01]  /*4860*/  BPT.TRAP 0x1 ;  /* 0x000000040000795c */ /* 0x000fe20000300000 */
.L_x_9058:
[----:B------:R-:W-:Y:S01]  /*4870*/  UIADD3 UR25, UR25, 0x22860, URZ ;  /* 0x0002286019197890 */ /* 0x000fe2000fffe03f */
[----:B------:R-:W-:Y:S02]  /*4880*/  IMAD.MOV.U32 R203, RZ, RZ, R4 ;  /* 0x000000ffffcb7224 */ /* 0x000fe400078e0004 */
[----:B------:R-:W-:Y:S01]  /*4890*/  IMAD.MOV.U32 R7, RZ, RZ, R3 ;  /* 0x000000ffff077224 */ /* 0x000fe200078e0003 */
[----:B------:R-:W-:-:S09]  /*48a0*/  UPRMT UR25, UR24, 0x654, UR25 ;  /* 0x0000065418197896 */ /* 0x000fd20008000019 */
[----:B------:R-:W-:Y:S01]  /*48b0*/  SYNCS.ARRIVE.TRANS64.RED.A1T0 RZ, [UR25], RZ ;  /* 0x000000ffffff79a7 */ /* 0x000fe20008100419 */
[----:B------:R-:W-:Y:S05]  /*48c0*/  @P1 BRA `(.L_x_9059) ;  /* 0xffffffe000a41947 */ /* 0x000fea000383ffff */
.L_x_9048:
[----:B------:R-:W4:Y:S01]  /*48d0*/  SHFL.BFLY PT, R7, R6, 0x2, 0x1f ;  /* 0x0c401f0006077f89 */ /* 0x000f2200000e0000 */
[----:B------:R-:W0:Y:S01]  /*48e0*/  S2UR UR6, SR_SWINHI ;  /* 0x00000000000679c3 */ /* 0x000e220000002f00 */
[----:B------:R-:W-:Y:S01]  /*48f0*/  IMAD.U32 R12, RZ, RZ, UR10 ;  /* 0x0000000aff0c7e24 */ /* 0x000fe2000f8e00ff */
[----:B------:R-:W-:Y:S01]  /*4900*/  ULDC.64 UR8, c[0x0][0xae8] ;  /* 0x0002ba0000087ab9 */ /* 0x000fe20000000a00 */
[----:B------:R-:W1:Y:S01]  /*4910*/  SHFL.BFLY PT, R10, R5, 0x2, 0x1f ;  /* 0x0c401f00050a7f89 */ /* 0x000e6200000e0000 */
[----:B------:R-:W-:Y:S01]  /*4920*/  IMAD.U32 R22, RZ, RZ, UR10 ;  /* 0x0000000aff167e24 */ /* 0x000fe2000f8e00ff */
[----:B------:R-:W-:-:S03]  /*4930*/  ULDC UR10, c[0x0][0xc44] ;  /* 0x00031100000a7ab9 */ /* 0x000fc60000000800 */
[----:B------:R2:W-:Y:S08]  /*4940*/  BAR.ARV R0, 0x100 ;  /* 0x000400000000751d */ /* 0x0005f00000002000 */
[----:B------:R-:W3:Y:S01]  /*4950*/  LDC R211, c[0x0][0xbe8] ;  /* 0x0002fa00ffd37b82 */ /* 0x000ee20000000800 */
[----:B--2---:R-:W-:Y:S02]  /*4960*/  IMAD.MOV.U32 R0, RZ, RZ, RZ ;  /* 0x000000ffff007224 */ /* 0x004fe400078e00ff */
[----:B----4-:R-:W-:Y:S01]  /*4970*/  FADD.FTZ R7, R7, R6 ;  /* 0x0000000607077221 */ /* 0x010fe20000010000 */
[----:B------:R-:W-:Y:S01]  /*4980*/  UMOV UR4, UR22 ;  /* 0x0000001600047c82 */ /* 0x000fe20008000000 */
[----:B0-----:R-:W-:Y:S01]  /*4990*/  UMOV UR5, UR6 ;  /* 0x0000000600057c82 */ /* 0x001fe20008000000 */
[----:B------:R-:W-:Y:S01]  /*49a0*/  IMAD.MOV.U32 R6, RZ, RZ, -0x800000 ;  /* 0xff800000ff067424 */ /* 0x000fe200078e00ff */
[----:B------:R-:W-:Y:S01]  /*49b0*/  ULDC.64 UR6, c[0x0][0xb90] ;  /* 0x0002e40000067ab9 */ /* 0x000fe20000000a00 */
[----:B-1----:R-:W-:Y:S01]  /*49c0*/  FADD.FTZ R10, R10, R5 ;  /* 0x000000050a0a7221 */ /* 0x002fe20000010000 */
[----:B---3--:R-:W0:Y:S01]  /*49d0*/  SHFL.BFLY PT, R8, R7, 0x1, 0x1f ;  /* 0x0c201f0007087f89 */ /* 0x008e2200000e0000 */
[----:B------:R-:W-:-:S02]  /*49e0*/  IMAD.U32 R11, RZ, RZ, UR5 ;  /* 0x00000005ff0b7e24 */ /* 0x000fc4000f8e00ff */
[----:B------:R-:W-:Y:S01]  /*49f0*/  IMAD.MOV.U32 R5, RZ, RZ, -0x800000 ;  /* 0xff800000ff057424 */ /* 0x000fe200078e00ff */
[----:B------:R-:W1:Y:S01]  /*4a00*/  SHFL.BFLY PT, R9, R10, 0x1, 0x1f ;  /* 0x0c201f000a097f89 */ /* 0x000e6200000e0000 */
[----:B0-----:R-:W-:Y:S01]  /*4a10*/  FADD.FTZ R13, R7, R8 ;  /* 0x00000008070d7221 */ /* 0x001fe20000010000 */
[----:B------:R-:W-:Y:S02]  /*4a20*/  IMAD.MOV.U32 R8, RZ, RZ, RZ ;  /* 0x000000ffff087224 */ /* 0x000fe400078e00ff */
[----:B-1----:R-:W-:Y:S01]  /*4a30*/  FADD.FTZ R14, R10, R9 ;  /* 0x000000090a0e7221 */ /* 0x002fe20000010000 */
[----:B------:R-:W-:Y:S08]  /*4a40*/  BAR.ARV 0x8, 0x180 ;  /* 0x0206000000007b1d */ /* 0x000ff00000002000 */
[----:B------:R-:W-:Y:S01]  /*4a50*/  BAR.SYNC.DEFER_BLOCKING 0x1, 0x100 ;  /* 0x0044000000007b1d */ /* 0x000fe20000010000 */
[----:B------:R-:W-:Y:S01]  /*4a60*/  FSETP.NE.FTZ.AND P0, PT, R13, RZ, PT ;  /* 0x000000ff0d00720b */ /* 0x000fe20003f15000 */
[----:B------:R-:W-:Y:S01]  /*4a70*/  IMAD R9, R200, 0x40, R2 ;  /* 0x00000040c8097824 */ /* 0x000fe200078e0202 */
[----:B------:R-:W-:Y:S01]  /*4a80*/  FSETP.NE.FTZ.AND P1, PT, R14, RZ, PT ;  /* 0x000000ff0e00720b */ /* 0x000fe20003f35000 */
[----:B------:R-:W-:Y:S01]  /*4a90*/  IMAD.U32 R10, RZ, RZ, UR4 ;  /* 0x00000004ff0a7e24 */ /* 0x000fe2000f8e00ff */
[----:B------:R-:W-:-:S04]  /*4aa0*/  UIADD3 UR4, -UR43, URZ, URZ ;  /* 0x0000003f2b047290 */ /* 0x000fc8000fffe13f */
[----:B------:R-:W-:-:S04]  /*4ab0*/  UIMAD UR10, UR10, UR4, UR40 ;  /* 0x000000040a0a72a4 */ /* 0x000fc8000f8e0228 */
[----:B------:R-:W-:Y:S01]  /*4ac0*/  USHF.R.S32.HI UR11, URZ, 0x1f, UR10 ;  /* 0x0000001f3f0b7899 */ /* 0x000fe2000801140a */
[----:B------:R-:W0:Y:S01]  /*4ad0*/  @P0 MUFU.RCP R8, R13 ;  /* 0x0000000d00080308 */ /* 0x000e220000001000 */
[----:B------:R-:W-:Y:S01]  /*4ae0*/  @P0 FMUL.FTZ R12, R12, 0.69314718246459960938 ;  /* 0x3f3172180c0c0820 */ /* 0x000fe20000410000 */
[----:B------:R-:W-:Y:S01]  /*4af0*/  @P1 FMUL.FTZ R22, R22, 0.69314718246459960938 ;  /* 0x3f31721816161820 */ /* 0x000fe20000410000 */
[----:B------:R-:W-:Y:S02]  /*4b00*/  UIMAD.WIDE.U32 UR4, UR10, UR6, URZ ;  /* 0x000000060a0472a5 */ /* 0x000fe4000f8e003f */
[----:B------:R-:W-:-:S03]  /*4b10*/  UIMAD UR6, UR11, UR6, URZ ;  /* 0x000000060b0672a4 */ /* 0x000fc6000f8e023f */
[----:B------:R-:W-:Y:S01]  /*4b20*/  @P1 MUFU.RCP R0, R14 ;  /* 0x0000000e00001308 */ /* 0x000fe20000001000 */
[----:B------:R-:W-:Y:S02]  /*4b30*/  UIMAD UR6, UR10, UR7, UR6 ;  /* 0x000000070a0672a4 */ /* 0x000fe4000f8e0206 */
[----:B------:R-:W-:-:S05]  /*4b40*/  USHF.R.S32.HI UR7, URZ, 0x1f, UR43 ;  /* 0x0000001f3f077899 */ /* 0x000fca000801142b */
[----:B------:R-:W1:Y:S01]  /*4b50*/  @P0 MUFU.LG2 R13, R13 ;  /* 0x0000000d000d0308 */ /* 0x000e620000000c00 */
[-C--:B0-----:R-:W-:Y:S01]  /*4b60*/  FMUL.FTZ R180, R29, R8.reuse ;  /* 0x000000081db47220 */ /* 0x081fe20000410000 */
[-C--:B------:R-:W-:Y:S01]  /*4b70*/  FMUL.FTZ R25, R25, R8.reuse ;  /* 0x0000000819197220 */ /* 0x080fe20000410000 */
[-C--:B------:R-:W-:Y:S01]  /*4b80*/  FMUL.FTZ R24, R24, R8.reuse ;  /* 0x0000000818187220 */ /* 0x080fe20000410000 */
[-C--:B------:R-:W-:Y:S01]  /*4b90*/  FMUL.FTZ R28, R28, R8.reuse ;  /* 0x000000081c1c7220 */ /* 0x080fe20000410000 */
[-C--:B------:R-:W-:Y:S01]  /*4ba0*/  FMUL.FTZ R33, R33, R8.reuse ;  /* 0x0000000821217220 */ /* 0x080fe20000410000 */
[-C--:B------:R-:W-:Y:S01]  /*4bb0*/  FMUL.FTZ R32, R32, R8.reuse ;  /* 0x0000000820207220 */ /* 0x080fe20000410000 */
[-C--:B------:R-:W-:Y:S01]  /*4bc0*/  FMUL.FTZ R29, R37, R8.reuse ;  /* 0x00000008251d7220 */ /* 0x080fe20000410000 */
[----:B------:R-:W0:Y:S01]  /*4bd0*/  @P1 MUFU.LG2 R14, R14 ;  /* 0x0000000e000e1308 */ /* 0x000e220000000c00 */
        /* <DEDUP_REMOVED lines=58> */
[----:B-1----:R-:W-:Y:S01]  /*4f80*/  @P0 FMUL.FTZ R13, R13, 0.69314718246459960938 ;  /* 0x3f3172180d0d0820 */ /* 0x002fe20000410000 */
[----:B0-----:R-:W-:Y:S01]  /*4f90*/  @P1 FMUL.FTZ R15, R14, 0.69314718246459960938 ;  /* 0x3f3172180e0f1820 */ /* 0x001fe20000410000 */
[----:B------:R-:W-:Y:S01]  /*4fa0*/  FMUL.FTZ R7, R99, R0 ;  /* 0x0000000063077220 */ /* 0x000fe20000410000 */
[----:B------:R-:W-:-:S04]  /*4fb0*/  IMAD.WIDE R10, R210, 0x2, R10 ;  /* 0x00000002d20a7825 */ /* 0x000fc800078e020a */
[----:B------:R-:W-:Y:S01]  /*4fc0*/  FMUL.FTZ R77, R103, R0 ;  /* 0x00000000674d7220 */ /* 0x000fe20000410000 */
[----:B------:R-:W-:Y:S01]  /*4fd0*/  @P0 FFMA.FTZ R6, R12, R3, R13 ;  /* 0x000000030c060223 */ /* 0x000fe2000001000d */
[----:B------:R-:W-:Y:S01]  /*4fe0*/  @P1 FFMA.FTZ R5, R22, R4, R15 ;  /* 0x0000000416051223 */ /* 0x000fe2000001000f */
[-C--:B------:R-:W-:Y:S01]  /*4ff0*/  FMUL.FTZ R167, R127, R0.reuse ;  /* 0x000000007fa77220 */ /* 0x080fe20000410000 */
[C---:B------:R-:W-:Y:S01]  /*5000*/  IADD3 R21, P3, R10.reuse, 0xc060, RZ ;  /* 0x0000c0600a157810 */ /* 0x040fe20007f7e0ff */
[-C--:B------:R-:W-:Y:S01]  /*5010*/  FMUL.FTZ R169, R131, R0.reuse ;  /* 0x0000000083a97220 */ /* 0x080fe20000410000 */
[C---:B------:R-:W-:Y:S01]  /*5020*/  IADD3 R103, P4, R10.reuse, 0xc040, RZ ;  /* 0x0000c0400a677810 */ /* 0x040fe20007f9e0ff */
[-C--:B------:R-:W-:Y:S01]  /*5030*/  FMUL.FTZ R171, R135, R0.reuse ;  /* 0x0000000087ab7220 */ /* 0x080fe20000410000 */
[----:B------:R-:W-:Y:S01]  /*5040*/  LOP3.LUT R20, R21, 0x380, RZ, 0xc0, !PT ;  /* 0x0000038015147812 */ /* 0x000fe200078ec0ff */
[-C--:B------:R-:W-:Y:S01]  /*5050*/  FMUL.FTZ R173, R139, R0.reuse ;  /* 0x000000008bad7220 */ /* 0x080fe20000410000 */
[----:B------:R-:W-:Y:S01]  /*5060*/  IADD3 R99, P6, R10, 0xc000, RZ ;  /* 0x0000c0000a637810 */ /* 0x000fe20007fde0ff */
[-C--:B------:R-:W-:Y:S01]  /*5070*/  FMUL.FTZ R175, R143, R0.reuse ;  /* 0x000000008faf7220 */ /* 0x080fe20000410000 */
[----:B------:R-:W-:Y:S01]  /*5080*/  SHF.R.U64 R20, R20, 0x3, RZ ;  /* 0x0000000314147819 */ /* 0x000fe200000012ff */
[-C--:B------:R-:W-:Y:S01]  /*5090*/  FMUL.FTZ R177, R147, R0.reuse ;  /* 0x0000000093b17220 */ /* 0x080fe20000410000 */
[----:B------:R-:W-:Y:S01]  /*50a0*/  IADD3 R73, P0, R10, 0x8060, RZ ;  /* 0x000080600a497810 */ /* 0x000fe20007f1e0ff */
        /* <DEDUP_REMOVED lines=10> */
[--C-:B------:R-:W-:Y:S01]  /*5150*/  IMAD.X R143, RZ, RZ, R11.reuse, P2 ;  /* 0x000000ffff8f7224 */ /* 0x100fe200010e060b */
[C---:B------:R-:W-:Y:S01]  /*5160*/  LOP3.LUT R165, R10.reuse, 0x380, RZ, 0xc0, !PT ;  /* 0x000003800aa57812 */ /* 0x040fe200078ec0ff */
[--C-:B------:R-:W-:Y:S01]  /*5170*/  IMAD.X R147, RZ, RZ, R11.reuse, P3 ;  /* 0x000000ffff937224 */ /* 0x100fe200018e060b */
[----:B------:R-:W-:Y:S01]  /*5180*/  IADD3.X R127, RZ, R11, RZ, P5, !PT ;  /* 0x0000000bff7f7210 */ /* 0x000fe20002ffe4ff */
[-C--:B------:R-:W-:Y:S01]  /*5190*/  FMUL.FTZ R179, R151, R0.reuse ;  /* 0x0000000097b37220 */ /* 0x080fe20000410000 */
[----:B------:R-:W-:Y:S01]  /*51a0*/  IADD3 R65, P4, R10, 0x8000, RZ ;  /* 0x000080000a417810 */ /* 0x000fe20007f9e0ff */
[-C--:B------:R-:W-:Y:S01]  /*51b0*/  FMUL.FTZ R170, R130, R0.reuse ;  /* 0x0000000082aa7220 */ /* 0x080fe20000410000 */
[----:B------:R-:W-:Y:S01]  /*51c0*/  IADD3 R61, P5, R10, 0x4060, RZ ;  /* 0x000040600a3d7810 */ /* 0x000fe20007fbe0ff */
[----:B------:R-:W-:Y:S01]  /*51d0*/  FMUL.FTZ R168, R126, R0 ;  /* 0x000000007ea87220 */ /* 0x000fe20000410000 */
        /* <DEDUP_REMOVED lines=10> */
[----:B------:R-:W-:Y:S01]  /*5280*/  SHF.R.U64 R165, R165, 0x3, RZ ;  /* 0x00000003a5a57819 */ /* 0x000fe200000012ff */
[--C-:B------:R-:W-:Y:S01]  /*5290*/  IMAD.X R161, RZ, RZ, R11.reuse, P2 ;  /* 0x000000ffffa17224 */ /* 0x100fe200010e060b */
[----:B------:R-:W-:Y:S01]  /*52a0*/  LOP3.LUT R4, R99, 0x380, RZ, 0xc0, !PT ;  /* 0x0000038063047812 */ /* 0x000fe200078ec0ff */
[--C-:B------:R-:W-:Y:S01]  /*52b0*/  IMAD.X R163, RZ, RZ, R11.reuse, P3 ;  /* 0x000000ffffa37224 */ /* 0x100fe200018e060b */
[----:B------:R-:W-:Y:S01]  /*52c0*/  LOP3.LUT R164, R165, R10, RZ, 0x3c, !PT ;  /* 0x0000000aa5a47212 */ /* 0x000fe200078e3cff */
[----:B------:R-:W-:Y:S01]  /*52d0*/  IMAD.MOV.U32 R165, RZ, RZ, R11 ;  /* 0x000000ffffa57224 */ /* 0x000fe200078e000b */
[----:B------:R-:W-:Y:S01]  /*52e0*/  LOP3.LUT R11, R52, 0x380, RZ, 0xc0, !PT ;  /* 0x00000380340b7812 */ /* 0x000fe200078ec0ff */
[-C--:B------:R-:W-:Y:S01]  /*52f0*/  FMUL.FTZ R172, R134, R0.reuse ;  /* 0x0000000086ac7220 */ /* 0x080fe20000410000 */
[----:B------:R-:W-:Y:S01]  /*5300*/  SHF.R.U64 R4, R4, 0x3, RZ ;  /* 0x0000000304047819 */ /* 0x000fe200000012ff */
[-C--:B------:R-:W-:Y:S01]  /*5310*/  FMUL.FTZ R174, R138, R0.reuse ;  /* 0x000000008aae7220 */ /* 0x080fe20000410000 */
[----:B------:R-:W-:Y:S01]  /*5320*/  LOP3.LUT R10, R73, 0x380, RZ, 0xc0, !PT ;  /* 0x00000380490a7812 */ /* 0x000fe200078ec0ff */
[-C--:B------:R-:W-:Y:S01]  /*5330*/  FMUL.FTZ R176, R142, R0.reuse ;  /* 0x000000008eb07220 */ /* 0x080fe20000410000 */
[----:B------:R-:W-:Y:S01]  /*5340*/  SHF.R.U64 R11, R11, 0x3, RZ ;  /* 0x000000030b0b7819 */ /* 0x000fe200000012ff */
[-C--:B------:R-:W-:Y:S01]  /*5350*/  FMUL.FTZ R27, R27, R0.reuse ;  /* 0x000000001b1b7220 */ /* 0x080fe20000410000 */
[----:B------:R-:W-:Y:S01]  /*5360*/  LOP3.LUT R130, R4, R99, RZ, 0x3c, !PT ;  /* 0x0000006304827212 */ /* 0x000fe200078e3cff */
[-C--:B------:R-:W-:Y:S01]  /*5370*/  FMUL.FTZ R26, R26, R0.reuse ;  /* 0x000000001a1a7220 */ /* 0x080fe20000410000 */
[----:B------:R-:W-:Y:S01]  /*5380*/  SHF.R.U64 R10, R10, 0x3, RZ ;  /* 0x000000030a0a7819 */ /* 0x000fe200000012ff */
[----:B------:R-:W-:Y:S01]  /*5390*/  FMUL.FTZ R31, R31, R0 ;  /* 0x000000001f1f7220 */ /* 0x000fe20000410000 */
[----:B------:R-:W-:Y:S01]  /*53a0*/  LOP3.LUT R126, R11, R52, RZ, 0x3c, !PT ;  /* 0x000000340b7e7212 */ /* 0x000fe200078e3cff */
[-C--:B------:R-:W-:Y:S01]  /*53b0*/  FMUL.FTZ R30, R30, R0.reuse ;  /* 0x000000001e1e7220 */ /* 0x080fe20000410000 */
[----:B------:R-:W-:Y:S01]  /*53c0*/  LOP3.LUT R4, R13, 0x380, RZ, 0xc0, !PT ;  /* 0x000003800d047812 */ /* 0x000fe200078ec0ff */
[-C--:B------:R-:W-:Y:S01]  /*53d0*/  FMUL.FTZ R35, R35, R0.reuse ;  /* 0x0000000023237220 */ /* 0x080fe20000410000 */
[----:B------:R-:W-:Y:S01]  /*53e0*/  LOP3.LUT R52, R69, 0x380, RZ, 0xc0, !PT ;  /* 0x0000038045347812 */ /* 0x000fe200078ec0ff */
[-C--:B------:R-:W-:Y:S01]  /*53f0*/  FMUL.FTZ R34, R34, R0.reuse ;  /* 0x0000000022227220 */ /* 0x080fe20000410000 */
[----:B------:R-:W-:Y:S01]  /*5400*/  LOP3.LUT R134, R10, R73, RZ, 0x3c, !PT ;  /* 0x000000490a867212 */ /* 0x000fe200078e3cff */
[-C--:B------:R-:W-:Y:S01]  /*5410*/  FMUL.FTZ R39, R39, R0.reuse ;  /* 0x0000000027277220 */ /* 0x080fe20000410000 */
[----:B------:R-:W-:Y:S01]  /*5420*/  SHF.R.U64 R4, R4, 0x3, RZ ;  /* 0x0000000304047819 */ /* 0x000fe200000012ff */
[-C--:B------:R-:W-:Y:S01]  /*5430*/  FMUL.FTZ R38, R38, R0.reuse ;  /* 0x0000000026267220 */ /* 0x080fe20000410000 */
[----:B------:R-:W-:Y:S01]  /*5440*/  LOP3.LUT R10, R65, 0x380, RZ, 0xc0, !PT ;  /* 0x00000380410a7812 */ /* 0x000fe200078ec0ff */
[-C--:B------:R-:W-:Y:S01]  /*5450*/  FMUL.FTZ R43, R43, R0.reuse ;  /* 0x000000002b2b7220 */ /* 0x080fe20000410000 */
[----:B------:R-:W-:Y:S01]  /*5460*/  SHF.R.U64 R52, R52, 0x3, RZ ;  /* 0x0000000334347819 */ /* 0x000fe200000012ff */
[-C--:B------:R-:W-:Y:S01]  /*5470*/  FMUL.FTZ R42, R42, R0.reuse ;  /* 0x000000002a2a7220 */ /* 0x080fe20000410000 */
[----:B------:R-:W-:Y:S01]  /*5480*/  LOP3.LUT R11, R14, 0x380, RZ, 0xc0, !PT ;  /* 0x000003800e0b7812 */ /* 0x000fe200078ec0ff */
[-C--:B------:R-:W-:Y:S01]  /*5490*/  FMUL.FTZ R47, R47, R0.reuse ;  /* 0x000000002f2f7220 */ /* 0x080fe20000410000 */
[----:B------:R-:W-:Y:S01]  /*54a0*/  LOP3.LUT R138, R4, R13, RZ, 0x3c, !PT ;  /* 0x0000000d048a7212 */ /* 0x000fe200078e3cff */
[-C--:B------:R-:W-:Y:S01]  /*54b0*/  FMUL.FTZ R46, R46, R0.reuse ;  /* 0x000000002e2e7220 */ /* 0x080fe20000410000 */
[----:B------:R-:W-:Y:S01]  /*54c0*/  SHF.R.U64 R4, R10, 0x3, RZ ;  /* 0x000000030a047819 */ /* 0x000fe200000012ff */
[-C--:B------:R-:W-:Y:S01]  /*54d0*/  FMUL.FTZ R51, R51, R0.reuse ;  /* 0x0000000033337220 */ /* 0x080fe20000410000 */
[----:B------:R-:W-:Y:S01]  /*54e0*/  LOP3.LUT R142, R52, R69, RZ, 0x3c, !PT ;  /* 0x00000045348e7212 */ /* 0x000fe200078e3cff */
[-C--:B------:R-:W-:Y:S01]  /*54f0*/  FMUL.FTZ R50, R50, R0.reuse ;  /* 0x0000000032327220 */ /* 0x080fe20000410000 */
[----:B------:R-:W-:Y:S01]  /*5500*/  SHF.R.U64 R11, R11, 0x3, RZ ;  /* 0x000000030b0b7819 */ /* 0x000fe200000012ff */
[-C--:B------:R-:W-:Y:S01]  /*5510*/  FMUL.FTZ R55, R55, R0.reuse ;  /* 0x0000000037377220 */ /* 0x080fe20000410000 */
[----:B------:R-:W-:Y:S01]  /*5520*/  IADD3 R69, P2, R8, 0x7000, RZ ;  /* 0x0000700008457810 */ /* 0x000fe20007f5e0ff */
        /* <DEDUP_REMOVED lines=36> */
[----:B------:R-:W-:Y:S02]  /*5770*/  LOP3.LUT R146, R11, R14, RZ, 0x3c, !PT ;  /* 0x0000000e0b927212 */ /* 0x000fe400078e3cff */
        /* <DEDUP_REMOVED lines=8> */
[----:B------:R-:W-:Y:S02]  /*5800*/  IADD3 R13, P3, R8, 0x1000, RZ ;  /* 0x00001000080d7810 */ /* 0x000fe40007f7e0ff */
[----:B------:R-:W-:Y:S02]  /*5810*/  LOP3.LUT R154, R4, R15, RZ, 0x3c, !PT ;  /* 0x0000000f049a7212 */ /* 0x000fe400078e3cff */
[----:B------:R-:W-:Y:S01]  /*5820*/  LOP3.LUT R68, R68, R69, RZ, 0x3c, !PT ;  /* 0x0000004544447212 */ /* 0x000fe200078e3cff */
[----:B------:R-:W-:Y:S01]  /*5830*/  IMAD.X R69, RZ, RZ, R9, P2 ;  /* 0x000000ffff457224 */ /* 0x000fe200010e0609 */
[----:B------:R-:W-:-:S02]  /*5840*/  LOP3.LUT R4, R53, 0x380, RZ, 0xc0, !PT ;  /* 0x0000038035047812 */ /* 0x000fc400078ec0ff */
[----:B------:R-:W-:Y:S01]  /*5850*/  LOP3.LUT R156, R11, R12, RZ, 0x3c, !PT ;  /* 0x0000000c0b9c7212 */ /* 0x000fe200078e3cff */
[----:B------:R-:W-:Y:S01]  /*5860*/  IMAD.U32 R11, RZ, RZ, UR5 ;  /* 0x00000005ff0b7e24 */ /* 0x000fe2000f8e00ff */
[----:B------:R-:W-:Y:S02]  /*5870*/  LOP3.LUT R152, R10, R61, RZ, 0x3c, !PT ;  /* 0x0000003d0a987212 */ /* 0x000fe400078e3cff */
[----:B------:R-:W-:Y:S02]  /*5880*/  LOP3.LUT R12, R13, 0x380, RZ, 0xc0, !PT ;  /* 0x000003800d0c7812 */ /* 0x000fe400078ec0ff */
[----:B------:R-:W-:Y:S02]  /*5890*/  IADD3 R119, P2, R8, 0xe000, RZ ;  /* 0x0000e00008777810 */ /* 0x000fe40007f5e0ff */
[----:B------:R-:W-:Y:S02]  /*58a0*/  LOP3.LUT R10, R57, 0x380, RZ, 0xc0, !PT ;  /* 0x00000380390a7812 */ /* 0x000fe400078ec0ff */
[----:B------:R-:W-:-:S02]  /*58b0*/  SHF.R.U64 R4, R4, 0x3, RZ ;  /* 0x0000000304047819 */ /* 0x000fc400000012ff */
[----:B------:R-:W-:Y:S02]  /*58c0*/  SHF.R.U64 R12, R12, 0x3, RZ ;  /* 0x000000030c0c7819 */ /* 0x000fe400000012ff */
[----:B------:R-:W-:Y:S02]  /*58d0*/  LOP3.LUT R118, R119, 0x380, RZ, 0xc0, !PT ;  /* 0x0000038077767812 */ /* 0x000fe400078ec0ff */
[----:B------:R-:W-:Y:S02]  /*58e0*/  LOP3.LUT R22, R103, 0x380, RZ, 0xc0, !PT ;  /* 0x0000038067167812 */ /* 0x000fe400078ec0ff */
[----:B------:R-:W-:Y:S02]  /*58f0*/  SHF.R.U64 R10, R10, 0x3, RZ ;  /* 0x000000030a0a7819 */ /* 0x000fe400000012ff */
[----:B------:R-:W-:Y:S02]  /*5900*/  LOP3.LUT R160, R4, R53, RZ, 0x3c, !PT ;  /* 0x0000003504a07212 */ /* 0x000fe400078e3cff */
[----:B------:R-:W-:-:S02]  /*5910*/  LOP3.LUT R4, R3, 0x380, RZ, 0xc0, !PT ;  /* 0x0000038003047812 */ /* 0x000fc400078ec0ff */
[----:B------:R-:W-:Y:S01]  /*5920*/  LOP3.LUT R12, R12, R13, RZ, 0x3c, !PT ;  /* 0x0000000d0c0c7212 */ /* 0x000fe200078e3cff */
[----:B------:R-:W-:Y:S01]  /*5930*/  IMAD.X R13, RZ, RZ, R9, P3 ;  /* 0x000000ffff0d7224 */ /* 0x000fe200018e0609 */
[----:B------:R-:W-:Y:S02]  /*5940*/  SHF.R.U64 R118, R118, 0x3, RZ ;  /* 0x0000000376767819 */ /* 0x000fe400000012ff */
[----:B------:R-:W-:Y:S02]  /*5950*/  SHF.R.U64 R22, R22, 0x3, RZ ;  /* 0x0000000316167819 */ /* 0x000fe400000012ff */
[----:B------:R-:W-:Y:S01]  /*5960*/  LOP3.LUT R158, R10, R57, RZ, 0x3c, !PT ;  /* 0x000000390a9e7212 */ /* 0x000fe200078e3cff */
[----:B------:R-:W-:Y:S01]  /*5970*/  IMAD.U32 R10, RZ, RZ, UR4 ;  /* 0x00000004ff0a7e24 */ /* 0x000fe2000f8e00ff */
[C---:B------:R-:W-:Y:S01]  /*5980*/  IADD3 R15, P4, R8.reuse, 0x2000, RZ ;  /* 0x00002000080f7810 */ /* 0x040fe20007f9e0ff */
[----:B------:R-:W-:Y:S01]  /*5990*/  UIADD3 UR4, UR5, UR6, URZ ;  /* 0x0000000605047290 */ /* 0x000fe2000fffe03f */
[----:B------:R-:W-:-:S02]  /*59a0*/  IADD3 R53, P5, R8, 0x3000, RZ ;  /* 0x0000300008357810 */ /* 0x000fc40007fbe0ff */
[C---:B------:R-:W-:Y:S01]  /*59b0*/  IADD3 R57, P6, R8.reuse, 0x4000, RZ ;  /* 0x0000400008397810 */ /* 0x040fe20007fde0ff */
[----:B------:R-:W-:Y:S01]  /*59c0*/  ULDC UR6, c[0x0][0xa88] ;  /* 0x0002a20000067ab9 */ /* 0x000fe20000000800 */
[C---:B------:R-:W-:Y:S01]  /*59d0*/  IADD3 R61, P0, R8.reuse, 0x5000, RZ ;  /* 0x00005000083d7810 */ /* 0x040fe20007f1e0ff */
[----:B------:R-:W-:Y:S01]  /*59e0*/  IMAD.U32 R11, RZ, RZ, UR4 ;  /* 0x00000004ff0b7e24 */ /* 0x000fe2000f8e00ff */
[C---:B------:R-:W-:Y:S01]  /*59f0*/  IADD3 R65, P1, R8.reuse, 0x6000, RZ ;  /* 0x0000600008417810 */ /* 0x040fe20007f3e0ff */
[----:B------:R-:W-:Y:S01]  /*5a00*/  ULDC.64 UR4, c[0x0][0xb88] ;  /* 0x0002e20000047ab9 */ /* 0x000fe20000000a00 */
[----:B------:R-:W-:Y:S02]  /*5a10*/  IADD3 R73, P3, R8, 0x8000, RZ ;  /* 0x0000800008497810 */ /* 0x000fe40007f7e0ff */
[----:B------:R-:W-:Y:S02]  /*5a20*/  SHF.R.U64 R4, R4, 0x3, RZ ;  /* 0x0000000304047819 */ /* 0x000fe400000012ff */
[----:B------:R-:W-:Y:S01]  /*5a30*/  LOP3.LUT R118, R118, R119, RZ, 0x3c, !PT ;  /* 0x0000007776767212 */ /* 0x000fe200078e3cff */
[----:B------:R-:W-:Y:S01]  /*5a40*/  IMAD.X R119, RZ, RZ, R9, P2 ;  /* 0x000000ffff777224 */ /* 0x000fe200010e0609 */
[----:B------:R-:W-:-:S02]  /*5a50*/  LOP3.LUT R22, R22, R103, RZ, 0x3c, !PT ;  /* 0x0000006716167212 */ /* 0x000fc400078e3cff */
[----:B------:R-:W-:Y:S02]  /*5a60*/  LOP3.LUT R14, R15, 0x380, RZ, 0xc0, !PT ;  /* 0x000003800f0e7812 */ /* 0x000fe400078ec0ff */
[----:B------:R-:W-:Y:S02]  /*5a70*/  LOP3.LUT R52, R53, 0x380, RZ, 0xc0, !PT ;  /* 0x0000038035347812 */ /* 0x000fe400078ec0ff */
[----:B------:R-:W-:Y:S02]  /*5a80*/  LOP3.LUT R56, R57, 0x380, RZ, 0xc0, !PT ;  /* 0x0000038039387812 */ /* 0x000fe400078ec0ff */
[----:B------:R-:W-:Y:S02]  /*5a90*/  LOP3.LUT R60, R61, 0x380, RZ, 0xc0, !PT ;  /* 0x000003803d3c7812 */ /* 0x000fe400078ec0ff */
[----:B------:R-:W-:Y:S02]  /*5aa0*/  LOP3.LUT R64, R65, 0x380, RZ, 0xc0, !PT ;  /* 0x0000038041407812 */ /* 0x000fe400078ec0ff */
[----:B------:R-:W-:-:S02]  /*5ab0*/  LOP3.LUT R72, R73, 0x380, RZ, 0xc0, !PT ;  /* 0x0000038049487812 */ /* 0x000fc400078ec0ff */
[----:B------:R-:W-:Y:S02]  /*5ac0*/  ISETP.NE.AND P2, PT, R211, 0x1, PT ;  /* 0x00000001d300780c */ /* 0x000fe40003f45270 */
[----:B------:R-:W-:Y:S02]  /*5ad0*/  LOP3.LUT R162, R4, R3, RZ, 0x3c, !PT ;  /* 0x0000000304a27212 */ /* 0x000fe400078e3cff */
[----:B------:R-:W-:Y:S02]  /*5ae0*/  LOP3.LUT R3, R8, 0x380, RZ, 0xc0, !PT ;  /* 0x0000038008037812 */ /* 0x000fe400078ec0ff */
[----:B------:R-:W-:Y:S02]  /*5af0*/  SHF.R.U64 R14, R14, 0x3, RZ ;  /* 0x000000030e0e7819 */ /* 0x000fe400000012ff */
[----:B------:R-:W-:Y:S02]  /*5b00*/  SHF.R.U64 R52, R52, 0x3, RZ ;  /* 0x0000000334347819 */ /* 0x000fe400000012ff */
[----:B------:R-:W-:-:S02]  /*5b10*/  SHF.R.U64 R56, R56, 0x3, RZ ;  /* 0x0000000338387819 */ /* 0x000fc400000012ff */
[----:B------:R-:W-:Y:S02]  /*5b20*/  SHF.R.U64 R60, R60, 0x3, RZ ;  /* 0x000000033c3c7819 */ /* 0x000fe400000012ff */
[----:B------:R-:W-:Y:S02]  /*5b30*/  SHF.R.U64 R64, R64, 0x3, RZ ;  /* 0x0000000340407819 */ /* 0x000fe400000012ff */
[----:B------:R-:W-:Y:S02]  /*5b40*/  SHF.R.U64 R72, R72, 0x3, RZ ;  /* 0x0000000348487819 */ /* 0x000fe400000012ff */
[----:B------:R-:W-:Y:S02]  /*5b50*/  MOV R4, R22 ;  /* 0x0000001600047202 */ /* 0x000fe40000000f00 */
[----:B------:R-:W0:Y:S01]  /*5b60*/  LDC R22, c[0x0][0xc38] ;  /* 0x00030e00ff167b82 */ /* 0x000e220000000800 */
[----:B------:R-:W-:Y:S02]  /*5b70*/  SHF.R.U64 R3, R3, 0x3, RZ ;  /* 0x0000000303037819 */ /* 0x000fe400000012ff */
        /* <DEDUP_REMOVED lines=18> */
[----:B------:R-:W-:-:S02]  /*5ca0*/  LOP3.LUT R8, R3, R8, RZ, 0x3c, !PT ;  /* 0x0000000803087212 */ /* 0x000fc400078e3cff */
[----:B------:R-:W-:Y:S02]  /*5cb0*/  MOV R3, R20 ;  /* 0x0000001400037202 */ /* 0x000fe40000000f00 */
[----:B------:R-:W1:Y:S01]  /*5cc0*/  @P2 LDC R20, c[0x0][0xbec] ;  /* 0x0002fb00ff142b82 */ /* 0x000e620000000800 */
[----:B------:R-:W-:Y:S01]  /*5cd0*/  MOV R126, R126 ;  /* 0x0000007e007e7202 */ /* 0x000fe20000000f00 */
[----:B------:R-:W-:Y:S01]  /*5ce0*/  IMAD R127, RZ, RZ, -UR40 ;  /* 0x80000028ff7f7e24 */ /* 0x000fe2000f8e02ff */
[----:B------:R-:W-:Y:S02]  /*5cf0*/  F2FP.F16.F32.PACK_AB R32, R33, R32 ;  /* 0x000000202120723e */ /* 0x000fe400000000ff */
[----:B------:R-:W-:Y:S01]  /*5d00*/  F2FP.F16.F32.PACK_AB R33, R35, R34 ;  /* 0x000000222321723e */ /* 0x000fe200000000ff */
[----:B0-----:R-:W-:Y:S01]  /*5d10*/  IMAD R127, R22, R127, UR45 ;  /* 0x0000002d167f7e24 */ /* 0x001fe2000f8e027f */
[----:B------:R-:W-:Y:S01]  /*5d20*/  F2FP.F16.F32.PACK_AB R35, R39, R38 ;  /* 0x000000262723723e */ /* 0x000fe200000000ff */
[----:B------:R-:W0:Y:S01]  /*5d30*/  @P2 LDC R21, c[0x0][0xbf0] ;  /* 0x0002fc00ff152b82 */ /* 0x000e220000000800 */
[----:B------:R-:W-:-:S02]  /*5d40*/  F2FP.F16.F32.PACK_AB R40, R41, R40 ;  /* 0x000000282928723e */ /* 0x000fc400000000ff */
[----:B------:R-:W-:Y:S02]  /*5d50*/  F2FP.F16.F32.PACK_AB R41, R43, R42 ;  /* 0x0000002a2b29723e */ /* 0x000fe400000000ff */
[----:B------:R-:W-:Y:S01]  /*5d60*/  F2FP.F16.F32.PACK_AB R43, R47, R46 ;  /* 0x0000002e2f2b723e */ /* 0x000fe200000000ff */
[----:B------:R-:W-:Y:S01]  /*5d70*/  IMAD R47, R127, 0x80, R209 ;  /* 0x000000807f2f7824 */ /* 0x000fe200078e02d1 */
[----:B------:R-:W-:Y:S01]  /*5d80*/  F2FP.F16.F32.PACK_AB R24, R25, R24 ;  /* 0x000000181918723e */ /* 0x000fe200000000ff */
[----:B------:R-:W2:Y:S01]  /*5d90*/  LDC.64 R38, c[0x0][0xb98] ;  /* 0x0002e600ff267b82 */ /* 0x000ea20000000a00 */
[----:B------:R-:W-:Y:S02]  /*5da0*/  F2FP.F16.F32.PACK_AB R25, R27, R26 ;  /* 0x0000001a1b19723e */ /* 0x000fe400000000ff */
[----:B------:R-:W-:Y:S02]  /*5db0*/  MOV R164, R164 ;  /* 0x000000a400a47202 */ /* 0x000fe40000000f00 */
[----:B------:R-:W-:-:S02]  /*5dc0*/  F2FP.F16.F32.PACK_AB R26, R180, R28 ;  /* 0x0000001cb41a723e */ /* 0x000fc400000000ff */
[----:B------:R-:W-:Y:S01]  /*5dd0*/  F2FP.F16.F32.PACK_AB R27, R31, R30 ;  /* 0x0000001e1f1b723e */ /* 0x000fe200000000ff */
[----:B-1----:R-:W-:Y:S01]  /*5de0*/  @P2 IMAD.HI.U32 R20, R47, R20, RZ ;  /* 0x000000142f142227 */ /* 0x002fe200078e00ff */
[----:B------:R-:W-:Y:S02]  /*5df0*/  F2FP.F16.F32.PACK_AB R42, R45, R44 ;  /* 0x0000002c2d2a723e */ /* 0x000fe400000000ff */
[----:B------:R-:W-:Y:S01]  /*5e00*/  MOV R138, R138 ;  /* 0x0000008a008a7202 */ /* 0x000fe20000000f00 */
[----:B------:R-:W-:Y:S01]  /*5e10*/  IMAD.MOV.U32 R45, RZ, RZ, R47 ;  /* 0x000000ffff2d7224 */ /* 0x000fe200078e002f */
[----:B------:R-:W-:Y:S01]  /*5e20*/  F2FP.F16.F32.PACK_AB R34, R29, R36 ;  /* 0x000000241d22723e */ /* 0x000fe200000000ff */
[----:B------:R-:W-:Y:S01]  /*5e30*/  STSM.16.M88.4 [R164], R24 ;  /* 0x00000018a4007844 */ /* 0x000fe20000000200 */
[----:B------:R-:W-:Y:S02]  /*5e40*/  LOP3.LUT R110, R111, 0x380, RZ, 0xc0, !PT ;  /* 0x000003806f6e7812 */ /* 0x000fe400078ec0ff */
[----:B0-----:R-:W-:Y:S01]  /*5e50*/  @P2 SHF.R.U32.HI R45, RZ, R21, R20 ;  /* 0x00000015ff2d2219 */ /* 0x001fe20000011614 */
[----:B------:R0:W-:Y:S01]  /*5e60*/  STSM.16.M88.4 [R138], R32 ;  /* 0x000000208a007844 */ /* 0x0001e20000000200 */
[----:B------:R-:W-:-:S02]  /*5e70*/  F2FP.F16.F32.PACK_AB R48, R49, R48 ;  /* 0x000000303130723e */ /* 0x000fc400000000ff */
[----:B------:R-:W-:Y:S02]  /*5e80*/  MOV R154, R154 ;  /* 0x0000009a009a7202 */ /* 0x000fe40000000f00 */
[----:B------:R-:W-:Y:S01]  /*5e90*/  F2FP.F16.F32.PACK_AB R49, R51, R50 ;  /* 0x000000323331723e */ /* 0x000fe200000000ff */
[----:B--2---:R-:W-:Y:S01]  /*5ea0*/  IMAD.WIDE.U32 R10, R38, UR43, R10 ;  /* 0x0000002b260a7c25 */ /* 0x004fe2000f8e000a */
[----:B------:R-:W-:Y:S01]  /*5eb0*/  MOV R162, R162 ;  /* 0x000000a200a27202 */ /* 0x000fe20000000f00 */
[----:B------:R-:W-:Y:S01]  /*5ec0*/  STSM.16.M88.4 [R154], R40 ;  /* 0x000000289a007844 */ /* 0x000fe20000000200 */
[----:B------:R-:W-:Y:S02]  /*5ed0*/  F2FP.F16.F32.PACK_AB R50, R204, R186 ;  /* 0x000000bacc32723e */ /* 0x000fe400000000ff */
[----:B------:R-:W-:Y:S02]  /*5ee0*/  F2FP.F16.F32.PACK_AB R51, R55, R54 ;  /* 0x000000363733723e */ /* 0x000fe400000000ff */
[----:B------:R-:W-:-:S02]  /*5ef0*/  MOV R160, R160 ;  /* 0x000000a000a07202 */ /* 0x000fc40000000f00 */
[----:B------:R-:W-:Y:S01]  /*5f00*/  F2FP.F16.F32.PACK_AB R20, R203, R185 ;  /* 0x000000b9cb14723e */ /* 0x000fe200000000ff */
[----:B0-----:R-:W-:Y:S01]  /*5f10*/  IMAD.MOV R34, RZ, RZ, -R45 ;  /* 0x000000ffff227224 */ /* 0x001fe200078e0a2d */
[----:B------:R-:W-:Y:S01]  /*5f20*/  F2FP.F16.F32.PACK_AB R21, R59, R58 ;  /* 0x0000003a3b15723e */ /* 0x000fe200000000ff */
[----:B------:R-:W-:Y:S01]  /*5f30*/  IMAD R32, R38, UR7, RZ ;  /* 0x0000000726207c24 */ /* 0x000fe2000f8e02ff */
[----:B------:R-:W-:Y:S01]  /*5f40*/  F2FP.F16.F32.PACK_AB R22, R202, R184 ;  /* 0x000000b8ca16723e */ /* 0x000fe200000000ff */
[----:B------:R-:W-:Y:S01]  /*5f50*/  IMAD R33, R211, R34, R47 ;  /* 0x00000022d3217224 */ /* 0x000fe200078e022f */
[----:B------:R-:W-:Y:S01]  /*5f60*/  F2FP.F16.F32.PACK_AB R23, R63, R62 ;  /* 0x0000003e3f17723e */ /* 0x000fe200000000ff */
[----:B------:R-:W-:Y:S01]  /*5f70*/  STSM.16.M88.4 [R162], R48 ;  /* 0x00000030a2007844 */ /* 0x000fe20000000200 */
[----:B------:R-:W-:Y:S01]  /*5f80*/  SHF.R.U64 R110, R110, 0x3, RZ ;  /* 0x000000036e6e7819 */ /* 0x000fe200000012ff */
[----:B------:R-:W-:Y:S01]  /*5f90*/  IMAD R32, R39, UR43, R32 ;  /* 0x0000002b27207c24 */ /* 0x000fe2000f8e0220 */
[----:B------:R-:W-:Y:S01]  /*5fa0*/  MOV R158, R158 ;  /* 0x0000009e009e7202 */ /* 0x000fe20000000f00 */
[----:B------:R-:W-:Y:S01]  /*5fb0*/  STSM.16.M88.4 [R160], R20 ;  /* 0x00000014a0007844 */ /* 0x000fe20000000200 */
[----:B------:R-:W-:-:S02]  /*5fc0*/  F2FP.F16.F32.PACK_AB R24, R201, R183 ;  /* 0x000000b7c918723e */ /* 0x000fc400000000ff */
[----:B------:R-:W-:Y:S02]  /*5fd0*/  F2FP.F16.F32.PACK_AB R25, R67, R66 ;  /* 0x000000424319723e */ /* 0x000fe400000000ff */
[----:B------:R-:W-:Y:S02]  /*5fe0*/  F2FP.F16.F32.PACK_AB R26, R199, R182 ;  /* 0x000000b6c71a723e */ /* 0x000fe400000000ff */
[----:B------:R-:W-:Y:S02]  /*5ff0*/  F2FP.F16.F32.PACK_AB R27, R71, R70 ;  /* 0x00000046471b723e */ /* 0x000fe400000000ff */
[----:B------:R-:W-:Y:S01]  /*6000*/  LOP3.LUT R110, R110, R111, RZ, 0x3c, !PT ;  /* 0x0000006f6e6e7212 */ /* 0x000fe200078e3cff */
[----:B------:R-:W-:Y:S01]  /*6010*/  IMAD.X R111, RZ, RZ, R9, P0 ;  /* 0x000000ffff6f7224 */ /* 0x000fe200000e0609 */
[----:B------:R-:W-:Y:S01]  /*6020*/  F2FP.F16.F32.PACK_AB R80, R81, R80 ;  /* 0x000000505150723e */ /* 0x000fe200000000ff */
[----:B------:R0:W-:Y:S01]  /*6030*/  STSM.16.M88.4 [R158], R24 ;  /* 0x000000189e007844 */ /* 0x0001e20000000200 */
        /* <DEDUP_REMOVED lines=8> */
[----:B------:R-:W-:Y:S01]  /*60c0*/  MOV R152, R152 ;  /* 0x0000009800987202 */ /* 0x000fe20000000f00 */
[----:B0-----:R-:W-:Y:S01]  /*60d0*/  IMAD R26, R127, 0x80, R207 ;  /* 0x000000807f1a7824 */ /* 0x001fe200078e02cf */
[----:B------:R-:W-:-:S02]  /*60e0*/  F2FP.F16.F32.PACK_AB R82, R196, R84 ;  /* 0x00000054c452723e */ /* 0x000fc400000000ff */
[----:B------:R-:W-:Y:S02]  /*60f0*/  F2FP.F16.F32.PACK_AB R83, R87, R86 ;  /* 0x000000565753723e */ /* 0x000fe400000000ff */
[----:B------:R-:W-:Y:S02]  /*6100*/  SHF.R.S32.HI R25, RZ, 0x1f, R45 ;  /* 0x0000001fff197819 */ /* 0x000fe4000001142d */
[----:B------:R-:W-:Y:S01]  /*6110*/  SHF.R.S32.HI R7, RZ, 0x1f, R33 ;  /* 0x0000001fff077819 */ /* 0x000fe20000011421 */
[----:B------:R-:W-:Y:S01]  /*6120*/  STSM.16.M88.4 [R152], R80 ;  /* 0x0000005098007844 */ /* 0x000fe20000000200 */
[----:B------:R-:W-:Y:S02]  /*6130*/  IADD3 R10, P0, R45, R10, RZ ;  /* 0x0000000a2d0a7210 */ /* 0x000fe40007f1e0ff */
[----:B------:R-:W-:Y:S01]  /*6140*/  LOP3.LUT R114, R115, 0x380, RZ, 0xc0, !PT ;  /* 0x0000038073727812 */ /* 0x000fe200078ec0ff */
[----:B------:R-:W-:Y:S01]  /*6150*/  IMAD R24, R7, UR4, RZ ;  /* 0x0000000407187c24 */ /* 0x000fe2000f8e02ff */
[----:B------:R-:W-:Y:S01]  /*6160*/  MOV R150, R150 ;  /* 0x0000009600967202 */ /* 0x000fe20000000f00 */
[----:B------:R-:W-:Y:S01]  /*6170*/  IMAD R7, R211, UR6, RZ ;  /* 0x00000006d3077c24 */ /* 0x000fe2000f8e02ff */
[----:B------:R-:W-:-:S02]  /*6180*/  F2FP.F16.F32.PACK_AB R20, R195, R88 ;  /* 0x00000058c314723e */ /* 0x000fc400000000ff */
[----:B------:R-:W-:Y:S02]  /*6190*/  F2FP.F16.F32.PACK_AB R21, R91, R90 ;  /* 0x0000005a5b15723e */ /* 0x000fe400000000ff */
[----:B------:R-:W-:Y:S02]  /*61a0*/  F2FP.F16.F32.PACK_AB R22, R194, R92 ;  /* 0x0000005cc216723e */ /* 0x000fe400000000ff */
[----:B------:R-:W-:Y:S02]  /*61b0*/  F2FP.F16.F32.PACK_AB R23, R95, R94 ;  /* 0x0000005e5f17723e */ /* 0x000fe400000000ff */
[----:B------:R-:W-:Y:S02]  /*61c0*/  LOP3.LUT R122, R123, 0x380, RZ, 0xc0, !PT ;  /* 0x000003807b7a7812 */ /* 0x000fe400078ec0ff */
[----:B------:R-:W-:Y:S01]  /*61d0*/  IADD3.X R11, R25, R11, R32, P0, !PT ;  /* 0x0000000b190b7210 */ /* 0x000fe200007fe420 */
[----:B------:R0:W-:Y:S01]  /*61e0*/  STSM.16.M88.4 [R150], R20 ;  /* 0x0000001496007844 */ /* 0x0001e20000000200 */
[----:B------:R-:W-:Y:S01]  /*61f0*/  SHF.R.U64 R114, R114, 0x3, RZ ;  /* 0x0000000372727819 */ /* 0x000fe200000012ff */
[----:B------:R-:W-:Y:S01]  /*6200*/  IMAD R25, R33, UR5, R24 ;  /* 0x0000000521197c24 */ /* 0x000fe2000f8e0218 */
[----:B------:R-:W-:Y:S01]  /*6210*/  LOP3.LUT P0, RZ, R205, 0x3, RZ, 0xc0, !PT ;  /* 0x00000003cdff7812 */ /* 0x000fe2000780c0ff */
[----:B------:R-:W-:Y:S01]  /*6220*/  IMAD.WIDE.U32 R10, R33, UR4, R10 ;  /* 0x00000004210a7c25 */ /* 0x000fe2000f8e000a */
[----:B------:R-:W-:Y:S01]  /*6230*/  SHF.R.U64 R122, R122, 0x3, RZ ;  /* 0x000000037a7a7819 */ /* 0x000fe200000012ff */
[----:B------:R-:W-:Y:S01]  /*6240*/  ULDC.64 UR4, c[0x0][0xb50] ;  /* 0x0002d40000047ab9 */ /* 0x000fe20000000a00 */
[----:B------:R-:W-:Y:S01]  /*6250*/  LOP3.LUT R114, R114, R115, RZ, 0x3c, !PT ;  /* 0x0000007372727212 */ /* 0x000fe200078e3cff */
[----:B------:R-:W-:Y:S01]  /*6260*/  IMAD.X R115, RZ, RZ, R9, P1 ;  /* 0x000000ffff737224 */ /* 0x000fe200008e0609 */
[----:B------:R-:W-:-:S02]  /*6270*/  MOV R146, R146 ;  /* 0x0000009200927202 */ /* 0x000fc40000000f00 */
[----:B------:R-:W-:Y:S02]  /*6280*/  F2FP.F16.F32.PACK_AB R36, R193, R96 ;  /* 0x00000060c124723e */ /* 0x000fe400000000ff */
[----:B------:R-:W-:Y:S02]  /*6290*/  F2FP.F16.F32.PACK_AB R38, R192, R100 ;  /* 0x00000064c026723e */ /* 0x000fe400000000ff */
[----:B------:R-:W-:Y:S01]  /*62a0*/  F2FP.F16.F32.PACK_AB R39, R77, R85 ;  /* 0x000000554d27723e */ /* 0x000fe200000000ff */
[C---:B0-----:R-:W-:Y:S01]  /*62b0*/  VIADD R20, R26.reuse, 0x8 ;  /* 0x000000081a147836 */ /* 0x041fe20000000000 */
[----:B------:R-:W-:Y:S02]  /*62c0*/  ISETP.GE.OR P1, PT, R26, R7, P0 ;  /* 0x000000071a00720c */ /* 0x000fe40000726670 */
[----:B------:R-:W-:Y:S01]  /*62d0*/  LOP3.LUT R122, R122, R123, RZ, 0x3c, !PT ;  /* 0x0000007b7a7a7212 */ /* 0x000fe200078e3cff */
[----:B------:R-:W-:Y:S01]  /*62e0*/  IMAD.X R123, RZ, RZ, R9, P3 ;  /* 0x000000ffff7b7224 */ /* 0x000fe200018e0609 */
[----:B------:R-:W-:Y:S01]  /*62f0*/  MOV R142, R142 ;  /* 0x0000008e008e7202 */ /* 0x000fe20000000f00 */
[----:B------:R-:W-:Y:S01]  /*6300*/  STSM.16.M88.4 [R146], R36 ;  /* 0x0000002492007844 */ /* 0x000fe20000000200 */
[----:B------:R-:W-:-:S02]  /*6310*/  F2FP.F16.F32.PACK_AB R88, R191, R104 ;  /* 0x00000068bf58723e */ /* 0x000fc400000000ff */
[----:B------:R-:W-:Y:S02]  /*6320*/  F2FP.F16.F32.PACK_AB R89, R89, R93 ;  /* 0x0000005d5959723e */ /* 0x000fe400000000ff */
[----:B------:R-:W-:Y:S02]  /*6330*/  F2FP.F16.F32.PACK_AB R90, R190, R108 ;  /* 0x0000006cbe5a723e */ /* 0x000fe400000000ff */
[----:B------:R-:W-:Y:S02]  /*6340*/  F2FP.F16.F32.PACK_AB R91, R97, R101 ;  /* 0x00000065615b723e */ /* 0x000fe400000000ff */
[----:B------:R-:W-:Y:S02]  /*6350*/  ISETP.GE.OR P0, PT, R20, R7, P0 ;  /* 0x000000071400720c */ /* 0x000fe40000706670 */
[----:B------:R-:W-:Y:S01]  /*6360*/  MOV R134, R134 ;  /* 0x0000008600867202 */ /* 0x000fe20000000f00 */
[----:B------:R-:W-:Y:S01]  /*6370*/  STSM.16.M88.4 [R142], R88 ;  /* 0x000000588e007844 */ /* 0x000fe20000000200 */
[----:B------:R-:W-:-:S02]  /*6380*/  F2FP.F16.F32.PACK_AB R20, R189, R112 ;  /* 0x00000070bd14723e */ /* 0x000fc400000000ff */
[----:B------:R-:W-:Y:S02]  /*6390*/  F2FP.F16.F32.PACK_AB R21, R105, R109 ;  /* 0x0000006d6915723e */ /* 0x000fe400000000ff */
[----:B------:R-:W-:Y:S02]  /*63a0*/  F2FP.F16.F32.PACK_AB R22, R188, R116 ;  /* 0x00000074bc16723e */ /* 0x000fe400000000ff */
[----:B------:R-:W-:Y:S02]  /*63b0*/  F2FP.F16.F32.PACK_AB R23, R113, R117 ;  /* 0x000000757117723e */ /* 0x000fe400000000ff */
[----:B------:R-:W-:Y:S02]  /*63c0*/  F2FP.F16.F32.PACK_AB R165, R121, R166 ;  /* 0x000000a679a5723e */ /* 0x000fe400000000ff */
[----:B------:R-:W-:Y:S01]  /*63d0*/  MOV R130, R130 ;  /* 0x0000008200827202 */ /* 0x000fe20000000f00 */
[----:B------:R-:W-:Y:S01]  /*63e0*/  STSM.16.M88.4 [R134], R20 ;  /* 0x0000001486007844 */ /* 0x000fe20000000200 */
[----:B------:R-:W-:-:S02]  /*63f0*/  IADD3 R11, R11, R25, RZ ;  /* 0x000000190b0b7210 */ /* 0x000fc40007ffe0ff */
[----:B------:R-:W-:Y:S02]  /*6400*/  LEA R24, P3, R10, UR4, 0x2 ;  /* 0x000000040a187c11 */ /* 0x000fe4000f8610ff */
[----:B------:R-:W-:Y:S02]  /*6410*/  F2FP.F16.F32.PACK_AB R164, R187, R120 ;  /* 0x00000078bba4723e */ /* 0x000fe400000000ff */
[----:B------:R-:W-:Y:S01]  /*6420*/  F2FP.F16.F32.PACK_AB R166, R125, R124 ;  /* 0x0000007c7da6723e */ /* 0x000fe200000000ff */
[----:B------:R-:W-:Y:S01]  /*6430*/  SHFL.IDX PT, R32, R24, RZ, 0x1c1f ;  /* 0x001c1fff18207589 */ /* 0x000fe200000e0000 */
[----:B------:R-:W-:Y:S02]  /*6440*/  F2FP.F16.F32.PACK_AB R167, R167, R168 ;  /* 0x000000a8a7a7723e */ /* 0x000fe400000000ff */
[----:B------:R-:W-:Y:S01]  /*6450*/  F2FP.F16.F32.PACK_AB R169, R169, R170 ;  /* 0x000000aaa9a9723e */ /* 0x000fe200000000ff */
[----:B------:R-:W-:Y:S01]  /*6460*/  SHFL.IDX PT, R34, R24, 0x1, 0x1c1f ;  /* 0x003c1f0018227f89 */ /* 0x000fe200000e0000 */
        /* <DEDUP_REMOVED lines=8> */
[----:B------:R-:W-:-:S02]  /*64f0*/  F2FP.F16.F32.PACK_AB R175, R175, R176 ;  /* 0x000000b0afaf723e */ /* 0x000fc400000000ff */
[----:B------:R-:W-:Y:S02]  /*6500*/  F2FP.F16.F32.PACK_AB R177, R177, R178 ;  /* 0x000000b2b1b1723e */ /* 0x000fe400000000ff */
[----:B------:R-:W-:Y:S01]  /*6510*/  F2FP.F16.F32.PACK_AB R176, R145, R144 ;  /* 0x0000009091b0723e */ /* 0x000fe200000000ff */
[----:B------:R0:W-:Y:S01]  /*6520*/  STSM.16.M88.4 [R4], R172 ;  /* 0x000000ac04007844 */ /* 0x0001e20000000200 */
[----:B------:R-:W-:Y:S02]  /*6530*/  F2FP.F16.F32.PACK_AB R178, R149, R148 ;  /* 0x0000009495b2723e */ /* 0x000fe400000000ff */
[----:B------:R-:W-:Y:S02]  /*6540*/  F2FP.F16.F32.PACK_AB R179, R179, R0 ;  /* 0x00000000b3b3723e */ /* 0x000fe400000000ff */
[----:B------:R-:W-:Y:S02]  /*6550*/  LEA.HI.X R11, R10, UR5, R11, 0x2, P3 ;  /* 0x000000050a0b7c11 */ /* 0x000fe400098f140b */
[----:B------:R-:W-:Y:S01]  /*6560*/  LOP3.LUT R98, R99, 0x380, RZ, 0xc0, !PT ;  /* 0x0000038063627812 */ /* 0x000fe200078ec0ff */
[----:B------:R1:W-:Y:S01]  /*6570*/  STSM.16.M88.4 [R3], R176 ;  /* 0x000000b003007844 */ /* 0x0003e20000000200 */
[----:B------:R-:W-:-:S02]  /*6580*/  LOP3.LUT R102, R103, 0x380, RZ, 0xc0, !PT ;  /* 0x0000038067667812 */ /* 0x000fc400078ec0ff */
[----:B------:R-:W-:Y:S01]  /*6590*/  LOP3.LUT R106, R107, 0x380, RZ, 0xc0, !PT ;  /* 0x000003806b6a7812 */ /* 0x000fe200078ec0ff */
[----:B------:R-:W2:Y:S01]  /*65a0*/  SHFL.IDX PT, R33, R11, RZ, 0x1c1f ;  /* 0x001c1fff0b217589 */ /* 0x000ea200000e0000 */
[----:B0-----:R-:W0:Y:S08]  /*65b0*/  @P2 LDC R4, c[0x0][0xbec] ;  /* 0x0002fb00ff042b82 */ /* 0x001e300000000800 */
[----:B------:R-:W-:Y:S01]  /*65c0*/  BAR.SYNC.DEFER_BLOCKING 0x1, 0x100 ;  /* 0x0044000000007b1d */ /* 0x000fe20000010000 */
[----:B------:R-:W-:Y:S01]  /*65d0*/  IMAD R0, R19, 0x20, R200 ;  /* 0x0000002013007824 */ /* 0x000fe200078e02c8 */
[----:B------:R-:W-:Y:S01]  /*65e0*/  UIMAD UR6, UR11, UR8, URZ ;  /* 0x000000080b0672a4 */ /* 0x000fe2000f8e023f */
[----:B------:R-:W-:Y:S01]  /*65f0*/  SHF.R.U64 R98, R98, 0x3, RZ ;  /* 0x0000000362627819 */ /* 0x000fe200000012ff */
[----:B------:R-:W-:Y:S01]  /*6600*/  UIMAD.WIDE.U32 UR4, UR10, UR8, URZ ;  /* 0x000000080a0472a5 */ /* 0x000fe2000f8e003f */
[----:B------:R-:W-:-:S03]  /*6610*/  SHF.R.U64 R102, R102, 0x3, RZ ;  /* 0x0000000366667819 */ /* 0x000fc600000012ff */
[----:B-1----:R-:W1:Y:S01]  /*6620*/  @P2 LDC R3, c[0x0][0xbf0] ;  /* 0x0002fc00ff032b82 */ /* 0x002e620000000800 */
[----:B------:R-:W3:Y:S01]  /*6630*/  SHFL.IDX PT, R35, R11, 0x1, 0x1c1f ;  /* 0x003c1f000b237f89 */ /* 0x000ee200000e0000 */
[----:B------:R-:W-:Y:S01]  /*6640*/  UIMAD UR6, UR10, UR9, UR6 ;  /* 0x000000090a0672a4 */ /* 0x000fe2000f8e0206 */
[----:B------:R-:W-:Y:S02]  /*6650*/  SHF.R.U64 R106, R106, 0x3, RZ ;  /* 0x000000036a6a7819 */ /* 0x000fe400000012ff */
[----:B------:R-:W-:Y:S01]  /*6660*/  ULDC.64 UR8, c[0x0][0xaf0] ;  /* 0x0002bc0000087ab9 */ /* 0x000fe20000000a00 */
[----:B--2---:R-:W-:Y:S01]  /*6670*/  @!P1 ST.E desc[UR48][R32.64], R6 ;  /* 0x0000000620009985 */ /* 0x004fe2000c101930 */
[----:B------:R-:W-:Y:S01]  /*6680*/  UIADD3 UR5, UR5, UR6, URZ ;  /* 0x0000000605057290 */ /* 0x000fe2000fffe03f */
[----:B------:R-:W-:Y:S02]  /*6690*/  LOP3.LUT R98, R98, R99, RZ, 0x3c, !PT ;  /* 0x0000006362627212 */ /* 0x000fe400078e3cff */
[----:B------:R-:W-:-:S02]  /*66a0*/  LOP3.LUT R102, R102, R103, RZ, 0x3c, !PT ;  /* 0x0000006766667212 */ /* 0x000fc400078e3cff */
[----:B------:R-:W-:Y:S01]  /*66b0*/  LOP3.LUT R106, R106, R107, RZ, 0x3c, !PT ;  /* 0x0000006b6a6a7212 */ /* 0x000fe200078e3cff */
[----:B---3--:R2:W-:Y:S01]  /*66c0*/  @!P0 ST.E desc[UR48][R34.64], R5 ;  /* 0x0000000522008985 */ /* 0x0085e2000c101930 */
[----:B------:R-:W-:Y:S01]  /*66d0*/  UIMAD UR6, UR7, UR8, URZ ;  /* 0x00000008070672a4 */ /* 0x000fe2000f8e023f */
[--C-:B------:R-:W-:Y:S02]  /*66e0*/  IMAD.X R99, RZ, RZ, R9.reuse, P4 ;  /* 0x000000ffff637224 */ /* 0x100fe400020e0609 */
[----:B------:R3:W5:Y:S01]  /*66f0*/  LD.E.128 R24, desc[UR48][R12.64] ;  /* 0x000000300c187980 */ /* 0x000762000c101d00 */
[----:B------:R-:W-:Y:S01]  /*6700*/  UIMAD.WIDE.U32 UR4, UR43, UR8, UR4 ;  /* 0x000000082b0472a5 */ /* 0x000fe2000f8e0004 */
[--C-:B------:R-:W-:Y:S02]  /*6710*/  IMAD.X R103, RZ, RZ, R9.reuse, P5 ;  /* 0x000000ffff677224 */ /* 0x100fe400028e0609 */
[----:B------:R-:W-:Y:S02]  /*6720*/  IMAD.X R107, RZ, RZ, R9, P6 ;  /* 0x000000ffff6b7224 */ /* 0x000fe400030e0609 */
[----:B--2---:R-:W-:Y:S01]  /*6730*/  IMAD R5, R127, 0x80, R0 ;  /* 0x000000807f057824 */ /* 0x004fe200078e0200 */
[----:B------:R-:W-:Y:S01]  /*6740*/  UIMAD UR6, UR43, UR9, UR6 ;  /* 0x000000092b0672a4 */ /* 0x000fe2000f8e0206 */
[----:B---3--:R-:W2:Y:S01]  /*6750*/  LDC.64 R12, c[0x0][0xae0] ;  /* 0x0002b800ff0c7b82 */ /* 0x008ea20000000a00 */
[----:B------:R-:W5:Y:S01]  /*6760*/  LD.E.128 R8, desc[UR48][R8.64] ;  /* 0x0000003008087980 */ /* 0x000f62000c101d00 */
[----:B0-----:R-:W-:-:S03]  /*6770*/  @P2 IMAD.HI.U32 R0, R5, R4, RZ ;  /* 0x0000000405002227 */ /* 0x001fc600078e00ff */
[----:B------:R0:W5:Y:S01]  /*6780*/  LD.E.128 R28, desc[UR48][R14.64] ;  /* 0x000000300e1c7980 */ /* 0x000162000c101d00 */
[--C-:B------:R-:W-:Y:S01]  /*6790*/  IMAD.MOV.U32 R4, RZ, RZ, R5.reuse ;  /* 0x000000ffff047224 */ /* 0x100fe200078e0005 */
[----:B-1----:R-:W-:Y:S02]  /*67a0*/  @P2 SHF.R.U32.HI R4, RZ, R3, R0 ;  /* 0x00000003ff042219 */ /* 0x002fe40000011600 */
[----:B------:R-:W5:Y:S02]  /*67b0*/  LD.E.128 R52, desc[UR48][R52.64] ;  /* 0x0000003034347980 */ /* 0x000f64000c101d00 */
[--C-:B------:R-:W-:Y:S01]  /*67c0*/  SHF.R.S32.HI R3, RZ, 0x1f, R4.reuse ;  /* 0x0000001fff037819 */ /* 0x100fe20000011404 */
[----:B------:R-:W-:Y:S01]  /*67d0*/  IMAD.MOV R0, RZ, RZ, -R4 ;  /* 0x000000ffff007224 */ /* 0x000fe200078e0a04 */
[----:B------:R-:W-:Y:S01]  /*67e0*/  UIADD3 UR5, UR5, UR6, URZ ;  /* 0x0000000605057290 */ /* 0x000fe2000fffe03f */
[----:B------:R-:W5:Y:S02]  /*67f0*/  LD.E.128 R56, desc[UR48][R56.64] ;  /* 0x0000003038387980 */ /* 0x000f64000c101d00 */
[----:B------:R-:W-:Y:S01]  /*6800*/  IMAD R211, R211, R0, R5 ;  /* 0x00000000d3d37224 */ /* 0x000fe200078e0205 */
[----:B------:R-:W-:Y:S01]  /*6810*/  ULDC.64 UR6, c[0x0][0xad8] ;  /* 0x0002b60000067ab9 */ /* 0x000fe20000000a00 */
[----:B------:R-:W5:Y:S04]  /*6820*/  LD.E.128 R60, desc[UR48][R60.64] ;  /* 0x000000303c3c7980 */ /* 0x000f68000c101d00 */
[----:B------:R-:W5:Y:S01]  /*6830*/  LD.E.128 R64, desc[UR48][R64.64] ;  /* 0x0000003040407980 */ /* 0x000f62000c101d00 */
[----:B--2---:R-:W-:-:S03]  /*6840*/  IMAD R3, R3, R12, RZ ;  /* 0x0000000c03037224 */ /* 0x004fc600078e02ff */
[----:B------:R-:W5:Y:S01]  /*6850*/  LD.E.128 R68, desc[UR48][R68.64] ;  /* 0x0000003044447980 */ /* 0x000f62000c101d00 */
[----:B------:R-:W-:Y:S01]  /*6860*/  SHF.R.S32.HI R0, RZ, 0x1f, R211 ;  /* 0x0000001fff007819 */ /* 0x000fe200000114d3 */
[C---:B------:R-:W-:Y:S02]  /*6870*/  IMAD R3, R4.reuse, R13, R3 ;  /* 0x0000000d04037224 */ /* 0x040fe400078e0203 */
[----:B------:R-:W5:Y:S01]  /*6880*/  LD.E.128 R72, desc[UR48][R72.64] ;  /* 0x0000003048487980 */ /* 0x000f62000c101d00 */
[----:B------:R-:W-:-:S03]  /*6890*/  IMAD.WIDE.U32 R4, R4, R12, UR4 ;  /* 0x0000000404047e25 */ /* 0x000fc6000f8e000c */
[----:B------:R-:W5:Y:S04]  /*68a0*/  LD.E.128 R96, desc[UR48][R98.64] ;  /* 0x0000003062607980 */ /* 0x000f68000c101d00 */
[----:B------:R-:W5:Y:S04]  /*68b0*/  LD.E.128 R100, desc[UR48][R102.64] ;  /* 0x0000003066647980 */ /* 0x000f68000c101d00 */
[----:B------:R-:W5:Y:S04]  /*68c0*/  LD.E.128 R104, desc[UR48][R106.64] ;  /* 0x000000306a687980 */ /* 0x000f68000c101d00 */
[----:B------:R-:W5:Y:S04]  /*68d0*/  LD.E.128 R108, desc[UR48][R110.64] ;  /* 0x000000306e6c7980 */ /* 0x000f68000c101d00 */
[----:B------:R-:W5:Y:S04]  /*68e0*/  LD.E.128 R112, desc[UR48][R114.64] ;  /* 0x0000003072707980 */ /* 0x000f68000c101d00 */
[----:B------:R-:W5:Y:S04]  /*68f0*/  LD.E.128 R116, desc[UR48][R118.64] ;  /* 0x0000003076747980 */ /* 0x000f68000c101d00 */
[----:B------:R-:W5:Y:S01]  /*6900*/  LD.E.128 R120, desc[UR48][R122.64] ;  /* 0x000000307a787980 */ /* 0x000f62000c101d00 */
        /* <DEDUP_REMOVED lines=8> */
[----:B------:R-:W-:Y:S01]  /*6990*/  IMAD R32, R127, 0x80, R200 ;  /* 0x000000807f207824 */ /* 0x000fe200078e02c8 */
[----:B------:R-:W-:Y:S01]  /*69a0*/  UIADD3 UR22, UR22, 0x22820, URZ ;  /* 0x0002282016167890 */ /* 0x000fe2000fffe03f */
[C---:B------:R-:W-:Y:S02]  /*69b0*/  IMAD R3, R211.reuse, UR7, R6 ;  /* 0x00000007d3037c24 */ /* 0x040fe4000f8e0206 */
[----:B------:R-:W-:Y:S01]  /*69c0*/  IMAD.WIDE.U32 R4, R211, UR6, R4 ;  /* 0x00000006d3047c25 */ /* 0x000fe2000f8e0004 */
[----:B------:R-:W-:Y:S01]  /*69d0*/  UIADD3 UR37, UR37, 0x1, URZ ;  /* 0x0000000125257890 */ /* 0x000fe2000fffe03f */
[----:B------:R-:W-:Y:S01]  /*69e0*/  ISETP.GE.AND P2, PT, R32, R7, PT ;  /* 0x000000072000720c */ /* 0x000fe20003f46270 */
[----:B------:R-:W-:Y:S01]  /*69f0*/  ULDC.64 UR6, c[0x0][0xa80] ;  /* 0x0002a00000067ab9 */ /* 0x000fe20000000a00 */
[----:B------:R-:W-:Y:S01]  /*6a00*/  IMAD.IADD R3, R5, 0x1, R3 ;  /* 0x0000000105037824 */ /* 0x000fe200078e0203 */
[----:B------:R-:W-:Y:S01]  /*6a10*/  UPRMT UR22, URZ, 0x654, UR22 ;  /* 0x000006543f167896 */ /* 0x000fe20008000016 */
[----:B------:R-:W-:Y:S01]  /*6a20*/  LEA R6, P3, R4, UR6, 0x1 ;  /* 0x0000000604067c11 */ /* 0x000fe2000f8608ff */
[----:B------:R-:W-:Y:S01]  /*6a30*/  VIADD R0, R32, 0x20 ;  /* 0x0000002020007836 */ /* 0x000fe20000000000 */
[----:B------:R-:W-:-:S02]  /*6a40*/  UISETP.NE.AND UP0, UPT, UR37, 0x2, UPT ;  /* 0x000000022500788c */ /* 0x000fc4000bf05270 */
[----:B------:R-:W-:Y:S02]  /*6a50*/  LEA.HI.X R3, R4, UR7, R3, 0x1, P3 ;  /* 0x0000000704037c11 */ /* 0x000fe400098f0c03 */
[----:B------:R-:W-:Y:S01]  /*6a60*/  USEL UR5, URZ, 0x1, UP0 ;  /* 0x000000013f057887 */ /* 0x000fe20008000000 */
[-C--:B------:R-:W-:Y:S01]  /*6a70*/  ISETP.GE.AND P1, PT, R0, R7.reuse, PT ;  /* 0x000000070000720c */ /* 0x080fe20003f26270 */
[----:B------:R-:W-:Y:S01]  /*6a80*/  ULDC UR4, c[0x0][0xc] ;  /* 0x0000030000047ab9 */ /* 0x000fe20000000800 */
[----:B------:R-:W-:Y:S01]  /*6a90*/  VIADD R0, R32, 0x40 ;  /* 0x0000004020007836 */ /* 0x000fe20000000000 */
[----:B------:R-:W-:Y:S01]  /*6aa0*/  UIADD3 UR45, UR4, UR45, URZ ;  /* 0x0000002d042d7290 */ /* 0x000fe2000fffe03f */
[----:B-1----:R0:W1:Y:S01]  /*6ab0*/  SHFL.IDX PT, R12, R6, RZ, 0x181f ;  /* 0x00181fff060c7589 */ /* 0x00206200000e0000 */
[----:B------:R-:W-:Y:S01]  /*6ac0*/  USEL UR37, UR37, URZ, UP0 ;  /* 0x0000003f25257287 */ /* 0x000fe20008000000 */
[----:B------:R-:W-:Y:S01]  /*6ad0*/  SYNCS.ARRIVE.TRANS64.RED.A1T0 RZ, [UR22], RZ ;  /* 0x000000ffffff79a7 */ /* 0x000fe20008100416 */
[----:B------:R-:W-:Y:S01]  /*6ae0*/  ULOP3.LUT UR36, UR36, UR5, URZ, 0x3c, !UPT ;  /* 0x0000000524247292 */ /* 0x000fe2000f8e3c3f */
[----:B------:R0:W2:Y:S01]  /*6af0*/  SHFL.IDX PT, R13, R3, RZ, 0x181f ;  /* 0x00181fff030d7589 */ /* 0x0000a200000e0000 */
[----:B------:R-:W-:Y:S01]  /*6b00*/  BSSY B0, `(.L_x_9060) ;  /* 0x0000013000007945 */ /* 0x000fe20003800000 */
[----:B------:R-:W-:-:S03]  /*6b10*/  ISETP.GE.AND P0, PT, R0, R7, PT ;  /* 0x000000070000720c */ /* 0x000fc60003f06270 */
[----:B------:R-:W-:Y:S10]  /*6b20*/  @P2 BRA `(.L_x_9061) ;  /* 0x0000000000402947 */ /* 0x000ff40003800000 */
[----:B------:R-:W-:Y:S02]  /*6b30*/  ULDC UR4, c[0x0][0xac8] ;  /* 0x0002b20000047ab9 */ /* 0x000fe40000000800 */
[----:B------:R-:W-:Y:S02]  /*6b40*/  ISETP.GE.AND P4, PT, R18, UR4, PT ;  /* 0x0000000412007c0c */ /* 0x000fe4000bf86270 */
[----:B------:R-:W-:Y:S02]  /*6b50*/  ISETP.GE.AND P3, PT, R17, UR4, PT ;  /* 0x0000000411007c0c */ /* 0x000fe4000bf66270 */
[----:B------:R-:W-:Y:S02]  /*6b60*/  ISETP.GE.AND P2, PT, R16, UR4, PT ;  /* 0x0000000410007c0c */ /* 0x000fe4000bf46270 */
[----:B------:R-:W-:-:S07]  /*6b70*/  ISETP.GE.AND P5, PT, R2, UR4, PT ;  /* 0x0000000402007c0c */ /* 0x000fce000bfa6270 */
[----:B01----:R-:W-:-:S04]  /*6b80*/  @!P4 LEA R14, P6, R18, R12, 0x1 ;  /* 0x0000000c120ec211 */ /* 0x003fc800078c08ff */
[----:B--2---:R-:W-:Y:S02]  /*6b90*/  @!P4 LEA.HI.X R15, R18, R13, R214, 0x1, P6 ;  /* 0x0000000d120fc211 */ /* 0x004fe400030f0cd6 */
[----:B------:R-:W-:Y:S01]  /*6ba0*/  @!P3 LEA R20, P6, R17, R12, 0x1 ;  /* 0x0000000c1114b211 */ /* 0x000fe200078c08ff */
[----:B------:R-:W-:-:S03]  /*6bb0*/  @!P5 IMAD.WIDE R4, R2, 0x2, R12 ;  /* 0x000000020204d825 */ /* 0x000fc600078e020c */
[-C--:B------:R-:W-:Y:S02]  /*6bc0*/  @!P3 LEA.HI.X R21, R17, R13.reuse, R213, 0x1, P6 ;  /* 0x0000000d1115b211 */ /* 0x080fe400030f0cd5 */
[C---:B------:R-:W-:Y:S01]  /*6bd0*/  @!P2 LEA R22, P6, R16.reuse, R12, 0x1 ;  /* 0x0000000c1016a211 */ /* 0x040fe200078c08ff */
[----:B-----5:R3:W-:Y:S03]  /*6be0*/  @!P5 ST.E.128 desc[UR48][R4.64], R8 ;  /* 0x000000080400d985 */ /* 0x0207e6000c101d30 */
[----:B------:R-:W-:Y:S01]  /*6bf0*/  @!P2 LEA.HI.X R23, R16, R13, R212, 0x1, P6 ;  /* 0x0000000d1017a211 */ /* 0x000fe200030f0cd4 */
[----:B------:R3:W-:Y:S04]  /*6c00*/  @!P4 ST.E.128 desc[UR48][R14.64], R56 ;  /* 0x000000380e00c985 */ /* 0x0007e8000c101d30 */
[----:B------:R3:W-:Y:S04]  /*6c10*/  @!P3 ST.E.128 desc[UR48][R20.64], R72 ;  /* 0x000000481400b985 */ /* 0x0007e8000c101d30 */
[----:B------:R3:W-:Y:S02]  /*6c20*/  @!P2 ST.E.128 desc[UR48][R22.64], R108 ;  /* 0x0000006c1600a985 */ /* 0x0007e4000c101d30 */
.L_x_9061:
[----:B------:R-:W-:Y:S05]  /*6c30*/  BSYNC B0 ;  /* 0x0000000000007941 */ /* 0x000fea0003800000 */
.L_x_9060:
[----:B---3-5:R3:W4:Y:S01]  /*6c40*/  SHFL.IDX PT, R9, R3, 0x1, 0x181f ;  /* 0x00381f0003097f89 */ /* 0x02872200000e0000 */
[----:B------:R-:W-:Y:S03]  /*6c50*/  BSSY B0, `(.L_x_9062) ;  /* 0x0000013000007945 */ /* 0x000fe60003800000 */
[----:B------:R3:W0:Y:S01]  /*6c60*/  SHFL.IDX PT, R8, R6, 0x1, 0x181f ;  /* 0x00381f0006087f89 */ /* 0x00062200000e0000 */
[----:B------:R-:W-:Y:S05]  /*6c70*/  @P1 BRA `(.L_x_9063) ;  /* 0x0000000000401947 */ /* 0x000fea0003800000 */
[----:B------:R-:W-:Y:S02]  /*6c80*/  ULDC UR4, c[0x0][0xac8] ;  /* 0x0002b20000047ab9 */ /* 0x000fe40000000800 */
[----:B------:R-:W-:Y:S02]  /*6c90*/  ISETP.GE.AND P3, PT, R18, UR4, PT ;  /* 0x0000000412007c0c */ /* 0x000fe4000bf66270 */
[----:B------:R-:W-:Y:S02]  /*6ca0*/  ISETP.GE.AND P2, PT, R17, UR4, PT ;  /* 0x0000000411007c0c */ /* 0x000fe4000bf46270 */
[----:B------:R-:W-:Y:S02]  /*6cb0*/  ISETP.GE.AND P1, PT, R16, UR4, PT ;  /* 0x0000000410007c0c */ /* 0x000fe4000bf26270 */
[----:B------:R-:W-:-:S07]  /*6cc0*/  ISETP.GE.AND P4, PT, R2, UR4, PT ;  /* 0x0000000402007c0c */ /* 0x000fce000bf86270 */
[CC--:B0-----:R-:W-:Y:S02]  /*6cd0*/  @!P3 LEA R10, P6, R18.reuse, R8.reuse, 0x1 ;  /* 0x00000008120ab211 */ /* 0x0c1fe400078c08ff */
[CC--:B-1----:R-:W-:Y:S02]  /*6ce0*/  @!P2 LEA R12, P5, R17.reuse, R8.reuse, 0x1 ;  /* 0x00000008110ca211 */ /* 0x0c2fe400078a08ff */
[-C--:B----4-:R-:W-:Y:S02]  /*6cf0*/  @!P3 LEA.HI.X R11, R18, R9.reuse, R214, 0x1, P6 ;  /* 0x00000009120bb211 */ /* 0x090fe400030f0cd6 */
[----:B------:R-:W-:Y:S01]  /*6d00*/  @!P1 LEA R14, P6, R16, R8, 0x1 ;  /* 0x00000008100e9211 */ /* 0x000fe200078c08ff */
[----:B------:R-:W-:Y:S01]  /*6d10*/  @!P4 IMAD.WIDE R4, R2, 0x2, R8 ;  /* 0x000000020204c825 */ /* 0x000fe200078e0208 */
[-C--:B--2---:R-:W-:Y:S02]  /*6d20*/  @!P2 LEA.HI.X R13, R17, R9.reuse, R213, 0x1, P5 ;  /* 0x00000009110da211 */ /* 0x084fe400028f0cd5 */
[----:B------:R-:W-:-:S02]  /*6d30*/  @!P1 LEA.HI.X R15, R16, R9, R212, 0x1, P6 ;  /* 0x00000009100f9211 */ /* 0x000fc400030f0cd4 */
[----:B------:R0:W-:Y:S04]  /*6d40*/  @!P4 ST.E.128 desc[UR48][R4.64], R24 ;  /* 0x000000180400c985 */ /* 0x0001e8000c101d30 */
[----:B------:R0:W-:Y:S04]  /*6d50*/  @!P3 ST.E.128 desc[UR48][R10.64], R60 ;  /* 0x0000003c0a00b985 */ /* 0x0001e8000c101d30 */
[----:B------:R0:W-:Y:S04]  /*6d60*/  @!P2 ST.E.128 desc[UR48][R12.64], R96 ;  /* 0x000000600c00a985 */ /* 0x0001e8000c101d30 */
[----:B------:R0:W-:Y:S02]  /*6d70*/  @!P1 ST.E.128 desc[UR48][R14.64], R112 ;  /* 0x000000700e009985 */ /* 0x0001e4000c101d30 */
.L_x_9063:
[----:B------:R-:W-:Y:S05]  /*6d80*/  BSYNC B0 ;  /* 0x0000000000007941 */ /* 0x000fea0003800000 */
.L_x_9062:
[----:B----4-:R4:W1:Y:S01]  /*6d90*/  SHFL.IDX PT, R9, R3, 0x2, 0x181f ;  /* 0x00581f0003097f89 */ /* 0x01086200000e0000 */
[----:B------:R-:W-:Y:S03]  /*6da0*/  BSSY B0, `(.L_x_9064) ;  /* 0x0000013000007945 */ /* 0x000fe60003800000 */
[----:B0-----:R4:W0:Y:S01]  /*6db0*/  SHFL.IDX PT, R8, R6, 0x2, 0x181f ;  /* 0x00581f0006087f89 */ /* 0x00182200000e0000 */
[----:B------:R-:W-:Y:S05]  /*6dc0*/  @P0 BRA `(.L_x_9065) ;  /* 0x0000000000400947 */ /* 0x000fea0003800000 */
[----:B------:R-:W-:Y:S02]  /*6dd0*/  ULDC UR4, c[0x0][0xac8] ;  /* 0x0002b20000047ab9 */ /* 0x000fe40000000800 */
[----:B------:R-:W-:Y:S02]  /*6de0*/  ISETP.GE.AND P4, PT, R18, UR4, PT ;  /* 0x0000000412007c0c */ /* 0x000fe4000bf86270 */
[----:B------:R-:W-:Y:S02]  /*6df0*/  ISETP.GE.AND P5, PT, R17, UR4, PT ;  /* 0x0000000411007c0c */ /* 0x000fe4000bfa6270 */
[----:B------:R-:W-:Y:S02]  /*6e00*/  ISETP.GE.AND P6, PT, R16, UR4, PT ;  /* 0x0000000410007c0c */ /* 0x000fe4000bfc6270 */
[----:B------:R-:W-:-:S07]  /*6e10*/  ISETP.GE.AND P3, PT, R2, UR4, PT ;  /* 0x0000000402007c0c */ /* 0x000fce000bf66270 */
[-C--:B0-----:R-:W-:Y:S02]  /*6e20*/  @!P4 LEA R10, P0, R18, R8.reuse, 0x1 ;  /* 0x00000008120ac211 */ /* 0x081fe400078008ff */
[CC--:B-1----:R-:W-:Y:S02]  /*6e30*/  @!P5 LEA R12, P1, R17.reuse, R8.reuse, 0x1 ;  /* 0x00000008110cd211 */ /* 0x0c2fe400078208ff */
[----:B------:R-:W-:Y:S02]  /*6e40*/  @!P6 LEA R14, P2, R16, R8, 0x1 ;  /* 0x00000008100ee211 */ /* 0x000fe400078408ff */
[----:B------:R-:W-:Y:S01]  /*6e50*/  @!P3 IMAD.WIDE R4, R2, 0x2, R8 ;  /* 0x000000020204b825 */ /* 0x000fe200078e0208 */
[-C--:B------:R-:W-:Y:S02]  /*6e60*/  @!P4 LEA.HI.X R11, R18, R9.reuse, R214, 0x1, P0 ;  /* 0x00000009120bc211 */ /* 0x080fe400000f0cd6 */
[-C--:B--2---:R-:W-:Y:S02]  /*6e70*/  @!P5 LEA.HI.X R13, R17, R9.reuse, R213, 0x1, P1 ;  /* 0x00000009110dd211 */ /* 0x084fe400008f0cd5 */
[----:B------:R-:W-:Y:S01]  /*6e80*/  @!P6 LEA.HI.X R15, R16, R9, R212, 0x1, P2 ;  /* 0x00000009100fe211 */ /* 0x000fe200010f0cd4 */
[----:B------:R0:W-:Y:S04]  /*6e90*/  @!P3 ST.E.128 desc[UR48][R4.64], R28 ;  /* 0x0000001c0400b985 */ /* 0x0001e8000c101d30 */
[----:B------:R0:W-:Y:S04]  /*6ea0*/  @!P4 ST.E.128 desc[UR48][R10.64], R64 ;  /* 0x000000400a00c985 */ /* 0x0001e8000c101d30 */
[----:B------:R0:W-:Y:S04]  /*6eb0*/  @!P5 ST.E.128 desc[UR48][R12.64], R100 ;  /* 0x000000640c00d985 */ /* 0x0001e8000c101d30 */
[----:B------:R0:W-:Y:S02]  /*6ec0*/  @!P6 ST.E.128 desc[UR48][R14.64], R116 ;  /* 0x000000740e00e985 */ /* 0x0001e4000c101d30 */
.L_x_9065:
[----:B------:R-:W-:Y:S05]  /*6ed0*/  BSYNC B0 ;  /* 0x0000000000007941 */ /* 0x000fea0003800000 */
.L_x_9064:
[----:B------:R-:W-:Y:S01]  /*6ee0*/  VIADD R0, R32, 0x60 ;  /* 0x0000006020007836 */ /* 0x000fe20000000000 */
[----:B-1----:R1:W1:Y:S01]  /*6ef0*/  SHFL.IDX PT, R9, R3, 0x3, 0x181f ;  /* 0x00781f0003097f89 */ /* 0x00226200000e0000 */
[----:B------:R-:W-:Y:S01]  /*6f00*/  UIADD3 UR46, UR46, 0x1, URZ ;  /* 0x000000012e2e7890 */ /* 0x000fe2000fffe03f */
[----:B------:R-:W-:Y:S02]  /*6f10*/  BSSY B0, `(.L_x_9066) ;  /* 0x0000014000007945 */ /* 0x000fe40003800000 */
[----:B------:R-:W-:Y:S01]  /*6f20*/  ISETP.GE.AND P0, PT, R0, R7, PT ;  /* 0x000000070000720c */ /* 0x000fe20003f06270 */
[----:B0-----:R0:W0:-:S12]  /*6f30*/  SHFL.IDX PT, R8, R6, 0x3, 0x181f ;  /* 0x00781f0006087f89 */ /* 0x00101800000e0000 */
[----:B------:R-:W-:Y:S05]  /*6f40*/  @P0 BRA `(.L_x_9067) ;  /* 0x0000000000400947 */ /* 0x000fea0003800000 */
[----:B------:R-:W-:Y:S02]  /*6f50*/  ULDC UR4, c[0x0][0xac8] ;  /* 0x0002b20000047ab9 */ /* 0x000fe40000000800 */
[----:B------:R-:W-:Y:S02]  /*6f60*/  ISETP.GE.AND P4, PT, R18, UR4, PT ;  /* 0x0000000412007c0c */ /* 0x000fe4000bf86270 */
[----:B------:R-:W-:Y:S02]  /*6f70*/  ISETP.GE.AND P5, PT, R17, UR4, PT ;  /* 0x0000000411007c0c */ /* 0x000fe4000bfa6270 */
[----:B------:R-:W-:Y:S02]  /*6f80*/  ISETP.GE.AND P6, PT, R16, UR4, PT ;  /* 0x0000000410007c0c */ /* 0x000fe4000bfc6270 */
[----:B------:R-:W-:-:S07]  /*6f90*/  ISETP.GE.AND P3, PT, R2, UR4, PT ;  /* 0x0000000402007c0c */ /* 0x000fce000bf66270 */
[-C--:B0--34-:R-:W-:Y:S02]  /*6fa0*/  @!P4 LEA R6, P0, R18, R8.reuse, 0x1 ;  /* 0x000000081206c211 */ /* 0x099fe400078008ff */
[CC--:B------:R-:W-:Y:S02]  /*6fb0*/  @!P5 LEA R10, P1, R17.reuse, R8.reuse, 0x1 ;  /* 0x00000008110ad211 */ /* 0x0c0fe400078208ff */
[----:B------:R-:W-:Y:S02]  /*6fc0*/  @!P6 LEA R12, P2, R16, R8, 0x1 ;  /* 0x00000008100ce211 */ /* 0x000fe400078408ff */
[----:B-1----:R-:W-:Y:S01]  /*6fd0*/  @!P3 IMAD.WIDE R4, R2, 0x2, R8 ;  /* 0x000000020204b825 */ /* 0x002fe200078e0208 */
[-C--:B------:R-:W-:Y:S02]  /*6fe0*/  @!P4 LEA.HI.X R7, R18, R9.reuse, R214, 0x1, P0 ;  /* 0x000000091207c211 */ /* 0x080fe400000f0cd6 */
[-C--:B------:R-:W-:Y:S02]  /*6ff0*/  @!P5 LEA.HI.X R11, R17, R9.reuse, R213, 0x1, P1 ;  /* 0x00000009110bd211 */ /* 0x080fe400008f0cd5 */
[----:B--2---:R-:W-:Y:S01]  /*7000*/  @!P6 LEA.HI.X R13, R16, R9, R212, 0x1, P2 ;  /* 0x00000009100de211 */ /* 0x004fe200010f0cd4 */
[----:B------:R0:W-:Y:S04]  /*7010*/  @!P3 ST.E.128 desc[UR48][R4.64], R52 ;  /* 0x000000340400b985 */ /* 0x0001e8000c101d30 */
[----:B------:R0:W-:Y:S04]  /*7020*/  @!P4 ST.E.128 desc[UR48][R6.64], R68 ;  /* 0x000000440600c985 */ /* 0x0001e8000c101d30 */
[----:B------:R0:W-:Y:S04]  /*7030*/  @!P5 ST.E.128 desc[UR48][R10.64], R104 ;  /* 0x000000680a00d985 */ /* 0x0001e8000c101d30 */
[----:B------:R0:W-:Y:S02]  /*7040*/  @!P6 ST.E.128 desc[UR48][R12.64], R120 ;  /* 0x000000780c00e985 */ /* 0x0001e4000c101d30 */
.L_x_9067:
[----:B------:R-:W-:Y:S05]  /*7050*/  BSYNC B0 ;  /* 0x0000000000007941 */ /* 0x000fea0003800000 */
.L_x_9066:
[----:B------:R-:W5:Y:S02]  /*7060*/  LDC R0, c[0x0][0xc34] ;  /* 0x00030d00ff007b82 */ /* 0x000f640000000800 */
[----:B-----5:R-:W-:-:S13]  /*7070*/  ISETP.LE.AND P0, PT, R0, UR45, PT ;  /* 0x0000002d00007c0c */ /* 0x020fda000bf03270 */
[----:B------:R-:W-:Y:S05]  /*7080*/  @!P0 BRA `(.L_x_9068) ;  /* 0xffffff9c00148947 */ /* 0x000fea000383ffff */
[----:B------:R-:W-:Y:S05]  /*7090*/  EXIT ;  /* 0x000000000000794d */ /* 0x000fea0003800000 */
.L_x_9034:
        /* <DEDUP_REMOVED lines=10> */
[----:B------:R-:W-:Y:S01]  /*7140*/  ULDC.64 UR4, c[0x0][0x418] ;  /* 0x0001060000047ab9 */ /* 0x000fe20000000a00 */
[----:B------:R-:W-:Y:S01]  /*7150*/  ULDC UR9, c[0x0][0x320] ;  /* 0x0000c80000097ab9 */ /* 0x000fe20000000800 */
[----:B------:R-:W-:Y:S01]  /*7160*/  UISETP.NE.U32.AND UP0, UPT, UR4, URZ, UPT ;  /* 0x0000003f0400728c */ /* 0x000fe2000bf05070 */
[----:B------:R-:W0:Y:S01]  /*7170*/  S2UR UR8, SR_CgaCtaId ;  /* 0x00000000000879c3 */ /* 0x000e220000008800 */
[----:B------:R-:W-:Y:S01]  /*7180*/  LOP3.LUT R5, R31, 0x38, RZ, 0xc0, !PT ;  /* 0x000000381f057812 */ /* 0x000fe200078ec0ff */
[----:B------:R-:W-:Y:S01]  /*7190*/  ULDC UR4, c[0x0][0x424] ;  /* 0x0001090000047ab9 */ /* 0x000fe20000000800 */
[----:B------:R-:W-:Y:S01]  /*71a0*/  UISETP.NE.AND.EX UP0, UPT, UR5, URZ, UPT, UP0 ;  /* 0x0000003f0500728c */ /* 0x000fe2000bf05300 */
[----:B------:R-:W-:Y:S01]  /*71b0*/  LOP3.LUT R16, R16, 0xffffffef, RZ, 0xc0, !PT ;  /* 0xffffffef10107812 */ /* 0x000fe200078ec0ff */
[----:B------:R-:W-:Y:S01]  /*71c0*/  ULDC.64 UR6, c[0x0][0x2f0] ;  /* 0x0000bc0000067ab9 */ /* 0x000fe20000000a00 */
[C---:B------:R-:W-:Y:S01]  /*71d0*/  LOP3.LUT R0, R5.reuse, 0x40, RZ, 0xfc, !PT ;  /* 0x0000004005007812 */ /* 0x040fe200078efcff */
[----:B------:R-:W-:Y:S01]  /*71e0*/  USEL UR4, UR4, 0x1, UP0 ;  /* 0x0000000104047887 */ /* 0x000fe20008000000 */
[C---:B------:R-:W-:Y:S01]  /*71f0*/  LOP3.LUT R2, R5.reuse, 0x80, RZ, 0xfc, !PT ;  /* 0x0000008005027812 */ /* 0x040fe200078efcff */
[----:B------:R-:W-:Y:S01]  /*7200*/  UMOV UR37, 0x400 ;  /* 0x0000040000257882 */ /* 0x000fe20000000000 */
[----:B------:R-:W-:Y:S01]  /*7210*/  ISETP.GE.AND P2, PT, R0, UR9, PT ;  /* 0x0000000900007c0c */ /* 0x000fe2000bf46270 */
[----:B------:R-:W-:Y:S01]  /*7220*/  UIMAD UR36, UR4, UR6, URZ ;  /* 0x00000006042472a4 */ /* 0x000fe2000f8e023f */
[----:B------:R-:W-:Y:S01]  /*7230*/  ISETP.GE.AND P1, PT, R2, UR9, PT ;  /* 0x0000000902007c0c */ /* 0x000fe2000bf26270 */
[----:B------:R1:W-:Y:S01]  /*7240*/  STL [R1+0x4], RZ ;  /* 0x000004ff01007387 */ /* 0x0003e20000100800 */
[C---:B------:R-:W-:Y:S01]  /*7250*/  ISETP.GE.AND P3, PT, R5.reuse, UR9, PT ;  /* 0x0000000905007c0c */ /* 0x040fe2000bf66270 */
[----:B------:R-:W-:Y:S01]  /*7260*/  UIADD3 UR4, UR36, 0x5f, URZ ;  /* 0x0000005f24047890 */ /* 0x000fe2000fffe03f */
[----:B------:R-:W-:Y:S01]  /*7270*/  LOP3.LUT R0, R5, 0xc0, RZ, 0xfc, !PT ;  /* 0x000000c005007812 */ /* 0x000fe200078efcff */
[----:B------:R-:W-:Y:S01]  /*7280*/  ULDC UR10, c[0x0][0x2b8] ;  /* 0x0000ae00000a7ab9 */ /* 0x000fe20000000800 */
[----:B------:R-:W-:Y:S01]  /*7290*/  SHF.R.U32.HI R36, RZ, 0x3, R19 ;  /* 0x00000003ff247819 */ /* 0x000fe20000011613 */
[----:B------:R-:W-:Y:S01]  /*72a0*/  UIMAD.WIDE UR4, UR4, 0x2aaaaaab, URZ ;  /* 0x2aaaaaab040478a5 */ /* 0x000fe2000f8e023f */
[----:B------:R-:W-:Y:S01]  /*72b0*/  ISETP.GE.AND P0, PT, R0, UR9, PT ;  /* 0x0000000900007c0c */ /* 0x000fe2000bf06270 */
[----:B------:R-:W-:Y:S01]  /*72c0*/  IMAD.U32 R37, RZ, RZ, UR11 ;  /* 0x0000000bff257e24 */ /* 0x000fe2000f8e00ff */
[----:B------:R-:W-:Y:S01]  /*72d0*/  SEL R4, RZ, 0x1, P3 ;  /* 0x00000001ff047807 */ /* 0x000fe20001800000 */
[----:B------:R-:W-:Y:S01]  /*72e0*/  USHF.R.U32.HI UR6, URZ, 0x1f, UR5 ;  /* 0x0000001f3f067899 */ /* 0x000fe20008011605 */
[----:B------:R-:W-:Y:S01]  /*72f0*/  @P2 LOP3.LUT R16, R16, 0x10, RZ, 0xfc, !PT ;  /* 0x0000001010102812 */ /* 0x000fe200078efcff */
[----:B0-----:R-:W-:Y:S01]  /*7300*/  ULEA UR37, UR8, UR37, 0x18 ;  /* 0x0000002508257291 */ /* 0x001fe2000f8ec03f */
[----:B------:R-:W-:Y:S01]  /*7310*/  SEL R2, RZ, 0x2, P2 ;  /* 0x00000002ff027807 */ /* 0x000fe20001000000 */
[----:B------:R-:W-:Y:S01]  /*7320*/  ULEA.HI.SX32 UR6, UR5, UR6, 0x1c ;  /* 0x0000000605067291 */ /* 0x000fe2000f8fe23f */
[----:B------:R-:W-:Y:S01]  /*7330*/  LOP3.LUT R16, R16, 0xfffffff7, RZ, 0xc0, !PT ;  /* 0xfffffff710107812 */ /* 0x000fe200078ec0ff */
[----:B------:R-:W-:Y:S01]  /*7340*/  IMAD.MOV.U32 R27, RZ, RZ, 0x1 ;  /* 0x00000001ff1b7424 */ /* 0x000fe200078e00ff */
[----:B------:R-:W-:Y:S01]  /*7350*/  SEL R3, RZ, 0x4, P1 ;  /* 0x00000004ff037807 */ /* 0x000fe20000800000 */
[----:B------:R-:W-:Y:S01]  /*7360*/  UIADD3 UR5, UR6, -0x1, URZ ;  /* 0xffffffff06057890 */ /* 0x000fe2000fffe03f */
[----:B------:R-:W-:Y:S01]  /*7370*/  @P1 LOP3.LUT R16, R16, 0x8, RZ, 0xfc, !PT ;  /* 0x0000000810101812 */ /* 0x000fe200078efcff */
[----:B------:R-:W-:Y:S01]  /*7380*/  ULDC UR39, c[0x0][0x448] ;  /* 0x0001120000277ab9 */ /* 0x000fe20000000800 */
[----:B------:R-:W-:Y:S01]  /*7390*/  LOP3.LUT R36, R36, 0xf, RZ, 0xc0, !PT ;  /* 0x0000000f24247812 */ /* 0x000fe200078ec0ff */
[----:B------:R-:W-:Y:S01]  /*73a0*/  UIMAD UR8, UR5, -0x60, UR36 ;  /* 0xffffffa0050878a4 */ /* 0x000fe2000f8e0224 */
[----:B------:R-:W-:Y:S01]  /*73b0*/  LOP3.LUT R16, R16, 0xfffffffd, RZ, 0xc0, !PT ;  /* 0xfffffffd10107812 */ /* 0x000fe200078ec0ff */
[----:B------:R-:W-:Y:S01]  /*73c0*/  ULDC UR4, c[0x0][0x288] ;  /* 0x0000a20000047ab9 */ /* 0x000fe20000000800 */
[----:B------:R-:W-:Y:S01]  /*73d0*/  IADD3 R3, R3, R2, R4 ;  /* 0x0000000203037210 */ /* 0x000fe20007ffe004 */
[----:B------:R-:W-:Y:S01]  /*73e0*/  ULOP3.LUT UR41, UR38, 0x2, URZ, 0xfc, !UPT ;  /* 0x0000000226297892 */ /* 0x000fe2000f8efc3f */
[----:B------:R-:W-:Y:S01]  /*73f0*/  @P3 LOP3.LUT R16, R16, 0x2, RZ, 0xfc, !PT ;  /* 0x0000000210103812 */ /* 0x000fe200078efcff */
[----:B------:R-:W-:Y:S01]  /*7400*/  ULDC UR42, c[0x0][0xc] ;  /* 0x00000300002a7ab9 */ /* 0x000fe20000000800 */
[----:B------:R-:W-:Y:S01]  /*7410*/  SEL R2, RZ, 0x8, P0 ;  /* 0x00000008ff027807 */ /* 0x000fe20000000000 */
[----:B------:R-:W-:Y:S01]  /*7420*/  UIMAD UR39, UR39, UR4, URZ ;  /* 0x00000004272772a4 */ /* 0x000fe2000f8e023f */
[----:B------:R-:W-:Y:S01]  /*7430*/  LOP3.LUT R16, R16, 0xfffffffb, RZ, 0xc0, !PT ;  /* 0xfffffffb10107812 */ /* 0x000fe200078ec0ff */
[----:B------:R-:W-:Y:S01]  /*7440*/  UIADD3 UR40, UR6, -0x2, URZ ;  /* 0xfffffffe06287890 */ /* 0x000fe2000fffe03f */
[----:B------:R-:W-:Y:S01]  /*7450*/  IADD3 R34, -R36, UR8, RZ ;  /* 0x0000000824227c10 */ /* 0x000fe2000fffe1ff */
[----:B------:R-:W-:Y:S01]  /*7460*/  IMAD.IADD R2, R2, 0x1, R3 ;  /* 0x0000000102027824 */ /* 0x000fe200078e0203 */
[----:B------:R-:W-:Y:S01]  /*7470*/  @P0 LOP3.LUT R16, R16, 0x4, RZ, 0xfc, !PT ;  /* 0x0000000410100812 */ /* 0x000fe200078efcff */
[----:B------:R-:W-:Y:S01]  /*7480*/  IMAD.SHL.U32 R3, R19, 0x10, RZ ;  /* 0x0000001013037824 */ /* 0x000fe200078e00ff */
[----:B------:R-:W-:-:S02]  /*7490*/  ISETP.GE.AND P0, PT, R5, UR9, PT ;  /* 0x0000000905007c0c */ /* 0x000fc4000bf06270 */
[----:B------:R-:W-:Y:S02]  /*74a0*/  LOP3.LUT R35, R35, 0xfffffffb, RZ, 0xc0, !PT ;  /* 0xfffffffb23237812 */ /* 0x000fe400078ec0ff */
[C---:B------:R-:W-:Y:S02]  /*74b0*/  ISETP.LT.OR P3, PT, R34.reuse, 0x1, P0 ;  /* 0x000000012200780c */ /* 0x040fe40000761670 */
[C---:B------:R-:W-:Y:S02]  /*74c0*/  ISETP.LT.OR P2, PT, R34.reuse, 0x11, P0 ;  /* 0x000000112200780c */ /* 0x040fe40000741670 */
[----:B------:R-:W-:Y:S02]  /*74d0*/  ISETP.LT.OR P1, PT, R34, 0x21, P0 ;  /* 0x000000212200780c */ /* 0x000fe40000721670 */
[----:B------:R-:W-:Y:S02]  /*74e0*/  LOP3.LUT R16, R16, 0xefffffff, RZ, 0xc0, !PT ;  /* 0xefffffff10107812 */ /* 0x000fe400078ec0ff */
[----:B------:R-:W-:-:S02]  /*74f0*/  LOP3.LUT R0, R31, 0x1f8, RZ, 0xc0, !PT ;  /* 0x000001f81f007812 */ /* 0x000fc400078ec0ff */
[----:B------:R-:W-:Y:S01]  /*7500*/  LOP3.LUT R28, R36, 0x70, R3, 0xf8, !PT ;  /* 0x00000070241c7812 */ /* 0x000fe200078ef803 */
[----:B------:R-:W-:Y:S01]  /*7510*/  IMAD.U32 R3, RZ, RZ, UR5 ;  /* 0x00000005ff037e24 */ /* 0x000fe2000f8e00ff */
[----:B------:R-:W-:Y:S02]  /*7520*/  LOP3.LUT R0, R0, 0x38, R19, 0x78, !PT ;  /* 0x0000003800007812 */ /* 0x000fe400078e7813 */
[----:B------:R-:W-:Y:S02]  /*7530*/  @P3 LOP3.LUT R35, R35, 0x4, RZ, 0xfc, !PT ;  /* 0x0000000423233812 */ /* 0x000fe400078efcff */
[----:B------:R-:W-:Y:S02]  /*7540*/  ISETP.LT.OR P3, PT, R34, 0x31, P0 ;  /* 0x000000312200780c */ /* 0x000fe40000761670 */
[----:B------:R-:W-:Y:S02]  /*7550*/  LOP3.LUT R35, R35, 0xfffffffd, RZ, 0xc0, !PT ;  /* 0xfffffffd23237812 */ /* 0x000fe400078ec0ff */
[----:B------:R-:W-:Y:S01]  /*7560*/  LOP3.LUT R31, R0, 0x200, R31, 0xf8, !PT ;  /* 0x00000200001f7812 */ /* 0x000fe200078ef81f */
[----:B------:R-:W-:Y:S01]  /*7570*/  IMAD R0, R3, 0x60, R28 ;  /* 0x0000006003007824 */ /* 0x000fe200078e021c */
[----:B------:R-:W-:-:S02]  /*7580*/  @P2 LOP3.LUT R35, R35, 0x2, RZ, 0xfc, !PT ;  /* 0x0000000223232812 */ /* 0x000fc400078efcff */
[C---:B------:R-:W-:Y:S02]  /*7590*/  ISETP.LT.OR P2, PT, R34.reuse, 0x41, P0 ;  /* 0x000000412200780c */ /* 0x040fe40000741670 */
[----:B------:R-:W-:Y:S01]  /*75a0*/  LOP3.LUT R35, R35, 0xfffffffe, RZ, 0xc0, !PT ;  /* 0xfffffffe23237812 */ /* 0x000fe200078ec0ff */
[----:B------:R1:W-:Y:S01]  /*75b0*/  STL [R1+0x8], R0 ;  /* 0x0000080001007387 */ /* 0x0003e20000100800 */
[----:B------:R-:W-:Y:S02]  /*75c0*/  MOV R17, RZ ;  /* 0x000000ff00117202 */ /* 0x000fe40000000f00 */
[----:B------:R-:W-:Y:S02]  /*75d0*/  @P1 LOP3.LUT R35, R35, 0x1, RZ, 0xfc, !PT ;  /* 0x0000000123231812 */ /* 0x000fe400078efcff */
[----:B------:R-:W-:Y:S02]  /*75e0*/  ISETP.LT.OR P1, PT, R34, 0x51, P0 ;  /* 0x000000512200780c */ /* 0x000fe40000721670 */
[----:B------:R-:W-:-:S02]  /*75f0*/  LOP3.LUT P0, RZ, R2, 0x2, RZ, 0xc0, !PT ;  /* 0x0000000202ff7812 */ /* 0x000fc4000780c0ff */
[----:B------:R-:W-:Y:S02]  /*7600*/  @P3 LOP3.LUT R16, R16, 0x10000000, RZ, 0xfc, !PT ;  /* 0x1000000010103812 */ /* 0x000fe400078efcff */
[----:B------:R-:W-:Y:S02]  /*7610*/  ISETP.LT.OR P3, PT, R34, 0x1, !P0 ;  /* 0x000000012200780c */ /* 0x000fe40004761670 */
[----:B------:R-:W-:Y:S02]  /*7620*/  LOP3.LUT R16, R16, 0xffbfffff, RZ, 0xc0, !PT ;  /* 0xffbfffff10107812 */ /* 0x000fe400078ec0ff */
[----:B------:R-:W-:Y:S02]  /*7630*/  LOP3.LUT R35, R35, 0xffffffbf, RZ, 0xc0, !PT ;  /* 0xffffffbf23237812 */ /* 0x000fe400078ec0ff */
[----:B------:R-:W-:Y:S02]  /*7640*/  @P2 LOP3.LUT R16, R16, 0x400000, RZ, 0xfc, !PT ;  /* 0x0040000010102812 */ /* 0x000fe400078efcff */
[----:B------:R-:W-:-:S02]  /*7650*/  ISETP.LT.OR P2, PT, R34, 0x11, !P0 ;  /* 0x000000112200780c */ /* 0x000fc40004741670 */
[----:B------:R-:W-:Y:S02]  /*7660*/  LOP3.LUT R16, R16, 0x7fffffff, RZ, 0xc0, !PT ;  /* 0x7fffffff10107812 */ /* 0x000fe400078ec0ff */
[----:B------:R-:W-:Y:S02]  /*7670*/  @P1 LOP3.LUT R35, R35, 0x40, RZ, 0xfc, !PT ;  /* 0x0000004023231812 */ /* 0x000fe400078efcff */
[----:B------:R-:W-:Y:S02]  /*7680*/  @P3 LOP3.LUT R16, R16, 0x80000000, RZ, 0xfc, !PT ;  /* 0x8000000010103812 */ /* 0x000fe400078efcff */
[----:B------:R-:W-:Y:S02]  /*7690*/  ISETP.LT.OR P1, PT, R34, 0x21, !P0 ;  /* 0x000000212200780c */ /* 0x000fe40004721670 */
[----:B------:R-:W-:Y:S02]  /*76a0*/  LOP3.LUT R16, R16, 0xbfffffff, RZ, 0xc0, !PT ;  /* 0xbfffffff10107812 */ /* 0x000fe400078ec0ff */
[----:B------:R-:W-:-:S02]  /*76b0*/  ISETP.LT.OR P3, PT, R34, 0x31, !P0 ;  /* 0x000000312200780c */ /* 0x000fc40004761670 */
[----:B------:R-:W-:Y:S02]  /*76c0*/  @P2 LOP3.LUT R16, R16, 0x40000000, RZ, 0xfc, !PT ;  /* 0x4000000010102812 */ /* 0x000fe400078efcff */
[----:B------:R-:W-:Y:S02]  /*76d0*/  ISETP.LT.OR P2, PT, R34, 0x41, !P0 ;  /* 0x000000412200780c */ /* 0x000fe40004741670 */
[----:B------:R-:W-:Y:S02]  /*76e0*/  LOP3.LUT R16, R16, 0xdfffffff, RZ, 0xc0, !PT ;  /* 0xdfffffff10107812 */ /* 0x000fe400078ec0ff */
[----:B------:R-:W-:Y:S02]  /*76f0*/  LOP3.LUT R35, R35, 0xffffffdf, RZ, 0xc0, !PT ;  /* 0xffffffdf23237812 */ /* 0x000fe400078ec0ff */
[----:B------:R-:W-:Y:S02]  /*7700*/  @P1 LOP3.LUT R16, R16, 0x20000000, RZ, 0xfc, !PT ;  /* 0x2000000010101812 */ /* 0x000fe400078efcff */
[----:B------:R-:W-:-:S02]  /*7710*/  ISETP.LT.OR P1, PT, R34, 0x51, !P0 ;  /* 0x000000512200780c */ /* 0x000fc40004721670 */
[----:B------:R-:W-:Y:S02]  /*7720*/  LOP3.LUT R16, R16, 0xf7ffffff, RZ, 0xc0, !PT ;  /* 0xf7ffffff10107812 */ /* 0x000fe400078ec0ff */
[----:B------:R-:W-:Y:S02]  /*7730*/  LOP3.LUT P0, RZ, R2, 0x4, RZ, 0xc0, !PT ;  /* 0x0000000402ff7812 */ /* 0x000fe4000780c0ff */
[----:B------:R-:W-:Y:S02]  /*7740*/  @P3 LOP3.LUT R16, R16, 0x8000000, RZ, 0xfc, !PT ;  /* 0x0800000010103812 */ /* 0x000fe400078efcff */
[----:B------:R-:W-:Y:S02]  /*7750*/  ISETP.LT.OR P3, PT, R34, 0x1, !P0 ;  /* 0x000000012200780c */ /* 0x000fe40004761670 */
[----:B------:R-:W-:Y:S02]  /*7760*/  LOP3.LUT R16, R16, 0xfffdffff, RZ, 0xc0, !PT ;  /* 0xfffdffff10107812 */ /* 0x000fe400078ec0ff */
[----:B------:R-:W-:-:S02]  /*7770*/  LEA R4, R31, UR37, 0x1 ;  /* 0x000000251f047c11 */ /* 0x000fc4000f8e08ff */
[----:B------:R-:W-:Y:S02]  /*7780*/  @P2 LOP3.LUT R16, R16, 0x20000, RZ, 0xfc, !PT ;  /* 0x0002000010102812 */ /* 0x000fe400078efcff */
[----:B------:R-:W-:Y:S02]  /*7790*/  ISETP.LT.OR P2, PT, R34, 0x11, !P0 ;  /* 0x000000112200780c */ /* 0x000fe40004741670 */
[----:B------:R-:W-:Y:S02]  /*77a0*/  LOP3.LUT R16, R16, 0xfbffffff, RZ, 0xc0, !PT ;  /* 0xfbffffff10107812 */ /* 0x000fe400078ec0ff */
[----:B------:R-:W-:Y:S02]  /*77b0*/  @P1 LOP3.LUT R35, R35, 0x20, RZ, 0xfc, !PT ;  /* 0x0000002023231812 */ /* 0x000fe400078efcff */
[----:B------:R-:W-:Y:S02]  /*77c0*/  @P3 LOP3.LUT R16, R16, 0x4000000, RZ, 0xfc, !PT ;  /* 0x0400000010103812 */ /* 0x000fe400078efcff */
[----:B------:R-:W-:-:S02]  /*77d0*/  ISETP.LT.OR P1, PT, R34, 0x21, !P0 ;  /* 0x000000212200780c */ /* 0x000fc40004721670 */
[----:B------:R-:W-:Y:S02]  /*77e0*/  LOP3.LUT R16, R16, 0xfdffffff, RZ, 0xc0, !PT ;  /* 0xfdffffff10107812 */ /* 0x000fe400078ec0ff */
[----:B------:R-:W-:Y:S02]  /*77f0*/  ISETP.LT.OR P3, PT, R34, 0x31, !P0 ;  /* 0x000000312200780c */ /* 0x000fe40004761670 */
[----:B------:R-:W-:Y:S02]  /*7800*/  @P2 LOP3.LUT R16, R16, 0x2000000, RZ, 0xfc, !PT ;  /* 0x0200000010102812 */ /* 0x000fe400078efcff */
[----:B------:R-:W-:Y:S02]  /*7810*/  ISETP.LT.OR P2, PT, R34, 0x41, !P0 ;  /* 0x000000412200780c */ /* 0x000fe40004741670 */
[----:B------:R-:W-:Y:S02]  /*7820*/  LOP3.LUT R16, R16, 0xfeffffff, RZ, 0xc0, !PT ;  /* 0xfeffffff10107812 */ /* 0x000fe400078ec0ff */
[----:B------:R-:W-:-:S02]  /*7830*/  LOP3.LUT R35, R35, 0xffffffef, RZ, 0xc0, !PT ;  /* 0xffffffef23237812 */ /* 0x000fc400078ec0ff */
        /* <DEDUP_REMOVED lines=9> */
[----:B------:R-:W-:Y:S02]  /*78d0*/  ISETP.LT.OR P2, PT, R34, 0x11, !P0 ;  /* 0x000000112200780c */ /* 0x000fe40004741670 */
[----:B------:R-:W-:Y:S02]  /*78e0*/  LOP3.LUT R16, R16, 0xffdfffff, RZ, 0xc0, !PT ;  /* 0xffdfffff10107812 */ /* 0x000fe400078ec0ff */
[----:B------:R-:W-:Y:S02]  /*78f0*/  ISETP.LT.OR P1, PT, R34, 0x21, !P0 ;  /* 0x000000212200780c */ /* 0x000fe40004721670 */
[----:B------:R-:W-:-:S02]  /*7900*/  @P3 LOP3.LUT R16, R16, 0x200000, RZ, 0xfc, !PT ;  /* 0x0020000010103812 */ /* 0x000fc400078efcff */
[----:B------:R-:W-:Y:S02]  /*7910*/  ISETP.LT.OR P3, PT, R34, 0x31, !P0 ;  /* 0x000000312200780c */ /* 0x000fe40004761670 */
[----:B------:R-:W-:Y:S02]  /*7920*/  LOP3.LUT R16, R16, 0xffefffff, RZ, 0xc0, !PT ;  /* 0xffefffff10107812 */ /* 0x000fe400078ec0ff */
[----:B------:R-:W-:Y:S02]  /*7930*/  LOP3.LUT R35, R35, 0xfffffff7, RZ, 0xc0, !PT ;  /* 0xfffffff723237812 */ /* 0x000fe400078ec0ff */
[----:B------:R-:W-:Y:S02]  /*7940*/  @P2 LOP3.LUT R16, R16, 0x100000, RZ, 0xfc, !PT ;  /* 0x0010000010102812 */ /* 0x000fe400078efcff */
[----:B------:R-:W-:Y:S02]  /*7950*/  ISETP.LT.OR P2, PT, R34, 0x41, !P0 ;  /* 0x000000412200780c */ /* 0x000fe40004741670 */
[----:B------:R-:W-:-:S04]  /*7960*/  LOP3.LUT R16, R16, 0xfff7ffff, RZ, 0xc0, !PT ;  /* 0xfff7ffff10107812 */ /* 0x000fc800078ec0ff */
        /* <DEDUP_REMOVED lines=9> */
[----:B------:R-:W-:Y:S02]  /*7a00*/  ISETP.GE.AND P1, PT, R34, 0x1, PT ;  /* 0x000000012200780c */ /* 0x000fe40003f26270 */
[----:B------:R-:W-:Y:S02]  /*7a10*/  LOP3.LUT R16, R16, 0xffffff7f, RZ, 0xc0, !PT ;  /* 0xffffff7f10107812 */ /* 0x000fe400078ec0ff */
[----:B------:R-:W-:-:S07]  /*7a20*/  ISETP.GE.AND P0, PT, R34, 0x11, PT ;  /* 0x000000112200780c */ /* 0x000fce0003f06270 */
[----:B------:R-:W-:Y:S02]  /*7a30*/  @P2 LOP3.LUT R16, R16, 0x80, RZ, 0xfc, !PT ;  /* 0x0000008010102812 */ /* 0x000fe400078efcff */
[----:B------:R-:W-:Y:S02]  /*7a40*/  ISETP.GE.AND P2, PT, R34, 0x21, PT ;  /* 0x000000212200780c */ /* 0x000fe40003f46270 */
[----:B------:R-:W-:-:S04]  /*7a50*/  LOP3.LUT R16, R16, 0xffffefff, RZ, 0xc0, !PT ;  /* 0xffffefff10107812 */ /* 0x000fc800078ec0ff */
        /* <DEDUP_REMOVED lines=20> */
.L_x_9104:
[----:B0-----:R-:W0:Y:S01]  /*7ba0*/  LDC R0, c[0x0][0xc38] ;  /* 0x00030e00ff007b82 */ /* 0x001e220000000800 */
[----:B------:R-:W-:Y:S01]  /*7bb0*/  IMAD.MOV.U32 R23, RZ, RZ, R37 ;  /* 0x000000ffff177224 */ /* 0x000fe200078e0025 */
[----:B------:R-:W-:Y:S05]  /*7bc0*/  YIELD ;  /* 0x0000000000007946 */ /* 0x000fea0003800000 */
[----:B------:R-:W-:Y:S01]  /*7bd0*/  ULDC.64 UR4, c[0x0][0xa28] ;  /* 0x00028a0000047ab9 */ /* 0x000fe20000000a00 */
[----:B------:R-:W-:Y:S01]  /*7be0*/  IMAD.MOV.U32 R32, RZ, RZ, RZ ;  /* 0x000000ffff207224 */ /* 0x000fe200078e00ff */
[----:B0-----:R-:W-:-:S13]  /*7bf0*/  ISETP.NE.AND P0, PT, R0, 0x1, PT ;  /* 0x000000010000780c */ /* 0x001fda0003f05270 */
[----:B------:R-:W0:Y:S08]  /*7c00*/  @P0 LDC R0, c[0x0][0xc3c] ;  /* 0x00030f00ff000b82 */ /* 0x000e300000000800 */
[----:B-1----:R-:W1:Y:S01]  /*7c10*/  @P0 LDC R3, c[0x0][0xc40] ;  /* 0x00031000ff030b82 */ /* 0x002e620000000800 */
[----:B0-----:R-:W-:-:S05]  /*7c20*/  @P0 IMAD.HI.U32 R0, R37, R0, RZ ;  /* 0x0000000025000227 */ /* 0x001fca00078e00ff */
[----:B-1----:R-:W-:Y:S02]  /*7c30*/  @P0 SHF.R.U32.HI R23, RZ, R3, R0 ;  /* 0x00000003ff170219 */ /* 0x002fe40000011600 */
[----:B------:R-:W0:Y:S03]  /*7c40*/  LDC R0, c[0x0][0xc44] ;  /* 0x00031100ff007b82 */ /* 0x000e260000000800 */
[----:B--2---:R-:W-:Y:S01]  /*7c50*/  IMAD.MOV.U32 R18, RZ, RZ, R23 ;  /* 0x000000ffff127224 */ /* 0x004fe200078e0017 */
        /* <DEDUP_REMOVED lines=29> */
.L_x_9070:
[----:B------:R-:W-:-:S04]  /*7e30*/  UIADD3 UR4, UR37, 0x400, URZ ;  /* 0x0000040025047890 */ /* 0x000fc8000fffe03f */
[----:B------:R-:W-:-:S06]  /*7e40*/  ULOP3.LUT UP0, URZ, UR4, 0x3ff, URZ, 0xc0, !UPT ;  /* 0x000003ff043f7892 */ /* 0x000fcc000f80c03f */
[----:B------:R-:W-:-:S13]  /*7e50*/  PLOP3.LUT P0, PT, PT, PT, UP0, 0x80, 0x0 ;  /* 0x000000000000781c */ /* 0x000fda0003f0f008 */
        /* <DEDUP_REMOVED lines=17> */
.L_x_9072:
        /* <DEDUP_REMOVED lines=15> */
.L_x_9071:
        /* <DEDUP_REMOVED lines=13> */
.L_x_9121:
[----:B------:R-:W2:Y:S01]  /*8130*/  LDL R4, [R1+0x8] ;  /* 0x0000080001047983 */ /* 0x000ea20000100800 */
[----:B------:R-:W-:Y:S02]  /*8140*/  ISETP.NE.AND P0, PT, R8, 0x1, PT ;  /* 0x000000010800780c */ /* 0x000fe40003f05270 */
[C---:B------:R-:W-:Y:S02]  /*8150*/  LOP3.LUT P1, RZ, R16.reuse, 0x80, RZ, 0xc0, !PT ;  /* 0x0000008010ff7812 */ /* 0x040fe4000782c0ff */
[----:B-----5:R-:W-:Y:S02]  /*8160*/  SHF.R.S32.HI R33, RZ, 0x1f, R30 ;  /* 0x0000001fff217819 */ /* 0x020fe4000001141e */
[----:B------:R-:W-:Y:S02]  /*8170*/  LOP3.LUT R16, R16, 0xffffffbf, RZ, 0xc0, !PT ;  /* 0xffffffbf10107812 */ /* 0x000fe400078ec0ff */
[----:B------:R-:W-:-:S05]  /*8180*/  MOV R24, RZ ;  /* 0x000000ff00187202 */ /* 0x000fca0000000f00 */
[----:B------:R-:W0:Y:S01]  /*8190*/  @P0 LDC R0, c[0x0][0x434] ;  /* 0x00010d00ff000b82 */ /* 0x000e220000000800 */
[----:B------:R-:W-:-:S07]  /*81a0*/  @P0 LOP3.LUT R16, R16, 0x40, RZ, 0xfc, !PT ;  /* 0x0000004010100812 */ /* 0x000fce00078efcff */
[----:B-1----:R-:W1:Y:S08]  /*81b0*/  @P0 LDC R3, c[0x0][0x438] ;  /* 0x00010e00ff030b82 */ /* 0x002e700000000800 */
[----:B------:R-:W3:Y:S01]  /*81c0*/  @P1 LDC.64 R6, c[0x0][0x428] ;  /* 0x00010a00ff061b82 */ /* 0x000ee20000000a00 */
[----:B--2---:R-:W-:-:S07]  /*81d0*/  IMAD.IADD R25, R4, 0x1, R32 ;  /* 0x0000000104197824 */ /* 0x004fce00078e0220 */
[----:B------:R-:W2:Y:S01]  /*81e0*/  @P1 LDC.64 R4, c[0x0][0x418] ;  /* 0x00010600ff041b82 */ /* 0x000ea20000000a00 */
[----:B0-----:R-:W-:-:S04]  /*81f0*/  @P0 IMAD.HI.U32 R0, R25, R0, RZ ;  /* 0x0000000019000227 */ /* 0x001fc800078e00ff */
[----:B------:R-:W-:Y:S01]  /*8200*/  IMAD.MOV.U32 R9, RZ, RZ, R25 ;  /* 0x000000ffff097224 */ /* 0x000fe200078e0019 */
[----:B-1----:R-:W-:Y:S01]  /*8210*/  @P0 SHF.R.U32.HI R9, RZ, R3, R0 ;  /* 0x00000003ff090219 */ /* 0x002fe20000011600 */
[----:B---3--:R-:W-:-:S03]  /*8220*/  @P1 IMAD R0, R33, R6, RZ ;  /* 0x0000000621001224 */ /* 0x008fc600078e02ff */
[--C-:B------:R-:W-:Y:S01]  /*8230*/  @P1 SHF.R.S32.HI R3, RZ, 0x1f, R9.reuse ;  /* 0x0000001fff031819 */ /* 0x100fe20000011409 */
[----:B------:R-:W-:Y:S02]  /*8240*/  @P1 IMAD.MOV.U32 R2, RZ, RZ, R9 ;  /* 0x000000ffff021224 */ /* 0x000fe400078e0009 */
[C---:B------:R-:W-:Y:S02]  /*8250*/  @P1 IMAD R7, R30.reuse, R7, R0 ;  /* 0x000000071e071224 */ /* 0x040fe400078e0200 */
[----:B------:R-:W-:-:S04]  /*8260*/  @P1 IMAD.WIDE.U32 R2, R30, R6, R2 ;  /* 0x000000061e021225 */ /* 0x000fc800078e0002 */
[----:B------:R-:W-:Y:S01]  /*8270*/  @P1 IMAD.IADD R0, R3, 0x1, R7 ;  /* 0x0000000103001824 */ /* 0x000fe200078e0207 */
[----:B--2---:R-:W-:-:S04]  /*8280*/  @P1 LEA R4, P0, R2, R4, 0x2 ;  /* 0x0000000402041211 */ /* 0x004fc800078010ff */
[----:B------:R-:W-:-:S05]  /*8290*/  @P1 LEA.HI.X R5, R2, R5, R0, 0x2, P0 ;  /* 0x0000000502051211 */ /* 0x000fca00000f1400 */
[----:B------:R0:W5:Y:S01]  /*82a0*/  @P1 LDG.E R24, desc[UR48][R4.64] ;  /* 0x0000003004181981 */ /* 0x000162000c1e1900 */
[----:B------:R-:W-:Y:S01]  /*82b0*/  IMAD.U32 R2, RZ, RZ, UR41 ;  /* 0x00000029ff027e24 */ /* 0x000fe2000f8e00ff */
[----:B------:R-:W-:Y:S01]  /*82c0*/  LOP3.LUT R16, R16, 0xffffffdf, RZ, 0xc0, !PT ;  /* 0xffffffdf10107812 */ /* 0x000fe200078ec0ff */
[----:B------:R-:W-:Y:S01]  /*82d0*/  IMAD.MOV R0, RZ, RZ, -R9 ;  /* 0x000000ffff007224 */ /* 0x000fe200078e0a09 */
[----:B------:R-:W-:Y:S02]  /*82e0*/  SHF.R.S32.HI R29, RZ, 0x1f, R19 ;  /* 0x0000001fff1d7819 */ /* 0x000fe40000011413 */
[----:B------:R-:W-:Y:S01]  /*82f0*/  ISETP.NE.AND P0, PT, R2, 0x3, PT ;  /* 0x000000030200780c */ /* 0x000fe20003f05270 */
[----:B------:R-:W-:-:S12]  /*8300*/  IMAD R25, R8, R0, R25 ;  /* 0x0000000008197224 */ /* 0x000fd800078e0219 */
[----:B------:R-:W-:Y:S01]  /*8310*/  @P0 LOP3.LUT R16, R16, 0x20, RZ, 0xfc, !PT ;  /* 0x0000002010100812 */ /* 0x000fe200078efcff */
[----:B0-----:R-:W-:Y:S06]  /*8320*/  @!P0 BRA `(.L_x_9074) ;  /* 0x0000000000048947 */ /* 0x001fec0003800000 */
[----:B------:R-:W-:Y:S01]  /*8330*/  BPT.TRAP 0x1 ;  /* 0x000000040000795c */ /* 0x000fe20000300000 */
.L_x_9074:
[----:B------:R-:W-:Y:S01]  /*8340*/  LEA R22, R17, UR37, 0x3 ;  /* 0x0000002511167c11 */ /* 0x000fe2000f8e18ff */
[----:B------:R-:W-:Y:S01]  /*8350*/  BSSY B0, `(.L_x_9075) ;  /* 0x0000004000007945 */ /* 0x000fe20003800000 */
[----:B------:R-:W-:-:S04]  /*8360*/  SHF.L.U32 R3, R27, 0x1f, RZ ;  /* 0x0000001f1b037819 */ /* 0x000fc800000006ff */
[----:B------:R-:W0:Y:S02]  /*8370*/  SYNCS.PHASECHK.TRANS64.TRYWAIT P0, [R22+URZ+0x22840], R3 ;  /* 0x02284003160075a7 */ /* 0x000e24000800017f */
[----:B0-----:R-:W-:Y:S05]  /*8380*/  @!P0 BRA `(.L_x_9076) ;  /* 0x0000002c00608947 */ /* 0x001fea0003800000 */
.L_x_9122:
[----:B------:R-:W-:Y:S05]  /*8390*/  BSYNC B0 ;  /* 0x0000000000007941 */ /* 0x000fea0003800000 */
.L_x_9075:
[----:B------:R-:W-:Y:S01]  /*83a0*/  SHF.R.S32.HI R26, RZ, 0x1f, R25 ;  /* 0x0000001fff1a7819 */ /* 0x000fe20000011419 */
[----:B------:R-:W1:Y:S01]  /*83b0*/  S2R R20, SR_TID.X ;  /* 0x0000000000147919 */ /* 0x000e620000002100 */
[----:B------:R-:W-:Y:S01]  /*83c0*/  ULDC.64 UR4, c[0x0][0x300] ;  /* 0x0000c00000047ab9 */ /* 0x000fe20000000a00 */
[----:B-----5:R-:W-:Y:S01]  /*83d0*/  SHF.R.S32.HI R4, RZ, 0x1f, R24 ;  /* 0x0000001fff047819 */ /* 0x020fe20000011418 */
[----:B0-----:R-:W-:Y:S01]  /*83e0*/  IMAD.WIDE.U32 R2, R25, UR4, RZ ;  /* 0x0000000419027c25 */ /* 0x001fe2000f8e00ff */
[----:B------:R-:W-:-:S03]  /*83f0*/  LOP3.LUT P1, RZ, R16, 0x1, RZ, 0xc0, !PT ;  /* 0x0000000110ff7812 */ /* 0x000fc6000782c0ff */
[----:B------:R-:W-:Y:S01]  /*8400*/  IMAD R0, R26, UR4, RZ ;  /* 0x000000041a007c24 */ /* 0x000fe2000f8e02ff */
        /* <DEDUP_REMOVED lines=25> */
[C---:B------:R-:W-:Y:S02]  /*85a0*/  ISETP.GE.AND P4, PT, R34.reuse, 0x21, PT ;  /* 0x000000212200780c */ /* 0x040fe40003f86270 */
[----:B------:R-:W-:Y:S01]  /*85b0*/  ISETP.GE.AND P3, PT, R34, 0x31, PT ;  /* 0x000000312200780c */ /* 0x000fe20003f66270 */
[----:B------:R-:W-:Y:S04]  /*85c0*/  SHFL.IDX PT, R6, R5, 0x1, 0x181f ;  /* 0x00381f0005067f89 */ /* 0x000fe800000e0000 */
[----:B------:R-:W-:Y:S02]  /*85d0*/  SHFL.IDX PT, R9, R5, 0x2, 0x181f ;  /* 0x00581f0005097f89 */ /* 0x000fe400000e0000 */
[----:B------:R-:W-:-:S02]  /*85e0*/  @P2 LEA R7, R4, UR37, 0x1 ;  /* 0x0000002504072c11 */ /* 0x000fc4000f8e08ff */
[----:B------:R-:W-:Y:S02]  /*85f0*/  @P5 LEA R12, R4, UR37, 0x1 ;  /* 0x00000025040c5c11 */ /* 0x000fe4000f8e08ff */
[----:B0-----:R-:W-:Y:S02]  /*8600*/  @P2 LEA R2, P0, R20, R14, 0x1 ;  /* 0x0000000e14022211 */ /* 0x001fe400078008ff */
[----:B------:R-:W0:Y:S03]  /*8610*/  SHFL.IDX PT, R14, R0, 0x1, 0x181f ;  /* 0x00381f00000e7f89 */ /* 0x000e2600000e0000 */
[----:B-1----:R-:W-:-:S05]  /*8620*/  @P2 IMAD.X R3, RZ, RZ, R3, P0 ;  /* 0x000000ffff032224 */ /* 0x002fca00000e0603 */
[----:B------:R1:W-:Y:S01]  /*8630*/  @P2 LDGSTS.E.BYPASS.LTC128B.128 [R7+0x1c400], desc[UR48][R2.64], !P1 ;  /* 0x1c40000002072fae */ /* 0x0003e2000c901d70 */
[----:B------:R-:W-:-:S03]  /*8640*/  ISETP.GE.AND P2, PT, R34, 0x41, PT ;  /* 0x000000412200780c */ /* 0x000fc60003f46270 */
[----:B-1----:R-:W-:Y:S01]  /*8650*/  SHFL.IDX PT, R7, R5, 0x3, 0x181f ;  /* 0x00781f0005077f89 */ /* 0x002fe200000e0000 */
[----:B0-----:R-:W-:-:S03]  /*8660*/  @P5 LEA R11, P0, R20, R14, 0x1 ;  /* 0x0000000e140b5211 */ /* 0x001fc600078008ff */
[----:B------:R-:W0:Y:S02]  /*8670*/  SHFL.IDX PT, R14, R0, 0x2, 0x181f ;  /* 0x00581f00000e7f89 */ /* 0x000e2400000e0000 */
[----:B------:R-:W-:Y:S02]  /*8680*/  @P5 IMAD.X R6, RZ, RZ, R6, P0 ;  /* 0x000000ffff065224 */ /* 0x000fe400000e0606 */
[----:B------:R-:W-:Y:S02]  /*8690*/  @P5 IMAD.MOV.U32 R2, RZ, RZ, R11 ;  /* 0x000000ffff025224 */ /* 0x000fe400078e000b */
[----:B------:R-:W-:-:S05]  /*86a0*/  @P5 IMAD.MOV.U32 R3, RZ, RZ, R6 ;  /* 0x000000ffff035224 */ /* 0x000fca00078e0006 */
[----:B------:R1:W-:Y:S01]  /*86b0*/  @P5 LDGSTS.E.BYPASS.LTC128B.128 [R12+0x1cc00], desc[UR48][R2.64], !P1 ;  /* 0x1cc00000020c5fae */ /* 0x0003e2000c901d70 */
[----:B0-----:R-:W-:-:S03]  /*86c0*/  @P4 LEA R10, P0, R20, R14, 0x1 ;  /* 0x0000000e140a4211 */ /* 0x001fc600078008ff */
[----:B-1----:R-:W-:Y:S01]  /*86d0*/  SHFL.IDX PT, R2, R5, 0x4, 0x181f ;  /* 0x00981f0005027f89 */ /* 0x002fe200000e0000 */
[----:B------:R-:W-:-:S03]  /*86e0*/  @P4 LEA R12, R4, UR37, 0x1 ;  /* 0x00000025040c4c11 */ /* 0x000fc6000f8e08ff */
[----:B------:R-:W0:Y:S01]  /*86f0*/  SHFL.IDX PT, R14, R0, 0x3, 0x181f ;  /* 0x00781f00000e7f89 */ /* 0x000e2200000e0000 */
[----:B------:R-:W-:-:S03]  /*8700*/  @P4 IMAD.X R9, RZ, RZ, R9, P0 ;  /* 0x000000ffff094224 */ /* 0x000fc600000e0609 */
[----:B------:R-:W-:Y:S01]  /*8710*/  SHFL.IDX PT, R5, R5, 0x5, 0x181f ;  /* 0x00b81f0005057f89 */ /* 0x000fe200000e0000 */
[----:B------:R-:W-:Y:S01]  /*8720*/  @P4 IMAD.MOV.U32 R3, RZ, RZ, R9 ;  /* 0x000000ffff034224 */ /* 0x000fe200078e0009 */
[----:B------:R-:W-:Y:S02]  /*8730*/  @P3 LEA R9, R4, UR37, 0x1 ;  /* 0x0000002504093c11 */ /* 0x000fe4000f8e08ff */
[C---:B0-----:R-:W-:Y:S02]  /*8740*/  @P3 LEA R8, P0, R20.reuse, R14, 0x1 ;  /* 0x0000000e14083211 */ /* 0x041fe400078008ff */
[----:B------:R-:W0:Y:S03]  /*8750*/  SHFL.IDX PT, R14, R0, 0x4, 0x181f ;  /* 0x00981f00000e7f89 */ /* 0x000e2600000e0000 */
[----:B------:R-:W-:Y:S01]  /*8760*/  @P3 IMAD.X R7, RZ, RZ, R7, P0 ;  /* 0x000000ffff073224 */ /* 0x000fe200000e0607 */
[----:B0-----:R-:W-:-:S02]  /*8770*/  @P2 LEA R6, P0, R20, R14, 0x1 ;  /* 0x0000000e14062211 */ /* 0x001fc400078008ff */
[----:B------:R0:W1:Y:S03]  /*8780*/  SHFL.IDX PT, R14, R0, 0x5, 0x181f ;  /* 0x00b81f00000e7f89 */ /* 0x00006600000e0000 */
[----:B------:R-:W-:Y:S02]  /*8790*/  @P2 IMAD.X R11, RZ, RZ, R2, P0 ;  /* 0x000000ffff0b2224 */ /* 0x000fe400000e0602 */
[----:B------:R-:W-:-:S05]  /*87a0*/  @P4 IMAD.MOV.U32 R2, RZ, RZ, R10 ;  /* 0x000000ffff024224 */ /* 0x000fca00078e000a */
[----:B------:R2:W-:Y:S02]  /*87b0*/  @P4 LDGSTS.E.BYPASS.LTC128B.128 [R12+0x1d400], desc[UR48][R2.64], !P1 ;  /* 0x1d400000020c4fae */ /* 0x0005e4000c901d70 */
[----:B--2---:R-:W-:Y:S02]  /*87c0*/  @P3 IMAD.MOV.U32 R2, RZ, RZ, R8 ;  /* 0x000000ffff023224 */ /* 0x004fe400078e0008 */
[----:B------:R-:W-:Y:S01]  /*87d0*/  @P3 IMAD.MOV.U32 R3, RZ, RZ, R7 ;  /* 0x000000ffff033224 */ /* 0x000fe200078e0007 */
[----:B------:R-:W-:-:S04]  /*87e0*/  @P2 LEA R7, R4, UR37, 0x1 ;  /* 0x0000002504072c11 */ /* 0x000fc8000f8e08ff */
[----:B------:R2:W-:Y:S02]  /*87f0*/  @P3 LDGSTS.E.BYPASS.LTC128B.128 [R9+0x1dc00], desc[UR48][R2.64], !P1 ;  /* 0x1dc0000002093fae */ /* 0x0005e4000c901d70 */
[----:B--2---:R-:W-:Y:S01]  /*8800*/  @P2 IMAD.MOV.U32 R2, RZ, RZ, R6 ;  /* 0x000000ffff022224 */ /* 0x004fe200078e0006 */
[----:B------:R-:W-:-:S05]  /*8810*/  @P2 MOV R3, R11 ;  /* 0x0000000b00032202 */ /* 0x000fca0000000f00 */
[----:B-1----:R0:W-:Y:S02]  /*8820*/  @P2 LDGSTS.E.BYPASS.LTC128B.128 [R7+0x1e400], desc[UR48][R2.64], !P1 ;  /* 0x1e40000002072fae */ /* 0x0021e4000c901d70 */
.L_x_9136:
        /* <DEDUP_REMOVED lines=10> */
.L_x_9078:
        /* <DEDUP_REMOVED lines=11> */
.L_x_9079:
        /* <DEDUP_REMOVED lines=23> */
.L_x_9080:
[----:B0-----:R-:W0:Y:S01]  /*8af0*/  LDC R5, c[0x0][0x448] ;  /* 0x00011200ff057b82 */ /* 0x001e220000000800 */
[----:B------:R-:W-:Y:S01]  /*8b00*/  IMAD.MOV R0, RZ, RZ, -R23 ;  /* 0x000000ffff007224 */ /* 0x000fe200078e0a17 */
[----:B------:R-:W-:Y:S01]  /*8b10*/  ULDC UR4, c[0x0][0xc38] ;  /* 0x00030e0000047ab9 */ /* 0x000fe20000000800 */
[----:B------:R-:W2:Y:S01]  /*8b20*/  S2R R21, SR_TID.X ;  /* 0x0000000000157919 */ /* 0x000ea20000002100 */
[----:B------:R-:W-:Y:S01]  /*8b30*/  LOP3.LUT P5, RZ, R16, 0x2000, RZ, 0xc0, !PT ;  /* 0x0000200010ff7812 */ /* 0x000fe200078ac0ff */
[----:B------:R-:W-:Y:S01]  /*8b40*/  IMAD R0, R0, UR4, R37 ;  /* 0x0000000400007c24 */ /* 0x000fe2000f8e0225 */
[----:B------:R-:W-:Y:S01]  /*8b50*/  ULDC.64 UR4, c[0x0][0x2d8] ;  /* 0x0000b60000047ab9 */ /* 0x000fe20000000a00 */
[----:B------:R-:W-:Y:S02]  /*8b60*/  LEA R20, R31, UR37, 0x1 ;  /* 0x000000251f147c11 */ /* 0x000fe4000f8e08ff */
[----:B------:R-:W-:-:S05]  /*8b70*/  IMAD.SHL.U32 R0, R0, 0x80, RZ ;  /* 0x0000008000007824 */ /* 0x000fca00078e00ff */
[----:B------:R-:W-:-:S05]  /*8b80*/  LOP3.LUT R6, R28, R0, RZ, 0xfc, !PT ;  /* 0x000000001c067212 */ /* 0x000fca00078efcff */
[----:B------:R-:W-:Y:S01]  /*8b90*/  IMAD.MOV.U32 R4, RZ, RZ, R6 ;  /* 0x000000ffff047224 */ /* 0x000fe200078e0006 */
[----:B0-----:R-:W-:Y:S01]  /*8ba0*/  ISETP.NE.AND P0, PT, R5, 0x1, PT ;  /* 0x000000010500780c */ /* 0x001fe20003f05270 */
[----:B--2---:R-:W-:-:S12]  /*8bb0*/  IMAD.SHL.U32 R21, R21, 0x8, RZ ;  /* 0x0000000815157824 */ /* 0x004fd800078e00ff */
[----:B------:R-:W0:Y:S01]  /*8bc0*/  @P0 LDC R3, c[0x0][0x44c] ;  /* 0x00011300ff030b82 */ /* 0x000e220000000800 */
[----:B------:R-:W-:-:S07]  /*8bd0*/  LOP3.LUT R21, R21, 0x38, RZ, 0xc0, !PT ;  /* 0x0000003815157812 */ /* 0x000fce00078ec0ff */
[----:B------:R-:W2:Y:S01]  /*8be0*/  @P0 LDC R7, c[0x0][0x450] ;  /* 0x00011400ff070b82 */ /* 0x000ea20000000800 */
[----:B0-----:R-:W-:-:S05]  /*8bf0*/  @P0 IMAD.HI.U32 R2, R6, R3, RZ ;  /* 0x0000000306020227 */ /* 0x001fca00078e00ff */
[----:B--2---:R-:W-:Y:S01]  /*8c00*/  @P0 SHF.R.U32.HI R4, RZ, R7, R2 ;  /* 0x00000007ff040219 */ /* 0x004fe20000011602 */
[----:B------:R-:W-:Y:S01]  /*8c10*/  IMAD R2, R29, UR4, RZ ;  /* 0x000000041d027c24 */ /* 0x000fe2000f8e02ff */
[----:B------:R-:W-:-:S03]  /*8c20*/  SHF.R.S32.HI R7, RZ, 0x1f, R18 ;  /* 0x0000001fff077819 */ /* 0x000fc60000011412 */
[C---:B------:R-:W-:Y:S02]  /*8c30*/  IMAD R9, R19.reuse, UR5, R2 ;  /* 0x0000000513097c24 */ /* 0x040fe4000f8e0202 */
[----:B------:R-:W-:Y:S01]  /*8c40*/  IMAD.WIDE.U32 R2, R19, UR4, RZ ;  /* 0x0000000413027c25 */ /* 0x000fe2000f8e00ff */
[----:B------:R-:W-:-:S03]  /*8c50*/  ULDC.64 UR4, c[0x0][0x2e0] ;  /* 0x0000b80000047ab9 */ /* 0x000fc60000000a00 */
[----:B------:R-:W-:Y:S02]  /*8c60*/  IMAD.MOV R8, RZ, RZ, -R4 ;  /* 0x000000ffff087224 */ /* 0x000fe400078e0a04 */
[----:B------:R-:W-:Y:S02]  /*8c70*/  IMAD.IADD R3, R3, 0x1, R9 ;  /* 0x0000000103037824 */ /* 0x000fe400078e0209 */
[----:B------:R-:W-:Y:S02]  /*8c80*/  IMAD R7, R7, UR4, RZ ;  /* 0x0000000407077c24 */ /* 0x000fe4000f8e02ff */
[----:B------:R-:W-:Y:S01]  /*8c90*/  IMAD R5, R5, R8, R6 ;  /* 0x0000000805057224 */ /* 0x000fe200078e0206 */
[----:B------:R-:W-:Y:S01]  /*8ca0*/  SHF.R.S32.HI R6, RZ, 0x1f, R4 ;  /* 0x0000001fff067819 */ /* 0x000fe20000011404 */
        /* <DEDUP_REMOVED lines=21> */
[----:B------:R-:W2:Y:S01]  /*8e00*/  SHFL.IDX PT, R2, R5, RZ, 0x181f ;  /* 0x00181fff05027589 */ /* 0x000ea200000e0000 */
[C---:B------:R-:W-:Y:S01]  /*8e10*/  VIADD R7, R0.reuse, 0x10 ;  /* 0x0000001000077836 */ /* 0x040fe20000000000 */
[----:B------:R-:W-:Y:S02]  /*8e20*/  ISETP.GE.AND P0, PT, R0, UR39, PT ;  /* 0x0000002700007c0c */ /* 0x000fe4000bf06270 */
[----:B------:R-:W-:Y:S11]  /*8e30*/  SHFL.IDX PT, R6, R5, 0x1, 0x181f ;  /* 0x00381f0005067f89 */ /* 0x000ff600000e0000 */
[----:B0-----:R-:W-:-:S05]  /*8e40*/  @!P0 LEA R14, P1, R21, R14, 0x1 ;  /* 0x0000000e150e8211 */ /* 0x001fca00078208ff */
[----:B--2---:R-:W-:Y:S02]  /*8e50*/  @!P0 IMAD.X R3, RZ, RZ, R2, P1 ;  /* 0x000000ffff038224 */ /* 0x004fe400008e0602 */
[----:B------:R-:W-:Y:S02]  /*8e60*/  @!P0 IMAD.MOV.U32 R2, RZ, RZ, R14 ;  /* 0x000000ffff028224 */ /* 0x000fe400078e000e */
        /* <DEDUP_REMOVED lines=9> */
[----:B------:R-:W-:Y:S01]  /*8f00*/  ISETP.GE.AND P0, PT, R7, UR39, PT ;  /* 0x0000002707007c0c */ /* 0x000fe2000bf06270 */
[----:B------:R-:W-:-:S12]  /*8f10*/  VIADD R7, R0, 0x30 ;  /* 0x0000003000077836 */ /* 0x000fd80000000000 */
[----:B0-----:R-:W-:Y:S02]  /*8f20*/  @!P0 LEA R2, P1, R21, R14, 0x1 ;  /* 0x0000000e15028211 */ /* 0x001fe400078208ff */
[----:B------:R-:W0:Y:S03]  /*8f30*/  SHFL.IDX PT, R14, R4, 0x3, 0x181f ;  /* 0x00781f00040e7f89 */ /* 0x000e2600000e0000 */
[----:B--2---:R-:W-:Y:S02]  /*8f40*/  @!P0 IMAD.X R3, RZ, RZ, R6, P1 ;  /* 0x000000ffff038224 */ /* 0x004fe400008e0606 */
        /* <DEDUP_REMOVED lines=23> */
[----:B------:R-:W-:-:S13]  /*90c0*/  ISETP.GE.AND P0, PT, R7, UR39, PT ;  /* 0x0000002707007c0c */ /* 0x000fda000bf06270 */
[----:B0-----:R-:W-:Y:S02]  /*90d0*/  @!P0 LEA R2, P1, R21, R14, 0x1 ;  /* 0x0000000e15028211 */ /* 0x001fe400078208ff */
[----:B------:R0:W3:Y:S03]  /*90e0*/  SHFL.IDX PT, R14, R4, 0x7, 0x181f ;  /* 0x00f81f00040e7f89 */ /* 0x0000e600000e0000 */
[----:B--2---:R-:W-:Y:S02]  /*90f0*/  @!P0 IMAD.X R3, RZ, RZ, R6, P1 ;  /* 0x000000ffff038224 */ /* 0x004fe400008e0606 */
[----:B------:R0:W2:Y:S04]  /*9100*/  SHFL.IDX PT, R6, R5, 0x7, 0x181f ;  /* 0x00f81f0005067f89 */ /* 0x0000a800000e0000 */
[----:B------:R0:W-:Y:S02]  /*9110*/  @!P0 LDGSTS.E.BYPASS.LTC128B.128 [R20+0x1b400], desc[UR48][R2.64], !P5 ;  /* 0x1b40000002148fae */ /* 0x0001e4000e901d70 */
.L_x_9153:
[----:B0-----:R-:W4:Y:S01]  /*9120*/  LDL R5, [R1+0x4] ;  /* 0x0000040001057983 */ /* 0x001f220000100800 */
[----:B------:R-:W-:-:S05]  /*9130*/  VIADD R0, R0, 0x70 ;  /* 0x0000007000007836 */ /* 0x000fca0000000000 */
[----:B------:R-:W-:-:S13]  /*9140*/  ISETP.GE.AND P0, PT, R0, UR39, PT ;  /* 0x0000002700007c0c */ /* 0x000fda000bf06270 */
[----:B---3--:R-:W-:-:S05]  /*9150*/  @!P0 LEA R2, P1, R21, R14, 0x1 ;  /* 0x0000000e15028211 */ /* 0x008fca00078208ff */
[----:B--2---:R-:W-:-:S05]  /*9160*/  @!P0 IMAD.X R3, RZ, RZ, R6, P1 ;  /* 0x000000ffff038224 */ /* 0x004fca00008e0606 */
[----:B------:R-:W-:Y:S01]  /*9170*/  @!PT LDS RZ, [RZ] ;  /* 0x00000000fffff984 */ /* 0x000fe20000000800 */
[----:B------:R-:W-:Y:S01]  /*9180*/  @!PT LDS RZ, [RZ] ;  /* 0x00000000fffff984 */ /* 0x000fe20000000800 */
[----:B------:R-:W-:Y:S01]  /*9190*/  @!PT LDS RZ, [RZ] ;  /* 0x00000000fffff984 */ /* 0x000fe20000000800 */
[----:B------:R0:W-:Y:S01]  /*91a0*/  @!P0 LDGSTS.E.BYPASS.LTC128B.128 [R20+0x1bc00], desc[UR48][R2.64], !P5 ;  /* 0x1bc0000002148fae */ /* 0x0001e2000e901d70 */
[----:B------:R-:W-:Y:S01]  /*91b0*/  NOP ;  /* 0x0000000000007918 */ /* 0x000fe20000000000 */
[----:B------:R-:W-:Y:S02]  /*91c0*/  SYNCS.ARRIVE.TRANS64.RED.A0T1 RZ, [UR37+0x22800], RZ ;  /* 0x022800ffffff79a7 */ /* 0x000fe40008200425 */
[----:B------:R-:W-:Y:S01]  /*91d0*/  ARRIVES.LDGSTSBAR.64.TRANSCNT [UR37+0x22800] ;  /* 0x02280000ff0079b0 */ /* 0x000fe20008000aa5 */
[----:B----4-:R-:W-:-:S04]  /*91e0*/  LOP3.LUT R0, R5, 0x1, RZ, 0xc, !PT ;  /* 0x0000000105007812 */ /* 0x010fc800078e0cff */
[----:B------:R-:W-:Y:S01]  /*91f0*/  SHF.L.U32 R0, R0, 0x1f, RZ ;  /* 0x0000001f00007819 */ /* 0x000fe200000006ff */
[----:B------:R-:W-:Y:S01]  /*9200*/  NOP ;  /* 0x0000000000007918 */ /* 0x000fe20000000000 */
[----:B------:R-:W-:Y:S01]  /*9210*/  SYNCS.ARRIVE.TRANS64.A1T0 RZ, [UR37+0x22800], RZ ;  /* 0x022800ffffff79a7 */ /* 0x000fe20008100025 */
[----:B------:R-:W-:Y:S01]  /*9220*/  BSSY B0, `(.L_x_9082) ;  /* 0x0000003000007945 */ /* 0x000fe20003800000 */
[----:B------:R-:W2:Y:S03]  /*9230*/  SYNCS.PHASECHK.TRANS64.TRYWAIT P0, [UR37+0x22820], R0 ;  /* 0x02282000ff0075a7 */ /* 0x000ea60008000165 */
[----:B0-2---:R-:W-:Y:S05]  /*9240*/  @!P0 BRA `(.L_x_9083) ;  /* 0x0000002c00cc8947 */ /* 0x005fea0003800000 */
.L_x_9154:
[----:B------:R-:W-:Y:S05]  /*9250*/  BSYNC B0 ;  /* 0x0000000000007941 */ /* 0x000fea0003800000 */
.L_x_9082:
[----:B------:R-:W-:-:S04]  /*9260*/  MOV R2, UR41 ;  /* 0x0000002900027c02 */ /* 0x000fc80008000f00 */
[----:B------:R-:W-:-:S13]  /*9270*/  ISETP.NE.AND P0, PT, R2, 0x3, PT ;  /* 0x000000030200780c */ /* 0x000fda0003f05270 */
[----:B------:R-:W-:Y:S05]  /*9280*/  @!P0 BRA `(.L_x_9084) ;  /* 0x0000000000048947 */ /* 0x000fea0003800000 */
[----:B------:R-:W-:Y:S01]  /*9290*/  BPT.TRAP 0x1 ;  /* 0x000000040000795c */ /* 0x000fe20000300000 */
.L_x_9084:
[----:B0-----:R-:W-:Y:S01]  /*92a0*/  SHF.L.U32 R3, R27, 0x1f, RZ ;  /* 0x0000001f1b037819 */ /* 0x001fe200000006ff */
[----:B------:R-:W-:Y:S03]  /*92b0*/  BSSY B0, `(.L_x_9085) ;  /* 0x0000003000007945 */ /* 0x000fe60003800000 */
[----:B------:R-:W0:Y:S02]  /*92c0*/  SYNCS.PHASECHK.TRANS64.TRYWAIT P0, [R22+URZ+0x22860], R3 ;  /* 0x02286003160075a7 */ /* 0x000e24000800017f */
[----:B0-----:R-:W-:Y:S05]  /*92d0*/  @!P0 BRA `(.L_x_9086) ;  /* 0x0000002c00c08947 */ /* 0x001fea0003800000 */
.L_x_9155:
[----:B------:R-:W-:Y:S05]  /*92e0*/  BSYNC B0 ;  /* 0x0000000000007941 */ /* 0x000fea0003800000 */
.L_x_9085:
[----:B------:R-:W2:Y:S01]  /*92f0*/  LDL.LU R0, [R1] ;  /* 0x0000000001007983 */ /* 0x000ea20000300800 */
[----:B------:R-:W-:Y:S01]  /*9300*/  ULDC.64 UR4, c[0x0][0x328] ;  /* 0x0000ca0000047ab9 */ /* 0x000fe20000000a00 */
[----:B------:R-:W-:Y:S02]  /*9310*/  IMAD R6, R17, 0x6000, R31 ;  /* 0x0000600011067824 */ /* 0x000fe400078e021f */
[----:B------:R-:W-:Y:S02]  /*9320*/  IMAD R26, R26, UR4, RZ ;  /* 0x000000041a1a7c24 */ /* 0x000fe4000f8e02ff */
[----:B0-----:R-:W-:-:S04]  /*9330*/  IMAD.WIDE.U32 R2, R25, UR4, RZ ;  /* 0x0000000419027c25 */ /* 0x001fc8000f8e00ff */
[----:B------:R-:W-:Y:S01]  /*9340*/  IMAD R5, R25, UR5, R26 ;  /* 0x0000000519057c24 */ /* 0x000fe2000f8e021a */
[----:B------:R-:W-:-:S03]  /*9350*/  ULDC.64 UR4, c[0x0][0x338] ;  /* 0x0000ce0000047ab9 */ /* 0x000fc60000000a00 */
[----:B------:R-:W-:Y:S02]  /*9360*/  IMAD.IADD R3, R3, 0x1, R5 ;  /* 0x0000000103037824 */ /* 0x000fe400078e0205 */
[----:B------:R-:W-:-:S04]  /*9370*/  IMAD.WIDE.U32 R2, R24, UR4, R2 ;  /* 0x0000000418027c25 */ /* 0x000fc8000f8e0002 */
[----:B--2---:R-:W-:-:S04]  /*9380*/  IMAD R5, R0, UR4, RZ ;  /* 0x0000000400057c24 */ /* 0x004fc8000f8e02ff */
        /* <DEDUP_REMOVED lines=12> */
[----:B------:R-:W-:Y:S01]  /*9450*/  LOP3.LUT P6, RZ, R16, 0x800000, RZ, 0xc0, !PT ;  /* 0x0080000010ff7812 */ /* 0x000fe200078cc0ff */
[----:B------:R-:W0:Y:S01]  /*9460*/  S2R R4, SR_TID.X ;  /* 0x0000000000047919 */ /* 0x000e220000002100 */
[----:B------:R-:W-:Y:S02]  /*9470*/  LEA R6, R6, UR37, 0x1 ;  /* 0x0000002506067c11 */ /* 0x000fe4000f8e08ff */
[----:B------:R-:W-:Y:S01]  /*9480*/  P2R R20, PR, RZ, 0x40 ;  /* 0x00000040ff147803 */ /* 0x000fe20000000000 */
[----:B------:R-:W2:Y:S01]  /*9490*/  SHFL.IDX PT, R2, R8, RZ, 0x181f ;  /* 0x00181fff08027589 */ /* 0x000ea200000e0000 */
        /* <DEDUP_REMOVED lines=11> */
[----:B------:R3:W-:Y:S01]  /*9550*/  STL [R1+0xc], R17 ;  /* 0x00000c1101007387 */ /* 0x0007e20000100800 */
[----:B------:R-:W-:-:S02]  /*9560*/  P2R R9, PR, RZ, 0x40 ;  /* 0x00000040ff097803 */ /* 0x000fc40000000000 */
[C---:B------:R-:W-:Y:S01]  /*9570*/  LOP3.LUT P6, RZ, R16.reuse, 0x20000000, RZ, 0xc0, !PT ;  /* 0x2000000010ff7812 */ /* 0x040fe200078cc0ff */
[----:B------:R-:W4:Y:S01]  /*9580*/  SHFL.IDX PT, R3, R7, RZ, 0x181f ;  /* 0x00181fff07037589 */ /* 0x000f2200000e0000 */
[C---:B------:R-:W-:Y:S02]  /*9590*/  LOP3.LUT P2, RZ, R16.reuse, 0x10000, RZ, 0xc0, !PT ;  /* 0x0001000010ff7812 */ /* 0x040fe4000784c0ff */
[----:B------:R-:W-:Y:S02]  /*95a0*/  P2R R23, PR, RZ, 0x40 ;  /* 0x00000040ff177803 */ /* 0x000fe40000000000 */
[----:B------:R-:W-:Y:S02]  /*95b0*/  LOP3.LUT P6, RZ, R35, 0x1, RZ, 0xc0, !PT ;  /* 0x0000000123ff7812 */ /* 0x000fe400078cc0ff */
[----:B------:R-:W-:Y:S01]  /*95c0*/  LOP3.LUT P1, RZ, R16, 0x8000, RZ, 0xc0, !PT ;  /* 0x0000800010ff7812 */ /* 0x000fe2000782c0ff */
[----:B0-----:R-:W-:Y:S01]  /*95d0*/  IMAD.SHL.U32 R4, R4, 0x8, RZ ;  /* 0x0000000804047824 */ /* 0x001fe200078e00ff */
[----:B------:R-:W-:-:S02]  /*95e0*/  P2R R24, PR, RZ, 0x40 ;  /* 0x00000040ff187803 */ /* 0x000fc40000000000 */
[----:B------:R-:W-:Y:S02]  /*95f0*/  LOP3.LUT P6, RZ, R16, 0x100000, RZ, 0xc0, !PT ;  /* 0x0010000010ff7812 */ /* 0x000fe400078cc0ff */
[----:B------:R-:W-:Y:S02]  /*9600*/  LOP3.LUT R4, R4, 0x38, RZ, 0xc0, !PT ;  /* 0x0000003804047812 */ /* 0x000fe400078ec0ff */
[----:B------:R-:W-:Y:S02]  /*9610*/  P2R R25, PR, RZ, 0x40 ;  /* 0x00000040ff197803 */ /* 0x000fe40000000000 */
[----:B------:R-:W-:-:S04]  /*9620*/  LOP3.LUT P6, RZ, R16, 0x2000000, RZ, 0xc0, !PT ;  /* 0x0200000010ff7812 */ /* 0x000fc800078cc0ff */
[----:B------:R-:W-:Y:S02]  /*9630*/  P2R R26, PR, RZ, 0x40 ;  /* 0x00000040ff1a7803 */ /* 0x000fe40000000000 */
[----:B------:R-:W-:-:S04]  /*9640*/  LOP3.LUT P6, RZ, R16, 0x40000000, RZ, 0xc0, !PT ;  /* 0x4000000010ff7812 */ /* 0x000fc800078cc0ff */
[----:B------:R-:W-:Y:S02]  /*9650*/  P2R R0, PR, RZ, 0x40 ;  /* 0x00000040ff007803 */ /* 0x000fe40000000000 */
[----:B------:R-:W-:-:S03]  /*9660*/  LOP3.LUT P6, RZ, R35, 0x2, RZ, 0xc0, !PT ;  /* 0x0000000223ff7812 */ /* 0x000fc600078cc0ff */
[----:B------:R0:W-:Y:S01]  /*9670*/  STL [R1], R0 ;  /* 0x0000000001007387 */ /* 0x0001e20000100800 */
[----:B---3--:R-:W-:Y:S02]  /*9680*/  P2R R17, PR, RZ, 0x40 ;  /* 0x00000040ff117803 */ /* 0x008fe40000000000 */
[----:B------:R-:W-:-:S04]  /*9690*/  LOP3.LUT P6, RZ, R16, 0x200000, RZ, 0xc0, !PT ;  /* 0x0020000010ff7812 */ /* 0x000fc800078cc0ff */
[----:B------:R-:W-:Y:S02]  /*96a0*/  P2R R19, PR, RZ, 0x40 ;  /* 0x00000040ff137803 */ /* 0x000fe40000000000 */
[----:B------:R-:W-:Y:S01]  /*96b0*/  LOP3.LUT P6, RZ, R16, 0x4000000, RZ, 0xc0, !PT ;  /* 0x0400000010ff7812 */ /* 0x000fe200078cc0ff */
[----:B0-----:R-:W-:-:S03]  /*96c0*/  IMAD.SHL.U32 R0, R4, 0x2, RZ ;  /* 0x0000000204007824 */ /* 0x001fc600078e00ff */
[----:B-1----:R-:W-:Y:S02]  /*96d0*/  P2R R22, PR, RZ, 0x40 ;  /* 0x00000040ff167803 */ /* 0x002fe40000000000 */
[----:B------:R-:W-:Y:S02]  /*96e0*/  LOP3.LUT P6, RZ, R16, 0x80000000, RZ, 0xc0, !PT ;  /* 0x8000000010ff7812 */ /* 0x000fe400078cc0ff */
[----:B--2---:R-:W-:Y:S02]  /*96f0*/  IADD3 R14, P0, R2, R0, RZ ;  /* 0x00000000020e7210 */ /* 0x004fe40007f1e0ff */
[----:B------:R-:W-:Y:S01]  /*9700*/  P2R R27, PR, RZ, 0x40 ;  /* 0x00000040ff1b7803 */ /* 0x000fe20000000000 */
[----:B------:R-:W0:Y:S01]  /*9710*/  SHFL.IDX PT, R2, R8, 0x1, 0x181f ;  /* 0x00381f0008027f89 */ /* 0x000e2200000e0000 */
[----:B------:R-:W-:Y:S01]  /*9720*/  LOP3.LUT P6, RZ, R35, 0x4, RZ, 0xc0, !PT ;  /* 0x0000000423ff7812 */ /* 0x000fe200078cc0ff */
[----:B----4-:R-:W-:Y:S02]  /*9730*/  IMAD.X R15, RZ, RZ, R3, P0 ;  /* 0x000000ffff0f7224 */ /* 0x010fe400000e0603 */
[----:B------:R-:W1:Y:S10]  /*9740*/  SHFL.IDX PT, R3, R7, 0x1, 0x181f ;  /* 0x00381f0007037f89 */ /* 0x000e7400000e0000 */
[----:B------:R-:W-:Y:S01]  /*9750*/  LDGSTS.E.BYPASS.LTC128B.128 [R6+0x400], desc[UR48][R14.64], !P6 ;  /* 0x004000000e067fae */ /* 0x000fe2000f101d70 */
[----:B------:R-:W-:-:S03]  /*9760*/  ISETP.NE.AND P6, PT, R27, RZ, PT ;  /* 0x000000ff1b00720c */ /* 0x000fc60003fc5270 */
[----:B------:R-:W5:Y:S01]  /*9770*/  LDL.LU R27, [R1+0x18] ;  /* 0x00001800011b7983 */ /* 0x000f620000300800 */
[----:B0-----:R-:W-:-:S03]  /*9780*/  IADD3 R12, P0, R2, R0, RZ ;  /* 0x00000000020c7210 */ /* 0x001fc60007f1e0ff */
[----:B------:R-:W0:Y:S02]  /*9790*/  SHFL.IDX PT, R2, R8, 0x2, 0x181f ;  /* 0x00581f0008027f89 */ /* 0x000e2400000e0000 */
[----:B-1----:R-:W-:-:S04]  /*97a0*/  IMAD.X R13, RZ, RZ, R3, P0 ;  /* 0x000000ffff0d7224 */ /* 0x002fc800000e0603 */
[----:B------:R-:W-:Y:S01]  /*97b0*/  LDGSTS.E.BYPASS.LTC128B.128 [R6+0x3400], desc[UR48][R14.64+0x80], !P6 ;  /* 0x034000800e067fae */ /* 0x000fe2000f101d70 */
[----:B------:R-:W-:-:S03]  /*97c0*/  ISETP.NE.AND P6, PT, R22, RZ, PT ;  /* 0x000000ff1600720c */ /* 0x000fc60003fc5270 */
[----:B------:R-:W5:Y:S04]  /*97d0*/  LDL.LU R22, [R1+0x14] ;  /* 0x0000140001167983 */ /* 0x000f680000300800 */
[----:B------:R-:W1:Y:S06]  /*97e0*/  SHFL.IDX PT, R3, R7, 0x2, 0x181f ;  /* 0x00581f0007037f89 */ /* 0x000e6c00000e0000 */
[----:B------:R-:W-:Y:S01]  /*97f0*/  LDGSTS.E.BYPASS.LTC128B.128 [R6+0x6400], desc[UR48][R14.64+0x100], !P6 ;  /* 0x064001000e067fae */ /* 0x000fe2000f101d70 */
[----:B------:R-:W-:-:S03]  /*9800*/  ISETP.NE.AND P6, PT, R19, RZ, PT ;  /* 0x000000ff1300720c */ /* 0x000fc60003fc5270 */
[----:B------:R-:W5:Y:S01]  /*9810*/  LDL.LU R19, [R1+0x10] ;  /* 0x0000100001137983 */ /* 0x000f620000300800 */
[----:B0-----:R-:W-:-:S03]  /*9820*/  IADD3 R10, P0, R2, R0, RZ ;  /* 0x00000000020a7210 */ /* 0x001fc60007f1e0ff */
[----:B------:R-:W0:Y:S06]  /*9830*/  SHFL.IDX PT, R2, R8, 0x3, 0x181f ;  /* 0x00781f0008027f89 */ /* 0x000e2c00000e0000 */
[----:B------:R2:W-:Y:S01]  /*9840*/  LDGSTS.E.BYPASS.LTC128B.128 [R6+0x9400], desc[UR48][R14.64+0x180], !P6 ;  /* 0x094001800e067fae */ /* 0x0005e2000f101d70 */
[----:B-1----:R-:W-:-:S03]  /*9850*/  IMAD.X R11, RZ, RZ, R3, P0 ;  /* 0x000000ffff0b7224 */ /* 0x002fc600000e0603 */
[----:B------:R-:W3:Y:S01]  /*9860*/  LDL.LU R15, [R1] ;  /* 0x00000000010f7983 */ /* 0x000ee20000300800 */
[----:B------:R-:W-:-:S03]  /*9870*/  ISETP.NE.AND P6, PT, R17, RZ, PT ;  /* 0x000000ff1100720c */ /* 0x000fc60003fc5270 */
[----:B------:R1:W5:Y:S01]  /*9880*/  LDL.LU R17, [R1+0xc] ;  /* 0x00000c0001117983 */ /* 0x0003620000300800 */
[----:B0-----:R-:W-:-:S03]  /*9890*/  IADD3 R4, P0, R2, R0, RZ ;  /* 0x0000000002047210 */ /* 0x001fc60007f1e0ff */
[----:B------:R-:W0:Y:S04]  /*98a0*/  SHFL.IDX PT, R3, R7, 0x3, 0x181f ;  /* 0x00781f0007037f89 */ /* 0x000e2800000e0000 */
[----:B------:R-:W4:Y:S04]  /*98b0*/  SHFL.IDX PT, R2, R8, 0x4, 0x181f ;  /* 0x00981f0008027f89 */ /* 0x000f2800000e0000 */
[----:B------:R1:W-:Y:S01]  /*98c0*/  LDGSTS.E.BYPASS.LTC128B.128 [R6+0xc00], desc[UR48][R12.64], !P6 ;  /* 0x00c000000c067fae */ /* 0x0003e2000f101d70 */
[----:B0-----:R-:W-:-:S03]  /*98d0*/  IMAD.X R5, RZ, RZ, R3, P0 ;  /* 0x000000ffff057224 */ /* 0x001fc600000e0603 */
[----:B------:R-:W0:Y:S01]  /*98e0*/  SHFL.IDX PT, R3, R7, 0x4, 0x181f ;  /* 0x00981f0007037f89 */ /* 0x000e2200000e0000 */
[----:B----4-:R-:W-:-:S03]  /*98f0*/  IADD3 R2, P0, R2, R0, RZ ;  /* 0x0000000002027210 */ /* 0x010fc60007f1e0ff */
[----:B--2---:R1:W2:Y:S02]  /*9900*/  SHFL.IDX PT, R14, R8, 0x5, 0x181f ;  /* 0x00b81f00080e7f89 */ /* 0x0042a400000e0000 */
[----:B0-----:R-:W-:Y:S01]  /*9910*/  IMAD.X R3, RZ, RZ, R3, P0 ;  /* 0x000000ffff037224 */ /* 0x001fe200000e0603 */
[----:B------:R-:W-:Y:S01]  /*9920*/  LOP3.LUT P0, RZ, R16, 0x8000000, RZ, 0xc0, !PT ;  /* 0x0800000010ff7812 */ /* 0x000fe2000780c0ff */
[----:B------:R-:W0:Y:S01]  /*9930*/  SHFL.IDX PT, R7, R7, 0x5, 0x181f ;  /* 0x00b81f0007077f89 */ /* 0x000e2200000e0000 */
[----:B---3--:R-:W-:-:S13]  /*9940*/  ISETP.NE.AND P6, PT, R15, RZ, PT ;  /* 0x000000ff0f00720c */ /* 0x008fda0003fc5270 */
        /* <DEDUP_REMOVED lines=16> */
[----:B------:R1:W-:Y:S10]  /*9a50*/  LDGSTS.E.BYPASS.LTC128B.128 [R6+0x4c00], desc[UR48][R4.64+0x80], !P0 ;  /* 0x04c0008004067fae */ /* 0x0003f4000c101d70 */
[----:B------:R1:W-:Y:S04]  /*9a60*/  LDGSTS.E.BYPASS.LTC128B.128 [R6+0x7c00], desc[UR48][R4.64+0x100], !P6 ;  /* 0x07c0010004067fae */ /* 0x0003e8000f101d70 */
[----:B------:R1:W-:Y:S04]  /*9a70*/  LDGSTS.E.BYPASS.LTC128B.128 [R6+0xac00], desc[UR48][R4.64+0x180], !P5 ;  /* 0x0ac0018004067fae */ /* 0x0003e8000e901d70 */
[----:B------:R1:W-:Y:S04]  /*9a80*/  LDGSTS.E.BYPASS.LTC128B.128 [R6+0x2400], desc[UR48][R2.64], !P4 ;  /* 0x0240000002067fae */ /* 0x0003e8000e101d70 */
[----:B------:R1:W-:Y:S04]  /*9a90*/  LDGSTS.E.BYPASS.LTC128B.128 [R6+0x5400], desc[UR48][R2.64+0x80], !P3 ;  /* 0x0540008002067fae */ /* 0x0003e8000d901d70 */
[----:B------:R1:W-:Y:S04]  /*9aa0*/  LDGSTS.E.BYPASS.LTC128B.128 [R6+0x8400], desc[UR48][R2.64+0x100], !P2 ;  /* 0x0840010002067fae */ /* 0x0003e8000d101d70 */
[----:B0-2---:R1:W-:Y:S02]  /*9ab0*/  LDGSTS.E.BYPASS.LTC128B.128 [R6+0xb400], desc[UR48][R2.64+0x180], !P1 ;  /* 0x0b40018002067fae */ /* 0x0053e4000c901d70 */
.L_x_9169:
[C---:B------:R-:W-:Y:S02]  /*9ac0*/  LOP3.LUT P4, RZ, R35.reuse, 0x40, RZ, 0xc0, !PT ;  /* 0x0000004023ff7812 */ /* 0x040fe4000788c0ff */
[C---:B------:R-:W-:Y:S02]  /*9ad0*/  LOP3.LUT P3, RZ, R35.reuse, 0x20, RZ, 0xc0, !PT ;  /* 0x0000002023ff7812 */ /* 0x040fe4000786c0ff */
[C---:B------:R-:W-:Y:S02]  /*9ae0*/  LOP3.LUT P2, RZ, R35.reuse, 0x10, RZ, 0xc0, !PT ;  /* 0x0000001023ff7812 */ /* 0x040fe4000784c0ff */
[----:B------:R-:W-:Y:S02]  /*9af0*/  LOP3.LUT P1, RZ, R35, 0x8, RZ, 0xc0, !PT ;  /* 0x0000000823ff7812 */ /* 0x000fe4000782c0ff */
[----:B-1----:R-:W-:-:S05]  /*9b00*/  IADD3 R2, P0, R14, R0, RZ ;  /* 0x000000000e027210 */ /* 0x002fca0007f1e0ff */
[----:B------:R-:W-:Y:S01]  /*9b10*/  IMAD.X R3, RZ, RZ, R7, P0 ;  /* 0x000000ffff037224 */ /* 0x000fe200000e0607 */
[----:B------:R-:W-:-:S04]  /*9b20*/  PLOP3.LUT P0, PT, PT, PT, PT, 0x80, 0x0 ;  /* 0x000000000000781c */ /* 0x000fc80003f0f070 */
[----:B------:R-:W-:Y:S01]  /*9b30*/  @!PT LDS RZ, [RZ] ;  /* 0x00000000fffff984 */ /* 0x000fe20000000800 */
[----:B------:R-:W-:Y:S01]  /*9b40*/  @!PT LDS RZ, [RZ] ;  /* 0x00000000fffff984 */ /* 0x000fe20000000800 */
[----:B------:R-:W-:Y:S01]  /*9b50*/  @!PT LDS RZ, [RZ] ;  /* 0x00000000fffff984 */ /* 0x000fe20000000800 */
[----:B------:R0:W-:Y:S04]  /*9b60*/  LDGSTS.E.BYPASS.LTC128B.128 [R6+0x2c00], desc[UR48][R2.64], !P4 ;  /* 0x02c0000002067fae */ /* 0x0001e8000e101d70 */
[----:B------:R0:W-:Y:S04]  /*9b70*/  LDGSTS.E.BYPASS.LTC128B.128 [R6+0x5c00], desc[UR48][R2.64+0x80], !P3 ;  /* 0x05c0008002067fae */ /* 0x0001e8000d901d70 */
[----:B------:R0:W-:Y:S04]  /*9b80*/  LDGSTS.E.BYPASS.LTC128B.128 [R6+0x8c00], desc[UR48][R2.64+0x100], !P2 ;  /* 0x08c0010002067fae */ /* 0x0001e8000d101d70 */
[----:B------:R0:W-:Y:S01]  /*9b90*/  LDGSTS.E.BYPASS.LTC128B.128 [R6+0xbc00], desc[UR48][R2.64+0x180], !P1 ;  /* 0x0bc0018002067fae */ /* 0x0001e2000c901d70 */
[----:B------:R-:W-:Y:S01]  /*9ba0*/  NOP ;  /* 0x0000000000007918 */ /* 0x000fe20000000000 */
.L_x_9088:
        /* <DEDUP_REMOVED lines=11> */
.L_x_9089:
        /* <DEDUP_REMOVED lines=11> */
.L_x_9103:
[----:B------:R-:W0:Y:S01]  /*9d10*/  LDC R2, c[0x0][0x430] ;  /* 0x00010c00ff027b82 */ /* 0x000e220000000800 */
[----:B------:R-:W-:Y:S01]  /*9d20*/  ISETP.GT.U32.AND P0, PT, R28, 0x5f, PT ;  /* 0x0000005f1c00780c */ /* 0x000fe20003f04070 */
[----:B------:R-:W-:Y:S01]  /*9d30*/  IMAD R3, R20, 0x60, R32 ;  /* 0x0000006014037824 */ /* 0x000fe200078e0220 */
[----:B------:R-:W-:Y:S01]  /*9d40*/  MOV R10, UR41 ;  /* 0x00000029000a7c02 */ /* 0x000fe20008000f00 */
[----:B------:R-:W-:Y:S02]  /*9d50*/  ULDC UR4, c[0x0][0x430] ;  /* 0x00010c0000047ab9 */ /* 0x000fe40000000800 */
[----:B------:R-:W-:-:S04]  /*9d60*/  IMAD.IADD R8, R28, 0x1, R3 ;  /* 0x000000011c087824 */ /* 0x000fc800078e0203 */
[----:B------:R-:W-:-:S04]  /*9d70*/  IMAD.MOV.U32 R9, RZ, RZ, R8 ;  /* 0x000000ffff097224 */ /* 0x000fc800078e0008 */
[----:B-1----:R-:W1:Y:S01]  /*9d80*/  @!P0 LDC.64 R4, c[0x0][0x428] ;  /* 0x00010a00ff048b82 */ /* 0x002e620000000a00 */
[----:B0-----:R-:W-:-:S13]  /*9d90*/  ISETP.NE.AND P1, PT, R2, 0x1, PT ;  /* 0x000000010200780c */ /* 0x001fda0003f25270 */
[----:B------:R-:W0:Y:S08]  /*9da0*/  @P1 LDC R7, c[0x0][0x434] ;  /* 0x00010d00ff071b82 */ /* 0x000e300000000800 */
[----:B--2---:R-:W2:Y:S01]  /*9db0*/  @P1 LDC R3, c[0x0][0x438] ;  /* 0x00010e00ff031b82 */ /* 0x004ea20000000800 */
[----:B0-----:R-:W-:-:S07]  /*9dc0*/  @P1 IMAD.HI.U32 R2, R8, R7, RZ ;  /* 0x0000000708021227 */ /* 0x001fce00078e00ff */
[----:B------:R-:W0:Y:S01]  /*9dd0*/  @!P0 LDC.64 R6, c[0x0][0x418] ;  /* 0x00010600ff068b82 */ /* 0x000e220000000a00 */
[----:B--2---:R-:W-:Y:S01]  /*9de0*/  @P1 SHF.R.U32.HI R9, RZ, R3, R2 ;  /* 0x00000003ff091219 */ /* 0x004fe20000011602 */
[----:B-1----:R-:W-:-:S03]  /*9df0*/  @!P0 IMAD R2, R33, R4, RZ ;  /* 0x0000000421028224 */ /* 0x002fc600078e02ff */
[--C-:B------:R-:W-:Y:S01]  /*9e00*/  @!P0 SHF.R.S32.HI R3, RZ, 0x1f, R9.reuse ;  /* 0x0000001fff038819 */ /* 0x100fe20000011409 */
        /* <DEDUP_REMOVED lines=8> */
[----:B------:R-:W-:Y:S01]  /*9e90*/  ISETP.NE.AND P2, PT, R10, 0x3, PT ;  /* 0x000000030a00780c */ /* 0x000fe20003f45270 */
[----:B------:R-:W-:-:S04]  /*9ea0*/  IMAD.MOV R5, RZ, RZ, -R9 ;  /* 0x000000ffff057224 */ /* 0x000fc800078e0a09 */
[----:B------:R-:W-:-:S08]  /*9eb0*/  IMAD R5, R5, UR4, R8 ;  /* 0x0000000405057c24 */ /* 0x000fd0000f8e0208 */
[----:B0-----:R-:W-:Y:S05]  /*9ec0*/  @!P2 BRA `(.L_x_9091) ;  /* 0x000000000004a947 */ /* 0x001fea0003800000 */
[----:B------:R-:W-:Y:S01]  /*9ed0*/  BPT.TRAP 0x1 ;  /* 0x000000040000795c */ /* 0x000fe20000300000 */
.L_x_9091:
[----:B------:R-:W-:Y:S01]  /*9ee0*/  LEA R18, R17, UR37, 0x3 ;  /* 0x0000002511127c11 */ /* 0x000fe2000f8e18ff */
[----:B------:R-:W-:Y:S01]  /*9ef0*/  BSSY B1, `(.L_x_9092) ;  /* 0x0000005000017945 */ /* 0x000fe20003800000 */
[----:B------:R-:W-:Y:S02]  /*9f00*/  SHF.L.U32 R26, R27, 0x1f, RZ ;  /* 0x0000001f1b1a7819 */ /* 0x000fe400000006ff */
[----:B------:R-:W-:Y:S02]  /*9f10*/  SHF.R.S32.HI R23, RZ, 0x1f, R5 ;  /* 0x0000001fff177819 */ /* 0x000fe40000011405 */
[----:B------:R-:W0:Y:S02]  /*9f20*/  SYNCS.PHASECHK.TRANS64.TRYWAIT P0, [R18+URZ+0x22840], R26 ;  /* 0x0228401a120075a7 */ /* 0x000e24000800017f */
[----:B0-----:R-:W-:Y:S05]  /*9f30*/  @!P0 BRA `(.L_x_9093) ;  /* 0x0000002800f88947 */ /* 0x001fea0003800000 */
.L_x_9170:
[----:B------:R-:W-:Y:S05]  /*9f40*/  BSYNC B1 ;  /* 0x0000000000017941 */ /* 0x000fea0003800000 */
.L_x_9092:
        /* <DEDUP_REMOVED lines=24> */
[----:B------:R-:W-:-:S03]  /*a0d0*/  LEA R22, R22, UR37, 0x1 ;  /* 0x0000002516167c11 */ /* 0x000fc6000f8e08ff */
[----:B------:R-:W2:Y:S04]  /*a0e0*/  SHFL.IDX PT, R3, R24, RZ, 0x181f ;  /* 0x00181fff18037589 */ /* 0x000ea800000e0000 */
[----:B------:R-:W-:Y:S04]  /*a0f0*/  SHFL.IDX PT, R6, R24, 0x1, 0x181f ;  /* 0x00381f0018067f89 */ /* 0x000fe800000e0000 */
[----:B------:R-:W-:Y:S01]  /*a100*/  SHFL.IDX PT, R10, R21, 0x2, 0x181f ;  /* 0x00581f00150a7f89 */ /* 0x000fe200000e0000 */
[----:B-1----:R-:W-:-:S03]  /*a110*/  IADD3 R2, P0, R14, R0, RZ ;  /* 0x000000000e027210 */ /* 0x002fc60007f1e0ff */
[----:B------:R-:W1:Y:S02]  /*a120*/  SHFL.IDX PT, R14, R21, 0x1, 0x181f ;  /* 0x00381f00150e7f89 */ /* 0x000e6400000e0000 */
[----:B--2---:R-:W-:-:S05]  /*a130*/  IMAD.X R3, RZ, RZ, R3, P0 ;  /* 0x000000ffff037224 */ /* 0x004fca00000e0603 */
[----:B------:R2:W-:Y:S04]  /*a140*/  LDGSTS.E.BYPASS.LTC128B.128 [R22+0x1c400], desc[UR48][R2.64], !P1 ;  /* 0x1c40000002167fae */ /* 0x0005e8000c901d70 */
[----:B--2---:R-:W-:Y:S01]  /*a150*/  SHFL.IDX PT, R2, R21, 0x3, 0x181f ;  /* 0x00781f0015027f89 */ /* 0x004fe200000e0000 */
[----:B-1----:R-:W-:-:S03]  /*a160*/  IADD3 R8, P0, R14, R0, RZ ;  /* 0x000000000e087210 */ /* 0x002fc60007f1e0ff */
[----:B------:R-:W-:Y:S02]  /*a170*/  SHFL.IDX PT, R3, R24, 0x3, 0x181f ;  /* 0x00781f0018037f89 */ /* 0x000fe400000e0000 */
[----:B------:R-:W-:Y:S01]  /*a180*/  IMAD.X R9, RZ, RZ, R6, P0 ;  /* 0x000000ffff097224 */ /* 0x000fe200000e0606 */
[-C--:B------:R-:W-:Y:S01]  /*a190*/  IADD3 R10, P0, R10, R0.reuse, RZ ;  /* 0x000000000a0a7210 */ /* 0x080fe20007f1e0ff */
[----:B------:R-:W1:Y:S04]  /*a1a0*/  SHFL.IDX PT, R6, R24, 0x2, 0x181f ;  /* 0x00581f0018067f89 */ /* 0x000e6800000e0000 */
[----:B------:R2:W-:Y:S04]  /*a1b0*/  LDGSTS.E.BYPASS.LTC128B.128 [R22+0x1cc00], desc[UR48][R8.64], !P1 ;  /* 0x1cc0000008167fae */ /* 0x0005e8000c901d70 */
[----:B------:R-:W-:Y:S01]  /*a1c0*/  SHFL.IDX PT, R14, R21, 0x5, 0x181f ;  /* 0x00b81f00150e7f89 */ /* 0x000fe200000e0000 */
[----:B-1----:R-:W-:Y:S01]  /*a1d0*/  IMAD.X R11, RZ, RZ, R6, P0 ;  /* 0x000000ffff0b7224 */ /* 0x002fe200000e0606 */
[----:B------:R-:W-:-:S02]  /*a1e0*/  IADD3 R6, P0, R2, R0, RZ ;  /* 0x0000000002067210 */ /* 0x000fc40007f1e0ff */
[----:B------:R-:W1:Y:S03]  /*a1f0*/  SHFL.IDX PT, R2, R21, 0x4, 0x181f ;  /* 0x00981f0015027f89 */ /* 0x000e6600000e0000 */
[----:B------:R-:W-:Y:S01]  /*a200*/  IMAD.X R7, RZ, RZ, R3, P0 ;  /* 0x000000ffff077224 */ /* 0x000fe200000e0603 */
[----:B------:R2:W-:Y:S04]  /*a210*/  LDGSTS.E.BYPASS.LTC128B.128 [R22+0x1d400], desc[UR48][R10.64], !P1 ;  /* 0x1d4000000a167fae */ /* 0x0005e8000c901d70 */
[----:B------:R-:W3:Y:S04]  /*a220*/  SHFL.IDX PT, R3, R24, 0x4, 0x181f ;  /* 0x00981f0018037f89 */ /* 0x000ee800000e0000 */
[----:B------:R2:W-:Y:S04]  /*a230*/  LDGSTS.E.BYPASS.LTC128B.128 [R22+0x1dc00], desc[UR48][R6.64], !P1 ;  /* 0x1dc0000006167fae */ /* 0x0005e8000c901d70 */
[----:B------:R-:W4:Y:S01]  /*a240*/  SHFL.IDX PT, R24, R24, 0x5, 0x181f ;  /* 0x00b81f0018187f89 */ /* 0x000f2200000e0000 */
[----:B-1----:R-:W-:-:S05]  /*a250*/  IADD3 R2, P0, R2, R0, RZ ;  /* 0x0000000002027210 */ /* 0x002fca0007f1e0ff */
[----:B---3--:R-:W-:-:S05]  /*a260*/  IMAD.X R3, RZ, RZ, R3, P0 ;  /* 0x000000ffff037224 */ /* 0x008fca00000e0603 */
[----:B------:R2:W-:Y:S03]  /*a270*/  LDGSTS.E.BYPASS.LTC128B.128 [R22+0x1e400], desc[UR48][R2.64], !P1 ;  /* 0x1e40000002167fae */ /* 0x0005e6000c901d70 */
.L_x_9184:
        /* <DEDUP_REMOVED lines=8> */
.L_x_9095:
        /* <DEDUP_REMOVED lines=11> */
.L_x_9096:
[----:B------:R1:W-:Y:S01]  /*a3b0*/  SYNCS.ARRIVE.TRANS64.A1T0 RZ, [R18+URZ+0x22830], RZ ;  /* 0x022830ff12ff79a7 */ /* 0x0003e2000810003f */
[----:B------:R-:W-:Y:S05]  /*a3c0*/  @!P2 BRA `(.L_x_9097) ;  /* 0x000000000004a947 */ /* 0x000fea0003800000 */
[----:B------:R-:W-:Y:S01]  /*a3d0*/  BPT.TRAP 0x1 ;  /* 0x000000040000795c */ /* 0x000fe20000300000 */
.L_x_9097:
[----:B------:R-:W2:Y:S01]  /*a3e0*/  SYNCS.PHASECHK.TRANS64.TRYWAIT P0, [R18+URZ+0x22860], R26 ;  /* 0x0228601a120075a7 */ /* 0x000ea2000800017f */
[----:B------:R-:W-:Y:S04]  /*a3f0*/  BSSY B1, `(.L_x_9098) ;  /* 0x0000002000017945 */ /* 0x000fe80003800000 */
[----:B--2---:R-:W-:Y:S05]  /*a400*/  @!P0 BRA `(.L_x_9099) ;  /* 0x0000002c00708947 */ /* 0x004fea0003800000 */
.L_x_9185:
[----:B------:R-:W-:Y:S05]  /*a410*/  BSYNC B1 ;  /* 0x0000000000017941 */ /* 0x000fea0003800000 */
.L_x_9098:
[----:B------:R-:W-:Y:S01]  /*a420*/  ULDC.64 UR4, c[0x0][0x328] ;  /* 0x0000ca0000047ab9 */ /* 0x000fe20000000a00 */
[C---:B------:R-:W-:Y:S01]  /*a430*/  LOP3.LUT P4, RZ, R16.reuse, 0x2, RZ, 0xc0, !PT ;  /* 0x0000000210ff7812 */ /* 0x040fe2000788c0ff */
[----:B------:R-:W-:Y:S01]  /*a440*/  IMAD R2, R23, UR4, RZ ;  /* 0x0000000417027c24 */ /* 0x000fe2000f8e02ff */
[C---:B------:R-:W-:Y:S01]  /*a450*/  LOP3.LUT P3, RZ, R16.reuse, 0x10, RZ, 0xc0, !PT ;  /* 0x0000001010ff7812 */ /* 0x040fe2000786c0ff */
[----:B------:R-:W-:Y:S01]  /*a460*/  IMAD R22, R17, 0x6000, R31 ;  /* 0x0000600011167824 */ /* 0x000fe200078e021f */
[C---:B------:R-:W-:Y:S01]  /*a470*/  LOP3.LUT P2, RZ, R16.reuse, 0x8, RZ, 0xc0, !PT ;  /* 0x0000000810ff7812 */ /* 0x040fe2000784c0ff */
[C---:B------:R-:W-:Y:S01]  /*a480*/  IMAD R7, R5.reuse, UR5, R2 ;  /* 0x0000000505077c24 */ /* 0x040fe2000f8e0202 */
[----:B------:R-:W-:Y:S01]  /*a490*/  LOP3.LUT P1, RZ, R16, 0x4, RZ, 0xc0, !PT ;  /* 0x0000000410ff7812 */ /* 0x000fe2000782c0ff */
        /* <DEDUP_REMOVED lines=17> */
[----:B------:R-:W3:Y:S01]  /*a5b0*/  SHFL.IDX PT, R14, R21, RZ, 0x181f ;  /* 0x00181fff150e7589 */ /* 0x000ee200000e0000 */
[----:B------:R-:W-:-:S03]  /*a5c0*/  LEA R22, R22, UR37, 0x1 ;  /* 0x0000002516167c11 */ /* 0x000fc6000f8e08ff */
[----:B------:R-:W4:Y:S04]  /*a5d0*/  SHFL.IDX PT, R3, R23, RZ, 0x181f ;  /* 0x00181fff17037589 */ /* 0x000f2800000e0000 */
[----:B------:R-:W-:Y:S01]  /*a5e0*/  SHFL.IDX PT, R2, R21, 0x4, 0x181f ;  /* 0x00981f0015027f89 */ /* 0x000fe200000e0000 */
[----:B---3--:R-:W-:-:S03]  /*a5f0*/  IADD3 R10, P0, R14, R0, RZ ;  /* 0x000000000e0a7210 */ /* 0x008fc60007f1e0ff */
[----:B------:R-:W3:Y:S02]  /*a600*/  SHFL.IDX PT, R14, R21, 0x1, 0x181f ;  /* 0x00381f00150e7f89 */ /* 0x000ee400000e0000 */
[----:B----4-:R-:W-:Y:S02]  /*a610*/  IMAD.X R11, RZ, RZ, R3, P0 ;  /* 0x000000ffff0b7224 */ /* 0x010fe400000e0603 */
[----:B------:R-:W4:Y:S04]  /*a620*/  SHFL.IDX PT, R3, R23, 0x1, 0x181f ;  /* 0x00381f0017037f89 */ /* 0x000f2800000e0000 */
[----:B------:R0:W-:Y:S04]  /*a630*/  LDGSTS.E.BYPASS.LTC128B.128 [R22+0x400], desc[UR48][R10.64], !P4 ;  /* 0x004000000a167fae */ /* 0x0001e8000e101d70 */
[----:B------:R0:W-:Y:S04]  /*a640*/  LDGSTS.E.BYPASS.LTC128B.128 [R22+0x3400], desc[UR48][R10.64+0x80], !P3 ;  /* 0x034000800a167fae */ /* 0x0001e8000d901d70 */
[----:B------:R0:W-:Y:S04]  /*a650*/  LDGSTS.E.BYPASS.LTC128B.128 [R22+0x6400], desc[UR48][R10.64+0x100], !P2 ;  /* 0x064001000a167fae */ /* 0x0001e8000d101d70 */
[----:B------:R0:W-:Y:S01]  /*a660*/  LDGSTS.E.BYPASS.LTC128B.128 [R22+0x9400], desc[UR48][R10.64+0x180], !P1 ;  /* 0x094001800a167fae */ /* 0x0001e2000c901d70 */
        /* <DEDUP_REMOVED lines=17> */
[----:B------:R-:W-:Y:S01]  /*a780*/  SHFL.IDX PT, R14, R21, 0x5, 0x181f ;  /* 0x00b81f00150e7f89 */ /* 0x000fe200000e0000 */
[----:B----4-:R-:W-:-:S03]  /*a790*/  IADD3.X R5, RZ, R3, RZ, P0, !PT ;  /* 0x00000003ff057210 */ /* 0x010fc600007fe4ff */
[----:B------:R-:W3:Y:S01]  /*a7a0*/  SHFL.IDX PT, R3, R23, 0x4, 0x181f ;  /* 0x00981f0017037f89 */ /* 0x000ee200000e0000 */
[----:B------:R-:W-:-:S03]  /*a7b0*/  IADD3 R2, P0, R2, R0, RZ ;  /* 0x0000000002027210 */ /* 0x000fc60007f1e0ff */
[----:B------:R0:W-:Y:S04]  /*a7c0*/  LDGSTS.E.BYPASS.LTC128B.128 [R22+0x1c00], desc[UR48][R4.64], !P4 ;  /* 0x01c0000004167fae */ /* 0x0001e8000e101d70 */
[----:B------:R0:W-:Y:S04]  /*a7d0*/  LDGSTS.E.BYPASS.LTC128B.128 [R22+0x4c00], desc[UR48][R4.64+0x80], !P3 ;  /* 0x04c0008004167fae */ /* 0x0001e8000d901d70 */
[----:B------:R0:W-:Y:S04]  /*a7e0*/  LDGSTS.E.BYPASS.LTC128B.128 [R22+0x7c00], desc[UR48][R4.64+0x100], !P2 ;  /* 0x07c0010004167fae */ /* 0x0001e8000d101d70 */
[----:B------:R0:W-:Y:S04]  /*a7f0*/  LDGSTS.E.BYPASS.LTC128B.128 [R22+0xac00], desc[UR48][R4.64+0x180], !P1 ;  /* 0x0ac0018004167fae */ /* 0x0001e8000c901d70 */
[----:B------:R-:W4:Y:S01]  /*a800*/  SHFL.IDX PT, R23, R23, 0x5, 0x181f ;  /* 0x00b81f0017177f89 */ /* 0x000f2200000e0000 */
[----:B---3--:R-:W-:-:S05]  /*a810*/  IMAD.X R3, RZ, RZ, R3, P0 ;  /* 0x000000ffff037224 */ /* 0x008fca00000e0603 */
[----:B------:R0:W-:Y:S04]  /*a820*/  LDGSTS.E.BYPASS.LTC128B.128 [R22+0x2400], desc[UR48][R2.64], !P4 ;  /* 0x0240000002167fae */ /* 0x0001e8000e101d70 */
[----:B------:R0:W-:Y:S04]  /*a830*/  LDGSTS.E.BYPASS.LTC128B.128 [R22+0x5400], desc[UR48][R2.64+0x80], !P3 ;  /* 0x0540008002167fae */ /* 0x0001e8000d901d70 */
[----:B------:R0:W-:Y:S04]  /*a840*/  LDGSTS.E.BYPASS.LTC128B.128 [R22+0x8400], desc[UR48][R2.64+0x100], !P2 ;  /* 0x0840010002167fae */ /* 0x0001e8000d101d70 */
[----:B------:R0:W-:Y:S02]  /*a850*/  LDGSTS.E.BYPASS.LTC128B.128 [R22+0xb400], desc[UR48][R2.64+0x180], !P1 ;  /* 0x0b40018002167fae */ /* 0x0001e4000c901d70 */
.L_x_9199:
[----:B0-----:R-:W-:-:S05]  /*a860*/  IADD3 R2, P0, R14, R0, RZ ;  /* 0x000000000e027210 */ /* 0x001fca0007f1e0ff */
[----:B----4-:R-:W-:Y:S01]  /*a870*/  IMAD.X R3, RZ, RZ, R23, P0 ;  /* 0x000000ffff037224 */ /* 0x010fe200000e0617 */
        /* <DEDUP_REMOVED lines=9> */
.L_x_9101:
        /* <DEDUP_REMOVED lines=11> */
.L_x_9102:
[----:B------:R-:W-:Y:S01]  /*a9c0*/  VIADD R17, R17, 0x1 ;  /* 0x0000000111117836 */ /* 0x000fe20000000000 */
[----:B------:R0:W-:Y:S04]  /*a9d0*/  SYNCS.ARRIVE.TRANS64.A1T0 RZ, [R18+URZ+0x22850], RZ ;  /* 0x022850ff12ff79a7 */ /* 0x0001e8000810003f */
[----:B------:R-:W-:-:S04]  /*a9e0*/  ISETP.NE.AND P0, PT, R17, 0x2, PT ;  /* 0x000000021100780c */ /* 0x000fc80003f05270 */
[----:B------:R-:W-:Y:S02]  /*a9f0*/  SEL R17, R17, RZ, P0 ;  /* 0x000000ff11117207 */ /* 0x000fe40000000000 */
[----:B------:R-:W-:Y:S02]  /*aa00*/  SEL R2, RZ, 0x1, P0 ;  /* 0x00000001ff027807 */ /* 0x000fe40000000000 */
[C---:B------:R-:W-:Y:S02]  /*aa10*/  ISETP.GT.AND P0, PT, R20.reuse, RZ, PT ;  /* 0x000000ff1400720c */ /* 0x040fe40003f04270 */
[----:B------:R-:W-:Y:S01]  /*aa20*/  LOP3.LUT R27, R27, R2, RZ, 0x3c, !PT ;  /* 0x000000021b1b7212 */ /* 0x000fe200078e3cff */
[----:B------:R-:W-:-:S04]  /*aa30*/  VIADD R2, R20, 0xffffffff ;  /* 0xffffffff14027836 */ /* 0x000fc80000000000 */
[----:B------:R-:W-:-:S06]  /*aa40*/  IMAD.MOV.U32 R20, RZ, RZ, R2 ;  /* 0x000000ffff147224 */ /* 0x000fcc00078e0002 */
[----:B0-----:R-:W-:Y:S05]  /*aa50*/  @P0 BRA `(.L_x_9103) ;  /* 0xfffffff000ac0947 */ /* 0x001fea000383ffff */
[----:B------:R-:W-:Y:S05]  /*aa60*/  BSYNC B0 ;  /* 0x0000000000007941 */ /* 0x000fea0003800000 */
.L_x_9090:
[----:B------:R-:W3:Y:S01]  /*aa70*/  LDL.LU R0, [R1+0x4] ;  /* 0x0000040001007983 */ /* 0x000ee20000300800 */
[----:B------:R-:W-:Y:S01]  /*aa80*/  VIADD R37, R37, UR42 ;  /* 0x0000002a25257c36 */ /* 0x000fe20008000000 */
[----:B------:R-:W-:-:S04]  /*aa90*/  ULDC UR4, c[0x0][0xc34] ;  /* 0x00030d0000047ab9 */ /* 0x000fc80000000800 */
[----:B------:R-:W-:Y:S01]  /*aaa0*/  ISETP.GE.AND P0, PT, R37, UR4, PT ;  /* 0x0000000425007c0c */ /* 0x000fe2000bf06270 */
[----:B---3--:R-:W-:-:S05]  /*aab0*/  VIADD R0, R0, 0x1 ;  /* 0x0000000100007836 */ /* 0x008fca0000000000 */
[----:B------:R0:W-:Y:S07]  /*aac0*/  STL [R1+0x4], R0 ;  /* 0x0000040001007387 */ /* 0x0001ee0000100800 */
[----:B------:R-:W-:Y:S05]  /*aad0*/  @!P0 BRA `(.L_x_9104) ;  /* 0xffffffd000308947 */ /* 0x000fea000383ffff */
[----:B0-----:R-:W-:-:S07]  /*aae0*/  LOP3.LUT R0, R0, 0x1, RZ, 0xc, !PT ;  /* 0x0000000100007812 */ /* 0x001fce00078e0cff */
.L_x_9069:
[----:B------:R-:W0:Y:S01]  /*aaf0*/  S2R R3, SR_CgaCtaId ;  /* 0x0000000000037919 */ /* 0x000e220000008800 */
[----:B------:R-:W-:Y:S01]  /*ab00*/  MOV R2, 0x400 ;  /* 0x0000040000027802 */ /* 0x000fe20000000f00 */
[----:B------:R-:W-:Y:S01]  /*ab10*/  BSSY B0, `(.L_x_9105) ;  /* 0x0000005000007945 */ /* 0x000fe20003800000 */
[----:B------:R-:W-:Y:S02]  /*ab20*/  SHF.L.U32 R0, R0, 0x1f, RZ ;  /* 0x0000001f00007819 */ /* 0x000fe400000006ff */
[----:B0-----:R-:W-:-:S04]  /*ab30*/  LEA R4, R3, R2, 0x18 ;  /* 0x0000000203047211 */ /* 0x001fc800078ec0ff */
[----:B------:R-:W0:Y:S02]  /*ab40*/  SYNCS.PHASECHK.TRANS64.TRYWAIT P0, [R4+URZ+0x22820], R0 ;  /* 0x02282000040075a7 */ /* 0x000e24000800017f */
[----:B0-----:R-:W-:Y:S05]  /*ab50*/  @!P0 BRA `(.L_x_9106) ;  /* 0x0000002c007c8947 */ /* 0x001fea0003800000 */
.L_x_9200:
[----:B------:R-:W-:Y:S05]  /*ab60*/  BSYNC B0 ;  /* 0x0000000000007941 */ /* 0x000fea0003800000 */
.L_x_9105:
[----:B------:R-:W-:-:S03]  /*ab70*/  UMOV UR4, 0xffffffff ;  /* 0xffffffff00047882 */ /* 0x000fc60000000000 */
[----:B------:R-:W-:Y:S05]  /*ab80*/  BRA.DIV UR4, `(.L_x_9107) ;  /* 0x0000002e04847947 */ /* 0x000fea000b800000 */
[----:B0-----:R-:W0:Y:S02]  /*ab90*/  S2R R0, SR_TID.X ;  /* 0x0000000000007919 */ /* 0x001e240000002100 */
[----:B0-----:R-:W-:-:S04]  /*aba0*/  SHF.R.U32.HI R0, RZ, 0x5, R0 ;  /* 0x00000005ff007819 */ /* 0x001fc80000011600 */
[----:B------:R-:W-:-:S05]  /*abb0*/  LOP3.LUT R0, R0, 0x3, RZ, 0xc0, !PT ;  /* 0x0000000300007812 */ /* 0x000fca00078ec0ff */
[----:B------:R0:W3:Y:S02]  /*abc0*/  SHFL.IDX PT, R14, R0, RZ, 0x1f ;  /* 0x00001fff000e7589 */ /* 0x0000e400000e0000 */
.L_x_9203:
[----:B---3--:R-:W-:Y:S01]  /*abd0*/  ISETP.NE.AND P0, PT, R14, RZ, PT ;  /* 0x000000ff0e00720c */ /* 0x008fe20003f05270 */
[----:B------:R-:W-:-:S12]  /*abe0*/  BSSY B0, `(.L_x_9108) ;  /* 0x0000024000007945 */ /* 0x000fd80003800000 */
[----:B------:R-:W-:Y:S05]  /*abf0*/  @P0 BRA `(.L_x_9109) ;  /* 0x0000000000880947 */ /* 0x000fea0003800000 */
[----:B------:R-:W-:-:S03]  /*ac00*/  UMOV UR4, 0xffffffff ;  /* 0xffffffff00047882 */ /* 0x000fc60000000000 */
[----:B------:R-:W-:Y:S05]  /*ac10*/  BRA.DIV UR4, `(.L_x_9110) ;  /* 0x0000002e04947947 */ /* 0x000fea000b800000 */
[----:B------:R-:W-:-:S13]  /*ac20*/  ELECT P6, URZ, PT ;  /* 0x00000000003f782f */ /* 0x000fda00038c0000 */
.L_x_9206:
[----:B------:R-:W-:Y:S05]  /*ac30*/  @!P6 BRA `(.L_x_9109) ;  /* 0x000000000078e947 */ /* 0x000fea0003800000 */
[----:B------:R-:W-:-:S06]  /*ac40*/  ULOP3.LUT UR4, UR38, 0x2, URZ, 0xfc, !UPT ;  /* 0x0000000226047892 */ /* 0x000fcc000f8efc3f */
[----:B0-----:R-:W-:-:S05]  /*ac50*/  IMAD.U32 R0, RZ, RZ, UR4 ;  /* 0x00000004ff007e24 */ /* 0x001fca000f8e00ff */
[----:B------:R-:W-:-:S13]  /*ac60*/  ISETP.NE.AND P0, PT, R0, 0x3, PT ;  /* 0x000000030000780c */ /* 0x000fda0003f05270 */
[----:B------:R-:W-:Y:S05]  /*ac70*/  @!P0 BRA `(.L_x_9111) ;  /* 0x0000000000048947 */ /* 0x000fea0003800000 */
[----:B------:R-:W-:Y:S01]  /*ac80*/  BPT.TRAP 0x1 ;  /* 0x000000040000795c */ /* 0x000fe20000300000 */
.L_x_9111:
[----:B------:R-:W-:Y:S01]  /*ac90*/  IMAD R3, R17, 0x8, R4 ;  /* 0x0000000811037824 */ /* 0x000fe200078e0204 */
[----:B------:R-:W-:Y:S01]  /*aca0*/  SHF.L.U32 R2, R27, 0x1f, RZ ;  /* 0x0000001f1b027819 */ /* 0x000fe200000006ff */
[----:B------:R-:W-:-:S03]  /*acb0*/  VIADD R17, R17, 0x1 ;  /* 0x0000000111117836 */ /* 0x000fc60000000000 */
[----:B------:R-:W0:Y:S02]  /*acc0*/  SYNCS.PHASECHK.TRANS64.TRYWAIT P1, [R3+URZ+0x22840], R2 ;  /* 0x02284002030075a7 */ /* 0x000e24000802017f */
[----:B------:R-:W-:-:S04]  /*acd0*/  ISETP.NE.AND P2, PT, R17, 0x2, PT ;  /* 0x000000021100780c */ /* 0x000fc80003f45270 */
[----:B------:R-:W-:Y:S01]  /*ace0*/  SEL R0, RZ, 0x1, P2 ;  /* 0x00000001ff007807 */ /* 0x000fe20001000000 */
[----:B0-----:R-:W-:Y:S08]  /*acf0*/  @!P1 BRA `(.L_x_9112) ;  /* 0x0000002c007c9947 */ /* 0x001ff00003800000 */
.L_x_9207:
[----:B------:R-:W-:Y:S02]  /*ad00*/  SEL R17, R17, RZ, P2 ;  /* 0x000000ff11117207 */ /* 0x000fe40001000000 */
[----:B------:R-:W-:Y:S01]  /*ad10*/  LOP3.LUT R0, R27, R0, RZ, 0x3c, !PT ;  /* 0x000000001b007212 */ /* 0x000fe200078e3cff */
[----:B------:R-:W-:Y:S06]  /*ad20*/  @!P0 BRA `(.L_x_9113) ;  /* 0x0000000000048947 */ /* 0x000fec0003800000 */
[----:B------:R-:W-:Y:S01]  /*ad30*/  BPT.TRAP 0x1 ;  /* 0x000000040000795c */ /* 0x000fe20000300000 */
.L_x_9113:
[----:B------:R-:W-:Y:S01]  /*ad40*/  IMAD R17, R17, 0x8, R4 ;  /* 0x0000000811117824 */ /* 0x000fe200078e0204 */
[----:B------:R-:W-:-:S04]  /*ad50*/  SHF.L.U32 R0, R0, 0x1f, RZ ;  /* 0x0000001f00007819 */ /* 0x000fc800000006ff */
[----:B------:R-:W3:Y:S02]  /*ad60*/  SYNCS.PHASECHK.TRANS64.TRYWAIT P1, [R17+URZ+0x22840], R0 ;  /* 0x02284000110075a7 */ /* 0x000ee4000802017f */
[----:B---3--:R-:W-:Y:S05]  /*ad70*/  @!P1 BRA `(.L_x_9114) ;  /* 0x0000002c00709947 */ /* 0x008fea0003800000 */
.L_x_9208:
[----:B------:R-:W-:Y:S05]  /*ad80*/  @!P0 BRA `(.L_x_9115) ;  /* 0x0000000000048947 */ /* 0x000fea0003800000 */
[----:B------:R-:W-:Y:S01]  /*ad90*/  BPT.TRAP 0x1 ;  /* 0x000000040000795c */ /* 0x000fe20000300000 */
.L_x_9115:
[----:B------:R-:W4:Y:S02]  /*ada0*/  SYNCS.PHASECHK.TRANS64.TRYWAIT P1, [R3+URZ+0x22860], R2 ;  /* 0x02286002030075a7 */ /* 0x000f24000802017f */
[----:B----4-:R-:W-:Y:S05]  /*adb0*/  @!P1 BRA `(.L_x_9116) ;  /* 0x0000002c00749947 */ /* 0x010fea0003800000 */
.L_x_9209:
[----:B------:R-:W-:Y:S05]  /*adc0*/  @!P0 BRA `(.L_x_9117) ;  /* 0x0000000000048947 */ /* 0x000fea0003800000 */
[----:B------:R-:W-:Y:S01]  /*add0*/  BPT.TRAP 0x1 ;  /* 0x000000040000795c */ /* 0x000fe20000300000 */
.L_x_9117:
[----:B------:R0:W0:Y:S02]  /*ade0*/  SYNCS.PHASECHK.TRANS64.TRYWAIT P0, [R17+URZ+0x22860], R0 ;  /* 0x02286000110075a7 */ /* 0x000024000800017f */
[----:B0-----:R-:W-:Y:S05]  /*adf0*/  @!P0 NANOSLEEP.SYNCS 0x989680 ;  /* 0x009896800000895d */ /* 0x001fea0003900000 */
[----:B------:R-:W0:Y:S02]  /*ae00*/  @!P0 SYNCS.PHASECHK.TRANS64 P0, [R17+URZ+0x22860], R0 ;  /* 0x02286000110085a7 */ /* 0x000e24000800007f */
[----:B0-----:R-:W-:Y:S05]  /*ae10*/  @!P0 BRA `(.L_x_9117) ;  /* 0xfffffffc00f08947 */ /* 0x001fea000383ffff */
.L_x_9109:
[----:B------:R-:W-:Y:S05]  /*ae20*/  BSYNC B0 ;  /* 0x0000000000007941 */ /* 0x000fea0003800000 */
.L_x_9108:
[----:B------:R-:W-:Y:S05]  /*ae30*/  EXIT ;  /* 0x000000000000794d */ /* 0x000fea0003800000 */
.L_x_9037:
[----:B0-----:R-:W-:-:S04]  /*ae40*/  IMAD.U32 R3, RZ, RZ, UR41 ;  /* 0x00000029ff037e24 */ /* 0x001fc8000f8e00ff */
[----:B------:R0:W1:Y:S03]  /*ae50*/  SYNCS.PHASECHK.TRANS64.TRYWAIT P0, [R3+URZ+0x22800], R0 ;  /* 0x02280000030075a7 */ /* 0x000066000800017f */
[----:B-1----:R-:W-:Y:S05]  /*ae60*/  @!P0 NANOSLEEP.SYNCS 0x989680 ;  /* 0x009896800000895d */ /* 0x002fea0003900000 */
[----:B------:R-:W1:Y:S02]  /*ae70*/  @!P0 SYNCS.PHASECHK.TRANS64 P0, [R3+URZ+0x22800], R0 ;  /* 0x02280000030085a7 */ /* 0x000e64000800007f */
[----:B-1----:R-:W-:Y:S05]  /*ae80*/  @!P0 BRA `(.L_x_9037) ;  /* 0xfffffffc00ec8947 */ /* 0x002fea000383ffff */
[----:B------:R-:W-:Y:S05]  /*ae90*/  BRA `(.L_x_9118) ;  /* 0xffffff60008c7947 */ /* 0x000fea000383ffff */
.L_x_9041:
[----:B-1----:R-:W-:-:S04]  /*aea0*/  IMAD.U32 R3, RZ, RZ, UR22 ;  /* 0x00000016ff037e24 */ /* 0x002fc8000f8e00ff */
[----:B------:R1:W2:Y:S03]  /*aeb0*/  SYNCS.PHASECHK.TRANS64.TRYWAIT P1, [R3+URZ+0x22830], R8 ;  /* 0x02283008030075a7 */ /* 0x0002a6000802017f */
[----:B--2---:R-:W-:Y:S05]  /*aec0*/  @!P1 NANOSLEEP.SYNCS 0x989680 ;  /* 0x009896800000995d */ /* 0x004fea0003900000 */
[----:B------:R-:W2:Y:S02]  /*aed0*/  @!P1 SYNCS.PHASECHK.TRANS64 P1, [R3+URZ+0x22830], R8 ;  /* 0x02283008030095a7 */ /* 0x000ea4000802007f */
[----:B--2---:R-:W-:Y:S05]  /*aee0*/  @!P1 BRA `(.L_x_9041) ;  /* 0xfffffffc00ec9947 */ /* 0x004fea000383ffff */
[----:B------:R-:W-:Y:S05]  /*aef0*/  BRA `(.L_x_9040) ;  /* 0xffffff6000b07947 */ /* 0x000fea000383ffff */
.L_x_9046:
[----:B---3--:R-:W-:-:S04]  /*af00*/  IMAD.U32 R9, RZ, RZ, UR22 ;  /* 0x00000016ff097e24 */ /* 0x008fc8000f8e00ff */
[----:B------:R3:W4:Y:S03]  /*af10*/  SYNCS.PHASECHK.TRANS64.TRYWAIT P1, [R9+URZ+0x22850], R8 ;  /* 0x02285008090075a7 */ /* 0x000726000802017f */
[----:B----4-:R-:W-:Y:S05]  /*af20*/  @!P1 NANOSLEEP.SYNCS 0x989680 ;  /* 0x009896800000995d */ /* 0x010fea0003900000 */
[----:B------:R-:W4:Y:S02]  /*af30*/  @!P1 SYNCS.PHASECHK.TRANS64 P1, [R9+URZ+0x22850], R8 ;  /* 0x02285008090095a7 */ /* 0x000f24000802007f */
[----:B----4-:R-:W-:Y:S05]  /*af40*/  @!P1 BRA `(.L_x_9046) ;  /* 0xfffffffc00ec9947 */ /* 0x010fea000383ffff */
[----:B------:R-:W-:Y:S05]  /*af50*/  BRA `(.L_x_9045) ;  /* 0xffffff7800207947 */ /* 0x000fea000383ffff */
.L_x_9052:
[----:B--2---:R-:W-:Y:S02]  /*af60*/  IMAD.U32 R0, RZ, RZ, UR25 ;  /* 0x00000019ff007e24 */ /* 0x004fe4000f8e00ff */
[----:B------:R-:W-:-:S04]  /*af70*/  IMAD.U32 R3, RZ, RZ, UR26 ;  /* 0x0000001aff037e24 */ /* 0x000fc8000f8e00ff */
[----:B------:R2:W4:Y:S03]  /*af80*/  SYNCS.PHASECHK.TRANS64.TRYWAIT P2, [R0+URZ+0x22830], R3 ;  /* 0x02283003000075a7 */ /* 0x000526000804017f */
[----:B----4-:R-:W-:Y:S05]  /*af90*/  @!P2 NANOSLEEP.SYNCS 0x989680 ;  /* 0x009896800000a95d */ /* 0x010fea0003900000 */
[----:B------:R-:W4:Y:S02]  /*afa0*/  @!P2 SYNCS.PHASECHK.TRANS64 P2, [R0+URZ+0x22830], R3 ;  /* 0x022830030000a5a7 */ /* 0x000f24000804007f */
[----:B----4-:R-:W-:Y:S05]  /*afb0*/  @!P2 BRA `(.L_x_9052) ;  /* 0xfffffffc00e8a947 */ /* 0x010fea000383ffff */
[----:B------:R-:W-:Y:S05]  /*afc0*/  BRA `(.L_x_9051) ;  /* 0xffffff7c00487947 */ /* 0x000fea000383ffff */
.L_x_9057:
[----:B0-----:R-:W-:Y:S01]  /*afd0*/  IMAD.U32 R8, RZ, RZ, UR25 ;  /* 0x00000019ff087e24 */ /* 0x001fe2000f8e00ff */
[----:B------:R-:W-:-:S04]  /*afe0*/  MOV R9, UR26 ;  /* 0x0000001a00097c02 */ /* 0x000fc80008000f00 */
[----:B------:R0:W1:Y:S03]  /*aff0*/  SYNCS.PHASECHK.TRANS64.TRYWAIT P2, [R8+URZ+0x22850], R9 ;  /* 0x02285009080075a7 */ /* 0x000066000804017f */
[----:B-1----:R-:W-:Y:S05]  /*b000*/  @!P2 NANOSLEEP.SYNCS 0x989680 ;  /* 0x009896800000a95d */ /* 0x002fea0003900000 */
[----:B------:R-:W1:Y:S02]  /*b010*/  @!P2 SYNCS.PHASECHK.TRANS64 P2, [R8+URZ+0x22850], R9 ;  /* 0x022850090800a5a7 */ /* 0x000e64000804007f */
[----:B-1----:R-:W-:Y:S05]  /*b020*/  @!P2 BRA `(.L_x_9057) ;  /* 0xfffffffc00e8a947 */ /* 0x002fea000383ffff */
[----:B------:R-:W-:Y:S05]  /*b030*/  BRA `(.L_x_9056) ;  /* 0xffffff9400707947 */ /* 0x000fea000383ffff */
.L_x_9073:
        /* <DEDUP_REMOVED lines=11> */
.L_x_9120:
[----:B------:R-:W-:Y:S05]  /*b0f0*/  BSYNC B0 ;  /* 0x0000000000007941 */ /* 0x000fea0003800000 */
.L_x_9119:
[----:B------:R-:W-:Y:S05]  /*b100*/  BRA `(.L_x_9121) ;  /* 0xffffffd000087947 */ /* 0x000fea000383ffff */
.L_x_9076:
[----:B0-----:R0:W1:Y:S02]  /*b110*/  SYNCS.PHASECHK.TRANS64.TRYWAIT P0, [R22+URZ+0x22840], R3 ;  /* 0x02284003160075a7 */ /* 0x001064000800017f */
[----:B-1----:R-:W-:Y:S05]  /*b120*/  @!P0 NANOSLEEP.SYNCS 0x989680 ;  /* 0x009896800000895d */ /* 0x002fea0003900000 */
[----:B------:R-:W1:Y:S02]  /*b130*/  @!P0 SYNCS.PHASECHK.TRANS64 P0, [R22+URZ+0x22840], R3 ;  /* 0x02284003160085a7 */ /* 0x000e64000800007f */
[----:B-1----:R-:W-:Y:S05]  /*b140*/  @!P0 BRA `(.L_x_9076) ;  /* 0xfffffffc00f08947 */ /* 0x002fea000383ffff */
[----:B------:R-:W-:Y:S05]  /*b150*/  BRA `(.L_x_9122) ;  /* 0xffffffd0008c7947 */ /* 0x000fea000383ffff */
.L_x_9077:
        /* <DEDUP_REMOVED lines=8> */
.L_x_9124:
[----:B------:R-:W-:Y:S05]  /*b1e0*/  BSYNC B0 ;  /* 0x0000000000007941 */ /* 0x000fea0003800000 */
.L_x_9123:
        /* <DEDUP_REMOVED lines=9> */
.L_x_9125:
[----:B------:R-:W-:Y:S01]  /*b280*/  @P2 LEA R7, R4, UR37, 0x1 ;  /* 0x0000002504072c11 */ /* 0x000fe2000f8e08ff */
[----:B------:R-:W-:Y:S02]  /*b290*/  IMAD.MOV.U32 R13, RZ, RZ, R5 ;  /* 0x000000ffff0d7224 */ /* 0x000fe400078e0005 */
[----:B------:R-:W-:Y:S01]  /*b2a0*/  IMAD.MOV.U32 R12, RZ, RZ, 0x1 ;  /* 0x00000001ff0c7424 */ /* 0x000fe200078e00ff */
[----:B------:R-:W-:-:S13]  /*b2b0*/  @P2 LEA R2, P0, R20, R14, 0x1 ;  /* 0x0000000e14022211 */ /* 0x000fda00078008ff */
[----:B------:R-:W-:Y:S05]  /*b2c0*/  WARPSYNC.COLLECTIVE R15, `(.L_x_9126) ;  /* 0x000000000f087348 */ /* 0x000fea0003c00000 */
[----:B------:R0:W1:Y:S02]  /*b2d0*/  SHFL.IDX P6, R14, R13, R12, R11 ;  /* 0x0000000c0d0e7389 */ /* 0x00006400000c000b */
[----:B01----:R-:W-:Y:S01]  /*b2e0*/  ENDCOLLECTIVE ;  /* 0x000000000000791b */ /* 0x003fe20003800000 */
.L_x_9126:
[----:B------:R-:W-:-:S05]  /*b2f0*/  @P2 IMAD.X R3, RZ, RZ, R3, P0 ;  /* 0x000000ffff032224 */ /* 0x000fca00000e0603 */
[----:B------:R-:W-:Y:S01]  /*b300*/  @!PT LDS RZ, [RZ] ;  /* 0x00000000fffff984 */ /* 0x000fe20000000800 */
[----:B------:R-:W-:Y:S01]  /*b310*/  @!PT LDS RZ, [RZ] ;  /* 0x00000000fffff984 */ /* 0x000fe20000000800 */
[----:B------:R-:W-:Y:S01]  /*b320*/  @!PT LDS RZ, [RZ] ;  /* 0x00000000fffff984 */ /* 0x000fe20000000800 */
[----:B------:R0:W-:Y:S01]  /*b330*/  @P2 LDGSTS.E.BYPASS.LTC128B.128 [R7+0x1c400], desc[UR48][R2.64], !P1 ;  /* 0x1c40000002072fae */ /* 0x0001e2000c901d70 */
[----:B------:R-:W-:Y:S01]  /*b340*/  ISETP.GE.AND P2, PT, R34, 0x11, PT ;  /* 0x000000112200780c */ /* 0x000fe20003f46270 */
[----:B------:R-:W-:Y:S02]  /*b350*/  IMAD.MOV.U32 R13, RZ, RZ, R0 ;  /* 0x000000ffff0d7224 */ /* 0x000fe400078e0000 */
[----:B------:R-:W-:-:S10]  /*b360*/  IMAD.MOV.U32 R6, RZ, RZ, R14 ;  /* 0x000000ffff067224 */ /* 0x000fd400078e000e */
[----:B0-----:R-:W-:Y:S05]  /*b370*/  WARPSYNC.COLLECTIVE R15, `(.L_x_9127) ;  /* 0x000000000f087348 */ /* 0x001fea0003c00000 */
[----:B------:R1:W2:Y:S02]  /*b380*/  SHFL.IDX P6, R14, R13, R12, R11 ;  /* 0x0000000c0d0e7389 */ /* 0x0002a400000c000b */
[----:B012---:R-:W-:Y:S01]  /*b390*/  ENDCOLLECTIVE ;  /* 0x000000000000791b */ /* 0x007fe20003800000 */
.L_x_9127:
[----:B------:R-:W-:Y:S01]  /*b3a0*/  @P2 LEA R12, R4, UR37, 0x1 ;  /* 0x00000025040c2c11 */ /* 0x000fe2000f8e08ff */
[----:B------:R-:W-:Y:S01]  /*b3b0*/  IMAD.MOV.U32 R13, RZ, RZ, R5 ;  /* 0x000000ffff0d7224 */ /* 0x000fe200078e0005 */
[----:B------:R-:W-:-:S04]  /*b3c0*/  @P2 LEA R11, P0, R20, R14, 0x1 ;  /* 0x0000000e140b2211 */ /* 0x000fc800078008ff */
[----:B------:R-:W-:Y:S01]  /*b3d0*/  @P2 IADD3.X R6, RZ, R6, RZ, P0, !PT ;  /* 0x00000006ff062210 */ /* 0x000fe200007fe4ff */
[----:B------:R-:W-:Y:S02]  /*b3e0*/  @P2 IMAD.MOV.U32 R2, RZ, RZ, R11 ;  /* 0x000000ffff022224 */ /* 0x000fe400078e000b */
[----:B------:R-:W-:Y:S02]  /*b3f0*/  IMAD.MOV.U32 R11, RZ, RZ, 0x181f ;  /* 0x0000181fff0b7424 */ /* 0x000fe400078e00ff */
[----:B------:R-:W-:-:S05]  /*b400*/  @P2 IMAD.MOV.U32 R3, RZ, RZ, R6 ;  /* 0x000000ffff032224 */ /* 0x000fca00078e0006 */
[----:B------:R-:W-:Y:S01]  /*b410*/  @!PT LDS RZ, [RZ] ;  /* 0x00000000fffff984 */ /* 0x000fe20000000800 */
[----:B------:R-:W-:Y:S01]  /*b420*/  @!PT LDS RZ, [RZ] ;  /* 0x00000000fffff984 */ /* 0x000fe20000000800 */
[----:B------:R-:W-:Y:S01]  /*b430*/  @!PT LDS RZ, [RZ] ;  /* 0x00000000fffff984 */ /* 0x000fe20000000800 */
[----:B------:R0:W-:Y:S01]  /*b440*/  @P2 LDGSTS.E.BYPASS.LTC128B.128 [R12+0x1cc00], desc[UR48][R2.64], !P1 ;  /* 0x1cc00000020c2fae */ /* 0x0001e2000c901d70 */
[----:B------:R-:W-:Y:S01]  /*b450*/  ISETP.GE.AND P2, PT, R34, 0x21, PT ;  /* 0x000000212200780c */ /* 0x000fe20003f46270 */
[----:B0-----:R-:W-:-:S12]  /*b460*/  IMAD.MOV.U32 R12, RZ, RZ, 0x2 ;  /* 0x00000002ff0c7424 */ /* 0x001fd800078e00ff */
[----:B------:R-:W-:Y:S05]  /*b470*/  WARPSYNC.COLLECTIVE R15, `(.L_x_9128) ;  /* 0x000000000f087348 */ /* 0x000fea0003c00000 */
[----:B------:R0:W1:Y:S02]  /*b480*/  SHFL.IDX P6, R14, R13, R12, R11 ;  /* 0x0000000c0d0e7389 */ /* 0x00006400000c000b */
[----:B01----:R-:W-:Y:S01]  /*b490*/  ENDCOLLECTIVE ;  /* 0x000000000000791b */ /* 0x003fe20003800000 */
.L_x_9128:
[----:B------:R-:W-:Y:S02]  /*b4a0*/  IMAD.MOV.U32 R13, RZ, RZ, R0 ;  /* 0x000000ffff0d7224 */ /* 0x000fe400078e0000 */
[----:B------:R-:W-:-:S07]  /*b4b0*/  IMAD.MOV.U32 R9, RZ, RZ, R14 ;  /* 0x000000ffff097224 */ /* 0x000fce00078e000e */
[----:B------:R-:W-:Y:S05]  /*b4c0*/  WARPSYNC.COLLECTIVE R15, `(.L_x_9129) ;  /* 0x000000000f087348 */ /* 0x000fea0003c00000 */
[----:B------:R0:W1:Y:S02]  /*b4d0*/  SHFL.IDX P6, R14, R13, R12, R11 ;  /* 0x0000000c0d0e7389 */ /* 0x00006400000c000b */
[----:B01----:R-:W-:Y:S01]  /*b4e0*/  ENDCOLLECTIVE ;  /* 0x000000000000791b */ /* 0x003fe20003800000 */
.L_x_9129:
[----:B------:R-:W-:Y:S01]  /*b4f0*/  @P2 LEA R12, R4, UR37, 0x1 ;  /* 0x00000025040c2c11 */ /* 0x000fe2000f8e08ff */
[----:B------:R-:W-:Y:S01]  /*b500*/  IMAD.MOV.U32 R13, RZ, RZ, R5 ;  /* 0x000000ffff0d7224 */ /* 0x000fe200078e0005 */
[----:B------:R-:W-:-:S05]  /*b510*/  @P2 LEA R10, P0, R20, R14, 0x1 ;  /* 0x0000000e140a2211 */ /* 0x000fca00078008ff */
[----:B------:R-:W-:Y:S02]  /*b520*/  @P2 IMAD.X R9, RZ, RZ, R9, P0 ;  /* 0x000000ffff092224 */ /* 0x000fe400000e0609 */
[----:B------:R-:W-:Y:S02]  /*b530*/  @P2 IMAD.MOV.U32 R2, RZ, RZ, R10 ;  /* 0x000000ffff022224 */ /* 0x000fe400078e000a */
[----:B------:R-:W-:-:S05]  /*b540*/  @P2 IMAD.MOV.U32 R3, RZ, RZ, R9 ;  /* 0x000000ffff032224 */ /* 0x000fca00078e0009 */
[----:B------:R-:W-:Y:S01]  /*b550*/  @!PT LDS RZ, [RZ] ;  /* 0x00000000fffff984 */ /* 0x000fe20000000800 */
[----:B------:R-:W-:Y:S01]  /*b560*/  @!PT LDS RZ, [RZ] ;  /* 0x00000000fffff984 */ /* 0x000fe20000000800 */
[----:B------:R-:W-:Y:S01]  /*b570*/  @!PT LDS RZ, [RZ] ;  /* 0x00000000fffff984 */ /* 0x000fe20000000800 */
[----:B------:R0:W-:Y:S01]  /*b580*/  @P2 LDGSTS.E.BYPASS.LTC128B.128 [R12+0x1d400], desc[UR48][R2.64], !P1 ;  /* 0x1d400000020c2fae */ /* 0x0001e2000c901d70 */
[----:B------:R-:W-:Y:S01]  /*b590*/  ISETP.GE.AND P2, PT, R34, 0x31, PT ;  /* 0x000000312200780c */ /* 0x000fe20003f46270 */
[----:B0-----:R-:W-:-:S12]  /*b5a0*/  IMAD.MOV.U32 R12, RZ, RZ, 0x3 ;  /* 0x00000003ff0c7424 */ /* 0x001fd800078e00ff */
[----:B------:R-:W-:-:S07]  /*b5b0*/  @P2 LEA R9, R4, UR37, 0x1 ;  /* 0x0000002504092c11 */ /* 0x000fce000f8e08ff */
[----:B------:R-:W-:Y:S05]  /*b5c0*/  WARPSYNC.COLLECTIVE R15, `(.L_x_9130) ;  /* 0x000000000f087348 */ /* 0x000fea0003c00000 */
[----:B------:R0:W1:Y:S02]  /*b5d0*/  SHFL.IDX P6, R14, R13, R12, R11 ;  /* 0x0000000c0d0e7389 */ /* 0x00006400000c000b */
[----:B01----:R-:W-:Y:S01]  /*b5e0*/  ENDCOLLECTIVE ;  /* 0x000000000000791b */ /* 0x003fe20003800000 */
.L_x_9130:
[----:B------:R-:W-:Y:S02]  /*b5f0*/  IMAD.MOV.U32 R13, RZ, RZ, R0 ;  /* 0x000000ffff0d7224 */ /* 0x000fe400078e0000 */
[----:B------:R-:W-:-:S07]  /*b600*/  IMAD.MOV.U32 R7, RZ, RZ, R14 ;  /* 0x000000ffff077224 */ /* 0x000fce00078e000e */
[----:B------:R-:W-:Y:S05]  /*b610*/  WARPSYNC.COLLECTIVE R15, `(.L_x_9131) ;  /* 0x000000000f087348 */ /* 0x000fea0003c00000 */
[----:B------:R0:W1:Y:S02]  /*b620*/  SHFL.IDX P6, R14, R13, R12, R11 ;  /* 0x0000000c0d0e7389 */ /* 0x00006400000c000b */
[----:B01----:R-:W-:Y:S01]  /*b630*/  ENDCOLLECTIVE ;  /* 0x000000000000791b */ /* 0x003fe20003800000 */
.L_x_9131:
[----:B------:R-:W-:Y:S01]  /*b640*/  IMAD.MOV.U32 R13, RZ, RZ, R5 ;  /* 0x000000ffff0d7224 */ /* 0x000fe200078e0005 */
[----:B------:R-:W-:Y:S02]  /*b650*/  MOV R12, 0x4 ;  /* 0x00000004000c7802 */ /* 0x000fe40000000f00 */
[----:B------:R-:W-:-:S13]  /*b660*/  @P2 LEA R8, P0, R20, R14, 0x1 ;  /* 0x0000000e14082211 */ /* 0x000fda00078008ff */
[----:B------:R-:W-:Y:S05]  /*b670*/  WARPSYNC.COLLECTIVE R15, `(.L_x_9132) ;  /* 0x000000000f087348 */ /* 0x000fea0003c00000 */
[----:B------:R0:W1:Y:S02]  /*b680*/  SHFL.IDX P6, R14, R13, R12, R11 ;  /* 0x0000000c0d0e7389 */ /* 0x00006400000c000b */
[----:B01----:R-:W-:Y:S01]  /*b690*/  ENDCOLLECTIVE ;  /* 0x000000000000791b */ /* 0x003fe20003800000 */
.L_x_9132:
        /* <DEDUP_REMOVED lines=13> */
.L_x_9133:
[----:B------:R-:W-:Y:S01]  /*b770*/  @P2 LEA R7, R4, UR37, 0x1 ;  /* 0x0000002504072c11 */ /* 0x000fe2000f8e08ff */
[----:B------:R-:W-:Y:S02]  /*b780*/  IMAD.MOV.U32 R13, RZ, RZ, R5 ;  /* 0x000000ffff0d7224 */ /* 0x000fe400078e0005 */
[----:B------:R-:W-:Y:S01]  /*b790*/  IMAD.MOV.U32 R12, RZ, RZ, 0x5 ;  /* 0x00000005ff0c7424 */ /* 0x000fe200078e00ff */
[----:B------:R-:W-:-:S05]  /*b7a0*/  @P2 LEA R6, P0, R20, R14, 0x1 ;  /* 0x0000000e14062211 */ /* 0x000fca00078008ff */
[----:B------:R-:W-:Y:S02]  /*b7b0*/  @P2 IMAD.X R11, RZ, RZ, R2, P0 ;  /* 0x000000ffff0b2224 */ /* 0x000fe400000e0602 */
[----:B------:R-:W-:Y:S02]  /*b7c0*/  @P2 IMAD.MOV.U32 R2, RZ, RZ, R6 ;  /* 0x000000ffff022224 */ /* 0x000fe400078e0006 */
[----:B------:R-:W-:Y:S02]  /*b7d0*/  @P2 IMAD.MOV.U32 R3, RZ, RZ, R11 ;  /* 0x000000ffff032224 */ /* 0x000fe400078e000b */
[----:B------:R-:W-:-:S03]  /*b7e0*/  IMAD.MOV.U32 R11, RZ, RZ, 0x181f ;  /* 0x0000181fff0b7424 */ /* 0x000fc600078e00ff */
[----:B------:R-:W-:Y:S01]  /*b7f0*/  @!PT LDS RZ, [RZ] ;  /* 0x00000000fffff984 */ /* 0x000fe20000000800 */
[----:B------:R-:W-:Y:S01]  /*b800*/  @!PT LDS RZ, [RZ] ;  /* 0x00000000fffff984 */ /* 0x000fe20000000800 */
[----:B------:R-:W-:Y:S01]  /*b810*/  @!PT LDS RZ, [RZ] ;  /* 0x00000000fffff984 */ /* 0x000fe20000000800 */
[----:B------:R0:W-:Y:S04]  /*b820*/  @P2 LDGSTS.E.BYPASS.LTC128B.128 [R7+0x1e400], desc[UR48][R2.64], !P1 ;  /* 0x1e40000002072fae */ /* 0x0001e8000c901d70 */
[----:B0-----:R-:W-:Y:S05]  /*b830*/  WARPSYNC.COLLECTIVE R15, `(.L_x_9134) ;  /* 0x000000000f087348 */ /* 0x001fea0003c00000 */
[----:B------:R1:W2:Y:S02]  /*b840*/  SHFL.IDX P6, R14, R13, R12, R11 ;  /* 0x0000000c0d0e7389 */ /* 0x0002a400000c000b */
[----:B012---:R-:W-:Y:S01]  /*b850*/  ENDCOLLECTIVE ;  /* 0x000000000000791b */ /* 0x007fe20003800000 */
.L_x_9134:
[----:B------:R-:W-:Y:S02]  /*b860*/  IMAD.MOV.U32 R13, RZ, RZ, R0 ;  /* 0x000000ffff0d7224 */ /* 0x000fe400078e0000 */
[----:B------:R-:W-:-:S07]  /*b870*/  IMAD.MOV.U32 R5, RZ, RZ, R14 ;  /* 0x000000ffff057224 */ /* 0x000fce00078e000e */
[----:B------:R-:W-:Y:S05]  /*b880*/  WARPSYNC.COLLECTIVE R15, `(.L_x_9135) ;  /* 0x000000000f087348 */ /* 0x000fea0003c00000 */
[----:B------:R0:W1:Y:S02]  /*b890*/  SHFL.IDX P6, R14, R13, R12, R11 ;  /* 0x0000000c0d0e7389 */ /* 0x00006400000c000b */
[----:B01----:R-:W-:Y:S01]  /*b8a0*/  ENDCOLLECTIVE ;  /* 0x000000000000791b */ /* 0x003fe20003800000 */
.L_x_9135:
[----:B------:R-:W-:Y:S05]  /*b8b0*/  BRA `(.L_x_9136) ;  /* 0xffffffcc00dc7947 */ /* 0x000fea000383ffff */
.L_x_9081:
[----:B------:R-:W-:Y:S02]  /*b8c0*/  IMAD.MOV.U32 R13, RZ, RZ, R5 ;  /* 0x000000ffff0d7224 */ /* 0x000fe400078e0005 */
[----:B------:R-:W-:Y:S02]  /*b8d0*/  IMAD.MOV.U32 R12, RZ, RZ, RZ ;  /* 0x000000ffff0c7224 */ /* 0x000fe400078e00ff */
[----:B------:R-:W-:Y:S02]  /*b8e0*/  IMAD.MOV.U32 R11, RZ, RZ, 0x181f ;  /* 0x0000181fff0b7424 */ /* 0x000fe400078e00ff */
[----:B------:R-:W-:Y:S02]  /*b8f0*/  IMAD.MOV.U32 R15, RZ, RZ, -0x1 ;  /* 0xffffffffff0f7424 */ /* 0x000fe400078e00ff */
[----:B------:R-:W-:-:S07]  /*b900*/  IMAD.IADD R0, R36, 0x1, R0 ;  /* 0x0000000124007824 */ /* 0x000fce00078e0200 */
[----:B-1----:R-:W-:Y:S05]  /*b910*/  WARPSYNC.COLLECTIVE R15, `(.L_x_9137) ;  /* 0x000000000f087348 */ /* 0x002fea0003c00000 */
[----:B------:R0:W2:Y:S02]  /*b920*/  SHFL.IDX P6, R14, R13, R12, R11 ;  /* 0x0000000c0d0e7389 */ /* 0x0000a400000c000b */
[----:B012---:R-:W-:Y:S01]  /*b930*/  ENDCOLLECTIVE ;  /* 0x000000000000791b */ /* 0x007fe20003800000 */
.L_x_9137:
[C---:B------:R-:W-:Y:S01]  /*b940*/  VIADD R6, R0.reuse, 0x10 ;  /* 0x0000001000067836 */ /* 0x040fe20000000000 */
[----:B------:R-:W-:Y:S01]  /*b950*/  ISETP.GE.AND P0, PT, R0, UR39, PT ;  /* 0x0000002700007c0c */ /* 0x000fe2000bf06270 */
[----:B------:R-:W-:Y:S02]  /*b960*/  IMAD.MOV.U32 R13, RZ, RZ, R4 ;  /* 0x000000ffff0d7224 */ /* 0x000fe400078e0004 */
[----:B------:R-:W-:-:S10]  /*b970*/  IMAD.MOV.U32 R2, RZ, RZ, R14 ;  /* 0x000000ffff027224 */ /* 0x000fd400078e000e */
[----:B------:R-:W-:Y:S05]  /*b980*/  WARPSYNC.COLLECTIVE R15, `(.L_x_9138) ;  /* 0x000000000f087348 */ /* 0x000fea0003c00000 */
[----:B------:R0:W1:Y:S02]  /*b990*/  SHFL.IDX P6, R14, R13, R12, R11 ;  /* 0x0000000c0d0e7389 */ /* 0x00006400000c000b */
[----:B01----:R-:W-:Y:S01]  /*b9a0*/  ENDCOLLECTIVE ;  /* 0x000000000000791b */ /* 0x003fe20003800000 */
.L_x_9138:
        /* <DEDUP_REMOVED lines=8> */
.L_x_9139:
[----:B------:R-:W-:Y:S01]  /*ba30*/  @!PT LDS RZ, [RZ] ;  /* 0x00000000fffff984 */ /* 0x000fe20000000800 */
[----:B------:R-:W-:Y:S01]  /*ba40*/  @!PT LDS RZ, [RZ] ;  /* 0x00000000fffff984 */ /* 0x000fe20000000800 */
[----:B------:R-:W-:Y:S01]  /*ba50*/  @!PT LDS RZ, [RZ] ;  /* 0x00000000fffff984 */ /* 0x000fe20000000800 */
[----:B------:R0:W-:Y:S01]  /*ba60*/  @!P0 LDGSTS.E.BYPASS.LTC128B.128 [R20+0x18400], desc[UR48][R2.64], !P5 ;  /* 0x1840000002148fae */ /* 0x0001e2000e901d70 */
[----:B------:R-:W-:Y:S01]  /*ba70*/  ISETP.GE.AND P0, PT, R6, UR39, PT ;  /* 0x0000002706007c0c */ /* 0x000fe2000bf06270 */
[----:B------:R-:W-:Y:S02]  /*ba80*/  IMAD.MOV.U32 R13, RZ, RZ, R4 ;  /* 0x000000ffff0d7224 */ /* 0x000fe400078e0004 */
[----:B------:R-:W-:-:S10]  /*ba90*/  IMAD.MOV.U32 R6, RZ, RZ, R14 ;  /* 0x000000ffff067224 */ /* 0x000fd400078e000e */
[----:B0-----:R-:W-:Y:S05]  /*baa0*/  WARPSYNC.COLLECTIVE R15, `(.L_x_9140) ;  /* 0x000000000f087348 */ /* 0x001fea0003c00000 */
[----:B------:R1:W2:Y:S02]  /*bab0*/  SHFL.IDX P6, R14, R13, R12, R11 ;  /* 0x0000000c0d0e7389 */ /* 0x0002a400000c000b */
[----:B012---:R-:W-:Y:S01]  /*bac0*/  ENDCOLLECTIVE ;  /* 0x000000000000791b */ /* 0x007fe20003800000 */
.L_x_9140:
[----:B------:R-:W-:Y:S02]  /*bad0*/  IMAD.MOV.U32 R13, RZ, RZ, R5 ;  /* 0x000000ffff0d7224 */ /* 0x000fe400078e0005 */
[----:B------:R-:W-:Y:S01]  /*bae0*/  IMAD.MOV.U32 R12, RZ, RZ, 0x2 ;  /* 0x00000002ff0c7424 */ /* 0x000fe200078e00ff */
[----:B------:R-:W-:-:S13]  /*baf0*/  @!P0 LEA R2, P1, R21, R14, 0x1 ;  /* 0x0000000e15028211 */ /* 0x000fda00078208ff */
[----:B------:R-:W-:Y:S05]  /*bb00*/  WARPSYNC.COLLECTIVE R15, `(.L_x_9141) ;  /* 0x000000000f087348 */ /* 0x000fea0003c00000 */
[----:B------:R0:W1:Y:S02]  /*bb10*/  SHFL.IDX P6, R14, R13, R12, R11 ;  /* 0x0000000c0d0e7389 */ /* 0x00006400000c000b */
[----:B01----:R-:W-:Y:S01]  /*bb20*/  ENDCOLLECTIVE ;  /* 0x000000000000791b */ /* 0x003fe20003800000 */
.L_x_9141:
        /* <DEDUP_REMOVED lines=12> */
.L_x_9142:
[----:B------:R-:W-:Y:S02]  /*bbf0*/  IMAD.MOV.U32 R13, RZ, RZ, R5 ;  /* 0x000000ffff0d7224 */ /* 0x000fe400078e0005 */
[----:B------:R-:W-:Y:S01]  /*bc00*/  IMAD.MOV.U32 R12, RZ, RZ, 0x3 ;  /* 0x00000003ff0c7424 */ /* 0x000fe200078e00ff */
[----:B------:R-:W-:-:S13]  /*bc10*/  @!P0 LEA R2, P1, R21, R14, 0x1 ;  /* 0x0000000e15028211 */ /* 0x000fda00078208ff */
[----:B------:R-:W-:Y:S05]  /*bc20*/  WARPSYNC.COLLECTIVE R15, `(.L_x_9143) ;  /* 0x000000000f087348 */ /* 0x000fea0003c00000 */
[----:B------:R0:W1:Y:S02]  /*bc30*/  SHFL.IDX P6, R14, R13, R12, R11 ;  /* 0x0000000c0d0e7389 */ /* 0x00006400000c000b */
[----:B01----:R-:W-:Y:S01]  /*bc40*/  ENDCOLLECTIVE ;  /* 0x000000000000791b */ /* 0x003fe20003800000 */
.L_x_9143:
[----:B------:R-:W-:Y:S02]  /*bc50*/  @!P0 IMAD.X R3, RZ, RZ, R6, P1 ;  /* 0x000000ffff038224 */ /* 0x000fe400008e0606 */
[----:B------:R-:W-:-:S03]  /*bc60*/  VIADD R6, R0, 0x30 ;  /* 0x0000003000067836 */ /* 0x000fc60000000000 */
[----:B------:R-:W-:Y:S01]  /*bc70*/  @!PT LDS RZ, [RZ] ;  /* 0x00000000fffff984 */ /* 0x000fe20000000800 */
[----:B------:R-:W-:Y:S01]  /*bc80*/  @!PT LDS RZ, [RZ] ;  /* 0x00000000fffff984 */ /* 0x000fe20000000800 */
[----:B------:R-:W-:Y:S01]  /*bc90*/  @!PT LDS RZ, [RZ] ;  /* 0x00000000fffff984 */ /* 0x000fe20000000800 */
[----:B------:R0:W-:Y:S02]  /*bca0*/  @!P0 LDGSTS.E.BYPASS.LTC128B.128 [R20+0x19400], desc[UR48][R2.64], !P5 ;  /* 0x1940000002148fae */ /* 0x0001e4000e901d70 */
[----:B------:R-:W-:Y:S02]  /*bcb0*/  ISETP.GE.AND P0, PT, R6, UR39, PT ;  /* 0x0000002706007c0c */ /* 0x000fe4000bf06270 */
[----:B------:R-:W-:Y:S01]  /*bcc0*/  MOV R13, R4 ;  /* 0x00000004000d7202 */ /* 0x000fe20000000f00 */
[----:B------:R-:W-:-:S10]  /*bcd0*/  IMAD.MOV.U32 R6, RZ, RZ, R14 ;  /* 0x000000ffff067224 */ /* 0x000fd400078e000e */
[----:B0-----:R-:W-:Y:S05]  /*bce0*/  WARPSYNC.COLLECTIVE R15, `(.L_x_9144) ;  /* 0x000000000f087348 */ /* 0x001fea0003c00000 */
[----:B------:R1:W2:Y:S02]  /*bcf0*/  SHFL.IDX P6, R14, R13, R12, R11 ;  /* 0x0000000c0d0e7389 */ /* 0x0002a400000c000b */
[----:B012---:R-:W-:Y:S01]  /*bd00*/  ENDCOLLECTIVE ;  /* 0x000000000000791b */ /* 0x007fe20003800000 */
.L_x_9144:
[----:B------:R-:W-:Y:S02]  /*bd10*/  IMAD.MOV.U32 R13, RZ, RZ, R5 ;  /* 0x000000ffff0d7224 */ /* 0x000fe400078e0005 */
[----:B------:R-:W-:Y:S01]  /*bd20*/  IMAD.MOV.U32 R12, RZ, RZ, 0x4 ;  /* 0x00000004ff0c7424 */ /* 0x000fe200078e00ff */
[----:B------:R-:W-:-:S13]  /*bd30*/  @!P0 LEA R2, P1, R21, R14, 0x1 ;  /* 0x0000000e15028211 */ /* 0x000fda00078208ff */
[----:B------:R-:W-:Y:S05]  /*bd40*/  WARPSYNC.COLLECTIVE R15, `(.L_x_9145) ;  /* 0x000000000f087348 */ /* 0x000fea0003c00000 */
[----:B------:R0:W1:Y:S02]  /*bd50*/  SHFL.IDX P6, R14, R13, R12, R11 ;  /* 0x0000000c0d0e7389 */ /* 0x00006400000c000b */
[----:B01----:R-:W-:Y:S01]  /*bd60*/  ENDCOLLECTIVE ;  /* 0x000000000000791b */ /* 0x003fe20003800000 */
.L_x_9145:
        /* <DEDUP_REMOVED lines=12> */
.L_x_9146:
[----:B------:R-:W-:Y:S02]  /*be30*/  IMAD.MOV.U32 R13, RZ, RZ, R5 ;  /* 0x000000ffff0d7224 */ /* 0x000fe400078e0005 */
[----:B------:R-:W-:Y:S01]  /*be40*/  IMAD.MOV.U32 R12, RZ, RZ, 0x5 ;  /* 0x00000005ff0c7424 */ /* 0x000fe200078e00ff */
[----:B------:R-:W-:-:S13]  /*be50*/  @!P0 LEA R2, P1, R21, R14, 0x1 ;  /* 0x0000000e15028211 */ /* 0x000fda00078208ff */
[----:B------:R-:W-:Y:S05]  /*be60*/  WARPSYNC.COLLECTIVE R15, `(.L_x_9147) ;  /* 0x000000000f087348 */ /* 0x000fea0003c00000 */
[----:B------:R0:W1:Y:S02]  /*be70*/  SHFL.IDX P6, R14, R13, R12, R11 ;  /* 0x0000000c0d0e7389 */ /* 0x00006400000c000b */
[----:B01----:R-:W-:Y:S01]  /*be80*/  ENDCOLLECTIVE ;  /* 0x000000000000791b */ /* 0x003fe20003800000 */
.L_x_9147:
        /* <DEDUP_REMOVED lines=12> */
.L_x_9148:
[----:B------:R-:W-:Y:S02]  /*bf50*/  IMAD.MOV.U32 R13, RZ, RZ, R5 ;  /* 0x000000ffff0d7224 */ /* 0x000fe400078e0005 */
[----:B------:R-:W-:Y:S01]  /*bf60*/  IMAD.MOV.U32 R12, RZ, RZ, 0x6 ;  /* 0x00000006ff0c7424 */ /* 0x000fe200078e00ff */
[----:B------:R-:W-:-:S13]  /*bf70*/  @!P0 LEA R2, P1, R21, R14, 0x1 ;  /* 0x0000000e15028211 */ /* 0x000fda00078208ff */
[----:B------:R-:W-:Y:S05]  /*bf80*/  WARPSYNC.COLLECTIVE R15, `(.L_x_9149) ;  /* 0x000000000f087348 */ /* 0x000fea0003c00000 */
[----:B------:R0:W1:Y:S02]  /*bf90*/  SHFL.IDX P6, R14, R13, R12, R11 ;  /* 0x0000000c0d0e7389 */ /* 0x00006400000c000b */
[----:B01----:R-:W-:Y:S01]  /*bfa0*/  ENDCOLLECTIVE ;  /* 0x000000000000791b */ /* 0x003fe20003800000 */
.L_x_9149:
        /* <DEDUP_REMOVED lines=12> */
.L_x_9150:
[----:B------:R-:W-:Y:S02]  /*c070*/  IMAD.MOV.U32 R13, RZ, RZ, R5 ;  /* 0x000000ffff0d7224 */ /* 0x000fe400078e0005 */
[----:B------:R-:W-:Y:S01]  /*c080*/  IMAD.MOV.U32 R12, RZ, RZ, 0x7 ;  /* 0x00000007ff0c7424 */ /* 0x000fe200078e00ff */
[----:B------:R-:W-:-:S13]  /*c090*/  @!P0 LEA R2, P1, R21, R14, 0x1 ;  /* 0x0000000e15028211 */ /* 0x000fda00078208ff */
[----:B------:R-:W-:Y:S05]  /*c0a0*/  WARPSYNC.COLLECTIVE R15, `(.L_x_9151) ;  /* 0x000000000f087348 */ /* 0x000fea0003c00000 */
[----:B------:R0:W1:Y:S02]  /*c0b0*/  SHFL.IDX P6, R14, R13, R12, R11 ;  /* 0x0000000c0d0e7389 */ /* 0x00006400000c000b */
[----:B01----:R-:W-:Y:S01]  /*c0c0*/  ENDCOLLECTIVE ;  /* 0x000000000000791b */ /* 0x003fe20003800000 */
.L_x_9151:
[----:B------:R-:W-:-:S05]  /*c0d0*/  @!P0 IMAD.X R3, RZ, RZ, R6, P1 ;  /* 0x000000ffff038224 */ /* 0x000fca00008e0606 */
        /* <DEDUP_REMOVED lines=9> */
.L_x_9152:
[----:B------:R-:W-:Y:S05]  /*c170*/  BRA `(.L_x_9153) ;  /* 0xffffffcc00e87947 */ /* 0x000fea000383ffff */
.L_x_9083:
[----:B0-----:R-:W-:-:S04]  /*c180*/  IMAD.U32 R3, RZ, RZ, UR37 ;  /* 0x00000025ff037e24 */ /* 0x001fc8000f8e00ff */
[----:B------:R0:W2:Y:S03]  /*c190*/  SYNCS.PHASECHK.TRANS64.TRYWAIT P0, [R3+URZ+0x22820], R0 ;  /* 0x02282000030075a7 */ /* 0x0000a6000800017f */
[----:B--2---:R-:W-:Y:S05]  /*c1a0*/  @!P0 NANOSLEEP.SYNCS 0x989680 ;  /* 0x009896800000895d */ /* 0x004fea0003900000 */
[----:B------:R-:W2:Y:S02]  /*c1b0*/  @!P0 SYNCS.PHASECHK.TRANS64 P0, [R3+URZ+0x22820], R0 ;  /* 0x02282000030085a7 */ /* 0x000ea4000800007f */
[----:B--2---:R-:W-:Y:S05]  /*c1c0*/  @!P0 BRA `(.L_x_9083) ;  /* 0xfffffffc00ec8947 */ /* 0x004fea000383ffff */
[----:B------:R-:W-:Y:S05]  /*c1d0*/  BRA `(.L_x_9154) ;  /* 0xffffffd0001c7947 */ /* 0x000fea000383ffff */
.L_x_9086:
[----:B0-----:R0:W2:Y:S02]  /*c1e0*/  SYNCS.PHASECHK.TRANS64.TRYWAIT P0, [R22+URZ+0x22860], R3 ;  /* 0x02286003160075a7 */ /* 0x0010a4000800017f */
[----:B--2---:R-:W-:Y:S05]  /*c1f0*/  @!P0 NANOSLEEP.SYNCS 0x989680 ;  /* 0x009896800000895d */ /* 0x004fea0003900000 */
[----:B------:R-:W2:Y:S02]  /*c200*/  @!P0 SYNCS.PHASECHK.TRANS64 P0, [R22+URZ+0x22860], R3 ;  /* 0x02286003160085a7 */ /* 0x000ea4000800007f */
[----:B--2---:R-:W-:Y:S05]  /*c210*/  @!P0 BRA `(.L_x_9086) ;  /* 0xfffffffc00f08947 */ /* 0x004fea000383ffff */
[----:B------:R-:W-:Y:S05]  /*c220*/  BRA `(.L_x_9155) ;  /* 0xffffffd0002c7947 */ /* 0x000fea000383ffff */
.L_x_9087:
        /* <DEDUP_REMOVED lines=8> */
.L_x_9157:
[----:B------:R-:W-:Y:S05]  /*c2b0*/  BSYNC B0 ;  /* 0x0000000000007941 */ /* 0x000fea0003800000 */
.L_x_9156:
[----:B------:R-:W0:Y:S01]  /*c2c0*/  S2R R4, SR_TID.X ;  /* 0x0000000000047919 */ /* 0x000e220000002100 */
[----:B------:R-:W-:Y:S01]  /*c2d0*/  IMAD.MOV.U32 R13, RZ, RZ, R8 ;  /* 0x000000ffff0d7224 */ /* 0x000fe200078e0008 */
[----:B------:R-:W-:Y:S01]  /*c2e0*/  LOP3.LUT P3, RZ, R35, 0x4, RZ, 0xc0, !PT ;  /* 0x0000000423ff7812 */ /* 0x000fe2000786c0ff */
[----:B------:R-:W-:Y:S01]  /*c2f0*/  IMAD.MOV.U32 R12, RZ, RZ, RZ ;  /* 0x000000ffff0c7224 */ /* 0x000fe200078e00ff */
[C---:B------:R-:W-:Y:S01]  /*c300*/  LOP3.LUT P2, RZ, R16.reuse, 0x80000000, RZ, 0xc0, !PT ;  /* 0x8000000010ff7812 */ /* 0x040fe2000784c0ff */
[----:B------:R-:W-:Y:S01]  /*c310*/  IMAD.MOV.U32 R11, RZ, RZ, 0x181f ;  /* 0x0000181fff0b7424 */ /* 0x000fe200078e00ff */
[C---:B------:R-:W-:Y:S01]  /*c320*/  LOP3.LUT P1, RZ, R16.reuse, 0x4000000, RZ, 0xc0, !PT ;  /* 0x0400000010ff7812 */ /* 0x040fe2000782c0ff */
[----:B------:R-:W-:Y:S01]  /*c330*/  IMAD.MOV.U32 R15, RZ, RZ, -0x1 ;  /* 0xffffffffff0f7424 */ /* 0x000fe200078e00ff */
[----:B------:R-:W-:Y:S01]  /*c340*/  LOP3.LUT P4, RZ, R16, 0x200000, RZ, 0xc0, !PT ;  /* 0x0020000010ff7812 */ /* 0x000fe2000788c0ff */
[----:B------:R-:W-:Y:S01]  /*c350*/  IMAD.MOV.U32 R3, RZ, RZ, R14 ;  /* 0x000000ffff037224 */ /* 0x000fe200078e000e */
[----:B------:R-:W-:-:S11]  /*c360*/  LEA R6, R6, UR37, 0x1 ;  /* 0x0000002506067c11 */ /* 0x000fd6000f8e08ff */
[----:B0-----:R-:W-:Y:S05]  /*c370*/  WARPSYNC.COLLECTIVE R15, `(.L_x_9158) ;  /* 0x000000000f087348 */ /* 0x001fea0003c00000 */
[----:B------:R1:W2:Y:S02]  /*c380*/  SHFL.IDX P6, R14, R13, R12, R11 ;  /* 0x0000000c0d0e7389 */ /* 0x0002a400000c000b */
[----:B012---:R-:W-:Y:S01]  /*c390*/  ENDCOLLECTIVE ;  /* 0x000000000000791b */ /* 0x007fe20003800000 */
.L_x_9158:
[----:B------:R-:W-:Y:S01]  /*c3a0*/  LOP3.LUT P5, RZ, R16, 0x40000, RZ, 0xc0, !PT ;  /* 0x0004000010ff7812 */ /* 0x000fe200078ac0ff */
        /* <DEDUP_REMOVED lines=8> */
.L_x_9159:
[----:B------:R-:W-:-:S04]  /*c430*/  SHF.L.U32 R0, R4, 0x1, RZ ;  /* 0x0000000104007819 */ /* 0x000fc800000006ff */
[----:B------:R-:W-:-:S05]  /*c440*/  IADD3 R2, P0, R2, R0, RZ ;  /* 0x0000000002027210 */ /* 0x000fca0007f1e0ff */
[----:B------:R-:W-:Y:S02]  /*c450*/  IMAD.X R3, RZ, RZ, R3, P0 ;  /* 0x000000ffff037224 */ /* 0x000fe400000e0603 */
[----:B------:R-:W-:-:S03]  /*c460*/  IMAD.MOV.U32 R13, RZ, RZ, R8 ;  /* 0x000000ffff0d7224 */ /* 0x000fc600078e0008 */
[----:B------:R-:W-:Y:S01]  /*c470*/  @!PT LDS RZ, [RZ] ;  /* 0x00000000fffff984 */ /* 0x000fe20000000800 */
[----:B------:R-:W-:Y:S01]  /*c480*/  @!PT LDS RZ, [RZ] ;  /* 0x00000000fffff984 */ /* 0x000fe20000000800 */
[----:B------:R-:W-:Y:S01]  /*c490*/  @!PT LDS RZ, [RZ] ;  /* 0x00000000fffff984 */ /* 0x000fe20000000800 */
[----:B------:R-:W-:Y:S01]  /*c4a0*/  LDGSTS.E.BYPASS.LTC128B.128 [R6+0x400], desc[UR48][R2.64], !P3 ;  /* 0x0040000002067fae */ /* 0x000fe2000d901d70 */
[----:B------:R-:W-:-:S03]  /*c4b0*/  LOP3.LUT P3, RZ, R35, 0x2, RZ, 0xc0, !PT ;  /* 0x0000000223ff7812 */ /* 0x000fc6000786c0ff */
[----:B------:R-:W-:Y:S01]  /*c4c0*/  LDGSTS.E.BYPASS.LTC128B.128 [R6+0x3400], desc[UR48][R2.64+0x80], !P2 ;  /* 0x0340008002067fae */ /* 0x000fe2000d101d70 */
[----:B------:R-:W-:-:S03]  /*c4d0*/  LOP3.LUT P2, RZ, R16, 0x40000000, RZ, 0xc0, !PT ;  /* 0x4000000010ff7812 */ /* 0x000fc6000784c0ff */
        /* <DEDUP_REMOVED lines=8> */
.L_x_9160:
[----:B------:R-:W-:Y:S02]  /*c560*/  IMAD.MOV.U32 R13, RZ, RZ, R7 ;  /* 0x000000ffff0d7224 */ /* 0x000fe400078e0007 */
[----:B------:R-:W-:Y:S02]  /*c570*/  IMAD.MOV.U32 R12, RZ, RZ, 0x2 ;  /* 0x00000002ff0c7424 */ /* 0x000fe400078e00ff */
[----:B------:R-:W-:-:S07]  /*c580*/  IMAD.MOV.U32 R2, RZ, RZ, R14 ;  /* 0x000000ffff027224 */ /* 0x000fce00078e000e */
[----:B------:R-:W-:Y:S05]  /*c590*/  WARPSYNC.COLLECTIVE R15, `(.L_x_9161) ;  /* 0x000000000f087348 */ /* 0x000fea0003c00000 */
[----:B------:R0:W1:Y:S02]  /*c5a0*/  SHFL.IDX P6, R14, R13, R12, R11 ;  /* 0x0000000c0d0e7389 */ /* 0x00006400000c000b */
[----:B01----:R-:W-:Y:S01]  /*c5b0*/  ENDCOLLECTIVE ;  /* 0x000000000000791b */ /* 0x003fe20003800000 */
.L_x_9161:
[----:B------:R-:W-:-:S05]  /*c5c0*/  IADD3 R2, P0, R2, R0, RZ ;  /* 0x0000000002027210 */ /* 0x000fca0007f1e0ff */
[----:B------:R-:W-:-:S05]  /*c5d0*/  IMAD.X R3, RZ, RZ, R3, P0 ;  /* 0x000000ffff037224 */ /* 0x000fca00000e0603 */
[----:B------:R-:W-:Y:S01]  /*c5e0*/  @!PT LDS RZ, [RZ] ;  /* 0x00000000fffff984 */ /* 0x000fe20000000800 */
[----:B------:R-:W-:Y:S01]  /*c5f0*/  @!PT LDS RZ, [RZ] ;  /* 0x00000000fffff984 */ /* 0x000fe20000000800 */
[----:B------:R-:W-:Y:S01]  /*c600*/  @!PT LDS RZ, [RZ] ;  /* 0x00000000fffff984 */ /* 0x000fe20000000800 */
[----:B------:R-:W-:Y:S01]  /*c610*/  LDGSTS.E.BYPASS.LTC128B.128 [R6+0xc00], desc[UR48][R2.64], !P3 ;  /* 0x00c0000002067fae */ /* 0x000fe2000d901d70 */
[----:B------:R-:W-:Y:S01]  /*c620*/  IMAD.MOV.U32 R13, RZ, RZ, R8 ;  /* 0x000000ffff0d7224 */ /* 0x000fe200078e0008 */
[----:B------:R-:W-:Y:S02]  /*c630*/  LOP3.LUT P3, RZ, R35, 0x1, RZ, 0xc0, !PT ;  /* 0x0000000123ff7812 */ /* 0x000fe4000786c0ff */
        /* <DEDUP_REMOVED lines=10> */
.L_x_9162:
[----:B------:R-:W-:Y:S02]  /*c6e0*/  IMAD.MOV.U32 R13, RZ, RZ, R7 ;  /* 0x000000ffff0d7224 */ /* 0x000fe400078e0007 */
[----:B------:R-:W-:Y:S02]  /*c6f0*/  IMAD.MOV.U32 R12, RZ, RZ, 0x3 ;  /* 0x00000003ff0c7424 */ /* 0x000fe400078e00ff */
[----:B------:R-:W-:-:S07]  /*c700*/  IMAD.MOV.U32 R2, RZ, RZ, R14 ;  /* 0x000000ffff027224 */ /* 0x000fce00078e000e */
[----:B------:R-:W-:Y:S05]  /*c710*/  WARPSYNC.COLLECTIVE R15, `(.L_x_9163) ;  /* 0x000000000f087348 */ /* 0x000fea0003c00000 */
[----:B------:R0:W1:Y:S02]  /*c720*/  SHFL.IDX P6, R14, R13, R12, R11 ;  /* 0x0000000c0d0e7389 */ /* 0x00006400000c000b */
[----:B01----:R-:W-:Y:S01]  /*c730*/  ENDCOLLECTIVE ;  /* 0x000000000000791b */ /* 0x003fe20003800000 */
.L_x_9163:
[----:B------:R-:W-:-:S05]  /*c740*/  IADD3 R2, P0, R2, R0, RZ ;  /* 0x0000000002027210 */ /* 0x000fca0007f1e0ff */
[----:B------:R-:W-:-:S05]  /*c750*/  IMAD.X R3, RZ, RZ, R3, P0 ;  /* 0x000000ffff037224 */ /* 0x000fca00000e0603 */
[----:B------:R-:W-:Y:S01]  /*c760*/  @!PT LDS RZ, [RZ] ;  /* 0x00000000fffff984 */ /* 0x000fe20000000800 */
[----:B------:R-:W-:Y:S01]  /*c770*/  @!PT LDS RZ, [RZ] ;  /* 0x00000000fffff984 */ /* 0x000fe20000000800 */
[----:B------:R-:W-:Y:S01]  /*c780*/  @!PT LDS RZ, [RZ] ;  /* 0x00000000fffff984 */ /* 0x000fe20000000800 */
[----:B------:R-:W-:Y:S01]  /*c790*/  LDGSTS.E.BYPASS.LTC128B.128 [R6+0x1400], desc[UR48][R2.64], !P3 ;  /* 0x0140000002067fae */ /* 0x000fe2000d901d70 */
[----:B------:R-:W-:Y:S01]  /*c7a0*/  IMAD.MOV.U32 R13, RZ, RZ, R8 ;  /* 0x000000ffff0d7224 */ /* 0x000fe200078e0008 */
[C---:B------:R-:W-:Y:S02]  /*c7b0*/  LOP3.LUT P3, RZ, R16.reuse, 0x10000000, RZ, 0xc0, !PT ;  /* 0x1000000010ff7812 */ /* 0x040fe4000786c0ff */
        /* <DEDUP_REMOVED lines=10> */
.L_x_9164:
[----:B------:R-:W-:Y:S02]  /*c860*/  IMAD.MOV.U32 R13, RZ, RZ, R7 ;  /* 0x000000ffff0d7224 */ /* 0x000fe400078e0007 */
[----:B------:R-:W-:Y:S01]  /*c870*/  IMAD.MOV.U32 R12, RZ, RZ, 0x4 ;  /* 0x00000004ff0c7424 */ /* 0x000fe200078e00ff */
[----:B------:R-:W-:-:S07]  /*c880*/  MOV R2, R14 ;  /* 0x0000000e00027202 */ /* 0x000fce0000000f00 */
[----:B------:R-:W-:Y:S05]  /*c890*/  WARPSYNC.COLLECTIVE R15, `(.L_x_9165) ;  /* 0x000000000f087348 */ /* 0x000fea0003c00000 */
[----:B------:R0:W1:Y:S02]  /*c8a0*/  SHFL.IDX P6, R14, R13, R12, R11 ;  /* 0x0000000c0d0e7389 */ /* 0x00006400000c000b */
[----:B01----:R-:W-:Y:S01]  /*c8b0*/  ENDCOLLECTIVE ;  /* 0x000000000000791b */ /* 0x003fe20003800000 */
.L_x_9165:
[----:B------:R-:W-:-:S05]  /*c8c0*/  IADD3 R2, P0, R2, R0, RZ ;  /* 0x0000000002027210 */ /* 0x000fca0007f1e0ff */
[----:B------:R-:W-:-:S05]  /*c8d0*/  IMAD.X R3, RZ, RZ, R3, P0 ;  /* 0x000000ffff037224 */ /* 0x000fca00000e0603 */
[----:B------:R-:W-:Y:S01]  /*c8e0*/  @!PT LDS RZ, [RZ] ;  /* 0x00000000fffff984 */ /* 0x000fe20000000800 */
[----:B------:R-:W-:Y:S01]  /*c8f0*/  @!PT LDS RZ, [RZ] ;  /* 0x00000000fffff984 */ /* 0x000fe20000000800 */
[----:B------:R-:W-:Y:S01]  /*c900*/  @!PT LDS RZ, [RZ] ;  /* 0x00000000fffff984 */ /* 0x000fe20000000800 */
[----:B------:R-:W-:Y:S01]  /*c910*/  LDGSTS.E.BYPASS.LTC128B.128 [R6+0x1c00], desc[UR48][R2.64], !P3 ;  /* 0x01c0000002067fae */ /* 0x000fe2000d901d70 */
[C---:B------:R-:W-:Y:S01]  /*c920*/  LOP3.LUT P3, RZ, R16.reuse, 0x20000, RZ, 0xc0, !PT ;  /* 0x0002000010ff7812 */ /* 0x040fe2000786c0ff */
[----:B------:R-:W-:Y:S02]  /*c930*/  IMAD.MOV.U32 R13, RZ, RZ, R8 ;  /* 0x000000ffff0d7224 */ /* 0x000fe400078e0008 */
[----:B------:R-:W-:Y:S01]  /*c940*/  LDGSTS.E.BYPASS.LTC128B.128 [R6+0x4c00], desc[UR48][R2.64+0x80], !P2 ;  /* 0x04c0008002067fae */ /* 0x000fe2000d101d70 */
[----:B------:R-:W-:-:S03]  /*c950*/  LOP3.LUT P2, RZ, R16, 0x10000, RZ, 0xc0, !PT ;  /* 0x0001000010ff7812 */ /* 0x000fc6000784c0ff */
[----:B------:R-:W-:Y:S01]  /*c960*/  LDGSTS.E.BYPASS.LTC128B.128 [R6+0x7c00], desc[UR48][R2.64+0x100], !P1 ;  /* 0x07c0010002067fae */ /* 0x000fe2000c901d70 */
[----:B------:R-:W-:-:S03]  /*c970*/  LOP3.LUT P1, RZ, R16, 0x8000, RZ, 0xc0, !PT ;  /* 0x0000800010ff7812 */ /* 0x000fc6000782c0ff */
[----:B------:R0:W-:Y:S02]  /*c980*/  LDGSTS.E.BYPASS.LTC128B.128 [R6+0xac00], desc[UR48][R2.64+0x180], !P5 ;  /* 0x0ac0018002067fae */ /* 0x0001e4000e901d70 */
[----:B0-----:R-:W-:-:S08]  /*c990*/  IMAD.MOV.U32 R3, RZ, RZ, R14 ;  /* 0x000000ffff037224 */ /* 0x001fd000078e000e */
[----:B------:R-:W-:Y:S05]  /*c9a0*/  WARPSYNC.COLLECTIVE R15, `(.L_x_9166) ;  /* 0x000000000f087348 */ /* 0x000fea0003c00000 */
[----:B------:R0:W1:Y:S02]  /*c9b0*/  SHFL.IDX P6, R14, R13, R12, R11 ;  /* 0x0000000c0d0e7389 */ /* 0x00006400000c000b */
[----:B01----:R-:W-:Y:S01]  /*c9c0*/  ENDCOLLECTIVE ;  /* 0x000000000000791b */ /* 0x003fe20003800000 */
.L_x_9166:
[----:B------:R-:W-:Y:S02]  /*c9d0*/  IMAD.MOV.U32 R13, RZ, RZ, R7 ;  /* 0x000000ffff0d7224 */ /* 0x000fe400078e0007 */
[----:B------:R-:W-:Y:S02]  /*c9e0*/  IMAD.MOV.U32 R12, RZ, RZ, 0x5 ;  /* 0x00000005ff0c7424 */ /* 0x000fe400078e00ff */
[----:B------:R-:W-:-:S07]  /*c9f0*/  IMAD.MOV.U32 R2, RZ, RZ, R14 ;  /* 0x000000ffff027224 */ /* 0x000fce00078e000e */
[----:B------:R-:W-:Y:S05]  /*ca00*/  WARPSYNC.COLLECTIVE R15, `(.L_x_9167) ;  /* 0x000000000f087348 */ /* 0x000fea0003c00000 */
[----:B------:R0:W1:Y:S02]  /*ca10*/  SHFL.IDX P6, R14, R13, R12, R11 ;  /* 0x0000000c0d0e7389 */ /* 0x00006400000c000b */
[----:B01----:R-:W-:Y:S01]  /*ca20*/  ENDCOLLECTIVE ;  /* 0x000000000000791b */ /* 0x003fe20003800000 */
.L_x_9167:
        /* <DEDUP_REMOVED lines=9> */
[----:B------:R-:W-:-:S03]  /*cac0*/  IMAD.MOV.U32 R7, RZ, RZ, R14 ;  /* 0x000000ffff077224 */ /* 0x000fc600078e000e */
[----:B------:R0:W-:Y:S04]  /*cad0*/  LDGSTS.E.BYPASS.LTC128B.128 [R6+0xb400], desc[UR48][R2.64+0x180], !P1 ;  /* 0x0b40018002067fae */ /* 0x0001e8000c901d70 */
[----:B0-----:R-:W-:Y:S05]  /*cae0*/  WARPSYNC.COLLECTIVE R15, `(.L_x_9168) ;  /* 0x000000000f087348 */ /* 0x001fea0003c00000 */
[----:B------:R1:W2:Y:S02]  /*caf0*/  SHFL.IDX P6, R14, R13, R12, R11 ;  /* 0x0000000c0d0e7389 */ /* 0x0002a400000c000b */
[----:B012---:R-:W-:Y:S01]  /*cb00*/  ENDCOLLECTIVE ;  /* 0x000000000000791b */ /* 0x007fe20003800000 */
.L_x_9168:
[----:B------:R-:W-:Y:S05]  /*cb10*/  BRA `(.L_x_9169) ;  /* 0xffffffcc00e87947 */ /* 0x000fea000383ffff */
.L_x_9093:
[----:B0-----:R0:W1:Y:S02]  /*cb20*/  SYNCS.PHASECHK.TRANS64.TRYWAIT P0, [R18+URZ+0x22840], R26 ;  /* 0x0228401a120075a7 */ /* 0x001064000800017f */
[----:B-1----:R-:W-:Y:S05]  /*cb30*/  @!P0 NANOSLEEP.SYNCS 0x989680 ;  /* 0x009896800000895d */ /* 0x002fea0003900000 */
[----:B------:R-:W1:Y:S02]  /*cb40*/  @!P0 SYNCS.PHASECHK.TRANS64 P0, [R18+URZ+0x22840], R26 ;  /* 0x0228401a120085a7 */ /* 0x000e64000800007f */
[----:B-1----:R-:W-:Y:S05]  /*cb50*/  @!P0 BRA `(.L_x_9093) ;  /* 0xfffffffc00f08947 */ /* 0x002fea000383ffff */
[----:B------:R-:W-:Y:S05]  /*cb60*/  BRA `(.L_x_9170) ;  /* 0xffffffd000f47947 */ /* 0x000fea000383ffff */
.L_x_9094:
        /* <DEDUP_REMOVED lines=8> */
.L_x_9172:
[----:B------:R-:W-:Y:S05]  /*cbf0*/  BSYNC B1 ;  /* 0x0000000000017941 */ /* 0x000fea0003800000 */
.L_x_9171:
[----:B------:R-:W-:Y:S01]  /*cc00*/  IMAD.MOV.U32 R13, RZ, RZ, R21 ;  /* 0x000000ffff0d7224 */ /* 0x000fe200078e0015 */
[----:B------:R-:W-:Y:S01]  /*cc10*/  MOV R12, RZ ;  /* 0x000000ff000c7202 */ /* 0x000fe20000000f00 */
[----:B------:R-:W-:Y:S01]  /*cc20*/  IMAD.MOV.U32 R11, RZ, RZ, 0x181f ;  /* 0x0000181fff0b7424 */ /* 0x000fe200078e00ff */
[----:B------:R-:W-:Y:S01]  /*cc30*/  LEA R22, R22, UR37, 0x1 ;  /* 0x0000002516167c11 */ /* 0x000fe2000f8e08ff */
[----:B------:R-:W-:Y:S02]  /*cc40*/  IMAD.MOV.U32 R15, RZ, RZ, -0x1 ;  /* 0xffffffffff0f7424 */ /* 0x000fe400078e00ff */
[----:B------:R-:W-:-:S07]  /*cc50*/  IMAD.MOV.U32 R3, RZ, RZ, R14 ;  /* 0x000000ffff037224 */ /* 0x000fce00078e000e */
[----:B------:R-:W-:Y:S05]  /*cc60*/  WARPSYNC.COLLECTIVE R15, `(.L_x_9173) ;  /* 0x000000000f087348 */ /* 0x000fea0003c00000 */
[----:B------:R0:W1:Y:S02]  /*cc70*/  SHFL.IDX P6, R14, R13, R12, R11 ;  /* 0x0000000c0d0e7389 */ /* 0x00006400000c000b */
[----:B01----:R-:W-:Y:S01]  /*cc80*/  ENDCOLLECTIVE ;  /* 0x000000000000791b */ /* 0x003fe20003800000 */
.L_x_9173:
[----:B------:R-:W-:Y:S02]  /*cc90*/  IMAD.MOV.U32 R13, RZ, RZ, R24 ;  /* 0x000000ffff0d7224 */ /* 0x000fe400078e0018 */
[----:B------:R-:W-:Y:S01]  /*cca0*/  IMAD.MOV.U32 R12, RZ, RZ, 0x1 ;  /* 0x00000001ff0c7424 */ /* 0x000fe200078e00ff */
[----:B------:R-:W-:-:S13]  /*ccb0*/  IADD3 R2, P0, R14, R0, RZ ;  /* 0x000000000e027210 */ /* 0x000fda0007f1e0ff */
[----:B------:R-:W-:Y:S05]  /*ccc0*/  WARPSYNC.COLLECTIVE R15, `(.L_x_9174) ;  /* 0x000000000f087348 */ /* 0x000fea0003c00000 */
[----:B------:R0:W1:Y:S02]  /*ccd0*/  SHFL.IDX P6, R14, R13, R12, R11 ;  /* 0x0000000c0d0e7389 */ /* 0x00006400000c000b */
[----:B01----:R-:W-:Y:S01]  /*cce0*/  ENDCOLLECTIVE ;  /* 0x000000000000791b */ /* 0x003fe20003800000 */
.L_x_9174:
        /* <DEDUP_REMOVED lines=10> */
.L_x_9175:
[----:B------:R-:W-:Y:S02]  /*cd90*/  IMAD.MOV.U32 R13, RZ, RZ, R24 ;  /* 0x000000ffff0d7224 */ /* 0x000fe400078e0018 */
[----:B------:R-:W-:Y:S01]  /*cda0*/  IMAD.MOV.U32 R12, RZ, RZ, 0x2 ;  /* 0x00000002ff0c7424 */ /* 0x000fe200078e00ff */
[----:B------:R-:W-:-:S13]  /*cdb0*/  IADD3 R2, P0, R14, R0, RZ ;  /* 0x000000000e027210 */ /* 0x000fda0007f1e0ff */
[----:B------:R-:W-:Y:S05]  /*cdc0*/  WARPSYNC.COLLECTIVE R15, `(.L_x_9176) ;  /* 0x000000000f087348 */ /* 0x000fea0003c00000 */
[----:B------:R0:W1:Y:S02]  /*cdd0*/  SHFL.IDX P6, R14, R13, R12, R11 ;  /* 0x0000000c0d0e7389 */ /* 0x00006400000c000b */
[----:B01----:R-:W-:Y:S01]  /*cde0*/  ENDCOLLECTIVE ;  /* 0x000000000000791b */ /* 0x003fe20003800000 */
.L_x_9176:
        /* <DEDUP_REMOVED lines=10> */
.L_x_9177:
[----:B------:R-:W-:Y:S02]  /*ce90*/  IMAD.MOV.U32 R13, RZ, RZ, R24 ;  /* 0x000000ffff0d7224 */ /* 0x000fe400078e0018 */
[----:B------:R-:W-:Y:S02]  /*cea0*/  IMAD.MOV.U32 R12, RZ, RZ, 0x3 ;  /* 0x00000003ff0c7424 */ /* 0x000fe400078e00ff */
[----:B------:R-:W-:-:S07]  /*ceb0*/  IMAD.MOV.U32 R10, RZ, RZ, R14 ;  /* 0x000000ffff0a7224 */ /* 0x000fce00078e000e */
[----:B------:R-:W-:Y:S05]  /*cec0*/  WARPSYNC.COLLECTIVE R15, `(.L_x_9178) ;  /* 0x000000000f087348 */ /* 0x000fea0003c00000 */
[----:B------:R0:W1:Y:S02]  /*ced0*/  SHFL.IDX P6, R14, R13, R12, R11 ;  /* 0x0000000c0d0e7389 */ /* 0x00006400000c000b */
[----:B01----:R-:W-:Y:S01]  /*cee0*/  ENDCOLLECTIVE ;  /* 0x000000000000791b */ /* 0x003fe20003800000 */
.L_x_9178:
        /* <DEDUP_REMOVED lines=11> */
.L_x_9179:
[----:B------:R-:W-:Y:S02]  /*cfa0*/  IMAD.MOV.U32 R13, RZ, RZ, R24 ;  /* 0x000000ffff0d7224 */ /* 0x000fe400078e0018 */
[----:B------:R-:W-:Y:S02]  /*cfb0*/  IMAD.MOV.U32 R12, RZ, RZ, 0x4 ;  /* 0x00000004ff0c7424 */ /* 0x000fe400078e00ff */
[----:B------:R-:W-:-:S07]  /*cfc0*/  IMAD.MOV.U32 R2, RZ, RZ, R14 ;  /* 0x000000ffff027224 */ /* 0x000fce00078e000e */
[----:B------:R-:W-:Y:S05]  /*cfd0*/  WARPSYNC.COLLECTIVE R15, `(.L_x_9180) ;  /* 0x000000000f087348 */ /* 0x000fea0003c00000 */
[----:B------:R0:W1:Y:S02]  /*cfe0*/  SHFL.IDX P6, R14, R13, R12, R11 ;  /* 0x0000000c0d0e7389 */ /* 0x00006400000c000b */
[----:B01----:R-:W-:Y:S01]  /*cff0*/  ENDCOLLECTIVE ;  /* 0x000000000000791b */ /* 0x003fe20003800000 */
.L_x_9180:
        /* <DEDUP_REMOVED lines=11> */
.L_x_9181:
[----:B------:R-:W-:Y:S02]  /*d0b0*/  IMAD.MOV.U32 R13, RZ, RZ, R24 ;  /* 0x000000ffff0d7224 */ /* 0x000fe400078e0018 */
[----:B------:R-:W-:Y:S02]  /*d0c0*/  IMAD.MOV.U32 R12, RZ, RZ, 0x5 ;  /* 0x00000005ff0c7424 */ /* 0x000fe400078e00ff */
[----:B------:R-:W-:-:S07]  /*d0d0*/  IMAD.MOV.U32 R2, RZ, RZ, R14 ;  /* 0x000000ffff027224 */ /* 0x000fce00078e000e */
[----:B------:R-:W-:Y:S05]  /*d0e0*/  WARPSYNC.COLLECTIVE R15, `(.L_x_9182) ;  /* 0x000000000f087348 */ /* 0x000fea0003c00000 */
[----:B------:R0:W1:Y:S02]  /*d0f0*/  SHFL.IDX P6, R14, R13, R12, R11 ;  /* 0x0000000c0d0e7389 */ /* 0x00006400000c000b */
[----:B01----:R-:W-:Y:S01]  /*d100*/  ENDCOLLECTIVE ;  /* 0x000000000000791b */ /* 0x003fe20003800000 */
.L_x_9182:
        /* <DEDUP_REMOVED lines=11> */
.L_x_9183:
[----:B------:R-:W-:Y:S05]  /*d1c0*/  BRA `(.L_x_9184) ;  /* 0xffffffd0002c7947 */ /* 0x000fea000383ffff */
.L_x_9099:
[----:B--2---:R2:W3:Y:S02]  /*d1d0*/  SYNCS.PHASECHK.TRANS64.TRYWAIT P0, [R18+URZ+0x22860], R26 ;  /* 0x0228601a120075a7 */ /* 0x0044e4000800017f */
[----:B---3--:R-:W-:Y:S05]  /*d1e0*/  @!P0 NANOSLEEP.SYNCS 0x989680 ;  /* 0x009896800000895d */ /* 0x008fea0003900000 */
[----:B------:R-:W3:Y:S02]  /*d1f0*/  @!P0 SYNCS.PHASECHK.TRANS64 P0, [R18+URZ+0x22860], R26 ;  /* 0x0228601a120085a7 */ /* 0x000ee4000800007f */
[----:B---3--:R-:W-:Y:S05]  /*d200*/  @!P0 BRA `(.L_x_9099) ;  /* 0xfffffffc00f08947 */ /* 0x008fea000383ffff */
[----:B------:R-:W-:Y:S05]  /*d210*/  BRA `(.L_x_9185) ;  /* 0xffffffd0007c7947 */ /* 0x000fea000383ffff */
.L_x_9100:
[----:B------:R-:W-:Y:S01]  /*d220*/  BSSY B1, `(.L_x_9186) ;  /* 0x0000008000017945 */ /* 0x000fe20003800000 */
[----:B------:R-:W-:Y:S02]  /*d230*/  IMAD.MOV.U32 R13, RZ, RZ, R23 ;  /* 0x000000ffff0d7224 */ /* 0x000fe400078e0017 */
[----:B------:R-:W-:Y:S02]  /*d240*/  IMAD.MOV.U32 R12, RZ, RZ, RZ ;  /* 0x000000ffff0c7224 */ /* 0x000fe400078e00ff */
[----:B------:R-:W-:Y:S02]  /*d250*/  IMAD.MOV.U32 R11, RZ, RZ, 0x181f ;  /* 0x0000181fff0b7424 */ /* 0x000fe400078e00ff */
[----:B------:R-:W-:-:S07]  /*d260*/  IMAD.MOV.U32 R15, RZ, RZ, -0x1 ;  /* 0xffffffffff0f7424 */ /* 0x000fce00078e00ff */
[----:B012---:R-:W-:Y:S05]  /*d270*/  WARPSYNC.COLLECTIVE R15, `(.L_x_9187) ;  /* 0x000000000f087348 */ /* 0x007fea0003c00000 */
[----:B------:R3:W4:Y:S02]  /*d280*/  SHFL.IDX P6, R14, R13, R12, R11 ;  /* 0x0000000c0d0e7389 */ /* 0x00072400000c000b */
[----:B01234-:R-:W-:Y:S01]  /*d290*/  ENDCOLLECTIVE ;  /* 0x000000000000791b */ /* 0x01ffe20003800000 */
.L_x_9187:
[----:B------:R-:W-:Y:S05]  /*d2a0*/  BSYNC B1 ;  /* 0x0000000000017941 */ /* 0x000fea0003800000 */
.L_x_9186:
[----:B------:R-:W-:Y:S01]  /*d2b0*/  MOV R13, R21 ;  /* 0x00000015000d7202 */ /* 0x000fe20000000f00 */
[----:B------:R-:W-:Y:S01]  /*d2c0*/  IMAD.MOV.U32 R12, RZ, RZ, RZ ;  /* 0x000000ffff0c7224 */ /* 0x000fe200078e00ff */
[----:B------:R-:W-:Y:S01]  /*d2d0*/  LEA R22, R22, UR37, 0x1 ;  /* 0x0000002516167c11 */ /* 0x000fe2000f8e08ff */
[----:B------:R-:W-:Y:S02]  /*d2e0*/  IMAD.MOV.U32 R11, RZ, RZ, 0x181f ;  /* 0x0000181fff0b7424 */ /* 0x000fe400078e00ff */
[----:B------:R-:W-:Y:S02]  /*d2f0*/  IMAD.MOV.U32 R15, RZ, RZ, -0x1 ;  /* 0xffffffffff0f7424 */ /* 0x000fe400078e00ff */
[----:B------:R-:W-:-:S07]  /*d300*/  IMAD.MOV.U32 R3, RZ, RZ, R14 ;  /* 0x000000ffff037224 */ /* 0x000fce00078e000e */
[----:B------:R-:W-:Y:S05]  /*d310*/  WARPSYNC.COLLECTIVE R15, `(.L_x_9188) ;  /* 0x000000000f087348 */ /* 0x000fea0003c00000 */
[----:B------:R0:W1:Y:S02]  /*d320*/  SHFL.IDX P6, R14, R13, R12, R11 ;  /* 0x0000000c0d0e7389 */ /* 0x00006400000c000b */
[----:B01----:R-:W-:Y:S01]  /*d330*/  ENDCOLLECTIVE ;  /* 0x000000000000791b */ /* 0x003fe20003800000 */
.L_x_9188:
[----:B------:R-:W-:Y:S02]  /*d340*/  IMAD.MOV.U32 R13, RZ, RZ, R23 ;  /* 0x000000ffff0d7224 */ /* 0x000fe400078e0017 */
[----:B------:R-:W-:Y:S01]  /*d350*/  IMAD.MOV.U32 R12, RZ, RZ, 0x1 ;  /* 0x00000001ff0c7424 */ /* 0x000fe200078e00ff */
[----:B------:R-:W-:-:S13]  /*d360*/  IADD3 R2, P0, R14, R0, RZ ;  /* 0x000000000e027210 */ /* 0x000fda0007f1e0ff */
[----:B------:R-:W-:Y:S05]  /*d370*/  WARPSYNC.COLLECTIVE R15, `(.L_x_9189) ;  /* 0x000000000f087348 */ /* 0x000fea0003c00000 */
[----:B------:R0:W1:Y:S02]  /*d380*/  SHFL.IDX P6, R14, R13, R12, R11 ;  /* 0x0000000c0d0e7389 */ /* 0x00006400000c000b */
[----:B01----:R-:W-:Y:S01]  /*d390*/  ENDCOLLECTIVE ;  /* 0x000000000000791b */ /* 0x003fe20003800000 */
.L_x_9189:
[----:B------:R-:W-:-:S05]  /*d3a0*/  IMAD.X R3, RZ, RZ, R3, P0 ;  /* 0x000000ffff037224 */ /* 0x000fca00000e0603 */
[----:B------:R-:W-:Y:S01]  /*d3b0*/  @!PT LDS RZ, [RZ] ;  /* 0x00000000fffff984 */ /* 0x000fe20000000800 */
[----:B------:R-:W-:Y:S01]  /*d3c0*/  @!PT LDS RZ, [RZ] ;  /* 0x00000000fffff984 */ /* 0x000fe20000000800 */
[----:B------:R-:W-:Y:S01]  /*d3d0*/  @!PT LDS RZ, [RZ] ;  /* 0x00000000fffff984 */ /* 0x000fe20000000800 */
[----:B------:R-:W-:Y:S04]  /*d3e0*/  LDGSTS.E.BYPASS.LTC128B.128 [R22+0x400], desc[UR48][R2.64], !P4 ;  /* 0x0040000002167fae */ /* 0x000fe8000e101d70 */
[----:B------:R-:W-:Y:S01]  /*d3f0*/  LDGSTS.E.BYPASS.LTC128B.128 [R22+0x3400], desc[UR48][R2.64+0x80], !P3 ;  /* 0x0340008002167fae */ /* 0x000fe2000d901d70 */
[----:B------:R-:W-:-:S03]  /*d400*/  IMAD.MOV.U32 R13, RZ, RZ, R21 ;  /* 0x000000ffff0d7224 */ /* 0x000fc600078e0015 */
[----:B------:R-:W-:Y:S04]  /*d410*/  LDGSTS.E.BYPASS.LTC128B.128 [R22+0x6400], desc[UR48][R2.64+0x100], !P2 ;  /* 0x0640010002167fae */ /* 0x000fe8000d101d70 */
[----:B------:R0:W-:Y:S02]  /*d420*/  LDGSTS.E.BYPASS.LTC128B.128 [R22+0x9400], desc[UR48][R2.64+0x180], !P1 ;  /* 0x0940018002167fae */ /* 0x0001e4000c901d70 */
[----:B0-----:R-:W-:-:S07]  /*d430*/  IMAD.MOV.U32 R3, RZ, RZ, R14 ;  /* 0x000000ffff037224 */ /* 0x001fce00078e000e */
[----:B------:R-:W-:Y:S05]  /*d440*/  WARPSYNC.COLLECTIVE R15, `(.L_x_9190) ;  /* 0x000000000f087348 */ /* 0x000fea0003c00000 */
[----:B------:R0:W1:Y:S02]  /*d450*/  SHFL.IDX P6, R14, R13, R12, R11 ;  /* 0x0000000c0d0e7389 */ /* 0x00006400000c000b */
[----:B01----:R-:W-:Y:S01]  /*d460*/  ENDCOLLECTIVE ;  /* 0x000000000000791b */ /* 0x003fe20003800000 */
.L_x_9190:
[----:B------:R-:W-:Y:S02]  /*d470*/  IMAD.MOV.U32 R13, RZ, RZ, R23 ;  /* 0x000000ffff0d7224 */ /* 0x000fe400078e0017 */
[----:B------:R-:W-:Y:S01]  /*d480*/  IMAD.MOV.U32 R12, RZ, RZ, 0x2 ;  /* 0x00000002ff0c7424 */ /* 0x000fe200078e00ff */
[----:B------:R-:W-:-:S13]  /*d490*/  IADD3 R2, P0, R14, R0, RZ ;  /* 0x000000000e027210 */ /* 0x000fda0007f1e0ff */
[----:B------:R-:W-:Y:S05]  /*d4a0*/  WARPSYNC.COLLECTIVE R15, `(.L_x_9191) ;  /* 0x000000000f087348 */ /* 0x000fea0003c00000 */
[----:B------:R0:W1:Y:S02]  /*d4b0*/  SHFL.IDX P6, R14, R13, R12, R11 ;  /* 0x0000000c0d0e7389 */ /* 0x00006400000c000b */
[----:B01----:R-:W-:Y:S01]  /*d4c0*/  ENDCOLLECTIVE ;  /* 0x000000000000791b */ /* 0x003fe20003800000 */
.L_x_9191:
        /* <DEDUP_REMOVED lines=13> */
.L_x_9192:
[----:B------:R-:W-:Y:S02]  /*d5a0*/  IMAD.MOV.U32 R13, RZ, RZ, R23 ;  /* 0x000000ffff0d7224 */ /* 0x000fe400078e0017 */
[----:B------:R-:W-:Y:S01]  /*d5b0*/  IMAD.MOV.U32 R12, RZ, RZ, 0x3 ;  /* 0x00000003ff0c7424 */ /* 0x000fe200078e00ff */
[----:B------:R-:W-:-:S13]  /*d5c0*/  IADD3 R2, P0, R14, R0, RZ ;  /* 0x000000000e027210 */ /* 0x000fda0007f1e0ff */
[----:B------:R-:W-:Y:S05]  /*d5d0*/  WARPSYNC.COLLECTIVE R15, `(.L_x_9193) ;  /* 0x000000000f087348 */ /* 0x000fea0003c00000 */
[----:B------:R0:W1:Y:S02]  /*d5e0*/  SHFL.IDX P6, R14, R13, R12, R11 ;  /* 0x0000000c0d0e7389 */ /* 0x00006400000c000b */
[----:B01----:R-:W-:Y:S01]  /*d5f0*/  ENDCOLLECTIVE ;  /* 0x000000000000791b */ /* 0x003fe20003800000 */
.L_x_9193:
[----:B------:R-:W-:-:S05]  /*d600*/  IMAD.X R3, RZ, RZ, R3, P0 ;  /* 0x000000ffff037224 */ /* 0x000fca00000e0603 */
[----:B------:R-:W-:Y:S01]  /*d610*/  @!PT LDS RZ, [RZ] ;  /* 0x00000000fffff984 */ /* 0x000fe20000000800 */
[----:B------:R-:W-:Y:S01]  /*d620*/  @!PT LDS RZ, [RZ] ;  /* 0x00000000fffff984 */ /* 0x000fe20000000800 */
[----:B------:R-:W-:Y:S01]  /*d630*/  @!PT LDS RZ, [RZ] ;  /* 0x00000000fffff984 */ /* 0x000fe20000000800 */
[----:B------:R-:W-:Y:S04]  /*d640*/  LDGSTS.E.BYPASS.LTC128B.128 [R22+0x1400], desc[UR48][R2.64], !P4 ;  /* 0x0140000002167fae */ /* 0x000fe8000e101d70 */
[----:B------:R-:W-:Y:S01]  /*d650*/  LDGSTS.E.BYPASS.LTC128B.128 [R22+0x4400], desc[UR48][R2.64+0x80], !P3 ;  /* 0x0440008002167fae */ /* 0x000fe2000d901d70 */
[----:B------:R-:W-:-:S03]  /*d660*/  MOV R13, R21 ;  /* 0x00000015000d7202 */ /* 0x000fc60000000f00 */
[----:B------:R-:W-:Y:S04]  /*d670*/  LDGSTS.E.BYPASS.LTC128B.128 [R22+0x7400], desc[UR48][R2.64+0x100], !P2 ;  /* 0x0740010002167fae */ /* 0x000fe8000d101d70 */
[----:B------:R0:W-:Y:S02]  /*d680*/  LDGSTS.E.BYPASS.LTC128B.128 [R22+0xa400], desc[UR48][R2.64+0x180], !P1 ;  /* 0x0a40018002167fae */ /* 0x0001e4000c901d70 */
[----:B0-----:R-:W-:-:S07]  /*d690*/  IMAD.MOV.U32 R3, RZ, RZ, R14 ;  /* 0x000000ffff037224 */ /* 0x001fce00078e000e */
[----:B------:R-:W-:Y:S05]  /*d6a0*/  WARPSYNC.COLLECTIVE R15, `(.L_x_9194) ;  /* 0x000000000f087348 */ /* 0x000fea0003c00000 */
[----:B------:R0:W1:Y:S02]  /*d6b0*/  SHFL.IDX P6, R14, R13, R12, R11 ;  /* 0x0000000c0d0e7389 */ /* 0x00006400000c000b */
[----:B01----:R-:W-:Y:S01]  /*d6c0*/  ENDCOLLECTIVE ;  /* 0x000000000000791b */ /* 0x003fe20003800000 */
.L_x_9194:
[----:B------:R-:W-:Y:S02]  /*d6d0*/  IMAD.MOV.U32 R13, RZ, RZ, R23 ;  /* 0x000000ffff0d7224 */ /* 0x000fe400078e0017 */
[----:B------:R-:W-:Y:S01]  /*d6e0*/  IMAD.MOV.U32 R12, RZ, RZ, 0x4 ;  /* 0x00000004ff0c7424 */ /* 0x000fe200078e00ff */
[----:B------:R-:W-:-:S13]  /*d6f0*/  IADD3 R2, P0, R14, R0, RZ ;  /* 0x000000000e027210 */ /* 0x000fda0007f1e0ff */
[----:B------:R-:W-:Y:S05]  /*d700*/  WARPSYNC.COLLECTIVE R15, `(.L_x_9195) ;  /* 0x000000000f087348 */ /* 0x000fea0003c00000 */
[----:B------:R0:W1:Y:S02]  /*d710*/  SHFL.IDX P6, R14, R13, R12, R11 ;  /* 0x0000000c0d0e7389 */ /* 0x00006400000c000b */
[----:B01----:R-:W-:Y:S01]  /*d720*/  ENDCOLLECTIVE ;  /* 0x000000000000791b */ /* 0x003fe20003800000 */
.L_x_9195:
        /* <DEDUP_REMOVED lines=13> */
.L_x_9196:
[----:B------:R-:W-:Y:S02]  /*d800*/  IMAD.MOV.U32 R13, RZ, RZ, R23 ;  /* 0x000000ffff0d7224 */ /* 0x000fe400078e0017 */
[----:B------:R-:W-:Y:S02]  /*d810*/  IMAD.MOV.U32 R12, RZ, RZ, 0x5 ;  /* 0x00000005ff0c7424 */ /* 0x000fe400078e00ff */
[----:B------:R-:W-:-:S07]  /*d820*/  IMAD.MOV.U32 R2, RZ, RZ, R14 ;  /* 0x000000ffff027224 */ /* 0x000fce00078e000e */
[----:B------:R-:W-:Y:S05]  /*d830*/  WARPSYNC.COLLECTIVE R15, `(.L_x_9197) ;  /* 0x000000000f087348 */ /* 0x000fea0003c00000 */
[----:B------:R0:W1:Y:S02]  /*d840*/  SHFL.IDX P6, R14, R13, R12, R11 ;  /* 0x0000000c0d0e7389 */ /* 0x00006400000c000b */
[----:B01----:R-:W-:Y:S01]  /*d850*/  ENDCOLLECTIVE ;  /* 0x000000000000791b */ /* 0x003fe20003800000 */
.L_x_9197:
        /* <DEDUP_REMOVED lines=14> */
.L_x_9198:
[----:B------:R-:W-:Y:S05]  /*d940*/  BRA `(.L_x_9199) ;  /* 0xffffffcc00c47947 */ /* 0x000fea000383ffff */
.L_x_9106:
[----:B0-----:R0:W3:Y:S02]  /*d950*/  SYNCS.PHASECHK.TRANS64.TRYWAIT P0, [R4+URZ+0x22820], R0 ;  /* 0x02282000040075a7 */ /* 0x0010e4000800017f */
[----:B---3--:R-:W-:Y:S05]  /*d960*/  @!P0 NANOSLEEP.SYNCS 0x989680 ;  /* 0x009896800000895d */ /* 0x008fea0003900000 */
[----:B------:R-:W3:Y:S02]  /*d970*/  @!P0 SYNCS.PHASECHK.TRANS64 P0, [R4+URZ+0x22820], R0 ;  /* 0x02282000040085a7 */ /* 0x000ee4000800007f */
[----:B---3--:R-:W-:Y:S05]  /*d980*/  @!P0 BRA `(.L_x_9106) ;  /* 0xfffffffc00f08947 */ /* 0x008fea000383ffff */
[----:B------:R-:W-:Y:S05]  /*d990*/  BRA `(.L_x_9200) ;  /* 0xffffffd000707947 */ /* 0x000fea000383ffff */
.L_x_9107:
        /* <DEDUP_REMOVED lines=11> */
.L_x_9202:
[----:B------:R-:W-:Y:S05]  /*da50*/  BSYNC B0 ;  /* 0x0000000000007941 */ /* 0x000fea0003800000 */
.L_x_9201:
[----:B------:R-:W-:Y:S05]  /*da60*/  BRA `(.L_x_9203) ;  /* 0xffffffd000587947 */ /* 0x000fea000383ffff */
.L_x_9110:
[----:B------:R-:W-:Y:S01]  /*da70*/  BSSY B1, `(.L_x_9204) ;  /* 0x0000006000017945 */ /* 0x000fe20003800000 */
[----:B------:R-:W-:-:S07]  /*da80*/  IMAD.MOV.U32 R15, RZ, RZ, -0x1 ;  /* 0xffffffffff0f7424 */ /* 0x000fce00078e00ff */
[----:B012---:R-:W-:Y:S05]  /*da90*/  WARPSYNC.COLLECTIVE R15, `(.L_x_9205) ;  /* 0x000000000f0c7348 */ /* 0x007fea0003c00000 */
[----:B------:R-:W-:Y:S02]  /*daa0*/  ELECT P6, UR62, PT ;  /* 0x00000000003e782f */ /* 0x000fe400038c0000 */
[----:B------:R-:W-:Y:S01]  /*dab0*/  MOV R14, UR62 ;  /* 0x0000003e000e7c02 */ /* 0x000fe20008000f00 */
[----:B012---:R-:W-:Y:S10]  /*dac0*/  ENDCOLLECTIVE ;  /* 0x000000000000791b */ /* 0x007ff40003800000 */
.L_x_9205:
[----:B------:R-:W-:Y:S05]  /*dad0*/  BSYNC B1 ;  /* 0x0000000000017941 */ /* 0x000fea0003800000 */
.L_x_9204:
[----:B------:R-:W-:Y:S05]  /*dae0*/  BRA `(.L_x_9206) ;  /* 0xffffffd000507947 */ /* 0x000fea000383ffff */
.L_x_9112:
[----:B0-----:R0:W3:Y:S02]  /*daf0*/  SYNCS.PHASECHK.TRANS64.TRYWAIT P1, [R3+URZ+0x22840], R2 ;  /* 0x02284002030075a7 */ /* 0x0010e4000802017f */
[----:B---3--:R-:W-:Y:S05]  /*db00*/  @!P1 NANOSLEEP.SYNCS 0x989680 ;  /* 0x009896800000995d */ /* 0x008fea0003900000 */
[----:B------:R-:W3:Y:S02]  /*db10*/  @!P1 SYNCS.PHASECHK.TRANS64 P1, [R3+URZ+0x22840], R2 ;  /* 0x02284002030095a7 */ /* 0x000ee4000802007f */
[----:B---3--:R-:W-:Y:S05]  /*db20*/  @!P1 BRA `(.L_x_9112) ;  /* 0xfffffffc00f09947 */ /* 0x008fea000383ffff */
[----:B------:R-:W-:Y:S05]  /*db30*/  BRA `(.L_x_9207) ;  /* 0xffffffd000707947 */ /* 0x000fea000383ffff */
.L_x_9114:
[----:B---3--:R3:W4:Y:S02]  /*db40*/  SYNCS.PHASECHK.TRANS64.TRYWAIT P1, [R17+URZ+0x22840], R0 ;  /* 0x02284000110075a7 */ /* 0x008724000802017f */
[----:B----4-:R-:W-:Y:S05]  /*db50*/  @!P1 NANOSLEEP.SYNCS 0x989680 ;  /* 0x009896800000995d */ /* 0x010fea0003900000 */
[----:B------:R-:W4:Y:S02]  /*db60*/  @!P1 SYNCS.PHASECHK.TRANS64 P1, [R17+URZ+0x22840], R0 ;  /* 0x02284000110095a7 */ /* 0x000f24000802007f */
[----:B----4-:R-:W-:Y:S05]  /*db70*/  @!P1 BRA `(.L_x_9114) ;  /* 0xfffffffc00f09947 */ /* 0x010fea000383ffff */
[----:B------:R-:W-:Y:S05]  /*db80*/  BRA `(.L_x_9208) ;  /* 0xffffffd0007c7947 */ /* 0x000fea000383ffff */
.L_x_9116:
[----:B----4-:R4:W0:Y:S02]  /*db90*/  SYNCS.PHASECHK.TRANS64.TRYWAIT P1, [R3+URZ+0x22860], R2 ;  /* 0x02286002030075a7 */ /* 0x010824000802017f */
[----:B0-----:R-:W-:Y:S05]  /*dba0*/  @!P1 NANOSLEEP.SYNCS 0x989680 ;  /* 0x009896800000995d */ /* 0x001fea0003900000 */
[----:B------:R-:W0:Y:S02]  /*dbb0*/  @!P1 SYNCS.PHASECHK.TRANS64 P1, [R3+URZ+0x22860], R2 ;  /* 0x02286002030095a7 */ /* 0x000e24000802007f */
[----:B0-----:R-:W-:Y:S05]  /*dbc0*/  @!P1 BRA `(.L_x_9116) ;  /* 0xfffffffc00f09947 */ /* 0x001fea000383ffff */
[----:B------:R-:W-:Y:S05]  /*dbd0*/  BRA `(.L_x_9209) ;  /* 0xffffffd000787947 */ /* 0x000fea000383ffff */
.L_x_9210:
        /* <DEDUP_REMOVED lines=10> */
.L_x_15551:


//--------------------- .text._ZN7cutlass13device_kernelIN5flash11enable_sm90INS1_16FlashAttnFwdSm90INS1_25CollectiveMainloopFwdSm90ILi2EN4cute5tupleIJNS5_1CILi1EEES8_S8_EEENS6_IJNS7_ILi128EEENS7_ILi96EEENS7_ILi64EEEEEELi256ENS_6half_tEfNS_4arch4Sm90ELb0ELb0ELb0ELb0ELb1ELb0ELb1ELb1ELb0ELb1ELb0ELb0EEENS1_21CollectiveEpilogueFwdINS6_IJSA_NS7_ILi256EEESB_EEES9_SE_SG_Li256ELb0ELb1ELb0ELb0EEENS1_29StaticPersistentTileSchedulerILb0EEEEEEEEEvNT_6ParamsE --------------------------
	.section	.text._ZN7cutlass13device_kernelIN5flash11enable_sm90INS1_16FlashAttnFwdSm90INS1_25CollectiveMainloopFwdSm90ILi2EN4cute5tupleIJNS5_1CILi1EEES8_S8_EEENS6_IJNS7_ILi128EEENS7_ILi96EEENS7_ILi64EEEEEELi256ENS_6half_tEfNS_4arch4Sm90ELb0ELb0ELb0ELb0ELb1ELb0ELb1ELb1ELb0ELb1ELb0ELb0EEENS1_21CollectiveEpilogueFwdINS6_IJSA_NS7_ILi256EEESB_EEES9_SE_SG_Li256ELb0ELb1ELb0ELb0EEENS1_29StaticPersistentTileSchedulerILb0EEEEEEEEEvNT_6ParamsE,"ax",@progbits
	.align	128
.text._ZN7cutlass13device_kernelIN5flash11enable_sm90INS1_16FlashAttnFwdSm90INS1_25CollectiveMainloopFwdSm90ILi2EN4cute5tupleIJNS5_1CILi1EEES8_S8_EEENS6_IJNS7_ILi128EEENS7_ILi96EEENS7_ILi64EEEEEELi256ENS_6half_tEfNS_4arch4Sm90ELb0ELb0ELb0ELb0ELb1ELb0ELb1ELb1ELb0ELb1ELb0ELb0EEENS1_21CollectiveEpilogueFwdINS6_IJSA_NS7_ILi256EEESB_EEES9_SE_SG_Li256ELb0ELb1ELb0ELb0EEENS1_29StaticPersistentTileSchedulerILb0EEEEEEEEEvNT_6ParamsE:
        .type           _ZN7cutlass13device_kernelIN5flash11enable_sm90INS1_16FlashAttnFwdSm90INS1_25CollectiveMainloopFwdSm90ILi2EN4cute5tupleIJNS5_1CILi1EEES8_S8_EEENS6_IJNS7_ILi128EEENS7_ILi96EEENS7_ILi64EEEEEELi256ENS_6half_tEfNS_4arch4Sm90ELb0ELb0ELb0ELb0ELb1ELb0ELb1ELb1ELb0ELb1ELb0ELb0EEENS1_21CollectiveEpilogueFwdINS6_IJSA_NS7_ILi256EEESB_EEES9_SE_SG_Li256ELb0ELb1ELb0ELb0EEENS1_29StaticPersistentTileSchedulerILb0EEEEEEEEEvNT_6ParamsE,@function
        .size           _ZN7cutlass13device_kernelIN5flash11enable_sm90INS1_16FlashAttnFwdSm90INS1_25CollectiveMainloopFwdSm90ILi2EN4cute5tupleIJNS5_1CILi1EEES8_S8_EEENS6_IJNS7_ILi128EEENS7_ILi96EEENS7_ILi64EEEEEELi256ENS_6half_tEfNS_4arch4Sm90ELb0ELb0ELb0ELb0ELb1ELb0ELb1ELb1ELb0ELb1ELb0ELb0EEENS1_21CollectiveEpilogueFwdINS6_IJSA_NS7_ILi256EEESB_EEES9_SE_SG_Li256ELb0ELb1ELb0ELb0EEENS1_29StaticPersistentTileSchedulerILb0EEEEEEEEEvNT_6ParamsE,(.L_x_15552 - _ZN7cutlass13device_kernelIN5flash11enable_sm90INS1_16FlashAttnFwdSm90INS1_25CollectiveMainloopFwdSm90ILi2EN4cute5tupleIJNS5_1CILi1EEES8_S8_EEENS6_IJNS7_ILi128EEENS7_ILi96EEENS7_ILi64EEEEEELi256ENS_6half_tEfNS_4arch4Sm90ELb0ELb0ELb0ELb0ELb1ELb0ELb1ELb1ELb0ELb1ELb0ELb0EEENS1_21CollectiveEpilogueFwdINS6_IJSA_NS7_ILi256EEESB_EEES9_SE_SG_Li256ELb0ELb1ELb0ELb0EEENS1_29StaticPersistentTileSchedulerILb0EEEEEEEEEvNT_6ParamsE)
        .other          _ZN7cutlass13device_kernelIN5flash11enable_sm90INS1_16FlashAttnFwdSm90INS1_25CollectiveMainloopFwdSm90ILi2EN4cute5tupleIJNS5_1CILi1EEES8_S8_EEENS6_IJNS7_ILi128EEENS7_ILi96EEENS7_ILi64EEEEEELi256ENS_6half_tEfNS_4arch4Sm90ELb0ELb0ELb0ELb0ELb1ELb0ELb1ELb1ELb0ELb1ELb0ELb0EEENS1_21CollectiveEpilogueFwdINS6_IJSA_NS7_ILi256EEESB_EEES9_SE_SG_Li256ELb0ELb1ELb0ELb0EEENS1_29StaticPersistentTileSchedulerILb0EEEEEEEEEvNT_6ParamsE,@"STO_CUDA_ENTRY STV_DEFAULT"
_ZN7cutlass13device_kernelIN5flash11enable_sm90INS1_16FlashAttnFwdSm90INS1_25CollectiveMainloopFwdSm90ILi2EN4cute5tupleIJNS5_1CILi1EEES8_S8_EEENS6_IJNS7_ILi128EEENS7_ILi96EEENS7_ILi64EEEEEELi256ENS_6half_tEfNS_4arch4Sm90ELb0ELb0ELb0ELb0ELb1ELb0ELb1ELb1ELb0ELb1ELb0ELb0EEENS1_21CollectiveEpilogueFwdINS6_IJSA_NS7_ILi256EEESB_EEES9_SE_SG_Li256ELb0ELb1ELb0ELb0EEENS1_29StaticPersistentTileSchedulerILb0EEEEEEEEEvNT_6ParamsE:
        /* <DEDUP_REMOVED lines=43> */
[----:B------:R0:W0:Y:S01]  /*02b0*/  SYNCS.EXCH.64 URZ, [UR8+0x32440], UR6 ;  /* 0x03244006083f75b2 */ /* 0x0000220008000100 */
[----:B------:R0:W0:Y:S01]  /*02c0*/  SYNCS.EXCH.64 URZ, [UR8+0x32438], UR4 ;  /* 0x03243804083f75b2 */ /* 0x0000220008000100 */
[----:B------:R0:W0:Y:S01]  /*02d0*/  SYNCS.EXCH.64 URZ, [UR8+0x32448], UR6 ;  /* 0x03244806083f75b2 */ /* 0x0000220008000100 */
[----:B------:R-:W-:Y:S01]  /*02e0*/  NOP ;  /* 0x0000000000007918 */ /* 0x000fe20000000000 */
.L_x_9211:
        /* <DEDUP_REMOVED lines=22> */
.L_x_9212:
        /* <DEDUP_REMOVED lines=18> */
.L_x_9213:
        /* <DEDUP_REMOVED lines=22> */
.L_x_9214:
        /* <DEDUP_REMOVED lines=23> */
.L_x_9215:
        /* <DEDUP_REMOVED lines=8> */
.L_x_9217:
        /* <DEDUP_REMOVED lines=23> */
[----:B------:R-:W-:Y:S01]  /*0a30*/  LEA.HI R200, R0, R19, RZ, 0x3 ;  /* 0x0000001300c87211 */ /* 0x000fe200078f18ff */
[----:B------:R-:W-:Y:S01]  /*0a40*/  IMAD.IADD R206, R19, 0x1, -R206 ;  /* 0x0000000113ce7824 */ /* 0x000fe200078e0ace */
[----:B------:R-:W-:-:S02]  /*0a50*/  LOP3.LUT R4, R2, 0x3fffff0, RZ, 0xc0, !PT ;  /* 0x03fffff002047812 */ /* 0x000fc400078ec0ff */
[----:B------:R-:W-:Y:S02]  /*0a60*/  SHF.R.S32.HI R5, RZ, 0x4, R2 ;  /* 0x00000004ff057819 */ /* 0x000fe40000011402 */
[----:B------:R-:W-:Y:S01]  /*0a70*/  SHF.R.S32.HI R9, RZ, 0x1f, R206 ;  /* 0x0000001fff097819 */ /* 0x000fe200000114ce */
[----:B------:R-:W-:Y:S01]  /*0a80*/  IMAD.IADD R4, R19, 0x1, -R4 ;  /* 0x0000000113047824 */ /* 0x000fe200078e0a04 */
[----:B------:R-:W-:Y:S02]  /*0a90*/  LOP3.LUT R7, R6, 0xfffffc00, RZ, 0xc0, !PT ;  /* 0xfffffc0006077812 */ /* 0x000fe400078ec0ff */
[----:B------:R-:W-:Y:S02]  /*0aa0*/  LEA.HI R8, R9, R206, RZ, 0x2 ;  /* 0x000000ce09087211 */ /* 0x000fe400078f10ff */
[----:B------:R-:W-:Y:S01]  /*0ab0*/  LEA.HI R6, R0, R19, RZ, 0x2 ;  /* 0x0000001300067211 */ /* 0x000fe200078f10ff */
[----:B------:R-:W-:Y:S01]  /*0ac0*/  IMAD R7, R4, 0x40, R7 ;  /* 0x0000004004077824 */ /* 0x000fe200078e0207 */
[----:B------:R-:W-:-:S02]  /*0ad0*/  SHF.R.S32.HI R10, RZ, 0x2, R8 ;  /* 0x00000002ff0a7819 */ /* 0x000fc40000011408 */
[----:B------:R-:W-:Y:S02]  /*0ae0*/  SHF.R.S32.HI R11, RZ, 0x1f, R8 ;  /* 0x0000001fff0b7819 */ /* 0x000fe40000011408 */
[----:B------:R-:W-:Y:S02]  /*0af0*/  LEA.HI R2, R2, R5, RZ, 0x1 ;  /* 0x0000000502027211 */ /* 0x000fe400078f08ff */
[----:B------:R-:W-:Y:S02]  /*0b00*/  LEA.HI R11, R11, R10, RZ, 0x3 ;  /* 0x0000000a0b0b7211 */ /* 0x000fe400078f18ff */
[----:B------:R-:W-:Y:S02]  /*0b10*/  LOP3.LUT R6, R6, 0xfffffffc, RZ, 0xc0, !PT ;  /* 0xfffffffc06067812 */ /* 0x000fe400078ec0ff */
[----:B------:R-:W-:Y:S02]  /*0b20*/  SHF.R.S32.HI R208, RZ, 0x7, R3 ;  /* 0x00000007ffd07819 */ /* 0x000fe40000011403 */
        /* <DEDUP_REMOVED lines=11> */
[----:B------:R-:W-:Y:S02]  /*0be0*/  LOP3.LUT R3, R3, 0x3fffffe, RZ, 0xc0, !PT ;  /* 0x03fffffe03037812 */ /* 0x000fe400078ec0ff */
[----:B------:R-:W-:Y:S01]  /*0bf0*/  LEA.HI R0, R6, R6, RZ, 0x1 ;  /* 0x0000000606007211 */ /* 0x000fe200078f08ff */
[----:B------:R-:W-:Y:S01]  /*0c00*/  IMAD R10, R9, 0x10, R10 ;  /* 0x00000010090a7824 */ /* 0x000fe200078e020a */
[----:B------:R-:W-:Y:S01]  /*0c10*/  SHF.L.U32 R2, R19, 0x3, RZ ;  /* 0x0000000313027819 */ /* 0x000fe200000006ff */
[----:B------:R-:W-:Y:S01]  /*0c20*/  IMAD.IADD R3, R208, 0x1, -R3 ;  /* 0x00000001d0037824 */ /* 0x000fe200078e0a03 */
[----:B------:R-:W-:-:S02]  /*0c30*/  LOP3.LUT R5, R0, 0x1ffffffe, RZ, 0xc0, !PT ;  /* 0x1ffffffe00057812 */ /* 0x000fc400078ec0ff */
[----:B------:R-:W-:Y:S01]  /*0c40*/  SHF.R.S32.HI R200, RZ, 0x3, R200 ;  /* 0x00000003ffc87819 */ /* 0x000fe200000114c8 */
[----:B------:R-:W-:Y:S01]  /*0c50*/  IMAD R209, R3, 0x40, R10 ;  /* 0x0000004003d17824 */ /* 0x000fe200078e020a */
[----:B------:R-:W-:Y:S01]  /*0c60*/  LOP3.LUT R3, R8, 0x7ffffffc, RZ, 0xc0, !PT ;  /* 0x7ffffffc08037812 */ /* 0x000fe200078ec0ff */
[C---:B------:R-:W-:Y:S02]  /*0c70*/  VIADD R18, R2.reuse, 0x40 ;  /* 0x0000004002127836 */ /* 0x040fe40000000000 */
[C---:B------:R-:W-:Y:S02]  /*0c80*/  VIADD R17, R2.reuse, 0x80 ;  /* 0x0000008002117836 */ /* 0x040fe40000000000 */
[----:B------:R-:W-:Y:S01]  /*0c90*/  VIADD R16, R2, 0xc0 ;  /* 0x000000c002107836 */ /* 0x000fe20000000000 */
[----:B------:R-:W-:Y:S01]  /*0ca0*/  SHF.R.S32.HI R216, RZ, 0x1f, R18 ;  /* 0x0000001fffd87819 */ /* 0x000fe20000011412 */
[----:B------:R-:W-:Y:S01]  /*0cb0*/  IMAD.IADD R6, R6, 0x1, -R5 ;  /* 0x0000000106067824 */ /* 0x000fe200078e0a05 */
[----:B------:R-:W-:Y:S01]  /*0cc0*/  SHF.R.S32.HI R215, RZ, 0x1f, R17 ;  /* 0x0000001fffd77819 */ /* 0x000fe20000011411 */
[----:B------:R-:W-:Y:S01]  /*0cd0*/  IMAD.IADD R210, R206, 0x1, -R3 ;  /* 0x00000001ced27824 */ /* 0x000fe200078e0a03 */
[----:B------:R-:W-:Y:S01]  /*0ce0*/  SHF.R.S32.HI R214, RZ, 0x1f, R16 ;  /* 0x0000001fffd67819 */ /* 0x000fe20000011410 */
[----:B------:R-:W-:-:S07]  /*0cf0*/  IMAD R211, R6, 0x8, R209 ;  /* 0x0000000806d37824 */ /* 0x000fce00078e02d1 */
.L_x_9251:
[----:B------:R-:W0:Y:S01]  /*0d00*/  SHFL.IDX PT, R0, R208, RZ, 0x1f ;  /* 0x00001fffd0007589 */ /* 0x000e2200000e0000 */
[----:B------:R-:W1:Y:S01]  /*0d10*/  S2UR UR45, SR_CgaCtaId ;  /* 0x00000000002d79c3 */ /* 0x000e620000008800 */
[----:B------:R-:W-:Y:S01]  /*0d20*/  ULDC UR4, c[0x0][0xd38] ;  /* 0x00034e0000047ab9 */ /* 0x000fe20000000800 */
[----:B------:R-:W-:Y:S01]  /*0d30*/  ULDC.64 UR6, c[0x0][0x418] ;  /* 0x0001060000067ab9 */ /* 0x000fe20000000a00 */
[----:B------:R-:W-:Y:S02]  /*0d40*/  UISETP.NE.AND UP1, UPT, UR4, 0x1, UPT ;  /* 0x000000010400788c */ /* 0x000fe4000bf25270 */
[----:B------:R-:W-:Y:S01]  /*0d50*/  UISETP.NE.U32.AND UP0, UPT, UR6, URZ, UPT ;  /* 0x0000003f0600728c */ /* 0x000fe2000bf05070 */
[----:B------:R-:W-:Y:S01]  /*0d60*/  UMOV UR51, 0x400 ;  /* 0x0000040000337882 */ /* 0x000fe20000000000 */
[----:B------:R-:W-:Y:S02]  /*0d70*/  ULDC UR4, c[0x0][0xd44] ;  /* 0x0003510000047ab9 */ /* 0x000fe40000000800 */
[----:B------:R-:W-:Y:S01]  /*0d80*/  UISETP.NE.AND.EX UP0, UPT, UR7, URZ, UPT, UP0 ;  /* 0x0000003f0700728c */ /* 0x000fe2000bf05300 */
[----:B------:R-:W-:Y:S01]  /*0d90*/  ULDC UR47, c[0x0][0x424] ;  /* 0x00010900002f7ab9 */ /* 0x000fe20000000800 */
[----:B------:R-:W-:-:S02]  /*0da0*/  UISETP.NE.AND UP2, UPT, UR4, 0x1, UPT ;  /* 0x000000010400788c */ /* 0x000fc4000bf45270 */
[----:B------:R-:W-:Y:S01]  /*0db0*/  USEL UR47, UR47, 0x1, UP0 ;  /* 0x000000012f2f7887 */ /* 0x000fe20008000000 */
[----:B------:R-:W-:Y:S01]  /*0dc0*/  @UP1 ULDC UR4, c[0x0][0xd3c] ;  /* 0x00034f0000041ab9 */ /* 0x000fe20000000800 */
[----:B------:R-:W-:Y:S01]  /*0dd0*/  ULDC UR7, c[0x0][0x2f0] ;  /* 0x0000bc0000077ab9 */ /* 0x000fe20000000800 */
[----:B------:R-:W-:Y:S02]  /*0de0*/  UIMAD.WIDE.U32 UR4, UR44, UR4, URZ ;  /* 0x000000042c0472a5 */ /* 0x000fe4000f8e003f */
[----:B------:R-:W-:Y:S01]  /*0df0*/  UIMAD UR47, UR47, UR7, URZ ;  /* 0x000000072f2f72a4 */ /* 0x000fe2000f8e023f */
[----:B------:R-:W-:Y:S01]  /*0e00*/  @UP1 ULDC UR8, c[0x0][0xd40] ;  /* 0x0003500000081ab9 */ /* 0x000fe20000000800 */
        /* <DEDUP_REMOVED lines=17> */
[----:B------:R-:W-:Y:S02]  /*0f20*/  UIADD3 UR8, UR8, 0x22400, URZ ;  /* 0x0002240008087890 */ /* 0x000fe4000fffe03f */
[----:B------:R-:W-:-:S02]  /*0f30*/  USHF.R.U32.HI UR46, URZ, 0x1f, UR7 ;  /* 0x0000001f3f2e7899 */ /* 0x000fc40008011607 */
[----:B------:R-:W-:Y:S02]  /*0f40*/  USHF.R.U32.HI UR8, URZ, 0x4, UR8 ;  /* 0x000000043f087899 */ /* 0x000fe40008011608 */
[----:B------:R-:W-:Y:S02]  /*0f50*/  ULEA.HI.SX32 UR46, UR7, UR46, 0x1c ;  /* 0x0000002e072e7291 */ /* 0x000fe4000f8fe23f */
[----:B------:R-:W-:Y:S01]  /*0f60*/  ULOP3.LUT UR50, UR8, 0x3fff, URZ, 0xc0, !UPT ;  /* 0x00003fff08327892 */ /* 0x000fe2000f8ec03f */
[----:B---3-5:R-:W-:Y:S11]  /*0f70*/  @!P0 BRA `(.L_x_9218) ;  /* 0x0000000000408947 */ /* 0x028ff60003800000 */
        /* <DEDUP_REMOVED lines=16> */
.L_x_9218:
[----:B------:R-:W-:Y:S01]  /*1080*/  ULOP3.LUT UR4, UR38, 0x1, URZ, 0xc0, !UPT ;  /* 0x0000000126047892 */ /* 0x000fe2000f8ec03f */
[----:B------:R-:W0:Y:S05]  /*1090*/  S2R R20, SR_TID.X ;  /* 0x0000000000147919 */ /* 0x000e2a0000002100 */
[----:B------:R-:W-:-:S04]  /*10a0*/  MOV R0, UR4 ;  /* 0x0000000400007c02 */ /* 0x000fc80008000f00 */
[----:B------:R-:W-:-:S04]  /*10b0*/  SHF.L.U32 R0, R0, 0x1f, RZ ;  /* 0x0000001f00007819 */ /* 0x000fc800000006ff */
[----:B------:R-:W1:Y:S01]  /*10c0*/  SYNCS.PHASECHK.TRANS64.TRYWAIT P0, [UR51+0x32400], R0 ;  /* 0x03240000ff0075a7 */ /* 0x000e620008000173 */
[----:B0-----:R-:W-:-:S05]  /*10d0*/  SHF.R.U32.HI R20, RZ, 0x7, R20 ;  /* 0x00000007ff147819 */ /* 0x001fca0000011614 */
[----:B------:R-:W-:Y:S01]  /*10e0*/  VIADD R192, R20, 0x8 ;  /* 0x0000000814c07836 */ /* 0x000fe20000000000 */
[----:B-1----:R-:W-:Y:S06]  /*10f0*/  @!P0 BRA `(.L_x_9219) ;  /* 0x000000b8003c8947 */ /* 0x002fec0003800000 */
.L_x_9303:
[----:B0-----:R-:W-:Y:S01]  /*1100*/  IMAD.U32 R3, RZ, RZ, UR40 ;  /* 0x00000028ff037e24 */ /* 0x001fe2000f8e00ff */
[----:B------:R-:W-:Y:S05]  /*1110*/  WARPSYNC.ALL ;  /* 0x0000000000007948 */ /* 0x000fea0003800000 */
[----:B------:R0:W-:Y:S01]  /*1120*/  BAR.SYNC.DEFER_BLOCKING R192, 0x100 ;  /* 0x000400c00000751d */ /* 0x0001e20000010000 */
[----:B------:R-:W-:-:S13]  /*1130*/  ISETP.NE.AND P0, PT, R3, 0x3, PT ;  /* 0x000000030300780c */ /* 0x000fda0003f05270 */
[----:B0-----:R-:W-:Y:S05]  /*1140*/  @!P0 BRA `(.L_x_9220) ;  /* 0x0000000000048947 */ /* 0x001fea0003800000 */
[----:B------:R-:W-:Y:S01]  /*1150*/  BPT.TRAP 0x1 ;  /* 0x000000040000795c */ /* 0x000fe20000300000 */
.L_x_9220:
[----:B------:R-:W-:Y:S01]  /*1160*/  ULEA UR27, UR37, UR51, 0x3 ;  /* 0x00000033251b7291 */ /* 0x000fe2000f8e183f */
[----:B------:R-:W-:-:S05]  /*1170*/  IMAD.U32 R3, RZ, RZ, UR36 ;  /* 0x00000024ff037e24 */ /* 0x000fca000f8e00ff */
[----:B------:R-:W-:-:S04]  /*1180*/  SHF.L.U32 R3, R3, 0x1f, RZ ;  /* 0x0000001f03037819 */ /* 0x000fc800000006ff */
[----:B------:R0:W1:Y:S01]  /*1190*/  SYNCS.PHASECHK.TRANS64.TRYWAIT P1, [UR27+0x32430], R3 ;  /* 0x03243003ff0075a7 */ /* 0x000062000802015b */
[----:B------:R-:W-:Y:S05]  /*11a0*/  @!P0 BRA `(.L_x_9221) ;  /* 0x0000000000048947 */ /* 0x000fea0003800000 */
[----:B------:R-:W-:Y:S01]  /*11b0*/  BPT.TRAP 0x1 ;  /* 0x000000040000795c */ /* 0x000fe20000300000 */
.L_x_9221:
[----:B-1----:R-:W-:Y:S05]  /*11c0*/  @P1 BRA `(.L_x_9222) ;  /* 0x0000000000081947 */ /* 0x002fea0003800000 */
[----:B------:R-:W1:Y:S02]  /*11d0*/  SYNCS.PHASECHK.TRANS64.TRYWAIT P1, [UR27+0x32430], R3 ;  /* 0x03243003ff0075a7 */ /* 0x000e64000802015b */
[----:B-1----:R-:W-:Y:S05]  /*11e0*/  @!P1 BRA `(.L_x_9223) ;  /* 0x000000b800189947 */ /* 0x002fea0003800000 */
.L_x_9222:
[----:B------:R-:W-:Y:S01]  /*11f0*/  ULEA UR4, UR42, UR51, 0xd ;  /* 0x000000332a047291 */ /* 0x000fe2000f8e683f */
[----:B------:R-:W-:Y:S01]  /*1200*/  WARPGROUP.ARRIVE ;  /* 0x00000000000079c5 */ /* 0x000fe20000000000 */
[----:B------:R-:W-:Y:S02]  /*1210*/  UIADD3 UR5, UR51, 0x1c400, URZ ;  /* 0x0001c40033057890 */ /* 0x000fe4000fffe03f */
[----:B------:R-:W-:Y:S02]  /*1220*/  UIADD3 UR4, UR4, 0x18400, URZ ;  /* 0x0001840004047890 */ /* 0x000fe4000fffe03f */
[----:B------:R-:W-:Y:S02]  /*1230*/  USHF.R.U32.HI UR5, URZ, 0x4, UR5 ;  /* 0x000000043f057899 */ /* 0x000fe40008011605 */
[----:B------:R-:W-:Y:S02]  /*1240*/  USHF.R.U32.HI UR4, URZ, 0x4, UR4 ;  /* 0x000000043f047899 */ /* 0x000fe40008011604 */
[----:B------:R-:W-:-:S02]  /*1250*/  ULOP3.LUT UR5, UR5, 0x3fff, URZ, 0xc0, !UPT ;  /* 0x00003fff05057892 */ /* 0x000fc4000f8ec03f */
[----:B------:R-:W-:Y:S02]  /*1260*/  ULOP3.LUT UR4, UR4, 0x3fff, URZ, 0xc0, !UPT ;  /* 0x00003fff04047892 */ /* 0x000fe4000f8ec03f */
[----:B------:R-:W-:Y:S02]  /*1270*/  ULOP3.LUT UR24, UR5, 0x10000, URZ, 0xfc, !UPT ;  /* 0x0001000005187892 */ /* 0x000fe4000f8efc3f */
[----:B------:R-:W-:Y:S02]  /*1280*/  ULOP3.LUT UR4, UR4, 0x10000, URZ, 0xfc, !UPT ;  /* 0x0001000004047892 */ /* 0x000fe4000f8efc3f */
[----:B------:R-:W-:Y:S01]  /*1290*/  UIMAD UR6, UR37, 0x300, UR24 ;  /* 0x00000300250678a4 */ /* 0x000fe2000f8e0218 */
[----:B------:R-:W-:Y:S01]  /*12a0*/  UMOV UR5, 0x40000040 ;  /* 0x4000004000057882 */ /* 0x000fe20000000000 */
[----:B------:R-:W-:Y:S01]  /*12b0*/  UMOV UR7, 0x40000040 ;  /* 0x4000004000077882 */ /* 0x000fe20000000000 */
[----:B------:R-:W-:Y:S02]  /*12c0*/  UIADD3 UR8, UR4, 0x2, URZ ;  /* 0x0000000204087890 */ /* 0x000fe4000fffe03f */
[----:B------:R-:W-:Y:S01]  /*12d0*/  UIADD3 UR10, UR6, 0x2, URZ ;  /* 0x00000002060a7890 */ /* 0x000fe2000fffe03f */
[----:B------:R-:W-:-:S03]  /*12e0*/  UMOV UR9, 0x40000040 ;  /* 0x4000004000097882 */ /* 0x000fc60000000000 */
[----:B------:R-:W-:Y:S01]  /*12f0*/  HGMMA.64x96x16.F32 R24, gdesc[UR4], RZ, !UPT, gsb0 ;  /* 0x01600000041879f0 */ /* 0x000fe2000c0008ff */
        /* <DEDUP_REMOVED lines=19> */
[----:B------:R-:W2:Y:S02]  /*1430*/  SYNCS.PHASECHK.TRANS64.TRYWAIT P1, [UR51+0x32410], R0 ;  /* 0x03241000ff0075a7 */ /* 0x000ea40008020173 */
[----:B--2---:R-:W-:Y:S05]  /*1440*/  @!P1 BRA `(.L_x_9224) ;  /* 0x000000b400989947 */ /* 0x004fea0003800000 */
.L_x_9304:
[----:B------:R-:W-:Y:S05]  /*1450*/  @!P0 BRA `(.L_x_9225) ;  /* 0x0000000000048947 */ /* 0x000fea0003800000 */
[----:B------:R-:W-:Y:S01]  /*1460*/  BPT.TRAP 0x1 ;  /* 0x000000040000795c */ /* 0x000fe20000300000 */
.L_x_9225:
[----:B------:R3:W4:Y:S01]  /*1470*/  SYNCS.PHASECHK.TRANS64.TRYWAIT P1, [UR27+0x32450], R3 ;  /* 0x03245003ff0075a7 */ /* 0x000722000802015b */
[----:B------:R-:W-:Y:S05]  /*1480*/  @!P0 BRA `(.L_x_9226) ;  /* 0x0000000000048947 */ /* 0x000fea0003800000 */
[----:B------:R-:W-:Y:S01]  /*1490*/  BPT.TRAP 0x1 ;  /* 0x000000040000795c */ /* 0x000fe20000300000 */
.L_x_9226:
[----:B----4-:R-:W-:Y:S05]  /*14a0*/  @P1 BRA `(.L_x_9227) ;  /* 0x0000000000081947 */ /* 0x010fea0003800000 */
[----:B------:R-:W4:Y:S02]  /*14b0*/  SYNCS.PHASECHK.TRANS64.TRYWAIT P1, [UR27+0x32450], R3 ;  /* 0x03245003ff0075a7 */ /* 0x000f24000802015b */
[----:B----4-:R-:W-:Y:S05]  /*14c0*/  @!P1 BRA `(.L_x_9228) ;  /* 0x000000b400909947 */ /* 0x010fea0003800000 */
.L_x_9227:
[----:B------:R-:W-:Y:S01]  /*14d0*/  UIADD3 UR51, UR51, 0x400, URZ ;  /* 0x0000040033337890 */ /* 0x000fe2000fffe03f */
[----:B------:R-:W-:Y:S01]  /*14e0*/  WARPGROUP.ARRIVE ;  /* 0x00000000000079c5 */ /* 0x000fe20000000000 */
[----:B------:R-:W-:-:S05]  /*14f0*/  ULOP3.LUT UR6, UR50, 0x10000, URZ, 0xfc, !UPT ;  /* 0x0001000032067892 */ /* 0x000fca000f8efc3f */
[----:B--2---:R-:W2:Y:S01]  /*1500*/  S2R R0, SR_TID.X ;  /* 0x0000000000007919 */ /* 0x004ea20000002100 */
[----:B------:R-:W-:Y:S01]  /*1510*/  USHF.R.U32.HI UR26, URZ, 0x4, UR51 ;  /* 0x000000043f1a7899 */ /* 0x000fe20008011633 */
[----:B------:R-:W-:Y:S01]  /*1520*/  UMOV UR21, 0x40000040 ;  /* 0x4000004000157882 */ /* 0x000fe20000000000 */
[----:B------:R-:W-:Y:S02]  /*1530*/  UMOV UR23, 0x40000040 ;  /* 0x4000004000177882 */ /* 0x000fe40000000000 */
[----:B------:R-:W-:Y:S01]  /*1540*/  ULOP3.LUT UR26, UR26, 0x3fff, URZ, 0xc0, !UPT ;  /* 0x00003fff1a1a7892 */ /* 0x000fe2000f8ec03f */
[----:B------:R-:W-:-:S03]  /*1550*/  UMOV UR20, UR6 ;  /* 0x0000000600147c82 */ /* 0x000fc60008000000 */
[----:B------:R-:W-:-:S04]  /*1560*/  ULOP3.LUT UR25, UR26, 0x10000, URZ, 0xfc, !UPT ;  /* 0x000100001a197892 */ /* 0x000fc8000f8efc3f */
[----:B------:R-:W-:-:S07]  /*1570*/  UIMAD UR7, UR37, 0xc00, UR25 ;  /* 0x00000c00250778a4 */ /* 0x000fce000f8e0219 */
[----:B------:R-:W-:Y:S02]  /*1580*/  UMOV UR22, UR7 ;  /* 0x0000000700167c82 */ /* 0x000fe40008000000 */
[----:B------:R-:W-:Y:S01]  /*1590*/  HGMMA.64x96x16.F32 R24, gdesc[UR20], R24, gsb0 ;  /* 0x01600000141879f0 */ /* 0x000fe20008000818 */
        /* <DEDUP_REMOVED lines=108> */
[----:B------:R2:W-:Y:S06]  /*1c60*/  BAR.ARV R0, 0x100 ;  /* 0x000400000000751d */ /* 0x0005ec0000002000 */
[----:B------:R-:W-:Y:S05]  /*1c70*/  @!P0 BRA `(.L_x_9229) ;  /* 0x0000000000048947 */ /* 0x000fea0003800000 */
[----:B------:R-:W-:Y:S01]  /*1c80*/  BPT.TRAP 0x1 ;  /* 0x000000040000795c */ /* 0x000fe20000300000 */
.L_x_9229:
[----:B------:R-:W-:Y:S01]  /*1c90*/  UIMAD UR6, UR46, -0x60, UR47 ;  /* 0xffffffa02e0678a4 */ /* 0x000fe2000f8e022f */
[----:B------:R-:W-:Y:S01]  /*1ca0*/  ULDC UR10, c[0x0][0xa80] ;  /* 0x0002a000000a7ab9 */ /* 0x000fe20000000800 */
[----:B------:R-:W-:Y:S02]  /*1cb0*/  ULOP3.LUT UR26, UR26, 0x3000000, URZ, 0xfc, !UPT ;  /* 0x030000001a1a7892 */ /* 0x000fe4000f8efc3f */
[----:B------:R-:W-:Y:S02]  /*1cc0*/  UIADD3 UR6, UR6, 0x60, URZ ;  /* 0x0000006006067890 */ /* 0x000fe4000fffe03f */
[----:B------:R-:W-:Y:S01]  /*1cd0*/  UIMAD UR11, UR37, 0xc00, UR26 ;  /* 0x00000c00250b78a4 */ /* 0x000fe2000f8e021a */
[----:B------:R-:W-:-:S03]  /*1ce0*/  UMOV UR7, 0x40000040 ;  /* 0x4000004000077882 */ /* 0x000fc60000000000 */
[----:B01-3--:R-:W-:Y:S01]  /*1cf0*/  IMAD.U32 R3, RZ, RZ, UR6 ;  /* 0x00000006ff037e24 */ /* 0x00bfe2000f8e00ff */
[----:B------:R-:W-:-:S03]  /*1d00*/  UIADD3 UR6, UR27, 0x32440, URZ ;  /* 0x000324401b067890 */ /* 0x000fc6000fffe03f */
[----:B------:R-:W-:Y:S01]  /*1d10*/  IMAD R3, R210, -0x2, R3 ;  /* 0xfffffffed2037824 */ /* 0x000fe200078e0203 */
[----:B------:R-:W-:-:S04]  /*1d20*/  UPRMT UR6, UR45, 0x654, UR6 ;  /* 0x000006542d067896 */ /* 0x000fc80008000006 */
[C---:B------:R-:W-:Y:S02]  /*1d30*/  ISETP.GT.AND P2, PT, R3.reuse, RZ, PT ;  /* 0x000000ff0300720c */ /* 0x040fe40003f44270 */
[C---:B------:R-:W-:Y:S02]  /*1d40*/  ISETP.GT.AND P1, PT, R3.reuse, 0x1, PT ;  /* 0x000000010300780c */ /* 0x040fe40003f24270 */
[----:B------:R-:W-:Y:S01]  /*1d50*/  ISETP.GT.AND P6, PT, R3, 0x8, PT ;  /* 0x000000080300780c */ /* 0x000fe20003fc4270 */
[----:B------:R-:W-:Y:S01]  /*1d60*/  SYNCS.ARRIVE.TRANS64.RED.A1T0 RZ, [UR6], RZ ;  /* 0x000000ffffff79a7 */ /* 0x000fe20008100406 */
[----:B------:R-:W-:Y:S01]  /*1d70*/  FSEL R75, R24, -INF , P2 ;  /* 0xff800000184b7808 */ /* 0x000fe20001000000 */
[----:B------:R-:W-:Y:S01]  /*1d80*/  UMOV UR6, UR11 ;  /* 0x0000000b00067c82 */ /* 0x000fe20008000000 */
        /* <DEDUP_REMOVED lines=19> */
[----:B------:R-:W-:-:S02]  /*1ec0*/  FMNMX.FTZ R4, R73, R27, !PT ;  /* 0x0000001b49047209 */ /* 0x000fc40007810000 */
[----:B------:R-:W-:Y:S02]  /*1ed0*/  ISETP.GT.AND P6, PT, R3, 0x20, PT ;  /* 0x000000200300780c */ /* 0x000fe40003fc4270 */
[----:B------:R-:W-:Y:S02]  /*1ee0*/  FSEL R15, R37, -INF , P1 ;  /* 0xff800000250f7808 */ /* 0x000fe40000800000 */
[----:B------:R-:W-:Y:S02]  /*1ef0*/  FMNMX.FTZ R22, R11, R22, !PT ;  /* 0x000000160b167209 */ /* 0x000fe40007810000 */
[----:B------:R-:W-:Y:S02]  /*1f00*/  FSEL R31, R31, -INF , P5 ;  /* 0xff8000001f1f7808 */ /* 0x000fe40002800000 */
[----:B------:R-:W-:Y:S02]  /*1f10*/  FMNMX.FTZ R4, R77, R4, !PT ;  /* 0x000000044d047209 */ /* 0x000fe40007810000 */
[----:B------:R-:W-:-:S02]  /*1f20*/  ISETP.GT.AND P5, PT, R3, 0x21, PT ;  /* 0x000000210300780c */ /* 0x000fc40003fa4270 */
[----:B------:R-:W-:Y:S02]  /*1f30*/  FSEL R12, R40, -INF , P6 ;  /* 0xff800000280c7808 */ /* 0x000fe40003000000 */
[----:B------:R-:W-:Y:S02]  /*1f40*/  FMNMX.FTZ R33, R15, R22, !PT ;  /* 0x000000160f217209 */ /* 0x000fe40007810000 */
[----:B------:R-:W-:Y:S02]  /*1f50*/  FSEL R5, R34, -INF , P4 ;  /* 0xff80000022057808 */ /* 0x000fe40002000000 */
[----:B------:R-:W-:Y:S02]  /*1f60*/  FMNMX.FTZ R4, R31, R4, !PT ;  /* 0x000000041f047209 */ /* 0x000fe40007810000 */
[----:B------:R-:W-:Y:S02]  /*1f70*/  ISETP.GT.AND P4, PT, R3, 0x28, PT ;  /* 0x000000280300780c */ /* 0x000fe40003f84270 */
[----:B------:R-:W-:-:S02]  /*1f80*/  FSEL R20, R41, -INF , P5 ;  /* 0xff80000029147808 */ /* 0x000fc40002800000 */
[----:B------:R-:W-:Y:S02]  /*1f90*/  FMNMX.FTZ R33, R12, R33, !PT ;  /* 0x000000210c217209 */ /* 0x000fe40007810000 */
        /* <DEDUP_REMOVED lines=42> */
[----:B------:R-:W-:Y:S02]  /*2240*/  FSEL R162, R54, -INF , P6 ;  /* 0xff80000036a27808 */ /* 0x000fe40003000000 */
[----:B------:R-:W-:Y:S02]  /*2250*/  ISETP.GT.AND P6, PT, R3, 0x49, PT ;  /* 0x000000490300780c */ /* 0x000fe40003fc4270 */
[----:B------:R-:W-:Y:S02]  /*2260*/  FSEL R167, R60, -INF , P2 ;  /* 0xff8000003ca77808 */ /* 0x000fe40001000000 */
[----:B------:R-:W-:Y:S02]  /*2270*/  FMNMX.FTZ R4, R164, R35, !PT ;  /* 0x00000023a4047209 */ /* 0x000fe40007810000 */
[----:B------:R-:W-:-:S02]  /*2280*/  FMNMX.FTZ R33, R158, R33, !PT ;  /* 0x000000219e217209 */ /* 0x000fc40007810000 */
[----:B------:R-:W-:Y:S02]  /*2290*/  ISETP.GT.AND P1, PT, R3, 0x50, PT ;  /* 0x000000500300780c */ /* 0x000fe40003f24270 */
[----:B------:R-:W-:Y:S02]  /*22a0*/  FSEL R171, R61, -INF , P6 ;  /* 0xff8000003dab7808 */ /* 0x000fe40003000000 */
[----:B------:R-:W-:Y:S02]  /*22b0*/  FMNMX.FTZ R4, R167, R4, !PT ;  /* 0x00000004a7047209 */ /* 0x000fe40007810000 */
[----:B------:R-:W-:Y:S02]  /*22c0*/  FSEL R170, R55, -INF , P5 ;  /* 0xff80000037aa7808 */ /* 0x000fe40002800000 */
[----:B------:R-:W-:Y:S02]  /*22d0*/  FMNMX.FTZ R33, R162, R33, !PT ;  /* 0x00000021a2217209 */ /* 0x000fe40007810000 */
[----:B------:R-:W-:-:S02]  /*22e0*/  FSEL R165, R64, -INF , P1 ;  /* 0xff80000040a57808 */ /* 0x000fc40000800000 */
[----:B------:R-:W-:Y:S02]  /*22f0*/  FMNMX.FTZ R4, R171, R4, !PT ;  /* 0x00000004ab047209 */ /* 0x000fe40007810000 */
[----:B------:R-:W-:Y:S02]  /*2300*/  FSEL R168, R58, -INF , P4 ;  /* 0xff8000003aa87808 */ /* 0x000fe40002000000 */
[----:B------:R-:W-:Y:S02]  /*2310*/  FMNMX.FTZ R33, R170, R33, !PT ;  /* 0x00000021aa217209 */ /* 0x000fe40007810000 */
[----:B------:R-:W-:Y:S02]  /*2320*/  FMNMX.FTZ R24, R165, R4, !PT ;  /* 0x00000004a5187209 */ /* 0x000fe40007810000 */
[----:B------:R-:W-:Y:S02]  /*2330*/  FSEL R173, R59, -INF , P3 ;  /* 0xff8000003bad7808 */ /* 0x000fe40001800000 */
[----:B------:R-:W-:Y:S01]  /*2340*/  FMNMX.FTZ R4, R168, R33, !PT ;  /* 0x00000021a8047209 */ /* 0x000fe20007810000 */
[----:B------:R0:W-:Y:S01]  /*2350*/  BAR.SYNC.DEFER_BLOCKING R192, 0x100 ;  /* 0x000400c00000751d */ /* 0x0001e20000010000 */
[----:B------:R-:W-:-:S02]  /*2360*/  ISETP.GT.AND P5, PT, R3, 0x51, PT ;  /* 0x000000510300780c */ /* 0x000fc40003fa4270 */
[C---:B------:R-:W-:Y:S02]  /*2370*/  ISETP.GT.AND P4, PT, R3.reuse, 0x58, PT ;  /* 0x000000580300780c */ /* 0x040fe40003f84270 */
[----:B------:R-:W-:Y:S02]  /*2380*/  ISETP.GT.AND P3, PT, R3, 0x59, PT ;  /* 0x000000590300780c */ /* 0x000fe40003f64270 */
[----:B------:R-:W-:Y:S02]  /*2390*/  FSEL R184, R62, -INF , P2 ;  /* 0xff8000003eb87808 */ /* 0x000fe40001000000 */
[----:B------:R-:W-:Y:S02]  /*23a0*/  FMNMX.FTZ R3, R173, R4, !PT ;  /* 0x00000004ad037209 */ /* 0x000fe40007810000 */
[----:B------:R-:W-:Y:S02]  /*23b0*/  FSEL R187, R63, -INF , P6 ;  /* 0xff8000003fbb7808 */ /* 0x000fe40003000000 */
[----:B------:R-:W-:-:S02]  /*23c0*/  FMNMX.FTZ R4, R184, R3, !PT ;  /* 0x00000003b8047209 */ /* 0x000fc40007810000 */
[----:B------:R-:W-:Y:S02]  /*23d0*/  FSEL R169, R65, -INF , P5 ;  /* 0xff80000041a97808 */ /* 0x000fe40002800000 */
        /* <DEDUP_REMOVED lines=10> */
[----:B------:R-:W-:-:S02]  /*2480*/  FMNMX.FTZ R33, R174, R33, !PT ;  /* 0x00000021ae217209 */ /* 0x000fc40007810000 */
[----:B------:R-:W-:Y:S02]  /*2490*/  FSEL R189, R71, -INF , P3 ;  /* 0xff80000047bd7808 */ /* 0x000fe40001800000 */
[----:B------:R-:W-:Y:S01]  /*24a0*/  FMNMX.FTZ R4, R186, R3, !PT ;  /* 0x00000003ba047209 */ /* 0x000fe20007810000 */
[----:B------:R-:W1:Y:S03]  /*24b0*/  SHFL.BFLY PT, R24, R33, 0x2, 0x1f ;  /* 0x0c401f0021187f89 */ /* 0x000e6600000e0000 */
[----:B------:R-:W-:-:S05]  /*24c0*/  FMNMX.FTZ R4, R189, R4, !PT ;  /* 0x00000004bd047209 */ /* 0x000fca0007810000 */
[----:B------:R-:W3:Y:S01]  /*24d0*/  SHFL.BFLY PT, R35, R4, 0x2, 0x1f ;  /* 0x0c401f0004237f89 */ /* 0x000ee200000e0000 */
[----:B-1----:R-:W-:-:S05]  /*24e0*/  FMNMX.FTZ R24, R33, R24, !PT ;  /* 0x0000001821187209 */ /* 0x002fca0007810000 */
[----:B------:R-:W1:Y:S01]  /*24f0*/  SHFL.BFLY PT, R3, R24, 0x1, 0x1f ;  /* 0x0c201f0018037f89 */ /* 0x000e6200000e0000 */
[----:B---3--:R-:W-:-:S05]  /*2500*/  FMNMX.FTZ R35, R4, R35, !PT ;  /* 0x0000002304237209 */ /* 0x008fca0007810000 */
[----:B------:R-:W3:Y:S01]  /*2510*/  SHFL.BFLY PT, R26, R35, 0x1, 0x1f ;  /* 0x0c201f00231a7f89 */ /* 0x000ee200000e0000 */
[----:B-1----:R-:W-:-:S04]  /*2520*/  FMNMX.FTZ R3, R24, R3, !PT ;  /* 0x0000000318037209 */ /* 0x002fc80007810000 */
[C---:B------:R-:W-:Y:S01]  /*2530*/  FSETP.NEU.FTZ.AND P1, PT, R3.reuse, -INF , PT ;  /* 0xff8000000300780b */ /* 0x040fe20003f3d000 */
[----:B------:R-:W-:Y:S01]  /*2540*/  FMUL.FTZ R188, R3, UR10 ;  /* 0x0000000a03bc7c20 */ /* 0x000fe20008410000 */
[----:B---3--:R-:W-:-:S04]  /*2550*/  FMNMX.FTZ R4, R35, R26, !PT ;  /* 0x0000001a23047209 */ /* 0x008fc80007810000 */
[----:B------:R-:W-:Y:S02]  /*2560*/  FSEL R188, R188, RZ, P1 ;  /* 0x000000ffbcbc7208 */ /* 0x000fe40000800000 */
[C---:B------:R-:W-:Y:S01]  /*2570*/  FSETP.NEU.FTZ.AND P1, PT, R4.reuse, -INF , PT ;  /* 0xff8000000400780b */ /* 0x040fe20003f3d000 */
[----:B------:R-:W-:Y:S02]  /*2580*/  FMUL.FTZ R190, R4, UR10 ;  /* 0x0000000a04be7c20 */ /* 0x000fe40008410000 */
[--C-:B------:R-:W-:Y:S01]  /*2590*/  FFMA.FTZ R176, R75, UR10, -R188.reuse ;  /* 0x0000000a4bb07c23 */ /* 0x100fe200080108bc */
[--C-:B------:R-:W-:Y:S01]  /*25a0*/  FFMA.FTZ R175, R25, UR10, -R188.reuse ;  /* 0x0000000a19af7c23 */ /* 0x100fe200080108bc */
[--C-:B------:R-:W-:Y:S01]  /*25b0*/  FFMA.FTZ R178, R79, UR10, -R188.reuse ;  /* 0x0000000a4fb27c23 */ /* 0x100fe200080108bc */
[----:B------:R-:W-:Y:S01]  /*25c0*/  FSEL R190, R190, RZ, P1 ;  /* 0x000000ffbebe7208 */ /* 0x000fe20000800000 */
[--C-:B------:R-:W-:Y:S01]  /*25d0*/  FFMA.FTZ R181, R29, UR10, -R188.reuse ;  /* 0x0000000a1db57c23 */ /* 0x100fe200080108bc */
[--C-:B------:R-:W-:Y:S01]  /*25e0*/  FFMA.FTZ R191, R8, UR10, -R188.reuse ;  /* 0x0000000a08bf7c23 */ /* 0x100fe200080108bc */
[----:B------:R-:W-:Y:S01]  /*25f0*/  MUFU.EX2 R176, R176 ;  /* 0x000000b000b07308 */ /* 0x000fe20000000800 */
[----:B------:R-:W-:Y:S01]  /*2600*/  FFMA.FTZ R8, R11, UR10, -R188 ;  /* 0x0000000a0b087c23 */ /* 0x000fe200080108bc */
[--C-:B------:R-:W-:Y:S01]  /*2610*/  FFMA.FTZ R177, R73, UR10, -R190.reuse ;  /* 0x0000000a49b17c23 */ /* 0x100fe200080108be */
[--C-:B------:R-:W-:Y:S01]  /*2620*/  FFMA.FTZ R182, R27, UR10, -R190.reuse ;  /* 0x0000000a1bb67c23 */ /* 0x100fe200080108be */
[--C-:B------:R-:W-:Y:S01]  /*2630*/  FFMA.FTZ R179, R77, UR10, -R190.reuse ;  /* 0x0000000a4db37c23 */ /* 0x100fe200080108be */
[--C-:B------:R-:W-:Y:S01]  /*2640*/  FFMA.FTZ R180, R31, UR10, -R190.reuse ;  /* 0x0000000a1fb47c23 */ /* 0x100fe200080108be */
[----:B0-----:R-:W-:Y:S01]  /*2650*/  FFMA.FTZ R192, R7, UR10, -R190 ;  /* 0x0000000a07c07c23 */ /* 0x001fe200080108be */
[--C-:B------:R-:W-:Y:S01]  /*2660*/  FFMA.FTZ R6, R6, UR10, -R188.reuse ;  /* 0x0000000a06067c23 */ /* 0x100fe200080108bc */
[----:B------:R-:W0:Y:S01]  /*2670*/  MUFU.EX2 R175, R175 ;  /* 0x000000af00af7308 */ /* 0x000e220000000800 */
[----:B------:R-:W-:Y:S01]  /*2680*/  FFMA.FTZ R11, R15, UR10, -R188 ;  /* 0x0000000a0f0b7c23 */ /* 0x000fe200080108bc */
[--C-:B------:R-:W-:Y:S01]  /*2690*/  FFMA.FTZ R5, R5, UR10, -R190.reuse ;  /* 0x0000000a05057c23 */ /* 0x100fe200080108be */
[--C-:B------:R-:W-:Y:S01]  /*26a0*/  FFMA.FTZ R7, R9, UR10, -R190.reuse ;  /* 0x0000000a09077c23 */ /* 0x100fe200080108be */
[----:B------:R-:W-:Y:S01]  /*26b0*/  FFMA.FTZ R194, R13, UR10, -R190 ;  /* 0x0000000a0dc27c23 */ /* 0x000fe200080108be */
[----:B------:R-:W-:Y:S01]  /*26c0*/  FFMA.FTZ R9, R12, UR10, -R188 ;  /* 0x0000000a0c097c23 */ /* 0x000fe200080108bc */
[----:B------:R-:W-:Y:S01]  /*26d0*/  FFMA.FTZ R15, R14, UR10, -R190 ;  /* 0x0000000a0e0f7c23 */ /* 0x000fe200080108be */
[----:B------:R-:W-:Y:S01]  /*26e0*/  FFMA.FTZ R12, R20, UR10, -R188 ;  /* 0x0000000a140c7c23 */ /* 0x000fe200080108bc */
[----:B------:R-:W-:Y:S01]  /*26f0*/  MUFU.EX2 R178, R178 ;  /* 0x000000b200b27308 */ /* 0x000fe20000000800 */
[----:B------:R-:W-:Y:S01]  /*2700*/  FFMA.FTZ R14, R21, UR10, -R190 ;  /* 0x0000000a150e7c23 */ /* 0x000fe200080108be */
[--C-:B------:R-:W-:Y:S01]  /*2710*/  FFMA.FTZ R13, R23, UR10, -R188.reuse ;  /* 0x0000000a170d7c23 */ /* 0x100fe200080108bc */
[----:B------:R-:W-:Y:S01]  /*2720*/  FFMA.FTZ R20, R159, UR10, -R188 ;  /* 0x0000000a9f147c23 */ /* 0x000fe200080108bc */
[--C-:B------:R-:W-:Y:S01]  /*2730*/  FFMA.FTZ R10, R10, UR10, -R190.reuse ;  /* 0x0000000a0a0a7c23 */ /* 0x100fe200080108be */
[----:B------:R-:W-:Y:S01]  /*2740*/  FFMA.FTZ R21, R157, UR10, -R190 ;  /* 0x0000000a9d157c23 */ /* 0x000fe200080108be */
[--C-:B------:R-:W-:Y:S01]  /*2750*/  FFMA.FTZ R23, R156, UR10, -R188.reuse ;  /* 0x0000000a9c177c23 */ /* 0x100fe200080108bc */
[--C-:B------:R-:W-:Y:S01]  /*2760*/  FFMA.FTZ R156, R160, UR10, -R188.reuse ;  /* 0x0000000aa09c7c23 */ /* 0x100fe200080108bc */
[----:B------:R-:W1:Y:S01]  /*2770*/  MUFU.EX2 R181, R181 ;  /* 0x000000b500b57308 */ /* 0x000e620000000800 */
[----:B0-----:R-:W-:Y:S01]  /*2780*/  F2FP.F16.F32.PACK_AB R152, R175, R176 ;  /* 0x000000b0af98723e */ /* 0x001fe200000000ff */
[----:B------:R-:W-:Y:S01]  /*2790*/  FFMA.FTZ R157, R163, UR10, -R188 ;  /* 0x0000000aa39d7c23 */ /* 0x000fe200080108bc */
[----:B------:R-:W-:Y:S01]  /*27a0*/  FFMA.FTZ R159, R158, UR10, -R190 ;  /* 0x0000000a9e9f7c23 */ /* 0x000fe200080108be */
[----:B------:R-:W-:Y:S01]  /*27b0*/  FFMA.FTZ R160, R166, UR10, -R188 ;  /* 0x0000000aa6a07c23 */ /* 0x000fe200080108bc */
[--C-:B------:R-:W-:Y:S01]  /*27c0*/  FFMA.FTZ R22, R22, UR10, -R190.reuse ;  /* 0x0000000a16167c23 */ /* 0x100fe200080108be */
[--C-:B------:R-:W-:Y:S01]  /*27d0*/  FFMA.FTZ R158, R162, UR10, -R190.reuse ;  /* 0x0000000aa29e7c23 */ /* 0x100fe200080108be */
[----:B------:R-:W-:Y:S01]  /*27e0*/  FFMA.FTZ R163, R170, UR10, -R190 ;  /* 0x0000000aaaa37c23 */ /* 0x000fe200080108be */
[----:B------:R-:W-:Y:S01]  /*27f0*/  MUFU.EX2 R177, R177 ;  /* 0x000000b100b17308 */ /* 0x000fe20000000800 */
[--C-:B------:R-:W-:Y:S01]  /*2800*/  FFMA.FTZ R162, R164, UR10, -R188.reuse ;  /* 0x0000000aa4a27c23 */ /* 0x100fe200080108bc */
[--C-:B------:R-:W-:Y:S01]  /*2810*/  FFMA.FTZ R164, R167, UR10, -R188.reuse ;  /* 0x0000000aa7a47c23 */ /* 0x100fe200080108bc */
[----:B------:R-:W-:Y:S01]  /*2820*/  FFMA.FTZ R167, R171, UR10, -R188 ;  /* 0x0000000aaba77c23 */ /* 0x000fe200080108bc */
[--C-:B------:R-:W-:Y:S01]  /*2830*/  FFMA.FTZ R166, R168, UR10, -R190.reuse ;  /* 0x0000000aa8a67c23 */ /* 0x100fe200080108be */
[----:B------:R-:W-:Y:S01]  /*2840*/  FFMA.FTZ R171, R173, UR10, -R190 ;  /* 0x0000000aadab7c23 */ /* 0x000fe200080108be */
[----:B------:R-:W-:Y:S01]  /*2850*/  FFMA.FTZ R161, R161, UR10, -R188 ;  /* 0x0000000aa1a17c23 */ /* 0x000fe200080108bc */
[--C-:B------:R-:W-:Y:S01]  /*2860*/  FFMA.FTZ R168, R184, UR10, -R190.reuse ;  /* 0x0000000ab8a87c23 */ /* 0x100fe200080108be */
[----:B------:R-:W0:Y:S01]  /*2870*/  MUFU.EX2 R182, R182 ;  /* 0x000000b600b67308 */ /* 0x000e220000000800 */
[----:B-1----:R-:W-:Y:S01]  /*2880*/  F2FP.F16.F32.PACK_AB R154, R181, R178 ;  /* 0x000000b2b59a723e */ /* 0x002fe200000000ff */
[----:B------:R-:W-:Y:S01]  /*2890*/  FFMA.FTZ R173, R187, UR10, -R190 ;  /* 0x0000000abbad7c23 */ /* 0x000fe200080108be */
[--C-:B------:R-:W-:Y:S01]  /*28a0*/  FFMA.FTZ R170, R169, UR10, -R188.reuse ;  /* 0x0000000aa9aa7c23 */ /* 0x100fe200080108bc */
[--C-:B------:R-:W-:Y:S01]  /*28b0*/  FFMA.FTZ R169, R172, UR10, -R188.reuse ;  /* 0x0000000aaca97c23 */ /* 0x100fe200080108bc */
[----:B------:R-:W-:Y:S01]  /*28c0*/  FFMA.FTZ R172, R174, UR10, -R188 ;  /* 0x0000000aaeac7c23 */ /* 0x000fe200080108bc */
[--C-:B------:R-:W-:Y:S01]  /*28d0*/  FFMA.FTZ R174, R183, UR10, -R190.reuse ;  /* 0x0000000ab7ae7c23 */ /* 0x100fe200080108be */
[----:B------:R-:W-:Y:S01]  /*28e0*/  FFMA.FTZ R183, R185, UR10, -R190 ;  /* 0x0000000ab9b77c23 */ /* 0x000fe200080108be */
[----:B------:R-:W-:Y:S01]  /*28f0*/  MUFU.EX2 R179, R179 ;  /* 0x000000b300b37308 */ /* 0x000fe20000000800 */
[----:B------:R-:W-:Y:S01]  /*2900*/  FFMA.FTZ R165, R165, UR10, -R188 ;  /* 0x0000000aa5a57c23 */ /* 0x000fe200080108bc */
[--C-:B------:R-:W-:Y:S01]  /*2910*/  FFMA.FTZ R184, R186, UR10, -R190.reuse ;  /* 0x0000000abab87c23 */ /* 0x100fe200080108be */
[----:B------:R-:W-:Y:S01]  /*2920*/  FFMA.FTZ R185, R189, UR10, -R190 ;  /* 0x0000000abdb97c23 */ /* 0x000fe200080108be */
[----:B------:R-:W-:-:S04]  /*2930*/  FADD.FTZ R175, R176, R175 ;  /* 0x000000afb0af7221 */ /* 0x000fc80000010000 */
[----:B------:R-:W1:Y:S01]  /*2940*/  MUFU.EX2 R180, R180 ;  /* 0x000000b400b47308 */ /* 0x000e620000000800 */
[----:B0-----:R-:W-:Y:S01]  /*2950*/  F2FP.F16.F32.PACK_AB R153, R182, R177 ;  /* 0x000000b1b699723e */ /* 0x001fe200000000ff */
[----:B------:R-:W-:Y:S01]  /*2960*/  FADD.FTZ R182, R177, R182 ;  /* 0x000000b6b1b67221 */ /* 0x000fe20000010000 */
[----:B------:R-:W-:-:S04]  /*2970*/  FADD.FTZ R178, R178, R175 ;  /* 0x000000afb2b27221 */ /* 0x000fc80000010000 */
[----:B------:R-:W-:Y:S01]  /*2980*/  FADD.FTZ R181, R181, R178 ;  /* 0x000000b2b5b57221 */ /* 0x000fe20000010000 */
[----:B------:R-:W-:Y:S08]  /*2990*/  MUFU.EX2 R6, R6 ;  /* 0x0000000600067308 */ /* 0x000ff00000000800 */
[----:B------:R-:W0:Y:S01]  /*29a0*/  MUFU.EX2 R191, R191 ;  /* 0x000000bf00bf7308 */ /* 0x000e220000000800 */
[----:B-1----:R-:W-:Y:S01]  /*29b0*/  F2FP.F16.F32.PACK_AB R155, R180, R179 ;  /* 0x000000b3b49b723e */ /* 0x002fe200000000ff */
[----:B------:R-:W-:-:S03]  /*29c0*/  FADD.FTZ R179, R179, R182 ;  /* 0x000000b6b3b37221 */ /* 0x000fc60000010000 */
[----:B------:R-:W-:Y:S01]  /*29d0*/  WARPGROUP.ARRIVE ;  /* 0x00000000000079c5 */ /* 0x000fe20000000000 */
[----:B------:R-:W-:Y:S02]  /*29e0*/  FADD.FTZ R180, R180, R179 ;  /* 0x000000b3b4b47221 */ /* 0x000fe40000010000 */
[----:B------:R-:W-:Y:S03]  /*29f0*/  MUFU.EX2 R8, R8 ;  /* 0x0000000800087308 */ /* 0x000fe60000000800 */
[----:B------:R-:W-:Y:S01]  /*2a00*/  HGMMA.64x256x16.F32 R24, R152, gdesc[UR4].tnspB, RZ, !UPT, gsb0 ;  /* 0x43e0000498187df0 */ /* 0x000fe2000c0008ff */
[----:B------:R-:W-:Y:S01]  /*2a10*/  UIADD3 UR6, UR11, 0x80, URZ ;  /* 0x000000800b067890 */ /* 0x000fe2000fffe03f */
[----:B------:R-:W-:-:S03]  /*2a20*/  UMOV UR7, 0x40000040 ;  /* 0x4000004000077882 */ /* 0x000fc60000000000 */
[----:B------:R-:W-:Y:S08]  /*2a30*/  MUFU.EX2 R11, R11 ;  /* 0x0000000b000b7308 */ /* 0x000ff00000000800 */
[----:B------:R-:W-:Y:S08]  /*2a40*/  MUFU.EX2 R5, R5 ;  /* 0x0000000500057308 */ /* 0x000ff00000000800 */
[----:B------:R-:W1:Y:S08]  /*2a50*/  MUFU.EX2 R192, R192 ;  /* 0x000000c000c07308 */ /* 0x000e700000000800 */
[----:B------:R-:W-:Y:S08]  /*2a60*/  MUFU.EX2 R7, R7 ;  /* 0x0000000700077308 */ /* 0x000ff00000000800 */
[----:B------:R-:W3:Y:S08]  /*2a70*/  MUFU.EX2 R194, R194 ;  /* 0x000000c200c27308 */ /* 0x000ef00000000800 */
[----:B------:R-:W-:Y:S08]  /*2a80*/  MUFU.EX2 R9, R9 ;  /* 0x0000000900097308 */ /* 0x000ff00000000800 */
[----:B------:R-:W4:Y:S08]  /*2a90*/  MUFU.EX2 R12, R12 ;  /* 0x0000000c000c7308 */ /* 0x000f300000000800 */
[----:B------:R-:W-:Y:S08]  /*2aa0*/  MUFU.EX2 R13, R13 ;  /* 0x0000000d000d7308 */ /* 0x000ff00000000800 */
[----:B------:R-:W-:Y:S08]  /*2ab0*/  MUFU.EX2 R20, R20 ;  /* 0x0000001400147308 */ /* 0x000ff00000000800 */
[----:B------:R-:W-:Y:S08]  /*2ac0*/  MUFU.EX2 R10, R10 ;  /* 0x0000000a000a7308 */ /* 0x000ff00000000800 */
[----:B------:R-:W5:Y:S08]  /*2ad0*/  MUFU.EX2 R15, R15 ;  /* 0x0000000f000f7308 */ /* 0x000f700000000800 */
[----:B------:R-:W-:Y:S08]  /*2ae0*/  MUFU.EX2 R14, R14 ;  /* 0x0000000e000e7308 */ /* 0x000ff00000000800 */
[----:B------:R-:W2:Y:S08]  /*2af0*/  MUFU.EX2 R21, R21 ;  /* 0x0000001500157308 */ /* 0x000eb00000000800 */
[----:B------:R-:W-:Y:S08]  /*2b00*/  MUFU.EX2 R23, R23 ;  /* 0x0000001700177308 */ /* 0x000ff00000000800 */
[----:B------:R-:W2:Y:S08]  /*2b10*/  MUFU.EX2 R156, R156 ;  /* 0x0000009c009c7308 */ /* 0x000eb00000000800 */
[----:B------:R-:W-:Y:S08]  /*2b20*/  MUFU.EX2 R157, R157 ;  /* 0x0000009d009d7308 */ /* 0x000ff00000000800 */
[----:B------:R-:W-:Y:S08]  /*2b30*/  MUFU.EX2 R160, R160 ;  /* 0x000000a000a07308 */ /* 0x000ff00000000800 */
[----:B------:R-:W-:Y:S08]  /*2b40*/  MUFU.EX2 R22, R22 ;  /* 0x0000001600167308 */ /* 0x000ff00000000800 */
[----:B------:R-:W2:Y:S08]  /*2b50*/  MUFU.EX2 R159, R159 ;  /* 0x0000009f009f7308 */ /* 0x000eb00000000800 */
        /* <DEDUP_REMOVED lines=14> */
[----:B------:R-:W-:Y:S01]  /*2c40*/  MUFU.EX2 R174, R174 ;  /* 0x000000ae00ae7308 */ /* 0x000fe20000000800 */
[----:B------:R-:W-:-:S02]  /*2c50*/  WARPGROUP.DEPBAR.LE gsb0, 0x0 ;  /* 0x00008000000079c5 */ /* 0x000fc40000010000 */
[----:B0-----:R-:W-:Y:S01]  /*2c60*/  F2FP.F16.F32.PACK_AB R152, R191, R6 ;  /* 0x00000006bf98723e */ /* 0x001fe200000000ff */
[----:B------:R-:W-:Y:S01]  /*2c70*/  FADD.FTZ R6, R6, R181 ;  /* 0x000000b506067221 */ /* 0x000fe20000010000 */
[----:B-1----:R-:W-:Y:S01]  /*2c80*/  F2FP.F16.F32.PACK_AB R153, R192, R5 ;  /* 0x00000005c099723e */ /* 0x002fe200000000ff */
[----:B------:R-:W-:Y:S01]  /*2c90*/  FADD.FTZ R5, R5, R180 ;  /* 0x000000b405057221 */ /* 0x000fe20000010000 */
[----:B------:R-:W-:Y:S01]  /*2ca0*/  F2FP.F16.F32.PACK_AB R154, R11, R8 ;  /* 0x000000080b9a723e */ /* 0x000fe200000000ff */
[----:B------:R-:W0:Y:S01]  /*2cb0*/  MUFU.EX2 R183, R183 ;  /* 0x000000b700b77308 */ /* 0x000e220000000800 */
[----:B---3--:R-:W-:Y:S01]  /*2cc0*/  F2FP.F16.F32.PACK_AB R155, R194, R7 ;  /* 0x00000007c29b723e */ /* 0x008fe200000000ff */
[----:B------:R-:W-:Y:S01]  /*2cd0*/  FADD.FTZ R191, R191, R6 ;  /* 0x00000006bfbf7221 */ /* 0x000fe20000010000 */
[----:B------:R-:W-:Y:S02]  /*2ce0*/  FADD.FTZ R192, R192, R5 ;  /* 0x00000005c0c07221 */ /* 0x000fe40000010000 */
[----:B------:R-:W-:Y:S01]  /*2cf0*/  WARPGROUP.ARRIVE ;  /* 0x00000000000079c5 */ /* 0x000fe20000000000 */
[----:B------:R-:W-:Y:S01]  /*2d00*/  FADD.FTZ R8, R8, R191 ;  /* 0x000000bf08087221 */ /* 0x000fe20000010000 */
[----:B------:R-:W-:Y:S01]  /*2d10*/  FADD.FTZ R7, R7, R192 ;  /* 0x000000c007077221 */ /* 0x000fe20000010000 */
[----:B------:R-:W-:Y:S02]  /*2d20*/  MUFU.EX2 R184, R184 ;  /* 0x000000b800b87308 */ /* 0x000fe40000000800 */
[----:B------:R-:W-:Y:S01]  /*2d30*/  FADD.FTZ R8, R11, R8 ;  /* 0x000000080b087221 */ /* 0x000fe20000010000 */
[----:B------:R-:W-:Y:S01]  /*2d40*/  HGMMA.64x256x16.F32 R24, R152, gdesc[UR4].tnspB, R24, gsb0 ;  /* 0x43e0000498187df0 */ /* 0x000fe20008000818 */
[----:B------:R-:W-:Y:S01]  /*2d50*/  UIADD3 UR6, UR11, 0x100, URZ ;  /* 0x000001000b067890 */ /* 0x000fe2000fffe03f */
[----:B------:R-:W-:Y:S01]  /*2d60*/  FADD.FTZ R7, R194, R7 ;  /* 0x00000007c2077221 */ /* 0x000fe20000010000 */
[----:B------:R-:W-:-:S02]  /*2d70*/  UMOV UR7, 0x40000040 ;  /* 0x4000004000077882 */ /* 0x000fc40000000000 */
[----:B------:R-:W1:Y:S01]  /*2d80*/  MUFU.EX2 R185, R185 ;  /* 0x000000b900b97308 */ /* 0x000e620000000800 */
[----:B------:R-:W-:Y:S02]  /*2d90*/  WARPGROUP.DEPBAR.LE gsb0, 0x0 ;  /* 0x00008000000079c5 */ /* 0x000fe40000010000 */
[----:B----4-:R-:W-:Y:S01]  /*2da0*/  F2FP.F16.F32.PACK_AB R152, R12, R9 ;  /* 0x000000090c98723e */ /* 0x010fe200000000ff */
[----:B------:R-:W-:Y:S01]  /*2db0*/  FADD.FTZ R9, R9, R8 ;  /* 0x0000000809097221 */ /* 0x000fe20000010000 */
[----:B-----5:R-:W-:Y:S01]  /*2dc0*/  F2FP.F16.F32.PACK_AB R153, R15, R10 ;  /* 0x0000000a0f99723e */ /* 0x020fe200000000ff */
[----:B------:R-:W-:Y:S01]  /*2dd0*/  FADD.FTZ R10, R10, R7 ;  /* 0x000000070a0a7221 */ /* 0x000fe20000010000 */
[----:B------:R-:W-:Y:S01]  /*2de0*/  F2FP.F16.F32.PACK_AB R154, R20, R13 ;  /* 0x0000000d149a723e */ /* 0x000fe200000000ff */
[----:B------:R-:W-:Y:S01]  /*2df0*/  FADD.FTZ R12, R12, R9 ;  /* 0x000000090c0c7221 */ /* 0x000fe20000010000 */
[----:B--2---:R-:W-:Y:S01]  /*2e00*/  F2FP.F16.F32.PACK_AB R155, R21, R14 ;  /* 0x0000000e159b723e */ /* 0x004fe200000000ff */
[----:B------:R-:W-:-:S02]  /*2e10*/  FADD.FTZ R15, R15, R10 ;  /* 0x0000000a0f0f7221 */ /* 0x000fc40000010000 */
[----:B------:R-:W-:Y:S01]  /*2e20*/  FADD.FTZ R13, R13, R12 ;  /* 0x0000000c0d0d7221 */ /* 0x000fe20000010000 */
[----:B------:R-:W-:Y:S01]  /*2e30*/  WARPGROUP.ARRIVE ;  /* 0x00000000000079c5 */ /* 0x000fe20000000000 */
[----:B------:R-:W-:Y:S02]  /*2e40*/  FADD.FTZ R14, R14, R15 ;  /* 0x0000000f0e0e7221 */ /* 0x000fe40000010000 */
[----:B------:R-:W-:Y:S02]  /*2e50*/  FADD.FTZ R20, R20, R13 ;  /* 0x0000000d14147221 */ /* 0x000fe40000010000 */
[----:B------:R-:W-:-:S05]  /*2e60*/  FADD.FTZ R21, R21, R14 ;  /* 0x0000000e15157221 */ /* 0x000fca0000010000 */
[----:B------:R-:W-:Y:S01]  /*2e70*/  HGMMA.64x256x16.F32 R24, R152, gdesc[UR4].tnspB, R24, gsb0 ;  /* 0x43e0000498187df0 */ /* 0x000fe20008000818 */
[----:B------:R-:W-:Y:S01]  /*2e80*/  UIADD3 UR6, UR11, 0x180, URZ ;  /* 0x000001800b067890 */ /* 0x000fe2000fffe03f */
[----:B------:R-:W-:Y:S01]  /*2e90*/  UMOV UR7, 0x40000040 ;  /* 0x4000004000077882 */ /* 0x000fe20000000000 */
[----:B------:R-:W-:Y:S02]  /*2ea0*/  WARPGROUP.DEPBAR.LE gsb0, 0x0 ;  /* 0x00008000000079c5 */ /* 0x000fe40000010000 */
[----:B------:R-:W-:Y:S01]  /*2eb0*/  F2FP.F16.F32.PACK_AB R152, R156, R23 ;  /* 0x000000179c98723e */ /* 0x000fe200000000ff */
[----:B------:R-:W-:Y:S01]  /*2ec0*/  FADD.FTZ R23, R23, R20 ;  /* 0x0000001417177221 */ /* 0x000fe20000010000 */
[----:B------:R-:W-:Y:S01]  /*2ed0*/  F2FP.F16.F32.PACK_AB R153, R159, R22 ;  /* 0x000000169f99723e */ /* 0x000fe200000000ff */
[----:B------:R-:W-:Y:S01]  /*2ee0*/  FADD.FTZ R22, R22, R21 ;  /* 0x0000001516167221 */ /* 0x000fe20000010000 */
[----:B------:R-:W-:Y:S01]  /*2ef0*/  F2FP.F16.F32.PACK_AB R154, R160, R157 ;  /* 0x0000009da09a723e */ /* 0x000fe200000000ff */
[----:B------:R-:W-:Y:S01]  /*2f00*/  FADD.FTZ R156, R156, R23 ;  /* 0x000000179c9c7221 */ /* 0x000fe20000010000 */
[----:B------:R-:W-:Y:S01]  /*2f10*/  F2FP.F16.F32.PACK_AB R155, R163, R158 ;  /* 0x0000009ea39b723e */ /* 0x000fe200000000ff */
[----:B------:R-:W-:-:S02]  /*2f20*/  FADD.FTZ R159, R159, R22 ;  /* 0x000000169f9f7221 */ /* 0x000fc40000010000 */
[----:B------:R-:W-:Y:S01]  /*2f30*/  FADD.FTZ R157, R157, R156 ;  /* 0x0000009c9d9d7221 */ /* 0x000fe20000010000 */
[----:B------:R-:W-:Y:S01]  /*2f40*/  WARPGROUP.ARRIVE ;  /* 0x00000000000079c5 */ /* 0x000fe20000000000 */
[----:B------:R-:W-:Y:S02]  /*2f50*/  FADD.FTZ R158, R158, R159 ;  /* 0x0000009f9e9e7221 */ /* 0x000fe40000010000 */
[----:B------:R-:W-:Y:S02]  /*2f60*/  FADD.FTZ R160, R160, R157 ;  /* 0x0000009da0a07221 */ /* 0x000fe40000010000 */
[----:B------:R-:W-:-:S08]  /*2f70*/  FADD.FTZ R163, R163, R158 ;  /* 0x0000009ea3a37221 */ /* 0x000fd00000010000 */
        /* <DEDUP_REMOVED lines=23> */
[----:B0-----:R-:W-:Y:S01]  /*30f0*/  F2FP.F16.F32.PACK_AB R153, R183, R174 ;  /* 0x000000aeb799723e */ /* 0x001fe200000000ff */
[----:B------:R-:W-:Y:S01]  /*3100*/  FADD.FTZ R174, R174, R173 ;  /* 0x000000adaeae7221 */ /* 0x000fe20000010000 */
[----:B------:R-:W-:Y:S01]  /*3110*/  F2FP.F16.F32.PACK_AB R154, R172, R169 ;  /* 0x000000a9ac9a723e */ /* 0x000fe200000000ff */
[----:B------:R-:W-:Y:S01]  /*3120*/  FADD.FTZ R170, R170, R165 ;  /* 0x000000a5aaaa7221 */ /* 0x000fe20000010000 */
[----:B-1----:R-:W-:Y:S01]  /*3130*/  F2FP.F16.F32.PACK_AB R155, R185, R184 ;  /* 0x000000b8b99b723e */ /* 0x002fe200000000ff */
[----:B------:R-:W-:-:S02]  /*3140*/  FADD.FTZ R183, R183, R174 ;  /* 0x000000aeb7b77221 */ /* 0x000fc40000010000 */
[----:B------:R-:W-:Y:S01]  /*3150*/  FADD.FTZ R5, R169, R170 ;  /* 0x000000aaa9057221 */ /* 0x000fe20000010000 */
[----:B------:R-:W-:Y:S01]  /*3160*/  WARPGROUP.ARRIVE ;  /* 0x00000000000079c5 */ /* 0x000fe20000000000 */
[----:B------:R-:W-:Y:S02]  /*3170*/  FADD.FTZ R184, R184, R183 ;  /* 0x000000b7b8b87221 */ /* 0x000fe40000010000 */
[----:B------:R-:W-:Y:S02]  /*3180*/  FADD.FTZ R5, R172, R5 ;  /* 0x00000005ac057221 */ /* 0x000fe40000010000 */
[----:B------:R-:W-:-:S08]  /*3190*/  FADD.FTZ R7, R185, R184 ;  /* 0x000000b8b9077221 */ /* 0x000fd00000010000 */
[----:B------:R-:W-:Y:S03]  /*31a0*/  HGMMA.64x256x16.F32 R24, R152, gdesc[UR4].tnspB, R24, gsb0 ;  /* 0x43e0000498187df0 */ /* 0x000fe60008000818 */
[----:B------:R-:W-:Y:S02]  /*31b0*/  WARPGROUP.DEPBAR.LE gsb0, 0x0 ;  /* 0x00008000000079c5 */ /* 0x000fe40000010000 */
[----:B------:R-:W-:Y:S05]  /*31c0*/  @!P0 BRA `(.L_x_9230) ;  /* 0x0000000000048947 */ /* 0x000fea0003800000 */
[----:B------:R-:W-:Y:S01]  /*31d0*/  BPT.TRAP 0x1 ;  /* 0x000000040000795c */ /* 0x000fe20000300000 */
.L_x_9230:
[----:B------:R-:W-:Y:S02]  /*31e0*/  UISETP.GE.AND UP0, UPT, UR47, 0x61, UPT ;  /* 0x000000612f00788c */ /* 0x000fe4000bf06270 */
[----:B------:R-:W-:-:S04]  /*31f0*/  UIADD3 UR27, UR27, 0x32460, URZ ;  /* 0x000324601b1b7890 */ /* 0x000fc8000fffe03f */
[----:B------:R-:W-:Y:S01]  /*3200*/  PLOP3.LUT P1, PT, PT, PT, UP0, 0x80, 0x0 ;  /* 0x000000000000781c */ /* 0x000fe20003f2f008 */
[----:B------:R-:W-:-:S09]  /*3210*/  UPRMT UR27, UR45, 0x654, UR27 ;  /* 0x000006542d1b7896 */ /* 0x000fd2000800001b */
[----:B------:R-:W-:Y:S03]  /*3220*/  SYNCS.ARRIVE.TRANS64.RED.A1T0 RZ, [UR27], RZ ;  /* 0x000000ffffff79a7 */ /* 0x000fe6000810041b */
[----:B------:R-:W-:Y:S05]  /*3230*/  @!P1 BRA `(.L_x_9231) ;  /* 0x00000024001c9947 */ /* 0x000fea0003800000 */
[----:B------:R-:W-:Y:S01]  /*3240*/  IMAD.MOV.U32 R11, RZ, RZ, R4 ;  /* 0x000000ffff0b7224 */ /* 0x000fe200078e0004 */
[----:B------:R-:W-:Y:S01]  /*3250*/  UIADD3 UR46, UR46, -0x2, URZ ;  /* 0xfffffffe2e2e7890 */ /* 0x000fe2000fffe03f */
[----:B------:R-:W-:Y:S01]  /*3260*/  IMAD.MOV.U32 R6, RZ, RZ, R3 ;  /* 0x000000ffff067224 */ /* 0x000fe200078e0003 */
[----:B------:R-:W-:-:S10]  /*3270*/  ULDC UR27, c[0x0][0xa80] ;  /* 0x0002a000001b7ab9 */ /* 0x000fd40000000800 */
.L_x_9242:
        /* <DEDUP_REMOVED lines=8> */
[----:B------:R-:W-:Y:S11]  /*3300*/  @!P0 BRA `(.L_x_9232) ;  /* 0x0000000000048947 */ /* 0x000ff60003800000 */
[----:B------:R-:W-:Y:S01]  /*3310*/  BPT.TRAP 0x1 ;  /* 0x000000040000795c */ /* 0x000fe20000300000 */
.L_x_9232:
        /* <DEDUP_REMOVED lines=9> */
.L_x_9233:
[----:B-1----:R-:W-:Y:S05]  /*33b0*/  @P2 BRA `(.L_x_9234) ;  /* 0x0000000000082947 */ /* 0x002fea0003800000 */
[----:B------:R-:W1:Y:S02]  /*33c0*/  SYNCS.PHASECHK.TRANS64.TRYWAIT P2, [UR28+0x32430], R0 ;  /* 0x03243000ff0075a7 */ /* 0x000e64000804015c */
[----:B-1----:R-:W-:Y:S05]  /*33d0*/  @!P2 BRA `(.L_x_9235) ;  /* 0x0000009400e4a947 */ /* 0x002fea0003800000 */
.L_x_9234:
[----:B------:R-:W-:Y:S01]  /*33e0*/  UIMAD UR6, UR37, 0x300, UR24 ;  /* 0x00000300250678a4 */ /* 0x000fe2000f8e0218 */
[----:B------:R-:W-:Y:S01]  /*33f0*/  WARPGROUP.ARRIVE ;  /* 0x00000000000079c5 */ /* 0x000fe20000000000 */
[----:B------:R-:W-:Y:S01]  /*3400*/  UMOV UR7, 0x40000040 ;  /* 0x4000004000077882 */ /* 0x000fe20000000000 */
[----:B------:R-:W-:Y:S01]  /*3410*/  UMOV UR11, 0x40000040 ;  /* 0x40000040000b7882 */ /* 0x000fe20000000000 */
[----:B------:R-:W-:Y:S02]  /*3420*/  UIADD3 UR10, UR6, 0x2, URZ ;  /* 0x00000002060a7890 */ /* 0x000fe4000fffe03f */
[----:B------:R-:W-:Y:S01]  /*3430*/  UIADD3 UR14, UR6, 0x4, URZ ;  /* 0x00000004060e7890 */ /* 0x000fe2000fffe03f */
[----:B------:R-:W-:Y:S02]  /*3440*/  UMOV UR15, 0x40000040 ;  /* 0x40000040000f7882 */ /* 0x000fe40000000000 */
[----:B------:R-:W-:Y:S01]  /*3450*/  HGMMA.64x96x16.F32 R152, gdesc[UR4], RZ, !UPT, gsb0 ;  /* 0x01600000049879f0 */ /* 0x000fe2000c0008ff */
[----:B------:R-:W-:Y:S01]  /*3460*/  UIADD3 UR18, UR6, 0x6, URZ ;  /* 0x0000000606127890 */ /* 0x000fe2000fffe03f */
        /* <DEDUP_REMOVED lines=13> */
.L_x_9236:
[----:B------:R2:W3:Y:S01]  /*3540*/  SYNCS.PHASECHK.TRANS64.TRYWAIT P2, [UR28+0x32450], R0 ;  /* 0x03245000ff0075a7 */ /* 0x0004e2000804015c */
[----:B------:R-:W-:Y:S05]  /*3550*/  @!P0 BRA `(.L_x_9237) ;  /* 0x0000000000048947 */ /* 0x000fea0003800000 */
[----:B------:R-:W-:Y:S01]  /*3560*/  BPT.TRAP 0x1 ;  /* 0x000000040000795c */ /* 0x000fe20000300000 */
.L_x_9237:
[----:B---3--:R-:W-:Y:S05]  /*3570*/  @P2 BRA `(.L_x_9238) ;  /* 0x0000000000082947 */ /* 0x008fea0003800000 */
[----:B------:R-:W3:Y:S02]  /*3580*/  SYNCS.PHASECHK.TRANS64.TRYWAIT P2, [UR28+0x32450], R0 ;  /* 0x03245000ff0075a7 */ /* 0x000ee4000804015c */
[----:B---3--:R-:W-:Y:S05]  /*3590*/  @!P2 BRA `(.L_x_9239) ;  /* 0x00000094008ca947 */ /* 0x008fea0003800000 */
.L_x_9238:
[----:B------:R-:W-:Y:S01]  /*35a0*/  ULEA UR20, UR42, UR20, 0xd ;  /* 0x000000142a147291 */ /* 0x000fe2000f8e683f */
[----:B------:R-:W-:Y:S01]  /*35b0*/  WARPGROUP.ARRIVE ;  /* 0x00000000000079c5 */ /* 0x000fe20000000000 */
[----:B------:R-:W-:-:S05]  /*35c0*/  UIMAD UR7, UR37, 0xc00, UR25 ;  /* 0x00000c00250778a4 */ /* 0x000fca000f8e0219 */
[----:B------:R-:W3:Y:S01]  /*35d0*/  S2R R21, SR_TID.X ;  /* 0x0000000000157919 */ /* 0x000ee20000002100 */
[----:B------:R-:W-:Y:S01]  /*35e0*/  UIADD3 UR20, UR20, 0x22400, URZ ;  /* 0x0002240014147890 */ /* 0x000fe2000fffe03f */
[----:B------:R-:W-:Y:S01]  /*35f0*/  UMOV UR23, 0x40000040 ;  /* 0x4000004000177882 */ /* 0x000fe20000000000 */
[----:B------:R-:W-:Y:S02]  /*3600*/  UMOV UR21, 0x40000040 ;  /* 0x4000004000157882 */ /* 0x000fe40000000000 */
[----:B------:R-:W-:Y:S01]  /*3610*/  USHF.R.U32.HI UR20, URZ, 0x4, UR20 ;  /* 0x000000043f147899 */ /* 0x000fe20008011614 */
[----:B------:R-:W-:-:S03]  /*3620*/  UMOV UR22, UR7 ;  /* 0x0000000700167c82 */ /* 0x000fc60008000000 */
[----:B------:R-:W-:-:S04]  /*3630*/  ULOP3.LUT UR6, UR20, 0x3fff, URZ, 0xc0, !UPT ;  /* 0x00003fff14067892 */ /* 0x000fc8000f8ec03f */
[----:B------:R-:W-:-:S07]  /*3640*/  ULOP3.LUT UR6, UR6, 0x10000, URZ, 0xfc, !UPT ;  /* 0x0001000006067892 */ /* 0x000fce000f8efc3f */
[----:B------:R-:W-:Y:S02]  /*3650*/  UMOV UR20, UR6 ;  /* 0x0000000600147c82 */ /* 0x000fe40008000000 */
[----:B------:R-:W-:Y:S01]  /*3660*/  HGMMA.64x96x16.F32 R152, gdesc[UR20], R152, gsb0 ;  /* 0x01600000149879f0 */ /* 0x000fe20008000898 */
[----:B------:R-:W-:Y:S02]  /*3670*/  UIADD3 UR22, UR7, 0x2, URZ ;  /* 0x0000000207167890 */ /* 0x000fe4000fffe03f */
[----:B------:R-:W-:Y:S01]  /*3680*/  UIADD3 UR20, UR6, 0x2, URZ ;  /* 0x0000000206147890 */ /* 0x000fe2000fffe03f */
[----:B------:R-:W-:Y:S01]  /*3690*/  UMOV UR23, 0x40000040 ;  /* 0x4000004000177882 */ /* 0x000fe20000000000 */
[----:B------:R-:W-:Y:S01]  /*36a0*/  UMOV UR21, 0x40000040 ;  /* 0x4000004000157882 */ /* 0x000fe20000000000 */
[----:B---3--:R-:W-:-:S04]  /*36b0*/  SHF.R.U32.HI R21, RZ, 0x7, R21 ;  /* 0x00000007ff157819 */ /* 0x008fc80000011615 */
[----:B012---:R-:W-:Y:S01]  /*36c0*/  IADD3 R0, -R21, 0xb, RZ ;  /* 0x0000000b15007810 */ /* 0x007fe20007ffe1ff */
        /* <DEDUP_REMOVED lines=105> */
.L_x_9240:
[----:B------:R-:W-:Y:S01]  /*3d60*/  FMNMX.FTZ R4, R152, R6, !PT ;  /* 0x0000000698047209 */ /* 0x000fe20007810000 */
[----:B------:R-:W-:Y:S01]  /*3d70*/  UIADD3 UR6, UR28, 0x32440, URZ ;  /* 0x000324401c067890 */ /* 0x000fe2000fffe03f */
[----:B------:R-:W-:Y:S01]  /*3d80*/  VIADD R23, R21, 0x8 ;  /* 0x0000000815177836 */ /* 0x000fe20000000000 */
[----:B------:R-:W-:Y:S01]  /*3d90*/  UMOV UR10, UR27 ;  /* 0x0000001b000a7c82 */ /* 0x000fe20008000000 */
[----:B------:R-:W-:Y:S01]  /*3da0*/  FMNMX.FTZ R3, R153, R4, !PT ;  /* 0x0000000499037209 */ /* 0x000fe20007810000 */
[----:B------:R-:W-:Y:S02]  /*3db0*/  UPRMT UR6, UR29, 0x654, UR6 ;  /* 0x000006541d067896 */ /* 0x000fe40008000006 */
[----:B------:R-:W-:Y:S01]  /*3dc0*/  UIMAD UR11, UR37, 0xc00, UR26 ;  /* 0x00000c00250b78a4 */ /* 0x000fe2000f8e021a */
[----:B------:R-:W-:Y:S01]  /*3dd0*/  FMNMX.FTZ R4, R156, R3, !PT ;  /* 0x000000039c047209 */ /* 0x000fe20007810000 */
[----:B------:R-:W-:-:S03]  /*3de0*/  UMOV UR7, 0x40000040 ;  /* 0x4000004000077882 */ /* 0x000fc60000000000 */
[----:B------:R-:W-:Y:S02]  /*3df0*/  FMNMX.FTZ R3, R157, R4, !PT ;  /* 0x000000049d037209 */ /* 0x000fe40007810000 */
[----:B------:R-:W-:Y:S01]  /*3e00*/  SYNCS.ARRIVE.TRANS64.RED.A1T0 RZ, [UR6], RZ ;  /* 0x000000ffffff79a7 */ /* 0x000fe20008100406 */
[----:B------:R-:W-:Y:S01]  /*3e10*/  UMOV UR6, UR11 ;  /* 0x0000000b00067c82 */ /* 0x000fe20008000000 */
[----:B------:R-:W-:-:S04]  /*3e20*/  FMNMX.FTZ R4, R160, R3, !PT ;  /* 0x00000003a0047209 */ /* 0x000fc80007810000 */
        /* <DEDUP_REMOVED lines=38> */
[----:B------:R-:W1:Y:S01]  /*4090*/  SHFL.BFLY PT, R9, R8, 0x2, 0x1f ;  /* 0x0c401f0008097f89 */ /* 0x000e6200000e0000 */
[----:B------:R-:W-:-:S04]  /*40a0*/  FMNMX.FTZ R3, R191, R4, !PT ;  /* 0x00000004bf037209 */ /* 0x000fc80007810000 */
[----:B------:R-:W-:-:S04]  /*40b0*/  FMNMX.FTZ R4, R194, R3, !PT ;  /* 0x00000003c2047209 */ /* 0x000fc80007810000 */
[----:B------:R-:W-:-:S04]  /*40c0*/  FMNMX.FTZ R3, R195, R4, !PT ;  /* 0x00000004c3037209 */ /* 0x000fc80007810000 */
[----:B------:R-:W-:-:S04]  /*40d0*/  FMNMX.FTZ R4, R198, R3, !PT ;  /* 0x00000003c6047209 */ /* 0x000fc80007810000 */
[----:B------:R-:W-:Y:S02]  /*40e0*/  FMNMX.FTZ R4, R199, R4, !PT ;  /* 0x00000004c7047209 */ /* 0x000fe40007810000 */
[----:B-1----:R-:W-:-:S03]  /*40f0*/  FMNMX.FTZ R10, R8, R9, !PT ;  /* 0x00000009080a7209 */ /* 0x002fc60007810000 */
[----:B------:R-:W1:Y:S04]  /*4100*/  SHFL.BFLY PT, R9, R4, 0x2, 0x1f ;  /* 0x0c401f0004097f89 */ /* 0x000e6800000e0000 */
[----:B------:R-:W2:Y:S01]  /*4110*/  SHFL.BFLY PT, R3, R10, 0x1, 0x1f ;  /* 0x0c201f000a037f89 */ /* 0x000ea200000e0000 */
[----:B-1----:R-:W-:Y:S02]  /*4120*/  FMNMX.FTZ R12, R4, R9, !PT ;  /* 0x00000009040c7209 */ /* 0x002fe40007810000 */
[----:B--2---:R-:W-:-:S03]  /*4130*/  FMNMX.FTZ R3, R10, R3, !PT ;  /* 0x000000030a037209 */ /* 0x004fc60007810000 */
[----:B------:R-:W1:Y:S02]  /*4140*/  SHFL.BFLY PT, R15, R12, 0x1, 0x1f ;  /* 0x0c201f000c0f7f89 */ /* 0x000e6400000e0000 */
[C---:B------:R-:W-:Y:S01]  /*4150*/  FADD.FTZ R6, -R3.reuse, R6 ;  /* 0x0000000603067221 */ /* 0x040fe20000010100 */
[----:B------:R-:W-:Y:S01]  /*4160*/  FMUL.FTZ R13, R3, UR10 ;  /* 0x0000000a030d7c20 */ /* 0x000fe20008410000 */
[----:B------:R2:W-:Y:S02]  /*4170*/  BAR.SYNC.DEFER_BLOCKING R23, 0x100 ;  /* 0x000400170000751d */ /* 0x0005e40000010000 */
[----:B------:R-:W-:Y:S01]  /*4180*/  FMUL.FTZ R6, R6, UR10 ;  /* 0x0000000a06067c20 */ /* 0x000fe20008410000 */
[--C-:B------:R-:W-:Y:S01]  /*4190*/  FFMA.FTZ R9, R152, UR10, -R13.reuse ;  /* 0x0000000a98097c23 */ /* 0x100fe2000801080d */
[--C-:B------:R-:W-:Y:S01]  /*41a0*/  FFMA.FTZ R8, R153, UR10, -R13.reuse ;  /* 0x0000000a99087c23 */ /* 0x100fe2000801080d */
[--C-:B------:R-:W-:Y:S01]  /*41b0*/  FFMA.FTZ R10, R156, UR10, -R13.reuse ;  /* 0x0000000a9c0a7c23 */ /* 0x100fe2000801080d */
[--C-:B------:R-:W-:Y:S01]  /*41c0*/  FFMA.FTZ R157, R157, UR10, -R13.reuse ;  /* 0x0000000a9d9d7c23 */ /* 0x100fe2000801080d */
[--C-:B------:R-:W-:Y:S01]  /*41d0*/  FFMA.FTZ R156, R161, UR10, -R13.reuse ;  /* 0x0000000aa19c7c23 */ /* 0x100fe2000801080d */
[----:B------:R-:W3:Y:S01]  /*41e0*/  MUFU.EX2 R6, R6 ;  /* 0x0000000600067308 */ /* 0x000ee20000000800 */
[----:B--2---:R-:W-:-:S07]  /*41f0*/  FFMA.FTZ R23, R160, UR10, -R13 ;  /* 0x0000000aa0177c23 */ /* 0x004fce000801080d */
[----:B------:R-:W-:Y:S01]  /*4200*/  MUFU.EX2 R9, R9 ;  /* 0x0000000900097308 */ /* 0x000fe20000000800 */
[----:B-1----:R-:W-:-:S05]  /*4210*/  FMNMX.FTZ R4, R12, R15, !PT ;  /* 0x0000000f0c047209 */ /* 0x002fca0007810000 */
[C---:B------:R-:W-:Y:S01]  /*4220*/  FADD.FTZ R12, -R4.reuse, R11 ;  /* 0x0000000b040c7221 */ /* 0x040fe20000010100 */
[----:B------:R-:W-:Y:S01]  /*4230*/  FMUL.FTZ R22, R4, UR10 ;  /* 0x0000000a04167c20 */ /* 0x000fe20008410000 */
[----:B------:R-:W-:Y:S01]  /*4240*/  MUFU.EX2 R8, R8 ;  /* 0x0000000800087308 */ /* 0x000fe20000000800 */
[-C--:B---3--:R-:W-:Y:S01]  /*4250*/  FMUL.FTZ R24, R24, R6.reuse ;  /* 0x0000000618187220 */ /* 0x088fe20000410000 */
[----:B------:R-:W-:Y:S01]  /*4260*/  FMUL.FTZ R12, R12, UR10 ;  /* 0x0000000a0c0c7c20 */ /* 0x000fe20008410000 */
[--C-:B------:R-:W-:Y:S01]  /*4270*/  FFMA.FTZ R15, R154, UR10, -R22.reuse ;  /* 0x0000000a9a0f7c23 */ /* 0x100fe20008010816 */
[--C-:B------:R-:W-:Y:S01]  /*4280*/  FFMA.FTZ R14, R155, UR10, -R22.reuse ;  /* 0x0000000a9b0e7c23 */ /* 0x100fe20008010816 */
[--C-:B------:R-:W-:Y:S01]  /*4290*/  FFMA.FTZ R20, R158, UR10, -R22.reuse ;  /* 0x0000000a9e147c23 */ /* 0x100fe20008010816 */
[--C-:B------:R-:W-:Y:S01]  /*42a0*/  FFMA.FTZ R21, R159, UR10, -R22.reuse ;  /* 0x0000000a9f157c23 */ /* 0x100fe20008010816 */
        /* <DEDUP_REMOVED lines=134> */
[----:B------:R-:W-:Y:S01]  /*4b10*/  F2FP.F16.F32.PACK_AB R152, R8, R9 ;  /* 0x000000090898723e */ /* 0x000fe200000000ff */
[--C-:B------:R-:W-:Y:S01]  /*4b20*/  FFMA.FTZ R159, R162, UR10, -R22.reuse ;  /* 0x0000000aa29f7c23 */ /* 0x100fe20008010816 */
[----:B--2---:R-:W-:Y:S01]  /*4b30*/  F2FP.F16.F32.PACK_AB R154, R11, R10 ;  /* 0x0000000a0b9a723e */ /* 0x004fe200000000ff */
[--C-:B------:R-:W-:Y:S01]  /*4b40*/  FFMA.FTZ R157, R164, UR10, -R13.reuse ;  /* 0x0000000aa49d7c23 */ /* 0x100fe2000801080d */
[----:B---3--:R-:W-:Y:S01]  /*4b50*/  F2FP.F16.F32.PACK_AB R153, R14, R15 ;  /* 0x0000000f0e99723e */ /* 0x008fe200000000ff */
[--C-:B------:R-:W-:Y:S01]  /*4b60*/  FFMA.FTZ R158, R165, UR10, -R13.reuse ;  /* 0x0000000aa59e7c23 */ /* 0x100fe2000801080d */
[----:B----4-:R-:W-:Y:S01]  /*4b70*/  F2FP.F16.F32.PACK_AB R155, R21, R20 ;  /* 0x00000014159b723e */ /* 0x010fe200000000ff */
[--C-:B------:R-:W-:Y:S01]  /*4b80*/  FFMA.FTZ R160, R163, UR10, -R22.reuse ;  /* 0x0000000aa3a07c23 */ /* 0x100fe20008010816 */
[--C-:B------:R-:W-:Y:S01]  /*4b90*/  FFMA.FTZ R161, R166, UR10, -R22.reuse ;  /* 0x0000000aa6a17c23 */ /* 0x100fe20008010816 */
[--C-:B------:R-:W-:Y:S01]  /*4ba0*/  FFMA.FTZ R162, R167, UR10, -R22.reuse ;  /* 0x0000000aa7a27c23 */ /* 0x100fe20008010816 */
[----:B------:R-:W-:Y:S01]  /*4bb0*/  WARPGROUP.ARRIVE ;  /* 0x00000000000079c5 */ /* 0x000fe20000000000 */
[----:B------:R-:W-:Y:S01]  /*4bc0*/  MUFU.EX2 R23, R23 ;  /* 0x0000001700177308 */ /* 0x000fe20000000800 */
[--C-:B------:R-:W-:Y:S01]  /*4bd0*/  FFMA.FTZ R163, R168, UR10, -R13.reuse ;  /* 0x0000000aa8a37c23 */ /* 0x100fe2000801080d */
[--C-:B------:R-:W-:Y:S01]  /*4be0*/  FFMA.FTZ R164, R169, UR10, -R13.reuse ;  /* 0x0000000aa9a47c23 */ /* 0x100fe2000801080d */
[--C-:B------:R-:W-:Y:S01]  /*4bf0*/  FFMA.FTZ R167, R170, UR10, -R22.reuse ;  /* 0x0000000aaaa77c23 */ /* 0x100fe20008010816 */
[--C-:B------:R-:W-:Y:S01]  /*4c00*/  FFMA.FTZ R165, R172, UR10, -R13.reuse ;  /* 0x0000000aaca57c23 */ /* 0x100fe2000801080d */
[----:B------:R-:W-:Y:S01]  /*4c10*/  HGMMA.64x256x16.F32 R24, R152, gdesc[UR4].tnspB, R24, gsb0 ;  /* 0x43e0000498187df0 */ /* 0x000fe20008000818 */
[----:B------:R-:W-:Y:S01]  /*4c20*/  UIADD3 UR6, UR11, 0x80, URZ ;  /* 0x000000800b067890 */ /* 0x000fe2000fffe03f */
[--C-:B------:R-:W-:Y:S01]  /*4c30*/  FFMA.FTZ R166, R173, UR10, -R13.reuse ;  /* 0x0000000aada67c23 */ /* 0x100fe2000801080d */
[----:B------:R-:W1:Y:S01]  /*4c40*/  MUFU.EX2 R156, R156 ;  /* 0x0000009c009c7308 */ /* 0x000e620000000800 */
[----:B------:R-:W-:Y:S01]  /*4c50*/  UMOV UR7, 0x40000040 ;  /* 0x4000004000077882 */ /* 0x000fe20000000000 */
        /* <DEDUP_REMOVED lines=26> */
[--C-:B------:R-:W-:Y:S01]  /*4e00*/  FFMA.FTZ R13, R194, UR10, -R22.reuse ;  /* 0x0000000ac20d7c23 */ /* 0x100fe20008010816 */
[--C-:B------:R-:W-:Y:S01]  /*4e10*/  FFMA.FTZ R192, R195, UR10, -R22.reuse ;  /* 0x0000000ac3c07c23 */ /* 0x100fe20008010816 */
[--C-:B------:R-:W-:Y:S01]  /*4e20*/  FFMA.FTZ R191, R198, UR10, -R22.reuse ;  /* 0x0000000ac6bf7c23 */ /* 0x100fe20008010816 */
[----:B------:R-:W-:Y:S01]  /*4e30*/  FFMA.FTZ R22, R199, UR10, -R22 ;  /* 0x0000000ac7167c23 */ /* 0x000fe20008010816 */
[----:B------:R-:W2:Y:S01]  /*4e40*/  MUFU.EX2 R160, R160 ;  /* 0x000000a000a07308 */ /* 0x000ea20000000800 */
[----:B------:R-:W-:Y:S01]  /*4e50*/  FFMA.FTZ R5, R6, R5, R9 ;  /* 0x0000000506057223 */ /* 0x000fe20000010009 */
[----:B------:R-:W-:-:S03]  /*4e60*/  FFMA.FTZ R7, R12, R7, R15 ;  /* 0x000000070c077223 */ /* 0x000fc6000001000f */
[----:B------:R-:W-:Y:S01]  /*4e70*/  FADD.FTZ R5, R8, R5 ;  /* 0x0000000508057221 */ /* 0x000fe20000010000 */
[----:B------:R-:W-:Y:S02]  /*4e80*/  FADD.FTZ R7, R14, R7 ;  /* 0x000000070e077221 */ /* 0x000fe40000010000 */
[----:B------:R-:W-:Y:S01]  /*4e90*/  MUFU.EX2 R161, R161 ;  /* 0x000000a100a17308 */ /* 0x000fe20000000800 */
[----:B------:R-:W-:Y:S01]  /*4ea0*/  FADD.FTZ R10, R10, R5 ;  /* 0x000000050a0a7221 */ /* 0x000fe20000010000 */
[----:B------:R-:W-:-:S03]  /*4eb0*/  FADD.FTZ R20, R20, R7 ;  /* 0x0000000714147221 */ /* 0x000fc60000010000 */
[----:B------:R-:W-:Y:S01]  /*4ec0*/  FADD.FTZ R10, R11, R10 ;  /* 0x0000000a0b0a7221 */ /* 0x000fe20000010000 */
[----:B------:R-:W-:Y:S02]  /*4ed0*/  FADD.FTZ R20, R21, R20 ;  /* 0x0000001415147221 */ /* 0x000fe40000010000 */
        /* <DEDUP_REMOVED lines=8> */
[----:B------:R-:W0:Y:S08]  /*4f60*/  MUFU.EX2 R170, R170 ;  /* 0x000000aa00aa7308 */ /* 0x000e300000000800 */
[----:B------:R-:W-:Y:S08]  /*4f70*/  MUFU.EX2 R171, R171 ;  /* 0x000000ab00ab7308 */ /* 0x000ff00000000800 */
[----:B------:R-:W0:Y:S08]  /*4f80*/  MUFU.EX2 R172, R172 ;  /* 0x000000ac00ac7308 */ /* 0x000e300000000800 */
[----:B------:R-:W-:Y:S08]  /*4f90*/  MUFU.EX2 R173, R173 ;  /* 0x000000ad00ad7308 */ /* 0x000ff00000000800 */
[----:B------:R-:W-:Y:S08]  /*4fa0*/  MUFU.EX2 R174, R174 ;  /* 0x000000ae00ae7308 */ /* 0x000ff00000000800 */
[----:B------:R-:W-:Y:S08]  /*4fb0*/  MUFU.EX2 R175, R175 ;  /* 0x000000af00af7308 */ /* 0x000ff00000000800 */
[----:B------:R-:W0:Y:S08]  /*4fc0*/  MUFU.EX2 R176, R176 ;  /* 0x000000b000b07308 */ /* 0x000e300000000800 */
        /* <DEDUP_REMOVED lines=12> */
[----:B------:R-:W-:Y:S01]  /*5090*/  MUFU.EX2 R189, R189 ;  /* 0x000000bd00bd7308 */ /* 0x000fe20000000800 */
[----:B------:R-:W-:-:S02]  /*50a0*/  WARPGROUP.DEPBAR.LE gsb0, 0x0 ;  /* 0x00008000000079c5 */ /* 0x000fc40000010000 */
[----:B-1----:R-:W-:Y:S01]  /*50b0*/  F2FP.F16.F32.PACK_AB R152, R156, R23 ;  /* 0x000000179c98723e */ /* 0x002fe200000000ff */
[----:B------:R-:W-:Y:S01]  /*50c0*/  FADD.FTZ R23, R23, R10 ;  /* 0x0000000a17177221 */ /* 0x000fe20000010000 */
[----:B--2---:R-:W-:-:S03]  /*50d0*/  F2FP.F16.F32.PACK_AB R153, R160, R159 ;  /* 0x0000009fa099723e */ /* 0x004fc600000000ff */
[----:B------:R-:W-:Y:S01]  /*50e0*/  MUFU.EX2 R190, R190 ;  /* 0x000000be00be7308 */ /* 0x000fe20000000800 */
[----:B------:R-:W-:Y:S01]  /*50f0*/  F2FP.F16.F32.PACK_AB R154, R158, R157 ;  /* 0x0000009d9e9a723e */ /* 0x000fe200000000ff */
[----:B------:R-:W-:Y:S01]  /*5100*/  FADD.FTZ R159, R159, R20 ;  /* 0x000000149f9f7221 */ /* 0x000fe20000010000 */
[----:B---3--:R-:W-:Y:S01]  /*5110*/  F2FP.F16.F32.PACK_AB R155, R162, R161 ;  /* 0x000000a1a29b723e */ /* 0x008fe200000000ff */
[----:B------:R-:W-:Y:S02]  /*5120*/  FADD.FTZ R156, R156, R23 ;  /* 0x000000179c9c7221 */ /* 0x000fe40000010000 */
[----:B------:R-:W-:Y:S01]  /*5130*/  FADD.FTZ R160, R160, R159 ;  /* 0x0000009fa0a07221 */ /* 0x000fe20000010000 */
[----:B------:R-:W-:Y:S01]  /*5140*/  WARPGROUP.ARRIVE ;  /* 0x00000000000079c5 */ /* 0x000fe20000000000 */
[----:B------:R-:W-:Y:S01]  /*5150*/  MUFU.EX2 R13, R13 ;  /* 0x0000000d000d7308 */ /* 0x000fe20000000800 */
[----:B------:R-:W-:Y:S01]  /*5160*/  FADD.FTZ R157, R157, R156 ;  /* 0x0000009c9d9d7221 */ /* 0x000fe20000010000 */
[----:B------:R-:W-:-:S03]  /*5170*/  FADD.FTZ R161, R161, R160 ;  /* 0x000000a0a1a17221 */ /* 0x000fc60000010000 */
[----:B------:R-:W-:Y:S01]  /*5180*/  HGMMA.64x256x16.F32 R24, R152, gdesc[UR4].tnspB, R24, gsb0 ;  /* 0x43e0000498187df0 */ /* 0x000fe20008000818 */
[----:B------:R-:W-:Y:S01]  /*5190*/  UIADD3 UR6, UR11, 0x100, URZ ;  /* 0x000001000b067890 */ /* 0x000fe2000fffe03f */
[----:B------:R-:W-:Y:S01]  /*51a0*/  FADD.FTZ R158, R158, R157 ;  /* 0x0000009d9e9e7221 */ /* 0x000fe20000010000 */
[----:B------:R-:W-:Y:S01]  /*51b0*/  UMOV UR7, 0x40000040 ;  /* 0x4000004000077882 */ /* 0x000fe20000000000 */
[----:B------:R-:W1:Y:S01]  /*51c0*/  MUFU.EX2 R192, R192 ;  /* 0x000000c000c07308 */ /* 0x000e620000000800 */
[----:B------:R-:W-:-:S07]  /*51d0*/  FADD.FTZ R162, R162, R161 ;  /* 0x000000a1a2a27221 */ /* 0x000fce0000010000 */
[----:B------:R-:W-:Y:S08]  /*51e0*/  MUFU.EX2 R191, R191 ;  /* 0x000000bf00bf7308 */ /* 0x000ff00000000800 */
[----:B------:R-:W2:Y:S01]  /*51f0*/  MUFU.EX2 R22, R22 ;  /* 0x0000001600167308 */ /* 0x000ea20000000800 */
[----:B------:R-:W-:Y:S02]  /*5200*/  WARPGROUP.DEPBAR.LE gsb0, 0x0 ;  /* 0x00008000000079c5 */ /* 0x000fe40000010000 */
[----:B----4-:R-:W-:Y:S01]  /*5210*/  F2FP.F16.F32.PACK_AB R152, R164, R163 ;  /* 0x000000a3a498723e */ /* 0x010fe200000000ff */
[----:B------:R-:W-:Y:S01]  /*5220*/  FADD.FTZ R163, R163, R158 ;  /* 0x0000009ea3a37221 */ /* 0x000fe20000010000 */
[----:B-----5:R-:W-:Y:S01]  /*5230*/  F2FP.F16.F32.PACK_AB R153, R168, R167 ;  /* 0x000000a7a899723e */ /* 0x020fe200000000ff */
[----:B------:R-:W-:Y:S01]  /*5240*/  FADD.FTZ R167, R167, R162 ;  /* 0x000000a2a7a77221 */ /* 0x000fe20000010000 */
[----:B------:R-:W-:Y:S01]  /*5250*/  F2FP.F16.F32.PACK_AB R154, R166, R165 ;  /* 0x000000a5a69a723e */ /* 0x000fe200000000ff */
[----:B------:R-:W-:Y:S01]  /*5260*/  FADD.FTZ R164, R164, R163 ;  /* 0x000000a3a4a47221 */ /* 0x000fe20000010000 */
[----:B0-----:R-:W-:Y:S01]  /*5270*/  F2FP.F16.F32.PACK_AB R155, R170, R169 ;  /* 0x000000a9aa9b723e */ /* 0x001fe200000000ff */
[----:B------:R-:W-:-:S02]  /*5280*/  FADD.FTZ R168, R168, R167 ;  /* 0x000000a7a8a87221 */ /* 0x000fc40000010000 */
[----:B------:R-:W-:Y:S01]  /*5290*/  FADD.FTZ R165, R165, R164 ;  /* 0x000000a4a5a57221 */ /* 0x000fe20000010000 */
[----:B------:R-:W-:Y:S01]  /*52a0*/  WARPGROUP.ARRIVE ;  /* 0x00000000000079c5 */ /* 0x000fe20000000000 */
[----:B------:R-:W-:Y:S02]  /*52b0*/  FADD.FTZ R169, R169, R168 ;  /* 0x000000a8a9a97221 */ /* 0x000fe40000010000 */
[----:B------:R-:W-:Y:S02]  /*52c0*/  FADD.FTZ R166, R166, R165 ;  /* 0x000000a5a6a67221 */ /* 0x000fe40000010000 */
[----:B------:R-:W-:Y:S01]  /*52d0*/  FADD.FTZ R170, R170, R169 ;  /* 0x000000a9aaaa7221 */ /* 0x000fe20000010000 */
[----:B------:R-:W-:Y:S01]  /*52e0*/  HGMMA.64x256x16.F32 R24, R152, gdesc[UR4].tnspB, R24, gsb0 ;  /* 0x43e0000498187df0 */ /* 0x000fe20008000818 */
[----:B------:R-:W-:Y:S01]  /*52f0*/  UIADD3 UR6, UR11, 0x180, URZ ;  /* 0x000001800b067890 */ /* 0x000fe2000fffe03f */
[----:B------:R-:W-:Y:S01]  /*5300*/  UMOV UR7, 0x40000040 ;  /* 0x4000004000077882 */ /* 0x000fe20000000000 */
[----:B------:R-:W-:-:S02]  /*5310*/  WARPGROUP.DEPBAR.LE gsb0, 0x0 ;  /* 0x00008000000079c5 */ /* 0x000fc40000010000 */
[----:B------:R-:W-:Y:S01]  /*5320*/  F2FP.F16.F32.PACK_AB R152, R172, R171 ;  /* 0x000000abac98723e */ /* 0x000fe200000000ff */
[----:B------:R-:W-:Y:S01]  /*5330*/  FADD.FTZ R171, R171, R166 ;  /* 0x000000a6abab7221 */ /* 0x000fe20000010000 */
[----:B------:R-:W-:Y:S01]  /*5340*/  F2FP.F16.F32.PACK_AB R153, R176, R175 ;  /* 0x000000afb099723e */ /* 0x000fe200000000ff */
[----:B------:R-:W-:Y:S01]  /*5350*/  FADD.FTZ R175, R175, R170 ;  /* 0x000000aaafaf7221 */ /* 0x000fe20000010000 */
[----:B------:R-:W-:Y:S01]  /*5360*/  F2FP.F16.F32.PACK_AB R154, R174, R173 ;  /* 0x000000adae9a723e */ /* 0x000fe200000000ff */
[----:B------:R-:W-:Y:S01]  /*5370*/  FADD.FTZ R172, R172, R171 ;  /* 0x000000abacac7221 */ /* 0x000fe20000010000 */
[----:B------:R-:W-:Y:S01]  /*5380*/  F2FP.F16.F32.PACK_AB R155, R178, R177 ;  /* 0x000000b1b29b723e */ /* 0x000fe200000000ff */
[----:B------:R-:W-:Y:S02]  /*5390*/  FADD.FTZ R176, R176, R175 ;  /* 0x000000afb0b07221 */ /* 0x000fe40000010000 */
[----:B------:R-:W-:Y:S01]  /*53a0*/  FADD.FTZ R173, R173, R172 ;  /* 0x000000acadad7221 */ /* 0x000fe20000010000 */
[----:B------:R-:W-:Y:S01]  /*53b0*/  WARPGROUP.ARRIVE ;  /* 0x00000000000079c5 */ /* 0x000fe20000000000 */
[----:B------:R-:W-:-:S02]  /*53c0*/  FADD.FTZ R177, R177, R176 ;  /* 0x000000b0b1b17221 */ /* 0x000fc40000010000 */
        /* <DEDUP_REMOVED lines=25> */
[----:B-1----:R-:W-:Y:S01]  /*5560*/  F2FP.F16.F32.PACK_AB R153, R192, R13 ;  /* 0x0000000dc099723e */ /* 0x002fe200000000ff */
        /* <DEDUP_REMOVED lines=14> */
.L_x_9241:
[----:B------:R-:W-:Y:S01]  /*5650*/  UIADD3 UR28, UR28, 0x32460, URZ ;  /* 0x000324601c1c7890 */ /* 0x000fe2000fffe03f */
[----:B------:R-:W-:Y:S02]  /*5660*/  IMAD.MOV.U32 R11, RZ, RZ, R4 ;  /* 0x000000ffff0b7224 */ /* 0x000fe400078e0004 */
[----:B------:R-:W-:Y:S01]  /*5670*/  IMAD.MOV.U32 R6, RZ, RZ, R3 ;  /* 0x000000ffff067224 */ /* 0x000fe200078e0003 */
[----:B------:R-:W-:-:S09]  /*5680*/  UPRMT UR28, UR29, 0x654, UR28 ;  /* 0x000006541d1c7896 */ /* 0x000fd2000800001c */
[----:B------:R-:W-:Y:S01]  /*5690*/  SYNCS.ARRIVE.TRANS64.RED.A1T0 RZ, [UR28], RZ ;  /* 0x000000ffffff79a7 */ /* 0x000fe2000810041c */
[----:B------:R-:W-:Y:S05]  /*56a0*/  @P1 BRA `(.L_x_9242) ;  /* 0xffffffd800f41947 */ /* 0x000fea000383ffff */
.L_x_9231:
[----:B------:R-:W0:Y:S01]  /*56b0*/  SHFL.BFLY PT, R6, R5, 0x2, 0x1f ;  /* 0x0c401f0005067f89 */ /* 0x000e2200000e0000 */
[----:B------:R-:W-:Y:S01]  /*56c0*/  MOV R207, 0x400 ;  /* 0x0000040000cf7802 */ /* 0x000fe20000000f00 */
[----:B------:R-:W-:Y:S01]  /*56d0*/  IMAD.U32 R22, RZ, RZ, UR10 ;  /* 0x0000000aff167e24 */ /* 0x000fe2000f8e00ff */
[----:B------:R-:W1:Y:S01]  /*56e0*/  LDC R213, c[0x0][0xce8] ;  /* 0x00033a00ffd57b82 */ /* 0x000e620000000800 */
[----:B------:R-:W2:Y:S01]  /*56f0*/  SHFL.BFLY PT, R8, R7, 0x2, 0x1f ;  /* 0x0c401f0007087f89 */ /* 0x000ea200000e0000 */
[----:B------:R-:W-:Y:S01]  /*5700*/  UIADD3 UR4, -UR43, URZ, URZ ;  /* 0x0000003f2b047290 */ /* 0x000fe2000fffe13f */
[----:B------:R-:W-:Y:S01]  /*5710*/  ULDC.64 UR6, c[0x0][0xc90] ;  /* 0x0003240000067ab9 */ /* 0x000fe20000000a00 */
[----:B------:R-:W3:Y:S01]  /*5720*/  S2R R10, SR_CgaCtaId ;  /* 0x00000000000a7919 */ /* 0x000ee20000008800 */
[----:B------:R-:W-:Y:S01]  /*5730*/  ULDC.64 UR8, c[0x0][0xbe8] ;  /* 0x0002fa0000087ab9 */ /* 0x000fe20000000a00 */
[----:B------:R-:W4:Y:S02]  /*5740*/  S2R R14, SR_SWINHI ;  /* 0x00000000000e7919 */ /* 0x000f240000002f00 */
[----:B------:R2:W-:Y:S06]  /*5750*/  BAR.ARV R0, 0x100 ;  /* 0x000400000000751d */ /* 0x0005ec0000002000 */
[----:B0-----:R-:W-:Y:S01]  /*5760*/  FADD.FTZ R6, R6, R5 ;  /* 0x0000000506067221 */ /* 0x001fe20000010000 */
[----:B------:R-:W-:Y:S01]  /*5770*/  IMAD.MOV.U32 R5, RZ, RZ, RZ ;  /* 0x000000ffff057224 */ /* 0x000fe200078e00ff */
[----:B------:R-:W-:Y:S06]  /*5780*/  BAR.ARV 0x8, 0x180 ;  /* 0x0206000000007b1d */ /* 0x000fec0000002000 */
[----:B--2---:R-:W-:Y:S01]  /*5790*/  FADD.FTZ R8, R8, R7 ;  /* 0x0000000708087221 */ /* 0x004fe20000010000 */
[----:B------:R-:W-:Y:S01]  /*57a0*/  IMAD R7, R200, 0x40, R2 ;  /* 0x00000040c8077824 */ /* 0x000fe200078e0202 */
[----:B------:R-:W0:Y:S01]  /*57b0*/  SHFL.BFLY PT, R9, R6, 0x1, 0x1f ;  /* 0x0c201f0006097f89 */ /* 0x000e2200000e0000 */
[----:B------:R-:W-:-:S03]  /*57c0*/  IMAD.MOV.U32 R0, RZ, RZ, -0x800000 ;  /* 0xff800000ff007424 */ /* 0x000fc600078e00ff */
[----:B------:R-:W2:Y:S01]  /*57d0*/  SHFL.BFLY PT, R11, R8, 0x1, 0x1f ;  /* 0x0c201f00080b7f89 */ /* 0x000ea200000e0000 */
[----:B---3--:R-:W-:Y:S01]  /*57e0*/  LEA R207, R10, R207, 0x18 ;  /* 0x000000cf0acf7211 */ /* 0x008fe200078ec0ff */
[----:B------:R-:W-:Y:S01]  /*57f0*/  BAR.SYNC.DEFER_BLOCKING 0x1, 0x100 ;  /* 0x0044000000007b1d */ /* 0x000fe20000010000 */
[----:B0-----:R-:W-:Y:S01]  /*5800*/  FADD.FTZ R15, R6, R9 ;  /* 0x00000009060f7221 */ /* 0x001fe20000010000 */
[----:B------:R-:W-:Y:S02]  /*5810*/  IMAD.MOV.U32 R9, RZ, RZ, RZ ;  /* 0x000000ffff097224 */ /* 0x000fe400078e00ff */
[----:B------:R-:W-:Y:S02]  /*5820*/  IMAD.MOV.U32 R6, RZ, RZ, -0x800000 ;  /* 0xff800000ff067424 */ /* 0x000fe400078e00ff */
[----:B--2---:R-:W-:Y:S01]  /*5830*/  FADD.FTZ R12, R8, R11 ;  /* 0x0000000b080c7221 */ /* 0x004fe20000010000 */
[----:B------:R-:W-:Y:S02]  /*5840*/  FSETP.NE.FTZ.AND P0, PT, R15, RZ, PT ;  /* 0x000000ff0f00720b */ /* 0x000fe40003f15000 */
[----:B------:R-:W-:-:S02]  /*5850*/  MOV R10, R207 ;  /* 0x000000cf000a7202 */ /* 0x000fc40000000f00 */
[----:B----4-:R-:W-:Y:S02]  /*5860*/  MOV R11, R14 ;  /* 0x0000000e000b7202 */ /* 0x010fe40000000f00 */
[----:B------:R-:W-:Y:S02]  /*5870*/  FSETP.NE.FTZ.AND P1, PT, R12, RZ, PT ;  /* 0x000000ff0c00720b */ /* 0x000fe40003f35000 */
[----:B------:R-:W-:Y:S01]  /*5880*/  MOV R14, UR10 ;  /* 0x0000000a000e7c02 */ /* 0x000fe20008000f00 */
[----:B------:R-:W-:Y:S02]  /*5890*/  ULDC UR10, c[0x0][0xd44] ;  /* 0x00035100000a7ab9 */ /* 0x000fe40000000800 */
[----:B------:R-:W-:Y:S02]  /*58a0*/  UIMAD UR10, UR10, UR4, UR41 ;  /* 0x000000040a0a72a4 */ /* 0x000fe4000f8e0229 */
[----:B------:R-:W0:Y:S01]  /*58b0*/  @P0 MUFU.RCP R9, R15 ;  /* 0x0000000f00090308 */ /* 0x000e220000001000 */
[----:B------:R-:W-:Y:S01]  /*58c0*/  @P0 FMUL.FTZ R14, R14, 0.69314718246459960938 ;  /* 0x3f3172180e0e0820 */ /* 0x000fe20000410000 */
[----:B------:R-:W-:-:S04]  /*58d0*/  USHF.R.S32.HI UR11, URZ, 0x1f, UR10 ;  /* 0x0000001f3f0b7899 */ /* 0x000fc8000801140a */
[----:B------:R-:W-:Y:S01]  /*58e0*/  @P1 FMUL.FTZ R22, R22, 0.69314718246459960938 ;  /* 0x3f31721816161820 */ /* 0x000fe20000410000 */
[----:B------:R-:W-:Y:S02]  /*58f0*/  UIMAD.WIDE.U32 UR4, UR10, UR6, URZ ;  /* 0x000000060a0472a5 */ /* 0x000fe4000f8e003f */
[----:B------:R-:W-:Y:S01]  /*5900*/  UIMAD UR6, UR11, UR6, URZ ;  /* 0x000000060b0672a4 */ /* 0x000fe2000f8e023f */
[----:B------:R-:W2:Y:S03]  /*5910*/  @P1 MUFU.RCP R5, R12 ;  /* 0x0000000c00051308 */ /* 0x000ea60000001000 */
[----:B------:R-:W-:Y:S02]  /*5920*/  UIMAD UR6, UR10, UR7, UR6 ;  /* 0x000000070a0672a4 */ /* 0x000fe4000f8e0206 */
[----:B------:R-:W-:-:S03]  /*5930*/  USHF.R.S32.HI UR7, URZ, 0x1f, UR43 ;  /* 0x0000001f3f077899 */ /* 0x000fc6000801142b */
[----:B------:R-:W3:Y:S01]  /*5940*/  @P0 MUFU.LG2 R15, R15 ;  /* 0x0000000f000f0308 */ /* 0x000ee20000000c00 */
        /* <DEDUP_REMOVED lines=66> */
[----:B--2---:R-:W-:Y:S01]  /*5d70*/  FMUL.FTZ R169, R126, R5 ;  /* 0x000000057ea97220 */ /* 0x004fe20000410000 */
[----:B---3--:R-:W-:Y:S01]  /*5d80*/  @P0 FMUL.FTZ R15, R15, 0.69314718246459960938 ;  /* 0x3f3172180f0f0820 */ /* 0x008fe20000410000 */
[----:B0-----:R-:W-:Y:S01]  /*5d90*/  @P1 FMUL.FTZ R21, R12, 0.69314718246459960938 ;  /* 0x3f3172180c151820 */ /* 0x001fe20000410000 */
[----:B------:R-:W-:-:S04]  /*5da0*/  IMAD.WIDE R10, R212, 0x2, R10 ;  /* 0x00000002d40a7825 */ /* 0x000fc800078e020a */
[-C--:B------:R-:W-:Y:S01]  /*5db0*/  FMUL.FTZ R27, R27, R5.reuse ;  /* 0x000000051b1b7220 */ /* 0x080fe20000410000 */
[-C--:B------:R-:W-:Y:S01]  /*5dc0*/  FMUL.FTZ R26, R26, R5.reuse ;  /* 0x000000051a1a7220 */ /* 0x080fe20000410000 */
[-C--:B------:R-:W-:Y:S01]  /*5dd0*/  FMUL.FTZ R31, R31, R5.reuse ;  /* 0x000000051f1f7220 */ /* 0x080fe20000410000 */
[-C--:B------:R-:W-:Y:S01]  /*5de0*/  FMUL.FTZ R30, R30, R5.reuse ;  /* 0x000000051e1e7220 */ /* 0x080fe20000410000 */
[----:B------:R-:W-:Y:S01]  /*5df0*/  IADD3 R13, P3, R10, 0xc060, RZ ;  /* 0x0000c0600a0d7810 */ /* 0x000fe20007f7e0ff */
[-C--:B------:R-:W-:Y:S01]  /*5e00*/  FMUL.FTZ R35, R35, R5.reuse ;  /* 0x0000000523237220 */ /* 0x080fe20000410000 */
[-C--:B------:R-:W-:Y:S01]  /*5e10*/  FMUL.FTZ R34, R34, R5.reuse ;  /* 0x0000000522227220 */ /* 0x080fe20000410000 */
[-C--:B------:R-:W-:Y:S01]  /*5e20*/  FMUL.FTZ R39, R39, R5.reuse ;  /* 0x0000000527277220 */ /* 0x080fe20000410000 */
[----:B------:R-:W-:Y:S01]  /*5e30*/  LOP3.LUT R20, R13, 0x380, RZ, 0xc0, !PT ;  /* 0x000003800d147812 */ /* 0x000fe200078ec0ff */
[-C--:B------:R-:W-:Y:S01]  /*5e40*/  FMUL.FTZ R38, R38, R5.reuse ;  /* 0x0000000526267220 */ /* 0x080fe20000410000 */
[-C--:B------:R-:W-:Y:S01]  /*5e50*/  FMUL.FTZ R43, R43, R5.reuse ;  /* 0x000000052b2b7220 */ /* 0x080fe20000410000 */
[-C--:B------:R-:W-:Y:S01]  /*5e60*/  FMUL.FTZ R42, R42, R5.reuse ;  /* 0x000000052a2a7220 */ /* 0x080fe20000410000 */
[----:B------:R-:W-:Y:S01]  /*5e70*/  SHF.R.U64 R126, R20, 0x3, RZ ;  /* 0x00000003147e7819 */ /* 0x000fe200000012ff */
        /* <DEDUP_REMOVED lines=55> */
[----:B------:R-:W-:Y:S01]  /*61f0*/  LOP3.LUT R126, R126, R13, RZ, 0x3c, !PT ;  /* 0x0000000d7e7e7212 */ /* 0x000fe200078e3cff */
[----:B------:R-:W-:Y:S01]  /*6200*/  IMAD.X R127, RZ, RZ, R11, P3 ;  /* 0x000000ffff7f7224 */ /* 0x000fe200018e060b */
[----:B------:R-:W-:-:S02]  /*6210*/  LOP3.LUT R5, R10, 0x380, RZ, 0xc0, !PT ;  /* 0x000003800a057812 */ /* 0x000fc400078ec0ff */
        /* <DEDUP_REMOVED lines=12> */
[----:B------:R-:W-:Y:S01]  /*62e0*/  SHF.R.U64 R5, R5, 0x3, RZ ;  /* 0x0000000305057819 */ /* 0x000fe200000012ff */
[--C-:B------:R-:W-:Y:S01]  /*62f0*/  IMAD.X R151, RZ, RZ, R11.reuse, P2 ;  /* 0x000000ffff977224 */ /* 0x100fe200010e060b */
[----:B------:R-:W-:Y:S01]  /*6300*/  LOP3.LUT R4, R61, 0x380, RZ, 0xc0, !PT ;  /* 0x000003803d047812 */ /* 0x000fe200078ec0ff */
[----:B------:R-:W-:Y:S01]  /*6310*/  IMAD.X R153, RZ, RZ, R11, P3 ;  /* 0x000000ffff997224 */ /* 0x000fe200018e060b */
[----:B------:R-:W-:-:S02]  /*6320*/  IADD3 R23, P4, R10, 0x8000, RZ ;  /* 0x000080000a177810 */ /* 0x000fc40007f9e0ff */
[C---:B------:R-:W-:Y:S02]  /*6330*/  IADD3 R20, P5, R10.reuse, 0x4060, RZ ;  /* 0x000040600a147810 */ /* 0x040fe40007fbe0ff */
[C---:B------:R-:W-:Y:S01]  /*6340*/  IADD3 R15, P6, R10.reuse, 0x40, RZ ;  /* 0x000000400a0f7810 */ /* 0x040fe20007fde0ff */
[--C-:B------:R-:W-:Y:S01]  /*6350*/  IMAD.X R155, RZ, RZ, R11.reuse, P4 ;  /* 0x000000ffff9b7224 */ /* 0x100fe200020e060b */
[C---:B------:R-:W-:Y:S01]  /*6360*/  IADD3 R14, P0, R10.reuse, 0x4040, RZ ;  /* 0x000040400a0e7810 */ /* 0x040fe20007f1e0ff */
[--C-:B------:R-:W-:Y:S01]  /*6370*/  IMAD.X R157, RZ, RZ, R11.reuse, P5 ;  /* 0x000000ffff9d7224 */ /* 0x100fe200028e060b */
[C---:B------:R-:W-:Y:S01]  /*6380*/  IADD3 R12, P1, R10.reuse, 0x4020, RZ ;  /* 0x000040200a0c7810 */ /* 0x040fe20007f3e0ff */
[--C-:B------:R-:W-:Y:S01]  /*6390*/  IMAD.X R159, RZ, RZ, R11.reuse, P6 ;  /* 0x000000ffff9f7224 */ /* 0x100fe200030e060b */
[C---:B------:R-:W-:Y:S02]  /*63a0*/  IADD3 R21, P2, R10.reuse, 0x4000, RZ ;  /* 0x000040000a157810 */ /* 0x040fe40007f5e0ff */
[----:B------:R-:W-:Y:S01]  /*63b0*/  IADD3 R3, P3, R10, 0x60, RZ ;  /* 0x000000600a037810 */ /* 0x000fe20007f7e0ff */
[--C-:B------:R-:W-:Y:S01]  /*63c0*/  IMAD.X R163, RZ, RZ, R11.reuse, P1 ;  /* 0x000000ffffa37224 */ /* 0x100fe200008e060b */
[----:B------:R-:W-:Y:S01]  /*63d0*/  LOP3.LUT R10, R5, R10, RZ, 0x3c, !PT ;  /* 0x0000000a050a7212 */ /* 0x000fe200078e3cff */
[--C-:B------:R-:W-:Y:S01]  /*63e0*/  IMAD.X R165, RZ, RZ, R11.reuse, P2 ;  /* 0x000000ffffa57224 */ /* 0x100fe200010e060b */
[----:B------:R-:W-:Y:S01]  /*63f0*/  SHF.R.U64 R4, R4, 0x3, RZ ;  /* 0x0000000304047819 */ /* 0x000fe200000012ff */
[----:B------:R-:W-:Y:S01]  /*6400*/  IMAD.X R167, RZ, RZ, R11, P3 ;  /* 0x000000ffffa77224 */ /* 0x000fe200018e060b */
[----:B------:R-:W-:-:S02]  /*6410*/  LOP3.LUT R5, R22, 0x380, RZ, 0xc0, !PT ;  /* 0x0000038016057812 */ /* 0x000fc400078ec0ff */
[----:B------:R-:W-:Y:S02]  /*6420*/  LOP3.LUT R138, R4, R61, RZ, 0x3c, !PT ;  /* 0x0000003d048a7212 */ /* 0x000fe400078e3cff */
[----:B------:R-:W-:Y:S02]  /*6430*/  SHF.R.U64 R5, R5, 0x3, RZ ;  /* 0x0000000305057819 */ /* 0x000fe400000012ff */
[----:B------:R-:W-:Y:S02]  /*6440*/  LOP3.LUT R4, R13, 0x380, RZ, 0xc0, !PT ;  /* 0x000003800d047812 */ /* 0x000fe400078ec0ff */
[----:B------:R-:W-:Y:S02]  /*6450*/  LOP3.LUT R142, R5, R22, RZ, 0x3c, !PT ;  /* 0x00000016058e7212 */ /* 0x000fe400078e3cff */
[----:B------:R-:W-:Y:S02]  /*6460*/  SHF.R.U64 R4, R4, 0x3, RZ ;  /* 0x0000000304047819 */ /* 0x000fe400000012ff */
[----:B------:R-:W-:-:S02]  /*6470*/  LOP3.LUT R5, R23, 0x380, RZ, 0xc0, !PT ;  /* 0x0000038017057812 */ /* 0x000fc400078ec0ff */
[----:B------:R-:W-:Y:S02]  /*6480*/  LOP3.LUT R146, R4, R13, RZ, 0x3c, !PT ;  /* 0x0000000d04927212 */ /* 0x000fe400078e3cff */
[----:B------:R-:W-:Y:S02]  /*6490*/  SHF.R.U64 R4, R5, 0x3, RZ ;  /* 0x0000000305047819 */ /* 0x000fe400000012ff */
[----:B------:R-:W-:Y:S02]  /*64a0*/  LOP3.LUT R5, R20, 0x380, RZ, 0xc0, !PT ;  /* 0x0000038014057812 */ /* 0x000fe400078ec0ff */
[----:B------:R-:W-:Y:S02]  /*64b0*/  LOP3.LUT R13, R14, 0x380, RZ, 0xc0, !PT ;  /* 0x000003800e0d7812 */ /* 0x000fe400078ec0ff */
[----:B------:R-:W-:Y:S02]  /*64c0*/  SHF.R.U64 R5, R5, 0x3, RZ ;  /* 0x0000000305057819 */ /* 0x000fe400000012ff */
[----:B------:R-:W-:-:S02]  /*64d0*/  LOP3.LUT R154, R4, R23, RZ, 0x3c, !PT ;  /* 0x00000017049a7212 */ /* 0x000fc400078e3cff */
[----:B------:R-:W-:Y:S02]  /*64e0*/  LOP3.LUT R156, R5, R20, RZ, 0x3c, !PT ;  /* 0x00000014059c7212 */ /* 0x000fe400078e3cff */
[----:B------:R-:W-:Y:S02]  /*64f0*/  LOP3.LUT R5, R12, 0x380, RZ, 0xc0, !PT ;  /* 0x000003800c057812 */ /* 0x000fe400078ec0ff */
[----:B------:R-:W-:Y:S02]  /*6500*/  SHF.R.U64 R13, R13, 0x3, RZ ;  /* 0x000000030d0d7819 */ /* 0x000fe400000012ff */
[----:B------:R-:W-:Y:S02]  /*6510*/  LOP3.LUT R52, R65, 0x380, RZ, 0xc0, !PT ;  /* 0x0000038041347812 */ /* 0x000fe400078ec0ff */
[----:B------:R-:W-:Y:S02]  /*6520*/  LOP3.LUT R4, R15, 0x380, RZ, 0xc0, !PT ;  /* 0x000003800f047812 */ /* 0x000fe400078ec0ff */
[----:B------:R-:W-:-:S02]  /*6530*/  IADD3 R61, P2, R8, 0x7000, RZ ;  /* 0x00007000083d7810 */ /* 0x000fc40007f5e0ff */
[----:B------:R-:W-:Y:S02]  /*6540*/  SHF.R.U64 R5, R5, 0x3, RZ ;  /* 0x0000000305057819 */ /* 0x000fe400000012ff */
[----:B------:R-:W-:Y:S02]  /*6550*/  LOP3.LUT R160, R13, R14, RZ, 0x3c, !PT ;  /* 0x0000000e0da07212 */ /* 0x000fe400078e3cff */
[----:B------:R-:W-:Y:S02]  /*6560*/  SHF.R.U64 R52, R52, 0x3, RZ ;  /* 0x0000000334347819 */ /* 0x000fe400000012ff */
[----:B------:R-:W-:Y:S02]  /*6570*/  LOP3.LUT R22, R53, 0x380, RZ, 0xc0, !PT ;  /* 0x0000038035167812 */ /* 0x000fe400078ec0ff */
[----:B------:R-:W-:Y:S02]  /*6580*/  SHF.R.U64 R4, R4, 0x3, RZ ;  /* 0x0000000304047819 */ /* 0x000fe400000012ff */
[----:B------:R-:W-:-:S02]  /*6590*/  IADD3 R13, P3, R8, 0x1000, RZ ;  /* 0x00001000080d7810 */ /* 0x000fc40007f7e0ff */
[----:B------:R-:W-:Y:S02]  /*65a0*/  LOP3.LUT R60, R61, 0x380, RZ, 0xc0, !PT ;  /* 0x000003803d3c7812 */ /* 0x000fe400078ec0ff */
[----:B------:R-:W-:Y:S01]  /*65b0*/  LOP3.LUT R162, R5, R12, RZ, 0x3c, !PT ;  /* 0x0000000c05a27212 */ /* 0x000fe200078e3cff */
[----:B------:R-:W-:Y:S01]  /*65c0*/  IMAD.U32 R5, RZ, RZ, UR5 ;  /* 0x00000005ff057e24 */ /* 0x000fe2000f8e00ff */
[----:B------:R-:W-:Y:S02]  /*65d0*/  LOP3.LUT R134, R52, R65, RZ, 0x3c, !PT ;  /* 0x0000004134867212 */ /* 0x000fe400078e3cff */
[----:B------:R-:W-:Y:S02]  /*65e0*/  SHF.R.U64 R22, R22, 0x3, RZ ;  /* 0x0000000316167819 */ /* 0x000fe400000012ff */
[----:B------:R-:W-:Y:S02]  /*65f0*/  LOP3.LUT R158, R4, R15, RZ, 0x3c, !PT ;  /* 0x0000000f049e7212 */ /* 0x000fe400078e3cff */
[----:B------:R-:W-:-:S02]  /*6600*/  LOP3.LUT R12, R13, 0x380, RZ, 0xc0, !PT ;  /* 0x000003800d0c7812 */ /* 0x000fc400078ec0ff */
[----:B------:R-:W-:Y:S02]  /*6610*/  SHF.R.U64 R60, R60, 0x3, RZ ;  /* 0x000000033c3c7819 */ /* 0x000fe400000012ff */
[----:B------:R-:W-:Y:S02]  /*6620*/  LOP3.LUT R52, R57, 0x380, RZ, 0xc0, !PT ;  /* 0x0000038039347812 */ /* 0x000fe400078ec0ff */
[----:B------:R-:W-:Y:S02]  /*6630*/  LOP3.LUT R4, R21, 0x380, RZ, 0xc0, !PT ;  /* 0x0000038015047812 */ /* 0x000fe400078ec0ff */
[----:B------:R-:W-:Y:S02]  /*6640*/  LOP3.LUT R152, R22, R53, RZ, 0x3c, !PT ;  /* 0x0000003516987212 */ /* 0x000fe400078e3cff */
[----:B------:R-:W-:Y:S02]  /*6650*/  SHF.R.U64 R12, R12, 0x3, RZ ;  /* 0x000000030c0c7819 */ /* 0x000fe400000012ff */
[----:B------:R-:W-:Y:S01]  /*6660*/  LOP3.LUT R60, R60, R61, RZ, 0x3c, !PT ;  /* 0x0000003d3c3c7212 */ /* 0x000fe200078e3cff */
[----:B------:R-:W-:Y:S01]  /*6670*/  IMAD.X R61, RZ, RZ, R9, P2 ;  /* 0x000000ffff3d7224 */ /* 0x000fe200010e0609 */
[----:B------:R-:W-:-:S02]  /*6680*/  LOP3.LUT R56, R69, 0x380, RZ, 0xc0, !PT ;  /* 0x0000038045387812 */ /* 0x000fc400078ec0ff */
[----:B------:R-:W-:Y:S02]  /*6690*/  SHF.R.U64 R52, R52, 0x3, RZ ;  /* 0x0000000334347819 */ /* 0x000fe400000012ff */
[----:B------:R-:W-:Y:S02]  /*66a0*/  SHF.R.U64 R4, R4, 0x3, RZ ;  /* 0x0000000304047819 */ /* 0x000fe400000012ff */
[----:B------:R-:W-:Y:S02]  /*66b0*/  LOP3.LUT R22, R3, 0x380, RZ, 0xc0, !PT ;  /* 0x0000038003167812 */ /* 0x000fe400078ec0ff */
[----:B------:R-:W-:Y:S02]  /*66c0*/  IADD3 R115, P2, R8, 0xe000, RZ ;  /* 0x0000e00008737810 */ /* 0x000fe40007f5e0ff */
[----:B------:R-:W-:Y:S01]  /*66d0*/  LOP3.LUT R12, R12, R13, RZ, 0x3c, !PT ;  /* 0x0000000d0c0c7212 */ /* 0x000fe200078e3cff */
[----:B------:R-:W-:Y:S01]  /*66e0*/  IMAD.X R13, RZ, RZ, R9, P3 ;  /* 0x000000ffff0d7224 */ /* 0x000fe200018e0609 */
[----:B------:R-:W-:-:S02]  /*66f0*/  IADD3.X R161, RZ, R11, RZ, P0, !PT ;  /* 0x0000000bffa17210 */ /* 0x000fc400007fe4ff */
[----:B------:R-:W-:Y:S02]  /*6700*/  SHF.R.U64 R56, R56, 0x3, RZ ;  /* 0x0000000338387819 */ /* 0x000fe400000012ff */
[----:B------:R-:W-:Y:S02]  /*6710*/  LOP3.LUT R150, R52, R57, RZ, 0x3c, !PT ;  /* 0x0000003934967212 */ /* 0x000fe400078e3cff */
[----:B------:R-:W-:Y:S01]  /*6720*/  LOP3.LUT R164, R4, R21, RZ, 0x3c, !PT ;  /* 0x0000001504a47212 */ /* 0x000fe200078e3cff */
[----:B------:R-:W-:Y:S01]  /*6730*/  IMAD.U32 R4, RZ, RZ, UR4 ;  /* 0x00000004ff047e24 */ /* 0x000fe2000f8e00ff */
[----:B------:R-:W-:Y:S01]  /*6740*/  SHF.R.U64 R22, R22, 0x3, RZ ;  /* 0x0000000316167819 */ /* 0x000fe200000012ff */
[----:B------:R-:W-:Y:S01]  /*6750*/  UIADD3 UR4, UR5, UR6, URZ ;  /* 0x0000000605047290 */ /* 0x000fe2000fffe03f */
[C---:B------:R-:W-:Y:S02]  /*6760*/  IADD3 R15, P4, R8.reuse, 0x2000, RZ ;  /* 0x00002000080f7810 */ /* 0x040fe40007f9e0ff */
[C---:B------:R-:W-:Y:S01]  /*6770*/  IADD3 R21, P5, R8.reuse, 0x3000, RZ ;  /* 0x0000300008157810 */ /* 0x040fe20007fbe0ff */
[----:B------:R-:W-:Y:S01]  /*6780*/  ULDC UR6, c[0x0][0xb88] ;  /* 0x0002e20000067ab9 */ /* 0x000fe20000000800 */
[C---:B------:R-:W-:Y:S01]  /*6790*/  IADD3 R23, P6, R8.reuse, 0x4000, RZ ;  /* 0x0000400008177810 */ /* 0x040fe20007fde0ff */
[----:B------:R-:W-:Y:S01]  /*67a0*/  IMAD.U32 R5, RZ, RZ, UR4 ;  /* 0x00000004ff057e24 */ /* 0x000fe2000f8e00ff */
[C---:B------:R-:W-:Y:S01]  /*67b0*/  IADD3 R53, P0, R8.reuse, 0x5000, RZ ;  /* 0x0000500008357810 */ /* 0x040fe20007f1e0ff */
[----:B------:R-:W-:Y:S01]  /*67c0*/  ULDC.64 UR4, c[0x0][0xc88] ;  /* 0x0003220000047ab9 */ /* 0x000fe20000000a00 */
[----:B------:R-:W-:-:S02]  /*67d0*/  IADD3 R57, P1, R8, 0x6000, RZ ;  /* 0x0000600008397810 */ /* 0x000fc40007f3e0ff */
[----:B------:R-:W-:Y:S02]  /*67e0*/  IADD3 R65, P3, R8, 0x8000, RZ ;  /* 0x0000800008417810 */ /* 0x000fe40007f7e0ff */
[----:B------:R-:W-:Y:S02]  /*67f0*/  LOP3.LUT R114, R115, 0x380, RZ, 0xc0, !PT ;  /* 0x0000038073727812 */ /* 0x000fe400078ec0ff */
[----:B------:R-:W-:Y:S02]  /*6800*/  LOP3.LUT R130, R56, R69, RZ, 0x3c, !PT ;  /* 0x0000004538827212 */ /* 0x000fe400078e3cff */
[----:B------:R-:W-:Y:S01]  /*6810*/  LOP3.LUT R166, R22, R3, RZ, 0x3c, !PT ;  /* 0x0000000316a67212 */ /* 0x000fe200078e3cff */
[----:B------:R-:W-:Y:S01]  /*6820*/  IMAD R3, RZ, RZ, -UR41 ;  /* 0x80000029ff037e24 */ /* 0x000fe2000f8e02ff */
        /* <DEDUP_REMOVED lines=14> */
[----:B------:R-:W-:Y:S01]  /*6910*/  IMAD.X R115, RZ, RZ, R9, P2 ;  /* 0x000000ffff737224 */ /* 0x000fe200010e0609 */
[----:B-1----:R-:W-:-:S02]  /*6920*/  ISETP.NE.AND P2, PT, R213, 0x1, PT ;  /* 0x00000001d500780c */ /* 0x002fc40003f45270 */
        /* <DEDUP_REMOVED lines=12> */
[----:B------:R-:W-:-:S02]  /*69f0*/  F2FP.F16.F32.PACK_AB R24, R25, R24 ;  /* 0x000000181918723e */ /* 0x000fc400000000ff */
[----:B------:R-:W-:Y:S02]  /*6a00*/  F2FP.F16.F32.PACK_AB R25, R27, R26 ;  /* 0x0000001a1b19723e */ /* 0x000fe400000000ff */
[C---:B------:R-:W-:Y:S02]  /*6a10*/  IADD3 R69, P4, R8.reuse, 0x9000, RZ ;  /* 0x0000900008457810 */ /* 0x040fe40007f9e0ff */
[C---:B------:R-:W-:Y:S02]  /*6a20*/  IADD3 R99, P5, R8.reuse, 0xa000, RZ ;  /* 0x0000a00008637810 */ /* 0x040fe40007fbe0ff */
[C---:B------:R-:W-:Y:S02]  /*6a30*/  IADD3 R103, P6, R8.reuse, 0xb000, RZ ;  /* 0x0000b00008677810 */ /* 0x040fe40007fde0ff */
[C---:B------:R-:W-:Y:S02]  /*6a40*/  IADD3 R107, P0, R8.reuse, 0xc000, RZ ;  /* 0x0000c000086b7810 */ /* 0x040fe40007f1e0ff */
[----:B------:R-:W-:-:S02]  /*6a50*/  IADD3 R111, P1, R8, 0xd000, RZ ;  /* 0x0000d000086f7810 */ /* 0x000fc40007f3e0ff */
[C---:B------:R-:W-:Y:S02]  /*6a60*/  IADD3 R119, P3, R8.reuse, 0xf000, RZ ;  /* 0x0000f00008777810 */ /* 0x040fe40007f7e0ff */
[----:B------:R-:W-:Y:S02]  /*6a70*/  LOP3.LUT R123, R8, 0x380, RZ, 0xc0, !PT ;  /* 0x00000380087b7812 */ /* 0x000fe400078ec0ff */
[----:B------:R-:W-:Y:S02]  /*6a80*/  F2FP.F16.F32.PACK_AB R26, R184, R28 ;  /* 0x0000001cb81a723e */ /* 0x000fe400000000ff */
[----:B------:R-:W0:Y:S01]  /*6a90*/  LDC R28, c[0x0][0xd38] ;  /* 0x00034e00ff1c7b82 */ /* 0x000e220000000800 */
        /* <DEDUP_REMOVED lines=11> */
[----:B------:R-:W-:Y:S01]  /*6b50*/  SHF.R.U64 R110, R110, 0x3, RZ ;  /* 0x000000036e6e7819 */ /* 0x000fe200000012ff */
[----:B0-----:R-:W-:Y:S01]  /*6b60*/  IMAD R3, R28, R3, UR44 ;  /* 0x0000002c1c037e24 */ /* 0x001fe2000f8e0203 */
[----:B------:R-:W-:Y:S02]  /*6b70*/  SHF.R.U64 R118, R118, 0x3, RZ ;  /* 0x0000000376767819 */ /* 0x000fe400000012ff */
[----:B------:R-:W-:Y:S01]  /*6b80*/  LOP3.LUT R122, R123, R8, RZ, 0x3c, !PT ;  /* 0x000000087b7a7212 */ /* 0x000fe200078e3cff */
[----:B------:R-:W-:Y:S01]  /*6b90*/  IMAD.MOV.U32 R123, RZ, RZ, R9 ;  /* 0x000000ffff7b7224 */ /* 0x000fe200078e0009 */
[----:B------:R-:W0:Y:S01]  /*6ba0*/  @P2 LDC R8, c[0x0][0xcec] ;  /* 0x00033b00ff082b82 */ /* 0x000e220000000800 */
        /* <DEDUP_REMOVED lines=12> */
[----:B------:R-:W1:Y:S01]  /*6c70*/  @P2 LDC R9, c[0x0][0xcf0] ;  /* 0x00033c00ff092b82 */ /* 0x000e620000000800 */
[----:B------:R-:W-:Y:S02]  /*6c80*/  F2FP.F16.F32.PACK_AB R27, R31, R30 ;  /* 0x0000001e1f1b723e */ /* 0x000fe400000000ff */
[----:B------:R-:W-:Y:S02]  /*6c90*/  F2FP.F16.F32.PACK_AB R40, R41, R40 ;  /* 0x000000282928723e */ /* 0x000fe400000000ff */
[----:B------:R-:W-:Y:S02]  /*6ca0*/  F2FP.F16.F32.PACK_AB R41, R43, R42 ;  /* 0x0000002a2b29723e */ /* 0x000fe400000000ff */
[----:B------:R-:W-:Y:S01]  /*6cb0*/  F2FP.F16.F32.PACK_AB R43, R47, R46 ;  /* 0x0000002e2f2b723e */ /* 0x000fe200000000ff */
[----:B------:R-:W2:Y:S01]  /*6cc0*/  LDC.64 R30, c[0x0][0xc98] ;  /* 0x00032600ff1e7b82 */ /* 0x000ea20000000a00 */
[----:B------:R-:W-:Y:S01]  /*6cd0*/  IMAD R47, R3, 0x80, R211 ;  /* 0x00000080032f7824 */ /* 0x000fe200078e02d3 */
[----:B------:R-:W-:-:S02]  /*6ce0*/  F2FP.F16.F32.PACK_AB R32, R33, R32 ;  /* 0x000000202120723e */ /* 0x000fc400000000ff */
[----:B------:R-:W-:Y:S01]  /*6cf0*/  F2FP.F16.F32.PACK_AB R33, R35, R34 ;  /* 0x000000222321723e */ /* 0x000fe200000000ff */
[----:B0-----:R-:W-:Y:S01]  /*6d00*/  @P2 IMAD.HI.U32 R8, R47, R8, RZ ;  /* 0x000000082f082227 */ /* 0x001fe200078e00ff */
[----:B------:R-:W-:Y:S02]  /*6d10*/  MOV R10, R10 ;  /* 0x0000000a000a7202 */ /* 0x000fe40000000f00 */
[----:B------:R-:W-:Y:S01]  /*6d20*/  F2FP.F16.F32.PACK_AB R35, R39, R38 ;  /* 0x000000262723723e */ /* 0x000fe200000000ff */
[----:B------:R-:W-:Y:S01]  /*6d30*/  IMAD.MOV.U32 R39, RZ, RZ, R47 ;  /* 0x000000ffff277224 */ /* 0x000fe200078e002f */
[----:B------:R-:W-:Y:S01]  /*6d40*/  MOV R146, R146 ;  /* 0x0000009200927202 */ /* 0x000fe20000000f00 */
[----:B------:R-:W-:Y:S01]  /*6d50*/  STSM.16.M88.4 [R10], R24 ;  /* 0x000000180a007844 */ /* 0x000fe20000000200 */
[----:B------:R-:W-:Y:S02]  /*6d60*/  F2FP.F16.F32.PACK_AB R34, R183, R36 ;  /* 0x00000024b722723e */ /* 0x000fe400000000ff */
[----:B------:R-:W-:-:S02]  /*6d70*/  F2FP.F16.F32.PACK_AB R48, R49, R48 ;  /* 0x000000303130723e */ /* 0x000fc400000000ff */
[----:B-1----:R-:W-:Y:S01]  /*6d80*/  @P2 SHF.R.U32.HI R39, RZ, R9, R8 ;  /* 0x00000009ff272219 */ /* 0x002fe20000011608 */
[----:B------:R0:W-:Y:S01]  /*6d90*/  STSM.16.M88.4 [R146], R32 ;  /* 0x0000002092007844 */ /* 0x0001e20000000200 */
[----:B------:R-:W-:Y:S02]  /*6da0*/  MOV R158, R158 ;  /* 0x0000009e009e7202 */ /* 0x000fe40000000f00 */
[----:B------:R-:W-:Y:S02]  /*6db0*/  F2FP.F16.F32.PACK_AB R42, R182, R44 ;  /* 0x0000002cb62a723e */ /* 0x000fe400000000ff */
[----:B------:R-:W-:Y:S02]  /*6dc0*/  F2FP.F16.F32.PACK_AB R49, R51, R50 ;  /* 0x000000323331723e */ /* 0x000fe400000000ff */
[----:B------:R-:W-:Y:S01]  /*6dd0*/  MOV R166, R166 ;  /* 0x000000a600a67202 */ /* 0x000fe20000000f00 */
[C---:B--2---:R-:W-:Y:S01]  /*6de0*/  IMAD R28, R30.reuse, UR7, RZ ;  /* 0x000000071e1c7c24 */ /* 0x044fe2000f8e02ff */
[----:B------:R-:W-:Y:S01]  /*6df0*/  F2FP.F16.F32.PACK_AB R50, R205, R189 ;  /* 0x000000bdcd32723e */ /* 0x000fe200000000ff */
[----:B------:R-:W-:Y:S01]  /*6e00*/  IMAD.WIDE.U32 R4, R30, UR43, R4 ;  /* 0x0000002b1e047c25 */ /* 0x000fe2000f8e0004 */
[----:B------:R-:W-:Y:S01]  /*6e10*/  F2FP.F16.F32.PACK_AB R51, R55, R54 ;  /* 0x000000363733723e */ /* 0x000fe200000000ff */
[----:B------:R-:W-:Y:S01]  /*6e20*/  STSM.16.M88.4 [R158], R40 ;  /* 0x000000289e007844 */ /* 0x000fe20000000200 */
[----:B------:R-:W-:-:S02]  /*6e30*/  MOV R164, R164 ;  /* 0x000000a400a47202 */ /* 0x000fc40000000f00 */
[----:B------:R-:W-:Y:S01]  /*6e40*/  F2FP.F16.F32.PACK_AB R8, R204, R188 ;  /* 0x000000bccc08723e */ /* 0x000fe200000000ff */
[----:B0-----:R-:W-:Y:S01]  /*6e50*/  IMAD.MOV R32, RZ, RZ, -R39 ;  /* 0x000000ffff207224 */ /* 0x001fe200078e0a27 */
[----:B------:R-:W-:Y:S01]  /*6e60*/  F2FP.F16.F32.PACK_AB R9, R59, R58 ;  /* 0x0000003a3b09723e */ /* 0x000fe200000000ff */
[----:B------:R-:W-:Y:S01]  /*6e70*/  STSM.16.M88.4 [R166], R48 ;  /* 0x00000030a6007844 */ /* 0x000fe20000000200 */
[----:B------:R-:W-:Y:S01]  /*6e80*/  F2FP.F16.F32.PACK_AB R10, R203, R187 ;  /* 0x000000bbcb0a723e */ /* 0x000fe200000000ff */
[----:B------:R-:W-:Y:S01]  /*6e90*/  IMAD R33, R213, R32, R47 ;  /* 0x00000020d5217224 */ /* 0x000fe200078e022f */
[----:B------:R-:W-:Y:S01]  /*6ea0*/  F2FP.F16.F32.PACK_AB R11, R63, R62 ;  /* 0x0000003e3f0b723e */ /* 0x000fe200000000ff */
[----:B------:R-:W-:Y:S01]  /*6eb0*/  IMAD R32, R31, UR43, R28 ;  /* 0x0000002b1f207c24 */ /* 0x000fe2000f8e021c */
[----:B------:R-:W-:Y:S02]  /*6ec0*/  F2FP.F16.F32.PACK_AB R29, R7, R29 ;  /* 0x0000001d071d723e */ /* 0x000fe400000000ff */
[----:B------:R-:W-:Y:S01]  /*6ed0*/  SHF.R.S32.HI R7, RZ, 0x1f, R33 ;  /* 0x0000001fff077819 */ /* 0x000fe20000011421 */
[----:B------:R0:W-:Y:S01]  /*6ee0*/  STSM.16.M88.4 [R164], R8 ;  /* 0x00000008a4007844 */ /* 0x0001e20000000200 */
[----:B------:R-:W-:-:S02]  /*6ef0*/  F2FP.F16.F32.PACK_AB R72, R73, R72 ;  /* 0x000000484948723e */ /* 0x000fc400000000ff */
[----:B------:R-:W-:Y:S02]  /*6f00*/  MOV R162, R162 ;  /* 0x000000a200a27202 */ /* 0x000fe40000000f00 */
[----:B------:R-:W-:Y:S02]  /*6f10*/  F2FP.F16.F32.PACK_AB R24, R202, R186 ;  /* 0x000000baca18723e */ /* 0x000fe400000000ff */
[----:B------:R-:W-:Y:S02]  /*6f20*/  F2FP.F16.F32.PACK_AB R25, R67, R66 ;  /* 0x000000424319723e */ /* 0x000fe400000000ff */
[----:B------:R-:W-:Y:S02]  /*6f30*/  F2FP.F16.F32.PACK_AB R26, R201, R185 ;  /* 0x000000b9c91a723e */ /* 0x000fe400000000ff */
[----:B------:R-:W-:Y:S02]  /*6f40*/  F2FP.F16.F32.PACK_AB R27, R71, R70 ;  /* 0x00000046471b723e */ /* 0x000fe400000000ff */
[----:B------:R-:W-:-:S02]  /*6f50*/  F2FP.F16.F32.PACK_AB R73, R75, R74 ;  /* 0x0000004a4b49723e */ /* 0x000fc400000000ff */
[----:B------:R-:W-:Y:S01]  /*6f60*/  F2FP.F16.F32.PACK_AB R80, R81, R80 ;  /* 0x000000505150723e */ /* 0x000fe200000000ff */
[----:B0-----:R-:W-:Y:S01]  /*6f70*/  IMAD R11, R3, 0x80, R209 ;  /* 0x00000080030b7824 */ /* 0x001fe200078e02d1 */
[----:B------:R-:W-:Y:S01]  /*6f80*/  SHF.R.S32.HI R9, RZ, 0x1f, R39 ;  /* 0x0000001fff097819 */ /* 0x000fe20000011427 */
[----:B------:R0:W-:Y:S01]  /*6f90*/  STSM.16.M88.4 [R162], R24 ;  /* 0x00000018a2007844 */ /* 0x0001e20000000200 */
[----:B------:R-:W-:Y:S01]  /*6fa0*/  IADD3 R8, P0, R39, R4, RZ ;  /* 0x0000000427087210 */ /* 0x000fe20007f1e0ff */
[----:B------:R-:W-:Y:S01]  /*6fb0*/  IMAD R4, R7, UR4, RZ ;  /* 0x0000000407047c24 */ /* 0x000fe2000f8e02ff */
[----:B------:R-:W-:Y:S02]  /*6fc0*/  MOV R160, R160 ;  /* 0x000000a000a07202 */ /* 0x000fe40000000f00 */
[----:B------:R-:W-:Y:S01]  /*6fd0*/  IADD3.X R9, R9, R5, R32, P0, !PT ;  /* 0x0000000509097210 */ /* 0x000fe200007fe420 */
[----:B------:R-:W-:Y:S01]  /*6fe0*/  IMAD R7, R33, UR5, R4 ;  /* 0x0000000521077c24 */ /* 0x000fe2000f8e0204 */
[----:B------:R-:W-:Y:S01]  /*6ff0*/  F2FP.F16.F32.PACK_AB R74, R199, R76 ;  /* 0x0000004cc74a723e */ /* 0x000fe200000000ff */
[----:B------:R-:W-:Y:S01]  /*7000*/  IMAD R4, R213, UR6, RZ ;  /* 0x00000006d5047c24 */ /* 0x000fe2000f8e02ff */
[----:B------:R-:W-:Y:S01]  /*7010*/  F2FP.F16.F32.PACK_AB R75, R79, R78 ;  /* 0x0000004e4f4b723e */ /* 0x000fe200000000ff */
[----:B------:R-:W-:Y:S01]  /*7020*/  IMAD.WIDE.U32 R8, R33, UR4, R8 ;  /* 0x0000000421087c25 */ /* 0x000fe2000f8e0008 */
[----:B------:R-:W-:Y:S01]  /*7030*/  F2FP.F16.F32.PACK_AB R81, R83, R82 ;  /* 0x000000525351723e */ /* 0x000fe200000000ff */
[----:B------:R-:W-:Y:S01]  /*7040*/  ULDC.64 UR4, c[0x0][0xc50] ;  /* 0x0003140000047ab9 */ /* 0x000fe20000000a00 */
[----:B------:R-:W-:Y:S01]  /*7050*/  F2FP.F16.F32.PACK_AB R88, R89, R88 ;  /* 0x000000585958723e */ /* 0x000fe200000000ff */
[----:B------:R-:W-:Y:S01]  /*7060*/  IMAD.IADD R7, R9, 0x1, R7 ;  /* 0x0000000109077824 */ /* 0x000fe200078e0207 */
[----:B------:R-:W-:Y:S01]  /*7070*/  MOV R156, R156 ;  /* 0x0000009c009c7202 */ /* 0x000fe20000000f00 */
[----:B------:R-:W-:Y:S01]  /*7080*/  STSM.16.M88.4 [R160], R72 ;  /* 0x00000048a0007844 */ /* 0x000fe20000000200 */
[----:B------:R-:W-:Y:S01]  /*7090*/  F2FP.F16.F32.PACK_AB R82, R198, R84 ;  /* 0x00000054c652723e */ /* 0x000fe200000000ff */
[----:B------:R-:W-:Y:S01]  /*70a0*/  VIADD R5, R11, 0x8 ;  /* 0x000000080b057836 */ /* 0x000fe20000000000 */
[----:B------:R-:W-:-:S02]  /*70b0*/  F2FP.F16.F32.PACK_AB R83, R87, R86 ;  /* 0x000000565753723e */ /* 0x000fc400000000ff */
[----:B------:R-:W-:Y:S02]  /*70c0*/  F2FP.F16.F32.PACK_AB R89, R91, R90 ;  /* 0x0000005a5b59723e */ /* 0x000fe400000000ff */
[----:B------:R-:W-:Y:S01]  /*70d0*/  MOV R154, R154 ;  /* 0x0000009a009a7202 */ /* 0x000fe20000000f00 */
[----:B------:R-:W-:Y:S01]  /*70e0*/  STSM.16.M88.4 [R156], R80 ;  /* 0x000000509c007844 */ /* 0x000fe20000000200 */
[----:B------:R-:W-:Y:S02]  /*70f0*/  F2FP.F16.F32.PACK_AB R90, R197, R92 ;  /* 0x0000005cc55a723e */ /* 0x000fe400000000ff */
[----:B------:R-:W-:Y:S02]  /*7100*/  F2FP.F16.F32.PACK_AB R91, R95, R94 ;  /* 0x0000005e5f5b723e */ /* 0x000fe400000000ff */
[----:B------:R-:W-:Y:S02]  /*7110*/  LOP3.LUT P0, RZ, R206, 0x3, RZ, 0xc0, !PT ;  /* 0x00000003ceff7812 */ /* 0x000fe4000780c0ff */
[----:B------:R-:W-:Y:S01]  /*7120*/  LEA R34, P3, R8, UR4, 0x2 ;  /* 0x0000000408227c11 */ /* 0x000fe2000f8610ff */
[----:B------:R-:W-:Y:S01]  /*7130*/  STSM.16.M88.4 [R154], R88 ;  /* 0x000000589a007844 */ /* 0x000fe20000000200 */
[----:B------:R-:W-:-:S02]  /*7140*/  MOV R152, R152 ;  /* 0x0000009800987202 */ /* 0x000fc40000000f00 */
[----:B------:R-:W-:Y:S01]  /*7150*/  F2FP.F16.F32.PACK_AB R28, R196, R96 ;  /* 0x00000060c41c723e */ /* 0x000fe200000000ff */
[----:B------:R-:W-:Y:S01]  /*7160*/  SHFL.IDX PT, R44, R34, RZ, 0x1c1f ;  /* 0x001c1fff222c7589 */ /* 0x000fe200000e0000 */
[----:B------:R-:W-:Y:S02]  /*7170*/  F2FP.F16.F32.PACK_AB R30, R195, R100 ;  /* 0x00000064c31e723e */ /* 0x000fe400000000ff */
[----:B------:R-:W-:Y:S01]  /*7180*/  F2FP.F16.F32.PACK_AB R31, R37, R45 ;  /* 0x0000002d251f723e */ /* 0x000fe200000000ff */
[----:B------:R-:W-:Y:S01]  /*7190*/  SHFL.IDX PT, R46, R34, 0x1, 0x1c1f ;  /* 0x003c1f00222e7f89 */ /* 0x000fe200000e0000 */
[----:B------:R-:W-:Y:S02]  /*71a0*/  MOV R150, R150 ;  /* 0x0000009600967202 */ /* 0x000fe40000000f00 */
[----:B------:R-:W-:Y:S01]  /*71b0*/  F2FP.F16.F32.PACK_AB R76, R194, R104 ;  /* 0x00000068c24c723e */ /* 0x000fe200000000ff */
[----:B------:R1:W-:Y:S01]  /*71c0*/  STSM.16.M88.4 [R152], R28 ;  /* 0x0000001c98007844 */ /* 0x0003e20000000200 */
[----:B------:R-:W-:-:S02]  /*71d0*/  F2FP.F16.F32.PACK_AB R77, R77, R85 ;  /* 0x000000554d4d723e */ /* 0x000fc400000000ff */
[----:B------:R-:W-:Y:S02]  /*71e0*/  F2FP.F16.F32.PACK_AB R78, R193, R108 ;  /* 0x0000006cc14e723e */ /* 0x000fe400000000ff */
[----:B------:R-:W-:Y:S02]  /*71f0*/  F2FP.F16.F32.PACK_AB R79, R93, R97 ;  /* 0x000000615d4f723e */ /* 0x000fe400000000ff */
[----:B------:R-:W-:Y:S02]  /*7200*/  ISETP.GE.OR P1, PT, R11, R4, P0 ;  /* 0x000000040b00720c */ /* 0x000fe40000726670 */
[----:B------:R-:W-:Y:S01]  /*7210*/  LEA.HI.X R7, R8, UR5, R7, 0x2, P3 ;  /* 0x0000000508077c11 */ /* 0x000fe200098f1407 */
[----:B------:R-:W-:Y:S01]  /*7220*/  STSM.16.M88.4 [R150], R76 ;  /* 0x0000004c96007844 */ /* 0x000fe20000000200 */
[----:B------:R-:W-:Y:S02]  /*7230*/  MOV R142, R142 ;  /* 0x0000008e008e7202 */ /* 0x000fe40000000f00 */
[----:B------:R-:W-:Y:S01]  /*7240*/  F2FP.F16.F32.PACK_AB R8, R192, R112 ;  /* 0x00000070c008723e */ /* 0x000fe200000000ff */
[----:B------:R-:W2:Y:S01]  /*7250*/  SHFL.IDX PT, R45, R7, RZ, 0x1c1f ;  /* 0x001c1fff072d7589 */ /* 0x000ea200000e0000 */
[----:B------:R-:W-:-:S02]  /*7260*/  F2FP.F16.F32.PACK_AB R9, R101, R105 ;  /* 0x000000696509723e */ /* 0x000fc400000000ff */
[----:B------:R-:W-:Y:S01]  /*7270*/  F2FP.F16.F32.PACK_AB R10, R191, R116 ;  /* 0x00000074bf0a723e */ /* 0x000fe200000000ff */
[----:B------:R-:W3:Y:S01]  /*7280*/  SHFL.IDX PT, R47, R7, 0x1, 0x1c1f ;  /* 0x003c1f00072f7f89 */ /* 0x000ee200000e0000 */
[----:B------:R-:W-:Y:S02]  /*7290*/  F2FP.F16.F32.PACK_AB R11, R109, R113 ;  /* 0x000000716d0b723e */ /* 0x000fe400000000ff */
[----:B------:R-:W-:Y:S02]  /*72a0*/  MOV R138, R138 ;  /* 0x0000008a008a7202 */ /* 0x000fe40000000f00 */
[----:B0-----:R-:W-:Y:S01]  /*72b0*/  F2FP.F16.F32.PACK_AB R24, R190, R120 ;  /* 0x00000078be18723e */ /* 0x001fe200000000ff */
[----:B------:R-:W-:Y:S01]  /*72c0*/  STSM.16.M88.4 [R142], R8 ;  /* 0x000000088e007844 */ /* 0x000fe20000000200 */
[----:B------:R-:W-:Y:S02]  /*72d0*/  F2FP.F16.F32.PACK_AB R25, R117, R121 ;  /* 0x000000797519723e */ /* 0x000fe400000000ff */
[----:B------:R-:W-:-:S02]  /*72e0*/  F2FP.F16.F32.PACK_AB R26, R125, R124 ;  /* 0x0000007c7d1a723e */ /* 0x000fc400000000ff */
[----:B------:R-:W-:Y:S02]  /*72f0*/  F2FP.F16.F32.PACK_AB R27, R168, R169 ;  /* 0x000000a9a81b723e */ /* 0x000fe400000000ff */
[----:B------:R-:W-:Y:S02]  /*7300*/  MOV R134, R134 ;  /* 0x0000008600867202 */ /* 0x000fe40000000f00 */
[----:B-1----:R-:W-:Y:S01]  /*7310*/  F2FP.F16.F32.PACK_AB R28, R129, R128 ;  /* 0x00000080811c723e */ /* 0x002fe200000000ff */
[----:B------:R-:W-:Y:S01]  /*7320*/  STSM.16.M88.4 [R138], R24 ;  /* 0x000000188a007844 */ /* 0x000fe20000000200 */
[----:B------:R-:W-:Y:S02]  /*7330*/  F2FP.F16.F32.PACK_AB R29, R170, R171 ;  /* 0x000000abaa1d723e */ /* 0x000fe400000000ff */
[----:B------:R-:W-:Y:S02]  /*7340*/  F2FP.F16.F32.PACK_AB R30, R133, R132 ;  /* 0x00000084851e723e */ /* 0x000fe400000000ff */
[----:B------:R-:W-:-:S02]  /*7350*/  F2FP.F16.F32.PACK_AB R31, R172, R173 ;  /* 0x000000adac1f723e */ /* 0x000fc400000000ff */
[----:B------:R-:W-:Y:S02]  /*7360*/  MOV R130, R130 ;  /* 0x0000008200827202 */ /* 0x000fe40000000f00 */
[----:B------:R-:W-:Y:S01]  /*7370*/  F2FP.F16.F32.PACK_AB R32, R137, R136 ;  /* 0x000000888920723e */ /* 0x000fe200000000ff */
[----:B------:R-:W-:Y:S01]  /*7380*/  STSM.16.M88.4 [R134], R28 ;  /* 0x0000001c86007844 */ /* 0x000fe20000000200 */
[----:B------:R-:W-:Y:S02]  /*7390*/  F2FP.F16.F32.PACK_AB R33, R174, R175 ;  /* 0x000000afae21723e */ /* 0x000fe400000000ff */
[----:B------:R-:W-:Y:S02]  /*73a0*/  F2FP.F16.F32.PACK_AB R34, R141, R140 ;  /* 0x0000008c8d22723e */ /* 0x000fe400000000ff */
[----:B------:R-:W-:Y:S02]  /*73b0*/  F2FP.F16.F32.PACK_AB R35, R176, R177 ;  /* 0x000000b1b023723e */ /* 0x000fe400000000ff */
[----:B------:R-:W-:-:S02]  /*73c0*/  F2FP.F16.F32.PACK_AB R144, R145, R144 ;  /* 0x000000909190723e */ /* 0x000fc400000000ff */
[----:B------:R-:W-:Y:S01]  /*73d0*/  MOV R126, R126 ;  /* 0x0000007e007e7202 */ /* 0x000fe20000000f00 */
[----:B------:R-:W-:Y:S01]  /*73e0*/  STSM.16.M88.4 [R130], R32 ;  /* 0x0000002082007844 */ /* 0x000fe20000000200 */
[----:B------:R-:W-:Y:S02]  /*73f0*/  F2FP.F16.F32.PACK_AB R145, R178, R179 ;  /* 0x000000b3b291723e */ /* 0x000fe400000000ff */
[----:B------:R-:W-:Y:S02]  /*7400*/  F2FP.F16.F32.PACK_AB R146, R149, R148 ;  /* 0x000000949592723e */ /* 0x000fe400000000ff */
[----:B------:R-:W-:Y:S02]  /*7410*/  F2FP.F16.F32.PACK_AB R147, R180, R181 ;  /* 0x000000b5b493723e */ /* 0x000fe400000000ff */
[----:B------:R-:W-:-:S03]  /*7420*/  ISETP.GE.OR P0, PT, R5, R4, P0 ;  /* 0x000000040500720c */ /* 0x000fc60000706670 */
[----:B------:R-:W-:Y:S01]  /*7430*/  STSM.16.M88.4 [R126], R144 ;  /* 0x000000907e007844 */ /* 0x000fe20000000200 */
[----:B------:R-:W-:Y:S06]  /*7440*/  BAR.SYNC.DEFER_BLOCKING 0x1, 0x100 ;  /* 0x0044000000007b1d */ /* 0x000fec0000010000 */
[----:B--2---:R0:W-:Y:S04]  /*7450*/  @!P1 ST.E desc[UR48][R44.64], R6 ;  /* 0x000000062c009985 */ /* 0x0041e8000c101930 */
[----:B---3--:R1:W-:Y:S04]  /*7460*/  @!P0 ST.E desc[UR48][R46.64], R0 ;  /* 0x000000002e008985 */ /* 0x0083e8000c101930 */
[----:B------:R2:W5:Y:S04]  /*7470*/  LD.E.128 R36, desc[UR48][R12.64] ;  /* 0x000000300c247980 */ /* 0x000568000c101d00 */
[----:B------:R3:W5:Y:S01]  /*7480*/  LD.E.128 R40, desc[UR48][R14.64] ;  /* 0x000000300e287980 */ /* 0x000762000c101d00 */
[----:B0-----:R-:W0:Y:S01]  /*7490*/  LDC.64 R6, c[0x0][0xbe0] ;  /* 0x0002f800ff067b82 */ /* 0x001e220000000a00 */
[----:B-1----:R-:W-:Y:S01]  /*74a0*/  LEA R0, R19, R200, 0x5 ;  /* 0x000000c813007211 */ /* 0x002fe200078e28ff */
[----:B------:R-:W-:-:S02]  /*74b0*/  UIMAD UR6, UR11, UR8, URZ ;  /* 0x000000080b0672a4 */ /* 0x000fc4000f8e023f */
[----:B------:R-:W-:Y:S01]  /*74c0*/  UIMAD.WIDE.U32 UR4, UR10, UR8, URZ ;  /* 0x000000080a0472a5 */ /* 0x000fe2000f8e003f */
[----:B------:R-:W-:-:S03]  /*74d0*/  IMAD R29, R3, 0x80, R200 ;  /* 0x00000080031d7824 */ /* 0x000fc600078e02c8 */
[----:B--2---:R-:W1:Y:S01]  /*74e0*/  @P2 LDC R12, c[0x0][0xcec] ;  /* 0x00033b00ff0c2b82 */ /* 0x004e620000000800 */
[----:B------:R-:W5:Y:S04]  /*74f0*/  LD.E.128 R120, desc[UR48][R122.64] ;  /* 0x000000307a787980 */ /* 0x000f68000c101d00 */
[----:B------:R2:W5:Y:S03]  /*7500*/  LD.E.128 R8, desc[UR48][R20.64] ;  /* 0x0000003014087980 */ /* 0x000566000c101d00 */
[----:B---3--:R-:W3:Y:S01]  /*7510*/  @P2 LDC R14, c[0x0][0xcf0] ;  /* 0x00033c00ff0e2b82 */ /* 0x008ee20000000800 */
[----:B------:R-:W-:Y:S01]  /*7520*/  IMAD R13, R3, 0x80, R0 ;  /* 0x00000080030d7824 */ /* 0x000fe200078e0200 */
[----:B------:R-:W-:Y:S01]  /*7530*/  UIMAD UR6, UR10, UR9, UR6 ;  /* 0x000000090a0672a4 */ /* 0x000fe2000f8e0206 */
[----:B------:R2:W5:Y:S02]  /*7540*/  LD.E.128 R24, desc[UR48][R22.64] ;  /* 0x0000003016187980 */ /* 0x000564000c101d00 */
[----:B------:R-:W-:Y:S01]  /*7550*/  ULDC.64 UR8, c[0x0][0xbf0] ;  /* 0x0002fc0000087ab9 */ /* 0x000fe20000000a00 */
[----:B------:R-:W-:Y:S01]  /*7560*/  IMAD.MOV.U32 R0, RZ, RZ, R13 ;  /* 0x000000ffff007224 */ /* 0x000fe200078e000d */
[----:B------:R-:W-:Y:S01]  /*7570*/  UIMAD UR7, UR7, UR8, URZ ;  /* 0x00000008070772a4 */ /* 0x000fe2000f8e023f */
[----:B------:R-:W5:Y:S01]  /*7580*/  LD.E.128 R52, desc[UR48][R52.64] ;  /* 0x0000003034347980 */ /* 0x000f62000c101d00 */
[----:B------:R-:W-:-:S03]  /*7590*/  UIADD3 UR5, UR5, UR6, URZ ;  /* 0x0000000605057290 */ /* 0x000fc6000fffe03f */
[----:B------:R-:W5:Y:S01]  /*75a0*/  LD.E.128 R56, desc[UR48][R56.64] ;  /* 0x0000003038387980 */ /* 0x000f62000c101d00 */
[----:B-1----:R-:W-:Y:S01]  /*75b0*/  @P2 IMAD.HI.U32 R5, R13, R12, RZ ;  /* 0x0000000c0d052227 */ /* 0x002fe200078e00ff */
[----:B------:R-:W-:Y:S02]  /*75c0*/  UIMAD UR7, UR43, UR9, UR7 ;  /* 0x000000092b0772a4 */ /* 0x000fe4000f8e0207 */
[----:B------:R-:W5:Y:S01]  /*75d0*/  LD.E.128 R60, desc[UR48][R60.64] ;  /* 0x000000303c3c7980 */ /* 0x000f62000c101d00 */
[----:B------:R-:W-:-:S03]  /*75e0*/  UIMAD.WIDE.U32 UR4, UR43, UR8, UR4 ;  /* 0x000000082b0472a5 */ /* 0x000fc6000f8e0004 */
[----:B------:R-:W5:Y:S01]  /*75f0*/  LD.E.128 R64, desc[UR48][R64.64] ;  /* 0x0000003040407980 */ /* 0x000f62000c101d00 */
[----:B---3--:R-:W-:-:S03]  /*7600*/  @P2 SHF.R.U32.HI R0, RZ, R14, R5 ;  /* 0x0000000eff002219 */ /* 0x008fc60000011605 */
[----:B------:R-:W5:Y:S01]  /*7610*/  LD.E.128 R68, desc[UR48][R68.64] ;  /* 0x0000003044447980 */ /* 0x000f62000c101d00 */
[----:B------:R-:W-:Y:S01]  /*7620*/  VIADD R3, R29, 0x20 ;  /* 0x000000201d037836 */ /* 0x000fe20000000000 */
[--C-:B------:R-:W-:Y:S01]  /*7630*/  SHF.R.S32.HI R5, RZ, 0x1f, R0.reuse ;  /* 0x0000001fff057819 */ /* 0x100fe20000011400 */
[----:B------:R-:W-:Y:S01]  /*7640*/  IMAD.MOV R12, RZ, RZ, -R0 ;  /* 0x000000ffff0c7224 */ /* 0x000fe200078e0a00 */
[----:B------:R-:W-:Y:S01]  /*7650*/  UIADD3 UR5, UR5, UR7, URZ ;  /* 0x0000000705057290 */ /* 0x000fe2000fffe03f */
[----:B------:R-:W5:Y:S01]  /*7660*/  LD.E.128 R96, desc[UR48][R98.64] ;  /* 0x0000003062607980 */ /* 0x000f62000c101d00 */
[----:B------:R-:W-:Y:S01]  /*7670*/  UIADD3 UR37, UR37, 0x1, URZ ;  /* 0x0000000125257890 */ /* 0x000fe2000fffe03f */
[----:B0-----:R-:W-:Y:S01]  /*7680*/  IMAD R5, R5, R6, RZ ;  /* 0x0000000605057224 */ /* 0x001fe200078e02ff */
[----:B------:R-:W-:Y:S01]  /*7690*/  ULDC.64 UR6, c[0x0][0xbd8] ;  /* 0x0002f60000067ab9 */ /* 0x000fe20000000a00 */
[----:B------:R-:W-:Y:S01]  /*76a0*/  IMAD R213, R213, R12, R13 ;  /* 0x0000000cd5d57224 */ /* 0x000fe200078e020d */
[----:B------:R-:W5:Y:S01]  /*76b0*/  LD.E.128 R100, desc[UR48][R102.64] ;  /* 0x0000003066647980 */ /* 0x000f62000c101d00 */
[C---:B------:R-:W-:Y:S01]  /*76c0*/  IMAD R5, R0.reuse, R7, R5 ;  /* 0x0000000700057224 */ /* 0x040fe200078e0205 */
[----:B------:R-:W-:Y:S01]  /*76d0*/  ULDC.64 UR8, c[0x0][0xb80] ;  /* 0x0002e00000087ab9 */ /* 0x000fe20000000a00 */
[----:B------:R-:W-:Y:S01]  /*76e0*/  IMAD.WIDE.U32 R6, R0, R6, UR4 ;  /* 0x0000000400067e25 */ /* 0x000fe2000f8e0006 */
[----:B------:R-:W5:Y:S01]  /*76f0*/  LD.E.128 R104, desc[UR48][R106.64] ;  /* 0x000000306a687980 */ /* 0x000f62000c101d00 */
[----:B------:R-:W-:-:S03]  /*7700*/  SHF.R.S32.HI R0, RZ, 0x1f, R213 ;  /* 0x0000001fff007819 */ /* 0x000fc600000114d5 */
        /* <DEDUP_REMOVED lines=8> */
[----:B0-----:R-:W0:Y:S01]  /*7790*/  FENCE.VIEW.ASYNC.S ;  /* 0x00000000000073c6 */ /* 0x001e220000000000 */
[----:B------:R-:W-:Y:S01]  /*77a0*/  IMAD.IADD R7, R7, 0x1, R5 ;  /* 0x0000000107077824 */ /* 0x000fe200078e0205 */
[----:B------:R-:W-:Y:S01]  /*77b0*/  ISETP.GE.AND P1, PT, R3, R4, PT ;  /* 0x000000040300720c */ /* 0x000fe20003f26270 */
[----:B------:R-:W-:-:S02]  /*77c0*/  IMAD R0, R0, UR6, RZ ;  /* 0x0000000600007c24 */ /* 0x000fc4000f8e02ff */
[----:B------:R-:W-:Y:S02]  /*77d0*/  VIADD R3, R29, 0x40 ;  /* 0x000000401d037836 */ /* 0x000fe40000000000 */
[C---:B------:R-:W-:Y:S02]  /*77e0*/  IMAD R5, R213.reuse, UR7, R0 ;  /* 0x00000007d5057c24 */ /* 0x040fe4000f8e0200 */
[----:B------:R-:W-:Y:S01]  /*77f0*/  IMAD.WIDE.U32 R6, R213, UR6, R6 ;  /* 0x00000006d5067c25 */ /* 0x000fe2000f8e0006 */
[-C--:B------:R-:W-:Y:S02]  /*7800*/  ISETP.GE.AND P2, PT, R29, R4.reuse, PT ;  /* 0x000000041d00720c */ /* 0x080fe40003f46270 */
[----:B------:R-:W-:Y:S01]  /*7810*/  ISETP.GE.AND P0, PT, R3, R4, PT ;  /* 0x000000040300720c */ /* 0x000fe20003f06270 */
[----:B------:R-:W-:Y:S01]  /*7820*/  IMAD.IADD R3, R7, 0x1, R5 ;  /* 0x0000000107037824 */ /* 0x000fe200078e0205 */
[C---:B------:R-:W-:Y:S01]  /*7830*/  LEA R0, P3, R6.reuse, UR8, 0x1 ;  /* 0x0000000806007c11 */ /* 0x040fe2000f8608ff */
[----:B------:R-:W-:Y:S01]  /*7840*/  VIADD R207, R207, 0x32420 ;  /* 0x00032420cfcf7836 */ /* 0x000fe20000000000 */
[----:B------:R-:W-:Y:S01]  /*7850*/  UISETP.NE.AND UP0, UPT, UR37, 0x2, UPT ;  /* 0x000000022500788c */ /* 0x000fe2000bf05270 */
[----:B------:R-:W-:Y:S01]  /*7860*/  ULDC UR4, c[0x0][0xc] ;  /* 0x0000030000047ab9 */ /* 0x000fe20000000800 */
[----:B------:R-:W-:Y:S01]  /*7870*/  LEA.HI.X R5, R6, UR9, R3, 0x1, P3 ;  /* 0x0000000906057c11 */ /* 0x000fe200098f0c03 */
[----:B------:R-:W-:Y:S01]  /*7880*/  UIADD3 UR44, UR4, UR44, URZ ;  /* 0x0000002c042c7290 */ /* 0x000fe2000fffe03f */
[----:B------:R-:W-:Y:S01]  /*7890*/  PRMT R207, RZ, 0x654, R207 ;  /* 0x00000654ffcf7816 */ /* 0x000fe200000000cf */
[----:B------:R-:W-:Y:S01]  /*78a0*/  USEL UR4, URZ, 0x1, UP0 ;  /* 0x000000013f047887 */ /* 0x000fe20008000000 */
[----:B0-----:R2:W0:Y:S01]  /*78b0*/  SHFL.IDX PT, R12, R0, RZ, 0x181f ;  /* 0x00181fff000c7589 */ /* 0x00142200000e0000 */
[----:B------:R-:W-:Y:S01]  /*78c0*/  USEL UR37, UR37, URZ, UP0 ;  /* 0x0000003f25257287 */ /* 0x000fe20008000000 */
[----:B------:R2:W-:Y:S01]  /*78d0*/  SYNCS.ARRIVE.TRANS64.RED.A1T0 RZ, [R207+URZ], RZ ;  /* 0x000000ffcfff79a7 */ /* 0x0005e2000810043f */
[----:B------:R-:W-:Y:S01]  /*78e0*/  ULOP3.LUT UR36, UR36, UR4, URZ, 0x3c, !UPT ;  /* 0x0000000424247292 */ /* 0x000fe2000f8e3c3f */
[----:B------:R2:W1:Y:S01]  /*78f0*/  SHFL.IDX PT, R13, R5, RZ, 0x181f ;  /* 0x00181fff050d7589 */ /* 0x00046200000e0000 */
[----:B------:R-:W-:Y:S04]  /*7900*/  BSSY B0, `(.L_x_9243) ;  /* 0x0000012000007945 */ /* 0x000fe80003800000 */
[----:B------:R-:W-:Y:S06]  /*7910*/  @P2 BRA `(.L_x_9244) ;  /* 0x0000000000402947 */ /* 0x000fec0003800000 */
[----:B------:R-:W-:Y:S02]  /*7920*/  ULDC UR4, c[0x0][0xbc8] ;  /* 0x0002f20000047ab9 */ /* 0x000fe40000000800 */
[----:B------:R-:W-:Y:S02]  /*7930*/  ISETP.GE.AND P4, PT, R18, UR4, PT ;  /* 0x0000000412007c0c */ /* 0x000fe4000bf86270 */
[----:B------:R-:W-:Y:S02]  /*7940*/  ISETP.GE.AND P3, PT, R17, UR4, PT ;  /* 0x0000000411007c0c */ /* 0x000fe4000bf66270 */
[----:B------:R-:W-:Y:S02]  /*7950*/  ISETP.GE.AND P2, PT, R16, UR4, PT ;  /* 0x0000000410007c0c */ /* 0x000fe4000bf46270 */
[----:B------:R-:W-:-:S07]  /*7960*/  ISETP.GE.AND P5, PT, R2, UR4, PT ;  /* 0x0000000402007c0c */ /* 0x000fce000bfa6270 */
[----:B0-----:R-:W-:-:S04]  /*7970*/  @!P4 LEA R14, P6, R18, R12, 0x1 ;  /* 0x0000000c120ec211 */ /* 0x001fc800078c08ff */
[----:B-1----:R-:W-:Y:S02]  /*7980*/  @!P4 LEA.HI.X R15, R18, R13, R216, 0x1, P6 ;  /* 0x0000000d120fc211 */ /* 0x002fe400030f0cd8 */
[----:B--2---:R-:W-:Y:S01]  /*7990*/  @!P3 LEA R20, P6, R17, R12, 0x1 ;  /* 0x0000000c1114b211 */ /* 0x004fe200078c08ff */
        /* <DEDUP_REMOVED lines=8> */
.L_x_9244:
[----:B------:R-:W-:Y:S05]  /*7a20*/  BSYNC B0 ;  /* 0x0000000000007941 */ /* 0x000fea0003800000 */
.L_x_9243:
[----:B-1----:R1:W4:Y:S01]  /*7a30*/  SHFL.IDX PT, R13, R5, 0x1, 0x181f ;  /* 0x00381f00050d7f89 */ /* 0x00232200000e0000 */
        /* <DEDUP_REMOVED lines=8> */
[CC--:B0--3--:R-:W-:Y:S02]  /*7ac0*/  @!P3 LEA R14, P6, R18.reuse, R12.reuse, 0x1 ;  /* 0x0000000c120eb211 */ /* 0x0c9fe400078c08ff */
[CC--:B--2---:R-:W-:Y:S02]  /*7ad0*/  @!P2 LEA R20, P5, R17.reuse, R12.reuse, 0x1 ;  /* 0x0000000c1114a211 */ /* 0x0c4fe400078a08ff */
[-C--:B----4-:R-:W-:Y:S02]  /*7ae0*/  @!P3 LEA.HI.X R15, R18, R13.reuse, R216, 0x1, P6 ;  /* 0x0000000d120fb211 */ /* 0x090fe400030f0cd8 */
[----:B------:R-:W-:Y:S01]  /*7af0*/  @!P1 LEA R22, P6, R16, R12, 0x1 ;  /* 0x0000000c10169211 */ /* 0x000fe200078c08ff */
[----:B------:R-:W-:Y:S01]  /*7b00*/  @!P4 IMAD.WIDE R6, R2, 0x2, R12 ;  /* 0x000000020206c825 */ /* 0x000fe200078e020c */
[-C--:B------:R-:W-:Y:S02]  /*7b10*/  @!P2 LEA.HI.X R21, R17, R13.reuse, R215, 0x1, P5 ;  /* 0x0000000d1115a211 */ /* 0x080fe400028f0cd7 */
[----:B------:R-:W-:-:S02]  /*7b20*/  @!P1 LEA.HI.X R23, R16, R13, R214, 0x1, P6 ;  /* 0x0000000d10179211 */ /* 0x000fc400030f0cd6 */
[----:B-----5:R0:W-:Y:S04]  /*7b30*/  @!P4 ST.E.128 desc[UR48][R6.64], R36 ;  /* 0x000000240600c985 */ /* 0x0201e8000c101d30 */
[----:B------:R0:W-:Y:S04]  /*7b40*/  @!P3 ST.E.128 desc[UR48][R14.64], R52 ;  /* 0x000000340e00b985 */ /* 0x0001e8000c101d30 */
[----:B------:R0:W-:Y:S04]  /*7b50*/  @!P2 ST.E.128 desc[UR48][R20.64], R68 ;  /* 0x000000441400a985 */ /* 0x0001e8000c101d30 */
[----:B------:R0:W-:Y:S02]  /*7b60*/  @!P1 ST.E.128 desc[UR48][R22.64], R108 ;  /* 0x0000006c16009985 */ /* 0x0001e4000c101d30 */
.L_x_9246:
[----:B------:R-:W-:Y:S05]  /*7b70*/  BSYNC B0 ;  /* 0x0000000000007941 */ /* 0x000fea0003800000 */
.L_x_9245:
        /* <DEDUP_REMOVED lines=9> */
[-C--:B0--3--:R-:W-:Y:S02]  /*7c10*/  @!P4 LEA R14, P0, R18, R12.reuse, 0x1 ;  /* 0x0000000c120ec211 */ /* 0x089fe400078008ff */
[CC--:B--2---:R-:W-:Y:S02]  /*7c20*/  @!P5 LEA R20, P1, R17.reuse, R12.reuse, 0x1 ;  /* 0x0000000c1114d211 */ /* 0x0c4fe400078208ff */
[----:B------:R-:W-:Y:S02]  /*7c30*/  @!P6 LEA R22, P2, R16, R12, 0x1 ;  /* 0x0000000c1016e211 */ /* 0x000fe400078408ff */
[----:B-1----:R-:W-:Y:S01]  /*7c40*/  @!P3 IMAD.WIDE R6, R2, 0x2, R12 ;  /* 0x000000020206b825 */ /* 0x002fe200078e020c */
[-C--:B------:R-:W-:Y:S02]  /*7c50*/  @!P4 LEA.HI.X R15, R18, R13.reuse, R216, 0x1, P0 ;  /* 0x0000000d120fc211 */ /* 0x080fe400000f0cd8 */
[-C--:B------:R-:W-:Y:S02]  /*7c60*/  @!P5 LEA.HI.X R21, R17, R13.reuse, R215, 0x1, P1 ;  /* 0x0000000d1115d211 */ /* 0x080fe400008f0cd7 */
[----:B------:R-:W-:Y:S01]  /*7c70*/  @!P6 LEA.HI.X R23, R16, R13, R214, 0x1, P2 ;  /* 0x0000000d1017e211 */ /* 0x000fe200010f0cd6 */
[----:B-----5:R0:W-:Y:S04]  /*7c80*/  @!P3 ST.E.128 desc[UR48][R6.64], R40 ;  /* 0x000000280600b985 */ /* 0x0201e8000c101d30 */
[----:B------:R0:W-:Y:S04]  /*7c90*/  @!P4 ST.E.128 desc[UR48][R14.64], R56 ;  /* 0x000000380e00c985 */ /* 0x0001e8000c101d30 */
[----:B------:R0:W-:Y:S04]  /*7ca0*/  @!P5 ST.E.128 desc[UR48][R20.64], R96 ;  /* 0x000000601400d985 */ /* 0x0001e8000c101d30 */
[----:B------:R0:W-:Y:S02]  /*7cb0*/  @!P6 ST.E.128 desc[UR48][R22.64], R112 ;  /* 0x000000701600e985 */ /* 0x0001e4000c101d30 */
.L_x_9248:
[----:B------:R-:W-:Y:S05]  /*7cc0*/  BSYNC B0 ;  /* 0x0000000000007941 */ /* 0x000fea0003800000 */
.L_x_9247:
[----:B------:R-:W-:Y:S01]  /*7cd0*/  VIADD R3, R29, 0x60 ;  /* 0x000000601d037836 */ /* 0x000fe20000000000 */
[----:B0--3--:R0:W3:Y:S01]  /*7ce0*/  SHFL.IDX PT, R7, R5, 0x3, 0x181f ;  /* 0x00781f0005077f89 */ /* 0x0090e200000e0000 */
[----:B------:R-:W-:Y:S01]  /*7cf0*/  UIADD3 UR38, UR38, 0x1, URZ ;  /* 0x0000000126267890 */ /* 0x000fe2000fffe03f */
[----:B------:R-:W-:Y:S02]  /*7d00*/  BSSY B0, `(.L_x_9249) ;  /* 0x0000014000007945 */ /* 0x000fe40003800000 */
[----:B------:R-:W-:Y:S01]  /*7d10*/  ISETP.GE.AND P0, PT, R3, R4, PT ;  /* 0x000000040300720c */ /* 0x000fe20003f06270 */
[----:B------:R0:W0:-:S12]  /*7d20*/  SHFL.IDX PT, R6, R0, 0x3, 0x181f ;  /* 0x00781f0000067f89 */ /* 0x00001800000e0000 */
[----:B------:R-:W-:Y:S05]  /*7d30*/  @P0 BRA `(.L_x_9250) ;  /* 0x0000000000400947 */ /* 0x000fea0003800000 */
[----:B------:R-:W-:Y:S02]  /*7d40*/  ULDC UR4, c[0x0][0xbc8] ;  /* 0x0002f20000047ab9 */ /* 0x000fe40000000800 */
[----:B------:R-:W-:Y:S02]  /*7d50*/  ISETP.GE.AND P4, PT, R18, UR4, PT ;  /* 0x0000000412007c0c */ /* 0x000fe4000bf86270 */
[----:B------:R-:W-:Y:S02]  /*7d60*/  ISETP.GE.AND P5, PT, R17, UR4, PT ;  /* 0x0000000411007c0c */ /* 0x000fe4000bfa6270 */
[----:B------:R-:W-:Y:S02]  /*7d70*/  ISETP.GE.AND P6, PT, R16, UR4, PT ;  /* 0x0000000410007c0c */ /* 0x000fe4000bfc6270 */
[----:B------:R-:W-:-:S07]  /*7d80*/  ISETP.GE.AND P3, PT, R2, UR4, PT ;  /* 0x0000000402007c0c */ /* 0x000fce000bf66270 */
[-C--:B0-----:R-:W-:Y:S02]  /*7d90*/  @!P4 LEA R12, P0, R18, R6.reuse, 0x1 ;  /* 0x00000006120cc211 */ /* 0x081fe400078008ff */
[CC--:B------:R-:W-:Y:S02]  /*7da0*/  @!P5 LEA R14, P1, R17.reuse, R6.reuse, 0x1 ;  /* 0x00000006110ed211 */ /* 0x0c0fe400078208ff */
[----:B--2---:R-:W-:Y:S02]  /*7db0*/  @!P6 LEA R20, P2, R16, R6, 0x1 ;  /* 0x000000061014e211 */ /* 0x004fe400078408ff */
[----:B-1-34-:R-:W-:Y:S01]  /*7dc0*/  @!P3 IMAD.WIDE R4, R2, 0x2, R6 ;  /* 0x000000020204b825 */ /* 0x01afe200078e0206 */
[-C--:B------:R-:W-:Y:S02]  /*7dd0*/  @!P4 LEA.HI.X R13, R18, R7.reuse, R216, 0x1, P0 ;  /* 0x00000007120dc211 */ /* 0x080fe400000f0cd8 */
[-C--:B------:R-:W-:Y:S02]  /*7de0*/  @!P5 LEA.HI.X R15, R17, R7.reuse, R215, 0x1, P1 ;  /* 0x00000007110fd211 */ /* 0x080fe400008f0cd7 */
[----:B------:R-:W-:Y:S01]  /*7df0*/  @!P6 LEA.HI.X R21, R16, R7, R214, 0x1, P2 ;  /* 0x000000071015e211 */ /* 0x000fe200010f0cd6 */
[----:B-----5:R0:W-:Y:S04]  /*7e00*/  @!P3 ST.E.128 desc[UR48][R4.64], R8 ;  /* 0x000000080400b985 */ /* 0x0201e8000c101d30 */
[----:B------:R0:W-:Y:S04]  /*7e10*/  @!P4 ST.E.128 desc[UR48][R12.64], R60 ;  /* 0x0000003c0c00c985 */ /* 0x0001e8000c101d30 */
[----:B------:R0:W-:Y:S04]  /*7e20*/  @!P5 ST.E.128 desc[UR48][R14.64], R100 ;  /* 0x000000640e00d985 */ /* 0x0001e8000c101d30 */
[----:B------:R0:W-:Y:S02]  /*7e30*/  @!P6 ST.E.128 desc[UR48][R20.64], R116 ;  /* 0x000000741400e985 */ /* 0x0001e4000c101d30 */
.L_x_9250:
[----:B------:R-:W-:Y:S05]  /*7e40*/  BSYNC B0 ;  /* 0x0000000000007941 */ /* 0x000fea0003800000 */
.L_x_9249:
[----:B012-4-:R-:W0:Y:S02]  /*7e50*/  LDC R0, c[0x0][0xd34] ;  /* 0x00034d00ff007b82 */ /* 0x017e240000000800 */
[----:B0-----:R-:W-:-:S13]  /*7e60*/  ISETP.LE.AND P0, PT, R0, UR44, PT ;  /* 0x0000002c00007c0c */ /* 0x001fda000bf03270 */
[----:B------:R-:W-:Y:S05]  /*7e70*/  @!P0 BRA `(.L_x_9251) ;  /* 0xffffff8c00a08947 */ /* 0x000fea000383ffff */
[----:B------:R-:W-:Y:S05]  /*7e80*/  EXIT ;  /* 0x000000000000794d */ /* 0x000fea0003800000 */
.L_x_9216:
        /* <DEDUP_REMOVED lines=11> */
[----:B------:R-:W-:Y:S01]  /*7f40*/  ULDC.64 UR4, c[0x0][0x418] ;  /* 0x0001060000047ab9 */ /* 0x000fe20000000a00 */
[----:B------:R-:W-:Y:S01]  /*7f50*/  LOP3.LUT R16, R16, 0xfffffffd, RZ, 0xc0, !PT ;  /* 0xfffffffd10107812 */ /* 0x000fe200078ec0ff */
[----:B------:R-:W-:Y:S01]  /*7f60*/  UISETP.NE.U32.AND UP0, UPT, UR4, URZ, UPT ;  /* 0x0000003f0400728c */ /* 0x000fe2000bf05070 */
[----:B------:R-:W-:Y:S01]  /*7f70*/  LOP3.LUT R7, R27, 0x38, RZ, 0xc0, !PT ;  /* 0x000000381b077812 */ /* 0x000fe200078ec0ff */
[----:B------:R-:W-:Y:S01]  /*7f80*/  ULDC.64 UR6, c[0x0][0x2f0] ;  /* 0x0000bc0000067ab9 */ /* 0x000fe20000000a00 */
[----:B------:R-:W-:Y:S01]  /*7f90*/  ULDC UR4, c[0x0][0x424] ;  /* 0x0001090000047ab9 */ /* 0x000fe20000000800 */
[----:B------:R-:W-:Y:S01]  /*7fa0*/  UISETP.NE.AND.EX UP0, UPT, UR5, URZ, UPT, UP0 ;  /* 0x0000003f0500728c */ /* 0x000fe2000bf05300 */
[C---:B------:R-:W-:Y:S01]  /*7fb0*/  ISETP.GE.AND P2, PT, R7.reuse, UR9, PT ;  /* 0x0000000907007c0c */ /* 0x040fe2000bf46270 */
[----:B------:R-:W0:Y:S01]  /*7fc0*/  S2UR UR8, SR_CgaCtaId ;  /* 0x00000000000879c3 */ /* 0x000e220000008800 */
[C---:B------:R-:W-:Y:S01]  /*7fd0*/  LOP3.LUT R4, R7.reuse, 0x40, RZ, 0xfc, !PT ;  /* 0x0000004007047812 */ /* 0x040fe200078efcff */
[----:B------:R-:W-:Y:S01]  /*7fe0*/  USEL UR4, UR4, 0x1, UP0 ;  /* 0x0000000104047887 */ /* 0x000fe20008000000 */
[----:B------:R-:W-:Y:S01]  /*7ff0*/  LOP3.LUT R5, R7, 0x80, RZ, 0xfc, !PT ;  /* 0x0000008007057812 */ /* 0x000fe200078efcff */
[----:B------:R-:W-:Y:S01]  /*8000*/  UMOV UR37, 0x400 ;  /* 0x0000040000257882 */ /* 0x000fe20000000000 */
[----:B------:R-:W-:Y:S01]  /*8010*/  ISETP.GE.AND P1, PT, R4, UR9, PT ;  /* 0x0000000904007c0c */ /* 0x000fe2000bf26270 */
[----:B------:R-:W-:Y:S01]  /*8020*/  UIMAD UR36, UR4, UR6, URZ ;  /* 0x00000006042472a4 */ /* 0x000fe2000f8e023f */
[----:B------:R-:W-:Y:S01]  /*8030*/  ISETP.GE.AND P0, PT, R5, UR9, PT ;  /* 0x0000000905007c0c */ /* 0x000fe2000bf06270 */
[----:B------:R-:W-:Y:S01]  /*8040*/  ULDC UR11, c[0x0][0x3b8] ;  /* 0x0000ee00000b7ab9 */ /* 0x000fe20000000800 */
[----:B------:R-:W-:Y:S01]  /*8050*/  LOP3.LUT R6, R7, 0xc0, RZ, 0xfc, !PT ;  /* 0x000000c007067812 */ /* 0x000fe200078efcff */
[----:B------:R-:W-:Y:S01]  /*8060*/  UIADD3 UR4, UR36, 0x5f, URZ ;  /* 0x0000005f24047890 */ /* 0x000fe2000fffe03f */
[----:B------:R-:W-:Y:S01]  /*8070*/  SEL R3, RZ, 0x4, P0 ;  /* 0x00000004ff037807 */ /* 0x000fe20000000000 */
[----:B------:R1:W-:Y:S01]  /*8080*/  STL [R1+0x8], RZ ;  /* 0x000008ff01007387 */ /* 0x0003e20000100800 */
[----:B------:R-:W-:Y:S01]  /*8090*/  @P2 LOP3.LUT R16, R16, 0x2, RZ, 0xfc, !PT ;  /* 0x0000000210102812 */ /* 0x000fe200078efcff */
[----:B------:R-:W-:Y:S01]  /*80a0*/  UIMAD.WIDE UR4, UR4, 0x2aaaaaab, URZ ;  /* 0x2aaaaaab040478a5 */ /* 0x000fe2000f8e023f */
[----:B------:R-:W-:Y:S01]  /*80b0*/  SHF.R.U32.HI R36, RZ, 0x3, R19 ;  /* 0x00000003ff247819 */ /* 0x000fe20000011613 */
[----:B------:R-:W-:Y:S01]  /*80c0*/  ULDC UR10, c[0x0][0x2b8] ;  /* 0x0000ae00000a7ab9 */ /* 0x000fe20000000800 */
[----:B------:R-:W-:Y:S01]  /*80d0*/  LOP3.LUT R16, R16, 0xffffffef, RZ, 0xc0, !PT ;  /* 0xffffffef10107812 */ /* 0x000fe200078ec0ff */
[----:B------:R-:W-:Y:S01]  /*80e0*/  USHF.R.U32.HI UR4, URZ, 0x1f, UR5 ;  /* 0x0000001f3f047899 */ /* 0x000fe20008011605 */
[----:B------:R-:W-:Y:S01]  /*80f0*/  SEL R2, RZ, 0x1, P2 ;  /* 0x00000001ff027807 */ /* 0x000fe20001000000 */
[----:B------:R-:W-:Y:S01]  /*8100*/  IMAD.U32 R37, RZ, RZ, UR12 ;  /* 0x0000000cff257e24 */ /* 0x000fe2000f8e00ff */
[----:B------:R-:W-:Y:S01]  /*8110*/  @P1 LOP3.LUT R16, R16, 0x10, RZ, 0xfc, !PT ;  /* 0x0000001010101812 */ /* 0x000fe200078efcff */
[----:B------:R-:W-:Y:S01]  /*8120*/  ULEA.HI.SX32 UR4, UR5, UR4, 0x1c ;  /* 0x0000000405047291 */ /* 0x000fe2000f8fe23f */
[----:B------:R-:W-:Y:S01]  /*8130*/  SEL R0, RZ, 0x2, P1 ;  /* 0x00000002ff007807 */ /* 0x000fe20000800000 */
[----:B0-----:R-:W-:Y:S01]  /*8140*/  ULEA UR37, UR8, UR37, 0x18 ;  /* 0x0000002508257291 */ /* 0x001fe2000f8ec03f */
[----:B------:R-:W-:Y:S01]  /*8150*/  LOP3.LUT R16, R16, 0xfffffff7, RZ, 0xc0, !PT ;  /* 0xfffffff710107812 */ /* 0x000fe200078ec0ff */
[----:B------:R-:W-:Y:S01]  /*8160*/  UIADD3 UR5, UR4, -0x1, URZ ;  /* 0xffffffff04057890 */ /* 0x000fe2000fffe03f */
[----:B------:R-:W-:Y:S01]  /*8170*/  LOP3.LUT R36, R36, 0xf, RZ, 0xc0, !PT ;  /* 0x0000000f24247812 */ /* 0x000fe200078ec0ff */
[----:B------:R-:W-:Y:S01]  /*8180*/  IMAD.MOV.U32 R28, RZ, RZ, 0x1 ;  /* 0x00000001ff1c7424 */ /* 0x000fe200078e00ff */
[----:B------:R-:W-:Y:S01]  /*8190*/  @P0 LOP3.LUT R16, R16, 0x8, RZ, 0xfc, !PT ;  /* 0x0000000810100812 */ /* 0x000fe200078efcff */
[----:B------:R-:W-:Y:S01]  /*81a0*/  UIMAD UR8, UR5, -0x60, UR36 ;  /* 0xffffffa0050878a4 */ /* 0x000fe2000f8e0224 */
[----:B------:R-:W-:Y:S01]  /*81b0*/  ISETP.GE.AND P0, PT, R6, UR9, PT ;  /* 0x0000000906007c0c */ /* 0x000fe2000bf06270 */
[----:B------:R-:W-:Y:S01]  /*81c0*/  IMAD.MOV.U32 R18, RZ, RZ, RZ ;  /* 0x000000ffff127224 */ /* 0x000fe200078e00ff */
[----:B------:R-:W-:Y:S01]  /*81d0*/  LOP3.LUT R16, R16, 0xfffffffb, RZ, 0xc0, !PT ;  /* 0xfffffffb10107812 */ /* 0x000fe200078ec0ff */
[----:B------:R-:W-:Y:S01]  /*81e0*/  ULDC UR38, c[0x0][0x448] ;  /* 0x0001120000267ab9 */ /* 0x000fe20000000800 */
[----:B------:R-:W-:Y:S01]  /*81f0*/  IADD3 R3, R3, R0, R2 ;  /* 0x0000000003037210 */ /* 0x000fe20007ffe002 */
[----:B------:R-:W-:Y:S01]  /*8200*/  ULDC UR6, c[0x0][0x288] ;  /* 0x0000a20000067ab9 */ /* 0x000fe20000000800 */
[----:B------:R-:W-:Y:S01]  /*8210*/  SEL R2, RZ, 0x8, P0 ;  /* 0x00000008ff027807 */ /* 0x000fe20000000000 */
[----:B------:R-:W-:Y:S01]  /*8220*/  ULOP3.LUT UR41, UR39, 0x2, URZ, 0xfc, !UPT ;  /* 0x0000000227297892 */ /* 0x000fe2000f8efc3f */
[----:B------:R-:W-:Y:S01]  /*8230*/  IADD3 R35, -R36, UR8, RZ ;  /* 0x0000000824237c10 */ /* 0x000fe2000fffe1ff */
[----:B------:R-:W-:Y:S01]  /*8240*/  ULDC UR42, c[0x0][0xc] ;  /* 0x00000300002a7ab9 */ /* 0x000fe20000000800 */
[----:B------:R-:W-:Y:S01]  /*8250*/  LOP3.LUT R29, R29, 0xffff7fff, RZ, 0xc0, !PT ;  /* 0xffff7fff1d1d7812 */ /* 0x000fe200078ec0ff */
[----:B------:R-:W-:Y:S01]  /*8260*/  UIMAD UR38, UR38, UR6, URZ ;  /* 0x00000006262672a4 */ /* 0x000fe2000f8e023f */
[----:B------:R-:W-:Y:S01]  /*8270*/  IADD3 R2, R2, R3, RZ ;  /* 0x0000000302027210 */ /* 0x000fe20007ffe0ff */
[----:B------:R-:W-:Y:S01]  /*8280*/  IMAD.SHL.U32 R3, R19, 0x10, RZ ;  /* 0x0000001013037824 */ /* 0x000fe200078e00ff */
[----:B------:R-:W-:Y:S01]  /*8290*/  @P0 LOP3.LUT R16, R16, 0x4, RZ, 0xfc, !PT ;  /* 0x0000000410100812 */ /* 0x000fe200078efcff */
[----:B------:R-:W-:Y:S01]  /*82a0*/  UIADD3 UR40, UR4, -0x2, URZ ;  /* 0xfffffffe04287890 */ /* 0x000fe2000fffe03f */
[----:B------:R-:W-:-:S02]  /*82b0*/  ISETP.GE.AND P0, PT, R7, UR9, PT ;  /* 0x0000000907007c0c */ /* 0x000fc4000bf06270 */
[----:B------:R-:W-:Y:S02]  /*82c0*/  LOP3.LUT R16, R16, 0xbfffffff, RZ, 0xc0, !PT ;  /* 0xbfffffff10107812 */ /* 0x000fe400078ec0ff */
[C---:B------:R-:W-:Y:S02]  /*82d0*/  ISETP.LT.OR P3, PT, R35.reuse, 0x1, P0 ;  /* 0x000000012300780c */ /* 0x040fe40000761670 */
[C---:B------:R-:W-:Y:S02]  /*82e0*/  ISETP.LT.OR P2, PT, R35.reuse, 0x11, P0 ;  /* 0x000000112300780c */ /* 0x040fe40000741670 */
[----:B------:R-:W-:Y:S02]  /*82f0*/  ISETP.LT.OR P1, PT, R35, 0x21, P0 ;  /* 0x000000212300780c */ /* 0x000fe40000721670 */
[----:B------:R-:W-:Y:S02]  /*8300*/  LOP3.LUT R0, R27, 0x1f8, RZ, 0xc0, !PT ;  /* 0x000001f81b007812 */ /* 0x000fe400078ec0ff */
[----:B------:R-:W-:Y:S01]  /*8310*/  LOP3.LUT R30, R36, 0x70, R3, 0xf8, !PT ;  /* 0x00000070241e7812 */ /* 0x000fe200078ef803 */
[----:B------:R-:W-:Y:S01]  /*8320*/  IMAD.U32 R3, RZ, RZ, UR5 ;  /* 0x00000005ff037e24 */ /* 0x000fe2000f8e00ff */
[----:B------:R-:W-:-:S03]  /*8330*/  LOP3.LUT R0, R0, 0x38, R19, 0x78, !PT ;  /* 0x0000003800007812 */ /* 0x000fc600078e7813 */
[----:B------:R-:W-:Y:S02]  /*8340*/  @P3 LOP3.LUT R29, R29, 0x8000, RZ, 0xfc, !PT ;  /* 0x000080001d1d3812 */ /* 0x000fe400078efcff */
[----:B------:R-:W-:Y:S02]  /*8350*/  ISETP.LT.OR P3, PT, R35, 0x31, P0 ;  /* 0x000000312300780c */ /* 0x000fe40000761670 */
[----:B------:R-:W-:Y:S02]  /*8360*/  LOP3.LUT R29, R29, 0xffffbfff, RZ, 0xc0, !PT ;  /* 0xffffbfff1d1d7812 */ /* 0x000fe400078ec0ff */
[----:B------:R-:W-:Y:S01]  /*8370*/  LOP3.LUT R27, R0, 0x200, R27, 0xf8, !PT ;  /* 0x00000200001b7812 */ /* 0x000fe200078ef81b */
[----:B------:R-:W-:Y:S01]  /*8380*/  IMAD R0, R3, 0x60, R30 ;  /* 0x0000006003007824 */ /* 0x000fe200078e021e */
[----:B------:R-:W-:Y:S02]  /*8390*/  @P2 LOP3.LUT R29, R29, 0x4000, RZ, 0xfc, !PT ;  /* 0x000040001d1d2812 */ /* 0x000fe400078efcff */
[----:B------:R-:W-:-:S02]  /*83a0*/  ISETP.LT.OR P2, PT, R35, 0x41, P0 ;  /* 0x000000412300780c */ /* 0x000fc40000741670 */
[----:B------:R-:W-:Y:S01]  /*83b0*/  LOP3.LUT R29, R29, 0xffffdfff, RZ, 0xc0, !PT ;  /* 0xffffdfff1d1d7812 */ /* 0x000fe200078ec0ff */
[----:B------:R1:W-:Y:S01]  /*83c0*/  STL [R1+0xc], R0 ;  /* 0x00000c0001007387 */ /* 0x0003e20000100800 */
[----:B------:R-:W-:Y:S02]  /*83d0*/  LEA R8, R27, UR37, 0x1 ;  /* 0x000000251b087c11 */ /* 0x000fe4000f8e08ff */
[----:B------:R-:W-:Y:S02]  /*83e0*/  @P1 LOP3.LUT R29, R29, 0x2000, RZ, 0xfc, !PT ;  /* 0x000020001d1d1812 */ /* 0x000fe400078efcff */
[----:B------:R-:W-:Y:S02]  /*83f0*/  ISETP.LT.OR P1, PT, R35, 0x51, P0 ;  /* 0x000000512300780c */ /* 0x000fe40000721670 */
[----:B------:R-:W-:Y:S02]  /*8400*/  LOP3.LUT R29, R29, 0xfffffdff, RZ, 0xc0, !PT ;  /* 0xfffffdff1d1d7812 */ /* 0x000fe400078ec0ff */
[----:B------:R-:W-:-:S02]  /*8410*/  LOP3.LUT P0, RZ, R2, 0x2, RZ, 0xc0, !PT ;  /* 0x0000000202ff7812 */ /* 0x000fc4000780c0ff */
        /* <DEDUP_REMOVED lines=52> */
[----:B------:R-:W-:-:S03]  /*8760*/  LOP3.LUT R29, R29, 0xfffffffe, RZ, 0xc0, !PT ;  /* 0xfffffffe1d1d7812 */ /* 0x000fc600078ec0ff */
[----:B------:R-:W-:Y:S02]  /*8770*/  @P3 LOP3.LUT R16, R16, 0x80000000, RZ, 0xfc, !PT ;  /* 0x8000000010103812 */ /* 0x000fe400078efcff */
[----:B------:R-:W-:Y:S02]  /*8780*/  @P1 LOP3.LUT R29, R29, 0x1, RZ, 0xfc, !PT ;  /* 0x000000011d1d1812 */ /* 0x000fe400078efcff */
[----:B------:R-:W-:Y:S02]  /*8790*/  ISETP.LT.OR P1, PT, R35, 0x51, !P0 ;  /* 0x000000512300780c */ /* 0x000fe40004721670 */
[----:B------:R-:W-:Y:S02]  /*87a0*/  ISETP.GE.AND P0, PT, R0, UR36, PT ;  /* 0x0000002400007c0c */ /* 0x000fe4000bf06270 */
[----:B------:R-:W-:Y:S02]  /*87b0*/  LOP3.LUT R16, R16, 0xefffffff, RZ, 0xc0, !PT ;  /* 0xefffffff10107812 */ /* 0x000fe400078ec0ff */
[----:B------:R-:W-:-:S02]  /*87c0*/  ISETP.LT.U32.AND P0, PT, R30, 0x60, !P0 ;  /* 0x000000601e00780c */ /* 0x000fc40004701070 */
[----:B------:R-:W-:Y:S02]  /*87d0*/  @P2 LOP3.LUT R16, R16, 0x10000000, RZ, 0xfc, !PT ;  /* 0x1000000010102812 */ /* 0x000fe400078efcff */
[----:B------:R-:W-:Y:S02]  /*87e0*/  ISETP.GE.AND P2, PT, R4, UR11, PT ;  /* 0x0000000b04007c0c */ /* 0x000fe4000bf46270 */
[----:B------:R-:W-:Y:S02]  /*87f0*/  LOP3.LUT R16, R16, 0xffefffff, RZ, 0xc0, !PT ;  /* 0xffefffff10107812 */ /* 0x000fe400078ec0ff */
[----:B------:R-:W-:-:S04]  /*8800*/  LOP3.LUT R29, R29, 0xfffeffff, RZ, 0xc0, !PT ;  /* 0xfffeffff1d1d7812 */ /* 0x000fc800078ec0ff */
[----:B------:R-:W-:Y:S02]  /*8810*/  @P1 LOP3.LUT R29, R29, 0x10000, RZ, 0xfc, !PT ;  /* 0x000100001d1d1812 */ /* 0x000fe400078efcff */
[----:B------:R-:W-:Y:S02]  /*8820*/  @P0 LOP3.LUT R16, R16, 0x100000, RZ, 0xfc, !PT ;  /* 0x0010000010100812 */ /* 0x000fe400078efcff */
[----:B------:R-:W-:Y:S02]  /*8830*/  ISETP.GE.AND P1, PT, R5, UR11, PT ;  /* 0x0000000b05007c0c */ /* 0x000fe4000bf26270 */
[----:B------:R-:W-:Y:S02]  /*8840*/  LOP3.LUT R16, R16, 0xfffdffff, RZ, 0xc0, !PT ;  /* 0xfffdffff10107812 */ /* 0x000fe400078ec0ff */
[----:B------:R-:W-:Y:S02]  /*8850*/  ISETP.GE.AND P0, PT, R6, UR11, PT ;  /* 0x0000000b06007c0c */ /* 0x000fe4000bf06270 */
[----:B------:R-:W-:-:S02]  /*8860*/  @P2 LOP3.LUT R16, R16, 0x20000, RZ, 0xfc, !PT ;  /* 0x0002000010102812 */ /* 0x000fc400078efcff */
        /* <DEDUP_REMOVED lines=31> */
.L_x_9289:
        /* <DEDUP_REMOVED lines=24> */
[----:B0-2---:R-:W-:Y:S05]  /*8be0*/  @!P0 BRA `(.L_x_9253) ;  /* 0x0000000000408947 */ /* 0x005fea0003800000 */
[----:B------:R-:W-:Y:S01]  /*8bf0*/  MOV R2, 0x0 ;  /* 0x0000000000027802 */ /* 0x000fe20000000f00 */
[----:B------:R-:W-:Y:S01]  /*8c00*/  ULDC.64 UR4, c[0x4][0xf0] ;  /* 0x01003c0000047ab9 */ /* 0x000fe20000000a00 */
[----:B------:R-:W-:Y:S01]  /*8c10*/  ULDC.64 UR6, c[0x4][0xf8] ;  /* 0x01003e0000067ab9 */ /* 0x000fe20000000a00 */
[----:B------:R-:W-:Y:S01]  /*8c20*/  IMAD.U32 R4, RZ, RZ, UR4 ;  /* 0x00000004ff047e24 */ /* 0x000fe2000f8e00ff */
[----:B------:R-:W-:Y:S01]  /*8c30*/  MOV R8, 0x70 ;  /* 0x0000007000087802 */ /* 0x000fe20000000f00 */
        /* <DEDUP_REMOVED lines=8> */
[----:B------:R-:W-:-:S07]  /*8cc0*/  IMAD.MOV.U32 R13, RZ, RZ, RZ ;  /* 0x000000ffff0d7224 */ /* 0x000fce00078e00ff */
[----:B------:R-:W-:-:S07]  /*8cd0*/  LEPC R20, `(.L_x_9253) ;  /* 0x000000001014794e */ /* 0x000fce0000000000 */
[----:B0----5:R-:W-:Y:S05]  /*8ce0*/  CALL.ABS.NOINC R2 ;  /* 0x0000000002007343 */ /* 0x021fea0003c00000 */
.L_x_9253:
        /* <DEDUP_REMOVED lines=20> */
.L_x_9255:
        /* <DEDUP_REMOVED lines=15> */
.L_x_9254:
        /* <DEDUP_REMOVED lines=13> */
.L_x_9307:
        /* <DEDUP_REMOVED lines=33> */
.L_x_9257:
[----:B------:R-:W-:Y:S01]  /*9200*/  LEA R17, R18, UR37, 0x3 ;  /* 0x0000002512117c11 */ /* 0x000fe2000f8e18ff */
[----:B------:R-:W-:Y:S01]  /*9210*/  BSSY B0, `(.L_x_9258) ;  /* 0x0000004000007945 */ /* 0x000fe20003800000 */
[----:B------:R-:W-:-:S04]  /*9220*/  SHF.L.U32 R0, R28, 0x1f, RZ ;  /* 0x0000001f1c007819 */ /* 0x000fc800000006ff */
[----:B------:R-:W0:Y:S02]  /*9230*/  SYNCS.PHASECHK.TRANS64.TRYWAIT P0, [R17+URZ+0x32440], R0 ;  /* 0x03244000110075a7 */ /* 0x000e24000800017f */
[----:B0-----:R-:W-:Y:S05]  /*9240*/  @!P0 BRA `(.L_x_9259) ;  /* 0x0000003800ac8947 */ /* 0x001fea0003800000 */
.L_x_9308:
[----:B------:R-:W-:Y:S05]  /*9250*/  BSYNC B0 ;  /* 0x0000000000007941 */ /* 0x000fea0003800000 */
.L_x_9258:
[----:B0-----:R-:W-:Y:S01]  /*9260*/  SHF.R.S32.HI R0, RZ, 0x1f, R25 ;  /* 0x0000001fff007819 */ /* 0x001fe20000011419 */
[----:B------:R-:W0:Y:S01]  /*9270*/  S2R R20, SR_TID.X ;  /* 0x0000000000147919 */ /* 0x000e220000002100 */
[----:B------:R-:W-:Y:S01]  /*9280*/  ULDC.64 UR4, c[0x0][0x300] ;  /* 0x0000c00000047ab9 */ /* 0x000fe20000000a00 */
[----:B-----5:R-:W-:Y:S01]  /*9290*/  SHF.R.S32.HI R4, RZ, 0x1f, R23 ;  /* 0x0000001fff047819 */ /* 0x020fe20000011417 */
[----:B------:R-:W-:Y:S01]  /*92a0*/  IMAD.WIDE.U32 R2, R25, UR4, RZ ;  /* 0x0000000419027c25 */ /* 0x000fe2000f8e00ff */
[----:B------:R1:W-:Y:S01]  /*92b0*/  STL [R1], R0 ;  /* 0x0000000001007387 */ /* 0x0003e20000100800 */
[----:B------:R-:W-:-:S03]  /*92c0*/  LOP3.LUT P1, RZ, R16, 0x1, RZ, 0xc0, !PT ;  /* 0x0000000110ff7812 */ /* 0x000fc6000782c0ff */
[----:B------:R2:W-:Y:S01]  /*92d0*/  STL [R1+0x4], R4 ;  /* 0x0000040401007387 */ /* 0x0005e20000100800 */
[----:B-1----:R-:W-:-:S04]  /*92e0*/  IMAD R0, R0, UR4, RZ ;  /* 0x0000000400007c24 */ /* 0x002fc8000f8e02ff */
[----:B------:R-:W-:Y:S01]  /*92f0*/  IMAD R5, R25, UR5, R0 ;  /* 0x0000000519057c24 */ /* 0x000fe2000f8e0200 */
[----:B------:R-:W-:Y:S02]  /*9300*/  ULDC.64 UR4, c[0x0][0x310] ;  /* 0x0000c40000047ab9 */ /* 0x000fe40000000a00 */
[----:B------:R-:W-:Y:S02]  /*9310*/  IMAD R0, R4, UR4, RZ ;  /* 0x0000000404007c24 */ /* 0x000fe4000f8e02ff */
[----:B------:R-:W-:Y:S01]  /*9320*/  IADD3 R3, R3, R5, RZ ;  /* 0x0000000503037210 */ /* 0x000fe20007ffe0ff */
[----:B--2---:R-:W-:Y:S02]  /*9330*/  IMAD R4, R18, 0x1800, R27 ;  /* 0x0000180012047824 */ /* 0x004fe400078e021b */
        /* <DEDUP_REMOVED lines=57> */
[----:B--2---:R-:W-:Y:S01]  /*96d0*/  @P2 MOV R2, R6 ;  /* 0x0000000600022202 */ /* 0x004fe20000000f00 */
[----:B------:R-:W-:-:S05]  /*96e0*/  @P2 IMAD.MOV.U32 R3, RZ, RZ, R11 ;  /* 0x000000ffff032224 */ /* 0x000fca00078e000b */
[----:B-1----:R0:W-:Y:S02]  /*96f0*/  @P2 LDGSTS.E.BYPASS.LTC128B.128 [R7+0x1e400], desc[UR48][R2.64], !P1 ;  /* 0x1e40000002072fae */ /* 0x0021e4000c901d70 */
.L_x_9322:
        /* <DEDUP_REMOVED lines=10> */
.L_x_9261:
        /* <DEDUP_REMOVED lines=11> */
.L_x_9262:
[----:B------:R1:W-:Y:S02]  /*9850*/  SYNCS.ARRIVE.TRANS64.A1T0 RZ, [R17+URZ+0x32430], RZ ;  /* 0x032430ff11ff79a7 */ /* 0x0003e4000810003f */
[----:B------:R-:W-:Y:S05]  /*9860*/  WARPSYNC.ALL ;  /* 0x0000000000007948 */ /* 0x000fea0003800000 */
[----:B------:R-:W-:Y:S01]  /*9870*/  UIADD3 UR4, UR37, 0x18400, URZ ;  /* 0x0001840025047890 */ /* 0x000fe2000fffe03f */
[----:B------:R-:W-:-:S03]  /*9880*/  SHF.R.S32.HI R26, RZ, 0x1f, R22 ;  /* 0x0000001fff1a7819 */ /* 0x000fc60000011416 */
        /* <DEDUP_REMOVED lines=20> */
.L_x_9263:
[----:B------:R-:W2:Y:S01]  /*99d0*/  LDC R6, c[0x0][0x448] ;  /* 0x00011200ff067b82 */ /* 0x000ea20000000800 */
[----:B------:R-:W-:Y:S01]  /*99e0*/  IMAD.MOV R0, RZ, RZ, -R24 ;  /* 0x000000ffff007224 */ /* 0x000fe200078e0a18 */
[----:B------:R-:W-:Y:S01]  /*99f0*/  ULDC UR4, c[0x0][0xd38] ;  /* 0x00034e0000047ab9 */ /* 0x000fe20000000800 */
[----:B------:R-:W-:Y:S02]  /*9a00*/  LOP3.LUT R16, R16, 0xfff7ffff, RZ, 0xc0, !PT ;  /* 0xfff7ffff10107812 */ /* 0x000fe400078ec0ff */
[----:B------:R-:W-:Y:S01]  /*9a10*/  IMAD R0, R0, UR4, R37 ;  /* 0x0000000400007c24 */ /* 0x000fe2000f8e0225 */
[----:B------:R-:W-:-:S03]  /*9a20*/  ULDC.64 UR4, c[0x0][0x2d8] ;  /* 0x0000b60000047ab9 */ /* 0x000fc60000000a00 */
[----:B------:R-:W-:-:S05]  /*9a30*/  IMAD.SHL.U32 R0, R0, 0x80, RZ ;  /* 0x0000008000007824 */ /* 0x000fca00078e00ff */
[----:B------:R-:W-:-:S04]  /*9a40*/  LOP3.LUT R24, R30, R0, RZ, 0xfc, !PT ;  /* 0x000000001e187212 */ /* 0x000fc800078efcff */
[----:B------:R-:W-:Y:S02]  /*9a50*/  MOV R4, R24 ;  /* 0x0000001800047202 */ /* 0x000fe40000000f00 */
[----:B--2---:R-:W-:-:S13]  /*9a60*/  ISETP.NE.AND P0, PT, R6, 0x1, PT ;  /* 0x000000010600780c */ /* 0x004fda0003f05270 */
[----:B0-----:R-:W0:Y:S01]  /*9a70*/  @P0 LDC R3, c[0x0][0x44c] ;  /* 0x00011300ff030b82 */ /* 0x001e220000000800 */
[----:B------:R-:W-:-:S04]  /*9a80*/  @P0 LOP3.LUT R16, R16, 0x80000, RZ, 0xfc, !PT ;  /* 0x0008000010100812 */ /* 0x000fc800078efcff */
[----:B------:R-:W-:-:S03]  /*9a90*/  LOP3.LUT P1, RZ, R16, 0x4000000, RZ, 0xc0, !PT ;  /* 0x0400000010ff7812 */ /* 0x000fc6000782c0ff */
[----:B------:R-:W2:Y:S01]  /*9aa0*/  @P0 LDC R5, c[0x0][0x450] ;  /* 0x00011400ff050b82 */ /* 0x000ea20000000800 */
[----:B0-----:R-:W-:-:S05]  /*9ab0*/  @P0 IMAD.HI.U32 R2, R24, R3, RZ ;  /* 0x0000000318020227 */ /* 0x001fca00078e00ff */
[----:B--2---:R-:W-:Y:S01]  /*9ac0*/  @P0 SHF.R.U32.HI R4, RZ, R5, R2 ;  /* 0x00000005ff040219 */ /* 0x004fe20000011602 */
        /* <DEDUP_REMOVED lines=10> */
[----:B------:R-:W-:Y:S02]  /*9b70*/  IMAD.MOV R5, RZ, RZ, -R4 ;  /* 0x000000ffff057224 */ /* 0x000fe400078e0a04 */
[----:B------:R-:W-:-:S04]  /*9b80*/  IMAD.WIDE.U32 R2, R4, UR4, R2 ;  /* 0x0000000404027c25 */ /* 0x000fc8000f8e0002 */
[----:B------:R-:W-:Y:S01]  /*9b90*/  IMAD R5, R6, R5, R24 ;  /* 0x0000000506057224 */ /* 0x000fe200078e0218 */
        /* <DEDUP_REMOVED lines=15> */
[----:B------:R1:W-:Y:S01]  /*9c90*/  STL [R1+0x10], R17 ;  /* 0x0000101101007387 */ /* 0x0003e20000100800 */
[----:B------:R-:W-:Y:S01]  /*9ca0*/  IMAD.IADD R0, R36, 0x1, R0 ;  /* 0x0000000124007824 */ /* 0x000fe200078e0200 */
[----:B------:R-:W-:Y:S02]  /*9cb0*/  LOP3.LUT R16, R16, 0xfffff7ff, RZ, 0xc0, !PT ;  /* 0xfffff7ff10107812 */ /* 0x000fe400078ec0ff */
[----:B------:R-:W0:Y:S01]  /*9cc0*/  SHFL.IDX PT, R14, R4, RZ, 0x181f ;  /* 0x00181fff040e7589 */ /* 0x000e2200000e0000 */
[C---:B------:R-:W-:Y:S01]  /*9cd0*/  VIADD R6, R0.reuse, 0x10 ;  /* 0x0000001000067836 */ /* 0x040fe20000000000 */
[C---:B------:R-:W-:Y:S02]  /*9ce0*/  ISETP.GE.AND P2, PT, R0.reuse, UR38, PT ;  /* 0x0000002600007c0c */ /* 0x040fe4000bf46270 */
[----:B------:R-:W2:Y:S01]  /*9cf0*/  SHFL.IDX PT, R3, R5, RZ, 0x181f ;  /* 0x00181fff05037589 */ /* 0x000ea200000e0000 */
[----:B------:R-:W-:Y:S02]  /*9d00*/  IADD3 R13, R0, 0x40, RZ ;  /* 0x00000040000d7810 */ /* 0x000fe40007ffe0ff */
[----:B------:R-:W-:Y:S01]  /*9d10*/  LOP3.LUT R29, R29, 0xffefffff, RZ, 0xc0, !PT ;  /* 0xffefffff1d1d7812 */ /* 0x000fe200078ec0ff */
[----:B-1----:R-:W1:Y:S01]  /*9d20*/  S2R R17, SR_TID.X ;  /* 0x0000000000117919 */ /* 0x002e620000002100 */
[----:B------:R-:W-:Y:S01]  /*9d30*/  ISETP.GE.AND P4, PT, R13, UR38, PT ;  /* 0x000000260d007c0c */ /* 0x000fe2000bf86270 */
[----:B------:R-:W3:Y:S05]  /*9d40*/  SHFL.IDX PT, R10, R4, 0x1, 0x181f ;  /* 0x00381f00040a7f89 */ /* 0x000eea00000e0000 */
[----:B------:R-:W-:Y:S01]  /*9d50*/  @P2 LOP3.LUT R16, R16, 0x800, RZ, 0xfc, !PT ;  /* 0x0000080010102812 */ /* 0x000fe200078efcff */
[----:B------:R-:W4:Y:S03]  /*9d60*/  SHFL.IDX PT, R2, R5, 0x1, 0x181f ;  /* 0x00381f0005027f89 */ /* 0x000f2600000e0000 */
[----:B------:R-:W-:Y:S01]  /*9d70*/  LOP3.LUT R16, R16, 0xfffffbff, RZ, 0xc0, !PT ;  /* 0xfffffbff10107812 */ /* 0x000fe200078ec0ff */
[----:B------:R-:W4:Y:S04]  /*9d80*/  SHFL.IDX PT, R9, R4, 0x2, 0x181f ;  /* 0x00581f0004097f89 */ /* 0x000f2800000e0000 */
[----:B------:R-:W4:Y:S04]  /*9d90*/  SHFL.IDX PT, R8, R5, 0x2, 0x181f ;  /* 0x00581f0005087f89 */ /* 0x000f2800000e0000 */
[----:B------:R-:W4:Y:S04]  /*9da0*/  SHFL.IDX PT, R7, R4, 0x3, 0x181f ;  /* 0x00781f0004077f89 */ /* 0x000f2800000e0000 */
[----:B------:R-:W-:Y:S04]  /*9db0*/  SHFL.IDX PT, R21, R4, 0x5, 0x181f ;  /* 0x00b81f0004157f89 */ /* 0x000fe800000e0000 */
[----:B------:R-:W-:Y:S01]  /*9dc0*/  SHFL.IDX PT, R15, R4, 0x6, 0x181f ;  /* 0x00d81f00040f7f89 */ /* 0x000fe200000e0000 */
[----:B-1----:R-:W-:-:S05]  /*9dd0*/  IMAD.SHL.U32 R17, R17, 0x8, RZ ;  /* 0x0000000811117824 */ /* 0x002fca00078e00ff */
[----:B------:R-:W-:-:S04]  /*9de0*/  LOP3.LUT R17, R17, 0x38, RZ, 0xc0, !PT ;  /* 0x0000003811117812 */ /* 0x000fc800078ec0ff */
[C---:B0-----:R-:W-:Y:S02]  /*9df0*/  @!P2 LEA R12, P0, R17.reuse, R14, 0x1 ;  /* 0x0000000e110ca211 */ /* 0x041fe400078008ff */
[----:B------:R-:W-:Y:S03]  /*9e00*/  SHFL.IDX PT, R14, R4, 0x4, 0x181f ;  /* 0x00981f00040e7f89 */ /* 0x000fe600000e0000 */
[----:B--2---:R-:W-:Y:S01]  /*9e10*/  @!P2 IMAD.X R3, RZ, RZ, R3, P0 ;  /* 0x000000ffff03a224 */ /* 0x004fe200000e0603 */
[----:B------:R-:W-:Y:S02]  /*9e20*/  ISETP.GE.AND P2, PT, R6, UR38, PT ;  /* 0x0000002606007c0c */ /* 0x000fe4000bf46270 */
[----:B------:R-:W0:Y:S11]  /*9e30*/  SHFL.IDX PT, R6, R5, 0x3, 0x181f ;  /* 0x00781f0005067f89 */ /* 0x000e3600000e0000 */
[----:B---3--:R-:W-:-:S02]  /*9e40*/  @!P2 LEA R10, P0, R17, R10, 0x1 ;  /* 0x0000000a110aa211 */ /* 0x008fc400078008ff */
[----:B------:R-:W-:-:S03]  /*9e50*/  @P2 LOP3.LUT R16, R16, 0x400, RZ, 0xfc, !PT ;  /* 0x0000040010102812 */ /* 0x000fc600078efcff */
[----:B----4-:R-:W-:Y:S01]  /*9e60*/  @!P2 IMAD.X R11, RZ, RZ, R2, P0 ;  /* 0x000000ffff0ba224 */ /* 0x010fe200000e0602 */
[----:B------:R-:W-:Y:S01]  /*9e70*/  LOP3.LUT R16, R16, 0xfffffdff, RZ, 0xc0, !PT ;  /* 0xfffffdff10107812 */ /* 0x000fe200078ec0ff */
[----:B------:R-:W-:-:S05]  /*9e80*/  VIADD R2, R0, 0x20 ;  /* 0x0000002000027836 */ /* 0x000fca0000000000 */
[----:B------:R-:W-:Y:S01]  /*9e90*/  ISETP.GE.AND P6, PT, R2, UR38, PT ;  /* 0x0000002602007c0c */ /* 0x000fe2000bfc6270 */
[----:B------:R-:W-:-:S05]  /*9ea0*/  VIADD R2, R0, 0x30 ;  /* 0x0000003000027836 */ /* 0x000fca0000000000 */
[----:B------:R-:W-:Y:S02]  /*9eb0*/  ISETP.GE.AND P5, PT, R2, UR38, PT ;  /* 0x0000002602007c0c */ /* 0x000fe4000bfa6270 */
[----:B------:R-:W1:Y:S05]  /*9ec0*/  SHFL.IDX PT, R2, R5, 0x4, 0x181f ;  /* 0x00981f0005027f89 */ /* 0x000e6a00000e0000 */
[----:B------:R-:W-:Y:S02]  /*9ed0*/  @!P6 LEA R9, P0, R17, R9, 0x1 ;  /* 0x000000091109e211 */ /* 0x000fe400078008ff */
[----:B------:R-:W-:Y:S02]  /*9ee0*/  @P6 LOP3.LUT R16, R16, 0x200, RZ, 0xfc, !PT ;  /* 0x0000020010106812 */ /* 0x000fe400078efcff */
[----:B------:R-:W-:Y:S01]  /*9ef0*/  @P6 LOP3.LUT R29, R29, 0x100000, RZ, 0xfc, !PT ;  /* 0x001000001d1d6812 */ /* 0x000fe200078efcff */
[----:B------:R-:W-:Y:S01]  /*9f00*/  @!P6 IMAD.X R8, RZ, RZ, R8, P0 ;  /* 0x000000ffff08e224 */ /* 0x000fe200000e0608 */
[----:B------:R-:W-:-:S02]  /*9f10*/  @!P5 LEA R7, P0, R17, R7, 0x1 ;  /* 0x000000071107d211 */ /* 0x000fc400078008ff */
[C---:B------:R-:W-:Y:S02]  /*9f20*/  LOP3.LUT P6, RZ, R16.reuse, 0x800, RZ, 0xc0, !PT ;  /* 0x0000080010ff7812 */ /* 0x040fe400078cc0ff */
[----:B------:R-:W-:Y:S01]  /*9f30*/  LOP3.LUT R16, R16, 0xfffffeff, RZ, 0xc0, !PT ;  /* 0xfffffeff10107812 */ /* 0x000fe200078ec0ff */
[----:B0-----:R-:W-:Y:S01]  /*9f40*/  @!P5 IMAD.X R6, RZ, RZ, R6, P0 ;  /* 0x000000ffff06d224 */ /* 0x001fe200000e0606 */
[----:B------:R-:W-:Y:S02]  /*9f50*/  @!P4 LEA R14, P0, R17, R14, 0x1 ;  /* 0x0000000e110ec211 */ /* 0x000fe400078008ff */
[----:B------:R-:W-:-:S04]  /*9f60*/  @P5 LOP3.LUT R16, R16, 0x100, RZ, 0xfc, !PT ;  /* 0x0000010010105812 */ /* 0x000fc800078efcff */
[----:B------:R-:W-:Y:S01]  /*9f70*/  LOP3.LUT R16, R16, 0xffffff7f, RZ, 0xc0, !PT ;  /* 0xffffff7f10107812 */ /* 0x000fe200078ec0ff */
[----:B-1----:R-:W-:Y:S02]  /*9f80*/  @!P4 IMAD.X R13, RZ, RZ, R2, P0 ;  /* 0x000000ffff0dc224 */ /* 0x002fe400000e0602 */
[----:B------:R-:W-:Y:S01]  /*9f90*/  VIADD R2, R0, 0x50 ;  /* 0x0000005000027836 */ /* 0x000fe20000000000 */
[----:B------:R-:W-:-:S04]  /*9fa0*/  @P4 LOP3.LUT R16, R16, 0x80, RZ, 0xfc, !PT ;  /* 0x0000008010104812 */ /* 0x000fc800078efcff */
[----:B------:R-:W-:Y:S01]  /*9fb0*/  ISETP.GE.AND P3, PT, R2, UR38, PT ;  /* 0x0000002602007c0c */ /* 0x000fe2000bf66270 */
[----:B------:R-:W-:Y:S01]  /*9fc0*/  VIADD R2, R0, 0x60 ;  /* 0x0000006000027836 */ /* 0x000fe20000000000 */
[----:B------:R-:W-:-:S04]  /*9fd0*/  LOP3.LUT R16, R16, 0xffffffbf, RZ, 0xc0, !PT ;  /* 0xffffffbf10107812 */ /* 0x000fc800078ec0ff */
[----:B------:R-:W-:Y:S02]  /*9fe0*/  ISETP.GE.AND P2, PT, R2, UR38, PT ;  /* 0x0000002602007c0c */ /* 0x000fe4000bf46270 */
[----:B------:R-:W0:Y:S05]  /*9ff0*/  SHFL.IDX PT, R2, R5, 0x5, 0x181f ;  /* 0x00b81f0005027f89 */ /* 0x000e2a00000e0000 */
[----:B------:R-:W-:Y:S02]  /*a000*/  @!P3 LEA R21, P0, R17, R21, 0x1 ;  /* 0x000000151115b211 */ /* 0x000fe400078008ff */
[----:B------:R-:W-:-:S04]  /*a010*/  @P3 LOP3.LUT R16, R16, 0x40, RZ, 0xfc, !PT ;  /* 0x0000004010103812 */ /* 0x000fc800078efcff */
[----:B------:R-:W-:-:S04]  /*a020*/  LOP3.LUT R16, R16, 0xffffffdf, RZ, 0xc0, !PT ;  /* 0xffffffdf10107812 */ /* 0x000fc800078ec0ff */
[----:B------:R-:W-:Y:S01]  /*a030*/  @P2 LOP3.LUT R16, R16, 0x20, RZ, 0xfc, !PT ;  /* 0x0000002010102812 */ /* 0x000fe200078efcff */
[----:B0-----:R-:W-:Y:S01]  /*a040*/  @!P3 IMAD.X R20, RZ, RZ, R2, P0 ;  /* 0x000000ffff14b224 */ /* 0x001fe200000e0602 */
[----:B------:R-:W-:Y:S01]  /*a050*/  @!P2 LEA R17, P0, R17, R15, 0x1 ;  /* 0x0000000f1111a211 */ /* 0x000fe200078008ff */
[----:B------:R-:W0:Y:S04]  /*a060*/  SHFL.IDX PT, R2, R5, 0x6, 0x181f ;  /* 0x00d81f0005027f89 */ /* 0x000e2800000e0000 */
[----:B0-----:R-:W-:Y:S01]  /*a070*/  @!P2 IMAD.X R15, RZ, RZ, R2, P0 ;  /* 0x000000ffff0fa224 */ /* 0x001fe200000e0602 */
[----:B------:R-:W-:Y:S01]  /*a080*/  LOP3.LUT P0, RZ, R16, 0x400, RZ, 0xc0, !PT ;  /* 0x0000040010ff7812 */ /* 0x000fe2000780c0ff */
[----:B------:R-:W-:Y:S01]  /*a090*/  @!P6 IMAD.MOV.U32 R2, RZ, RZ, R12 ;  /* 0x000000ffff02e224 */ /* 0x000fe200078e000c */
[----:B------:R-:W-:-:S05]  /*a0a0*/  LEA R12, R27, UR37, 0x1 ;  /* 0x000000251b0c7c11 */ /* 0x000fca000f8e08ff */
[----:B------:R0:W-:Y:S01]  /*a0b0*/  @!P6 LDGSTS.E.BYPASS.LTC128B.128 [R12+0x18400], desc[UR48][R2.64], !P1 ;  /* 0x18400000020cefae */ /* 0x0001e2000c901d70 */
[----:B------:R-:W-:-:S05]  /*a0c0*/  LOP3.LUT P6, RZ, R29, 0x100000, RZ, 0xc0, !PT ;  /* 0x001000001dff7812 */ /* 0x000fca00078cc0ff */
[----:B0-----:R-:W-:Y:S02]  /*a0d0*/  @!P0 IMAD.MOV.U32 R2, RZ, RZ, R10 ;  /* 0x000000ffff028224 */ /* 0x001fe400078e000a */
[----:B------:R-:W-:-:S05]  /*a0e0*/  @!P0 IMAD.MOV.U32 R3, RZ, RZ, R11 ;  /* 0x000000ffff038224 */ /* 0x000fca00078e000b */
[----:B------:R0:W-:Y:S02]  /*a0f0*/  @!P0 LDGSTS.E.BYPASS.LTC128B.128 [R12+0x18c00], desc[UR48][R2.64], !P1 ;  /* 0x18c00000020c8fae */ /* 0x0001e4000c901d70 */
        /* <DEDUP_REMOVED lines=9> */
[----:B0-----:R-:W-:Y:S01]  /*a190*/  @!P3 MOV R2, R21 ;  /* 0x000000150002b202 */ /* 0x001fe20000000f00 */
[----:B------:R-:W-:-:S05]  /*a1a0*/  @!P3 IMAD.MOV.U32 R3, RZ, RZ, R20 ;  /* 0x000000ffff03b224 */ /* 0x000fca00078e0014 */
[----:B------:R0:W-:Y:S02]  /*a1b0*/  @!P3 LDGSTS.E.BYPASS.LTC128B.128 [R12+0x1ac00], desc[UR48][R2.64], !P1 ;  /* 0x1ac00000020cbfae */ /* 0x0001e4000c901d70 */
[----:B0-----:R-:W-:Y:S02]  /*a1c0*/  @!P2 IMAD.MOV.U32 R2, RZ, RZ, R17 ;  /* 0x000000ffff02a224 */ /* 0x001fe400078e0011 */
[----:B------:R0:W5:Y:S01]  /*a1d0*/  LDL.LU R17, [R1+0x10] ;  /* 0x0000100001117983 */ /* 0x0001620000300800 */
[----:B------:R-:W-:-:S03]  /*a1e0*/  @!P2 IMAD.MOV.U32 R3, RZ, RZ, R15 ;  /* 0x000000ffff03a224 */ /* 0x000fc600078e000f */
[----:B------:R0:W1:Y:S04]  /*a1f0*/  SHFL.IDX PT, R14, R4, 0x7, 0x181f ;  /* 0x00f81f00040e7f89 */ /* 0x00006800000e0000 */
[----:B------:R0:W-:Y:S04]  /*a200*/  @!P2 LDGSTS.E.BYPASS.LTC128B.128 [R12+0x1b400], desc[UR48][R2.64], !P1 ;  /* 0x1b400000020cafae */ /* 0x0001e8000c901d70 */
[----:B------:R-:W2:Y:S02]  /*a210*/  SHFL.IDX PT, R5, R5, 0x7, 0x181f ;  /* 0x00f81f0005057f89 */ /* 0x000ea400000e0000 */
.L_x_9339:
[----:B0-----:R-:W0:Y:S01]  /*a220*/  S2R R2, SR_TID.X ;  /* 0x0000000000027919 */ /* 0x001e220000002100 */
[----:B------:R-:W-:Y:S01]  /*a230*/  VIADD R0, R0, 0x70 ;  /* 0x0000007000007836 */ /* 0x000fe20000000000 */
[----:B------:R-:W-:Y:S02]  /*a240*/  LEA R4, R27, UR37, 0x1 ;  /* 0x000000251b047c11 */ /* 0x000fe4000f8e08ff */
[----:B------:R-:W-:Y:S02]  /*a250*/  LOP3.LUT R16, R16, 0xffffdfff, RZ, 0xc0, !PT ;  /* 0xffffdfff10107812 */ /* 0x000fe400078ec0ff */
[----:B------:R-:W-:-:S13]  /*a260*/  ISETP.GE.AND P2, PT, R0, UR38, PT ;  /* 0x0000002600007c0c */ /* 0x000fda000bf46270 */
[----:B------:R-:W-:Y:S01]  /*a270*/  @P2 LOP3.LUT R16, R16, 0x2000, RZ, 0xfc, !PT ;  /* 0x0000200010102812 */ /* 0x000fe200078efcff */
[----:B0-----:R-:W-:-:S05]  /*a280*/  IMAD.SHL.U32 R2, R2, 0x8, RZ ;  /* 0x0000000802027824 */ /* 0x001fca00078e00ff */
[----:B------:R-:W-:-:S04]  /*a290*/  LOP3.LUT R2, R2, 0x38, RZ, 0xc0, !PT ;  /* 0x0000003802027812 */ /* 0x000fc800078ec0ff */
[----:B-1----:R-:W-:-:S05]  /*a2a0*/  @!P2 LEA R2, P0, R2, R14, 0x1 ;  /* 0x0000000e0202a211 */ /* 0x002fca00078008ff */
        /* <DEDUP_REMOVED lines=18> */
[----:B------:R-:W-:Y:S01]  /*a3d0*/  IMAD.U32 R4, RZ, RZ, UR6 ;  /* 0x00000006ff047e24 */ /* 0x000fe2000f8e00ff */
[----:B------:R-:W-:Y:S01]  /*a3e0*/  MOV R13, RZ ;  /* 0x000000ff000d7202 */ /* 0x000fe20000000f00 */
[----:B------:R-:W0:Y:S01]  /*a3f0*/  LDC.64 R2, c[0x4][R2] ;  /* 0x0100000002027b82 */ /* 0x000e220000000a00 */
        /* <DEDUP_REMOVED lines=8> */
[----:B0----5:R-:W-:Y:S05]  /*a480*/  CALL.ABS.NOINC R2 ;  /* 0x0000000002007343 */ /* 0x021fea0003c00000 */
.L_x_9265:
[----:B------:R-:W0:Y:S01]  /*a490*/  LDC R2, c[0x0][0x448] ;  /* 0x00011200ff027b82 */ /* 0x000e220000000800 */
[----:B------:R-:W-:Y:S01]  /*a4a0*/  IMAD.MOV.U32 R0, RZ, RZ, R24 ;  /* 0x000000ffff007224 */ /* 0x000fe200078e0018 */
[----:B------:R-:W-:Y:S01]  /*a4b0*/  ULDC.64 UR4, c[0x0][0x3d8] ;  /* 0x0000f60000047ab9 */ /* 0x000fe20000000a00 */
[----:B------:R-:W1:Y:S01]  /*a4c0*/  S2R R21, SR_TID.X ;  /* 0x0000000000157919 */ /* 0x000e620000002100 */
[----:B------:R-:W-:Y:S01]  /*a4d0*/  ULDC UR6, c[0x0][0x448] ;  /* 0x0001120000067ab9 */ /* 0x000fe20000000800 */
[C---:B------:R-:W-:Y:S02]  /*a4e0*/  LOP3.LUT P5, RZ, R16.reuse, 0x40000, RZ, 0xc0, !PT ;  /* 0x0004000010ff7812 */ /* 0x040fe400078ac0ff */
[C---:B------:R-:W-:Y:S02]  /*a4f0*/  LOP3.LUT P4, RZ, R16.reuse, 0x20000, RZ, 0xc0, !PT ;  /* 0x0002000010ff7812 */ /* 0x040fe4000788c0ff */
[C---:B------:R-:W-:Y:S02]  /*a500*/  LOP3.LUT P3, RZ, R16.reuse, 0x10000, RZ, 0xc0, !PT ;  /* 0x0001000010ff7812 */ /* 0x040fe4000786c0ff */
[----:B------:R-:W-:-:S02]  /*a510*/  LOP3.LUT P1, RZ, R16, 0x8000, RZ, 0xc0, !PT ;  /* 0x0000800010ff7812 */ /* 0x000fc4000782c0ff */
[----:B------:R-:W-:Y:S02]  /*a520*/  LEA R20, R27, UR37, 0x1 ;  /* 0x000000251b147c11 */ /* 0x000fe4000f8e08ff */
[----:B0-----:R-:W-:Y:S01]  /*a530*/  ISETP.NE.AND P6, PT, R2, 0x1, PT ;  /* 0x000000010200780c */ /* 0x001fe20003fc5270 */
[----:B-1----:R-:W-:-:S12]  /*a540*/  IMAD.SHL.U32 R21, R21, 0x8, RZ ;  /* 0x0000000815157824 */ /* 0x002fd800078e00ff */
[----:B------:R-:W0:Y:S01]  /*a550*/  @P6 LDC R3, c[0x0][0x44c] ;  /* 0x00011300ff036b82 */ /* 0x000e220000000800 */
[----:B------:R-:W-:-:S07]  /*a560*/  LOP3.LUT R21, R21, 0x38, RZ, 0xc0, !PT ;  /* 0x0000003815157812 */ /* 0x000fce00078ec0ff */
[----:B------:R-:W1:Y:S01]  /*a570*/  @P6 LDC R2, c[0x0][0x450] ;  /* 0x00011400ff026b82 */ /* 0x000e620000000800 */
[----:B0-----:R-:W-:-:S05]  /*a580*/  @P6 IMAD.HI.U32 R3, R24, R3, RZ ;  /* 0x0000000318036227 */ /* 0x001fca00078e00ff */
[----:B-1----:R-:W-:Y:S01]  /*a590*/  @P6 SHF.R.U32.HI R0, RZ, R2, R3 ;  /* 0x00000002ff006219 */ /* 0x002fe20000011603 */
[----:B------:R-:W-:-:S03]  /*a5a0*/  IMAD R2, R31, UR4, RZ ;  /* 0x000000041f027c24 */ /* 0x000fc6000f8e02ff */
[----:B------:R-:W-:Y:S01]  /*a5b0*/  SHF.R.S32.HI R4, RZ, 0x1f, R0 ;  /* 0x0000001fff047819 */ /* 0x000fe20000011400 */
        /* <DEDUP_REMOVED lines=10> */
[----:B------:R-:W-:Y:S02]  /*a660*/  IMAD.MOV R5, RZ, RZ, -R0 ;  /* 0x000000ffff057224 */ /* 0x000fe400078e0a00 */
[----:B------:R-:W-:Y:S02]  /*a670*/  IMAD R7, R0, UR5, R7 ;  /* 0x0000000500077c24 */ /* 0x000fe4000f8e0207 */
[----:B------:R-:W-:-:S02]  /*a680*/  IMAD R5, R5, UR6, R24 ;  /* 0x0000000605057c24 */ /* 0x000fc4000f8e0218 */
[----:B------:R-:W-:Y:S01]  /*a690*/  IMAD.WIDE.U32 R2, R0, UR4, R2 ;  /* 0x0000000400027c25 */ /* 0x000fe2000f8e0002 */
[----:B------:R-:W-:Y:S02]  /*a6a0*/  ULDC.64 UR4, c[0x0][0x3c8] ;  /* 0x0000f20000047ab9 */ /* 0x000fe40000000a00 */
[----:B------:R-:W-:Y:S01]  /*a6b0*/  SHF.R.S32.HI R0, RZ, 0x1f, R5 ;  /* 0x0000001fff007819 */ /* 0x000fe20000011405 */
[----:B------:R-:W-:-:S04]  /*a6c0*/  IMAD.IADD R3, R3, 0x1, R7 ;  /* 0x0000000103037824 */ /* 0x000fc800078e0207 */
        /* <DEDUP_REMOVED lines=10> */
[C---:B------:R-:W-:Y:S02]  /*a770*/  LOP3.LUT P6, RZ, R16.reuse, 0x800, RZ, 0xc0, !PT ;  /* 0x0000080010ff7812 */ /* 0x040fe400078cc0ff */
[----:B------:R-:W-:Y:S01]  /*a780*/  LOP3.LUT P2, RZ, R16, 0x400, RZ, 0xc0, !PT ;  /* 0x0000040010ff7812 */ /* 0x000fe2000784c0ff */
[----:B------:R-:W1:Y:S04]  /*a790*/  SHFL.IDX PT, R2, R4, RZ, 0x181f ;  /* 0x00181fff04027589 */ /* 0x000e6800000e0000 */
[----:B------:R-:W-:Y:S06]  /*a7a0*/  SHFL.IDX PT, R5, R4, 0x1, 0x181f ;  /* 0x00381f0004057f89 */ /* 0x000fec00000e0000 */
[----:B0-----:R-:W-:-:S05]  /*a7b0*/  @!P6 LEA R14, P0, R21, R14, 0x1 ;  /* 0x0000000e150ee211 */ /* 0x001fca00078008ff */
[----:B-1----:R-:W-:Y:S02]  /*a7c0*/  @!P6 IMAD.X R3, RZ, RZ, R2, P0 ;  /* 0x000000ffff03e224 */ /* 0x002fe400000e0602 */
[----:B------:R-:W-:Y:S02]  /*a7d0*/  @!P6 IMAD.MOV.U32 R2, RZ, RZ, R14 ;  /* 0x000000ffff02e224 */ /* 0x000fe400078e000e */
[----:B------:R-:W0:Y:S04]  /*a7e0*/  SHFL.IDX PT, R14, R0, 0x1, 0x181f ;  /* 0x00381f00000e7f89 */ /* 0x000e2800000e0000 */
[----:B------:R-:W-:Y:S04]  /*a7f0*/  @!P6 LDGSTS.E.BYPASS.LTC128B.128 [R20+0x22400], desc[UR48][R2.64], !P5 ;  /* 0x224000000214efae */ /* 0x000fe8000e901d70 */
[----:B------:R-:W-:Y:S04]  /*a800*/  @!P6 LDGSTS.E.BYPASS.LTC128B.128 [R20+0x26400], desc[UR48][R2.64+0x80], !P4 ;  /* 0x264000800214efae */ /* 0x000fe8000e101d70 */
[----:B------:R-:W-:Y:S04]  /*a810*/  @!P6 LDGSTS.E.BYPASS.LTC128B.128 [R20+0x2a400], desc[UR48][R2.64+0x100], !P3 ;  /* 0x2a4001000214efae */ /* 0x000fe8000d901d70 */
[----:B------:R1:W-:Y:S01]  /*a820*/  @!P6 LDGSTS.E.BYPASS.LTC128B.128 [R20+0x2e400], desc[UR48][R2.64+0x180], !P1 ;  /* 0x2e4001800214efae */ /* 0x0003e2000c901d70 */
[----:B------:R-:W-:-:S04]  /*a830*/  LOP3.LUT P6, RZ, R16, 0x40, RZ, 0xc0, !PT ;  /* 0x0000004010ff7812 */ /* 0x000fc800078cc0ff */
[----:B------:R-:W-:Y:S02]  /*a840*/  P2R R7, PR, RZ, 0x40 ;  /* 0x00000040ff077803 */ /* 0x000fe40000000000 */
[----:B------:R-:W-:Y:S02]  /*a850*/  LOP3.LUT P6, RZ, R16, 0x100, RZ, 0xc0, !PT ;  /* 0x0000010010ff7812 */ /* 0x000fe400078cc0ff */
[----:B0-----:R-:W-:-:S05]  /*a860*/  @!P2 LEA R14, P0, R21, R14, 0x1 ;  /* 0x0000000e150ea211 */ /* 0x001fca00078008ff */
[----:B------:R-:W-:Y:S02]  /*a870*/  @!P2 IMAD.X R5, RZ, RZ, R5, P0 ;  /* 0x000000ffff05a224 */ /* 0x000fe400000e0605 */
[----:B-1----:R-:W-:Y:S02]  /*a880*/  @!P2 IMAD.MOV.U32 R2, RZ, RZ, R14 ;  /* 0x000000ffff02a224 */ /* 0x002fe400078e000e */
[----:B------:R-:W-:Y:S01]  /*a890*/  @!P2 IMAD.MOV.U32 R3, RZ, RZ, R5 ;  /* 0x000000ffff03a224 */ /* 0x000fe200078e0005 */
[----:B------:R-:W0:Y:S04]  /*a8a0*/  SHFL.IDX PT, R14, R0, 0x2, 0x181f ;  /* 0x00581f00000e7f89 */ /* 0x000e2800000e0000 */
[----:B------:R-:W-:Y:S04]  /*a8b0*/  @!P2 LDGSTS.E.BYPASS.LTC128B.128 [R20+0x22c00], desc[UR48][R2.64], !P5 ;  /* 0x22c000000214afae */ /* 0x000fe8000e901d70 */
[----:B------:R-:W-:Y:S04]  /*a8c0*/  @!P2 LDGSTS.E.BYPASS.LTC128B.128 [R20+0x26c00], desc[UR48][R2.64+0x80], !P4 ;  /* 0x26c000800214afae */ /* 0x000fe8000e101d70 */
[----:B------:R-:W-:Y:S04]  /*a8d0*/  @!P2 LDGSTS.E.BYPASS.LTC128B.128 [R20+0x2ac00], desc[UR48][R2.64+0x100], !P3 ;  /* 0x2ac001000214afae */ /* 0x000fe8000d901d70 */
[----:B------:R1:W-:Y:S01]  /*a8e0*/  @!P2 LDGSTS.E.BYPASS.LTC128B.128 [R20+0x2ec00], desc[UR48][R2.64+0x180], !P1 ;  /* 0x2ec001800214afae */ /* 0x0003e2000c901d70 */
[----:B------:R-:W-:-:S03]  /*a8f0*/  LOP3.LUT P2, RZ, R16, 0x20, RZ, 0xc0, !PT ;  /* 0x0000002010ff7812 */ /* 0x000fc6000784c0ff */
[----:B------:R-:W2:Y:S01]  /*a900*/  SHFL.IDX PT, R5, R4, 0x2, 0x181f ;  /* 0x00581f0004057f89 */ /* 0x000ea200000e0000 */
[----:B------:R-:W-:Y:S02]  /*a910*/  P2R R6, PR, RZ, 0x4 ;  /* 0x00000004ff067803 */ /* 0x000fe40000000000 */
[----:B------:R-:W-:-:S04]  /*a920*/  LOP3.LUT P2, RZ, R16, 0x80, RZ, 0xc0, !PT ;  /* 0x0000008010ff7812 */ /* 0x000fc8000784c0ff */
[----:B------:R-:W-:Y:S02]  /*a930*/  P2R R8, PR, RZ, 0x4 ;  /* 0x00000004ff087803 */ /* 0x000fe40000000000 */
[----:B------:R-:W-:-:S13]  /*a940*/  LOP3.LUT P2, RZ, R16, 0x200, RZ, 0xc0, !PT ;  /* 0x0000020010ff7812 */ /* 0x000fda000784c0ff */
[----:B0-----:R-:W-:-:S05]  /*a950*/  @!P2 LEA R14, P0, R21, R14, 0x1 ;  /* 0x0000000e150ea211 */ /* 0x001fca00078008ff */
[----:B--2---:R-:W-:Y:S02]  /*a960*/  @!P2 IMAD.X R5, RZ, RZ, R5, P0 ;  /* 0x000000ffff05a224 */ /* 0x004fe400000e0605 */
[----:B-1----:R-:W-:Y:S02]  /*a970*/  @!P2 IMAD.MOV.U32 R2, RZ, RZ, R14 ;  /* 0x000000ffff02a224 */ /* 0x002fe400078e000e */
[----:B------:R-:W0:Y:S01]  /*a980*/  SHFL.IDX PT, R14, R0, 0x3, 0x181f ;  /* 0x00781f00000e7f89 */ /* 0x000e2200000e0000 */
[----:B------:R-:W-:-:S03]  /*a990*/  @!P2 MOV R3, R5 ;  /* 0x000000050003a202 */ /* 0x000fc60000000f00 */
[----:B------:R-:W1:Y:S04]  /*a9a0*/  SHFL.IDX PT, R5, R4, 0x3, 0x181f ;  /* 0x00781f0004057f89 */ /* 0x000e6800000e0000 */
[----:B------:R-:W-:Y:S04]  /*a9b0*/  @!P2 LDGSTS.E.BYPASS.LTC128B.128 [R20+0x23400], desc[UR48][R2.64], !P5 ;  /* 0x234000000214afae */ /* 0x000fe8000e901d70 */
[----:B------:R-:W-:Y:S04]  /*a9c0*/  @!P2 LDGSTS.E.BYPASS.LTC128B.128 [R20+0x27400], desc[UR48][R2.64+0x80], !P4 ;  /* 0x274000800214afae */ /* 0x000fe8000e101d70 */
[----:B------:R-:W-:Y:S04]  /*a9d0*/  @!P2 LDGSTS.E.BYPASS.LTC128B.128 [R20+0x2b400], desc[UR48][R2.64+0x100], !P3 ;  /* 0x2b4001000214afae */ /* 0x000fe8000d901d70 */
[----:B------:R2:W-:Y:S01]  /*a9e0*/  @!P2 LDGSTS.E.BYPASS.LTC128B.128 [R20+0x2f400], desc[UR48][R2.64+0x180], !P1 ;  /* 0x2f4001800214afae */ /* 0x0005e2000c901d70 */
[----:B------:R-:W-:-:S02]  /*a9f0*/  ISETP.NE.AND P2, PT, R8, RZ, PT ;  /* 0x000000ff0800720c */ /* 0x000fc40003f45270 */
[----:B0-----:R-:W-:-:S05]  /*aa00*/  @!P6 LEA R14, P0, R21, R14, 0x1 ;  /* 0x0000000e150ee211 */ /* 0x001fca00078008ff */
[----:B-1----:R-:W-:Y:S02]  /*aa10*/  @!P6 IMAD.X R5, RZ, RZ, R5, P0 ;  /* 0x000000ffff05e224 */ /* 0x002fe400000e0605 */
[----:B--2---:R-:W-:Y:S02]  /*aa20*/  @!P6 IMAD.MOV.U32 R2, RZ, RZ, R14 ;  /* 0x000000ffff02e224 */ /* 0x004fe400078e000e */
[----:B------:R-:W0:Y:S01]  /*aa30*/  SHFL.IDX PT, R14, R0, 0x4, 0x181f ;  /* 0x00981f00000e7f89 */ /* 0x000e2200000e0000 */
[----:B------:R-:W-:-:S03]  /*aa40*/  @!P6 IMAD.MOV.U32 R3, RZ, RZ, R5 ;  /* 0x000000ffff03e224 */ /* 0x000fc600078e0005 */
        /* <DEDUP_REMOVED lines=27> */
[----:B0-----:R-:W-:-:S05]  /*ac00*/  @!P2 LEA R14, P0, R21, R14, 0x1 ;  /* 0x0000000e150ea211 */ /* 0x001fca00078008ff */
[----:B-1----:R-:W-:Y:S02]  /*ac10*/  @!P2 IMAD.X R5, RZ, RZ, R5, P0 ;  /* 0x000000ffff05a224 */ /* 0x002fe400000e0605 */
[----:B--2---:R-:W-:Y:S02]  /*ac20*/  @!P2 IMAD.MOV.U32 R2, RZ, RZ, R14 ;  /* 0x000000ffff02a224 */ /* 0x004fe400078e000e */
[----:B------:R-:W-:Y:S01]  /*ac30*/  @!P2 IMAD.MOV.U32 R3, RZ, RZ, R5 ;  /* 0x000000ffff03a224 */ /* 0x000fe200078e0005 */
[----:B------:R0:W1:Y:S04]  /*ac40*/  SHFL.IDX PT, R14, R0, 0x7, 0x181f ;  /* 0x00f81f00000e7f89 */ /* 0x00006800000e0000 */
[----:B------:R0:W-:Y:S04]  /*ac50*/  @!P2 LDGSTS.E.BYPASS.LTC128B.128 [R20+0x25400], desc[UR48][R2.64], !P5 ;  /* 0x254000000214afae */ /* 0x0001e8000e901d70 */
[----:B------:R0:W-:Y:S04]  /*ac60*/  @!P2 LDGSTS.E.BYPASS.LTC128B.128 [R20+0x29400], desc[UR48][R2.64+0x80], !P4 ;  /* 0x294000800214afae */ /* 0x0001e8000e101d70 */
[----:B------:R0:W-:Y:S04]  /*ac70*/  @!P2 LDGSTS.E.BYPASS.LTC128B.128 [R20+0x2d400], desc[UR48][R2.64+0x100], !P3 ;  /* 0x2d4001000214afae */ /* 0x0001e8000d901d70 */
[----:B------:R0:W-:Y:S04]  /*ac80*/  @!P2 LDGSTS.E.BYPASS.LTC128B.128 [R20+0x31400], desc[UR48][R2.64+0x180], !P1 ;  /* 0x314001800214afae */ /* 0x0001e8000c901d70 */
[----:B------:R0:W2:Y:S02]  /*ac90*/  SHFL.IDX PT, R5, R4, 0x7, 0x181f ;  /* 0x00f81f0004057f89 */ /* 0x0000a400000e0000 */
.L_x_9357:
[----:B0-----:R-:W3:Y:S01]  /*aca0*/  LDL R0, [R1+0x8] ;  /* 0x0000080001007983 */ /* 0x001ee20000100800 */
[----:B------:R-:W-:-:S13]  /*acb0*/  LOP3.LUT P2, RZ, R16, 0x2000, RZ, 0xc0, !PT ;  /* 0x0000200010ff7812 */ /* 0x000fda000784c0ff */
[----:B-1----:R-:W-:-:S05]  /*acc0*/  @!P2 LEA R2, P0, R21, R14, 0x1 ;  /* 0x0000000e1502a211 */ /* 0x002fca00078008ff */
[----:B--2---:R-:W-:-:S05]  /*acd0*/  @!P2 IMAD.X R3, RZ, RZ, R5, P0 ;  /* 0x000000ffff03a224 */ /* 0x004fca00000e0605 */
[----:B------:R-:W-:Y:S01]  /*ace0*/  @!PT LDS RZ, [RZ] ;  /* 0x00000000fffff984 */ /* 0x000fe20000000800 */
[----:B------:R-:W-:Y:S01]  /*acf0*/  @!PT LDS RZ, [RZ] ;  /* 0x00000000fffff984 */ /* 0x000fe20000000800 */
[----:B------:R-:W-:Y:S01]  /*ad00*/  @!PT LDS RZ, [RZ] ;  /* 0x00000000fffff984 */ /* 0x000fe20000000800 */
[----:B------:R0:W-:Y:S04]  /*ad10*/  @!P2 LDGSTS.E.BYPASS.LTC128B.128 [R20+0x25c00], desc[UR48][R2.64], !P5 ;  /* 0x25c000000214afae */ /* 0x0001e8000e901d70 */
        /* <DEDUP_REMOVED lines=13> */
.L_x_9358:
[----:B------:R-:W-:Y:S05]  /*adf0*/  BSYNC B0 ;  /* 0x0000000000007941 */ /* 0x000fea0003800000 */
.L_x_9267:
[----:B------:R-:W-:-:S05]  /*ae00*/  IMAD.U32 R2, RZ, RZ, UR41 ;  /* 0x00000029ff027e24 */ /* 0x000fca000f8e00ff */
[----:B------:R-:W-:-:S13]  /*ae10*/  ISETP.NE.AND P0, PT, R2, 0x3, PT ;  /* 0x000000030200780c */ /* 0x000fda0003f05270 */
[----:B------:R-:W-:Y:S05]  /*ae20*/  @!P0 BRA `(.L_x_9269) ;  /* 0x0000000000048947 */ /* 0x000fea0003800000 */
[----:B------:R-:W-:Y:S01]  /*ae30*/  BPT.TRAP 0x1 ;  /* 0x000000040000795c */ /* 0x000fe20000300000 */
.L_x_9269:
[----:B0-----:R-:W-:Y:S01]  /*ae40*/  SHF.L.U32 R0, R28, 0x1f, RZ ;  /* 0x0000001f1c007819 */ /* 0x001fe200000006ff */
[----:B------:R-:W-:Y:S03]  /*ae50*/  BSSY B0, `(.L_x_9270) ;  /* 0x0000003000007945 */ /* 0x000fe60003800000 */
[----:B-----5:R-:W0:Y:S02]  /*ae60*/  SYNCS.PHASECHK.TRANS64.TRYWAIT P0, [R17+URZ+0x32460], R0 ;  /* 0x03246000110075a7 */ /* 0x020e24000800017f */
[----:B0-----:R-:W-:Y:S05]  /*ae70*/  @!P0 BRA `(.L_x_9271) ;  /* 0x0000003c00248947 */ /* 0x001fea0003800000 */
.L_x_9359:
[----:B------:R-:W-:Y:S05]  /*ae80*/  BSYNC B0 ;  /* 0x0000000000007941 */ /* 0x000fea0003800000 */
.L_x_9270:
[----:B------:R-:W0:Y:S01]  /*ae90*/  LDL.LU R2, [R1] ;  /* 0x0000000001027983 */ /* 0x000e220000300800 */
[----:B------:R-:W-:-:S03]  /*aea0*/  ULDC.64 UR4, c[0x0][0x328] ;  /* 0x0000ca0000047ab9 */ /* 0x000fc60000000a00 */
[----:B------:R-:W2:Y:S01]  /*aeb0*/  LDL.LU R4, [R1+0x4] ;  /* 0x0000040001047983 */ /* 0x000ea20000300800 */
[----:B------:R-:W-:Y:S02]  /*aec0*/  IMAD R6, R18, 0x6000, R27 ;  /* 0x0000600012067824 */ /* 0x000fe400078e021b */
[----:B0-----:R-:W-:Y:S02]  /*aed0*/  IMAD R0, R2, UR4, RZ ;  /* 0x0000000402007c24 */ /* 0x001fe4000f8e02ff */
[----:B------:R-:W-:-:S04]  /*aee0*/  IMAD.WIDE.U32 R2, R25, UR4, RZ ;  /* 0x0000000419027c25 */ /* 0x000fc8000f8e00ff */
[----:B------:R-:W-:Y:S01]  /*aef0*/  IMAD R5, R25, UR5, R0 ;  /* 0x0000000519057c24 */ /* 0x000fe2000f8e0200 */
[----:B------:R-:W-:Y:S02]  /*af00*/  ULDC.64 UR4, c[0x0][0x338] ;  /* 0x0000ce0000047ab9 */ /* 0x000fe40000000a00 */
[----:B--2---:R-:W-:Y:S02]  /*af10*/  IMAD R0, R4, UR4, RZ ;  /* 0x0000000404007c24 */ /* 0x004fe4000f8e02ff */
[----:B------:R-:W-:Y:S02]  /*af20*/  IADD3 R3, R3, R5, RZ ;  /* 0x0000000503037210 */ /* 0x000fe40007ffe0ff */
        /* <DEDUP_REMOVED lines=13> */
[C---:B------:R-:W-:Y:S01]  /*b000*/  LOP3.LUT P6, RZ, R29.reuse, 0x10, RZ, 0xc0, !PT ;  /* 0x000000101dff7812 */ /* 0x040fe200078cc0ff */
[----:B------:R-:W0:Y:S01]  /*b010*/  S2R R4, SR_TID.X ;  /* 0x0000000000047919 */ /* 0x000e220000002100 */
[----:B------:R-:W-:Y:S02]  /*b020*/  LEA R6, R6, UR37, 0x1 ;  /* 0x0000002506067c11 */ /* 0x000fe4000f8e08ff */
[----:B------:R-:W-:Y:S01]  /*b030*/  P2R R21, PR, RZ, 0x40 ;  /* 0x00000040ff157803 */ /* 0x000fe20000000000 */
[----:B------:R-:W1:Y:S01]  /*b040*/  SHFL.IDX PT, R2, R8, RZ, 0x181f ;  /* 0x00181fff08027589 */ /* 0x000e6200000e0000 */
        /* <DEDUP_REMOVED lines=9> */
[----:B------:R-:W-:Y:S02]  /*b0e0*/  LOP3.LUT P6, RZ, R29, 0x20, RZ, 0xc0, !PT ;  /* 0x000000201dff7812 */ /* 0x000fe400078cc0ff */
[----:B------:R-:W-:Y:S01]  /*b0f0*/  LOP3.LUT P3, RZ, R16, 0x40000000, RZ, 0xc0, !PT ;  /* 0x4000000010ff7812 */ /* 0x000fe2000786c0ff */
[----:B------:R2:W-:Y:S01]  /*b100*/  STL [R1+0x10], R17 ;  /* 0x0000101101007387 */ /* 0x0005e20000100800 */
[----:B------:R-:W-:-:S02]  /*b110*/  P2R R9, PR, RZ, 0x40 ;  /* 0x00000040ff097803 */ /* 0x000fc40000000000 */
[C---:B------:R-:W-:Y:S01]  /*b120*/  LOP3.LUT P6, RZ, R29.reuse, 0x400, RZ, 0xc0, !PT ;  /* 0x000004001dff7812 */ /* 0x040fe200078cc0ff */
[----:B------:R-:W3:Y:S01]  /*b130*/  SHFL.IDX PT, R3, R7, RZ, 0x181f ;  /* 0x00181fff07037589 */ /* 0x000ee200000e0000 */
[C---:B------:R-:W-:Y:S02]  /*b140*/  LOP3.LUT P2, RZ, R16.reuse, 0x20000000, RZ, 0xc0, !PT ;  /* 0x2000000010ff7812 */ /* 0x040fe4000784c0ff */
[----:B------:R-:W-:Y:S02]  /*b150*/  P2R R23, PR, RZ, 0x40 ;  /* 0x00000040ff177803 */ /* 0x000fe40000000000 */
[----:B------:R-:W-:Y:S02]  /*b160*/  LOP3.LUT P6, RZ, R29, 0x2000, RZ, 0xc0, !PT ;  /* 0x000020001dff7812 */ /* 0x000fe400078cc0ff */
[----:B------:R-:W-:Y:S01]  /*b170*/  LOP3.LUT P1, RZ, R16, 0x10000000, RZ, 0xc0, !PT ;  /* 0x1000000010ff7812 */ /* 0x000fe2000782c0ff */
[----:B0-----:R-:W-:Y:S01]  /*b180*/  IMAD.SHL.U32 R4, R4, 0x8, RZ ;  /* 0x0000000804047824 */ /* 0x001fe200078e00ff */
[----:B------:R-:W-:-:S02]  /*b190*/  P2R R24, PR, RZ, 0x40 ;  /* 0x00000040ff187803 */ /* 0x000fc40000000000 */
[C---:B------:R-:W-:Y:S02]  /*b1a0*/  LOP3.LUT P6, RZ, R29.reuse, 0x2, RZ, 0xc0, !PT ;  /* 0x000000021dff7812 */ /* 0x040fe400078cc0ff */
        /* <DEDUP_REMOVED lines=8> */
[----:B--2---:R-:W-:Y:S02]  /*b230*/  P2R R17, PR, RZ, 0x40 ;  /* 0x00000040ff117803 */ /* 0x004fe40000000000 */
[----:B------:R-:W-:-:S04]  /*b240*/  LOP3.LUT P6, RZ, R29, 0x4, RZ, 0xc0, !PT ;  /* 0x000000041dff7812 */ /* 0x000fc800078cc0ff */
[----:B------:R-:W-:Y:S02]  /*b250*/  P2R R18, PR, RZ, 0x40 ;  /* 0x00000040ff127803 */ /* 0x000fe40000000000 */
[----:B------:R-:W-:Y:S01]  /*b260*/  LOP3.LUT P6, RZ, R29, 0x80, RZ, 0xc0, !PT ;  /* 0x000000801dff7812 */ /* 0x000fe200078cc0ff */
[----:B0-----:R-:W-:-:S03]  /*b270*/  IMAD.SHL.U32 R0, R4, 0x2, RZ ;  /* 0x0000000204007824 */ /* 0x001fc600078e00ff */
[----:B------:R-:W-:Y:S02]  /*b280*/  P2R R19, PR, RZ, 0x40 ;  /* 0x00000040ff137803 */ /* 0x000fe40000000000 */
[C---:B------:R-:W-:Y:S02]  /*b290*/  LOP3.LUT P6, RZ, R29.reuse, 0x1000, RZ, 0xc0, !PT ;  /* 0x000010001dff7812 */ /* 0x040fe400078cc0ff */
[----:B-1----:R-:W-:Y:S02]  /*b2a0*/  IADD3 R14, P0, R2, R0, RZ ;  /* 0x00000000020e7210 */ /* 0x002fe40007f1e0ff */
[----:B------:R-:W-:Y:S01]  /*b2b0*/  P2R R27, PR, RZ, 0x40 ;  /* 0x00000040ff1b7803 */ /* 0x000fe20000000000 */
[----:B------:R-:W0:Y:S01]  /*b2c0*/  SHFL.IDX PT, R2, R8, 0x1, 0x181f ;  /* 0x00381f0008027f89 */ /* 0x000e2200000e0000 */
[----:B------:R-:W-:Y:S01]  /*b2d0*/  LOP3.LUT P6, RZ, R29, 0x8000, RZ, 0xc0, !PT ;  /* 0x000080001dff7812 */ /* 0x000fe200078cc0ff */
[----:B---3--:R-:W-:Y:S02]  /*b2e0*/  IMAD.X R15, RZ, RZ, R3, P0 ;  /* 0x000000ffff0f7224 */ /* 0x008fe400000e0603 */
        /* <DEDUP_REMOVED lines=56> */
.L_x_9373:
        /* <DEDUP_REMOVED lines=15> */
.L_x_9273:
        /* <DEDUP_REMOVED lines=11> */
.L_x_9274:
        /* <DEDUP_REMOVED lines=11> */
.L_x_9288:
[----:B------:R-:W0:Y:S01]  /*b8c0*/  LDC R2, c[0x0][0x430] ;  /* 0x00010c00ff027b82 */ /* 0x000e220000000800 */
[----:B------:R-:W-:Y:S01]  /*b8d0*/  ISETP.GT.U32.AND P0, PT, R30, 0x5f, PT ;  /* 0x0000005f1e00780c */ /* 0x000fe20003f04070 */
[----:B------:R-:W-:Y:S01]  /*b8e0*/  IMAD R3, R20, 0x60, R33 ;  /* 0x0000006014037824 */ /* 0x000fe200078e0221 */
[----:B------:R-:W-:Y:S01]  /*b8f0*/  ULDC UR4, c[0x0][0x430] ;  /* 0x00010c0000047ab9 */ /* 0x000fe20000000800 */
[----:B------:R-:W-:Y:S02]  /*b900*/  IMAD.U32 R10, RZ, RZ, UR41 ;  /* 0x00000029ff0a7e24 */ /* 0x000fe4000f8e00ff */
[----:B------:R-:W-:-:S05]  /*b910*/  IMAD.IADD R8, R30, 0x1, R3 ;  /* 0x000000011e087824 */ /* 0x000fca00078e0203 */
[----:B------:R-:W-:-:S03]  /*b920*/  MOV R9, R8 ;  /* 0x0000000800097202 */ /* 0x000fc60000000f00 */
        /* <DEDUP_REMOVED lines=22> */
.L_x_9276:
[----:B------:R-:W-:Y:S01]  /*ba90*/  LEA R17, R18, UR37, 0x3 ;  /* 0x0000002512117c11 */ /* 0x000fe2000f8e18ff */
[----:B------:R-:W-:Y:S01]  /*baa0*/  BSSY B1, `(.L_x_9277) ;  /* 0x0000005000017945 */ /* 0x000fe20003800000 */
[----:B------:R-:W-:Y:S02]  /*bab0*/  SHF.L.U32 R26, R28, 0x1f, RZ ;  /* 0x0000001f1c1a7819 */ /* 0x000fe400000006ff */
[----:B------:R-:W-:Y:S02]  /*bac0*/  SHF.R.S32.HI R23, RZ, 0x1f, R5 ;  /* 0x0000001fff177819 */ /* 0x000fe40000011405 */
[----:B------:R-:W0:Y:S02]  /*bad0*/  SYNCS.PHASECHK.TRANS64.TRYWAIT P0, [R17+URZ+0x32440], R26 ;  /* 0x0324401a110075a7 */ /* 0x000e24000800017f */
[----:B0-----:R-:W-:Y:S05]  /*bae0*/  @!P0 BRA `(.L_x_9278) ;  /* 0x0000003800588947 */ /* 0x001fea0003800000 */
.L_x_9374:
[----:B------:R-:W-:Y:S05]  /*baf0*/  BSYNC B1 ;  /* 0x0000000000017941 */ /* 0x000fea0003800000 */
.L_x_9277:
        /* <DEDUP_REMOVED lines=51> */
.L_x_9388:
        /* <DEDUP_REMOVED lines=8> */
.L_x_9280:
[----:B------:R-:W-:Y:S02]  /*beb0*/  PLOP3.LUT P1, PT, P1, P0, PT, 0xa2, 0x0 ;  /* 0x000000000000781c */ /* 0x000fe40000f21472 */
[----:B------:R-:W-:-:S08]  /*bec0*/  @P0 R2UR P1, UR4, R17 ;  /* 0x00000000110402ca */ /* 0x000fd00000020000 */
[----:B------:R-:W-:-:S05]  /*bed0*/  @P0 PLOP3.LUT P0, PT, P1, PT, PT, 0x80, 0x0 ;  /* 0x000000000000081c */ /* 0x000fca0000f0f070 */
[----:B------:R-:W-:Y:S01]  /*bee0*/  @!P1 SYNCS.ARRIVE.TRANS64.RED.A0T1 RZ, [UR4+0x32430], RZ ;  /* 0x032430ffffff99a7 */ /* 0x000fe20008200404 */
[----:B------:R-:W-:Y:S07]  /*bef0*/  @!P1 ARRIVES.LDGSTSBAR.64.TRANSCNT [UR4+0x32430] ;  /* 0x03243000ff0099b0 */ /* 0x000fee0008000a84 */
[----:B------:R-:W-:Y:S05]  /*bf00*/  @P0 BRA.U.ANY `(.L_x_9280) ;  /* 0xfffffffd00e80947 */ /* 0x000fea000393ffff */
[----:B------:R-:W-:Y:S01]  /*bf10*/  NOP ;  /* 0x0000000000007918 */ /* 0x000fe20000000000 */
[----:B-1----:R-:W-:-:S04]  /*bf20*/  MOV R2, UR41 ;  /* 0x0000002900027c02 */ /* 0x002fc80008000f00 */
[----:B------:R-:W-:-:S13]  /*bf30*/  ISETP.NE.AND P2, PT, R2, 0x3, PT ;  /* 0x000000030200780c */ /* 0x000fda0003f45270 */
[----:B------:R-:W-:Y:S05]  /*bf40*/  @!P2 BRA `(.L_x_9281) ;  /* 0x000000000004a947 */ /* 0x000fea0003800000 */
[----:B------:R-:W-:Y:S01]  /*bf50*/  BPT.TRAP 0x1 ;  /* 0x000000040000795c */ /* 0x000fe20000300000 */
.L_x_9281:
[----:B------:R1:W-:Y:S01]  /*bf60*/  SYNCS.ARRIVE.TRANS64.A1T0 RZ, [R17+URZ+0x32430], RZ ;  /* 0x032430ff11ff79a7 */ /* 0x0003e2000810003f */
[----:B------:R-:W-:Y:S05]  /*bf70*/  @!P2 BRA `(.L_x_9282) ;  /* 0x000000000004a947 */ /* 0x000fea0003800000 */
[----:B------:R-:W-:Y:S01]  /*bf80*/  BPT.TRAP 0x1 ;  /* 0x000000040000795c */ /* 0x000fe20000300000 */
.L_x_9282:
[----:B------:R-:W2:Y:S01]  /*bf90*/  SYNCS.PHASECHK.TRANS64.TRYWAIT P0, [R17+URZ+0x32460], R26 ;  /* 0x0324601a110075a7 */ /* 0x000ea2000800017f */
[----:B------:R-:W-:Y:S04]  /*bfa0*/  BSSY B1, `(.L_x_9283) ;  /* 0x0000002000017945 */ /* 0x000fe80003800000 */
[----:B--2---:R-:W-:Y:S05]  /*bfb0*/  @!P0 BRA `(.L_x_9284) ;  /* 0x0000003800d08947 */ /* 0x004fea0003800000 */
.L_x_9389:
[----:B------:R-:W-:Y:S05]  /*bfc0*/  BSYNC B1 ;  /* 0x0000000000017941 */ /* 0x000fea0003800000 */
.L_x_9283:
[----:B------:R-:W-:Y:S01]  /*bfd0*/  ULDC.64 UR4, c[0x0][0x328] ;  /* 0x0000ca0000047ab9 */ /* 0x000fe20000000a00 */
[C---:B------:R-:W-:Y:S01]  /*bfe0*/  LOP3.LUT P4, RZ, R16.reuse, 0x2, RZ, 0xc0, !PT ;  /* 0x0000000210ff7812 */ /* 0x040fe2000788c0ff */
[----:B------:R-:W-:Y:S01]  /*bff0*/  IMAD R2, R23, UR4, RZ ;  /* 0x0000000417027c24 */ /* 0x000fe2000f8e02ff */
[----:B------:R-:W-:Y:S01]  /*c000*/  LOP3.LUT P3, RZ, R16, 0x10, RZ, 0xc0, !PT ;  /* 0x0000001010ff7812 */ /* 0x000fe2000786c0ff */
        /* <DEDUP_REMOVED lines=50> */
[----:B------:R-:W-:Y:S02]  /*c330*/  SHFL.IDX PT, R14, R21, 0x5, 0x181f ;  /* 0x00b81f00150e7f89 */ /* 0x000fe400000e0000 */
[----:B----4-:R-:W-:Y:S01]  /*c340*/  IMAD.X R5, RZ, RZ, R3, P0 ;  /* 0x000000ffff057224 */ /* 0x010fe200000e0603 */
[----:B------:R-:W-:Y:S01]  /*c350*/  IADD3 R2, P0, R2, R0, RZ ;  /* 0x0000000002027210 */ /* 0x000fe20007f1e0ff */
[----:B------:R-:W3:Y:S04]  /*c360*/  SHFL.IDX PT, R3, R23, 0x4, 0x181f ;  /* 0x00981f0017037f89 */ /* 0x000ee800000e0000 */
        /* <DEDUP_REMOVED lines=10> */
.L_x_9403:
        /* <DEDUP_REMOVED lines=11> */
.L_x_9286:
        /* <DEDUP_REMOVED lines=11> */
.L_x_9287:
        /* <DEDUP_REMOVED lines=11> */
.L_x_9275:
[----:B------:R-:W3:Y:S01]  /*c620*/  LDL.LU R0, [R1+0x8] ;  /* 0x0000080001007983 */ /* 0x000ee20000300800 */
[----:B------:R-:W-:Y:S01]  /*c630*/  VIADD R37, R37, UR42 ;  /* 0x0000002a25257c36 */ /* 0x000fe20008000000 */
[----:B------:R-:W-:-:S04]  /*c640*/  ULDC UR4, c[0x0][0xd34] ;  /* 0x00034d0000047ab9 */ /* 0x000fc80000000800 */
[----:B------:R-:W-:Y:S02]  /*c650*/  ISETP.GE.AND P0, PT, R37, UR4, PT ;  /* 0x0000000425007c0c */ /* 0x000fe4000bf06270 */
[----:B---3--:R-:W-:-:S05]  /*c660*/  IADD3 R0, R0, 0x1, RZ ;  /* 0x0000000100007810 */ /* 0x008fca0007ffe0ff */
[----:B------:R0:W-:Y:S06]  /*c670*/  STL [R1+0x8], R0 ;  /* 0x0000080001007387 */ /* 0x0001ec0000100800 */
[----:B------:R-:W-:Y:S05]  /*c680*/  @!P0 BRA `(.L_x_9289) ;  /* 0xffffffc000f48947 */ /* 0x000fea000383ffff */
[----:B0-----:R-:W-:-:S07]  /*c690*/  LOP3.LUT R0, R0, 0x1, RZ, 0xc, !PT ;  /* 0x0000000100007812 */ /* 0x001fce00078e0cff */
.L_x_9252:
[----:B------:R-:W0:Y:S01]  /*c6a0*/  S2R R3, SR_CgaCtaId ;  /* 0x0000000000037919 */ /* 0x000e220000008800 */
[----:B------:R-:W-:Y:S01]  /*c6b0*/  MOV R2, 0x400 ;  /* 0x0000040000027802 */ /* 0x000fe20000000f00 */
[----:B------:R-:W-:Y:S01]  /*c6c0*/  BSSY B0, `(.L_x_9290) ;  /* 0x0000005000007945 */ /* 0x000fe20003800000 */
[----:B------:R-:W-:Y:S02]  /*c6d0*/  SHF.L.U32 R0, R0, 0x1f, RZ ;  /* 0x0000001f00007819 */ /* 0x000fe400000006ff */
[----:B0-----:R-:W-:-:S04]  /*c6e0*/  LEA R7, R3, R2, 0x18 ;  /* 0x0000000203077211 */ /* 0x001fc800078ec0ff */
[----:B------:R-:W0:Y:S02]  /*c6f0*/  SYNCS.PHASECHK.TRANS64.TRYWAIT P0, [R7+URZ+0x32420], R0 ;  /* 0x03242000070075a7 */ /* 0x000e24000800017f */
[----:B0-----:R-:W-:Y:S05]  /*c700*/  @!P0 BRA `(.L_x_9291) ;  /* 0x0000003800dc8947 */ /* 0x001fea0003800000 */
.L_x_9404:
[----:B------:R-:W-:Y:S05]  /*c710*/  BSYNC B0 ;  /* 0x0000000000007941 */ /* 0x000fea0003800000 */
.L_x_9290:
[----:B------:R-:W-:-:S03]  /*c720*/  UMOV UR4, 0xffffffff ;  /* 0xffffffff00047882 */ /* 0x000fc60000000000 */
[----:B------:R-:W-:Y:S05]  /*c730*/  BRA.DIV UR4, `(.L_x_9292) ;  /* 0x0000003a04e47947 */ /* 0x000fea000b800000 */
[----:B0-----:R-:W0:Y:S02]  /*c740*/  S2R R0, SR_TID.X ;  /* 0x0000000000007919 */ /* 0x001e240000002100 */
[----:B0-----:R-:W-:-:S04]  /*c750*/  SHF.R.U32.HI R0, RZ, 0x5, R0 ;  /* 0x00000005ff007819 */ /* 0x001fc80000011600 */
[----:B------:R-:W-:-:S05]  /*c760*/  LOP3.LUT R0, R0, 0x3, RZ, 0xc0, !PT ;  /* 0x0000000300007812 */ /* 0x000fca00078ec0ff */
[----:B------:R0:W3:Y:S02]  /*c770*/  SHFL.IDX PT, R14, R0, RZ, 0x1f ;  /* 0x00001fff000e7589 */ /* 0x0000e400000e0000 */
.L_x_9407:
[----:B---3--:R-:W-:Y:S01]  /*c780*/  ISETP.NE.AND P0, PT, R14, RZ, PT ;  /* 0x000000ff0e00720c */ /* 0x008fe20003f05270 */
[----:B------:R-:W-:-:S12]  /*c790*/  BSSY B0, `(.L_x_9293) ;  /* 0x0000024000007945 */ /* 0x000fd80003800000 */
[----:B------:R-:W-:Y:S05]  /*c7a0*/  @P0 BRA `(.L_x_9294) ;  /* 0x0000000000880947 */ /* 0x000fea0003800000 */
[----:B------:R-:W-:-:S03]  /*c7b0*/  UMOV UR4, 0xffffffff ;  /* 0xffffffff00047882 */ /* 0x000fc60000000000 */
[----:B------:R-:W-:Y:S05]  /*c7c0*/  BRA.DIV UR4, `(.L_x_9295) ;  /* 0x0000003a04f47947 */ /* 0x000fea000b800000 */
[----:B------:R-:W-:-:S13]  /*c7d0*/  ELECT P6, URZ, PT ;  /* 0x00000000003f782f */ /* 0x000fda00038c0000 */
.L_x_9410:
[----:B------:R-:W-:Y:S05]  /*c7e0*/  @!P6 BRA `(.L_x_9294) ;  /* 0x000000000078e947 */ /* 0x000fea0003800000 */
[----:B------:R-:W-:-:S06]  /*c7f0*/  ULOP3.LUT UR4, UR39, 0x2, URZ, 0xfc, !UPT ;  /* 0x0000000227047892 */ /* 0x000fcc000f8efc3f */
[----:B0-----:R-:W-:-:S05]  /*c800*/  IMAD.U32 R0, RZ, RZ, UR4 ;  /* 0x00000004ff007e24 */ /* 0x001fca000f8e00ff */
[----:B------:R-:W-:-:S13]  /*c810*/  ISETP.NE.AND P0, PT, R0, 0x3, PT ;  /* 0x000000030000780c */ /* 0x000fda0003f05270 */
[----:B------:R-:W-:Y:S05]  /*c820*/  @!P0 BRA `(.L_x_9296) ;  /* 0x0000000000048947 */ /* 0x000fea0003800000 */
[----:B------:R-:W-:Y:S01]  /*c830*/  BPT.TRAP 0x1 ;  /* 0x000000040000795c */ /* 0x000fe20000300000 */
.L_x_9296:
[----:B------:R-:W-:Y:S01]  /*c840*/  IMAD R5, R18, 0x8, R7 ;  /* 0x0000000812057824 */ /* 0x000fe200078e0207 */
[----:B------:R-:W-:Y:S01]  /*c850*/  SHF.L.U32 R0, R28, 0x1f, RZ ;  /* 0x0000001f1c007819 */ /* 0x000fe200000006ff */
[----:B------:R-:W-:-:S03]  /*c860*/  VIADD R18, R18, 0x1 ;  /* 0x0000000112127836 */ /* 0x000fc60000000000 */
[----:B------:R-:W0:Y:S02]  /*c870*/  SYNCS.PHASECHK.TRANS64.TRYWAIT P1, [R5+URZ+0x32440], R0 ;  /* 0x03244000050075a7 */ /* 0x000e24000802017f */
[----:B------:R-:W-:-:S04]  /*c880*/  ISETP.NE.AND P2, PT, R18, 0x2, PT ;  /* 0x000000021200780c */ /* 0x000fc80003f45270 */
[----:B------:R-:W-:Y:S01]  /*c890*/  SEL R3, RZ, 0x1, P2 ;  /* 0x00000001ff037807 */ /* 0x000fe20001000000 */
[----:B0-----:R-:W-:Y:S08]  /*c8a0*/  @!P1 BRA `(.L_x_9297) ;  /* 0x0000003800dc9947 */ /* 0x001ff00003800000 */
.L_x_9411:
[----:B------:R-:W-:Y:S02]  /*c8b0*/  SEL R18, R18, RZ, P2 ;  /* 0x000000ff12127207 */ /* 0x000fe40001000000 */
[----:B------:R-:W-:Y:S01]  /*c8c0*/  LOP3.LUT R2, R28, R3, RZ, 0x3c, !PT ;  /* 0x000000031c027212 */ /* 0x000fe200078e3cff */
[----:B------:R-:W-:Y:S06]  /*c8d0*/  @!P0 BRA `(.L_x_9298) ;  /* 0x0000000000048947 */ /* 0x000fec0003800000 */
[----:B------:R-:W-:Y:S01]  /*c8e0*/  BPT.TRAP 0x1 ;  /* 0x000000040000795c */ /* 0x000fe20000300000 */
.L_x_9298:
[----:B------:R-:W-:Y:S01]  /*c8f0*/  IMAD R3, R18, 0x8, R7 ;  /* 0x0000000812037824 */ /* 0x000fe200078e0207 */
[----:B------:R-:W-:-:S04]  /*c900*/  SHF.L.U32 R2, R2, 0x1f, RZ ;  /* 0x0000001f02027819 */ /* 0x000fc800000006ff */
[----:B------:R-:W3:Y:S02]  /*c910*/  SYNCS.PHASECHK.TRANS64.TRYWAIT P1, [R3+URZ+0x32440], R2 ;  /* 0x03244002030075a7 */ /* 0x000ee4000802017f */
[----:B---3--:R-:W-:Y:S05]  /*c920*/  @!P1 BRA `(.L_x_9299) ;  /* 0x0000003800d09947 */ /* 0x008fea0003800000 */
.L_x_9412:
[----:B------:R-:W-:Y:S05]  /*c930*/  @!P0 BRA `(.L_x_9300) ;  /* 0x0000000000048947 */ /* 0x000fea0003800000 */
[----:B------:R-:W-:Y:S01]  /*c940*/  BPT.TRAP 0x1 ;  /* 0x000000040000795c */ /* 0x000fe20000300000 */
.L_x_9300:
[----:B------:R-:W4:Y:S02]  /*c950*/  SYNCS.PHASECHK.TRANS64.TRYWAIT P1, [R5+URZ+0x32460], R0 ;  /* 0x03246000050075a7 */ /* 0x000f24000802017f */
[----:B----4-:R-:W-:Y:S05]  /*c960*/  @!P1 BRA `(.L_x_9301) ;  /* 0x0000003800d49947 */ /* 0x010fea0003800000 */
.L_x_9413:
[----:B------:R-:W-:Y:S05]  /*c970*/  @!P0 BRA `(.L_x_9302) ;  /* 0x0000000000048947 */ /* 0x000fea0003800000 */
[----:B------:R-:W-:Y:S01]  /*c980*/  BPT.TRAP 0x1 ;  /* 0x000000040000795c */ /* 0x000fe20000300000 */
.L_x_9302:
[----:B------:R0:W0:Y:S02]  /*c990*/  SYNCS.PHASECHK.TRANS64.TRYWAIT P0, [R3+URZ+0x32460], R2 ;  /* 0x03246002030075a7 */ /* 0x000024000800017f */
[----:B0-----:R-:W-:Y:S05]  /*c9a0*/  @!P0 NANOSLEEP.SYNCS 0x989680 ;  /* 0x009896800000895d */ /* 0x001fea0003900000 */
[----:B------:R-:W0:Y:S02]  /*c9b0*/  @!P0 SYNCS.PHASECHK.TRANS64 P0, [R3+URZ+0x32460], R2 ;  /* 0x03246002030085a7 */ /* 0x000e24000800007f */
[----:B0-----:R-:W-:Y:S05]  /*c9c0*/  @!P0 BRA `(.L_x_9302) ;  /* 0xfffffffc00f08947 */ /* 0x001fea000383ffff */
.L_x_9294:
[----:B------:R-:W-:Y:S05]  /*c9d0*/  BSYNC B0 ;  /* 0x0000000000007941 */ /* 0x000fea0003800000 */
.L_x_9293:
[----:B------:R-:W-:Y:S05]  /*c9e0*/  EXIT ;  /* 0x000000000000794d */ /* 0x000fea0003800000 */
.L_x_9219:
[----:B0-----:R-:W-:-:S04]  /*c9f0*/  IMAD.U32 R3, RZ, RZ, UR51 ;  /* 0x00000033ff037e24 */ /* 0x001fc8000f8e00ff */
[----:B------:R0:W1:Y:S03]  /*ca00*/  SYNCS.PHASECHK.TRANS64.TRYWAIT P0, [R3+URZ+0x32400], R0 ;  /* 0x03240000030075a7 */ /* 0x000066000800017f */
[----:B-1----:R-:W-:Y:S05]  /*ca10*/  @!P0 NANOSLEEP.SYNCS 0x989680 ;  /* 0x009896800000895d */ /* 0x002fea0003900000 */
[----:B------:R-:W1:Y:S02]  /*ca20*/  @!P0 SYNCS.PHASECHK.TRANS64 P0, [R3+URZ+0x32400], R0 ;  /* 0x03240000030085a7 */ /* 0x000e64000800007f */
[----:B-1----:R-:W-:Y:S05]  /*ca30*/  @!P0 BRA `(.L_x_9219) ;  /* 0xfffffffc00ec8947 */ /* 0x002fea000383ffff */
[----:B------:R-:W-:Y:S05]  /*ca40*/  BRA `(.L_x_9303) ;  /* 0xffffff4400ac7947 */ /* 0x000fea000383ffff */
.L_x_9223:
[----:B-1----:R-:W-:-:S04]  /*ca50*/  IMAD.U32 R4, RZ, RZ, UR27 ;  /* 0x0000001bff047e24 */ /* 0x002fc8000f8e00ff */
[----:B------:R1:W2:Y:S03]  /*ca60*/  SYNCS.PHASECHK.TRANS64.TRYWAIT P1, [R4+URZ+0x32430], R3 ;  /* 0x03243003040075a7 */ /* 0x0002a6000802017f */
[----:B--2---:R-:W-:Y:S05]  /*ca70*/  @!P1 NANOSLEEP.SYNCS 0x989680 ;  /* 0x009896800000995d */ /* 0x004fea0003900000 */
[----:B------:R-:W2:Y:S02]  /*ca80*/  @!P1 SYNCS.PHASECHK.TRANS64 P1, [R4+URZ+0x32430], R3 ;  /* 0x03243003040095a7 */ /* 0x000ea4000802007f */
[----:B--2---:R-:W-:Y:S05]  /*ca90*/  @!P1 BRA `(.L_x_9223) ;  /* 0xfffffffc00ec9947 */ /* 0x004fea000383ffff */
[----:B------:R-:W-:Y:S05]  /*caa0*/  BRA `(.L_x_9222) ;  /* 0xffffff4400d07947 */ /* 0x000fea000383ffff */
.L_x_9224:
[----:B--2---:R-:W-:-:S04]  /*cab0*/  IMAD.U32 R5, RZ, RZ, UR51 ;  /* 0x00000033ff057e24 */ /* 0x004fc8000f8e00ff */
[----:B------:R2:W3:Y:S03]  /*cac0*/  SYNCS.PHASECHK.TRANS64.TRYWAIT P1, [R5+URZ+0x32410], R0 ;  /* 0x03241000050075a7 */ /* 0x0004e6000802017f */
[----:B---3--:R-:W-:Y:S05]  /*cad0*/  @!P1 NANOSLEEP.SYNCS 0x989680 ;  /* 0x009896800000995d */ /* 0x008fea0003900000 */
[----:B------:R-:W3:Y:S02]  /*cae0*/  @!P1 SYNCS.PHASECHK.TRANS64 P1, [R5+URZ+0x32410], R0 ;  /* 0x03241000050095a7 */ /* 0x000ee4000802007f */
[----:B---3--:R-:W-:Y:S05]  /*caf0*/  @!P1 BRA `(.L_x_9224) ;  /* 0xfffffffc00ec9947 */ /* 0x008fea000383ffff */
[----:B------:R-:W-:Y:S05]  /*cb00*/  BRA `(.L_x_9304) ;  /* 0xffffff4800507947 */ /* 0x000fea000383ffff */
.L_x_9228:
[----:B--2---:R-:W-:-:S04]  /*cb10*/  IMAD.U32 R0, RZ, RZ, UR27 ;  /* 0x0000001bff007e24 */ /* 0x004fc8000f8e00ff */
[----:B------:R2:W4:Y:S03]  /*cb20*/  SYNCS.PHASECHK.TRANS64.TRYWAIT P1, [R0+URZ+0x32450], R3 ;  /* 0x03245003000075a7 */ /* 0x000526000802017f */
[----:B----4-:R-:W-:Y:S05]  /*cb30*/  @!P1 NANOSLEEP.SYNCS 0x989680 ;  /* 0x009896800000995d */ /* 0x010fea0003900000 */
[----:B------:R-:W4:Y:S02]  /*cb40*/  @!P1 SYNCS.PHASECHK.TRANS64 P1, [R0+URZ+0x32450], R3 ;  /* 0x03245003000095a7 */ /* 0x000f24000802007f */
[----:B----4-:R-:W-:Y:S05]  /*cb50*/  @!P1 BRA `(.L_x_9228) ;  /* 0xfffffffc00ec9947 */ /* 0x010fea000383ffff */
[----:B------:R-:W-:Y:S05]  /*cb60*/  BRA `(.L_x_9227) ;  /* 0xffffff4800587947 */ /* 0x000fea000383ffff */
.L_x_9235:
[----:B-1----:R-:W-:-:S04]  /*cb70*/  IMAD.U32 R3, RZ, RZ, UR28 ;  /* 0x0000001cff037e24 */ /* 0x002fc8000f8e00ff */
[----:B------:R1:W2:Y:S03]  /*cb80*/  SYNCS.PHASECHK.TRANS64.TRYWAIT P2, [R3+URZ+0x32430], R0 ;  /* 0x03243000030075a7 */ /* 0x0002a6000804017f */
[----:B--2---:R-:W-:Y:S05]  /*cb90*/  @!P2 NANOSLEEP.SYNCS 0x989680 ;  /* 0x009896800000a95d */ /* 0x004fea0003900000 */
[----:B------:R-:W2:Y:S02]  /*cba0*/  @!P2 SYNCS.PHASECHK.TRANS64 P2, [R3+URZ+0x32430], R0 ;  /* 0x032430000300a5a7 */ /* 0x000ea4000804007f */
[----:B--2---:R-:W-:Y:S05]  /*cbb0*/  @!P2 BRA `(.L_x_9235) ;  /* 0xfffffffc00eca947 */ /* 0x004fea000383ffff */
[----:B------:R-:W-:Y:S05]  /*cbc0*/  BRA `(.L_x_9234) ;  /* 0xffffff6800047947 */ /* 0x000fea000383ffff */
.L_x_9239:
[----:B-1----:R-:W-:-:S04]  /*cbd0*/  IMAD.U32 R3, RZ, RZ, UR28 ;  /* 0x0000001cff037e24 */ /* 0x002fc8000f8e00ff */
[----:B------:R1:W3:Y:S03]  /*cbe0*/  SYNCS.PHASECHK.TRANS64.TRYWAIT P2, [R3+URZ+0x32450], R0 ;  /* 0x03245000030075a7 */ /* 0x0002e6000804017f */
[----:B---3--:R-:W-:Y:S05]  /*cbf0*/  @!P2 NANOSLEEP.SYNCS 0x989680 ;  /* 0x009896800000a95d */ /* 0x008fea0003900000 */
[----:B------:R-:W3:Y:S02]  /*cc00*/  @!P2 SYNCS.PHASECHK.TRANS64 P2, [R3+URZ+0x32450], R0 ;  /* 0x032450000300a5a7 */ /* 0x000ee4000804007f */
[----:B---3--:R-:W-:Y:S05]  /*cc10*/  @!P2 BRA `(.L_x_9239) ;  /* 0xfffffffc00eca947 */ /* 0x008fea000383ffff */
[----:B------:R-:W-:Y:S05]  /*cc20*/  BRA `(.L_x_9238) ;  /* 0xffffff68005c7947 */ /* 0x000fea000383ffff */
.L_x_9256:
        /* <DEDUP_REMOVED lines=11> */
.L_x_9306:
[----:B------:R-:W-:Y:S05]  /*cce0*/  BSYNC B0 ;  /* 0x0000000000007941 */ /* 0x000fea0003800000 */
.L_x_9305:
[----:B------:R-:W-:Y:S05]  /*ccf0*/  BRA `(.L_x_9307) ;  /* 0xffffffc000bc7947 */ /* 0x000fea000383ffff */
.L_x_9259:
[----:B0-----:R0:W1:Y:S02]  /*cd00*/  SYNCS.PHASECHK.TRANS64.TRYWAIT P0, [R17+URZ+0x32440], R0 ;  /* 0x03244000110075a7 */ /* 0x001064000800017f */
[----:B-1----:R-:W-:Y:S05]  /*cd10*/  @!P0 NANOSLEEP.SYNCS 0x989680 ;  /* 0x009896800000895d */ /* 0x002fea0003900000 */
[----:B------:R-:W1:Y:S02]  /*cd20*/  @!P0 SYNCS.PHASECHK.TRANS64 P0, [R17+URZ+0x32440], R0 ;  /* 0x03244000110085a7 */ /* 0x000e64000800007f */
[----:B-1----:R-:W-:Y:S05]  /*cd30*/  @!P0 BRA `(.L_x_9259) ;  /* 0xfffffffc00f08947 */ /* 0x002fea000383ffff */
[----:B------:R-:W-:Y:S05]  /*cd40*/  BRA `(.L_x_9308) ;  /* 0xffffffc400407947 */ /* 0x000fea000383ffff */
.L_x_9260:
        /* <DEDUP_REMOVED lines=8> */
.L_x_9310:
[----:B------:R-:W-:Y:S05]  /*cdd0*/  BSYNC B0 ;  /* 0x0000000000007941 */ /* 0x000fea0003800000 */
.L_x_9309:
        /* <DEDUP_REMOVED lines=9> */
.L_x_9311:
[----:B------:R-:W-:Y:S01]  /*ce70*/  @P2 LEA R7, R4, UR37, 0x1 ;  /* 0x0000002504072c11 */ /* 0x000fe2000f8e08ff */
[----:B------:R-:W-:Y:S02]  /*ce80*/  IMAD.MOV.U32 R13, RZ, RZ, R5 ;  /* 0x000000ffff0d7224 */ /* 0x000fe400078e0005 */
[----:B------:R-:W-:Y:S01]  /*ce90*/  IMAD.MOV.U32 R12, RZ, RZ, 0x1 ;  /* 0x00000001ff0c7424 */ /* 0x000fe200078e00ff */
[----:B------:R-:W-:-:S13]  /*cea0*/  @P2 LEA R2, P0, R20, R14, 0x1 ;  /* 0x0000000e14022211 */ /* 0x000fda00078008ff */
[----:B------:R-:W-:Y:S05]  /*ceb0*/  WARPSYNC.COLLECTIVE R15, `(.L_x_9312) ;  /* 0x000000000f087348 */ /* 0x000fea0003c00000 */
[----:B------:R0:W1:Y:S02]  /*cec0*/  SHFL.IDX P6, R14, R13, R12, R11 ;  /* 0x0000000c0d0e7389 */ /* 0x00006400000c000b */
[----:B01----:R-:W-:Y:S01]  /*ced0*/  ENDCOLLECTIVE ;  /* 0x000000000000791b */ /* 0x003fe20003800000 */
.L_x_9312:
        /* <DEDUP_REMOVED lines=11> */
.L_x_9313:
[----:B------:R-:W-:Y:S01]  /*cf90*/  @P2 LEA R12, R4, UR37, 0x1 ;  /* 0x00000025040c2c11 */ /* 0x000fe2000f8e08ff */
[----:B------:R-:W-:Y:S01]  /*cfa0*/  IMAD.MOV.U32 R13, RZ, RZ, R5 ;  /* 0x000000ffff0d7224 */ /* 0x000fe200078e0005 */
[----:B------:R-:W-:-:S04]  /*cfb0*/  @P2 LEA R11, P0, R20, R14, 0x1 ;  /* 0x0000000e140b2211 */ /* 0x000fc800078008ff */
[----:B------:R-:W-:Y:S01]  /*cfc0*/  @P2 MOV R2, R11 ;  /* 0x0000000b00022202 */ /* 0x000fe20000000f00 */
[----:B------:R-:W-:Y:S02]  /*cfd0*/  @P2 IMAD.X R6, RZ, RZ, R6, P0 ;  /* 0x000000ffff062224 */ /* 0x000fe400000e0606 */
        /* <DEDUP_REMOVED lines=11> */
.L_x_9314:
[----:B------:R-:W-:Y:S02]  /*d090*/  IMAD.MOV.U32 R13, RZ, RZ, R0 ;  /* 0x000000ffff0d7224 */ /* 0x000fe400078e0000 */
[----:B------:R-:W-:-:S07]  /*d0a0*/  IMAD.MOV.U32 R9, RZ, RZ, R14 ;  /* 0x000000ffff097224 */ /* 0x000fce00078e000e */
[----:B------:R-:W-:Y:S05]  /*d0b0*/  WARPSYNC.COLLECTIVE R15, `(.L_x_9315) ;  /* 0x000000000f087348 */ /* 0x000fea0003c00000 */
[----:B------:R0:W1:Y:S02]  /*d0c0*/  SHFL.IDX P6, R14, R13, R12, R11 ;  /* 0x0000000c0d0e7389 */ /* 0x00006400000c000b */
[----:B01----:R-:W-:Y:S01]  /*d0d0*/  ENDCOLLECTIVE ;  /* 0x000000000000791b */ /* 0x003fe20003800000 */
.L_x_9315:
        /* <DEDUP_REMOVED lines=16> */
.L_x_9316:
[----:B------:R-:W-:Y:S02]  /*d1e0*/  IMAD.MOV.U32 R13, RZ, RZ, R0 ;  /* 0x000000ffff0d7224 */ /* 0x000fe400078e0000 */
[----:B------:R-:W-:-:S07]  /*d1f0*/  IMAD.MOV.U32 R7, RZ, RZ, R14 ;  /* 0x000000ffff077224 */ /* 0x000fce00078e000e */
[----:B------:R-:W-:Y:S05]  /*d200*/  WARPSYNC.COLLECTIVE R15, `(.L_x_9317) ;  /* 0x000000000f087348 */ /* 0x000fea0003c00000 */
[----:B------:R0:W1:Y:S02]  /*d210*/  SHFL.IDX P6, R14, R13, R12, R11 ;  /* 0x0000000c0d0e7389 */ /* 0x00006400000c000b */
[----:B01----:R-:W-:Y:S01]  /*d220*/  ENDCOLLECTIVE ;  /* 0x000000000000791b */ /* 0x003fe20003800000 */
.L_x_9317:
[----:B------:R-:W-:Y:S02]  /*d230*/  IMAD.MOV.U32 R13, RZ, RZ, R5 ;  /* 0x000000ffff0d7224 */ /* 0x000fe400078e0005 */
[----:B------:R-:W-:Y:S01]  /*d240*/  IMAD.MOV.U32 R12, RZ, RZ, 0x4 ;  /* 0x00000004ff0c7424 */ /* 0x000fe200078e00ff */
[----:B------:R-:W-:-:S13]  /*d250*/  @P2 LEA R8, P0, R20, R14, 0x1 ;  /* 0x0000000e14082211 */ /* 0x000fda00078008ff */
[----:B------:R-:W-:Y:S05]  /*d260*/  WARPSYNC.COLLECTIVE R15, `(.L_x_9318) ;  /* 0x000000000f087348 */ /* 0x000fea0003c00000 */
[----:B------:R0:W1:Y:S02]  /*d270*/  SHFL.IDX P6, R14, R13, R12, R11 ;  /* 0x0000000c0d0e7389 */ /* 0x00006400000c000b */
[----:B01----:R-:W-:Y:S01]  /*d280*/  ENDCOLLECTIVE ;  /* 0x000000000000791b */ /* 0x003fe20003800000 */
.L_x_9318:
[----:B------:R-:W-:Y:S01]  /*d290*/  @P2 MOV R2, R8 ;  /* 0x0000000800022202 */ /* 0x000fe20000000f00 */
[----:B------:R-:W-:-:S04]  /*d2a0*/  @P2 IMAD.X R7, RZ, RZ, R7, P0 ;  /* 0x000000ffff072224 */ /* 0x000fc800000e0607 */
        /* <DEDUP_REMOVED lines=11> */
.L_x_9319:
        /* <DEDUP_REMOVED lines=15> */
.L_x_9320:
[----:B------:R-:W-:Y:S02]  /*d450*/  IMAD.MOV.U32 R13, RZ, RZ, R0 ;  /* 0x000000ffff0d7224 */ /* 0x000fe400078e0000 */
[----:B------:R-:W-:-:S07]  /*d460*/  IMAD.MOV.U32 R5, RZ, RZ, R14 ;  /* 0x000000ffff057224 */ /* 0x000fce00078e000e */
[----:B------:R-:W-:Y:S05]  /*d470*/  WARPSYNC.COLLECTIVE R15, `(.L_x_9321) ;  /* 0x000000000f087348 */ /* 0x000fea0003c00000 */
[----:B------:R0:W1:Y:S02]  /*d480*/  SHFL.IDX P6, R14, R13, R12, R11 ;  /* 0x0000000c0d0e7389 */ /* 0x00006400000c000b */
[----:B01----:R-:W-:Y:S01]  /*d490*/  ENDCOLLECTIVE ;  /* 0x000000000000791b */ /* 0x003fe20003800000 */
.L_x_9321:
[----:B------:R-:W-:Y:S05]  /*d4a0*/  BRA `(.L_x_9322) ;  /* 0xffffffc000947947 */ /* 0x000fea000383ffff */
.L_x_9264:
[----:B------:R-:W-:Y:S01]  /*d4b0*/  IMAD.MOV.U32 R13, RZ, RZ, R5 ;  /* 0x000000ffff0d7224 */ /* 0x000fe200078e0005 */
[----:B------:R-:W-:Y:S01]  /*d4c0*/  MOV R12, RZ ;  /* 0x000000ff000c7202 */ /* 0x000fe20000000f00 */
[----:B------:R-:W-:Y:S01]  /*d4d0*/  IMAD.MOV.U32 R11, RZ, RZ, 0x181f ;  /* 0x0000181fff0b7424 */ /* 0x000fe200078e00ff */
[----:B------:R-:W0:Y:S01]  /*d4e0*/  S2R R20, SR_TID.X ;  /* 0x0000000000147919 */ /* 0x000e220000002100 */
[----:B------:R-:W-:Y:S01]  /*d4f0*/  IMAD.MOV.U32 R15, RZ, RZ, -0x1 ;  /* 0xffffffffff0f7424 */ /* 0x000fe200078e00ff */
[----:B------:R-:W-:Y:S01]  /*d500*/  LEA R8, R27, UR37, 0x1 ;  /* 0x000000251b087c11 */ /* 0x000fe2000f8e08ff */
[----:B------:R-:W-:Y:S01]  /*d510*/  IMAD.IADD R0, R36, 0x1, R0 ;  /* 0x0000000124007824 */ /* 0x000fe200078e0200 */
[----:B------:R-:W-:-:S07]  /*d520*/  LOP3.LUT R16, R16, 0xfffff7ff, RZ, 0xc0, !PT ;  /* 0xfffff7ff10107812 */ /* 0x000fce00078ec0ff */
[----:B01----:R-:W-:Y:S05]  /*d530*/  WARPSYNC.COLLECTIVE R15, `(.L_x_9323) ;  /* 0x000000000f087348 */ /* 0x003fea0003c00000 */
[----:B------:R2:W3:Y:S02]  /*d540*/  SHFL.IDX P6, R14, R13, R12, R11 ;  /* 0x0000000c0d0e7389 */ /* 0x0004e400000c000b */
[----:B0123--:R-:W-:Y:S01]  /*d550*/  ENDCOLLECTIVE ;  /* 0x000000000000791b */ /* 0x00ffe20003800000 */
.L_x_9323:
[C---:B------:R-:W-:Y:S01]  /*d560*/  VIADD R6, R0.reuse, 0x10 ;  /* 0x0000001000067836 */ /* 0x040fe20000000000 */
        /* <DEDUP_REMOVED lines=8> */
.L_x_9324:
[----:B------:R-:W-:-:S05]  /*d5f0*/  IMAD.SHL.U32 R20, R20, 0x8, RZ ;  /* 0x0000000814147824 */ /* 0x000fca00078e00ff */
[----:B------:R-:W-:Y:S01]  /*d600*/  LOP3.LUT R20, R20, 0x38, RZ, 0xc0, !PT ;  /* 0x0000003814147812 */ /* 0x000fe200078ec0ff */
[----:B------:R-:W-:-:S03]  /*d610*/  IMAD.MOV.U32 R13, RZ, RZ, R5 ;  /* 0x000000ffff0d7224 */ /* 0x000fc600078e0005 */
[----:B------:R-:W-:-:S05]  /*d620*/  @!P2 LEA R12, P0, R20, R14, 0x1 ;  /* 0x0000000e140ca211 */ /* 0x000fca00078008ff */
[----:B------:R-:W-:Y:S02]  /*d630*/  @!P2 IMAD.MOV.U32 R2, RZ, RZ, R12 ;  /* 0x000000ffff02a224 */ /* 0x000fe400078e000c */
[----:B------:R-:W-:Y:S02]  /*d640*/  IMAD.MOV.U32 R12, RZ, RZ, 0x1 ;  /* 0x00000001ff0c7424 */ /* 0x000fe400078e00ff */
[----:B------:R-:W-:-:S07]  /*d650*/  @!P2 IMAD.X R3, RZ, RZ, R3, P0 ;  /* 0x000000ffff03a224 */ /* 0x000fce00000e0603 */
[----:B------:R-:W-:Y:S05]  /*d660*/  WARPSYNC.COLLECTIVE R15, `(.L_x_9325) ;  /* 0x000000000f087348 */ /* 0x000fea0003c00000 */
[----:B------:R0:W1:Y:S02]  /*d670*/  SHFL.IDX P6, R14, R13, R12, R11 ;  /* 0x0000000c0d0e7389 */ /* 0x00006400000c000b */
[----:B01----:R-:W-:Y:S01]  /*d680*/  ENDCOLLECTIVE ;  /* 0x000000000000791b */ /* 0x003fe20003800000 */
.L_x_9325:
[----:B------:R-:W-:Y:S01]  /*d690*/  @!PT LDS RZ, [RZ] ;  /* 0x00000000fffff984 */ /* 0x000fe20000000800 */
[----:B------:R-:W-:Y:S01]  /*d6a0*/  @!PT LDS RZ, [RZ] ;  /* 0x00000000fffff984 */ /* 0x000fe20000000800 */
[----:B------:R-:W-:Y:S01]  /*d6b0*/  @!PT LDS RZ, [RZ] ;  /* 0x00000000fffff984 */ /* 0x000fe20000000800 */
[----:B------:R0:W-:Y:S01]  /*d6c0*/  @!P2 LDGSTS.E.BYPASS.LTC128B.128 [R8+0x18400], desc[UR48][R2.64], !P1 ;  /* 0x184000000208afae */ /* 0x0001e2000c901d70 */
[----:B------:R-:W-:Y:S01]  /*d6d0*/  ISETP.GE.AND P2, PT, R6, UR38, PT ;  /* 0x0000002606007c0c */ /* 0x000fe2000bf46270 */
[----:B------:R-:W-:Y:S02]  /*d6e0*/  VIADD R6, R0, 0x20 ;  /* 0x0000002000067836 */ /* 0x000fe40000000000 */
[----:B------:R-:W-:-:S10]  /*d6f0*/  IMAD.MOV.U32 R13, RZ, RZ, R4 ;  /* 0x000000ffff0d7224 */ /* 0x000fd400078e0004 */
[----:B------:R-:W-:-:S04]  /*d700*/  @P2 LOP3.LUT R16, R16, 0x400, RZ, 0xfc, !PT ;  /* 0x0000040010102812 */ /* 0x000fc800078efcff */
[----:B------:R-:W-:Y:S01]  /*d710*/  LOP3.LUT R16, R16, 0xfffffdff, RZ, 0xc0, !PT ;  /* 0xfffffdff10107812 */ /* 0x000fe200078ec0ff */
[----:B0-----:R-:W-:-:S07]  /*d720*/  IMAD.MOV.U32 R2, RZ, RZ, R14 ;  /* 0x000000ffff027224 */ /* 0x001fce00078e000e */
[----:B------:R-:W-:Y:S05]  /*d730*/  WARPSYNC.COLLECTIVE R15, `(.L_x_9326) ;  /* 0x000000000f087348 */ /* 0x000fea0003c00000 */
[----:B------:R0:W1:Y:S02]  /*d740*/  SHFL.IDX P6, R14, R13, R12, R11 ;  /* 0x0000000c0d0e7389 */ /* 0x00006400000c000b */
[----:B01----:R-:W-:Y:S01]  /*d750*/  ENDCOLLECTIVE ;  /* 0x000000000000791b */ /* 0x003fe20003800000 */
.L_x_9326:
[----:B------:R-:W-:Y:S02]  /*d760*/  IMAD.MOV.U32 R13, RZ, RZ, R5 ;  /* 0x000000ffff0d7224 */ /* 0x000fe400078e0005 */
[----:B------:R-:W-:Y:S02]  /*d770*/  IMAD.MOV.U32 R12, RZ, RZ, 0x2 ;  /* 0x00000002ff0c7424 */ /* 0x000fe400078e00ff */
[----:B------:R-:W-:-:S05]  /*d780*/  IMAD.MOV.U32 R10, RZ, RZ, R14 ;  /* 0x000000ffff0a7224 */ /* 0x000fca00078e000e */
[----:B------:R-:W-:-:S04]  /*d790*/  @!P2 LEA R10, P0, R20, R10, 0x1 ;  /* 0x0000000a140aa211 */ /* 0x000fc800078008ff */
[----:B------:R-:W-:Y:S01]  /*d7a0*/  @!P2 IADD3.X R11, RZ, R2, RZ, P0, !PT ;  /* 0x00000002ff0ba210 */ /* 0x000fe200007fe4ff */
[----:B------:R-:W-:Y:S01]  /*d7b0*/  @!P2 IMAD.MOV.U32 R2, RZ, RZ, R10 ;  /* 0x000000ffff02a224 */ /* 0x000fe200078e000a */
[----:B------:R-:W-:-:S03]  /*d7c0*/  LEA R10, R27, UR37, 0x1 ;  /* 0x000000251b0a7c11 */ /* 0x000fc6000f8e08ff */
[----:B------:R-:W-:Y:S02]  /*d7d0*/  @!P2 IMAD.MOV.U32 R3, RZ, RZ, R11 ;  /* 0x000000ffff03a224 */ /* 0x000fe400078e000b */
[----:B------:R-:W-:-:S03]  /*d7e0*/  IMAD.MOV.U32 R11, RZ, RZ, 0x181f ;  /* 0x0000181fff0b7424 */ /* 0x000fc600078e00ff */
[----:B------:R-:W-:Y:S01]  /*d7f0*/  @!PT LDS RZ, [RZ] ;  /* 0x00000000fffff984 */ /* 0x000fe20000000800 */
[----:B------:R-:W-:Y:S01]  /*d800*/  @!PT LDS RZ, [RZ] ;  /* 0x00000000fffff984 */ /* 0x000fe20000000800 */
[----:B------:R-:W-:Y:S01]  /*d810*/  @!PT LDS RZ, [RZ] ;  /* 0x00000000fffff984 */ /* 0x000fe20000000800 */
[----:B------:R0:W-:Y:S01]  /*d820*/  @!P2 LDGSTS.E.BYPASS.LTC128B.128 [R10+0x18c00], desc[UR48][R2.64], !P1 ;  /* 0x18c00000020aafae */ /* 0x0001e2000c901d70 */
[----:B------:R-:W-:Y:S01]  /*d830*/  ISETP.GE.AND P2, PT, R6, UR38, PT ;  /* 0x0000002606007c0c */ /* 0x000fe2000bf46270 */
[----:B------:R-:W-:-:S12]  /*d840*/  VIADD R6, R0, 0x30 ;  /* 0x0000003000067836 */ /* 0x000fd80000000000 */
[----:B0-----:R-:W-:Y:S05]  /*d850*/  WARPSYNC.COLLECTIVE R15, `(.L_x_9327) ;  /* 0x000000000f087348 */ /* 0x001fea0003c00000 */
[----:B------:R1:W2:Y:S02]  /*d860*/  SHFL.IDX P6, R14, R13, R12, R11 ;  /* 0x0000000c0d0e7389 */ /* 0x0002a400000c000b */
[----:B012---:R-:W-:Y:S01]  /*d870*/  ENDCOLLECTIVE ;  /* 0x000000000000791b */ /* 0x007fe20003800000 */
.L_x_9327:
[----:B------:R-:W-:Y:S01]  /*d880*/  @P2 LOP3.LUT R16, R16, 0x200, RZ, 0xfc, !PT ;  /* 0x0000020010102812 */ /* 0x000fe200078efcff */
[----:B------:R-:W-:-:S03]  /*d890*/  IMAD.MOV.U32 R13, RZ, RZ, R4 ;  /* 0x000000ffff0d7224 */ /* 0x000fc600078e0004 */
[----:B------:R-:W-:Y:S01]  /*d8a0*/  LOP3.LUT R16, R16, 0xfffffeff, RZ, 0xc0, !PT ;  /* 0xfffffeff10107812 */ /* 0x000fe200078ec0ff */
[----:B------:R-:W-:-:S07]  /*d8b0*/  IMAD.MOV.U32 R8, RZ, RZ, R14 ;  /* 0x000000ffff087224 */ /* 0x000fce00078e000e */
[----:B------:R-:W-:Y:S05]  /*d8c0*/  WARPSYNC.COLLECTIVE R15, `(.L_x_9328) ;  /* 0x000000000f087348 */ /* 0x000fea0003c00000 */
[----:B------:R0:W1:Y:S02]  /*d8d0*/  SHFL.IDX P6, R14, R13, R12, R11 ;  /* 0x0000000c0d0e7389 */ /* 0x00006400000c000b */
[----:B01----:R-:W-:Y:S01]  /*d8e0*/  ENDCOLLECTIVE ;  /* 0x000000000000791b */ /* 0x003fe20003800000 */
.L_x_9328:
[----:B------:R-:W-:Y:S01]  /*d8f0*/  IMAD.MOV.U32 R13, RZ, RZ, R5 ;  /* 0x000000ffff0d7224 */ /* 0x000fe200078e0005 */
[----:B------:R-:W-:Y:S01]  /*d900*/  MOV R12, 0x3 ;  /* 0x00000003000c7802 */ /* 0x000fe20000000f00 */
[----:B------:R-:W-:-:S07]  /*d910*/  IMAD.MOV.U32 R9, RZ, RZ, R14 ;  /* 0x000000ffff097224 */ /* 0x000fce00078e000e */
[----:B------:R-:W-:Y:S05]  /*d920*/  WARPSYNC.COLLECTIVE R15, `(.L_x_9329) ;  /* 0x000000000f087348 */ /* 0x000fea0003c00000 */
[----:B------:R0:W1:Y:S02]  /*d930*/  SHFL.IDX P6, R14, R13, R12, R11 ;  /* 0x0000000c0d0e7389 */ /* 0x00006400000c000b */
[----:B01----:R-:W-:Y:S01]  /*d940*/  ENDCOLLECTIVE ;  /* 0x000000000000791b */ /* 0x003fe20003800000 */
.L_x_9329:
[----:B------:R-:W-:-:S05]  /*d950*/  @!P2 LEA R9, P0, R20, R9, 0x1 ;  /* 0x000000091409a211 */ /* 0x000fca00078008ff */
[----:B------:R-:W-:Y:S02]  /*d960*/  @!P2 IMAD.X R8, RZ, RZ, R8, P0 ;  /* 0x000000ffff08a224 */ /* 0x000fe400000e0608 */
[----:B------:R-:W-:Y:S02]  /*d970*/  @!P2 IMAD.MOV.U32 R2, RZ, RZ, R9 ;  /* 0x000000ffff02a224 */ /* 0x000fe400078e0009 */
[----:B------:R-:W-:Y:S02]  /*d980*/  @!P2 IMAD.MOV.U32 R3, RZ, RZ, R8 ;  /* 0x000000ffff03a224 */ /* 0x000fe400078e0008 */
[----:B------:R-:W0:Y:S01]  /*d990*/  S2R R8, SR_TID.X ;  /* 0x0000000000087919 */ /* 0x000e220000002100 */
[----:B------:R-:W-:Y:S02]  /*d9a0*/  IMAD.MOV.U32 R13, RZ, RZ, R4 ;  /* 0x000000ffff0d7224 */ /* 0x000fe400078e0004 */
[----:B------:R-:W-:Y:S01]  /*d9b0*/  @!PT LDS RZ, [RZ] ;  /* 0x00000000fffff984 */ /* 0x000fe20000000800 */
[----:B------:R-:W-:Y:S01]  /*d9c0*/  @!PT LDS RZ, [RZ] ;  /* 0x00000000fffff984 */ /* 0x000fe20000000800 */
[----:B------:R-:W-:Y:S01]  /*d9d0*/  @!PT LDS RZ, [RZ] ;  /* 0x00000000fffff984 */ /* 0x000fe20000000800 */
[----:B------:R1:W-:Y:S01]  /*d9e0*/  @!P2 LDGSTS.E.BYPASS.LTC128B.128 [R10+0x19400], desc[UR48][R2.64], !P1 ;  /* 0x19400000020aafae */ /* 0x0003e2000c901d70 */
[----:B------:R-:W-:Y:S01]  /*d9f0*/  ISETP.GE.AND P2, PT, R6, UR38, PT ;  /* 0x0000002606007c0c */ /* 0x000fe2000bf46270 */
[----:B------:R-:W-:-:S12]  /*da00*/  IMAD.MOV.U32 R6, RZ, RZ, R14 ;  /* 0x000000ffff067224 */ /* 0x000fd800078e000e */
[----:B01----:R-:W-:Y:S05]  /*da10*/  WARPSYNC.COLLECTIVE R15, `(.L_x_9330) ;  /* 0x000000000f087348 */ /* 0x003fea0003c00000 */
[----:B------:R2:W3:Y:S02]  /*da20*/  SHFL.IDX P6, R14, R13, R12, R11 ;  /* 0x0000000c0d0e7389 */ /* 0x0004e400000c000b */
[----:B0123--:R-:W-:Y:S01]  /*da30*/  ENDCOLLECTIVE ;  /* 0x000000000000791b */ /* 0x00ffe20003800000 */
.L_x_9330:
[----:B------:R-:W-:-:S04]  /*da40*/  @P2 LOP3.LUT R16, R16, 0x100, RZ, 0xfc, !PT ;  /* 0x0000010010102812 */ /* 0x000fc800078efcff */
[----:B------:R-:W-:Y:S01]  /*da50*/  LOP3.LUT R16, R16, 0xffffff7f, RZ, 0xc0, !PT ;  /* 0xffffff7f10107812 */ /* 0x000fe200078ec0ff */
        /* <DEDUP_REMOVED lines=8> */
.L_x_9331:
        /* <DEDUP_REMOVED lines=9> */
[----:B------:R0:W-:Y:S04]  /*db70*/  @!P2 LDGSTS.E.BYPASS.LTC128B.128 [R10+0x19c00], desc[UR48][R2.64], !P1 ;  /* 0x19c00000020aafae */ /* 0x0001e8000c901d70 */
[----:B------:R-:W-:Y:S01]  /*db80*/  ISETP.GE.AND P2, PT, R6, UR38, PT ;  /* 0x0000002606007c0c */ /* 0x000fe2000bf46270 */
[----:B------:R-:W-:-:S02]  /*db90*/  VIADD R6, R0, 0x50 ;  /* 0x0000005000067836 */ /* 0x000fc40000000000 */
[----:B0-----:R-:W-:-:S10]  /*dba0*/  IMAD.MOV.U32 R2, RZ, RZ, R14 ;  /* 0x000000ffff027224 */ /* 0x001fd400078e000e */
[----:B------:R-:W-:Y:S05]  /*dbb0*/  WARPSYNC.COLLECTIVE R15, `(.L_x_9332) ;  /* 0x000000000f087348 */ /* 0x000fea0003c00000 */
[----:B------:R0:W1:Y:S02]  /*dbc0*/  SHFL.IDX P6, R14, R13, R12, R11 ;  /* 0x0000000c0d0e7389 */ /* 0x00006400000c000b */
[----:B01----:R-:W-:Y:S01]  /*dbd0*/  ENDCOLLECTIVE ;  /* 0x000000000000791b */ /* 0x003fe20003800000 */
.L_x_9332:
[----:B------:R-:W-:-:S04]  /*dbe0*/  @P2 LOP3.LUT R16, R16, 0x80, RZ, 0xfc, !PT ;  /* 0x0000008010102812 */ /* 0x000fc800078efcff */
[----:B------:R-:W-:Y:S01]  /*dbf0*/  LOP3.LUT R16, R16, 0xffffffbf, RZ, 0xc0, !PT ;  /* 0xffffffbf10107812 */ /* 0x000fe200078ec0ff */
[----:B------:R-:W-:Y:S01]  /*dc00*/  IMAD.MOV.U32 R12, RZ, RZ, 0x5 ;  /* 0x00000005ff0c7424 */ /* 0x000fe200078e00ff */
        /* <DEDUP_REMOVED lines=8> */
[----:B------:R0:W-:Y:S01]  /*dc90*/  @!P2 LDGSTS.E.BYPASS.LTC128B.128 [R10+0x1a400], desc[UR48][R2.64], !P1 ;  /* 0x1a400000020aafae */ /* 0x0001e2000c901d70 */
[----:B------:R-:W-:-:S13]  /*dca0*/  ISETP.GE.AND P2, PT, R6, UR38, PT ;  /* 0x0000002606007c0c */ /* 0x000fda000bf46270 */
[----:B0-----:R-:W-:Y:S05]  /*dcb0*/  WARPSYNC.COLLECTIVE R15, `(.L_x_9333) ;  /* 0x000000000f087348 */ /* 0x001fea0003c00000 */
[----:B------:R1:W2:Y:S02]  /*dcc0*/  SHFL.IDX P6, R14, R13, R12, R11 ;  /* 0x0000000c0d0e7389 */ /* 0x0002a400000c000b */
[----:B012---:R-:W-:Y:S01]  /*dcd0*/  ENDCOLLECTIVE ;  /* 0x000000000000791b */ /* 0x007fe20003800000 */
.L_x_9333:
[----:B------:R-:W-:Y:S01]  /*dce0*/  @P2 LOP3.LUT R16, R16, 0x40, RZ, 0xfc, !PT ;  /* 0x0000004010102812 */ /* 0x000fe200078efcff */
[----:B------:R-:W-:-:S03]  /*dcf0*/  IMAD.MOV.U32 R13, RZ, RZ, R4 ;  /* 0x000000ffff0d7224 */ /* 0x000fc600078e0004 */
[----:B------:R-:W-:Y:S01]  /*dd00*/  LOP3.LUT R16, R16, 0xffffffdf, RZ, 0xc0, !PT ;  /* 0xffffffdf10107812 */ /* 0x000fe200078ec0ff */
[----:B------:R-:W-:-:S07]  /*dd10*/  IMAD.MOV.U32 R2, RZ, RZ, R14 ;  /* 0x000000ffff027224 */ /* 0x000fce00078e000e */
[----:B------:R-:W-:Y:S05]  /*dd20*/  WARPSYNC.COLLECTIVE R15, `(.L_x_9334) ;  /* 0x000000000f087348 */ /* 0x000fea0003c00000 */
[----:B------:R0:W1:Y:S02]  /*dd30*/  SHFL.IDX P6, R14, R13, R12, R11 ;  /* 0x0000000c0d0e7389 */ /* 0x00006400000c000b */
[----:B01----:R-:W-:Y:S01]  /*dd40*/  ENDCOLLECTIVE ;  /* 0x000000000000791b */ /* 0x003fe20003800000 */
.L_x_9334:
[----:B------:R-:W-:Y:S02]  /*dd50*/  IMAD.MOV.U32 R13, RZ, RZ, R5 ;  /* 0x000000ffff0d7224 */ /* 0x000fe400078e0005 */
[----:B------:R-:W-:Y:S02]  /*dd60*/  IMAD.MOV.U32 R12, RZ, RZ, 0x6 ;  /* 0x00000006ff0c7424 */ /* 0x000fe400078e00ff */
[----:B------:R-:W-:-:S07]  /*dd70*/  IMAD.MOV.U32 R21, RZ, RZ, R14 ;  /* 0x000000ffff157224 */ /* 0x000fce00078e000e */
[----:B------:R-:W-:Y:S05]  /*dd80*/  WARPSYNC.COLLECTIVE R15, `(.L_x_9335) ;  /* 0x000000000f087348 */ /* 0x000fea0003c00000 */
[----:B------:R0:W1:Y:S02]  /*dd90*/  SHFL.IDX P6, R14, R13, R12, R11 ;  /* 0x0000000c0d0e7389 */ /* 0x00006400000c000b */
[----:B01----:R-:W-:Y:S01]  /*dda0*/  ENDCOLLECTIVE ;  /* 0x000000000000791b */ /* 0x003fe20003800000 */
.L_x_9335:
        /* <DEDUP_REMOVED lines=8> */
[----:B------:R0:W-:Y:S02]  /*de30*/  @!P2 LDGSTS.E.BYPASS.LTC128B.128 [R10+0x1ac00], desc[UR48][R2.64], !P1 ;  /* 0x1ac00000020aafae */ /* 0x0001e4000c901d70 */
[----:B0-----:R-:W-:Y:S01]  /*de40*/  IMAD.MOV.U32 R2, RZ, RZ, R14 ;  /* 0x000000ffff027224 */ /* 0x001fe200078e000e */
[----:B------:R-:W-:-:S07]  /*de50*/  IADD3 R3, R0, 0x60, RZ ;  /* 0x0000006000037810 */ /* 0x000fce0007ffe0ff */
[----:B------:R-:W-:Y:S05]  /*de60*/  WARPSYNC.COLLECTIVE R15, `(.L_x_9336) ;  /* 0x000000000f087348 */ /* 0x000fea0003c00000 */
[----:B------:R0:W1:Y:S02]  /*de70*/  SHFL.IDX P6, R14, R13, R12, R11 ;  /* 0x0000000c0d0e7389 */ /* 0x00006400000c000b */
[----:B01----:R-:W-:Y:S01]  /*de80*/  ENDCOLLECTIVE ;  /* 0x000000000000791b */ /* 0x003fe20003800000 */
.L_x_9336:
[----:B------:R-:W-:Y:S01]  /*de90*/  ISETP.GE.AND P2, PT, R3, UR38, PT ;  /* 0x0000002603007c0c */ /* 0x000fe2000bf46270 */
[----:B------:R-:W-:Y:S02]  /*dea0*/  IMAD.MOV.U32 R13, RZ, RZ, R5 ;  /* 0x000000ffff0d7224 */ /* 0x000fe400078e0005 */
[----:B------:R-:W-:-:S10]  /*deb0*/  IMAD.MOV.U32 R12, RZ, RZ, 0x7 ;  /* 0x00000007ff0c7424 */ /* 0x000fd400078e00ff */
[----:B------:R-:W-:Y:S01]  /*dec0*/  @P2 LOP3.LUT R16, R16, 0x20, RZ, 0xfc, !PT ;  /* 0x0000002010102812 */ /* 0x000fe200078efcff */
[----:B------:R-:W-:-:S05]  /*ded0*/  IMAD.MOV.U32 R15, RZ, RZ, R14 ;  /* 0x000000ffff0f7224 */ /* 0x000fca00078e000e */
[----:B------:R-:W-:-:S05]  /*dee0*/  @!P2 LEA R6, P0, R8, R15, 0x1 ;  /* 0x0000000f0806a211 */ /* 0x000fca00078008ff */
[----:B------:R-:W-:Y:S02]  /*def0*/  @!P2 IMAD.X R15, RZ, RZ, R2, P0 ;  /* 0x000000ffff0fa224 */ /* 0x000fe400000e0602 */
[----:B------:R-:W-:Y:S02]  /*df00*/  @!P2 IMAD.MOV.U32 R2, RZ, RZ, R6 ;  /* 0x000000ffff02a224 */ /* 0x000fe400078e0006 */
[----:B------:R-:W-:Y:S02]  /*df10*/  @!P2 IMAD.MOV.U32 R3, RZ, RZ, R15 ;  /* 0x000000ffff03a224 */ /* 0x000fe400078e000f */
[----:B------:R-:W-:-:S03]  /*df20*/  IMAD.MOV.U32 R15, RZ, RZ, -0x1 ;  /* 0xffffffffff0f7424 */ /* 0x000fc600078e00ff */
[----:B------:R-:W-:Y:S01]  /*df30*/  @!PT LDS RZ, [RZ] ;  /* 0x00000000fffff984 */ /* 0x000fe20000000800 */
[----:B------:R-:W-:Y:S01]  /*df40*/  @!PT LDS RZ, [RZ] ;  /* 0x00000000fffff984 */ /* 0x000fe20000000800 */
[----:B------:R-:W-:Y:S01]  /*df50*/  @!PT LDS RZ, [RZ] ;  /* 0x00000000fffff984 */ /* 0x000fe20000000800 */
[----:B------:R0:W-:Y:S04]  /*df60*/  @!P2 LDGSTS.E.BYPASS.LTC128B.128 [R10+0x1b400], desc[UR48][R2.64], !P1 ;  /* 0x1b400000020aafae */ /* 0x0001e8000c901d70 */
[----:B0-----:R-:W-:Y:S05]  /*df70*/  WARPSYNC.COLLECTIVE R15, `(.L_x_9337) ;  /* 0x000000000f087348 */ /* 0x001fea0003c00000 */
[----:B------:R1:W2:Y:S02]  /*df80*/  SHFL.IDX P6, R14, R13, R12, R11 ;  /* 0x0000000c0d0e7389 */ /* 0x0002a400000c000b */
[----:B012---:R-:W-:Y:S01]  /*df90*/  ENDCOLLECTIVE ;  /* 0x000000000000791b */ /* 0x007fe20003800000 */
.L_x_9337:
[----:B------:R-:W-:Y:S02]  /*dfa0*/  IMAD.MOV.U32 R13, RZ, RZ, R4 ;  /* 0x000000ffff0d7224 */ /* 0x000fe400078e0004 */
[----:B------:R-:W-:-:S07]  /*dfb0*/  IMAD.MOV.U32 R5, RZ, RZ, R14 ;  /* 0x000000ffff057224 */ /* 0x000fce00078e000e */
[----:B------:R-:W-:Y:S05]  /*dfc0*/  WARPSYNC.COLLECTIVE R15, `(.L_x_9338) ;  /* 0x000000000f087348 */ /* 0x000fea0003c00000 */
[----:B------:R0:W1:Y:S02]  /*dfd0*/  SHFL.IDX P6, R14, R13, R12, R11 ;  /* 0x0000000c0d0e7389 */ /* 0x00006400000c000b */
[----:B01----:R-:W-:Y:S01]  /*dfe0*/  ENDCOLLECTIVE ;  /* 0x000000000000791b */ /* 0x003fe20003800000 */
.L_x_9338:
[----:B------:R-:W-:Y:S05]  /*dff0*/  BRA `(.L_x_9339) ;  /* 0xffffffc000887947 */ /* 0x000fea000383ffff */
.L_x_9266:
        /* <DEDUP_REMOVED lines=8> */
.L_x_9341:
[----:B------:R-:W-:Y:S05]  /*e080*/  BSYNC B0 ;  /* 0x0000000000007941 */ /* 0x000fea0003800000 */
.L_x_9340:
[----:B------:R-:W-:Y:S01]  /*e090*/  IMAD.MOV.U32 R13, RZ, RZ, R0 ;  /* 0x000000ffff0d7224 */ /* 0x000fe200078e0000 */
[----:B------:R-:W-:Y:S01]  /*e0a0*/  MOV R12, RZ ;  /* 0x000000ff000c7202 */ /* 0x000fe20000000f00 */
[----:B------:R-:W-:Y:S01]  /*e0b0*/  IMAD.MOV.U32 R11, RZ, RZ, 0x181f ;  /* 0x0000181fff0b7424 */ /* 0x000fe200078e00ff */
[----:B------:R-:W-:Y:S01]  /*e0c0*/  LOP3.LUT P2, RZ, R16, 0x800, RZ, 0xc0, !PT ;  /* 0x0000080010ff7812 */ /* 0x000fe2000784c0ff */
[----:B------:R-:W-:Y:S02]  /*e0d0*/  IMAD.MOV.U32 R15, RZ, RZ, -0x1 ;  /* 0xffffffffff0f7424 */ /* 0x000fe400078e00ff */
[----:B------:R-:W-:-:S10]  /*e0e0*/  IMAD.MOV.U32 R2, RZ, RZ, R14 ;  /* 0x000000ffff027224 */ /* 0x000fd400078e000e */
[----:B------:R-:W-:Y:S05]  /*e0f0*/  WARPSYNC.COLLECTIVE R15, `(.L_x_9342) ;  /* 0x000000000f087348 */ /* 0x000fea0003c00000 */
[----:B------:R0:W1:Y:S02]  /*e100*/  SHFL.IDX P6, R14, R13, R12, R11 ;  /* 0x0000000c0d0e7389 */ /* 0x00006400000c000b */
[----:B01----:R-:W-:Y:S01]  /*e110*/  ENDCOLLECTIVE ;  /* 0x000000000000791b */ /* 0x003fe20003800000 */
.L_x_9342:
        /* <DEDUP_REMOVED lines=8> */
.L_x_9343:
[----:B------:R-:W-:Y:S01]  /*e1a0*/  @!PT LDS RZ, [RZ] ;  /* 0x00000000fffff984 */ /* 0x000fe20000000800 */
[----:B------:R-:W-:Y:S01]  /*e1b0*/  @!PT LDS RZ, [RZ] ;  /* 0x00000000fffff984 */ /* 0x000fe20000000800 */
[----:B------:R-:W-:Y:S01]  /*e1c0*/  @!PT LDS RZ, [RZ] ;  /* 0x00000000fffff984 */ /* 0x000fe20000000800 */
[----:B------:R0:W-:Y:S04]  /*e1d0*/  @!P2 LDGSTS.E.BYPASS.LTC128B.128 [R20+0x22400], desc[UR48][R2.64], !P5 ;  /* 0x224000000214afae */ /* 0x0001e8000e901d70 */
[----:B------:R0:W-:Y:S04]  /*e1e0*/  @!P2 LDGSTS.E.BYPASS.LTC128B.128 [R20+0x26400], desc[UR48][R2.64+0x80], !P4 ;  /* 0x264000800214afae */ /* 0x0001e8000e101d70 */
[----:B------:R0:W-:Y:S01]  /*e1f0*/  @!P2 LDGSTS.E.BYPASS.LTC128B.128 [R20+0x2a400], desc[UR48][R2.64+0x100], !P3 ;  /* 0x2a4001000214afae */ /* 0x0001e2000d901d70 */
[----:B------:R-:W-:-:S03]  /*e200*/  IMAD.MOV.U32 R13, RZ, RZ, R0 ;  /* 0x000000ffff0d7224 */ /* 0x000fc600078e0000 */
[----:B------:R0:W-:Y:S01]  /*e210*/  @!P2 LDGSTS.E.BYPASS.LTC128B.128 [R20+0x2e400], desc[UR48][R2.64+0x180], !P1 ;  /* 0x2e4001800214afae */ /* 0x0001e2000c901d70 */
[----:B------:R-:W-:Y:S01]  /*e220*/  LOP3.LUT P2, RZ, R16, 0x200, RZ, 0xc0, !PT ;  /* 0x0000020010ff7812 */ /* 0x000fe2000784c0ff */
[----:B------:R-:W-:-:S12]  /*e230*/  IMAD.MOV.U32 R5, RZ, RZ, R14 ;  /* 0x000000ffff057224 */ /* 0x000fd800078e000e */
[----:B0-----:R-:W-:Y:S05]  /*e240*/  WARPSYNC.COLLECTIVE R15, `(.L_x_9344) ;  /* 0x000000000f087348 */ /* 0x001fea0003c00000 */
[----:B------:R1:W2:Y:S02]  /*e250*/  SHFL.IDX P6, R14, R13, R12, R11 ;  /* 0x0000000c0d0e7389 */ /* 0x0002a400000c000b */
[----:B012---:R-:W-:Y:S01]  /*e260*/  ENDCOLLECTIVE ;  /* 0x000000000000791b */ /* 0x007fe20003800000 */
.L_x_9344:
[----:B------:R-:W-:Y:S02]  /*e270*/  IMAD.MOV.U32 R13, RZ, RZ, R4 ;  /* 0x000000ffff0d7224 */ /* 0x000fe400078e0004 */
[----:B------:R-:W-:Y:S01]  /*e280*/  IMAD.MOV.U32 R12, RZ, RZ, 0x2 ;  /* 0x00000002ff0c7424 */ /* 0x000fe200078e00ff */
[----:B------:R-:W-:-:S13]  /*e290*/  LOP3.LUT P6, RZ, R16, 0x400, RZ, 0xc0, !PT ;  /* 0x0000040010ff7812 */ /* 0x000fda00078cc0ff */
[----:B------:R-:W-:-:S05]  /*e2a0*/  @!P6 LEA R14, P0, R21, R14, 0x1 ;  /* 0x0000000e150ee211 */ /* 0x000fca00078008ff */
[----:B------:R-:W-:Y:S02]  /*e2b0*/  @!P6 IMAD.X R5, RZ, RZ, R5, P0 ;  /* 0x000000ffff05e224 */ /* 0x000fe400000e0605 */
[----:B------:R-:W-:Y:S02]  /*e2c0*/  @!P6 IMAD.MOV.U32 R2, RZ, RZ, R14 ;  /* 0x000000ffff02e224 */ /* 0x000fe400078e000e */
[----:B------:R-:W-:-:S05]  /*e2d0*/  @!P6 IMAD.MOV.U32 R3, RZ, RZ, R5 ;  /* 0x000000ffff03e224 */ /* 0x000fca00078e0005 */
[----:B------:R-:W-:Y:S01]  /*e2e0*/  @!PT LDS RZ, [RZ] ;  /* 0x00000000fffff984 */ /* 0x000fe20000000800 */
[----:B------:R-:W-:Y:S01]  /*e2f0*/  @!PT LDS RZ, [RZ] ;  /* 0x00000000fffff984 */ /* 0x000fe20000000800 */
[----:B------:R-:W-:Y:S01]  /*e300*/  @!PT LDS RZ, [RZ] ;  /* 0x00000000fffff984 */ /* 0x000fe20000000800 */
[----:B------:R0:W-:Y:S04]  /*e310*/  @!P6 LDGSTS.E.BYPASS.LTC128B.128 [R20+0x22c00], desc[UR48][R2.64], !P5 ;  /* 0x22c000000214efae */ /* 0x0001e8000e901d70 */
[----:B------:R0:W-:Y:S04]  /*e320*/  @!P6 LDGSTS.E.BYPASS.LTC128B.128 [R20+0x26c00], desc[UR48][R2.64+0x80], !P4 ;  /* 0x26c000800214efae */ /* 0x0001e8000e101d70 */
[----:B------:R0:W-:Y:S04]  /*e330*/  @!P6 LDGSTS.E.BYPASS.LTC128B.128 [R20+0x2ac00], desc[UR48][R2.64+0x100], !P3 ;  /* 0x2ac001000214efae */ /* 0x0001e8000d901d70 */
[----:B------:R0:W-:Y:S02]  /*e340*/  @!P6 LDGSTS.E.BYPASS.LTC128B.128 [R20+0x2ec00], desc[UR48][R2.64+0x180], !P1 ;  /* 0x2ec001800214efae */ /* 0x0001e4000c901d70 */
[----:B0-----:R-:W-:Y:S05]  /*e350*/  WARPSYNC.COLLECTIVE R15, `(.L_x_9345) ;  /* 0x000000000f087348 */ /* 0x001fea0003c00000 */
[----:B------:R1:W2:Y:S02]  /*e360*/  SHFL.IDX P6, R14, R13, R12, R11 ;  /* 0x0000000c0d0e7389 */ /* 0x0002a400000c000b */
[----:B012---:R-:W-:Y:S01]  /*e370*/  ENDCOLLECTIVE ;  /* 0x000000000000791b */ /* 0x007fe20003800000 */
.L_x_9345:
[----:B------:R-:W-:Y:S01]  /*e380*/  MOV R13, R0 ;  /* 0x00000000000d7202 */ /* 0x000fe20000000f00 */
[----:B------:R-:W-:-:S07]  /*e390*/  IMAD.MOV.U32 R5, RZ, RZ, R14 ;  /* 0x000000ffff057224 */ /* 0x000fce00078e000e */
[----:B------:R-:W-:Y:S05]  /*e3a0*/  WARPSYNC.COLLECTIVE R15, `(.L_x_9346) ;  /* 0x000000000f087348 */ /* 0x000fea0003c00000 */
[----:B------:R0:W1:Y:S02]  /*e3b0*/  SHFL.IDX P6, R14, R13, R12, R11 ;  /* 0x0000000c0d0e7389 */ /* 0x00006400000c000b */
[----:B01----:R-:W-:Y:S01]  /*e3c0*/  ENDCOLLECTIVE ;  /* 0x000000000000791b */ /* 0x003fe20003800000 */
.L_x_9346:
[----:B------:R-:W-:Y:S02]  /*e3d0*/  IMAD.MOV.U32 R13, RZ, RZ, R4 ;  /* 0x000000ffff0d7224 */ /* 0x000fe400078e0004 */
[----:B------:R-:W-:Y:S01]  /*e3e0*/  IMAD.MOV.U32 R12, RZ, RZ, 0x3 ;  /* 0x00000003ff0c7424 */ /* 0x000fe200078e00ff */
[----:B------:R-:W-:-:S05]  /*e3f0*/  @!P2 LEA R14, P0, R21, R14, 0x1 ;  /* 0x0000000e150ea211 */ /* 0x000fca00078008ff */
[----:B------:R-:W-:-:S08]  /*e400*/  @!P2 IMAD.MOV.U32 R2, RZ, RZ, R14 ;  /* 0x000000ffff02a224 */ /* 0x000fd000078e000e */
[----:B------:R-:W-:Y:S05]  /*e410*/  WARPSYNC.COLLECTIVE R15, `(.L_x_9347) ;  /* 0x000000000f087348 */ /* 0x000fea0003c00000 */
[----:B------:R0:W1:Y:S02]  /*e420*/  SHFL.IDX P6, R14, R13, R12, R11 ;  /* 0x0000000c0d0e7389 */ /* 0x00006400000c000b */
[----:B01----:R-:W-:Y:S01]  /*e430*/  ENDCOLLECTIVE ;  /* 0x000000000000791b */ /* 0x003fe20003800000 */
.L_x_9347:
        /* <DEDUP_REMOVED lines=8> */
[----:B------:R0:W-:Y:S04]  /*e4c0*/  @!P2 LDGSTS.E.BYPASS.LTC128B.128 [R20+0x2b400], desc[UR48][R2.64+0x100], !P3 ;  /* 0x2b4001000214afae */ /* 0x0001e8000d901d70 */
[----:B------:R0:W-:Y:S01]  /*e4d0*/  @!P2 LDGSTS.E.BYPASS.LTC128B.128 [R20+0x2f400], desc[UR48][R2.64+0x180], !P1 ;  /* 0x2f4001800214afae */ /* 0x0001e2000c901d70 */
[----:B------:R-:W-:Y:S01]  /*e4e0*/  IMAD.MOV.U32 R5, RZ, RZ, R14 ;  /* 0x000000ffff057224 */ /* 0x000fe200078e000e */
[----:B------:R-:W-:-:S13]  /*e4f0*/  LOP3.LUT P2, RZ, R16, 0x80, RZ, 0xc0, !PT ;  /* 0x0000008010ff7812 */ /* 0x000fda000784c0ff */
[----:B0-----:R-:W-:Y:S05]  /*e500*/  WARPSYNC.COLLECTIVE R15, `(.L_x_9348) ;  /* 0x000000000f087348 */ /* 0x001fea0003c00000 */
[----:B------:R1:W2:Y:S02]  /*e510*/  SHFL.IDX P6, R14, R13, R12, R11 ;  /* 0x0000000c0d0e7389 */ /* 0x0002a400000c000b */
[----:B012---:R-:W-:Y:S01]  /*e520*/  ENDCOLLECTIVE ;  /* 0x000000000000791b */ /* 0x007fe20003800000 */
.L_x_9348:
        /* <DEDUP_REMOVED lines=17> */
.L_x_9349:
[----:B------:R-:W-:Y:S02]  /*e640*/  IMAD.MOV.U32 R13, RZ, RZ, R0 ;  /* 0x000000ffff0d7224 */ /* 0x000fe400078e0000 */
[----:B------:R-:W-:-:S07]  /*e650*/  IMAD.MOV.U32 R5, RZ, RZ, R14 ;  /* 0x000000ffff057224 */ /* 0x000fce00078e000e */
[----:B------:R-:W-:Y:S05]  /*e660*/  WARPSYNC.COLLECTIVE R15, `(.L_x_9350) ;  /* 0x000000000f087348 */ /* 0x000fea0003c00000 */
[----:B------:R0:W1:Y:S02]  /*e670*/  SHFL.IDX P6, R14, R13, R12, R11 ;  /* 0x0000000c0d0e7389 */ /* 0x00006400000c000b */
[----:B01----:R-:W-:Y:S01]  /*e680*/  ENDCOLLECTIVE ;  /* 0x000000000000791b */ /* 0x003fe20003800000 */
.L_x_9350:
        /* <DEDUP_REMOVED lines=8> */
.L_x_9351:
[----:B------:R-:W-:-:S05]  /*e710*/  @!P2 IMAD.MOV.U32 R3, RZ, RZ, R5 ;  /* 0x000000ffff03a224 */ /* 0x000fca00078e0005 */
[----:B------:R-:W-:Y:S01]  /*e720*/  @!PT LDS RZ, [RZ] ;  /* 0x00000000fffff984 */ /* 0x000fe20000000800 */
[----:B------:R-:W-:Y:S01]  /*e730*/  @!PT LDS RZ, [RZ] ;  /* 0x00000000fffff984 */ /* 0x000fe20000000800 */
[----:B------:R-:W-:Y:S01]  /*e740*/  @!PT LDS RZ, [RZ] ;  /* 0x00000000fffff984 */ /* 0x000fe20000000800 */
[----:B------:R0:W-:Y:S04]  /*e750*/  @!P2 LDGSTS.E.BYPASS.LTC128B.128 [R20+0x24400], desc[UR48][R2.64], !P5 ;  /* 0x244000000214afae */ /* 0x0001e8000e901d70 */
[----:B------:R0:W-:Y:S01]  /*e760*/  @!P2 LDGSTS.E.BYPASS.LTC128B.128 [R20+0x28400], desc[UR48][R2.64+0x80], !P4 ;  /* 0x284000800214afae */ /* 0x0001e2000e101d70 */
[----:B------:R-:W-:-:S03]  /*e770*/  IMAD.MOV.U32 R13, RZ, RZ, R0 ;  /* 0x000000ffff0d7224 */ /* 0x000fc600078e0000 */
[----:B------:R0:W-:Y:S04]  /*e780*/  @!P2 LDGSTS.E.BYPASS.LTC128B.128 [R20+0x2c400], desc[UR48][R2.64+0x100], !P3 ;  /* 0x2c4001000214afae */ /* 0x0001e8000d901d70 */
[----:B------:R0:W-:Y:S01]  /*e790*/  @!P2 LDGSTS.E.BYPASS.LTC128B.128 [R20+0x30400], desc[UR48][R2.64+0x180], !P1 ;  /* 0x304001800214afae */ /* 0x0001e2000c901d70 */
[----:B------:R-:W-:Y:S01]  /*e7a0*/  LOP3.LUT P2, RZ, R16, 0x20, RZ, 0xc0, !PT ;  /* 0x0000002010ff7812 */ /* 0x000fe2000784c0ff */
[----:B------:R-:W-:-:S12]  /*e7b0*/  IMAD.MOV.U32 R5, RZ, RZ, R14 ;  /* 0x000000ffff057224 */ /* 0x000fd800078e000e */
[----:B0-----:R-:W-:Y:S05]  /*e7c0*/  WARPSYNC.COLLECTIVE R15, `(.L_x_9352) ;  /* 0x000000000f087348 */ /* 0x001fea0003c00000 */
[----:B------:R1:W2:Y:S02]  /*e7d0*/  SHFL.IDX P6, R14, R13, R12, R11 ;  /* 0x0000000c0d0e7389 */ /* 0x0002a400000c000b */
[----:B012---:R-:W-:Y:S01]  /*e7e0*/  ENDCOLLECTIVE ;  /* 0x000000000000791b */ /* 0x007fe20003800000 */
.L_x_9352:
        /* <DEDUP_REMOVED lines=17> */
.L_x_9353:
[----:B------:R-:W-:Y:S02]  /*e900*/  IMAD.MOV.U32 R13, RZ, RZ, R0 ;  /* 0x000000ffff0d7224 */ /* 0x000fe400078e0000 */
[----:B------:R-:W-:-:S07]  /*e910*/  IMAD.MOV.U32 R5, RZ, RZ, R14 ;  /* 0x000000ffff057224 */ /* 0x000fce00078e000e */
[----:B------:R-:W-:Y:S05]  /*e920*/  WARPSYNC.COLLECTIVE R15, `(.L_x_9354) ;  /* 0x000000000f087348 */ /* 0x000fea0003c00000 */
[----:B------:R0:W1:Y:S02]  /*e930*/  SHFL.IDX P6, R14, R13, R12, R11 ;  /* 0x0000000c0d0e7389 */ /* 0x00006400000c000b */
[----:B01----:R-:W-:Y:S01]  /*e940*/  ENDCOLLECTIVE ;  /* 0x000000000000791b */ /* 0x003fe20003800000 */
.L_x_9354:
[----:B------:R-:W-:Y:S02]  /*e950*/  IMAD.MOV.U32 R13, RZ, RZ, R4 ;  /* 0x000000ffff0d7224 */ /* 0x000fe400078e0004 */
[----:B------:R-:W-:Y:S01]  /*e960*/  IMAD.MOV.U32 R12, RZ, RZ, 0x7 ;  /* 0x00000007ff0c7424 */ /* 0x000fe200078e00ff */
[----:B------:R-:W-:-:S04]  /*e970*/  @!P2 LEA R14, P0, R21, R14, 0x1 ;  /* 0x0000000e150ea211 */ /* 0x000fc800078008ff */
[----:B------:R-:W-:Y:S01]  /*e980*/  @!P2 MOV R2, R14 ;  /* 0x0000000e0002a202 */ /* 0x000fe20000000f00 */
[----:B------:R-:W-:-:S08]  /*e990*/  @!P2 IMAD.X R5, RZ, RZ, R5, P0 ;  /* 0x000000ffff05a224 */ /* 0x000fd000000e0605 */
[----:B------:R-:W-:Y:S05]  /*e9a0*/  WARPSYNC.COLLECTIVE R15, `(.L_x_9355) ;  /* 0x000000000f087348 */ /* 0x000fea0003c00000 */
[----:B------:R0:W1:Y:S02]  /*e9b0*/  SHFL.IDX P6, R14, R13, R12, R11 ;  /* 0x0000000c0d0e7389 */ /* 0x00006400000c000b */
[----:B01----:R-:W-:Y:S01]  /*e9c0*/  ENDCOLLECTIVE ;  /* 0x000000000000791b */ /* 0x003fe20003800000 */
.L_x_9355:
        /* <DEDUP_REMOVED lines=13> */
.L_x_9356:
[----:B------:R-:W-:Y:S05]  /*eaa0*/  BRA `(.L_x_9357) ;  /* 0xffffffc0007c7947 */ /* 0x000fea000383ffff */
.L_x_9268:
[----:B0-----:R-:W-:-:S04]  /*eab0*/  IMAD.U32 R3, RZ, RZ, UR37 ;  /* 0x00000025ff037e24 */ /* 0x001fc8000f8e00ff */
[----:B------:R0:W1:Y:S03]  /*eac0*/  SYNCS.PHASECHK.TRANS64.TRYWAIT P0, [R3+URZ+0x32420], R0 ;  /* 0x03242000030075a7 */ /* 0x000066000800017f */
[----:B-1----:R-:W-:Y:S05]  /*ead0*/  @!P0 NANOSLEEP.SYNCS 0x989680 ;  /* 0x009896800000895d */ /* 0x002fea0003900000 */
[----:B------:R-:W1:Y:S02]  /*eae0*/  @!P0 SYNCS.PHASECHK.TRANS64 P0, [R3+URZ+0x32420], R0 ;  /* 0x03242000030085a7 */ /* 0x000e64000800007f */
[----:B-1----:R-:W-:Y:S05]  /*eaf0*/  @!P0 BRA `(.L_x_9268) ;  /* 0xfffffffc00ec8947 */ /* 0x002fea000383ffff */
[----:B------:R-:W-:Y:S05]  /*eb00*/  BRA `(.L_x_9358) ;  /* 0xffffffc000b87947 */ /* 0x000fea000383ffff */
.L_x_9271:
[----:B0-----:R0:W1:Y:S02]  /*eb10*/  SYNCS.PHASECHK.TRANS64.TRYWAIT P0, [R17+URZ+0x32460], R0 ;  /* 0x03246000110075a7 */ /* 0x001064000800017f */
[----:B-1----:R-:W-:Y:S05]  /*eb20*/  @!P0 NANOSLEEP.SYNCS 0x989680 ;  /* 0x009896800000895d */ /* 0x002fea0003900000 */
[----:B------:R-:W1:Y:S02]  /*eb30*/  @!P0 SYNCS.PHASECHK.TRANS64 P0, [R17+URZ+0x32460], R0 ;  /* 0x03246000110085a7 */ /* 0x000e64000800007f */
[----:B-1----:R-:W-:Y:S05]  /*eb40*/  @!P0 BRA `(.L_x_9271) ;  /* 0xfffffffc00f08947 */ /* 0x002fea000383ffff */
[----:B------:R-:W-:Y:S05]  /*eb50*/  BRA `(.L_x_9359) ;  /* 0xffffffc000c87947 */ /* 0x000fea000383ffff */
.L_x_9272:
        /* <DEDUP_REMOVED lines=8> */
.L_x_9361:
[----:B------:R-:W-:Y:S05]  /*ebe0*/  BSYNC B0 ;  /* 0x0000000000007941 */ /* 0x000fea0003800000 */
.L_x_9360:
[----:B------:R-:W0:Y:S01]  /*ebf0*/  S2R R4, SR_TID.X ;  /* 0x0000000000047919 */ /* 0x000e220000002100 */
[----:B------:R-:W-:Y:S01]  /*ec00*/  IMAD.MOV.U32 R13, RZ, RZ, R8 ;  /* 0x000000ffff0d7224 */ /* 0x000fe200078e0008 */
[----:B------:R-:W-:Y:S01]  /*ec10*/  MOV R11, 0x181f ;  /* 0x0000181f000b7802 */ /* 0x000fe20000000f00 */
[----:B------:R-:W-:Y:S01]  /*ec20*/  IMAD.MOV.U32 R12, RZ, RZ, RZ ;  /* 0x000000ffff0c7224 */ /* 0x000fe200078e00ff */
[C---:B------:R-:W-:Y:S01]  /*ec30*/  LOP3.LUT P3, RZ, R29.reuse, 0x8000, RZ, 0xc0, !PT ;  /* 0x000080001dff7812 */ /* 0x040fe2000786c0ff */
[----:B------:R-:W-:Y:S01]  /*ec40*/  IMAD.MOV.U32 R15, RZ, RZ, -0x1 ;  /* 0xffffffffff0f7424 */ /* 0x000fe200078e00ff */
[C---:B------:R-:W-:Y:S01]  /*ec50*/  LOP3.LUT P2, RZ, R29.reuse, 0x1000, RZ, 0xc0, !PT ;  /* 0x000010001dff7812 */ /* 0x040fe2000784c0ff */
[----:B------:R-:W-:Y:S01]  /*ec60*/  IMAD.MOV.U32 R3, RZ, RZ, R14 ;  /* 0x000000ffff037224 */ /* 0x000fe200078e000e */
[----:B------:R-:W-:-:S13]  /*ec70*/  LOP3.LUT P1, RZ, R29, 0x80, RZ, 0xc0, !PT ;  /* 0x000000801dff7812 */ /* 0x000fda000782c0ff */
[----:B0-----:R-:W-:Y:S05]  /*ec80*/  WARPSYNC.COLLECTIVE R15, `(.L_x_9362) ;  /* 0x000000000f087348 */ /* 0x001fea0003c00000 */
[----:B------:R1:W2:Y:S02]  /*ec90*/  SHFL.IDX P6, R14, R13, R12, R11 ;  /* 0x0000000c0d0e7389 */ /* 0x0002a400000c000b */
[----:B012---:R-:W-:Y:S01]  /*eca0*/  ENDCOLLECTIVE ;  /* 0x000000000000791b */ /* 0x007fe20003800000 */
.L_x_9362:
[----:B------:R-:W-:Y:S02]  /*ecb0*/  LOP3.LUT P4, RZ, R29, 0x4, RZ, 0xc0, !PT ;  /* 0x000000041dff7812 */ /* 0x000fe4000788c0ff */
[----:B------:R-:W-:Y:S02]  /*ecc0*/  LEA R6, R6, UR37, 0x1 ;  /* 0x0000002506067c11 */ /* 0x000fe4000f8e08ff */
[----:B------:R-:W-:Y:S01]  /*ecd0*/  LOP3.LUT P5, RZ, R16, 0x80000000, RZ, 0xc0, !PT ;  /* 0x8000000010ff7812 */ /* 0x000fe200078ac0ff */
[----:B------:R-:W-:Y:S02]  /*ece0*/  IMAD.MOV.U32 R13, RZ, RZ, R7 ;  /* 0x000000ffff0d7224 */ /* 0x000fe400078e0007 */
[----:B------:R-:W-:Y:S02]  /*ecf0*/  IMAD.MOV.U32 R12, RZ, RZ, 0x1 ;  /* 0x00000001ff0c7424 */ /* 0x000fe400078e00ff */
[----:B------:R-:W-:Y:S02]  /*ed00*/  IMAD.SHL.U32 R4, R4, 0x8, RZ ;  /* 0x0000000804047824 */ /* 0x000fe400078e00ff */
[----:B------:R-:W-:-:S07]  /*ed10*/  IMAD.MOV.U32 R2, RZ, RZ, R14 ;  /* 0x000000ffff027224 */ /* 0x000fce00078e000e */
[----:B------:R-:W-:Y:S05]  /*ed20*/  WARPSYNC.COLLECTIVE R15, `(.L_x_9363) ;  /* 0x000000000f087348 */ /* 0x000fea0003c00000 */
[----:B------:R0:W1:Y:S02]  /*ed30*/  SHFL.IDX P6, R14, R13, R12, R11 ;  /* 0x0000000c0d0e7389 */ /* 0x00006400000c000b */
[----:B01----:R-:W-:Y:S01]  /*ed40*/  ENDCOLLECTIVE ;  /* 0x000000000000791b */ /* 0x003fe20003800000 */
.L_x_9363:
        /* <DEDUP_REMOVED lines=20> */
.L_x_9364:
[----:B------:R-:W-:Y:S02]  /*ee90*/  IMAD.MOV.U32 R13, RZ, RZ, R7 ;  /* 0x000000ffff0d7224 */ /* 0x000fe400078e0007 */
[----:B------:R-:W-:Y:S02]  /*eea0*/  IMAD.MOV.U32 R12, RZ, RZ, 0x2 ;  /* 0x00000002ff0c7424 */ /* 0x000fe400078e00ff */
[----:B------:R-:W-:-:S07]  /*eeb0*/  IMAD.MOV.U32 R2, RZ, RZ, R14 ;  /* 0x000000ffff027224 */ /* 0x000fce00078e000e */
[----:B------:R-:W-:Y:S05]  /*eec0*/  WARPSYNC.COLLECTIVE R15, `(.L_x_9365) ;  /* 0x000000000f087348 */ /* 0x000fea0003c00000 */
[----:B------:R0:W1:Y:S02]  /*eed0*/  SHFL.IDX P6, R14, R13, R12, R11 ;  /* 0x0000000c0d0e7389 */ /* 0x00006400000c000b */
[----:B01----:R-:W-:Y:S01]  /*eee0*/  ENDCOLLECTIVE ;  /* 0x000000000000791b */ /* 0x003fe20003800000 */
.L_x_9365:
        /* <DEDUP_REMOVED lines=18> */
.L_x_9366:
[----:B------:R-:W-:Y:S02]  /*f010*/  IMAD.MOV.U32 R13, RZ, RZ, R7 ;  /* 0x000000ffff0d7224 */ /* 0x000fe400078e0007 */
[----:B------:R-:W-:Y:S02]  /*f020*/  IMAD.MOV.U32 R12, RZ, RZ, 0x3 ;  /* 0x00000003ff0c7424 */ /* 0x000fe400078e00ff */
[----:B------:R-:W-:-:S07]  /*f030*/  IMAD.MOV.U32 R2, RZ, RZ, R14 ;  /* 0x000000ffff027224 */ /* 0x000fce00078e000e */
[----:B------:R-:W-:Y:S05]  /*f040*/  WARPSYNC.COLLECTIVE R15, `(.L_x_9367) ;  /* 0x000000000f087348 */ /* 0x000fea0003c00000 */
[----:B------:R0:W1:Y:S02]  /*f050*/  SHFL.IDX P6, R14, R13, R12, R11 ;  /* 0x0000000c0d0e7389 */ /* 0x00006400000c000b */
[----:B01----:R-:W-:Y:S01]  /*f060*/  ENDCOLLECTIVE ;  /* 0x000000000000791b */ /* 0x003fe20003800000 */
.L_x_9367:
        /* <DEDUP_REMOVED lines=18> */
.L_x_9368:
[----:B------:R-:W-:Y:S02]  /*f190*/  IMAD.MOV.U32 R13, RZ, RZ, R7 ;  /* 0x000000ffff0d7224 */ /* 0x000fe400078e0007 */
[----:B------:R-:W-:Y:S02]  /*f1a0*/  IMAD.MOV.U32 R12, RZ, RZ, 0x4 ;  /* 0x00000004ff0c7424 */ /* 0x000fe400078e00ff */
[----:B------:R-:W-:-:S07]  /*f1b0*/  IMAD.MOV.U32 R2, RZ, RZ, R14 ;  /* 0x000000ffff027224 */ /* 0x000fce00078e000e */
[----:B------:R-:W-:Y:S05]  /*f1c0*/  WARPSYNC.COLLECTIVE R15, `(.L_x_9369) ;  /* 0x000000000f087348 */ /* 0x000fea0003c00000 */
[----:B------:R0:W1:Y:S02]  /*f1d0*/  SHFL.IDX P6, R14, R13, R12, R11 ;  /* 0x0000000c0d0e7389 */ /* 0x00006400000c000b */
[----:B01----:R-:W-:Y:S01]  /*f1e0*/  ENDCOLLECTIVE ;  /* 0x000000000000791b */ /* 0x003fe20003800000 */
.L_x_9369:
        /* <DEDUP_REMOVED lines=17> */
.L_x_9370:
[----:B------:R-:W-:Y:S02]  /*f300*/  IMAD.MOV.U32 R13, RZ, RZ, R7 ;  /* 0x000000ffff0d7224 */ /* 0x000fe400078e0007 */
[----:B------:R-:W-:Y:S01]  /*f310*/  IMAD.MOV.U32 R12, RZ, RZ, 0x5 ;  /* 0x00000005ff0c7424 */ /* 0x000fe200078e00ff */
[----:B------:R-:W-:-:S07]  /*f320*/  MOV R2, R14 ;  /* 0x0000000e00027202 */ /* 0x000fce0000000f00 */
[----:B------:R-:W-:Y:S05]  /*f330*/  WARPSYNC.COLLECTIVE R15, `(.L_x_9371) ;  /* 0x000000000f087348 */ /* 0x000fea0003c00000 */
[----:B------:R0:W1:Y:S02]  /*f340*/  SHFL.IDX P6, R14, R13, R12, R11 ;  /* 0x0000000c0d0e7389 */ /* 0x00006400000c000b */
[----:B01----:R-:W-:Y:S01]  /*f350*/  ENDCOLLECTIVE ;  /* 0x000000000000791b */ /* 0x003fe20003800000 */
.L_x_9371:
        /* <DEDUP_REMOVED lines=14> */
.L_x_9372:
[----:B------:R-:W-:Y:S05]  /*f440*/  BRA `(.L_x_9373) ;  /* 0xffffffc000887947 */ /* 0x000fea000383ffff */
.L_x_9278:
[----:B0-----:R0:W1:Y:S02]  /*f450*/  SYNCS.PHASECHK.TRANS64.TRYWAIT P0, [R17+URZ+0x32440], R26 ;  /* 0x0324401a110075a7 */ /* 0x001064000800017f */
[----:B-1----:R-:W-:Y:S05]  /*f460*/  @!P0 NANOSLEEP.SYNCS 0x989680 ;  /* 0x009896800000895d */ /* 0x002fea0003900000 */
[----:B------:R-:W1:Y:S02]  /*f470*/  @!P0 SYNCS.PHASECHK.TRANS64 P0, [R17+URZ+0x32440], R26 ;  /* 0x0324401a110085a7 */ /* 0x000e64000800007f */
[----:B-1----:R-:W-:Y:S05]  /*f480*/  @!P0 BRA `(.L_x_9278) ;  /* 0xfffffffc00f08947 */ /* 0x002fea000383ffff */
[----:B------:R-:W-:Y:S05]  /*f490*/  BRA `(.L_x_9374) ;  /* 0xffffffc400947947 */ /* 0x000fea000383ffff */
.L_x_9279:
        /* <DEDUP_REMOVED lines=8> */
.L_x_9376:
[----:B------:R-:W-:Y:S05]  /*f520*/  BSYNC B1 ;  /* 0x0000000000017941 */ /* 0x000fea0003800000 */
.L_x_9375:
[----:B------:R-:W-:Y:S01]  /*f530*/  IMAD.MOV.U32 R13, RZ, RZ, R21 ;  /* 0x000000ffff0d7224 */ /* 0x000fe200078e0015 */
[----:B------:R-:W-:Y:S01]  /*f540*/  MOV R15, 0xffffffff ;  /* 0xffffffff000f7802 */ /* 0x000fe20000000f00 */
[----:B------:R-:W-:Y:S01]  /*f550*/  IMAD.MOV.U32 R12, RZ, RZ, RZ ;  /* 0x000000ffff0c7224 */ /* 0x000fe200078e00ff */
[----:B------:R-:W-:Y:S01]  /*f560*/  LEA R22, R22, UR37, 0x1 ;  /* 0x0000002516167c11 */ /* 0x000fe2000f8e08ff */
[----:B------:R-:W-:Y:S02]  /*f570*/  IMAD.MOV.U32 R11, RZ, RZ, 0x181f ;  /* 0x0000181fff0b7424 */ /* 0x000fe400078e00ff */
[----:B------:R-:W-:-:S07]  /*f580*/  IMAD.MOV.U32 R3, RZ, RZ, R14 ;  /* 0x000000ffff037224 */ /* 0x000fce00078e000e */
[----:B------:R-:W-:Y:S05]  /*f590*/  WARPSYNC.COLLECTIVE R15, `(.L_x_9377) ;  /* 0x000000000f087348 */ /* 0x000fea0003c00000 */
[----:B------:R0:W1:Y:S02]  /*f5a0*/  SHFL.IDX P6, R14, R13, R12, R11 ;  /* 0x0000000c0d0e7389 */ /* 0x00006400000c000b */
[----:B01----:R-:W-:Y:S01]  /*f5b0*/  ENDCOLLECTIVE ;  /* 0x000000000000791b */ /* 0x003fe20003800000 */
.L_x_9377:
[----:B------:R-:W-:Y:S02]  /*f5c0*/  IMAD.MOV.U32 R13, RZ, RZ, R24 ;  /* 0x000000ffff0d7224 */ /* 0x000fe400078e0018 */
[----:B------:R-:W-:Y:S01]  /*f5d0*/  IMAD.MOV.U32 R12, RZ, RZ, 0x1 ;  /* 0x00000001ff0c7424 */ /* 0x000fe200078e00ff */
[----:B------:R-:W-:-:S13]  /*f5e0*/  IADD3 R2, P0, R14, R0, RZ ;  /* 0x000000000e027210 */ /* 0x000fda0007f1e0ff */
[----:B------:R-:W-:Y:S05]  /*f5f0*/  WARPSYNC.COLLECTIVE R15, `(.L_x_9378) ;  /* 0x000000000f087348 */ /* 0x000fea0003c00000 */
[----:B------:R0:W1:Y:S02]  /*f600*/  SHFL.IDX P6, R14, R13, R12, R11 ;  /* 0x0000000c0d0e7389 */ /* 0x00006400000c000b */
[----:B01----:R-:W-:Y:S01]  /*f610*/  ENDCOLLECTIVE ;  /* 0x000000000000791b */ /* 0x003fe20003800000 */
.L_x_9378:
        /* <DEDUP_REMOVED lines=10> */
.L_x_9379:
[----:B------:R-:W-:Y:S02]  /*f6c0*/  IMAD.MOV.U32 R13, RZ, RZ, R24 ;  /* 0x000000ffff0d7224 */ /* 0x000fe400078e0018 */
[----:B------:R-:W-:Y:S01]  /*f6d0*/  IMAD.MOV.U32 R12, RZ, RZ, 0x2 ;  /* 0x00000002ff0c7424 */ /* 0x000fe200078e00ff */
[----:B------:R-:W-:-:S13]  /*f6e0*/  IADD3 R2, P0, R14, R0, RZ ;  /* 0x000000000e027210 */ /* 0x000fda0007f1e0ff */
[----:B------:R-:W-:Y:S05]  /*f6f0*/  WARPSYNC.COLLECTIVE R15, `(.L_x_9380) ;  /* 0x000000000f087348 */ /* 0x000fea0003c00000 */
[----:B------:R0:W1:Y:S02]  /*f700*/  SHFL.IDX P6, R14, R13, R12, R11 ;  /* 0x0000000c0d0e7389 */ /* 0x00006400000c000b */
[----:B01----:R-:W-:Y:S01]  /*f710*/  ENDCOLLECTIVE ;  /* 0x000000000000791b */ /* 0x003fe20003800000 */
.L_x_9380:
        /* <DEDUP_REMOVED lines=10> */
.L_x_9381:
[----:B------:R-:W-:Y:S01]  /*f7c0*/  IMAD.MOV.U32 R13, RZ, RZ, R24 ;  /* 0x000000ffff0d7224 */ /* 0x000fe200078e0018 */
[----:B------:R-:W-:Y:S01]  /*f7d0*/  MOV R12, 0x3 ;  /* 0x00000003000c7802 */ /* 0x000fe20000000f00 */
[----:B------:R-:W-:-:S07]  /*f7e0*/  IMAD.MOV.U32 R10, RZ, RZ, R14 ;  /* 0x000000ffff0a7224 */ /* 0x000fce00078e000e */
[----:B------:R-:W-:Y:S05]  /*f7f0*/  WARPSYNC.COLLECTIVE R15, `(.L_x_9382) ;  /* 0x000000000f087348 */ /* 0x000fea0003c00000 */
[----:B------:R0:W1:Y:S02]  /*f800*/  SHFL.IDX P6, R14, R13, R12, R11 ;  /* 0x0000000c0d0e7389 */ /* 0x00006400000c000b */
[----:B01----:R-:W-:Y:S01]  /*f810*/  ENDCOLLECTIVE ;  /* 0x000000000000791b */ /* 0x003fe20003800000 */
.L_x_9382:
        /* <DEDUP_REMOVED lines=11> */
.L_x_9383:
[----:B------:R-:W-:Y:S02]  /*f8d0*/  IMAD.MOV.U32 R13, RZ, RZ, R24 ;  /* 0x000000ffff0d7224 */ /* 0x000fe400078e0018 */
[----:B------:R-:W-:Y:S02]  /*f8e0*/  IMAD.MOV.U32 R12, RZ, RZ, 0x4 ;  /* 0x00000004ff0c7424 */ /* 0x000fe400078e00ff */
[----:B------:R-:W-:-:S07]  /*f8f0*/  IMAD.MOV.U32 R2, RZ, RZ, R14 ;  /* 0x000000ffff027224 */ /* 0x000fce00078e000e */
[----:B------:R-:W-:Y:S05]  /*f900*/  WARPSYNC.COLLECTIVE R15, `(.L_x_9384) ;  /* 0x000000000f087348 */ /* 0x000fea0003c00000 */
[----:B------:R0:W1:Y:S02]  /*f910*/  SHFL.IDX P6, R14, R13, R12, R11 ;  /* 0x0000000c0d0e7389 */ /* 0x00006400000c000b */
[----:B01----:R-:W-:Y:S01]  /*f920*/  ENDCOLLECTIVE ;  /* 0x000000000000791b */ /* 0x003fe20003800000 */
.L_x_9384:
        /* <DEDUP_REMOVED lines=11> */
.L_x_9385:
[----:B------:R-:W-:Y:S02]  /*f9e0*/  IMAD.MOV.U32 R13, RZ, RZ, R24 ;  /* 0x000000ffff0d7224 */ /* 0x000fe400078e0018 */
[----:B------:R-:W-:Y:S02]  /*f9f0*/  IMAD.MOV.U32 R12, RZ, RZ, 0x5 ;  /* 0x00000005ff0c7424 */ /* 0x000fe400078e00ff */
[----:B------:R-:W-:-:S07]  /*fa00*/  IMAD.MOV.U32 R2, RZ, RZ, R14 ;  /* 0x000000ffff027224 */ /* 0x000fce00078e000e */
[----:B------:R-:W-:Y:S05]  /*fa10*/  WARPSYNC.COLLECTIVE R15, `(.L_x_9386) ;  /* 0x000000000f087348 */ /* 0x000fea0003c00000 */
[----:B------:R0:W1:Y:S02]  /*fa20*/  SHFL.IDX P6, R14, R13, R12, R11 ;  /* 0x0000000c0d0e7389 */ /* 0x00006400000c000b */
[----:B01----:R-:W-:Y:S01]  /*fa30*/  ENDCOLLECTIVE ;  /* 0x000000000000791b */ /* 0x003fe20003800000 */
.L_x_9386:
        /* <DEDUP_REMOVED lines=11> */
.L_x_9387:
[----:B------:R-:W-:Y:S05]  /*faf0*/  BRA `(.L_x_9388) ;  /* 0xffffffc000cc7947 */ /* 0x000fea000383ffff */
.L_x_9284:
[----:B--2---:R2:W3:Y:S02]  /*fb00*/  SYNCS.PHASECHK.TRANS64.TRYWAIT P0, [R17+URZ+0x32460], R26 ;  /* 0x0324601a110075a7 */ /* 0x0044e4000800017f */
[----:B---3--:R-:W-:Y:S05]  /*fb10*/  @!P0 NANOSLEEP.SYNCS 0x989680 ;  /* 0x009896800000895d */ /* 0x008fea0003900000 */
[----:B------:R-:W3:Y:S02]  /*fb20*/  @!P0 SYNCS.PHASECHK.TRANS64 P0, [R17+URZ+0x32460], R26 ;  /* 0x0324601a110085a7 */ /* 0x000ee4000800007f */
[----:B---3--:R-:W-:Y:S05]  /*fb30*/  @!P0 BRA `(.L_x_9284) ;  /* 0xfffffffc00f08947 */ /* 0x008fea000383ffff */
[----:B------:R-:W-:Y:S05]  /*fb40*/  BRA `(.L_x_9389) ;  /* 0xffffffc4001c7947 */ /* 0x000fea000383ffff */
.L_x_9285:
        /* <DEDUP_REMOVED lines=8> */
.L_x_9391:
[----:B------:R-:W-:Y:S05]  /*fbd0*/  BSYNC B1 ;  /* 0x0000000000017941 */ /* 0x000fea0003800000 */
.L_x_9390:
[----:B------:R-:W-:Y:S01]  /*fbe0*/  IMAD.MOV.U32 R13, RZ, RZ, R21 ;  /* 0x000000ffff0d7224 */ /* 0x000fe200078e0015 */
[----:B------:R-:W-:Y:S01]  /*fbf0*/  LEA R22, R22, UR37, 0x1 ;  /* 0x0000002516167c11 */ /* 0x000fe2000f8e08ff */
[----:B------:R-:W-:Y:S02]  /*fc00*/  IMAD.MOV.U32 R12, RZ, RZ, RZ ;  /* 0x000000ffff0c7224 */ /* 0x000fe400078e00ff */
[----:B------:R-:W-:Y:S02]  /*fc10*/  IMAD.MOV.U32 R11, RZ, RZ, 0x181f ;  /* 0x0000181fff0b7424 */ /* 0x000fe400078e00ff */
[----:B------:R-:W-:Y:S02]  /*fc20*/  IMAD.MOV.U32 R15, RZ, RZ, -0x1 ;  /* 0xffffffffff0f7424 */ /* 0x000fe400078e00ff */
[----:B------:R-:W-:-:S07]  /*fc30*/  IMAD.MOV.U32 R3, RZ, RZ, R14 ;  /* 0x000000ffff037224 */ /* 0x000fce00078e000e */
[----:B------:R-:W-:Y:S05]  /*fc40*/  WARPSYNC.COLLECTIVE R15, `(.L_x_9392) ;  /* 0x000000000f087348 */ /* 0x000fea0003c00000 */
[----:B------:R0:W1:Y:S02]  /*fc50*/  SHFL.IDX P6, R14, R13, R12, R11 ;  /* 0x0000000c0d0e7389 */ /* 0x00006400000c000b */
[----:B01----:R-:W-:Y:S01]  /*fc60*/  ENDCOLLECTIVE ;  /* 0x000000000000791b */ /* 0x003fe20003800000 */
.L_x_9392:
[----:B------:R-:W-:Y:S02]  /*fc70*/  IMAD.MOV.U32 R13, RZ, RZ, R23 ;  /* 0x000000ffff0d7224 */ /* 0x000fe400078e0017 */
[----:B------:R-:W-:Y:S01]  /*fc80*/  IMAD.MOV.U32 R12, RZ, RZ, 0x1 ;  /* 0x00000001ff0c7424 */ /* 0x000fe200078e00ff */
[----:B------:R-:W-:-:S13]  /*fc90*/  IADD3 R2, P0, R14, R0, RZ ;  /* 0x000000000e027210 */ /* 0x000fda0007f1e0ff */
[----:B------:R-:W-:Y:S05]  /*fca0*/  WARPSYNC.COLLECTIVE R15, `(.L_x_9393) ;  /* 0x000000000f087348 */ /* 0x000fea0003c00000 */
[----:B------:R0:W1:Y:S02]  /*fcb0*/  SHFL.IDX P6, R14, R13, R12, R11 ;  /* 0x0000000c0d0e7389 */ /* 0x00006400000c000b */
[----:B01----:R-:W-:Y:S01]  /*fcc0*/  ENDCOLLECTIVE ;  /* 0x000000000000791b */ /* 0x003fe20003800000 */
.L_x_9393:
        /* <DEDUP_REMOVED lines=13> */
.L_x_9394:
[----:B------:R-:W-:Y:S02]  /*fda0*/  IMAD.MOV.U32 R13, RZ, RZ, R23 ;  /* 0x000000ffff0d7224 */ /* 0x000fe400078e0017 */
[----:B------:R-:W-:Y:S01]  /*fdb0*/  IMAD.MOV.U32 R12, RZ, RZ, 0x2 ;  /* 0x00000002ff0c7424 */ /* 0x000fe200078e00ff */
[----:B------:R-:W-:-:S13]  /*fdc0*/  IADD3 R2, P0, R14, R0, RZ ;  /* 0x000000000e027210 */ /* 0x000fda0007f1e0ff */
[----:B------:R-:W-:Y:S05]  /*fdd0*/  WARPSYNC.COLLECTIVE R15, `(.L_x_9395) ;  /* 0x000000000f087348 */ /* 0x000fea0003c00000 */
[----:B------:R0:W1:Y:S02]  /*fde0*/  SHFL.IDX P6, R14, R13, R12, R11 ;  /* 0x0000000c0d0e7389 */ /* 0x00006400000c000b */
[----:B01----:R-:W-:Y:S01]  /*fdf0*/  ENDCOLLECTIVE ;  /* 0x000000000000791b */ /* 0x003fe20003800000 */
.L_x_9395:
        /* <DEDUP_REMOVED lines=13> */
.L_x_9396:
[----:B------:R-:W-:Y:S02]  /*fed0*/  IMAD.MOV.U32 R13, RZ, RZ, R23 ;  /* 0x000000ffff0d7224 */ /* 0x000fe400078e0017 */
[----:B------:R-:W-:Y:S01]  /*fee0*/  IMAD.MOV.U32 R12, RZ, RZ, 0x3 ;  /* 0x00000003ff0c7424 */ /* 0x000fe200078e00ff */
[----:B------:R-:W-:-:S13]  /*fef0*/  IADD3 R2, P0, R14, R0, RZ ;  /* 0x000000000e027210 */ /* 0x000fda0007f1e0ff */
[----:B------:R-:W-:Y:S05]  /*ff00*/  WARPSYNC.COLLECTIVE R15, `(.L_x_9397) ;  /* 0x000000000f087348 */ /* 0x000fea0003c00000 */
[----:B------:R0:W1:Y:S02]  /*ff10*/  SHFL.IDX P6, R14, R13, R12, R11 ;  /* 0x0000000c0d0e7389 */ /* 0x00006400000c000b */
[----:B01----:R-:W-:Y:S01]  /*ff20*/  ENDCOLLECTIVE ;  /* 0x000000000000791b */ /* 0x003fe20003800000 */
.L_x_9397:
        /* <DEDUP_REMOVED lines=13> */
.L_x_9398:
[----:B------:R-:W-:Y:S02]  /*10000*/  IMAD.MOV.U32 R13, RZ, RZ, R23 ;  /* 0x000000ffff0d7224 */ /* 0x000fe400078e0017 */
[----:B------:R-:W-:Y:S01]  /*10010*/  IMAD.MOV.U32 R12, RZ, RZ, 0x4 ;  /* 0x00000004ff0c7424 */ /* 0x000fe200078e00ff */
[----:B------:R-:W-:-:S13]  /*10020*/  IADD3 R2, P0, R14, R0, RZ ;  /* 0x000000000e027210 */ /* 0x000fda0007f1e0ff */
[----:B------:R-:W-:Y:S05]  /*10030*/  WARPSYNC.COLLECTIVE R15, `(.L_x_9399) ;  /* 0x000000000f087348 */ /* 0x000fea0003c00000 */
[----:B------:R0:W1:Y:S02]  /*10040*/  SHFL.IDX P6, R14, R13, R12, R11 ;  /* 0x0000000c0d0e7389 */ /* 0x00006400000c000b */
[----:B01----:R-:W-:Y:S01]  /*10050*/  ENDCOLLECTIVE ;  /* 0x000000000000791b */ /* 0x003fe20003800000 */
.L_x_9399:
        /* <DEDUP_REMOVED lines=9> */
[----:B0-----:R-:W-:-:S07]  /*100f0*/  MOV R3, R14 ;  /* 0x0000000e00037202 */ /* 0x001fce0000000f00 */
[----:B------:R-:W-:Y:S05]  /*10100*/  WARPSYNC.COLLECTIVE R15, `(.L_x_9400) ;  /* 0x000000000f087348 */ /* 0x000fea0003c00000 */
[----:B------:R0:W1:Y:S02]  /*10110*/  SHFL.IDX P6, R14, R13, R12, R11 ;  /* 0x0000000c0d0e7389 */ /* 0x00006400000c000b */
[----:B01----:R-:W-:Y:S01]  /*10120*/  ENDCOLLECTIVE ;  /* 0x000000000000791b */ /* 0x003fe20003800000 */
.L_x_9400:
[----:B------:R-:W-:Y:S02]  /*10130*/  IMAD.MOV.U32 R13, RZ, RZ, R23 ;  /* 0x000000ffff0d7224 */ /* 0x000fe400078e0017 */
[----:B------:R-:W-:Y:S02]  /*10140*/  IMAD.MOV.U32 R12, RZ, RZ, 0x5 ;  /* 0x00000005ff0c7424 */ /* 0x000fe400078e00ff */
[----:B------:R-:W-:-:S07]  /*10150*/  IMAD.MOV.U32 R2, RZ, RZ, R14 ;  /* 0x000000ffff027224 */ /* 0x000fce00078e000e */
[----:B------:R-:W-:Y:S05]  /*10160*/  WARPSYNC.COLLECTIVE R15, `(.L_x_9401) ;  /* 0x000000000f087348 */ /* 0x000fea0003c00000 */
[----:B------:R0:W1:Y:S02]  /*10170*/  SHFL.IDX P6, R14, R13, R12, R11 ;  /* 0x0000000c0d0e7389 */ /* 0x00006400000c000b */
[----:B01----:R-:W-:Y:S01]  /*10180*/  ENDCOLLECTIVE ;  /* 0x000000000000791b */ /* 0x003fe20003800000 */
.L_x_9401:
        /* <DEDUP_REMOVED lines=14> */
.L_x_9402:
[----:B------:R-:W-:Y:S05]  /*10270*/  BRA `(.L_x_9403) ;  /* 0xffffffc000647947 */ /* 0x000fea000383ffff */
.L_x_9291:
[----:B0-----:R0:W3:Y:S02]  /*10280*/  SYNCS.PHASECHK.TRANS64.TRYWAIT P0, [R7+URZ+0x32420], R0 ;  /* 0x03242000070075a7 */ /* 0x0010e4000800017f */
[----:B---3--:R-:W-:Y:S05]  /*10290*/  @!P0 NANOSLEEP.SYNCS 0x989680 ;  /* 0x009896800000895d */ /* 0x008fea0003900000 */
[----:B------:R-:W3:Y:S02]  /*102a0*/  @!P0 SYNCS.PHASECHK.TRANS64 P0, [R7+URZ+0x32420], R0 ;  /* 0x03242000070085a7 */ /* 0x000ee4000800007f */
[----:B---3--:R-:W-:Y:S05]  /*102b0*/  @!P0 BRA `(.L_x_9291) ;  /* 0xfffffffc00f08947 */ /* 0x008fea000383ffff */
[----:B------:R-:W-:Y:S05]  /*102c0*/  BRA `(.L_x_9404) ;  /* 0xffffffc400107947 */ /* 0x000fea000383ffff */
.L_x_9292:
        /* <DEDUP_REMOVED lines=11> */
.L_x_9406:
[----:B------:R-:W-:Y:S05]  /*10380*/  BSYNC B0 ;  /* 0x0000000000007941 */ /* 0x000fea0003800000 */
.L_x_9405:
[----:B------:R-:W-:Y:S05]  /*10390*/  BRA `(.L_x_9407) ;  /* 0xffffffc000f87947 */ /* 0x000fea000383ffff */
.L_x_9295:
[----:B------:R-:W-:Y:S01]  /*103a0*/  BSSY B1, `(.L_x_9408) ;  /* 0x0000006000017945 */ /* 0x000fe20003800000 */
[----:B------:R-:W-:-:S07]  /*103b0*/  IMAD.MOV.U32 R15, RZ, RZ, -0x1 ;  /* 0xffffffffff0f7424 */ /* 0x000fce00078e00ff */
[----:B012---:R-:W-:Y:S05]  /*103c0*/  WARPSYNC.COLLECTIVE R15, `(.L_x_9409) ;  /* 0x000000000f0c7348 */ /* 0x007fea0003c00000 */
[----:B------:R-:W-:Y:S02]  /*103d0*/  ELECT P6, UR62, PT ;  /* 0x00000000003e782f */ /* 0x000fe400038c0000 */
[----:B------:R-:W-:Y:S01]  /*103e0*/  MOV R14, UR62 ;  /* 0x0000003e000e7c02 */ /* 0x000fe20008000f00 */
[----:B012---:R-:W-:Y:S10]  /*103f0*/  ENDCOLLECTIVE ;  /* 0x000000000000791b */ /* 0x007ff40003800000 */
.L_x_9409:
[----:B------:R-:W-:Y:S05]  /*10400*/  BSYNC B1 ;  /* 0x0000000000017941 */ /* 0x000fea0003800000 */
.L_x_9408:
[----:B------:R-:W-:Y:S05]  /*10410*/  BRA `(.L_x_9410) ;  /* 0xffffffc000f07947 */ /* 0x000fea000383ffff */
.L_x_9297:
[----:B0-----:R0:W3:Y:S02]  /*10420*/  SYNCS.PHASECHK.TRANS64.TRYWAIT P1, [R5+URZ+0x32440], R0 ;  /* 0x03244000050075a7 */ /* 0x0010e4000802017f */
[----:B---3--:R-:W-:Y:S05]  /*10430*/  @!P1 NANOSLEEP.SYNCS 0x989680 ;  /* 0x009896800000995d */ /* 0x008fea0003900000 */
[----:B------:R-:W3:Y:S02]  /*10440*/  @!P1 SYNCS.PHASECHK.TRANS64 P1, [R5+URZ+0x32440], R0 ;  /* 0x03244000050095a7 */ /* 0x000ee4000802007f */
[----:B---3--:R-:W-:Y:S05]  /*10450*/  @!P1 BRA `(.L_x_9297) ;  /* 0xfffffffc00f09947 */ /* 0x008fea000383ffff */
[----:B------:R-:W-:Y:S05]  /*10460*/  BRA `(.L_x_9411) ;  /* 0xffffffc400107947 */ /* 0x000fea000383ffff */
.L_x_9299:
[----:B---3--:R3:W4:Y:S02]  /*10470*/  SYNCS.PHASECHK.TRANS64.TRYWAIT P1, [R3+URZ+0x32440], R2 ;  /* 0x03244002030075a7 */ /* 0x008724000802017f */
[----:B----4-:R-:W-:Y:S05]  /*10480*/  @!P1 NANOSLEEP.SYNCS 0x989680 ;  /* 0x009896800000995d */ /* 0x010fea0003900000 */
[----:B------:R-:W4:Y:S02]  /*10490*/  @!P1 SYNCS.PHASECHK.TRANS64 P1, [R3+URZ+0x32440], R2 ;  /* 0x03244002030095a7 */ /* 0x000f24000802007f */
[----:B----4-:R-:W-:Y:S05]  /*104a0*/  @!P1 BRA `(.L_x_9299) ;  /* 0xfffffffc00f09947 */ /* 0x010fea000383ffff */
[----:B------:R-:W-:Y:S05]  /*104b0*/  BRA `(.L_x_9412) ;  /* 0xffffffc4001c7947 */ /* 0x000fea000383ffff */
.L_x_9301:
[----:B----4-:R4:W0:Y:S02]  /*104c0*/  SYNCS.PHASECHK.TRANS64.TRYWAIT P1, [R5+URZ+0x32460], R0 ;  /* 0x03246000050075a7 */ /* 0x010824000802017f */
[----:B0-----:R-:W-:Y:S05]  /*104d0*/  @!P1 NANOSLEEP.SYNCS 0x989680 ;  /* 0x009896800000995d */ /* 0x001fea0003900000 */
[----:B------:R-:W0:Y:S02]  /*104e0*/  @!P1 SYNCS.PHASECHK.TRANS64 P1, [R5+URZ+0x32460], R0 ;  /* 0x03246000050095a7 */ /* 0x000e24000802007f */
[----:B0-----:R-:W-:Y:S05]  /*104f0*/  @!P1 BRA `(.L_x_9301) ;  /* 0xfffffffc00f09947 */ /* 0x001fea000383ffff */
[----:B------:R-:W-:Y:S05]  /*10500*/  BRA `(.L_x_9413) ;  /* 0xffffffc400187947 */ /* 0x000fea000383ffff */
.L_x_9414:
        /* <DEDUP_REMOVED lines=15> */
.L_x_15552:


//--------------------- .text._ZN7cutlass13device_kernelIN5flash11enable_sm90INS1_16FlashAttnFwdSm90INS1_25CollectiveMainloopFwdSm90ILi2EN4cute5tupleIJNS5_1CILi1EEES8_S8_EEENS6_IJNS7_ILi128EEENS7_ILi96EEENS7_ILi64EEEEEELi256ENS_6half_tEfNS_4arch4Sm90ELb0ELb0ELb0ELb1ELb1ELb0ELb0ELb1ELb0ELb1ELb0ELb0EEENS1_21CollectiveEpilogueFwdINS6_IJSA_NS7_ILi256EEESB_EEES9_SE_SG_Li256ELb1ELb1ELb0ELb0EEENS1_36VarlenDynamicPersistentTileSchedulerILi128ELi96ELi256ELi128ELb0ELb1ELb1ELb0ELb1ELb1EEEEEEEEEvNT_6ParamsE --------------------------
	.section	.text._ZN7cutlass13device_kernelIN5flash11enable_sm90INS1_16FlashAttnFwdSm90INS1_25CollectiveMainloopFwdSm90ILi2EN4cute5tupleIJNS5_1CILi1EEES8_S8_EEENS6_IJNS7_ILi128EEENS7_ILi96EEENS7_ILi64EEEEEELi256ENS_6half_tEfNS_4arch4Sm90ELb0ELb0ELb0ELb1ELb1ELb0ELb0ELb1ELb0ELb1ELb0ELb0EEENS1_21CollectiveEpilogueFwdINS6_IJSA_NS7_ILi256EEESB_EEES9_SE_SG_Li256ELb1ELb1ELb0ELb0EEENS1_36VarlenDynamicPersistentTileSchedulerILi128ELi96ELi256ELi128ELb0ELb1ELb1ELb0ELb1ELb1EEEEEEEEEvNT_6ParamsE,"ax",@progbits
	.align	128
.text._ZN7cutlass13device_kernelIN5flash11enable_sm90INS1_16FlashAttnFwdSm90INS1_25CollectiveMainloopFwdSm90ILi2EN4cute5tupleIJNS5_1CILi1EEES8_S8_EEENS6_IJNS7_ILi128EEENS7_ILi96EEENS7_ILi64EEEEEELi256ENS_6half_tEfNS_4arch4Sm90ELb0ELb0ELb0ELb1ELb1ELb0ELb0ELb1ELb0ELb1ELb0ELb0EEENS1_21CollectiveEpilogueFwdINS6_IJSA_NS7_ILi256EEESB_EEES9_SE_SG_Li256ELb1ELb1ELb0ELb0EEENS1_36VarlenDynamicPersistentTileSchedulerILi128ELi96ELi256ELi128ELb0ELb1ELb1ELb0ELb1ELb1EEEEEEEEEvNT_6ParamsE:
        .type           _ZN7cutlass13device_kernelIN5flash11enable_sm90INS1_16FlashAttnFwdSm90INS1_25CollectiveMainloopFwdSm90ILi2EN4cute5tupleIJNS5_1CILi1EEES8_S8_EEENS6_IJNS7_ILi128EEENS7_ILi96EEENS7_ILi64EEEEEELi256ENS_6half_tEfNS_4arch4Sm90ELb0ELb0ELb0ELb1ELb1ELb0ELb0ELb1ELb0ELb1ELb0ELb0EEENS1_21CollectiveEpilogueFwdINS6_IJSA_NS7_ILi256EEESB_EEES9_SE_SG_Li256ELb1ELb1ELb0ELb0EEENS1_36VarlenDynamicPersistentTileSchedulerILi128ELi96ELi256ELi128ELb0ELb1ELb1ELb0ELb1ELb1EEEEEEEEEvNT_6ParamsE,@function
        .size           _ZN7cutlass13device_kernelIN5flash11enable_sm90INS1_16FlashAttnFwdSm90INS1_25CollectiveMainloopFwdSm90ILi2EN4cute5tupleIJNS5_1CILi1EEES8_S8_EEENS6_IJNS7_ILi128EEENS7_ILi96EEENS7_ILi64EEEEEELi256ENS_6half_tEfNS_4arch4Sm90ELb0ELb0ELb0ELb1ELb1ELb0ELb0ELb1ELb0ELb1ELb0ELb0EEENS1_21CollectiveEpilogueFwdINS6_IJSA_NS7_ILi256EEESB_EEES9_SE_SG_Li256ELb1ELb1ELb0ELb0EEENS1_36VarlenDynamicPersistentTileSchedulerILi128ELi96ELi256ELi128ELb0ELb1ELb1ELb0ELb1ELb1EEEEEEEEEvNT_6ParamsE,(.L_x_15553 - _ZN7cutlass13device_kernelIN5flash11enable_sm90INS1_16FlashAttnFwdSm90INS1_25CollectiveMainloopFwdSm90ILi2EN4cute5tupleIJNS5_1CILi1EEES8_S8_EEENS6_IJNS7_ILi128EEENS7_ILi96EEENS7_ILi64EEEEEELi256ENS_6half_tEfNS_4arch4Sm90ELb0ELb0ELb0ELb1ELb1ELb0ELb0ELb1ELb0ELb1ELb0ELb0EEENS1_21CollectiveEpilogueFwdINS6_IJSA_NS7_ILi256EEESB_EEES9_SE_SG_Li256ELb1ELb1ELb0ELb0EEENS1_36VarlenDynamicPersistentTileSchedulerILi128ELi96ELi256ELi128ELb0ELb1ELb1ELb0ELb1ELb1EEEEEEEEEvNT_6ParamsE)
        .other          _ZN7cutlass13device_kernelIN5flash11enable_sm90INS1_16FlashAttnFwdSm90INS1_25CollectiveMainloopFwdSm90ILi2EN4cute5tupleIJNS5_1CILi1EEES8_S8_EEENS6_IJNS7_ILi128EEENS7_ILi96EEENS7_ILi64EEEEEELi256ENS_6half_tEfNS_4arch4Sm90ELb0ELb0ELb0ELb1ELb1ELb0ELb0ELb1ELb0ELb1ELb0ELb0EEENS1_21CollectiveEpilogueFwdINS6_IJSA_NS7_ILi256EEESB_EEES9_SE_SG_Li256ELb1ELb1ELb0ELb0EEENS1_36VarlenDynamicPersistentTileSchedulerILi128ELi96ELi256ELi128ELb0ELb1ELb1ELb0ELb1ELb1EEEEEEEEEvNT_6ParamsE,@"STO_CUDA_ENTRY STV_DEFAULT"
_ZN7cutlass13device_kernelIN5flash11enable_sm90INS1_16FlashAttnFwdSm90INS1_25CollectiveMainloopFwdSm90ILi2EN4cute5tupleIJNS5_1CILi1EEES8_S8_EEENS6_IJNS7_ILi128EEENS7_ILi96EEENS7_ILi64EEEEEELi256ENS_6half_tEfNS_4arch4Sm90ELb0ELb0ELb0ELb1ELb1ELb0ELb0ELb1ELb0ELb1ELb0ELb0EEENS1_21CollectiveEpilogueFwdINS6_IJSA_NS7_ILi256EEESB_EEES9_SE_SG_Li256ELb1ELb1ELb0ELb0EEENS1_36VarlenDynamicPersistentTileSchedulerILi128ELi96ELi256ELi128ELb0ELb1ELb1ELb0ELb1ELb1EEEEEEEEEvNT_6ParamsE:
        /* <DEDUP_REMOVED lines=45> */
.L_x_9415:
        /* <DEDUP_REMOVED lines=22> */
.L_x_9416:
        /* <DEDUP_REMOVED lines=18> */
.L_x_9417:
        /* <DEDUP_REMOVED lines=22> */
.L_x_9418:
        /* <DEDUP_REMOVED lines=23> */
.L_x_9419:
        /* <DEDUP_REMOVED lines=8> */
.L_x_9421:
[----:B------:R-:W-:-:S08]  /*08a0*/  NOP ;  /* 0x0000000000007918 */ /* 0x000fd00000000000 */
[----:B------:R-:W0:Y:S02]  /*08b0*/  USETMAXREG.TRY_ALLOC.CTAPOOL UP0, 0xe8 ;  /* 0x000000e8000079c8 */ /* 0x000e240008000600 */
[----:B0-----:R-:W-:-:S13]  /*08c0*/  PLOP3.LUT P0, PT, PT, PT, UP0, 0x80, 0x0 ;  /* 0x000000000000781c */ /* 0x001fda0003f0f008 */
[----:B------:R-:W-:Y:S05]  /*08d0*/  @!P0 BRA `(.L_x_9421) ;  /* 0xfffffffc00f08947 */ /* 0x000fea000383ffff */
[----:B------:R-:W0:Y:S01]  /*08e0*/  S2R R0, SR_TID.X ;  /* 0x0000000000007919 */ /* 0x000e220000002100 */
[----:B------:R-:W1:Y:S01]  /*08f0*/  S2UR UR5, SR_CgaCtaId ;  /* 0x00000000000579c3 */ /* 0x000e620000008800 */
[----:B------:R-:W-:-:S07]  /*0900*/  UMOV UR4, 0x400 ;  /* 0x0000040000047882 */ /* 0x000fce0000000000 */
[----:B------:R-:W-:Y:S06]  /*0910*/  BAR.ARV 0x8, 0x180 ;  /* 0x0206000000007b1d */ /* 0x000fec0000002000 */
[----:B-1----:R-:W-:Y:S01]  /*0920*/  ULEA UR4, UR5, UR4, 0x18 ;  /* 0x0000000405047291 */ /* 0x002fe2000f8ec03f */
[----:B0-----:R-:W-:-:S04]  /*0930*/  SHF.R.U32.HI R0, RZ, 0x7, R0 ;  /* 0x00000007ff007819 */ /* 0x001fc80000011600 */
[----:B------:R-:W-:-:S13]  /*0940*/  ISETP.NE.AND P0, PT, R0, 0x1, PT ;  /* 0x000000010000780c */ /* 0x000fda0003f05270 */
[----:B------:R-:W-:Y:S08]  /*0950*/  @!P0 BAR.ARV 0x9, 0x100 ;  /* 0x0244000000008b1d */ /* 0x000ff00000002000 */
[----:B------:R-:W-:Y:S06]  /*0960*/  BAR.SYNC.DEFER_BLOCKING 0x5, 0x180 ;  /* 0x0146000000007b1d */ /* 0x000fec0000010000 */
[----:B------:R-:W0:Y:S01]  /*0970*/  LDS.128 R12, [UR4+0x228d0] ;  /* 0x0228d004ff0c7984 */ /* 0x000e220008000c00 */
[----:B------:R-:W-:Y:S01]  /*0980*/  ULDC UR4, c[0x0][0xc3c] ;  /* 0x00030f0000047ab9 */ /* 0x000fe20000000800 */
[----:B------:R-:W-:Y:S06]  /*0990*/  BAR.ARV 0x4, 0x180 ;  /* 0x0106000000007b1d */ /* 0x000fec0000002000 */
[----:B0-----:R-:W-:-:S13]  /*09a0*/  ISETP.GE.AND P0, PT, R15, UR4, PT ;  /* 0x000000040f007c0c */ /* 0x001fda000bf06270 */
[----:B------:R-:W-:Y:S05]  /*09b0*/  @P0 EXIT ;  /* 0x000000000000094d */ /* 0x000fea0003800000 */
[----:B------:R-:W0:Y:S01]  /*09c0*/  S2R R0, SR_TID.X ;  /* 0x0000000000007919 */ /* 0x000e220000002100 */
[----:B------:R-:W-:Y:S01]  /*09d0*/  R2UR UR5, R13 ;  /* 0x000000000d0572ca */ /* 0x000fe200000e0000 */
[----:B------:R-:W-:Y:S01]  /*09e0*/  ULOP3.LUT UR48, UR37, 0x1, URZ, 0xfc, !UPT ;  /* 0x0000000125307892 */ /* 0x000fe2000f8efc3f */
[----:B------:R-:W-:Y:S01]  /*09f0*/  R2UR UR6, R14 ;  /* 0x000000000e0672ca */ /* 0x000fe200000e0000 */
[----:B------:R-:W-:Y:S01]  /*0a00*/  UMOV UR47, URZ ;  /* 0x0000003f002f7c82 */ /* 0x000fe20008000000 */
[----:B------:R-:W-:Y:S01]  /*0a10*/  UMOV UR46, URZ ;  /* 0x0000003f002e7c82 */ /* 0x000fe20008000000 */
[----:B------:R-:W-:Y:S01]  /*0a20*/  UMOV UR36, URZ ;  /* 0x0000003f00247c82 */ /* 0x000fe20008000000 */
[----:B0-----:R-:W-:-:S05]  /*0a30*/  VIADD R209, R0, 0xffffff80 ;  /* 0xffffff8000d17836 */ /* 0x001fca0000000000 */
[----:B------:R-:W-:-:S04]  /*0a40*/  SHF.R.S32.HI R0, RZ, 0x1f, R209 ;  /* 0x0000001fff007819 */ /* 0x000fc800000114d1 */
[CC--:B------:R-:W-:Y:S02]  /*0a50*/  LEA.HI R3, R0.reuse, R209.reuse, RZ, 0x7 ;  /* 0x000000d100037211 */ /* 0x0c0fe400078f38ff */
[-C--:B------:R-:W-:Y:S02]  /*0a60*/  LEA.HI R4, R0, R209.reuse, RZ, 0x5 ;  /* 0x000000d100047211 */ /* 0x080fe400078f28ff */
[----:B------:R-:W-:Y:S02]  /*0a70*/  LOP3.LUT R2, R3, 0xffffff80, RZ, 0xc0, !PT ;  /* 0xffffff8003027812 */ /* 0x000fe400078ec0ff */
[----:B------:R-:W-:Y:S01]  /*0a80*/  SHF.R.S32.HI R200, RZ, 0x7, R3 ;  /* 0x00000007ffc87819 */ /* 0x000fe20000011403 */
[----:B------:R-:W-:Y:S02]  /*0a90*/  IMAD.SHL.U32 R6, R4, 0x20, RZ ;  /* 0x0000002004067824 */ /* 0x000fe400078e00ff */
        /* <DEDUP_REMOVED lines=15> */
[----:B------:R-:W-:Y:S01]  /*0b90*/  LEA.HI R11, R11, R10, RZ, 0x3 ;  /* 0x0000000a0b0b7211 */ /* 0x000fe200078f18ff */
[----:B------:R-:W-:Y:S01]  /*0ba0*/  IMAD.IADD R6, R209, 0x1, -R6 ;  /* 0x00000001d1067824 */ /* 0x000fe200078e0a06 */
[----:B------:R-:W-:-:S02]  /*0bb0*/  LOP3.LUT R2, R2, 0x1ffffffe, RZ, 0xc0, !PT ;  /* 0x1ffffffe02027812 */ /* 0x000fc400078ec0ff */
[----:B------:R-:W-:Y:S02]  /*0bc0*/  LOP3.LUT R4, R0, 0xfffffff8, RZ, 0xc0, !PT ;  /* 0xfffffff800047812 */ /* 0x000fe400078ec0ff */
        /* <DEDUP_REMOVED lines=25> */
[----:B------:R-:W-:-:S02]  /*0d60*/  IMAD.MOV.U32 R7, RZ, RZ, R15 ;  /* 0x000000ffff077224 */ /* 0x000fc400078e000f */
[----:B------:R-:W-:Y:S02]  /*0d70*/  IMAD.IADD R202, R23, 0x1, -R202 ;  /* 0x0000000117ca7824 */ /* 0x000fe400078e0aca */
[----:B------:R-:W-:-:S07]  /*0d80*/  IMAD R203, R6, 0x8, R201 ;  /* 0x0000000806cb7824 */ /* 0x000fce00078e02c9 */
.L_x_9467:
[----:B012---:R-:W0:Y:S01]  /*0d90*/  LDC.64 R4, c[0x0][0xc88] ;  /* 0x00032200ff047b82 */ /* 0x007e220000000a00 */
[----:B------:R-:W-:Y:S01]  /*0da0*/  ULDC.64 UR8, c[0x0][0xa28] ;  /* 0x00028a0000087ab9 */ /* 0x000fe20000000a00 */
[----:B------:R-:W-:Y:S01]  /*0db0*/  ULDC.64 UR10, c[0x0][0xa20] ;  /* 0x00028800000a7ab9 */ /* 0x000fe20000000a00 */
[----:B------:R-:W-:Y:S01]  /*0dc0*/  ULDC UR4, c[0x0][0x424] ;  /* 0x0001090000047ab9 */ /* 0x000fe20000000800 */
[----:B0-----:R-:W-:-:S06]  /*0dd0*/  IMAD.WIDE R4, R7, 0x4, R4 ;  /* 0x0000000407047825 */ /* 0x001fcc00078e0204 */
        /* <DEDUP_REMOVED lines=14> */
[----:B----4-:R-:W-:-:S02]  /*0ec0*/  IMAD.U32 R6, RZ, RZ, UR10 ;  /* 0x0000000aff067e24 */ /* 0x010fc4000f8e00ff */
[----:B------:R-:W-:Y:S01]  /*0ed0*/  IMAD.U32 R5, RZ, RZ, UR9 ;  /* 0x00000009ff057e24 */ /* 0x000fe2000f8e00ff */
[----:B------:R-:W-:Y:S01]  /*0ee0*/  ULDC.64 UR8, c[0x0][0x418] ;  /* 0x0001060000087ab9 */ /* 0x000fe20000000a00 */
[----:B------:R-:W-:-:S03]  /*0ef0*/  IMAD.U32 R7, RZ, RZ, UR11 ;  /* 0x0000000bff077e24 */ /* 0x000fc6000f8e00ff */
[----:B------:R-:W2:Y:S04]  /*0f00*/  @P0 LDG.E R4, desc[UR50][R4.64] ;  /* 0x0000003204040981 */ /* 0x000ea8000c1e1900 */
[----:B---3--:R-:W3:Y:S01]  /*0f10*/  @P1 LDG.E R6, desc[UR50][R6.64] ;  /* 0x0000003206061981 */ /* 0x008ee2000c1e1900 */
        /* <DEDUP_REMOVED lines=10> */
[----:B------:R-:W-:-:S02]  /*0fc0*/  CS2R R148, SRZ ;  /* 0x0000000000947805 */ /* 0x000fc4000001ff00 */
[----:B------:R-:W-:Y:S01]  /*0fd0*/  CS2R R146, SRZ ;  /* 0x0000000000927805 */ /* 0x000fe2000001ff00 */
[----:B------:R-:W-:Y:S01]  /*0fe0*/  UIMAD UR4, UR4, UR5, URZ ;  /* 0x00000005040472a4 */ /* 0x000fe2000f8e023f */
        /* <DEDUP_REMOVED lines=55> */
[----:B------:R-:W-:Y:S02]  /*1360*/  PLOP3.LUT P0, PT, PT, PT, PT, 0x80, 0x0 ;  /* 0x000000000000781c */ /* 0x000fe40003f0f070 */
        /* <DEDUP_REMOVED lines=15> */
.L_x_9422:
[----:B------:R-:W-:Y:S01]  /*1460*/  UIADD3 UR42, -UR42, UR4, URZ ;  /* 0x000000042a2a7290 */ /* 0x000fe2000fffe13f */
[----:B------:R-:W-:Y:S01]  /*1470*/  IMAD.MOV.U32 R40, RZ, RZ, RZ ;  /* 0x000000ffff287224 */ /* 0x000fe200078e00ff */
[----:B------:R-:W-:Y:S02]  /*1480*/  MOV R161, RZ ;  /* 0x000000ff00a17202 */ /* 0x000fe40000000f00 */
[----:B------:R-:W-:Y:S01]  /*1490*/  CS2R R34, SRZ ;  /* 0x0000000000227805 */ /* 0x000fe2000001ff00 */
[----:B------:R-:W-:Y:S01]  /*14a0*/  UISETP.GE.AND UP0, UPT, UR42, 0x1, UPT ;  /* 0x000000012a00788c */ /* 0x000fe2000bf06270 */
[----:B------:R-:W-:Y:S01]  /*14b0*/  CS2R R36, SRZ ;  /* 0x0000000000247805 */ /* 0x000fe2000001ff00 */
[----:B------:R-:W-:Y:S01]  /*14c0*/  UIADD3 UR4, UR42, 0x5f, URZ ;  /* 0x0000005f2a047890 */ /* 0x000fe2000fffe03f */
[----:B------:R-:W-:Y:S01]  /*14d0*/  IMAD.MOV.U32 R162, RZ, RZ, RZ ;  /* 0x000000ffffa27224 */ /* 0x000fe200078e00ff */
[----:B------:R-:W-:Y:S01]  /*14e0*/  CS2R R32, SRZ ;  /* 0x0000000000207805 */ /* 0x000fe2000001ff00 */
[----:B------:R-:W-:Y:S01]  /*14f0*/  IMAD.MOV.U32 R10, RZ, RZ, RZ ;  /* 0x000000ffff0a7224 */ /* 0x000fe200078e00ff */
[----:B------:R-:W-:Y:S01]  /*1500*/  PLOP3.LUT P1, PT, PT, PT, UP0, 0x80, 0x0 ;  /* 0x000000000000781c */ /* 0x000fe20003f2f008 */
[----:B------:R-:W-:Y:S01]  /*1510*/  UIMAD.WIDE UR4, UR4, 0x2aaaaaab, URZ ;  /* 0x2aaaaaab040478a5 */ /* 0x000fe2000f8e023f */
[----:B------:R-:W-:-:S02]  /*1520*/  CS2R R26, SRZ ;  /* 0x00000000001a7805 */ /* 0x000fc4000001ff00 */
[----:B------:R-:W-:Y:S01]  /*1530*/  CS2R R28, SRZ ;  /* 0x00000000001c7805 */ /* 0x000fe2000001ff00 */
[----:B------:R-:W-:Y:S01]  /*1540*/  IMAD.MOV.U32 R12, RZ, RZ, RZ ;  /* 0x000000ffff0c7224 */ /* 0x000fe200078e00ff */
[----:B------:R-:W-:Y:S01]  /*1550*/  USHF.R.U32.HI UR43, URZ, 0x1f, UR5 ;  /* 0x0000001f3f2b7899 */ /* 0x000fe20008011605 */
[----:B------:R-:W-:-:S03]  /*1560*/  CS2R R24, SRZ ;  /* 0x0000000000187805 */ /* 0x000fc6000001ff00 */
[----:B------:R-:W-:-:S03]  /*1570*/  ULEA.HI.SX32 UR43, UR5, UR43, 0x1c ;  /* 0x0000002b052b7291 */ /* 0x000fc6000f8fe23f */
[----:B------:R-:W-:Y:S09]  /*1580*/  @!P1 BRA `(.L_x_9423) ;  /* 0x0000004400149947 */ /* 0x000ff20003800000 */
        /* <DEDUP_REMOVED lines=31> */
.L_x_9424:
[----:B------:R-:W-:Y:S01]  /*1780*/  ULEA.HI UR4, UR47, UR47, URZ, 0x1 ;  /* 0x0000002f2f047291 */ /* 0x000fe2000f8f083f */
[----:B------:R-:W0:Y:S03]  /*1790*/  S2R R20, SR_TID.X ;  /* 0x0000000000147919 */ /* 0x000e260000002100 */
[----:B------:R-:W-:-:S04]  /*17a0*/  ULOP3.LUT UR4, UR4, 0xfffffffe, URZ, 0xc0, !UPT ;  /* 0xfffffffe04047892 */ /* 0x000fc8000f8ec03f */
[----:B------:R-:W-:-:S06]  /*17b0*/  UIADD3 UR4, UR47, -UR4, URZ ;  /* 0x800000042f047290 */ /* 0x000fcc000fffe03f */
[----:B------:R-:W-:-:S05]  /*17c0*/  IMAD.U32 R0, RZ, RZ, UR4 ;  /* 0x00000004ff007e24 */ /* 0x000fca000f8e00ff */
[----:B------:R-:W-:-:S04]  /*17d0*/  SHF.L.U32 R0, R0, 0x1f, RZ ;  /* 0x0000001f00007819 */ /* 0x000fc800000006ff */
[----:B------:R-:W1:Y:S01]  /*17e0*/  SYNCS.PHASECHK.TRANS64.TRYWAIT P0, [UR45+0x22800], R0 ;  /* 0x02280000ff0075a7 */ /* 0x000e62000800016d */
[----:B0-----:R-:W-:-:S05]  /*17f0*/  SHF.R.U32.HI R20, RZ, 0x7, R20 ;  /* 0x00000007ff147819 */ /* 0x001fca0000011614 */
[----:B------:R-:W-:Y:S01]  /*1800*/  VIADD R7, R20, 0x8 ;  /* 0x0000000814077836 */ /* 0x000fe20000000000 */
[----:B-1----:R-:W-:Y:S06]  /*1810*/  @!P0 BRA `(.L_x_9425) ;  /* 0x000000c0008c8947 */ /* 0x002fec0003800000 */
.L_x_9552:
[----:B0-----:R-:W-:Y:S01]  /*1820*/  IMAD.U32 R0, RZ, RZ, UR48 ;  /* 0x00000030ff007e24 */ /* 0x001fe2000f8e00ff */
[----:B------:R-:W-:Y:S05]  /*1830*/  WARPSYNC.ALL ;  /* 0x0000000000007948 */ /* 0x000fea0003800000 */
[----:B------:R0:W-:Y:S01]  /*1840*/  BAR.SYNC.DEFER_BLOCKING R7, 0x100 ;  /* 0x000400070000751d */ /* 0x0001e20000010000 */
[----:B------:R-:W-:-:S13]  /*1850*/  ISETP.NE.AND P0, PT, R0, 0x3, PT ;  /* 0x000000030000780c */ /* 0x000fda0003f05270 */
[----:B0-----:R-:W-:Y:S05]  /*1860*/  @!P0 BRA `(.L_x_9426) ;  /* 0x0000000000048947 */ /* 0x001fea0003800000 */
[----:B------:R-:W-:Y:S01]  /*1870*/  BPT.TRAP 0x1 ;  /* 0x000000040000795c */ /* 0x000fe20000300000 */
.L_x_9426:
[----:B------:R-:W-:Y:S01]  /*1880*/  ULEA UR22, UR36, UR45, 0x3 ;  /* 0x0000002d24167291 */ /* 0x000fe2000f8e183f */
[----:B------:R-:W-:-:S05]  /*1890*/  IMAD.U32 R8, RZ, RZ, UR46 ;  /* 0x0000002eff087e24 */ /* 0x000fca000f8e00ff */
[----:B------:R-:W-:-:S04]  /*18a0*/  SHF.L.U32 R8, R8, 0x1f, RZ ;  /* 0x0000001f08087819 */ /* 0x000fc800000006ff */
[----:B------:R0:W1:Y:S01]  /*18b0*/  SYNCS.PHASECHK.TRANS64.TRYWAIT P1, [UR22+0x22830], R8 ;  /* 0x02283008ff0075a7 */ /* 0x0000620008020156 */
[----:B------:R-:W-:Y:S05]  /*18c0*/  @!P0 BRA `(.L_x_9427) ;  /* 0x0000000000048947 */ /* 0x000fea0003800000 */
[----:B------:R-:W-:Y:S01]  /*18d0*/  BPT.TRAP 0x1 ;  /* 0x000000040000795c */ /* 0x000fe20000300000 */
.L_x_9427:
[----:B-1----:R-:W-:Y:S05]  /*18e0*/  @P1 BRA `(.L_x_9428) ;  /* 0x0000000000081947 */ /* 0x002fea0003800000 */
[----:B------:R-:W1:Y:S02]  /*18f0*/  SYNCS.PHASECHK.TRANS64.TRYWAIT P1, [UR22+0x22830], R8 ;  /* 0x02283008ff0075a7 */ /* 0x000e640008020156 */
[----:B-1----:R-:W-:Y:S05]  /*1900*/  @!P1 BRA `(.L_x_9429) ;  /* 0x000000c000689947 */ /* 0x002fea0003800000 */
.L_x_9428:
        /* <DEDUP_REMOVED lines=38> */
.L_x_9430:
        /* <DEDUP_REMOVED lines=310> */
.L_x_9431:
[----:B------:R1:W3:Y:S01]  /*2ed0*/  SYNCS.PHASECHK.TRANS64.TRYWAIT P1, [UR22+0x22850], R8 ;  /* 0x02285008ff0075a7 */ /* 0x0002e20008020156 */
[----:B------:R-:W-:Y:S05]  /*2ee0*/  @!P0 BRA `(.L_x_9432) ;  /* 0x0000000000048947 */ /* 0x000fea0003800000 */
[----:B------:R-:W-:Y:S01]  /*2ef0*/  BPT.TRAP 0x1 ;  /* 0x000000040000795c */ /* 0x000fe20000300000 */
.L_x_9432:
[----:B---3--:R-:W-:Y:S05]  /*2f00*/  @P1 BRA `(.L_x_9433) ;  /* 0x0000000000081947 */ /* 0x008fea0003800000 */
[----:B------:R-:W3:Y:S02]  /*2f10*/  SYNCS.PHASECHK.TRANS64.TRYWAIT P1, [UR22+0x22850], R8 ;  /* 0x02285008ff0075a7 */ /* 0x000ee40008020156 */
[----:B---3--:R-:W-:Y:S05]  /*2f20*/  @!P1 BRA `(.L_x_9434) ;  /* 0x000000a800f89947 */ /* 0x008fea0003800000 */
.L_x_9433:
        /* <DEDUP_REMOVED lines=43> */
.L_x_9435:
[----:B------:R-:W4:Y:S01]  /*31e0*/  S2UR UR6, SR_CgaCtaId ;  /* 0x00000000000679c3 */ /* 0x000f220000008800 */
[----:B------:R-:W-:Y:S02]  /*31f0*/  UISETP.GE.AND UP0, UPT, UR42, 0x61, UPT ;  /* 0x000000612a00788c */ /* 0x000fe4000bf06270 */
[----:B------:R-:W-:-:S04]  /*3200*/  UIADD3 UR22, UR22, 0x22860, URZ ;  /* 0x0002286016167890 */ /* 0x000fc8000fffe03f */
[----:B------:R-:W-:Y:S01]  /*3210*/  PLOP3.LUT P1, PT, PT, PT, UP0, 0x80, 0x0 ;  /* 0x000000000000781c */ /* 0x000fe20003f2f008 */
[----:B----4-:R-:W-:-:S09]  /*3220*/  UPRMT UR22, UR6, 0x654, UR22 ;  /* 0x0000065406167896 */ /* 0x010fd20008000016 */
[----:B------:R-:W-:Y:S03]  /*3230*/  SYNCS.ARRIVE.TRANS64.RED.A1T0 RZ, [UR22], RZ ;  /* 0x000000ffffff79a7 */ /* 0x000fe60008100416 */
[----:B------:R-:W-:Y:S05]  /*3240*/  @!P1 BRA `(.L_x_9436) ;  /* 0x0000001c00589947 */ /* 0x000fea0003800000 */
[----:B------:R-:W-:Y:S01]  /*3250*/  IMAD.MOV.U32 R213, RZ, RZ, R4 ;  /* 0x000000ffffd57224 */ /* 0x000fe200078e0004 */
[----:B------:R-:W-:Y:S01]  /*3260*/  UIADD3 UR43, UR43, -0x2, URZ ;  /* 0xfffffffe2b2b7890 */ /* 0x000fe2000fffe03f */
[----:B------:R-:W-:Y:S01]  /*3270*/  IMAD.MOV.U32 R7, RZ, RZ, R3 ;  /* 0x000000ffff077224 */ /* 0x000fe200078e0003 */
[----:B------:R-:W-:-:S10]  /*3280*/  ULDC UR22, c[0x0][0x988] ;  /* 0x0002620000167ab9 */ /* 0x000fd40000000800 */
.L_x_9447:
        /* <DEDUP_REMOVED lines=8> */
[----:B-1----:R-:W-:Y:S11]  /*3310*/  @!P0 BRA `(.L_x_9437) ;  /* 0x0000000000048947 */ /* 0x002ff60003800000 */
[----:B------:R-:W-:Y:S01]  /*3320*/  BPT.TRAP 0x1 ;  /* 0x000000040000795c */ /* 0x000fe20000300000 */
.L_x_9437:
[----:B------:R-:W2:Y:S01]  /*3330*/  S2UR UR23, SR_CgaCtaId ;  /* 0x00000000001779c3 */ /* 0x000ea20000008800 */
[----:B------:R-:W-:Y:S01]  /*3340*/  UMOV UR6, 0x400 ;  /* 0x0000040000067882 */ /* 0x000fe20000000000 */
[----:B01-3--:R-:W-:-:S05]  /*3350*/  IMAD.U32 R8, RZ, RZ, UR46 ;  /* 0x0000002eff087e24 */ /* 0x00bfca000f8e00ff */
[----:B------:R-:W-:Y:S01]  /*3360*/  SHF.L.U32 R8, R8, 0x1f, RZ ;  /* 0x0000001f08087819 */ /* 0x000fe200000006ff */
[----:B--2---:R-:W-:-:S04]  /*3370*/  ULEA UR6, UR23, UR6, 0x18 ;  /* 0x0000000617067291 */ /* 0x004fc8000f8ec03f */
[----:B------:R-:W-:-:S09]  /*3380*/  ULEA UR24, UR36, UR6, 0x3 ;  /* 0x0000000624187291 */ /* 0x000fd2000f8e183f */
[----:B------:R0:W1:Y:S01]  /*3390*/  SYNCS.PHASECHK.TRANS64.TRYWAIT P2, [UR24+0x22830], R8 ;  /* 0x02283008ff0075a7 */ /* 0x0000620008040158 */
[----:B------:R-:W-:Y:S05]  /*33a0*/  @!P0 BRA `(.L_x_9438) ;  /* 0x0000000000048947 */ /* 0x000fea0003800000 */
[----:B------:R-:W-:Y:S01]  /*33b0*/  BPT.TRAP 0x1 ;  /* 0x000000040000795c */ /* 0x000fe20000300000 */
.L_x_9438:
[----:B-1----:R-:W-:Y:S05]  /*33c0*/  @P2 BRA `(.L_x_9439) ;  /* 0x0000000000082947 */ /* 0x002fea0003800000 */
[----:B------:R-:W1:Y:S02]  /*33d0*/  SYNCS.PHASECHK.TRANS64.TRYWAIT P2, [UR24+0x22830], R8 ;  /* 0x02283008ff0075a7 */ /* 0x000e640008040158 */
[----:B-1----:R-:W-:Y:S05]  /*33e0*/  @!P2 BRA `(.L_x_9440) ;  /* 0x000000a400e0a947 */ /* 0x002fea0003800000 */
.L_x_9439:
[----:B------:R-:W-:Y:S01]  /*33f0*/  UIMAD UR6, UR36, 0x300, UR20 ;  /* 0x00000300240678a4 */ /* 0x000fe2000f8e0214 */
[----:B------:R-:W-:Y:S01]  /*3400*/  WARPGROUP.ARRIVE ;  /* 0x00000000000079c5 */ /* 0x000fe20000000000 */
[----:B------:R-:W-:Y:S01]  /*3410*/  UMOV UR7, 0x40000040 ;  /* 0x4000004000077882 */ /* 0x000fe20000000000 */
[----:B------:R-:W-:Y:S01]  /*3420*/  UMOV UR11, 0x40000040 ;  /* 0x40000040000b7882 */ /* 0x000fe20000000000 */
[----:B------:R-:W-:-:S03]  /*3430*/  UIADD3 UR10, UR6, 0x2, URZ ;  /* 0x00000002060a7890 */ /* 0x000fc6000fffe03f */
[----:B------:R-:W2:Y:S01]  /*3440*/  S2R R0, SR_TID.X ;  /* 0x0000000000007919 */ /* 0x000ea20000002100 */
[----:B------:R-:W-:Y:S01]  /*3450*/  UIADD3 UR14, UR6, 0x4, URZ ;  /* 0x00000004060e7890 */ /* 0x000fe2000fffe03f */
[----:B------:R-:W-:Y:S01]  /*3460*/  UMOV UR15, 0x40000040 ;  /* 0x40000040000f7882 */ /* 0x000fe20000000000 */
[----:B------:R-:W-:Y:S01]  /*3470*/  HGMMA.64x96x16.F32 R152, gdesc[UR4], RZ, !UPT, gsb0 ;  /* 0x01600000049879f0 */ /* 0x000fe2000c0008ff */
[----:B------:R-:W-:Y:S01]  /*3480*/  UIADD3 UR18, UR6, 0x6, URZ ;  /* 0x0000000606127890 */ /* 0x000fe2000fffe03f */
        /* <DEDUP_REMOVED lines=16> */
.L_x_9441:
[----:B------:R-:W-:Y:S01]  /*3590*/  FMNMX.FTZ R4, R152, R7, !PT ;  /* 0x0000000798047209 */ /* 0x000fe20007810000 */
[----:B------:R-:W-:Y:S01]  /*35a0*/  UMOV UR10, UR22 ;  /* 0x00000016000a7c82 */ /* 0x000fe20008000000 */
[----:B------:R-:W-:Y:S02]  /*35b0*/  UIADD3 UR6, UR24, 0x22840, URZ ;  /* 0x0002284018067890 */ /* 0x000fe4000fffe03f */
[----:B-1----:R-:W-:Y:S02]  /*35c0*/  FMNMX.FTZ R3, R153, R4, !PT ;  /* 0x0000000499037209 */ /* 0x002fe40007810000 */
        /* <DEDUP_REMOVED lines=24> */
[----:B------:R-:W1:Y:S02]  /*3750*/  SHFL.BFLY PT, R4, R9, 0x2, 0x1f ;  /* 0x0c401f0009047f89 */ /* 0x000e6400000e0000 */
[----:B-1----:R-:W-:-:S05]  /*3760*/  FMNMX.FTZ R10, R9, R4, !PT ;  /* 0x00000004090a7209 */ /* 0x002fca0007810000 */
[----:B------:R-:W1:Y:S02]  /*3770*/  SHFL.BFLY PT, R3, R10, 0x1, 0x1f ;  /* 0x0c201f000a037f89 */ /* 0x000e6400000e0000 */
[----:B-1----:R-:W-:-:S05]  /*3780*/  FMNMX.FTZ R3, R10, R3, !PT ;  /* 0x000000030a037209 */ /* 0x002fca0007810000 */
        /* <DEDUP_REMOVED lines=34> */
[----:B------:R-:W-:Y:S01]  /*39b0*/  FFMA.FTZ R176, R197, UR10, -R20 ;  /* 0x0000000ac5b07c23 */ /* 0x000fe20008010814 */
[----:B------:R-:W-:Y:S01]  /*39c0*/  FMNMX.FTZ R4, R170, R9, !PT ;  /* 0x00000009aa047209 */ /* 0x000fe20007810000 */
[----:B------:R-:W1:Y:S03]  /*39d0*/  MUFU.EX2 R7, R7 ;  /* 0x0000000700077308 */ /* 0x000e660000000800 */
[----:B------:R-:W-:-:S04]  /*39e0*/  FMNMX.FTZ R9, R171, R4, !PT ;  /* 0x00000004ab097209 */ /* 0x000fc80007810000 */
[----:B------:R-:W-:Y:S01]  /*39f0*/  FMNMX.FTZ R4, R174, R9, !PT ;  /* 0x00000009ae047209 */ /* 0x000fe20007810000 */
[----:B------:R-:W3:Y:S03]  /*3a00*/  MUFU.EX2 R152, R152 ;  /* 0x0000009800987308 */ /* 0x000ee60000000800 */
[----:B------:R-:W-:-:S04]  /*3a10*/  FMNMX.FTZ R9, R175, R4, !PT ;  /* 0x00000004af097209 */ /* 0x000fc80007810000 */
[----:B------:R-:W-:Y:S01]  /*3a20*/  FMNMX.FTZ R4, R178, R9, !PT ;  /* 0x00000009b2047209 */ /* 0x000fe20007810000 */
[----:B------:R-:W4:Y:S01]  /*3a30*/  MUFU.EX2 R153, R153 ;  /* 0x0000009900997308 */ /* 0x000f220000000800 */
[-C--:B-1----:R-:W-:Y:S01]  /*3a40*/  FMUL.FTZ R24, R24, R7.reuse ;  /* 0x0000000718187220 */ /* 0x082fe20000410000 */
[-C--:B------:R-:W-:Y:S01]  /*3a50*/  FMUL.FTZ R25, R25, R7.reuse ;  /* 0x0000000719197220 */ /* 0x080fe20000410000 */
[----:B------:R-:W-:Y:S01]  /*3a60*/  FMNMX.FTZ R9, R179, R4, !PT ;  /* 0x00000004b3097209 */ /* 0x000fe20007810000 */
[-C--:B------:R-:W-:Y:S01]  /*3a70*/  FMUL.FTZ R28, R28, R7.reuse ;  /* 0x000000071c1c7220 */ /* 0x080fe20000410000 */
[-C--:B------:R-:W-:Y:S01]  /*3a80*/  FMUL.FTZ R29, R29, R7.reuse ;  /* 0x000000071d1d7220 */ /* 0x080fe20000410000 */
[----:B------:R-:W-:Y:S01]  /*3a90*/  FMUL.FTZ R32, R32, R7 ;  /* 0x0000000720207220 */ /* 0x000fe20000410000 */
[----:B------:R-:W-:Y:S01]  /*3aa0*/  FMNMX.FTZ R4, R182, R9, !PT ;  /* 0x00000009b6047209 */ /* 0x000fe20007810000 */
[----:B------:R-:W1:Y:S01]  /*3ab0*/  MUFU.EX2 R212, R212 ;  /* 0x000000d400d47308 */ /* 0x000e620000000800 */
[----:B---3--:R-:W-:Y:S01]  /*3ac0*/  FFMA.FTZ R6, R7, R6, R152 ;  /* 0x0000000607067223 */ /* 0x008fe20000010098 */
[-C--:B------:R-:W-:Y:S01]  /*3ad0*/  FMUL.FTZ R33, R33, R7.reuse ;  /* 0x0000000721217220 */ /* 0x080fe20000410000 */
[----:B------:R-:W-:Y:S01]  /*3ae0*/  FMNMX.FTZ R9, R183, R4, !PT ;  /* 0x00000004b7097209 */ /* 0x000fe20007810000 */
[-C--:B------:R-:W-:Y:S01]  /*3af0*/  FMUL.FTZ R36, R36, R7.reuse ;  /* 0x0000000724247220 */ /* 0x080fe20000410000 */
[-C--:B------:R-:W-:Y:S01]  /*3b00*/  FMUL.FTZ R37, R37, R7.reuse ;  /* 0x0000000725257220 */ /* 0x080fe20000410000 */
[----:B------:R-:W-:Y:S01]  /*3b10*/  FMUL.FTZ R40, R40, R7 ;  /* 0x0000000728287220 */ /* 0x000fe20000410000 */
[----:B------:R-:W-:Y:S01]  /*3b20*/  FMNMX.FTZ R4, R186, R9, !PT ;  /* 0x00000009ba047209 */ /* 0x000fe20007810000 */
[----:B------:R-:W3:Y:S01]  /*3b30*/  MUFU.EX2 R157, R157 ;  /* 0x0000009d009d7308 */ /* 0x000ee20000000800 */
[C---:B----4-:R-:W-:Y:S01]  /*3b40*/  FADD.FTZ R181, R153.reuse, R6 ;  /* 0x0000000699b57221 */ /* 0x050fe20000010000 */
[----:B------:R-:W-:Y:S01]  /*3b50*/  F2FP.F16.F32.PACK_AB R152, R153, R152 ;  /* 0x000000989998723e */ /* 0x000fe200000000ff */
[-C--:B------:R-:W-:Y:S01]  /*3b60*/  FMUL.FTZ R41, R41, R7.reuse ;  /* 0x0000000729297220 */ /* 0x080fe20000410000 */
[----:B------:R-:W-:Y:S01]  /*3b70*/  FMNMX.FTZ R9, R187, R4, !PT ;  /* 0x00000004bb097209 */ /* 0x000fe20007810000 */
[-C--:B------:R-:W-:Y:S01]  /*3b80*/  FMUL.FTZ R44, R44, R7.reuse ;  /* 0x000000072c2c7220 */ /* 0x080fe20000410000 */
[-C--:B------:R-:W-:Y:S01]  /*3b90*/  FMUL.FTZ R45, R45, R7.reuse ;  /* 0x000000072d2d7220 */ /* 0x080fe20000410000 */
[----:B------:R-:W-:Y:S01]  /*3ba0*/  FMUL.FTZ R48, R48, R7 ;  /* 0x0000000730307220 */ /* 0x000fe20000410000 */
[----:B------:R-:W-:Y:S01]  /*3bb0*/  FMNMX.FTZ R4, R190, R9, !PT ;  /* 0x00000009be047209 */ /* 0x000fe20007810000 */
[----:B------:R-:W-:Y:S01]  /*3bc0*/  MUFU.EX2 R156, R156 ;  /* 0x0000009c009c7308 */ /* 0x000fe20000000800 */
[-C--:B------:R-:W-:Y:S01]  /*3bd0*/  FMUL.FTZ R49, R49, R7.reuse ;  /* 0x0000000731317220 */ /* 0x080fe20000410000 */
        /* <DEDUP_REMOVED lines=21> */
[-C--:B------:R-:W-:Y:S01]  /*3d30*/  FMUL.FTZ R80, R80, R7.reuse ;  /* 0x0000000750507220 */ /* 0x080fe20000410000 */
[----:B------:R-:W4:Y:S01]  /*3d40*/  SHFL.BFLY PT, R9, R4, 0x2, 0x1f ;  /* 0x0c401f0004097f89 */ /* 0x000f2200000e0000 */
        /* <DEDUP_REMOVED lines=23> */
[----:B----4-:R-:W-:Y:S01]  /*3ec0*/  FMNMX.FTZ R9, R4, R9, !PT ;  /* 0x0000000904097209 */ /* 0x010fe20007810000 */
[----:B------:R-:W-:Y:S01]  /*3ed0*/  MUFU.EX2 R12, R12 ;  /* 0x0000000c000c7308 */ /* 0x000fe20000000800 */
        /* <DEDUP_REMOVED lines=17> */
[----:B------:R-:W-:-:S06]  /*3ff0*/  FMUL.FTZ R149, R149, R7 ;  /* 0x0000000795957220 */ /* 0x000fcc0000410000 */
[----:B------:R-:W-:Y:S01]  /*4000*/  MUFU.EX2 R211, R211 ;  /* 0x000000d300d37308 */ /* 0x000fe20000000800 */
[----:B----4-:R-:W-:-:S07]  /*4010*/  FMNMX.FTZ R4, R9, R4, !PT ;  /* 0x0000000409047209 */ /* 0x010fce0007810000 */
        /* <DEDUP_REMOVED lines=9> */
[----:B------:R-:W4:Y:S01]  /*40b0*/  MUFU.EX2 R20, R20 ;  /* 0x0000001400147308 */ /* 0x000f220000000800 */
[--C-:B------:R-:W-:Y:S01]  /*40c0*/  FFMA.FTZ R162, R167, UR10, -R180.reuse ;  /* 0x0000000aa7a27c23 */ /* 0x100fe200080108b4 */
[--C-:B------:R-:W-:Y:S01]  /*40d0*/  FFMA.FTZ R163, R163, UR10, -R180.reuse ;  /* 0x0000000aa3a37c23 */ /* 0x100fe200080108b4 */
[--C-:B------:R-:W-:Y:S01]  /*40e0*/  FFMA.FTZ R167, R171, UR10, -R180.reuse ;  /* 0x0000000aaba77c23 */ /* 0x100fe200080108b4 */
[--C-:B------:R-:W-:Y:S01]  /*40f0*/  FFMA.FTZ R171, R175, UR10, -R180.reuse ;  /* 0x0000000aafab7c23 */ /* 0x100fe200080108b4 */
[--C-:B------:R-:W-:Y:S01]  /*4100*/  FFMA.FTZ R175, R179, UR10, -R180.reuse ;  /* 0x0000000ab3af7c23 */ /* 0x100fe200080108b4 */
[--C-:B------:R-:W-:Y:S01]  /*4110*/  FFMA.FTZ R159, R166, UR10, -R180.reuse ;  /* 0x0000000aa69f7c23 */ /* 0x100fe200080108b4 */
[--C-:B------:R-:W-:Y:S01]  /*4120*/  FFMA.FTZ R166, R170, UR10, -R180.reuse ;  /* 0x0000000aaaa67c23 */ /* 0x100fe200080108b4 */
[----:B------:R-:W5:Y:S01]  /*4130*/  MUFU.EX2 R161, R161 ;  /* 0x000000a100a17308 */ /* 0x000f620000000800 */
[--C-:B------:R-:W-:Y:S01]  /*4140*/  FFMA.FTZ R170, R174, UR10, -R180.reuse ;  /* 0x0000000aaeaa7c23 */ /* 0x100fe200080108b4 */
[--C-:B------:R-:W-:Y:S01]  /*4150*/  FFMA.FTZ R174, R178, UR10, -R180.reuse ;  /* 0x0000000ab2ae7c23 */ /* 0x100fe200080108b4 */
[----:B-1----:R-:W-:Y:S01]  /*4160*/  FADD.FTZ R178, R212, R181 ;  /* 0x000000b5d4b27221 */ /* 0x002fe20000010000 */
[--C-:B------:R-:W-:Y:S01]  /*4170*/  FFMA.FTZ R182, R182, UR10, -R180.reuse ;  /* 0x0000000ab6b67c23 */ /* 0x100fe200080108b4 */
[--C-:B------:R-:W-:Y:S01]  /*4180*/  FFMA.FTZ R6, R183, UR10, -R180.reuse ;  /* 0x0000000ab7067c23 */ /* 0x100fe200080108b4 */
[----:B------:R-:W-:Y:S01]  /*4190*/  FFMA.FTZ R194, R194, UR10, -R180 ;  /* 0x0000000ac2c27c23 */ /* 0x000fe200080108b4 */
[----:B---3--:R-:W-:Y:S01]  /*41a0*/  FADD.FTZ R181, R157, R178 ;  /* 0x000000b29db57221 */ /* 0x008fe20000010000 */
[----:B------:R-:W1:Y:S01]  /*41b0*/  MUFU.EX2 R184, R184 ;  /* 0x000000b800b87308 */ /* 0x000e620000000800 */
[--C-:B------:R-:W-:Y:S01]  /*41c0*/  FFMA.FTZ R178, R186, UR10, -R180.reuse ;  /* 0x0000000abab27c23 */ /* 0x100fe200080108b4 */
[--C-:B------:R-:W-:Y:S01]  /*41d0*/  FFMA.FTZ R195, R195, UR10, -R180.reuse ;  /* 0x0000000ac3c37c23 */ /* 0x100fe200080108b4 */
[----:B------:R-:W-:Y:S01]  /*41e0*/  FFMA.FTZ R198, R198, UR10, -R180 ;  /* 0x0000000ac6c67c23 */ /* 0x000fe200080108b4 */
[-C--:B----4-:R-:W-:Y:S01]  /*41f0*/  FMUL.FTZ R26, R26, R20.reuse ;  /* 0x000000141a1a7220 */ /* 0x090fe20000410000 */
[-C--:B------:R-:W-:Y:S01]  /*4200*/  FMUL.FTZ R27, R27, R20.reuse ;  /* 0x000000141b1b7220 */ /* 0x080fe20000410000 */
[-C--:B------:R-:W-:Y:S01]  /*4210*/  FMUL.FTZ R30, R30, R20.reuse ;  /* 0x000000141e1e7220 */ /* 0x080fe20000410000 */
[-C--:B------:R-:W-:Y:S01]  /*4220*/  FMUL.FTZ R31, R31, R20.reuse ;  /* 0x000000141f1f7220 */ /* 0x080fe20000410000 */
[----:B------:R-:W3:Y:S01]  /*4230*/  MUFU.EX2 R155, R155 ;  /* 0x0000009b009b7308 */ /* 0x000ee20000000800 */
[----:B-----5:R-:W-:Y:S01]  /*4240*/  FFMA.FTZ R179, R20, R5, R161 ;  /* 0x0000000514b37223 */ /* 0x020fe200000100a1 */
[-C--:B------:R-:W-:Y:S01]  /*4250*/  FMUL.FTZ R34, R34, R20.reuse ;  /* 0x0000001422227220 */ /* 0x080fe20000410000 */
[-C--:B------:R-:W-:Y:S01]  /*4260*/  FMUL.FTZ R35, R35, R20.reuse ;  /* 0x0000001423237220 */ /* 0x080fe20000410000 */
[-C--:B------:R-:W-:Y:S01]  /*4270*/  FMUL.FTZ R38, R38, R20.reuse ;  /* 0x0000001426267220 */ /* 0x080fe20000410000 */
[-C--:B------:R-:W-:Y:S01]  /*4280*/  FMUL.FTZ R39, R39, R20.reuse ;  /* 0x0000001427277220 */ /* 0x080fe20000410000 */
[-C--:B------:R-:W-:Y:S01]  /*4290*/  FMUL.FTZ R42, R42, R20.reuse ;  /* 0x000000142a2a7220 */ /* 0x080fe20000410000 */
[-C--:B------:R-:W-:Y:S01]  /*42a0*/  FMUL.FTZ R43, R43, R20.reuse ;  /* 0x000000142b2b7220 */ /* 0x080fe20000410000 */
[----:B------:R-:W4:Y:S01]  /*42b0*/  MUFU.EX2 R188, R188 ;  /* 0x000000bc00bc7308 */ /* 0x000f220000000800 */
        /* <DEDUP_REMOVED lines=8> */
[----:B---3--:R-:W-:Y:S01]  /*4340*/  FADD.FTZ R179, R155, R154 ;  /* 0x0000009a9bb37221 */ /* 0x008fe20000010000 */
[----:B------:R-:W-:Y:S01]  /*4350*/  FADD.FTZ R154, R156, R181 ;  /* 0x000000b59c9a7221 */ /* 0x000fe20000010000 */
[----:B------:R-:W-:Y:S01]  /*4360*/  FFMA.FTZ R181, R190, UR10, -R180 ;  /* 0x0000000abeb57c23 */ /* 0x000fe200080108b4 */
[C---:B------:R-:W-:Y:S01]  /*4370*/  F2FP.F16.F32.PACK_AB R156, R15.reuse, R156 ;  /* 0x0000009c0f9c723e */ /* 0x040fe200000000ff */
[-C--:B------:R-:W-:Y:S01]  /*4380*/  FMUL.FTZ R58, R58, R20.reuse ;  /* 0x000000143a3a7220 */ /* 0x080fe20000410000 */
[----:B------:R-:W-:Y:S01]  /*4390*/  FADD.FTZ R154, R15, R154 ;  /* 0x0000009a0f9a7221 */ /* 0x000fe20000010000 */
[-C--:B------:R-:W-:Y:S01]  /*43a0*/  FMUL.FTZ R59, R59, R20.reuse ;  /* 0x000000143b3b7220 */ /* 0x080fe20000410000 */
[----:B------:R-:W3:Y:S01]  /*43b0*/  MUFU.EX2 R163, R163 ;  /* 0x000000a300a37308 */ /* 0x000ee20000000800 */
[C---:B----4-:R-:W-:Y:S01]  /*43c0*/  FADD.FTZ R183, R188.reuse, R179 ;  /* 0x000000b3bcb77221 */ /* 0x050fe20000010000 */
[----:B------:R-:W-:Y:S01]  /*43d0*/  FFMA.FTZ R179, R187, UR10, -R180 ;  /* 0x0000000abbb37c23 */ /* 0x000fe200080108b4 */
[----:B------:R-:W-:Y:S01]  /*43e0*/  F2FP.F16.F32.PACK_AB R155, R188, R155 ;  /* 0x0000009bbc9b723e */ /* 0x000fe200000000ff */
        /* <DEDUP_REMOVED lines=37> */
[----:B-1----:R-:W-:Y:S01]  /*4640*/  FADD.FTZ R182, R158, R183 ;  /* 0x000000b79eb67221 */ /* 0x002fe20000010000 */
[----:B------:R-:W-:Y:S01]  /*4650*/  FADD.FTZ R183, R13, R154 ;  /* 0x0000009a0db77221 */ /* 0x000fe20000010000 */
[-C--:B------:R-:W-:Y:S01]  /*4660*/  FMUL.FTZ R126, R126, R20.reuse ;  /* 0x000000147e7e7220 */ /* 0x080fe20000410000 */
[----:B------:R-:W-:Y:S01]  /*4670*/  FMUL.FTZ R127, R127, R20 ;  /* 0x000000147f7f7220 */ /* 0x000fe20000410000 */
[----:B---3--:R-:W-:Y:S01]  /*4680*/  FADD.FTZ R186, R163, R182 ;  /* 0x000000b6a3ba7221 */ /* 0x008fe20000010000 */
[----:B------:R-:W-:Y:S01]  /*4690*/  FADD.FTZ R183, R210, R183 ;  /* 0x000000b7d2b77221 */ /* 0x000fe20000010000 */
[----:B------:R-:W-:Y:S01]  /*46a0*/  FFMA.FTZ R182, R191, UR10, -R180 ;  /* 0x0000000abfb67c23 */ /* 0x000fe200080108b4 */
[----:B------:R-:W1:Y:S01]  /*46b0*/  MUFU.EX2 R170, R170 ;  /* 0x000000aa00aa7308 */ /* 0x000e620000000800 */
[----:B----4-:R-:W-:Y:S01]  /*46c0*/  FADD.FTZ R185, R159, R186 ;  /* 0x000000ba9fb97221 */ /* 0x010fe20000010000 */
[----:B------:R-:W-:Y:S01]  /*46d0*/  FADD.FTZ R154, R160, R183 ;  /* 0x000000b7a09a7221 */ /* 0x000fe20000010000 */
[C---:B-----5:R-:W-:Y:S01]  /*46e0*/  F2FP.F16.F32.PACK_AB R159, R162.reuse, R159 ;  /* 0x0000009fa29f723e */ /* 0x060fe200000000ff */
[----:B------:R-:W-:Y:S01]  /*46f0*/  FFMA.FTZ R180, R199, UR10, -R180 ;  /* 0x0000000ac7b47c23 */ /* 0x000fe200080108b4 */
[----:B------:R-:W-:Y:S01]  /*4700*/  FADD.FTZ R185, R162, R185 ;  /* 0x000000b9a2b97221 */ /* 0x000fe20000010000 */
[----:B------:R-:W-:Y:S01]  /*4710*/  FADD.FTZ R153, R21, R154 ;  /* 0x0000009a15997221 */ /* 0x000fe20000010000 */
[----:B------:R-:W-:Y:S01]  /*4720*/  F2FP.F16.F32.PACK_AB R154, R157, R212 ;  /* 0x000000d49d9a723e */ /* 0x000fe200000000ff */
[----:B------:R-:W3:Y:S01]  /*4730*/  MUFU.EX2 R171, R171 ;  /* 0x000000ab00ab7308 */ /* 0x000ee20000000800 */
[----:B0-----:R-:W-:Y:S01]  /*4740*/  FADD.FTZ R186, R166, R185 ;  /* 0x000000b9a6ba7221 */ /* 0x001fe20000010000 */
[----:B------:R-:W-:Y:S01]  /*4750*/  F2FP.F16.F32.PACK_AB R162, R165, R12 ;  /* 0x0000000ca5a2723e */ /* 0x000fe200000000ff */
[----:B------:R-:W-:Y:S01]  /*4760*/  FMUL.FTZ R130, R130, R20 ;  /* 0x0000001482827220 */ /* 0x000fe20000410000 */
[----:B------:R-:W-:Y:S01]  /*4770*/  F2FP.F16.F32.PACK_AB R160, R21, R160 ;  /* 0x000000a015a0723e */ /* 0x000fe200000000ff */
[----:B--2---:R-:W-:Y:S01]  /*4780*/  FADD.FTZ R183, R167, R186 ;  /* 0x000000baa7b77221 */ /* 0x004fe20000010000 */
[----:B------:R-:W-:Y:S01]  /*4790*/  FADD.FTZ R186, R12, R153 ;  /* 0x000000990cba7221 */ /* 0x000fe20000010000 */
[----:B------:R-:W-:Y:S01]  /*47a0*/  F2FP.F16.F32.PACK_AB R153, R184, R161 ;  /* 0x000000a1b899723e */ /* 0x000fe200000000ff */
[----:B------:R-:W0:Y:S01]  /*47b0*/  MUFU.EX2 R174, R174 ;  /* 0x000000ae00ae7308 */ /* 0x000e220000000800 */
[----:B-1----:R-:W-:Y:S01]  /*47c0*/  FADD.FTZ R184, R170, R183 ;  /* 0x000000b7aab87221 */ /* 0x002fe20000010000 */
[----:B------:R-:W-:Y:S01]  /*47d0*/  FADD.FTZ R157, R165, R186 ;  /* 0x000000baa59d7221 */ /* 0x000fe20000010000 */
        /* <DEDUP_REMOVED lines=8> */
[----:B------:R-:W-:Y:S01]  /*4860*/  F2FP.F16.F32.PACK_AB R157, R163, R158 ;  /* 0x0000009ea39d723e */ /* 0x000fe200000000ff */
[----:B------:R-:W-:Y:S01]  /*4870*/  FMUL.FTZ R142, R142, R20 ;  /* 0x000000148e8e7220 */ /* 0x000fe20000410000 */
[----:B------:R-:W-:Y:S01]  /*4880*/  F2FP.F16.F32.PACK_AB R158, R210, R13 ;  /* 0x0000000dd29e723e */ /* 0x000fe200000000ff */
[----:B------:R-:W-:Y:S01]  /*4890*/  FADD.FTZ R184, R211, R184 ;  /* 0x000000b8d3b87221 */ /* 0x000fe20000010000 */
[----:B------:R-:W-:Y:S01]  /*48a0*/  F2FP.F16.F32.PACK_AB R163, R171, R170 ;  /* 0x000000aaaba3723e */ /* 0x000fe200000000ff */
[----:B------:R-:W2:Y:S01]  /*48b0*/  MUFU.EX2 R14, R14 ;  /* 0x0000000e000e7308 */ /* 0x000ea20000000800 */
[----:B0-----:R-:W-:Y:S01]  /*48c0*/  FADD.FTZ R186, R174, R161 ;  /* 0x000000a1aeba7221 */ /* 0x001fe20000010000 */
[----:B------:R-:W-:Y:S01]  /*48d0*/  FADD.FTZ R13, R11, R184 ;  /* 0x000000b80b0d7221 */ /* 0x000fe20000010000 */
[----:B------:R-:W-:Y:S01]  /*48e0*/  F2FP.F16.F32.PACK_AB R161, R167, R166 ;  /* 0x000000a6a7a1723e */ /* 0x000fe200000000ff */
[----:B------:R-:W-:Y:S01]  /*48f0*/  FMUL.FTZ R143, R143, R20 ;  /* 0x000000148f8f7220 */ /* 0x000fe20000410000 */
[----:B------:R-:W-:Y:S01]  /*4900*/  F2FP.F16.F32.PACK_AB R164, R211, R164 ;  /* 0x000000a4d3a4723e */ /* 0x000fe200000000ff */
        /* <DEDUP_REMOVED lines=22> */
[----:B------:R-:W-:Y:S02]  /*4a70*/  F2FP.F16.F32.PACK_AB R166, R14, R11 ;  /* 0x0000000b0ea6723e */ /* 0x000fe400000000ff */
[----:B------:R-:W-:-:S04]  /*4a80*/  F2FP.F16.F32.PACK_AB R169, R179, R178 ;  /* 0x000000b2b3a9723e */ /* 0x000fc800000000ff */
        /* <DEDUP_REMOVED lines=23> */
[----:B--2---:R-:W-:Y:S01]  /*4c00*/  FADD.FTZ R11, R9, R6 ;  /* 0x00000006090b7221 */ /* 0x004fe20000010000 */
[C---:B0-----:R-:W-:Y:S01]  /*4c10*/  FADD.FTZ R5, R175.reuse, R10 ;  /* 0x0000000aaf057221 */ /* 0x041fe20000010000 */
[----:B------:R-:W-:Y:S02]  /*4c20*/  F2FP.F16.F32.PACK_AB R175, R175, R198 ;  /* 0x000000c6afaf723e */ /* 0x000fe400000000ff */
[C---:B-1----:R-:W-:Y:S01]  /*4c30*/  FADD.FTZ R6, R176.reuse, R11 ;  /* 0x0000000bb0067221 */ /* 0x042fe20000010000 */
[----:B------:R-:W-:Y:S01]  /*4c40*/  F2FP.F16.F32.PACK_AB R174, R176, R9 ;  /* 0x00000009b0ae723e */ /* 0x000fe200000000ff */
[----:B------:R-:W-:Y:S06]  /*4c50*/  @!P0 BRA `(.L_x_9442) ;  /* 0x0000000000048947 */ /* 0x000fec0003800000 */
[----:B------:R-:W-:Y:S01]  /*4c60*/  BPT.TRAP 0x1 ;  /* 0x000000040000795c */ /* 0x000fe20000300000 */
.L_x_9442:
[----:B------:R0:W1:Y:S01]  /*4c70*/  SYNCS.PHASECHK.TRANS64.TRYWAIT P2, [UR24+0x22850], R8 ;  /* 0x02285008ff0075a7 */ /* 0x0000620008040158 */
[----:B------:R-:W-:Y:S05]  /*4c80*/  @!P0 BRA `(.L_x_9443) ;  /* 0x0000000000048947 */ /* 0x000fea0003800000 */
[----:B------:R-:W-:Y:S01]  /*4c90*/  BPT.TRAP 0x1 ;  /* 0x000000040000795c */ /* 0x000fe20000300000 */
.L_x_9443:
[----:B------:R-:W-:Y:S01]  /*4ca0*/  VIADD R7, R214, 0x8 ;  /* 0x00000008d6077836 */ /* 0x000fe20000000000 */
[----:B-1----:R-:W-:Y:S06]  /*4cb0*/  @P2 BRA `(.L_x_9444) ;  /* 0x0000000000082947 */ /* 0x002fec0003800000 */
[----:B------:R-:W1:Y:S02]  /*4cc0*/  SYNCS.PHASECHK.TRANS64.TRYWAIT P2, [UR24+0x22850], R8 ;  /* 0x02285008ff0075a7 */ /* 0x000e640008040158 */
[----:B-1----:R-:W-:Y:S05]  /*4cd0*/  @!P2 BRA `(.L_x_9445) ;  /* 0x0000008c00bca947 */ /* 0x002fea0003800000 */
.L_x_9444:
        /* <DEDUP_REMOVED lines=37> */
[----:B--2---:R-:W-:Y:S05]  /*4f30*/  @!P0 BRA `(.L_x_9446) ;  /* 0x0000000000048947 */ /* 0x004fea0003800000 */
[----:B------:R-:W-:Y:S01]  /*4f40*/  BPT.TRAP 0x1 ;  /* 0x000000040000795c */ /* 0x000fe20000300000 */
.L_x_9446:
[----:B------:R-:W-:Y:S01]  /*4f50*/  UIADD3 UR24, UR24, 0x22860, URZ ;  /* 0x0002286018187890 */ /* 0x000fe2000fffe03f */
[----:B------:R-:W-:Y:S02]  /*4f60*/  IMAD.MOV.U32 R213, RZ, RZ, R4 ;  /* 0x000000ffffd57224 */ /* 0x000fe400078e0004 */
[----:B------:R-:W-:Y:S01]  /*4f70*/  IMAD.MOV.U32 R7, RZ, RZ, R3 ;  /* 0x000000ffff077224 */ /* 0x000fe200078e0003 */
[----:B------:R-:W-:-:S09]  /*4f80*/  UPRMT UR24, UR23, 0x654, UR24 ;  /* 0x0000065417187896 */ /* 0x000fd20008000018 */
[----:B------:R-:W-:Y:S01]  /*4f90*/  SYNCS.ARRIVE.TRANS64.RED.A1T0 RZ, [UR24], RZ ;  /* 0x000000ffffff79a7 */ /* 0x000fe20008100418 */
[----:B------:R-:W-:Y:S05]  /*4fa0*/  @P1 BRA `(.L_x_9447) ;  /* 0xffffffe000b81947 */ /* 0x000fea000383ffff */
.L_x_9436:
[----:B------:R-:W4:Y:S01]  /*4fb0*/  SHFL.BFLY PT, R7, R6, 0x2, 0x1f ;  /* 0x0c401f0006077f89 */ /* 0x000f2200000e0000 */
[----:B------:R-:W-:Y:S01]  /*4fc0*/  UIADD3 UR36, UR36, 0x1, URZ ;  /* 0x0000000124247890 */ /* 0x000fe2000fffe03f */
[----:B------:R-:W-:Y:S01]  /*4fd0*/  IMAD.U32 R14, RZ, RZ, UR10 ;  /* 0x0000000aff0e7e24 */ /* 0x000fe2000f8e00ff */
[----:B------:R2:W-:Y:S06]  /*4fe0*/  BAR.ARV R0, 0x100 ;  /* 0x000400000000751d */ /* 0x0005ec0000002000 */
[----:B------:R-:W-:Y:S02]  /*4ff0*/  UISETP.NE.AND UP0, UPT, UR36, 0x2, UPT ;  /* 0x000000022400788c */ /* 0x000fe4000bf05270 */
[----:B------:R-:W-:Y:S06]  /*5000*/  BAR.ARV 0x8, 0x180 ;  /* 0x0206000000007b1d */ /* 0x000fec0000002000 */
[----:B--2---:R-:W-:Y:S01]  /*5010*/  IMAD.MOV.U32 R0, RZ, RZ, RZ ;  /* 0x000000ffff007224 */ /* 0x004fe200078e00ff */
[----:B------:R-:W-:Y:S01]  /*5020*/  USEL UR4, URZ, 0x1, UP0 ;  /* 0x000000013f047887 */ /* 0x000fe20008000000 */
[----:B------:R-:W2:Y:S01]  /*5030*/  SHFL.BFLY PT, R10, R5, 0x2, 0x1f ;  /* 0x0c401f00050a7f89 */ /* 0x000ea200000e0000 */
[----:B------:R-:W-:Y:S01]  /*5040*/  PLOP3.LUT P0, PT, PT, PT, PT, 0x8, 0x0 ;  /* 0x000000000000781c */ /* 0x000fe20003f0e170 */
[----:B------:R-:W-:Y:S01]  /*5050*/  UIADD3 UR47, UR47, 0x1, URZ ;  /* 0x000000012f2f7890 */ /* 0x000fe2000fffe03f */
[----:B----4-:R-:W-:Y:S01]  /*5060*/  FADD.FTZ R7, R7, R6 ;  /* 0x0000000607077221 */ /* 0x010fe20000010000 */
[----:B------:R-:W-:Y:S01]  /*5070*/  IMAD.U32 R6, RZ, RZ, UR10 ;  /* 0x0000000aff067e24 */ /* 0x000fe2000f8e00ff */
[----:B------:R-:W-:-:S02]  /*5080*/  USEL UR36, UR36, URZ, UP0 ;  /* 0x0000003f24247287 */ /* 0x000fc40008000000 */
[----:B------:R-:W-:Y:S01]  /*5090*/  ULOP3.LUT UR46, UR46, UR4, URZ, 0x3c, !UPT ;  /* 0x000000042e2e7292 */ /* 0x000fe2000f8e3c3f */
[----:B01-3--:R-:W0:Y:S01]  /*50a0*/  SHFL.BFLY PT, R8, R7, 0x1, 0x1f ;  /* 0x0c201f0007087f89 */ /* 0x00be2200000e0000 */
[----:B--2---:R-:W-:-:S05]  /*50b0*/  FADD.FTZ R10, R10, R5 ;  /* 0x000000050a0a7221 */ /* 0x004fca0000010000 */
[----:B------:R-:W1:Y:S01]  /*50c0*/  SHFL.BFLY PT, R9, R10, 0x1, 0x1f ;  /* 0x0c201f000a097f89 */ /* 0x000e6200000e0000 */
[----:B0-----:R-:W-:Y:S01]  /*50d0*/  FADD.FTZ R11, R7, R8 ;  /* 0x00000008070b7221 */ /* 0x001fe20000010000 */
[----:B------:R-:W-:-:S04]  /*50e0*/  IMAD.MOV.U32 R8, RZ, RZ, RZ ;  /* 0x000000ffff087224 */ /* 0x000fc800078e00ff */
[----:B------:R-:W-:-:S13]  /*50f0*/  FSETP.NE.FTZ.AND P1, PT, R11, RZ, PT ;  /* 0x000000ff0b00720b */ /* 0x000fda0003f35000 */
[----:B------:R-:W0:Y:S01]  /*5100*/  @P1 MUFU.LG2 R5, R11 ;  /* 0x0000000b00051308 */ /* 0x000e220000000c00 */
[----:B------:R-:W-:Y:S01]  /*5110*/  @P1 FMUL.FTZ R6, R6, 0.69314718246459960938 ;  /* 0x3f31721806061820 */ /* 0x000fe20000410000 */
[----:B-1----:R-:W-:Y:S01]  /*5120*/  FADD.FTZ R13, R10, R9 ;  /* 0x000000090a0d7221 */ /* 0x002fe20000010000 */
[----:B------:R-:W-:-:S04]  /*5130*/  IMAD.MOV.U32 R9, RZ, RZ, -0x800000 ;  /* 0xff800000ff097424 */ /* 0x000fc800078e00ff */
[----:B------:R-:W-:Y:S01]  /*5140*/  FSETP.NE.FTZ.AND P2, PT, R13, RZ, PT ;  /* 0x000000ff0d00720b */ /* 0x000fe20003f55000 */
[----:B------:R-:W1:Y:S01]  /*5150*/  @P1 MUFU.RCP R8, R11 ;  /* 0x0000000b00081308 */ /* 0x000e620000001000 */
[----:B0-----:R-:W-:-:S11]  /*5160*/  @P1 FMUL.FTZ R5, R5, 0.69314718246459960938 ;  /* 0x3f31721805051820 */ /* 0x001fd60000410000 */
[----:B------:R-:W0:Y:S01]  /*5170*/  @P2 MUFU.LG2 R7, R13 ;  /* 0x0000000d00072308 */ /* 0x000e220000000c00 */
[----:B------:R-:W-:Y:S01]  /*5180*/  @P2 FMUL.FTZ R14, R14, 0.69314718246459960938 ;  /* 0x3f3172180e0e2820 */ /* 0x000fe20000410000 */
[----:B------:R-:W-:Y:S01]  /*5190*/  @P1 FFMA.FTZ R9, R6, R3, R5 ;  /* 0x0000000306091223 */ /* 0x000fe20000010005 */
[-C--:B-1----:R-:W-:Y:S01]  /*51a0*/  FMUL.FTZ R24, R24, R8.reuse ;  /* 0x0000000818187220 */ /* 0x082fe20000410000 */
[-C--:B------:R-:W-:Y:S01]  /*51b0*/  FMUL.FTZ R25, R25, R8.reuse ;  /* 0x0000000819197220 */ /* 0x080fe20000410000 */
[----:B------:R-:W-:-:S03]  /*51c0*/  FMUL.FTZ R28, R28, R8 ;  /* 0x000000081c1c7220 */ /* 0x000fc60000410000 */
[----:B------:R-:W1:Y:S01]  /*51d0*/  @P2 MUFU.RCP R0, R13 ;  /* 0x0000000d00002308 */ /* 0x000e620000001000 */
        /* <DEDUP_REMOVED lines=15> */
[----:B------:R-:W-:Y:S01]  /*52d0*/  FMUL.FTZ R57, R57, R8 ;  /* 0x0000000839397220 */ /* 0x000fe20000410000 */
[----:B-1----:R-:W-:Y:S01]  /*52e0*/  FMUL.FTZ R152, R75, R0 ;  /* 0x000000004b987220 */ /* 0x002fe20000410000 */
        /* <DEDUP_REMOVED lines=110> */
[----:B------:R-:W-:-:S07]  /*59d0*/  @P2 FFMA.FTZ R8, R14, R4, R7 ;  /* 0x000000040e082223 */ /* 0x000fce0000010007 */
.L_x_9423:
        /* <DEDUP_REMOVED lines=41> */
[C---:B------:R-:W-:Y:S01]  /*5c70*/  IADD3 R179, P4, R114.reuse, 0x60, RZ ;  /* 0x0000006072b37810 */ /* 0x040fe20007f9e0ff */
[--C-:B------:R-:W-:Y:S01]  /*5c80*/  IMAD.X R15, RZ, RZ, R115.reuse, P1 ;  /* 0x000000ffff0f7224 */ /* 0x100fe200008e0673 */
[C---:B------:R-:W-:Y:S01]  /*5c90*/  IADD3 R183, P6, R114.reuse, 0x4020, RZ ;  /* 0x0000402072b77810 */ /* 0x040fe20007fde0ff */
[--C-:B------:R-:W-:Y:S01]  /*5ca0*/  IMAD.X R21, RZ, RZ, R115.reuse, P0 ;  /* 0x000000ffff157224 */ /* 0x100fe200000e0673 */
[C---:B------:R-:W-:Y:S01]  /*5cb0*/  LOP3.LUT R11, R114.reuse, 0x380, RZ, 0xc0, !PT ;  /* 0x00000380720b7812 */ /* 0x040fe200078ec0ff */
[--C-:B------:R-:W-:Y:S01]  /*5cc0*/  IMAD.X R31, RZ, RZ, R115.reuse, P4 ;  /* 0x000000ffff1f7224 */ /* 0x100fe200020e0673 */
[C---:B------:R-:W-:Y:S01]  /*5cd0*/  IADD3 R181, P3, R114.reuse, 0x4000, RZ ;  /* 0x0000400072b57810 */ /* 0x040fe20007f7e0ff */
[----:B------:R-:W-:Y:S01]  /*5ce0*/  IMAD.X R47, RZ, RZ, R115, P6 ;  /* 0x000000ffff2f7224 */ /* 0x000fe200030e0673 */
[----:B------:R-:W-:-:S02]  /*5cf0*/  IADD3 R185, P5, R114, 0x4040, RZ ;  /* 0x0000404072b97810 */ /* 0x000fc40007fbe0ff */
[C---:B------:R-:W-:Y:S02]  /*5d00*/  IADD3 R187, P2, R114.reuse, 0x4060, RZ ;  /* 0x0000406072bb7810 */ /* 0x040fe40007f5e0ff */
[C---:B------:R-:W-:Y:S01]  /*5d10*/  IADD3 R189, P1, R114.reuse, 0x8000, RZ ;  /* 0x0000800072bd7810 */ /* 0x040fe20007f3e0ff */
[--C-:B------:R-:W-:Y:S01]  /*5d20*/  IMAD.X R55, RZ, RZ, R115.reuse, P5 ;  /* 0x000000ffff377224 */ /* 0x100fe200028e0673 */
[----:B------:R-:W-:Y:S01]  /*5d30*/  LOP3.LUT R14, R175, 0x380, RZ, 0xc0, !PT ;  /* 0x00000380af0e7812 */ /* 0x000fe200078ec0ff */
[--C-:B------:R-:W-:Y:S01]  /*5d40*/  IMAD.X R63, RZ, RZ, R115.reuse, P2 ;  /* 0x000000ffff3f7224 */ /* 0x100fe200010e0673 */
[----:B------:R-:W-:Y:S01]  /*5d50*/  LOP3.LUT R20, R177, 0x380, RZ, 0xc0, !PT ;  /* 0x00000380b1147812 */ /* 0x000fe200078ec0ff */
[----:B------:R-:W-:Y:S01]  /*5d60*/  IMAD.X R71, RZ, RZ, R115, P1 ;  /* 0x000000ffff477224 */ /* 0x000fe200008e0673 */
[----:B------:R-:W-:Y:S02]  /*5d70*/  LOP3.LUT R30, R179, 0x380, RZ, 0xc0, !PT ;  /* 0x00000380b31e7812 */ /* 0x000fe400078ec0ff */
[----:B------:R-:W-:-:S02]  /*5d80*/  IADD3 R193, P4, R114, 0x8040, RZ ;  /* 0x0000804072c17810 */ /* 0x000fc40007f9e0ff */
[----:B------:R-:W-:Y:S02]  /*5d90*/  SHF.R.U64 R11, R11, 0x3, RZ ;  /* 0x000000030b0b7819 */ /* 0x000fe400000012ff */
[----:B------:R-:W-:Y:S01]  /*5da0*/  LOP3.LUT R38, R181, 0x380, RZ, 0xc0, !PT ;  /* 0x00000380b5267812 */ /* 0x000fe200078ec0ff */
[--C-:B------:R-:W-:Y:S01]  /*5db0*/  IMAD.X R99, RZ, RZ, R115.reuse, P4 ;  /* 0x000000ffff637224 */ /* 0x100fe200020e0673 */
[C---:B------:R-:W-:Y:S02]  /*5dc0*/  IADD3 R191, P0, R114.reuse, 0x8020, RZ ;  /* 0x0000802072bf7810 */ /* 0x040fe40007f1e0ff */
[----:B------:R-:W-:Y:S02]  /*5dd0*/  IADD3 R197, P6, R114, 0xc000, RZ ;  /* 0x0000c00072c57810 */ /* 0x000fe40007fde0ff */
[----:B------:R-:W-:Y:S01]  /*5de0*/  SHF.R.U64 R14, R14, 0x3, RZ ;  /* 0x000000030e0e7819 */ /* 0x000fe200000012ff */
[--C-:B------:R-:W-:Y:S01]  /*5df0*/  IMAD.X R95, RZ, RZ, R115.reuse, P0 ;  /* 0x000000ffff5f7224 */ /* 0x100fe200000e0673 */
[----:B------:R-:W-:Y:S01]  /*5e00*/  LOP3.LUT R46, R183, 0x380, RZ, 0xc0, !PT ;  /* 0x00000380b72e7812 */ /* 0x000fe200078ec0ff */
[----:B------:R-:W-:Y:S01]  /*5e10*/  IMAD.X R107, RZ, RZ, R115, P6 ;  /* 0x000000ffff6b7224 */ /* 0x000fe200030e0673 */
[----:B------:R-:W-:-:S02]  /*5e20*/  IADD3.X R39, RZ, R115, RZ, P3, !PT ;  /* 0x00000073ff277210 */ /* 0x000fc40001ffe4ff */
[----:B------:R-:W-:Y:S02]  /*5e30*/  SHF.R.U64 R20, R20, 0x3, RZ ;  /* 0x0000000314147819 */ /* 0x000fe400000012ff */
[----:B------:R-:W-:Y:S02]  /*5e40*/  LOP3.LUT R54, R185, 0x380, RZ, 0xc0, !PT ;  /* 0x00000380b9367812 */ /* 0x000fe400078ec0ff */
[C---:B------:R-:W-:Y:S02]  /*5e50*/  IADD3 R195, P3, R114.reuse, 0x8060, RZ ;  /* 0x0000806072c37810 */ /* 0x040fe40007f7e0ff */
[C---:B------:R-:W-:Y:S02]  /*5e60*/  IADD3 R6, P5, R114.reuse, 0xc020, RZ ;  /* 0x0000c02072067810 */ /* 0x040fe40007fbe0ff */
[C---:B------:R-:W-:Y:S01]  /*5e70*/  IADD3 R151, P2, R114.reuse, 0xc040, RZ ;  /* 0x0000c04072977810 */ /* 0x040fe20007f5e0ff */
[--C-:B------:R-:W-:Y:S01]  /*5e80*/  IMAD.X R103, RZ, RZ, R115.reuse, P3 ;  /* 0x000000ffff677224 */ /* 0x100fe200018e0673 */
[----:B------:R-:W-:Y:S01]  /*5e90*/  IADD3 R174, P1, R114, 0xc060, RZ ;  /* 0x0000c06072ae7810 */ /* 0x000fe20007f3e0ff */
[----:B------:R-:W-:Y:S01]  /*5ea0*/  IMAD.X R111, RZ, RZ, R115, P5 ;  /* 0x000000ffff6f7224 */ /* 0x000fe200028e0673 */
[----:B------:R-:W-:-:S02]  /*5eb0*/  SHF.R.U64 R30, R30, 0x3, RZ ;  /* 0x000000031e1e7819 */ /* 0x000fc400000012ff */
[----:B------:R-:W-:Y:S01]  /*5ec0*/  LOP3.LUT R62, R187, 0x380, RZ, 0xc0, !PT ;  /* 0x00000380bb3e7812 */ /* 0x000fe200078ec0ff */
[--C-:B------:R-:W-:Y:S01]  /*5ed0*/  IMAD.X R13, RZ, RZ, R115.reuse, P1 ;  /* 0x000000ffff0d7224 */ /* 0x100fe200008e0673 */
[----:B------:R-:W-:Y:S01]  /*5ee0*/  LOP3.LUT R114, R11, R114, RZ, 0x3c, !PT ;  /* 0x000000720b727212 */ /* 0x000fe200078e3cff */
[----:B------:R-:W-:Y:S01]  /*5ef0*/  IMAD.X R11, RZ, RZ, R115, P2 ;  /* 0x000000ffff0b7224 */ /* 0x000fe200010e0673 */
[----:B------:R-:W-:Y:S02]  /*5f00*/  SHF.R.U64 R38, R38, 0x3, RZ ;  /* 0x0000000326267819 */ /* 0x000fe400000012ff */
[----:B------:R-:W-:Y:S02]  /*5f10*/  LOP3.LUT R70, R189, 0x380, RZ, 0xc0, !PT ;  /* 0x00000380bd467812 */ /* 0x000fe400078ec0ff */
[----:B------:R-:W-:Y:S02]  /*5f20*/  LOP3.LUT R98, R193, 0x380, RZ, 0xc0, !PT ;  /* 0x00000380c1627812 */ /* 0x000fe400078ec0ff */
[----:B------:R-:W-:-:S02]  /*5f30*/  LOP3.LUT R14, R14, R175, RZ, 0x3c, !PT ;  /* 0x000000af0e0e7212 */ /* 0x000fc400078e3cff */
[----:B------:R-:W-:Y:S02]  /*5f40*/  SHF.R.U64 R46, R46, 0x3, RZ ;  /* 0x000000032e2e7819 */ /* 0x000fe400000012ff */
[----:B------:R-:W-:Y:S02]  /*5f50*/  LOP3.LUT R94, R191, 0x380, RZ, 0xc0, !PT ;  /* 0x00000380bf5e7812 */ /* 0x000fe400078ec0ff */
[----:B------:R-:W-:Y:S02]  /*5f60*/  LOP3.LUT R106, R197, 0x380, RZ, 0xc0, !PT ;  /* 0x00000380c56a7812 */ /* 0x000fe400078ec0ff */
[----:B------:R-:W-:Y:S02]  /*5f70*/  LOP3.LUT R20, R20, R177, RZ, 0x3c, !PT ;  /* 0x000000b114147212 */ /* 0x000fe400078e3cff */
[----:B------:R-:W-:Y:S02]  /*5f80*/  SHF.R.U64 R54, R54, 0x3, RZ ;  /* 0x0000000336367819 */ /* 0x000fe400000012ff */
[----:B------:R-:W-:-:S02]  /*5f90*/  LOP3.LUT R30, R30, R179, RZ, 0x3c, !PT ;  /* 0x000000b31e1e7212 */ /* 0x000fc400078e3cff */
[----:B------:R-:W-:Y:S02]  /*5fa0*/  SHF.R.U64 R62, R62, 0x3, RZ ;  /* 0x000000033e3e7819 */ /* 0x000fe400000012ff */
[----:B------:R-:W-:Y:S02]  /*5fb0*/  LOP3.LUT R102, R195, 0x380, RZ, 0xc0, !PT ;  /* 0x00000380c3667812 */ /* 0x000fe400078ec0ff */
[----:B------:R-:W-:Y:S02]  /*5fc0*/  LOP3.LUT R38, R38, R181, RZ, 0x3c, !PT ;  /* 0x000000b526267212 */ /* 0x000fe400078e3cff */
[----:B------:R-:W-:Y:S02]  /*5fd0*/  SHF.R.U64 R70, R70, 0x3, RZ ;  /* 0x0000000346467819 */ /* 0x000fe400000012ff */
[----:B------:R-:W-:Y:S02]  /*5fe0*/  SHF.R.U64 R98, R98, 0x3, RZ ;  /* 0x0000000362627819 */ /* 0x000fe400000012ff */
[----:B------:R-:W-:Y:S01]  /*5ff0*/  MOV R114, R114 ;  /* 0x0000007200727202 */ /* 0x000fe20000000f00 */
[----:B------:R-:W-:Y:S01]  /*6000*/  BAR.SYNC.DEFER_BLOCKING 0x1, 0x100 ;  /* 0x0044000000007b1d */ /* 0x000fe20000010000 */
[----:B------:R-:W-:-:S02]  /*6010*/  LOP3.LUT R12, R6, 0x380, RZ, 0xc0, !PT ;  /* 0x00000380060c7812 */ /* 0x000fc400078ec0ff */
[----:B------:R-:W-:Y:S02]  /*6020*/  LOP3.LUT R46, R46, R183, RZ, 0x3c, !PT ;  /* 0x000000b72e2e7212 */ /* 0x000fe400078e3cff */
[----:B------:R-:W-:Y:S02]  /*6030*/  SHF.R.U64 R94, R94, 0x3, RZ ;  /* 0x000000035e5e7819 */ /* 0x000fe400000012ff */
[----:B------:R-:W-:Y:S02]  /*6040*/  SHF.R.U64 R106, R106, 0x3, RZ ;  /* 0x000000036a6a7819 */ /* 0x000fe400000012ff */
[----:B------:R-:W-:Y:S02]  /*6050*/  LOP3.LUT R110, R151, 0x380, RZ, 0xc0, !PT ;  /* 0x00000380976e7812 */ /* 0x000fe400078ec0ff */
[----:B------:R-:W-:Y:S02]  /*6060*/  MOV R28, R14 ;  /* 0x0000000e001c7202 */ /* 0x000fe40000000f00 */
[----:B------:R-:W-:-:S02]  /*6070*/  LOP3.LUT R54, R54, R185, RZ, 0x3c, !PT ;  /* 0x000000b936367212 */ /* 0x000fc400078e3cff */
[----:B------:R-:W-:Y:S02]  /*6080*/  LOP3.LUT R115, R174, 0x380, RZ, 0xc0, !PT ;  /* 0x00000380ae737812 */ /* 0x000fe400078ec0ff */
[----:B------:R-:W-:Y:S02]  /*6090*/  MOV R20, R20 ;  /* 0x0000001400147202 */ /* 0x000fe40000000f00 */
[----:B------:R-:W-:Y:S02]  /*60a0*/  LOP3.LUT R62, R62, R187, RZ, 0x3c, !PT ;  /* 0x000000bb3e3e7212 */ /* 0x000fe400078e3cff */
[----:B------:R-:W-:Y:S02]  /*60b0*/  SHF.R.U64 R102, R102, 0x3, RZ ;  /* 0x0000000366667819 */ /* 0x000fe400000012ff */
[----:B------:R-:W-:Y:S01]  /*60c0*/  MOV R30, R30 ;  /* 0x0000001e001e7202 */ /* 0x000fe20000000f00 */
[----:B------:R-:W-:Y:S01]  /*60d0*/  STSM.16.M88.4 [R114], R24 ;  /* 0x0000001872007844 */ /* 0x000fe20000000200 */
[----:B------:R-:W-:-:S02]  /*60e0*/  LOP3.LUT R70, R70, R189, RZ, 0x3c, !PT ;  /* 0x000000bd46467212 */ /* 0x000fc400078e3cff */
[----:B------:R-:W-:Y:S01]  /*60f0*/  LOP3.LUT R98, R98, R193, RZ, 0x3c, !PT ;  /* 0x000000c162627212 */ /* 0x000fe200078e3cff */
[----:B------:R-:W-:Y:S01]  /*6100*/  STSM.16.M88.4 [R28], R32 ;  /* 0x000000201c007844 */ /* 0x000fe20000000200 */
[----:B------:R-:W-:Y:S02]  /*6110*/  SHF.R.U64 R29, R12, 0x3, RZ ;  /* 0x000000030c1d7819 */ /* 0x000fe400000012ff */
[----:B------:R-:W-:Y:S01]  /*6120*/  MOV R38, R38 ;  /* 0x0000002600267202 */ /* 0x000fe20000000f00 */
[----:B------:R-:W-:Y:S01]  /*6130*/  STSM.16.M88.4 [R20], R40 ;  /* 0x0000002814007844 */ /* 0x000fe20000000200 */
[----:B------:R-:W-:Y:S02]  /*6140*/  F2FP.F16.F32.PACK_AB R59, R155, R59 ;  /* 0x0000003b9b3b723e */ /* 0x000fe400000000ff */
[----:B------:R-:W-:Y:S01]  /*6150*/  F2FP.F16.F32.PACK_AB R65, R154, R66 ;  /* 0x000000429a41723e */ /* 0x000fe200000000ff */
[----:B------:R-:W-:Y:S01]  /*6160*/  STSM.16.M88.4 [R30], R48 ;  /* 0x000000301e007844 */ /* 0x000fe20000000200 */
[----:B------:R-:W-:-:S02]  /*6170*/  F2FP.F16.F32.PACK_AB R72, R73, R72 ;  /* 0x000000484948723e */ /* 0x000fc400000000ff */
[----:B------:R-:W-:Y:S01]  /*6180*/  LOP3.LUT R94, R94, R191, RZ, 0x3c, !PT ;  /* 0x000000bf5e5e7212 */ /* 0x000fe200078e3cff */
[----:B------:R-:W-:Y:S01]  /*6190*/  STSM.16.M88.4 [R38], R56 ;  /* 0x0000003826007844 */ /* 0x000fe20000000200 */
[----:B------:R-:W-:Y:S02]  /*61a0*/  LOP3.LUT R106, R106, R197, RZ, 0x3c, !PT ;  /* 0x000000c56a6a7212 */ /* 0x000fe400078e3cff */
[----:B------:R-:W-:Y:S02]  /*61b0*/  SHF.R.U64 R12, R110, 0x3, RZ ;  /* 0x000000036e0c7819 */ /* 0x000fe400000012ff */
[----:B------:R-:W-:Y:S02]  /*61c0*/  MOV R46, R46 ;  /* 0x0000002e002e7202 */ /* 0x000fe40000000f00 */
[----:B------:R-:W-:Y:S02]  /*61d0*/  F2FP.F16.F32.PACK_AB R66, R69, R68 ;  /* 0x000000444542723e */ /* 0x000fe400000000ff */
[----:B------:R-:W-:-:S02]  /*61e0*/  F2FP.F16.F32.PACK_AB R67, R153, R67 ;  /* 0x000000439943723e */ /* 0x000fc400000000ff */
[----:B------:R-:W-:Y:S02]  /*61f0*/  F2FP.F16.F32.PACK_AB R73, R152, R74 ;  /* 0x0000004a9849723e */ /* 0x000fe400000000ff */
[----:B------:R-:W-:Y:S01]  /*6200*/  F2FP.F16.F32.PACK_AB R80, R81, R80 ;  /* 0x000000505150723e */ /* 0x000fe200000000ff */
[----:B------:R-:W-:Y:S01]  /*6210*/  STSM.16.M88.4 [R46], R64 ;  /* 0x000000402e007844 */ /* 0x000fe20000000200 */
[----:B------:R-:W-:Y:S02]  /*6220*/  SHF.R.U64 R115, R115, 0x3, RZ ;  /* 0x0000000373737819 */ /* 0x000fe400000012ff */
[----:B------:R-:W-:Y:S02]  /*6230*/  MOV R54, R54 ;  /* 0x0000003600367202 */ /* 0x000fe40000000f00 */
        /* <DEDUP_REMOVED lines=8> */
[----:B------:R-:W-:-:S02]  /*62c0*/  MOV R70, R70 ;  /* 0x0000004600467202 */ /* 0x000fc40000000f00 */
[----:B------:R-:W-:Y:S01]  /*62d0*/  MOV R15, R98 ;  /* 0x00000062000f7202 */ /* 0x000fe20000000f00 */
[----:B------:R0:W-:Y:S01]  /*62e0*/  STSM.16.M88.4 [R62], R80 ;  /* 0x000000503e007844 */ /* 0x0001e20000000200 */
[----:B------:R-:W-:Y:S02]  /*62f0*/  F2FP.F16.F32.PACK_AB R76, R89, R88 ;  /* 0x00000058594c723e */ /* 0x000fe400000000ff */
[----:B------:R-:W-:Y:S02]  /*6300*/  F2FP.F16.F32.PACK_AB R77, R91, R90 ;  /* 0x0000005a5b4d723e */ /* 0x000fe400000000ff */
[----:B------:R-:W-:Y:S02]  /*6310*/  F2FP.F16.F32.PACK_AB R78, R93, R92 ;  /* 0x0000005c5d4e723e */ /* 0x000fe400000000ff */
[----:B------:R-:W-:Y:S02]  /*6320*/  F2FP.F16.F32.PACK_AB R79, R163, R79 ;  /* 0x0000004fa34f723e */ /* 0x000fe400000000ff */
[----:B------:R-:W-:-:S02]  /*6330*/  F2FP.F16.F32.PACK_AB R96, R97, R96 ;  /* 0x000000606160723e */ /* 0x000fc400000000ff */
[----:B------:R-:W-:Y:S01]  /*6340*/  LOP3.LUT R110, R29, R6, RZ, 0x3c, !PT ;  /* 0x000000061d6e7212 */ /* 0x000fe200078e3cff */
[----:B------:R-:W-:Y:S01]  /*6350*/  STSM.16.M88.4 [R70], R76 ;  /* 0x0000004c46007844 */ /* 0x000fe20000000200 */
[----:B------:R-:W-:Y:S02]  /*6360*/  LOP3.LUT R10, R12, R151, RZ, 0x3c, !PT ;  /* 0x000000970c0a7212 */ /* 0x000fe400078e3cff */
[----:B------:R-:W-:Y:S02]  /*6370*/  MOV R94, R94 ;  /* 0x0000005e005e7202 */ /* 0x000fe40000000f00 */
[----:B------:R-:W-:Y:S02]  /*6380*/  F2FP.F16.F32.PACK_AB R104, R105, R104 ;  /* 0x000000686968723e */ /* 0x000fe400000000ff */
[----:B------:R-:W-:Y:S02]  /*6390*/  F2FP.F16.F32.PACK_AB R112, R113, R112 ;  /* 0x000000707170723e */ /* 0x000fe400000000ff */
[----:B------:R-:W-:-:S02]  /*63a0*/  F2FP.F16.F32.PACK_AB R120, R121, R120 ;  /* 0x000000787978723e */ /* 0x000fc400000000ff */
[----:B------:R-:W-:Y:S02]  /*63b0*/  F2FP.F16.F32.PACK_AB R128, R129, R128 ;  /* 0x000000808180723e */ /* 0x000fe400000000ff */
[----:B------:R-:W-:Y:S02]  /*63c0*/  F2FP.F16.F32.PACK_AB R136, R137, R136 ;  /* 0x000000888988723e */ /* 0x000fe400000000ff */
[----:B------:R-:W-:Y:S01]  /*63d0*/  F2FP.F16.F32.PACK_AB R144, R145, R144 ;  /* 0x000000909190723e */ /* 0x000fe200000000ff */
[----:B------:R-:W-:Y:S01]  /*63e0*/  ULDC UR7, c[0x0][0xa88] ;  /* 0x0002a20000077ab9 */ /* 0x000fe20000000800 */
[----:B------:R-:W-:Y:S01]  /*63f0*/  MOV R14, R106 ;  /* 0x0000006a000e7202 */ /* 0x000fe20000000f00 */
[----:B------:R-:W-:Y:S01]  /*6400*/  UMOV UR4, URZ ;  /* 0x0000003f00047c82 */ /* 0x000fe20008000000 */
[----:B------:R-:W-:Y:S01]  /*6410*/  F2FP.F16.F32.PACK_AB R97, R165, R164 ;  /* 0x000000a4a561723e */ /* 0x000fe200000000ff */
[----:B0-----:R-:W0:Y:S01]  /*6420*/  LDC R81, c[0x0][0xbe8] ;  /* 0x0002fa00ff517b82 */ /* 0x001e220000000800 */
[----:B------:R-:W-:-:S02]  /*6430*/  F2FP.F16.F32.PACK_AB R98, R101, R100 ;  /* 0x000000646562723e */ /* 0x000fc400000000ff */
[----:B------:R-:W-:Y:S02]  /*6440*/  F2FP.F16.F32.PACK_AB R99, R167, R166 ;  /* 0x000000a6a763723e */ /* 0x000fe400000000ff */
[----:B------:R-:W-:Y:S02]  /*6450*/  LOP3.LUT R12, R115, R174, RZ, 0x3c, !PT ;  /* 0x000000ae730c7212 */ /* 0x000fe400078e3cff */
        /* <DEDUP_REMOVED lines=14> */
[----:B------:R-:W-:Y:S01]  /*6540*/  MOV R110, R110 ;  /* 0x0000006e006e7202 */ /* 0x000fe20000000f00 */
[----:B------:R-:W-:Y:S01]  /*6550*/  STSM.16.M88.4 [R14], R120 ;  /* 0x000000780e007844 */ /* 0x000fe20000000200 */
[----:B------:R-:W-:Y:S02]  /*6560*/  F2FP.F16.F32.PACK_AB R130, R133, R132 ;  /* 0x000000848582723e */ /* 0x000fe400000000ff */
[----:B------:R-:W-:Y:S02]  /*6570*/  F2FP.F16.F32.PACK_AB R131, R135, R134 ;  /* 0x000000868783723e */ /* 0x000fe400000000ff */
[----:B------:R-:W-:Y:S02]  /*6580*/  F2FP.F16.F32.PACK_AB R137, R139, R138 ;  /* 0x0000008a8b89723e */ /* 0x000fe400000000ff */
[----:B------:R-:W-:Y:S01]  /*6590*/  MOV R6, R10 ;  /* 0x0000000a00067202 */ /* 0x000fe20000000f00 */
[----:B------:R-:W-:Y:S01]  /*65a0*/  STSM.16.M88.4 [R110], R128 ;  /* 0x000000806e007844 */ /* 0x000fe20000000200 */
[----:B------:R-:W-:Y:S01]  /*65b0*/  F2FP.F16.F32.PACK_AB R138, R141, R140 ;  /* 0x0000008c8d8a723e */ /* 0x000fe200000000ff */
[----:B------:R-:W-:Y:S01]  /*65c0*/  IMAD.U32 R10, RZ, RZ, UR8 ;  /* 0x00000008ff0a7e24 */ /* 0x000fe2000f8e00ff */
[----:B------:R-:W-:Y:S01]  /*65d0*/  F2FP.F16.F32.PACK_AB R139, R143, R142 ;  /* 0x0000008e8f8b723e */ /* 0x000fe200000000ff */
[----:B------:R-:W-:Y:S01]  /*65e0*/  IMAD.U32 R11, RZ, RZ, UR9 ;  /* 0x00000009ff0b7e24 */ /* 0x000fe2000f8e00ff */
[----:B------:R-:W-:Y:S01]  /*65f0*/  F2FP.F16.F32.PACK_AB R145, R147, R146 ;  /* 0x000000929391723e */ /* 0x000fe200000000ff */
[----:B------:R-:W-:Y:S01]  /*6600*/  ULDC.64 UR8, c[0x0][0xc08] ;  /* 0x0003020000087ab9 */ /* 0x000fe20000000a00 */
[----:B------:R-:W-:Y:S01]  /*6610*/  MOV R12, R12 ;  /* 0x0000000c000c7202 */ /* 0x000fe20000000f00 */
[----:B------:R-:W-:Y:S01]  /*6620*/  STSM.16.M88.4 [R6], R136 ;  /* 0x0000008806007844 */ /* 0x000fe20000000200 */
[----:B------:R-:W-:-:S02]  /*6630*/  F2FP.F16.F32.PACK_AB R146, R149, R148 ;  /* 0x000000949592723e */ /* 0x000fc400000000ff */
[----:B------:R-:W-:Y:S02]  /*6640*/  F2FP.F16.F32.PACK_AB R147, R0, R150 ;  /* 0x000000960093723e */ /* 0x000fe400000000ff */
[----:B------:R-:W-:-:S03]  /*6650*/  PLOP3.LUT P0, PT, PT, PT, UP0, 0x80, 0x0 ;  /* 0x000000000000781c */ /* 0x000fc60003f0f008 */
[----:B------:R1:W-:Y:S01]  /*6660*/  STSM.16.M88.4 [R12], R144 ;  /* 0x000000900c007844 */ /* 0x0003e20000000200 */
[----:B------:R-:W-:Y:S09]  /*6670*/  BAR.SYNC.DEFER_BLOCKING 0x1, 0x100 ;  /* 0x0044000000007b1d */ /* 0x000ff20000010000 */
[----:B------:R-:W2:Y:S01]  /*6680*/  @P0 LDG.E R0, desc[UR50][R10.64] ;  /* 0x000000320a000981 */ /* 0x000ea2000c1e1900 */
[----:B------:R-:W-:Y:S01]  /*6690*/  UISETP.NE.U32.AND UP1, UPT, UR8, URZ, UPT ;  /* 0x0000003f0800728c */ /* 0x000fe2000bf25070 */
[----:B0-----:R-:W-:Y:S01]  /*66a0*/  ISETP.NE.AND P1, PT, R81, 0x1, PT ;  /* 0x000000015100780c */ /* 0x001fe20003f25270 */
[----:B-1----:R-:W-:-:S02]  /*66b0*/  IMAD.U32 R12, RZ, RZ, UR40 ;  /* 0x00000028ff0c7e24 */ /* 0x002fc4000f8e00ff */
[----:B------:R-:W-:-:S06]  /*66c0*/  UISETP.NE.AND.EX UP1, UPT, UR9, URZ, UPT, UP1 ;  /* 0x0000003f0900728c */ /* 0x000fcc000bf25310 */
[----:B------:R-:W-:-:S04]  /*66d0*/  PLOP3.LUT P2, PT, PT, PT, UP1, 0x80, 0x0 ;  /* 0x000000000000781c */ /* 0x000fc80003f4f018 */
[----:B------:R-:W0:Y:S01]  /*66e0*/  @P1 LDC R13, c[0x0][0xbec] ;  /* 0x0002fb00ff0d1b82 */ /* 0x000e220000000800 */
[----:B------:R-:W-:-:S04]  /*66f0*/  @UP1 ULEA UR8, UP2, UR38, UR8, 0x2 ;  /* 0x0000000826081291 */ /* 0x000fc8000f84103f */
[----:B------:R-:W-:Y:S02]  /*6700*/  @UP1 ULEA.HI.X UR9, UR38, UR9, UR39, 0x2, UP2 ;  /* 0x0000000926091291 */ /* 0x000fe400090f1427 */
[----:B------:R-:W-:Y:S01]  /*6710*/  IMAD.U32 R20, RZ, RZ, UR8 ;  /* 0x00000008ff147e24 */ /* 0x000fe2000f8e00ff */
[----:B------:R-:W1:Y:S03]  /*6720*/  @P1 LDC R15, c[0x0][0xbf0] ;  /* 0x0002fc00ff0f1b82 */ /* 0x000e660000000800 */
[----:B------:R-:W-:Y:S01]  /*6730*/  IMAD.U32 R21, RZ, RZ, UR9 ;  /* 0x00000009ff157e24 */ /* 0x000fe2000f8e00ff */
[----:B--2---:R-:W-:Y:S01]  /*6740*/  @P0 R2UR UR4, R0 ;  /* 0x00000000000402ca */ /* 0x004fe200000e0000 */
[----:B------:R-:W-:-:S06]  /*6750*/  IMAD.U32 R0, RZ, RZ, UR7 ;  /* 0x00000007ff007e24 */ /* 0x000fcc000f8e00ff */
[----:B------:R2:W5:Y:S01]  /*6760*/  @P2 LDG.E R0, desc[UR50][R20.64] ;  /* 0x0000003214002981 */ /* 0x000562000c1e1900 */
[----:B01----:R-:W-:Y:S07]  /*6770*/  @P2 BRA `(.L_x_9450) ;  /* 0x0000000000102947 */ /* 0x003fee0003800000 */
[----:B------:R-:W-:Y:S05]  /*6780*/  @!P0 BRA `(.L_x_9450) ;  /* 0x00000000000c8947 */ /* 0x000fea0003800000 */
[----:B--2---:R-:W2:Y:S04]  /*6790*/  LDG.E R21, desc[UR50][R10.64] ;  /* 0x000000320a157981 */ /* 0x004ea8000c1e1900 */
[----:B-----5:R-:W2:Y:S02]  /*67a0*/  LDG.E R0, desc[UR50][R10.64+0x4] ;  /* 0x000004320a007981 */ /* 0x020ea4000c1e1900 */
[----:B--2---:R-:W-:-:S07]  /*67b0*/  IMAD.IADD R0, R0, 0x1, -R21 ;  /* 0x0000000100007824 */ /* 0x004fce00078e0a15 */
.L_x_9450:
[----:B------:R-:W-:Y:S01]  /*67c0*/  USHF.R.S32.HI UR14, URZ, 0x1f, UR41 ;  /* 0x0000001f3f0e7899 */ /* 0x000fe20008011429 */
[----:B------:R-:W-:Y:S01]  /*67d0*/  IMAD R12, R12, 0x80, R203 ;  /* 0x000000800c0c7824 */ /* 0x000fe200078e02cb */
[----:B------:R-:W-:Y:S01]  /*67e0*/  ULDC.64 UR12, c[0x0][0xb90] ;  /* 0x0002e400000c7ab9 */ /* 0x000fe20000000a00 */
[----:B------:R-:W-:Y:S01]  /*67f0*/  USHF.R.S32.HI UR11, URZ, 0x1f, UR4 ;  /* 0x0000001f3f0b7899 */ /* 0x000fe20008011404 */
[----:B------:R-:W-:Y:S01]  /*6800*/  IMAD R11, R22, 0x40, R2 ;  /* 0x00000040160b7824 */ /* 0x000fe200078e0202 */
[----:B------:R-:W-:Y:S01]  /*6810*/  UIMAD UR7, UR14, UR12, URZ ;  /* 0x0000000c0e0772a4 */ /* 0x000fe2000f8e023f */
[----:B------:R-:W-:Y:S01]  /*6820*/  @P1 IMAD.HI.U32 R6, R12, R13, RZ ;  /* 0x0000000d0c061227 */ /* 0x000fe200078e00ff */
[----:B------:R-:W-:Y:S01]  /*6830*/  UMOV UR10, UR4 ;  /* 0x00000004000a7c82 */ /* 0x000fe20008000000 */
[----:B------:R-:W-:Y:S01]  /*6840*/  USEL UR39, UR39, URZ, !UP0 ;  /* 0x0000003f27277287 */ /* 0x000fe2000c000000 */
[----:B------:R-:W0:Y:S01]  /*6850*/  @P1 LDC R83, c[0x0][0xbf0] ;  /* 0x0002fc00ff531b82 */ /* 0x000e220000000800 */
[----:B------:R-:W-:Y:S01]  /*6860*/  UIMAD.WIDE.U32 UR8, UR41, UR12, UR10 ;  /* 0x0000000c290872a5 */ /* 0x000fe2000f8e000a */
[----:B------:R-:W-:Y:S01]  /*6870*/  IMAD.MOV.U32 R10, RZ, RZ, R12 ;  /* 0x000000ffff0a7224 */ /* 0x000fe200078e000c */
[----:B------:R-:W-:Y:S01]  /*6880*/  UIMAD UR7, UR41, UR13, UR7 ;  /* 0x0000000d290772a4 */ /* 0x000fe2000f8e0207 */
[----:B------:R-:W-:Y:S01]  /*6890*/  @P1 SHF.R.U32.HI R10, RZ, R15, R6 ;  /* 0x0000000fff0a1219 */ /* 0x000fe20000011606 */
[----:B------:R-:W-:Y:S01]  /*68a0*/  USEL UR38, UR38, URZ, !UP0 ;  /* 0x0000003f26267287 */ /* 0x000fe2000c000000 */
[----:B------:R-:W-:Y:S01]  /*68b0*/  IMAD.WIDE R4, R11, 0x2, R4 ;  /* 0x000000020b047825 */ /* 0x000fe200078e0204 */
[----:B------:R-:W-:Y:S01]  /*68c0*/  ULDC.64 UR12, c[0x0][0xb98] ;  /* 0x0002e600000c7ab9 */ /* 0x000fe20000000a00 */
[----:B------:R-:W-:-:S02]  /*68d0*/  UIADD3 UR9, UR9, UR7, URZ ;  /* 0x0000000709097290 */ /* 0x000fc4000fffe03f */
[----:B------:R-:W-:Y:S01]  /*68e0*/  UIMAD UR7, UR39, UR12, URZ ;  /* 0x0000000c270772a4 */ /* 0x000fe2000f8e023f */
[----:B------:R-:W-:Y:S01]  /*68f0*/  IMAD.MOV R6, RZ, RZ, -R10 ;  /* 0x000000ffff067224 */ /* 0x000fe200078e0a0a */
[----:B------:R-:W-:Y:S01]  /*6900*/  UIMAD.WIDE.U32 UR8, UR38, UR12, UR8 ;  /* 0x0000000c260872a5 */ /* 0x000fe2000f8e0008 */
[----:B------:R-:W-:Y:S01]  /*6910*/  IADD3 R37, P2, R4, 0x5000, RZ ;  /* 0x0000500004257810 */ /* 0x000fe20007f5e0ff */
[----:B------:R-:W-:Y:S01]  /*6920*/  UIMAD UR7, UR38, UR13, UR7 ;  /* 0x0000000d260772a4 */ /* 0x000fe2000f8e0207 */
[----:B------:R-:W-:Y:S01]  /*6930*/  IMAD R13, R81, R6, R12 ;  /* 0x00000006510d7224 */ /* 0x000fe200078e020c */
[----:B------:R-:W-:Y:S01]  /*6940*/  SHF.R.S32.HI R6, RZ, 0x1f, R10 ;  /* 0x0000001fff067819 */ /* 0x000fe2000001140a */
[----:B------:R-:W-:Y:S01]  /*6950*/  IMAD.U32 R26, RZ, RZ, UR40 ;  /* 0x00000028ff1a7e24 */ /* 0x000fe2000f8e00ff */
[----:B------:R-:W-:Y:S01]  /*6960*/  IADD3 R10, P0, R10, UR8, RZ ;  /* 0x000000080a0a7c10 */ /* 0x000fe2000ff1e0ff */
[----:B-----5:R-:W-:Y:S01]  /*6970*/  IMAD R85, R0, R81, RZ ;  /* 0x0000005100557224 */ /* 0x020fe200078e02ff */
[C---:B------:R-:W-:Y:S01]  /*6980*/  IADD3 R25, P5, R4.reuse, 0x1000, RZ ;  /* 0x0000100004197810 */ /* 0x040fe20007fbe0ff */
[----:B------:R-:W-:Y:S01]  /*6990*/  IMAD.U32 R11, RZ, RZ, UR7 ;  /* 0x00000007ff0b7e24 */ /* 0x000fe2000f8e00ff */
[C---:B------:R-:W-:Y:S01]  /*69a0*/  IADD3 R29, P4, R4.reuse, 0x2000, RZ ;  /* 0x00002000041d7810 */ /* 0x040fe20007f9e0ff */
[----:B------:R-:W-:Y:S01]  /*69b0*/  ULDC.64 UR12, c[0x0][0xaa0] ;  /* 0x0002a800000c7ab9 */ /* 0x000fe20000000a00 */
[----:B------:R-:W-:-:S02]  /*69c0*/  IADD3 R57, P3, R4, 0x4000, RZ ;  /* 0x0000400004397810 */ /* 0x000fc40007f7e0ff */
[----:B------:R-:W-:Y:S01]  /*69d0*/  IADD3.X R11, R6, UR9, R11, P0, !PT ;  /* 0x00000009060b7c10 */ /* 0x000fe200087fe40b */
[----:B------:R-:W-:Y:S01]  /*69e0*/  ULDC.64 UR8, c[0x0][0xb88] ;  /* 0x0002e20000087ab9 */ /* 0x000fe20000000a00 */
[----:B------:R-:W-:Y:S02]  /*69f0*/  SHF.R.S32.HI R6, RZ, 0x1f, R13 ;  /* 0x0000001fff067819 */ /* 0x000fe4000001140d */
[----:B------:R-:W-:Y:S01]  /*6a00*/  IADD3 R33, P0, R4, 0x3000, RZ ;  /* 0x0000300004217810 */ /* 0x000fe20007f1e0ff */
[----:B------:R-:W-:Y:S01]  /*6a10*/  IMAD.WIDE.U32 R10, R13, UR8, R10 ;  /* 0x000000080d0a7c25 */ /* 0x000fe2000f8e000a */
[----:B------:R-:W-:Y:S02]  /*6a20*/  LOP3.LUT R36, R37, 0x380, RZ, 0xc0, !PT ;  /* 0x0000038025247812 */ /* 0x000fe400078ec0ff */
[----:B------:R-:W-:Y:S01]  /*6a30*/  LOP3.LUT R32, R33, 0x380, RZ, 0xc0, !PT ;  /* 0x0000038021207812 */ /* 0x000fe200078ec0ff */
[----:B------:R-:W-:Y:S01]  /*6a40*/  IMAD R6, R6, UR8, RZ ;  /* 0x0000000806067c24 */ /* 0x000fe2000f8e02ff */
[----:B------:R-:W-:-:S02]  /*6a50*/  LOP3.LUT R24, R25, 0x380, RZ, 0xc0, !PT ;  /* 0x0000038019187812 */ /* 0x000fc400078ec0ff */
[----:B------:R-:W-:Y:S01]  /*6a60*/  SHF.R.U64 R32, R32, 0x3, RZ ;  /* 0x0000000320207819 */ /* 0x000fe200000012ff */
[----:B------:R-:W-:Y:S01]  /*6a70*/  IMAD R15, R13, UR9, R6 ;  /* 0x000000090d0f7c24 */ /* 0x000fe2000f8e0206 */
[----:B------:R-:W-:Y:S01]  /*6a80*/  LOP3.LUT R28, R29, 0x380, RZ, 0xc0, !PT ;  /* 0x000003801d1c7812 */ /* 0x000fe200078ec0ff */
[----:B------:R-:W-:Y:S01]  /*6a90*/  ULDC.64 UR8, c[0x0][0xb50] ;  /* 0x0002d40000087ab9 */ /* 0x000fe20000000a00 */
[----:B------:R-:W-:Y:S01]  /*6aa0*/  LOP3.LUT R56, R57, 0x380, RZ, 0xc0, !PT ;  /* 0x0000038039387812 */ /* 0x000fe200078ec0ff */
[----:B------:R-:W-:Y:S01]  /*6ab0*/  IMAD.IADD R11, R11, 0x1, R15 ;  /* 0x000000010b0b7824 */ /* 0x000fe200078e020f */
[----:B------:R-:W-:Y:S02]  /*6ac0*/  LEA R12, P6, R10, UR8, 0x2 ;  /* 0x000000080a0c7c11 */ /* 0x000fe4000f8c10ff */
[----:B------:R-:W-:Y:S01]  /*6ad0*/  LOP3.LUT R32, R32, R33, RZ, 0x3c, !PT ;  /* 0x0000002120207212 */ /* 0x000fe200078e3cff */
[----:B------:R-:W-:Y:S01]  /*6ae0*/  IMAD.X R33, RZ, RZ, R5, P0 ;  /* 0x000000ffff217224 */ /* 0x000fe200000e0605 */
[----:B------:R-:W-:Y:S01]  /*6af0*/  SHF.R.U64 R36, R36, 0x3, RZ ;  /* 0x0000000324247819 */ /* 0x000fe200000012ff */
[----:B--2---:R-:W-:Y:S01]  /*6b00*/  SHFL.IDX PT, R20, R12, RZ, 0x1c1f ;  /* 0x001c1fff0c147589 */ /* 0x004fe200000e0000 */
[----:B------:R-:W-:-:S02]  /*6b10*/  SHF.R.U64 R24, R24, 0x3, RZ ;  /* 0x0000000318187819 */ /* 0x000fc400000012ff */
[----:B------:R-:W-:Y:S01]  /*6b20*/  SHF.R.U64 R28, R28, 0x3, RZ ;  /* 0x000000031c1c7819 */ /* 0x000fe200000012ff */
[----:B------:R-:W-:Y:S01]  /*6b30*/  SHFL.IDX PT, R50, R12, 0x1, 0x1c1f ;  /* 0x003c1f000c327f89 */ /* 0x000fe200000e0000 */
[----:B------:R-:W-:Y:S02]  /*6b40*/  SHF.R.U64 R56, R56, 0x3, RZ ;  /* 0x0000000338387819 */ /* 0x000fe400000012ff */
[----:B------:R-:W-:Y:S02]  /*6b50*/  IADD3 R61, P0, R4, 0x9000, RZ ;  /* 0x00009000043d7810 */ /* 0x000fe40007f1e0ff */
[----:B------:R-:W-:Y:S02]  /*6b60*/  LEA.HI.X R14, R10, UR9, R11, 0x2, P6 ;  /* 0x000000090a0e7c11 */ /* 0x000fe4000b0f140b */
        /* <DEDUP_REMOVED lines=8> */
[----:B------:R-:W-:Y:S01]  /*6bf0*/  LOP3.LUT R60, R61, 0x380, RZ, 0xc0, !PT ;  /* 0x000003803d3c7812 */ /* 0x000fe200078ec0ff */
[----:B------:R-:W1:Y:S01]  /*6c00*/  SHFL.IDX PT, R21, R14, RZ, 0x1c1f ;  /* 0x001c1fff0e157589 */ /* 0x000e6200000e0000 */
[----:B------:R-:W-:-:S02]  /*6c10*/  IADD3 R49, P2, R4, 0xb000, RZ ;  /* 0x0000b00004317810 */ /* 0x000fc40007f5e0ff */
[C---:B------:R-:W-:Y:S01]  /*6c20*/  IADD3 R41, P6, R4.reuse, 0x6000, RZ ;  /* 0x0000600004297810 */ /* 0x040fe20007fde0ff */
[----:B------:R-:W2:Y:S01]  /*6c30*/  SHFL.IDX PT, R51, R14, 0x1, 0x1c1f ;  /* 0x003c1f000e337f89 */ /* 0x000ea200000e0000 */
[C---:B------:R-:W-:Y:S02]  /*6c40*/  IADD3 R45, P5, R4.reuse, 0x7000, RZ ;  /* 0x00007000042d7810 */ /* 0x040fe40007fbe0ff */
[C---:B------:R-:W-:Y:S02]  /*6c50*/  IADD3 R69, P4, R4.reuse, 0x8000, RZ ;  /* 0x0000800004457810 */ /* 0x040fe40007f9e0ff */
[----:B------:R-:W-:Y:S02]  /*6c60*/  IADD3 R11, P3, R4, 0xa000, RZ ;  /* 0x0000a000040b7810 */ /* 0x000fe40007f7e0ff */
[----:B------:R-:W-:Y:S02]  /*6c70*/  SHF.R.U64 R60, R60, 0x3, RZ ;  /* 0x000000033c3c7819 */ /* 0x000fe400000012ff */
[----:B------:R-:W-:-:S02]  /*6c80*/  LOP3.LUT R48, R49, 0x380, RZ, 0xc0, !PT ;  /* 0x0000038031307812 */ /* 0x000fc400078ec0ff */
[----:B------:R-:W-:Y:S02]  /*6c90*/  LEA R26, R26, R201, 0x7 ;  /* 0x000000c91a1a7211 */ /* 0x000fe400078e38ff */
[----:B------:R-:W-:Y:S02]  /*6ca0*/  LOP3.LUT R40, R41, 0x380, RZ, 0xc0, !PT ;  /* 0x0000038029287812 */ /* 0x000fe400078ec0ff */
[----:B------:R-:W-:Y:S01]  /*6cb0*/  LOP3.LUT R44, R45, 0x380, RZ, 0xc0, !PT ;  /* 0x000003802d2c7812 */ /* 0x000fe200078ec0ff */
[----:B------:R-:W-:Y:S01]  /*6cc0*/  VIADD R6, R26, 0x8 ;  /* 0x000000081a067836 */ /* 0x000fe20000000000 */
[----:B------:R-:W-:Y:S02]  /*6cd0*/  LOP3.LUT R68, R69, 0x380, RZ, 0xc0, !PT ;  /* 0x0000038045447812 */ /* 0x000fe400078ec0ff */
[----:B------:R-:W-:Y:S02]  /*6ce0*/  LOP3.LUT R10, R11, 0x380, RZ, 0xc0, !PT ;  /* 0x000003800b0a7812 */ /* 0x000fe400078ec0ff */
[----:B------:R-:W-:Y:S01]  /*6cf0*/  LOP3.LUT R60, R60, R61, RZ, 0x3c, !PT ;  /* 0x0000003d3c3c7212 */ /* 0x000fe200078e3cff */
[----:B------:R-:W-:Y:S01]  /*6d00*/  IMAD.X R61, RZ, RZ, R5, P0 ;  /* 0x000000ffff3d7224 */ /* 0x000fe200000e0605 */
[----:B------:R-:W-:-:S02]  /*6d10*/  SHF.R.U64 R48, R48, 0x3, RZ ;  /* 0x0000000330307819 */ /* 0x000fc400000012ff */
[----:B------:R-:W-:Y:S02]  /*6d20*/  SHF.R.U64 R40, R40, 0x3, RZ ;  /* 0x0000000328287819 */ /* 0x000fe400000012ff */
[----:B------:R-:W-:Y:S02]  /*6d30*/  SHF.R.U64 R44, R44, 0x3, RZ ;  /* 0x000000032c2c7819 */ /* 0x000fe400000012ff */
[----:B------:R-:W-:Y:S02]  /*6d40*/  SHF.R.U64 R68, R68, 0x3, RZ ;  /* 0x0000000344447819 */ /* 0x000fe400000012ff */
[----:B------:R-:W-:Y:S02]  /*6d50*/  SHF.R.U64 R10, R10, 0x3, RZ ;  /* 0x000000030a0a7819 */ /* 0x000fe400000012ff */
[----:B------:R-:W-:Y:S02]  /*6d60*/  LOP3.LUT P0, RZ, R23, 0x3, RZ, 0xc0, !PT ;  /* 0x0000000317ff7812 */ /* 0x000fe4000780c0ff */
        /* <DEDUP_REMOVED lines=10> */
[----:B------:R-:W-:-:S02]  /*6e10*/  ISETP.GE.OR P2, PT, R26, R85, P0 ;  /* 0x000000551a00720c */ /* 0x000fc40000746670 */
[----:B------:R-:W-:Y:S02]  /*6e20*/  ISETP.GE.OR P0, PT, R6, R85, P0 ;  /* 0x000000550600720c */ /* 0x000fe40000706670 */
[C---:B------:R-:W-:Y:S02]  /*6e30*/  IADD3 R77, P6, R4.reuse, 0xc000, RZ ;  /* 0x0000c000044d7810 */ /* 0x040fe40007fde0ff */
[C---:B------:R-:W-:Y:S02]  /*6e40*/  IADD3 R73, P5, R4.reuse, 0xd000, RZ ;  /* 0x0000d00004497810 */ /* 0x040fe40007fbe0ff */
[C---:B------:R-:W-:Y:S02]  /*6e50*/  IADD3 R65, P4, R4.reuse, 0xe000, RZ ;  /* 0x0000e00004417810 */ /* 0x040fe40007f9e0ff */
[C---:B------:R-:W-:Y:S02]  /*6e60*/  LOP3.LUT R15, R4.reuse, 0x380, RZ, 0xc0, !PT ;  /* 0x00000380040f7812 */ /* 0x040fe400078ec0ff */
[----:B------:R-:W-:Y:S01]  /*6e70*/  IADD3 R13, P3, R4, 0xf000, RZ ;  /* 0x0000f000040d7810 */ /* 0x000fe20007f7e0ff */
[----:B-1----:R1:W-:Y:S01]  /*6e80*/  @!P2 ST.E desc[UR50][R20.64], R9 ;  /* 0x000000091400a985 */ /* 0x0023e2000c101932 */
[----:B------:R-:W-:-:S02]  /*6e90*/  LOP3.LUT R76, R77, 0x380, RZ, 0xc0, !PT ;  /* 0x000003804d4c7812 */ /* 0x000fc400078ec0ff */
[----:B------:R-:W-:Y:S01]  /*6ea0*/  LOP3.LUT R72, R73, 0x380, RZ, 0xc0, !PT ;  /* 0x0000038049487812 */ /* 0x000fe200078ec0ff */
[----:B--2---:R2:W-:Y:S01]  /*6eb0*/  @!P0 ST.E desc[UR50][R50.64], R8 ;  /* 0x0000000832008985 */ /* 0x0045e2000c101932 */
[----:B------:R-:W-:Y:S01]  /*6ec0*/  LOP3.LUT R64, R65, 0x380, RZ, 0xc0, !PT ;  /* 0x0000038041407812 */ /* 0x000fe200078ec0ff */
[----:B------:R-:W-:Y:S01]  /*6ed0*/  IMAD.X R53, RZ, RZ, R5, P3 ;  /* 0x000000ffff357224 */ /* 0x000fe200018e0605 */
[----:B------:R-:W-:Y:S01]  /*6ee0*/  SHF.R.U64 R15, R15, 0x3, RZ ;  /* 0x000000030f0f7819 */ /* 0x000fe200000012ff */
[----:B------:R-:W-:Y:S01]  /*6ef0*/  UIMAD UR7, UR11, UR12, URZ ;  /* 0x0000000c0b0772a4 */ /* 0x000fe2000f8e023f */
[----:B------:R-:W-:Y:S01]  /*6f00*/  LOP3.LUT R0, R13, 0x380, RZ, 0xc0, !PT ;  /* 0x000003800d007812 */ /* 0x000fe200078ec0ff */
[----:B------:R-:W-:Y:S01]  /*6f10*/  UIMAD.WIDE.U32 UR8, UR4, UR12, URZ ;  /* 0x0000000c040872a5 */ /* 0x000fe2000f8e003f */
[----:B------:R-:W-:Y:S01]  /*6f20*/  SHF.R.U64 R76, R76, 0x3, RZ ;  /* 0x000000034c4c7819 */ /* 0x000fe200000012ff */
[----:B------:R-:W-:Y:S01]  /*6f30*/  ULDC.64 UR10, c[0x0][0xae8] ;  /* 0x0002ba00000a7ab9 */ /* 0x000fe20000000a00 */
[----:B------:R-:W-:Y:S01]  /*6f40*/  SHF.R.U64 R72, R72, 0x3, RZ ;  /* 0x0000000348487819 */ /* 0x000fe200000012ff */
[----:B-1----:R-:W-:Y:S01]  /*6f50*/  IMAD.U32 R21, RZ, RZ, UR40 ;  /* 0x00000028ff157e24 */ /* 0x002fe2000f8e00ff */
[----:B------:R-:W-:Y:S01]  /*6f60*/  SHF.R.U64 R64, R64, 0x3, RZ ;  /* 0x0000000340407819 */ /* 0x000fe200000012ff */
[----:B------:R-:W5:Y:S01]  /*6f70*/  LD.E.128 R24, desc[UR50][R24.64] ;  /* 0x0000003218187980 */ /* 0x000f62000c101d00 */
[----:B------:R-:W-:-:S02]  /*6f80*/  LOP3.LUT R4, R15, R4, RZ, 0x3c, !PT ;  /* 0x000000040f047212 */ /* 0x000fc400078e3cff */
[----:B------:R-:W-:Y:S01]  /*6f90*/  SHF.R.U64 R0, R0, 0x3, RZ ;  /* 0x0000000300007819 */ /* 0x000fe200000012ff */
[----:B------:R-:W5:Y:S01]  /*6fa0*/  LD.E.128 R28, desc[UR50][R28.64] ;  /* 0x000000321c1c7980 */ /* 0x000f62000c101d00 */
[----:B------:R-:W-:Y:S01]  /*6fb0*/  LOP3.LUT R76, R76, R77, RZ, 0x3c, !PT ;  /* 0x0000004d4c4c7212 */ /* 0x000fe200078e3cff */
[--C-:B------:R-:W-:Y:S01]  /*6fc0*/  IMAD.X R77, RZ, RZ, R5.reuse, P6 ;  /* 0x000000ffff4d7224 */ /* 0x100fe200030e0605 */
[----:B------:R-:W-:Y:S01]  /*6fd0*/  LOP3.LUT R72, R72, R73, RZ, 0x3c, !PT ;  /* 0x0000004948487212 */ /* 0x000fe200078e3cff */
[--C-:B------:R-:W-:Y:S01]  /*6fe0*/  IMAD.X R73, RZ, RZ, R5.reuse, P5 ;  /* 0x000000ffff497224 */ /* 0x100fe200028e0605 */
[----:B------:R-:W-:Y:S01]  /*6ff0*/  LOP3.LUT R64, R64, R65, RZ, 0x3c, !PT ;  /* 0x0000004140407212 */ /* 0x000fe200078e3cff */
[----:B------:R-:W-:Y:S01]  /*7000*/  IMAD.X R65, RZ, RZ, R5, P4 ;  /* 0x000000ffff417224 */ /* 0x000fe200020e0605 */
[----:B------:R-:W-:Y:S01]  /*7010*/  LOP3.LUT R52, R0, R13, RZ, 0x3c, !PT ;  /* 0x0000000d00347212 */ /* 0x000fe200078e3cff */
[----:B------:R-:W-:Y:S01]  /*7020*/  UIMAD UR7, UR4, UR13, UR7 ;  /* 0x0000000d040772a4 */ /* 0x000fe2000f8e0207 */
[----:B------:R1:W5:Y:S01]  /*7030*/  LD.E.128 R12, desc[UR50][R4.64] ;  /* 0x00000032040c7980 */ /* 0x000362000c101d00 */
[----:B------:R-:W-:-:S03]  /*7040*/  IMAD R0, R19, 0x20, R22 ;  /* 0x0000002013007824 */ /* 0x000fc600078e0216 */
[----:B------:R-:W5:Y:S04]  /*7050*/  LD.E.128 R32, desc[UR50][R32.64] ;  /* 0x0000003220207980 */ /* 0x000f68000c101d00 */
[----:B------:R-:W5:Y:S01]  /*7060*/  LD.E.128 R56, desc[UR50][R56.64] ;  /* 0x0000003238387980 */ /* 0x000f62000c101d00 */
[----:B-1----:R-:W1:Y:S01]  /*7070*/  @P1 LDC R5, c[0x0][0xbec] ;  /* 0x0002fb00ff051b82 */ /* 0x002e620000000800 */
[----:B------:R-:W-:Y:S02]  /*7080*/  UIADD3 UR9, UR9, UR7, URZ ;  /* 0x0000000709097290 */ /* 0x000fe4000fffe03f */
[----:B------:R-:W5:Y:S01]  /*7090*/  LD.E.128 R36, desc[UR50][R36.64] ;  /* 0x0000003224247980 */ /* 0x000f62000c101d00 */
[----:B------:R-:W-:Y:S01]  /*70a0*/  UIMAD UR4, UR14, UR10, URZ ;  /* 0x0000000a0e0472a4 */ /* 0x000fe2000f8e023f */
[----:B------:R-:W-:Y:S01]  /*70b0*/  IMAD R20, R21, 0x80, R0 ;  /* 0x0000008015147824 */ /* 0x000fe200078e0200 */
[----:B------:R-:W-:Y:S01]  /*70c0*/  UIMAD.WIDE.U32 UR8, UR41, UR10, UR8 ;  /* 0x0000000a290872a5 */ /* 0x000fe2000f8e0008 */
[----:B------:R-:W5:Y:S01]  /*70d0*/  LD.E.128 R40, desc[UR50][R40.64] ;  /* 0x0000003228287980 */ /* 0x000f62000c101d00 */
[----:B------:R-:W-:-:S03]  /*70e0*/  UIMAD UR4, UR41, UR11, UR4 ;  /* 0x0000000b290472a4 */ /* 0x000fc6000f8e0204 */
[----:B------:R-:W-:Y:S01]  /*70f0*/  ULDC.64 UR10, c[0x0][0xaf0] ;  /* 0x0002bc00000a7ab9 */ /* 0x000fe20000000a00 */
[----:B------:R-:W-:Y:S01]  /*7100*/  UIADD3 UR9, UR9, UR4, URZ ;  /* 0x0000000409097290 */ /* 0x000fe2000fffe03f */
[----:B------:R-:W5:Y:S01]  /*7110*/  LD.E.128 R44, desc[UR50][R44.64] ;  /* 0x000000322c2c7980 */ /* 0x000f62000c101d00 */
[----:B------:R-:W-:Y:S01]  /*7120*/  UIMAD UR4, UR39, UR10, URZ ;  /* 0x0000000a270472a4 */ /* 0x000fe2000f8e023f */
[----:B------:R-:W-:Y:S01]  /*7130*/  IMAD.MOV.U32 R21, RZ, RZ, R20 ;  /* 0x000000ffff157224 */ /* 0x000fe200078e0014 */
[----:B------:R-:W-:Y:S01]  /*7140*/  UIMAD.WIDE.U32 UR8, UR38, UR10, UR8 ;  /* 0x0000000a260872a5 */ /* 0x000fe2000f8e0008 */
[----:B------:R-:W5:Y:S01]  /*7150*/  LD.E.128 R68, desc[UR50][R68.64] ;  /* 0x0000003244447980 */ /* 0x000f62000c101d00 */
[----:B------:R-:W-:-:S03]  /*7160*/  UIMAD UR4, UR38, UR11, UR4 ;  /* 0x0000000b260472a4 */ /* 0x000fc6000f8e0204 */
[----:B------:R-:W5:Y:S01]  /*7170*/  LD.E.128 R60, desc[UR50][R60.64] ;  /* 0x000000323c3c7980 */ /* 0x000f62000c101d00 */
[----:B-1----:R-:W-:-:S03]  /*7180*/  @P1 IMAD.HI.U32 R0, R20, R5, RZ ;  /* 0x0000000514001227 */ /* 0x002fc600078e00ff */
[----:B--2---:R-:W5:Y:S02]  /*7190*/  LD.E.128 R8, desc[UR50][R10.64] ;  /* 0x000000320a087980 */ /* 0x004f64000c101d00 */
[----:B0-----:R-:W-:Y:S01]  /*71a0*/  @P1 SHF.R.U32.HI R21, RZ, R83, R0 ;  /* 0x00000053ff151219 */ /* 0x001fe20000011600 */
[----:B------:R-:W-:Y:S01]  /*71b0*/  UIADD3 UR4, UR9, UR4, URZ ;  /* 0x0000000409047290 */ /* 0x000fe2000fffe03f */
[----:B------:R-:W-:Y:S01]  /*71c0*/  IMAD.U32 R4, RZ, RZ, UR8 ;  /* 0x00000008ff047e24 */ /* 0x000fe2000f8e00ff */
[----:B------:R-:W5:Y:S01]  /*71d0*/  LD.E.128 R48, desc[UR50][R48.64] ;  /* 0x0000003230307980 */ /* 0x000f62000c101d00 */
[--C-:B------:R-:W-:Y:S01]  /*71e0*/  SHF.R.S32.HI R0, RZ, 0x1f, R21.reuse ;  /* 0x0000001fff007819 */ /* 0x100fe20000011415 */
[----:B------:R-:W-:Y:S02]  /*71f0*/  IMAD.MOV R6, RZ, RZ, -R21 ;  /* 0x000000ffff067224 */ /* 0x000fe400078e0a15 */
[----:B------:R-:W-:Y:S01]  /*7200*/  IMAD.U32 R5, RZ, RZ, UR9 ;  /* 0x00000009ff057e24 */ /* 0x000fe2000f8e00ff */
[----:B------:R-:W-:Y:S01]  /*7210*/  ULDC.64 UR8, c[0x0][0xae0] ;  /* 0x0002b80000087ab9 */ /* 0x000fe20000000a00 */
[----:B------:R-:W-:Y:S01]  /*7220*/  IMAD R81, R81, R6, R20 ;  /* 0x0000000651517224 */ /* 0x000fe200078e0214 */
[----:B------:R-:W5:Y:S01]  /*7230*/  LD.E.128 R76, desc[UR50][R76.64] ;  /* 0x000000324c4c7980 */ /* 0x000f62000c101d00 */
[----:B------:R-:W-:-:S02]  /*7240*/  IMAD R0, R0, UR8, RZ ;  /* 0x0000000800007c24 */ /* 0x000fc4000f8e02ff */
[----:B------:R-:W-:Y:S01]  /*7250*/  IMAD.U32 R5, RZ, RZ, UR4 ;  /* 0x00000004ff057e24 */ /* 0x000fe2000f8e00ff */
[----:B------:R-:W5:Y:S01]  /*7260*/  LD.E.128 R72, desc[UR50][R72.64] ;  /* 0x0000003248487980 */ /* 0x000f62000c101d00 */
[----:B------:R-:W-:-:S03]  /*7270*/  IMAD R83, R21, UR9, R0 ;  /* 0x0000000915537c24 */ /* 0x000fc6000f8e0200 */
[----:B------:R-:W5:Y:S01]  /*7280*/  LD.E.128 R64, desc[UR50][R64.64] ;  /* 0x0000003240407980 */ /* 0x000f62000c101d00 */
[----:B------:R-:W-:-:S03]  /*7290*/  SHF.R.S32.HI R0, RZ, 0x1f, R81 ;  /* 0x0000001fff007819 */ /* 0x000fc60000011451 */
[----:B------:R-:W5:Y:S01]  /*72a0*/  LD.E.128 R52, desc[UR50][R52.64] ;  /* 0x0000003234347980 */ /* 0x000f62000c101d00 */
[----:B------:R-:W-:Y:S01]  /*72b0*/  IMAD.WIDE.U32 R4, R21, UR8, R4 ;  /* 0x0000000815047c25 */ /* 0x000fe2000f8e0004 */
[----:B------:R-:W-:Y:S01]  /*72c0*/  ULDC.64 UR8, c[0x0][0xad8] ;  /* 0x0002b60000087ab9 */ /* 0x000fe20000000a00 */
[----:B------:R-:W-:Y:S01]  /*72d0*/  @!PT LDS RZ, [RZ] ;  /* 0x00000000fffff984 */ /* 0x000fe20000000800 */
[----:B------:R-:W-:Y:S01]  /*72e0*/  @!PT LDS RZ, [RZ] ;  /* 0x00000000fffff984 */ /* 0x000fe20000000800 */
[----:B------:R-:W-:Y:S01]  /*72f0*/  @!PT LDS RZ, [RZ] ;  /* 0x00000000fffff984 */ /* 0x000fe20000000800 */
[----:B------:R-:W-:Y:S01]  /*7300*/  @!PT LDS RZ, [RZ] ;  /* 0x00000000fffff984 */ /* 0x000fe20000000800 */
[----:B------:R0:W-:Y:S06]  /*7310*/  MEMBAR.ALL.CTA ;  /* 0x0000000000007992 */ /* 0x0001ec0000008000 */
[----:B0-----:R-:W0:Y:S01]  /*7320*/  FENCE.VIEW.ASYNC.S ;  /* 0x00000000000073c6 */ /* 0x001e220000000000 */
[----:B------:R-:W-:-:S02]  /*7330*/  IMAD.U32 R87, RZ, RZ, UR40 ;  /* 0x00000028ff577e24 */ /* 0x000fc4000f8e00ff */
[----:B------:R-:W-:Y:S02]  /*7340*/  IMAD.IADD R5, R5, 0x1, R83 ;  /* 0x0000000105057824 */ /* 0x000fe400078e0253 */
[----:B------:R-:W-:Y:S02]  /*7350*/  IMAD R6, R0, UR8, RZ ;  /* 0x0000000800067c24 */ /* 0x000fe4000f8e02ff */
[----:B------:R-:W-:Y:S02]  /*7360*/  IMAD R86, R87, 0x80, R22 ;  /* 0x0000008057567824 */ /* 0x000fe400078e0216 */
[C---:B------:R-:W-:Y:S02]  /*7370*/  IMAD R21, R81.reuse, UR9, R6 ;  /* 0x0000000951157c24 */ /* 0x040fe4000f8e0206 */
[----:B------:R-:W-:Y:S01]  /*7380*/  IMAD.WIDE.U32 R4, R81, UR8, R4 ;  /* 0x0000000851047c25 */ /* 0x000fe2000f8e0004 */
[----:B------:R-:W-:Y:S01]  /*7390*/  ISETP.GE.AND P2, PT, R86, R85, PT ;  /* 0x000000555600720c */ /* 0x000fe20003f46270 */
[----:B------:R-:W-:-:S02]  /*73a0*/  ULDC.64 UR8, c[0x0][0xa80] ;  /* 0x0002a00000087ab9 */ /* 0x000fc40000000a00 */
[----:B------:R-:W-:Y:S01]  /*73b0*/  VIADD R3, R3, 0x22820 ;  /* 0x0002282003037836 */ /* 0x000fe20000000000 */
[----:B------:R-:W-:Y:S01]  /*73c0*/  LEA R6, P3, R4, UR8, 0x1 ;  /* 0x0000000804067c11 */ /* 0x000fe2000f8608ff */
[----:B------:R-:W-:Y:S02]  /*73d0*/  IMAD.IADD R5, R5, 0x1, R21 ;  /* 0x0000000105057824 */ /* 0x000fe400078e0215 */
[----:B------:R-:W-:Y:S01]  /*73e0*/  VIADD R0, R86, 0x20 ;  /* 0x0000002056007836 */ /* 0x000fe20000000000 */
[----:B------:R-:W-:Y:S02]  /*73f0*/  PRMT R3, RZ, 0x654, R3 ;  /* 0x00000654ff037816 */ /* 0x000fe40000000003 */
[----:B------:R-:W-:Y:S02]  /*7400*/  LEA.HI.X R84, R4, UR9, R5, 0x1, P3 ;  /* 0x0000000904547c11 */ /* 0x000fe400098f0c05 */
[-C--:B------:R-:W-:Y:S01]  /*7410*/  ISETP.GE.AND P1, PT, R0, R85.reuse, PT ;  /* 0x000000550000720c */ /* 0x080fe20003f26270 */
[----:B------:R-:W-:Y:S01]  /*7420*/  VIADD R0, R86, 0x40 ;  /* 0x0000004056007836 */ /* 0x000fe20000000000 */
[----:B0-----:R0:W-:Y:S01]  /*7430*/  SYNCS.ARRIVE.TRANS64.RED.A1T0 RZ, [R3+URZ], RZ ;  /* 0x000000ff03ff79a7 */ /* 0x0011e2000810043f */
[----:B------:R1:W2:Y:S01]  /*7440*/  SHFL.IDX PT, R83, R6, RZ, 0x181f ;  /* 0x00181fff06537589 */ /* 0x0002a200000e0000 */
[----:B------:R-:W-:Y:S02]  /*7450*/  BSSY B1, `(.L_x_9451) ;  /* 0x0000015000017945 */ /* 0x000fe40003800000 */
[----:B------:R-:W-:Y:S01]  /*7460*/  ISETP.GE.AND P0, PT, R0, R85, PT ;  /* 0x000000550000720c */ /* 0x000fe20003f06270 */
[----:B0-----:R1:W0:Y:S01]  /*7470*/  SHFL.IDX PT, R3, R84, RZ, 0x181f ;  /* 0x00181fff54037589 */ /* 0x00122200000e0000 */
[----:B------:R-:W-:Y:S11]  /*7480*/  @P2 BRA `(.L_x_9452) ;  /* 0x0000000000442947 */ /* 0x000ff60003800000 */
[----:B------:R-:W-:Y:S02]  /*7490*/  ULDC UR4, c[0x0][0xac8] ;  /* 0x0002b20000047ab9 */ /* 0x000fe40000000800 */
[----:B------:R-:W-:Y:S02]  /*74a0*/  ISETP.GE.AND P5, PT, R2, UR4, PT ;  /* 0x0000000402007c0c */ /* 0x000fe4000bfa6270 */
[----:B------:R-:W-:Y:S02]  /*74b0*/  ISETP.GE.AND P4, PT, R17, UR4, PT ;  /* 0x0000000411007c0c */ /* 0x000fe4000bf86270 */
[----:B------:R-:W-:Y:S02]  /*74c0*/  ISETP.GE.AND P3, PT, R16, UR4, PT ;  /* 0x0000000410007c0c */ /* 0x000fe4000bf66270 */
[----:B------:R-:W-:-:S07]  /*74d0*/  ISETP.GE.AND P2, PT, R18, UR4, PT ;  /* 0x0000000412007c0c */ /* 0x000fce000bf46270 */
[----:B--2---:R-:W-:-:S04]  /*74e0*/  @!P5 LEA R4, P6, R2, R83, 0x1 ;  /* 0x000000530204d211 */ /* 0x004fc800078c08ff */
[----:B0-----:R-:W-:Y:S02]  /*74f0*/  @!P5 LEA.HI.X R5, R2, R3, R208, 0x1, P6 ;  /* 0x000000030205d211 */ /* 0x001fe400030f0cd0 */
[----:B------:R-:W-:-:S03]  /*7500*/  @!P4 LEA R20, P6, R17, R83, 0x1 ;  /* 0x000000531114c211 */ /* 0x000fc600078c08ff */
[----:B-----5:R3:W-:Y:S01]  /*7510*/  @!P5 ST.E.128 desc[UR50][R4.64], R12 ;  /* 0x0000000c0400d985 */ /* 0x0207e2000c101d32 */
[----:B------:R-:W-:Y:S02]  /*7520*/  @!P4 LEA.HI.X R21, R17, R3, R207, 0x1, P6 ;  /* 0x000000031115c211 */ /* 0x000fe400030f0ccf */
[----:B------:R-:W-:-:S03]  /*7530*/  @!P3 LEA R80, P6, R16, R83, 0x1 ;  /* 0x000000531050b211 */ /* 0x000fc600078c08ff */
[----:B------:R3:W-:Y:S01]  /*7540*/  @!P4 ST.E.128 desc[UR50][R20.64], R56 ;  /* 0x000000381400c985 */ /* 0x0007e2000c101d32 */
[----:B------:R-:W-:Y:S02]  /*7550*/  @!P3 LEA.HI.X R81, R16, R3, R206, 0x1, P6 ;  /* 0x000000031051b211 */ /* 0x000fe400030f0cce */
[----:B------:R-:W-:-:S03]  /*7560*/  @!P2 LEA R82, P6, R18, R83, 0x1 ;  /* 0x000000531252a211 */ /* 0x000fc600078c08ff */
[----:B------:R3:W-:Y:S01]  /*7570*/  @!P3 ST.E.128 desc[UR50][R80.64], R68 ;  /* 0x000000445000b985 */ /* 0x0007e2000c101d32 */
[----:B------:R-:W-:-:S05]  /*7580*/  @!P2 LEA.HI.X R83, R18, R3, R205, 0x1, P6 ;  /* 0x000000031253a211 */ /* 0x000fca00030f0ccd */
[----:B------:R3:W-:Y:S04]  /*7590*/  @!P2 ST.E.128 desc[UR50][R82.64], R76 ;  /* 0x0000004c5200a985 */ /* 0x0007e8000c101d32 */
.L_x_9452:
[----:B------:R-:W-:Y:S05]  /*75a0*/  BSYNC B1 ;  /* 0x0000000000017941 */ /* 0x000fea0003800000 */
.L_x_9451:
[----:B0-----:R0:W4:Y:S01]  /*75b0*/  SHFL.IDX PT, R3, R84, 0x1, 0x181f ;  /* 0x00381f0054037f89 */ /* 0x00112200000e0000 */
[----:B------:R-:W-:Y:S03]  /*75c0*/  BSSY B1, `(.L_x_9453) ;  /* 0x0000014000017945 */ /* 0x000fe60003800000 */
[----:B---3--:R0:W3:Y:S01]  /*75d0*/  SHFL.IDX PT, R21, R6, 0x1, 0x181f ;  /* 0x00381f0006157f89 */ /* 0x0080e200000e0000 */
[----:B------:R-:W-:Y:S05]  /*75e0*/  @P1 BRA `(.L_x_9454) ;  /* 0x0000000000441947 */ /* 0x000fea0003800000 */
[----:B------:R-:W-:Y:S02]  /*75f0*/  ULDC UR4, c[0x0][0xac8] ;  /* 0x0002b20000047ab9 */ /* 0x000fe40000000800 */
[----:B------:R-:W-:Y:S02]  /*7600*/  ISETP.GE.AND P4, PT, R2, UR4, PT ;  /* 0x0000000402007c0c */ /* 0x000fe4000bf86270 */
[----:B------:R-:W-:Y:S02]  /*7610*/  ISETP.GE.AND P3, PT, R17, UR4, PT ;  /* 0x0000000411007c0c */ /* 0x000fe4000bf66270 */
[----:B------:R-:W-:Y:S02]  /*7620*/  ISETP.GE.AND P2, PT, R16, UR4, PT ;  /* 0x0000000410007c0c */ /* 0x000fe4000bf46270 */
[----:B------:R-:W-:-:S07]  /*7630*/  ISETP.GE.AND P1, PT, R18, UR4, PT ;  /* 0x0000000412007c0c */ /* 0x000fce000bf26270 */
[CC--:B---3--:R-:W-:Y:S02]  /*7640*/  @!P4 LEA R4, P6, R2.reuse, R21.reuse, 0x1 ;  /* 0x000000150204c211 */ /* 0x0c8fe400078c08ff */
[C---:B-----5:R-:W-:Y:S02]  /*7650*/  @!P3 LEA R12, P5, R17.reuse, R21, 0x1 ;  /* 0x00000015110cb211 */ /* 0x060fe400078a08ff */
[----:B----4-:R-:W-:Y:S02]  /*7660*/  @!P4 LEA.HI.X R5, R2, R3, R208, 0x1, P6 ;  /* 0x000000030205c211 */ /* 0x010fe400030f0cd0 */
[----:B------:R-:W-:Y:S02]  /*7670*/  @!P2 LEA R14, P6, R16, R21, 0x1 ;  /* 0x00000015100ea211 */ /* 0x000fe400078c08ff */
[----:B------:R-:W-:Y:S01]  /*7680*/  @!P3 LEA.HI.X R13, R17, R3, R207, 0x1, P5 ;  /* 0x00000003110db211 */ /* 0x000fe200028f0ccf */
[----:B------:R3:W-:Y:S01]  /*7690*/  @!P4 ST.E.128 desc[UR50][R4.64], R24 ;  /* 0x000000180400c985 */ /* 0x0007e2000c101d32 */
[----:B------:R-:W-:-:S02]  /*76a0*/  @!P1 LEA R20, P5, R18, R21, 0x1 ;  /* 0x0000001512149211 */ /* 0x000fc400078a08ff */
[-C--:B------:R-:W-:Y:S01]  /*76b0*/  @!P2 LEA.HI.X R15, R16, R3.reuse, R206, 0x1, P6 ;  /* 0x00000003100fa211 */ /* 0x080fe200030f0cce */
[----:B------:R3:W-:Y:S01]  /*76c0*/  @!P3 ST.E.128 desc[UR50][R12.64], R36 ;  /* 0x000000240c00b985 */ /* 0x0007e2000c101d32 */
[----:B------:R-:W-:-:S03]  /*76d0*/  @!P1 LEA.HI.X R21, R18, R3, R205, 0x1, P5 ;  /* 0x0000000312159211 */ /* 0x000fc600028f0ccd */
[----:B------:R3:W-:Y:S04]  /*76e0*/  @!P2 ST.E.128 desc[UR50][R14.64], R60 ;  /* 0x0000003c0e00a985 */ /* 0x0007e8000c101d32 */
[----:B------:R3:W-:Y:S02]  /*76f0*/  @!P1 ST.E.128 desc[UR50][R20.64], R72 ;  /* 0x0000004814009985 */ /* 0x0007e4000c101d32 */
.L_x_9454:
[----:B------:R-:W-:Y:S05]  /*7700*/  BSYNC B1 ;  /* 0x0000000000017941 */ /* 0x000fea0003800000 */
.L_x_9453:
[----:B----4-:R4:W0:Y:S01]  /*7710*/  SHFL.IDX PT, R3, R84, 0x2, 0x181f ;  /* 0x00581f0054037f89 */ /* 0x01082200000e0000 */
        /* <DEDUP_REMOVED lines=8> */
[-C--:B---3--:R-:W-:Y:S02]  /*77a0*/  @!P3 LEA R4, P6, R2, R21.reuse, 0x1 ;  /* 0x000000150204b211 */ /* 0x088fe400078c08ff */
[CC--:B-----5:R-:W-:Y:S02]  /*77b0*/  @!P2 LEA R12, P5, R17.reuse, R21.reuse, 0x1 ;  /* 0x00000015110ca211 */ /* 0x0e0fe400078a08ff */
[----:B------:R-:W-:Y:S02]  /*77c0*/  @!P1 LEA R14, P4, R16, R21, 0x1 ;  /* 0x00000015100e9211 */ /* 0x000fe400078808ff */
[----:B0-----:R-:W-:Y:S02]  /*77d0*/  @!P3 LEA.HI.X R5, R2, R3, R208, 0x1, P6 ;  /* 0x000000030205b211 */ /* 0x001fe400030f0cd0 */
[----:B------:R-:W-:Y:S02]  /*77e0*/  @!P0 LEA R20, P6, R18, R21, 0x1 ;  /* 0x0000001512148211 */ /* 0x000fe400078c08ff */
[-C--:B------:R-:W-:Y:S01]  /*77f0*/  @!P2 LEA.HI.X R13, R17, R3.reuse, R207, 0x1, P5 ;  /* 0x00000003110da211 */ /* 0x080fe200028f0ccf */
[----:B------:R0:W-:Y:S01]  /*7800*/  @!P3 ST.E.128 desc[UR50][R4.64], R28 ;  /* 0x0000001c0400b985 */ /* 0x0001e2000c101d32 */
[----:B------:R-:W-:-:S02]  /*7810*/  @!P1 LEA.HI.X R15, R16, R3, R206, 0x1, P4 ;  /* 0x00000003100f9211 */ /* 0x000fc400020f0cce */
[----:B------:R-:W-:Y:S01]  /*7820*/  @!P0 LEA.HI.X R21, R18, R3, R205, 0x1, P6 ;  /* 0x0000000312158211 */ /* 0x000fe200030f0ccd */
[----:B------:R0:W-:Y:S04]  /*7830*/  @!P2 ST.E.128 desc[UR50][R12.64], R40 ;  /* 0x000000280c00a985 */ /* 0x0001e8000c101d32 */
[----:B------:R0:W-:Y:S04]  /*7840*/  @!P1 ST.E.128 desc[UR50][R14.64], R8 ;  /* 0x000000080e009985 */ /* 0x0001e8000c101d32 */
[----:B------:R0:W-:Y:S02]  /*7850*/  @!P0 ST.E.128 desc[UR50][R20.64], R64 ;  /* 0x0000004014008985 */ /* 0x0001e4000c101d32 */
.L_x_9456:
[----:B------:R-:W-:Y:S05]  /*7860*/  BSYNC B1 ;  /* 0x0000000000017941 */ /* 0x000fea0003800000 */
.L_x_9455:
[----:B------:R-:W-:Y:S01]  /*7870*/  VIADD R0, R86, 0x60 ;  /* 0x0000006056007836 */ /* 0x000fe20000000000 */
[----:B0-----:R0:W0:Y:S04]  /*7880*/  SHFL.IDX PT, R3, R84, 0x3, 0x181f ;  /* 0x00781f0054037f89 */ /* 0x00102800000e0000 */
[----:B------:R-:W-:Y:S01]  /*7890*/  ISETP.GE.AND P0, PT, R0, R85, PT ;  /* 0x000000550000720c */ /* 0x000fe20003f06270 */
[----:B-----5:R0:W0:-:S12]  /*78a0*/  SHFL.IDX PT, R13, R6, 0x3, 0x181f ;  /* 0x00781f00060d7f89 */ /* 0x02001800000e0000 */
[----:B------:R-:W-:Y:S05]  /*78b0*/  @P0 BRA `(.L_x_9457) ;  /* 0x0000000c00bc0947 */ /* 0x000fea0003800000 */
[----:B------:R-:W-:Y:S02]  /*78c0*/  ULDC UR4, c[0x0][0xac8] ;  /* 0x0002b20000047ab9 */ /* 0x000fe40000000800 */
[----:B------:R-:W-:Y:S02]  /*78d0*/  ISETP.GE.AND P3, PT, R2, UR4, PT ;  /* 0x0000000402007c0c */ /* 0x000fe4000bf66270 */
[----:B------:R-:W-:Y:S02]  /*78e0*/  ISETP.GE.AND P4, PT, R17, UR4, PT ;  /* 0x0000000411007c0c */ /* 0x000fe4000bf86270 */
[----:B------:R-:W-:-:S09]  /*78f0*/  ISETP.GE.AND P5, PT, R16, UR4, PT ;  /* 0x0000000410007c0c */ /* 0x000fd2000bfa6270 */
[-C--:B0-----:R-:W-:Y:S02]  /*7900*/  @!P3 LEA R4, P0, R2, R13.reuse, 0x1 ;  /* 0x0000000d0204b211 */ /* 0x081fe400078008ff */
[CC--:B------:R-:W-:Y:S02]  /*7910*/  @!P4 LEA R8, P1, R17.reuse, R13.reuse, 0x1 ;  /* 0x0000000d1108c211 */ /* 0x0c0fe400078208ff */
[----:B------:R-:W-:Y:S02]  /*7920*/  @!P5 LEA R10, P2, R16, R13, 0x1 ;  /* 0x0000000d100ad211 */ /* 0x000fe400078408ff */
[-C--:B------:R-:W-:Y:S02]  /*7930*/  @!P3 LEA.HI.X R5, R2, R3.reuse, R208, 0x1, P0 ;  /* 0x000000030205b211 */ /* 0x080fe400000f0cd0 */
[-C--:B------:R-:W-:Y:S02]  /*7940*/  @!P4 LEA.HI.X R9, R17, R3.reuse, R207, 0x1, P1 ;  /* 0x000000031109c211 */ /* 0x080fe400008f0ccf */
[----:B------:R-:W-:Y:S01]  /*7950*/  @!P5 LEA.HI.X R11, R16, R3, R206, 0x1, P2 ;  /* 0x00000003100bd211 */ /* 0x000fe200010f0cce */
[----:B------:R0:W-:Y:S01]  /*7960*/  @!P3 ST.E.128 desc[UR50][R4.64], R32 ;  /* 0x000000200400b985 */ /* 0x0001e2000c101d32 */
[----:B------:R-:W-:-:S03]  /*7970*/  ISETP.GE.AND P0, PT, R18, UR4, PT ;  /* 0x0000000412007c0c */ /* 0x000fc6000bf06270 */
[----:B------:R0:W-:Y:S04]  /*7980*/  @!P4 ST.E.128 desc[UR50][R8.64], R44 ;  /* 0x0000002c0800c985 */ /* 0x0001e8000c101d32 */
[----:B------:R0:W-:Y:S06]  /*7990*/  @!P5 ST.E.128 desc[UR50][R10.64], R48 ;  /* 0x000000300a00d985 */ /* 0x0001ec000c101d32 */
[----:B------:R-:W-:Y:S05]  /*79a0*/  @P0 BRA `(.L_x_9457) ;  /* 0x0000000c00800947 */ /* 0x000fea0003800000 */
[----:B0-----:R-:W-:-:S04]  /*79b0*/  LEA R4, P0, R18, R13, 0x1 ;  /* 0x0000000d12047211 */ /* 0x001fc800078008ff */
[----:B------:R-:W-:-:S05]  /*79c0*/  LEA.HI.X R5, R18, R3, R205, 0x1, P0 ;  /* 0x0000000312057211 */ /* 0x000fca00000f0ccd */
[----:B------:R0:W-:Y:S01]  /*79d0*/  ST.E.128 desc[UR50][R4.64], R52 ;  /* 0x0000003404007985 */ /* 0x0001e2000c101d32 */
[----:B------:R-:W-:Y:S05]  /*79e0*/  BRA `(.L_x_9457) ;  /* 0x0000000c00707947 */ /* 0x000fea0003800000 */
.L_x_9449:
        /* <DEDUP_REMOVED lines=23> */
[----:B0-----:R-:W-:Y:S01]  /*7b60*/  ISETP.NE.AND P0, PT, R13, 0x1, PT ;  /* 0x000000010d00780c */ /* 0x001fe20003f05270 */
[----:B------:R-:W-:Y:S01]  /*7b70*/  UMOV UR4, URZ ;  /* 0x0000003f00047c82 */ /* 0x000fe20008000000 */
[----:B------:R-:W-:Y:S01]  /*7b80*/  USHF.R.S32.HI UR11, URZ, 0x1f, UR41 ;  /* 0x0000001f3f0b7899 */ /* 0x000fe20008011429 */
[----:B------:R-:W-:-:S10]  /*7b90*/  ISETP.GE.AND P1, PT, R209, 0x80, PT ;  /* 0x00000080d100780c */ /* 0x000fd40003f26270 */
[----:B------:R-:W0:Y:S01]  /*7ba0*/  @P0 LDC R11, c[0x0][0xbec] ;  /* 0x0002fb00ff0b0b82 */ /* 0x000e220000000800 */
[----:B--2---:R-:W-:-:S13]  /*7bb0*/  @P2 R2UR UR4, R3 ;  /* 0x00000000030422ca */ /* 0x004fda00000e0000 */
[----:B------:R-:W-:Y:S01]  /*7bc0*/  USHF.R.S32.HI UR10, URZ, 0x1f, UR4 ;  /* 0x0000001f3f0a7899 */ /* 0x000fe20008011404 */
[----:B01----:R-:W-:Y:S11]  /*7bd0*/  @P3 BRA `(.L_x_9458) ;  /* 0x0000000000103947 */ /* 0x003ff60003800000 */
[----:B------:R-:W-:Y:S05]  /*7be0*/  @!P2 BRA `(.L_x_9458) ;  /* 0x00000000000ca947 */ /* 0x000fea0003800000 */
[----:B------:R-:W2:Y:S04]  /*7bf0*/  LDG.E R3, desc[UR50][R4.64] ;  /* 0x0000003204037981 */ /* 0x000ea8000c1e1900 */
[----:B-----5:R-:W2:Y:S02]  /*7c00*/  LDG.E R0, desc[UR50][R4.64+0x4] ;  /* 0x0000043204007981 */ /* 0x020ea4000c1e1900 */
[----:B--2---:R-:W-:-:S07]  /*7c10*/  IMAD.IADD R0, R0, 0x1, -R3 ;  /* 0x0000000100007824 */ /* 0x004fce00078e0a03 */
.L_x_9458:
[----:B------:R-:W-:Y:S01]  /*7c20*/  USEL UR38, UR38, URZ, !UP0 ;  /* 0x0000003f26267287 */ /* 0x000fe2000c000000 */
[----:B------:R-:W-:Y:S01]  /*7c30*/  BSSY B1, `(.L_x_9459) ;  /* 0x000002d000017945 */ /* 0x000fe20003800000 */
[----:B------:R-:W-:-:S03]  /*7c40*/  USEL UR39, UR39, URZ, !UP0 ;  /* 0x0000003f27277287 */ /* 0x000fc6000c000000 */
[----:B------:R-:W-:Y:S09]  /*7c50*/  @P1 BRA `(.L_x_9460) ;  /* 0x0000000000a81947 */ /* 0x000ff20003800000 */
[----:B------:R-:W0:Y:S01]  /*7c60*/  S2R R4, SR_TID.X ;  /* 0x0000000000047919 */ /* 0x000e220000002100 */
[----:B------:R-:W1:Y:S01]  /*7c70*/  LDC R6, c[0x0][0xbe8] ;  /* 0x0002fa00ff067b82 */ /* 0x000e620000000800 */
[----:B------:R-:W-:-:S04]  /*7c80*/  IMAD.U32 R3, RZ, RZ, UR40 ;  /* 0x00000028ff037e24 */ /* 0x000fc8000f8e00ff */
[----:B0-----:R-:W-:Y:S02]  /*7c90*/  IMAD R3, R3, 0x80, R4 ;  /* 0x0000008003037824 */ /* 0x001fe400078e0204 */
[----:B-1---5:R-:W-:-:S03]  /*7ca0*/  IMAD R4, R0, R6, RZ ;  /* 0x0000000600047224 */ /* 0x022fc600078e02ff */
[----:B------:R-:W-:-:S04]  /*7cb0*/  IADD3 R5, R3, -0x80, RZ ;  /* 0xffffff8003057810 */ /* 0x000fc80007ffe0ff */
        /* <DEDUP_REMOVED lines=36> */
.L_x_9460:
[----:B------:R-:W-:Y:S05]  /*7f00*/  BSYNC B1 ;  /* 0x0000000000017941 */ /* 0x000fea0003800000 */
.L_x_9459:
[----:B------:R-:W1:Y:S01]  /*7f10*/  @P0 LDC R5, c[0x0][0xbf0] ;  /* 0x0002fc00ff050b82 */ /* 0x000e620000000800 */
[----:B------:R-:W-:Y:S01]  /*7f20*/  ULDC.64 UR12, c[0x0][0xaa0] ;  /* 0x0002a800000c7ab9 */ /* 0x000fe20000000a00 */
[----:B0-----:R-:W-:Y:S01]  /*7f30*/  IMAD R3, R19, 0x20, R22 ;  /* 0x0000002013037824 */ /* 0x001fe200078e0216 */
[----:B------:R-:W-:Y:S01]  /*7f40*/  UIMAD UR7, UR10, UR12, URZ ;  /* 0x0000000c0a0772a4 */ /* 0x000fe2000f8e023f */
[----:B------:R-:W-:Y:S01]  /*7f50*/  IMAD.U32 R8, RZ, RZ, UR40 ;  /* 0x00000028ff087e24 */ /* 0x000fe2000f8e00ff */
[----:B------:R-:W-:Y:S01]  /*7f60*/  UIMAD.WIDE.U32 UR8, UR4, UR12, URZ ;  /* 0x0000000c040872a5 */ /* 0x000fe2000f8e003f */
[----:B------:R-:W-:Y:S01]  /*7f70*/  IMAD.U32 R15, RZ, RZ, UR40 ;  /* 0x00000028ff0f7e24 */ /* 0x000fe2000f8e00ff */
[----:B------:R-:W-:Y:S01]  /*7f80*/  UIMAD UR7, UR4, UR13, UR7 ;  /* 0x0000000d040772a4 */ /* 0x000fe2000f8e0207 */
[----:B------:R-:W-:Y:S01]  /*7f90*/  IMAD R8, R8, 0x80, R3 ;  /* 0x0000008008087824 */ /* 0x000fe200078e0203 */
[----:B------:R-:W-:Y:S01]  /*7fa0*/  BSSY B1, `(.L_x_9461) ;  /* 0x000003e000017945 */ /* 0x000fe20003800000 */
[----:B------:R-:W-:Y:S01]  /*7fb0*/  ULDC.64 UR12, c[0x0][0xae8] ;  /* 0x0002ba00000c7ab9 */ /* 0x000fe20000000a00 */
[----:B------:R-:W-:Y:S01]  /*7fc0*/  UIADD3 UR9, UR9, UR7, URZ ;  /* 0x0000000709097290 */ /* 0x000fe2000fffe03f */
[----:B------:R-:W-:Y:S01]  /*7fd0*/  @P0 IMAD.HI.U32 R4, R8, R11, RZ ;  /* 0x0000000b08040227 */ /* 0x000fe200078e00ff */
[----:B------:R-:W-:-:S02]  /*7fe0*/  UIMAD UR4, UR11, UR12, URZ ;  /* 0x0000000c0b0472a4 */ /* 0x000fc4000f8e023f */
[----:B------:R-:W-:Y:S01]  /*7ff0*/  UIMAD.WIDE.U32 UR8, UR41, UR12, UR8 ;  /* 0x0000000c290872a5 */ /* 0x000fe2000f8e0008 */
[----:B------:R-:W-:Y:S01]  /*8000*/  IMAD.MOV.U32 R3, RZ, RZ, R8 ;  /* 0x000000ffff037224 */ /* 0x000fe200078e0008 */
[----:B------:R-:W-:Y:S01]  /*8010*/  UIMAD UR4, UR41, UR13, UR4 ;  /* 0x0000000d290472a4 */ /* 0x000fe2000f8e0204 */
[----:B------:R-:W-:-:S03]  /*8020*/  ULDC.64 UR10, c[0x0][0xaf0] ;  /* 0x0002bc00000a7ab9 */ /* 0x000fc60000000a00 */
[----:B------:R-:W-:Y:S02]  /*8030*/  UIADD3 UR9, UR9, UR4, URZ ;  /* 0x0000000409097290 */ /* 0x000fe4000fffe03f */
[----:B------:R-:W-:Y:S01]  /*8040*/  UIMAD UR4, UR39, UR10, URZ ;  /* 0x0000000a270472a4 */ /* 0x000fe2000f8e023f */
[----:B-1----:R-:W-:Y:S01]  /*8050*/  @P0 SHF.R.U32.HI R3, RZ, R5, R4 ;  /* 0x00000005ff030219 */ /* 0x002fe20000011604 */
[----:B------:R-:W-:Y:S02]  /*8060*/  UIMAD.WIDE.U32 UR8, UR38, UR10, UR8 ;  /* 0x0000000a260872a5 */ /* 0x000fe4000f8e0008 */
[----:B------:R-:W-:Y:S01]  /*8070*/  UIMAD UR4, UR38, UR11, UR4 ;  /* 0x0000000b260472a4 */ /* 0x000fe2000f8e0204 */
[--C-:B------:R-:W-:Y:S01]  /*8080*/  SHF.R.S32.HI R4, RZ, 0x1f, R3.reuse ;  /* 0x0000001fff047819 */ /* 0x100fe20000011403 */
[----:B------:R-:W-:Y:S01]  /*8090*/  IMAD.MOV R9, RZ, RZ, -R3 ;  /* 0x000000ffff097224 */ /* 0x000fe200078e0a03 */
[----:B------:R-:W-:Y:S01]  /*80a0*/  ULDC.64 UR10, c[0x0][0xae0] ;  /* 0x0002b800000a7ab9 */ /* 0x000fe20000000a00 */
[----:B------:R-:W-:-:S02]  /*80b0*/  UIADD3 UR4, UR9, UR4, URZ ;  /* 0x0000000409047290 */ /* 0x000fc4000fffe03f */
[----:B------:R-:W-:Y:S02]  /*80c0*/  IMAD.U32 R5, RZ, RZ, UR9 ;  /* 0x00000009ff057e24 */ /* 0x000fe4000f8e00ff */
[----:B------:R-:W-:Y:S02]  /*80d0*/  IMAD R6, R4, UR10, RZ ;  /* 0x0000000a04067c24 */ /* 0x000fe4000f8e02ff */
[----:B------:R-:W-:Y:S01]  /*80e0*/  IMAD.U32 R4, RZ, RZ, UR8 ;  /* 0x00000008ff047e24 */ /* 0x000fe2000f8e00ff */
[----:B------:R-:W-:Y:S01]  /*80f0*/  ULDC.64 UR8, c[0x0][0xad8] ;  /* 0x0002b60000087ab9 */ /* 0x000fe20000000a00 */
[----:B------:R-:W-:Y:S02]  /*8100*/  IMAD.U32 R5, RZ, RZ, UR4 ;  /* 0x00000004ff057e24 */ /* 0x000fe4000f8e00ff */
[----:B------:R-:W-:Y:S02]  /*8110*/  IMAD R9, R13, R9, R8 ;  /* 0x000000090d097224 */ /* 0x000fe400078e0208 */
[----:B------:R-:W-:-:S02]  /*8120*/  IMAD R11, R3, UR11, R6 ;  /* 0x0000000b030b7c24 */ /* 0x000fc4000f8e0206 */
[----:B------:R-:W-:Y:S01]  /*8130*/  IMAD.WIDE.U32 R4, R3, UR10, R4 ;  /* 0x0000000a03047c25 */ /* 0x000fe2000f8e0004 */
[----:B------:R-:W-:-:S03]  /*8140*/  SHF.R.S32.HI R3, RZ, 0x1f, R9 ;  /* 0x0000001fff037819 */ /* 0x000fc60000011409 */
[----:B------:R-:W-:Y:S02]  /*8150*/  IMAD.IADD R5, R5, 0x1, R11 ;  /* 0x0000000105057824 */ /* 0x000fe400078e020b */
[----:B------:R-:W-:Y:S02]  /*8160*/  IMAD R6, R3, UR8, RZ ;  /* 0x0000000803067c24 */ /* 0x000fe4000f8e02ff */
[----:B------:R-:W-:Y:S02]  /*8170*/  IMAD R8, R15, 0x80, R22 ;  /* 0x000000800f087824 */ /* 0x000fe400078e0216 */
[----:B-----5:R-:W-:Y:S02]  /*8180*/  IMAD R13, R0, R13, RZ ;  /* 0x0000000d000d7224 */ /* 0x020fe400078e02ff */
[C---:B------:R-:W-:Y:S02]  /*8190*/  IMAD R3, R9.reuse, UR9, R6 ;  /* 0x0000000909037c24 */ /* 0x040fe4000f8e0206 */
[----:B------:R-:W-:Y:S01]  /*81a0*/  IMAD.WIDE.U32 R4, R9, UR8, R4 ;  /* 0x0000000809047c25 */ /* 0x000fe2000f8e0004 */
[----:B------:R-:W-:Y:S01]  /*81b0*/  ISETP.GE.AND P2, PT, R8, R13, PT ;  /* 0x0000000d0800720c */ /* 0x000fe20003f46270 */
[----:B------:R-:W-:-:S02]  /*81c0*/  ULDC.64 UR8, c[0x0][0xa80] ;  /* 0x0002a00000087ab9 */ /* 0x000fc40000000a00 */
[----:B------:R-:W-:Y:S01]  /*81d0*/  IMAD.IADD R3, R5, 0x1, R3 ;  /* 0x0000000105037824 */ /* 0x000fe200078e0203 */
[----:B------:R-:W-:Y:S01]  /*81e0*/  LEA R6, P3, R4, UR8, 0x1 ;  /* 0x0000000804067c11 */ /* 0x000fe2000f8608ff */
[----:B------:R-:W-:-:S03]  /*81f0*/  VIADD R0, R8, 0x20 ;  /* 0x0000002008007836 */ /* 0x000fc60000000000 */
[----:B------:R-:W-:Y:S01]  /*8200*/  LEA.HI.X R3, R4, UR9, R3, 0x1, P3 ;  /* 0x0000000904037c11 */ /* 0x000fe200098f0c03 */
[----:B------:R0:W1:Y:S01]  /*8210*/  SHFL.IDX PT, R9, R6, RZ, 0x181f ;  /* 0x00181fff06097589 */ /* 0x00006200000e0000 */
[-C--:B------:R-:W-:Y:S01]  /*8220*/  ISETP.GE.AND P1, PT, R0, R13.reuse, PT ;  /* 0x0000000d0000720c */ /* 0x080fe20003f26270 */
[----:B------:R-:W-:Y:S02]  /*8230*/  VIADD R0, R8, 0x40 ;  /* 0x0000004008007836 */ /* 0x000fe40000000000 */
[----:B------:R0:W2:Y:S03]  /*8240*/  SHFL.IDX PT, R5, R3, RZ, 0x181f ;  /* 0x00181fff03057589 */ /* 0x0000a600000e0000 */
[----:B------:R-:W-:Y:S01]  /*8250*/  ISETP.GE.AND P0, PT, R0, R13, PT ;  /* 0x0000000d0000720c */ /* 0x000fe20003f06270 */
[----:B------:R-:W-:-:S12]  /*8260*/  @P2 BRA `(.L_x_9462) ;  /* 0x0000000000442947 */ /* 0x000fd80003800000 */
[----:B------:R-:W-:Y:S02]  /*8270*/  ULDC UR4, c[0x0][0xac8] ;  /* 0x0002b20000047ab9 */ /* 0x000fe40000000800 */
[----:B------:R-:W-:Y:S02]  /*8280*/  ISETP.GE.AND P5, PT, R2, UR4, PT ;  /* 0x0000000402007c0c */ /* 0x000fe4000bfa6270 */
[----:B------:R-:W-:Y:S02]  /*8290*/  ISETP.GE.AND P4, PT, R17, UR4, PT ;  /* 0x0000000411007c0c */ /* 0x000fe4000bf86270 */
[----:B------:R-:W-:Y:S02]  /*82a0*/  ISETP.GE.AND P3, PT, R16, UR4, PT ;  /* 0x0000000410007c0c */ /* 0x000fe4000bf66270 */
[----:B------:R-:W-:-:S07]  /*82b0*/  ISETP.GE.AND P2, PT, R18, UR4, PT ;  /* 0x0000000412007c0c */ /* 0x000fce000bf46270 */
[----:B-1----:R-:W-:-:S04]  /*82c0*/  @!P5 LEA R10, P6, R2, R9, 0x1 ;  /* 0x00000009020ad211 */ /* 0x002fc800078c08ff */
[----:B--2---:R-:W-:Y:S02]  /*82d0*/  @!P5 LEA.HI.X R11, R2, R5, R208, 0x1, P6 ;  /* 0x00000005020bd211 */ /* 0x004fe400030f0cd0 */
[----:B------:R-:W-:-:S03]  /*82e0*/  @!P4 LEA R14, P6, R17, R9, 0x1 ;  /* 0x00000009110ec211 */ /* 0x000fc600078c08ff */
[----:B------:R3:W-:Y:S01]  /*82f0*/  @!P5 ST.E.128 desc[UR50][R10.64], RZ ;  /* 0x000000ff0a00d985 */ /* 0x0007e2000c101d32 */
[----:B------:R-:W-:Y:S02]  /*8300*/  @!P4 LEA.HI.X R15, R17, R5, R207, 0x1, P6 ;  /* 0x00000005110fc211 */ /* 0x000fe400030f0ccf */
[----:B------:R-:W-:-:S03]  /*8310*/  @!P3 LEA R20, P6, R16, R9, 0x1 ;  /* 0x000000091014b211 */ /* 0x000fc600078c08ff */
[----:B------:R3:W-:Y:S01]  /*8320*/  @!P4 ST.E.128 desc[UR50][R14.64], RZ ;  /* 0x000000ff0e00c985 */ /* 0x0007e2000c101d32 */
[----:B------:R-:W-:Y:S02]  /*8330*/  @!P3 LEA.HI.X R21, R16, R5, R206, 0x1, P6 ;  /* 0x000000051015b211 */ /* 0x000fe400030f0cce */
[----:B------:R-:W-:-:S03]  /*8340*/  @!P2 LEA R4, P6, R18, R9, 0x1 ;  /* 0x000000091204a211 */ /* 0x000fc600078c08ff */
[----:B------:R3:W-:Y:S01]  /*8350*/  @!P3 ST.E.128 desc[UR50][R20.64], RZ ;  /* 0x000000ff1400b985 */ /* 0x0007e2000c101d32 */
[----:B------:R-:W-:-:S05]  /*8360*/  @!P2 LEA.HI.X R5, R18, R5, R205, 0x1, P6 ;  /* 0x000000051205a211 */ /* 0x000fca00030f0ccd */
[----:B------:R3:W-:Y:S04]  /*8370*/  @!P2 ST.E.128 desc[UR50][R4.64], RZ ;  /* 0x000000ff0400a985 */ /* 0x0007e8000c101d32 */
.L_x_9462:
[----:B------:R-:W-:Y:S05]  /*8380*/  BSYNC B1 ;  /* 0x0000000000017941 */ /* 0x000fea0003800000 */
.L_x_9461:
[----:B--23--:R2:W3:Y:S01]  /*8390*/  SHFL.IDX PT, R5, R3, 0x1, 0x181f ;  /* 0x00381f0003057f89 */ /* 0x00c4e200000e0000 */
[----:B------:R-:W-:Y:S03]  /*83a0*/  BSSY B1, `(.L_x_9463) ;  /* 0x0000014000017945 */ /* 0x000fe60003800000 */
[----:B-1----:R2:W1:Y:S01]  /*83b0*/  SHFL.IDX PT, R9, R6, 0x1, 0x181f ;  /* 0x00381f0006097f89 */ /* 0x00246200000e0000 */
[----:B------:R-:W-:Y:S05]  /*83c0*/  @P1 BRA `(.L_x_9464) ;  /* 0x0000000000441947 */ /* 0x000fea0003800000 */
[----:B------:R-:W-:Y:S02]  /*83d0*/  ULDC UR4, c[0x0][0xac8] ;  /* 0x0002b20000047ab9 */ /* 0x000fe40000000800 */
[----:B------:R-:W-:Y:S02]  /*83e0*/  ISETP.GE.AND P4, PT, R2, UR4, PT ;  /* 0x0000000402007c0c */ /* 0x000fe4000bf86270 */
[----:B------:R-:W-:Y:S02]  /*83f0*/  ISETP.GE.AND P3, PT, R17, UR4, PT ;  /* 0x0000000411007c0c */ /* 0x000fe4000bf66270 */
[----:B------:R-:W-:Y:S02]  /*8400*/  ISETP.GE.AND P2, PT, R16, UR4, PT ;  /* 0x0000000410007c0c */ /* 0x000fe4000bf46270 */
[----:B------:R-:W-:-:S07]  /*8410*/  ISETP.GE.AND P1, PT, R18, UR4, PT ;  /* 0x0000000412007c0c */ /* 0x000fce000bf26270 */
[CC--:B-1----:R-:W-:Y:S02]  /*8420*/  @!P4 LEA R10, P6, R2.reuse, R9.reuse, 0x1 ;  /* 0x00000009020ac211 */ /* 0x0c2fe400078c08ff */
[C---:B------:R-:W-:Y:S02]  /*8430*/  @!P3 LEA R14, P5, R17.reuse, R9, 0x1 ;  /* 0x00000009110eb211 */ /* 0x040fe400078a08ff */
[----:B---3--:R-:W-:Y:S02]  /*8440*/  @!P4 LEA.HI.X R11, R2, R5, R208, 0x1, P6 ;  /* 0x00000005020bc211 */ /* 0x008fe400030f0cd0 */
[----:B------:R-:W-:Y:S02]  /*8450*/  @!P2 LEA R20, P6, R16, R9, 0x1 ;  /* 0x000000091014a211 */ /* 0x000fe400078c08ff */
[----:B------:R-:W-:Y:S01]  /*8460*/  @!P3 LEA.HI.X R15, R17, R5, R207, 0x1, P5 ;  /* 0x00000005110fb211 */ /* 0x000fe200028f0ccf */
[----:B------:R4:W-:Y:S01]  /*8470*/  @!P4 ST.E.128 desc[UR50][R10.64], RZ ;  /* 0x000000ff0a00c985 */ /* 0x0009e2000c101d32 */
[----:B------:R-:W-:-:S02]  /*8480*/  @!P1 LEA R4, P5, R18, R9, 0x1 ;  /* 0x0000000912049211 */ /* 0x000fc400078a08ff */
[-C--:B------:R-:W-:Y:S01]  /*8490*/  @!P2 LEA.HI.X R21, R16, R5.reuse, R206, 0x1, P6 ;  /* 0x000000051015a211 */ /* 0x080fe200030f0cce */
[----:B------:R4:W-:Y:S01]  /*84a0*/  @!P3 ST.E.128 desc[UR50][R14.64], RZ ;  /* 0x000000ff0e00b985 */ /* 0x0009e2000c101d32 */
[----:B------:R-:W-:-:S03]  /*84b0*/  @!P1 LEA.HI.X R5, R18, R5, R205, 0x1, P5 ;  /* 0x0000000512059211 */ /* 0x000fc600028f0ccd */
[----:B------:R4:W-:Y:S04]  /*84c0*/  @!P2 ST.E.128 desc[UR50][R20.64], RZ ;  /* 0x000000ff1400a985 */ /* 0x0009e8000c101d32 */
[----:B------:R4:W-:Y:S02]  /*84d0*/  @!P1 ST.E.128 desc[UR50][R4.64], RZ ;  /* 0x000000ff04009985 */ /* 0x0009e4000c101d32 */
.L_x_9464:
[----:B------:R-:W-:Y:S05]  /*84e0*/  BSYNC B1 ;  /* 0x0000000000017941 */ /* 0x000fea0003800000 */
.L_x_9463:
[----:B---34-:R3:W4:Y:S01]  /*84f0*/  SHFL.IDX PT, R5, R3, 0x2, 0x181f ;  /* 0x00581f0003057f89 */ /* 0x01872200000e0000 */
        /* <DEDUP_REMOVED lines=8> */
[-C--:B-1----:R-:W-:Y:S02]  /*8580*/  @!P3 LEA R10, P6, R2, R9.reuse, 0x1 ;  /* 0x00000009020ab211 */ /* 0x082fe400078c08ff */
[CC--:B------:R-:W-:Y:S02]  /*8590*/  @!P2 LEA R14, P5, R17.reuse, R9.reuse, 0x1 ;  /* 0x00000009110ea211 */ /* 0x0c0fe400078a08ff */
[----:B------:R-:W-:Y:S02]  /*85a0*/  @!P1 LEA R20, P4, R16, R9, 0x1 ;  /* 0x0000000910149211 */ /* 0x000fe400078808ff */
[----:B----4-:R-:W-:Y:S02]  /*85b0*/  @!P3 LEA.HI.X R11, R2, R5, R208, 0x1, P6 ;  /* 0x00000005020bb211 */ /* 0x010fe400030f0cd0 */
[----:B------:R-:W-:Y:S02]  /*85c0*/  @!P0 LEA R4, P6, R18, R9, 0x1 ;  /* 0x0000000912048211 */ /* 0x000fe400078c08ff */
[-C--:B------:R-:W-:Y:S01]  /*85d0*/  @!P2 LEA.HI.X R15, R17, R5.reuse, R207, 0x1, P5 ;  /* 0x00000005110fa211 */ /* 0x080fe200028f0ccf */
[----:B------:R1:W-:Y:S01]  /*85e0*/  @!P3 ST.E.128 desc[UR50][R10.64], RZ ;  /* 0x000000ff0a00b985 */ /* 0x0003e2000c101d32 */
[----:B------:R-:W-:-:S02]  /*85f0*/  @!P1 LEA.HI.X R21, R16, R5, R206, 0x1, P4 ;  /* 0x0000000510159211 */ /* 0x000fc400020f0cce */
[----:B------:R-:W-:Y:S01]  /*8600*/  @!P0 LEA.HI.X R5, R18, R5, R205, 0x1, P6 ;  /* 0x0000000512058211 */ /* 0x000fe200030f0ccd */
[----:B------:R1:W-:Y:S04]  /*8610*/  @!P2 ST.E.128 desc[UR50][R14.64], RZ ;  /* 0x000000ff0e00a985 */ /* 0x0003e8000c101d32 */
[----:B------:R1:W-:Y:S04]  /*8620*/  @!P1 ST.E.128 desc[UR50][R20.64], RZ ;  /* 0x000000ff14009985 */ /* 0x0003e8000c101d32 */
[----:B------:R1:W-:Y:S02]  /*8630*/  @!P0 ST.E.128 desc[UR50][R4.64], RZ ;  /* 0x000000ff04008985 */ /* 0x0003e4000c101d32 */
.L_x_9466:
[----:B------:R-:W-:Y:S05]  /*8640*/  BSYNC B1 ;  /* 0x0000000000017941 */ /* 0x000fea0003800000 */
.L_x_9465:
[----:B------:R-:W-:Y:S01]  /*8650*/  VIADD R0, R8, 0x60 ;  /* 0x0000006008007836 */ /* 0x000fe20000000000 */
[----:B0-23--:R-:W0:Y:S04]  /*8660*/  SHFL.IDX PT, R3, R3, 0x3, 0x181f ;  /* 0x00781f0003037f89 */ /* 0x00de2800000e0000 */
[----:B------:R-:W-:Y:S01]  /*8670*/  ISETP.GE.AND P0, PT, R0, R13, PT ;  /* 0x0000000d0000720c */ /* 0x000fe20003f06270 */
[----:B-1--4-:R1:W2:-:S12]  /*8680*/  SHFL.IDX PT, R5, R6, 0x3, 0x181f ;  /* 0x00781f0006057f89 */ /* 0x01229800000e0000 */
[----:B-1----:R-:W-:Y:S05]  /*8690*/  @P0 BRA `(.L_x_9457) ;  /* 0x0000000000440947 */ /* 0x002fea0003800000 */
[----:B------:R-:W-:Y:S02]  /*86a0*/  ULDC UR4, c[0x0][0xac8] ;  /* 0x0002b20000047ab9 */ /* 0x000fe40000000800 */
[----:B------:R-:W-:Y:S02]  /*86b0*/  ISETP.GE.AND P3, PT, R2, UR4, PT ;  /* 0x0000000402007c0c */ /* 0x000fe4000bf66270 */
[----:B------:R-:W-:Y:S02]  /*86c0*/  ISETP.GE.AND P2, PT, R17, UR4, PT ;  /* 0x0000000411007c0c */ /* 0x000fe4000bf46270 */
[----:B------:R-:W-:Y:S02]  /*86d0*/  ISETP.GE.AND P1, PT, R16, UR4, PT ;  /* 0x0000000410007c0c */ /* 0x000fe4000bf26270 */
[----:B------:R-:W-:-:S07]  /*86e0*/  ISETP.GE.AND P0, PT, R18, UR4, PT ;  /* 0x0000000412007c0c */ /* 0x000fce000bf06270 */
[-C--:B--2---:R-:W-:Y:S02]  /*86f0*/  @!P3 LEA R8, P6, R2, R5.reuse, 0x1 ;  /* 0x000000050208b211 */ /* 0x084fe400078c08ff */
[CC--:B------:R-:W-:Y:S02]  /*8700*/  @!P2 LEA R10, P5, R17.reuse, R5.reuse, 0x1 ;  /* 0x00000005110aa211 */ /* 0x0c0fe400078a08ff */
[----:B------:R-:W-:Y:S02]  /*8710*/  @!P1 LEA R12, P4, R16, R5, 0x1 ;  /* 0x00000005100c9211 */ /* 0x000fe400078808ff */
[----:B0-----:R-:W-:Y:S02]  /*8720*/  @!P3 LEA.HI.X R9, R2, R3, R208, 0x1, P6 ;  /* 0x000000030209b211 */ /* 0x001fe400030f0cd0 */
        /* <DEDUP_REMOVED lines=8> */
.L_x_9457:
[----:B------:R-:W-:Y:S05]  /*87b0*/  BSYNC B0 ;  /* 0x0000000000007941 */ /* 0x000fea0003800000 */
.L_x_9448:
[----:B------:R-:W-:Y:S02]  /*87c0*/  ULDC UR4, c[0x0][0xc3c] ;  /* 0x00030f0000047ab9 */ /* 0x000fe40000000800 */
[----:B------:R-:W-:-:S13]  /*87d0*/  ISETP.GE.AND P0, PT, R7, UR4, PT ;  /* 0x0000000407007c0c */ /* 0x000fda000bf06270 */
[----:B------:R-:W-:Y:S05]  /*87e0*/  @!P0 BRA `(.L_x_9467) ;  /* 0xffffff8400688947 */ /* 0x000fea000383ffff */
[----:B------:R-:W-:Y:S05]  /*87f0*/  EXIT ;  /* 0x000000000000794d */ /* 0x000fea0003800000 */
.L_x_9420:
        /* <DEDUP_REMOVED lines=16> */
.L_x_9468:
        /* <DEDUP_REMOVED lines=40> */
.L_x_9474:
        /* <DEDUP_REMOVED lines=12> */
.L_x_9473:
[----:B------:R-:W-:Y:S05]  /*8c40*/  BSYNC B0 ;  /* 0x0000000000007941 */ /* 0x000fea0003800000 */
.L_x_9472:
        /* <DEDUP_REMOVED lines=21> */
.L_x_9470:
        /* <DEDUP_REMOVED lines=15> */
.L_x_9475:
        /* <DEDUP_REMOVED lines=28> */
.L_x_9471:
[----:B------:R-:W-:Y:S01]  /*9050*/  ULDC UR4, c[0x0][0xc3c] ;  /* 0x00030f0000047ab9 */ /* 0x000fe20000000800 */
[----:B------:R-:W-:Y:S02]  /*9060*/  IMAD.MOV.U32 R17, RZ, RZ, RZ ;  /* 0x000000ffff117224 */ /* 0x000fe400078e00ff */
[----:B------:R-:W-:Y:S02]  /*9070*/  IMAD.U32 R16, RZ, RZ, UR6 ;  /* 0x00000006ff107e24 */ /* 0x000fe4000f8e00ff */
[----:B------:R-:W-:Y:S02]  /*9080*/  IMAD.MOV.U32 R18, RZ, RZ, RZ ;  /* 0x000000ffff127224 */ /* 0x000fe400078e00ff */
[----:B------:R-:W-:-:S07]  /*9090*/  IMAD.U32 R19, RZ, RZ, UR4 ;  /* 0x00000004ff137e24 */ /* 0x000fce000f8e00ff */
.L_x_9476:
[----:B------:R-:W-:-:S13]  /*90a0*/  ISETP.NE.AND P0, PT, R5, RZ, PT ;  /* 0x000000ff0500720c */ /* 0x000fda0003f05270 */
[----:B------:R-:W0:Y:S01]  /*90b0*/  @!P0 S2R R3, SR_CgaCtaId ;  /* 0x0000000000038919 */ /* 0x000e220000008800 */
[----:B------:R-:W-:-:S04]  /*90c0*/  @!P0 MOV R0, 0x400 ;  /* 0x0000040000008802 */ /* 0x000fc80000000f00 */
[----:B0-----:R-:W-:-:S05]  /*90d0*/  @!P0 LEA R0, R3, R0, 0x18 ;  /* 0x0000000003008211 */ /* 0x001fca00078ec0ff */
[----:B------:R0:W-:Y:S01]  /*90e0*/  @!P0 STS.128 [R0+0x228d0], R16 ;  /* 0x0228d01000008388 */ /* 0x0001e20000000c00 */
[----:B------:R-:W-:Y:S06]  /*90f0*/  BAR.ARV 0x5, 0x180 ;  /* 0x0146000000007b1d */ /* 0x000fec0000002000 */
.L_x_9469:
        /* <DEDUP_REMOVED lines=23> */
[----:B------:R-:W-:Y:S02]  /*9270*/  LOP3.LUT R29, R29, 0x200, R0, 0xf8, !PT ;  /* 0x000002001d1d7812 */ /* 0x000fe400078ef800 */
[----:B------:R-:W-:Y:S02]  /*9280*/  LOP3.LUT R3, R0, 0x38, RZ, 0xc0, !PT ;  /* 0x0000003800037812 */ /* 0x000fe400078ec0ff */
[----:B------:R-:W-:Y:S01]  /*9290*/  LOP3.LUT R0, R4, 0x70, R2, 0xf8, !PT ;  /* 0x0000007004007812 */ /* 0x000fe200078ef802 */
[----:B------:R-:W-:Y:S01]  /*92a0*/  IMAD R37, R29, 0x2, R22 ;  /* 0x000000021d257824 */ /* 0x000fe200078e0216 */
[----:B------:R-:W-:-:S02]  /*92b0*/  LOP3.LUT R4, R3, 0x40, RZ, 0xfc, !PT ;  /* 0x0000004003047812 */ /* 0x000fc400078efcff */
[C---:B------:R-:W-:Y:S02]  /*92c0*/  LOP3.LUT R2, R3.reuse, 0x80, RZ, 0xfc, !PT ;  /* 0x0000008003027812 */ /* 0x040fe400078efcff */
[----:B---3--:R-:W-:-:S07]  /*92d0*/  LOP3.LUT R0, R3, 0xc0, RZ, 0xfc, !PT ;  /* 0x000000c003007812 */ /* 0x008fce00078efcff */
.L_x_9538:
[----:B0-----:R-:W0:Y:S02]  /*92e0*/  LDC.64 R2, c[0x0][0xc88] ;  /* 0x00032200ff027b82 */ /* 0x001e240000000a00 */
[----:B0-----:R-:W-:-:S05]  /*92f0*/  IMAD.WIDE R2, R19, 0x4, R2 ;  /* 0x0000000413027825 */ /* 0x001fca00078e0202 */
[----:B--2---:R-:W2:Y:S01]  /*9300*/  LDG.E R25, desc[UR50][R2.64] ;  /* 0x0000003202197981 */ /* 0x004ea2000c1e1900 */
[----:B------:R-:W-:Y:S05]  /*9310*/  YIELD ;  /* 0x0000000000007946 */ /* 0x000fea0003800000 */
[----:B------:R-:W-:Y:S01]  /*9320*/  ULDC.64 UR4, c[0x0][0xa28] ;  /* 0x00028a0000047ab9 */ /* 0x000fe20000000a00 */
[----:B------:R-:W-:Y:S01]  /*9330*/  MOV R30, RZ ;  /* 0x000000ff001e7202 */ /* 0x000fe20000000f00 */
[----:B------:R-:W-:Y:S01]  /*9340*/  ULDC.64 UR6, c[0x0][0xa18] ;  /* 0x0002860000067ab9 */ /* 0x000fe20000000a00 */
[----:B------:R-:W-:-:S04]  /*9350*/  ISETP.NE.U32.AND P0, PT, RZ, UR4, PT ;  /* 0x00000004ff007c0c */ /* 0x000fc8000bf05070 */
[----:B------:R-:W-:Y:S02]  /*9360*/  ISETP.NE.AND.EX P0, PT, RZ, UR5, PT, P0 ;  /* 0x00000005ff007c0c */ /* 0x000fe4000bf05300 */
        /* <DEDUP_REMOVED lines=18> */
[----:B------:R-:W2:Y:S05]  /*9490*/  @P2 LDG.E R0, desc[UR50][R2.64] ;  /* 0x0000003202002981 */ /* 0x000eaa000c1e1900 */
        /* <DEDUP_REMOVED lines=12> */
[----:B---3--:R-:W-:Y:S05]  /*9560*/  @P0 BRA `(.L_x_9478) ;  /* 0x0000000000200947 */ /* 0x008fea0003800000 */
        /* <DEDUP_REMOVED lines=8> */
.L_x_9478:
        /* <DEDUP_REMOVED lines=9> */
.L_x_9479:
[----:B------:R-:W-:Y:S02]  /*9680*/  ULDC.64 UR4, c[0x0][0xa08] ;  /* 0x0002820000047ab9 */ /* 0x000fe40000000a00 */
[----:B------:R-:W-:-:S04]  /*9690*/  ISETP.NE.U32.AND P0, PT, RZ, UR4, PT ;  /* 0x00000004ff007c0c */ /* 0x000fc8000bf05070 */
[----:B------:R-:W-:-:S13]  /*96a0*/  ISETP.NE.AND.EX P0, PT, RZ, UR5, PT, P0 ;  /* 0x00000005ff007c0c */ /* 0x000fda000bf05300 */
[----:B------:R-:W-:Y:S05]  /*96b0*/  @!P0 BRA `(.L_x_9480) ;  /* 0x0000000000148947 */ /* 0x000fea0003800000 */
[----:B------:R-:W3:Y:S02]  /*96c0*/  LDC.64 R2, c[0x0][0xa08] ;  /* 0x00028200ff027b82 */ /* 0x000ee40000000a00 */
[----:B---3--:R-:W-:-:S05]  /*96d0*/  IMAD.WIDE R2, R28, 0x4, R2 ;  /* 0x000000041c027825 */ /* 0x008fca00078e0202 */
[----:B------:R-:W3:Y:S04]  /*96e0*/  LDG.E R7, desc[UR50][R2.64] ;  /* 0x0000003202077981 */ /* 0x000ee8000c1e1900 */
[----:B012---:R-:W3:Y:S02]  /*96f0*/  LDG.E R0, desc[UR50][R2.64+0x4] ;  /* 0x0000043202007981 */ /* 0x007ee4000c1e1900 */
[----:B---3--:R-:W-:-:S07]  /*9700*/  IMAD.IADD R7, R0, 0x1, -R7 ;  /* 0x0000000100077824 */ /* 0x008fce00078e0a07 */
.L_x_9480:
[----:B-----5:R-:W-:Y:S01]  /*9710*/  IMAD.IADD R36, R7, 0x1, -R30 ;  /* 0x0000000107247824 */ /* 0x020fe200078e0a1e */
[----:B------:R-:W-:Y:S03]  /*9720*/  BSSY B7, `(.L_x_9481) ;  /* 0x0000359000077945 */ /* 0x000fe60003800000 */
[C---:B012---:R-:W-:Y:S01]  /*9730*/  VIADD R0, R36.reuse, 0x5f ;  /* 0x0000005f24007836 */ /* 0x047fe20000000000 */
        /* <DEDUP_REMOVED lines=23> */
.L_x_9482:
        /* <DEDUP_REMOVED lines=20> */
.L_x_9485:
[----:B------:R-:W-:Y:S05]  /*99f0*/  BSYNC B6 ;  /* 0x0000000000067941 */ /* 0x000fea0003800000 */
.L_x_9484:
        /* <DEDUP_REMOVED lines=20> */
.L_x_9488:
        /* <DEDUP_REMOVED lines=15> */
.L_x_9487:
[----:B------:R-:W-:Y:S05]  /*9c30*/  BSYNC B6 ;  /* 0x0000000000067941 */ /* 0x000fea0003800000 */
.L_x_9486:
[----:B------:R-:W-:Y:S01]  /*9c40*/  ULDC.64 UR4, c[0x0][0x9f8] ;  /* 0x00027e0000047ab9 */ /* 0x000fe20000000a00 */
[----:B------:R-:W1:Y:S01]  /*9c50*/  S2R R20, SR_TID.X ;  /* 0x0000000000147919 */ /* 0x000e620000002100 */
[----:B------:R-:W-:Y:S01]  /*9c60*/  ISETP.NE.U32.AND P0, PT, RZ, UR4, PT ;  /* 0x00000004ff007c0c */ /* 0x000fe2000bf05070 */
[----:B------:R-:W2:Y:S03]  /*9c70*/  LDC R9, c[0x0][0x430] ;  /* 0x00010c00ff097b82 */ /* 0x000ea60000000800 */
[----:B------:R-:W-:-:S13]  /*9c80*/  ISETP.NE.AND.EX P0, PT, RZ, UR5, PT, P0 ;  /* 0x00000005ff007c0c */ /* 0x000fda000bf05300 */
[----:B------:R-:W-:Y:S01]  /*9c90*/  @P0 IADD3 R2, P1, R27, UR4, RZ ;  /* 0x000000041b020c10 */ /* 0x000fe2000ff3e0ff */
[----:B------:R-:W3:Y:S01]  /*9ca0*/  S2R R21, SR_TID.X ;  /* 0x0000000000157919 */ /* 0x000ee20000002100 */
[----:B------:R-:W-:Y:S01]  /*9cb0*/  VIADD R8, R33, 0xffffffff ;  /* 0xffffffff21087836 */ /* 0x000fe20000000000 */
[----:B------:R-:W-:Y:S01]  /*9cc0*/  ULDC UR4, c[0x0][0x320] ;  /* 0x0000c80000047ab9 */ /* 0x000fe20000000800 */
[----:B------:R-:W-:-:S05]  /*9cd0*/  @P0 IADD3.X R3, R31, UR5, RZ, P1, !PT ;  /* 0x000000051f030c10 */ /* 0x000fca0008ffe4ff */
[----:B------:R4:W4:Y:S01]  /*9ce0*/  @P0 LDG.E R28, desc[UR50][R2.64] ;  /* 0x00000032021c0981 */ /* 0x000922000c1e1900 */
[----:B--2---:R-:W-:Y:S01]  /*9cf0*/  ISETP.NE.AND P2, PT, R9, 0x1, PT ;  /* 0x000000010900780c */ /* 0x004fe20003f45270 */
[----:B------:R-:W-:Y:S01]  /*9d00*/  IMAD.MOV.U32 R34, RZ, RZ, RZ ;  /* 0x000000ffff227224 */ /* 0x000fe200078e00ff */
[----:B------:R-:W-:Y:S02]  /*9d10*/  LOP3.LUT R23, R23, 0xffffff7f, RZ, 0xc0, !PT ;  /* 0xffffff7f17177812 */ /* 0x000fe400078ec0ff */
[----:B-1----:R-:W-:-:S04]  /*9d20*/  LOP3.LUT R20, R20, 0x7f, RZ, 0xc0, !PT ;  /* 0x0000007f14147812 */ /* 0x002fc800078ec0ff */
[----:B------:R-:W-:-:S05]  /*9d30*/  SHF.R.U32.HI R32, RZ, 0x3, R20 ;  /* 0x00000003ff207819 */ /* 0x000fca0000011614 */
[----:B------:R-:W1:Y:S01]  /*9d40*/  @P2 LDC R4, c[0x0][0x434] ;  /* 0x00010d00ff042b82 */ /* 0x000e620000000800 */
[----:B------:R-:W-:-:S07]  /*9d50*/  @P2 LOP3.LUT R23, R23, 0x80, RZ, 0xfc, !PT ;  /* 0x0000008017172812 */ /* 0x000fce00078efcff */
[----:B------:R-:W2:Y:S01]  /*9d60*/  @P2 LDC R5, c[0x0][0x438] ;  /* 0x00010e00ff052b82 */ /* 0x000ea20000000800 */
[----:B---3--:R-:W-:-:S05]  /*9d70*/  IMAD.SHL.U32 R20, R21, 0x10, RZ ;  /* 0x0000001015147824 */ /* 0x008fca00078e00ff */
[----:B------:R-:W-:Y:S02]  /*9d80*/  LOP3.LUT R20, R32, 0x70, R20, 0xf8, !PT ;  /* 0x0000007020147812 */ /* 0x000fe400078ef814 */
[----:B------:R-:W3:Y:S03]  /*9d90*/  S2R R32, SR_TID.X ;  /* 0x0000000000207919 */ /* 0x000ee60000002100 */
[----:B------:R-:W-:-:S05]  /*9da0*/  IMAD R35, R8, 0x60, R20 ;  /* 0x0000006008237824 */ /* 0x000fca00078e0214 */
[C---:B------:R-:W-:Y:S01]  /*9db0*/  ISETP.GE.AND P0, PT, R35.reuse, R36, PT ;  /* 0x000000242300720c */ /* 0x040fe20003f06270 */
[----:B------:R-:W-:-:S03]  /*9dc0*/  IMAD.IADD R35, R35, 0x1, R30 ;  /* 0x0000000123237824 */ /* 0x000fc600078e021e */
[----:B------:R-:W-:Y:S01]  /*9dd0*/  ISETP.GT.U32.OR P0, PT, R20, 0x5f, P0 ;  /* 0x0000005f1400780c */ /* 0x000fe20000704470 */
[----:B-1----:R-:W-:-:S04]  /*9de0*/  @P2 IMAD.HI.U32 R4, R35, R4, RZ ;  /* 0x0000000423042227 */ /* 0x002fc800078e00ff */
[----:B------:R-:W-:Y:S01]  /*9df0*/  IMAD.MOV.U32 R0, RZ, RZ, R35 ;  /* 0x000000ffff007224 */ /* 0x000fe200078e0023 */
[----:B--2---:R-:W-:-:S07]  /*9e00*/  @P2 SHF.R.U32.HI R0, RZ, R5, R4 ;  /* 0x00000005ff002219 */ /* 0x004fce0000011604 */
[----:B------:R-:W1:Y:S01]  /*9e10*/  @!P0 LDC.64 R4, c[0x0][0x428] ;  /* 0x00010a00ff048b82 */ /* 0x000e620000000a00 */
[--C-:B----4-:R-:W-:Y:S01]  /*9e20*/  @!P0 SHF.R.S32.HI R3, RZ, 0x1f, R0.reuse ;  /* 0x0000001fff038819 */ /* 0x110fe20000011400 */
[----:B------:R-:W-:-:S06]  /*9e30*/  @!P0 IMAD.MOV.U32 R2, RZ, RZ, R0 ;  /* 0x000000ffff028224 */ /* 0x000fcc00078e0000 */
[----:B------:R-:W2:Y:S01]  /*9e40*/  @!P0 LDC.64 R6, c[0x0][0x418] ;  /* 0x00010600ff068b82 */ /* 0x000ea20000000a00 */
[----:B---3--:R-:W-:-:S05]  /*9e50*/  IMAD.SHL.U32 R32, R32, 0x8, RZ ;  /* 0x0000000820207824 */ /* 0x008fca00078e00ff */
[----:B------:R-:W-:-:S04]  /*9e60*/  LOP3.LUT R32, R32, 0x38, RZ, 0xc0, !PT ;  /* 0x0000003820207812 */ /* 0x000fc800078ec0ff */
[----:B------:R-:W-:-:S04]  /*9e70*/  LOP3.LUT R11, R32, 0x40, RZ, 0xfc, !PT ;  /* 0x00000040200b7812 */ /* 0x000fc800078efcff */
[----:B------:R-:W-:Y:S02]  /*9e80*/  ISETP.GE.AND P3, PT, R11, UR4, PT ;  /* 0x000000040b007c0c */ /* 0x000fe4000bf66270 */
[C---:B------:R-:W-:Y:S02]  /*9e90*/  LOP3.LUT R10, R32.reuse, 0x80, RZ, 0xfc, !PT ;  /* 0x00000080200a7812 */ /* 0x040fe400078efcff */
[----:B------:R-:W-:Y:S01]  /*9ea0*/  LOP3.LUT R23, R23, 0xfffffff7, RZ, 0xc0, !PT ;  /* 0xfffffff717177812 */ /* 0x000fe200078ec0ff */
[----:B------:R-:W-:Y:S01]  /*9eb0*/  IMAD.MOV R0, RZ, RZ, -R0 ;  /* 0x000000ffff007224 */ /* 0x000fe200078e0a00 */
[----:B------:R-:W-:-:S07]  /*9ec0*/  ISETP.GE.AND P2, PT, R32, UR4, PT ;  /* 0x0000000420007c0c */ /* 0x000fce000bf46270 */
[----:B------:R-:W-:Y:S01]  /*9ed0*/  @P3 LOP3.LUT R23, R23, 0x8, RZ, 0xfc, !PT ;  /* 0x0000000817173812 */ /* 0x000fe200078efcff */
[----:B------:R-:W-:-:S03]  /*9ee0*/  IMAD R35, R9, R0, R35 ;  /* 0x0000000009237224 */ /* 0x000fc600078e0223 */
[----:B------:R-:W-:Y:S02]  /*9ef0*/  LOP3.LUT R23, R23, 0xffffffef, RZ, 0xc0, !PT ;  /* 0xffffffef17177812 */ /* 0x000fe400078ec0ff */
[----:B------:R-:W-:Y:S02]  /*9f00*/  LOP3.LUT R9, R32, 0xc0, RZ, 0xfc, !PT ;  /* 0x000000c020097812 */ /* 0x000fe400078efcff */
[----:B------:R-:W-:Y:S01]  /*9f10*/  LOP3.LUT R23, R23, 0xfffffffb, RZ, 0xc0, !PT ;  /* 0xfffffffb17177812 */ /* 0x000fe200078ec0ff */
[----:B------:R-:W-:Y:S01]  /*9f20*/  UMOV UR5, 0xffffffff ;  /* 0xffffffff00057882 */ /* 0x000fe20000000000 */
[----:B------:R-:W-:Y:S01]  /*9f30*/  SHF.R.S32.HI R31, RZ, 0x1f, R28 ;  /* 0x0000001fff1f7819 */ /* 0x000fe2000001141c */
[----:B-1----:R-:W-:-:S04]  /*9f40*/  @!P0 IMAD.WIDE.U32 R2, R28, R4, R2 ;  /* 0x000000041c028225 */ /* 0x002fc800078e0002 */
[----:B------:R-:W-:Y:S01]  /*9f50*/  @!P0 IMAD R4, R31, R4, RZ ;  /* 0x000000041f048224 */ /* 0x000fe200078e02ff */
[----:B--2---:R-:W-:-:S03]  /*9f60*/  @!P0 LEA R6, P1, R2, R6, 0x2 ;  /* 0x0000000602068211 */ /* 0x004fc600078210ff */
[----:B------:R-:W-:-:S04]  /*9f70*/  @!P0 IMAD R5, R28, R5, R4 ;  /* 0x000000051c058224 */ /* 0x000fc800078e0204 */
[----:B------:R-:W-:-:S05]  /*9f80*/  @!P0 IMAD.IADD R5, R3, 0x1, R5 ;  /* 0x0000000103058824 */ /* 0x000fca00078e0205 */
[----:B------:R-:W-:Y:S02]  /*9f90*/  @!P0 LEA.HI.X R7, R2, R7, R5, 0x2, P1 ;  /* 0x0000000702078211 */ /* 0x000fe400008f1405 */
[----:B------:R-:W-:-:S03]  /*9fa0*/  ISETP.GE.AND P1, PT, R10, UR4, PT ;  /* 0x000000040a007c0c */ /* 0x000fc6000bf26270 */
[----:B------:R1:W5:Y:S01]  /*9fb0*/  @!P0 LDG.E R34, desc[UR50][R6.64] ;  /* 0x0000003206228981 */ /* 0x000362000c1e1900 */
[----:B------:R-:W-:-:S09]  /*9fc0*/  ISETP.GE.AND P0, PT, R9, UR4, PT ;  /* 0x0000000409007c0c */ /* 0x000fd2000bf06270 */
[----:B------:R-:W-:-:S04]  /*9fd0*/  @P1 LOP3.LUT R23, R23, 0x4, RZ, 0xfc, !PT ;  /* 0x0000000417171812 */ /* 0x000fc800078efcff */
[----:B------:R-:W-:-:S04]  /*9fe0*/  @P2 LOP3.LUT R23, R23, 0x10, RZ, 0xfc, !PT ;  /* 0x0000001017172812 */ /* 0x000fc800078efcff */
[----:B------:R-:W-:-:S04]  /*9ff0*/  LOP3.LUT R23, R23, 0xfffffffd, RZ, 0xc0, !PT ;  /* 0xfffffffd17177812 */ /* 0x000fc800078ec0ff */
[----:B------:R-:W-:Y:S01]  /*a000*/  @P0 LOP3.LUT R23, R23, 0x2, RZ, 0xfc, !PT ;  /* 0x0000000217170812 */ /* 0x000fe200078efcff */
[----:B-1----:R-:W-:Y:S06]  /*a010*/  BRA.DIV UR5, `(.L_x_9489) ;  /* 0x0000003e05047947 */ /* 0x002fec000b800000 */
.L_x_9555:
[----:B------:R-:W-:Y:S01]  /*a020*/  IMAD.U32 R0, RZ, RZ, UR36 ;  /* 0x00000024ff007e24 */ /* 0x000fe2000f8e00ff */
[----:B------:R-:W-:Y:S02]  /*a030*/  ISETP.GT.U32.AND P1, PT, R20, 0x5f, PT ;  /* 0x0000005f1400780c */ /* 0x000fe40003f24070 */
[----:B------:R-:W-:Y:S02]  /*a040*/  LOP3.LUT R23, R23, 0xffffffbf, RZ, 0xc0, !PT ;  /* 0xffffffbf17177812 */ /* 0x000fe400078ec0ff */
[----:B------:R-:W-:Y:S02]  /*a050*/  ISETP.NE.AND P0, PT, R0, 0x3, PT ;  /* 0x000000030000780c */ /* 0x000fe40003f05270 */
[----:B------:R-:W-:Y:S02]  /*a060*/  SHF.R.S32.HI R27, RZ, 0x1f, R18 ;  /* 0x0000001fff1b7819 */ /* 0x000fe40000011412 */
[----:B------:R-:W-:-:S09]  /*a070*/  SEL R6, RZ, 0x1, P2 ;  /* 0x00000001ff067807 */ /* 0x000fd20001000000 */
[----:B------:R-:W-:-:S04]  /*a080*/  @P0 LOP3.LUT R23, R23, 0x40, RZ, 0xfc, !PT ;  /* 0x0000004017170812 */ /* 0x000fc800078efcff */
[----:B------:R-:W-:-:S04]  /*a090*/  LOP3.LUT R23, R23, 0xffffffdf, RZ, 0xc0, !PT ;  /* 0xffffffdf17177812 */ /* 0x000fc800078ec0ff */
[----:B------:R-:W-:Y:S01]  /*a0a0*/  @P1 LOP3.LUT R23, R23, 0x20, RZ, 0xfc, !PT ;  /* 0x0000002017171812 */ /* 0x000fe200078efcff */
[----:B------:R-:W-:Y:S06]  /*a0b0*/  @!P0 BRA `(.L_x_9490) ;  /* 0x0000000000048947 */ /* 0x000fec0003800000 */
[----:B------:R-:W-:Y:S01]  /*a0c0*/  BPT.TRAP 0x1 ;  /* 0x000000040000795c */ /* 0x000fe20000300000 */
.L_x_9490:
[----:B0-----:R-:W-:Y:S01]  /*a0d0*/  IMAD R33, R24, 0x8, R22 ;  /* 0x0000000818217824 */ /* 0x001fe200078e0216 */
[----:B------:R-:W-:Y:S01]  /*a0e0*/  SHF.L.U32 R0, R26, 0x1f, RZ ;  /* 0x0000001f1a007819 */ /* 0x000fe200000006ff */
[----:B------:R-:W-:Y:S03]  /*a0f0*/  BSSY B0, `(.L_x_9491) ;  /* 0x0000003000007945 */ /* 0x000fe60003800000 */
[----:B------:R-:W0:Y:S02]  /*a100*/  SYNCS.PHASECHK.TRANS64.TRYWAIT P0, [R33+URZ+0x22840], R0 ;  /* 0x02284000210075a7 */ /* 0x000e24000800017f */
[----:B0-----:R-:W-:Y:S05]  /*a110*/  @!P0 BRA `(.L_x_9492) ;  /* 0x0000003800f48947 */ /* 0x001fea0003800000 */
.L_x_9556:
[----:B------:R-:W-:Y:S05]  /*a120*/  BSYNC B0 ;  /* 0x0000000000007941 */ /* 0x000fea0003800000 */
.L_x_9491:
[----:B0-----:R-:W-:Y:S01]  /*a130*/  SHF.R.S32.HI R0, RZ, 0x1f, R35 ;  /* 0x0000001fff007819 */ /* 0x001fe20000011423 */
[----:B------:R-:W-:Y:S01]  /*a140*/  ULDC.64 UR4, c[0x0][0x300] ;  /* 0x0000c00000047ab9 */ /* 0x000fe20000000a00 */
[----:B-----5:R-:W-:Y:S01]  /*a150*/  SHF.R.S32.HI R4, RZ, 0x1f, R34 ;  /* 0x0000001fff047819 */ /* 0x020fe20000011422 */
[----:B------:R-:W-:Y:S01]  /*a160*/  IMAD.WIDE.U32 R2, R35, UR4, RZ ;  /* 0x0000000423027c25 */ /* 0x000fe2000f8e00ff */
[----:B------:R-:W-:Y:S01]  /*a170*/  LOP3.LUT R23, R23, 0xfffffffe, RZ, 0xc0, !PT ;  /* 0xfffffffe17177812 */ /* 0x000fe200078ec0ff */
[----:B------:R0:W-:Y:S02]  /*a180*/  STL [R1+0x1c], R0 ;  /* 0x00001c0001007387 */ /* 0x0001e40000100800 */
[----:B------:R-:W-:Y:S02]  /*a190*/  IMAD R32, R8, -0x60, R36 ;  /* 0xffffffa008207824 */ /* 0x000fe400078e0224 */
        /* <DEDUP_REMOVED lines=23> */
[----:B------:R-:W-:-:S05]  /*a310*/  IMAD.IADD R32, R32, 0x1, -R7 ;  /* 0x0000000120207824 */ /* 0x000fca00078e0a07 */
        /* <DEDUP_REMOVED lines=59> */
.L_x_9570:
[----:B------:R-:W-:-:S13]  /*a6d0*/  ISETP.GE.AND P0, PT, R32, 0x51, PT ;  /* 0x000000512000780c */ /* 0x000fda0003f06270 */
[----:B01----:R-:W-:Y:S02]  /*a6e0*/  @P0 LEA R2, P1, R9, R0, 0x1 ;  /* 0x0000000009020211 */ /* 0x003fe400078208ff */
[----:B------:R-:W-:-:S03]  /*a6f0*/  @P0 LEA R5, R5, R22, 0x1 ;  /* 0x0000001605050211 */ /* 0x000fc600078e08ff */
[----:B------:R-:W-:-:S05]  /*a700*/  @P0 IMAD.X R3, RZ, RZ, R4, P1 ;  /* 0x000000ffff030224 */ /* 0x000fca00008e0604 */
[----:B------:R-:W-:Y:S01]  /*a710*/  @!PT LDS RZ, [RZ] ;  /* 0x00000000fffff984 */ /* 0x000fe20000000800 */
[----:B------:R-:W-:Y:S01]  /*a720*/  @!PT LDS RZ, [RZ] ;  /* 0x00000000fffff984 */ /* 0x000fe20000000800 */
[----:B------:R-:W-:Y:S01]  /*a730*/  @!PT LDS RZ, [RZ] ;  /* 0x00000000fffff984 */ /* 0x000fe20000000800 */
[----:B------:R0:W-:Y:S01]  /*a740*/  @P0 LDGSTS.E.BYPASS.LTC128B.128 [R5+0x1ec00], desc[UR50][R2.64], !P2 ;  /* 0x1ec0000002050fae */ /* 0x0001e2000d101d72 */
[----:B------:R-:W-:Y:S01]  /*a750*/  PLOP3.LUT P0, PT, PT, PT, PT, 0x80, 0x0 ;  /* 0x000000000000781c */ /* 0x000fe20003f0f070 */
[----:B------:R-:W-:-:S12]  /*a760*/  NOP ;  /* 0x0000000000007918 */ /* 0x000fd80000000000 */
.L_x_9494:
        /* <DEDUP_REMOVED lines=11> */
.L_x_9495:
[----:B------:R1:W5:Y:S01]  /*a820*/  LDL.LU R4, [R1+0x4] ;  /* 0x0000040001047983 */ /* 0x0003620000300800 */
[C---:B------:R-:W-:Y:S01]  /*a830*/  LOP3.LUT P3, RZ, R23.reuse, 0x8, RZ, 0xc0, !PT ;  /* 0x0000000817ff7812 */ /* 0x040fe2000786c0ff */
[----:B------:R1:W-:Y:S02]  /*a840*/  SYNCS.ARRIVE.TRANS64.A1T0 RZ, [R33+URZ+0x22830], RZ ;  /* 0x022830ff21ff79a7 */ /* 0x0003e4000810003f */
[----:B0-----:R1:W5:Y:S01]  /*a850*/  LDL.LU R3, [R1] ;  /* 0x0000000001037983 */ /* 0x0013620000300800 */
[----:B------:R-:W-:-:S13]  /*a860*/  LOP3.LUT P2, RZ, R23, 0x4, RZ, 0xc0, !PT ;  /* 0x0000000417ff7812 */ /* 0x000fda000784c0ff */
[----:B------:R-:W-:Y:S05]  /*a870*/  WARPSYNC.ALL ;  /* 0x0000000000007948 */ /* 0x000fea0003800000 */
[----:B------:R-:W-:Y:S01]  /*a880*/  BAR.SYNC.DEFER_BLOCKING 0x8, 0x180 ;  /* 0x0206000000007b1d */ /* 0x000fe20000010000 */
[C---:B------:R-:W-:Y:S02]  /*a890*/  LOP3.LUT P1, RZ, R23.reuse, 0x100, RZ, 0xc0, !PT ;  /* 0x0000010017ff7812 */ /* 0x040fe4000782c0ff */
[----:B------:R-:W-:Y:S02]  /*a8a0*/  LOP3.LUT P0, RZ, R23, 0x2, RZ, 0xc0, !PT ;  /* 0x0000000217ff7812 */ /* 0x000fe4000780c0ff */
[----:B------:R-:W-:Y:S01]  /*a8b0*/  SEL R0, RZ, 0x2, P3 ;  /* 0x00000002ff007807 */ /* 0x000fe20001800000 */
[----:B------:R-:W-:Y:S01]  /*a8c0*/  ULDC.64 UR4, c[0x0][0x298] ;  /* 0x0000a60000047ab9 */ /* 0x000fe20000000a00 */
[----:B------:R-:W-:Y:S01]  /*a8d0*/  SEL R2, RZ, 0x4, P2 ;  /* 0x00000004ff027807 */ /* 0x000fe20001000000 */
[----:B------:R-:W-:Y:S01]  /*a8e0*/  BSSY B6, `(.L_x_9496) ;  /* 0x0000022000067945 */ /* 0x000fe20003800000 */
[----:B------:R-:W-:-:S02]  /*a8f0*/  SEL R5, R25, RZ, !P1 ;  /* 0x000000ff19057207 */ /* 0x000fc40004800000 */
[----:B------:R-:W-:Y:S02]  /*a900*/  IADD3 R0, R2, R0, R6 ;  /* 0x0000000002007210 */ /* 0x000fe40007ffe006 */
[----:B------:R-:W-:Y:S01]  /*a910*/  SEL R25, RZ, 0x8, P0 ;  /* 0x00000008ff197807 */ /* 0x000fe20000000000 */
[----:B------:R0:W-:Y:S04]  /*a920*/  STL [R1+0x18], R5 ;  /* 0x0000180501007387 */ /* 0x0001e80000100800 */
[----:B------:R-:W-:Y:S01]  /*a930*/  IMAD.IADD R25, R0, 0x1, R25 ;  /* 0x0000000100197824 */ /* 0x000fe200078e0219 */
[----:B-----5:R-:W-:Y:S02]  /*a940*/  SEL R2, R4, RZ, !P1 ;  /* 0x000000ff04027207 */ /* 0x020fe40004800000 */
[----:B------:R-:W-:Y:S01]  /*a950*/  SHF.R.S32.HI R0, RZ, 0x1f, R3 ;  /* 0x0000001fff007819 */ /* 0x000fe20000011403 */
[----:B0-----:R-:W-:-:S02]  /*a960*/  IMAD.WIDE.U32 R4, R3, UR4, RZ ;  /* 0x0000000403047c25 */ /* 0x001fc4000f8e00ff */
[----:B------:R0:W-:Y:S02]  /*a970*/  STL [R1+0x4], R2 ;  /* 0x0000040201007387 */ /* 0x0001e40000100800 */
[----:B------:R-:W-:Y:S02]  /*a980*/  IMAD R0, R0, UR4, RZ ;  /* 0x0000000400007c24 */ /* 0x000fe4000f8e02ff */
[----:B------:R2:W-:Y:S02]  /*a990*/  STL.64 [R1+0x10], R4 ;  /* 0x0000100401007387 */ /* 0x0005e40000100a00 */
[----:B------:R-:W-:Y:S02]  /*a9a0*/  IMAD R0, R3, UR5, R0 ;  /* 0x0000000503007c24 */ /* 0x000fe4000f8e0200 */
[----:B0-----:R-:W-:Y:S02]  /*a9b0*/  VIADD R2, R22, 0x18400 ;  /* 0x0001840016027836 */ /* 0x001fe40000000000 */
[----:B------:R-:W-:-:S03]  /*a9c0*/  IMAD.IADD R0, R5, 0x1, R0 ;  /* 0x0000000105007824 */ /* 0x000fc600078e0200 */
[----:B------:R-:W-:Y:S02]  /*a9d0*/  LOP3.LUT P0, RZ, R2, 0x3ff, RZ, 0xc0, !PT ;  /* 0x000003ff02ff7812 */ /* 0x000fe4000780c0ff */
[----:B------:R2:W-:Y:S11]  /*a9e0*/  STL [R1], R0 ;  /* 0x0000000001007387 */ /* 0x0005f60000100800 */
        /* <DEDUP_REMOVED lines=17> */
.L_x_9497:
[----:B------:R-:W-:Y:S05]  /*ab00*/  BSYNC B6 ;  /* 0x0000000000067941 */ /* 0x000fea0003800000 */
.L_x_9496:
[----:B------:R-:W2:Y:S01]  /*ab10*/  LDL.LU R20, [R1] ;  /* 0x0000000001147983 */ /* 0x000ea20000300800 */
[----:B------:R-:W0:Y:S01]  /*ab20*/  LDC R7, c[0x0][0x448] ;  /* 0x00011200ff077b82 */ /* 0x000e220000000800 */
[----:B------:R-:W-:Y:S02]  /*ab30*/  ULDC.64 UR4, c[0x0][0x2d8] ;  /* 0x0000b60000047ab9 */ /* 0x000fe40000000a00 */
[----:B------:R-:W2:Y:S04]  /*ab40*/  LDL.LU.64 R2, [R1+0x10] ;  /* 0x0000100001027983 */ /* 0x000ea80000300a00 */
[----:B------:R-:W3:Y:S04]  /*ab50*/  LDL.LU R4, [R1+0x4] ;  /* 0x0000040001047983 */ /* 0x000ee80000300800 */
[----:B------:R-:W4:Y:S01]  /*ab60*/  LDL.LU R21, [R1+0x18] ;  /* 0x0000180001157983 */ /* 0x000f220000300800 */
[----:B------:R-:W-:-:S02]  /*ab70*/  IMAD R0, R27, UR4, RZ ;  /* 0x000000041b007c24 */ /* 0x000fc4000f8e02ff */
[----:B------:R-:W-:Y:S01]  /*ab80*/  IMAD.SHL.U32 R17, R17, 0x80, RZ ;  /* 0x0000008011117824 */ /* 0x000fe200078e00ff */
[----:B------:R0:W5:Y:S01]  /*ab90*/  LDL R10, [R1+0x8] ;  /* 0x00000800010a7983 */ /* 0x0001620000100800 */
[----:B------:R-:W-:Y:S01]  /*aba0*/  IMAD R0, R18, UR5, R0 ;  /* 0x0000000512007c24 */ /* 0x000fe2000f8e0200 */
[----:B0-----:R-:W-:Y:S01]  /*abb0*/  ISETP.NE.AND P0, PT, R7, 0x1, PT ;  /* 0x000000010700780c */ /* 0x001fe20003f05270 */
[----:B------:R-:W0:Y:S02]  /*abc0*/  S2R R9, SR_TID.X ;  /* 0x0000000000097919 */ /* 0x000e240000002100 */
[----:B0-----:R-:W-:-:S05]  /*abd0*/  IMAD.SHL.U32 R8, R9, 0x8, RZ ;  /* 0x0000000809087824 */ /* 0x001fca00078e00ff */
[----:B------:R-:W-:Y:S01]  /*abe0*/  LOP3.LUT R8, R8, 0x38, RZ, 0xc0, !PT ;  /* 0x0000003808087812 */ /* 0x000fe200078ec0ff */
[----:B--2---:R-:W-:Y:S02]  /*abf0*/  IMAD.MOV.U32 R3, RZ, RZ, R20 ;  /* 0x000000ffff037224 */ /* 0x004fe400078e0014 */
[----:B------:R-:W0:Y:S01]  /*ac00*/  S2R R20, SR_TID.X ;  /* 0x0000000000147919 */ /* 0x000e220000002100 */
[----:B------:R-:W-:Y:S01]  /*ac10*/  IMAD.WIDE.U32 R2, R18, UR4, R2 ;  /* 0x0000000412027c25 */ /* 0x000fe2000f8e0002 */
[----:B------:R-:W-:-:S03]  /*ac20*/  ULDC.64 UR4, c[0x0][0x2e0] ;  /* 0x0000b80000047ab9 */ /* 0x000fc60000000a00 */
[----:B------:R-:W-:Y:S02]  /*ac30*/  IMAD.IADD R3, R3, 0x1, R0 ;  /* 0x0000000103037824 */ /* 0x000fe400078e0200 */
[----:B---3--:R-:W-:Y:S02]  /*ac40*/  IMAD R0, R4, UR4, RZ ;  /* 0x0000000404007c24 */ /* 0x008fe4000f8e02ff */
[C---:B----4-:R-:W-:Y:S01]  /*ac50*/  IMAD.WIDE.U32 R2, R21.reuse, UR4, R2 ;  /* 0x0000000415027c25 */ /* 0x050fe2000f8e0002 */
[----:B------:R-:W2:Y:S03]  /*ac60*/  @P0 LDC R4, c[0x0][0x44c] ;  /* 0x00011300ff040b82 */ /* 0x000ea60000000800 */
[----:B------:R-:W-:Y:S01]  /*ac70*/  IMAD R0, R21, UR5, R0 ;  /* 0x0000000515007c24 */ /* 0x000fe2000f8e0200 */
[----:B------:R-:W-:-:S03]  /*ac80*/  ULDC.64 UR4, c[0x0][0x2d0] ;  /* 0x0000b40000047ab9 */ /* 0x000fc60000000a00 */
[----:B------:R-:W-:Y:S02]  /*ac90*/  IMAD.IADD R3, R3, 0x1, R0 ;  /* 0x0000000103037824 */ /* 0x000fe400078e0200 */
        /* <DEDUP_REMOVED lines=8> */
[----:B---3--:R-:W-:-:S05]  /*ad20*/  @P0 SHF.R.U32.HI R4, RZ, R0, R6 ;  /* 0x00000000ff040219 */ /* 0x008fca0000011606 */
        /* <DEDUP_REMOVED lines=23> */
[----:B-----5:R-:W-:Y:S02]  /*aea0*/  IMAD R5, R10, R7, RZ ;  /* 0x000000070a057224 */ /* 0x020fe400078e02ff */
[----:B------:R-:W-:Y:S01]  /*aeb0*/  IMAD.IADD R17, R9, 0x1, R17 ;  /* 0x0000000109117824 */ /* 0x000fe200078e0211 */
[----:B------:R-:W2:Y:S03]  /*aec0*/  SHFL.IDX PT, R2, R4, RZ, 0x181f ;  /* 0x00181fff04027589 */ /* 0x000ea600000e0000 */
[C---:B------:R-:W-:Y:S01]  /*aed0*/  VIADD R6, R17.reuse, 0x10 ;  /* 0x0000001011067836 */ /* 0x040fe20000000000 */
[----:B------:R-:W-:-:S13]  /*aee0*/  ISETP.GE.AND P0, PT, R17, R5, PT ;  /* 0x000000051100720c */ /* 0x000fda0003f06270 */
[----:B0-----:R-:W-:-:S05]  /*aef0*/  @!P0 LEA R3, P2, R8, R3, 0x1 ;  /* 0x0000000308038211 */ /* 0x001fca00078408ff */
[----:B--2---:R-:W-:-:S05]  /*af00*/  @!P0 IMAD.X R2, RZ, RZ, R2, P2 ;  /* 0x000000ffff028224 */ /* 0x004fca00010e0602 */
[----:B------:R-:W-:-:S04]  /*af10*/  @!P0 LOP3.LUT R3, R3, R2, RZ, 0x3c, !PT ;  /* 0x0000000203038212 */ /* 0x000fc800078e3cff */
[----:B------:R-:W-:-:S04]  /*af20*/  @!P0 LOP3.LUT R2, R3, R2, RZ, 0x3c, !PT ;  /* 0x0000000203028212 */ /* 0x000fc800078e3cff */
[----:B------:R-:W-:-:S05]  /*af30*/  @!P0 LOP3.LUT R3, R3, R2, RZ, 0x3c, !PT ;  /* 0x0000000203038212 */ /* 0x000fca00078e3cff */
[----:B------:R-:W-:Y:S01]  /*af40*/  @!PT LDS RZ, [RZ] ;  /* 0x00000000fffff984 */ /* 0x000fe20000000800 */
[----:B------:R0:W-:Y:S01]  /*af50*/  @!P0 LDGSTS.E.BYPASS.LTC128B.128 [R37+0x18400], desc[UR50][R2.64], !P1 ;  /* 0x1840000002258fae */ /* 0x0001e2000c901d72 */
[----:B------:R-:W-:Y:S01]  /*af60*/  ISETP.GE.AND P0, PT, R6, R5, PT ;  /* 0x000000050600720c */ /* 0x000fe20003f06270 */
[----:B------:R-:W-:Y:S02]  /*af70*/  VIADD R6, R17, 0x20 ;  /* 0x0000002011067836 */ /* 0x000fe40000000000 */
[----:B0-----:R-:W0:Y:S04]  /*af80*/  SHFL.IDX PT, R3, R0, 0x1, 0x181f ;  /* 0x00381f0000037f89 */ /* 0x001e2800000e0000 */
[----:B------:R-:W2:Y:S06]  /*af90*/  SHFL.IDX PT, R2, R4, 0x1, 0x181f ;  /* 0x00381f0004027f89 */ /* 0x000eac00000e0000 */
[----:B0-----:R-:W-:-:S05]  /*afa0*/  @!P0 LEA R3, P2, R8, R3, 0x1 ;  /* 0x0000000308038211 */ /* 0x001fca00078408ff */
[----:B--2---:R-:W-:-:S05]  /*afb0*/  @!P0 IMAD.X R2, RZ, RZ, R2, P2 ;  /* 0x000000ffff028224 */ /* 0x004fca00010e0602 */
[----:B------:R-:W-:-:S04]  /*afc0*/  @!P0 LOP3.LUT R3, R3, R2, RZ, 0x3c, !PT ;  /* 0x0000000203038212 */ /* 0x000fc800078e3cff */
[----:B------:R-:W-:-:S04]  /*afd0*/  @!P0 LOP3.LUT R2, R3, R2, RZ, 0x3c, !PT ;  /* 0x0000000203028212 */ /* 0x000fc800078e3cff */
[----:B------:R-:W-:-:S05]  /*afe0*/  @!P0 LOP3.LUT R3, R3, R2, RZ, 0x3c, !PT ;  /* 0x0000000203038212 */ /* 0x000fca00078e3cff */
        /* <DEDUP_REMOVED lines=25> */
[----:B0-----:R-:W-:-:S04]  /*b180*/  @!P0 LEA R3, P2, R8, R3, 0x1 ;  /* 0x0000000308038211 */ /* 0x001fc800078408ff */
[----:B--2---:R-:W-:-:S04]  /*b190*/  @!P0 IADD3.X R2, RZ, R2, RZ, P2, !PT ;  /* 0x00000002ff028210 */ /* 0x004fc800017fe4ff */
        /* <DEDUP_REMOVED lines=14> */
[----:B------:R-:W-:-:S03]  /*b280*/  ISETP.GE.AND P0, PT, R6, R5, PT ;  /* 0x000000050600720c */ /* 0x000fc60003f06270 */
[----:B0-----:R-:W0:Y:S04]  /*b290*/  SHFL.IDX PT, R3, R0, 0x6, 0x181f ;  /* 0x00d81f0000037f89 */ /* 0x001e2800000e0000 */
[----:B------:R-:W2:Y:S04]  /*b2a0*/  SHFL.IDX PT, R2, R4, 0x6, 0x181f ;  /* 0x00d81f0004027f89 */ /* 0x000ea800000e0000 */
[----:B------:R-:W3:Y:S04]  /*b2b0*/  SHFL.IDX PT, R4, R4, 0x7, 0x181f ;  /* 0x00f81f0004047f89 */ /* 0x000ee800000e0000 */
[----:B------:R-:W4:Y:S01]  /*b2c0*/  SHFL.IDX PT, R0, R0, 0x7, 0x181f ;  /* 0x00f81f0000007f89 */ /* 0x000f2200000e0000 */
[----:B0-----:R-:W-:-:S05]  /*b2d0*/  @!P0 LEA R3, P2, R8, R3, 0x1 ;  /* 0x0000000308038211 */ /* 0x001fca00078408ff */
[----:B--2---:R-:W-:-:S05]  /*b2e0*/  @!P0 IMAD.X R2, RZ, RZ, R2, P2 ;  /* 0x000000ffff028224 */ /* 0x004fca00010e0602 */
[----:B------:R-:W-:-:S04]  /*b2f0*/  @!P0 LOP3.LUT R3, R3, R2, RZ, 0x3c, !PT ;  /* 0x0000000203038212 */ /* 0x000fc800078e3cff */
[----:B------:R-:W-:-:S04]  /*b300*/  @!P0 LOP3.LUT R2, R3, R2, RZ, 0x3c, !PT ;  /* 0x0000000203028212 */ /* 0x000fc800078e3cff */
[----:B------:R-:W-:-:S05]  /*b310*/  @!P0 LOP3.LUT R3, R3, R2, RZ, 0x3c, !PT ;  /* 0x0000000203038212 */ /* 0x000fca00078e3cff */
[----:B---34-:R0:W-:Y:S02]  /*b320*/  @!P0 LDGSTS.E.BYPASS.LTC128B.128 [R37+0x1b400], desc[UR50][R2.64], !P1 ;  /* 0x1b40000002258fae */ /* 0x0181e4000c901d72 */
.L_x_9587:
        /* <DEDUP_REMOVED lines=10> */
.L_x_9499:
        /* <DEDUP_REMOVED lines=18> */
.L_x_9588:
[----:B------:R-:W-:Y:S05]  /*b4f0*/  BSYNC B0 ;  /* 0x0000000000007941 */ /* 0x000fea0003800000 */
.L_x_9500:
[----:B------:R-:W-:-:S05]  /*b500*/  IMAD.U32 R0, RZ, RZ, UR36 ;  /* 0x00000024ff007e24 */ /* 0x000fca000f8e00ff */
[----:B------:R-:W-:-:S13]  /*b510*/  ISETP.NE.AND P0, PT, R0, 0x3, PT ;  /* 0x000000030000780c */ /* 0x000fda0003f05270 */
[----:B------:R-:W-:Y:S05]  /*b520*/  @!P0 BRA `(.L_x_9502) ;  /* 0x0000000000048947 */ /* 0x000fea0003800000 */
[----:B------:R-:W-:Y:S01]  /*b530*/  BPT.TRAP 0x1 ;  /* 0x000000040000795c */ /* 0x000fe20000300000 */
.L_x_9502:
[----:B------:R-:W-:Y:S01]  /*b540*/  SHF.L.U32 R0, R26, 0x1f, RZ ;  /* 0x0000001f1a007819 */ /* 0x000fe200000006ff */
[----:B------:R-:W-:Y:S03]  /*b550*/  BSSY B0, `(.L_x_9503) ;  /* 0x0000003000007945 */ /* 0x000fe60003800000 */
[----:B------:R-:W2:Y:S02]  /*b560*/  SYNCS.PHASECHK.TRANS64.TRYWAIT P0, [R33+URZ+0x22860], R0 ;  /* 0x02286000210075a7 */ /* 0x000ea4000800017f */
[----:B--2---:R-:W-:Y:S05]  /*b570*/  @!P0 BRA `(.L_x_9504) ;  /* 0x0000003800a88947 */ /* 0x004fea0003800000 */
.L_x_9589:
[----:B------:R-:W-:Y:S05]  /*b580*/  BSYNC B0 ;  /* 0x0000000000007941 */ /* 0x000fea0003800000 */
.L_x_9503:
[----:B------:R-:W2:Y:S01]  /*b590*/  LDL.LU R2, [R1+0x1c] ;  /* 0x00001c0001027983 */ /* 0x000ea20000300800 */
[----:B------:R-:W-:-:S03]  /*b5a0*/  ULDC.64 UR4, c[0x0][0x328] ;  /* 0x0000ca0000047ab9 */ /* 0x000fc60000000a00 */
[----:B------:R-:W3:Y:S01]  /*b5b0*/  LDL.LU R4, [R1+0x20] ;  /* 0x0000200001047983 */ /* 0x000ee20000300800 */
[----:B--2---:R-:W-:Y:S02]  /*b5c0*/  IMAD R0, R2, UR4, RZ ;  /* 0x0000000402007c24 */ /* 0x004fe4000f8e02ff */
[----:B0-----:R-:W-:-:S04]  /*b5d0*/  IMAD.WIDE.U32 R2, R35, UR4, RZ ;  /* 0x0000000423027c25 */ /* 0x001fc8000f8e00ff */
[----:B------:R-:W-:Y:S01]  /*b5e0*/  IMAD R5, R35, UR5, R0 ;  /* 0x0000000523057c24 */ /* 0x000fe2000f8e0200 */
        /* <DEDUP_REMOVED lines=15> */
[----:B------:R-:W-:Y:S01]  /*b6e0*/  LEA.HI.X R6, R2, UR5, R3, 0x1, P0 ;  /* 0x0000000502067c11 */ /* 0x000fe200080f0c03 */
[----:B------:R-:W-:Y:S08]  /*b6f0*/  BRA.DIV UR4, `(.L_x_9505) ;  /* 0x0000003a045c7947 */ /* 0x000ff0000b800000 */
[----:B------:R-:W0:Y:S01]  /*b700*/  S2R R2, SR_TID.X ;  /* 0x0000000000027919 */ /* 0x000e220000002100 */
[C---:B------:R-:W-:Y:S01]  /*b710*/  LOP3.LUT R7, R25.reuse, 0x1, RZ, 0xc0, !PT ;  /* 0x0000000119077812 */ /* 0x040fe200078ec0ff */
[----:B------:R-:W-:Y:S01]  /*b720*/  IMAD R4, R4, 0x2, R22 ;  /* 0x0000000204047824 */ /* 0x000fe200078e0216 */
[----:B------:R-:W-:Y:S01]  /*b730*/  LOP3.LUT P2, RZ, R25, 0x2, RZ, 0xc0, !PT ;  /* 0x0000000219ff7812 */ /* 0x000fe2000784c0ff */
[----:B------:R-:W2:Y:S01]  /*b740*/  SHFL.IDX PT, R14, R5, RZ, 0x181f ;  /* 0x00181fff050e7589 */ /* 0x000ea200000e0000 */
[----:B------:R-:W-:Y:S02]  /*b750*/  ISETP.NE.U32.AND P3, PT, R7, 0x1, PT ;  /* 0x000000010700780c */ /* 0x000fe40003f65070 */
[----:B------:R-:W-:Y:S01]  /*b760*/  LOP3.LUT P1, RZ, R25, 0x4, RZ, 0xc0, !PT ;  /* 0x0000000419ff7812 */ /* 0x000fe2000782c0ff */
[----:B------:R-:W3:Y:S01]  /*b770*/  SHFL.IDX PT, R3, R6, RZ, 0x181f ;  /* 0x00181fff06037589 */ /* 0x000ee200000e0000 */
[----:B0-----:R-:W-:-:S05]  /*b780*/  IMAD.SHL.U32 R2, R2, 0x8, RZ ;  /* 0x0000000802027824 */ /* 0x001fca00078e00ff */
[----:B------:R-:W-:-:S05]  /*b790*/  LOP3.LUT R2, R2, 0x38, RZ, 0xc0, !PT ;  /* 0x0000003802027812 */ /* 0x000fca00078ec0ff */
[----:B------:R-:W-:-:S05]  /*b7a0*/  IMAD.SHL.U32 R0, R2, 0x2, RZ ;  /* 0x0000000202007824 */ /* 0x000fca00078e00ff */
[----:B--2---:R-:W-:Y:S02]  /*b7b0*/  IADD3 R2, P0, R14, R0, RZ ;  /* 0x000000000e027210 */ /* 0x004fe40007f1e0ff */
[----:B------:R-:W0:Y:S03]  /*b7c0*/  SHFL.IDX PT, R14, R5, 0x1, 0x181f ;  /* 0x00381f00050e7f89 */ /* 0x000e2600000e0000 */
[----:B---3--:R-:W-:Y:S01]  /*b7d0*/  IMAD.X R3, RZ, RZ, R3, P0 ;  /* 0x000000ffff037224 */ /* 0x008fe200000e0603 */
[----:B------:R-:W-:-:S13]  /*b7e0*/  ISETP.LT.OR P0, PT, R32, 0x1, P3 ;  /* 0x000000012000780c */ /* 0x000fda0001f01670 */
[----:B------:R-:W-:Y:S01]  /*b7f0*/  LDGSTS.E.BYPASS.LTC128B.128 [R4+0x400], desc[UR50][R2.64], !P0 ;  /* 0x0040000002047fae */ /* 0x000fe2000c101d72 */
[----:B------:R-:W-:-:S13]  /*b800*/  ISETP.LT.OR P0, PT, R32, 0x1, !P2 ;  /* 0x000000012000780c */ /* 0x000fda0005701670 */
[----:B------:R-:W-:Y:S01]  /*b810*/  LDGSTS.E.BYPASS.LTC128B.128 [R4+0x3400], desc[UR50][R2.64+0x80], !P0 ;  /* 0x0340008002047fae */ /* 0x000fe2000c101d72 */
[----:B------:R-:W-:-:S13]  /*b820*/  ISETP.LT.OR P0, PT, R32, 0x1, !P1 ;  /* 0x000000012000780c */ /* 0x000fda0004f01670 */
[----:B------:R-:W-:Y:S01]  /*b830*/  LDGSTS.E.BYPASS.LTC128B.128 [R4+0x6400], desc[UR50][R2.64+0x100], !P0 ;  /* 0x0640010002047fae */ /* 0x000fe2000c101d72 */
[----:B------:R-:W-:-:S04]  /*b840*/  LOP3.LUT P0, RZ, R25, 0x8, RZ, 0xc0, !PT ;  /* 0x0000000819ff7812 */ /* 0x000fc8000780c0ff */
[----:B------:R-:W-:-:S13]  /*b850*/  ISETP.LT.OR P4, PT, R32, 0x1, !P0 ;  /* 0x000000012000780c */ /* 0x000fda0004781670 */
[----:B------:R2:W-:Y:S04]  /*b860*/  LDGSTS.E.BYPASS.LTC128B.128 [R4+0x9400], desc[UR50][R2.64+0x180], !P4 ;  /* 0x0940018002047fae */ /* 0x0005e8000e101d72 */
[----:B--2---:R-:W2:Y:S01]  /*b870*/  SHFL.IDX PT, R3, R6, 0x1, 0x181f ;  /* 0x00381f0006037f89 */ /* 0x004ea200000e0000 */
[----:B0-----:R-:W-:-:S03]  /*b880*/  IADD3 R2, P4, R14, R0, RZ ;  /* 0x000000000e027210 */ /* 0x001fc60007f9e0ff */
[----:B------:R-:W0:Y:S02]  /*b890*/  SHFL.IDX PT, R14, R5, 0x2, 0x181f ;  /* 0x00581f00050e7f89 */ /* 0x000e2400000e0000 */
[----:B--2---:R-:W-:Y:S01]  /*b8a0*/  IMAD.X R3, RZ, RZ, R3, P4 ;  /* 0x000000ffff037224 */ /* 0x004fe200020e0603 */
[----:B------:R-:W-:-:S13]  /*b8b0*/  ISETP.LT.OR P4, PT, R32, 0x11, P3 ;  /* 0x000000112000780c */ /* 0x000fda0001f81670 */
[----:B------:R-:W-:Y:S01]  /*b8c0*/  LDGSTS.E.BYPASS.LTC128B.128 [R4+0xc00], desc[UR50][R2.64], !P4 ;  /* 0x00c0000002047fae */ /* 0x000fe2000e101d72 */
[----:B------:R-:W-:-:S13]  /*b8d0*/  ISETP.LT.OR P4, PT, R32, 0x11, !P2 ;  /* 0x000000112000780c */ /* 0x000fda0005781670 */
[----:B------:R-:W-:Y:S01]  /*b8e0*/  LDGSTS.E.BYPASS.LTC128B.128 [R4+0x3c00], desc[UR50][R2.64+0x80], !P4 ;  /* 0x03c0008002047fae */ /* 0x000fe2000e101d72 */
[----:B------:R-:W-:-:S13]  /*b8f0*/  ISETP.LT.OR P4, PT, R32, 0x11, !P1 ;  /* 0x000000112000780c */ /* 0x000fda0004f81670 */
[----:B------:R-:W-:Y:S01]  /*b900*/  LDGSTS.E.BYPASS.LTC128B.128 [R4+0x6c00], desc[UR50][R2.64+0x100], !P4 ;  /* 0x06c0010002047fae */ /* 0x000fe2000e101d72 */
[----:B------:R-:W-:-:S13]  /*b910*/  ISETP.LT.OR P4, PT, R32, 0x11, !P0 ;  /* 0x000000112000780c */ /* 0x000fda0004781670 */
[----:B------:R2:W-:Y:S01]  /*b920*/  LDGSTS.E.BYPASS.LTC128B.128 [R4+0x9c00], desc[UR50][R2.64+0x180], !P4 ;  /* 0x09c0018002047fae */ /* 0x0005e2000e101d72 */
[----:B0-----:R-:W-:-:S03]  /*b930*/  IADD3 R8, P4, R14, R0, RZ ;  /* 0x000000000e087210 */ /* 0x001fc60007f9e0ff */
[----:B------:R-:W-:Y:S04]  /*b940*/  SHFL.IDX PT, R14, R5, 0x3, 0x181f ;  /* 0x00781f00050e7f89 */ /* 0x000fe800000e0000 */
[----:B--2---:R-:W0:Y:S02]  /*b950*/  SHFL.IDX PT, R3, R6, 0x2, 0x181f ;  /* 0x00581f0006037f89 */ /* 0x004e2400000e0000 */
[----:B0-----:R-:W-:Y:S01]  /*b960*/  IMAD.X R9, RZ, RZ, R3, P4 ;  /* 0x000000ffff097224 */ /* 0x001fe200020e0603 */
[----:B------:R-:W-:Y:S01]  /*b970*/  ISETP.LT.OR P4, PT, R32, 0x21, P3 ;  /* 0x000000212000780c */ /* 0x000fe20001f81670 */
[----:B------:R-:W0:-:S12]  /*b980*/  SHFL.IDX PT, R3, R6, 0x3, 0x181f ;  /* 0x00781f0006037f89 */ /* 0x000e1800000e0000 */
[----:B------:R-:W-:Y:S01]  /*b990*/  LDGSTS.E.BYPASS.LTC128B.128 [R4+0x1400], desc[UR50][R8.64], !P4 ;  /* 0x0140000008047fae */ /* 0x000fe2000e101d72 */
[----:B------:R-:W-:-:S13]  /*b9a0*/  ISETP.LT.OR P4, PT, R32, 0x21, !P2 ;  /* 0x000000212000780c */ /* 0x000fda0005781670 */
[----:B------:R-:W-:Y:S01]  /*b9b0*/  LDGSTS.E.BYPASS.LTC128B.128 [R4+0x4400], desc[UR50][R8.64+0x80], !P4 ;  /* 0x0440008008047fae */ /* 0x000fe2000e101d72 */
[----:B------:R-:W-:-:S13]  /*b9c0*/  ISETP.LT.OR P4, PT, R32, 0x21, !P1 ;  /* 0x000000212000780c */ /* 0x000fda0004f81670 */
[----:B------:R-:W-:Y:S01]  /*b9d0*/  LDGSTS.E.BYPASS.LTC128B.128 [R4+0x7400], desc[UR50][R8.64+0x100], !P4 ;  /* 0x0740010008047fae */ /* 0x000fe2000e101d72 */
[----:B------:R-:W-:-:S13]  /*b9e0*/  ISETP.LT.OR P4, PT, R32, 0x21, !P0 ;  /* 0x000000212000780c */ /* 0x000fda0004781670 */
[----:B------:R-:W-:Y:S01]  /*b9f0*/  LDGSTS.E.BYPASS.LTC128B.128 [R4+0xa400], desc[UR50][R8.64+0x180], !P4 ;  /* 0x0a40018008047fae */ /* 0x000fe2000e101d72 */
[----:B------:R-:W-:-:S03]  /*ba00*/  IADD3 R2, P4, R14, R0, RZ ;  /* 0x000000000e027210 */ /* 0x000fc60007f9e0ff */
[----:B------:R-:W2:Y:S02]  /*ba10*/  SHFL.IDX PT, R14, R5, 0x4, 0x181f ;  /* 0x00981f00050e7f89 */ /* 0x000ea400000e0000 */
[----:B0-----:R-:W-:Y:S01]  /*ba20*/  IMAD.X R3, RZ, RZ, R3, P4 ;  /* 0x000000ffff037224 */ /* 0x001fe200020e0603 */
[----:B------:R-:W-:-:S13]  /*ba30*/  ISETP.LT.OR P4, PT, R32, 0x31, P3 ;  /* 0x000000312000780c */ /* 0x000fda0001f81670 */
[----:B------:R-:W-:Y:S01]  /*ba40*/  LDGSTS.E.BYPASS.LTC128B.128 [R4+0x1c00], desc[UR50][R2.64], !P4 ;  /* 0x01c0000002047fae */ /* 0x000fe2000e101d72 */
[----:B------:R-:W-:-:S13]  /*ba50*/  ISETP.LT.OR P4, PT, R32, 0x31, !P2 ;  /* 0x000000312000780c */ /* 0x000fda0005781670 */
[----:B------:R-:W-:Y:S01]  /*ba60*/  LDGSTS.E.BYPASS.LTC128B.128 [R4+0x4c00], desc[UR50][R2.64+0x80], !P4 ;  /* 0x04c0008002047fae */ /* 0x000fe2000e101d72 */
[----:B------:R-:W-:-:S13]  /*ba70*/  ISETP.LT.OR P4, PT, R32, 0x31, !P1 ;  /* 0x000000312000780c */ /* 0x000fda0004f81670 */
[----:B------:R-:W-:Y:S01]  /*ba80*/  LDGSTS.E.BYPASS.LTC128B.128 [R4+0x7c00], desc[UR50][R2.64+0x100], !P4 ;  /* 0x07c0010002047fae */ /* 0x000fe2000e101d72 */
[----:B------:R-:W-:-:S13]  /*ba90*/  ISETP.LT.OR P4, PT, R32, 0x31, !P0 ;  /* 0x000000312000780c */ /* 0x000fda0004781670 */
[----:B------:R0:W-:Y:S04]  /*baa0*/  LDGSTS.E.BYPASS.LTC128B.128 [R4+0xac00], desc[UR50][R2.64+0x180], !P4 ;  /* 0x0ac0018002047fae */ /* 0x0001e8000e101d72 */
[----:B0-----:R-:W0:Y:S01]  /*bab0*/  SHFL.IDX PT, R3, R6, 0x4, 0x181f ;  /* 0x00981f0006037f89 */ /* 0x001e2200000e0000 */
[----:B--2---:R-:W-:-:S03]  /*bac0*/  IADD3 R2, P4, R14, R0, RZ ;  /* 0x000000000e027210 */ /* 0x004fc60007f9e0ff */
[----:B------:R-:W2:Y:S04]  /*bad0*/  SHFL.IDX PT, R6, R6, 0x5, 0x181f ;  /* 0x00b81f0006067f89 */ /* 0x000ea800000e0000 */
[----:B------:R3:W4:Y:S01]  /*bae0*/  SHFL.IDX PT, R14, R5, 0x5, 0x181f ;  /* 0x00b81f00050e7f89 */ /* 0x00072200000e0000 */
[----:B0-----:R-:W-:Y:S01]  /*baf0*/  IMAD.X R3, RZ, RZ, R3, P4 ;  /* 0x000000ffff037224 */ /* 0x001fe200020e0603 */
[----:B------:R-:W-:-:S13]  /*bb00*/  ISETP.LT.OR P4, PT, R32, 0x41, P3 ;  /* 0x000000412000780c */ /* 0x000fda0001f81670 */
[----:B------:R3:W-:Y:S01]  /*bb10*/  LDGSTS.E.BYPASS.LTC128B.128 [R4+0x2400], desc[UR50][R2.64], !P4 ;  /* 0x0240000002047fae */ /* 0x0007e2000e101d72 */
[----:B------:R-:W-:-:S13]  /*bb20*/  ISETP.LT.OR P4, PT, R32, 0x41, !P2 ;  /* 0x000000412000780c */ /* 0x000fda0005781670 */
[----:B------:R3:W-:Y:S01]  /*bb30*/  LDGSTS.E.BYPASS.LTC128B.128 [R4+0x5400], desc[UR50][R2.64+0x80], !P4 ;  /* 0x0540008002047fae */ /* 0x0007e2000e101d72 */
[----:B------:R-:W-:-:S13]  /*bb40*/  ISETP.LT.OR P4, PT, R32, 0x41, !P1 ;  /* 0x000000412000780c */ /* 0x000fda0004f81670 */
[----:B------:R3:W-:Y:S01]  /*bb50*/  LDGSTS.E.BYPASS.LTC128B.128 [R4+0x8400], desc[UR50][R2.64+0x100], !P4 ;  /* 0x0840010002047fae */ /* 0x0007e2000e101d72 */
[----:B------:R-:W-:-:S13]  /*bb60*/  ISETP.LT.OR P4, PT, R32, 0x41, !P0 ;  /* 0x000000412000780c */ /* 0x000fda0004781670 */
[----:B--2-4-:R3:W-:Y:S02]  /*bb70*/  LDGSTS.E.BYPASS.LTC128B.128 [R4+0xb400], desc[UR50][R2.64+0x180], !P4 ;  /* 0x0b40018002047fae */ /* 0x0147e4000e101d72 */
.L_x_9603:
[C---:B------:R-:W-:Y:S02]  /*bb80*/  ISETP.LT.OR P3, PT, R32.reuse, 0x51, P3 ;  /* 0x000000512000780c */ /* 0x040fe40001f61670 */
[C---:B------:R-:W-:Y:S02]  /*bb90*/  ISETP.LT.OR P2, PT, R32.reuse, 0x51, !P2 ;  /* 0x000000512000780c */ /* 0x040fe40005741670 */
[----:B------:R-:W-:Y:S02]  /*bba0*/  ISETP.LT.OR P1, PT, R32, 0x51, !P1 ;  /* 0x000000512000780c */ /* 0x000fe40004f21670 */
[----:B0--3--:R-:W-:Y:S02]  /*bbb0*/  IADD3 R2, P4, R14, R0, RZ ;  /* 0x000000000e027210 */ /* 0x009fe40007f9e0ff */
[----:B------:R-:W-:-:S03]  /*bbc0*/  ISETP.LT.OR P0, PT, R32, 0x51, !P0 ;  /* 0x000000512000780c */ /* 0x000fc60004701670 */
[----:B------:R-:W-:-:S05]  /*bbd0*/  IMAD.X R3, RZ, RZ, R6, P4 ;  /* 0x000000ffff037224 */ /* 0x000fca00020e0606 */
[----:B------:R-:W-:Y:S01]  /*bbe0*/  @!PT LDS RZ, [RZ] ;  /* 0x00000000fffff984 */ /* 0x000fe20000000800 */
[----:B------:R-:W-:Y:S01]  /*bbf0*/  @!PT LDS RZ, [RZ] ;  /* 0x00000000fffff984 */ /* 0x000fe20000000800 */
[----:B------:R-:W-:Y:S01]  /*bc00*/  @!PT LDS RZ, [RZ] ;  /* 0x00000000fffff984 */ /* 0x000fe20000000800 */
[----:B------:R0:W-:Y:S04]  /*bc10*/  LDGSTS.E.BYPASS.LTC128B.128 [R4+0x2c00], desc[UR50][R2.64], !P3 ;  /* 0x02c0000002047fae */ /* 0x0001e8000d901d72 */
[----:B------:R0:W-:Y:S04]  /*bc20*/  LDGSTS.E.BYPASS.LTC128B.128 [R4+0x5c00], desc[UR50][R2.64+0x80], !P2 ;  /* 0x05c0008002047fae */ /* 0x0001e8000d101d72 */
[----:B------:R0:W-:Y:S04]  /*bc30*/  LDGSTS.E.BYPASS.LTC128B.128 [R4+0x8c00], desc[UR50][R2.64+0x100], !P1 ;  /* 0x08c0010002047fae */ /* 0x0001e8000c901d72 */
[----:B------:R0:W-:Y:S01]  /*bc40*/  LDGSTS.E.BYPASS.LTC128B.128 [R4+0xbc00], desc[UR50][R2.64+0x180], !P0 ;  /* 0x0bc0018002047fae */ /* 0x0001e2000c101d72 */
[----:B------:R-:W-:Y:S01]  /*bc50*/  PLOP3.LUT P0, PT, PT, PT, PT, 0x80, 0x0 ;  /* 0x000000000000781c */ /* 0x000fe20003f0f070 */
[----:B------:R-:W-:-:S12]  /*bc60*/  NOP ;  /* 0x0000000000007918 */ /* 0x000fd80000000000 */
.L_x_9506:
        /* <DEDUP_REMOVED lines=11> */
.L_x_9507:
[----:B------:R-:W-:Y:S01]  /*bd20*/  ISETP.GE.AND P0, PT, R36, 0x61, PT ;  /* 0x000000612400780c */ /* 0x000fe20003f06270 */
[----:B------:R0:W-:Y:S01]  /*bd30*/  SYNCS.ARRIVE.TRANS64.A1T0 RZ, [R33+URZ+0x22850], RZ ;  /* 0x022850ff21ff79a7 */ /* 0x0001e2000810003f */
[----:B------:R-:W-:Y:S11]  /*bd40*/  BSSY B0, `(.L_x_9508) ;  /* 0x00000df000007945 */ /* 0x000ff60003800000 */
[----:B0-----:R-:W-:Y:S05]  /*bd50*/  @!P0 BRA `(.L_x_9509) ;  /* 0x0000000c00748947 */ /* 0x001fea0003800000 */
[----:B------:R-:W2:Y:S02]  /*bd60*/  LDL.LU R2, [R1+0x28] ;  /* 0x0000280001027983 */ /* 0x000ea40000300800 */
[----:B--2---:R-:W-:-:S07]  /*bd70*/  VIADD R21, R2, 0xfffffffe ;  /* 0xfffffffe02157836 */ /* 0x004fce0000000000 */
.L_x_9522:
[----:B0-----:R-:W0:Y:S01]  /*bd80*/  S2R R2, SR_TID.X ;  /* 0x0000000000027919 */ /* 0x001e220000002100 */
[----:B------:R-:W-:Y:S02]  /*bd90*/  IMAD R8, R21, 0x60, R30 ;  /* 0x0000006015087824 */ /* 0x000fe400078e021e */
        /* <DEDUP_REMOVED lines=9> */
[----:B--2---:R-:W2:Y:S01]  /*be30*/  @!P1 LDC.64 R4, c[0x0][0x428] ;  /* 0x00010a00ff049b82 */ /* 0x004ea20000000a00 */
[----:B0-----:R-:W-:-:S13]  /*be40*/  ISETP.NE.AND P0, PT, R3, 0x1, PT ;  /* 0x000000010300780c */ /* 0x001fda0003f05270 */
[----:B------:R-:W0:Y:S08]  /*be50*/  @P0 LDC R3, c[0x0][0x434] ;  /* 0x00010d00ff030b82 */ /* 0x000e300000000800 */
[----:B------:R-:W3:Y:S01]  /*be60*/  @P0 LDC R7, c[0x0][0x438] ;  /* 0x00010e00ff070b82 */ /* 0x000ee20000000800 */
[----:B0-----:R-:W-:-:S05]  /*be70*/  @P0 IMAD.HI.U32 R2, R8, R3, RZ ;  /* 0x0000000308020227 */ /* 0x001fca00078e00ff */
[----:B---3--:R-:W-:Y:S01]  /*be80*/  @P0 SHF.R.U32.HI R9, RZ, R7, R2 ;  /* 0x00000007ff090219 */ /* 0x008fe20000011602 */
[----:B--2---:R-:W-:Y:S01]  /*be90*/  @!P1 IMAD R2, R31, R4, RZ ;  /* 0x000000041f029224 */ /* 0x004fe200078e02ff */
[----:B------:R-:W0:Y:S02]  /*bea0*/  @!P1 LDC.64 R6, c[0x0][0x418] ;  /* 0x00010600ff069b82 */ /* 0x000e240000000a00 */
[--C-:B------:R-:W-:Y:S01]  /*beb0*/  @!P1 SHF.R.S32.HI R3, RZ, 0x1f, R9.reuse ;  /* 0x0000001fff039819 */ /* 0x100fe20000011409 */
[----:B------:R-:W-:Y:S02]  /*bec0*/  @!P1 IMAD R5, R28, R5, R2 ;  /* 0x000000051c059224 */ /* 0x000fe400078e0202 */
[----:B------:R-:W-:-:S04]  /*bed0*/  @!P1 IMAD.MOV.U32 R2, RZ, RZ, R9 ;  /* 0x000000ffff029224 */ /* 0x000fc800078e0009 */
[----:B------:R-:W-:-:S04]  /*bee0*/  @!P1 IMAD.WIDE.U32 R2, R28, R4, R2 ;  /* 0x000000041c029225 */ /* 0x000fc800078e0002 */
[----:B------:R-:W-:Y:S02]  /*bef0*/  @!P1 IMAD.IADD R3, R5, 0x1, R3 ;  /* 0x0000000105039824 */ /* 0x000fe400078e0203 */
[----:B------:R-:W-:Y:S02]  /*bf00*/  IMAD.MOV.U32 R4, RZ, RZ, RZ ;  /* 0x000000ffff047224 */ /* 0x000fe400078e00ff */
[----:B------:R-:W-:Y:S01]  /*bf10*/  IMAD.U32 R10, RZ, RZ, UR36 ;  /* 0x00000024ff0a7e24 */ /* 0x000fe2000f8e00ff */
[----:B0-----:R-:W-:-:S04]  /*bf20*/  @!P1 LEA R6, P0, R2, R6, 0x2 ;  /* 0x0000000602069211 */ /* 0x001fc800078010ff */
[----:B------:R-:W-:Y:S01]  /*bf30*/  @!P1 LEA.HI.X R7, R2, R7, R3, 0x2, P0 ;  /* 0x0000000702079211 */ /* 0x000fe200000f1403 */
[----:B------:R-:W-:Y:S01]  /*bf40*/  IMAD.MOV R5, RZ, RZ, -R9 ;  /* 0x000000ffff057224 */ /* 0x000fe200078e0a09 */
[----:B------:R-:W-:-:S03]  /*bf50*/  ISETP.NE.AND P0, PT, R24, 0x2, PT ;  /* 0x000000021800780c */ /* 0x000fc60003f05270 */
[----:B------:R0:W5:Y:S01]  /*bf60*/  @!P1 LDG.E R4, desc[UR50][R6.64] ;  /* 0x0000003206049981 */ /* 0x000162000c1e1900 */
[----:B------:R-:W-:Y:S01]  /*bf70*/  ISETP.NE.AND P1, PT, R10, 0x3, PT ;  /* 0x000000030a00780c */ /* 0x000fe20003f25270 */
[----:B------:R-:W-:Y:S05]  /*bf80*/  YIELD ;  /* 0x0000000000007946 */ /* 0x000fea0003800000 */
[----:B------:R-:W-:Y:S01]  /*bf90*/  ULDC UR4, c[0x0][0x430] ;  /* 0x00010c0000047ab9 */ /* 0x000fe20000000800 */
[----:B------:R-:W-:Y:S01]  /*bfa0*/  SEL R3, RZ, 0x1, P0 ;  /* 0x00000001ff037807 */ /* 0x000fe20000000000 */
[----:B------:R-:W-:Y:S01]  /*bfb0*/  IMAD R5, R5, UR4, R8 ;  /* 0x0000000405057c24 */ /* 0x000fe2000f8e0208 */
[----:B------:R-:W-:Y:S01]  /*bfc0*/  MOV R2, R21 ;  /* 0x0000001500027202 */ /* 0x000fe20000000f00 */
[----:B------:R-:W-:Y:S01]  /*bfd0*/  VIADD R21, R21, 0xffffffff ;  /* 0xffffffff15157836 */ /* 0x000fe20000000000 */
[----:B------:R-:W-:-:S02]  /*bfe0*/  SEL R24, R24, RZ, P0 ;  /* 0x000000ff18187207 */ /* 0x000fc40000000000 */
[----:B------:R-:W-:Y:S02]  /*bff0*/  LOP3.LUT R26, R26, R3, RZ, 0x3c, !PT ;  /* 0x000000031a1a7212 */ /* 0x000fe400078e3cff */
[----:B------:R-:W-:Y:S01]  /*c000*/  ISETP.GT.AND P2, PT, R2, RZ, PT ;  /* 0x000000ff0200720c */ /* 0x000fe20003f44270 */
[----:B0-----:R-:W-:-:S12]  /*c010*/  @!P1 BRA `(.L_x_9510) ;  /* 0x0000000000049947 */ /* 0x001fd80003800000 */
[----:B------:R-:W-:Y:S01]  /*c020*/  BPT.TRAP 0x1 ;  /* 0x000000040000795c */ /* 0x000fe20000300000 */
.L_x_9510:
[----:B------:R-:W-:Y:S01]  /*c030*/  IMAD R10, R24, 0x8, R22 ;  /* 0x00000008180a7824 */ /* 0x000fe200078e0216 */
[----:B------:R-:W-:Y:S01]  /*c040*/  SHF.L.U32 R20, R26, 0x1f, RZ ;  /* 0x0000001f1a147819 */ /* 0x000fe200000006ff */
[----:B------:R-:W-:Y:S01]  /*c050*/  BSSY B1, `(.L_x_9511) ;  /* 0x0000004000017945 */ /* 0x000fe20003800000 */
[----:B------:R-:W-:Y:S02]  /*c060*/  SHF.R.S32.HI R9, RZ, 0x1f, R5 ;  /* 0x0000001fff097819 */ /* 0x000fe40000011405 */
[----:B------:R-:W0:Y:S02]  /*c070*/  SYNCS.PHASECHK.TRANS64.TRYWAIT P0, [R10+URZ+0x22840], R20 ;  /* 0x022840140a0075a7 */ /* 0x000e24000800017f */
[----:B0-----:R-:W-:Y:S05]  /*c080*/  @!P0 BRA `(.L_x_9512) ;  /* 0x0000003800408947 */ /* 0x001fea0003800000 */
.L_x_9604:
[----:B------:R-:W-:Y:S05]  /*c090*/  BSYNC B1 ;  /* 0x0000000000017941 */ /* 0x000fea0003800000 */
.L_x_9511:
        /* <DEDUP_REMOVED lines=24> */
[----:B------:R-:W-:-:S03]  /*c220*/  IMAD R7, R7, 0x2, R22 ;  /* 0x0000000207077824 */ /* 0x000fc600078e0216 */
[----:B------:R-:W3:Y:S04]  /*c230*/  SHFL.IDX PT, R3, R8, RZ, 0x181f ;  /* 0x00181fff08037589 */ /* 0x000ee800000e0000 */
[----:B------:R-:W-:Y:S01]  /*c240*/  SHFL.IDX PT, R14, R6, 0x5, 0x181f ;  /* 0x00b81f00060e7f89 */ /* 0x000fe200000e0000 */
[----:B--2---:R-:W-:-:S05]  /*c250*/  IADD3 R2, P0, R2, R0, RZ ;  /* 0x0000000002027210 */ /* 0x004fca0007f1e0ff */
[----:B---3--:R-:W-:-:S05]  /*c260*/  IMAD.X R3, RZ, RZ, R3, P0 ;  /* 0x000000ffff037224 */ /* 0x008fca00000e0603 */
[----:B------:R2:W-:Y:S04]  /*c270*/  LDGSTS.E.BYPASS.LTC128B.128 [R7+0x1c400], desc[UR50][R2.64], !P1 ;  /* 0x1c40000002077fae */ /* 0x0005e8000c901d72 */
[----:B--2---:R-:W2:Y:S04]  /*c280*/  SHFL.IDX PT, R2, R6, 0x1, 0x181f ;  /* 0x00381f0006027f89 */ /* 0x004ea800000e0000 */
[----:B------:R-:W3:Y:S01]  /*c290*/  SHFL.IDX PT, R3, R8, 0x1, 0x181f ;  /* 0x00381f0008037f89 */ /* 0x000ee200000e0000 */
        /* <DEDUP_REMOVED lines=18> */
[----:B----4-:R2:W-:Y:S03]  /*c3c0*/  LDGSTS.E.BYPASS.LTC128B.128 [R7+0x1e400], desc[UR50][R2.64], !P1 ;  /* 0x1e40000002077fae */ /* 0x0105e6000c901d72 */
.L_x_9618:
        /* <DEDUP_REMOVED lines=8> */
.L_x_9514:
        /* <DEDUP_REMOVED lines=11> */
.L_x_9515:
[----:B------:R2:W-:Y:S01]  /*c500*/  SYNCS.ARRIVE.TRANS64.A1T0 RZ, [R10+URZ+0x22830], RZ ;  /* 0x022830ff0aff79a7 */ /* 0x0005e2000810003f */
[----:B------:R-:W-:Y:S05]  /*c510*/  @!P3 BRA `(.L_x_9516) ;  /* 0x000000000004b947 */ /* 0x000fea0003800000 */
[----:B------:R-:W-:Y:S01]  /*c520*/  BPT.TRAP 0x1 ;  /* 0x000000040000795c */ /* 0x000fe20000300000 */
.L_x_9516:
[----:B------:R-:W3:Y:S01]  /*c530*/  SYNCS.PHASECHK.TRANS64.TRYWAIT P0, [R10+URZ+0x22860], R20 ;  /* 0x022860140a0075a7 */ /* 0x000ee2000800017f */
[----:B------:R-:W-:Y:S04]  /*c540*/  BSSY B1, `(.L_x_9517) ;  /* 0x0000002000017945 */ /* 0x000fe80003800000 */
[----:B---3--:R-:W-:Y:S05]  /*c550*/  @!P0 BRA `(.L_x_9518) ;  /* 0x0000003800c08947 */ /* 0x008fea0003800000 */
.L_x_9619:
[----:B------:R-:W-:Y:S05]  /*c560*/  BSYNC B1 ;  /* 0x0000000000017941 */ /* 0x000fea0003800000 */
.L_x_9517:
[----:B------:R-:W-:Y:S01]  /*c570*/  ULDC.64 UR4, c[0x0][0x328] ;  /* 0x0000ca0000047ab9 */ /* 0x000fe20000000a00 */
[----:B------:R-:W-:Y:S01]  /*c580*/  LOP3.LUT P5, RZ, R23, 0x10, RZ, 0xc0, !PT ;  /* 0x0000001017ff7812 */ /* 0x000fe200078ac0ff */
[----:B------:R-:W-:Y:S01]  /*c590*/  IMAD R2, R9, UR4, RZ ;  /* 0x0000000409027c24 */ /* 0x000fe2000f8e02ff */
[C---:B------:R-:W-:Y:S01]  /*c5a0*/  LOP3.LUT P4, RZ, R23.reuse, 0x8, RZ, 0xc0, !PT ;  /* 0x0000000817ff7812 */ /* 0x040fe2000788c0ff */
[----:B0--3--:R-:W-:Y:S01]  /*c5b0*/  IMAD R20, R24, 0x6000, R29 ;  /* 0x0000600018147824 */ /* 0x009fe200078e021d */
[----:B------:R-:W-:Y:S01]  /*c5c0*/  LOP3.LUT P3, RZ, R23, 0x4, RZ, 0xc0, !PT ;  /* 0x0000000417ff7812 */ /* 0x000fe2000786c0ff */
[----:B------:R-:W-:Y:S01]  /*c5d0*/  IMAD R7, R5, UR5, R2 ;  /* 0x0000000505077c24 */ /* 0x000fe2000f8e0202 */
        /* <DEDUP_REMOVED lines=19> */
[----:B------:R-:W-:-:S03]  /*c710*/  IMAD R20, R20, 0x2, R22 ;  /* 0x0000000214147824 */ /* 0x000fc600078e0216 */
[----:B------:R-:W3:Y:S04]  /*c720*/  SHFL.IDX PT, R3, R25, RZ, 0x181f ;  /* 0x00181fff19037589 */ /* 0x000ee800000e0000 */
[----:B------:R-:W-:Y:S04]  /*c730*/  SHFL.IDX PT, R4, R25, 0x1, 0x181f ;  /* 0x00381f0019047f89 */ /* 0x000fe800000e0000 */
[----:B------:R-:W-:Y:S04]  /*c740*/  SHFL.IDX PT, R8, R17, 0x2, 0x181f ;  /* 0x00581f0011087f89 */ /* 0x000fe800000e0000 */
[----:B------:R-:W-:Y:S01]  /*c750*/  SHFL.IDX PT, R5, R25, 0x3, 0x181f ;  /* 0x00781f0019057f89 */ /* 0x000fe200000e0000 */
[----:B0-----:R-:W-:-:S03]  /*c760*/  IADD3 R2, P0, R14, R0, RZ ;  /* 0x000000000e027210 */ /* 0x001fc60007f1e0ff */
[----:B------:R-:W0:Y:S02]  /*c770*/  SHFL.IDX PT, R14, R17, 0x1, 0x181f ;  /* 0x00381f00110e7f89 */ /* 0x000e2400000e0000 */
[----:B---3--:R-:W-:-:S05]  /*c780*/  IMAD.X R3, RZ, RZ, R3, P0 ;  /* 0x000000ffff037224 */ /* 0x008fca00000e0603 */
[----:B------:R-:W-:Y:S04]  /*c790*/  LDGSTS.E.BYPASS.LTC128B.128 [R20+0x400], desc[UR50][R2.64], !P5 ;  /* 0x0040000002147fae */ /* 0x000fe8000e901d72 */
[----:B------:R-:W-:Y:S04]  /*c7a0*/  LDGSTS.E.BYPASS.LTC128B.128 [R20+0x3400], desc[UR50][R2.64+0x80], !P4 ;  /* 0x0340008002147fae */ /* 0x000fe8000e101d72 */
[----:B------:R-:W-:Y:S04]  /*c7b0*/  LDGSTS.E.BYPASS.LTC128B.128 [R20+0x6400], desc[UR50][R2.64+0x100], !P3 ;  /* 0x0640010002147fae */ /* 0x000fe8000d901d72 */
[----:B------:R3:W-:Y:S01]  /*c7c0*/  LDGSTS.E.BYPASS.LTC128B.128 [R20+0x9400], desc[UR50][R2.64+0x180], !P1 ;  /* 0x0940018002147fae */ /* 0x0007e2000c901d72 */
[----:B0-----:R-:W-:-:S03]  /*c7d0*/  IADD3 R6, P0, R14, R0, RZ ;  /* 0x000000000e067210 */ /* 0x001fc60007f1e0ff */
[----:B------:R-:W-:Y:S02]  /*c7e0*/  SHFL.IDX PT, R14, R17, 0x3, 0x181f ;  /* 0x00781f00110e7f89 */ /* 0x000fe400000e0000 */
[----:B------:R-:W-:Y:S01]  /*c7f0*/  IMAD.X R7, RZ, RZ, R4, P0 ;  /* 0x000000ffff077224 */ /* 0x000fe200000e0604 */
[-C--:B------:R-:W-:Y:S01]  /*c800*/  IADD3 R8, P0, R8, R0.reuse, RZ ;  /* 0x0000000008087210 */ /* 0x080fe20007f1e0ff */
[----:B------:R-:W0:Y:S04]  /*c810*/  SHFL.IDX PT, R4, R25, 0x2, 0x181f ;  /* 0x00581f0019047f89 */ /* 0x000e2800000e0000 */
[----:B---3--:R-:W-:Y:S04]  /*c820*/  SHFL.IDX PT, R3, R25, 0x4, 0x181f ;  /* 0x00981f0019037f89 */ /* 0x008fe800000e0000 */
[----:B------:R3:W-:Y:S04]  /*c830*/  LDGSTS.E.BYPASS.LTC128B.128 [R20+0xc00], desc[UR50][R6.64], !P5 ;  /* 0x00c0000006147fae */ /* 0x0007e8000e901d72 */
[----:B------:R3:W-:Y:S04]  /*c840*/  LDGSTS.E.BYPASS.LTC128B.128 [R20+0x3c00], desc[UR50][R6.64+0x80], !P4 ;  /* 0x03c0008006147fae */ /* 0x0007e8000e101d72 */
[----:B------:R3:W-:Y:S04]  /*c850*/  LDGSTS.E.BYPASS.LTC128B.128 [R20+0x6c00], desc[UR50][R6.64+0x100], !P3 ;  /* 0x06c0010006147fae */ /* 0x0007e8000d901d72 */
[----:B------:R3:W-:Y:S01]  /*c860*/  LDGSTS.E.BYPASS.LTC128B.128 [R20+0x9c00], desc[UR50][R6.64+0x180], !P1 ;  /* 0x09c0018006147fae */ /* 0x0007e2000c901d72 */
[----:B0-----:R-:W-:Y:S01]  /*c870*/  IMAD.X R9, RZ, RZ, R4, P0 ;  /* 0x000000ffff097224 */ /* 0x001fe200000e0604 */
[----:B------:R-:W-:-:S02]  /*c880*/  IADD3 R4, P0, R14, R0, RZ ;  /* 0x000000000e047210 */ /* 0x000fc40007f1e0ff */
[----:B------:R-:W-:Y:S04]  /*c890*/  SHFL.IDX PT, R25, R25, 0x5, 0x181f ;  /* 0x00b81f0019197f89 */ /* 0x000fe800000e0000 */
[----:B------:R-:W0:Y:S01]  /*c8a0*/  SHFL.IDX PT, R14, R17, 0x4, 0x181f ;  /* 0x00981f00110e7f89 */ /* 0x000e2200000e0000 */
[----:B------:R-:W-:-:S03]  /*c8b0*/  IMAD.X R5, RZ, RZ, R5, P0 ;  /* 0x000000ffff057224 */ /* 0x000fc600000e0605 */
[----:B------:R3:W-:Y:S04]  /*c8c0*/  LDGSTS.E.BYPASS.LTC128B.128 [R20+0x1400], desc[UR50][R8.64], !P5 ;  /* 0x0140000008147fae */ /* 0x0007e8000e901d72 */
[----:B------:R3:W-:Y:S04]  /*c8d0*/  LDGSTS.E.BYPASS.LTC128B.128 [R20+0x4400], desc[UR50][R8.64+0x80], !P4 ;  /* 0x0440008008147fae */ /* 0x0007e8000e101d72 */
[----:B------:R3:W-:Y:S04]  /*c8e0*/  LDGSTS.E.BYPASS.LTC128B.128 [R20+0x7400], desc[UR50][R8.64+0x100], !P3 ;  /* 0x0740010008147fae */ /* 0x0007e8000d901d72 */
[----:B------:R3:W-:Y:S04]  /*c8f0*/  LDGSTS.E.BYPASS.LTC128B.128 [R20+0xa400], desc[UR50][R8.64+0x180], !P1 ;  /* 0x0a40018008147fae */ /* 0x0007e8000c901d72 */
[----:B------:R3:W-:Y:S01]  /*c900*/  LDGSTS.E.BYPASS.LTC128B.128 [R20+0x1c00], desc[UR50][R4.64], !P5 ;  /* 0x01c0000004147fae */ /* 0x0007e2000e901d72 */
[----:B0-----:R-:W-:-:S03]  /*c910*/  IADD3 R2, P0, R14, R0, RZ ;  /* 0x000000000e027210 */ /* 0x001fc60007f1e0ff */
[----:B------:R3:W-:Y:S02]  /*c920*/  LDGSTS.E.BYPASS.LTC128B.128 [R20+0x4c00], desc[UR50][R4.64+0x80], !P4 ;  /* 0x04c0008004147fae */ /* 0x0007e4000e101d72 */
[----:B------:R-:W-:Y:S02]  /*c930*/  IMAD.X R3, RZ, RZ, R3, P0 ;  /* 0x000000ffff037224 */ /* 0x000fe400000e0603 */
[----:B------:R3:W-:Y:S04]  /*c940*/  LDGSTS.E.BYPASS.LTC128B.128 [R20+0x7c00], desc[UR50][R4.64+0x100], !P3 ;  /* 0x07c0010004147fae */ /* 0x0007e8000d901d72 */
[----:B------:R3:W-:Y:S04]  /*c950*/  LDGSTS.E.BYPASS.LTC128B.128 [R20+0xac00], desc[UR50][R4.64+0x180], !P1 ;  /* 0x0ac0018004147fae */ /* 0x0007e8000c901d72 */
[----:B------:R3:W-:Y:S04]  /*c960*/  LDGSTS.E.BYPASS.LTC128B.128 [R20+0x2400], desc[UR50][R2.64], !P5 ;  /* 0x0240000002147fae */ /* 0x0007e8000e901d72 */
[----:B------:R3:W-:Y:S04]  /*c970*/  LDGSTS.E.BYPASS.LTC128B.128 [R20+0x5400], desc[UR50][R2.64+0x80], !P4 ;  /* 0x0540008002147fae */ /* 0x0007e8000e101d72 */
[----:B------:R3:W-:Y:S04]  /*c980*/  LDGSTS.E.BYPASS.LTC128B.128 [R20+0x8400], desc[UR50][R2.64+0x100], !P3 ;  /* 0x0840010002147fae */ /* 0x0007e8000d901d72 */
[----:B------:R3:W-:Y:S04]  /*c990*/  LDGSTS.E.BYPASS.LTC128B.128 [R20+0xb400], desc[UR50][R2.64+0x180], !P1 ;  /* 0x0b40018002147fae */ /* 0x0007e8000c901d72 */
[----:B------:R3:W0:Y:S02]  /*c9a0*/  SHFL.IDX PT, R14, R17, 0x5, 0x181f ;  /* 0x00b81f00110e7f89 */ /* 0x00062400000e0000 */
.L_x_9633:
[----:B0--3--:R-:W-:-:S05]  /*c9b0*/  IADD3 R2, P0, R14, R0, RZ ;  /* 0x000000000e027210 */ /* 0x009fca0007f1e0ff */
        /* <DEDUP_REMOVED lines=10> */
.L_x_9520:
        /* <DEDUP_REMOVED lines=11> */
.L_x_9521:
[----:B------:R0:W-:Y:S01]  /*cb10*/  SYNCS.ARRIVE.TRANS64.A1T0 RZ, [R10+URZ+0x22850], RZ ;  /* 0x022850ff0aff79a7 */ /* 0x0001e2000810003f */
[----:B------:R-:W-:Y:S05]  /*cb20*/  @P2 BRA `(.L_x_9522) ;  /* 0xfffffff000942947 */ /* 0x000fea000383ffff */
.L_x_9509:
[----:B------:R-:W-:Y:S05]  /*cb30*/  BSYNC B0 ;  /* 0x0000000000007941 */ /* 0x000fea0003800000 */
.L_x_9508:
[----:B------:R-:W3:Y:S01]  /*cb40*/  S2R R2, SR_TID.X ;  /* 0x0000000000027919 */ /* 0x000ee20000002100 */
[----:B------:R-:W-:Y:S01]  /*cb50*/  VIADD R24, R24, 0x1 ;  /* 0x0000000118187836 */ /* 0x000fe20000000000 */
[----:B------:R-:W-:Y:S04]  /*cb60*/  BSSY B0, `(.L_x_9523) ;  /* 0x0000012000007945 */ /* 0x000fe80003800000 */
[----:B------:R-:W-:-:S04]  /*cb70*/  ISETP.NE.AND P0, PT, R24, 0x2, PT ;  /* 0x000000021800780c */ /* 0x000fc80003f05270 */
[----:B------:R-:W-:Y:S02]  /*cb80*/  SEL R5, RZ, 0x1, P0 ;  /* 0x00000001ff057807 */ /* 0x000fe40000000000 */
[----:B---3--:R-:W-:-:S04]  /*cb90*/  LOP3.LUT R2, R2, 0x7f, RZ, 0xc0, !PT ;  /* 0x0000007f02027812 */ /* 0x008fc800078ec0ff */
[----:B------:R-:W-:-:S13]  /*cba0*/  ISETP.NE.AND P1, PT, R2, RZ, PT ;  /* 0x000000ff0200720c */ /* 0x000fda0003f25270 */
[----:B------:R-:W-:Y:S05]  /*cbb0*/  @P1 BRA `(.L_x_9524) ;  /* 0x0000000000301947 */ /* 0x000fea0003800000 */
[----:B------:R-:W3:Y:S01]  /*cbc0*/  S2R R7, SR_LANEID ;  /* 0x0000000000077919 */ /* 0x000ee20000000000 */
[----:B------:R-:W-:Y:S01]  /*cbd0*/  VOTEU.ANY UR4, UPT, PT ;  /* 0x0000000000047886 */ /* 0x000fe200038e0100 */
[----:B------:R-:W4:Y:S01]  /*cbe0*/  LDC.64 R2, c[0x0][0xc60] ;  /* 0x00031800ff027b82 */ /* 0x000f220000000a00 */
[----:B------:R-:W3:Y:S02]  /*cbf0*/  FLO.U32 R0, UR4 ;  /* 0x0000000400007d00 */ /* 0x000ee400080e0000 */
[----:B---3--:R-:W-:-:S06]  /*cc00*/  ISETP.EQ.U32.AND P1, PT, R0, R7, PT ;  /* 0x000000070000720c */ /* 0x008fcc0003f22070 */
[----:B------:R-:W4:Y:S07]  /*cc10*/  POPC R7, UR4 ;  /* 0x0000000400077d09 */ /* 0x000f2e0008000000 */
[----:B----4-:R-:W3:Y:S01]  /*cc20*/  @P1 ATOMG.E.ADD.STRONG.GPU PT, R3, desc[UR50][R2.64], R7 ;  /* 0x00000007020319a8 */ /* 0x010ee200081ee1f2 */
[----:B------:R-:W4:Y:S02]  /*cc30*/  S2R R4, SR_LTMASK ;  /* 0x0000000000047919 */ /* 0x000f240000003900 */
[----:B----4-:R-:W-:-:S04]  /*cc40*/  LOP3.LUT R4, R4, UR4, RZ, 0xc0, !PT ;  /* 0x0000000404047c12 */ /* 0x010fc8000f8ec0ff */
[----:B------:R-:W4:Y:S01]  /*cc50*/  POPC R9, R4 ;  /* 0x0000000400097309 */ /* 0x000f220000000000 */
[----:B---3--:R-:W4:Y:S02]  /*cc60*/  SHFL.IDX PT, R0, R3, R0, 0x1f ;  /* 0x00001f0003007589 */ /* 0x008f2400000e0000 */
[----:B----4-:R-:W-:-:S07]  /*cc70*/  IADD3 R16, R0, UR38, R9 ;  /* 0x0000002600107c10 */ /* 0x010fce000fffe009 */
.L_x_9524:
[----:B------:R-:W-:Y:S05]  /*cc80*/  BSYNC B0 ;  /* 0x0000000000007941 */ /* 0x000fea0003800000 */
.L_x_9523:
[----:B------:R-:W-:Y:S02]  /*cc90*/  SEL R24, R24, RZ, P0 ;  /* 0x000000ff18187207 */ /* 0x000fe40000000000 */
[----:B------:R-:W-:-:S07]  /*cca0*/  LOP3.LUT R26, R26, R5, RZ, 0x3c, !PT ;  /* 0x000000051a1a7212 */ /* 0x000fce00078e3cff */
.L_x_9483:
[----:B------:R-:W-:Y:S05]  /*ccb0*/  BSYNC B7 ;  /* 0x0000000000077941 */ /* 0x000fea0003800000 */
.L_x_9481:
        /* <DEDUP_REMOVED lines=8> */
[----:B------:R3:W4:Y:S01]  /*cd40*/  LDS.128 R16, [R22+0x228d0] ;  /* 0x0228d00016107984 */ /* 0x0007220000000c00 */
[----:B------:R-:W-:Y:S06]  /*cd50*/  BAR.ARV 0x4, 0x180 ;  /* 0x0106000000007b1d */ /* 0x000fec0000002000 */
[----:B------:R-:W-:Y:S05]  /*cd60*/  BRA `(.L_x_9526) ;  /* 0x0000000800407947 */ /* 0x000fea0003800000 */
.L_x_9525:
[----:B------:R-:W3:Y:S01]  /*cd70*/  S2R R0, SR_TID.X ;  /* 0x0000000000007919 */ /* 0x000ee20000002100 */
[----:B------:R-:W-:Y:S01]  /*cd80*/  UMOV UR4, 0xffffffff ;  /* 0xffffffff00047882 */ /* 0x000fe20000000000 */
[----:B---3--:R-:W-:-:S04]  /*cd90*/  LOP3.LUT R8, R0, 0x1f, RZ, 0xc0, !PT ;  /* 0x0000001f00087812 */ /* 0x008fc800078ec0ff */
[----:B------:R-:W-:Y:S01]  /*cda0*/  ISETP.NE.AND P0, PT, R8, 0x1f, PT ;  /* 0x0000001f0800780c */ /* 0x000fe20003f05270 */
[----:B------:R-:W-:-:S12]  /*cdb0*/  BRA.DIV UR4, `(.L_x_9527) ;  /* 0x0000003a04887947 */ /* 0x000fd8000b800000 */
[----:B------:R-:W-:Y:S01]  /*cdc0*/  IMAD.IADD R5, R19, 0x1, R8 ;  /* 0x0000000113057824 */ /* 0x000fe200078e0208 */
[----:B------:R-:W-:-:S04]  /*cdd0*/  ULDC UR4, c[0x0][0xc3c] ;  /* 0x00030f0000047ab9 */ /* 0x000fc80000000800 */
[----:B------:R-:W-:-:S13]  /*cde0*/  ISETP.GE.OR P1, PT, R5, UR4, !P0 ;  /* 0x0000000405007c0c */ /* 0x000fda000c726670 */
[----:B------:R-:W3:Y:S02]  /*cdf0*/  @!P1 LDC.64 R2, c[0x0][0xc80] ;  /* 0x00032000ff029b82 */ /* 0x000ee40000000a00 */
[----:B---3--:R-:W-:-:S06]  /*ce00*/  @!P1 IMAD.WIDE R2, R5, 0x4, R2 ;  /* 0x0000000405029825 */ /* 0x008fcc00078e0202 */
[----:B------:R-:W3:Y:S01]  /*ce10*/  @!P1 LDG.E R2, desc[UR50][R2.64] ;  /* 0x0000003202029981 */ /* 0x000ee2000c1e1900 */
[----:B------:R-:W-:Y:S01]  /*ce20*/  IMAD.MOV.U32 R4, RZ, RZ, RZ ;  /* 0x000000ffff047224 */ /* 0x000fe200078e00ff */
[C---:B------:R-:W-:Y:S02]  /*ce30*/  ISETP.GE.U32.AND P2, PT, R8.reuse, 0x2, PT ;  /* 0x000000020800780c */ /* 0x040fe40003f46070 */
[C---:B------:R-:W-:Y:S01]  /*ce40*/  ISETP.GE.U32.AND P3, PT, R8.reuse, 0x4, PT ;  /* 0x000000040800780c */ /* 0x040fe20003f66070 */
[----:B------:R-:W-:Y:S01]  /*ce50*/  SHFL.IDX PT, R0, R16, 0x1, 0x1f ;  /* 0x00201f0010007f89 */ /* 0x000fe200000e0000 */
[C---:B------:R-:W-:Y:S02]  /*ce60*/  ISETP.GE.U32.AND P4, PT, R8.reuse, 0x8, PT ;  /* 0x000000080800780c */ /* 0x040fe40003f86070 */
[C---:B------:R-:W-:Y:S01]  /*ce70*/  ISETP.GE.U32.AND P5, PT, R8.reuse, 0x10, PT ;  /* 0x000000100800780c */ /* 0x040fe20003fa6070 */
[----:B---3--:R-:W-:Y:S01]  /*ce80*/  @!P1 IMAD.MOV.U32 R4, RZ, RZ, R2 ;  /* 0x000000ffff049224 */ /* 0x008fe200078e0002 */
[----:B------:R-:W-:-:S04]  /*ce90*/  ISETP.NE.AND P1, PT, R8, RZ, PT ;  /* 0x000000ff0800720c */ /* 0x000fc80003f25270 */
[----:B------:R-:W3:Y:S02]  /*cea0*/  SHFL.UP PT, R14, R4, 0x1, RZ ;  /* 0x04200000040e7989 */ /* 0x000ee400000e00ff */
[----:B---3--:R-:W-:-:S05]  /*ceb0*/  SEL R5, R14, RZ, P1 ;  /* 0x000000ff0e057207 */ /* 0x008fca0000800000 */
[----:B------:R-:W-:Y:S02]  /*cec0*/  IMAD.IADD R6, R4, 0x1, R5 ;  /* 0x0000000104067824 */ /* 0x000fe400078e0205 */
[----:B------:R-:W-:Y:S04]  /*ced0*/  SHFL.IDX PT, R5, R16, RZ, 0x1f ;  /* 0x00001fff10057589 */ /* 0x000fe800000e0000 */
[----:B------:R-:W3:Y:S02]  /*cee0*/  SHFL.UP PT, R14, R6, 0x2, RZ ;  /* 0x04400000060e7989 */ /* 0x000ee400000e00ff */
[----:B---3--:R-:W-:-:S05]  /*cef0*/  SEL R7, R14, RZ, P2 ;  /* 0x000000ff0e077207 */ /* 0x008fca0001000000 */
[----:B------:R-:W-:-:S05]  /*cf00*/  IMAD.IADD R7, R6, 0x1, R7 ;  /* 0x0000000106077824 */ /* 0x000fca00078e0207 */
[----:B------:R-:W3:Y:S02]  /*cf10*/  SHFL.UP PT, R14, R7, 0x4, RZ ;  /* 0x04800000070e7989 */ /* 0x000ee400000e00ff */
[----:B---3--:R-:W-:-:S05]  /*cf20*/  SEL R2, R14, RZ, P3 ;  /* 0x000000ff0e027207 */ /* 0x008fca0001800000 */
[----:B------:R-:W-:-:S05]  /*cf30*/  IMAD.IADD R2, R7, 0x1, R2 ;  /* 0x0000000107027824 */ /* 0x000fca00078e0202 */
[----:B------:R-:W3:Y:S02]  /*cf40*/  SHFL.UP PT, R14, R2, 0x8, RZ ;  /* 0x05000000020e7989 */ /* 0x000ee400000e00ff */
[----:B---3--:R-:W-:-:S04]  /*cf50*/  SEL R3, R14, RZ, P4 ;  /* 0x000000ff0e037207 */ /* 0x008fc80002000000 */
[----:B------:R-:W-:-:S05]  /*cf60*/  IADD3 R3, R2, R3, RZ ;  /* 0x0000000302037210 */ /* 0x000fca0007ffe0ff */
[----:B------:R-:W3:Y:S02]  /*cf70*/  SHFL.UP PT, R14, R3, 0x10, RZ ;  /* 0x06000000030e7989 */ /* 0x000ee400000e00ff */
[----:B---3--:R-:W-:-:S05]  /*cf80*/  SEL R6, R14, RZ, P5 ;  /* 0x000000ff0e067207 */ /* 0x008fca0002800000 */
[----:B------:R-:W-:-:S05]  /*cf90*/  IMAD.IADD R6, R3, 0x1, R6 ;  /* 0x0000000103067824 */ /* 0x000fca00078e0206 */
[----:B------:R3:W4:Y:S02]  /*cfa0*/  SHFL.IDX PT, R14, R6, 0x1f, 0x1f ;  /* 0x03e01f00060e7f89 */ /* 0x00072400000e0000 */
.L_x_9643:
[----:B------:R-:W-:Y:S02]  /*cfb0*/  ULDC UR4, c[0x0][0xc38] ;  /* 0x00030e0000047ab9 */ /* 0x000fe40000000800 */
[----:B------:R-:W-:-:S04]  /*cfc0*/  IMAD.U32 R7, RZ, RZ, UR4 ;  /* 0x00000004ff077e24 */ /* 0x000fc8000f8e00ff */
[----:B----4-:R-:W-:-:S04]  /*cfd0*/  IMAD R3, R14, R7, RZ ;  /* 0x000000070e037224 */ /* 0x010fc800078e02ff */
[----:B------:R-:W-:-:S05]  /*cfe0*/  IMAD.IADD R8, R0, 0x1, R3 ;  /* 0x0000000100087824 */ /* 0x000fca00078e0203 */
[----:B------:R-:W-:-:S13]  /*cff0*/  ISETP.GT.AND P6, PT, R8, R5, PT ;  /* 0x000000050800720c */ /* 0x000fda0003fc4270 */
[----:B------:R-:W-:Y:S05]  /*d000*/  @P6 BRA `(.L_x_9528) ;  /* 0x00000000009c6947 */ /* 0x000fea0003800000 */
.L_x_9533:
[----:B------:R-:W4:Y:S01]  /*d010*/  LDC R0, c[0x0][0xc3c] ;  /* 0x00030f00ff007b82 */ /* 0x000f220000000800 */
[----:B------:R-:W-:-:S05]  /*d020*/  VIADD R19, R19, 0x1f ;  /* 0x0000001f13137836 */ /* 0x000fca0000000000 */
[----:B----4-:R-:W-:-:S13]  /*d030*/  ISETP.GE.AND P6, PT, R19, R0, PT ;  /* 0x000000001300720c */ /* 0x010fda0003fc6270 */
[----:B0-----:R-:W-:Y:S05]  /*d040*/  @P6 BRA `(.L_x_9529) ;  /* 0x0000000400446947 */ /* 0x001fea0003800000 */
[----:B------:R-:W4:Y:S01]  /*d050*/  S2R R2, SR_TID.X ;  /* 0x0000000000027919 */ /* 0x000f220000002100 */
[----:B------:R-:W-:Y:S01]  /*d060*/  BSSY B0, `(.L_x_9530) ;  /* 0x0000009000007945 */ /* 0x000fe20003800000 */
[----:B------:R-:W-:Y:S01]  /*d070*/  IMAD.MOV.U32 R4, RZ, RZ, RZ ;  /* 0x000000ffff047224 */ /* 0x000fe200078e00ff */
[----:B----4-:R-:W-:-:S05]  /*d080*/  LOP3.LUT R2, R2, 0x1f, RZ, 0xc0, !PT ;  /* 0x0000001f02027812 */ /* 0x010fca00078ec0ff */
[----:B------:R-:W-:-:S05]  /*d090*/  IMAD.IADD R7, R19, 0x1, R2 ;  /* 0x0000000113077824 */ /* 0x000fca00078e0202 */
[----:B------:R-:W-:-:S13]  /*d0a0*/  ISETP.GE.OR P6, PT, R7, R0, !P0 ;  /* 0x000000000700720c */ /* 0x000fda00047c6670 */
[----:B------:R-:W-:Y:S05]  /*d0b0*/  @P6 BRA `(.L_x_9531) ;  /* 0x00000000000c6947 */ /* 0x000fea0003800000 */
[----:B------:R-:W4:Y:S02]  /*d0c0*/  LDC.64 R2, c[0x0][0xc80] ;  /* 0x00032000ff027b82 */ /* 0x000f240000000a00 */
[----:B----4-:R-:W-:-:S05]  /*d0d0*/  IMAD.WIDE R2, R7, 0x4, R2 ;  /* 0x0000000407027825 */ /* 0x010fca00078e0202 */
[----:B------:R4:W5:Y:S02]  /*d0e0*/  LDG.E R4, desc[UR50][R2.64] ;  /* 0x0000003202047981 */ /* 0x000964000c1e1900 */
.L_x_9531:
[----:B------:R-:W-:Y:S05]  /*d0f0*/  BSYNC B0 ;  /* 0x0000000000007941 */ /* 0x000fea0003800000 */
.L_x_9530:
[----:B------:R-:W-:-:S03]  /*d100*/  UMOV UR4, 0xffffffff ;  /* 0xffffffff00047882 */ /* 0x000fc60000000000 */
[----:B------:R-:W-:Y:S05]  /*d110*/  BRA.DIV UR4, `(.L_x_9532) ;  /* 0x0000003a04d47947 */ /* 0x000fea000b800000 */
[----:B-----5:R-:W0:Y:S02]  /*d120*/  SHFL.UP PT, R14, R4, 0x1, RZ ;  /* 0x04200000040e7989 */ /* 0x020e2400000e00ff */
[----:B0-----:R-:W-:-:S05]  /*d130*/  SEL R13, R14, RZ, P1 ;  /* 0x000000ff0e0d7207 */ /* 0x001fca0000800000 */
[----:B------:R-:W-:-:S05]  /*d140*/  IMAD.IADD R13, R4, 0x1, R13 ;  /* 0x00000001040d7824 */ /* 0x000fca00078e020d */
[----:B------:R-:W0:Y:S02]  /*d150*/  SHFL.UP PT, R14, R13, 0x2, RZ ;  /* 0x044000000d0e7989 */ /* 0x000e2400000e00ff */
[----:B0-----:R-:W-:-:S05]  /*d160*/  SEL R0, R14, RZ, P2 ;  /* 0x000000ff0e007207 */ /* 0x001fca0001000000 */
[----:B------:R-:W-:-:S05]  /*d170*/  IMAD.IADD R0, R13, 0x1, R0 ;  /* 0x000000010d007824 */ /* 0x000fca00078e0200 */
[----:B------:R-:W4:Y:S02]  /*d180*/  SHFL.UP PT, R14, R0, 0x4, RZ ;  /* 0x04800000000e7989 */ /* 0x000f2400000e00ff */
[----:B----4-:R-:W-:-:S05]  /*d190*/  SEL R3, R14, RZ, P3 ;  /* 0x000000ff0e037207 */ /* 0x010fca0001800000 */
[----:B------:R-:W-:-:S05]  /*d1a0*/  IMAD.IADD R2, R0, 0x1, R3 ;  /* 0x0000000100027824 */ /* 0x000fca00078e0203 */
[----:B------:R-:W0:Y:S02]  /*d1b0*/  SHFL.UP PT, R14, R2, 0x8, RZ ;  /* 0x05000000020e7989 */ /* 0x000e2400000e00ff */
[----:B0-----:R-:W-:-:S05]  /*d1c0*/  SEL R3, R14, RZ, P4 ;  /* 0x000000ff0e037207 */ /* 0x001fca0002000000 */
[----:B------:R-:W-:-:S05]  /*d1d0*/  IMAD.IADD R3, R2, 0x1, R3 ;  /* 0x0000000102037824 */ /* 0x000fca00078e0203 */
[----:B------:R-:W3:Y:S02]  /*d1e0*/  SHFL.UP PT, R14, R3, 0x10, RZ ;  /* 0x06000000030e7989 */ /* 0x000ee400000e00ff */
[----:B---3--:R-:W-:-:S05]  /*d1f0*/  SEL R6, R14, RZ, P5 ;  /* 0x000000ff0e067207 */ /* 0x008fca0002800000 */
[----:B------:R-:W-:-:S05]  /*d200*/  IMAD.IADD R6, R3, 0x1, R6 ;  /* 0x0000000103067824 */ /* 0x000fca00078e0206 */
[----:B------:R0:W3:Y:S02]  /*d210*/  SHFL.IDX PT, R14, R6, 0x1f, 0x1f ;  /* 0x03e01f00060e7f89 */ /* 0x0000e400000e0000 */
.L_x_9651:
[----:B------:R-:W-:Y:S02]  /*d220*/  ULDC UR4, c[0x0][0xc38] ;  /* 0x00030e0000047ab9 */ /* 0x000fe40000000800 */
[----:B------:R-:W-:-:S04]  /*d230*/  IMAD.U32 R7, RZ, RZ, UR4 ;  /* 0x00000004ff077e24 */ /* 0x000fc8000f8e00ff */
[----:B---3--:R-:W-:-:S04]  /*d240*/  IMAD R3, R14, R7, RZ ;  /* 0x000000070e037224 */ /* 0x008fc800078e02ff */
[----:B------:R-:W-:-:S05]  /*d250*/  IMAD.IADD R8, R3, 0x1, R8 ;  /* 0x0000000103087824 */ /* 0x000fca00078e0208 */
[----:B------:R-:W-:-:S13]  /*d260*/  ISETP.GT.AND P6, PT, R8, R5, PT ;  /* 0x000000050800720c */ /* 0x000fda0003fc4270 */
[----:B------:R-:W-:Y:S05]  /*d270*/  @!P6 BRA `(.L_x_9533) ;  /* 0xfffffffc0064e947 */ /* 0x000fea000383ffff */
.L_x_9528:
[----:B------:R-:W-:Y:S01]  /*d280*/  IMAD.IADD R8, R8, 0x1, -R3 ;  /* 0x0000000108087824 */ /* 0x000fe200078e0a03 */
[----:B------:R-:W-:-:S03]  /*d290*/  UMOV UR4, 0xffffffff ;  /* 0xffffffff00047882 */ /* 0x000fc60000000000 */
[----:B------:R-:W-:-:S05]  /*d2a0*/  IMAD R0, R6, R7, R8 ;  /* 0x0000000706007224 */ /* 0x000fca00078e0208 */
[----:B------:R-:W-:Y:S01]  /*d2b0*/  ISETP.GT.AND P6, PT, R0, R5, PT ;  /* 0x000000050000720c */ /* 0x000fe20003fc4270 */
[----:B------:R-:W-:-:S12]  /*d2c0*/  BRA.DIV UR4, `(.L_x_9534) ;  /* 0x0000003e04247947 */ /* 0x000fd8000b800000 */
[----:B------:R-:W-:-:S04]  /*d2d0*/  VOTE.ANY R2, PT, !P6 ;  /* 0x0000000000027806 */ /* 0x000fc800070e0100 */
[----:B------:R-:W4:Y:S02]  /*d2e0*/  POPC R0, R2 ;  /* 0x0000000200007309 */ /* 0x000f240000000000 */
[----:B----4-:R4:W0:Y:S02]  /*d2f0*/  SHFL.IDX PT, R4, R4, R0, 0x1f ;  /* 0x00001f0004047589 */ /* 0x01082400000e0000 */
.L_x_9655:
[----:B------:R-:W-:Y:S01]  /*d300*/  ISETP.NE.AND P0, PT, R2, RZ, PT ;  /* 0x000000ff0200720c */ /* 0x000fe20003f05270 */
[----:B------:R-:W-:-:S12]  /*d310*/  IMAD.MOV.U32 R14, RZ, RZ, RZ ;  /* 0x000000ffff0e7224 */ /* 0x000fd800078e00ff */
[----:B------:R-:W-:Y:S05]  /*d320*/  @!P0 BRA `(.L_x_9535) ;  /* 0x0000000000108947 */ /* 0x000fea0003800000 */
[----:B------:R-:W-:Y:S01]  /*d330*/  UMOV UR4, 0xffffffff ;  /* 0xffffffff00047882 */ /* 0x000fe20000000000 */
[----:B------:R-:W-:Y:S02]  /*d340*/  VIADD R12, R0, 0xffffffff ;  /* 0xffffffff000c7836 */ /* 0x000fe40000000000 */
[----:B------:R-:W-:Y:S05]  /*d350*/  BRA.DIV UR4, `(.L_x_9536) ;  /* 0x0000003e04487947 */ /* 0x000fea000b800000 */
[----:B------:R0:W0:Y:S02]  /*d360*/  SHFL.IDX PT, R14, R6, R12, 0x1f ;  /* 0x00001f0c060e7589 */ /* 0x00002400000e0000 */
.L_x_9535:
[----:B0--3--:R-:W-:Y:S01]  /*d370*/  IABS R6, R4 ;  /* 0x0000000400067213 */ /* 0x009fe20000000000 */
[----:B------:R-:W-:Y:S02]  /*d380*/  IMAD R16, R14, R7, R8 ;  /* 0x000000070e107224 */ /* 0x000fe400078e0208 */
[----:B------:R-:W-:Y:S01]  /*d390*/  IMAD.IADD R19, R0, 0x1, R19 ;  /* 0x0000000100137824 */ /* 0x000fe200078e0213 */
[----:B------:R-:W0:Y:S08]  /*d3a0*/  I2F.RP R9, R6 ;  /* 0x0000000600097306 */ /* 0x000e300000209400 */
[----:B0-----:R-:W0:Y:S02]  /*d3b0*/  MUFU.RCP R9, R9 ;  /* 0x0000000900097308 */ /* 0x001e240000001000 */
[----:B0-----:R-:W-:-:S06]  /*d3c0*/  VIADD R2, R9, 0xffffffe ;  /* 0x0ffffffe09027836 */ /* 0x001fcc0000000000 */
[----:B------:R0:W3:Y:S02]  /*d3d0*/  F2I.FTZ.U32.TRUNC.NTZ R3, R2 ;  /* 0x0000000200037305 */ /* 0x0000e4000021f000 */
[----:B0-----:R-:W-:Y:S02]  /*d3e0*/  IMAD.MOV.U32 R2, RZ, RZ, RZ ;  /* 0x000000ffff027224 */ /* 0x001fe400078e00ff */
[----:B---3--:R-:W-:-:S04]  /*d3f0*/  IMAD.MOV R7, RZ, RZ, -R3 ;  /* 0x000000ffff077224 */ /* 0x008fc800078e0a03 */
        /* <DEDUP_REMOVED lines=22> */
.L_x_9529:
[----:B------:R-:W-:Y:S01]  /*d560*/  UMOV UR4, URZ ;  /* 0x0000003f00047c82 */ /* 0x000fe20008000000 */
[----:B------:R-:W-:Y:S01]  /*d570*/  UMOV UR5, URZ ;  /* 0x0000003f00057c82 */ /* 0x000fe20008000000 */
[----:B------:R-:W-:Y:S01]  /*d580*/  ULDC UR6, c[0x0][0xc3c] ;  /* 0x00030f0000067ab9 */ /* 0x000fe20000000800 */
[----:B------:R-:W-:Y:S02]  /*d590*/  IMAD.MOV.U32 R16, RZ, RZ, R5 ;  /* 0x000000ffff107224 */ /* 0x000fe400078e0005 */
[----:B------:R-:W-:Y:S02]  /*d5a0*/  IMAD.U32 R17, RZ, RZ, UR4 ;  /* 0x00000004ff117e24 */ /* 0x000fe4000f8e00ff */
[----:B------:R-:W-:Y:S02]  /*d5b0*/  IMAD.U32 R18, RZ, RZ, UR5 ;  /* 0x00000005ff127e24 */ /* 0x000fe4000f8e00ff */
[----:B------:R-:W-:-:S07]  /*d5c0*/  IMAD.U32 R19, RZ, RZ, UR6 ;  /* 0x00000006ff137e24 */ /* 0x000fce000f8e00ff */
.L_x_9537:
[----:B----4-:R-:W4:Y:S01]  /*d5d0*/  S2R R0, SR_TID.X ;  /* 0x0000000000007919 */ /* 0x010f220000002100 */
[----:B------:R-:W-:Y:S05]  /*d5e0*/  WARPSYNC.ALL ;  /* 0x0000000000007948 */ /* 0x000fea0003800000 */
[----:B------:R-:W-:Y:S01]  /*d5f0*/  BAR.SYNC.DEFER_BLOCKING 0x4, 0x180 ;  /* 0x0106000000007b1d */ /* 0x000fe20000010000 */
[----:B----4-:R-:W-:-:S04]  /*d600*/  LOP3.LUT R0, R0, 0x1f, RZ, 0xc0, !PT ;  /* 0x0000001f00007812 */ /* 0x010fc800078ec0ff */
[----:B------:R-:W-:-:S13]  /*d610*/  ISETP.NE.AND P0, PT, R0, RZ, PT ;  /* 0x000000ff0000720c */ /* 0x000fda0003f05270 */
[----:B------:R-:W4:Y:S01]  /*d620*/  @!P0 S2R R3, SR_CgaCtaId ;  /* 0x0000000000038919 */ /* 0x000f220000008800 */
[----:B------:R-:W-:-:S04]  /*d630*/  @!P0 MOV R0, 0x400 ;  /* 0x0000040000008802 */ /* 0x000fc80000000f00 */
[----:B----4-:R-:W-:-:S05]  /*d640*/  @!P0 LEA R22, R3, R0, 0x18 ;  /* 0x0000000003168211 */ /* 0x010fca00078ec0ff */
[----:B------:R4:W-:Y:S01]  /*d650*/  @!P0 STS.128 [R22+0x228d0], R16 ;  /* 0x0228d01016008388 */ /* 0x0009e20000000c00 */
[----:B------:R-:W-:Y:S06]  /*d660*/  BAR.ARV 0x5, 0x180 ;  /* 0x0146000000007b1d */ /* 0x000fec0000002000 */
.L_x_9526:
[----:B------:R-:W-:Y:S02]  /*d670*/  ULDC UR4, c[0x0][0xc3c] ;  /* 0x00030f0000047ab9 */ /* 0x000fe40000000800 */
[----:B----4-:R-:W-:-:S13]  /*d680*/  ISETP.GE.AND P0, PT, R19, UR4, PT ;  /* 0x0000000413007c0c */ /* 0x010fda000bf06270 */
[----:B------:R-:W-:Y:S05]  /*d690*/  @!P0 BRA `(.L_x_9538) ;  /* 0xffffffbc00108947 */ /* 0x000fea000383ffff */
[----:B------:R-:W-:Y:S05]  /*d6a0*/  BSYNC B8 ;  /* 0x0000000000087941 */ /* 0x000fea0003800000 */
.L_x_9477:
[----:B0-----:R-:W4:Y:S01]  /*d6b0*/  LDL.LU R0, [R1+0x24] ;  /* 0x0000240001007983 */ /* 0x001f220000300800 */
[----:B------:R-:W-:Y:S01]  /*d6c0*/  BSSY B0, `(.L_x_9539) ;  /* 0x000000b000007945 */ /* 0x000fe20003800000 */
[----:B------:R-:W0:Y:S01]  /*d6d0*/  S2R R5, SR_CgaCtaId ;  /* 0x0000000000057919 */ /* 0x000e220000008800 */
[----:B----4-:R-:W-:-:S04]  /*d6e0*/  IADD3 R0, R0, 0x1, RZ ;  /* 0x0000000100007810 */ /* 0x010fc80007ffe0ff */
        /* <DEDUP_REMOVED lines=8> */
.L_x_9658:
[----:B------:R-:W-:Y:S05]  /*d770*/  BSYNC B0 ;  /* 0x0000000000007941 */ /* 0x000fea0003800000 */
.L_x_9539:
[----:B------:R-:W-:-:S03]  /*d780*/  UMOV UR4, 0xffffffff ;  /* 0xffffffff00047882 */ /* 0x000fc60000000000 */
[----:B------:R-:W-:Y:S05]  /*d790*/  BRA.DIV UR4, `(.L_x_9541) ;  /* 0x0000003a04707947 */ /* 0x000fea000b800000 */
[----:B0-----:R-:W0:Y:S02]  /*d7a0*/  S2R R0, SR_TID.X ;  /* 0x0000000000007919 */ /* 0x001e240000002100 */
[----:B0-----:R-:W-:-:S04]  /*d7b0*/  SHF.R.U32.HI R0, RZ, 0x5, R0 ;  /* 0x00000005ff007819 */ /* 0x001fc80000011600 */
[----:B------:R-:W-:-:S05]  /*d7c0*/  LOP3.LUT R0, R0, 0x3, RZ, 0xc0, !PT ;  /* 0x0000000300007812 */ /* 0x000fca00078ec0ff */
[----:B------:R0:W4:Y:S02]  /*d7d0*/  SHFL.IDX PT, R14, R0, RZ, 0x1f ;  /* 0x00001fff000e7589 */ /* 0x00012400000e0000 */
.L_x_9661:
[----:B----4-:R-:W-:Y:S01]  /*d7e0*/  ISETP.NE.AND P0, PT, R14, RZ, PT ;  /* 0x000000ff0e00720c */ /* 0x010fe20003f05270 */
[----:B------:R-:W-:-:S12]  /*d7f0*/  BSSY B0, `(.L_x_9542) ;  /* 0x0000024000007945 */ /* 0x000fd80003800000 */
[----:B------:R-:W-:Y:S05]  /*d800*/  @P0 BRA `(.L_x_9543) ;  /* 0x0000000000880947 */ /* 0x000fea0003800000 */
[----:B------:R-:W-:-:S03]  /*d810*/  UMOV UR4, 0xffffffff ;  /* 0xffffffff00047882 */ /* 0x000fc60000000000 */
[----:B------:R-:W-:Y:S05]  /*d820*/  BRA.DIV UR4, `(.L_x_9544) ;  /* 0x0000003a04807947 */ /* 0x000fea000b800000 */
[----:B------:R-:W-:-:S13]  /*d830*/  ELECT P6, URZ, PT ;  /* 0x00000000003f782f */ /* 0x000fda00038c0000 */
.L_x_9664:
[----:B------:R-:W-:Y:S05]  /*d840*/  @!P6 BRA `(.L_x_9543) ;  /* 0x000000000078e947 */ /* 0x000fea0003800000 */
[----:B------:R-:W-:-:S06]  /*d850*/  ULOP3.LUT UR4, UR37, 0x2, URZ, 0xfc, !UPT ;  /* 0x0000000225047892 */ /* 0x000fcc000f8efc3f */
[----:B0-----:R-:W-:-:S05]  /*d860*/  IMAD.U32 R0, RZ, RZ, UR4 ;  /* 0x00000004ff007e24 */ /* 0x001fca000f8e00ff */
[----:B------:R-:W-:-:S13]  /*d870*/  ISETP.NE.AND P0, PT, R0, 0x3, PT ;  /* 0x000000030000780c */ /* 0x000fda0003f05270 */
[----:B------:R-:W-:Y:S05]  /*d880*/  @!P0 BRA `(.L_x_9545) ;  /* 0x0000000000048947 */ /* 0x000fea0003800000 */
[----:B------:R-:W-:Y:S01]  /*d890*/  BPT.TRAP 0x1 ;  /* 0x000000040000795c */ /* 0x000fe20000300000 */
.L_x_9545:
[----:B------:R-:W-:Y:S01]  /*d8a0*/  IMAD R5, R24, 0x8, R7 ;  /* 0x0000000818057824 */ /* 0x000fe200078e0207 */
[----:B------:R-:W-:Y:S01]  /*d8b0*/  SHF.L.U32 R0, R26, 0x1f, RZ ;  /* 0x0000001f1a007819 */ /* 0x000fe200000006ff */
[----:B------:R-:W-:-:S03]  /*d8c0*/  VIADD R24, R24, 0x1 ;  /* 0x0000000118187836 */ /* 0x000fc60000000000 */
[----:B------:R-:W0:Y:S02]  /*d8d0*/  SYNCS.PHASECHK.TRANS64.TRYWAIT P1, [R5+URZ+0x22840], R0 ;  /* 0x02284000050075a7 */ /* 0x000e24000802017f */
[----:B------:R-:W-:-:S04]  /*d8e0*/  ISETP.NE.AND P2, PT, R24, 0x2, PT ;  /* 0x000000021800780c */ /* 0x000fc80003f45270 */
[----:B------:R-:W-:Y:S01]  /*d8f0*/  SEL R3, RZ, 0x1, P2 ;  /* 0x00000001ff037807 */ /* 0x000fe20001000000 */
[----:B0-----:R-:W-:Y:S08]  /*d900*/  @!P1 BRA `(.L_x_9546) ;  /* 0x0000003800689947 */ /* 0x001ff00003800000 */
.L_x_9665:
[----:B------:R-:W-:Y:S02]  /*d910*/  SEL R24, R24, RZ, P2 ;  /* 0x000000ff18187207 */ /* 0x000fe40001000000 */
[----:B------:R-:W-:Y:S01]  /*d920*/  LOP3.LUT R2, R26, R3, RZ, 0x3c, !PT ;  /* 0x000000031a027212 */ /* 0x000fe200078e3cff */
[----:B------:R-:W-:Y:S06]  /*d930*/  @!P0 BRA `(.L_x_9547) ;  /* 0x0000000000048947 */ /* 0x000fec0003800000 */
[----:B------:R-:W-:Y:S01]  /*d940*/  BPT.TRAP 0x1 ;  /* 0x000000040000795c */ /* 0x000fe20000300000 */
.L_x_9547:
[----:B------:R-:W-:Y:S01]  /*d950*/  IMAD R3, R24, 0x8, R7 ;  /* 0x0000000818037824 */ /* 0x000fe200078e0207 */
[----:B------:R-:W-:-:S04]  /*d960*/  SHF.L.U32 R2, R2, 0x1f, RZ ;  /* 0x0000001f02027819 */ /* 0x000fc800000006ff */
[----:B------:R-:W4:Y:S02]  /*d970*/  SYNCS.PHASECHK.TRANS64.TRYWAIT P1, [R3+URZ+0x22840], R2 ;  /* 0x02284002030075a7 */ /* 0x000f24000802017f */
[----:B----4-:R-:W-:Y:S05]  /*d980*/  @!P1 BRA `(.L_x_9548) ;  /* 0x00000038005c9947 */ /* 0x010fea0003800000 */
.L_x_9666:
[----:B------:R-:W-:Y:S05]  /*d990*/  @!P0 BRA `(.L_x_9549) ;  /* 0x0000000000048947 */ /* 0x000fea0003800000 */
[----:B------:R-:W-:Y:S01]  /*d9a0*/  BPT.TRAP 0x1 ;  /* 0x000000040000795c */ /* 0x000fe20000300000 */
.L_x_9549:
[----:B------:R-:W5:Y:S02]  /*d9b0*/  SYNCS.PHASECHK.TRANS64.TRYWAIT P1, [R5+URZ+0x22860], R0 ;  /* 0x02286000050075a7 */ /* 0x000f64000802017f */
[----:B-----5:R-:W-:Y:S05]  /*d9c0*/  @!P1 BRA `(.L_x_9550) ;  /* 0x0000003800609947 */ /* 0x020fea0003800000 */
.L_x_9667:
[----:B------:R-:W-:Y:S05]  /*d9d0*/  @!P0 BRA `(.L_x_9551) ;  /* 0x0000000000048947 */ /* 0x000fea0003800000 */
[----:B------:R-:W-:Y:S01]  /*d9e0*/  BPT.TRAP 0x1 ;  /* 0x000000040000795c */ /* 0x000fe20000300000 */
.L_x_9551:
[----:B------:R0:W0:Y:S02]  /*d9f0*/  SYNCS.PHASECHK.TRANS64.TRYWAIT P0, [R3+URZ+0x22860], R2 ;  /* 0x02286002030075a7 */ /* 0x000024000800017f */
[----:B0-----:R-:W-:Y:S05]  /*da00*/  @!P0 NANOSLEEP.SYNCS 0x989680 ;  /* 0x009896800000895d */ /* 0x001fea0003900000 */
[----:B------:R-:W0:Y:S02]  /*da10*/  @!P0 SYNCS.PHASECHK.TRANS64 P0, [R3+URZ+0x22860], R2 ;  /* 0x02286002030085a7 */ /* 0x000e24000800007f */
[----:B0-----:R-:W-:Y:S05]  /*da20*/  @!P0 BRA `(.L_x_9551) ;  /* 0xfffffffc00f08947 */ /* 0x001fea000383ffff */
.L_x_9543:
[----:B------:R-:W-:Y:S05]  /*da30*/  BSYNC B0 ;  /* 0x0000000000007941 */ /* 0x000fea0003800000 */
.L_x_9542:
[----:B------:R-:W-:Y:S05]  /*da40*/  EXIT ;  /* 0x000000000000794d */ /* 0x000fea0003800000 */
.L_x_9425:
[----:B0-----:R-:W-:-:S04]  /*da50*/  IMAD.U32 R3, RZ, RZ, UR45 ;  /* 0x0000002dff037e24 */ /* 0x001fc8000f8e00ff */
[----:B------:R0:W1:Y:S03]  /*da60*/  SYNCS.PHASECHK.TRANS64.TRYWAIT P0, [R3+URZ+0x22800], R0 ;  /* 0x02280000030075a7 */ /* 0x000066000800017f */
[----:B-1----:R-:W-:Y:S05]  /*da70*/  @!P0 NANOSLEEP.SYNCS 0x989680 ;  /* 0x009896800000895d */ /* 0x002fea0003900000 */
[----:B------:R-:W1:Y:S02]  /*da80*/  @!P0 SYNCS.PHASECHK.TRANS64 P0, [R3+URZ+0x22800], R0 ;  /* 0x02280000030085a7 */ /* 0x000e64000800007f */
[----:B-1----:R-:W-:Y:S05]  /*da90*/  @!P0 BRA `(.L_x_9425) ;  /* 0xfffffffc00ec8947 */ /* 0x002fea000383ffff */
[----:B------:R-:W-:Y:S05]  /*daa0*/  BRA `(.L_x_9552) ;  /* 0xffffff3c005c7947 */ /* 0x000fea000383ffff */
.L_x_9429:
[----:B-1----:R-:W-:-:S04]  /*dab0*/  IMAD.U32 R3, RZ, RZ, UR22 ;  /* 0x00000016ff037e24 */ /* 0x002fc8000f8e00ff */
[----:B------:R1:W2:Y:S03]  /*dac0*/  SYNCS.PHASECHK.TRANS64.TRYWAIT P1, [R3+URZ+0x22830], R8 ;  /* 0x02283008030075a7 */ /* 0x0002a6000802017f */
[----:B--2---:R-:W-:Y:S05]  /*dad0*/  @!P1 NANOSLEEP.SYNCS 0x989680 ;  /* 0x009896800000995d */ /* 0x004fea0003900000 */
[----:B------:R-:W2:Y:S02]  /*dae0*/  @!P1 SYNCS.PHASECHK.TRANS64 P1, [R3+URZ+0x22830], R8 ;  /* 0x02283008030095a7 */ /* 0x000ea4000802007f */
[----:B--2---:R-:W-:Y:S05]  /*daf0*/  @!P1 BRA `(.L_x_9429) ;  /* 0xfffffffc00ec9947 */ /* 0x004fea000383ffff */
[----:B------:R-:W-:Y:S05]  /*db00*/  BRA `(.L_x_9428) ;  /* 0xffffff3c00807947 */ /* 0x000fea000383ffff */
.L_x_9434:
[----:B---3--:R-:W-:-:S04]  /*db10*/  IMAD.U32 R9, RZ, RZ, UR22 ;  /* 0x00000016ff097e24 */ /* 0x008fc8000f8e00ff */
[----:B------:R3:W4:Y:S03]  /*db20*/  SYNCS.PHASECHK.TRANS64.TRYWAIT P1, [R9+URZ+0x22850], R8 ;  /* 0x02285008090075a7 */ /* 0x000726000802017f */
[----:B----4-:R-:W-:Y:S05]  /*db30*/  @!P1 NANOSLEEP.SYNCS 0x989680 ;  /* 0x009896800000995d */ /* 0x010fea0003900000 */
[----:B------:R-:W4:Y:S02]  /*db40*/  @!P1 SYNCS.PHASECHK.TRANS64 P1, [R9+URZ+0x22850], R8 ;  /* 0x02285008090095a7 */ /* 0x000f24000802007f */
[----:B----4-:R-:W-:Y:S05]  /*db50*/  @!P1 BRA `(.L_x_9434) ;  /* 0xfffffffc00ec9947 */ /* 0x010fea000383ffff */
[----:B------:R-:W-:Y:S05]  /*db60*/  BRA `(.L_x_9433) ;  /* 0xffffff5000f07947 */ /* 0x000fea000383ffff */
.L_x_9440:
[----:B-1----:R-:W-:-:S04]  /*db70*/  IMAD.U32 R3, RZ, RZ, UR24 ;  /* 0x00000018ff037e24 */ /* 0x002fc8000f8e00ff */
[----:B------:R1:W2:Y:S03]  /*db80*/  SYNCS.PHASECHK.TRANS64.TRYWAIT P2, [R3+URZ+0x22830], R8 ;  /* 0x02283008030075a7 */ /* 0x0002a6000804017f */
[----:B--2---:R-:W-:Y:S05]  /*db90*/  @!P2 NANOSLEEP.SYNCS 0x989680 ;  /* 0x009896800000a95d */ /* 0x004fea0003900000 */
[----:B------:R-:W2:Y:S02]  /*dba0*/  @!P2 SYNCS.PHASECHK.TRANS64 P2, [R3+URZ+0x22830], R8 ;  /* 0x022830080300a5a7 */ /* 0x000ea4000804007f */
[----:B--2---:R-:W-:Y:S05]  /*dbb0*/  @!P2 BRA `(.L_x_9440) ;  /* 0xfffffffc00eca947 */ /* 0x004fea000383ffff */
[----:B------:R-:W-:Y:S05]  /*dbc0*/  BRA `(.L_x_9439) ;  /* 0xffffff5800087947 */ /* 0x000fea000383ffff */
.L_x_9445:
[----:B-1----:R-:W-:-:S04]  /*dbd0*/  IMAD.U32 R9, RZ, RZ, UR24 ;  /* 0x00000018ff097e24 */ /* 0x002fc8000f8e00ff */
[----:B------:R1:W2:Y:S03]  /*dbe0*/  SYNCS.PHASECHK.TRANS64.TRYWAIT P2, [R9+URZ+0x22850], R8 ;  /* 0x02285008090075a7 */ /* 0x0002a6000804017f */
[----:B--2---:R-:W-:Y:S05]  /*dbf0*/  @!P2 NANOSLEEP.SYNCS 0x989680 ;  /* 0x009896800000a95d */ /* 0x004fea0003900000 */
[----:B------:R-:W2:Y:S02]  /*dc00*/  @!P2 SYNCS.PHASECHK.TRANS64 P2, [R9+URZ+0x22850], R8 ;  /* 0x022850080900a5a7 */ /* 0x000ea4000804007f */
[----:B--2---:R-:W-:Y:S05]  /*dc10*/  @!P2 BRA `(.L_x_9445) ;  /* 0xfffffffc00eca947 */ /* 0x004fea000383ffff */
[----:B------:R-:W-:Y:S05]  /*dc20*/  BRA `(.L_x_9444) ;  /* 0xffffff70002c7947 */ /* 0x000fea000383ffff */
.L_x_9489:
        /* <DEDUP_REMOVED lines=10> */
.L_x_9554:
[----:B------:R-:W-:Y:S05]  /*dcd0*/  BSYNC B0 ;  /* 0x0000000000007941 */ /* 0x000fea0003800000 */
.L_x_9553:
[----:B------:R-:W-:Y:S05]  /*dce0*/  BRA `(.L_x_9555) ;  /* 0xffffffc000cc7947 */ /* 0x000fea000383ffff */
.L_x_9492:
[----:B0-----:R0:W1:Y:S02]  /*dcf0*/  SYNCS.PHASECHK.TRANS64.TRYWAIT P0, [R33+URZ+0x22840], R0 ;  /* 0x02284000210075a7 */ /* 0x001064000800017f */
[----:B-1----:R-:W-:Y:S05]  /*dd00*/  @!P0 NANOSLEEP.SYNCS 0x989680 ;  /* 0x009896800000895d */ /* 0x002fea0003900000 */
[----:B------:R-:W1:Y:S02]  /*dd10*/  @!P0 SYNCS.PHASECHK.TRANS64 P0, [R33+URZ+0x22840], R0 ;  /* 0x02284000210085a7 */ /* 0x000e64000800007f */
[----:B-1----:R-:W-:Y:S05]  /*dd20*/  @!P0 BRA `(.L_x_9492) ;  /* 0xfffffffc00f08947 */ /* 0x002fea000383ffff */
[----:B------:R-:W-:Y:S05]  /*dd30*/  BRA `(.L_x_9556) ;  /* 0xffffffc000f87947 */ /* 0x000fea000383ffff */
.L_x_9493:
        /* <DEDUP_REMOVED lines=8> */
.L_x_9558:
[----:B------:R-:W-:Y:S05]  /*ddc0*/  BSYNC B0 ;  /* 0x0000000000007941 */ /* 0x000fea0003800000 */
.L_x_9557:
        /* <DEDUP_REMOVED lines=9> */
.L_x_9559:
[----:B------:R-:W-:Y:S02]  /*de60*/  IMAD.MOV.U32 R13, RZ, RZ, R4 ;  /* 0x000000ffff0d7224 */ /* 0x000fe400078e0004 */
[----:B------:R-:W-:Y:S02]  /*de70*/  IMAD.MOV.U32 R12, RZ, RZ, 0x1 ;  /* 0x00000001ff0c7424 */ /* 0x000fe400078e00ff */
[----:B------:R-:W-:-:S07]  /*de80*/  IMAD.MOV.U32 R3, RZ, RZ, R14 ;  /* 0x000000ffff037224 */ /* 0x000fce00078e000e */
[----:B------:R-:W-:Y:S05]  /*de90*/  WARPSYNC.COLLECTIVE R15, `(.L_x_9560) ;  /* 0x000000000f087348 */ /* 0x000fea0003c00000 */
[----:B------:R0:W1:Y:S02]  /*dea0*/  SHFL.IDX P6, R14, R13, R12, R11 ;  /* 0x0000000c0d0e7389 */ /* 0x00006400000c000b */
[----:B01----:R-:W-:Y:S01]  /*deb0*/  ENDCOLLECTIVE ;  /* 0x000000000000791b */ /* 0x003fe20003800000 */
.L_x_9560:
        /* <DEDUP_REMOVED lines=15> */
.L_x_9561:
[----:B------:R-:W-:Y:S01]  /*dfb0*/  @P0 LEA R7, R5, R22, 0x1 ;  /* 0x0000001605070211 */ /* 0x000fe200078e08ff */
[----:B------:R-:W-:Y:S02]  /*dfc0*/  IMAD.MOV.U32 R13, RZ, RZ, R4 ;  /* 0x000000ffff0d7224 */ /* 0x000fe400078e0004 */
[----:B------:R-:W-:Y:S02]  /*dfd0*/  IMAD.MOV.U32 R12, RZ, RZ, 0x2 ;  /* 0x00000002ff0c7424 */ /* 0x000fe400078e00ff */
[----:B------:R-:W-:-:S07]  /*dfe0*/  IMAD.MOV.U32 R3, RZ, RZ, R14 ;  /* 0x000000ffff037224 */ /* 0x000fce00078e000e */
[----:B------:R-:W-:Y:S05]  /*dff0*/  WARPSYNC.COLLECTIVE R15, `(.L_x_9562) ;  /* 0x000000000f087348 */ /* 0x000fea0003c00000 */
[----:B------:R0:W1:Y:S02]  /*e000*/  SHFL.IDX P6, R14, R13, R12, R11 ;  /* 0x0000000c0d0e7389 */ /* 0x00006400000c000b */
[----:B01----:R-:W-:Y:S01]  /*e010*/  ENDCOLLECTIVE ;  /* 0x000000000000791b */ /* 0x003fe20003800000 */
.L_x_9562:
        /* <DEDUP_REMOVED lines=15> */
.L_x_9563:
[----:B------:R-:W-:Y:S02]  /*e110*/  @P0 IMAD R7, R5, 0x2, R22 ;  /* 0x0000000205070824 */ /* 0x000fe400078e0216 */
[----:B------:R-:W-:Y:S02]  /*e120*/  IMAD.MOV.U32 R13, RZ, RZ, R4 ;  /* 0x000000ffff0d7224 */ /* 0x000fe400078e0004 */
[----:B------:R-:W-:Y:S02]  /*e130*/  IMAD.MOV.U32 R12, RZ, RZ, 0x3 ;  /* 0x00000003ff0c7424 */ /* 0x000fe400078e00ff */
[----:B------:R-:W-:-:S07]  /*e140*/  IMAD.MOV.U32 R3, RZ, RZ, R14 ;  /* 0x000000ffff037224 */ /* 0x000fce00078e000e */
[----:B------:R-:W-:Y:S05]  /*e150*/  WARPSYNC.COLLECTIVE R15, `(.L_x_9564) ;  /* 0x000000000f087348 */ /* 0x000fea0003c00000 */
[----:B------:R0:W1:Y:S02]  /*e160*/  SHFL.IDX P6, R14, R13, R12, R11 ;  /* 0x0000000c0d0e7389 */ /* 0x00006400000c000b */
[----:B01----:R-:W-:Y:S01]  /*e170*/  ENDCOLLECTIVE ;  /* 0x000000000000791b */ /* 0x003fe20003800000 */
.L_x_9564:
        /* <DEDUP_REMOVED lines=15> */
.L_x_9565:
[----:B------:R-:W-:Y:S02]  /*e270*/  @P0 IMAD R7, R5, 0x2, R22 ;  /* 0x0000000205070824 */ /* 0x000fe400078e0216 */
[----:B------:R-:W-:Y:S02]  /*e280*/  IMAD.MOV.U32 R13, RZ, RZ, R4 ;  /* 0x000000ffff0d7224 */ /* 0x000fe400078e0004 */
[----:B------:R-:W-:Y:S02]  /*e290*/  IMAD.MOV.U32 R12, RZ, RZ, 0x4 ;  /* 0x00000004ff0c7424 */ /* 0x000fe400078e00ff */
[----:B------:R-:W-:-:S07]  /*e2a0*/  IMAD.MOV.U32 R3, RZ, RZ, R14 ;  /* 0x000000ffff037224 */ /* 0x000fce00078e000e */
[----:B------:R-:W-:Y:S05]  /*e2b0*/  WARPSYNC.COLLECTIVE R15, `(.L_x_9566) ;  /* 0x000000000f087348 */ /* 0x000fea0003c00000 */
[----:B------:R0:W1:Y:S02]  /*e2c0*/  SHFL.IDX P6, R14, R13, R12, R11 ;  /* 0x0000000c0d0e7389 */ /* 0x00006400000c000b */
[----:B01----:R-:W-:Y:S01]  /*e2d0*/  ENDCOLLECTIVE ;  /* 0x000000000000791b */ /* 0x003fe20003800000 */
.L_x_9566:
        /* <DEDUP_REMOVED lines=15> */
.L_x_9567:
[----:B------:R-:W-:Y:S02]  /*e3d0*/  @P0 IMAD R7, R5, 0x2, R22 ;  /* 0x0000000205070824 */ /* 0x000fe400078e0216 */
[----:B------:R-:W-:Y:S02]  /*e3e0*/  IMAD.MOV.U32 R13, RZ, RZ, R4 ;  /* 0x000000ffff0d7224 */ /* 0x000fe400078e0004 */
[----:B------:R-:W-:Y:S02]  /*e3f0*/  IMAD.MOV.U32 R12, RZ, RZ, 0x5 ;  /* 0x00000005ff0c7424 */ /* 0x000fe400078e00ff */
[----:B------:R-:W-:-:S07]  /*e400*/  IMAD.MOV.U32 R3, RZ, RZ, R14 ;  /* 0x000000ffff037224 */ /* 0x000fce00078e000e */
[----:B------:R-:W-:Y:S05]  /*e410*/  WARPSYNC.COLLECTIVE R15, `(.L_x_9568) ;  /* 0x000000000f087348 */ /* 0x000fea0003c00000 */
[----:B------:R0:W1:Y:S02]  /*e420*/  SHFL.IDX P6, R14, R13, R12, R11 ;  /* 0x0000000c0d0e7389 */ /* 0x00006400000c000b */
[----:B01----:R-:W-:Y:S01]  /*e430*/  ENDCOLLECTIVE ;  /* 0x000000000000791b */ /* 0x003fe20003800000 */
.L_x_9568:
        /* <DEDUP_REMOVED lines=10> */
.L_x_9569:
[----:B------:R-:W-:Y:S01]  /*e4e0*/  @!PT LDS RZ, [RZ] ;  /* 0x00000000fffff984 */ /* 0x000fe20000000800 */
[----:B------:R-:W-:Y:S01]  /*e4f0*/  @!PT LDS RZ, [RZ] ;  /* 0x00000000fffff984 */ /* 0x000fe20000000800 */
[----:B------:R-:W-:Y:S01]  /*e500*/  @!PT LDS RZ, [RZ] ;  /* 0x00000000fffff984 */ /* 0x000fe20000000800 */
[----:B------:R0:W-:Y:S01]  /*e510*/  @P0 LDGSTS.E.BYPASS.LTC128B.128 [R7+0x1e400], desc[UR50][R2.64], !P2 ;  /* 0x1e40000002070fae */ /* 0x0001e2000d101d72 */
[----:B------:R-:W-:Y:S01]  /*e520*/  IMAD.MOV.U32 R0, RZ, RZ, R14 ;  /* 0x000000ffff007224 */ /* 0x000fe200078e000e */
[----:B------:R-:W-:Y:S06]  /*e530*/  BRA `(.L_x_9570) ;  /* 0xffffffc000647947 */ /* 0x000fec000383ffff */
.L_x_9498:
[----:B------:R-:W-:Y:S02]  /*e540*/  IMAD.MOV.U32 R13, RZ, RZ, R4 ;  /* 0x000000ffff0d7224 */ /* 0x000fe400078e0004 */
[----:B------:R-:W-:Y:S02]  /*e550*/  IMAD.MOV.U32 R12, RZ, RZ, RZ ;  /* 0x000000ffff0c7224 */ /* 0x000fe400078e00ff */
[----:B------:R-:W-:Y:S02]  /*e560*/  IMAD.MOV.U32 R11, RZ, RZ, 0x181f ;  /* 0x0000181fff0b7424 */ /* 0x000fe400078e00ff */
[----:B------:R-:W-:Y:S02]  /*e570*/  IMAD.MOV.U32 R15, RZ, RZ, -0x1 ;  /* 0xffffffffff0f7424 */ /* 0x000fe400078e00ff */
[----:B-----5:R-:W-:Y:S02]  /*e580*/  IMAD R5, R10, R7, RZ ;  /* 0x000000070a057224 */ /* 0x020fe400078e02ff */
[----:B------:R-:W-:-:S07]  /*e590*/  IMAD.IADD R17, R9, 0x1, R17 ;  /* 0x0000000109117824 */ /* 0x000fce00078e0211 */
[----:B-1----:R-:W-:Y:S05]  /*e5a0*/  WARPSYNC.COLLECTIVE R15, `(.L_x_9571) ;  /* 0x000000000f087348 */ /* 0x002fea0003c00000 */
[----:B------:R0:W2:Y:S02]  /*e5b0*/  SHFL.IDX P6, R14, R13, R12, R11 ;  /* 0x0000000c0d0e7389 */ /* 0x0000a400000c000b */
[----:B012---:R-:W-:Y:S01]  /*e5c0*/  ENDCOLLECTIVE ;  /* 0x000000000000791b */ /* 0x007fe20003800000 */
.L_x_9571:
[C---:B------:R-:W-:Y:S01]  /*e5d0*/  VIADD R6, R17.reuse, 0x10 ;  /* 0x0000001011067836 */ /* 0x040fe20000000000 */
[----:B------:R-:W-:Y:S01]  /*e5e0*/  ISETP.GE.AND P0, PT, R17, R5, PT ;  /* 0x000000051100720c */ /* 0x000fe20003f06270 */
[----:B------:R-:W-:Y:S02]  /*e5f0*/  IMAD.MOV.U32 R13, RZ, RZ, R0 ;  /* 0x000000ffff0d7224 */ /* 0x000fe400078e0000 */
[----:B------:R-:W-:-:S10]  /*e600*/  IMAD.MOV.U32 R2, RZ, RZ, R14 ;  /* 0x000000ffff027224 */ /* 0x000fd400078e000e */
[----:B------:R-:W-:Y:S05]  /*e610*/  WARPSYNC.COLLECTIVE R15, `(.L_x_9572) ;  /* 0x000000000f087348 */ /* 0x000fea0003c00000 */
[----:B------:R0:W1:Y:S02]  /*e620*/  SHFL.IDX P6, R14, R13, R12, R11 ;  /* 0x0000000c0d0e7389 */ /* 0x00006400000c000b */
[----:B01----:R-:W-:Y:S01]  /*e630*/  ENDCOLLECTIVE ;  /* 0x000000000000791b */ /* 0x003fe20003800000 */
.L_x_9572:
[----:B------:R-:W-:Y:S02]  /*e640*/  IMAD.MOV.U32 R13, RZ, RZ, R4 ;  /* 0x000000ffff0d7224 */ /* 0x000fe400078e0004 */
[----:B------:R-:W-:Y:S01]  /*e650*/  IMAD.MOV.U32 R12, RZ, RZ, 0x1 ;  /* 0x00000001ff0c7424 */ /* 0x000fe200078e00ff */
[----:B------:R-:W-:-:S07]  /*e660*/  MOV R3, R14 ;  /* 0x0000000e00037202 */ /* 0x000fce0000000f00 */
[----:B------:R-:W-:Y:S05]  /*e670*/  WARPSYNC.COLLECTIVE R15, `(.L_x_9573) ;  /* 0x000000000f087348 */ /* 0x000fea0003c00000 */
[----:B------:R0:W1:Y:S02]  /*e680*/  SHFL.IDX P6, R14, R13, R12, R11 ;  /* 0x0000000c0d0e7389 */ /* 0x00006400000c000b */
[----:B01----:R-:W-:Y:S01]  /*e690*/  ENDCOLLECTIVE ;  /* 0x000000000000791b */ /* 0x003fe20003800000 */
.L_x_9573:
        /* <DEDUP_REMOVED lines=15> */
.L_x_9574:
[----:B------:R-:W-:Y:S02]  /*e790*/  IMAD.MOV.U32 R13, RZ, RZ, R4 ;  /* 0x000000ffff0d7224 */ /* 0x000fe400078e0004 */
[----:B------:R-:W-:Y:S02]  /*e7a0*/  IMAD.MOV.U32 R12, RZ, RZ, 0x2 ;  /* 0x00000002ff0c7424 */ /* 0x000fe400078e00ff */
[----:B------:R-:W-:-:S07]  /*e7b0*/  IMAD.MOV.U32 R3, RZ, RZ, R14 ;  /* 0x000000ffff037224 */ /* 0x000fce00078e000e */
[----:B------:R-:W-:Y:S05]  /*e7c0*/  WARPSYNC.COLLECTIVE R15, `(.L_x_9575) ;  /* 0x000000000f087348 */ /* 0x000fea0003c00000 */
[----:B------:R0:W1:Y:S02]  /*e7d0*/  SHFL.IDX P6, R14, R13, R12, R11 ;  /* 0x0000000c0d0e7389 */ /* 0x00006400000c000b */
[----:B01----:R-:W-:Y:S01]  /*e7e0*/  ENDCOLLECTIVE ;  /* 0x000000000000791b */ /* 0x003fe20003800000 */
.L_x_9575:
        /* <DEDUP_REMOVED lines=16> */
.L_x_9576:
[----:B------:R-:W-:Y:S02]  /*e8f0*/  IMAD.MOV.U32 R13, RZ, RZ, R4 ;  /* 0x000000ffff0d7224 */ /* 0x000fe400078e0004 */
[----:B------:R-:W-:Y:S02]  /*e900*/  IMAD.MOV.U32 R12, RZ, RZ, 0x3 ;  /* 0x00000003ff0c7424 */ /* 0x000fe400078e00ff */
[----:B------:R-:W-:-:S07]  /*e910*/  IMAD.MOV.U32 R3, RZ, RZ, R14 ;  /* 0x000000ffff037224 */ /* 0x000fce00078e000e */
[----:B------:R-:W-:Y:S05]  /*e920*/  WARPSYNC.COLLECTIVE R15, `(.L_x_9577) ;  /* 0x000000000f087348 */ /* 0x000fea0003c00000 */
[----:B------:R0:W1:Y:S02]  /*e930*/  SHFL.IDX P6, R14, R13, R12, R11 ;  /* 0x0000000c0d0e7389 */ /* 0x00006400000c000b */
[----:B01----:R-:W-:Y:S01]  /*e940*/  ENDCOLLECTIVE ;  /* 0x000000000000791b */ /* 0x003fe20003800000 */
.L_x_9577:
        /* <DEDUP_REMOVED lines=16> */
.L_x_9578:
[----:B------:R-:W-:Y:S02]  /*ea50*/  IMAD.MOV.U32 R13, RZ, RZ, R4 ;  /* 0x000000ffff0d7224 */ /* 0x000fe400078e0004 */
[----:B------:R-:W-:Y:S02]  /*ea60*/  IMAD.MOV.U32 R12, RZ, RZ, 0x4 ;  /* 0x00000004ff0c7424 */ /* 0x000fe400078e00ff */
[----:B------:R-:W-:-:S07]  /*ea70*/  IMAD.MOV.U32 R3, RZ, RZ, R14 ;  /* 0x000000ffff037224 */ /* 0x000fce00078e000e */
[----:B------:R-:W-:Y:S05]  /*ea80*/  WARPSYNC.COLLECTIVE R15, `(.L_x_9579) ;  /* 0x000000000f087348 */ /* 0x000fea0003c00000 */
[----:B------:R0:W1:Y:S02]  /*ea90*/  SHFL.IDX P6, R14, R13, R12, R11 ;  /* 0x0000000c0d0e7389 */ /* 0x00006400000c000b */
[----:B01----:R-:W-:Y:S01]  /*eaa0*/  ENDCOLLECTIVE ;  /* 0x000000000000791b */ /* 0x003fe20003800000 */
.L_x_9579:
        /* <DEDUP_REMOVED lines=16> */
.L_x_9580:
[----:B------:R-:W-:Y:S01]  /*ebb0*/  IMAD.MOV.U32 R13, RZ, RZ, R4 ;  /* 0x000000ffff0d7224 */ /* 0x000fe200078e0004 */
[----:B------:R-:W-:Y:S01]  /*ebc0*/  MOV R12, 0x5 ;  /* 0x00000005000c7802 */ /* 0x000fe20000000f00 */
[----:B------:R-:W-:-:S07]  /*ebd0*/  IMAD.MOV.U32 R3, RZ, RZ, R14 ;  /* 0x000000ffff037224 */ /* 0x000fce00078e000e */
[----:B------:R-:W-:Y:S05]  /*ebe0*/  WARPSYNC.COLLECTIVE R15, `(.L_x_9581) ;  /* 0x000000000f087348 */ /* 0x000fea0003c00000 */
[----:B------:R0:W1:Y:S02]  /*ebf0*/  SHFL.IDX P6, R14, R13, R12, R11 ;  /* 0x0000000c0d0e7389 */ /* 0x00006400000c000b */
[----:B01----:R-:W-:Y:S01]  /*ec00*/  ENDCOLLECTIVE ;  /* 0x000000000000791b */ /* 0x003fe20003800000 */
.L_x_9581:
        /* <DEDUP_REMOVED lines=16> */
.L_x_9582:
[----:B------:R-:W-:Y:S02]  /*ed10*/  IMAD.MOV.U32 R13, RZ, RZ, R4 ;  /* 0x000000ffff0d7224 */ /* 0x000fe400078e0004 */
[----:B------:R-:W-:Y:S02]  /*ed20*/  IMAD.MOV.U32 R12, RZ, RZ, 0x6 ;  /* 0x00000006ff0c7424 */ /* 0x000fe400078e00ff */
[----:B------:R-:W-:-:S07]  /*ed30*/  IMAD.MOV.U32 R3, RZ, RZ, R14 ;  /* 0x000000ffff037224 */ /* 0x000fce00078e000e */
[----:B------:R-:W-:Y:S05]  /*ed40*/  WARPSYNC.COLLECTIVE R15, `(.L_x_9583) ;  /* 0x000000000f087348 */ /* 0x000fea0003c00000 */
[----:B------:R0:W1:Y:S02]  /*ed50*/  SHFL.IDX P6, R14, R13, R12, R11 ;  /* 0x0000000c0d0e7389 */ /* 0x00006400000c000b */
[----:B01----:R-:W-:Y:S01]  /*ed60*/  ENDCOLLECTIVE ;  /* 0x000000000000791b */ /* 0x003fe20003800000 */
.L_x_9583:
        /* <DEDUP_REMOVED lines=16> */
.L_x_9584:
[----:B------:R-:W-:Y:S02]  /*ee70*/  IMAD.MOV.U32 R13, RZ, RZ, R4 ;  /* 0x000000ffff0d7224 */ /* 0x000fe400078e0004 */
[----:B------:R-:W-:Y:S02]  /*ee80*/  IMAD.MOV.U32 R12, RZ, RZ, 0x7 ;  /* 0x00000007ff0c7424 */ /* 0x000fe400078e00ff */
[----:B------:R-:W-:-:S07]  /*ee90*/  IMAD.MOV.U32 R3, RZ, RZ, R14 ;  /* 0x000000ffff037224 */ /* 0x000fce00078e000e */
[----:B------:R-:W-:Y:S05]  /*eea0*/  WARPSYNC.COLLECTIVE R15, `(.L_x_9585) ;  /* 0x000000000f087348 */ /* 0x000fea0003c00000 */
[----:B------:R0:W1:Y:S02]  /*eeb0*/  SHFL.IDX P6, R14, R13, R12, R11 ;  /* 0x0000000c0d0e7389 */ /* 0x00006400000c000b */
[----:B01----:R-:W-:Y:S01]  /*eec0*/  ENDCOLLECTIVE ;  /* 0x000000000000791b */ /* 0x003fe20003800000 */
.L_x_9585:
        /* <DEDUP_REMOVED lines=10> */
.L_x_9586:
[----:B------:R-:W-:Y:S01]  /*ef70*/  @!PT LDS RZ, [RZ] ;  /* 0x00000000fffff984 */ /* 0x000fe20000000800 */
[----:B------:R-:W-:Y:S01]  /*ef80*/  @!PT LDS RZ, [RZ] ;  /* 0x00000000fffff984 */ /* 0x000fe20000000800 */
[----:B------:R-:W-:Y:S01]  /*ef90*/  @!PT LDS RZ, [RZ] ;  /* 0x00000000fffff984 */ /* 0x000fe20000000800 */
[----:B------:R2:W-:Y:S01]  /*efa0*/  @!P0 LDGSTS.E.BYPASS.LTC128B.128 [R37+0x1b400], desc[UR50][R2.64], !P1 ;  /* 0x1b40000002258fae */ /* 0x0005e2000c901d72 */
[----:B------:R-:W-:Y:S01]  /*efb0*/  IMAD.MOV.U32 R0, RZ, RZ, R14 ;  /* 0x000000ffff007224 */ /* 0x000fe200078e000e */
[----:B------:R-:W-:Y:S06]  /*efc0*/  BRA `(.L_x_9587) ;  /* 0xffffffc000d87947 */ /* 0x000fec000383ffff */
.L_x_9501:
[----:B0-----:R0:W2:Y:S02]  /*efd0*/  SYNCS.PHASECHK.TRANS64.TRYWAIT P0, [R22+URZ+0x22820], R3 ;  /* 0x02282003160075a7 */ /* 0x0010a4000800017f */
[----:B--2---:R-:W-:Y:S05]  /*efe0*/  @!P0 NANOSLEEP.SYNCS 0x989680 ;  /* 0x009896800000895d */ /* 0x004fea0003900000 */
[----:B------:R-:W2:Y:S02]  /*eff0*/  @!P0 SYNCS.PHASECHK.TRANS64 P0, [R22+URZ+0x22820], R3 ;  /* 0x02282003160085a7 */ /* 0x000ea4000800007f */
[----:B--2---:R-:W-:Y:S05]  /*f000*/  @!P0 BRA `(.L_x_9501) ;  /* 0xfffffffc00f08947 */ /* 0x004fea000383ffff */
[----:B------:R-:W-:Y:S05]  /*f010*/  BRA `(.L_x_9588) ;  /* 0xffffffc400347947 */ /* 0x000fea000383ffff */
.L_x_9504:
[----:B--2---:R2:W3:Y:S02]  /*f020*/  SYNCS.PHASECHK.TRANS64.TRYWAIT P0, [R33+URZ+0x22860], R0 ;  /* 0x02286000210075a7 */ /* 0x0044e4000800017f */
[----:B---3--:R-:W-:Y:S05]  /*f030*/  @!P0 NANOSLEEP.SYNCS 0x989680 ;  /* 0x009896800000895d */ /* 0x008fea0003900000 */
[----:B------:R-:W3:Y:S02]  /*f040*/  @!P0 SYNCS.PHASECHK.TRANS64 P0, [R33+URZ+0x22860], R0 ;  /* 0x02286000210085a7 */ /* 0x000ee4000800007f */
[----:B---3--:R-:W-:Y:S05]  /*f050*/  @!P0 BRA `(.L_x_9504) ;  /* 0xfffffffc00f08947 */ /* 0x008fea000383ffff */
[----:B------:R-:W-:Y:S05]  /*f060*/  BRA `(.L_x_9589) ;  /* 0xffffffc400447947 */ /* 0x000fea000383ffff */
.L_x_9505:
        /* <DEDUP_REMOVED lines=8> */
.L_x_9591:
[----:B------:R-:W-:Y:S05]  /*f0f0*/  BSYNC B0 ;  /* 0x0000000000007941 */ /* 0x000fea0003800000 */
.L_x_9590:
[----:B------:R-:W0:Y:S01]  /*f100*/  S2R R7, SR_TID.X ;  /* 0x0000000000077919 */ /* 0x000e220000002100 */
[----:B------:R-:W-:Y:S01]  /*f110*/  IMAD.MOV.U32 R13, RZ, RZ, R5 ;  /* 0x000000ffff0d7224 */ /* 0x000fe200078e0005 */
[C---:B------:R-:W-:Y:S01]  /*f120*/  LOP3.LUT P2, RZ, R25.reuse, 0x2, RZ, 0xc0, !PT ;  /* 0x0000000219ff7812 */ /* 0x040fe2000784c0ff */
[----:B------:R-:W-:Y:S01]  /*f130*/  IMAD.MOV.U32 R12, RZ, RZ, RZ ;  /* 0x000000ffff0c7224 */ /* 0x000fe200078e00ff */
[----:B------:R-:W-:Y:S01]  /*f140*/  LOP3.LUT P1, RZ, R25, 0x4, RZ, 0xc0, !PT ;  /* 0x0000000419ff7812 */ /* 0x000fe2000782c0ff */
[----:B------:R-:W-:Y:S02]  /*f150*/  IMAD.MOV.U32 R11, RZ, RZ, 0x181f ;  /* 0x0000181fff0b7424 */ /* 0x000fe400078e00ff */
[----:B------:R-:W-:Y:S01]  /*f160*/  IMAD.MOV.U32 R15, RZ, RZ, -0x1 ;  /* 0xffffffffff0f7424 */ /* 0x000fe200078e00ff */
[----:B------:R-:W-:Y:S01]  /*f170*/  ISETP.LT.OR P4, PT, R32, 0x1, !P1 ;  /* 0x000000012000780c */ /* 0x000fe20004f81670 */
[----:B------:R-:W-:Y:S02]  /*f180*/  IMAD.MOV.U32 R3, RZ, RZ, R14 ;  /* 0x000000ffff037224 */ /* 0x000fe400078e000e */
[----:B------:R-:W-:-:S10]  /*f190*/  IMAD R4, R4, 0x2, R22 ;  /* 0x0000000204047824 */ /* 0x000fd400078e0216 */
[----:B0-----:R-:W-:Y:S05]  /*f1a0*/  WARPSYNC.COLLECTIVE R15, `(.L_x_9592) ;  /* 0x000000000f087348 */ /* 0x001fea0003c00000 */
[----:B------:R1:W2:Y:S02]  /*f1b0*/  SHFL.IDX P6, R14, R13, R12, R11 ;  /* 0x0000000c0d0e7389 */ /* 0x0002a400000c000b */
[----:B012---:R-:W-:Y:S01]  /*f1c0*/  ENDCOLLECTIVE ;  /* 0x000000000000791b */ /* 0x007fe20003800000 */
.L_x_9592:
[----:B------:R-:W-:Y:S02]  /*f1d0*/  IMAD.MOV.U32 R13, RZ, RZ, R6 ;  /* 0x000000ffff0d7224 */ /* 0x000fe400078e0006 */
[----:B------:R-:W-:Y:S02]  /*f1e0*/  IMAD.MOV.U32 R12, RZ, RZ, 0x1 ;  /* 0x00000001ff0c7424 */ /* 0x000fe400078e00ff */
[----:B------:R-:W-:Y:S01]  /*f1f0*/  IMAD.SHL.U32 R0, R7, 0x8, RZ ;  /* 0x0000000807007824 */ /* 0x000fe200078e00ff */
[----:B------:R-:W-:-:S04]  /*f200*/  LOP3.LUT R7, R25, 0x1, RZ, 0xc0, !PT ;  /* 0x0000000119077812 */ /* 0x000fc800078ec0ff */
[----:B------:R-:W-:Y:S02]  /*f210*/  LOP3.LUT R0, R0, 0x38, RZ, 0xc0, !PT ;  /* 0x0000003800007812 */ /* 0x000fe400078ec0ff */
[----:B------:R-:W-:-:S03]  /*f220*/  ISETP.NE.U32.AND P3, PT, R7, 0x1, PT ;  /* 0x000000010700780c */ /* 0x000fc60003f65070 */
[----:B------:R-:W-:-:S05]  /*f230*/  IMAD.SHL.U32 R0, R0, 0x2, RZ ;  /* 0x0000000200007824 */ /* 0x000fca00078e00ff */
[----:B------:R-:W-:-:S13]  /*f240*/  IADD3 R2, P0, R14, R0, RZ ;  /* 0x000000000e027210 */ /* 0x000fda0007f1e0ff */
[----:B------:R-:W-:Y:S05]  /*f250*/  WARPSYNC.COLLECTIVE R15, `(.L_x_9593) ;  /* 0x000000000f087348 */ /* 0x000fea0003c00000 */
[----:B------:R0:W1:Y:S02]  /*f260*/  SHFL.IDX P6, R14, R13, R12, R11 ;  /* 0x0000000c0d0e7389 */ /* 0x00006400000c000b */
[----:B01----:R-:W-:Y:S01]  /*f270*/  ENDCOLLECTIVE ;  /* 0x000000000000791b */ /* 0x003fe20003800000 */
.L_x_9593:
[----:B------:R-:W-:Y:S01]  /*f280*/  IMAD.X R3, RZ, RZ, R3, P0 ;  /* 0x000000ffff037224 */ /* 0x000fe200000e0603 */
[----:B------:R-:W-:Y:S02]  /*f290*/  ISETP.LT.OR P0, PT, R32, 0x1, P3 ;  /* 0x000000012000780c */ /* 0x000fe40001f01670 */
[----:B------:R-:W-:-:S11]  /*f2a0*/  MOV R13, R5 ;  /* 0x00000005000d7202 */ /* 0x000fd60000000f00 */
[----:B------:R-:W-:Y:S01]  /*f2b0*/  @!PT LDS RZ, [RZ] ;  /* 0x00000000fffff984 */ /* 0x000fe20000000800 */
[----:B------:R-:W-:Y:S01]  /*f2c0*/  @!PT LDS RZ, [RZ] ;  /* 0x00000000fffff984 */ /* 0x000fe20000000800 */
[----:B------:R-:W-:Y:S01]  /*f2d0*/  @!PT LDS RZ, [RZ] ;  /* 0x00000000fffff984 */ /* 0x000fe20000000800 */
[----:B------:R-:W-:Y:S01]  /*f2e0*/  LDGSTS.E.BYPASS.LTC128B.128 [R4+0x400], desc[UR50][R2.64], !P0 ;  /* 0x0040000002047fae */ /* 0x000fe2000c101d72 */
[----:B------:R-:W-:-:S13]  /*f2f0*/  ISETP.LT.OR P0, PT, R32, 0x1, !P2 ;  /* 0x000000012000780c */ /* 0x000fda0005701670 */
[----:B------:R-:W-:Y:S01]  /*f300*/  LDGSTS.E.BYPASS.LTC128B.128 [R4+0x3400], desc[UR50][R2.64+0x80], !P0 ;  /* 0x0340008002047fae */ /* 0x000fe2000c101d72 */
[----:B------:R-:W-:-:S03]  /*f310*/  LOP3.LUT P0, RZ, R25, 0x8, RZ, 0xc0, !PT ;  /* 0x0000000819ff7812 */ /* 0x000fc6000780c0ff */
[----:B------:R-:W-:Y:S01]  /*f320*/  LDGSTS.E.BYPASS.LTC128B.128 [R4+0x6400], desc[UR50][R2.64+0x100], !P4 ;  /* 0x0640010002047fae */ /* 0x000fe2000e101d72 */
[----:B------:R-:W-:-:S13]  /*f330*/  ISETP.LT.OR P4, PT, R32, 0x1, !P0 ;  /* 0x000000012000780c */ /* 0x000fda0004781670 */
[----:B------:R0:W-:Y:S02]  /*f340*/  LDGSTS.E.BYPASS.LTC128B.128 [R4+0x9400], desc[UR50][R2.64+0x180], !P4 ;  /* 0x0940018002047fae */ /* 0x0001e4000e101d72 */
[----:B0-----:R-:W-:-:S07]  /*f350*/  IMAD.MOV.U32 R3, RZ, RZ, R14 ;  /* 0x000000ffff037224 */ /* 0x001fce00078e000e */
[----:B------:R-:W-:Y:S05]  /*f360*/  WARPSYNC.COLLECTIVE R15, `(.L_x_9594) ;  /* 0x000000000f087348 */ /* 0x000fea0003c00000 */
[----:B------:R0:W1:Y:S02]  /*f370*/  SHFL.IDX P6, R14, R13, R12, R11 ;  /* 0x0000000c0d0e7389 */ /* 0x00006400000c000b */
[----:B01----:R-:W-:Y:S01]  /*f380*/  ENDCOLLECTIVE ;  /* 0x000000000000791b */ /* 0x003fe20003800000 */
.L_x_9594:
[----:B------:R-:W-:Y:S02]  /*f390*/  IMAD.MOV.U32 R13, RZ, RZ, R6 ;  /* 0x000000ffff0d7224 */ /* 0x000fe400078e0006 */
[----:B------:R-:W-:Y:S01]  /*f3a0*/  IMAD.MOV.U32 R12, RZ, RZ, 0x2 ;  /* 0x00000002ff0c7424 */ /* 0x000fe200078e00ff */
[----:B------:R-:W-:-:S13]  /*f3b0*/  IADD3 R2, P4, R14, R0, RZ ;  /* 0x000000000e027210 */ /* 0x000fda0007f9e0ff */
[----:B------:R-:W-:Y:S05]  /*f3c0*/  WARPSYNC.COLLECTIVE R15, `(.L_x_9595) ;  /* 0x000000000f087348 */ /* 0x000fea0003c00000 */
[----:B------:R0:W1:Y:S02]  /*f3d0*/  SHFL.IDX P6, R14, R13, R12, R11 ;  /* 0x0000000c0d0e7389 */ /* 0x00006400000c000b */
[----:B01----:R-:W-:Y:S01]  /*f3e0*/  ENDCOLLECTIVE ;  /* 0x000000000000791b */ /* 0x003fe20003800000 */
.L_x_9595:
[----:B------:R-:W-:Y:S01]  /*f3f0*/  IMAD.X R3, RZ, RZ, R3, P4 ;  /* 0x000000ffff037224 */ /* 0x000fe200020e0603 */
[----:B------:R-:W-:Y:S01]  /*f400*/  ISETP.LT.OR P4, PT, R32, 0x11, P3 ;  /* 0x000000112000780c */ /* 0x000fe20001f81670 */
[----:B------:R-:W-:-:S12]  /*f410*/  IMAD.MOV.U32 R13, RZ, RZ, R5 ;  /* 0x000000ffff0d7224 */ /* 0x000fd800078e0005 */
[----:B------:R-:W-:Y:S01]  /*f420*/  @!PT LDS RZ, [RZ] ;  /* 0x00000000fffff984 */ /* 0x000fe20000000800 */
[----:B------:R-:W-:Y:S01]  /*f430*/  @!PT LDS RZ, [RZ] ;  /* 0x00000000fffff984 */ /* 0x000fe20000000800 */
[----:B------:R-:W-:Y:S01]  /*f440*/  @!PT LDS RZ, [RZ] ;  /* 0x00000000fffff984 */ /* 0x000fe20000000800 */
[----:B------:R-:W-:Y:S01]  /*f450*/  LDGSTS.E.BYPASS.LTC128B.128 [R4+0xc00], desc[UR50][R2.64], !P4 ;  /* 0x00c0000002047fae */ /* 0x000fe2000e101d72 */
[----:B------:R-:W-:-:S13]  /*f460*/  ISETP.LT.OR P4, PT, R32, 0x11, !P2 ;  /* 0x000000112000780c */ /* 0x000fda0005781670 */
[----:B------:R-:W-:Y:S01]  /*f470*/  LDGSTS.E.BYPASS.LTC128B.128 [R4+0x3c00], desc[UR50][R2.64+0x80], !P4 ;  /* 0x03c0008002047fae */ /* 0x000fe2000e101d72 */
[----:B------:R-:W-:-:S13]  /*f480*/  ISETP.LT.OR P4, PT, R32, 0x11, !P1 ;  /* 0x000000112000780c */ /* 0x000fda0004f81670 */
[----:B------:R-:W-:Y:S01]  /*f490*/  LDGSTS.E.BYPASS.LTC128B.128 [R4+0x6c00], desc[UR50][R2.64+0x100], !P4 ;  /* 0x06c0010002047fae */ /* 0x000fe2000e101d72 */
[----:B------:R-:W-:-:S13]  /*f4a0*/  ISETP.LT.OR P4, PT, R32, 0x11, !P0 ;  /* 0x000000112000780c */ /* 0x000fda0004781670 */
[----:B------:R0:W-:Y:S02]  /*f4b0*/  LDGSTS.E.BYPASS.LTC128B.128 [R4+0x9c00], desc[UR50][R2.64+0x180], !P4 ;  /* 0x09c0018002047fae */ /* 0x0001e4000e101d72 */
[----:B0-----:R-:W-:-:S07]  /*f4c0*/  IMAD.MOV.U32 R3, RZ, RZ, R14 ;  /* 0x000000ffff037224 */ /* 0x001fce00078e000e */
[----:B------:R-:W-:Y:S05]  /*f4d0*/  WARPSYNC.COLLECTIVE R15, `(.L_x_9596) ;  /* 0x000000000f087348 */ /* 0x000fea0003c00000 */
[----:B------:R0:W1:Y:S02]  /*f4e0*/  SHFL.IDX P6, R14, R13, R12, R11 ;  /* 0x0000000c0d0e7389 */ /* 0x00006400000c000b */
[----:B01----:R-:W-:Y:S01]  /*f4f0*/  ENDCOLLECTIVE ;  /* 0x000000000000791b */ /* 0x003fe20003800000 */
.L_x_9596:
[----:B------:R-:W-:Y:S02]  /*f500*/  IMAD.MOV.U32 R13, RZ, RZ, R6 ;  /* 0x000000ffff0d7224 */ /* 0x000fe400078e0006 */
[----:B------:R-:W-:Y:S01]  /*f510*/  IMAD.MOV.U32 R12, RZ, RZ, 0x3 ;  /* 0x00000003ff0c7424 */ /* 0x000fe200078e00ff */
[----:B------:R-:W-:-:S13]  /*f520*/  IADD3 R2, P4, R14, R0, RZ ;  /* 0x000000000e027210 */ /* 0x000fda0007f9e0ff */
[----:B------:R-:W-:Y:S05]  /*f530*/  WARPSYNC.COLLECTIVE R15, `(.L_x_9597) ;  /* 0x000000000f087348 */ /* 0x000fea0003c00000 */
[----:B------:R0:W1:Y:S02]  /*f540*/  SHFL.IDX P6, R14, R13, R12, R11 ;  /* 0x0000000c0d0e7389 */ /* 0x00006400000c000b */
[----:B01----:R-:W-:Y:S01]  /*f550*/  ENDCOLLECTIVE ;  /* 0x000000000000791b */ /* 0x003fe20003800000 */
.L_x_9597:
        /* <DEDUP_REMOVED lines=17> */
.L_x_9598:
[----:B------:R-:W-:Y:S02]  /*f670*/  IMAD.MOV.U32 R13, RZ, RZ, R6 ;  /* 0x000000ffff0d7224 */ /* 0x000fe400078e0006 */
[----:B------:R-:W-:Y:S01]  /*f680*/  IMAD.MOV.U32 R12, RZ, RZ, 0x4 ;  /* 0x00000004ff0c7424 */ /* 0x000fe200078e00ff */
[----:B------:R-:W-:-:S13]  /*f690*/  IADD3 R2, P4, R14, R0, RZ ;  /* 0x000000000e027210 */ /* 0x000fda0007f9e0ff */
[----:B------:R-:W-:Y:S05]  /*f6a0*/  WARPSYNC.COLLECTIVE R15, `(.L_x_9599) ;  /* 0x000000000f087348 */ /* 0x000fea0003c00000 */
[----:B------:R0:W1:Y:S02]  /*f6b0*/  SHFL.IDX P6, R14, R13, R12, R11 ;  /* 0x0000000c0d0e7389 */ /* 0x00006400000c000b */
[----:B01----:R-:W-:Y:S01]  /*f6c0*/  ENDCOLLECTIVE ;  /* 0x000000000000791b */ /* 0x003fe20003800000 */
.L_x_9599:
        /* <DEDUP_REMOVED lines=17> */
.L_x_9600:
[----:B------:R-:W-:Y:S02]  /*f7e0*/  IMAD.MOV.U32 R13, RZ, RZ, R6 ;  /* 0x000000ffff0d7224 */ /* 0x000fe400078e0006 */
[----:B------:R-:W-:Y:S01]  /*f7f0*/  IMAD.MOV.U32 R12, RZ, RZ, 0x5 ;  /* 0x00000005ff0c7424 */ /* 0x000fe200078e00ff */
[----:B------:R-:W-:-:S13]  /*f800*/  IADD3 R2, P4, R14, R0, RZ ;  /* 0x000000000e027210 */ /* 0x000fda0007f9e0ff */
[----:B------:R-:W-:Y:S05]  /*f810*/  WARPSYNC.COLLECTIVE R15, `(.L_x_9601) ;  /* 0x000000000f087348 */ /* 0x000fea0003c00000 */
[----:B------:R0:W1:Y:S02]  /*f820*/  SHFL.IDX P6, R14, R13, R12, R11 ;  /* 0x0000000c0d0e7389 */ /* 0x00006400000c000b */
[----:B01----:R-:W-:Y:S01]  /*f830*/  ENDCOLLECTIVE ;  /* 0x000000000000791b */ /* 0x003fe20003800000 */
.L_x_9601:
[----:B------:R-:W-:Y:S01]  /*f840*/  IMAD.X R3, RZ, RZ, R3, P4 ;  /* 0x000000ffff037224 */ /* 0x000fe200020e0603 */
[----:B------:R-:W-:Y:S01]  /*f850*/  ISETP.LT.OR P4, PT, R32, 0x41, P3 ;  /* 0x000000412000780c */ /* 0x000fe20001f81670 */
        /* <DEDUP_REMOVED lines=10> */
.L_x_9602:
        /* <DEDUP_REMOVED lines=8> */
[----:B------:R-:W-:Y:S05]  /*f980*/  BRA `(.L_x_9603) ;  /* 0xffffffc0007c7947 */ /* 0x000fea000383ffff */
.L_x_9512:
[----:B0-----:R0:W2:Y:S02]  /*f990*/  SYNCS.PHASECHK.TRANS64.TRYWAIT P0, [R10+URZ+0x22840], R20 ;  /* 0x022840140a0075a7 */ /* 0x0010a4000800017f */
[----:B--2---:R-:W-:Y:S05]  /*f9a0*/  @!P0 NANOSLEEP.SYNCS 0x989680 ;  /* 0x009896800000895d */ /* 0x004fea0003900000 */
[----:B------:R-:W2:Y:S02]  /*f9b0*/  @!P0 SYNCS.PHASECHK.TRANS64 P0, [R10+URZ+0x22840], R20 ;  /* 0x022840140a0085a7 */ /* 0x000ea4000800007f */
[----:B--2---:R-:W-:Y:S05]  /*f9c0*/  @!P0 BRA `(.L_x_9512) ;  /* 0xfffffffc00f08947 */ /* 0x004fea000383ffff */
[----:B------:R-:W-:Y:S05]  /*f9d0*/  BRA `(.L_x_9604) ;  /* 0xffffffc400ac7947 */ /* 0x000fea000383ffff */
.L_x_9513:
        /* <DEDUP_REMOVED lines=8> */
.L_x_9606:
[----:B------:R-:W-:Y:S05]  /*fa60*/  BSYNC B1 ;  /* 0x0000000000017941 */ /* 0x000fea0003800000 */
.L_x_9605:
        /* <DEDUP_REMOVED lines=9> */
.L_x_9607:
[----:B------:R-:W-:Y:S01]  /*fb00*/  MOV R13, R8 ;  /* 0x00000008000d7202 */ /* 0x000fe20000000f00 */
[----:B------:R-:W-:Y:S02]  /*fb10*/  IMAD.MOV.U32 R12, RZ, RZ, 0x1 ;  /* 0x00000001ff0c7424 */ /* 0x000fe400078e00ff */
[----:B------:R-:W-:-:S07]  /*fb20*/  IMAD.MOV.U32 R2, RZ, RZ, R14 ;  /* 0x000000ffff027224 */ /* 0x000fce00078e000e */
[----:B------:R-:W-:Y:S05]  /*fb30*/  WARPSYNC.COLLECTIVE R15, `(.L_x_9608) ;  /* 0x000000000f087348 */ /* 0x000fea0003c00000 */
[----:B------:R0:W1:Y:S02]  /*fb40*/  SHFL.IDX P6, R14, R13, R12, R11 ;  /* 0x0000000c0d0e7389 */ /* 0x00006400000c000b */
[----:B01----:R-:W-:Y:S01]  /*fb50*/  ENDCOLLECTIVE ;  /* 0x000000000000791b */ /* 0x003fe20003800000 */
.L_x_9608:
        /* <DEDUP_REMOVED lines=11> */
.L_x_9609:
[----:B------:R-:W-:Y:S02]  /*fc10*/  IMAD.MOV.U32 R13, RZ, RZ, R8 ;  /* 0x000000ffff0d7224 */ /* 0x000fe400078e0008 */
[----:B------:R-:W-:Y:S02]  /*fc20*/  IMAD.MOV.U32 R12, RZ, RZ, 0x2 ;  /* 0x00000002ff0c7424 */ /* 0x000fe400078e00ff */
[----:B------:R-:W-:-:S07]  /*fc30*/  IMAD.MOV.U32 R2, RZ, RZ, R14 ;  /* 0x000000ffff027224 */ /* 0x000fce00078e000e */
[----:B------:R-:W-:Y:S05]  /*fc40*/  WARPSYNC.COLLECTIVE R15, `(.L_x_9610) ;  /* 0x000000000f087348 */ /* 0x000fea0003c00000 */
[----:B------:R0:W1:Y:S02]  /*fc50*/  SHFL.IDX P6, R14, R13, R12, R11 ;  /* 0x0000000c0d0e7389 */ /* 0x00006400000c000b */
[----:B01----:R-:W-:Y:S01]  /*fc60*/  ENDCOLLECTIVE ;  /* 0x000000000000791b */ /* 0x003fe20003800000 */
.L_x_9610:
        /* <DEDUP_REMOVED lines=11> */
.L_x_9611:
[----:B------:R-:W-:Y:S02]  /*fd20*/  IMAD.MOV.U32 R13, RZ, RZ, R8 ;  /* 0x000000ffff0d7224 */ /* 0x000fe400078e0008 */
[----:B------:R-:W-:Y:S02]  /*fd30*/  IMAD.MOV.U32 R12, RZ, RZ, 0x3 ;  /* 0x00000003ff0c7424 */ /* 0x000fe400078e00ff */
[----:B------:R-:W-:-:S07]  /*fd40*/  IMAD.MOV.U32 R2, RZ, RZ, R14 ;  /* 0x000000ffff027224 */ /* 0x000fce00078e000e */
[----:B------:R-:W-:Y:S05]  /*fd50*/  WARPSYNC.COLLECTIVE R15, `(.L_x_9612) ;  /* 0x000000000f087348 */ /* 0x000fea0003c00000 */
[----:B------:R0:W1:Y:S02]  /*fd60*/  SHFL.IDX P6, R14, R13, R12, R11 ;  /* 0x0000000c0d0e7389 */ /* 0x00006400000c000b */
[----:B01----:R-:W-:Y:S01]  /*fd70*/  ENDCOLLECTIVE ;  /* 0x000000000000791b */ /* 0x003fe20003800000 */
.L_x_9612:
        /* <DEDUP_REMOVED lines=11> */
.L_x_9613:
[----:B------:R-:W-:Y:S02]  /*fe30*/  IMAD.MOV.U32 R13, RZ, RZ, R8 ;  /* 0x000000ffff0d7224 */ /* 0x000fe400078e0008 */
[----:B------:R-:W-:Y:S02]  /*fe40*/  IMAD.MOV.U32 R12, RZ, RZ, 0x4 ;  /* 0x00000004ff0c7424 */ /* 0x000fe400078e00ff */
[----:B------:R-:W-:-:S07]  /*fe50*/  IMAD.MOV.U32 R2, RZ, RZ, R14 ;  /* 0x000000ffff027224 */ /* 0x000fce00078e000e */
[----:B------:R-:W-:Y:S05]  /*fe60*/  WARPSYNC.COLLECTIVE R15, `(.L_x_9614) ;  /* 0x000000000f087348 */ /* 0x000fea0003c00000 */
[----:B------:R0:W1:Y:S02]  /*fe70*/  SHFL.IDX P6, R14, R13, R12, R11 ;  /* 0x0000000c0d0e7389 */ /* 0x00006400000c000b */
[----:B01----:R-:W-:Y:S01]  /*fe80*/  ENDCOLLECTIVE ;  /* 0x000000000000791b */ /* 0x003fe20003800000 */
.L_x_9614:
        /* <DEDUP_REMOVED lines=11> */
.L_x_9615:
[----:B------:R-:W-:Y:S02]  /*ff40*/  IMAD.MOV.U32 R13, RZ, RZ, R8 ;  /* 0x000000ffff0d7224 */ /* 0x000fe400078e0008 */
[----:B------:R-:W-:Y:S02]  /*ff50*/  IMAD.MOV.U32 R12, RZ, RZ, 0x5 ;  /* 0x00000005ff0c7424 */ /* 0x000fe400078e00ff */
[----:B------:R-:W-:-:S07]  /*ff60*/  IMAD.MOV.U32 R2, RZ, RZ, R14 ;  /* 0x000000ffff027224 */ /* 0x000fce00078e000e */
[----:B------:R-:W-:Y:S05]  /*ff70*/  WARPSYNC.COLLECTIVE R15, `(.L_x_9616) ;  /* 0x000000000f087348 */ /* 0x000fea0003c00000 */
[----:B------:R0:W1:Y:S02]  /*ff80*/  SHFL.IDX P6, R14, R13, R12, R11 ;  /* 0x0000000c0d0e7389 */ /* 0x00006400000c000b */
[----:B01----:R-:W-:Y:S01]  /*ff90*/  ENDCOLLECTIVE ;  /* 0x000000000000791b */ /* 0x003fe20003800000 */
.L_x_9616:
        /* <DEDUP_REMOVED lines=11> */
.L_x_9617:
[----:B------:R-:W-:Y:S05]  /*10050*/  BRA `(.L_x_9618) ;  /* 0xffffffc000dc7947 */ /* 0x000fea000383ffff */
.L_x_9518:
[----:B---3--:R3:W4:Y:S02]  /*10060*/  SYNCS.PHASECHK.TRANS64.TRYWAIT P0, [R10+URZ+0x22860], R20 ;  /* 0x022860140a0075a7 */ /* 0x008724000800017f */
[----:B----4-:R-:W-:Y:S05]  /*10070*/  @!P0 NANOSLEEP.SYNCS 0x989680 ;  /* 0x009896800000895d */ /* 0x010fea0003900000 */
[----:B------:R-:W4:Y:S02]  /*10080*/  @!P0 SYNCS.PHASECHK.TRANS64 P0, [R10+URZ+0x22860], R20 ;  /* 0x022860140a0085a7 */ /* 0x000f24000800007f */
[----:B----4-:R-:W-:Y:S05]  /*10090*/  @!P0 BRA `(.L_x_9518) ;  /* 0xfffffffc00f08947 */ /* 0x010fea000383ffff */
[----:B------:R-:W-:Y:S05]  /*100a0*/  BRA `(.L_x_9619) ;  /* 0xffffffc4002c7947 */ /* 0x000fea000383ffff */
.L_x_9519:
        /* <DEDUP_REMOVED lines=8> */
.L_x_9621:
[----:B------:R-:W-:Y:S05]  /*10130*/  BSYNC B1 ;  /* 0x0000000000017941 */ /* 0x000fea0003800000 */
.L_x_9620:
        /* <DEDUP_REMOVED lines=9> */
.L_x_9622:
[----:B------:R-:W-:Y:S02]  /*101d0*/  IMAD.MOV.U32 R13, RZ, RZ, R25 ;  /* 0x000000ffff0d7224 */ /* 0x000fe400078e0019 */
[----:B------:R-:W-:Y:S01]  /*101e0*/  IMAD.MOV.U32 R12, RZ, RZ, 0x1 ;  /* 0x00000001ff0c7424 */ /* 0x000fe200078e00ff */
[----:B------:R-:W-:-:S13]  /*101f0*/  IADD3 R2, P0, R14, R0, RZ ;  /* 0x000000000e027210 */ /* 0x000fda0007f1e0ff */
[----:B------:R-:W-:Y:S05]  /*10200*/  WARPSYNC.COLLECTIVE R15, `(.L_x_9623) ;  /* 0x000000000f087348 */ /* 0x000fea0003c00000 */
[----:B------:R0:W1:Y:S02]  /*10210*/  SHFL.IDX P6, R14, R13, R12, R11 ;  /* 0x0000000c0d0e7389 */ /* 0x00006400000c000b */
[----:B01----:R-:W-:Y:S01]  /*10220*/  ENDCOLLECTIVE ;  /* 0x000000000000791b */ /* 0x003fe20003800000 */
.L_x_9623:
[----:B------:R-:W-:-:S05]  /*10230*/  IMAD.X R3, RZ, RZ, R3, P0 ;  /* 0x000000ffff037224 */ /* 0x000fca00000e0603 */
[----:B------:R-:W-:Y:S01]  /*10240*/  @!PT LDS RZ, [RZ] ;  /* 0x00000000fffff984 */ /* 0x000fe20000000800 */
[----:B------:R-:W-:Y:S01]  /*10250*/  @!PT LDS RZ, [RZ] ;  /* 0x00000000fffff984 */ /* 0x000fe20000000800 */
[----:B------:R-:W-:Y:S01]  /*10260*/  @!PT LDS RZ, [RZ] ;  /* 0x00000000fffff984 */ /* 0x000fe20000000800 */
        /* <DEDUP_REMOVED lines=9> */
.L_x_9624:
[----:B------:R-:W-:Y:S02]  /*10300*/  IMAD.MOV.U32 R13, RZ, RZ, R25 ;  /* 0x000000ffff0d7224 */ /* 0x000fe400078e0019 */
[----:B------:R-:W-:Y:S01]  /*10310*/  IMAD.MOV.U32 R12, RZ, RZ, 0x2 ;  /* 0x00000002ff0c7424 */ /* 0x000fe200078e00ff */
[----:B------:R-:W-:-:S13]  /*10320*/  IADD3 R2, P0, R14, R0, RZ ;  /* 0x000000000e027210 */ /* 0x000fda0007f1e0ff */
[----:B------:R-:W-:Y:S05]  /*10330*/  WARPSYNC.COLLECTIVE R15, `(.L_x_9625) ;  /* 0x000000000f087348 */ /* 0x000fea0003c00000 */
[----:B------:R0:W1:Y:S02]  /*10340*/  SHFL.IDX P6, R14, R13, R12, R11 ;  /* 0x0000000c0d0e7389 */ /* 0x00006400000c000b */
[----:B01----:R-:W-:Y:S01]  /*10350*/  ENDCOLLECTIVE ;  /* 0x000000000000791b */ /* 0x003fe20003800000 */
.L_x_9625:
        /* <DEDUP_REMOVED lines=13> */
.L_x_9626:
[----:B------:R-:W-:Y:S02]  /*10430*/  IMAD.MOV.U32 R13, RZ, RZ, R25 ;  /* 0x000000ffff0d7224 */ /* 0x000fe400078e0019 */
[----:B------:R-:W-:Y:S02]  /*10440*/  IMAD.MOV.U32 R12, RZ, RZ, 0x3 ;  /* 0x00000003ff0c7424 */ /* 0x000fe400078e00ff */
[----:B------:R-:W-:-:S07]  /*10450*/  IMAD.MOV.U32 R8, RZ, RZ, R14 ;  /* 0x000000ffff087224 */ /* 0x000fce00078e000e */
[----:B------:R-:W-:Y:S05]  /*10460*/  WARPSYNC.COLLECTIVE R15, `(.L_x_9627) ;  /* 0x000000000f087348 */ /* 0x000fea0003c00000 */
[----:B------:R0:W1:Y:S02]  /*10470*/  SHFL.IDX P6, R14, R13, R12, R11 ;  /* 0x0000000c0d0e7389 */ /* 0x00006400000c000b */
[----:B01----:R-:W-:Y:S01]  /*10480*/  ENDCOLLECTIVE ;  /* 0x000000000000791b */ /* 0x003fe20003800000 */
.L_x_9627:
        /* <DEDUP_REMOVED lines=14> */
.L_x_9628:
[----:B------:R-:W-:Y:S02]  /*10570*/  IMAD.MOV.U32 R13, RZ, RZ, R25 ;  /* 0x000000ffff0d7224 */ /* 0x000fe400078e0019 */
[----:B------:R-:W-:Y:S01]  /*10580*/  IMAD.MOV.U32 R12, RZ, RZ, 0x4 ;  /* 0x00000004ff0c7424 */ /* 0x000fe200078e00ff */
[----:B------:R-:W-:-:S13]  /*10590*/  IADD3 R2, P0, R14, R0, RZ ;  /* 0x000000000e027210 */ /* 0x000fda0007f1e0ff */
[----:B------:R-:W-:Y:S05]  /*105a0*/  WARPSYNC.COLLECTIVE R15, `(.L_x_9629) ;  /* 0x000000000f087348 */ /* 0x000fea0003c00000 */
[----:B------:R0:W1:Y:S02]  /*105b0*/  SHFL.IDX P6, R14, R13, R12, R11 ;  /* 0x0000000c0d0e7389 */ /* 0x00006400000c000b */
[----:B01----:R-:W-:Y:S01]  /*105c0*/  ENDCOLLECTIVE ;  /* 0x000000000000791b */ /* 0x003fe20003800000 */
.L_x_9629:
        /* <DEDUP_REMOVED lines=13> */
.L_x_9630:
[----:B------:R-:W-:Y:S02]  /*106a0*/  IMAD.MOV.U32 R13, RZ, RZ, R25 ;  /* 0x000000ffff0d7224 */ /* 0x000fe400078e0019 */
[----:B------:R-:W-:Y:S01]  /*106b0*/  IMAD.MOV.U32 R12, RZ, RZ, 0x5 ;  /* 0x00000005ff0c7424 */ /* 0x000fe200078e00ff */
[----:B------:R-:W-:-:S13]  /*106c0*/  IADD3 R2, P0, R14, R0, RZ ;  /* 0x000000000e027210 */ /* 0x000fda0007f1e0ff */
[----:B------:R-:W-:Y:S05]  /*106d0*/  WARPSYNC.COLLECTIVE R15, `(.L_x_9631) ;  /* 0x000000000f087348 */ /* 0x000fea0003c00000 */
[----:B------:R0:W1:Y:S02]  /*106e0*/  SHFL.IDX P6, R14, R13, R12, R11 ;  /* 0x0000000c0d0e7389 */ /* 0x00006400000c000b */
[----:B01----:R-:W-:Y:S01]  /*106f0*/  ENDCOLLECTIVE ;  /* 0x000000000000791b */ /* 0x003fe20003800000 */
.L_x_9631:
        /* <DEDUP_REMOVED lines=13> */
.L_x_9632:
[----:B------:R-:W-:Y:S05]  /*107d0*/  BRA `(.L_x_9633) ;  /* 0xffffffc000747947 */ /* 0x000fea000383ffff */
.L_x_9527:
[----:B------:R-:W-:Y:S01]  /*107e0*/  BSSY B0, `(.L_x_9634) ;  /* 0x0000008000007945 */ /* 0x000fe20003800000 */
[----:B------:R-:W-:Y:S01]  /*107f0*/  IMAD.MOV.U32 R13, RZ, RZ, R16 ;  /* 0x000000ffff0d7224 */ /* 0x000fe200078e0010 */
[----:B------:R-:W-:Y:S01]  /*10800*/  MOV R11, 0x1f ;  /* 0x0000001f000b7802 */ /* 0x000fe20000000f00 */
[----:B------:R-:W-:Y:S02]  /*10810*/  IMAD.MOV.U32 R12, RZ, RZ, RZ ;  /* 0x000000ffff0c7224 */ /* 0x000fe400078e00ff */
[----:B------:R-:W-:-:S07]  /*10820*/  IMAD.MOV.U32 R15, RZ, RZ, -0x1 ;  /* 0xffffffffff0f7424 */ /* 0x000fce00078e00ff */
[----:B012---:R-:W-:Y:S05]  /*10830*/  WARPSYNC.COLLECTIVE R15, `(.L_x_9635) ;  /* 0x000000000f087348 */ /* 0x007fea0003c00000 */
[----:B------:R3:W4:Y:S02]  /*10840*/  SHFL.IDX P6, R14, R13, R12, R11 ;  /* 0x0000000c0d0e7389 */ /* 0x00072400000c000b */
[----:B01234-:R-:W-:Y:S01]  /*10850*/  ENDCOLLECTIVE ;  /* 0x000000000000791b */ /* 0x01ffe20003800000 */
.L_x_9635:
[----:B------:R-:W-:Y:S05]  /*10860*/  BSYNC B0 ;  /* 0x0000000000007941 */ /* 0x000fea0003800000 */
.L_x_9634:
        /* <DEDUP_REMOVED lines=9> */
.L_x_9636:
        /* <DEDUP_REMOVED lines=18> */
.L_x_9637:
[----:B------:R-:W-:Y:S01]  /*10a20*/  IMAD.MOV.U32 R12, RZ, RZ, 0x2 ;  /* 0x00000002ff0c7424 */ /* 0x000fe200078e00ff */
[----:B------:R-:W-:-:S05]  /*10a30*/  SEL R7, R14, RZ, P1 ;  /* 0x000000ff0e077207 */ /* 0x000fca0000800000 */
[----:B------:R-:W-:-:S04]  /*10a40*/  IMAD.IADD R6, R4, 0x1, R7 ;  /* 0x0000000104067824 */ /* 0x000fc800078e0207 */
[----:B------:R-:W-:-:S07]  /*10a50*/  IMAD.MOV.U32 R13, RZ, RZ, R6 ;  /* 0x000000ffff0d7224 */ /* 0x000fce00078e0006 */
[----:B------:R-:W-:Y:S05]  /*10a60*/  WARPSYNC.COLLECTIVE R15, `(.L_x_9638) ;  /* 0x000000000f087348 */ /* 0x000fea0003c00000 */
[----:B------:R0:W1:Y:S02]  /*10a70*/  SHFL.UP P6, R14, R13, R12, R11 ;  /* 0x0400000c0d0e7389 */ /* 0x00006400000c000b */
[----:B01----:R-:W-:Y:S01]  /*10a80*/  ENDCOLLECTIVE ;  /* 0x000000000000791b */ /* 0x003fe20003800000 */
.L_x_9638:
[----:B------:R-:W-:Y:S01]  /*10a90*/  IMAD.MOV.U32 R12, RZ, RZ, 0x4 ;  /* 0x00000004ff0c7424 */ /* 0x000fe200078e00ff */
[----:B------:R-:W-:-:S05]  /*10aa0*/  SEL R7, R14, RZ, P2 ;  /* 0x000000ff0e077207 */ /* 0x000fca0001000000 */
[----:B------:R-:W-:-:S04]  /*10ab0*/  IMAD.IADD R7, R6, 0x1, R7 ;  /* 0x0000000106077824 */ /* 0x000fc800078e0207 */
[----:B------:R-:W-:-:S07]  /*10ac0*/  IMAD.MOV.U32 R13, RZ, RZ, R7 ;  /* 0x000000ffff0d7224 */ /* 0x000fce00078e0007 */
[----:B------:R-:W-:Y:S05]  /*10ad0*/  WARPSYNC.COLLECTIVE R15, `(.L_x_9639) ;  /* 0x000000000f087348 */ /* 0x000fea0003c00000 */
[----:B------:R0:W1:Y:S02]  /*10ae0*/  SHFL.UP P6, R14, R13, R12, R11 ;  /* 0x0400000c0d0e7389 */ /* 0x00006400000c000b */
[----:B01----:R-:W-:Y:S01]  /*10af0*/  ENDCOLLECTIVE ;  /* 0x000000000000791b */ /* 0x003fe20003800000 */
.L_x_9639:
[----:B------:R-:W-:Y:S01]  /*10b00*/  IMAD.MOV.U32 R12, RZ, RZ, 0x8 ;  /* 0x00000008ff0c7424 */ /* 0x000fe200078e00ff */
[----:B------:R-:W-:-:S05]  /*10b10*/  SEL R2, R14, RZ, P3 ;  /* 0x000000ff0e027207 */ /* 0x000fca0001800000 */
[----:B------:R-:W-:-:S04]  /*10b20*/  IMAD.IADD R2, R7, 0x1, R2 ;  /* 0x0000000107027824 */ /* 0x000fc800078e0202 */
[----:B------:R-:W-:-:S07]  /*10b30*/  IMAD.MOV.U32 R13, RZ, RZ, R2 ;  /* 0x000000ffff0d7224 */ /* 0x000fce00078e0002 */
[----:B------:R-:W-:Y:S05]  /*10b40*/  WARPSYNC.COLLECTIVE R15, `(.L_x_9640) ;  /* 0x000000000f087348 */ /* 0x000fea0003c00000 */
[----:B------:R0:W1:Y:S02]  /*10b50*/  SHFL.UP P6, R14, R13, R12, R11 ;  /* 0x0400000c0d0e7389 */ /* 0x00006400000c000b */
[----:B01----:R-:W-:Y:S01]  /*10b60*/  ENDCOLLECTIVE ;  /* 0x000000000000791b */ /* 0x003fe20003800000 */
.L_x_9640:
[----:B------:R-:W-:Y:S01]  /*10b70*/  IMAD.MOV.U32 R12, RZ, RZ, 0x10 ;  /* 0x00000010ff0c7424 */ /* 0x000fe200078e00ff */
[----:B------:R-:W-:-:S05]  /*10b80*/  SEL R3, R14, RZ, P4 ;  /* 0x000000ff0e037207 */ /* 0x000fca0002000000 */
[----:B------:R-:W-:-:S04]  /*10b90*/  IMAD.IADD R3, R2, 0x1, R3 ;  /* 0x0000000102037824 */ /* 0x000fc800078e0203 */
[----:B------:R-:W-:-:S07]  /*10ba0*/  IMAD.MOV.U32 R13, RZ, RZ, R3 ;  /* 0x000000ffff0d7224 */ /* 0x000fce00078e0003 */
[----:B------:R-:W-:Y:S05]  /*10bb0*/  WARPSYNC.COLLECTIVE R15, `(.L_x_9641) ;  /* 0x000000000f087348 */ /* 0x000fea0003c00000 */
[----:B------:R0:W1:Y:S02]  /*10bc0*/  SHFL.UP P6, R14, R13, R12, R11 ;  /* 0x0400000c0d0e7389 */ /* 0x00006400000c000b */
[----:B01----:R-:W-:Y:S01]  /*10bd0*/  ENDCOLLECTIVE ;  /* 0x000000000000791b */ /* 0x003fe20003800000 */
.L_x_9641:
        /* <DEDUP_REMOVED lines=8> */
.L_x_9642:
[----:B------:R-:W-:Y:S05]  /*10c60*/  BRA `(.L_x_9643) ;  /* 0xffffffc000d07947 */ /* 0x000fea000383ffff */
.L_x_9532:
[----:B------:R-:W-:Y:S01]  /*10c70*/  BSSY B0, `(.L_x_9644) ;  /* 0x0000008000007945 */ /* 0x000fe20003800000 */
[----:B-----5:R-:W-:Y:S02]  /*10c80*/  IMAD.MOV.U32 R13, RZ, RZ, R4 ;  /* 0x000000ffff0d7224 */ /* 0x020fe400078e0004 */
[----:B------:R-:W-:Y:S02]  /*10c90*/  IMAD.MOV.U32 R12, RZ, RZ, 0x1 ;  /* 0x00000001ff0c7424 */ /* 0x000fe400078e00ff */
[----:B------:R-:W-:Y:S02]  /*10ca0*/  IMAD.MOV.U32 R11, RZ, RZ, RZ ;  /* 0x000000ffff0b7224 */ /* 0x000fe400078e00ff */
[----:B------:R-:W-:-:S07]  /*10cb0*/  IMAD.MOV.U32 R15, RZ, RZ, -0x1 ;  /* 0xffffffffff0f7424 */ /* 0x000fce00078e00ff */
[----:B01234-:R-:W-:Y:S05]  /*10cc0*/  WARPSYNC.COLLECTIVE R15, `(.L_x_9645) ;  /* 0x000000000f087348 */ /* 0x01ffea0003c00000 */
[----:B------:R0:W0:Y:S02]  /*10cd0*/  SHFL.UP P6, R14, R13, R12, R11 ;  /* 0x0400000c0d0e7389 */ /* 0x00002400000c000b */
[----:B01234-:R-:W-:Y:S01]  /*10ce0*/  ENDCOLLECTIVE ;  /* 0x000000000000791b */ /* 0x01ffe20003800000 */
.L_x_9645:
[----:B------:R-:W-:Y:S05]  /*10cf0*/  BSYNC B0 ;  /* 0x0000000000007941 */ /* 0x000fea0003800000 */
.L_x_9644:
[----:B------:R-:W-:Y:S01]  /*10d00*/  SEL R13, R14, RZ, P1 ;  /* 0x000000ff0e0d7207 */ /* 0x000fe20000800000 */
[----:B------:R-:W-:Y:S02]  /*10d10*/  IMAD.MOV.U32 R12, RZ, RZ, 0x2 ;  /* 0x00000002ff0c7424 */ /* 0x000fe400078e00ff */
[----:B------:R-:W-:Y:S01]  /*10d20*/  IMAD.MOV.U32 R11, RZ, RZ, RZ ;  /* 0x000000ffff0b7224 */ /* 0x000fe200078e00ff */
[----:B------:R-:W-:Y:S01]  /*10d30*/  IADD3 R13, R4, R13, RZ ;  /* 0x0000000d040d7210 */ /* 0x000fe20007ffe0ff */
[----:B------:R-:W-:-:S07]  /*10d40*/  IMAD.MOV.U32 R15, RZ, RZ, -0x1 ;  /* 0xffffffffff0f7424 */ /* 0x000fce00078e00ff */
[----:B------:R-:W-:Y:S05]  /*10d50*/  WARPSYNC.COLLECTIVE R15, `(.L_x_9646) ;  /* 0x000000000f087348 */ /* 0x000fea0003c00000 */
[----:B------:R0:W1:Y:S02]  /*10d60*/  SHFL.UP P6, R14, R13, R12, R11 ;  /* 0x0400000c0d0e7389 */ /* 0x00006400000c000b */
[----:B01----:R-:W-:Y:S01]  /*10d70*/  ENDCOLLECTIVE ;  /* 0x000000000000791b */ /* 0x003fe20003800000 */
.L_x_9646:
[----:B------:R-:W-:Y:S01]  /*10d80*/  IMAD.MOV.U32 R12, RZ, RZ, 0x4 ;  /* 0x00000004ff0c7424 */ /* 0x000fe200078e00ff */
[----:B------:R-:W-:-:S05]  /*10d90*/  SEL R0, R14, RZ, P2 ;  /* 0x000000ff0e007207 */ /* 0x000fca0001000000 */
[----:B------:R-:W-:-:S04]  /*10da0*/  IMAD.IADD R0, R13, 0x1, R0 ;  /* 0x000000010d007824 */ /* 0x000fc800078e0200 */
[----:B------:R-:W-:-:S07]  /*10db0*/  IMAD.MOV.U32 R13, RZ, RZ, R0 ;  /* 0x000000ffff0d7224 */ /* 0x000fce00078e0000 */
[----:B------:R-:W-:Y:S05]  /*10dc0*/  WARPSYNC.COLLECTIVE R15, `(.L_x_9647) ;  /* 0x000000000f087348 */ /* 0x000fea0003c00000 */
[----:B------:R0:W1:Y:S02]  /*10dd0*/  SHFL.UP P6, R14, R13, R12, R11 ;  /* 0x0400000c0d0e7389 */ /* 0x00006400000c000b */
[----:B01----:R-:W-:Y:S01]  /*10de0*/  ENDCOLLECTIVE ;  /* 0x000000000000791b */ /* 0x003fe20003800000 */
.L_x_9647:
[----:B------:R-:W-:Y:S01]  /*10df0*/  IMAD.MOV.U32 R12, RZ, RZ, 0x8 ;  /* 0x00000008ff0c7424 */ /* 0x000fe200078e00ff */
[----:B------:R-:W-:-:S05]  /*10e00*/  SEL R3, R14, RZ, P3 ;  /* 0x000000ff0e037207 */ /* 0x000fca0001800000 */
[----:B------:R-:W-:-:S04]  /*10e10*/  IMAD.IADD R2, R0, 0x1, R3 ;  /* 0x0000000100027824 */ /* 0x000fc800078e0203 */
[----:B------:R-:W-:-:S07]  /*10e20*/  IMAD.MOV.U32 R13, RZ, RZ, R2 ;  /* 0x000000ffff0d7224 */ /* 0x000fce00078e0002 */
[----:B------:R-:W-:Y:S05]  /*10e30*/  WARPSYNC.COLLECTIVE R15, `(.L_x_9648) ;  /* 0x000000000f087348 */ /* 0x000fea0003c00000 */
[----:B------:R0:W1:Y:S02]  /*10e40*/  SHFL.UP P6, R14, R13, R12, R11 ;  /* 0x0400000c0d0e7389 */ /* 0x00006400000c000b */
[----:B01----:R-:W-:Y:S01]  /*10e50*/  ENDCOLLECTIVE ;  /* 0x000000000000791b */ /* 0x003fe20003800000 */
.L_x_9648:
[----:B------:R-:W-:Y:S01]  /*10e60*/  IMAD.MOV.U32 R12, RZ, RZ, 0x10 ;  /* 0x00000010ff0c7424 */ /* 0x000fe200078e00ff */
[----:B------:R-:W-:-:S05]  /*10e70*/  SEL R3, R14, RZ, P4 ;  /* 0x000000ff0e037207 */ /* 0x000fca0002000000 */
[----:B------:R-:W-:-:S04]  /*10e80*/  IMAD.IADD R3, R2, 0x1, R3 ;  /* 0x0000000102037824 */ /* 0x000fc800078e0203 */
[----:B------:R-:W-:-:S07]  /*10e90*/  IMAD.MOV.U32 R13, RZ, RZ, R3 ;  /* 0x000000ffff0d7224 */ /* 0x000fce00078e0003 */
[----:B------:R-:W-:Y:S05]  /*10ea0*/  WARPSYNC.COLLECTIVE R15, `(.L_x_9649) ;  /* 0x000000000f087348 */ /* 0x000fea0003c00000 */
[----:B------:R0:W1:Y:S02]  /*10eb0*/  SHFL.UP P6, R14, R13, R12, R11 ;  /* 0x0400000c0d0e7389 */ /* 0x00006400000c000b */
[----:B01----:R-:W-:Y:S01]  /*10ec0*/  ENDCOLLECTIVE ;  /* 0x000000000000791b */ /* 0x003fe20003800000 */
.L_x_9649:
        /* <DEDUP_REMOVED lines=8> */
.L_x_9650:
[----:B------:R-:W-:Y:S05]  /*10f50*/  BRA `(.L_x_9651) ;  /* 0xffffffc000b07947 */ /* 0x000fea000383ffff */
.L_x_9534:
[----:B------:R-:W-:Y:S01]  /*10f60*/  BSSY B0, `(.L_x_9652) ;  /* 0x0000006000007945 */ /* 0x000fe20003800000 */
[----:B------:R-:W-:Y:S01]  /*10f70*/  PLOP3.LUT P6, PT, P6, PT, PT, 0x8, 0x0 ;  /* 0x000000000000781c */ /* 0x000fe200037ce170 */
[----:B------:R-:W-:-:S12]  /*10f80*/  IMAD.MOV.U32 R15, RZ, RZ, -0x1 ;  /* 0xffffffffff0f7424 */ /* 0x000fd800078e00ff */
[----:B0123--:R-:W-:Y:S05]  /*10f90*/  WARPSYNC.COLLECTIVE R15, `(.L_x_9653) ;  /* 0x000000000f087348 */ /* 0x00ffea0003c00000 */
[----:B------:R-:W-:Y:S01]  /*10fa0*/  VOTE.ANY R14, PT, P6 ;  /* 0x00000000000e7806 */ /* 0x000fe200030e0100 */
[----:B0123--:R-:W-:Y:S06]  /*10fb0*/  ENDCOLLECTIVE ;  /* 0x000000000000791b */ /* 0x00ffec0003800000 */
.L_x_9653:
[----:B------:R-:W-:Y:S05]  /*10fc0*/  BSYNC B0 ;  /* 0x0000000000007941 */ /* 0x000fea0003800000 */
.L_x_9652:
        /* <DEDUP_REMOVED lines=9> */
.L_x_9654:
[----:B------:R-:W-:Y:S01]  /*11060*/  IMAD.MOV.U32 R4, RZ, RZ, R14 ;  /* 0x000000ffff047224 */ /* 0x000fe200078e000e */
[----:B------:R-:W-:Y:S06]  /*11070*/  BRA `(.L_x_9655) ;  /* 0xffffffc000a07947 */ /* 0x000fec000383ffff */
.L_x_9536:
[----:B------:R-:W-:Y:S01]  /*11080*/  BSSY B0, `(.L_x_9656) ;  /* 0x0000007000007945 */ /* 0x000fe20003800000 */
[----:B------:R-:W-:Y:S02]  /*11090*/  IMAD.MOV.U32 R13, RZ, RZ, R6 ;  /* 0x000000ffff0d7224 */ /* 0x000fe400078e0006 */
[----:B------:R-:W-:Y:S02]  /*110a0*/  IMAD.MOV.U32 R11, RZ, RZ, 0x1f ;  /* 0x0000001fff0b7424 */ /* 0x000fe400078e00ff */
[----:B------:R-:W-:-:S07]  /*110b0*/  IMAD.MOV.U32 R15, RZ, RZ, -0x1 ;  /* 0xffffffffff0f7424 */ /* 0x000fce00078e00ff */
[----:B01234-:R-:W-:Y:S05]  /*110c0*/  WARPSYNC.COLLECTIVE R15, `(.L_x_9657) ;  /* 0x000000000f087348 */ /* 0x01ffea0003c00000 */
[----:B------:R0:W0:Y:S02]  /*110d0*/  SHFL.IDX P6, R14, R13, R12, R11 ;  /* 0x0000000c0d0e7389 */ /* 0x00002400000c000b */
[----:B01234-:R-:W-:Y:S01]  /*110e0*/  ENDCOLLECTIVE ;  /* 0x000000000000791b */ /* 0x01ffe20003800000 */
.L_x_9657:
[----:B------:R-:W-:Y:S05]  /*110f0*/  BSYNC B0 ;  /* 0x0000000000007941 */ /* 0x000fea0003800000 */
.L_x_9656:
[----:B------:R-:W-:Y:S05]  /*11100*/  BRA `(.L_x_9535) ;  /* 0xffffffc000987947 */ /* 0x000fea000383ffff */
.L_x_9540:
[----:B0-----:R0:W4:Y:S02]  /*11110*/  SYNCS.PHASECHK.TRANS64.TRYWAIT P0, [R7+URZ+0x22820], R0 ;  /* 0x02282000070075a7 */ /* 0x001124000800017f */
[----:B----4-:R-:W-:Y:S05]  /*11120*/  @!P0 NANOSLEEP.SYNCS 0x989680 ;  /* 0x009896800000895d */ /* 0x010fea0003900000 */
[----:B------:R-:W4:Y:S02]  /*11130*/  @!P0 SYNCS.PHASECHK.TRANS64 P0, [R7+URZ+0x22820], R0 ;  /* 0x02282000070085a7 */ /* 0x000f24000800007f */
[----:B----4-:R-:W-:Y:S05]  /*11140*/  @!P0 BRA `(.L_x_9540) ;  /* 0xfffffffc00f08947 */ /* 0x010fea000383ffff */
[----:B------:R-:W-:Y:S05]  /*11150*/  BRA `(.L_x_9658) ;  /* 0xffffffc400847947 */ /* 0x000fea000383ffff */
.L_x_9541:
        /* <DEDUP_REMOVED lines=8> */
[----:B0123--:R-:W-:Y:S05]  /*111e0*/  WARPSYNC.COLLECTIVE R15, `(.L_x_9660) ;  /* 0x000000000f087348 */ /* 0x00ffea0003c00000 */
[----:B------:R4:W0:Y:S02]  /*111f0*/  SHFL.IDX P6, R14, R13, R12, R11 ;  /* 0x0000000c0d0e7389 */ /* 0x00082400000c000b */
[----:B01234-:R-:W-:Y:S01]  /*11200*/  ENDCOLLECTIVE ;  /* 0x000000000000791b */ /* 0x01ffe20003800000 */
.L_x_9660:
[----:B------:R-:W-:Y:S05]  /*11210*/  BSYNC B0 ;  /* 0x0000000000007941 */ /* 0x000fea0003800000 */
.L_x_9659:
[----:B------:R-:W-:Y:S05]  /*11220*/  BRA `(.L_x_9661) ;  /* 0xffffffc4006c7947 */ /* 0x000fea000383ffff */
.L_x_9544:
[----:B------:R-:W-:Y:S01]  /*11230*/  BSSY B1, `(.L_x_9662) ;  /* 0x0000006000017945 */ /* 0x000fe20003800000 */
[----:B------:R-:W-:-:S07]  /*11240*/  IMAD.MOV.U32 R15, RZ, RZ, -0x1 ;  /* 0xffffffffff0f7424 */ /* 0x000fce00078e00ff */
[----:B0123--:R-:W-:Y:S05]  /*11250*/  WARPSYNC.COLLECTIVE R15, `(.L_x_9663) ;  /* 0x000000000f0c7348 */ /* 0x00ffea0003c00000 */
[----:B------:R-:W-:Y:S02]  /*11260*/  ELECT P6, UR62, PT ;  /* 0x00000000003e782f */ /* 0x000fe400038c0000 */
[----:B------:R-:W-:Y:S01]  /*11270*/  MOV R14, UR62 ;  /* 0x0000003e000e7c02 */ /* 0x000fe20008000f00 */
[----:B0123--:R-:W-:Y:S10]  /*11280*/  ENDCOLLECTIVE ;  /* 0x000000000000791b */ /* 0x00fff40003800000 */
.L_x_9663:
[----:B------:R-:W-:Y:S05]  /*11290*/  BSYNC B1 ;  /* 0x0000000000017941 */ /* 0x000fea0003800000 */
.L_x_9662:
[----:B------:R-:W-:Y:S05]  /*112a0*/  BRA `(.L_x_9664) ;  /* 0xffffffc400647947 */ /* 0x000fea000383ffff */
.L_x_9546:
[----:B0-----:R0:W4:Y:S02]  /*112b0*/  SYNCS.PHASECHK.TRANS64.TRYWAIT P1, [R5+URZ+0x22840], R0 ;  /* 0x02284000050075a7 */ /* 0x001124000802017f */
[----:B----4-:R-:W-:Y:S05]  /*112c0*/  @!P1 NANOSLEEP.SYNCS 0x989680 ;  /* 0x009896800000995d */ /* 0x010fea0003900000 */
[----:B------:R-:W4:Y:S02]  /*112d0*/  @!P1 SYNCS.PHASECHK.TRANS64 P1, [R5+URZ+0x22840], R0 ;  /* 0x02284000050095a7 */ /* 0x000f24000802007f */
[----:B----4-:R-:W-:Y:S05]  /*112e0*/  @!P1 BRA `(.L_x_9546) ;  /* 0xfffffffc00f09947 */ /* 0x010fea000383ffff */
[----:B------:R-:W-:Y:S05]  /*112f0*/  BRA `(.L_x_9665) ;  /* 0xffffffc400847947 */ /* 0x000fea000383ffff */
.L_x_9548:
[----:B----4-:R4:W0:Y:S02]  /*11300*/  SYNCS.PHASECHK.TRANS64.TRYWAIT P1, [R3+URZ+0x22840], R2 ;  /* 0x02284002030075a7 */ /* 0x010824000802017f */
[----:B0-----:R-:W-:Y:S05]  /*11310*/  @!P1 NANOSLEEP.SYNCS 0x989680 ;  /* 0x009896800000995d */ /* 0x001fea0003900000 */
[----:B------:R-:W0:Y:S02]  /*11320*/  @!P1 SYNCS.PHASECHK.TRANS64 P1, [R3+URZ+0x22840], R2 ;  /* 0x02284002030095a7 */ /* 0x000e24000802007f */
[----:B0-----:R-:W-:Y:S05]  /*11330*/  @!P1 BRA `(.L_x_9548) ;  /* 0xfffffffc00f09947 */ /* 0x001fea000383ffff */
[----:B------:R-:W-:Y:S05]  /*11340*/  BRA `(.L_x_9666) ;  /* 0xffffffc400907947 */ /* 0x000fea000383ffff */
.L_x_9550:
[----:B------:R0:W0:Y:S02]  /*11350*/  SYNCS.PHASECHK.TRANS64.TRYWAIT P1, [R5+URZ+0x22860], R0 ;  /* 0x02286000050075a7 */ /* 0x000024000802017f */
[----:B0-----:R-:W-:Y:S05]  /*11360*/  @!P1 NANOSLEEP.SYNCS 0x989680 ;  /* 0x009896800000995d */ /* 0x001fea0003900000 */
[----:B------:R-:W0:Y:S02]  /*11370*/  @!P1 SYNCS.PHASECHK.TRANS64 P1, [R5+URZ+0x22860], R0 ;  /* 0x02286000050095a7 */ /* 0x000e24000802007f */
[----:B0-----:R-:W-:Y:S05]  /*11380*/  @!P1 BRA `(.L_x_9550) ;  /* 0xfffffffc00f09947 */ /* 0x001fea000383ffff */
[----:B------:R-:W-:Y:S05]  /*11390*/  BRA `(.L_x_9667) ;  /* 0xffffffc4008c7947 */ /* 0x000fea000383ffff */
.L_x_9668:
        /* <DEDUP_REMOVED lines=14> */
.L_x_15553:


//--------------------- .text._ZN7cutlass13device_kernelIN5flash11enable_sm90INS1_16FlashAttnFwdSm90INS1_25CollectiveMainloopFwdSm90ILi2EN4cute5tupleIJNS5_1CILi1EEES8_S8_EEENS6_IJNS7_ILi128EEENS7_ILi96EEENS7_ILi64EEEEEELi256ENS_6half_tEfNS_4arch4Sm90ELb0ELb0ELb0ELb1ELb1ELb1ELb0ELb1ELb0ELb1ELb0ELb0EEENS1_21CollectiveEpilogueFwdINS6_IJSA_NS7_ILi256EEESB_EEES9_SE_SG_Li256ELb1ELb1ELb0ELb0EEENS1_36VarlenDynamicPersistentTileSchedulerILi128ELi96ELi256ELi128ELb0ELb1ELb1ELb0ELb1ELb1EEEEEEEEEvNT_6ParamsE --------------------------
	.section	.text._ZN7cutlass13device_kernelIN5flash11enable_sm90INS1_16FlashAttnFwdSm90INS1_25CollectiveMainloopFwdSm90ILi2EN4cute5tupleIJNS5_1CILi1EEES8_S8_EEENS6_IJNS7_ILi128EEENS7_ILi96EEENS7_ILi64EEEEEELi256ENS_6half_tEfNS_4arch4Sm90ELb0ELb0ELb0ELb1ELb1ELb1ELb0ELb1ELb0ELb1ELb0ELb0EEENS1_21CollectiveEpilogueFwdINS6_IJSA_NS7_ILi256EEESB_EEES9_SE_SG_Li256ELb1ELb1ELb0ELb0EEENS1_36VarlenDynamicPersistentTileSchedulerILi128ELi96ELi256ELi128ELb0ELb1ELb1ELb0ELb1ELb1EEEEEEEEEvNT_6ParamsE,"ax",@progbits
	.align	128
.text._ZN7cutlass13device_kernelIN5flash11enable_sm90INS1_16FlashAttnFwdSm90INS1_25CollectiveMainloopFwdSm90ILi2EN4cute5tupleIJNS5_1CILi1EEES8_S8_EEENS6_IJNS7_ILi128EEENS7_ILi96EEENS7_ILi64EEEEEELi256ENS_6half_tEfNS_4arch4Sm90ELb0ELb0ELb0ELb1ELb1ELb1ELb0ELb1ELb0ELb1ELb0ELb0EEENS1_21CollectiveEpilogueFwdINS6_IJSA_NS7_ILi256EEESB_EEES9_SE_SG_Li256ELb1ELb1ELb0ELb0EEENS1_36VarlenDynamicPersistentTileSchedulerILi128ELi96ELi256ELi128ELb0ELb1ELb1ELb0ELb1ELb1EEEEEEEEEvNT_6ParamsE:
        .type           _ZN7cutlass13device_kernelIN5flash11enable_sm90INS1_16FlashAttnFwdSm90INS1_25CollectiveMainloopFwdSm90ILi2EN4cute5tupleIJNS5_1CILi1EEES8_S8_EEENS6_IJNS7_ILi128EEENS7_ILi96EEENS7_ILi64EEEEEELi256ENS_6half_tEfNS_4arch4Sm90ELb0ELb0ELb0ELb1ELb1ELb1ELb0ELb1ELb0ELb1ELb0ELb0EEENS1_21CollectiveEpilogueFwdINS6_IJSA_NS7_ILi256EEESB_EEES9_SE_SG_Li256ELb1ELb1ELb0ELb0EEENS1_36VarlenDynamicPersistentTileSchedulerILi128ELi96ELi256ELi128ELb0ELb1ELb1ELb0ELb1ELb1EEEEEEEEEvNT_6ParamsE,@function
        .size           _ZN7cutlass13device_kernelIN5flash11enable_sm90INS1_16FlashAttnFwdSm90INS1_25CollectiveMainloopFwdSm90ILi2EN4cute5tupleIJNS5_1CILi1EEES8_S8_EEENS6_IJNS7_ILi128EEENS7_ILi96EEENS7_ILi64EEEEEELi256ENS_6half_tEfNS_4arch4Sm90ELb0ELb0ELb0ELb1ELb1ELb1ELb0ELb1ELb0ELb1ELb0ELb0EEENS1_21CollectiveEpilogueFwdINS6_IJSA_NS7_ILi256EEESB_EEES9_SE_SG_Li256ELb1ELb1ELb0ELb0EEENS1_36VarlenDynamicPersistentTileSchedulerILi128ELi96ELi256ELi128ELb0ELb1ELb1ELb0ELb1ELb1EEEEEEEEEvNT_6ParamsE,(.L_x_15554 - _ZN7cutlass13device_kernelIN5flash11enable_sm90INS1_16FlashAttnFwdSm90INS1_25CollectiveMainloopFwdSm90ILi2EN4cute5tupleIJNS5_1CILi1EEES8_S8_EEENS6_IJNS7_ILi128EEENS7_ILi96EEENS7_ILi64EEEEEELi256ENS_6half_tEfNS_4arch4Sm90ELb0ELb0ELb0ELb1ELb1ELb1ELb0ELb1ELb0ELb1ELb0ELb0EEENS1_21CollectiveEpilogueFwdINS6_IJSA_NS7_ILi256EEESB_EEES9_SE_SG_Li256ELb1ELb1ELb0ELb0EEENS1_36VarlenDynamicPersistentTileSchedulerILi128ELi96ELi256ELi128ELb0ELb1ELb1ELb0ELb1ELb1EEEEEEEEEvNT_6ParamsE)
        .other          _ZN7cutlass13device_kernelIN5flash11enable_sm90INS1_16FlashAttnFwdSm90INS1_25CollectiveMainloopFwdSm90ILi2EN4cute5tupleIJNS5_1CILi1EEES8_S8_EEENS6_IJNS7_ILi128EEENS7_ILi96EEENS7_ILi64EEEEEELi256ENS_6half_tEfNS_4arch4Sm90ELb0ELb0ELb0ELb1ELb1ELb1ELb0ELb1ELb0ELb1ELb0ELb0EEENS1_21CollectiveEpilogueFwdINS6_IJSA_NS7_ILi256EEESB_EEES9_SE_SG_Li256ELb1ELb1ELb0ELb0EEENS1_36VarlenDynamicPersistentTileSchedulerILi128ELi96ELi256ELi128ELb0ELb1ELb1ELb0ELb1ELb1EEEEEEEEEvNT_6ParamsE,@"STO_CUDA_ENTRY STV_DEFAULT"
_ZN7cutlass13device_kernelIN5flash11enable_sm90INS1_16FlashAttnFwdSm90INS1_25CollectiveMainloopFwdSm90ILi2EN4cute5tupleIJNS5_1CILi1EEES8_S8_EEENS6_IJNS7_ILi128EEENS7_ILi96EEENS7_ILi64EEEEEELi256ENS_6half_tEfNS_4arch4Sm90ELb0ELb0ELb0ELb1ELb1ELb1ELb0ELb1ELb0ELb1ELb0ELb0EEENS1_21CollectiveEpilogueFwdINS6_IJSA_NS7_ILi256EEESB_EEES9_SE_SG_Li256ELb1ELb1ELb0ELb0EEENS1_36VarlenDynamicPersistentTileSchedulerILi128ELi96ELi256ELi128ELb0ELb1ELb1ELb0ELb1ELb1EEEEEEEEEvNT_6ParamsE:
        /* <DEDUP_REMOVED lines=17> */
.L_x_9670:
[----:B------:R-:W-:Y:S05]  /*0110*/  BSYNC B0 ;  /* 0x0000000000007941 */ /* 0x000fea0003800000 */
.L_x_9669:
[----:B------:R-:W-:Y:S01]  /*0120*/  VOTEU.ANY UP0, P0 ;  /* 0x00000000003f7886 */ /* 0x000fe20000000100 */
[----:B------:R-:W0:Y:S01]  /*0130*/  SHFL.IDX PT, R3, R2, RZ, 0x1f ;  /* 0x00001fff02037589 */ /* 0x000e2200000e0000 */
[----:B------:R-:W-:Y:S01]  /*0140*/  UMOV UR4, 0x80 ;  /* 0x0000008000047882 */ /* 0x000fe20000000000 */
[----:B------:R-:W-:Y:S01]  /*0150*/  UMOV UR7, 0x100 ;  /* 0x0000010000077882 */ /* 0x000fe20000000000 */
[----:B------:R-:W-:Y:S01]  /*0160*/  SHF.R.U32.HI R4, RZ, 0x7, R0 ;  /* 0x00000007ff047819 */ /* 0x000fe20000011600 */
[----:B------:R-:W1:Y:S01]  /*0170*/  @UP0 S2UR UR8, SR_CgaCtaId ;  /* 0x00000000000809c3 */ /* 0x000e620000008800 */
[----:B------:R-:W-:Y:S01]  /*0180*/  @UP0 UMOV UR6, 0x400 ;  /* 0x0000040000060882 */ /* 0x000fe20000000000 */
[----:B------:R-:W-:-:S04]  /*0190*/  @UP0 UIADD3 UR4, -UR4, 0x100000, URZ ;  /* 0x0010000004040890 */ /* 0x000fc8000fffe13f */
[----:B------:R-:W-:Y:S02]  /*01a0*/  @UP0 USHF.L.U32 UR5, UR4, 0xb, URZ ;  /* 0x0000000b04050899 */ /* 0x000fe4000800063f */
[----:B------:R-:W-:Y:S01]  /*01b0*/  @UP0 USHF.L.U32 UR4, UR4, 0x1, URZ ;  /* 0x0000000104040899 */ /* 0x000fe2000800063f */
[----:B------:R-:W-:Y:S01]  /*01c0*/  VOTEU.ANY UP1, P0 ;  /* 0x00000000003f7886 */ /* 0x000fe20000020100 */
[----:B0-----:R-:W-:Y:S02]  /*01d0*/  ISETP.NE.AND P1, PT, R3, RZ, PT ;  /* 0x000000ff0300720c */ /* 0x001fe40003f25270 */
[----:B------:R0:W2:Y:S01]  /*01e0*/  SHFL.IDX PT, R3, R4, RZ, 0x1f ;  /* 0x00001fff04037589 */ /* 0x0000a200000e0000 */
[----:B-1----:R-:W-:Y:S02]  /*01f0*/  @UP0 ULEA UR8, UR8, UR6, 0x18 ;  /* 0x0000000608080291 */ /* 0x002fe4000f8ec03f */
[----:B------:R-:W-:-:S04]  /*0200*/  @UP0 UIADD3 UR6, -UR7, 0x100000, URZ ;  /* 0x0010000007060890 */ /* 0x000fc8000fffe13f */
[----:B------:R-:W-:Y:S02]  /*0210*/  @UP0 USHF.L.U32 UR7, UR6, 0xb, URZ ;  /* 0x0000000b06070899 */ /* 0x000fe4000800063f */
[----:B------:R-:W-:Y:S01]  /*0220*/  @UP0 USHF.L.U32 UR6, UR6, 0x1, URZ ;  /* 0x0000000106060899 */ /* 0x000fe2000800063f */
[----:B------:R-:W-:Y:S01]  /*0230*/  VOTEU.ANY UP0, P0 ;  /* 0x00000000003f7886 */ /* 0x000fe20000000100 */
[----:B------:R-:W1:Y:S04]  /*0240*/  FENCE.VIEW.ASYNC.S ;  /* 0x00000000000073c6 */ /* 0x000e680000000000 */
[----:B-1----:R0:W1:Y:S06]  /*0250*/  @UP0 SYNCS.EXCH.64 URZ, [UR8+0x22800], UR4 ;  /* 0x02280004083f05b2 */ /* 0x00206c0008000100 */
[----:B------:R0:W3:Y:S02]  /*0260*/  @UP1 SYNCS.EXCH.64 URZ, [UR8+0x22820], UR6 ;  /* 0x02282006083f15b2 */ /* 0x0000e40008000100 */
        /* <DEDUP_REMOVED lines=17> */
[----:B------:R0:W0:Y:S01]  /*0380*/  SYNCS.EXCH.64 URZ, [UR8+0x22848], UR6 ;  /* 0x02284806083f75b2 */ /* 0x0000220008000100 */
[----:B------:R-:W-:Y:S01]  /*0390*/  NOP ;  /* 0x0000000000007918 */ /* 0x000fe20000000000 */
.L_x_9671:
        /* <DEDUP_REMOVED lines=22> */
.L_x_9672:
        /* <DEDUP_REMOVED lines=18> */
.L_x_9673:
        /* <DEDUP_REMOVED lines=22> */
.L_x_9674:
        /* <DEDUP_REMOVED lines=22> */
.L_x_9675:
[----:B--2---:R-:W-:Y:S01]  /*08e0*/  ISETP.NE.AND P0, PT, R3, RZ, PT ;  /* 0x000000ff0300720c */ /* 0x004fe20003f05270 */
[----:B------:R-:W-:Y:S01]  /*08f0*/  IMAD.MOV.U32 R3, RZ, RZ, 0x1 ;  /* 0x00000001ff037424 */ /* 0x000fe200078e00ff */
[----:B------:R-:W-:Y:S01]  /*0900*/  NOP ;  /* 0x0000000000007918 */ /* 0x000fe20000000000 */
[----:B------:R-:W-:Y:S01]  /*0910*/  ULDC.64 UR40, c[0x0][0x208] ;  /* 0x0000820000287ab9 */ /* 0x000fe20000000a00 */
[----:B------:R-:W-:Y:S02]  /*0920*/  BSSY B9, `(.L_x_9676) ;  /* 0x00015bf000097945 */ /* 0x000fe40003800000 */
[----:B------:R-:W-:-:S05]  /*0930*/  SEL R3, R3, 0x2, !P0 ;  /* 0x0000000203037807 */ /* 0x000fca0004000000 */
[----:B------:R2:W-:Y:S01]  /*0940*/  STL [R1], R3 ;  /* 0x0000000301007387 */ /* 0x0005e20000100800 */
[----:B01-34-:R-:W-:Y:S06]  /*0950*/  BAR.SYNC.DEFER_BLOCKING 0x0 ;  /* 0x0000000000007b1d */ /* 0x01bfec0000010000 */
[----:B------:R-:W-:Y:S05]  /*0960*/  @!P0 BRA `(.L_x_9677) ;  /* 0x000000f400288947 */ /* 0x000fea0003800000 */
.L_x_9678:
[----:B------:R-:W-:-:S08]  /*0970*/  NOP ;  /* 0x0000000000007918 */ /* 0x000fd00000000000 */
[----:B------:R-:W0:Y:S02]  /*0980*/  USETMAXREG.TRY_ALLOC.CTAPOOL UP0, 0xe8 ;  /* 0x000000e8000079c8 */ /* 0x000e240008000600 */
[----:B0-----:R-:W-:-:S13]  /*0990*/  PLOP3.LUT P0, PT, PT, PT, UP0, 0x80, 0x0 ;  /* 0x000000000000781c */ /* 0x001fda0003f0f008 */
[----:B------:R-:W-:Y:S05]  /*09a0*/  @!P0 BRA `(.L_x_9678) ;  /* 0xfffffffc00f08947 */ /* 0x000fea000383ffff */
[----:B--2---:R-:W-:Y:S01]  /*09b0*/  SHF.R.U32.HI R3, RZ, 0x7, R0 ;  /* 0x00000007ff037819 */ /* 0x004fe20000011600 */
[----:B------:R-:W0:Y:S01]  /*09c0*/  S2R R2, SR_CgaCtaId ;  /* 0x0000000000027919 */ /* 0x000e220000008800 */
[----:B------:R-:W-:Y:S01]  /*09d0*/  MOV R19, 0x400 ;  /* 0x0000040000137802 */ /* 0x000fe20000000f00 */
[----:B------:R-:W-:Y:S01]  /*09e0*/  ULDC UR4, c[0x0][0xc3c] ;  /* 0x00030f0000047ab9 */ /* 0x000fe20000000800 */
[----:B------:R-:W-:Y:S06]  /*09f0*/  BAR.ARV 0x8, 0x180 ;  /* 0x0206000000007b1d */ /* 0x000fec0000002000 */
[----:B------:R-:W-:-:S13]  /*0a00*/  ISETP.NE.AND P0, PT, R3, 0x1, PT ;  /* 0x000000010300780c */ /* 0x000fda0003f05270 */
[----:B------:R-:W-:Y:S08]  /*0a10*/  @!P0 BAR.ARV 0x9, 0x100 ;  /* 0x0244000000008b1d */ /* 0x000ff00000002000 */
[----:B------:R-:W-:Y:S01]  /*0a20*/  BAR.SYNC.DEFER_BLOCKING 0x5, 0x180 ;  /* 0x0146000000007b1d */ /* 0x000fe20000010000 */
[----:B0-----:R-:W-:-:S05]  /*0a30*/  LEA R19, R2, R19, 0x18 ;  /* 0x0000001302137211 */ /* 0x001fca00078ec0ff */
[----:B------:R-:W0:Y:S02]  /*0a40*/  LDS.128 R32, [R19+0x228d0] ;  /* 0x0228d00013207984 */ /* 0x000e240000000c00 */
[----:B------:R-:W-:Y:S06]  /*0a50*/  BAR.ARV 0x4, 0x180 ;  /* 0x0106000000007b1d */ /* 0x000fec0000002000 */
[----:B0-----:R-:W-:-:S13]  /*0a60*/  ISETP.GE.AND P0, PT, R35, UR4, PT ;  /* 0x0000000423007c0c */ /* 0x001fda000bf06270 */
[----:B------:R-:W-:Y:S05]  /*0a70*/  @P0 BRA `(.L_x_9679) ;  /* 0x0000015800a40947 */ /* 0x000fea0003800000 */
[----:B------:R-:W2:Y:S01]  /*0a80*/  LDL.LU R12, [R1] ;  /* 0x00000000010c7983 */ /* 0x000ea20000300800 */
[----:B------:R-:W-:Y:S01]  /*0a90*/  VIADD R11, R0, 0xffffff80 ;  /* 0xffffff80000b7836 */ /* 0x000fe20000000000 */
[----:B------:R-:W-:Y:S01]  /*0aa0*/  CS2R R206, SRZ ;  /* 0x0000000000ce7805 */ /* 0x000fe2000001ff00 */
[----:B------:R-:W-:Y:S02]  /*0ab0*/  IMAD.MOV.U32 R18, RZ, RZ, RZ ;  /* 0x000000ffff127224 */ /* 0x000fe400078e00ff */
[----:B------:R-:W-:Y:S01]  /*0ac0*/  IMAD.MOV.U32 R216, RZ, RZ, RZ ;  /* 0x000000ffffd87224 */ /* 0x000fe200078e00ff */
[----:B------:R-:W-:-:S04]  /*0ad0*/  SHF.R.S32.HI R0, RZ, 0x1f, R11 ;  /* 0x0000001fff007819 */ /* 0x000fc8000001140b */
[CC--:B------:R-:W-:Y:S02]  /*0ae0*/  LEA.HI R2, R0.reuse, R11.reuse, RZ, 0x7 ;  /* 0x0000000b00027211 */ /* 0x0c0fe400078f38ff */
[----:B------:R-:W-:Y:S02]  /*0af0*/  LEA.HI R229, R0, R11, RZ, 0x5 ;  /* 0x0000000b00e57211 */ /* 0x000fe400078f28ff */
[C---:B------:R-:W-:Y:S02]  /*0b00*/  LOP3.LUT R3, R2.reuse, 0xffffff80, RZ, 0xc0, !PT ;  /* 0xffffff8002037812 */ /* 0x040fe400078ec0ff */
[----:B------:R-:W-:Y:S02]  /*0b10*/  SHF.R.S32.HI R13, RZ, 0x7, R2 ;  /* 0x00000007ff0d7819 */ /* 0x000fe40000011402 */
[----:B------:R-:W-:Y:S01]  /*0b20*/  SHF.R.S32.HI R229, RZ, 0x5, R229 ;  /* 0x00000005ffe57819 */ /* 0x000fe200000114e5 */
[----:B------:R-:W-:Y:S01]  /*0b30*/  IMAD.IADD R10, R11, 0x1, -R3 ;  /* 0x000000010b0a7824 */ /* 0x000fe200078e0a03 */
[----:B------:R-:W-:-:S04]  /*0b40*/  LEA.HI R2, R2, R13, RZ, 0x1 ;  /* 0x0000000d02027211 */ /* 0x000fc800078f08ff */
[----:B------:R-:W-:Y:S02]  /*0b50*/  SHF.R.S32.HI R5, RZ, 0x1f, R10 ;  /* 0x0000001fff057819 */ /* 0x000fe4000001140a */
[----:B------:R-:W-:Y:S02]  /*0b60*/  LOP3.LUT R2, R2, 0x3fffffe, RZ, 0xc0, !PT ;  /* 0x03fffffe02027812 */ /* 0x000fe400078ec0ff */
[CC--:B------:R-:W-:Y:S02]  /*0b70*/  LEA.HI R7, R5.reuse, R10.reuse, RZ, 0x2 ;  /* 0x0000000a05077211 */ /* 0x0c0fe400078f10ff */
[----:B------:R-:W-:Y:S01]  /*0b80*/  LEA.HI R5, R5, R10, RZ, 0x5 ;  /* 0x0000000a05057211 */ /* 0x000fe200078f28ff */
[----:B------:R-:W-:Y:S01]  /*0b90*/  IMAD.IADD R2, R13, 0x1, -R2 ;  /* 0x000000010d027824 */ /* 0x000fe200078e0a02 */
[--C-:B------:R-:W-:Y:S02]  /*0ba0*/  SHF.R.S32.HI R4, RZ, 0x2, R7.reuse ;  /* 0x00000002ff047819 */ /* 0x100fe40000011407 */
        /* <DEDUP_REMOVED lines=9> */
[----:B------:R-:W-:Y:S01]  /*0c40*/  LEA.HI R3, R3, R6, RZ, 0x1 ;  /* 0x0000000603037211 */ /* 0x000fe200078f08ff */
[----:B------:R-:W-:Y:S02]  /*0c50*/  IMAD R5, R5, 0x10, R8 ;  /* 0x0000001005057824 */ /* 0x000fe400078e0208 */
[----:B------:R-:W-:Y:S01]  /*0c60*/  IMAD.IADD R4, R11, 0x1, -R4 ;  /* 0x000000010b047824 */ /* 0x000fe200078e0a04 */
[----:B------:R-:W-:Y:S01]  /*0c70*/  LOP3.LUT R3, R3, 0x1ffffffe, RZ, 0xc0, !PT ;  /* 0x1ffffffe03037812 */ /* 0x000fe200078ec0ff */
[----:B------:R-:W-:Y:S01]  /*0c80*/  IMAD R8, R2, 0x40, R5 ;  /* 0x0000004002087824 */ /* 0x000fe200078e0205 */
[-C--:B------:R-:W-:Y:S02]  /*0c90*/  LEA.HI R2, R0, R11.reuse, RZ, 0x2 ;  /* 0x0000000b00027211 */ /* 0x080fe400078f10ff */
[----:B------:R-:W-:Y:S01]  /*0ca0*/  LEA R4, R229, R4, 0x4 ;  /* 0x00000004e5047211 */ /* 0x000fe200078e20ff */
[----:B------:R-:W-:Y:S01]  /*0cb0*/  IMAD.IADD R3, R6, 0x1, -R3 ;  /* 0x0000000106037824 */ /* 0x000fe200078e0a03 */
[----:B------:R-:W-:Y:S01]  /*0cc0*/  LEA.HI R0, R0, R11, RZ, 0x3 ;  /* 0x0000000b00007211 */ /* 0x000fe200078f18ff */
[----:B------:R-:W-:Y:S01]  /*0cd0*/  STL [R1+0x48], R8 ;  /* 0x0000480801007387 */ /* 0x000fe20000100800 */
[--C-:B------:R-:W-:Y:S01]  /*0ce0*/  SHF.R.S32.HI R204, RZ, 0x2, R2.reuse ;  /* 0x00000002ffcc7819 */ /* 0x100fe20000011402 */
[----:B------:R-:W-:Y:S01]  /*0cf0*/  IMAD R6, R4, 0x8, R3 ;  /* 0x0000000804067824 */ /* 0x000fe200078e0203 */
[----:B------:R-:W-:Y:S01]  /*0d00*/  SHF.R.S32.HI R3, RZ, 0x1f, R2 ;  /* 0x0000001fff037819 */ /* 0x000fe20000011402 */
[----:B------:R-:W-:Y:S01]  /*0d10*/  STL [R1+0x28], RZ ;  /* 0x000028ff01007387 */ /* 0x000fe20000100800 */
[----:B------:R-:W-:Y:S01]  /*0d20*/  SHF.R.S32.HI R4, RZ, 0x3, R0 ;  /* 0x00000003ff047819 */ /* 0x000fe20000011400 */
[----:B------:R-:W-:Y:S01]  /*0d30*/  IMAD.SHL.U32 R6, R6, 0x8, RZ ;  /* 0x0000000806067824 */ /* 0x000fe200078e00ff */
[----:B------:R-:W-:-:S02]  /*0d40*/  LOP3.LUT R0, R0, 0xfffffff8, RZ, 0xc0, !PT ;  /* 0xfffffff800007812 */ /* 0x000fc400078ec0ff */
[----:B------:R-:W-:Y:S02]  /*0d50*/  LOP3.LUT R2, R2, 0xfffffffc, RZ, 0xc0, !PT ;  /* 0xfffffffc02027812 */ /* 0x000fe400078ec0ff */
[----:B------:R-:W-:Y:S01]  /*0d60*/  LEA.HI R3, R3, R204, RZ, 0x3 ;  /* 0x000000cc03037211 */ /* 0x000fe200078f18ff */
[C---:B------:R-:W-:Y:S01]  /*0d70*/  IMAD.IADD R9, R11.reuse, 0x1, -R0 ;  /* 0x000000010b097824 */ /* 0x040fe200078e0a00 */
[----:B------:R-:W-:Y:S01]  /*0d80*/  IADD3 R5, R204, 0x40, RZ ;  /* 0x00000040cc057810 */ /* 0x000fe20007ffe0ff */
[----:B------:R-:W-:Y:S01]  /*0d90*/  IMAD.IADD R4, R11, 0x1, -R2 ;  /* 0x000000010b047824 */ /* 0x000fe200078e0a02 */
[----:B------:R-:W-:Y:S01]  /*0da0*/  LOP3.LUT R3, R3, 0xfffffff8, RZ, 0xc0, !PT ;  /* 0xfffffff803037812 */ /* 0x000fe200078ec0ff */
[----:B------:R-:W-:Y:S01]  /*0db0*/  IMAD.SHL.U32 R217, R9, 0x8, RZ ;  /* 0x0000000809d97824 */ /* 0x000fe200078e00ff */
[----:B------:R-:W-:Y:S01]  /*0dc0*/  SHF.R.S32.HI R2, RZ, 0x1f, R5 ;  /* 0x0000001fff027819 */ /* 0x000fe20000011405 */
[----:B------:R-:W-:Y:S01]  /*0dd0*/  IMAD.SHL.U32 R227, R5, 0x40, RZ ;  /* 0x0000004005e37824 */ /* 0x000fe200078e00ff */
[----:B------:R-:W-:Y:S01]  /*0de0*/  LEA.HI R0, R4, R4, RZ, 0x1 ;  /* 0x0000000404007211 */ /* 0x000fe200078f08ff */
[----:B------:R-:W-:Y:S01]  /*0df0*/  IMAD.IADD R9, R204, 0x1, -R3 ;  /* 0x00000001cc097824 */ /* 0x000fe200078e0a03 */
[----:B------:R-:W-:Y:S01]  /*0e00*/  LEA.HI R3, R2, R5, RZ, 0x3 ;  /* 0x0000000502037211 */ /* 0x000fe200078f18ff */
[----:B------:R-:W-:Y:S01]  /*0e10*/  IMAD.SHL.U32 R16, R4, 0x8, RZ ;  /* 0x0000000804107824 */ /* 0x000fe200078e00ff */
[----:B------:R-:W-:Y:S01]  /*0e20*/  LOP3.LUT R0, R0, 0x1ffffffe, RZ, 0xc0, !PT ;  /* 0x1ffffffe00007812 */ /* 0x000fe200078ec0ff */
[C---:B------:R-:W-:Y:S01]  /*0e30*/  IMAD.SHL.U32 R22, R4.reuse, 0x4, RZ ;  /* 0x0000000404167824 */ /* 0x040fe200078e00ff */
[----:B------:R-:W-:Y:S01]  /*0e40*/  LOP3.LUT R227, R227, 0x1c0, RZ, 0xc0, !PT ;  /* 0x000001c0e3e37812 */ /* 0x000fe200078ec0ff */
[----:B------:R-:W-:Y:S01]  /*0e50*/  IMAD.SHL.U32 R3, R3, 0x40, RZ ;  /* 0x0000004003037824 */ /* 0x000fe200078e00ff */
[----:B------:R0:W-:Y:S01]  /*0e60*/  STL [R1+0x30], R9 ;  /* 0x0000300901007387 */ /* 0x0001e20000100800 */
[C---:B------:R-:W-:Y:S01]  /*0e70*/  VIADD R13, R217.reuse, 0x40 ;  /* 0x00000040d90d7836 */ /* 0x040fe20000000000 */
[----:B------:R-:W-:Y:S01]  /*0e80*/  SHF.R.S32.HI R5, RZ, 0x1f, R217 ;  /* 0x0000001fff057819 */ /* 0x000fe200000114d9 */
[----:B------:R-:W-:Y:S01]  /*0e90*/  VIADD R11, R217, 0xc0 ;  /* 0x000000c0d90b7836 */ /* 0x000fe20000000000 */
[----:B------:R-:W-:Y:S01]  /*0ea0*/  LOP3.LUT R3, R3, 0xfffffe00, RZ, 0xc0, !PT ;  /* 0xfffffe0003037812 */ /* 0x000fe200078ec0ff */
[----:B------:R-:W-:Y:S01]  /*0eb0*/  IMAD.IADD R0, R4, 0x1, -R0 ;  /* 0x0000000104007824 */ /* 0x000fe200078e0a00 */
[----:B------:R-:W-:Y:S01]  /*0ec0*/  LOP3.LUT R4, R227, 0x38, R16, 0xf8, !PT ;  /* 0x00000038e3047812 */ /* 0x000fe200078ef810 */
[----:B------:R-:W-:Y:S01]  /*0ed0*/  VIADD R208, R22, 0x10 ;  /* 0x0000001016d07836 */ /* 0x000fe20000000000 */
[----:B------:R-:W-:Y:S01]  /*0ee0*/  SHF.R.S32.HI R14, RZ, 0x1f, R13 ;  /* 0x0000001fff0e7819 */ /* 0x000fe2000001140d */
[----:B------:R1:W-:Y:S01]  /*0ef0*/  STL [R1+0x4], R3 ;  /* 0x0000040301007387 */ /* 0x0003e20000100800 */
[----:B0-----:R-:W-:Y:S01]  /*0f00*/  SHF.R.U32.HI R9, RZ, 0x3, R227 ;  /* 0x00000003ff097819 */ /* 0x001fe200000116e3 */
[C---:B------:R-:W-:Y:S01]  /*0f10*/  VIADD R213, R16.reuse, 0x40 ;  /* 0x0000004010d57836 */ /* 0x040fe20000000000 */
[----:B------:R-:W-:Y:S01]  /*0f20*/  SHF.R.S32.HI R5, RZ, 0x1f, R208 ;  /* 0x0000001fff057819 */ /* 0x000fe200000114d0 */
[C---:B------:R-:W-:Y:S01]  /*0f30*/  VIADD R212, R16.reuse, 0x60 ;  /* 0x0000006010d47836 */ /* 0x040fe20000000000 */
[----:B------:R-:W-:Y:S01]  /*0f40*/  LOP3.LUT R4, R3, R4, R9, 0xf6, !PT ;  /* 0x0000000403047212 */ /* 0x000fe200078ef609 */
[----:B------:R-:W-:Y:S01]  /*0f50*/  VIADD R211, R16, 0x80 ;  /* 0x0000008010d37836 */ /* 0x000fe20000000000 */
[----:B------:R-:W-:Y:S01]  /*0f60*/  SHF.L.U64.HI R5, R208, 0x1, R5 ;  /* 0x00000001d0057819 */ /* 0x000fe20000010205 */
[----:B------:R-:W-:Y:S01]  /*0f70*/  VIADD R210, R16, 0xa0 ;  /* 0x000000a010d27836 */ /* 0x000fe20000000000 */
[----:B------:R-:W-:Y:S01]  /*0f80*/  LEA R0, R0, R8, 0x3 ;  /* 0x0000000800007211 */ /* 0x000fe200078e18ff */
[----:B-1----:R-:W-:Y:S01]  /*0f90*/  IMAD.IADD R3, R10, 0x1, -R7 ;  /* 0x000000010a037824 */ /* 0x002fe200078e0a07 */
[C---:B------:R-:W-:Y:S01]  /*0fa0*/  IADD3 R2, R16.reuse, 0x20, RZ ;  /* 0x0000002010027810 */ /* 0x040fe20007ffe0ff */
        /* <DEDUP_REMOVED lines=9> */
[----:B------:R-:W-:-:S02]  /*1040*/  SHF.R.S32.HI R218, RZ, 0x1f, R214 ;  /* 0x0000001fffda7819 */ /* 0x000fc400000114d6 */
[----:B--2---:R-:W-:Y:S02]  /*1050*/  LOP3.LUT R209, R12, 0x1, RZ, 0xfc, !PT ;  /* 0x000000010cd17812 */ /* 0x004fe400078efcff */
[----:B------:R-:W-:-:S04]  /*1060*/  IADD3 R12, R217, 0x80, RZ ;  /* 0x00000080d90c7810 */ /* 0x000fc80007ffe0ff */
[----:B------:R-:W-:Y:S02]  /*1070*/  SHF.R.S32.HI R13, RZ, 0x1f, R12 ;  /* 0x0000001fff0d7819 */ /* 0x000fe4000001140c */
[----:B------:R-:W-:Y:S01]  /*1080*/  SHF.R.S32.HI R12, RZ, 0x1f, R11 ;  /* 0x0000001fff0c7819 */ /* 0x000fe2000001140b */
[----:B------:R-:W-:-:S05]  /*1090*/  IMAD.SHL.U32 R11, R208, 0x2, RZ ;  /* 0x00000002d00b7824 */ /* 0x000fca00078e00ff */
[----:B------:R-:W-:Y:S04]  /*10a0*/  STL [R1+0x40], R11 ;  /* 0x0000400b01007387 */ /* 0x000fe80000100800 */
[----:B------:R0:W-:Y:S04]  /*10b0*/  STL [R1+0x4c], R3 ;  /* 0x00004c0301007387 */ /* 0x0001e80000100800 */
[----:B------:R1:W-:Y:S04]  /*10c0*/  STL [R1+0x54], R6 ;  /* 0x0000540601007387 */ /* 0x0003e80000100800 */
[----:B------:R1:W-:Y:S01]  /*10d0*/  STL [R1+0x3c], R5 ;  /* 0x00003c0501007387 */ /* 0x0003e20000100800 */
[----:B0-----:R-:W-:-:S03]  /*10e0*/  IMAD R3, R4, 0x2, R19 ;  /* 0x0000000204037824 */ /* 0x001fc600078e0213 */
[----:B------:R1:W-:Y:S04]  /*10f0*/  STL [R1+0x50], R0 ;  /* 0x0000500001007387 */ /* 0x0003e80000100800 */
[----:B------:R1:W-:Y:S02]  /*1100*/  STL [R1+0x44], R3 ;  /* 0x0000440301007387 */ /* 0x0003e40000100800 */
.L_x_9822:
[----:B012---:R-:W0:Y:S02]  /*1110*/  LDC.64 R4, c[0x0][0xc88] ;  /* 0x00032200ff047b82 */ /* 0x007e240000000a00 */
[----:B0-----:R-:W-:-:S05]  /*1120*/  IMAD.WIDE R4, R35, 0x4, R4 ;  /* 0x0000000423047825 */ /* 0x001fca00078e0204 */
[----:B------:R-:W2:Y:S01]  /*1130*/  LDG.E R0, desc[UR40][R4.64] ;  /* 0x0000002804007981 */ /* 0x000ea2000c1e1900 */
[----:B------:R-:W-:Y:S05]  /*1140*/  YIELD ;  /* 0x0000000000007946 */ /* 0x000fea0003800000 */
[----:B------:R-:W-:Y:S01]  /*1150*/  ULDC.64 UR4, c[0x0][0xa28] ;  /* 0x00028a0000047ab9 */ /* 0x000fe20000000a00 */
[----:B------:R-:W-:Y:S01]  /*1160*/  ULDC.64 UR8, c[0x0][0xa18] ;  /* 0x0002860000087ab9 */ /* 0x000fe20000000a00 */
[----:B------:R-:W-:Y:S01]  /*1170*/  ISETP.NE.U32.AND P1, PT, RZ, UR4, PT ;  /* 0x00000004ff007c0c */ /* 0x000fe2000bf25070 */
[----:B------:R-:W-:Y:S01]  /*1180*/  ULDC.64 UR6, c[0x0][0xa08] ;  /* 0x0002820000067ab9 */ /* 0x000fe20000000a00 */
[----:B------:R-:W-:Y:S01]  /*1190*/  IMAD.MOV.U32 R35, RZ, RZ, RZ ;  /* 0x000000ffff237224 */ /* 0x000fe200078e00ff */
[----:B------:R-:W-:-:S02]  /*11a0*/  ISETP.NE.U32.AND P0, PT, RZ, UR6, PT ;  /* 0x00000006ff007c0c */ /* 0x000fc4000bf05070 */
[----:B------:R-:W-:Y:S02]  /*11b0*/  ISETP.NE.AND.EX P1, PT, RZ, UR5, PT, P1 ;  /* 0x00000005ff007c0c */ /* 0x000fe4000bf25310 */
[----:B------:R-:W-:Y:S02]  /*11c0*/  ISETP.NE.AND.EX P0, PT, RZ, UR7, PT, P0 ;  /* 0x00000007ff007c0c */ /* 0x000fe4000bf05300 */
[----:B--2---:R-:W-:Y:S01]  /*11d0*/  SHF.R.S32.HI R3, RZ, 0x1f, R0 ;  /* 0x0000001fff037819 */ /* 0x004fe20000011400 */
[----:B------:R-:W-:Y:S08]  /*11e0*/  STL [R1+0x24], R0 ;  /* 0x0000240001007387 */ /* 0x000ff00000100800 */
[C---:B------:R-:W-:Y:S01]  /*11f0*/  @P1 LEA R6, P2, R0.reuse, UR4, 0x2 ;  /* 0x0000000400061c11 */ /* 0x040fe2000f8410ff */
[C---:B------:R-:W-:Y:S01]  /*1200*/  IMAD.SHL.U32 R37, R0.reuse, 0x4, RZ ;  /* 0x0000000400257824 */ /* 0x040fe200078e00ff */
[C-C-:B------:R-:W-:Y:S01]  /*1210*/  SHF.L.U64.HI R36, R0.reuse, 0x2, R3.reuse ;  /* 0x0000000200247819 */ /* 0x140fe20000010203 */
[----:B------:R0:W-:Y:S01]  /*1220*/  STL [R1+0x38], R3 ;  /* 0x0000380301007387 */ /* 0x0001e20000100800 */
[----:B------:R-:W-:-:S02]  /*1230*/  @P1 LEA.HI.X R7, R0, UR5, R3, 0x2, P2 ;  /* 0x0000000500071c11 */ /* 0x000fc400090f1403 */
[----:B------:R-:W-:Y:S01]  /*1240*/  ISETP.NE.U32.AND P2, PT, RZ, UR8, PT ;  /* 0x00000008ff007c0c */ /* 0x000fe2000bf45070 */
[----:B------:R-:W-:Y:S01]  /*1250*/  ULDC UR4, c[0x0][0x288] ;  /* 0x0000a20000047ab9 */ /* 0x000fe20000000800 */
[C---:B------:R-:W-:Y:S01]  /*1260*/  IADD3 R8, P3, R37.reuse, UR6, RZ ;  /* 0x0000000625087c10 */ /* 0x040fe2000ff7e0ff */
[----:B------:R1:W-:Y:S01]  /*1270*/  STL [R1+0x1c], R37 ;  /* 0x00001c2501007387 */ /* 0x0003e20000100800 */
[----:B------:R-:W-:Y:S01]  /*1280*/  ISETP.NE.AND.EX P2, PT, RZ, UR9, PT, P2 ;  /* 0x00000009ff007c0c */ /* 0x000fe2000bf45320 */
[----:B0-----:R-:W-:Y:S01]  /*1290*/  IMAD.MOV.U32 R3, RZ, RZ, RZ ;  /* 0x000000ffff037224 */ /* 0x001fe200078e00ff */
[C---:B------:R-:W-:Y:S01]  /*12a0*/  IADD3.X R9, R36.reuse, UR7, RZ, P3, !PT ;  /* 0x0000000724097c10 */ /* 0x040fe20009ffe4ff */
[----:B------:R-:W-:Y:S01]  /*12b0*/  IMAD.U32 R31, RZ, RZ, UR4 ;  /* 0x00000004ff1f7e24 */ /* 0x000fe2000f8e00ff */
[----:B------:R-:W-:Y:S01]  /*12c0*/  ULDC.64 UR4, c[0x0][0x418] ;  /* 0x0001060000047ab9 */ /* 0x000fe20000000a00 */
[----:B------:R1:W-:Y:S04]  /*12d0*/  STL [R1+0x20], R36 ;  /* 0x0000202401007387 */ /* 0x0003e80000100800 */
[----:B------:R1:W5:Y:S04]  /*12e0*/  @P1 LDG.E R3, desc[UR40][R6.64] ;  /* 0x0000002806031981 */ /* 0x000368000c1e1900 */
[----:B------:R-:W-:Y:S01]  /*12f0*/  @P2 IADD3 R4, P1, R37, UR8, RZ ;  /* 0x0000000825042c10 */ /* 0x000fe2000ff3e0ff */
[----:B------:R1:W5:Y:S03]  /*1300*/  @P0 LDG.E R35, desc[UR40][R8.64] ;  /* 0x0000002808230981 */ /* 0x000366000c1e1900 */
[----:B------:R-:W-:-:S05]  /*1310*/  @P2 IADD3.X R5, R36, UR9, RZ, P1, !PT ;  /* 0x0000000924052c10 */ /* 0x000fca0008ffe4ff */
[----:B------:R1:W5:Y:S01]  /*1320*/  @P2 LDG.E R31, desc[UR40][R4.64] ;  /* 0x00000028041f2981 */ /* 0x000362000c1e1900 */
[----:B------:R-:W-:Y:S01]  /*1330*/  UISETP.NE.U32.AND UP0, UPT, UR4, URZ, UPT ;  /* 0x0000003f0400728c */ /* 0x000fe2000bf05070 */
[----:B------:R-:W-:Y:S02]  /*1340*/  IMAD.MOV.U32 R29, RZ, RZ, R0 ;  /* 0x000000ffff1d7224 */ /* 0x000fe400078e0000 */
[----:B------:R-:W-:Y:S01]  /*1350*/  ULDC UR4, c[0x0][0x424] ;  /* 0x0001090000047ab9 */ /* 0x000fe20000000800 */
[----:B------:R-:W-:-:S03]  /*1360*/  UISETP.NE.AND.EX UP0, UPT, UR5, URZ, UPT, UP0 ;  /* 0x0000003f0500728c */ /* 0x000fc6000bf05300 */
[----:B------:R-:W-:Y:S01]  /*1370*/  ULDC UR5, c[0x0][0x2f0] ;  /* 0x0000bc0000057ab9 */ /* 0x000fe20000000800 */
[----:B------:R-:W-:-:S04]  /*1380*/  USEL UR4, UR4, 0x1, UP0 ;  /* 0x0000000104047887 */ /* 0x000fc80008000000 */
[----:B------:R-:W-:-:S03]  /*1390*/  UIMAD UR4, UR4, UR5, URZ ;  /* 0x00000005040472a4 */ /* 0x000fc6000f8e023f */
[----:B------:R-:W-:Y:S02]  /*13a0*/  ULDC UR5, c[0x0][0x348] ;  /* 0x0000d20000057ab9 */ /* 0x000fe40000000800 */
[----:B----4-:R-:W-:Y:S02]  /*13b0*/  IMAD.U32 R30, RZ, RZ, UR5 ;  /* 0x00000005ff1e7e24 */ /* 0x010fe4000f8e00ff */
[----:B------:R-:W-:Y:S01]  /*13c0*/  IMAD.U32 R32, RZ, RZ, UR4 ;  /* 0x00000004ff207e24 */ /* 0x000fe2000f8e00ff */
[----:B-1-3--:R-:W-:Y:S06]  /*13d0*/  @P2 BRA `(.L_x_9680) ;  /* 0x0000000000242947 */ /* 0x00afec0003800000 */
        /* <DEDUP_REMOVED lines=9> */
.L_x_9680:
[----:B------:R-:W-:Y:S01]  /*1470*/  ULDC.64 UR4, c[0x0][0xa20] ;  /* 0x0002880000047ab9 */ /* 0x000fe20000000a00 */
[----:B------:R0:W-:Y:S01]  /*1480*/  STL [R1+0x2c], R33 ;  /* 0x00002c2101007387 */ /* 0x0001e20000100800 */
[----:B------:R-:W-:-:S03]  /*1490*/  ISETP.NE.U32.AND P1, PT, RZ, UR4, PT ;  /* 0x00000004ff007c0c */ /* 0x000fc6000bf25070 */
[----:B------:R0:W-:Y:S01]  /*14a0*/  STL [R1+0x18], R34 ;  /* 0x0000182201007387 */ /* 0x0001e20000100800 */
[----:B------:R-:W-:-:S13]  /*14b0*/  ISETP.NE.AND.EX P1, PT, RZ, UR5, PT, P1 ;  /* 0x00000005ff007c0c */ /* 0x000fda000bf25310 */
[----:B0-----:R-:W-:Y:S05]  /*14c0*/  @!P1 BRA `(.L_x_9681) ;  /* 0x0000000000109947 */ /* 0x001fea0003800000 */
[----:B------:R-:W-:-:S04]  /*14d0*/  IADD3 R4, P0, R37, UR4, RZ ;  /* 0x0000000425047c10 */ /* 0x000fc8000ff1e0ff */
[----:B------:R-:W-:-:S05]  /*14e0*/  IADD3.X R5, R36, UR5, RZ, P0, !PT ;  /* 0x0000000524057c10 */ /* 0x000fca00087fe4ff */
[----:B------:R0:W5:Y:S01]  /*14f0*/  LDG.E R32, desc[UR40][R4.64] ;  /* 0x0000002804207981 */ /* 0x000162000c1e1900 */
[----:B------:R-:W-:Y:S05]  /*1500*/  BRA `(.L_x_9682) ;  /* 0x0000000000107947 */ /* 0x000fea0003800000 */
.L_x_9681:
[----:B------:R-:W-:Y:S05]  /*1510*/  @!P0 BRA `(.L_x_9682) ;  /* 0x00000000000c8947 */ /* 0x000fea0003800000 */
[----:B------:R-:W2:Y:S04]  /*1520*/  LDG.E R5, desc[UR40][R8.64] ;  /* 0x0000002808057981 */ /* 0x000ea8000c1e1900 */
[----:B------:R-:W2:Y:S02]  /*1530*/  LDG.E R32, desc[UR40][R8.64+0x4] ;  /* 0x0000042808207981 */ /* 0x000ea4000c1e1900 */
[----:B--2---:R-:W-:-:S07]  /*1540*/  IMAD.IADD R32, R32, 0x1, -R5 ;  /* 0x0000000120207824 */ /* 0x004fce00078e0a05 */
.L_x_9682:
        /* <DEDUP_REMOVED lines=8> */
[----:B------:R0:W2:Y:S01]  /*15d0*/  @P0 LDG.E R9, desc[UR40][R4.64+0x4] ;  /* 0x0000042804090981 */ /* 0x0000a2000c1e1900 */
[----:B------:R-:W-:Y:S01]  /*15e0*/  ISETP.NE.U32.AND P1, PT, RZ, UR4, PT ;  /* 0x00000004ff007c0c */ /* 0x000fe2000bf25070 */
[----:B------:R-:W-:-:S03]  /*15f0*/  IMAD.MOV.U32 R28, RZ, RZ, R32 ;  /* 0x000000ffff1c7224 */ /* 0x000fc600078e0020 */
[----:B------:R-:W-:Y:S01]  /*1600*/  ISETP.NE.AND.EX P1, PT, RZ, UR5, PT, P1 ;  /* 0x00000005ff007c0c */ /* 0x000fe2000bf25310 */
[----:B0-----:R-:W-:-:S05]  /*1610*/  IMAD.MOV R4, RZ, RZ, -R11 ;  /* 0x000000ffff047224 */ /* 0x001fca00078e0a0b */
[----:B------:R-:W-:-:S07]  /*1620*/  VIMNMX R4, RZ, R4, !PT ;  /* 0x00000004ff047248 */ /* 0x000fce0007fe0100 */
[----:B------:R-:W-:-:S04]  /*1630*/  @P1 IADD3 R6, P2, R37, UR4, RZ ;  /* 0x0000000425061c10 */ /* 0x000fc8000ff5e0ff */
[----:B------:R-:W-:-:S05]  /*1640*/  @P1 IADD3.X R7, R36, UR5, RZ, P2, !PT ;  /* 0x0000000524071c10 */ /* 0x000fca00097fe4ff */
[----:B------:R0:W5:Y:S01]  /*1650*/  @P1 LDG.E R28, desc[UR40][R6.64] ;  /* 0x00000028061c1981 */ /* 0x000162000c1e1900 */
[----:B--2---:R-:W-:-:S04]  /*1660*/  @P0 IMAD.IADD R30, R9, 0x1, -R0 ;  /* 0x00000001091e0824 */ /* 0x004fc800078e0a00 */
[----:B------:R-:W-:-:S04]  /*1670*/  IMAD.IADD R177, R11, 0x1, R30 ;  /* 0x000000010bb17824 */ /* 0x000fc800078e021e */
        /* <DEDUP_REMOVED lines=37> */
.L_x_9685:
[----:B------:R-:W-:Y:S05]  /*18d0*/  BSYNC B6 ;  /* 0x0000000000067941 */ /* 0x000fea0003800000 */
.L_x_9684:
        /* <DEDUP_REMOVED lines=20> */
.L_x_9687:
[----:B------:R-:W-:Y:S05]  /*1a20*/  BSYNC B6 ;  /* 0x0000000000067941 */ /* 0x000fea0003800000 */
.L_x_9686:
[----:B------:R-:W-:Y:S01]  /*1a30*/  ULDC.64 UR4, c[0x0][0x9f8] ;  /* 0x00027e0000047ab9 */ /* 0x000fe20000000a00 */
[----:B------:R-:W0:Y:S01]  /*1a40*/  LDC.64 R56, c[0x0][0x3f8] ;  /* 0x0000fe00ff387b82 */ /* 0x000e220000000a00 */
[----:B------:R-:W-:Y:S01]  /*1a50*/  ISETP.NE.U32.AND P0, PT, RZ, UR4, PT ;  /* 0x00000004ff007c0c */ /* 0x000fe2000bf05070 */
[----:B------:R-:W2:Y:S03]  /*1a60*/  LDL R14, [R1+0x30] ;  /* 0x00003000010e7983 */ /* 0x000ea60000100800 */
[----:B------:R-:W-:-:S03]  /*1a70*/  ISETP.NE.AND.EX P0, PT, RZ, UR5, PT, P0 ;  /* 0x00000005ff007c0c */ /* 0x000fc6000bf05300 */
[----:B------:R-:W1:Y:S08]  /*1a80*/  LDC R67, c[0x0][0x3f4] ;  /* 0x0000fd00ff437b82 */ /* 0x000e700000000800 */
[----:B------:R-:W3:Y:S02]  /*1a90*/  LDC.64 R62, c[0x0][0x408] ;  /* 0x00010200ff3e7b82 */ /* 0x000ee40000000a00 */
[----:B------:R-:W-:Y:S01]  /*1aa0*/  @P0 IADD3 R4, P1, R37, UR4, RZ ;  /* 0x0000000425040c10 */ /* 0x000fe2000ff3e0ff */
[----:B------:R-:W-:-:S03]  /*1ab0*/  ULDC UR4, c[0x0][0x320] ;  /* 0x0000c80000047ab9 */ /* 0x000fc60000000800 */
[----:B------:R-:W-:Y:S02]  /*1ac0*/  @P0 IADD3.X R5, R36, UR5, RZ, P1, !PT ;  /* 0x0000000524050c10 */ /* 0x000fe40008ffe4ff */
[----:B------:R-:W-:-:S03]  /*1ad0*/  ISETP.GE.AND P1, PT, R2, UR4, PT ;  /* 0x0000000402007c0c */ /* 0x000fc6000bf26270 */
[----:B------:R4:W2:Y:S01]  /*1ae0*/  @P0 LDG.E R29, desc[UR40][R4.64] ;  /* 0x00000028041d0981 */ /* 0x0008a2000c1e1900 */
[----:B------:R-:W-:Y:S02]  /*1af0*/  SEL R3, RZ, 0xffffffff, P1 ;  /* 0xffffffffff037807 */ /* 0x000fe40000800000 */
[----:B------:R-:W-:-:S03]  /*1b00*/  ISETP.GE.AND P0, PT, R16, UR4, PT ;  /* 0x0000000410007c0c */ /* 0x000fc6000bf06270 */
[----:B------:R-:W-:Y:S01]  /*1b10*/  IMAD.SHL.U32 R3, R3, 0x2, RZ ;  /* 0x0000000203037824 */ /* 0x000fe200078e00ff */
[----:B------:R-:W-:Y:S02]  /*1b20*/  SEL R0, RZ, 0x1, P0 ;  /* 0x00000001ff007807 */ /* 0x000fe40000000000 */
[----:B------:R-:W-:Y:S02]  /*1b30*/  ISETP.GE.AND P0, PT, R213, UR4, PT ;  /* 0x00000004d5007c0c */ /* 0x000fe4000bf06270 */
[----:B------:R-:W-:Y:S02]  /*1b40*/  ISETP.GE.AND P1, PT, R212, UR4, PT ;  /* 0x00000004d4007c0c */ /* 0x000fe4000bf26270 */
[----:B------:R-:W-:Y:S02]  /*1b50*/  LOP3.LUT R0, R3, 0x2, R0, 0xe2, !PT ;  /* 0x0000000203007812 */ /* 0x000fe400078ee200 */
[----:B------:R-:W-:Y:S02]  /*1b60*/  SEL R3, RZ, 0x4, P0 ;  /* 0x00000004ff037807 */ /* 0x000fe40000000000 */
[----:B----4-:R-:W-:-:S02]  /*1b70*/  SEL R4, RZ, 0x8, P1 ;  /* 0x00000008ff047807 */ /* 0x010fc40000800000 */
[----:B------:R-:W-:Y:S02]  /*1b80*/  ISETP.GE.AND P0, PT, R211, UR4, PT ;  /* 0x00000004d3007c0c */ /* 0x000fe4000bf06270 */
[----:B------:R-:W-:Y:S02]  /*1b90*/  ISETP.GE.AND P1, PT, R210, UR4, PT ;  /* 0x00000004d2007c0c */ /* 0x000fe4000bf26270 */
[----:B------:R-:W-:Y:S02]  /*1ba0*/  LOP3.LUT R0, R4, R0, R3, 0xfe, !PT ;  /* 0x0000000004007212 */ /* 0x000fe400078efe03 */
[----:B------:R-:W-:Y:S02]  /*1bb0*/  SEL R3, RZ, 0x10, P0 ;  /* 0x00000010ff037807 */ /* 0x000fe40000000000 */
[----:B------:R-:W-:Y:S02]  /*1bc0*/  SEL R4, RZ, 0x20, P1 ;  /* 0x00000020ff047807 */ /* 0x000fe40000800000 */
[----:B------:R-:W-:-:S02]  /*1bd0*/  SHF.R.S32.HI R9, RZ, 0x1f, R204 ;  /* 0x0000001fff097819 */ /* 0x000fc400000114cc */
[----:B------:R-:W-:-:S03]  /*1be0*/  LOP3.LUT R3, R4, R0, R3, 0xfe, !PT ;  /* 0x0000000004037212 */ /* 0x000fc600078efe03 */
[-C--:B0-----:R-:W-:Y:S02]  /*1bf0*/  IMAD R0, R9, R56.reuse, RZ ;  /* 0x0000003809007224 */ /* 0x081fe400078e02ff */
[----:B------:R-:W-:-:S04]  /*1c00*/  IMAD.WIDE.U32 R10, R204, R56, R16 ;  /* 0x00000038cc0a7225 */ /* 0x000fc800078e0010 */
[----:B------:R-:W-:-:S04]  /*1c10*/  IMAD R15, R204, R57, R0 ;  /* 0x00000039cc0f7224 */ /* 0x000fc800078e0200 */
[----:B------:R-:W-:Y:S02]  /*1c20*/  IMAD.IADD R11, R15, 0x1, R11 ;  /* 0x000000010f0b7824 */ /* 0x000fe400078e020b */
[----:B-----5:R-:W-:-:S04]  /*1c30*/  IMAD.WIDE.U32 R20, R28, R56, R10 ;  /* 0x000000381c147225 */ /* 0x020fc800078e000a */
[----:B------:R-:W4:Y:S01]  /*1c40*/  LDL R11, [R1+0x4] ;  /* 0x00000400010b7983 */ /* 0x000f220000100800 */
[----:B------:R-:W0:Y:S01]  /*1c50*/  S2R R36, SR_TID.X ;  /* 0x0000000000247919 */ /* 0x000e220000002100 */
[----:B------:R-:W0:Y:S01]  /*1c60*/  S2R R38, SR_TID.X ;  /* 0x0000000000267919 */ /* 0x000e220000002100 */
[----:B------:R-:W-:-:S04]  /*1c70*/  ISETP.GE.AND P0, PT, R215, UR4, PT ;  /* 0x00000004d7007c0c */ /* 0x000fc8000bf06270 */
[----:B------:R-:W-:Y:S02]  /*1c80*/  SEL R6, RZ, 0x40, P0 ;  /* 0x00000040ff067807 */ /* 0x000fe40000000000 */
[----:B-1----:R-:W-:Y:S02]  /*1c90*/  ISETP.GE.AND P0, PT, R16, R67, PT ;  /* 0x000000431000720c */ /* 0x002fe40003f06270 */
[----:B------:R-:W-:Y:S02]  /*1ca0*/  ISETP.GE.AND P1, PT, R214, UR4, PT ;  /* 0x00000004d6007c0c */ /* 0x000fe4000bf26270 */
[----:B------:R-:W-:Y:S02]  /*1cb0*/  SEL R13, R67, RZ, P0 ;  /* 0x000000ff430d7207 */ /* 0x000fe40000000000 */
[----:B------:R-:W-:Y:S01]  /*1cc0*/  SHF.R.S32.HI R23, RZ, 0x1f, R22 ;  /* 0x0000001fff177819 */ /* 0x000fe20000011416 */
[----:B---3--:R-:W-:Y:S01]  /*1cd0*/  IMAD R8, R9, R62, RZ ;  /* 0x0000003e09087224 */ /* 0x008fe200078e02ff */
[----:B------:R-:W-:-:S02]  /*1ce0*/  SEL R7, RZ, 0x7fff80, P1 ;  /* 0x007fff80ff077807 */ /* 0x000fc40000800000 */
[----:B0-----:R-:W-:-:S04]  /*1cf0*/  SHF.R.U32.HI R36, RZ, 0x7, R36 ;  /* 0x00000007ff247819 */ /* 0x001fc80000011624 */
[----:B------:R-:W-:Y:S01]  /*1d00*/  ISETP.NE.AND P6, PT, R36, 0x1, PT ;  /* 0x000000012400780c */ /* 0x000fe20003fc5270 */
[----:B------:R-:W-:Y:S01]  /*1d10*/  IMAD.IADD R13, R16, 0x1, R13 ;  /* 0x00000001100d7824 */ /* 0x000fe200078e020d */
[----:B------:R-:W-:Y:S01]  /*1d20*/  LOP3.LUT R3, R7, R3, R6, 0xfe, !PT ;  /* 0x0000000307037212 */ /* 0x000fe200078efe06 */
[----:B------:R-:W-:-:S04]  /*1d30*/  IMAD.WIDE.U32 R4, R204, R56, R22 ;  /* 0x00000038cc047225 */ /* 0x000fc800078e0016 */
[----:B------:R-:W-:Y:S02]  /*1d40*/  VIADD R38, R38, 0xffffff80 ;  /* 0xffffff8026267836 */ /* 0x000fe40000000000 */
[----:B------:R-:W-:Y:S02]  /*1d50*/  IMAD.IADD R0, R35, 0x1, R32 ;  /* 0x0000000123007824 */ /* 0x000fe400078e0220 */
[CC--:B------:R-:W-:Y:S02]  /*1d60*/  IMAD.WIDE.U32 R6, R204.reuse, R62.reuse, R22 ;  /* 0x0000003ecc067225 */ /* 0x0c0fe400078e0016 */
[----:B------:R-:W-:Y:S05]  /*1d70*/  @!P6 WARPSYNC.ALL ;  /* 0x000000000000e948 */ /* 0x000fea0003800000 */
[C---:B------:R-:W-:Y:S01]  /*1d80*/  IMAD R61, R204.reuse, R63, R8 ;  /* 0x0000003fcc3d7224 */ /* 0x040fe200078e0208 */
[----:B------:R-:W-:Y:S01]  /*1d90*/  SHF.R.S32.HI R12, RZ, 0x1f, R13 ;  /* 0x0000001fff0c7819 */ /* 0x000fe2000001140d */
[----:B------:R-:W-:Y:S01]  /*1da0*/  IMAD.MOV.U32 R8, RZ, RZ, R4 ;  /* 0x000000ffff087224 */ /* 0x000fe200078e0004 */
[----:B------:R-:W-:Y:S01]  /*1db0*/  IADD3 R9, R5, R15, RZ ;  /* 0x0000000f05097210 */ /* 0x000fe20007ffe0ff */
[----:B------:R-:W-:Y:S01]  /*1dc0*/  IMAD.IADD R59, R7, 0x1, R61 ;  /* 0x00000001073b7824 */ /* 0x000fe200078e023d */
[----:B------:R-:W-:Y:S01]  /*1dd0*/  SHF.R.S32.HI R37, RZ, 0x1f, R38 ;  /* 0x0000001fff257819 */ /* 0x000fe20000011426 */
[----:B------:R-:W-:Y:S01]  /*1de0*/  IMAD.WIDE.U32 R4, R204, R62, R16 ;  /* 0x0000003ecc047225 */ /* 0x000fe200078e0010 */
[----:B------:R-:W-:Y:S01]  /*1df0*/  SHF.R.S32.HI R7, RZ, 0x1f, R28 ;  /* 0x0000001fff077819 */ /* 0x000fe2000001141c */
[----:B------:R-:W-:Y:S01]  /*1e00*/  ULDC UR4, c[0x0][0x2f4] ;  /* 0x0000bd0000047ab9 */ /* 0x000fe20000000800 */
[----:B------:R-:W-:Y:S01]  /*1e10*/  LEA.HI R12, R12, R13, RZ, 0x3 ;  /* 0x0000000d0c0c7211 */ /* 0x000fe200078f18ff */
[----:B------:R-:W-:Y:S01]  /*1e20*/  IMAD.IADD R61, R61, 0x1, R5 ;  /* 0x000000013d3d7824 */ /* 0x000fe200078e0205 */
[----:B------:R-:W-:Y:S01]  /*1e30*/  LEA.HI R37, R37, R38, RZ, 0x2 ;  /* 0x0000002625257211 */ /* 0x000fe200078f10ff */
[C---:B------:R-:W-:Y:S01]  /*1e40*/  IMAD R5, R7.reuse, R56, RZ ;  /* 0x0000003807057224 */ /* 0x040fe200078e02ff */
[----:B------:R-:W-:Y:S01]  /*1e50*/  SHF.R.S32.HI R76, RZ, 0x3, R12 ;  /* 0x00000003ff4c7819 */ /* 0x000fe2000001140c */
[----:B------:R-:W-:Y:S01]  /*1e60*/  IMAD R7, R7, R62, RZ ;  /* 0x0000003e07077224 */ /* 0x000fe200078e02ff */
[----:B------:R-:W-:Y:S01]  /*1e70*/  LOP3.LUT R77, R12, 0xfffffff8, RZ, 0xc0, !PT ;  /* 0xfffffff80c4d7812 */ /* 0x000fe200078ec0ff */
[----:B------:R-:W-:Y:S01]  /*1e80*/  IMAD.MOV.U32 R66, RZ, RZ, 0x20 ;  /* 0x00000020ff427424 */ /* 0x000fe200078e00ff */
[----:B------:R-:W-:Y:S01]  /*1e90*/  LOP3.LUT R37, R37, 0xfffffffc, RZ, 0xc0, !PT ;  /* 0xfffffffc25257812 */ /* 0x000fe200078ec0ff */
[----:B------:R-:W-:Y:S01]  /*1ea0*/  IMAD.MOV.U32 R58, RZ, RZ, R6 ;  /* 0x000000ffff3a7224 */ /* 0x000fe200078e0006 */
[----:B------:R-:W-:Y:S01]  /*1eb0*/  PRMT R88, R3, 0x8880, RZ ;  /* 0x0000888003587816 */ /* 0x000fe200000000ff */
[----:B------:R-:W-:Y:S01]  /*1ec0*/  IMAD.MOV.U32 R60, RZ, RZ, R4 ;  /* 0x000000ffff3c7224 */ /* 0x000fe200078e0004 */
[----:B------:R-:W-:Y:S01]  /*1ed0*/  SHF.R.U32.HI R15, RZ, 0x3, R227 ;  /* 0x00000003ff0f7819 */ /* 0x000fe200000116e3 */
[----:B------:R-:W-:Y:S01]  /*1ee0*/  IMAD R73, R28, R57, R5 ;  /* 0x000000391c497224 */ /* 0x000fe200078e0205 */
[----:B------:R-:W-:Y:S01]  /*1ef0*/  SHF.L.U64.HI R4, R56, 0x6, R57 ;  /* 0x0000000638047819 */ /* 0x000fe20000010239 */
[----:B------:R-:W-:Y:S01]  /*1f00*/  IMAD R75, R28, R63, R7 ;  /* 0x0000003f1c4b7224 */ /* 0x000fe200078e0207 */
[----:B------:R-:W-:Y:S01]  /*1f10*/  SHF.L.U32 R5, R56, 0x6, RZ ;  /* 0x0000000638057819 */ /* 0x000fe200000006ff */
[----:B------:R-:W-:Y:S01]  /*1f20*/  IMAD R13, R57, 0x60, RZ ;  /* 0x00000060390d7824 */ /* 0x000fe200078e02ff */
[----:B------:R-:W-:Y:S01]  /*1f30*/  SHF.L.U64.HI R6, R62, 0x6, R63 ;  /* 0x000000063e067819 */ /* 0x000fe2000001023f */
[----:B------:R-:W-:Y:S01]  /*1f40*/  IMAD.WIDE.U32 R8, R28, R56, R8 ;  /* 0x000000381c087225 */ /* 0x000fe200078e0008 */
[----:B------:R-:W-:-:S02]  /*1f50*/  PRMT R88, R88, 0x7710, RZ ;  /* 0x0000771058587816 */ /* 0x000fc400000000ff */
[----:B------:R-:W-:Y:S01]  /*1f60*/  ISETP.GE.AND P2, PT, R2, UR4, PT ;  /* 0x0000000402007c0c */ /* 0x000fe2000bf46270 */
[----:B------:R-:W-:Y:S02]  /*1f70*/  IMAD R69, R63, 0x60, RZ ;  /* 0x000000603f457824 */ /* 0x000fe400078e02ff */
[----:B------:R-:W-:Y:S02]  /*1f80*/  IMAD.SHL.U32 R7, R62, 0x40, RZ ;  /* 0x000000403e077824 */ /* 0x000fe400078e00ff */
[----:B------:R-:W-:-:S04]  /*1f90*/  IMAD.WIDE.U32 R58, R28, R62, R58 ;  /* 0x0000003e1c3a7225 */ /* 0x000fc800078e003a */
[----:B------:R-:W-:Y:S01]  /*1fa0*/  IMAD.WIDE.U32 R60, R28, R62, R60 ;  /* 0x0000003e1c3c7225 */ /* 0x000fe200078e003c */
[----:B------:R-:W-:-:S03]  /*1fb0*/  LOP3.LUT R82, R88, 0x1, RZ, 0xc0, !PT ;  /* 0x0000000158527812 */ /* 0x000fc600078ec0ff */
[----:B------:R-:W-:Y:S01]  /*1fc0*/  IMAD.WIDE.U32 R56, R56, 0x60, RZ ;  /* 0x0000006038387825 */ /* 0x000fe200078e00ff */
[----:B------:R-:W-:-:S03]  /*1fd0*/  LOP3.LUT R83, R88, 0x2, RZ, 0xc0, !PT ;  /* 0x0000000258537812 */ /* 0x000fc600078ec0ff */
[----:B------:R-:W-:Y:S01]  /*1fe0*/  IMAD.WIDE.U32 R62, R62, 0x60, RZ ;  /* 0x000000603e3e7825 */ /* 0x000fe200078e00ff */
[----:B------:R-:W-:-:S03]  /*1ff0*/  LOP3.LUT R84, R88, 0x4, RZ, 0xc0, !PT ;  /* 0x0000000458547812 */ /* 0x000fc600078ec0ff */
[----:B------:R-:W-:Y:S01]  /*2000*/  IMAD.IADD R37, R38, 0x1, -R37 ;  /* 0x0000000126257824 */ /* 0x000fe200078e0a25 */
[C---:B------:R-:W-:Y:S01]  /*2010*/  LOP3.LUT R85, R88.reuse, 0x8, RZ, 0xc0, !PT ;  /* 0x0000000858557812 */ /* 0x040fe200078ec0ff */
[----:B------:R-:W-:Y:S01]  /*2020*/  IMAD.IADD R72, R9, 0x1, R73 ;  /* 0x0000000109487824 */ /* 0x000fe200078e0249 */
[C---:B------:R-:W-:Y:S01]  /*2030*/  LOP3.LUT R86, R88.reuse, 0x10, RZ, 0xc0, !PT ;  /* 0x0000001058567812 */ /* 0x040fe200078ec0ff */
[----:B------:R-:W-:Y:S01]  /*2040*/  IMAD.IADD R74, R59, 0x1, R75 ;  /* 0x000000013b4a7824 */ /* 0x000fe200078e024b */
[----:B------:R-:W-:Y:S01]  /*2050*/  LOP3.LUT R87, R88, 0x20, RZ, 0xc0, !PT ;  /* 0x0000002058577812 */ /* 0x000fe200078ec0ff */
[----:B------:R-:W-:Y:S01]  /*2060*/  VIADD R64, R36, 0x8 ;  /* 0x0000000824407836 */ /* 0x000fe20000000000 */
[----:B------:R-:W-:Y:S01]  /*2070*/  SHF.R.S32.HI R32, RZ, 0x1f, R34 ;  /* 0x0000001fff207819 */ /* 0x000fe20000011422 */
[----:B------:R-:W-:Y:S01]  /*2080*/  IMAD R65, R37, 0x40, R204 ;  /* 0x0000004025417824 */ /* 0x000fe200078e02cc */
[----:B------:R-:W-:Y:S01]  /*2090*/  SHF.L.U32 R67, R67, 0x1, RZ ;  /* 0x0000000143437819 */ /* 0x000fe200000006ff */
[----:B------:R-:W-:Y:S01]  /*20a0*/  IMAD.IADD R68, R57, 0x1, R13 ;  /* 0x0000000139447824 */ /* 0x000fe200078e020d */
[----:B------:R-:W-:Y:S01]  /*20b0*/  IADD3 R75, R75, R61, RZ ;  /* 0x0000003d4b4b7210 */ /* 0x000fe20007ffe0ff */
[----:B------:R-:W-:Y:S01]  /*20c0*/  IMAD.IADD R69, R63, 0x1, R69 ;  /* 0x000000013f457824 */ /* 0x000fe200078e0245 */
[----:B------:R-:W-:Y:S01]  /*20d0*/  P2R R90, PR, RZ, 0x4 ;  /* 0x00000004ff5a7803 */ /* 0x000fe20000000000 */
[----:B------:R-:W-:Y:S01]  /*20e0*/  IMAD.IADD R73, R73, 0x1, R21 ;  /* 0x0000000149497824 */ /* 0x000fe200078e0215 */
[----:B------:R-:W-:-:S02]  /*20f0*/  SHF.R.S32.HI R79, RZ, 0x1f, R77 ;  /* 0x0000001fff4f7819 */ /* 0x000fc4000001144d */
[----:B------:R-:W-:Y:S01]  /*2100*/  LOP3.LUT R88, R88, 0x40, RZ, 0xc0, !PT ;  /* 0x0000004058587812 */ /* 0x000fe200078ec0ff */
[C---:B--2---:R-:W-:Y:S01]  /*2110*/  IMAD.SHL.U32 R10, R14.reuse, 0x40, RZ ;  /* 0x000000400e0a7824 */ /* 0x044fe200078e00ff */
[----:B------:R-:W-:Y:S01]  /*2120*/  @!P6 BAR.SYNC.DEFER_BLOCKING 0x9, 0x100 ;  /* 0x024400000000eb1d */ /* 0x000fe20000010000 */
[----:B------:R-:W-:-:S03]  /*2130*/  LOP3.LUT P1, RZ, R14, 0x4, RZ, 0xc0, !PT ;  /* 0x000000040eff7812 */ /* 0x000fc6000782c0ff */
[----:B------:R-:W-:-:S04]  /*2140*/  LOP3.LUT R10, R10, 0x1c0, RZ, 0xc0, !PT ;  /* 0x000001c00a0a7812 */ /* 0x000fc800078ec0ff */
[----:B------:R-:W-:Y:S02]  /*2150*/  SHF.R.U32.HI R35, RZ, 0x3, R10 ;  /* 0x00000003ff237819 */ /* 0x000fe4000001160a */
[----:B------:R-:W-:-:S04]  /*2160*/  LOP3.LUT R14, R10, 0x18, R16, 0xf8, !PT ;  /* 0x000000180a0e7812 */ /* 0x000fc800078ef810 */
[----:B------:R-:W-:-:S05]  /*2170*/  LOP3.LUT R14, R14, R35, RZ, 0x3c, !PT ;  /* 0x000000230e0e7212 */ /* 0x000fca00078e3cff */
[----:B------:R-:W-:Y:S01]  /*2180*/  IMAD R70, R229, 0x200, R14 ;  /* 0x00000200e5467824 */ /* 0x000fe200078e020e */
[--C-:B------:R-:W-:Y:S02]  /*2190*/  LOP3.LUT R14, R10, 0x38, R12.reuse, 0xf8, !PT ;  /* 0x000000380a0e7812 */ /* 0x100fe400078ef80c */
[----:B------:R-:W-:Y:S02]  /*21a0*/  LOP3.LUT R12, R227, 0x38, R12, 0xf8, !PT ;  /* 0x00000038e30c7812 */ /* 0x000fe400078ef80c */
[----:B------:R-:W-:Y:S02]  /*21b0*/  SEL R66, R66, 0xffffffe0, !P1 ;  /* 0xffffffe042427807 */ /* 0x000fe40004800000 */
[----:B------:R-:W-:Y:S02]  /*21c0*/  LOP3.LUT R14, R14, R35, RZ, 0x3c, !PT ;  /* 0x000000230e0e7212 */ /* 0x000fe400078e3cff */
[----:B------:R-:W-:Y:S01]  /*21d0*/  LOP3.LUT R12, R12, R15, RZ, 0x3c, !PT ;  /* 0x0000000f0c0c7212 */ /* 0x000fe200078e3cff */
[----:B------:R-:W-:Y:S01]  /*21e0*/  IMAD.IADD R71, R66, 0x1, R70 ;  /* 0x0000000142477824 */ /* 0x000fe200078e0246 */
[----:B------:R-:W-:Y:S01]  /*21f0*/  ISETP.GE.AND P1, PT, R16, UR4, PT ;  /* 0x0000000410007c0c */ /* 0x000fe2000bf26270 */
[----:B------:R-:W-:Y:S01]  /*2200*/  IMAD R80, R229, 0x200, R14 ;  /* 0x00000200e5507824 */ /* 0x000fe200078e020e */
[----:B------:R-:W-:Y:S01]  /*2210*/  SHF.R.S32.HI R78, RZ, 0x1f, R29 ;  /* 0x0000001fff4e7819 */ /* 0x000fe2000001141d */
[----:B----4-:R-:W-:-:S10]  /*2220*/  IMAD.IADD R81, R11, 0x1, R12 ;  /* 0x000000010b517824 */ /* 0x010fd400078e020c */
.L_x_9741:
[----:B------:R-:W0:Y:S01]  /*2230*/  LDC R97, c[0x0][0x430] ;  /* 0x00010c00ff617b82 */ /* 0x000e220000000800 */
        /* <DEDUP_REMOVED lines=25> */
[----:B------:R-:W-:Y:S01]  /*23d0*/  IADD3 R14, -R36, RZ, RZ ;  /* 0x000000ff240e7210 */ /* 0x000fe20007ffe1ff */
[----:B------:R-:W-:Y:S01]  /*23e0*/  IMAD R92, R18, 0x1800, R71 ;  /* 0x00001800125c7824 */ /* 0x000fe200078e0247 */
[----:B------:R-:W-:Y:S01]  /*23f0*/  ISETP.GT.AND P3, PT, R26, R27, PT ;  /* 0x0000001b1a00720c */ /* 0x000fe20003f64270 */
[----:B------:R-:W-:Y:S05]  /*2400*/  YIELD ;  /* 0x0000000000007946 */ /* 0x000fea0003800000 */
[----:B------:R-:W-:Y:S01]  /*2410*/  BSSY B0, `(.L_x_9688) ;  /* 0x00002d8000007945 */ /* 0x000fe20003800000 */
[----:B------:R-:W-:Y:S01]  /*2420*/  IMAD R97, R97, R14, R40 ;  /* 0x0000000e61617224 */ /* 0x000fe200078e0228 */
[----:B------:R-:W-:Y:S01]  /*2430*/  P2R R91, PR, RZ, 0x8 ;  /* 0x00000008ff5b7803 */ /* 0x000fe20000000000 */
[----:B------:R-:W-:-:S02]  /*2440*/  IMAD R94, R94, 0x2, R25 ;  /* 0x000000025e5e7824 */ /* 0x000fc400078e0219 */
        /* <DEDUP_REMOVED lines=26> */
[----:B------:R-:W-:Y:S01]  /*25f0*/  IMAD.IADD R103, R37, 0x1, R103 ;  /* 0x0000000125677824 */ /* 0x000fe200078e0267 */
[----:B------:R-:W-:Y:S01]  /*2600*/  LEA R102, P3, R36, UR4, 0x1 ;  /* 0x0000000424667c11 */ /* 0x000fe2000f8608ff */
[----:B------:R-:W-:Y:S02]  /*2610*/  IMAD R100, R26, -0x60, R30 ;  /* 0xffffffa01a647824 */ /* 0x000fe400078e021e */
[-C--:B------:R-:W-:Y:S01]  /*2620*/  IMAD.WIDE.U32 R14, R56, R26.reuse, RZ ;  /* 0x0000001a380e7225 */ /* 0x080fe200078e00ff */
[----:B------:R-:W-:Y:S02]  /*2630*/  LEA.HI.X R103, R36, UR5, R103, 0x1, P3 ;  /* 0x0000000524677c11 */ /* 0x000fe400098f0c67 */
[----:B------:R-:W-:Y:S01]  /*2640*/  VIMNMX R100, R100, 0x60, PT ;  /* 0x0000006064647848 */ /* 0x000fe20003fe0100 */
[----:B------:R-:W-:-:S04]  /*2650*/  IMAD.WIDE.U32 R12, R62, R26, RZ ;  /* 0x0000001a3e0c7225 */ /* 0x000fc800078e00ff */
        /* <DEDUP_REMOVED lines=9> */
[----:B------:R-:W-:-:S03]  /*26f0*/  CS2R R50, SRZ ;  /* 0x0000000000327805 */ /* 0x000fc6000001ff00 */
[----:B------:R-:W-:Y:S05]  /*2700*/  @P2 BRA `(.L_x_9692) ;  /* 0x0000000000502947 */ /* 0x000fea0003800000 */
[----:B------:R-:W-:Y:S01]  /*2710*/  IADD3 R11, P3, R8, R14, RZ ;  /* 0x0000000e080b7210 */ /* 0x000fe20007f7e0ff */
[----:B------:R-:W-:Y:S01]  /*2720*/  ULDC.64 UR4, c[0x0][0x3e8] ;  /* 0x0000fa0000047ab9 */ /* 0x000fe20000000a00 */
[----:B------:R-:W-:Y:S02]  /*2730*/  CS2R R48, SRZ ;  /* 0x0000000000307805 */ /* 0x000fe4000001ff00 */
[----:B------:R-:W-:Y:S02]  /*2740*/  CS2R R50, SRZ ;  /* 0x0000000000327805 */ /* 0x000fe4000001ff00 */
[----:B------:R-:W-:Y:S02]  /*2750*/  IADD3.X R40, R53, R72, RZ, P3, !PT ;  /* 0x0000004835287210 */ /* 0x000fe40001ffe4ff */
[----:B------:R-:W-:-:S04]  /*2760*/  LEA R38, P3, R11, UR4, 0x1 ;  /* 0x000000040b267c11 */ /* 0x000fc8000f8608ff */
[----:B------:R-:W-:Y:S01]  /*2770*/  LEA.HI.X R39, R11, UR5, R40, 0x1, P3 ;  /* 0x000000050b277c11 */ /* 0x000fe200098f0c28 */
[----:B------:R-:W-:Y:S01]  /*2780*/  ULDC.64 UR4, c[0x0][0x400] ;  /* 0x0001000000047ab9 */ /* 0x000fe20000000a00 */
[----:B------:R-:W-:-:S05]  /*2790*/  IADD3 R11, P3, R58, R12, RZ ;  /* 0x0000000c3a0b7210 */ /* 0x000fca0007f7e0ff */
[----:B------:R-:W-:Y:S01]  /*27a0*/  IMAD.X R42, R55, 0x1, R74, P3 ;  /* 0x00000001372a7824 */ /* 0x000fe200018e064a */
[----:B------:R-:W-:-:S04]  /*27b0*/  LEA R40, P3, R11, UR4, 0x1 ;  /* 0x000000040b287c11 */ /* 0x000fc8000f8608ff */
[----:B------:R-:W-:Y:S02]  /*27c0*/  LEA.HI.X R41, R11, UR5, R42, 0x1, P3 ;  /* 0x000000050b297c11 */ /* 0x000fe400098f0c2a */
        /* <DEDUP_REMOVED lines=8> */
.L_x_9692:
[----:B------:R-:W-:Y:S05]  /*2850*/  BSYNC B1 ;  /* 0x0000000000017941 */ /* 0x000fea0003800000 */
.L_x_9691:
[----:B------:R-:W-:Y:S01]  /*2860*/  VIADD R11, R204, 0x40 ;  /* 0x00000040cc0b7836 */ /* 0x000fe20000000000 */
[----:B------:R-:W-:Y:S01]  /*2870*/  BSSY B1, `(.L_x_9693) ;  /* 0x000001c000017945 */ /* 0x000fe20003800000 */
[----:B0-----:R-:W-:Y:S02]  /*2880*/  CS2R R40, SRZ ;  /* 0x0000000000287805 */ /* 0x001fe4000001ff00 */
[----:B------:R-:W-:Y:S01]  /*2890*/  CS2R R38, SRZ ;  /* 0x0000000000267805 */ /* 0x000fe2000001ff00 */
[----:B-----5:R-:W-:Y:S01]  /*28a0*/  IMAD.MOV.U32 R52, RZ, RZ, R44 ;  /* 0x000000ffff347224 */ /* 0x020fe200078e002c */
[----:B------:R-:W-:Y:S01]  /*28b0*/  ISETP.GE.AND P4, PT, R11, R100, PT ;  /* 0x000000640b00720c */ /* 0x000fe20003f86270 */
[----:B------:R-:W-:Y:S01]  /*28c0*/  IMAD.MOV.U32 R89, RZ, RZ, R45 ;  /* 0x000000ffff597224 */ /* 0x000fe200078e002d */
[----:B------:R-:W-:-:S11]  /*28d0*/  CS2R R42, SRZ ;  /* 0x00000000002a7805 */ /* 0x000fd6000001ff00 */
[----:B------:R-:W-:Y:S05]  /*28e0*/  @P4 BRA `(.L_x_9694) ;  /* 0x0000000000504947 */ /* 0x000fea0003800000 */
[----:B------:R-:W-:Y:S01]  /*28f0*/  IADD3 R14, P3, P5, R8, R14, R5 ;  /* 0x0000000e080e7210 */ /* 0x000fe20007d7e005 */
[----:B------:R-:W-:Y:S01]  /*2900*/  ULDC.64 UR4, c[0x0][0x3e8] ;  /* 0x0000fa0000047ab9 */ /* 0x000fe20000000a00 */
[----:B------:R-:W-:Y:S02]  /*2910*/  CS2R R40, SRZ ;  /* 0x0000000000287805 */ /* 0x000fe4000001ff00 */
[----:B------:R-:W-:Y:S02]  /*2920*/  CS2R R42, SRZ ;  /* 0x00000000002a7805 */ /* 0x000fe4000001ff00 */
[----:B------:R-:W-:Y:S02]  /*2930*/  IADD3.X R13, R72, R53, R4, P3, P5 ;  /* 0x00000035480d7210 */ /* 0x000fe40001fea404 */
[----:B------:R-:W-:-:S04]  /*2940*/  IADD3 R11, P3, P5, R58, R12, R7 ;  /* 0x0000000c3a0b7210 */ /* 0x000fc80007d7e007 */
[----:B------:R-:W-:Y:S02]  /*2950*/  IADD3.X R36, R74, R55, R6, P3, P5 ;  /* 0x000000374a247210 */ /* 0x000fe40001fea406 */
[----:B------:R-:W-:-:S04]  /*2960*/  LEA R12, P3, R14, UR4, 0x1 ;  /* 0x000000040e0c7c11 */ /* 0x000fc8000f8608ff */
[----:B------:R-:W-:Y:S01]  /*2970*/  LEA.HI.X R13, R14, UR5, R13, 0x1, P3 ;  /* 0x000000050e0d7c11 */ /* 0x000fe200098f0c0d */
[----:B------:R-:W-:Y:S02]  /*2980*/  ULDC.64 UR4, c[0x0][0x400] ;  /* 0x0001000000047ab9 */ /* 0x000fe40000000a00 */
        /* <DEDUP_REMOVED lines=10> */
.L_x_9694:
[----:B------:R-:W-:Y:S05]  /*2a30*/  BSYNC B1 ;  /* 0x0000000000017941 */ /* 0x000fea0003800000 */
.L_x_9693:
[----:B------:R-:W-:Y:S01]  /*2a40*/  IMAD.MOV.U32 R11, RZ, RZ, R48 ;  /* 0x000000ffff0b7224 */ /* 0x000fe200078e0030 */
[----:B------:R-:W-:Y:S01]  /*2a50*/  ISETP.NE.AND P3, PT, R209, 0x3, PT ;  /* 0x00000003d100780c */ /* 0x000fe20003f65270 */
[----:B0-----:R-:W-:Y:S01]  /*2a60*/  IMAD.MOV.U32 R12, RZ, RZ, R49 ;  /* 0x000000ffff0c7224 */ /* 0x001fe200078e0031 */
[----:B------:R-:W-:Y:S01]  /*2a70*/  PRMT R107, R89, 0x5410, R52 ;  /* 0x00005410596b7816 */ /* 0x000fe20000000034 */
[----:B------:R-:W-:Y:S02]  /*2a80*/  IMAD.MOV.U32 R13, RZ, RZ, R50 ;  /* 0x000000ffff0d7224 */ /* 0x000fe400078e0032 */
[----:B------:R-:W-:Y:S01]  /*2a90*/  IMAD.MOV.U32 R14, RZ, RZ, R51 ;  /* 0x000000ffff0e7224 */ /* 0x000fe200078e0033 */
[----:B------:R-:W-:Y:S01]  /*2aa0*/  PRMT R113, R11, 0x5410, R12 ;  /* 0x000054100b717816 */ /* 0x000fe2000000000c */
[----:B------:R-:W-:Y:S01]  /*2ab0*/  IMAD.MOV.U32 R11, RZ, RZ, R46 ;  /* 0x000000ffff0b7224 */ /* 0x000fe200078e002e */
[----:B------:R-:W-:Y:S02]  /*2ac0*/  MOV R12, R47 ;  /* 0x0000002f000c7202 */ /* 0x000fe40000000f00 */
[----:B------:R-:W-:Y:S01]  /*2ad0*/  PRMT R115, R13, 0x5410, R14 ;  /* 0x000054100d737816 */ /* 0x000fe2000000000e */
[----:B-----5:R-:W-:Y:S01]  /*2ae0*/  IMAD.MOV.U32 R13, RZ, RZ, R40 ;  /* 0x000000ffff0d7224 */ /* 0x020fe200078e0028 */
[----:B------:R-:W-:Y:S01]  /*2af0*/  PRMT R108, R11, 0x5410, R12 ;  /* 0x000054100b6c7816 */ /* 0x000fe2000000000c */
[----:B------:R-:W-:-:S02]  /*2b00*/  IMAD.MOV.U32 R11, RZ, RZ, R36 ;  /* 0x000000ffff0b7224 */ /* 0x000fc400078e0024 */
[----:B------:R-:W-:Y:S02]  /*2b10*/  IMAD.MOV.U32 R12, RZ, RZ, R37 ;  /* 0x000000ffff0c7224 */ /* 0x000fe400078e0025 */
[----:B------:R-:W-:-:S03]  /*2b20*/  IMAD.MOV.U32 R14, RZ, RZ, R41 ;  /* 0x000000ffff0e7224 */ /* 0x000fc600078e0029 */
        /* <DEDUP_REMOVED lines=8> */
[----:B------:R-:W-:Y:S06]  /*2bb0*/  @!P3 BRA `(.L_x_9695) ;  /* 0x000000000004b947 */ /* 0x000fec0003800000 */
[----:B------:R-:W-:Y:S01]  /*2bc0*/  BPT.TRAP 0x1 ;  /* 0x000000040000795c */ /* 0x000fe20000300000 */
.L_x_9695:
[----:B------:R-:W-:Y:S01]  /*2bd0*/  IMAD R89, R18, 0x8, R19 ;  /* 0x0000000812597824 */ /* 0x000fe200078e0213 */
[----:B------:R-:W-:Y:S01]  /*2be0*/  SHF.L.U32 R101, R207, 0x1f, RZ ;  /* 0x0000001fcf657819 */ /* 0x000fe200000006ff */
[----:B------:R-:W-:Y:S03]  /*2bf0*/  BSSY B1, `(.L_x_9696) ;  /* 0x0000003000017945 */ /* 0x000fe60003800000 */
[----:B------:R-:W0:Y:S02]  /*2c00*/  SYNCS.PHASECHK.TRANS64.TRYWAIT P5, [R89+URZ+0x22890], R101 ;  /* 0x02289065590075a7 */ /* 0x000e2400080a017f */
[----:B0-----:R-:W-:Y:S05]  /*2c10*/  @!P5 BRA `(.L_x_9697) ;  /* 0x000001380044d947 */ /* 0x001fea0003800000 */
.L_x_9943:
[----:B------:R-:W-:Y:S05]  /*2c20*/  BSYNC B1 ;  /* 0x0000000000017941 */ /* 0x000fea0003800000 */
.L_x_9696:
[----:B------:R-:W-:-:S03]  /*2c30*/  UMOV UR4, 0xffffffff ;  /* 0xffffffff00047882 */ /* 0x000fc60000000000 */
[----:B------:R-:W-:Y:S05]  /*2c40*/  BRA.DIV UR4, `(.L_x_9698) ;  /* 0x0000013a044c7947 */ /* 0x000fea000b800000 */
[----:B------:R1:W2:Y:S04]  /*2c50*/  SHFL.IDX PT, R55, R103, RZ, 0x1c1f ;  /* 0x001c1fff67377589 */ /* 0x0002a800000e0000 */
[----:B------:R1:W3:Y:S02]  /*2c60*/  SHFL.IDX PT, R93, R102, RZ, 0x1c1f ;  /* 0x001c1fff665d7589 */ /* 0x0002e400000e0000 */
.L_x_9947:
[----:B------:R-:W-:Y:S04]  /*2c70*/  BSSY B1, `(.L_x_9699) ;  /* 0x0000067000017945 */ /* 0x000fe80003800000 */
[----:B------:R-:W-:Y:S05]  /*2c80*/  @P2 BRA `(.L_x_9700) ;  /* 0x0000000400942947 */ /* 0x000fea0003800000 */
[----:B------:R-:W-:Y:S04]  /*2c90*/  BSSY B2, `(.L_x_9701) ;  /* 0x0000032000027945 */ /* 0x000fe80003800000 */
[----:B------:R-:W-:Y:S05]  /*2ca0*/  @P1 BRA `(.L_x_9702) ;  /* 0x0000000000c01947 */ /* 0x000fea0003800000 */
[----:B------:R4:W0:Y:S01]  /*2cb0*/  LDS.128 R12, [R94] ;  /* 0x000000005e0c7984 */ /* 0x0008220000000c00 */
[C---:B---3--:R-:W-:Y:S01]  /*2cc0*/  LEA R52, P2, R16.reuse, R93, 0x1 ;  /* 0x0000005d10347211 */ /* 0x048fe200078408ff */
[----:B------:R-:W-:Y:S03]  /*2cd0*/  BSSY B3, `(.L_x_9703) ;  /* 0x000002c000037945 */ /* 0x000fe60003800000 */
[----:B--2---:R-:W-:Y:S02]  /*2ce0*/  LEA.HI.X R53, R16, R55, R17, 0x1, P2 ;  /* 0x0000003710357211 */ /* 0x004fe400010f0c11 */
[----:B------:R-:W-:-:S13]  /*2cf0*/  ISETP.GE.AND P2, PT, R22, R54, PT ;  /* 0x000000361600720c */ /* 0x000fda0003f46270 */
[----:B----4-:R-:W-:Y:S05]  /*2d00*/  @P2 BRA `(.L_x_9704) ;  /* 0x0000000000a02947 */ /* 0x010fea0003800000 */
[----:B------:R-:W-:Y:S01]  /*2d10*/  SHF.R.U64 R11, R48, 0x10, R49 ;  /* 0x00000010300b7819 */ /* 0x000fe20000001231 */
[--C-:B0-----:R-:W-:Y:S01]  /*2d20*/  HADD2.F32 R48, -RZ, R15.reuse.H1_H1 ;  /* 0x3000000fff307230 */ /* 0x101fe20000004100 */
        /* <DEDUP_REMOVED lines=11> */
[CC--:B------:R-:W-:Y:S01]  /*2de0*/  FMUL.FTZ R114, R48.reuse, R51.reuse ;  /* 0x0000003330727220 */ /* 0x0c0fe20000410000 */
[----:B------:R-:W-:Y:S01]  /*2df0*/  FMUL.FTZ R51, R15, R51 ;  /* 0x000000330f337220 */ /* 0x000fe20000410000 */
[C---:B------:R-:W-:Y:S01]  /*2e00*/  FMUL.FTZ R110, R13.reuse, R110 ;  /* 0x0000006e0d6e7220 */ /* 0x040fe20000410000 */
[-C--:B------:R-:W-:Y:S01]  /*2e10*/  FFMA.FTZ R112, R13, R50.reuse, -R112 ;  /* 0x000000320d707223 */ /* 0x080fe20000010870 */
[-C--:B------:R-:W-:Y:S01]  /*2e20*/  FFMA.FTZ R114, R15, R49.reuse, -R114 ;  /* 0x000000310f727223 */ /* 0x080fe20000010872 */
[----:B------:R-:W-:Y:S01]  /*2e30*/  FFMA.FTZ R111, R48, R49, R51 ;  /* 0x00000031306f7223 */ /* 0x000fe20000010033 */
[----:B------:R-:W-:Y:S01]  /*2e40*/  FFMA.FTZ R109, R11, R50, R110 ;  /* 0x000000320b6d7223 */ /* 0x000fe2000001006e */
[----:B------:R-:W-:-:S02]  /*2e50*/  HADD2.F32 R11, -RZ, R12.H1_H1 ;  /* 0x3000000cff0b7230 */ /* 0x000fc40000004100 */
[--C-:B------:R-:W-:Y:S02]  /*2e60*/  HADD2.F32 R49, -RZ, R115.reuse.H0_H0 ;  /* 0x20000073ff317230 */ /* 0x100fe40000004100 */
        /* <DEDUP_REMOVED lines=18> */
.L_x_9704:
[----:B------:R-:W-:Y:S05]  /*2f90*/  BSYNC B3 ;  /* 0x0000000000037941 */ /* 0x000fea0003800000 */
.L_x_9703:
[----:B0-----:R4:W-:Y:S02]  /*2fa0*/  ST.E.128 desc[UR40][R52.64], R12 ;  /* 0x0000000c34007985 */ /* 0x0019e4000c101d28 */
.L_x_9702:
[----:B------:R-:W-:Y:S05]  /*2fb0*/  BSYNC B2 ;  /* 0x0000000000027941 */ /* 0x000fea0003800000 */
.L_x_9701:
[----:B------:R-:W-:-:S13]  /*2fc0*/  ISETP.NE.AND P2, PT, R90, RZ, PT ;  /* 0x000000ff5a00720c */ /* 0x000fda0003f45270 */
[----:B------:R-:W-:Y:S05]  /*2fd0*/  @P2 BRA `(.L_x_9700) ;  /* 0x0000000000c02947 */ /* 0x000fea0003800000 */
[----:B----4-:R4:W0:Y:S01]  /*2fe0*/  LDS.128 R12, [R92] ;  /* 0x000000005c0c7984 */ /* 0x0108220000000c00 */
        /* <DEDUP_REMOVED lines=13> */
[----:B------:R-:W-:Y:S02]  /*30c0*/  HADD2.F32 R47, -RZ, R47.H0_H0 ;  /* 0x2000002fff2f7230 */ /* 0x000fe40000004100 */
[----:B------:R-:W-:-:S02]  /*30d0*/  HADD2.F32 R11, -RZ, R13.H1_H1 ;  /* 0x3000000dff0b7230 */ /* 0x000fc40000004100 */
[----:B------:R-:W-:Y:S02]  /*30e0*/  HADD2.F32 R13, -RZ, R13.H0_H0 ;  /* 0x2000000dff0d7230 */ /* 0x000fe40000004100 */
[-C--:B------:R-:W-:Y:S01]  /*30f0*/  FMUL.FTZ R51, R15, R47.reuse ;  /* 0x0000002f0f337220 */ /* 0x080fe20000410000 */
[----:B------:R-:W-:Y:S02]  /*3100*/  HADD2.F32 R45, -RZ, R45.H0_H0 ;  /* 0x2000002dff2d7230 */ /* 0x000fe40000004100 */
[-C--:B------:R-:W-:Y:S01]  /*3110*/  FMUL.FTZ R52, R11, R50.reuse ;  /* 0x000000320b347220 */ /* 0x080fe20000410000 */
[C---:B------:R-:W-:Y:S01]  /*3120*/  FMUL.FTZ R110, R44.reuse, R47 ;  /* 0x0000002f2c6e7220 */ /* 0x040fe20000410000 */
[C---:B------:R-:W-:Y:S01]  /*3130*/  FMUL.FTZ R50, R13.reuse, R50 ;  /* 0x000000320d327220 */ /* 0x040fe20000410000 */
[----:B------:R-:W-:Y:S01]  /*3140*/  FFMA.FTZ R53, R44, R45, R51 ;  /* 0x0000002d2c357223 */ /* 0x000fe20000010033 */
[-C--:B------:R-:W-:Y:S02]  /*3150*/  FFMA.FTZ R52, R13, R46.reuse, -R52 ;  /* 0x0000002e0d347223 */ /* 0x080fe40000010834 */
        /* <DEDUP_REMOVED lines=10> */
[--C-:B------:R-:W-:Y:S02]  /*3200*/  HADD2.F32 R15, -RZ, R107.reuse.H1_H1 ;  /* 0x3000006bff0f7230 */ /* 0x100fe40000004100 */
[----:B------:R-:W-:Y:S01]  /*3210*/  FMUL.FTZ R44, R12, R44 ;  /* 0x0000002c0c2c7220 */ /* 0x000fe20000410000 */
[----:B------:R-:W-:Y:S02]  /*3220*/  HADD2.F32 R107, -RZ, R107.H0_H0 ;  /* 0x2000006bff6b7230 */ /* 0x000fe40000004100 */
        /* <DEDUP_REMOVED lines=9> */
.L_x_9706:
[----:B------:R-:W-:Y:S05]  /*32c0*/  BSYNC B2 ;  /* 0x0000000000027941 */ /* 0x000fea0003800000 */
.L_x_9705:
[----:B0-----:R0:W-:Y:S02]  /*32d0*/  ST.E.128 desc[UR40][R48.64], R12 ;  /* 0x0000000c30007985 */ /* 0x0011e4000c101d28 */
.L_x_9700:
[----:B------:R-:W-:Y:S05]  /*32e0*/  BSYNC B1 ;  /* 0x0000000000017941 */ /* 0x000fea0003800000 */
.L_x_9699:
[----:B------:R-:W-:-:S03]  /*32f0*/  UMOV UR4, 0xffffffff ;  /* 0xffffffff00047882 */ /* 0x000fc60000000000 */
[----:B------:R-:W-:Y:S05]  /*3300*/  BRA.DIV UR4, `(.L_x_9707) ;  /* 0x0000013204e87947 */ /* 0x000fea000b800000 */
[----:B-1----:R-:W1:Y:S04]  /*3310*/  SHFL.IDX PT, R103, R103, 0x1, 0x1c1f ;  /* 0x003c1f0067677f89 */ /* 0x002e6800000e0000 */
[----:B------:R0:W0:Y:S02]  /*3320*/  SHFL.IDX PT, R47, R102, 0x1, 0x1c1f ;  /* 0x003c1f00662f7f89 */ /* 0x00002400000e0000 */
.L_x_9951:
[----:B------:R-:W-:Y:S05]  /*3330*/  @P4 BRA `(.L_x_9708) ;  /* 0x0000001c00944947 */ /* 0x000fea0003800000 */
[----:B------:R-:W-:Y:S04]  /*3340*/  BSSY B1, `(.L_x_9709) ;  /* 0x0000032000017945 */ /* 0x000fe80003800000 */
[----:B------:R-:W-:Y:S05]  /*3350*/  @P1 BRA `(.L_x_9710) ;  /* 0x0000000000c01947 */ /* 0x000fea0003800000 */
[----:B0---4-:R0:W4:Y:S01]  /*3360*/  LDS.128 R12, [R94+0x2000] ;  /* 0x002000005e0c7984 */ /* 0x0111220000000c00 */
[C---:B------:R-:W-:Y:S01]  /*3370*/  LEA R44, P2, R16.reuse, R47, 0x1 ;  /* 0x0000002f102c7211 */ /* 0x040fe200078408ff */
[----:B------:R-:W-:Y:S03]  /*3380*/  BSSY B2, `(.L_x_9711) ;  /* 0x000002c000027945 */ /* 0x000fe60003800000 */
[----:B-1----:R-:W-:Y:S02]  /*3390*/  LEA.HI.X R45, R16, R103, R17, 0x1, P2 ;  /* 0x00000067102d7211 */ /* 0x002fe400010f0c11 */
[----:B------:R-:W-:-:S13]  /*33a0*/  ISETP.GE.AND P2, PT, R22, R54, PT ;  /* 0x000000361600720c */ /* 0x000fda0003f46270 */
        /* <DEDUP_REMOVED lines=41> */
.L_x_9712:
[----:B------:R-:W-:Y:S05]  /*3640*/  BSYNC B2 ;  /* 0x0000000000027941 */ /* 0x000fea0003800000 */
.L_x_9711:
[----:B----4-:R0:W-:Y:S02]  /*3650*/  ST.E.128 desc[UR40][R44.64], R12 ;  /* 0x0000000c2c007985 */ /* 0x0101e4000c101d28 */
.L_x_9710:
[----:B------:R-:W-:Y:S05]  /*3660*/  BSYNC B1 ;  /* 0x0000000000017941 */ /* 0x000fea0003800000 */
.L_x_9709:
[----:B------:R-:W-:-:S13]  /*3670*/  ISETP.NE.AND P2, PT, R90, RZ, PT ;  /* 0x000000ff5a00720c */ /* 0x000fda0003f45270 */
        /* <DEDUP_REMOVED lines=47> */
.L_x_9714:
[----:B------:R-:W-:Y:S05]  /*3970*/  BSYNC B1 ;  /* 0x0000000000017941 */ /* 0x000fea0003800000 */
.L_x_9713:
[----:B----4-:R0:W-:Y:S01]  /*3980*/  ST.E.128 desc[UR40][R40.64], R12 ;  /* 0x0000000c28007985 */ /* 0x0101e2000c101d28 */
[----:B------:R-:W-:Y:S05]  /*3990*/  BRA `(.L_x_9708) ;  /* 0x0000001400fc7947 */ /* 0x000fea0003800000 */
.L_x_9690:
[----:B------:R-:W-:Y:S01]  /*39a0*/  VIADD R11, R204, 0x40 ;  /* 0x00000040cc0b7836 */ /* 0x000fe20000000000 */
[----:B------:R-:W-:Y:S02]  /*39b0*/  CS2R R38, SRZ ;  /* 0x0000000000267805 */ /* 0x000fe4000001ff00 */
[----:B------:R-:W-:Y:S02]  /*39c0*/  CS2R R42, SRZ ;  /* 0x00000000002a7805 */ /* 0x000fe4000001ff00 */
[----:B------:R-:W-:Y:S02]  /*39d0*/  CS2R R40, SRZ ;  /* 0x0000000000287805 */ /* 0x000fe4000001ff00 */
[----:B------:R-:W-:-:S04]  /*39e0*/  ISETP.GE.AND P2, PT, R11, R100, PT ;  /* 0x000000640b00720c */ /* 0x000fc80003f46270 */
[----:B------:R-:W-:-:S13]  /*39f0*/  ISETP.GE.OR P2, PT, R16, R54, P2 ;  /* 0x000000361000720c */ /* 0x000fda0001746670 */
[----:B------:R-:W-:Y:S01]  /*3a00*/  @!P2 IADD3 R49, P3, P4, R20, R14, R5 ;  /* 0x0000000e1431a210 */ /* 0x000fe20007c7e005 */
[----:B------:R-:W0:Y:S03]  /*3a10*/  @!P2 LDC.64 R44, c[0x0][0x3e8] ;  /* 0x0000fa00ff2cab82 */ /* 0x000e260000000a00 */
[----:B------:R-:W-:Y:S02]  /*3a20*/  @!P2 IADD3.X R50, R73, R53, R4, P3, P4 ;  /* 0x000000354932a210 */ /* 0x000fe40001fe8404 */
[----:B------:R-:W-:-:S04]  /*3a30*/  @!P2 IADD3 R11, P3, P4, R60, R12, R7 ;  /* 0x0000000c3c0ba210 */ /* 0x000fc80007c7e007 */
[----:B------:R-:W-:Y:S02]  /*3a40*/  @!P2 IADD3.X R48, R75, R55, R6, P3, P4 ;  /* 0x000000374b30a210 */ /* 0x000fe40001fe8406 */
[----:B------:R-:W-:-:S04]  /*3a50*/  ISETP.GE.AND P3, PT, R204, R100, PT ;  /* 0x00000064cc00720c */ /* 0x000fc80003f66270 */
[----:B------:R-:W-:-:S13]  /*3a60*/  ISETP.GE.OR P3, PT, R16, R54, P3 ;  /* 0x000000361000720c */ /* 0x000fda0001f66670 */
[----:B------:R-:W-:Y:S01]  /*3a70*/  @!P3 IADD3 R13, P4, R20, R14, RZ ;  /* 0x0000000e140db210 */ /* 0x000fe20007f9e0ff */
[----:B------:R-:W1:Y:S04]  /*3a80*/  @!P3 LDC.64 R46, c[0x0][0x400] ;  /* 0x00010000ff2ebb82 */ /* 0x000e680000000a00 */
[----:B------:R-:W-:-:S04]  /*3a90*/  @!P3 IMAD.X R36, R53, 0x1, R73, P4 ;  /* 0x000000013524b824 */ /* 0x000fc800020e0649 */
[----:B------:R-:W2:Y:S02]  /*3aa0*/  @!P3 LDC.64 R14, c[0x0][0x3e8] ;  /* 0x0000fa00ff0ebb82 */ /* 0x000ea40000000a00 */
[----:B--2---:R-:W-:-:S04]  /*3ab0*/  @!P3 LEA R14, P4, R13, R14, 0x1 ;  /* 0x0000000e0d0eb211 */ /* 0x004fc800078808ff */
[----:B------:R-:W-:Y:S02]  /*3ac0*/  @!P3 LEA.HI.X R15, R13, R15, R36, 0x1, P4 ;  /* 0x0000000f0d0fb211 */ /* 0x000fe400020f0c24 */
[----:B------:R-:W-:Y:S02]  /*3ad0*/  CS2R R36, SRZ ;  /* 0x0000000000247805 */ /* 0x000fe4000001ff00 */
[----:B------:R-:W-:-:S05]  /*3ae0*/  @!P3 IADD3 R12, P4, R60, R12, RZ ;  /* 0x0000000c3c0cb210 */ /* 0x000fca0007f9e0ff */
[----:B------:R-:W-:Y:S01]  /*3af0*/  @!P3 IMAD.X R13, R55, 0x1, R75, P4 ;  /* 0x00000001370db824 */ /* 0x000fe200020e064b */
[C---:B-1----:R-:W-:Y:S01]  /*3b00*/  @!P3 LEA R46, P4, R12.reuse, R46, 0x1 ;  /* 0x0000002e0c2eb211 */ /* 0x042fe200078808ff */
[----:B------:R0:W2:Y:S03]  /*3b10*/  @!P3 LDG.E.128 R36, desc[UR40][R14.64] ;  /* 0x000000280e24b981 */ /* 0x0000a6000c1e1d00 */
[----:B------:R-:W-:Y:S02]  /*3b20*/  @!P3 LEA.HI.X R47, R12, R47, R13, 0x1, P4 ;  /* 0x0000002f0c2fb211 */ /* 0x000fe400020f0c0d */
[----:B------:R-:W1:Y:S03]  /*3b30*/  @!P2 LDC.64 R12, c[0x0][0x400] ;  /* 0x00010000ff0cab82 */ /* 0x000e660000000a00 */
[----:B------:R3:W4:Y:S01]  /*3b40*/  @!P3 LDG.E.128 R40, desc[UR40][R46.64] ;  /* 0x000000282e28b981 */ /* 0x000722000c1e1d00 */
[----:B0-----:R-:W-:-:S04]  /*3b50*/  @!P2 LEA R14, P3, R49, R44, 0x1 ;  /* 0x0000002c310ea211 */ /* 0x001fc800078608ff */
[----:B------:R-:W-:Y:S02]  /*3b60*/  @!P2 LEA.HI.X R15, R49, R45, R50, 0x1, P3 ;  /* 0x0000002d310fa211 */ /* 0x000fe400018f0c32 */
[----:B------:R-:W-:Y:S02]  /*3b70*/  CS2R R44, SRZ ;  /* 0x00000000002c7805 */ /* 0x000fe4000001ff00 */
[----:B---3--:R-:W-:Y:S02]  /*3b80*/  CS2R R46, SRZ ;  /* 0x00000000002e7805 */ /* 0x008fe4000001ff00 */
[----:B------:R-:W-:-:S04]  /*3b90*/  CS2R R50, SRZ ;  /* 0x0000000000327805 */ /* 0x000fc8000001ff00 */
[----:B------:R-:W3:Y:S01]  /*3ba0*/  @!P2 LDG.E.128 R44, desc[UR40][R14.64] ;  /* 0x000000280e2ca981 */ /* 0x000ee2000c1e1d00 */
[----:B-1----:R-:W-:-:S04]  /*3bb0*/  @!P2 LEA R12, P3, R11, R12, 0x1 ;  /* 0x0000000c0b0ca211 */ /* 0x002fc800078608ff */
[----:B------:R-:W-:Y:S02]  /*3bc0*/  @!P2 LEA.HI.X R13, R11, R13, R48, 0x1, P3 ;  /* 0x0000000d0b0da211 */ /* 0x000fe400018f0c30 */
[----:B------:R-:W-:-:S06]  /*3bd0*/  CS2R R48, SRZ ;  /* 0x0000000000307805 */ /* 0x000fcc000001ff00 */
[----:B------:R0:W5:Y:S01]  /*3be0*/  @!P2 LDG.E.128 R48, desc[UR40][R12.64] ;  /* 0x000000280c30a981 */ /* 0x000162000c1e1d00 */
[----:B------:R-:W-:Y:S02]  /*3bf0*/  ISETP.GE.AND P2, PT, R16, R54, PT ;  /* 0x000000361000720c */ /* 0x000fe40003f46270 */
[----:B------:R-:W-:Y:S01]  /*3c00*/  ISETP.NE.AND P3, PT, R209, 0x3, PT ;  /* 0x00000003d100780c */ /* 0x000fe20003f65270 */
[----:B--2---:R-:W-:Y:S02]  /*3c10*/  IMAD.MOV.U32 R11, RZ, RZ, R38 ;  /* 0x000000ffff0b7224 */ /* 0x004fe400078e0026 */
[----:B------:R-:W-:Y:S02]  /*3c20*/  IMAD.MOV.U32 R53, RZ, RZ, R36 ;  /* 0x000000ffff357224 */ /* 0x000fe400078e0024 */
[----:B------:R-:W-:Y:S01]  /*3c30*/  IMAD.MOV.U32 R54, RZ, RZ, R37 ;  /* 0x000000ffff367224 */ /* 0x000fe200078e0025 */
[----:B------:R-:W-:Y:S02]  /*3c40*/  MOV R52, R39 ;  /* 0x0000002700347202 */ /* 0x000fe40000000f00 */
[----:B------:R-:W-:Y:S01]  /*3c50*/  PRMT R111, R111, 0x5410, R11 ;  /* 0x000054106f6f7816 */ /* 0x000fe2000000000b */
[----:B----4-:R-:W-:Y:S01]  /*3c60*/  IMAD.MOV.U32 R11, RZ, RZ, R42 ;  /* 0x000000ffff0b7224 */ /* 0x010fe200078e002a */
[----:B------:R-:W-:Y:S01]  /*3c70*/  PRMT R121, R53, 0x7610, R121 ;  /* 0x0000761035797816 */ /* 0x000fe20000000079 */
[----:B0-----:R-:W-:Y:S01]  /*3c80*/  IMAD.MOV.U32 R13, RZ, RZ, R40 ;  /* 0x000000ffff0d7224 */ /* 0x001fe200078e0028 */
        /* <DEDUP_REMOVED lines=8> */
[----:B---3--:R-:W-:Y:S01]  /*3d10*/  IMAD.MOV.U32 R11, RZ, RZ, R46 ;  /* 0x000000ffff0b7224 */ /* 0x008fe200078e002e */
[----:B------:R-:W-:Y:S01]  /*3d20*/  MOV R12, R47 ;  /* 0x0000002f000c7202 */ /* 0x000fe20000000f00 */
[----:B------:R-:W-:Y:S02]  /*3d30*/  IMAD.MOV.U32 R13, RZ, RZ, R44 ;  /* 0x000000ffff0d7224 */ /* 0x000fe400078e002c */
[----:B------:R-:W-:Y:S01]  /*3d40*/  IMAD.MOV.U32 R14, RZ, RZ, R45 ;  /* 0x000000ffff0e7224 */ /* 0x000fe200078e002d */
[----:B------:R-:W-:-:S04]  /*3d50*/  PRMT R105, R11, 0x5410, R12 ;  /* 0x000054100b697816 */ /* 0x000fc8000000000c */
[----:B------:R-:W-:Y:S01]  /*3d60*/  PRMT R107, R13, 0x5410, R14 ;  /* 0x000054100d6b7816 */ /* 0x000fe2000000000e */
[----:B-----5:R-:W-:Y:S02]  /*3d70*/  IMAD.MOV.U32 R11, RZ, RZ, R50 ;  /* 0x000000ffff0b7224 */ /* 0x020fe400078e0032 */
[----:B------:R-:W-:Y:S02]  /*3d80*/  IMAD.MOV.U32 R12, RZ, RZ, R51 ;  /* 0x000000ffff0c7224 */ /* 0x000fe400078e0033 */
[----:B------:R-:W-:Y:S02]  /*3d90*/  IMAD.MOV.U32 R13, RZ, RZ, R48 ;  /* 0x000000ffff0d7224 */ /* 0x000fe400078e0030 */
[----:B------:R-:W-:Y:S01]  /*3da0*/  IMAD.MOV.U32 R14, RZ, RZ, R49 ;  /* 0x000000ffff0e7224 */ /* 0x000fe200078e0031 */
[----:B------:R-:W-:-:S04]  /*3db0*/  PRMT R108, R11, 0x5410, R12 ;  /* 0x000054100b6c7816 */ /* 0x000fc8000000000c */
[----:B------:R-:W-:Y:S01]  /*3dc0*/  PRMT R109, R13, 0x5410, R14 ;  /* 0x000054100d6d7816 */ /* 0x000fe2000000000e */
[----:B------:R-:W-:Y:S06]  /*3dd0*/  @!P3 BRA `(.L_x_9715) ;  /* 0x000000000004b947 */ /* 0x000fec0003800000 */
[----:B------:R-:W-:Y:S01]  /*3de0*/  BPT.TRAP 0x1 ;  /* 0x000000040000795c */ /* 0x000fe20000300000 */
.L_x_9715:
[----:B------:R-:W-:Y:S01]  /*3df0*/  IMAD R89, R18, 0x8, R19 ;  /* 0x0000000812597824 */ /* 0x000fe200078e0213 */
[----:B------:R-:W-:Y:S01]  /*3e00*/  SHF.L.U32 R101, R207, 0x1f, RZ ;  /* 0x0000001fcf657819 */ /* 0x000fe200000006ff */
[----:B------:R-:W0:Y:S01]  /*3e10*/  LDC R104, c[0x0][0x2f4] ;  /* 0x0000bd00ff687b82 */ /* 0x000e220000000800 */
[----:B------:R-:W-:Y:S02]  /*3e20*/  BSSY B1, `(.L_x_9716) ;  /* 0x0000003000017945 */ /* 0x000fe40003800000 */
[----:B------:R-:W1:Y:S02]  /*3e30*/  SYNCS.PHASECHK.TRANS64.TRYWAIT P4, [R89+URZ+0x22890], R101 ;  /* 0x02289065590075a7 */ /* 0x000e64000808017f */
[----:B-1----:R-:W-:Y:S05]  /*3e40*/  @!P4 BRA `(.L_x_9717) ;  /* 0x000001280064c947 */ /* 0x002fea0003800000 */
.L_x_9952:
[----:B------:R-:W-:Y:S05]  /*3e50*/  BSYNC B1 ;  /* 0x0000000000017941 */ /* 0x000fea0003800000 */
.L_x_9716:
[----:B------:R-:W-:Y:S01]  /*3e60*/  UMOV UR4, 0xffffffff ;  /* 0xffffffff00047882 */ /* 0x000fe20000000000 */
[----:B0-----:R-:W-:Y:S02]  /*3e70*/  IADD3 R106, -R67, R104, RZ ;  /* 0x00000068436a7210 */ /* 0x001fe40007ffe1ff */
[----:B------:R-:W-:Y:S05]  /*3e80*/  BRA.DIV UR4, `(.L_x_9718) ;  /* 0x0000012a04687947 */ /* 0x000fea000b800000 */
[----:B------:R0:W2:Y:S04]  /*3e90*/  SHFL.IDX PT, R95, R103, RZ, 0x1c1f ;  /* 0x001c1fff675f7589 */ /* 0x0000a800000e0000 */
[----:B------:R0:W3:Y:S02]  /*3ea0*/  SHFL.IDX PT, R94, R102, RZ, 0x1c1f ;  /* 0x001c1fff665e7589 */ /* 0x0000e400000e0000 */
.L_x_9956:
[----:B------:R-:W-:Y:S01]  /*3eb0*/  ISETP.GE.OR P4, PT, R204, R100, P1 ;  /* 0x00000064cc00720c */ /* 0x000fe20000f86670 */
[----:B------:R-:W-:-:S12]  /*3ec0*/  BSSY B1, `(.L_x_9719) ;  /* 0x000006e000017945 */ /* 0x000fd80003800000 */
[----:B------:R-:W-:Y:S05]  /*3ed0*/  @P4 BRA `(.L_x_9720) ;  /* 0x0000000400b04947 */ /* 0x000fea0003800000 */
[----:B------:R-:W-:Y:S01]  /*3ee0*/  SEL R11, R67, R106, !P0 ;  /* 0x0000006a430b7207 */ /* 0x000fe20004000000 */
[----:B------:R-:W-:Y:S01]  /*3ef0*/  BSSY B2, `(.L_x_9721) ;  /* 0x0000066000027945 */ /* 0x000fe20003800000 */
[C---:B---3--:R-:W-:Y:S02]  /*3f00*/  LEA R92, P4, R77.reuse, R94, 0x1 ;  /* 0x0000005e4d5c7211 */ /* 0x048fe400078808ff */
[----:B------:R-:W-:Y:S02]  /*3f10*/  SHF.R.S32.HI R12, RZ, 0x1f, R11 ;  /* 0x0000001fff0c7819 */ /* 0x000fe4000001140b */
[----:B--2---:R-:W-:Y:S02]  /*3f20*/  LEA.HI.X R93, R77, R95, R79, 0x1, P4 ;  /* 0x0000005f4d5d7211 */ /* 0x004fe400020f0c4f */
[----:B------:R-:W-:-:S04]  /*3f30*/  LEA.HI R11, R12, R11, RZ, 0x4 ;  /* 0x0000000b0c0b7211 */ /* 0x000fc800078f20ff */
[----:B------:R-:W-:-:S05]  /*3f40*/  LEA.HI.SX32 R11, R11, R76, 0x1c ;  /* 0x0000004c0b0b7211 */ /* 0x000fca00078fe2ff */
[----:B------:R-:W-:-:S05]  /*3f50*/  IMAD.SHL.U32 R11, R11, 0x8, RZ ;  /* 0x000000080b0b7824 */ /* 0x000fca00078e00ff */
[----:B------:R-:W-:-:S04]  /*3f60*/  LOP3.LUT R12, R10, 0x38, R11, 0xf8, !PT ;  /* 0x000000380a0c7812 */ /* 0x000fc800078ef80b */
[----:B------:R-:W-:-:S05]  /*3f70*/  LOP3.LUT R12, R12, R35, RZ, 0x3c, !PT ;  /* 0x000000230c0c7212 */ /* 0x000fca00078e3cff */
[----:B------:R-:W-:Y:S02]  /*3f80*/  IMAD R13, R229, 0x200, R12 ;  /* 0x00000200e50d7824 */ /* 0x000fe400078e020c */
[C---:B------:R-:W-:Y:S02]  /*3f90*/  IMAD R12, R18.reuse, 0x1800, R80 ;  /* 0x00001800120c7824 */ /* 0x040fe400078e0250 */
[----:B------:R-:W-:Y:S02]  /*3fa0*/  IMAD R14, R18, 0x1800, R13 ;  /* 0x00001800120e7824 */ /* 0x000fe400078e020d */
[--C-:B------:R-:W-:Y:S02]  /*3fb0*/  IMAD R12, R12, 0x2, R19.reuse ;  /* 0x000000020c0c7824 */ /* 0x100fe400078e0213 */
[----:B------:R-:W-:-:S04]  /*3fc0*/  IMAD R52, R14, 0x2, R19 ;  /* 0x000000020e347824 */ /* 0x000fc800078e0213 */
[----:B------:R-:W2:Y:S04]  /*3fd0*/  LDS.128 R12, [R12+0x1c400] ;  /* 0x01c400000c0c7984 */ /* 0x000ea80000000c00 */
[----:B------:R-:W3:Y:S01]  /*3fe0*/  LDS.128 R52, [R52+0x1c400] ;  /* 0x01c4000034347984 */ /* 0x000ee20000000c00 */
[----:B------:R-:W-:Y:S05]  /*3ff0*/  @P2 BRA `(.L_x_9722) ;  /* 0x0000000400542947 */ /* 0x000fea0003800000 */
[----:B------:R-:W-:Y:S02]  /*4000*/  SHF.R.U32.HI R112, RZ, 0x10, R41 ;  /* 0x00000010ff707819 */ /* 0x000fe40000011629 */
[--C-:B------:R-:W-:Y:S02]  /*4010*/  SHF.R.U64 R110, R36, 0x10, R37.reuse ;  /* 0x00000010246e7819 */ /* 0x100fe40000001225 */
[----:B------:R-:W-:Y:S01]  /*4020*/  SHF.R.U32.HI R113, RZ, 0x10, R37 ;  /* 0x00000010ff717819 */ /* 0x000fe20000011625 */
[----:B------:R-:W-:Y:S01]  /*4030*/  HADD2.F32 R112, -RZ, R112.H0_H0 ;  /* 0x20000070ff707230 */ /* 0x000fe20000004100 */
[----:B------:R-:W-:Y:S01]  /*4040*/  SHF.R.U64 R119, R40, 0x10, R41 ;  /* 0x0000001028777819 */ /* 0x000fe20000001229 */
[--C-:B---3--:R-:W-:Y:S01]  /*4050*/  HADD2.F32 R40, -RZ, R53.reuse.H0_H0 ;  /* 0x20000035ff287230 */ /* 0x108fe20000004100 */
[----:B------:R-:W-:Y:S01]  /*4060*/  SHF.R.U64 R36, R38, 0x10, R39 ;  /* 0x0000001026247819 */ /* 0x000fe20000001227 */
[----:B--2---:R-:W-:Y:S01]  /*4070*/  IMAD.MOV.U32 R38, RZ, RZ, R12 ;  /* 0x000000ffff267224 */ /* 0x004fe200078e000c */
[--C-:B------:R-:W-:Y:S01]  /*4080*/  SHF.R.U64 R37, R42, 0x10, R43.reuse ;  /* 0x000000102a257819 */ /* 0x100fe2000000122b */
[----:B------:R-:W-:Y:S01]  /*4090*/  HADD2.F32 R53, -RZ, R53.H1_H1 ;  /* 0x30000035ff357230 */ /* 0x000fe20000004100 */
[----:B------:R-:W-:Y:S01]  /*40a0*/  SHF.R.U32.HI R115, RZ, 0x10, R43 ;  /* 0x00000010ff737819 */ /* 0x000fe2000001162b */
[----:B------:R-:W-:Y:S01]  /*40b0*/  HADD2.F32 R43, -RZ, R114.H1_H1 ;  /* 0x30000072ff2b7230 */ /* 0x000fe20000004100 */
[----:B------:R-:W-:Y:S01]  /*40c0*/  SHF.R.U32.HI R116, RZ, 0x10, R39 ;  /* 0x00000010ff747819 */ /* 0x000fe20000011627 */
[----:B------:R-:W-:-:S02]  /*40d0*/  IMAD.MOV.U32 R39, RZ, RZ, R15 ;  /* 0x000000ffff277224 */ /* 0x000fc400078e000f */
[--C-:B------:R-:W-:Y:S02]  /*40e0*/  HADD2.F32 R12, -RZ, R13.reuse.H0_H0 ;  /* 0x2000000dff0c7230 */ /* 0x100fe40000004100 */
[----:B------:R-:W-:Y:S02]  /*40f0*/  HADD2.F32 R15, -RZ, R13.H1_H1 ;  /* 0x3000000dff0f7230 */ /* 0x000fe40000004100 */
[-C--:B------:R-:W-:Y:S01]  /*4100*/  FMUL.FTZ R13, R40, R43.reuse ;  /* 0x0000002b280d7220 */ /* 0x080fe20000410000 */
[----:B------:R-:W-:Y:S02]  /*4110*/  HADD2.F32 R41, -RZ, R114.H0_H0 ;  /* 0x20000072ff297230 */ /* 0x000fe40000004100 */
[C---:B------:R-:W-:Y:S01]  /*4120*/  FMUL.FTZ R43, R12.reuse, R43 ;  /* 0x0000002b0c2b7220 */ /* 0x040fe20000410000 */
[----:B------:R-:W-:Y:S02]  /*4130*/  HADD2.F32 R42, -RZ, R113.H0_H0 ;  /* 0x20000071ff2a7230 */ /* 0x000fe40000004100 */
[-C--:B------:R-:W-:Y:S01]  /*4140*/  FMUL.FTZ R114, R53, R112.reuse ;  /* 0x0000007035727220 */ /* 0x080fe20000410000 */
[C---:B------:R-:W-:Y:S01]  /*4150*/  FMUL.FTZ R112, R15.reuse, R112 ;  /* 0x000000700f707220 */ /* 0x040fe20000410000 */
[-C--:B------:R-:W-:Y:S01]  /*4160*/  FFMA.FTZ R12, R12, R41.reuse, -R13 ;  /* 0x000000290c0c7223 */ /* 0x080fe2000001080d */
[----:B------:R-:W-:Y:S01]  /*4170*/  FFMA.FTZ R13, R40, R41, R43 ;  /* 0x00000029280d7223 */ /* 0x000fe2000001002b */
[-C--:B------:R-:W-:Y:S01]  /*4180*/  FFMA.FTZ R113, R15, R42.reuse, -R114 ;  /* 0x0000002a0f717223 */ /* 0x080fe20000010872 */
[----:B------:R-:W-:Y:S01]  /*4190*/  FFMA.FTZ R114, R53, R42, R112 ;  /* 0x0000002a35727223 */ /* 0x000fe20000010070 */
[----:B------:R-:W-:-:S02]  /*41a0*/  HADD2.F32 R40, -RZ, R55.H0_H0 ;  /* 0x20000037ff287230 */ /* 0x000fc40000004100 */
[----:B------:R-:W-:Y:S01]  /*41b0*/  HADD2.F32 R43, -RZ, R117.H1_H1 ;  /* 0x30000075ff2b7230 */ /* 0x000fe20000004100 */
[----:B------:R-:W-:Y:S01]  /*41c0*/  F2FP.F16.F32.PACK_AB R113, R113, R12 ;  /* 0x0000000c7171723e */ /* 0x000fe200000000ff */
[----:B------:R-:W-:Y:S01]  /*41d0*/  HADD2.F32 R55, -RZ, R55.H1_H1 ;  /* 0x30000037ff377230 */ /* 0x000fe20000004100 */
[----:B------:R-:W-:Y:S01]  /*41e0*/  F2FP.F16.F32.PACK_AB R114, R114, R13 ;  /* 0x0000000d7272723e */ /* 0x000fe200000000ff */
[----:B------:R-:W-:Y:S02]  /*41f0*/  HADD2.F32 R112, -RZ, R115.H0_H0 ;  /* 0x20000073ff707230 */ /* 0x000fe40000004100 */
[--C-:B------:R-:W-:Y:S02]  /*4200*/  HADD2.F32 R15, -RZ, R39.reuse.H0_H0 ;  /* 0x20000027ff0f7230 */ /* 0x100fe40000004100 */
[----:B------:R-:W-:Y:S02]  /*4210*/  HADD2.F32 R39, -RZ, R39.H1_H1 ;  /* 0x30000027ff277230 */ /* 0x000fe40000004100 */
[----:B------:R-:W-:Y:S01]  /*4220*/  FMUL.FTZ R118, R55, R112 ;  /* 0x0000007037767220 */ /* 0x000fe20000410000 */
[----:B------:R-:W-:-:S02]  /*4230*/  HADD2.F32 R42, -RZ, R116.H0_H0 ;  /* 0x20000074ff2a7230 */ /* 0x000fc40000004100 */
[CC--:B------:R-:W-:Y:S01]  /*4240*/  FMUL.FTZ R116, R40.reuse, R43.reuse ;  /* 0x0000002b28747220 */ /* 0x0c0fe20000410000 */
[----:B------:R-:W-:Y:S02]  /*4250*/  HADD2.F32 R41, -RZ, R117.H0_H0 ;  /* 0x20000075ff297230 */ /* 0x000fe40000004100 */
[----:B------:R-:W-:Y:S01]  /*4260*/  FMUL.FTZ R43, R15, R43 ;  /* 0x0000002b0f2b7220 */ /* 0x000fe20000410000 */
[C---:B------:R-:W-:Y:S01]  /*4270*/  FMUL.FTZ R120, R39.reuse, R112 ;  /* 0x0000007027787220 */ /* 0x040fe20000410000 */
[----:B------:R-:W-:Y:S01]  /*4280*/  FFMA.FTZ R115, R39, R42, -R118 ;  /* 0x0000002a27737223 */ /* 0x000fe20000010876 */
[----:B------:R-:W-:Y:S02]  /*4290*/  HADD2.F32 R39, -RZ, R52.H0_H0 ;  /* 0x20000034ff277230 */ /* 0x000fe40000004100 */
[-C--:B------:R-:W-:Y:S01]  /*42a0*/  FFMA.FTZ R116, R15, R41.reuse, -R116 ;  /* 0x000000290f747223 */ /* 0x080fe20000010874 */
[----:B------:R-:W-:Y:S01]  /*42b0*/  FFMA.FTZ R112, R40, R41, R43 ;  /* 0x0000002928707223 */ /* 0x000fe2000001002b */
[----:B------:R-:W-:-:S02]  /*42c0*/  HADD2.F32 R43, -RZ, R119.H0_H0 ;  /* 0x20000077ff2b7230 */ /* 0x000fc40000004100 */
[----:B------:R-:W-:Y:S01]  /*42d0*/  FFMA.FTZ R117, R55, R42, R120 ;  /* 0x0000002a37757223 */ /* 0x000fe20000010078 */
[----:B------:R-:W-:Y:S02]  /*42e0*/  HADD2.F32 R15, -RZ, R38.H0_H0 ;  /* 0x20000026ff0f7230 */ /* 0x000fe40000004100 */
[----:B------:R-:W-:Y:S02]  /*42f0*/  HADD2.F32 R52, -RZ, R52.H1_H1 ;  /* 0x30000034ff347230 */ /* 0x000fe40000004100 */
[----:B------:R-:W-:Y:S01]  /*4300*/  HADD2.F32 R38, -RZ, R38.H1_H1 ;  /* 0x30000026ff267230 */ /* 0x000fe20000004100 */
[----:B------:R-:W-:Y:S01]  /*4310*/  F2FP.F16.F32.PACK_AB R112, R117, R112 ;  /* 0x000000707570723e */ /* 0x000fe200000000ff */
[----:B------:R-:W-:Y:S02]  /*4320*/  HADD2.F32 R42, -RZ, R121.H1_H1 ;  /* 0x30000079ff2a7230 */ /* 0x000fe40000004100 */
[----:B------:R-:W-:Y:S01]  /*4330*/  FMUL.FTZ R53, R52, R43 ;  /* 0x0000002b34357220 */ /* 0x000fe20000410000 */
[----:B------:R-:W-:-:S02]  /*4340*/  HADD2.F32 R41, -RZ, R110.H0_H0 ;  /* 0x2000006eff297230 */ /* 0x000fc40000004100 */
[C---:B------:R-:W-:Y:S01]  /*4350*/  FMUL.FTZ R43, R38.reuse, R43 ;  /* 0x0000002b262b7220 */ /* 0x040fe20000410000 */
[----:B------:R-:W-:Y:S02]  /*4360*/  HADD2.F32 R40, -RZ, R121.H0_H0 ;  /* 0x20000079ff287230 */ /* 0x000fe40000004100 */
[-C--:B------:R-:W-:Y:S01]  /*4370*/  FMUL.FTZ R110, R39, R42.reuse ;  /* 0x0000002a276e7220 */ /* 0x080fe20000410000 */
[C---:B------:R-:W-:Y:S01]  /*4380*/  FMUL.FTZ R42, R15.reuse, R42 ;  /* 0x0000002a0f2a7220 */ /* 0x040fe20000410000 */
[-C--:B------:R-:W-:Y:S01]  /*4390*/  FFMA.FTZ R53, R38, R41.reuse, -R53 ;  /* 0x0000002926357223 */ /* 0x080fe20000010835 */
[----:B------:R-:W-:Y:S01]  /*43a0*/  FFMA.FTZ R43, R52, R41, R43 ;  /* 0x00000029342b7223 */ /* 0x000fe2000001002b */
[----:B------:R-:W-:Y:S02]  /*43b0*/  HADD2.F32 R41, -RZ, R37.H0_H0 ;  /* 0x20000025ff297230 */ /* 0x000fe40000004100 */
[-C--:B------:R-:W-:Y:S01]  /*43c0*/  FFMA.FTZ R110, R15, R40.reuse, -R110 ;  /* 0x000000280f6e7223 */ /* 0x080fe2000001086e */
[----:B------:R-:W-:Y:S01]  /*43d0*/  FFMA.FTZ R42, R39, R40, R42 ;  /* 0x00000028272a7223 */ /* 0x000fe2000001002a */
[----:B------:R-:W-:-:S02]  /*43e0*/  HADD2.F32 R37, -RZ, R54.H0_H0 ;  /* 0x20000036ff257230 */ /* 0x000fc40000004100 */
[--C-:B------:R-:W-:Y:S01]  /*43f0*/  HADD2.F32 R40, -RZ, R111.reuse.H0_H0 ;  /* 0x2000006fff287230 */ /* 0x100fe20000004100 */
[----:B------:R-:W-:Y:S01]  /*4400*/  F2FP.F16.F32.PACK_AB R12, R53, R110 ;  /* 0x0000006e350c723e */ /* 0x000fe200000000ff */
[----:B------:R-:W-:Y:S01]  /*4410*/  HADD2.F32 R15, -RZ, R14.H0_H0 ;  /* 0x2000000eff0f7230 */ /* 0x000fe20000004100 */
[----:B------:R-:W-:Y:S01]  /*4420*/  F2FP.F16.F32.PACK_AB R52, R43, R42 ;  /* 0x0000002a2b34723e */ /* 0x000fe200000000ff */
[----:B------:R-:W-:Y:S01]  /*4430*/  HADD2.F32 R54, -RZ, R54.H1_H1 ;  /* 0x30000036ff367230 */ /* 0x000fe20000004100 */
[----:B------:R-:W-:Y:S01]  /*4440*/  MOV R53, R114 ;  /* 0x0000007200357202 */ /* 0x000fe20000000f00 */
[----:B------:R-:W-:Y:S02]  /*4450*/  HADD2.F32 R14, -RZ, R14.H1_H1 ;  /* 0x3000000eff0e7230 */ /* 0x000fe40000004100 */
[----:B------:R-:W-:Y:S02]  /*4460*/  HADD2.F32 R38, -RZ, R111.H1_H1 ;  /* 0x3000006fff267230 */ /* 0x000fe40000004100 */
[----:B------:R-:W-:Y:S01]  /*4470*/  FMUL.FTZ R55, R54, R41 ;  /* 0x0000002936377220 */ /* 0x000fe20000410000 */
[----:B------:R-:W-:-:S02]  /*4480*/  HADD2.F32 R39, -RZ, R36.H0_H0 ;  /* 0x20000024ff277230 */ /* 0x000fc40000004100 */
[-C--:B------:R-:W-:Y:S01]  /*4490*/  FMUL.FTZ R36, R37, R40.reuse ;  /* 0x0000002825247220 */ /* 0x080fe20000410000 */
[C---:B------:R-:W-:Y:S01]  /*44a0*/  FMUL.FTZ R40, R15.reuse, R40 ;  /* 0x000000280f287220 */ /* 0x040fe20000410000 */
[C---:B------:R-:W-:Y:S01]  /*44b0*/  FMUL.FTZ R41, R14.reuse, R41 ;  /* 0x000000290e297220 */ /* 0x040fe20000410000 */
[----:B------:R-:W-:Y:S02]  /*44c0*/  IMAD.MOV.U32 R13, RZ, RZ, R113 ;  /* 0x000000ffff0d7224 */ /* 0x000fe400078e0071 */
[-C--:B------:R-:W-:Y:S01]  /*44d0*/  FFMA.FTZ R36, R15, R38.reuse, -R36 ;  /* 0x000000260f247223 */ /* 0x080fe20000010824 */
[-C--:B------:R-:W-:Y:S01]  /*44e0*/  FFMA.FTZ R55, R14, R39.reuse, -R55 ;  /* 0x000000270e377223 */ /* 0x080fe20000010837 */
[----:B------:R-:W-:Y:S01]  /*44f0*/  FFMA.FTZ R40, R37, R38, R40 ;  /* 0x0000002625287223 */ /* 0x000fe20000010028 */
[----:B------:R-:W-:Y:S01]  /*4500*/  FFMA.FTZ R41, R54, R39, R41 ;  /* 0x0000002736297223 */ /* 0x000fe20000010029 */
[----:B------:R-:W-:Y:S02]  /*4510*/  F2FP.F16.F32.PACK_AB R15, R115, R116 ;  /* 0x00000074730f723e */ /* 0x000fe400000000ff */
[----:B------:R-:W-:Y:S01]  /*4520*/  F2FP.F16.F32.PACK_AB R14, R55, R36 ;  /* 0x00000024370e723e */ /* 0x000fe200000000ff */
[----:B------:R-:W-:Y:S01]  /*4530*/  IMAD.MOV.U32 R55, RZ, RZ, R112 ;  /* 0x000000ffff377224 */ /* 0x000fe200078e0070 */
[----:B------:R-:W-:-:S07]  /*4540*/  F2FP.F16.F32.PACK_AB R54, R41, R40 ;  /* 0x000000282936723e */ /* 0x000fce00000000ff */
.L_x_9722:
[----:B------:R-:W-:Y:S05]  /*4550*/  BSYNC B2 ;  /* 0x0000000000027941 */ /* 0x000fea0003800000 */
.L_x_9721:
[----:B------:R-:W-:Y:S01]  /*4560*/  ISETP.GE.AND P4, PT, R11, R104, PT ;  /* 0x000000680b00720c */ /* 0x000fe20003f86270 */
[----:B--2---:R4:W-:-:S12]  /*4570*/  ST.E.128 desc[UR40][R92.64], R12 ;  /* 0x0000000c5c007985 */ /* 0x0049d8000c101d28 */
[----:B------:R-:W-:-:S05]  /*4580*/  @!P4 IMAD.WIDE R94, R11, 0x2, R94 ;  /* 0x000000020b5ec825 */ /* 0x000fca00078e025e */
[----:B---3--:R4:W-:Y:S02]  /*4590*/  @!P4 ST.E.128 desc[UR40][R94.64], R52 ;  /* 0x000000345e00c985 */ /* 0x0089e4000c101d28 */
.L_x_9720:
[----:B------:R-:W-:Y:S05]  /*45a0*/  BSYNC B1 ;  /* 0x0000000000017941 */ /* 0x000fea0003800000 */
.L_x_9719:
[----:B------:R-:W-:-:S03]  /*45b0*/  UMOV UR4, 0xffffffff ;  /* 0xffffffff00047882 */ /* 0x000fc60000000000 */
[----:B------:R-:W-:Y:S05]  /*45c0*/  BRA.DIV UR4, `(.L_x_9723) ;  /* 0x0000012204e47947 */ /* 0x000fea000b800000 */
[----:B------:R1:W1:Y:S04]  /*45d0*/  SHFL.IDX PT, R42, R103, 0x1, 0x1c1f ;  /* 0x003c1f00672a7f89 */ /* 0x00026800000e0000 */
[----:B0-----:R-:W0:Y:S02]  /*45e0*/  SHFL.IDX PT, R102, R102, 0x1, 0x1c1f ;  /* 0x003c1f0066667f89 */ /* 0x001e2400000e0000 */
.L_x_9960:
[----:B------:R-:W-:-:S05]  /*45f0*/  VIADD R11, R204, 0x40 ;  /* 0x00000040cc0b7836 */ /* 0x000fca0000000000 */
[----:B------:R-:W-:-:S13]  /*4600*/  ISETP.GE.OR P4, PT, R11, R100, P1 ;  /* 0x000000640b00720c */ /* 0x000fda0000f86670 */
[----:B------:R-:W-:Y:S05]  /*4610*/  @P4 BRA `(.L_x_9708) ;  /* 0x0000000800dc4947 */ /* 0x000fea0003800000 */
[----:B----4-:R-:W4:Y:S01]  /*4620*/  LDL R13, [R1+0x4] ;  /* 0x00000400010d7983 */ /* 0x010f220000100800 */
[----:B------:R-:W-:Y:S01]  /*4630*/  SEL R106, R67, R106, !P0 ;  /* 0x0000006a436a7207 */ /* 0x000fe20004000000 */
[----:B------:R-:W-:Y:S01]  /*4640*/  BSSY B1, `(.L_x_9724) ;  /* 0x0000068000017945 */ /* 0x000fe20003800000 */
[----:B------:R-:W-:Y:S02]  /*4650*/  SHF.R.U32.HI R14, RZ, 0x3, R227 ;  /* 0x00000003ff0e7819 */ /* 0x000fe400000116e3 */
[----:B------:R-:W-:Y:S02]  /*4660*/  SHF.R.S32.HI R11, RZ, 0x1f, R106 ;  /* 0x0000001fff0b7819 */ /* 0x000fe4000001146a */
[----:B0-----:R-:W-:Y:S02]  /*4670*/  LEA R40, P4, R77, R102, 0x1 ;  /* 0x000000664d287211 */ /* 0x001fe400078808ff */
[----:B------:R-:W-:Y:S02]  /*4680*/  LEA.HI R11, R11, R106, RZ, 0x4 ;  /* 0x0000006a0b0b7211 */ /* 0x000fe400078f20ff */
[----:B-1----:R-:W-:-:S02]  /*4690*/  LEA.HI.X R41, R77, R42, R79, 0x1, P4 ;  /* 0x0000002a4d297211 */ /* 0x002fc400020f0c4f */
[----:B------:R-:W-:-:S05]  /*46a0*/  LEA.HI.SX32 R11, R11, R76, 0x1c ;  /* 0x0000004c0b0b7211 */ /* 0x000fca00078fe2ff */
[----:B------:R-:W-:-:S05]  /*46b0*/  IMAD.SHL.U32 R11, R11, 0x8, RZ ;  /* 0x000000080b0b7824 */ /* 0x000fca00078e00ff */
[----:B------:R-:W-:-:S04]  /*46c0*/  LOP3.LUT R12, R227, 0x38, R11, 0xf8, !PT ;  /* 0x00000038e30c7812 */ /* 0x000fc800078ef80b */
[----:B------:R-:W-:-:S05]  /*46d0*/  LOP3.LUT R12, R12, R14, RZ, 0x3c, !PT ;  /* 0x0000000e0c0c7212 */ /* 0x000fca00078e3cff */
[----:B----4-:R-:W-:Y:S02]  /*46e0*/  IMAD.IADD R13, R13, 0x1, R12 ;  /* 0x000000010d0d7824 */ /* 0x010fe400078e020c */
[C---:B------:R-:W-:Y:S02]  /*46f0*/  IMAD R12, R18.reuse, 0x1800, R81 ;  /* 0x00001800120c7824 */ /* 0x040fe400078e0251 */
[----:B------:R-:W-:Y:S02]  /*4700*/  IMAD R14, R18, 0x1800, R13 ;  /* 0x00001800120e7824 */ /* 0x000fe400078e020d */
[--C-:B------:R-:W-:Y:S02]  /*4710*/  IMAD R12, R12, 0x2, R19.reuse ;  /* 0x000000020c0c7824 */ /* 0x100fe400078e0213 */
[----:B------:R-:W-:-:S04]  /*4720*/  IMAD R36, R14, 0x2, R19 ;  /* 0x000000020e247824 */ /* 0x000fc800078e0213 */
[----:B------:R-:W0:Y:S04]  /*4730*/  LDS.128 R12, [R12+0x1c400] ;  /* 0x01c400000c0c7984 */ /* 0x000e280000000c00 */
[----:B------:R-:W1:Y:S01]  /*4740*/  LDS.128 R36, [R36+0x1c400] ;  /* 0x01c4000024247984 */ /* 0x000e620000000c00 */
[----:B------:R-:W-:Y:S05]  /*4750*/  @P2 BRA `(.L_x_9725) ;  /* 0x0000000400582947 */ /* 0x000fea0003800000 */
[--C-:B------:R-:W-:Y:S01]  /*4760*/  SHF.R.U64 R92, R48, 0x10, R49.reuse ;  /* 0x00000010305c7819 */ /* 0x100fe20000001231 */
[----:B-1----:R-:W-:Y:S01]  /*4770*/  IMAD.MOV.U32 R43, RZ, RZ, R36 ;  /* 0x000000ffff2b7224 */ /* 0x002fe200078e0024 */
[----:B------:R-:W-:Y:S02]  /*4780*/  SHF.R.U32.HI R48, RZ, 0x10, R49 ;  /* 0x00000010ff307819 */ /* 0x000fe40000011631 */
[----:B---3--:R-:W-:Y:S01]  /*4790*/  SHF.R.U64 R94, R44, 0x10, R45 ;  /* 0x000000102c5e7819 */ /* 0x008fe2000000122d */
[----:B------:R-:W-:Y:S01]  /*47a0*/  IMAD.MOV.U32 R44, RZ, RZ, R38 ;  /* 0x000000ffff2c7224 */ /* 0x000fe200078e0026 */
[--C-:B------:R-:W-:Y:S01]  /*47b0*/  SHF.R.U64 R93, R46, 0x10, R47.reuse ;  /* 0x000000102e5d7819 */ /* 0x100fe2000000122f */
[----:B------:R-:W-:Y:S01]  /*47c0*/  HADD2.F32 R38, -RZ, R37.H0_H0 ;  /* 0x20000025ff267230 */ /* 0x000fe20000004100 */
[----:B------:R-:W-:Y:S01]  /*47d0*/  SHF.R.U32.HI R52, RZ, 0x10, R47 ;  /* 0x00000010ff347819 */ /* 0x000fe2000001162f */
[----:B------:R-:W-:Y:S01]  /*47e0*/  HADD2.F32 R47, -RZ, R109.H1_H1 ;  /* 0x3000006dff2f7230 */ /* 0x000fe20000004100 */
[----:B0-----:R-:W-:Y:S01]  /*47f0*/  MOV R36, R14 ;  /* 0x0000000e00247202 */ /* 0x001fe20000000f00 */
[----:B------:R-:W-:Y:S01]  /*4800*/  HADD2.F32 R14, -RZ, R13.H0_H0 ;  /* 0x2000000dff0e7230 */ /* 0x000fe20000004100 */
[----:B------:R-:W-:Y:S01]  /*4810*/  SHF.R.U32.HI R53, RZ, 0x10, R45 ;  /* 0x00000010ff357819 */ /* 0x000fe2000001162d */
[----:B------:R-:W-:-:S02]  /*4820*/  HADD2.F32 R37, -RZ, R37.H1_H1 ;  /* 0x30000025ff257230 */ /* 0x000fc40000004100 */
[-C--:B------:R-:W-:Y:S01]  /*4830*/  FMUL.FTZ R49, R38, R47.reuse ;  /* 0x0000002f26317220 */ /* 0x080fe20000410000 */
[----:B------:R-:W-:Y:S01]  /*4840*/  HADD2.F32 R48, -RZ, R48.H0_H0 ;  /* 0x20000030ff307230 */ /* 0x000fe20000004100 */
[----:B------:R-:W-:Y:S01]  /*4850*/  SHF.R.U64 R55, R50, 0x10, R51 ;  /* 0x0000001032377819 */ /* 0x000fe20000001233 */
[----:B------:R-:W-:Y:S02]  /*4860*/  HADD2.F32 R45, -RZ, R107.H1_H1 ;  /* 0x3000006bff2d7230 */ /* 0x000fe40000004100 */
[C---:B------:R-:W-:Y:S01]  /*4870*/  FMUL.FTZ R47, R14.reuse, R47 ;  /* 0x0000002f0e2f7220 */ /* 0x040fe20000410000 */
[----:B------:R-:W-:Y:S02]  /*4880*/  HADD2.F32 R13, -RZ, R13.H1_H1 ;  /* 0x3000000dff0d7230 */ /* 0x000fe40000004100 */
[-C--:B------:R-:W-:Y:S01]  /*4890*/  FMUL.FTZ R50, R37, R48.reuse ;  /* 0x0000003025327220 */ /* 0x080fe20000410000 */
[----:B------:R-:W-:Y:S02]  /*48a0*/  HADD2.F32 R46, -RZ, R53.H0_H0 ;  /* 0x20000035ff2e7230 */ /* 0x000fe40000004100 */
[-C--:B------:R-:W-:Y:S01]  /*48b0*/  FFMA.FTZ R49, R14, R45.reuse, -R49 ;  /* 0x0000002d0e317223 */ /* 0x080fe20000010831 */
[----:B------:R-:W-:Y:S01]  /*48c0*/  FFMA.FTZ R47, R38, R45, R47 ;  /* 0x0000002d262f7223 */ /* 0x000fe2000001002f */
[----:B------:R-:W-:Y:S01]  /*48d0*/  SHF.R.U32.HI R51, RZ, 0x10, R51 ;  /* 0x00000010ff337819 */ /* 0x000fe20000011633 */
[C---:B------:R-:W-:Y:S01]  /*48e0*/  FMUL.FTZ R48, R13.reuse, R48 ;  /* 0x000000300d307220 */ /* 0x040fe20000410000 */
[----:B------:R-:W-:Y:S01]  /*48f0*/  FFMA.FTZ R50, R13, R46, -R50 ;  /* 0x0000002e0d327223 */ /* 0x000fe20000010832 */
[----:B------:R-:W-:-:S02]  /*4900*/  HADD2.F32 R45, -RZ, R108.H1_H1 ;  /* 0x3000006cff2d7230 */ /* 0x000fc40000004100 */
[----:B------:R-:W-:Y:S02]  /*4910*/  HADD2.F32 R14, -RZ, R39.H0_H0 ;  /* 0x20000027ff0e7230 */ /* 0x000fe40000004100 */
[----:B------:R-:W-:Y:S01]  /*4920*/  FFMA.FTZ R48, R37, R46, R48 ;  /* 0x0000002e25307223 */ /* 0x000fe20000010030 */
        /* <DEDUP_REMOVED lines=8> */
[-C--:B------:R-:W-:Y:S01]  /*49b0*/  FFMA.FTZ R51, R14, R37.reuse, R45 ;  /* 0x000000250e337223 */ /* 0x080fe2000001002d */
[----:B------:R-:W-:Y:S02]  /*49c0*/  HADD2.F32 R15, -RZ, R15.H1_H1 ;  /* 0x3000000fff0f7230 */ /* 0x000fe40000004100 */
[----:B------:R-:W-:Y:S01]  /*49d0*/  FFMA.FTZ R52, R13, R37, -R52 ;  /* 0x000000250d347223 */ /* 0x000fe20000010834 */
[----:B------:R-:W-:Y:S02]  /*49e0*/  HADD2.F32 R109, -RZ, R109.H0_H0 ;  /* 0x2000006dff6d7230 */ /* 0x000fe40000004100 */
[-C--:B------:R-:W-:Y:S01]  /*49f0*/  FMUL.FTZ R54, R39, R46.reuse ;  /* 0x0000002e27367220 */ /* 0x080fe20000410000 */
[----:B------:R-:W-:Y:S02]  /*4a00*/  HADD2.F32 R14, -RZ, R43.H0_H0 ;  /* 0x2000002bff0e7230 */ /* 0x000fe40000004100 */
[----:B------:R-:W-:Y:S01]  /*4a10*/  FMUL.FTZ R46, R15, R46 ;  /* 0x0000002e0f2e7220 */ /* 0x000fe20000410000 */
[----:B------:R-:W-:-:S02]  /*4a20*/  HADD2.F32 R37, -RZ, R92.H0_H0 ;  /* 0x2000005cff257230 */ /* 0x000fc40000004100 */
[-C--:B------:R-:W-:Y:S01]  /*4a30*/  FFMA.FTZ R53, R15, R38.reuse, -R54 ;  /* 0x000000260f357223 */ /* 0x080fe20000010836 */
[----:B------:R-:W-:Y:S02]  /*4a40*/  HADD2.F32 R43, -RZ, R43.H1_H1 ;  /* 0x3000002bff2b7230 */ /* 0x000fe40000004100 */
[----:B------:R-:W-:Y:S01]  /*4a50*/  FFMA.FTZ R54, R39, R38, R46 ;  /* 0x0000002627367223 */ /* 0x000fe2000001002e */
[----:B------:R-:W-:Y:S02]  /*4a60*/  HADD2.F32 R107, -RZ, R107.H0_H0 ;  /* 0x2000006bff6b7230 */ /* 0x000fe40000004100 */
[----:B------:R-:W-:Y:S01]  /*4a70*/  FMUL.FTZ R38, R14, R109 ;  /* 0x0000006d0e267220 */ /* 0x000fe20000410000 */
[--C-:B------:R-:W-:Y:S02]  /*4a80*/  HADD2.F32 R13, -RZ, R12.reuse.H0_H0 ;  /* 0x2000000cff0d7230 */ /* 0x100fe40000004100 */
[----:B------:R-:W-:Y:S01]  /*4a90*/  FMUL.FTZ R39, R43, R37 ;  /* 0x000000252b277220 */ /* 0x000fe20000410000 */
[----:B------:R-:W-:Y:S01]  /*4aa0*/  HADD2.F32 R12, -RZ, R12.H1_H1 ;  /* 0x3000000cff0c7230 */ /* 0x000fe20000004100 */
[----:B------:R-:W-:Y:S01]  /*4ab0*/  F2FP.F16.F32.PACK_AB R51, R54, R51 ;  /* 0x000000333633723e */ /* 0x000fe200000000ff */
[----:B------:R-:W-:-:S02]  /*4ac0*/  HADD2.F32 R15, -RZ, R94.H0_H0 ;  /* 0x2000005eff0f7230 */ /* 0x000fc40000004100 */
[C---:B------:R-:W-:Y:S01]  /*4ad0*/  FMUL.FTZ R109, R13.reuse, R109 ;  /* 0x0000006d0d6d7220 */ /* 0x040fe20000410000 */
[----:B------:R-:W-:Y:S01]  /*4ae0*/  FFMA.FTZ R38, R13, R107, -R38 ;  /* 0x0000006b0d267223 */ /* 0x000fe20000010826 */
[C---:B------:R-:W-:Y:S01]  /*4af0*/  FMUL.FTZ R46, R12.reuse, R37 ;  /* 0x000000250c2e7220 */ /* 0x040fe20000410000 */
[----:B------:R-:W-:Y:S02]  /*4b00*/  HADD2.F32 R13, -RZ, R44.H0_H0 ;  /* 0x2000002cff0d7230 */ /* 0x000fe40000004100 */
[-C--:B------:R-:W-:Y:S01]  /*4b10*/  FFMA.FTZ R39, R12, R15.reuse, -R39 ;  /* 0x0000000f0c277223 */ /* 0x080fe20000010827 */
[----:B------:R-:W-:Y:S02]  /*4b20*/  HADD2.F32 R108, -RZ, R108.H0_H0 ;  /* 0x2000006cff6c7230 */ /* 0x000fe40000004100 */
[----:B------:R-:W-:Y:S01]  /*4b30*/  FFMA.FTZ R46, R43, R15, R46 ;  /* 0x0000000f2b2e7223 */ /* 0x000fe2000001002e */
[----:B------:R-:W-:Y:S02]  /*4b40*/  HADD2.F32 R37, -RZ, R55.H0_H0 ;  /* 0x20000037ff257230 */ /* 0x000fe40000004100 */
[----:B------:R-:W-:Y:S01]  /*4b50*/  FFMA.FTZ R109, R14, R107, R109 ;  /* 0x0000006b0e6d7223 */ /* 0x000fe2000001006d */
[----:B------:R-:W-:-:S02]  /*4b60*/  HADD2.F32 R12, -RZ, R36.H0_H0 ;  /* 0x20000024ff0c7230 */ /* 0x000fc40000004100 */
[CC--:B------:R-:W-:Y:S01]  /*4b70*/  FMUL.FTZ R43, R13.reuse, R108.reuse ;  /* 0x0000006c0d2b7220 */ /* 0x0c0fe20000410000 */
[----:B------:R-:W-:Y:S02]  /*4b80*/  HADD2.F32 R44, -RZ, R44.H1_H1 ;  /* 0x3000002cff2c7230 */ /* 0x000fe40000004100 */
        /* <DEDUP_REMOVED lines=16> */
[----:B------:R-:W-:Y:S01]  /*4c90*/  F2FP.F16.F32.PACK_AB R38, R37, R108 ;  /* 0x0000006c2526723e */ /* 0x000fe200000000ff */
[----:B------:R-:W-:Y:S01]  /*4ca0*/  IMAD.MOV.U32 R37, RZ, RZ, R47 ;  /* 0x000000ffff257224 */ /* 0x000fe200078e002f */
[----:B------:R-:W-:-:S07]  /*4cb0*/  F2FP.F16.F32.PACK_AB R15, R53, R52 ;  /* 0x00000034350f723e */ /* 0x000fce00000000ff */
.L_x_9725:
[----:B------:R-:W-:Y:S05]  /*4cc0*/  BSYNC B1 ;  /* 0x0000000000017941 */ /* 0x000fea0003800000 */
.L_x_9724:
[----:B------:R-:W-:Y:S01]  /*4cd0*/  ISETP.GE.AND P2, PT, R11, R104, PT ;  /* 0x000000680b00720c */ /* 0x000fe20003f46270 */
[----:B0-----:R0:W-:Y:S02]  /*4ce0*/  ST.E.128 desc[UR40][R40.64], R12 ;  /* 0x0000000c28007985 */ /* 0x0011e4000c101d28 */
[----:B0-----:R-:W-:Y:S02]  /*4cf0*/  IMAD.MOV.U32 R12, RZ, RZ, R102 ;  /* 0x000000ffff0c7224 */ /* 0x001fe400078e0066 */
[----:B------:R-:W-:-:S08]  /*4d00*/  IMAD.MOV.U32 R13, RZ, RZ, R42 ;  /* 0x000000ffff0d7224 */ /* 0x000fd000078e002a */
[----:B------:R-:W-:Y:S05]  /*4d10*/  @P2 BRA `(.L_x_9708) ;  /* 0x00000004001c2947 */ /* 0x000fea0003800000 */
[----:B------:R-:W-:-:S05]  /*4d20*/  IMAD.WIDE R12, R11, 0x2, R12 ;  /* 0x000000020b0c7825 */ /* 0x000fca00078e020c */
[----:B-1----:R0:W-:Y:S01]  /*4d30*/  ST.E.128 desc[UR40][R12.64], R36 ;  /* 0x000000240c007985 */ /* 0x0021e2000c101d28 */
[----:B------:R-:W-:Y:S05]  /*4d40*/  BRA `(.L_x_9708) ;  /* 0x0000000400107947 */ /* 0x000fea0003800000 */
.L_x_9689:
[----:B------:R-:W-:-:S13]  /*4d50*/  ISETP.NE.AND P3, PT, R209, 0x3, PT ;  /* 0x00000003d100780c */ /* 0x000fda0003f65270 */
[----:B------:R-:W-:Y:S05]  /*4d60*/  @!P3 BRA `(.L_x_9726) ;  /* 0x000000000004b947 */ /* 0x000fea0003800000 */
[----:B------:R-:W-:Y:S01]  /*4d70*/  BPT.TRAP 0x1 ;  /* 0x000000040000795c */ /* 0x000fe20000300000 */
.L_x_9726:
[----:B------:R-:W-:Y:S01]  /*4d80*/  IMAD R89, R18, 0x8, R19 ;  /* 0x0000000812597824 */ /* 0x000fe200078e0213 */
[----:B------:R-:W-:Y:S01]  /*4d90*/  SHF.L.U32 R101, R207, 0x1f, RZ ;  /* 0x0000001fcf657819 */ /* 0x000fe200000006ff */
[----:B------:R-:W-:Y:S01]  /*4da0*/  BSSY B1, `(.L_x_9727) ;  /* 0x0000004000017945 */ /* 0x000fe20003800000 */
[----:B------:R-:W-:Y:S02]  /*4db0*/  SHF.R.S32.HI R98, RZ, 0x1f, R97 ;  /* 0x0000001fff627819 */ /* 0x000fe40000011461 */
[----:B------:R-:W0:Y:S02]  /*4dc0*/  SYNCS.PHASECHK.TRANS64.TRYWAIT P2, [R89+URZ+0x22890], R101 ;  /* 0x02289065590075a7 */ /* 0x000e24000804017f */
[----:B0-----:R-:W-:Y:S05]  /*4dd0*/  @!P2 BRA `(.L_x_9728) ;  /* 0x0000011c002ca947 */ /* 0x001fea0003800000 */
.L_x_9961:
[----:B------:R-:W-:Y:S05]  /*4de0*/  BSYNC B1 ;  /* 0x0000000000017941 */ /* 0x000fea0003800000 */
.L_x_9727:
[----:B------:R-:W-:Y:S01]  /*4df0*/  ULDC.64 UR4, c[0x0][0x300] ;  /* 0x0000c00000047ab9 */ /* 0x000fe20000000a00 */
[----:B-----5:R-:W-:Y:S01]  /*4e00*/  SHF.R.S32.HI R99, RZ, 0x1f, R96 ;  /* 0x0000001fff637819 */ /* 0x020fe20000011460 */
[----:B------:R-:W-:Y:S02]  /*4e10*/  IMAD R14, R98, UR4, RZ ;  /* 0x00000004620e7c24 */ /* 0x000fe4000f8e02ff */
[----:B------:R-:W-:-:S04]  /*4e20*/  IMAD.WIDE.U32 R12, R97, UR4, RZ ;  /* 0x00000004610c7c25 */ /* 0x000fc8000f8e00ff */
[----:B------:R-:W-:Y:S01]  /*4e30*/  IMAD R11, R97, UR5, R14 ;  /* 0x00000005610b7c24 */ /* 0x000fe2000f8e020e */
[----:B------:R-:W-:Y:S01]  /*4e40*/  ULDC.64 UR4, c[0x0][0x310] ;  /* 0x0000c40000047ab9 */ /* 0x000fe20000000a00 */
[----:B------:R-:W-:Y:S02]  /*4e50*/  IMAD R100, R26, -0x60, R30 ;  /* 0xffffffa01a647824 */ /* 0x000fe400078e021e */
[----:B------:R-:W-:Y:S01]  /*4e60*/  IMAD R15, R99, UR4, RZ ;  /* 0x00000004630f7c24 */ /* 0x000fe2000f8e02ff */
[----:B------:R-:W-:Y:S02]  /*4e70*/  IADD3 R13, R13, R11, RZ ;  /* 0x0000000b0d0d7210 */ /* 0x000fe40007ffe0ff */
        /* <DEDUP_REMOVED lines=11> */
[----:B------:R-:W-:Y:S01]  /*4f30*/  IMAD.IADD R42, R100, 0x1, -R204 ;  /* 0x00000001642a7824 */ /* 0x000fe200078e0acc */
[----:B------:R-:W-:Y:S02]  /*4f40*/  UMOV UR4, 0xffffffff ;  /* 0xffffffff00047882 */ /* 0x000fe40000000000 */
[----:B------:R-:W-:Y:S02]  /*4f50*/  LEA.HI.X R41, R12, UR5, R11, 0x1, P2 ;  /* 0x000000050c297c11 */ /* 0x000fe400090f0c0b */
[----:B------:R-:W-:Y:S01]  /*4f60*/  ISETP.GE.AND P2, PT, R42, 0x1, PT ;  /* 0x000000012a00780c */ /* 0x000fe20003f46270 */
[----:B------:R-:W-:-:S12]  /*4f70*/  BRA.DIV UR4, `(.L_x_9729) ;  /* 0x0000011a04d87947 */ /* 0x000fd8000b800000 */
[----:B------:R1:W2:Y:S04]  /*4f80*/  SHFL.IDX PT, R37, R41, RZ, 0x1c1f ;  /* 0x001c1fff29257589 */ /* 0x0002a800000e0000 */
[----:B------:R1:W3:Y:S02]  /*4f90*/  SHFL.IDX PT, R14, R40, RZ, 0x1c1f ;  /* 0x001c1fff280e7589 */ /* 0x0002e400000e0000 */
.L_x_9965:
[----:B------:R-:W-:Y:S04]  /*4fa0*/  BSSY B1, `(.L_x_9730) ;  /* 0x000000d000017945 */ /* 0x000fe80003800000 */
[----:B------:R-:W-:Y:S05]  /*4fb0*/  @!P2 BRA `(.L_x_9731) ;  /* 0x00000000002ca947 */ /* 0x000fea0003800000 */
[----:B------:R-:W-:Y:S02]  /*4fc0*/  ULDC UR4, c[0x0][0x2f4] ;  /* 0x0000bd0000047ab9 */ /* 0x000fe40000000800 */
[----:B------:R-:W-:-:S13]  /*4fd0*/  ISETP.GE.AND P2, PT, R16, UR4, PT ;  /* 0x0000000410007c0c */ /* 0x000fda000bf46270 */
[----:B---3--:R-:W-:-:S04]  /*4fe0*/  @!P2 LEA R38, P4, R16, R14, 0x1 ;  /* 0x0000000e1026a211 */ /* 0x008fc800078808ff */
[----:B--2---:R-:W-:Y:S02]  /*4ff0*/  @!P2 LEA.HI.X R39, R16, R37, R17, 0x1, P4 ;  /* 0x000000251027a211 */ /* 0x004fe400020f0c11 */
[----:B------:R-:W-:-:S13]  /*5000*/  ISETP.GE.AND P4, PT, R2, UR4, PT ;  /* 0x0000000402007c0c */ /* 0x000fda000bf86270 */
[C---:B------:R-:W-:Y:S02]  /*5010*/  @!P4 LEA R36, P5, R2.reuse, R14, 0x1 ;  /* 0x0000000e0224c211 */ /* 0x040fe400078a08ff */
[----:B------:R-:W2:Y:S02]  /*5020*/  @!P2 LDS.128 R12, [R94] ;  /* 0x000000005e0ca984 */ /* 0x000ea40000000c00 */
[----:B------:R-:W-:Y:S02]  /*5030*/  @!P4 LEA.HI.X R37, R2, R37, R205, 0x1, P5 ;  /* 0x000000250225c211 */ /* 0x000fe400028f0ccd */
[----:B--2---:R-:W-:Y:S04]  /*5040*/  @!P2 ST.E.128 desc[UR40][R38.64], R12 ;  /* 0x0000000c2600a985 */ /* 0x004fe8000c101d28 */
[----:B------:R-:W2:Y:S04]  /*5050*/  @!P4 LDS.128 R12, [R92] ;  /* 0x000000005c0cc984 */ /* 0x000ea80000000c00 */
[----:B--2---:R4:W-:Y:S02]  /*5060*/  @!P4 ST.E.128 desc[UR40][R36.64], R12 ;  /* 0x0000000c2400c985 */ /* 0x0049e4000c101d28 */
.L_x_9731:
[----:B------:R-:W-:Y:S05]  /*5070*/  BSYNC B1 ;  /* 0x0000000000017941 */ /* 0x000fea0003800000 */
.L_x_9730:
[----:B------:R-:W-:-:S03]  /*5080*/  UMOV UR4, 0xffffffff ;  /* 0xffffffff00047882 */ /* 0x000fc60000000000 */
[----:B------:R-:W-:Y:S05]  /*5090*/  BRA.DIV UR4, `(.L_x_9732) ;  /* 0x0000011a04d87947 */ /* 0x000fea000b800000 */
[----:B--2-4-:R2:W4:Y:S04]  /*50a0*/  SHFL.IDX PT, R37, R41, 0x1, 0x1c1f ;  /* 0x003c1f0029257f89 */ /* 0x01452800000e0000 */
[----:B---3--:R2:W3:Y:S02]  /*50b0*/  SHFL.IDX PT, R14, R40, 0x1, 0x1c1f ;  /* 0x003c1f00280e7f89 */ /* 0x0084e400000e0000 */
.L_x_9969:
[----:B------:R-:W-:-:S13]  /*50c0*/  ISETP.GE.AND P2, PT, R42, 0x41, PT ;  /* 0x000000412a00780c */ /* 0x000fda0003f46270 */
[----:B------:R-:W-:Y:S05]  /*50d0*/  @!P2 BRA `(.L_x_9708) ;  /* 0x00000000002ca947 */ /* 0x000fea0003800000 */
[----:B------:R-:W-:Y:S02]  /*50e0*/  ULDC UR4, c[0x0][0x2f4] ;  /* 0x0000bd0000047ab9 */ /* 0x000fe40000000800 */
[----:B------:R-:W-:-:S13]  /*50f0*/  ISETP.GE.AND P2, PT, R16, UR4, PT ;  /* 0x0000000410007c0c */ /* 0x000fda000bf46270 */
[----:B---3--:R-:W-:-:S04]  /*5100*/  @!P2 LEA R38, P4, R16, R14, 0x1 ;  /* 0x0000000e1026a211 */ /* 0x008fc800078808ff */
[----:B----4-:R-:W-:Y:S02]  /*5110*/  @!P2 LEA.HI.X R39, R16, R37, R17, 0x1, P4 ;  /* 0x000000251027a211 */ /* 0x010fe400020f0c11 */
[----:B------:R-:W-:-:S13]  /*5120*/  ISETP.GE.AND P4, PT, R2, UR4, PT ;  /* 0x0000000402007c0c */ /* 0x000fda000bf86270 */
[C---:B------:R-:W-:Y:S02]  /*5130*/  @!P4 LEA R36, P5, R2.reuse, R14, 0x1 ;  /* 0x0000000e0224c211 */ /* 0x040fe400078a08ff */
[----:B------:R-:W3:Y:S02]  /*5140*/  @!P2 LDS.128 R12, [R94+0x2000] ;  /* 0x002000005e0ca984 */ /* 0x000ee40000000c00 */
[----:B------:R-:W-:Y:S02]  /*5150*/  @!P4 LEA.HI.X R37, R2, R37, R205, 0x1, P5 ;  /* 0x000000250225c211 */ /* 0x000fe400028f0ccd */
[----:B---3--:R-:W-:Y:S04]  /*5160*/  @!P2 ST.E.128 desc[UR40][R38.64], R12 ;  /* 0x0000000c2600a985 */ /* 0x008fe8000c101d28 */
[----:B------:R-:W3:Y:S04]  /*5170*/  @!P4 LDS.128 R12, [R92+0x2000] ;  /* 0x002000005c0cc984 */ /* 0x000ee80000000c00 */
[----:B---3--:R3:W-:Y:S02]  /*5180*/  @!P4 ST.E.128 desc[UR40][R36.64], R12 ;  /* 0x0000000c2400c985 */ /* 0x0087e4000c101d28 */
.L_x_9708:
[----:B------:R-:W-:Y:S05]  /*5190*/  BSYNC B0 ;  /* 0x0000000000007941 */ /* 0x000fea0003800000 */
.L_x_9688:
[----:B------:R-:W5:Y:S01]  /*51a0*/  S2R R11, SR_TID.X ;  /* 0x00000000000b7919 */ /* 0x000f620000002100 */
        /* <DEDUP_REMOVED lines=8> */
[----:B-----5:R-:W-:Y:S01]  /*5230*/  LOP3.LUT R11, R11, 0x7f, RZ, 0xc0, !PT ;  /* 0x0000007f0b0b7812 */ /* 0x020fe200078ec0ff */
[----:B--2---:R2:W-:Y:S03]  /*5240*/  BAR.SYNC.DEFER_BLOCKING R64, 0x80 ;  /* 0x000200400000751d */ /* 0x0045e60000010000 */
[----:B------:R-:W-:-:S13]  /*5250*/  ISETP.NE.AND P2, PT, R11, RZ, PT ;  /* 0x000000ff0b00720c */ /* 0x000fda0003f45270 */
[----:B------:R-:W-:-:S05]  /*5260*/  @!P2 VIADD R11, R89, 0x228a0 ;  /* 0x000228a0590ba836 */ /* 0x000fca0000000000 */
[----:B------:R-:W-:-:S04]  /*5270*/  @!P2 PRMT R11, RZ, 0x654, R11 ;  /* 0x00000654ff0ba816 */ /* 0x000fc8000000000b */
[----:B------:R2:W-:Y:S01]  /*5280*/  @!P2 SYNCS.ARRIVE.TRANS64.RED.A1T0 RZ, [R11+URZ], RZ ;  /* 0x000000ff0bffa9a7 */ /* 0x0005e2000810043f */
[----:B------:R-:W-:Y:S05]  /*5290*/  @!P3 BRA `(.L_x_9734) ;  /* 0x000000000004b947 */ /* 0x000fea0003800000 */
[----:B------:R-:W-:Y:S01]  /*52a0*/  BPT.TRAP 0x1 ;  /* 0x000000040000795c */ /* 0x000fe20000300000 */
.L_x_9734:
[----:B------:R-:W-:Y:S05]  /*52b0*/  BSYNC B0 ;  /* 0x0000000000007941 */ /* 0x000fea0003800000 */
.L_x_9733:
[----:B------:R-:W5:Y:S01]  /*52c0*/  SYNCS.PHASECHK.TRANS64.TRYWAIT P3, [R89+URZ+0x228b0], R101 ;  /* 0x0228b065590075a7 */ /* 0x000f62000806017f */
[----:B------:R-:W-:Y:S04]  /*52d0*/  BSSY B0, `(.L_x_9735) ;  /* 0x0000002000007945 */ /* 0x000fe80003800000 */
[----:B-----5:R-:W-:Y:S05]  /*52e0*/  @!P3 BRA `(.L_x_9736) ;  /* 0x00000118008cb947 */ /* 0x020fea0003800000 */
.L_x_9970:
[----:B------:R-:W-:Y:S05]  /*52f0*/  BSYNC B0 ;  /* 0x0000000000007941 */ /* 0x000fea0003800000 */
.L_x_9735:
[----:B------:R-:W-:Y:S01]  /*5300*/  ULDC.64 UR4, c[0x0][0x328] ;  /* 0x0000ca0000047ab9 */ /* 0x000fe20000000a00 */
[----:B------:R-:W-:Y:S01]  /*5310*/  IADD3 R100, -R204, R100, RZ ;  /* 0x00000064cc647210 */ /* 0x000fe20007ffe1ff */
[----:B------:R-:W-:Y:S01]  /*5320*/  IMAD R98, R98, UR4, RZ ;  /* 0x0000000462627c24 */ /* 0x000fe2000f8e02ff */
[----:B------:R-:W-:Y:S01]  /*5330*/  BSSY B0, `(.L_x_9737) ;  /* 0x0000042000007945 */ /* 0x000fe20003800000 */
[----:B0--34-:R-:W-:-:S04]  /*5340*/  IMAD.WIDE.U32 R12, R97, UR4, RZ ;  /* 0x00000004610c7c25 */ /* 0x019fc8000f8e00ff */
[----:B------:R-:W-:Y:S01]  /*5350*/  IMAD R97, R97, UR5, R98 ;  /* 0x0000000561617c24 */ /* 0x000fe2000f8e0262 */
[----:B------:R-:W-:Y:S02]  /*5360*/  ULDC.64 UR4, c[0x0][0x338] ;  /* 0x0000ce0000047ab9 */ /* 0x000fe40000000a00 */
[----:B------:R-:W-:Y:S02]  /*5370*/  IMAD R99, R99, UR4, RZ ;  /* 0x0000000463637c24 */ /* 0x000fe4000f8e02ff */
[----:B------:R-:W-:Y:S02]  /*5380*/  IMAD.IADD R13, R13, 0x1, R97 ;  /* 0x000000010d0d7824 */ /* 0x000fe400078e0261 */
[C---:B------:R-:W-:Y:S02]  /*5390*/  IMAD R99, R96.reuse, UR5, R99 ;  /* 0x0000000560637c24 */ /* 0x040fe4000f8e0263 */
[----:B------:R-:W-:Y:S01]  /*53a0*/  IMAD.WIDE.U32 R12, R96, UR4, R12 ;  /* 0x00000004600c7c25 */ /* 0x000fe2000f8e000c */
[----:B------:R-:W-:-:S03]  /*53b0*/  ULDC.64 UR4, c[0x0][0x330] ;  /* 0x0000cc0000047ab9 */ /* 0x000fc60000000a00 */
[----:B--2---:R-:W-:Y:S02]  /*53c0*/  IMAD R11, R32, UR4, RZ ;  /* 0x00000004200b7c24 */ /* 0x004fe4000f8e02ff */
[----:B------:R-:W-:Y:S02]  /*53d0*/  IMAD.IADD R13, R13, 0x1, R99 ;  /* 0x000000010d0d7824 */ /* 0x000fe400078e0263 */
[C---:B------:R-:W-:Y:S02]  /*53e0*/  IMAD R11, R34.reuse, UR5, R11 ;  /* 0x00000005220b7c24 */ /* 0x040fe4000f8e020b */
[----:B------:R-:W-:Y:S01]  /*53f0*/  IMAD.WIDE.U32 R12, R34, UR4, R12 ;  /* 0x00000004220c7c25 */ /* 0x000fe2000f8e000c */
[----:B------:R-:W-:-:S03]  /*5400*/  ULDC.64 UR4, c[0x0][0x318] ;  /* 0x0000c60000047ab9 */ /* 0x000fc60000000a00 */
[----:B------:R-:W-:Y:S01]  /*5410*/  IMAD.IADD R13, R13, 0x1, R11 ;  /* 0x000000010d0d7824 */ /* 0x000fe200078e020b */
[----:B-1----:R-:W-:Y:S01]  /*5420*/  LEA R42, P3, R12, UR4, 0x1 ;  /* 0x000000040c2a7c11 */ /* 0x002fe2000f8608ff */
[----:B------:R-:W-:-:S03]  /*5430*/  IMAD R11, R18, 0x6000, R70 ;  /* 0x00006000120b7824 */ /* 0x000fc600078e0246 */
[----:B------:R-:W-:Y:S01]  /*5440*/  LEA.HI.X R43, R12, UR5, R13, 0x1, P3 ;  /* 0x000000050c2b7c11 */ /* 0x000fe200098f0c0d */
[----:B------:R-:W-:Y:S01]  /*5450*/  IMAD.IADD R13, R66, 0x1, R11 ;  /* 0x00000001420d7824 */ /* 0x000fe200078e020b */
[----:B------:R-:W-:Y:S01]  /*5460*/  ISETP.GE.AND P3, PT, R100, 0x1, PT ;  /* 0x000000016400780c */ /* 0x000fe20003f66270 */
[----:B------:R0:W1:Y:S01]  /*5470*/  SHFL.IDX PT, R47, R42, RZ, 0x1c1f ;  /* 0x001c1fff2a2f7589 */ /* 0x00006200000e0000 */
[--C-:B------:R-:W-:Y:S02]  /*5480*/  IMAD R44, R11, 0x2, R24.reuse ;  /* 0x000000020b2c7824 */ /* 0x100fe400078e0218 */
[----:B------:R-:W-:Y:S01]  /*5490*/  IMAD R46, R13, 0x2, R24 ;  /* 0x000000020d2e7824 */ /* 0x000fe200078e0218 */
[----:B------:R0:W2:Y:S08]  /*54a0*/  SHFL.IDX PT, R45, R43, RZ, 0x1c1f ;  /* 0x001c1fff2b2d7589 */ /* 0x0000b000000e0000 */
[----:B0-----:R-:W-:Y:S05]  /*54b0*/  @!P3 BRA `(.L_x_9738) ;  /* 0x0000000000a4b947 */ /* 0x001fea0003800000 */
[----:B------:R-:W-:Y:S02]  /*54c0*/  ISETP.NE.AND P5, PT, R82, RZ, PT ;  /* 0x000000ff5200720c */ /* 0x000fe40003fa5270 */
[----:B------:R-:W-:Y:S02]  /*54d0*/  ISETP.NE.AND P4, PT, R83, RZ, PT ;  /* 0x000000ff5300720c */ /* 0x000fe40003f85270 */
[----:B------:R-:W-:-:S09]  /*54e0*/  PRMT R11, R3, 0x8880, RZ ;  /* 0x00008880030b7816 */ /* 0x000fd200000000ff */
[----:B------:R-:W0:Y:S01]  /*54f0*/  @P5 LDS.128 R12, [R44] ;  /* 0x000000002c0c5984 */ /* 0x000e220000000c00 */
[----:B-1----:R-:W-:-:S04]  /*5500*/  @P5 LEA R40, P3, R16, R47, 0x1 ;  /* 0x0000002f10285211 */ /* 0x002fc800078608ff */
[----:B--2---:R-:W-:Y:S02]  /*5510*/  @P5 LEA.HI.X R41, R16, R45, R17, 0x1, P3 ;  /* 0x0000002d10295211 */ /* 0x004fe400018f0c11 */
[----:B------:R-:W-:-:S04]  /*5520*/  @P4 LEA R38, P3, R2, R47, 0x1 ;  /* 0x0000002f02264211 */ /* 0x000fc800078608ff */
[----:B------:R-:W-:Y:S02]  /*5530*/  @P4 LEA.HI.X R39, R2, R45, R205, 0x1, P3 ;  /* 0x0000002d02274211 */ /* 0x000fe400018f0ccd */
[----:B------:R-:W-:-:S13]  /*5540*/  ISETP.NE.AND P3, PT, R84, RZ, PT ;  /* 0x000000ff5400720c */ /* 0x000fda0003f65270 */
[----:B------:R-:W-:-:S04]  /*5550*/  @P3 LEA R36, P6, R213, R47, 0x1 ;  /* 0x0000002fd5243211 */ /* 0x000fc800078c08ff */
[----:B------:R-:W-:Y:S01]  /*5560*/  @P3 LEA.HI.X R37, R213, R45, R223, 0x1, P6 ;  /* 0x0000002dd5253211 */ /* 0x000fe200030f0cdf */
[----:B0-----:R0:W-:Y:S01]  /*5570*/  @P5 ST.E.128 desc[UR40][R40.64], R12 ;  /* 0x0000000c28005985 */ /* 0x0011e2000c101d28 */
[----:B------:R-:W-:-:S03]  /*5580*/  ISETP.NE.AND P5, PT, R85, RZ, PT ;  /* 0x000000ff5500720c */ /* 0x000fc60003fa5270 */
[----:B------:R-:W1:Y:S10]  /*5590*/  @P4 LDS.128 R12, [R46] ;  /* 0x000000002e0c4984 */ /* 0x000e740000000c00 */
[----:B0-----:R-:W-:-:S04]  /*55a0*/  @P5 LEA R40, P6, R212, R47, 0x1 ;  /* 0x0000002fd4285211 */ /* 0x001fc800078c08ff */
[----:B------:R-:W-:Y:S01]  /*55b0*/  @P5 LEA.HI.X R41, R212, R45, R222, 0x1, P6 ;  /* 0x0000002dd4295211 */ /* 0x000fe200030f0cde */
[----:B-1----:R0:W-:Y:S01]  /*55c0*/  @P4 ST.E.128 desc[UR40][R38.64], R12 ;  /* 0x0000000c26004985 */ /* 0x0021e2000c101d28 */
[----:B------:R-:W-:-:S03]  /*55d0*/  ISETP.NE.AND P4, PT, R86, RZ, PT ;  /* 0x000000ff5600720c */ /* 0x000fc60003f85270 */
[----:B------:R-:W1:Y:S10]  /*55e0*/  @P3 LDS.128 R12, [R44+0x3000] ;  /* 0x003000002c0c3984 */ /* 0x000e740000000c00 */
        /* <DEDUP_REMOVED lines=13> */
[----:B------:R-:W-:-:S03]  /*56c0*/  ISETP.GT.AND P4, PT, R11, -0x1, PT ;  /* 0xffffffff0b00780c */ /* 0x000fc60003f84270 */
[----:B------:R-:W1:Y:S10]  /*56d0*/  @P3 LDS.128 R12, [R46+0x6000] ;  /* 0x006000002e0c3984 */ /* 0x000e740000000c00 */
[----:B0-----:R-:W-:-:S04]  /*56e0*/  @!P4 LEA R38, P6, R214, R47, 0x1 ;  /* 0x0000002fd626c211 */ /* 0x001fc800078c08ff */
[----:B------:R-:W-:Y:S01]  /*56f0*/  @!P4 LEA.HI.X R39, R214, R45, R218, 0x1, P6 ;  /* 0x0000002dd627c211 */ /* 0x000fe200030f0cda */
[----:B-1----:R-:W-:Y:S04]  /*5700*/  @P3 ST.E.128 desc[UR40][R36.64], R12 ;  /* 0x0000000c24003985 */ /* 0x002fe8000c101d28 */
[----:B------:R-:W0:Y:S04]  /*5710*/  @P5 LDS.128 R12, [R44+0x9000] ;  /* 0x009000002c0c5984 */ /* 0x000e280000000c00 */
[----:B0-----:R-:W-:Y:S04]  /*5720*/  @P5 ST.E.128 desc[UR40][R40.64], R12 ;  /* 0x0000000c28005985 */ /* 0x001fe8000c101d28 */
[----:B------:R-:W0:Y:S04]  /*5730*/  @!P4 LDS.128 R12, [R46+0x9000] ;  /* 0x009000002e0cc984 */ /* 0x000e280000000c00 */
[----:B0-----:R0:W-:Y:S02]  /*5740*/  @!P4 ST.E.128 desc[UR40][R38.64], R12 ;  /* 0x0000000c2600c985 */ /* 0x0011e4000c101d28 */
.L_x_9738:
[----:B------:R-:W-:Y:S05]  /*5750*/  BSYNC B0 ;  /* 0x0000000000007941 */ /* 0x000fea0003800000 */
.L_x_9737:
[----:B------:R-:W-:Y:S01]  /*5760*/  ISETP.GE.AND P3, PT, R100, 0x41, PT ;  /* 0x000000416400780c */ /* 0x000fe20003f66270 */
[----:B------:R-:W3:Y:S01]  /*5770*/  SHFL.IDX PT, R43, R43, 0x1, 0x1c1f ;  /* 0x003c1f002b2b7f89 */ /* 0x000ee200000e0000 */
[----:B------:R-:W-:Y:S03]  /*5780*/  BSSY B0, `(.L_x_9739) ;  /* 0x000002c000007945 */ /* 0x000fe60003800000 */
[----:B------:R4:W0:Y:S08]  /*5790*/  SHFL.IDX PT, R11, R42, 0x1, 0x1c1f ;  /* 0x003c1f002a0b7f89 */ /* 0x00083000000e0000 */
[----:B----4-:R-:W-:Y:S05]  /*57a0*/  @!P3 BRA `(.L_x_9740) ;  /* 0x0000000000a4b947 */ /* 0x010fea0003800000 */
[----:B------:R-:W-:Y:S02]  /*57b0*/  ISETP.NE.AND P5, PT, R82, RZ, PT ;  /* 0x000000ff5200720c */ /* 0x000fe40003fa5270 */
[----:B------:R-:W-:Y:S02]  /*57c0*/  ISETP.NE.AND P4, PT, R83, RZ, PT ;  /* 0x000000ff5300720c */ /* 0x000fe40003f85270 */
[----:B------:R-:W-:-:S09]  /*57d0*/  PRMT R42, R3, 0x8880, RZ ;  /* 0x00008880032a7816 */ /* 0x000fd200000000ff */
[----:B0-----:R-:W0:Y:S01]  /*57e0*/  @P5 LDS.128 R12, [R44+0x2000] ;  /* 0x002000002c0c5984 */ /* 0x001e220000000c00 */
[----:B------:R-:W-:-:S04]  /*57f0*/  @P5 LEA R40, P3, R16, R11, 0x1 ;  /* 0x0000000b10285211 */ /* 0x000fc800078608ff */
[----:B---3--:R-:W-:Y:S02]  /*5800*/  @P5 LEA.HI.X R41, R16, R43, R17, 0x1, P3 ;  /* 0x0000002b10295211 */ /* 0x008fe400018f0c11 */
[----:B------:R-:W-:-:S04]  /*5810*/  @P4 LEA R38, P3, R2, R11, 0x1 ;  /* 0x0000000b02264211 */ /* 0x000fc800078608ff */
[----:B------:R-:W-:Y:S02]  /*5820*/  @P4 LEA.HI.X R39, R2, R43, R205, 0x1, P3 ;  /* 0x0000002b02274211 */ /* 0x000fe400018f0ccd */
[----:B------:R-:W-:-:S13]  /*5830*/  ISETP.NE.AND P3, PT, R84, RZ, PT ;  /* 0x000000ff5400720c */ /* 0x000fda0003f65270 */
[----:B------:R-:W-:-:S04]  /*5840*/  @P3 LEA R36, P6, R213, R11, 0x1 ;  /* 0x0000000bd5243211 */ /* 0x000fc800078c08ff */
[----:B------:R-:W-:Y:S01]  /*5850*/  @P3 LEA.HI.X R37, R213, R43, R223, 0x1, P6 ;  /* 0x0000002bd5253211 */ /* 0x000fe200030f0cdf */
[----:B0-----:R0:W-:Y:S01]  /*5860*/  @P5 ST.E.128 desc[UR40][R40.64], R12 ;  /* 0x0000000c28005985 */ /* 0x0011e2000c101d28 */
[----:B------:R-:W-:-:S03]  /*5870*/  ISETP.NE.AND P5, PT, R85, RZ, PT ;  /* 0x000000ff5500720c */ /* 0x000fc60003fa5270 */
[----:B------:R-:W3:Y:S10]  /*5880*/  @P4 LDS.128 R12, [R46+0x2000] ;  /* 0x002000002e0c4984 */ /* 0x000ef40000000c00 */
[----:B0-----:R-:W-:-:S04]  /*5890*/  @P5 LEA R40, P6, R212, R11, 0x1 ;  /* 0x0000000bd4285211 */ /* 0x001fc800078c08ff */
[----:B------:R-:W-:Y:S01]  /*58a0*/  @P5 LEA.HI.X R41, R212, R43, R222, 0x1, P6 ;  /* 0x0000002bd4295211 */ /* 0x000fe200030f0cde */
[----:B---3--:R0:W-:Y:S01]  /*58b0*/  @P4 ST.E.128 desc[UR40][R38.64], R12 ;  /* 0x0000000c26004985 */ /* 0x0081e2000c101d28 */
        /* <DEDUP_REMOVED lines=15> */
[----:B------:R-:W-:-:S03]  /*59b0*/  ISETP.GT.AND P4, PT, R42, -0x1, PT ;  /* 0xffffffff2a00780c */ /* 0x000fc60003f84270 */
[----:B------:R-:W3:Y:S10]  /*59c0*/  @P3 LDS.128 R12, [R46+0x8000] ;  /* 0x008000002e0c3984 */ /* 0x000ef40000000c00 */
[----:B0-----:R-:W-:-:S04]  /*59d0*/  @!P4 LEA R38, P6, R214, R11, 0x1 ;  /* 0x0000000bd626c211 */ /* 0x001fc800078c08ff */
[----:B------:R-:W-:Y:S01]  /*59e0*/  @!P4 LEA.HI.X R39, R214, R43, R218, 0x1, P6 ;  /* 0x0000002bd627c211 */ /* 0x000fe200030f0cda */
[----:B---3--:R-:W-:Y:S04]  /*59f0*/  @P3 ST.E.128 desc[UR40][R36.64], R12 ;  /* 0x0000000c24003985 */ /* 0x008fe8000c101d28 */
[----:B------:R-:W0:Y:S04]  /*5a00*/  @P5 LDS.128 R12, [R44+0xb000] ;  /* 0x00b000002c0c5984 */ /* 0x000e280000000c00 */
[----:B0-----:R-:W-:Y:S04]  /*5a10*/  @P5 ST.E.128 desc[UR40][R40.64], R12 ;  /* 0x0000000c28005985 */ /* 0x001fe8000c101d28 */
[----:B------:R-:W0:Y:S04]  /*5a20*/  @!P4 LDS.128 R12, [R46+0xb000] ;  /* 0x00b000002e0cc984 */ /* 0x000e280000000c00 */
[----:B0-----:R4:W-:Y:S02]  /*5a30*/  @!P4 ST.E.128 desc[UR40][R38.64], R12 ;  /* 0x0000000c2600c985 */ /* 0x0019e4000c101d28 */
.L_x_9740:
[----:B------:R-:W-:Y:S05]  /*5a40*/  BSYNC B0 ;  /* 0x0000000000007941 */ /* 0x000fea0003800000 */
.L_x_9739:
[----:B------:R-:W-:Y:S01]  /*5a50*/  @!PT LDS RZ, [RZ] ;  /* 0x00000000fffff984 */ /* 0x000fe20000000800 */
[----:B------:R-:W-:Y:S01]  /*5a60*/  @!PT LDS RZ, [RZ] ;  /* 0x00000000fffff984 */ /* 0x000fe20000000800 */
[----:B------:R-:W-:Y:S01]  /*5a70*/  @!PT LDS RZ, [RZ] ;  /* 0x00000000fffff984 */ /* 0x000fe20000000800 */
[----:B------:R-:W-:Y:S01]  /*5a80*/  @!PT LDS RZ, [RZ] ;  /* 0x00000000fffff984 */ /* 0x000fe20000000800 */
[----:B------:R5:W-:Y:S06]  /*5a90*/  MEMBAR.ALL.CTA ;  /* 0x0000000000007992 */ /* 0x000bec0000008000 */
[----:B-----5:R-:W5:Y:S01]  /*5aa0*/  FENCE.VIEW.ASYNC.S ;  /* 0x00000000000073c6 */ /* 0x020f620000000000 */
[----:B------:R-:W-:Y:S01]  /*5ab0*/  @!P2 VIADD R89, R89, 0x228c0 ;  /* 0x000228c05959a836 */ /* 0x000fe20000000000 */
[----:B-----5:R0:W-:Y:S01]  /*5ac0*/  BAR.SYNC.DEFER_BLOCKING R64, 0x80 ;  /* 0x000200400000751d */ /* 0x0201e20000010000 */
[----:B------:R-:W-:Y:S01]  /*5ad0*/  ISETP.NE.AND P3, PT, R91, RZ, PT ;  /* 0x000000ff5b00720c */ /* 0x000fe20003f65270 */
[----:B------:R-:W-:-:S02]  /*5ae0*/  VIADD R18, R18, 0x1 ;  /* 0x0000000112127836 */ /* 0x000fc40000000000 */
[----:B------:R-:W-:-:S04]  /*5af0*/  @!P2 PRMT R89, RZ, 0x654, R89 ;  /* 0x00000654ff59a816 */ /* 0x000fc80000000059 */
[----:B------:R1:W-:Y:S01]  /*5b00*/  @!P2 SYNCS.ARRIVE.TRANS64.RED.A1T0 RZ, [R89+URZ], RZ ;  /* 0x000000ff59ffa9a7 */ /* 0x0003e2000810043f */
[----:B------:R-:W-:-:S04]  /*5b10*/  ISETP.NE.AND P2, PT, R18, 0x2, PT ;  /* 0x000000021200780c */ /* 0x000fc80003f45270 */
[----:B0---4-:R-:W-:Y:S02]  /*5b20*/  SEL R12, RZ, 0x1, P2 ;  /* 0x00000001ff0c7807 */ /* 0x011fe40001000000 */
[----:B------:R-:W-:Y:S02]  /*5b30*/  SEL R18, R18, RZ, P2 ;  /* 0x000000ff12127207 */ /* 0x000fe40001000000 */
[----:B------:R-:W-:Y:S01]  /*5b40*/  LOP3.LUT R207, R207, R12, RZ, 0x3c, !PT ;  /* 0x0000000ccfcf7212 */ /* 0x000fe200078e3cff */
[----:B-1----:R-:W-:Y:S06]  /*5b50*/  @P3 BRA `(.L_x_9741) ;  /* 0xffffffc400b43947 */ /* 0x002fec000383ffff */
[----:B------:R-:W0:Y:S01]  /*5b60*/  S2R R11, SR_TID.X ;  /* 0x00000000000b7919 */ /* 0x000e220000002100 */
[----:B------:R-:W-:Y:S02]  /*5b70*/  PLOP3.LUT P0, PT, PT, PT, PT, 0x8, 0x0 ;  /* 0x000000000000781c */ /* 0x000fe40003f0e170 */
[----:B0-----:R-:W-:-:S04]  /*5b80*/  SHF.R.U32.HI R11, RZ, 0x7, R11 ;  /* 0x00000007ff0b7819 */ /* 0x001fc8000001160b */
[----:B------:R-:W-:-:S13]  /*5b90*/  ISETP.NE.AND P3, PT, R11, 0x1, PT ;  /* 0x000000010b00780c */ /* 0x000fda0003f65270 */
[----:B------:R-:W-:Y:S06]  /*5ba0*/  @!P3 BAR.ARV 0x9, 0x100 ;  /* 0x024400000000bb1d */ /* 0x000fec0000002000 */
.L_x_9683:
        /* <DEDUP_REMOVED lines=37> */
[----:B--2---:R-:W-:-:S02]  /*5e00*/  CS2R R44, SRZ ;  /* 0x00000000002c7805 */ /* 0x004fc4000001ff00 */
        /* <DEDUP_REMOVED lines=23> */
[----:B---3--:R-:W-:-:S02]  /*5f80*/  MOV R43, RZ ;  /* 0x000000ff002b7202 */ /* 0x008fc40000000f00 */
[----:B------:R-:W-:Y:S02]  /*5f90*/  CS2R R8, SRZ ;  /* 0x0000000000087805 */ /* 0x000fe4000001ff00 */
[----:B------:R-:W-:Y:S01]  /*5fa0*/  CS2R R40, SRZ ;  /* 0x0000000000287805 */ /* 0x000fe2000001ff00 */
[----:B------:R-:W-:Y:S01]  /*5fb0*/  IMAD.MOV.U32 R7, RZ, RZ, RZ ;  /* 0x000000ffff077224 */ /* 0x000fe200078e00ff */
[----:B------:R-:W-:Y:S01]  /*5fc0*/  CS2R R152, SRZ ;  /* 0x0000000000987805 */ /* 0x000fe2000001ff00 */
[----:B------:R-:W-:Y:S01]  /*5fd0*/  IMAD.MOV.U32 R0, RZ, RZ, RZ ;  /* 0x000000ffff007224 */ /* 0x000fe200078e00ff */
[----:B------:R-:W-:Y:S01]  /*5fe0*/  CS2R R4, SRZ ;  /* 0x0000000000047805 */ /* 0x000fe2000001ff00 */
[----:B------:R-:W-:Y:S01]  /*5ff0*/  IMAD.MOV.U32 R29, RZ, RZ, RZ ;  /* 0x000000ffff1d7224 */ /* 0x000fe200078e00ff */
[----:B------:R-:W-:Y:S06]  /*6000*/  @P0 BRA `(.L_x_9742) ;  /* 0x00000000000c0947 */ /* 0x000fec0003800000 */
[----:B------:R-:W0:Y:S01]  /*6010*/  FENCE.VIEW.ASYNC.G ;  /* 0x00000000000073c6 */ /* 0x000e220000000100 */
[----:B------:R-:W-:Y:S05]  /*6020*/  WARPSYNC.ALL ;  /* 0x0000000000007948 */ /* 0x000fea0003800000 */
[----:B0-----:R-:W-:Y:S06]  /*6030*/  BAR.ARV 0xc, 0x180 ;  /* 0x0306000000007b1d */ /* 0x001fec0000002000 */
.L_x_9742:
[----:B------:R-:W-:Y:S01]  /*6040*/  CS2R R24, SRZ ;  /* 0x0000000000187805 */ /* 0x000fe2000001ff00 */
[----:B------:R-:W-:Y:S06]  /*6050*/  @!P2 BRA `(.L_x_9743) ;  /* 0x0000006800dca947 */ /* 0x000fec0003800000 */
[----:B------:R-:W-:-:S03]  /*6060*/  UMOV UR4, 0xffffffff ;  /* 0xffffffff00047882 */ /* 0x000fc60000000000 */
[----:B------:R-:W-:Y:S05]  /*6070*/  BRA.DIV UR4, `(.L_x_9744) ;  /* 0x0000010e043c7947 */ /* 0x000fea000b800000 */
[----:B------:R-:W0:Y:S02]  /*6080*/  S2R R3, SR_TID.X ;  /* 0x0000000000037919 */ /* 0x000e240000002100 */
[----:B0-----:R-:W-:-:S05]  /*6090*/  VIADD R3, R3, 0xffffff80 ;  /* 0xffffff8003037836 */ /* 0x001fca0000000000 */
[----:B------:R-:W-:-:S04]  /*60a0*/  SHF.R.S32.HI R0, RZ, 0x1f, R3 ;  /* 0x0000001fff007819 */ /* 0x000fc80000011403 */
[----:B------:R-:W-:-:S04]  /*60b0*/  LEA.HI R0, R0, R3, RZ, 0x7 ;  /* 0x0000000300007211 */ /* 0x000fc800078f38ff */
[----:B------:R-:W-:-:S05]  /*60c0*/  SHF.R.S32.HI R0, RZ, 0x7, R0 ;  /* 0x00000007ff007819 */ /* 0x000fca0000011400 */
[----:B------:R0:W1:Y:S02]  /*60d0*/  SHFL.IDX PT, R14, R0, RZ, 0x1f ;  /* 0x00001fff000e7589 */ /* 0x00006400000e0000 */
.L_x_9973:
[----:B01----:R-:W-:Y:S01]  /*60e0*/  LEA.HI R0, R14, R14, RZ, 0x1 ;  /* 0x0000000e0e007211 */ /* 0x003fe200078f08ff */
[----:B------:R-:W-:Y:S01]  /*60f0*/  VIADD R24, R19, 0x18400 ;  /* 0x0001840013187836 */ /* 0x000fe20000000000 */
[----:B------:R-:W-:Y:S02]  /*6100*/  BSSY B6, `(.L_x_9745) ;  /* 0x0000018000067945 */ /* 0x000fe40003800000 */
[----:B------:R-:W-:Y:S02]  /*6110*/  LOP3.LUT R3, R0, 0x1e, RZ, 0xc0, !PT ;  /* 0x0000001e00037812 */ /* 0x000fe400078ec0ff */
[----:B------:R-:W-:-:S03]  /*6120*/  LOP3.LUT P0, RZ, R24, 0x1bf, RZ, 0xc0, !PT ;  /* 0x000001bf18ff7812 */ /* 0x000fc6000780c0ff */
[----:B------:R-:W-:-:S04]  /*6130*/  IMAD.IADD R3, R14, 0x1, -R3 ;  /* 0x000000010e037824 */ /* 0x000fc800078e0a03 */
[----:B------:R-:W-:-:S05]  /*6140*/  IMAD R3, R3, 0x2000, R24 ;  /* 0x0000200003037824 */ /* 0x000fca00078e0218 */
[----:B------:R-:W-:-:S04]  /*6150*/  SHF.R.U32.HI R3, RZ, 0x4, R3 ;  /* 0x00000004ff037819 */ /* 0x000fc80000011603 */
[----:B------:R-:W-:Y:S01]  /*6160*/  LOP3.LUT R29, R3, 0x3fff, RZ, 0xc0, !PT ;  /* 0x00003fff031d7812 */ /* 0x000fe200078ec0ff */
        /* <DEDUP_REMOVED lines=17> */
.L_x_9746:
[----:B------:R-:W-:Y:S05]  /*6280*/  BSYNC B6 ;  /* 0x0000000000067941 */ /* 0x000fea0003800000 */
.L_x_9745:
        /* <DEDUP_REMOVED lines=13> */
.L_x_9750:
[----:B-1----:R1:W2:Y:S02]  /*6360*/  SYNCS.PHASECHK.TRANS64.TRYWAIT P0, [R19+URZ+0x22800], R0 ;  /* 0x02280000130075a7 */ /* 0x0022a4000800017f */
[----:B--2---:R-:W-:Y:S05]  /*6370*/  @!P0 NANOSLEEP.SYNCS 0x989680 ;  /* 0x009896800000895d */ /* 0x004fea0003900000 */
[----:B------:R-:W2:Y:S02]  /*6380*/  @!P0 SYNCS.PHASECHK.TRANS64 P0, [R19+URZ+0x22800], R0 ;  /* 0x02280000130085a7 */ /* 0x000ea4000800007f */
[----:B--2---:R-:W-:Y:S05]  /*6390*/  @!P0 BRA `(.L_x_9750) ;  /* 0xfffffffc00f08947 */ /* 0x004fea000383ffff */
.L_x_9749:
[----:B------:R-:W-:Y:S05]  /*63a0*/  BSYNC B0 ;  /* 0x0000000000007941 */ /* 0x000fea0003800000 */
.L_x_9748:
[----:B------:R-:W-:Y:S05]  /*63b0*/  BRA `(.L_x_9751) ;  /* 0x00000020009c7947 */ /* 0x000fea0003800000 */
.L_x_9747:
[----:B-----5:R-:W-:Y:S01]  /*63c0*/  SHF.R.S32.HI R0, RZ, 0x1f, R28 ;  /* 0x0000001fff007819 */ /* 0x020fe2000001141c */
[----:B------:R-:W-:Y:S01]  /*63d0*/  ULDC.64 UR4, c[0x0][0x3f8] ;  /* 0x0000fe0000047ab9 */ /* 0x000fe20000000a00 */
[----:B------:R-:W-:Y:S01]  /*63e0*/  ULDC.64 UR6, c[0x0][0x408] ;  /* 0x0001020000067ab9 */ /* 0x000fe20000000a00 */
[----:B------:R-:W-:Y:S01]  /*63f0*/  LOP3.LUT P0, RZ, R24, 0x3ff, RZ, 0xc0, !PT ;  /* 0x000003ff18ff7812 */ /* 0x000fe2000780c0ff */
[----:B------:R-:W-:Y:S01]  /*6400*/  IMAD.WIDE.U32 R4, R28, UR4, RZ ;  /* 0x000000041c047c25 */ /* 0x000fe2000f8e00ff */
[----:B------:R-:W-:Y:S03]  /*6410*/  BSSY B6, `(.L_x_9752) ;  /* 0x000001f000067945 */ /* 0x000fe60003800000 */
        /* <DEDUP_REMOVED lines=30> */
.L_x_9753:
[----:B------:R-:W-:Y:S05]  /*6600*/  BSYNC B6 ;  /* 0x0000000000067941 */ /* 0x000fea0003800000 */
.L_x_9752:
        /* <DEDUP_REMOVED lines=11> */
.L_x_9979:
[----:B------:R-:W5:Y:S01]  /*66c0*/  LDL R32, [R1+0x30] ;  /* 0x0000300001207983 */ /* 0x000f620000100800 */
[----:B------:R-:W-:-:S03]  /*66d0*/  ULDC UR4, c[0x0][0x448] ;  /* 0x0001120000047ab9 */ /* 0x000fc60000000800 */
[----:B------:R-:W2:Y:S01]  /*66e0*/  LDL R12, [R1+0x28] ;  /* 0x00002800010c7983 */ /* 0x000ea20000100800 */
[----:B0-----:R-:W-:-:S05]  /*66f0*/  IMAD R26, R31, UR4, RZ ;  /* 0x000000041f1a7c24 */ /* 0x001fca000f8e02ff */
[----:B------:R-:W-:Y:S01]  /*6700*/  ISETP.GE.AND P0, PT, R4, R26, PT ;  /* 0x0000001a0400720c */ /* 0x000fe20003f06270 */
[----:B------:R-:W-:Y:S01]  /*6710*/  BSSY B1, `(.L_x_9757) ;  /* 0x0000023000017945 */ /* 0x000fe20003800000 */
[----:B------:R-:W-:Y:S01]  /*6720*/  IMAD R26, R33, -0x80, R26 ;  /* 0xffffff80211a7824 */ /* 0x000fe200078e021a */
[----:B------:R-:W-:Y:S01]  /*6730*/  CS2R R10, SRZ ;  /* 0x00000000000a7805 */ /* 0x000fe2000001ff00 */
[----:B-----5:R-:W-:-:S05]  /*6740*/  IMAD.SHL.U32 R6, R32, 0x40, RZ ;  /* 0x0000004020067824 */ /* 0x020fca00078e00ff */
[----:B------:R-:W-:Y:S02]  /*6750*/  LOP3.LUT R7, R6, 0x1c0, RZ, 0xc0, !PT ;  /* 0x000001c006077812 */ /* 0x000fe400078ec0ff */
[----:B--2---:R-:W-:Y:S02]  /*6760*/  LEA.HI R6, R12, R12, RZ, 0x1 ;  /* 0x0000000c0c067211 */ /* 0x004fe400078f08ff */
[----:B------:R-:W-:Y:S02]  /*6770*/  LOP3.LUT R8, R7, 0x18, R16, 0xf8, !PT ;  /* 0x0000001807087812 */ /* 0x000fe400078ef810 */
[----:B------:R-:W-:Y:S02]  /*6780*/  LOP3.LUT R4, R6, 0xfffffffe, RZ, 0xc0, !PT ;  /* 0xfffffffe06047812 */ /* 0x000fe400078ec0ff */
[----:B------:R-:W-:-:S03]  /*6790*/  SHF.R.U32.HI R7, RZ, 0x3, R7 ;  /* 0x00000003ff077819 */ /* 0x000fc60000011607 */
[----:B------:R-:W-:Y:S01]  /*67a0*/  IMAD.IADD R27, R12, 0x1, -R4 ;  /* 0x000000010c1b7824 */ /* 0x000fe200078e0a04 */
[----:B------:R-:W-:Y:S02]  /*67b0*/  LOP3.LUT R28, R8, R7, RZ, 0x3c, !PT ;  /* 0x00000007081c7212 */ /* 0x000fe400078e3cff */
[----:B------:R-:W-:Y:S02]  /*67c0*/  CS2R R6, SRZ ;  /* 0x0000000000067805 */ /* 0x000fe4000001ff00 */
[----:B------:R-:W-:Y:S02]  /*67d0*/  CS2R R8, SRZ ;  /* 0x0000000000087805 */ /* 0x000fe4000001ff00 */
[----:B------:R-:W-:Y:S01]  /*67e0*/  CS2R R12, SRZ ;  /* 0x00000000000c7805 */ /* 0x000fe2000001ff00 */
[----:B------:R-:W-:Y:S06]  /*67f0*/  @P0 BRA `(.L_x_9758) ;  /* 0x0000000000500947 */ /* 0x000fec0003800000 */
[----:B------:R-:W2:Y:S01]  /*6800*/  LDL R34, [R1+0x40] ;  /* 0x0000400001227983 */ /* 0x000ea20000100800 */
[----:B------:R-:W-:-:S03]  /*6810*/  ULDC UR4, c[0x0][0x3f4] ;  /* 0x0000fd0000047ab9 */ /* 0x000fc60000000800 */
[----:B------:R-:W4:Y:S01]  /*6820*/  LDL R30, [R1+0x3c] ;  /* 0x00003c00011e7983 */ /* 0x000f220000100800 */
[----:B------:R-:W-:Y:S01]  /*6830*/  ISETP.GE.AND P3, PT, R208, UR4, PT ;  /* 0x00000004d0007c0c */ /* 0x000fe2000bf66270 */
[----:B-1----:R-:W-:Y:S01]  /*6840*/  IMAD.MOV.U32 R7, RZ, RZ, R3 ;  /* 0x000000ffff077224 */ /* 0x002fe200078e0003 */
[----:B------:R-:W-:Y:S01]  /*6850*/  ISETP.GE.AND P2, PT, R22, UR4, PT ;  /* 0x0000000416007c0c */ /* 0x000fe2000bf46270 */
[----:B---3--:R-:W-:Y:S01]  /*6860*/  IMAD.MOV.U32 R15, RZ, RZ, R5 ;  /* 0x000000ffff0f7224 */ /* 0x008fe200078e0005 */
[----:B------:R-:W-:Y:S02]  /*6870*/  MOV R6, R0 ;  /* 0x0000000000067202 */ /* 0x000fe40000000f00 */
[----:B------:R-:W-:-:S09]  /*6880*/  CS2R R10, SRZ ;  /* 0x00000000000a7805 */ /* 0x000fd2000001ff00 */
[----:B------:R-:W-:Y:S01]  /*6890*/  @!P2 IMAD.WIDE R20, R22, 0x2, R6 ;  /* 0x000000021614a825 */ /* 0x000fe200078e0206 */
[----:B------:R-:W-:-:S04]  /*68a0*/  CS2R R6, SRZ ;  /* 0x0000000000067805 */ /* 0x000fc8000001ff00 */
[----:B------:R0:W5:Y:S01]  /*68b0*/  @!P2 LD.E.64 R8, desc[UR40][R20.64] ;  /* 0x000000281408a980 */ /* 0x000162000c101b00 */
[-C--:B--2---:R-:W-:Y:S02]  /*68c0*/  @!P3 IADD3 R24, P0, R0, R34.reuse, RZ ;  /* 0x000000220018b210 */ /* 0x084fe40007f1e0ff */
[----:B----4-:R-:W-:Y:S01]  /*68d0*/  @!P3 IADD3 R4, P1, R14, R34, RZ ;  /* 0x000000220e04b210 */ /* 0x010fe20007f3e0ff */
[----:B------:R-:W-:-:S04]  /*68e0*/  @!P2 IMAD.WIDE R14, R22, 0x2, R14 ;  /* 0x00000002160ea825 */ /* 0x000fc800078e020e */
[--C-:B------:R-:W-:Y:S01]  /*68f0*/  @!P3 IMAD.X R25, R3, 0x1, R30.reuse, P0 ;  /* 0x000000010319b824 */ /* 0x100fe200000e061e */
[----:B------:R0:W5:Y:S01]  /*6900*/  @!P2 LD.E.64 R12, desc[UR40][R14.64] ;  /* 0x000000280e0ca980 */ /* 0x000162000c101b00 */
[----:B------:R-:W-:-:S03]  /*6910*/  @!P3 IMAD.X R5, R5, 0x1, R30, P1 ;  /* 0x000000010505b824 */ /* 0x000fc600008e061e */
[----:B------:R0:W5:Y:S04]  /*6920*/  @!P3 LD.E.64 R6, desc[UR40][R24.64] ;  /* 0x000000281806b980 */ /* 0x000168000c101b00 */
[----:B------:R0:W5:Y:S02]  /*6930*/  @!P3 LD.E.64 R10, desc[UR40][R4.64] ;  /* 0x00000028040ab980 */ /* 0x000164000c101b00 */
.L_x_9758:
[----:B------:R-:W-:Y:S05]  /*6940*/  BSYNC B1 ;  /* 0x0000000000017941 */ /* 0x000fea0003800000 */
.L_x_9757:
[----:B0---4-:R-:W-:Y:S01]  /*6950*/  SHF.L.U32 R14, R27, 0x1f, RZ ;  /* 0x0000001f1b0e7819 */ /* 0x011fe200000006ff */
[----:B------:R-:W-:Y:S01]  /*6960*/  IMAD R28, R229, 0x200, R28 ;  /* 0x00000200e51c7824 */ /* 0x000fe200078e021c */
[----:B------:R-:W-:Y:S01]  /*6970*/  LOP3.LUT P1, RZ, R32, 0x4, RZ, 0xc0, !PT ;  /* 0x0000000420ff7812 */ /* 0x000fe2000782c0ff */
[----:B-----5:R-:W-:Y:S01]  /*6980*/  IMAD.MOV.U32 R30, RZ, RZ, R8 ;  /* 0x000000ffff1e7224 */ /* 0x020fe200078e0008 */
[----:B------:R-:W0:Y:S01]  /*6990*/  SYNCS.PHASECHK.TRANS64.TRYWAIT P0, [R19+URZ+0x22800], R14 ;  /* 0x0228000e130075a7 */ /* 0x000e22000800017f */
[----:B-1----:R-:W-:Y:S01]  /*69a0*/  IMAD R3, R28, 0x2, R19 ;  /* 0x000000021c037824 */ /* 0x002fe200078e0213 */
[----:B------:R-:W-:Y:S01]  /*69b0*/  SHF.R.U64 R33, R8, 0x10, R9 ;  /* 0x0000001008217819 */ /* 0x000fe20000001209 */
[--C-:B------:R-:W-:Y:S01]  /*69c0*/  IMAD.MOV.U32 R8, RZ, RZ, R7.reuse ;  /* 0x000000ffff087224 */ /* 0x100fe200078e0007 */
[----:B------:R-:W-:Y:S01]  /*69d0*/  SHF.R.U64 R34, R6, 0x10, R7 ;  /* 0x0000001006227819 */ /* 0x000fe20000001207 */
[----:B------:R-:W-:Y:S01]  /*69e0*/  IMAD.MOV.U32 R15, RZ, RZ, R9 ;  /* 0x000000ffff0f7224 */ /* 0x000fe200078e0009 */
[----:B------:R-:W-:Y:S01]  /*69f0*/  SHF.R.U32.HI R20, RZ, 0x10, R7 ;  /* 0x00000010ff147819 */ /* 0x000fe20000011607 */
[----:B------:R-:W-:Y:S01]  /*6a00*/  IMAD.MOV.U32 R32, RZ, RZ, R12 ;  /* 0x000000ffff207224 */ /* 0x000fe200078e000c */
[----:B---3--:R-:W-:Y:S01]  /*6a10*/  MOV R5, R6 ;  /* 0x0000000600057202 */ /* 0x008fe20000000f00 */
[--C-:B------:R-:W-:Y:S01]  /*6a20*/  IMAD.MOV.U32 R7, RZ, RZ, R13.reuse ;  /* 0x000000ffff077224 */ /* 0x100fe200078e000d */
[----:B------:R-:W-:Y:S01]  /*6a30*/  SHF.R.U64 R35, R12, 0x10, R13 ;  /* 0x000000100c237819 */ /* 0x000fe2000000120d */
[----:B------:R-:W-:Y:S01]  /*6a40*/  IMAD.MOV.U32 R31, RZ, RZ, R10 ;  /* 0x000000ffff1f7224 */ /* 0x000fe200078e000a */
[----:B------:R-:W-:Y:S01]  /*6a50*/  SHF.R.U32.HI R9, RZ, 0x10, R9 ;  /* 0x00000010ff097819 */ /* 0x000fe20000011609 */
[C---:B------:R-:W-:Y:S01]  /*6a60*/  VIADD R4, R3.reuse, 0x18400 ;  /* 0x0001840003047836 */ /* 0x040fe20000000000 */
[----:B------:R-:W-:Y:S01]  /*6a70*/  SHF.R.U32.HI R12, RZ, 0x10, R13 ;  /* 0x00000010ff0c7819 */ /* 0x000fe2000001160d */
[----:B------:R-:W-:Y:S01]  /*6a80*/  BSSY B1, `(.L_x_9759) ;  /* 0x0000010000017945 */ /* 0x000fe20003800000 */
[----:B------:R-:W-:Y:S01]  /*6a90*/  MOV R6, R11 ;  /* 0x0000000b00067202 */ /* 0x000fe20000000f00 */
[----:B------:R-:W-:Y:S01]  /*6aa0*/  VIADD R0, R3, 0x18440 ;  /* 0x0001844003007836 */ /* 0x000fe20000000000 */
[----:B------:R-:W-:Y:S01]  /*6ab0*/  VIMNMX R27, R26, 0x80, PT ;  /* 0x000000801a1b7848 */ /* 0x000fe20003fe0100 */
[----:B------:R-:W-:Y:S01]  /*6ac0*/  @P1 VIADD R0, R4, 0xffffffc0 ;  /* 0xffffffc004001836 */ /* 0x000fe20000000000 */
[----:B------:R-:W-:-:S02]  /*6ad0*/  SHF.R.U64 R36, R10, 0x10, R11 ;  /* 0x000000100a247819 */ /* 0x000fc4000000120b */
[----:B------:R-:W-:Y:S02]  /*6ae0*/  SHF.R.U32.HI R10, RZ, 0x10, R11 ;  /* 0x00000010ff0a7819 */ /* 0x000fe4000001160b */
[----:B------:R-:W-:Y:S02]  /*6af0*/  PRMT R30, R30, 0x5410, R15 ;  /* 0x000054101e1e7816 */ /* 0x000fe4000000000f */
[----:B------:R-:W-:Y:S02]  /*6b00*/  PRMT R33, R33, 0x5410, R9 ;  /* 0x0000541021217816 */ /* 0x000fe40000000009 */
[----:B------:R-:W-:Y:S02]  /*6b10*/  PRMT R28, R5, 0x5410, R8 ;  /* 0x00005410051c7816 */ /* 0x000fe40000000008 */
[----:B------:R-:W-:Y:S02]  /*6b20*/  PRMT R34, R34, 0x5410, R20 ;  /* 0x0000541022227816 */ /* 0x000fe40000000014 */
[----:B------:R-:W-:-:S02]  /*6b30*/  ISETP.GE.AND P1, PT, R204, R27, PT ;  /* 0x0000001bcc00720c */ /* 0x000fc40003f26270 */
[----:B------:R-:W-:Y:S02]  /*6b40*/  PRMT R32, R32, 0x5410, R7 ;  /* 0x0000541020207816 */ /* 0x000fe40000000007 */
[----:B------:R-:W-:Y:S02]  /*6b50*/  PRMT R35, R35, 0x5410, R12 ;  /* 0x0000541023237816 */ /* 0x000fe4000000000c */
[----:B------:R-:W-:Y:S01]  /*6b60*/  PRMT R31, R31, 0x5410, R6 ;  /* 0x000054101f1f7816 */ /* 0x000fe20000000006 */
[----:B0-----:R-:W-:Y:S06]  /*6b70*/  @!P0 BRA `(.L_x_9760) ;  /* 0x0000010400288947 */ /* 0x001fec0003800000 */
.L_x_9980:
[----:B------:R-:W-:Y:S05]  /*6b80*/  BSYNC B1 ;  /* 0x0000000000017941 */ /* 0x000fea0003800000 */
.L_x_9759:
        /* <DEDUP_REMOVED lines=8> */
[----:B------:R-:W1:Y:S01]  /*6c10*/  LDS.128 R4, [R3+0x18400] ;  /* 0x0184000003047984 */ /* 0x000e620000000c00 */
[----:B------:R-:W-:Y:S02]  /*6c20*/  HADD2.F32 R15, -RZ, R32.H0_H0 ;  /* 0x20000020ff0f7230 */ /* 0x000fe40000004100 */
[----:B------:R-:W-:Y:S02]  /*6c30*/  HADD2.F32 R13, -RZ, R30.H0_H0 ;  /* 0x2000001eff0d7230 */ /* 0x000fe40000004100 */
[----:B------:R-:W-:Y:S02]  /*6c40*/  HADD2.F32 R12, -RZ, R33.H0_H0 ;  /* 0x20000021ff0c7230 */ /* 0x000fe40000004100 */
[----:B0-----:R-:W-:Y:S02]  /*6c50*/  HADD2.F32 R14, -RZ, R35.H0_H0 ;  /* 0x20000023ff0e7230 */ /* 0x001fe40000004100 */
[--C-:B-1----:R-:W-:Y:S02]  /*6c60*/  HADD2.F32 R8, -RZ, R4.reuse.H0_H0 ;  /* 0x20000004ff087230 */ /* 0x102fe40000004100 */
        /* <DEDUP_REMOVED lines=32> */
.L_x_9764:
[----:B------:R-:W-:Y:S05]  /*6e70*/  BSYNC B2 ;  /* 0x0000000000027941 */ /* 0x000fea0003800000 */
.L_x_9763:
[----:B------:R-:W-:Y:S05]  /*6e80*/  @P1 BRA `(.L_x_9762) ;  /* 0x0000000000981947 */ /* 0x000fea0003800000 */
[----:B-1----:R-:W1:Y:S01]  /*6e90*/  LDS.128 R4, [R0] ;  /* 0x0000000000047984 */ /* 0x002e620000000c00 */
        /* <DEDUP_REMOVED lines=37> */
.L_x_9762:
[----:B------:R-:W-:Y:S05]  /*70f0*/  BSYNC B1 ;  /* 0x0000000000017941 */ /* 0x000fea0003800000 */
.L_x_9761:
        /* <DEDUP_REMOVED lines=9> */
[----:B0-----:R-:W-:Y:S02]  /*7190*/  HADD2.F32 R14, -RZ, R30.H0_H0 ;  /* 0x2000001eff0e7230 */ /* 0x001fe40000004100 */
[--C-:B------:R-:W-:Y:S02]  /*71a0*/  HADD2.F32 R20, -RZ, R32.reuse.H0_H0 ;  /* 0x20000020ff147230 */ /* 0x100fe40000004100 */
[----:B------:R-:W-:Y:S02]  /*71b0*/  HADD2.F32 R25, -RZ, R35.H0_H0 ;  /* 0x20000023ff197230 */ /* 0x000fe40000004100 */
[----:B------:R-:W-:Y:S02]  /*71c0*/  HADD2.F32 R21, -RZ, R33.H0_H0 ;  /* 0x20000021ff157230 */ /* 0x000fe40000004100 */
[----:B------:R-:W-:Y:S02]  /*71d0*/  HADD2.F32 R24, -RZ, R32.H1_H1 ;  /* 0x30000020ff187230 */ /* 0x000fe40000004100 */
[----:B------:R-:W-:-:S02]  /*71e0*/  HADD2.F32 R27, -RZ, R35.H1_H1 ;  /* 0x30000023ff1b7230 */ /* 0x000fc40000004100 */
[--C-:B-1----:R-:W-:Y:S02]  /*71f0*/  HADD2.F32 R8, -RZ, R4.reuse.H0_H0 ;  /* 0x20000004ff087230 */ /* 0x102fe40000004100 */
        /* <DEDUP_REMOVED lines=30> */
.L_x_9767:
[----:B------:R-:W-:Y:S05]  /*73e0*/  BSYNC B1 ;  /* 0x0000000000017941 */ /* 0x000fea0003800000 */
.L_x_9766:
[----:B------:R-:W-:Y:S05]  /*73f0*/  @P1 BRA `(.L_x_9765) ;  /* 0x0000001000681947 */ /* 0x000fea0003800000 */
[----:B-1----:R-:W1:Y:S01]  /*7400*/  LDS.128 R4, [R0+0x2000] ;  /* 0x0020000000047984 */ /* 0x002e620000000c00 */
[--C-:B------:R-:W-:Y:S02]  /*7410*/  HADD2.F32 R15, -RZ, R31.reuse.H0_H0 ;  /* 0x2000001fff0f7230 */ /* 0x100fe40000004100 */
[----:B------:R-:W-:Y:S02]  /*7420*/  HADD2.F32 R13, -RZ, R28.H0_H0 ;  /* 0x2000001cff0d7230 */ /* 0x000fe40000004100 */
        /* <DEDUP_REMOVED lines=9> */
[----:B0-----:R-:W-:Y:S01]  /*74c0*/  FMUL.FTZ R14, R13, R4 ;  /* 0x000000040d0e7220 */ /* 0x001fe20000410000 */
        /* <DEDUP_REMOVED lines=26> */
.L_x_9755:
[----:B------:R-:W-:-:S03]  /*7670*/  UMOV UR4, 0xffffffff ;  /* 0xffffffff00047882 */ /* 0x000fc60000000000 */
[----:B------:R-:W-:Y:S05]  /*7680*/  BRA.DIV UR4, `(.L_x_9768) ;  /* 0x000000fa04787947 */ /* 0x000fea000b800000 */
[----:B------:R0:W1:Y:S04]  /*7690*/  SHFL.IDX PT, R0, R25, RZ, 0x1c1f ;  /* 0x001c1fff19007589 */ /* 0x00006800000e0000 */
[----:B------:R0:W2:Y:S04]  /*76a0*/  SHFL.IDX PT, R3, R24, RZ, 0x1c1f ;  /* 0x001c1fff18037589 */ /* 0x0000a800000e0000 */
[----:B------:R0:W3:Y:S04]  /*76b0*/  SHFL.IDX PT, R20, R27, RZ, 0x1c1f ;  /* 0x001c1fff1b147589 */ /* 0x0000e800000e0000 */
[----:B------:R0:W4:Y:S02]  /*76c0*/  SHFL.IDX PT, R14, R26, RZ, 0x1c1f ;  /* 0x001c1fff1a0e7589 */ /* 0x00012400000e0000 */
.L_x_9986:
        /* <DEDUP_REMOVED lines=10> */
[----:B0-----:R-:W-:Y:S01]  /*7770*/  IMAD.IADD R24, R6, 0x1, -R5 ;  /* 0x0000000106187824 */ /* 0x001fe200078e0a05 */
        /* <DEDUP_REMOVED lines=16> */
.L_x_9770:
[----:B------:R-:W-:Y:S05]  /*7880*/  BSYNC B1 ;  /* 0x0000000000017941 */ /* 0x000fea0003800000 */
.L_x_9769:
[----:B------:R-:W3:Y:S01]  /*7890*/  SYNCS.PHASECHK.TRANS64.TRYWAIT P1, [R19+URZ+0x22800], R24 ;  /* 0x02280018130075a7 */ /* 0x000ee2000802017f */
[----:B-----5:R-:W-:Y:S01]  /*78a0*/  IMAD.MOV.U32 R37, RZ, RZ, R4 ;  /* 0x000000ffff257224 */ /* 0x020fe200078e0004 */
[----:B-1----:R-:W-:Y:S01]  /*78b0*/  MOV R0, R5 ;  /* 0x0000000500007202 */ /* 0x002fe20000000f00 */
[----:B------:R-:W-:Y:S01]  /*78c0*/  IMAD.MOV.U32 R38, RZ, RZ, R6 ;  /* 0x000000ffff267224 */ /* 0x000fe200078e0006 */
[--C-:B------:R-:W-:Y:S01]  /*78d0*/  SHF.R.U64 R41, R4, 0x10, R5.reuse ;  /* 0x0000001004297819 */ /* 0x100fe20000001205 */
[----:B------:R-:W-:Y:S01]  /*78e0*/  IMAD.MOV.U32 R39, RZ, RZ, R8 ;  /* 0x000000ffff277224 */ /* 0x000fe200078e0008 */
[----:B0-----:R-:W-:Y:S01]  /*78f0*/  SHF.R.U32.HI R12, RZ, 0x10, R5 ;  /* 0x00000010ff0c7819 */ /* 0x001fe20000011605 */
[--C-:B------:R-:W-:Y:S01]  /*7900*/  IMAD.MOV.U32 R4, RZ, RZ, R7.reuse ;  /* 0x000000ffff047224 */ /* 0x100fe200078e0007 */
[----:B------:R-:W-:Y:S01]  /*7910*/  SHF.R.U64 R42, R6, 0x10, R7 ;  /* 0x00000010062a7819 */ /* 0x000fe20000001207 */
[--C-:B------:R-:W-:Y:S01]  /*7920*/  IMAD.MOV.U32 R5, RZ, RZ, R9.reuse ;  /* 0x000000ffff057224 */ /* 0x100fe200078e0009 */
[--C-:B------:R-:W-:Y:S01]  /*7930*/  SHF.R.U64 R43, R8, 0x10, R9.reuse ;  /* 0x00000010082b7819 */ /* 0x100fe20000001209 */
[----:B------:R-:W-:Y:S01]  /*7940*/  IMAD.MOV.U32 R40, RZ, RZ, R10 ;  /* 0x000000ffff287224 */ /* 0x000fe200078e000a */
[----:B------:R-:W-:Y:S01]  /*7950*/  SHF.R.U32.HI R8, RZ, 0x10, R9 ;  /* 0x00000010ff087819 */ /* 0x000fe20000011609 */
[----:B------:R-:W-:Y:S01]  /*7960*/  IMAD.MOV.U32 R6, RZ, RZ, R11 ;  /* 0x000000ffff067224 */ /* 0x000fe200078e000b */
[----:B------:R-:W-:Y:S01]  /*7970*/  VIMNMX R21, R21, 0x80, PT ;  /* 0x0000008015157848 */ /* 0x000fe20003fe0100 */
[----:B------:R-:W-:Y:S01]  /*7980*/  VIADD R13, R204, 0x40 ;  /* 0x00000040cc0d7836 */ /* 0x000fe20000000000 */
[----:B--2---:R-:W0:Y:S01]  /*7990*/  LDC R3, c[0x0][0x3f4] ;  /* 0x0000fd00ff037b82 */ /* 0x004e220000000800 */
[----:B------:R-:W-:Y:S01]  /*79a0*/  SHF.R.U32.HI R7, RZ, 0x10, R7 ;  /* 0x00000010ff077819 */ /* 0x000fe20000011607 */
[----:B------:R-:W-:Y:S01]  /*79b0*/  BSSY B1, `(.L_x_9771) ;  /* 0x0000010000017945 */ /* 0x000fe20003800000 */
[----:B------:R-:W-:-:S02]  /*79c0*/  SHF.R.U64 R44, R10, 0x10, R11 ;  /* 0x000000100a2c7819 */ /* 0x000fc4000000120b */
[----:B------:R-:W-:Y:S02]  /*79d0*/  SHF.R.U32.HI R9, RZ, 0x10, R11 ;  /* 0x00000010ff097819 */ /* 0x000fe4000001160b */
        /* <DEDUP_REMOVED lines=8> */
[CC--:B0-----:R-:W-:Y:S02]  /*7a60*/  ISETP.GE.AND P0, PT, R16.reuse, R3.reuse, PT ;  /* 0x000000031000720c */ /* 0x0c1fe40003f06270 */
[----:B------:R-:W-:Y:S02]  /*7a70*/  IADD3 R0, R16, R3, RZ ;  /* 0x0000000310007210 */ /* 0x000fe40007ffe0ff */
[----:B------:R-:W-:-:S02]  /*7a80*/  ISETP.GE.OR P2, PT, R204, R21, P0 ;  /* 0x00000015cc00720c */ /* 0x000fc40000746670 */
[----:B------:R-:W-:Y:S01]  /*7a90*/  ISETP.GE.OR P0, PT, R13, R21, P0 ;  /* 0x000000150d00720c */ /* 0x000fe20000706670 */
[----:B---3--:R-:W-:-:S12]  /*7aa0*/  @!P1 BRA `(.L_x_9772) ;  /* 0x000000f400e09947 */ /* 0x008fd80003800000 */
.L_x_9987:
[----:B------:R-:W-:Y:S05]  /*7ab0*/  BSYNC B1 ;  /* 0x0000000000017941 */ /* 0x000fea0003800000 */
.L_x_9771:
[----:B------:R-:W-:Y:S01]  /*7ac0*/  BSSY B1, `(.L_x_9773) ;  /* 0x000005a000017945 */ /* 0x000fe20003800000 */
[----:B------:R-:W-:-:S03]  /*7ad0*/  LOP3.LUT R0, R0, 0x38, RZ, 0xc0, !PT ;  /* 0x0000003800007812 */ /* 0x000fc600078ec0ff */
[----:B------:R-:W-:Y:S05]  /*7ae0*/  @P2 BRA `(.L_x_9774) ;  /* 0x00000004005c2947 */ /* 0x000fea0003800000 */
[----:B------:R-:W2:Y:S01]  /*7af0*/  LDL R3, [R1+0x30] ;  /* 0x0000300001037983 */ /* 0x000ea20000100800 */
[----:B------:R-:W-:Y:S02]  /*7b00*/  HADD2.F32 R26, -RZ, R37.H0_H0 ;  /* 0x20000025ff1a7230 */ /* 0x000fe40000004100 */
[----:B------:R-:W-:Y:S02]  /*7b10*/  HADD2.F32 R28, -RZ, R39.H0_H0 ;  /* 0x20000027ff1c7230 */ /* 0x000fe40000004100 */
[----:B------:R-:W-:Y:S02]  /*7b20*/  HADD2.F32 R25, -RZ, R43.H0_H0 ;  /* 0x2000002bff197230 */ /* 0x000fe40000004100 */
[----:B------:R-:W-:Y:S02]  /*7b30*/  HADD2.F32 R27, -RZ, R39.H1_H1 ;  /* 0x30000027ff1b7230 */ /* 0x000fe40000004100 */
[----:B--2---:R-:W-:-:S05]  /*7b40*/  IMAD.SHL.U32 R3, R3, 0x40, RZ ;  /* 0x0000004003037824 */ /* 0x004fca00078e00ff */
[----:B------:R-:W-:-:S04]  /*7b50*/  LOP3.LUT R5, R3, 0x1c0, RZ, 0xc0, !PT ;  /* 0x000001c003057812 */ /* 0x000fc800078ec0ff */
[----:B------:R-:W-:Y:S02]  /*7b60*/  LOP3.LUT R3, R5, 0x38, R16, 0xf8, !PT ;  /* 0x0000003805037812 */ /* 0x000fe400078ef810 */
[----:B------:R-:W-:-:S04]  /*7b70*/  SHF.R.U32.HI R8, RZ, 0x3, R5 ;  /* 0x00000003ff087819 */ /* 0x000fc80000011605 */
[----:B------:R-:W-:Y:S02]  /*7b80*/  LOP3.LUT R4, R3, R8, RZ, 0x3c, !PT ;  /* 0x0000000803047212 */ /* 0x000fe400078e3cff */
[----:B------:R-:W-:-:S03]  /*7b90*/  LOP3.LUT R8, R8, R0, R5, 0x1e, !PT ;  /* 0x0000000008087212 */ /* 0x000fc600078e1e05 */
[C---:B------:R-:W-:Y:S02]  /*7ba0*/  IMAD R4, R229.reuse, 0x200, R4 ;  /* 0x00000200e5047824 */ /* 0x040fe400078e0204 */
[----:B------:R-:W-:Y:S02]  /*7bb0*/  IMAD R8, R229, 0x200, R8 ;  /* 0x00000200e5087824 */ /* 0x000fe400078e0208 */
[--C-:B------:R-:W-:Y:S02]  /*7bc0*/  IMAD R35, R4, 0x2, R19.reuse ;  /* 0x0000000204237824 */ /* 0x100fe400078e0213 */
[----:B------:R-:W-:-:S03]  /*7bd0*/  IMAD R36, R8, 0x2, R19 ;  /* 0x0000000208247824 */ /* 0x000fc600078e0213 */
[----:B------:R-:W1:Y:S04]  /*7be0*/  LDS.128 R4, [R35+0x18400] ;  /* 0x0184000023047984 */ /* 0x000e680000000c00 */
[----:B------:R-:W2:Y:S01]  /*7bf0*/  LDS.128 R8, [R36+0x18400] ;  /* 0x0184000024087984 */ /* 0x000ea20000000c00 */
[--C-:B-1----:R-:W-:Y:S02]  /*7c00*/  HADD2.F32 R3, -RZ, R4.reuse.H0_H0 ;  /* 0x20000004ff037230 */ /* 0x102fe40000004100 */
[----:B------:R-:W-:Y:S02]  /*7c10*/  HADD2.F32 R4, -RZ, R4.H1_H1 ;  /* 0x30000004ff047230 */ /* 0x000fe40000004100 */
[--C-:B--2---:R-:W-:Y:S02]  /*7c20*/  HADD2.F32 R15, -RZ, R8.reuse.H0_H0 ;  /* 0x20000008ff0f7230 */ /* 0x104fe40000004100 */
        /* <DEDUP_REMOVED lines=17> */
[----:B------:R-:W-:Y:S02]  /*7d40*/  HADD2.F32 R4, -RZ, R41.H1_H1 ;  /* 0x30000029ff047230 */ /* 0x000fe40000004100 */
[----:B------:R-:W-:Y:S01]  /*7d50*/  FFMA.FTZ R15, R12, R3, -R15 ;  /* 0x000000030c0f7223 */ /* 0x000fe2000001080f */
[----:B------:R-:W-:-:S02]  /*7d60*/  HADD2.F32 R5, -RZ, R5.H1_H1 ;  /* 0x30000005ff057230 */ /* 0x000fc40000004100 */
[----:B------:R-:W-:Y:S01]  /*7d70*/  FFMA.FTZ R20, R12, R27, R20 ;  /* 0x0000001b0c147223 */ /* 0x000fe20000010014 */
[----:B------:R-:W-:Y:S02]  /*7d80*/  HADD2.F32 R21, -RZ, R10.H0_H0 ;  /* 0x2000000aff157230 */ /* 0x000fe40000004100 */
[C---:B------:R-:W-:Y:S01]  /*7d90*/  FMUL.FTZ R28, R9.reuse, R26 ;  /* 0x0000001a091c7220 */ /* 0x040fe20000410000 */
[----:B------:R-:W-:Y:S02]  /*7da0*/  HADD2.F32 R8, -RZ, R38.H0_H0 ;  /* 0x20000026ff087230 */ /* 0x000fe40000004100 */
[-C--:B------:R-:W-:Y:S01]  /*7db0*/  FMUL.FTZ R34, R9, R4.reuse ;  /* 0x0000000409227220 */ /* 0x080fe20000410000 */
[----:B------:R-:W-:Y:S02]  /*7dc0*/  HADD2.F32 R12, -RZ, R40.H0_H0 ;  /* 0x20000028ff0c7230 */ /* 0x000fe40000004100 */
[----:B------:R-:W-:Y:S01]  /*7dd0*/  FFMA.FTZ R28, R5, R4, -R28 ;  /* 0x00000004051c7223 */ /* 0x000fe2000001081c */
[----:B------:R-:W-:-:S02]  /*7de0*/  HADD2.F32 R10, -RZ, R10.H1_H1 ;  /* 0x3000000aff0a7230 */ /* 0x000fc40000004100 */
[C---:B------:R-:W-:Y:S01]  /*7df0*/  FMUL.FTZ R27, R21.reuse, R8 ;  /* 0x00000008151b7220 */ /* 0x040fe20000410000 */
[----:B------:R-:W-:Y:S02]  /*7e00*/  HADD2.F32 R9, -RZ, R44.H0_H0 ;  /* 0x2000002cff097230 */ /* 0x000fe40000004100 */
[----:B------:R-:W-:Y:S01]  /*7e10*/  FMUL.FTZ R4, R21, R12 ;  /* 0x0000000c15047220 */ /* 0x000fe20000410000 */
[----:B------:R-:W-:Y:S02]  /*7e20*/  HADD2.F32 R13, -RZ, R6.H0_H0 ;  /* 0x20000006ff0d7230 */ /* 0x000fe40000004100 */
[----:B------:R-:W-:Y:S01]  /*7e30*/  FFMA.FTZ R21, R5, R26, R34 ;  /* 0x0000001a05157223 */ /* 0x000fe20000010022 */
[----:B------:R-:W-:Y:S02]  /*7e40*/  HADD2.F32 R3, -RZ, R42.H0_H0 ;  /* 0x2000002aff037230 */ /* 0x000fe40000004100 */
[----:B------:R-:W-:Y:S01]  /*7e50*/  FMUL.FTZ R5, R10, R9 ;  /* 0x000000090a057220 */ /* 0x000fe20000410000 */
[----:B------:R-:W-:-:S02]  /*7e60*/  HADD2.F32 R6, -RZ, R6.H1_H1 ;  /* 0x30000006ff067230 */ /* 0x000fc40000004100 */
[C---:B------:R-:W-:Y:S01]  /*7e70*/  FFMA.FTZ R25, R13.reuse, R8, -R4 ;  /* 0x000000080d197223 */ /* 0x040fe20000010804 */
[----:B------:R-:W-:Y:S01]  /*7e80*/  FFMA.FTZ R27, R13, R12, R27 ;  /* 0x0000000c0d1b7223 */ /* 0x000fe2000001001b */
[-C--:B------:R-:W-:Y:S01]  /*7e90*/  FMUL.FTZ R13, R10, R3.reuse ;  /* 0x000000030a0d7220 */ /* 0x080fe20000410000 */
[--C-:B0-----:R-:W-:Y:S02]  /*7ea0*/  HADD2.F32 R24, -RZ, R11.reuse.H0_H0 ;  /* 0x2000000bff187230 */ /* 0x101fe40000004100 */
[C---:B------:R-:W-:Y:S01]  /*7eb0*/  FFMA.FTZ R10, R6.reuse, R3, -R5 ;  /* 0x00000003060a7223 */ /* 0x040fe20000010805 */
[----:B------:R-:W-:Y:S02]  /*7ec0*/  HADD2.F32 R5, -RZ, R40.H1_H1 ;  /* 0x30000028ff057230 */ /* 0x000fe40000004100 */
[----:B------:R-:W-:Y:S01]  /*7ed0*/  FFMA.FTZ R12, R6, R9, R13 ;  /* 0x00000009060c7223 */ /* 0x000fe2000001000d */
[----:B------:R-:W-:Y:S02]  /*7ee0*/  HADD2.F32 R3, -RZ, R38.H1_H1 ;  /* 0x30000026ff037230 */ /* 0x000fe40000004100 */
[----:B------:R-:W-:-:S02]  /*7ef0*/  HADD2.F32 R11, -RZ, R11.H1_H1 ;  /* 0x3000000bff0b7230 */ /* 0x000fc40000004100 */
[C---:B------:R-:W-:Y:S01]  /*7f00*/  FMUL.FTZ R9, R24.reuse, R5 ;  /* 0x0000000518097220 */ /* 0x040fe20000410000 */
[----:B------:R-:W-:Y:S02]  /*7f10*/  HADD2.F32 R8, -RZ, R44.H1_H1 ;  /* 0x3000002cff087230 */ /* 0x000fe40000004100 */
[-C--:B------:R-:W-:Y:S01]  /*7f20*/  FMUL.FTZ R24, R24, R3.reuse ;  /* 0x0000000318187220 */ /* 0x080fe20000410000 */
[----:B------:R-:W-:Y:S02]  /*7f30*/  HADD2.F32 R4, -RZ, R42.H1_H1 ;  /* 0x3000002aff047230 */ /* 0x000fe40000004100 */
[--C-:B----4-:R-:W-:Y:S02]  /*7f40*/  HADD2.F32 R14, -RZ, R7.reuse.H0_H0 ;  /* 0x20000007ff0e7230 */ /* 0x110fe40000004100 */
        /* <DEDUP_REMOVED lines=17> */
.L_x_9774:
[----:B------:R-:W-:Y:S05]  /*8060*/  BSYNC B1 ;  /* 0x0000000000017941 */ /* 0x000fea0003800000 */
.L_x_9773:
[----:B------:R-:W-:Y:S05]  /*8070*/  @P0 BRA `(.L_x_9765) ;  /* 0x0000000400480947 */ /* 0x000fea0003800000 */
[----:B------:R-:W2:Y:S01]  /*8080*/  LDL R3, [R1+0x4] ;  /* 0x0000040001037983 */ /* 0x000ea20000100800 */
[----:B-1----:R-:W-:-:S03]  /*8090*/  SHF.R.U32.HI R4, RZ, 0x3, R227 ;  /* 0x00000003ff047819 */ /* 0x002fc600000116e3 */
[----:B------:R-:W3:Y:S01]  /*80a0*/  LDL R45, [R1+0x44] ;  /* 0x00004400012d7983 */ /* 0x000ee20000100800 */
[----:B------:R-:W-:Y:S01]  /*80b0*/  LOP3.LUT R0, R4, R0, R227, 0x1e, !PT ;  /* 0x0000000004007212 */ /* 0x000fe200078e1ee3 */
[----:B------:R-:W-:Y:S02]  /*80c0*/  HADD2.F32 R25, -RZ, R37.H0_H0 ;  /* 0x20000025ff197230 */ /* 0x000fe40000004100 */
[----:B------:R-:W-:Y:S02]  /*80d0*/  HADD2.F32 R27, -RZ, R39.H0_H0 ;  /* 0x20000027ff1b7230 */ /* 0x000fe40000004100 */
[----:B------:R-:W-:Y:S02]  /*80e0*/  HADD2.F32 R34, -RZ, R43.H0_H0 ;  /* 0x2000002bff227230 */ /* 0x000fe40000004100 */
[----:B------:R-:W-:Y:S02]  /*80f0*/  HADD2.F32 R30, -RZ, R41.H0_H0 ;  /* 0x20000029ff1e7230 */ /* 0x000fe40000004100 */
[----:B------:R-:W-:-:S02]  /*8100*/  HADD2.F32 R36, -RZ, R39.H1_H1 ;  /* 0x30000027ff247230 */ /* 0x000fc40000004100 */
[----:B------:R-:W-:Y:S02]  /*8110*/  HADD2.F32 R32, -RZ, R37.H1_H1 ;  /* 0x30000025ff207230 */ /* 0x000fe40000004100 */
[----:B------:R-:W-:Y:S02]  /*8120*/  HADD2.F32 R35, -RZ, R43.H1_H1 ;  /* 0x3000002bff237230 */ /* 0x000fe40000004100 */
[----:B------:R-:W-:Y:S02]  /*8130*/  HADD2.F32 R31, -RZ, R41.H1_H1 ;  /* 0x30000029ff1f7230 */ /* 0x000fe40000004100 */
[----:B------:R-:W-:Y:S02]  /*8140*/  HADD2.F32 R37, -RZ, R40.H0_H0 ;  /* 0x20000028ff257230 */ /* 0x000fe40000004100 */
[----:B------:R-:W-:Y:S02]  /*8150*/  HADD2.F32 R33, -RZ, R38.H0_H0 ;  /* 0x20000026ff217230 */ /* 0x000fe40000004100 */
[----:B--2---:R-:W-:-:S04]  /*8160*/  IMAD.IADD R0, R3, 0x1, R0 ;  /* 0x0000000103007824 */ /* 0x004fc800078e0200 */
[----:B------:R-:W-:Y:S01]  /*8170*/  IMAD R0, R0, 0x2, R19 ;  /* 0x0000000200007824 */ /* 0x000fe200078e0213 */
[----:B---3--:R-:W1:Y:S04]  /*8180*/  LDS.128 R4, [R45+0x18400] ;  /* 0x018400002d047984 */ /* 0x008e680000000c00 */
[----:B------:R-:W2:Y:S01]  /*8190*/  LDS.128 R8, [R0+0x18400] ;  /* 0x0184000000087984 */ /* 0x000ea20000000c00 */
[----:B-1----:R-:W-:Y:S02]  /*81a0*/  HADD2.F32 R3, -RZ, R4.H0_H0 ;  /* 0x20000004ff037230 */ /* 0x002fe40000004100 */
[--C-:B--2---:R-:W-:Y:S02]  /*81b0*/  HADD2.F32 R15, -RZ, R8.reuse.H0_H0 ;  /* 0x20000008ff0f7230 */ /* 0x104fe40000004100 */
        /* <DEDUP_REMOVED lines=24> */
[----:B------:R-:W-:Y:S02]  /*8340*/  HADD2.F32 R32, -RZ, R42.H0_H0 ;  /* 0x2000002aff207230 */ /* 0x000fe40000004100 */
[-C--:B------:R-:W-:Y:S01]  /*8350*/  FFMA.FTZ R12, R31, R5.reuse, -R4 ;  /* 0x000000051f0c7223 */ /* 0x080fe20000010804 */
[----:B------:R-:W-:Y:S02]  /*8360*/  HADD2.F32 R6, -RZ, R6.H1_H1 ;  /* 0x30000006ff067230 */ /* 0x000fe40000004100 */
[----:B------:R-:W-:Y:S01]  /*8370*/  FFMA.FTZ R20, R35, R5, R8 ;  /* 0x0000000523147223 */ /* 0x000fe20000010008 */
[-C--:B------:R-:W-:Y:S01]  /*8380*/  FMUL.FTZ R4, R37, R21.reuse ;  /* 0x0000001525047220 */ /* 0x080fe20000410000 */
[-C--:B------:R-:W-:Y:S01]  /*8390*/  FMUL.FTZ R5, R34, R10.reuse ;  /* 0x0000000a22057220 */ /* 0x080fe20000410000 */
[----:B------:R-:W-:Y:S01]  /*83a0*/  FMUL.FTZ R30, R33, R21 ;  /* 0x00000015211e7220 */ /* 0x000fe20000410000 */
[----:B------:R-:W-:Y:S01]  /*83b0*/  FMUL.FTZ R9, R32, R10 ;  /* 0x0000000a20097220 */ /* 0x000fe20000410000 */
[----:B0-----:R-:W-:-:S02]  /*83c0*/  HADD2.F32 R24, -RZ, R11.H0_H0 ;  /* 0x2000000bff187230 */ /* 0x001fc40000004100 */
[----:B------:R-:W-:Y:S01]  /*83d0*/  FFMA.FTZ R21, R33, R13, -R4 ;  /* 0x0000000d21157223 */ /* 0x000fe20000010804 */
[----:B------:R-:W-:Y:S01]  /*83e0*/  FFMA.FTZ R10, R32, R6, -R5 ;  /* 0x00000006200a7223 */ /* 0x000fe20000010805 */
[----:B------:R-:W-:Y:S02]  /*83f0*/  HADD2.F32 R11, -RZ, R11.H1_H1 ;  /* 0x3000000bff0b7230 */ /* 0x000fe40000004100 */
[----:B------:R-:W-:Y:S02]  /*8400*/  HADD2.F32 R32, -RZ, R40.H1_H1 ;  /* 0x30000028ff207230 */ /* 0x000fe40000004100 */
[----:B------:R-:W-:Y:S02]  /*8410*/  HADD2.F32 R33, -RZ, R44.H1_H1 ;  /* 0x3000002cff217230 */ /* 0x000fe40000004100 */
[----:B------:R-:W-:Y:S02]  /*8420*/  HADD2.F32 R8, -RZ, R38.H1_H1 ;  /* 0x30000026ff087230 */ /* 0x000fe40000004100 */
[----:B------:R-:W-:-:S02]  /*8430*/  HADD2.F32 R31, -RZ, R42.H1_H1 ;  /* 0x3000002aff1f7230 */ /* 0x000fc40000004100 */
[----:B------:R-:W-:Y:S01]  /*8440*/  FFMA.FTZ R30, R37, R13, R30 ;  /* 0x0000000d251e7223 */ /* 0x000fe2000001001e */
[--C-:B----4-:R-:W-:Y:S02]  /*8450*/  HADD2.F32 R14, -RZ, R7.reuse.H0_H0 ;  /* 0x20000007ff0e7230 */ /* 0x110fe40000004100 */
[----:B------:R-:W-:Y:S01]  /*8460*/  FFMA.FTZ R13, R34, R6, R9 ;  /* 0x00000006220d7223 */ /* 0x000fe20000010009 */
        /* <DEDUP_REMOVED lines=19> */
.L_x_9765:
[----:B------:R-:W-:Y:S05]  /*85a0*/  BSYNC B0 ;  /* 0x0000000000007941 */ /* 0x000fea0003800000 */
.L_x_9754:
        /* <DEDUP_REMOVED lines=8> */
.L_x_9751:
[----:B0123--:R-:W0:Y:S01]  /*8630*/  S2R R0, SR_TID.X ;  /* 0x0000000000007919 */ /* 0x00fe220000002100 */
[----:B------:R-:W-:Y:S01]  /*8640*/  ISETP.NE.AND P0, PT, R209, 0x3, PT ;  /* 0x00000003d100780c */ /* 0x000fe20003f05270 */
[----:B------:R-:W-:Y:S05]  /*8650*/  WARPSYNC.ALL ;  /* 0x0000000000007948 */ /* 0x000fea0003800000 */
[----:B0-----:R-:W-:-:S04]  /*8660*/  SHF.R.U32.HI R0, RZ, 0x7, R0 ;  /* 0x00000007ff007819 */ /* 0x001fc80000011600 */
[----:B------:R-:W-:-:S05]  /*8670*/  IADD3 R9, R0, 0x8, RZ ;  /* 0x0000000800097810 */ /* 0x000fca0007ffe0ff */
[----:B------:R0:W-:Y:S06]  /*8680*/  BAR.SYNC.DEFER_BLOCKING R9, 0x100 ;  /* 0x000400090000751d */ /* 0x0001ec0000010000 */
[----:B------:R-:W-:Y:S05]  /*8690*/  @!P0 BRA `(.L_x_9775) ;  /* 0x0000000000048947 */ /* 0x000fea0003800000 */
[----:B------:R-:W-:Y:S01]  /*86a0*/  BPT.TRAP 0x1 ;  /* 0x000000040000795c */ /* 0x000fe20000300000 */
.L_x_9775:
[----:B------:R-:W-:Y:S01]  /*86b0*/  IMAD R8, R206, 0x8, R19 ;  /* 0x00000008ce087824 */ /* 0x000fe200078e0213 */
[----:B------:R-:W-:-:S04]  /*86c0*/  SHF.L.U32 R73, R216, 0x1f, RZ ;  /* 0x0000001fd8497819 */ /* 0x000fc800000006ff */
[----:B------:R1:W2:Y:S01]  /*86d0*/  SYNCS.PHASECHK.TRANS64.TRYWAIT P1, [R8+URZ+0x22830], R73 ;  /* 0x02283049080075a7 */ /* 0x0002a2000802017f */
[----:B------:R-:W-:Y:S05]  /*86e0*/  @!P0 BRA `(.L_x_9776) ;  /* 0x0000000000048947 */ /* 0x000fea0003800000 */
[----:B------:R-:W-:Y:S01]  /*86f0*/  BPT.TRAP 0x1 ;  /* 0x000000040000795c */ /* 0x000fe20000300000 */
.L_x_9776:
[----:B------:R-:W-:Y:S01]  /*8700*/  VIADD R0, R19, 0x1c400 ;  /* 0x0001c40013007836 */ /* 0x000fe20000000000 */
[----:B------:R-:W-:Y:S01]  /*8710*/  LOP3.LUT R4, R29, 0x10000, RZ, 0xfc, !PT ;  /* 0x000100001d047812 */ /* 0x000fe200078efcff */
[----:B------:R-:W-:-:S03]  /*8720*/  IMAD.MOV.U32 R5, RZ, RZ, 0x40000040 ;  /* 0x40000040ff057424 */ /* 0x000fc600078e00ff */
[----:B------:R-:W-:-:S04]  /*8730*/  SHF.R.U32.HI R0, RZ, 0x4, R0 ;  /* 0x00000004ff007819 */ /* 0x000fc80000011600 */
[----:B------:R-:W-:-:S04]  /*8740*/  LOP3.LUT R0, R0, 0x3fff, RZ, 0xc0, !PT ;  /* 0x00003fff00007812 */ /* 0x000fc800078ec0ff */
[----:B------:R-:W-:-:S05]  /*8750*/  LOP3.LUT R0, R0, 0x10000, RZ, 0xfc, !PT ;  /* 0x0001000000007812 */ /* 0x000fca00078efcff */
[----:B------:R3:W-:Y:S01]  /*8760*/  STL [R1], R0 ;  /* 0x0000000001007387 */ /* 0x0007e20000100800 */
[----:B--2---:R-:W-:Y:S05]  /*8770*/  @P1 BRA `(.L_x_9777) ;  /* 0x0000000000081947 */ /* 0x004fea0003800000 */
[----:B------:R-:W2:Y:S02]  /*8780*/  SYNCS.PHASECHK.TRANS64.TRYWAIT P1, [R8+URZ+0x22830], R73 ;  /* 0x02283049080075a7 */ /* 0x000ea4000802017f */
[----:B--2---:R-:W-:Y:S05]  /*8790*/  @!P1 BRA `(.L_x_9778) ;  /* 0x000000e800b89947 */ /* 0x004fea0003800000 */
.L_x_9777:
[----:B---3--:R-:W3:Y:S01]  /*87a0*/  LDL R0, [R1] ;  /* 0x0000000001007983 */ /* 0x008ee20000100800 */
[----:B------:R-:W-:Y:S01]  /*87b0*/  IMAD.MOV.U32 R7, RZ, RZ, 0x40000040 ;  /* 0x40000040ff077424 */ /* 0x000fe200078e00ff */
[----:B------:R-:W-:Y:S05]  /*87c0*/  WARPSYNC.ALL ;  /* 0x0000000000007948 */ /* 0x000fea0003800000 */
[C---:B------:R-:W-:Y:S01]  /*87d0*/  R2UR UR4, R4.reuse ;  /* 0x00000000040472ca */ /* 0x040fe200000e0000 */
[----:B-----5:R-:W-:Y:S01]  /*87e0*/  WARPGROUP.ARRIVE ;  /* 0x00000000000079c5 */ /* 0x020fe20000000000 */
[----:B------:R-:W-:Y:S01]  /*87f0*/  R2UR UR5, R5 ;  /* 0x00000000050572ca */ /* 0x000fe200000e0000 */
[C---:B------:R-:W-:Y:S01]  /*8800*/  VIADD R20, R4.reuse, 0x2 ;  /* 0x0000000204147836 */ /* 0x040fe20000000000 */
[----:B------:R-:W-:Y:S01]  /*8810*/  R2UR UR7, R7 ;  /* 0x00000000070772ca */ /* 0x000fe200000e0000 */
[----:B------:R-:W-:Y:S01]  /*8820*/  IMAD.MOV.U32 R21, RZ, RZ, 0x40000040 ;  /* 0x40000040ff157424 */ /* 0x000fe200078e00ff */
[----:B------:R-:W-:Y:S01]  /*8830*/  MOV R11, 0x40000040 ;  /* 0x40000040000b7802 */ /* 0x000fe20000000f00 */
[----:B----4-:R-:W-:Y:S01]  /*8840*/  VIADD R14, R4, 0x4 ;  /* 0x00000004040e7836 */ /* 0x010fe20000000000 */
[----:B------:R-:W-:Y:S01]  /*8850*/  MOV R7, 0x40000040 ;  /* 0x4000004000077802 */ /* 0x000fe20000000f00 */
[----:B------:R-:W-:-:S02]  /*8860*/  IMAD.MOV.U32 R15, RZ, RZ, 0x40000040 ;  /* 0x40000040ff0f7424 */ /* 0x000fc400078e00ff */
[----:B------:R-:W-:Y:S02]  /*8870*/  VIADD R12, R4, 0x6 ;  /* 0x00000006040c7836 */ /* 0x000fe40000000000 */
[----:B------:R-:W-:Y:S02]  /*8880*/  IMAD.MOV.U32 R13, RZ, RZ, 0x40000040 ;  /* 0x40000040ff0d7424 */ /* 0x000fe400078e00ff */
[----:B---3--:R-:W-:Y:S02]  /*8890*/  IMAD R6, R206, 0x300, R0 ;  /* 0x00000300ce067824 */ /* 0x008fe400078e0200 */
[----:B------:R-:W3:Y:S02]  /*88a0*/  S2R R0, SR_TID.X ;  /* 0x0000000000007919 */ /* 0x000ee40000002100 */
[C---:B------:R-:W-:Y:S01]  /*88b0*/  VIADD R10, R6.reuse, 0x2 ;  /* 0x00000002060a7836 */ /* 0x040fe20000000000 */
[----:B------:R-:W-:-:S13]  /*88c0*/  R2UR UR6, R6 ;  /* 0x00000000060672ca */ /* 0x000fda00000e0000 */
[----:B------:R-:W-:Y:S01]  /*88d0*/  HGMMA.64x96x16.F32 R24, gdesc[UR4], RZ, !UPT, gsb0 ;  /* 0x01600000041879f0 */ /* 0x000fe2000c0008ff */
[----:B------:R-:W-:Y:S02]  /*88e0*/  R2UR UR4, R20 ;  /* 0x00000000140472ca */ /* 0x000fe400000e0000 */
[----:B------:R-:W-:Y:S02]  /*88f0*/  R2UR UR5, R21 ;  /* 0x00000000150572ca */ /* 0x000fe400000e0000 */
[----:B------:R-:W-:Y:S01]  /*8900*/  R2UR UR6, R10 ;  /* 0x000000000a0672ca */ /* 0x000fe200000e0000 */
[C---:B------:R-:W-:Y:S01]  /*8910*/  VIADD R10, R6.reuse, 0x4 ;  /* 0x00000004060a7836 */ /* 0x040fe20000000000 */
[----:B------:R-:W-:Y:S01]  /*8920*/  R2UR UR7, R11 ;  /* 0x000000000b0772ca */ /* 0x000fe200000e0000 */
[----:B------:R-:W-:Y:S02]  /*8930*/  IMAD.MOV.U32 R11, RZ, RZ, 0x40000040 ;  /* 0x40000040ff0b7424 */ /* 0x000fe400078e00ff */
[----:B------:R-:W-:Y:S01]  /*8940*/  VIADD R6, R6, 0x6 ;  /* 0x0000000606067836 */ /* 0x000fe20000000000 */
[----:B---3--:R-:W-:Y:S01]  /*8950*/  SHF.R.U32.HI R0, RZ, 0x7, R0 ;  /* 0x00000007ff007819 */ /* 0x008fe20000011600 */
[----:B------:R-:W-:-:S02]  /*8960*/  WARPGROUP.DEPBAR.LE gsb0, 0x0 ;  /* 0x00008000000079c5 */ /* 0x000fc40000010000 */
[----:B------:R-:W-:-:S06]  /*8970*/  WARPGROUP.ARRIVE ;  /* 0x00000000000079c5 */ /* 0x000fcc0000000000 */
[----:B------:R-:W-:Y:S01]  /*8980*/  HGMMA.64x96x16.F32 R24, gdesc[UR4], R24, gsb0 ;  /* 0x01600000041879f0 */ /* 0x000fe20008000818 */
[----:B------:R-:W-:Y:S02]  /*8990*/  R2UR UR4, R14 ;  /* 0x000000000e0472ca */ /* 0x000fe400000e0000 */
[----:B------:R-:W-:Y:S02]  /*89a0*/  R2UR UR5, R15 ;  /* 0x000000000f0572ca */ /* 0x000fe400000e0000 */
[----:B------:R-:W-:Y:S02]  /*89b0*/  R2UR UR6, R10 ;  /* 0x000000000a0672ca */ /* 0x000fe400000e0000 */
[----:B------:R-:W-:Y:S02]  /*89c0*/  R2UR UR7, R11 ;  /* 0x000000000b0772ca */ /* 0x000fe400000e0000 */
[----:B------:R-:W-:Y:S01]  /*89d0*/  IADD3 R11, -R0, 0xb, RZ ;  /* 0x0000000b000b7810 */ /* 0x000fe20007ffe1ff */
[----:B------:R-:W-:-:S02]  /*89e0*/  WARPGROUP.DEPBAR.LE gsb0, 0x0 ;  /* 0x00008000000079c5 */ /* 0x000fc40000010000 */
[----:B------:R-:W-:-:S08]  /*89f0*/  WARPGROUP.ARRIVE ;  /* 0x00000000000079c5 */ /* 0x000fd00000000000 */
[----:B------:R-:W-:Y:S01]  /*8a00*/  HGMMA.64x96x16.F32 R24, gdesc[UR4], R24, gsb0 ;  /* 0x01600000041879f0 */ /* 0x000fe20008000818 */
[----:B------:R-:W-:Y:S02]  /*8a10*/  R2UR UR4, R12 ;  /* 0x000000000c0472ca */ /* 0x000fe400000e0000 */
[----:B------:R-:W-:Y:S02]  /*8a20*/  R2UR UR5, R13 ;  /* 0x000000000d0572ca */ /* 0x000fe400000e0000 */
[----:B------:R-:W-:Y:S02]  /*8a30*/  R2UR UR6, R6 ;  /* 0x00000000060672ca */ /* 0x000fe400000e0000 */
[----:B------:R-:W-:Y:S01]  /*8a40*/  R2UR UR7, R7 ;  /* 0x00000000070772ca */ /* 0x000fe200000e0000 */
[----:B------:R-:W-:Y:S02]  /*8a50*/  WARPGROUP.DEPBAR.LE gsb0, 0x0 ;  /* 0x00008000000079c5 */ /* 0x000fe40000010000 */
[----:B------:R-:W-:-:S10]  /*8a60*/  WARPGROUP.ARRIVE ;  /* 0x00000000000079c5 */ /* 0x000fd40000000000 */
[----:B------:R-:W-:Y:S03]  /*8a70*/  HGMMA.64x96x16.F32 R24, gdesc[UR4], R24, gsb0 ;  /* 0x01600000041879f0 */ /* 0x000fe60008000818 */
[----:B------:R-:W-:Y:S02]  /*8a80*/  WARPGROUP.DEPBAR.LE gsb0, 0x0 ;  /* 0x00008000000079c5 */ /* 0x000fe40000010000 */
[----:B------:R3:W-:Y:S06]  /*8a90*/  BAR.ARV R11, 0x100 ;  /* 0x0004000b0000751d */ /* 0x0007ec0000002000 */
[----:B------:R-:W-:Y:S05]  /*8aa0*/  @!P0 BRA `(.L_x_9779) ;  /* 0x0000000000048947 */ /* 0x000fea0003800000 */
[----:B------:R-:W-:Y:S01]  /*8ab0*/  BPT.TRAP 0x1 ;  /* 0x000000040000795c */ /* 0x000fe20000300000 */
.L_x_9779:
[----:B------:R-:W4:Y:S01]  /*8ac0*/  LDL R3, [R1+0x4c] ;  /* 0x00004c0001037983 */ /* 0x000f220000100800 */
[----:B------:R-:W-:Y:S01]  /*8ad0*/  IMAD R0, R178, -0x60, R177 ;  /* 0xffffffa0b2007824 */ /* 0x000fe200078e02b1 */
[----:B------:R-:W-:Y:S01]  /*8ae0*/  ULDC UR4, c[0x0][0x988] ;  /* 0x0002620000047ab9 */ /* 0x000fe20000000800 */
[----:B------:R-:W5:Y:S02]  /*8af0*/  S2R R72, SR_CgaCtaId ;  /* 0x0000000000487919 */ /* 0x000f640000008800 */
[----:B------:R-:W-:-:S04]  /*8b00*/  VIADD R0, R0, 0x60 ;  /* 0x0000006000007836 */ /* 0x000fc80000000000 */
[----:B----4-:R-:W-:-:S05]  /*8b10*/  IMAD R0, R3, -0x2, R0 ;  /* 0xfffffffe03007824 */ /* 0x010fca00078e0200 */
        /* <DEDUP_REMOVED lines=84> */
[----:B------:R-:W-:Y:S01]  /*9060*/  ISETP.GT.AND P5, PT, R0, 0x59, PT ;  /* 0x000000590000780c */ /* 0x000fe20003fa4270 */
[----:B------:R-:W-:Y:S01]  /*9070*/  IMAD.U32 R0, RZ, RZ, UR4 ;  /* 0x00000004ff007e24 */ /* 0x000fe2000f8e00ff */
[----:B------:R-:W-:Y:S02]  /*9080*/  FSEL R117, R68, -INF , P4 ;  /* 0xff80000044757808 */ /* 0x000fe40002000000 */
[----:B------:R-:W-:Y:S02]  /*9090*/  FMNMX.FTZ R10, R115, R10, !PT ;  /* 0x0000000a730a7209 */ /* 0x000fe40007810000 */
[----:B------:R-:W-:Y:S02]  /*90a0*/  FSEL R119, R69, -INF , P5 ;  /* 0xff80000045777808 */ /* 0x000fe40002800000 */
[----:B------:R-:W-:-:S04]  /*90b0*/  FMNMX.FTZ R10, R117, R10, !PT ;  /* 0x0000000a750a7209 */ /* 0x000fc80007810000 */
[----:B------:R-:W-:-:S05]  /*90c0*/  FMNMX.FTZ R24, R119, R10, !PT ;  /* 0x0000000a77187209 */ /* 0x000fca0007810000 */
[----:B------:R-:W4:Y:S02]  /*90d0*/  SHFL.BFLY PT, R3, R24, 0x2, 0x1f ;  /* 0x0c401f0018037f89 */ /* 0x000f2400000e0000 */
[----:B----4-:R-:W-:-:S05]  /*90e0*/  FMNMX.FTZ R26, R24, R3, !PT ;  /* 0x00000003181a7209 */ /* 0x010fca0007810000 */
[----:B------:R-:W4:Y:S02]  /*90f0*/  SHFL.BFLY PT, R3, R26, 0x1, 0x1f ;  /* 0x0c201f001a037f89 */ /* 0x000f2400000e0000 */
[----:B----4-:R-:W-:-:S04]  /*9100*/  FMNMX.FTZ R3, R26, R3, !PT ;  /* 0x000000031a037209 */ /* 0x010fc80007810000 */
[C---:B------:R-:W-:Y:S01]  /*9110*/  FSETP.NEU.FTZ.AND P6, PT, R3.reuse, -INF , PT ;  /* 0xff8000000300780b */ /* 0x040fe20003fdd000 */
[----:B------:R-:W-:-:S05]  /*9120*/  FMUL.FTZ R10, R3, R0 ;  /* 0x00000000030a7220 */ /* 0x000fca0000410000 */
[----:B------:R-:W-:Y:S02]  /*9130*/  FSEL R28, R10, RZ, P6 ;  /* 0x000000ff0a1c7208 */ /* 0x000fe40003000000 */
[----:B------:R-:W-:-:S03]  /*9140*/  FMNMX.FTZ R10, R7, R27, !PT ;  /* 0x0000001b070a7209 */ /* 0x000fc60007810000 */
        /* <DEDUP_REMOVED lines=14> */
[----:B------:R-:W-:Y:S01]  /*9230*/  MUFU.EX2 R200, R200 ;  /* 0x000000c800c87308 */ /* 0x000fe20000000800 */
[----:B------:R-:W-:Y:S01]  /*9240*/  FSEL R81, R70, -INF , P4 ;  /* 0xff80000046517808 */ /* 0x000fe20002000000 */
[--C-:B------:R-:W-:Y:S01]  /*9250*/  FFMA.FTZ R154, R85, R0, -R28.reuse ;  /* 0x00000000559a7223 */ /* 0x100fe2000001081c */
[----:B------:R-:W-:Y:S01]  /*9260*/  FMNMX.FTZ R10, R33, R10, !PT ;  /* 0x0000000a210a7209 */ /* 0x000fe20007810000 */
[-CC-:B------:R-:W-:Y:S01]  /*9270*/  FFMA.FTZ R87, R87, R0.reuse, -R28.reuse ;  /* 0x0000000057577223 */ /* 0x180fe2000001081c */
[----:B------:R-:W-:Y:S01]  /*9280*/  FSEL R83, R71, -INF , P5 ;  /* 0xff80000047537808 */ /* 0x000fe20002800000 */
[--C-:B------:R-:W-:Y:S01]  /*9290*/  FFMA.FTZ R67, R91, R0, -R28.reuse ;  /* 0x000000005b437223 */ /* 0x100fe2000001081c */
[----:B------:R-:W-:Y:S01]  /*92a0*/  FMNMX.FTZ R10, R39, R10, !PT ;  /* 0x0000000a270a7209 */ /* 0x000fe20007810000 */
[----:B------:R-:W4:Y:S01]  /*92b0*/  MUFU.EX2 R61, R61 ;  /* 0x0000003d003d7308 */ /* 0x000f220000000800 */
[-CC-:B------:R-:W-:Y:S01]  /*92c0*/  FFMA.FTZ R158, R93, R0.reuse, -R28.reuse ;  /* 0x000000005d9e7223 */ /* 0x180fe2000001081c */
[--C-:B------:R-:W-:Y:S01]  /*92d0*/  FFMA.FTZ R71, R95, R0, -R28.reuse ;  /* 0x000000005f477223 */ /* 0x100fe2000001081c */
[----:B------:R-:W-:Y:S01]  /*92e0*/  FMNMX.FTZ R10, R37, R10, !PT ;  /* 0x0000000a250a7209 */ /* 0x000fe20007810000 */
[-CC-:B------:R-:W-:Y:S01]  /*92f0*/  FFMA.FTZ R160, R97, R0.reuse, -R28.reuse ;  /* 0x0000000061a07223 */ /* 0x180fe2000001081c */
[-CC-:B------:R-:W-:Y:S01]  /*9300*/  FFMA.FTZ R85, R99, R0.reuse, -R28.reuse ;  /* 0x0000000063557223 */ /* 0x180fe2000001081c */
[--C-:B------:R-:W-:Y:S01]  /*9310*/  FFMA.FTZ R162, R101, R0, -R28.reuse ;  /* 0x0000000065a27223 */ /* 0x100fe2000001081c */
[----:B------:R-:W-:Y:S01]  /*9320*/  FMNMX.FTZ R10, R43, R10, !PT ;  /* 0x0000000a2b0a7209 */ /* 0x000fe20007810000 */
[----:B------:R-:W0:Y:S01]  /*9330*/  MUFU.EX2 R202, R202 ;  /* 0x000000ca00ca7308 */ /* 0x000e220000000800 */
[-CC-:B------:R-:W-:Y:S01]  /*9340*/  FFMA.FTZ R164, R105, R0.reuse, -R28.reuse ;  /* 0x0000000069a47223 */ /* 0x180fe2000001081c */
[--C-:B------:R-:W-:Y:S01]  /*9350*/  FFMA.FTZ R166, R109, R0, -R28.reuse ;  /* 0x000000006da67223 */ /* 0x100fe2000001081c */
[----:B------:R-:W-:Y:S01]  /*9360*/  FMNMX.FTZ R10, R41, R10, !PT ;  /* 0x0000000a290a7209 */ /* 0x000fe20007810000 */
[-CC-:B------:R-:W-:Y:S01]  /*9370*/  FFMA.FTZ R91, R111, R0.reuse, -R28.reuse ;  /* 0x000000006f5b7223 */ /* 0x180fe2000001081c */
[-CC-:B------:R-:W-:Y:S01]  /*9380*/  FFMA.FTZ R168, R113, R0.reuse, -R28.reuse ;  /* 0x0000000071a87223 */ /* 0x180fe2000001081c */
[--C-:B------:R-:W-:Y:S01]  /*9390*/  FFMA.FTZ R93, R115, R0, -R28.reuse ;  /* 0x00000000735d7223 */ /* 0x100fe2000001081c */
[----:B------:R-:W-:Y:S01]  /*93a0*/  FMNMX.FTZ R10, R47, R10, !PT ;  /* 0x0000000a2f0a7209 */ /* 0x000fe20007810000 */
[----:B------:R-:W1:Y:S01]  /*93b0*/  MUFU.EX2 R65, R65 ;  /* 0x0000004100417308 */ /* 0x000e620000000800 */
[-CC-:B------:R-:W-:Y:S01]  /*93c0*/  FFMA.FTZ R170, R117, R0.reuse, -R28.reuse ;  /* 0x0000000075aa7223 */ /* 0x180fe2000001081c */
[----:B------:R-:W-:Y:S01]  /*93d0*/  FFMA.FTZ R95, R119, R0, -R28 ;  /* 0x00000000775f7223 */ /* 0x000fe2000001081c */
[----:B------:R-:W-:-:S04]  /*93e0*/  FMNMX.FTZ R10, R45, R10, !PT ;  /* 0x0000000a2d0a7209 */ /* 0x000fc80007810000 */
[----:B------:R-:W-:Y:S01]  /*93f0*/  FMNMX.FTZ R10, R51, R10, !PT ;  /* 0x0000000a330a7209 */ /* 0x000fe20007810000 */
[----:B------:R-:W2:Y:S03]  /*9400*/  MUFU.EX2 R152, R152 ;  /* 0x0000009800987308 */ /* 0x000ea60000000800 */
[----:B------:R-:W-:-:S04]  /*9410*/  FMNMX.FTZ R10, R49, R10, !PT ;  /* 0x0000000a310a7209 */ /* 0x000fc80007810000 */
[----:B------:R-:W-:Y:S01]  /*9420*/  FMNMX.FTZ R10, R55, R10, !PT ;  /* 0x0000000a370a7209 */ /* 0x000fe20007810000 */
[----:B------:R-:W3:Y:S03]  /*9430*/  MUFU.EX2 R69, R69 ;  /* 0x0000004500457308 */ /* 0x000ee60000000800 */
[----:B------:R-:W-:-:S04]  /*9440*/  FMNMX.FTZ R10, R53, R10, !PT ;  /* 0x0000000a350a7209 */ /* 0x000fc80007810000 */
[----:B------:R-:W-:Y:S01]  /*9450*/  FMNMX.FTZ R10, R59, R10, !PT ;  /* 0x0000000a3b0a7209 */ /* 0x000fe20007810000 */
[----:B------:R-:W5:Y:S03]  /*9460*/  MUFU.EX2 R154, R154 ;  /* 0x0000009a009a7308 */ /* 0x000f660000000800 */
[----:B------:R-:W-:-:S04]  /*9470*/  FMNMX.FTZ R10, R57, R10, !PT ;  /* 0x0000000a390a7209 */ /* 0x000fc80007810000 */
[----:B------:R-:W-:Y:S01]  /*9480*/  FMNMX.FTZ R10, R75, R10, !PT ;  /* 0x0000000a4b0a7209 */ /* 0x000fe20007810000 */
[----:B------:R4:W5:Y:S03]  /*9490*/  MUFU.EX2 R63, R87 ;  /* 0x00000057003f7308 */ /* 0x0009660000000800 */
[----:B------:R-:W-:-:S04]  /*94a0*/  FMNMX.FTZ R10, R77, R10, !PT ;  /* 0x0000000a4d0a7209 */ /* 0x000fc80007810000 */
[----:B------:R-:W-:Y:S01]  /*94b0*/  FMNMX.FTZ R10, R79, R10, !PT ;  /* 0x0000000a4f0a7209 */ /* 0x000fe20007810000 */
[----:B------:R-:W-:Y:S01]  /*94c0*/  MUFU.EX2 R156, R156 ;  /* 0x0000009c009c7308 */ /* 0x000fe20000000800 */
[----:B----4-:R-:W-:Y:S02]  /*94d0*/  FFMA.FTZ R87, R103, R0, -R28 ;  /* 0x0000000067577223 */ /* 0x010fe4000001081c */
[----:B------:R-:W-:-:S04]  /*94e0*/  FMNMX.FTZ R10, R81, R10, !PT ;  /* 0x0000000a510a7209 */ /* 0x000fc80007810000 */
[----:B------:R-:W-:Y:S01]  /*94f0*/  FMNMX.FTZ R10, R83, R10, !PT ;  /* 0x0000000a530a7209 */ /* 0x000fe20007810000 */
[----:B------:R-:W-:Y:S04]  /*9500*/  MUFU.EX2 R67, R67 ;  /* 0x0000004300437308 */ /* 0x000fe80000000800 */
[----:B------:R-:W4:Y:S04]  /*9510*/  SHFL.BFLY PT, R89, R10, 0x2, 0x1f ;  /* 0x0c401f000a597f89 */ /* 0x000f2800000e0000 */
[----:B------:R-:W-:Y:S08]  /*9520*/  MUFU.EX2 R158, R158 ;  /* 0x0000009e009e7308 */ /* 0x000ff00000000800 */
[----:B------:R-:W-:Y:S08]  /*9530*/  MUFU.EX2 R71, R71 ;  /* 0x0000004700477308 */ /* 0x000ff00000000800 */
[----:B------:R-:W-:Y:S01]  /*9540*/  MUFU.EX2 R160, R160 ;  /* 0x000000a000a07308 */ /* 0x000fe20000000800 */
[----:B----4-:R-:W-:Y:S01]  /*9550*/  FMNMX.FTZ R6, R10, R89, !PT ;  /* 0x000000590a067209 */ /* 0x010fe20007810000 */
[----:B------:R-:W-:-:S06]  /*9560*/  FFMA.FTZ R89, R107, R0, -R28 ;  /* 0x000000006b597223 */ /* 0x000fcc000001081c */
[----:B------:R-:W-:Y:S01]  /*9570*/  MUFU.EX2 R85, R85 ;  /* 0x0000005500557308 */ /* 0x000fe20000000800 */
[----:B------:R-:W4:Y:S07]  /*9580*/  SHFL.BFLY PT, R173, R6, 0x1, 0x1f ;  /* 0x0c201f0006ad7f89 */ /* 0x000f2e00000e0000 */
[----:B------:R-:W-:Y:S08]  /*9590*/  MUFU.EX2 R162, R162 ;  /* 0x000000a200a27308 */ /* 0x000ff00000000800 */
[----:B------:R-:W-:Y:S08]  /*95a0*/  MUFU.EX2 R87, R87 ;  /* 0x0000005700577308 */ /* 0x000ff00000000800 */
[----:B------:R-:W-:Y:S01]  /*95b0*/  MUFU.EX2 R164, R164 ;  /* 0x000000a400a47308 */ /* 0x000fe20000000800 */
[----:B----4-:R-:W-:-:S04]  /*95c0*/  FMNMX.FTZ R173, R6, R173, !PT ;  /* 0x000000ad06ad7209 */ /* 0x010fc80007810000 */
[C---:B------:R-:W-:Y:S01]  /*95d0*/  FSETP.NEU.FTZ.AND P1, PT, R173.reuse, -INF , PT ;  /* 0xff800000ad00780b */ /* 0x040fe20003f3d000 */
[----:B------:R-:W-:Y:S02]  /*95e0*/  FMUL.FTZ R6, R173, R0 ;  /* 0x00000000ad067220 */ /* 0x000fe40000410000 */
[----:B------:R-:W-:Y:S03]  /*95f0*/  MUFU.EX2 R89, R89 ;  /* 0x0000005900597308 */ /* 0x000fe60000000800 */
[----:B------:R-:W-:-:S05]  /*9600*/  FSEL R24, R6, RZ, P1 ;  /* 0x000000ff06187208 */ /* 0x000fca0000800000 */
[-CC-:B------:R-:W-:Y:S01]  /*9610*/  FFMA.FTZ R201, R7, R0.reuse, -R24.reuse ;  /* 0x0000000007c97223 */ /* 0x180fe20000010818 */
[-CC-:B------:R-:W-:Y:S01]  /*9620*/  FFMA.FTZ R10, R27, R0.reuse, -R24.reuse ;  /* 0x000000001b0a7223 */ /* 0x180fe20000010818 */
[-CC-:B------:R-:W-:Y:S01]  /*9630*/  FFMA.FTZ R25, R25, R0.reuse, -R24.reuse ;  /* 0x0000000019197223 */ /* 0x180fe20000010818 */
[-CC-:B------:R-:W-:Y:S01]  /*9640*/  FFMA.FTZ R31, R31, R0.reuse, -R24.reuse ;  /* 0x000000001f1f7223 */ /* 0x180fe20000010818 */
[-CC-:B------:R-:W-:Y:S01]  /*9650*/  FFMA.FTZ R29, R29, R0.reuse, -R24.reuse ;  /* 0x000000001d1d7223 */ /* 0x180fe20000010818 */
[----:B------:R-:W-:Y:S01]  /*9660*/  FADD.FTZ R7, R200, R61 ;  /* 0x0000003dc8077221 */ /* 0x000fe20000010000 */
[----:B------:R-:W-:Y:S01]  /*9670*/  MUFU.EX2 R201, R201 ;  /* 0x000000c900c97308 */ /* 0x000fe20000000800 */
[-CC-:B------:R-:W-:Y:S01]  /*9680*/  FFMA.FTZ R35, R35, R0.reuse, -R24.reuse ;  /* 0x0000000023237223 */ /* 0x180fe20000010818 */
[-CC-:B------:R-:W-:Y:S01]  /*9690*/  FFMA.FTZ R33, R33, R0.reuse, -R24.reuse ;  /* 0x0000000021217223 */ /* 0x180fe20000010818 */
[----:B0-----:R-:W-:Y:S01]  /*96a0*/  FADD.FTZ R6, R202, R7 ;  /* 0x00000007ca067221 */ /* 0x001fe20000010000 */
[-CC-:B------:R-:W-:Y:S01]  /*96b0*/  FFMA.FTZ R39, R39, R0.reuse, -R24.reuse ;  /* 0x0000000027277223 */ /* 0x180fe20000010818 */
[-CC-:B------:R-:W-:Y:S01]  /*96c0*/  FFMA.FTZ R37, R37, R0.reuse, -R24.reuse ;  /* 0x0000000025257223 */ /* 0x180fe20000010818 */
[-C--:B------:R-:W-:Y:S01]  /*96d0*/  FFMA.FTZ R43, R43, R0.reuse, -R24 ;  /* 0x000000002b2b7223 */ /* 0x080fe20000010818 */
[----:B-1----:R-:W-:Y:S01]  /*96e0*/  FADD.FTZ R7, R65, R6 ;  /* 0x0000000641077221 */ /* 0x002fe20000010000 */
[----:B------:R-:W0:Y:S01]  /*96f0*/  MUFU.EX2 R10, R10 ;  /* 0x0000000a000a7308 */ /* 0x000e220000000800 */
[-CC-:B------:R-:W-:Y:S01]  /*9700*/  FFMA.FTZ R41, R41, R0.reuse, -R24.reuse ;  /* 0x0000000029297223 */ /* 0x180fe20000010818 */
[-CC-:B------:R-:W-:Y:S01]  /*9710*/  FFMA.FTZ R47, R47, R0.reuse, -R24.reuse ;  /* 0x000000002f2f7223 */ /* 0x180fe20000010818 */
[----:B--2---:R-:W-:Y:S01]  /*9720*/  FADD.FTZ R38, R152, R7 ;  /* 0x0000000798267221 */ /* 0x004fe20000010000 */
[-CC-:B------:R-:W-:Y:S01]  /*9730*/  FFMA.FTZ R45, R45, R0.reuse, -R24.reuse ;  /* 0x000000002d2d7223 */ /* 0x180fe20000010818 */
[-CC-:B------:R-:W-:Y:S01]  /*9740*/  FFMA.FTZ R51, R51, R0.reuse, -R24.reuse ;  /* 0x0000000033337223 */ /* 0x180fe20000010818 */
[-C--:B------:R-:W-:Y:S01]  /*9750*/  FFMA.FTZ R49, R49, R0.reuse, -R24 ;  /* 0x0000000031317223 */ /* 0x080fe20000010818 */
[----:B---3--:R-:W-:Y:S01]  /*9760*/  FADD.FTZ R27, R69, R38 ;  /* 0x00000026451b7221 */ /* 0x008fe20000010000 */
[----:B------:R-:W1:Y:S01]  /*9770*/  MUFU.EX2 R25, R25 ;  /* 0x0000001900197308 */ /* 0x000e620000000800 */
[-CC-:B------:R-:W-:Y:S01]  /*9780*/  FFMA.FTZ R55, R55, R0.reuse, -R24.reuse ;  /* 0x0000000037377223 */ /* 0x180fe20000010818 */
[-CC-:B------:R-:W-:Y:S01]  /*9790*/  FFMA.FTZ R53, R53, R0.reuse, -R24.reuse ;  /* 0x0000000035357223 */ /* 0x180fe20000010818 */
[----:B-----5:R-:W-:Y:S01]  /*97a0*/  FADD.FTZ R40, R154, R27 ;  /* 0x0000001b9a287221 */ /* 0x020fe20000010000 */
[-CC-:B------:R-:W-:Y:S01]  /*97b0*/  FFMA.FTZ R59, R59, R0.reuse, -R24.reuse ;  /* 0x000000003b3b7223 */ /* 0x180fe20000010818 */
[-CC-:B------:R-:W-:Y:S01]  /*97c0*/  FFMA.FTZ R57, R57, R0.reuse, -R24.reuse ;  /* 0x0000000039397223 */ /* 0x180fe20000010818 */
[-C--:B------:R-:W-:Y:S01]  /*97d0*/  FFMA.FTZ R75, R75, R0.reuse, -R24 ;  /* 0x000000004b4b7223 */ /* 0x080fe20000010818 */
[----:B------:R-:W-:Y:S01]  /*97e0*/  FADD.FTZ R27, R63, R40 ;  /* 0x000000283f1b7221 */ /* 0x000fe20000010000 */
[----:B------:R-:W2:Y:S01]  /*97f0*/  MUFU.EX2 R26, R31 ;  /* 0x0000001f001a7308 */ /* 0x000ea20000000800 */
[----:B0-----:R-:W-:Y:S01]  /*9800*/  FADD.FTZ R6, R201, R10 ;  /* 0x0000000ac9067221 */ /* 0x001fe20000010000 */
[-CC-:B------:R-:W-:Y:S01]  /*9810*/  FFMA.FTZ R77, R77, R0.reuse, -R24.reuse ;  /* 0x000000004d4d7223 */ /* 0x180fe20000010818 */
[-CC-:B------:R-:W-:Y:S01]  /*9820*/  FFMA.FTZ R79, R79, R0.reuse, -R24.reuse ;  /* 0x000000004f4f7223 */ /* 0x180fe20000010818 */
[-CC-:B------:R-:W-:Y:S01]  /*9830*/  FFMA.FTZ R81, R81, R0.reuse, -R24.reuse ;  /* 0x0000000051517223 */ /* 0x180fe20000010818 */
[----:B------:R-:W-:Y:S01]  /*9840*/  FFMA.FTZ R83, R83, R0, -R24 ;  /* 0x0000000053537223 */ /* 0x000fe20000010818 */
[----:B------:R-:W-:-:S02]  /*9850*/  F2FP.F16.F32.PACK_AB R201, R10, R201 ;  /* 0x000000c90ac9723e */ /* 0x000fc400000000ff */
[----:B------:R-:W0:Y:S01]  /*9860*/  MUFU.EX2 R29, R29 ;  /* 0x0000001d001d7308 */ /* 0x000e220000000800 */
[----:B-1----:R-:W-:Y:S01]  /*9870*/  FADD.FTZ R7, R25, R6 ;  /* 0x0000000619077221 */ /* 0x002fe20000010000 */
[----:B------:R-:W-:Y:S02]  /*9880*/  F2FP.F16.F32.PACK_AB R200, R61, R200 ;  /* 0x000000c83dc8723e */ /* 0x000fe400000000ff */
[----:B------:R-:W-:Y:S02]  /*9890*/  F2FP.F16.F32.PACK_AB R202, R65, R202 ;  /* 0x000000ca41ca723e */ /* 0x000fe400000000ff */
[----:B------:R-:W-:Y:S02]  /*98a0*/  F2FP.F16.F32.PACK_AB R152, R69, R152 ;  /* 0x000000984598723e */ /* 0x000fe400000000ff */
[----:B------:R-:W1:Y:S01]  /*98b0*/  MUFU.EX2 R28, R35 ;  /* 0x00000023001c7308 */ /* 0x000e620000000800 */
[----:B--2---:R-:W-:Y:S01]  /*98c0*/  FADD.FTZ R6, R26, R7 ;  /* 0x000000071a067221 */ /* 0x004fe20000010000 */
[----:B------:R-:W-:-:S02]  /*98d0*/  F2FP.F16.F32.PACK_AB R154, R63, R154 ;  /* 0x0000009a3f9a723e */ /* 0x000fc400000000ff */
[----:B------:R-:W-:-:S04]  /*98e0*/  F2FP.F16.F32.PACK_AB R203, R26, R25 ;  /* 0x000000191acb723e */ /* 0x000fc800000000ff */
[----:B------:R-:W2:Y:S01]  /*98f0*/  MUFU.EX2 R33, R33 ;  /* 0x0000002100217308 */ /* 0x000ea20000000800 */
[----:B0-----:R-:W-:Y:S01]  /*9900*/  FADD.FTZ R7, R29, R6 ;  /* 0x000000061d077221 */ /* 0x001fe20000010000 */
[----:B------:R-:W-:Y:S01]  /*9910*/  FADD.FTZ R6, R156, R27 ;  /* 0x0000001b9c067221 */ /* 0x000fe20000010000 */
[----:B------:R-:W-:-:S03]  /*9920*/  F2FP.F16.F32.PACK_AB R156, R67, R156 ;  /* 0x0000009c439c723e */ /* 0x000fc600000000ff */
[----:B------:R-:W-:Y:S01]  /*9930*/  FADD.FTZ R27, R67, R6 ;  /* 0x00000006431b7221 */ /* 0x000fe20000010000 */
[----:B------:R-:W-:Y:S01]  /*9940*/  VIADD R6, R8, 0x22840 ;  /* 0x0002284008067836 */ /* 0x000fe20000000000 */
[----:B------:R-:W0:Y:S01]  /*9950*/  MUFU.EX2 R30, R39 ;  /* 0x00000027001e7308 */ /* 0x000e220000000800 */
[----:B-1----:R-:W-:Y:S01]  /*9960*/  FADD.FTZ R40, R28, R7 ;  /* 0x000000071c287221 */ /* 0x002fe20000010000 */
[----:B------:R-:W-:Y:S01]  /*9970*/  FADD.FTZ R44, R158, R27 ;  /* 0x0000001b9e2c7221 */ /* 0x000fe20000010000 */
[C---:B------:R-:W-:Y:S02]  /*9980*/  F2FP.F16.F32.PACK_AB R158, R71.reuse, R158 ;  /* 0x0000009e479e723e */ /* 0x040fe400000000ff */
[----:B------:R-:W-:Y:S01]  /*9990*/  PRMT R6, R72, 0x654, R6 ;  /* 0x0000065448067816 */ /* 0x000fe20000000006 */
[----:B------:R-:W-:Y:S01]  /*99a0*/  FADD.FTZ R27, R71, R44 ;  /* 0x0000002c471b7221 */ /* 0x000fe20000010000 */
[----:B------:R-:W-:Y:S01]  /*99b0*/  F2FP.F16.F32.PACK_AB R153, R28, R29 ;  /* 0x0000001d1c99723e */ /* 0x000fe200000000ff */
[----:B------:R-:W1:Y:S01]  /*99c0*/  MUFU.EX2 R37, R37 ;  /* 0x0000002500257308 */ /* 0x000e620000000800 */
[----:B--2---:R-:W-:Y:S01]  /*99d0*/  FADD.FTZ R7, R33, R40 ;  /* 0x0000002821077221 */ /* 0x004fe20000010000 */
[----:B------:R2:W-:Y:S06]  /*99e0*/  SYNCS.ARRIVE.TRANS64.RED.A1T0 RZ, [R6+URZ], RZ ;  /* 0x000000ff06ff79a7 */ /* 0x0005ec000810043f */
[----:B------:R-:W2:Y:S01]  /*99f0*/  MUFU.EX2 R32, R43 ;  /* 0x0000002b00207308 */ /* 0x000ea20000000800 */
[C---:B0-----:R-:W-:Y:S01]  /*9a00*/  FADD.FTZ R42, R30.reuse, R7 ;  /* 0x000000071e2a7221 */ /* 0x041fe20000010000 */
[----:B------:R-:W-:-:S06]  /*9a10*/  F2FP.F16.F32.PACK_AB R155, R30, R33 ;  /* 0x000000211e9b723e */ /* 0x000fcc00000000ff */
[----:B------:R-:W0:Y:S01]  /*9a20*/  MUFU.EX2 R41, R41 ;  /* 0x0000002900297308 */ /* 0x000e220000000800 */
[----:B-1----:R-:W-:Y:S01]  /*9a30*/  FADD.FTZ R7, R37, R42 ;  /* 0x0000002a25077221 */ /* 0x002fe20000010000 */
[----:B------:R-:W-:Y:S01]  /*9a40*/  FADD.FTZ R42, R160, R27 ;  /* 0x0000001ba02a7221 */ /* 0x000fe20000010000 */
[----:B------:R-:W-:-:S03]  /*9a50*/  F2FP.F16.F32.PACK_AB R160, R85, R160 ;  /* 0x000000a055a0723e */ /* 0x000fc600000000ff */
[----:B------:R-:W-:Y:S02]  /*9a60*/  FADD.FTZ R27, R85, R42 ;  /* 0x0000002a551b7221 */ /* 0x000fe40000010000 */
[----:B------:R-:W1:Y:S01]  /*9a70*/  MUFU.EX2 R34, R47 ;  /* 0x0000002f00227308 */ /* 0x000e620000000800 */
[----:B--2---:R-:W-:Y:S01]  /*9a80*/  FADD.FTZ R6, R32, R7 ;  /* 0x0000000720067221 */ /* 0x004fe20000010000 */
[----:B------:R-:W-:Y:S01]  /*9a90*/  FADD.FTZ R44, R162, R27 ;  /* 0x0000001ba22c7221 */ /* 0x000fe20000010000 */
[C---:B------:R-:W-:Y:S02]  /*9aa0*/  F2FP.F16.F32.PACK_AB R162, R87.reuse, R162 ;  /* 0x000000a257a2723e */ /* 0x040fe400000000ff */
[----:B------:R-:W-:Y:S01]  /*9ab0*/  F2FP.F16.F32.PACK_AB R157, R32, R37 ;  /* 0x00000025209d723e */ /* 0x000fe200000000ff */
[----:B------:R-:W-:Y:S02]  /*9ac0*/  FADD.FTZ R27, R87, R44 ;  /* 0x0000002c571b7221 */ /* 0x000fe40000010000 */
[----:B------:R-:W2:Y:S01]  /*9ad0*/  MUFU.EX2 R45, R45 ;  /* 0x0000002d002d7308 */ /* 0x000ea20000000800 */
[----:B0-----:R-:W-:Y:S01]  /*9ae0*/  FADD.FTZ R7, R41, R6 ;  /* 0x0000000629077221 */ /* 0x001fe20000010000 */
[----:B------:R-:W-:Y:S01]  /*9af0*/  FADD.FTZ R24, R164, R27 ;  /* 0x0000001ba4187221 */ /* 0x000fe20000010000 */
[----:B------:R-:W-:-:S03]  /*9b00*/  F2FP.F16.F32.PACK_AB R164, R89, R164 ;  /* 0x000000a459a4723e */ /* 0x000fc600000000ff */
[----:B------:R-:W-:Y:S02]  /*9b10*/  FADD.FTZ R27, R89, R24 ;  /* 0x00000018591b7221 */ /* 0x000fe40000010000 */
[----:B------:R-:W0:Y:S01]  /*9b20*/  MUFU.EX2 R36, R51 ;  /* 0x0000003300247308 */ /* 0x000e220000000800 */
[C---:B-1----:R-:W-:Y:S01]  /*9b30*/  FADD.FTZ R6, R34.reuse, R7 ;  /* 0x0000000722067221 */ /* 0x042fe20000010000 */
[----:B------:R-:W-:-:S06]  /*9b40*/  F2FP.F16.F32.PACK_AB R159, R34, R41 ;  /* 0x00000029229f723e */ /* 0x000fcc00000000ff */
        /* <DEDUP_REMOVED lines=45> */
.L_x_9780:
[----:B------:R0:W1:Y:S01]  /*9e20*/  SYNCS.PHASECHK.TRANS64.TRYWAIT P1, [R8+URZ+0x22850], R73 ;  /* 0x02285049080075a7 */ /* 0x000062000802017f */
[----:B------:R-:W-:Y:S05]  /*9e30*/  @!P0 BRA `(.L_x_9781) ;  /* 0x0000000000048947 */ /* 0x000fea0003800000 */
[----:B------:R-:W-:Y:S01]  /*9e40*/  BPT.TRAP 0x1 ;  /* 0x000000040000795c */ /* 0x000fe20000300000 */
.L_x_9781:
[----:B------:R-:W-:Y:S04]  /*9e50*/  BSSY B0, `(.L_x_9782) ;  /* 0x0000004000007945 */ /* 0x000fe80003800000 */
[----:B-1----:R-:W-:Y:S05]  /*9e60*/  @P1 BRA `(.L_x_9783) ;  /* 0x0000000000081947 */ /* 0x002fea0003800000 */
[----:B------:R-:W1:Y:S02]  /*9e70*/  SYNCS.PHASECHK.TRANS64.TRYWAIT P1, [R8+URZ+0x22850], R73 ;  /* 0x02285049080075a7 */ /* 0x000e64000802017f */
[----:B-1----:R-:W-:Y:S05]  /*9e80*/  @!P1 BRA `(.L_x_9784) ;  /* 0x000000d400109947 */ /* 0x002fea0003800000 */
.L_x_9783:
[----:B------:R-:W-:Y:S05]  /*9e90*/  BSYNC B0 ;  /* 0x0000000000007941 */ /* 0x000fea0003800000 */
.L_x_9782:
[----:B------:R-:W-:Y:S05]  /*9ea0*/  WARPSYNC.ALL ;  /* 0x0000000000007948 */ /* 0x000fea0003800000 */
[----:B------:R-:W-:Y:S01]  /*9eb0*/  VIADD R10, R19, 0x400 ;  /* 0x00000400130a7836 */ /* 0x000fe20000000000 */
[----:B------:R2:W-:Y:S01]  /*9ec0*/  BAR.SYNC.DEFER_BLOCKING R9, 0x100 ;  /* 0x000400090000751d */ /* 0x0005e20000010000 */
[----:B------:R-:W-:Y:S01]  /*9ed0*/  IMAD.MOV.U32 R25, RZ, RZ, 0x40000040 ;  /* 0x40000040ff197424 */ /* 0x000fe200078e00ff */
[----:B------:R-:W-:Y:S01]  /*9ee0*/  MOV R27, 0x40000040 ;  /* 0x40000040001b7802 */ /* 0x000fe20000000f00 */
[----:B------:R-:W-:Y:S01]  /*9ef0*/  IMAD.MOV.U32 R29, RZ, RZ, 0x40000040 ;  /* 0x40000040ff1d7424 */ /* 0x000fe200078e00ff */
[----:B------:R-:W-:Y:S01]  /*9f00*/  SHF.R.U32.HI R10, RZ, 0x4, R10 ;  /* 0x00000004ff0a7819 */ /* 0x000fe2000001160a */
[----:B------:R-:W-:Y:S01]  /*9f10*/  IMAD.MOV.U32 R31, RZ, RZ, 0x40000040 ;  /* 0x40000040ff1f7424 */ /* 0x000fe200078e00ff */
[----:B------:R-:W-:-:S02]  /*9f20*/  R2UR UR7, R25 ;  /* 0x00000000190772ca */ /* 0x000fc400000e0000 */
[----:B------:R-:W-:Y:S02]  /*9f30*/  LOP3.LUT R10, R10, 0x3fff, RZ, 0xc0, !PT ;  /* 0x00003fff0a0a7812 */ /* 0x000fe400078ec0ff */
[----:B------:R-:W-:Y:S02]  /*9f40*/  R2UR UR11, R27 ;  /* 0x000000001b0b72ca */ /* 0x000fe400000e0000 */
[----:B------:R-:W-:Y:S02]  /*9f50*/  LOP3.LUT R228, R10, 0x3000000, RZ, 0xfc, !PT ;  /* 0x030000000ae47812 */ /* 0x000fe400078efcff */
[----:B------:R-:W-:Y:S02]  /*9f60*/  R2UR UR15, R29 ;  /* 0x000000001d0f72ca */ /* 0x000fe400000e0000 */
[----:B------:R-:W-:Y:S01]  /*9f70*/  R2UR UR19, R27 ;  /* 0x000000001b1372ca */ /* 0x000fe200000e0000 */
[----:B------:R-:W-:Y:S01]  /*9f80*/  IMAD R24, R206, 0xc00, R228 ;  /* 0x00000c00ce187824 */ /* 0x000fe200078e02e4 */
[----:B------:R-:W-:-:S02]  /*9f90*/  R2UR UR23, R31 ;  /* 0x000000001f1772ca */ /* 0x000fc400000e0000 */
[----:B------:R-:W-:Y:S01]  /*9fa0*/  R2UR UR27, R25 ;  /* 0x00000000191b72ca */ /* 0x000fe200000e0000 */
[C---:B------:R-:W-:Y:S01]  /*9fb0*/  VIADD R26, R24.reuse, 0x80 ;  /* 0x00000080181a7836 */ /* 0x040fe20000000000 */
[C---:B------:R-:W-:Y:S01]  /*9fc0*/  R2UR UR6, R24.reuse ;  /* 0x00000000180672ca */ /* 0x040fe200000e0000 */
[C---:B------:R-:W-:Y:S02]  /*9fd0*/  VIADD R28, R24.reuse, 0x100 ;  /* 0x00000100181c7836 */ /* 0x040fe40000000000 */
[----:B------:R-:W-:Y:S01]  /*9fe0*/  VIADD R30, R24, 0x200 ;  /* 0x00000200181e7836 */ /* 0x000fe20000000000 */
[----:B------:R-:W-:Y:S01]  /*9ff0*/  R2UR UR10, R26 ;  /* 0x000000001a0a72ca */ /* 0x000fe200000e0000 */
[----:B------:R-:W-:Y:S01]  /*a000*/  VIADD R26, R24, 0x180 ;  /* 0x00000180181a7836 */ /* 0x000fe20000000000 */
[----:B------:R-:W-:Y:S01]  /*a010*/  R2UR UR14, R28 ;  /* 0x000000001c0e72ca */ /* 0x000fe200000e0000 */
[----:B------:R-:W-:Y:S01]  /*a020*/  VIADD R24, R24, 0x280 ;  /* 0x0000028018187836 */ /* 0x000fe20000000000 */
[----:B------:R-:W-:-:S02]  /*a030*/  R2UR UR22, R30 ;  /* 0x000000001e1672ca */ /* 0x000fc400000e0000 */
[----:B------:R-:W-:Y:S02]  /*a040*/  R2UR UR18, R26 ;  /* 0x000000001a1272ca */ /* 0x000fe400000e0000 */
[----:B------:R-:W-:Y:S02]  /*a050*/  R2UR UR26, R24 ;  /* 0x00000000181a72ca */ /* 0x000fe400000e0000 */
[----:B01----:R-:W-:-:S06]  /*a060*/  WARPGROUP.ARRIVE ;  /* 0x00000000000079c5 */ /* 0x003fcc0000000000 */
        /* <DEDUP_REMOVED lines=22> */
[----:B--2---:R-:W-:Y:S05]  /*a1d0*/  @!P0 BRA `(.L_x_9785) ;  /* 0x0000000000048947 */ /* 0x004fea0003800000 */
[----:B------:R-:W-:Y:S01]  /*a1e0*/  BPT.TRAP 0x1 ;  /* 0x000000040000795c */ /* 0x000fe20000300000 */
.L_x_9785:
[----:B------:R-:W0:Y:S01]  /*a1f0*/  S2R R9, SR_CgaCtaId ;  /* 0x0000000000097919 */ /* 0x000e220000008800 */
[----:B------:R-:W-:Y:S01]  /*a200*/  ISETP.GE.AND P1, PT, R177, 0x61, PT ;  /* 0x00000061b100780c */ /* 0x000fe20003f26270 */
[----:B------:R-:W-:-:S05]  /*a210*/  VIADD R8, R8, 0x22860 ;  /* 0x0002286008087836 */ /* 0x000fca0000000000 */
[----:B0-----:R-:W-:-:S04]  /*a220*/  PRMT R8, R9, 0x654, R8 ;  /* 0x0000065409087816 */ /* 0x001fc80000000008 */
[----:B------:R0:W-:Y:S03]  /*a230*/  SYNCS.ARRIVE.TRANS64.RED.A1T0 RZ, [R8+URZ], RZ ;  /* 0x000000ff08ff79a7 */ /* 0x0001e6000810043f */
[----:B------:R-:W-:Y:S05]  /*a240*/  @!P1 BRA `(.L_x_9786) ;  /* 0x0000001c00d09947 */ /* 0x000fea0003800000 */
[----:B0-----:R-:W-:Y:S01]  /*a250*/  VIADD R8, R178, 0xfffffffe ;  /* 0xfffffffeb2087836 */ /* 0x001fe20000000000 */
[----:B------:R-:W-:Y:S01]  /*a260*/  MOV R201, R173 ;  /* 0x000000ad00c97202 */ /* 0x000fe20000000f00 */
[----:B------:R-:W-:-:S07]  /*a270*/  IMAD.MOV.U32 R200, RZ, RZ, R3 ;  /* 0x000000ffffc87224 */ /* 0x000fce00078e0003 */
.L_x_9798:
[----:B------:R-:W-:Y:S01]  /*a280*/  VIADD R206, R206, 0x1 ;  /* 0x00000001cece7836 */ /* 0x000fe20000000000 */
[----:B------:R-:W-:Y:S05]  /*a290*/  YIELD ;  /* 0x0000000000007946 */ /* 0x000fea0003800000 */
[----:B------:R-:W-:Y:S02]  /*a2a0*/  ISETP.NE.AND P2, PT, R206, 0x2, PT ;  /* 0x00000002ce00780c */ /* 0x000fe40003f45270 */
[C---:B------:R-:W-:Y:S01]  /*a2b0*/  ISETP.GT.AND P1, PT, R8.reuse, RZ, PT ;  /* 0x000000ff0800720c */ /* 0x040fe20003f24270 */
[----:B------:R-:W-:Y:S01]  /*a2c0*/  VIADD R8, R8, 0xffffffff ;  /* 0xffffffff08087836 */ /* 0x000fe20000000000 */
[----:B------:R-:W-:-:S02]  /*a2d0*/  SEL R3, RZ, 0x1, P2 ;  /* 0x00000001ff037807 */ /* 0x000fc40001000000 */
[----:B------:R-:W-:Y:S02]  /*a2e0*/  SEL R206, R206, RZ, P2 ;  /* 0x000000ffcece7207 */ /* 0x000fe40001000000 */
[----:B------:R-:W-:Y:S01]  /*a2f0*/  LOP3.LUT R216, R216, R3, RZ, 0x3c, !PT ;  /* 0x00000003d8d87212 */ /* 0x000fe200078e3cff */
[----:B-12---:R-:W-:Y:S06]  /*a300*/  @!P0 BRA `(.L_x_9787) ;  /* 0x0000000000048947 */ /* 0x006fec0003800000 */
[----:B------:R-:W-:Y:S01]  /*a310*/  BPT.TRAP 0x1 ;  /* 0x000000040000795c */ /* 0x000fe20000300000 */
.L_x_9787:
[----:B------:R-:W-:Y:S01]  /*a320*/  IMAD R9, R206, 0x8, R19 ;  /* 0x00000008ce097824 */ /* 0x000fe200078e0213 */
[----:B------:R-:W-:-:S04]  /*a330*/  SHF.L.U32 R10, R216, 0x1f, RZ ;  /* 0x0000001fd80a7819 */ /* 0x000fc800000006ff */
[----:B------:R0:W1:Y:S01]  /*a340*/  SYNCS.PHASECHK.TRANS64.TRYWAIT P2, [R9+URZ+0x22830], R10 ;  /* 0x0228300a090075a7 */ /* 0x000062000804017f */
[----:B------:R-:W-:Y:S05]  /*a350*/  @!P0 BRA `(.L_x_9788) ;  /* 0x0000000000048947 */ /* 0x000fea0003800000 */
[----:B------:R-:W-:Y:S01]  /*a360*/  BPT.TRAP 0x1 ;  /* 0x000000040000795c */ /* 0x000fe20000300000 */
.L_x_9788:
[----:B------:R-:W2:Y:S01]  /*a370*/  LDL R0, [R1] ;  /* 0x0000000001007983 */ /* 0x000ea20000100800 */
[----:B------:R-:W-:Y:S02]  /*a380*/  IMAD.MOV.U32 R157, RZ, RZ, 0x40000040 ;  /* 0x40000040ff9d7424 */ /* 0x000fe400078e00ff */
[----:B--2---:R-:W-:Y:S01]  /*a390*/  IMAD R156, R206, 0x300, R0 ;  /* 0x00000300ce9c7824 */ /* 0x004fe200078e0200 */
[----:B-1----:R-:W-:Y:S06]  /*a3a0*/  @P2 BRA `(.L_x_9789) ;  /* 0x0000000000082947 */ /* 0x002fec0003800000 */
[----:B------:R-:W1:Y:S02]  /*a3b0*/  SYNCS.PHASECHK.TRANS64.TRYWAIT P2, [R9+URZ+0x22830], R10 ;  /* 0x0228300a090075a7 */ /* 0x000e64000804017f */
[----:B-1----:R-:W-:Y:S05]  /*a3c0*/  @!P2 BRA `(.L_x_9790) ;  /* 0x000000cc00d4a947 */ /* 0x002fea0003800000 */
.L_x_9789:
[----:B------:R-:W-:Y:S05]  /*a3d0*/  WARPSYNC.ALL ;  /* 0x0000000000007948 */ /* 0x000fea0003800000 */
[C---:B------:R-:W-:Y:S01]  /*a3e0*/  R2UR UR6, R156.reuse ;  /* 0x000000009c0672ca */ /* 0x040fe200000e0000 */
[C---:B------:R-:W-:Y:S01]  /*a3f0*/  VIADD R154, R156.reuse, 0x2 ;  /* 0x000000029c9a7836 */ /* 0x040fe20000000000 */
[----:B------:R-:W-:Y:S01]  /*a400*/  R2UR UR7, R157 ;  /* 0x000000009d0772ca */ /* 0x000fe200000e0000 */
[----:B------:R-:W-:Y:S01]  /*a410*/  VIADD R152, R156, 0x4 ;  /* 0x000000049c987836 */ /* 0x000fe20000000000 */
[----:B------:R-:W-:Y:S01]  /*a420*/  R2UR UR4, R4 ;  /* 0x00000000040472ca */ /* 0x000fe200000e0000 */
[----:B------:R-:W-:Y:S01]  /*a430*/  IMAD.MOV.U32 R155, RZ, RZ, 0x40000040 ;  /* 0x40000040ff9b7424 */ /* 0x000fe200078e00ff */
[----:B------:R-:W-:Y:S01]  /*a440*/  R2UR UR5, R5 ;  /* 0x00000000050572ca */ /* 0x000fe200000e0000 */
[----:B------:R-:W-:Y:S01]  /*a450*/  IMAD.MOV.U32 R153, RZ, RZ, 0x40000040 ;  /* 0x40000040ff997424 */ /* 0x000fe200078e00ff */
[----:B------:R-:W-:Y:S01]  /*a460*/  IADD3 R156, R156, 0x6, RZ ;  /* 0x000000069c9c7810 */ /* 0x000fe20007ffe0ff */
[----:B------:R-:W-:Y:S01]  /*a470*/  IMAD.MOV.U32 R157, RZ, RZ, 0x40000040 ;  /* 0x40000040ff9d7424 */ /* 0x000fe200078e00ff */
[----:B------:R-:W-:Y:S01]  /*a480*/  R2UR UR10, R154 ;  /* 0x000000009a0a72ca */ /* 0x000fe200000e0000 */
[----:B------:R-:W2:Y:S01]  /*a490*/  S2R R0, SR_TID.X ;  /* 0x0000000000007919 */ /* 0x000ea20000002100 */
[----:B------:R-:W-:-:S02]  /*a4a0*/  R2UR UR11, R155 ;  /* 0x000000009b0b72ca */ /* 0x000fc400000e0000 */
[----:B------:R-:W-:Y:S02]  /*a4b0*/  R2UR UR14, R152 ;  /* 0x00000000980e72ca */ /* 0x000fe400000e0000 */
[----:B------:R-:W-:Y:S02]  /*a4c0*/  R2UR UR15, R153 ;  /* 0x00000000990f72ca */ /* 0x000fe400000e0000 */
[----:B------:R-:W-:Y:S02]  /*a4d0*/  R2UR UR18, R156 ;  /* 0x000000009c1272ca */ /* 0x000fe400000e0000 */
[----:B------:R-:W-:Y:S02]  /*a4e0*/  R2UR UR19, R157 ;  /* 0x000000009d1372ca */ /* 0x000fe400000e0000 */
[----:B------:R-:W-:Y:S01]  /*a4f0*/  WARPGROUP.ARRIVE ;  /* 0x00000000000079c5 */ /* 0x000fe20000000000 */
[----:B------:R-:W-:Y:S02]  /*a500*/  R2UR UR8, R20 ;  /* 0x00000000140872ca */ /* 0x000fe400000e0000 */
[----:B------:R-:W-:-:S02]  /*a510*/  R2UR UR9, R21 ;  /* 0x00000000150972ca */ /* 0x000fc400000e0000 */
[----:B------:R-:W-:Y:S01]  /*a520*/  R2UR UR12, R14 ;  /* 0x000000000e0c72ca */ /* 0x000fe200000e0000 */
[----:B------:R-:W-:Y:S01]  /*a530*/  HGMMA.64x96x16.F32 R152, gdesc[UR4], RZ, !UPT, gsb0 ;  /* 0x01600000049879f0 */ /* 0x000fe2000c0008ff */
[----:B------:R-:W-:Y:S02]  /*a540*/  R2UR UR13, R15 ;  /* 0x000000000f0d72ca */ /* 0x000fe400000e0000 */
[----:B------:R-:W-:Y:S02]  /*a550*/  R2UR UR16, R12 ;  /* 0x000000000c1072ca */ /* 0x000fe400000e0000 */
[----:B------:R-:W-:Y:S02]  /*a560*/  R2UR UR17, R13 ;  /* 0x000000000d1172ca */ /* 0x000fe400000e0000 */
        /* <DEDUP_REMOVED lines=15> */
.L_x_9791:
        /* <DEDUP_REMOVED lines=24> */
[----:B------:R-:W3:Y:S02]  /*a7e0*/  SHFL.BFLY PT, R3, R0, 0x2, 0x1f ;  /* 0x0c401f0000037f89 */ /* 0x000ee400000e0000 */
[----:B---3--:R-:W-:-:S05]  /*a7f0*/  FMNMX.FTZ R3, R0, R3, !PT ;  /* 0x0000000300037209 */ /* 0x008fca0007810000 */
[----:B------:R-:W3:Y:S02]  /*a800*/  SHFL.BFLY PT, R0, R3, 0x1, 0x1f ;  /* 0x0c201f0003007f89 */ /* 0x000ee400000e0000 */
[----:B---3--:R-:W-:Y:S02]  /*a810*/  FMNMX.FTZ R3, R3, R0, !PT ;  /* 0x0000000003037209 */ /* 0x008fe40007810000 */
[----:B------:R-:W3:Y:S03]  /*a820*/  LDC R0, c[0x0][0x988] ;  /* 0x00026200ff007b82 */ /* 0x000ee60000000800 */
[C---:B------:R-:W-:Y:S01]  /*a830*/  FADD.FTZ R200, -R3.reuse, R200 ;  /* 0x000000c803c87221 */ /* 0x040fe20000010100 */
[----:B---3--:R-:W-:-:S04]  /*a840*/  FMUL.FTZ R203, R3, R0 ;  /* 0x0000000003cb7220 */ /* 0x008fc80000410000 */
        /* <DEDUP_REMOVED lines=24> */
[-CC-:B------:R-:W-:Y:S01]  /*a9d0*/  FFMA.FTZ R192, R192, R0.reuse, -R203.reuse ;  /* 0x00000000c0c07223 */ /* 0x180fe200000108cb */
[-CC-:B------:R-:W-:Y:S01]  /*a9e0*/  FFMA.FTZ R193, R193, R0.reuse, -R203.reuse ;  /* 0x00000000c1c17223 */ /* 0x180fe200000108cb */
[-CC-:B------:R-:W-:Y:S01]  /*a9f0*/  FFMA.FTZ R196, R196, R0.reuse, -R203.reuse ;  /* 0x00000000c4c47223 */ /* 0x180fe200000108cb */
[----:B------:R-:W-:-:S02]  /*aa00*/  FFMA.FTZ R197, R197, R0, -R203 ;  /* 0x00000000c5c57223 */ /* 0x000fc400000108cb */
[----:B------:R-:W5:Y:S02]  /*aa10*/  S2R R203, SR_CgaCtaId ;  /* 0x0000000000cb7919 */ /* 0x000f640000008800 */
[----:B------:R-:W0:Y:S01]  /*aa20*/  MUFU.EX2 R156, R156 ;  /* 0x0000009c009c7308 */ /* 0x000e220000000800 */
[----:B---3--:R-:W-:Y:S01]  /*aa30*/  FFMA.FTZ R6, R172, R6, R152 ;  /* 0x00000006ac067223 */ /* 0x008fe20000010098 */
        /* <DEDUP_REMOVED lines=10> */
[----:B------:R-:W-:Y:S01]  /*aae0*/  FMNMX.FTZ R153, R154, R201, !PT ;  /* 0x000000c99a997209 */ /* 0x000fe20007810000 */
[-C--:B------:R-:W-:Y:S01]  /*aaf0*/  FMUL.FTZ R37, R37, R172.reuse ;  /* 0x000000ac25257220 */ /* 0x080fe20000410000 */
[-C--:B------:R-:W-:Y:S01]  /*ab00*/  FMUL.FTZ R40, R40, R172.reuse ;  /* 0x000000ac28287220 */ /* 0x080fe20000410000 */
[-C--:B------:R-:W-:Y:S01]  /*ab10*/  FMUL.FTZ R41, R41, R172.reuse ;  /* 0x000000ac29297220 */ /* 0x080fe20000410000 */
[----:B------:R-:W-:Y:S01]  /*ab20*/  FMNMX.FTZ R153, R155, R153, !PT ;  /* 0x000000999b997209 */ /* 0x000fe20007810000 */
[----:B0-----:R-:W-:Y:S01]  /*ab30*/  FADD.FTZ R6, R156, R6 ;  /* 0x000000069c067221 */ /* 0x001fe20000010000 */
[----:B------:R-:W0:Y:S01]  /*ab40*/  MUFU.EX2 R152, R160 ;  /* 0x000000a000987308 */ /* 0x000e220000000800 */
[-C--:B------:R-:W-:Y:S01]  /*ab50*/  FMUL.FTZ R44, R44, R172.reuse ;  /* 0x000000ac2c2c7220 */ /* 0x080fe20000410000 */
[----:B------:R-:W-:Y:S01]  /*ab60*/  FMNMX.FTZ R153, R158, R153, !PT ;  /* 0x000000999e997209 */ /* 0x000fe20007810000 */
[-C--:B------:R-:W-:Y:S01]  /*ab70*/  FMUL.FTZ R45, R45, R172.reuse ;  /* 0x000000ac2d2d7220 */ /* 0x080fe20000410000 */
[-C--:B------:R-:W-:Y:S01]  /*ab80*/  FMUL.FTZ R48, R48, R172.reuse ;  /* 0x000000ac30307220 */ /* 0x080fe20000410000 */
[----:B------:R-:W-:Y:S01]  /*ab90*/  FMUL.FTZ R49, R49, R172 ;  /* 0x000000ac31317220 */ /* 0x000fe20000410000 */
[----:B------:R-:W-:Y:S01]  /*aba0*/  FMNMX.FTZ R153, R159, R153, !PT ;  /* 0x000000999f997209 */ /* 0x000fe20007810000 */
[C---:B---3--:R-:W-:Y:S01]  /*abb0*/  FADD.FTZ R6, R157.reuse, R6 ;  /* 0x000000069d067221 */ /* 0x048fe20000010000 */
[----:B------:R-:W-:Y:S01]  /*abc0*/  F2FP.F16.F32.PACK_AB R202, R157, R156 ;  /* 0x0000009c9dca723e */ /* 0x000fe200000000ff */
        /* <DEDUP_REMOVED lines=9> */
[----:B------:R-:W-:Y:S01]  /*ac60*/  FMNMX.FTZ R153, R166, R153, !PT ;  /* 0x00000099a6997209 */ /* 0x000fe20007810000 */
[----:B0-----:R-:W-:Y:S01]  /*ac70*/  FADD.FTZ R6, R152, R6 ;  /* 0x0000000698067221 */ /* 0x001fe20000010000 */
        /* <DEDUP_REMOVED lines=12> */
[-C--:B------:R-:W-:Y:S01]  /*ad40*/  FMUL.FTZ R73, R73, R172.reuse ;  /* 0x000000ac49497220 */ /* 0x080fe20000410000 */
[----:B------:R-:W0:Y:S01]  /*ad50*/  MUFU.EX2 R226, R164 ;  /* 0x000000a400e27308 */ /* 0x000e220000000800 */
[----:B------:R-:W-:Y:S01]  /*ad60*/  FMNMX.FTZ R153, R174, R153, !PT ;  /* 0x00000099ae997209 */ /* 0x000fe20007810000 */
[-C--:B------:R-:W-:Y:S01]  /*ad70*/  FMUL.FTZ R76, R76, R172.reuse ;  /* 0x000000ac4c4c7220 */ /* 0x080fe20000410000 */
[-C--:B------:R-:W-:Y:S01]  /*ad80*/  FMUL.FTZ R77, R77, R172.reuse ;  /* 0x000000ac4d4d7220 */ /* 0x080fe20000410000 */
        /* <DEDUP_REMOVED lines=30> */
[----:B----4-:R-:W-:Y:S01]  /*af70*/  FADD.FTZ R6, R225, R6 ;  /* 0x00000006e1067221 */ /* 0x010fe20000010000 */
[-C--:B------:R-:W-:Y:S01]  /*af80*/  FMUL.FTZ R112, R112, R172.reuse ;  /* 0x000000ac70707220 */ /* 0x080fe20000410000 */
[-C--:B------:R-:W-:Y:S01]  /*af90*/  FMUL.FTZ R113, R113, R172.reuse ;  /* 0x000000ac71717220 */ /* 0x080fe20000410000 */
[----:B------:R-:W-:Y:S01]  /*afa0*/  FMNMX.FTZ R153, R191, R153, !PT ;  /* 0x00000099bf997209 */ /* 0x000fe20007810000 */
[C---:B------:R-:W-:Y:S01]  /*afb0*/  FADD.FTZ R6, R156.reuse, R6 ;  /* 0x000000069c067221 */ /* 0x040fe20000010000 */
[----:B------:R-:W-:Y:S01]  /*afc0*/  F2FP.F16.F32.PACK_AB R156, R156, R225 ;  /* 0x000000e19c9c723e */ /* 0x000fe200000000ff */
[----:B------:R-:W4:Y:S01]  /*afd0*/  MUFU.EX2 R177, R177 ;  /* 0x000000b100b17308 */ /* 0x000f220000000800 */
[----:B------:R-:W-:Y:S01]  /*afe0*/  FMNMX.FTZ R153, R194, R153, !PT ;  /* 0x00000099c2997209 */ /* 0x000fe20007810000 */
[----:B0-----:R-:W-:Y:S01]  /*aff0*/  FADD.FTZ R6, R224, R6 ;  /* 0x00000006e0067221 */ /* 0x001fe20000010000 */
[-C--:B------:R-:W-:Y:S01]  /*b000*/  FMUL.FTZ R116, R116, R172.reuse ;  /* 0x000000ac74747220 */ /* 0x080fe20000410000 */
[-C--:B------:R-:W-:Y:S01]  /*b010*/  FMUL.FTZ R117, R117, R172.reuse ;  /* 0x000000ac75757220 */ /* 0x080fe20000410000 */
[----:B------:R-:W-:Y:S01]  /*b020*/  FMNMX.FTZ R153, R195, R153, !PT ;  /* 0x00000099c3997209 */ /* 0x000fe20007810000 */
[----:B------:R-:W-:Y:S01]  /*b030*/  FADD.FTZ R6, R160, R6 ;  /* 0x00000006a0067221 */ /* 0x000fe20000010000 */
        /* <DEDUP_REMOVED lines=10> */
[----:B----4-:R-:W-:Y:S01]  /*b0e0*/  FADD.FTZ R6, R177, R6 ;  /* 0x00000006b1067221 */ /* 0x010fe20000010000 */
[----:B------:R-:W4:Y:S01]  /*b0f0*/  SHFL.BFLY PT, R153, R157, 0x2, 0x1f ;  /* 0x0c401f009d997f89 */ /* 0x000f2200000e0000 */
[-C--:B------:R-:W-:Y:S01]  /*b100*/  FMUL.FTZ R129, R129, R172.reuse ;  /* 0x000000ac81817220 */ /* 0x080fe20000410000 */
[-C--:B------:R-:W-:Y:S01]  /*b110*/  FMUL.FTZ R132, R132, R172.reuse ;  /* 0x000000ac84847220 */ /* 0x080fe20000410000 */
[-C--:B------:R-:W-:Y:S01]  /*b120*/  FMUL.FTZ R133, R133, R172.reuse ;  /* 0x000000ac85857220 */ /* 0x080fe20000410000 */
[-C--:B------:R-:W-:Y:S01]  /*b130*/  FMUL.FTZ R136, R136, R172.reuse ;  /* 0x000000ac88887220 */ /* 0x080fe20000410000 */
[-C--:B------:R-:W-:Y:S01]  /*b140*/  FMUL.FTZ R137, R137, R172.reuse ;  /* 0x000000ac89897220 */ /* 0x080fe20000410000 */
[----:B------:R-:W1:Y:S01]  /*b150*/  MUFU.EX2 R184, R184 ;  /* 0x000000b800b87308 */ /* 0x000e620000000800 */
        /* <DEDUP_REMOVED lines=8> */
[----:B---3--:R-:W-:-:S07]  /*b1e0*/  FADD.FTZ R6, R181, R6 ;  /* 0x00000006b5067221 */ /* 0x008fce0000010000 */
[----:B------:R-:W3:Y:S01]  /*b1f0*/  MUFU.EX2 R188, R188 ;  /* 0x000000bc00bc7308 */ /* 0x000ee20000000800 */
[----:B-1----:R-:W-:Y:S01]  /*b200*/  FADD.FTZ R6, R184, R6 ;  /* 0x00000006b8067221 */ /* 0x002fe20000010000 */
[----:B----4-:R-:W-:-:S05]  /*b210*/  FMNMX.FTZ R157, R157, R153, !PT ;  /* 0x000000999d9d7209 */ /* 0x010fca0007810000 */
[----:B------:R-:W1:Y:S01]  /*b220*/  SHFL.BFLY PT, R153, R157, 0x1, 0x1f ;  /* 0x0c201f009d997f89 */ /* 0x000e6200000e0000 */
[----:B------:R-:W4:Y:S01]  /*b230*/  MUFU.EX2 R189, R189 ;  /* 0x000000bd00bd7308 */ /* 0x000f220000000800 */
[C---:B0-----:R-:W-:Y:S01]  /*b240*/  FADD.FTZ R6, R164.reuse, R6 ;  /* 0x00000006a4067221 */ /* 0x041fe20000010000 */
[----:B------:R-:W-:-:S06]  /*b250*/  F2FP.F16.F32.PACK_AB R164, R164, R184 ;  /* 0x000000b8a4a4723e */ /* 0x000fcc00000000ff */
[----:B------:R-:W0:Y:S01]  /*b260*/  MUFU.EX2 R168, R192 ;  /* 0x000000c000a87308 */ /* 0x000e220000000800 */
[----:B---3--:R-:W-:-:S07]  /*b270*/  FADD.FTZ R6, R188, R6 ;  /* 0x00000006bc067221 */ /* 0x008fce0000010000 */
[----:B------:R-:W-:Y:S01]  /*b280*/  MUFU.EX2 R193, R193 ;  /* 0x000000c100c17308 */ /* 0x000fe20000000800 */
[----:B----4-:R-:W-:Y:S01]  /*b290*/  FADD.FTZ R6, R189, R6 ;  /* 0x00000006bd067221 */ /* 0x010fe20000010000 */
[----:B-1----:R-:W-:-:S06]  /*b2a0*/  FMNMX.FTZ R173, R157, R153, !PT ;  /* 0x000000999dad7209 */ /* 0x002fcc0007810000 */
[----:B------:R-:W-:Y:S01]  /*b2b0*/  MUFU.EX2 R196, R196 ;  /* 0x000000c400c47308 */ /* 0x000fe20000000800 */
[----:B0-----:R-:W-:Y:S01]  /*b2c0*/  FADD.FTZ R6, R168, R6 ;  /* 0x00000006a8067221 */ /* 0x001fe20000010000 */
[C---:B------:R-:W-:Y:S01]  /*b2d0*/  FMUL.FTZ R153, R173.reuse, R0 ;  /* 0x00000000ad997220 */ /* 0x040fe20000410000 */
[----:B------:R-:W-:-:S03]  /*b2e0*/  FADD.FTZ R157, -R173, R201 ;  /* 0x000000c9ad9d7221 */ /* 0x000fc60000010100 */
[-CC-:B------:R-:W-:Y:S01]  /*b2f0*/  FFMA.FTZ R154, R154, R0.reuse, -R153.reuse ;  /* 0x000000009a9a7223 */ /* 0x180fe20000010899 */
[-C--:B------:R-:W-:Y:S01]  /*b300*/  FMUL.FTZ R157, R157, R0.reuse ;  /* 0x000000009d9d7220 */ /* 0x080fe20000410000 */
        /* <DEDUP_REMOVED lines=25> */
[----:B------:R-:W-:Y:S01]  /*b4a0*/  FFMA.FTZ R199, R199, R0, -R153 ;  /* 0x00000000c7c77223 */ /* 0x000fe20000010899 */
[----:B0-----:R-:W-:Y:S01]  /*b4b0*/  VIADD R157, R9, 0x22840 ;  /* 0x00022840099d7836 */ /* 0x001fe20000000000 */
[----:B------:R-:W0:Y:S01]  /*b4c0*/  MUFU.EX2 R158, R158 ;  /* 0x0000009e009e7308 */ /* 0x000e220000000800 */
[----:B-1----:R-:W-:Y:S01]  /*b4d0*/  FFMA.FTZ R7, R174, R7, R154 ;  /* 0x00000007ae077223 */ /* 0x002fe2000001009a */
[C---:B------:R-:W-:Y:S01]  /*b4e0*/  FADD.FTZ R6, R193.reuse, R6 ;  /* 0x00000006c1067221 */ /* 0x040fe20000010000 */
[----:B------:R-:W-:Y:S01]  /*b4f0*/  F2FP.F16.F32.PACK_AB R168, R193, R168 ;  /* 0x000000a8c1a8723e */ /* 0x000fe200000000ff */
[-C--:B------:R-:W-:Y:S01]  /*b500*/  FMUL.FTZ R26, R26, R174.reuse ;  /* 0x000000ae1a1a7220 */ /* 0x080fe20000410000 */
[----:B-----5:R-:W-:Y:S01]  /*b510*/  PRMT R157, R203, 0x654, R157 ;  /* 0x00000654cb9d7816 */ /* 0x020fe2000000009d */
[----:B------:R-:W-:Y:S01]  /*b520*/  FADD.FTZ R6, R196, R6 ;  /* 0x00000006c4067221 */ /* 0x000fe20000010000 */
[----:B------:R-:W-:Y:S01]  /*b530*/  FMUL.FTZ R27, R27, R174 ;  /* 0x000000ae1b1b7220 */ /* 0x000fe20000410000 */
[----:B------:R-:W1:Y:S01]  /*b540*/  MUFU.EX2 R159, R159 ;  /* 0x0000009f009f7308 */ /* 0x000e620000000800 */
[C---:B---3--:R-:W-:Y:S01]  /*b550*/  FADD.FTZ R7, R155.reuse, R7 ;  /* 0x000000079b077221 */ /* 0x048fe20000010000 */
[----:B------:R3:W-:Y:S01]  /*b560*/  SYNCS.ARRIVE.TRANS64.RED.A1T0 RZ, [R157+URZ], RZ ;  /* 0x000000ff9dff79a7 */ /* 0x0007e2000810043f */
[----:B------:R-:W-:Y:S01]  /*b570*/  F2FP.F16.F32.PACK_AB R201, R155, R154 ;  /* 0x0000009a9bc9723e */ /* 0x000fe200000000ff */
[----:B------:R-:W-:Y:S01]  /*b580*/  FMUL.FTZ R30, R30, R174 ;  /* 0x000000ae1e1e7220 */ /* 0x000fe20000410000 */
[----:B------:R-:W-:Y:S01]  /*b590*/  F2FP.F16.F32.PACK_AB R154, R165, R226 ;  /* 0x000000e2a59a723e */ /* 0x000fe200000000ff */
[-C--:B------:R-:W-:Y:S01]  /*b5a0*/  FMUL.FTZ R31, R31, R174.reuse ;  /* 0x000000ae1f1f7220 */ /* 0x080fe20000410000 */
[-C--:B------:R-:W-:Y:S01]  /*b5b0*/  FMUL.FTZ R34, R34, R174.reuse ;  /* 0x000000ae22227220 */ /* 0x080fe20000410000 */
[----:B------:R-:W4:Y:S01]  /*b5c0*/  MUFU.EX2 R153, R162 ;  /* 0x000000a200997308 */ /* 0x000f220000000800 */
        /* <DEDUP_REMOVED lines=10> */
[----:B------:R-:W-:Y:S01]  /*b670*/  FMUL.FTZ R47, R47, R174 ;  /* 0x000000ae2f2f7220 */ /* 0x000fe20000410000 */
[----:B------:R-:W-:Y:S01]  /*b680*/  F2FP.F16.F32.PACK_AB R158, R160, R224 ;  /* 0x000000e0a09e723e */ /* 0x000fe200000000ff */
[----:B------:R-:W-:Y:S01]  /*b690*/  FMUL.FTZ R50, R50, R174 ;  /* 0x000000ae32327220 */ /* 0x000fe20000410000 */
[----:B------:R-:W-:Y:S01]  /*b6a0*/  F2FP.F16.F32.PACK_AB R160, R177, R176 ;  /* 0x000000b0b1a0723e */ /* 0x000fe200000000ff */
[----:B------:R-:W-:Y:S01]  /*b6b0*/  FMUL.FTZ R51, R51, R174 ;  /* 0x000000ae33337220 */ /* 0x000fe20000410000 */
[----:B------:R-:W1:Y:S01]  /*b6c0*/  MUFU.EX2 R166, R166 ;  /* 0x000000a600a67308 */ /* 0x000e620000000800 */
[----:B----4-:R-:W-:Y:S01]  /*b6d0*/  FADD.FTZ R7, R153, R7 ;  /* 0x0000000799077221 */ /* 0x010fe20000010000 */
[----:B------:R-:W-:Y:S01]  /*b6e0*/  F2FP.F16.F32.PACK_AB R162, R181, R180 ;  /* 0x000000b4b5a2723e */ /* 0x000fe200000000ff */
[-C--:B------:R-:W-:Y:S01]  /*b6f0*/  FMUL.FTZ R54, R54, R174.reuse ;  /* 0x000000ae36367220 */ /* 0x080fe20000410000 */
[-C--:B------:R-:W-:Y:S01]  /*b700*/  FMUL.FTZ R55, R55, R174.reuse ;  /* 0x000000ae37377220 */ /* 0x080fe20000410000 */
[-C--:B------:R-:W-:Y:S01]  /*b710*/  FMUL.FTZ R58, R58, R174.reuse ;  /* 0x000000ae3a3a7220 */ /* 0x080fe20000410000 */
[-C--:B------:R-:W-:Y:S01]  /*b720*/  FMUL.FTZ R59, R59, R174.reuse ;  /* 0x000000ae3b3b7220 */ /* 0x080fe20000410000 */
[-C--:B------:R-:W-:Y:S01]  /*b730*/  FMUL.FTZ R62, R62, R174.reuse ;  /* 0x000000ae3e3e7220 */ /* 0x080fe20000410000 */
[----:B------:R-:W4:Y:S01]  /*b740*/  MUFU.EX2 R167, R167 ;  /* 0x000000a700a77308 */ /* 0x000f220000000800 */
[C---:B0-----:R-:W-:Y:S01]  /*b750*/  FADD.FTZ R7, R163.reuse, R7 ;  /* 0x00000007a3077221 */ /* 0x041fe20000010000 */
[----:B------:R-:W-:Y:S01]  /*b760*/  F2FP.F16.F32.PACK_AB R153, R163, R153 ;  /* 0x00000099a399723e */ /* 0x000fe200000000ff */
[-C--:B------:R-:W-:Y:S01]  /*b770*/  FMUL.FTZ R63, R63, R174.reuse ;  /* 0x000000ae3f3f7220 */ /* 0x080fe20000410000 */
[-C--:B------:R-:W-:Y:S01]  /*b780*/  FMUL.FTZ R66, R66, R174.reuse ;  /* 0x000000ae42427220 */ /* 0x080fe20000410000 */
[-C--:B------:R-:W-:Y:S01]  /*b790*/  FMUL.FTZ R67, R67, R174.reuse ;  /* 0x000000ae43437220 */ /* 0x080fe20000410000 */
[-C--:B------:R-:W-:Y:S01]  /*b7a0*/  FMUL.FTZ R70, R70, R174.reuse ;  /* 0x000000ae46467220 */ /* 0x080fe20000410000 */
[-C--:B------:R-:W-:Y:S01]  /*b7b0*/  FMUL.FTZ R71, R71, R174.reuse ;  /* 0x000000ae47477220 */ /* 0x080fe20000410000 */
[----:B---3--:R-:W0:Y:S01]  /*b7c0*/  MUFU.EX2 R157, R169 ;  /* 0x000000a9009d7308 */ /* 0x008e220000000800 */
        /* <DEDUP_REMOVED lines=8> */
[C---:B----4-:R-:W-:Y:S01]  /*b850*/  FADD.FTZ R7, R167.reuse, R7 ;  /* 0x00000007a7077221 */ /* 0x050fe20000010000 */
[----:B------:R-:W-:Y:S01]  /*b860*/  F2FP.F16.F32.PACK_AB R155, R167, R166 ;  /* 0x000000a6a79b723e */ /* 0x000fe200000000ff */
[----:B------:R-:W-:Y:S01]  /*b870*/  FMUL.FTZ R86, R86, R174 ;  /* 0x000000ae56567220 */ /* 0x000fe20000410000 */
[----:B------:R-:W-:Y:S01]  /*b880*/  F2FP.F16.F32.PACK_AB R166, R189, R188 ;  /* 0x000000bcbda6723e */ /* 0x000fe200000000ff */
        /* <DEDUP_REMOVED lines=46> */
[-C--:B------:R-:W-:Y:S01]  /*bb70*/  FMUL.FTZ R150, R150, R174.reuse ;  /* 0x000000ae96967220 */ /* 0x080fe20000410000 */
[----:B------:R-:W-:-:S04]  /*bb80*/  FMUL.FTZ R151, R151, R174 ;  /* 0x000000ae97977220 */ /* 0x000fc80000410000 */
[----:B------:R-:W3:Y:S01]  /*bb90*/  MUFU.EX2 R165, R186 ;  /* 0x000000ba00a57308 */ /* 0x000ee20000000800 */
[----:B0-----:R-:W-:-:S07]  /*bba0*/  FADD.FTZ R7, R163, R7 ;  /* 0x00000007a3077221 */ /* 0x001fce0000010000 */
[----:B------:R-:W0:Y:S01]  /*bbb0*/  MUFU.EX2 R187, R187 ;  /* 0x000000bb00bb7308 */ /* 0x000e220000000800 */
[C---:B-1----:R-:W-:Y:S01]  /*bbc0*/  FADD.FTZ R7, R183.reuse, R7 ;  /* 0x00000007b7077221 */ /* 0x042fe20000010000 */
[----:B------:R-:W-:-:S06]  /*bbd0*/  F2FP.F16.F32.PACK_AB R163, R183, R163 ;  /* 0x000000a3b7a3723e */ /* 0x000fcc00000000ff */
[----:B------:R-:W1:Y:S01]  /*bbe0*/  MUFU.EX2 R167, R190 ;  /* 0x000000be00a77308 */ /* 0x000e620000000800 */
[----:B---3--:R-:W-:-:S07]  /*bbf0*/  FADD.FTZ R7, R165, R7 ;  /* 0x00000007a5077221 */ /* 0x008fce0000010000 */
[----:B------:R-:W3:Y:S01]  /*bc00*/  MUFU.EX2 R191, R191 ;  /* 0x000000bf00bf7308 */ /* 0x000ee20000000800 */
[C---:B0-----:R-:W-:Y:S01]  /*bc10*/  FADD.FTZ R7, R187.reuse, R7 ;  /* 0x00000007bb077221 */ /* 0x041fe20000010000 */
[----:B------:R-:W-:-:S06]  /*bc20*/  F2FP.F16.F32.PACK_AB R165, R187, R165 ;  /* 0x000000a5bba5723e */ /* 0x000fcc00000000ff */
[----:B------:R-:W0:Y:S01]  /*bc30*/  MUFU.EX2 R169, R194 ;  /* 0x000000c200a97308 */ /* 0x000e220000000800 */
[----:B-1----:R-:W-:-:S07]  /*bc40*/  FADD.FTZ R7, R167, R7 ;  /* 0x00000007a7077221 */ /* 0x002fce0000010000 */
[----:B------:R-:W1:Y:S01]  /*bc50*/  MUFU.EX2 R195, R195 ;  /* 0x000000c300c37308 */ /* 0x000e620000000800 */
[C---:B---3--:R-:W-:Y:S01]  /*bc60*/  FADD.FTZ R7, R191.reuse, R7 ;  /* 0x00000007bf077221 */ /* 0x048fe20000010000 */
[----:B------:R-:W-:-:S06]  /*bc70*/  F2FP.F16.F32.PACK_AB R167, R191, R167 ;  /* 0x000000a7bfa7723e */ /* 0x000fcc00000000ff */
[----:B------:R-:W3:Y:S01]  /*bc80*/  MUFU.EX2 R171, R198 ;  /* 0x000000c600ab7308 */ /* 0x000ee20000000800 */
[----:B0-----:R-:W-:-:S07]  /*bc90*/  FADD.FTZ R7, R169, R7 ;  /* 0x00000007a9077221 */ /* 0x001fce0000010000 */
[----:B------:R-:W0:Y:S01]  /*bca0*/  MUFU.EX2 R170, R197 ;  /* 0x000000c500aa7308 */ /* 0x000e220000000800 */
[C---:B-1----:R-:W-:Y:S01]  /*bcb0*/  FADD.FTZ R7, R195.reuse, R7 ;  /* 0x00000007c3077221 */ /* 0x042fe20000010000 */
[----:B------:R-:W-:-:S06]  /*bcc0*/  F2FP.F16.F32.PACK_AB R169, R195, R169 ;  /* 0x000000a9c3a9723e */ /* 0x000fcc00000000ff */
        /* <DEDUP_REMOVED lines=8> */
.L_x_9792:
[----:B------:R0:W1:Y:S01]  /*bd50*/  SYNCS.PHASECHK.TRANS64.TRYWAIT P2, [R9+URZ+0x22850], R10 ;  /* 0x0228500a090075a7 */ /* 0x000062000804017f */
[----:B------:R-:W-:Y:S05]  /*bd60*/  @!P0 BRA `(.L_x_9793) ;  /* 0x0000000000048947 */ /* 0x000fea0003800000 */
[----:B------:R-:W-:Y:S01]  /*bd70*/  BPT.TRAP 0x1 ;  /* 0x000000040000795c */ /* 0x000fe20000300000 */
.L_x_9793:
[----:B------:R-:W-:Y:S04]  /*bd80*/  BSSY B0, `(.L_x_9794) ;  /* 0x0000004000007945 */ /* 0x000fe80003800000 */
[----:B-1----:R-:W-:Y:S05]  /*bd90*/  @P2 BRA `(.L_x_9795) ;  /* 0x0000000000082947 */ /* 0x002fea0003800000 */
[----:B------:R-:W1:Y:S02]  /*bda0*/  SYNCS.PHASECHK.TRANS64.TRYWAIT P2, [R9+URZ+0x22850], R10 ;  /* 0x0228500a090075a7 */ /* 0x000e64000804017f */
[----:B-1----:R-:W-:Y:S05]  /*bdb0*/  @!P2 BRA `(.L_x_9796) ;  /* 0x000000b4006ca947 */ /* 0x002fea0003800000 */
.L_x_9795:
[----:B------:R-:W-:Y:S05]  /*bdc0*/  BSYNC B0 ;  /* 0x0000000000007941 */ /* 0x000fea0003800000 */
.L_x_9794:
[----:B------:R-:W3:Y:S01]  /*bdd0*/  S2R R172, SR_TID.X ;  /* 0x0000000000ac7919 */ /* 0x000ee20000002100 */
[----:B------:R-:W-:Y:S05]  /*bde0*/  WARPSYNC.ALL ;  /* 0x0000000000007948 */ /* 0x000fea0003800000 */
[----:B------:R-:W-:Y:S01]  /*bdf0*/  IMAD R174, R206, 0xc00, R228 ;  /* 0x00000c00ceae7824 */ /* 0x000fe200078e02e4 */
[----:B------:R-:W-:Y:S01]  /*be00*/  MOV R177, 0x40000040 ;  /* 0x4000004000b17802 */ /* 0x000fe20000000f00 */
[----:B------:R-:W-:Y:S02]  /*be10*/  IMAD.MOV.U32 R175, RZ, RZ, 0x40000040 ;  /* 0x40000040ffaf7424 */ /* 0x000fe400078e00ff */
[C---:B------:R-:W-:Y:S01]  /*be20*/  VIADD R176, R174.reuse, 0x80 ;  /* 0x00000080aeb07836 */ /* 0x040fe20000000000 */
[----:B------:R-:W-:-:S02]  /*be30*/  R2UR UR6, R174 ;  /* 0x00000000ae0672ca */ /* 0x000fc400000e0000 */
[----:B------:R-:W-:Y:S02]  /*be40*/  R2UR UR7, R175 ;  /* 0x00000000af0772ca */ /* 0x000fe400000e0000 */
[----:B------:R-:W-:Y:S02]  /*be50*/  MOV R175, 0x40000040 ;  /* 0x4000004000af7802 */ /* 0x000fe40000000f00 */
[----:B---3--:R-:W-:-:S05]  /*be60*/  SHF.R.U32.HI R172, RZ, 0x7, R172 ;  /* 0x00000007ffac7819 */ /* 0x008fca00000116ac */
[----:B01----:R-:W-:-:S05]  /*be70*/  VIADD R10, R172, 0x8 ;  /* 0x00000008ac0a7836 */ /* 0x003fca0000000000 */
[----:B------:R0:W-:Y:S06]  /*be80*/  BAR.SYNC.DEFER_BLOCKING R10, 0x100 ;  /* 0x0004000a0000751d */ /* 0x0001ec0000010000 */
[----:B------:R-:W-:-:S06]  /*be90*/  WARPGROUP.ARRIVE ;  /* 0x00000000000079c5 */ /* 0x000fcc0000000000 */
        /* <DEDUP_REMOVED lines=8> */
[----:B------:R-:W-:Y:S01]  /*bf20*/  VIADD R152, R174, 0x100 ;  /* 0x00000100ae987836 */ /* 0x000fe20000000000 */
[----:B------:R-:W-:Y:S01]  /*bf30*/  WARPGROUP.ARRIVE ;  /* 0x00000000000079c5 */ /* 0x000fe20000000000 */
[----:B------:R-:W-:-:S03]  /*bf40*/  IMAD.MOV.U32 R153, RZ, RZ, 0x40000040 ;  /* 0x40000040ff997424 */ /* 0x000fc600078e00ff */
[----:B------:R-:W-:Y:S01]  /*bf50*/  R2UR UR6, R152 ;  /* 0x00000000980672ca */ /* 0x000fe200000e0000 */
[----:B------:R-:W-:Y:S01]  /*bf60*/  VIADD R152, R174, 0x180 ;  /* 0x00000180ae987836 */ /* 0x000fe20000000000 */
[----:B------:R-:W-:Y:S01]  /*bf70*/  R2UR UR7, R153 ;  /* 0x00000000990772ca */ /* 0x000fe200000e0000 */
[----:B------:R-:W-:-:S15]  /*bf80*/  IMAD.MOV.U32 R153, RZ, RZ, 0x40000040 ;  /* 0x40000040ff997424 */ /* 0x000fde00078e00ff */
[----:B------:R-:W-:Y:S01]  /*bf90*/  HGMMA.64x256x16.F32 R24, R156, gdesc[UR4].tnspB, R24, gsb0 ;  /* 0x43e000049c187df0 */ /* 0x000fe20008000818 */
[----:B------:R-:W-:Y:S01]  /*bfa0*/  R2UR UR6, R152 ;  /* 0x00000000980672ca */ /* 0x000fe200000e0000 */
[C---:B------:R-:W-:Y:S01]  /*bfb0*/  VIADD R152, R174.reuse, 0x200 ;  /* 0x00000200ae987836 */ /* 0x040fe20000000000 */
[----:B------:R-:W-:Y:S01]  /*bfc0*/  R2UR UR7, R153 ;  /* 0x00000000990772ca */ /* 0x000fe200000e0000 */
[----:B------:R-:W-:Y:S02]  /*bfd0*/  IMAD.MOV.U32 R153, RZ, RZ, 0x40000040 ;  /* 0x40000040ff997424 */ /* 0x000fe400078e00ff */
[----:B------:R-:W-:Y:S01]  /*bfe0*/  VIADD R174, R174, 0x280 ;  /* 0x00000280aeae7836 */ /* 0x000fe20000000000 */
[----:B------:R-:W-:Y:S02]  /*bff0*/  WARPGROUP.DEPBAR.LE gsb0, 0x0 ;  /* 0x00008000000079c5 */ /* 0x000fe40000010000 */
[----:B------:R-:W-:-:S15]  /*c000*/  WARPGROUP.ARRIVE ;  /* 0x00000000000079c5 */ /* 0x000fde0000000000 */
[----:B------:R-:W-:-:S04]  /*c010*/  NOP ;  /* 0x0000000000007918 */ /* 0x000fc80000000000 */
        /* <DEDUP_REMOVED lines=14> */
[----:B0-----:R-:W-:Y:S05]  /*c100*/  @!P0 BRA `(.L_x_9797) ;  /* 0x0000000000048947 */ /* 0x001fea0003800000 */
[----:B------:R-:W-:Y:S01]  /*c110*/  BPT.TRAP 0x1 ;  /* 0x000000040000795c */ /* 0x000fe20000300000 */
.L_x_9797:
[----:B------:R-:W0:Y:S01]  /*c120*/  S2R R10, SR_CgaCtaId ;  /* 0x00000000000a7919 */ /* 0x000e220000008800 */
[----:B------:R-:W-:Y:S02]  /*c130*/  VIADD R9, R9, 0x22860 ;  /* 0x0002286009097836 */ /* 0x000fe40000000000 */
[----:B------:R-:W-:Y:S02]  /*c140*/  IMAD.MOV.U32 R201, RZ, RZ, R173 ;  /* 0x000000ffffc97224 */ /* 0x000fe400078e00ad */
[----:B------:R-:W-:Y:S01]  /*c150*/  IMAD.MOV.U32 R200, RZ, RZ, R3 ;  /* 0x000000ffffc87224 */ /* 0x000fe200078e0003 */
[----:B0-----:R-:W-:-:S04]  /*c160*/  PRMT R9, R10, 0x654, R9 ;  /* 0x000006540a097816 */ /* 0x001fc80000000009 */
[----:B------:R1:W-:Y:S01]  /*c170*/  SYNCS.ARRIVE.TRANS64.RED.A1T0 RZ, [R9+URZ], RZ ;  /* 0x000000ff09ff79a7 */ /* 0x0003e2000810043f */
[----:B------:R-:W-:Y:S05]  /*c180*/  @P1 BRA `(.L_x_9798) ;  /* 0xffffffe0003c1947 */ /* 0x000fea000383ffff */
.L_x_9786:
[----:B------:R-:W3:Y:S01]  /*c190*/  LDL.LU R177, [R1+0x28] ;  /* 0x0000280001b17983 */ /* 0x000ee20000300800 */
[----:B------:R-:W-:Y:S05]  /*c1a0*/  WARPSYNC.ALL ;  /* 0x0000000000007948 */ /* 0x000fea0003800000 */
[----:B------:R-:W4:Y:S01]  /*c1b0*/  SHFL.BFLY PT, R5, R6, 0x2, 0x1f ;  /* 0x0c401f0006057f89 */ /* 0x000f2200000e0000 */
[----:B-1----:R-:W-:Y:S01]  /*c1c0*/  IMAD.MOV.U32 R9, RZ, RZ, RZ ;  /* 0x000000ffff097224 */ /* 0x002fe200078e00ff */
[----:B------:R-:W-:Y:S01]  /*c1d0*/  MOV R20, 0xff800000 ;  /* 0xff80000000147802 */ /* 0x000fe20000000f00 */
[----:B------:R-:W-:Y:S01]  /*c1e0*/  VIADD R206, R206, 0x1 ;  /* 0x00000001cece7836 */ /* 0x000fe20000000000 */
[----:B0-----:R-:W0:Y:S01]  /*c1f0*/  SHFL.BFLY PT, R8, R7, 0x2, 0x1f ;  /* 0x0c401f0007087f89 */ /* 0x001e2200000e0000 */
[----:B------:R-:W-:Y:S01]  /*c200*/  IMAD.MOV.U32 R21, RZ, RZ, -0x800000 ;  /* 0xff800000ff157424 */ /* 0x000fe200078e00ff */
[----:B------:R2:W-:Y:S08]  /*c210*/  BAR.ARV R11, 0x100 ;  /* 0x0004000b0000751d */ /* 0x0005f00000002000 */
[----:B------:R-:W-:Y:S06]  /*c220*/  BAR.ARV 0x8, 0x180 ;  /* 0x0206000000007b1d */ /* 0x000fec0000002000 */
[----:B------:R-:W-:Y:S01]  /*c230*/  ISETP.NE.AND P0, PT, R206, 0x2, PT ;  /* 0x00000002ce00780c */ /* 0x000fe20003f05270 */
[----:B----4-:R-:W-:Y:S01]  /*c240*/  FADD.FTZ R5, R5, R6 ;  /* 0x0000000605057221 */ /* 0x010fe20000010000 */
[----:B------:R-:W-:Y:S01]  /*c250*/  IMAD.MOV.U32 R6, RZ, RZ, RZ ;  /* 0x000000ffff067224 */ /* 0x000fe200078e00ff */
[----:B------:R-:W-:Y:S01]  /*c260*/  PLOP3.LUT P1, PT, PT, PT, PT, 0x8, 0x0 ;  /* 0x000000000000781c */ /* 0x000fe20003f2e170 */
[----:B0-----:R-:W-:-:S02]  /*c270*/  FADD.FTZ R10, R8, R7 ;  /* 0x00000007080a7221 */ /* 0x001fc40000010000 */
[----:B------:R-:W0:Y:S01]  /*c280*/  SHFL.BFLY PT, R4, R5, 0x1, 0x1f ;  /* 0x0c201f0005047f89 */ /* 0x000e2200000e0000 */
[----:B------:R-:W-:-:S03]  /*c290*/  SEL R206, R206, RZ, P0 ;  /* 0x000000ffcece7207 */ /* 0x000fc60000000000 */
[----:B------:R-:W1:Y:S01]  /*c2a0*/  SHFL.BFLY PT, R13, R10, 0x1, 0x1f ;  /* 0x0c201f000a0d7f89 */ /* 0x000e6200000e0000 */
[----:B0-----:R-:W-:Y:S01]  /*c2b0*/  FADD.FTZ R7, R5, R4 ;  /* 0x0000000405077221 */ /* 0x001fe20000010000 */
[----:B------:R-:W-:Y:S01]  /*c2c0*/  SEL R5, RZ, 0x1, P0 ;  /* 0x00000001ff057807 */ /* 0x000fe20000000000 */
[----:B-1----:R-:W-:-:S03]  /*c2d0*/  FADD.FTZ R8, R10, R13 ;  /* 0x0000000d0a087221 */ /* 0x002fc60000010000 */
[----:B------:R-:W-:Y:S02]  /*c2e0*/  FSETP.NE.FTZ.AND P2, PT, R7, RZ, PT ;  /* 0x000000ff0700720b */ /* 0x000fe40003f55000 */
[----:B------:R-:W-:Y:S02]  /*c2f0*/  LOP3.LUT R216, R216, R5, RZ, 0x3c, !PT ;  /* 0x00000005d8d87212 */ /* 0x000fe400078e3cff */
[----:B------:R-:W-:-:S09]  /*c300*/  FSETP.NE.FTZ.AND P3, PT, R8, RZ, PT ;  /* 0x000000ff0800720b */ /* 0x000fd20003f75000 */
[----:B------:R-:W0:Y:S08]  /*c310*/  @P2 MUFU.RCP R9, R7 ;  /* 0x0000000700092308 */ /* 0x000e300000001000 */
[----:B------:R-:W1:Y:S08]  /*c320*/  @P3 MUFU.LG2 R19, R8 ;  /* 0x0000000800133308 */ /* 0x000e700000000c00 */
[----:B------:R-:W-:Y:S01]  /*c330*/  @P3 MUFU.RCP R6, R8 ;  /* 0x0000000800063308 */ /* 0x000fe20000001000 */
[-C--:B0-----:R-:W-:Y:S01]  /*c340*/  FMUL.FTZ R4, R28, R9.reuse ;  /* 0x000000091c047220 */ /* 0x081fe20000410000 */
[-C--:B------:R-:W-:Y:S01]  /*c350*/  FMUL.FTZ R152, R32, R9.reuse ;  /* 0x0000000920987220 */ /* 0x080fe20000410000 */
[-C--:B------:R-:W-:Y:S01]  /*c360*/  FMUL.FTZ R5, R33, R9.reuse ;  /* 0x0000000921057220 */ /* 0x080fe20000410000 */
[C---:B------:R-:W-:Y:S01]  /*c370*/  @P2 FMUL.FTZ R33, R0.reuse, 0.69314718246459960938 ;  /* 0x3f31721800212820 */ /* 0x040fe20000410000 */
[----:B------:R-:W-:Y:S01]  /*c380*/  @P3 FMUL.FTZ R32, R0, 0.69314718246459960938 ;  /* 0x3f31721800203820 */ /* 0x000fe20000410000 */
[-C--:B------:R-:W-:Y:S01]  /*c390*/  FMUL.FTZ R166, R88, R9.reuse ;  /* 0x0000000958a67220 */ /* 0x080fe20000410000 */
[-C--:B------:R-:W-:Y:S01]  /*c3a0*/  FMUL.FTZ R167, R92, R9.reuse ;  /* 0x000000095ca77220 */ /* 0x080fe20000410000 */
[----:B------:R-:W0:Y:S01]  /*c3b0*/  @P2 MUFU.LG2 R28, R7 ;  /* 0x00000007001c2308 */ /* 0x000e220000000c00 */
[----:B-1----:R-:W-:Y:S01]  /*c3c0*/  @P3 FMUL.FTZ R19, R19, 0.69314718246459960938 ;  /* 0x3f31721813133820 */ /* 0x002fe20000410000 */
        /* <DEDUP_REMOVED lines=126> */
[----:B---3--:R-:W-:-:S05]  /*cbb0*/  VIADD R177, R177, 0x1 ;  /* 0x00000001b1b17836 */ /* 0x008fca0000000000 */
[----:B------:R0:W-:Y:S02]  /*cbc0*/  STL [R1+0x28], R177 ;  /* 0x000028b101007387 */ /* 0x0001e40000100800 */
.L_x_9743:
[----:B------:R-:W-:Y:S05]  /*cbd0*/  WARPSYNC.ALL ;  /* 0x0000000000007948 */ /* 0x000fea0003800000 */
[----:B------:R-:W1:Y:S01]  /*cbe0*/  S2R R3, SR_CgaCtaId ;  /* 0x0000000000037919 */ /* 0x000e620000008800 */
[----:B------:R-:W-:Y:S01]  /*cbf0*/  MOV R19, 0x400 ;  /* 0x0000040000137802 */ /* 0x000fe20000000f00 */
[----:B------:R-:W-:Y:S01]  /*cc00*/  BSSY B0, `(.L_x_9799) ;  /* 0x000031c000007945 */ /* 0x000fe20003800000 */
[----:B------:R-:W-:Y:S02]  /*cc10*/  BAR.SYNC.DEFER_BLOCKING 0x5, 0x180 ;  /* 0x0146000000007b1d */ /* 0x000fe40000010000 */
[----:B-1----:R-:W-:-:S05]  /*cc20*/  LEA R19, R3, R19, 0x18 ;  /* 0x0000001303137211 */ /* 0x002fca00078ec0ff */
[----:B------:R1:W2:Y:S01]  /*cc30*/  LDS.128 R32, [R19+0x228d0] ;  /* 0x0228d00013207984 */ /* 0x0002a20000000c00 */
[----:B------:R-:W-:Y:S06]  /*cc40*/  BAR.ARV 0x4, 0x180 ;  /* 0x0106000000007b1d */ /* 0x000fec0000002000 */
[----:B------:R-:W-:Y:S05]  /*cc50*/  @P1 BRA `(.L_x_9800) ;  /* 0x00000020002c1947 */ /* 0x000fea0003800000 */
[----:B------:R-:W3:Y:S01]  /*cc60*/  LDL R3, [R1+0x54] ;  /* 0x0000540001037983 */ /* 0x000ee20000100800 */
[----:B------:R-:W4:Y:S01]  /*cc70*/  S2R R6, SR_SWINHI ;  /* 0x0000000000067919 */ /* 0x000f220000002f00 */
[----:B------:R-:W-:Y:S05]  /*cc80*/  WARPSYNC.ALL ;  /* 0x0000000000007948 */ /* 0x000fea0003800000 */
[----:B------:R-:W3:Y:S01]  /*cc90*/  LDL.LU R179, [R1+0x1c] ;  /* 0x00001c0001b37983 */ /* 0x000ee20000300800 */
[----:B------:R-:W-:Y:S01]  /*cca0*/  F2FP.F16.F32.PACK_AB R24, R25, R24 ;  /* 0x000000181918723e */ /* 0x000fe200000000ff */
[----:B------:R-:W-:Y:S01]  /*ccb0*/  ULDC.64 UR4, c[0x0][0xc00] ;  /* 0x0003000000047ab9 */ /* 0x000fe20000000a00 */
[----:B------:R-:W-:Y:S01]  /*ccc0*/  F2FP.F16.F32.PACK_AB R7, R39, R7 ;  /* 0x000000072707723e */ /* 0x000fe200000000ff */
[----:B------:R-:W3:Y:S01]  /*ccd0*/  LDL.LU R178, [R1+0x20] ;  /* 0x0000200001b27983 */ /* 0x000ee20000300800 */
[----:B------:R-:W-:Y:S01]  /*cce0*/  F2FP.F16.F32.PACK_AB R9, R43, R9 ;  /* 0x000000092b09723e */ /* 0x000fe200000000ff */
[----:B--2---:R-:W2:Y:S01]  /*ccf0*/  LDC R32, c[0x0][0xbe8] ;  /* 0x0002fa00ff207b82 */ /* 0x004ea20000000800 */
[----:B------:R-:W-:-:S02]  /*cd00*/  MOV R94, R19 ;  /* 0x00000013005e7202 */ /* 0x000fc40000000f00 */
[----:B----4-:R-:W-:Y:S01]  /*cd10*/  MOV R95, R6 ;  /* 0x00000006005f7202 */ /* 0x010fe20000000f00 */
[----:B0-----:R-:W4:Y:S01]  /*cd20*/  LDL R177, [R1+0x50] ;  /* 0x0000500001b17983 */ /* 0x001f220000100800 */
[----:B------:R-:W-:Y:S02]  /*cd30*/  F2FP.F16.F32.PACK_AB R25, R40, R12 ;  /* 0x0000000c2819723e */ /* 0x000fe400000000ff */
[----:B------:R-:W-:Y:S01]  /*cd40*/  F2FP.F16.F32.PACK_AB R6, R37, R153 ;  /* 0x000000992506723e */ /* 0x000fe200000000ff */
[----:B------:R-:W4:Y:S01]  /*cd50*/  LDL R173, [R1+0x2c] ;  /* 0x00002c0001ad7983 */ /* 0x000f220000100800 */
        /* <DEDUP_REMOVED lines=21> */
[C---:B------:R-:W-:Y:S02]  /*ceb0*/  LOP3.LUT R27, R116.reuse, 0x380, RZ, 0xc0, !PT ;  /* 0x00000380741b7812 */ /* 0x040fe400078ec0ff */
[C---:B------:R-:W-:Y:S02]  /*cec0*/  IADD3 R3, P2, R116.reuse, 0x40, RZ ;  /* 0x0000004074037810 */ /* 0x040fe40007f5e0ff */
[----:B------:R-:W-:Y:S02]  /*ced0*/  IADD3 R115, P3, R116, 0x60, RZ ;  /* 0x0000006074737810 */ /* 0x000fe40007f7e0ff */
[----:B------:R-:W-:Y:S02]  /*cee0*/  SHF.R.U64 R27, R27, 0x3, RZ ;  /* 0x000000031b1b7819 */ /* 0x000fe400000012ff */
[----:B-----5:R-:W-:Y:S02]  /*cef0*/  LOP3.LUT R28, R3, 0x380, RZ, 0xc0, !PT ;  /* 0x00000380031c7812 */ /* 0x020fe400078ec0ff */
[----:B------:R-:W-:-:S02]  /*cf00*/  LOP3.LUT R114, R115, 0x380, RZ, 0xc0, !PT ;  /* 0x0000038073727812 */ /* 0x000fc400078ec0ff */
[----:B------:R-:W-:Y:S01]  /*cf10*/  LOP3.LUT R26, R27, R116, RZ, 0x3c, !PT ;  /* 0x000000741b1a7212 */ /* 0x000fe200078e3cff */
[--C-:B------:R-:W-:Y:S01]  /*cf20*/  IMAD.MOV.U32 R27, RZ, RZ, R117.reuse ;  /* 0x000000ffff1b7224 */ /* 0x100fe200078e0075 */
[----:B------:R-:W-:Y:S02]  /*cf30*/  SHF.R.U64 R28, R28, 0x3, RZ ;  /* 0x000000031c1c7819 */ /* 0x000fe400000012ff */
[----:B------:R-:W-:Y:S02]  /*cf40*/  SHF.R.U64 R114, R114, 0x3, RZ ;  /* 0x0000000372727819 */ /* 0x000fe400000012ff */
[----:B------:R-:W-:Y:S02]  /*cf50*/  LOP3.LUT R28, R28, R3, RZ, 0x3c, !PT ;  /* 0x000000031c1c7212 */ /* 0x000fe400078e3cff */
[----:B------:R-:W-:Y:S01]  /*cf60*/  LOP3.LUT R114, R114, R115, RZ, 0x3c, !PT ;  /* 0x0000007372727212 */ /* 0x000fe200078e3cff */
[----:B------:R-:W-:Y:S01]  /*cf70*/  IMAD.X R115, RZ, RZ, R117, P3 ;  /* 0x000000ffff737224 */ /* 0x000fe200018e0675 */
[----:B------:R-:W-:-:S02]  /*cf80*/  MOV R3, R26 ;  /* 0x0000001a00037202 */ /* 0x000fc40000000f00 */
[----:B------:R-:W-:Y:S01]  /*cf90*/  F2FP.F16.F32.PACK_AB R26, R29, R4 ;  /* 0x000000041d1a723e */ /* 0x000fe200000000ff */
[----:B------:R-:W-:Y:S01]  /*cfa0*/  IMAD.X R29, RZ, RZ, R117, P2 ;  /* 0x000000ffff1d7224 */ /* 0x000fe200010e0675 */
[C---:B------:R-:W-:Y:S02]  /*cfb0*/  IADD3 R121, P3, R116.reuse, 0x8020, RZ ;  /* 0x0000802074797810 */ /* 0x040fe40007f7e0ff */
[C---:B------:R-:W-:Y:S02]  /*cfc0*/  IADD3 R31, P1, R116.reuse, 0x20, RZ ;  /* 0x00000020741f7810 */ /* 0x040fe40007f3e0ff */
[----:B------:R-:W-:Y:S02]  /*cfd0*/  IADD3 R119, P2, R116, 0x8000, RZ ;  /* 0x0000800074777810 */ /* 0x000fe40007f5e0ff */
[----:B------:R-:W-:Y:S02]  /*cfe0*/  LOP3.LUT R120, R121, 0x380, RZ, 0xc0, !PT ;  /* 0x0000038079787812 */ /* 0x000fe400078ec0ff */
[----:B------:R-:W-:-:S02]  /*cff0*/  LOP3.LUT R30, R31, 0x380, RZ, 0xc0, !PT ;  /* 0x000003801f1e7812 */ /* 0x000fc400078ec0ff */
[----:B------:R-:W-:Y:S02]  /*d000*/  LOP3.LUT R118, R119, 0x380, RZ, 0xc0, !PT ;  /* 0x0000038077767812 */ /* 0x000fe400078ec0ff */
[----:B------:R-:W-:Y:S02]  /*d010*/  IADD3 R103, P4, R116, 0x4000, RZ ;  /* 0x0000400074677810 */ /* 0x000fe40007f9e0ff */
[----:B------:R-:W-:Y:S02]  /*d020*/  F2FP.F16.F32.PACK_AB R27, R14, R10 ;  /* 0x0000000a0e1b723e */ /* 0x000fe400000000ff */
[----:B------:R-:W-:Y:S02]  /*d030*/  SHF.R.U64 R120, R120, 0x3, RZ ;  /* 0x0000000378787819 */ /* 0x000fe400000012ff */
[----:B------:R-:W-:Y:S02]  /*d040*/  SHF.R.U64 R30, R30, 0x3, RZ ;  /* 0x000000031e1e7819 */ /* 0x000fe400000012ff */
[----:B------:R-:W-:Y:S01]  /*d050*/  SHF.R.U64 R118, R118, 0x3, RZ ;  /* 0x0000000376767819 */ /* 0x000fe200000012ff */
[----:B------:R0:W-:Y:S01]  /*d060*/  STSM.16.M88.4 [R3], R24 ;  /* 0x0000001803007844 */ /* 0x0001e20000000200 */
[----:B------:R-:W-:-:S02]  /*d070*/  LOP3.LUT R102, R103, 0x380, RZ, 0xc0, !PT ;  /* 0x0000038067667812 */ /* 0x000fc400078ec0ff */
[----:B------:R-:W-:Y:S01]  /*d080*/  LOP3.LUT R120, R120, R121, RZ, 0x3c, !PT ;  /* 0x0000007978787212 */ /* 0x000fe200078e3cff */
[--C-:B------:R-:W-:Y:S01]  /*d090*/  IMAD.X R121, RZ, RZ, R117.reuse, P3 ;  /* 0x000000ffff797224 */ /* 0x100fe200018e0675 */
[----:B------:R-:W-:Y:S01]  /*d0a0*/  LOP3.LUT R30, R30, R31, RZ, 0x3c, !PT ;  /* 0x0000001f1e1e7212 */ /* 0x000fe200078e3cff */
[--C-:B------:R-:W-:Y:S01]  /*d0b0*/  IMAD.X R31, RZ, RZ, R117.reuse, P1 ;  /* 0x000000ffff1f7224 */ /* 0x100fe200008e0675 */
[----:B------:R-:W-:Y:S02]  /*d0c0*/  IADD3 R113, P5, R116, 0x4020, RZ ;  /* 0x0000402074717810 */ /* 0x000fe40007fbe0ff */
[----:B------:R-:W-:Y:S01]  /*d0d0*/  LOP3.LUT R118, R118, R119, RZ, 0x3c, !PT ;  /* 0x0000007776767212 */ /* 0x000fe200078e3cff */
[----:B------:R-:W-:Y:S01]  /*d0e0*/  IMAD.X R119, RZ, RZ, R117, P2 ;  /* 0x000000ffff777224 */ /* 0x000fe200010e0675 */
[C---:B------:R-:W-:Y:S02]  /*d0f0*/  IADD3 R111, P0, R116.reuse, 0x4040, RZ ;  /* 0x00004040746f7810 */ /* 0x040fe40007f1e0ff */
[----:B------:R-:W-:-:S02]  /*d100*/  IADD3 R107, P1, R116, 0x4060, RZ ;  /* 0x00004060746b7810 */ /* 0x000fc40007f3e0ff */
[C---:B0-----:R-:W-:Y:S02]  /*d110*/  IADD3 R27, P3, R116.reuse, 0xc060, RZ ;  /* 0x0000c060741b7810 */ /* 0x041fe40007f7e0ff */
[----:B------:R-:W-:Y:S02]  /*d120*/  IADD3 R25, P2, R116, 0xc040, RZ ;  /* 0x0000c04074197810 */ /* 0x000fe40007f5e0ff */
[----:B------:R-:W-:Y:S02]  /*d130*/  SHF.R.U64 R102, R102, 0x3, RZ ;  /* 0x0000000366667819 */ /* 0x000fe400000012ff */
[----:B------:R-:W-:Y:S02]  /*d140*/  LOP3.LUT R112, R113, 0x380, RZ, 0xc0, !PT ;  /* 0x0000038071707812 */ /* 0x000fe400078ec0ff */
[----:B------:R-:W-:Y:S02]  /*d150*/  LOP3.LUT R110, R111, 0x380, RZ, 0xc0, !PT ;  /* 0x000003806f6e7812 */ /* 0x000fe400078ec0ff */
[----:B------:R-:W-:-:S02]  /*d160*/  LOP3.LUT R26, R27, 0x380, RZ, 0xc0, !PT ;  /* 0x000003801b1a7812 */ /* 0x000fc400078ec0ff */
[----:B------:R-:W-:Y:S02]  /*d170*/  LOP3.LUT R106, R107, 0x380, RZ, 0xc0, !PT ;  /* 0x000003806b6a7812 */ /* 0x000fe400078ec0ff */
[----:B------:R-:W-:Y:S02]  /*d180*/  LOP3.LUT R24, R25, 0x380, RZ, 0xc0, !PT ;  /* 0x0000038019187812 */ /* 0x000fe400078ec0ff */
[----:B------:R-:W-:Y:S01]  /*d190*/  LOP3.LUT R102, R102, R103, RZ, 0x3c, !PT ;  /* 0x0000006766667212 */ /* 0x000fe200078e3cff */
[----:B------:R-:W-:Y:S01]  /*d1a0*/  IMAD.X R103, RZ, RZ, R117, P4 ;  /* 0x000000ffff677224 */ /* 0x000fe200020e0675 */
[----:B------:R-:W-:Y:S02]  /*d1b0*/  SHF.R.U64 R112, R112, 0x3, RZ ;  /* 0x0000000370707819 */ /* 0x000fe400000012ff */
[----:B------:R-:W-:Y:S02]  /*d1c0*/  SHF.R.U64 R110, R110, 0x3, RZ ;  /* 0x000000036e6e7819 */ /* 0x000fe400000012ff */
[----:B------:R-:W-:-:S02]  /*d1d0*/  IADD3 R123, P4, R116, 0x8040, RZ ;  /* 0x00008040747b7810 */ /* 0x000fc40007f9e0ff */
[----:B------:R-:W-:Y:S02]  /*d1e0*/  SHF.R.U64 R26, R26, 0x3, RZ ;  /* 0x000000031a1a7819 */ /* 0x000fe400000012ff */
[----:B------:R-:W-:Y:S02]  /*d1f0*/  SHF.R.U64 R106, R106, 0x3, RZ ;  /* 0x000000036a6a7819 */ /* 0x000fe400000012ff */
[----:B------:R-:W-:Y:S02]  /*d200*/  SHF.R.U64 R24, R24, 0x3, RZ ;  /* 0x0000000318187819 */ /* 0x000fe400000012ff */
[----:B------:R-:W-:Y:S01]  /*d210*/  LOP3.LUT R112, R112, R113, RZ, 0x3c, !PT ;  /* 0x0000007170707212 */ /* 0x000fe200078e3cff */
[----:B------:R-:W-:Y:S01]  /*d220*/  IMAD.X R113, RZ, RZ, R117, P5 ;  /* 0x000000ffff717224 */ /* 0x000fe200028e0675 */
[----:B------:R-:W-:Y:S02]  /*d230*/  LOP3.LUT R110, R110, R111, RZ, 0x3c, !PT ;  /* 0x0000006f6e6e7212 */ /* 0x000fe400078e3cff */
[----:B------:R-:W-:-:S02]  /*d240*/  LOP3.LUT R122, R123, 0x380, RZ, 0xc0, !PT ;  /* 0x000003807b7a7812 */ /* 0x000fc400078ec0ff */
[----:B------:R-:W-:Y:S01]  /*d250*/  LOP3.LUT R26, R26, R27, RZ, 0x3c, !PT ;  /* 0x0000001b1a1a7212 */ /* 0x000fe200078e3cff */
[--C-:B------:R-:W-:Y:S01]  /*d260*/  IMAD.X R27, RZ, RZ, R117.reuse, P3 ;  /* 0x000000ffff1b7224 */ /* 0x100fe200018e0675 */
[----:B------:R-:W-:Y:S01]  /*d270*/  LOP3.LUT R106, R106, R107, RZ, 0x3c, !PT ;  /* 0x0000006b6a6a7212 */ /* 0x000fe200078e3cff */
[----:B------:R-:W-:Y:S01]  /*d280*/  IMAD.X R107, RZ, RZ, R117, P1 ;  /* 0x000000ffff6b7224 */ /* 0x000fe200008e0675 */
[----:B------:R-:W-:Y:S02]  /*d290*/  IADD3 R125, P5, R116, 0x8060, RZ ;  /* 0x00008060747d7810 */ /* 0x000fe40007fbe0ff */
[----:B------:R-:W-:Y:S02]  /*d2a0*/  IADD3.X R111, RZ, R117, RZ, P0, !PT ;  /* 0x00000075ff6f7210 */ /* 0x000fe400007fe4ff */
[----:B------:R-:W-:Y:S02]  /*d2b0*/  LOP3.LUT R24, R24, R25, RZ, 0x3c, !PT ;  /* 0x0000001918187212 */ /* 0x000fe400078e3cff */
[----:B------:R-:W-:-:S02]  /*d2c0*/  F2FP.F16.F32.PACK_AB R4, R5, R152 ;  /* 0x000000980504723e */ /* 0x000fc400000000ff */
[----:B------:R-:W-:Y:S02]  /*d2d0*/  IADD3 R127, P0, R116, 0xc000, RZ ;  /* 0x0000c000747f7810 */ /* 0x000fe40007f1e0ff */
[----:B------:R-:W-:Y:S02]  /*d2e0*/  MOV R30, R30 ;  /* 0x0000001e001e7202 */ /* 0x000fe40000000f00 */
[----:B------:R-:W-:Y:S02]  /*d2f0*/  IADD3.X R25, RZ, R117, RZ, P2, !PT ;  /* 0x00000075ff197210 */ /* 0x000fe400017fe4ff */
[----:B------:R-:W-:Y:S02]  /*d300*/  F2FP.F16.F32.PACK_AB R5, R8, R0 ;  /* 0x000000000805723e */ /* 0x000fe400000000ff */
[----:B------:R-:W-:Y:S02]  /*d310*/  IADD3 R129, P1, R116, 0xc020, RZ ;  /* 0x0000c02074817810 */ /* 0x000fe40007f3e0ff */
[----:B------:R-:W-:-:S02]  /*d320*/  SHF.R.U64 R122, R122, 0x3, RZ ;  /* 0x000000037a7a7819 */ /* 0x000fc400000012ff */
[----:B------:R-:W-:Y:S02]  /*d330*/  MOV R28, R28 ;  /* 0x0000001c001c7202 */ /* 0x000fe40000000f00 */
[----:B------:R-:W-:Y:S02]  /*d340*/  F2FP.F16.F32.PACK_AB R8, R41, R154 ;  /* 0x0000009a2908723e */ /* 0x000fe400000000ff */
[----:B------:R-:W-:Y:S02]  /*d350*/  F2FP.F16.F32.PACK_AB R10, R45, R155 ;  /* 0x0000009b2d0a723e */ /* 0x000fe400000000ff */
[----:B------:R-:W-:Y:S01]  /*d360*/  LOP3.LUT R124, R125, 0x380, RZ, 0xc0, !PT ;  /* 0x000003807d7c7812 */ /* 0x000fe200078ec0ff */
[----:B------:R0:W-:Y:S01]  /*d370*/  STSM.16.M88.4 [R30], R4 ;  /* 0x000000041e007844 */ /* 0x0001e20000000200 */
[----:B------:R-:W-:Y:S02]  /*d380*/  LOP3.LUT R126, R127, 0x380, RZ, 0xc0, !PT ;  /* 0x000003807f7e7812 */ /* 0x000fe400078ec0ff */
[----:B------:R-:W-:-:S02]  /*d390*/  MOV R114, R114 ;  /* 0x0000007200727202 */ /* 0x000fc40000000f00 */
[----:B------:R-:W-:Y:S02]  /*d3a0*/  MOV R0, R24 ;  /* 0x0000001800007202 */ /* 0x000fe40000000f00 */
[----:B------:R-:W-:Y:S02]  /*d3b0*/  MOV R3, R26 ;  /* 0x0000001a00037202 */ /* 0x000fe40000000f00 */
[----:B------:R-:W-:Y:S02]  /*d3c0*/  F2FP.F16.F32.PACK_AB R14, R53, R157 ;  /* 0x0000009d350e723e */ /* 0x000fe400000000ff */
[----:B------:R-:W-:Y:S02]  /*d3d0*/  LOP3.LUT R128, R129, 0x380, RZ, 0xc0, !PT ;  /* 0x0000038081807812 */ /* 0x000fe400078ec0ff */
[----:B------:R-:W-:Y:S02]  /*d3e0*/  MOV R102, R102 ;  /* 0x0000006600667202 */ /* 0x000fe40000000f00 */
[----:B------:R-:W-:-:S02]  /*d3f0*/  F2FP.F16.F32.PACK_AB R24, R57, R158 ;  /* 0x0000009e3918723e */ /* 0x000fc400000000ff */
[----:B------:R-:W-:Y:S02]  /*d400*/  F2FP.F16.F32.PACK_AB R25, R59, R58 ;  /* 0x0000003a3b19723e */ /* 0x000fe400000000ff */
[----:B------:R-:W-:Y:S02]  /*d410*/  F2FP.F16.F32.PACK_AB R26, R61, R159 ;  /* 0x0000009f3d1a723e */ /* 0x000fe400000000ff */
[----:B------:R-:W-:Y:S01]  /*d420*/  F2FP.F16.F32.PACK_AB R27, R63, R62 ;  /* 0x0000003e3f1b723e */ /* 0x000fe200000000ff */
[----:B------:R3:W-:Y:S01]  /*d430*/  STSM.16.M88.4 [R28], R8 ;  /* 0x000000081c007844 */ /* 0x0007e20000000200 */
[----:B------:R-:W-:Y:S01]  /*d440*/  LOP3.LUT R122, R122, R123, RZ, 0x3c, !PT ;  /* 0x0000007b7a7a7212 */ /* 0x000fe200078e3cff */
[----:B------:R-:W-:Y:S01]  /*d450*/  IMAD.X R123, RZ, RZ, R117, P4 ;  /* 0x000000ffff7b7224 */ /* 0x000fe200020e0675 */
[----:B------:R-:W-:Y:S02]  /*d460*/  MOV R112, R112 ;  /* 0x0000007000707202 */ /* 0x000fe40000000f00 */
[----:B0-----:R-:W-:-:S02]  /*d470*/  F2FP.F16.F32.PACK_AB R4, R65, R160 ;  /* 0x000000a04104723e */ /* 0x001fc400000000ff */
[----:B------:R-:W-:Y:S02]  /*d480*/  F2FP.F16.F32.PACK_AB R5, R67, R66 ;  /* 0x000000424305723e */ /* 0x000fe400000000ff */
[----:B------:R-:W-:Y:S02]  /*d490*/  F2FP.F16.F32.PACK_AB R6, R69, R161 ;  /* 0x000000a14506723e */ /* 0x000fe400000000ff */
[----:B------:R-:W-:Y:S02]  /*d4a0*/  F2FP.F16.F32.PACK_AB R7, R71, R70 ;  /* 0x000000464707723e */ /* 0x000fe400000000ff */
[----:B------:R-:W-:Y:S01]  /*d4b0*/  SHF.R.U64 R124, R124, 0x3, RZ ;  /* 0x000000037c7c7819 */ /* 0x000fe200000012ff */
[----:B------:R-:W-:Y:S01]  /*d4c0*/  STSM.16.M88.4 [R114], R12 ;  /* 0x0000000c72007844 */ /* 0x000fe20000000200 */
[----:B------:R-:W-:Y:S02]  /*d4d0*/  SHF.R.U64 R126, R126, 0x3, RZ ;  /* 0x000000037e7e7819 */ /* 0x000fe400000012ff */
[----:B------:R-:W-:-:S02]  /*d4e0*/  MOV R110, R110 ;  /* 0x0000006e006e7202 */ /* 0x000fc40000000f00 */
[----:B---3--:R-:W-:Y:S02]  /*d4f0*/  F2FP.F16.F32.PACK_AB R8, R73, R162 ;  /* 0x000000a24908723e */ /* 0x008fe400000000ff */
        /* <DEDUP_REMOVED lines=9> */
[----:B------:R-:W-:Y:S01]  /*d590*/  F2FP.F16.F32.PACK_AB R31, R87, R86 ;  /* 0x00000056571f723e */ /* 0x000fe200000000ff */
[----:B------:R0:W-:Y:S01]  /*d5a0*/  STSM.16.M88.4 [R112], R4 ;  /* 0x0000000470007844 */ /* 0x0001e20000000200 */
[----:B------:R-:W-:Y:S02]  /*d5b0*/  MOV R118, R118 ;  /* 0x0000007600767202 */ /* 0x000fe40000000f00 */
[----:B------:R-:W-:-:S02]  /*d5c0*/  F2FP.F16.F32.PACK_AB R41, R91, R90 ;  /* 0x0000005a5b29723e */ /* 0x000fc400000000ff */
[----:B------:R-:W-:Y:S01]  /*d5d0*/  LOP3.LUT R124, R124, R125, RZ, 0x3c, !PT ;  /* 0x0000007d7c7c7212 */ /* 0x000fe200078e3cff */
[--C-:B------:R-:W-:Y:S01]  /*d5e0*/  IMAD.X R125, RZ, RZ, R117.reuse, P5 ;  /* 0x000000ffff7d7224 */ /* 0x100fe200028e0675 */
[----:B------:R-:W-:Y:S01]  /*d5f0*/  MOV R120, R120 ;  /* 0x0000007800787202 */ /* 0x000fe20000000f00 */
[----:B------:R3:W-:Y:S01]  /*d600*/  STSM.16.M88.4 [R110], R8 ;  /* 0x000000086e007844 */ /* 0x0007e20000000200 */
[----:B------:R-:W-:Y:S01]  /*d610*/  LOP3.LUT R126, R126, R127, RZ, 0x3c, !PT ;  /* 0x0000007f7e7e7212 */ /* 0x000fe200078e3cff */
[--C-:B------:R-:W-:Y:S01]  /*d620*/  IMAD.X R127, RZ, RZ, R117.reuse, P0 ;  /* 0x000000ffff7f7224 */ /* 0x100fe200000e0675 */
[----:B------:R-:W-:Y:S01]  /*d630*/  MOV R122, R122 ;  /* 0x0000007a007a7202 */ /* 0x000fe20000000f00 */
[----:B------:R-:W-:Y:S01]  /*d640*/  STSM.16.M88.4 [R106], R28 ;  /* 0x0000001c6a007844 */ /* 0x000fe20000000200 */
[----:B------:R-:W-:Y:S01]  /*d650*/  LOP3.LUT R128, R128, R129, RZ, 0x3c, !PT ;  /* 0x0000008180807212 */ /* 0x000fe200078e3cff */
[----:B------:R-:W-:Y:S01]  /*d660*/  IMAD.X R129, RZ, RZ, R117, P1 ;  /* 0x000000ffff817224 */ /* 0x000fe200008e0675 */
[----:B0-----:R-:W-:-:S02]  /*d670*/  F2FP.F16.F32.PACK_AB R4, R105, R170 ;  /* 0x000000aa6904723e */ /* 0x001fc400000000ff */
[----:B------:R-:W-:Y:S02]  /*d680*/  F2FP.F16.F32.PACK_AB R5, R50, R48 ;  /* 0x000000303205723e */ /* 0x000fe400000000ff */
[----:B------:R-:W-:Y:S02]  /*d690*/  F2FP.F16.F32.PACK_AB R6, R109, R108 ;  /* 0x0000006c6d06723e */ /* 0x000fe400000000ff */
[----:B------:R-:W-:Y:S01]  /*d6a0*/  F2FP.F16.F32.PACK_AB R7, R54, R52 ;  /* 0x000000343607723e */ /* 0x000fe200000000ff */
[----:B------:R-:W-:Y:S01]  /*d6b0*/  STSM.16.M88.4 [R118], R40 ;  /* 0x0000002876007844 */ /* 0x000fe20000000200 */
[----:B------:R-:W-:Y:S02]  /*d6c0*/  MOV R124, R124 ;  /* 0x0000007c007c7202 */ /* 0x000fe40000000f00 */
[----:B---3--:R-:W-:Y:S01]  /*d6d0*/  F2FP.F16.F32.PACK_AB R8, R88, R171 ;  /* 0x000000ab5808723e */ /* 0x008fe200000000ff */
[----:B------:R-:W-:Y:S01]  /*d6e0*/  STSM.16.M88.4 [R120], R36 ;  /* 0x0000002478007844 */ /* 0x000fe20000000200 */
[----:B------:R-:W-:-:S02]  /*d6f0*/  F2FP.F16.F32.PACK_AB R9, R60, R56 ;  /* 0x000000383c09723e */ /* 0x000fc400000000ff */
[----:B------:R-:W-:Y:S01]  /*d700*/  F2FP.F16.F32.PACK_AB R10, R92, R172 ;  /* 0x000000ac5c0a723e */ /* 0x000fe200000000ff */
[----:B------:R0:W-:Y:S01]  /*d710*/  STSM.16.M88.4 [R122], R4 ;  /* 0x000000047a007844 */ /* 0x0001e20000000200 */
[----:B------:R-:W-:Y:S02]  /*d720*/  F2FP.F16.F32.PACK_AB R11, R68, R64 ;  /* 0x00000040440b723e */ /* 0x000fe400000000ff */
[----:B------:R-:W-:Y:S02]  /*d730*/  MOV R126, R126 ;  /* 0x0000007e007e7202 */ /* 0x000fe40000000f00 */
[----:B------:R-:W-:Y:S02]  /*d740*/  F2FP.F16.F32.PACK_AB R12, R96, R174 ;  /* 0x000000ae600c723e */ /* 0x000fe400000000ff */
[----:B------:R-:W-:Y:S02]  /*d750*/  F2FP.F16.F32.PACK_AB R13, R76, R72 ;  /* 0x000000484c0d723e */ /* 0x000fe400000000ff */
[----:B------:R-:W-:-:S02]  /*d760*/  F2FP.F16.F32.PACK_AB R14, R100, R175 ;  /* 0x000000af640e723e */ /* 0x000fc400000000ff */
[----:B------:R-:W-:Y:S02]  /*d770*/  F2FP.F16.F32.PACK_AB R15, R84, R80 ;  /* 0x00000050540f723e */ /* 0x000fe400000000ff */
[----:B------:R-:W-:Y:S02]  /*d780*/  ISETP.NE.U32.AND P0, PT, RZ, UR4, PT ;  /* 0x00000004ff007c0c */ /* 0x000fe4000bf05070 */
[----:B------:R-:W-:Y:S02]  /*d790*/  MOV R128, R128 ;  /* 0x0000008000807202 */ /* 0x000fe40000000f00 */
[----:B0-----:R-:W-:Y:S02]  /*d7a0*/  IADD3 R6, P1, R179, UR4, RZ ;  /* 0x00000004b3067c10 */ /* 0x001fe4000ff3e0ff */
[----:B------:R-:W-:Y:S02]  /*d7b0*/  F2FP.F16.F32.PACK_AB R24, R104, R176 ;  /* 0x000000b06818723e */ /* 0x000fe400000000ff */
[----:B------:R-:W-:-:S02]  /*d7c0*/  F2FP.F16.F32.PACK_AB R25, R131, R130 ;  /* 0x000000828319723e */ /* 0x000fc400000000ff */
[----:B------:R-:W-:Y:S02]  /*d7d0*/  F2FP.F16.F32.PACK_AB R26, R133, R132 ;  /* 0x00000084851a723e */ /* 0x000fe400000000ff */
[----:B------:R-:W-:Y:S01]  /*d7e0*/  F2FP.F16.F32.PACK_AB R27, R135, R134 ;  /* 0x00000086871b723e */ /* 0x000fe200000000ff */
[----:B------:R0:W-:Y:S01]  /*d7f0*/  STSM.16.M88.4 [R124], R8 ;  /* 0x000000087c007844 */ /* 0x0001e20000000200 */
[----:B------:R-:W-:Y:S02]  /*d800*/  ISETP.NE.AND.EX P0, PT, RZ, UR5, PT, P0 ;  /* 0x00000005ff007c0c */ /* 0x000fe4000bf05300 */
[----:B------:R-:W-:Y:S01]  /*d810*/  IADD3.X R7, R178, UR5, RZ, P1, !PT ;  /* 0x00000005b2077c10 */ /* 0x000fe20008ffe4ff */
[----:B------:R-:W-:Y:S01]  /*d820*/  STSM.16.M88.4 [R126], R12 ;  /* 0x0000000c7e007844 */ /* 0x000fe20000000200 */
[----:B------:R-:W-:Y:S02]  /*d830*/  ULDC.64 UR4, c[0x0][0xc08] ;  /* 0x0003020000047ab9 */ /* 0x000fe40000000a00 */
[----:B------:R-:W-:Y:S01]  /*d840*/  ISETP.NE.U32.AND P2, PT, RZ, UR4, PT ;  /* 0x00000004ff007c0c */ /* 0x000fe2000bf45070 */
[----:B------:R4:W-:Y:S04]  /*d850*/  STSM.16.M88.4 [R128], R24 ;  /* 0x0000001880007844 */ /* 0x0009e80000000200 */
[----:B------:R3:W-:Y:S01]  /*d860*/  STSM.16.M88.4 [R0], R136 ;  /* 0x0000008800007844 */ /* 0x0007e20000000200 */
[----:B------:R-:W-:-:S03]  /*d870*/  ISETP.NE.AND.EX P2, PT, RZ, UR5, PT, P2 ;  /* 0x00000005ff007c0c */ /* 0x000fc6000bf45320 */
[----:B------:R3:W-:Y:S01]  /*d880*/  STSM.16.M88.4 [R3], R144 ;  /* 0x0000009003007844 */ /* 0x0007e20000000200 */
[----:B------:R-:W-:Y:S01]  /*d890*/  IMAD.MOV.U32 R80, RZ, RZ, RZ ;  /* 0x000000ffff507224 */ /* 0x000fe200078e00ff */
[----:B------:R-:W-:Y:S08]  /*d8a0*/  BAR.SYNC.DEFER_BLOCKING 0x1, 0x100 ;  /* 0x0044000000007b1d */ /* 0x000ff00000010000 */
[----:B------:R-:W-:Y:S01]  /*d8b0*/  @P2 IADD3 R4, P3, R179, UR4, RZ ;  /* 0x00000004b3042c10 */ /* 0x000fe2000ff7e0ff */
[----:B------:R-:W-:-:S02]  /*d8c0*/  ULDC UR4, c[0x0][0xa88] ;  /* 0x0002a20000047ab9 */ /* 0x000fc40000000800 */
[----:B0-----:R-:W-:Y:S01]  /*d8d0*/  IMAD.U32 R11, RZ, RZ, UR4 ;  /* 0x00000004ff0b7e24 */ /* 0x001fe2000f8e00ff */
[----:B------:R-:W-:Y:S01]  /*d8e0*/  @P2 IADD3.X R5, R178, UR5, RZ, P3, !PT ;  /* 0x00000005b2052c10 */ /* 0x000fe20009ffe4ff */
[----:B------:R3:W5:Y:S04]  /*d8f0*/  @P0 LDG.E R80, desc[UR40][R6.64] ;  /* 0x0000002806500981 */ /* 0x000768000c1e1900 */
[----:B------:R3:W5:Y:S01]  /*d900*/  @P2 LDG.E R11, desc[UR40][R4.64] ;  /* 0x00000028040b2981 */ /* 0x000762000c1e1900 */
[----:B--2---:R-:W-:-:S13]  /*d910*/  ISETP.NE.AND P1, PT, R32, 0x1, PT ;  /* 0x000000012000780c */ /* 0x004fda0003f25270 */
[----:B------:R-:W0:Y:S08]  /*d920*/  @P1 LDC R8, c[0x0][0xbec] ;  /* 0x0002fb00ff081b82 */ /* 0x000e300000000800 */
[----:B------:R-:W2:Y:S01]  /*d930*/  @P1 LDC R9, c[0x0][0xbf0] ;  /* 0x0002fc00ff091b82 */ /* 0x000ea20000000800 */
[----:B----4-:R-:W-:Y:S01]  /*d940*/  IMAD R25, R173, 0x80, R177 ;  /* 0x00000080ad197824 */ /* 0x010fe200078e02b1 */
[----:B---3--:R-:W-:Y:S06]  /*d950*/  @P2 BRA `(.L_x_9801) ;  /* 0x0000000000102947 */ /* 0x008fec0003800000 */
[----:B------:R-:W-:Y:S05]  /*d960*/  @!P0 BRA `(.L_x_9801) ;  /* 0x00000000000c8947 */ /* 0x000fea0003800000 */
[----:B------:R-:W3:Y:S04]  /*d970*/  LDG.E R0, desc[UR40][R6.64] ;  /* 0x0000002806007981 */ /* 0x000ee8000c1e1900 */
[----:B-----5:R-:W3:Y:S02]  /*d980*/  LDG.E R11, desc[UR40][R6.64+0x4] ;  /* 0x00000428060b7981 */ /* 0x020ee4000c1e1900 */
[----:B---3--:R-:W-:-:S07]  /*d990*/  IMAD.IADD R11, R11, 0x1, -R0 ;  /* 0x000000010b0b7824 */ /* 0x008fce00078e0a00 */
.L_x_9801:
[----:B------:R-:W3:Y:S01]  /*d9a0*/  LDL.LU R10, [R1+0x38] ;  /* 0x00003800010a7983 */ /* 0x000ee20000300800 */
[----:B0-----:R-:W-:Y:S01]  /*d9b0*/  @P1 IMAD.HI.U32 R0, R25, R8, RZ ;  /* 0x0000000819001227 */ /* 0x001fe200078e00ff */
[----:B------:R-:W-:-:S03]  /*d9c0*/  ULDC.64 UR4, c[0x0][0xb90] ;  /* 0x0002e40000047ab9 */ /* 0x000fc60000000a00 */
[----:B------:R-:W-:Y:S01]  /*d9d0*/  IMAD.MOV.U32 R7, RZ, RZ, R25 ;  /* 0x000000ffff077224 */ /* 0x000fe200078e0019 */
[----:B------:R-:W4:Y:S01]  /*d9e0*/  LDL.LU R6, [R1+0x24] ;  /* 0x0000240001067983 */ /* 0x000f220000300800 */
[----:B-----5:R-:W-:Y:S01]  /*d9f0*/  SHF.R.S32.HI R81, RZ, 0x1f, R80 ;  /* 0x0000001fff517819 */ /* 0x020fe20000011450 */
[----:B------:R-:W0:Y:S02]  /*da00*/  @P1 LDC R85, c[0x0][0xbec] ;  /* 0x0002fb00ff551b82 */ /* 0x000e240000000800 */
[----:B------:R-:W3:Y:S01]  /*da10*/  LDL.LU R88, [R1+0x18] ;  /* 0x0000180001587983 */ /* 0x000ee20000300800 */
[----:B--2---:R-:W-:Y:S01]  /*da20*/  @P1 SHF.R.U32.HI R7, RZ, R9, R0 ;  /* 0x00000009ff071219 */ /* 0x004fe20000011600 */
[----:B------:R-:W2:Y:S04]  /*da30*/  S2R R87, SR_TID.X ;  /* 0x0000000000577919 */ /* 0x000ea80000002100 */
[----:B------:R-:W-:Y:S01]  /*da40*/  IMAD.MOV R15, RZ, RZ, -R7 ;  /* 0x000000ffff0f7224 */ /* 0x000fe200078e0a07 */
[----:B------:R-:W1:Y:S01]  /*da50*/  S2R R26, SR_TID.X ;  /* 0x00000000001a7919 */ /* 0x000e620000002100 */
[----:B--2---:R-:W-:-:S05]  /*da60*/  VIADD R87, R87, 0xffffff80 ;  /* 0xffffff8057577836 */ /* 0x004fca0000000000 */
[----:B------:R-:W-:-:S04]  /*da70*/  SHF.R.S32.HI R86, RZ, 0x1f, R87 ;  /* 0x0000001fff567819 */ /* 0x000fc80000011457 */
[----:B------:R-:W-:-:S04]  /*da80*/  LEA.HI R86, R86, R87, RZ, 0x3 ;  /* 0x0000005756567211 */ /* 0x000fc800078f18ff */
[----:B------:R-:W-:-:S04]  /*da90*/  SHF.R.S32.HI R86, RZ, 0x3, R86 ;  /* 0x00000003ff567819 */ /* 0x000fc80000011456 */
[----:B------:R-:W-:Y:S01]  /*daa0*/  LEA R13, R86, R217, 0x6 ;  /* 0x000000d9560d7211 */ /* 0x000fe200078e30ff */
[C---:B------:R-:W-:Y:S01]  /*dab0*/  VIADD R90, R217.reuse, 0xc0 ;  /* 0x000000c0d95a7836 */ /* 0x040fe20000000000 */
[C---:B------:R-:W-:Y:S01]  /*dac0*/  IADD3 R92, R217.reuse, 0x80, RZ ;  /* 0x00000080d95c7810 */ /* 0x040fe20007ffe0ff */
[----:B------:R-:W-:Y:S01]  /*dad0*/  BSSY B1, `(.L_x_9802) ;  /* 0x00000df000017945 */ /* 0x000fe20003800000 */
[C---:B------:R-:W-:Y:S02]  /*dae0*/  VIADD R89, R217.reuse, 0xc0 ;  /* 0x000000c0d9597836 */ /* 0x040fe40000000000 */
[C---:B------:R-:W-:Y:S02]  /*daf0*/  VIADD R91, R217.reuse, 0x80 ;  /* 0x00000080d95b7836 */ /* 0x040fe40000000000 */
[----:B------:R-:W-:Y:S01]  /*db00*/  VIADD R93, R217, 0x40 ;  /* 0x00000040d95d7836 */ /* 0x000fe20000000000 */
[----:B----4-:R-:W-:Y:S02]  /*db10*/  SEL R82, R6, RZ, !P0 ;  /* 0x000000ff06527207 */ /* 0x010fe40004000000 */
[----:B---3--:R-:W-:Y:S01]  /*db20*/  SHF.R.S32.HI R83, RZ, 0x1f, R88 ;  /* 0x0000001fff537819 */ /* 0x008fe20000011458 */
[----:B------:R-:W-:-:S04]  /*db30*/  IMAD.WIDE.U32 R4, R88, UR4, R80 ;  /* 0x0000000458047c25 */ /* 0x000fc8000f8e0050 */
[----:B------:R-:W-:-:S04]  /*db40*/  IMAD R3, R83, UR4, RZ ;  /* 0x0000000453037c24 */ /* 0x000fc8000f8e02ff */
[----:B------:R-:W-:Y:S01]  /*db50*/  IMAD R9, R88, UR5, R3 ;  /* 0x0000000558097c24 */ /* 0x000fe2000f8e0203 */
[----:B------:R-:W-:Y:S01]  /*db60*/  SEL R3, R10, RZ, !P0 ;  /* 0x000000ff0a037207 */ /* 0x000fe20004000000 */
[----:B------:R-:W-:Y:S01]  /*db70*/  ULDC.64 UR4, c[0x0][0xb98] ;  /* 0x0002e60000047ab9 */ /* 0x000fe20000000a00 */
[----:B------:R-:W2:Y:S01]  /*db80*/  LDL R10, [R1+0x48] ;  /* 0x00004800010a7983 */ /* 0x000ea20000100800 */
[----:B------:R-:W-:Y:S02]  /*db90*/  IMAD.IADD R5, R5, 0x1, R9 ;  /* 0x0000000105057824 */ /* 0x000fe400078e0209 */
[----:B------:R-:W-:Y:S02]  /*dba0*/  IMAD R9, R32, R15, R25 ;  /* 0x0000000f20097224 */ /* 0x000fe400078e0219 */
[----:B------:R-:W-:Y:S02]  /*dbb0*/  IMAD R15, R3, UR4, RZ ;  /* 0x00000004030f7c24 */ /* 0x000fe4000f8e02ff */
[----:B------:R-:W-:Y:S01]  /*dbc0*/  IMAD.WIDE.U32 R4, R82, UR4, R4 ;  /* 0x0000000452047c25 */ /* 0x000fe2000f8e0004 */
[----:B------:R-:W-:-:S03]  /*dbd0*/  SHF.R.S32.HI R0, RZ, 0x1f, R9 ;  /* 0x0000001fff007819 */ /* 0x000fc60000011409 */
[----:B------:R-:W-:Y:S01]  /*dbe0*/  IMAD.WIDE R94, R13, 0x2, R94 ;  /* 0x000000020d5e7825 */ /* 0x000fe200078e025e */
[----:B------:R-:W-:Y:S02]  /*dbf0*/  SHF.R.S32.HI R13, RZ, 0x1f, R7 ;  /* 0x0000001fff0d7819 */ /* 0x000fe40000011407 */
[----:B------:R-:W-:Y:S01]  /*dc00*/  IADD3 R4, P0, R7, R4, RZ ;  /* 0x0000000407047210 */ /* 0x000fe20007f1e0ff */
[----:B------:R-:W-:Y:S01]  /*dc10*/  IMAD R15, R82, UR5, R15 ;  /* 0x00000005520f7c24 */ /* 0x000fe2000f8e020f */
[----:B------:R-:W-:Y:S02]  /*dc20*/  ULDC.64 UR4, c[0x0][0xb88] ;  /* 0x0002e20000047ab9 */ /* 0x000fe40000000a00 */
[----:B------:R-:W-:Y:S02]  /*dc30*/  IMAD R0, R0, UR4, RZ ;  /* 0x0000000400007c24 */ /* 0x000fe4000f8e02ff */
[----:B------:R-:W-:Y:S02]  /*dc40*/  IADD3.X R5, R13, R5, R15, P0, !PT ;  /* 0x000000050d057210 */ /* 0x000fe400007fe40f */
[----:B------:R-:W-:-:S02]  /*dc50*/  IMAD R13, R9, UR5, R0 ;  /* 0x00000005090d7c24 */ /* 0x000fc4000f8e0200 */
[----:B------:R-:W-:Y:S01]  /*dc60*/  IMAD.WIDE.U32 R4, R9, UR4, R4 ;  /* 0x0000000409047c25 */ /* 0x000fe2000f8e0004 */
[----:B------:R-:W-:-:S03]  /*dc70*/  ULDC.64 UR4, c[0x0][0xb50] ;  /* 0x0002d40000047ab9 */ /* 0x000fc60000000a00 */
[----:B------:R-:W-:Y:S01]  /*dc80*/  IMAD.IADD R5, R5, 0x1, R13 ;  /* 0x0000000105057824 */ /* 0x000fe200078e020d */
[----:B------:R-:W-:Y:S02]  /*dc90*/  LEA R6, P0, R4, UR4, 0x2 ;  /* 0x0000000404067c11 */ /* 0x000fe4000f8010ff */
[----:B------:R-:W-:Y:S02]  /*dca0*/  IADD3 R7, P2, R94, 0x1000, RZ ;  /* 0x000010005e077810 */ /* 0x000fe40007f5e0ff */
[----:B------:R-:W-:Y:S01]  /*dcb0*/  LEA.HI.X R4, R4, UR5, R5, 0x2, P0 ;  /* 0x0000000504047c11 */ /* 0x000fe200080f1405 */
[----:B-1----:R-:W-:Y:S01]  /*dcc0*/  VIADD R26, R26, 0xffffff80 ;  /* 0xffffff801a1a7836 */ /* 0x002fe20000000000 */
[C---:B------:R-:W-:Y:S01]  /*dcd0*/  IADD3 R29, P0, R94.reuse, 0x4000, RZ ;  /* 0x000040005e1d7810 */ /* 0x040fe20007f1e0ff */
[----:B------:R-:W-:Y:S01]  /*dce0*/  IMAD.X R9, RZ, RZ, R95, P2 ;  /* 0x000000ffff097224 */ /* 0x000fe200010e065f */
[C---:B------:R-:W-:Y:S02]  /*dcf0*/  IADD3 R41, P2, R94.reuse, 0x6000, RZ ;  /* 0x000060005e297810 */ /* 0x040fe40007f5e0ff */
[----:B------:R-:W-:Y:S01]  /*dd00*/  IADD3 R13, P3, R94, 0x2000, RZ ;  /* 0x000020005e0d7810 */ /* 0x000fe20007f7e0ff */
[----:B------:R-:W-:Y:S01]  /*dd10*/  SHFL.IDX PT, R54, R6, RZ, 0x1c1f ;  /* 0x001c1fff06367589 */ /* 0x000fe200000e0000 */
[----:B------:R-:W-:Y:S01]  /*dd20*/  LOP3.LUT R28, R29, 0x380, RZ, 0xc0, !PT ;  /* 0x000003801d1c7812 */ /* 0x000fe200078ec0ff */
[----:B------:R-:W-:Y:S01]  /*dd30*/  IMAD R0, R11, R32, RZ ;  /* 0x000000200b007224 */ /* 0x000fe200078e02ff */
[----:B------:R-:W-:Y:S01]  /*dd40*/  LOP3.LUT R40, R41, 0x380, RZ, 0xc0, !PT ;  /* 0x0000038029287812 */ /* 0x000fe200078ec0ff */
[----:B------:R-:W-:Y:S01]  /*dd50*/  SHFL.IDX PT, R58, R6, 0x1, 0x1c1f ;  /* 0x003c1f00063a7f89 */ /* 0x000fe200000e0000 */
[----:B------:R-:W-:Y:S01]  /*dd60*/  SHF.R.U64 R28, R28, 0x3, RZ ;  /* 0x000000031c1c7819 */ /* 0x000fe200000012ff */
[----:B------:R-:W-:Y:S01]  /*dd70*/  ULDC.64 UR4, c[0x0][0xaa0] ;  /* 0x0002a80000047ab9 */ /* 0x000fe20000000a00 */
[----:B------:R-:W-:-:S02]  /*dd80*/  SHF.R.S32.HI R14, RZ, 0x1f, R26 ;  /* 0x0000001fff0e7819 */ /* 0x000fc4000001141a */
[----:B------:R-:W-:Y:S01]  /*dd90*/  LOP3.LUT R28, R28, R29, RZ, 0x3c, !PT ;  /* 0x0000001d1c1c7212 */ /* 0x000fe200078e3cff */
[--C-:B------:R-:W-:Y:S01]  /*dda0*/  IMAD.X R29, RZ, RZ, R95.reuse, P0 ;  /* 0x000000ffff1d7224 */ /* 0x100fe200000e065f */
[----:B------:R-:W-:Y:S02]  /*ddb0*/  SHF.R.U64 R40, R40, 0x3, RZ ;  /* 0x0000000328287819 */ /* 0x000fe400000012ff */
[----:B------:R-:W-:Y:S02]  /*ddc0*/  IADD3 R53, P0, R94, 0x9000, RZ ;  /* 0x000090005e357810 */ /* 0x000fe40007f1e0ff */
[----:B------:R-:W-:Y:S02]  /*ddd0*/  LEA.HI R14, R14, R26, RZ, 0x7 ;  /* 0x0000001a0e0e7211 */ /* 0x000fe400078f38ff */
[----:B------:R-:W-:Y:S01]  /*dde0*/  LOP3.LUT R40, R40, R41, RZ, 0x3c, !PT ;  /* 0x0000002928287212 */ /* 0x000fe200078e3cff */
[----:B------:R-:W-:Y:S01]  /*ddf0*/  IMAD.X R41, RZ, RZ, R95, P2 ;  /* 0x000000ffff297224 */ /* 0x000fe200010e065f */
[----:B------:R-:W-:-:S02]  /*de00*/  LOP3.LUT R52, R53, 0x380, RZ, 0xc0, !PT ;  /* 0x0000038035347812 */ /* 0x000fc400078ec0ff */
[----:B------:R-:W-:Y:S02]  /*de10*/  IADD3 R61, P2, R94, 0xb000, RZ ;  /* 0x0000b0005e3d7810 */ /* 0x000fe40007f5e0ff */
[----:B------:R-:W-:Y:S01]  /*de20*/  LOP3.LUT R14, R14, 0xffffff80, RZ, 0xc0, !PT ;  /* 0xffffff800e0e7812 */ /* 0x000fe200078ec0ff */
[----:B------:R-:W1:Y:S01]  /*de30*/  SHFL.IDX PT, R55, R4, RZ, 0x1c1f ;  /* 0x001c1fff04377589 */ /* 0x000e6200000e0000 */
[----:B------:R-:W-:Y:S02]  /*de40*/  SHF.R.U64 R52, R52, 0x3, RZ ;  /* 0x0000000334347819 */ /* 0x000fe400000012ff */
[----:B------:R-:W-:Y:S01]  /*de50*/  LOP3.LUT R60, R61, 0x380, RZ, 0xc0, !PT ;  /* 0x000003803d3c7812 */ /* 0x000fe200078ec0ff */
[----:B------:R-:W-:Y:S01]  /*de60*/  IMAD.IADD R14, R26, 0x1, -R14 ;  /* 0x000000011a0e7824 */ /* 0x000fe200078e0a0e */
[----:B------:R-:W-:Y:S01]  /*de70*/  LOP3.LUT R12, R13, 0x380, RZ, 0xc0, !PT ;  /* 0x000003800d0c7812 */ /* 0x000fe200078ec0ff */
[----:B------:R3:W4:Y:S01]  /*de80*/  SHFL.IDX PT, R59, R4, 0x1, 0x1c1f ;  /* 0x003c1f00043b7f89 */ /* 0x00072200000e0000 */
[----:B------:R-:W-:Y:S01]  /*de90*/  LOP3.LUT R52, R52, R53, RZ, 0x3c, !PT ;  /* 0x0000003534347212 */ /* 0x000fe200078e3cff */
[----:B------:R-:W-:Y:S01]  /*dea0*/  IMAD.X R53, RZ, RZ, R95, P0 ;  /* 0x000000ffff357224 */ /* 0x000fe200000e065f */
[----:B------:R-:W-:-:S02]  /*deb0*/  SHF.R.U64 R60, R60, 0x3, RZ ;  /* 0x000000033c3c7819 */ /* 0x000fc400000012ff */
[----:B------:R-:W-:Y:S02]  /*dec0*/  SHF.R.U64 R12, R12, 0x3, RZ ;  /* 0x000000030c0c7819 */ /* 0x000fe400000012ff */
[----:B------:R-:W-:Y:S02]  /*ded0*/  LOP3.LUT P0, RZ, R14, 0x3, RZ, 0xc0, !PT ;  /* 0x000000030eff7812 */ /* 0x000fe4000780c0ff */
[----:B------:R-:W-:Y:S02]  /*dee0*/  SHF.R.S32.HI R84, RZ, 0x1f, R87 ;  /* 0x0000001fff547819 */ /* 0x000fe40000011457 */
[----:B------:R-:W-:Y:S01]  /*def0*/  LOP3.LUT R60, R60, R61, RZ, 0x3c, !PT ;  /* 0x0000003d3c3c7212 */ /* 0x000fe200078e3cff */
[--C-:B------:R-:W-:Y:S01]  /*df00*/  IMAD.X R61, RZ, RZ, R95.reuse, P2 ;  /* 0x000000ffff3d7224 */ /* 0x100fe200010e065f */
[----:B------:R-:W-:Y:S01]  /*df10*/  LOP3.LUT R12, R12, R13, RZ, 0x3c, !PT ;  /* 0x0000000d0c0c7212 */ /* 0x000fe200078e3cff */
[----:B------:R-:W-:Y:S01]  /*df20*/  IMAD.X R13, RZ, RZ, R95, P3 ;  /* 0x000000ffff0d7224 */ /* 0x000fe200018e065f */
[----:B------:R-:W-:-:S02]  /*df30*/  IADD3 R25, P5, R94, 0x3000, RZ ;  /* 0x000030005e197810 */ /* 0x000fc40007fbe0ff */
[----:B------:R-:W-:Y:S02]  /*df40*/  IADD3 R37, P4, R94, 0x5000, RZ ;  /* 0x000050005e257810 */ /* 0x000fe40007f9e0ff */
[----:B------:R-:W-:Y:S02]  /*df50*/  LEA.HI R84, R84, R87, RZ, 0x3 ;  /* 0x0000005754547211 */ /* 0x000fe400078f18ff */
[----:B------:R-:W-:Y:S02]  /*df60*/  IADD3 R45, P3, R94, 0x7000, RZ ;  /* 0x000070005e2d7810 */ /* 0x000fe40007f7e0ff */
[----:B------:R-:W-:Y:S02]  /*df70*/  LOP3.LUT R24, R25, 0x380, RZ, 0xc0, !PT ;  /* 0x0000038019187812 */ /* 0x000fe400078ec0ff */
[----:B------:R-:W-:Y:S02]  /*df80*/  LOP3.LUT R36, R37, 0x380, RZ, 0xc0, !PT ;  /* 0x0000038025247812 */ /* 0x000fe400078ec0ff */
[----:B------:R-:W-:-:S02]  /*df90*/  LOP3.LUT R84, R84, 0xfffffff8, RZ, 0xc0, !PT ;  /* 0xfffffff854547812 */ /* 0x000fc400078ec0ff */
[----:B------:R-:W-:Y:S02]  /*dfa0*/  LOP3.LUT R44, R45, 0x380, RZ, 0xc0, !PT ;  /* 0x000003802d2c7812 */ /* 0x000fe400078ec0ff */
[----:B------:R-:W-:Y:S01]  /*dfb0*/  SHF.R.U64 R24, R24, 0x3, RZ ;  /* 0x0000000318187819 */ /* 0x000fe200000012ff */
[----:B------:R-:W-:Y:S01]  /*dfc0*/  IMAD.IADD R84, R87, 0x1, -R84 ;  /* 0x0000000157547824 */ /* 0x000fe200078e0a54 */
[----:B------:R-:W-:Y:S01]  /*dfd0*/  SHF.R.U64 R36, R36, 0x3, RZ ;  /* 0x0000000324247819 */ /* 0x000fe200000012ff */
[----:B------:R-:W0:Y:S01]  /*dfe0*/  @P1 LDC R87, c[0x0][0xbf0] ;  /* 0x0002fc00ff571b82 */ /* 0x000e220000000800 */
[----:B------:R-:W-:Y:S02]  /*dff0*/  SHF.R.U64 R44, R44, 0x3, RZ ;  /* 0x000000032c2c7819 */ /* 0x000fe400000012ff */
[----:B------:R-:W-:Y:S01]  /*e000*/  LOP3.LUT R24, R24, R25, RZ, 0x3c, !PT ;  /* 0x0000001918187212 */ /* 0x000fe200078e3cff */
[----:B------:R-:W-:Y:S01]  /*e010*/  IMAD.X R25, RZ, RZ, R95, P5 ;  /* 0x000000ffff197224 */ /* 0x000fe200028e065f */
[----:B------:R-:W-:-:S02]  /*e020*/  LOP3.LUT R36, R36, R37, RZ, 0x3c, !PT ;  /* 0x0000002524247212 */ /* 0x000fc400078e3cff */
[----:B------:R-:W-:Y:S01]  /*e030*/  LOP3.LUT R44, R44, R45, RZ, 0x3c, !PT ;  /* 0x0000002d2c2c7212 */ /* 0x000fe200078e3cff */
[----:B------:R-:W-:Y:S01]  /*e040*/  IMAD.X R45, RZ, RZ, R95, P3 ;  /* 0x000000ffff2d7224 */ /* 0x000fe200018e065f */
[----:B------:R-:W-:Y:S02]  /*e050*/  IADD3.X R37, RZ, R95, RZ, P4, !PT ;  /* 0x0000005fff257210 */ /* 0x000fe400027fe4ff */
[C---:B------:R-:W-:Y:S02]  /*e060*/  IADD3 R49, P5, R94.reuse, 0x8000, RZ ;  /* 0x000080005e317810 */ /* 0x040fe40007fbe0ff */
[C---:B------:R-:W-:Y:S02]  /*e070*/  IADD3 R57, P4, R94.reuse, 0xa000, RZ ;  /* 0x0000a0005e397810 */ /* 0x040fe40007f9e0ff */
[----:B------:R-:W-:Y:S02]  /*e080*/  IADD3 R65, P3, R94, 0xc000, RZ ;  /* 0x0000c0005e417810 */ /* 0x000fe40007f7e0ff */
        /* <DEDUP_REMOVED lines=8> */
[----:B------:R-:W-:Y:S01]  /*e110*/  LOP3.LUT R48, R48, R49, RZ, 0x3c, !PT ;  /* 0x0000003130307212 */ /* 0x000fe200078e3cff */
[--C-:B------:R-:W-:Y:S01]  /*e120*/  IMAD.X R49, RZ, RZ, R95.reuse, P5 ;  /* 0x000000ffff317224 */ /* 0x100fe200028e065f */
[----:B------:R-:W-:Y:S02]  /*e130*/  LOP3.LUT R56, R56, R57, RZ, 0x3c, !PT ;  /* 0x0000003938387212 */ /* 0x000fe400078e3cff */
[----:B------:R-:W-:Y:S01]  /*e140*/  LOP3.LUT R64, R64, R65, RZ, 0x3c, !PT ;  /* 0x0000004140407212 */ /* 0x000fe200078e3cff */
[----:B------:R-:W-:Y:S01]  /*e150*/  IMAD.X R65, RZ, RZ, R95, P3 ;  /* 0x000000ffff417224 */ /* 0x000fe200018e065f */
[----:B------:R-:W-:Y:S02]  /*e160*/  IADD3.X R57, RZ, R95, RZ, P4, !PT ;  /* 0x0000005fff397210 */ /* 0x000fe400027fe4ff */
[----:B------:R-:W-:-:S02]  /*e170*/  LOP3.LUT R8, R8, R7, RZ, 0x3c, !PT ;  /* 0x0000000708087212 */ /* 0x000fc400078e3cff */
[C---:B------:R-:W-:Y:S02]  /*e180*/  IADD3 R69, P5, R94.reuse, 0xd000, RZ ;  /* 0x0000d0005e457810 */ /* 0x040fe40007fbe0ff */
[C---:B------:R-:W-:Y:S02]  /*e190*/  IADD3 R73, P4, R94.reuse, 0xe000, RZ ;  /* 0x0000e0005e497810 */ /* 0x040fe40007f9e0ff */
[----:B------:R-:W-:Y:S02]  /*e1a0*/  IADD3 R7, P3, R94, 0xf000, RZ ;  /* 0x0000f0005e077810 */ /* 0x000fe40007f7e0ff */
[----:B------:R-:W-:Y:S02]  /*e1b0*/  LOP3.LUT R68, R69, 0x380, RZ, 0xc0, !PT ;  /* 0x0000038045447812 */ /* 0x000fe400078ec0ff */
[----:B------:R-:W-:Y:S02]  /*e1c0*/  LOP3.LUT R72, R73, 0x380, RZ, 0xc0, !PT ;  /* 0x0000038049487812 */ /* 0x000fe400078ec0ff */
[----:B---3--:R-:W-:-:S02]  /*e1d0*/  LOP3.LUT R4, R7, 0x380, RZ, 0xc0, !PT ;  /* 0x0000038007047812 */ /* 0x008fc400078ec0ff */
[----:B------:R-:W-:Y:S02]  /*e1e0*/  LOP3.LUT R11, R94, 0x380, RZ, 0xc0, !PT ;  /* 0x000003805e0b7812 */ /* 0x000fe400078ec0ff */
[----:B------:R-:W-:Y:S02]  /*e1f0*/  SHF.R.U64 R68, R68, 0x3, RZ ;  /* 0x0000000344447819 */ /* 0x000fe400000012ff */
[----:B------:R-:W-:Y:S02]  /*e200*/  SHF.R.U64 R72, R72, 0x3, RZ ;  /* 0x0000000348487819 */ /* 0x000fe400000012ff */
[----:B------:R-:W-:Y:S02]  /*e210*/  SHF.R.U64 R4, R4, 0x3, RZ ;  /* 0x0000000304047819 */ /* 0x000fe400000012ff */
[----:B------:R-:W-:Y:S01]  /*e220*/  SHF.R.U64 R11, R11, 0x3, RZ ;  /* 0x000000030b0b7819 */ /* 0x000fe200000012ff */
        /* <DEDUP_REMOVED lines=8> */
[----:B------:R-:W-:Y:S01]  /*e2b0*/  SHF.R.S32.HI R92, RZ, 0x1f, R92 ;  /* 0x0000001fff5c7819 */ /* 0x000fe2000001145c */
[----:B--2---:R-:W-:-:S05]  /*e2c0*/  IMAD R5, R173, 0x80, R10 ;  /* 0x00000080ad057824 */ /* 0x004fca00078e020a */
[C---:B------:R-:W-:Y:S01]  /*e2d0*/  ISETP.GE.OR P2, PT, R5.reuse, R0, P0 ;  /* 0x000000000500720c */ /* 0x040fe20000746670 */
[----:B------:R-:W-:-:S05]  /*e2e0*/  VIADD R5, R5, 0x8 ;  /* 0x0000000805057836 */ /* 0x000fca0000000000 */
[----:B------:R-:W-:-:S07]  /*e2f0*/  ISETP.GE.OR P0, PT, R5, R0, P0 ;  /* 0x000000000500720c */ /* 0x000fce0000706670 */
[----:B-1----:R1:W-:Y:S06]  /*e300*/  @!P2 ST.E desc[UR40][R54.64], R21 ;  /* 0x000000153600a985 */ /* 0x0023ec000c101928 */
[----:B----4-:R2:W-:Y:S04]  /*e310*/  @!P0 ST.E desc[UR40][R58.64], R20 ;  /* 0x000000143a008985 */ /* 0x0105e8000c101928 */
[----:B------:R3:W5:Y:S01]  /*e320*/  LD.E.128 R4, desc[UR40][R94.64] ;  /* 0x000000285e047980 */ /* 0x000762000c101d00 */
[----:B-1----:R-:W-:-:S03]  /*e330*/  IMAD R21, R81, UR4, RZ ;  /* 0x0000000451157c24 */ /* 0x002fc6000f8e02ff */
[----:B------:R-:W5:Y:S01]  /*e340*/  LD.E.128 R8, desc[UR40][R8.64] ;  /* 0x0000002808087980 */ /* 0x000f62000c101d00 */
[C---:B------:R-:W-:Y:S02]  /*e350*/  IMAD R81, R80.reuse, UR5, R21 ;  /* 0x0000000550517c24 */ /* 0x040fe4000f8e0215 */
[----:B--2---:R-:W-:Y:S01]  /*e360*/  IMAD.WIDE.U32 R20, R80, UR4, RZ ;  /* 0x0000000450147c25 */ /* 0x004fe2000f8e00ff */
[----:B------:R-:W-:Y:S01]  /*e370*/  ULDC.64 UR4, c[0x0][0xae8] ;  /* 0x0002ba0000047ab9 */ /* 0x000fe20000000a00 */
[----:B------:R-:W5:Y:S02]  /*e380*/  LD.E.128 R12, desc[UR40][R12.64] ;  /* 0x000000280c0c7980 */ /* 0x000f64000c101d00 */
[----:B------:R-:W-:Y:S01]  /*e390*/  IMAD R80, R84, 0x20, R86 ;  /* 0x0000002054507824 */ /* 0x000fe200078e0256 */
[----:B------:R-:W-:Y:S01]  /*e3a0*/  IADD3 R21, R21, R81, RZ ;  /* 0x0000005115157210 */ /* 0x000fe20007ffe0ff */
[----:B------:R-:W-:Y:S01]  /*e3b0*/  IMAD R83, R83, UR4, RZ ;  /* 0x0000000453537c24 */ /* 0x000fe2000f8e02ff */
[----:B------:R-:W5:Y:S01]  /*e3c0*/  LD.E.128 R24, desc[UR40][R24.64] ;  /* 0x0000002818187980 */ /* 0x000f62000c101d00 */
[----:B------:R-:W-:-:S02]  /*e3d0*/  IMAD R84, R173, 0x80, R80 ;  /* 0x00000080ad547824 */ /* 0x000fc400078e0250 */
[----:B------:R-:W-:Y:S01]  /*e3e0*/  IMAD R83, R88, UR5, R83 ;  /* 0x0000000558537c24 */ /* 0x000fe2000f8e0253 */
[----:B------:R-:W5:Y:S01]  /*e3f0*/  LD.E.128 R28, desc[UR40][R28.64] ;  /* 0x000000281c1c7980 */ /* 0x000f62000c101d00 */
[----:B0-----:R-:W-:-:S03]  /*e400*/  @P1 IMAD.HI.U32 R80, R84, R85, RZ ;  /* 0x0000005554501227 */ /* 0x001fc600078e00ff */
[----:B------:R-:W5:Y:S01]  /*e410*/  LD.E.128 R36, desc[UR40][R36.64] ;  /* 0x0000002824247980 */ /* 0x000f62000c101d00 */
[----:B------:R-:W-:Y:S01]  /*e420*/  IMAD.WIDE.U32 R20, R88, UR4, R20 ;  /* 0x0000000458147c25 */ /* 0x000fe2000f8e0014 */
[----:B------:R-:W-:Y:S02]  /*e430*/  ULDC.64 UR4, c[0x0][0xaf0] ;  /* 0x0002bc0000047ab9 */ /* 0x000fe40000000a00 */
[----:B------:R-:W5:Y:S01]  /*e440*/  LD.E.128 R40, desc[UR40][R40.64] ;  /* 0x0000002828287980 */ /* 0x000f62000c101d00 */
[----:B------:R-:W-:Y:S01]  /*e450*/  IMAD.MOV.U32 R81, RZ, RZ, R84 ;  /* 0x000000ffff517224 */ /* 0x000fe200078e0054 */
[----:B------:R-:W-:Y:S01]  /*e460*/  @P1 SHF.R.U32.HI R81, RZ, R87, R80 ;  /* 0x00000057ff511219 */ /* 0x000fe20000011650 */
[----:B------:R-:W-:Y:S01]  /*e470*/  IMAD R3, R3, UR4, RZ ;  /* 0x0000000403037c24 */ /* 0x000fe2000f8e02ff */
[----:B------:R-:W5:Y:S01]  /*e480*/  LD.E.128 R44, desc[UR40][R44.64] ;  /* 0x000000282c2c7980 */ /* 0x000f62000c101d00 */
[----:B------:R-:W-:Y:S02]  /*e490*/  IMAD.IADD R21, R21, 0x1, R83 ;  /* 0x0000000115157824 */ /* 0x000fe400078e0253 */
[C---:B------:R-:W-:Y:S01]  /*e4a0*/  IMAD R85, R82.reuse, UR5, R3 ;  /* 0x0000000552557c24 */ /* 0x040fe2000f8e0203 */
[----:B------:R-:W-:Y:S01]  /*e4b0*/  SHF.R.S32.HI R3, RZ, 0x1f, R81 ;  /* 0x0000001fff037819 */ /* 0x000fe20000011451 */
[----:B------:R-:W-:Y:S01]  /*e4c0*/  IMAD.WIDE.U32 R82, R82, UR4, R20 ;  /* 0x0000000452527c25 */ /* 0x000fe2000f8e0014 */
[----:B------:R-:W-:Y:S01]  /*e4d0*/  ULDC.64 UR4, c[0x0][0xae0] ;  /* 0x0002b80000047ab9 */ /* 0x000fe20000000a00 */
[----:B------:R-:W5:Y:S02]  /*e4e0*/  LD.E.128 R48, desc[UR40][R48.64] ;  /* 0x0000002830307980 */ /* 0x000f64000c101d00 */
[----:B------:R-:W-:-:S02]  /*e4f0*/  IMAD.MOV R21, RZ, RZ, -R81 ;  /* 0x000000ffff157224 */ /* 0x000fc400078e0a51 */
[----:B------:R-:W-:Y:S01]  /*e500*/  IMAD R20, R3, UR4, RZ ;  /* 0x0000000403147c24 */ /* 0x000fe2000f8e02ff */
[----:B------:R-:W5:Y:S01]  /*e510*/  LD.E.128 R52, desc[UR40][R52.64] ;  /* 0x0000002834347980 */ /* 0x000f62000c101d00 */
[----:B------:R-:W-:Y:S02]  /*e520*/  IMAD.IADD R83, R83, 0x1, R85 ;  /* 0x0000000153537824 */ /* 0x000fe400078e0255 */
[----:B------:R-:W-:Y:S01]  /*e530*/  IMAD R3, R32, R21, R84 ;  /* 0x0000001520037224 */ /* 0x000fe200078e0254 */
[----:B------:R-:W5:Y:S01]  /*e540*/  LD.E.128 R56, desc[UR40][R56.64] ;  /* 0x0000002838387980 */ /* 0x000f62000c101d00 */
[C---:B------:R-:W-:Y:S02]  /*e550*/  IMAD R85, R81.reuse, UR5, R20 ;  /* 0x0000000551557c24 */ /* 0x040fe4000f8e0214 */
[----:B------:R-:W-:Y:S01]  /*e560*/  IMAD.WIDE.U32 R20, R81, UR4, R82 ;  /* 0x0000000451147c25 */ /* 0x000fe2000f8e0052 */
[----:B------:R-:W5:Y:S01]  /*e570*/  LD.E.128 R60, desc[UR40][R60.64] ;  /* 0x000000283c3c7980 */ /* 0x000f62000c101d00 */
[----:B------:R-:W-:Y:S01]  /*e580*/  SHF.R.S32.HI R32, RZ, 0x1f, R3 ;  /* 0x0000001fff207819 */ /* 0x000fe20000011403 */
[----:B------:R-:W-:-:S02]  /*e590*/  ULDC.64 UR4, c[0x0][0xad8] ;  /* 0x0002b60000047ab9 */ /* 0x000fc40000000a00 */
        /* <DEDUP_REMOVED lines=10> */
[----:B------:R-:W-:Y:S01]  /*e640*/  IADD3 R21, R21, R85, RZ ;  /* 0x0000005515157210 */ /* 0x000fe20007ffe0ff */
[----:B------:R-:W-:-:S02]  /*e650*/  IMAD R32, R32, UR4, RZ ;  /* 0x0000000420207c24 */ /* 0x000fc4000f8e02ff */
[----:B------:R-:W-:Y:S02]  /*e660*/  IMAD R87, R173, 0x80, R86 ;  /* 0x00000080ad577824 */ /* 0x000fe400078e0256 */
[C---:B------:R-:W-:Y:S02]  /*e670*/  IMAD R83, R3.reuse, UR5, R32 ;  /* 0x0000000503537c24 */ /* 0x040fe4000f8e0220 */
[----:B------:R-:W-:Y:S01]  /*e680*/  IMAD.WIDE.U32 R20, R3, UR4, R20 ;  /* 0x0000000403147c25 */ /* 0x000fe2000f8e0014 */
[----:B------:R-:W-:Y:S01]  /*e690*/  ISETP.GE.AND P2, PT, R87, R0, PT ;  /* 0x000000005700720c */ /* 0x000fe20003f46270 */
[----:B------:R-:W-:Y:S02]  /*e6a0*/  ULDC.64 UR4, c[0x0][0xa80] ;  /* 0x0002a00000047ab9 */ /* 0x000fe40000000a00 */
[----:B------:R-:W-:Y:S01]  /*e6b0*/  IMAD.IADD R21, R21, 0x1, R83 ;  /* 0x0000000115157824 */ /* 0x000fe200078e0253 */
[----:B------:R-:W-:Y:S01]  /*e6c0*/  LEA R32, P3, R20, UR4, 0x1 ;  /* 0x0000000414207c11 */ /* 0x000fe2000f8608ff */
[----:B------:R-:W-:-:S02]  /*e6d0*/  VIADD R3, R19, 0x22820 ;  /* 0x0002282013037836 */ /* 0x000fc40000000000 */
[----:B------:R-:W-:Y:S01]  /*e6e0*/  VIADD R81, R87, 0x20 ;  /* 0x0000002057517836 */ /* 0x000fe20000000000 */
[----:B------:R-:W-:Y:S02]  /*e6f0*/  LEA.HI.X R86, R20, UR5, R21, 0x1, P3 ;  /* 0x0000000514567c11 */ /* 0x000fe400098f0c15 */
[----:B------:R-:W-:Y:S01]  /*e700*/  PRMT R3, RZ, 0x654, R3 ;  /* 0x00000654ff037816 */ /* 0x000fe20000000003 */
[----:B---3--:R-:W-:Y:S01]  /*e710*/  VIADD R94, R217, 0x40 ;  /* 0x00000040d95e7836 */ /* 0x008fe20000000000 */
[-C--:B------:R-:W-:Y:S01]  /*e720*/  ISETP.GE.AND P1, PT, R81, R0.reuse, PT ;  /* 0x000000005100720c */ /* 0x080fe20003f26270 */
[----:B------:R-:W-:Y:S01]  /*e730*/  VIADD R81, R87, 0x40 ;  /* 0x0000004057517836 */ /* 0x000fe20000000000 */
[----:B0-----:R0:W1:Y:S01]  /*e740*/  SHFL.IDX PT, R84, R32, RZ, 0x181f ;  /* 0x00181fff20547589 */ /* 0x00106200000e0000 */
[----:B------:R0:W-:Y:S03]  /*e750*/  SYNCS.ARRIVE.TRANS64.RED.A1T0 RZ, [R3+URZ], RZ ;  /* 0x000000ff03ff79a7 */ /* 0x0001e6000810043f */
[----:B------:R0:W2:Y:S01]  /*e760*/  SHFL.IDX PT, R88, R86, RZ, 0x181f ;  /* 0x00181fff56587589 */ /* 0x0000a200000e0000 */
[----:B------:R-:W-:-:S02]  /*e770*/  ISETP.GE.AND P0, PT, R81, R0, PT ;  /* 0x000000005100720c */ /* 0x000fc40003f06270 */
[----:B------:R-:W-:Y:S02]  /*e780*/  SHF.R.S32.HI R94, RZ, 0x1f, R94 ;  /* 0x0000001fff5e7819 */ /* 0x000fe4000001145e */
[----:B------:R-:W-:Y:S01]  /*e790*/  SHF.R.S32.HI R95, RZ, 0x1f, R217 ;  /* 0x0000001fff5f7819 */ /* 0x000fe200000114d9 */
[----:B------:R-:W-:Y:S08]  /*e7a0*/  @P2 BRA `(.L_x_9803) ;  /* 0x0000000000442947 */ /* 0x000ff00003800000 */
[----:B------:R-:W-:Y:S02]  /*e7b0*/  ULDC UR4, c[0x0][0xac8] ;  /* 0x0002b20000047ab9 */ /* 0x000fe40000000800 */
[----:B------:R-:W-:Y:S02]  /*e7c0*/  ISETP.GE.AND P2, PT, R217, UR4, PT ;  /* 0x00000004d9007c0c */ /* 0x000fe4000bf46270 */
[----:B------:R-:W-:Y:S02]  /*e7d0*/  ISETP.GE.AND P3, PT, R93, UR4, PT ;  /* 0x000000045d007c0c */ /* 0x000fe4000bf66270 */
[----:B------:R-:W-:-:S09]  /*e7e0*/  ISETP.GE.AND P4, PT, R91, UR4, PT ;  /* 0x000000045b007c0c */ /* 0x000fd2000bf86270 */
[----:B-1----:R-:W-:-:S04]  /*e7f0*/  @!P2 LEA R20, P5, R217, R84, 0x1 ;  /* 0x00000054d914a211 */ /* 0x002fc800078a08ff */
[----:B--2---:R-:W-:Y:S02]  /*e800*/  @!P2 LEA.HI.X R21, R217, R88, R95, 0x1, P5 ;  /* 0x00000058d915a211 */ /* 0x004fe400028f0c5f */
[----:B------:R-:W-:-:S03]  /*e810*/  ISETP.GE.AND P5, PT, R89, UR4, PT ;  /* 0x0000000459007c0c */ /* 0x000fc6000bfa6270 */
[----:B-----5:R3:W-:Y:S01]  /*e820*/  @!P2 ST.E.128 desc[UR40][R20.64], R4 ;  /* 0x000000041400a985 */ /* 0x0207e2000c101d28 */
[----:B------:R-:W-:-:S04]  /*e830*/  @!P3 LEA R80, P2, R93, R84, 0x1 ;  /* 0x000000545d50b211 */ /* 0x000fc800078408ff */
        /* <DEDUP_REMOVED lines=8> */
.L_x_9803:
[----:B------:R-:W-:Y:S05]  /*e8c0*/  BSYNC B1 ;  /* 0x0000000000017941 */ /* 0x000fea0003800000 */
.L_x_9802:
        /* <DEDUP_REMOVED lines=9> */
[----:B0-----:R-:W-:-:S04]  /*e960*/  @!P4 LEA R4, P5, R217, R28, 0x1 ;  /* 0x0000001cd904c211 */ /* 0x001fc800078a08ff */
[----:B----4-:R-:W-:Y:S02]  /*e970*/  @!P4 LEA.HI.X R5, R217, R30, R95, 0x1, P5 ;  /* 0x0000001ed905c211 */ /* 0x010fe400028f0c5f */
[----:B------:R-:W-:-:S03]  /*e980*/  @!P3 LEA R6, P5, R93, R28, 0x1 ;  /* 0x0000001c5d06b211 */ /* 0x000fc600078a08ff */
[----:B------:R0:W-:Y:S01]  /*e990*/  @!P4 ST.E.128 desc[UR40][R4.64], R8 ;  /* 0x000000080400c985 */ /* 0x0001e2000c101d28 */
        /* <DEDUP_REMOVED lines=8> */
.L_x_9805:
[----:B------:R-:W-:Y:S05]  /*ea20*/  BSYNC B1 ;  /* 0x0000000000017941 */ /* 0x000fea0003800000 */
.L_x_9804:
[----:B0-----:R0:W0:Y:S01]  /*ea30*/  SHFL.IDX PT, R20, R86, 0x2, 0x181f ;  /* 0x00581f0056147f89 */ /* 0x00102200000e0000 */
        /* <DEDUP_REMOVED lines=8> */
[-C--:B0-----:R-:W-:Y:S02]  /*eac0*/  @!P3 LEA R4, P5, R217, R10.reuse, 0x1 ;  /* 0x0000000ad904b211 */ /* 0x081fe400078a08ff */
[----:B------:R-:W-:Y:S02]  /*ead0*/  @!P2 LEA R6, P4, R93, R10, 0x1 ;  /* 0x0000000a5d06a211 */ /* 0x000fe400078808ff */
[----:B------:R-:W-:Y:S02]  /*eae0*/  @!P3 LEA.HI.X R5, R217, R20, R95, 0x1, P5 ;  /* 0x00000014d905b211 */ /* 0x000fe400028f0c5f */
        /* <DEDUP_REMOVED lines=9> */
.L_x_9807:
[----:B------:R-:W-:Y:S05]  /*eb80*/  BSYNC B1 ;  /* 0x0000000000017941 */ /* 0x000fea0003800000 */
.L_x_9806:
[----:B------:R-:W-:Y:S01]  /*eb90*/  VIADD R3, R87, 0x60 ;  /* 0x0000006057037836 */ /* 0x000fe20000000000 */
[----:B0--3--:R-:W3:Y:S04]  /*eba0*/  SHFL.IDX PT, R86, R86, 0x3, 0x181f ;  /* 0x00781f0056567f89 */ /* 0x009ee800000e0000 */
[----:B------:R-:W-:Y:S01]  /*ebb0*/  ISETP.GE.AND P0, PT, R3, R0, PT ;  /* 0x000000000300720c */ /* 0x000fe20003f06270 */
[----:B------:R-:W0:-:S12]  /*ebc0*/  SHFL.IDX PT, R32, R32, 0x3, 0x181f ;  /* 0x00781f0020207f89 */ /* 0x000e1800000e0000 */
[----:B------:R-:W-:Y:S05]  /*ebd0*/  @P0 BRA `(.L_x_9808) ;  /* 0x0000001000780947 */ /* 0x000fea0003800000 */
[----:B------:R-:W-:Y:S02]  /*ebe0*/  ULDC UR4, c[0x0][0xac8] ;  /* 0x0002b20000047ab9 */ /* 0x000fe40000000800 */
[----:B------:R-:W-:Y:S02]  /*ebf0*/  ISETP.GE.AND P3, PT, R217, UR4, PT ;  /* 0x00000004d9007c0c */ /* 0x000fe4000bf66270 */
[----:B------:R-:W-:Y:S02]  /*ec00*/  ISETP.GE.AND P4, PT, R93, UR4, PT ;  /* 0x000000045d007c0c */ /* 0x000fe4000bf86270 */
[----:B------:R-:W-:-:S09]  /*ec10*/  ISETP.GE.AND P5, PT, R91, UR4, PT ;  /* 0x000000045b007c0c */ /* 0x000fd2000bfa6270 */
[-C--:B0-----:R-:W-:Y:S02]  /*ec20*/  @!P3 LEA R4, P0, R217, R32.reuse, 0x1 ;  /* 0x00000020d904b211 */ /* 0x081fe400078008ff */
[-C--:B------:R-:W-:Y:S02]  /*ec30*/  @!P4 LEA R6, P1, R93, R32.reuse, 0x1 ;  /* 0x000000205d06c211 */ /* 0x080fe400078208ff */
[----:B------:R-:W-:Y:S02]  /*ec40*/  @!P5 LEA R8, P2, R91, R32, 0x1 ;  /* 0x000000205b08d211 */ /* 0x000fe400078408ff */
[-C--:B---3--:R-:W-:Y:S02]  /*ec50*/  @!P3 LEA.HI.X R5, R217, R86.reuse, R95, 0x1, P0 ;  /* 0x00000056d905b211 */ /* 0x088fe400000f0c5f */
        /* <DEDUP_REMOVED lines=11> */
.L_x_9800:
        /* <DEDUP_REMOVED lines=12> */
[----:B------:R-:W-:-:S13]  /*edd0*/  ISETP.NE.AND.EX P1, PT, RZ, UR5, PT, P1 ;  /* 0x00000005ff007c0c */ /* 0x000fda000bf25310 */
[----:B------:R-:W-:Y:S01]  /*ede0*/  @P1 IADD3 R6, P2, R6, UR4, RZ ;  /* 0x0000000406061c10 */ /* 0x000fe2000ff5e0ff */
[----:B------:R-:W-:Y:S02]  /*edf0*/  ULDC UR4, c[0x0][0xa88] ;  /* 0x0002a20000047ab9 */ /* 0x000fe40000000800 */
[----:B------:R-:W-:Y:S01]  /*ee00*/  IMAD.U32 R8, RZ, RZ, UR4 ;  /* 0x00000004ff087e24 */ /* 0x000fe2000f8e00ff */
[----:B------:R-:W-:-:S05]  /*ee10*/  @P1 IADD3.X R7, R3, UR5, RZ, P2, !PT ;  /* 0x0000000503071c10 */ /* 0x000fca00097fe4ff */
[----:B------:R2:W5:Y:S01]  /*ee20*/  @P1 LDG.E R8, desc[UR40][R6.64] ;  /* 0x0000002806081981 */ /* 0x000562000c1e1900 */
[----:B----4-:R-:W-:Y:S01]  /*ee30*/  ISETP.NE.AND P2, PT, R21, 0x1, PT ;  /* 0x000000011500780c */ /* 0x010fe20003f45270 */
[----:B-----5:R-:W3:-:S12]  /*ee40*/  S2R R28, SR_TID.X ;  /* 0x00000000001c7919 */ /* 0x020ed80000002100 */
[----:B------:R-:W4:Y:S08]  /*ee50*/  @P2 LDC R20, c[0x0][0xbec] ;  /* 0x0002fb00ff142b82 */ /* 0x000f300000000800 */
[----:B------:R-:W0:Y:S01]  /*ee60*/  @P2 LDC R25, c[0x0][0xbf0] ;  /* 0x0002fc00ff192b82 */ /* 0x000e220000000800 */
[----:B---3--:R-:W-:-:S05]  /*ee70*/  VIADD R28, R28, 0xffffff80 ;  /* 0xffffff801c1c7836 */ /* 0x008fca0000000000 */
[----:B------:R-:W-:Y:S01]  /*ee80*/  ISETP.GE.AND P3, PT, R28, 0x80, PT ;  /* 0x000000801c00780c */ /* 0x000fe20003f66270 */
[----:B--2---:R-:W-:-:S12]  /*ee90*/  @P1 BRA `(.L_x_9809) ;  /* 0x0000000000101947 */ /* 0x004fd80003800000 */
[----:B------:R-:W-:Y:S05]  /*eea0*/  @!P0 BRA `(.L_x_9809) ;  /* 0x00000000000c8947 */ /* 0x000fea0003800000 */
[----:B------:R-:W2:Y:S04]  /*eeb0*/  LDG.E R3, desc[UR40][R4.64] ;  /* 0x0000002804037981 */ /* 0x000ea8000c1e1900 */
[----:B------:R-:W2:Y:S02]  /*eec0*/  LDG.E R8, desc[UR40][R4.64+0x4] ;  /* 0x0000042804087981 */ /* 0x000ea4000c1e1900 */
[----:B--2---:R-:W-:-:S07]  /*eed0*/  IMAD.IADD R8, R8, 0x1, -R3 ;  /* 0x0000000108087824 */ /* 0x004fce00078e0a03 */
.L_x_9809:
[----:B------:R-:W2:Y:S04]  /*eee0*/  LDL.LU R4, [R1+0x24] ;  /* 0x0000240001047983 */ /* 0x000ea80000300800 */
[----:B------:R-:W3:Y:S04]  /*eef0*/  LDL.LU R3, [R1+0x38] ;  /* 0x0000380001037983 */ /* 0x000ee80000300800 */
[----:B------:R-:W4:Y:S04]  /*ef00*/  LDL R27, [R1+0x18] ;  /* 0x00001800011b7983 */ /* 0x000f280000100800 */
[----:B------:R0:W5:Y:S01]  /*ef10*/  LDL R24, [R1+0x2c] ;  /* 0x00002c0001187983 */ /* 0x0001620000100800 */
[----:B------:R-:W-:Y:S01]  /*ef20*/  BSSY B1, `(.L_x_9810) ;  /* 0x000002e000017945 */ /* 0x000fe20003800000 */
[----:B------:R-:W-:-:S02]  /*ef30*/  SHF.R.S32.HI R11, RZ, 0x1f, R0 ;  /* 0x0000001fff0b7819 */ /* 0x000fc40000011400 */
[----:B--2---:R-:W-:Y:S02]  /*ef40*/  SEL R13, R4, RZ, !P0 ;  /* 0x000000ff040d7207 */ /* 0x004fe40004000000 */
[----:B---3--:R-:W-:Y:S02]  /*ef50*/  SEL R12, R3, RZ, !P0 ;  /* 0x000000ff030c7207 */ /* 0x008fe40004000000 */
[----:B----4-:R-:W-:Y:S01]  /*ef60*/  SHF.R.S32.HI R10, RZ, 0x1f, R27 ;  /* 0x0000001fff0a7819 */ /* 0x010fe2000001141b */
[----:B0-----:R-:W-:Y:S06]  /*ef70*/  @P3 BRA `(.L_x_9811) ;  /* 0x0000000000a03947 */ /* 0x001fec0003800000 */
[----:B------:R-:W0:Y:S01]  /*ef80*/  S2R R3, SR_TID.X ;  /* 0x0000000000037919 */ /* 0x000e220000002100 */
[----:B------:R-:W2:Y:S02]  /*ef90*/  LDC R14, c[0x0][0xbe8] ;  /* 0x0002fa00ff0e7b82 */ /* 0x000ea40000000800 */
[----:B--2---:R-:W-:Y:S01]  /*efa0*/  IMAD R4, R8, R14, RZ ;  /* 0x0000000e08047224 */ /* 0x004fe200078e02ff */
[----:B0----5:R-:W-:-:S05]  /*efb0*/  LEA R3, R24, R3, 0x7 ;  /* 0x0000000318037211 */ /* 0x021fca00078e38ff */
        /* <DEDUP_REMOVED lines=14> */
[----:B------:R-:W2:Y:S01]  /*f0a0*/  @P0 LDC R15, c[0x0][0xbf0] ;  /* 0x0002fc00ff0f0b82 */ /* 0x000ea20000000800 */
[----:B------:R-:W-:-:S04]  /*f0b0*/  IMAD.WIDE.U32 R4, R13, UR4, R4 ;  /* 0x000000040d047c25 */ /* 0x000fc8000f8e0004 */
[----:B0-----:R-:W-:-:S05]  /*f0c0*/  @P0 IMAD.HI.U32 R6, R9, R6, RZ ;  /* 0x0000000609060227 */ /* 0x001fca00078e00ff */
[----:B--2---:R-:W-:Y:S01]  /*f0d0*/  @P0 SHF.R.U32.HI R3, RZ, R15, R6 ;  /* 0x0000000fff030219 */ /* 0x004fe20000011606 */
        /* <DEDUP_REMOVED lines=15> */
[----:B------:R-:W-:Y:S02]  /*f1d0*/  LEA.HI.X R7, R4, UR5, R3, 0x2, P0 ;  /* 0x0000000504077c11 */ /* 0x000fe400080f1403 */
[----:B------:R-:W-:-:S05]  /*f1e0*/  MOV R3, 0xff800000 ;  /* 0xff80000000037802 */ /* 0x000fca0000000f00 */
[----:B------:R0:W-:Y:S02]  /*f1f0*/  STG.E desc[UR40][R6.64], R3 ;  /* 0x0000000306007986 */ /* 0x0001e4000c101928 */
.L_x_9811:
[----:B------:R-:W-:Y:S05]  /*f200*/  BSYNC B1 ;  /* 0x0000000000017941 */ /* 0x000fea0003800000 */
.L_x_9810:
[--C-:B0-----:R-:W-:Y:S01]  /*f210*/  SHF.R.S32.HI R6, RZ, 0x1f, R28.reuse ;  /* 0x0000001fff067819 */ /* 0x101fe2000001141c */
[----:B------:R-:W-:Y:S01]  /*f220*/  ULDC.64 UR4, c[0x0][0xaa0] ;  /* 0x0002a80000047ab9 */ /* 0x000fe20000000a00 */
[----:B------:R-:W-:Y:S01]  /*f230*/  SHF.R.S32.HI R26, RZ, 0x1f, R28 ;  /* 0x0000001fff1a7819 */ /* 0x000fe2000001141c */
[----:B------:R-:W-:Y:S01]  /*f240*/  IMAD R3, R11, UR4, RZ ;  /* 0x000000040b037c24 */ /* 0x000fe2000f8e02ff */
[-C--:B------:R-:W-:Y:S01]  /*f250*/  LEA.HI R6, R6, R28.reuse, RZ, 0x3 ;  /* 0x0000001c06067211 */ /* 0x080fe200078f18ff */
[----:B------:R-:W-:Y:S01]  /*f260*/  IMAD.WIDE.U32 R4, R0, UR4, RZ ;  /* 0x0000000400047c25 */ /* 0x000fe2000f8e00ff */
[----:B------:R-:W-:Y:S02]  /*f270*/  LEA.HI R26, R26, R28, RZ, 0x3 ;  /* 0x0000001c1a1a7211 */ /* 0x000fe400078f18ff */
[----:B------:R-:W-:Y:S01]  /*f280*/  LOP3.LUT R6, R6, 0xfffffff8, RZ, 0xc0, !PT ;  /* 0xfffffff806067812 */ /* 0x000fe200078ec0ff */
[----:B------:R-:W-:Y:S01]  /*f290*/  IMAD R3, R0, UR5, R3 ;  /* 0x0000000500037c24 */ /* 0x000fe2000f8e0203 */
[----:B------:R-:W-:Y:S01]  /*f2a0*/  SHF.R.S32.HI R26, RZ, 0x3, R26 ;  /* 0x00000003ff1a7819 */ /* 0x000fe2000001141a */
[----:B------:R-:W-:-:S02]  /*f2b0*/  ULDC.64 UR4, c[0x0][0xae8] ;  /* 0x0002ba0000047ab9 */ /* 0x000fc40000000a00 */
[----:B------:R-:W-:Y:S02]  /*f2c0*/  IMAD.IADD R6, R28, 0x1, -R6 ;  /* 0x000000011c067824 */ /* 0x000fe400078e0a06 */
[----:B------:R-:W-:Y:S02]  /*f2d0*/  IMAD.IADD R5, R5, 0x1, R3 ;  /* 0x0000000105057824 */ /* 0x000fe400078e0203 */
[----:B------:R-:W-:Y:S02]  /*f2e0*/  IMAD R0, R6, 0x20, R26 ;  /* 0x0000002006007824 */ /* 0x000fe400078e021a */
[----:B------:R-:W-:Y:S02]  /*f2f0*/  IMAD R6, R10, UR4, RZ ;  /* 0x000000040a067c24 */ /* 0x000fe4000f8e02ff */
[----:B-----5:R-:W-:Y:S02]  /*f300*/  IMAD R9, R24, 0x80, R0 ;  /* 0x0000008018097824 */ /* 0x020fe400078e0200 */
[----:B------:R-:W-:-:S02]  /*f310*/  IMAD R7, R27, UR5, R6 ;  /* 0x000000051b077c24 */ /* 0x000fc4000f8e0206 */
[----:B------:R-:W-:-:S04]  /*f320*/  @P2 IMAD.HI.U32 R0, R9, R20, RZ ;  /* 0x0000001409002227 */ /* 0x000fc800078e00ff */
[----:B------:R-:W-:Y:S01]  /*f330*/  IMAD.WIDE.U32 R4, R27, UR4, R4 ;  /* 0x000000041b047c25 */ /* 0x000fe2000f8e0004 */
[----:B------:R-:W-:-:S03]  /*f340*/  ULDC.64 UR4, c[0x0][0xaf0] ;  /* 0x0002bc0000047ab9 */ /* 0x000fc60000000a00 */
[----:B------:R-:W-:Y:S01]  /*f350*/  IMAD.MOV.U32 R3, RZ, RZ, R9 ;  /* 0x000000ffff037224 */ /* 0x000fe200078e0009 */
[----:B------:R-:W-:Y:S01]  /*f360*/  @P2 SHF.R.U32.HI R3, RZ, R25, R0 ;  /* 0x00000019ff032219 */ /* 0x000fe20000011600 */
[----:B------:R-:W-:Y:S02]  /*f370*/  IMAD R6, R12, UR4, RZ ;  /* 0x000000040c067c24 */ /* 0x000fe4000f8e02ff */
[----:B------:R-:W-:Y:S01]  /*f380*/  IMAD.IADD R5, R5, 0x1, R7 ;  /* 0x0000000105057824 */ /* 0x000fe200078e0207 */
[----:B------:R-:W-:Y:S01]  /*f390*/  SHF.R.S32.HI R0, RZ, 0x1f, R3 ;  /* 0x0000001fff007819 */ /* 0x000fe20000011403 */
[C---:B------:R-:W-:Y:S02]  /*f3a0*/  IMAD R7, R13.reuse, UR5, R6 ;  /* 0x000000050d077c24 */ /* 0x040fe4000f8e0206 */
        /* <DEDUP_REMOVED lines=22> */
.L_x_9990:
[----:B------:R-:W-:Y:S01]  /*f510*/  IMAD R8, R8, R21, RZ ;  /* 0x0000001508087224 */ /* 0x000fe200078e02ff */
[----:B------:R-:W-:Y:S01]  /*f520*/  BSSY B1, `(.L_x_9813) ;  /* 0x000001f000017945 */ /* 0x000fe20003800000 */
[----:B------:R-:W-:-:S05]  /*f530*/  IMAD R7, R24, 0x80, R26 ;  /* 0x0000008018077824 */ /* 0x000fca00078e021a */
[----:B------:R-:W-:-:S13]  /*f540*/  ISETP.GE.AND P0, PT, R7, R8, PT ;  /* 0x000000080700720c */ /* 0x000fda0003f06270 */
[----:B------:R-:W-:Y:S05]  /*f550*/  @P0 BRA `(.L_x_9814) ;  /* 0x00000000006c0947 */ /* 0x000fea0003800000 */
[----:B------:R-:W-:Y:S01]  /*f560*/  ULDC UR4, c[0x0][0xac8] ;  /* 0x0002b20000047ab9 */ /* 0x000fe20000000800 */
[C---:B------:R-:W-:Y:S01]  /*f570*/  VIADD R15, R217.reuse, 0x40 ;  /* 0x00000040d90f7836 */ /* 0x040fe20000000000 */
[C---:B------:R-:W-:Y:S01]  /*f580*/  ISETP.GE.AND P3, PT, R217.reuse, UR4, PT ;  /* 0x00000004d9007c0c */ /* 0x040fe2000bf66270 */
[C---:B------:R-:W-:Y:S01]  /*f590*/  VIADD R9, R217.reuse, 0x80 ;  /* 0x00000080d9097836 */ /* 0x040fe20000000000 */
[----:B------:R-:W-:Y:S01]  /*f5a0*/  SHF.R.S32.HI R6, RZ, 0x1f, R217 ;  /* 0x0000001fff067819 */ /* 0x000fe200000114d9 */
[----:B------:R-:W-:Y:S01]  /*f5b0*/  VIADD R5, R217, 0xc0 ;  /* 0x000000c0d9057836 */ /* 0x000fe20000000000 */
[----:B------:R-:W-:Y:S01]  /*f5c0*/  ISETP.GE.AND P2, PT, R15, UR4, PT ;  /* 0x000000040f007c0c */ /* 0x000fe2000bf46270 */
[----:B------:R-:W-:Y:S01]  /*f5d0*/  VIADD R24, R217, 0x80 ;  /* 0x00000080d9187836 */ /* 0x000fe20000000000 */
[----:B------:R-:W-:Y:S02]  /*f5e0*/  ISETP.GE.AND P1, PT, R9, UR4, PT ;  /* 0x0000000409007c0c */ /* 0x000fe4000bf26270 */
[----:B------:R-:W-:-:S02]  /*f5f0*/  ISETP.GE.AND P0, PT, R5, UR4, PT ;  /* 0x0000000405007c0c */ /* 0x000fc4000bf06270 */
[C---:B------:R-:W-:Y:S02]  /*f600*/  IADD3 R25, R217.reuse, 0x40, RZ ;  /* 0x00000040d9197810 */ /* 0x040fe40007ffe0ff */
[----:B------:R-:W-:Y:S02]  /*f610*/  SHF.R.S32.HI R24, RZ, 0x1f, R24 ;  /* 0x0000001fff187819 */ /* 0x000fe40000011418 */
[C---:B---3--:R-:W-:Y:S02]  /*f620*/  @!P3 LEA R10, P5, R217.reuse, R14, 0x1 ;  /* 0x0000000ed90ab211 */ /* 0x048fe400078a08ff */
[----:B------:R-:W-:Y:S02]  /*f630*/  SHF.R.S32.HI R25, RZ, 0x1f, R25 ;  /* 0x0000001fff197819 */ /* 0x000fe40000011419 */
[C---:B--2---:R-:W-:Y:S01]  /*f640*/  @!P3 LEA.HI.X R11, R217.reuse, R0, R6, 0x1, P5 ;  /* 0x00000000d90bb211 */ /* 0x044fe200028f0c06 */
[----:B------:R-:W-:Y:S01]  /*f650*/  VIADD R6, R217, 0xc0 ;  /* 0x000000c0d9067836 */ /* 0x000fe20000000000 */
[----:B------:R-:W-:-:S02]  /*f660*/  @!P2 LEA R12, P4, R15, R14, 0x1 ;  /* 0x0000000e0f0ca211 */ /* 0x000fc400078808ff */
[----:B------:R-:W-:Y:S01]  /*f670*/  @!P1 LEA R20, P5, R9, R14, 0x1 ;  /* 0x0000000e09149211 */ /* 0x000fe200078a08ff */
[----:B------:R4:W-:Y:S01]  /*f680*/  @!P3 ST.E.128 desc[UR40][R10.64], RZ ;  /* 0x000000ff0a00b985 */ /* 0x0009e2000c101d28 */
[----:B------:R-:W-:Y:S02]  /*f690*/  @!P2 LEA.HI.X R13, R15, R0, R25, 0x1, P4 ;  /* 0x000000000f0da211 */ /* 0x000fe400020f0c19 */
[----:B------:R-:W-:Y:S02]  /*f6a0*/  SHF.R.S32.HI R6, RZ, 0x1f, R6 ;  /* 0x0000001fff067819 */ /* 0x000fe40000011406 */
[----:B------:R-:W-:Y:S01]  /*f6b0*/  @!P0 LEA R14, P4, R5, R14, 0x1 ;  /* 0x0000000e050e8211 */ /* 0x000fe200078808ff */
[----:B------:R4:W-:Y:S01]  /*f6c0*/  @!P2 ST.E.128 desc[UR40][R12.64], RZ ;  /* 0x000000ff0c00a985 */ /* 0x0009e2000c101d28 */
[-C--:B------:R-:W-:Y:S02]  /*f6d0*/  @!P1 LEA.HI.X R21, R9, R0.reuse, R24, 0x1, P5 ;  /* 0x0000000009159211 */ /* 0x080fe400028f0c18 */
[----:B------:R-:W-:-:S03]  /*f6e0*/  @!P0 LEA.HI.X R15, R5, R0, R6, 0x1, P4 ;  /* 0x00000000050f8211 */ /* 0x000fc600020f0c06 */
[----:B------:R4:W-:Y:S04]  /*f6f0*/  @!P1 ST.E.128 desc[UR40][R20.64], RZ ;  /* 0x000000ff14009985 */ /* 0x0009e8000c101d28 */
[----:B------:R4:W-:Y:S02]  /*f700*/  @!P0 ST.E.128 desc[UR40][R14.64], RZ ;  /* 0x000000ff0e008985 */ /* 0x0009e4000c101d28 */
.L_x_9814:
[----:B------:R-:W-:Y:S05]  /*f710*/  BSYNC B1 ;  /* 0x0000000000017941 */ /* 0x000fea0003800000 */
.L_x_9813:
[----:B------:R-:W-:-:S03]  /*f720*/  UMOV UR4, 0xffffffff ;  /* 0xffffffff00047882 */ /* 0x000fc60000000000 */
[----:B------:R-:W-:Y:S05]  /*f730*/  BRA.DIV UR4, `(.L_x_9815) ;  /* 0x0000007e04547947 */ /* 0x000fea000b800000 */
[----:B--2---:R2:W0:Y:S04]  /*f740*/  SHFL.IDX PT, R0, R4, 0x1, 0x181f ;  /* 0x00381f0004007f89 */ /* 0x00442800000e0000 */
[----:B---34-:R2:W3:Y:S02]  /*f750*/  SHFL.IDX PT, R14, R3, 0x1, 0x181f ;  /* 0x00381f00030e7f89 */ /* 0x0184e400000e0000 */
.L_x_9994:
[----:B------:R-:W-:Y:S01]  /*f760*/  VIADD R5, R7, 0x20 ;  /* 0x0000002007057836 */ /* 0x000fe20000000000 */
[----:B------:R-:W-:Y:S04]  /*f770*/  BSSY B1, `(.L_x_9816) ;  /* 0x000001e000017945 */ /* 0x000fe80003800000 */
        /* <DEDUP_REMOVED lines=12> */
[----:B------:R-:W-:Y:S02]  /*f840*/  SHF.R.S32.HI R26, RZ, 0x1f, R26 ;  /* 0x0000001fff1a7819 */ /* 0x000fe4000001141a */
[C---:B------:R-:W-:Y:S02]  /*f850*/  IADD3 R25, R217.reuse, 0x80, RZ ;  /* 0x00000080d9197810 */ /* 0x040fe40007ffe0ff */
[C---:B---3--:R-:W-:Y:S02]  /*f860*/  @!P3 LEA R10, P5, R217.reuse, R14, 0x1 ;  /* 0x0000000ed90ab211 */ /* 0x048fe400078a08ff */
[----:B------:R-:W-:Y:S02]  /*f870*/  SHF.R.S32.HI R25, RZ, 0x1f, R25 ;  /* 0x0000001fff197819 */ /* 0x000fe40000011419 */
[C---:B0-----:R-:W-:Y:S01]  /*f880*/  @!P3 LEA.HI.X R11, R217.reuse, R0, R9, 0x1, P5 ;  /* 0x00000000d90bb211 */ /* 0x041fe200028f0c09 */
        /* <DEDUP_REMOVED lines=12> */
.L_x_9817:
[----:B------:R-:W-:Y:S05]  /*f950*/  BSYNC B1 ;  /* 0x0000000000017941 */ /* 0x000fea0003800000 */
.L_x_9816:
[----:B------:R-:W-:-:S03]  /*f960*/  UMOV UR4, 0xffffffff ;  /* 0xffffffff00047882 */ /* 0x000fc60000000000 */
[----:B------:R-:W-:Y:S05]  /*f970*/  BRA.DIV UR4, `(.L_x_9818) ;  /* 0x0000007e040c7947 */ /* 0x000fea000b800000 */
[----:B0-----:R0:W0:Y:S04]  /*f980*/  SHFL.IDX PT, R0, R4, 0x2, 0x181f ;  /* 0x00581f0004007f89 */ /* 0x00102800000e0000 */
[----:B---34-:R3:W4:Y:S02]  /*f990*/  SHFL.IDX PT, R14, R3, 0x2, 0x181f ;  /* 0x00581f00030e7f89 */ /* 0x01872400000e0000 */
.L_x_9998:
        /* <DEDUP_REMOVED lines=11> */
[C---:B------:R-:W-:Y:S01]  /*fa50*/  VIADD R26, R217.reuse, 0x40 ;  /* 0x00000040d91a7836 */ /* 0x040fe20000000000 */
[----:B------:R-:W-:Y:S01]  /*fa60*/  ISETP.GE.AND P1, PT, R24, UR4, PT ;  /* 0x0000000418007c0c */ /* 0x000fe2000bf26270 */
[----:B------:R-:W-:Y:S01]  /*fa70*/  VIADD R25, R217, 0x80 ;  /* 0x00000080d9197836 */ /* 0x000fe20000000000 */
[----:B------:R-:W-:-:S02]  /*fa80*/  ISETP.GE.AND P0, PT, R6, UR4, PT ;  /* 0x0000000406007c0c */ /* 0x000fc4000bf06270 */
[----:B------:R-:W-:Y:S02]  /*fa90*/  SHF.R.S32.HI R26, RZ, 0x1f, R26 ;  /* 0x0000001fff1a7819 */ /* 0x000fe4000001141a */
[----:B------:R-:W-:Y:S02]  /*faa0*/  SHF.R.S32.HI R25, RZ, 0x1f, R25 ;  /* 0x0000001fff197819 */ /* 0x000fe40000011419 */
[----:B----4-:R-:W-:-:S03]  /*fab0*/  @!P3 LEA R10, P5, R217, R14, 0x1 ;  /* 0x0000000ed90ab211 */ /* 0x010fc600078a08ff */
[----:B------:R-:W-:Y:S02]  /*fac0*/  @!P2 LEA R12, P4, R15, R14, 0x1 ;  /* 0x0000000e0f0ca211 */ /* 0x000fe400078808ff */
[C---:B0-----:R-:W-:Y:S01]  /*fad0*/  @!P3 LEA.HI.X R11, R217.reuse, R0, R9, 0x1, P5 ;  /* 0x00000000d90bb211 */ /* 0x041fe200028f0c09 */
[----:B------:R-:W-:Y:S01]  /*fae0*/  VIADD R9, R217, 0xc0 ;  /* 0x000000c0d9097836 */ /* 0x000fe20000000000 */
[----:B------:R-:W-:Y:S02]  /*faf0*/  @!P1 LEA R20, P5, R24, R14, 0x1 ;  /* 0x0000000e18149211 */ /* 0x000fe400078a08ff */
[----:B------:R-:W-:Y:S01]  /*fb00*/  @!P2 LEA.HI.X R13, R15, R0, R26, 0x1, P4 ;  /* 0x000000000f0da211 */ /* 0x000fe200020f0c1a */
[----:B------:R0:W-:Y:S01]  /*fb10*/  @!P3 ST.E.128 desc[UR40][R10.64], RZ ;  /* 0x000000ff0a00b985 */ /* 0x0001e2000c101d28 */
[----:B------:R-:W-:Y:S02]  /*fb20*/  SHF.R.S32.HI R9, RZ, 0x1f, R9 ;  /* 0x0000001fff097819 */ /* 0x000fe40000011409 */
[----:B------:R-:W-:Y:S01]  /*fb30*/  @!P0 LEA R14, P4, R6, R14, 0x1 ;  /* 0x0000000e060e8211 */ /* 0x000fe200078808ff */
[----:B------:R0:W-:Y:S01]  /*fb40*/  @!P2 ST.E.128 desc[UR40][R12.64], RZ ;  /* 0x000000ff0c00a985 */ /* 0x0001e2000c101d28 */
[----:B------:R-:W-:-:S02]  /*fb50*/  @!P1 LEA.HI.X R21, R24, R0, R25, 0x1, P5 ;  /* 0x0000000018159211 */ /* 0x000fc400028f0c19 */
[----:B------:R-:W-:-:S03]  /*fb60*/  @!P0 LEA.HI.X R15, R6, R0, R9, 0x1, P4 ;  /* 0x00000000060f8211 */ /* 0x000fc600020f0c09 */
[----:B------:R0:W-:Y:S04]  /*fb70*/  @!P1 ST.E.128 desc[UR40][R20.64], RZ ;  /* 0x000000ff14009985 */ /* 0x0001e8000c101d28 */
[----:B------:R0:W-:Y:S02]  /*fb80*/  @!P0 ST.E.128 desc[UR40][R14.64], RZ ;  /* 0x000000ff0e008985 */ /* 0x0001e4000c101d28 */
.L_x_9820:
[----:B------:R-:W-:Y:S05]  /*fb90*/  BSYNC B1 ;  /* 0x0000000000017941 */ /* 0x000fea0003800000 */
.L_x_9819:
[----:B------:R-:W-:-:S03]  /*fba0*/  UMOV UR4, 0xffffffff ;  /* 0xffffffff00047882 */ /* 0x000fc60000000000 */
[----:B------:R-:W-:Y:S05]  /*fbb0*/  BRA.DIV UR4, `(.L_x_9821) ;  /* 0x0000007a04c47947 */ /* 0x000fea000b800000 */
[----:B0-----:R0:W0:Y:S04]  /*fbc0*/  SHFL.IDX PT, R0, R4, 0x3, 0x181f ;  /* 0x00781f0004007f89 */ /* 0x00102800000e0000 */
[----:B----4-:R4:W0:Y:S02]  /*fbd0*/  SHFL.IDX PT, R14, R3, 0x3, 0x181f ;  /* 0x00781f00030e7f89 */ /* 0x01082400000e0000 */
.L_x_10002:
[----:B--234-:R-:W-:-:S04]  /*fbe0*/  IADD3 R3, R7, 0x60, RZ ;  /* 0x0000006007037810 */ /* 0x01cfc80007ffe0ff */
[----:B------:R-:W-:-:S13]  /*fbf0*/  ISETP.GE.AND P0, PT, R3, R8, PT ;  /* 0x000000080300720c */ /* 0x000fda0003f06270 */
[----:B------:R-:W-:Y:S05]  /*fc00*/  @P0 BRA `(.L_x_9808) ;  /* 0x00000000006c0947 */ /* 0x000fea0003800000 */
[C---:B------:R-:W-:Y:S01]  /*fc10*/  VIADD R15, R217.reuse, 0x40 ;  /* 0x00000040d90f7836 */ /* 0x040fe20000000000 */
[----:B------:R-:W-:Y:S01]  /*fc20*/  ULDC UR4, c[0x0][0xac8] ;  /* 0x0002b20000047ab9 */ /* 0x000fe20000000800 */
[C---:B------:R-:W-:Y:S01]  /*fc30*/  VIADD R12, R217.reuse, 0x80 ;  /* 0x00000080d90c7836 */ /* 0x040fe20000000000 */
[C---:B------:R-:W-:Y:S01]  /*fc40*/  ISETP.GE.AND P3, PT, R217.reuse, UR4, PT ;  /* 0x00000004d9007c0c */ /* 0x040fe2000bf66270 */
[----:B------:R-:W-:Y:S01]  /*fc50*/  VIADD R10, R217, 0xc0 ;  /* 0x000000c0d90a7836 */ /* 0x000fe20000000000 */
[----:B------:R-:W-:Y:S01]  /*fc60*/  ISETP.GE.AND P2, PT, R15, UR4, PT ;  /* 0x000000040f007c0c */ /* 0x000fe2000bf46270 */
[C---:B------:R-:W-:Y:S01]  /*fc70*/  VIADD R20, R217.reuse, 0x40 ;  /* 0x00000040d9147836 */ /* 0x040fe20000000000 */
[----:B------:R-:W-:Y:S01]  /*fc80*/  ISETP.GE.AND P1, PT, R12, UR4, PT ;  /* 0x000000040c007c0c */ /* 0x000fe2000bf26270 */
[C---:B------:R-:W-:Y:S01]  /*fc90*/  VIADD R13, R217.reuse, 0x80 ;  /* 0x00000080d90d7836 */ /* 0x040fe20000000000 */
[----:B------:R-:W-:Y:S01]  /*fca0*/  ISETP.GE.AND P0, PT, R10, UR4, PT ;  /* 0x000000040a007c0c */ /* 0x000fe2000bf06270 */
[----:B------:R-:W-:Y:S01]  /*fcb0*/  VIADD R11, R217, 0xc0 ;  /* 0x000000c0d90b7836 */ /* 0x000fe20000000000 */
[----:B------:R-:W-:-:S02]  /*fcc0*/  SHF.R.S32.HI R9, RZ, 0x1f, R217 ;  /* 0x0000001fff097819 */ /* 0x000fc400000114d9 */
[----:B------:R-:W-:Y:S02]  /*fcd0*/  SHF.R.S32.HI R20, RZ, 0x1f, R20 ;  /* 0x0000001fff147819 */ /* 0x000fe40000011414 */
[----:B------:R-:W-:Y:S02]  /*fce0*/  SHF.R.S32.HI R13, RZ, 0x1f, R13 ;  /* 0x0000001fff0d7819 */ /* 0x000fe4000001140d */
[-C--:B0-----:R-:W-:Y:S02]  /*fcf0*/  @!P3 LEA R4, P5, R217, R14.reuse, 0x1 ;  /* 0x0000000ed904b211 */ /* 0x081fe400078a08ff */
[----:B------:R-:W-:Y:S02]  /*fd00*/  @!P2 LEA R6, P4, R15, R14, 0x1 ;  /* 0x0000000e0f06a211 */ /* 0x000fe400078808ff */
[----:B------:R-:W-:Y:S02]  /*fd10*/  @!P3 LEA.HI.X R5, R217, R0, R9, 0x1, P5 ;  /* 0x00000000d905b211 */ /* 0x000fe400028f0c09 */
[----:B------:R-:W-:-:S02]  /*fd20*/  @!P1 LEA R8, P5, R12, R14, 0x1 ;  /* 0x0000000e0c089211 */ /* 0x000fc400078a08ff */
[----:B------:R-:W-:Y:S01]  /*fd30*/  @!P2 LEA.HI.X R7, R15, R0, R20, 0x1, P4 ;  /* 0x000000000f07a211 */ /* 0x000fe200020f0c14 */
[----:B------:R2:W-:Y:S01]  /*fd40*/  @!P3 ST.E.128 desc[UR40][R4.64], RZ ;  /* 0x000000ff0400b985 */ /* 0x0005e2000c101d28 */
[----:B------:R-:W-:Y:S02]  /*fd50*/  SHF.R.S32.HI R11, RZ, 0x1f, R11 ;  /* 0x0000001fff0b7819 */ /* 0x000fe4000001140b */
[----:B------:R-:W-:Y:S01]  /*fd60*/  @!P0 LEA R14, P4, R10, R14, 0x1 ;  /* 0x0000000e0a0e8211 */ /* 0x000fe200078808ff */
[----:B------:R2:W-:Y:S01]  /*fd70*/  @!P2 ST.E.128 desc[UR40][R6.64], RZ ;  /* 0x000000ff0600a985 */ /* 0x0005e2000c101d28 */
[-C--:B------:R-:W-:Y:S02]  /*fd80*/  @!P1 LEA.HI.X R9, R12, R0.reuse, R13, 0x1, P5 ;  /* 0x000000000c099211 */ /* 0x080fe400028f0c0d */
[----:B------:R-:W-:-:S03]  /*fd90*/  @!P0 LEA.HI.X R15, R10, R0, R11, 0x1, P4 ;  /* 0x000000000a0f8211 */ /* 0x000fc600020f0c0b */
[----:B------:R2:W-:Y:S04]  /*fda0*/  @!P1 ST.E.128 desc[UR40][R8.64], RZ ;  /* 0x000000ff08009985 */ /* 0x0005e8000c101d28 */
[----:B------:R2:W-:Y:S02]  /*fdb0*/  @!P0 ST.E.128 desc[UR40][R14.64], RZ ;  /* 0x000000ff0e008985 */ /* 0x0005e4000c101d28 */
.L_x_9808:
[----:B------:R-:W-:Y:S05]  /*fdc0*/  BSYNC B0 ;  /* 0x0000000000007941 */ /* 0x000fea0003800000 */
.L_x_9799:
[----:B------:R-:W-:Y:S02]  /*fdd0*/  ULDC UR4, c[0x0][0xc3c] ;  /* 0x00030f0000047ab9 */ /* 0x000fe40000000800 */
[----:B------:R-:W-:-:S13]  /*fde0*/  ISETP.GE.AND P0, PT, R35, UR4, PT ;  /* 0x0000000423007c0c */ /* 0x000fda000bf06270 */
[----:B------:R-:W-:Y:S05]  /*fdf0*/  @!P0 BRA `(.L_x_9822) ;  /* 0xffffff1000c48947 */ /* 0x000fea000383ffff */
[----:B------:R-:W-:Y:S05]  /*fe00*/  BRA `(.L_x_9679) ;  /* 0x0000006400c07947 */ /* 0x000fea0003800000 */
.L_x_9677:
[----:B------:R-:W-:-:S08]  /*fe10*/  NOP ;  /* 0x0000000000007918 */ /* 0x000fd00000000000 */
[----:B--2---:R-:W0:-:S00]  /*fe20*/  USETMAXREG.DEALLOC.CTAPOOL 0x28 ;  /* 0x00000028000079c8 */ /* 0x004e0000080e0500 */
        /* <DEDUP_REMOVED lines=14> */
.L_x_9823:
        /* <DEDUP_REMOVED lines=41> */
.L_x_9829:
        /* <DEDUP_REMOVED lines=12> */
.L_x_9828:
[----:B------:R-:W-:Y:S05]  /*10260*/  BSYNC B0 ;  /* 0x0000000000007941 */ /* 0x000fea0003800000 */
.L_x_9827:
        /* <DEDUP_REMOVED lines=21> */
.L_x_9825:
        /* <DEDUP_REMOVED lines=15> */
.L_x_9830:
        /* <DEDUP_REMOVED lines=28> */
.L_x_9826:
[----:B------:R-:W-:Y:S02]  /*10670*/  IMAD.MOV.U32 R17, RZ, RZ, RZ ;  /* 0x000000ffff117224 */ /* 0x000fe400078e00ff */
[----:B------:R-:W-:Y:S02]  /*10680*/  IMAD.U32 R16, RZ, RZ, UR6 ;  /* 0x00000006ff107e24 */ /* 0x000fe4000f8e00ff */
[----:B------:R-:W-:-:S07]  /*10690*/  IMAD.MOV.U32 R18, RZ, RZ, RZ ;  /* 0x000000ffff127224 */ /* 0x000fce00078e00ff */
.L_x_9831:
[----:B------:R-:W-:-:S13]  /*106a0*/  ISETP.NE.AND P0, PT, R5, RZ, PT ;  /* 0x000000ff0500720c */ /* 0x000fda0003f05270 */
[----:B------:R-:W0:Y:S01]  /*106b0*/  @!P0 S2R R3, SR_CgaCtaId ;  /* 0x0000000000038919 */ /* 0x000e220000008800 */
[----:B------:R-:W-:-:S04]  /*106c0*/  @!P0 MOV R2, 0x400 ;  /* 0x0000040000028802 */ /* 0x000fc80000000f00 */
[----:B0-----:R-:W-:-:S05]  /*106d0*/  @!P0 LEA R2, R3, R2, 0x18 ;  /* 0x0000000203028211 */ /* 0x001fca00078ec0ff */
[----:B------:R1:W-:Y:S01]  /*106e0*/  @!P0 STS.128 [R2+0x228d0], R16 ;  /* 0x0228d01002008388 */ /* 0x0003e20000000c00 */
[----:B------:R-:W-:Y:S06]  /*106f0*/  BAR.ARV 0x5, 0x180 ;  /* 0x0146000000007b1d */ /* 0x000fec0000002000 */
.L_x_9824:
[----:B------:R2:W-:Y:S01]  /*10700*/  STL [R1+0x28], RZ ;  /* 0x000028ff01007387 */ /* 0x0005e20000100800 */
[----:B------:R-:W-:Y:S01]  /*10710*/  ULDC UR4, c[0x0][0xc3c] ;  /* 0x00030f0000047ab9 */ /* 0x000fe20000000800 */
[----:B------:R-:W-:Y:S01]  /*10720*/  IMAD.MOV.U32 R26, RZ, RZ, 0x1 ;  /* 0x00000001ff1a7424 */ /* 0x000fe200078e00ff */
[----:B0-----:R-:W-:Y:S01]  /*10730*/  ISETP.GE.AND P0, PT, R19, UR4, PT ;  /* 0x0000000413007c0c */ /* 0x001fe2000bf06270 */
[----:B------:R-:W-:-:S12]  /*10740*/  IMAD.MOV.U32 R25, RZ, RZ, RZ ;  /* 0x000000ffff197224 */ /* 0x000fd800078e00ff */
[----:B--2---:R-:W-:Y:S05]  /*10750*/  @P0 BRA `(.L_x_9832) ;  /* 0x0000005800900947 */ /* 0x004fea0003800000 */
[----:B------:R-:W2:Y:S01]  /*10760*/  LDL R4, [R1] ;  /* 0x0000000001047983 */ /* 0x000ea20000100800 */
        /* <DEDUP_REMOVED lines=11> */
[----:B------:R-:W-:Y:S01]  /*10820*/  IMAD.MOV.U32 R26, RZ, RZ, 0x1 ;  /* 0x00000001ff1a7424 */ /* 0x000fe200078e00ff */
[----:B------:R-:W-:Y:S01]  /*10830*/  SHF.L.U32 R0, R0, 0x4, RZ ;  /* 0x0000000400007819 */ /* 0x000fe200000006ff */
[----:B------:R-:W-:Y:S01]  /*10840*/  ULDC.64 UR38, c[0x0][0x198] ;  /* 0x0000660000267ab9 */ /* 0x000fe20000000a00 */
[----:B------:R-:W-:Y:S01]  /*10850*/  LOP3.LUT R30, R3, 0x200, R30, 0xf8, !PT ;  /* 0x00000200031e7812 */ /* 0x000fe200078ef81e */
[----:B------:R-:W-:Y:S01]  /*10860*/  ULDC UR36, c[0x0][0xc] ;  /* 0x0000030000247ab9 */ /* 0x000fe20000000800 */
[----:B------:R-:W-:-:S04]  /*10870*/  SHF.R.U32.HI R3, RZ, 0x3, R5 ;  /* 0x00000003ff037819 */ /* 0x000fc80000011605 */
[----:B------:R-:W-:Y:S02]  /*10880*/  LOP3.LUT R3, R3, 0x70, R0, 0xf8, !PT ;  /* 0x0000007003037812 */ /* 0x000fe400078ef800 */
[C---:B------:R-:W-:Y:S01]  /*10890*/  LOP3.LUT R0, R2.reuse, 0x40, RZ, 0xfc, !PT ;  /* 0x0000004002007812 */ /* 0x040fe200078efcff */
[----:B0-----:R-:W-:Y:S01]  /*108a0*/  ULEA UR4, UR5, UR4, 0x18 ;  /* 0x0000000405047291 */ /* 0x001fe2000f8ec03f */
[C---:B------:R-:W-:Y:S02]  /*108b0*/  LOP3.LUT R3, R2.reuse, 0x80, RZ, 0xfc, !PT ;  /* 0x0000008002037812 */ /* 0x040fe400078efcff */
[----:B------:R-:W-:-:S03]  /*108c0*/  LOP3.LUT R2, R2, 0xc0, RZ, 0xfc, !PT ;  /* 0x000000c002027812 */ /* 0x000fc600078efcff */
[----:B------:R-:W-:-:S04]  /*108d0*/  IMAD.U32 R22, RZ, RZ, UR4 ;  /* 0x00000004ff167e24 */ /* 0x000fc8000f8e00ff */
[----:B------:R-:W-:Y:S01]  /*108e0*/  IMAD R0, R30, 0x2, R22 ;  /* 0x000000021e007824 */ /* 0x000fe200078e0216 */
[----:B--2---:R-:W-:-:S05]  /*108f0*/  LOP3.LUT R4, R4, 0x2, RZ, 0xfc, !PT ;  /* 0x0000000204047812 */ /* 0x004fca00078efcff */
[----:B------:R0:W-:Y:S04]  /*10900*/  STL [R1+0x3c], R4 ;  /* 0x00003c0401007387 */ /* 0x0001e80000100800 */
[----:B------:R0:W-:Y:S04]  /*10910*/  STL [R1+0x28], RZ ;  /* 0x000028ff01007387 */ /* 0x0001e80000100800 */
[----:B------:R0:W-:Y:S02]  /*10920*/  STL [R1+0x8], R0 ;  /* 0x0000080001007387 */ /* 0x0001e40000100800 */
.L_x_9931:
[----:B-1----:R-:W1:Y:S02]  /*10930*/  LDC.64 R2, c[0x0][0xc88] ;  /* 0x00032200ff027b82 */ /* 0x002e640000000a00 */
[----:B-1----:R-:W-:-:S05]  /*10940*/  IMAD.WIDE R2, R19, 0x4, R2 ;  /* 0x0000000413027825 */ /* 0x002fca00078e0202 */
[----:B------:R-:W0:Y:S01]  /*10950*/  LDG.E R35, desc[UR40][R2.64] ;  /* 0x0000002802237981 */ /* 0x000e22000c1e1900 */
[----:B------:R-:W-:Y:S05]  /*10960*/  YIELD ;  /* 0x0000000000007946 */ /* 0x000fea0003800000 */
[----:B------:R-:W-:Y:S01]  /*10970*/  ULDC.64 UR4, c[0x0][0xa28] ;  /* 0x00028a0000047ab9 */ /* 0x000fe20000000a00 */
[----:B------:R-:W-:Y:S01]  /*10980*/  IMAD.MOV.U32 R31, RZ, RZ, RZ ;  /* 0x000000ffff1f7224 */ /* 0x000fe200078e00ff */
[----:B------:R-:W-:Y:S01]  /*10990*/  ISETP.NE.U32.AND P0, PT, RZ, UR4, PT ;  /* 0x00000004ff007c0c */ /* 0x000fe2000bf05070 */
[----:B------:R-:W-:Y:S01]  /*109a0*/  IMAD.MOV.U32 R6, RZ, RZ, RZ ;  /* 0x000000ffff067224 */ /* 0x000fe200078e00ff */
[----:B------:R-:W-:Y:S01]  /*109b0*/  ULDC.64 UR8, c[0x0][0xa18] ;  /* 0x0002860000087ab9 */ /* 0x000fe20000000a00 */
[----:B------:R-:W-:Y:S01]  /*109c0*/  ULDC.64 UR6, c[0x0][0xa10] ;  /* 0x0002840000067ab9 */ /* 0x000fe20000000a00 */
[----:B------:R-:W-:-:S02]  /*109d0*/  ISETP.NE.AND.EX P0, PT, RZ, UR5, PT, P0 ;  /* 0x00000005ff007c0c */ /* 0x000fc4000bf05300 */
        /* <DEDUP_REMOVED lines=9> */
[----:B------:R-:W-:Y:S02]  /*10a70*/  ISETP.NE.U32.AND P2, PT, RZ, UR8, PT ;  /* 0x00000008ff007c0c */ /* 0x000fe4000bf45070 */
[----:B------:R-:W-:Y:S02]  /*10a80*/  ISETP.NE.AND.EX P0, PT, RZ, UR5, PT, P0 ;  /* 0x00000005ff007c0c */ /* 0x000fe4000bf05300 */
[----:B------:R-:W-:Y:S02]  /*10a90*/  ISETP.NE.AND.EX P2, PT, RZ, UR9, PT, P2 ;  /* 0x00000009ff007c0c */ /* 0x000fe4000bf45320 */
[----:B------:R-:W-:Y:S02]  /*10aa0*/  ISETP.NE.U32.AND P1, PT, RZ, UR6, PT ;  /* 0x00000006ff007c0c */ /* 0x000fe4000bf25070 */
[----:B-1----:R-:W-:-:S02]  /*10ab0*/  IADD3 R2, P3, R28, UR4, RZ ;  /* 0x000000041c027c10 */ /* 0x002fc4000ff7e0ff */
[----:B------:R-:W-:Y:S02]  /*10ac0*/  ISETP.NE.AND.EX P1, PT, RZ, UR7, PT, P1 ;  /* 0x00000007ff007c0c */ /* 0x000fe4000bf25310 */
[----:B------:R-:W-:Y:S02]  /*10ad0*/  IADD3.X R3, R32, UR5, RZ, P3, !PT ;  /* 0x0000000520037c10 */ /* 0x000fe40009ffe4ff */
[----:B--23--:R-:W-:Y:S02]  /*10ae0*/  IADD3 R4, P4, R28, UR6, RZ ;  /* 0x000000061c047c10 */ /* 0x00cfe4000ff9e0ff */
[----:B0-----:R-:W-:Y:S01]  /*10af0*/  MOV R0, RZ ;  /* 0x000000ff00007202 */ /* 0x001fe20000000f00 */
        /* <DEDUP_REMOVED lines=20> */
[----:B----4-:R-:W-:Y:S05]  /*10c40*/  @P2 BRA `(.L_x_9833) ;  /* 0x0000000000142947 */ /* 0x010fea0003800000 */
[----:B------:R-:W-:Y:S05]  /*10c50*/  @!P0 BRA `(.L_x_9833) ;  /* 0x0000000000108947 */ /* 0x000fea0003800000 */
[----:B0-----:R-:W2:Y:S04]  /*10c60*/  LDG.E R8, desc[UR40][R2.64] ;  /* 0x0000002802087981 */ /* 0x001ea8000c1e1900 */
[----:B------:R-:W2:Y:S02]  /*10c70*/  LDG.E R9, desc[UR40][R2.64+0x4] ;  /* 0x0000042802097981 */ /* 0x000ea4000c1e1900 */
[----:B--2---:R-:W-:-:S05]  /*10c80*/  IMAD.IADD R2, R9, 0x1, -R8 ;  /* 0x0000000109027824 */ /* 0x004fca00078e0a08 */
[----:B------:R1:W-:Y:S02]  /*10c90*/  STL [R1+0x20], R2 ;  /* 0x0000200201007387 */ /* 0x0003e40000100800 */
.L_x_9833:
        /* <DEDUP_REMOVED lines=9> */
.L_x_9834:
        /* <DEDUP_REMOVED lines=9> */
.L_x_9835:
[----:B-12---:R-:W2:Y:S04]  /*10dc0*/  @P1 LDG.E R2, desc[UR40][R4.64] ;  /* 0x0000002804021981 */ /* 0x006ea8000c1e1900 */
[----:B------:R-:W2:Y:S01]  /*10dd0*/  @P1 LDG.E R3, desc[UR40][R4.64+0x4] ;  /* 0x0000042804031981 */ /* 0x000ea2000c1e1900 */
[----:B-----5:R-:W-:Y:S01]  /*10de0*/  IADD3 R7, -R31, R7, RZ ;  /* 0x000000071f077210 */ /* 0x020fe20007ffe1ff */
[----:B------:R-:W-:Y:S01]  /*10df0*/  BSSY B0, `(.L_x_9836) ;  /* 0x0000138000007945 */ /* 0x000fe20003800000 */
[----:B--2---:R-:W-:-:S04]  /*10e00*/  @P1 IMAD.IADD R6, R3, 0x1, -R2 ;  /* 0x0000000103061824 */ /* 0x004fc800078e0a02 */
[----:B0-----:R-:W-:-:S04]  /*10e10*/  IMAD.IADD R8, R7, 0x1, R6 ;  /* 0x0000000107087824 */ /* 0x001fc800078e0206 */
[----:B------:R-:W-:Y:S01]  /*10e20*/  VIADD R2, R8, 0x5f ;  /* 0x0000005f08027836 */ /* 0x000fe20000000000 */
[----:B------:R-:W-:Y:S03]  /*10e30*/  STL [R1+0x4], R8 ;  /* 0x0000040801007387 */ /* 0x000fe60000100800 */
[----:B------:R-:W-:-:S05]  /*10e40*/  IMAD.HI R2, R2, 0x2aaaaaab, RZ ;  /* 0x2aaaaaab02027827 */ /* 0x000fca00078e02ff */
[----:B------:R-:W-:-:S04]  /*10e50*/  SHF.R.U32.HI R3, RZ, 0x1f, R2 ;  /* 0x0000001fff037819 */ /* 0x000fc80000011602 */
[----:B------:R-:W-:-:S05]  /*10e60*/  LEA.HI.SX32 R4, R2, R3, 0x1c ;  /* 0x0000000302047211 */ /* 0x000fca00078fe2ff */
[--C-:B------:R-:W-:Y:S01]  /*10e70*/  IMAD R2, R4, 0x60, -R7.reuse ;  /* 0x0000006004027824 */ /* 0x100fe200078e0a07 */
[----:B------:R0:W-:Y:S01]  /*10e80*/  STL [R1+0x2c], R4 ;  /* 0x00002c0401007387 */ /* 0x0001e20000100800 */
[----:B------:R-:W-:-:S03]  /*10e90*/  IMAD.MOV R7, RZ, RZ, -R7 ;  /* 0x000000ffff077224 */ /* 0x000fc600078e0a07 */
[----:B------:R-:W-:Y:S02]  /*10ea0*/  VIMNMX R2, R2, R6, PT ;  /* 0x0000000602027248 */ /* 0x000fe40003fe0100 */
[----:B------:R-:W-:-:S04]  /*10eb0*/  VIMNMX R7, RZ, R7, !PT ;  /* 0x00000007ff077248 */ /* 0x000fc80007fe0100 */
[----:B------:R-:W-:-:S13]  /*10ec0*/  ISETP.GT.AND P0, PT, R2, R7, PT ;  /* 0x000000070200720c */ /* 0x000fda0003f04270 */
[----:B0-----:R-:W-:Y:S02]  /*10ed0*/  @P0 VIADD R4, R2, 0x5f ;  /* 0x0000005f02040836 */ /* 0x001fe40000000000 */
        /* <DEDUP_REMOVED lines=16> */
.L_x_10005:
[----:B-1----:R-:W-:Y:S02]  /*10fe0*/  ISETP.NE.AND P0, PT, R14, RZ, PT ;  /* 0x000000ff0e00720c */ /* 0x002fe40003f05270 */
[----:B------:R-:W-:-:S11]  /*10ff0*/  PLOP3.LUT P6, PT, PT, PT, PT, 0x8, 0x0 ;  /* 0x000000000000781c */ /* 0x000fd60003fce170 */
[----:B------:R-:W-:Y:S05]  /*11000*/  @P0 BRA `(.L_x_9839) ;  /* 0x00000000000c0947 */ /* 0x000fea0003800000 */
[----:B------:R-:W-:-:S03]  /*11010*/  UMOV UR4, 0xffffffff ;  /* 0xffffffff00047882 */ /* 0x000fc60000000000 */
[----:B------:R-:W-:Y:S05]  /*11020*/  BRA.DIV UR4, `(.L_x_9840) ;  /* 0x0000006a04247947 */ /* 0x000fea000b800000 */
[----:B------:R-:W-:-:S13]  /*11030*/  ELECT P6, URZ, PT ;  /* 0x00000000003f782f */ /* 0x000fda00038c0000 */
.L_x_9839:
        /* <DEDUP_REMOVED lines=9> */
.L_x_10008:
[----:B------:R-:W-:Y:S05]  /*110d0*/  BSYNC B1 ;  /* 0x0000000000017941 */ /* 0x000fea0003800000 */
.L_x_9841:
[----:B------:R-:W-:Y:S04]  /*110e0*/  BSSY B1, `(.L_x_9843) ;  /* 0x000007b000017945 */ /* 0x000fe80003800000 */
[----:B------:R-:W-:Y:S05]  /*110f0*/  @!P6 BRA `(.L_x_9844) ;  /* 0x0000000400e4e947 */ /* 0x000fea0003800000 */
[----:B0-----:R-:W-:Y:S01]  /*11100*/  LEA R3, R24, R22, 0x3 ;  /* 0x0000001618037211 */ /* 0x001fe200078e18ff */
[----:B------:R-:W0:Y:S01]  /*11110*/  S2R R7, SR_TID.X ;  /* 0x0000000000077919 */ /* 0x000e220000002100 */
[----:B------:R-:W-:Y:S01]  /*11120*/  SHF.L.U32 R6, R27, 0x1f, RZ ;  /* 0x0000001f1b067819 */ /* 0x000fe200000006ff */
[----:B------:R-:W-:Y:S03]  /*11130*/  BSSY B2, `(.L_x_9845) ;  /* 0x0000005000027945 */ /* 0x000fe60003800000 */
[----:B------:R-:W1:Y:S01]  /*11140*/  SYNCS.PHASECHK.TRANS64.TRYWAIT P0, [R3+URZ+0x228a0], R6 ;  /* 0x0228a006030075a7 */ /* 0x000e62000800017f */
[----:B0-----:R-:W-:-:S04]  /*11150*/  LOP3.LUT R7, R7, 0x7f, RZ, 0xc0, !PT ;  /* 0x0000007f07077812 */ /* 0x001fc800078ec0ff */
[----:B------:R-:W-:Y:S01]  /*11160*/  ISETP.NE.AND P1, PT, R7, RZ, PT ;  /* 0x000000ff0700720c */ /* 0x000fe20003f25270 */
[----:B-1----:R-:W-:-:S12]  /*11170*/  @!P0 BRA `(.L_x_9846) ;  /* 0x0000006800048947 */ /* 0x002fd80003800000 */
.L_x_10009:
[----:B------:R-:W-:Y:S05]  /*11180*/  BSYNC B2 ;  /* 0x0000000000027941 */ /* 0x000fea0003800000 */
.L_x_9845:
        /* <DEDUP_REMOVED lines=9> */
.L_x_9848:
[----:B------:R-:W-:Y:S05]  /*11220*/  BSYNC B2 ;  /* 0x0000000000027941 */ /* 0x000fea0003800000 */
.L_x_9847:
        /* <DEDUP_REMOVED lines=12> */
.L_x_9849:
        /* <DEDUP_REMOVED lines=13> */
.L_x_10010:
[----:B------:R-:W-:Y:S05]  /*113c0*/  BSYNC B2 ;  /* 0x0000000000027941 */ /* 0x000fea0003800000 */
.L_x_9850:
[----:B------:R-:W-:Y:S01]  /*113d0*/  BSSY B2, `(.L_x_9852) ;  /* 0x000000b000027945 */ /* 0x000fe20003800000 */
[----:B------:R-:W-:Y:S02]  /*113e0*/  IMAD.MOV.U32 R10, RZ, RZ, 0x0 ;  /* 0x00000000ff0a7424 */ /* 0x000fe400078e00ff */
[----:B------:R-:W-:Y:S01]  /*113f0*/  IMAD.MOV.U32 R11, RZ, RZ, 0x12f00000 ;  /* 0x12f00000ff0b7424 */ /* 0x000fe200078e00ff */
[----:B------:R-:W-:Y:S06]  /*11400*/  @P1 BRA `(.L_x_9853) ;  /* 0x00000000001c1947 */ /* 0x000fec0003800000 */
[----:B------:R-:W2:Y:S01]  /*11410*/  S2R R8, SR_TID.X ;  /* 0x0000000000087919 */ /* 0x000ea20000002100 */
[----:B01----:R-:W-:-:S04]  /*11420*/  MOV R6, 0xc000 ;  /* 0x0000c00000067802 */ /* 0x003fc80000000f00 */
[----:B------:R3:W-:Y:S01]  /*11430*/  SYNCS.ARRIVE.TRANS64 RZ, [R3+URZ+0x228b0], R6 ;  /* 0x0228b00603ff79a7 */ /* 0x0007e2000800003f */
[----:B--2---:R-:W-:-:S04]  /*11440*/  LOP3.LUT R8, R8, 0x1f, RZ, 0xc0, !PT ;  /* 0x0000001f08087812 */ /* 0x004fc800078ec0ff */
[----:B------:R-:W-:-:S13]  /*11450*/  ISETP.NE.AND P0, PT, R8, RZ, PT ;  /* 0x000000ff0800720c */ /* 0x000fda0003f05270 */
[----:B---3--:R-:W-:Y:S05]  /*11460*/  @!P0 BRA `(.L_x_9853) ;  /* 0x0000000000048947 */ /* 0x008fea0003800000 */
[----:B------:R-:W-:Y:S01]  /*11470*/  BPT.TRAP 0x1 ;  /* 0x000000040000795c */ /* 0x000fe20000300000 */
.L_x_9853:
[----:B------:R-:W-:Y:S05]  /*11480*/  BSYNC B2 ;  /* 0x0000000000027941 */ /* 0x000fea0003800000 */
.L_x_9852:
        /* <DEDUP_REMOVED lines=9> */
.L_x_9854:
        /* <DEDUP_REMOVED lines=15> */
.L_x_9855:
        /* <DEDUP_REMOVED lines=15> */
.L_x_9856:
        /* <DEDUP_REMOVED lines=15> */
.L_x_9857:
        /* <DEDUP_REMOVED lines=10> */
.L_x_9844:
[----:B------:R-:W-:Y:S05]  /*11890*/  BSYNC B1 ;  /* 0x0000000000017941 */ /* 0x000fea0003800000 */
.L_x_9843:
        /* <DEDUP_REMOVED lines=9> */
.L_x_9873:
[----:B------:R-:W-:Y:S05]  /*11930*/  YIELD ;  /* 0x0000000000007946 */ /* 0x000fea0003800000 */
[----:B------:R-:W-:Y:S04]  /*11940*/  BSSY B1, `(.L_x_9858) ;  /* 0x000007a000017945 */ /* 0x000fe80003800000 */
[----:B------:R-:W-:Y:S05]  /*11950*/  @!P6 BRA `(.L_x_9859) ;  /* 0x0000000400e0e947 */ /* 0x000fea0003800000 */
[----:B------:R-:W-:Y:S01]  /*11960*/  LEA R6, R24, R22, 0x3 ;  /* 0x0000001618067211 */ /* 0x000fe200078e18ff */
[----:B0-----:R-:W0:Y:S01]  /*11970*/  S2R R3, SR_TID.X ;  /* 0x0000000000037919 */ /* 0x001e220000002100 */
[----:B------:R-:W-:Y:S01]  /*11980*/  SHF.L.U32 R2, R27, 0x1f, RZ ;  /* 0x0000001f1b027819 */ /* 0x000fe200000006ff */
[----:B------:R-:W-:Y:S03]  /*11990*/  BSSY B2, `(.L_x_9860) ;  /* 0x0000005000027945 */ /* 0x000fe60003800000 */
[----:B------:R-:W1:Y:S01]  /*119a0*/  SYNCS.PHASECHK.TRANS64.TRYWAIT P1, [R6+URZ+0x228a0], R2 ;  /* 0x0228a002060075a7 */ /* 0x000e62000802017f */
[----:B0-----:R-:W-:-:S04]  /*119b0*/  LOP3.LUT R3, R3, 0x7f, RZ, 0xc0, !PT ;  /* 0x0000007f03037812 */ /* 0x001fc800078ec0ff */
[----:B------:R-:W-:Y:S01]  /*119c0*/  ISETP.NE.AND P2, PT, R3, RZ, PT ;  /* 0x000000ff0300720c */ /* 0x000fe20003f45270 */
[----:B-1----:R-:W-:-:S12]  /*119d0*/  @!P1 BRA `(.L_x_9861) ;  /* 0x0000006000149947 */ /* 0x002fd80003800000 */
.L_x_10011:
[----:B------:R-:W-:Y:S05]  /*119e0*/  BSYNC B2 ;  /* 0x0000000000027941 */ /* 0x000fea0003800000 */
.L_x_9860:
        /* <DEDUP_REMOVED lines=9> */
.L_x_9863:
[----:B------:R-:W-:Y:S05]  /*11a80*/  BSYNC B2 ;  /* 0x0000000000027941 */ /* 0x000fea0003800000 */
.L_x_9862:
        /* <DEDUP_REMOVED lines=11> */
.L_x_9864:
        /* <DEDUP_REMOVED lines=13> */
.L_x_10012:
[----:B------:R-:W-:Y:S05]  /*11c10*/  BSYNC B2 ;  /* 0x0000000000027941 */ /* 0x000fea0003800000 */
.L_x_9865:
        /* <DEDUP_REMOVED lines=11> */
.L_x_9868:
[----:B------:R-:W-:Y:S05]  /*11cd0*/  BSYNC B2 ;  /* 0x0000000000027941 */ /* 0x000fea0003800000 */
.L_x_9867:
        /* <DEDUP_REMOVED lines=8> */
[----:B------:R-:W-:-:S11]  /*11d60*/  IADD3 R6, R6, 0x228b0, RZ ;  /* 0x000228b006067810 */ /* 0x000fd60007ffe0ff */
.L_x_9869:
        /* <DEDUP_REMOVED lines=15> */
.L_x_9870:
        /* <DEDUP_REMOVED lines=15> */
.L_x_9871:
        /* <DEDUP_REMOVED lines=15> */
.L_x_9872:
        /* <DEDUP_REMOVED lines=10> */
.L_x_9859:
[----:B------:R-:W-:Y:S05]  /*120e0*/  BSYNC B1 ;  /* 0x0000000000017941 */ /* 0x000fea0003800000 */
.L_x_9858:
        /* <DEDUP_REMOVED lines=8> */
.L_x_9837:
[----:B------:R-:W-:Y:S05]  /*12170*/  BSYNC B0 ;  /* 0x0000000000007941 */ /* 0x000fea0003800000 */
.L_x_9836:
[----:B------:R-:W2:Y:S01]  /*12180*/  LDL R34, [R1+0x4] ;  /* 0x0000040001227983 */ /* 0x000ea20000100800 */
        /* <DEDUP_REMOVED lines=22> */
.L_x_9875:
        /* <DEDUP_REMOVED lines=20> */
.L_x_9878:
[----:B------:R-:W-:Y:S05]  /*12430*/  BSYNC B6 ;  /* 0x0000000000067941 */ /* 0x000fea0003800000 */
.L_x_9877:
        /* <DEDUP_REMOVED lines=20> */
.L_x_9881:
        /* <DEDUP_REMOVED lines=15> */
.L_x_9880:
[----:B------:R-:W-:Y:S05]  /*12670*/  BSYNC B6 ;  /* 0x0000000000067941 */ /* 0x000fea0003800000 */
.L_x_9879:
[----:B------:R-:W2:Y:S01]  /*12680*/  LDL R21, [R1+0x2c] ;  /* 0x00002c0001157983 */ /* 0x000ea20000100800 */
[----:B------:R-:W-:Y:S01]  /*12690*/  ULDC.64 UR4, c[0x0][0x9f8] ;  /* 0x00027e0000047ab9 */ /* 0x000fe20000000a00 */
[----:B------:R-:W1:Y:S01]  /*126a0*/  LDC R9, c[0x0][0x430] ;  /* 0x00010c00ff097b82 */ /* 0x000e620000000800 */
[----:B------:R-:W-:Y:S01]  /*126b0*/  ISETP.NE.U32.AND P0, PT, RZ, UR4, PT ;  /* 0x00000004ff007c0c */ /* 0x000fe2000bf05070 */
[----:B------:R-:W3:Y:S03]  /*126c0*/  S2R R20, SR_TID.X ;  /* 0x0000000000147919 */ /* 0x000ee60000002100 */
[----:B------:R-:W-:-:S13]  /*126d0*/  ISETP.NE.AND.EX P0, PT, RZ, UR5, PT, P0 ;  /* 0x00000005ff007c0c */ /* 0x000fda000bf05300 */
[----:B------:R-:W-:Y:S01]  /*126e0*/  @P0 IADD3 R2, P1, R28, UR4, RZ ;  /* 0x000000041c020c10 */ /* 0x000fe2000ff3e0ff */
[----:B------:R-:W-:Y:S01]  /*126f0*/  IMAD.MOV.U32 R36, RZ, RZ, RZ ;  /* 0x000000ffff247224 */ /* 0x000fe200078e00ff */
[----:B------:R-:W4:Y:S01]  /*12700*/  S2R R10, SR_TID.X ;  /* 0x00000000000a7919 */ /* 0x000f220000002100 */
[----:B------:R-:W-:Y:S01]  /*12710*/  ULDC UR4, c[0x0][0x2f4] ;  /* 0x0000bd0000047ab9 */ /* 0x000fe20000000800 */
[----:B0-----:R-:W-:Y:S01]  /*12720*/  @P0 IADD3.X R3, R32, UR5, RZ, P1, !PT ;  /* 0x0000000520030c10 */ /* 0x001fe20008ffe4ff */
[----:B------:R-:W-:-:S04]  /*12730*/  ULDC UR5, c[0x0][0x320] ;  /* 0x0000c80000057ab9 */ /* 0x000fc80000000800 */
[----:B------:R0:W2:Y:S01]  /*12740*/  @P0 LDG.E R29, desc[UR40][R2.64] ;  /* 0x00000028021d0981 */ /* 0x0000a2000c1e1900 */
[----:B---3--:R-:W-:-:S04]  /*12750*/  LOP3.LUT R20, R20, 0x7f, RZ, 0xc0, !PT ;  /* 0x0000007f14147812 */ /* 0x008fc800078ec0ff */
[----:B------:R-:W-:Y:S02]  /*12760*/  SHF.R.U32.HI R33, RZ, 0x3, R20 ;  /* 0x00000003ff217819 */ /* 0x000fe40000011614 */
[----:B------:R-:W3:Y:S01]  /*12770*/  S2R R20, SR_TID.X ;  /* 0x0000000000147919 */ /* 0x000ee20000002100 */
[----:B-1----:R-:W-:-:S13]  /*12780*/  ISETP.NE.AND P1, PT, R9, 0x1, PT ;  /* 0x000000010900780c */ /* 0x002fda0003f25270 */
[----:B------:R-:W1:Y:S08]  /*12790*/  @P1 LDC R0, c[0x0][0x434] ;  /* 0x00010d00ff001b82 */ /* 0x000e700000000800 */
[----:B0-----:R-:W0:Y:S01]  /*127a0*/  @P1 LDC R2, c[0x0][0x438] ;  /* 0x00010e00ff021b82 */ /* 0x001e220000000800 */
[----:B---3--:R-:W-:-:S05]  /*127b0*/  IMAD.SHL.U32 R20, R20, 0x10, RZ ;  /* 0x0000001014147824 */ /* 0x008fca00078e00ff */
[----:B------:R-:W-:Y:S01]  /*127c0*/  LOP3.LUT R20, R33, 0x70, R20, 0xf8, !PT ;  /* 0x0000007021147812 */ /* 0x000fe200078ef814 */
[----:B----4-:R-:W-:-:S05]  /*127d0*/  IMAD.SHL.U32 R10, R10, 0x8, RZ ;  /* 0x000000080a0a7824 */ /* 0x010fca00078e00ff */
[----:B------:R-:W-:Y:S02]  /*127e0*/  LOP3.LUT R10, R10, 0x38, RZ, 0xc0, !PT ;  /* 0x000000380a0a7812 */ /* 0x000fe400078ec0ff */
[----:B------:R-:W-:Y:S01]  /*127f0*/  LOP3.LUT R23, R23, 0xffffffdf, RZ, 0xc0, !PT ;  /* 0xffffffdf17177812 */ /* 0x000fe200078ec0ff */
[----:B------:R-:W-:Y:S01]  /*12800*/  UMOV UR6, 0xffffffff ;  /* 0xffffffff00067882 */ /* 0x000fe20000000000 */
[----:B--2---:R-:W-:-:S04]  /*12810*/  VIADD R8, R21, 0xffffffff ;  /* 0xffffffff15087836 */ /* 0x004fc80000000000 */
[----:B------:R-:W-:-:S05]  /*12820*/  IMAD R4, R8, 0x60, R20 ;  /* 0x0000006008047824 */ /* 0x000fca00078e0214 */
[C---:B------:R-:W-:Y:S01]  /*12830*/  ISETP.GE.AND P0, PT, R4.reuse, R34, PT ;  /* 0x000000220400720c */ /* 0x040fe20003f06270 */
[----:B------:R-:W-:-:S03]  /*12840*/  IMAD.IADD R37, R4, 0x1, R31 ;  /* 0x0000000104257824 */ /* 0x000fc600078e021f */
[----:B------:R-:W-:Y:S01]  /*12850*/  ISETP.GT.U32.OR P0, PT, R20, 0x5f, P0 ;  /* 0x0000005f1400780c */ /* 0x000fe20000704470 */
[----:B-1----:R-:W-:-:S04]  /*12860*/  @P1 IMAD.HI.U32 R3, R37, R0, RZ ;  /* 0x0000000025031227 */ /* 0x002fc800078e00ff */
[----:B------:R-:W-:Y:S01]  /*12870*/  IMAD.MOV.U32 R0, RZ, RZ, R37 ;  /* 0x000000ffff007224 */ /* 0x000fe200078e0025 */
[----:B0-----:R-:W-:-:S07]  /*12880*/  @P1 SHF.R.U32.HI R0, RZ, R2, R3 ;  /* 0x00000002ff001219 */ /* 0x001fce0000011603 */
[----:B------:R-:W0:Y:S08]  /*12890*/  @!P0 LDC.64 R2, c[0x0][0x428] ;  /* 0x00010a00ff028b82 */ /* 0x000e300000000a00 */
[----:B------:R-:W1:Y:S01]  /*128a0*/  @!P0 LDC.64 R4, c[0x0][0x418] ;  /* 0x00010600ff048b82 */ /* 0x000e620000000a00 */
[----:B------:R-:W-:Y:S02]  /*128b0*/  @!P0 SHF.R.S32.HI R7, RZ, 0x1f, R0 ;  /* 0x0000001fff078819 */ /* 0x000fe40000011400 */
[----:B------:R-:W-:-:S02]  /*128c0*/  @!P0 MOV R6, R0 ;  /* 0x0000000000068202 */ /* 0x000fc40000000f00 */
[----:B------:R-:W-:-:S03]  /*128d0*/  SHF.R.S32.HI R34, RZ, 0x1f, R29 ;  /* 0x0000001fff227819 */ /* 0x000fc6000001141d */
[----:B0-----:R-:W-:-:S04]  /*128e0*/  @!P0 IMAD.WIDE.U32 R6, R29, R2, R6 ;  /* 0x000000021d068225 */ /* 0x001fc800078e0006 */
[----:B------:R-:W-:-:S04]  /*128f0*/  @!P0 IMAD R2, R34, R2, RZ ;  /* 0x0000000222028224 */ /* 0x000fc800078e02ff */
[----:B------:R-:W-:Y:S01]  /*12900*/  @!P0 IMAD R3, R29, R3, R2 ;  /* 0x000000031d038224 */ /* 0x000fe200078e0202 */
[----:B-1----:R-:W-:-:S03]  /*12910*/  @!P0 LEA R4, P1, R6, R4, 0x2 ;  /* 0x0000000406048211 */ /* 0x002fc600078210ff */
[----:B------:R-:W-:-:S05]  /*12920*/  @!P0 IMAD.IADD R3, R7, 0x1, R3 ;  /* 0x0000000107038824 */ /* 0x000fca00078e0203 */
[----:B------:R-:W-:-:S05]  /*12930*/  @!P0 LEA.HI.X R5, R6, R5, R3, 0x2, P1 ;  /* 0x0000000506058211 */ /* 0x000fca00008f1403 */
[----:B------:R0:W5:Y:S01]  /*12940*/  @!P0 LDG.E R36, desc[UR40][R4.64] ;  /* 0x0000002804248981 */ /* 0x000162000c1e1900 */
[----:B------:R-:W-:Y:S02]  /*12950*/  ISETP.GT.U32.AND P0, PT, R20, 0x5f, PT ;  /* 0x0000005f1400780c */ /* 0x000fe40003f04070 */
[----:B------:R-:W1:Y:S01]  /*12960*/  S2R R20, SR_TID.X ;  /* 0x0000000000147919 */ /* 0x000e620000002100 */
[----:B------:R-:W-:-:S10]  /*12970*/  ISETP.GE.AND P1, PT, R10, UR4, PT ;  /* 0x000000040a007c0c */ /* 0x000fd4000bf26270 */
[----:B------:R-:W-:-:S04]  /*12980*/  @P0 LOP3.LUT R23, R23, 0x20, RZ, 0xfc, !PT ;  /* 0x0000002017170812 */ /* 0x000fc800078efcff */
[----:B------:R-:W-:Y:S01]  /*12990*/  LOP3.LUT R23, R23, 0xfffffffe, RZ, 0xc0, !PT ;  /* 0xfffffffe17177812 */ /* 0x000fe200078ec0ff */
[----:B-1----:R-:W-:-:S05]  /*129a0*/  IMAD.SHL.U32 R20, R20, 0x8, RZ ;  /* 0x0000000814147824 */ /* 0x002fca00078e00ff */
[----:B------:R-:W-:-:S04]  /*129b0*/  LOP3.LUT R20, R20, 0x38, RZ, 0xc0, !PT ;  /* 0x0000003814147812 */ /* 0x000fc800078ec0ff */
[----:B------:R-:W-:-:S04]  /*129c0*/  LOP3.LUT R11, R20, 0x40, RZ, 0xfc, !PT ;  /* 0x00000040140b7812 */ /* 0x000fc800078efcff */
[----:B------:R-:W-:Y:S02]  /*129d0*/  ISETP.GE.AND P3, PT, R11, UR5, PT ;  /* 0x000000050b007c0c */ /* 0x000fe4000bf66270 */
[----:B------:R-:W-:Y:S02]  /*129e0*/  @P1 LOP3.LUT R23, R23, 0x1, RZ, 0xfc, !PT ;  /* 0x0000000117171812 */ /* 0x000fe400078efcff */
[C---:B------:R-:W-:Y:S02]  /*129f0*/  LOP3.LUT R11, R10.reuse, 0x80, RZ, 0xfc, !PT ;  /* 0x000000800a0b7812 */ /* 0x040fe400078efcff */
[----:B------:R-:W-:Y:S02]  /*12a00*/  LOP3.LUT R23, R23, 0xfffffff7, RZ, 0xc0, !PT ;  /* 0xfffffff717177812 */ /* 0x000fe400078ec0ff */
[----:B------:R-:W-:Y:S02]  /*12a10*/  ISETP.GE.AND P2, PT, R11, UR5, PT ;  /* 0x000000050b007c0c */ /* 0x000fe4000bf46270 */
[----:B------:R-:W-:-:S03]  /*12a20*/  ISETP.GE.AND P0, PT, R10, UR5, PT ;  /* 0x000000050a007c0c */ /* 0x000fc6000bf06270 */
[----:B------:R-:W-:-:S04]  /*12a30*/  @P3 LOP3.LUT R23, R23, 0x8, RZ, 0xfc, !PT ;  /* 0x0000000817173812 */ /* 0x000fc800078efcff */
[----:B------:R-:W-:Y:S02]  /*12a40*/  LOP3.LUT R23, R23, 0xffffffef, RZ, 0xc0, !PT ;  /* 0xffffffef17177812 */ /* 0x000fe400078ec0ff */
[----:B------:R-:W-:Y:S02]  /*12a50*/  LOP3.LUT R10, R10, 0xc0, RZ, 0xfc, !PT ;  /* 0x000000c00a0a7812 */ /* 0x000fe400078efcff */
[----:B------:R-:W-:Y:S02]  /*12a60*/  LOP3.LUT R23, R23, 0xfffffffb, RZ, 0xc0, !PT ;  /* 0xfffffffb17177812 */ /* 0x000fe400078ec0ff */
[----:B------:R-:W-:Y:S02]  /*12a70*/  ISETP.GE.AND P1, PT, R10, UR5, PT ;  /* 0x000000050a007c0c */ /* 0x000fe4000bf26270 */
[----:B------:R-:W-:-:S04]  /*12a80*/  @P2 LOP3.LUT R23, R23, 0x4, RZ, 0xfc, !PT ;  /* 0x0000000417172812 */ /* 0x000fc800078efcff */
[----:B------:R-:W-:Y:S01]  /*12a90*/  @P0 LOP3.LUT R23, R23, 0x10, RZ, 0xfc, !PT ;  /* 0x0000001017170812 */ /* 0x000fe200078efcff */
[----:B------:R-:W-:-:S03]  /*12aa0*/  IMAD.MOV R0, RZ, RZ, -R0 ;  /* 0x000000ffff007224 */ /* 0x000fc600078e0a00 */
[----:B------:R-:W-:Y:S01]  /*12ab0*/  LOP3.LUT R23, R23, 0xfffffffd, RZ, 0xc0, !PT ;  /* 0xfffffffd17177812 */ /* 0x000fe200078ec0ff */
[----:B------:R-:W-:-:S03]  /*12ac0*/  IMAD R37, R9, R0, R37 ;  /* 0x0000000009257224 */ /* 0x000fc600078e0225 */
[----:B------:R-:W-:Y:S01]  /*12ad0*/  @P1 LOP3.LUT R23, R23, 0x2, RZ, 0xfc, !PT ;  /* 0x0000000217171812 */ /* 0x000fe200078efcff */
[----:B0-----:R-:W-:Y:S06]  /*12ae0*/  BRA.DIV UR6, `(.L_x_9882) ;  /* 0x0000004e06f87947 */ /* 0x001fec000b800000 */
.L_x_10015:
[----:B------:R-:W2:Y:S01]  /*12af0*/  LDL R0, [R1+0x3c] ;  /* 0x00003c0001007983 */ /* 0x000ea20000100800 */
[----:B------:R-:W-:Y:S02]  /*12b00*/  SEL R7, RZ, 0x1, P0 ;  /* 0x00000001ff077807 */ /* 0x000fe40000000000 */
[----:B------:R-:W-:Y:S02]  /*12b10*/  LOP3.LUT R23, R23, 0xffffffbf, RZ, 0xc0, !PT ;  /* 0xffffffbf17177812 */ /* 0x000fe400078ec0ff */
[----:B------:R-:W-:Y:S02]  /*12b20*/  SHF.R.S32.HI R28, RZ, 0x1f, R18 ;  /* 0x0000001fff1c7819 */ /* 0x000fe40000011412 */
[----:B--2---:R-:W-:-:S13]  /*12b30*/  ISETP.NE.AND P0, PT, R0, 0x3, PT ;  /* 0x000000030000780c */ /* 0x004fda0003f05270 */
[----:B------:R-:W-:Y:S01]  /*12b40*/  @P0 LOP3.LUT R23, R23, 0x40, RZ, 0xfc, !PT ;  /* 0x0000004017170812 */ /* 0x000fe200078efcff */
[----:B------:R-:W-:Y:S06]  /*12b50*/  @!P0 BRA `(.L_x_9883) ;  /* 0x0000000000048947 */ /* 0x000fec0003800000 */
[----:B------:R-:W-:Y:S01]  /*12b60*/  BPT.TRAP 0x1 ;  /* 0x000000040000795c */ /* 0x000fe20000300000 */
.L_x_9883:
[----:B------:R-:W-:Y:S01]  /*12b70*/  IMAD R32, R25, 0x8, R22 ;  /* 0x0000000819207824 */ /* 0x000fe200078e0216 */
[----:B------:R-:W-:Y:S01]  /*12b80*/  SHF.L.U32 R0, R26, 0x1f, RZ ;  /* 0x0000001f1a007819 */ /* 0x000fe200000006ff */
[----:B------:R-:W-:Y:S03]  /*12b90*/  BSSY B0, `(.L_x_9884) ;  /* 0x0000003000007945 */ /* 0x000fe60003800000 */
[----:B------:R-:W0:Y:S02]  /*12ba0*/  SYNCS.PHASECHK.TRANS64.TRYWAIT P0, [R32+URZ+0x22840], R0 ;  /* 0x02284000200075a7 */ /* 0x000e24000800017f */
[----:B0-----:R-:W-:Y:S05]  /*12bb0*/  @!P0 BRA `(.L_x_9885) ;  /* 0x0000004c00f88947 */ /* 0x001fea0003800000 */
.L_x_10016:
[----:B------:R-:W-:Y:S05]  /*12bc0*/  BSYNC B0 ;  /* 0x0000000000007941 */ /* 0x000fea0003800000 */
.L_x_9884:
[----:B------:R-:W2:Y:S01]  /*12bd0*/  LDL R6, [R1+0x4] ;  /* 0x0000040001067983 */ /* 0x000ea20000100800 */
[----:B0-----:R-:W-:Y:S01]  /*12be0*/  SHF.R.S32.HI R0, RZ, 0x1f, R37 ;  /* 0x0000001fff007819 */ /* 0x001fe20000011425 */
[----:B------:R-:W-:Y:S01]  /*12bf0*/  ULDC.64 UR4, c[0x0][0x300] ;  /* 0x0000c00000047ab9 */ /* 0x000fe20000000a00 */
[----:B-----5:R-:W-:Y:S01]  /*12c00*/  SHF.R.S32.HI R4, RZ, 0x1f, R36 ;  /* 0x0000001fff047819 */ /* 0x020fe20000011424 */
[----:B------:R-:W0:Y:S01]  /*12c10*/  S2R R5, SR_TID.X ;  /* 0x0000000000057919 */ /* 0x000e220000002100 */
[----:B------:R-:W-:Y:S01]  /*12c20*/  IMAD.WIDE.U32 R2, R37, UR4, RZ ;  /* 0x0000000425027c25 */ /* 0x000fe2000f8e00ff */
[----:B------:R-:W-:Y:S01]  /*12c30*/  LOP3.LUT P2, RZ, R23, 0x1, RZ, 0xc0, !PT ;  /* 0x0000000117ff7812 */ /* 0x000fe2000784c0ff */
[----:B------:R-:W1:Y:S01]  /*12c40*/  S2R R9, SR_TID.X ;  /* 0x0000000000097919 */ /* 0x000e620000002100 */
[----:B------:R3:W-:Y:S04]  /*12c50*/  STL [R1+0x30], R0 ;  /* 0x0000300001007387 */ /* 0x0007e80000100800 */
[----:B------:R4:W-:Y:S01]  /*12c60*/  STL [R1+0x34], R4 ;  /* 0x0000340401007387 */ /* 0x0009e20000100800 */
[----:B---3--:R-:W-:-:S04]  /*12c70*/  IMAD R0, R0, UR4, RZ ;  /* 0x0000000400007c24 */ /* 0x008fc8000f8e02ff */
[----:B------:R-:W-:Y:S01]  /*12c80*/  IMAD R0, R37, UR5, R0 ;  /* 0x0000000525007c24 */ /* 0x000fe2000f8e0200 */
[----:B------:R-:W-:-:S03]  /*12c90*/  ULDC.64 UR4, c[0x0][0x310] ;  /* 0x0000c40000047ab9 */ /* 0x000fc60000000a00 */
[----:B------:R-:W-:Y:S02]  /*12ca0*/  IMAD.IADD R3, R3, 0x1, R0 ;  /* 0x0000000103037824 */ /* 0x000fe400078e0200 */
[----:B------:R-:W-:Y:S02]  /*12cb0*/  IMAD R0, R4, UR4, RZ ;  /* 0x0000000404007c24 */ /* 0x000fe4000f8e02ff */
[----:B------:R-:W-:Y:S01]  /*12cc0*/  IMAD.WIDE.U32 R2, R36, UR4, R2 ;  /* 0x0000000424027c25 */ /* 0x000fe2000f8e0002 */
[----:B0-----:R-:W-:-:S03]  /*12cd0*/  LOP3.LUT R5, R5, 0x7f, RZ, 0xc0, !PT ;  /* 0x0000007f05057812 */ /* 0x001fc600078ec0ff */
[----:B------:R-:W-:Y:S01]  /*12ce0*/  IMAD R0, R36, UR5, R0 ;  /* 0x0000000524007c24 */ /* 0x000fe2000f8e0200 */
[----:B------:R-:W-:Y:S01]  /*12cf0*/  ULDC.64 UR4, c[0x0][0x308] ;  /* 0x0000c20000047ab9 */ /* 0x000fe20000000a00 */
[----:B------:R-:W-:Y:S01]  /*12d00*/  SHF.R.U32.HI R5, RZ, 0x3, R5 ;  /* 0x00000003ff057819 */ /* 0x000fe20000011605 */
[----:B-1----:R-:W-:Y:S02]  /*12d10*/  IMAD.SHL.U32 R9, R9, 0x8, RZ ;  /* 0x0000000809097824 */ /* 0x002fe400078e00ff */
[----:B------:R-:W-:Y:S01]  /*12d20*/  IADD3 R3, R3, R0, RZ ;  /* 0x0000000003037210 */ /* 0x000fe20007ffe0ff */
[----:B------:R-:W-:Y:S02]  /*12d30*/  IMAD R0, R28, UR4, RZ ;  /* 0x000000041c007c24 */ /* 0x000fe4000f8e02ff */
[----:B------:R-:W-:Y:S02]  /*12d40*/  LOP3.LUT R9, R9, 0x38, RZ, 0xc0, !PT ;  /* 0x0000003809097812 */ /* 0x000fe400078ec0ff */
[----:B------:R-:W-:-:S02]  /*12d50*/  IMAD R0, R18, UR5, R0 ;  /* 0x0000000512007c24 */ /* 0x000fc4000f8e0200 */
[----:B------:R-:W-:Y:S01]  /*12d60*/  IMAD.WIDE.U32 R2, R18, UR4, R2 ;  /* 0x0000000412027c25 */ /* 0x000fe2000f8e0002 */
[----:B------:R-:W-:-:S03]  /*12d70*/  ULDC.64 UR4, c[0x0][0x2e8] ;  /* 0x0000ba0000047ab9 */ /* 0x000fc60000000a00 */
[----:B----4-:R-:W-:Y:S01]  /*12d80*/  IMAD.IADD R4, R3, 0x1, R0 ;  /* 0x0000000103047824 */ /* 0x010fe200078e0200 */
[----:B------:R-:W-:Y:S01]  /*12d90*/  LEA R0, P0, R2, UR4, 0x1 ;  /* 0x0000000402007c11 */ /* 0x000fe2000f8008ff */
[----:B------:R-:W-:-:S03]  /*12da0*/  UMOV UR4, 0xffffffff ;  /* 0xffffffff00047882 */ /* 0x000fc60000000000 */
[----:B------:R-:W-:Y:S01]  /*12db0*/  LEA.HI.X R4, R2, UR5, R4, 0x1, P0 ;  /* 0x0000000502047c11 */ /* 0x000fe200080f0c04 */
[----:B--2---:R-:W-:-:S04]  /*12dc0*/  IMAD R33, R8, -0x60, R6 ;  /* 0xffffffa008217824 */ /* 0x004fc800078e0206 */
[----:B------:R-:W-:Y:S02]  /*12dd0*/  IMAD.IADD R33, R33, 0x1, -R5 ;  /* 0x0000000121217824 */ /* 0x000fe400078e0a05 */
[----:B------:R-:W-:-:S03]  /*12de0*/  IMAD R5, R25, 0x1800, R30 ;  /* 0x0000180019057824 */ /* 0x000fc600078e021e */
        /* <DEDUP_REMOVED lines=54> */
.L_x_10030:
        /* <DEDUP_REMOVED lines=10> */
.L_x_9887:
        /* <DEDUP_REMOVED lines=11> */
.L_x_9888:
[----:B------:R1:W5:Y:S01]  /*132a0*/  LDL.LU R4, [R1+0x10] ;  /* 0x0000100001047983 */ /* 0x0003620000300800 */
[----:B------:R-:W-:Y:S01]  /*132b0*/  LOP3.LUT P0, RZ, R23, 0x4, RZ, 0xc0, !PT ;  /* 0x0000000417ff7812 */ /* 0x000fe2000780c0ff */
[----:B------:R1:W-:Y:S02]  /*132c0*/  SYNCS.ARRIVE.TRANS64.A1T0 RZ, [R32+URZ+0x22830], RZ ;  /* 0x022830ff20ff79a7 */ /* 0x0003e4000810003f */
[----:B0-----:R1:W5:Y:S10]  /*132d0*/  LDL.LU R3, [R1+0xc] ;  /* 0x00000c0001037983 */ /* 0x0013740000300800 */
[----:B------:R-:W-:Y:S05]  /*132e0*/  WARPSYNC.ALL ;  /* 0x0000000000007948 */ /* 0x000fea0003800000 */
[----:B------:R-:W-:Y:S01]  /*132f0*/  ULDC.64 UR4, c[0x0][0xa00] ;  /* 0x0002800000047ab9 */ /* 0x000fe20000000a00 */
[----:B------:R-:W-:Y:S01]  /*13300*/  SEL R2, RZ, 0x4, P0 ;  /* 0x00000004ff027807 */ /* 0x000fe20000000000 */
[----:B------:R-:W-:Y:S01]  /*13310*/  BSSY B6, `(.L_x_9889) ;  /* 0x0000029000067945 */ /* 0x000fe20003800000 */
[----:B------:R-:W-:Y:S01]  /*13320*/  BAR.SYNC.DEFER_BLOCKING 0x8, 0x180 ;  /* 0x0206000000007b1d */ /* 0x000fe20000010000 */
[----:B------:R-:W-:Y:S02]  /*13330*/  ISETP.NE.U32.AND P0, PT, RZ, UR4, PT ;  /* 0x00000004ff007c0c */ /* 0x000fe4000bf05070 */
[----:B------:R-:W-:-:S02]  /*13340*/  LOP3.LUT P2, RZ, R23, 0x8, RZ, 0xc0, !PT ;  /* 0x0000000817ff7812 */ /* 0x000fc4000784c0ff */
[----:B------:R-:W-:Y:S01]  /*13350*/  ISETP.NE.AND.EX P0, PT, RZ, UR5, PT, P0 ;  /* 0x00000005ff007c0c */ /* 0x000fe2000bf05300 */
[----:B------:R-:W-:Y:S01]  /*13360*/  ULDC.64 UR4, c[0x0][0x298] ;  /* 0x0000a60000047ab9 */ /* 0x000fe20000000a00 */
[----:B------:R-:W-:Y:S02]  /*13370*/  LOP3.LUT P1, RZ, R23, 0x2, RZ, 0xc0, !PT ;  /* 0x0000000217ff7812 */ /* 0x000fe4000782c0ff */
[----:B------:R-:W-:Y:S02]  /*13380*/  SEL R0, RZ, 0x2, P2 ;  /* 0x00000002ff007807 */ /* 0x000fe40001000000 */
[----:B------:R-:W-:Y:S02]  /*13390*/  SEL R5, R35, RZ, !P0 ;  /* 0x000000ff23057207 */ /* 0x000fe40004000000 */
[----:B------:R-:W-:Y:S02]  /*133a0*/  IADD3 R0, R2, R0, R7 ;  /* 0x0000000002007210 */ /* 0x000fe40007ffe007 */
[----:B------:R-:W-:Y:S01]  /*133b0*/  SEL R35, RZ, 0x8, P1 ;  /* 0x00000008ff237807 */ /* 0x000fe20000800000 */
[----:B------:R0:W-:Y:S03]  /*133c0*/  STL [R1+0x24], R5 ;  /* 0x0000240501007387 */ /* 0x0001e60000100800 */
[----:B------:R-:W-:-:S02]  /*133d0*/  IADD3 R35, R0, R35, RZ ;  /* 0x0000002300237210 */ /* 0x000fc40007ffe0ff */
[----:B-----5:R-:W-:Y:S02]  /*133e0*/  SEL R2, R4, RZ, !P0 ;  /* 0x000000ff04027207 */ /* 0x020fe40004000000 */
[----:B------:R-:W-:Y:S01]  /*133f0*/  SHF.R.S32.HI R0, RZ, 0x1f, R3 ;  /* 0x0000001fff007819 */ /* 0x000fe20000011403 */
[C---:B0-----:R-:W-:Y:S02]  /*13400*/  IMAD.WIDE.U32 R4, R3.reuse, UR4, RZ ;  /* 0x0000000403047c25 */ /* 0x041fe4000f8e00ff */
[----:B------:R0:W-:Y:S02]  /*13410*/  STL [R1+0x10], R2 ;  /* 0x0000100201007387 */ /* 0x0001e40000100800 */
[----:B------:R-:W-:Y:S02]  /*13420*/  IMAD R0, R0, UR4, RZ ;  /* 0x0000000400007c24 */ /* 0x000fe4000f8e02ff */
[----:B------:R2:W-:Y:S02]  /*13430*/  STL.64 [R1+0x18], R4 ;  /* 0x0000180401007387 */ /* 0x0005e40000100a00 */
[----:B------:R-:W-:-:S02]  /*13440*/  IMAD R0, R3, UR5, R0 ;  /* 0x0000000503007c24 */ /* 0x000fc4000f8e0200 */
[----:B0-----:R-:W-:Y:S02]  /*13450*/  VIADD R2, R22, 0x18400 ;  /* 0x0001840016027836 */ /* 0x001fe40000000000 */
        /* <DEDUP_REMOVED lines=20> */
.L_x_9890:
[----:B------:R-:W-:Y:S05]  /*135a0*/  BSYNC B6 ;  /* 0x0000000000067941 */ /* 0x000fea0003800000 */
.L_x_9889:
[----:B------:R-:W2:Y:S01]  /*135b0*/  LDL.LU R0, [R1+0xc] ;  /* 0x00000c0001007983 */ /* 0x000ea20000300800 */
[----:B------:R-:W-:Y:S01]  /*135c0*/  ULDC.64 UR4, c[0x0][0x2d8] ;  /* 0x0000b60000047ab9 */ /* 0x000fe20000000a00 */
[----:B------:R-:W0:Y:S02]  /*135d0*/  LDC R7, c[0x0][0x448] ;  /* 0x00011200ff077b82 */ /* 0x000e240000000800 */
[----:B------:R-:W2:Y:S04]  /*135e0*/  LDL.LU.64 R2, [R1+0x18] ;  /* 0x0000180001027983 */ /* 0x000ea80000300a00 */
[----:B------:R-:W3:Y:S04]  /*135f0*/  LDL.LU R21, [R1+0x10] ;  /* 0x0000100001157983 */ /* 0x000ee80000300800 */
[----:B------:R-:W4:Y:S01]  /*13600*/  LDL.LU R20, [R1+0x24] ;  /* 0x0000240001147983 */ /* 0x000f220000300800 */
[----:B------:R-:W-:-:S03]  /*13610*/  SHF.L.U32 R17, R17, 0x7, RZ ;  /* 0x0000000711117819 */ /* 0x000fc600000006ff */
        /* <DEDUP_REMOVED lines=11> */
[----:B----4-:R-:W-:-:S04]  /*136d0*/  IMAD.WIDE.U32 R2, R20, UR4, R2 ;  /* 0x0000000414027c25 */ /* 0x010fc8000f8e0002 */
[----:B------:R-:W-:Y:S01]  /*136e0*/  IMAD R0, R20, UR5, R0 ;  /* 0x0000000514007c24 */ /* 0x000fe2000f8e0200 */
[----:B------:R-:W2:Y:S01]  /*136f0*/  S2R R9, SR_TID.X ;  /* 0x0000000000097919 */ /* 0x000ea20000002100 */
[----:B------:R-:W-:Y:S02]  /*13700*/  ULDC.64 UR4, c[0x0][0x2d0] ;  /* 0x0000b40000047ab9 */ /* 0x000fe40000000a00 */
[----:B------:R-:W-:Y:S01]  /*13710*/  IMAD.IADD R3, R3, 0x1, R0 ;  /* 0x0000000103037824 */ /* 0x000fe200078e0200 */
[----:B------:R-:W3:Y:S02]  /*13720*/  S2R R20, SR_TID.X ;  /* 0x0000000000147919 */ /* 0x000ee40000002100 */
[----:B---3--:R-:W-:-:S04]  /*13730*/  LOP3.LUT R20, R20, 0x7f, RZ, 0xc0, !PT ;  /* 0x0000007f14147812 */ /* 0x008fc800078ec0ff */
[----:B------:R-:W-:Y:S02]  /*13740*/  SHF.R.U32.HI R21, RZ, 0x3, R20 ;  /* 0x00000003ff157819 */ /* 0x000fe40000011614 */
[----:B------:R-:W3:Y:S02]  /*13750*/  S2R R20, SR_TID.X ;  /* 0x0000000000147919 */ /* 0x000ee40000002100 */
[----:B---3--:R-:W-:-:S05]  /*13760*/  IMAD.SHL.U32 R20, R20, 0x10, RZ ;  /* 0x0000001014147824 */ /* 0x008fca00078e00ff */
[----:B------:R-:W-:-:S04]  /*13770*/  LOP3.LUT R20, R21, 0x70, R20, 0xf8, !PT ;  /* 0x0000007015147812 */ /* 0x000fc800078ef814 */
[----:B------:R-:W-:Y:S02]  /*13780*/  LOP3.LUT R0, R20, R17, RZ, 0xfc, !PT ;  /* 0x0000001114007212 */ /* 0x000fe400078efcff */
[----:B------:R3:W5:Y:S03]  /*13790*/  LDL R20, [R1+0x20] ;  /* 0x0000200001147983 */ /* 0x0007660000100800 */
        /* <DEDUP_REMOVED lines=17> */
[----:B--2---:R-:W-:Y:S01]  /*138b0*/  IMAD.SHL.U32 R9, R9, 0x8, RZ ;  /* 0x0000000809097824 */ /* 0x004fe200078e00ff */
        /* <DEDUP_REMOVED lines=9> */
[----:B---3--:R-:W-:Y:S10]  /*13950*/  BRA.DIV UR5, `(.L_x_9891) ;  /* 0x0000004a05a47947 */ /* 0x008ff4000b800000 */
[----:B------:R-:W0:Y:S01]  /*13960*/  SHFL.IDX PT, R5, R0, RZ, 0x181f ;  /* 0x00181fff00057589 */ /* 0x000e2200000e0000 */
[----:B-----5:R-:W-:Y:S02]  /*13970*/  IMAD R3, R20, R7, RZ ;  /* 0x0000000714037224 */ /* 0x020fe400078e02ff */
[----:B------:R-:W-:Y:S01]  /*13980*/  IMAD.IADD R17, R10, 0x1, R17 ;  /* 0x000000010a117824 */ /* 0x000fe200078e0211 */
[----:B------:R-:W1:Y:S04]  /*13990*/  SHFL.IDX PT, R4, R2, RZ, 0x181f ;  /* 0x00181fff02047589 */ /* 0x000e6800000e0000 */
[C---:B------:R-:W-:Y:S02]  /*139a0*/  ISETP.GE.AND P0, PT, R17.reuse, R3, PT ;  /* 0x000000031100720c */ /* 0x040fe40003f06270 */
[----:B------:R-:W-:-:S11]  /*139b0*/  IADD3 R6, R17, 0x10, RZ ;  /* 0x0000001011067810 */ /* 0x000fd60007ffe0ff */
[----:B0-----:R-:W-:-:S05]  /*139c0*/  @!P0 LEA R5, P2, R9, R5, 0x1 ;  /* 0x0000000509058211 */ /* 0x001fca00078408ff */
[----:B-1----:R-:W-:-:S05]  /*139d0*/  @!P0 IMAD.X R4, RZ, RZ, R4, P2 ;  /* 0x000000ffff048224 */ /* 0x002fca00010e0604 */
        /* <DEDUP_REMOVED lines=8> */
[----:B------:R-:W1:Y:S06]  /*13a60*/  SHFL.IDX PT, R4, R2, 0x1, 0x181f ;  /* 0x00381f0002047f89 */ /* 0x000e6c00000e0000 */
[----:B0-----:R-:W-:-:S05]  /*13a70*/  @!P0 LEA R5, P2, R9, R5, 0x1 ;  /* 0x0000000509058211 */ /* 0x001fca00078408ff */
[----:B-1----:R-:W-:-:S05]  /*13a80*/  @!P0 IMAD.X R4, RZ, RZ, R4, P2 ;  /* 0x000000ffff048224 */ /* 0x002fca00010e0604 */
[----:B------:R-:W-:-:S04]  /*13a90*/  @!P0 LOP3.LUT R5, R5, R4, RZ, 0x3c, !PT ;  /* 0x0000000405058212 */ /* 0x000fc800078e3cff */
[----:B------:R-:W-:-:S04]  /*13aa0*/  @!P0 LOP3.LUT R4, R5, R4, RZ, 0x3c, !PT ;  /* 0x0000000405048212 */ /* 0x000fc800078e3cff */
[----:B------:R-:W-:-:S05]  /*13ab0*/  @!P0 LOP3.LUT R5, R5, R4, RZ, 0x3c, !PT ;  /* 0x0000000405058212 */ /* 0x000fca00078e3cff */
        /* <DEDUP_REMOVED lines=43> */
[----:B------:R-:W1:Y:S04]  /*13d70*/  SHFL.IDX PT, R4, R2, 0x6, 0x181f ;  /* 0x00d81f0002047f89 */ /* 0x000e6800000e0000 */
[----:B------:R-:W2:Y:S02]  /*13d80*/  SHFL.IDX PT, R0, R0, 0x7, 0x181f ;  /* 0x00f81f0000007f89 */ /* 0x000ea400000e0000 */
[----:B0-----:R-:W-:-:S05]  /*13d90*/  @!P0 LEA R5, P2, R9, R5, 0x1 ;  /* 0x0000000509058211 */ /* 0x001fca00078408ff */
[----:B-1----:R-:W-:-:S05]  /*13da0*/  @!P0 IMAD.X R4, RZ, RZ, R4, P2 ;  /* 0x000000ffff048224 */ /* 0x002fca00010e0604 */
[----:B------:R-:W-:-:S04]  /*13db0*/  @!P0 LOP3.LUT R5, R5, R4, RZ, 0x3c, !PT ;  /* 0x0000000405058212 */ /* 0x000fc800078e3cff */
[----:B------:R-:W-:-:S04]  /*13dc0*/  @!P0 LOP3.LUT R4, R5, R4, RZ, 0x3c, !PT ;  /* 0x0000000405048212 */ /* 0x000fc800078e3cff */
[----:B------:R-:W-:-:S05]  /*13dd0*/  @!P0 LOP3.LUT R5, R5, R4, RZ, 0x3c, !PT ;  /* 0x0000000405058212 */ /* 0x000fca00078e3cff */
[----:B------:R0:W-:Y:S04]  /*13de0*/  @!P0 LDGSTS.E.BYPASS.LTC128B.128 [R8+0x1b400], desc[UR40][R4.64], !P1 ;  /* 0x1b40000004088fae */ /* 0x0001e8000c901d68 */
[----:B0-2---:R0:W1:Y:S02]  /*13df0*/  SHFL.IDX PT, R4, R2, 0x7, 0x181f ;  /* 0x00f81f0002047f89 */ /* 0x00506400000e0000 */
.L_x_10047:
        /* <DEDUP_REMOVED lines=10> */
.L_x_9892:
        /* <DEDUP_REMOVED lines=18> */
.L_x_10048:
[----:B------:R-:W-:Y:S05]  /*13fc0*/  BSYNC B0 ;  /* 0x0000000000007941 */ /* 0x000fea0003800000 */
.L_x_9893:
[----:B------:R-:W2:Y:S02]  /*13fd0*/  LDL R0, [R1+0x3c] ;  /* 0x00003c0001007983 */ /* 0x000ea40000100800 */
[----:B--2---:R-:W-:-:S13]  /*13fe0*/  ISETP.NE.AND P0, PT, R0, 0x3, PT ;  /* 0x000000030000780c */ /* 0x004fda0003f05270 */
[----:B------:R-:W-:Y:S05]  /*13ff0*/  @!P0 BRA `(.L_x_9895) ;  /* 0x0000000000048947 */ /* 0x000fea0003800000 */
[----:B------:R-:W-:Y:S01]  /*14000*/  BPT.TRAP 0x1 ;  /* 0x000000040000795c */ /* 0x000fe20000300000 */
.L_x_9895:
[----:B0-----:R-:W-:Y:S01]  /*14010*/  SHF.L.U32 R3, R26, 0x1f, RZ ;  /* 0x0000001f1a037819 */ /* 0x001fe200000006ff */
[----:B------:R-:W-:Y:S03]  /*14020*/  BSSY B0, `(.L_x_9896) ;  /* 0x0000003000007945 */ /* 0x000fe60003800000 */
[----:B------:R-:W0:Y:S02]  /*14030*/  SYNCS.PHASECHK.TRANS64.TRYWAIT P0, [R32+URZ+0x22860], R3 ;  /* 0x02286003200075a7 */ /* 0x000e24000800017f */
[----:B0-----:R-:W-:Y:S05]  /*14040*/  @!P0 BRA `(.L_x_9897) ;  /* 0x0000004c00a08947 */ /* 0x001fea0003800000 */
.L_x_10049:
[----:B------:R-:W-:Y:S05]  /*14050*/  BSYNC B0 ;  /* 0x0000000000007941 */ /* 0x000fea0003800000 */
.L_x_9896:
[----:B------:R-:W2:Y:S01]  /*14060*/  LDL.LU R0, [R1+0x30] ;  /* 0x0000300001007983 */ /* 0x000ea20000300800 */
[----:B------:R-:W-:-:S03]  /*14070*/  ULDC.64 UR4, c[0x0][0x328] ;  /* 0x0000ca0000047ab9 */ /* 0x000fc60000000a00 */
[----:B------:R-:W3:Y:S01]  /*14080*/  LDL.LU R4, [R1+0x34] ;  /* 0x0000340001047983 */ /* 0x000ee20000300800 */
[----:B0-----:R-:W-:-:S04]  /*14090*/  IMAD.WIDE.U32 R2, R37, UR4, RZ ;  /* 0x0000000425027c25 */ /* 0x001fc8000f8e00ff */
[----:B--2---:R-:W-:-:S04]  /*140a0*/  IMAD R0, R0, UR4, RZ ;  /* 0x0000000400007c24 */ /* 0x004fc8000f8e02ff */
[----:B------:R-:W-:Y:S01]  /*140b0*/  IMAD R0, R37, UR5, R0 ;  /* 0x0000000525007c24 */ /* 0x000fe2000f8e0200 */
[----:B------:R-:W-:-:S04]  /*140c0*/  ULDC.64 UR4, c[0x0][0x338] ;  /* 0x0000ce0000047ab9 */ /* 0x000fc80000000a00 */
[----:B------:R-:W-:Y:S01]  /*140d0*/  IADD3 R3, R3, R0, RZ ;  /* 0x0000000003037210 */ /* 0x000fe20007ffe0ff */
[----:B---3--:R-:W-:Y:S02]  /*140e0*/  IMAD R0, R4, UR4, RZ ;  /* 0x0000000404007c24 */ /* 0x008fe4000f8e02ff */
[----:B------:R-:W-:Y:S02]  /*140f0*/  IMAD R4, R25, 0x6000, R30 ;  /* 0x0000600019047824 */ /* 0x000fe400078e021e */
        /* <DEDUP_REMOVED lines=15> */
[C---:B------:R-:W-:Y:S01]  /*141f0*/  LOP3.LUT P2, RZ, R35.reuse, 0x2, RZ, 0xc0, !PT ;  /* 0x0000000223ff7812 */ /* 0x040fe2000784c0ff */
[----:B------:R-:W1:Y:S01]  /*14200*/  SHFL.IDX PT, R2, R5, RZ, 0x181f ;  /* 0x00181fff05027589 */ /* 0x000e6200000e0000 */
[----:B------:R-:W-:-:S03]  /*14210*/  LOP3.LUT P1, RZ, R35, 0x4, RZ, 0xc0, !PT ;  /* 0x0000000423ff7812 */ /* 0x000fc6000782c0ff */
[----:B------:R-:W2:Y:S01]  /*14220*/  SHFL.IDX PT, R3, R6, RZ, 0x181f ;  /* 0x00181fff06037589 */ /* 0x000ea200000e0000 */
[----:B------:R-:W-:-:S03]  /*14230*/  ISETP.LT.OR P4, PT, R33, 0x1, !P1 ;  /* 0x000000012100780c */ /* 0x000fc60004f81670 */
[----:B------:R-:W3:Y:S01]  /*14240*/  SHFL.IDX PT, R14, R5, 0x1, 0x181f ;  /* 0x00381f00050e7f89 */ /* 0x000ee200000e0000 */
[----:B0-----:R-:W-:-:S05]  /*14250*/  IMAD.SHL.U32 R7, R7, 0x8, RZ ;  /* 0x0000000807077824 */ /* 0x001fca00078e00ff */
[----:B------:R-:W-:-:S05]  /*14260*/  LOP3.LUT R7, R7, 0x38, RZ, 0xc0, !PT ;  /* 0x0000003807077812 */ /* 0x000fca00078ec0ff */
[----:B------:R-:W-:Y:S01]  /*14270*/  IMAD.SHL.U32 R0, R7, 0x2, RZ ;  /* 0x0000000207007824 */ /* 0x000fe200078e00ff */
[----:B------:R-:W-:-:S04]  /*14280*/  LOP3.LUT R7, R35, 0x1, RZ, 0xc0, !PT ;  /* 0x0000000123077812 */ /* 0x000fc800078ec0ff */
[----:B-1----:R-:W-:Y:S02]  /*14290*/  IADD3 R2, P0, R2, R0, RZ ;  /* 0x0000000002027210 */ /* 0x002fe40007f1e0ff */
[----:B------:R-:W-:-:S03]  /*142a0*/  ISETP.NE.U32.AND P3, PT, R7, 0x1, PT ;  /* 0x000000010700780c */ /* 0x000fc60003f65070 */
[----:B--2---:R-:W-:Y:S01]  /*142b0*/  IMAD.X R3, RZ, RZ, R3, P0 ;  /* 0x000000ffff037224 */ /* 0x004fe200000e0603 */
[----:B------:R-:W-:-:S13]  /*142c0*/  ISETP.LT.OR P0, PT, R33, 0x1, P3 ;  /* 0x000000012100780c */ /* 0x000fda0001f01670 */
[----:B------:R-:W-:Y:S01]  /*142d0*/  LDGSTS.E.BYPASS.LTC128B.128 [R4+0x400], desc[UR40][R2.64], !P0 ;  /* 0x0040000002047fae */ /* 0x000fe2000c101d68 */
[----:B------:R-:W-:-:S13]  /*142e0*/  ISETP.LT.OR P0, PT, R33, 0x1, !P2 ;  /* 0x000000012100780c */ /* 0x000fda0005701670 */
[----:B------:R-:W-:Y:S01]  /*142f0*/  LDGSTS.E.BYPASS.LTC128B.128 [R4+0x3400], desc[UR40][R2.64+0x80], !P0 ;  /* 0x0340008002047fae */ /* 0x000fe2000c101d68 */
[----:B------:R-:W-:-:S03]  /*14300*/  LOP3.LUT P0, RZ, R35, 0x8, RZ, 0xc0, !PT ;  /* 0x0000000823ff7812 */ /* 0x000fc6000780c0ff */
[----:B------:R-:W-:Y:S01]  /*14310*/  LDGSTS.E.BYPASS.LTC128B.128 [R4+0x6400], desc[UR40][R2.64+0x100], !P4 ;  /* 0x0640010002047fae */ /* 0x000fe2000e101d68 */
[----:B------:R-:W-:-:S13]  /*14320*/  ISETP.LT.OR P4, PT, R33, 0x1, !P0 ;  /* 0x000000012100780c */ /* 0x000fda0004781670 */
[----:B------:R0:W-:Y:S01]  /*14330*/  LDGSTS.E.BYPASS.LTC128B.128 [R4+0x9400], desc[UR40][R2.64+0x180], !P4 ;  /* 0x0940018002047fae */ /* 0x0001e2000e101d68 */
[----:B---3--:R-:W-:-:S03]  /*14340*/  IADD3 R8, P4, R14, R0, RZ ;  /* 0x000000000e087210 */ /* 0x008fc60007f9e0ff */
[----:B------:R-:W-:Y:S04]  /*14350*/  SHFL.IDX PT, R14, R5, 0x2, 0x181f ;  /* 0x00581f00050e7f89 */ /* 0x000fe800000e0000 */
[----:B0-----:R-:W0:Y:S02]  /*14360*/  SHFL.IDX PT, R3, R6, 0x1, 0x181f ;  /* 0x00381f0006037f89 */ /* 0x001e2400000e0000 */
[----:B0-----:R-:W-:Y:S02]  /*14370*/  IADD3.X R9, RZ, R3, RZ, P4, !PT ;  /* 0x00000003ff097210 */ /* 0x001fe400027fe4ff */
        /* <DEDUP_REMOVED lines=8> */
[----:B------:R1:W-:Y:S01]  /*14400*/  LDGSTS.E.BYPASS.LTC128B.128 [R4+0x9c00], desc[UR40][R8.64+0x180], !P4 ;  /* 0x09c0018008047fae */ /* 0x0003e2000e101d68 */
[----:B------:R-:W-:-:S03]  /*14410*/  IADD3 R2, P4, R14, R0, RZ ;  /* 0x000000000e027210 */ /* 0x000fc60007f9e0ff */
[----:B------:R-:W1:Y:S02]  /*14420*/  SHFL.IDX PT, R14, R5, 0x3, 0x181f ;  /* 0x00781f00050e7f89 */ /* 0x000e6400000e0000 */
        /* <DEDUP_REMOVED lines=9> */
[----:B-1----:R-:W-:-:S03]  /*144c0*/  IADD3 R8, P4, R14, R0, RZ ;  /* 0x000000000e087210 */ /* 0x002fc60007f9e0ff */
[----:B------:R-:W-:Y:S04]  /*144d0*/  SHFL.IDX PT, R14, R5, 0x4, 0x181f ;  /* 0x00981f00050e7f89 */ /* 0x000fe800000e0000 */
[----:B0-----:R-:W0:Y:S02]  /*144e0*/  SHFL.IDX PT, R3, R6, 0x3, 0x181f ;  /* 0x00781f0006037f89 */ /* 0x001e2400000e0000 */
[----:B0-----:R-:W-:Y:S01]  /*144f0*/  IMAD.X R9, RZ, RZ, R3, P4 ;  /* 0x000000ffff097224 */ /* 0x001fe200020e0603 */
[C---:B------:R-:W-:Y:S01]  /*14500*/  ISETP.LT.OR P4, PT, R33.reuse, 0x31, P3 ;  /* 0x000000312100780c */ /* 0x040fe20001f81670 */
[----:B------:R-:W0:Y:S04]  /*14510*/  SHFL.IDX PT, R3, R6, 0x4, 0x181f ;  /* 0x00981f0006037f89 */ /* 0x000e2800000e0000 */
[----:B------:R-:W1:Y:S08]  /*14520*/  SHFL.IDX PT, R6, R6, 0x5, 0x181f ;  /* 0x00b81f0006067f89 */ /* 0x000e7000000e0000 */
[----:B------:R2:W-:Y:S01]  /*14530*/  LDGSTS.E.BYPASS.LTC128B.128 [R4+0x1c00], desc[UR40][R8.64], !P4 ;  /* 0x01c0000008047fae */ /* 0x0005e2000e101d68 */
[----:B------:R-:W-:-:S13]  /*14540*/  ISETP.LT.OR P4, PT, R33, 0x31, !P2 ;  /* 0x000000312100780c */ /* 0x000fda0005781670 */
[----:B------:R2:W-:Y:S01]  /*14550*/  LDGSTS.E.BYPASS.LTC128B.128 [R4+0x4c00], desc[UR40][R8.64+0x80], !P4 ;  /* 0x04c0008008047fae */ /* 0x0005e2000e101d68 */
[----:B------:R-:W-:-:S13]  /*14560*/  ISETP.LT.OR P4, PT, R33, 0x31, !P1 ;  /* 0x000000312100780c */ /* 0x000fda0004f81670 */
[----:B------:R2:W-:Y:S01]  /*14570*/  LDGSTS.E.BYPASS.LTC128B.128 [R4+0x7c00], desc[UR40][R8.64+0x100], !P4 ;  /* 0x07c0010008047fae */ /* 0x0005e2000e101d68 */
[----:B------:R-:W-:-:S13]  /*14580*/  ISETP.LT.OR P4, PT, R33, 0x31, !P0 ;  /* 0x000000312100780c */ /* 0x000fda0004781670 */
[----:B------:R2:W-:Y:S01]  /*14590*/  LDGSTS.E.BYPASS.LTC128B.128 [R4+0xac00], desc[UR40][R8.64+0x180], !P4 ;  /* 0x0ac0018008047fae */ /* 0x0005e2000e101d68 */
[----:B------:R-:W-:-:S03]  /*145a0*/  IADD3 R2, P4, R14, R0, RZ ;  /* 0x000000000e027210 */ /* 0x000fc60007f9e0ff */
[----:B------:R2:W3:Y:S02]  /*145b0*/  SHFL.IDX PT, R14, R5, 0x5, 0x181f ;  /* 0x00b81f00050e7f89 */ /* 0x0004e400000e0000 */
        /* <DEDUP_REMOVED lines=8> */
[----:B-1-3--:R2:W-:Y:S02]  /*14640*/  LDGSTS.E.BYPASS.LTC128B.128 [R4+0xb400], desc[UR40][R2.64+0x180], !P4 ;  /* 0x0b40018002047fae */ /* 0x00a5e4000e101d68 */
.L_x_10063:
[C---:B------:R-:W-:Y:S02]  /*14650*/  ISETP.LT.OR P3, PT, R33.reuse, 0x51, P3 ;  /* 0x000000512100780c */ /* 0x040fe40001f61670 */
[C---:B------:R-:W-:Y:S02]  /*14660*/  ISETP.LT.OR P2, PT, R33.reuse, 0x51, !P2 ;  /* 0x000000512100780c */ /* 0x040fe40005741670 */
[C---:B------:R-:W-:Y:S02]  /*14670*/  ISETP.LT.OR P1, PT, R33.reuse, 0x51, !P1 ;  /* 0x000000512100780c */ /* 0x040fe40004f21670 */
[----:B0-2---:R-:W-:Y:S02]  /*14680*/  IADD3 R2, P4, R14, R0, RZ ;  /* 0x000000000e027210 */ /* 0x005fe40007f9e0ff */
        /* <DEDUP_REMOVED lines=11> */
.L_x_9899:
        /* <DEDUP_REMOVED lines=11> */
.L_x_9900:
[----:B------:R-:W2:Y:S01]  /*147f0*/  LDL.LU R2, [R1+0x4] ;  /* 0x0000040001027983 */ /* 0x000ea20000300800 */
[----:B------:R0:W-:Y:S01]  /*14800*/  SYNCS.ARRIVE.TRANS64.A1T0 RZ, [R32+URZ+0x22850], RZ ;  /* 0x022850ff20ff79a7 */ /* 0x0001e2000810003f */
[----:B------:R-:W-:Y:S01]  /*14810*/  BSSY B0, `(.L_x_9901) ;  /* 0x00000e1000007945 */ /* 0x000fe20003800000 */
[----:B--2---:R-:W-:-:S13]  /*14820*/  ISETP.GE.AND P0, PT, R2, 0x61, PT ;  /* 0x000000610200780c */ /* 0x004fda0003f06270 */
[----:B0-----:R-:W-:Y:S05]  /*14830*/  @!P0 BRA `(.L_x_9902) ;  /* 0x0000000c00788947 */ /* 0x001fea0003800000 */
[----:B------:R-:W2:Y:S02]  /*14840*/  LDL.LU R2, [R1+0x2c] ;  /* 0x00002c0001027983 */ /* 0x000ea40000300800 */
[----:B--2---:R-:W-:-:S07]  /*14850*/  VIADD R10, R2, 0xfffffffe ;  /* 0xfffffffe020a7836 */ /* 0x004fce0000000000 */
.L_x_9915:
[----:B--2---:R-:W2:Y:S01]  /*14860*/  LDL R12, [R1+0x3c] ;  /* 0x00003c00010c7983 */ /* 0x004ea20000100800 */
[----:B0-----:R-:W0:Y:S01]  /*14870*/  LDC R6, c[0x0][0x430] ;  /* 0x00010c00ff067b82 */ /* 0x001e220000000800 */
[----:B------:R-:W1:Y:S01]  /*14880*/  S2R R2, SR_TID.X ;  /* 0x0000000000027919 */ /* 0x000e620000002100 */
        /* <DEDUP_REMOVED lines=9> */
[----:B------:R-:W-:-:S05]  /*14920*/  IMAD R7, R10, 0x60, R31 ;  /* 0x000000600a077824 */ /* 0x000fca00078e021f */
[----:B------:R-:W-:-:S07]  /*14930*/  IADD3 R7, R4, R7, RZ ;  /* 0x0000000704077210 */ /* 0x000fce0007ffe0ff */
[----:B------:R-:W3:Y:S01]  /*14940*/  @!P1 LDC.64 R4, c[0x0][0x428] ;  /* 0x00010a00ff049b82 */ /* 0x000ee20000000a00 */
[----:B------:R-:W-:-:S07]  /*14950*/  IMAD.MOV.U32 R11, RZ, RZ, R7 ;  /* 0x000000ffff0b7224 */ /* 0x000fce00078e0007 */
[----:B------:R-:W4:Y:S01]  /*14960*/  @!P1 LDC.64 R8, c[0x0][0x418] ;  /* 0x00010600ff089b82 */ /* 0x000f220000000a00 */
[----:B-1----:R-:W-:-:S05]  /*14970*/  @P0 IMAD.HI.U32 R2, R7, R2, RZ ;  /* 0x0000000207020227 */ /* 0x002fca00078e00ff */
[----:B0-----:R-:W-:-:S04]  /*14980*/  @P0 SHF.R.U32.HI R11, RZ, R3, R2 ;  /* 0x00000003ff0b0219 */ /* 0x001fc80000011602 */
[--C-:B------:R-:W-:Y:S01]  /*14990*/  @!P1 SHF.R.S32.HI R3, RZ, 0x1f, R11.reuse ;  /* 0x0000001fff039819 */ /* 0x100fe2000001140b */
[----:B------:R-:W-:-:S04]  /*149a0*/  @!P1 IMAD.MOV.U32 R2, RZ, RZ, R11 ;  /* 0x000000ffff029224 */ /* 0x000fc800078e000b */
[----:B---3--:R-:W-:-:S04]  /*149b0*/  @!P1 IMAD.WIDE.U32 R2, R29, R4, R2 ;  /* 0x000000041d029225 */ /* 0x008fc800078e0002 */
[----:B------:R-:W-:-:S04]  /*149c0*/  @!P1 IMAD R4, R34, R4, RZ ;  /* 0x0000000422049224 */ /* 0x000fc800078e02ff */
[----:B------:R-:W-:Y:S01]  /*149d0*/  @!P1 IMAD R5, R29, R5, R4 ;  /* 0x000000051d059224 */ /* 0x000fe200078e0204 */
[----:B----4-:R-:W-:-:S03]  /*149e0*/  @!P1 LEA R8, P0, R2, R8, 0x2 ;  /* 0x0000000802089211 */ /* 0x010fc600078010ff */
[----:B------:R-:W-:Y:S02]  /*149f0*/  @!P1 IMAD.IADD R3, R5, 0x1, R3 ;  /* 0x0000000105039824 */ /* 0x000fe400078e0203 */
[----:B------:R-:W-:-:S03]  /*14a00*/  IMAD.MOV.U32 R5, RZ, RZ, RZ ;  /* 0x000000ffff057224 */ /* 0x000fc600078e00ff */
[----:B------:R-:W-:Y:S01]  /*14a10*/  @!P1 LEA.HI.X R9, R2, R9, R3, 0x2, P0 ;  /* 0x0000000902099211 */ /* 0x000fe200000f1403 */
[----:B------:R-:W-:-:S04]  /*14a20*/  VIADD R25, R25, 0x1 ;  /* 0x0000000119197836 */ /* 0x000fc80000000000 */
[----:B------:R0:W5:Y:S01]  /*14a30*/  @!P1 LDG.E R5, desc[UR40][R8.64] ;  /* 0x0000002808059981 */ /* 0x000162000c1e1900 */
[----:B------:R-:W-:Y:S01]  /*14a40*/  IMAD.MOV R2, RZ, RZ, -R11 ;  /* 0x000000ffff027224 */ /* 0x000fe200078e0a0b */
[C---:B------:R-:W-:Y:S01]  /*14a50*/  ISETP.NE.AND P0, PT, R25.reuse, 0x2, PT ;  /* 0x000000021900780c */ /* 0x040fe20003f05270 */
[----:B------:R-:W-:Y:S05]  /*14a60*/  YIELD ;  /* 0x0000000000007946 */ /* 0x000fea0003800000 */
[----:B------:R-:W-:Y:S01]  /*14a70*/  IMAD R6, R6, R2, R7 ;  /* 0x0000000206067224 */ /* 0x000fe200078e0207 */
[----:B------:R-:W-:Y:S02]  /*14a80*/  SEL R3, RZ, 0x1, P0 ;  /* 0x00000001ff037807 */ /* 0x000fe40000000000 */
[----:B------:R-:W-:Y:S01]  /*14a90*/  MOV R2, R10 ;  /* 0x0000000a00027202 */ /* 0x000fe20000000f00 */
[----:B------:R-:W-:Y:S01]  /*14aa0*/  VIADD R10, R10, 0xffffffff ;  /* 0xffffffff0a0a7836 */ /* 0x000fe20000000000 */
[----:B------:R-:W-:-:S02]  /*14ab0*/  SEL R25, R25, RZ, P0 ;  /* 0x000000ff19197207 */ /* 0x000fc40000000000 */
[----:B------:R-:W-:Y:S02]  /*14ac0*/  LOP3.LUT R26, R26, R3, RZ, 0x3c, !PT ;  /* 0x000000031a1a7212 */ /* 0x000fe400078e3cff */
[----:B------:R-:W-:Y:S02]  /*14ad0*/  ISETP.GT.AND P2, PT, R2, RZ, PT ;  /* 0x000000ff0200720c */ /* 0x000fe40003f44270 */
[----:B--2---:R-:W-:-:S13]  /*14ae0*/  ISETP.NE.AND P1, PT, R12, 0x3, PT ;  /* 0x000000030c00780c */ /* 0x004fda0003f25270 */
[----:B0-----:R-:W-:Y:S05]  /*14af0*/  @!P1 BRA `(.L_x_9903) ;  /* 0x0000000000049947 */ /* 0x001fea0003800000 */
[----:B------:R-:W-:Y:S01]  /*14b00*/  BPT.TRAP 0x1 ;  /* 0x000000040000795c */ /* 0x000fe20000300000 */
.L_x_9903:
[----:B------:R-:W-:Y:S01]  /*14b10*/  IMAD R4, R25, 0x8, R22 ;  /* 0x0000000819047824 */ /* 0x000fe200078e0216 */
[----:B------:R-:W-:Y:S01]  /*14b20*/  SHF.L.U32 R21, R26, 0x1f, RZ ;  /* 0x0000001f1a157819 */ /* 0x000fe200000006ff */
[----:B------:R-:W-:Y:S01]  /*14b30*/  BSSY B1, `(.L_x_9904) ;  /* 0x0000004000017945 */ /* 0x000fe20003800000 */
[----:B------:R-:W-:Y:S02]  /*14b40*/  SHF.R.S32.HI R17, RZ, 0x1f, R6 ;  /* 0x0000001fff117819 */ /* 0x000fe40000011406 */
[----:B------:R-:W0:Y:S02]  /*14b50*/  SYNCS.PHASECHK.TRANS64.TRYWAIT P0, [R4+URZ+0x22840], R21 ;  /* 0x02284015040075a7 */ /* 0x000e24000800017f */
[----:B0-----:R-:W-:Y:S05]  /*14b60*/  @!P0 BRA `(.L_x_9905) ;  /* 0x0000004c00388947 */ /* 0x001fea0003800000 */
.L_x_10064:
[----:B------:R-:W-:Y:S05]  /*14b70*/  BSYNC B1 ;  /* 0x0000000000017941 */ /* 0x000fea0003800000 */
.L_x_9904:
        /* <DEDUP_REMOVED lines=52> */
.L_x_10078:
        /* <DEDUP_REMOVED lines=8> */
.L_x_9907:
        /* <DEDUP_REMOVED lines=11> */
.L_x_9908:
[----:B------:R2:W-:Y:S01]  /*14ff0*/  SYNCS.ARRIVE.TRANS64.A1T0 RZ, [R4+URZ+0x22830], RZ ;  /* 0x022830ff04ff79a7 */ /* 0x0005e2000810003f */
[----:B------:R-:W-:Y:S05]  /*15000*/  @!P3 BRA `(.L_x_9909) ;  /* 0x000000000004b947 */ /* 0x000fea0003800000 */
[----:B------:R-:W-:Y:S01]  /*15010*/  BPT.TRAP 0x1 ;  /* 0x000000040000795c */ /* 0x000fe20000300000 */
.L_x_9909:
[----:B------:R-:W3:Y:S01]  /*15020*/  SYNCS.PHASECHK.TRANS64.TRYWAIT P0, [R4+URZ+0x22860], R21 ;  /* 0x02286015040075a7 */ /* 0x000ee2000800017f */
[----:B------:R-:W-:Y:S04]  /*15030*/  BSSY B1, `(.L_x_9910) ;  /* 0x0000002000017945 */ /* 0x000fe80003800000 */
[----:B---3--:R-:W-:Y:S05]  /*15040*/  @!P0 BRA `(.L_x_9911) ;  /* 0x0000004c00b88947 */ /* 0x008fea0003800000 */
.L_x_10079:
[----:B------:R-:W-:Y:S05]  /*15050*/  BSYNC B1 ;  /* 0x0000000000017941 */ /* 0x000fea0003800000 */
.L_x_9910:
[----:B------:R-:W-:Y:S01]  /*15060*/  ULDC.64 UR4, c[0x0][0x328] ;  /* 0x0000ca0000047ab9 */ /* 0x000fe20000000a00 */
[----:B------:R-:W-:Y:S01]  /*15070*/  LOP3.LUT P5, RZ, R23, 0x10, RZ, 0xc0, !PT ;  /* 0x0000001017ff7812 */ /* 0x000fe200078ac0ff */
[----:B------:R-:W-:Y:S01]  /*15080*/  IMAD R17, R17, UR4, RZ ;  /* 0x0000000411117c24 */ /* 0x000fe2000f8e02ff */
[C---:B------:R-:W-:Y:S01]  /*15090*/  LOP3.LUT P4, RZ, R23.reuse, 0x8, RZ, 0xc0, !PT ;  /* 0x0000000817ff7812 */ /* 0x040fe2000788c0ff */
[C---:B------:R-:W-:Y:S01]  /*150a0*/  IMAD.WIDE.U32 R2, R6.reuse, UR4, RZ ;  /* 0x0000000406027c25 */ /* 0x040fe2000f8e00ff */
[C---:B------:R-:W-:Y:S02]  /*150b0*/  LOP3.LUT P3, RZ, R23.reuse, 0x4, RZ, 0xc0, !PT ;  /* 0x0000000417ff7812 */ /* 0x040fe4000786c0ff */
[----:B------:R-:W-:Y:S01]  /*150c0*/  LOP3.LUT P1, RZ, R23, 0x2, RZ, 0xc0, !PT ;  /* 0x0000000217ff7812 */ /* 0x000fe2000782c0ff */
[----:B------:R-:W-:Y:S01]  /*150d0*/  IMAD R17, R6, UR5, R17 ;  /* 0x0000000506117c24 */ /* 0x000fe2000f8e0211 */
[----:B------:R-:W-:Y:S02]  /*150e0*/  ULDC.64 UR4, c[0x0][0x338] ;  /* 0x0000ce0000047ab9 */ /* 0x000fe40000000a00 */
[----:B------:R-:W-:-:S02]  /*150f0*/  IMAD R20, R20, UR4, RZ ;  /* 0x0000000414147c24 */ /* 0x000fc4000f8e02ff */
[----:B------:R-:W-:Y:S02]  /*15100*/  IMAD.IADD R3, R3, 0x1, R17 ;  /* 0x0000000103037824 */ /* 0x000fe400078e0211 */
[C---:B------:R-:W-:Y:S02]  /*15110*/  IMAD R7, R5.reuse, UR5, R20 ;  /* 0x0000000505077c24 */ /* 0x040fe4000f8e0214 */
[----:B------:R-:W-:Y:S01]  /*15120*/  IMAD.WIDE.U32 R2, R5, UR4, R2 ;  /* 0x0000000405027c25 */ /* 0x000fe2000f8e0002 */
[----:B------:R-:W-:-:S03]  /*15130*/  ULDC.64 UR4, c[0x0][0x330] ;  /* 0x0000cc0000047ab9 */ /* 0x000fc60000000a00 */
[----:B------:R-:W-:Y:S01]  /*15140*/  IMAD R5, R28, UR4, RZ ;  /* 0x000000041c057c24 */ /* 0x000fe2000f8e02ff */
[----:B------:R-:W-:-:S03]  /*15150*/  IADD3 R3, R3, R7, RZ ;  /* 0x0000000703037210 */ /* 0x000fc60007ffe0ff */
[C---:B------:R-:W-:Y:S02]  /*15160*/  IMAD R5, R18.reuse, UR5, R5 ;  /* 0x0000000512057c24 */ /* 0x040fe4000f8e0205 */
[----:B------:R-:W-:Y:S01]  /*15170*/  IMAD.WIDE.U32 R2, R18, UR4, R2 ;  /* 0x0000000412027c25 */ /* 0x000fe2000f8e0002 */
[----:B------:R-:W-:-:S03]  /*15180*/  ULDC.64 UR4, c[0x0][0x318] ;  /* 0x0000c60000047ab9 */ /* 0x000fc60000000a00 */
[----:B------:R-:W-:Y:S01]  /*15190*/  IMAD.IADD R7, R5, 0x1, R3 ;  /* 0x0000000105077824 */ /* 0x000fe200078e0203 */
[C---:B------:R-:W-:Y:S01]  /*151a0*/  LEA R6, P0, R2.reuse, UR4, 0x1 ;  /* 0x0000000402067c11 */ /* 0x040fe2000f8008ff */
[----:B------:R-:W-:Y:S01]  /*151b0*/  UMOV UR4, 0xffffffff ;  /* 0xffffffff00047882 */ /* 0x000fe20000000000 */
[----:B------:R-:W-:Y:S02]  /*151c0*/  IMAD R5, R25, 0x6000, R30 ;  /* 0x0000600019057824 */ /* 0x000fe400078e021e */
[----:B------:R-:W-:Y:S01]  /*151d0*/  LEA.HI.X R7, R2, UR5, R7, 0x1, P0 ;  /* 0x0000000502077c11 */ /* 0x000fe200080f0c07 */
[----:B------:R-:W-:Y:S08]  /*151e0*/  BRA.DIV UR4, `(.L_x_9912) ;  /* 0x0000004e04647947 */ /* 0x000ff0000b800000 */
[----:B------:R-:W4:Y:S01]  /*151f0*/  SHFL.IDX PT, R14, R6, RZ, 0x181f ;  /* 0x00181fff060e7589 */ /* 0x000f2200000e0000 */
[----:B------:R-:W-:-:S03]  /*15200*/  IMAD R5, R5, 0x2, R22 ;  /* 0x0000000205057824 */ /* 0x000fc600078e0216 */
[----:B------:R-:W5:Y:S04]  /*15210*/  SHFL.IDX PT, R3, R7, RZ, 0x181f ;  /* 0x00181fff07037589 */ /* 0x000f6800000e0000 */
[----:B-1----:R-:W-:Y:S01]  /*15220*/  SHFL.IDX PT, R8, R7, 0x1, 0x181f ;  /* 0x00381f0007087f89 */ /* 0x002fe200000e0000 */
[----:B----4-:R-:W-:-:S03]  /*15230*/  IADD3 R2, P0, R14, R0, RZ ;  /* 0x000000000e027210 */ /* 0x010fc60007f1e0ff */
[----:B------:R-:W1:Y:S02]  /*15240*/  SHFL.IDX PT, R14, R6, 0x1, 0x181f ;  /* 0x00381f00060e7f89 */ /* 0x000e6400000e0000 */
[----:B-----5:R-:W-:-:S05]  /*15250*/  IMAD.X R3, RZ, RZ, R3, P0 ;  /* 0x000000ffff037224 */ /* 0x020fca00000e0603 */
[----:B------:R-:W-:Y:S04]  /*15260*/  LDGSTS.E.BYPASS.LTC128B.128 [R5+0x400], desc[UR40][R2.64], !P5 ;  /* 0x0040000002057fae */ /* 0x000fe8000e901d68 */
[----:B------:R-:W-:Y:S04]  /*15270*/  LDGSTS.E.BYPASS.LTC128B.128 [R5+0x3400], desc[UR40][R2.64+0x80], !P4 ;  /* 0x0340008002057fae */ /* 0x000fe8000e101d68 */
[----:B------:R-:W-:Y:S04]  /*15280*/  LDGSTS.E.BYPASS.LTC128B.128 [R5+0x6400], desc[UR40][R2.64+0x100], !P3 ;  /* 0x0640010002057fae */ /* 0x000fe8000d901d68 */
[----:B------:R1:W-:Y:S02]  /*15290*/  LDGSTS.E.BYPASS.LTC128B.128 [R5+0x9400], desc[UR40][R2.64+0x180], !P1 ;  /* 0x0940018002057fae */ /* 0x0003e4000c901d68 */
[----:B-1----:R-:W-:-:S02]  /*152a0*/  IADD3 R2, P0, R14, R0, RZ ;  /* 0x000000000e027210 */ /* 0x002fc40007f1e0ff */
[----:B------:R-:W1:Y:S03]  /*152b0*/  SHFL.IDX PT, R14, R6, 0x2, 0x181f ;  /* 0x00581f00060e7f89 */ /* 0x000e6600000e0000 */
[----:B------:R-:W-:Y:S02]  /*152c0*/  IMAD.X R3, RZ, RZ, R8, P0 ;  /* 0x000000ffff037224 */ /* 0x000fe400000e0608 */
[----:B------:R-:W4:Y:S04]  /*152d0*/  SHFL.IDX PT, R8, R7, 0x2, 0x181f ;  /* 0x00581f0007087f89 */ /* 0x000f2800000e0000 */
[----:B------:R-:W-:Y:S04]  /*152e0*/  LDGSTS.E.BYPASS.LTC128B.128 [R5+0xc00], desc[UR40][R2.64], !P5 ;  /* 0x00c0000002057fae */ /* 0x000fe8000e901d68 */
[----:B------:R-:W-:Y:S04]  /*152f0*/  LDGSTS.E.BYPASS.LTC128B.128 [R5+0x3c00], desc[UR40][R2.64+0x80], !P4 ;  /* 0x03c0008002057fae */ /* 0x000fe8000e101d68 */
[----:B------:R-:W-:Y:S04]  /*15300*/  LDGSTS.E.BYPASS.LTC128B.128 [R5+0x6c00], desc[UR40][R2.64+0x100], !P3 ;  /* 0x06c0010002057fae */ /* 0x000fe8000d901d68 */
[----:B------:R1:W-:Y:S02]  /*15310*/  LDGSTS.E.BYPASS.LTC128B.128 [R5+0x9c00], desc[UR40][R2.64+0x180], !P1 ;  /* 0x09c0018002057fae */ /* 0x0003e4000c901d68 */
[----:B-1----:R-:W-:-:S02]  /*15320*/  IADD3 R2, P0, R14, R0, RZ ;  /* 0x000000000e027210 */ /* 0x002fc40007f1e0ff */
[----:B------:R-:W1:Y:S03]  /*15330*/  SHFL.IDX PT, R14, R6, 0x3, 0x181f ;  /* 0x00781f00060e7f89 */ /* 0x000e6600000e0000 */
[----:B----4-:R-:W-:Y:S02]  /*15340*/  IMAD.X R3, RZ, RZ, R8, P0 ;  /* 0x000000ffff037224 */ /* 0x010fe400000e0608 */
        /* <DEDUP_REMOVED lines=14> */
[----:B------:R1:W0:Y:S02]  /*15430*/  SHFL.IDX PT, R14, R6, 0x5, 0x181f ;  /* 0x00b81f00060e7f89 */ /* 0x00022400000e0000 */
[----:B----4-:R-:W-:Y:S02]  /*15440*/  IADD3.X R3, RZ, R8, RZ, P0, !PT ;  /* 0x00000008ff037210 */ /* 0x010fe400007fe4ff */
[----:B------:R1:W4:Y:S04]  /*15450*/  SHFL.IDX PT, R8, R7, 0x5, 0x181f ;  /* 0x00b81f0007087f89 */ /* 0x00032800000e0000 */
[----:B------:R1:W-:Y:S04]  /*15460*/  LDGSTS.E.BYPASS.LTC128B.128 [R5+0x2400], desc[UR40][R2.64], !P5 ;  /* 0x0240000002057fae */ /* 0x0003e8000e901d68 */
[----:B------:R1:W-:Y:S04]  /*15470*/  LDGSTS.E.BYPASS.LTC128B.128 [R5+0x5400], desc[UR40][R2.64+0x80], !P4 ;  /* 0x0540008002057fae */ /* 0x0003e8000e101d68 */
[----:B------:R1:W-:Y:S04]  /*15480*/  LDGSTS.E.BYPASS.LTC128B.128 [R5+0x8400], desc[UR40][R2.64+0x100], !P3 ;  /* 0x0840010002057fae */ /* 0x0003e8000d901d68 */
[----:B------:R1:W-:Y:S02]  /*15490*/  LDGSTS.E.BYPASS.LTC128B.128 [R5+0xb400], desc[UR40][R2.64+0x180], !P1 ;  /* 0x0b40018002057fae */ /* 0x0003e4000c901d68 */
.L_x_10093:
[----:B01----:R-:W-:-:S05]  /*154a0*/  IADD3 R2, P0, R14, R0, RZ ;  /* 0x000000000e027210 */ /* 0x003fca0007f1e0ff */
        /* <DEDUP_REMOVED lines=10> */
.L_x_9913:
        /* <DEDUP_REMOVED lines=11> */
.L_x_9914:
[----:B------:R0:W-:Y:S01]  /*15600*/  SYNCS.ARRIVE.TRANS64.A1T0 RZ, [R4+URZ+0x22850], RZ ;  /* 0x022850ff04ff79a7 */ /* 0x0001e2000810003f */
[----:B------:R-:W-:Y:S05]  /*15610*/  @P2 BRA `(.L_x_9915) ;  /* 0xfffffff000902947 */ /* 0x000fea000383ffff */
.L_x_9902:
[----:B------:R-:W-:Y:S05]  /*15620*/  BSYNC B0 ;  /* 0x0000000000007941 */ /* 0x000fea0003800000 */
.L_x_9901:
[----:B------:R-:W1:Y:S01]  /*15630*/  S2R R2, SR_TID.X ;  /* 0x0000000000027919 */ /* 0x000e620000002100 */
[----:B------:R-:W-:Y:S01]  /*15640*/  VIADD R25, R25, 0x1 ;  /* 0x0000000119197836 */ /* 0x000fe20000000000 */
[----:B------:R-:W-:Y:S04]  /*15650*/  BSSY B0, `(.L_x_9916) ;  /* 0x0000013000007945 */ /* 0x000fe80003800000 */
[----:B------:R-:W-:-:S04]  /*15660*/  ISETP.NE.AND P0, PT, R25, 0x2, PT ;  /* 0x000000021900780c */ /* 0x000fc80003f05270 */
[----:B------:R-:W-:-:S04]  /*15670*/  SEL R3, RZ, 0x1, P0 ;  /* 0x00000001ff037807 */ /* 0x000fc80000000000 */
[----:B------:R-:W-:Y:S02]  /*15680*/  LOP3.LUT R26, R26, R3, RZ, 0x3c, !PT ;  /* 0x000000031a1a7212 */ /* 0x000fe400078e3cff */
[----:B-1----:R-:W-:-:S04]  /*15690*/  LOP3.LUT R2, R2, 0x7f, RZ, 0xc0, !PT ;  /* 0x0000007f02027812 */ /* 0x002fc800078ec0ff */
[----:B------:R-:W-:-:S13]  /*156a0*/  ISETP.NE.AND P1, PT, R2, RZ, PT ;  /* 0x000000ff0200720c */ /* 0x000fda0003f25270 */
[----:B------:R-:W-:Y:S05]  /*156b0*/  @P1 BRA `(.L_x_9917) ;  /* 0x0000000000301947 */ /* 0x000fea0003800000 */
[----:B------:R-:W1:Y:S01]  /*156c0*/  S2R R5, SR_LANEID ;  /* 0x0000000000057919 */ /* 0x000e620000000000 */
[----:B------:R-:W-:Y:S01]  /*156d0*/  VOTEU.ANY UR4, UPT, PT ;  /* 0x0000000000047886 */ /* 0x000fe200038e0100 */
[----:B------:R-:W4:Y:S01]  /*156e0*/  LDC.64 R2, c[0x0][0xc60] ;  /* 0x00031800ff027b82 */ /* 0x000f220000000a00 */
[----:B------:R-:W1:Y:S02]  /*156f0*/  FLO.U32 R0, UR4 ;  /* 0x0000000400007d00 */ /* 0x000e6400080e0000 */
[----:B-1----:R-:W-:-:S06]  /*15700*/  ISETP.EQ.U32.AND P1, PT, R0, R5, PT ;  /* 0x000000050000720c */ /* 0x002fcc0003f22070 */
[----:B------:R-:W4:Y:S07]  /*15710*/  POPC R5, UR4 ;  /* 0x0000000400057d09 */ /* 0x000f2e0008000000 */
[----:B----4-:R-:W4:Y:S01]  /*15720*/  @P1 ATOMG.E.ADD.STRONG.GPU PT, R3, desc[UR40][R2.64], R5 ;  /* 0x00000005020319a8 */ /* 0x010f2200081ee1e8 */
[----:B0-23--:R-:W0:Y:S02]  /*15730*/  S2R R4, SR_LTMASK ;  /* 0x0000000000047919 */ /* 0x00de240000003900 */
[----:B0-----:R-:W-:-:S04]  /*15740*/  LOP3.LUT R4, R4, UR4, RZ, 0xc0, !PT ;  /* 0x0000000404047c12 */ /* 0x001fc8000f8ec0ff */
[----:B------:R-:W0:Y:S01]  /*15750*/  POPC R7, R4 ;  /* 0x0000000400077309 */ /* 0x000e220000000000 */
[----:B----4-:R-:W0:Y:S02]  /*15760*/  SHFL.IDX PT, R0, R3, R0, 0x1f ;  /* 0x00001f0003007589 */ /* 0x010e2400000e0000 */
[----:B0-----:R-:W-:-:S07]  /*15770*/  IADD3 R16, R0, UR36, R7 ;  /* 0x0000002400107c10 */ /* 0x001fce000fffe007 */
.L_x_9917:
[----:B------:R-:W-:Y:S05]  /*15780*/  BSYNC B0 ;  /* 0x0000000000007941 */ /* 0x000fea0003800000 */
.L_x_9916:
[----:B------:R-:W-:-:S07]  /*15790*/  SEL R25, R25, RZ, P0 ;  /* 0x000000ff19197207 */ /* 0x000fce0000000000 */
.L_x_9876:
[----:B------:R-:W-:Y:S05]  /*157a0*/  BSYNC B7 ;  /* 0x0000000000077941 */ /* 0x000fea0003800000 */
.L_x_9874:
[----:B------:R-:W-:-:S13]  /*157b0*/  LOP3.LUT P0, RZ, R23, 0x80, RZ, 0xc0, !PT ;  /* 0x0000008017ff7812 */ /* 0x000fda000780c0ff */
[----:B------:R-:W-:Y:S05]  /*157c0*/  @!P0 BRA `(.L_x_9918) ;  /* 0x0000000000248947 */ /* 0x000fea0003800000 */
[----:B------:R-:W-:Y:S05]  /*157d0*/  WARPSYNC.ALL ;  /* 0x0000000000007948 */ /* 0x000fea0003800000 */
[----:B------:R-:W1:Y:S08]  /*157e0*/  S2UR UR5, SR_CgaCtaId ;  /* 0x00000000000579c3 */ /* 0x000e700000008800 */
[----:B------:R-:W-:Y:S06]  /*157f0*/  BAR.SYNC.DEFER_BLOCKING 0x5, 0x180 ;  /* 0x0146000000007b1d */ /* 0x000fec0000010000 */
[----:B------:R-:W-:-:S02]  /*15800*/  UMOV UR4, 0x400 ;  /* 0x0000040000047882 */ /* 0x000fc40000000000 */
[----:B-1----:R-:W-:-:S06]  /*15810*/  ULEA UR4, UR5, UR4, 0x18 ;  /* 0x0000000405047291 */ /* 0x002fcc000f8ec03f */
[----:B0-----:R-:W-:-:S05]  /*15820*/  IMAD.U32 R22, RZ, RZ, UR4 ;  /* 0x00000004ff167e24 */ /* 0x001fca000f8e00ff */
[----:B------:R4:W0:Y:S01]  /*15830*/  LDS.128 R16, [R22+0x228d0] ;  /* 0x0228d00016107984 */ /* 0x0008220000000c00 */
[----:B------:R-:W-:Y:S06]  /*15840*/  BAR.ARV 0x4, 0x180 ;  /* 0x0106000000007b1d */ /* 0x000fec0000002000 */
[----:B------:R-:W-:Y:S05]  /*15850*/  BRA `(.L_x_9919) ;  /* 0x0000000800407947 */ /* 0x000fea0003800000 */
.L_x_9918:
        /* <DEDUP_REMOVED lines=17> */
[----:B--23--:R-:W-:Y:S01]  /*15970*/  SHFL.IDX PT, R4, R16, 0x1, 0x1f ;  /* 0x00201f0010047f89 */ /* 0x00cfe200000e0000 */
[----:B----4-:R-:W-:Y:S01]  /*15980*/  @!P1 IMAD.MOV.U32 R5, RZ, RZ, R2 ;  /* 0x000000ffff059224 */ /* 0x010fe200078e0002 */
        /* <DEDUP_REMOVED lines=17> */
.L_x_10103:
[----:B------:R-:W-:Y:S02]  /*15aa0*/  ULDC UR4, c[0x0][0xc38] ;  /* 0x00030e0000047ab9 */ /* 0x000fe40000000800 */
[----:B------:R-:W-:-:S04]  /*15ab0*/  IMAD.U32 R7, RZ, RZ, UR4 ;  /* 0x00000004ff077e24 */ /* 0x000fc8000f8e00ff */
[----:B-1----:R-:W-:-:S04]  /*15ac0*/  IMAD R14, R14, R7, RZ ;  /* 0x000000070e0e7224 */ /* 0x002fc800078e02ff */
[----:B------:R-:W-:-:S05]  /*15ad0*/  IMAD.IADD R9, R4, 0x1, R14 ;  /* 0x0000000104097824 */ /* 0x000fca00078e020e */
[----:B------:R-:W-:-:S13]  /*15ae0*/  ISETP.GT.AND P6, PT, R9, R0, PT ;  /* 0x000000000900720c */ /* 0x000fda0003fc4270 */
[----:B------:R-:W-:Y:S05]  /*15af0*/  @P6 BRA `(.L_x_9921) ;  /* 0x00000000009c6947 */ /* 0x000fea0003800000 */
.L_x_9926:
        /* <DEDUP_REMOVED lines=14> */
.L_x_9924:
[----:B------:R-:W-:Y:S05]  /*15be0*/  BSYNC B0 ;  /* 0x0000000000007941 */ /* 0x000fea0003800000 */
.L_x_9923:
        /* <DEDUP_REMOVED lines=18> */
.L_x_10111:
[----:B------:R-:W-:Y:S02]  /*15d10*/  ULDC UR4, c[0x0][0xc38] ;  /* 0x00030e0000047ab9 */ /* 0x000fe40000000800 */
[----:B------:R-:W-:-:S04]  /*15d20*/  IMAD.U32 R7, RZ, RZ, UR4 ;  /* 0x00000004ff077e24 */ /* 0x000fc8000f8e00ff */
[----:B-1----:R-:W-:-:S04]  /*15d30*/  IMAD R14, R14, R7, RZ ;  /* 0x000000070e0e7224 */ /* 0x002fc800078e02ff */
[----:B------:R-:W-:-:S05]  /*15d40*/  IMAD.IADD R9, R14, 0x1, R9 ;  /* 0x000000010e097824 */ /* 0x000fca00078e0209 */
[----:B------:R-:W-:-:S13]  /*15d50*/  ISETP.GT.AND P6, PT, R9, R0, PT ;  /* 0x000000000900720c */ /* 0x000fda0003fc4270 */
[----:B------:R-:W-:Y:S05]  /*15d60*/  @!P6 BRA `(.L_x_9926) ;  /* 0xfffffffc0064e947 */ /* 0x000fea000383ffff */
.L_x_9921:
        /* <DEDUP_REMOVED lines=8> */
.L_x_10115:
[----:B------:R-:W-:Y:S01]  /*15df0*/  ISETP.NE.AND P0, PT, R3, RZ, PT ;  /* 0x000000ff0300720c */ /* 0x000fe20003f05270 */
[----:B------:R-:W-:-:S12]  /*15e00*/  IMAD.MOV.U32 R14, RZ, RZ, RZ ;  /* 0x000000ffff0e7224 */ /* 0x000fd800078e00ff */
[----:B------:R-:W-:Y:S05]  /*15e10*/  @!P0 BRA `(.L_x_9928) ;  /* 0x0000000000108947 */ /* 0x000fea0003800000 */
[----:B------:R-:W-:Y:S01]  /*15e20*/  UMOV UR4, 0xffffffff ;  /* 0xffffffff00047882 */ /* 0x000fe20000000000 */
[----:B------:R-:W-:Y:S02]  /*15e30*/  VIADD R12, R4, 0xffffffff ;  /* 0xffffffff040c7836 */ /* 0x000fe40000000000 */
[----:B------:R-:W-:Y:S05]  /*15e40*/  BRA.DIV UR4, `(.L_x_9929) ;  /* 0x00000052043c7947 */ /* 0x000fea000b800000 */
[----:B------:R3:W4:Y:S02]  /*15e50*/  SHFL.IDX PT, R14, R2, R12, 0x1f ;  /* 0x00001f0c020e7589 */ /* 0x00072400000e0000 */
.L_x_9928:
[----:B--2---:R-:W-:Y:S01]  /*15e60*/  IABS R6, R5 ;  /* 0x0000000500067213 */ /* 0x004fe20000000000 */
[----:B----4-:R-:W-:Y:S02]  /*15e70*/  IMAD R16, R14, R7, R16 ;  /* 0x000000070e107224 */ /* 0x010fe400078e0210 */
[----:B------:R-:W-:Y:S01]  /*15e80*/  IMAD.IADD R19, R4, 0x1, R19 ;  /* 0x0000000104137824 */ /* 0x000fe200078e0213 */
[----:B------:R-:W2:Y:S01]  /*15e90*/  I2F.RP R8, R6 ;  /* 0x0000000600087306 */ /* 0x000ea20000209400 */
[----:B------:R-:W-:-:S05]  /*15ea0*/  IMAD.IADD R10, R0, 0x1, -R16 ;  /* 0x00000001000a7824 */ /* 0x000fca00078e0a10 */
[----:B------:R-:W-:Y:S02]  /*15eb0*/  IABS R0, R10 ;  /* 0x0000000a00007213 */ /* 0x000fe40000000000 */
[----:B--2---:R-:W0:Y:S02]  /*15ec0*/  MUFU.RCP R8, R8 ;  /* 0x0000000800087308 */ /* 0x004e240000001000 */
[----:B0--3--:R-:W-:-:S06]  /*15ed0*/  VIADD R2, R8, 0xffffffe ;  /* 0x0ffffffe08027836 */ /* 0x009fcc0000000000 */
[----:B------:R0:W2:Y:S02]  /*15ee0*/  F2I.FTZ.U32.TRUNC.NTZ R3, R2 ;  /* 0x0000000200037305 */ /* 0x0000a4000021f000 */
[----:B0-----:R-:W-:Y:S01]  /*15ef0*/  IMAD.MOV.U32 R2, RZ, RZ, RZ ;  /* 0x000000ffff027224 */ /* 0x001fe200078e00ff */
[----:B--2---:R-:W-:-:S05]  /*15f00*/  IADD3 R7, RZ, -R3, RZ ;  /* 0x80000003ff077210 */ /* 0x004fca0007ffe0ff */
        /* <DEDUP_REMOVED lines=20> */
.L_x_9922:
[----:B------:R-:W-:Y:S01]  /*16050*/  UMOV UR4, URZ ;  /* 0x0000003f00047c82 */ /* 0x000fe20008000000 */
[----:B------:R-:W-:Y:S01]  /*16060*/  UMOV UR5, URZ ;  /* 0x0000003f00057c82 */ /* 0x000fe20008000000 */
[----:B------:R-:W-:Y:S01]  /*16070*/  ULDC UR6, c[0x0][0xc3c] ;  /* 0x00030f0000067ab9 */ /* 0x000fe20000000800 */
[----:B------:R-:W-:Y:S01]  /*16080*/  IMAD.MOV.U32 R16, RZ, RZ, R0 ;  /* 0x000000ffff107224 */ /* 0x000fe200078e0000 */
[----:B------:R-:W-:Y:S01]  /*16090*/  MOV R19, UR6 ;  /* 0x0000000600137c02 */ /* 0x000fe20008000f00 */
[----:B------:R-:W-:Y:S02]  /*160a0*/  IMAD.U32 R17, RZ, RZ, UR4 ;  /* 0x00000004ff117e24 */ /* 0x000fe4000f8e00ff */
[----:B------:R-:W-:-:S07]  /*160b0*/  IMAD.U32 R18, RZ, RZ, UR5 ;  /* 0x00000005ff127e24 */ /* 0x000fce000f8e00ff */
.L_x_9930:
        /* <DEDUP_REMOVED lines=10> */
.L_x_9919:
[----:B------:R-:W-:Y:S02]  /*16160*/  ULDC UR4, c[0x0][0xc3c] ;  /* 0x00030f0000047ab9 */ /* 0x000fe40000000800 */
[----:B0-----:R-:W-:-:S13]  /*16170*/  ISETP.GE.AND P0, PT, R19, UR4, PT ;  /* 0x0000000413007c0c */ /* 0x001fda000bf06270 */
[----:B------:R-:W-:Y:S05]  /*16180*/  @!P0 BRA `(.L_x_9931) ;  /* 0xffffffa400e88947 */ /* 0x000fea000383ffff */
[----:B------:R-:W-:Y:S05]  /*16190*/  BSYNC B8 ;  /* 0x0000000000087941 */ /* 0x000fea0003800000 */
.L_x_9832:
[----:B------:R-:W5:Y:S01]  /*161a0*/  LDL.LU R0, [R1+0x28] ;  /* 0x0000280001007983 */ /* 0x000f620000300800 */
[----:B------:R-:W-:Y:S01]  /*161b0*/  BSSY B0, `(.L_x_9932) ;  /* 0x000000b000007945 */ /* 0x000fe20003800000 */
[----:B------:R-:W2:Y:S01]  /*161c0*/  S2R R5, SR_CgaCtaId ;  /* 0x0000000000057919 */ /* 0x000ea20000008800 */
[----:B-----5:R-:W-:-:S05]  /*161d0*/  VIADD R0, R0, 0x1 ;  /* 0x0000000100007836 */ /* 0x020fca0000000000 */
[----:B-1----:R-:W-:-:S04]  /*161e0*/  LEA.HI R2, R0, R0, RZ, 0x1 ;  /* 0x0000000000027211 */ /* 0x002fc800078f08ff */
[----:B------:R-:W-:Y:S02]  /*161f0*/  LOP3.LUT R3, R2, 0xfffffffe, RZ, 0xc0, !PT ;  /* 0xfffffffe02037812 */ /* 0x000fe400078ec0ff */
[----:B------:R-:W-:-:S03]  /*16200*/  MOV R2, 0x400 ;  /* 0x0000040000027802 */ /* 0x000fc60000000f00 */
[----:B------:R-:W-:Y:S01]  /*16210*/  IMAD.IADD R0, R0, 0x1, -R3 ;  /* 0x0000000100007824 */ /* 0x000fe200078e0a03 */
[----:B--23--:R-:W-:-:S04]  /*16220*/  LEA R4, R5, R2, 0x18 ;  /* 0x0000000205047211 */ /* 0x00cfc800078ec0ff */
[----:B------:R-:W-:-:S04]  /*16230*/  SHF.L.U32 R0, R0, 0x1f, RZ ;  /* 0x0000001f00007819 */ /* 0x000fc800000006ff */
[----:B------:R-:W0:Y:S02]  /*16240*/  SYNCS.PHASECHK.TRANS64.TRYWAIT P0, [R4+URZ+0x22820], R0 ;  /* 0x02282000040075a7 */ /* 0x000e24000800017f */
[----:B0-----:R-:W-:Y:S05]  /*16250*/  @!P0 BRA `(.L_x_9933) ;  /* 0x0000004c005c8947 */ /* 0x001fea0003800000 */
.L_x_10118:
[----:B------:R-:W-:Y:S05]  /*16260*/  BSYNC B0 ;  /* 0x0000000000007941 */ /* 0x000fea0003800000 */
.L_x_9932:
[----:B------:R-:W-:-:S03]  /*16270*/  UMOV UR4, 0xffffffff ;  /* 0xffffffff00047882 */ /* 0x000fc60000000000 */
[----:B------:R-:W-:Y:S05]  /*16280*/  BRA.DIV UR4, `(.L_x_9934) ;  /* 0x0000004e04647947 */ /* 0x000fea000b800000 */
[----:B0-----:R-:W0:Y:S02]  /*16290*/  S2R R0, SR_TID.X ;  /* 0x0000000000007919 */ /* 0x001e240000002100 */
[----:B0-----:R-:W-:-:S04]  /*162a0*/  SHF.R.U32.HI R0, RZ, 0x5, R0 ;  /* 0x00000005ff007819 */ /* 0x001fc80000011600 */
[----:B------:R-:W-:-:S05]  /*162b0*/  LOP3.LUT R0, R0, 0x3, RZ, 0xc0, !PT ;  /* 0x0000000300007812 */ /* 0x000fca00078ec0ff */
[----:B------:R0:W1:Y:S02]  /*162c0*/  SHFL.IDX PT, R14, R0, RZ, 0x1f ;  /* 0x00001fff000e7589 */ /* 0x00006400000e0000 */
.L_x_10121:
[----:B-1----:R-:W-:-:S13]  /*162d0*/  ISETP.NE.AND P0, PT, R14, RZ, PT ;  /* 0x000000ff0e00720c */ /* 0x002fda0003f05270 */
[----:B------:R-:W-:Y:S05]  /*162e0*/  @P0 BRA `(.L_x_9679) ;  /* 0x0000000000880947 */ /* 0x000fea0003800000 */
[----:B------:R-:W-:-:S03]  /*162f0*/  UMOV UR4, 0xffffffff ;  /* 0xffffffff00047882 */ /* 0x000fc60000000000 */
[----:B------:R-:W-:Y:S05]  /*16300*/  BRA.DIV UR4, `(.L_x_9935) ;  /* 0x0000004e04787947 */ /* 0x000fea000b800000 */
[----:B------:R-:W-:-:S13]  /*16310*/  ELECT P6, URZ, PT ;  /* 0x00000000003f782f */ /* 0x000fda00038c0000 */
.L_x_10124:
[----:B------:R-:W-:Y:S05]  /*16320*/  @!P6 BRA `(.L_x_9679) ;  /* 0x000000000078e947 */ /* 0x000fea0003800000 */
[----:B0-----:R-:W2:Y:S02]  /*16330*/  LDL.LU R0, [R1] ;  /* 0x0000000001007983 */ /* 0x001ea40000300800 */
[----:B--2---:R-:W-:-:S04]  /*16340*/  LOP3.LUT R0, R0, 0x2, RZ, 0xfc, !PT ;  /* 0x0000000200007812 */ /* 0x004fc800078efcff */
[----:B------:R-:W-:-:S13]  /*16350*/  ISETP.NE.AND P0, PT, R0, 0x3, PT ;  /* 0x000000030000780c */ /* 0x000fda0003f05270 */
[----:B------:R-:W-:Y:S05]  /*16360*/  @!P0 BRA `(.L_x_9936) ;  /* 0x0000000000048947 */ /* 0x000fea0003800000 */
[----:B------:R-:W-:Y:S01]  /*16370*/  BPT.TRAP 0x1 ;  /* 0x000000040000795c */ /* 0x000fe20000300000 */
.L_x_9936:
[C---:B------:R-:W-:Y:S01]  /*16380*/  IMAD R5, R25.reuse, 0x8, R4 ;  /* 0x0000000819057824 */ /* 0x040fe200078e0204 */
[----:B------:R-:W-:Y:S01]  /*16390*/  SHF.L.U32 R0, R26, 0x1f, RZ ;  /* 0x0000001f1a007819 */ /* 0x000fe200000006ff */
[----:B------:R-:W-:-:S03]  /*163a0*/  VIADD R25, R25, 0x1 ;  /* 0x0000000119197836 */ /* 0x000fc60000000000 */
[----:B------:R-:W0:Y:S02]  /*163b0*/  SYNCS.PHASECHK.TRANS64.TRYWAIT P1, [R5+URZ+0x22840], R0 ;  /* 0x02284000050075a7 */ /* 0x000e24000802017f */
[----:B------:R-:W-:-:S04]  /*163c0*/  ISETP.NE.AND P2, PT, R25, 0x2, PT ;  /* 0x000000021900780c */ /* 0x000fc80003f45270 */
[----:B------:R-:W-:Y:S01]  /*163d0*/  SEL R3, RZ, 0x1, P2 ;  /* 0x00000001ff037807 */ /* 0x000fe20001000000 */
[----:B0-----:R-:W-:Y:S08]  /*163e0*/  @!P1 BRA `(.L_x_9937) ;  /* 0x0000004c00609947 */ /* 0x001ff00003800000 */
.L_x_10125:
[----:B------:R-:W-:Y:S02]  /*163f0*/  SEL R25, R25, RZ, P2 ;  /* 0x000000ff19197207 */ /* 0x000fe40001000000 */
[----:B------:R-:W-:Y:S01]  /*16400*/  LOP3.LUT R2, R26, R3, RZ, 0x3c, !PT ;  /* 0x000000031a027212 */ /* 0x000fe200078e3cff */
[----:B------:R-:W-:Y:S06]  /*16410*/  @!P0 BRA `(.L_x_9938) ;  /* 0x0000000000048947 */ /* 0x000fec0003800000 */
[----:B------:R-:W-:Y:S01]  /*16420*/  BPT.TRAP 0x1 ;  /* 0x000000040000795c */ /* 0x000fe20000300000 */
.L_x_9938:
[----:B------:R-:W-:Y:S01]  /*16430*/  IMAD R25, R25, 0x8, R4 ;  /* 0x0000000819197824 */ /* 0x000fe200078e0204 */
[----:B------:R-:W-:-:S04]  /*16440*/  SHF.L.U32 R2, R2, 0x1f, RZ ;  /* 0x0000001f02027819 */ /* 0x000fc800000006ff */
[----:B------:R-:W1:Y:S02]  /*16450*/  SYNCS.PHASECHK.TRANS64.TRYWAIT P1, [R25+URZ+0x22840], R2 ;  /* 0x02284002190075a7 */ /* 0x000e64000802017f */
[----:B-1----:R-:W-:Y:S05]  /*16460*/  @!P1 BRA `(.L_x_9939) ;  /* 0x0000004c00549947 */ /* 0x002fea0003800000 */
.L_x_10126:
[----:B------:R-:W-:Y:S05]  /*16470*/  @!P0 BRA `(.L_x_9940) ;  /* 0x0000000000048947 */ /* 0x000fea0003800000 */
[----:B------:R-:W-:Y:S01]  /*16480*/  BPT.TRAP 0x1 ;  /* 0x000000040000795c */ /* 0x000fe20000300000 */
.L_x_9940:
[----:B------:R-:W2:Y:S02]  /*16490*/  SYNCS.PHASECHK.TRANS64.TRYWAIT P1, [R5+URZ+0x22860], R0 ;  /* 0x02286000050075a7 */ /* 0x000ea4000802017f */
[----:B--2---:R-:W-:Y:S05]  /*164a0*/  @!P1 BRA `(.L_x_9941) ;  /* 0x0000004c00589947 */ /* 0x004fea0003800000 */
.L_x_10127:
[----:B------:R-:W-:Y:S05]  /*164b0*/  @!P0 BRA `(.L_x_9942) ;  /* 0x0000000000048947 */ /* 0x000fea0003800000 */
[----:B------:R-:W-:Y:S01]  /*164c0*/  BPT.TRAP 0x1 ;  /* 0x000000040000795c */ /* 0x000fe20000300000 */
.L_x_9942:
[----:B---3--:R3:W0:Y:S02]  /*164d0*/  SYNCS.PHASECHK.TRANS64.TRYWAIT P0, [R25+URZ+0x22860], R2 ;  /* 0x02286002190075a7 */ /* 0x008624000800017f */
[----:B0-----:R-:W-:Y:S05]  /*164e0*/  @!P0 NANOSLEEP.SYNCS 0x989680 ;  /* 0x009896800000895d */ /* 0x001fea0003900000 */
[----:B------:R-:W0:Y:S02]  /*164f0*/  @!P0 SYNCS.PHASECHK.TRANS64 P0, [R25+URZ+0x22860], R2 ;  /* 0x02286002190085a7 */ /* 0x000e24000800007f */
[----:B0-----:R-:W-:Y:S05]  /*16500*/  @!P0 BRA `(.L_x_9942) ;  /* 0xfffffffc00f08947 */ /* 0x001fea000383ffff */
.L_x_9679:
[----:B------:R-:W-:Y:S05]  /*16510*/  BSYNC B9 ;  /* 0x0000000000097941 */ /* 0x000fea0003800000 */
.L_x_9676:
[----:B------:R-:W-:Y:S05]  /*16520*/  EXIT ;  /* 0x000000000000794d */ /* 0x000fea0003800000 */
.L_x_9697:
[----:B0-----:R0:W1:Y:S02]  /*16530*/  SYNCS.PHASECHK.TRANS64.TRYWAIT P5, [R89+URZ+0x22890], R101 ;  /* 0x02289065590075a7 */ /* 0x00106400080a017f */
[----:B-1----:R-:W-:Y:S05]  /*16540*/  @!P5 NANOSLEEP.SYNCS 0x989680 ;  /* 0x009896800000d95d */ /* 0x002fea0003900000 */
[----:B------:R-:W1:Y:S02]  /*16550*/  @!P5 SYNCS.PHASECHK.TRANS64 P5, [R89+URZ+0x22890], R101 ;  /* 0x022890655900d5a7 */ /* 0x000e6400080a007f */
[----:B-1----:R-:W-:Y:S05]  /*16560*/  @!P5 BRA `(.L_x_9697) ;  /* 0xfffffffc00f0d947 */ /* 0x002fea000383ffff */
[----:B------:R-:W-:Y:S05]  /*16570*/  BRA `(.L_x_9943) ;  /* 0xfffffec400a87947 */ /* 0x000fea000383ffff */
.L_x_9698:
        /* <DEDUP_REMOVED lines=8> */
.L_x_9945:
[----:B------:R-:W-:Y:S05]  /*16600*/  BSYNC B1 ;  /* 0x0000000000017941 */ /* 0x000fea0003800000 */
.L_x_9944:
[----:B------:R-:W-:Y:S01]  /*16610*/  IMAD.MOV.U32 R13, RZ, RZ, R102 ;  /* 0x000000ffff0d7224 */ /* 0x000fe200078e0066 */
[----:B------:R-:W-:Y:S01]  /*16620*/  MOV R15, 0xffffffff ;  /* 0xffffffff000f7802 */ /* 0x000fe20000000f00 */
[----:B------:R-:W-:Y:S02]  /*16630*/  IMAD.MOV.U32 R12, RZ, RZ, RZ ;  /* 0x000000ffff0c7224 */ /* 0x000fe400078e00ff */
[----:B------:R-:W-:Y:S02]  /*16640*/  IMAD.MOV.U32 R11, RZ, RZ, 0x1c1f ;  /* 0x00001c1fff0b7424 */ /* 0x000fe400078e00ff */
[----:B------:R-:W-:-:S07]  /*16650*/  IMAD.MOV.U32 R55, RZ, RZ, R14 ;  /* 0x000000ffff377224 */ /* 0x000fce00078e000e */
[----:B------:R-:W-:Y:S05]  /*16660*/  WARPSYNC.COLLECTIVE R15, `(.L_x_9946) ;  /* 0x000000000f087348 */ /* 0x000fea0003c00000 */
[----:B------:R0:W1:Y:S02]  /*16670*/  SHFL.IDX P6, R14, R13, R12, R11 ;  /* 0x0000000c0d0e7389 */ /* 0x00006400000c000b */
[----:B01----:R-:W-:Y:S01]  /*16680*/  ENDCOLLECTIVE ;  /* 0x000000000000791b */ /* 0x003fe20003800000 */
.L_x_9946:
[----:B------:R-:W-:Y:S01]  /*16690*/  IMAD.MOV.U32 R93, RZ, RZ, R14 ;  /* 0x000000ffff5d7224 */ /* 0x000fe200078e000e */
[----:B------:R-:W-:Y:S06]  /*166a0*/  BRA `(.L_x_9947) ;  /* 0xfffffec400707947 */ /* 0x000fec000383ffff */
.L_x_9707:
[----:B------:R-:W-:Y:S01]  /*166b0*/  BSSY B1, `(.L_x_9948) ;  /* 0x0000008000017945 */ /* 0x000fe20003800000 */
[----:B0---4-:R-:W-:Y:S02]  /*166c0*/  IMAD.MOV.U32 R13, RZ, RZ, R103 ;  /* 0x000000ffff0d7224 */ /* 0x011fe400078e0067 */
[----:B------:R-:W-:Y:S02]  /*166d0*/  IMAD.MOV.U32 R12, RZ, RZ, 0x1 ;  /* 0x00000001ff0c7424 */ /* 0x000fe400078e00ff */
[----:B------:R-:W-:Y:S02]  /*166e0*/  IMAD.MOV.U32 R11, RZ, RZ, 0x1c1f ;  /* 0x00001c1fff0b7424 */ /* 0x000fe400078e00ff */
[----:B------:R-:W-:-:S07]  /*166f0*/  IMAD.MOV.U32 R15, RZ, RZ, -0x1 ;  /* 0xffffffffff0f7424 */ /* 0x000fce00078e00ff */
[----:B-123--:R-:W-:Y:S05]  /*16700*/  WARPSYNC.COLLECTIVE R15, `(.L_x_9949) ;  /* 0x000000000f087348 */ /* 0x00efea0003c00000 */
[----:B------:R0:W4:Y:S02]  /*16710*/  SHFL.IDX P6, R14, R13, R12, R11 ;  /* 0x0000000c0d0e7389 */ /* 0x00012400000c000b */
[----:B01234-:R-:W-:Y:S01]  /*16720*/  ENDCOLLECTIVE ;  /* 0x000000000000791b */ /* 0x01ffe20003800000 */
.L_x_9949:
[----:B------:R-:W-:Y:S05]  /*16730*/  BSYNC B1 ;  /* 0x0000000000017941 */ /* 0x000fea0003800000 */
.L_x_9948:
[----:B------:R-:W-:Y:S01]  /*16740*/  MOV R13, R102 ;  /* 0x00000066000d7202 */ /* 0x000fe20000000f00 */
[----:B------:R-:W-:Y:S02]  /*16750*/  IMAD.MOV.U32 R12, RZ, RZ, 0x1 ;  /* 0x00000001ff0c7424 */ /* 0x000fe400078e00ff */
[----:B------:R-:W-:Y:S02]  /*16760*/  IMAD.MOV.U32 R11, RZ, RZ, 0x1c1f ;  /* 0x00001c1fff0b7424 */ /* 0x000fe400078e00ff */
[----:B------:R-:W-:Y:S02]  /*16770*/  IMAD.MOV.U32 R15, RZ, RZ, -0x1 ;  /* 0xffffffffff0f7424 */ /* 0x000fe400078e00ff */
[----:B------:R-:W-:-:S07]  /*16780*/  IMAD.MOV.U32 R103, RZ, RZ, R14 ;  /* 0x000000ffff677224 */ /* 0x000fce00078e000e */
[----:B------:R-:W-:Y:S05]  /*16790*/  WARPSYNC.COLLECTIVE R15, `(.L_x_9950) ;  /* 0x000000000f087348 */ /* 0x000fea0003c00000 */
[----:B------:R0:W1:Y:S02]  /*167a0*/  SHFL.IDX P6, R14, R13, R12, R11 ;  /* 0x0000000c0d0e7389 */ /* 0x00006400000c000b */
[----:B01----:R-:W-:Y:S01]  /*167b0*/  ENDCOLLECTIVE ;  /* 0x000000000000791b */ /* 0x003fe20003800000 */
.L_x_9950:
[----:B------:R-:W-:Y:S01]  /*167c0*/  IMAD.MOV.U32 R47, RZ, RZ, R14 ;  /* 0x000000ffff2f7224 */ /* 0x000fe200078e000e */
[----:B------:R-:W-:Y:S06]  /*167d0*/  BRA `(.L_x_9951) ;  /* 0xfffffec800d47947 */ /* 0x000fec000383ffff */
.L_x_9717:
[----:B-1----:R1:W2:Y:S02]  /*167e0*/  SYNCS.PHASECHK.TRANS64.TRYWAIT P4, [R89+URZ+0x22890], R101 ;  /* 0x02289065590075a7 */ /* 0x0022a4000808017f */
[----:B--2---:R-:W-:Y:S05]  /*167f0*/  @!P4 NANOSLEEP.SYNCS 0x989680 ;  /* 0x009896800000c95d */ /* 0x004fea0003900000 */
[----:B------:R-:W2:Y:S02]  /*16800*/  @!P4 SYNCS.PHASECHK.TRANS64 P4, [R89+URZ+0x22890], R101 ;  /* 0x022890655900c5a7 */ /* 0x000ea4000808007f */
[----:B--2---:R-:W-:Y:S05]  /*16810*/  @!P4 BRA `(.L_x_9717) ;  /* 0xfffffffc00f0c947 */ /* 0x004fea000383ffff */
[----:B------:R-:W-:Y:S05]  /*16820*/  BRA `(.L_x_9952) ;  /* 0xfffffed400887947 */ /* 0x000fea000383ffff */
.L_x_9718:
        /* <DEDUP_REMOVED lines=8> */
.L_x_9954:
[----:B------:R-:W-:Y:S05]  /*168b0*/  BSYNC B1 ;  /* 0x0000000000017941 */ /* 0x000fea0003800000 */
.L_x_9953:
        /* <DEDUP_REMOVED lines=8> */
.L_x_9955:
[----:B------:R-:W-:Y:S01]  /*16940*/  MOV R94, R14 ;  /* 0x0000000e005e7202 */ /* 0x000fe20000000f00 */
[----:B------:R-:W-:Y:S06]  /*16950*/  BRA `(.L_x_9956) ;  /* 0xfffffed400547947 */ /* 0x000fec000383ffff */
.L_x_9723:
        /* <DEDUP_REMOVED lines=8> */
.L_x_9958:
[----:B------:R-:W-:Y:S05]  /*169e0*/  BSYNC B1 ;  /* 0x0000000000017941 */ /* 0x000fea0003800000 */
.L_x_9957:
        /* <DEDUP_REMOVED lines=8> */
.L_x_9959:
[----:B------:R-:W-:Y:S01]  /*16a70*/  IMAD.MOV.U32 R102, RZ, RZ, R14 ;  /* 0x000000ffff667224 */ /* 0x000fe200078e000e */
[----:B------:R-:W-:Y:S06]  /*16a80*/  BRA `(.L_x_9960) ;  /* 0xfffffed800d87947 */ /* 0x000fec000383ffff */
.L_x_9728:
[----:B0-----:R0:W1:Y:S02]  /*16a90*/  SYNCS.PHASECHK.TRANS64.TRYWAIT P2, [R89+URZ+0x22890], R101 ;  /* 0x02289065590075a7 */ /* 0x001064000804017f */
[----:B-1----:R-:W-:Y:S05]  /*16aa0*/  @!P2 NANOSLEEP.SYNCS 0x989680 ;  /* 0x009896800000a95d */ /* 0x002fea0003900000 */
[----:B------:R-:W1:Y:S02]  /*16ab0*/  @!P2 SYNCS.PHASECHK.TRANS64 P2, [R89+URZ+0x22890], R101 ;  /* 0x022890655900a5a7 */ /* 0x000e64000804007f */
[----:B-1----:R-:W-:Y:S05]  /*16ac0*/  @!P2 BRA `(.L_x_9728) ;  /* 0xfffffffc00f0a947 */ /* 0x002fea000383ffff */
[----:B------:R-:W-:Y:S05]  /*16ad0*/  BRA `(.L_x_9961) ;  /* 0xfffffee000c07947 */ /* 0x000fea000383ffff */
.L_x_9729:
        /* <DEDUP_REMOVED lines=8> */
.L_x_9963:
[----:B------:R-:W-:Y:S05]  /*16b60*/  BSYNC B1 ;  /* 0x0000000000017941 */ /* 0x000fea0003800000 */
.L_x_9962:
        /* <DEDUP_REMOVED lines=8> */
.L_x_9964:
[----:B------:R-:W-:Y:S05]  /*16bf0*/  BRA `(.L_x_9965) ;  /* 0xfffffee000e87947 */ /* 0x000fea000383ffff */
.L_x_9732:
[----:B------:R-:W-:Y:S01]  /*16c00*/  BSSY B1, `(.L_x_9966) ;  /* 0x0000008000017945 */ /* 0x000fe20003800000 */
[----:B----4-:R-:W-:Y:S01]  /*16c10*/  IMAD.MOV.U32 R13, RZ, RZ, R41 ;  /* 0x000000ffff0d7224 */ /* 0x010fe200078e0029 */
[----:B------:R-:W-:Y:S01]  /*16c20*/  MOV R12, 0x1 ;  /* 0x00000001000c7802 */ /* 0x000fe20000000f00 */
[----:B------:R-:W-:Y:S02]  /*16c30*/  IMAD.MOV.U32 R11, RZ, RZ, 0x1c1f ;  /* 0x00001c1fff0b7424 */ /* 0x000fe400078e00ff */
[----:B------:R-:W-:-:S07]  /*16c40*/  IMAD.MOV.U32 R15, RZ, RZ, -0x1 ;  /* 0xffffffffff0f7424 */ /* 0x000fce00078e00ff */
[----:B0123--:R-:W-:Y:S05]  /*16c50*/  WARPSYNC.COLLECTIVE R15, `(.L_x_9967) ;  /* 0x000000000f087348 */ /* 0x00ffea0003c00000 */
[----:B---3--:R3:W4:Y:S02]  /*16c60*/  SHFL.IDX P6, R14, R13, R12, R11 ;  /* 0x0000000c0d0e7389 */ /* 0x00872400000c000b */
[----:B01234-:R-:W-:Y:S01]  /*16c70*/  ENDCOLLECTIVE ;  /* 0x000000000000791b */ /* 0x01ffe20003800000 */
.L_x_9967:
[----:B------:R-:W-:Y:S05]  /*16c80*/  BSYNC B1 ;  /* 0x0000000000017941 */ /* 0x000fea0003800000 */
.L_x_9966:
        /* <DEDUP_REMOVED lines=8> */
.L_x_9968:
[----:B------:R-:W-:Y:S05]  /*16d10*/  BRA `(.L_x_9969) ;  /* 0xfffffee000e87947 */ /* 0x000fea000383ffff */
.L_x_9736:
[----:B------:R0:W0:Y:S02]  /*16d20*/  SYNCS.PHASECHK.TRANS64.TRYWAIT P3, [R89+URZ+0x228b0], R101 ;  /* 0x0228b065590075a7 */ /* 0x000024000806017f */
[----:B0-----:R-:W-:Y:S05]  /*16d30*/  @!P3 NANOSLEEP.SYNCS 0x989680 ;  /* 0x009896800000b95d */ /* 0x001fea0003900000 */
[----:B------:R-:W0:Y:S02]  /*16d40*/  @!P3 SYNCS.PHASECHK.TRANS64 P3, [R89+URZ+0x228b0], R101 ;  /* 0x0228b0655900b5a7 */ /* 0x000e24000806007f */
[----:B0-----:R-:W-:Y:S05]  /*16d50*/  @!P3 BRA `(.L_x_9736) ;  /* 0xfffffffc00f0b947 */ /* 0x001fea000383ffff */
[----:B------:R-:W-:Y:S05]  /*16d60*/  BRA `(.L_x_9970) ;  /* 0xfffffee400607947 */ /* 0x000fea000383ffff */
.L_x_9744:
[----:B------:R-:W0:Y:S01]  /*16d70*/  S2R R6, SR_TID.X ;  /* 0x0000000000067919 */ /* 0x000e220000002100 */
[----:B------:R-:W-:Y:S01]  /*16d80*/  BSSY B0, `(.L_x_9971) ;  /* 0x000000c000007945 */ /* 0x000fe20003800000 */
[----:B------:R-:W-:Y:S02]  /*16d90*/  IMAD.MOV.U32 R12, RZ, RZ, RZ ;  /* 0x000000ffff0c7224 */ /* 0x000fe400078e00ff */
[----:B------:R-:W-:Y:S02]  /*16da0*/  IMAD.MOV.U32 R11, RZ, RZ, 0x1f ;  /* 0x0000001fff0b7424 */ /* 0x000fe400078e00ff */
[----:B------:R-:W-:Y:S02]  /*16db0*/  IMAD.MOV.U32 R15, RZ, RZ, -0x1 ;  /* 0xffffffffff0f7424 */ /* 0x000fe400078e00ff */
[----:B0-----:R-:W-:-:S05]  /*16dc0*/  VIADD R6, R6, 0xffffff80 ;  /* 0xffffff8006067836 */ /* 0x001fca0000000000 */
[----:B------:R-:W-:-:S04]  /*16dd0*/  SHF.R.S32.HI R3, RZ, 0x1f, R6 ;  /* 0x0000001fff037819 */ /* 0x000fc80000011406 */
[----:B------:R-:W-:-:S04]  /*16de0*/  LEA.HI R3, R3, R6, RZ, 0x7 ;  /* 0x0000000603037211 */ /* 0x000fc800078f38ff */
[----:B------:R-:W-:-:S05]  /*16df0*/  SHF.R.S32.HI R3, RZ, 0x7, R3 ;  /* 0x00000007ff037819 */ /* 0x000fca0000011403 */
[----:B------:R-:W-:-:S07]  /*16e00*/  IMAD.MOV.U32 R13, RZ, RZ, R3 ;  /* 0x000000ffff0d7224 */ /* 0x000fce00078e0003 */
[----:B-----5:R-:W-:Y:S05]  /*16e10*/  WARPSYNC.COLLECTIVE R15, `(.L_x_9972) ;  /* 0x000000000f087348 */ /* 0x020fea0003c00000 */
[----:B------:R0:W1:Y:S02]  /*16e20*/  SHFL.IDX P6, R14, R13, R12, R11 ;  /* 0x0000000c0d0e7389 */ /* 0x00006400000c000b */
[----:B01---5:R-:W-:Y:S01]  /*16e30*/  ENDCOLLECTIVE ;  /* 0x000000000000791b */ /* 0x023fe20003800000 */
.L_x_9972:
[----:B------:R-:W-:Y:S05]  /*16e40*/  BSYNC B0 ;  /* 0x0000000000007941 */ /* 0x000fea0003800000 */
.L_x_9971:
[----:B------:R-:W-:Y:S05]  /*16e50*/  BRA `(.L_x_9973) ;  /* 0xfffffef000a07947 */ /* 0x000fea000383ffff */
.L_x_9756:
        /* <DEDUP_REMOVED lines=8> */
.L_x_9975:
[----:B------:R-:W-:Y:S05]  /*16ee0*/  BSYNC B1 ;  /* 0x0000000000017941 */ /* 0x000fea0003800000 */
.L_x_9974:
        /* <DEDUP_REMOVED lines=8> */
.L_x_9976:
[----:B------:R-:W-:Y:S02]  /*16f70*/  IMAD.MOV.U32 R13, RZ, RZ, R27 ;  /* 0x000000ffff0d7224 */ /* 0x000fe400078e001b */
[----:B------:R-:W-:-:S07]  /*16f80*/  IMAD.MOV.U32 R0, RZ, RZ, R14 ;  /* 0x000000ffff007224 */ /* 0x000fce00078e000e */
[----:B------:R-:W-:Y:S05]  /*16f90*/  WARPSYNC.COLLECTIVE R15, `(.L_x_9977) ;  /* 0x000000000f087348 */ /* 0x000fea0003c00000 */
[----:B------:R0:W1:Y:S02]  /*16fa0*/  SHFL.IDX P6, R14, R13, R12, R11 ;  /* 0x0000000c0d0e7389 */ /* 0x00006400000c000b */
[----:B01----:R-:W-:Y:S01]  /*16fb0*/  ENDCOLLECTIVE ;  /* 0x000000000000791b */ /* 0x003fe20003800000 */
.L_x_9977:
[----:B------:R-:W-:Y:S02]  /*16fc0*/  IMAD.MOV.U32 R13, RZ, RZ, R26 ;  /* 0x000000ffff0d7224 */ /* 0x000fe400078e001a */
[----:B------:R-:W-:-:S07]  /*16fd0*/  IMAD.MOV.U32 R5, RZ, RZ, R14 ;  /* 0x000000ffff057224 */ /* 0x000fce00078e000e */
[----:B------:R-:W-:Y:S05]  /*16fe0*/  WARPSYNC.COLLECTIVE R15, `(.L_x_9978) ;  /* 0x000000000f087348 */ /* 0x000fea0003c00000 */
[----:B------:R0:W1:Y:S02]  /*16ff0*/  SHFL.IDX P6, R14, R13, R12, R11 ;  /* 0x0000000c0d0e7389 */ /* 0x00006400000c000b */
[----:B01----:R-:W-:Y:S01]  /*17000*/  ENDCOLLECTIVE ;  /* 0x000000000000791b */ /* 0x003fe20003800000 */
.L_x_9978:
[----:B------:R-:W-:Y:S05]  /*17010*/  BRA `(.L_x_9979) ;  /* 0xfffffef400a87947 */ /* 0x000fea000383ffff */
.L_x_9760:
[----:B0-----:R0:W1:Y:S02]  /*17020*/  SYNCS.PHASECHK.TRANS64.TRYWAIT P0, [R19+URZ+0x22800], R14 ;  /* 0x0228000e130075a7 */ /* 0x001064000800017f */
[----:B-1----:R-:W-:Y:S05]  /*17030*/  @!P0 NANOSLEEP.SYNCS 0x989680 ;  /* 0x009896800000895d */ /* 0x002fea0003900000 */
[----:B------:R-:W1:Y:S02]  /*17040*/  @!P0 SYNCS.PHASECHK.TRANS64 P0, [R19+URZ+0x22800], R14 ;  /* 0x0228000e130085a7 */ /* 0x000e64000800007f */
[----:B-1----:R-:W-:Y:S05]  /*17050*/  @!P0 BRA `(.L_x_9760) ;  /* 0xfffffffc00f08947 */ /* 0x002fea000383ffff */
[----:B------:R-:W-:Y:S05]  /*17060*/  BRA `(.L_x_9980) ;  /* 0xfffffef800c47947 */ /* 0x000fea000383ffff */
.L_x_9768:
        /* <DEDUP_REMOVED lines=8> */
.L_x_9982:
[----:B------:R-:W-:Y:S05]  /*170f0*/  BSYNC B1 ;  /* 0x0000000000017941 */ /* 0x000fea0003800000 */
.L_x_9981:
        /* <DEDUP_REMOVED lines=8> */
.L_x_9983:
[----:B------:R-:W-:Y:S01]  /*17180*/  IMAD.MOV.U32 R13, RZ, RZ, R27 ;  /* 0x000000ffff0d7224 */ /* 0x000fe200078e001b */
[----:B------:R-:W-:-:S07]  /*17190*/  MOV R3, R14 ;  /* 0x0000000e00037202 */ /* 0x000fce0000000f00 */
[----:B------:R-:W-:Y:S05]  /*171a0*/  WARPSYNC.COLLECTIVE R15, `(.L_x_9984) ;  /* 0x000000000f087348 */ /* 0x000fea0003c00000 */
[----:B------:R0:W1:Y:S02]  /*171b0*/  SHFL.IDX P6, R14, R13, R12, R11 ;  /* 0x0000000c0d0e7389 */ /* 0x00006400000c000b */
[----:B01----:R-:W-:Y:S01]  /*171c0*/  ENDCOLLECTIVE ;  /* 0x000000000000791b */ /* 0x003fe20003800000 */
.L_x_9984:
[----:B------:R-:W-:Y:S02]  /*171d0*/  IMAD.MOV.U32 R13, RZ, RZ, R26 ;  /* 0x000000ffff0d7224 */ /* 0x000fe400078e001a */
[----:B------:R-:W-:-:S07]  /*171e0*/  IMAD.MOV.U32 R20, RZ, RZ, R14 ;  /* 0x000000ffff147224 */ /* 0x000fce00078e000e */
[----:B------:R-:W-:Y:S05]  /*171f0*/  WARPSYNC.COLLECTIVE R15, `(.L_x_9985) ;  /* 0x000000000f087348 */ /* 0x000fea0003c00000 */
[----:B------:R0:W1:Y:S02]  /*17200*/  SHFL.IDX P6, R14, R13, R12, R11 ;  /* 0x0000000c0d0e7389 */ /* 0x00006400000c000b */
[----:B01----:R-:W-:Y:S01]  /*17210*/  ENDCOLLECTIVE ;  /* 0x000000000000791b */ /* 0x003fe20003800000 */
.L_x_9985:
[----:B------:R-:W-:Y:S05]  /*17220*/  BRA `(.L_x_9986) ;  /* 0xffffff0400287947 */ /* 0x000fea000383ffff */
.L_x_9772:
[----:B0-----:R0:W1:Y:S02]  /*17230*/  SYNCS.PHASECHK.TRANS64.TRYWAIT P1, [R19+URZ+0x22800], R24 ;  /* 0x02280018130075a7 */ /* 0x001064000802017f */
[----:B-1----:R-:W-:Y:S05]  /*17240*/  @!P1 NANOSLEEP.SYNCS 0x989680 ;  /* 0x009896800000995d */ /* 0x002fea0003900000 */
[----:B------:R-:W1:Y:S02]  /*17250*/  @!P1 SYNCS.PHASECHK.TRANS64 P1, [R19+URZ+0x22800], R24 ;  /* 0x02280018130095a7 */ /* 0x000e64000802007f */
[----:B-1----:R-:W-:Y:S05]  /*17260*/  @!P1 BRA `(.L_x_9772) ;  /* 0xfffffffc00f09947 */ /* 0x002fea000383ffff */
[----:B------:R-:W-:Y:S05]  /*17270*/  BRA `(.L_x_9987) ;  /* 0xffffff08000c7947 */ /* 0x000fea000383ffff */
.L_x_9778:
[----:B--2---:R2:W0:Y:S02]  /*17280*/  SYNCS.PHASECHK.TRANS64.TRYWAIT P1, [R8+URZ+0x22830], R73 ;  /* 0x02283049080075a7 */ /* 0x004424000802017f */
[----:B0-----:R-:W-:Y:S05]  /*17290*/  @!P1 NANOSLEEP.SYNCS 0x989680 ;  /* 0x009896800000995d */ /* 0x001fea0003900000 */
[----:B------:R-:W0:Y:S02]  /*172a0*/  @!P1 SYNCS.PHASECHK.TRANS64 P1, [R8+URZ+0x22830], R73 ;  /* 0x02283049080095a7 */ /* 0x000e24000802007f */
[----:B0-----:R-:W-:Y:S05]  /*172b0*/  @!P1 BRA `(.L_x_9778) ;  /* 0xfffffffc00f09947 */ /* 0x001fea000383ffff */
[----:B------:R-:W-:Y:S05]  /*172c0*/  BRA `(.L_x_9777) ;  /* 0xffffff1400347947 */ /* 0x000fea000383ffff */
.L_x_9784:
[----:B-1----:R1:W2:Y:S02]  /*172d0*/  SYNCS.PHASECHK.TRANS64.TRYWAIT P1, [R8+URZ+0x22850], R73 ;  /* 0x02285049080075a7 */ /* 0x0022a4000802017f */
[----:B--2---:R-:W-:Y:S05]  /*172e0*/  @!P1 NANOSLEEP.SYNCS 0x989680 ;  /* 0x009896800000995d */ /* 0x004fea0003900000 */
[----:B------:R-:W2:Y:S02]  /*172f0*/  @!P1 SYNCS.PHASECHK.TRANS64 P1, [R8+URZ+0x22850], R73 ;  /* 0x02285049080095a7 */ /* 0x000ea4000802007f */
[----:B--2---:R-:W-:Y:S05]  /*17300*/  @!P1 BRA `(.L_x_9784) ;  /* 0xfffffffc00f09947 */ /* 0x004fea000383ffff */
[----:B------:R-:W-:Y:S05]  /*17310*/  BRA `(.L_x_9783) ;  /* 0xffffff2800dc7947 */ /* 0x000fea000383ffff */
.L_x_9790:
[----:B-1----:R1:W2:Y:S02]  /*17320*/  SYNCS.PHASECHK.TRANS64.TRYWAIT P2, [R9+URZ+0x22830], R10 ;  /* 0x0228300a090075a7 */ /* 0x0022a4000804017f */
[----:B--2---:R-:W-:Y:S05]  /*17330*/  @!P2 NANOSLEEP.SYNCS 0x989680 ;  /* 0x009896800000a95d */ /* 0x004fea0003900000 */
[----:B------:R-:W2:Y:S02]  /*17340*/  @!P2 SYNCS.PHASECHK.TRANS64 P2, [R9+URZ+0x22830], R10 ;  /* 0x0228300a0900a5a7 */ /* 0x000ea4000804007f */
[----:B--2---:R-:W-:Y:S05]  /*17350*/  @!P2 BRA `(.L_x_9790) ;  /* 0xfffffffc00f0a947 */ /* 0x004fea000383ffff */
[----:B------:R-:W-:Y:S05]  /*17360*/  BRA `(.L_x_9789) ;  /* 0xffffff3000187947 */ /* 0x000fea000383ffff */
.L_x_9796:
[----:B-1----:R1:W3:Y:S02]  /*17370*/  SYNCS.PHASECHK.TRANS64.TRYWAIT P2, [R9+URZ+0x22850], R10 ;  /* 0x0228500a090075a7 */ /* 0x0022e4000804017f */
[----:B---3--:R-:W-:Y:S05]  /*17380*/  @!P2 NANOSLEEP.SYNCS 0x989680 ;  /* 0x009896800000a95d */ /* 0x008fea0003900000 */
[----:B------:R-:W3:Y:S02]  /*17390*/  @!P2 SYNCS.PHASECHK.TRANS64 P2, [R9+URZ+0x22850], R10 ;  /* 0x0228500a0900a5a7 */ /* 0x000ee4000804007f */
[----:B---3--:R-:W-:Y:S05]  /*173a0*/  @!P2 BRA `(.L_x_9796) ;  /* 0xfffffffc00f0a947 */ /* 0x008fea000383ffff */
[----:B------:R-:W-:Y:S05]  /*173b0*/  BRA `(.L_x_9795) ;  /* 0xffffff4800807947 */ /* 0x000fea000383ffff */
.L_x_9812:
[----:B------:R-:W-:Y:S01]  /*173c0*/  IMAD.MOV.U32 R13, RZ, RZ, R4 ;  /* 0x000000ffff0d7224 */ /* 0x000fe200078e0004 */
[----:B------:R-:W-:Y:S01]  /*173d0*/  MOV R15, 0xffffffff ;  /* 0xffffffff000f7802 */ /* 0x000fe20000000f00 */
[----:B------:R-:W-:Y:S02]  /*173e0*/  IMAD.MOV.U32 R12, RZ, RZ, RZ ;  /* 0x000000ffff0c7224 */ /* 0x000fe400078e00ff */
[----:B------:R-:W-:-:S07]  /*173f0*/  IMAD.MOV.U32 R11, RZ, RZ, 0x181f ;  /* 0x0000181fff0b7424 */ /* 0x000fce00078e00ff */
[----:B-1----:R-:W-:Y:S05]  /*17400*/  WARPSYNC.COLLECTIVE R15, `(.L_x_9988) ;  /* 0x000000000f087348 */ /* 0x002fea0003c00000 */
[----:B------:R0:W2:Y:S02]  /*17410*/  SHFL.IDX P6, R14, R13, R12, R11 ;  /* 0x0000000c0d0e7389 */ /* 0x0000a400000c000b */
[----:B012---:R-:W-:Y:S01]  /*17420*/  ENDCOLLECTIVE ;  /* 0x000000000000791b */ /* 0x007fe20003800000 */
.L_x_9988:
[----:B------:R-:W-:Y:S02]  /*17430*/  IMAD.MOV.U32 R13, RZ, RZ, R3 ;  /* 0x000000ffff0d7224 */ /* 0x000fe400078e0003 */
[----:B------:R-:W-:-:S07]  /*17440*/  IMAD.MOV.U32 R0, RZ, RZ, R14 ;  /* 0x000000ffff007224 */ /* 0x000fce00078e000e */
[----:B------:R-:W-:Y:S05]  /*17450*/  WARPSYNC.COLLECTIVE R15, `(.L_x_9989) ;  /* 0x000000000f087348 */ /* 0x000fea0003c00000 */
[----:B------:R0:W1:Y:S02]  /*17460*/  SHFL.IDX P6, R14, R13, R12, R11 ;  /* 0x0000000c0d0e7389 */ /* 0x00006400000c000b */
[----:B01----:R-:W-:Y:S01]  /*17470*/  ENDCOLLECTIVE ;  /* 0x000000000000791b */ /* 0x003fe20003800000 */
.L_x_9989:
[----:B------:R-:W-:Y:S05]  /*17480*/  BRA `(.L_x_9990) ;  /* 0xffffff8000207947 */ /* 0x000fea000383ffff */
.L_x_9815:
[----:B------:R-:W-:Y:S01]  /*17490*/  BSSY B1, `(.L_x_9991) ;  /* 0x0000008000017945 */ /* 0x000fe20003800000 */
[----:B----4-:R-:W-:Y:S02]  /*174a0*/  IMAD.MOV.U32 R13, RZ, RZ, R4 ;  /* 0x000000ffff0d7224 */ /* 0x010fe400078e0004 */
[----:B------:R-:W-:Y:S02]  /*174b0*/  IMAD.MOV.U32 R12, RZ, RZ, 0x1 ;  /* 0x00000001ff0c7424 */ /* 0x000fe400078e00ff */
[----:B------:R-:W-:Y:S02]  /*174c0*/  IMAD.MOV.U32 R11, RZ, RZ, 0x181f ;  /* 0x0000181fff0b7424 */ /* 0x000fe400078e00ff */
[----:B------:R-:W-:-:S07]  /*174d0*/  IMAD.MOV.U32 R15, RZ, RZ, -0x1 ;  /* 0xffffffffff0f7424 */ /* 0x000fce00078e00ff */
[----:B0123--:R-:W-:Y:S05]  /*174e0*/  WARPSYNC.COLLECTIVE R15, `(.L_x_9992) ;  /* 0x000000000f087348 */ /* 0x00ffea0003c00000 */
[----:B---3--:R3:W4:Y:S02]  /*174f0*/  SHFL.IDX P6, R14, R13, R12, R11 ;  /* 0x0000000c0d0e7389 */ /* 0x00872400000c000b */
[----:B01234-:R-:W-:Y:S01]  /*17500*/  ENDCOLLECTIVE ;  /* 0x000000000000791b */ /* 0x01ffe20003800000 */
.L_x_9992:
[----:B------:R-:W-:Y:S05]  /*17510*/  BSYNC B1 ;  /* 0x0000000000017941 */ /* 0x000fea0003800000 */
.L_x_9991:
        /* <DEDUP_REMOVED lines=8> */
.L_x_9993:
[----:B------:R-:W-:Y:S05]  /*175a0*/  BRA `(.L_x_9994) ;  /* 0xffffff80006c7947 */ /* 0x000fea000383ffff */
.L_x_9818:
        /* <DEDUP_REMOVED lines=8> */
.L_x_9996:
[----:B------:R-:W-:Y:S05]  /*17630*/  BSYNC B1 ;  /* 0x0000000000017941 */ /* 0x000fea0003800000 */
.L_x_9995:
        /* <DEDUP_REMOVED lines=8> */
.L_x_9997:
[----:B------:R-:W-:Y:S05]  /*176c0*/  BRA `(.L_x_9998) ;  /* 0xffffff8000b47947 */ /* 0x000fea000383ffff */
.L_x_9821:
[----:B------:R-:W-:Y:S01]  /*176d0*/  BSSY B1, `(.L_x_9999) ;  /* 0x0000008000017945 */ /* 0x000fe20003800000 */
[----:B0-----:R-:W-:Y:S01]  /*176e0*/  MOV R13, R4 ;  /* 0x00000004000d7202 */ /* 0x001fe20000000f00 */
[----:B------:R-:W-:Y:S02]  /*176f0*/  IMAD.MOV.U32 R12, RZ, RZ, 0x3 ;  /* 0x00000003ff0c7424 */ /* 0x000fe400078e00ff */
[----:B------:R-:W-:Y:S02]  /*17700*/  IMAD.MOV.U32 R11, RZ, RZ, 0x181f ;  /* 0x0000181fff0b7424 */ /* 0x000fe400078e00ff */
[----:B------:R-:W-:-:S07]  /*17710*/  IMAD.MOV.U32 R15, RZ, RZ, -0x1 ;  /* 0xffffffffff0f7424 */ /* 0x000fce00078e00ff */
[----:B-1234-:R-:W-:Y:S05]  /*17720*/  WARPSYNC.COLLECTIVE R15, `(.L_x_10000) ;  /* 0x000000000f087348 */ /* 0x01efea0003c00000 */
[----:B----4-:R0:W4:Y:S02]  /*17730*/  SHFL.IDX P6, R14, R13, R12, R11 ;  /* 0x0000000c0d0e7389 */ /* 0x01012400000c000b */
[----:B01234-:R-:W-:Y:S01]  /*17740*/  ENDCOLLECTIVE ;  /* 0x000000000000791b */ /* 0x01ffe20003800000 */
.L_x_10000:
[----:B------:R-:W-:Y:S05]  /*17750*/  BSYNC B1 ;  /* 0x0000000000017941 */ /* 0x000fea0003800000 */
.L_x_9999:
        /* <DEDUP_REMOVED lines=8> */
.L_x_10001:
[----:B------:R-:W-:Y:S05]  /*177e0*/  BRA `(.L_x_10002) ;  /* 0xffffff8000fc7947 */ /* 0x000fea000383ffff */
.L_x_9838:
        /* <DEDUP_REMOVED lines=11> */
.L_x_10004:
[----:B------:R-:W-:Y:S05]  /*178a0*/  BSYNC B1 ;  /* 0x0000000000017941 */ /* 0x000fea0003800000 */
.L_x_10003:
[----:B------:R-:W-:Y:S05]  /*178b0*/  BRA `(.L_x_10005) ;  /* 0xffffff9400c87947 */ /* 0x000fea000383ffff */
.L_x_9840:
[----:B------:R-:W-:Y:S01]  /*178c0*/  BSSY B1, `(.L_x_10006) ;  /* 0x0000006000017945 */ /* 0x000fe20003800000 */
[----:B------:R-:W-:-:S07]  /*178d0*/  IMAD.MOV.U32 R15, RZ, RZ, -0x1 ;  /* 0xffffffffff0f7424 */ /* 0x000fce00078e00ff */
[----:B0-----:R-:W-:Y:S05]  /*178e0*/  WARPSYNC.COLLECTIVE R15, `(.L_x_10007) ;  /* 0x000000000f0c7348 */ /* 0x001fea0003c00000 */
[----:B------:R-:W-:Y:S02]  /*178f0*/  ELECT P6, UR62, PT ;  /* 0x00000000003e782f */ /* 0x000fe400038c0000 */
[----:B------:R-:W-:Y:S01]  /*17900*/  MOV R14, UR62 ;  /* 0x0000003e000e7c02 */ /* 0x000fe20008000f00 */
[----:B0-----:R-:W-:Y:S10]  /*17910*/  ENDCOLLECTIVE ;  /* 0x000000000000791b */ /* 0x001ff40003800000 */
.L_x_10007:
[----:B------:R-:W-:Y:S05]  /*17920*/  BSYNC B1 ;  /* 0x0000000000017941 */ /* 0x000fea0003800000 */
.L_x_10006:
[----:B------:R-:W-:Y:S05]  /*17930*/  BRA `(.L_x_9839) ;  /* 0xffffff9400c07947 */ /* 0x000fea000383ffff */
.L_x_9842:
[----:B0-----:R0:W1:Y:S02]  /*17940*/  SYNCS.PHASECHK.TRANS64.TRYWAIT P0, [R22+URZ+0x22820], R3 ;  /* 0x02282003160075a7 */ /* 0x001064000800017f */
[----:B-1----:R-:W-:Y:S05]  /*17950*/  @!P0 NANOSLEEP.SYNCS 0x989680 ;  /* 0x009896800000895d */ /* 0x002fea0003900000 */
[----:B------:R-:W1:Y:S02]  /*17960*/  @!P0 SYNCS.PHASECHK.TRANS64 P0, [R22+URZ+0x22820], R3 ;  /* 0x02282003160085a7 */ /* 0x000e64000800007f */
[----:B-1----:R-:W-:Y:S05]  /*17970*/  @!P0 BRA `(.L_x_9842) ;  /* 0xfffffffc00f08947 */ /* 0x002fea000383ffff */
[----:B------:R-:W-:Y:S05]  /*17980*/  BRA `(.L_x_10008) ;  /* 0xffffff9400d07947 */ /* 0x000fea000383ffff */
.L_x_9846:
[----:B0-----:R0:W1:Y:S02]  /*17990*/  SYNCS.PHASECHK.TRANS64.TRYWAIT P0, [R3+URZ+0x228a0], R6 ;  /* 0x0228a006030075a7 */ /* 0x001064000800017f */
[----:B-1----:R-:W-:Y:S05]  /*179a0*/  @!P0 NANOSLEEP.SYNCS 0x989680 ;  /* 0x009896800000895d */ /* 0x002fea0003900000 */
[----:B------:R-:W1:Y:S02]  /*179b0*/  @!P0 SYNCS.PHASECHK.TRANS64 P0, [R3+URZ+0x228a0], R6 ;  /* 0x0228a006030085a7 */ /* 0x000e64000800007f */
[----:B-1----:R-:W-:Y:S05]  /*179c0*/  @!P0 BRA `(.L_x_9846) ;  /* 0xfffffffc00f08947 */ /* 0x002fea000383ffff */
[----:B------:R-:W-:Y:S05]  /*179d0*/  BRA `(.L_x_10009) ;  /* 0xffffff9400e87947 */ /* 0x000fea000383ffff */
.L_x_9851:
[----:B-1----:R1:W2:Y:S02]  /*179e0*/  SYNCS.PHASECHK.TRANS64.TRYWAIT P0, [R3+URZ+0x228c0], R6 ;  /* 0x0228c006030075a7 */ /* 0x0022a4000800017f */
[----:B--2---:R-:W-:Y:S05]  /*179f0*/  @!P0 NANOSLEEP.SYNCS 0x989680 ;  /* 0x009896800000895d */ /* 0x004fea0003900000 */
[----:B------:R-:W2:Y:S02]  /*17a00*/  @!P0 SYNCS.PHASECHK.TRANS64 P0, [R3+URZ+0x228c0], R6 ;  /* 0x0228c006030085a7 */ /* 0x000ea4000800007f */
[----:B--2---:R-:W-:Y:S05]  /*17a10*/  @!P0 BRA `(.L_x_9851) ;  /* 0xfffffffc00f08947 */ /* 0x004fea000383ffff */
[----:B------:R-:W-:Y:S05]  /*17a20*/  BRA `(.L_x_10010) ;  /* 0xffffff9800647947 */ /* 0x000fea000383ffff */
.L_x_9861:
[----:B0-----:R0:W1:Y:S02]  /*17a30*/  SYNCS.PHASECHK.TRANS64.TRYWAIT P1, [R6+URZ+0x228a0], R2 ;  /* 0x0228a002060075a7 */ /* 0x001064000802017f */
[----:B-1----:R-:W-:Y:S05]  /*17a40*/  @!P1 NANOSLEEP.SYNCS 0x989680 ;  /* 0x009896800000995d */ /* 0x002fea0003900000 */
[----:B------:R-:W1:Y:S02]  /*17a50*/  @!P1 SYNCS.PHASECHK.TRANS64 P1, [R6+URZ+0x228a0], R2 ;  /* 0x0228a002060095a7 */ /* 0x000e64000802007f */
[----:B-1----:R-:W-:Y:S05]  /*17a60*/  @!P1 BRA `(.L_x_9861) ;  /* 0xfffffffc00f09947 */ /* 0x002fea000383ffff */
[----:B------:R-:W-:Y:S05]  /*17a70*/  BRA `(.L_x_10011) ;  /* 0xffffff9c00d87947 */ /* 0x000fea000383ffff */
.L_x_9866:
[----:B-1----:R1:W2:Y:S02]  /*17a80*/  SYNCS.PHASECHK.TRANS64.TRYWAIT P1, [R6+URZ+0x228c0], R2 ;  /* 0x0228c002060075a7 */ /* 0x0022a4000802017f */
[----:B--2---:R-:W-:Y:S05]  /*17a90*/  @!P1 NANOSLEEP.SYNCS 0x989680 ;  /* 0x009896800000995d */ /* 0x004fea0003900000 */
[----:B------:R-:W2:Y:S02]  /*17aa0*/  @!P1 SYNCS.PHASECHK.TRANS64 P1, [R6+URZ+0x228c0], R2 ;  /* 0x0228c002060095a7 */ /* 0x000ea4000802007f */
[----:B--2---:R-:W-:Y:S05]  /*17ab0*/  @!P1 BRA `(.L_x_9866) ;  /* 0xfffffffc00f09947 */ /* 0x004fea000383ffff */
[----:B------:R-:W-:Y:S05]  /*17ac0*/  BRA `(.L_x_10012) ;  /* 0xffffffa000507947 */ /* 0x000fea000383ffff */
.L_x_9882:
        /* <DEDUP_REMOVED lines=11> */
.L_x_10014:
[----:B------:R-:W-:Y:S05]  /*17b80*/  BSYNC B0 ;  /* 0x0000000000007941 */ /* 0x000fea0003800000 */
.L_x_10013:
[----:B------:R-:W-:Y:S05]  /*17b90*/  BRA `(.L_x_10015) ;  /* 0xffffffac00d47947 */ /* 0x000fea000383ffff */
.L_x_9885:
[----:B0-----:R0:W1:Y:S02]  /*17ba0*/  SYNCS.PHASECHK.TRANS64.TRYWAIT P0, [R32+URZ+0x22840], R0 ;  /* 0x02284000200075a7 */ /* 0x001064000800017f */
[----:B-1----:R-:W-:Y:S05]  /*17bb0*/  @!P0 NANOSLEEP.SYNCS 0x989680 ;  /* 0x009896800000895d */ /* 0x002fea0003900000 */
[----:B------:R-:W1:Y:S02]  /*17bc0*/  @!P0 SYNCS.PHASECHK.TRANS64 P0, [R32+URZ+0x22840], R0 ;  /* 0x02284000200085a7 */ /* 0x000e64000800007f */
[----:B-1----:R-:W-:Y:S05]  /*17bd0*/  @!P0 BRA `(.L_x_9885) ;  /* 0xfffffffc00f08947 */ /* 0x002fea000383ffff */
[----:B------:R-:W-:Y:S05]  /*17be0*/  BRA `(.L_x_10016) ;  /* 0xffffffac00f47947 */ /* 0x000fea000383ffff */
.L_x_9886:
        /* <DEDUP_REMOVED lines=8> */
.L_x_10018:
[----:B------:R-:W-:Y:S05]  /*17c70*/  BSYNC B0 ;  /* 0x0000000000007941 */ /* 0x000fea0003800000 */
.L_x_10017:
        /* <DEDUP_REMOVED lines=9> */
.L_x_10019:
[----:B------:R-:W-:Y:S02]  /*17d10*/  IMAD.MOV.U32 R13, RZ, RZ, R4 ;  /* 0x000000ffff0d7224 */ /* 0x000fe400078e0004 */
[----:B------:R-:W-:Y:S02]  /*17d20*/  IMAD.MOV.U32 R12, RZ, RZ, 0x1 ;  /* 0x00000001ff0c7424 */ /* 0x000fe400078e00ff */
[----:B------:R-:W-:-:S07]  /*17d30*/  IMAD.MOV.U32 R3, RZ, RZ, R14 ;  /* 0x000000ffff037224 */ /* 0x000fce00078e000e */
[----:B------:R-:W-:Y:S05]  /*17d40*/  WARPSYNC.COLLECTIVE R15, `(.L_x_10020) ;  /* 0x000000000f087348 */ /* 0x000fea0003c00000 */
[----:B------:R0:W1:Y:S02]  /*17d50*/  SHFL.IDX P6, R14, R13, R12, R11 ;  /* 0x0000000c0d0e7389 */ /* 0x00006400000c000b */
[----:B01----:R-:W-:Y:S01]  /*17d60*/  ENDCOLLECTIVE ;  /* 0x000000000000791b */ /* 0x003fe20003800000 */
.L_x_10020:
        /* <DEDUP_REMOVED lines=15> */
.L_x_10021:
[----:B------:R-:W-:Y:S02]  /*17e60*/  @P0 IMAD R6, R5, 0x2, R22 ;  /* 0x0000000205060824 */ /* 0x000fe400078e0216 */
[----:B------:R-:W-:Y:S02]  /*17e70*/  IMAD.MOV.U32 R13, RZ, RZ, R4 ;  /* 0x000000ffff0d7224 */ /* 0x000fe400078e0004 */
[----:B------:R-:W-:Y:S02]  /*17e80*/  IMAD.MOV.U32 R12, RZ, RZ, 0x2 ;  /* 0x00000002ff0c7424 */ /* 0x000fe400078e00ff */
[----:B------:R-:W-:-:S07]  /*17e90*/  IMAD.MOV.U32 R3, RZ, RZ, R14 ;  /* 0x000000ffff037224 */ /* 0x000fce00078e000e */
[----:B------:R-:W-:Y:S05]  /*17ea0*/  WARPSYNC.COLLECTIVE R15, `(.L_x_10022) ;  /* 0x000000000f087348 */ /* 0x000fea0003c00000 */
[----:B------:R0:W1:Y:S02]  /*17eb0*/  SHFL.IDX P6, R14, R13, R12, R11 ;  /* 0x0000000c0d0e7389 */ /* 0x00006400000c000b */
[----:B01----:R-:W-:Y:S01]  /*17ec0*/  ENDCOLLECTIVE ;  /* 0x000000000000791b */ /* 0x003fe20003800000 */
.L_x_10022:
        /* <DEDUP_REMOVED lines=15> */
.L_x_10023:
[----:B------:R-:W-:Y:S02]  /*17fc0*/  @P0 IMAD R6, R5, 0x2, R22 ;  /* 0x0000000205060824 */ /* 0x000fe400078e0216 */
[----:B------:R-:W-:Y:S02]  /*17fd0*/  IMAD.MOV.U32 R13, RZ, RZ, R4 ;  /* 0x000000ffff0d7224 */ /* 0x000fe400078e0004 */
[----:B------:R-:W-:Y:S02]  /*17fe0*/  IMAD.MOV.U32 R12, RZ, RZ, 0x3 ;  /* 0x00000003ff0c7424 */ /* 0x000fe400078e00ff */
[----:B------:R-:W-:-:S07]  /*17ff0*/  IMAD.MOV.U32 R3, RZ, RZ, R14 ;  /* 0x000000ffff037224 */ /* 0x000fce00078e000e */
[----:B------:R-:W-:Y:S05]  /*18000*/  WARPSYNC.COLLECTIVE R15, `(.L_x_10024) ;  /* 0x000000000f087348 */ /* 0x000fea0003c00000 */
[----:B------:R0:W1:Y:S02]  /*18010*/  SHFL.IDX P6, R14, R13, R12, R11 ;  /* 0x0000000c0d0e7389 */ /* 0x00006400000c000b */
[----:B01----:R-:W-:Y:S01]  /*18020*/  ENDCOLLECTIVE ;  /* 0x000000000000791b */ /* 0x003fe20003800000 */
.L_x_10024:
        /* <DEDUP_REMOVED lines=15> */
.L_x_10025:
[----:B------:R-:W-:Y:S02]  /*18120*/  @P0 IMAD R6, R5, 0x2, R22 ;  /* 0x0000000205060824 */ /* 0x000fe400078e0216 */
[----:B------:R-:W-:Y:S02]  /*18130*/  IMAD.MOV.U32 R13, RZ, RZ, R4 ;  /* 0x000000ffff0d7224 */ /* 0x000fe400078e0004 */
[----:B------:R-:W-:Y:S02]  /*18140*/  IMAD.MOV.U32 R12, RZ, RZ, 0x4 ;  /* 0x00000004ff0c7424 */ /* 0x000fe400078e00ff */
[----:B------:R-:W-:-:S07]  /*18150*/  IMAD.MOV.U32 R3, RZ, RZ, R14 ;  /* 0x000000ffff037224 */ /* 0x000fce00078e000e */
[----:B------:R-:W-:Y:S05]  /*18160*/  WARPSYNC.COLLECTIVE R15, `(.L_x_10026) ;  /* 0x000000000f087348 */ /* 0x000fea0003c00000 */
[----:B------:R0:W1:Y:S02]  /*18170*/  SHFL.IDX P6, R14, R13, R12, R11 ;  /* 0x0000000c0d0e7389 */ /* 0x00006400000c000b */
[----:B01----:R-:W-:Y:S01]  /*18180*/  ENDCOLLECTIVE ;  /* 0x000000000000791b */ /* 0x003fe20003800000 */
.L_x_10026:
        /* <DEDUP_REMOVED lines=15> */
.L_x_10027:
[----:B------:R-:W-:Y:S02]  /*18280*/  @P0 IMAD R6, R5, 0x2, R22 ;  /* 0x0000000205060824 */ /* 0x000fe400078e0216 */
[----:B------:R-:W-:Y:S02]  /*18290*/  IMAD.MOV.U32 R13, RZ, RZ, R4 ;  /* 0x000000ffff0d7224 */ /* 0x000fe400078e0004 */
[----:B------:R-:W-:Y:S02]  /*182a0*/  IMAD.MOV.U32 R12, RZ, RZ, 0x5 ;  /* 0x00000005ff0c7424 */ /* 0x000fe400078e00ff */
[----:B------:R-:W-:-:S07]  /*182b0*/  IMAD.MOV.U32 R3, RZ, RZ, R14 ;  /* 0x000000ffff037224 */ /* 0x000fce00078e000e */
[----:B------:R-:W-:Y:S05]  /*182c0*/  WARPSYNC.COLLECTIVE R15, `(.L_x_10028) ;  /* 0x000000000f087348 */ /* 0x000fea0003c00000 */
[----:B------:R0:W1:Y:S02]  /*182d0*/  SHFL.IDX P6, R14, R13, R12, R11 ;  /* 0x0000000c0d0e7389 */ /* 0x00006400000c000b */
[----:B01----:R-:W-:Y:S01]  /*182e0*/  ENDCOLLECTIVE ;  /* 0x000000000000791b */ /* 0x003fe20003800000 */
.L_x_10028:
        /* <DEDUP_REMOVED lines=14> */
.L_x_10029:
[----:B------:R-:W-:Y:S01]  /*183d0*/  IMAD.MOV.U32 R0, RZ, RZ, R14 ;  /* 0x000000ffff007224 */ /* 0x000fe200078e000e */
[----:B------:R-:W-:Y:S06]  /*183e0*/  BRA `(.L_x_10030) ;  /* 0xffffffac00587947 */ /* 0x000fec000383ffff */
.L_x_9891:
[----:B------:R-:W-:Y:S01]  /*183f0*/  MOV R13, R2 ;  /* 0x00000002000d7202 */ /* 0x000fe20000000f00 */
[----:B------:R-:W-:Y:S01]  /*18400*/  IMAD.MOV.U32 R12, RZ, RZ, RZ ;  /* 0x000000ffff0c7224 */ /* 0x000fe200078e00ff */
[----:B------:R-:W-:Y:S01]  /*18410*/  IADD3 R17, R10, R17, RZ ;  /* 0x000000110a117210 */ /* 0x000fe20007ffe0ff */
[----:B------:R-:W-:Y:S02]  /*18420*/  IMAD.MOV.U32 R11, RZ, RZ, 0x181f ;  /* 0x0000181fff0b7424 */ /* 0x000fe400078e00ff */
[----:B------:R-:W-:Y:S02]  /*18430*/  IMAD.MOV.U32 R15, RZ, RZ, -0x1 ;  /* 0xffffffffff0f7424 */ /* 0x000fe400078e00ff */
[----:B-----5:R-:W-:Y:S02]  /*18440*/  IMAD R3, R20, R7, RZ ;  /* 0x0000000714037224 */ /* 0x020fe400078e02ff */
[----:B------:R-:W-:-:S07]  /*18450*/  VIADD R6, R17, 0x10 ;  /* 0x0000001011067836 */ /* 0x000fce0000000000 */
[----:B------:R-:W-:Y:S05]  /*18460*/  WARPSYNC.COLLECTIVE R15, `(.L_x_10031) ;  /* 0x000000000f087348 */ /* 0x000fea0003c00000 */
[----:B------:R0:W1:Y:S02]  /*18470*/  SHFL.IDX P6, R14, R13, R12, R11 ;  /* 0x0000000c0d0e7389 */ /* 0x00006400000c000b */
[----:B01----:R-:W-:Y:S01]  /*18480*/  ENDCOLLECTIVE ;  /* 0x000000000000791b */ /* 0x003fe20003800000 */
.L_x_10031:
[----:B------:R-:W-:Y:S01]  /*18490*/  ISETP.GE.AND P0, PT, R17, R3, PT ;  /* 0x000000031100720c */ /* 0x000fe20003f06270 */
[----:B------:R-:W-:Y:S02]  /*184a0*/  IMAD.MOV.U32 R13, RZ, RZ, R0 ;  /* 0x000000ffff0d7224 */ /* 0x000fe400078e0000 */
[----:B------:R-:W-:-:S10]  /*184b0*/  IMAD.MOV.U32 R4, RZ, RZ, R14 ;  /* 0x000000ffff047224 */ /* 0x000fd400078e000e */
[----:B------:R-:W-:Y:S05]  /*184c0*/  WARPSYNC.COLLECTIVE R15, `(.L_x_10032) ;  /* 0x000000000f087348 */ /* 0x000fea0003c00000 */
[----:B------:R0:W1:Y:S02]  /*184d0*/  SHFL.IDX P6, R14, R13, R12, R11 ;  /* 0x0000000c0d0e7389 */ /* 0x00006400000c000b */
[----:B01----:R-:W-:Y:S01]  /*184e0*/  ENDCOLLECTIVE ;  /* 0x000000000000791b */ /* 0x003fe20003800000 */
.L_x_10032:
[----:B------:R-:W-:Y:S02]  /*184f0*/  IMAD.MOV.U32 R13, RZ, RZ, R2 ;  /* 0x000000ffff0d7224 */ /* 0x000fe400078e0002 */
[----:B------:R-:W-:Y:S02]  /*18500*/  IMAD.MOV.U32 R12, RZ, RZ, 0x1 ;  /* 0x00000001ff0c7424 */ /* 0x000fe400078e00ff */
[----:B------:R-:W-:-:S07]  /*18510*/  IMAD.MOV.U32 R5, RZ, RZ, R14 ;  /* 0x000000ffff057224 */ /* 0x000fce00078e000e */
[----:B------:R-:W-:Y:S05]  /*18520*/  WARPSYNC.COLLECTIVE R15, `(.L_x_10033) ;  /* 0x000000000f087348 */ /* 0x000fea0003c00000 */
[----:B------:R0:W1:Y:S02]  /*18530*/  SHFL.IDX P6, R14, R13, R12, R11 ;  /* 0x0000000c0d0e7389 */ /* 0x00006400000c000b */
[----:B01----:R-:W-:Y:S01]  /*18540*/  ENDCOLLECTIVE ;  /* 0x000000000000791b */ /* 0x003fe20003800000 */
.L_x_10033:
        /* <DEDUP_REMOVED lines=15> */
.L_x_10034:
[----:B------:R-:W-:Y:S02]  /*18640*/  IMAD.MOV.U32 R13, RZ, RZ, R2 ;  /* 0x000000ffff0d7224 */ /* 0x000fe400078e0002 */
[----:B------:R-:W-:Y:S01]  /*18650*/  IMAD.MOV.U32 R12, RZ, RZ, 0x2 ;  /* 0x00000002ff0c7424 */ /* 0x000fe200078e00ff */
[----:B------:R-:W-:-:S07]  /*18660*/  MOV R5, R14 ;  /* 0x0000000e00057202 */ /* 0x000fce0000000f00 */
[----:B------:R-:W-:Y:S05]  /*18670*/  WARPSYNC.COLLECTIVE R15, `(.L_x_10035) ;  /* 0x000000000f087348 */ /* 0x000fea0003c00000 */
[----:B------:R0:W1:Y:S02]  /*18680*/  SHFL.IDX P6, R14, R13, R12, R11 ;  /* 0x0000000c0d0e7389 */ /* 0x00006400000c000b */
[----:B01----:R-:W-:Y:S01]  /*18690*/  ENDCOLLECTIVE ;  /* 0x000000000000791b */ /* 0x003fe20003800000 */
.L_x_10035:
        /* <DEDUP_REMOVED lines=16> */
.L_x_10036:
[----:B------:R-:W-:Y:S02]  /*187a0*/  IMAD.MOV.U32 R13, RZ, RZ, R2 ;  /* 0x000000ffff0d7224 */ /* 0x000fe400078e0002 */
[----:B------:R-:W-:Y:S01]  /*187b0*/  IMAD.MOV.U32 R12, RZ, RZ, 0x3 ;  /* 0x00000003ff0c7424 */ /* 0x000fe200078e00ff */
[----:B------:R-:W-:-:S07]  /*187c0*/  MOV R5, R14 ;  /* 0x0000000e00057202 */ /* 0x000fce0000000f00 */
[----:B------:R-:W-:Y:S05]  /*187d0*/  WARPSYNC.COLLECTIVE R15, `(.L_x_10037) ;  /* 0x000000000f087348 */ /* 0x000fea0003c00000 */
[----:B------:R0:W1:Y:S02]  /*187e0*/  SHFL.IDX P6, R14, R13, R12, R11 ;  /* 0x0000000c0d0e7389 */ /* 0x00006400000c000b */
[----:B01----:R-:W-:Y:S01]  /*187f0*/  ENDCOLLECTIVE ;  /* 0x000000000000791b */ /* 0x003fe20003800000 */
.L_x_10037:
        /* <DEDUP_REMOVED lines=16> */
.L_x_10038:
[----:B------:R-:W-:Y:S02]  /*18900*/  IMAD.MOV.U32 R13, RZ, RZ, R2 ;  /* 0x000000ffff0d7224 */ /* 0x000fe400078e0002 */
[----:B------:R-:W-:Y:S01]  /*18910*/  IMAD.MOV.U32 R12, RZ, RZ, 0x4 ;  /* 0x00000004ff0c7424 */ /* 0x000fe200078e00ff */
[----:B------:R-:W-:-:S07]  /*18920*/  MOV R5, R14 ;  /* 0x0000000e00057202 */ /* 0x000fce0000000f00 */
[----:B------:R-:W-:Y:S05]  /*18930*/  WARPSYNC.COLLECTIVE R15, `(.L_x_10039) ;  /* 0x000000000f087348 */ /* 0x000fea0003c00000 */
[----:B------:R0:W1:Y:S02]  /*18940*/  SHFL.IDX P6, R14, R13, R12, R11 ;  /* 0x0000000c0d0e7389 */ /* 0x00006400000c000b */
[----:B01----:R-:W-:Y:S01]  /*18950*/  ENDCOLLECTIVE ;  /* 0x000000000000791b */ /* 0x003fe20003800000 */
.L_x_10039:
        /* <DEDUP_REMOVED lines=16> */
.L_x_10040:
[----:B------:R-:W-:Y:S02]  /*18a60*/  IMAD.MOV.U32 R13, RZ, RZ, R2 ;  /* 0x000000ffff0d7224 */ /* 0x000fe400078e0002 */
[----:B------:R-:W-:Y:S01]  /*18a70*/  IMAD.MOV.U32 R12, RZ, RZ, 0x5 ;  /* 0x00000005ff0c7424 */ /* 0x000fe200078e00ff */
[----:B------:R-:W-:-:S07]  /*18a80*/  MOV R5, R14 ;  /* 0x0000000e00057202 */ /* 0x000fce0000000f00 */
[----:B------:R-:W-:Y:S05]  /*18a90*/  WARPSYNC.COLLECTIVE R15, `(.L_x_10041) ;  /* 0x000000000f087348 */ /* 0x000fea0003c00000 */
[----:B------:R0:W1:Y:S02]  /*18aa0*/  SHFL.IDX P6, R14, R13, R12, R11 ;  /* 0x0000000c0d0e7389 */ /* 0x00006400000c000b */
[----:B01----:R-:W-:Y:S01]  /*18ab0*/  ENDCOLLECTIVE ;  /* 0x000000000000791b */ /* 0x003fe20003800000 */
.L_x_10041:
        /* <DEDUP_REMOVED lines=16> */
.L_x_10042:
[----:B------:R-:W-:Y:S02]  /*18bc0*/  IMAD.MOV.U32 R13, RZ, RZ, R2 ;  /* 0x000000ffff0d7224 */ /* 0x000fe400078e0002 */
[----:B------:R-:W-:Y:S01]  /*18bd0*/  IMAD.MOV.U32 R12, RZ, RZ, 0x6 ;  /* 0x00000006ff0c7424 */ /* 0x000fe200078e00ff */
[----:B------:R-:W-:-:S07]  /*18be0*/  MOV R5, R14 ;  /* 0x0000000e00057202 */ /* 0x000fce0000000f00 */
[----:B------:R-:W-:Y:S05]  /*18bf0*/  WARPSYNC.COLLECTIVE R15, `(.L_x_10043) ;  /* 0x000000000f087348 */ /* 0x000fea0003c00000 */
[----:B------:R0:W1:Y:S02]  /*18c00*/  SHFL.IDX P6, R14, R13, R12, R11 ;  /* 0x0000000c0d0e7389 */ /* 0x00006400000c000b */
[----:B01----:R-:W-:Y:S01]  /*18c10*/  ENDCOLLECTIVE ;  /* 0x000000000000791b */ /* 0x003fe20003800000 */
.L_x_10043:
        /* <DEDUP_REMOVED lines=16> */
.L_x_10044:
[----:B------:R-:W-:Y:S02]  /*18d20*/  IMAD.MOV.U32 R13, RZ, RZ, R2 ;  /* 0x000000ffff0d7224 */ /* 0x000fe400078e0002 */
[----:B------:R-:W-:Y:S01]  /*18d30*/  IMAD.MOV.U32 R12, RZ, RZ, 0x7 ;  /* 0x00000007ff0c7424 */ /* 0x000fe200078e00ff */
[----:B------:R-:W-:-:S07]  /*18d40*/  MOV R5, R14 ;  /* 0x0000000e00057202 */ /* 0x000fce0000000f00 */
[----:B------:R-:W-:Y:S05]  /*18d50*/  WARPSYNC.COLLECTIVE R15, `(.L_x_10045) ;  /* 0x000000000f087348 */ /* 0x000fea0003c00000 */
[----:B------:R0:W1:Y:S02]  /*18d60*/  SHFL.IDX P6, R14, R13, R12, R11 ;  /* 0x0000000c0d0e7389 */ /* 0x00006400000c000b */
[----:B01----:R-:W-:Y:S01]  /*18d70*/  ENDCOLLECTIVE ;  /* 0x000000000000791b */ /* 0x003fe20003800000 */
.L_x_10045:
        /* <DEDUP_REMOVED lines=14> */
.L_x_10046:
[----:B------:R-:W-:Y:S01]  /*18e60*/  IMAD.MOV.U32 R0, RZ, RZ, R14 ;  /* 0x000000ffff007224 */ /* 0x000fe200078e000e */
[----:B------:R-:W-:Y:S06]  /*18e70*/  BRA `(.L_x_10047) ;  /* 0xffffffac00e07947 */ /* 0x000fec000383ffff */
.L_x_9894:
[----:B0-----:R0:W1:Y:S02]  /*18e80*/  SYNCS.PHASECHK.TRANS64.TRYWAIT P0, [R22+URZ+0x22820], R3 ;  /* 0x02282003160075a7 */ /* 0x001064000800017f */
[----:B-1----:R-:W-:Y:S05]  /*18e90*/  @!P0 NANOSLEEP.SYNCS 0x989680 ;  /* 0x009896800000895d */ /* 0x002fea0003900000 */
[----:B------:R-:W1:Y:S02]  /*18ea0*/  @!P0 SYNCS.PHASECHK.TRANS64 P0, [R22+URZ+0x22820], R3 ;  /* 0x02282003160085a7 */ /* 0x000e64000800007f */
[----:B-1----:R-:W-:Y:S05]  /*18eb0*/  @!P0 BRA `(.L_x_9894) ;  /* 0xfffffffc00f08947 */ /* 0x002fea000383ffff */
[----:B------:R-:W-:Y:S05]  /*18ec0*/  BRA `(.L_x_10048) ;  /* 0xffffffb0003c7947 */ /* 0x000fea000383ffff */
.L_x_9897:
[----:B0-----:R0:W1:Y:S02]  /*18ed0*/  SYNCS.PHASECHK.TRANS64.TRYWAIT P0, [R32+URZ+0x22860], R3 ;  /* 0x02286003200075a7 */ /* 0x001064000800017f */
[----:B-1----:R-:W-:Y:S05]  /*18ee0*/  @!P0 NANOSLEEP.SYNCS 0x989680 ;  /* 0x009896800000895d */ /* 0x002fea0003900000 */
[----:B------:R-:W1:Y:S02]  /*18ef0*/  @!P0 SYNCS.PHASECHK.TRANS64 P0, [R32+URZ+0x22860], R3 ;  /* 0x02286003200085a7 */ /* 0x000e64000800007f */
[----:B-1----:R-:W-:Y:S05]  /*18f00*/  @!P0 BRA `(.L_x_9897) ;  /* 0xfffffffc00f08947 */ /* 0x002fea000383ffff */
[----:B------:R-:W-:Y:S05]  /*18f10*/  BRA `(.L_x_10049) ;  /* 0xffffffb0004c7947 */ /* 0x000fea000383ffff */
.L_x_9898:
        /* <DEDUP_REMOVED lines=8> */
.L_x_10051:
[----:B------:R-:W-:Y:S05]  /*18fa0*/  BSYNC B0 ;  /* 0x0000000000007941 */ /* 0x000fea0003800000 */
.L_x_10050:
[----:B------:R-:W0:Y:S01]  /*18fb0*/  S2R R7, SR_TID.X ;  /* 0x0000000000077919 */ /* 0x000e220000002100 */
[----:B------:R-:W-:Y:S01]  /*18fc0*/  IMAD.MOV.U32 R13, RZ, RZ, R5 ;  /* 0x000000ffff0d7224 */ /* 0x000fe200078e0005 */
[----:B------:R-:W-:Y:S01]  /*18fd0*/  MOV R11, 0x181f ;  /* 0x0000181f000b7802 */ /* 0x000fe20000000f00 */
[----:B------:R-:W-:Y:S01]  /*18fe0*/  IMAD.MOV.U32 R12, RZ, RZ, RZ ;  /* 0x000000ffff0c7224 */ /* 0x000fe200078e00ff */
[C---:B------:R-:W-:Y:S01]  /*18ff0*/  LOP3.LUT P2, RZ, R35.reuse, 0x2, RZ, 0xc0, !PT ;  /* 0x0000000223ff7812 */ /* 0x040fe2000784c0ff */
[----:B------:R-:W-:Y:S01]  /*19000*/  IMAD.MOV.U32 R15, RZ, RZ, -0x1 ;  /* 0xffffffffff0f7424 */ /* 0x000fe200078e00ff */
[----:B------:R-:W-:Y:S01]  /*19010*/  LOP3.LUT P1, RZ, R35, 0x4, RZ, 0xc0, !PT ;  /* 0x0000000423ff7812 */ /* 0x000fe2000782c0ff */
[----:B------:R-:W-:Y:S02]  /*19020*/  IMAD.MOV.U32 R3, RZ, RZ, R14 ;  /* 0x000000ffff037224 */ /* 0x000fe400078e000e */
[----:B------:R-:W-:-:S10]  /*19030*/  IMAD R4, R4, 0x2, R22 ;  /* 0x0000000204047824 */ /* 0x000fd400078e0216 */
[----:B0-----:R-:W-:Y:S05]  /*19040*/  WARPSYNC.COLLECTIVE R15, `(.L_x_10052) ;  /* 0x000000000f087348 */ /* 0x001fea0003c00000 */
[----:B------:R1:W2:Y:S02]  /*19050*/  SHFL.IDX P6, R14, R13, R12, R11 ;  /* 0x0000000c0d0e7389 */ /* 0x0002a400000c000b */
[----:B012---:R-:W-:Y:S01]  /*19060*/  ENDCOLLECTIVE ;  /* 0x000000000000791b */ /* 0x007fe20003800000 */
.L_x_10052:
[----:B------:R-:W-:Y:S02]  /*19070*/  ISETP.LT.OR P4, PT, R33, 0x1, !P1 ;  /* 0x000000012100780c */ /* 0x000fe40004f81670 */
[----:B------:R-:W-:Y:S01]  /*19080*/  MOV R13, R6 ;  /* 0x00000006000d7202 */ /* 0x000fe20000000f00 */
[----:B------:R-:W-:Y:S02]  /*19090*/  IMAD.MOV.U32 R12, RZ, RZ, 0x1 ;  /* 0x00000001ff0c7424 */ /* 0x000fe400078e00ff */
[----:B------:R-:W-:Y:S02]  /*190a0*/  IMAD.SHL.U32 R7, R7, 0x8, RZ ;  /* 0x0000000807077824 */ /* 0x000fe400078e00ff */
[----:B------:R-:W-:-:S07]  /*190b0*/  IMAD.MOV.U32 R2, RZ, RZ, R14 ;  /* 0x000000ffff027224 */ /* 0x000fce00078e000e */
[----:B------:R-:W-:Y:S05]  /*190c0*/  WARPSYNC.COLLECTIVE R15, `(.L_x_10053) ;  /* 0x000000000f087348 */ /* 0x000fea0003c00000 */
[----:B------:R0:W1:Y:S02]  /*190d0*/  SHFL.IDX P6, R14, R13, R12, R11 ;  /* 0x0000000c0d0e7389 */ /* 0x00006400000c000b */
[----:B01----:R-:W-:Y:S01]  /*190e0*/  ENDCOLLECTIVE ;  /* 0x000000000000791b */ /* 0x003fe20003800000 */
.L_x_10053:
[----:B------:R-:W-:-:S05]  /*190f0*/  LOP3.LUT R7, R7, 0x38, RZ, 0xc0, !PT ;  /* 0x0000003807077812 */ /* 0x000fca00078ec0ff */
[----:B------:R-:W-:Y:S01]  /*19100*/  IMAD.SHL.U32 R0, R7, 0x2, RZ ;  /* 0x0000000207007824 */ /* 0x000fe200078e00ff */
[----:B------:R-:W-:-:S04]  /*19110*/  LOP3.LUT R7, R35, 0x1, RZ, 0xc0, !PT ;  /* 0x0000000123077812 */ /* 0x000fc800078ec0ff */
[----:B------:R-:W-:Y:S02]  /*19120*/  IADD3 R2, P0, R2, R0, RZ ;  /* 0x0000000002027210 */ /* 0x000fe40007f1e0ff */
[----:B------:R-:W-:Y:S01]  /*19130*/  ISETP.NE.U32.AND P3, PT, R7, 0x1, PT ;  /* 0x000000010700780c */ /* 0x000fe20003f65070 */
[----:B------:R-:W-:Y:S02]  /*19140*/  IMAD.MOV.U32 R13, RZ, RZ, R5 ;  /* 0x000000ffff0d7224 */ /* 0x000fe400078e0005 */
[----:B------:R-:W-:Y:S01]  /*19150*/  IMAD.X R3, RZ, RZ, R3, P0 ;  /* 0x000000ffff037224 */ /* 0x000fe200000e0603 */
[----:B------:R-:W-:-:S13]  /*19160*/  ISETP.LT.OR P0, PT, R33, 0x1, P3 ;  /* 0x000000012100780c */ /* 0x000fda0001f01670 */
        /* <DEDUP_REMOVED lines=14> */
.L_x_10054:
[----:B------:R-:W-:Y:S02]  /*19250*/  IMAD.MOV.U32 R13, RZ, RZ, R6 ;  /* 0x000000ffff0d7224 */ /* 0x000fe400078e0006 */
[----:B------:R-:W-:Y:S01]  /*19260*/  IMAD.MOV.U32 R12, RZ, RZ, 0x2 ;  /* 0x00000002ff0c7424 */ /* 0x000fe200078e00ff */
[----:B------:R-:W-:-:S13]  /*19270*/  IADD3 R2, P4, R14, R0, RZ ;  /* 0x000000000e027210 */ /* 0x000fda0007f9e0ff */
[----:B------:R-:W-:Y:S05]  /*19280*/  WARPSYNC.COLLECTIVE R15, `(.L_x_10055) ;  /* 0x000000000f087348 */ /* 0x000fea0003c00000 */
[----:B------:R0:W1:Y:S02]  /*19290*/  SHFL.IDX P6, R14, R13, R12, R11 ;  /* 0x0000000c0d0e7389 */ /* 0x00006400000c000b */
[----:B01----:R-:W-:Y:S01]  /*192a0*/  ENDCOLLECTIVE ;  /* 0x000000000000791b */ /* 0x003fe20003800000 */
.L_x_10055:
        /* <DEDUP_REMOVED lines=13> */
[----:B0-----:R-:W-:-:S07]  /*19380*/  MOV R3, R14 ;  /* 0x0000000e00037202 */ /* 0x001fce0000000f00 */
[----:B------:R-:W-:Y:S05]  /*19390*/  WARPSYNC.COLLECTIVE R15, `(.L_x_10056) ;  /* 0x000000000f087348 */ /* 0x000fea0003c00000 */
[----:B------:R0:W1:Y:S02]  /*193a0*/  SHFL.IDX P6, R14, R13, R12, R11 ;  /* 0x0000000c0d0e7389 */ /* 0x00006400000c000b */
[----:B01----:R-:W-:Y:S01]  /*193b0*/  ENDCOLLECTIVE ;  /* 0x000000000000791b */ /* 0x003fe20003800000 */
.L_x_10056:
[----:B------:R-:W-:Y:S02]  /*193c0*/  IMAD.MOV.U32 R13, RZ, RZ, R6 ;  /* 0x000000ffff0d7224 */ /* 0x000fe400078e0006 */
[----:B------:R-:W-:Y:S01]  /*193d0*/  IMAD.MOV.U32 R12, RZ, RZ, 0x3 ;  /* 0x00000003ff0c7424 */ /* 0x000fe200078e00ff */
[----:B------:R-:W-:-:S13]  /*193e0*/  IADD3 R2, P4, R14, R0, RZ ;  /* 0x000000000e027210 */ /* 0x000fda0007f9e0ff */
[----:B------:R-:W-:Y:S05]  /*193f0*/  WARPSYNC.COLLECTIVE R15, `(.L_x_10057) ;  /* 0x000000000f087348 */ /* 0x000fea0003c00000 */
[----:B------:R0:W1:Y:S02]  /*19400*/  SHFL.IDX P6, R14, R13, R12, R11 ;  /* 0x0000000c0d0e7389 */ /* 0x00006400000c000b */
[----:B01----:R-:W-:Y:S01]  /*19410*/  ENDCOLLECTIVE ;  /* 0x000000000000791b */ /* 0x003fe20003800000 */
.L_x_10057:
        /* <DEDUP_REMOVED lines=17> */
.L_x_10058:
[----:B------:R-:W-:Y:S02]  /*19530*/  IMAD.MOV.U32 R13, RZ, RZ, R6 ;  /* 0x000000ffff0d7224 */ /* 0x000fe400078e0006 */
[----:B------:R-:W-:Y:S01]  /*19540*/  IMAD.MOV.U32 R12, RZ, RZ, 0x4 ;  /* 0x00000004ff0c7424 */ /* 0x000fe200078e00ff */
[----:B------:R-:W-:-:S13]  /*19550*/  IADD3 R2, P4, R14, R0, RZ ;  /* 0x000000000e027210 */ /* 0x000fda0007f9e0ff */
[----:B------:R-:W-:Y:S05]  /*19560*/  WARPSYNC.COLLECTIVE R15, `(.L_x_10059) ;  /* 0x000000000f087348 */ /* 0x000fea0003c00000 */
[----:B------:R0:W1:Y:S02]  /*19570*/  SHFL.IDX P6, R14, R13, R12, R11 ;  /* 0x0000000c0d0e7389 */ /* 0x00006400000c000b */
[----:B01----:R-:W-:Y:S01]  /*19580*/  ENDCOLLECTIVE ;  /* 0x000000000000791b */ /* 0x003fe20003800000 */
.L_x_10059:
[----:B------:R-:W-:Y:S02]  /*19590*/  IADD3.X R3, RZ, R3, RZ, P4, !PT ;  /* 0x00000003ff037210 */ /* 0x000fe400027fe4ff */
        /* <DEDUP_REMOVED lines=16> */
.L_x_10060:
[----:B------:R-:W-:Y:S01]  /*196a0*/  IMAD.MOV.U32 R13, RZ, RZ, R6 ;  /* 0x000000ffff0d7224 */ /* 0x000fe200078e0006 */
[----:B------:R-:W-:Y:S02]  /*196b0*/  MOV R12, 0x5 ;  /* 0x00000005000c7802 */ /* 0x000fe40000000f00 */
[----:B------:R-:W-:-:S13]  /*196c0*/  IADD3 R2, P4, R14, R0, RZ ;  /* 0x000000000e027210 */ /* 0x000fda0007f9e0ff */
[----:B------:R-:W-:Y:S05]  /*196d0*/  WARPSYNC.COLLECTIVE R15, `(.L_x_10061) ;  /* 0x000000000f087348 */ /* 0x000fea0003c00000 */
[----:B------:R0:W1:Y:S02]  /*196e0*/  SHFL.IDX P6, R14, R13, R12, R11 ;  /* 0x0000000c0d0e7389 */ /* 0x00006400000c000b */
[----:B01----:R-:W-:Y:S01]  /*196f0*/  ENDCOLLECTIVE ;  /* 0x000000000000791b */ /* 0x003fe20003800000 */
.L_x_10061:
        /* <DEDUP_REMOVED lines=12> */
.L_x_10062:
        /* <DEDUP_REMOVED lines=9> */
.L_x_9905:
[----:B0-----:R0:W1:Y:S02]  /*19850*/  SYNCS.PHASECHK.TRANS64.TRYWAIT P0, [R4+URZ+0x22840], R21 ;  /* 0x02284015040075a7 */ /* 0x001064000800017f */
[----:B-1----:R-:W-:Y:S05]  /*19860*/  @!P0 NANOSLEEP.SYNCS 0x989680 ;  /* 0x009896800000895d */ /* 0x002fea0003900000 */
[----:B------:R-:W1:Y:S02]  /*19870*/  @!P0 SYNCS.PHASECHK.TRANS64 P0, [R4+URZ+0x22840], R21 ;  /* 0x02284015040085a7 */ /* 0x000e64000800007f */
[----:B-1----:R-:W-:Y:S05]  /*19880*/  @!P0 BRA `(.L_x_9905) ;  /* 0xfffffffc00f08947 */ /* 0x002fea000383ffff */
[----:B------:R-:W-:Y:S05]  /*19890*/  BRA `(.L_x_10064) ;  /* 0xffffffb000b47947 */ /* 0x000fea000383ffff */
.L_x_9906:
        /* <DEDUP_REMOVED lines=8> */
.L_x_10066:
[----:B------:R-:W-:Y:S05]  /*19920*/  BSYNC B1 ;  /* 0x0000000000017941 */ /* 0x000fea0003800000 */
.L_x_10065:
[----:B------:R-:W-:Y:S01]  /*19930*/  IMAD.MOV.U32 R13, RZ, RZ, R8 ;  /* 0x000000ffff0d7224 */ /* 0x000fe200078e0008 */
[----:B------:R-:W-:Y:S01]  /*19940*/  MOV R3, R14 ;  /* 0x0000000e00037202 */ /* 0x000fe20000000f00 */
[----:B------:R-:W-:Y:S01]  /*19950*/  IMAD.MOV.U32 R12, RZ, RZ, RZ ;  /* 0x000000ffff0c7224 */ /* 0x000fe200078e00ff */
[----:B------:R-:W-:Y:S01]  /*19960*/  LEA R7, R7, R22, 0x1 ;  /* 0x0000001607077211 */ /* 0x000fe200078e08ff */
[----:B------:R-:W-:Y:S02]  /*19970*/  IMAD.MOV.U32 R11, RZ, RZ, 0x181f ;  /* 0x0000181fff0b7424 */ /* 0x000fe400078e00ff */
[----:B------:R-:W-:-:S07]  /*19980*/  IMAD.MOV.U32 R15, RZ, RZ, -0x1 ;  /* 0xffffffffff0f7424 */ /* 0x000fce00078e00ff */
[----:B------:R-:W-:Y:S05]  /*19990*/  WARPSYNC.COLLECTIVE R15, `(.L_x_10067) ;  /* 0x000000000f087348 */ /* 0x000fea0003c00000 */
[----:B------:R0:W1:Y:S02]  /*199a0*/  SHFL.IDX P6, R14, R13, R12, R11 ;  /* 0x0000000c0d0e7389 */ /* 0x00006400000c000b */
[----:B01----:R-:W-:Y:S01]  /*199b0*/  ENDCOLLECTIVE ;  /* 0x000000000000791b */ /* 0x003fe20003800000 */
.L_x_10067:
[----:B------:R-:W-:Y:S02]  /*199c0*/  IMAD.MOV.U32 R13, RZ, RZ, R9 ;  /* 0x000000ffff0d7224 */ /* 0x000fe400078e0009 */
[----:B------:R-:W-:Y:S02]  /*199d0*/  IMAD.MOV.U32 R12, RZ, RZ, 0x1 ;  /* 0x00000001ff0c7424 */ /* 0x000fe400078e00ff */
[----:B------:R-:W-:-:S07]  /*199e0*/  IMAD.MOV.U32 R2, RZ, RZ, R14 ;  /* 0x000000ffff027224 */ /* 0x000fce00078e000e */
[----:B------:R-:W-:Y:S05]  /*199f0*/  WARPSYNC.COLLECTIVE R15, `(.L_x_10068) ;  /* 0x000000000f087348 */ /* 0x000fea0003c00000 */
[----:B------:R0:W1:Y:S02]  /*19a00*/  SHFL.IDX P6, R14, R13, R12, R11 ;  /* 0x0000000c0d0e7389 */ /* 0x00006400000c000b */
[----:B01----:R-:W-:Y:S01]  /*19a10*/  ENDCOLLECTIVE ;  /* 0x000000000000791b */ /* 0x003fe20003800000 */
.L_x_10068:
        /* <DEDUP_REMOVED lines=11> */
.L_x_10069:
[----:B------:R-:W-:Y:S01]  /*19ad0*/  MOV R13, R9 ;  /* 0x00000009000d7202 */ /* 0x000fe20000000f00 */
[----:B------:R-:W-:Y:S02]  /*19ae0*/  IMAD.MOV.U32 R12, RZ, RZ, 0x2 ;  /* 0x00000002ff0c7424 */ /* 0x000fe400078e00ff */
[----:B------:R-:W-:-:S07]  /*19af0*/  IMAD.MOV.U32 R2, RZ, RZ, R14 ;  /* 0x000000ffff027224 */ /* 0x000fce00078e000e */
[----:B------:R-:W-:Y:S05]  /*19b00*/  WARPSYNC.COLLECTIVE R15, `(.L_x_10070) ;  /* 0x000000000f087348 */ /* 0x000fea0003c00000 */
[----:B------:R0:W1:Y:S02]  /*19b10*/  SHFL.IDX P6, R14, R13, R12, R11 ;  /* 0x0000000c0d0e7389 */ /* 0x00006400000c000b */
[----:B01----:R-:W-:Y:S01]  /*19b20*/  ENDCOLLECTIVE ;  /* 0x000000000000791b */ /* 0x003fe20003800000 */
.L_x_10070:
        /* <DEDUP_REMOVED lines=11> */
.L_x_10071:
[----:B------:R-:W-:Y:S01]  /*19be0*/  IMAD.MOV.U32 R13, RZ, RZ, R9 ;  /* 0x000000ffff0d7224 */ /* 0x000fe200078e0009 */
[----:B------:R-:W-:Y:S01]  /*19bf0*/  MOV R12, 0x3 ;  /* 0x00000003000c7802 */ /* 0x000fe20000000f00 */
[----:B------:R-:W-:-:S07]  /*19c00*/  IMAD.MOV.U32 R2, RZ, RZ, R14 ;  /* 0x000000ffff027224 */ /* 0x000fce00078e000e */
[----:B------:R-:W-:Y:S05]  /*19c10*/  WARPSYNC.COLLECTIVE R15, `(.L_x_10072) ;  /* 0x000000000f087348 */ /* 0x000fea0003c00000 */
[----:B------:R0:W1:Y:S02]  /*19c20*/  SHFL.IDX P6, R14, R13, R12, R11 ;  /* 0x0000000c0d0e7389 */ /* 0x00006400000c000b */
[----:B01----:R-:W-:Y:S01]  /*19c30*/  ENDCOLLECTIVE ;  /* 0x000000000000791b */ /* 0x003fe20003800000 */
.L_x_10072:
        /* <DEDUP_REMOVED lines=11> */
.L_x_10073:
[----:B------:R-:W-:Y:S02]  /*19cf0*/  IMAD.MOV.U32 R13, RZ, RZ, R9 ;  /* 0x000000ffff0d7224 */ /* 0x000fe400078e0009 */
[----:B------:R-:W-:Y:S02]  /*19d00*/  IMAD.MOV.U32 R12, RZ, RZ, 0x4 ;  /* 0x00000004ff0c7424 */ /* 0x000fe400078e00ff */
[----:B------:R-:W-:-:S07]  /*19d10*/  IMAD.MOV.U32 R2, RZ, RZ, R14 ;  /* 0x000000ffff027224 */ /* 0x000fce00078e000e */
[----:B------:R-:W-:Y:S05]  /*19d20*/  WARPSYNC.COLLECTIVE R15, `(.L_x_10074) ;  /* 0x000000000f087348 */ /* 0x000fea0003c00000 */
[----:B------:R0:W1:Y:S02]  /*19d30*/  SHFL.IDX P6, R14, R13, R12, R11 ;  /* 0x0000000c0d0e7389 */ /* 0x00006400000c000b */
[----:B01----:R-:W-:Y:S01]  /*19d40*/  ENDCOLLECTIVE ;  /* 0x000000000000791b */ /* 0x003fe20003800000 */
.L_x_10074:
[----:B------:R-:W-:-:S05]  /*19d50*/  IADD3 R2, P0, R2, R0, RZ ;  /* 0x0000000002027210 */ /* 0x000fca0007f1e0ff */
[----:B------:R-:W-:-:S05]  /*19d60*/  IMAD.X R3, RZ, RZ, R3, P0 ;  /* 0x000000ffff037224 */ /* 0x000fca00000e0603 */
[----:B------:R-:W-:Y:S01]  /*19d70*/  @!PT LDS RZ, [RZ] ;  /* 0x00000000fffff984 */ /* 0x000fe20000000800 */
[----:B------:R-:W-:Y:S01]  /*19d80*/  @!PT LDS RZ, [RZ] ;  /* 0x00000000fffff984 */ /* 0x000fe20000000800 */
[----:B------:R-:W-:Y:S01]  /*19d90*/  @!PT LDS RZ, [RZ] ;  /* 0x00000000fffff984 */ /* 0x000fe20000000800 */
[----:B------:R0:W-:Y:S01]  /*19da0*/  LDGSTS.E.BYPASS.LTC128B.128 [R7+0x1dc00], desc[UR40][R2.64], !P1 ;  /* 0x1dc0000002077fae */ /* 0x0001e2000c901d68 */
[----:B------:R-:W-:Y:S01]  /*19db0*/  IMAD.MOV.U32 R13, RZ, RZ, R8 ;  /* 0x000000ffff0d7224 */ /* 0x000fe200078e0008 */
[----:B0-----:R-:W-:-:S07]  /*19dc0*/  MOV R3, R14 ;  /* 0x0000000e00037202 */ /* 0x001fce0000000f00 */
[----:B------:R-:W-:Y:S05]  /*19dd0*/  WARPSYNC.COLLECTIVE R15, `(.L_x_10075) ;  /* 0x000000000f087348 */ /* 0x000fea0003c00000 */
[----:B------:R0:W1:Y:S02]  /*19de0*/  SHFL.IDX P6, R14, R13, R12, R11 ;  /* 0x0000000c0d0e7389 */ /* 0x00006400000c000b */
[----:B01----:R-:W-:Y:S01]  /*19df0*/  ENDCOLLECTIVE ;  /* 0x000000000000791b */ /* 0x003fe20003800000 */
.L_x_10075:
[----:B------:R-:W-:Y:S02]  /*19e00*/  IMAD.MOV.U32 R13, RZ, RZ, R9 ;  /* 0x000000ffff0d7224 */ /* 0x000fe400078e0009 */
[----:B------:R-:W-:Y:S02]  /*19e10*/  IMAD.MOV.U32 R12, RZ, RZ, 0x5 ;  /* 0x00000005ff0c7424 */ /* 0x000fe400078e00ff */
[----:B------:R-:W-:-:S07]  /*19e20*/  IMAD.MOV.U32 R2, RZ, RZ, R14 ;  /* 0x000000ffff027224 */ /* 0x000fce00078e000e */
[----:B------:R-:W-:Y:S05]  /*19e30*/  WARPSYNC.COLLECTIVE R15, `(.L_x_10076) ;  /* 0x000000000f087348 */ /* 0x000fea0003c00000 */
[----:B------:R0:W1:Y:S02]  /*19e40*/  SHFL.IDX P6, R14, R13, R12, R11 ;  /* 0x0000000c0d0e7389 */ /* 0x00006400000c000b */
[----:B01----:R-:W-:Y:S01]  /*19e50*/  ENDCOLLECTIVE ;  /* 0x000000000000791b */ /* 0x003fe20003800000 */
.L_x_10076:
        /* <DEDUP_REMOVED lines=11> */
.L_x_10077:
[----:B------:R-:W-:Y:S01]  /*19f10*/  IMAD.MOV.U32 R2, RZ, RZ, R14 ;  /* 0x000000ffff027224 */ /* 0x000fe200078e000e */
[----:B------:R-:W-:Y:S06]  /*19f20*/  BRA `(.L_x_10078) ;  /* 0xffffffac00e47947 */ /* 0x000fec000383ffff */
.L_x_9911:
[----:B---3--:R3:W4:Y:S02]  /*19f30*/  SYNCS.PHASECHK.TRANS64.TRYWAIT P0, [R4+URZ+0x22860], R21 ;  /* 0x02286015040075a7 */ /* 0x008724000800017f */
[----:B----4-:R-:W-:Y:S05]  /*19f40*/  @!P0 NANOSLEEP.SYNCS 0x989680 ;  /* 0x009896800000895d */ /* 0x010fea0003900000 */
[----:B------:R-:W4:Y:S02]  /*19f50*/  @!P0 SYNCS.PHASECHK.TRANS64 P0, [R4+URZ+0x22860], R21 ;  /* 0x02286015040085a7 */ /* 0x000f24000800007f */
[----:B----4-:R-:W-:Y:S05]  /*19f60*/  @!P0 BRA `(.L_x_9911) ;  /* 0xfffffffc00f08947 */ /* 0x010fea000383ffff */
[----:B------:R-:W-:Y:S05]  /*19f70*/  BRA `(.L_x_10079) ;  /* 0xffffffb000347947 */ /* 0x000fea000383ffff */
.L_x_9912:
        /* <DEDUP_REMOVED lines=8> */
.L_x_10081:
[----:B------:R-:W-:Y:S05]  /*1a000*/  BSYNC B1 ;  /* 0x0000000000017941 */ /* 0x000fea0003800000 */
.L_x_10080:
        /* <DEDUP_REMOVED lines=9> */
.L_x_10082:
[----:B------:R-:W-:Y:S01]  /*1a0a0*/  IMAD.MOV.U32 R13, RZ, RZ, R7 ;  /* 0x000000ffff0d7224 */ /* 0x000fe200078e0007 */
[----:B------:R-:W-:Y:S02]  /*1a0b0*/  MOV R12, 0x1 ;  /* 0x00000001000c7802 */ /* 0x000fe40000000f00 */
[----:B------:R-:W-:-:S13]  /*1a0c0*/  IADD3 R2, P0, R14, R0, RZ ;  /* 0x000000000e027210 */ /* 0x000fda0007f1e0ff */
[----:B------:R-:W-:Y:S05]  /*1a0d0*/  WARPSYNC.COLLECTIVE R15, `(.L_x_10083) ;  /* 0x000000000f087348 */ /* 0x000fea0003c00000 */
[----:B------:R0:W1:Y:S02]  /*1a0e0*/  SHFL.IDX P6, R14, R13, R12, R11 ;  /* 0x0000000c0d0e7389 */ /* 0x00006400000c000b */
[----:B01----:R-:W-:Y:S01]  /*1a0f0*/  ENDCOLLECTIVE ;  /* 0x000000000000791b */ /* 0x003fe20003800000 */
.L_x_10083:
        /* <DEDUP_REMOVED lines=13> */
.L_x_10084:
[----:B------:R-:W-:Y:S02]  /*1a1d0*/  IMAD.MOV.U32 R13, RZ, RZ, R7 ;  /* 0x000000ffff0d7224 */ /* 0x000fe400078e0007 */
[----:B------:R-:W-:Y:S01]  /*1a1e0*/  IMAD.MOV.U32 R12, RZ, RZ, 0x2 ;  /* 0x00000002ff0c7424 */ /* 0x000fe200078e00ff */
[----:B------:R-:W-:-:S13]  /*1a1f0*/  IADD3 R2, P0, R14, R0, RZ ;  /* 0x000000000e027210 */ /* 0x000fda0007f1e0ff */
[----:B------:R-:W-:Y:S05]  /*1a200*/  WARPSYNC.COLLECTIVE R15, `(.L_x_10085) ;  /* 0x000000000f087348 */ /* 0x000fea0003c00000 */
[----:B------:R0:W1:Y:S02]  /*1a210*/  SHFL.IDX P6, R14, R13, R12, R11 ;  /* 0x0000000c0d0e7389 */ /* 0x00006400000c000b */
[----:B01----:R-:W-:Y:S01]  /*1a220*/  ENDCOLLECTIVE ;  /* 0x000000000000791b */ /* 0x003fe20003800000 */
.L_x_10085:
[----:B------:R-:W-:-:S05]  /*1a230*/  IMAD.X R3, RZ, RZ, R8, P0 ;  /* 0x000000ffff037224 */ /* 0x000fca00000e0608 */
[----:B------:R-:W-:Y:S01]  /*1a240*/  @!PT LDS RZ, [RZ] ;  /* 0x00000000fffff984 */ /* 0x000fe20000000800 */
[----:B------:R-:W-:Y:S01]  /*1a250*/  @!PT LDS RZ, [RZ] ;  /* 0x00000000fffff984 */ /* 0x000fe20000000800 */
[----:B------:R-:W-:Y:S01]  /*1a260*/  @!PT LDS RZ, [RZ] ;  /* 0x00000000fffff984 */ /* 0x000fe20000000800 */
[----:B------:R0:W-:Y:S04]  /*1a270*/  LDGSTS.E.BYPASS.LTC128B.128 [R5+0xc00], desc[UR40][R2.64], !P5 ;  /* 0x00c0000002057fae */ /* 0x0001e8000e901d68 */
        /* <DEDUP_REMOVED lines=8> */
.L_x_10086:
[----:B------:R-:W-:Y:S02]  /*1a300*/  IMAD.MOV.U32 R13, RZ, RZ, R7 ;  /* 0x000000ffff0d7224 */ /* 0x000fe400078e0007 */
[----:B------:R-:W-:Y:S01]  /*1a310*/  IMAD.MOV.U32 R12, RZ, RZ, 0x3 ;  /* 0x00000003ff0c7424 */ /* 0x000fe200078e00ff */
[----:B------:R-:W-:-:S13]  /*1a320*/  IADD3 R2, P0, R14, R0, RZ ;  /* 0x000000000e027210 */ /* 0x000fda0007f1e0ff */
[----:B------:R-:W-:Y:S05]  /*1a330*/  WARPSYNC.COLLECTIVE R15, `(.L_x_10087) ;  /* 0x000000000f087348 */ /* 0x000fea0003c00000 */
[----:B------:R0:W1:Y:S02]  /*1a340*/  SHFL.IDX P6, R14, R13, R12, R11 ;  /* 0x0000000c0d0e7389 */ /* 0x00006400000c000b */
[----:B01----:R-:W-:Y:S01]  /*1a350*/  ENDCOLLECTIVE ;  /* 0x000000000000791b */ /* 0x003fe20003800000 */
.L_x_10087:
        /* <DEDUP_REMOVED lines=13> */
.L_x_10088:
[----:B------:R-:W-:Y:S01]  /*1a430*/  MOV R13, R7 ;  /* 0x00000007000d7202 */ /* 0x000fe20000000f00 */
[----:B------:R-:W-:Y:S01]  /*1a440*/  IMAD.MOV.U32 R12, RZ, RZ, 0x4 ;  /* 0x00000004ff0c7424 */ /* 0x000fe200078e00ff */
[----:B------:R-:W-:-:S13]  /*1a450*/  IADD3 R2, P0, R14, R0, RZ ;  /* 0x000000000e027210 */ /* 0x000fda0007f1e0ff */
[----:B------:R-:W-:Y:S05]  /*1a460*/  WARPSYNC.COLLECTIVE R15, `(.L_x_10089) ;  /* 0x000000000f087348 */ /* 0x000fea0003c00000 */
[----:B------:R0:W1:Y:S02]  /*1a470*/  SHFL.IDX P6, R14, R13, R12, R11 ;  /* 0x0000000c0d0e7389 */ /* 0x00006400000c000b */
[----:B01----:R-:W-:Y:S01]  /*1a480*/  ENDCOLLECTIVE ;  /* 0x000000000000791b */ /* 0x003fe20003800000 */
.L_x_10089:
        /* <DEDUP_REMOVED lines=13> */
.L_x_10090:
[----:B------:R-:W-:Y:S02]  /*1a560*/  IMAD.MOV.U32 R13, RZ, RZ, R7 ;  /* 0x000000ffff0d7224 */ /* 0x000fe400078e0007 */
[----:B------:R-:W-:Y:S01]  /*1a570*/  IMAD.MOV.U32 R12, RZ, RZ, 0x5 ;  /* 0x00000005ff0c7424 */ /* 0x000fe200078e00ff */
[----:B------:R-:W-:-:S13]  /*1a580*/  IADD3 R2, P0, R14, R0, RZ ;  /* 0x000000000e027210 */ /* 0x000fda0007f1e0ff */
[----:B------:R-:W-:Y:S05]  /*1a590*/  WARPSYNC.COLLECTIVE R15, `(.L_x_10091) ;  /* 0x000000000f087348 */ /* 0x000fea0003c00000 */
[----:B------:R0:W1:Y:S02]  /*1a5a0*/  SHFL.IDX P6, R14, R13, R12, R11 ;  /* 0x0000000c0d0e7389 */ /* 0x00006400000c000b */
[----:B01----:R-:W-:Y:S01]  /*1a5b0*/  ENDCOLLECTIVE ;  /* 0x000000000000791b */ /* 0x003fe20003800000 */
.L_x_10091:
        /* <DEDUP_REMOVED lines=13> */
.L_x_10092:
[----:B------:R-:W-:Y:S05]  /*1a690*/  BRA `(.L_x_10093) ;  /* 0xffffffac00807947 */ /* 0x000fea000383ffff */
.L_x_9920:
        /* <DEDUP_REMOVED lines=8> */
.L_x_10095:
[----:B------:R-:W-:Y:S05]  /*1a720*/  BSYNC B0 ;  /* 0x0000000000007941 */ /* 0x000fea0003800000 */
.L_x_10094:
        /* <DEDUP_REMOVED lines=9> */
.L_x_10096:
        /* <DEDUP_REMOVED lines=18> */
.L_x_10097:
[----:B------:R-:W-:Y:S01]  /*1a8e0*/  IMAD.MOV.U32 R12, RZ, RZ, 0x2 ;  /* 0x00000002ff0c7424 */ /* 0x000fe200078e00ff */
[----:B------:R-:W-:-:S05]  /*1a8f0*/  SEL R6, R14, RZ, P1 ;  /* 0x000000ff0e067207 */ /* 0x000fca0000800000 */
[----:B------:R-:W-:-:S04]  /*1a900*/  IMAD.IADD R6, R5, 0x1, R6 ;  /* 0x0000000105067824 */ /* 0x000fc800078e0206 */
[----:B------:R-:W-:-:S07]  /*1a910*/  IMAD.MOV.U32 R13, RZ, RZ, R6 ;  /* 0x000000ffff0d7224 */ /* 0x000fce00078e0006 */
[----:B------:R-:W-:Y:S05]  /*1a920*/  WARPSYNC.COLLECTIVE R15, `(.L_x_10098) ;  /* 0x000000000f087348 */ /* 0x000fea0003c00000 */
[----:B------:R0:W1:Y:S02]  /*1a930*/  SHFL.UP P6, R14, R13, R12, R11 ;  /* 0x0400000c0d0e7389 */ /* 0x00006400000c000b */
[----:B01----:R-:W-:Y:S01]  /*1a940*/  ENDCOLLECTIVE ;  /* 0x000000000000791b */ /* 0x003fe20003800000 */
.L_x_10098:
[----:B------:R-:W-:Y:S01]  /*1a950*/  IMAD.MOV.U32 R12, RZ, RZ, 0x4 ;  /* 0x00000004ff0c7424 */ /* 0x000fe200078e00ff */
[----:B------:R-:W-:-:S05]  /*1a960*/  SEL R7, R14, RZ, P2 ;  /* 0x000000ff0e077207 */ /* 0x000fca0001000000 */
[----:B------:R-:W-:-:S05]  /*1a970*/  IMAD.IADD R7, R6, 0x1, R7 ;  /* 0x0000000106077824 */ /* 0x000fca00078e0207 */
[----:B------:R-:W-:-:S07]  /*1a980*/  MOV R13, R7 ;  /* 0x00000007000d7202 */ /* 0x000fce0000000f00 */
[----:B------:R-:W-:Y:S05]  /*1a990*/  WARPSYNC.COLLECTIVE R15, `(.L_x_10099) ;  /* 0x000000000f087348 */ /* 0x000fea0003c00000 */
[----:B------:R0:W1:Y:S02]  /*1a9a0*/  SHFL.UP P6, R14, R13, R12, R11 ;  /* 0x0400000c0d0e7389 */ /* 0x00006400000c000b */
[----:B01----:R-:W-:Y:S01]  /*1a9b0*/  ENDCOLLECTIVE ;  /* 0x000000000000791b */ /* 0x003fe20003800000 */
.L_x_10099:
[----:B------:R-:W-:Y:S01]  /*1a9c0*/  IMAD.MOV.U32 R12, RZ, RZ, 0x8 ;  /* 0x00000008ff0c7424 */ /* 0x000fe200078e00ff */
[----:B------:R-:W-:-:S05]  /*1a9d0*/  SEL R2, R14, RZ, P3 ;  /* 0x000000ff0e027207 */ /* 0x000fca0001800000 */
[----:B------:R-:W-:-:S04]  /*1a9e0*/  IMAD.IADD R2, R7, 0x1, R2 ;  /* 0x0000000107027824 */ /* 0x000fc800078e0202 */
[----:B------:R-:W-:-:S07]  /*1a9f0*/  IMAD.MOV.U32 R13, RZ, RZ, R2 ;  /* 0x000000ffff0d7224 */ /* 0x000fce00078e0002 */
[----:B------:R-:W-:Y:S05]  /*1aa00*/  WARPSYNC.COLLECTIVE R15, `(.L_x_10100) ;  /* 0x000000000f087348 */ /* 0x000fea0003c00000 */
[----:B------:R0:W1:Y:S02]  /*1aa10*/  SHFL.UP P6, R14, R13, R12, R11 ;  /* 0x0400000c0d0e7389 */ /* 0x00006400000c000b */
[----:B01----:R-:W-:Y:S01]  /*1aa20*/  ENDCOLLECTIVE ;  /* 0x000000000000791b */ /* 0x003fe20003800000 */
.L_x_10100:
[----:B------:R-:W-:Y:S02]  /*1aa30*/  MOV R12, 0x10 ;  /* 0x00000010000c7802 */ /* 0x000fe40000000f00 */
[----:B------:R-:W-:-:S05]  /*1aa40*/  SEL R3, R14, RZ, P4 ;  /* 0x000000ff0e037207 */ /* 0x000fca0002000000 */
[----:B------:R-:W-:-:S04]  /*1aa50*/  IMAD.IADD R3, R2, 0x1, R3 ;  /* 0x0000000102037824 */ /* 0x000fc800078e0203 */
[----:B------:R-:W-:-:S07]  /*1aa60*/  IMAD.MOV.U32 R13, RZ, RZ, R3 ;  /* 0x000000ffff0d7224 */ /* 0x000fce00078e0003 */
[----:B------:R-:W-:Y:S05]  /*1aa70*/  WARPSYNC.COLLECTIVE R15, `(.L_x_10101) ;  /* 0x000000000f087348 */ /* 0x000fea0003c00000 */
[----:B------:R0:W1:Y:S02]  /*1aa80*/  SHFL.UP P6, R14, R13, R12, R11 ;  /* 0x0400000c0d0e7389 */ /* 0x00006400000c000b */
[----:B01----:R-:W-:Y:S01]  /*1aa90*/  ENDCOLLECTIVE ;  /* 0x000000000000791b */ /* 0x003fe20003800000 */
.L_x_10101:
        /* <DEDUP_REMOVED lines=8> */
.L_x_10102:
[----:B------:R-:W-:Y:S05]  /*1ab20*/  BRA `(.L_x_10103) ;  /* 0xffffffac00dc7947 */ /* 0x000fea000383ffff */
.L_x_9925:
[----:B------:R-:W-:Y:S01]  /*1ab30*/  BSSY B0, `(.L_x_10104) ;  /* 0x0000008000007945 */ /* 0x000fe20003800000 */
[----:B-----5:R-:W-:Y:S01]  /*1ab40*/  IMAD.MOV.U32 R13, RZ, RZ, R5 ;  /* 0x000000ffff0d7224 */ /* 0x020fe200078e0005 */
[----:B------:R-:W-:Y:S01]  /*1ab50*/  MOV R11, RZ ;  /* 0x000000ff000b7202 */ /* 0x000fe20000000f00 */
[----:B------:R-:W-:Y:S02]  /*1ab60*/  IMAD.MOV.U32 R12, RZ, RZ, 0x1 ;  /* 0x00000001ff0c7424 */ /* 0x000fe400078e00ff */
[----:B------:R-:W-:-:S07]  /*1ab70*/  IMAD.MOV.U32 R15, RZ, RZ, -0x1 ;  /* 0xffffffffff0f7424 */ /* 0x000fce00078e00ff */
[----:B0-----:R-:W-:Y:S05]  /*1ab80*/  WARPSYNC.COLLECTIVE R15, `(.L_x_10105) ;  /* 0x000000000f087348 */ /* 0x001fea0003c00000 */
[----:B------:R1:W2:Y:S02]  /*1ab90*/  SHFL.UP P6, R14, R13, R12, R11 ;  /* 0x0400000c0d0e7389 */ /* 0x0002a400000c000b */
[----:B012---:R-:W-:Y:S01]  /*1aba0*/  ENDCOLLECTIVE ;  /* 0x000000000000791b */ /* 0x007fe20003800000 */
.L_x_10105:
[----:B------:R-:W-:Y:S05]  /*1abb0*/  BSYNC B0 ;  /* 0x0000000000007941 */ /* 0x000fea0003800000 */
.L_x_10104:
        /* <DEDUP_REMOVED lines=8> */
.L_x_10106:
[----:B------:R-:W-:Y:S01]  /*1ac40*/  IMAD.MOV.U32 R12, RZ, RZ, 0x4 ;  /* 0x00000004ff0c7424 */ /* 0x000fe200078e00ff */
[----:B------:R-:W-:-:S05]  /*1ac50*/  SEL R2, R14, RZ, P2 ;  /* 0x000000ff0e027207 */ /* 0x000fca0001000000 */
[----:B------:R-:W-:-:S05]  /*1ac60*/  IMAD.IADD R2, R13, 0x1, R2 ;  /* 0x000000010d027824 */ /* 0x000fca00078e0202 */
[----:B------:R-:W-:-:S07]  /*1ac70*/  MOV R13, R2 ;  /* 0x00000002000d7202 */ /* 0x000fce0000000f00 */
[----:B------:R-:W-:Y:S05]  /*1ac80*/  WARPSYNC.COLLECTIVE R15, `(.L_x_10107) ;  /* 0x000000000f087348 */ /* 0x000fea0003c00000 */
[----:B------:R0:W1:Y:S02]  /*1ac90*/  SHFL.UP P6, R14, R13, R12, R11 ;  /* 0x0400000c0d0e7389 */ /* 0x00006400000c000b */
[----:B01----:R-:W-:Y:S01]  /*1aca0*/  ENDCOLLECTIVE ;  /* 0x000000000000791b */ /* 0x003fe20003800000 */
.L_x_10107:
[----:B------:R-:W-:Y:S01]  /*1acb0*/  IMAD.MOV.U32 R12, RZ, RZ, 0x8 ;  /* 0x00000008ff0c7424 */ /* 0x000fe200078e00ff */
[----:B------:R-:W-:-:S05]  /*1acc0*/  SEL R3, R14, RZ, P3 ;  /* 0x000000ff0e037207 */ /* 0x000fca0001800000 */
[----:B------:R-:W-:-:S04]  /*1acd0*/  IMAD.IADD R3, R2, 0x1, R3 ;  /* 0x0000000102037824 */ /* 0x000fc800078e0203 */
[----:B------:R-:W-:-:S07]  /*1ace0*/  IMAD.MOV.U32 R13, RZ, RZ, R3 ;  /* 0x000000ffff0d7224 */ /* 0x000fce00078e0003 */
[----:B------:R-:W-:Y:S05]  /*1acf0*/  WARPSYNC.COLLECTIVE R15, `(.L_x_10108) ;  /* 0x000000000f087348 */ /* 0x000fea0003c00000 */
[----:B------:R0:W1:Y:S02]  /*1ad00*/  SHFL.UP P6, R14, R13, R12, R11 ;  /* 0x0400000c0d0e7389 */ /* 0x00006400000c000b */
[----:B01----:R-:W-:Y:S01]  /*1ad10*/  ENDCOLLECTIVE ;  /* 0x000000000000791b */ /* 0x003fe20003800000 */
.L_x_10108:
[----:B------:R-:W-:Y:S02]  /*1ad20*/  MOV R12, 0x10 ;  /* 0x00000010000c7802 */ /* 0x000fe40000000f00 */
[----:B------:R-:W-:-:S05]  /*1ad30*/  SEL R4, R14, RZ, P4 ;  /* 0x000000ff0e047207 */ /* 0x000fca0002000000 */
[----:B------:R-:W-:-:S04]  /*1ad40*/  IMAD.IADD R4, R3, 0x1, R4 ;  /* 0x0000000103047824 */ /* 0x000fc800078e0204 */
[----:B------:R-:W-:-:S07]  /*1ad50*/  IMAD.MOV.U32 R13, RZ, RZ, R4 ;  /* 0x000000ffff0d7224 */ /* 0x000fce00078e0004 */
[----:B------:R-:W-:Y:S05]  /*1ad60*/  WARPSYNC.COLLECTIVE R15, `(.L_x_10109) ;  /* 0x000000000f087348 */ /* 0x000fea0003c00000 */
[----:B------:R0:W1:Y:S02]  /*1ad70*/  SHFL.UP P6, R14, R13, R12, R11 ;  /* 0x0400000c0d0e7389 */ /* 0x00006400000c000b */
[----:B01----:R-:W-:Y:S01]  /*1ad80*/  ENDCOLLECTIVE ;  /* 0x000000000000791b */ /* 0x003fe20003800000 */
.L_x_10109:
        /* <DEDUP_REMOVED lines=8> */
.L_x_10110:
[----:B------:R-:W-:Y:S05]  /*1ae10*/  BRA `(.L_x_10111) ;  /* 0xffffffac00bc7947 */ /* 0x000fea000383ffff */
.L_x_9927:
[----:B------:R-:W-:Y:S01]  /*1ae20*/  BSSY B0, `(.L_x_10112) ;  /* 0x0000006000007945 */ /* 0x000fe20003800000 */
[----:B------:R-:W-:Y:S01]  /*1ae30*/  PLOP3.LUT P6, PT, P6, PT, PT, 0x8, 0x0 ;  /* 0x000000000000781c */ /* 0x000fe200037ce170 */
[----:B------:R-:W-:-:S12]  /*1ae40*/  IMAD.MOV.U32 R15, RZ, RZ, -0x1 ;  /* 0xffffffffff0f7424 */ /* 0x000fd800078e00ff */
[----:B0-----:R-:W-:Y:S05]  /*1ae50*/  WARPSYNC.COLLECTIVE R15, `(.L_x_10113) ;  /* 0x000000000f087348 */ /* 0x001fea0003c00000 */
[----:B------:R-:W-:Y:S01]  /*1ae60*/  VOTE.ANY R14, PT, P6 ;  /* 0x00000000000e7806 */ /* 0x000fe200030e0100 */
[----:B0-----:R-:W-:Y:S06]  /*1ae70*/  ENDCOLLECTIVE ;  /* 0x000000000000791b */ /* 0x001fec0003800000 */
.L_x_10113:
[----:B------:R-:W-:Y:S05]  /*1ae80*/  BSYNC B0 ;  /* 0x0000000000007941 */ /* 0x000fea0003800000 */
.L_x_10112:
[----:B------:R-:W-:Y:S01]  /*1ae90*/  IMAD.MOV.U32 R3, RZ, RZ, R14 ;  /* 0x000000ffff037224 */ /* 0x000fe200078e000e */
[----:B------:R-:W-:Y:S01]  /*1aea0*/  MOV R13, R5 ;  /* 0x00000005000d7202 */ /* 0x000fe20000000f00 */
[----:B------:R-:W-:Y:S02]  /*1aeb0*/  IMAD.MOV.U32 R11, RZ, RZ, 0x1f ;  /* 0x0000001fff0b7424 */ /* 0x000fe400078e00ff */
[----:B------:R-:W0:Y:S01]  /*1aec0*/  POPC R4, R3 ;  /* 0x0000000300047309 */ /* 0x000e220000000000 */
[----:B------:R-:W-:Y:S02]  /*1aed0*/  IMAD.MOV.U32 R15, RZ, RZ, -0x1 ;  /* 0xffffffffff0f7424 */ /* 0x000fe400078e00ff */
[----:B0-----:R-:W-:-:S07]  /*1aee0*/  IMAD.MOV.U32 R12, RZ, RZ, R4 ;  /* 0x000000ffff0c7224 */ /* 0x001fce00078e0004 */
[----:B------:R-:W-:Y:S05]  /*1aef0*/  WARPSYNC.COLLECTIVE R15, `(.L_x_10114) ;  /* 0x000000000f087348 */ /* 0x000fea0003c00000 */
[----:B------:R0:W1:Y:S02]  /*1af00*/  SHFL.IDX P6, R14, R13, R12, R11 ;  /* 0x0000000c0d0e7389 */ /* 0x00006400000c000b */
[----:B01----:R-:W-:Y:S01]  /*1af10*/  ENDCOLLECTIVE ;  /* 0x000000000000791b */ /* 0x003fe20003800000 */
.L_x_10114:
[----:B------:R-:W-:Y:S01]  /*1af20*/  IMAD.MOV.U32 R5, RZ, RZ, R14 ;  /* 0x000000ffff057224 */ /* 0x000fe200078e000e */
[----:B------:R-:W-:Y:S06]  /*1af30*/  BRA `(.L_x_10115) ;  /* 0xffffffac00ac7947 */ /* 0x000fec000383ffff */
.L_x_9929:
[----:B------:R-:W-:Y:S01]  /*1af40*/  BSSY B0, `(.L_x_10116) ;  /* 0x0000007000007945 */ /* 0x000fe20003800000 */
[----:B------:R-:W-:Y:S01]  /*1af50*/  IMAD.MOV.U32 R13, RZ, RZ, R2 ;  /* 0x000000ffff0d7224 */ /* 0x000fe200078e0002 */
[----:B------:R-:W-:Y:S01]  /*1af60*/  MOV R15, 0xffffffff ;  /* 0xffffffff000f7802 */ /* 0x000fe20000000f00 */
[----:B------:R-:W-:-:S07]  /*1af70*/  IMAD.MOV.U32 R11, RZ, RZ, 0x1f ;  /* 0x0000001fff0b7424 */ /* 0x000fce00078e00ff */
[----:B012---:R-:W-:Y:S05]  /*1af80*/  WARPSYNC.COLLECTIVE R15, `(.L_x_10117) ;  /* 0x000000000f087348 */ /* 0x007fea0003c00000 */
[----:B------:R3:W4:Y:S02]  /*1af90*/  SHFL.IDX P6, R14, R13, R12, R11 ;  /* 0x0000000c0d0e7389 */ /* 0x00072400000c000b */
[----:B01234-:R-:W-:Y:S01]  /*1afa0*/  ENDCOLLECTIVE ;  /* 0x000000000000791b */ /* 0x01ffe20003800000 */
.L_x_10117:
[----:B------:R-:W-:Y:S05]  /*1afb0*/  BSYNC B0 ;  /* 0x0000000000007941 */ /* 0x000fea0003800000 */
.L_x_10116:
[----:B------:R-:W-:Y:S05]  /*1afc0*/  BRA `(.L_x_9928) ;  /* 0xffffffac00a47947 */ /* 0x000fea000383ffff */
.L_x_9933:
[----:B0-----:R0:W1:Y:S02]  /*1afd0*/  SYNCS.PHASECHK.TRANS64.TRYWAIT P0, [R4+URZ+0x22820], R0 ;  /* 0x02282000040075a7 */ /* 0x001064000800017f */
[----:B-1----:R-:W-:Y:S05]  /*1afe0*/  @!P0 NANOSLEEP.SYNCS 0x989680 ;  /* 0x009896800000895d */ /* 0x002fea0003900000 */
[----:B------:R-:W1:Y:S02]  /*1aff0*/  @!P0 SYNCS.PHASECHK.TRANS64 P0, [R4+URZ+0x22820], R0 ;  /* 0x02282000040085a7 */ /* 0x000e64000800007f */
[----:B-1----:R-:W-:Y:S05]  /*1b000*/  @!P0 BRA `(.L_x_9933) ;  /* 0xfffffffc00f08947 */ /* 0x002fea000383ffff */
[----:B------:R-:W-:Y:S05]  /*1b010*/  BRA `(.L_x_10118) ;  /* 0xffffffb000907947 */ /* 0x000fea000383ffff */
.L_x_9934:
        /* <DEDUP_REMOVED lines=8> */
[----:B0---4-:R-:W-:Y:S05]  /*1b0a0*/  WARPSYNC.COLLECTIVE R15, `(.L_x_10120) ;  /* 0x000000000f087348 */ /* 0x011fea0003c00000 */
[----:B------:R1:W2:Y:S02]  /*1b0b0*/  SHFL.IDX P6, R14, R13, R12, R11 ;  /* 0x0000000c0d0e7389 */ /* 0x0002a400000c000b */
[----:B012-4-:R-:W-:Y:S01]  /*1b0c0*/  ENDCOLLECTIVE ;  /* 0x000000000000791b */ /* 0x017fe20003800000 */
.L_x_10120:
[----:B------:R-:W-:Y:S05]  /*1b0d0*/  BSYNC B0 ;  /* 0x0000000000007941 */ /* 0x000fea0003800000 */
.L_x_10119:
[----:B------:R-:W-:Y:S05]  /*1b0e0*/  BRA `(.L_x_10121) ;  /* 0xffffffb000787947 */ /* 0x000fea000383ffff */
.L_x_9935:
[----:B------:R-:W-:Y:S01]  /*1b0f0*/  BSSY B0, `(.L_x_10122) ;  /* 0x0000006000007945 */ /* 0x000fe20003800000 */
[----:B------:R-:W-:-:S07]  /*1b100*/  IMAD.MOV.U32 R15, RZ, RZ, -0x1 ;  /* 0xffffffffff0f7424 */ /* 0x000fce00078e00ff */
[----:B0---4-:R-:W-:Y:S05]  /*1b110*/  WARPSYNC.COLLECTIVE R15, `(.L_x_10123) ;  /* 0x000000000f0c7348 */ /* 0x011fea0003c00000 */
[----:B------:R-:W-:Y:S02]  /*1b120*/  ELECT P6, UR62, PT ;  /* 0x00000000003e782f */ /* 0x000fe400038c0000 */
[----:B------:R-:W-:Y:S01]  /*1b130*/  MOV R14, UR62 ;  /* 0x0000003e000e7c02 */ /* 0x000fe20008000f00 */
[----:B0---4-:R-:W-:Y:S10]  /*1b140*/  ENDCOLLECTIVE ;  /* 0x000000000000791b */ /* 0x011ff40003800000 */
.L_x_10123:
[----:B------:R-:W-:Y:S05]  /*1b150*/  BSYNC B0 ;  /* 0x0000000000007941 */ /* 0x000fea0003800000 */
.L_x_10122:
[----:B------:R-:W-:Y:S05]  /*1b160*/  BRA `(.L_x_10124) ;  /* 0xffffffb0006c7947 */ /* 0x000fea000383ffff */
.L_x_9937:
[----:B0-----:R0:W1:Y:S02]  /*1b170*/  SYNCS.PHASECHK.TRANS64.TRYWAIT P1, [R5+URZ+0x22840], R0 ;  /* 0x02284000050075a7 */ /* 0x001064000802017f */
[----:B-1----:R-:W-:Y:S05]  /*1b180*/  @!P1 NANOSLEEP.SYNCS 0x989680 ;  /* 0x009896800000995d */ /* 0x002fea0003900000 */
[----:B------:R-:W1:Y:S02]  /*1b190*/  @!P1 SYNCS.PHASECHK.TRANS64 P1, [R5+URZ+0x22840], R0 ;  /* 0x02284000050095a7 */ /* 0x000e64000802007f */
[----:B-1----:R-:W-:Y:S05]  /*1b1a0*/  @!P1 BRA `(.L_x_9937) ;  /* 0xfffffffc00f09947 */ /* 0x002fea000383ffff */
[----:B------:R-:W-:Y:S05]  /*1b1b0*/  BRA `(.L_x_10125) ;  /* 0xffffffb0008c7947 */ /* 0x000fea000383ffff */
.L_x_9939:
[----:B-1----:R1:W2:Y:S02]  /*1b1c0*/  SYNCS.PHASECHK.TRANS64.TRYWAIT P1, [R25+URZ+0x22840], R2 ;  /* 0x02284002190075a7 */ /* 0x0022a4000802017f */
[----:B--2---:R-:W-:Y:S05]  /*1b1d0*/  @!P1 NANOSLEEP.SYNCS 0x989680 ;  /* 0x009896800000995d */ /* 0x004fea0003900000 */
[----:B------:R-:W2:Y:S02]  /*1b1e0*/  @!P1 SYNCS.PHASECHK.TRANS64 P1, [R25+URZ+0x22840], R2 ;  /* 0x02284002190095a7 */ /* 0x000ea4000802007f */
[----:B--2---:R-:W-:Y:S05]  /*1b1f0*/  @!P1 BRA `(.L_x_9939) ;  /* 0xfffffffc00f09947 */ /* 0x004fea000383ffff */
[----:B------:R-:W-:Y:S05]  /*1b200*/  BRA `(.L_x_10126) ;  /* 0xffffffb000987947 */ /* 0x000fea000383ffff */
.L_x_9941:
[----:B--2---:R2:W3:Y:S02]  /*1b210*/  SYNCS.PHASECHK.TRANS64.TRYWAIT P1, [R5+URZ+0x22860], R0 ;  /* 0x02286000050075a7 */ /* 0x0044e4000802017f */
[----:B---3--:R-:W-:Y:S05]  /*1b220*/  @!P1 NANOSLEEP.SYNCS 0x989680 ;  /* 0x009896800000995d */ /* 0x008fea0003900000 */
[----:B------:R-:W3:Y:S02]  /*1b230*/  @!P1 SYNCS.PHASECHK.TRANS64 P1, [R5+URZ+0x22860], R0 ;  /* 0x02286000050095a7 */ /* 0x000ee4000802007f */
[----:B---3--:R-:W-:Y:S05]  /*1b240*/  @!P1 BRA `(.L_x_9941) ;  /* 0xfffffffc00f09947 */ /* 0x008fea000383ffff */
[----:B------:R-:W-:Y:S05]  /*1b250*/  BRA `(.L_x_10127) ;  /* 0xffffffb000947947 */ /* 0x000fea000383ffff */
.L_x_10128:
        /* <DEDUP_REMOVED lines=10> */
.L_x_15554:


//--------------------- .text._ZN7cutlass13device_kernelIN5flash11enable_sm90INS1_16FlashAttnFwdSm90INS1_25CollectiveMainloopFwdSm90ILi2EN4cute5tupleIJNS5_1CILi1EEES8_S8_EEENS6_IJNS7_ILi128EEENS7_ILi96EEENS7_ILi64EEEEEELi256ENS_6half_tEfNS_4arch4Sm90ELb0ELb0ELb0ELb1ELb1ELb0ELb1ELb1ELb0ELb1ELb0ELb0EEENS1_21CollectiveEpilogueFwdINS6_IJSA_NS7_ILi256EEESB_EEES9_SE_SG_Li256ELb1ELb1ELb0ELb0EEENS1_36VarlenDynamicPersistentTileSchedulerILi128ELi96ELi256ELi128ELb0ELb1ELb1ELb0ELb1ELb1EEEEEEEEEvNT_6ParamsE --------------------------
	.section	.text._ZN7cutlass13device_kernelIN5flash11enable_sm90INS1_16FlashAttnFwdSm90INS1_25CollectiveMainloopFwdSm90ILi2EN4cute5tupleIJNS5_1CILi1EEES8_S8_EEENS6_IJNS7_ILi128EEENS7_ILi96EEENS7_ILi64EEEEEELi256ENS_6half_tEfNS_4arch4Sm90ELb0ELb0ELb0ELb1ELb1ELb0ELb1ELb1ELb0ELb1ELb0ELb0EEENS1_21CollectiveEpilogueFwdINS6_IJSA_NS7_ILi256EEESB_EEES9_SE_SG_Li256ELb1ELb1ELb0ELb0EEENS1_36VarlenDynamicPersistentTileSchedulerILi128ELi96ELi256ELi128ELb0ELb1ELb1ELb0ELb1ELb1EEEEEEEEEvNT_6ParamsE,"ax",@progbits
	.align	128
.text._ZN7cutlass13device_kernelIN5flash11enable_sm90INS1_16FlashAttnFwdSm90INS1_25CollectiveMainloopFwdSm90ILi2EN4cute5tupleIJNS5_1CILi1EEES8_S8_EEENS6_IJNS7_ILi128EEENS7_ILi96EEENS7_ILi64EEEEEELi256ENS_6half_tEfNS_4arch4Sm90ELb0ELb0ELb0ELb1ELb1ELb0ELb1ELb1ELb0ELb1ELb0ELb0EEENS1_21CollectiveEpilogueFwdINS6_IJSA_NS7_ILi256EEESB_EEES9_SE_SG_Li256ELb1ELb1ELb0ELb0EEENS1_36VarlenDynamicPersistentTileSchedulerILi128ELi96ELi256ELi128ELb0ELb1ELb1ELb0ELb1ELb1EEEEEEEEEvNT_6ParamsE:
        .type           _ZN7cutlass13device_kernelIN5flash11enable_sm90INS1_16FlashAttnFwdSm90INS1_25CollectiveMainloopFwdSm90ILi2EN4cute5tupleIJNS5_1CILi1EEES8_S8_EEENS6_IJNS7_ILi128EEENS7_ILi96EEENS7_ILi64EEEEEELi256ENS_6half_tEfNS_4arch4Sm90ELb0ELb0ELb0ELb1ELb1ELb0ELb1ELb1ELb0ELb1ELb0ELb0EEENS1_21CollectiveEpilogueFwdINS6_IJSA_NS7_ILi256EEESB_EEES9_SE_SG_Li256ELb1ELb1ELb0ELb0EEENS1_36VarlenDynamicPersistentTileSchedulerILi128ELi96ELi256ELi128ELb0ELb1ELb1ELb0ELb1ELb1EEEEEEEEEvNT_6ParamsE,@function
        .size           _ZN7cutlass13device_kernelIN5flash11enable_sm90INS1_16FlashAttnFwdSm90INS1_25CollectiveMainloopFwdSm90ILi2EN4cute5tupleIJNS5_1CILi1EEES8_S8_EEENS6_IJNS7_ILi128EEENS7_ILi96EEENS7_ILi64EEEEEELi256ENS_6half_tEfNS_4arch4Sm90ELb0ELb0ELb0ELb1ELb1ELb0ELb1ELb1ELb0ELb1ELb0ELb0EEENS1_21CollectiveEpilogueFwdINS6_IJSA_NS7_ILi256EEESB_EEES9_SE_SG_Li256ELb1ELb1ELb0ELb0EEENS1_36VarlenDynamicPersistentTileSchedulerILi128ELi96ELi256ELi128ELb0ELb1ELb1ELb0ELb1ELb1EEEEEEEEEvNT_6ParamsE,(.L_x_15555 - _ZN7cutlass13device_kernelIN5flash11enable_sm90INS1_16FlashAttnFwdSm90INS1_25CollectiveMainloopFwdSm90ILi2EN4cute5tupleIJNS5_1CILi1EEES8_S8_EEENS6_IJNS7_ILi128EEENS7_ILi96EEENS7_ILi64EEEEEELi256ENS_6half_tEfNS_4arch4Sm90ELb0ELb0ELb0ELb1ELb1ELb0ELb1ELb1ELb0ELb1ELb0ELb0EEENS1_21CollectiveEpilogueFwdINS6_IJSA_NS7_ILi256EEESB_EEES9_SE_SG_Li256ELb1ELb1ELb0ELb0EEENS1_36VarlenDynamicPersistentTileSchedulerILi128ELi96ELi256ELi128ELb0ELb1ELb1ELb0ELb1ELb1EEEEEEEEEvNT_6ParamsE)
        .other          _ZN7cutlass13device_kernelIN5flash11enable_sm90INS1_16FlashAttnFwdSm90INS1_25CollectiveMainloopFwdSm90ILi2EN4cute5tupleIJNS5_1CILi1EEES8_S8_EEENS6_IJNS7_ILi128EEENS7_ILi96EEENS7_ILi64EEEEEELi256ENS_6half_tEfNS_4arch4Sm90ELb0ELb0ELb0ELb1ELb1ELb0ELb1ELb1ELb0ELb1ELb0ELb0EEENS1_21CollectiveEpilogueFwdINS6_IJSA_NS7_ILi256EEESB_EEES9_SE_SG_Li256ELb1ELb1ELb0ELb0EEENS1_36VarlenDynamicPersistentTileSchedulerILi128ELi96ELi256ELi128ELb0ELb1ELb1ELb0ELb1ELb1EEEEEEEEEvNT_6ParamsE,@"STO_CUDA_ENTRY STV_DEFAULT"
_ZN7cutlass13device_kernelIN5flash11enable_sm90INS1_16FlashAttnFwdSm90INS1_25CollectiveMainloopFwdSm90ILi2EN4cute5tupleIJNS5_1CILi1EEES8_S8_EEENS6_IJNS7_ILi128EEENS7_ILi96EEENS7_ILi64EEEEEELi256ENS_6half_tEfNS_4arch4Sm90ELb0ELb0ELb0ELb1ELb1ELb0ELb1ELb1ELb0ELb1ELb0ELb0EEENS1_21CollectiveEpilogueFwdINS6_IJSA_NS7_ILi256EEESB_EEES9_SE_SG_Li256ELb1ELb1ELb0ELb0EEENS1_36VarlenDynamicPersistentTileSchedulerILi128ELi96ELi256ELi128ELb0ELb1ELb1ELb0ELb1ELb1EEEEEEEEEvNT_6ParamsE:
        /* <DEDUP_REMOVED lines=47> */
.L_x_10129:
        /* <DEDUP_REMOVED lines=22> */
.L_x_10130:
        /* <DEDUP_REMOVED lines=18> */
.L_x_10131:
        /* <DEDUP_REMOVED lines=22> */
.L_x_10132:
        /* <DEDUP_REMOVED lines=23> */
.L_x_10133:
        /* <DEDUP_REMOVED lines=10> */
.L_x_10135:
[----:B------:R-:W-:-:S08]  /*08e0*/  NOP ;  /* 0x0000000000007918 */ /* 0x000fd00000000000 */
[----:B------:R-:W1:Y:S02]  /*08f0*/  USETMAXREG.TRY_ALLOC.CTAPOOL UP0, 0xe8 ;  /* 0x000000e8000079c8 */ /* 0x000e640008000600 */
[----:B-1----:R-:W-:-:S13]  /*0900*/  PLOP3.LUT P0, PT, PT, PT, UP0, 0x80, 0x0 ;  /* 0x000000000000781c */ /* 0x002fda0003f0f008 */
[----:B------:R-:W-:Y:S05]  /*0910*/  @!P0 BRA `(.L_x_10135) ;  /* 0xfffffffc00f08947 */ /* 0x000fea000383ffff */
[----:B------:R-:W1:Y:S01]  /*0920*/  S2R R0, SR_TID.X ;  /* 0x0000000000007919 */ /* 0x000e620000002100 */
[----:B------:R-:W2:Y:S01]  /*0930*/  S2UR UR5, SR_CgaCtaId ;  /* 0x00000000000579c3 */ /* 0x000ea20000008800 */
[----:B------:R-:W-:-:S07]  /*0940*/  UMOV UR4, 0x400 ;  /* 0x0000040000047882 */ /* 0x000fce0000000000 */
[----:B------:R-:W-:Y:S06]  /*0950*/  BAR.ARV 0x8, 0x180 ;  /* 0x0206000000007b1d */ /* 0x000fec0000002000 */
[----:B--2---:R-:W-:Y:S01]  /*0960*/  ULEA UR4, UR5, UR4, 0x18 ;  /* 0x0000000405047291 */ /* 0x004fe2000f8ec03f */
[----:B-1----:R-:W-:-:S04]  /*0970*/  SHF.R.U32.HI R0, RZ, 0x7, R0 ;  /* 0x00000007ff007819 */ /* 0x002fc80000011600 */
[----:B------:R-:W-:-:S13]  /*0980*/  ISETP.NE.AND P0, PT, R0, 0x1, PT ;  /* 0x000000010000780c */ /* 0x000fda0003f05270 */
[----:B------:R-:W-:Y:S08]  /*0990*/  @!P0 BAR.ARV 0x9, 0x100 ;  /* 0x0244000000008b1d */ /* 0x000ff00000002000 */
[----:B------:R-:W-:Y:S06]  /*09a0*/  BAR.SYNC.DEFER_BLOCKING 0x5, 0x180 ;  /* 0x0146000000007b1d */ /* 0x000fec0000010000 */
[----:B------:R-:W1:Y:S01]  /*09b0*/  LDS.128 R12, [UR4+0x324d0] ;  /* 0x0324d004ff0c7984 */ /* 0x000e620008000c00 */
[----:B------:R-:W-:Y:S01]  /*09c0*/  ULDC UR4, c[0x0][0xd3c] ;  /* 0x00034f0000047ab9 */ /* 0x000fe20000000800 */
[----:B------:R-:W-:Y:S06]  /*09d0*/  BAR.ARV 0x4, 0x180 ;  /* 0x0106000000007b1d */ /* 0x000fec0000002000 */
[----:B-1----:R-:W-:-:S13]  /*09e0*/  ISETP.GE.AND P0, PT, R15, UR4, PT ;  /* 0x000000040f007c0c */ /* 0x002fda000bf06270 */
[----:B------:R-:W-:Y:S05]  /*09f0*/  @P0 EXIT ;  /* 0x000000000000094d */ /* 0x000fea0003800000 */
[----:B0-----:R-:W2:Y:S01]  /*0a00*/  LDL R2, [R1+0x24] ;  /* 0x0000240001027983 */ /* 0x001ea20000100800 */
[----:B------:R-:W-:Y:S01]  /*0a10*/  R2UR UR5, R13 ;  /* 0x000000000d0572ca */ /* 0x000fe200000e0000 */
[----:B------:R-:W-:Y:S01]  /*0a20*/  UMOV UR39, URZ ;  /* 0x0000003f00277c82 */ /* 0x000fe20008000000 */
[----:B------:R-:W-:Y:S01]  /*0a30*/  R2UR UR6, R14 ;  /* 0x000000000e0672ca */ /* 0x000fe200000e0000 */
[----:B------:R-:W0:Y:S01]  /*0a40*/  S2R R0, SR_TID.X ;  /* 0x0000000000007919 */ /* 0x000e220000002100 */
[----:B------:R-:W-:Y:S01]  /*0a50*/  UMOV UR38, URZ ;  /* 0x0000003f00267c82 */ /* 0x000fe20008000000 */
[----:B0-----:R-:W-:-:S05]  /*0a60*/  VIADD R12, R0, 0xffffff80 ;  /* 0xffffff80000c7836 */ /* 0x001fca0000000000 */
[----:B------:R-:W-:-:S04]  /*0a70*/  SHF.R.S32.HI R0, RZ, 0x1f, R12 ;  /* 0x0000001fff007819 */ /* 0x000fc8000001140c */
[CC--:B------:R-:W-:Y:S02]  /*0a80*/  LEA.HI R4, R0.reuse, R12.reuse, RZ, 0x5 ;  /* 0x0000000c00047211 */ /* 0x0c0fe400078f28ff */
[CC--:B------:R-:W-:Y:S02]  /*0a90*/  LEA.HI R3, R0.reuse, R12.reuse, RZ, 0x4 ;  /* 0x0000000c00037211 */ /* 0x0c0fe400078f20ff */
[----:B------:R-:W-:Y:S01]  /*0aa0*/  LEA.HI R11, R0, R12, RZ, 0x2 ;  /* 0x0000000c000b7211 */ /* 0x000fe200078f10ff */
[----:B------:R-:W-:Y:S01]  /*0ab0*/  IMAD.SHL.U32 R5, R4, 0x20, RZ ;  /* 0x0000002004057824 */ /* 0x000fe200078e00ff */
[----:B------:R-:W-:Y:S02]  /*0ac0*/  SHF.R.S32.HI R6, RZ, 0x4, R3 ;  /* 0x00000004ff067819 */ /* 0x000fe40000011403 */
[----:B------:R-:W-:Y:S02]  /*0ad0*/  LOP3.LUT R4, R3, 0x3fffff0, RZ, 0xc0, !PT ;  /* 0x03fffff003047812 */ /* 0x000fe400078ec0ff */
[----:B------:R-:W-:-:S02]  /*0ae0*/  LOP3.LUT R11, R11, 0xfffffffc, RZ, 0xc0, !PT ;  /* 0xfffffffc0b0b7812 */ /* 0x000fc400078ec0ff */
[----:B------:R-:W-:Y:S01]  /*0af0*/  LEA.HI R3, R3, R6, RZ, 0x1 ;  /* 0x0000000603037211 */ /* 0x000fe200078f08ff */
[C---:B------:R-:W-:Y:S01]  /*0b00*/  IMAD.IADD R4, R12.reuse, 0x1, -R4 ;  /* 0x000000010c047824 */ /* 0x040fe200078e0a04 */
[----:B------:R-:W-:Y:S01]  /*0b10*/  LOP3.LUT R5, R5, 0xfffffc00, RZ, 0xc0, !PT ;  /* 0xfffffc0005057812 */ /* 0x000fe200078ec0ff */
[----:B------:R-:W-:Y:S01]  /*0b20*/  IMAD.IADD R11, R12, 0x1, -R11 ;  /* 0x000000010c0b7824 */ /* 0x000fe200078e0a0b */
[----:B------:R-:W-:-:S03]  /*0b30*/  LOP3.LUT R3, R3, 0x1ffffffe, RZ, 0xc0, !PT ;  /* 0x1ffffffe03037812 */ /* 0x000fc600078ec0ff */
[----:B------:R-:W-:Y:S01]  /*0b40*/  IMAD R4, R4, 0x40, R5 ;  /* 0x0000004004047824 */ /* 0x000fe200078e0205 */
[----:B------:R-:W-:Y:S01]  /*0b50*/  LEA.HI R5, R11, R11, RZ, 0x1 ;  /* 0x0000000b0b057211 */ /* 0x000fe200078f08ff */
[----:B------:R-:W-:-:S03]  /*0b60*/  IMAD.IADD R3, R6, 0x1, -R3 ;  /* 0x0000000106037824 */ /* 0x000fc600078e0a03 */
[----:B------:R-:W-:Y:S01]  /*0b70*/  LOP3.LUT R6, R5, 0x1ffffffe, RZ, 0xc0, !PT ;  /* 0x1ffffffe05067812 */ /* 0x000fe200078ec0ff */
[----:B------:R-:W-:-:S04]  /*0b80*/  IMAD R225, R3, 0x8, R4 ;  /* 0x0000000803e17824 */ /* 0x000fc800078e0204 */
[----:B------:R-:W-:Y:S01]  /*0b90*/  IMAD.IADD R11, R11, 0x1, -R6 ;  /* 0x000000010b0b7824 */ /* 0x000fe200078e0a06 */
[----:B--2---:R-:W-:Y:S02]  /*0ba0*/  R2UR UR4, R2 ;  /* 0x00000000020472ca */ /* 0x004fe400000e0000 */
[CC--:B------:R-:W-:Y:S02]  /*0bb0*/  LEA.HI R2, R0.reuse, R12.reuse, RZ, 0x7 ;  /* 0x0000000c00027211 */ /* 0x0c0fe400078f38ff */
[----:B------:R-:W-:Y:S02]  /*0bc0*/  LEA.HI R0, R0, R12, RZ, 0x3 ;  /* 0x0000000c00007211 */ /* 0x000fe400078f18ff */
[----:B------:R-:W-:Y:S02]  /*0bd0*/  LOP3.LUT R220, R2, 0xffffff80, RZ, 0xc0, !PT ;  /* 0xffffff8002dc7812 */ /* 0x000fe400078ec0ff */
[----:B------:R-:W-:Y:S02]  /*0be0*/  SHF.R.S32.HI R221, RZ, 0x7, R2 ;  /* 0x00000007ffdd7819 */ /* 0x000fe40000011402 */
[----:B------:R-:W-:Y:S01]  /*0bf0*/  LOP3.LUT R214, R0, 0xfffffff8, RZ, 0xc0, !PT ;  /* 0xfffffff800d67812 */ /* 0x000fe200078ec0ff */
[----:B------:R-:W-:Y:S01]  /*0c00*/  IMAD.IADD R220, R12, 0x1, -R220 ;  /* 0x000000010cdc7824 */ /* 0x000fe200078e0adc */
[----:B------:R-:W-:Y:S01]  /*0c10*/  LEA.HI R2, R2, R221, RZ, 0x1 ;  /* 0x000000dd02027211 */ /* 0x000fe200078f08ff */
[----:B------:R-:W-:Y:S01]  /*0c20*/  ULOP3.LUT UR4, UR4, 0x1, URZ, 0xfc, !UPT ;  /* 0x0000000104047892 */ /* 0x000fe2000f8efc3f */
[----:B------:R-:W-:Y:S01]  /*0c30*/  SHF.R.S32.HI R217, RZ, 0x3, R0 ;  /* 0x00000003ffd97819 */ /* 0x000fe20000011400 */
[----:B------:R-:W-:Y:S01]  /*0c40*/  IMAD.IADD R214, R12, 0x1, -R214 ;  /* 0x000000010cd67824 */ /* 0x000fe200078e0ad6 */
[----:B------:R-:W-:-:S02]  /*0c50*/  SHF.R.S32.HI R7, RZ, 0x1f, R220 ;  /* 0x0000001fff077819 */ /* 0x000fc400000114dc */
[----:B------:R-:W-:Y:S01]  /*0c60*/  LOP3.LUT R2, R2, 0x3fffffe, RZ, 0xc0, !PT ;  /* 0x03fffffe02027812 */ /* 0x000fe200078ec0ff */
[----:B------:R-:W-:Y:S01]  /*0c70*/  IMAD.U32 R226, RZ, RZ, UR4 ;  /* 0x00000004ffe27e24 */ /* 0x000fe2000f8e00ff */
[CC--:B------:R-:W-:Y:S01]  /*0c80*/  LEA.HI R8, R7.reuse, R220.reuse, RZ, 0x2 ;  /* 0x000000dc07087211 */ /* 0x0c0fe200078f10ff */
[----:B------:R-:W-:Y:S01]  /*0c90*/  UMOV UR4, URZ ;  /* 0x0000003f00047c82 */ /* 0x000fe20008000000 */
        /* <DEDUP_REMOVED lines=10> */
[----:B------:R-:W-:-:S04]  /*0d40*/  IMAD.IADD R10, R9, 0x1, -R10 ;  /* 0x00000001090a7824 */ /* 0x000fc800078e0a0a */
[----:B------:R-:W-:-:S04]  /*0d50*/  IMAD R7, R7, 0x10, R10 ;  /* 0x0000001007077824 */ /* 0x000fc800078e020a */
[----:B------:R-:W-:Y:S01]  /*0d60*/  IMAD R222, R2, 0x40, R7 ;  /* 0x0000004002de7824 */ /* 0x000fe200078e0207 */
[----:B------:R-:W-:Y:S01]  /*0d70*/  SHF.L.U32 R2, R214, 0x3, RZ ;  /* 0x00000003d6027819 */ /* 0x000fe200000006ff */
[----:B------:R-:W-:Y:S02]  /*0d80*/  IMAD.MOV.U32 R7, RZ, RZ, R15 ;  /* 0x000000ffff077224 */ /* 0x000fe400078e000f */
[----:B------:R-:W-:Y:S01]  /*0d90*/  IMAD R224, R11, 0x8, R222 ;  /* 0x000000080be07824 */ /* 0x000fe200078e02de */
[----:B------:R-:W-:Y:S01]  /*0da0*/  SHF.R.S32.HI R0, RZ, 0x1f, R2 ;  /* 0x0000001fff007819 */ /* 0x000fe20000011402 */
[C---:B------:R-:W-:Y:S02]  /*0db0*/  VIADD R212, R2.reuse, 0x40 ;  /* 0x0000004002d47836 */ /* 0x040fe40000000000 */
[C---:B------:R-:W-:Y:S02]  /*0dc0*/  VIADD R211, R2.reuse, 0x80 ;  /* 0x0000008002d37836 */ /* 0x040fe40000000000 */
[----:B------:R-:W-:Y:S01]  /*0dd0*/  VIADD R213, R2, 0xc0 ;  /* 0x000000c002d57836 */ /* 0x000fe20000000000 */
[----:B------:R-:W-:-:S02]  /*0de0*/  SHF.R.S32.HI R229, RZ, 0x1f, R212 ;  /* 0x0000001fffe57819 */ /* 0x000fc400000114d4 */
[----:B------:R-:W-:Y:S02]  /*0df0*/  SHF.R.S32.HI R228, RZ, 0x1f, R211 ;  /* 0x0000001fffe47819 */ /* 0x000fe400000114d3 */
[----:B------:R-:W-:-:S07]  /*0e00*/  SHF.R.S32.HI R227, RZ, 0x1f, R213 ;  /* 0x0000001fffe37819 */ /* 0x000fce00000114d5 */
.L_x_10182:
[----:B01----:R-:W0:Y:S01]  /*0e10*/  LDC.64 R4, c[0x0][0xd88] ;  /* 0x00036200ff047b82 */ /* 0x003e220000000a00 */
[----:B------:R-:W-:Y:S01]  /*0e20*/  ULDC.64 UR8, c[0x0][0xb20] ;  /* 0x0002c80000087ab9 */ /* 0x000fe20000000a00 */
[----:B------:R-:W-:Y:S01]  /*0e30*/  ULDC.64 UR10, c[0x0][0x418] ;  /* 0x00010600000a7ab9 */ /* 0x000fe20000000a00 */
[----:B------:R-:W-:Y:S01]  /*0e40*/  IMAD.MOV.U32 R0, RZ, RZ, RZ ;  /* 0x000000ffff007224 */ /* 0x000fe200078e00ff */
[----:B------:R-:W-:Y:S01]  /*0e50*/  ULDC UR4, c[0x0][0x424] ;  /* 0x0001090000047ab9 */ /* 0x000fe20000000800 */
[----:B------:R-:W-:Y:S01]  /*0e60*/  ULDC UR7, c[0x0][0x2f0] ;  /* 0x0000bc0000077ab9 */ /* 0x000fe20000000800 */
[----:B0-----:R-:W-:-:S06]  /*0e70*/  IMAD.WIDE R4, R7, 0x4, R4 ;  /* 0x0000000407047825 */ /* 0x001fcc00078e0204 */
[----:B--2---:R-:W2:Y:S01]  /*0e80*/  LDG.E R4, desc[UR36][R4.64] ;  /* 0x0000002404047981 */ /* 0x004ea2000c1e1900 */
[----:B------:R-:W-:-:S04]  /*0e90*/  UISETP.NE.U32.AND UP0, UPT, UR8, URZ, UPT ;  /* 0x0000003f0800728c */ /* 0x000fc8000bf05070 */
[----:B------:R-:W-:-:S06]  /*0ea0*/  UISETP.NE.AND.EX UP0, UPT, UR9, URZ, UPT, UP0 ;  /* 0x0000003f0900728c */ /* 0x000fcc000bf05300 */
[----:B------:R-:W-:Y:S02]  /*0eb0*/  PLOP3.LUT P0, PT, PT, PT, UP0, 0x80, 0x0 ;  /* 0x000000000000781c */ /* 0x000fe40003f0f008 */
[----:B--2---:R-:W-:-:S13]  /*0ec0*/  R2UR UR61, R4 ;  /* 0x00000000043d72ca */ /* 0x004fda00000e0000 */
[----:B------:R-:W-:Y:S02]  /*0ed0*/  USHF.R.S32.HI UR12, URZ, 0x1f, UR61 ;  /* 0x0000001f3f0c7899 */ /* 0x000fe4000801143d */
[----:B------:R-:W-:-:S04]  /*0ee0*/  @UP0 ULEA UR8, UP1, UR61, UR8, 0x2 ;  /* 0x000000083d080291 */ /* 0x000fc8000f82103f */
[----:B------:R-:W-:Y:S02]  /*0ef0*/  @UP0 ULEA.HI.X UR9, UR61, UR9, UR12, 0x2, UP1 ;  /* 0x000000093d090291 */ /* 0x000fe400088f140c */
[----:B------:R-:W-:Y:S02]  /*0f00*/  IMAD.U32 R218, RZ, RZ, UR12 ;  /* 0x0000000cffda7e24 */ /* 0x000fe4000f8e00ff */
[----:B----4-:R-:W-:Y:S02]  /*0f10*/  IMAD.U32 R6, RZ, RZ, UR8 ;  /* 0x00000008ff067e24 */ /* 0x010fe4000f8e00ff */
[----:B------:R-:W-:Y:S01]  /*0f20*/  IMAD.U32 R7, RZ, RZ, UR9 ;  /* 0x00000009ff077e24 */ /* 0x000fe2000f8e00ff */
[----:B------:R-:W-:Y:S02]  /*0f30*/  ULDC.64 UR8, c[0x0][0xb18] ;  /* 0x0002c60000087ab9 */ /* 0x000fe40000000a00 */
[----:B------:R-:W-:Y:S02]  /*0f40*/  UISETP.NE.U32.AND UP0, UPT, UR8, URZ, UPT ;  /* 0x0000003f0800728c */ /* 0x000fe4000bf05070 */
[----:B------:R-:W-:Y:S01]  /*0f50*/  UISETP.NE.U32.AND UP1, UPT, UR10, URZ, UPT ;  /* 0x0000003f0a00728c */ /* 0x000fe2000bf25070 */
[----:B------:R0:W5:Y:S01]  /*0f60*/  @P0 LDG.E R0, desc[UR36][R6.64] ;  /* 0x0000002406000981 */ /* 0x000162000c1e1900 */
[----:B------:R-:W-:-:S02]  /*0f70*/  UISETP.NE.AND.EX UP0, UPT, UR9, URZ, UPT, UP0 ;  /* 0x0000003f0900728c */ /* 0x000fc4000bf05300 */
[----:B------:R-:W-:-:S04]  /*0f80*/  UISETP.NE.AND.EX UP1, UPT, UR11, URZ, UPT, UP1 ;  /* 0x0000003f0b00728c */ /* 0x000fc8000bf25310 */
[----:B------:R-:W-:Y:S01]  /*0f90*/  USEL UR4, UR4, 0x1, UP1 ;  /* 0x0000000104047887 */ /* 0x000fe20008800000 */
[----:B------:R-:W-:-:S03]  /*0fa0*/  PLOP3.LUT P0, PT, PT, PT, UP0, 0x80, 0x0 ;  /* 0x000000000000781c */ /* 0x000fc60003f0f008 */
[----:B------:R-:W-:Y:S02]  /*0fb0*/  UIMAD UR4, UR4, UR7, URZ ;  /* 0x00000007040472a4 */ /* 0x000fe4000f8e023f */
[----:B------:R-:W-:-:S04]  /*0fc0*/  @UP0 ULEA UR8, UP1, UR61, UR8, 0x2 ;  /* 0x000000083d080291 */ /* 0x000fc8000f82103f */
[----:B------:R-:W-:Y:S01]  /*0fd0*/  @UP0 ULEA.HI.X UR9, UR61, UR9, UR12, 0x2, UP1 ;  /* 0x000000093d090291 */ /* 0x000fe200088f140c */
[----:B------:R-:W-:Y:S02]  /*0fe0*/  IMAD.U32 R23, RZ, RZ, UR4 ;  /* 0x00000004ff177e24 */ /* 0x000fe4000f8e00ff */
[----:B------:R-:W-:-:S03]  /*0ff0*/  IMAD.U32 R4, RZ, RZ, UR8 ;  /* 0x00000008ff047e24 */ /* 0x000fc6000f8e00ff */
[----:B------:R-:W-:-:S05]  /*1000*/  IMAD.U32 R5, RZ, RZ, UR9 ;  /* 0x00000009ff057e24 */ /* 0x000fca000f8e00ff */
[----:B------:R0:W5:Y:S01]  /*1010*/  @P0 LDG.E R23, desc[UR36][R4.64] ;  /* 0x0000002404170981 */ /* 0x000162000c1e1900 */
[----:B------:R-:W-:Y:S02]  /*1020*/  IMAD.U32 R215, RZ, RZ, UR5 ;  /* 0x00000005ffd77e24 */ /* 0x000fe4000f8e00ff */
[----:B------:R-:W-:Y:S01]  /*1030*/  IMAD.U32 R216, RZ, RZ, UR6 ;  /* 0x00000006ffd87e24 */ /* 0x000fe2000f8e00ff */
[----:B---3--:R-:W-:Y:S06]  /*1040*/  @P0 BRA `(.L_x_10136) ;  /* 0x00000000002c0947 */ /* 0x008fec0003800000 */
[----:B------:R-:W-:Y:S02]  /*1050*/  ULDC.64 UR4, c[0x0][0xb00] ;  /* 0x0002c00000047ab9 */ /* 0x000fe40000000a00 */
[----:B------:R-:W-:-:S04]  /*1060*/  ISETP.NE.U32.AND P0, PT, RZ, UR4, PT ;  /* 0x00000004ff007c0c */ /* 0x000fc8000bf05070 */
[----:B------:R-:W-:-:S13]  /*1070*/  ISETP.NE.AND.EX P0, PT, RZ, UR5, PT, P0 ;  /* 0x00000005ff007c0c */ /* 0x000fda000bf05300 */
[----:B------:R-:W-:Y:S05]  /*1080*/  @!P0 BRA `(.L_x_10136) ;  /* 0x00000000001c8947 */ /* 0x000fea0003800000 */
[----:B------:R-:W-:Y:S02]  /*1090*/  ULDC.64 UR4, c[0x0][0xb00] ;  /* 0x0002c00000047ab9 */ /* 0x000fe40000000a00 */
[----:B------:R-:W-:-:S06]  /*10a0*/  UIMAD.WIDE UR4, UR61, 0x4, UR4 ;  /* 0x000000043d0478a5 */ /* 0x000fcc000f8e0204 */
[----:B0-----:R-:W-:Y:S01]  /*10b0*/  MOV R4, UR4 ;  /* 0x0000000400047c02 */ /* 0x001fe20008000f00 */
[----:B------:R-:W-:-:S05]  /*10c0*/  IMAD.U32 R5, RZ, RZ, UR5 ;  /* 0x00000005ff057e24 */ /* 0x000fca000f8e00ff */
[----:B-----5:R-:W2:Y:S04]  /*10d0*/  LDG.E R23, desc[UR36][R4.64] ;  /* 0x0000002404177981 */ /* 0x020ea8000c1e1900 */
[----:B------:R-:W2:Y:S02]  /*10e0*/  LDG.E R6, desc[UR36][R4.64+0x4] ;  /* 0x0000042404067981 */ /* 0x000ea4000c1e1900 */
[----:B--2---:R-:W-:-:S07]  /*10f0*/  IMAD.IADD R23, R6, 0x1, -R23 ;  /* 0x0000000106177824 */ /* 0x004fce00078e0a17 */
.L_x_10136:
[----:B-----5:R-:W-:Y:S01]  /*1100*/  IMAD.IADD R23, R23, 0x1, -R0 ;  /* 0x0000000117177824 */ /* 0x020fe200078e0a00 */
[----:B------:R-:W-:Y:S02]  /*1110*/  PLOP3.LUT P0, PT, PT, PT, PT, 0x80, 0x0 ;  /* 0x000000000000781c */ /* 0x000fe40003f0f070 */
[----:B------:R-:W-:Y:S02]  /*1120*/  CS2R R8, SRZ ;  /* 0x0000000000087805 */ /* 0x000fe4000001ff00 */
[----:B------:R-:W-:Y:S01]  /*1130*/  CS2R R150, SRZ ;  /* 0x0000000000967805 */ /* 0x000fe2000001ff00 */
[C---:B------:R-:W-:Y:S01]  /*1140*/  VIADD R0, R23.reuse, 0x5f ;  /* 0x0000005f17007836 */ /* 0x040fe20000000000 */
[----:B------:R-:W-:Y:S02]  /*1150*/  ISETP.GE.AND P1, PT, R23, 0x1, PT ;  /* 0x000000011700780c */ /* 0x000fe40003f26270 */
[----:B------:R-:W-:Y:S02]  /*1160*/  CS2R R148, SRZ ;  /* 0x0000000000947805 */ /* 0x000fe4000001ff00 */
[----:B------:R-:W-:Y:S01]  /*1170*/  CS2R R146, SRZ ;  /* 0x0000000000927805 */ /* 0x000fe2000001ff00 */
[----:B------:R-:W-:Y:S01]  /*1180*/  IMAD.HI R208, R0, 0x2aaaaaab, RZ ;  /* 0x2aaaaaab00d07827 */ /* 0x000fe200078e02ff */
[----:B------:R-:W-:-:S02]  /*1190*/  CS2R R144, SRZ ;  /* 0x0000000000907805 */ /* 0x000fc4000001ff00 */
[----:B------:R-:W-:Y:S02]  /*11a0*/  CS2R R142, SRZ ;  /* 0x00000000008e7805 */ /* 0x000fe4000001ff00 */
[----:B------:R-:W-:Y:S01]  /*11b0*/  CS2R R140, SRZ ;  /* 0x00000000008c7805 */ /* 0x000fe2000001ff00 */
[----:B------:R-:W-:Y:S01]  /*11c0*/  IMAD.MOV.U32 R0, RZ, RZ, RZ ;  /* 0x000000ffff007224 */ /* 0x000fe200078e00ff */
[----:B------:R-:W-:Y:S02]  /*11d0*/  SHF.R.U32.HI R3, RZ, 0x1f, R208 ;  /* 0x0000001fff037819 */ /* 0x000fe400000116d0 */
[----:B------:R-:W-:Y:S02]  /*11e0*/  CS2R R138, SRZ ;  /* 0x00000000008a7805 */ /* 0x000fe4000001ff00 */
[----:B------:R-:W-:Y:S02]  /*11f0*/  CS2R R136, SRZ ;  /* 0x0000000000887805 */ /* 0x000fe4000001ff00 */
[----:B------:R-:W-:-:S02]  /*1200*/  CS2R R134, SRZ ;  /* 0x0000000000867805 */ /* 0x000fc4000001ff00 */
[----:B------:R-:W-:Y:S02]  /*1210*/  LEA.HI.SX32 R208, R208, R3, 0x1c ;  /* 0x00000003d0d07211 */ /* 0x000fe400078fe2ff */
        /* <DEDUP_REMOVED lines=56> */
[----:B------:R-:W-:Y:S01]  /*15a0*/  CS2R R24, SRZ ;  /* 0x0000000000187805 */ /* 0x000fe2000001ff00 */
[----:B------:R-:W-:Y:S06]  /*15b0*/  @!P1 BRA `(.L_x_10137) ;  /* 0x0000005000e89947 */ /* 0x000fec0003800000 */
[----:B------:R-:W1:Y:S01]  /*15c0*/  S2UR UR53, SR_CgaCtaId ;  /* 0x00000000003579c3 */ /* 0x000e620000008800 */
[----:B------:R-:W2:Y:S01]  /*15d0*/  SHFL.IDX PT, R0, R221, RZ, 0x1f ;  /* 0x00001fffdd007589 */ /* 0x000ea200000e0000 */
[----:B------:R-:W-:Y:S02]  /*15e0*/  UMOV UR40, 0x400 ;  /* 0x0000040000287882 */ /* 0x000fe40000000000 */
[----:B-1----:R-:W-:Y:S01]  /*15f0*/  ULEA UR40, UR53, UR40, 0x18 ;  /* 0x0000002835287291 */ /* 0x002fe2000f8ec03f */
[----:B--2---:R-:W-:-:S03]  /*1600*/  R2UR UR4, R0 ;  /* 0x00000000000472ca */ /* 0x004fc600000e0000 */
[----:B------:R-:W-:-:S04]  /*1610*/  UIADD3 UR6, UR40, 0x18400, URZ ;  /* 0x0001840028067890 */ /* 0x000fc8000fffe03f */
[----:B------:R-:W-:-:S06]  /*1620*/  ULOP3.LUT UP0, URZ, UR6, 0x1bf, URZ, 0xc0, !UPT ;  /* 0x000001bf063f7892 */ /* 0x000fcc000f80c03f */
[----:B------:R-:W-:Y:S01]  /*1630*/  PLOP3.LUT P0, PT, PT, PT, UP0, 0x80, 0x0 ;  /* 0x000000000000781c */ /* 0x000fe20003f0f008 */
[----:B------:R-:W-:-:S04]  /*1640*/  ULEA.HI UR5, UR4, UR4, URZ, 0x1 ;  /* 0x0000000404057291 */ /* 0x000fc8000f8f083f */
[----:B------:R-:W-:-:S04]  /*1650*/  ULOP3.LUT UR5, UR5, 0xffffe, URZ, 0xc0, !UPT ;  /* 0x000ffffe05057892 */ /* 0x000fc8000f8ec03f */
[----:B------:R-:W-:-:S04]  /*1660*/  UIADD3 UR41, UR4, -UR5, URZ ;  /* 0x8000000504297290 */ /* 0x000fc8000fffe03f */
[----:B------:R-:W-:Y:S08]  /*1670*/  @!P0 BRA `(.L_x_10138) ;  /* 0x0000000000408947 */ /* 0x000ff00003800000 */
[----:B------:R-:W-:Y:S01]  /*1680*/  MOV R0, 0x0 ;  /* 0x0000000000007802 */ /* 0x000fe20000000f00 */
[----:B------:R-:W-:Y:S01]  /*1690*/  ULDC.64 UR4, c[0x4][0xf0] ;  /* 0x01003c0000047ab9 */ /* 0x000fe20000000a00 */
[----:B------:R-:W-:Y:S01]  /*16a0*/  ULDC.64 UR6, c[0x4][0x38] ;  /* 0x01000e0000067ab9 */ /* 0x000fe20000000a00 */
[----:B0-----:R-:W-:Y:S01]  /*16b0*/  IMAD.U32 R4, RZ, RZ, UR4 ;  /* 0x00000004ff047e24 */ /* 0x001fe2000f8e00ff */
        /* <DEDUP_REMOVED lines=12> */
.L_x_10138:
[----:B------:R-:W-:Y:S01]  /*1780*/  R2UR UR5, R219 ;  /* 0x00000000db0572ca */ /* 0x000fe200000e0000 */
[----:B------:R-:W1:-:S12]  /*1790*/  S2R R16, SR_TID.X ;  /* 0x0000000000107919 */ /* 0x000e580000002100 */
[----:B------:R-:W-:-:S04]  /*17a0*/  ULEA.HI UR4, UR5, UR5, URZ, 0x1 ;  /* 0x0000000505047291 */ /* 0x000fc8000f8f083f */
[----:B------:R-:W-:-:S04]  /*17b0*/  ULOP3.LUT UR4, UR4, 0xfffffffe, URZ, 0xc0, !UPT ;  /* 0xfffffffe04047892 */ /* 0x000fc8000f8ec03f */
[----:B------:R-:W-:-:S06]  /*17c0*/  UIADD3 UR4, UR5, -UR4, URZ ;  /* 0x8000000405047290 */ /* 0x000fcc000fffe03f */
[----:B------:R-:W-:-:S05]  /*17d0*/  IMAD.U32 R0, RZ, RZ, UR4 ;  /* 0x00000004ff007e24 */ /* 0x000fca000f8e00ff */
[----:B------:R-:W-:Y:S02]  /*17e0*/  SHF.L.U32 R0, R0, 0x1f, RZ ;  /* 0x0000001f00007819 */ /* 0x000fe400000006ff */
[----:B-1----:R-:W-:Y:S02]  /*17f0*/  SHF.R.U32.HI R16, RZ, 0x7, R16 ;  /* 0x00000007ff107819 */ /* 0x002fe40000011610 */
[----:B------:R-:W1:Y:S03]  /*1800*/  SYNCS.PHASECHK.TRANS64.TRYWAIT P0, [UR40+0x32400], R0 ;  /* 0x03240000ff0075a7 */ /* 0x000e660008000168 */
[----:B------:R-:W-:Y:S01]  /*1810*/  VIADD R205, R16, 0x8 ;  /* 0x0000000810cd7836 */ /* 0x000fe20000000000 */
[----:B-1----:R-:W-:Y:S06]  /*1820*/  @!P0 BRA `(.L_x_10139) ;  /* 0x000000dc008c8947 */ /* 0x002fec0003800000 */
.L_x_10273:
[----:B------:R-:W-:Y:S05]  /*1830*/  WARPSYNC.ALL ;  /* 0x0000000000007948 */ /* 0x000fea0003800000 */
[----:B------:R-:W-:Y:S01]  /*1840*/  R2UR UR4, R226 ;  /* 0x00000000e20472ca */ /* 0x000fe200000e0000 */
[----:B------:R2:W-:-:S12]  /*1850*/  BAR.SYNC.DEFER_BLOCKING R205, 0x100 ;  /* 0x000400cd0000751d */ /* 0x0005d80000010000 */
[----:B-1----:R-:W-:-:S05]  /*1860*/  IMAD.U32 R3, RZ, RZ, UR4 ;  /* 0x00000004ff037e24 */ /* 0x002fca000f8e00ff */
[----:B------:R-:W-:-:S13]  /*1870*/  ISETP.NE.AND P0, PT, R3, 0x3, PT ;  /* 0x000000030300780c */ /* 0x000fda0003f05270 */
[----:B--2---:R-:W-:Y:S05]  /*1880*/  @!P0 BRA `(.L_x_10140) ;  /* 0x0000000000048947 */ /* 0x004fea0003800000 */
[----:B------:R-:W-:Y:S01]  /*1890*/  BPT.TRAP 0x1 ;  /* 0x000000040000795c */ /* 0x000fe20000300000 */
.L_x_10140:
[----:B------:R-:W-:Y:S01]  /*18a0*/  ULEA UR52, UR38, UR40, 0x3 ;  /* 0x0000002826347291 */ /* 0x000fe2000f8e183f */
[----:B------:R-:W-:-:S05]  /*18b0*/  IMAD.U32 R3, RZ, RZ, UR39 ;  /* 0x00000027ff037e24 */ /* 0x000fca000f8e00ff */
[----:B------:R-:W-:-:S04]  /*18c0*/  SHF.L.U32 R3, R3, 0x1f, RZ ;  /* 0x0000001f03037819 */ /* 0x000fc800000006ff */
[----:B------:R1:W2:Y:S01]  /*18d0*/  SYNCS.PHASECHK.TRANS64.TRYWAIT P1, [UR52+0x32430], R3 ;  /* 0x03243003ff0075a7 */ /* 0x0002a20008020174 */
[----:B------:R-:W-:Y:S05]  /*18e0*/  @!P0 BRA `(.L_x_10141) ;  /* 0x0000000000048947 */ /* 0x000fea0003800000 */
[----:B------:R-:W-:Y:S01]  /*18f0*/  BPT.TRAP 0x1 ;  /* 0x000000040000795c */ /* 0x000fe20000300000 */
.L_x_10141:
[----:B--2---:R-:W-:Y:S05]  /*1900*/  @P1 BRA `(.L_x_10142) ;  /* 0x0000000000081947 */ /* 0x004fea0003800000 */
[----:B------:R-:W2:Y:S02]  /*1910*/  SYNCS.PHASECHK.TRANS64.TRYWAIT P1, [UR52+0x32430], R3 ;  /* 0x03243003ff0075a7 */ /* 0x000ea40008020174 */
[----:B--2---:R-:W-:Y:S05]  /*1920*/  @!P1 BRA `(.L_x_10143) ;  /* 0x000000dc00649947 */ /* 0x004fea0003800000 */
.L_x_10142:
[----:B------:R-:W-:Y:S01]  /*1930*/  UIADD3 UR4, UR40, 0x1c400, URZ ;  /* 0x0001c40028047890 */ /* 0x000fe2000fffe03f */
[----:B------:R-:W-:Y:S01]  /*1940*/  WARPGROUP.ARRIVE ;  /* 0x00000000000079c5 */ /* 0x000fe20000000000 */
[----:B------:R-:W-:Y:S02]  /*1950*/  ULEA UR41, UR41, UR40, 0xd ;  /* 0x0000002829297291 */ /* 0x000fe4000f8e683f */
[----:B------:R-:W-:Y:S02]  /*1960*/  USHF.R.U32.HI UR4, URZ, 0x4, UR4 ;  /* 0x000000043f047899 */ /* 0x000fe40008011604 */
[----:B------:R-:W-:Y:S02]  /*1970*/  UIADD3 UR5, UR41, 0x18400, URZ ;  /* 0x0001840029057890 */ /* 0x000fe4000fffe03f */
[----:B------:R-:W-:Y:S02]  /*1980*/  ULOP3.LUT UR4, UR4, 0x3fff, URZ, 0xc0, !UPT ;  /* 0x00003fff04047892 */ /* 0x000fe4000f8ec03f */
[----:B------:R-:W-:-:S02]  /*1990*/  USHF.R.U32.HI UR5, URZ, 0x4, UR5 ;  /* 0x000000043f057899 */ /* 0x000fc40008011605 */
[----:B------:R-:W-:Y:S02]  /*19a0*/  ULOP3.LUT UR60, UR4, 0x10000, URZ, 0xfc, !UPT ;  /* 0x00010000043c7892 */ /* 0x000fe4000f8efc3f */
[----:B------:R-:W-:Y:S02]  /*19b0*/  ULOP3.LUT UR5, UR5, 0x3fff, URZ, 0xc0, !UPT ;  /* 0x00003fff05057892 */ /* 0x000fe4000f8ec03f */
[----:B------:R-:W-:Y:S02]  /*19c0*/  UIMAD UR4, UR38, 0x300, UR60 ;  /* 0x00000300260478a4 */ /* 0x000fe4000f8e023c */
[----:B------:R-:W-:Y:S01]  /*19d0*/  ULOP3.LUT UR7, UR5, 0x10000, URZ, 0xfc, !UPT ;  /* 0x0001000005077892 */ /* 0x000fe2000f8efc3f */
[----:B------:R-:W-:Y:S01]  /*19e0*/  UMOV UR11, 0x40000040 ;  /* 0x40000040000b7882 */ /* 0x000fe20000000000 */
[----:B------:R-:W-:Y:S02]  /*19f0*/  UMOV UR9, 0x40000040 ;  /* 0x4000004000097882 */ /* 0x000fe40000000000 */
[----:B------:R-:W-:Y:S01]  /*1a00*/  UIADD3 UR5, UR7, 0x2, URZ ;  /* 0x0000000207057890 */ /* 0x000fe2000fffe03f */
[----:B------:R-:W-:Y:S01]  /*1a10*/  IMAD.U32 R21, RZ, RZ, UR9 ;  /* 0x00000009ff157e24 */ /* 0x000fe2000f8e00ff */
[----:B------:R-:W-:Y:S01]  /*1a20*/  UMOV UR10, UR4 ;  /* 0x00000004000a7c82 */ /* 0x000fe20008000000 */
[----:B------:R-:W-:Y:S01]  /*1a30*/  UMOV UR8, UR7 ;  /* 0x0000000700087c82 */ /* 0x000fe20008000000 */
[----:B------:R-:W-:Y:S01]  /*1a40*/  UIADD3 UR6, UR4, 0x2, URZ ;  /* 0x0000000204067890 */ /* 0x000fe2000fffe03f */
[----:B------:R-:W-:Y:S01]  /*1a50*/  HGMMA.64x96x16.F32 R24, gdesc[UR8], RZ, !UPT, gsb0 ;  /* 0x01600000081879f0 */ /* 0x000fe2000c0008ff */
[----:B------:R-:W-:Y:S01]  /*1a60*/  IMAD.U32 R20, RZ, RZ, UR8 ;  /* 0x00000008ff147e24 */ /* 0x000fe2000f8e00ff */
[----:B------:R-:W-:Y:S01]  /*1a70*/  UMOV UR8, UR5 ;  /* 0x0000000500087c82 */ /* 0x000fe20008000000 */
[----:B------:R-:W-:Y:S01]  /*1a80*/  UMOV UR9, 0x40000040 ;  /* 0x4000004000097882 */ /* 0x000fe20000000000 */
[----:B------:R-:W-:Y:S01]  /*1a90*/  UMOV UR11, 0x40000040 ;  /* 0x40000040000b7882 */ /* 0x000fe20000000000 */
[----:B------:R-:W-:Y:S01]  /*1aa0*/  UIADD3 UR5, UR7, 0x4, URZ ;  /* 0x0000000407057890 */ /* 0x000fe2000fffe03f */
[----:B------:R-:W-:Y:S01]  /*1ab0*/  IMAD.U32 R18, RZ, RZ, UR8 ;  /* 0x00000008ff127e24 */ /* 0x000fe2000f8e00ff */
[----:B------:R-:W-:Y:S01]  /*1ac0*/  UMOV UR10, UR6 ;  /* 0x00000006000a7c82 */ /* 0x000fe20008000000 */
[----:B------:R-:W-:Y:S01]  /*1ad0*/  UIADD3 UR6, UR4, 0x4, URZ ;  /* 0x0000000404067890 */ /* 0x000fe2000fffe03f */
[----:B------:R-:W-:Y:S01]  /*1ae0*/  IMAD.U32 R19, RZ, RZ, UR9 ;  /* 0x00000009ff137e24 */ /* 0x000fe2000f8e00ff */
[----:B------:R-:W-:Y:S01]  /*1af0*/  UIADD3 UR4, UR4, 0x6, URZ ;  /* 0x0000000604047890 */ /* 0x000fe2000fffe03f */
[----:B------:R-:W-:-:S02]  /*1b00*/  WARPGROUP.DEPBAR.LE gsb0, 0x0 ;  /* 0x00008000000079c5 */ /* 0x000fc40000010000 */
[----:B------:R-:W-:-:S06]  /*1b10*/  WARPGROUP.ARRIVE ;  /* 0x00000000000079c5 */ /* 0x000fcc0000000000 */
[----:B------:R-:W-:Y:S01]  /*1b20*/  HGMMA.64x96x16.F32 R24, gdesc[UR8], R24, gsb0 ;  /* 0x01600000081879f0 */ /* 0x000fe20008000818 */
[----:B------:R-:W-:Y:S01]  /*1b30*/  UMOV UR8, UR5 ;  /* 0x0000000500087c82 */ /* 0x000fe20008000000 */
[----:B------:R-:W-:Y:S01]  /*1b40*/  UMOV UR9, 0x40000040 ;  /* 0x4000004000097882 */ /* 0x000fe20000000000 */
[----:B------:R-:W-:Y:S01]  /*1b50*/  UMOV UR10, UR6 ;  /* 0x00000006000a7c82 */ /* 0x000fe20008000000 */
[----:B------:R-:W-:Y:S01]  /*1b60*/  UMOV UR11, 0x40000040 ;  /* 0x40000040000b7882 */ /* 0x000fe20000000000 */
[----:B------:R-:W-:Y:S01]  /*1b70*/  UIADD3 UR5, UR7, 0x6, URZ ;  /* 0x0000000607057890 */ /* 0x000fe2000fffe03f */
[----:B------:R-:W-:Y:S02]  /*1b80*/  IMAD.U32 R16, RZ, RZ, UR8 ;  /* 0x00000008ff107e24 */ /* 0x000fe4000f8e00ff */
[----:B------:R-:W-:Y:S01]  /*1b90*/  IMAD.U32 R17, RZ, RZ, UR9 ;  /* 0x00000009ff117e24 */ /* 0x000fe2000f8e00ff */
[----:B------:R-:W-:Y:S02]  /*1ba0*/  WARPGROUP.DEPBAR.LE gsb0, 0x0 ;  /* 0x00008000000079c5 */ /* 0x000fe40000010000 */
[----:B------:R-:W-:-:S06]  /*1bb0*/  WARPGROUP.ARRIVE ;  /* 0x00000000000079c5 */ /* 0x000fcc0000000000 */
[----:B------:R-:W-:Y:S01]  /*1bc0*/  HGMMA.64x96x16.F32 R24, gdesc[UR8], R24, gsb0 ;  /* 0x01600000081879f0 */ /* 0x000fe20008000818 */
[----:B------:R-:W-:Y:S01]  /*1bd0*/  UMOV UR8, UR5 ;  /* 0x0000000500087c82 */ /* 0x000fe20008000000 */
[----:B------:R-:W-:Y:S01]  /*1be0*/  UMOV UR9, 0x40000040 ;  /* 0x4000004000097882 */ /* 0x000fe20000000000 */
[----:B------:R-:W-:Y:S01]  /*1bf0*/  UMOV UR10, UR4 ;  /* 0x00000004000a7c82 */ /* 0x000fe20008000000 */
[----:B------:R-:W-:Y:S01]  /*1c00*/  UMOV UR11, 0x40000040 ;  /* 0x40000040000b7882 */ /* 0x000fe20000000000 */
[----:B------:R-:W-:Y:S02]  /*1c10*/  IMAD.U32 R14, RZ, RZ, UR8 ;  /* 0x00000008ff0e7e24 */ /* 0x000fe4000f8e00ff */
[----:B------:R-:W-:Y:S01]  /*1c20*/  IMAD.U32 R15, RZ, RZ, UR9 ;  /* 0x00000009ff0f7e24 */ /* 0x000fe2000f8e00ff */
[----:B------:R-:W-:Y:S02]  /*1c30*/  WARPGROUP.DEPBAR.LE gsb0, 0x0 ;  /* 0x00008000000079c5 */ /* 0x000fe40000010000 */
[----:B------:R-:W-:-:S06]  /*1c40*/  WARPGROUP.ARRIVE ;  /* 0x00000000000079c5 */ /* 0x000fcc0000000000 */
[----:B------:R-:W-:Y:S03]  /*1c50*/  HGMMA.64x96x16.F32 R24, gdesc[UR8], R24, gsb0 ;  /* 0x01600000081879f0 */ /* 0x000fe60008000818 */
[----:B------:R-:W-:Y:S02]  /*1c60*/  WARPGROUP.DEPBAR.LE gsb0, 0x0 ;  /* 0x00008000000079c5 */ /* 0x000fe40000010000 */
[----:B------:R-:W2:Y:S02]  /*1c70*/  SYNCS.PHASECHK.TRANS64.TRYWAIT P1, [UR40+0x32410], R0 ;  /* 0x03241000ff0075a7 */ /* 0x000ea40008020168 */
[----:B--2---:R-:W-:Y:S05]  /*1c80*/  @!P1 BRA `(.L_x_10144) ;  /* 0x000000d800a49947 */ /* 0x004fea0003800000 */
.L_x_10274:
[----:B------:R-:W-:Y:S05]  /*1c90*/  @!P0 BRA `(.L_x_10145) ;  /* 0x0000000000048947 */ /* 0x000fea0003800000 */
[----:B------:R-:W-:Y:S01]  /*1ca0*/  BPT.TRAP 0x1 ;  /* 0x000000040000795c */ /* 0x000fe20000300000 */
.L_x_10145:
[----:B------:R2:W3:Y:S01]  /*1cb0*/  SYNCS.PHASECHK.TRANS64.TRYWAIT P1, [UR52+0x32450], R3 ;  /* 0x03245003ff0075a7 */ /* 0x0004e20008020174 */
[----:B------:R-:W-:Y:S05]  /*1cc0*/  @!P0 BRA `(.L_x_10146) ;  /* 0x0000000000048947 */ /* 0x000fea0003800000 */
[----:B------:R-:W-:Y:S01]  /*1cd0*/  BPT.TRAP 0x1 ;  /* 0x000000040000795c */ /* 0x000fe20000300000 */
.L_x_10146:
[----:B---3--:R-:W-:Y:S05]  /*1ce0*/  @P1 BRA `(.L_x_10147) ;  /* 0x0000000000081947 */ /* 0x008fea0003800000 */
[----:B------:R-:W3:Y:S02]  /*1cf0*/  SYNCS.PHASECHK.TRANS64.TRYWAIT P1, [UR52+0x32450], R3 ;  /* 0x03245003ff0075a7 */ /* 0x000ee40008020174 */
[----:B---3--:R-:W-:Y:S05]  /*1d00*/  @!P1 BRA `(.L_x_10148) ;  /* 0x000000d8009c9947 */ /* 0x008fea0003800000 */
.L_x_10147:
        /* <DEDUP_REMOVED lines=10> */
[----:B------:R-:W-:Y:S01]  /*1db0*/  UIMAD UR5, UR38, 0xc00, UR7 ;  /* 0x00000c00260578a4 */ /* 0x000fe2000f8e0207 */
[----:B------:R-:W-:Y:S01]  /*1dc0*/  UMOV UR9, 0x40000040 ;  /* 0x4000004000097882 */ /* 0x000fe20000000000 */
[----:B------:R-:W-:Y:S01]  /*1dd0*/  UMOV UR11, 0x40000040 ;  /* 0x40000040000b7882 */ /* 0x000fe20000000000 */
[----:B------:R-:W-:Y:S02]  /*1de0*/  IMAD.U32 R13, RZ, RZ, UR9 ;  /* 0x00000009ff0d7e24 */ /* 0x000fe4000f8e00ff */
[----:B------:R-:W-:Y:S01]  /*1df0*/  UMOV UR8, UR4 ;  /* 0x0000000400087c82 */ /* 0x000fe20008000000 */
[----:B------:R-:W-:Y:S01]  /*1e00*/  UMOV UR13, 0x40000040 ;  /* 0x40000040000d7882 */ /* 0x000fe20000000000 */
[----:B------:R-:W-:Y:S01]  /*1e10*/  UMOV UR10, UR5 ;  /* 0x00000005000a7c82 */ /* 0x000fe20008000000 */
[----:B------:R-:W-:Y:S01]  /*1e20*/  IMAD.U32 R12, RZ, RZ, UR8 ;  /* 0x00000008ff0c7e24 */ /* 0x000fe2000f8e00ff */
[----:B------:R-:W-:Y:S01]  /*1e30*/  HGMMA.64x96x16.F32 R24, gdesc[UR8], R24, gsb0 ;  /* 0x01600000081879f0 */ /* 0x000fe20008000818 */
[----:B------:R-:W-:Y:S01]  /*1e40*/  UIADD3 UR8, UR4, 0x2, URZ ;  /* 0x0000000204087890 */ /* 0x000fe2000fffe03f */
[----:B------:R-:W-:Y:S01]  /*1e50*/  IMAD.U32 R11, RZ, RZ, UR13 ;  /* 0x0000000dff0b7e24 */ /* 0x000fe2000f8e00ff */
[----:B------:R-:W-:Y:S01]  /*1e60*/  UIADD3 UR9, UR5, 0x2, URZ ;  /* 0x0000000205097890 */ /* 0x000fe2000fffe03f */
[----:B------:R-:W-:Y:S01]  /*1e70*/  UMOV UR15, 0x40000040 ;  /* 0x40000040000f7882 */ /* 0x000fe20000000000 */
[----:B------:R-:W-:-:S03]  /*1e80*/  UIADD3 UR10, UR5, 0x302, URZ ;  /* 0x00000302050a7890 */ /* 0x000fc6000fffe03f */
[----:B------:R-:W-:Y:S01]  /*1e90*/  UMOV UR12, UR8 ;  /* 0x00000008000c7c82 */ /* 0x000fe20008000000 */
[----:B------:R-:W-:Y:S01]  /*1ea0*/  UIADD3 UR8, UR4, 0x4, URZ ;  /* 0x0000000404087890 */ /* 0x000fe2000fffe03f */
[----:B------:R-:W-:Y:S01]  /*1eb0*/  MOV R10, UR12 ;  /* 0x0000000c000a7c02 */ /* 0x000fe20008000f00 */
[----:B------:R-:W-:Y:S01]  /*1ec0*/  UMOV UR14, UR9 ;  /* 0x00000009000e7c82 */ /* 0x000fe20008000000 */
[----:B------:R-:W-:Y:S01]  /*1ed0*/  UIADD3 UR9, UR5, 0x4, URZ ;  /* 0x0000000405097890 */ /* 0x000fe2000fffe03f */
[----:B0-----:R-:W-:Y:S01]  /*1ee0*/  SHF.R.U32.HI R0, RZ, 0x7, R0 ;  /* 0x00000007ff007819 */ /* 0x001fe20000011600 */
[----:B------:R-:W-:Y:S01]  /*1ef0*/  UMOV UR11, 0x40000040 ;  /* 0x40000040000b7882 */ /* 0x000fe20000000000 */
[----:B------:R-:W-:Y:S02]  /*1f00*/  UIADD3 UR16, UR4, 0x406, URZ ;  /* 0x0000040604107890 */ /* 0x000fe4000fffe03f */
[----:B------:R-:W-:Y:S01]  /*1f10*/  UIADD3 UR18, UR5, 0x306, URZ ;  /* 0x0000030605127890 */ /* 0x000fe2000fffe03f */
[----:B------:R-:W-:Y:S01]  /*1f20*/  IADD3 R0, -R0, 0xb, RZ ;  /* 0x0000000b00007810 */ /* 0x000fe20007ffe1ff */
        /* <DEDUP_REMOVED lines=36> */
[----:B------:R-:W-:Y:S01]  /*2170*/  HGMMA.64x96x16.F32 R24, gdesc[UR12], R24, gsb0 ;  /* 0x016000000c1879f0 */ /* 0x000fe20008000818 */
[----:B------:R-:W-:Y:S01]  /*2180*/  UMOV UR12, UR8 ;  /* 0x00000008000c7c82 */ /* 0x000fe20008000000 */
[----:B------:R-:W-:Y:S01]  /*2190*/  UMOV UR13, 0x40000040 ;  /* 0x40000040000d7882 */ /* 0x000fe20000000000 */
[----:B------:R-:W-:Y:S01]  /*21a0*/  UMOV UR14, UR9 ;  /* 0x00000009000e7c82 */ /* 0x000fe20008000000 */
[----:B------:R-:W-:Y:S01]  /*21b0*/  UMOV UR15, 0x40000040 ;  /* 0x40000040000f7882 */ /* 0x000fe20000000000 */
[----:B------:R-:W-:Y:S01]  /*21c0*/  UIADD3 UR8, UR4, 0x6, URZ ;  /* 0x0000000604087890 */ /* 0x000fe2000fffe03f */
[----:B------:R-:W-:Y:S01]  /*21d0*/  IMAD.U32 R8, RZ, RZ, UR12 ;  /* 0x0000000cff087e24 */ /* 0x000fe2000f8e00ff */
[----:B------:R-:W-:Y:S01]  /*21e0*/  UIADD3 UR9, UR5, 0x6, URZ ;  /* 0x0000000605097890 */ /* 0x000fe2000fffe03f */
        /* <DEDUP_REMOVED lines=21> */
[----:B------:R-:W-:Y:S01]  /*2340*/  UMOV UR9, 0x40000040 ;  /* 0x4000004000097882 */ /* 0x000fe20000000000 */
[----:B------:R-:W-:Y:S01]  /*2350*/  IMAD.U32 R5, RZ, RZ, UR13 ;  /* 0x0000000dff057e24 */ /* 0x000fe2000f8e00ff */
        /* <DEDUP_REMOVED lines=44> */
.L_x_10149:
[----:B-12---:R-:W-:Y:S01]  /*2620*/  IMAD R3, R208, -0x60, R23 ;  /* 0xffffffa0d0037824 */ /* 0x006fe200078e0217 */
[----:B------:R-:W-:Y:S01]  /*2630*/  ULDC UR4, c[0x0][0xa80] ;  /* 0x0002a00000047ab9 */ /* 0x000fe20000000800 */
[----:B------:R-:W-:Y:S02]  /*2640*/  UIADD3 UR5, UR52, 0x32440, URZ ;  /* 0x0003244034057890 */ /* 0x000fe4000fffe03f */
[----:B------:R-:W-:Y:S01]  /*2650*/  VIADD R22, R3, 0x60 ;  /* 0x0000006003167836 */ /* 0x000fe20000000000 */
[----:B------:R-:W-:Y:S02]  /*2660*/  ULOP3.LUT UR6, UR6, 0x3000000, URZ, 0xfc, !UPT ;  /* 0x0300000006067892 */ /* 0x000fe4000f8efc3f */
[----:B------:R-:W-:Y:S01]  /*2670*/  UPRMT UR5, UR53, 0x654, UR5 ;  /* 0x0000065435057896 */ /* 0x000fe20008000005 */
[----:B------:R-:W-:Y:S01]  /*2680*/  IMAD R22, R223, -0x2, R22 ;  /* 0xfffffffedf167824 */ /* 0x000fe200078e0216 */
[----:B------:R-:W-:-:S04]  /*2690*/  UMOV UR11, 0x40000040 ;  /* 0x40000040000b7882 */ /* 0x000fc80000000000 */
[C---:B------:R-:W-:Y:S02]  /*26a0*/  ISETP.GT.AND P2, PT, R22.reuse, RZ, PT ;  /* 0x000000ff1600720c */ /* 0x040fe40003f44270 */
[C---:B------:R-:W-:Y:S01]  /*26b0*/  ISETP.GT.AND P1, PT, R22.reuse, 0x1, PT ;  /* 0x000000011600780c */ /* 0x040fe20003f24270 */
[----:B------:R-:W-:Y:S01]  /*26c0*/  SYNCS.ARRIVE.TRANS64.RED.A1T0 RZ, [UR5], RZ ;  /* 0x000000ffffff79a7 */ /* 0x000fe20008100405 */
[----:B------:R1:W-:Y:S01]  /*26d0*/  BAR.SYNC.DEFER_BLOCKING R205, 0x100 ;  /* 0x000400cd0000751d */ /* 0x0003e20000010000 */
[C---:B------:R-:W-:Y:S02]  /*26e0*/  ISETP.GT.AND P4, PT, R22.reuse, 0x10, PT ;  /* 0x000000101600780c */ /* 0x040fe40003f84270 */
[----:B------:R-:W-:Y:S02]  /*26f0*/  ISETP.GT.AND P6, PT, R22, 0x8, PT ;  /* 0x000000081600780c */ /* 0x000fe40003fc4270 */
[----:B------:R-:W-:Y:S02]  /*2700*/  FSEL R73, R24, -INF , P2 ;  /* 0xff80000018497808 */ /* 0x000fe40001000000 */
[----:B------:R-:W-:-:S02]  /*2710*/  FSEL R25, R25, -INF , P1 ;  /* 0xff80000019197808 */ /* 0x000fc40000800000 */
[----:B------:R-:W-:Y:S02]  /*2720*/  FSEL R24, R27, -INF , P1 ;  /* 0xff8000001b187808 */ /* 0x000fe40000800000 */
[----:B------:R-:W-:Y:S02]  /*2730*/  FSEL R157, R32, -INF , P4 ;  /* 0xff800000209d7808 */ /* 0x000fe40002000000 */
[----:B------:R-:W-:Y:S02]  /*2740*/  ISETP.GT.AND P5, PT, R22, 0x9, PT ;  /* 0x000000091600780c */ /* 0x000fe40003fa4270 */
[----:B------:R-:W-:Y:S02]  /*2750*/  FSEL R27, R28, -INF , P6 ;  /* 0xff8000001c1b7808 */ /* 0x000fe40003000000 */
[----:B------:R-:W-:Y:S02]  /*2760*/  FMNMX.FTZ R32, R73, R25, !PT ;  /* 0x0000001949207209 */ /* 0x000fe40007810000 */
[----:B------:R-:W-:-:S02]  /*2770*/  FSEL R29, R29, -INF , P5 ;  /* 0xff8000001d1d7808 */ /* 0x000fc40002800000 */
[----:B------:R-:W-:Y:S02]  /*2780*/  FMNMX.FTZ R32, R27, R32, !PT ;  /* 0x000000201b207209 */ /* 0x000fe40007810000 */
[----:B------:R-:W-:Y:S02]  /*2790*/  ISETP.GT.AND P3, PT, R22, 0x11, PT ;  /* 0x000000111600780c */ /* 0x000fe40003f64270 */
[----:B------:R-:W-:Y:S02]  /*27a0*/  FMNMX.FTZ R32, R29, R32, !PT ;  /* 0x000000201d207209 */ /* 0x000fe40007810000 */
[----:B------:R-:W-:Y:S02]  /*27b0*/  FSEL R26, R26, -INF , P2 ;  /* 0xff8000001a1a7808 */ /* 0x000fe40001000000 */
        /* <DEDUP_REMOVED lines=51> */
[----:B------:R-:W-:Y:S02]  /*2af0*/  FMNMX.FTZ R32, R167, R32, !PT ;  /* 0x00000020a7207209 */ /* 0x000fe40007810000 */
[----:B------:R-:W-:Y:S02]  /*2b00*/  FMNMX.FTZ R34, R180, R3, !PT ;  /* 0x00000003b4227209 */ /* 0x000fe40007810000 */
[----:B------:R-:W-:Y:S02]  /*2b10*/  FSEL R168, R50, -INF , P2 ;  /* 0xff80000032a87808 */ /* 0x000fe40001000000 */
[----:B------:R-:W-:Y:S02]  /*2b20*/  FMNMX.FTZ R3, R171, R32, !PT ;  /* 0x00000020ab037209 */ /* 0x000fe40007810000 */
[----:B------:R-:W-:-:S02]  /*2b30*/  FSEL R172, R51, -INF , P1 ;  /* 0xff80000033ac7808 */ /* 0x000fc40000800000 */
[----:B------:R-:W-:Y:S02]  /*2b40*/  FMNMX.FTZ R3, R168, R3, !PT ;  /* 0x00000003a8037209 */ /* 0x000fe40007810000 */
[----:B------:R-:W-:Y:S02]  /*2b50*/  ISETP.GT.AND P4, PT, R22, 0x40, PT ;  /* 0x000000401600780c */ /* 0x000fe40003f84270 */
[----:B------:R-:W-:Y:S02]  /*2b60*/  FSEL R176, R54, -INF , P6 ;  /* 0xff80000036b07808 */ /* 0x000fe40003000000 */
        /* <DEDUP_REMOVED lines=39> */
[----:B------:R-:W-:Y:S02]  /*2de0*/  FMNMX.FTZ R32, R187, R32, !PT ;  /* 0x00000020bb207209 */ /* 0x000fe40007810000 */
[----:B------:R-:W-:Y:S02]  /*2df0*/  FSEL R204, R71, -INF , P3 ;  /* 0xff80000047cc7808 */ /* 0x000fe40001800000 */
[----:B------:R-:W-:Y:S01]  /*2e00*/  FMNMX.FTZ R3, R200, R3, !PT ;  /* 0x00000003c8037209 */ /* 0x000fe20007810000 */
[----:B------:R-:W2:Y:S03]  /*2e10*/  SHFL.BFLY PT, R33, R32, 0x2, 0x1f ;  /* 0x0c401f0020217f89 */ /* 0x000ea600000e0000 */
[----:B------:R-:W-:Y:S01]  /*2e20*/  FMNMX.FTZ R31, R204, R3, !PT ;  /* 0x00000003cc1f7209 */ /* 0x000fe20007810000 */
[----:B------:R-:W-:Y:S01]  /*2e30*/  IMAD.U32 R3, RZ, RZ, UR4 ;  /* 0x00000004ff037e24 */ /* 0x000fe2000f8e00ff */
[----:B------:R-:W-:-:S03]  /*2e40*/  UIMAD UR4, UR38, 0xc00, UR6 ;  /* 0x00000c00260478a4 */ /* 0x000fc6000f8e0206 */
[----:B------:R-:W3:Y:S04]  /*2e50*/  SHFL.BFLY PT, R34, R31, 0x2, 0x1f ;  /* 0x0c401f001f227f89 */ /* 0x000ee800000e0000 */
[----:B------:R-:W-:Y:S01]  /*2e60*/  UMOV UR10, UR4 ;  /* 0x00000004000a7c82 */ /* 0x000fe20008000000 */
[----:B--2---:R-:W-:-:S05]  /*2e70*/  FMNMX.FTZ R33, R32, R33, !PT ;  /* 0x0000002120217209 */ /* 0x004fca0007810000 */
[----:B------:R-:W2:Y:S01]  /*2e80*/  SHFL.BFLY PT, R22, R33, 0x1, 0x1f ;  /* 0x0c201f0021167f89 */ /* 0x000ea200000e0000 */
[----:B---3--:R-:W-:-:S05]  /*2e90*/  FMNMX.FTZ R34, R31, R34, !PT ;  /* 0x000000221f227209 */ /* 0x008fca0007810000 */
[----:B------:R-:W3:Y:S01]  /*2ea0*/  SHFL.BFLY PT, R35, R34, 0x1, 0x1f ;  /* 0x0c201f0022237f89 */ /* 0x000ee200000e0000 */
[----:B--2---:R-:W-:-:S04]  /*2eb0*/  FMNMX.FTZ R22, R33, R22, !PT ;  /* 0x0000001621167209 */ /* 0x004fc80007810000 */
[C---:B------:R-:W-:Y:S01]  /*2ec0*/  FSETP.NEU.FTZ.AND P1, PT, R22.reuse, -INF , PT ;  /* 0xff8000001600780b */ /* 0x040fe20003f3d000 */
[----:B------:R-:W-:Y:S01]  /*2ed0*/  FMUL.FTZ R202, R22, R3 ;  /* 0x0000000316ca7220 */ /* 0x000fe20000410000 */
[----:B---3--:R-:W-:-:S04]  /*2ee0*/  FMNMX.FTZ R156, R34, R35, !PT ;  /* 0x00000023229c7209 */ /* 0x008fc80007810000 */
[----:B------:R-:W-:Y:S02]  /*2ef0*/  FSEL R202, R202, RZ, P1 ;  /* 0x000000ffcaca7208 */ /* 0x000fe40000800000 */
[C---:B------:R-:W-:Y:S01]  /*2f00*/  FSETP.NEU.FTZ.AND P1, PT, R156.reuse, -INF , PT ;  /* 0xff8000009c00780b */ /* 0x040fe20003f3d000 */
[-C--:B------:R-:W-:Y:S02]  /*2f10*/  FMUL.FTZ R203, R156, R3.reuse ;  /* 0x000000039ccb7220 */ /* 0x080fe40000410000 */
[-CC-:B------:R-:W-:Y:S01]  /*2f20*/  FFMA.FTZ R189, R73, R3.reuse, -R202.reuse ;  /* 0x0000000349bd7223 */ /* 0x180fe200000108ca */
[-CC-:B------:R-:W-:Y:S01]  /*2f30*/  FFMA.FTZ R190, R25, R3.reuse, -R202.reuse ;  /* 0x0000000319be7223 */ /* 0x180fe200000108ca */
[-CC-:B------:R-:W-:Y:S01]  /*2f40*/  FFMA.FTZ R191, R27, R3.reuse, -R202.reuse ;  /* 0x000000031bbf7223 */ /* 0x180fe200000108ca */
[----:B------:R-:W-:Y:S01]  /*2f50*/  FSEL R203, R203, RZ, P1 ;  /* 0x000000ffcbcb7208 */ /* 0x000fe20000800000 */
[-CC-:B------:R-:W-:Y:S01]  /*2f60*/  FFMA.FTZ R192, R29, R3.reuse, -R202.reuse ;  /* 0x000000031dc07223 */ /* 0x180fe200000108ca */
[-CC-:B-1----:R-:W-:Y:S01]  /*2f70*/  FFMA.FTZ R205, R165, R3.reuse, -R202.reuse ;  /* 0x00000003a5cd7223 */ /* 0x182fe200000108ca */
        /* <DEDUP_REMOVED lines=24> */
[----:B------:R-:W2:Y:S01]  /*3100*/  MUFU.EX2 R192, R192 ;  /* 0x000000c000c07308 */ /* 0x000ea20000000800 */
[----:B-1----:R-:W-:Y:S01]  /*3110*/  F2FP.F16.F32.PACK_AB R152, R190, R189 ;  /* 0x000000bdbe98723e */ /* 0x002fe200000000ff */
        /* <DEDUP_REMOVED lines=15> */
[----:B--2---:R-:W-:Y:S01]  /*3210*/  F2FP.F16.F32.PACK_AB R154, R192, R191 ;  /* 0x000000bfc09a723e */ /* 0x004fe200000000ff */
        /* <DEDUP_REMOVED lines=8> */
[-C--:B------:R-:W-:Y:S01]  /*32a0*/  FFMA.FTZ R187, R187, R3.reuse, -R202 ;  /* 0x00000003bbbb7223 */ /* 0x080fe200000108ca */
[----:B------:R-:W-:Y:S01]  /*32b0*/  FFMA.FTZ R203, R204, R3, -R203 ;  /* 0x00000003cccb7223 */ /* 0x000fe200000108cb */
[----:B------:R-:W-:-:S04]  /*32c0*/  FADD.FTZ R190, R189, R190 ;  /* 0x000000bebdbe7221 */ /* 0x000fc80000010000 */
[----:B------:R-:W2:Y:S01]  /*32d0*/  MUFU.EX2 R196, R196 ;  /* 0x000000c400c47308 */ /* 0x000ea20000000800 */
[----:B-1----:R-:W-:Y:S01]  /*32e0*/  F2FP.F16.F32.PACK_AB R153, R194, R193 ;  /* 0x000000c1c299723e */ /* 0x002fe200000000ff */
[----:B------:R-:W-:Y:S01]  /*32f0*/  FADD.FTZ R194, R193, R194 ;  /* 0x000000c2c1c27221 */ /* 0x000fe20000010000 */
[----:B------:R-:W-:-:S04]  /*3300*/  FADD.FTZ R191, R191, R190 ;  /* 0x000000bebfbf7221 */ /* 0x000fc80000010000 */
[----:B------:R-:W-:Y:S01]  /*3310*/  FADD.FTZ R192, R192, R191 ;  /* 0x000000bfc0c07221 */ /* 0x000fe20000010000 */
[----:B------:R-:W1:Y:S08]  /*3320*/  MUFU.EX2 R157, R157 ;  /* 0x0000009d009d7308 */ /* 0x000e700000000800 */
[----:B------:R-:W3:Y:S01]  /*3330*/  MUFU.EX2 R159, R159 ;  /* 0x0000009f009f7308 */ /* 0x000ee20000000800 */
[----:B--2---:R-:W-:Y:S01]  /*3340*/  F2FP.F16.F32.PACK_AB R155, R196, R195 ;  /* 0x000000c3c49b723e */ /* 0x004fe200000000ff */
[----:B------:R-:W-:-:S03]  /*3350*/  FADD.FTZ R195, R195, R194 ;  /* 0x000000c2c3c37221 */ /* 0x000fc60000010000 */
[----:B------:R-:W-:Y:S01]  /*3360*/  WARPGROUP.ARRIVE ;  /* 0x00000000000079c5 */ /* 0x000fe20000000000 */
[----:B------:R-:W-:Y:S02]  /*3370*/  FADD.FTZ R196, R196, R195 ;  /* 0x000000c3c4c47221 */ /* 0x000fe40000010000 */
[----:B------:R-:W2:Y:S01]  /*3380*/  MUFU.EX2 R161, R161 ;  /* 0x000000a100a17308 */ /* 0x000ea20000000800 */
[----:B-1----:R-:W-:Y:S02]  /*3390*/  FADD.FTZ R192, R157, R192 ;  /* 0x000000c09dc07221 */ /* 0x002fe40000010000 */
[----:B------:R-:W-:Y:S01]  /*33a0*/  HGMMA.64x256x16.F32 R24, R152, gdesc[UR8].tnspB, RZ, !UPT, gsb0 ;  /* 0x43e0000898187df0 */ /* 0x000fe2000c0008ff */
[----:B------:R-:W-:Y:S01]  /*33b0*/  UIADD3 UR10, UR4, 0x80, URZ ;  /* 0x00000080040a7890 */ /* 0x000fe2000fffe03f */
[----:B------:R-:W-:-:S03]  /*33c0*/  UMOV UR11, 0x40000040 ;  /* 0x40000040000b7882 */ /* 0x000fc60000000000 */
[----:B------:R-:W-:Y:S01]  /*33d0*/  MUFU.EX2 R205, R205 ;  /* 0x000000cd00cd7308 */ /* 0x000fe20000000800 */
[----:B---3--:R-:W-:-:S07]  /*33e0*/  FADD.FTZ R192, R159, R192 ;  /* 0x000000c09fc07221 */ /* 0x008fce0000010000 */
[----:B------:R-:W-:Y:S01]  /*33f0*/  MUFU.EX2 R165, R165 ;  /* 0x000000a500a57308 */ /* 0x000fe20000000800 */
[----:B--2---:R-:W-:-:S07]  /*3400*/  FADD.FTZ R192, R161, R192 ;  /* 0x000000c0a1c07221 */ /* 0x004fce0000010000 */
[----:B------:R-:W1:Y:S08]  /*3410*/  MUFU.EX2 R158, R158 ;  /* 0x0000009e009e7308 */ /* 0x000e700000000800 */
[----:B------:R-:W-:Y:S08]  /*3420*/  MUFU.EX2 R160, R160 ;  /* 0x000000a000a07308 */ /* 0x000ff00000000800 */
[----:B------:R-:W2:Y:S08]  /*3430*/  MUFU.EX2 R163, R163 ;  /* 0x000000a300a37308 */ /* 0x000eb00000000800 */
[----:B------:R-:W3:Y:S08]  /*3440*/  MUFU.EX2 R162, R162 ;  /* 0x000000a200a27308 */ /* 0x000ef00000000800 */
[----:B------:R-:W-:Y:S08]  /*3450*/  MUFU.EX2 R166, R166 ;  /* 0x000000a600a67308 */ /* 0x000ff00000000800 */
[----:B------:R-:W-:Y:S08]  /*3460*/  MUFU.EX2 R169, R169 ;  /* 0x000000a900a97308 */ /* 0x000ff00000000800 */
[----:B------:R-:W-:Y:S08]  /*3470*/  MUFU.EX2 R173, R173 ;  /* 0x000000ad00ad7308 */ /* 0x000ff00000000800 */
[----:B------:R-:W4:Y:S08]  /*3480*/  MUFU.EX2 R206, R206 ;  /* 0x000000ce00ce7308 */ /* 0x000f300000000800 */
[----:B------:R-:W5:Y:S08]  /*3490*/  MUFU.EX2 R164, R164 ;  /* 0x000000a400a47308 */ /* 0x000f700000000800 */
[----:B------:R-:W-:Y:S08]  /*34a0*/  MUFU.EX2 R167, R167 ;  /* 0x000000a700a77308 */ /* 0x000ff00000000800 */
[----:B------:R-:W0:Y:S08]  /*34b0*/  MUFU.EX2 R171, R171 ;  /* 0x000000ab00ab7308 */ /* 0x000e300000000800 */
[----:B------:R-:W0:Y:S08]  /*34c0*/  MUFU.EX2 R170, R170 ;  /* 0x000000aa00aa7308 */ /* 0x000e300000000800 */
[----:B------:R-:W-:Y:S08]  /*34d0*/  MUFU.EX2 R174, R174 ;  /* 0x000000ae00ae7308 */ /* 0x000ff00000000800 */
[----:B------:R-:W-:Y:S08]  /*34e0*/  MUFU.EX2 R177, R177 ;  /* 0x000000b100b17308 */ /* 0x000ff00000000800 */
[----:B------:R-:W-:Y:S08]  /*34f0*/  MUFU.EX2 R180, R180 ;  /* 0x000000b400b47308 */ /* 0x000ff00000000800 */
[----:B------:R-:W0:Y:S08]  /*3500*/  MUFU.EX2 R168, R168 ;  /* 0x000000a800a87308 */ /* 0x000e300000000800 */
[----:B------:R-:W0:Y:S08]  /*3510*/  MUFU.EX2 R172, R172 ;  /* 0x000000ac00ac7308 */ /* 0x000e300000000800 */
[----:B------:R-:W0:Y:S08]  /*3520*/  MUFU.EX2 R176, R176 ;  /* 0x000000b000b07308 */ /* 0x000e300000000800 */
[----:B------:R-:W0:Y:S08]  /*3530*/  MUFU.EX2 R184, R184 ;  /* 0x000000b800b87308 */ /* 0x000e300000000800 */
[----:B------:R-:W-:Y:S08]  /*3540*/  MUFU.EX2 R175, R175 ;  /* 0x000000af00af7308 */ /* 0x000ff00000000800 */
[----:B------:R-:W-:Y:S08]  /*3550*/  MUFU.EX2 R178, R178 ;  /* 0x000000b200b27308 */ /* 0x000ff00000000800 */
[----:B------:R-:W-:Y:S08]  /*3560*/  MUFU.EX2 R181, R181 ;  /* 0x000000b500b57308 */ /* 0x000ff00000000800 */
[----:B------:R-:W-:Y:S08]  /*3570*/  MUFU.EX2 R185, R185 ;  /* 0x000000b900b97308 */ /* 0x000ff00000000800 */
[----:B------:R-:W0:Y:S08]  /*3580*/  MUFU.EX2 R182, R182 ;  /* 0x000000b600b67308 */ /* 0x000e300000000800 */
[----:B------:R-:W0:Y:S08]  /*3590*/  MUFU.EX2 R188, R188 ;  /* 0x000000bc00bc7308 */ /* 0x000e300000000800 */
[----:B------:R-:W-:Y:S08]  /*35a0*/  MUFU.EX2 R198, R198 ;  /* 0x000000c600c67308 */ /* 0x000ff00000000800 */
[----:B------:R-:W0:Y:S08]  /*35b0*/  MUFU.EX2 R201, R201 ;  /* 0x000000c900c97308 */ /* 0x000e300000000800 */
[----:B------:R-:W-:Y:S08]  /*35c0*/  MUFU.EX2 R179, R179 ;  /* 0x000000b300b37308 */ /* 0x000ff00000000800 */
[----:B------:R-:W-:Y:S08]  /*35d0*/  MUFU.EX2 R183, R183 ;  /* 0x000000b700b77308 */ /* 0x000ff00000000800 */
[----:B------:R-:W-:Y:S08]  /*35e0*/  MUFU.EX2 R186, R186 ;  /* 0x000000ba00ba7308 */ /* 0x000ff00000000800 */
[----:B------:R-:W-:Y:S08]  /*35f0*/  MUFU.EX2 R187, R187 ;  /* 0x000000bb00bb7308 */ /* 0x000ff00000000800 */
[----:B------:R-:W0:Y:S01]  /*3600*/  MUFU.EX2 R197, R197 ;  /* 0x000000c500c57308 */ /* 0x000e220000000800 */
[----:B------:R-:W-:-:S02]  /*3610*/  WARPGROUP.DEPBAR.LE gsb0, 0x0 ;  /* 0x00008000000079c5 */ /* 0x000fc40000010000 */
[----:B------:R-:W-:Y:S02]  /*3620*/  F2FP.F16.F32.PACK_AB R152, R159, R157 ;  /* 0x0000009d9f98723e */ /* 0x000fe400000000ff */
[C---:B-1----:R-:W-:Y:S01]  /*3630*/  F2FP.F16.F32.PACK_AB R153, R158.reuse, R165 ;  /* 0x000000a59e99723e */ /* 0x042fe200000000ff */
[----:B------:R-:W-:Y:S01]  /*3640*/  FADD.FTZ R165, R165, R196 ;  /* 0x000000c4a5a57221 */ /* 0x000fe20000010000 */
[----:B------:R-:W-:Y:S01]  /*3650*/  F2FP.F16.F32.PACK_AB R154, R205, R161 ;  /* 0x000000a1cd9a723e */ /* 0x000fe200000000ff */
[----:B------:R-:W1:Y:S01]  /*3660*/  MUFU.EX2 R199, R199 ;  /* 0x000000c700c77308 */ /* 0x000e620000000800 */
[----:B--2---:R-:W-:Y:S01]  /*3670*/  F2FP.F16.F32.PACK_AB R155, R163, R160 ;  /* 0x000000a0a39b723e */ /* 0x004fe200000000ff */
[----:B------:R-:W-:Y:S01]  /*3680*/  FADD.FTZ R165, R158, R165 ;  /* 0x000000a59ea57221 */ /* 0x000fe20000010000 */
[----:B------:R-:W-:Y:S02]  /*3690*/  FADD.FTZ R205, R205, R192 ;  /* 0x000000c0cdcd7221 */ /* 0x000fe40000010000 */
[----:B------:R-:W-:Y:S01]  /*36a0*/  WARPGROUP.ARRIVE ;  /* 0x00000000000079c5 */ /* 0x000fe20000000000 */
[----:B------:R-:W-:Y:S01]  /*36b0*/  FADD.FTZ R160, R160, R165 ;  /* 0x000000a5a0a07221 */ /* 0x000fe20000010000 */
[----:B---3--:R-:W-:Y:S01]  /*36c0*/  FADD.FTZ R205, R162, R205 ;  /* 0x000000cda2cd7221 */ /* 0x008fe20000010000 */
[----:B------:R-:W-:Y:S02]  /*36d0*/  MUFU.EX2 R200, R200 ;  /* 0x000000c800c87308 */ /* 0x000fe40000000800 */
[----:B------:R-:W-:Y:S01]  /*36e0*/  FADD.FTZ R163, R163, R160 ;  /* 0x000000a0a3a37221 */ /* 0x000fe20000010000 */
[----:B------:R-:W-:Y:S01]  /*36f0*/  HGMMA.64x256x16.F32 R24, R152, gdesc[UR8].tnspB, R24, gsb0 ;  /* 0x43e0000898187df0 */ /* 0x000fe20008000818 */
[----:B------:R-:W-:Y:S01]  /*3700*/  UIADD3 UR10, UR4, 0x100, URZ ;  /* 0x00000100040a7890 */ /* 0x000fe2000fffe03f */
[----:B------:R-:W-:Y:S01]  /*3710*/  UMOV UR11, 0x40000040 ;  /* 0x40000040000b7882 */ /* 0x000fe20000000000 */
[----:B----4-:R-:W-:-:S02]  /*3720*/  FADD.FTZ R163, R206, R163 ;  /* 0x000000a3cea37221 */ /* 0x010fc40000010000 */
[----:B------:R-:W2:Y:S01]  /*3730*/  MUFU.EX2 R203, R203 ;  /* 0x000000cb00cb7308 */ /* 0x000ea20000000800 */
[----:B------:R-:W-:Y:S02]  /*3740*/  WARPGROUP.DEPBAR.LE gsb0, 0x0 ;  /* 0x00008000000079c5 */ /* 0x000fe40000010000 */
[C---:B------:R-:W-:Y:S01]  /*3750*/  F2FP.F16.F32.PACK_AB R152, R166.reuse, R162 ;  /* 0x000000a2a698723e */ /* 0x040fe200000000ff */
[----:B------:R-:W-:Y:S01]  /*3760*/  FADD.FTZ R166, R166, R205 ;  /* 0x000000cda6a67221 */ /* 0x000fe20000010000 */
[C---:B-----5:R-:W-:Y:S01]  /*3770*/  F2FP.F16.F32.PACK_AB R153, R164.reuse, R206 ;  /* 0x000000cea499723e */ /* 0x060fe200000000ff */
        /* <DEDUP_REMOVED lines=13> */
[----:B------:R-:W-:-:S04]  /*3850*/  FADD.FTZ R171, R172, R171 ;  /* 0x000000abacab7221 */ /* 0x000fc80000010000 */
[----:B------:R-:W-:-:S04]  /*3860*/  FADD.FTZ R171, R176, R171 ;  /* 0x000000abb0ab7221 */ /* 0x000fc80000010000 */
[----:B------:R-:W-:-:S04]  /*3870*/  FADD.FTZ R171, R184, R171 ;  /* 0x000000abb8ab7221 */ /* 0x000fc80000010000 */
[----:B------:R-:W-:-:S04]  /*3880*/  FADD.FTZ R171, R182, R171 ;  /* 0x000000abb6ab7221 */ /* 0x000fc80000010000 */
[----:B------:R-:W-:Y:S01]  /*3890*/  FADD.FTZ R171, R188, R171 ;  /* 0x000000abbcab7221 */ /* 0x000fe20000010000 */
[----:B------:R-:W-:Y:S02]  /*38a0*/  WARPGROUP.DEPBAR.LE gsb0, 0x0 ;  /* 0x00008000000079c5 */ /* 0x000fe40000010000 */
[C---:B------:R-:W-:Y:S01]  /*38b0*/  F2FP.F16.F32.PACK_AB R152, R174.reuse, R170 ;  /* 0x000000aaae98723e */ /* 0x040fe200000000ff */
[----:B------:R-:W-:Y:S01]  /*38c0*/  FADD.FTZ R174, R174, R173 ;  /* 0x000000adaeae7221 */ /* 0x000fe20000010000 */
[----:B------:R-:W-:Y:S02]  /*38d0*/  F2FP.F16.F32.PACK_AB R153, R172, R168 ;  /* 0x000000a8ac99723e */ /* 0x000fe400000000ff */
[----:B------:R-:W-:Y:S01]  /*38e0*/  F2FP.F16.F32.PACK_AB R154, R180, R177 ;  /* 0x000000b1b49a723e */ /* 0x000fe200000000ff */
[----:B------:R-:W-:Y:S01]  /*38f0*/  FADD.FTZ R177, R177, R174 ;  /* 0x000000aeb1b17221 */ /* 0x000fe20000010000 */
[----:B------:R-:W-:-:S03]  /*3900*/  F2FP.F16.F32.PACK_AB R155, R184, R176 ;  /* 0x000000b0b89b723e */ /* 0x000fc600000000ff */
[----:B------:R-:W-:Y:S01]  /*3910*/  FADD.FTZ R180, R180, R177 ;  /* 0x000000b1b4b47221 */ /* 0x000fe20000010000 */
[----:B------:R-:W-:-:S06]  /*3920*/  WARPGROUP.ARRIVE ;  /* 0x00000000000079c5 */ /* 0x000fcc0000000000 */
[----:B------:R-:W-:Y:S01]  /*3930*/  HGMMA.64x256x16.F32 R24, R152, gdesc[UR8].tnspB, R24, gsb0 ;  /* 0x43e0000898187df0 */ /* 0x000fe20008000818 */
[----:B------:R-:W-:Y:S01]  /*3940*/  UIADD3 UR10, UR4, 0x200, URZ ;  /* 0x00000200040a7890 */ /* 0x000fe2000fffe03f */
[----:B------:R-:W-:Y:S01]  /*3950*/  UMOV UR11, 0x40000040 ;  /* 0x40000040000b7882 */ /* 0x000fe20000000000 */
[----:B------:R-:W-:Y:S02]  /*3960*/  WARPGROUP.DEPBAR.LE gsb0, 0x0 ;  /* 0x00008000000079c5 */ /* 0x000fe40000010000 */
[----:B------:R-:W-:Y:S01]  /*3970*/  F2FP.F16.F32.PACK_AB R152, R178, R175 ;  /* 0x000000afb298723e */ /* 0x000fe200000000ff */
[----:B------:R-:W-:Y:S01]  /*3980*/  FADD.FTZ R175, R175, R180 ;  /* 0x000000b4afaf7221 */ /* 0x000fe20000010000 */
[----:B------:R-:W-:Y:S02]  /*3990*/  F2FP.F16.F32.PACK_AB R153, R188, R182 ;  /* 0x000000b6bc99723e */ /* 0x000fe400000000ff */
        /* <DEDUP_REMOVED lines=11> */
[----:B------:R-:W-:Y:S01]  /*3a50*/  FADD.FTZ R178, R179, R178 ;  /* 0x000000b2b3b27221 */ /* 0x000fe20000010000 */
[----:B------:R-:W-:Y:S01]  /*3a60*/  UMOV UR11, 0x40000040 ;  /* 0x40000040000b7882 */ /* 0x000fe20000000000 */
[----:B------:R-:W-:Y:S02]  /*3a70*/  WARPGROUP.DEPBAR.LE gsb0, 0x0 ;  /* 0x00008000000079c5 */ /* 0x000fe40000010000 */
[C---:B------:R-:W-:Y:S01]  /*3a80*/  F2FP.F16.F32.PACK_AB R152, R183.reuse, R179 ;  /* 0x000000b3b798723e */ /* 0x040fe200000000ff */
[----:B------:R-:W-:Y:S01]  /*3a90*/  FADD.FTZ R183, R183, R178 ;  /* 0x000000b2b7b77221 */ /* 0x000fe20000010000 */
[C---:B-1----:R-:W-:Y:S01]  /*3aa0*/  F2FP.F16.F32.PACK_AB R153, R199.reuse, R197 ;  /* 0x000000c5c799723e */ /* 0x042fe200000000ff */
[----:B------:R-:W-:Y:S01]  /*3ab0*/  FADD.FTZ R199, R199, R198 ;  /* 0x000000c6c7c77221 */ /* 0x000fe20000010000 */
[----:B------:R-:W-:Y:S01]  /*3ac0*/  F2FP.F16.F32.PACK_AB R154, R187, R186 ;  /* 0x000000babb9a723e */ /* 0x000fe200000000ff */
[----:B------:R-:W-:Y:S01]  /*3ad0*/  FADD.FTZ R186, R186, R183 ;  /* 0x000000b7baba7221 */ /* 0x000fe20000010000 */
[----:B--2---:R-:W-:Y:S01]  /*3ae0*/  F2FP.F16.F32.PACK_AB R155, R203, R200 ;  /* 0x000000c8cb9b723e */ /* 0x004fe200000000ff */
[----:B------:R-:W-:-:S02]  /*3af0*/  FADD.FTZ R200, R200, R199 ;  /* 0x000000c7c8c87221 */ /* 0x000fc40000010000 */
[----:B------:R-:W-:Y:S01]  /*3b00*/  FADD.FTZ R205, R187, R186 ;  /* 0x000000babbcd7221 */ /* 0x000fe20000010000 */
[----:B------:R-:W-:Y:S01]  /*3b10*/  WARPGROUP.ARRIVE ;  /* 0x00000000000079c5 */ /* 0x000fe20000000000 */
[----:B------:R-:W-:-:S11]  /*3b20*/  FADD.FTZ R203, R203, R200 ;  /* 0x000000c8cbcb7221 */ /* 0x000fd60000010000 */
[----:B------:R-:W-:Y:S03]  /*3b30*/  HGMMA.64x256x16.F32 R24, R152, gdesc[UR8].tnspB, R24, gsb0 ;  /* 0x43e0000898187df0 */ /* 0x000fe60008000818 */
[----:B------:R-:W-:Y:S02]  /*3b40*/  WARPGROUP.DEPBAR.LE gsb0, 0x0 ;  /* 0x00008000000079c5 */ /* 0x000fe40000010000 */
[----:B------:R-:W-:Y:S05]  /*3b50*/  @!P0 BRA `(.L_x_10150) ;  /* 0x0000000000048947 */ /* 0x000fea0003800000 */
[----:B------:R-:W-:Y:S01]  /*3b60*/  BPT.TRAP 0x1 ;  /* 0x000000040000795c */ /* 0x000fe20000300000 */
.L_x_10150:
[----:B------:R-:W-:Y:S01]  /*3b70*/  UIADD3 UR52, UR52, 0x32460, URZ ;  /* 0x0003246034347890 */ /* 0x000fe2000fffe03f */
[----:B------:R-:W-:-:S03]  /*3b80*/  ISETP.GE.AND P1, PT, R23, 0x61, PT ;  /* 0x000000611700780c */ /* 0x000fc60003f26270 */
[----:B------:R-:W-:-:S09]  /*3b90*/  UPRMT UR52, UR53, 0x654, UR52 ;  /* 0x0000065435347896 */ /* 0x000fd20008000034 */
[----:B------:R-:W-:Y:S01]  /*3ba0*/  SYNCS.ARRIVE.TRANS64.RED.A1T0 RZ, [UR52], RZ ;  /* 0x000000ffffff79a7 */ /* 0x000fe20008100434 */
[----:B------:R-:W-:Y:S05]  /*3bb0*/  @!P1 BRA `(.L_x_10151) ;  /* 0x0000002000dc9947 */ /* 0x000fea0003800000 */
[----:B------:R-:W-:Y:S02]  /*3bc0*/  VIADD R23, R208, 0xfffffffe ;  /* 0xfffffffed0177836 */ /* 0x000fe40000000000 */
[----:B------:R-:W-:Y:S02]  /*3bd0*/  IMAD.MOV.U32 R207, RZ, RZ, R156 ;  /* 0x000000ffffcf7224 */ /* 0x000fe400078e009c */
[----:B------:R-:W-:-:S07]  /*3be0*/  IMAD.MOV.U32 R200, RZ, RZ, R22 ;  /* 0x000000ffffc87224 */ /* 0x000fce00078e0016 */
.L_x_10162:
[----:B------:R-:W-:Y:S01]  /*3bf0*/  UIADD3 UR38, UR38, 0x1, URZ ;  /* 0x0000000126267890 */ /* 0x000fe2000fffe03f */
[C---:B------:R-:W-:Y:S01]  /*3c00*/  ISETP.GT.AND P1, PT, R23.reuse, RZ, PT ;  /* 0x000000ff1700720c */ /* 0x040fe20003f24270 */
[----:B------:R-:W-:Y:S02]  /*3c10*/  VIADD R23, R23, 0xffffffff ;  /* 0xffffffff17177836 */ /* 0x000fe40000000000 */
[----:B------:R-:W-:-:S04]  /*3c20*/  UISETP.NE.AND UP0, UPT, UR38, 0x2, UPT ;  /* 0x000000022600788c */ /* 0x000fc8000bf05270 */
[----:B------:R-:W-:Y:S02]  /*3c30*/  USEL UR4, URZ, 0x1, UP0 ;  /* 0x000000013f047887 */ /* 0x000fe40008000000 */
[----:B------:R-:W-:Y:S02]  /*3c40*/  USEL UR38, UR38, URZ, UP0 ;  /* 0x0000003f26267287 */ /* 0x000fe40008000000 */
[----:B------:R-:W-:Y:S01]  /*3c50*/  ULOP3.LUT UR39, UR39, UR4, URZ, 0x3c, !UPT ;  /* 0x0000000427277292 */ /* 0x000fe2000f8e3c3f */
[----:B------:R-:W-:Y:S11]  /*3c60*/  @!P0 BRA `(.L_x_10152) ;  /* 0x0000000000048947 */ /* 0x000ff60003800000 */
[----:B------:R-:W-:Y:S01]  /*3c70*/  BPT.TRAP 0x1 ;  /* 0x000000040000795c */ /* 0x000fe20000300000 */
.L_x_10152:
        /* <DEDUP_REMOVED lines=9> */
.L_x_10153:
[----:B-1----:R-:W-:Y:S05]  /*3d10*/  @P2 BRA `(.L_x_10154) ;  /* 0x0000000000082947 */ /* 0x002fea0003800000 */
[----:B------:R-:W1:Y:S02]  /*3d20*/  SYNCS.PHASECHK.TRANS64.TRYWAIT P2, [UR4+0x32430], R0 ;  /* 0x03243000ff0075a7 */ /* 0x000e640008040144 */
[----:B-1----:R-:W-:Y:S05]  /*3d30*/  @!P2 BRA `(.L_x_10155) ;  /* 0x000000b800a8a947 */ /* 0x002fea0003800000 */
.L_x_10154:
[----:B------:R-:W-:Y:S01]  /*3d40*/  R2UR UR52, R20 ;  /* 0x00000000143472ca */ /* 0x000fe200000e0000 */
[----:B------:R-:W-:Y:S01]  /*3d50*/  UIMAD UR5, UR38, 0x300, UR60 ;  /* 0x00000300260578a4 */ /* 0x000fe2000f8e023c */
[----:B------:R-:W-:Y:S01]  /*3d60*/  R2UR UR53, R21 ;  /* 0x00000000153572ca */ /* 0x000fe200000e0000 */
[----:B------:R-:W-:Y:S01]  /*3d70*/  WARPGROUP.ARRIVE ;  /* 0x00000000000079c5 */ /* 0x000fe20000000000 */
[----:B------:R-:W-:-:S04]  /*3d80*/  UMOV UR55, 0x40000040 ;  /* 0x4000004000377882 */ /* 0x000fc80000000000 */
[----:B------:R-:W-:-:S07]  /*3d90*/  UMOV UR54, UR5 ;  /* 0x0000000500367c82 */ /* 0x000fce0008000000 */
[----:B------:R-:W-:Y:S01]  /*3da0*/  HGMMA.64x96x16.F32 R152, gdesc[UR52], RZ, !UPT, gsb0 ;  /* 0x01600000349879f0 */ /* 0x000fe2000c0008ff */
[----:B------:R-:W-:Y:S01]  /*3db0*/  R2UR UR52, R18 ;  /* 0x00000000123472ca */ /* 0x000fe200000e0000 */
[----:B------:R-:W-:Y:S01]  /*3dc0*/  UIADD3 UR54, UR5, 0x2, URZ ;  /* 0x0000000205367890 */ /* 0x000fe2000fffe03f */
[----:B------:R-:W-:Y:S01]  /*3dd0*/  R2UR UR53, R19 ;  /* 0x00000000133572ca */ /* 0x000fe200000e0000 */
[----:B------:R-:W-:Y:S01]  /*3de0*/  UMOV UR55, 0x40000040 ;  /* 0x4000004000377882 */ /* 0x000fe20000000000 */
[----:B------:R-:W-:Y:S02]  /*3df0*/  WARPGROUP.DEPBAR.LE gsb0, 0x0 ;  /* 0x00008000000079c5 */ /* 0x000fe40000010000 */
[----:B------:R-:W-:-:S09]  /*3e00*/  WARPGROUP.ARRIVE ;  /* 0x00000000000079c5 */ /* 0x000fd20000000000 */
[----:B------:R-:W-:Y:S01]  /*3e10*/  HGMMA.64x96x16.F32 R152, gdesc[UR52], R152, gsb0 ;  /* 0x01600000349879f0 */ /* 0x000fe20008000898 */
        /* <DEDUP_REMOVED lines=13> */
[----:B------:R-:W-:Y:S03]  /*3ef0*/  HGMMA.64x96x16.F32 R152, gdesc[UR52], R152, gsb0 ;  /* 0x01600000349879f0 */ /* 0x000fe60008000898 */
[----:B------:R-:W-:Y:S02]  /*3f00*/  WARPGROUP.DEPBAR.LE gsb0, 0x0 ;  /* 0x00008000000079c5 */ /* 0x000fe40000010000 */
[----:B------:R-:W-:Y:S05]  /*3f10*/  @!P0 BRA `(.L_x_10156) ;  /* 0x0000000000048947 */ /* 0x000fea0003800000 */
[----:B------:R-:W-:Y:S01]  /*3f20*/  BPT.TRAP 0x1 ;  /* 0x000000040000795c */ /* 0x000fe20000300000 */
.L_x_10156:
[----:B------:R2:W3:Y:S01]  /*3f30*/  SYNCS.PHASECHK.TRANS64.TRYWAIT P2, [UR4+0x32450], R0 ;  /* 0x03245000ff0075a7 */ /* 0x0004e20008040144 */
[----:B------:R-:W-:Y:S05]  /*3f40*/  @!P0 BRA `(.L_x_10157) ;  /* 0x0000000000048947 */ /* 0x000fea0003800000 */
[----:B------:R-:W-:Y:S01]  /*3f50*/  BPT.TRAP 0x1 ;  /* 0x000000040000795c */ /* 0x000fe20000300000 */
.L_x_10157:
[----:B---3--:R-:W-:Y:S05]  /*3f60*/  @P2 BRA `(.L_x_10158) ;  /* 0x0000000000082947 */ /* 0x008fea0003800000 */
[----:B------:R-:W3:Y:S02]  /*3f70*/  SYNCS.PHASECHK.TRANS64.TRYWAIT P2, [UR4+0x32450], R0 ;  /* 0x03245000ff0075a7 */ /* 0x000ee40008040144 */
[----:B---3--:R-:W-:Y:S05]  /*3f80*/  @!P2 BRA `(.L_x_10159) ;  /* 0x000000b8002ca947 */ /* 0x008fea0003800000 */
.L_x_10158:
[----:B------:R-:W-:Y:S01]  /*3f90*/  R2UR UR52, R12 ;  /* 0x000000000c3472ca */ /* 0x000fe200000e0000 */
[----:B------:R-:W-:Y:S01]  /*3fa0*/  UIMAD UR5, UR38, 0xc00, UR7 ;  /* 0x00000c00260578a4 */ /* 0x000fe2000f8e0207 */
[----:B------:R-:W-:Y:S01]  /*3fb0*/  R2UR UR53, R13 ;  /* 0x000000000d3572ca */ /* 0x000fe200000e0000 */
[----:B------:R-:W-:Y:S01]  /*3fc0*/  WARPGROUP.ARRIVE ;  /* 0x00000000000079c5 */ /* 0x000fe20000000000 */
[----:B------:R-:W-:Y:S01]  /*3fd0*/  UMOV UR55, 0x40000040 ;  /* 0x4000004000377882 */ /* 0x000fe20000000000 */
[----:B------:R-:W-:-:S04]  /*3fe0*/  UIADD3 UR10, UR5, 0x302, URZ ;  /* 0x00000302050a7890 */ /* 0x000fc8000fffe03f */
[----:B-1----:R-:W1:Y:S01]  /*3ff0*/  S2R R3, SR_TID.X ;  /* 0x0000000000037919 */ /* 0x002e620000002100 */
[----:B------:R-:W-:Y:S01]  /*4000*/  UMOV UR11, 0x40000040 ;  /* 0x40000040000b7882 */ /* 0x000fe20000000000 */
[----:B------:R-:W-:Y:S01]  /*4010*/  UMOV UR54, UR5 ;  /* 0x0000000500367c82 */ /* 0x000fe20008000000 */
[----:B------:R-:W-:Y:S01]  /*4020*/  UIADD3 UR14, UR5, 0x304, URZ ;  /* 0x00000304050e7890 */ /* 0x000fe2000fffe03f */
[----:B------:R-:W-:Y:S01]  /*4030*/  UMOV UR15, 0x40000040 ;  /* 0x40000040000f7882 */ /* 0x000fe20000000000 */
[----:B------:R-:W-:Y:S01]  /*4040*/  UIADD3 UR18, UR5, 0x306, URZ ;  /* 0x0000030605127890 */ /* 0x000fe2000fffe03f */
[----:B------:R-:W-:Y:S01]  /*4050*/  UMOV UR19, 0x40000040 ;  /* 0x4000004000137882 */ /* 0x000fe20000000000 */
[----:B------:R-:W-:Y:S01]  /*4060*/  HGMMA.64x96x16.F32 R152, gdesc[UR52], R152, gsb0 ;  /* 0x01600000349879f0 */ /* 0x000fe20008000898 */
[----:B------:R-:W-:Y:S01]  /*4070*/  R2UR UR52, R10 ;  /* 0x000000000a3472ca */ /* 0x000fe200000e0000 */
[----:B------:R-:W-:Y:S01]  /*4080*/  UIADD3 UR54, UR5, 0x2, URZ ;  /* 0x0000000205367890 */ /* 0x000fe2000fffe03f */
[----:B------:R-:W-:Y:S01]  /*4090*/  R2UR UR53, R11 ;  /* 0x000000000b3572ca */ /* 0x000fe200000e0000 */
[----:B------:R-:W-:Y:S01]  /*40a0*/  UMOV UR55, 0x40000040 ;  /* 0x4000004000377882 */ /* 0x000fe20000000000 */
[----:B------:R-:W-:Y:S01]  /*40b0*/  UIADD3 UR22, UR5, 0x600, URZ ;  /* 0x0000060005167890 */ /* 0x000fe2000fffe03f */
        /* <DEDUP_REMOVED lines=12> */
[----:B-1----:R-:W-:Y:S01]  /*4180*/  SHF.R.U32.HI R3, RZ, 0x7, R3 ;  /* 0x00000007ff037819 */ /* 0x002fe20000011603 */
[----:B------:R-:W-:-:S03]  /*4190*/  UMOV UR51, 0x40000040 ;  /* 0x4000004000337882 */ /* 0x000fc60000000000 */
[----:B0-2---:R-:W-:Y:S01]  /*41a0*/  IADD3 R0, -R3, 0xb, RZ ;  /* 0x0000000b03007810 */ /* 0x005fe20007ffe1ff */
[----:B------:R-:W-:Y:S02]  /*41b0*/  WARPGROUP.DEPBAR.LE gsb0, 0x0 ;  /* 0x00008000000079c5 */ /* 0x000fe40000010000 */
[----:B------:R-:W-:-:S06]  /*41c0*/  WARPGROUP.ARRIVE ;  /* 0x00000000000079c5 */ /* 0x000fcc0000000000 */
        /* <DEDUP_REMOVED lines=22> */
[----:B------:R-:W-:Y:S01]  /*4330*/  UIADD3 UR54, UR5, 0x906, URZ ;  /* 0x0000090605367890 */ /* 0x000fe2000fffe03f */
[----:B------:R-:W-:Y:S01]  /*4340*/  UMOV UR55, 0x40000040 ;  /* 0x4000004000377882 */ /* 0x000fe20000000000 */
[----:B------:R-:W-:Y:S01]  /*4350*/  UMOV UR52, UR56 ;  /* 0x0000003800347c82 */ /* 0x000fe20008000000 */
[----:B------:R-:W-:Y:S01]  /*4360*/  UMOV UR53, UR57 ;  /* 0x0000003900357c82 */ /* 0x000fe20008000000 */
        /* <DEDUP_REMOVED lines=37> */
.L_x_10160:
[----:B------:R-:W-:Y:S01]  /*45c0*/  FMNMX.FTZ R22, R152, R200, !PT ;  /* 0x000000c898167209 */ /* 0x000fe20007810000 */
[----:B------:R-:W-:Y:S01]  /*45d0*/  UIADD3 UR5, UR4, 0x32440, URZ ;  /* 0x0003244004057890 */ /* 0x000fe2000fffe03f */
[----:B------:R-:W-:Y:S02]  /*45e0*/  UMOV UR11, 0x40000040 ;  /* 0x40000040000b7882 */ /* 0x000fe40000000000 */
[----:B------:R-:W-:Y:S01]  /*45f0*/  FMNMX.FTZ R3, R153, R22, !PT ;  /* 0x0000001699037209 */ /* 0x000fe20007810000 */
[----:B------:R-:W-:-:S03]  /*4600*/  UPRMT UR5, UR58, 0x654, UR5 ;  /* 0x000006543a057896 */ /* 0x000fc60008000005 */
[----:B------:R-:W-:-:S04]  /*4610*/  FMNMX.FTZ R22, R156, R3, !PT ;  /* 0x000000039c167209 */ /* 0x000fc80007810000 */
[----:B------:R-:W-:Y:S02]  /*4620*/  FMNMX.FTZ R3, R157, R22, !PT ;  /* 0x000000169d037209 */ /* 0x000fe40007810000 */
[----:B------:R-:W-:Y:S01]  /*4630*/  SYNCS.ARRIVE.TRANS64.RED.A1T0 RZ, [UR5], RZ ;  /* 0x000000ffffff79a7 */ /* 0x000fe20008100405 */
[----:B------:R-:W-:Y:S01]  /*4640*/  UIMAD UR5, UR38, 0xc00, UR6 ;  /* 0x00000c00260578a4 */ /* 0x000fe2000f8e0206 */
[----:B------:R-:W-:-:S04]  /*4650*/  FMNMX.FTZ R22, R160, R3, !PT ;  /* 0x00000003a0167209 */ /* 0x000fc80007810000 */
[----:B------:R-:W-:Y:S02]  /*4660*/  FMNMX.FTZ R3, R161, R22, !PT ;  /* 0x00000016a1037209 */ /* 0x000fe40007810000 */
[----:B------:R-:W-:Y:S01]  /*4670*/  FMNMX.FTZ R22, R154, R207, !PT ;  /* 0x000000cf9a167209 */ /* 0x000fe20007810000 */
[----:B------:R-:W-:Y:S01]  /*4680*/  UMOV UR10, UR5 ;  /* 0x00000005000a7c82 */ /* 0x000fe20008000000 */
        /* <DEDUP_REMOVED lines=41> */
[----:B------:R-:W-:-:S05]  /*4920*/  FMNMX.FTZ R201, R199, R22, !PT ;  /* 0x00000016c7c97209 */ /* 0x000fca0007810000 */
[----:B------:R-:W2:Y:S01]  /*4930*/  SHFL.BFLY PT, R204, R201, 0x2, 0x1f ;  /* 0x0c401f00c9cc7f89 */ /* 0x000ea200000e0000 */
[----:B-1----:R-:W-:Y:S02]  /*4940*/  FMNMX.FTZ R22, R206, R3, !PT ;  /* 0x00000003ce167209 */ /* 0x002fe40007810000 */
[----:B------:R-:W1:Y:S03]  /*4950*/  LDC R3, c[0x0][0xa80] ;  /* 0x0002a000ff037b82 */ /* 0x000e660000000800 */
[----:B------:R-:W3:Y:S01]  /*4960*/  SHFL.BFLY PT, R202, R22, 0x1, 0x1f ;  /* 0x0c201f0016ca7f89 */ /* 0x000ee200000e0000 */
[----:B--2---:R-:W-:-:S05]  /*4970*/  FMNMX.FTZ R201, R201, R204, !PT ;  /* 0x000000ccc9c97209 */ /* 0x004fca0007810000 */
[----:B------:R-:W2:Y:S01]  /*4980*/  SHFL.BFLY PT, R208, R201, 0x1, 0x1f ;  /* 0x0c201f00c9d07f89 */ /* 0x000ea200000e0000 */
[----:B---3--:R-:W-:-:S05]  /*4990*/  FMNMX.FTZ R22, R22, R202, !PT ;  /* 0x000000ca16167209 */ /* 0x008fca0007810000 */
[C---:B-1----:R-:W-:Y:S01]  /*49a0*/  FMUL.FTZ R202, R22.reuse, R3 ;  /* 0x0000000316ca7220 */ /* 0x042fe20000410000 */
[----:B------:R-:W-:-:S03]  /*49b0*/  FADD.FTZ R204, -R22, R200 ;  /* 0x000000c816cc7221 */ /* 0x000fc60000010100 */
[-CC-:B------:R-:W-:Y:S01]  /*49c0*/  FFMA.FTZ R200, R153, R3.reuse, -R202.reuse ;  /* 0x0000000399c87223 */ /* 0x180fe200000108ca */
[-CC-:B------:R-:W-:Y:S01]  /*49d0*/  FFMA.FTZ R206, R152, R3.reuse, -R202.reuse ;  /* 0x0000000398ce7223 */ /* 0x180fe200000108ca */
[----:B------:R-:W1:Y:S01]  /*49e0*/  S2R R153, SR_TID.X ;  /* 0x0000000000997919 */ /* 0x000e620000002100 */
[-CC-:B------:R-:W-:Y:S01]  /*49f0*/  FFMA.FTZ R152, R156, R3.reuse, -R202.reuse ;  /* 0x000000039c987223 */ /* 0x180fe200000108ca */
[-C--:B------:R-:W-:Y:S01]  /*4a00*/  FMUL.FTZ R204, R204, R3.reuse ;  /* 0x00000003cccc7220 */ /* 0x080fe20000410000 */
        /* <DEDUP_REMOVED lines=8> */
[----:B--2---:R-:W-:Y:S01]  /*4a90*/  FMNMX.FTZ R156, R201, R208, !PT ;  /* 0x000000d0c99c7209 */ /* 0x004fe20007810000 */
[----:B------:R-:W2:Y:S01]  /*4aa0*/  MUFU.EX2 R204, R204 ;  /* 0x000000cc00cc7308 */ /* 0x000ea20000000800 */
[-CC-:B------:R-:W-:Y:S01]  /*4ab0*/  FFMA.FTZ R172, R172, R3.reuse, -R202.reuse ;  /* 0x00000003acac7223 */ /* 0x180fe200000108ca */
[-CC-:B------:R-:W-:Y:S01]  /*4ac0*/  FFMA.FTZ R173, R173, R3.reuse, -R202.reuse ;  /* 0x00000003adad7223 */ /* 0x180fe200000108ca */
[-CC-:B------:R-:W-:Y:S01]  /*4ad0*/  FFMA.FTZ R176, R176, R3.reuse, -R202.reuse ;  /* 0x00000003b0b07223 */ /* 0x180fe200000108ca */
[-C--:B------:R-:W-:Y:S01]  /*4ae0*/  FMUL.FTZ R208, R156, R3.reuse ;  /* 0x000000039cd07220 */ /* 0x080fe20000410000 */
[-CC-:B------:R-:W-:Y:S01]  /*4af0*/  FFMA.FTZ R177, R177, R3.reuse, -R202.reuse ;  /* 0x00000003b1b17223 */ /* 0x180fe200000108ca */
[-CC-:B------:R-:W-:Y:S01]  /*4b00*/  FFMA.FTZ R180, R180, R3.reuse, -R202.reuse ;  /* 0x00000003b4b47223 */ /* 0x180fe200000108ca */
[-C--:B------:R-:W-:Y:S01]  /*4b10*/  FFMA.FTZ R181, R181, R3.reuse, -R202 ;  /* 0x00000003b5b57223 */ /* 0x080fe200000108ca */
        /* <DEDUP_REMOVED lines=9> */
[----:B---3--:R-:W-:Y:S01]  /*4bb0*/  FADD.FTZ R152, -R156, R207 ;  /* 0x000000cf9c987221 */ /* 0x008fe20000010100 */
[-C--:B------:R-:W-:Y:S01]  /*4bc0*/  FFMA.FTZ R207, R155, R3.reuse, -R208 ;  /* 0x000000039bcf7223 */ /* 0x080fe200000108d0 */
[-C--:B--2---:R-:W-:Y:S01]  /*4bd0*/  FMUL.FTZ R24, R24, R204.reuse ;  /* 0x000000cc18187220 */ /* 0x084fe20000410000 */
[----:B-1----:R-:W-:Y:S01]  /*4be0*/  SHF.R.U32.HI R153, RZ, 0x7, R153 ;  /* 0x00000007ff997819 */ /* 0x002fe20000011699 */
[----:B------:R-:W-:Y:S01]  /*4bf0*/  FMUL.FTZ R152, R152, R3 ;  /* 0x0000000398987220 */ /* 0x000fe20000410000 */
        /* <DEDUP_REMOVED lines=10> */
[----:B------:R1:W2:Y:S01]  /*4ca0*/  MUFU.EX2 R209, R152 ;  /* 0x0000009800d17308 */ /* 0x0002a20000000800 */
        /* <DEDUP_REMOVED lines=8> */
[----:B-1----:R-:W-:-:S02]  /*4d30*/  VIADD R152, R153, 0x8 ;  /* 0x0000000899987836 */ /* 0x002fc40000000000 */
[-C--:B------:R-:W-:Y:S01]  /*4d40*/  FMUL.FTZ R57, R57, R204.reuse ;  /* 0x000000cc39397220 */ /* 0x080fe20000410000 */
[-C--:B------:R-:W-:Y:S01]  /*4d50*/  FMUL.FTZ R60, R60, R204.reuse ;  /* 0x000000cc3c3c7220 */ /* 0x080fe20000410000 */
[-C--:B------:R-:W-:Y:S01]  /*4d60*/  FMUL.FTZ R61, R61, R204.reuse ;  /* 0x000000cc3d3d7220 */ /* 0x080fe20000410000 */
[-C--:B------:R-:W-:Y:S01]  /*4d70*/  FMUL.FTZ R64, R64, R204.reuse ;  /* 0x000000cc40407220 */ /* 0x080fe20000410000 */
[----:B------:R1:W-:Y:S01]  /*4d80*/  BAR.SYNC.DEFER_BLOCKING R152, 0x100 ;  /* 0x000400980000751d */ /* 0x0003e20000010000 */
        /* <DEDUP_REMOVED lines=110> */
[----:B-1----:R-:W-:Y:S01]  /*5470*/  F2FP.F16.F32.PACK_AB R152, R200, R206 ;  /* 0x000000cec898723e */ /* 0x002fe200000000ff */
[----:B------:R-:W-:Y:S01]  /*5480*/  MUFU.EX2 R160, R160 ;  /* 0x000000a000a07308 */ /* 0x000fe20000000800 */
[----:B------:R-:W-:Y:S01]  /*5490*/  F2FP.F16.F32.PACK_AB R154, R157, R201 ;  /* 0x000000c99d9a723e */ /* 0x000fe200000000ff */
[-CC-:B------:R-:W-:Y:S01]  /*54a0*/  FFMA.FTZ R170, R170, R3.reuse, -R208.reuse ;  /* 0x00000003aaaa7223 */ /* 0x180fe200000108d0 */
[----:B---3--:R-:W-:Y:S01]  /*54b0*/  F2FP.F16.F32.PACK_AB R153, R207, R210 ;  /* 0x000000d2cf99723e */ /* 0x008fe200000000ff */
[-CC-:B------:R-:W-:Y:S01]  /*54c0*/  FFMA.FTZ R171, R171, R3.reuse, -R208.reuse ;  /* 0x00000003abab7223 */ /* 0x180fe200000108d0 */
[----:B----4-:R-:W-:Y:S01]  /*54d0*/  F2FP.F16.F32.PACK_AB R155, R159, R158 ;  /* 0x0000009e9f9b723e */ /* 0x010fe200000000ff */
[-CC-:B------:R-:W-:Y:S01]  /*54e0*/  FFMA.FTZ R174, R174, R3.reuse, -R208.reuse ;  /* 0x00000003aeae7223 */ /* 0x180fe200000108d0 */
[-CC-:B------:R-:W-:Y:S01]  /*54f0*/  FFMA.FTZ R175, R175, R3.reuse, -R208.reuse ;  /* 0x00000003afaf7223 */ /* 0x180fe200000108d0 */
[----:B------:R-:W1:Y:S01]  /*5500*/  MUFU.EX2 R161, R161 ;  /* 0x000000a100a17308 */ /* 0x000e620000000800 */
[----:B------:R-:W-:Y:S01]  /*5510*/  WARPGROUP.ARRIVE ;  /* 0x00000000000079c5 */ /* 0x000fe20000000000 */
[-CC-:B------:R-:W-:Y:S01]  /*5520*/  FFMA.FTZ R178, R178, R3.reuse, -R208.reuse ;  /* 0x00000003b2b27223 */ /* 0x180fe200000108d0 */
[-CC-:B------:R-:W-:Y:S01]  /*5530*/  FFMA.FTZ R179, R179, R3.reuse, -R208.reuse ;  /* 0x00000003b3b37223 */ /* 0x180fe200000108d0 */
[-CC-:B------:R-:W-:Y:S01]  /*5540*/  FFMA.FTZ R182, R182, R3.reuse, -R208.reuse ;  /* 0x00000003b6b67223 */ /* 0x180fe200000108d0 */
[-C--:B------:R-:W-:Y:S01]  /*5550*/  FFMA.FTZ R183, R183, R3.reuse, -R208 ;  /* 0x00000003b7b77223 */ /* 0x080fe200000108d0 */
[-CC-:B------:R-:W-:Y:S01]  /*5560*/  FFMA.FTZ R184, R184, R3.reuse, -R202.reuse ;  /* 0x00000003b8b87223 */ /* 0x180fe200000108ca */
[----:B------:R-:W-:Y:S01]  /*5570*/  HGMMA.64x256x16.F32 R24, R152, gdesc[UR8].tnspB, R24, gsb0 ;  /* 0x43e0000898187df0 */ /* 0x000fe20008000818 */
[----:B------:R-:W-:Y:S01]  /*5580*/  MUFU.EX2 R164, R164 ;  /* 0x000000a400a47308 */ /* 0x000fe20000000800 */
[----:B------:R-:W-:Y:S01]  /*5590*/  UIADD3 UR10, UR5, 0x80, URZ ;  /* 0x00000080050a7890 */ /* 0x000fe2000fffe03f */
[-CC-:B------:R-:W-:Y:S01]  /*55a0*/  FFMA.FTZ R185, R185, R3.reuse, -R202.reuse ;  /* 0x00000003b9b97223 */ /* 0x180fe200000108ca */
[----:B------:R-:W-:Y:S01]  /*55b0*/  UMOV UR11, 0x40000040 ;  /* 0x40000040000b7882 */ /* 0x000fe20000000000 */
[-CC-:B------:R-:W-:Y:S01]  /*55c0*/  FFMA.FTZ R188, R188, R3.reuse, -R202.reuse ;  /* 0x00000003bcbc7223 */ /* 0x180fe200000108ca */
[-C--:B------:R-:W-:Y:S01]  /*55d0*/  FFMA.FTZ R189, R189, R3.reuse, -R202 ;  /* 0x00000003bdbd7223 */ /* 0x080fe200000108ca */
[-CC-:B------:R-:W-:Y:S01]  /*55e0*/  FFMA.FTZ R186, R186, R3.reuse, -R208.reuse ;  /* 0x00000003baba7223 */ /* 0x180fe200000108d0 */
[-CC-:B------:R-:W-:Y:S01]  /*55f0*/  FFMA.FTZ R187, R187, R3.reuse, -R208.reuse ;  /* 0x00000003bbbb7223 */ /* 0x180fe200000108d0 */
[----:B------:R-:W-:Y:S01]  /*5600*/  MUFU.EX2 R165, R165 ;  /* 0x000000a500a57308 */ /* 0x000fe20000000800 */
[-CC-:B------:R-:W-:Y:S01]  /*5610*/  FFMA.FTZ R190, R190, R3.reuse, -R208.reuse ;  /* 0x00000003bebe7223 */ /* 0x180fe200000108d0 */
[-C--:B------:R-:W-:Y:S01]  /*5620*/  FFMA.FTZ R191, R191, R3.reuse, -R208 ;  /* 0x00000003bfbf7223 */ /* 0x080fe200000108d0 */
        /* <DEDUP_REMOVED lines=8> */
[----:B------:R-:W-:Y:S01]  /*56b0*/  FFMA.FTZ R199, R199, R3, -R208 ;  /* 0x00000003c7c77223 */ /* 0x000fe200000108d0 */
[----:B------:R-:W-:Y:S01]  /*56c0*/  FFMA.FTZ R204, R204, R205, R206 ;  /* 0x000000cdcccc7223 */ /* 0x000fe200000100ce */
[----:B------:R-:W-:-:S03]  /*56d0*/  FFMA.FTZ R210, R209, R203, R210 ;  /* 0x000000cbd1d27223 */ /* 0x000fc600000100d2 */
[----:B------:R-:W2:Y:S01]  /*56e0*/  MUFU.EX2 R163, R163 ;  /* 0x000000a300a37308 */ /* 0x000ea20000000800 */
[----:B------:R-:W-:Y:S01]  /*56f0*/  FADD.FTZ R204, R200, R204 ;  /* 0x000000ccc8cc7221 */ /* 0x000fe20000010000 */
[----:B------:R-:W-:-:S03]  /*5700*/  FADD.FTZ R207, R207, R210 ;  /* 0x000000d2cfcf7221 */ /* 0x000fc60000010000 */
[----:B------:R-:W-:Y:S01]  /*5710*/  FADD.FTZ R204, R201, R204 ;  /* 0x000000ccc9cc7221 */ /* 0x000fe20000010000 */
[----:B------:R-:W-:Y:S02]  /*5720*/  FADD.FTZ R158, R158, R207 ;  /* 0x000000cf9e9e7221 */ /* 0x000fe40000010000 */
[----:B------:R-:W-:Y:S01]  /*5730*/  MUFU.EX2 R166, R166 ;  /* 0x000000a600a67308 */ /* 0x000fe20000000800 */
[----:B------:R-:W-:Y:S01]  /*5740*/  FADD.FTZ R157, R157, R204 ;  /* 0x000000cc9d9d7221 */ /* 0x000fe20000010000 */
[----:B------:R-:W-:-:S06]  /*5750*/  FADD.FTZ R159, R159, R158 ;  /* 0x0000009e9f9f7221 */ /* 0x000fcc0000010000 */
        /* <DEDUP_REMOVED lines=28> */
[----:B------:R-:W-:Y:S01]  /*5920*/  MUFU.EX2 R197, R197 ;  /* 0x000000c500c57308 */ /* 0x000fe20000000800 */
[----:B------:R-:W-:-:S02]  /*5930*/  WARPGROUP.DEPBAR.LE gsb0, 0x0 ;  /* 0x00008000000079c5 */ /* 0x000fc40000010000 */
[----:B-1----:R-:W-:-:S05]  /*5940*/  F2FP.F16.F32.PACK_AB R152, R161, R160 ;  /* 0x000000a0a198723e */ /* 0x002fca00000000ff */
[----:B------:R-:W-:Y:S01]  /*5950*/  MUFU.EX2 R194, R194 ;  /* 0x000000c200c27308 */ /* 0x000fe20000000800 */
[----:B--2---:R-:W-:Y:S01]  /*5960*/  F2FP.F16.F32.PACK_AB R153, R163, R162 ;  /* 0x000000a2a399723e */ /* 0x004fe200000000ff */
[----:B------:R-:W-:Y:S01]  /*5970*/  FADD.FTZ R160, R160, R157 ;  /* 0x0000009da0a07221 */ /* 0x000fe20000010000 */
[----:B------:R-:W-:Y:S01]  /*5980*/  F2FP.F16.F32.PACK_AB R154, R165, R164 ;  /* 0x000000a4a59a723e */ /* 0x000fe200000000ff */
[----:B------:R-:W-:Y:S01]  /*5990*/  FADD.FTZ R162, R162, R159 ;  /* 0x0000009fa2a27221 */ /* 0x000fe20000010000 */
[----:B---3--:R-:W-:Y:S01]  /*59a0*/  F2FP.F16.F32.PACK_AB R155, R167, R166 ;  /* 0x000000a6a79b723e */ /* 0x008fe200000000ff */
[----:B------:R-:W-:Y:S02]  /*59b0*/  FADD.FTZ R161, R161, R160 ;  /* 0x000000a0a1a17221 */ /* 0x000fe40000010000 */
[----:B------:R-:W1:Y:S01]  /*59c0*/  MUFU.EX2 R195, R195 ;  /* 0x000000c300c37308 */ /* 0x000e620000000800 */
[----:B------:R-:W-:Y:S01]  /*59d0*/  WARPGROUP.ARRIVE ;  /* 0x00000000000079c5 */ /* 0x000fe20000000000 */
[----:B------:R-:W-:Y:S01]  /*59e0*/  FADD.FTZ R163, R163, R162 ;  /* 0x000000a2a3a37221 */ /* 0x000fe20000010000 */
[----:B------:R-:W-:-:S03]  /*59f0*/  FADD.FTZ R164, R164, R161 ;  /* 0x000000a1a4a47221 */ /* 0x000fc60000010000 */
[----:B------:R-:W-:Y:S01]  /*5a00*/  FADD.FTZ R166, R166, R163 ;  /* 0x000000a3a6a67221 */ /* 0x000fe20000010000 */
[----:B------:R-:W-:Y:S01]  /*5a10*/  HGMMA.64x256x16.F32 R24, R152, gdesc[UR8].tnspB, R24, gsb0 ;  /* 0x43e0000898187df0 */ /* 0x000fe20008000818 */
[----:B------:R-:W-:Y:S01]  /*5a20*/  UIADD3 UR10, UR5, 0x100, URZ ;  /* 0x00000100050a7890 */ /* 0x000fe2000fffe03f */
[----:B------:R-:W-:Y:S01]  /*5a30*/  MUFU.EX2 R198, R198 ;  /* 0x000000c600c67308 */ /* 0x000fe20000000800 */
[----:B------:R-:W-:Y:S01]  /*5a40*/  UMOV UR11, 0x40000040 ;  /* 0x40000040000b7882 */ /* 0x000fe20000000000 */
[----:B------:R-:W-:Y:S01]  /*5a50*/  FADD.FTZ R165, R165, R164 ;  /* 0x000000a4a5a57221 */ /* 0x000fe20000010000 */
[----:B------:R-:W-:-:S05]  /*5a60*/  FADD.FTZ R167, R167, R166 ;  /* 0x000000a6a7a77221 */ /* 0x000fca0000010000 */
        /* <DEDUP_REMOVED lines=70> */
.L_x_10161:
[----:B------:R-:W-:Y:S01]  /*5ed0*/  UIADD3 UR4, UR4, 0x32460, URZ ;  /* 0x0003246004047890 */ /* 0x000fe2000fffe03f */
[----:B------:R-:W-:Y:S01]  /*5ee0*/  IMAD.MOV.U32 R207, RZ, RZ, R156 ;  /* 0x000000ffffcf7224 */ /* 0x000fe200078e009c */
[----:B------:R-:W-:Y:S02]  /*5ef0*/  MOV R200, R22 ;  /* 0x0000001600c87202 */ /* 0x000fe40000000f00 */
[----:B------:R-:W-:-:S09]  /*5f00*/  UPRMT UR4, UR58, 0x654, UR4 ;  /* 0x000006543a047896 */ /* 0x000fd20008000004 */
[----:B------:R-:W-:Y:S01]  /*5f10*/  SYNCS.ARRIVE.TRANS64.RED.A1T0 RZ, [UR4], RZ ;  /* 0x000000ffffff79a7 */ /* 0x000fe20008100404 */
[----:B------:R-:W-:Y:S05]  /*5f20*/  @P1 BRA `(.L_x_10162) ;  /* 0xffffffdc00301947 */ /* 0x000fea000383ffff */
.L_x_10151:
[----:B------:R-:W0:Y:S01]  /*5f30*/  SHFL.BFLY PT, R4, R205, 0x2, 0x1f ;  /* 0x0c401f00cd047f89 */ /* 0x000e2200000e0000 */
[----:B------:R-:W-:Y:S01]  /*5f40*/  IMAD.MOV.U32 R8, RZ, RZ, RZ ;  /* 0x000000ffff087224 */ /* 0x000fe200078e00ff */
[----:B------:R-:W-:Y:S01]  /*5f50*/  R2UR UR4, R219 ;  /* 0x00000000db0472ca */ /* 0x000fe200000e0000 */
[----:B------:R-:W-:Y:S01]  /*5f60*/  UIADD3 UR38, UR38, 0x1, URZ ;  /* 0x0000000126267890 */ /* 0x000fe2000fffe03f */
[----:B------:R-:W1:Y:S01]  /*5f70*/  SHFL.BFLY PT, R6, R203, 0x2, 0x1f ;  /* 0x0c401f00cb067f89 */ /* 0x000e6200000e0000 */
[----:B------:R2:W-:Y:S06]  /*5f80*/  BAR.ARV R0, 0x100 ;  /* 0x000400000000751d */ /* 0x0005ec0000002000 */
[----:B------:R-:W-:-:S02]  /*5f90*/  UISETP.NE.AND UP0, UPT, UR38, 0x2, UPT ;  /* 0x000000022600788c */ /* 0x000fc4000bf05270 */
[----:B------:R-:W-:Y:S06]  /*5fa0*/  BAR.ARV 0x8, 0x180 ;  /* 0x0206000000007b1d */ /* 0x000fec0000002000 */
[----:B------:R-:W-:Y:S01]  /*5fb0*/  UIADD3 UR4, UR4, 0x1, URZ ;  /* 0x0000000104047890 */ /* 0x000fe2000fffe03f */
[----:B--2---:R-:W-:Y:S02]  /*5fc0*/  IMAD.MOV.U32 R0, RZ, RZ, -0x800000 ;  /* 0xff800000ff007424 */ /* 0x004fe400078e00ff */
[----:B0-----:R-:W-:Y:S01]  /*5fd0*/  FADD.FTZ R5, R4, R205 ;  /* 0x000000cd04057221 */ /* 0x001fe20000010000 */
[----:B------:R-:W-:Y:S01]  /*5fe0*/  PLOP3.LUT P0, PT, PT, PT, PT, 0x8, 0x0 ;  /* 0x000000000000781c */ /* 0x000fe20003f0e170 */
[----:B------:R-:W-:Y:S01]  /*5ff0*/  USEL UR38, UR38, URZ, UP0 ;  /* 0x0000003f26267287 */ /* 0x000fe20008000000 */
[----:B-1----:R-:W-:-:S02]  /*6000*/  FADD.FTZ R7, R6, R203 ;  /* 0x000000cb06077221 */ /* 0x002fc40000010000 */
[----:B------:R-:W0:Y:S01]  /*6010*/  SHFL.BFLY PT, R4, R5, 0x1, 0x1f ;  /* 0x0c201f0005047f89 */ /* 0x000e2200000e0000 */
[----:B------:R-:W-:Y:S01]  /*6020*/  IMAD.U32 R219, RZ, RZ, UR4 ;  /* 0x00000004ffdb7e24 */ /* 0x000fe2000f8e00ff */
[----:B------:R-:W-:Y:S02]  /*6030*/  USEL UR4, URZ, 0x1, UP0 ;  /* 0x000000013f047887 */ /* 0x000fe40008000000 */
[----:B------:R-:W1:Y:S02]  /*6040*/  SHFL.BFLY PT, R6, R7, 0x1, 0x1f ;  /* 0x0c201f0007067f89 */ /* 0x000e6400000e0000 */
[----:B------:R-:W-:Y:S01]  /*6050*/  ULOP3.LUT UR39, UR39, UR4, URZ, 0x3c, !UPT ;  /* 0x0000000427277292 */ /* 0x000fe2000f8e3c3f */
[----:B0-----:R-:W-:Y:S01]  /*6060*/  FADD.FTZ R9, R5, R4 ;  /* 0x0000000405097221 */ /* 0x001fe20000010000 */
[----:B------:R-:W-:Y:S02]  /*6070*/  IMAD.MOV.U32 R4, RZ, RZ, RZ ;  /* 0x000000ffff047224 */ /* 0x000fe400078e00ff */
[----:B-1----:R-:W-:-:S02]  /*6080*/  FADD.FTZ R6, R7, R6 ;  /* 0x0000000607067221 */ /* 0x002fc40000010000 */
[----:B------:R-:W-:-:S03]  /*6090*/  FSETP.NE.FTZ.AND P1, PT, R9, RZ, PT ;  /* 0x000000ff0900720b */ /* 0x000fc60003f35000 */
[----:B------:R-:W-:-:S10]  /*60a0*/  FSETP.NE.FTZ.AND P2, PT, R6, RZ, PT ;  /* 0x000000ff0600720b */ /* 0x000fd40003f55000 */
[----:B------:R-:W-:Y:S01]  /*60b0*/  @P1 MUFU.LG2 R7, R9 ;  /* 0x0000000900071308 */ /* 0x000fe20000000c00 */
[C---:B------:R-:W-:Y:S02]  /*60c0*/  @P1 FMUL.FTZ R5, R3.reuse, 0.69314718246459960938 ;  /* 0x3f31721803051820 */ /* 0x040fe40000410000 */
[----:B------:R-:W-:-:S05]  /*60d0*/  @P2 FMUL.FTZ R14, R3, 0.69314718246459960938 ;  /* 0x3f317218030e2820 */ /* 0x000fca0000410000 */
[----:B------:R-:W0:Y:S08]  /*60e0*/  @P2 MUFU.LG2 R11, R6 ;  /* 0x00000006000b2308 */ /* 0x000e300000000c00 */
[----:B------:R-:W1:Y:S08]  /*60f0*/  @P1 MUFU.RCP R8, R9 ;  /* 0x0000000900081308 */ /* 0x000e700000001000 */
[----:B------:R2:W3:Y:S01]  /*6100*/  @P2 MUFU.RCP R4, R6 ;  /* 0x0000000600042308 */ /* 0x0004e20000001000 */
[----:B0-----:R-:W-:-:S04]  /*6110*/  @P2 FMUL.FTZ R11, R11, 0.69314718246459960938 ;  /* 0x3f3172180b0b2820 */ /* 0x001fc80000410000 */
[----:B------:R-:W-:Y:S01]  /*6120*/  @P2 FFMA.FTZ R0, R14, R156, R11 ;  /* 0x0000009c0e002223 */ /* 0x000fe2000001000b */
[----:B--2---:R-:W-:Y:S01]  /*6130*/  @P1 FMUL.FTZ R6, R7, 0.69314718246459960938 ;  /* 0x3f31721807061820 */ /* 0x004fe20000410000 */
        /* <DEDUP_REMOVED lines=64> */
[----:B---3--:R-:W-:Y:S01]  /*6540*/  FMUL.FTZ R3, R75, R4 ;  /* 0x000000044b037220 */ /* 0x008fe20000410000 */
        /* <DEDUP_REMOVED lines=65> */
.L_x_10137:
[----:B0-----:R-:W0:Y:S01]  /*6960*/  S2R R5, SR_CgaCtaId ;  /* 0x0000000000057919 */ /* 0x001e220000008800 */
        /* <DEDUP_REMOVED lines=61> */
[----:B------:R-:W-:Y:S01]  /*6d40*/  SHF.R.U64 R14, R14, 0x3, RZ ;  /* 0x000000030e0e7819 */ /* 0x000fe200000012ff */
[--C-:B------:R-:W-:Y:S01]  /*6d50*/  IMAD.X R99, RZ, RZ, R103.reuse, P5 ;  /* 0x000000ffff637224 */ /* 0x100fe200028e0667 */
[----:B------:R-:W-:Y:S02]  /*6d60*/  IADD3 R54, P0, R102, 0x8020, RZ ;  /* 0x0000802066367810 */ /* 0x000fe40007f1e0ff */
[----:B------:R-:W-:Y:S02]  /*6d70*/  SHF.R.U64 R16, R16, 0x3, RZ ;  /* 0x0000000310107819 */ /* 0x000fe400000012ff */
[----:B------:R-:W-:Y:S01]  /*6d80*/  LOP3.LUT R22, R177, 0x380, RZ, 0xc0, !PT ;  /* 0x00000380b1167812 */ /* 0x000fe200078ec0ff */
[----:B------:R-:W-:Y:S01]  /*6d90*/  IMAD.X R55, RZ, RZ, R103, P0 ;  /* 0x000000ffff377224 */ /* 0x000fe200000e0667 */
[----:B------:R-:W-:-:S02]  /*6da0*/  IADD3 R62, P4, R102, 0x8040, RZ ;  /* 0x00008040663e7810 */ /* 0x000fc40007f9e0ff */
[----:B------:R-:W-:Y:S02]  /*6db0*/  SHF.R.U64 R18, R18, 0x3, RZ ;  /* 0x0000000312127819 */ /* 0x000fe400000012ff */
[----:B------:R-:W-:Y:S01]  /*6dc0*/  LOP3.LUT R30, R179, 0x380, RZ, 0xc0, !PT ;  /* 0x00000380b31e7812 */ /* 0x000fe200078ec0ff */
[--C-:B------:R-:W-:Y:S01]  /*6dd0*/  IMAD.X R63, RZ, RZ, R103.reuse, P4 ;  /* 0x000000ffff3f7224 */ /* 0x100fe200020e0667 */
[C---:B------:R-:W-:Y:S02]  /*6de0*/  IADD3 R70, P3, R102.reuse, 0x8060, RZ ;  /* 0x0000806066467810 */ /* 0x040fe40007f7e0ff */
[C---:B------:R-:W-:Y:S02]  /*6df0*/  IADD3 R94, P6, R102.reuse, 0xc000, RZ ;  /* 0x0000c000665e7810 */ /* 0x040fe40007fde0ff */
[C---:B------:R-:W-:Y:S01]  /*6e00*/  IADD3 R168, P2, R102.reuse, 0xc040, RZ ;  /* 0x0000c04066a87810 */ /* 0x040fe20007f5e0ff */
[----:B------:R-:W-:Y:S01]  /*6e10*/  IMAD.X R71, RZ, RZ, R103, P3 ;  /* 0x000000ffff477224 */ /* 0x000fe200018e0667 */
[----:B------:R-:W-:-:S02]  /*6e20*/  IADD3 R167, P1, R102, 0xc060, RZ ;  /* 0x0000c06066a77810 */ /* 0x000fc40007f3e0ff */
[----:B------:R-:W-:Y:S02]  /*6e30*/  SHF.R.U64 R20, R20, 0x3, RZ ;  /* 0x0000000314147819 */ /* 0x000fe400000012ff */
[----:B------:R-:W-:Y:S01]  /*6e40*/  LOP3.LUT R38, R181, 0x380, RZ, 0xc0, !PT ;  /* 0x00000380b5267812 */ /* 0x000fe200078ec0ff */
[--C-:B------:R-:W-:Y:S01]  /*6e50*/  IMAD.X R13, RZ, RZ, R103.reuse, P1 ;  /* 0x000000ffff0d7224 */ /* 0x100fe200008e0667 */
[----:B------:R-:W-:Y:S01]  /*6e60*/  LOP3.LUT R102, R11, R102, RZ, 0x3c, !PT ;  /* 0x000000660b667212 */ /* 0x000fe200078e3cff */
[----:B------:R-:W-:Y:S01]  /*6e70*/  IMAD.X R11, RZ, RZ, R103, P2 ;  /* 0x000000ffff0b7224 */ /* 0x000fe200010e0667 */
[----:B------:R-:W-:Y:S02]  /*6e80*/  LOP3.LUT R14, R14, R169, RZ, 0x3c, !PT ;  /* 0x000000a90e0e7212 */ /* 0x000fe400078e3cff */
[----:B------:R-:W-:Y:S02]  /*6e90*/  LOP3.LUT R46, R183, 0x380, RZ, 0xc0, !PT ;  /* 0x00000380b72e7812 */ /* 0x000fe400078ec0ff */
        /* <DEDUP_REMOVED lines=12> */
[----:B------:R-:W-:-:S02]  /*6f60*/  LOP3.LUT R175, R94, 0x380, RZ, 0xc0, !PT ;  /* 0x000003805eaf7812 */ /* 0x000fc400078ec0ff */
[----:B------:R-:W-:Y:S01]  /*6f70*/  MOV R102, R102 ;  /* 0x0000006600667202 */ /* 0x000fe20000000f00 */
[----:B------:R-:W-:Y:S01]  /*6f80*/  BAR.SYNC.DEFER_BLOCKING 0x1, 0x100 ;  /* 0x0044000000007b1d */ /* 0x000fe20000010000 */
[----:B------:R-:W-:Y:S02]  /*6f90*/  SHF.R.U64 R29, R12, 0x3, RZ ;  /* 0x000000030c1d7819 */ /* 0x000fe400000012ff */
[----:B------:R-:W-:Y:S02]  /*6fa0*/  IADD3.X R95, RZ, R103, RZ, P6, !PT ;  /* 0x00000067ff5f7210 */ /* 0x000fe400037fe4ff */
[----:B------:R-:W-:Y:S02]  /*6fb0*/  LOP3.LUT R22, R22, R177, RZ, 0x3c, !PT ;  /* 0x000000b116167212 */ /* 0x000fe400078e3cff */
[----:B------:R-:W-:Y:S02]  /*6fc0*/  SHF.R.U64 R169, R169, 0x3, RZ ;  /* 0x00000003a9a97819 */ /* 0x000fe400000012ff */
[----:B------:R-:W-:-:S02]  /*6fd0*/  MOV R15, R14 ;  /* 0x0000000e000f7202 */ /* 0x000fc40000000f00 */
[----:B------:R-:W-:Y:S02]  /*6fe0*/  LOP3.LUT R30, R30, R179, RZ, 0x3c, !PT ;  /* 0x000000b31e1e7212 */ /* 0x000fe400078e3cff */
[----:B------:R-:W-:Y:S02]  /*6ff0*/  SHF.R.U64 R171, R171, 0x3, RZ ;  /* 0x00000003abab7819 */ /* 0x000fe400000012ff */
[----:B------:R-:W-:Y:S02]  /*7000*/  LOP3.LUT R103, R168, 0x380, RZ, 0xc0, !PT ;  /* 0x00000380a8677812 */ /* 0x000fe400078ec0ff */
[----:B------:R-:W-:Y:S02]  /*7010*/  MOV R16, R16 ;  /* 0x0000001000107202 */ /* 0x000fe40000000f00 */
[----:B------:R-:W-:Y:S02]  /*7020*/  LOP3.LUT R38, R38, R181, RZ, 0x3c, !PT ;  /* 0x000000b526267212 */ /* 0x000fe400078e3cff */
[----:B------:R-:W-:-:S02]  /*7030*/  SHF.R.U64 R173, R173, 0x3, RZ ;  /* 0x00000003adad7819 */ /* 0x000fc400000012ff */
[----:B------:R-:W-:Y:S01]  /*7040*/  SHF.R.U64 R12, R98, 0x3, RZ ;  /* 0x00000003620c7819 */ /* 0x000fe200000012ff */
[----:B------:R-:W-:Y:S01]  /*7050*/  STSM.16.M88.4 [R102], R24 ;  /* 0x0000001866007844 */ /* 0x000fe20000000200 */
[----:B------:R-:W-:Y:S02]  /*7060*/  MOV R18, R18 ;  /* 0x0000001200127202 */ /* 0x000fe40000000f00 */
[----:B------:R-:W-:Y:S01]  /*7070*/  LOP3.LUT R46, R46, R183, RZ, 0x3c, !PT ;  /* 0x000000b72e2e7212 */ /* 0x000fe200078e3cff */
[----:B------:R-:W-:Y:S01]  /*7080*/  STSM.16.M88.4 [R15], R32 ;  /* 0x000000200f007844 */ /* 0x000fe20000000200 */
[----:B------:R-:W-:Y:S02]  /*7090*/  SHF.R.U64 R175, R175, 0x3, RZ ;  /* 0x00000003afaf7819 */ /* 0x000fe400000012ff */
[----:B------:R-:W-:Y:S01]  /*70a0*/  LOP3.LUT R98, R29, R6, RZ, 0x3c, !PT ;  /* 0x000000061d627212 */ /* 0x000fe200078e3cff */
[----:B------:R-:W-:Y:S01]  /*70b0*/  STSM.16.M88.4 [R16], R40 ;  /* 0x0000002810007844 */ /* 0x000fe20000000200 */
[----:B------:R-:W-:-:S02]  /*70c0*/  MOV R20, R20 ;  /* 0x0000001400147202 */ /* 0x000fc40000000f00 */
[----:B------:R-:W-:Y:S01]  /*70d0*/  F2FP.F16.F32.PACK_AB R59, R153, R59 ;  /* 0x0000003b993b723e */ /* 0x000fe200000000ff */
[----:B------:R-:W-:Y:S01]  /*70e0*/  STSM.16.M88.4 [R18], R48 ;  /* 0x0000003012007844 */ /* 0x000fe20000000200 */
[----:B------:R-:W-:Y:S02]  /*70f0*/  F2FP.F16.F32.PACK_AB R65, R152, R66 ;  /* 0x000000429841723e */ /* 0x000fe400000000ff */
[----:B------:R-:W-:Y:S01]  /*7100*/  F2FP.F16.F32.PACK_AB R72, R73, R72 ;  /* 0x000000484948723e */ /* 0x000fe200000000ff */
[----:B------:R-:W-:Y:S01]  /*7110*/  STSM.16.M88.4 [R20], R56 ;  /* 0x0000003814007844 */ /* 0x000fe20000000200 */
[----:B------:R-:W-:Y:S02]  /*7120*/  LOP3.LUT R54, R169, R54, RZ, 0x3c, !PT ;  /* 0x00000036a9367212 */ /* 0x000fe400078e3cff */
[----:B------:R-:W-:Y:S02]  /*7130*/  MOV R22, R22 ;  /* 0x0000001600167202 */ /* 0x000fe40000000f00 */
[----:B------:R-:W-:-:S02]  /*7140*/  F2FP.F16.F32.PACK_AB R66, R69, R68 ;  /* 0x000000444542723e */ /* 0x000fc400000000ff */
[----:B------:R-:W-:Y:S02]  /*7150*/  F2FP.F16.F32.PACK_AB R67, R9, R67 ;  /* 0x000000430943723e */ /* 0x000fe400000000ff */
[----:B------:R-:W-:Y:S02]  /*7160*/  F2FP.F16.F32.PACK_AB R73, R3, R74 ;  /* 0x0000004a0349723e */ /* 0x000fe400000000ff */
[----:B------:R-:W-:Y:S01]  /*7170*/  F2FP.F16.F32.PACK_AB R80, R81, R80 ;  /* 0x000000505150723e */ /* 0x000fe200000000ff */
[----:B------:R-:W-:Y:S01]  /*7180*/  STSM.16.M88.4 [R22], R64 ;  /* 0x0000004016007844 */ /* 0x000fe20000000200 */
[----:B------:R-:W-:Y:S02]  /*7190*/  LOP3.LUT R62, R171, R62, RZ, 0x3c, !PT ;  /* 0x0000003eab3e7212 */ /* 0x000fe400078e3cff */
[----:B------:R-:W-:Y:S02]  /*71a0*/  SHF.R.U64 R103, R103, 0x3, RZ ;  /* 0x0000000367677819 */ /* 0x000fe400000012ff */
[----:B------:R-:W-:-:S02]  /*71b0*/  MOV R30, R30 ;  /* 0x0000001e001e7202 */ /* 0x000fc40000000f00 */
[----:B------:R-:W-:Y:S02]  /*71c0*/  F2FP.F16.F32.PACK_AB R74, R77, R76 ;  /* 0x0000004c4d4a723e */ /* 0x000fe400000000ff */
[----:B------:R-:W-:Y:S02]  /*71d0*/  F2FP.F16.F32.PACK_AB R75, R75, R78 ;  /* 0x0000004e4b4b723e */ /* 0x000fe400000000ff */
[----:B------:R-:W-:Y:S02]  /*71e0*/  F2FP.F16.F32.PACK_AB R81, R83, R82 ;  /* 0x000000525351723e */ /* 0x000fe400000000ff */
[----:B------:R-:W-:Y:S01]  /*71f0*/  LOP3.LUT R70, R173, R70, RZ, 0x3c, !PT ;  /* 0x00000046ad467212 */ /* 0x000fe200078e3cff */
[----:B------:R0:W-:Y:S01]  /*7200*/  STSM.16.M88.4 [R30], R72 ;  /* 0x000000481e007844 */ /* 0x0001e20000000200 */
[----:B------:R-:W-:Y:S02]  /*7210*/  MOV R38, R38 ;  /* 0x0000002600267202 */ /* 0x000fe40000000f00 */
[----:B------:R-:W-:-:S02]  /*7220*/  F2FP.F16.F32.PACK_AB R82, R85, R84 ;  /* 0x000000545552723e */ /* 0x000fc400000000ff */
[----:B------:R-:W-:Y:S02]  /*7230*/  F2FP.F16.F32.PACK_AB R83, R87, R86 ;  /* 0x000000565753723e */ /* 0x000fe400000000ff */
[----:B------:R-:W-:Y:S02]  /*7240*/  LOP3.LUT R94, R175, R94, RZ, 0x3c, !PT ;  /* 0x0000005eaf5e7212 */ /* 0x000fe400078e3cff */
[----:B------:R-:W-:Y:S01]  /*7250*/  MOV R46, R46 ;  /* 0x0000002e002e7202 */ /* 0x000fe20000000f00 */
[----:B------:R1:W-:Y:S01]  /*7260*/  STSM.16.M88.4 [R38], R80 ;  /* 0x0000005026007844 */ /* 0x0003e20000000200 */
[----:B------:R-:W-:Y:S02]  /*7270*/  MOV R6, R98 ;  /* 0x0000006200067202 */ /* 0x000fe40000000f00 */
        /* <DEDUP_REMOVED lines=10> */
[----:B------:R-:W-:Y:S01]  /*7320*/  R2UR UR4, R218 ;  /* 0x00000000da0472ca */ /* 0x000fe200000e0000 */
[----:B------:R-:W-:Y:S01]  /*7330*/  ULDC UR7, c[0x0][0xb88] ;  /* 0x0002e20000077ab9 */ /* 0x000fe20000000800 */
[----:B------:R-:W-:Y:S01]  /*7340*/  F2FP.F16.F32.PACK_AB R78, R93, R92 ;  /* 0x0000005c5d4e723e */ /* 0x000fe200000000ff */
[----:B0-----:R-:W0:Y:S01]  /*7350*/  LDC R72, c[0x0][0xce8] ;  /* 0x00033a00ff487b82 */ /* 0x001e220000000800 */
[----:B------:R-:W-:Y:S02]  /*7360*/  MOV R54, R54 ;  /* 0x0000003600367202 */ /* 0x000fe40000000f00 */
[----:B------:R-:W-:Y:S01]  /*7370*/  F2FP.F16.F32.PACK_AB R97, R164, R163 ;  /* 0x000000a3a461723e */ /* 0x000fe200000000ff */
[----:B------:R1:W-:Y:S01]  /*7380*/  STSM.16.M88.4 [R46], R76 ;  /* 0x0000004c2e007844 */ /* 0x0003e20000000200 */
[----:B------:R-:W-:-:S02]  /*7390*/  F2FP.F16.F32.PACK_AB R98, R101, R100 ;  /* 0x000000646562723e */ /* 0x000fc400000000ff */
[----:B------:R-:W-:Y:S02]  /*73a0*/  F2FP.F16.F32.PACK_AB R99, R166, R165 ;  /* 0x000000a5a663723e */ /* 0x000fe400000000ff */
[----:B------:R-:W-:Y:S02]  /*73b0*/  F2FP.F16.F32.PACK_AB R105, R107, R106 ;  /* 0x0000006a6b69723e */ /* 0x000fe400000000ff */
[----:B------:R-:W-:Y:S01]  /*73c0*/  LOP3.LUT R10, R103, R168, RZ, 0x3c, !PT ;  /* 0x000000a8670a7212 */ /* 0x000fe200078e3cff */
[----:B------:R1:W-:Y:S01]  /*73d0*/  STSM.16.M88.4 [R54], R96 ;  /* 0x0000006036007844 */ /* 0x0003e20000000200 */
[----:B------:R-:W-:Y:S02]  /*73e0*/  MOV R62, R62 ;  /* 0x0000003e003e7202 */ /* 0x000fe40000000f00 */
[----:B------:R-:W-:Y:S02]  /*73f0*/  F2FP.F16.F32.PACK_AB R106, R109, R108 ;  /* 0x0000006c6d6a723e */ /* 0x000fe400000000ff */
[----:B------:R-:W-:-:S02]  /*7400*/  F2FP.F16.F32.PACK_AB R107, R111, R110 ;  /* 0x0000006e6f6b723e */ /* 0x000fc400000000ff */
[----:B------:R-:W-:Y:S02]  /*7410*/  F2FP.F16.F32.PACK_AB R113, R115, R114 ;  /* 0x000000727371723e */ /* 0x000fe400000000ff */
[----:B------:R-:W-:Y:S01]  /*7420*/  LOP3.LUT R12, R12, R167, RZ, 0x3c, !PT ;  /* 0x000000a70c0c7212 */ /* 0x000fe200078e3cff */
[----:B------:R1:W-:Y:S01]  /*7430*/  STSM.16.M88.4 [R62], R104 ;  /* 0x000000683e007844 */ /* 0x0003e20000000200 */
[----:B------:R-:W-:Y:S02]  /*7440*/  MOV R70, R70 ;  /* 0x0000004600467202 */ /* 0x000fe40000000f00 */
[----:B------:R-:W-:Y:S02]  /*7450*/  F2FP.F16.F32.PACK_AB R114, R117, R116 ;  /* 0x000000747572723e */ /* 0x000fe400000000ff */
[----:B------:R-:W-:Y:S02]  /*7460*/  F2FP.F16.F32.PACK_AB R115, R119, R118 ;  /* 0x000000767773723e */ /* 0x000fe400000000ff */
[----:B------:R-:W-:-:S02]  /*7470*/  F2FP.F16.F32.PACK_AB R121, R123, R122 ;  /* 0x0000007a7b79723e */ /* 0x000fc400000000ff */
[----:B------:R-:W-:Y:S01]  /*7480*/  MOV R94, R94 ;  /* 0x0000005e005e7202 */ /* 0x000fe20000000f00 */
        /* <DEDUP_REMOVED lines=8> */
[----:B------:R-:W-:Y:S01]  /*7510*/  MOV R14, R10 ;  /* 0x0000000a000e7202 */ /* 0x000fe20000000f00 */
[----:B------:R1:W-:Y:S01]  /*7520*/  STSM.16.M88.4 [R6], R128 ;  /* 0x0000008006007844 */ /* 0x0003e20000000200 */
[----:B------:R-:W-:Y:S01]  /*7530*/  F2FP.F16.F32.PACK_AB R138, R141, R140 ;  /* 0x0000008c8d8a723e */ /* 0x000fe200000000ff */
[----:B------:R-:W-:Y:S01]  /*7540*/  IMAD.U32 R10, RZ, RZ, UR8 ;  /* 0x00000008ff0a7e24 */ /* 0x000fe2000f8e00ff */
[----:B------:R-:W-:Y:S01]  /*7550*/  F2FP.F16.F32.PACK_AB R139, R143, R142 ;  /* 0x0000008e8f8b723e */ /* 0x000fe200000000ff */
[----:B------:R-:W-:Y:S01]  /*7560*/  IMAD.U32 R11, RZ, RZ, UR9 ;  /* 0x00000009ff0b7e24 */ /* 0x000fe2000f8e00ff */
[----:B------:R-:W-:Y:S01]  /*7570*/  F2FP.F16.F32.PACK_AB R145, R147, R146 ;  /* 0x000000929391723e */ /* 0x000fe200000000ff */
[----:B------:R-:W-:Y:S01]  /*7580*/  ULDC.64 UR8, c[0x0][0xd08] ;  /* 0x0003420000087ab9 */ /* 0x000fe20000000a00 */
[----:B------:R-:W-:Y:S01]  /*7590*/  MOV R12, R12 ;  /* 0x0000000c000c7202 */ /* 0x000fe20000000f00 */
[----:B------:R1:W-:Y:S01]  /*75a0*/  STSM.16.M88.4 [R14], R136 ;  /* 0x000000880e007844 */ /* 0x0003e20000000200 */
[----:B------:R-:W-:-:S02]  /*75b0*/  F2FP.F16.F32.PACK_AB R146, R149, R148 ;  /* 0x000000949592723e */ /* 0x000fc400000000ff */
[----:B------:R-:W-:Y:S02]  /*75c0*/  F2FP.F16.F32.PACK_AB R147, R151, R150 ;  /* 0x000000969793723e */ /* 0x000fe400000000ff */
[----:B------:R-:W-:Y:S02]  /*75d0*/  PLOP3.LUT P0, PT, PT, PT, UP0, 0x80, 0x0 ;  /* 0x000000000000781c */ /* 0x000fe40003f0f008 */
[----:B------:R-:W-:Y:S01]  /*75e0*/  R2UR UR10, R215 ;  /* 0x00000000d70a72ca */ /* 0x000fe200000e0000 */
[----:B------:R1:W-:Y:S01]  /*75f0*/  STSM.16.M88.4 [R12], R144 ;  /* 0x000000900c007844 */ /* 0x0003e20000000200 */
[----:B------:R-:W-:Y:S09]  /*7600*/  BAR.SYNC.DEFER_BLOCKING 0x1, 0x100 ;  /* 0x0044000000007b1d */ /* 0x000ff20000010000 */
[----:B------:R-:W2:Y:S01]  /*7610*/  @P0 LDG.E R3, desc[UR36][R10.64] ;  /* 0x000000240a030981 */ /* 0x000ea2000c1e1900 */
[----:B------:R-:W-:Y:S01]  /*7620*/  UISETP.NE.U32.AND UP1, UPT, UR8, URZ, UPT ;  /* 0x0000003f0800728c */ /* 0x000fe2000bf25070 */
[----:B0-----:R-:W-:Y:S01]  /*7630*/  ISETP.NE.AND P1, PT, R72, 0x1, PT ;  /* 0x000000014800780c */ /* 0x001fe20003f25270 */
[----:B------:R-:W-:-:S02]  /*7640*/  IMAD.U32 R15, RZ, RZ, UR10 ;  /* 0x0000000aff0f7e24 */ /* 0x000fc4000f8e00ff */
[----:B------:R-:W-:-:S06]  /*7650*/  UISETP.NE.AND.EX UP1, UPT, UR9, URZ, UPT, UP1 ;  /* 0x0000003f0900728c */ /* 0x000fcc000bf25310 */
[----:B------:R-:W-:-:S04]  /*7660*/  PLOP3.LUT P2, PT, PT, PT, UP1, 0x80, 0x0 ;  /* 0x000000000000781c */ /* 0x000fc80003f4f018 */
[----:B------:R-:W0:Y:S01]  /*7670*/  @P1 LDC R9, c[0x0][0xcec] ;  /* 0x00033b00ff091b82 */ /* 0x000e220000000800 */
[----:B------:R-:W-:-:S04]  /*7680*/  @UP1 ULEA UR8, UP2, UR61, UR8, 0x2 ;  /* 0x000000083d081291 */ /* 0x000fc8000f84103f */
[----:B------:R-:W-:Y:S02]  /*7690*/  @UP1 ULEA.HI.X UR9, UR61, UR9, UR4, 0x2, UP2 ;  /* 0x000000093d091291 */ /* 0x000fe400090f1404 */
[----:B------:R-:W-:Y:S01]  /*76a0*/  IMAD.U32 R16, RZ, RZ, UR8 ;  /* 0x00000008ff107e24 */ /* 0x000fe2000f8e00ff */
[----:B------:R-:W-:Y:S01]  /*76b0*/  UMOV UR4, URZ ;  /* 0x0000003f00047c82 */ /* 0x000fe20008000000 */
[----:B------:R-:W3:Y:S02]  /*76c0*/  @P1 LDC R13, c[0x0][0xcf0] ;  /* 0x00033c00ff0d1b82 */ /* 0x000ee40000000800 */
[----:B------:R-:W-:Y:S01]  /*76d0*/  IMAD.U32 R17, RZ, RZ, UR9 ;  /* 0x00000009ff117e24 */ /* 0x000fe2000f8e00ff */
[----:B--2---:R-:W-:Y:S01]  /*76e0*/  @P0 R2UR UR4, R3 ;  /* 0x00000000030402ca */ /* 0x004fe200000e0000 */
[----:B------:R-:W-:-:S06]  /*76f0*/  IMAD.U32 R3, RZ, RZ, UR7 ;  /* 0x00000007ff037e24 */ /* 0x000fcc000f8e00ff */
[----:B------:R1:W5:Y:S01]  /*7700*/  @P2 LDG.E R3, desc[UR36][R16.64] ;  /* 0x0000002410032981 */ /* 0x000362000c1e1900 */
[----:B0--3--:R-:W-:Y:S07]  /*7710*/  @P2 BRA `(.L_x_10165) ;  /* 0x0000000000102947 */ /* 0x009fee0003800000 */
[----:B------:R-:W-:Y:S05]  /*7720*/  @!P0 BRA `(.L_x_10165) ;  /* 0x00000000000c8947 */ /* 0x000fea0003800000 */
[----:B-1----:R-:W2:Y:S04]  /*7730*/  LDG.E R6, desc[UR36][R10.64] ;  /* 0x000000240a067981 */ /* 0x002ea8000c1e1900 */
[----:B-----5:R-:W2:Y:S02]  /*7740*/  LDG.E R3, desc[UR36][R10.64+0x4] ;  /* 0x000004240a037981 */ /* 0x020ea4000c1e1900 */
[----:B--2---:R-:W-:-:S07]  /*7750*/  IMAD.IADD R3, R3, 0x1, -R6 ;  /* 0x0000000103037824 */ /* 0x004fce00078e0a06 */
.L_x_10165:
[----:B------:R-:W-:Y:S01]  /*7760*/  R2UR UR17, R216 ;  /* 0x00000000d81172ca */ /* 0x000fe200000e0000 */
[----:B------:R-:W-:Y:S01]  /*7770*/  ULDC.64 UR12, c[0x0][0xc90] ;  /* 0x00032400000c7ab9 */ /* 0x000fe20000000a00 */
[----:B------:R-:W-:Y:S01]  /*7780*/  R2UR UR15, R218 ;  /* 0x00000000da0f72ca */ /* 0x000fe200000e0000 */
[----:B------:R-:W-:Y:S01]  /*7790*/  USHF.R.S32.HI UR11, URZ, 0x1f, UR4 ;  /* 0x0000001f3f0b7899 */ /* 0x000fe20008011404 */
[----:B-1----:R-:W-:Y:S01]  /*77a0*/  IMAD R12, R15, 0x80, R224 ;  /* 0x000000800f0c7824 */ /* 0x002fe200078e02e0 */
[----:B------:R-:W-:Y:S01]  /*77b0*/  UMOV UR10, UR4 ;  /* 0x00000004000a7c82 */ /* 0x000fe20008000000 */
[----:B------:R-:W-:Y:S01]  /*77c0*/  USEL UR61, UR61, URZ, !UP0 ;  /* 0x0000003f3d3d7287 */ /* 0x000fe2000c000000 */
[----:B------:R-:W-:Y:S01]  /*77d0*/  R2UR UR16, R215 ;  /* 0x00000000d71072ca */ /* 0x000fe200000e0000 */
[----:B------:R-:W-:Y:S01]  /*77e0*/  @P1 IMAD.HI.U32 R6, R12, R9, RZ ;  /* 0x000000090c061227 */ /* 0x000fe200078e00ff */
[----:B------:R-:W0:Y:S03]  /*77f0*/  @P1 LDC R73, c[0x0][0xcf0] ;  /* 0x00033c00ff491b82 */ /* 0x000e260000000800 */
[----:B------:R-:W-:Y:S01]  /*7800*/  IMAD.MOV.U32 R10, RZ, RZ, R12 ;  /* 0x000000ffff0a7224 */ /* 0x000fe200078e000c */
[----:B------:R-:W-:Y:S01]  /*7810*/  USHF.R.S32.HI UR14, URZ, 0x1f, UR17 ;  /* 0x0000001f3f0e7899 */ /* 0x000fe20008011411 */
[----:B------:R-:W-:Y:S01]  /*7820*/  @P1 SHF.R.U32.HI R10, RZ, R13, R6 ;  /* 0x0000000dff0a1219 */ /* 0x000fe20000011606 */
[----:B------:R-:W-:Y:S01]  /*7830*/  UIMAD.WIDE.U32 UR8, UR17, UR12, UR10 ;  /* 0x0000000c110872a5 */ /* 0x000fe2000f8e000a */
[----:B------:R-:W-:Y:S01]  /*7840*/  IMAD R9, R217, 0x40, R2 ;  /* 0x00000040d9097824 */ /* 0x000fe200078e0202 */
[----:B------:R-:W-:Y:S01]  /*7850*/  UIMAD UR7, UR14, UR12, URZ ;  /* 0x0000000c0e0772a4 */ /* 0x000fe2000f8e023f */
[--C-:B------:R-:W-:Y:S01]  /*7860*/  SHF.R.S32.HI R6, RZ, 0x1f, R10.reuse ;  /* 0x0000001fff067819 */ /* 0x100fe2000001140a */
[----:B------:R-:W-:Y:S01]  /*7870*/  USEL UR15, UR15, URZ, !UP0 ;  /* 0x0000003f0f0f7287 */ /* 0x000fe2000c000000 */
[----:B------:R-:W-:Y:S01]  /*7880*/  IMAD.MOV R11, RZ, RZ, -R10 ;  /* 0x000000ffff0b7224 */ /* 0x000fe200078e0a0a */
[----:B------:R-:W-:Y:S01]  /*7890*/  UIMAD UR7, UR17, UR13, UR7 ;  /* 0x0000000d110772a4 */ /* 0x000fe2000f8e0207 */
[----:B------:R-:W-:-:S02]  /*78a0*/  IMAD.WIDE R4, R9, 0x2, R4 ;  /* 0x0000000209047825 */ /* 0x000fc400078e0204 */
[----:B------:R-:W-:Y:S01]  /*78b0*/  ULDC.64 UR12, c[0x0][0xc98] ;  /* 0x00032600000c7ab9 */ /* 0x000fe20000000a00 */
[----:B------:R-:W-:Y:S01]  /*78c0*/  UIADD3 UR9, UR9, UR7, URZ ;  /* 0x0000000709097290 */ /* 0x000fe2000fffe03f */
[----:B------:R-:W-:Y:S01]  /*78d0*/  IMAD R9, R72, R11, R12 ;  /* 0x0000000b48097224 */ /* 0x000fe200078e020c */
[----:B------:R-:W-:Y:S01]  /*78e0*/  UIMAD UR7, UR15, UR12, URZ ;  /* 0x0000000c0f0772a4 */ /* 0x000fe2000f8e023f */
[C---:B------:R-:W-:Y:S01]  /*78f0*/  IADD3 R33, P2, R4.reuse, 0x5000, RZ ;  /* 0x0000500004217810 */ /* 0x040fe20007f5e0ff */
[----:B------:R-:W-:Y:S01]  /*7900*/  UIMAD.WIDE.U32 UR8, UR61, UR12, UR8 ;  /* 0x0000000c3d0872a5 */ /* 0x000fe2000f8e0008 */
[C---:B------:R-:W-:Y:S01]  /*7910*/  IADD3 R17, P5, R4.reuse, 0x1000, RZ ;  /* 0x0000100004117810 */ /* 0x040fe20007fbe0ff */
[----:B------:R-:W-:Y:S01]  /*7920*/  UIMAD UR7, UR61, UR13, UR7 ;  /* 0x0000000d3d0772a4 */ /* 0x000fe2000f8e0207 */
[C---:B------:R-:W-:Y:S01]  /*7930*/  IADD3 R21, P4, R4.reuse, 0x2000, RZ ;  /* 0x0000200004157810 */ /* 0x040fe20007f9e0ff */
[----:B-----5:R-:W-:Y:S01]  /*7940*/  IMAD R79, R3, R72, RZ ;  /* 0x00000048034f7224 */ /* 0x020fe200078e02ff */
[----:B------:R-:W-:Y:S01]  /*7950*/  IADD3 R29, P3, R4, 0x4000, RZ ;  /* 0x00004000041d7810 */ /* 0x000fe20007f7e0ff */
[----:B------:R-:W-:Y:S01]  /*7960*/  ULDC.64 UR12, c[0x0][0xba0] ;  /* 0x0002e800000c7ab9 */ /* 0x000fe20000000a00 */
[----:B------:R-:W-:Y:S01]  /*7970*/  IADD3 R10, P0, R10, UR8, RZ ;  /* 0x000000080a0a7c10 */ /* 0x000fe2000ff1e0ff */
[----:B------:R-:W-:Y:S01]  /*7980*/  IMAD.U32 R11, RZ, RZ, UR7 ;  /* 0x00000007ff0b7e24 */ /* 0x000fe2000f8e00ff */
[----:B------:R-:W-:-:S02]  /*7990*/  LOP3.LUT R32, R33, 0x380, RZ, 0xc0, !PT ;  /* 0x0000038021207812 */ /* 0x000fc400078ec0ff */
[----:B------:R-:W-:Y:S02]  /*79a0*/  LOP3.LUT R16, R17, 0x380, RZ, 0xc0, !PT ;  /* 0x0000038011107812 */ /* 0x000fe400078ec0ff */
        /* <DEDUP_REMOVED lines=11> */
[----:B------:R-:W-:Y:S01]  /*7a60*/  ULDC.64 UR8, c[0x0][0xc50] ;  /* 0x0003140000087ab9 */ /* 0x000fe20000000a00 */
[----:B------:R-:W-:Y:S02]  /*7a70*/  SHF.R.U64 R32, R32, 0x3, RZ ;  /* 0x0000000320207819 */ /* 0x000fe400000012ff */
[----:B------:R-:W-:Y:S01]  /*7a80*/  IMAD.IADD R9, R11, 0x1, R13 ;  /* 0x000000010b097824 */ /* 0x000fe200078e020d */
[----:B------:R-:W-:Y:S02]  /*7a90*/  LEA R13, P6, R10, UR8, 0x2 ;  /* 0x000000080a0d7c11 */ /* 0x000fe4000f8c10ff */
[----:B------:R-:W-:Y:S01]  /*7aa0*/  LOP3.LUT R24, R24, R25, RZ, 0x3c, !PT ;  /* 0x0000001918187212 */ /* 0x000fe200078e3cff */
[----:B------:R-:W-:Y:S01]  /*7ab0*/  IMAD.X R25, RZ, RZ, R5, P0 ;  /* 0x000000ffff197224 */ /* 0x000fe200000e0605 */
[----:B------:R-:W-:Y:S01]  /*7ac0*/  SHF.R.U64 R16, R16, 0x3, RZ ;  /* 0x0000000310107819 */ /* 0x000fe200000012ff */
[----:B------:R-:W-:Y:S01]  /*7ad0*/  SHFL.IDX PT, R46, R13, RZ, 0x1c1f ;  /* 0x001c1fff0d2e7589 */ /* 0x000fe200000e0000 */
[----:B------:R-:W-:-:S02]  /*7ae0*/  SHF.R.U64 R20, R20, 0x3, RZ ;  /* 0x0000000314147819 */ /* 0x000fc400000012ff */
[----:B------:R-:W-:Y:S01]  /*7af0*/  SHF.R.U64 R28, R28, 0x3, RZ ;  /* 0x000000031c1c7819 */ /* 0x000fe200000012ff */
[----:B------:R-:W-:Y:S01]  /*7b00*/  SHFL.IDX PT, R50, R13, 0x1, 0x1c1f ;  /* 0x003c1f000d327f89 */ /* 0x000fe200000e0000 */
[----:B------:R-:W-:Y:S02]  /*7b10*/  IADD3 R11, P0, R4, 0x9000, RZ ;  /* 0x00009000040b7810 */ /* 0x000fe40007f1e0ff */
[----:B------:R-:W-:Y:S01]  /*7b20*/  LEA.HI.X R14, R10, UR9, R9, 0x2, P6 ;  /* 0x000000090a0e7c11 */ /* 0x000fe2000b0f1409 */
[----:B------:R-:W-:Y:S01]  /*7b30*/  IMAD.U32 R9, RZ, RZ, UR16 ;  /* 0x00000010ff097e24 */ /* 0x000fe2000f8e00ff */
[----:B------:R-:W-:Y:S01]  /*7b40*/  LOP3.LUT R32, R32, R33, RZ, 0x3c, !PT ;  /* 0x0000002120207212 */ /* 0x000fe200078e3cff */
[--C-:B------:R-:W-:Y:S01]  /*7b50*/  IMAD.X R33, RZ, RZ, R5.reuse, P2 ;  /* 0x000000ffff217224 */ /* 0x100fe200010e0605 */
[----:B------:R-:W-:Y:S01]  /*7b60*/  LOP3.LUT R16, R16, R17, RZ, 0x3c, !PT ;  /* 0x0000001110107212 */ /* 0x000fe200078e3cff */
[----:B------:R-:W1:Y:S01]  /*7b70*/  SHFL.IDX PT, R47, R14, RZ, 0x1c1f ;  /* 0x001c1fff0e2f7589 */ /* 0x000e6200000e0000 */
[----:B------:R-:W-:Y:S01]  /*7b80*/  LOP3.LUT R20, R20, R21, RZ, 0x3c, !PT ;  /* 0x0000001514147212 */ /* 0x000fe200078e3cff */
[--C-:B------:R-:W-:Y:S01]  /*7b90*/  IMAD.X R21, RZ, RZ, R5.reuse, P4 ;  /* 0x000000ffff157224 */ /* 0x100fe200020e0605 */
[----:B------:R-:W-:Y:S01]  /*7ba0*/  LOP3.LUT R28, R28, R29, RZ, 0x3c, !PT ;  /* 0x0000001d1c1c7212 */ /* 0x000fe200078e3cff */
[----:B------:R-:W-:Y:S01]  /*7bb0*/  IMAD.X R29, RZ, RZ, R5, P3 ;  /* 0x000000ffff1d7224 */ /* 0x000fe200018e0605 */
[----:B------:R-:W-:Y:S01]  /*7bc0*/  LOP3.LUT R10, R11, 0x380, RZ, 0xc0, !PT ;  /* 0x000003800b0a7812 */ /* 0x000fe200078ec0ff */
[----:B------:R-:W2:Y:S01]  /*7bd0*/  SHFL.IDX PT, R51, R14, 0x1, 0x1c1f ;  /* 0x003c1f000e337f89 */ /* 0x000ea200000e0000 */
[----:B------:R-:W-:Y:S01]  /*7be0*/  IADD3 R49, P2, R4, 0xb000, RZ ;  /* 0x0000b00004317810 */ /* 0x000fe20007f5e0ff */
[----:B------:R-:W-:Y:S01]  /*7bf0*/  IMAD R18, R9, 0x80, R222 ;  /* 0x0000008009127824 */ /* 0x000fe200078e02de */
[----:B------:R-:W-:-:S02]  /*7c00*/  IADD3.X R17, RZ, R5, RZ, P5, !PT ;  /* 0x00000005ff117210 */ /* 0x000fc40002ffe4ff */
[----:B------:R-:W-:Y:S01]  /*7c10*/  IADD3 R37, P6, R4, 0x6000, RZ ;  /* 0x0000600004257810 */ /* 0x000fe20007fde0ff */
[----:B------:R-:W-:Y:S01]  /*7c20*/  VIADD R6, R18, 0x8 ;  /* 0x0000000812067836 */ /* 0x000fe20000000000 */
[C---:B------:R-:W-:Y:S02]  /*7c30*/  IADD3 R41, P5, R4.reuse, 0x7000, RZ ;  /* 0x0000700004297810 */ /* 0x040fe40007fbe0ff */
[C---:B------:R-:W-:Y:S02]  /*7c40*/  IADD3 R61, P4, R4.reuse, 0x8000, RZ ;  /* 0x00008000043d7810 */ /* 0x040fe40007f9e0ff */
[----:B------:R-:W-:Y:S02]  /*7c50*/  IADD3 R45, P3, R4, 0xa000, RZ ;  /* 0x0000a000042d7810 */ /* 0x000fe40007f7e0ff */
[----:B------:R-:W-:Y:S02]  /*7c60*/  SHF.R.U64 R10, R10, 0x3, RZ ;  /* 0x000000030a0a7819 */ /* 0x000fe400000012ff */
[----:B------:R-:W-:-:S02]  /*7c70*/  LOP3.LUT R48, R49, 0x380, RZ, 0xc0, !PT ;  /* 0x0000038031307812 */ /* 0x000fc400078ec0ff */
[----:B------:R-:W-:Y:S02]  /*7c80*/  LOP3.LUT R36, R37, 0x380, RZ, 0xc0, !PT ;  /* 0x0000038025247812 */ /* 0x000fe400078ec0ff */
[----:B------:R-:W-:Y:S02]  /*7c90*/  LOP3.LUT R40, R41, 0x380, RZ, 0xc0, !PT ;  /* 0x0000038029287812 */ /* 0x000fe400078ec0ff */
        /* <DEDUP_REMOVED lines=27> */
[----:B-1----:R-:W-:Y:S01]  /*7e50*/  @!P2 ST.E desc[UR36][R46.64], R8 ;  /* 0x000000082e00a985 */ /* 0x002fe2000c101924 */
[----:B------:R-:W-:-:S02]  /*7e60*/  LOP3.LUT R68, R69, 0x380, RZ, 0xc0, !PT ;  /* 0x0000038045447812 */ /* 0x000fc400078ec0ff */
[----:B------:R-:W-:Y:S01]  /*7e70*/  LOP3.LUT R64, R65, 0x380, RZ, 0xc0, !PT ;  /* 0x0000038041407812 */ /* 0x000fe200078ec0ff */
[----:B--2---:R1:W-:Y:S01]  /*7e80*/  @!P0 ST.E desc[UR36][R50.64], R0 ;  /* 0x0000000032008985 */ /* 0x0043e2000c101924 */
[----:B------:R-:W-:Y:S02]  /*7e90*/  LOP3.LUT R52, R53, 0x380, RZ, 0xc0, !PT ;  /* 0x0000038035347812 */ /* 0x000fe400078ec0ff */
[----:B------:R-:W-:Y:S01]  /*7ea0*/  SHF.R.U64 R9, R9, 0x3, RZ ;  /* 0x0000000309097819 */ /* 0x000fe200000012ff */
[----:B------:R-:W-:Y:S01]  /*7eb0*/  UIMAD UR7, UR11, UR12, URZ ;  /* 0x0000000c0b0772a4 */ /* 0x000fe2000f8e023f */
[----:B------:R-:W-:Y:S01]  /*7ec0*/  LOP3.LUT R3, R12, 0x380, RZ, 0xc0, !PT ;  /* 0x000003800c037812 */ /* 0x000fe200078ec0ff */
[----:B------:R-:W-:Y:S01]  /*7ed0*/  UIMAD.WIDE.U32 UR8, UR4, UR12, URZ ;  /* 0x0000000c040872a5 */ /* 0x000fe2000f8e003f */
[----:B------:R-:W-:Y:S01]  /*7ee0*/  SHF.R.U64 R68, R68, 0x3, RZ ;  /* 0x0000000344447819 */ /* 0x000fe200000012ff */
[----:B------:R-:W-:Y:S01]  /*7ef0*/  ULDC.64 UR10, c[0x0][0xbe8] ;  /* 0x0002fa00000a7ab9 */ /* 0x000fe20000000a00 */
[----:B------:R-:W-:Y:S01]  /*7f00*/  SHF.R.U64 R64, R64, 0x3, RZ ;  /* 0x0000000340407819 */ /* 0x000fe200000012ff */
[----:B------:R-:W5:Y:S01]  /*7f10*/  LD.E.128 R16, desc[UR36][R16.64] ;  /* 0x0000002410107980 */ /* 0x000f62000c101d00 */
[----:B------:R-:W-:-:S02]  /*7f20*/  SHF.R.U64 R52, R52, 0x3, RZ ;  /* 0x0000000334347819 */ /* 0x000fc400000012ff */
[----:B------:R-:W-:Y:S02]  /*7f30*/  LOP3.LUT R4, R9, R4, RZ, 0x3c, !PT ;  /* 0x0000000409047212 */ /* 0x000fe400078e3cff */
[----:B------:R-:W-:Y:S01]  /*7f40*/  IADD3.X R57, RZ, R5, RZ, P3, !PT ;  /* 0x00000005ff397210 */ /* 0x000fe20001ffe4ff */
[----:B------:R-:W-:Y:S01]  /*7f50*/  UIMAD UR7, UR4, UR13, UR7 ;  /* 0x0000000d040772a4 */ /* 0x000fe2000f8e0207 */
[----:B------:R-:W-:Y:S01]  /*7f60*/  SHF.R.U64 R3, R3, 0x3, RZ ;  /* 0x0000000303037819 */ /* 0x000fe200000012ff */
[----:B-1----:R-:W-:Y:S01]  /*7f70*/  IMAD R0, R214, 0x20, R217 ;  /* 0x00000020d6007824 */ /* 0x002fe200078e02d9 */
[----:B------:R-:W-:Y:S01]  /*7f80*/  LOP3.LUT R68, R68, R69, RZ, 0x3c, !PT ;  /* 0x0000004544447212 */ /* 0x000fe200078e3cff */
[--C-:B------:R-:W-:Y:S01]  /*7f90*/  IMAD.X R69, RZ, RZ, R5.reuse, P6 ;  /* 0x000000ffff457224 */ /* 0x100fe200030e0605 */
[----:B------:R-:W-:Y:S01]  /*7fa0*/  LOP3.LUT R64, R64, R65, RZ, 0x3c, !PT ;  /* 0x0000004140407212 */ /* 0x000fe200078e3cff */
[--C-:B------:R-:W-:Y:S01]  /*7fb0*/  IMAD.X R65, RZ, RZ, R5.reuse, P5 ;  /* 0x000000ffff417224 */ /* 0x100fe200028e0605 */
[----:B------:R-:W-:Y:S01]  /*7fc0*/  LOP3.LUT R52, R52, R53, RZ, 0x3c, !PT ;  /* 0x0000003534347212 */ /* 0x000fe200078e3cff */
[----:B------:R-:W-:Y:S01]  /*7fd0*/  IMAD.X R53, RZ, RZ, R5, P4 ;  /* 0x000000ffff357224 */ /* 0x000fe200020e0605 */
[----:B------:R-:W-:Y:S01]  /*7fe0*/  LOP3.LUT R56, R3, R12, RZ, 0x3c, !PT ;  /* 0x0000000c03387212 */ /* 0x000fe200078e3cff */
[----:B------:R-:W-:Y:S01]  /*7ff0*/  UIADD3 UR9, UR9, UR7, URZ ;  /* 0x0000000709097290 */ /* 0x000fe2000fffe03f */
[----:B------:R1:W5:Y:S01]  /*8000*/  LD.E.128 R12, desc[UR36][R4.64] ;  /* 0x00000024040c7980 */ /* 0x000362000c101d00 */
[----:B------:R-:W-:Y:S01]  /*8010*/  IMAD.U32 R3, RZ, RZ, UR16 ;  /* 0x00000010ff037e24 */ /* 0x000fe2000f8e00ff */
[----:B------:R-:W-:-:S02]  /*8020*/  UIMAD UR4, UR14, UR10, URZ ;  /* 0x0000000a0e0472a4 */ /* 0x000fc4000f8e023f */
[----:B------:R-:W5:Y:S04]  /*8030*/  LD.E.128 R20, desc[UR36][R20.64] ;  /* 0x0000002414147980 */ /* 0x000f68000c101d00 */
[----:B------:R-:W5:Y:S01]  /*8040*/  LD.E.128 R24, desc[UR36][R24.64] ;  /* 0x0000002418187980 */ /* 0x000f62000c101d00 */
[----:B-1----:R-:W1:Y:S01]  /*8050*/  @P1 LDC R5, c[0x0][0xcec] ;  /* 0x00033b00ff051b82 */ /* 0x002e620000000800 */
[----:B------:R-:W-:Y:S01]  /*8060*/  IMAD R6, R3, 0x80, R0 ;  /* 0x0000008003067824 */ /* 0x000fe200078e0200 */
[----:B------:R-:W-:Y:S01]  /*8070*/  UIMAD UR4, UR17, UR11, UR4 ;  /* 0x0000000b110472a4 */ /* 0x000fe2000f8e0204 */
[----:B------:R-:W5:Y:S01]  /*8080*/  LD.E.128 R28, desc[UR36][R28.64] ;  /* 0x000000241c1c7980 */ /* 0x000f62000c101d00 */
[----:B------:R-:W-:-:S03]  /*8090*/  UIMAD.WIDE.U32 UR8, UR17, UR10, UR8 ;  /* 0x0000000a110872a5 */ /* 0x000fc6000f8e0008 */
        /* <DEDUP_REMOVED lines=8> */
[----:B------:R-:W5:Y:S04]  /*8120*/  LD.E.128 R40, desc[UR36][R40.64] ;  /* 0x0000002428287980 */ /* 0x000f68000c101d00 */
[----:B------:R-:W5:Y:S01]  /*8130*/  LD.E.128 R60, desc[UR36][R60.64] ;  /* 0x000000243c3c7980 */ /* 0x000f62000c101d00 */
[----:B-1----:R-:W-:-:S03]  /*8140*/  @P1 IMAD.HI.U32 R0, R6, R5, RZ ;  /* 0x0000000506001227 */ /* 0x002fc600078e00ff */
[----:B------:R-:W5:Y:S02]  /*8150*/  LD.E.128 R8, desc[UR36][R10.64] ;  /* 0x000000240a087980 */ /* 0x000f64000c101d00 */
        /* <DEDUP_REMOVED lines=13> */
[C---:B------:R-:W-:Y:S01]  /*8230*/  IMAD R75, R3.reuse, UR9, R0 ;  /* 0x00000009034b7c24 */ /* 0x040fe2000f8e0200 */
[----:B------:R-:W-:Y:S02]  /*8240*/  SHF.R.S32.HI R0, RZ, 0x1f, R73 ;  /* 0x0000001fff007819 */ /* 0x000fe40000011449 */
[----:B------:R-:W5:Y:S01]  /*8250*/  LD.E.128 R64, desc[UR36][R64.64] ;  /* 0x0000002440407980 */ /* 0x000f62000c101d00 */
[----:B------:R-:W-:Y:S01]  /*8260*/  IMAD.WIDE.U32 R4, R3, UR8, R4 ;  /* 0x0000000803047c25 */ /* 0x000fe2000f8e0004 */
[----:B------:R-:W-:Y:S02]  /*8270*/  ULDC.64 UR8, c[0x0][0xbd8] ;  /* 0x0002f60000087ab9 */ /* 0x000fe40000000a00 */
[----:B------:R-:W5:Y:S04]  /*8280*/  LD.E.128 R52, desc[UR36][R52.64] ;  /* 0x0000002434347980 */ /* 0x000f68000c101d00 */
[----:B------:R-:W5:Y:S01]  /*8290*/  LD.E.128 R56, desc[UR36][R56.64] ;  /* 0x0000002438387980 */ /* 0x000f62000c101d00 */
[----:B------:R-:W-:Y:S01]  /*82a0*/  IMAD.U32 R78, RZ, RZ, UR16 ;  /* 0x00000010ff4e7e24 */ /* 0x000fe2000f8e00ff */
[----:B------:R-:W-:Y:S01]  /*82b0*/  @!PT LDS RZ, [RZ] ;  /* 0x00000000fffff984 */ /* 0x000fe20000000800 */
[----:B------:R-:W-:Y:S01]  /*82c0*/  @!PT LDS RZ, [RZ] ;  /* 0x00000000fffff984 */ /* 0x000fe20000000800 */
[----:B------:R-:W-:Y:S01]  /*82d0*/  @!PT LDS RZ, [RZ] ;  /* 0x00000000fffff984 */ /* 0x000fe20000000800 */
[----:B------:R-:W-:Y:S01]  /*82e0*/  @!PT LDS RZ, [RZ] ;  /* 0x00000000fffff984 */ /* 0x000fe20000000800 */
[----:B------:R0:W-:Y:S06]  /*82f0*/  MEMBAR.ALL.CTA ;  /* 0x0000000000007992 */ /* 0x0001ec0000008000 */
[----:B0-----:R-:W0:Y:S01]  /*8300*/  FENCE.VIEW.ASYNC.S ;  /* 0x00000000000073c6 */ /* 0x001e220000000000 */
[----:B------:R-:W-:-:S02]  /*8310*/  IMAD.IADD R5, R5, 0x1, R75 ;  /* 0x0000000105057824 */ /* 0x000fc400078e024b */
[----:B------:R-:W-:Y:S02]  /*8320*/  IMAD R6, R0, UR8, RZ ;  /* 0x0000000800067c24 */ /* 0x000fe4000f8e02ff */
[----:B------:R-:W-:Y:S02]  /*8330*/  IMAD R78, R78, 0x80, R217 ;  /* 0x000000804e4e7824 */ /* 0x000fe400078e02d9 */
[C---:B------:R-:W-:Y:S02]  /*8340*/  IMAD R3, R73.reuse, UR9, R6 ;  /* 0x0000000949037c24 */ /* 0x040fe4000f8e0206 */
[----:B------:R-:W-:Y:S01]  /*8350*/  IMAD.WIDE.U32 R4, R73, UR8, R4 ;  /* 0x0000000849047c25 */ /* 0x000fe2000f8e0004 */
[C---:B------:R-:W-:Y:S01]  /*8360*/  ISETP.GE.AND P2, PT, R78.reuse, R79, PT ;  /* 0x0000004f4e00720c */ /* 0x040fe20003f46270 */
[----:B------:R-:W-:Y:S02]  /*8370*/  ULDC.64 UR8, c[0x0][0xb80] ;  /* 0x0002e00000087ab9 */ /* 0x000fe40000000a00 */
[----:B------:R-:W-:Y:S01]  /*8380*/  VIADD R0, R78, 0x20 ;  /* 0x000000204e007836 */ /* 0x000fe20000000000 */
[----:B------:R-:W-:Y:S01]  /*8390*/  LEA R6, P3, R4, UR8, 0x1 ;  /* 0x0000000804067c11 */ /* 0x000fe2000f8608ff */
[----:B------:R-:W-:-:S02]  /*83a0*/  IMAD.IADD R3, R5, 0x1, R3 ;  /* 0x0000000105037824 */ /* 0x000fc400078e0203 */
[----:B------:R-:W-:Y:S01]  /*83b0*/  VIADD R156, R156, 0x32420 ;  /* 0x000324209c9c7836 */ /* 0x000fe20000000000 */
[-C--:B------:R-:W-:Y:S01]  /*83c0*/  ISETP.GE.AND P1, PT, R0, R79.reuse, PT ;  /* 0x0000004f0000720c */ /* 0x080fe20003f26270 */
[----:B------:R-:W-:Y:S01]  /*83d0*/  VIADD R0, R78, 0x40 ;  /* 0x000000404e007836 */ /* 0x000fe20000000000 */
[----:B------:R-:W-:Y:S02]  /*83e0*/  LEA.HI.X R3, R4, UR9, R3, 0x1, P3 ;  /* 0x0000000904037c11 */ /* 0x000fe400098f0c03 */
[----:B------:R-:W-:Y:S01]  /*83f0*/  PRMT R156, RZ, 0x654, R156 ;  /* 0x00000654ff9c7816 */ /* 0x000fe2000000009c */
[----:B0-----:R0:W1:Y:S01]  /*8400*/  SHFL.IDX PT, R76, R6, RZ, 0x181f ;  /* 0x00181fff064c7589 */ /* 0x00106200000e0000 */
[----:B------:R-:W-:Y:S01]  /*8410*/  ISETP.GE.AND P0, PT, R0, R79, PT ;  /* 0x0000004f0000720c */ /* 0x000fe20003f06270 */
[----:B------:R-:W-:Y:S01]  /*8420*/  BSSY B1, `(.L_x_10166) ;  /* 0x0000016000017945 */ /* 0x000fe20003800000 */
[----:B------:R0:W-:Y:S01]  /*8430*/  SYNCS.ARRIVE.TRANS64.RED.A1T0 RZ, [R156+URZ], RZ ;  /* 0x000000ff9cff79a7 */ /* 0x0001e2000810043f */
[----:B------:R0:W2:Y:S01]  /*8440*/  SHFL.IDX PT, R0, R3, RZ, 0x181f ;  /* 0x00181fff03007589 */ /* 0x0000a200000e0000 */
[----:B------:R-:W-:Y:S01]  /*8450*/  SHF.R.S32.HI R80, RZ, 0x1f, R2 ;  /* 0x0000001fff507819 */ /* 0x000fe20000011402 */
[----:B------:R-:W-:Y:S08]  /*8460*/  @P2 BRA `(.L_x_10167) ;  /* 0x0000000000442947 */ /* 0x000ff00003800000 */
        /* <DEDUP_REMOVED lines=17> */
.L_x_10167:
[----:B------:R-:W-:Y:S05]  /*8580*/  BSYNC B1 ;  /* 0x0000000000017941 */ /* 0x000fea0003800000 */
.L_x_10166:
[----:B--2---:R2:W4:Y:S01]  /*8590*/  SHFL.IDX PT, R0, R3, 0x1, 0x181f ;  /* 0x00381f0003007f89 */ /* 0x00452200000e0000 */
[----:B------:R-:W-:Y:S03]  /*85a0*/  BSSY B1, `(.L_x_10168) ;  /* 0x0000014000017945 */ /* 0x000fe60003800000 */
[----:B---3-5:R2:W3:Y:S01]  /*85b0*/  SHFL.IDX PT, R28, R6, 0x1, 0x181f ;  /* 0x00381f00061c7f89 */ /* 0x0284e200000e0000 */
[----:B------:R-:W-:Y:S05]  /*85c0*/  @P1 BRA `(.L_x_10169) ;  /* 0x0000000000441947 */ /* 0x000fea0003800000 */
[----:B------:R-:W-:Y:S02]  /*85d0*/  ULDC UR4, c[0x0][0xbc8] ;  /* 0x0002f20000047ab9 */ /* 0x000fe40000000800 */
[----:B------:R-:W-:Y:S02]  /*85e0*/  ISETP.GE.AND P4, PT, R2, UR4, PT ;  /* 0x0000000402007c0c */ /* 0x000fe4000bf86270 */
[----:B------:R-:W-:Y:S02]  /*85f0*/  ISETP.GE.AND P3, PT, R212, UR4, PT ;  /* 0x00000004d4007c0c */ /* 0x000fe4000bf66270 */
[----:B------:R-:W-:Y:S02]  /*8600*/  ISETP.GE.AND P2, PT, R211, UR4, PT ;  /* 0x00000004d3007c0c */ /* 0x000fe4000bf46270 */
[----:B------:R-:W-:-:S07]  /*8610*/  ISETP.GE.AND P1, PT, R213, UR4, PT ;  /* 0x00000004d5007c0c */ /* 0x000fce000bf26270 */
[-C--:B---3--:R-:W-:Y:S02]  /*8620*/  @!P4 LEA R4, P6, R2, R28.reuse, 0x1 ;  /* 0x0000001c0204c211 */ /* 0x088fe400078c08ff */
[----:B------:R-:W-:Y:S02]  /*8630*/  @!P3 LEA R12, P5, R212, R28, 0x1 ;  /* 0x0000001cd40cb211 */ /* 0x000fe400078a08ff */
        /* <DEDUP_REMOVED lines=10> */
.L_x_10169:
[----:B------:R-:W-:Y:S05]  /*86e0*/  BSYNC B1 ;  /* 0x0000000000017941 */ /* 0x000fea0003800000 */
.L_x_10168:
        /* <DEDUP_REMOVED lines=10> */
[-C--:B------:R-:W-:Y:S02]  /*8790*/  @!P2 LEA R8, P5, R212, R12.reuse, 0x1 ;  /* 0x0000000cd408a211 */ /* 0x080fe400078a08ff */
        /* <DEDUP_REMOVED lines=10> */
.L_x_10171:
[----:B------:R-:W-:Y:S05]  /*8840*/  BSYNC B1 ;  /* 0x0000000000017941 */ /* 0x000fea0003800000 */
.L_x_10170:
[----:B0-----:R-:W-:Y:S01]  /*8850*/  VIADD R0, R78, 0x60 ;  /* 0x000000604e007836 */ /* 0x001fe20000000000 */
[----:B---3--:R0:W3:Y:S04]  /*8860*/  SHFL.IDX PT, R12, R3, 0x3, 0x181f ;  /* 0x00781f00030c7f89 */ /* 0x0080e800000e0000 */
[----:B------:R-:W-:Y:S01]  /*8870*/  ISETP.GE.AND P0, PT, R0, R79, PT ;  /* 0x0000004f0000720c */ /* 0x000fe20003f06270 */
[----:B--2-4-:R-:W2:-:S12]  /*8880*/  SHFL.IDX PT, R6, R6, 0x3, 0x181f ;  /* 0x00781f0006067f89 */ /* 0x014e9800000e0000 */
[----:B0-----:R-:W-:Y:S05]  /*8890*/  @P0 BRA `(.L_x_10172) ;  /* 0x0000000c00e40947 */ /* 0x001fea0003800000 */
[----:B------:R-:W-:Y:S02]  /*88a0*/  ULDC UR4, c[0x0][0xbc8] ;  /* 0x0002f20000047ab9 */ /* 0x000fe40000000800 */
[----:B------:R-:W-:Y:S02]  /*88b0*/  ISETP.GE.AND P3, PT, R2, UR4, PT ;  /* 0x0000000402007c0c */ /* 0x000fe4000bf66270 */
[----:B------:R-:W-:Y:S02]  /*88c0*/  ISETP.GE.AND P4, PT, R212, UR4, PT ;  /* 0x00000004d4007c0c */ /* 0x000fe4000bf86270 */
[----:B------:R-:W-:-:S09]  /*88d0*/  ISETP.GE.AND P5, PT, R211, UR4, PT ;  /* 0x00000004d3007c0c */ /* 0x000fd2000bfa6270 */
[-C--:B--2---:R-:W-:Y:S02]  /*88e0*/  @!P3 LEA R4, P0, R2, R6.reuse, 0x1 ;  /* 0x000000060204b211 */ /* 0x084fe400078008ff */
[-C--:B------:R-:W-:Y:S02]  /*88f0*/  @!P4 LEA R8, P1, R212, R6.reuse, 0x1 ;  /* 0x00000006d408c211 */ /* 0x080fe400078208ff */
[C---:B------:R-:W-:Y:S02]  /*8900*/  @!P5 LEA R10, P2, R211.reuse, R6, 0x1 ;  /* 0x00000006d30ad211 */ /* 0x040fe400078408ff */
        /* <DEDUP_REMOVED lines=12> */
.L_x_10164:
[----:B------:R-:W-:Y:S01]  /*89d0*/  R2UR UR4, R218 ;  /* 0x00000000da0472ca */ /* 0x000fe200000e0000 */
[----:B------:R-:W-:Y:S01]  /*89e0*/  ULDC.64 UR10, c[0x0][0xd00] ;  /* 0x00034000000a7ab9 */ /* 0x000fe20000000a00 */
[----:B------:R-:W-:Y:S01]  /*89f0*/  USHF.L.U32 UR8, UR61, 0x2, URZ ;  /* 0x000000023d087899 */ /* 0x000fe2000800063f */
[----:B------:R-:W0:Y:S01]  /*8a00*/  LDC R13, c[0x0][0xce8] ;  /* 0x00033a00ff0d7b82 */ /* 0x000e220000000800 */
[----:B------:R-:W-:Y:S01]  /*8a10*/  UISETP.NE.U32.AND UP0, UPT, UR10, URZ, UPT ;  /* 0x0000003f0a00728c */ /* 0x000fe2000bf05070 */
[----:B------:R-:W-:-:S03]  /*8a20*/  R2UR UR12, R216 ;  /* 0x00000000d80c72ca */ /* 0x000fc600000e0000 */
[----:B------:R-:W-:-:S05]  /*8a30*/  UISETP.NE.AND.EX UP0, UPT, UR11, URZ, UPT, UP0 ;  /* 0x0000003f0b00728c */ /* 0x000fca000bf05300 */
[----:B------:R-:W-:Y:S01]  /*8a40*/  USHF.L.U64.HI UR9, UR61, 0x2, UR4 ;  /* 0x000000023d097899 */ /* 0x000fe20008010204 */
[----:B------:R-:W-:Y:S01]  /*8a50*/  PLOP3.LUT P2, PT, PT, PT, UP0, 0x80, 0x0 ;  /* 0x000000000000781c */ /* 0x000fe20003f4f008 */
[----:B------:R-:W-:-:S04]  /*8a60*/  UIADD3 UR4, UP1, UR8, UR10, URZ ;  /* 0x0000000a08047290 */ /* 0x000fc8000ff3e03f */
[----:B------:R-:W-:Y:S02]  /*8a70*/  UIADD3.X UR7, UR9, UR11, URZ, UP1, !UPT ;  /* 0x0000000b09077290 */ /* 0x000fe40008ffe43f */
[----:B------:R-:W-:Y:S01]  /*8a80*/  MOV R4, UR4 ;  /* 0x0000000400047c02 */ /* 0x000fe20008000f00 */
[----:B------:R-:W-:Y:S02]  /*8a90*/  ULDC.64 UR10, c[0x0][0xd08] ;  /* 0x00034200000a7ab9 */ /* 0x000fe40000000a00 */
[----:B------:R-:W-:Y:S01]  /*8aa0*/  UISETP.NE.U32.AND UP1, UPT, UR10, URZ, UPT ;  /* 0x0000003f0a00728c */ /* 0x000fe2000bf25070 */
[----:B------:R-:W-:-:S03]  /*8ab0*/  IMAD.U32 R5, RZ, RZ, UR7 ;  /* 0x00000007ff057e24 */ /* 0x000fc6000f8e00ff */
[----:B------:R-:W-:Y:S02]  /*8ac0*/  UISETP.NE.AND.EX UP1, UPT, UR11, URZ, UPT, UP1 ;  /* 0x0000003f0b00728c */ /* 0x000fe4000bf25310 */
[----:B------:R-:W2:Y:S01]  /*8ad0*/  @P2 LDG.E R3, desc[UR36][R4.64] ;  /* 0x0000002404032981 */ /* 0x000ea2000c1e1900 */
[----:B------:R-:W-:Y:S02]  /*8ae0*/  ULDC UR4, c[0x0][0xb88] ;  /* 0x0002e20000047ab9 */ /* 0x000fe40000000800 */
[----:B------:R-:W-:Y:S01]  /*8af0*/  IMAD.U32 R0, RZ, RZ, UR4 ;  /* 0x00000004ff007e24 */ /* 0x000fe2000f8e00ff */
[----:B------:R-:W-:-:S05]  /*8b00*/  PLOP3.LUT P3, PT, PT, PT, UP1, 0x80, 0x0 ;  /* 0x000000000000781c */ /* 0x000fca0003f6f018 */
        /* <DEDUP_REMOVED lines=8> */
[----:B------:R-:W0:Y:S10]  /*8b90*/  S2R R6, SR_TID.X ;  /* 0x0000000000067919 */ /* 0x000e340000002100 */
[----:B------:R-:W3:Y:S01]  /*8ba0*/  @P0 LDC R11, c[0x0][0xcec] ;  /* 0x00033b00ff0b0b82 */ /* 0x000ee20000000800 */
[----:B0-----:R-:W-:-:S05]  /*8bb0*/  VIADD R6, R6, 0xffffff80 ;  /* 0xffffff8006067836 */ /* 0x001fca0000000000 */
[----:B------:R-:W-:Y:S02]  /*8bc0*/  ISETP.GE.AND P1, PT, R6, 0x80, PT ;  /* 0x000000800600780c */ /* 0x000fe40003f26270 */
[----:B--2---:R-:W-:-:S13]  /*8bd0*/  @P2 R2UR UR4, R3 ;  /* 0x00000000030422ca */ /* 0x004fda00000e0000 */
[----:B------:R-:W-:Y:S01]  /*8be0*/  USHF.R.S32.HI UR10, URZ, 0x1f, UR4 ;  /* 0x0000001f3f0a7899 */ /* 0x000fe20008011404 */
[----:B-1-3--:R-:W-:Y:S11]  /*8bf0*/  @P3 BRA `(.L_x_10173) ;  /* 0x0000000000103947 */ /* 0x00aff60003800000 */
[----:B------:R-:W-:Y:S05]  /*8c00*/  @!P2 BRA `(.L_x_10173) ;  /* 0x00000000000ca947 */ /* 0x000fea0003800000 */
[----:B------:R-:W2:Y:S04]  /*8c10*/  LDG.E R3, desc[UR36][R4.64] ;  /* 0x0000002404037981 */ /* 0x000ea8000c1e1900 */
[----:B-----5:R-:W2:Y:S02]  /*8c20*/  LDG.E R0, desc[UR36][R4.64+0x4] ;  /* 0x0000042404007981 */ /* 0x020ea4000c1e1900 */
[----:B--2---:R-:W-:-:S07]  /*8c30*/  IMAD.IADD R0, R0, 0x1, -R3 ;  /* 0x0000000100007824 */ /* 0x004fce00078e0a03 */
.L_x_10173:
[----:B------:R-:W-:Y:S01]  /*8c40*/  R2UR UR7, R218 ;  /* 0x00000000da0772ca */ /* 0x000fe200000e0000 */
[----:B------:R-:W-:Y:S01]  /*8c50*/  USEL UR61, UR61, URZ, !UP0 ;  /* 0x0000003f3d3d7287 */ /* 0x000fe2000c000000 */
[----:B------:R-:W-:Y:S11]  /*8c60*/  BSSY B1, `(.L_x_10174) ;  /* 0x000002f000017945 */ /* 0x000ff60003800000 */
[----:B------:R-:W-:Y:S01]  /*8c70*/  USEL UR12, UR7, URZ, !UP0 ;  /* 0x0000003f070c7287 */ /* 0x000fe2000c000000 */
[----:B------:R-:W-:Y:S11]  /*8c80*/  @P1 BRA `(.L_x_10175) ;  /* 0x0000000000b01947 */ /* 0x000ff60003800000 */
[----:B------:R-:W0:Y:S01]  /*8c90*/  S2R R4, SR_TID.X ;  /* 0x0000000000047919 */ /* 0x000e220000002100 */
[----:B------:R-:W1:Y:S01]  /*8ca0*/  LDC R6, c[0x0][0xce8] ;  /* 0x00033a00ff067b82 */ /* 0x000e620000000800 */
[----:B------:R-:W-:-:S13]  /*8cb0*/  R2UR UR7, R215 ;  /* 0x00000000d70772ca */ /* 0x000fda00000e0000 */
        /* <DEDUP_REMOVED lines=8> */
[----:B------:R-:W-:Y:S01]  /*8d40*/  R2UR UR13, R216 ;  /* 0x00000000d80d72ca */ /* 0x000fe200000e0000 */
[----:B------:R-:W-:Y:S01]  /*8d50*/  UIMAD UR7, UR11, UR14, URZ ;  /* 0x0000000e0b0772a4 */ /* 0x000fe2000f8e023f */
[----:B------:R-:W-:Y:S01]  /*8d60*/  UMOV UR8, UR4 ;  /* 0x0000000400087c82 */ /* 0x000fe20008000000 */
[----:B------:R-:W-:-:S08]  /*8d70*/  UMOV UR9, UR10 ;  /* 0x0000000a00097c82 */ /* 0x000fd00008000000 */
[----:B------:R-:W0:Y:S02]  /*8d80*/  @P1 LDC R4, c[0x0][0xcec] ;  /* 0x00033b00ff041b82 */ /* 0x000e240000000800 */
[----:B------:R-:W-:Y:S02]  /*8d90*/  UIMAD.WIDE.U32 UR8, UR13, UR14, UR8 ;  /* 0x0000000e0d0872a5 */ /* 0x000fe4000f8e0008 */
[----:B------:R-:W-:-:S03]  /*8da0*/  UIMAD UR7, UR13, UR15, UR7 ;  /* 0x0000000f0d0772a4 */ /* 0x000fc6000f8e0207 */
[----:B------:R-:W-:Y:S01]  /*8db0*/  ULDC.64 UR14, c[0x0][0xc98] ;  /* 0x00032600000e7ab9 */ /* 0x000fe20000000a00 */
[----:B------:R-:W1:Y:S01]  /*8dc0*/  @P1 LDC R8, c[0x0][0xcf0] ;  /* 0x00033c00ff081b82 */ /* 0x000e620000000800 */
[----:B------:R-:W-:Y:S02]  /*8dd0*/  UIADD3 UR9, UR9, UR7, URZ ;  /* 0x0000000709097290 */ /* 0x000fe4000fffe03f */
[----:B------:R-:W-:Y:S02]  /*8de0*/  UIMAD UR7, UR12, UR14, URZ ;  /* 0x0000000e0c0772a4 */ /* 0x000fe4000f8e023f */
[----:B------:R-:W-:Y:S02]  /*8df0*/  UIMAD.WIDE.U32 UR8, UR61, UR14, UR8 ;  /* 0x0000000e3d0872a5 */ /* 0x000fe4000f8e0008 */
[----:B------:R-:W-:-:S03]  /*8e00*/  UIMAD UR7, UR61, UR15, UR7 ;  /* 0x0000000f3d0772a4 */ /* 0x000fc6000f8e0207 */
        /* <DEDUP_REMOVED lines=20> */
.L_x_10175:
[----:B------:R-:W-:Y:S05]  /*8f50*/  BSYNC B1 ;  /* 0x0000000000017941 */ /* 0x000fea0003800000 */
.L_x_10174:
[----:B------:R-:W-:Y:S01]  /*8f60*/  R2UR UR13, R215 ;  /* 0x00000000d70d72ca */ /* 0x000fe200000e0000 */
[----:B------:R-:W1:Y:S01]  /*8f70*/  @P0 LDC R5, c[0x0][0xcf0] ;  /* 0x00033c00ff050b82 */ /* 0x000e620000000800 */
[----:B------:R-:W-:Y:S01]  /*8f80*/  ULDC.64 UR14, c[0x0][0xba0] ;  /* 0x0002e800000e7ab9 */ /* 0x000fe20000000a00 */
[----:B------:R-:W-:Y:S01]  /*8f90*/  R2UR UR16, R216 ;  /* 0x00000000d81072ca */ /* 0x000fe200000e0000 */
[----:B------:R-:W-:Y:S01]  /*8fa0*/  UIMAD UR7, UR10, UR14, URZ ;  /* 0x0000000e0a0772a4 */ /* 0x000fe2000f8e023f */
[----:B0-----:R-:W-:Y:S01]  /*8fb0*/  IMAD R3, R214, 0x20, R217 ;  /* 0x00000020d6037824 */ /* 0x001fe200078e02d9 */
[----:B------:R-:W-:Y:S01]  /*8fc0*/  UIMAD.WIDE.U32 UR8, UR4, UR14, URZ ;  /* 0x0000000e040872a5 */ /* 0x000fe2000f8e003f */
[----:B------:R-:W-:Y:S01]  /*8fd0*/  BSSY B1, `(.L_x_10176) ;  /* 0x0000043000017945 */ /* 0x000fe20003800000 */
[----:B------:R-:W-:Y:S01]  /*8fe0*/  UIMAD UR7, UR4, UR15, UR7 ;  /* 0x0000000f040772a4 */ /* 0x000fe2000f8e0207 */
[----:B------:R-:W-:Y:S02]  /*8ff0*/  SHF.R.S32.HI R18, RZ, 0x1f, R2 ;  /* 0x0000001fff127819 */ /* 0x000fe40000011402 */
[----:B------:R-:W-:Y:S01]  /*9000*/  ULDC.64 UR14, c[0x0][0xbe8] ;  /* 0x0002fa00000e7ab9 */ /* 0x000fe20000000a00 */
[----:B------:R-:W-:Y:S01]  /*9010*/  UIADD3 UR9, UR9, UR7, URZ ;  /* 0x0000000709097290 */ /* 0x000fe2000fffe03f */
[----:B------:R-:W-:Y:S01]  /*9020*/  IMAD.U32 R8, RZ, RZ, UR13 ;  /* 0x0000000dff087e24 */ /* 0x000fe2000f8e00ff */
[----:B------:R-:W-:Y:S01]  /*9030*/  UIMAD UR4, UR11, UR14, URZ ;  /* 0x0000000e0b0472a4 */ /* 0x000fe2000f8e023f */
[----:B------:R-:W-:Y:S01]  /*9040*/  IMAD.U32 R10, RZ, RZ, UR13 ;  /* 0x0000000dff0a7e24 */ /* 0x000fe2000f8e00ff */
[----:B------:R-:W-:-:S02]  /*9050*/  UIMAD.WIDE.U32 UR8, UR16, UR14, UR8 ;  /* 0x0000000e100872a5 */ /* 0x000fc4000f8e0008 */
[----:B------:R-:W-:Y:S01]  /*9060*/  LEA R8, R8, R3, 0x7 ;  /* 0x0000000308087211 */ /* 0x000fe200078e38ff */
[----:B------:R-:W-:Y:S01]  /*9070*/  UIMAD UR4, UR16, UR15, UR4 ;  /* 0x0000000f100472a4 */ /* 0x000fe2000f8e0204 */
[----:B------:R-:W-:Y:S01]  /*9080*/  IMAD R10, R10, 0x80, R217 ;  /* 0x000000800a0a7824 */ /* 0x000fe200078e02d9 */
[----:B------:R-:W-:Y:S02]  /*9090*/  ULDC.64 UR10, c[0x0][0xbf0] ;  /* 0x0002fc00000a7ab9 */ /* 0x000fe40000000a00 */
[----:B------:R-:W-:Y:S01]  /*90a0*/  @P0 IMAD.HI.U32 R4, R8, R11, RZ ;  /* 0x0000000b08040227 */ /* 0x000fe200078e00ff */
[----:B------:R-:W-:Y:S02]  /*90b0*/  UIADD3 UR9, UR9, UR4, URZ ;  /* 0x0000000409097290 */ /* 0x000fe4000fffe03f */
[----:B------:R-:W-:Y:S01]  /*90c0*/  UIMAD UR4, UR12, UR10, URZ ;  /* 0x0000000a0c0472a4 */ /* 0x000fe2000f8e023f */
[----:B------:R-:W-:Y:S01]  /*90d0*/  IMAD.MOV.U32 R3, RZ, RZ, R8 ;  /* 0x000000ffff037224 */ /* 0x000fe200078e0008 */
[----:B-1----:R-:W-:Y:S01]  /*90e0*/  @P0 SHF.R.U32.HI R3, RZ, R5, R4 ;  /* 0x00000005ff030219 */ /* 0x002fe20000011604 */
[----:B------:R-:W-:-:S02]  /*90f0*/  UIMAD.WIDE.U32 UR8, UR61, UR10, UR8 ;  /* 0x0000000a3d0872a5 */ /* 0x000fc4000f8e0008 */
[----:B------:R-:W-:Y:S01]  /*9100*/  UIMAD UR4, UR61, UR11, UR4 ;  /* 0x0000000b3d0472a4 */ /* 0x000fe2000f8e0204 */
[--C-:B------:R-:W-:Y:S01]  /*9110*/  SHF.R.S32.HI R4, RZ, 0x1f, R3.reuse ;  /* 0x0000001fff047819 */ /* 0x100fe20000011403 */
[----:B------:R-:W-:Y:S01]  /*9120*/  IMAD.MOV R9, RZ, RZ, -R3 ;  /* 0x000000ffff097224 */ /* 0x000fe200078e0a03 */
[----:B------:R-:W-:Y:S01]  /*9130*/  ULDC.64 UR10, c[0x0][0xbe0] ;  /* 0x0002f800000a7ab9 */ /* 0x000fe20000000a00 */
[----:B------:R-:W-:Y:S02]  /*9140*/  UIADD3 UR4, UR9, UR4, URZ ;  /* 0x0000000409047290 */ /* 0x000fe4000fffe03f */
[----:B------:R-:W-:Y:S02]  /*9150*/  IMAD.U32 R5, RZ, RZ, UR9 ;  /* 0x00000009ff057e24 */ /* 0x000fe4000f8e00ff */
[----:B------:R-:W-:Y:S02]  /*9160*/  IMAD R6, R4, UR10, RZ ;  /* 0x0000000a04067c24 */ /* 0x000fe4000f8e02ff */
[----:B------:R-:W-:Y:S01]  /*9170*/  IMAD.U32 R4, RZ, RZ, UR8 ;  /* 0x00000008ff047e24 */ /* 0x000fe2000f8e00ff */
[----:B------:R-:W-:Y:S01]  /*9180*/  ULDC.64 UR8, c[0x0][0xbd8] ;  /* 0x0002f60000087ab9 */ /* 0x000fe20000000a00 */
[----:B------:R-:W-:-:S02]  /*9190*/  IMAD.U32 R5, RZ, RZ, UR4 ;  /* 0x00000004ff057e24 */ /* 0x000fc4000f8e00ff */
[----:B------:R-:W-:Y:S02]  /*91a0*/  IMAD R9, R13, R9, R8 ;  /* 0x000000090d097224 */ /* 0x000fe400078e0208 */
[C---:B------:R-:W-:Y:S02]  /*91b0*/  IMAD R11, R3.reuse, UR11, R6 ;  /* 0x0000000b030b7c24 */ /* 0x040fe4000f8e0206 */
[----:B------:R-:W-:Y:S01]  /*91c0*/  IMAD.WIDE.U32 R4, R3, UR10, R4 ;  /* 0x0000000a03047c25 */ /* 0x000fe2000f8e0004 */
[----:B------:R-:W-:-:S03]  /*91d0*/  SHF.R.S32.HI R3, RZ, 0x1f, R9 ;  /* 0x0000001fff037819 */ /* 0x000fc60000011409 */
[----:B------:R-:W-:Y:S02]  /*91e0*/  IMAD.IADD R5, R5, 0x1, R11 ;  /* 0x0000000105057824 */ /* 0x000fe400078e020b */
[----:B------:R-:W-:Y:S02]  /*91f0*/  IMAD R6, R3, UR8, RZ ;  /* 0x0000000803067c24 */ /* 0x000fe4000f8e02ff */
[----:B-----5:R-:W-:Y:S02]  /*9200*/  IMAD R13, R0, R13, RZ ;  /* 0x0000000d000d7224 */ /* 0x020fe400078e02ff */
        /* <DEDUP_REMOVED lines=10> */
[----:B------:R0:W1:Y:S02]  /*92b0*/  SHFL.IDX PT, R4, R6, RZ, 0x181f ;  /* 0x00181fff06047589 */ /* 0x00006400000e0000 */
[----:B------:R-:W-:Y:S02]  /*92c0*/  ISETP.GE.AND P0, PT, R0, R13, PT ;  /* 0x0000000d0000720c */ /* 0x000fe40003f06270 */
[----:B------:R0:W2:Y:S01]  /*92d0*/  SHFL.IDX PT, R0, R3, RZ, 0x181f ;  /* 0x00181fff03007589 */ /* 0x0000a200000e0000 */
[----:B------:R-:W-:Y:S10]  /*92e0*/  @P2 BRA `(.L_x_10177) ;  /* 0x0000000000442947 */ /* 0x000ff40003800000 */
        /* <DEDUP_REMOVED lines=17> */
.L_x_10177:
[----:B------:R-:W-:Y:S05]  /*9400*/  BSYNC B1 ;  /* 0x0000000000017941 */ /* 0x000fea0003800000 */
.L_x_10176:
[----:B--2---:R2:W4:Y:S01]  /*9410*/  SHFL.IDX PT, R0, R3, 0x1, 0x181f ;  /* 0x00381f0003007f89 */ /* 0x00452200000e0000 */
[----:B------:R-:W-:Y:S03]  /*9420*/  BSSY B1, `(.L_x_10178) ;  /* 0x0000014000017945 */ /* 0x000fe60003800000 */
[----:B-1-3--:R2:W1:Y:S01]  /*9430*/  SHFL.IDX PT, R4, R6, 0x1, 0x181f ;  /* 0x00381f0006047f89 */ /* 0x00a46200000e0000 */
[----:B------:R-:W-:Y:S05]  /*9440*/  @P1 BRA `(.L_x_10179) ;  /* 0x0000000000441947 */ /* 0x000fea0003800000 */
[----:B------:R-:W-:Y:S02]  /*9450*/  ULDC UR4, c[0x0][0xbc8] ;  /* 0x0002f20000047ab9 */ /* 0x000fe40000000800 */
[----:B------:R-:W-:Y:S02]  /*9460*/  ISETP.GE.AND P4, PT, R2, UR4, PT ;  /* 0x0000000402007c0c */ /* 0x000fe4000bf86270 */
[----:B------:R-:W-:Y:S02]  /*9470*/  ISETP.GE.AND P3, PT, R212, UR4, PT ;  /* 0x00000004d4007c0c */ /* 0x000fe4000bf66270 */
[----:B------:R-:W-:Y:S02]  /*9480*/  ISETP.GE.AND P2, PT, R211, UR4, PT ;  /* 0x00000004d3007c0c */ /* 0x000fe4000bf46270 */
[----:B------:R-:W-:-:S07]  /*9490*/  ISETP.GE.AND P1, PT, R213, UR4, PT ;  /* 0x00000004d5007c0c */ /* 0x000fce000bf26270 */
[-C--:B-1----:R-:W-:Y:S02]  /*94a0*/  @!P4 LEA R8, P6, R2, R4.reuse, 0x1 ;  /* 0x000000040208c211 */ /* 0x082fe400078c08ff */
[----:B------:R-:W-:Y:S02]  /*94b0*/  @!P3 LEA R14, P5, R212, R4, 0x1 ;  /* 0x00000004d40eb211 */ /* 0x000fe400078a08ff */
[----:B----4-:R-:W-:Y:S02]  /*94c0*/  @!P4 LEA.HI.X R9, R2, R0, R18, 0x1, P6 ;  /* 0x000000000209c211 */ /* 0x010fe400030f0c12 */
        /* <DEDUP_REMOVED lines=9> */
.L_x_10179:
[----:B------:R-:W-:Y:S05]  /*9560*/  BSYNC B1 ;  /* 0x0000000000017941 */ /* 0x000fea0003800000 */
.L_x_10178:
[----:B----4-:R4:W0:Y:S01]  /*9570*/  SHFL.IDX PT, R0, R3, 0x2, 0x181f ;  /* 0x00581f0003007f89 */ /* 0x01082200000e0000 */
        /* <DEDUP_REMOVED lines=9> */
[-C--:B------:R-:W-:Y:S02]  /*9610*/  @!P2 LEA R14, P5, R212, R4.reuse, 0x1 ;  /* 0x00000004d40ea211 */ /* 0x080fe400078a08ff */
        /* <DEDUP_REMOVED lines=10> */
.L_x_10181:
[----:B------:R-:W-:Y:S05]  /*96c0*/  BSYNC B1 ;  /* 0x0000000000017941 */ /* 0x000fea0003800000 */
.L_x_10180:
[----:B0-----:R-:W-:Y:S01]  /*96d0*/  VIADD R0, R10, 0x60 ;  /* 0x000000600a007836 */ /* 0x001fe20000000000 */
[----:B---3--:R0:W3:Y:S04]  /*96e0*/  SHFL.IDX PT, R8, R3, 0x3, 0x181f ;  /* 0x00781f0003087f89 */ /* 0x0080e800000e0000 */
[----:B------:R-:W-:Y:S01]  /*96f0*/  ISETP.GE.AND P0, PT, R0, R13, PT ;  /* 0x0000000d0000720c */ /* 0x000fe20003f06270 */
[----:B-1----:R0:W1:-:S12]  /*9700*/  SHFL.IDX PT, R4, R6, 0x3, 0x181f ;  /* 0x00781f0006047f89 */ /* 0x00205800000e0000 */
[----:B0-----:R-:W-:Y:S05]  /*9710*/  @P0 BRA `(.L_x_10172) ;  /* 0x0000000000440947 */ /* 0x001fea0003800000 */
        /* <DEDUP_REMOVED lines=8> */
[----:B---3--:R-:W-:Y:S02]  /*97a0*/  @!P3 LEA.HI.X R11, R2, R8, R18, 0x1, P6 ;  /* 0x00000008020bb211 */ /* 0x008fe400030f0c12 */
        /* <DEDUP_REMOVED lines=8> */
.L_x_10172:
[----:B------:R-:W-:Y:S05]  /*9830*/  BSYNC B0 ;  /* 0x0000000000007941 */ /* 0x000fea0003800000 */
.L_x_10163:
[----:B------:R-:W-:Y:S02]  /*9840*/  ULDC UR4, c[0x0][0xd3c] ;  /* 0x00034f0000047ab9 */ /* 0x000fe40000000800 */
[----:B------:R-:W-:-:S13]  /*9850*/  ISETP.GE.AND P0, PT, R7, UR4, PT ;  /* 0x0000000407007c0c */ /* 0x000fda000bf06270 */
[----:B------:R-:W-:Y:S05]  /*9860*/  @!P0 BRA `(.L_x_10182) ;  /* 0xffffff7400688947 */ /* 0x000fea000383ffff */
[----:B------:R-:W-:Y:S05]  /*9870*/  EXIT ;  /* 0x000000000000794d */ /* 0x000fea0003800000 */
.L_x_10134:
        /* <DEDUP_REMOVED lines=16> */
.L_x_10183:
        /* <DEDUP_REMOVED lines=40> */
.L_x_10189:
        /* <DEDUP_REMOVED lines=12> */
.L_x_10188:
[----:B------:R-:W-:Y:S05]  /*9cc0*/  BSYNC B0 ;  /* 0x0000000000007941 */ /* 0x000fea0003800000 */
.L_x_10187:
        /* <DEDUP_REMOVED lines=21> */
.L_x_10185:
        /* <DEDUP_REMOVED lines=15> */
.L_x_10190:
[----:B---3--:R-:W-:Y:S01]  /*9f10*/  IMAD R16, R16, UR5, R8 ;  /* 0x0000000510107c24 */ /* 0x008fe2000f8e0208 */
[----:B0-----:R-:W-:Y:S01]  /*9f20*/  IABS R2, R10 ;  /* 0x0000000a00027213 */ /* 0x001fe20000000000 */
[----:B------:R-:W-:Y:S01]  /*9f30*/  VIADD R19, R19, UR4 ;  /* 0x0000000413137c36 */ /* 0x000fe20008000000 */
[----:B-1----:R-:W-:Y:S02]  /*9f40*/  IADD3 R0, RZ, -R3, RZ ;  /* 0x80000003ff007210 */ /* 0x002fe40007ffe0ff */
        /* <DEDUP_REMOVED lines=24> */
.L_x_10186:
[----:B------:R-:W-:Y:S01]  /*a0d0*/  ULDC UR4, c[0x0][0xd3c] ;  /* 0x00034f0000047ab9 */ /* 0x000fe20000000800 */
[----:B------:R-:W-:Y:S02]  /*a0e0*/  IMAD.MOV.U32 R17, RZ, RZ, RZ ;  /* 0x000000ffff117224 */ /* 0x000fe400078e00ff */
[----:B------:R-:W-:Y:S02]  /*a0f0*/  IMAD.U32 R16, RZ, RZ, UR6 ;  /* 0x00000006ff107e24 */ /* 0x000fe4000f8e00ff */
[----:B------:R-:W-:Y:S02]  /*a100*/  IMAD.MOV.U32 R18, RZ, RZ, RZ ;  /* 0x000000ffff127224 */ /* 0x000fe400078e00ff */
[----:B------:R-:W-:-:S07]  /*a110*/  IMAD.U32 R19, RZ, RZ, UR4 ;  /* 0x00000004ff137e24 */ /* 0x000fce000f8e00ff */
.L_x_10191:
[----:B------:R-:W-:-:S13]  /*a120*/  ISETP.NE.AND P0, PT, R5, RZ, PT ;  /* 0x000000ff0500720c */ /* 0x000fda0003f05270 */
[----:B------:R-:W0:Y:S01]  /*a130*/  @!P0 S2R R3, SR_CgaCtaId ;  /* 0x0000000000038919 */ /* 0x000e220000008800 */
[----:B------:R-:W-:-:S04]  /*a140*/  @!P0 MOV R0, 0x400 ;  /* 0x0000040000008802 */ /* 0x000fc80000000f00 */
[----:B0-----:R-:W-:-:S05]  /*a150*/  @!P0 LEA R0, R3, R0, 0x18 ;  /* 0x0000000003008211 */ /* 0x001fca00078ec0ff */
[----:B------:R1:W-:Y:S01]  /*a160*/  @!P0 STS.128 [R0+0x324d0], R16 ;  /* 0x0324d01000008388 */ /* 0x0003e20000000c00 */
[----:B------:R-:W-:Y:S06]  /*a170*/  BAR.ARV 0x5, 0x180 ;  /* 0x0146000000007b1d */ /* 0x000fec0000002000 */
.L_x_10184:
[----:B------:R2:W-:Y:S01]  /*a180*/  STL [R1+0x18], RZ ;  /* 0x000018ff01007387 */ /* 0x0005e20000100800 */
[----:B------:R-:W-:Y:S01]  /*a190*/  ULDC UR4, c[0x0][0xd3c] ;  /* 0x00034f0000047ab9 */ /* 0x000fe20000000800 */
[----:B------:R-:W-:Y:S01]  /*a1a0*/  IMAD.MOV.U32 R27, RZ, RZ, 0x1 ;  /* 0x00000001ff1b7424 */ /* 0x000fe200078e00ff */
[----:B0-----:R-:W-:Y:S02]  /*a1b0*/  ISETP.GE.AND P0, PT, R19, UR4, PT ;  /* 0x0000000413007c0c */ /* 0x001fe4000bf06270 */
[----:B------:R-:W-:-:S11]  /*a1c0*/  MOV R24, RZ ;  /* 0x000000ff00187202 */ /* 0x000fd60000000f00 */
        /* <DEDUP_REMOVED lines=9> */
[C---:B-1----:R-:W-:Y:S02]  /*a260*/  LOP3.LUT R4, R5.reuse, 0x7f, RZ, 0xc0, !PT ;  /* 0x0000007f05047812 */ /* 0x042fe400078ec0ff */
[----:B--2---:R-:W-:Y:S01]  /*a270*/  R2UR UR4, R0 ;  /* 0x00000000000472ca */ /* 0x004fe200000e0000 */
[----:B------:R-:W-:-:S05]  /*a280*/  IMAD.SHL.U32 R0, R5, 0x8, RZ ;  /* 0x0000000805007824 */ /* 0x000fca00078e00ff */
        /* <DEDUP_REMOVED lines=11> */
[C---:B------:R-:W-:Y:S01]  /*a340*/  LOP3.LUT R2, R4.reuse, 0x80, RZ, 0xfc, !PT ;  /* 0x0000008004027812 */ /* 0x040fe200078efcff */
[----:B------:R-:W-:Y:S01]  /*a350*/  IMAD.U32 R22, RZ, RZ, UR4 ;  /* 0x00000004ff167e24 */ /* 0x000fe2000f8e00ff */
[----:B------:R-:W-:-:S03]  /*a360*/  LOP3.LUT R0, R4, 0xc0, RZ, 0xfc, !PT ;  /* 0x000000c004007812 */ /* 0x000fc600078efcff */
[----:B---3--:R-:W-:-:S07]  /*a370*/  IMAD R26, R30, 0x2, R22 ;  /* 0x000000021e1a7824 */ /* 0x008fce00078e0216 */
.L_x_10259:
[----:B0-----:R-:W0:Y:S02]  /*a380*/  LDC.64 R34, c[0x0][0xd88] ;  /* 0x00036200ff227b82 */ /* 0x001e240000000a00 */
[----:B0-----:R-:W-:-:S06]  /*a390*/  IMAD.WIDE R34, R19, 0x4, R34 ;  /* 0x0000000413227825 */ /* 0x001fcc00078e0222 */
[----:B--2---:R0:W2:Y:S01]  /*a3a0*/  LDG.E R34, desc[UR36][R34.64] ;  /* 0x0000002422227981 */ /* 0x0040a2000c1e1900 */
[----:B------:R-:W-:Y:S05]  /*a3b0*/  YIELD ;  /* 0x0000000000007946 */ /* 0x000fea0003800000 */
[----:B------:R-:W-:Y:S01]  /*a3c0*/  ULDC.64 UR4, c[0x0][0xb20] ;  /* 0x0002c80000047ab9 */ /* 0x000fe20000000a00 */
[----:B------:R-:W-:Y:S01]  /*a3d0*/  IMAD.MOV.U32 R32, RZ, RZ, RZ ;  /* 0x000000ffff207224 */ /* 0x000fe200078e00ff */
[----:B------:R-:W-:Y:S01]  /*a3e0*/  ISETP.NE.U32.AND P0, PT, RZ, UR4, PT ;  /* 0x00000004ff007c0c */ /* 0x000fe2000bf05070 */
[----:B------:R-:W-:-:S03]  /*a3f0*/  ULDC.64 UR6, c[0x0][0xb10] ;  /* 0x0002c40000067ab9 */ /* 0x000fc60000000a00 */
[----:B------:R-:W-:Y:S01]  /*a400*/  ISETP.NE.AND.EX P0, PT, RZ, UR5, PT, P0 ;  /* 0x00000005ff007c0c */ /* 0x000fe2000bf05300 */
[----:B0-----:R-:W-:Y:S01]  /*a410*/  IMAD.MOV.U32 R35, RZ, RZ, RZ ;  /* 0x000000ffff237224 */ /* 0x001fe200078e00ff */
        /* <DEDUP_REMOVED lines=38> */
.L_x_10193:
        /* <DEDUP_REMOVED lines=9> */
.L_x_10194:
        /* <DEDUP_REMOVED lines=9> */
.L_x_10195:
[----:B-----5:R-:W-:Y:S01]  /*a7a0*/  IMAD.IADD R33, R7, 0x1, -R32 ;  /* 0x0000000107217824 */ /* 0x020fe200078e0a20 */
[----:B------:R-:W-:Y:S03]  /*a7b0*/  BSSY B7, `(.L_x_10196) ;  /* 0x000040f000077945 */ /* 0x000fe60003800000 */
[C---:B012---:R-:W-:Y:S01]  /*a7c0*/  VIADD R0, R33.reuse, 0x5f ;  /* 0x0000005f21007836 */ /* 0x047fe20000000000 */
[----:B------:R0:W-:Y:S01]  /*a7d0*/  STL [R1], R33 ;  /* 0x0000002101007387 */ /* 0x0001e20000100800 */
[----:B------:R-:W-:Y:S02]  /*a7e0*/  ISETP.GT.AND P0, PT, R33, RZ, PT ;  /* 0x000000ff2100720c */ /* 0x000fe40003f04270 */
[----:B------:R-:W-:-:S05]  /*a7f0*/  IMAD.HI R0, R0, 0x2aaaaaab, RZ ;  /* 0x2aaaaaab00007827 */ /* 0x000fca00078e02ff */
[----:B------:R-:W-:-:S04]  /*a800*/  SHF.R.U32.HI R3, RZ, 0x1f, R0 ;  /* 0x0000001fff037819 */ /* 0x000fc80000011600 */
        /* <DEDUP_REMOVED lines=20> */
.L_x_10197:
[----:B0-----:R-:W-:Y:S01]  /*a950*/  IADD3 R0, R22, 0x1c400, RZ ;  /* 0x0001c40016007810 */ /* 0x001fe20007ffe0ff */
        /* <DEDUP_REMOVED lines=19> */
.L_x_10200:
[----:B------:R-:W-:Y:S05]  /*aa90*/  BSYNC B6 ;  /* 0x0000000000067941 */ /* 0x000fea0003800000 */
.L_x_10199:
        /* <DEDUP_REMOVED lines=20> */
.L_x_10203:
        /* <DEDUP_REMOVED lines=15> */
.L_x_10202:
[----:B------:R-:W-:Y:S05]  /*acd0*/  BSYNC B6 ;  /* 0x0000000000067941 */ /* 0x000fea0003800000 */
.L_x_10201:
[----:B------:R-:W2:Y:S01]  /*ace0*/  LDL R31, [R1+0x1c] ;  /* 0x00001c00011f7983 */ /* 0x000ea20000100800 */
[----:B------:R-:W-:Y:S01]  /*acf0*/  ULDC.64 UR4, c[0x0][0xaf0] ;  /* 0x0002bc0000047ab9 */ /* 0x000fe20000000a00 */
[----:B------:R-:W0:Y:S01]  /*ad00*/  LDC R9, c[0x0][0x430] ;  /* 0x00010c00ff097b82 */ /* 0x000e220000000800 */
[----:B------:R-:W-:Y:S01]  /*ad10*/  ISETP.NE.U32.AND P0, PT, RZ, UR4, PT ;  /* 0x00000004ff007c0c */ /* 0x000fe2000bf05070 */
[----:B------:R-:W1:Y:S03]  /*ad20*/  S2R R20, SR_TID.X ;  /* 0x0000000000147919 */ /* 0x000e660000002100 */
[----:B------:R-:W-:-:S13]  /*ad30*/  ISETP.NE.AND.EX P0, PT, RZ, UR5, PT, P0 ;  /* 0x00000005ff007c0c */ /* 0x000fda000bf05300 */
[----:B------:R-:W-:Y:S01]  /*ad40*/  @P0 IADD3 R2, P1, R25, UR4, RZ ;  /* 0x0000000419020c10 */ /* 0x000fe2000ff3e0ff */
[----:B------:R-:W3:Y:S01]  /*ad50*/  S2R R21, SR_TID.X ;  /* 0x0000000000157919 */ /* 0x000ee20000002100 */
[----:B------:R-:W-:Y:S02]  /*ad60*/  ULDC UR4, c[0x0][0x320] ;  /* 0x0000c80000047ab9 */ /* 0x000fe40000000800 */
[----:B------:R-:W-:-:S05]  /*ad70*/  @P0 IADD3.X R3, R28, UR5, RZ, P1, !PT ;  /* 0x000000051c030c10 */ /* 0x000fca0008ffe4ff */
[----:B------:R4:W4:Y:S01]  /*ad80*/  @P0 LDG.E R29, desc[UR36][R2.64] ;  /* 0x00000024021d0981 */ /* 0x000922000c1e1900 */
[----:B0-----:R-:W-:Y:S01]  /*ad90*/  ISETP.NE.AND P2, PT, R9, 0x1, PT ;  /* 0x000000010900780c */ /* 0x001fe20003f45270 */
[----:B------:R-:W-:Y:S01]  /*ada0*/  IMAD.MOV.U32 R36, RZ, RZ, RZ ;  /* 0x000000ffff247224 */ /* 0x000fe200078e00ff */
[----:B------:R-:W-:Y:S02]  /*adb0*/  LOP3.LUT R23, R23, 0xffff7fff, RZ, 0xc0, !PT ;  /* 0xffff7fff17177812 */ /* 0x000fe400078ec0ff */
[----:B-1----:R-:W-:-:S04]  /*adc0*/  LOP3.LUT R20, R20, 0x7f, RZ, 0xc0, !PT ;  /* 0x0000007f14147812 */ /* 0x002fc800078ec0ff */
[----:B------:R-:W-:-:S05]  /*add0*/  SHF.R.U32.HI R0, RZ, 0x3, R20 ;  /* 0x00000003ff007819 */ /* 0x000fca0000011614 */
[----:B------:R-:W0:Y:S01]  /*ade0*/  @P2 LDC R4, c[0x0][0x434] ;  /* 0x00010d00ff042b82 */ /* 0x000e220000000800 */
[----:B------:R-:W-:-:S07]  /*adf0*/  @P2 LOP3.LUT R23, R23, 0x8000, RZ, 0xfc, !PT ;  /* 0x0000800017172812 */ /* 0x000fce00078efcff */
[----:B------:R-:W1:Y:S01]  /*ae00*/  @P2 LDC R5, c[0x0][0x438] ;  /* 0x00010e00ff052b82 */ /* 0x000e620000000800 */
[----:B---3--:R-:W-:-:S05]  /*ae10*/  IMAD.SHL.U32 R20, R21, 0x10, RZ ;  /* 0x0000001015147824 */ /* 0x008fca00078e00ff */
[----:B------:R-:W-:Y:S02]  /*ae20*/  LOP3.LUT R20, R0, 0x70, R20, 0xf8, !PT ;  /* 0x0000007000147812 */ /* 0x000fe400078ef814 */
[----:B------:R-:W-:Y:S01]  /*ae30*/  LOP3.LUT R23, R23, 0xffffffef, RZ, 0xc0, !PT ;  /* 0xffffffef17177812 */ /* 0x000fe200078ec0ff */
[----:B------:R-:W-:Y:S01]  /*ae40*/  UMOV UR5, 0xffffffff ;  /* 0xffffffff00057882 */ /* 0x000fe20000000000 */
[----:B--2---:R-:W-:Y:S02]  /*ae50*/  VIADD R8, R31, 0xffffffff ;  /* 0xffffffff1f087836 */ /* 0x004fe40000000000 */
[----:B------:R-:W2:Y:S02]  /*ae60*/  S2R R31, SR_TID.X ;  /* 0x00000000001f7919 */ /* 0x000ea40000002100 */
[----:B------:R-:W-:-:S05]  /*ae70*/  IMAD R37, R8, 0x60, R20 ;  /* 0x0000006008257824 */ /* 0x000fca00078e0214 */
[C---:B------:R-:W-:Y:S01]  /*ae80*/  ISETP.GE.AND P0, PT, R37.reuse, R33, PT ;  /* 0x000000212500720c */ /* 0x040fe20003f06270 */
[----:B------:R-:W-:-:S03]  /*ae90*/  IMAD.IADD R37, R37, 0x1, R32 ;  /* 0x0000000125257824 */ /* 0x000fc600078e0220 */
[----:B------:R-:W-:Y:S01]  /*aea0*/  ISETP.GT.U32.OR P0, PT, R20, 0x5f, P0 ;  /* 0x0000005f1400780c */ /* 0x000fe20000704470 */
[----:B0-----:R-:W-:-:S04]  /*aeb0*/  @P2 IMAD.HI.U32 R4, R37, R4, RZ ;  /* 0x0000000425042227 */ /* 0x001fc800078e00ff */
[----:B------:R-:W-:Y:S01]  /*aec0*/  IMAD.MOV.U32 R0, RZ, RZ, R37 ;  /* 0x000000ffff007224 */ /* 0x000fe200078e0025 */
[----:B-1----:R-:W-:-:S07]  /*aed0*/  @P2 SHF.R.U32.HI R0, RZ, R5, R4 ;  /* 0x00000005ff002219 */ /* 0x002fce0000011604 */
[----:B------:R-:W0:Y:S01]  /*aee0*/  @!P0 LDC.64 R4, c[0x0][0x428] ;  /* 0x00010a00ff048b82 */ /* 0x000e220000000a00 */
[--C-:B----4-:R-:W-:Y:S01]  /*aef0*/  @!P0 SHF.R.S32.HI R3, RZ, 0x1f, R0.reuse ;  /* 0x0000001fff038819 */ /* 0x110fe20000011400 */
[----:B------:R-:W-:Y:S01]  /*af00*/  @!P0 IMAD.MOV.U32 R2, RZ, RZ, R0 ;  /* 0x000000ffff028224 */ /* 0x000fe200078e0000 */
[----:B------:R-:W-:-:S05]  /*af10*/  SHF.R.S32.HI R33, RZ, 0x1f, R29 ;  /* 0x0000001fff217819 */ /* 0x000fca000001141d */
[----:B------:R-:W1:Y:S01]  /*af20*/  @!P0 LDC.64 R6, c[0x0][0x418] ;  /* 0x00010600ff068b82 */ /* 0x000e620000000a00 */
[----:B--2---:R-:W-:-:S05]  /*af30*/  IMAD.SHL.U32 R31, R31, 0x8, RZ ;  /* 0x000000081f1f7824 */ /* 0x004fca00078e00ff */
[----:B------:R-:W-:-:S04]  /*af40*/  LOP3.LUT R31, R31, 0x38, RZ, 0xc0, !PT ;  /* 0x000000381f1f7812 */ /* 0x000fc800078ec0ff */
[----:B------:R-:W-:Y:S01]  /*af50*/  LOP3.LUT R11, R31, 0x40, RZ, 0xfc, !PT ;  /* 0x000000401f0b7812 */ /* 0x000fe200078efcff */
[----:B0-----:R-:W-:-:S03]  /*af60*/  @!P0 IMAD.WIDE.U32 R2, R29, R4, R2 ;  /* 0x000000041d028225 */ /* 0x001fc600078e0002 */
[----:B------:R-:W-:Y:S01]  /*af70*/  ISETP.GE.AND P3, PT, R11, UR4, PT ;  /* 0x000000040b007c0c */ /* 0x000fe2000bf66270 */
[----:B------:R-:W-:-:S04]  /*af80*/  @!P0 IMAD R4, R33, R4, RZ ;  /* 0x0000000421048224 */ /* 0x000fc800078e02ff */
[----:B------:R-:W-:Y:S01]  /*af90*/  @!P0 IMAD R5, R29, R5, R4 ;  /* 0x000000051d058224 */ /* 0x000fe200078e0204 */
[----:B-1----:R-:W-:Y:S02]  /*afa0*/  @!P0 LEA R6, P1, R2, R6, 0x2 ;  /* 0x0000000602068211 */ /* 0x002fe400078210ff */
[----:B------:R-:W-:Y:S02]  /*afb0*/  LOP3.LUT R10, R31, 0x80, RZ, 0xfc, !PT ;  /* 0x000000801f0a7812 */ /* 0x000fe400078efcff */
[----:B------:R-:W-:-:S03]  /*afc0*/  @!P0 IADD3 R5, R3, R5, RZ ;  /* 0x0000000503058210 */ /* 0x000fc60007ffe0ff */
[----:B------:R-:W-:Y:S02]  /*afd0*/  @P3 LOP3.LUT R23, R23, 0x10, RZ, 0xfc, !PT ;  /* 0x0000001017173812 */ /* 0x000fe400078efcff */
[----:B------:R-:W-:Y:S02]  /*afe0*/  @!P0 LEA.HI.X R7, R2, R7, R5, 0x2, P1 ;  /* 0x0000000702078211 */ /* 0x000fe400008f1405 */
[----:B------:R-:W-:Y:S01]  /*aff0*/  ISETP.GE.AND P1, PT, R10, UR4, PT ;  /* 0x000000040a007c0c */ /* 0x000fe2000bf26270 */
[----:B------:R-:W-:Y:S01]  /*b000*/  IMAD.MOV R0, RZ, RZ, -R0 ;  /* 0x000000ffff007224 */ /* 0x000fe200078e0a00 */
[----:B------:R-:W-:Y:S01]  /*b010*/  ISETP.GE.AND P2, PT, R31, UR4, PT ;  /* 0x000000041f007c0c */ /* 0x000fe2000bf46270 */
[----:B------:R0:W5:Y:S01]  /*b020*/  @!P0 LDG.E R36, desc[UR36][R6.64] ;  /* 0x0000002406248981 */ /* 0x000162000c1e1900 */
[----:B------:R-:W-:Y:S01]  /*b030*/  LOP3.LUT R23, R23, 0xfffffffe, RZ, 0xc0, !PT ;  /* 0xfffffffe17177812 */ /* 0x000fe200078ec0ff */
[----:B------:R-:W-:Y:S01]  /*b040*/  IMAD R37, R9, R0, R37 ;  /* 0x0000000009257224 */ /* 0x000fe200078e0225 */
[----:B------:R-:W-:-:S02]  /*b050*/  LOP3.LUT R9, R31, 0xc0, RZ, 0xfc, !PT ;  /* 0x000000c01f097812 */ /* 0x000fc400078efcff */
[----:B------:R-:W-:Y:S02]  /*b060*/  LOP3.LUT R23, R23, 0xfffffff7, RZ, 0xc0, !PT ;  /* 0xfffffff717177812 */ /* 0x000fe400078ec0ff */
[----:B------:R-:W-:-:S03]  /*b070*/  ISETP.GE.AND P0, PT, R9, UR4, PT ;  /* 0x0000000409007c0c */ /* 0x000fc6000bf06270 */
[----:B------:R-:W-:-:S04]  /*b080*/  @P1 LOP3.LUT R23, R23, 0x8, RZ, 0xfc, !PT ;  /* 0x0000000817171812 */ /* 0x000fc800078efcff */
[----:B------:R-:W-:-:S04]  /*b090*/  @P2 LOP3.LUT R23, R23, 0x1, RZ, 0xfc, !PT ;  /* 0x0000000117172812 */ /* 0x000fc800078efcff */
[----:B------:R-:W-:-:S04]  /*b0a0*/  LOP3.LUT R23, R23, 0xfffffffb, RZ, 0xc0, !PT ;  /* 0xfffffffb17177812 */ /* 0x000fc800078ec0ff */
[----:B------:R-:W-:Y:S01]  /*b0b0*/  @P0 LOP3.LUT R23, R23, 0x4, RZ, 0xfc, !PT ;  /* 0x0000000417170812 */ /* 0x000fe200078efcff */
[----:B0-----:R-:W-:Y:S06]  /*b0c0*/  BRA.DIV UR5, `(.L_x_10204) ;  /* 0x0000004605f47947 */ /* 0x001fec000b800000 */
.L_x_10277:
[----:B------:R-:W-:Y:S01]  /*b0d0*/  IMAD.U32 R0, RZ, RZ, UR38 ;  /* 0x00000026ff007e24 */ /* 0x000fe2000f8e00ff */
[----:B------:R-:W-:Y:S02]  /*b0e0*/  SEL R2, RZ, 0x1, P2 ;  /* 0x00000001ff027807 */ /* 0x000fe40001000000 */
        /* <DEDUP_REMOVED lines=10> */
.L_x_10205:
[----:B------:R-:W-:Y:S01]  /*b190*/  IMAD R25, R24, 0x8, R22 ;  /* 0x0000000818197824 */ /* 0x000fe200078e0216 */
[----:B------:R-:W-:Y:S01]  /*b1a0*/  SHF.L.U32 R0, R27, 0x1f, RZ ;  /* 0x0000001f1b007819 */ /* 0x000fe200000006ff */
[----:B------:R-:W-:Y:S03]  /*b1b0*/  BSSY B0, `(.L_x_10206) ;  /* 0x0000003000007945 */ /* 0x000fe60003800000 */
[----:B------:R-:W0:Y:S02]  /*b1c0*/  SYNCS.PHASECHK.TRANS64.TRYWAIT P0, [R25+URZ+0x32440], R0 ;  /* 0x03244000190075a7 */ /* 0x000e24000800017f */
[----:B0-----:R-:W-:Y:S05]  /*b1d0*/  @!P0 BRA `(.L_x_10207) ;  /* 0x0000004400e08947 */ /* 0x001fea0003800000 */
.L_x_10278:
[----:B------:R-:W-:Y:S05]  /*b1e0*/  BSYNC B0 ;  /* 0x0000000000007941 */ /* 0x000fea0003800000 */
.L_x_10206:
[----:B------:R-:W2:Y:S01]  /*b1f0*/  LDL R7, [R1] ;  /* 0x0000000001077983 */ /* 0x000ea20000100800 */
        /* <DEDUP_REMOVED lines=29> */
[----:B--2---:R-:W-:-:S02]  /*b3d0*/  IMAD R31, R8, -0x60, R7 ;  /* 0xffffffa0081f7824 */ /* 0x004fc400078e0207 */
[----:B0-----:R-:W-:Y:S02]  /*b3e0*/  IMAD.SHL.U32 R7, R5, 0x8, RZ ;  /* 0x0000000805077824 */ /* 0x001fe400078e00ff */
[----:B------:R-:W-:Y:S02]  /*b3f0*/  IMAD.IADD R31, R31, 0x1, -R6 ;  /* 0x000000011f1f7824 */ /* 0x000fe400078e0a06 */
[----:B------:R-:W-:Y:S01]  /*b400*/  IMAD R5, R24, 0x1800, R30 ;  /* 0x0000180018057824 */ /* 0x000fe200078e021e */
[----:B------:R-:W-:Y:S02]  /*b410*/  LOP3.LUT R7, R7, 0x38, RZ, 0xc0, !PT ;  /* 0x0000003807077812 */ /* 0x000fe400078ec0ff */
[----:B------:R-:W-:Y:S02]  /*b420*/  ISETP.GE.AND P0, PT, R31, 0x1, PT ;  /* 0x000000011f00780c */ /* 0x000fe40003f06270 */
        /* <DEDUP_REMOVED lines=55> */
.L_x_10292:
        /* <DEDUP_REMOVED lines=10> */
.L_x_10209:
        /* <DEDUP_REMOVED lines=10> */
.L_x_10210:
[----:B------:R1:W5:Y:S01]  /*b8e0*/  LDL.LU R0, [R1+0x4] ;  /* 0x0000040001007983 */ /* 0x0003620000300800 */
[----:B------:R-:W-:Y:S01]  /*b8f0*/  LOP3.LUT P0, RZ, R23, 0x40, RZ, 0xc0, !PT ;  /* 0x0000004017ff7812 */ /* 0x000fe2000780c0ff */
[----:B------:R1:W-:-:S12]  /*b900*/  SYNCS.ARRIVE.TRANS64.A1T0 RZ, [R25+URZ+0x32430], RZ ;  /* 0x032430ff19ff79a7 */ /* 0x0003d8000810003f */
[----:B------:R-:W-:Y:S05]  /*b910*/  WARPSYNC.ALL ;  /* 0x0000000000007948 */ /* 0x000fea0003800000 */
[----:B------:R-:W-:Y:S01]  /*b920*/  SEL R34, R34, RZ, !P0 ;  /* 0x000000ff22227207 */ /* 0x000fe20004000000 */
[----:B------:R-:W-:Y:S01]  /*b930*/  BSSY B6, `(.L_x_10211) ;  /* 0x0000019000067945 */ /* 0x000fe20003800000 */
[----:B------:R-:W-:Y:S01]  /*b940*/  BAR.SYNC.DEFER_BLOCKING 0x8, 0x180 ;  /* 0x0206000000007b1d */ /* 0x000fe20000010000 */
[----:B-----5:R-:W-:-:S05]  /*b950*/  SEL R0, R0, RZ, !P0 ;  /* 0x000000ff00007207 */ /* 0x020fca0004000000 */
[----:B------:R2:W-:Y:S02]  /*b960*/  STL [R1+0xc], R0 ;  /* 0x00000c0001007387 */ /* 0x0005e40000100800 */
[----:B--2---:R-:W-:-:S05]  /*b970*/  VIADD R0, R22, 0x18400 ;  /* 0x0001840016007836 */ /* 0x004fca0000000000 */
        /* <DEDUP_REMOVED lines=20> */
.L_x_10212:
[----:B------:R-:W-:Y:S05]  /*bac0*/  BSYNC B6 ;  /* 0x0000000000067941 */ /* 0x000fea0003800000 */
.L_x_10211:
[----:B------:R-:W3:Y:S01]  /*bad0*/  LDL R21, [R1+0x4] ;  /* 0x0000040001157983 */ /* 0x000ee20000100800 */
[----:B------:R-:W4:Y:S03]  /*bae0*/  LDC R7, c[0x0][0x448] ;  /* 0x00011200ff077b82 */ /* 0x000f260000000800 */
[----:B------:R-:W5:Y:S01]  /*baf0*/  LDL R20, [R1+0xc] ;  /* 0x00000c0001147983 */ /* 0x000f620000100800 */
[----:B------:R-:W-:Y:S01]  /*bb00*/  SHF.L.U32 R4, R17, 0x7, RZ ;  /* 0x0000000711047819 */ /* 0x000fe200000006ff */
[----:B------:R-:W-:Y:S01]  /*bb10*/  ULDC.64 UR4, c[0x0][0x298] ;  /* 0x0000a60000047ab9 */ /* 0x000fe20000000a00 */
[----:B------:R-:W-:Y:S01]  /*bb20*/  LOP3.LUT R23, R23, 0xfffeffff, RZ, 0xc0, !PT ;  /* 0xfffeffff17177812 */ /* 0x000fe200078ec0ff */
[----:B0-----:R-:W0:Y:S01]  /*bb30*/  S2R R2, SR_TID.X ;  /* 0x0000000000027919 */ /* 0x001e220000002100 */
[----:B--2---:R-:W2:Y:S01]  /*bb40*/  S2R R0, SR_TID.X ;  /* 0x0000000000007919 */ /* 0x004ea20000002100 */
[----:B------:R-:W1:Y:S01]  /*bb50*/  S2R R6, SR_TID.X ;  /* 0x0000000000067919 */ /* 0x000e620000002100 */
[----:B----4-:R-:W-:-:S13]  /*bb60*/  ISETP.NE.AND P0, PT, R7, 0x1, PT ;  /* 0x000000010700780c */ /* 0x010fda0003f05270 */
[----:B------:R-:W-:Y:S02]  /*bb70*/  @P0 LOP3.LUT R23, R23, 0x10000, RZ, 0xfc, !PT ;  /* 0x0001000017170812 */ /* 0x000fe400078efcff */
[----:B0-----:R-:W-:-:S04]  /*bb80*/  LOP3.LUT R2, R2, 0x7f, RZ, 0xc0, !PT ;  /* 0x0000007f02027812 */ /* 0x001fc800078ec0ff */
[----:B------:R-:W-:Y:S01]  /*bb90*/  SHF.R.U32.HI R2, RZ, 0x3, R2 ;  /* 0x00000003ff027819 */ /* 0x000fe20000011602 */
[----:B--2---:R-:W-:Y:S02]  /*bba0*/  IMAD.SHL.U32 R3, R0, 0x10, RZ ;  /* 0x0000001000037824 */ /* 0x004fe400078e00ff */
[----:B------:R-:W0:Y:S03]  /*bbb0*/  @P0 LDC R0, c[0x0][0x44c] ;  /* 0x00011300ff000b82 */ /* 0x000e260000000800 */
[----:B------:R-:W-:-:S04]  /*bbc0*/  LOP3.LUT R3, R2, 0x70, R3, 0xf8, !PT ;  /* 0x0000007002037812 */ /* 0x000fc800078ef803 */
[----:B------:R-:W-:Y:S01]  /*bbd0*/  LOP3.LUT R17, R3, R4, RZ, 0xfc, !PT ;  /* 0x0000000403117212 */ /* 0x000fe200078efcff */
[----:B------:R-:W2:Y:S04]  /*bbe0*/  @P0 LDC R2, c[0x0][0x450] ;  /* 0x00011400ff020b82 */ /* 0x000ea80000000800 */
[----:B0-----:R-:W-:-:S04]  /*bbf0*/  @P0 IMAD.HI.U32 R3, R17, R0, RZ ;  /* 0x0000000011030227 */ /* 0x001fc800078e00ff */
[----:B------:R-:W-:Y:S01]  /*bc00*/  IMAD.MOV.U32 R0, RZ, RZ, R17 ;  /* 0x000000ffff007224 */ /* 0x000fe200078e0011 */
[----:B--2---:R-:W-:Y:S01]  /*bc10*/  @P0 SHF.R.U32.HI R0, RZ, R2, R3 ;  /* 0x00000002ff000219 */ /* 0x004fe20000011603 */
[----:B------:R-:W-:-:S04]  /*bc20*/  IMAD.WIDE.U32 R2, R35, UR4, RZ ;  /* 0x0000000423027c25 */ /* 0x000fc8000f8e00ff */
[----:B---3--:R-:W-:Y:S01]  /*bc30*/  IMAD R5, R21, UR4, RZ ;  /* 0x0000000415057c24 */ /* 0x008fe2000f8e02ff */
[----:B-1----:R-:W-:-:S03]  /*bc40*/  LOP3.LUT R21, R6, 0x7f, RZ, 0xc0, !PT ;  /* 0x0000007f06157812 */ /* 0x002fc600078ec0ff */
[----:B------:R-:W-:Y:S01]  /*bc50*/  IMAD R5, R35, UR5, R5 ;  /* 0x0000000523057c24 */ /* 0x000fe2000f8e0205 */
[----:B------:R-:W-:Y:S01]  /*bc60*/  ULDC.64 UR4, c[0x0][0x2d8] ;  /* 0x0000b60000047ab9 */ /* 0x000fe20000000a00 */
[----:B------:R-:W-:Y:S02]  /*bc70*/  SHF.R.U32.HI R21, RZ, 0x3, R21 ;  /* 0x00000003ff157819 */ /* 0x000fe40000011615 */
[----:B------:R-:W-:Y:S02]  /*bc80*/  IMAD.IADD R3, R3, 0x1, R5 ;  /* 0x0000000103037824 */ /* 0x000fe400078e0205 */
[----:B------:R-:W-:Y:S02]  /*bc90*/  IMAD R5, R28, UR4, RZ ;  /* 0x000000041c057c24 */ /* 0x000fe4000f8e02ff */
[----:B------:R-:W-:-:S04]  /*bca0*/  IMAD.WIDE.U32 R2, R18, UR4, R2 ;  /* 0x0000000412027c25 */ /* 0x000fc8000f8e0002 */
[----:B------:R-:W-:Y:S01]  /*bcb0*/  IMAD R5, R18, UR5, R5 ;  /* 0x0000000512057c24 */ /* 0x000fe2000f8e0205 */
[----:B------:R-:W-:-:S03]  /*bcc0*/  ULDC.64 UR4, c[0x0][0x2e0] ;  /* 0x0000b80000047ab9 */ /* 0x000fc60000000a00 */
[----:B------:R-:W-:Y:S02]  /*bcd0*/  IMAD.IADD R3, R3, 0x1, R5 ;  /* 0x0000000103037824 */ /* 0x000fe400078e0205 */
[----:B-----5:R-:W-:Y:S02]  /*bce0*/  IMAD R5, R20, UR4, RZ ;  /* 0x0000000414057c24 */ /* 0x020fe4000f8e02ff */
[----:B------:R-:W-:-:S04]  /*bcf0*/  IMAD.WIDE.U32 R2, R34, UR4, R2 ;  /* 0x0000000422027c25 */ /* 0x000fc8000f8e0002 */
[----:B------:R-:W-:Y:S01]  /*bd00*/  IMAD R5, R34, UR5, R5 ;  /* 0x0000000522057c24 */ /* 0x000fe2000f8e0205 */
[----:B------:R-:W-:Y:S01]  /*bd10*/  ULDC.64 UR4, c[0x0][0x2d0] ;  /* 0x0000b40000047ab9 */ /* 0x000fe20000000a00 */
[----:B------:R-:W-:Y:S02]  /*bd20*/  IMAD.SHL.U32 R20, R6, 0x8, RZ ;  /* 0x0000000806147824 */ /* 0x000fe400078e00ff */
[----:B------:R-:W-:Y:S01]  /*bd30*/  IMAD.IADD R3, R3, 0x1, R5 ;  /* 0x0000000103037824 */ /* 0x000fe200078e0205 */
[----:B------:R-:W-:Y:S02]  /*bd40*/  SHF.R.S32.HI R5, RZ, 0x1f, R0 ;  /* 0x0000001fff057819 */ /* 0x000fe40000011400 */
[----:B------:R-:W-:Y:S01]  /*bd50*/  LOP3.LUT R20, R20, 0x38, RZ, 0xc0, !PT ;  /* 0x0000003814147812 */ /* 0x000fe200078ec0ff */
[----:B------:R-:W-:-:S04]  /*bd60*/  IMAD.WIDE.U32 R2, R0, UR4, R2 ;  /* 0x0000000400027c25 */ /* 0x000fc8000f8e0002 */
[----:B------:R-:W-:-:S04]  /*bd70*/  IMAD R5, R5, UR4, RZ ;  /* 0x0000000405057c24 */ /* 0x000fc8000f8e02ff */
[----:B------:R-:W-:Y:S01]  /*bd80*/  IMAD R5, R0, UR5, R5 ;  /* 0x0000000500057c24 */ /* 0x000fe2000f8e0205 */
[----:B------:R-:W-:Y:S01]  /*bd90*/  ULDC.64 UR4, c[0x0][0x2c8] ;  /* 0x0000b20000047ab9 */ /* 0x000fe20000000a00 */
[----:B------:R-:W-:Y:S02]  /*bda0*/  IMAD.MOV R0, RZ, RZ, -R0 ;  /* 0x000000ffff007224 */ /* 0x000fe400078e0a00 */
[----:B------:R-:W-:Y:S02]  /*bdb0*/  IMAD.IADD R3, R3, 0x1, R5 ;  /* 0x0000000103037824 */ /* 0x000fe400078e0205 */
[----:B------:R-:W-:-:S04]  /*bdc0*/  IMAD R0, R7, R0, R17 ;  /* 0x0000000007007224 */ /* 0x000fc800078e0211 */
[----:B------:R-:W-:Y:S01]  /*bdd0*/  IMAD.WIDE.U32 R2, R0, UR4, R2 ;  /* 0x0000000400027c25 */ /* 0x000fe2000f8e0002 */
[----:B------:R-:W-:-:S05]  /*bde0*/  SHF.R.S32.HI R5, RZ, 0x1f, R0 ;  /* 0x0000001fff057819 */ /* 0x000fca0000011400 */
[----:B------:R-:W-:-:S04]  /*bdf0*/  IMAD R5, R5, UR4, RZ ;  /* 0x0000000405057c24 */ /* 0x000fc8000f8e02ff */
        /* <DEDUP_REMOVED lines=9> */
[----:B------:R-:W2:Y:S01]  /*be90*/  LDL.LU R2, [R1+0x8] ;  /* 0x0000080001027983 */ /* 0x000ea20000300800 */
[----:B------:R-:W2:Y:S03]  /*bea0*/  LDC R3, c[0x0][0x448] ;  /* 0x00011200ff037b82 */ /* 0x000ea60000000800 */
[----:B------:R-:W0:Y:S01]  /*beb0*/  SHFL.IDX PT, R10, R0, RZ, 0x181f ;  /* 0x00181fff000a7589 */ /* 0x000e2200000e0000 */
[----:B------:R-:W-:-:S03]  /*bec0*/  IMAD.IADD R4, R21, 0x1, R4 ;  /* 0x0000000115047824 */ /* 0x000fc600078e0204 */
[----:B------:R-:W-:Y:S01]  /*bed0*/  SHFL.IDX PT, R7, R0, 0x1, 0x181f ;  /* 0x00381f0000077f89 */ /* 0x000fe200000e0000 */
[----:B------:R-:W-:-:S03]  /*bee0*/  VIADD R8, R4, 0x10 ;  /* 0x0000001004087836 */ /* 0x000fc60000000000 */
[----:B------:R-:W-:Y:S04]  /*bef0*/  SHFL.IDX PT, R11, R0, 0x2, 0x181f ;  /* 0x00581f00000b7f89 */ /* 0x000fe800000e0000 */
[----:B------:R-:W-:Y:S01]  /*bf00*/  SHFL.IDX PT, R12, R0, 0x3, 0x181f ;  /* 0x00781f00000c7f89 */ /* 0x000fe200000e0000 */
[----:B------:R-:W-:Y:S01]  /*bf10*/  LOP3.LUT R23, R23, 0xffffdfff, RZ, 0xc0, !PT ;  /* 0xffffdfff17177812 */ /* 0x000fe200078ec0ff */
[----:B--2---:R-:W-:Y:S02]  /*bf20*/  IMAD R6, R2, R3, RZ ;  /* 0x0000000302067224 */ /* 0x004fe400078e02ff */
[----:B------:R-:W1:Y:S03]  /*bf30*/  SHFL.IDX PT, R3, R5, RZ, 0x181f ;  /* 0x00181fff05037589 */ /* 0x000e6600000e0000 */
[-C--:B------:R-:W-:Y:S01]  /*bf40*/  ISETP.GE.AND P6, PT, R4, R6.reuse, PT ;  /* 0x000000060400720c */ /* 0x080fe20003fc6270 */
[----:B------:R-:W2:Y:S01]  /*bf50*/  SHFL.IDX PT, R2, R5, 0x1, 0x181f ;  /* 0x00381f0005027f89 */ /* 0x000ea200000e0000 */
[----:B------:R-:W-:-:S11]  /*bf60*/  ISETP.GE.AND P5, PT, R8, R6, PT ;  /* 0x000000060800720c */ /* 0x000fd60003fa6270 */
[----:B0-----:R-:W-:-:S05]  /*bf70*/  @!P6 LEA R10, P1, R20, R10, 0x1 ;  /* 0x0000000a140ae211 */ /* 0x001fca00078208ff */
[----:B-1----:R-:W-:Y:S01]  /*bf80*/  @!P6 IMAD.X R3, RZ, RZ, R3, P1 ;  /* 0x000000ffff03e224 */ /* 0x002fe200008e0603 */
[----:B------:R-:W-:Y:S01]  /*bf90*/  @!P5 LEA R7, P1, R20, R7, 0x1 ;  /* 0x000000071407d211 */ /* 0x000fe200078208ff */
[----:B------:R-:W-:-:S04]  /*bfa0*/  VIADD R8, R4, 0x20 ;  /* 0x0000002004087836 */ /* 0x000fc80000000000 */
[----:B--2---:R-:W-:Y:S02]  /*bfb0*/  @!P5 IMAD.X R9, RZ, RZ, R2, P1 ;  /* 0x000000ffff09d224 */ /* 0x004fe400008e0602 */
[----:B------:R-:W0:Y:S01]  /*bfc0*/  SHFL.IDX PT, R2, R5, 0x2, 0x181f ;  /* 0x00581f0005027f89 */ /* 0x000e2200000e0000 */
[----:B------:R-:W-:-:S13]  /*bfd0*/  ISETP.GE.AND P3, PT, R8, R6, PT ;  /* 0x000000060800720c */ /* 0x000fda0003f66270 */
[----:B------:R-:W-:-:S05]  /*bfe0*/  @!P3 LEA R11, P1, R20, R11, 0x1 ;  /* 0x0000000b140bb211 */ /* 0x000fca00078208ff */
[----:B0-----:R-:W-:Y:S02]  /*bff0*/  @!P3 IMAD.X R8, RZ, RZ, R2, P1 ;  /* 0x000000ffff08b224 */ /* 0x001fe400008e0602 */
[----:B------:R-:W-:-:S05]  /*c000*/  VIADD R2, R4, 0x30 ;  /* 0x0000003004027836 */ /* 0x000fca0000000000 */
[----:B------:R-:W-:Y:S01]  /*c010*/  ISETP.GE.AND P2, PT, R2, R6, PT ;  /* 0x000000060200720c */ /* 0x000fe20003f46270 */
[----:B------:R-:W-:-:S05]  /*c020*/  VIADD R2, R4, 0x40 ;  /* 0x0000004004027836 */ /* 0x000fca0000000000 */
[----:B------:R-:W-:Y:S02]  /*c030*/  ISETP.GE.AND P4, PT, R2, R6, PT ;  /* 0x000000060200720c */ /* 0x000fe40003f86270 */
[----:B------:R-:W0:Y:S05]  /*c040*/  SHFL.IDX PT, R2, R5, 0x3, 0x181f ;  /* 0x00781f0005027f89 */ /* 0x000e2a00000e0000 */
[----:B------:R-:W-:Y:S02]  /*c050*/  @!P2 LEA R14, P1, R20, R12, 0x1 ;  /* 0x0000000c140ea211 */ /* 0x000fe400078208ff */
[----:B------:R-:W1:Y:S02]  /*c060*/  SHFL.IDX PT, R12, R0, 0x4, 0x181f ;  /* 0x00981f00000c7f89 */ /* 0x000e6400000e0000 */
[----:B0-----:R-:W-:-:S02]  /*c070*/  @!P2 IADD3.X R13, RZ, R2, RZ, P1, !PT ;  /* 0x00000002ff0da210 */ /* 0x001fc40000ffe4ff */
[----:B------:R-:W0:Y:S01]  /*c080*/  SHFL.IDX PT, R2, R5, 0x4, 0x181f ;  /* 0x00981f0005027f89 */ /* 0x000e2200000e0000 */
[----:B-1----:R-:W-:Y:S02]  /*c090*/  @!P4 LEA R15, P1, R20, R12, 0x1 ;  /* 0x0000000c140fc211 */ /* 0x002fe400078208ff */
[----:B------:R-:W-:-:S04]  /*c0a0*/  @P6 LOP3.LUT R23, R23, 0x2000, RZ, 0xfc, !PT ;  /* 0x0000200017176812 */ /* 0x000fc800078efcff */
[----:B------:R-:W-:Y:S01]  /*c0b0*/  LOP3.LUT R23, R23, 0xffffefff, RZ, 0xc0, !PT ;  /* 0xffffefff17177812 */ /* 0x000fe200078ec0ff */
[----:B0-----:R-:W-:Y:S02]  /*c0c0*/  @!P4 IMAD.X R12, RZ, RZ, R2, P1 ;  /* 0x000000ffff0cc224 */ /* 0x001fe400008e0602 */
[----:B------:R-:W-:-:S05]  /*c0d0*/  @!P6 IMAD.MOV.U32 R2, RZ, RZ, R10 ;  /* 0x000000ffff02e224 */ /* 0x000fca00078e000a */
[----:B------:R0:W-:Y:S01]  /*c0e0*/  @!P6 LDGSTS.E.BYPASS.LTC128B.128 [R26+0x18400], desc[UR36][R2.64], !P0 ;  /* 0x18400000021aefae */ /* 0x0001e2000c101d64 */
[----:B------:R-:W-:Y:S01]  /*c0f0*/  @P5 LOP3.LUT R23, R23, 0x1000, RZ, 0xfc, !PT ;  /* 0x0000100017175812 */ /* 0x000fe200078efcff */
[----:B0-----:R-:W-:Y:S02]  /*c100*/  @!P5 IMAD.MOV.U32 R2, RZ, RZ, R7 ;  /* 0x000000ffff02d224 */ /* 0x001fe400078e0007 */
[----:B------:R-:W-:-:S05]  /*c110*/  @!P5 IMAD.MOV.U32 R3, RZ, RZ, R9 ;  /* 0x000000ffff03d224 */ /* 0x000fca00078e0009 */
[----:B------:R0:W-:Y:S01]  /*c120*/  @!P5 LDGSTS.E.BYPASS.LTC128B.128 [R26+0x18c00], desc[UR36][R2.64], !P0 ;  /* 0x18c00000021adfae */ /* 0x0001e2000c101d64 */
[----:B------:R-:W-:-:S03]  /*c130*/  LOP3.LUT R23, R23, 0xfffff7ff, RZ, 0xc0, !PT ;  /* 0xfffff7ff17177812 */ /* 0x000fc600078ec0ff */
[----:B------:R-:W1:Y:S01]  /*c140*/  SHFL.IDX PT, R9, R0, 0x5, 0x181f ;  /* 0x00b81f0000097f89 */ /* 0x000e6200000e0000 */
[----:B0-----:R-:W-:Y:S02]  /*c150*/  @!P3 IMAD.MOV.U32 R2, RZ, RZ, R11 ;  /* 0x000000ffff02b224 */ /* 0x001fe400078e000b */
[----:B------:R-:W-:-:S05]  /*c160*/  @!P3 IMAD.MOV.U32 R3, RZ, RZ, R8 ;  /* 0x000000ffff03b224 */ /* 0x000fca00078e0008 */
[----:B------:R0:W-:Y:S01]  /*c170*/  @!P3 LDGSTS.E.BYPASS.LTC128B.128 [R26+0x19400], desc[UR36][R2.64], !P0 ;  /* 0x19400000021abfae */ /* 0x0001e2000c101d64 */
[----:B------:R-:W-:-:S03]  /*c180*/  @P3 LOP3.LUT R23, R23, 0x800, RZ, 0xfc, !PT ;  /* 0x0000080017173812 */ /* 0x000fc600078efcff */
[----:B------:R-:W2:Y:S01]  /*c190*/  SHFL.IDX PT, R8, R5, 0x5, 0x181f ;  /* 0x00b81f0005087f89 */ /* 0x000ea200000e0000 */
[----:B0-----:R-:W-:-:S03]  /*c1a0*/  VIADD R2, R4, 0x50 ;  /* 0x0000005004027836 */ /* 0x001fc60000000000 */
[----:B------:R-:W0:Y:S01]  /*c1b0*/  SHFL.IDX PT, R7, R0, 0x6, 0x181f ;  /* 0x00d81f0000077f89 */ /* 0x000e2200000e0000 */
[----:B------:R-:W-:Y:S01]  /*c1c0*/  @!P2 IMAD.MOV.U32 R3, RZ, RZ, R13 ;  /* 0x000000ffff03a224 */ /* 0x000fe200078e000d */
[----:B------:R-:W-:Y:S01]  /*c1d0*/  ISETP.GE.AND P3, PT, R2, R6, PT ;  /* 0x000000060200720c */ /* 0x000fe20003f66270 */
[----:B------:R-:W-:Y:S01]  /*c1e0*/  @!P2 IMAD.MOV.U32 R2, RZ, RZ, R14 ;  /* 0x000000ffff02a224 */ /* 0x000fe200078e000e */
[----:B------:R-:W-:-:S04]  /*c1f0*/  LOP3.LUT R23, R23, 0xfffffdff, RZ, 0xc0, !PT ;  /* 0xfffffdff17177812 */ /* 0x000fc800078ec0ff */
[----:B------:R3:W-:Y:S01]  /*c200*/  @!P2 LDGSTS.E.BYPASS.LTC128B.128 [R26+0x19c00], desc[UR36][R2.64], !P0 ;  /* 0x19c00000021aafae */ /* 0x0007e2000c101d64 */
[----:B------:R-:W-:-:S03]  /*c210*/  @P2 LOP3.LUT R23, R23, 0x200, RZ, 0xfc, !PT ;  /* 0x0000020017172812 */ /* 0x000fc600078efcff */
[----:B---3--:R-:W3:Y:S01]  /*c220*/  SHFL.IDX PT, R2, R5, 0x6, 0x181f ;  /* 0x00d81f0005027f89 */ /* 0x008ee200000e0000 */
[----:B------:R-:W-:-:S05]  /*c230*/  VIADD R3, R4, 0x60 ;  /* 0x0000006004037836 */ /* 0x000fca0000000000 */
[----:B------:R-:W-:Y:S02]  /*c240*/  ISETP.GE.AND P2, PT, R3, R6, PT ;  /* 0x000000060300720c */ /* 0x000fe40003f46270 */
[----:B-1----:R-:W-:-:S05]  /*c250*/  @!P3 LEA R9, P1, R20, R9, 0x1 ;  /* 0x000000091409b211 */ /* 0x002fca00078208ff */
[----:B--2---:R-:W-:-:S06]  /*c260*/  @!P3 IMAD.X R8, RZ, RZ, R8, P1 ;  /* 0x000000ffff08b224 */ /* 0x004fcc00008e0608 */
[----:B0-----:R-:W-:Y:S01]  /*c270*/  @!P2 LEA R7, P1, R20, R7, 0x1 ;  /* 0x000000071407a211 */ /* 0x001fe200078208ff */
[----:B------:R-:W-:-:S04]  /*c280*/  @!P4 IMAD.MOV.U32 R3, RZ, RZ, R12 ;  /* 0x000000ffff03c224 */ /* 0x000fc800078e000c */
[----:B---3--:R-:W-:Y:S02]  /*c290*/  @!P2 IMAD.X R10, RZ, RZ, R2, P1 ;  /* 0x000000ffff0aa224 */ /* 0x008fe400008e0602 */
[----:B------:R-:W-:-:S05]  /*c2a0*/  @!P4 IMAD.MOV.U32 R2, RZ, RZ, R15 ;  /* 0x000000ffff02c224 */ /* 0x000fca00078e000f */
[----:B------:R0:W-:Y:S01]  /*c2b0*/  @!P4 LDGSTS.E.BYPASS.LTC128B.128 [R26+0x1a400], desc[UR36][R2.64], !P0 ;  /* 0x1a400000021acfae */ /* 0x0001e2000c101d64 */
[----:B------:R-:W-:Y:S01]  /*c2c0*/  LOP3.LUT R23, R23, 0xfffffeff, RZ, 0xc0, !PT ;  /* 0xfffffeff17177812 */ /* 0x000fe200078ec0ff */
[----:B0-----:R-:W-:Y:S02]  /*c2d0*/  @!P3 IMAD.MOV.U32 R2, RZ, RZ, R9 ;  /* 0x000000ffff02b224 */ /* 0x001fe400078e0009 */
[----:B------:R-:W-:-:S05]  /*c2e0*/  @!P3 IMAD.MOV.U32 R3, RZ, RZ, R8 ;  /* 0x000000ffff03b224 */ /* 0x000fca00078e0008 */
[----:B------:R0:W-:Y:S04]  /*c2f0*/  @!P3 LDGSTS.E.BYPASS.LTC128B.128 [R26+0x1ac00], desc[UR36][R2.64], !P0 ;  /* 0x1ac00000021abfae */ /* 0x0001e8000c101d64 */
[----:B------:R-:W1:Y:S01]  /*c300*/  SHFL.IDX PT, R5, R5, 0x7, 0x181f ;  /* 0x00f81f0005057f89 */ /* 0x000e6200000e0000 */
[----:B0-----:R-:W-:Y:S01]  /*c310*/  @!P2 MOV R2, R7 ;  /* 0x000000070002a202 */ /* 0x001fe20000000f00 */
[----:B------:R-:W-:Y:S02]  /*c320*/  @!P2 IMAD.MOV.U32 R3, RZ, RZ, R10 ;  /* 0x000000ffff03a224 */ /* 0x000fe400078e000a */
[----:B------:R-:W0:Y:S04]  /*c330*/  SHFL.IDX PT, R0, R0, 0x7, 0x181f ;  /* 0x00f81f0000007f89 */ /* 0x000e2800000e0000 */
[----:B------:R2:W-:Y:S01]  /*c340*/  @!P2 LDGSTS.E.BYPASS.LTC128B.128 [R26+0x1b400], desc[UR36][R2.64], !P0 ;  /* 0x1b400000021aafae */ /* 0x0005e2000c101d64 */
[----:B------:R-:W-:-:S04]  /*c350*/  @P4 LOP3.LUT R23, R23, 0x100, RZ, 0xfc, !PT ;  /* 0x0000010017174812 */ /* 0x000fc800078efcff */
[----:B------:R-:W-:-:S04]  /*c360*/  LOP3.LUT R23, R23, 0xffffff7f, RZ, 0xc0, !PT ;  /* 0xffffff7f17177812 */ /* 0x000fc800078ec0ff */
[----:B------:R-:W-:-:S04]  /*c370*/  @P3 LOP3.LUT R23, R23, 0x80, RZ, 0xfc, !PT ;  /* 0x0000008017173812 */ /* 0x000fc800078efcff */
[----:B------:R-:W-:-:S04]  /*c380*/  LOP3.LUT R23, R23, 0xffffffbf, RZ, 0xc0, !PT ;  /* 0xffffffbf17177812 */ /* 0x000fc800078ec0ff */
[----:B-12---:R-:W-:-:S07]  /*c390*/  @P2 LOP3.LUT R23, R23, 0x40, RZ, 0xfc, !PT ;  /* 0x0000004017172812 */ /* 0x006fce00078efcff */
.L_x_10309:
[----:B------:R-:W-:Y:S01]  /*c3a0*/  VIADD R4, R4, 0x70 ;  /* 0x0000007004047836 */ /* 0x000fe20000000000 */
[----:B------:R-:W-:-:S04]  /*c3b0*/  LOP3.LUT R23, R23, 0xffffbfff, RZ, 0xc0, !PT ;  /* 0xffffbfff17177812 */ /* 0x000fc800078ec0ff */
[----:B------:R-:W-:-:S13]  /*c3c0*/  ISETP.GE.AND P2, PT, R4, R6, PT ;  /* 0x000000060400720c */ /* 0x000fda0003f46270 */
[----:B0-----:R-:W-:Y:S02]  /*c3d0*/  @!P2 LEA R2, P1, R20, R0, 0x1 ;  /* 0x000000001402a211 */ /* 0x001fe400078208ff */
[----:B------:R-:W-:-:S03]  /*c3e0*/  @P2 LOP3.LUT R23, R23, 0x4000, RZ, 0xfc, !PT ;  /* 0x0000400017172812 */ /* 0x000fc600078efcff */
[----:B------:R-:W-:-:S05]  /*c3f0*/  @!P2 IMAD.X R3, RZ, RZ, R5, P1 ;  /* 0x000000ffff03a224 */ /* 0x000fca00008e0605 */
[----:B------:R-:W-:Y:S01]  /*c400*/  @!PT LDS RZ, [RZ] ;  /* 0x00000000fffff984 */ /* 0x000fe20000000800 */
[----:B------:R-:W-:Y:S01]  /*c410*/  @!PT LDS RZ, [RZ] ;  /* 0x00000000fffff984 */ /* 0x000fe20000000800 */
[----:B------:R-:W-:Y:S01]  /*c420*/  @!PT LDS RZ, [RZ] ;  /* 0x00000000fffff984 */ /* 0x000fe20000000800 */
[----:B------:R0:W-:Y:S01]  /*c430*/  @!P2 LDGSTS.E.BYPASS.LTC128B.128 [R26+0x1bc00], desc[UR36][R2.64], !P0 ;  /* 0x1bc00000021aafae */ /* 0x0001e2000c101d64 */
[----:B------:R-:W-:Y:S01]  /*c440*/  PLOP3.LUT P0, PT, PT, PT, PT, 0x80, 0x0 ;  /* 0x000000000000781c */ /* 0x000fe20003f0f070 */
[----:B------:R-:W-:-:S12]  /*c450*/  NOP ;  /* 0x0000000000007918 */ /* 0x000fd80000000000 */
.L_x_10214:
        /* <DEDUP_REMOVED lines=28> */
.L_x_10216:
[----:B------:R-:W-:Y:S05]  /*c620*/  BSYNC B6 ;  /* 0x0000000000067941 */ /* 0x000fea0003800000 */
.L_x_10215:
[----:B------:R-:W2:Y:S01]  /*c630*/  LDL.LU R21, [R1+0x4] ;  /* 0x0000040001157983 */ /* 0x000ea20000300800 */
[----:B0-----:R-:W0:Y:S01]  /*c640*/  LDC R2, c[0x0][0x448] ;  /* 0x00011200ff027b82 */ /* 0x001e220000000800 */
[----:B------:R-:W-:Y:S02]  /*c650*/  ULDC.64 UR4, c[0x0][0x398] ;  /* 0x0000e60000047ab9 */ /* 0x000fe40000000a00 */
[----:B------:R-:W3:Y:S01]  /*c660*/  LDL.LU R20, [R1+0xc] ;  /* 0x00000c0001147983 */ /* 0x000ee20000300800 */
[----:B0-----:R-:W-:-:S13]  /*c670*/  ISETP.NE.AND P6, PT, R2, 0x1, PT ;  /* 0x000000010200780c */ /* 0x001fda0003fc5270 */
[----:B------:R-:W0:Y:S08]  /*c680*/  @P6 LDC R3, c[0x0][0x44c] ;  /* 0x00011300ff036b82 */ /* 0x000e300000000800 */
[----:B------:R-:W1:Y:S01]  /*c690*/  @P6 LDC R2, c[0x0][0x450] ;  /* 0x00011400ff026b82 */ /* 0x000e620000000800 */
[----:B------:R-:W-:Y:S02]  /*c6a0*/  IMAD.MOV.U32 R0, RZ, RZ, R17 ;  /* 0x000000ffff007224 */ /* 0x000fe400078e0011 */
[----:B0-----:R-:W-:-:S05]  /*c6b0*/  @P6 IMAD.HI.U32 R3, R17, R3, RZ ;  /* 0x0000000311036227 */ /* 0x001fca00078e00ff */
[----:B-1----:R-:W-:Y:S01]  /*c6c0*/  @P6 SHF.R.U32.HI R0, RZ, R2, R3 ;  /* 0x00000002ff006219 */ /* 0x002fe20000011603 */
[----:B------:R-:W-:Y:S01]  /*c6d0*/  IMAD.WIDE.U32 R2, R35, UR4, RZ ;  /* 0x0000000423027c25 */ /* 0x000fe2000f8e00ff */
[----:B------:R-:W0:Y:S02]  /*c6e0*/  S2R R7, SR_TID.X ;  /* 0x0000000000077919 */ /* 0x000e240000002100 */
[----:B------:R-:W-:Y:S01]  /*c6f0*/  SHF.R.S32.HI R5, RZ, 0x1f, R0 ;  /* 0x0000001fff057819 */ /* 0x000fe20000011400 */
        /* <DEDUP_REMOVED lines=12> */
[----:B------:R-:W-:Y:S01]  /*c7c0*/  IMAD.WIDE.U32 R2, R34, UR4, R2 ;  /* 0x0000000422027c25 */ /* 0x000fe2000f8e0002 */
[----:B------:R-:W-:-:S03]  /*c7d0*/  ULDC UR4, c[0x0][0x448] ;  /* 0x0001120000047ab9 */ /* 0x000fc60000000800 */
[----:B------:R-:W-:-:S05]  /*c7e0*/  IMAD R4, R34, UR5, R4 ;  /* 0x0000000522047c24 */ /* 0x000fca000f8e0204 */
[----:B------:R-:W-:Y:S01]  /*c7f0*/  IADD3 R3, R3, R4, RZ ;  /* 0x0000000403037210 */ /* 0x000fe20007ffe0ff */
        /* <DEDUP_REMOVED lines=18> */
[C---:B------:R-:W-:Y:S02]  /*c920*/  LOP3.LUT R9, R20.reuse, 0x40, RZ, 0xfc, !PT ;  /* 0x0000004014097812 */ /* 0x040fe400078efcff */
[C---:B------:R-:W-:Y:S02]  /*c930*/  LOP3.LUT R8, R20.reuse, 0x80, RZ, 0xfc, !PT ;  /* 0x0000008014087812 */ /* 0x040fe400078efcff */
[----:B------:R-:W-:-:S02]  /*c940*/  LOP3.LUT R7, R20, 0xc0, RZ, 0xfc, !PT ;  /* 0x000000c014077812 */ /* 0x000fc400078efcff */
[----:B------:R-:W-:Y:S01]  /*c950*/  LEA.HI.X R4, R2, UR5, R4, 0x1, P0 ;  /* 0x0000000502047c11 */ /* 0x000fe200080f0c04 */
[----:B------:R-:W-:Y:S01]  /*c960*/  UMOV UR5, 0xffffffff ;  /* 0xffffffff00057882 */ /* 0x000fe20000000000 */
[----:B------:R-:W-:Y:S02]  /*c970*/  ISETP.GE.AND P4, PT, R6, UR4, PT ;  /* 0x0000000406007c0c */ /* 0x000fe4000bf86270 */
[----:B------:R-:W-:Y:S02]  /*c980*/  ISETP.GE.AND P3, PT, R9, UR4, PT ;  /* 0x0000000409007c0c */ /* 0x000fe4000bf66270 */
[----:B------:R-:W-:Y:S02]  /*c990*/  ISETP.GE.AND P2, PT, R8, UR4, PT ;  /* 0x0000000408007c0c */ /* 0x000fe4000bf46270 */
[----:B------:R-:W-:Y:S01]  /*c9a0*/  ISETP.GE.AND P1, PT, R7, UR4, PT ;  /* 0x0000000407007c0c */ /* 0x000fe2000bf26270 */
[----:B------:R-:W-:-:S12]  /*c9b0*/  BRA.DIV UR5, `(.L_x_10217) ;  /* 0x0000004205c47947 */ /* 0x000fd8000b800000 */
[----:B------:R-:W0:Y:S01]  /*c9c0*/  SHFL.IDX PT, R3, R0, RZ, 0x181f ;  /* 0x00181fff00037589 */ /* 0x000e2200000e0000 */
[C---:B------:R-:W-:Y:S02]  /*c9d0*/  LOP3.LUT P6, RZ, R23.reuse, 0x2000, RZ, 0xc0, !PT ;  /* 0x0000200017ff7812 */ /* 0x040fe400078cc0ff */
[----:B------:R-:W-:Y:S01]  /*c9e0*/  LOP3.LUT P5, RZ, R23, 0x1000, RZ, 0xc0, !PT ;  /* 0x0000100017ff7812 */ /* 0x000fe200078ac0ff */
[----:B------:R-:W1:Y:S04]  /*c9f0*/  SHFL.IDX PT, R2, R4, RZ, 0x181f ;  /* 0x00181fff04027589 */ /* 0x000e6800000e0000 */
[----:B------:R-:W-:Y:S04]  /*ca00*/  SHFL.IDX PT, R5, R4, 0x1, 0x181f ;  /* 0x00381f0004057f89 */ /* 0x000fe800000e0000 */
[----:B------:R-:W-:Y:S02]  /*ca10*/  SHFL.IDX PT, R14, R0, 0x7, 0x181f ;  /* 0x00f81f00000e7f89 */ /* 0x000fe400000e0000 */
[----:B0-----:R-:W-:-:S05]  /*ca20*/  @!P6 LEA R3, P0, R6, R3, 0x1 ;  /* 0x000000030603e211 */ /* 0x001fca00078008ff */
[----:B-1----:R-:W-:-:S05]  /*ca30*/  @!P6 IMAD.X R2, RZ, RZ, R2, P0 ;  /* 0x000000ffff02e224 */ /* 0x002fca00000e0602 */
[----:B------:R-:W-:-:S04]  /*ca40*/  @!P6 LOP3.LUT R3, R3, R2, RZ, 0x3c, !PT ;  /* 0x000000020303e212 */ /* 0x000fc800078e3cff */
[----:B------:R-:W-:-:S04]  /*ca50*/  @!P6 LOP3.LUT R2, R3, R2, RZ, 0x3c, !PT ;  /* 0x000000020302e212 */ /* 0x000fc800078e3cff */
[----:B------:R-:W-:-:S05]  /*ca60*/  @!P6 LOP3.LUT R3, R3, R2, RZ, 0x3c, !PT ;  /* 0x000000020303e212 */ /* 0x000fca00078e3cff */
[----:B------:R-:W-:Y:S04]  /*ca70*/  @!P6 LDGSTS.E.BYPASS.LTC128B.128 [R26+0x22400], desc[UR36][R2.64], !P4 ;  /* 0x22400000021aefae */ /* 0x000fe8000e101d64 */
[----:B------:R-:W-:Y:S04]  /*ca80*/  @!P6 LDGSTS.E.BYPASS.LTC128B.128 [R26+0x26400], desc[UR36][R2.64+0x80], !P3 ;  /* 0x26400080021aefae */ /* 0x000fe8000d901d64 */
[----:B------:R-:W-:Y:S04]  /*ca90*/  @!P6 LDGSTS.E.BYPASS.LTC128B.128 [R26+0x2a400], desc[UR36][R2.64+0x100], !P2 ;  /* 0x2a400100021aefae */ /* 0x000fe8000d101d64 */
[----:B------:R0:W-:Y:S01]  /*caa0*/  @!P6 LDGSTS.E.BYPASS.LTC128B.128 [R26+0x2e400], desc[UR36][R2.64+0x180], !P1 ;  /* 0x2e400180021aefae */ /* 0x0001e2000c901d64 */
[----:B------:R-:W-:-:S02]  /*cab0*/  LOP3.LUT P6, RZ, R23, 0x80, RZ, 0xc0, !PT ;  /* 0x0000008017ff7812 */ /* 0x000fc400078cc0ff */
[----:B------:R-:W-:Y:S01]  /*cac0*/  LOP3.LUT R23, R23, 0xfff7ffff, RZ, 0xc0, !PT ;  /* 0xfff7ffff17177812 */ /* 0x000fe200078ec0ff */
[----:B0-----:R-:W0:Y:S10]  /*cad0*/  SHFL.IDX PT, R2, R0, 0x1, 0x181f ;  /* 0x00381f0000027f89 */ /* 0x001e3400000e0000 */
[----:B------:R-:W-:-:S04]  /*cae0*/  @P6 LOP3.LUT R23, R23, 0x80000, RZ, 0xfc, !PT ;  /* 0x0008000017176812 */ /* 0x000fc800078efcff */
[----:B------:R-:W-:Y:S02]  /*caf0*/  LOP3.LUT P6, RZ, R23, 0x200, RZ, 0xc0, !PT ;  /* 0x0000020017ff7812 */ /* 0x000fe400078cc0ff */
[----:B0-----:R-:W-:-:S05]  /*cb00*/  @!P5 LEA R2, P0, R6, R2, 0x1 ;  /* 0x000000020602d211 */ /* 0x001fca00078008ff */
[----:B------:R-:W-:Y:S02]  /*cb10*/  @!P5 IMAD.X R3, RZ, RZ, R5, P0 ;  /* 0x000000ffff03d224 */ /* 0x000fe400000e0605 */
[----:B------:R-:W-:Y:S04]  /*cb20*/  SHFL.IDX PT, R5, R4, 0x2, 0x181f ;  /* 0x00581f0004057f89 */ /* 0x000fe800000e0000 */
        /* <DEDUP_REMOVED lines=8> */
[C---:B------:R-:W-:Y:S02]  /*cbb0*/  LOP3.LUT P5, RZ, R23.reuse, 0x100, RZ, 0xc0, !PT ;  /* 0x0000010017ff7812 */ /* 0x040fe400078ac0ff */
[----:B------:R-:W-:-:S11]  /*cbc0*/  LOP3.LUT R23, R23, 0xffefffff, RZ, 0xc0, !PT ;  /* 0xffefffff17177812 */ /* 0x000fd600078ec0ff */
[----:B------:R-:W-:-:S04]  /*cbd0*/  @P5 LOP3.LUT R23, R23, 0x100000, RZ, 0xfc, !PT ;  /* 0x0010000017175812 */ /* 0x000fc800078efcff */
[----:B------:R-:W-:-:S13]  /*cbe0*/  LOP3.LUT P5, RZ, R23, 0x800, RZ, 0xc0, !PT ;  /* 0x0000080017ff7812 */ /* 0x000fda00078ac0ff */
[----:B0-----:R-:W-:-:S05]  /*cbf0*/  @!P5 LEA R2, P0, R6, R2, 0x1 ;  /* 0x000000020602d211 */ /* 0x001fca00078008ff */
[----:B------:R-:W-:Y:S02]  /*cc00*/  @!P5 IMAD.X R3, RZ, RZ, R5, P0 ;  /* 0x000000ffff03d224 */ /* 0x000fe400000e0605 */
[----:B------:R-:W-:Y:S04]  /*cc10*/  SHFL.IDX PT, R5, R4, 0x3, 0x181f ;  /* 0x00781f0004057f89 */ /* 0x000fe800000e0000 */
[----:B------:R-:W-:Y:S04]  /*cc20*/  @!P5 LDGSTS.E.BYPASS.LTC128B.128 [R26+0x23400], desc[UR36][R2.64], !P4 ;  /* 0x23400000021adfae */ /* 0x000fe8000e101d64 */
[----:B------:R-:W-:Y:S04]  /*cc30*/  @!P5 LDGSTS.E.BYPASS.LTC128B.128 [R26+0x27400], desc[UR36][R2.64+0x80], !P3 ;  /* 0x27400080021adfae */ /* 0x000fe8000d901d64 */
[----:B------:R-:W-:Y:S04]  /*cc40*/  @!P5 LDGSTS.E.BYPASS.LTC128B.128 [R26+0x2b400], desc[UR36][R2.64+0x100], !P2 ;  /* 0x2b400100021adfae */ /* 0x000fe8000d101d64 */
[----:B------:R0:W-:Y:S01]  /*cc50*/  @!P5 LDGSTS.E.BYPASS.LTC128B.128 [R26+0x2f400], desc[UR36][R2.64+0x180], !P1 ;  /* 0x2f400180021adfae */ /* 0x0001e2000c901d64 */
[----:B------:R-:W-:-:S03]  /*cc60*/  LOP3.LUT P5, RZ, R23, 0x100000, RZ, 0xc0, !PT ;  /* 0x0010000017ff7812 */ /* 0x000fc600078ac0ff */
[----:B0-----:R-:W0:Y:S02]  /*cc70*/  SHFL.IDX PT, R2, R0, 0x3, 0x181f ;  /* 0x00781f0000027f89 */ /* 0x001e2400000e0000 */
        /* <DEDUP_REMOVED lines=24> */
[----:B------:R0:W-:Y:S04]  /*ce00*/  @!P6 LDGSTS.E.BYPASS.LTC128B.128 [R26+0x30c00], desc[UR36][R2.64+0x180], !P1 ;  /* 0x30c00180021aefae */ /* 0x0001e8000c901d64 */
[----:B0-----:R-:W0:Y:S02]  /*ce10*/  SHFL.IDX PT, R2, R0, 0x6, 0x181f ;  /* 0x00d81f0000027f89 */ /* 0x001e2400000e0000 */
[----:B0-----:R-:W-:-:S05]  /*ce20*/  @!P5 LEA R2, P0, R6, R2, 0x1 ;  /* 0x000000020602d211 */ /* 0x001fca00078008ff */
[----:B------:R-:W-:Y:S02]  /*ce30*/  @!P5 IMAD.X R3, RZ, RZ, R5, P0 ;  /* 0x000000ffff03d224 */ /* 0x000fe400000e0605 */
[----:B------:R0:W1:Y:S04]  /*ce40*/  SHFL.IDX PT, R5, R4, 0x7, 0x181f ;  /* 0x00f81f0004057f89 */ /* 0x00006800000e0000 */
[----:B------:R0:W-:Y:S04]  /*ce50*/  @!P5 LDGSTS.E.BYPASS.LTC128B.128 [R26+0x25400], desc[UR36][R2.64], !P4 ;  /* 0x25400000021adfae */ /* 0x0001e8000e101d64 */
[----:B------:R0:W-:Y:S04]  /*ce60*/  @!P5 LDGSTS.E.BYPASS.LTC128B.128 [R26+0x29400], desc[UR36][R2.64+0x80], !P3 ;  /* 0x29400080021adfae */ /* 0x0001e8000d901d64 */
[----:B------:R0:W-:Y:S04]  /*ce70*/  @!P5 LDGSTS.E.BYPASS.LTC128B.128 [R26+0x2d400], desc[UR36][R2.64+0x100], !P2 ;  /* 0x2d400100021adfae */ /* 0x0001e8000d101d64 */
[----:B------:R0:W-:Y:S02]  /*ce80*/  @!P5 LDGSTS.E.BYPASS.LTC128B.128 [R26+0x31400], desc[UR36][R2.64+0x180], !P1 ;  /* 0x31400180021adfae */ /* 0x0001e4000c901d64 */
.L_x_10327:
[----:B------:R-:W-:Y:S01]  /*ce90*/  LOP3.LUT P0, RZ, R23, 0x4000, RZ, 0xc0, !PT ;  /* 0x0000400017ff7812 */ /* 0x000fe2000780c0ff */
[----:B------:R-:W-:-:S12]  /*cea0*/  BSSY B0, `(.L_x_10218) ;  /* 0x000000b000007945 */ /* 0x000fd80003800000 */
[----:B------:R-:W-:Y:S05]  /*ceb0*/  @P0 BRA `(.L_x_10219) ;  /* 0x0000000000240947 */ /* 0x000fea0003800000 */
[----:B0-----:R-:W-:-:S05]  /*cec0*/  LEA R2, P0, R6, R14, 0x1 ;  /* 0x0000000e06027211 */ /* 0x001fca00078008ff */
[----:B-1----:R-:W-:-:S05]  /*ced0*/  IMAD.X R3, RZ, RZ, R5, P0 ;  /* 0x000000ffff037224 */ /* 0x002fca00000e0605 */
[----:B------:R-:W-:Y:S01]  /*cee0*/  @!PT LDS RZ, [RZ] ;  /* 0x00000000fffff984 */ /* 0x000fe20000000800 */
[----:B------:R-:W-:Y:S01]  /*cef0*/  @!PT LDS RZ, [RZ] ;  /* 0x00000000fffff984 */ /* 0x000fe20000000800 */
[----:B------:R-:W-:Y:S01]  /*cf00*/  @!PT LDS RZ, [RZ] ;  /* 0x00000000fffff984 */ /* 0x000fe20000000800 */
[----:B------:R2:W-:Y:S04]  /*cf10*/  LDGSTS.E.BYPASS.LTC128B.128 [R26+0x25c00], desc[UR36][R2.64], !P4 ;  /* 0x25c00000021a7fae */ /* 0x0005e8000e101d64 */
[----:B------:R2:W-:Y:S04]  /*cf20*/  LDGSTS.E.BYPASS.LTC128B.128 [R26+0x29c00], desc[UR36][R2.64+0x80], !P3 ;  /* 0x29c00080021a7fae */ /* 0x0005e8000d901d64 */
[----:B------:R2:W-:Y:S04]  /*cf30*/  LDGSTS.E.BYPASS.LTC128B.128 [R26+0x2dc00], desc[UR36][R2.64+0x100], !P2 ;  /* 0x2dc00100021a7fae */ /* 0x0005e8000d101d64 */
[----:B------:R2:W-:Y:S02]  /*cf40*/  LDGSTS.E.BYPASS.LTC128B.128 [R26+0x31c00], desc[UR36][R2.64+0x180], !P1 ;  /* 0x31c00180021a7fae */ /* 0x0005e4000c901d64 */
.L_x_10219:
[----:B------:R-:W-:Y:S05]  /*cf50*/  BSYNC B0 ;  /* 0x0000000000007941 */ /* 0x000fea0003800000 */
.L_x_10218:
[----:B------:R-:W-:Y:S01]  /*cf60*/  NOP ;  /* 0x0000000000007918 */ /* 0x000fe20000000000 */
[----:B------:R-:W-:-:S13]  /*cf70*/  PLOP3.LUT P0, PT, PT, PT, PT, 0x80, 0x0 ;  /* 0x000000000000781c */ /* 0x000fda0003f0f070 */
.L_x_10220:
[----:B------:R-:W-:Y:S02]  /*cf80*/  PLOP3.LUT P1, PT, P1, P0, PT, 0xa2, 0x0 ;  /* 0x000000000000781c */ /* 0x000fe40000f21472 */
[----:B------:R-:W-:-:S08]  /*cf90*/  @P0 R2UR P1, UR4, R22 ;  /* 0x00000000160402ca */ /* 0x000fd00000020000 */
[----:B------:R-:W-:-:S05]  /*cfa0*/  @P0 PLOP3.LUT P0, PT, P1, PT, PT, 0x80, 0x0 ;  /* 0x000000000000081c */ /* 0x000fca0000f0f070 */
[----:B------:R-:W-:Y:S01]  /*cfb0*/  @!P1 SYNCS.ARRIVE.TRANS64.RED.A0T1 RZ, [UR4+0x32410], RZ ;  /* 0x032410ffffff99a7 */ /* 0x000fe20008200404 */
[----:B------:R-:W-:Y:S07]  /*cfc0*/  @!P1 ARRIVES.LDGSTSBAR.64.TRANSCNT [UR4+0x32410] ;  /* 0x03241000ff0099b0 */ /* 0x000fee0008000a84 */
[----:B------:R-:W-:Y:S05]  /*cfd0*/  @P0 BRA.U.ANY `(.L_x_10220) ;  /* 0xfffffffd00e80947 */ /* 0x000fea000393ffff */
[----:B0-2---:R-:W2:Y:S02]  /*cfe0*/  LDL.LU R2, [R1+0x18] ;  /* 0x0000180001027983 */ /* 0x005ea40000300800 */
        /* <DEDUP_REMOVED lines=11> */
.L_x_10328:
[----:B------:R-:W-:Y:S05]  /*d0a0*/  BSYNC B0 ;  /* 0x0000000000007941 */ /* 0x000fea0003800000 */
.L_x_10221:
[----:B------:R-:W-:-:S13]  /*d0b0*/  LOP3.LUT P0, RZ, R23, 0x400, RZ, 0xc0, !PT ;  /* 0x0000040017ff7812 */ /* 0x000fda000780c0ff */
[----:B------:R-:W-:Y:S05]  /*d0c0*/  @!P0 BRA `(.L_x_10223) ;  /* 0x0000000000048947 */ /* 0x000fea0003800000 */
[----:B------:R-:W-:Y:S01]  /*d0d0*/  BPT.TRAP 0x1 ;  /* 0x000000040000795c */ /* 0x000fe20000300000 */
.L_x_10223:
[----:B------:R-:W-:Y:S01]  /*d0e0*/  SHF.L.U32 R0, R27, 0x1f, RZ ;  /* 0x0000001f1b007819 */ /* 0x000fe200000006ff */
[----:B------:R-:W-:Y:S03]  /*d0f0*/  BSSY B0, `(.L_x_10224) ;  /* 0x0000003000007945 */ /* 0x000fe60003800000 */
[----:B------:R-:W2:Y:S02]  /*d100*/  SYNCS.PHASECHK.TRANS64.TRYWAIT P0, [R25+URZ+0x32460], R0 ;  /* 0x03246000190075a7 */ /* 0x000ea4000800017f */
[----:B--2---:R-:W-:Y:S05]  /*d110*/  @!P0 BRA `(.L_x_10225) ;  /* 0x0000004400948947 */ /* 0x004fea0003800000 */
.L_x_10329:
[----:B------:R-:W-:Y:S05]  /*d120*/  BSYNC B0 ;  /* 0x0000000000007941 */ /* 0x000fea0003800000 */
.L_x_10224:
[----:B------:R-:W2:Y:S01]  /*d130*/  LDL.LU R2, [R1+0x10] ;  /* 0x0000100001027983 */ /* 0x000ea20000300800 */
[----:B------:R-:W-:-:S03]  /*d140*/  ULDC.64 UR4, c[0x0][0x328] ;  /* 0x0000ca0000047ab9 */ /* 0x000fc60000000a00 */
[----:B------:R-:W3:Y:S04]  /*d150*/  LDL.LU R6, [R1+0x14] ;  /* 0x0000140001067983 */ /* 0x000ee80000300800 */
[----:B------:R-:W4:Y:S01]  /*d160*/  LDL.LU R4, [R1+0x20] ;  /* 0x0000200001047983 */ /* 0x000f220000300800 */
[C---:B------:R-:W-:Y:S02]  /*d170*/  LOP3.LUT P3, RZ, R23.reuse, 0x10, RZ, 0xc0, !PT ;  /* 0x0000001017ff7812 */ /* 0x040fe4000786c0ff */
[C---:B------:R-:W-:Y:S02]  /*d180*/  LOP3.LUT P2, RZ, R23.reuse, 0x8, RZ, 0xc0, !PT ;  /* 0x0000000817ff7812 */ /* 0x040fe4000784c0ff */
[C---:B------:R-:W-:Y:S02]  /*d190*/  LOP3.LUT P1, RZ, R23.reuse, 0x4, RZ, 0xc0, !PT ;  /* 0x0000000417ff7812 */ /* 0x040fe4000782c0ff */
[----:B------:R-:W-:-:S02]  /*d1a0*/  LOP3.LUT P4, RZ, R23, 0x1, RZ, 0xc0, !PT ;  /* 0x0000000117ff7812 */ /* 0x000fc4000788c0ff */
[----:B------:R-:W-:Y:S01]  /*d1b0*/  SEL R7, RZ, 0x8, P1 ;  /* 0x00000008ff077807 */ /* 0x000fe20000800000 */
[----:B--2---:R-:W-:Y:S02]  /*d1c0*/  IMAD R0, R2, UR4, RZ ;  /* 0x0000000402007c24 */ /* 0x004fe4000f8e02ff */
[----:B0-----:R-:W-:-:S04]  /*d1d0*/  IMAD.WIDE.U32 R2, R37, UR4, RZ ;  /* 0x0000000425027c25 */ /* 0x001fc8000f8e00ff */
[----:B-1----:R-:W-:Y:S01]  /*d1e0*/  IMAD R5, R37, UR5, R0 ;  /* 0x0000000525057c24 */ /* 0x002fe2000f8e0200 */
[----:B------:R-:W-:Y:S01]  /*d1f0*/  ULDC.64 UR4, c[0x0][0x338] ;  /* 0x0000ce0000047ab9 */ /* 0x000fe20000000a00 */
[----:B------:R-:W-:Y:S02]  /*d200*/  SEL R0, RZ, 0x2, P3 ;  /* 0x00000002ff007807 */ /* 0x000fe40001800000 */
[----:B------:R-:W-:Y:S02]  /*d210*/  IMAD.IADD R3, R3, 0x1, R5 ;  /* 0x0000000103037824 */ /* 0x000fe400078e0205 */
[----:B---3--:R-:W-:Y:S02]  /*d220*/  IMAD R5, R6, UR4, RZ ;  /* 0x0000000406057c24 */ /* 0x008fe4000f8e02ff */
        /* <DEDUP_REMOVED lines=11> */
[----:B------:R-:W-:Y:S02]  /*d2e0*/  LEA.HI.X R6, R2, UR5, R3, 0x1, P0 ;  /* 0x0000000502067c11 */ /* 0x000fe400080f0c03 */
[----:B------:R-:W-:-:S04]  /*d2f0*/  SEL R3, RZ, 0x4, P2 ;  /* 0x00000004ff037807 */ /* 0x000fc80001000000 */
[----:B----4-:R-:W-:Y:S01]  /*d300*/  IADD3 R0, R3, R0, R4 ;  /* 0x0000000003007210 */ /* 0x010fe20007ffe004 */
[----:B------:R-:W-:-:S04]  /*d310*/  IMAD R4, R24, 0x6000, R30 ;  /* 0x0000600018047824 */ /* 0x000fc800078e021e */
[----:B------:R-:W-:Y:S01]  /*d320*/  IMAD.IADD R7, R0, 0x1, R7 ;  /* 0x0000000100077824 */ /* 0x000fe200078e0207 */
[----:B------:R-:W-:Y:S06]  /*d330*/  BRA.DIV UR4, `(.L_x_10226) ;  /* 0x0000004604207947 */ /* 0x000fec000b800000 */
[----:B------:R-:W0:Y:S01]  /*d340*/  S2R R2, SR_TID.X ;  /* 0x0000000000027919 */ /* 0x000e220000002100 */
[----:B------:R-:W-:Y:S01]  /*d350*/  IMAD R4, R4, 0x2, R22 ;  /* 0x0000000204047824 */ /* 0x000fe200078e0216 */
[C---:B------:R-:W-:Y:S01]  /*d360*/  LOP3.LUT P2, RZ, R7.reuse, 0x2, RZ, 0xc0, !PT ;  /* 0x0000000207ff7812 */ /* 0x040fe2000784c0ff */
[----:B------:R-:W1:Y:S01]  /*d370*/  SHFL.IDX PT, R14, R5, RZ, 0x181f ;  /* 0x00181fff050e7589 */ /* 0x000e6200000e0000 */
[----:B------:R-:W-:-:S03]  /*d380*/  LOP3.LUT P1, RZ, R7, 0x4, RZ, 0xc0, !PT ;  /* 0x0000000407ff7812 */ /* 0x000fc6000782c0ff */
[----:B------:R-:W2:Y:S01]  /*d390*/  SHFL.IDX PT, R3, R6, RZ, 0x181f ;  /* 0x00181fff06037589 */ /* 0x000ea200000e0000 */
[----:B0-----:R-:W-:-:S05]  /*d3a0*/  IMAD.SHL.U32 R2, R2, 0x8, RZ ;  /* 0x0000000802027824 */ /* 0x001fca00078e00ff */
[----:B------:R-:W-:-:S05]  /*d3b0*/  LOP3.LUT R2, R2, 0x38, RZ, 0xc0, !PT ;  /* 0x0000003802027812 */ /* 0x000fca00078ec0ff */
[----:B------:R-:W-:-:S05]  /*d3c0*/  IMAD.SHL.U32 R0, R2, 0x2, RZ ;  /* 0x0000000202007824 */ /* 0x000fca00078e00ff */
[----:B-1----:R-:W-:Y:S02]  /*d3d0*/  IADD3 R2, P0, R14, R0, RZ ;  /* 0x000000000e027210 */ /* 0x002fe40007f1e0ff */
[----:B------:R-:W0:Y:S03]  /*d3e0*/  SHFL.IDX PT, R14, R5, 0x1, 0x181f ;  /* 0x00381f00050e7f89 */ /* 0x000e2600000e0000 */
[----:B--2---:R-:W-:Y:S01]  /*d3f0*/  IMAD.X R3, RZ, RZ, R3, P0 ;  /* 0x000000ffff037224 */ /* 0x004fe200000e0603 */
        /* <DEDUP_REMOVED lines=8> */
[----:B------:R1:W-:Y:S01]  /*d480*/  LDGSTS.E.BYPASS.LTC128B.128 [R4+0x9400], desc[UR36][R2.64+0x180], !P3 ;  /* 0x0940018002047fae */ /* 0x0003e2000d901d64 */
[----:B0-----:R-:W-:-:S03]  /*d490*/  IADD3 R8, P3, R14, R0, RZ ;  /* 0x000000000e087210 */ /* 0x001fc60007f7e0ff */
[----:B------:R-:W-:Y:S04]  /*d4a0*/  SHFL.IDX PT, R14, R5, 0x2, 0x181f ;  /* 0x00581f00050e7f89 */ /* 0x000fe800000e0000 */
[----:B-1----:R-:W0:Y:S02]  /*d4b0*/  SHFL.IDX PT, R3, R6, 0x1, 0x181f ;  /* 0x00381f0006037f89 */ /* 0x002e2400000e0000 */
        /* <DEDUP_REMOVED lines=46> */
.L_x_10343:
[----:B0-2---:R-:W-:Y:S02]  /*d7a0*/  IADD3 R2, P3, R14, R0, RZ ;  /* 0x000000000e027210 */ /* 0x005fe40007f7e0ff */
[C---:B------:R-:W-:Y:S02]  /*d7b0*/  ISETP.LT.OR P2, PT, R31.reuse, 0x51, !P2 ;  /* 0x000000511f00780c */ /* 0x040fe40005741670 */
[C---:B------:R-:W-:Y:S01]  /*d7c0*/  ISETP.LT.OR P1, PT, R31.reuse, 0x51, !P1 ;  /* 0x000000511f00780c */ /* 0x040fe20004f21670 */
[----:B------:R-:W-:Y:S01]  /*d7d0*/  IMAD.X R3, RZ, RZ, R6, P3 ;  /* 0x000000ffff037224 */ /* 0x000fe200018e0606 */
[C---:B------:R-:W-:Y:S02]  /*d7e0*/  ISETP.LT.OR P3, PT, R31.reuse, 0x51, P4 ;  /* 0x000000511f00780c */ /* 0x040fe40002761670 */
[----:B------:R-:W-:-:S11]  /*d7f0*/  ISETP.LT.OR P0, PT, R31, 0x51, !P0 ;  /* 0x000000511f00780c */ /* 0x000fd60004701670 */
        /* <DEDUP_REMOVED lines=9> */
.L_x_10227:
        /* <DEDUP_REMOVED lines=10> */
.L_x_10228:
[----:B0-----:R-:W2:Y:S01]  /*d930*/  LDL.LU R2, [R1] ;  /* 0x0000000001027983 */ /* 0x001ea20000300800 */
[----:B------:R0:W-:Y:S01]  /*d940*/  SYNCS.ARRIVE.TRANS64.A1T0 RZ, [R25+URZ+0x32450], RZ ;  /* 0x032450ff19ff79a7 */ /* 0x0001e2000810003f */
[----:B------:R-:W-:Y:S01]  /*d950*/  BSSY B0, `(.L_x_10229) ;  /* 0x00000dd000007945 */ /* 0x000fe20003800000 */
[----:B--2---:R-:W-:-:S13]  /*d960*/  ISETP.GE.AND P0, PT, R2, 0x61, PT ;  /* 0x000000610200780c */ /* 0x004fda0003f06270 */
[----:B0-----:R-:W-:Y:S05]  /*d970*/  @!P0 BRA `(.L_x_10230) ;  /* 0x0000000c00688947 */ /* 0x001fea0003800000 */
[----:B------:R-:W2:Y:S02]  /*d980*/  LDL.LU R2, [R1+0x1c] ;  /* 0x00001c0001027983 */ /* 0x000ea40000300800 */
[----:B--2---:R-:W-:-:S07]  /*d990*/  VIADD R21, R2, 0xfffffffe ;  /* 0xfffffffe02157836 */ /* 0x004fce0000000000 */
.L_x_10243:
[----:B0-----:R-:W0:Y:S01]  /*d9a0*/  S2R R2, SR_TID.X ;  /* 0x0000000000027919 */ /* 0x001e220000002100 */
[----:B------:R-:W-:Y:S01]  /*d9b0*/  IMAD R8, R21, 0x60, R32 ;  /* 0x0000006015087824 */ /* 0x000fe200078e0220 */
        /* <DEDUP_REMOVED lines=10> */
[----:B-1----:R-:W1:Y:S01]  /*da60*/  @!P2 LDC.64 R4, c[0x0][0x428] ;  /* 0x00010a00ff04ab82 */ /* 0x002e620000000a00 */
[----:B0-----:R-:W-:-:S13]  /*da70*/  ISETP.NE.AND P0, PT, R3, 0x1, PT ;  /* 0x000000010300780c */ /* 0x001fda0003f05270 */
[----:B------:R-:W0:Y:S08]  /*da80*/  @P0 LDC R3, c[0x0][0x434] ;  /* 0x00010d00ff030b82 */ /* 0x000e300000000800 */
[----:B--2---:R-:W2:Y:S01]  /*da90*/  @P0 LDC R7, c[0x0][0x438] ;  /* 0x00010e00ff070b82 */ /* 0x004ea20000000800 */
[----:B0-----:R-:W-:-:S05]  /*daa0*/  @P0 IMAD.HI.U32 R2, R8, R3, RZ ;  /* 0x0000000308020227 */ /* 0x001fca00078e00ff */
[----:B--2---:R-:W-:Y:S01]  /*dab0*/  @P0 SHF.R.U32.HI R9, RZ, R7, R2 ;  /* 0x00000007ff090219 */ /* 0x004fe20000011602 */
[----:B-1----:R-:W-:Y:S01]  /*dac0*/  @!P2 IMAD R2, R33, R4, RZ ;  /* 0x000000042102a224 */ /* 0x002fe200078e02ff */
[----:B------:R-:W0:Y:S02]  /*dad0*/  @!P2 LDC.64 R6, c[0x0][0x418] ;  /* 0x00010600ff06ab82 */ /* 0x000e240000000a00 */
[--C-:B------:R-:W-:Y:S01]  /*dae0*/  @!P2 SHF.R.S32.HI R3, RZ, 0x1f, R9.reuse ;  /* 0x0000001fff03a819 */ /* 0x100fe20000011409 */
[----:B------:R-:W-:Y:S02]  /*daf0*/  @!P2 IMAD R5, R29, R5, R2 ;  /* 0x000000051d05a224 */ /* 0x000fe400078e0202 */
[----:B------:R-:W-:-:S04]  /*db00*/  @!P2 IMAD.MOV.U32 R2, RZ, RZ, R9 ;  /* 0x000000ffff02a224 */ /* 0x000fc800078e0009 */
[----:B------:R-:W-:Y:S01]  /*db10*/  @!P2 IMAD.WIDE.U32 R2, R29, R4, R2 ;  /* 0x000000041d02a225 */ /* 0x000fe200078e0002 */
[----:B------:R-:W-:Y:S05]  /*db20*/  YIELD ;  /* 0x0000000000007946 */ /* 0x000fea0003800000 */
[----:B------:R-:W-:Y:S01]  /*db30*/  @!P2 IADD3 R3, R5, R3, RZ ;  /* 0x000000030503a210 */ /* 0x000fe20007ffe0ff */
[----:B------:R-:W-:Y:S01]  /*db40*/  IMAD.MOV.U32 R4, RZ, RZ, RZ ;  /* 0x000000ffff047224 */ /* 0x000fe200078e00ff */
[----:B------:R-:W-:Y:S01]  /*db50*/  ULDC UR4, c[0x0][0x430] ;  /* 0x00010c0000047ab9 */ /* 0x000fe20000000800 */
[----:B0-----:R-:W-:-:S04]  /*db60*/  @!P2 LEA R6, P0, R2, R6, 0x2 ;  /* 0x000000060206a211 */ /* 0x001fc800078010ff */
[----:B------:R-:W-:Y:S02]  /*db70*/  @!P2 LEA.HI.X R7, R2, R7, R3, 0x2, P0 ;  /* 0x000000070207a211 */ /* 0x000fe400000f1403 */
[C---:B------:R-:W-:Y:S01]  /*db80*/  ISETP.NE.AND P0, PT, R24.reuse, 0x2, PT ;  /* 0x000000021800780c */ /* 0x040fe20003f05270 */
[----:B------:R-:W-:Y:S02]  /*db90*/  IMAD.MOV R5, RZ, RZ, -R9 ;  /* 0x000000ffff057224 */ /* 0x000fe400078e0a09 */
[----:B------:R0:W5:Y:S01]  /*dba0*/  @!P2 LDG.E R4, desc[UR36][R6.64] ;  /* 0x000000240604a981 */ /* 0x000162000c1e1900 */
[----:B------:R-:W-:Y:S01]  /*dbb0*/  SEL R2, RZ, 0x1, P0 ;  /* 0x00000001ff027807 */ /* 0x000fe20000000000 */
[----:B------:R-:W-:Y:S01]  /*dbc0*/  IMAD R5, R5, UR4, R8 ;  /* 0x0000000405057c24 */ /* 0x000fe2000f8e0208 */
[----:B------:R-:W-:Y:S02]  /*dbd0*/  SEL R24, R24, RZ, P0 ;  /* 0x000000ff18187207 */ /* 0x000fe40000000000 */
[----:B------:R-:W-:Y:S01]  /*dbe0*/  LOP3.LUT R27, R27, R2, RZ, 0x3c, !PT ;  /* 0x000000021b1b7212 */ /* 0x000fe200078e3cff */
[----:B------:R-:W-:-:S02]  /*dbf0*/  IMAD.MOV.U32 R2, RZ, RZ, R21 ;  /* 0x000000ffff027224 */ /* 0x000fc400078e0015 */
[----:B------:R-:W-:-:S03]  /*dc00*/  VIADD R21, R21, 0xffffffff ;  /* 0xffffffff15157836 */ /* 0x000fc60000000000 */
[----:B------:R-:W-:Y:S01]  /*dc10*/  ISETP.GT.AND P2, PT, R2, RZ, PT ;  /* 0x000000ff0200720c */ /* 0x000fe20003f44270 */
[----:B0-----:R-:W-:-:S12]  /*dc20*/  @!P1 BRA `(.L_x_10231) ;  /* 0x0000000000049947 */ /* 0x001fd80003800000 */
[----:B------:R-:W-:Y:S01]  /*dc30*/  BPT.TRAP 0x1 ;  /* 0x000000040000795c */ /* 0x000fe20000300000 */
.L_x_10231:
[----:B------:R-:W-:Y:S01]  /*dc40*/  IMAD R10, R24, 0x8, R22 ;  /* 0x00000008180a7824 */ /* 0x000fe200078e0216 */
[----:B------:R-:W-:Y:S01]  /*dc50*/  SHF.L.U32 R20, R27, 0x1f, RZ ;  /* 0x0000001f1b147819 */ /* 0x000fe200000006ff */
[----:B------:R-:W-:Y:S01]  /*dc60*/  BSSY B1, `(.L_x_10232) ;  /* 0x0000004000017945 */ /* 0x000fe20003800000 */
[----:B------:R-:W-:Y:S02]  /*dc70*/  SHF.R.S32.HI R9, RZ, 0x1f, R5 ;  /* 0x0000001fff097819 */ /* 0x000fe40000011405 */
[----:B------:R-:W0:Y:S02]  /*dc80*/  SYNCS.PHASECHK.TRANS64.TRYWAIT P0, [R10+URZ+0x32440], R20 ;  /* 0x032440140a0075a7 */ /* 0x000e24000800017f */
[----:B0-----:R-:W-:Y:S05]  /*dc90*/  @!P0 BRA `(.L_x_10233) ;  /* 0x0000004400088947 */ /* 0x001fea0003800000 */
.L_x_10344:
[----:B------:R-:W-:Y:S05]  /*dca0*/  BSYNC B1 ;  /* 0x0000000000017941 */ /* 0x000fea0003800000 */
.L_x_10232:
        /* <DEDUP_REMOVED lines=25> */
[----:B------:R-:W2:Y:S04]  /*de40*/  SHFL.IDX PT, R3, R8, RZ, 0x181f ;  /* 0x00181fff08037589 */ /* 0x000ea800000e0000 */
[----:B------:R-:W-:Y:S01]  /*de50*/  SHFL.IDX PT, R14, R6, 0x5, 0x181f ;  /* 0x00b81f00060e7f89 */ /* 0x000fe200000e0000 */
        /* <DEDUP_REMOVED lines=24> */
.L_x_10358:
        /* <DEDUP_REMOVED lines=8> */
.L_x_10235:
        /* <DEDUP_REMOVED lines=10> */
.L_x_10236:
[----:B------:R2:W-:Y:S01]  /*e100*/  SYNCS.ARRIVE.TRANS64.A1T0 RZ, [R10+URZ+0x32430], RZ ;  /* 0x032430ff0aff79a7 */ /* 0x0005e2000810003f */
[----:B------:R-:W-:Y:S05]  /*e110*/  @!P3 BRA `(.L_x_10237) ;  /* 0x000000000004b947 */ /* 0x000fea0003800000 */
[----:B------:R-:W-:Y:S01]  /*e120*/  BPT.TRAP 0x1 ;  /* 0x000000040000795c */ /* 0x000fe20000300000 */
.L_x_10237:
[----:B------:R-:W3:Y:S01]  /*e130*/  SYNCS.PHASECHK.TRANS64.TRYWAIT P0, [R10+URZ+0x32460], R20 ;  /* 0x032460140a0075a7 */ /* 0x000ee2000800017f */
[----:B------:R-:W-:Y:S04]  /*e140*/  BSSY B1, `(.L_x_10238) ;  /* 0x0000002000017945 */ /* 0x000fe80003800000 */
[----:B---3--:R-:W-:Y:S05]  /*e150*/  @!P0 BRA `(.L_x_10239) ;  /* 0x00000044008c8947 */ /* 0x008fea0003800000 */
.L_x_10359:
[----:B------:R-:W-:Y:S05]  /*e160*/  BSYNC B1 ;  /* 0x0000000000017941 */ /* 0x000fea0003800000 */
.L_x_10238:
[----:B------:R-:W-:Y:S01]  /*e170*/  ULDC.64 UR4, c[0x0][0x328] ;  /* 0x0000ca0000047ab9 */ /* 0x000fe20000000a00 */
[----:B------:R-:W-:Y:S01]  /*e180*/  LOP3.LUT P5, RZ, R23, 0x1, RZ, 0xc0, !PT ;  /* 0x0000000117ff7812 */ /* 0x000fe200078ac0ff */
[----:B-1----:R-:W-:Y:S01]  /*e190*/  IMAD R2, R9, UR4, RZ ;  /* 0x0000000409027c24 */ /* 0x002fe2000f8e02ff */
[C---:B------:R-:W-:Y:S01]  /*e1a0*/  LOP3.LUT P4, RZ, R23.reuse, 0x10, RZ, 0xc0, !PT ;  /* 0x0000001017ff7812 */ /* 0x040fe2000788c0ff */
[----:B0--3--:R-:W-:Y:S01]  /*e1b0*/  IMAD R20, R24, 0x6000, R30 ;  /* 0x0000600018147824 */ /* 0x009fe200078e021e */
[----:B------:R-:W-:Y:S01]  /*e1c0*/  LOP3.LUT P3, RZ, R23, 0x8, RZ, 0xc0, !PT ;  /* 0x0000000817ff7812 */ /* 0x000fe2000786c0ff */
[----:B------:R-:W-:Y:S01]  /*e1d0*/  IMAD R7, R5, UR5, R2 ;  /* 0x0000000505077c24 */ /* 0x000fe2000f8e0202 */
[----:B------:R-:W-:Y:S01]  /*e1e0*/  LOP3.LUT P1, RZ, R23, 0x4, RZ, 0xc0, !PT ;  /* 0x0000000417ff7812 */ /* 0x000fe2000782c0ff */
        /* <DEDUP_REMOVED lines=19> */
[----:B------:R-:W1:Y:S04]  /*e320*/  SHFL.IDX PT, R3, R25, RZ, 0x181f ;  /* 0x00181fff19037589 */ /* 0x000e6800000e0000 */
[----:B------:R-:W-:Y:S04]  /*e330*/  SHFL.IDX PT, R4, R25, 0x1, 0x181f ;  /* 0x00381f0019047f89 */ /* 0x000fe800000e0000 */
[----:B------:R-:W-:Y:S04]  /*e340*/  SHFL.IDX PT, R8, R17, 0x2, 0x181f ;  /* 0x00581f0011087f89 */ /* 0x000fe800000e0000 */
[----:B------:R-:W-:Y:S01]  /*e350*/  SHFL.IDX PT, R5, R25, 0x3, 0x181f ;  /* 0x00781f0019057f89 */ /* 0x000fe200000e0000 */
[----:B0-----:R-:W-:-:S03]  /*e360*/  IADD3 R2, P0, R14, R0, RZ ;  /* 0x000000000e027210 */ /* 0x001fc60007f1e0ff */
[----:B------:R-:W0:Y:S02]  /*e370*/  SHFL.IDX PT, R14, R17, 0x1, 0x181f ;  /* 0x00381f00110e7f89 */ /* 0x000e2400000e0000 */
[----:B-1----:R-:W-:-:S05]  /*e380*/  IMAD.X R3, RZ, RZ, R3, P0 ;  /* 0x000000ffff037224 */ /* 0x002fca00000e0603 */
        /* <DEDUP_REMOVED lines=9> */
[----:B-1----:R-:W-:Y:S04]  /*e420*/  SHFL.IDX PT, R3, R25, 0x4, 0x181f ;  /* 0x00981f0019037f89 */ /* 0x002fe800000e0000 */
        /* <DEDUP_REMOVED lines=24> */
.L_x_10373:
[----:B01----:R-:W-:-:S05]  /*e5b0*/  IADD3 R2, P0, R14, R0, RZ ;  /* 0x000000000e027210 */ /* 0x003fca0007f1e0ff */
        /* <DEDUP_REMOVED lines=10> */
.L_x_10241:
        /* <DEDUP_REMOVED lines=10> */
.L_x_10242:
[----:B------:R1:W-:Y:S01]  /*e700*/  SYNCS.ARRIVE.TRANS64.A1T0 RZ, [R10+URZ+0x32450], RZ ;  /* 0x032450ff0aff79a7 */ /* 0x0003e2000810003f */
[----:B------:R-:W-:Y:S05]  /*e710*/  @P2 BRA `(.L_x_10243) ;  /* 0xfffffff000a02947 */ /* 0x000fea000383ffff */
.L_x_10230:
[----:B------:R-:W-:Y:S05]  /*e720*/  BSYNC B0 ;  /* 0x0000000000007941 */ /* 0x000fea0003800000 */
.L_x_10229:
[----:B0-----:R-:W0:Y:S01]  /*e730*/  S2R R2, SR_TID.X ;  /* 0x0000000000027919 */ /* 0x001e220000002100 */
[----:B------:R-:W-:Y:S01]  /*e740*/  VIADD R24, R24, 0x1 ;  /* 0x0000000118187836 */ /* 0x000fe20000000000 */
[----:B------:R-:W-:Y:S04]  /*e750*/  BSSY B0, `(.L_x_10244) ;  /* 0x0000012000007945 */ /* 0x000fe80003800000 */
[----:B------:R-:W-:-:S04]  /*e760*/  ISETP.NE.AND P0, PT, R24, 0x2, PT ;  /* 0x000000021800780c */ /* 0x000fc80003f05270 */
[----:B------:R-:W-:Y:S02]  /*e770*/  SEL R0, RZ, 0x1, P0 ;  /* 0x00000001ff007807 */ /* 0x000fe40000000000 */
[----:B0-----:R-:W-:-:S04]  /*e780*/  LOP3.LUT R2, R2, 0x7f, RZ, 0xc0, !PT ;  /* 0x0000007f02027812 */ /* 0x001fc800078ec0ff */
[----:B------:R-:W-:-:S13]  /*e790*/  ISETP.NE.AND P1, PT, R2, RZ, PT ;  /* 0x000000ff0200720c */ /* 0x000fda0003f25270 */
[----:B------:R-:W-:Y:S05]  /*e7a0*/  @P1 BRA `(.L_x_10245) ;  /* 0x0000000000301947 */ /* 0x000fea0003800000 */
[----:B------:R-:W0:Y:S01]  /*e7b0*/  S2R R5, SR_LANEID ;  /* 0x0000000000057919 */ /* 0x000e220000000000 */
[----:B------:R-:W-:Y:S01]  /*e7c0*/  VOTEU.ANY UR4, UPT, PT ;  /* 0x0000000000047886 */ /* 0x000fe200038e0100 */
[----:B------:R-:W3:Y:S01]  /*e7d0*/  LDC.64 R2, c[0x0][0xd60] ;  /* 0x00035800ff027b82 */ /* 0x000ee20000000a00 */
[----:B------:R-:W0:Y:S02]  /*e7e0*/  FLO.U32 R4, UR4 ;  /* 0x0000000400047d00 */ /* 0x000e2400080e0000 */
[----:B0-----:R-:W-:-:S06]  /*e7f0*/  ISETP.EQ.U32.AND P1, PT, R4, R5, PT ;  /* 0x000000050400720c */ /* 0x001fcc0003f22070 */
[----:B------:R-:W3:Y:S07]  /*e800*/  POPC R5, UR4 ;  /* 0x0000000400057d09 */ /* 0x000eee0008000000 */
[----:B---3--:R-:W3:Y:S01]  /*e810*/  @P1 ATOMG.E.ADD.STRONG.GPU PT, R3, desc[UR36][R2.64], R5 ;  /* 0x00000005020319a8 */ /* 0x008ee200081ee1e4 */
[----:B------:R-:W0:Y:S02]  /*e820*/  S2R R6, SR_LTMASK ;  /* 0x0000000000067919 */ /* 0x000e240000003900 */
[----:B0-----:R-:W-:-:S04]  /*e830*/  LOP3.LUT R6, R6, UR4, RZ, 0xc0, !PT ;  /* 0x0000000406067c12 */ /* 0x001fc8000f8ec0ff */
[----:B------:R-:W0:Y:S01]  /*e840*/  POPC R7, R6 ;  /* 0x0000000600077309 */ /* 0x000e220000000000 */
[----:B---3--:R-:W0:Y:S02]  /*e850*/  SHFL.IDX PT, R4, R3, R4, 0x1f ;  /* 0x00001f0403047589 */ /* 0x008e2400000e0000 */
[----:B0-----:R-:W-:-:S07]  /*e860*/  IADD3 R16, R4, UR39, R7 ;  /* 0x0000002704107c10 */ /* 0x001fce000fffe007 */
.L_x_10245:
[----:B------:R-:W-:Y:S05]  /*e870*/  BSYNC B0 ;  /* 0x0000000000007941 */ /* 0x000fea0003800000 */
.L_x_10244:
[----:B------:R-:W-:Y:S02]  /*e880*/  SEL R24, R24, RZ, P0 ;  /* 0x000000ff18187207 */ /* 0x000fe40000000000 */
[----:B------:R-:W-:-:S07]  /*e890*/  LOP3.LUT R27, R27, R0, RZ, 0x3c, !PT ;  /* 0x000000001b1b7212 */ /* 0x000fce00078e3cff */
.L_x_10198:
[----:B------:R-:W-:Y:S05]  /*e8a0*/  BSYNC B7 ;  /* 0x0000000000077941 */ /* 0x000fea0003800000 */
.L_x_10196:
        /* <DEDUP_REMOVED lines=11> */
.L_x_10246:
        /* <DEDUP_REMOVED lines=19> */
[----:B------:R-:W0:Y:S02]  /*ea90*/  SHFL.UP PT, R14, R4, 0x1, RZ ;  /* 0x04200000040e7989 */ /* 0x000e2400000e00ff */
[----:B0-----:R-:W-:-:S05]  /*eaa0*/  SEL R5, R14, RZ, P1 ;  /* 0x000000ff0e057207 */ /* 0x001fca0000800000 */
[----:B------:R-:W-:Y:S02]  /*eab0*/  IMAD.IADD R6, R4, 0x1, R5 ;  /* 0x0000000104067824 */ /* 0x000fe400078e0205 */
        /* <DEDUP_REMOVED lines=13> */
[----:B------:R0:W3:Y:S02]  /*eb90*/  SHFL.IDX PT, R14, R6, 0x1f, 0x1f ;  /* 0x03e01f00060e7f89 */ /* 0x0000e400000e0000 */
.L_x_10383:
[----:B------:R-:W-:Y:S02]  /*eba0*/  ULDC UR4, c[0x0][0xd38] ;  /* 0x00034e0000047ab9 */ /* 0x000fe40000000800 */
[----:B------:R-:W-:-:S04]  /*ebb0*/  IMAD.U32 R7, RZ, RZ, UR4 ;  /* 0x00000004ff077e24 */ /* 0x000fc8000f8e00ff */
[----:B---3--:R-:W-:-:S04]  /*ebc0*/  IMAD R3, R14, R7, RZ ;  /* 0x000000070e037224 */ /* 0x008fc800078e02ff */
[----:B------:R-:W-:-:S05]  /*ebd0*/  IMAD.IADD R8, R0, 0x1, R3 ;  /* 0x0000000100087824 */ /* 0x000fca00078e0203 */
[----:B------:R-:W-:-:S13]  /*ebe0*/  ISETP.GT.AND P6, PT, R8, R5, PT ;  /* 0x000000050800720c */ /* 0x000fda0003fc4270 */
[----:B------:R-:W-:Y:S05]  /*ebf0*/  @P6 BRA `(.L_x_10249) ;  /* 0x00000000009c6947 */ /* 0x000fea0003800000 */
.L_x_10254:
[----:B------:R-:W3:Y:S01]  /*ec00*/  LDC R0, c[0x0][0xd3c] ;  /* 0x00034f00ff007b82 */ /* 0x000ee20000000800 */
[----:B------:R-:W-:-:S05]  /*ec10*/  VIADD R19, R19, 0x1f ;  /* 0x0000001f13137836 */ /* 0x000fca0000000000 */
[----:B---3--:R-:W-:-:S13]  /*ec20*/  ISETP.GE.AND P6, PT, R19, R0, PT ;  /* 0x000000001300720c */ /* 0x008fda0003fc6270 */
[----:B------:R-:W-:Y:S05]  /*ec30*/  @P6 BRA `(.L_x_10250) ;  /* 0x0000000400446947 */ /* 0x000fea0003800000 */
[----:B------:R-:W3:Y:S01]  /*ec40*/  S2R R2, SR_TID.X ;  /* 0x0000000000027919 */ /* 0x000ee20000002100 */
[----:B------:R-:W-:Y:S01]  /*ec50*/  BSSY B0, `(.L_x_10251) ;  /* 0x0000009000007945 */ /* 0x000fe20003800000 */
[----:B------:R-:W-:Y:S01]  /*ec60*/  IMAD.MOV.U32 R4, RZ, RZ, RZ ;  /* 0x000000ffff047224 */ /* 0x000fe200078e00ff */
[----:B---3--:R-:W-:-:S05]  /*ec70*/  LOP3.LUT R2, R2, 0x1f, RZ, 0xc0, !PT ;  /* 0x0000001f02027812 */ /* 0x008fca00078ec0ff */
[----:B------:R-:W-:-:S05]  /*ec80*/  IMAD.IADD R7, R19, 0x1, R2 ;  /* 0x0000000113077824 */ /* 0x000fca00078e0202 */
[----:B------:R-:W-:-:S13]  /*ec90*/  ISETP.GE.OR P6, PT, R7, R0, !P0 ;  /* 0x000000000700720c */ /* 0x000fda00047c6670 */
[----:B------:R-:W-:Y:S05]  /*eca0*/  @P6 BRA `(.L_x_10252) ;  /* 0x00000000000c6947 */ /* 0x000fea0003800000 */
[----:B------:R-:W3:Y:S02]  /*ecb0*/  LDC.64 R2, c[0x0][0xd80] ;  /* 0x00036000ff027b82 */ /* 0x000ee40000000a00 */
[----:B---3--:R-:W-:-:S05]  /*ecc0*/  IMAD.WIDE R2, R7, 0x4, R2 ;  /* 0x0000000407027825 */ /* 0x008fca00078e0202 */
[----:B------:R3:W5:Y:S02]  /*ecd0*/  LDG.E R4, desc[UR36][R2.64] ;  /* 0x0000002402047981 */ /* 0x000764000c1e1900 */
.L_x_10252:
[----:B------:R-:W-:Y:S05]  /*ece0*/  BSYNC B0 ;  /* 0x0000000000007941 */ /* 0x000fea0003800000 */
.L_x_10251:
[----:B------:R-:W-:-:S03]  /*ecf0*/  UMOV UR4, 0xffffffff ;  /* 0xffffffff00047882 */ /* 0x000fc60000000000 */
[----:B------:R-:W-:Y:S05]  /*ed00*/  BRA.DIV UR4, `(.L_x_10253) ;  /* 0x0000004604a47947 */ /* 0x000fea000b800000 */
[----:B-----5:R-:W4:Y:S02]  /*ed10*/  SHFL.UP PT, R14, R4, 0x1, RZ ;  /* 0x04200000040e7989 */ /* 0x020f2400000e00ff */
[----:B----4-:R-:W-:-:S05]  /*ed20*/  SEL R13, R14, RZ, P1 ;  /* 0x000000ff0e0d7207 */ /* 0x010fca0000800000 */
[----:B------:R-:W-:-:S05]  /*ed30*/  IMAD.IADD R13, R4, 0x1, R13 ;  /* 0x00000001040d7824 */ /* 0x000fca00078e020d */
[----:B------:R-:W4:Y:S02]  /*ed40*/  SHFL.UP PT, R14, R13, 0x2, RZ ;  /* 0x044000000d0e7989 */ /* 0x000f2400000e00ff */
[----:B----4-:R-:W-:-:S05]  /*ed50*/  SEL R0, R14, RZ, P2 ;  /* 0x000000ff0e007207 */ /* 0x010fca0001000000 */
[----:B------:R-:W-:-:S05]  /*ed60*/  IMAD.IADD R0, R13, 0x1, R0 ;  /* 0x000000010d007824 */ /* 0x000fca00078e0200 */
[----:B------:R-:W3:Y:S02]  /*ed70*/  SHFL.UP PT, R14, R0, 0x4, RZ ;  /* 0x04800000000e7989 */ /* 0x000ee400000e00ff */
[----:B---3--:R-:W-:-:S05]  /*ed80*/  SEL R3, R14, RZ, P3 ;  /* 0x000000ff0e037207 */ /* 0x008fca0001800000 */
[----:B------:R-:W-:-:S05]  /*ed90*/  IMAD.IADD R2, R0, 0x1, R3 ;  /* 0x0000000100027824 */ /* 0x000fca00078e0203 */
[----:B------:R-:W3:Y:S02]  /*eda0*/  SHFL.UP PT, R14, R2, 0x8, RZ ;  /* 0x05000000020e7989 */ /* 0x000ee400000e00ff */
[----:B---3--:R-:W-:-:S05]  /*edb0*/  SEL R3, R14, RZ, P4 ;  /* 0x000000ff0e037207 */ /* 0x008fca0002000000 */
[----:B------:R-:W-:-:S05]  /*edc0*/  IMAD.IADD R3, R2, 0x1, R3 ;  /* 0x0000000102037824 */ /* 0x000fca00078e0203 */
[----:B------:R-:W0:Y:S02]  /*edd0*/  SHFL.UP PT, R14, R3, 0x10, RZ ;  /* 0x06000000030e7989 */ /* 0x000e2400000e00ff */
[----:B0-----:R-:W-:-:S05]  /*ede0*/  SEL R6, R14, RZ, P5 ;  /* 0x000000ff0e067207 */ /* 0x001fca0002800000 */
[----:B------:R-:W-:-:S05]  /*edf0*/  IMAD.IADD R6, R3, 0x1, R6 ;  /* 0x0000000103067824 */ /* 0x000fca00078e0206 */
[----:B------:R0:W3:Y:S02]  /*ee00*/  SHFL.IDX PT, R14, R6, 0x1f, 0x1f ;  /* 0x03e01f00060e7f89 */ /* 0x0000e400000e0000 */
.L_x_10391:
[----:B------:R-:W-:Y:S02]  /*ee10*/  ULDC UR4, c[0x0][0xd38] ;  /* 0x00034e0000047ab9 */ /* 0x000fe40000000800 */
[----:B------:R-:W-:-:S04]  /*ee20*/  IMAD.U32 R7, RZ, RZ, UR4 ;  /* 0x00000004ff077e24 */ /* 0x000fc8000f8e00ff */
[----:B---3--:R-:W-:-:S04]  /*ee30*/  IMAD R3, R14, R7, RZ ;  /* 0x000000070e037224 */ /* 0x008fc800078e02ff */
[----:B------:R-:W-:-:S05]  /*ee40*/  IMAD.IADD R8, R3, 0x1, R8 ;  /* 0x0000000103087824 */ /* 0x000fca00078e0208 */
[----:B------:R-:W-:-:S13]  /*ee50*/  ISETP.GT.AND P6, PT, R8, R5, PT ;  /* 0x000000050800720c */ /* 0x000fda0003fc4270 */
[----:B------:R-:W-:Y:S05]  /*ee60*/  @!P6 BRA `(.L_x_10254) ;  /* 0xfffffffc0064e947 */ /* 0x000fea000383ffff */
.L_x_10249:
[----:B------:R-:W-:Y:S01]  /*ee70*/  IMAD.IADD R8, R8, 0x1, -R3 ;  /* 0x0000000108087824 */ /* 0x000fe200078e0a03 */
[----:B------:R-:W-:-:S03]  /*ee80*/  UMOV UR4, 0xffffffff ;  /* 0xffffffff00047882 */ /* 0x000fc60000000000 */
[----:B------:R-:W-:-:S05]  /*ee90*/  IMAD R0, R6, R7, R8 ;  /* 0x0000000706007224 */ /* 0x000fca00078e0208 */
[----:B------:R-:W-:Y:S01]  /*eea0*/  ISETP.GT.AND P6, PT, R0, R5, PT ;  /* 0x000000050000720c */ /* 0x000fe20003fc4270 */
[----:B------:R-:W-:-:S12]  /*eeb0*/  BRA.DIV UR4, `(.L_x_10255) ;  /* 0x0000004604f47947 */ /* 0x000fd8000b800000 */
[----:B------:R-:W-:-:S04]  /*eec0*/  VOTE.ANY R2, PT, !P6 ;  /* 0x0000000000027806 */ /* 0x000fc800070e0100 */
[----:B------:R-:W3:Y:S02]  /*eed0*/  POPC R0, R2 ;  /* 0x0000000200007309 */ /* 0x000ee40000000000 */
[----:B---3--:R3:W4:Y:S02]  /*eee0*/  SHFL.IDX PT, R4, R4, R0, 0x1f ;  /* 0x00001f0004047589 */ /* 0x00872400000e0000 */
.L_x_10395:
[----:B------:R-:W-:Y:S01]  /*eef0*/  ISETP.NE.AND P0, PT, R2, RZ, PT ;  /* 0x000000ff0200720c */ /* 0x000fe20003f05270 */
[----:B------:R-:W-:-:S12]  /*ef00*/  IMAD.MOV.U32 R14, RZ, RZ, RZ ;  /* 0x000000ffff0e7224 */ /* 0x000fd800078e00ff */
[----:B------:R-:W-:Y:S05]  /*ef10*/  @!P0 BRA `(.L_x_10256) ;  /* 0x0000000000108947 */ /* 0x000fea0003800000 */
[----:B------:R-:W-:Y:S01]  /*ef20*/  UMOV UR4, 0xffffffff ;  /* 0xffffffff00047882 */ /* 0x000fe20000000000 */
[----:B------:R-:W-:Y:S02]  /*ef30*/  IADD3 R12, R0, -0x1, RZ ;  /* 0xffffffff000c7810 */ /* 0x000fe40007ffe0ff */
[----:B------:R-:W-:Y:S05]  /*ef40*/  BRA.DIV UR4, `(.L_x_10257) ;  /* 0x0000004a04187947 */ /* 0x000fea000b800000 */
[----:B------:R0:W0:Y:S02]  /*ef50*/  SHFL.IDX PT, R14, R6, R12, 0x1f ;  /* 0x00001f0c060e7589 */ /* 0x00002400000e0000 */
.L_x_10256:
[----:B0---4-:R-:W-:Y:S01]  /*ef60*/  IABS R6, R4 ;  /* 0x0000000400067213 */ /* 0x011fe20000000000 */
[----:B------:R-:W-:Y:S02]  /*ef70*/  IMAD R16, R14, R7, R8 ;  /* 0x000000070e107224 */ /* 0x000fe400078e0208 */
[----:B------:R-:W-:Y:S01]  /*ef80*/  IMAD.IADD R19, R0, 0x1, R19 ;  /* 0x0000000100137824 */ /* 0x000fe200078e0213 */
[----:B------:R-:W0:Y:S08]  /*ef90*/  I2F.RP R9, R6 ;  /* 0x0000000600097306 */ /* 0x000e300000209400 */
[----:B0-----:R-:W0:Y:S02]  /*efa0*/  MUFU.RCP R9, R9 ;  /* 0x0000000900097308 */ /* 0x001e240000001000 */
[----:B0-----:R-:W-:-:S06]  /*efb0*/  VIADD R2, R9, 0xffffffe ;  /* 0x0ffffffe09027836 */ /* 0x001fcc0000000000 */
[----:B------:R0:W4:Y:S02]  /*efc0*/  F2I.FTZ.U32.TRUNC.NTZ R3, R2 ;  /* 0x0000000200037305 */ /* 0x000124000021f000 */
[----:B0-----:R-:W-:Y:S02]  /*efd0*/  IMAD.MOV.U32 R2, RZ, RZ, RZ ;  /* 0x000000ffff027224 */ /* 0x001fe400078e00ff */
[----:B----4-:R-:W-:-:S04]  /*efe0*/  IMAD.MOV R7, RZ, RZ, -R3 ;  /* 0x000000ffff077224 */ /* 0x010fc800078e0a03 */
        /* <DEDUP_REMOVED lines=22> */
.L_x_10250:
[----:B------:R-:W-:Y:S01]  /*f150*/  UMOV UR4, URZ ;  /* 0x0000003f00047c82 */ /* 0x000fe20008000000 */
[----:B------:R-:W-:Y:S01]  /*f160*/  UMOV UR5, URZ ;  /* 0x0000003f00057c82 */ /* 0x000fe20008000000 */
[----:B------:R-:W-:Y:S01]  /*f170*/  ULDC UR6, c[0x0][0xd3c] ;  /* 0x00034f0000067ab9 */ /* 0x000fe20000000800 */
[----:B------:R-:W-:Y:S02]  /*f180*/  IMAD.MOV.U32 R16, RZ, RZ, R5 ;  /* 0x000000ffff107224 */ /* 0x000fe400078e0005 */
[----:B------:R-:W-:Y:S02]  /*f190*/  IMAD.U32 R17, RZ, RZ, UR4 ;  /* 0x00000004ff117e24 */ /* 0x000fe4000f8e00ff */
[----:B------:R-:W-:Y:S02]  /*f1a0*/  IMAD.U32 R18, RZ, RZ, UR5 ;  /* 0x00000005ff127e24 */ /* 0x000fe4000f8e00ff */
[----:B------:R-:W-:-:S07]  /*f1b0*/  IMAD.U32 R19, RZ, RZ, UR6 ;  /* 0x00000006ff137e24 */ /* 0x000fce000f8e00ff */
.L_x_10258:
[----:B---3--:R-:W3:Y:S01]  /*f1c0*/  S2R R0, SR_TID.X ;  /* 0x0000000000007919 */ /* 0x008ee20000002100 */
[----:B------:R-:W-:Y:S05]  /*f1d0*/  WARPSYNC.ALL ;  /* 0x0000000000007948 */ /* 0x000fea0003800000 */
[----:B------:R-:W-:Y:S01]  /*f1e0*/  BAR.SYNC.DEFER_BLOCKING 0x4, 0x180 ;  /* 0x0106000000007b1d */ /* 0x000fe20000010000 */
[----:B---3--:R-:W-:-:S04]  /*f1f0*/  LOP3.LUT R0, R0, 0x1f, RZ, 0xc0, !PT ;  /* 0x0000001f00007812 */ /* 0x008fc800078ec0ff */
[----:B------:R-:W-:-:S13]  /*f200*/  ISETP.NE.AND P0, PT, R0, RZ, PT ;  /* 0x000000ff0000720c */ /* 0x000fda0003f05270 */
[----:B------:R-:W3:Y:S01]  /*f210*/  @!P0 S2R R3, SR_CgaCtaId ;  /* 0x0000000000038919 */ /* 0x000ee20000008800 */
[----:B------:R-:W-:-:S04]  /*f220*/  @!P0 MOV R0, 0x400 ;  /* 0x0000040000008802 */ /* 0x000fc80000000f00 */
[----:B---3--:R-:W-:-:S05]  /*f230*/  @!P0 LEA R22, R3, R0, 0x18 ;  /* 0x0000000003168211 */ /* 0x008fca00078ec0ff */
[----:B------:R3:W-:Y:S01]  /*f240*/  @!P0 STS.128 [R22+0x324d0], R16 ;  /* 0x0324d01016008388 */ /* 0x0007e20000000c00 */
[----:B------:R-:W-:Y:S06]  /*f250*/  BAR.ARV 0x5, 0x180 ;  /* 0x0146000000007b1d */ /* 0x000fec0000002000 */
.L_x_10247:
[----:B------:R-:W-:Y:S02]  /*f260*/  ULDC UR4, c[0x0][0xd3c] ;  /* 0x00034f0000047ab9 */ /* 0x000fe40000000800 */
[----:B----4-:R-:W-:-:S13]  /*f270*/  ISETP.GE.AND P0, PT, R19, UR4, PT ;  /* 0x0000000413007c0c */ /* 0x010fda000bf06270 */
[----:B------:R-:W-:Y:S05]  /*f280*/  @!P0 BRA `(.L_x_10259) ;  /* 0xffffffb0003c8947 */ /* 0x000fea000383ffff */
[----:B------:R-:W-:Y:S05]  /*f290*/  BSYNC B8 ;  /* 0x0000000000087941 */ /* 0x000fea0003800000 */
.L_x_10192:
[----:B01----:R-:W4:Y:S01]  /*f2a0*/  LDL.LU R0, [R1+0x18] ;  /* 0x0000180001007983 */ /* 0x003f220000300800 */
        /* <DEDUP_REMOVED lines=11> */
.L_x_10398:
[----:B------:R-:W-:Y:S05]  /*f360*/  BSYNC B0 ;  /* 0x0000000000007941 */ /* 0x000fea0003800000 */
.L_x_10260:
[----:B------:R-:W-:-:S03]  /*f370*/  UMOV UR4, 0xffffffff ;  /* 0xffffffff00047882 */ /* 0x000fc60000000000 */
[----:B------:R-:W-:Y:S05]  /*f380*/  BRA.DIV UR4, `(.L_x_10262) ;  /* 0x0000004604407947 */ /* 0x000fea000b800000 */
[----:B0-----:R-:W0:Y:S02]  /*f390*/  S2R R0, SR_TID.X ;  /* 0x0000000000007919 */ /* 0x001e240000002100 */
[----:B0-----:R-:W-:-:S04]  /*f3a0*/  SHF.R.U32.HI R0, RZ, 0x5, R0 ;  /* 0x00000005ff007819 */ /* 0x001fc80000011600 */
[----:B------:R-:W-:-:S05]  /*f3b0*/  LOP3.LUT R0, R0, 0x3, RZ, 0xc0, !PT ;  /* 0x0000000300007812 */ /* 0x000fca00078ec0ff */
[----:B------:R0:W1:Y:S02]  /*f3c0*/  SHFL.IDX PT, R14, R0, RZ, 0x1f ;  /* 0x00001fff000e7589 */ /* 0x00006400000e0000 */
.L_x_10401:
[----:B-1----:R-:W-:Y:S01]  /*f3d0*/  ISETP.NE.AND P0, PT, R14, RZ, PT ;  /* 0x000000ff0e00720c */ /* 0x002fe20003f05270 */
[----:B------:R-:W-:-:S12]  /*f3e0*/  BSSY B0, `(.L_x_10263) ;  /* 0x0000026000007945 */ /* 0x000fd80003800000 */
[----:B------:R-:W-:Y:S05]  /*f3f0*/  @P0 BRA `(.L_x_10264) ;  /* 0x0000000000900947 */ /* 0x000fea0003800000 */
[----:B------:R-:W-:-:S03]  /*f400*/  UMOV UR4, 0xffffffff ;  /* 0xffffffff00047882 */ /* 0x000fc60000000000 */
[----:B------:R-:W-:Y:S05]  /*f410*/  BRA.DIV UR4, `(.L_x_10265) ;  /* 0x0000004604507947 */ /* 0x000fea000b800000 */
[----:B------:R-:W-:-:S13]  /*f420*/  ELECT P6, URZ, PT ;  /* 0x00000000003f782f */ /* 0x000fda00038c0000 */
.L_x_10404:
[----:B------:R-:W-:Y:S05]  /*f430*/  @!P6 BRA `(.L_x_10264) ;  /* 0x000000000080e947 */ /* 0x000fea0003800000 */
[----:B0-----:R-:W4:Y:S02]  /*f440*/  LDL R0, [R1+0x24] ;  /* 0x0000240001007983 */ /* 0x001f240000100800 */
[----:B----4-:R-:W-:-:S13]  /*f450*/  R2UR UR4, R0 ;  /* 0x00000000000472ca */ /* 0x010fda00000e0000 */
[----:B------:R-:W-:-:S06]  /*f460*/  ULOP3.LUT UR4, UR4, 0x2, URZ, 0xfc, !UPT ;  /* 0x0000000204047892 */ /* 0x000fcc000f8efc3f */
[----:B------:R-:W-:-:S05]  /*f470*/  IMAD.U32 R0, RZ, RZ, UR4 ;  /* 0x00000004ff007e24 */ /* 0x000fca000f8e00ff */
[----:B------:R-:W-:-:S13]  /*f480*/  ISETP.NE.AND P0, PT, R0, 0x3, PT ;  /* 0x000000030000780c */ /* 0x000fda0003f05270 */
[----:B------:R-:W-:Y:S05]  /*f490*/  @!P0 BRA `(.L_x_10266) ;  /* 0x0000000000048947 */ /* 0x000fea0003800000 */
[----:B------:R-:W-:Y:S01]  /*f4a0*/  BPT.TRAP 0x1 ;  /* 0x000000040000795c */ /* 0x000fe20000300000 */
.L_x_10266:
[C---:B------:R-:W-:Y:S01]  /*f4b0*/  IMAD R3, R24.reuse, 0x8, R5 ;  /* 0x0000000818037824 */ /* 0x040fe200078e0205 */
[----:B------:R-:W-:Y:S01]  /*f4c0*/  SHF.L.U32 R2, R27, 0x1f, RZ ;  /* 0x0000001f1b027819 */ /* 0x000fe200000006ff */
[----:B------:R-:W-:-:S03]  /*f4d0*/  VIADD R24, R24, 0x1 ;  /* 0x0000000118187836 */ /* 0x000fc60000000000 */
[----:B------:R-:W0:Y:S02]  /*f4e0*/  SYNCS.PHASECHK.TRANS64.TRYWAIT P1, [R3+URZ+0x32440], R2 ;  /* 0x03244002030075a7 */ /* 0x000e24000802017f */
[----:B------:R-:W-:-:S04]  /*f4f0*/  ISETP.NE.AND P2, PT, R24, 0x2, PT ;  /* 0x000000021800780c */ /* 0x000fc80003f45270 */
[----:B------:R-:W-:Y:S01]  /*f500*/  SEL R0, RZ, 0x1, P2 ;  /* 0x00000001ff007807 */ /* 0x000fe20001000000 */
[----:B0-----:R-:W-:Y:S08]  /*f510*/  @!P1 BRA `(.L_x_10267) ;  /* 0x0000004400309947 */ /* 0x001ff00003800000 */
.L_x_10405:
[----:B------:R-:W-:Y:S02]  /*f520*/  SEL R24, R24, RZ, P2 ;  /* 0x000000ff18187207 */ /* 0x000fe40001000000 */
[----:B------:R-:W-:Y:S01]  /*f530*/  LOP3.LUT R0, R27, R0, RZ, 0x3c, !PT ;  /* 0x000000001b007212 */ /* 0x000fe200078e3cff */
[----:B------:R-:W-:Y:S06]  /*f540*/  @!P0 BRA `(.L_x_10268) ;  /* 0x0000000000048947 */ /* 0x000fec0003800000 */
[----:B------:R-:W-:Y:S01]  /*f550*/  BPT.TRAP 0x1 ;  /* 0x000000040000795c */ /* 0x000fe20000300000 */
.L_x_10268:
[----:B------:R-:W-:Y:S01]  /*f560*/  IMAD R5, R24, 0x8, R5 ;  /* 0x0000000818057824 */ /* 0x000fe200078e0205 */
[----:B------:R-:W-:-:S04]  /*f570*/  SHF.L.U32 R0, R0, 0x1f, RZ ;  /* 0x0000001f00007819 */ /* 0x000fc800000006ff */
[----:B------:R-:W1:Y:S02]  /*f580*/  SYNCS.PHASECHK.TRANS64.TRYWAIT P1, [R5+URZ+0x32440], R0 ;  /* 0x03244000050075a7 */ /* 0x000e64000802017f */
[----:B-1----:R-:W-:Y:S05]  /*f590*/  @!P1 BRA `(.L_x_10269) ;  /* 0x0000004400249947 */ /* 0x002fea0003800000 */
.L_x_10406:
[----:B------:R-:W-:Y:S05]  /*f5a0*/  @!P0 BRA `(.L_x_10270) ;  /* 0x0000000000048947 */ /* 0x000fea0003800000 */
[----:B------:R-:W-:Y:S01]  /*f5b0*/  BPT.TRAP 0x1 ;  /* 0x000000040000795c */ /* 0x000fe20000300000 */
.L_x_10270:
[----:B------:R-:W4:Y:S02]  /*f5c0*/  SYNCS.PHASECHK.TRANS64.TRYWAIT P1, [R3+URZ+0x32460], R2 ;  /* 0x03246002030075a7 */ /* 0x000f24000802017f */
[----:B----4-:R-:W-:Y:S05]  /*f5d0*/  @!P1 BRA `(.L_x_10271) ;  /* 0x0000004400289947 */ /* 0x010fea0003800000 */
.L_x_10407:
[----:B------:R-:W-:Y:S05]  /*f5e0*/  @!P0 BRA `(.L_x_10272) ;  /* 0x0000000000048947 */ /* 0x000fea0003800000 */
[----:B------:R-:W-:Y:S01]  /*f5f0*/  BPT.TRAP 0x1 ;  /* 0x000000040000795c */ /* 0x000fe20000300000 */
.L_x_10272:
[----:B------:R0:W0:Y:S02]  /*f600*/  SYNCS.PHASECHK.TRANS64.TRYWAIT P0, [R5+URZ+0x32460], R0 ;  /* 0x03246000050075a7 */ /* 0x000024000800017f */
[----:B0-----:R-:W-:Y:S05]  /*f610*/  @!P0 NANOSLEEP.SYNCS 0x989680 ;  /* 0x009896800000895d */ /* 0x001fea0003900000 */
[----:B------:R-:W0:Y:S02]  /*f620*/  @!P0 SYNCS.PHASECHK.TRANS64 P0, [R5+URZ+0x32460], R0 ;  /* 0x03246000050085a7 */ /* 0x000e24000800007f */
[----:B0-----:R-:W-:Y:S05]  /*f630*/  @!P0 BRA `(.L_x_10272) ;  /* 0xfffffffc00f08947 */ /* 0x001fea000383ffff */
.L_x_10264:
[----:B------:R-:W-:Y:S05]  /*f640*/  BSYNC B0 ;  /* 0x0000000000007941 */ /* 0x000fea0003800000 */
.L_x_10263:
[----:B------:R-:W-:Y:S05]  /*f650*/  EXIT ;  /* 0x000000000000794d */ /* 0x000fea0003800000 */
.L_x_10139:
[----:B-1----:R-:W-:-:S04]  /*f660*/  IMAD.U32 R3, RZ, RZ, UR40 ;  /* 0x00000028ff037e24 */ /* 0x002fc8000f8e00ff */
[----:B------:R1:W2:Y:S03]  /*f670*/  SYNCS.PHASECHK.TRANS64.TRYWAIT P0, [R3+URZ+0x32400], R0 ;  /* 0x03240000030075a7 */ /* 0x0002a6000800017f */
[----:B--2---:R-:W-:Y:S05]  /*f680*/  @!P0 NANOSLEEP.SYNCS 0x989680 ;  /* 0x009896800000895d */ /* 0x004fea0003900000 */
[----:B------:R-:W2:Y:S02]  /*f690*/  @!P0 SYNCS.PHASECHK.TRANS64 P0, [R3+URZ+0x32400], R0 ;  /* 0x03240000030085a7 */ /* 0x000ea4000800007f */
[----:B--2---:R-:W-:Y:S05]  /*f6a0*/  @!P0 BRA `(.L_x_10139) ;  /* 0xfffffffc00ec8947 */ /* 0x004fea000383ffff */
[----:B------:R-:W-:Y:S05]  /*f6b0*/  BRA `(.L_x_10273) ;  /* 0xffffff20005c7947 */ /* 0x000fea000383ffff */
.L_x_10143:
[----:B0-----:R-:W-:-:S04]  /*f6c0*/  IMAD.U32 R4, RZ, RZ, UR52 ;  /* 0x00000034ff047e24 */ /* 0x001fc8000f8e00ff */
[----:B------:R0:W2:Y:S03]  /*f6d0*/  SYNCS.PHASECHK.TRANS64.TRYWAIT P1, [R4+URZ+0x32430], R3 ;  /* 0x03243003040075a7 */ /* 0x0000a6000802017f */
[----:B--2---:R-:W-:Y:S05]  /*f6e0*/  @!P1 NANOSLEEP.SYNCS 0x989680 ;  /* 0x009896800000995d */ /* 0x004fea0003900000 */
[----:B------:R-:W2:Y:S02]  /*f6f0*/  @!P1 SYNCS.PHASECHK.TRANS64 P1, [R4+URZ+0x32430], R3 ;  /* 0x03243003040095a7 */ /* 0x000ea4000802007f */
[----:B--2---:R-:W-:Y:S05]  /*f700*/  @!P1 BRA `(.L_x_10143) ;  /* 0xfffffffc00ec9947 */ /* 0x004fea000383ffff */
[----:B------:R-:W-:Y:S05]  /*f710*/  BRA `(.L_x_10142) ;  /* 0xffffff2000847947 */ /* 0x000fea000383ffff */
.L_x_10144:
[----:B0-----:R-:W-:-:S04]  /*f720*/  IMAD.U32 R5, RZ, RZ, UR40 ;  /* 0x00000028ff057e24 */ /* 0x001fc8000f8e00ff */
[----:B------:R0:W2:Y:S03]  /*f730*/  SYNCS.PHASECHK.TRANS64.TRYWAIT P1, [R5+URZ+0x32410], R0 ;  /* 0x03241000050075a7 */ /* 0x0000a6000802017f */
[----:B--2---:R-:W-:Y:S05]  /*f740*/  @!P1 NANOSLEEP.SYNCS 0x989680 ;  /* 0x009896800000995d */ /* 0x004fea0003900000 */
[----:B------:R-:W2:Y:S02]  /*f750*/  @!P1 SYNCS.PHASECHK.TRANS64 P1, [R5+URZ+0x32410], R0 ;  /* 0x03241000050095a7 */ /* 0x000ea4000802007f */
[----:B--2---:R-:W-:Y:S05]  /*f760*/  @!P1 BRA `(.L_x_10144) ;  /* 0xfffffffc00ec9947 */ /* 0x004fea000383ffff */
[----:B------:R-:W-:Y:S05]  /*f770*/  BRA `(.L_x_10274) ;  /* 0xffffff2400447947 */ /* 0x000fea000383ffff */
.L_x_10148:
[----:B0-----:R-:W-:-:S04]  /*f780*/  IMAD.U32 R0, RZ, RZ, UR52 ;  /* 0x00000034ff007e24 */ /* 0x001fc8000f8e00ff */
[----:B------:R0:W3:Y:S03]  /*f790*/  SYNCS.PHASECHK.TRANS64.TRYWAIT P1, [R0+URZ+0x32450], R3 ;  /* 0x03245003000075a7 */ /* 0x0000e6000802017f */
[----:B---3--:R-:W-:Y:S05]  /*f7a0*/  @!P1 NANOSLEEP.SYNCS 0x989680 ;  /* 0x009896800000995d */ /* 0x008fea0003900000 */
[----:B------:R-:W3:Y:S02]  /*f7b0*/  @!P1 SYNCS.PHASECHK.TRANS64 P1, [R0+URZ+0x32450], R3 ;  /* 0x03245003000095a7 */ /* 0x000ee4000802007f */
[----:B---3--:R-:W-:Y:S05]  /*f7c0*/  @!P1 BRA `(.L_x_10148) ;  /* 0xfffffffc00ec9947 */ /* 0x008fea000383ffff */
[----:B------:R-:W-:Y:S05]  /*f7d0*/  BRA `(.L_x_10147) ;  /* 0xffffff24004c7947 */ /* 0x000fea000383ffff */
.L_x_10155:
[----:B-1----:R-:W-:-:S04]  /*f7e0*/  IMAD.U32 R3, RZ, RZ, UR4 ;  /* 0x00000004ff037e24 */ /* 0x002fc8000f8e00ff */
[----:B------:R1:W2:Y:S03]  /*f7f0*/  SYNCS.PHASECHK.TRANS64.TRYWAIT P2, [R3+URZ+0x32430], R0 ;  /* 0x03243000030075a7 */ /* 0x0002a6000804017f */
[----:B--2---:R-:W-:Y:S05]  /*f800*/  @!P2 NANOSLEEP.SYNCS 0x989680 ;  /* 0x009896800000a95d */ /* 0x004fea0003900000 */
[----:B------:R-:W2:Y:S02]  /*f810*/  @!P2 SYNCS.PHASECHK.TRANS64 P2, [R3+URZ+0x32430], R0 ;  /* 0x032430000300a5a7 */ /* 0x000ea4000804007f */
[----:B--2---:R-:W-:Y:S05]  /*f820*/  @!P2 BRA `(.L_x_10155) ;  /* 0xfffffffc00eca947 */ /* 0x004fea000383ffff */
[----:B------:R-:W-:Y:S05]  /*f830*/  BRA `(.L_x_10154) ;  /* 0xffffff4400407947 */ /* 0x000fea000383ffff */
.L_x_10159:
[----:B-1----:R-:W-:-:S04]  /*f840*/  IMAD.U32 R3, RZ, RZ, UR4 ;  /* 0x00000004ff037e24 */ /* 0x002fc8000f8e00ff */
[----:B------:R1:W3:Y:S03]  /*f850*/  SYNCS.PHASECHK.TRANS64.TRYWAIT P2, [R3+URZ+0x32450], R0 ;  /* 0x03245000030075a7 */ /* 0x0002e6000804017f */
[----:B---3--:R-:W-:Y:S05]  /*f860*/  @!P2 NANOSLEEP.SYNCS 0x989680 ;  /* 0x009896800000a95d */ /* 0x008fea0003900000 */
[----:B------:R-:W3:Y:S02]  /*f870*/  @!P2 SYNCS.PHASECHK.TRANS64 P2, [R3+URZ+0x32450], R0 ;  /* 0x032450000300a5a7 */ /* 0x000ee4000804007f */
[----:B---3--:R-:W-:Y:S05]  /*f880*/  @!P2 BRA `(.L_x_10159) ;  /* 0xfffffffc00eca947 */ /* 0x008fea000383ffff */
[----:B------:R-:W-:Y:S05]  /*f890*/  BRA `(.L_x_10158) ;  /* 0xffffff4400bc7947 */ /* 0x000fea000383ffff */
.L_x_10204:
        /* <DEDUP_REMOVED lines=10> */
.L_x_10276:
[----:B------:R-:W-:Y:S05]  /*f940*/  BSYNC B0 ;  /* 0x0000000000007941 */ /* 0x000fea0003800000 */
.L_x_10275:
[----:B------:R-:W-:Y:S05]  /*f950*/  BRA `(.L_x_10277) ;  /* 0xffffffb400dc7947 */ /* 0x000fea000383ffff */
.L_x_10207:
[----:B0-----:R0:W1:Y:S02]  /*f960*/  SYNCS.PHASECHK.TRANS64.TRYWAIT P0, [R25+URZ+0x32440], R0 ;  /* 0x03244000190075a7 */ /* 0x001064000800017f */
[----:B-1----:R-:W-:Y:S05]  /*f970*/  @!P0 NANOSLEEP.SYNCS 0x989680 ;  /* 0x009896800000895d */ /* 0x002fea0003900000 */
[----:B------:R-:W1:Y:S02]  /*f980*/  @!P0 SYNCS.PHASECHK.TRANS64 P0, [R25+URZ+0x32440], R0 ;  /* 0x03244000190085a7 */ /* 0x000e64000800007f */
[----:B-1----:R-:W-:Y:S05]  /*f990*/  @!P0 BRA `(.L_x_10207) ;  /* 0xfffffffc00f08947 */ /* 0x002fea000383ffff */
[----:B------:R-:W-:Y:S05]  /*f9a0*/  BRA `(.L_x_10278) ;  /* 0xffffffb8000c7947 */ /* 0x000fea000383ffff */
.L_x_10208:
        /* <DEDUP_REMOVED lines=8> */
.L_x_10280:
[----:B------:R-:W-:Y:S05]  /*fa30*/  BSYNC B0 ;  /* 0x0000000000007941 */ /* 0x000fea0003800000 */
.L_x_10279:
        /* <DEDUP_REMOVED lines=9> */
.L_x_10281:
[----:B------:R-:W-:Y:S02]  /*fad0*/  IMAD.MOV.U32 R13, RZ, RZ, R4 ;  /* 0x000000ffff0d7224 */ /* 0x000fe400078e0004 */
[----:B------:R-:W-:Y:S02]  /*fae0*/  IMAD.MOV.U32 R12, RZ, RZ, 0x1 ;  /* 0x00000001ff0c7424 */ /* 0x000fe400078e00ff */
[----:B------:R-:W-:-:S07]  /*faf0*/  IMAD.MOV.U32 R3, RZ, RZ, R14 ;  /* 0x000000ffff037224 */ /* 0x000fce00078e000e */
[----:B------:R-:W-:Y:S05]  /*fb00*/  WARPSYNC.COLLECTIVE R15, `(.L_x_10282) ;  /* 0x000000000f087348 */ /* 0x000fea0003c00000 */
[----:B------:R0:W1:Y:S02]  /*fb10*/  SHFL.IDX P6, R14, R13, R12, R11 ;  /* 0x0000000c0d0e7389 */ /* 0x00006400000c000b */
[----:B01----:R-:W-:Y:S01]  /*fb20*/  ENDCOLLECTIVE ;  /* 0x000000000000791b */ /* 0x003fe20003800000 */
.L_x_10282:
        /* <DEDUP_REMOVED lines=15> */
.L_x_10283:
[----:B------:R-:W-:Y:S01]  /*fc20*/  @P0 LEA R6, R5, R22, 0x1 ;  /* 0x0000001605060211 */ /* 0x000fe200078e08ff */
[----:B------:R-:W-:Y:S02]  /*fc30*/  IMAD.MOV.U32 R13, RZ, RZ, R4 ;  /* 0x000000ffff0d7224 */ /* 0x000fe400078e0004 */
[----:B------:R-:W-:Y:S02]  /*fc40*/  IMAD.MOV.U32 R12, RZ, RZ, 0x2 ;  /* 0x00000002ff0c7424 */ /* 0x000fe400078e00ff */
[----:B------:R-:W-:-:S07]  /*fc50*/  IMAD.MOV.U32 R3, RZ, RZ, R14 ;  /* 0x000000ffff037224 */ /* 0x000fce00078e000e */
[----:B------:R-:W-:Y:S05]  /*fc60*/  WARPSYNC.COLLECTIVE R15, `(.L_x_10284) ;  /* 0x000000000f087348 */ /* 0x000fea0003c00000 */
[----:B------:R0:W1:Y:S02]  /*fc70*/  SHFL.IDX P6, R14, R13, R12, R11 ;  /* 0x0000000c0d0e7389 */ /* 0x00006400000c000b */
[----:B01----:R-:W-:Y:S01]  /*fc80*/  ENDCOLLECTIVE ;  /* 0x000000000000791b */ /* 0x003fe20003800000 */
.L_x_10284:
        /* <DEDUP_REMOVED lines=15> */
.L_x_10285:
[----:B------:R-:W-:Y:S02]  /*fd80*/  @P0 IMAD R6, R5, 0x2, R22 ;  /* 0x0000000205060824 */ /* 0x000fe400078e0216 */
[----:B------:R-:W-:Y:S02]  /*fd90*/  IMAD.MOV.U32 R13, RZ, RZ, R4 ;  /* 0x000000ffff0d7224 */ /* 0x000fe400078e0004 */
[----:B------:R-:W-:Y:S02]  /*fda0*/  IMAD.MOV.U32 R12, RZ, RZ, 0x3 ;  /* 0x00000003ff0c7424 */ /* 0x000fe400078e00ff */
[----:B------:R-:W-:-:S07]  /*fdb0*/  IMAD.MOV.U32 R3, RZ, RZ, R14 ;  /* 0x000000ffff037224 */ /* 0x000fce00078e000e */
[----:B------:R-:W-:Y:S05]  /*fdc0*/  WARPSYNC.COLLECTIVE R15, `(.L_x_10286) ;  /* 0x000000000f087348 */ /* 0x000fea0003c00000 */
[----:B------:R0:W1:Y:S02]  /*fdd0*/  SHFL.IDX P6, R14, R13, R12, R11 ;  /* 0x0000000c0d0e7389 */ /* 0x00006400000c000b */
[----:B01----:R-:W-:Y:S01]  /*fde0*/  ENDCOLLECTIVE ;  /* 0x000000000000791b */ /* 0x003fe20003800000 */
.L_x_10286:
        /* <DEDUP_REMOVED lines=15> */
.L_x_10287:
[----:B------:R-:W-:Y:S02]  /*fee0*/  @P0 IMAD R6, R5, 0x2, R22 ;  /* 0x0000000205060824 */ /* 0x000fe400078e0216 */
[----:B------:R-:W-:Y:S02]  /*fef0*/  IMAD.MOV.U32 R13, RZ, RZ, R4 ;  /* 0x000000ffff0d7224 */ /* 0x000fe400078e0004 */
[----:B------:R-:W-:Y:S02]  /*ff00*/  IMAD.MOV.U32 R12, RZ, RZ, 0x4 ;  /* 0x00000004ff0c7424 */ /* 0x000fe400078e00ff */
[----:B------:R-:W-:-:S07]  /*ff10*/  IMAD.MOV.U32 R3, RZ, RZ, R14 ;  /* 0x000000ffff037224 */ /* 0x000fce00078e000e */
[----:B------:R-:W-:Y:S05]  /*ff20*/  WARPSYNC.COLLECTIVE R15, `(.L_x_10288) ;  /* 0x000000000f087348 */ /* 0x000fea0003c00000 */
[----:B------:R0:W1:Y:S02]  /*ff30*/  SHFL.IDX P6, R14, R13, R12, R11 ;  /* 0x0000000c0d0e7389 */ /* 0x00006400000c000b */
[----:B01----:R-:W-:Y:S01]  /*ff40*/  ENDCOLLECTIVE ;  /* 0x000000000000791b */ /* 0x003fe20003800000 */
.L_x_10288:
        /* <DEDUP_REMOVED lines=10> */
[----:B------:R-:W-:Y:S02]  /*fff0*/  ISETP.GE.AND P0, PT, R31, 0x41, PT ;  /* 0x000000411f00780c */ /* 0x000fe40003f06270 */
[----:B0-----:R-:W-:-:S11]  /*10000*/  MOV R2, R14 ;  /* 0x0000000e00027202 */ /* 0x001fd60000000f00 */
[----:B------:R-:W-:Y:S05]  /*10010*/  WARPSYNC.COLLECTIVE R15, `(.L_x_10289) ;  /* 0x000000000f087348 */ /* 0x000fea0003c00000 */
[----:B------:R0:W1:Y:S02]  /*10020*/  SHFL.IDX P6, R14, R13, R12, R11 ;  /* 0x0000000c0d0e7389 */ /* 0x00006400000c000b */
[----:B01----:R-:W-:Y:S01]  /*10030*/  ENDCOLLECTIVE ;  /* 0x000000000000791b */ /* 0x003fe20003800000 */
.L_x_10289:
[----:B------:R-:W-:Y:S02]  /*10040*/  @P0 IMAD R6, R5, 0x2, R22 ;  /* 0x0000000205060824 */ /* 0x000fe400078e0216 */
[----:B------:R-:W-:Y:S02]  /*10050*/  IMAD.MOV.U32 R13, RZ, RZ, R4 ;  /* 0x000000ffff0d7224 */ /* 0x000fe400078e0004 */
[----:B------:R-:W-:Y:S02]  /*10060*/  IMAD.MOV.U32 R12, RZ, RZ, 0x5 ;  /* 0x00000005ff0c7424 */ /* 0x000fe400078e00ff */
[----:B------:R-:W-:-:S07]  /*10070*/  IMAD.MOV.U32 R3, RZ, RZ, R14 ;  /* 0x000000ffff037224 */ /* 0x000fce00078e000e */
[----:B------:R-:W-:Y:S05]  /*10080*/  WARPSYNC.COLLECTIVE R15, `(.L_x_10290) ;  /* 0x000000000f087348 */ /* 0x000fea0003c00000 */
[----:B------:R0:W1:Y:S02]  /*10090*/  SHFL.IDX P6, R14, R13, R12, R11 ;  /* 0x0000000c0d0e7389 */ /* 0x00006400000c000b */
[----:B01----:R-:W-:Y:S01]  /*100a0*/  ENDCOLLECTIVE ;  /* 0x000000000000791b */ /* 0x003fe20003800000 */
.L_x_10290:
        /* <DEDUP_REMOVED lines=10> */
.L_x_10291:
[----:B------:R-:W-:Y:S01]  /*10150*/  @!PT LDS RZ, [RZ] ;  /* 0x00000000fffff984 */ /* 0x000fe20000000800 */
[----:B------:R-:W-:Y:S01]  /*10160*/  @!PT LDS RZ, [RZ] ;  /* 0x00000000fffff984 */ /* 0x000fe20000000800 */
[----:B------:R-:W-:Y:S01]  /*10170*/  @!PT LDS RZ, [RZ] ;  /* 0x00000000fffff984 */ /* 0x000fe20000000800 */
[----:B------:R0:W-:Y:S01]  /*10180*/  @P0 LDGSTS.E.BYPASS.LTC128B.128 [R6+0x1e400], desc[UR36][R2.64], !P2 ;  /* 0x1e40000002060fae */ /* 0x0001e2000d101d64 */
[----:B------:R-:W-:Y:S01]  /*10190*/  IMAD.MOV.U32 R0, RZ, RZ, R14 ;  /* 0x000000ffff007224 */ /* 0x000fe200078e000e */
[----:B------:R-:W-:Y:S06]  /*101a0*/  BRA `(.L_x_10292) ;  /* 0xffffffb4007c7947 */ /* 0x000fec000383ffff */
.L_x_10213:
[----:B------:R0:W5:Y:S01]  /*101b0*/  LDL.LU R6, [R1+0x8] ;  /* 0x0000080001067983 */ /* 0x0001620000300800 */
[----:B------:R-:W-:Y:S01]  /*101c0*/  IMAD.MOV.U32 R13, RZ, RZ, R5 ;  /* 0x000000ffff0d7224 */ /* 0x000fe200078e0005 */
[----:B------:R-:W-:Y:S01]  /*101d0*/  IADD3 R4, R21, R4, RZ ;  /* 0x0000000415047210 */ /* 0x000fe20007ffe0ff */
[----:B------:R-:W-:Y:S01]  /*101e0*/  IMAD.MOV.U32 R12, RZ, RZ, RZ ;  /* 0x000000ffff0c7224 */ /* 0x000fe200078e00ff */
[----:B------:R-:W-:Y:S01]  /*101f0*/  LOP3.LUT R23, R23, 0xffffdfff, RZ, 0xc0, !PT ;  /* 0xffffdfff17177812 */ /* 0x000fe200078ec0ff */
[----:B------:R-:W-:Y:S02]  /*10200*/  IMAD.MOV.U32 R11, RZ, RZ, 0x181f ;  /* 0x0000181fff0b7424 */ /* 0x000fe400078e00ff */
[----:B------:R-:W-:-:S07]  /*10210*/  IMAD.MOV.U32 R15, RZ, RZ, -0x1 ;  /* 0xffffffffff0f7424 */ /* 0x000fce00078e00ff */
[----:B0----5:R-:W-:Y:S05]  /*10220*/  WARPSYNC.COLLECTIVE R15, `(.L_x_10293) ;  /* 0x000000000f087348 */ /* 0x021fea0003c00000 */
[----:B------:R1:W2:Y:S02]  /*10230*/  SHFL.IDX P6, R14, R13, R12, R11 ;  /* 0x0000000c0d0e7389 */ /* 0x0002a400000c000b */
[----:B012--5:R-:W-:Y:S01]  /*10240*/  ENDCOLLECTIVE ;  /* 0x000000000000791b */ /* 0x027fe20003800000 */
.L_x_10293:
[----:B------:R-:W-:Y:S02]  /*10250*/  IMAD.MOV.U32 R13, RZ, RZ, R0 ;  /* 0x000000ffff0d7224 */ /* 0x000fe400078e0000 */
[----:B------:R-:W-:-:S07]  /*10260*/  IMAD.MOV.U32 R3, RZ, RZ, R14 ;  /* 0x000000ffff037224 */ /* 0x000fce00078e000e */
[----:B------:R-:W-:Y:S05]  /*10270*/  WARPSYNC.COLLECTIVE R15, `(.L_x_10294) ;  /* 0x000000000f087348 */ /* 0x000fea0003c00000 */
[----:B------:R0:W1:Y:S02]  /*10280*/  SHFL.IDX P6, R14, R13, R12, R11 ;  /* 0x0000000c0d0e7389 */ /* 0x00006400000c000b */
[----:B01----:R-:W-:Y:S01]  /*10290*/  ENDCOLLECTIVE ;  /* 0x000000000000791b */ /* 0x003fe20003800000 */
.L_x_10294:
[----:B------:R-:W-:Y:S02]  /*102a0*/  IMAD.MOV.U32 R13, RZ, RZ, R5 ;  /* 0x000000ffff0d7224 */ /* 0x000fe400078e0005 */
[----:B------:R-:W-:Y:S02]  /*102b0*/  IMAD.MOV.U32 R12, RZ, RZ, 0x1 ;  /* 0x00000001ff0c7424 */ /* 0x000fe400078e00ff */
[----:B------:R-:W-:-:S07]  /*102c0*/  IMAD.MOV.U32 R10, RZ, RZ, R14 ;  /* 0x000000ffff0a7224 */ /* 0x000fce00078e000e */
[----:B------:R-:W-:Y:S05]  /*102d0*/  WARPSYNC.COLLECTIVE R15, `(.L_x_10295) ;  /* 0x000000000f087348 */ /* 0x000fea0003c00000 */
[----:B------:R0:W1:Y:S02]  /*102e0*/  SHFL.IDX P6, R14, R13, R12, R11 ;  /* 0x0000000c0d0e7389 */ /* 0x00006400000c000b */
[----:B01----:R-:W-:Y:S01]  /*102f0*/  ENDCOLLECTIVE ;  /* 0x000000000000791b */ /* 0x003fe20003800000 */
.L_x_10295:
[----:B------:R-:W-:Y:S02]  /*10300*/  IMAD.MOV.U32 R13, RZ, RZ, R0 ;  /* 0x000000ffff0d7224 */ /* 0x000fe400078e0000 */
[----:B------:R-:W-:-:S05]  /*10310*/  IMAD R6, R6, R7, RZ ;  /* 0x0000000706067224 */ /* 0x000fca00078e02ff */
[----:B------:R-:W-:-:S13]  /*10320*/  ISETP.GE.AND P2, PT, R4, R6, PT ;  /* 0x000000060400720c */ /* 0x000fda0003f46270 */
[----:B------:R-:W-:Y:S02]  /*10330*/  @!P2 LEA R10, P1, R20, R10, 0x1 ;  /* 0x0000000a140aa211 */ /* 0x000fe400078208ff */
[----:B------:R-:W-:-:S03]  /*10340*/  @P2 LOP3.LUT R23, R23, 0x2000, RZ, 0xfc, !PT ;  /* 0x0000200017172812 */ /* 0x000fc600078efcff */
[----:B------:R-:W-:Y:S01]  /*10350*/  @!P2 IMAD.X R3, RZ, RZ, R3, P1 ;  /* 0x000000ffff03a224 */ /* 0x000fe200008e0603 */
[----:B------:R-:W-:Y:S01]  /*10360*/  LOP3.LUT R23, R23, 0xffffefff, RZ, 0xc0, !PT ;  /* 0xffffefff17177812 */ /* 0x000fe200078ec0ff */
[----:B------:R-:W-:-:S05]  /*10370*/  @!P2 IMAD.MOV.U32 R2, RZ, RZ, R10 ;  /* 0x000000ffff02a224 */ /* 0x000fca00078e000a */
        /* <DEDUP_REMOVED lines=10> */
.L_x_10296:
[----:B------:R-:W-:Y:S01]  /*10420*/  @P2 LOP3.LUT R23, R23, 0x1000, RZ, 0xfc, !PT ;  /* 0x0000100017172812 */ /* 0x000fe200078efcff */
[----:B------:R-:W-:-:S03]  /*10430*/  IMAD.MOV.U32 R13, RZ, RZ, R5 ;  /* 0x000000ffff0d7224 */ /* 0x000fc600078e0005 */
[----:B------:R-:W-:Y:S01]  /*10440*/  LOP3.LUT R23, R23, 0xfffff7ff, RZ, 0xc0, !PT ;  /* 0xfffff7ff17177812 */ /* 0x000fe200078ec0ff */
[----:B------:R-:W-:Y:S02]  /*10450*/  IMAD.MOV.U32 R12, RZ, RZ, 0x2 ;  /* 0x00000002ff0c7424 */ /* 0x000fe400078e00ff */
[----:B------:R-:W-:-:S07]  /*10460*/  IMAD.MOV.U32 R7, RZ, RZ, R14 ;  /* 0x000000ffff077224 */ /* 0x000fce00078e000e */
[----:B------:R-:W-:Y:S05]  /*10470*/  WARPSYNC.COLLECTIVE R15, `(.L_x_10297) ;  /* 0x000000000f087348 */ /* 0x000fea0003c00000 */
[----:B------:R0:W1:Y:S02]  /*10480*/  SHFL.IDX P6, R14, R13, R12, R11 ;  /* 0x0000000c0d0e7389 */ /* 0x00006400000c000b */
[----:B01----:R-:W-:Y:S01]  /*10490*/  ENDCOLLECTIVE ;  /* 0x000000000000791b */ /* 0x003fe20003800000 */
.L_x_10297:
        /* <DEDUP_REMOVED lines=15> */
.L_x_10298:
[----:B------:R-:W-:Y:S01]  /*10590*/  @P2 LOP3.LUT R23, R23, 0x800, RZ, 0xfc, !PT ;  /* 0x0000080017172812 */ /* 0x000fe200078efcff */
[----:B------:R-:W-:-:S03]  /*105a0*/  IMAD.MOV.U32 R13, RZ, RZ, R5 ;  /* 0x000000ffff0d7224 */ /* 0x000fc600078e0005 */
[----:B------:R-:W-:Y:S01]  /*105b0*/  LOP3.LUT R23, R23, 0xfffffdff, RZ, 0xc0, !PT ;  /* 0xfffffdff17177812 */ /* 0x000fe200078ec0ff */
[----:B------:R-:W-:Y:S01]  /*105c0*/  IMAD.MOV.U32 R12, RZ, RZ, 0x3 ;  /* 0x00000003ff0c7424 */ /* 0x000fe200078e00ff */
[----:B------:R-:W-:-:S04]  /*105d0*/  MOV R11, R14 ;  /* 0x0000000e000b7202 */ /* 0x000fc80000000f00 */
[----:B------:R-:W-:-:S05]  /*105e0*/  @!P2 LEA R11, P1, R20, R11, 0x1 ;  /* 0x0000000b140ba211 */ /* 0x000fca00078208ff */
[----:B------:R-:W-:Y:S02]  /*105f0*/  @!P2 IMAD.X R8, RZ, RZ, R2, P1 ;  /* 0x000000ffff08a224 */ /* 0x000fe400008e0602 */
[----:B------:R-:W-:Y:S02]  /*10600*/  @!P2 IMAD.MOV.U32 R2, RZ, RZ, R11 ;  /* 0x000000ffff02a224 */ /* 0x000fe400078e000b */
[----:B------:R-:W-:Y:S02]  /*10610*/  IMAD.MOV.U32 R11, RZ, RZ, 0x181f ;  /* 0x0000181fff0b7424 */ /* 0x000fe400078e00ff */
[----:B------:R-:W-:-:S07]  /*10620*/  @!P2 IMAD.MOV.U32 R3, RZ, RZ, R8 ;  /* 0x000000ffff03a224 */ /* 0x000fce00078e0008 */
[----:B------:R-:W-:Y:S05]  /*10630*/  WARPSYNC.COLLECTIVE R15, `(.L_x_10299) ;  /* 0x000000000f087348 */ /* 0x000fea0003c00000 */
[----:B------:R0:W1:Y:S02]  /*10640*/  SHFL.IDX P6, R14, R13, R12, R11 ;  /* 0x0000000c0d0e7389 */ /* 0x00006400000c000b */
[----:B01----:R-:W-:Y:S01]  /*10650*/  ENDCOLLECTIVE ;  /* 0x000000000000791b */ /* 0x003fe20003800000 */
.L_x_10299:
[----:B------:R-:W-:Y:S01]  /*10660*/  @!PT LDS RZ, [RZ] ;  /* 0x00000000fffff984 */ /* 0x000fe20000000800 */
[----:B------:R-:W-:Y:S01]  /*10670*/  @!PT LDS RZ, [RZ] ;  /* 0x00000000fffff984 */ /* 0x000fe20000000800 */
[----:B------:R-:W-:Y:S01]  /*10680*/  @!PT LDS RZ, [RZ] ;  /* 0x00000000fffff984 */ /* 0x000fe20000000800 */
[----:B------:R0:W-:Y:S01]  /*10690*/  @!P2 LDGSTS.E.BYPASS.LTC128B.128 [R26+0x19400], desc[UR36][R2.64], !P0 ;  /* 0x19400000021aafae */ /* 0x0001e2000c101d64 */
[----:B------:R-:W-:Y:S02]  /*106a0*/  IMAD.MOV.U32 R13, RZ, RZ, R0 ;  /* 0x000000ffff0d7224 */ /* 0x000fe400078e0000 */
[----:B0-----:R-:W-:-:S05]  /*106b0*/  VIADD R2, R4, 0x30 ;  /* 0x0000003004027836 */ /* 0x001fca0000000000 */
[----:B------:R-:W-:Y:S01]  /*106c0*/  ISETP.GE.AND P2, PT, R2, R6, PT ;  /* 0x000000060200720c */ /* 0x000fe20003f46270 */
[----:B------:R-:W-:-:S12]  /*106d0*/  IMAD.MOV.U32 R2, RZ, RZ, R14 ;  /* 0x000000ffff027224 */ /* 0x000fd800078e000e */
[----:B------:R-:W-:Y:S05]  /*106e0*/  WARPSYNC.COLLECTIVE R15, `(.L_x_10300) ;  /* 0x000000000f087348 */ /* 0x000fea0003c00000 */
[----:B------:R0:W1:Y:S02]  /*106f0*/  SHFL.IDX P6, R14, R13, R12, R11 ;  /* 0x0000000c0d0e7389 */ /* 0x00006400000c000b */
[----:B01----:R-:W-:Y:S01]  /*10700*/  ENDCOLLECTIVE ;  /* 0x000000000000791b */ /* 0x003fe20003800000 */
.L_x_10300:
[----:B------:R-:W-:-:S04]  /*10710*/  @P2 LOP3.LUT R23, R23, 0x200, RZ, 0xfc, !PT ;  /* 0x0000020017172812 */ /* 0x000fc800078efcff */
[----:B------:R-:W-:Y:S01]  /*10720*/  LOP3.LUT R23, R23, 0xfffffeff, RZ, 0xc0, !PT ;  /* 0xfffffeff17177812 */ /* 0x000fe200078ec0ff */
[----:B------:R-:W-:-:S05]  /*10730*/  IMAD.MOV.U32 R12, RZ, RZ, R14 ;  /* 0x000000ffff0c7224 */ /* 0x000fca00078e000e */
[----:B------:R-:W-:Y:S01]  /*10740*/  @!P2 LEA R14, P1, R20, R12, 0x1 ;  /* 0x0000000c140ea211 */ /* 0x000fe200078208ff */
[----:B------:R-:W-:-:S04]  /*10750*/  IMAD.MOV.U32 R12, RZ, RZ, 0x4 ;  /* 0x00000004ff0c7424 */ /* 0x000fc800078e00ff */
        /* <DEDUP_REMOVED lines=8> */
[----:B0-----:R-:W-:Y:S05]  /*107e0*/  WARPSYNC.COLLECTIVE R15, `(.L_x_10301) ;  /* 0x000000000f087348 */ /* 0x001fea0003c00000 */
[----:B------:R1:W2:Y:S02]  /*107f0*/  SHFL.IDX P6, R14, R13, R12, R11 ;  /* 0x0000000c0d0e7389 */ /* 0x0002a400000c000b */
[----:B012---:R-:W-:Y:S01]  /*10800*/  ENDCOLLECTIVE ;  /* 0x000000000000791b */ /* 0x007fe20003800000 */
.L_x_10301:
[----:B------:R-:W-:-:S05]  /*10810*/  VIADD R2, R4, 0x40 ;  /* 0x0000004004027836 */ /* 0x000fca0000000000 */
[----:B------:R-:W-:Y:S01]  /*10820*/  ISETP.GE.AND P2, PT, R2, R6, PT ;  /* 0x000000060200720c */ /* 0x000fe20003f46270 */
[----:B------:R-:W-:Y:S01]  /*10830*/  IMAD.MOV.U32 R13, RZ, RZ, R0 ;  /* 0x000000ffff0d7224 */ /* 0x000fe200078e0000 */
[----:B------:R-:W-:-:S11]  /*10840*/  MOV R2, R14 ;  /* 0x0000000e00027202 */ /* 0x000fd60000000f00 */
[----:B------:R-:W-:Y:S05]  /*10850*/  WARPSYNC.COLLECTIVE R15, `(.L_x_10302) ;  /* 0x000000000f087348 */ /* 0x000fea0003c00000 */
[----:B------:R0:W1:Y:S02]  /*10860*/  SHFL.IDX P6, R14, R13, R12, R11 ;  /* 0x0000000c0d0e7389 */ /* 0x00006400000c000b */
[----:B01----:R-:W-:Y:S01]  /*10870*/  ENDCOLLECTIVE ;  /* 0x000000000000791b */ /* 0x003fe20003800000 */
.L_x_10302:
[----:B------:R-:W-:-:S04]  /*10880*/  @P2 LOP3.LUT R23, R23, 0x100, RZ, 0xfc, !PT ;  /* 0x0000010017172812 */ /* 0x000fc800078efcff */
[----:B------:R-:W-:Y:S01]  /*10890*/  LOP3.LUT R23, R23, 0xffffff7f, RZ, 0xc0, !PT ;  /* 0xffffff7f17177812 */ /* 0x000fe200078ec0ff */
[----:B------:R-:W-:Y:S02]  /*108a0*/  IMAD.MOV.U32 R13, RZ, RZ, R5 ;  /* 0x000000ffff0d7224 */ /* 0x000fe400078e0005 */
[----:B------:R-:W-:-:S05]  /*108b0*/  IMAD.MOV.U32 R12, RZ, RZ, R14 ;  /* 0x000000ffff0c7224 */ /* 0x000fca00078e000e */
[----:B------:R-:W-:-:S05]  /*108c0*/  @!P2 LEA R15, P1, R20, R12, 0x1 ;  /* 0x0000000c140fa211 */ /* 0x000fca00078208ff */
[----:B------:R-:W-:Y:S02]  /*108d0*/  @!P2 IMAD.X R12, RZ, RZ, R2, P1 ;  /* 0x000000ffff0ca224 */ /* 0x000fe400008e0602 */
[----:B------:R-:W-:Y:S02]  /*108e0*/  @!P2 IMAD.MOV.U32 R2, RZ, RZ, R15 ;  /* 0x000000ffff02a224 */ /* 0x000fe400078e000f */
[----:B------:R-:W-:Y:S02]  /*108f0*/  @!P2 IMAD.MOV.U32 R3, RZ, RZ, R12 ;  /* 0x000000ffff03a224 */ /* 0x000fe400078e000c */
[----:B------:R-:W-:Y:S02]  /*10900*/  IMAD.MOV.U32 R12, RZ, RZ, 0x5 ;  /* 0x00000005ff0c7424 */ /* 0x000fe400078e00ff */
[----:B------:R-:W-:Y:S01]  /*10910*/  IMAD.MOV.U32 R15, RZ, RZ, -0x1 ;  /* 0xffffffffff0f7424 */ /* 0x000fe200078e00ff */
[----:B------:R-:W-:Y:S01]  /*10920*/  @!PT LDS RZ, [RZ] ;  /* 0x00000000fffff984 */ /* 0x000fe20000000800 */
[----:B------:R-:W-:Y:S01]  /*10930*/  @!PT LDS RZ, [RZ] ;  /* 0x00000000fffff984 */ /* 0x000fe20000000800 */
[----:B------:R-:W-:Y:S01]  /*10940*/  @!PT LDS RZ, [RZ] ;  /* 0x00000000fffff984 */ /* 0x000fe20000000800 */
[----:B------:R0:W-:Y:S06]  /*10950*/  @!P2 LDGSTS.E.BYPASS.LTC128B.128 [R26+0x1a400], desc[UR36][R2.64], !P0 ;  /* 0x1a400000021aafae */ /* 0x0001ec000c101d64 */
[----:B0-----:R-:W-:Y:S05]  /*10960*/  WARPSYNC.COLLECTIVE R15, `(.L_x_10303) ;  /* 0x000000000f087348 */ /* 0x001fea0003c00000 */
[----:B------:R1:W2:Y:S02]  /*10970*/  SHFL.IDX P6, R14, R13, R12, R11 ;  /* 0x0000000c0d0e7389 */ /* 0x0002a400000c000b */
[----:B012---:R-:W-:Y:S01]  /*10980*/  ENDCOLLECTIVE ;  /* 0x000000000000791b */ /* 0x007fe20003800000 */
.L_x_10303:
[----:B------:R-:W-:-:S05]  /*10990*/  VIADD R2, R4, 0x50 ;  /* 0x0000005004027836 */ /* 0x000fca0000000000 */
[----:B------:R-:W-:Y:S01]  /*109a0*/  ISETP.GE.AND P2, PT, R2, R6, PT ;  /* 0x000000060200720c */ /* 0x000fe20003f46270 */
[----:B------:R-:W-:Y:S02]  /*109b0*/  IMAD.MOV.U32 R13, RZ, RZ, R0 ;  /* 0x000000ffff0d7224 */ /* 0x000fe400078e0000 */
[----:B------:R-:W-:-:S10]  /*109c0*/  IMAD.MOV.U32 R8, RZ, RZ, R14 ;  /* 0x000000ffff087224 */ /* 0x000fd400078e000e */
[----:B------:R-:W-:Y:S05]  /*109d0*/  WARPSYNC.COLLECTIVE R15, `(.L_x_10304) ;  /* 0x000000000f087348 */ /* 0x000fea0003c00000 */
[----:B------:R0:W1:Y:S02]  /*109e0*/  SHFL.IDX P6, R14, R13, R12, R11 ;  /* 0x0000000c0d0e7389 */ /* 0x00006400000c000b */
[----:B01----:R-:W-:Y:S01]  /*109f0*/  ENDCOLLECTIVE ;  /* 0x000000000000791b */ /* 0x003fe20003800000 */
.L_x_10304:
[----:B------:R-:W-:-:S04]  /*10a00*/  @P2 LOP3.LUT R23, R23, 0x80, RZ, 0xfc, !PT ;  /* 0x0000008017172812 */ /* 0x000fc800078efcff */
[----:B------:R-:W-:Y:S01]  /*10a10*/  LOP3.LUT R23, R23, 0xffffffbf, RZ, 0xc0, !PT ;  /* 0xffffffbf17177812 */ /* 0x000fe200078ec0ff */
[----:B------:R-:W-:Y:S01]  /*10a20*/  IMAD.MOV.U32 R13, RZ, RZ, R5 ;  /* 0x000000ffff0d7224 */ /* 0x000fe200078e0005 */
[----:B------:R-:W-:Y:S01]  /*10a30*/  MOV R12, 0x6 ;  /* 0x00000006000c7802 */ /* 0x000fe20000000f00 */
[----:B------:R-:W-:-:S07]  /*10a40*/  IMAD.MOV.U32 R9, RZ, RZ, R14 ;  /* 0x000000ffff097224 */ /* 0x000fce00078e000e */
[----:B------:R-:W-:Y:S05]  /*10a50*/  WARPSYNC.COLLECTIVE R15, `(.L_x_10305) ;  /* 0x000000000f087348 */ /* 0x000fea0003c00000 */
[----:B------:R0:W1:Y:S02]  /*10a60*/  SHFL.IDX P6, R14, R13, R12, R11 ;  /* 0x0000000c0d0e7389 */ /* 0x00006400000c000b */
[----:B01----:R-:W-:Y:S01]  /*10a70*/  ENDCOLLECTIVE ;  /* 0x000000000000791b */ /* 0x003fe20003800000 */
.L_x_10305:
        /* <DEDUP_REMOVED lines=13> */
.L_x_10306:
[----:B------:R-:W-:-:S05]  /*10b50*/  VIADD R3, R4, 0x60 ;  /* 0x0000006004037836 */ /* 0x000fca0000000000 */
[----:B------:R-:W-:Y:S01]  /*10b60*/  ISETP.GE.AND P2, PT, R3, R6, PT ;  /* 0x000000060300720c */ /* 0x000fe20003f46270 */
[----:B------:R-:W-:Y:S02]  /*10b70*/  IMAD.MOV.U32 R13, RZ, RZ, R5 ;  /* 0x000000ffff0d7224 */ /* 0x000fe400078e0005 */
[----:B------:R-:W-:-:S10]  /*10b80*/  IMAD.MOV.U32 R12, RZ, RZ, 0x7 ;  /* 0x00000007ff0c7424 */ /* 0x000fd400078e00ff */
[----:B------:R-:W-:Y:S01]  /*10b90*/  @P2 LOP3.LUT R23, R23, 0x40, RZ, 0xfc, !PT ;  /* 0x0000004017172812 */ /* 0x000fe200078efcff */
[----:B------:R-:W-:-:S07]  /*10ba0*/  IMAD.MOV.U32 R7, RZ, RZ, R14 ;  /* 0x000000ffff077224 */ /* 0x000fce00078e000e */
[----:B------:R-:W-:Y:S05]  /*10bb0*/  WARPSYNC.COLLECTIVE R15, `(.L_x_10307) ;  /* 0x000000000f087348 */ /* 0x000fea0003c00000 */
[----:B------:R0:W1:Y:S02]  /*10bc0*/  SHFL.IDX P6, R14, R13, R12, R11 ;  /* 0x0000000c0d0e7389 */ /* 0x00006400000c000b */
[----:B01----:R-:W-:Y:S01]  /*10bd0*/  ENDCOLLECTIVE ;  /* 0x000000000000791b */ /* 0x003fe20003800000 */
.L_x_10307:
        /* <DEDUP_REMOVED lines=13> */
.L_x_10308:
[----:B------:R-:W-:Y:S01]  /*10cb0*/  IMAD.MOV.U32 R0, RZ, RZ, R14 ;  /* 0x000000ffff007224 */ /* 0x000fe200078e000e */
[----:B------:R-:W-:Y:S06]  /*10cc0*/  BRA `(.L_x_10309) ;  /* 0xffffffb400b47947 */ /* 0x000fec000383ffff */
.L_x_10217:
        /* <DEDUP_REMOVED lines=8> */
.L_x_10311:
[----:B------:R-:W-:Y:S05]  /*10d50*/  BSYNC B0 ;  /* 0x0000000000007941 */ /* 0x000fea0003800000 */
.L_x_10310:
[----:B------:R-:W-:Y:S01]  /*10d60*/  IMAD.MOV.U32 R13, RZ, RZ, R0 ;  /* 0x000000ffff0d7224 */ /* 0x000fe200078e0000 */
[----:B------:R-:W-:Y:S01]  /*10d70*/  MOV R2, R14 ;  /* 0x0000000e00027202 */ /* 0x000fe20000000f00 */
[----:B------:R-:W-:Y:S01]  /*10d80*/  IMAD.MOV.U32 R12, RZ, RZ, RZ ;  /* 0x000000ffff0c7224 */ /* 0x000fe200078e00ff */
[----:B------:R-:W-:Y:S01]  /*10d90*/  LOP3.LUT P5, RZ, R23, 0x2000, RZ, 0xc0, !PT ;  /* 0x0000200017ff7812 */ /* 0x000fe200078ac0ff */
[----:B------:R-:W-:Y:S02]  /*10da0*/  IMAD.MOV.U32 R11, RZ, RZ, 0x181f ;  /* 0x0000181fff0b7424 */ /* 0x000fe400078e00ff */
[----:B------:R-:W-:-:S10]  /*10db0*/  IMAD.MOV.U32 R15, RZ, RZ, -0x1 ;  /* 0xffffffffff0f7424 */ /* 0x000fd400078e00ff */
[----:B------:R-:W-:Y:S05]  /*10dc0*/  WARPSYNC.COLLECTIVE R15, `(.L_x_10312) ;  /* 0x000000000f087348 */ /* 0x000fea0003c00000 */
[----:B------:R0:W1:Y:S02]  /*10dd0*/  SHFL.IDX P6, R14, R13, R12, R11 ;  /* 0x0000000c0d0e7389 */ /* 0x00006400000c000b */
[----:B01----:R-:W-:Y:S01]  /*10de0*/  ENDCOLLECTIVE ;  /* 0x000000000000791b */ /* 0x003fe20003800000 */
.L_x_10312:
[----:B------:R-:W-:Y:S02]  /*10df0*/  IMAD.MOV.U32 R13, RZ, RZ, R4 ;  /* 0x000000ffff0d7224 */ /* 0x000fe400078e0004 */
[----:B------:R-:W-:Y:S02]  /*10e00*/  IMAD.MOV.U32 R12, RZ, RZ, 0x1 ;  /* 0x00000001ff0c7424 */ /* 0x000fe400078e00ff */
[----:B------:R-:W-:-:S07]  /*10e10*/  IMAD.MOV.U32 R3, RZ, RZ, R14 ;  /* 0x000000ffff037224 */ /* 0x000fce00078e000e */
[----:B------:R-:W-:Y:S05]  /*10e20*/  WARPSYNC.COLLECTIVE R15, `(.L_x_10313) ;  /* 0x000000000f087348 */ /* 0x000fea0003c00000 */
[----:B------:R0:W1:Y:S02]  /*10e30*/  SHFL.IDX P6, R14, R13, R12, R11 ;  /* 0x0000000c0d0e7389 */ /* 0x00006400000c000b */
[----:B01----:R-:W-:Y:S01]  /*10e40*/  ENDCOLLECTIVE ;  /* 0x000000000000791b */ /* 0x003fe20003800000 */
.L_x_10313:
        /* <DEDUP_REMOVED lines=10> */
.L_x_10314:
[----:B------:R-:W-:Y:S01]  /*10ef0*/  @!PT LDS RZ, [RZ] ;  /* 0x00000000fffff984 */ /* 0x000fe20000000800 */
[----:B------:R-:W-:Y:S01]  /*10f00*/  @!PT LDS RZ, [RZ] ;  /* 0x00000000fffff984 */ /* 0x000fe20000000800 */
[----:B------:R-:W-:Y:S01]  /*10f10*/  @!PT LDS RZ, [RZ] ;  /* 0x00000000fffff984 */ /* 0x000fe20000000800 */
[----:B------:R-:W-:Y:S04]  /*10f20*/  @!P5 LDGSTS.E.BYPASS.LTC128B.128 [R26+0x22400], desc[UR36][R2.64], !P4 ;  /* 0x22400000021adfae */ /* 0x000fe8000e101d64 */
[----:B------:R-:W-:Y:S04]  /*10f30*/  @!P5 LDGSTS.E.BYPASS.LTC128B.128 [R26+0x26400], desc[UR36][R2.64+0x80], !P3 ;  /* 0x26400080021adfae */ /* 0x000fe8000d901d64 */
[----:B------:R-:W-:Y:S01]  /*10f40*/  @!P5 LDGSTS.E.BYPASS.LTC128B.128 [R26+0x2a400], desc[UR36][R2.64+0x100], !P2 ;  /* 0x2a400100021adfae */ /* 0x000fe2000d101d64 */
[----:B------:R-:W-:-:S03]  /*10f50*/  IMAD.MOV.U32 R13, RZ, RZ, R4 ;  /* 0x000000ffff0d7224 */ /* 0x000fc600078e0004 */
[----:B------:R0:W-:Y:S01]  /*10f60*/  @!P5 LDGSTS.E.BYPASS.LTC128B.128 [R26+0x2e400], desc[UR36][R2.64+0x180], !P1 ;  /* 0x2e400180021adfae */ /* 0x0001e2000c901d64 */
[----:B------:R-:W-:Y:S01]  /*10f70*/  IMAD.MOV.U32 R12, RZ, RZ, 0x2 ;  /* 0x00000002ff0c7424 */ /* 0x000fe200078e00ff */
[C---:B------:R-:W-:Y:S02]  /*10f80*/  LOP3.LUT P5, RZ, R23.reuse, 0x800, RZ, 0xc0, !PT ;  /* 0x0000080017ff7812 */ /* 0x040fe400078ac0ff */
[----:B------:R-:W-:Y:S01]  /*10f90*/  LOP3.LUT P6, RZ, R23, 0x1000, RZ, 0xc0, !PT ;  /* 0x0000100017ff7812 */ /* 0x000fe200078cc0ff */
[----:B0-----:R-:W-:-:S12]  /*10fa0*/  IMAD.MOV.U32 R2, RZ, RZ, R14 ;  /* 0x000000ffff027224 */ /* 0x001fd800078e000e */
[----:B------:R-:W-:-:S05]  /*10fb0*/  @!P6 LEA R2, P0, R6, R2, 0x1 ;  /* 0x000000020602e211 */ /* 0x000fca00078008ff */
[----:B------:R-:W-:-:S05]  /*10fc0*/  @!P6 IMAD.X R3, RZ, RZ, R5, P0 ;  /* 0x000000ffff03e224 */ /* 0x000fca00000e0605 */
[----:B------:R0:W-:Y:S04]  /*10fd0*/  @!P6 LDGSTS.E.BYPASS.LTC128B.128 [R26+0x22c00], desc[UR36][R2.64], !P4 ;  /* 0x22c00000021aefae */ /* 0x0001e8000e101d64 */
[----:B------:R0:W-:Y:S04]  /*10fe0*/  @!P6 LDGSTS.E.BYPASS.LTC128B.128 [R26+0x26c00], desc[UR36][R2.64+0x80], !P3 ;  /* 0x26c00080021aefae */ /* 0x0001e8000d901d64 */
[----:B------:R0:W-:Y:S04]  /*10ff0*/  @!P6 LDGSTS.E.BYPASS.LTC128B.128 [R26+0x2ac00], desc[UR36][R2.64+0x100], !P2 ;  /* 0x2ac00100021aefae */ /* 0x0001e8000d101d64 */
[----:B------:R0:W-:Y:S02]  /*11000*/  @!P6 LDGSTS.E.BYPASS.LTC128B.128 [R26+0x2ec00], desc[UR36][R2.64+0x180], !P1 ;  /* 0x2ec00180021aefae */ /* 0x0001e4000c901d64 */
[----:B0-----:R-:W-:Y:S05]  /*11010*/  WARPSYNC.COLLECTIVE R15, `(.L_x_10315) ;  /* 0x000000000f087348 */ /* 0x001fea0003c00000 */
[----:B------:R1:W2:Y:S02]  /*11020*/  SHFL.IDX P6, R14, R13, R12, R11 ;  /* 0x0000000c0d0e7389 */ /* 0x0002a400000c000b */
[----:B012---:R-:W-:Y:S01]  /*11030*/  ENDCOLLECTIVE ;  /* 0x000000000000791b */ /* 0x007fe20003800000 */
.L_x_10315:
[----:B------:R-:W-:Y:S02]  /*11040*/  IMAD.MOV.U32 R13, RZ, RZ, R0 ;  /* 0x000000ffff0d7224 */ /* 0x000fe400078e0000 */
[----:B------:R-:W-:-:S07]  /*11050*/  IMAD.MOV.U32 R5, RZ, RZ, R14 ;  /* 0x000000ffff057224 */ /* 0x000fce00078e000e */
[----:B------:R-:W-:Y:S05]  /*11060*/  WARPSYNC.COLLECTIVE R15, `(.L_x_10316) ;  /* 0x000000000f087348 */ /* 0x000fea0003c00000 */
[----:B------:R0:W1:Y:S02]  /*11070*/  SHFL.IDX P6, R14, R13, R12, R11 ;  /* 0x0000000c0d0e7389 */ /* 0x00006400000c000b */
[----:B01----:R-:W-:Y:S01]  /*11080*/  ENDCOLLECTIVE ;  /* 0x000000000000791b */ /* 0x003fe20003800000 */
.L_x_10316:
[----:B------:R-:W-:Y:S02]  /*11090*/  IMAD.MOV.U32 R13, RZ, RZ, R4 ;  /* 0x000000ffff0d7224 */ /* 0x000fe400078e0004 */
[----:B------:R-:W-:Y:S01]  /*110a0*/  IMAD.MOV.U32 R12, RZ, RZ, 0x3 ;  /* 0x00000003ff0c7424 */ /* 0x000fe200078e00ff */
[----:B------:R-:W-:-:S07]  /*110b0*/  MOV R2, R14 ;  /* 0x0000000e00027202 */ /* 0x000fce0000000f00 */
[----:B------:R-:W-:Y:S05]  /*110c0*/  WARPSYNC.COLLECTIVE R15, `(.L_x_10317) ;  /* 0x000000000f087348 */ /* 0x000fea0003c00000 */
[----:B------:R0:W1:Y:S02]  /*110d0*/  SHFL.IDX P6, R14, R13, R12, R11 ;  /* 0x0000000c0d0e7389 */ /* 0x00006400000c000b */
[----:B01----:R-:W-:Y:S01]  /*110e0*/  ENDCOLLECTIVE ;  /* 0x000000000000791b */ /* 0x003fe20003800000 */
.L_x_10317:
[----:B------:R-:W-:-:S05]  /*110f0*/  @!P5 LEA R2, P0, R6, R2, 0x1 ;  /* 0x000000020602d211 */ /* 0x000fca00078008ff */
[----:B------:R-:W-:-:S05]  /*11100*/  @!P5 IMAD.X R3, RZ, RZ, R5, P0 ;  /* 0x000000ffff03d224 */ /* 0x000fca00000e0605 */
[----:B------:R-:W-:Y:S01]  /*11110*/  @!PT LDS RZ, [RZ] ;  /* 0x00000000fffff984 */ /* 0x000fe20000000800 */
[----:B------:R-:W-:Y:S01]  /*11120*/  @!PT LDS RZ, [RZ] ;  /* 0x00000000fffff984 */ /* 0x000fe20000000800 */
[----:B------:R-:W-:Y:S01]  /*11130*/  @!PT LDS RZ, [RZ] ;  /* 0x00000000fffff984 */ /* 0x000fe20000000800 */
[----:B------:R0:W-:Y:S01]  /*11140*/  @!P5 LDGSTS.E.BYPASS.LTC128B.128 [R26+0x23400], desc[UR36][R2.64], !P4 ;  /* 0x23400000021adfae */ /* 0x0001e2000e101d64 */
[----:B------:R-:W-:-:S03]  /*11150*/  IMAD.MOV.U32 R13, RZ, RZ, R0 ;  /* 0x000000ffff0d7224 */ /* 0x000fc600078e0000 */
[----:B------:R0:W-:Y:S04]  /*11160*/  @!P5 LDGSTS.E.BYPASS.LTC128B.128 [R26+0x27400], desc[UR36][R2.64+0x80], !P3 ;  /* 0x27400080021adfae */ /* 0x0001e8000d901d64 */
[----:B------:R0:W-:Y:S01]  /*11170*/  @!P5 LDGSTS.E.BYPASS.LTC128B.128 [R26+0x2b400], desc[UR36][R2.64+0x100], !P2 ;  /* 0x2b400100021adfae */ /* 0x0001e2000d101d64 */
[----:B------:R-:W-:-:S03]  /*11180*/  IMAD.MOV.U32 R5, RZ, RZ, R14 ;  /* 0x000000ffff057224 */ /* 0x000fc600078e000e */
[----:B------:R0:W-:Y:S01]  /*11190*/  @!P5 LDGSTS.E.BYPASS.LTC128B.128 [R26+0x2f400], desc[UR36][R2.64+0x180], !P1 ;  /* 0x2f400180021adfae */ /* 0x0001e2000c901d64 */
[----:B------:R-:W-:-:S13]  /*111a0*/  LOP3.LUT P5, RZ, R23, 0x100, RZ, 0xc0, !PT ;  /* 0x0000010017ff7812 */ /* 0x000fda00078ac0ff */
[----:B0-----:R-:W-:Y:S05]  /*111b0*/  WARPSYNC.COLLECTIVE R15, `(.L_x_10318) ;  /* 0x000000000f087348 */ /* 0x001fea0003c00000 */
[----:B------:R1:W2:Y:S02]  /*111c0*/  SHFL.IDX P6, R14, R13, R12, R11 ;  /* 0x0000000c0d0e7389 */ /* 0x0002a400000c000b */
[----:B012---:R-:W-:Y:S01]  /*111d0*/  ENDCOLLECTIVE ;  /* 0x000000000000791b */ /* 0x007fe20003800000 */
.L_x_10318:
[----:B------:R-:W-:Y:S02]  /*111e0*/  IMAD.MOV.U32 R13, RZ, RZ, R4 ;  /* 0x000000ffff0d7224 */ /* 0x000fe400078e0004 */
[----:B------:R-:W-:Y:S01]  /*111f0*/  IMAD.MOV.U32 R12, RZ, RZ, 0x4 ;  /* 0x00000004ff0c7424 */ /* 0x000fe200078e00ff */
[----:B------:R-:W-:Y:S01]  /*11200*/  LOP3.LUT P6, RZ, R23, 0x200, RZ, 0xc0, !PT ;  /* 0x0000020017ff7812 */ /* 0x000fe200078cc0ff */
[----:B------:R-:W-:-:S12]  /*11210*/  IMAD.MOV.U32 R2, RZ, RZ, R14 ;  /* 0x000000ffff027224 */ /* 0x000fd800078e000e */
[----:B------:R-:W-:-:S05]  /*11220*/  @!P6 LEA R2, P0, R6, R2, 0x1 ;  /* 0x000000020602e211 */ /* 0x000fca00078008ff */
[----:B------:R-:W-:-:S05]  /*11230*/  @!P6 IMAD.X R3, RZ, RZ, R5, P0 ;  /* 0x000000ffff03e224 */ /* 0x000fca00000e0605 */
        /* <DEDUP_REMOVED lines=10> */
.L_x_10319:
[----:B------:R-:W-:Y:S02]  /*112e0*/  IMAD.MOV.U32 R13, RZ, RZ, R0 ;  /* 0x000000ffff0d7224 */ /* 0x000fe400078e0000 */
[----:B------:R-:W-:-:S07]  /*112f0*/  IMAD.MOV.U32 R5, RZ, RZ, R14 ;  /* 0x000000ffff057224 */ /* 0x000fce00078e000e */
[----:B------:R-:W-:Y:S05]  /*11300*/  WARPSYNC.COLLECTIVE R15, `(.L_x_10320) ;  /* 0x000000000f087348 */ /* 0x000fea0003c00000 */
[----:B------:R0:W1:Y:S02]  /*11310*/  SHFL.IDX P6, R14, R13, R12, R11 ;  /* 0x0000000c0d0e7389 */ /* 0x00006400000c000b */
[----:B01----:R-:W-:Y:S01]  /*11320*/  ENDCOLLECTIVE ;  /* 0x000000000000791b */ /* 0x003fe20003800000 */
.L_x_10320:
[----:B------:R-:W-:Y:S02]  /*11330*/  IMAD.MOV.U32 R13, RZ, RZ, R4 ;  /* 0x000000ffff0d7224 */ /* 0x000fe400078e0004 */
[----:B------:R-:W-:Y:S02]  /*11340*/  IMAD.MOV.U32 R12, RZ, RZ, 0x5 ;  /* 0x00000005ff0c7424 */ /* 0x000fe400078e00ff */
[----:B------:R-:W-:-:S07]  /*11350*/  IMAD.MOV.U32 R2, RZ, RZ, R14 ;  /* 0x000000ffff027224 */ /* 0x000fce00078e000e */
[----:B------:R-:W-:Y:S05]  /*11360*/  WARPSYNC.COLLECTIVE R15, `(.L_x_10321) ;  /* 0x000000000f087348 */ /* 0x000fea0003c00000 */
[----:B------:R0:W1:Y:S02]  /*11370*/  SHFL.IDX P6, R14, R13, R12, R11 ;  /* 0x0000000c0d0e7389 */ /* 0x00006400000c000b */
[----:B01----:R-:W-:Y:S01]  /*11380*/  ENDCOLLECTIVE ;  /* 0x000000000000791b */ /* 0x003fe20003800000 */
.L_x_10321:
[----:B------:R-:W-:-:S05]  /*11390*/  @!P5 LEA R2, P0, R6, R2, 0x1 ;  /* 0x000000020602d211 */ /* 0x000fca00078008ff */
[----:B------:R-:W-:-:S05]  /*113a0*/  @!P5 IMAD.X R3, RZ, RZ, R5, P0 ;  /* 0x000000ffff03d224 */ /* 0x000fca00000e0605 */
[----:B------:R-:W-:Y:S01]  /*113b0*/  @!PT LDS RZ, [RZ] ;  /* 0x00000000fffff984 */ /* 0x000fe20000000800 */
[----:B------:R-:W-:Y:S01]  /*113c0*/  @!PT LDS RZ, [RZ] ;  /* 0x00000000fffff984 */ /* 0x000fe20000000800 */
[----:B------:R-:W-:Y:S01]  /*113d0*/  @!PT LDS RZ, [RZ] ;  /* 0x00000000fffff984 */ /* 0x000fe20000000800 */
[----:B------:R0:W-:Y:S01]  /*113e0*/  @!P5 LDGSTS.E.BYPASS.LTC128B.128 [R26+0x24400], desc[UR36][R2.64], !P4 ;  /* 0x24400000021adfae */ /* 0x0001e2000e101d64 */
[----:B------:R-:W-:-:S03]  /*113f0*/  MOV R13, R0 ;  /* 0x00000000000d7202 */ /* 0x000fc60000000f00 */
        /* <DEDUP_REMOVED lines=8> */
.L_x_10322:
        /* <DEDUP_REMOVED lines=16> */
.L_x_10323:
[----:B------:R-:W-:Y:S02]  /*11580*/  IMAD.MOV.U32 R13, RZ, RZ, R0 ;  /* 0x000000ffff0d7224 */ /* 0x000fe400078e0000 */
[----:B------:R-:W-:-:S07]  /*11590*/  IMAD.MOV.U32 R5, RZ, RZ, R14 ;  /* 0x000000ffff057224 */ /* 0x000fce00078e000e */
[----:B------:R-:W-:Y:S05]  /*115a0*/  WARPSYNC.COLLECTIVE R15, `(.L_x_10324) ;  /* 0x000000000f087348 */ /* 0x000fea0003c00000 */
[----:B------:R0:W1:Y:S02]  /*115b0*/  SHFL.IDX P6, R14, R13, R12, R11 ;  /* 0x0000000c0d0e7389 */ /* 0x00006400000c000b */
[----:B01----:R-:W-:Y:S01]  /*115c0*/  ENDCOLLECTIVE ;  /* 0x000000000000791b */ /* 0x003fe20003800000 */
.L_x_10324:
[----:B------:R-:W-:Y:S02]  /*115d0*/  IMAD.MOV.U32 R13, RZ, RZ, R4 ;  /* 0x000000ffff0d7224 */ /* 0x000fe400078e0004 */
[----:B------:R-:W-:Y:S02]  /*115e0*/  IMAD.MOV.U32 R12, RZ, RZ, 0x7 ;  /* 0x00000007ff0c7424 */ /* 0x000fe400078e00ff */
[----:B------:R-:W-:-:S07]  /*115f0*/  IMAD.MOV.U32 R2, RZ, RZ, R14 ;  /* 0x000000ffff027224 */ /* 0x000fce00078e000e */
[----:B------:R-:W-:Y:S05]  /*11600*/  WARPSYNC.COLLECTIVE R15, `(.L_x_10325) ;  /* 0x000000000f087348 */ /* 0x000fea0003c00000 */
[----:B------:R0:W1:Y:S02]  /*11610*/  SHFL.IDX P6, R14, R13, R12, R11 ;  /* 0x0000000c0d0e7389 */ /* 0x00006400000c000b */
[----:B01----:R-:W-:Y:S01]  /*11620*/  ENDCOLLECTIVE ;  /* 0x000000000000791b */ /* 0x003fe20003800000 */
.L_x_10325:
        /* <DEDUP_REMOVED lines=10> */
[----:B------:R0:W-:Y:S04]  /*116d0*/  @!P5 LDGSTS.E.BYPASS.LTC128B.128 [R26+0x31400], desc[UR36][R2.64+0x180], !P1 ;  /* 0x31400180021adfae */ /* 0x0001e8000c901d64 */
[----:B0-----:R-:W-:Y:S05]  /*116e0*/  WARPSYNC.COLLECTIVE R15, `(.L_x_10326) ;  /* 0x000000000f087348 */ /* 0x001fea0003c00000 */
[----:B------:R1:W2:Y:S02]  /*116f0*/  SHFL.IDX P6, R14, R13, R12, R11 ;  /* 0x0000000c0d0e7389 */ /* 0x0002a400000c000b */
[----:B012---:R-:W-:Y:S01]  /*11700*/  ENDCOLLECTIVE ;  /* 0x000000000000791b */ /* 0x007fe20003800000 */
.L_x_10326:
[----:B------:R-:W-:Y:S05]  /*11710*/  BRA `(.L_x_10327) ;  /* 0xffffffb400dc7947 */ /* 0x000fea000383ffff */
.L_x_10222:
[----:B0-----:R0:W2:Y:S02]  /*11720*/  SYNCS.PHASECHK.TRANS64.TRYWAIT P0, [R22+URZ+0x32420], R3 ;  /* 0x03242003160075a7 */ /* 0x0010a4000800017f */
[----:B--2---:R-:W-:Y:S05]  /*11730*/  @!P0 NANOSLEEP.SYNCS 0x989680 ;  /* 0x009896800000895d */ /* 0x004fea0003900000 */
[----:B------:R-:W2:Y:S02]  /*11740*/  @!P0 SYNCS.PHASECHK.TRANS64 P0, [R22+URZ+0x32420], R3 ;  /* 0x03242003160085a7 */ /* 0x000ea4000800007f */
[----:B--2---:R-:W-:Y:S05]  /*11750*/  @!P0 BRA `(.L_x_10222) ;  /* 0xfffffffc00f08947 */ /* 0x004fea000383ffff */
[----:B------:R-:W-:Y:S05]  /*11760*/  BRA `(.L_x_10328) ;  /* 0xffffffb8004c7947 */ /* 0x000fea000383ffff */
.L_x_10225:
[----:B--2---:R2:W3:Y:S02]  /*11770*/  SYNCS.PHASECHK.TRANS64.TRYWAIT P0, [R25+URZ+0x32460], R0 ;  /* 0x03246000190075a7 */ /* 0x0044e4000800017f */
[----:B---3--:R-:W-:Y:S05]  /*11780*/  @!P0 NANOSLEEP.SYNCS 0x989680 ;  /* 0x009896800000895d */ /* 0x008fea0003900000 */
[----:B------:R-:W3:Y:S02]  /*11790*/  @!P0 SYNCS.PHASECHK.TRANS64 P0, [R25+URZ+0x32460], R0 ;  /* 0x03246000190085a7 */ /* 0x000ee4000800007f */
[----:B---3--:R-:W-:Y:S05]  /*117a0*/  @!P0 BRA `(.L_x_10225) ;  /* 0xfffffffc00f08947 */ /* 0x008fea000383ffff */
[----:B------:R-:W-:Y:S05]  /*117b0*/  BRA `(.L_x_10329) ;  /* 0xffffffb800587947 */ /* 0x000fea000383ffff */
.L_x_10226:
        /* <DEDUP_REMOVED lines=8> */
.L_x_10331:
[----:B------:R-:W-:Y:S05]  /*11840*/  BSYNC B0 ;  /* 0x0000000000007941 */ /* 0x000fea0003800000 */
.L_x_10330:
[----:B------:R-:W0:Y:S01]  /*11850*/  S2R R8, SR_TID.X ;  /* 0x0000000000087919 */ /* 0x000e220000002100 */
[----:B------:R-:W-:Y:S01]  /*11860*/  IMAD.MOV.U32 R13, RZ, RZ, R5 ;  /* 0x000000ffff0d7224 */ /* 0x000fe200078e0005 */
[----:B------:R-:W-:Y:S01]  /*11870*/  MOV R3, R14 ;  /* 0x0000000e00037202 */ /* 0x000fe20000000f00 */
[----:B------:R-:W-:Y:S01]  /*11880*/  IMAD.MOV.U32 R12, RZ, RZ, RZ ;  /* 0x000000ffff0c7224 */ /* 0x000fe200078e00ff */
[C---:B------:R-:W-:Y:S01]  /*11890*/  LOP3.LUT P2, RZ, R7.reuse, 0x2, RZ, 0xc0, !PT ;  /* 0x0000000207ff7812 */ /* 0x040fe2000784c0ff */
[----:B------:R-:W-:Y:S01]  /*118a0*/  IMAD.MOV.U32 R11, RZ, RZ, 0x181f ;  /* 0x0000181fff0b7424 */ /* 0x000fe200078e00ff */
[----:B------:R-:W-:Y:S01]  /*118b0*/  LOP3.LUT P1, RZ, R7, 0x4, RZ, 0xc0, !PT ;  /* 0x0000000407ff7812 */ /* 0x000fe2000782c0ff */
[----:B------:R-:W-:Y:S02]  /*118c0*/  IMAD.MOV.U32 R15, RZ, RZ, -0x1 ;  /* 0xffffffffff0f7424 */ /* 0x000fe400078e00ff */
[----:B------:R-:W-:Y:S01]  /*118d0*/  IMAD R4, R4, 0x2, R22 ;  /* 0x0000000204047824 */ /* 0x000fe200078e0216 */
[----:B------:R-:W-:-:S13]  /*118e0*/  ISETP.LT.OR P3, PT, R31, 0x1, !P1 ;  /* 0x000000011f00780c */ /* 0x000fda0004f61670 */
[----:B0-----:R-:W-:Y:S05]  /*118f0*/  WARPSYNC.COLLECTIVE R15, `(.L_x_10332) ;  /* 0x000000000f087348 */ /* 0x001fea0003c00000 */
[----:B------:R1:W2:Y:S02]  /*11900*/  SHFL.IDX P6, R14, R13, R12, R11 ;  /* 0x0000000c0d0e7389 */ /* 0x0002a400000c000b */
[----:B012---:R-:W-:Y:S01]  /*11910*/  ENDCOLLECTIVE ;  /* 0x000000000000791b */ /* 0x007fe20003800000 */
.L_x_10332:
        /* <DEDUP_REMOVED lines=9> */
.L_x_10333:
        /* <DEDUP_REMOVED lines=17> */
.L_x_10334:
[----:B------:R-:W-:Y:S02]  /*11ac0*/  IMAD.MOV.U32 R13, RZ, RZ, R6 ;  /* 0x000000ffff0d7224 */ /* 0x000fe400078e0006 */
[----:B------:R-:W-:Y:S01]  /*11ad0*/  IMAD.MOV.U32 R12, RZ, RZ, 0x2 ;  /* 0x00000002ff0c7424 */ /* 0x000fe200078e00ff */
[----:B------:R-:W-:-:S13]  /*11ae0*/  IADD3 R2, P3, R14, R0, RZ ;  /* 0x000000000e027210 */ /* 0x000fda0007f7e0ff */
[----:B------:R-:W-:Y:S05]  /*11af0*/  WARPSYNC.COLLECTIVE R15, `(.L_x_10335) ;  /* 0x000000000f087348 */ /* 0x000fea0003c00000 */
[----:B------:R0:W1:Y:S02]  /*11b00*/  SHFL.IDX P6, R14, R13, R12, R11 ;  /* 0x0000000c0d0e7389 */ /* 0x00006400000c000b */
[----:B01----:R-:W-:Y:S01]  /*11b10*/  ENDCOLLECTIVE ;  /* 0x000000000000791b */ /* 0x003fe20003800000 */
.L_x_10335:
        /* <DEDUP_REMOVED lines=17> */
.L_x_10336:
[----:B------:R-:W-:Y:S02]  /*11c30*/  IMAD.MOV.U32 R13, RZ, RZ, R6 ;  /* 0x000000ffff0d7224 */ /* 0x000fe400078e0006 */
[----:B------:R-:W-:Y:S01]  /*11c40*/  IMAD.MOV.U32 R12, RZ, RZ, 0x3 ;  /* 0x00000003ff0c7424 */ /* 0x000fe200078e00ff */
[----:B------:R-:W-:-:S13]  /*11c50*/  IADD3 R2, P3, R14, R0, RZ ;  /* 0x000000000e027210 */ /* 0x000fda0007f7e0ff */
[----:B------:R-:W-:Y:S05]  /*11c60*/  WARPSYNC.COLLECTIVE R15, `(.L_x_10337) ;  /* 0x000000000f087348 */ /* 0x000fea0003c00000 */
[----:B------:R0:W1:Y:S02]  /*11c70*/  SHFL.IDX P6, R14, R13, R12, R11 ;  /* 0x0000000c0d0e7389 */ /* 0x00006400000c000b */
[----:B01----:R-:W-:Y:S01]  /*11c80*/  ENDCOLLECTIVE ;  /* 0x000000000000791b */ /* 0x003fe20003800000 */
.L_x_10337:
        /* <DEDUP_REMOVED lines=17> */
.L_x_10338:
[----:B------:R-:W-:Y:S02]  /*11da0*/  IMAD.MOV.U32 R13, RZ, RZ, R6 ;  /* 0x000000ffff0d7224 */ /* 0x000fe400078e0006 */
[----:B------:R-:W-:Y:S01]  /*11db0*/  IMAD.MOV.U32 R12, RZ, RZ, 0x4 ;  /* 0x00000004ff0c7424 */ /* 0x000fe200078e00ff */
[----:B------:R-:W-:-:S13]  /*11dc0*/  IADD3 R2, P3, R14, R0, RZ ;  /* 0x000000000e027210 */ /* 0x000fda0007f7e0ff */
[----:B------:R-:W-:Y:S05]  /*11dd0*/  WARPSYNC.COLLECTIVE R15, `(.L_x_10339) ;  /* 0x000000000f087348 */ /* 0x000fea0003c00000 */
[----:B------:R0:W1:Y:S02]  /*11de0*/  SHFL.IDX P6, R14, R13, R12, R11 ;  /* 0x0000000c0d0e7389 */ /* 0x00006400000c000b */
[----:B01----:R-:W-:Y:S01]  /*11df0*/  ENDCOLLECTIVE ;  /* 0x000000000000791b */ /* 0x003fe20003800000 */
.L_x_10339:
        /* <DEDUP_REMOVED lines=17> */
.L_x_10340:
[----:B------:R-:W-:Y:S02]  /*11f10*/  IMAD.MOV.U32 R13, RZ, RZ, R6 ;  /* 0x000000ffff0d7224 */ /* 0x000fe400078e0006 */
[----:B------:R-:W-:Y:S01]  /*11f20*/  IMAD.MOV.U32 R12, RZ, RZ, 0x5 ;  /* 0x00000005ff0c7424 */ /* 0x000fe200078e00ff */
[----:B------:R-:W-:-:S13]  /*11f30*/  IADD3 R2, P3, R14, R0, RZ ;  /* 0x000000000e027210 */ /* 0x000fda0007f7e0ff */
[----:B------:R-:W-:Y:S05]  /*11f40*/  WARPSYNC.COLLECTIVE R15, `(.L_x_10341) ;  /* 0x000000000f087348 */ /* 0x000fea0003c00000 */
[----:B------:R0:W1:Y:S02]  /*11f50*/  SHFL.IDX P6, R14, R13, R12, R11 ;  /* 0x0000000c0d0e7389 */ /* 0x00006400000c000b */
[----:B01----:R-:W-:Y:S01]  /*11f60*/  ENDCOLLECTIVE ;  /* 0x000000000000791b */ /* 0x003fe20003800000 */
.L_x_10341:
        /* <DEDUP_REMOVED lines=12> */
.L_x_10342:
        /* <DEDUP_REMOVED lines=9> */
.L_x_10233:
[----:B0-----:R0:W1:Y:S02]  /*120c0*/  SYNCS.PHASECHK.TRANS64.TRYWAIT P0, [R10+URZ+0x32440], R20 ;  /* 0x032440140a0075a7 */ /* 0x001064000800017f */
[----:B-1----:R-:W-:Y:S05]  /*120d0*/  @!P0 NANOSLEEP.SYNCS 0x989680 ;  /* 0x009896800000895d */ /* 0x002fea0003900000 */
[----:B------:R-:W1:Y:S02]  /*120e0*/  @!P0 SYNCS.PHASECHK.TRANS64 P0, [R10+URZ+0x32440], R20 ;  /* 0x032440140a0085a7 */ /* 0x000e64000800007f */
[----:B-1----:R-:W-:Y:S05]  /*120f0*/  @!P0 BRA `(.L_x_10233) ;  /* 0xfffffffc00f08947 */ /* 0x002fea000383ffff */
[----:B------:R-:W-:Y:S05]  /*12100*/  BRA `(.L_x_10344) ;  /* 0xffffffb800e47947 */ /* 0x000fea000383ffff */
.L_x_10234:
        /* <DEDUP_REMOVED lines=8> */
.L_x_10346:
[----:B------:R-:W-:Y:S05]  /*12190*/  BSYNC B1 ;  /* 0x0000000000017941 */ /* 0x000fea0003800000 */
.L_x_10345:
        /* <DEDUP_REMOVED lines=9> */
.L_x_10347:
[----:B------:R-:W-:Y:S02]  /*12230*/  IMAD.MOV.U32 R13, RZ, RZ, R8 ;  /* 0x000000ffff0d7224 */ /* 0x000fe400078e0008 */
[----:B------:R-:W-:Y:S02]  /*12240*/  IMAD.MOV.U32 R12, RZ, RZ, 0x1 ;  /* 0x00000001ff0c7424 */ /* 0x000fe400078e00ff */
[----:B------:R-:W-:-:S07]  /*12250*/  IMAD.MOV.U32 R2, RZ, RZ, R14 ;  /* 0x000000ffff027224 */ /* 0x000fce00078e000e */
[----:B------:R-:W-:Y:S05]  /*12260*/  WARPSYNC.COLLECTIVE R15, `(.L_x_10348) ;  /* 0x000000000f087348 */ /* 0x000fea0003c00000 */
[----:B------:R0:W1:Y:S02]  /*12270*/  SHFL.IDX P6, R14, R13, R12, R11 ;  /* 0x0000000c0d0e7389 */ /* 0x00006400000c000b */
[----:B01----:R-:W-:Y:S01]  /*12280*/  ENDCOLLECTIVE ;  /* 0x000000000000791b */ /* 0x003fe20003800000 */
.L_x_10348:
        /* <DEDUP_REMOVED lines=11> */
.L_x_10349:
[----:B------:R-:W-:Y:S02]  /*12340*/  IMAD.MOV.U32 R13, RZ, RZ, R8 ;  /* 0x000000ffff0d7224 */ /* 0x000fe400078e0008 */
[----:B------:R-:W-:Y:S01]  /*12350*/  IMAD.MOV.U32 R12, RZ, RZ, 0x2 ;  /* 0x00000002ff0c7424 */ /* 0x000fe200078e00ff */
[----:B------:R-:W-:-:S07]  /*12360*/  MOV R2, R14 ;  /* 0x0000000e00027202 */ /* 0x000fce0000000f00 */
[----:B------:R-:W-:Y:S05]  /*12370*/  WARPSYNC.COLLECTIVE R15, `(.L_x_10350) ;  /* 0x000000000f087348 */ /* 0x000fea0003c00000 */
[----:B------:R0:W1:Y:S02]  /*12380*/  SHFL.IDX P6, R14, R13, R12, R11 ;  /* 0x0000000c0d0e7389 */ /* 0x00006400000c000b */
[----:B01----:R-:W-:Y:S01]  /*12390*/  ENDCOLLECTIVE ;  /* 0x000000000000791b */ /* 0x003fe20003800000 */
.L_x_10350:
        /* <DEDUP_REMOVED lines=11> */
.L_x_10351:
[----:B------:R-:W-:Y:S02]  /*12450*/  IMAD.MOV.U32 R13, RZ, RZ, R8 ;  /* 0x000000ffff0d7224 */ /* 0x000fe400078e0008 */
[----:B------:R-:W-:Y:S02]  /*12460*/  IMAD.MOV.U32 R12, RZ, RZ, 0x3 ;  /* 0x00000003ff0c7424 */ /* 0x000fe400078e00ff */
[----:B------:R-:W-:-:S07]  /*12470*/  IMAD.MOV.U32 R2, RZ, RZ, R14 ;  /* 0x000000ffff027224 */ /* 0x000fce00078e000e */
[----:B------:R-:W-:Y:S05]  /*12480*/  WARPSYNC.COLLECTIVE R15, `(.L_x_10352) ;  /* 0x000000000f087348 */ /* 0x000fea0003c00000 */
[----:B------:R0:W1:Y:S02]  /*12490*/  SHFL.IDX P6, R14, R13, R12, R11 ;  /* 0x0000000c0d0e7389 */ /* 0x00006400000c000b */
[----:B01----:R-:W-:Y:S01]  /*124a0*/  ENDCOLLECTIVE ;  /* 0x000000000000791b */ /* 0x003fe20003800000 */
.L_x_10352:
        /* <DEDUP_REMOVED lines=11> */
.L_x_10353:
[----:B------:R-:W-:Y:S02]  /*12560*/  IMAD.MOV.U32 R13, RZ, RZ, R8 ;  /* 0x000000ffff0d7224 */ /* 0x000fe400078e0008 */
[----:B------:R-:W-:Y:S02]  /*12570*/  IMAD.MOV.U32 R12, RZ, RZ, 0x4 ;  /* 0x00000004ff0c7424 */ /* 0x000fe400078e00ff */
[----:B------:R-:W-:-:S07]  /*12580*/  IMAD.MOV.U32 R2, RZ, RZ, R14 ;  /* 0x000000ffff027224 */ /* 0x000fce00078e000e */
[----:B------:R-:W-:Y:S05]  /*12590*/  WARPSYNC.COLLECTIVE R15, `(.L_x_10354) ;  /* 0x000000000f087348 */ /* 0x000fea0003c00000 */
[----:B------:R0:W1:Y:S02]  /*125a0*/  SHFL.IDX P6, R14, R13, R12, R11 ;  /* 0x0000000c0d0e7389 */ /* 0x00006400000c000b */
[----:B01----:R-:W-:Y:S01]  /*125b0*/  ENDCOLLECTIVE ;  /* 0x000000000000791b */ /* 0x003fe20003800000 */
.L_x_10354:
        /* <DEDUP_REMOVED lines=11> */
.L_x_10355:
[----:B------:R-:W-:Y:S02]  /*12670*/  IMAD.MOV.U32 R13, RZ, RZ, R8 ;  /* 0x000000ffff0d7224 */ /* 0x000fe400078e0008 */
[----:B------:R-:W-:Y:S02]  /*12680*/  IMAD.MOV.U32 R12, RZ, RZ, 0x5 ;  /* 0x00000005ff0c7424 */ /* 0x000fe400078e00ff */
[----:B------:R-:W-:-:S07]  /*12690*/  IMAD.MOV.U32 R2, RZ, RZ, R14 ;  /* 0x000000ffff027224 */ /* 0x000fce00078e000e */
[----:B------:R-:W-:Y:S05]  /*126a0*/  WARPSYNC.COLLECTIVE R15, `(.L_x_10356) ;  /* 0x000000000f087348 */ /* 0x000fea0003c00000 */
[----:B------:R0:W1:Y:S02]  /*126b0*/  SHFL.IDX P6, R14, R13, R12, R11 ;  /* 0x0000000c0d0e7389 */ /* 0x00006400000c000b */
[----:B01----:R-:W-:Y:S01]  /*126c0*/  ENDCOLLECTIVE ;  /* 0x000000000000791b */ /* 0x003fe20003800000 */
.L_x_10356:
        /* <DEDUP_REMOVED lines=11> */
.L_x_10357:
[----:B------:R-:W-:Y:S05]  /*12780*/  BRA `(.L_x_10358) ;  /* 0xffffffb800147947 */ /* 0x000fea000383ffff */
.L_x_10239:
[----:B---3--:R3:W4:Y:S02]  /*12790*/  SYNCS.PHASECHK.TRANS64.TRYWAIT P0, [R10+URZ+0x32460], R20 ;  /* 0x032460140a0075a7 */ /* 0x008724000800017f */
[----:B----4-:R-:W-:Y:S05]  /*127a0*/  @!P0 NANOSLEEP.SYNCS 0x989680 ;  /* 0x009896800000895d */ /* 0x010fea0003900000 */
[----:B------:R-:W4:Y:S02]  /*127b0*/  @!P0 SYNCS.PHASECHK.TRANS64 P0, [R10+URZ+0x32460], R20 ;  /* 0x032460140a0085a7 */ /* 0x000f24000800007f */
[----:B----4-:R-:W-:Y:S05]  /*127c0*/  @!P0 BRA `(.L_x_10239) ;  /* 0xfffffffc00f08947 */ /* 0x010fea000383ffff */
[----:B------:R-:W-:Y:S05]  /*127d0*/  BRA `(.L_x_10359) ;  /* 0xffffffb800607947 */ /* 0x000fea000383ffff */
.L_x_10240:
        /* <DEDUP_REMOVED lines=8> */
.L_x_10361:
[----:B------:R-:W-:Y:S05]  /*12860*/  BSYNC B1 ;  /* 0x0000000000017941 */ /* 0x000fea0003800000 */
.L_x_10360:
        /* <DEDUP_REMOVED lines=9> */
.L_x_10362:
[----:B------:R-:W-:Y:S02]  /*12900*/  IMAD.MOV.U32 R13, RZ, RZ, R25 ;  /* 0x000000ffff0d7224 */ /* 0x000fe400078e0019 */
[----:B------:R-:W-:Y:S01]  /*12910*/  IMAD.MOV.U32 R12, RZ, RZ, 0x1 ;  /* 0x00000001ff0c7424 */ /* 0x000fe200078e00ff */
[----:B------:R-:W-:-:S13]  /*12920*/  IADD3 R2, P0, R14, R0, RZ ;  /* 0x000000000e027210 */ /* 0x000fda0007f1e0ff */
[----:B------:R-:W-:Y:S05]  /*12930*/  WARPSYNC.COLLECTIVE R15, `(.L_x_10363) ;  /* 0x000000000f087348 */ /* 0x000fea0003c00000 */
[----:B------:R0:W1:Y:S02]  /*12940*/  SHFL.IDX P6, R14, R13, R12, R11 ;  /* 0x0000000c0d0e7389 */ /* 0x00006400000c000b */
[----:B01----:R-:W-:Y:S01]  /*12950*/  ENDCOLLECTIVE ;  /* 0x000000000000791b */ /* 0x003fe20003800000 */
.L_x_10363:
        /* <DEDUP_REMOVED lines=13> */
.L_x_10364:
[----:B------:R-:W-:Y:S02]  /*12a30*/  IMAD.MOV.U32 R13, RZ, RZ, R25 ;  /* 0x000000ffff0d7224 */ /* 0x000fe400078e0019 */
[----:B------:R-:W-:Y:S01]  /*12a40*/  IMAD.MOV.U32 R12, RZ, RZ, 0x2 ;  /* 0x00000002ff0c7424 */ /* 0x000fe200078e00ff */
[----:B------:R-:W-:-:S13]  /*12a50*/  IADD3 R2, P0, R14, R0, RZ ;  /* 0x000000000e027210 */ /* 0x000fda0007f1e0ff */
[----:B------:R-:W-:Y:S05]  /*12a60*/  WARPSYNC.COLLECTIVE R15, `(.L_x_10365) ;  /* 0x000000000f087348 */ /* 0x000fea0003c00000 */
[----:B------:R0:W1:Y:S02]  /*12a70*/  SHFL.IDX P6, R14, R13, R12, R11 ;  /* 0x0000000c0d0e7389 */ /* 0x00006400000c000b */
[----:B01----:R-:W-:Y:S01]  /*12a80*/  ENDCOLLECTIVE ;  /* 0x000000000000791b */ /* 0x003fe20003800000 */
.L_x_10365:
        /* <DEDUP_REMOVED lines=13> */
.L_x_10366:
[----:B------:R-:W-:Y:S02]  /*12b60*/  IMAD.MOV.U32 R13, RZ, RZ, R25 ;  /* 0x000000ffff0d7224 */ /* 0x000fe400078e0019 */
[----:B------:R-:W-:Y:S02]  /*12b70*/  IMAD.MOV.U32 R12, RZ, RZ, 0x3 ;  /* 0x00000003ff0c7424 */ /* 0x000fe400078e00ff */
[----:B------:R-:W-:-:S07]  /*12b80*/  IMAD.MOV.U32 R8, RZ, RZ, R14 ;  /* 0x000000ffff087224 */ /* 0x000fce00078e000e */
[----:B------:R-:W-:Y:S05]  /*12b90*/  WARPSYNC.COLLECTIVE R15, `(.L_x_10367) ;  /* 0x000000000f087348 */ /* 0x000fea0003c00000 */
[----:B------:R0:W1:Y:S02]  /*12ba0*/  SHFL.IDX P6, R14, R13, R12, R11 ;  /* 0x0000000c0d0e7389 */ /* 0x00006400000c000b */
[----:B01----:R-:W-:Y:S01]  /*12bb0*/  ENDCOLLECTIVE ;  /* 0x000000000000791b */ /* 0x003fe20003800000 */
.L_x_10367:
        /* <DEDUP_REMOVED lines=9> */
[----:B------:R-:W-:-:S03]  /*12c50*/  MOV R5, R14 ;  /* 0x0000000e00057202 */ /* 0x000fc60000000f00 */
[----:B------:R0:W-:Y:S04]  /*12c60*/  LDGSTS.E.BYPASS.LTC128B.128 [R20+0xa400], desc[UR36][R2.64+0x180], !P1 ;  /* 0x0a40018002147fae */ /* 0x0001e8000c901d64 */
[----:B0-----:R-:W-:Y:S05]  /*12c70*/  WARPSYNC.COLLECTIVE R15, `(.L_x_10368) ;  /* 0x000000000f087348 */ /* 0x001fea0003c00000 */
[----:B------:R1:W2:Y:S02]  /*12c80*/  SHFL.IDX P6, R14, R13, R12, R11 ;  /* 0x0000000c0d0e7389 */ /* 0x0002a400000c000b */
[----:B012---:R-:W-:Y:S01]  /*12c90*/  ENDCOLLECTIVE ;  /* 0x000000000000791b */ /* 0x007fe20003800000 */
.L_x_10368:
[----:B------:R-:W-:Y:S02]  /*12ca0*/  IMAD.MOV.U32 R13, RZ, RZ, R25 ;  /* 0x000000ffff0d7224 */ /* 0x000fe400078e0019 */
[----:B------:R-:W-:Y:S01]  /*12cb0*/  IMAD.MOV.U32 R12, RZ, RZ, 0x4 ;  /* 0x00000004ff0c7424 */ /* 0x000fe200078e00ff */
[----:B------:R-:W-:-:S13]  /*12cc0*/  IADD3 R2, P0, R14, R0, RZ ;  /* 0x000000000e027210 */ /* 0x000fda0007f1e0ff */
[----:B------:R-:W-:Y:S05]  /*12cd0*/  WARPSYNC.COLLECTIVE R15, `(.L_x_10369) ;  /* 0x000000000f087348 */ /* 0x000fea0003c00000 */
[----:B------:R0:W1:Y:S02]  /*12ce0*/  SHFL.IDX P6, R14, R13, R12, R11 ;  /* 0x0000000c0d0e7389 */ /* 0x00006400000c000b */
[----:B01----:R-:W-:Y:S01]  /*12cf0*/  ENDCOLLECTIVE ;  /* 0x000000000000791b */ /* 0x003fe20003800000 */
.L_x_10369:
        /* <DEDUP_REMOVED lines=13> */
.L_x_10370:
[----:B------:R-:W-:Y:S02]  /*12dd0*/  IMAD.MOV.U32 R13, RZ, RZ, R25 ;  /* 0x000000ffff0d7224 */ /* 0x000fe400078e0019 */
[----:B------:R-:W-:Y:S01]  /*12de0*/  IMAD.MOV.U32 R12, RZ, RZ, 0x5 ;  /* 0x00000005ff0c7424 */ /* 0x000fe200078e00ff */
[----:B------:R-:W-:-:S13]  /*12df0*/  IADD3 R2, P0, R14, R0, RZ ;  /* 0x000000000e027210 */ /* 0x000fda0007f1e0ff */
[----:B------:R-:W-:Y:S05]  /*12e00*/  WARPSYNC.COLLECTIVE R15, `(.L_x_10371) ;  /* 0x000000000f087348 */ /* 0x000fea0003c00000 */
[----:B------:R0:W1:Y:S02]  /*12e10*/  SHFL.IDX P6, R14, R13, R12, R11 ;  /* 0x0000000c0d0e7389 */ /* 0x00006400000c000b */
[----:B01----:R-:W-:Y:S01]  /*12e20*/  ENDCOLLECTIVE ;  /* 0x000000000000791b */ /* 0x003fe20003800000 */
.L_x_10371:
        /* <DEDUP_REMOVED lines=13> */
.L_x_10372:
[----:B------:R-:W-:Y:S05]  /*12f00*/  BRA `(.L_x_10373) ;  /* 0xffffffb400a87947 */ /* 0x000fea000383ffff */
.L_x_10248:
        /* <DEDUP_REMOVED lines=8> */
.L_x_10375:
[----:B------:R-:W-:Y:S05]  /*12f90*/  BSYNC B0 ;  /* 0x0000000000007941 */ /* 0x000fea0003800000 */
.L_x_10374:
        /* <DEDUP_REMOVED lines=9> */
.L_x_10376:
        /* <DEDUP_REMOVED lines=18> */
.L_x_10377:
[----:B------:R-:W-:Y:S01]  /*13150*/  IMAD.MOV.U32 R12, RZ, RZ, 0x2 ;  /* 0x00000002ff0c7424 */ /* 0x000fe200078e00ff */
[----:B------:R-:W-:-:S05]  /*13160*/  SEL R7, R14, RZ, P1 ;  /* 0x000000ff0e077207 */ /* 0x000fca0000800000 */
[----:B------:R-:W-:-:S04]  /*13170*/  IMAD.IADD R6, R4, 0x1, R7 ;  /* 0x0000000104067824 */ /* 0x000fc800078e0207 */
[----:B------:R-:W-:-:S07]  /*13180*/  IMAD.MOV.U32 R13, RZ, RZ, R6 ;  /* 0x000000ffff0d7224 */ /* 0x000fce00078e0006 */
[----:B------:R-:W-:Y:S05]  /*13190*/  WARPSYNC.COLLECTIVE R15, `(.L_x_10378) ;  /* 0x000000000f087348 */ /* 0x000fea0003c00000 */
[----:B------:R0:W1:Y:S02]  /*131a0*/  SHFL.UP P6, R14, R13, R12, R11 ;  /* 0x0400000c0d0e7389 */ /* 0x00006400000c000b */
[----:B01----:R-:W-:Y:S01]  /*131b0*/  ENDCOLLECTIVE ;  /* 0x000000000000791b */ /* 0x003fe20003800000 */
.L_x_10378:
[----:B------:R-:W-:Y:S02]  /*131c0*/  MOV R12, 0x4 ;  /* 0x00000004000c7802 */ /* 0x000fe40000000f00 */
[----:B------:R-:W-:-:S05]  /*131d0*/  SEL R7, R14, RZ, P2 ;  /* 0x000000ff0e077207 */ /* 0x000fca0001000000 */
[----:B------:R-:W-:-:S04]  /*131e0*/  IMAD.IADD R7, R6, 0x1, R7 ;  /* 0x0000000106077824 */ /* 0x000fc800078e0207 */
[----:B------:R-:W-:-:S07]  /*131f0*/  IMAD.MOV.U32 R13, RZ, RZ, R7 ;  /* 0x000000ffff0d7224 */ /* 0x000fce00078e0007 */
[----:B------:R-:W-:Y:S05]  /*13200*/  WARPSYNC.COLLECTIVE R15, `(.L_x_10379) ;  /* 0x000000000f087348 */ /* 0x000fea0003c00000 */
[----:B------:R0:W1:Y:S02]  /*13210*/  SHFL.UP P6, R14, R13, R12, R11 ;  /* 0x0400000c0d0e7389 */ /* 0x00006400000c000b */
[----:B01----:R-:W-:Y:S01]  /*13220*/  ENDCOLLECTIVE ;  /* 0x000000000000791b */ /* 0x003fe20003800000 */
.L_x_10379:
[----:B------:R-:W-:Y:S01]  /*13230*/  IMAD.MOV.U32 R12, RZ, RZ, 0x8 ;  /* 0x00000008ff0c7424 */ /* 0x000fe200078e00ff */
[----:B------:R-:W-:-:S05]  /*13240*/  SEL R2, R14, RZ, P3 ;  /* 0x000000ff0e027207 */ /* 0x000fca0001800000 */
[----:B------:R-:W-:-:S04]  /*13250*/  IMAD.IADD R2, R7, 0x1, R2 ;  /* 0x0000000107027824 */ /* 0x000fc800078e0202 */
[----:B------:R-:W-:-:S07]  /*13260*/  IMAD.MOV.U32 R13, RZ, RZ, R2 ;  /* 0x000000ffff0d7224 */ /* 0x000fce00078e0002 */
[----:B------:R-:W-:Y:S05]  /*13270*/  WARPSYNC.COLLECTIVE R15, `(.L_x_10380) ;  /* 0x000000000f087348 */ /* 0x000fea0003c00000 */
[----:B------:R0:W1:Y:S02]  /*13280*/  SHFL.UP P6, R14, R13, R12, R11 ;  /* 0x0400000c0d0e7389 */ /* 0x00006400000c000b */
[----:B01----:R-:W-:Y:S01]  /*13290*/  ENDCOLLECTIVE ;  /* 0x000000000000791b */ /* 0x003fe20003800000 */
.L_x_10380:
[----:B------:R-:W-:Y:S01]  /*132a0*/  IMAD.MOV.U32 R12, RZ, RZ, 0x10 ;  /* 0x00000010ff0c7424 */ /* 0x000fe200078e00ff */
[----:B------:R-:W-:-:S05]  /*132b0*/  SEL R3, R14, RZ, P4 ;  /* 0x000000ff0e037207 */ /* 0x000fca0002000000 */
[----:B------:R-:W-:-:S04]  /*132c0*/  IMAD.IADD R3, R2, 0x1, R3 ;  /* 0x0000000102037824 */ /* 0x000fc800078e0203 */
[----:B------:R-:W-:-:S07]  /*132d0*/  IMAD.MOV.U32 R13, RZ, RZ, R3 ;  /* 0x000000ffff0d7224 */ /* 0x000fce00078e0003 */
[----:B------:R-:W-:Y:S05]  /*132e0*/  WARPSYNC.COLLECTIVE R15, `(.L_x_10381) ;  /* 0x000000000f087348 */ /* 0x000fea0003c00000 */
[----:B------:R0:W1:Y:S02]  /*132f0*/  SHFL.UP P6, R14, R13, R12, R11 ;  /* 0x0400000c0d0e7389 */ /* 0x00006400000c000b */
[----:B01----:R-:W-:Y:S01]  /*13300*/  ENDCOLLECTIVE ;  /* 0x000000000000791b */ /* 0x003fe20003800000 */
.L_x_10381:
        /* <DEDUP_REMOVED lines=8> */
.L_x_10382:
[----:B------:R-:W-:Y:S05]  /*13390*/  BRA `(.L_x_10383) ;  /* 0xffffffb800007947 */ /* 0x000fea000383ffff */
.L_x_10253:
[----:B------:R-:W-:Y:S01]  /*133a0*/  BSSY B0, `(.L_x_10384) ;  /* 0x0000008000007945 */ /* 0x000fe20003800000 */
[----:B-----5:R-:W-:Y:S02]  /*133b0*/  IMAD.MOV.U32 R13, RZ, RZ, R4 ;  /* 0x000000ffff0d7224 */ /* 0x020fe400078e0004 */
[----:B------:R-:W-:Y:S02]  /*133c0*/  IMAD.MOV.U32 R12, RZ, RZ, 0x1 ;  /* 0x00000001ff0c7424 */ /* 0x000fe400078e00ff */
[----:B------:R-:W-:Y:S02]  /*133d0*/  IMAD.MOV.U32 R11, RZ, RZ, RZ ;  /* 0x000000ffff0b7224 */ /* 0x000fe400078e00ff */
[----:B------:R-:W-:-:S07]  /*133e0*/  IMAD.MOV.U32 R15, RZ, RZ, -0x1 ;  /* 0xffffffffff0f7424 */ /* 0x000fce00078e00ff */
[----:B0123--:R-:W-:Y:S05]  /*133f0*/  WARPSYNC.COLLECTIVE R15, `(.L_x_10385) ;  /* 0x000000000f087348 */ /* 0x00ffea0003c00000 */
[----:B------:R4:W0:Y:S02]  /*13400*/  SHFL.UP P6, R14, R13, R12, R11 ;  /* 0x0400000c0d0e7389 */ /* 0x00082400000c000b */
[----:B01234-:R-:W-:Y:S01]  /*13410*/  ENDCOLLECTIVE ;  /* 0x000000000000791b */ /* 0x01ffe20003800000 */
.L_x_10385:
[----:B------:R-:W-:Y:S05]  /*13420*/  BSYNC B0 ;  /* 0x0000000000007941 */ /* 0x000fea0003800000 */
.L_x_10384:
        /* <DEDUP_REMOVED lines=8> */
.L_x_10386:
[----:B------:R-:W-:Y:S01]  /*134b0*/  IMAD.MOV.U32 R12, RZ, RZ, 0x4 ;  /* 0x00000004ff0c7424 */ /* 0x000fe200078e00ff */
[----:B------:R-:W-:-:S05]  /*134c0*/  SEL R0, R14, RZ, P2 ;  /* 0x000000ff0e007207 */ /* 0x000fca0001000000 */
[----:B------:R-:W-:-:S04]  /*134d0*/  IMAD.IADD R0, R13, 0x1, R0 ;  /* 0x000000010d007824 */ /* 0x000fc800078e0200 */
[----:B------:R-:W-:-:S07]  /*134e0*/  IMAD.MOV.U32 R13, RZ, RZ, R0 ;  /* 0x000000ffff0d7224 */ /* 0x000fce00078e0000 */
[----:B------:R-:W-:Y:S05]  /*134f0*/  WARPSYNC.COLLECTIVE R15, `(.L_x_10387) ;  /* 0x000000000f087348 */ /* 0x000fea0003c00000 */
[----:B------:R0:W1:Y:S02]  /*13500*/  SHFL.UP P6, R14, R13, R12, R11 ;  /* 0x0400000c0d0e7389 */ /* 0x00006400000c000b */
[----:B01----:R-:W-:Y:S01]  /*13510*/  ENDCOLLECTIVE ;  /* 0x000000000000791b */ /* 0x003fe20003800000 */
.L_x_10387:
[----:B------:R-:W-:Y:S01]  /*13520*/  IMAD.MOV.U32 R12, RZ, RZ, 0x8 ;  /* 0x00000008ff0c7424 */ /* 0x000fe200078e00ff */
[----:B------:R-:W-:-:S05]  /*13530*/  SEL R3, R14, RZ, P3 ;  /* 0x000000ff0e037207 */ /* 0x000fca0001800000 */
[----:B------:R-:W-:-:S04]  /*13540*/  IMAD.IADD R2, R0, 0x1, R3 ;  /* 0x0000000100027824 */ /* 0x000fc800078e0203 */
[----:B------:R-:W-:-:S07]  /*13550*/  IMAD.MOV.U32 R13, RZ, RZ, R2 ;  /* 0x000000ffff0d7224 */ /* 0x000fce00078e0002 */
[----:B------:R-:W-:Y:S05]  /*13560*/  WARPSYNC.COLLECTIVE R15, `(.L_x_10388) ;  /* 0x000000000f087348 */ /* 0x000fea0003c00000 */
[----:B------:R0:W1:Y:S02]  /*13570*/  SHFL.UP P6, R14, R13, R12, R11 ;  /* 0x0400000c0d0e7389 */ /* 0x00006400000c000b */
[----:B01----:R-:W-:Y:S01]  /*13580*/  ENDCOLLECTIVE ;  /* 0x000000000000791b */ /* 0x003fe20003800000 */
.L_x_10388:
[----:B------:R-:W-:Y:S01]  /*13590*/  IMAD.MOV.U32 R12, RZ, RZ, 0x10 ;  /* 0x00000010ff0c7424 */ /* 0x000fe200078e00ff */
[----:B------:R-:W-:-:S05]  /*135a0*/  SEL R3, R14, RZ, P4 ;  /* 0x000000ff0e037207 */ /* 0x000fca0002000000 */
[----:B------:R-:W-:-:S04]  /*135b0*/  IMAD.IADD R3, R2, 0x1, R3 ;  /* 0x0000000102037824 */ /* 0x000fc800078e0203 */
[----:B------:R-:W-:-:S07]  /*135c0*/  IMAD.MOV.U32 R13, RZ, RZ, R3 ;  /* 0x000000ffff0d7224 */ /* 0x000fce00078e0003 */
[----:B------:R-:W-:Y:S05]  /*135d0*/  WARPSYNC.COLLECTIVE R15, `(.L_x_10389) ;  /* 0x000000000f087348 */ /* 0x000fea0003c00000 */
[----:B------:R0:W1:Y:S02]  /*135e0*/  SHFL.UP P6, R14, R13, R12, R11 ;  /* 0x0400000c0d0e7389 */ /* 0x00006400000c000b */
[----:B01----:R-:W-:Y:S01]  /*135f0*/  ENDCOLLECTIVE ;  /* 0x000000000000791b */ /* 0x003fe20003800000 */
.L_x_10389:
        /* <DEDUP_REMOVED lines=8> */
.L_x_10390:
[----:B------:R-:W-:Y:S05]  /*13680*/  BRA `(.L_x_10391) ;  /* 0xffffffb400e07947 */ /* 0x000fea000383ffff */
.L_x_10255:
[----:B------:R-:W-:Y:S01]  /*13690*/  BSSY B0, `(.L_x_10392) ;  /* 0x0000006000007945 */ /* 0x000fe20003800000 */
[----:B------:R-:W-:Y:S02]  /*136a0*/  PLOP3.LUT P6, PT, P6, PT, PT, 0x8, 0x0 ;  /* 0x000000000000781c */ /* 0x000fe400037ce170 */
[----:B------:R-:W-:-:S11]  /*136b0*/  MOV R15, 0xffffffff ;  /* 0xffffffff000f7802 */ /* 0x000fd60000000f00 */
[----:B012---:R-:W-:Y:S05]  /*136c0*/  WARPSYNC.COLLECTIVE R15, `(.L_x_10393) ;  /* 0x000000000f087348 */ /* 0x007fea0003c00000 */
[----:B------:R-:W-:Y:S01]  /*136d0*/  VOTE.ANY R14, PT, P6 ;  /* 0x00000000000e7806 */ /* 0x000fe200030e0100 */
[----:B012---:R-:W-:Y:S06]  /*136e0*/  ENDCOLLECTIVE ;  /* 0x000000000000791b */ /* 0x007fec0003800000 */
.L_x_10393:
[----:B------:R-:W-:Y:S05]  /*136f0*/  BSYNC B0 ;  /* 0x0000000000007941 */ /* 0x000fea0003800000 */
.L_x_10392:
        /* <DEDUP_REMOVED lines=9> */
.L_x_10394:
[----:B------:R-:W-:Y:S01]  /*13790*/  IMAD.MOV.U32 R4, RZ, RZ, R14 ;  /* 0x000000ffff047224 */ /* 0x000fe200078e000e */
[----:B------:R-:W-:Y:S06]  /*137a0*/  BRA `(.L_x_10395) ;  /* 0xffffffb400d07947 */ /* 0x000fec000383ffff */
.L_x_10257:
[----:B------:R-:W-:Y:S01]  /*137b0*/  BSSY B0, `(.L_x_10396) ;  /* 0x0000007000007945 */ /* 0x000fe20003800000 */
[----:B------:R-:W-:Y:S02]  /*137c0*/  IMAD.MOV.U32 R13, RZ, RZ, R6 ;  /* 0x000000ffff0d7224 */ /* 0x000fe400078e0006 */
[----:B------:R-:W-:Y:S02]  /*137d0*/  IMAD.MOV.U32 R11, RZ, RZ, 0x1f ;  /* 0x0000001fff0b7424 */ /* 0x000fe400078e00ff */
[----:B------:R-:W-:-:S07]  /*137e0*/  IMAD.MOV.U32 R15, RZ, RZ, -0x1 ;  /* 0xffffffffff0f7424 */ /* 0x000fce00078e00ff */
[----:B01234-:R-:W-:Y:S05]  /*137f0*/  WARPSYNC.COLLECTIVE R15, `(.L_x_10397) ;  /* 0x000000000f087348 */ /* 0x01ffea0003c00000 */
[----:B------:R0:W0:Y:S02]  /*13800*/  SHFL.IDX P6, R14, R13, R12, R11 ;  /* 0x0000000c0d0e7389 */ /* 0x00002400000c000b */
[----:B01234-:R-:W-:Y:S01]  /*13810*/  ENDCOLLECTIVE ;  /* 0x000000000000791b */ /* 0x01ffe20003800000 */
.L_x_10397:
[----:B------:R-:W-:Y:S05]  /*13820*/  BSYNC B0 ;  /* 0x0000000000007941 */ /* 0x000fea0003800000 */
.L_x_10396:
[----:B------:R-:W-:Y:S05]  /*13830*/  BRA `(.L_x_10256) ;  /* 0xffffffb400c87947 */ /* 0x000fea000383ffff */
.L_x_10261:
[----:B0-----:R0:W1:Y:S02]  /*13840*/  SYNCS.PHASECHK.TRANS64.TRYWAIT P0, [R5+URZ+0x32420], R0 ;  /* 0x03242000050075a7 */ /* 0x001064000800017f */
[----:B-1----:R-:W-:Y:S05]  /*13850*/  @!P0 NANOSLEEP.SYNCS 0x989680 ;  /* 0x009896800000895d */ /* 0x002fea0003900000 */
[----:B------:R-:W1:Y:S02]  /*13860*/  @!P0 SYNCS.PHASECHK.TRANS64 P0, [R5+URZ+0x32420], R0 ;  /* 0x03242000050085a7 */ /* 0x000e64000800007f */
[----:B-1----:R-:W-:Y:S05]  /*13870*/  @!P0 BRA `(.L_x_10261) ;  /* 0xfffffffc00f08947 */ /* 0x002fea000383ffff */
[----:B------:R-:W-:Y:S05]  /*13880*/  BRA `(.L_x_10398) ;  /* 0xffffffb800b47947 */ /* 0x000fea000383ffff */
.L_x_10262:
        /* <DEDUP_REMOVED lines=11> */
.L_x_10400:
[----:B------:R-:W-:Y:S05]  /*13940*/  BSYNC B0 ;  /* 0x0000000000007941 */ /* 0x000fea0003800000 */
.L_x_10399:
[----:B------:R-:W-:Y:S05]  /*13950*/  BRA `(.L_x_10401) ;  /* 0xffffffb8009c7947 */ /* 0x000fea000383ffff */
.L_x_10265:
[----:B------:R-:W-:Y:S01]  /*13960*/  BSSY B1, `(.L_x_10402) ;  /* 0x0000006000017945 */ /* 0x000fe20003800000 */
[----:B------:R-:W-:-:S07]  /*13970*/  IMAD.MOV.U32 R15, RZ, RZ, -0x1 ;  /* 0xffffffffff0f7424 */ /* 0x000fce00078e00ff */
[----:B0-23--:R-:W-:Y:S05]  /*13980*/  WARPSYNC.COLLECTIVE R15, `(.L_x_10403) ;  /* 0x000000000f0c7348 */ /* 0x00dfea0003c00000 */
[----:B------:R-:W-:Y:S02]  /*13990*/  ELECT P6, UR62, PT ;  /* 0x00000000003e782f */ /* 0x000fe400038c0000 */
[----:B------:R-:W-:Y:S01]  /*139a0*/  MOV R14, UR62 ;  /* 0x0000003e000e7c02 */ /* 0x000fe20008000f00 */
[----:B0-23--:R-:W-:Y:S10]  /*139b0*/  ENDCOLLECTIVE ;  /* 0x000000000000791b */ /* 0x00dff40003800000 */
.L_x_10403:
[----:B------:R-:W-:Y:S05]  /*139c0*/  BSYNC B1 ;  /* 0x0000000000017941 */ /* 0x000fea0003800000 */
.L_x_10402:
[----:B------:R-:W-:Y:S05]  /*139d0*/  BRA `(.L_x_10404) ;  /* 0xffffffb800947947 */ /* 0x000fea000383ffff */
.L_x_10267:
[----:B0-----:R0:W1:Y:S02]  /*139e0*/  SYNCS.PHASECHK.TRANS64.TRYWAIT P1, [R3+URZ+0x32440], R2 ;  /* 0x03244002030075a7 */ /* 0x001064000802017f */
[----:B-1----:R-:W-:Y:S05]  /*139f0*/  @!P1 NANOSLEEP.SYNCS 0x989680 ;  /* 0x009896800000995d */ /* 0x002fea0003900000 */
[----:B------:R-:W1:Y:S02]  /*13a00*/  @!P1 SYNCS.PHASECHK.TRANS64 P1, [R3+URZ+0x32440], R2 ;  /* 0x03244002030095a7 */ /* 0x000e64000802007f */
[----:B-1----:R-:W-:Y:S05]  /*13a10*/  @!P1 BRA `(.L_x_10267) ;  /* 0xfffffffc00f09947 */ /* 0x002fea000383ffff */
[----:B------:R-:W-:Y:S05]  /*13a20*/  BRA `(.L_x_10405) ;  /* 0xffffffb800bc7947 */ /* 0x000fea000383ffff */
.L_x_10269:
[----:B-1----:R1:W4:Y:S02]  /*13a30*/  SYNCS.PHASECHK.TRANS64.TRYWAIT P1, [R5+URZ+0x32440], R0 ;  /* 0x03244000050075a7 */ /* 0x002324000802017f */
[----:B----4-:R-:W-:Y:S05]  /*13a40*/  @!P1 NANOSLEEP.SYNCS 0x989680 ;  /* 0x009896800000995d */ /* 0x010fea0003900000 */
[----:B------:R-:W4:Y:S02]  /*13a50*/  @!P1 SYNCS.PHASECHK.TRANS64 P1, [R5+URZ+0x32440], R0 ;  /* 0x03244000050095a7 */ /* 0x000f24000802007f */
[----:B----4-:R-:W-:Y:S05]  /*13a60*/  @!P1 BRA `(.L_x_10269) ;  /* 0xfffffffc00f09947 */ /* 0x010fea000383ffff */
[----:B------:R-:W-:Y:S05]  /*13a70*/  BRA `(.L_x_10406) ;  /* 0xffffffb800c87947 */ /* 0x000fea000383ffff */
.L_x_10271:
[----:B----4-:R4:W0:Y:S02]  /*13a80*/  SYNCS.PHASECHK.TRANS64.TRYWAIT P1, [R3+URZ+0x32460], R2 ;  /* 0x03246002030075a7 */ /* 0x010824000802017f */
[----:B0-----:R-:W-:Y:S05]  /*13a90*/  @!P1 NANOSLEEP.SYNCS 0x989680 ;  /* 0x009896800000995d */ /* 0x001fea0003900000 */
[----:B------:R-:W0:Y:S02]  /*13aa0*/  @!P1 SYNCS.PHASECHK.TRANS64 P1, [R3+URZ+0x32460], R2 ;  /* 0x03246002030095a7 */ /* 0x000e24000802007f */
[----:B0-----:R-:W-:Y:S05]  /*13ab0*/  @!P1 BRA `(.L_x_10271) ;  /* 0xfffffffc00f09947 */ /* 0x001fea000383ffff */
[----:B------:R-:W-:Y:S05]  /*13ac0*/  BRA `(.L_x_10407) ;  /* 0xffffffb800c47947 */ /* 0x000fea000383ffff */
.L_x_10408:
        /* <DEDUP_REMOVED lines=11> */
.L_x_15555:


//--------------------- .text._ZN7cutlass13device_kernelIN5flash11enable_sm90INS1_16FlashAttnFwdSm90INS1_25CollectiveMainloopFwdSm90ILi2EN4cute5tupleIJNS5_1CILi1EEES8_S8_EEENS6_IJNS7_ILi128EEENS7_ILi96EEENS7_ILi64EEEEEELi256ENS_6half_tEfNS_4arch4Sm90ELb0ELb0ELb0ELb1ELb1ELb1ELb1ELb1ELb0ELb1ELb0ELb0EEENS1_21CollectiveEpilogueFwdINS6_IJSA_NS7_ILi256EEESB_EEES9_SE_SG_Li256ELb1ELb1ELb0ELb0EEENS1_36VarlenDynamicPersistentTileSchedulerILi128ELi96ELi256ELi128ELb0ELb1ELb1ELb0ELb1ELb1EEEEEEEEEvNT_6ParamsE --------------------------
	.section	.text._ZN7cutlass13device_kernelIN5flash11enable_sm90INS1_16FlashAttnFwdSm90INS1_25CollectiveMainloopFwdSm90ILi2EN4cute5tupleIJNS5_1CILi1EEES8_S8_EEENS6_IJNS7_ILi128EEENS7_ILi96EEENS7_ILi64EEEEEELi256ENS_6half_tEfNS_4arch4Sm90ELb0ELb0ELb0ELb1ELb1ELb1ELb1ELb1ELb0ELb1ELb0ELb0EEENS1_21CollectiveEpilogueFwdINS6_IJSA_NS7_ILi256EEESB_EEES9_SE_SG_Li256ELb1ELb1ELb0ELb0EEENS1_36VarlenDynamicPersistentTileSchedulerILi128ELi96ELi256ELi128ELb0ELb1ELb1ELb0ELb1ELb1EEEEEEEEEvNT_6ParamsE,"ax",@progbits
	.align	128
.text._ZN7cutlass13device_kernelIN5flash11enable_sm90INS1_16FlashAttnFwdSm90INS1_25CollectiveMainloopFwdSm90ILi2EN4cute5tupleIJNS5_1CILi1EEES8_S8_EEENS6_IJNS7_ILi128EEENS7_ILi96EEENS7_ILi64EEEEEELi256ENS_6half_tEfNS_4arch4Sm90ELb0ELb0ELb0ELb1ELb1ELb1ELb1ELb1ELb0ELb1ELb0ELb0EEENS1_21CollectiveEpilogueFwdINS6_IJSA_NS7_ILi256EEESB_EEES9_SE_SG_Li256ELb1ELb1ELb0ELb0EEENS1_36VarlenDynamicPersistentTileSchedulerILi128ELi96ELi256ELi128ELb0ELb1ELb1ELb0ELb1ELb1EEEEEEEEEvNT_6ParamsE:
        .type           _ZN7cutlass13device_kernelIN5flash11enable_sm90INS1_16FlashAttnFwdSm90INS1_25CollectiveMainloopFwdSm90ILi2EN4cute5tupleIJNS5_1CILi1EEES8_S8_EEENS6_IJNS7_ILi128EEENS7_ILi96EEENS7_ILi64EEEEEELi256ENS_6half_tEfNS_4arch4Sm90ELb0ELb0ELb0ELb1ELb1ELb1ELb1ELb1ELb0ELb1ELb0ELb0EEENS1_21CollectiveEpilogueFwdINS6_IJSA_NS7_ILi256EEESB_EEES9_SE_SG_Li256ELb1ELb1ELb0ELb0EEENS1_36VarlenDynamicPersistentTileSchedulerILi128ELi96ELi256ELi128ELb0ELb1ELb1ELb0ELb1ELb1EEEEEEEEEvNT_6ParamsE,@function
        .size           _ZN7cutlass13device_kernelIN5flash11enable_sm90INS1_16FlashAttnFwdSm90INS1_25CollectiveMainloopFwdSm90ILi2EN4cute5tupleIJNS5_1CILi1EEES8_S8_EEENS6_IJNS7_ILi128EEENS7_ILi96EEENS7_ILi64EEEEEELi256ENS_6half_tEfNS_4arch4Sm90ELb0ELb0ELb0ELb1ELb1ELb1ELb1ELb1ELb0ELb1ELb0ELb0EEENS1_21CollectiveEpilogueFwdINS6_IJSA_NS7_ILi256EEESB_EEES9_SE_SG_Li256ELb1ELb1ELb0ELb0EEENS1_36VarlenDynamicPersistentTileSchedulerILi128ELi96ELi256ELi128ELb0ELb1ELb1ELb0ELb1ELb1EEEEEEEEEvNT_6ParamsE,(.L_x_15556 - _ZN7cutlass13device_kernelIN5flash11enable_sm90INS1_16FlashAttnFwdSm90INS1_25CollectiveMainloopFwdSm90ILi2EN4cute5tupleIJNS5_1CILi1EEES8_S8_EEENS6_IJNS7_ILi128EEENS7_ILi96EEENS7_ILi64EEEEEELi256ENS_6half_tEfNS_4arch4Sm90ELb0ELb0ELb0ELb1ELb1ELb1ELb1ELb1ELb0ELb1ELb0ELb0EEENS1_21CollectiveEpilogueFwdINS6_IJSA_NS7_ILi256EEESB_EEES9_SE_SG_Li256ELb1ELb1ELb0ELb0EEENS1_36VarlenDynamicPersistentTileSchedulerILi128ELi96ELi256ELi128ELb0ELb1ELb1ELb0ELb1ELb1EEEEEEEEEvNT_6ParamsE)
        .other          _ZN7cutlass13device_kernelIN5flash11enable_sm90INS1_16FlashAttnFwdSm90INS1_25CollectiveMainloopFwdSm90ILi2EN4cute5tupleIJNS5_1CILi1EEES8_S8_EEENS6_IJNS7_ILi128EEENS7_ILi96EEENS7_ILi64EEEEEELi256ENS_6half_tEfNS_4arch4Sm90ELb0ELb0ELb0ELb1ELb1ELb1ELb1ELb1ELb0ELb1ELb0ELb0EEENS1_21CollectiveEpilogueFwdINS6_IJSA_NS7_ILi256EEESB_EEES9_SE_SG_Li256ELb1ELb1ELb0ELb0EEENS1_36VarlenDynamicPersistentTileSchedulerILi128ELi96ELi256ELi128ELb0ELb1ELb1ELb0ELb1ELb1EEEEEEEEEvNT_6ParamsE,@"STO_CUDA_ENTRY STV_DEFAULT"
_ZN7cutlass13device_kernelIN5flash11enable_sm90INS1_16FlashAttnFwdSm90INS1_25CollectiveMainloopFwdSm90ILi2EN4cute5tupleIJNS5_1CILi1EEES8_S8_EEENS6_IJNS7_ILi128EEENS7_ILi96EEENS7_ILi64EEEEEELi256ENS_6half_tEfNS_4arch4Sm90ELb0ELb0ELb0ELb1ELb1ELb1ELb1ELb1ELb0ELb1ELb0ELb0EEENS1_21CollectiveEpilogueFwdINS6_IJSA_NS7_ILi256EEESB_EEES9_SE_SG_Li256ELb1ELb1ELb0ELb0EEENS1_36VarlenDynamicPersistentTileSchedulerILi128ELi96ELi256ELi128ELb0ELb1ELb1ELb0ELb1ELb1EEEEEEEEEvNT_6ParamsE:
        /* <DEDUP_REMOVED lines=17> */
.L_x_10410:
[----:B------:R-:W-:Y:S05]  /*0110*/  BSYNC B0 ;  /* 0x0000000000007941 */ /* 0x000fea0003800000 */
.L_x_10409:
[----:B------:R-:W-:Y:S01]  /*0120*/  VOTEU.ANY UP0, P0 ;  /* 0x00000000003f7886 */ /* 0x000fe20000000100 */
[----:B------:R-:W0:Y:S01]  /*0130*/  SHFL.IDX PT, R2, R0, RZ, 0x1f ;  /* 0x00001fff00027589 */ /* 0x000e2200000e0000 */
[----:B------:R-:W-:Y:S01]  /*0140*/  UMOV UR4, 0x80 ;  /* 0x0000008000047882 */ /* 0x000fe20000000000 */
[----:B------:R-:W-:Y:S01]  /*0150*/  UMOV UR7, 0x100 ;  /* 0x0000010000077882 */ /* 0x000fe20000000000 */
[----:B------:R-:W-:Y:S01]  /*0160*/  VOTEU.ANY UP1, P0 ;  /* 0x00000000003f7886 */ /* 0x000fe20000020100 */
[----:B------:R-:W1:Y:S01]  /*0170*/  @UP0 S2UR UR8, SR_CgaCtaId ;  /* 0x00000000000809c3 */ /* 0x000e620000008800 */
[----:B------:R-:W-:Y:S01]  /*0180*/  @UP0 UMOV UR6, 0x400 ;  /* 0x0000040000060882 */ /* 0x000fe20000000000 */
[----:B------:R-:W-:-:S04]  /*0190*/  @UP0 UIADD3 UR4, -UR4, 0x100000, URZ ;  /* 0x0010000004040890 */ /* 0x000fc8000fffe13f */
[----:B------:R-:W-:Y:S02]  /*01a0*/  @UP0 USHF.L.U32 UR5, UR4, 0xb, URZ ;  /* 0x0000000b04050899 */ /* 0x000fe4000800063f */
[----:B------:R-:W-:Y:S01]  /*01b0*/  @UP0 USHF.L.U32 UR4, UR4, 0x1, URZ ;  /* 0x0000000104040899 */ /* 0x000fe2000800063f */
[----:B------:R-:W-:Y:S01]  /*01c0*/  SHF.R.U32.HI R3, RZ, 0x7, R3 ;  /* 0x00000007ff037819 */ /* 0x000fe20000011603 */
[----:B------:R-:W-:Y:S01]  /*01d0*/  VOTEU.ANY UP2, P0 ;  /* 0x00000000003f7886 */ /* 0x000fe20000040100 */
[----:B0-----:R-:W-:-:S03]  /*01e0*/  ISETP.NE.AND P1, PT, R2, RZ, PT ;  /* 0x000000ff0200720c */ /* 0x001fc60003f25270 */
[----:B------:R0:W2:Y:S01]  /*01f0*/  SHFL.IDX PT, R2, R3, RZ, 0x1f ;  /* 0x00001fff03027589 */ /* 0x0000a200000e0000 */
[----:B-1----:R-:W-:Y:S02]  /*0200*/  @UP0 ULEA UR8, UR8, UR6, 0x18 ;  /* 0x0000000608080291 */ /* 0x002fe4000f8ec03f */
[----:B------:R-:W-:-:S04]  /*0210*/  @UP0 UIADD3 UR6, -UR7, 0x100000, URZ ;  /* 0x0010000007060890 */ /* 0x000fc8000fffe13f */
[----:B------:R-:W-:Y:S02]  /*0220*/  @UP0 USHF.L.U32 UR7, UR6, 0xb, URZ ;  /* 0x0000000b06070899 */ /* 0x000fe4000800063f */
[----:B------:R-:W-:Y:S01]  /*0230*/  @UP0 USHF.L.U32 UR6, UR6, 0x1, URZ ;  /* 0x0000000106060899 */ /* 0x000fe2000800063f */
[----:B------:R-:W-:Y:S01]  /*0240*/  VOTEU.ANY UP0, P0 ;  /* 0x00000000003f7886 */ /* 0x000fe20000000100 */
[----:B------:R-:W1:Y:S04]  /*0250*/  FENCE.VIEW.ASYNC.S ;  /* 0x00000000000073c6 */ /* 0x000e680000000000 */
[----:B-1----:R0:W1:Y:S01]  /*0260*/  @UP0 SYNCS.EXCH.64 URZ, [UR8+0x32400], UR4 ;  /* 0x03240004083f05b2 */ /* 0x0020620008000100 */
[----:B------:R0:W3:Y:S05]  /*0270*/  @UP1 SYNCS.EXCH.64 URZ, [UR8+0x32410], UR4 ;  /* 0x03241004083f15b2 */ /* 0x0000ea0008000100 */
[----:B------:R0:W4:Y:S02]  /*0280*/  @UP2 SYNCS.EXCH.64 URZ, [UR8+0x32420], UR6 ;  /* 0x03242006083f25b2 */ /* 0x0001240008000100 */
        /* <DEDUP_REMOVED lines=19> */
.L_x_10411:
        /* <DEDUP_REMOVED lines=22> */
.L_x_10412:
        /* <DEDUP_REMOVED lines=18> */
.L_x_10413:
        /* <DEDUP_REMOVED lines=22> */
.L_x_10414:
        /* <DEDUP_REMOVED lines=22> */
.L_x_10415:
[----:B--2---:R-:W-:Y:S01]  /*0900*/  ISETP.NE.AND P0, PT, R2, RZ, PT ;  /* 0x000000ff0200720c */ /* 0x004fe20003f05270 */
[----:B------:R-:W-:Y:S01]  /*0910*/  IMAD.MOV.U32 R2, RZ, RZ, 0x1 ;  /* 0x00000001ff027424 */ /* 0x000fe200078e00ff */
[----:B------:R-:W-:Y:S01]  /*0920*/  NOP ;  /* 0x0000000000007918 */ /* 0x000fe20000000000 */
[----:B------:R-:W-:Y:S01]  /*0930*/  ULDC.64 UR60, c[0x0][0x208] ;  /* 0x00008200003c7ab9 */ /* 0x000fe20000000a00 */
[----:B------:R-:W-:Y:S02]  /*0940*/  BSSY B9, `(.L_x_10416) ;  /* 0x00017b6000097945 */ /* 0x000fe40003800000 */
[----:B------:R-:W-:-:S05]  /*0950*/  SEL R2, R2, 0x2, !P0 ;  /* 0x0000000202027807 */ /* 0x000fca0004000000 */
[----:B------:R2:W-:Y:S01]  /*0960*/  STL [R1+0x8], R2 ;  /* 0x0000080201007387 */ /* 0x0005e20000100800 */
[----:B01-34-:R-:W-:Y:S06]  /*0970*/  BAR.SYNC.DEFER_BLOCKING 0x0 ;  /* 0x0000000000007b1d */ /* 0x01bfec0000010000 */
[----:B------:R-:W-:Y:S05]  /*0980*/  @!P0 BRA `(.L_x_10417) ;  /* 0x0000010800188947 */ /* 0x000fea0003800000 */
.L_x_10418:
[----:B------:R-:W-:-:S08]  /*0990*/  NOP ;  /* 0x0000000000007918 */ /* 0x000fd00000000000 */
[----:B------:R-:W0:Y:S02]  /*09a0*/  USETMAXREG.TRY_ALLOC.CTAPOOL UP0, 0xe8 ;  /* 0x000000e8000079c8 */ /* 0x000e240008000600 */
[----:B0-----:R-:W-:-:S13]  /*09b0*/  PLOP3.LUT P0, PT, PT, PT, UP0, 0x80, 0x0 ;  /* 0x000000000000781c */ /* 0x001fda0003f0f008 */
[----:B------:R-:W-:Y:S05]  /*09c0*/  @!P0 BRA `(.L_x_10418) ;  /* 0xfffffffc00f08947 */ /* 0x000fea000383ffff */
[----:B------:R-:W2:Y:S01]  /*09d0*/  S2R R0, SR_TID.X ;  /* 0x0000000000007919 */ /* 0x000ea20000002100 */
[----:B------:R-:W-:Y:S01]  /*09e0*/  MOV R19, 0x400 ;  /* 0x0000040000137802 */ /* 0x000fe20000000f00 */
[----:B------:R-:W-:Y:S01]  /*09f0*/  ULDC UR4, c[0x0][0xd3c] ;  /* 0x00034f0000047ab9 */ /* 0x000fe20000000800 */
[----:B--2---:R-:W-:Y:S02]  /*0a00*/  SHF.R.U32.HI R2, RZ, 0x7, R0 ;  /* 0x00000007ff027819 */ /* 0x004fe40000011600 */
[----:B------:R-:W0:Y:S01]  /*0a10*/  S2R R0, SR_CgaCtaId ;  /* 0x0000000000007919 */ /* 0x000e220000008800 */
        /* <DEDUP_REMOVED lines=9> */
[----:B------:R-:W2:Y:S01]  /*0ab0*/  LDL.LU R13, [R1+0x8] ;  /* 0x00000800010d7983 */ /* 0x000ea20000300800 */
[----:B------:R-:W0:Y:S02]  /*0ac0*/  S2R R0, SR_TID.X ;  /* 0x0000000000007919 */ /* 0x000e240000002100 */
[----:B0-----:R-:W-:-:S05]  /*0ad0*/  VIADD R12, R0, 0xffffff80 ;  /* 0xffffff80000c7836 */ /* 0x001fca0000000000 */
[----:B------:R-:W-:-:S04]  /*0ae0*/  SHF.R.S32.HI R0, RZ, 0x1f, R12 ;  /* 0x0000001fff007819 */ /* 0x000fc8000001140c */
[----:B------:R-:W-:-:S04]  /*0af0*/  LEA.HI R2, R0, R12, RZ, 0x7 ;  /* 0x0000000c00027211 */ /* 0x000fc800078f38ff */
[----:B------:R-:W-:-:S05]  /*0b00*/  LOP3.LUT R3, R2, 0xffffff80, RZ, 0xc0, !PT ;  /* 0xffffff8002037812 */ /* 0x000fca00078ec0ff */
[----:B------:R-:W-:-:S05]  /*0b10*/  IMAD.IADD R11, R12, 0x1, -R3 ;  /* 0x000000010c0b7824 */ /* 0x000fca00078e0a03 */
[----:B------:R-:W-:-:S04]  /*0b20*/  SHF.R.S32.HI R7, RZ, 0x1f, R11 ;  /* 0x0000001fff077819 */ /* 0x000fc8000001140b */
[----:B------:R-:W-:-:S04]  /*0b30*/  LEA.HI R8, R7, R11, RZ, 0x2 ;  /* 0x0000000b07087211 */ /* 0x000fc800078f10ff */
[--C-:B------:R-:W-:Y:S02]  /*0b40*/  SHF.R.S32.HI R4, RZ, 0x2, R8.reuse ;  /* 0x00000002ff047819 */ /* 0x100fe40000011408 */
[----:B------:R-:W-:-:S04]  /*0b50*/  SHF.R.S32.HI R3, RZ, 0x1f, R8 ;  /* 0x0000001fff037819 */ /* 0x000fc80000011408 */
[----:B------:R-:W-:Y:S02]  /*0b60*/  LEA.HI R5, R3, R4, RZ, 0x3 ;  /* 0x0000000403057211 */ /* 0x000fe400078f18ff */
[----:B------:R-:W-:Y:S02]  /*0b70*/  LEA.HI R3, R0, R12, RZ, 0x4 ;  /* 0x0000000c00037211 */ /* 0x000fe400078f20ff */
[----:B------:R-:W-:Y:S02]  /*0b80*/  LOP3.LUT R9, R5, 0xfffffff8, RZ, 0xc0, !PT ;  /* 0xfffffff805097812 */ /* 0x000fe400078ec0ff */
[----:B------:R-:W-:Y:S02]  /*0b90*/  SHF.R.S32.HI R14, RZ, 0x7, R2 ;  /* 0x00000007ff0e7819 */ /* 0x000fe40000011402 */
[----:B------:R-:W-:Y:S01]  /*0ba0*/  SHF.R.S32.HI R6, RZ, 0x4, R3 ;  /* 0x00000004ff067819 */ /* 0x000fe20000011403 */
[----:B------:R-:W-:Y:S01]  /*0bb0*/  IMAD.IADD R10, R4, 0x1, -R9 ;  /* 0x00000001040a7824 */ /* 0x000fe200078e0a09 */
[----:B------:R-:W-:-:S02]  /*0bc0*/  LEA.HI R7, R7, R11, RZ, 0x5 ;  /* 0x0000000b07077211 */ /* 0x000fc400078f28ff */
[----:B------:R-:W-:Y:S02]  /*0bd0*/  LEA.HI R2, R2, R14, RZ, 0x1 ;  /* 0x0000000e02027211 */ /* 0x000fe400078f08ff */
[C---:B------:R-:W-:Y:S02]  /*0be0*/  LOP3.LUT R4, R3.reuse, 0x3fffff0, RZ, 0xc0, !PT ;  /* 0x03fffff003047812 */ /* 0x040fe400078ec0ff */
[----:B------:R-:W-:Y:S02]  /*0bf0*/  LEA.HI R3, R3, R6, RZ, 0x1 ;  /* 0x0000000603037211 */ /* 0x000fe400078f08ff */
[----:B------:R-:W-:Y:S02]  /*0c00*/  SHF.R.S32.HI R7, RZ, 0x5, R7 ;  /* 0x00000005ff077819 */ /* 0x000fe40000011407 */
[----:B------:R-:W-:Y:S02]  /*0c10*/  LOP3.LUT R2, R2, 0x3fffffe, RZ, 0xc0, !PT ;  /* 0x03fffffe02027812 */ /* 0x000fe400078ec0ff */
[----:B------:R-:W-:Y:S01]  /*0c20*/  LOP3.LUT R3, R3, 0x1ffffffe, RZ, 0xc0, !PT ;  /* 0x1ffffffe03037812 */ /* 0x000fe200078ec0ff */
[----:B------:R-:W-:Y:S01]  /*0c30*/  IMAD R7, R7, 0x10, R10 ;  /* 0x0000001007077824 */ /* 0x000fe200078e020a */
[----:B------:R-:W-:Y:S01]  /*0c40*/  LEA.HI R5, R0, R12, RZ, 0x5 ;  /* 0x0000000c00057211 */ /* 0x000fe200078f28ff */
[----:B------:R-:W-:-:S02]  /*0c50*/  IMAD.IADD R2, R14, 0x1, -R2 ;  /* 0x000000010e027824 */ /* 0x000fc400078e0a02 */
[----:B------:R-:W-:Y:S01]  /*0c60*/  IMAD.IADD R4, R12, 0x1, -R4 ;  /* 0x000000010c047824 */ /* 0x000fe200078e0a04 */
[----:B------:R-:W-:Y:S01]  /*0c70*/  SHF.R.S32.HI R15, RZ, 0x5, R5 ;  /* 0x00000005ff0f7819 */ /* 0x000fe20000011405 */
[----:B------:R-:W-:Y:S02]  /*0c80*/  IMAD.IADD R3, R6, 0x1, -R3 ;  /* 0x0000000106037824 */ /* 0x000fe400078e0a03 */
[----:B------:R-:W-:Y:S01]  /*0c90*/  IMAD R6, R2, 0x40, R7 ;  /* 0x0000004002067824 */ /* 0x000fe200078e0207 */
[C---:B------:R-:W-:Y:S02]  /*0ca0*/  LEA.HI R2, R0.reuse, R12, RZ, 0x2 ;  /* 0x0000000c00027211 */ /* 0x040fe400078f10ff */
[----:B------:R-:W-:Y:S02]  /*0cb0*/  LEA R4, R15, R4, 0x4 ;  /* 0x000000040f047211 */ /* 0x000fe400078e20ff */
[--C-:B------:R-:W-:Y:S02]  /*0cc0*/  SHF.R.S32.HI R204, RZ, 0x2, R2.reuse ;  /* 0x00000002ffcc7819 */ /* 0x100fe40000011402 */
[----:B------:R-:W-:Y:S01]  /*0cd0*/  LEA.HI R0, R0, R12, RZ, 0x3 ;  /* 0x0000000c00007211 */ /* 0x000fe200078f18ff */
[----:B------:R-:W-:Y:S01]  /*0ce0*/  IMAD R5, R4, 0x8, R3 ;  /* 0x0000000804057824 */ /* 0x000fe200078e0203 */
[----:B------:R-:W-:Y:S01]  /*0cf0*/  SHF.R.S32.HI R3, RZ, 0x1f, R2 ;  /* 0x0000001fff037819 */ /* 0x000fe20000011402 */
[----:B------:R-:W-:Y:S01]  /*0d00*/  VIADD R9, R204, 0x40 ;  /* 0x00000040cc097836 */ /* 0x000fe20000000000 */
[----:B------:R-:W-:-:S02]  /*0d10*/  LOP3.LUT R2, R2, 0xfffffffc, RZ, 0xc0, !PT ;  /* 0xfffffffc02027812 */ /* 0x000fc400078ec0ff */
[----:B------:R-:W-:Y:S02]  /*0d20*/  SHF.R.S32.HI R4, RZ, 0x3, R0 ;  /* 0x00000003ff047819 */ /* 0x000fe40000011400 */
[----:B------:R-:W-:Y:S01]  /*0d30*/  LOP3.LUT R0, R0, 0xfffffff8, RZ, 0xc0, !PT ;  /* 0xfffffff800007812 */ /* 0x000fe200078ec0ff */
[C---:B------:R-:W-:Y:S01]  /*0d40*/  IMAD.IADD R7, R12.reuse, 0x1, -R2 ;  /* 0x000000010c077824 */ /* 0x040fe200078e0a02 */
[----:B------:R-:W-:Y:S02]  /*0d50*/  SHF.R.S32.HI R4, RZ, 0x1f, R9 ;  /* 0x0000001fff047819 */ /* 0x000fe40000011409 */
[----:B------:R-:W-:Y:S01]  /*0d60*/  LEA.HI R3, R3, R204, RZ, 0x3 ;  /* 0x000000cc03037211 */ /* 0x000fe200078f18ff */
[----:B------:R-:W-:Y:S01]  /*0d70*/  IMAD.IADD R0, R12, 0x1, -R0 ;  /* 0x000000010c007824 */ /* 0x000fe200078e0a00 */
[----:B------:R-:W-:Y:S01]  /*0d80*/  LEA.HI R4, R4, R9, RZ, 0x3 ;  /* 0x0000000904047211 */ /* 0x000fe200078f18ff */
[----:B------:R-:W-:Y:S01]  /*0d90*/  IMAD.SHL.U32 R2, R9, 0x40, RZ ;  /* 0x0000004009027824 */ /* 0x000fe200078e00ff */
[----:B------:R-:W-:-:S02]  /*0da0*/  LOP3.LUT R3, R3, 0xfffffff8, RZ, 0xc0, !PT ;  /* 0xfffffff803037812 */ /* 0x000fc400078ec0ff */
[C---:B------:R-:W-:Y:S01]  /*0db0*/  LEA.HI R0, R7.reuse, R7, RZ, 0x1 ;  /* 0x0000000707007211 */ /* 0x040fe200078f08ff */
[----:B------:R-:W-:Y:S02]  /*0dc0*/  IMAD.SHL.U32 R4, R4, 0x40, RZ ;  /* 0x0000004004047824 */ /* 0x000fe400078e00ff */
[----:B------:R-:W-:Y:S01]  /*0dd0*/  IMAD.IADD R10, R204, 0x1, -R3 ;  /* 0x00000001cc0a7824 */ /* 0x000fe200078e0a03 */
[----:B------:R-:W-:Y:S01]  /*0de0*/  LOP3.LUT R0, R0, 0x1ffffffe, RZ, 0xc0, !PT ;  /* 0x1ffffffe00007812 */ /* 0x000fe200078ec0ff */
[C---:B------:R-:W-:Y:S01]  /*0df0*/  IMAD.SHL.U32 R16, R7.reuse, 0x8, RZ ;  /* 0x0000000807107824 */ /* 0x040fe200078e00ff */
[----:B------:R-:W-:Y:S01]  /*0e00*/  LOP3.LUT R3, R2, 0x1c0, RZ, 0xc0, !PT ;  /* 0x000001c002037812 */ /* 0x000fe200078ec0ff */
[C---:B------:R-:W-:Y:S01]  /*0e10*/  IMAD.SHL.U32 R22, R7.reuse, 0x4, RZ ;  /* 0x0000000407167824 */ /* 0x040fe200078e00ff */
[----:B------:R-:W-:Y:S02]  /*0e20*/  IADD3 R0, R7, -R0, RZ ;  /* 0x8000000007007210 */ /* 0x000fe40007ffe0ff */
[----:B------:R-:W-:Y:S01]  /*0e30*/  LOP3.LUT R4, R4, 0xfffffe00, RZ, 0xc0, !PT ;  /* 0xfffffe0004047812 */ /* 0x000fe200078ec0ff */
[----:B------:R-:W-:Y:S01]  /*0e40*/  STL [R1+0x78], R6 ;  /* 0x0000780601007387 */ /* 0x000fe20000100800 */
[----:B------:R-:W-:-:S02]  /*0e50*/  SHF.R.U32.HI R7, RZ, 0x3, R3 ;  /* 0x00000003ff077819 */ /* 0x000fc40000011603 */
[----:B------:R-:W-:Y:S01]  /*0e60*/  LOP3.LUT R3, R3, 0x38, R16, 0xf8, !PT ;  /* 0x0000003803037812 */ /* 0x000fe200078ef810 */
[----:B------:R-:W-:Y:S01]  /*0e70*/  STL [R1+0x68], RZ ;  /* 0x000068ff01007387 */ /* 0x000fe20000100800 */
[----:B------:R-:W-:-:S03]  /*0e80*/  LOP3.LUT R8, R8, 0x7ffffffc, RZ, 0xc0, !PT ;  /* 0x7ffffffc08087812 */ /* 0x000fc600078ec0ff */
[----:B------:R-:W-:Y:S04]  /*0e90*/  STL [R1+0x70], R10 ;  /* 0x0000700a01007387 */ /* 0x000fe80000100800 */
[----:B------:R0:W-:Y:S01]  /*0ea0*/  STL [R1+0x58], R4 ;  /* 0x0000580401007387 */ /* 0x0001e20000100800 */
[----:B------:R-:W-:Y:S02]  /*0eb0*/  IMAD.SHL.U32 R5, R5, 0x8, RZ ;  /* 0x0000000805057824 */ /* 0x000fe400078e00ff */
[----:B------:R-:W-:Y:S01]  /*0ec0*/  IMAD R0, R0, 0x8, R6 ;  /* 0x0000000800007824 */ /* 0x000fe200078e0206 */
[----:B0-----:R-:W-:Y:S01]  /*0ed0*/  LOP3.LUT R4, R4, R3, R7, 0xf6, !PT ;  /* 0x0000000304047212 */ /* 0x001fe200078ef607 */
[----:B------:R-:W-:-:S04]  /*0ee0*/  IMAD.IADD R7, R11, 0x1, -R8 ;  /* 0x000000010b077824 */ /* 0x000fc800078e0a08 */
[----:B------:R-:W-:Y:S01]  /*0ef0*/  IMAD R3, R4, 0x2, R19 ;  /* 0x0000000204037824 */ /* 0x000fe200078e0213 */
[----:B------:R0:W-:Y:S04]  /*0f00*/  STL [R1+0x7c], R7 ;  /* 0x00007c0701007387 */ /* 0x0001e80000100800 */
[----:B------:R0:W-:Y:S04]  /*0f10*/  STL [R1+0x84], R5 ;  /* 0x0000840501007387 */ /* 0x0001e80000100800 */
[----:B------:R0:W-:Y:S04]  /*0f20*/  STL [R1+0x80], R0 ;  /* 0x0000800001007387 */ /* 0x0001e80000100800 */
[----:B------:R0:W-:Y:S01]  /*0f30*/  STL [R1+0x74], R3 ;  /* 0x0000740301007387 */ /* 0x0001e20000100800 */
[C---:B------:R-:W-:Y:S01]  /*0f40*/  VIADD R213, R16.reuse, 0x40 ;  /* 0x0000004010d57836 */ /* 0x040fe20000000000 */
[C---:B------:R-:W-:Y:S01]  /*0f50*/  IADD3 R2, R16.reuse, 0x20, RZ ;  /* 0x0000002010027810 */ /* 0x040fe20007ffe0ff */
[----:B------:R-:W-:-:S02]  /*0f60*/  VIADD R212, R16, 0x60 ;  /* 0x0000006010d47836 */ /* 0x000fc40000000000 */
[C---:B------:R-:W-:Y:S02]  /*0f70*/  VIADD R211, R16.reuse, 0x80 ;  /* 0x0000008010d37836 */ /* 0x040fe40000000000 */
[C---:B------:R-:W-:Y:S02]  /*0f80*/  VIADD R210, R16.reuse, 0xa0 ;  /* 0x000000a010d27836 */ /* 0x040fe40000000000 */
[C---:B------:R-:W-:Y:S02]  /*0f90*/  VIADD R215, R16.reuse, 0xc0 ;  /* 0x000000c010d77836 */ /* 0x040fe40000000000 */
[----:B------:R-:W-:Y:S01]  /*0fa0*/  VIADD R214, R16, 0xe0 ;  /* 0x000000e010d67836 */ /* 0x000fe20000000000 */
[----:B------:R-:W-:Y:S01]  /*0fb0*/  MOV R205, RZ ;  /* 0x000000ff00cd7202 */ /* 0x000fe20000000f00 */
[----:B------:R-:W-:Y:S01]  /*0fc0*/  IMAD.MOV.U32 R18, RZ, RZ, RZ ;  /* 0x000000ffff127224 */ /* 0x000fe200078e00ff */
[----:B------:R-:W-:Y:S01]  /*0fd0*/  SHF.R.S32.HI R17, RZ, 0x1f, R16 ;  /* 0x0000001fff117819 */ /* 0x000fe20000011410 */
[----:B------:R-:W-:Y:S01]  /*0fe0*/  IMAD.MOV.U32 R207, RZ, RZ, RZ ;  /* 0x000000ffffcf7224 */ /* 0x000fe200078e00ff */
[----:B------:R-:W-:Y:S01]  /*0ff0*/  SHF.R.S32.HI R206, RZ, 0x1f, R2 ;  /* 0x0000001fffce7819 */ /* 0x000fe20000011402 */
[----:B------:R-:W-:Y:S01]  /*1000*/  IMAD.MOV.U32 R216, RZ, RZ, RZ ;  /* 0x000000ffffd87224 */ /* 0x000fe200078e00ff */
[----:B------:R-:W-:Y:S01]  /*1010*/  SHF.R.S32.HI R222, RZ, 0x1f, R213 ;  /* 0x0000001fffde7819 */ /* 0x000fe200000114d5 */
[----:B------:R-:W-:Y:S01]  /*1020*/  VIADD R208, R22, 0x10 ;  /* 0x0000001016d07836 */ /* 0x000fe20000000000 */
[----:B------:R-:W-:-:S02]  /*1030*/  SHF.R.S32.HI R221, RZ, 0x1f, R212 ;  /* 0x0000001fffdd7819 */ /* 0x000fc400000114d4 */
[----:B------:R-:W-:Y:S02]  /*1040*/  SHF.R.S32.HI R220, RZ, 0x1f, R211 ;  /* 0x0000001fffdc7819 */ /* 0x000fe400000114d3 */
[----:B------:R-:W-:Y:S02]  /*1050*/  SHF.R.S32.HI R219, RZ, 0x1f, R210 ;  /* 0x0000001fffdb7819 */ /* 0x000fe400000114d2 */
[----:B------:R-:W-:Y:S02]  /*1060*/  SHF.R.S32.HI R218, RZ, 0x1f, R215 ;  /* 0x0000001fffda7819 */ /* 0x000fe400000114d7 */
[----:B------:R-:W-:Y:S02]  /*1070*/  SHF.R.S32.HI R217, RZ, 0x1f, R214 ;  /* 0x0000001fffd97819 */ /* 0x000fe400000114d6 */
[----:B0-2---:R-:W-:-:S07]  /*1080*/  LOP3.LUT R209, R13, 0x1, RZ, 0xfc, !PT ;  /* 0x000000010dd17812 */ /* 0x005fce00078efcff */
.L_x_10562:
[----:B0-----:R-:W0:Y:S02]  /*1090*/  LDC.64 R4, c[0x0][0xd88] ;  /* 0x00036200ff047b82 */ /* 0x001e240000000a00 */
[----:B0-----:R-:W-:-:S05]  /*10a0*/  IMAD.WIDE R4, R35, 0x4, R4 ;  /* 0x0000000423047825 */ /* 0x001fca00078e0204 */
        /* <DEDUP_REMOVED lines=9> */
[----:B------:R-:W-:Y:S02]  /*1140*/  ISETP.NE.AND.EX P0, PT, RZ, UR7, PT, P0 ;  /* 0x00000007ff007c0c */ /* 0x000fe4000bf05300 */
[----:B--2---:R-:W-:Y:S01]  /*1150*/  SHF.R.S32.HI R0, RZ, 0x1f, R3 ;  /* 0x0000001fff007819 */ /* 0x004fe20000011403 */
[----:B---3--:R-:W-:-:S04]  /*1160*/  IMAD.SHL.U32 R32, R3, 0x4, RZ ;  /* 0x0000000403207824 */ /* 0x008fc800078e00ff */
[C---:B------:R-:W-:Y:S01]  /*1170*/  @P1 LEA R6, P2, R3.reuse, UR4, 0x2 ;  /* 0x0000000403061c11 */ /* 0x040fe2000f8410ff */
[----:B------:R0:W-:Y:S01]  /*1180*/  STL [R1+0x5c], R3 ;  /* 0x00005c0301007387 */ /* 0x0001e20000100800 */
[C-C-:B------:R-:W-:Y:S02]  /*1190*/  SHF.L.U64.HI R35, R3.reuse, 0x2, R0.reuse ;  /* 0x0000000203237819 */ /* 0x140fe40000010200 */
[----:B------:R-:W-:Y:S01]  /*11a0*/  @P1 LEA.HI.X R7, R3, UR5, R0, 0x2, P2 ;  /* 0x0000000503071c11 */ /* 0x000fe200090f1400 */
[----:B------:R-:W-:Y:S01]  /*11b0*/  IMAD.MOV.U32 R0, RZ, RZ, RZ ;  /* 0x000000ffff007224 */ /* 0x000fe200078e00ff */
[----:B------:R-:W-:Y:S02]  /*11c0*/  ISETP.NE.U32.AND P2, PT, RZ, UR8, PT ;  /* 0x00000008ff007c0c */ /* 0x000fe4000bf45070 */
[----:B------:R-:W-:Y:S02]  /*11d0*/  IADD3 R8, P3, R32, UR6, RZ ;  /* 0x0000000620087c10 */ /* 0x000fe4000ff7e0ff */
[----:B------:R-:W-:Y:S01]  /*11e0*/  ISETP.NE.AND.EX P2, PT, RZ, UR9, PT, P2 ;  /* 0x00000009ff007c0c */ /* 0x000fe2000bf45320 */
[----:B------:R0:W5:Y:S01]  /*11f0*/  @P1 LDG.E R0, desc[UR60][R6.64] ;  /* 0x0000003c06001981 */ /* 0x000162000c1e1900 */
[----:B------:R-:W-:Y:S01]  /*1200*/  ULDC UR4, c[0x0][0x288] ;  /* 0x0000a20000047ab9 */ /* 0x000fe20000000800 */
[----:B------:R-:W-:Y:S01]  /*1210*/  IADD3.X R9, R35, UR7, RZ, P3, !PT ;  /* 0x0000000723097c10 */ /* 0x000fe20009ffe4ff */
[----:B------:R-:W-:Y:S01]  /*1220*/  IMAD.U32 R90, RZ, RZ, UR4 ;  /* 0x00000004ff5a7e24 */ /* 0x000fe2000f8e00ff */
[----:B------:R-:W-:-:S03]  /*1230*/  ULDC.64 UR4, c[0x0][0x418] ;  /* 0x0001060000047ab9 */ /* 0x000fc60000000a00 */
[----:B------:R0:W5:Y:S05]  /*1240*/  @P0 LDG.E R88, desc[UR60][R8.64] ;  /* 0x0000003c08580981 */ /* 0x00016a000c1e1900 */
[----:B------:R-:W-:-:S04]  /*1250*/  @P2 IADD3 R4, P1, R32, UR8, RZ ;  /* 0x0000000820042c10 */ /* 0x000fc8000ff3e0ff */
[----:B------:R-:W-:-:S05]  /*1260*/  @P2 IADD3.X R5, R35, UR9, RZ, P1, !PT ;  /* 0x0000000923052c10 */ /* 0x000fca0008ffe4ff */
[----:B------:R0:W5:Y:S01]  /*1270*/  @P2 LDG.E R90, desc[UR60][R4.64] ;  /* 0x0000003c045a2981 */ /* 0x000162000c1e1900 */
[----:B------:R-:W-:-:S03]  /*1280*/  UISETP.NE.U32.AND UP0, UPT, UR4, URZ, UPT ;  /* 0x0000003f0400728c */ /* 0x000fc6000bf05070 */
[----:B------:R-:W-:Y:S01]  /*1290*/  ULDC UR4, c[0x0][0x424] ;  /* 0x0001090000047ab9 */ /* 0x000fe20000000800 */
[----:B------:R-:W-:-:S03]  /*12a0*/  UISETP.NE.AND.EX UP0, UPT, UR5, URZ, UPT, UP0 ;  /* 0x0000003f0500728c */ /* 0x000fc6000bf05300 */
[----:B------:R-:W-:Y:S01]  /*12b0*/  ULDC UR5, c[0x0][0x2f0] ;  /* 0x0000bc0000057ab9 */ /* 0x000fe20000000800 */
[----:B------:R-:W-:-:S04]  /*12c0*/  USEL UR4, UR4, 0x1, UP0 ;  /* 0x0000000104047887 */ /* 0x000fc80008000000 */
[----:B------:R-:W-:-:S03]  /*12d0*/  UIMAD UR4, UR4, UR5, URZ ;  /* 0x00000005040472a4 */ /* 0x000fc6000f8e023f */
[----:B------:R-:W-:Y:S02]  /*12e0*/  ULDC UR5, c[0x0][0x348] ;  /* 0x0000d20000057ab9 */ /* 0x000fe40000000800 */
[----:B----4-:R-:W-:Y:S02]  /*12f0*/  IMAD.U32 R30, RZ, RZ, UR5 ;  /* 0x00000005ff1e7e24 */ /* 0x010fe4000f8e00ff */
[----:B------:R-:W-:Y:S02]  /*1300*/  IMAD.U32 R31, RZ, RZ, UR4 ;  /* 0x00000004ff1f7e24 */ /* 0x000fe4000f8e00ff */
[----:B------:R-:W-:Y:S01]  /*1310*/  IMAD.MOV.U32 R29, RZ, RZ, R3 ;  /* 0x000000ffff1d7224 */ /* 0x000fe200078e0003 */
[----:B01----:R-:W-:Y:S06]  /*1320*/  @P2 BRA `(.L_x_10420) ;  /* 0x0000000000242947 */ /* 0x003fec0003800000 */
        /* <DEDUP_REMOVED lines=9> */
.L_x_10420:
        /* <DEDUP_REMOVED lines=10> */
.L_x_10421:
[----:B------:R-:W-:Y:S05]  /*1460*/  @!P0 BRA `(.L_x_10422) ;  /* 0x00000000000c8947 */ /* 0x000fea0003800000 */
[----:B------:R-:W2:Y:S04]  /*1470*/  LDG.E R4, desc[UR60][R8.64] ;  /* 0x0000003c08047981 */ /* 0x000ea8000c1e1900 */
[----:B------:R-:W2:Y:S02]  /*1480*/  LDG.E R31, desc[UR60][R8.64+0x4] ;  /* 0x0000043c081f7981 */ /* 0x000ea4000c1e1900 */
[----:B--2---:R-:W-:-:S07]  /*1490*/  IMAD.IADD R31, R31, 0x1, -R4 ;  /* 0x000000011f1f7824 */ /* 0x004fce00078e0a04 */
.L_x_10422:
[----:B------:R-:W-:Y:S02]  /*14a0*/  ULDC.64 UR4, c[0x0][0xb08] ;  /* 0x0002c20000047ab9 */ /* 0x000fe40000000a00 */
[----:B------:R-:W-:-:S04]  /*14b0*/  ISETP.NE.U32.AND P0, PT, RZ, UR4, PT ;  /* 0x00000004ff007c0c */ /* 0x000fc8000bf05070 */
[----:B------:R-:W-:Y:S01]  /*14c0*/  ISETP.NE.AND.EX P0, PT, RZ, UR5, PT, P0 ;  /* 0x00000005ff007c0c */ /* 0x000fe2000bf05300 */
[----:B------:R-:W-:-:S12]  /*14d0*/  ULDC.64 UR4, c[0x0][0xb28] ;  /* 0x0002ca0000047ab9 */ /* 0x000fd80000000a00 */
[----:B0-----:R-:W0:Y:S02]  /*14e0*/  @P0 LDC.64 R4, c[0x0][0xb08] ;  /* 0x0002c200ff040b82 */ /* 0x001e240000000a00 */
[----:B0-----:R-:W-:-:S05]  /*14f0*/  @P0 IMAD.WIDE R4, R29, 0x4, R4 ;  /* 0x000000041d040825 */ /* 0x001fca00078e0204 */
[----:B------:R-:W2:Y:S04]  /*1500*/  @P0 LDG.E R3, desc[UR60][R4.64] ;  /* 0x0000003c04030981 */ /* 0x000ea8000c1e1900 */
[----:B------:R0:W2:Y:S01]  /*1510*/  @P0 LDG.E R8, desc[UR60][R4.64+0x4] ;  /* 0x0000043c04080981 */ /* 0x0000a2000c1e1900 */
[----:B-----5:R-:W-:Y:S01]  /*1520*/  IADD3 R9, -R0, R31, RZ ;  /* 0x0000001f00097210 */ /* 0x020fe20007ffe1ff */
[----:B------:R-:W-:Y:S01]  /*1530*/  IMAD.MOV.U32 R28, RZ, RZ, R31 ;  /* 0x000000ffff1c7224 */ /* 0x000fe200078e001f */
[----:B------:R-:W-:-:S04]  /*1540*/  ISETP.NE.U32.AND P1, PT, RZ, UR4, PT ;  /* 0x00000004ff007c0c */ /* 0x000fc8000bf25070 */
        /* <DEDUP_REMOVED lines=45> */
.L_x_10425:
[----:B------:R-:W-:Y:S05]  /*1820*/  BSYNC B6 ;  /* 0x0000000000067941 */ /* 0x000fea0003800000 */
.L_x_10424:
        /* <DEDUP_REMOVED lines=20> */
.L_x_10427:
[----:B------:R-:W-:Y:S05]  /*1970*/  BSYNC B6 ;  /* 0x0000000000067941 */ /* 0x000fea0003800000 */
.L_x_10426:
[----:B------:R-:W-:Y:S01]  /*1980*/  ULDC.64 UR4, c[0x0][0xaf0] ;  /* 0x0002bc0000047ab9 */ /* 0x000fe20000000a00 */
[----:B------:R-:W2:Y:S01]  /*1990*/  LDL R36, [R1+0x70] ;  /* 0x0000700001247983 */ /* 0x000ea20000100800 */
[----:B------:R-:W-:Y:S01]  /*19a0*/  ISETP.NE.U32.AND P0, PT, RZ, UR4, PT ;  /* 0x00000004ff007c0c */ /* 0x000fe2000bf05070 */
[----:B------:R-:W0:Y:S03]  /*19b0*/  LDC.64 R66, c[0x0][0x408] ;  /* 0x00010200ff427b82 */ /* 0x000e260000000a00 */
[----:B------:R-:W-:-:S05]  /*19c0*/  ISETP.NE.AND.EX P0, PT, RZ, UR5, PT, P0 ;  /* 0x00000005ff007c0c */ /* 0x000fca000bf05300 */
[----:B------:R-:W1:Y:S08]  /*19d0*/  LDC.64 R60, c[0x0][0x3f8] ;  /* 0x0000fe00ff3c7b82 */ /* 0x000e700000000a00 */
[----:B------:R-:W-:Y:S01]  /*19e0*/  @P0 IADD3 R4, P1, R32, UR4, RZ ;  /* 0x0000000420040c10 */ /* 0x000fe2000ff3e0ff */
[----:B------:R-:W-:Y:S01]  /*19f0*/  ULDC UR4, c[0x0][0x320] ;  /* 0x0000c80000047ab9 */ /* 0x000fe20000000800 */
[----:B------:R-:W3:Y:S02]  /*1a00*/  LDC R89, c[0x0][0x3f4] ;  /* 0x0000fd00ff597b82 */ /* 0x000ee40000000800 */
[----:B------:R-:W-:-:S02]  /*1a10*/  @P0 IADD3.X R5, R35, UR5, RZ, P1, !PT ;  /* 0x0000000523050c10 */ /* 0x000fc40008ffe4ff */
[----:B------:R-:W-:-:S03]  /*1a20*/  ISETP.GE.AND P1, PT, R2, UR4, PT ;  /* 0x0000000402007c0c */ /* 0x000fc6000bf26270 */
[----:B------:R4:W2:Y:S01]  /*1a30*/  @P0 LDG.E R29, desc[UR60][R4.64] ;  /* 0x0000003c041d0981 */ /* 0x0008a2000c1e1900 */
[----:B------:R-:W-:Y:S01]  /*1a40*/  SEL R3, RZ, 0xffffffff, P1 ;  /* 0xffffffffff037807 */ /* 0x000fe20000800000 */
[--C-:B0-----:R-:W-:Y:S01]  /*1a50*/  IMAD.WIDE.U32 R10, R204, R66, R16.reuse ;  /* 0x00000042cc0a7225 */ /* 0x101fe200078e0010 */
[----:B------:R-:W-:Y:S01]  /*1a60*/  ISETP.GE.AND P0, PT, R16, UR4, PT ;  /* 0x0000000410007c0c */ /* 0x000fe2000bf06270 */
[----:B------:R-:W0:Y:S01]  /*1a70*/  S2R R21, SR_TID.X ;  /* 0x0000000000157919 */ /* 0x000e220000002100 */
[----:B------:R-:W-:Y:S01]  /*1a80*/  ISETP.GE.AND P1, PT, R212, UR4, PT ;  /* 0x00000004d4007c0c */ /* 0x000fe2000bf26270 */
[----:B------:R-:W-:Y:S01]  /*1a90*/  IMAD.SHL.U32 R3, R3, 0x2, RZ ;  /* 0x0000000203037824 */ /* 0x000fe200078e00ff */
[----:B------:R-:W-:Y:S01]  /*1aa0*/  SEL R0, RZ, 0x1, P0 ;  /* 0x00000001ff007807 */ /* 0x000fe20000000000 */
[----:B------:R-:W3:Y:S01]  /*1ab0*/  S2R R20, SR_TID.X ;  /* 0x0000000000147919 */ /* 0x000ee20000002100 */
[----:B------:R-:W-:Y:S01]  /*1ac0*/  ISETP.GE.AND P0, PT, R213, UR4, PT ;  /* 0x00000004d5007c0c */ /* 0x000fe2000bf06270 */
[----:B-1----:R-:W-:Y:S01]  /*1ad0*/  IMAD.WIDE.U32 R8, R204, R60, R16 ;  /* 0x0000003ccc087225 */ /* 0x002fe200078e0010 */
[----:B------:R-:W-:-:S02]  /*1ae0*/  LOP3.LUT R0, R3, 0x2, R0, 0xe2, !PT ;  /* 0x0000000203007812 */ /* 0x000fc400078ee200 */
[----:B------:R-:W-:Y:S02]  /*1af0*/  SEL R3, RZ, 0x4, P0 ;  /* 0x00000004ff037807 */ /* 0x000fe40000000000 */
[----:B------:R-:W-:Y:S02]  /*1b00*/  SHF.R.S32.HI R7, RZ, 0x1f, R204 ;  /* 0x0000001fff077819 */ /* 0x000fe400000114cc */
[----:B------:R-:W-:Y:S01]  /*1b10*/  SHF.R.S32.HI R23, RZ, 0x1f, R22 ;  /* 0x0000001fff177819 */ /* 0x000fe20000011416 */
[----:B------:R-:W-:Y:S01]  /*1b20*/  IMAD.MOV.U32 R78, RZ, RZ, 0x20 ;  /* 0x00000020ff4e7424 */ /* 0x000fe200078e00ff */
[----:B----4-:R-:W-:Y:S01]  /*1b30*/  SEL R4, RZ, 0x8, P1 ;  /* 0x00000008ff047807 */ /* 0x010fe20000800000 */
[----:B------:R-:W-:Y:S01]  /*1b40*/  IMAD.IADD R88, R88, 0x1, R31 ;  /* 0x0000000158587824 */ /* 0x000fe200078e021f */
[----:B------:R-:W-:Y:S01]  /*1b50*/  ISETP.GE.AND P0, PT, R211, UR4, PT ;  /* 0x00000004d3007c0c */ /* 0x000fe2000bf06270 */
[----:B------:R-:W-:Y:S01]  /*1b60*/  IMAD.SHL.U32 R83, R66, 0x40, RZ ;  /* 0x0000004042537824 */ /* 0x000fe200078e00ff */
[----:B------:R-:W-:Y:S01]  /*1b70*/  ISETP.GE.AND P1, PT, R210, UR4, PT ;  /* 0x00000004d2007c0c */ /* 0x000fe2000bf26270 */
[----:B------:R-:W-:Y:S01]  /*1b80*/  IMAD R77, R61, 0x60, RZ ;  /* 0x000000603d4d7824 */ /* 0x000fe200078e02ff */
[----:B------:R-:W-:Y:S01]  /*1b90*/  LOP3.LUT R0, R4, R0, R3, 0xfe, !PT ;  /* 0x0000000004007212 */ /* 0x000fe200078efe03 */
[----:B------:R-:W-:Y:S01]  /*1ba0*/  IMAD.SHL.U32 R85, R60, 0x40, RZ ;  /* 0x000000403c557824 */ /* 0x000fe200078e00ff */
[----:B------:R-:W-:-:S02]  /*1bb0*/  SEL R3, RZ, 0x10, P0 ;  /* 0x00000010ff037807 */ /* 0x000fc40000000000 */
[----:B------:R-:W-:Y:S02]  /*1bc0*/  SEL R4, RZ, 0x20, P1 ;  /* 0x00000020ff047807 */ /* 0x000fe40000800000 */
[----:B------:R-:W-:Y:S02]  /*1bd0*/  ISETP.GE.AND P0, PT, R215, UR4, PT ;  /* 0x00000004d7007c0c */ /* 0x000fe4000bf06270 */
[----:B------:R-:W-:Y:S02]  /*1be0*/  ISETP.GE.AND P1, PT, R214, UR4, PT ;  /* 0x00000004d6007c0c */ /* 0x000fe4000bf26270 */
[----:B------:R-:W-:Y:S01]  /*1bf0*/  LOP3.LUT R0, R4, R0, R3, 0xfe, !PT ;  /* 0x0000000004007212 */ /* 0x000fe200078efe03 */
[----:B------:R-:W-:Y:S01]  /*1c00*/  IMAD R4, R7, R60, RZ ;  /* 0x0000003c07047224 */ /* 0x000fe200078e02ff */
[----:B------:R-:W-:Y:S02]  /*1c10*/  SEL R87, RZ, 0x40, P0 ;  /* 0x00000040ff577807 */ /* 0x000fe40000000000 */
[----:B------:R-:W-:Y:S01]  /*1c20*/  SEL R3, RZ, 0x7fff80, P1 ;  /* 0x007fff80ff037807 */ /* 0x000fe20000800000 */
[----:B0-----:R-:W-:Y:S01]  /*1c30*/  VIADD R37, R21, 0xffffff80 ;  /* 0xffffff8015257836 */ /* 0x001fe20000000000 */
[----:B---3--:R-:W-:Y:S01]  /*1c40*/  ISETP.GE.AND P0, PT, R16, R89, PT ;  /* 0x000000591000720c */ /* 0x008fe20003f06270 */
[C---:B------:R-:W-:Y:S01]  /*1c50*/  IMAD R13, R204.reuse, R61, R4 ;  /* 0x0000003dcc0d7224 */ /* 0x040fe200078e0204 */
[----:B------:R-:W-:Y:S01]  /*1c60*/  LOP3.LUT R87, R3, R0, R87, 0xfe, !PT ;  /* 0x0000000003577212 */ /* 0x000fe200078efe57 */
[-C--:B------:R-:W-:Y:S01]  /*1c70*/  IMAD R0, R7, R66.reuse, RZ ;  /* 0x0000004207007224 */ /* 0x080fe200078e02ff */
[----:B------:R-:W-:Y:S01]  /*1c80*/  SHF.R.U32.HI R21, RZ, 0x7, R20 ;  /* 0x00000007ff157819 */ /* 0x000fe20000011614 */
[----:B------:R-:W-:Y:S01]  /*1c90*/  IMAD.WIDE.U32 R6, R204, R66, R22 ;  /* 0x00000042cc067225 */ /* 0x000fe200078e0016 */
[----:B------:R-:W-:-:S02]  /*1ca0*/  SEL R3, R89, RZ, P0 ;  /* 0x000000ff59037207 */ /* 0x000fc40000000000 */
[----:B------:R-:W-:Y:S01]  /*1cb0*/  SHF.L.U64.HI R84, R66, 0x6, R67 ;  /* 0x0000000642547819 */ /* 0x000fe20000010243 */
[C---:B------:R-:W-:Y:S01]  /*1cc0*/  IMAD R15, R204.reuse, R67, R0 ;  /* 0x00000043cc0f7224 */ /* 0x040fe200078e0200 */
[C---:B------:R-:W-:Y:S01]  /*1cd0*/  ISETP.NE.AND P6, PT, R21.reuse, 0x1, PT ;  /* 0x000000011500780c */ /* 0x040fe20003fc5270 */
[----:B------:R-:W-:Y:S01]  /*1ce0*/  IMAD.WIDE.U32 R4, R204, R60, R22 ;  /* 0x0000003ccc047225 */ /* 0x000fe200078e0016 */
[----:B------:R-:W-:Y:S02]  /*1cf0*/  IADD3 R91, R21, 0x8, RZ ;  /* 0x00000008155b7810 */ /* 0x000fe40007ffe0ff */
[----:B------:R-:W-:Y:S01]  /*1d00*/  IADD3 R3, R16, R3, RZ ;  /* 0x0000000310037210 */ /* 0x000fe20007ffe0ff */
[----:B------:R-:W-:Y:S01]  /*1d10*/  IMAD.IADD R7, R7, 0x1, R15 ;  /* 0x0000000107077824 */ /* 0x000fe200078e020f */
[----:B------:R-:W-:Y:S01]  /*1d20*/  SHF.L.U64.HI R86, R60, 0x6, R61 ;  /* 0x000000063c567819 */ /* 0x000fe2000001023d */
[----:B------:R-:W-:Y:S01]  /*1d30*/  IMAD.IADD R5, R5, 0x1, R13 ;  /* 0x0000000105057824 */ /* 0x000fe200078e020d */
[----:B------:R-:W-:Y:S01]  /*1d40*/  SHF.R.S32.HI R0, RZ, 0x1f, R3 ;  /* 0x0000001fff007819 */ /* 0x000fe20000011403 */
[----:B-----5:R-:W-:-:S02]  /*1d50*/  IMAD.WIDE.U32 R62, R28, R66, R6 ;  /* 0x000000421c3e7225 */ /* 0x020fc400078e0006 */
[----:B------:R-:W3:Y:S01]  /*1d60*/  LDL R6, [R1+0x58] ;  /* 0x0000580001067983 */ /* 0x000ee20000100800 */
[----:B------:R-:W-:Y:S01]  /*1d70*/  LEA.HI R3, R0, R3, RZ, 0x3 ;  /* 0x0000000300037211 */ /* 0x000fe200078f18ff */
[C---:B------:R-:W-:Y:S02]  /*1d80*/  VIADD R21, R204.reuse, 0x40 ;  /* 0x00000040cc157836 */ /* 0x040fe40000000000 */
[----:B------:R-:W-:Y:S01]  /*1d90*/  VIADD R7, R204, 0x40 ;  /* 0x00000040cc077836 */ /* 0x000fe20000000000 */
[----:B------:R-:W-:Y:S05]  /*1da0*/  @!P6 WARPSYNC.ALL ;  /* 0x000000000000e948 */ /* 0x000fea0003800000 */
[----:B------:R-:W-:-:S04]  /*1db0*/  IMAD.WIDE.U32 R52, R28, R60, R4 ;  /* 0x0000003c1c347225 */ /* 0x000fc800078e0004 */
[----:B------:R-:W-:Y:S01]  /*1dc0*/  IMAD.SHL.U32 R21, R21, 0x40, RZ ;  /* 0x0000004015157824 */ /* 0x000fe200078e00ff */
[----:B------:R-:W-:Y:S01]  /*1dd0*/  ULDC UR4, c[0x0][0x2f4] ;  /* 0x0000bd0000047ab9 */ /* 0x000fe20000000800 */
[----:B------:R-:W-:Y:S02]  /*1de0*/  IMAD.SHL.U32 R7, R7, 0x40, RZ ;  /* 0x0000004007077824 */ /* 0x000fe400078e00ff */
[----:B------:R-:W-:Y:S01]  /*1df0*/  IMAD.IADD R9, R13, 0x1, R9 ;  /* 0x000000010d097824 */ /* 0x000fe200078e0209 */
[----:B------:R-:W-:Y:S01]  /*1e00*/  SHF.R.S32.HI R13, RZ, 0x1f, R28 ;  /* 0x0000001fff0d7819 */ /* 0x000fe2000001141c */
[----:B------:R-:W-:Y:S01]  /*1e10*/  IMAD.IADD R11, R15, 0x1, R11 ;  /* 0x000000010f0b7824 */ /* 0x000fe200078e020b */
[----:B------:R-:W-:Y:S01]  /*1e20*/  LOP3.LUT R21, R21, 0x1c0, RZ, 0xc0, !PT ;  /* 0x000001c015157812 */ /* 0x000fe200078ec0ff */
[-C--:B------:R-:W-:Y:S01]  /*1e30*/  IMAD.WIDE.U32 R54, R28, R60.reuse, R8 ;  /* 0x0000003c1c367225 */ /* 0x080fe200078e0008 */
[----:B------:R-:W-:Y:S02]  /*1e40*/  LOP3.LUT R7, R7, 0x1c0, RZ, 0xc0, !PT ;  /* 0x000001c007077812 */ /* 0x000fe400078ec0ff */
[----:B------:R-:W-:Y:S01]  /*1e50*/  LOP3.LUT R0, R21, 0x38, R3, 0xf8, !PT ;  /* 0x0000003815007812 */ /* 0x000fe200078ef803 */
[C---:B------:R-:W-:Y:S01]  /*1e60*/  IMAD R12, R13.reuse, R60, RZ ;  /* 0x0000003c0d0c7224 */ /* 0x040fe200078e02ff */
[----:B------:R-:W-:Y:S01]  /*1e70*/  SHF.R.U32.HI R7, RZ, 0x3, R7 ;  /* 0x00000003ff077819 */ /* 0x000fe20000011607 */
[----:B------:R-:W-:Y:S01]  /*1e80*/  IMAD R13, R13, R66, RZ ;  /* 0x000000420d0d7224 */ /* 0x000fe200078e02ff */
[----:B------:R-:W-:Y:S01]  /*1e90*/  PRMT R4, R87, 0x8880, RZ ;  /* 0x0000888057047816 */ /* 0x000fe200000000ff */
[----:B------:R-:W-:Y:S01]  /*1ea0*/  IMAD R9, R67, 0x60, RZ ;  /* 0x0000006043097824 */ /* 0x000fe200078e02ff */
[----:B------:R-:W-:Y:S01]  /*1eb0*/  LOP3.LUT R0, R0, R7, RZ, 0x3c, !PT ;  /* 0x0000000700007212 */ /* 0x000fe200078e3cff */
[----:B------:R-:W-:-:S02]  /*1ec0*/  IMAD R13, R28, R67, R13 ;  /* 0x000000431c0d7224 */ /* 0x000fc400078e020d */
[----:B------:R-:W-:Y:S01]  /*1ed0*/  IMAD.WIDE.U32 R64, R28, R66, R10 ;  /* 0x000000421c407225 */ /* 0x000fe200078e000a */
[----:B------:R-:W-:-:S03]  /*1ee0*/  LOP3.LUT R68, R3, 0xfffffff8, RZ, 0xc0, !PT ;  /* 0xfffffff803447812 */ /* 0x000fc600078ec0ff */
[----:B------:R-:W-:Y:S01]  /*1ef0*/  IMAD.WIDE.U32 R66, R66, 0x60, RZ ;  /* 0x0000006042427825 */ /* 0x000fe200078e00ff */
[----:B------:R-:W-:-:S03]  /*1f00*/  ISETP.GE.AND P2, PT, R2, UR4, PT ;  /* 0x0000000402007c0c */ /* 0x000fc6000bf46270 */
[----:B------:R-:W-:Y:S02]  /*1f10*/  IMAD R15, R28, R61, R12 ;  /* 0x0000003d1c0f7224 */ /* 0x000fe400078e020c */
[----:B------:R-:W-:Y:S01]  /*1f20*/  IMAD.WIDE.U32 R60, R60, 0x60, RZ ;  /* 0x000000603c3c7825 */ /* 0x000fe200078e00ff */
[----:B------:R-:W-:-:S03]  /*1f30*/  SHF.R.S32.HI R69, RZ, 0x3, R3 ;  /* 0x00000003ff457819 */ /* 0x000fc60000011403 */
[----:B------:R-:W-:Y:S01]  /*1f40*/  IMAD.IADD R76, R67, 0x1, R9 ;  /* 0x00000001434c7824 */ /* 0x000fe200078e0209 */
[----:B------:R-:W-:Y:S01]  /*1f50*/  SHF.R.S32.HI R81, RZ, 0x1f, R34 ;  /* 0x0000001fff517819 */ /* 0x000fe20000011422 */
[----:B------:R-:W-:Y:S01]  /*1f60*/  IMAD.SHL.U32 R89, R89, 0x2, RZ ;  /* 0x0000000259597824 */ /* 0x000fe200078e00ff */
[----:B------:R-:W-:Y:S01]  /*1f70*/  IADD3 R73, R53, R15, RZ ;  /* 0x0000000f35497210 */ /* 0x000fe20007ffe0ff */
[----:B------:R-:W-:Y:S01]  /*1f80*/  IMAD.IADD R77, R61, 0x1, R77 ;  /* 0x000000013d4d7824 */ /* 0x000fe200078e024d */
[----:B------:R-:W-:Y:S01]  /*1f90*/  SHF.R.S32.HI R32, RZ, 0x1f, R68 ;  /* 0x0000001fff207819 */ /* 0x000fe20000011444 */
[----:B------:R-:W-:Y:S02]  /*1fa0*/  IMAD.IADD R72, R15, 0x1, R55 ;  /* 0x000000010f487824 */ /* 0x000fe400078e0237 */
[----:B------:R-:W-:Y:S02]  /*1fb0*/  IMAD.IADD R71, R63, 0x1, R13 ;  /* 0x000000013f477824 */ /* 0x000fe400078e020d */
[----:B------:R-:W-:-:S02]  /*1fc0*/  IMAD.IADD R70, R13, 0x1, R65 ;  /* 0x000000010d467824 */ /* 0x000fc400078e0241 */
[C---:B--2---:R-:W-:Y:S01]  /*1fd0*/  IMAD.SHL.U32 R82, R36.reuse, 0x40, RZ ;  /* 0x0000004024527824 */ /* 0x044fe200078e00ff */
[----:B------:R-:W-:Y:S01]  /*1fe0*/  @!P6 BAR.SYNC.DEFER_BLOCKING 0x9, 0x100 ;  /* 0x024400000000eb1d */ /* 0x000fe20000010000 */
[----:B------:R-:W-:Y:S02]  /*1ff0*/  LOP3.LUT P1, RZ, R36, 0x4, RZ, 0xc0, !PT ;  /* 0x0000000424ff7812 */ /* 0x000fe4000782c0ff */
[----:B------:R-:W-:Y:S02]  /*2000*/  SHF.R.S32.HI R36, RZ, 0x1f, R37 ;  /* 0x0000001fff247819 */ /* 0x000fe40000011425 */
[----:B------:R-:W-:Y:S02]  /*2010*/  LOP3.LUT R82, R82, 0x1c0, RZ, 0xc0, !PT ;  /* 0x000001c052527812 */ /* 0x000fe400078ec0ff */
[----:B------:R-:W-:-:S04]  /*2020*/  LEA.HI R36, R36, R37, RZ, 0x2 ;  /* 0x0000002524247211 */ /* 0x000fc800078f10ff */
[----:B------:R-:W-:-:S05]  /*2030*/  LOP3.LUT R36, R36, 0xfffffffc, RZ, 0xc0, !PT ;  /* 0xfffffffc24247812 */ /* 0x000fca00078ec0ff */
[----:B------:R-:W-:-:S04]  /*2040*/  IMAD.IADD R36, R37, 0x1, -R36 ;  /* 0x0000000125247824 */ /* 0x000fc800078e0a24 */
[----:B------:R-:W-:Y:S02]  /*2050*/  IMAD R79, R36, 0x40, R204 ;  /* 0x00000040244f7824 */ /* 0x000fe400078e02cc */
[----:B------:R-:W-:Y:S01]  /*2060*/  VIADD R36, R20, 0xffffff80 ;  /* 0xffffff8014247836 */ /* 0x000fe20000000000 */
[----:B------:R-:W-:-:S04]  /*2070*/  SHF.R.U32.HI R80, RZ, 0x3, R82 ;  /* 0x00000003ff507819 */ /* 0x000fc80000011652 */
[----:B------:R-:W-:Y:S02]  /*2080*/  SHF.R.S32.HI R20, RZ, 0x1f, R36 ;  /* 0x0000001fff147819 */ /* 0x000fe40000011424 */
[----:B------:R-:W-:Y:S02]  /*2090*/  LOP3.LUT R5, R82, 0x18, R16, 0xf8, !PT ;  /* 0x0000001852057812 */ /* 0x000fe400078ef810 */
[----:B------:R-:W-:Y:S02]  /*20a0*/  LEA.HI R20, R20, R36, RZ, 0x5 ;  /* 0x0000002414147211 */ /* 0x000fe400078f28ff */
[----:B------:R-:W-:Y:S02]  /*20b0*/  LOP3.LUT R5, R5, R80, RZ, 0x3c, !PT ;  /* 0x0000005005057212 */ /* 0x000fe400078e3cff */
[----:B------:R-:W-:-:S05]  /*20c0*/  SHF.R.S32.HI R20, RZ, 0x5, R20 ;  /* 0x00000005ff147819 */ /* 0x000fca0000011414 */
[----:B------:R-:W-:Y:S01]  /*20d0*/  IMAD R75, R20, 0x200, R5 ;  /* 0x00000200144b7824 */ /* 0x000fe200078e0205 */
[----:B------:R-:W-:Y:S02]  /*20e0*/  LOP3.LUT R5, R82, 0x38, R3, 0xf8, !PT ;  /* 0x0000003852057812 */ /* 0x000fe400078ef803 */
[----:B------:R-:W-:Y:S02]  /*20f0*/  SEL R78, R78, 0xffffffe0, !P1 ;  /* 0xffffffe04e4e7807 */ /* 0x000fe40004800000 */
[----:B------:R-:W-:Y:S02]  /*2100*/  LOP3.LUT R31, R5, R80, RZ, 0x3c, !PT ;  /* 0x00000050051f7212 */ /* 0x000fe400078e3cff */
[----:B------:R-:W-:Y:S02]  /*2110*/  PRMT R5, R4, 0x7710, RZ ;  /* 0x0000771004057816 */ /* 0x000fe400000000ff */
[----:B------:R-:W-:Y:S01]  /*2120*/  LEA R31, R20, R31, 0x9 ;  /* 0x0000001f141f7211 */ /* 0x000fe200078e48ff */
[----:B------:R-:W-:Y:S01]  /*2130*/  IMAD.IADD R74, R78, 0x1, R75 ;  /* 0x000000014e4a7824 */ /* 0x000fe200078e024b */
[----:B------:R-:W-:-:S02]  /*2140*/  LOP3.LUT R20, R5, 0x1, RZ, 0xc0, !PT ;  /* 0x0000000105147812 */ /* 0x000fc400078ec0ff */
[C---:B------:R-:W-:Y:S02]  /*2150*/  LOP3.LUT R10, R5.reuse, 0x2, RZ, 0xc0, !PT ;  /* 0x00000002050a7812 */ /* 0x040fe400078ec0ff */
[C---:B------:R-:W-:Y:S02]  /*2160*/  LOP3.LUT R9, R5.reuse, 0x4, RZ, 0xc0, !PT ;  /* 0x0000000405097812 */ /* 0x040fe400078ec0ff */
[C---:B------:R-:W-:Y:S02]  /*2170*/  LOP3.LUT R8, R5.reuse, 0x8, RZ, 0xc0, !PT ;  /* 0x0000000805087812 */ /* 0x040fe400078ec0ff */
[----:B------:R-:W-:Y:S02]  /*2180*/  LOP3.LUT R7, R5, 0x10, RZ, 0xc0, !PT ;  /* 0x0000001005077812 */ /* 0x000fe400078ec0ff */
[----:B------:R-:W-:Y:S02]  /*2190*/  ISETP.GE.AND P1, PT, R16, UR4, PT ;  /* 0x0000000410007c0c */ /* 0x000fe4000bf26270 */
[----:B------:R-:W-:-:S02]  /*21a0*/  SHF.R.S32.HI R35, RZ, 0x1f, R29 ;  /* 0x0000001fff237819 */ /* 0x000fc4000001141d */
[----:B------:R-:W-:Y:S01]  /*21b0*/  P2R R3, PR, RZ, 0x4 ;  /* 0x00000004ff037803 */ /* 0x000fe20000000000 */
[----:B---3--:R-:W-:Y:S01]  /*21c0*/  IMAD.IADD R21, R6, 0x1, R0 ;  /* 0x0000000106157824 */ /* 0x008fe200078e0200 */
[C---:B------:R-:W-:Y:S02]  /*21d0*/  LOP3.LUT R6, R5.reuse, 0x20, RZ, 0xc0, !PT ;  /* 0x0000002005067812 */ /* 0x040fe400078ec0ff */
[----:B------:R-:W-:-:S07]  /*21e0*/  LOP3.LUT R5, R5, 0x40, RZ, 0xc0, !PT ;  /* 0x0000004005057812 */ /* 0x000fce00078ec0ff */
.L_x_10481:
        /* <DEDUP_REMOVED lines=27> */
[C---:B------:R-:W-:Y:S01]  /*23a0*/  IMAD R92, R18.reuse, 0x1800, R75 ;  /* 0x00001800125c7824 */ /* 0x040fe200078e024b */
        /* <DEDUP_REMOVED lines=30> */
[----:B------:R-:W-:Y:S01]  /*2590*/  IMAD R39, R11, R60, R4 ;  /* 0x0000003c0b277224 */ /* 0x000fe200078e0204 */
[----:B------:R-:W-:Y:S01]  /*25a0*/  LEA R102, P3, R36, UR4, 0x1 ;  /* 0x0000000424667c11 */ /* 0x000fe2000f8608ff */
[----:B------:R-:W-:Y:S02]  /*25b0*/  IMAD.IADD R103, R37, 0x1, R15 ;  /* 0x0000000125677824 */ /* 0x000fe400078e020f */
[----:B------:R-:W-:Y:S02]  /*25c0*/  IMAD R11, R11, R66, R14 ;  /* 0x000000420b0b7224 */ /* 0x000fe400078e020e */
[----:B------:R-:W-:Y:S01]  /*25d0*/  IMAD R100, R26, -0x60, R30 ;  /* 0xffffffa01a647824 */ /* 0x000fe200078e021e */
[----:B------:R-:W-:Y:S01]  /*25e0*/  LEA.HI.X R103, R36, UR5, R103, 0x1, P3 ;  /* 0x0000000524677c11 */ /* 0x000fe200098f0c67 */
[----:B------:R-:W-:-:S03]  /*25f0*/  IMAD.WIDE.U32 R12, R60, R26, RZ ;  /* 0x0000001a3c0c7225 */ /* 0x000fc600078e00ff */
        /* <DEDUP_REMOVED lines=16> */
[----:B------:R-:W-:Y:S01]  /*2700*/  CS2R R50, SRZ ;  /* 0x0000000000327805 */ /* 0x000fe2000001ff00 */
[----:B------:R-:W-:Y:S01]  /*2710*/  IMAD.X R11, R57, 0x1, R73, P3 ;  /* 0x00000001390b7824 */ /* 0x000fe200018e0649 */
[----:B------:R-:W-:-:S04]  /*2720*/  LEA R38, P3, R4, UR4, 0x1 ;  /* 0x0000000404267c11 */ /* 0x000fc8000f8608ff */
[----:B------:R-:W-:Y:S01]  /*2730*/  LEA.HI.X R39, R4, UR5, R11, 0x1, P3 ;  /* 0x0000000504277c11 */ /* 0x000fe200098f0c0b */
[----:B------:R-:W-:Y:S01]  /*2740*/  ULDC.64 UR4, c[0x0][0x400] ;  /* 0x0001000000047ab9 */ /* 0x000fe20000000a00 */
[----:B------:R-:W-:-:S04]  /*2750*/  IADD3 R4, P3, R62, R14, RZ ;  /* 0x0000000e3e047210 */ /* 0x000fc80007f7e0ff */
[----:B------:R-:W-:Y:S02]  /*2760*/  IADD3.X R11, R93, R71, RZ, P3, !PT ;  /* 0x000000475d0b7210 */ /* 0x000fe40001ffe4ff */
        /* <DEDUP_REMOVED lines=10> */
.L_x_10432:
[----:B------:R-:W-:Y:S05]  /*2810*/  BSYNC B1 ;  /* 0x0000000000017941 */ /* 0x000fea0003800000 */
.L_x_10431:
        /* <DEDUP_REMOVED lines=29> */
.L_x_10434:
[----:B------:R-:W-:Y:S05]  /*29f0*/  BSYNC B1 ;  /* 0x0000000000017941 */ /* 0x000fea0003800000 */
.L_x_10433:
[----:B------:R-:W-:Y:S01]  /*2a00*/  IMAD.MOV.U32 R4, RZ, RZ, R48 ;  /* 0x000000ffff047224 */ /* 0x000fe200078e0030 */
[----:B------:R-:W-:Y:S01]  /*2a10*/  PRMT R108, R108, 0x5410, R11 ;  /* 0x000054106c6c7816 */ /* 0x000fe2000000000b */
[----:B0-----:R-:W-:Y:S01]  /*2a20*/  IMAD.MOV.U32 R12, RZ, RZ, R49 ;  /* 0x000000ffff0c7224 */ /* 0x001fe200078e0031 */
[----:B------:R-:W-:Y:S01]  /*2a30*/  PRMT R107, R56, 0x7610, R107 ;  /* 0x00007610386b7816 */ /* 0x000fe2000000006b */
[----:B------:R-:W-:Y:S01]  /*2a40*/  IMAD.MOV.U32 R11, RZ, RZ, R47 ;  /* 0x000000ffff0b7224 */ /* 0x000fe200078e002f */
[----:B------:R-:W-:Y:S01]  /*2a50*/  ISETP.NE.AND P3, PT, R209, 0x3, PT ;  /* 0x00000003d100780c */ /* 0x000fe20003f65270 */
[----:B------:R-:W-:Y:S01]  /*2a60*/  IMAD.MOV.U32 R13, RZ, RZ, R51 ;  /* 0x000000ffff0d7224 */ /* 0x000fe200078e0033 */
[----:B------:R-:W-:Y:S01]  /*2a70*/  PRMT R113, R4, 0x5410, R12 ;  /* 0x0000541004717816 */ /* 0x000fe2000000000c */
[----:B------:R-:W-:Y:S01]  /*2a80*/  IMAD.MOV.U32 R4, RZ, RZ, R46 ;  /* 0x000000ffff047224 */ /* 0x000fe200078e002e */
[----:B------:R-:W-:Y:S02]  /*2a90*/  MOV R12, R50 ;  /* 0x00000032000c7202 */ /* 0x000fe40000000f00 */
[----:B------:R-:W-:Y:S01]  /*2aa0*/  PRMT R107, R107, 0x5410, R11 ;  /* 0x000054106b6b7816 */ /* 0x000fe2000000000b */
[----:B-----5:R-:W-:Y:S01]  /*2ab0*/  IMAD.MOV.U32 R11, RZ, RZ, R37 ;  /* 0x000000ffff0b7224 */ /* 0x020fe200078e0025 */
[----:B------:R-:W-:Y:S01]  /*2ac0*/  PRMT R108, R4, 0x7610, R108 ;  /* 0x00007610046c7816 */ /* 0x000fe2000000006c */
[----:B------:R-:W-:Y:S01]  /*2ad0*/  IMAD.MOV.U32 R4, RZ, RZ, R36 ;  /* 0x000000ffff047224 */ /* 0x000fe200078e0024 */
[----:B------:R-:W-:Y:S01]  /*2ae0*/  PRMT R115, R12, 0x5410, R13 ;  /* 0x000054100c737816 */ /* 0x000fe2000000000d */
[----:B------:R-:W-:-:S02]  /*2af0*/  IMAD.MOV.U32 R12, RZ, RZ, R40 ;  /* 0x000000ffff0c7224 */ /* 0x000fc400078e0028 */
[----:B------:R-:W-:Y:S01]  /*2b00*/  IMAD.MOV.U32 R13, RZ, RZ, R41 ;  /* 0x000000ffff0d7224 */ /* 0x000fe200078e0029 */
[----:B------:R-:W-:Y:S01]  /*2b10*/  PRMT R94, R4, 0x5410, R11 ;  /* 0x00005410045e7816 */ /* 0x000fe2000000000b */
[----:B------:R-:W-:Y:S02]  /*2b20*/  IMAD.MOV.U32 R4, RZ, RZ, R38 ;  /* 0x000000ffff047224 */ /* 0x000fe400078e0026 */
[----:B------:R-:W-:Y:S01]  /*2b30*/  IMAD.MOV.U32 R11, RZ, RZ, R39 ;  /* 0x000000ffff0b7224 */ /* 0x000fe200078e0027 */
[----:B------:R-:W-:Y:S01]  /*2b40*/  PRMT R105, R12, 0x5410, R13 ;  /* 0x000054100c697816 */ /* 0x000fe2000000000d */
[----:B------:R-:W-:Y:S01]  /*2b50*/  IMAD.MOV.U32 R13, RZ, RZ, R43 ;  /* 0x000000ffff0d7224 */ /* 0x000fe200078e002b */
[----:B------:R-:W-:Y:S02]  /*2b60*/  MOV R12, R42 ;  /* 0x0000002a000c7202 */ /* 0x000fe40000000f00 */
[----:B------:R-:W-:Y:S02]  /*2b70*/  PRMT R104, R4, 0x5410, R11 ;  /* 0x0000541004687816 */ /* 0x000fe4000000000b */
[----:B------:R-:W-:Y:S01]  /*2b80*/  PRMT R106, R12, 0x5410, R13 ;  /* 0x000054100c6a7816 */ /* 0x000fe2000000000d */
[----:B------:R-:W-:Y:S06]  /*2b90*/  @!P3 BRA `(.L_x_10435) ;  /* 0x000000000004b947 */ /* 0x000fec0003800000 */
[----:B------:R-:W-:Y:S01]  /*2ba0*/  BPT.TRAP 0x1 ;  /* 0x000000040000795c */ /* 0x000fe20000300000 */
.L_x_10435:
[----:B------:R-:W-:Y:S01]  /*2bb0*/  IMAD R4, R18, 0x8, R19 ;  /* 0x0000000812047824 */ /* 0x000fe200078e0213 */
[----:B------:R-:W-:Y:S01]  /*2bc0*/  SHF.L.U32 R101, R207, 0x1f, RZ ;  /* 0x0000001fcf657819 */ /* 0x000fe200000006ff */
[----:B------:R-:W-:Y:S03]  /*2bd0*/  BSSY B1, `(.L_x_10436) ;  /* 0x0000003000017945 */ /* 0x000fe60003800000 */
[----:B------:R-:W0:Y:S02]  /*2be0*/  SYNCS.PHASECHK.TRANS64.TRYWAIT P5, [R4+URZ+0x32490], R101 ;  /* 0x03249065040075a7 */ /* 0x000e2400080a017f */
[----:B0-----:R-:W-:Y:S05]  /*2bf0*/  @!P5 BRA `(.L_x_10437) ;  /* 0x000001580030d947 */ /* 0x001fea0003800000 */
.L_x_10689:
[----:B------:R-:W-:Y:S05]  /*2c00*/  BSYNC B1 ;  /* 0x0000000000017941 */ /* 0x000fea0003800000 */
.L_x_10436:
[----:B------:R-:W-:-:S03]  /*2c10*/  UMOV UR4, 0xffffffff ;  /* 0xffffffff00047882 */ /* 0x000fc60000000000 */
[----:B------:R-:W-:Y:S05]  /*2c20*/  BRA.DIV UR4, `(.L_x_10438) ;  /* 0x0000015a04387947 */ /* 0x000fea000b800000 */
[----:B------:R1:W2:Y:S04]  /*2c30*/  SHFL.IDX PT, R93, R103, RZ, 0x1c1f ;  /* 0x001c1fff675d7589 */ /* 0x0002a800000e0000 */
[----:B------:R1:W3:Y:S02]  /*2c40*/  SHFL.IDX PT, R95, R102, RZ, 0x1c1f ;  /* 0x001c1fff665f7589 */ /* 0x0002e400000e0000 */
.L_x_10693:
        /* <DEDUP_REMOVED lines=50> */
.L_x_10444:
[----:B------:R-:W-:Y:S05]  /*2f70*/  BSYNC B3 ;  /* 0x0000000000037941 */ /* 0x000fea0003800000 */
.L_x_10443:
[----:B0-----:R4:W-:Y:S02]  /*2f80*/  ST.E.128 desc[UR60][R56.64], R12 ;  /* 0x0000000c38007985 */ /* 0x0019e4000c101d3c */
.L_x_10442:
[----:B------:R-:W-:Y:S05]  /*2f90*/  BSYNC B2 ;  /* 0x0000000000027941 */ /* 0x000fea0003800000 */
.L_x_10441:
        /* <DEDUP_REMOVED lines=19> */
[CC--:B------:R-:W-:Y:S01]  /*30d0*/  FMUL.FTZ R110, R44.reuse, R47.reuse ;  /* 0x0000002f2c6e7220 */ /* 0x0c0fe20000410000 */
[----:B------:R-:W-:Y:S02]  /*30e0*/  HADD2.F32 R45, -RZ, R45.H0_H0 ;  /* 0x2000002dff2d7230 */ /* 0x000fe40000004100 */
[-C--:B------:R-:W-:Y:S01]  /*30f0*/  FMUL.FTZ R56, R11, R50.reuse ;  /* 0x000000320b387220 */ /* 0x080fe20000410000 */
[----:B------:R-:W-:Y:S01]  /*3100*/  FMUL.FTZ R51, R15, R47 ;  /* 0x0000002f0f337220 */ /* 0x000fe20000410000 */
[----:B------:R-:W-:Y:S01]  /*3110*/  FMUL.FTZ R50, R13, R50 ;  /* 0x000000320d327220 */ /* 0x000fe20000410000 */
[-C--:B------:R-:W-:Y:S01]  /*3120*/  FFMA.FTZ R110, R15, R45.reuse, -R110 ;  /* 0x0000002d0f6e7223 */ /* 0x080fe2000001086e */
[-C--:B------:R-:W-:Y:S02]  /*3130*/  FFMA.FTZ R56, R13, R46.reuse, -R56 ;  /* 0x0000002e0d387223 */ /* 0x080fe40000010838 */
[----:B------:R-:W-:Y:S01]  /*3140*/  FFMA.FTZ R47, R11, R46, R50 ;  /* 0x0000002e0b2f7223 */ /* 0x000fe20000010032 */
[----:B------:R-:W-:Y:S01]  /*3150*/  FFMA.FTZ R57, R44, R45, R51 ;  /* 0x0000002d2c397223 */ /* 0x000fe20000010033 */
[----:B------:R-:W-:-:S02]  /*3160*/  HADD2.F32 R15, -RZ, R108.H1_H1 ;  /* 0x3000006cff0f7230 */ /* 0x000fc40000004100 */
[----:B------:R-:W-:Y:S02]  /*3170*/  HADD2.F32 R108, -RZ, R108.H0_H0 ;  /* 0x2000006cff6c7230 */ /* 0x000fe40000004100 */
[----:B------:R-:W-:Y:S02]  /*3180*/  HADD2.F32 R44, -RZ, R107.H1_H1 ;  /* 0x3000006bff2c7230 */ /* 0x000fe40000004100 */
[----:B------:R-:W-:Y:S02]  /*3190*/  HADD2.F32 R11, -RZ, R12.H1_H1 ;  /* 0x3000000cff0b7230 */ /* 0x000fe40000004100 */
[----:B------:R-:W-:Y:S02]  /*31a0*/  HADD2.F32 R13, -RZ, R14.H1_H1 ;  /* 0x3000000eff0d7230 */ /* 0x000fe40000004100 */
[----:B------:R-:W-:Y:S02]  /*31b0*/  HADD2.F32 R12, -RZ, R12.H0_H0 ;  /* 0x2000000cff0c7230 */ /* 0x000fe40000004100 */
[----:B------:R-:W-:Y:S01]  /*31c0*/  FMUL.FTZ R45, R11, R108 ;  /* 0x0000006c0b2d7220 */ /* 0x000fe20000410000 */
[----:B------:R-:W-:-:S02]  /*31d0*/  HADD2.F32 R14, -RZ, R14.H0_H0 ;  /* 0x2000000eff0e7230 */ /* 0x000fc40000004100 */
[----:B------:R-:W-:Y:S01]  /*31e0*/  FMUL.FTZ R51, R13, R44 ;  /* 0x0000002c0d337220 */ /* 0x000fe20000410000 */
[----:B------:R-:W-:Y:S02]  /*31f0*/  HADD2.F32 R107, -RZ, R107.H0_H0 ;  /* 0x2000006bff6b7230 */ /* 0x000fe40000004100 */
[C---:B------:R-:W-:Y:S01]  /*3200*/  FMUL.FTZ R108, R12.reuse, R108 ;  /* 0x0000006c0c6c7220 */ /* 0x040fe20000410000 */
[-C--:B------:R-:W-:Y:S01]  /*3210*/  FFMA.FTZ R45, R12, R15.reuse, -R45 ;  /* 0x0000000f0c2d7223 */ /* 0x080fe2000001082d */
[C---:B------:R-:W-:Y:S02]  /*3220*/  FMUL.FTZ R44, R14.reuse, R44 ;  /* 0x0000002c0e2c7220 */ /* 0x040fe40000410000 */
[----:B------:R-:W-:Y:S01]  /*3230*/  FFMA.FTZ R108, R11, R15, R108 ;  /* 0x0000000f0b6c7223 */ /* 0x000fe2000001006c */
[-C--:B------:R-:W-:Y:S01]  /*3240*/  FFMA.FTZ R51, R14, R107.reuse, -R51 ;  /* 0x0000006b0e337223 */ /* 0x080fe20000010833 */
[----:B------:R-:W-:Y:S01]  /*3250*/  FFMA.FTZ R44, R13, R107, R44 ;  /* 0x0000006b0d2c7223 */ /* 0x000fe2000001002c */
[----:B------:R-:W-:-:S02]  /*3260*/  F2FP.F16.F32.PACK_AB R13, R47, R56 ;  /* 0x000000382f0d723e */ /* 0x000fc400000000ff */
[----:B------:R-:W-:Y:S02]  /*3270*/  F2FP.F16.F32.PACK_AB R15, R57, R110 ;  /* 0x0000006e390f723e */ /* 0x000fe400000000ff */
[----:B------:R-:W-:Y:S02]  /*3280*/  F2FP.F16.F32.PACK_AB R12, R108, R45 ;  /* 0x0000002d6c0c723e */ /* 0x000fe400000000ff */
[----:B------:R-:W-:-:S07]  /*3290*/  F2FP.F16.F32.PACK_AB R14, R44, R51 ;  /* 0x000000332c0e723e */ /* 0x000fce00000000ff */
.L_x_10446:
[----:B------:R-:W-:Y:S05]  /*32a0*/  BSYNC B2 ;  /* 0x0000000000027941 */ /* 0x000fea0003800000 */
.L_x_10445:
[----:B0-----:R0:W-:Y:S02]  /*32b0*/  ST.E.128 desc[UR60][R48.64], R12 ;  /* 0x0000000c30007985 */ /* 0x0011e4000c101d3c */
.L_x_10440:
[----:B------:R-:W-:Y:S05]  /*32c0*/  BSYNC B1 ;  /* 0x0000000000017941 */ /* 0x000fea0003800000 */
.L_x_10439:
[----:B------:R-:W-:-:S03]  /*32d0*/  UMOV UR4, 0xffffffff ;  /* 0xffffffff00047882 */ /* 0x000fc60000000000 */
[----:B------:R-:W-:Y:S05]  /*32e0*/  BRA.DIV UR4, `(.L_x_10447) ;  /* 0x0000015204d47947 */ /* 0x000fea000b800000 */
[----:B-1----:R-:W1:Y:S04]  /*32f0*/  SHFL.IDX PT, R103, R103, 0x1, 0x1c1f ;  /* 0x003c1f0067677f89 */ /* 0x002e6800000e0000 */
[----:B------:R0:W0:Y:S02]  /*3300*/  SHFL.IDX PT, R47, R102, 0x1, 0x1c1f ;  /* 0x003c1f00662f7f89 */ /* 0x00002400000e0000 */
.L_x_10697:
        /* <DEDUP_REMOVED lines=49> */
.L_x_10452:
[----:B------:R-:W-:Y:S05]  /*3620*/  BSYNC B2 ;  /* 0x0000000000027941 */ /* 0x000fea0003800000 */
.L_x_10451:
[----:B----4-:R0:W-:Y:S02]  /*3630*/  ST.E.128 desc[UR60][R44.64], R12 ;  /* 0x0000000c2c007985 */ /* 0x0101e4000c101d3c */
.L_x_10450:
[----:B------:R-:W-:Y:S05]  /*3640*/  BSYNC B1 ;  /* 0x0000000000017941 */ /* 0x000fea0003800000 */
.L_x_10449:
        /* <DEDUP_REMOVED lines=48> */
.L_x_10454:
[----:B------:R-:W-:Y:S05]  /*3950*/  BSYNC B1 ;  /* 0x0000000000017941 */ /* 0x000fea0003800000 */
.L_x_10453:
[----:B----4-:R0:W-:Y:S01]  /*3960*/  ST.E.128 desc[UR60][R40.64], R12 ;  /* 0x0000000c28007985 */ /* 0x0101e2000c101d3c */
[----:B------:R-:W-:Y:S05]  /*3970*/  BRA `(.L_x_10448) ;  /* 0x0000001800247947 */ /* 0x000fea0003800000 */
.L_x_10430:
[----:B------:R-:W-:Y:S01]  /*3980*/  VIADD R11, R204, 0x40 ;  /* 0x00000040cc0b7836 */ /* 0x000fe20000000000 */
[----:B------:R-:W-:Y:S02]  /*3990*/  CS2R R38, SRZ ;  /* 0x0000000000267805 */ /* 0x000fe4000001ff00 */
[----:B------:R-:W-:Y:S02]  /*39a0*/  CS2R R36, SRZ ;  /* 0x0000000000247805 */ /* 0x000fe4000001ff00 */
[----:B------:R-:W-:Y:S02]  /*39b0*/  CS2R R42, SRZ ;  /* 0x00000000002a7805 */ /* 0x000fe4000001ff00 */
[----:B------:R-:W-:Y:S02]  /*39c0*/  CS2R R40, SRZ ;  /* 0x0000000000287805 */ /* 0x000fe4000001ff00 */
[----:B------:R-:W-:-:S04]  /*39d0*/  ISETP.GE.AND P2, PT, R11, R100, PT ;  /* 0x000000640b00720c */ /* 0x000fc80003f46270 */
[----:B------:R-:W-:-:S13]  /*39e0*/  ISETP.GE.OR P2, PT, R16, R58, P2 ;  /* 0x0000003a1000720c */ /* 0x000fda0001746670 */
[----:B------:R-:W-:-:S04]  /*39f0*/  @!P2 IADD3 R48, P3, P4, R54, R12, R85 ;  /* 0x0000000c3630a210 */ /* 0x000fc80007c7e055 */
[----:B------:R-:W-:Y:S02]  /*3a00*/  @!P2 IADD3.X R49, R72, R57, R86, P3, P4 ;  /* 0x000000394831a210 */ /* 0x000fe40001fe8456 */
[----:B------:R-:W-:-:S04]  /*3a10*/  @!P2 IADD3 R4, P3, P4, R64, R14, R83 ;  /* 0x0000000e4004a210 */ /* 0x000fc80007c7e053 */
[----:B------:R-:W-:Y:S02]  /*3a20*/  @!P2 IADD3.X R11, R70, R93, R84, P3, P4 ;  /* 0x0000005d460ba210 */ /* 0x000fe40001fe8454 */
[----:B------:R-:W-:-:S04]  /*3a30*/  ISETP.GE.AND P3, PT, R204, R100, PT ;  /* 0x00000064cc00720c */ /* 0x000fc80003f66270 */
[----:B------:R-:W-:-:S13]  /*3a40*/  ISETP.GE.OR P3, PT, R16, R58, P3 ;  /* 0x0000003a1000720c */ /* 0x000fda0001f66670 */
[----:B------:R-:W0:Y:S01]  /*3a50*/  @!P3 LDC.64 R44, c[0x0][0x3e8] ;  /* 0x0000fa00ff2cbb82 */ /* 0x000e220000000a00 */
[----:B------:R-:W-:-:S05]  /*3a60*/  @!P3 IADD3 R12, P4, R54, R12, RZ ;  /* 0x0000000c360cb210 */ /* 0x000fca0007f9e0ff */
[----:B------:R-:W-:Y:S02]  /*3a70*/  @!P3 IMAD.X R13, R57, 0x1, R72, P4 ;  /* 0x00000001390db824 */ /* 0x000fe400020e0648 */
[----:B------:R-:W1:Y:S01]  /*3a80*/  @!P3 LDC.64 R46, c[0x0][0x400] ;  /* 0x00010000ff2ebb82 */ /* 0x000e620000000a00 */
[----:B0-----:R-:W-:-:S04]  /*3a90*/  @!P3 LEA R44, P4, R12, R44, 0x1 ;  /* 0x0000002c0c2cb211 */ /* 0x001fc800078808ff */
[----:B------:R-:W-:Y:S02]  /*3aa0*/  @!P3 LEA.HI.X R45, R12, R45, R13, 0x1, P4 ;  /* 0x0000002d0c2db211 */ /* 0x000fe400020f0c0d */
[----:B------:R-:W-:-:S03]  /*3ab0*/  @!P3 IADD3 R14, P4, R64, R14, RZ ;  /* 0x0000000e400eb210 */ /* 0x000fc60007f9e0ff */
[----:B------:R0:W2:Y:S02]  /*3ac0*/  @!P3 LDG.E.128 R36, desc[UR60][R44.64] ;  /* 0x0000003c2c24b981 */ /* 0x0000a4000c1e1d00 */
[----:B------:R-:W-:Y:S01]  /*3ad0*/  @!P3 IMAD.X R12, R93, 0x1, R70, P4 ;  /* 0x000000015d0cb824 */ /* 0x000fe200020e0646 */
[----:B-1----:R-:W-:-:S04]  /*3ae0*/  @!P3 LEA R46, P4, R14, R46, 0x1 ;  /* 0x0000002e0e2eb211 */ /* 0x002fc800078808ff */
[----:B------:R-:W-:Y:S02]  /*3af0*/  @!P3 LEA.HI.X R47, R14, R47, R12, 0x1, P4 ;  /* 0x0000002f0e2fb211 */ /* 0x000fe400020f0c0c */
[----:B------:R-:W1:Y:S03]  /*3b00*/  @!P2 LDC.64 R14, c[0x0][0x3e8] ;  /* 0x0000fa00ff0eab82 */ /* 0x000e660000000a00 */
[----:B------:R3:W4:Y:S05]  /*3b10*/  @!P3 LDG.E.128 R40, desc[UR60][R46.64] ;  /* 0x0000003c2e28b981 */ /* 0x00072a000c1e1d00 */
[----:B------:R-:W5:Y:S01]  /*3b20*/  @!P2 LDC.64 R12, c[0x0][0x400] ;  /* 0x00010000ff0cab82 */ /* 0x000f620000000a00 */
[----:B0-----:R-:W-:-:S02]  /*3b30*/  CS2R R44, SRZ ;  /* 0x00000000002c7805 */ /* 0x001fc4000001ff00 */
[----:B---3--:R-:W-:Y:S02]  /*3b40*/  CS2R R46, SRZ ;  /* 0x00000000002e7805 */ /* 0x008fe4000001ff00 */
[----:B------:R-:W-:Y:S02]  /*3b50*/  CS2R R50, SRZ ;  /* 0x0000000000327805 */ /* 0x000fe4000001ff00 */
[----:B-1----:R-:W-:-:S04]  /*3b60*/  @!P2 LEA R14, P3, R48, R14, 0x1 ;  /* 0x0000000e300ea211 */ /* 0x002fc800078608ff */
[----:B------:R-:W-:Y:S02]  /*3b70*/  @!P2 LEA.HI.X R15, R48, R15, R49, 0x1, P3 ;  /* 0x0000000f300fa211 */ /* 0x000fe400018f0c31 */
[----:B------:R-:W-:Y:S02]  /*3b80*/  CS2R R48, SRZ ;  /* 0x0000000000307805 */ /* 0x000fe4000001ff00 */
[C---:B-----5:R-:W-:Y:S01]  /*3b90*/  @!P2 LEA R12, P3, R4.reuse, R12, 0x1 ;  /* 0x0000000c040ca211 */ /* 0x060fe200078608ff */
[----:B------:R-:W3:Y:S03]  /*3ba0*/  @!P2 LDG.E.128 R44, desc[UR60][R14.64] ;  /* 0x0000003c0e2ca981 */ /* 0x000ee6000c1e1d00 */
[----:B------:R-:W-:-:S05]  /*3bb0*/  @!P2 LEA.HI.X R13, R4, R13, R11, 0x1, P3 ;  /* 0x0000000d040da211 */ /* 0x000fca00018f0c0b */
[----:B------:R0:W5:Y:S01]  /*3bc0*/  @!P2 LDG.E.128 R48, desc[UR60][R12.64] ;  /* 0x0000003c0c30a981 */ /* 0x000162000c1e1d00 */
[----:B------:R-:W-:Y:S02]  /*3bd0*/  ISETP.NE.AND P3, PT, R209, 0x3, PT ;  /* 0x00000003d100780c */ /* 0x000fe40003f65270 */
[----:B------:R-:W-:Y:S01]  /*3be0*/  ISETP.GE.AND P2, PT, R16, R58, PT ;  /* 0x0000003a1000720c */ /* 0x000fe20003f46270 */
[----:B--2---:R-:W-:Y:S02]  /*3bf0*/  IMAD.MOV.U32 R4, RZ, RZ, R38 ;  /* 0x000000ffff047224 */ /* 0x004fe400078e0026 */
[----:B------:R-:W-:Y:S02]  /*3c00*/  IMAD.MOV.U32 R11, RZ, RZ, R39 ;  /* 0x000000ffff0b7224 */ /* 0x000fe400078e0027 */
[----:B------:R-:W-:Y:S01]  /*3c10*/  IMAD.MOV.U32 R57, RZ, RZ, R37 ;  /* 0x000000ffff397224 */ /* 0x000fe200078e0025 */
[----:B------:R-:W-:Y:S02]  /*3c20*/  MOV R56, R36 ;  /* 0x0000002400387202 */ /* 0x000fe40000000f00 */
[----:B------:R-:W-:-:S02]  /*3c30*/  PRMT R111, R111, 0x5410, R4 ;  /* 0x000054106f6f7816 */ /* 0x000fc40000000004 */
[----:B------:R-:W-:Y:S02]  /*3c40*/  PRMT R119, R11, 0x7610, R119 ;  /* 0x000076100b777816 */ /* 0x000fe40000000077 */
[----:B------:R-:W-:Y:S01]  /*3c50*/  PRMT R113, R57, 0x7610, R113 ;  /* 0x0000761039717816 */ /* 0x000fe20000000071 */
[----:B----4-:R-:W-:Y:S02]  /*3c60*/  IMAD.MOV.U32 R4, RZ, RZ, R42 ;  /* 0x000000ffff047224 */ /* 0x010fe400078e002a */
[----:B------:R-:W-:Y:S02]  /*3c70*/  IMAD.MOV.U32 R11, RZ, RZ, R43 ;  /* 0x000000ffff0b7224 */ /* 0x000fe400078e002b */
[----:B0-----:R-:W-:Y:S01]  /*3c80*/  IMAD.MOV.U32 R13, RZ, RZ, R41 ;  /* 0x000000ffff0d7224 */ /* 0x001fe200078e0029 */
        /* <DEDUP_REMOVED lines=9> */
[----:B------:R-:W-:-:S03]  /*3d20*/  IMAD.MOV.U32 R13, RZ, RZ, R45 ;  /* 0x000000ffff0d7224 */ /* 0x000fc600078e002d */
[----:B------:R-:W-:Y:S01]  /*3d30*/  PRMT R105, R4, 0x5410, R11 ;  /* 0x0000541004697816 */ /* 0x000fe2000000000b */
[----:B-----5:R-:W-:Y:S01]  /*3d40*/  IMAD.MOV.U32 R4, RZ, RZ, R50 ;  /* 0x000000ffff047224 */ /* 0x020fe200078e0032 */
[----:B------:R-:W-:Y:S01]  /*3d50*/  PRMT R107, R12, 0x5410, R13 ;  /* 0x000054100c6b7816 */ /* 0x000fe2000000000d */
[----:B------:R-:W-:Y:S02]  /*3d60*/  IMAD.MOV.U32 R11, RZ, RZ, R51 ;  /* 0x000000ffff0b7224 */ /* 0x000fe400078e0033 */
[----:B------:R-:W-:Y:S02]  /*3d70*/  IMAD.MOV.U32 R12, RZ, RZ, R48 ;  /* 0x000000ffff0c7224 */ /* 0x000fe400078e0030 */
[----:B------:R-:W-:Y:S01]  /*3d80*/  IMAD.MOV.U32 R13, RZ, RZ, R49 ;  /* 0x000000ffff0d7224 */ /* 0x000fe200078e0031 */
[----:B------:R-:W-:-:S04]  /*3d90*/  PRMT R108, R4, 0x5410, R11 ;  /* 0x00005410046c7816 */ /* 0x000fc8000000000b */
[----:B------:R-:W-:Y:S01]  /*3da0*/  PRMT R109, R12, 0x5410, R13 ;  /* 0x000054100c6d7816 */ /* 0x000fe2000000000d */
[----:B------:R-:W-:Y:S06]  /*3db0*/  @!P3 BRA `(.L_x_10455) ;  /* 0x000000000004b947 */ /* 0x000fec0003800000 */
[----:B------:R-:W-:Y:S01]  /*3dc0*/  BPT.TRAP 0x1 ;  /* 0x000000040000795c */ /* 0x000fe20000300000 */
.L_x_10455:
[----:B------:R-:W-:Y:S01]  /*3dd0*/  IMAD R4, R18, 0x8, R19 ;  /* 0x0000000812047824 */ /* 0x000fe200078e0213 */
[----:B------:R-:W-:Y:S01]  /*3de0*/  SHF.L.U32 R101, R207, 0x1f, RZ ;  /* 0x0000001fcf657819 */ /* 0x000fe200000006ff */
[----:B------:R-:W0:Y:S01]  /*3df0*/  LDC R104, c[0x0][0x2f4] ;  /* 0x0000bd00ff687b82 */ /* 0x000e220000000800 */
[----:B------:R-:W-:Y:S02]  /*3e00*/  BSSY B1, `(.L_x_10456) ;  /* 0x0000003000017945 */ /* 0x000fe40003800000 */
[----:B------:R-:W1:Y:S02]  /*3e10*/  SYNCS.PHASECHK.TRANS64.TRYWAIT P4, [R4+URZ+0x32490], R101 ;  /* 0x03249065040075a7 */ /* 0x000e64000808017f */
[----:B-1----:R-:W-:Y:S05]  /*3e20*/  @!P4 BRA `(.L_x_10457) ;  /* 0x000001480050c947 */ /* 0x002fea0003800000 */
.L_x_10698:
[----:B------:R-:W-:Y:S05]  /*3e30*/  BSYNC B1 ;  /* 0x0000000000017941 */ /* 0x000fea0003800000 */
.L_x_10456:
[----:B------:R-:W-:Y:S01]  /*3e40*/  UMOV UR4, 0xffffffff ;  /* 0xffffffff00047882 */ /* 0x000fe20000000000 */
[----:B0-----:R-:W-:Y:S02]  /*3e50*/  IMAD.IADD R106, R104, 0x1, -R89 ;  /* 0x00000001686a7824 */ /* 0x001fe400078e0a59 */
[----:B------:R-:W-:Y:S05]  /*3e60*/  BRA.DIV UR4, `(.L_x_10458) ;  /* 0x0000014a04547947 */ /* 0x000fea000b800000 */
[----:B------:R0:W2:Y:S04]  /*3e70*/  SHFL.IDX PT, R95, R103, RZ, 0x1c1f ;  /* 0x001c1fff675f7589 */ /* 0x0000a800000e0000 */
[----:B------:R0:W3:Y:S02]  /*3e80*/  SHFL.IDX PT, R94, R102, RZ, 0x1c1f ;  /* 0x001c1fff665e7589 */ /* 0x0000e400000e0000 */
.L_x_10702:
[----:B------:R-:W-:Y:S01]  /*3e90*/  ISETP.GE.OR P4, PT, R204, R100, P1 ;  /* 0x00000064cc00720c */ /* 0x000fe20000f86670 */
[----:B------:R-:W-:-:S12]  /*3ea0*/  BSSY B1, `(.L_x_10459) ;  /* 0x0000073000017945 */ /* 0x000fd80003800000 */
[----:B------:R-:W-:Y:S05]  /*3eb0*/  @P4 BRA `(.L_x_10460) ;  /* 0x0000000400c44947 */ /* 0x000fea0003800000 */
[----:B------:R-:W4:Y:S01]  /*3ec0*/  S2R R12, SR_TID.X ;  /* 0x00000000000c7919 */ /* 0x000f220000002100 */
[----:B------:R-:W-:Y:S01]  /*3ed0*/  SEL R11, R89, R106, !P0 ;  /* 0x0000006a590b7207 */ /* 0x000fe20004000000 */
[----:B------:R-:W-:Y:S01]  /*3ee0*/  BSSY B2, `(.L_x_10461) ;  /* 0x000006a000027945 */ /* 0x000fe20003800000 */
[----:B---3--:R-:W-:-:S04]  /*3ef0*/  LEA R92, P4, R68, R94, 0x1 ;  /* 0x0000005e445c7211 */ /* 0x008fc800078808ff */
[----:B--2---:R-:W-:Y:S02]  /*3f00*/  LEA.HI.X R93, R68, R95, R32, 0x1, P4 ;  /* 0x0000005f445d7211 */ /* 0x004fe400020f0c20 */
[----:B----4-:R-:W-:Y:S02]  /*3f10*/  IADD3 R13, R12, -0x80, RZ ;  /* 0xffffff800c0d7810 */ /* 0x010fe40007ffe0ff */
[----:B------:R-:W-:Y:S02]  /*3f20*/  SHF.R.S32.HI R12, RZ, 0x1f, R11 ;  /* 0x0000001fff0c7819 */ /* 0x000fe4000001140b */
[----:B------:R-:W-:Y:S02]  /*3f30*/  SHF.R.S32.HI R14, RZ, 0x1f, R13 ;  /* 0x0000001fff0e7819 */ /* 0x000fe4000001140d */
[----:B------:R-:W-:Y:S02]  /*3f40*/  LEA.HI R12, R12, R11, RZ, 0x4 ;  /* 0x0000000b0c0c7211 */ /* 0x000fe400078f20ff */
[----:B------:R-:W-:-:S02]  /*3f50*/  LEA.HI R14, R14, R13, RZ, 0x5 ;  /* 0x0000000d0e0e7211 */ /* 0x000fc400078f28ff */
[----:B------:R-:W-:Y:S01]  /*3f60*/  LEA.HI.SX32 R11, R12, R69, 0x1c ;  /* 0x000000450c0b7211 */ /* 0x000fe200078fe2ff */
[----:B------:R-:W-:Y:S01]  /*3f70*/  IMAD R12, R18, 0x1800, R31 ;  /* 0x00001800120c7824 */ /* 0x000fe200078e021f */
[----:B------:R-:W-:-:S03]  /*3f80*/  SHF.R.S32.HI R14, RZ, 0x5, R14 ;  /* 0x00000005ff0e7819 */ /* 0x000fc6000001140e */
[----:B------:R-:W-:Y:S02]  /*3f90*/  IMAD.SHL.U32 R11, R11, 0x8, RZ ;  /* 0x000000080b0b7824 */ /* 0x000fe400078e00ff */
[----:B------:R-:W-:-:S03]  /*3fa0*/  IMAD R12, R12, 0x2, R19 ;  /* 0x000000020c0c7824 */ /* 0x000fc600078e0213 */
[----:B------:R-:W-:-:S04]  /*3fb0*/  LOP3.LUT R13, R82, 0x38, R11, 0xf8, !PT ;  /* 0x00000038520d7812 */ /* 0x000fc800078ef80b */
[----:B------:R-:W-:-:S05]  /*3fc0*/  LOP3.LUT R13, R13, R80, RZ, 0x3c, !PT ;  /* 0x000000500d0d7212 */ /* 0x000fca00078e3cff */
[----:B------:R-:W-:-:S04]  /*3fd0*/  IMAD R13, R14, 0x200, R13 ;  /* 0x000002000e0d7824 */ /* 0x000fc800078e020d */
[----:B------:R-:W-:-:S04]  /*3fe0*/  IMAD R14, R18, 0x1800, R13 ;  /* 0x00001800120e7824 */ /* 0x000fc800078e020d */
[----:B------:R-:W-:Y:S02]  /*3ff0*/  IMAD R56, R14, 0x2, R19 ;  /* 0x000000020e387824 */ /* 0x000fe400078e0213 */
[----:B------:R-:W2:Y:S04]  /*4000*/  LDS.128 R12, [R12+0x1c400] ;  /* 0x01c400000c0c7984 */ /* 0x000ea80000000c00 */
[----:B------:R-:W3:Y:S01]  /*4010*/  LDS.128 R56, [R56+0x1c400] ;  /* 0x01c4000038387984 */ /* 0x000ee20000000c00 */
[----:B------:R-:W-:Y:S05]  /*4020*/  @P2 BRA `(.L_x_10462) ;  /* 0x0000000400542947 */ /* 0x000fea0003800000 */
[----:B------:R-:W-:Y:S02]  /*4030*/  SHF.R.U32.HI R114, RZ, 0x10, R41 ;  /* 0x00000010ff727819 */ /* 0x000fe40000011629 */
[--C-:B------:R-:W-:Y:S02]  /*4040*/  SHF.R.U64 R110, R36, 0x10, R37.reuse ;  /* 0x00000010246e7819 */ /* 0x100fe40000001225 */
[----:B------:R-:W-:Y:S01]  /*4050*/  SHF.R.U32.HI R115, RZ, 0x10, R37 ;  /* 0x00000010ff737819 */ /* 0x000fe20000011625 */
[----:B------:R-:W-:Y:S01]  /*4060*/  HADD2.F32 R114, -RZ, R114.H0_H0 ;  /* 0x20000072ff727230 */ /* 0x000fe20000004100 */
[--C-:B------:R-:W-:Y:S01]  /*4070*/  SHF.R.U64 R37, R42, 0x10, R43.reuse ;  /* 0x000000102a257819 */ /* 0x100fe2000000122b */
[----:B------:R-:W-:Y:S01]  /*4080*/  HADD2.F32 R110, -RZ, R110.H0_H0 ;  /* 0x2000006eff6e7230 */ /* 0x000fe20000004100 */
[----:B------:R-:W-:Y:S01]  /*4090*/  SHF.R.U32.HI R117, RZ, 0x10, R43 ;  /* 0x00000010ff757819 */ /* 0x000fe2000001162b */
[--C-:B------:R-:W-:Y:S01]  /*40a0*/  HADD2.F32 R43, -RZ, R113.reuse.H0_H0 ;  /* 0x20000071ff2b7230 */ /* 0x100fe20000004100 */
[----:B------:R-:W-:Y:S01]  /*40b0*/  SHF.R.U64 R40, R40, 0x10, R41 ;  /* 0x0000001028287819 */ /* 0x000fe20000001229 */
[----:B--2---:R-:W-:Y:S01]  /*40c0*/  IMAD.MOV.U32 R41, RZ, RZ, R12 ;  /* 0x000000ffff297224 */ /* 0x004fe200078e000c */
[--C-:B------:R-:W-:Y:S01]  /*40d0*/  SHF.R.U64 R36, R38, 0x10, R39.reuse ;  /* 0x0000001026247819 */ /* 0x100fe20000001227 */
[----:B------:R-:W-:Y:S01]  /*40e0*/  HADD2.F32 R113, -RZ, R113.H1_H1 ;  /* 0x30000071ff717230 */ /* 0x000fe20000004100 */
[----:B------:R-:W-:Y:S01]  /*40f0*/  SHF.R.U32.HI R118, RZ, 0x10, R39 ;  /* 0x00000010ff767819 */ /* 0x000fe20000011627 */
[----:B---3--:R-:W-:-:S02]  /*4100*/  HADD2.F32 R38, -RZ, R57.H0_H0 ;  /* 0x20000039ff267230 */ /* 0x008fc40000004100 */
[----:B------:R-:W-:Y:S02]  /*4110*/  IMAD.MOV.U32 R39, RZ, RZ, R15 ;  /* 0x000000ffff277224 */ /* 0x000fe400078e000f */
[----:B------:R-:W-:Y:S02]  /*4120*/  HADD2.F32 R57, -RZ, R57.H1_H1 ;  /* 0x30000039ff397230 */ /* 0x000fe40000004100 */
[--C-:B------:R-:W-:Y:S02]  /*4130*/  HADD2.F32 R12, -RZ, R13.reuse.H0_H0 ;  /* 0x2000000dff0c7230 */ /* 0x100fe40000004100 */
[----:B------:R-:W-:Y:S02]  /*4140*/  HADD2.F32 R15, -RZ, R13.H1_H1 ;  /* 0x3000000dff0f7230 */ /* 0x000fe40000004100 */
[-C--:B------:R-:W-:Y:S01]  /*4150*/  FMUL.FTZ R13, R38, R113.reuse ;  /* 0x00000071260d7220 */ /* 0x080fe20000410000 */
[----:B------:R-:W-:Y:S02]  /*4160*/  HADD2.F32 R42, -RZ, R115.H0_H0 ;  /* 0x20000073ff2a7230 */ /* 0x000fe40000004100 */
[C---:B------:R-:W-:Y:S01]  /*4170*/  FMUL.FTZ R113, R12.reuse, R113 ;  /* 0x000000710c717220 */ /* 0x040fe20000410000 */
[-C--:B------:R-:W-:Y:S01]  /*4180*/  FMUL.FTZ R116, R57, R114.reuse ;  /* 0x0000007239747220 */ /* 0x080fe20000410000 */
[C---:B------:R-:W-:Y:S01]  /*4190*/  FMUL.FTZ R114, R15.reuse, R114 ;  /* 0x000000720f727220 */ /* 0x040fe20000410000 */
[-C--:B------:R-:W-:Y:S01]  /*41a0*/  FFMA.FTZ R12, R12, R43.reuse, -R13 ;  /* 0x0000002b0c0c7223 */ /* 0x080fe2000001080d */
[----:B------:R-:W-:Y:S01]  /*41b0*/  FFMA.FTZ R13, R38, R43, R113 ;  /* 0x0000002b260d7223 */ /* 0x000fe20000010071 */
[-C--:B------:R-:W-:Y:S01]  /*41c0*/  FFMA.FTZ R15, R15, R42.reuse, -R116 ;  /* 0x0000002a0f0f7223 */ /* 0x080fe20000010874 */
[----:B------:R-:W-:Y:S01]  /*41d0*/  FFMA.FTZ R38, R57, R42, R114 ;  /* 0x0000002a39267223 */ /* 0x000fe20000010072 */
[----:B------:R-:W-:-:S02]  /*41e0*/  HADD2.F32 R115, -RZ, R119.H1_H1 ;  /* 0x30000077ff737230 */ /* 0x000fc40000004100 */
[--C-:B------:R-:W-:Y:S01]  /*41f0*/  HADD2.F32 R57, -RZ, R59.reuse.H0_H0 ;  /* 0x2000003bff397230 */ /* 0x100fe20000004100 */
[----:B------:R-:W-:Y:S01]  /*4200*/  F2FP.F16.F32.PACK_AB R15, R15, R12 ;  /* 0x0000000c0f0f723e */ /* 0x000fe200000000ff */
[----:B------:R-:W-:Y:S02]  /*4210*/  HADD2.F32 R59, -RZ, R59.H1_H1 ;  /* 0x3000003bff3b7230 */ /* 0x000fe40000004100 */
[----:B------:R-:W-:Y:S02]  /*4220*/  HADD2.F32 R42, -RZ, R39.H0_H0 ;  /* 0x20000027ff2a7230 */ /* 0x000fe40000004100 */
[----:B------:R-:W-:Y:S02]  /*4230*/  HADD2.F32 R116, -RZ, R117.H0_H0 ;  /* 0x20000075ff747230 */ /* 0x000fe40000004100 */
[----:B------:R-:W-:Y:S02]  /*4240*/  HADD2.F32 R43, -RZ, R39.H1_H1 ;  /* 0x30000027ff2b7230 */ /* 0x000fe40000004100 */
[----:B------:R-:W-:Y:S01]  /*4250*/  FMUL.FTZ R39, R57, R115 ;  /* 0x0000007339277220 */ /* 0x000fe20000410000 */
[----:B------:R-:W-:-:S02]  /*4260*/  HADD2.F32 R113, -RZ, R119.H0_H0 ;  /* 0x20000077ff717230 */ /* 0x000fc40000004100 */
[-C--:B------:R-:W-:Y:S01]  /*4270*/  FMUL.FTZ R120, R59, R116.reuse ;  /* 0x000000743b787220 */ /* 0x080fe20000410000 */
[----:B------:R-:W-:Y:S02]  /*4280*/  HADD2.F32 R114, -RZ, R118.H0_H0 ;  /* 0x20000076ff727230 */ /* 0x000fe40000004100 */
[C---:B------:R-:W-:Y:S01]  /*4290*/  FMUL.FTZ R118, R42.reuse, R115 ;  /* 0x000000732a767220 */ /* 0x040fe20000410000 */
[----:B------:R-:W-:Y:S01]  /*42a0*/  FMUL.FTZ R116, R43, R116 ;  /* 0x000000742b747220 */ /* 0x000fe20000410000 */
[-C--:B------:R-:W-:Y:S02]  /*42b0*/  FFMA.FTZ R39, R42, R113.reuse, -R39 ;  /* 0x000000712a277223 */ /* 0x080fe40000010827 */
[----:B------:R-:W-:Y:S01]  /*42c0*/  FFMA.FTZ R42, R57, R113, R118 ;  /* 0x00000071392a7223 */ /* 0x000fe20000010076 */
[-C--:B------:R-:W-:Y:S01]  /*42d0*/  FFMA.FTZ R120, R43, R114.reuse, -R120 ;  /* 0x000000722b787223 */ /* 0x080fe20000010878 */
[----:B------:R-:W-:Y:S01]  /*42e0*/  FFMA.FTZ R117, R59, R114, R116 ;  /* 0x000000723b757223 */ /* 0x000fe20000010074 */
[----:B------:R-:W-:-:S02]  /*42f0*/  HADD2.F32 R57, -RZ, R112.H0_H0 ;  /* 0x20000070ff397230 */ /* 0x000fc40000004100 */
[----:B------:R-:W-:Y:S01]  /*4300*/  HADD2.F32 R112, -RZ, R112.H1_H1 ;  /* 0x30000070ff707230 */ /* 0x000fe20000004100 */
[----:B------:R-:W-:Y:S01]  /*4310*/  F2FP.F16.F32.PACK_AB R39, R120, R39 ;  /* 0x000000277827723e */ /* 0x000fe200000000ff */
[----:B------:R-:W-:Y:S01]  /*4320*/  HADD2.F32 R59, -RZ, R40.H0_H0 ;  /* 0x20000028ff3b7230 */ /* 0x000fe20000004100 */
[----:B------:R-:W-:Y:S01]  /*4330*/  F2FP.F16.F32.PACK_AB R42, R117, R42 ;  /* 0x0000002a752a723e */ /* 0x000fe200000000ff */
[--C-:B------:R-:W-:Y:S02]  /*4340*/  HADD2.F32 R43, -RZ, R56.reuse.H0_H0 ;  /* 0x20000038ff2b7230 */ /* 0x100fe40000004100 */
[--C-:B------:R-:W-:Y:S02]  /*4350*/  HADD2.F32 R40, -RZ, R41.reuse.H0_H0 ;  /* 0x20000029ff287230 */ /* 0x100fe40000004100 */
[----:B------:R-:W-:Y:S02]  /*4360*/  HADD2.F32 R56, -RZ, R56.H1_H1 ;  /* 0x30000038ff387230 */ /* 0x000fe40000004100 */
[----:B------:R-:W-:Y:S01]  /*4370*/  FMUL.FTZ R113, R43, R112 ;  /* 0x000000702b717220 */ /* 0x000fe20000410000 */
[----:B------:R-:W-:-:S02]  /*4380*/  HADD2.F32 R41, -RZ, R41.H1_H1 ;  /* 0x30000029ff297230 */ /* 0x000fc40000004100 */
[----:B------:R-:W-:Y:S01]  /*4390*/  FMUL.FTZ R112, R40, R112 ;  /* 0x0000007028707220 */ /* 0x000fe20000410000 */
[----:B------:R-:W-:Y:S01]  /*43a0*/  FMUL.FTZ R114, R56, R59 ;  /* 0x0000003b38727220 */ /* 0x000fe20000410000 */
[----:B------:R-:W-:Y:S01]  /*43b0*/  FFMA.FTZ R113, R40, R57, -R113 ;  /* 0x0000003928717223 */ /* 0x000fe20000010871 */
[----:B------:R-:W-:Y:S01]  /*43c0*/  FMUL.FTZ R59, R41, R59 ;  /* 0x0000003b293b7220 */ /* 0x000fe20000410000 */
[----:B------:R-:W-:Y:S01]  /*43d0*/  FFMA.FTZ R112, R43, R57, R112 ;  /* 0x000000392b707223 */ /* 0x000fe20000010070 */
[-C--:B------:R-:W-:Y:S01]  /*43e0*/  FFMA.FTZ R114, R41, R110.reuse, -R114 ;  /* 0x0000006e29727223 */ /* 0x080fe20000010872 */
[----:B------:R-:W-:Y:S02]  /*43f0*/  HADD2.F32 R41, -RZ, R111.H1_H1 ;  /* 0x3000006fff297230 */ /* 0x000fe40000004100 */
[----:B------:R-:W-:Y:S01]  /*4400*/  FFMA.FTZ R59, R56, R110, R59 ;  /* 0x0000006e383b7223 */ /* 0x000fe2000001003b */
[----:B------:R-:W-:Y:S02]  /*4410*/  HADD2.F32 R57, -RZ, R37.H0_H0 ;  /* 0x20000025ff397230 */ /* 0x000fe40000004100 */
[----:B------:R-:W-:Y:S01]  /*4420*/  HADD2.F32 R40, -RZ, R58.H0_H0 ;  /* 0x2000003aff287230 */ /* 0x000fe20000004100 */
[----:B------:R-:W-:Y:S01]  /*4430*/  F2FP.F16.F32.PACK_AB R12, R114, R113 ;  /* 0x00000071720c723e */ /* 0x000fe200000000ff */
[----:B------:R-:W-:Y:S01]  /*4440*/  HADD2.F32 R111, -RZ, R111.H0_H0 ;  /* 0x2000006fff6f7230 */ /* 0x000fe20000004100 */
[----:B------:R-:W-:Y:S01]  /*4450*/  F2FP.F16.F32.PACK_AB R56, R59, R112 ;  /* 0x000000703b38723e */ /* 0x000fe200000000ff */
[----:B------:R-:W-:-:S02]  /*4460*/  HADD2.F32 R37, -RZ, R14.H0_H0 ;  /* 0x2000000eff257230 */ /* 0x000fc40000004100 */
[----:B------:R-:W-:Y:S02]  /*4470*/  HADD2.F32 R58, -RZ, R58.H1_H1 ;  /* 0x3000003aff3a7230 */ /* 0x000fe40000004100 */
[----:B------:R-:W-:Y:S02]  /*4480*/  HADD2.F32 R14, -RZ, R14.H1_H1 ;  /* 0x3000000eff0e7230 */ /* 0x000fe40000004100 */
[----:B------:R-:W-:Y:S02]  /*4490*/  HADD2.F32 R43, -RZ, R36.H0_H0 ;  /* 0x20000024ff2b7230 */ /* 0x000fe40000004100 */
[----:B------:R-:W-:Y:S01]  /*44a0*/  FMUL.FTZ R36, R40, R111 ;  /* 0x0000006f28247220 */ /* 0x000fe20000410000 */
[----:B------:R-:W-:Y:S01]  /*44b0*/  FMUL.FTZ R115, R58, R57 ;  /* 0x000000393a737220 */ /* 0x000fe20000410000 */
[C---:B------:R-:W-:Y:S01]  /*44c0*/  FMUL.FTZ R111, R37.reuse, R111 ;  /* 0x0000006f256f7220 */ /* 0x040fe20000410000 */
[C---:B------:R-:W-:Y:S01]  /*44d0*/  FMUL.FTZ R57, R14.reuse, R57 ;  /* 0x000000390e397220 */ /* 0x040fe20000410000 */
[----:B------:R-:W-:Y:S01]  /*44e0*/  FFMA.FTZ R36, R37, R41, -R36 ;  /* 0x0000002925247223 */ /* 0x000fe20000010824 */
[----:B------:R-:W-:Y:S01]  /*44f0*/  FFMA.FTZ R115, R14, R43, -R115 ;  /* 0x0000002b0e737223 */ /* 0x000fe20000010873 */
[----:B------:R-:W-:Y:S01]  /*4500*/  FFMA.FTZ R111, R40, R41, R111 ;  /* 0x00000029286f7223 */ /* 0x000fe2000001006f */
[----:B------:R-:W-:Y:S01]  /*4510*/  FFMA.FTZ R58, R58, R43, R57 ;  /* 0x0000002b3a3a7223 */ /* 0x000fe20000010039 */
[----:B------:R-:W-:Y:S01]  /*4520*/  F2FP.F16.F32.PACK_AB R57, R38, R13 ;  /* 0x0000000d2639723e */ /* 0x000fe200000000ff */
[----:B------:R-:W-:Y:S01]  /*4530*/  IMAD.MOV.U32 R13, RZ, RZ, R15 ;  /* 0x000000ffff0d7224 */ /* 0x000fe200078e000f */
[----:B------:R-:W-:Y:S01]  /*4540*/  F2FP.F16.F32.PACK_AB R14, R115, R36 ;  /* 0x00000024730e723e */ /* 0x000fe200000000ff */
[----:B------:R-:W-:Y:S01]  /*4550*/  IMAD.MOV.U32 R59, RZ, RZ, R42 ;  /* 0x000000ffff3b7224 */ /* 0x000fe200078e002a */
[----:B------:R-:W-:-:S02]  /*4560*/  F2FP.F16.F32.PACK_AB R58, R58, R111 ;  /* 0x0000006f3a3a723e */ /* 0x000fc400000000ff */
[----:B------:R-:W-:-:S07]  /*4570*/  MOV R15, R39 ;  /* 0x00000027000f7202 */ /* 0x000fce0000000f00 */
.L_x_10462:
[----:B------:R-:W-:Y:S05]  /*4580*/  BSYNC B2 ;  /* 0x0000000000027941 */ /* 0x000fea0003800000 */
.L_x_10461:
[----:B------:R-:W-:Y:S01]  /*4590*/  ISETP.GE.AND P4, PT, R11, R104, PT ;  /* 0x000000680b00720c */ /* 0x000fe20003f86270 */
[----:B--2---:R4:W-:-:S12]  /*45a0*/  ST.E.128 desc[UR60][R92.64], R12 ;  /* 0x0000000c5c007985 */ /* 0x0049d8000c101d3c */
[----:B------:R-:W-:-:S05]  /*45b0*/  @!P4 IMAD.WIDE R94, R11, 0x2, R94 ;  /* 0x000000020b5ec825 */ /* 0x000fca00078e025e */
[----:B---3--:R4:W-:Y:S02]  /*45c0*/  @!P4 ST.E.128 desc[UR60][R94.64], R56 ;  /* 0x000000385e00c985 */ /* 0x0089e4000c101d3c */
.L_x_10460:
[----:B------:R-:W-:Y:S05]  /*45d0*/  BSYNC B1 ;  /* 0x0000000000017941 */ /* 0x000fea0003800000 */
.L_x_10459:
[----:B------:R-:W-:-:S03]  /*45e0*/  UMOV UR4, 0xffffffff ;  /* 0xffffffff00047882 */ /* 0x000fc60000000000 */
[----:B------:R-:W-:Y:S05]  /*45f0*/  BRA.DIV UR4, `(.L_x_10463) ;  /* 0x0000014204bc7947 */ /* 0x000fea000b800000 */
[----:B0-----:R-:W0:Y:S04]  /*4600*/  SHFL.IDX PT, R103, R103, 0x1, 0x1c1f ;  /* 0x003c1f0067677f89 */ /* 0x001e2800000e0000 */
[----:B------:R-:W0:Y:S02]  /*4610*/  SHFL.IDX PT, R102, R102, 0x1, 0x1c1f ;  /* 0x003c1f0066667f89 */ /* 0x000e2400000e0000 */
.L_x_10706:
[----:B------:R-:W-:-:S05]  /*4620*/  VIADD R11, R204, 0x40 ;  /* 0x00000040cc0b7836 */ /* 0x000fca0000000000 */
[----:B------:R-:W-:-:S13]  /*4630*/  ISETP.GE.OR P4, PT, R11, R100, P1 ;  /* 0x000000640b00720c */ /* 0x000fda0000f86670 */
[----:B------:R-:W-:Y:S05]  /*4640*/  @P4 BRA `(.L_x_10448) ;  /* 0x0000000800f04947 */ /* 0x000fea0003800000 */
[----:B----4-:R-:W4:Y:S01]  /*4650*/  LDL R13, [R1+0x58] ;  /* 0x00005800010d7983 */ /* 0x010f220000100800 */
[----:B------:R-:W-:Y:S01]  /*4660*/  SEL R106, R89, R106, !P0 ;  /* 0x0000006a596a7207 */ /* 0x000fe20004000000 */
[----:B------:R-:W-:Y:S01]  /*4670*/  VIADD R14, R204, 0x40 ;  /* 0x00000040cc0e7836 */ /* 0x000fe20000000000 */
[----:B0-----:R-:W-:Y:S01]  /*4680*/  LEA R40, P4, R68, R102, 0x1 ;  /* 0x0000006644287211 */ /* 0x001fe200078808ff */
[----:B------:R-:W-:Y:S01]  /*4690*/  VIADD R12, R204, 0x40 ;  /* 0x00000040cc0c7836 */ /* 0x000fe20000000000 */
[----:B------:R-:W-:Y:S01]  /*46a0*/  SHF.R.S32.HI R11, RZ, 0x1f, R106 ;  /* 0x0000001fff0b7819 */ /* 0x000fe2000001146a */
[----:B------:R-:W-:Y:S01]  /*46b0*/  IMAD.SHL.U32 R14, R14, 0x40, RZ ;  /* 0x000000400e0e7824 */ /* 0x000fe200078e00ff */
[----:B------:R-:W-:Y:S01]  /*46c0*/  BSSY B1, `(.L_x_10464) ;  /* 0x0000068000017945 */ /* 0x000fe20003800000 */
[----:B------:R-:W-:Y:S01]  /*46d0*/  IMAD.SHL.U32 R12, R12, 0x40, RZ ;  /* 0x000000400c0c7824 */ /* 0x000fe200078e00ff */
[----:B------:R-:W-:Y:S02]  /*46e0*/  LEA.HI R106, R11, R106, RZ, 0x4 ;  /* 0x0000006a0b6a7211 */ /* 0x000fe400078f20ff */
[----:B------:R-:W-:-:S02]  /*46f0*/  LOP3.LUT R14, R14, 0x1c0, RZ, 0xc0, !PT ;  /* 0x000001c00e0e7812 */ /* 0x000fc400078ec0ff */
[----:B------:R-:W-:Y:S02]  /*4700*/  LEA.HI.SX32 R11, R106, R69, 0x1c ;  /* 0x000000456a0b7211 */ /* 0x000fe400078fe2ff */
[----:B------:R-:W-:Y:S02]  /*4710*/  LOP3.LUT R12, R12, 0x1c0, RZ, 0xc0, !PT ;  /* 0x000001c00c0c7812 */ /* 0x000fe400078ec0ff */
[----:B------:R-:W-:Y:S01]  /*4720*/  SHF.R.U32.HI R14, RZ, 0x3, R14 ;  /* 0x00000003ff0e7819 */ /* 0x000fe2000001160e */
[----:B------:R-:W-:Y:S01]  /*4730*/  IMAD.SHL.U32 R11, R11, 0x8, RZ ;  /* 0x000000080b0b7824 */ /* 0x000fe200078e00ff */
[----:B------:R-:W-:-:S04]  /*4740*/  LEA.HI.X R41, R68, R103, R32, 0x1, P4 ;  /* 0x0000006744297211 */ /* 0x000fc800020f0c20 */
[----:B------:R-:W-:-:S04]  /*4750*/  LOP3.LUT R12, R12, 0x38, R11, 0xf8, !PT ;  /* 0x000000380c0c7812 */ /* 0x000fc800078ef80b */
[----:B------:R-:W-:-:S04]  /*4760*/  LOP3.LUT R12, R12, R14, RZ, 0x3c, !PT ;  /* 0x0000000e0c0c7212 */ /* 0x000fc800078e3cff */
[----:B----4-:R-:W-:Y:S01]  /*4770*/  IADD3 R13, R13, R12, RZ ;  /* 0x0000000c0d0d7210 */ /* 0x010fe20007ffe0ff */
[----:B------:R-:W-:-:S04]  /*4780*/  IMAD R12, R18, 0x1800, R21 ;  /* 0x00001800120c7824 */ /* 0x000fc800078e0215 */
[----:B------:R-:W-:Y:S02]  /*4790*/  IMAD R14, R18, 0x1800, R13 ;  /* 0x00001800120e7824 */ /* 0x000fe400078e020d */
[--C-:B------:R-:W-:Y:S02]  /*47a0*/  IMAD R12, R12, 0x2, R19.reuse ;  /* 0x000000020c0c7824 */ /* 0x100fe400078e0213 */
[----:B------:R-:W-:-:S04]  /*47b0*/  IMAD R36, R14, 0x2, R19 ;  /* 0x000000020e247824 */ /* 0x000fc800078e0213 */
[----:B------:R-:W0:Y:S04]  /*47c0*/  LDS.128 R12, [R12+0x1c400] ;  /* 0x01c400000c0c7984 */ /* 0x000e280000000c00 */
[----:B------:R-:W4:Y:S01]  /*47d0*/  LDS.128 R36, [R36+0x1c400] ;  /* 0x01c4000024247984 */ /* 0x000f220000000c00 */
[----:B------:R-:W-:Y:S05]  /*47e0*/  @P2 BRA `(.L_x_10465) ;  /* 0x0000000400542947 */ /* 0x000fea0003800000 */
[--C-:B--2---:R-:W-:Y:S02]  /*47f0*/  SHF.R.U64 R95, R48, 0x10, R49.reuse ;  /* 0x00000010305f7819 */ /* 0x104fe40000001231 */
[----:B------:R-:W-:Y:S01]  /*4800*/  SHF.R.U32.HI R48, RZ, 0x10, R49 ;  /* 0x00000010ff307819 */ /* 0x000fe20000011631 */
[----:B------:R-:W-:Y:S01]  /*4810*/  HADD2.F32 R49, -RZ, R109.H1_H1 ;  /* 0x3000006dff317230 */ /* 0x000fe20000004100 */
[--C-:B------:R-:W-:Y:S02]  /*4820*/  SHF.R.U64 R44, R44, 0x10, R45.reuse ;  /* 0x000000102c2c7819 */ /* 0x100fe4000000122d */
[----:B------:R-:W-:Y:S01]  /*4830*/  SHF.R.U32.HI R56, RZ, 0x10, R45 ;  /* 0x00000010ff387819 */ /* 0x000fe2000001162d */
[----:B----4-:R-:W-:Y:S01]  /*4840*/  IMAD.MOV.U32 R45, RZ, RZ, R36 ;  /* 0x000000ffff2d7224 */ /* 0x010fe200078e0024 */
[----:B------:R-:W-:Y:S01]  /*4850*/  SHF.R.U64 R42, R46, 0x10, R47 ;  /* 0x000000102e2a7819 */ /* 0x000fe2000000122f */
[----:B------:R-:W-:Y:S01]  /*4860*/  IMAD.MOV.U32 R46, RZ, RZ, R38 ;  /* 0x000000ffff2e7224 */ /* 0x000fe200078e0026 */
[----:B------:R-:W-:Y:S01]  /*4870*/  SHF.R.U64 R43, R50, 0x10, R51 ;  /* 0x00000010322b7819 */ /* 0x000fe20000001233 */
[----:B0-----:R-:W-:Y:S01]  /*4880*/  IMAD.MOV.U32 R36, RZ, RZ, R15 ;  /* 0x000000ffff247224 */ /* 0x001fe200078e000f */
[----:B------:R-:W-:Y:S01]  /*4890*/  SHF.R.U32.HI R59, RZ, 0x10, R47 ;  /* 0x00000010ff3b7819 */ /* 0x000fe2000001162f */
[--C-:B------:R-:W-:Y:S01]  /*48a0*/  HADD2.F32 R38, -RZ, R37.reuse.H0_H0 ;  /* 0x20000025ff267230 */ /* 0x100fe20000004100 */
[----:B------:R-:W-:Y:S01]  /*48b0*/  SHF.R.U32.HI R57, RZ, 0x10, R51 ;  /* 0x00000010ff397819 */ /* 0x000fe20000011633 */
[----:B------:R-:W-:-:S02]  /*48c0*/  HADD2.F32 R37, -RZ, R37.H1_H1 ;  /* 0x30000025ff257230 */ /* 0x000fc40000004100 */
[--C-:B------:R-:W-:Y:S02]  /*48d0*/  HADD2.F32 R15, -RZ, R13.reuse.H0_H0 ;  /* 0x2000000dff0f7230 */ /* 0x100fe40000004100 */
[----:B------:R-:W-:Y:S02]  /*48e0*/  HADD2.F32 R50, -RZ, R48.H0_H0 ;  /* 0x20000030ff327230 */ /* 0x000fe40000004100 */
[----:B------:R-:W-:Y:S02]  /*48f0*/  HADD2.F32 R13, -RZ, R13.H1_H1 ;  /* 0x3000000dff0d7230 */ /* 0x000fe40000004100 */
[----:B------:R-:W-:Y:S02]  /*4900*/  HADD2.F32 R48, -RZ, R56.H0_H0 ;  /* 0x20000038ff307230 */ /* 0x000fe40000004100 */
[-C--:B------:R-:W-:Y:S01]  /*4910*/  FMUL.FTZ R58, R37, R50.reuse ;  /* 0x00000032253a7220 */ /* 0x080fe20000410000 */
[----:B------:R-:W-:Y:S02]  /*4920*/  HADD2.F32 R47, -RZ, R107.H1_H1 ;  /* 0x3000006bff2f7230 */ /* 0x000fe40000004100 */
[-C--:B------:R-:W-:Y:S01]  /*4930*/  FMUL.FTZ R56, R38, R49.reuse ;  /* 0x0000003126387220 */ /* 0x080fe20000410000 */
[----:B------:R-:W-:Y:S01]  /*4940*/  FMUL.FTZ R50, R13, R50 ;  /* 0x000000320d327220 */ /* 0x000fe20000410000 */
[----:B------:R-:W-:Y:S01]  /*4950*/  FMUL.FTZ R49, R15, R49 ;  /* 0x000000310f317220 */ /* 0x000fe20000410000 */
[-C--:B------:R-:W-:Y:S01]  /*4960*/  FFMA.FTZ R51, R13, R48.reuse, -R58 ;  /* 0x000000300d337223 */ /* 0x080fe2000001083a */
[----:B------:R-:W-:Y:S01]  /*4970*/  FFMA.FTZ R56, R15, R47, -R56 ;  /* 0x0000002f0f387223 */ /* 0x000fe20000010838 */
[----:B------:R-:W-:Y:S01]  /*4980*/  FFMA.FTZ R58, R37, R48, R50 ;  /* 0x00000030253a7223 */ /* 0x000fe20000010032 */
[----:B------:R-:W-:-:S02]  /*4990*/  HADD2.F32 R48, -RZ, R108.H1_H1 ;  /* 0x3000006cff307230 */ /* 0x000fc40000004100 */
[----:B------:R-:W-:Y:S01]  /*49a0*/  FFMA.FTZ R49, R38, R47, R49 ;  /* 0x0000002f26317223 */ /* 0x000fe20000010031 */
[--C-:B------:R-:W-:Y:S02]  /*49b0*/  HADD2.F32 R15, -RZ, R39.reuse.H0_H0 ;  /* 0x20000027ff0f7230 */ /* 0x100fe40000004100 */
[--C-:B------:R-:W-:Y:S02]  /*49c0*/  HADD2.F32 R13, -RZ, R36.reuse.H0_H0 ;  /* 0x20000024ff0d7230 */ /* 0x100fe40000004100 */
[----:B------:R-:W-:Y:S02]  /*49d0*/  HADD2.F32 R39, -RZ, R39.H1_H1 ;  /* 0x30000027ff277230 */ /* 0x000fe40000004100 */
[-C--:B------:R-:W-:Y:S01]  /*49e0*/  FMUL.FTZ R50, R15, R48.reuse ;  /* 0x000000300f327220 */ /* 0x080fe20000410000 */
[----:B------:R-:W-:Y:S02]  /*49f0*/  HADD2.F32 R47, -RZ, R57.H0_H0 ;  /* 0x20000039ff2f7230 */ /* 0x000fe40000004100 */
[----:B------:R-:W-:Y:S01]  /*4a00*/  FMUL.FTZ R48, R13, R48 ;  /* 0x000000300d307220 */ /* 0x000fe20000410000 */
[----:B------:R-:W-:Y:S01]  /*4a10*/  HADD2.F32 R36, -RZ, R36.H1_H1 ;  /* 0x30000024ff247230 */ /* 0x000fe20000004100 */
[----:B------:R-:W-:Y:S01]  /*4a20*/  F2FP.F16.F32.PACK_AB R49, R58, R49 ;  /* 0x000000313a31723e */ /* 0x000fe200000000ff */
[----:B------:R-:W-:-:S02]  /*4a30*/  HADD2.F32 R38, -RZ, R105.H1_H1 ;  /* 0x30000069ff267230 */ /* 0x000fc40000004100 */
[-C--:B------:R-:W-:Y:S01]  /*4a40*/  FMUL.FTZ R93, R39, R47.reuse ;  /* 0x0000002f275d7220 */ /* 0x080fe20000410000 */
[----:B------:R-:W-:Y:S02]  /*4a50*/  HADD2.F32 R37, -RZ, R59.H0_H0 ;  /* 0x2000003bff257230 */ /* 0x000fe40000004100 */
[C---:B---3--:R-:W-:Y:S01]  /*4a60*/  FMUL.FTZ R94, R36.reuse, R47 ;  /* 0x0000002f245e7220 */ /* 0x048fe20000410000 */
[----:B------:R-:W-:Y:S02]  /*4a70*/  HADD2.F32 R44, -RZ, R44.H0_H0 ;  /* 0x2000002cff2c7230 */ /* 0x000fe40000004100 */
[-C--:B------:R-:W-:Y:S01]  /*4a80*/  FFMA.FTZ R57, R13, R38.reuse, -R50 ;  /* 0x000000260d397223 */ /* 0x080fe20000010832 */
[----:B------:R-:W-:Y:S01]  /*4a90*/  FFMA.FTZ R59, R15, R38, R48 ;  /* 0x000000260f3b7223 */ /* 0x000fe20000010030 */
[-C--:B------:R-:W-:Y:S01]  /*4aa0*/  FFMA.FTZ R92, R36, R37.reuse, -R93 ;  /* 0x00000025245c7223 */ /* 0x080fe2000001085d */
[----:B------:R-:W-:Y:S01]  /*4ab0*/  FFMA.FTZ R94, R39, R37, R94 ;  /* 0x00000025275e7223 */ /* 0x000fe2000001005e */
[----:B------:R-:W-:-:S02]  /*4ac0*/  HADD2.F32 R38, -RZ, R109.H0_H0 ;  /* 0x2000006dff267230 */ /* 0x000fc40000004100 */
[----:B------:R-:W-:Y:S02]  /*4ad0*/  HADD2.F32 R15, -RZ, R45.H0_H0 ;  /* 0x2000002dff0f7230 */ /* 0x000fe40000004100 */
[----:B------:R-:W-:Y:S01]  /*4ae0*/  HADD2.F32 R37, -RZ, R95.H0_H0 ;  /* 0x2000005fff257230 */ /* 0x000fe20000004100 */
[----:B------:R-:W-:Y:S01]  /*4af0*/  F2FP.F16.F32.PACK_AB R59, R94, R59 ;  /* 0x0000003b5e3b723e */ /* 0x000fe200000000ff */
[----:B------:R-:W-:Y:S02]  /*4b00*/  HADD2.F32 R45, -RZ, R45.H1_H1 ;  /* 0x3000002dff2d7230 */ /* 0x000fe40000004100 */
[----:B------:R-:W-:Y:S01]  /*4b10*/  FMUL.FTZ R48, R15, R38 ;  /* 0x000000260f307220 */ /* 0x000fe20000410000 */
[----:B------:R-:W-:Y:S02]  /*4b20*/  HADD2.F32 R36, -RZ, R107.H0_H0 ;  /* 0x2000006bff247230 */ /* 0x000fe40000004100 */
[--C-:B------:R-:W-:Y:S02]  /*4b30*/  HADD2.F32 R13, -RZ, R12.reuse.H0_H0 ;  /* 0x2000000cff0d7230 */ /* 0x100fe40000004100 */
[----:B------:R-:W-:Y:S01]  /*4b40*/  FMUL.FTZ R39, R45, R37 ;  /* 0x000000252d277220 */ /* 0x000fe20000410000 */
[----:B------:R-:W-:-:S02]  /*4b50*/  HADD2.F32 R12, -RZ, R12.H1_H1 ;  /* 0x3000000cff0c7230 */ /* 0x000fc40000004100 */
[----:B------:R-:W-:Y:S02]  /*4b60*/  HADD2.F32 R108, -RZ, R108.H0_H0 ;  /* 0x2000006cff6c7230 */ /* 0x000fe40000004100 */
[C---:B------:R-:W-:Y:S01]  /*4b70*/  FMUL.FTZ R38, R13.reuse, R38 ;  /* 0x000000260d267220 */ /* 0x040fe20000410000 */
[----:B------:R-:W-:Y:S01]  /*4b80*/  FFMA.FTZ R48, R13, R36, -R48 ;  /* 0x000000240d307223 */ /* 0x000fe20000010830 */
[C---:B------:R-:W-:Y:S01]  /*4b90*/  FMUL.FTZ R50, R12.reuse, R37 ;  /* 0x000000250c327220 */ /* 0x040fe20000410000 */
[----:B------:R-:W-:Y:S01]  /*4ba0*/  FFMA.FTZ R39, R12, R44, -R39 ;  /* 0x0000002c0c277223 */ /* 0x000fe20000010827 */
[----:B------:R-:W-:Y:S02]  /*4bb0*/  HADD2.F32 R13, -RZ, R46.H0_H0 ;  /* 0x2000002eff0d7230 */ /* 0x000fe40000004100 */
[----:B------:R-:W-:Y:S01]  /*4bc0*/  FFMA.FTZ R38, R15, R36, R38 ;  /* 0x000000240f267223 */ /* 0x000fe20000010026 */
[----:B------:R-:W-:Y:S02]  /*4bd0*/  HADD2.F32 R43, -RZ, R43.H0_H0 ;  /* 0x2000002bff2b7230 */ /* 0x000fe40000004100 */
[----:B------:R-:W-:Y:S01]  /*4be0*/  FFMA.FTZ R45, R45, R44, R50 ;  /* 0x0000002c2d2d7223 */ /* 0x000fe20000010032 */
[----:B------:R-:W-:-:S02]  /*4bf0*/  HADD2.F32 R12, -RZ, R14.H0_H0 ;  /* 0x2000000eff0c7230 */ /* 0x000fc40000004100 */
[-C--:B------:R-:W-:Y:S01]  /*4c00*/  FMUL.FTZ R37, R13, R108.reuse ;  /* 0x0000006c0d257220 */ /* 0x080fe20000410000 */
        /* <DEDUP_REMOVED lines=17> */
[----:B------:R-:W-:Y:S02]  /*4d20*/  F2FP.F16.F32.PACK_AB R15, R92, R57 ;  /* 0x000000395c0f723e */ /* 0x000fe400000000ff */
[----:B------:R-:W-:-:S07]  /*4d30*/  F2FP.F16.F32.PACK_AB R38, R43, R108 ;  /* 0x0000006c2b26723e */ /* 0x000fce00000000ff */
.L_x_10465:
[----:B------:R-:W-:Y:S05]  /*4d40*/  BSYNC B1 ;  /* 0x0000000000017941 */ /* 0x000fea0003800000 */
.L_x_10464:
[----:B------:R-:W-:Y:S01]  /*4d50*/  ISETP.GE.AND P2, PT, R11, R104, PT ;  /* 0x000000680b00720c */ /* 0x000fe20003f46270 */
[----:B0-----:R0:W-:Y:S02]  /*4d60*/  ST.E.128 desc[UR60][R40.64], R12 ;  /* 0x0000000c28007985 */ /* 0x0011e4000c101d3c */
[----:B0-----:R-:W-:Y:S01]  /*4d70*/  MOV R12, R102 ;  /* 0x00000066000c7202 */ /* 0x001fe20000000f00 */
[----:B------:R-:W-:-:S09]  /*4d80*/  IMAD.MOV.U32 R13, RZ, RZ, R103 ;  /* 0x000000ffff0d7224 */ /* 0x000fd200078e0067 */
[----:B------:R-:W-:Y:S05]  /*4d90*/  @P2 BRA `(.L_x_10448) ;  /* 0x00000004001c2947 */ /* 0x000fea0003800000 */
[----:B------:R-:W-:-:S05]  /*4da0*/  IMAD.WIDE R12, R11, 0x2, R12 ;  /* 0x000000020b0c7825 */ /* 0x000fca00078e020c */
[----:B----4-:R0:W-:Y:S01]  /*4db0*/  ST.E.128 desc[UR60][R12.64], R36 ;  /* 0x000000240c007985 */ /* 0x0101e2000c101d3c */
[----:B------:R-:W-:Y:S05]  /*4dc0*/  BRA `(.L_x_10448) ;  /* 0x0000000400107947 */ /* 0x000fea0003800000 */
.L_x_10429:
[----:B------:R-:W-:-:S13]  /*4dd0*/  ISETP.NE.AND P3, PT, R209, 0x3, PT ;  /* 0x00000003d100780c */ /* 0x000fda0003f65270 */
[----:B------:R-:W-:Y:S05]  /*4de0*/  @!P3 BRA `(.L_x_10466) ;  /* 0x000000000004b947 */ /* 0x000fea0003800000 */
[----:B------:R-:W-:Y:S01]  /*4df0*/  BPT.TRAP 0x1 ;  /* 0x000000040000795c */ /* 0x000fe20000300000 */
.L_x_10466:
[----:B------:R-:W-:Y:S01]  /*4e00*/  IMAD R4, R18, 0x8, R19 ;  /* 0x0000000812047824 */ /* 0x000fe200078e0213 */
[----:B------:R-:W-:Y:S01]  /*4e10*/  SHF.L.U32 R101, R207, 0x1f, RZ ;  /* 0x0000001fcf657819 */ /* 0x000fe200000006ff */
[----:B------:R-:W-:Y:S01]  /*4e20*/  BSSY B1, `(.L_x_10467) ;  /* 0x0000004000017945 */ /* 0x000fe20003800000 */
[----:B------:R-:W-:Y:S02]  /*4e30*/  SHF.R.S32.HI R98, RZ, 0x1f, R97 ;  /* 0x0000001fff627819 */ /* 0x000fe40000011461 */
[----:B------:R-:W0:Y:S02]  /*4e40*/  SYNCS.PHASECHK.TRANS64.TRYWAIT P2, [R4+URZ+0x32490], R101 ;  /* 0x03249065040075a7 */ /* 0x000e24000804017f */
[----:B0-----:R-:W-:Y:S05]  /*4e50*/  @!P2 BRA `(.L_x_10468) ;  /* 0x0000013800f0a947 */ /* 0x001fea0003800000 */
.L_x_10707:
[----:B------:R-:W-:Y:S05]  /*4e60*/  BSYNC B1 ;  /* 0x0000000000017941 */ /* 0x000fea0003800000 */
.L_x_10467:
        /* <DEDUP_REMOVED lines=27> */
.L_x_10711:
        /* <DEDUP_REMOVED lines=13> */
.L_x_10471:
[----:B------:R-:W-:Y:S05]  /*50f0*/  BSYNC B1 ;  /* 0x0000000000017941 */ /* 0x000fea0003800000 */
.L_x_10470:
[----:B------:R-:W-:-:S03]  /*5100*/  UMOV UR4, 0xffffffff ;  /* 0xffffffff00047882 */ /* 0x000fc60000000000 */
[----:B------:R-:W-:Y:S05]  /*5110*/  BRA.DIV UR4, `(.L_x_10472) ;  /* 0x0000013a049c7947 */ /* 0x000fea000b800000 */
[----:B--2-4-:R2:W4:Y:S04]  /*5120*/  SHFL.IDX PT, R37, R41, 0x1, 0x1c1f ;  /* 0x003c1f0029257f89 */ /* 0x01452800000e0000 */
[----:B---3--:R2:W3:Y:S02]  /*5130*/  SHFL.IDX PT, R14, R40, 0x1, 0x1c1f ;  /* 0x003c1f00280e7f89 */ /* 0x0084e400000e0000 */
.L_x_10715:
        /* <DEDUP_REMOVED lines=13> */
.L_x_10448:
[----:B------:R-:W-:Y:S05]  /*5210*/  BSYNC B0 ;  /* 0x0000000000007941 */ /* 0x000fea0003800000 */
.L_x_10428:
        /* <DEDUP_REMOVED lines=9> */
[----:B--2---:R2:W-:Y:S01]  /*52b0*/  BAR.SYNC.DEFER_BLOCKING R91, 0x80 ;  /* 0x0002005b0000751d */ /* 0x0045e20000010000 */
[----:B-----5:R-:W-:-:S13]  /*52c0*/  LOP3.LUT P2, RZ, R11, 0x7f, RZ, 0xc0, !PT ;  /* 0x0000007f0bff7812 */ /* 0x020fda000784c0ff */
[----:B------:R-:W-:-:S05]  /*52d0*/  @!P2 VIADD R11, R4, 0x324a0 ;  /* 0x000324a0040ba836 */ /* 0x000fca0000000000 */
[----:B------:R-:W-:-:S04]  /*52e0*/  @!P2 PRMT R11, RZ, 0x654, R11 ;  /* 0x00000654ff0ba816 */ /* 0x000fc8000000000b */
[----:B------:R2:W-:Y:S01]  /*52f0*/  @!P2 SYNCS.ARRIVE.TRANS64.RED.A1T0 RZ, [R11+URZ], RZ ;  /* 0x000000ff0bffa9a7 */ /* 0x0005e2000810043f */
[----:B------:R-:W-:Y:S05]  /*5300*/  @!P3 BRA `(.L_x_10474) ;  /* 0x000000000004b947 */ /* 0x000fea0003800000 */
[----:B------:R-:W-:Y:S01]  /*5310*/  BPT.TRAP 0x1 ;  /* 0x000000040000795c */ /* 0x000fe20000300000 */
.L_x_10474:
[----:B------:R-:W-:Y:S05]  /*5320*/  BSYNC B0 ;  /* 0x0000000000007941 */ /* 0x000fea0003800000 */
.L_x_10473:
[----:B------:R-:W5:Y:S01]  /*5330*/  SYNCS.PHASECHK.TRANS64.TRYWAIT P3, [R4+URZ+0x324b0], R101 ;  /* 0x0324b065040075a7 */ /* 0x000f62000806017f */
[----:B------:R-:W-:Y:S04]  /*5340*/  BSSY B0, `(.L_x_10475) ;  /* 0x0000002000007945 */ /* 0x000fe80003800000 */
[----:B-----5:R-:W-:Y:S05]  /*5350*/  @!P3 BRA `(.L_x_10476) ;  /* 0x000001380054b947 */ /* 0x020fea0003800000 */
.L_x_10716:
[----:B------:R-:W-:Y:S05]  /*5360*/  BSYNC B0 ;  /* 0x0000000000007941 */ /* 0x000fea0003800000 */
.L_x_10475:
[----:B------:R-:W-:Y:S01]  /*5370*/  ULDC.64 UR4, c[0x0][0x328] ;  /* 0x0000ca0000047ab9 */ /* 0x000fe20000000a00 */
[----:B------:R-:W-:Y:S01]  /*5380*/  IMAD.IADD R100, R100, 0x1, -R204 ;  /* 0x0000000164647824 */ /* 0x000fe200078e0acc */
[----:B------:R-:W-:Y:S01]  /*5390*/  BSSY B0, `(.L_x_10477) ;  /* 0x0000043000007945 */ /* 0x000fe20003800000 */
[----:B------:R-:W-:Y:S02]  /*53a0*/  IMAD R98, R98, UR4, RZ ;  /* 0x0000000462627c24 */ /* 0x000fe4000f8e02ff */
[----:B0--34-:R-:W-:-:S04]  /*53b0*/  IMAD.WIDE.U32 R12, R97, UR4, RZ ;  /* 0x00000004610c7c25 */ /* 0x019fc8000f8e00ff */
[----:B------:R-:W-:Y:S01]  /*53c0*/  IMAD R97, R97, UR5, R98 ;  /* 0x0000000561617c24 */ /* 0x000fe2000f8e0262 */
[----:B------:R-:W-:Y:S02]  /*53d0*/  ULDC.64 UR4, c[0x0][0x338] ;  /* 0x0000ce0000047ab9 */ /* 0x000fe40000000a00 */
[----:B------:R-:W-:Y:S02]  /*53e0*/  IMAD R99, R99, UR4, RZ ;  /* 0x0000000463637c24 */ /* 0x000fe4000f8e02ff */
[----:B------:R-:W-:Y:S02]  /*53f0*/  IADD3 R13, R13, R97, RZ ;  /* 0x000000610d0d7210 */ /* 0x000fe40007ffe0ff */
        /* <DEDUP_REMOVED lines=9> */
[----:B------:R-:W-:Y:S01]  /*5490*/  LEA R44, P3, R12, UR4, 0x1 ;  /* 0x000000040c2c7c11 */ /* 0x000fe2000f8608ff */
[----:B------:R-:W-:-:S03]  /*54a0*/  IMAD R11, R18, 0x6000, R75 ;  /* 0x00006000120b7824 */ /* 0x000fc600078e024b */
[----:B------:R-:W-:Y:S01]  /*54b0*/  LEA.HI.X R45, R12, UR5, R13, 0x1, P3 ;  /* 0x000000050c2d7c11 */ /* 0x000fe200098f0c0d */
[----:B------:R-:W-:Y:S01]  /*54c0*/  IMAD.IADD R13, R78, 0x1, R11 ;  /* 0x000000014e0d7824 */ /* 0x000fe200078e020b */
[----:B------:R-:W-:Y:S01]  /*54d0*/  ISETP.GE.AND P3, PT, R100, 0x1, PT ;  /* 0x000000016400780c */ /* 0x000fe20003f66270 */
[----:B------:R0:W2:Y:S01]  /*54e0*/  SHFL.IDX PT, R49, R44, RZ, 0x1c1f ;  /* 0x001c1fff2c317589 */ /* 0x0000a200000e0000 */
[--C-:B------:R-:W-:Y:S02]  /*54f0*/  IMAD R42, R11, 0x2, R24.reuse ;  /* 0x000000020b2a7824 */ /* 0x100fe400078e0218 */
[----:B------:R-:W-:Y:S01]  /*5500*/  IMAD R11, R13, 0x2, R24 ;  /* 0x000000020d0b7824 */ /* 0x000fe200078e0218 */
[----:B------:R0:W3:Y:S08]  /*5510*/  SHFL.IDX PT, R47, R45, RZ, 0x1c1f ;  /* 0x001c1fff2d2f7589 */ /* 0x0000f000000e0000 */
[----:B0-----:R-:W-:Y:S05]  /*5520*/  @!P3 BRA `(.L_x_10478) ;  /* 0x0000000000a4b947 */ /* 0x001fea0003800000 */
[----:B------:R-:W-:Y:S02]  /*5530*/  ISETP.NE.AND P5, PT, R20, RZ, PT ;  /* 0x000000ff1400720c */ /* 0x000fe40003fa5270 */
[----:B------:R-:W-:Y:S02]  /*5540*/  ISETP.NE.AND P4, PT, R10, RZ, PT ;  /* 0x000000ff0a00720c */ /* 0x000fe40003f85270 */
[----:B------:R-:W-:-:S09]  /*5550*/  PRMT R43, R87, 0x8880, RZ ;  /* 0x00008880572b7816 */ /* 0x000fd200000000ff */
[----:B------:R-:W0:Y:S01]  /*5560*/  @P5 LDS.128 R12, [R42] ;  /* 0x000000002a0c5984 */ /* 0x000e220000000c00 */
[----:B-12---:R-:W-:-:S04]  /*5570*/  @P5 LEA R40, P3, R16, R49, 0x1 ;  /* 0x0000003110285211 */ /* 0x006fc800078608ff */
        /* <DEDUP_REMOVED lines=36> */
.L_x_10478:
[----:B------:R-:W-:Y:S05]  /*57c0*/  BSYNC B0 ;  /* 0x0000000000007941 */ /* 0x000fea0003800000 */
.L_x_10477:
[----:B------:R-:W-:Y:S01]  /*57d0*/  ISETP.GE.AND P3, PT, R100, 0x41, PT ;  /* 0x000000416400780c */ /* 0x000fe20003f66270 */
[----:B------:R-:W4:Y:S01]  /*57e0*/  SHFL.IDX PT, R45, R45, 0x1, 0x1c1f ;  /* 0x003c1f002d2d7f89 */ /* 0x000f2200000e0000 */
[----:B------:R-:W-:Y:S03]  /*57f0*/  BSSY B0, `(.L_x_10479) ;  /* 0x000002c000007945 */ /* 0x000fe60003800000 */
[----:B------:R0:W0:Y:S08]  /*5800*/  SHFL.IDX PT, R43, R44, 0x1, 0x1c1f ;  /* 0x003c1f002c2b7f89 */ /* 0x00003000000e0000 */
[----:B------:R-:W-:Y:S05]  /*5810*/  @!P3 BRA `(.L_x_10480) ;  /* 0x0000000000a4b947 */ /* 0x000fea0003800000 */
[----:B------:R-:W-:Y:S02]  /*5820*/  ISETP.NE.AND P5, PT, R20, RZ, PT ;  /* 0x000000ff1400720c */ /* 0x000fe40003fa5270 */
[----:B------:R-:W-:Y:S02]  /*5830*/  ISETP.NE.AND P4, PT, R10, RZ, PT ;  /* 0x000000ff0a00720c */ /* 0x000fe40003f85270 */
[----:B0-----:R-:W-:-:S09]  /*5840*/  PRMT R44, R87, 0x8880, RZ ;  /* 0x00008880572c7816 */ /* 0x001fd200000000ff */
[----:B------:R-:W0:Y:S01]  /*5850*/  @P5 LDS.128 R12, [R42+0x2000] ;  /* 0x002000002a0c5984 */ /* 0x000e220000000c00 */
[----:B-1----:R-:W-:-:S04]  /*5860*/  @P5 LEA R40, P3, R16, R43, 0x1 ;  /* 0x0000002b10285211 */ /* 0x002fc800078608ff */
[----:B----4-:R-:W-:Y:S02]  /*5870*/  @P5 LEA.HI.X R41, R16, R45, R17, 0x1, P3 ;  /* 0x0000002d10295211 */ /* 0x010fe400018f0c11 */
[----:B------:R-:W-:-:S04]  /*5880*/  @P4 LEA R38, P3, R2, R43, 0x1 ;  /* 0x0000002b02264211 */ /* 0x000fc800078608ff */
[----:B------:R-:W-:Y:S02]  /*5890*/  @P4 LEA.HI.X R39, R2, R45, R206, 0x1, P3 ;  /* 0x0000002d02274211 */ /* 0x000fe400018f0cce */
[----:B------:R-:W-:-:S13]  /*58a0*/  ISETP.NE.AND P3, PT, R9, RZ, PT ;  /* 0x000000ff0900720c */ /* 0x000fda0003f65270 */
[----:B------:R-:W-:-:S04]  /*58b0*/  @P3 LEA R36, P6, R213, R43, 0x1 ;  /* 0x0000002bd5243211 */ /* 0x000fc800078c08ff */
[----:B------:R-:W-:Y:S01]  /*58c0*/  @P3 LEA.HI.X R37, R213, R45, R222, 0x1, P6 ;  /* 0x0000002dd5253211 */ /* 0x000fe200030f0cde */
[----:B0-----:R0:W-:Y:S01]  /*58d0*/  @P5 ST.E.128 desc[UR60][R40.64], R12 ;  /* 0x0000000c28005985 */ /* 0x0011e2000c101d3c */
        /* <DEDUP_REMOVED lines=29> */
.L_x_10480:
[----:B------:R-:W-:Y:S05]  /*5ab0*/  BSYNC B0 ;  /* 0x0000000000007941 */ /* 0x000fea0003800000 */
.L_x_10479:
[----:B------:R-:W-:Y:S01]  /*5ac0*/  @!PT LDS RZ, [RZ] ;  /* 0x00000000fffff984 */ /* 0x000fe20000000800 */
[----:B------:R-:W-:Y:S01]  /*5ad0*/  @!PT LDS RZ, [RZ] ;  /* 0x00000000fffff984 */ /* 0x000fe20000000800 */
[----:B------:R-:W-:Y:S01]  /*5ae0*/  @!PT LDS RZ, [RZ] ;  /* 0x00000000fffff984 */ /* 0x000fe20000000800 */
[----:B------:R-:W-:Y:S01]  /*5af0*/  @!PT LDS RZ, [RZ] ;  /* 0x00000000fffff984 */ /* 0x000fe20000000800 */
[----:B------:R5:W-:Y:S06]  /*5b00*/  MEMBAR.ALL.CTA ;  /* 0x0000000000007992 */ /* 0x000bec0000008000 */
[----:B-----5:R-:W5:Y:S01]  /*5b10*/  FENCE.VIEW.ASYNC.S ;  /* 0x00000000000073c6 */ /* 0x020f620000000000 */
[----:B-1----:R-:W-:Y:S01]  /*5b20*/  @!P2 VIADD R4, R4, 0x324c0 ;  /* 0x000324c00404a836 */ /* 0x002fe20000000000 */
[----:B-----5:R1:W-:Y:S01]  /*5b30*/  BAR.SYNC.DEFER_BLOCKING R91, 0x80 ;  /* 0x0002005b0000751d */ /* 0x0203e20000010000 */
[----:B------:R-:W-:-:S03]  /*5b40*/  ISETP.NE.AND P3, PT, R0, RZ, PT ;  /* 0x000000ff0000720c */ /* 0x000fc60003f65270 */
[----:B------:R-:W-:Y:S02]  /*5b50*/  @!P2 PRMT R4, RZ, 0x654, R4 ;  /* 0x00000654ff04a816 */ /* 0x000fe40000000004 */
[----:B------:R-:W-:Y:S02]  /*5b60*/  IADD3 R18, R18, 0x1, RZ ;  /* 0x0000000112127810 */ /* 0x000fe40007ffe0ff */
[----:B------:R1:W-:Y:S02]  /*5b70*/  @!P2 SYNCS.ARRIVE.TRANS64.RED.A1T0 RZ, [R4+URZ], RZ ;  /* 0x000000ff04ffa9a7 */ /* 0x0003e4000810043f */
[----:B------:R-:W-:-:S04]  /*5b80*/  ISETP.NE.AND P2, PT, R18, 0x2, PT ;  /* 0x000000021200780c */ /* 0x000fc80003f45270 */
[----:B------:R-:W-:Y:S02]  /*5b90*/  SEL R0, RZ, 0x1, P2 ;  /* 0x00000001ff007807 */ /* 0x000fe40001000000 */
[----:B------:R-:W-:Y:S02]  /*5ba0*/  SEL R18, R18, RZ, P2 ;  /* 0x000000ff12127207 */ /* 0x000fe40001000000 */
[----:B------:R-:W-:Y:S01]  /*5bb0*/  LOP3.LUT R207, R207, R0, RZ, 0x3c, !PT ;  /* 0x00000000cfcf7212 */ /* 0x000fe200078e3cff */
[----:B-1----:R-:W-:Y:S06]  /*5bc0*/  @P3 BRA `(.L_x_10481) ;  /* 0xffffffc400883947 */ /* 0x002fec000383ffff */
[----:B------:R-:W1:Y:S01]  /*5bd0*/  S2R R11, SR_TID.X ;  /* 0x00000000000b7919 */ /* 0x000e620000002100 */
[----:B------:R-:W-:Y:S02]  /*5be0*/  PLOP3.LUT P0, PT, PT, PT, PT, 0x8, 0x0 ;  /* 0x000000000000781c */ /* 0x000fe40003f0e170 */
[----:B-1----:R-:W-:-:S04]  /*5bf0*/  SHF.R.U32.HI R11, RZ, 0x7, R11 ;  /* 0x00000007ff0b7819 */ /* 0x002fc8000001160b */
[----:B------:R-:W-:-:S13]  /*5c00*/  ISETP.NE.AND P3, PT, R11, 0x1, PT ;  /* 0x000000010b00780c */ /* 0x000fda0003f65270 */
[----:B------:R-:W-:Y:S06]  /*5c10*/  @!P3 BAR.ARV 0x9, 0x100 ;  /* 0x024400000000bb1d */ /* 0x000fec0000002000 */
.L_x_10423:
[----:B------:R-:W-:Y:S02]  /*5c20*/  ISETP.GE.AND P2, PT, R188, 0x1, PT ;  /* 0x00000001bc00780c */ /* 0x000fe40003f46270 */
[----:B------:R-:W-:Y:S02]  /*5c30*/  CS2R R4, SRZ ;  /* 0x0000000000047805 */ /* 0x000fe4000001ff00 */
[----:B------:R-:W-:Y:S01]  /*5c40*/  PLOP3.LUT P1, PT, PT, PT, PT, 0x80, 0x0 ;  /* 0x000000000000781c */ /* 0x000fe20003f2f070 */
        /* <DEDUP_REMOVED lines=50> */
[----:B------:R-:W-:Y:S01]  /*5f70*/  MOV R62, RZ ;  /* 0x000000ff003e7202 */ /* 0x000fe20000000f00 */
        /* <DEDUP_REMOVED lines=8> */
[----:B------:R-:W-:Y:S01]  /*6000*/  CS2R R174, SRZ ;  /* 0x0000000000ae7805 */ /* 0x000fe2000001ff00 */
[----:B------:R-:W-:Y:S01]  /*6010*/  IMAD.MOV.U32 R50, RZ, RZ, RZ ;  /* 0x000000ffff327224 */ /* 0x000fe200078e00ff */
[----:B0-----:R-:W-:Y:S01]  /*6020*/  CS2R R14, SRZ ;  /* 0x00000000000e7805 */ /* 0x001fe2000001ff00 */
        /* <DEDUP_REMOVED lines=8> */
[----:B------:R-:W-:Y:S01]  /*60b0*/  MOV R10, RZ ;  /* 0x000000ff000a7202 */ /* 0x000fe20000000f00 */
[----:B------:R-:W-:Y:S06]  /*60c0*/  @P0 BRA `(.L_x_10482) ;  /* 0x00000000000c0947 */ /* 0x000fec0003800000 */
[----:B------:R-:W0:Y:S01]  /*60d0*/  FENCE.VIEW.ASYNC.G ;  /* 0x00000000000073c6 */ /* 0x000e220000000100 */
[----:B------:R-:W-:Y:S05]  /*60e0*/  WARPSYNC.ALL ;  /* 0x0000000000007948 */ /* 0x000fea0003800000 */
[----:B0-----:R-:W-:Y:S06]  /*60f0*/  BAR.ARV 0xc, 0x180 ;  /* 0x0306000000007b1d */ /* 0x001fec0000002000 */
.L_x_10482:
[----:B------:R-:W-:Y:S02]  /*6100*/  IMAD.MOV.U32 R24, RZ, RZ, RZ ;  /* 0x000000ffff187224 */ /* 0x000fe400078e00ff */
[----:B------:R-:W-:Y:S01]  /*6110*/  IMAD.MOV.U32 R169, RZ, RZ, RZ ;  /* 0x000000ffffa97224 */ /* 0x000fe200078e00ff */
        /* <DEDUP_REMOVED lines=9> */
.L_x_10719:
[----:B------:R-:W-:Y:S01]  /*61b0*/  VIADD R24, R19, 0x18400 ;  /* 0x0001840013187836 */ /* 0x000fe20000000000 */
[----:B01----:R-:W-:Y:S01]  /*61c0*/  LEA.HI R0, R14, R14, RZ, 0x1 ;  /* 0x0000000e0e007211 */ /* 0x003fe200078f08ff */
[----:B------:R-:W-:Y:S03]  /*61d0*/  BSSY B6, `(.L_x_10485) ;  /* 0x0000015000067945 */ /* 0x000fe60003800000 */
[----:B------:R-:W-:Y:S02]  /*61e0*/  LOP3.LUT P0, RZ, R24, 0x1bf, RZ, 0xc0, !PT ;  /* 0x000001bf18ff7812 */ /* 0x000fe4000780c0ff */
[----:B------:R-:W-:-:S05]  /*61f0*/  LOP3.LUT R3, R0, 0xffffe, RZ, 0xc0, !PT ;  /* 0x000ffffe00037812 */ /* 0x000fca00078ec0ff */
[----:B------:R-:W-:-:S06]  /*6200*/  IMAD.IADD R30, R14, 0x1, -R3 ;  /* 0x000000010e1e7824 */ /* 0x000fcc00078e0a03 */
        /* <DEDUP_REMOVED lines=16> */
[----:B-12345:R-:W-:Y:S05]  /*6310*/  CALL.ABS.NOINC R14 ;  /* 0x000000000e007343 */ /* 0x03efea0003c00000 */
.L_x_10486:
[----:B------:R-:W-:Y:S05]  /*6320*/  BSYNC B6 ;  /* 0x0000000000067941 */ /* 0x000fea0003800000 */
.L_x_10485:
        /* <DEDUP_REMOVED lines=13> */
.L_x_10490:
[----:B-1----:R1:W2:Y:S02]  /*6400*/  SYNCS.PHASECHK.TRANS64.TRYWAIT P0, [R19+URZ+0x32400], R0 ;  /* 0x03240000130075a7 */ /* 0x0022a4000800017f */
[----:B--2---:R-:W-:Y:S05]  /*6410*/  @!P0 NANOSLEEP.SYNCS 0x989680 ;  /* 0x009896800000895d */ /* 0x004fea0003900000 */
[----:B------:R-:W2:Y:S02]  /*6420*/  @!P0 SYNCS.PHASECHK.TRANS64 P0, [R19+URZ+0x32400], R0 ;  /* 0x03240000130085a7 */ /* 0x000ea4000800007f */
[----:B--2---:R-:W-:Y:S05]  /*6430*/  @!P0 BRA `(.L_x_10490) ;  /* 0xfffffffc00f08947 */ /* 0x004fea000383ffff */
.L_x_10489:
[----:B------:R-:W-:Y:S05]  /*6440*/  BSYNC B0 ;  /* 0x0000000000007941 */ /* 0x000fea0003800000 */
.L_x_10488:
[----:B------:R-:W-:Y:S05]  /*6450*/  BRA `(.L_x_10491) ;  /* 0x0000002000e07947 */ /* 0x000fea0003800000 */
.L_x_10487:
        /* <DEDUP_REMOVED lines=11> */
[----:B------:R-:W-:Y:S02]  /*6510*/  LEA R24, P1, R4, UR4, 0x1 ;  /* 0x0000000404187c11 */ /* 0x000fe4000f8208ff */
[----:B------:R-:W-:Y:S01]  /*6520*/  IADD3 R25, R3, R5, RZ ;  /* 0x0000000503197210 */ /* 0x000fe20007ffe0ff */
[----:B------:R-:W-:Y:S01]  /*6530*/  IMAD R9, R28, UR7, R9 ;  /* 0x000000071c097c24 */ /* 0x000fe2000f8e0209 */
[----:B------:R-:W-:Y:S02]  /*6540*/  ULDC.64 UR6, c[0x0][0x400] ;  /* 0x0001000000067ab9 */ /* 0x000fe40000000a00 */
[----:B------:R-:W-:Y:S01]  /*6550*/  LEA R26, P2, R6, UR6, 0x1 ;  /* 0x00000006061a7c11 */ /* 0x000fe2000f8408ff */
[----:B------:R-:W-:Y:S01]  /*6560*/  IMAD.IADD R27, R9, 0x1, R7 ;  /* 0x00000001091b7824 */ /* 0x000fe200078e0207 */
[----:B------:R-:W-:-:S04]  /*6570*/  LEA.HI.X R25, R4, UR5, R25, 0x1, P1 ;  /* 0x0000000504197c11 */ /* 0x000fc800088f0c19 */
        /* <DEDUP_REMOVED lines=17> */
[----:B-1234-:R-:W-:Y:S05]  /*6690*/  CALL.ABS.NOINC R14 ;  /* 0x000000000e007343 */ /* 0x01efea0003c00000 */
.L_x_10493:
[----:B------:R-:W-:Y:S05]  /*66a0*/  BSYNC B6 ;  /* 0x0000000000067941 */ /* 0x000fea0003800000 */
.L_x_10492:
        /* <DEDUP_REMOVED lines=8> */
[----:B------:R0:W0:Y:S04]  /*6730*/  SHFL.IDX PT, R0, R24, RZ, 0x1c1f ;  /* 0x001c1fff18007589 */ /* 0x00002800000e0000 */
[----:B------:R0:W0:Y:S04]  /*6740*/  SHFL.IDX PT, R5, R27, RZ, 0x1c1f ;  /* 0x001c1fff1b057589 */ /* 0x00002800000e0000 */
[----:B------:R0:W0:Y:S02]  /*6750*/  SHFL.IDX PT, R14, R26, RZ, 0x1c1f ;  /* 0x001c1fff1a0e7589 */ /* 0x00002400000e0000 */
.L_x_10725:
[----:B------:R-:W5:Y:S01]  /*6760*/  LDL R29, [R1+0x70] ;  /* 0x00007000011d7983 */ /* 0x000f620000100800 */
[----:B------:R-:W-:-:S03]  /*6770*/  ULDC UR4, c[0x0][0x448] ;  /* 0x0001120000047ab9 */ /* 0x000fc60000000800 */
[----:B------:R-:W2:Y:S01]  /*6780*/  LDL R12, [R1+0x68] ;  /* 0x00006800010c7983 */ /* 0x000ea20000100800 */
[----:B------:R-:W-:-:S05]  /*6790*/  IMAD R13, R90, UR4, RZ ;  /* 0x000000045a0d7c24 */ /* 0x000fca000f8e02ff */
[----:B------:R-:W-:Y:S01]  /*67a0*/  ISETP.GE.AND P0, PT, R6, R13, PT ;  /* 0x0000000d0600720c */ /* 0x000fe20003f06270 */
[----:B------:R-:W-:Y:S01]  /*67b0*/  BSSY B1, `(.L_x_10497) ;  /* 0x0000024000017945 */ /* 0x000fe20003800000 */
[----:B------:R-:W-:Y:S01]  /*67c0*/  IMAD R13, R33, -0x80, R13 ;  /* 0xffffff80210d7824 */ /* 0x000fe200078e020d */
[----:B------:R-:W-:Y:S02]  /*67d0*/  CS2R R10, SRZ ;  /* 0x00000000000a7805 */ /* 0x000fe4000001ff00 */
[----:B------:R-:W-:Y:S01]  /*67e0*/  CS2R R20, SRZ ;  /* 0x0000000000147805 */ /* 0x000fe2000001ff00 */
[----:B-----5:R-:W-:-:S05]  /*67f0*/  IMAD.SHL.U32 R4, R29, 0x40, RZ ;  /* 0x000000401d047824 */ /* 0x020fca00078e00ff */
[----:B------:R-:W-:Y:S02]  /*6800*/  LOP3.LUT R7, R4, 0x1c0, RZ, 0xc0, !PT ;  /* 0x000001c004077812 */ /* 0x000fe400078ec0ff */
[----:B--2---:R-:W-:Y:S02]  /*6810*/  LEA.HI R4, R12, R12, RZ, 0x1 ;  /* 0x0000000c0c047211 */ /* 0x004fe400078f08ff */
[----:B------:R-:W-:Y:S02]  /*6820*/  LOP3.LUT R8, R7, 0x18, R16, 0xf8, !PT ;  /* 0x0000001807087812 */ /* 0x000fe400078ef810 */
[----:B------:R-:W-:Y:S02]  /*6830*/  SHF.R.U32.HI R7, RZ, 0x3, R7 ;  /* 0x00000003ff077819 */ /* 0x000fe40000011607 */
[----:B------:R-:W-:Y:S02]  /*6840*/  LOP3.LUT R4, R4, 0xfffffffe, RZ, 0xc0, !PT ;  /* 0xfffffffe04047812 */ /* 0x000fe400078ec0ff */
[----:B------:R-:W-:-:S02]  /*6850*/  LOP3.LUT R28, R8, R7, RZ, 0x3c, !PT ;  /* 0x00000007081c7212 */ /* 0x000fc400078e3cff */
[----:B------:R-:W-:Y:S02]  /*6860*/  CS2R R6, SRZ ;  /* 0x0000000000067805 */ /* 0x000fe4000001ff00 */
[----:B------:R-:W-:Y:S01]  /*6870*/  CS2R R8, SRZ ;  /* 0x0000000000087805 */ /* 0x000fe2000001ff00 */
[----:B------:R-:W-:Y:S01]  /*6880*/  IMAD.IADD R12, R12, 0x1, -R4 ;  /* 0x000000010c0c7824 */ /* 0x000fe200078e0a04 */
[----:B------:R-:W-:Y:S06]  /*6890*/  @P0 BRA `(.L_x_10498) ;  /* 0x0000000000540947 */ /* 0x000fec0003800000 */
[----:B------:R-:W-:Y:S01]  /*68a0*/  ULDC UR4, c[0x0][0x3f4] ;  /* 0x0000fd0000047ab9 */ /* 0x000fe20000000800 */
[C---:B------:R-:W-:Y:S01]  /*68b0*/  IMAD.SHL.U32 R11, R208.reuse, 0x2, RZ ;  /* 0x00000002d00b7824 */ /* 0x040fe200078e00ff */
[----:B------:R-:W-:Y:S01]  /*68c0*/  ISETP.GE.AND P3, PT, R208, UR4, PT ;  /* 0x00000004d0007c0c */ /* 0x000fe2000bf66270 */
[----:B0-----:R-:W-:Y:S01]  /*68d0*/  IMAD.MOV.U32 R6, RZ, RZ, R0 ;  /* 0x000000ffff067224 */ /* 0x001fe200078e0000 */
[----:B------:R-:W-:Y:S02]  /*68e0*/  ISETP.GE.AND P2, PT, R22, UR4, PT ;  /* 0x0000000416007c0c */ /* 0x000fe4000bf46270 */
[----:B------:R-:W-:Y:S02]  /*68f0*/  SHF.R.S32.HI R15, RZ, 0x1f, R208 ;  /* 0x0000001fff0f7819 */ /* 0x000fe400000114d0 */
[----:B-1----:R-:W-:Y:S02]  /*6900*/  MOV R7, R3 ;  /* 0x0000000300077202 */ /* 0x002fe40000000f00 */
[----:B------:R-:W-:Y:S01]  /*6910*/  SHF.L.U64.HI R10, R208, 0x1, R15 ;  /* 0x00000001d00a7819 */ /* 0x000fe2000001020f */
[----:B------:R-:W-:-:S04]  /*6920*/  IMAD.MOV.U32 R15, RZ, RZ, R5 ;  /* 0x000000ffff0f7224 */ /* 0x000fc800078e0005 */
[-C--:B------:R-:W-:Y:S02]  /*6930*/  @!P3 IADD3 R26, P0, R0, R11.reuse, RZ ;  /* 0x0000000b001ab210 */ /* 0x080fe40007f1e0ff */
[----:B------:R-:W-:Y:S01]  /*6940*/  @!P3 IADD3 R4, P1, R14, R11, RZ ;  /* 0x0000000b0e04b210 */ /* 0x000fe20007f3e0ff */
[----:B------:R-:W-:Y:S01]  /*6950*/  @!P2 IMAD.WIDE R24, R22, 0x2, R6 ;  /* 0x000000021618a825 */ /* 0x000fe200078e0206 */
[----:B------:R-:W-:-:S03]  /*6960*/  CS2R R6, SRZ ;  /* 0x0000000000067805 */ /* 0x000fc6000001ff00 */
[--C-:B------:R-:W-:Y:S01]  /*6970*/  @!P3 IMAD.X R27, R3, 0x1, R10.reuse, P0 ;  /* 0x00000001031bb824 */ /* 0x100fe200000e060a */
[----:B------:R2:W5:Y:S01]  /*6980*/  @!P2 LD.E.64 R8, desc[UR60][R24.64] ;  /* 0x0000003c1808a980 */ /* 0x000562000c101b00 */
[----:B------:R-:W-:Y:S01]  /*6990*/  @!P3 IMAD.X R5, R5, 0x1, R10, P1 ;  /* 0x000000010505b824 */ /* 0x000fe200008e060a */
[----:B------:R-:W-:Y:S01]  /*69a0*/  CS2R R10, SRZ ;  /* 0x00000000000a7805 */ /* 0x000fe2000001ff00 */
[----:B------:R-:W-:Y:S01]  /*69b0*/  @!P2 IMAD.WIDE R14, R22, 0x2, R14 ;  /* 0x00000002160ea825 */ /* 0x000fe200078e020e */
[----:B------:R2:W5:Y:S04]  /*69c0*/  @!P3 LD.E.64 R6, desc[UR60][R26.64] ;  /* 0x0000003c1a06b980 */ /* 0x000568000c101b00 */
[----:B------:R2:W5:Y:S04]  /*69d0*/  @!P2 LD.E.64 R20, desc[UR60][R14.64] ;  /* 0x0000003c0e14a980 */ /* 0x000568000c101b00 */
[----:B------:R2:W5:Y:S02]  /*69e0*/  @!P3 LD.E.64 R10, desc[UR60][R4.64] ;  /* 0x0000003c040ab980 */ /* 0x000564000c101b00 */
.L_x_10498:
[----:B------:R-:W-:Y:S05]  /*69f0*/  BSYNC B1 ;  /* 0x0000000000017941 */ /* 0x000fea0003800000 */
.L_x_10497:
[----:B0-----:R-:W1:Y:S01]  /*6a00*/  S2R R0, SR_TID.X ;  /* 0x0000000000007919 */ /* 0x001e620000002100 */
[----:B--2---:R-:W-:Y:S01]  /*6a10*/  SHF.L.U32 R14, R12, 0x1f, RZ ;  /* 0x0000001f0c0e7819 */ /* 0x004fe200000006ff */
[----:B-----5:R-:W-:Y:S01]  /*6a20*/  IMAD.MOV.U32 R31, RZ, RZ, R8 ;  /* 0x000000ffff1f7224 */ /* 0x020fe200078e0008 */
[----:B------:R-:W-:Y:S01]  /*6a30*/  LOP3.LUT P1, RZ, R29, 0x4, RZ, 0xc0, !PT ;  /* 0x000000041dff7812 */ /* 0x000fe2000782c0ff */
[--C-:B------:R-:W-:Y:S01]  /*6a40*/  IMAD.MOV.U32 R15, RZ, RZ, R9.reuse ;  /* 0x000000ffff0f7224 */ /* 0x100fe200078e0009 */
[----:B------:R-:W0:Y:S01]  /*6a50*/  SYNCS.PHASECHK.TRANS64.TRYWAIT P0, [R19+URZ+0x32400], R14 ;  /* 0x0324000e130075a7 */ /* 0x000e22000800017f */
[----:B------:R-:W-:Y:S01]  /*6a60*/  SHF.R.U64 R34, R8, 0x10, R9 ;  /* 0x0000001008227819 */ /* 0x000fe20000001209 */
[----:B------:R-:W-:Y:S01]  /*6a70*/  IMAD.MOV.U32 R5, RZ, RZ, R7 ;  /* 0x000000ffff057224 */ /* 0x000fe200078e0007 */
[----:B------:R-:W-:Y:S01]  /*6a80*/  SHF.R.U32.HI R8, RZ, 0x10, R9 ;  /* 0x00000010ff087819 */ /* 0x000fe20000011609 */
[----:B------:R-:W-:Y:S01]  /*6a90*/  IMAD.MOV.U32 R33, RZ, RZ, R20 ;  /* 0x000000ffff217224 */ /* 0x000fe200078e0014 */
[--C-:B------:R-:W-:Y:S01]  /*6aa0*/  SHF.R.U64 R35, R6, 0x10, R7.reuse ;  /* 0x0000001006237819 */ /* 0x100fe20000001207 */
[----:B------:R-:W-:Y:S01]  /*6ab0*/  IMAD.MOV.U32 R32, RZ, RZ, R10 ;  /* 0x000000ffff207224 */ /* 0x000fe200078e000a */
[----:B------:R-:W-:Y:S01]  /*6ac0*/  SHF.R.U32.HI R9, RZ, 0x10, R7 ;  /* 0x00000010ff097819 */ /* 0x000fe20000011607 */
[--C-:B------:R-:W-:Y:S01]  /*6ad0*/  IMAD.MOV.U32 R7, RZ, RZ, R21.reuse ;  /* 0x000000ffff077224 */ /* 0x100fe200078e0015 */
[----:B------:R-:W-:Y:S01]  /*6ae0*/  MOV R29, R6 ;  /* 0x00000006001d7202 */ /* 0x000fe20000000f00 */
[----:B------:R-:W-:Y:S01]  /*6af0*/  BSSY B1, `(.L_x_10499) ;  /* 0x0000019000017945 */ /* 0x000fe20003800000 */
[----:B------:R-:W-:-:S02]  /*6b00*/  SHF.R.U64 R36, R20, 0x10, R21 ;  /* 0x0000001014247819 */ /* 0x000fc40000001215 */
[----:B------:R-:W-:Y:S02]  /*6b10*/  SHF.R.U32.HI R20, RZ, 0x10, R21 ;  /* 0x00000010ff147819 */ /* 0x000fe40000011615 */
[----:B------:R-:W-:Y:S02]  /*6b20*/  MOV R6, R11 ;  /* 0x0000000b00067202 */ /* 0x000fe40000000f00 */
[----:B------:R-:W-:Y:S02]  /*6b30*/  VIMNMX R27, R13, 0x80, PT ;  /* 0x000000800d1b7848 */ /* 0x000fe40003fe0100 */
[--C-:B------:R-:W-:Y:S02]  /*6b40*/  SHF.R.U64 R37, R10, 0x10, R11.reuse ;  /* 0x000000100a257819 */ /* 0x100fe4000000120b */
[----:B------:R-:W-:Y:S02]  /*6b50*/  SHF.R.U32.HI R10, RZ, 0x10, R11 ;  /* 0x00000010ff0a7819 */ /* 0x000fe4000001160b */
[----:B------:R-:W-:-:S02]  /*6b60*/  PRMT R31, R31, 0x5410, R15 ;  /* 0x000054101f1f7816 */ /* 0x000fc4000000000f */
[----:B------:R-:W-:Y:S01]  /*6b70*/  PRMT R34, R34, 0x5410, R8 ;  /* 0x0000541022227816 */ /* 0x000fe20000000008 */
[----:B-1----:R-:W-:Y:S01]  /*6b80*/  VIADD R3, R0, 0xffffff80 ;  /* 0xffffff8000037836 */ /* 0x002fe20000000000 */
[----:B------:R-:W-:Y:S02]  /*6b90*/  PRMT R29, R29, 0x5410, R5 ;  /* 0x000054101d1d7816 */ /* 0x000fe40000000005 */
[----:B------:R-:W-:Y:S02]  /*6ba0*/  PRMT R35, R35, 0x5410, R9 ;  /* 0x0000541023237816 */ /* 0x000fe40000000009 */
[----:B------:R-:W-:Y:S02]  /*6bb0*/  SHF.R.S32.HI R0, RZ, 0x1f, R3 ;  /* 0x0000001fff007819 */ /* 0x000fe40000011403 */
[----:B------:R-:W-:Y:S02]  /*6bc0*/  PRMT R33, R33, 0x5410, R7 ;  /* 0x0000541021217816 */ /* 0x000fe40000000007 */
[----:B------:R-:W-:-:S02]  /*6bd0*/  LEA.HI R0, R0, R3, RZ, 0x5 ;  /* 0x0000000300007211 */ /* 0x000fc400078f28ff */
[----:B------:R-:W-:Y:S02]  /*6be0*/  PRMT R36, R36, 0x5410, R20 ;  /* 0x0000541024247816 */ /* 0x000fe40000000014 */
[----:B------:R-:W-:Y:S02]  /*6bf0*/  SHF.R.S32.HI R0, RZ, 0x5, R0 ;  /* 0x00000005ff007819 */ /* 0x000fe40000011400 */
[----:B------:R-:W-:-:S03]  /*6c00*/  PRMT R32, R32, 0x5410, R6 ;  /* 0x0000541020207816 */ /* 0x000fc60000000006 */
[----:B------:R-:W-:-:S04]  /*6c10*/  IMAD R28, R0, 0x200, R28 ;  /* 0x00000200001c7824 */ /* 0x000fc800078e021c */
[----:B------:R-:W-:-:S04]  /*6c20*/  IMAD R3, R28, 0x2, R19 ;  /* 0x000000021c037824 */ /* 0x000fc800078e0213 */
[C---:B------:R-:W-:Y:S02]  /*6c30*/  VIADD R4, R3.reuse, 0x18400 ;  /* 0x0001840003047836 */ /* 0x040fe40000000000 */
[----:B------:R-:W-:Y:S02]  /*6c40*/  VIADD R0, R3, 0x18440 ;  /* 0x0001844003007836 */ /* 0x000fe40000000000 */
[----:B------:R-:W-:Y:S01]  /*6c50*/  @P1 VIADD R0, R4, 0xffffffc0 ;  /* 0xffffffc004001836 */ /* 0x000fe20000000000 */
[----:B------:R-:W-:Y:S01]  /*6c60*/  ISETP.GE.AND P1, PT, R204, R27, PT ;  /* 0x0000001bcc00720c */ /* 0x000fe20003f26270 */
[----:B0-----:R-:W-:-:S12]  /*6c70*/  @!P0 BRA `(.L_x_10500) ;  /* 0x0000012000cc8947 */ /* 0x001fd80003800000 */
.L_x_10726:
[----:B------:R-:W-:Y:S05]  /*6c80*/  BSYNC B1 ;  /* 0x0000000000017941 */ /* 0x000fea0003800000 */
.L_x_10499:
        /* <DEDUP_REMOVED lines=11> */
[----:B0-----:R-:W-:Y:S02]  /*6d40*/  HADD2.F32 R14, -RZ, R34.H0_H0 ;  /* 0x20000022ff0e7230 */ /* 0x001fe40000004100 */
[----:B------:R-:W-:Y:S02]  /*6d50*/  HADD2.F32 R20, -RZ, R36.H0_H0 ;  /* 0x20000024ff147230 */ /* 0x000fe40000004100 */
        /* <DEDUP_REMOVED lines=33> */
.L_x_10504:
[----:B------:R-:W-:Y:S05]  /*6f70*/  BSYNC B2 ;  /* 0x0000000000027941 */ /* 0x000fea0003800000 */
.L_x_10503:
[----:B------:R-:W-:Y:S05]  /*6f80*/  @P1 BRA `(.L_x_10502) ;  /* 0x0000000000981947 */ /* 0x000fea0003800000 */
[----:B-1----:R-:W1:Y:S01]  /*6f90*/  LDS.128 R4, [R0] ;  /* 0x0000000000047984 */ /* 0x002e620000000c00 */
        /* <DEDUP_REMOVED lines=37> */
.L_x_10502:
[----:B------:R-:W-:Y:S05]  /*71f0*/  BSYNC B1 ;  /* 0x0000000000017941 */ /* 0x000fea0003800000 */
.L_x_10501:
        /* <DEDUP_REMOVED lines=22> */
[-C--:B0-----:R-:W-:Y:S01]  /*7360*/  FMUL.FTZ R14, R25, R5.reuse ;  /* 0x00000005190e7220 */ /* 0x081fe20000410000 */
        /* <DEDUP_REMOVED lines=23> */
.L_x_10507:
[----:B------:R-:W-:Y:S05]  /*74e0*/  BSYNC B1 ;  /* 0x0000000000017941 */ /* 0x000fea0003800000 */
.L_x_10506:
        /* <DEDUP_REMOVED lines=12> */
[-C--:B0-----:R-:W-:Y:S01]  /*75b0*/  FMUL.FTZ R14, R15, R4.reuse ;  /* 0x000000040f0e7220 */ /* 0x081fe20000410000 */
        /* <DEDUP_REMOVED lines=27> */
.L_x_10495:
[----:B------:R-:W-:-:S03]  /*7770*/  UMOV UR4, 0xffffffff ;  /* 0xffffffff00047882 */ /* 0x000fc60000000000 */
[----:B------:R-:W-:Y:S05]  /*7780*/  BRA.DIV UR4, `(.L_x_10508) ;  /* 0x0000011a041c7947 */ /* 0x000fea000b800000 */
[----:B------:R0:W1:Y:S04]  /*7790*/  SHFL.IDX PT, R0, R25, RZ, 0x1c1f ;  /* 0x001c1fff19007589 */ /* 0x00006800000e0000 */
[----:B------:R0:W0:Y:S04]  /*77a0*/  SHFL.IDX PT, R3, R24, RZ, 0x1c1f ;  /* 0x001c1fff18037589 */ /* 0x00002800000e0000 */
[----:B------:R0:W0:Y:S04]  /*77b0*/  SHFL.IDX PT, R4, R27, RZ, 0x1c1f ;  /* 0x001c1fff1b047589 */ /* 0x00002800000e0000 */
[----:B------:R0:W0:Y:S02]  /*77c0*/  SHFL.IDX PT, R14, R26, RZ, 0x1c1f ;  /* 0x001c1fff1a0e7589 */ /* 0x00002400000e0000 */
.L_x_10732:
[----:B------:R-:W5:Y:S01]  /*77d0*/  LDL R8, [R1+0x68] ;  /* 0x0000680001087983 */ /* 0x000f620000100800 */
[----:B------:R-:W-:Y:S01]  /*77e0*/  ULDC UR4, c[0x0][0x448] ;  /* 0x0001120000047ab9 */ /* 0x000fe20000000800 */
[----:B------:R-:W-:Y:S01]  /*77f0*/  BSSY B1, `(.L_x_10509) ;  /* 0x0000019000017945 */ /* 0x000fe20003800000 */
[----:B------:R-:W-:Y:S01]  /*7800*/  IMAD R5, R90, UR4, RZ ;  /* 0x000000045a057c24 */ /* 0x000fe2000f8e02ff */
[----:B------:R-:W-:Y:S02]  /*7810*/  CS2R R10, SRZ ;  /* 0x00000000000a7805 */ /* 0x000fe4000001ff00 */
[----:B0-----:R-:W-:Y:S02]  /*7820*/  CS2R R24, SRZ ;  /* 0x0000000000187805 */ /* 0x001fe4000001ff00 */
[----:B------:R-:W-:Y:S02]  /*7830*/  CS2R R26, SRZ ;  /* 0x00000000001a7805 */ /* 0x000fe4000001ff00 */
[----:B------:R-:W-:Y:S01]  /*7840*/  ISETP.GE.AND P0, PT, R6, R5, PT ;  /* 0x000000050600720c */ /* 0x000fe20003f06270 */
[----:B------:R-:W-:Y:S01]  /*7850*/  IMAD R5, R33, -0x80, R5 ;  /* 0xffffff8021057824 */ /* 0x000fe200078e0205 */
[----:B-----5:R-:W-:-:S04]  /*7860*/  LEA.HI R7, R8, R8, RZ, 0x1 ;  /* 0x0000000808077211 */ /* 0x020fc800078f08ff */
[----:B------:R-:W-:-:S05]  /*7870*/  LOP3.LUT R7, R7, 0xfffffffe, RZ, 0xc0, !PT ;  /* 0xfffffffe07077812 */ /* 0x000fca00078ec0ff */
[----:B------:R-:W-:Y:S01]  /*7880*/  IMAD.IADD R12, R8, 0x1, -R7 ;  /* 0x00000001080c7824 */ /* 0x000fe200078e0a07 */
[----:B------:R-:W-:-:S04]  /*7890*/  CS2R R8, SRZ ;  /* 0x0000000000087805 */ /* 0x000fc8000001ff00 */
[----:B------:R-:W-:Y:S01]  /*78a0*/  SHF.L.U32 R20, R12, 0x1f, RZ ;  /* 0x0000001f0c147819 */ /* 0x000fe200000006ff */
[----:B------:R-:W-:Y:S06]  /*78b0*/  @P0 BRA `(.L_x_10510) ;  /* 0x0000000000300947 */ /* 0x000fec0003800000 */
[----:B------:R-:W-:Y:S01]  /*78c0*/  ULDC UR4, c[0x0][0x3f4] ;  /* 0x0000fd0000047ab9 */ /* 0x000fe20000000800 */
[C---:B------:R-:W-:Y:S01]  /*78d0*/  IMAD.SHL.U32 R15, R16.reuse, 0x2, RZ ;  /* 0x00000002100f7824 */ /* 0x040fe200078e00ff */
[C---:B------:R-:W-:Y:S02]  /*78e0*/  ISETP.GE.AND P2, PT, R16.reuse, UR4, PT ;  /* 0x0000000410007c0c */ /* 0x040fe4000bf46270 */
[----:B------:R-:W-:Y:S02]  /*78f0*/  SHF.L.U64.HI R9, R16, 0x1, R17 ;  /* 0x0000000110097819 */ /* 0x000fe40000010211 */
[-C--:B------:R-:W-:Y:S02]  /*7900*/  IADD3 R6, P0, R3, R15.reuse, RZ ;  /* 0x0000000f03067210 */ /* 0x080fe40007f1e0ff */
[----:B------:R-:W-:-:S03]  /*7910*/  IADD3 R14, P1, R14, R15, RZ ;  /* 0x0000000f0e0e7210 */ /* 0x000fc60007f3e0ff */
[--C-:B-1----:R-:W-:Y:S02]  /*7920*/  IMAD.X R7, R0, 0x1, R9.reuse, P0 ;  /* 0x0000000100077824 */ /* 0x102fe400000e0609 */
[----:B------:R-:W-:Y:S01]  /*7930*/  IMAD.X R15, R4, 0x1, R9, P1 ;  /* 0x00000001040f7824 */ /* 0x000fe200008e0609 */
[----:B------:R-:W-:Y:S01]  /*7940*/  CS2R R8, SRZ ;  /* 0x0000000000087805 */ /* 0x000fe2000001ff00 */
[----:B------:R-:W-:Y:S06]  /*7950*/  @P2 BRA `(.L_x_10510) ;  /* 0x0000000000082947 */ /* 0x000fec0003800000 */
[----:B------:R0:W5:Y:S04]  /*7960*/  LD.E.128 R8, desc[UR60][R6.64] ;  /* 0x0000003c06087980 */ /* 0x000168000c101d00 */
[----:B------:R0:W5:Y:S02]  /*7970*/  LD.E.128 R24, desc[UR60][R14.64] ;  /* 0x0000003c0e187980 */ /* 0x000164000c101d00 */
.L_x_10510:
[----:B------:R-:W-:Y:S05]  /*7980*/  BSYNC B1 ;  /* 0x0000000000017941 */ /* 0x000fea0003800000 */
.L_x_10509:
[----:B------:R-:W2:Y:S01]  /*7990*/  SYNCS.PHASECHK.TRANS64.TRYWAIT P1, [R19+URZ+0x32400], R20 ;  /* 0x03240014130075a7 */ /* 0x000ea2000802017f */
[----:B-----5:R-:W-:Y:S01]  /*79a0*/  IMAD.MOV.U32 R39, RZ, RZ, R8 ;  /* 0x000000ffff277224 */ /* 0x020fe200078e0008 */
[----:B------:R-:W-:Y:S01]  /*79b0*/  SHF.R.U64 R43, R8, 0x10, R9 ;  /* 0x00000010082b7819 */ /* 0x000fe20000001209 */
[----:B------:R-:W-:Y:S01]  /*79c0*/  IMAD.MOV.U32 R40, RZ, RZ, R10 ;  /* 0x000000ffff287224 */ /* 0x000fe200078e000a */
[----:B-1----:R-:W-:Y:S01]  /*79d0*/  MOV R0, R9 ;  /* 0x0000000900007202 */ /* 0x002fe20000000f00 */
[----:B------:R-:W-:Y:S01]  /*79e0*/  IMAD.MOV.U32 R4, RZ, RZ, R11 ;  /* 0x000000ffff047224 */ /* 0x000fe200078e000b */
[----:B------:R-:W-:Y:S01]  /*79f0*/  SHF.R.U32.HI R8, RZ, 0x10, R9 ;  /* 0x00000010ff087819 */ /* 0x000fe20000011609 */
[----:B------:R-:W-:Y:S01]  /*7a00*/  IMAD.MOV.U32 R41, RZ, RZ, R24 ;  /* 0x000000ffff297224 */ /* 0x000fe200078e0018 */
[----:B------:R-:W-:Y:S01]  /*7a10*/  SHF.R.U64 R44, R10, 0x10, R11 ;  /* 0x000000100a2c7819 */ /* 0x000fe2000000120b */
[----:B0-----:R-:W-:Y:S01]  /*7a20*/  IMAD.MOV.U32 R6, RZ, RZ, R25 ;  /* 0x000000ffff067224 */ /* 0x001fe200078e0019 */
[----:B------:R-:W-:Y:S01]  /*7a30*/  SHF.R.U32.HI R9, RZ, 0x10, R11 ;  /* 0x00000010ff097819 */ /* 0x000fe2000001160b */
[----:B------:R-:W-:Y:S01]  /*7a40*/  IMAD.MOV.U32 R42, RZ, RZ, R26 ;  /* 0x000000ffff2a7224 */ /* 0x000fe200078e001a */
[----:B------:R-:W-:Y:S01]  /*7a50*/  VIMNMX R5, R5, 0x80, PT ;  /* 0x0000008005057848 */ /* 0x000fe20003fe0100 */
[----:B------:R-:W-:Y:S01]  /*7a60*/  IMAD.MOV.U32 R7, RZ, RZ, R27 ;  /* 0x000000ffff077224 */ /* 0x000fe200078e001b */
[--C-:B----4-:R-:W-:Y:S01]  /*7a70*/  SHF.R.U64 R45, R24, 0x10, R25.reuse ;  /* 0x00000010182d7819 */ /* 0x110fe20000001219 */
[----:B------:R-:W-:Y:S01]  /*7a80*/  VIADD R13, R204, 0x40 ;  /* 0x00000040cc0d7836 */ /* 0x000fe20000000000 */
[----:B------:R-:W0:Y:S01]  /*7a90*/  LDC R3, c[0x0][0x3f4] ;  /* 0x0000fd00ff037b82 */ /* 0x000e220000000800 */
        /* <DEDUP_REMOVED lines=16> */
[----:B--2---:R-:W-:-:S12]  /*7ba0*/  @!P1 BRA `(.L_x_10512) ;  /* 0x0000011400849947 */ /* 0x004fd80003800000 */
.L_x_10733:
[----:B------:R-:W-:Y:S05]  /*7bb0*/  BSYNC B1 ;  /* 0x0000000000017941 */ /* 0x000fea0003800000 */
.L_x_10511:
[----:B------:R-:W-:Y:S01]  /*7bc0*/  BSSY B1, `(.L_x_10513) ;  /* 0x000005f000017945 */ /* 0x000fe20003800000 */
[----:B------:R-:W-:-:S03]  /*7bd0*/  LOP3.LUT R0, R0, 0x38, RZ, 0xc0, !PT ;  /* 0x0000003800007812 */ /* 0x000fc600078ec0ff */
[----:B------:R-:W-:Y:S05]  /*7be0*/  @P2 BRA `(.L_x_10514) ;  /* 0x0000000400702947 */ /* 0x000fea0003800000 */
[----:B------:R-:W2:Y:S01]  /*7bf0*/  LDL R3, [R1+0x70] ;  /* 0x0000700001037983 */ /* 0x000ea20000100800 */
[----:B------:R-:W1:Y:S02]  /*7c00*/  S2R R4, SR_TID.X ;  /* 0x0000000000047919 */ /* 0x000e640000002100 */
[----:B-1----:R-:W-:-:S05]  /*7c10*/  VIADD R4, R4, 0xffffff80 ;  /* 0xffffff8004047836 */ /* 0x002fca0000000000 */
[----:B------:R-:W-:-:S04]  /*7c20*/  SHF.R.S32.HI R8, RZ, 0x1f, R4 ;  /* 0x0000001fff087819 */ /* 0x000fc80000011404 */
[----:B------:R-:W-:-:S04]  /*7c30*/  LEA.HI R8, R8, R4, RZ, 0x5 ;  /* 0x0000000408087211 */ /* 0x000fc800078f28ff */
[----:B------:R-:W-:Y:S01]  /*7c40*/  SHF.R.S32.HI R8, RZ, 0x5, R8 ;  /* 0x00000005ff087819 */ /* 0x000fe20000011408 */
[----:B------:R-:W-:Y:S02]  /*7c50*/  HADD2.F32 R28, -RZ, R41.H0_H0 ;  /* 0x20000029ff1c7230 */ /* 0x000fe40000004100 */
[----:B------:R-:W-:Y:S02]  /*7c60*/  HADD2.F32 R26, -RZ, R39.H0_H0 ;  /* 0x20000027ff1a7230 */ /* 0x000fe40000004100 */
[----:B------:R-:W-:Y:S02]  /*7c70*/  HADD2.F32 R29, -RZ, R45.H0_H0 ;  /* 0x2000002dff1d7230 */ /* 0x000fe40000004100 */
[----:B------:R-:W-:Y:S02]  /*7c80*/  HADD2.F32 R27, -RZ, R43.H0_H0 ;  /* 0x2000002bff1b7230 */ /* 0x000fe40000004100 */
[----:B--2---:R-:W-:-:S05]  /*7c90*/  IMAD.SHL.U32 R3, R3, 0x40, RZ ;  /* 0x0000004003037824 */ /* 0x004fca00078e00ff */
[----:B------:R-:W-:-:S04]  /*7ca0*/  LOP3.LUT R5, R3, 0x1c0, RZ, 0xc0, !PT ;  /* 0x000001c003057812 */ /* 0x000fc800078ec0ff */
[----:B------:R-:W-:Y:S02]  /*7cb0*/  LOP3.LUT R3, R5, 0x38, R16, 0xf8, !PT ;  /* 0x0000003805037812 */ /* 0x000fe400078ef810 */
[----:B------:R-:W-:-:S04]  /*7cc0*/  SHF.R.U32.HI R6, RZ, 0x3, R5 ;  /* 0x00000003ff067819 */ /* 0x000fc80000011605 */
[----:B------:R-:W-:-:S05]  /*7cd0*/  LOP3.LUT R3, R3, R6, RZ, 0x3c, !PT ;  /* 0x0000000603037212 */ /* 0x000fca00078e3cff */
[----:B------:R-:W-:Y:S01]  /*7ce0*/  IMAD R4, R8, 0x200, R3 ;  /* 0x0000020008047824 */ /* 0x000fe200078e0203 */
[----:B------:R-:W-:-:S05]  /*7cf0*/  LOP3.LUT R3, R6, R0, R5, 0x1e, !PT ;  /* 0x0000000006037212 */ /* 0x000fca00078e1e05 */
[----:B------:R-:W-:-:S04]  /*7d00*/  IMAD R8, R8, 0x200, R3 ;  /* 0x0000020008087824 */ /* 0x000fc800078e0203 */
[--C-:B------:R-:W-:Y:S02]  /*7d10*/  IMAD R38, R8, 0x2, R19.reuse ;  /* 0x0000000208267824 */ /* 0x100fe400078e0213 */
[----:B------:R-:W-:-:S03]  /*7d20*/  IMAD R37, R4, 0x2, R19 ;  /* 0x0000000204257824 */ /* 0x000fc600078e0213 */
[----:B------:R-:W0:Y:S04]  /*7d30*/  LDS.128 R8, [R38+0x18400] ;  /* 0x0184000026087984 */ /* 0x000e280000000c00 */
[----:B------:R-:W1:Y:S01]  /*7d40*/  LDS.128 R4, [R37+0x18400] ;  /* 0x0184000025047984 */ /* 0x000e620000000c00 */
[----:B0-----:R-:W-:Y:S02]  /*7d50*/  HADD2.F32 R20, -RZ, R8.H0_H0 ;  /* 0x20000008ff147230 */ /* 0x001fe40000004100 */
[----:B-1----:R-:W-:-:S03]  /*7d60*/  HADD2.F32 R3, -RZ, R4.H0_H0 ;  /* 0x20000004ff037230 */ /* 0x002fc60000004100 */
[C---:B------:R-:W-:Y:S01]  /*7d70*/  FMUL.FTZ R32, R20.reuse, R28 ;  /* 0x0000001c14207220 */ /* 0x040fe20000410000 */
[-C--:B------:R-:W-:Y:S01]  /*7d80*/  FMUL.FTZ R20, R20, R26.reuse ;  /* 0x0000001a14147220 */ /* 0x080fe20000410000 */
[----:B------:R-:W-:Y:S02]  /*7d90*/  HADD2.F32 R8, -RZ, R8.H1_H1 ;  /* 0x30000008ff087230 */ /* 0x000fe40000004100 */
        /* <DEDUP_REMOVED lines=9> */
[C---:B------:R-:W-:Y:S01]  /*7e30*/  FMUL.FTZ R34, R21.reuse, R26 ;  /* 0x0000001a15227220 */ /* 0x040fe20000410000 */
[----:B------:R-:W-:Y:S01]  /*7e40*/  FMUL.FTZ R21, R21, R20 ;  /* 0x0000001415157220 */ /* 0x000fe20000410000 */
[C---:B------:R-:W-:Y:S01]  /*7e50*/  FFMA.FTZ R31, R4.reuse, R27, -R31 ;  /* 0x0000001b041f7223 */ /* 0x040fe2000001081f */
[----:B------:R-:W-:Y:S01]  /*7e60*/  FFMA.FTZ R29, R4, R29, R3 ;  /* 0x0000001d041d7223 */ /* 0x000fe20000010003 */
[----:B------:R-:W-:-:S02]  /*7e70*/  HADD2.F32 R9, -RZ, R9.H1_H1 ;  /* 0x30000009ff097230 */ /* 0x000fc40000004100 */
[C---:B------:R-:W-:Y:S01]  /*7e80*/  FFMA.FTZ R34, R13.reuse, R20, -R34 ;  /* 0x000000140d227223 */ /* 0x040fe20000010822 */
[----:B------:R-:W-:Y:S02]  /*7e90*/  HADD2.F32 R8, -RZ, R45.H1_H1 ;  /* 0x3000002dff087230 */ /* 0x000fe40000004100 */
[----:B------:R-:W-:Y:S01]  /*7ea0*/  FFMA.FTZ R26, R13, R26, R21 ;  /* 0x0000001a0d1a7223 */ /* 0x000fe20000010015 */
[----:B------:R-:W-:Y:S02]  /*7eb0*/  HADD2.F32 R4, -RZ, R43.H1_H1 ;  /* 0x3000002bff047230 */ /* 0x000fe40000004100 */
[----:B------:R-:W-:Y:S02]  /*7ec0*/  HADD2.F32 R24, -RZ, R10.H0_H0 ;  /* 0x2000000aff187230 */ /* 0x000fe40000004100 */
[----:B------:R-:W-:Y:S02]  /*7ed0*/  HADD2.F32 R13, -RZ, R42.H0_H0 ;  /* 0x2000002aff0d7230 */ /* 0x000fe40000004100 */
[----:B------:R-:W-:-:S02]  /*7ee0*/  HADD2.F32 R3, -RZ, R40.H0_H0 ;  /* 0x20000028ff037230 */ /* 0x000fc40000004100 */
[C---:B------:R-:W-:Y:S01]  /*7ef0*/  FMUL.FTZ R20, R9.reuse, R8 ;  /* 0x0000000809147220 */ /* 0x040fe20000410000 */
[----:B------:R-:W-:Y:S02]  /*7f00*/  HADD2.F32 R5, -RZ, R5.H1_H1 ;  /* 0x30000005ff057230 */ /* 0x000fe40000004100 */
[----:B------:R-:W-:Y:S01]  /*7f10*/  FMUL.FTZ R36, R9, R4 ;  /* 0x0000000409247220 */ /* 0x000fe20000410000 */
[----:B------:R-:W-:Y:S02]  /*7f20*/  HADD2.F32 R14, -RZ, R6.H0_H0 ;  /* 0x20000006ff0e7230 */ /* 0x000fe40000004100 */
[C---:B------:R-:W-:Y:S01]  /*7f30*/  FMUL.FTZ R35, R24.reuse, R13 ;  /* 0x0000000d18237220 */ /* 0x040fe20000410000 */
[----:B------:R-:W-:Y:S02]  /*7f40*/  HADD2.F32 R10, -RZ, R10.H1_H1 ;  /* 0x3000000aff0a7230 */ /* 0x000fe40000004100 */
[----:B------:R-:W-:Y:S01]  /*7f50*/  FMUL.FTZ R24, R24, R3 ;  /* 0x0000000318187220 */ /* 0x000fe20000410000 */
[----:B------:R-:W-:-:S02]  /*7f60*/  HADD2.F32 R21, -RZ, R46.H0_H0 ;  /* 0x2000002eff157230 */ /* 0x000fc40000004100 */
[----:B------:R-:W-:Y:S02]  /*7f70*/  HADD2.F32 R9, -RZ, R44.H0_H0 ;  /* 0x2000002cff097230 */ /* 0x000fe40000004100 */
[C---:B------:R-:W-:Y:S01]  /*7f80*/  FFMA.FTZ R27, R5.reuse, R4, -R20 ;  /* 0x00000004051b7223 */ /* 0x040fe20000010814 */
[----:B------:R-:W-:Y:S01]  /*7f90*/  FFMA.FTZ R33, R5, R8, R36 ;  /* 0x0000000805217223 */ /* 0x000fe20000010024 */
[----:B------:R-:W-:Y:S01]  /*7fa0*/  FFMA.FTZ R35, R14, R3, -R35 ;  /* 0x000000030e237223 */ /* 0x000fe20000010823 */
[----:B------:R-:W-:Y:S02]  /*7fb0*/  HADD2.F32 R6, -RZ, R6.H1_H1 ;  /* 0x30000006ff067230 */ /* 0x000fe40000004100 */
[----:B------:R-:W-:Y:S01]  /*7fc0*/  FMUL.FTZ R5, R10, R21 ;  /* 0x000000150a057220 */ /* 0x000fe20000410000 */
[--C-:B------:R-:W-:Y:S02]  /*7fd0*/  HADD2.F32 R25, -RZ, R11.reuse.H0_H0 ;  /* 0x2000000bff197230 */ /* 0x100fe40000004100 */
[----:B------:R-:W-:Y:S01]  /*7fe0*/  FFMA.FTZ R24, R14, R13, R24 ;  /* 0x0000000d0e187223 */ /* 0x000fe20000010018 */
[----:B------:R-:W-:Y:S01]  /*7ff0*/  FMUL.FTZ R3, R10, R9 ;  /* 0x000000090a037220 */ /* 0x000fe20000410000 */
[----:B------:R-:W-:-:S02]  /*8000*/  HADD2.F32 R11, -RZ, R11.H1_H1 ;  /* 0x3000000bff0b7230 */ /* 0x000fc40000004100 */
[----:B------:R-:W-:Y:S02]  /*8010*/  HADD2.F32 R10, -RZ, R42.H1_H1 ;  /* 0x3000002aff0a7230 */ /* 0x000fe40000004100 */
[----:B------:R-:W-:Y:S02]  /*8020*/  HADD2.F32 R14, -RZ, R46.H1_H1 ;  /* 0x3000002eff0e7230 */ /* 0x000fe40000004100 */
[----:B------:R-:W-:Y:S02]  /*8030*/  HADD2.F32 R4, -RZ, R40.H1_H1 ;  /* 0x30000028ff047230 */ /* 0x000fe40000004100 */
[----:B------:R-:W-:Y:S02]  /*8040*/  HADD2.F32 R8, -RZ, R44.H1_H1 ;  /* 0x3000002cff087230 */ /* 0x000fe40000004100 */
[C---:B------:R-:W-:Y:S01]  /*8050*/  FFMA.FTZ R20, R6.reuse, R9, -R5 ;  /* 0x0000000906147223 */ /* 0x040fe20000010805 */
[--C-:B------:R-:W-:Y:S02]  /*8060*/  HADD2.F32 R15, -RZ, R7.reuse.H0_H0 ;  /* 0x20000007ff0f7230 */ /* 0x100fe40000004100 */
        /* <DEDUP_REMOVED lines=20> */
.L_x_10514:
[----:B------:R-:W-:Y:S05]  /*81b0*/  BSYNC B1 ;  /* 0x0000000000017941 */ /* 0x000fea0003800000 */
.L_x_10513:
[----:B------:R-:W-:Y:S05]  /*81c0*/  @P0 BRA `(.L_x_10505) ;  /* 0x0000000400600947 */ /* 0x000fea0003800000 */
[----:B------:R-:W2:Y:S01]  /*81d0*/  LDL R3, [R1+0x58] ;  /* 0x0000580001037983 */ /* 0x000ea20000100800 */
[C---:B-1----:R-:W-:Y:S02]  /*81e0*/  VIADD R4, R204.reuse, 0x40 ;  /* 0x00000040cc047836 */ /* 0x042fe40000000000 */
[----:B------:R-:W-:Y:S01]  /*81f0*/  VIADD R5, R204, 0x40 ;  /* 0x00000040cc057836 */ /* 0x000fe20000000000 */
[----:B---3--:R-:W3:Y:S02]  /*8200*/  LDL R47, [R1+0x74] ;  /* 0x00007400012f7983 */ /* 0x008ee40000100800 */
[----:B------:R-:W-:Y:S01]  /*8210*/  SHF.L.U32 R4, R4, 0x6, RZ ;  /* 0x0000000604047819 */ /* 0x000fe200000006ff */
[----:B------:R-:W-:-:S03]  /*8220*/  IMAD.SHL.U32 R5, R5, 0x40, RZ ;  /* 0x0000004005057824 */ /* 0x000fc600078e00ff */
[----:B------:R-:W-:Y:S02]  /*8230*/  LOP3.LUT R4, R4, 0x1c0, RZ, 0xc0, !PT ;  /* 0x000001c004047812 */ /* 0x000fe400078ec0ff */
[----:B------:R-:W-:Y:S02]  /*8240*/  LOP3.LUT R5, R5, 0x1c0, RZ, 0xc0, !PT ;  /* 0x000001c005057812 */ /* 0x000fe400078ec0ff */
[----:B------:R-:W-:-:S04]  /*8250*/  SHF.R.U32.HI R4, RZ, 0x3, R4 ;  /* 0x00000003ff047819 */ /* 0x000fc80000011604 */
[----:B------:R-:W-:Y:S01]  /*8260*/  LOP3.LUT R0, R4, R0, R5, 0x1e, !PT ;  /* 0x0000000004007212 */ /* 0x000fe200078e1e05 */
[----:B------:R-:W-:Y:S02]  /*8270*/  HADD2.F32 R29, -RZ, R41.H0_H0 ;  /* 0x20000029ff1d7230 */ /* 0x000fe40000004100 */
[----:B------:R-:W-:Y:S02]  /*8280*/  HADD2.F32 R27, -RZ, R39.H0_H0 ;  /* 0x20000027ff1b7230 */ /* 0x000fe40000004100 */
[----:B------:R-:W-:Y:S02]  /*8290*/  HADD2.F32 R32, -RZ, R45.H0_H0 ;  /* 0x2000002dff207230 */ /* 0x000fe40000004100 */
[----:B------:R-:W-:Y:S02]  /*82a0*/  HADD2.F32 R28, -RZ, R43.H0_H0 ;  /* 0x2000002bff1c7230 */ /* 0x000fe40000004100 */
[----:B------:R-:W-:Y:S02]  /*82b0*/  HADD2.F32 R31, -RZ, R41.H1_H1 ;  /* 0x30000029ff1f7230 */ /* 0x000fe40000004100 */
[----:B------:R-:W-:-:S02]  /*82c0*/  HADD2.F32 R33, -RZ, R45.H1_H1 ;  /* 0x3000002dff217230 */ /* 0x000fc40000004100 */
[----:B------:R-:W-:Y:S02]  /*82d0*/  HADD2.F32 R38, -RZ, R46.H0_H0 ;  /* 0x2000002eff267230 */ /* 0x000fe40000004100 */
[----:B------:R-:W-:Y:S02]  /*82e0*/  HADD2.F32 R34, -RZ, R40.H0_H0 ;  /* 0x20000028ff227230 */ /* 0x000fe40000004100 */
[--C-:B------:R-:W-:Y:S02]  /*82f0*/  HADD2.F32 R36, -RZ, R42.reuse.H0_H0 ;  /* 0x2000002aff247230 */ /* 0x100fe40000004100 */
[----:B------:R-:W-:Y:S02]  /*8300*/  HADD2.F32 R35, -RZ, R42.H1_H1 ;  /* 0x3000002aff237230 */ /* 0x000fe40000004100 */
[----:B------:R-:W-:Y:S02]  /*8310*/  HADD2.F32 R37, -RZ, R46.H1_H1 ;  /* 0x3000002eff257230 */ /* 0x000fe40000004100 */
[----:B--2---:R-:W-:-:S04]  /*8320*/  IMAD.IADD R0, R3, 0x1, R0 ;  /* 0x0000000103007824 */ /* 0x004fc800078e0200 */
[----:B------:R-:W-:Y:S01]  /*8330*/  IMAD R0, R0, 0x2, R19 ;  /* 0x0000000200007824 */ /* 0x000fe200078e0213 */
[----:B---3--:R-:W-:Y:S04]  /*8340*/  LDS.128 R4, [R47+0x18400] ;  /* 0x018400002f047984 */ /* 0x008fe80000000c00 */
[----:B------:R-:W0:Y:S02]  /*8350*/  LDS.128 R8, [R0+0x18400] ;  /* 0x0184000000087984 */ /* 0x000e240000000c00 */
[----:B0-----:R-:W-:Y:S02]  /*8360*/  HADD2.F32 R20, -RZ, R8.H0_H0 ;  /* 0x20000008ff147230 */ /* 0x001fe40000004100 */
[----:B------:R-:W-:Y:S02]  /*8370*/  HADD2.F32 R3, -RZ, R4.H0_H0 ;  /* 0x20000004ff037230 */ /* 0x000fe40000004100 */
[----:B------:R-:W-:-:S02]  /*8380*/  HADD2.F32 R8, -RZ, R8.H1_H1 ;  /* 0x30000008ff087230 */ /* 0x000fc40000004100 */
[-C--:B------:R-:W-:Y:S01]  /*8390*/  FMUL.FTZ R26, R29, R20.reuse ;  /* 0x000000141d1a7220 */ /* 0x080fe20000410000 */
[C---:B------:R-:W-:Y:S01]  /*83a0*/  FMUL.FTZ R20, R27.reuse, R20 ;  /* 0x000000141b147220 */ /* 0x040fe20000410000 */
[----:B------:R-:W-:Y:S02]  /*83b0*/  HADD2.F32 R21, -RZ, R9.H0_H0 ;  /* 0x20000009ff157230 */ /* 0x000fe40000004100 */
[----:B------:R-:W-:Y:S02]  /*83c0*/  HADD2.F32 R4, -RZ, R4.H1_H1 ;  /* 0x30000004ff047230 */ /* 0x000fe40000004100 */
[-C--:B------:R-:W-:Y:S01]  /*83d0*/  FFMA.FTZ R26, R27, R3.reuse, -R26 ;  /* 0x000000031b1a7223 */ /* 0x080fe2000001081a */
[----:B------:R-:W-:Y:S01]  /*83e0*/  FFMA.FTZ R20, R29, R3, R20 ;  /* 0x000000031d147223 */ /* 0x000fe20000010014 */
[-C--:B------:R-:W-:Y:S01]  /*83f0*/  FMUL.FTZ R27, R32, R8.reuse ;  /* 0x00000008201b7220 */ /* 0x080fe20000410000 */
[----:B------:R-:W-:Y:S02]  /*8400*/  HADD2.F32 R29, -RZ, R39.H1_H1 ;  /* 0x30000027ff1d7230 */ /* 0x000fe40000004100 */
[----:B------:R-:W-:Y:S01]  /*8410*/  FMUL.FTZ R3, R28, R8 ;  /* 0x000000081c037220 */ /* 0x000fe20000410000 */
[----:B------:R-:W-:-:S02]  /*8420*/  HADD2.F32 R13, -RZ, R5.H0_H0 ;  /* 0x20000005ff0d7230 */ /* 0x000fc40000004100 */
[-C--:B------:R-:W-:Y:S01]  /*8430*/  FMUL.FTZ R8, R31, R21.reuse ;  /* 0x000000151f087220 */ /* 0x080fe20000410000 */
[-C--:B------:R-:W-:Y:S01]  /*8440*/  FFMA.FTZ R27, R28, R4.reuse, -R27 ;  /* 0x000000041c1b7223 */ /* 0x080fe2000001081b */
[----:B------:R-:W-:Y:S02]  /*8450*/  HADD2.F32 R9, -RZ, R9.H1_H1 ;  /* 0x30000009ff097230 */ /* 0x000fe40000004100 */
[C---:B------:R-:W-:Y:S01]  /*8460*/  FMUL.FTZ R28, R29.reuse, R21 ;  /* 0x000000151d1c7220 */ /* 0x040fe20000410000 */
[----:B------:R-:W-:Y:S01]  /*8470*/  FFMA.FTZ R21, R29, R13, -R8 ;  /* 0x0000000d1d157223 */ /* 0x000fe20000010808 */
[----:B------:R-:W-:Y:S02]  /*8480*/  HADD2.F32 R29, -RZ, R43.H1_H1 ;  /* 0x3000002bff1d7230 */ /* 0x000fe40000004100 */
[----:B------:R-:W-:Y:S01]  /*8490*/  FFMA.FTZ R3, R32, R4, R3 ;  /* 0x0000000420037223 */ /* 0x000fe20000010003 */
[----:B------:R-:W-:Y:S02]  /*84a0*/  HADD2.F32 R5, -RZ, R5.H1_H1 ;  /* 0x30000005ff057230 */ /* 0x000fe40000004100 */
[----:B------:R-:W-:Y:S01]  /*84b0*/  FMUL.FTZ R4, R33, R9 ;  /* 0x0000000921047220 */ /* 0x000fe20000410000 */
[----:B------:R-:W-:-:S02]  /*84c0*/  HADD2.F32 R24, -RZ, R10.H0_H0 ;  /* 0x2000000aff187230 */ /* 0x000fc40000004100 */
        /* <DEDUP_REMOVED lines=8> */
[----:B------:R-:W-:Y:S01]  /*8550*/  FFMA.FTZ R28, R31, R13, R28 ;  /* 0x0000000d1f1c7223 */ /* 0x000fe2000001001c */
[--C-:B------:R-:W-:Y:S02]  /*8560*/  HADD2.F32 R25, -RZ, R11.reuse.H0_H0 ;  /* 0x2000000bff197230 */ /* 0x100fe40000004100 */
[----:B------:R-:W-:Y:S01]  /*8570*/  FMUL.FTZ R31, R4, R10 ;  /* 0x0000000a041f7220 */ /* 0x000fe20000410000 */
[----:B------:R-:W-:Y:S02]  /*8580*/  HADD2.F32 R11, -RZ, R11.H1_H1 ;  /* 0x3000000bff0b7230 */ /* 0x000fe40000004100 */
[-C--:B------:R-:W-:Y:S01]  /*8590*/  FMUL.FTZ R13, R36, R24.reuse ;  /* 0x00000018240d7220 */ /* 0x080fe20000410000 */
[----:B------:R-:W-:Y:S01]  /*85a0*/  FMUL.FTZ R29, R34, R24 ;  /* 0x00000018221d7220 */ /* 0x000fe20000410000 */
[----:B------:R-:W-:Y:S01]  /*85b0*/  FFMA.FTZ R10, R4, R6, -R5 ;  /* 0x00000006040a7223 */ /* 0x000fe20000010805 */
[----:B------:R-:W-:Y:S02]  /*85c0*/  HADD2.F32 R5, -RZ, R40.H1_H1 ;  /* 0x30000028ff057230 */ /* 0x000fe40000004100 */
[----:B------:R-:W-:-:S02]  /*85d0*/  HADD2.F32 R33, -RZ, R44.H1_H1 ;  /* 0x3000002cff217230 */ /* 0x000fc40000004100 */
[-C--:B------:R-:W-:Y:S01]  /*85e0*/  FFMA.FTZ R13, R34, R14.reuse, -R13 ;  /* 0x0000000e220d7223 */ /* 0x080fe2000001080d */
[--C-:B------:R-:W-:Y:S02]  /*85f0*/  HADD2.F32 R15, -RZ, R7.reuse.H0_H0 ;  /* 0x20000007ff0f7230 */ /* 0x100fe40000004100 */
        /* <DEDUP_REMOVED lines=21> */
.L_x_10505:
[----:B------:R-:W-:Y:S05]  /*8750*/  BSYNC B0 ;  /* 0x0000000000007941 */ /* 0x000fea0003800000 */
.L_x_10494:
        /* <DEDUP_REMOVED lines=8> */
.L_x_10491:
[----:B012---:R-:W0:Y:S01]  /*87e0*/  S2R R0, SR_TID.X ;  /* 0x0000000000007919 */ /* 0x007e220000002100 */
[----:B------:R-:W-:Y:S01]  /*87f0*/  ISETP.NE.AND P0, PT, R209, 0x3, PT ;  /* 0x00000003d100780c */ /* 0x000fe20003f05270 */
[----:B------:R-:W-:Y:S05]  /*8800*/  WARPSYNC.ALL ;  /* 0x0000000000007948 */ /* 0x000fea0003800000 */
[----:B0-----:R-:W-:-:S05]  /*8810*/  SHF.R.U32.HI R0, RZ, 0x7, R0 ;  /* 0x00000007ff007819 */ /* 0x001fca0000011600 */
[----:B------:R-:W-:-:S05]  /*8820*/  VIADD R72, R0, 0x8 ;  /* 0x0000000800487836 */ /* 0x000fca0000000000 */
[----:B------:R0:W-:Y:S06]  /*8830*/  BAR.SYNC.DEFER_BLOCKING R72, 0x100 ;  /* 0x000400480000751d */ /* 0x0001ec0000010000 */
[----:B------:R-:W-:Y:S05]  /*8840*/  @!P0 BRA `(.L_x_10515) ;  /* 0x0000000000048947 */ /* 0x000fea0003800000 */
[----:B------:R-:W-:Y:S01]  /*8850*/  BPT.TRAP 0x1 ;  /* 0x000000040000795c */ /* 0x000fe20000300000 */
.L_x_10515:
[----:B------:R-:W-:Y:S01]  /*8860*/  IMAD R3, R205, 0x8, R19 ;  /* 0x00000008cd037824 */ /* 0x000fe200078e0213 */
[----:B------:R-:W-:-:S04]  /*8870*/  SHF.L.U32 R6, R216, 0x1f, RZ ;  /* 0x0000001fd8067819 */ /* 0x000fc800000006ff */
[----:B------:R1:W2:Y:S01]  /*8880*/  SYNCS.PHASECHK.TRANS64.TRYWAIT P1, [R3+URZ+0x32430], R6 ;  /* 0x03243006030075a7 */ /* 0x0002a2000802017f */
[----:B------:R-:W-:Y:S05]  /*8890*/  @!P0 BRA `(.L_x_10516) ;  /* 0x0000000000048947 */ /* 0x000fea0003800000 */
[----:B------:R-:W-:Y:S01]  /*88a0*/  BPT.TRAP 0x1 ;  /* 0x000000040000795c */ /* 0x000fe20000300000 */
.L_x_10516:
[----:B------:R-:W-:-:S05]  /*88b0*/  VIADD R0, R19, 0x1c400 ;  /* 0x0001c40013007836 */ /* 0x000fca0000000000 */
[----:B------:R-:W-:-:S04]  /*88c0*/  SHF.R.U32.HI R0, RZ, 0x4, R0 ;  /* 0x00000004ff007819 */ /* 0x000fc80000011600 */
[----:B------:R-:W-:Y:S01]  /*88d0*/  LOP3.LUT R0, R0, 0x3fff, RZ, 0xc0, !PT ;  /* 0x00003fff00007812 */ /* 0x000fe200078ec0ff */
[----:B--2---:R-:W-:Y:S06]  /*88e0*/  @P1 BRA `(.L_x_10517) ;  /* 0x0000000000081947 */ /* 0x004fec0003800000 */
[----:B------:R-:W2:Y:S02]  /*88f0*/  SYNCS.PHASECHK.TRANS64.TRYWAIT P1, [R3+URZ+0x32430], R6 ;  /* 0x03243006030075a7 */ /* 0x000ea4000802017f */
[----:B--2---:R-:W-:Y:S05]  /*8900*/  @!P1 BRA `(.L_x_10518) ;  /* 0x0000010800409947 */ /* 0x004fea0003800000 */
.L_x_10517:
[----:B------:R-:W-:Y:S05]  /*8910*/  WARPSYNC.ALL ;  /* 0x0000000000007948 */ /* 0x000fea0003800000 */
[----:B------:R-:W-:Y:S02]  /*8920*/  LOP3.LUT R21, R0, 0x10000, RZ, 0xfc, !PT ;  /* 0x0001000000157812 */ /* 0x000fe400078efcff */
[----:B------:R-:W-:-:S03]  /*8930*/  LEA R30, R30, R19, 0xd ;  /* 0x000000131e1e7211 */ /* 0x000fc600078e68ff */
[----:B------:R-:W-:Y:S01]  /*8940*/  IMAD R4, R205, 0x300, R21 ;  /* 0x00000300cd047824 */ /* 0x000fe200078e0215 */
[----:B------:R-:W-:Y:S01]  /*8950*/  UMOV UR9, 0x40000040 ;  /* 0x4000004000097882 */ /* 0x000fe20000000000 */
[----:B------:R-:W-:Y:S01]  /*8960*/  IMAD.MOV.U32 R5, RZ, RZ, 0x40000040 ;  /* 0x40000040ff057424 */ /* 0x000fe200078e00ff */
[----:B------:R-:W-:Y:S01]  /*8970*/  R2UR UR4, R30 ;  /* 0x000000001e0472ca */ /* 0x000fe200000e0000 */
[C---:B------:R-:W-:Y:S01]  /*8980*/  VIADD R8, R4.reuse, 0x2 ;  /* 0x0000000204087836 */ /* 0x040fe20000000000 */
[----:B------:R-:W-:Y:S01]  /*8990*/  R2UR UR10, R4 ;  /* 0x00000000040a72ca */ /* 0x000fe200000e0000 */
[----:B---345:R-:W-:Y:S01]  /*89a0*/  WARPGROUP.ARRIVE ;  /* 0x00000000000079c5 */ /* 0x038fe20000000000 */
[----:B------:R-:W-:Y:S01]  /*89b0*/  R2UR UR11, R5 ;  /* 0x00000000050b72ca */ /* 0x000fe200000e0000 */
[----:B------:R-:W-:Y:S01]  /*89c0*/  IMAD.MOV.U32 R9, RZ, RZ, 0x40000040 ;  /* 0x40000040ff097424 */ /* 0x000fe200078e00ff */
[----:B------:R-:W-:Y:S01]  /*89d0*/  SHF.L.U32 R12, R12, 0x1f, RZ ;  /* 0x0000001f0c0c7819 */ /* 0x000fe200000006ff */
[----:B------:R-:W-:Y:S01]  /*89e0*/  IMAD.U32 R11, RZ, RZ, UR9 ;  /* 0x00000009ff0b7e24 */ /* 0x000fe2000f8e00ff */
[----:B------:R-:W-:Y:S01]  /*89f0*/  BSSY B0, `(.L_x_10519) ;  /* 0x0000031000007945 */ /* 0x000fe20003800000 */
[----:B------:R-:W-:-:S04]  /*8a00*/  IMAD.MOV.U32 R5, RZ, RZ, 0x40000040 ;  /* 0x40000040ff057424 */ /* 0x000fc800078e00ff */
[----:B------:R-:W-:-:S04]  /*8a10*/  UIADD3 UR5, UR4, 0x18400, URZ ;  /* 0x0001840004057890 */ /* 0x000fc8000fffe03f */
[----:B------:R-:W-:-:S04]  /*8a20*/  USHF.R.U32.HI UR5, URZ, 0x4, UR5 ;  /* 0x000000043f057899 */ /* 0x000fc80008011605 */
[----:B------:R-:W-:-:S04]  /*8a30*/  ULOP3.LUT UR5, UR5, 0x3fff, URZ, 0xc0, !UPT ;  /* 0x00003fff05057892 */ /* 0x000fc8000f8ec03f */
[----:B------:R-:W-:-:S04]  /*8a40*/  ULOP3.LUT UR6, UR5, 0x10000, URZ, 0xfc, !UPT ;  /* 0x0001000005067892 */ /* 0x000fc8000f8efc3f */
[----:B------:R-:W-:-:S03]  /*8a50*/  UIADD3 UR5, UR6, 0x2, URZ ;  /* 0x0000000206057890 */ /* 0x000fc6000fffe03f */
[----:B------:R-:W-:Y:S02]  /*8a60*/  UMOV UR8, UR6 ;  /* 0x0000000600087c82 */ /* 0x000fe40008000000 */
[----:B------:R-:W-:Y:S01]  /*8a70*/  HGMMA.64x96x16.F32 R24, gdesc[UR8], RZ, !UPT, gsb0 ;  /* 0x01600000081879f0 */ /* 0x000fe2000c0008ff */
[----:B------:R-:W-:Y:S01]  /*8a80*/  R2UR UR10, R8 ;  /* 0x00000000080a72ca */ /* 0x000fe200000e0000 */
[----:B------:R-:W-:Y:S01]  /*8a90*/  IMAD.U32 R10, RZ, RZ, UR8 ;  /* 0x00000008ff0a7e24 */ /* 0x000fe2000f8e00ff */
[----:B------:R-:W-:Y:S01]  /*8aa0*/  R2UR UR11, R9 ;  /* 0x00000000090b72ca */ /* 0x000fe200000e0000 */
[----:B------:R-:W-:Y:S01]  /*8ab0*/  UMOV UR8, UR5 ;  /* 0x0000000500087c82 */ /* 0x000fe20008000000 */
[----:B------:R-:W-:Y:S01]  /*8ac0*/  UMOV UR9, 0x40000040 ;  /* 0x4000004000097882 */ /* 0x000fe20000000000 */
[----:B------:R-:W-:Y:S01]  /*8ad0*/  IMAD.MOV.U32 R9, RZ, RZ, 0x40000040 ;  /* 0x40000040ff097424 */ /* 0x000fe200078e00ff */
[C---:B------:R-:W-:Y:S01]  /*8ae0*/  IADD3 R8, R4.reuse, 0x4, RZ ;  /* 0x0000000404087810 */ /* 0x040fe20007ffe0ff */
[----:B------:R-:W-:Y:S01]  /*8af0*/  UIADD3 UR5, UR6, 0x4, URZ ;  /* 0x0000000406057890 */ /* 0x000fe2000fffe03f */
[----:B------:R3:W-:Y:S01]  /*8b00*/  STL.64 [R1+0x50], R10 ;  /* 0x0000500a01007387 */ /* 0x0007e20000100a00 */
[----:B------:R-:W-:-:S02]  /*8b10*/  VIADD R4, R4, 0x6 ;  /* 0x0000000604047836 */ /* 0x000fc40000000000 */
[----:B---3--:R-:W-:Y:S02]  /*8b20*/  IMAD.U32 R10, RZ, RZ, UR8 ;  /* 0x00000008ff0a7e24 */ /* 0x008fe4000f8e00ff */
        /* <DEDUP_REMOVED lines=9> */
[----:B------:R-:W-:Y:S01]  /*8bc0*/  UIADD3 UR5, UR6, 0x6, URZ ;  /* 0x0000000606057890 */ /* 0x000fe2000fffe03f */
[----:B------:R-:W-:Y:S02]  /*8bd0*/  IMAD.U32 R8, RZ, RZ, UR8 ;  /* 0x00000008ff087e24 */ /* 0x000fe4000f8e00ff */
        /* <DEDUP_REMOVED lines=9> */
[----:B------:R-:W-:Y:S02]  /*8c70*/  IMAD.U32 R4, RZ, RZ, UR8 ;  /* 0x00000008ff047e24 */ /* 0x000fe4000f8e00ff */
[----:B------:R-:W-:-:S05]  /*8c80*/  IMAD.U32 R5, RZ, RZ, UR9 ;  /* 0x00000009ff057e24 */ /* 0x000fca000f8e00ff */
[----:B------:R3:W-:Y:S01]  /*8c90*/  STL.64 [R1+0x38], R4 ;  /* 0x0000380401007387 */ /* 0x0007e20000100a00 */
[----:B------:R-:W-:Y:S02]  /*8ca0*/  WARPGROUP.DEPBAR.LE gsb0, 0x0 ;  /* 0x00008000000079c5 */ /* 0x000fe40000010000 */
[----:B------:R-:W-:-:S06]  /*8cb0*/  WARPGROUP.ARRIVE ;  /* 0x00000000000079c5 */ /* 0x000fcc0000000000 */
[----:B------:R-:W-:Y:S03]  /*8cc0*/  HGMMA.64x96x16.F32 R24, gdesc[UR8], R24, gsb0 ;  /* 0x01600000081879f0 */ /* 0x000fe60008000818 */
[----:B------:R-:W-:Y:S02]  /*8cd0*/  WARPGROUP.DEPBAR.LE gsb0, 0x0 ;  /* 0x00008000000079c5 */ /* 0x000fe40000010000 */
[----:B------:R-:W4:Y:S02]  /*8ce0*/  SYNCS.PHASECHK.TRANS64.TRYWAIT P1, [R19+URZ+0x32410], R12 ;  /* 0x0324100c130075a7 */ /* 0x000f24000802017f */
[----:B---34-:R-:W-:Y:S05]  /*8cf0*/  @!P1 BRA `(.L_x_10520) ;  /* 0x0000010400589947 */ /* 0x018fea0003800000 */
.L_x_10734:
[----:B------:R-:W-:Y:S05]  /*8d00*/  BSYNC B0 ;  /* 0x0000000000007941 */ /* 0x000fea0003800000 */
.L_x_10519:
[----:B------:R-:W-:Y:S05]  /*8d10*/  @!P0 BRA `(.L_x_10521) ;  /* 0x0000000000048947 */ /* 0x000fea0003800000 */
[----:B------:R-:W-:Y:S01]  /*8d20*/  BPT.TRAP 0x1 ;  /* 0x000000040000795c */ /* 0x000fe20000300000 */
.L_x_10521:
[----:B------:R4:W0:Y:S01]  /*8d30*/  SYNCS.PHASECHK.TRANS64.TRYWAIT P1, [R3+URZ+0x32450], R6 ;  /* 0x03245006030075a7 */ /* 0x000822000802017f */
[----:B------:R-:W-:Y:S05]  /*8d40*/  @!P0 BRA `(.L_x_10522) ;  /* 0x0000000000048947 */ /* 0x000fea0003800000 */
[----:B------:R-:W-:Y:S01]  /*8d50*/  BPT.TRAP 0x1 ;  /* 0x000000040000795c */ /* 0x000fe20000300000 */
.L_x_10522:
[----:B0-----:R-:W-:Y:S05]  /*8d60*/  @P1 BRA `(.L_x_10523) ;  /* 0x0000000000081947 */ /* 0x001fea0003800000 */
[----:B------:R-:W0:Y:S02]  /*8d70*/  SYNCS.PHASECHK.TRANS64.TRYWAIT P1, [R3+URZ+0x32450], R6 ;  /* 0x03245006030075a7 */ /* 0x000e24000802017f */
[----:B0-----:R-:W-:Y:S05]  /*8d80*/  @!P1 BRA `(.L_x_10524) ;  /* 0x0000010400489947 */ /* 0x001fea0003800000 */
.L_x_10523:
[----:B------:R-:W-:Y:S05]  /*8d90*/  WARPSYNC.ALL ;  /* 0x0000000000007948 */ /* 0x000fea0003800000 */
[----:B------:R-:W-:Y:S01]  /*8da0*/  IADD3 R20, R19, 0x400, RZ ;  /* 0x0000040013147810 */ /* 0x000fe20007ffe0ff */
[----:B------:R-:W-:Y:S01]  /*8db0*/  UIADD3 UR4, UR4, 0x22400, URZ ;  /* 0x0002240004047890 */ /* 0x000fe2000fffe03f */
[----:B------:R-:W-:Y:S01]  /*8dc0*/  IMAD.MOV.U32 R5, RZ, RZ, 0x40000040 ;  /* 0x40000040ff057424 */ /* 0x000fe200078e00ff */
[----:B------:R-:W-:Y:S01]  /*8dd0*/  WARPGROUP.ARRIVE ;  /* 0x00000000000079c5 */ /* 0x000fe20000000000 */
[----:B------:R-:W-:Y:S01]  /*8de0*/  SHF.R.U32.HI R20, RZ, 0x4, R20 ;  /* 0x00000004ff147819 */ /* 0x000fe20000011614 */
[----:B------:R-:W-:Y:S01]  /*8df0*/  USHF.R.U32.HI UR4, URZ, 0x4, UR4 ;  /* 0x000000043f047899 */ /* 0x000fe20008011604 */
[----:B------:R-:W-:Y:S01]  /*8e00*/  IMAD.MOV.U32 R7, RZ, RZ, 0x40000040 ;  /* 0x40000040ff077424 */ /* 0x000fe200078e00ff */
[----:B------:R-:W-:Y:S01]  /*8e10*/  R2UR UR11, R5 ;  /* 0x00000000050b72ca */ /* 0x000fe200000e0000 */
[----:B------:R-:W-:Y:S01]  /*8e20*/  UMOV UR9, 0x40000040 ;  /* 0x4000004000097882 */ /* 0x000fe20000000000 */
[----:B------:R-:W-:Y:S01]  /*8e30*/  LOP3.LUT R20, R20, 0x3fff, RZ, 0xc0, !PT ;  /* 0x00003fff14147812 */ /* 0x000fe200078ec0ff */
[----:B------:R-:W-:Y:S01]  /*8e40*/  ULOP3.LUT UR4, UR4, 0x3fff, URZ, 0xc0, !UPT ;  /* 0x00003fff04047892 */ /* 0x000fe2000f8ec03f */
[----:B------:R-:W-:Y:S01]  /*8e50*/  IMAD.U32 R9, RZ, RZ, UR9 ;  /* 0x00000009ff097e24 */ /* 0x000fe2000f8e00ff */
[----:B------:R-:W-:Y:S01]  /*8e60*/  UMOV UR57, 0x40000040 ;  /* 0x4000004000397882 */ /* 0x000fe20000000000 */
[----:B------:R-:W-:Y:S01]  /*8e70*/  LOP3.LUT R223, R20, 0x10000, RZ, 0xfc, !PT ;  /* 0x0001000014df7812 */ /* 0x000fe200078efcff */
[----:B------:R-:W-:Y:S01]  /*8e80*/  ULOP3.LUT UR4, UR4, 0x10000, URZ, 0xfc, !UPT ;  /* 0x0001000004047892 */ /* 0x000fe2000f8efc3f */
[----:B------:R-:W-:Y:S01]  /*8e90*/  IMAD.MOV.U32 R5, RZ, RZ, 0x40000040 ;  /* 0x40000040ff057424 */ /* 0x000fe200078e00ff */
[----:B------:R-:W-:Y:S01]  /*8ea0*/  UMOV UR53, 0x40000040 ;  /* 0x4000004000357882 */ /* 0x000fe20000000000 */
[----:B------:R-:W-:Y:S01]  /*8eb0*/  UMOV UR49, 0x40000040 ;  /* 0x4000004000317882 */ /* 0x000fe20000000000 */
[----:B------:R-:W-:Y:S01]  /*8ec0*/  IMAD R4, R205, 0xc00, R223 ;  /* 0x00000c00cd047824 */ /* 0x000fe200078e02df */
[----:B------:R-:W-:Y:S01]  /*8ed0*/  UIADD3 UR5, UR4, 0x2, URZ ;  /* 0x0000000204057890 */ /* 0x000fe2000fffe03f */
[----:B------:R-:W-:Y:S01]  /*8ee0*/  R2UR UR39, R5 ;  /* 0x00000000052772ca */ /* 0x000fe200000e0000 */
[----:B------:R-:W-:Y:S01]  /*8ef0*/  UMOV UR8, UR4 ;  /* 0x0000000400087c82 */ /* 0x000fe20008000000 */
[C---:B-12-4-:R-:W-:Y:S01]  /*8f00*/  VIADD R6, R4.reuse, 0x2 ;  /* 0x0000000204067836 */ /* 0x056fe20000000000 */
[----:B------:R-:W-:Y:S01]  /*8f10*/  R2UR UR10, R4 ;  /* 0x00000000040a72ca */ /* 0x000fe200000e0000 */
[----:B------:R-:W-:Y:S01]  /*8f20*/  IMAD.U32 R8, RZ, RZ, UR8 ;  /* 0x00000008ff087e24 */ /* 0x000fe2000f8e00ff */
[----:B------:R-:W-:Y:S01]  /*8f30*/  UIADD3 UR56, UR4, 0x804, URZ ;  /* 0x0000080404387890 */ /* 0x000fe2000fffe03f */
[----:B------:R-:W0:Y:S01]  /*8f40*/  S2R R0, SR_TID.X ;  /* 0x0000000000007919 */ /* 0x000e220000002100 */
[----:B------:R-:W-:-:S02]  /*8f50*/  UIADD3 UR52, UR4, 0x806, URZ ;  /* 0x0000080604347890 */ /* 0x000fc4000fffe03f */
[----:B------:R-:W-:Y:S01]  /*8f60*/  UIADD3 UR48, UR4, 0xc00, URZ ;  /* 0x00000c0004307890 */ /* 0x000fe2000fffe03f */
[----:B------:R1:W-:Y:S01]  /*8f70*/  STL.64 [R1+0x30], R8 ;  /* 0x0000300801007387 */ /* 0x0003e20000100a00 */
[----:B------:R-:W-:Y:S01]  /*8f80*/  UIADD3 UR44, UR4, 0xc02, URZ ;  /* 0x00000c02042c7890 */ /* 0x000fe2000fffe03f */
[----:B------:R-:W-:Y:S01]  /*8f90*/  UMOV UR45, 0x40000040 ;  /* 0x40000040002d7882 */ /* 0x000fe20000000000 */
[----:B------:R-:W-:-:S03]  /*8fa0*/  UIADD3 UR40, UR4, 0xc04, URZ ;  /* 0x00000c0404287890 */ /* 0x000fc6000fffe03f */
        /* <DEDUP_REMOVED lines=8> */
[----:B-1----:R-:W-:Y:S01]  /*9030*/  IMAD.U32 R8, RZ, RZ, UR8 ;  /* 0x00000008ff087e24 */ /* 0x002fe2000f8e00ff */
[----:B------:R-:W-:Y:S01]  /*9040*/  UMOV UR41, 0x40000040 ;  /* 0x4000004000297882 */ /* 0x000fe20000000000 */
[----:B------:R-:W-:Y:S01]  /*9050*/  IMAD.U32 R9, RZ, RZ, UR9 ;  /* 0x00000009ff097e24 */ /* 0x000fe2000f8e00ff */
[----:B------:R-:W-:Y:S01]  /*9060*/  UIADD3 UR36, UR4, 0xc06, URZ ;  /* 0x00000c0604247890 */ /* 0x000fe2000fffe03f */
[----:B------:R-:W-:-:S03]  /*9070*/  UMOV UR37, 0x40000040 ;  /* 0x4000004000257882 */ /* 0x000fc60000000000 */
[----:B------:R1:W-:Y:S01]  /*9080*/  STL.64 [R1+0x28], R8 ;  /* 0x0000280801007387 */ /* 0x0003e20000100a00 */
[----:B0-----:R-:W-:-:S04]  /*9090*/  SHF.R.U32.HI R0, RZ, 0x7, R0 ;  /* 0x00000007ff007819 */ /* 0x001fc80000011600 */
[----:B------:R-:W-:Y:S01]  /*90a0*/  IADD3 R0, -R0, 0xb, RZ ;  /* 0x0000000b00007810 */ /* 0x000fe20007ffe1ff */
        /* <DEDUP_REMOVED lines=9> */
[----:B------:R-:W-:Y:S02]  /*9140*/  IMAD.MOV.U32 R7, RZ, RZ, 0x40000040 ;  /* 0x40000040ff077424 */ /* 0x000fe400078e00ff */
[----:B-1----:R-:W-:Y:S02]  /*9150*/  IMAD.U32 R8, RZ, RZ, UR8 ;  /* 0x00000008ff087e24 */ /* 0x002fe4000f8e00ff */
        /* <DEDUP_REMOVED lines=53> */
[----:B------:R0:W-:Y:S01]  /*94b0*/  STL.64 [R1], R8 ;  /* 0x0000000801007387 */ /* 0x0001e20000100a00 */
        /* <DEDUP_REMOVED lines=10> */
[----:B------:R-:W-:Y:S02]  /*9560*/  IMAD.U32 R228, RZ, RZ, UR8 ;  /* 0x00000008ffe47e24 */ /* 0x000fe4000f8e00ff */
[----:B------:R-:W-:Y:S01]  /*9570*/  IMAD.U32 R229, RZ, RZ, UR9 ;  /* 0x00000009ffe57e24 */ /* 0x000fe2000f8e00ff */
[----:B------:R-:W-:-:S02]  /*9580*/  WARPGROUP.DEPBAR.LE gsb0, 0x0 ;  /* 0x00008000000079c5 */ /* 0x000fc40000010000 */
        /* <DEDUP_REMOVED lines=20> */
[----:B------:R-:W-:Y:S02]  /*96d0*/  IMAD.U32 R224, RZ, RZ, UR8 ;  /* 0x00000008ffe07e24 */ /* 0x000fe4000f8e00ff */
[----:B------:R-:W-:Y:S01]  /*96e0*/  IMAD.U32 R225, RZ, RZ, UR9 ;  /* 0x00000009ffe17e24 */ /* 0x000fe2000f8e00ff */
[----:B------:R-:W-:Y:S01]  /*96f0*/  R2UR UR58, R6 ;  /* 0x00000000063a72ca */ /* 0x000fe200000e0000 */
[----:B------:R-:W-:Y:S01]  /*9700*/  VIADD R6, R4, 0x606 ;  /* 0x0000060604067836 */ /* 0x000fe20000000000 */
[----:B------:R-:W-:Y:S01]  /*9710*/  R2UR UR59, R7 ;  /* 0x00000000073b72ca */ /* 0x000fe200000e0000 */
[----:B------:R-:W-:-:S03]  /*9720*/  IMAD.MOV.U32 R7, RZ, RZ, 0x40000040 ;  /* 0x40000040ff077424 */ /* 0x000fc600078e00ff */
        /* <DEDUP_REMOVED lines=41> */
.L_x_10525:
[----:B------:R-:W2:Y:S01]  /*99c0*/  LDL R5, [R1+0x7c] ;  /* 0x00007c0001057983 */ /* 0x000ea20000100800 */
[----:B------:R-:W-:Y:S01]  /*99d0*/  IMAD R4, R189, -0x60, R188 ;  /* 0xffffffa0bd047824 */ /* 0x000fe200078e02bc */
[----:B------:R-:W-:Y:S01]  /*99e0*/  ULDC UR4, c[0x0][0xa80] ;  /* 0x0002a00000047ab9 */ /* 0x000fe20000000800 */
[----:B------:R-:W-:Y:S01]  /*99f0*/  LOP3.LUT R20, R20, 0x3000000, RZ, 0xfc, !PT ;  /* 0x0300000014147812 */ /* 0x000fe200078efcff */
[----:B------:R-:W1:Y:S01]  /*9a00*/  S2R R190, SR_CgaCtaId ;  /* 0x0000000000be7919 */ /* 0x000e620000008800 */
[----:B------:R-:W-:-:S04]  /*9a10*/  VIADD R4, R4, 0x60 ;  /* 0x0000006004047836 */ /* 0x000fc80000000000 */
[----:B--2---:R-:W-:-:S05]  /*9a20*/  IMAD R5, R5, -0x2, R4 ;  /* 0xfffffffe05057824 */ /* 0x004fca00078e0204 */
[C---:B------:R-:W-:Y:S02]  /*9a30*/  ISETP.GT.AND P2, PT, R5.reuse, RZ, PT ;  /* 0x000000ff0500720c */ /* 0x040fe40003f44270 */
[C---:B------:R-:W-:Y:S02]  /*9a40*/  ISETP.GT.AND P3, PT, R5.reuse, 0x1, PT ;  /* 0x000000010500780c */ /* 0x040fe40003f64270 */
[----:B------:R-:W-:Y:S02]  /*9a50*/  ISETP.GT.AND P4, PT, R5, 0x8, PT ;  /* 0x000000080500780c */ /* 0x000fe40003f84270 */
[----:B------:R-:W-:Y:S02]  /*9a60*/  FSEL R24, R24, -INF , P2 ;  /* 0xff80000018187808 */ /* 0x000fe40001000000 */
[----:B0-----:R-:W-:Y:S02]  /*9a70*/  FSEL R8, R25, -INF , P3 ;  /* 0xff80000019087808 */ /* 0x001fe40001800000 */
[----:B------:R-:W-:-:S02]  /*9a80*/  ISETP.GT.AND P5, PT, R5, 0x9, PT ;  /* 0x000000090500780c */ /* 0x000fc40003fa4270 */
[----:B------:R-:W-:Y:S02]  /*9a90*/  FSEL R28, R28, -INF , P4 ;  /* 0xff8000001c1c7808 */ /* 0x000fe40002000000 */
[----:B------:R-:W-:Y:S02]  /*9aa0*/  FMNMX.FTZ R7, R24, R8, !PT ;  /* 0x0000000818077209 */ /* 0x000fe40007810000 */
[----:B------:R-:W-:Y:S02]  /*9ab0*/  FSEL R9, R26, -INF , P2 ;  /* 0xff8000001a097808 */ /* 0x000fe40001000000 */
[----:B------:R-:W-:Y:S02]  /*9ac0*/  ISETP.GT.AND P1, PT, R5, 0x10, PT ;  /* 0x000000100500780c */ /* 0x000fe40003f24270 */
[----:B------:R-:W-:Y:S02]  /*9ad0*/  FSEL R26, R29, -INF , P5 ;  /* 0xff8000001d1a7808 */ /* 0x000fe40002800000 */
[----:B------:R-:W-:-:S02]  /*9ae0*/  FMNMX.FTZ R7, R28, R7, !PT ;  /* 0x000000071c077209 */ /* 0x000fc40007810000 */
[----:B------:R-:W-:Y:S02]  /*9af0*/  ISETP.GT.AND P2, PT, R5, 0x11, PT ;  /* 0x000000110500780c */ /* 0x000fe40003f44270 */
[----:B------:R-:W-:Y:S02]  /*9b00*/  FSEL R32, R32, -INF , P1 ;  /* 0xff80000020207808 */ /* 0x000fe40000800000 */
[----:B------:R-:W-:Y:S02]  /*9b10*/  FMNMX.FTZ R7, R26, R7, !PT ;  /* 0x000000071a077209 */ /* 0x000fe40007810000 */
        /* <DEDUP_REMOVED lines=9> */
[----:B------:R-:W-:Y:S02]  /*9bb0*/  FSEL R31, R34, -INF , P1 ;  /* 0xff800000221f7808 */ /* 0x000fe40000800000 */
[----:B------:R-:W-:Y:S02]  /*9bc0*/  ISETP.GT.AND P5, PT, R5, 0x20, PT ;  /* 0x000000200500780c */ /* 0x000fe40003fa4270 */
[----:B------:R-:W-:Y:S02]  /*9bd0*/  FSEL R34, R37, -INF , P4 ;  /* 0xff80000025227808 */ /* 0x000fe40002000000 */
[----:B------:R-:W-:Y:S02]  /*9be0*/  FMNMX.FTZ R7, R36, R7, !PT ;  /* 0x0000000724077209 */ /* 0x000fe40007810000 */
        /* <DEDUP_REMOVED lines=11> */
[----:B------:R-:W-:Y:S02]  /*9ca0*/  FMNMX.FTZ R6, R9, R27, !PT ;  /* 0x0000001b09067209 */ /* 0x000fe40007810000 */
[----:B------:R-:W-:Y:S02]  /*9cb0*/  FSEL R39, R39, -INF , P4 ;  /* 0xff80000027277808 */ /* 0x000fe40002000000 */
[----:B------:R-:W-:-:S02]  /*9cc0*/  ISETP.GT.AND P4, PT, R5, 0x30, PT ;  /* 0x000000300500780c */ /* 0x000fc40003f84270 */
[----:B------:R-:W-:Y:S02]  /*9cd0*/  FSEL R10, R45, -INF , P3 ;  /* 0xff8000002d0a7808 */ /* 0x000fe40001800000 */
[----:B------:R-:W-:Y:S02]  /*9ce0*/  FMNMX.FTZ R7, R15, R4, !PT ;  /* 0x000000040f077209 */ /* 0x000fe40007810000 */
[----:B------:R-:W-:Y:S02]  /*9cf0*/  FMNMX.FTZ R6, R25, R6, !PT ;  /* 0x0000000619067209 */ /* 0x000fe40007810000 */
[----:B------:R-:W-:Y:S02]  /*9d00*/  FSEL R166, R42, -INF , P5 ;  /* 0xff8000002aa67808 */ /* 0x000fe40002800000 */
[----:B------:R-:W-:Y:S02]  /*9d10*/  ISETP.GT.AND P5, PT, R5, 0x31, PT ;  /* 0x000000310500780c */ /* 0x000fe40003fa4270 */
[----:B------:R-:W-:-:S02]  /*9d20*/  FSEL R14, R48, -INF , P4 ;  /* 0xff800000300e7808 */ /* 0x000fc40002000000 */
[----:B------:R-:W-:Y:S02]  /*9d30*/  FMNMX.FTZ R7, R10, R7, !PT ;  /* 0x000000070a077209 */ /* 0x000fe40007810000 */
[----:B------:R-:W-:Y:S02]  /*9d40*/  FMNMX.FTZ R6, R73, R6, !PT ;  /* 0x0000000649067209 */ /* 0x000fe40007810000 */
[----:B------:R-:W-:Y:S02]  /*9d50*/  FSEL R158, R43, -INF , P1 ;  /* 0xff8000002b9e7808 */ /* 0x000fe40000800000 */
[----:B------:R-:W-:Y:S02]  /*9d60*/  ISETP.GT.AND P1, PT, R5, 0x38, PT ;  /* 0x000000380500780c */ /* 0x000fe40003f24270 */
[----:B------:R-:W-:Y:S02]  /*9d70*/  FSEL R4, R49, -INF , P5 ;  /* 0xff80000031047808 */ /* 0x000fe40002800000 */
[----:B------:R-:W-:-:S02]  /*9d80*/  FMNMX.FTZ R11, R14, R7, !PT ;  /* 0x000000070e0b7209 */ /* 0x000fc40007810000 */
[----:B------:R-:W-:Y:S02]  /*9d90*/  FMNMX.FTZ R6, R31, R6, !PT ;  /* 0x000000061f067209 */ /* 0x000fe40007810000 */
[----:B------:R-:W-:Y:S02]  /*9da0*/  FSEL R156, R46, -INF , P2 ;  /* 0xff8000002e9c7808 */ /* 0x000fe40001000000 */
[----:B------:R-:W-:Y:S02]  /*9db0*/  ISETP.GT.AND P2, PT, R5, 0x39, PT ;  /* 0x000000390500780c */ /* 0x000fe40003f44270 */
[----:B------:R-:W-:Y:S02]  /*9dc0*/  FSEL R7, R52, -INF , P1 ;  /* 0xff80000034077808 */ /* 0x000fe40000800000 */
[----:B------:R-:W-:Y:S02]  /*9dd0*/  FMNMX.FTZ R38, R4, R11, !PT ;  /* 0x0000000b04267209 */ /* 0x000fe40007810000 */
[----:B------:R-:W-:-:S02]  /*9de0*/  FMNMX.FTZ R6, R35, R6, !PT ;  /* 0x0000000623067209 */ /* 0x000fc40007810000 */
[----:B---3--:R-:W-:Y:S02]  /*9df0*/  FSEL R12, R53, -INF , P2 ;  /* 0xff800000350c7808 */ /* 0x008fe40001000000 */
[----:B------:R-:W-:Y:S02]  /*9e00*/  FMNMX.FTZ R11, R7, R38, !PT ;  /* 0x00000026070b7209 */ /* 0x000fe40007810000 */
[----:B------:R-:W-:Y:S02]  /*9e10*/  FMNMX.FTZ R6, R29, R6, !PT ;  /* 0x000000061d067209 */ /* 0x000fe40007810000 */
[----:B------:R-:W-:Y:S02]  /*9e20*/  FSEL R13, R47, -INF , P3 ;  /* 0xff8000002f0d7808 */ /* 0x000fe40001800000 */
[----:B------:R-:W-:Y:S02]  /*9e30*/  ISETP.GT.AND P3, PT, R5, 0x40, PT ;  /* 0x000000400500780c */ /* 0x000fe40003f64270 */
[----:B------:R-:W-:-:S02]  /*9e40*/  FMNMX.FTZ R38, R12, R11, !PT ;  /* 0x0000000b0c267209 */ /* 0x000fc40007810000 */
        /* <DEDUP_REMOVED lines=16> */
[----:B------:R-:W-:Y:S02]  /*9f50*/  FSEL R171, R55, -INF , P2 ;  /* 0xff80000037ab7808 */ /* 0x000fe40001000000 */
[----:B------:R-:W-:-:S02]  /*9f60*/  ISETP.GT.AND P3, PT, R5, 0x50, PT ;  /* 0x000000500500780c */ /* 0x000fc40003f64270 */
[----:B------:R-:W-:Y:S02]  /*9f70*/  FSEL R183, R59, -INF , P4 ;  /* 0xff8000003bb77808 */ /* 0x000fe40002000000 */
[----:B------:R-:W-:Y:S02]  /*9f80*/  FSEL R172, R61, -INF , P1 ;  /* 0xff8000003dac7808 */ /* 0x000fe40000800000 */
[----:B------:R-:W-:Y:S02]  /*9f90*/  FMNMX.FTZ R33, R178, R33, !PT ;  /* 0x00000021b2217209 */ /* 0x000fe40007810000 */
[----:B------:R-:W-:Y:S02]  /*9fa0*/  FSEL R179, R62, -INF , P5 ;  /* 0xff8000003eb37808 */ /* 0x000fe40002800000 */
[C---:B------:R-:W-:Y:S02]  /*9fb0*/  ISETP.GT.AND P2, PT, R5.reuse, 0x51, PT ;  /* 0x000000510500780c */ /* 0x040fe40003f44270 */
[----:B------:R-:W-:-:S02]  /*9fc0*/  ISETP.GT.AND P4, PT, R5, 0x58, PT ;  /* 0x000000580500780c */ /* 0x000fc40003f84270 */
[----:B------:R-:W-:Y:S02]  /*9fd0*/  ISETP.GT.AND P5, PT, R5, 0x59, PT ;  /* 0x000000590500780c */ /* 0x000fe40003fa4270 */
[----:B------:R-:W-:Y:S02]  /*9fe0*/  FMNMX.FTZ R5, R13, R6, !PT ;  /* 0x000000060d057209 */ /* 0x000fe40007810000 */
[----:B------:R-:W-:Y:S02]  /*9ff0*/  FSEL R184, R64, -INF , P3 ;  /* 0xff80000040b87808 */ /* 0x000fe40001800000 */
[----:B------:R-:W-:Y:S02]  /*a000*/  FMNMX.FTZ R33, R172, R33, !PT ;  /* 0x00000021ac217209 */ /* 0x000fe40007810000 */
[----:B------:R-:W-:Y:S02]  /*a010*/  FMNMX.FTZ R6, R170, R5, !PT ;  /* 0x00000005aa067209 */ /* 0x000fe40007810000 */
[----:B------:R-:W-:-:S02]  /*a020*/  FSEL R182, R65, -INF , P2 ;  /* 0xff80000041b67808 */ /* 0x000fc40001000000 */
[----:B------:R-:W-:Y:S02]  /*a030*/  FMNMX.FTZ R33, R184, R33, !PT ;  /* 0x00000021b8217209 */ /* 0x000fe40007810000 */
[----:B------:R-:W-:Y:S02]  /*a040*/  FMNMX.FTZ R5, R169, R6, !PT ;  /* 0x00000006a9057209 */ /* 0x000fe40007810000 */
[----:B------:R-:W-:Y:S02]  /*a050*/  FSEL R177, R68, -INF , P4 ;  /* 0xff80000044b17808 */ /* 0x000fe40002000000 */
[----:B------:R-:W-:Y:S02]  /*a060*/  FMNMX.FTZ R38, R182, R33, !PT ;  /* 0x00000021b6267209 */ /* 0x000fe40007810000 */
        /* <DEDUP_REMOVED lines=16> */
[----:B------:R-:W-:-:S04]  /*a170*/  FMNMX.FTZ R6, R173, R6, !PT ;  /* 0x00000006ad067209 */ /* 0x000fc80007810000 */
[----:B------:R-:W-:Y:S02]  /*a180*/  FMNMX.FTZ R5, R159, R6, !PT ;  /* 0x000000069f057209 */ /* 0x000fe40007810000 */
[----:B0-----:R-:W-:Y:S02]  /*a190*/  FMNMX.FTZ R38, R11, R38, !PT ;  /* 0x000000260b267209 */ /* 0x001fe40007810000 */
[----:B------:R-:W-:Y:S01]  /*a1a0*/  FMNMX.FTZ R11, R160, R5, !PT ;  /* 0x00000005a00b7209 */ /* 0x000fe20007810000 */
[----:B------:R-:W-:Y:S02]  /*a1b0*/  IMAD.U32 R5, RZ, RZ, UR4 ;  /* 0x00000004ff057e24 */ /* 0x000fe4000f8e00ff */
[----:B------:R-:W0:Y:S04]  /*a1c0*/  SHFL.BFLY PT, R33, R38, 0x1, 0x1f ;  /* 0x0c201f0026217f89 */ /* 0x000e2800000e0000 */
[----:B------:R-:W2:Y:S01]  /*a1d0*/  SHFL.BFLY PT, R40, R11, 0x2, 0x1f ;  /* 0x0c401f000b287f89 */ /* 0x000ea200000e0000 */
[----:B0-----:R-:W-:-:S02]  /*a1e0*/  FMNMX.FTZ R6, R38, R33, !PT ;  /* 0x0000002126067209 */ /* 0x001fc40007810000 */
[----:B--2---:R-:W-:-:S03]  /*a1f0*/  FMNMX.FTZ R40, R11, R40, !PT ;  /* 0x000000280b287209 */ /* 0x004fc60007810000 */
[C---:B------:R-:W-:Y:S01]  /*a200*/  FMUL.FTZ R161, R6.reuse, R5 ;  /* 0x0000000506a17220 */ /* 0x040fe20000410000 */
[----:B------:R-:W-:Y:S01]  /*a210*/  FSETP.NEU.FTZ.AND P1, PT, R6, -INF , PT ;  /* 0xff8000000600780b */ /* 0x000fe20003f3d000 */
[----:B------:R-:W0:Y:S03]  /*a220*/  SHFL.BFLY PT, R33, R40, 0x1, 0x1f ;  /* 0x0c201f0028217f89 */ /* 0x000e2600000e0000 */
[----:B------:R-:W-:-:S05]  /*a230*/  FSEL R161, R161, RZ, P1 ;  /* 0x000000ffa1a17208 */ /* 0x000fca0000800000 */
        /* <DEDUP_REMOVED lines=12> */
[----:B------:R2:W3:Y:S01]  /*a300*/  MUFU.EX2 R37, R8 ;  /* 0x0000000800257308 */ /* 0x0004e20000000800 */
[-CC-:B------:R-:W-:Y:S01]  /*a310*/  FFMA.FTZ R15, R15, R5.reuse, -R161.reuse ;  /* 0x000000050f0f7223 */ /* 0x180fe200000108a1 */
[-CC-:B------:R-:W-:Y:S01]  /*a320*/  FFMA.FTZ R7, R7, R5.reuse, -R161.reuse ;  /* 0x0000000507077223 */ /* 0x180fe200000108a1 */
[-CC-:B------:R-:W-:Y:S01]  /*a330*/  FFMA.FTZ R12, R12, R5.reuse, -R161.reuse ;  /* 0x000000050c0c7223 */ /* 0x180fe200000108a1 */
[-CC-:B------:R-:W-:Y:S01]  /*a340*/  FFMA.FTZ R184, R184, R5.reuse, -R161.reuse ;  /* 0x00000005b8b87223 */ /* 0x180fe200000108a1 */
[--C-:B------:R-:W-:Y:S01]  /*a350*/  FFMA.FTZ R182, R182, R5, -R161.reuse ;  /* 0x00000005b6b67223 */ /* 0x100fe200000108a1 */
[----:B0-----:R-:W-:Y:S01]  /*a360*/  FMNMX.FTZ R11, R40, R33, !PT ;  /* 0x00000021280b7209 */ /* 0x001fe20007810000 */
[-C--:B------:R-:W-:Y:S01]  /*a370*/  FFMA.FTZ R177, R177, R5.reuse, -R161 ;  /* 0x00000005b1b17223 */ /* 0x080fe200000108a1 */
[----:B------:R-:W-:Y:S01]  /*a380*/  MUFU.EX2 R33, R30 ;  /* 0x0000001e00217308 */ /* 0x000fe20000000800 */
[----:B--2---:R-:W-:Y:S01]  /*a390*/  VIADD R8, R3, 0x32440 ;  /* 0x0003244003087836 */ /* 0x004fe20000000000 */
        /* <DEDUP_REMOVED lines=8> */
[----:B------:R0:W-:Y:S01]  /*a420*/  MUFU.EX2 R201, R24 ;  /* 0x0000001800c97308 */ /* 0x0001e20000000800 */
[----:B------:R-:W-:Y:S01]  /*a430*/  FFMA.FTZ R31, R31, R5, -R162 ;  /* 0x000000051f1f7223 */ /* 0x000fe200000108a2 */
[----:B-1----:R-:W-:Y:S01]  /*a440*/  PRMT R9, R190, 0x654, R8 ;  /* 0x00000654be097816 */ /* 0x002fe20000000008 */
[----:B------:R-:W-:-:S02]  /*a450*/  IMAD R8, R205, 0xc00, R20 ;  /* 0x00000c00cd087824 */ /* 0x000fc400078e0214 */
[-CC-:B------:R-:W-:Y:S01]  /*a460*/  FFMA.FTZ R35, R35, R5.reuse, -R162.reuse ;  /* 0x0000000523237223 */ /* 0x180fe200000108a2 */
[-CC-:B------:R-:W-:Y:S01]  /*a470*/  FFMA.FTZ R29, R29, R5.reuse, -R162.reuse ;  /* 0x000000051d1d7223 */ /* 0x180fe200000108a2 */
[----:B------:R1:W-:Y:S01]  /*a480*/  SYNCS.ARRIVE.TRANS64.RED.A1T0 RZ, [R9+URZ], RZ ;  /* 0x000000ff09ff79a7 */ /* 0x0003e2000810043f */
[-CC-:B------:R-:W-:Y:S01]  /*a490*/  FFMA.FTZ R164, R39, R5.reuse, -R162.reuse ;  /* 0x0000000527a47223 */ /* 0x180fe200000108a2 */
[----:B------:R2:W4:Y:S01]  /*a4a0*/  MUFU.EX2 R30, R27 ;  /* 0x0000001b001e7308 */ /* 0x0005220000000800 */
[C---:B0-----:R-:W-:Y:S01]  /*a4b0*/  VIADD R24, R8.reuse, 0x100 ;  /* 0x0000010008187836 */ /* 0x041fe20000000000 */
[----:B------:R-:W-:Y:S01]  /*a4c0*/  R2UR UR6, R8 ;  /* 0x00000000080672ca */ /* 0x000fe200000e0000 */
[-CC-:B------:R-:W-:Y:S01]  /*a4d0*/  FFMA.FTZ R166, R166, R5.reuse, -R162.reuse ;  /* 0x00000005a6a67223 */ /* 0x180fe200000108a2 */
[-CC-:B------:R-:W-:Y:S01]  /*a4e0*/  FFMA.FTZ R158, R158, R5.reuse, -R162.reuse ;  /* 0x000000059e9e7223 */ /* 0x180fe200000108a2 */
[-CC-:B------:R-:W-:Y:S01]  /*a4f0*/  FFMA.FTZ R156, R156, R5.reuse, -R162.reuse ;  /* 0x000000059c9c7223 */ /* 0x180fe200000108a2 */
[----:B-1----:R-:W-:Y:S01]  /*a500*/  MOV R9, 0x40000040 ;  /* 0x4000004000097802 */ /* 0x002fe20000000f00 */
[-C--:B------:R-:W-:Y:S01]  /*a510*/  FFMA.FTZ R10, R13, R5.reuse, -R162 ;  /* 0x000000050d0a7223 */ /* 0x080fe200000108a2 */
[----:B------:R0:W1:Y:S01]  /*a520*/  MUFU.EX2 R203, R25 ;  /* 0x0000001900cb7308 */ /* 0x0000620000000800 */
[----:B------:R-:W-:Y:S01]  /*a530*/  R2UR UR14, R24 ;  /* 0x00000000180e72ca */ /* 0x000fe200000e0000 */
[----:B--2---:R-:W-:Y:S01]  /*a540*/  IMAD.MOV.U32 R27, RZ, RZ, 0x40000040 ;  /* 0x40000040ff1b7424 */ /* 0x004fe200078e00ff */
[----:B------:R-:W-:Y:S01]  /*a550*/  R2UR UR7, R9 ;  /* 0x00000000090772ca */ /* 0x000fe200000e0000 */
[----:B---3--:R-:W-:Y:S01]  /*a560*/  FADD.FTZ R9, R200, R37 ;  /* 0x00000025c8097221 */ /* 0x008fe20000010000 */
[----:B------:R-:W-:Y:S01]  /*a570*/  VIADD R24, R8, 0x200 ;  /* 0x0000020008187836 */ /* 0x000fe20000000000 */
[----:B------:R-:W-:Y:S01]  /*a580*/  F2FP.F16.F32.PACK_AB R200, R37, R200 ;  /* 0x000000c825c8723e */ /* 0x000fe200000000ff */
[-C--:B------:R-:W-:Y:S01]  /*a590*/  FFMA.FTZ R13, R14, R5.reuse, -R161 ;  /* 0x000000050e0d7223 */ /* 0x080fe200000108a1 */
[----:B------:R2:W3:Y:S01]  /*a5a0*/  MUFU.EX2 R41, R26 ;  /* 0x0000001a00297308 */ /* 0x0004e20000000800 */
[----:B----4-:R-:W-:Y:S01]  /*a5b0*/  FADD.FTZ R40, R201, R30 ;  /* 0x0000001ec9287221 */ /* 0x010fe20000010000 */
[----:B------:R-:W-:Y:S01]  /*a5c0*/  FADD.FTZ R42, R28, R9 ;  /* 0x000000091c2a7221 */ /* 0x000fe20000010000 */
[C---:B------:R-:W-:Y:S01]  /*a5d0*/  R2UR UR11, R27.reuse ;  /* 0x000000001b0b72ca */ /* 0x040fe200000e0000 */
[----:B0-----:R-:W-:Y:S01]  /*a5e0*/  IMAD.MOV.U32 R25, RZ, RZ, 0x40000040 ;  /* 0x40000040ff197424 */ /* 0x001fe200078e00ff */
[----:B------:R-:W-:Y:S01]  /*a5f0*/  R2UR UR19, R27 ;  /* 0x000000001b1372ca */ /* 0x000fe200000e0000 */
[----:B------:R-:W-:Y:S01]  /*a600*/  FFMA.FTZ R14, R4, R5, -R161 ;  /* 0x00000005040e7223 */ /* 0x000fe200000108a1 */
[----:B------:R-:W-:Y:S01]  /*a610*/  R2UR UR22, R24 ;  /* 0x00000000181672ca */ /* 0x000fe200000e0000 */
[----:B------:R-:W0:Y:S01]  /*a620*/  MUFU.EX2 R34, R73 ;  /* 0x0000004900227308 */ /* 0x000e220000000800 */
[----:B--2---:R-:W-:-:S02]  /*a630*/  VIADD R26, R8, 0x80 ;  /* 0x00000080081a7836 */ /* 0x004fc40000000000 */
[----:B-1----:R-:W-:Y:S01]  /*a640*/  FADD.FTZ R9, R203, R40 ;  /* 0x00000028cb097221 */ /* 0x002fe20000010000 */
[C---:B------:R-:W-:Y:S01]  /*a650*/  R2UR UR15, R25.reuse ;  /* 0x00000000190f72ca */ /* 0x040fe200000e0000 */
[-CC-:B------:R-:W-:Y:S01]  /*a660*/  FFMA.FTZ R170, R170, R5.reuse, -R162.reuse ;  /* 0x00000005aaaa7223 */ /* 0x180fe200000108a2 */
[----:B------:R-:W-:Y:S01]  /*a670*/  R2UR UR23, R25 ;  /* 0x00000000191772ca */ /* 0x000fe200000e0000 */
[-C--:B------:R-:W-:Y:S01]  /*a680*/  FFMA.FTZ R169, R169, R5.reuse, -R162 ;  /* 0x00000005a9a97223 */ /* 0x080fe200000108a2 */
[----:B------:R-:W-:Y:S01]  /*a690*/  R2UR UR10, R26 ;  /* 0x000000001a0a72ca */ /* 0x000fe200000e0000 */
[----:B------:R-:W1:Y:S01]  /*a6a0*/  MUFU.EX2 R32, R32 ;  /* 0x0000002000207308 */ /* 0x000e620000000800 */
[----:B------:R-:W-:Y:S02]  /*a6b0*/  VIADD R26, R8, 0x180 ;  /* 0x00000180081a7836 */ /* 0x000fe40000000000 */
[C---:B---3--:R-:W-:Y:S01]  /*a6c0*/  FADD.FTZ R27, R41.reuse, R42 ;  /* 0x0000002a291b7221 */ /* 0x048fe20000010000 */
[----:B------:R-:W-:Y:S01]  /*a6d0*/  F2FP.F16.F32.PACK_AB R202, R41, R28 ;  /* 0x0000001c29ca723e */ /* 0x000fe200000000ff */
[--C-:B------:R-:W-:Y:S01]  /*a6e0*/  FFMA.FTZ R168, R168, R5, -R162.reuse ;  /* 0x00000005a8a87223 */ /* 0x100fe200000108a2 */
[----:B------:R-:W-:Y:S01]  /*a6f0*/  F2FP.F16.F32.PACK_AB R201, R30, R201 ;  /* 0x000000c91ec9723e */ /* 0x000fe200000000ff */
[----:B------:R-:W-:Y:S01]  /*a700*/  FFMA.FTZ R4, R171, R5, -R162 ;  /* 0x00000005ab047223 */ /* 0x000fe200000108a2 */
[----:B------:R-:W-:Y:S01]  /*a710*/  R2UR UR18, R26 ;  /* 0x000000001a1272ca */ /* 0x000fe200000e0000 */
[----:B------:R-:W2:Y:S01]  /*a720*/  MUFU.EX2 R31, R31 ;  /* 0x0000001f001f7308 */ /* 0x000ea20000000800 */
[C---:B0-----:R-:W-:Y:S01]  /*a730*/  FADD.FTZ R24, R34.reuse, R9 ;  /* 0x0000000922187221 */ /* 0x041fe20000010000 */
[----:B------:R-:W-:Y:S01]  /*a740*/  F2FP.F16.F32.PACK_AB R203, R34, R203 ;  /* 0x000000cb22cb723e */ /* 0x000fe200000000ff */
[----:B------:R-:W-:-:S02]  /*a750*/  VIADD R8, R8, 0x280 ;  /* 0x0000028008087836 */ /* 0x000fc40000000000 */
[-CC-:B------:R-:W-:Y:S01]  /*a760*/  FFMA.FTZ R171, R183, R5.reuse, -R162.reuse ;  /* 0x00000005b7ab7223 */ /* 0x180fe200000108a2 */
[-CC-:B------:R-:W-:Y:S01]  /*a770*/  FFMA.FTZ R175, R175, R5.reuse, -R162.reuse ;  /* 0x00000005afaf7223 */ /* 0x180fe200000108a2 */
[-CC-:B------:R-:W-:Y:S01]  /*a780*/  FFMA.FTZ R174, R174, R5.reuse, -R162.reuse ;  /* 0x00000005aeae7223 */ /* 0x180fe200000108a2 */
[-CC-:B------:R-:W-:Y:S01]  /*a790*/  FFMA.FTZ R173, R173, R5.reuse, -R162.reuse ;  /* 0x00000005adad7223 */ /* 0x180fe200000108a2 */
[----:B------:R-:W0:Y:S01]  /*a7a0*/  MUFU.EX2 R38, R35 ;  /* 0x0000002300267308 */ /* 0x000e220000000800 */
[----:B-1----:R-:W-:Y:S01]  /*a7b0*/  FADD.FTZ R26, R32, R27 ;  /* 0x0000001b201a7221 */ /* 0x002fe20000010000 */
[----:B------:R-:W-:Y:S01]  /*a7c0*/  F2FP.F16.F32.PACK_AB R152, R33, R32 ;  /* 0x000000202198723e */ /* 0x000fe200000000ff */
[-CC-:B------:R-:W-:Y:S01]  /*a7d0*/  FFMA.FTZ R159, R159, R5.reuse, -R162.reuse ;  /* 0x000000059f9f7223 */ /* 0x180fe200000108a2 */
[----:B------:R-:W-:Y:S01]  /*a7e0*/  FFMA.FTZ R160, R160, R5, -R162 ;  /* 0x00000005a0a07223 */ /* 0x000fe200000108a2 */
        /* <DEDUP_REMOVED lines=9> */
[C---:B--2---:R-:W-:Y:S01]  /*a880*/  F2FP.F16.F32.PACK_AB R154, R165.reuse, R36 ;  /* 0x00000024a59a723e */ /* 0x044fe200000000ff */
[----:B------:R-:W-:Y:S01]  /*a890*/  FADD.FTZ R165, R165, R9 ;  /* 0x00000009a5a57221 */ /* 0x000fe20000010000 */
[----:B------:R-:W-:-:S05]  /*a8a0*/  IMAD.MOV.U32 R9, RZ, RZ, 0x40000040 ;  /* 0x40000040ff097424 */ /* 0x000fca00078e00ff */
[----:B------:R-:W2:Y:S01]  /*a8b0*/  MUFU.EX2 R167, R167 ;  /* 0x000000a700a77308 */ /* 0x000ea20000000800 */
[----:B0-----:R-:W-:-:S07]  /*a8c0*/  FADD.FTZ R187, R29, R24 ;  /* 0x000000181dbb7221 */ /* 0x001fce0000010000 */
[----:B------:R-:W0:Y:S01]  /*a8d0*/  MUFU.EX2 R157, R157 ;  /* 0x0000009d009d7308 */ /* 0x000e220000000800 */
[C---:B-1----:R-:W-:Y:S01]  /*a8e0*/  F2FP.F16.F32.PACK_AB R155, R164.reuse, R29 ;  /* 0x0000001da49b723e */ /* 0x042fe200000000ff */
[----:B------:R-:W-:Y:S01]  /*a8f0*/  FADD.FTZ R187, R164, R187 ;  /* 0x000000bba4bb7221 */ /* 0x000fe20000010000 */
[----:B------:R-:W-:-:S05]  /*a900*/  FFMA.FTZ R164, R178, R5, -R161 ;  /* 0x00000005b2a47223 */ /* 0x000fca00000108a1 */
[----:B------:R-:W-:Y:S01]  /*a910*/  MUFU.EX2 R15, R15 ;  /* 0x0000000f000f7308 */ /* 0x000fe20000000800 */
[----:B--2---:R-:W-:Y:S01]  /*a920*/  FADD.FTZ R186, R167, R165 ;  /* 0x000000a5a7ba7221 */ /* 0x004fe20000010000 */
[-C--:B------:R-:W-:Y:S01]  /*a930*/  FFMA.FTZ R165, R172, R5.reuse, -R161 ;  /* 0x00000005aca57223 */ /* 0x080fe200000108a1 */
[----:B------:R-:W-:-:S05]  /*a940*/  FFMA.FTZ R172, R179, R5, -R162 ;  /* 0x00000005b3ac7223 */ /* 0x000fca00000108a2 */
[----:B------:R-:W-:Y:S08]  /*a950*/  MUFU.EX2 R163, R163 ;  /* 0x000000a300a37308 */ /* 0x000ff00000000800 */
[----:B------:R-:W-:Y:S08]  /*a960*/  MUFU.EX2 R166, R166 ;  /* 0x000000a600a67308 */ /* 0x000ff00000000800 */
[----:B------:R-:W1:Y:S08]  /*a970*/  MUFU.EX2 R158, R158 ;  /* 0x0000009e009e7308 */ /* 0x000e700000000800 */
[----:B------:R-:W-:Y:S08]  /*a980*/  MUFU.EX2 R156, R156 ;  /* 0x0000009c009c7308 */ /* 0x000ff00000000800 */
[----:B------:R-:W2:Y:S08]  /*a990*/  MUFU.EX2 R10, R10 ;  /* 0x0000000a000a7308 */ /* 0x000eb00000000800 */
[----:B------:R-:W-:Y:S08]  /*a9a0*/  MUFU.EX2 R13, R13 ;  /* 0x0000000d000d7308 */ /* 0x000ff00000000800 */
[----:B------:R-:W-:Y:S08]  /*a9b0*/  MUFU.EX2 R14, R14 ;  /* 0x0000000e000e7308 */ /* 0x000ff00000000800 */
[----:B------:R-:W-:Y:S08]  /*a9c0*/  MUFU.EX2 R7, R7 ;  /* 0x0000000700077308 */ /* 0x000ff00000000800 */
[----:B------:R-:W-:Y:S08]  /*a9d0*/  MUFU.EX2 R12, R12 ;  /* 0x0000000c000c7308 */ /* 0x000ff00000000800 */
[----:B------:R-:W3:Y:S08]  /*a9e0*/  MUFU.EX2 R170, R170 ;  /* 0x000000aa00aa7308 */ /* 0x000ef00000000800 */
[----:B------:R-:W4:Y:S08]  /*a9f0*/  MUFU.EX2 R169, R169 ;  /* 0x000000a900a97308 */ /* 0x000f300000000800 */
[----:B------:R-:W-:Y:S08]  /*aa00*/  MUFU.EX2 R168, R168 ;  /* 0x000000a800a87308 */ /* 0x000ff00000000800 */
[----:B------:R-:W5:Y:S08]  /*aa10*/  MUFU.EX2 R4, R4 ;  /* 0x0000000400047308 */ /* 0x000f700000000800 */
[----:B------:R-:W-:Y:S08]  /*aa20*/  MUFU.EX2 R164, R164 ;  /* 0x000000a400a47308 */ /* 0x000ff00000000800 */
        /* <DEDUP_REMOVED lines=9> */
[----:B------:R-:W-:Y:S01]  /*aac0*/  MUFU.EX2 R160, R160 ;  /* 0x000000a000a07308 */ /* 0x000fe20000000800 */
[----:B------:R0:W-:Y:S06]  /*aad0*/  BAR.SYNC.DEFER_BLOCKING R72, 0x100 ;  /* 0x000400480000751d */ /* 0x0001ec0000010000 */
[----:B0-----:R-:W-:-:S06]  /*aae0*/  WARPGROUP.ARRIVE ;  /* 0x00000000000079c5 */ /* 0x001fcc0000000000 */
[----:B------:R-:W-:Y:S01]  /*aaf0*/  HGMMA.64x256x16.F32 R24, R200, gdesc[UR4].tnspB, RZ, !UPT, gsb0 ;  /* 0x43e00004c8187df0 */ /* 0x000fe2000c0008ff */
[----:B------:R-:W-:Y:S01]  /*ab00*/  R2UR UR6, R8 ;  /* 0x00000000080672ca */ /* 0x000fe200000e0000 */
[-CC-:B------:R-:W-:Y:S01]  /*ab10*/  FFMA.FTZ R8, R181, R5.reuse, -R161.reuse ;  /* 0x00000005b5087223 */ /* 0x180fe200000108a1 */
[----:B------:R-:W-:Y:S01]  /*ab20*/  R2UR UR7, R9 ;  /* 0x00000000090772ca */ /* 0x000fe200000e0000 */
[-CC-:B------:R-:W-:Y:S01]  /*ab30*/  FFMA.FTZ R9, R180, R5.reuse, -R161.reuse ;  /* 0x00000005b4097223 */ /* 0x180fe200000108a1 */
[----:B------:R-:W-:-:S03]  /*ab40*/  FFMA.FTZ R161, R176, R5, -R161 ;  /* 0x00000005b0a17223 */ /* 0x000fc600000108a1 */
[----:B------:R-:W-:Y:S08]  /*ab50*/  MUFU.EX2 R8, R8 ;  /* 0x0000000800087308 */ /* 0x000ff00000000800 */
[----:B------:R-:W-:Y:S08]  /*ab60*/  MUFU.EX2 R9, R9 ;  /* 0x0000000900097308 */ /* 0x000ff00000000800 */
[----:B------:R-:W-:Y:S01]  /*ab70*/  MUFU.EX2 R161, R161 ;  /* 0x000000a100a17308 */ /* 0x000fe20000000800 */
[----:B------:R-:W-:-:S02]  /*ab80*/  WARPGROUP.DEPBAR.LE gsb0, 0x0 ;  /* 0x00008000000079c5 */ /* 0x000fc40000010000 */
[----:B------:R-:W-:-:S06]  /*ab90*/  WARPGROUP.ARRIVE ;  /* 0x00000000000079c5 */ /* 0x000fcc0000000000 */
[----:B------:R-:W-:Y:S03]  /*aba0*/  HGMMA.64x256x16.F32 R24, R152, gdesc[UR8].tnspB, R24, gsb0 ;  /* 0x43e0000898187df0 */ /* 0x000fe60008000818 */
[----:B------:R-:W-:Y:S02]  /*abb0*/  WARPGROUP.DEPBAR.LE gsb0, 0x0 ;  /* 0x00008000000079c5 */ /* 0x000fe40000010000 */
[----:B------:R-:W-:Y:S01]  /*abc0*/  F2FP.F16.F32.PACK_AB R152, R157, R167 ;  /* 0x000000a79d98723e */ /* 0x000fe200000000ff */
[----:B------:R-:W-:Y:S01]  /*abd0*/  FFMA.FTZ R167, R185, R5, -R162 ;  /* 0x00000005b9a77223 */ /* 0x000fe200000108a2 */
[----:B-1----:R-:W-:Y:S01]  /*abe0*/  F2FP.F16.F32.PACK_AB R153, R158, R166 ;  /* 0x000000a69e99723e */ /* 0x002fe200000000ff */
[----:B------:R-:W-:Y:S01]  /*abf0*/  FADD.FTZ R166, R166, R187 ;  /* 0x000000bba6a67221 */ /* 0x000fe20000010000 */
[----:B------:R-:W-:Y:S02]  /*ac00*/  F2FP.F16.F32.PACK_AB R154, R163, R15 ;  /* 0x0000000fa39a723e */ /* 0x000fe400000000ff */
[----:B--2---:R-:W-:Y:S01]  /*ac10*/  F2FP.F16.F32.PACK_AB R155, R10, R156 ;  /* 0x0000009c0a9b723e */ /* 0x004fe200000000ff */
[----:B------:R-:W0:Y:S01]  /*ac20*/  MUFU.EX2 R167, R167 ;  /* 0x000000a700a77308 */ /* 0x000e220000000800 */
[----:B------:R-:W-:-:S02]  /*ac30*/  FADD.FTZ R166, R158, R166 ;  /* 0x000000a69ea67221 */ /* 0x000fc40000010000 */
[----:B------:R-:W-:Y:S02]  /*ac40*/  WARPGROUP.ARRIVE ;  /* 0x00000000000079c5 */ /* 0x000fe40000000000 */
[----:B------:R-:W-:-:S11]  /*ac50*/  FADD.FTZ R166, R156, R166 ;  /* 0x000000a69ca67221 */ /* 0x000fd60000010000 */
[----:B------:R-:W-:Y:S01]  /*ac60*/  HGMMA.64x256x16.F32 R24, R152, gdesc[UR12].tnspB, R24, gsb0 ;  /* 0x43e0000c98187df0 */ /* 0x000fe20008000818 */
[----:B------:R-:W-:-:S04]  /*ac70*/  FADD.FTZ R166, R10, R166 ;  /* 0x000000a60aa67221 */ /* 0x000fc80000010000 */
[----:B---3--:R-:W-:-:S04]  /*ac80*/  FADD.FTZ R166, R170, R166 ;  /* 0x000000a6aaa67221 */ /* 0x008fc80000010000 */
[C---:B----4-:R-:W-:Y:S01]  /*ac90*/  FADD.FTZ R166, R169.reuse, R166 ;  /* 0x000000a6a9a67221 */ /* 0x050fe20000010000 */
[----:B------:R-:W-:Y:S02]  /*aca0*/  WARPGROUP.DEPBAR.LE gsb0, 0x0 ;  /* 0x00008000000079c5 */ /* 0x000fe40000010000 */
[----:B------:R-:W-:Y:S02]  /*acb0*/  F2FP.F16.F32.PACK_AB R152, R14, R13 ;  /* 0x0000000d0e98723e */ /* 0x000fe400000000ff */
[----:B------:R-:W-:Y:S02]  /*acc0*/  F2FP.F16.F32.PACK_AB R153, R169, R170 ;  /* 0x000000aaa999723e */ /* 0x000fe400000000ff */
[----:B------:R-:W-:Y:S02]  /*acd0*/  F2FP.F16.F32.PACK_AB R154, R12, R7 ;  /* 0x000000070c9a723e */ /* 0x000fe400000000ff */
[----:B-----5:R-:W-:Y:S01]  /*ace0*/  F2FP.F16.F32.PACK_AB R155, R4, R168 ;  /* 0x000000a8049b723e */ /* 0x020fe200000000ff */
[----:B------:R-:W-:-:S03]  /*acf0*/  FADD.FTZ R168, R168, R166 ;  /* 0x000000a6a8a87221 */ /* 0x000fc60000010000 */
[----:B------:R-:W-:Y:S01]  /*ad00*/  WARPGROUP.ARRIVE ;  /* 0x00000000000079c5 */ /* 0x000fe20000000000 */
[----:B------:R-:W-:-:S04]  /*ad10*/  FADD.FTZ R168, R4, R168 ;  /* 0x000000a804a87221 */ /* 0x000fc80000010000 */
[----:B0-----:R-:W-:Y:S01]  /*ad20*/  FADD.FTZ R168, R167, R168 ;  /* 0x000000a8a7a87221 */ /* 0x001fe20000010000 */
[----:B------:R-:W-:Y:S03]  /*ad30*/  HGMMA.64x256x16.F32 R24, R152, gdesc[UR16].tnspB, R24, gsb0 ;  /* 0x43e0001098187df0 */ /* 0x000fe60008000818 */
[----:B------:R-:W-:-:S04]  /*ad40*/  FADD.FTZ R168, R171, R168 ;  /* 0x000000a8aba87221 */ /* 0x000fc80000010000 */
[----:B------:R-:W-:Y:S01]  /*ad50*/  FADD.FTZ R168, R172, R168 ;  /* 0x000000a8aca87221 */ /* 0x000fe20000010000 */
[----:B------:R-:W-:Y:S02]  /*ad60*/  WARPGROUP.DEPBAR.LE gsb0, 0x0 ;  /* 0x00008000000079c5 */ /* 0x000fe40000010000 */
[----:B------:R-:W-:Y:S01]  /*ad70*/  FADD.FTZ R152, R157, R186 ;  /* 0x000000ba9d987221 */ /* 0x000fe20000010000 */
[----:B------:R-:W-:Y:S01]  /*ad80*/  F2FP.F16.F32.PACK_AB R153, R171, R167 ;  /* 0x000000a7ab99723e */ /* 0x000fe200000000ff */
[----:B------:R-:W0:Y:S01]  /*ad90*/  MUFU.EX2 R157, R175 ;  /* 0x000000af009d7308 */ /* 0x000e220000000800 */
[----:B------:R-:W-:Y:S01]  /*ada0*/  F2FP.F16.F32.PACK_AB R154, R165, R164 ;  /* 0x000000a4a59a723e */ /* 0x000fe200000000ff */
[----:B------:R-:W-:-:S04]  /*adb0*/  FADD.FTZ R152, R15, R152 ;  /* 0x000000980f987221 */ /* 0x000fc80000010000 */
[----:B------:R-:W-:Y:S01]  /*adc0*/  FADD.FTZ R163, R163, R152 ;  /* 0x00000098a3a37221 */ /* 0x000fe20000010000 */
[----:B------:R-:W-:-:S03]  /*add0*/  F2FP.F16.F32.PACK_AB R152, R9, R8 ;  /* 0x000000080998723e */ /* 0x000fc600000000ff */
[----:B------:R-:W-:-:S04]  /*ade0*/  FADD.FTZ R163, R13, R163 ;  /* 0x000000a30da37221 */ /* 0x000fc80000010000 */
[----:B------:R-:W-:Y:S01]  /*adf0*/  FADD.FTZ R163, R14, R163 ;  /* 0x000000a30ea37221 */ /* 0x000fe20000010000 */
[----:B0-----:R-:W-:-:S03]  /*ae00*/  F2FP.F16.F32.PACK_AB R155, R157, R172 ;  /* 0x000000ac9d9b723e */ /* 0x001fc600000000ff */
[----:B------:R-:W-:Y:S01]  /*ae10*/  FADD.FTZ R163, R7, R163 ;  /* 0x000000a307a37221 */ /* 0x000fe20000010000 */
[----:B------:R-:W-:Y:S01]  /*ae20*/  FADD.FTZ R157, R157, R168 ;  /* 0x000000a89d9d7221 */ /* 0x000fe20000010000 */
[----:B------:R-:W-:Y:S02]  /*ae30*/  WARPGROUP.ARRIVE ;  /* 0x00000000000079c5 */ /* 0x000fe40000000000 */
[----:B------:R-:W-:-:S04]  /*ae40*/  FADD.FTZ R12, R12, R163 ;  /* 0x000000a30c0c7221 */ /* 0x000fc80000010000 */
[----:B------:R-:W-:Y:S01]  /*ae50*/  FADD.FTZ R12, R8, R12 ;  /* 0x0000000c080c7221 */ /* 0x000fe20000010000 */
[----:B------:R-:W-:Y:S03]  /*ae60*/  HGMMA.64x256x16.F32 R24, R152, gdesc[UR20].tnspB, R24, gsb0 ;  /* 0x43e0001498187df0 */ /* 0x000fe60008000818 */
[----:B------:R-:W-:-:S04]  /*ae70*/  FADD.FTZ R12, R9, R12 ;  /* 0x0000000c090c7221 */ /* 0x000fc80000010000 */
[----:B------:R-:W-:-:S04]  /*ae80*/  FADD.FTZ R12, R164, R12 ;  /* 0x0000000ca40c7221 */ /* 0x000fc80000010000 */
[----:B------:R-:W-:-:S04]  /*ae90*/  FADD.FTZ R165, R165, R12 ;  /* 0x0000000ca5a57221 */ /* 0x000fc80000010000 */
[----:B------:R-:W-:Y:S01]  /*aea0*/  FADD.FTZ R165, R184, R165 ;  /* 0x000000a5b8a57221 */ /* 0x000fe20000010000 */
[----:B------:R-:W-:Y:S02]  /*aeb0*/  WARPGROUP.DEPBAR.LE gsb0, 0x0 ;  /* 0x00008000000079c5 */ /* 0x000fe40000010000 */
[C---:B------:R-:W-:Y:S01]  /*aec0*/  F2FP.F16.F32.PACK_AB R152, R182.reuse, R184 ;  /* 0x000000b8b698723e */ /* 0x040fe200000000ff */
        /* <DEDUP_REMOVED lines=9> */
[----:B------:R-:W-:-:S04]  /*af60*/  FADD.FTZ R159, R159, R174 ;  /* 0x000000ae9f9f7221 */ /* 0x000fc80000010000 */
[----:B------:R-:W-:Y:S01]  /*af70*/  FADD.FTZ R8, R160, R159 ;  /* 0x0000009fa0087221 */ /* 0x000fe20000010000 */
[----:B------:R-:W-:Y:S03]  /*af80*/  HGMMA.64x256x16.F32 R24, R152, gdesc[UR4].tnspB, R24, gsb0 ;  /* 0x43e0000498187df0 */ /* 0x000fe60008000818 */
[----:B------:R-:W-:Y:S02]  /*af90*/  WARPGROUP.DEPBAR.LE gsb0, 0x0 ;  /* 0x00008000000079c5 */ /* 0x000fe40000010000 */
[----:B------:R-:W-:Y:S05]  /*afa0*/  @!P0 BRA `(.L_x_10526) ;  /* 0x0000000000048947 */ /* 0x000fea0003800000 */
[----:B------:R-:W-:Y:S01]  /*afb0*/  BPT.TRAP 0x1 ;  /* 0x000000040000795c */ /* 0x000fe20000300000 */
.L_x_10526:
[----:B------:R-:W-:Y:S02]  /*afc0*/  ISETP.GE.AND P1, PT, R188, 0x61, PT ;  /* 0x00000061bc00780c */ /* 0x000fe40003f26270 */
[----:B------:R-:W-:-:S04]  /*afd0*/  IADD3 R3, R3, 0x32460, RZ ;  /* 0x0003246003037810 */ /* 0x000fc80007ffe0ff */
[----:B------:R-:W-:-:S04]  /*afe0*/  PRMT R3, R190, 0x654, R3 ;  /* 0x00000654be037816 */ /* 0x000fc80000000003 */
[----:B------:R0:W-:Y:S03]  /*aff0*/  SYNCS.ARRIVE.TRANS64.RED.A1T0 RZ, [R3+URZ], RZ ;  /* 0x000000ff03ff79a7 */ /* 0x0001e6000810043f */
[----:B------:R-:W-:Y:S05]  /*b000*/  @!P1 BRA `(.L_x_10527) ;  /* 0x0000002400ec9947 */ /* 0x000fea0003800000 */
[----:B------:R-:W-:Y:S02]  /*b010*/  VIADD R4, R189, 0xfffffffe ;  /* 0xfffffffebd047836 */ /* 0x000fe40000000000 */
[----:B------:R-:W-:Y:S02]  /*b020*/  IMAD.MOV.U32 R9, RZ, RZ, R11 ;  /* 0x000000ffff097224 */ /* 0x000fe400078e000b */
[----:B------:R-:W-:-:S07]  /*b030*/  IMAD.MOV.U32 R10, RZ, RZ, R6 ;  /* 0x000000ffff0a7224 */ /* 0x000fce00078e0006 */
.L_x_10538:
[----:B------:R-:W-:Y:S01]  /*b040*/  VIADD R205, R205, 0x1 ;  /* 0x00000001cdcd7836 */ /* 0x000fe20000000000 */
[----:B------:R-:W-:Y:S05]  /*b050*/  YIELD ;  /* 0x0000000000007946 */ /* 0x000fea0003800000 */
[----:B------:R-:W-:Y:S02]  /*b060*/  ISETP.NE.AND P2, PT, R205, 0x2, PT ;  /* 0x00000002cd00780c */ /* 0x000fe40003f45270 */
[C---:B------:R-:W-:Y:S01]  /*b070*/  ISETP.GT.AND P1, PT, R4.reuse, RZ, PT ;  /* 0x000000ff0400720c */ /* 0x040fe20003f24270 */
[----:B------:R-:W-:Y:S01]  /*b080*/  VIADD R4, R4, 0xffffffff ;  /* 0xffffffff04047836 */ /* 0x000fe20000000000 */
[----:B01----:R-:W-:-:S02]  /*b090*/  SEL R3, RZ, 0x1, P2 ;  /* 0x00000001ff037807 */ /* 0x003fc40001000000 */
[----:B------:R-:W-:Y:S02]  /*b0a0*/  SEL R205, R205, RZ, P2 ;  /* 0x000000ffcdcd7207 */ /* 0x000fe40001000000 */
[----:B------:R-:W-:Y:S01]  /*b0b0*/  LOP3.LUT R216, R216, R3, RZ, 0x3c, !PT ;  /* 0x00000003d8d87212 */ /* 0x000fe200078e3cff */
[----:B------:R-:W-:Y:S06]  /*b0c0*/  @!P0 BRA `(.L_x_10528) ;  /* 0x0000000000048947 */ /* 0x000fec0003800000 */
[----:B------:R-:W-:Y:S01]  /*b0d0*/  BPT.TRAP 0x1 ;  /* 0x000000040000795c */ /* 0x000fe20000300000 */
.L_x_10528:
[----:B------:R-:W-:Y:S01]  /*b0e0*/  IMAD R3, R205, 0x8, R19 ;  /* 0x00000008cd037824 */ /* 0x000fe200078e0213 */
[----:B------:R-:W-:-:S04]  /*b0f0*/  SHF.L.U32 R0, R216, 0x1f, RZ ;  /* 0x0000001fd8007819 */ /* 0x000fc800000006ff */
[----:B------:R0:W1:Y:S01]  /*b100*/  SYNCS.PHASECHK.TRANS64.TRYWAIT P2, [R3+URZ+0x32430], R0 ;  /* 0x03243000030075a7 */ /* 0x000062000804017f */
[----:B------:R-:W-:Y:S05]  /*b110*/  @!P0 BRA `(.L_x_10529) ;  /* 0x0000000000048947 */ /* 0x000fea0003800000 */
[----:B------:R-:W-:Y:S01]  /*b120*/  BPT.TRAP 0x1 ;  /* 0x000000040000795c */ /* 0x000fe20000300000 */
.L_x_10529:
[----:B------:R-:W-:Y:S02]  /*b130*/  IMAD R152, R205, 0x300, R21 ;  /* 0x00000300cd987824 */ /* 0x000fe400078e0215 */
[----:B------:R-:W-:Y:S01]  /*b140*/  IMAD.MOV.U32 R153, RZ, RZ, 0x40000040 ;  /* 0x40000040ff997424 */ /* 0x000fe200078e00ff */
[----:B-1----:R-:W-:Y:S06]  /*b150*/  @P2 BRA `(.L_x_10530) ;  /* 0x0000000000082947 */ /* 0x002fec0003800000 */
[----:B------:R-:W1:Y:S02]  /*b160*/  SYNCS.PHASECHK.TRANS64.TRYWAIT P2, [R3+URZ+0x32430], R0 ;  /* 0x03243000030075a7 */ /* 0x000e64000804017f */
[----:B-1----:R-:W-:Y:S05]  /*b170*/  @!P2 BRA `(.L_x_10531) ;  /* 0x000000e00060a947 */ /* 0x002fea0003800000 */
.L_x_10530:
[----:B------:R-:W2:Y:S01]  /*b180*/  LDL.64 R154, [R1+0x50] ;  /* 0x00005000019a7983 */ /* 0x000ea20000100a00 */
[----:B------:R-:W-:Y:S01]  /*b190*/  IADD3 R14, R152, 0x2, RZ ;  /* 0x00000002980e7810 */ /* 0x000fe20007ffe0ff */
[----:B------:R-:W-:Y:S01]  /*b1a0*/  IMAD.MOV.U32 R15, RZ, RZ, 0x40000040 ;  /* 0x40000040ff0f7424 */ /* 0x000fe200078e00ff */
[----:B------:R-:W-:Y:S05]  /*b1b0*/  WARPSYNC.ALL ;  /* 0x0000000000007948 */ /* 0x000fea0003800000 */
[----:B------:R-:W-:Y:S01]  /*b1c0*/  R2UR UR14, R14 ;  /* 0x000000000e0e72ca */ /* 0x000fe200000e0000 */
[----:B------:R-:W3:Y:S01]  /*b1d0*/  LDL.64 R202, [R1+0x40] ;  /* 0x0000400001ca7983 */ /* 0x000ee20000100a00 */
[----:B------:R-:W-:-:S03]  /*b1e0*/  R2UR UR15, R15 ;  /* 0x000000000f0f72ca */ /* 0x000fc600000e0000 */
[----:B------:R-:W4:Y:S01]  /*b1f0*/  LDL.64 R14, [R1+0x48] ;  /* 0x00004800010e7983 */ /* 0x000f220000100a00 */
[----:B------:R-:W-:-:S03]  /*b200*/  R2UR UR18, R152 ;  /* 0x00000000981272ca */ /* 0x000fc600000e0000 */
[----:B------:R-:W5:Y:S01]  /*b210*/  LDL.64 R200, [R1+0x38] ;  /* 0x0000380001c87983 */ /* 0x000f620000100a00 */
[----:B------:R-:W-:Y:S01]  /*b220*/  R2UR UR19, R153 ;  /* 0x00000000991372ca */ /* 0x000fe200000e0000 */
[C---:B------:R-:W-:Y:S02]  /*b230*/  VIADD R12, R152.reuse, 0x4 ;  /* 0x00000004980c7836 */ /* 0x040fe40000000000 */
[----:B------:R-:W-:Y:S02]  /*b240*/  VIADD R152, R152, 0x6 ;  /* 0x0000000698987836 */ /* 0x000fe40000000000 */
[----:B------:R-:W-:-:S03]  /*b250*/  IMAD.MOV.U32 R153, RZ, RZ, 0x40000040 ;  /* 0x40000040ff997424 */ /* 0x000fc600078e00ff */
[----:B------:R-:W-:Y:S02]  /*b260*/  R2UR UR6, R152 ;  /* 0x00000000980672ca */ /* 0x000fe400000e0000 */
[----:B------:R-:W-:Y:S01]  /*b270*/  R2UR UR7, R153 ;  /* 0x00000000990772ca */ /* 0x000fe200000e0000 */
[----:B------:R-:W-:Y:S01]  /*b280*/  IMAD.MOV.U32 R13, RZ, RZ, 0x40000040 ;  /* 0x40000040ff0d7424 */ /* 0x000fe200078e00ff */
[----:B------:R-:W-:-:S04]  /*b290*/  R2UR UR10, R12 ;  /* 0x000000000c0a72ca */ /* 0x000fc800000e0000 */
[----:B------:R-:W-:Y:S02]  /*b2a0*/  R2UR UR11, R13 ;  /* 0x000000000d0b72ca */ /* 0x000fe400000e0000 */
[----:B--2---:R-:W-:Y:S02]  /*b2b0*/  R2UR UR16, R154 ;  /* 0x000000009a1072ca */ /* 0x004fe400000e0000 */
[----:B------:R-:W-:Y:S02]  /*b2c0*/  R2UR UR17, R155 ;  /* 0x000000009b1172ca */ /* 0x000fe400000e0000 */
[----:B------:R-:W-:-:S11]  /*b2d0*/  WARPGROUP.ARRIVE ;  /* 0x00000000000079c5 */ /* 0x000fd60000000000 */
[----:B------:R-:W-:Y:S01]  /*b2e0*/  HGMMA.64x96x16.F32 R152, gdesc[UR16], RZ, !UPT, gsb0 ;  /* 0x01600000109879f0 */ /* 0x000fe2000c0008ff */
[----:B----4-:R-:W-:Y:S02]  /*b2f0*/  R2UR UR12, R14 ;  /* 0x000000000e0c72ca */ /* 0x010fe400000e0000 */
[----:B------:R-:W-:Y:S02]  /*b300*/  R2UR UR13, R15 ;  /* 0x000000000f0d72ca */ /* 0x000fe400000e0000 */
[----:B---3--:R-:W-:Y:S02]  /*b310*/  R2UR UR8, R202 ;  /* 0x00000000ca0872ca */ /* 0x008fe400000e0000 */
[----:B------:R-:W-:Y:S01]  /*b320*/  R2UR UR9, R203 ;  /* 0x00000000cb0972ca */ /* 0x000fe200000e0000 */
[----:B------:R-:W-:Y:S02]  /*b330*/  WARPGROUP.DEPBAR.LE gsb0, 0x0 ;  /* 0x00008000000079c5 */ /* 0x000fe40000010000 */
[----:B------:R-:W-:-:S06]  /*b340*/  WARPGROUP.ARRIVE ;  /* 0x00000000000079c5 */ /* 0x000fcc0000000000 */
[----:B------:R-:W-:Y:S01]  /*b350*/  HGMMA.64x96x16.F32 R152, gdesc[UR12], R152, gsb0 ;  /* 0x016000000c9879f0 */ /* 0x000fe20008000898 */
[----:B-----5:R-:W-:Y:S02]  /*b360*/  R2UR UR4, R200 ;  /* 0x00000000c80472ca */ /* 0x020fe400000e0000 */
        /* <DEDUP_REMOVED lines=10> */
.L_x_10532:
[----:B------:R2:W3:Y:S01]  /*b410*/  SYNCS.PHASECHK.TRANS64.TRYWAIT P2, [R3+URZ+0x32450], R0 ;  /* 0x03245000030075a7 */ /* 0x0004e2000804017f */
[----:B------:R-:W-:Y:S05]  /*b420*/  @!P0 BRA `(.L_x_10533) ;  /* 0x0000000000048947 */ /* 0x000fea0003800000 */
[----:B------:R-:W-:Y:S01]  /*b430*/  BPT.TRAP 0x1 ;  /* 0x000000040000795c */ /* 0x000fe20000300000 */
.L_x_10533:
[----:B---3--:R-:W-:Y:S05]  /*b440*/  @P2 BRA `(.L_x_10534) ;  /* 0x0000000000082947 */ /* 0x008fea0003800000 */
[----:B------:R-:W3:Y:S02]  /*b450*/  SYNCS.PHASECHK.TRANS64.TRYWAIT P2, [R3+URZ+0x32450], R0 ;  /* 0x03245000030075a7 */ /* 0x000ee4000804017f */
[----:B---3--:R-:W-:Y:S05]  /*b460*/  @!P2 BRA `(.L_x_10535) ;  /* 0x000000dc00b8a947 */ /* 0x008fea0003800000 */
.L_x_10534:
[----:B------:R-:W4:Y:S04]  /*b470*/  LDL.64 R200, [R1+0x30] ;  /* 0x0000300001c87983 */ /* 0x000f280000100a00 */
[----:B------:R-:W4:Y:S04]  /*b480*/  LDL.64 R202, [R1+0x20] ;  /* 0x0000200001ca7983 */ /* 0x000f280000100a00 */
[----:B------:R0:W-:Y:S04]  /*b490*/  STL.64 [R1+0x88], R2 ;  /* 0x0000880201007387 */ /* 0x0001e80000100a00 */
[----:B0123--:R-:W2:Y:S01]  /*b4a0*/  LDL.64 R2, [R1+0x28] ;  /* 0x0000280001027983 */ /* 0x00fea20000100a00 */
[----:B------:R-:W-:Y:S05]  /*b4b0*/  WARPSYNC.ALL ;  /* 0x0000000000007948 */ /* 0x000fea0003800000 */
[----:B------:R-:W-:-:S02]  /*b4c0*/  IMAD R12, R205, 0xc00, R223 ;  /* 0x00000c00cd0c7824 */ /* 0x000fc400078e02df */
[----:B------:R-:W-:-:S03]  /*b4d0*/  IMAD.MOV.U32 R13, RZ, RZ, 0x40000040 ;  /* 0x40000040ff0d7424 */ /* 0x000fc600078e00ff */
[C---:B------:R-:W-:Y:S02]  /*b4e0*/  R2UR UR6, R12.reuse ;  /* 0x000000000c0672ca */ /* 0x040fe400000e0000 */
[----:B------:R-:W-:Y:S01]  /*b4f0*/  R2UR UR7, R13 ;  /* 0x000000000d0772ca */ /* 0x000fe200000e0000 */
[----:B------:R-:W-:Y:S01]  /*b500*/  WARPGROUP.ARRIVE ;  /* 0x00000000000079c5 */ /* 0x000fe20000000000 */
[----:B------:R-:W-:Y:S01]  /*b510*/  VIADD R14, R12, 0x2 ;  /* 0x000000020c0e7836 */ /* 0x000fe20000000000 */
[----:B------:R-:W-:Y:S02]  /*b520*/  MOV R15, 0x40000040 ;  /* 0x40000040000f7802 */ /* 0x000fe40000000f00 */
[----:B----4-:R-:W-:Y:S02]  /*b530*/  R2UR UR4, R200 ;  /* 0x00000000c80472ca */ /* 0x010fe400000e0000 */
[----:B------:R-:W-:Y:S02]  /*b540*/  R2UR UR5, R201 ;  /* 0x00000000c90572ca */ /* 0x000fe400000e0000 */
[----:B------:R-:W3:Y:S11]  /*b550*/  LDL.64 R200, [R1+0x18] ;  /* 0x0000180001c87983 */ /* 0x000ef60000100a00 */
[----:B------:R-:W-:Y:S01]  /*b560*/  HGMMA.64x96x16.F32 R152, gdesc[UR4], R152, gsb0 ;  /* 0x01600000049879f0 */ /* 0x000fe20008000898 */
[----:B------:R-:W-:-:S02]  /*b570*/  R2UR UR6, R14 ;  /* 0x000000000e0672ca */ /* 0x000fc400000e0000 */
[----:B------:R-:W-:Y:S02]  /*b580*/  R2UR UR7, R15 ;  /* 0x000000000f0772ca */ /* 0x000fe400000e0000 */
[----:B--2---:R-:W-:Y:S02]  /*b590*/  R2UR UR4, R2 ;  /* 0x00000000020472ca */ /* 0x004fe400000e0000 */
[----:B------:R-:W-:Y:S02]  /*b5a0*/  R2UR UR5, R3 ;  /* 0x00000000030572ca */ /* 0x000fe400000e0000 */
[----:B------:R-:W2:Y:S01]  /*b5b0*/  LDL.64 R2, [R1+0x10] ;  /* 0x0000100001027983 */ /* 0x000ea20000100a00 */
[----:B------:R-:W-:Y:S02]  /*b5c0*/  VIADD R14, R12, 0x4 ;  /* 0x000000040c0e7836 */ /* 0x000fe40000000000 */
[----:B------:R-:W-:Y:S01]  /*b5d0*/  IMAD.MOV.U32 R15, RZ, RZ, 0x40000040 ;  /* 0x40000040ff0f7424 */ /* 0x000fe200078e00ff */
[----:B------:R-:W-:-:S02]  /*b5e0*/  WARPGROUP.DEPBAR.LE gsb0, 0x0 ;  /* 0x00008000000079c5 */ /* 0x000fc40000010000 */
[----:B------:R-:W-:-:S06]  /*b5f0*/  WARPGROUP.ARRIVE ;  /* 0x00000000000079c5 */ /* 0x000fcc0000000000 */
[----:B------:R-:W-:Y:S01]  /*b600*/  HGMMA.64x96x16.F32 R152, gdesc[UR4], R152, gsb0 ;  /* 0x01600000049879f0 */ /* 0x000fe20008000898 */
[----:B------:R-:W-:Y:S02]  /*b610*/  R2UR UR4, R202 ;  /* 0x00000000ca0472ca */ /* 0x000fe400000e0000 */
[----:B------:R-:W-:Y:S02]  /*b620*/  R2UR UR5, R203 ;  /* 0x00000000cb0572ca */ /* 0x000fe400000e0000 */
[----:B------:R-:W4:Y:S01]  /*b630*/  LDL.64 R202, [R1+0x8] ;  /* 0x0000080001ca7983 */ /* 0x000f220000100a00 */
        /* <DEDUP_REMOVED lines=10> */
[----:B------:R-:W-:Y:S02]  /*b6e0*/  R2UR UR5, R201 ;  /* 0x00000000c90572ca */ /* 0x000fe400000e0000 */
[----:B------:R-:W3:Y:S01]  /*b6f0*/  LDL.64 R200, [R1] ;  /* 0x0000000001c87983 */ /* 0x000ee20000100a00 */
[----:B------:R-:W-:-:S02]  /*b700*/  WARPGROUP.DEPBAR.LE gsb0, 0x0 ;  /* 0x00008000000079c5 */ /* 0x000fc40000010000 */
[----:B------:R-:W-:-:S08]  /*b710*/  WARPGROUP.ARRIVE ;  /* 0x00000000000079c5 */ /* 0x000fd00000000000 */
[----:B------:R-:W-:Y:S01]  /*b720*/  HGMMA.64x96x16.F32 R152, gdesc[UR4], R152, gsb0 ;  /* 0x01600000049879f0 */ /* 0x000fe20008000898 */
[----:B------:R-:W-:Y:S02]  /*b730*/  VIADD R14, R12, 0x300 ;  /* 0x000003000c0e7836 */ /* 0x000fe40000000000 */
[----:B------:R-:W-:Y:S01]  /*b740*/  IMAD.MOV.U32 R15, RZ, RZ, 0x40000040 ;  /* 0x40000040ff0f7424 */ /* 0x000fe200078e00ff */
[----:B--2---:R-:W-:Y:S02]  /*b750*/  R2UR UR4, R2 ;  /* 0x00000000020472ca */ /* 0x004fe400000e0000 */
[----:B------:R-:W-:Y:S02]  /*b760*/  R2UR UR6, R14 ;  /* 0x000000000e0672ca */ /* 0x000fe400000e0000 */
[----:B------:R-:W-:Y:S02]  /*b770*/  R2UR UR7, R15 ;  /* 0x000000000f0772ca */ /* 0x000fe400000e0000 */
[----:B------:R-:W-:Y:S01]  /*b780*/  R2UR UR5, R3 ;  /* 0x00000000030572ca */ /* 0x000fe200000e0000 */
[----:B------:R-:W-:Y:S01]  /*b790*/  VIADD R14, R12, 0x302 ;  /* 0x000003020c0e7836 */ /* 0x000fe20000000000 */
[----:B------:R-:W-:Y:S01]  /*b7a0*/  MOV R15, 0x40000040 ;  /* 0x40000040000f7802 */ /* 0x000fe20000000f00 */
[----:B------:R0:W5:Y:S01]  /*b7b0*/  LDL.LU.64 R2, [R1+0x88] ;  /* 0x0000880001027983 */ /* 0x0001620000300a00 */
        /* <DEDUP_REMOVED lines=16> */
[----:B------:R-:W-:Y:S02]  /*b8c0*/  WARPGROUP.DEPBAR.LE gsb0, 0x0 ;  /* 0x00008000000079c5 */ /* 0x000fe40000010000 */
[----:B------:R-:W-:-:S10]  /*b8d0*/  WARPGROUP.ARRIVE ;  /* 0x00000000000079c5 */ /* 0x000fd40000000000 */
[----:B------:R-:W-:Y:S01]  /*b8e0*/  HGMMA.64x96x16.F32 R152, gdesc[UR4], R152, gsb0 ;  /* 0x01600000049879f0 */ /* 0x000fe20008000898 */
[----:B------:R-:W-:Y:S02]  /*b8f0*/  VIADD R14, R12, 0x306 ;  /* 0x000003060c0e7836 */ /* 0x000fe40000000000 */
[----:B------:R-:W-:Y:S01]  /*b900*/  IMAD.MOV.U32 R15, RZ, RZ, 0x40000040 ;  /* 0x40000040ff0f7424 */ /* 0x000fe200078e00ff */
[----:B------:R-:W-:Y:S02]  /*b910*/  R2UR UR4, R228 ;  /* 0x00000000e40472ca */ /* 0x000fe400000e0000 */
[----:B------:R-:W-:Y:S02]  /*b920*/  R2UR UR6, R14 ;  /* 0x000000000e0672ca */ /* 0x000fe400000e0000 */
[----:B------:R-:W-:Y:S02]  /*b930*/  R2UR UR7, R15 ;  /* 0x000000000f0772ca */ /* 0x000fe400000e0000 */
[----:B------:R-:W-:Y:S01]  /*b940*/  R2UR UR5, R229 ;  /* 0x00000000e50572ca */ /* 0x000fe200000e0000 */
[----:B------:R-:W-:-:S02]  /*b950*/  VIADD R14, R12, 0x600 ;  /* 0x000006000c0e7836 */ /* 0x000fc40000000000 */
[----:B------:R-:W-:Y:S01]  /*b960*/  IMAD.MOV.U32 R15, RZ, RZ, 0x40000040 ;  /* 0x40000040ff0f7424 */ /* 0x000fe200078e00ff */
[----:B------:R-:W-:Y:S02]  /*b970*/  WARPGROUP.DEPBAR.LE gsb0, 0x0 ;  /* 0x00008000000079c5 */ /* 0x000fe40000010000 */
[----:B------:R-:W-:-:S07]  /*b980*/  WARPGROUP.ARRIVE ;  /* 0x00000000000079c5 */ /* 0x000fce0000000000 */
        /* <DEDUP_REMOVED lines=21> */
[----:B------:R-:W-:Y:S02]  /*bae0*/  VIADD R14, R12, 0x606 ;  /* 0x000006060c0e7836 */ /* 0x000fe40000000000 */
[----:B------:R-:W-:-:S03]  /*baf0*/  IMAD.MOV.U32 R15, RZ, RZ, 0x40000040 ;  /* 0x40000040ff0f7424 */ /* 0x000fc600078e00ff */
[----:B------:R-:W-:Y:S01]  /*bb00*/  R2UR UR54, R14 ;  /* 0x000000000e3672ca */ /* 0x000fe200000e0000 */
[----:B------:R-:W-:Y:S02]  /*bb10*/  WARPGROUP.DEPBAR.LE gsb0, 0x0 ;  /* 0x00008000000079c5 */ /* 0x000fe40000010000 */
[----:B------:R-:W-:-:S06]  /*bb20*/  WARPGROUP.ARRIVE ;  /* 0x00000000000079c5 */ /* 0x000fcc0000000000 */
[----:B------:R-:W-:Y:S01]  /*bb30*/  HGMMA.64x96x16.F32 R152, gdesc[UR56], R152, gsb0 ;  /* 0x01600000389879f0 */ /* 0x000fe20008000898 */
[----:B------:R-:W-:Y:S01]  /*bb40*/  R2UR UR55, R15 ;  /* 0x000000000f3772ca */ /* 0x000fe200000e0000 */
[----:B------:R-:W-:Y:S02]  /*bb50*/  VIADD R14, R12, 0x900 ;  /* 0x000009000c0e7836 */ /* 0x000fe40000000000 */
[----:B------:R-:W-:-:S03]  /*bb60*/  IMAD.MOV.U32 R15, RZ, RZ, 0x40000040 ;  /* 0x40000040ff0f7424 */ /* 0x000fc600078e00ff */
[----:B------:R-:W-:Y:S02]  /*bb70*/  R2UR UR50, R14 ;  /* 0x000000000e3272ca */ /* 0x000fe400000e0000 */
[----:B------:R-:W-:Y:S01]  /*bb80*/  R2UR UR51, R15 ;  /* 0x000000000f3372ca */ /* 0x000fe200000e0000 */
[----:B------:R-:W-:Y:S02]  /*bb90*/  WARPGROUP.DEPBAR.LE gsb0, 0x0 ;  /* 0x00008000000079c5 */ /* 0x000fe40000010000 */
[----:B------:R-:W-:-:S06]  /*bba0*/  WARPGROUP.ARRIVE ;  /* 0x00000000000079c5 */ /* 0x000fcc0000000000 */
[----:B------:R-:W-:Y:S01]  /*bbb0*/  HGMMA.64x96x16.F32 R152, gdesc[UR52], R152, gsb0 ;  /* 0x01600000349879f0 */ /* 0x000fe20008000898 */
[----:B------:R-:W-:Y:S01]  /*bbc0*/  VIADD R14, R12, 0x902 ;  /* 0x000009020c0e7836 */ /* 0x000fe20000000000 */
[----:B------:R-:W-:-:S04]  /*bbd0*/  MOV R15, 0x40000040 ;  /* 0x40000040000f7802 */ /* 0x000fc80000000f00 */
[----:B------:R-:W-:Y:S02]  /*bbe0*/  R2UR UR46, R14 ;  /* 0x000000000e2e72ca */ /* 0x000fe400000e0000 */
[----:B------:R-:W-:Y:S01]  /*bbf0*/  R2UR UR47, R15 ;  /* 0x000000000f2f72ca */ /* 0x000fe200000e0000 */
[----:B------:R-:W-:Y:S02]  /*bc00*/  WARPGROUP.DEPBAR.LE gsb0, 0x0 ;  /* 0x00008000000079c5 */ /* 0x000fe40000010000 */
[----:B------:R-:W-:-:S06]  /*bc10*/  WARPGROUP.ARRIVE ;  /* 0x00000000000079c5 */ /* 0x000fcc0000000000 */
[----:B------:R-:W-:Y:S01]  /*bc20*/  HGMMA.64x96x16.F32 R152, gdesc[UR48], R152, gsb0 ;  /* 0x01600000309879f0 */ /* 0x000fe20008000898 */
[----:B------:R-:W-:Y:S02]  /*bc30*/  VIADD R14, R12, 0x904 ;  /* 0x000009040c0e7836 */ /* 0x000fe40000000000 */
[----:B------:R-:W-:-:S03]  /*bc40*/  IMAD.MOV.U32 R15, RZ, RZ, 0x40000040 ;  /* 0x40000040ff0f7424 */ /* 0x000fc600078e00ff */
        /* <DEDUP_REMOVED lines=11> */
[----:B------:R-:W-:Y:S03]  /*bd00*/  HGMMA.64x96x16.F32 R152, gdesc[UR40], R152, gsb0 ;  /* 0x01600000289879f0 */ /* 0x000fe60008000898 */
[----:B------:R-:W1:Y:S01]  /*bd10*/  S2R R5, SR_TID.X ;  /* 0x0000000000057919 */ /* 0x000e620000002100 */
[----:B------:R-:W-:Y:S02]  /*bd20*/  WARPGROUP.DEPBAR.LE gsb0, 0x0 ;  /* 0x00008000000079c5 */ /* 0x000fe40000010000 */
[----:B------:R-:W-:-:S06]  /*bd30*/  WARPGROUP.ARRIVE ;  /* 0x00000000000079c5 */ /* 0x000fcc0000000000 */
[----:B------:R-:W-:Y:S01]  /*bd40*/  HGMMA.64x96x16.F32 R152, gdesc[UR36], R152, gsb0 ;  /* 0x01600000249879f0 */ /* 0x000fe20008000898 */
[----:B-1----:R-:W-:-:S04]  /*bd50*/  SHF.R.U32.HI R203, RZ, 0x7, R5 ;  /* 0x00000007ffcb7819 */ /* 0x002fc80000011605 */
[----:B------:R-:W-:Y:S01]  /*bd60*/  IADD3 R0, -R203, 0xb, RZ ;  /* 0x0000000bcb007810 */ /* 0x000fe20007ffe1ff */
[----:B------:R-:W-:-:S04]  /*bd70*/  WARPGROUP.DEPBAR.LE gsb0, 0x0 ;  /* 0x00008000000079c5 */ /* 0x000fc80000010000 */
[----:B------:R0:W-:Y:S06]  /*bd80*/  BAR.ARV R0, 0x100 ;  /* 0x000400000000751d */ /* 0x0001ec0000002000 */
[----:B------:R-:W-:Y:S05]  /*bd90*/  @!P0 BRA `(.L_x_10536) ;  /* 0x0000000000048947 */ /* 0x000fea0003800000 */
[----:B------:R-:W-:Y:S01]  /*bda0*/  BPT.TRAP 0x1 ;  /* 0x000000040000795c */ /* 0x000fe20000300000 */
.L_x_10536:
[----:B------:R-:W-:Y:S01]  /*bdb0*/  FMNMX.FTZ R5, R152, R10, !PT ;  /* 0x0000000a98057209 */ /* 0x000fe20007810000 */
[----:B------:R-:W-:Y:S01]  /*bdc0*/  IMAD.MOV.U32 R15, RZ, RZ, 0x40000040 ;  /* 0x40000040ff0f7424 */ /* 0x000fe200078e00ff */
        /* <DEDUP_REMOVED lines=54> */
[----:B------:R-:W1:Y:S01]  /*c130*/  LDC R5, c[0x0][0xa80] ;  /* 0x0002a000ff057b82 */ /* 0x000e620000000800 */
[----:B--2---:R-:W-:Y:S02]  /*c140*/  FMNMX.FTZ R11, R11, R13, !PT ;  /* 0x0000000d0b0b7209 */ /* 0x004fe40007810000 */
[----:B------:R-:W-:-:S03]  /*c150*/  FADD.FTZ R10, -R6, R10 ;  /* 0x0000000a060a7221 */ /* 0x000fc60000010100 */
[----:B------:R-:W-:Y:S01]  /*c160*/  FADD.FTZ R9, -R11, R9 ;  /* 0x000000090b097221 */ /* 0x000fe20000010100 */
[----:B-1----:R-:W-:-:S03]  /*c170*/  FMUL.FTZ R12, R6, R5 ;  /* 0x00000005060c7220 */ /* 0x002fc60000410000 */
        /* <DEDUP_REMOVED lines=27> */
[----:B------:R1:W-:Y:S01]  /*c330*/  MUFU.EX2 R13, R9 ;  /* 0x00000009000d7308 */ /* 0x0003e20000000800 */
[----:B------:R-:W2:Y:S01]  /*c340*/  S2R R197, SR_CgaCtaId ;  /* 0x0000000000c57919 */ /* 0x000ea20000008800 */
[-CC-:B------:R-:W-:Y:S01]  /*c350*/  FFMA.FTZ R154, R154, R5.reuse, -R14.reuse ;  /* 0x000000059a9a7223 */ /* 0x180fe2000001080e */
[-CC-:B------:R-:W-:Y:S01]  /*c360*/  FFMA.FTZ R155, R155, R5.reuse, -R14.reuse ;  /* 0x000000059b9b7223 */ /* 0x180fe2000001080e */
[-CC-:B------:R-:W-:Y:S01]  /*c370*/  FFMA.FTZ R158, R158, R5.reuse, -R14.reuse ;  /* 0x000000059e9e7223 */ /* 0x180fe2000001080e */
[-CC-:B------:R-:W-:Y:S01]  /*c380*/  FFMA.FTZ R159, R159, R5.reuse, -R14.reuse ;  /* 0x000000059f9f7223 */ /* 0x180fe2000001080e */
[-CC-:B------:R-:W-:Y:S01]  /*c390*/  FFMA.FTZ R162, R162, R5.reuse, -R14.reuse ;  /* 0x00000005a2a27223 */ /* 0x180fe2000001080e */
[----:B------:R-:W-:Y:S01]  /*c3a0*/  FFMA.FTZ R163, R163, R5, -R14 ;  /* 0x00000005a3a37223 */ /* 0x000fe2000001080e */
[----:B------:R-:W3:Y:S01]  /*c3b0*/  MUFU.EX2 R154, R154 ;  /* 0x0000009a009a7308 */ /* 0x000ee20000000800 */
[----:B-1----:R-:W-:-:S02]  /*c3c0*/  IMAD.MOV.U32 R9, RZ, RZ, 0x40000040 ;  /* 0x40000040ff097424 */ /* 0x002fc400078e00ff */
[-CC-:B------:R-:W-:Y:S01]  /*c3d0*/  FFMA.FTZ R166, R166, R5.reuse, -R14.reuse ;  /* 0x00000005a6a67223 */ /* 0x180fe2000001080e */
[-CC-:B------:R-:W-:Y:S01]  /*c3e0*/  FFMA.FTZ R167, R167, R5.reuse, -R14.reuse ;  /* 0x00000005a7a77223 */ /* 0x180fe2000001080e */
[-CC-:B------:R-:W-:Y:S01]  /*c3f0*/  FFMA.FTZ R170, R170, R5.reuse, -R14.reuse ;  /* 0x00000005aaaa7223 */ /* 0x180fe2000001080e */
[-CC-:B------:R-:W-:Y:S01]  /*c400*/  FFMA.FTZ R171, R171, R5.reuse, -R14.reuse ;  /* 0x00000005abab7223 */ /* 0x180fe2000001080e */
[----:B------:R-:W-:Y:S01]  /*c410*/  R2UR UR7, R9 ;  /* 0x00000000090772ca */ /* 0x000fe200000e0000 */
[----:B-----5:R-:W-:Y:S01]  /*c420*/  VIADD R9, R3, 0x32440 ;  /* 0x0003244003097836 */ /* 0x020fe20000000000 */
        /* <DEDUP_REMOVED lines=16> */
[----:B------:R-:W4:Y:S01]  /*c530*/  MUFU.EX2 R153, R153 ;  /* 0x0000009900997308 */ /* 0x000f220000000800 */
[----:B--2---:R-:W-:Y:S01]  /*c540*/  PRMT R9, R197, 0x654, R9 ;  /* 0x00000654c5097816 */ /* 0x004fe20000000009 */
[----:B---3--:R-:W-:Y:S01]  /*c550*/  FFMA.FTZ R14, R13, R8, R154 ;  /* 0x000000080d0e7223 */ /* 0x008fe2000001009a */
[----:B------:R-:W-:-:S02]  /*c560*/  IMAD R8, R205, 0xc00, R20 ;  /* 0x00000c00cd087824 */ /* 0x000fc400078e0214 */
[-C--:B-1----:R-:W-:Y:S01]  /*c570*/  FMUL.FTZ R24, R24, R10.reuse ;  /* 0x0000000a18187220 */ /* 0x082fe20000410000 */
[----:B------:R1:W-:Y:S01]  /*c580*/  SYNCS.ARRIVE.TRANS64.RED.A1T0 RZ, [R9+URZ], RZ ;  /* 0x000000ff09ff79a7 */ /* 0x0003e2000810043f */
[-C--:B------:R-:W-:Y:S01]  /*c590*/  FMUL.FTZ R25, R25, R10.reuse ;  /* 0x0000000a19197220 */ /* 0x080fe20000410000 */
[-C--:B------:R-:W-:Y:S01]  /*c5a0*/  FMUL.FTZ R28, R28, R10.reuse ;  /* 0x0000000a1c1c7220 */ /* 0x080fe20000410000 */
[----:B------:R-:W-:Y:S01]  /*c5b0*/  MUFU.EX2 R156, R156 ;  /* 0x0000009c009c7308 */ /* 0x000fe20000000800 */
[----:B------:R-:W-:Y:S01]  /*c5c0*/  R2UR UR6, R8 ;  /* 0x00000000080672ca */ /* 0x000fe200000e0000 */
[-C--:B------:R-:W-:Y:S01]  /*c5d0*/  FMUL.FTZ R29, R29, R10.reuse ;  /* 0x0000000a1d1d7220 */ /* 0x080fe20000410000 */
[-C--:B------:R-:W-:Y:S01]  /*c5e0*/  FMUL.FTZ R32, R32, R10.reuse ;  /* 0x0000000a20207220 */ /* 0x080fe20000410000 */
[-C--:B------:R-:W-:Y:S01]  /*c5f0*/  FMUL.FTZ R33, R33, R10.reuse ;  /* 0x0000000a21217220 */ /* 0x080fe20000410000 */
[----:B-1----:R-:W-:Y:S02]  /*c600*/  VIADD R9, R203, 0x8 ;  /* 0x00000008cb097836 */ /* 0x002fe40000000000 */
        /* <DEDUP_REMOVED lines=126> */
[----:B----4-:R-:W-:Y:S01]  /*cdf0*/  F2FP.F16.F32.PACK_AB R200, R153, R152 ;  /* 0x0000009899c8723e */ /* 0x010fe200000000ff */
[----:B------:R-:W-:Y:S01]  /*ce00*/  FFMA.FTZ R7, R10, R7, R152 ;  /* 0x000000070a077223 */ /* 0x000fe20000010098 */
[----:B-1----:R-:W-:Y:S01]  /*ce10*/  F2FP.F16.F32.PACK_AB R202, R157, R156 ;  /* 0x0000009c9dca723e */ /* 0x002fe200000000ff */
[----:B------:R-:W1:Y:S01]  /*ce20*/  MUFU.EX2 R152, R160 ;  /* 0x000000a000987308 */ /* 0x000e620000000800 */
[----:B--2---:R-:W-:Y:S01]  /*ce30*/  F2FP.F16.F32.PACK_AB R201, R155, R154 ;  /* 0x0000009a9bc9723e */ /* 0x004fe200000000ff */
[----:B------:R-:W-:Y:S01]  /*ce40*/  FADD.FTZ R7, R153, R7 ;  /* 0x0000000799077221 */ /* 0x000fe20000010000 */
[----:B---3--:R-:W-:Y:S01]  /*ce50*/  F2FP.F16.F32.PACK_AB R203, R159, R158 ;  /* 0x0000009e9fcb723e */ /* 0x008fe200000000ff */
[----:B------:R2:W-:Y:S01]  /*ce60*/  BAR.SYNC.DEFER_BLOCKING R9, 0x100 ;  /* 0x000400090000751d */ /* 0x0005e20000010000 */
[----:B------:R-:W-:Y:S01]  /*ce70*/  FADD.FTZ R14, R155, R14 ;  /* 0x0000000e9b0e7221 */ /* 0x000fe20000010000 */
[----:B------:R-:W-:Y:S01]  /*ce80*/  FADD.FTZ R7, R156, R7 ;  /* 0x000000079c077221 */ /* 0x000fe20000010000 */
[----:B------:R-:W-:-:S03]  /*ce90*/  IMAD.MOV.U32 R13, RZ, RZ, 0x40000040 ;  /* 0x40000040ff0d7424 */ /* 0x000fc600078e00ff */
[----:B------:R-:W3:Y:S01]  /*cea0*/  MUFU.EX2 R161, R161 ;  /* 0x000000a100a17308 */ /* 0x000ee20000000800 */
[----:B------:R-:W-:Y:S01]  /*ceb0*/  FADD.FTZ R7, R157, R7 ;  /* 0x000000079d077221 */ /* 0x000fe20000010000 */
[----:B--2---:R-:W-:Y:S01]  /*cec0*/  FADD.FTZ R9, R158, R14 ;  /* 0x0000000e9e097221 */ /* 0x004fe20000010000 */
[----:B------:R-:W-:-:S03]  /*ced0*/  IADD3 R14, R8, 0x80, RZ ;  /* 0x00000080080e7810 */ /* 0x000fc60007ffe0ff */
[----:B------:R-:W-:Y:S01]  /*cee0*/  FADD.FTZ R9, R159, R9 ;  /* 0x000000099f097221 */ /* 0x000fe20000010000 */
[----:B-1----:R-:W-:Y:S01]  /*cef0*/  FADD.FTZ R7, R152, R7 ;  /* 0x0000000798077221 */ /* 0x002fe20000010000 */
[----:B------:R-:W1:Y:S08]  /*cf00*/  MUFU.EX2 R154, R164 ;  /* 0x000000a4009a7308 */ /* 0x000e700000000800 */
[----:B------:R-:W2:Y:S01]  /*cf10*/  MUFU.EX2 R165, R165 ;  /* 0x000000a500a57308 */ /* 0x000ea20000000800 */
[C---:B---3--:R-:W-:Y:S01]  /*cf20*/  FADD.FTZ R7, R161.reuse, R7 ;  /* 0x00000007a1077221 */ /* 0x048fe20000010000 */
[----:B------:R-:W-:Y:S01]  /*cf30*/  WARPGROUP.ARRIVE ;  /* 0x00000000000079c5 */ /* 0x000fe20000000000 */
[----:B------:R-:W-:-:S05]  /*cf40*/  F2FP.F16.F32.PACK_AB R152, R161, R152 ;  /* 0x00000098a198723e */ /* 0x000fca00000000ff */
[----:B------:R-:W-:Y:S01]  /*cf50*/  HGMMA.64x256x16.F32 R24, R200, gdesc[UR4].tnspB, R24, gsb0 ;  /* 0x43e00004c8187df0 */ /* 0x000fe20008000818 */
[----:B------:R-:W3:Y:S01]  /*cf60*/  MUFU.EX2 R162, R162 ;  /* 0x000000a200a27308 */ /* 0x000ee20000000800 */
[----:B------:R-:W-:Y:S01]  /*cf70*/  R2UR UR6, R14 ;  /* 0x000000000e0672ca */ /* 0x000fe200000e0000 */
[----:B-1----:R-:W-:Y:S01]  /*cf80*/  FADD.FTZ R7, R154, R7 ;  /* 0x000000079a077221 */ /* 0x002fe20000010000 */
[----:B------:R-:W-:Y:S01]  /*cf90*/  R2UR UR7, R15 ;  /* 0x000000000f0772ca */ /* 0x000fe200000e0000 */
[----:B------:R-:W-:Y:S02]  /*cfa0*/  VIADD R14, R8, 0x100 ;  /* 0x00000100080e7836 */ /* 0x000fe40000000000 */
[----:B------:R-:W-:Y:S02]  /*cfb0*/  IMAD.MOV.U32 R15, RZ, RZ, 0x40000040 ;  /* 0x40000040ff0f7424 */ /* 0x000fe400078e00ff */
[----:B------:R-:W1:Y:S01]  /*cfc0*/  MUFU.EX2 R163, R163 ;  /* 0x000000a300a37308 */ /* 0x000e620000000800 */
[C---:B--2---:R-:W-:Y:S01]  /*cfd0*/  F2FP.F16.F32.PACK_AB R154, R165.reuse, R154 ;  /* 0x0000009aa59a723e */ /* 0x044fe200000000ff */
[----:B------:R-:W-:-:S06]  /*cfe0*/  FADD.FTZ R7, R165, R7 ;  /* 0x00000007a5077221 */ /* 0x000fcc0000010000 */
[----:B------:R-:W2:Y:S01]  /*cff0*/  MUFU.EX2 R166, R166 ;  /* 0x000000a600a67308 */ /* 0x000ea20000000800 */
[----:B---3--:R-:W-:-:S07]  /*d000*/  FADD.FTZ R9, R162, R9 ;  /* 0x00000009a2097221 */ /* 0x008fce0000010000 */
[----:B------:R-:W3:Y:S01]  /*d010*/  MUFU.EX2 R167, R167 ;  /* 0x000000a700a77308 */ /* 0x000ee20000000800 */
[C---:B-1----:R-:W-:Y:S01]  /*d020*/  F2FP.F16.F32.PACK_AB R153, R163.reuse, R162 ;  /* 0x000000a2a399723e */ /* 0x042fe200000000ff */
[----:B------:R-:W-:-:S06]  /*d030*/  FADD.FTZ R9, R163, R9 ;  /* 0x00000009a3097221 */ /* 0x000fcc0000010000 */
[----:B------:R-:W-:Y:S01]  /*d040*/  MUFU.EX2 R169, R169 ;  /* 0x000000a900a97308 */ /* 0x000fe20000000800 */
[----:B--2---:R-:W-:-:S07]  /*d050*/  FADD.FTZ R9, R166, R9 ;  /* 0x00000009a6097221 */ /* 0x004fce0000010000 */
[----:B------:R-:W-:Y:S01]  /*d060*/  MUFU.EX2 R173, R173 ;  /* 0x000000ad00ad7308 */ /* 0x000fe20000000800 */
[C---:B---3--:R-:W-:Y:S01]  /*d070*/  F2FP.F16.F32.PACK_AB R155, R167.reuse, R166 ;  /* 0x000000a6a79b723e */ /* 0x048fe200000000ff */
[----:B------:R-:W-:-:S06]  /*d080*/  FADD.FTZ R9, R167, R9 ;  /* 0x00000009a7097221 */ /* 0x000fcc0000010000 */
[----:B------:R-:W1:Y:S08]  /*d090*/  MUFU.EX2 R170, R170 ;  /* 0x000000aa00aa7308 */ /* 0x000e700000000800 */
[----:B------:R-:W2:Y:S08]  /*d0a0*/  MUFU.EX2 R171, R171 ;  /* 0x000000ab00ab7308 */ /* 0x000eb00000000800 */
[----:B------:R-:W3:Y:S01]  /*d0b0*/  MUFU.EX2 R174, R174 ;  /* 0x000000ae00ae7308 */ /* 0x000ee20000000800 */
[----:B-1----:R-:W-:-:S07]  /*d0c0*/  FADD.FTZ R9, R170, R9 ;  /* 0x00000009aa097221 */ /* 0x002fce0000010000 */
[----:B------:R-:W1:Y:S01]  /*d0d0*/  MUFU.EX2 R175, R175 ;  /* 0x000000af00af7308 */ /* 0x000e620000000800 */
[----:B--2---:R-:W-:-:S07]  /*d0e0*/  FADD.FTZ R9, R171, R9 ;  /* 0x00000009ab097221 */ /* 0x004fce0000010000 */
[----:B------:R-:W-:Y:S01]  /*d0f0*/  MUFU.EX2 R177, R177 ;  /* 0x000000b100b17308 */ /* 0x000fe20000000800 */
[----:B---3--:R-:W-:-:S07]  /*d100*/  FADD.FTZ R9, R174, R9 ;  /* 0x00000009ae097221 */ /* 0x008fce0000010000 */
[----:B------:R-:W-:Y:S01]  /*d110*/  MUFU.EX2 R181, R181 ;  /* 0x000000b500b57308 */ /* 0x000fe20000000800 */
[----:B-1----:R-:W-:-:S07]  /*d120*/  FADD.FTZ R9, R175, R9 ;  /* 0x00000009af097221 */ /* 0x002fce0000010000 */
        /* <DEDUP_REMOVED lines=11> */
[----:B------:R1:W-:Y:S08]  /*d1e0*/  MUFU.EX2 R10, R12 ;  /* 0x0000000c000a7308 */ /* 0x0003f00000000800 */
[----:B------:R-:W-:Y:S01]  /*d1f0*/  MUFU.EX2 R194, R194 ;  /* 0x000000c200c27308 */ /* 0x000fe20000000800 */
[----:B-1----:R-:W-:-:S07]  /*d200*/  IADD3 R12, R8, 0x280, RZ ;  /* 0x00000280080c7810 */ /* 0x002fce0007ffe0ff */
[----:B------:R-:W-:Y:S08]  /*d210*/  MUFU.EX2 R195, R195 ;  /* 0x000000c300c37308 */ /* 0x000ff00000000800 */
[----:B------:R-:W-:Y:S08]  /*d220*/  MUFU.EX2 R198, R198 ;  /* 0x000000c600c67308 */ /* 0x000ff00000000800 */
[----:B------:R-:W-:Y:S01]  /*d230*/  MUFU.EX2 R199, R199 ;  /* 0x000000c700c77308 */ /* 0x000fe20000000800 */
[----:B------:R-:W-:-:S02]  /*d240*/  WARPGROUP.DEPBAR.LE gsb0, 0x0 ;  /* 0x00008000000079c5 */ /* 0x000fc40000010000 */
[----:B------:R-:W-:-:S06]  /*d250*/  WARPGROUP.ARRIVE ;  /* 0x00000000000079c5 */ /* 0x000fcc0000000000 */
[----:B------:R-:W-:Y:S01]  /*d260*/  HGMMA.64x256x16.F32 R24, R152, gdesc[UR4].tnspB, R24, gsb0 ;  /* 0x43e0000498187df0 */ /* 0x000fe20008000818 */
[----:B------:R-:W-:Y:S01]  /*d270*/  R2UR UR6, R14 ;  /* 0x000000000e0672ca */ /* 0x000fe200000e0000 */
[----:B------:R-:W-:Y:S01]  /*d280*/  VIADD R14, R8, 0x180 ;  /* 0x00000180080e7836 */ /* 0x000fe20000000000 */
[----:B------:R-:W-:Y:S01]  /*d290*/  R2UR UR7, R15 ;  /* 0x000000000f0772ca */ /* 0x000fe200000e0000 */
[----:B------:R-:W-:Y:S01]  /*d2a0*/  IMAD.MOV.U32 R15, RZ, RZ, 0x40000040 ;  /* 0x40000040ff0f7424 */ /* 0x000fe200078e00ff */
[----:B------:R-:W-:Y:S02]  /*d2b0*/  WARPGROUP.DEPBAR.LE gsb0, 0x0 ;  /* 0x00008000000079c5 */ /* 0x000fe40000010000 */
[----:B------:R-:W1:Y:S01]  /*d2c0*/  MUFU.EX2 R152, R168 ;  /* 0x000000a800987308 */ /* 0x000e620000000800 */
[----:B------:R-:W-:Y:S02]  /*d2d0*/  F2FP.F16.F32.PACK_AB R153, R171, R170 ;  /* 0x000000aaab99723e */ /* 0x000fe400000000ff */
[----:B------:R-:W-:-:S05]  /*d2e0*/  F2FP.F16.F32.PACK_AB R155, R175, R174 ;  /* 0x000000aeaf9b723e */ /* 0x000fca00000000ff */
[----:B------:R-:W2:Y:S01]  /*d2f0*/  MUFU.EX2 R154, R172 ;  /* 0x000000ac009a7308 */ /* 0x000ea20000000800 */
[----:B-1----:R-:W-:Y:S01]  /*d300*/  FADD.FTZ R7, R152, R7 ;  /* 0x0000000798077221 */ /* 0x002fe20000010000 */
[----:B------:R-:W-:-:S03]  /*d310*/  F2FP.F16.F32.PACK_AB R152, R169, R152 ;  /* 0x00000098a998723e */ /* 0x000fc600000000ff */
[----:B------:R-:W-:-:S04]  /*d320*/  FADD.FTZ R7, R169, R7 ;  /* 0x00000007a9077221 */ /* 0x000fc80000010000 */
[----:B--2---:R-:W-:Y:S01]  /*d330*/  FADD.FTZ R7, R154, R7 ;  /* 0x000000079a077221 */ /* 0x004fe20000010000 */
[----:B------:R-:W-:-:S03]  /*d340*/  F2FP.F16.F32.PACK_AB R154, R173, R154 ;  /* 0x0000009aad9a723e */ /* 0x000fc600000000ff */
[----:B------:R-:W-:Y:S01]  /*d350*/  FADD.FTZ R7, R173, R7 ;  /* 0x00000007ad077221 */ /* 0x000fe20000010000 */
        /* <DEDUP_REMOVED lines=8> */
[----:B------:R-:W-:Y:S01]  /*d3e0*/  F2FP.F16.F32.PACK_AB R153, R179, R178 ;  /* 0x000000b2b399723e */ /* 0x000fe200000000ff */
[----:B------:R-:W-:Y:S01]  /*d3f0*/  FADD.FTZ R178, R178, R9 ;  /* 0x00000009b2b27221 */ /* 0x000fe20000010000 */
[----:B------:R-:W-:-:S03]  /*d400*/  F2FP.F16.F32.PACK_AB R155, R183, R182 ;  /* 0x000000b6b79b723e */ /* 0x000fc600000000ff */
[----:B------:R-:W-:Y:S02]  /*d410*/  FADD.FTZ R179, R179, R178 ;  /* 0x000000b2b3b37221 */ /* 0x000fe40000010000 */
[----:B------:R-:W2:Y:S02]  /*d420*/  MUFU.EX2 R154, R180 ;  /* 0x000000b4009a7308 */ /* 0x000ea40000000800 */
[----:B------:R-:W-:-:S04]  /*d430*/  FADD.FTZ R182, R182, R179 ;  /* 0x000000b3b6b67221 */ /* 0x000fc80000010000 */
[----:B------:R-:W-:Y:S01]  /*d440*/  FADD.FTZ R183, R183, R182 ;  /* 0x000000b6b7b77221 */ /* 0x000fe20000010000 */
        /* <DEDUP_REMOVED lines=8> */
[----:B------:R-:W-:Y:S02]  /*d4d0*/  R2UR UR6, R14 ;  /* 0x000000000e0672ca */ /* 0x000fe400000e0000 */
[----:B------:R-:W-:Y:S01]  /*d4e0*/  R2UR UR7, R15 ;  /* 0x000000000f0772ca */ /* 0x000fe200000e0000 */
        /* <DEDUP_REMOVED lines=35> */
[----:B------:R-:W-:Y:S03]  /*d720*/  HGMMA.64x256x16.F32 R24, R152, gdesc[UR4].tnspB, R24, gsb0 ;  /* 0x43e0000498187df0 */ /* 0x000fe60008000818 */
[----:B------:R-:W-:Y:S02]  /*d730*/  WARPGROUP.DEPBAR.LE gsb0, 0x0 ;  /* 0x00008000000079c5 */ /* 0x000fe40000010000 */
[----:B------:R-:W-:Y:S05]  /*d740*/  @!P0 BRA `(.L_x_10537) ;  /* 0x0000000000048947 */ /* 0x000fea0003800000 */
[----:B------:R-:W-:Y:S01]  /*d750*/  BPT.TRAP 0x1 ;  /* 0x000000040000795c */ /* 0x000fe20000300000 */
.L_x_10537:
[----:B------:R-:W-:Y:S02]  /*d760*/  VIADD R3, R3, 0x32460 ;  /* 0x0003246003037836 */ /* 0x000fe40000000000 */
[----:B------:R-:W-:Y:S02]  /*d770*/  IMAD.MOV.U32 R9, RZ, RZ, R11 ;  /* 0x000000ffff097224 */ /* 0x000fe400078e000b */
[----:B------:R-:W-:Y:S01]  /*d780*/  IMAD.MOV.U32 R10, RZ, RZ, R6 ;  /* 0x000000ffff0a7224 */ /* 0x000fe200078e0006 */
[----:B------:R-:W-:-:S04]  /*d790*/  PRMT R3, R197, 0x654, R3 ;  /* 0x00000654c5037816 */ /* 0x000fc80000000003 */
[----:B------:R1:W-:Y:S01]  /*d7a0*/  SYNCS.ARRIVE.TRANS64.RED.A1T0 RZ, [R3+URZ], RZ ;  /* 0x000000ff03ff79a7 */ /* 0x0003e2000810043f */
[----:B------:R-:W-:Y:S05]  /*d7b0*/  @P1 BRA `(.L_x_10538) ;  /* 0xffffffd800201947 */ /* 0x000fea000383ffff */
.L_x_10527:
[----:B------:R-:W2:Y:S01]  /*d7c0*/  LDL.LU R187, [R1+0x68] ;  /* 0x0000680001bb7983 */ /* 0x000ea20000300800 */
[----:B------:R-:W-:Y:S05]  /*d7d0*/  WARPSYNC.ALL ;  /* 0x0000000000007948 */ /* 0x000fea0003800000 */
[----:B------:R-:W3:Y:S01]  /*d7e0*/  SHFL.BFLY PT, R9, R8, 0x2, 0x1f ;  /* 0x0c401f0008097f89 */ /* 0x000ee200000e0000 */
[----:B------:R-:W-:Y:S01]  /*d7f0*/  VIADD R205, R205, 0x1 ;  /* 0x00000001cdcd7836 */ /* 0x000fe20000000000 */
[----:B------:R0:W-:Y:S08]  /*d800*/  BAR.ARV R0, 0x100 ;  /* 0x000400000000751d */ /* 0x0001f00000002000 */
[----:B------:R-:W-:Y:S06]  /*d810*/  BAR.ARV 0x8, 0x180 ;  /* 0x0206000000007b1d */ /* 0x000fec0000002000 */
[----:B------:R-:W-:Y:S01]  /*d820*/  ISETP.NE.AND P0, PT, R205, 0x2, PT ;  /* 0x00000002cd00780c */ /* 0x000fe20003f05270 */
[----:B------:R-:W1:Y:S01]  /*d830*/  SHFL.BFLY PT, R4, R7, 0x2, 0x1f ;  /* 0x0c401f0007047f89 */ /* 0x000e6200000e0000 */
[----:B0-----:R-:W-:-:S02]  /*d840*/  MOV R0, 0xff800000 ;  /* 0xff80000000007802 */ /* 0x001fc40000000f00 */
[----:B------:R-:W-:Y:S01]  /*d850*/  SEL R13, RZ, 0x1, P0 ;  /* 0x00000001ff0d7807 */ /* 0x000fe20000000000 */
[----:B---3--:R-:W-:Y:S01]  /*d860*/  FADD.FTZ R9, R9, R8 ;  /* 0x0000000809097221 */ /* 0x008fe20000010000 */
[----:B------:R-:W-:Y:S02]  /*d870*/  PLOP3.LUT P1, PT, PT, PT, PT, 0x8, 0x0 ;  /* 0x000000000000781c */ /* 0x000fe40003f2e170 */
[----:B------:R-:W-:Y:S02]  /*d880*/  LOP3.LUT R216, R216, R13, RZ, 0x3c, !PT ;  /* 0x0000000dd8d87212 */ /* 0x000fe400078e3cff */
[----:B------:R-:W0:Y:S01]  /*d890*/  SHFL.BFLY PT, R10, R9, 0x1, 0x1f ;  /* 0x0c201f00090a7f89 */ /* 0x000e2200000e0000 */
[----:B------:R-:W-:Y:S01]  /*d8a0*/  SEL R205, R205, RZ, P0 ;  /* 0x000000ffcdcd7207 */ /* 0x000fe20000000000 */
[----:B-1----:R-:W-:-:S05]  /*d8b0*/  FADD.FTZ R3, R4, R7 ;  /* 0x0000000704037221 */ /* 0x002fca0000010000 */
[----:B------:R-:W1:Y:S01]  /*d8c0*/  SHFL.BFLY PT, R4, R3, 0x1, 0x1f ;  /* 0x0c201f0003047f89 */ /* 0x000e6200000e0000 */
[----:B0-----:R-:W-:-:S05]  /*d8d0*/  FADD.FTZ R8, R9, R10 ;  /* 0x0000000a09087221 */ /* 0x001fca0000010000 */
[----:B------:R-:W-:-:S13]  /*d8e0*/  FSETP.NE.FTZ.AND P3, PT, R8, RZ, PT ;  /* 0x000000ff0800720b */ /* 0x000fda0003f75000 */
[----:B------:R-:W-:Y:S01]  /*d8f0*/  @P3 FMUL.FTZ R19, R5, 0.69314718246459960938 ;  /* 0x3f31721805133820 */ /* 0x000fe20000410000 */
[----:B-1----:R-:W-:Y:S01]  /*d900*/  FADD.FTZ R7, R3, R4 ;  /* 0x0000000403077221 */ /* 0x002fe20000010000 */
[----:B------:R-:W-:Y:S02]  /*d910*/  IMAD.MOV.U32 R3, RZ, RZ, RZ ;  /* 0x000000ffff037224 */ /* 0x000fe400078e00ff */
[----:B------:R-:W-:Y:S02]  /*d920*/  IMAD.MOV.U32 R4, RZ, RZ, RZ ;  /* 0x000000ffff047224 */ /* 0x000fe400078e00ff */
[----:B------:R-:W-:Y:S02]  /*d930*/  FSETP.NE.FTZ.AND P2, PT, R7, RZ, PT ;  /* 0x000000ff0700720b */ /* 0x000fe40003f55000 */
[----:B------:R-:W0:Y:S08]  /*d940*/  @P3 MUFU.RCP R3, R8 ;  /* 0x0000000800033308 */ /* 0x000e300000001000 */
[----:B------:R-:W1:Y:S03]  /*d950*/  @P3 MUFU.LG2 R8, R8 ;  /* 0x0000000800083308 */ /* 0x000e660000000c00 */
[----:B------:R-:W-:-:S05]  /*d960*/  @P2 FMUL.FTZ R20, R5, 0.69314718246459960938 ;  /* 0x3f31721805142820 */ /* 0x000fca0000410000 */
        /* <DEDUP_REMOVED lines=8> */
[----:B------:R-:W0:Y:S01]  /*d9f0*/  @P2 MUFU.RCP R4, R7 ;  /* 0x0000000700042308 */ /* 0x000e220000001000 */
        /* <DEDUP_REMOVED lines=126> */
[----:B--2---:R-:W-:-:S05]  /*e1e0*/  VIADD R187, R187, 0x1 ;  /* 0x00000001bbbb7836 */ /* 0x004fca0000000000 */
[----:B------:R0:W-:Y:S02]  /*e1f0*/  STL [R1+0x68], R187 ;  /* 0x000068bb01007387 */ /* 0x0001e40000100800 */
.L_x_10483:
[----:B------:R-:W-:Y:S05]  /*e200*/  WARPSYNC.ALL ;  /* 0x0000000000007948 */ /* 0x000fea0003800000 */
[----:B------:R-:W1:Y:S01]  /*e210*/  S2R R6, SR_CgaCtaId ;  /* 0x0000000000067919 */ /* 0x000e620000008800 */
[----:B------:R-:W-:Y:S01]  /*e220*/  MOV R19, 0x400 ;  /* 0x0000040000137802 */ /* 0x000fe20000000f00 */
[----:B------:R-:W-:Y:S01]  /*e230*/  BSSY B0, `(.L_x_10539) ;  /* 0x00002f7000007945 */ /* 0x000fe20003800000 */
[----:B------:R-:W-:Y:S02]  /*e240*/  BAR.SYNC.DEFER_BLOCKING 0x5, 0x180 ;  /* 0x0146000000007b1d */ /* 0x000fe40000010000 */
[----:B-1----:R-:W-:-:S05]  /*e250*/  LEA R19, R6, R19, 0x18 ;  /* 0x0000001306137211 */ /* 0x002fca00078ec0ff */
[----:B------:R1:W0:Y:S01]  /*e260*/  LDS.128 R32, [R19+0x324d0] ;  /* 0x0324d00013207984 */ /* 0x0002220000000c00 */
[----:B------:R-:W-:Y:S06]  /*e270*/  BAR.ARV 0x4, 0x180 ;  /* 0x0106000000007b1d */ /* 0x000fec0000002000 */
[----:B------:R-:W-:Y:S05]  /*e280*/  @P1 BRA `(.L_x_10540) ;  /* 0x00000020001c1947 */ /* 0x000fea0003800000 */
[----:B------:R-:W2:Y:S04]  /*e290*/  LDL R8, [R1+0x84] ;  /* 0x0000840001087983 */ /* 0x000ea80000100800 */
[----:B------:R-:W4:Y:S01]  /*e2a0*/  LDL R51, [R1+0x5c] ;  /* 0x00005c0001337983 */ /* 0x000f220000100800 */
[----:B------:R-:W3:Y:S01]  /*e2b0*/  S2R R6, SR_SWINHI ;  /* 0x0000000000067919 */ /* 0x000ee20000002f00 */
[----:B------:R-:W-:Y:S05]  /*e2c0*/  WARPSYNC.ALL ;  /* 0x0000000000007948 */ /* 0x000fea0003800000 */
[----:B------:R-:W-:Y:S01]  /*e2d0*/  F2FP.F16.F32.PACK_AB R11, R14, R30 ;  /* 0x0000001e0e0b723e */ /* 0x000fe200000000ff */
[----:B------:R-:W-:Y:S01]  /*e2e0*/  ULDC.64 UR4, c[0x0][0xd00] ;  /* 0x0003400000047ab9 */ /* 0x000fe20000000a00 */
[----:B------:R-:W-:Y:S01]  /*e2f0*/  F2FP.F16.F32.PACK_AB R13, R13, R42 ;  /* 0x0000002a0d0d723e */ /* 0x000fe200000000ff */
[----:B------:R-:W4:Y:S01]  /*e300*/  LDL R55, [R1+0x80] ;  /* 0x0000800001377983 */ /* 0x000f220000100800 */
[----:B------:R-:W-:Y:S01]  /*e310*/  F2FP.F16.F32.PACK_AB R15, R15, R46 ;  /* 0x0000002e0f0f723e */ /* 0x000fe200000000ff */
[----:B0-----:R-:W0:Y:S02]  /*e320*/  LDC R32, c[0x0][0xce8] ;  /* 0x00033a00ff207b82 */ /* 0x001e240000000800 */
[----:B------:R-:W4:Y:S01]  /*e330*/  LDL R90, [R1+0x6c] ;  /* 0x00006c00015a7983 */ /* 0x000f220000100800 */
[----:B------:R-:W-:-:S02]  /*e340*/  MOV R20, R19 ;  /* 0x0000001300147202 */ /* 0x000fc40000000f00 */
[----:B---3--:R-:W-:Y:S02]  /*e350*/  MOV R21, R6 ;  /* 0x0000000600157202 */ /* 0x008fe40000000f00 */
[----:B------:R-:W-:Y:S02]  /*e360*/  F2FP.F16.F32.PACK_AB R14, R156, R174 ;  /* 0x000000ae9c0e723e */ /* 0x000fe400000000ff */
[----:B------:R-:W-:Y:S02]  /*e370*/  F2FP.F16.F32.PACK_AB R25, R25, R50 ;  /* 0x000000321919723e */ /* 0x000fe400000000ff */
[----:B------:R-:W-:Y:S02]  /*e380*/  F2FP.F16.F32.PACK_AB R27, R27, R54 ;  /* 0x000000361b1b723e */ /* 0x000fe400000000ff */
[----:B-----5:R-:W-:Y:S02]  /*e390*/  F2FP.F16.F32.PACK_AB R28, R159, R177 ;  /* 0x000000b19f1c723e */ /* 0x020fe400000000ff */
[----:B------:R-:W-:-:S02]  /*e3a0*/  F2FP.F16.F32.PACK_AB R29, R29, R58 ;  /* 0x0000003a1d1d723e */ /* 0x000fc400000000ff */
[----:B------:R-:W-:Y:S02]  /*e3b0*/  F2FP.F16.F32.PACK_AB R30, R160, R178 ;  /* 0x000000b2a01e723e */ /* 0x000fe400000000ff */
[----:B------:R-:W-:Y:S02]  /*e3c0*/  F2FP.F16.F32.PACK_AB R31, R31, R62 ;  /* 0x0000003e1f1f723e */ /* 0x000fe400000000ff */
[----:B------:R-:W-:Y:S02]  /*e3d0*/  F2FP.F16.F32.PACK_AB R42, R168, R186 ;  /* 0x000000baa82a723e */ /* 0x000fe400000000ff */
[----:B------:R-:W-:Y:S02]  /*e3e0*/  F2FP.F16.F32.PACK_AB R43, R95, R94 ;  /* 0x0000005e5f2b723e */ /* 0x000fe400000000ff */
[----:B------:R-:W-:Y:S02]  /*e3f0*/  F2FP.F16.F32.PACK_AB R46, R101, R100 ;  /* 0x00000064652e723e */ /* 0x000fe400000000ff */
[----:B------:R-:W-:Y:S01]  /*e400*/  F2FP.F16.F32.PACK_AB R47, R103, R102 ;  /* 0x00000066672f723e */ /* 0x000fe200000000ff */
[----:B------:R-:W-:Y:S01]  /*e410*/  BAR.SYNC.DEFER_BLOCKING 0x1, 0x100 ;  /* 0x0044000000007b1d */ /* 0x000fe20000010000 */
[----:B--2---:R-:W-:-:S03]  /*e420*/  IMAD.WIDE R40, R8, 0x2, R20 ;  /* 0x0000000208287825 */ /* 0x004fc600078e0214 */
[----:B------:R-:W-:-:S04]  /*e430*/  IADD3 R52, P3, R40, 0x60, RZ ;  /* 0x0000006028347810 */ /* 0x000fc80007f7e0ff */
[----:B------:R-:W-:Y:S02]  /*e440*/  LOP3.LUT R53, R52, 0x380, RZ, 0xc0, !PT ;  /* 0x0000038034357812 */ /* 0x000fe400078ec0ff */
[C---:B----4-:R-:W-:Y:S02]  /*e450*/  IADD3 R45, P1, R40.reuse, 0x20, RZ ;  /* 0x00000020282d7810 */ /* 0x050fe40007f3e0ff */
[----:B------:R-:W-:Y:S02]  /*e460*/  IADD3 R48, P2, R40, 0x40, RZ ;  /* 0x0000004028307810 */ /* 0x000fe40007f5e0ff */
[----:B------:R-:W-:Y:S02]  /*e470*/  SHF.R.U64 R53, R53, 0x3, RZ ;  /* 0x0000000335357819 */ /* 0x000fe400000012ff */
[----:B------:R-:W-:Y:S02]  /*e480*/  LOP3.LUT R44, R45, 0x380, RZ, 0xc0, !PT ;  /* 0x000003802d2c7812 */ /* 0x000fe400078ec0ff */
[----:B------:R-:W-:-:S02]  /*e490*/  LOP3.LUT R49, R48, 0x380, RZ, 0xc0, !PT ;  /* 0x0000038030317812 */ /* 0x000fc400078ec0ff */
[----:B------:R-:W-:Y:S01]  /*e4a0*/  LOP3.LUT R52, R53, R52, RZ, 0x3c, !PT ;  /* 0x0000003435347212 */ /* 0x000fe200078e3cff */
[--C-:B------:R-:W-:Y:S01]  /*e4b0*/  IMAD.X R53, RZ, RZ, R41.reuse, P3 ;  /* 0x000000ffff357224 */ /* 0x100fe200018e0629 */
[----:B------:R-:W-:Y:S02]  /*e4c0*/  IADD3 R76, P3, R40, 0x8020, RZ ;  /* 0x00008020284c7810 */ /* 0x000fe40007f7e0ff */
[----:B------:R-:W-:Y:S02]  /*e4d0*/  SHF.R.U64 R44, R44, 0x3, RZ ;  /* 0x000000032c2c7819 */ /* 0x000fe400000012ff */
[----:B------:R-:W-:Y:S02]  /*e4e0*/  SHF.R.U64 R49, R49, 0x3, RZ ;  /* 0x0000000331317819 */ /* 0x000fe400000012ff */
[----:B------:R-:W-:Y:S02]  /*e4f0*/  LOP3.LUT R77, R76, 0x380, RZ, 0xc0, !PT ;  /* 0x000003804c4d7812 */ /* 0x000fe400078ec0ff */
        /* <DEDUP_REMOVED lines=17> */
[----:B------:R-:W-:-:S02]  /*e610*/  LOP3.LUT R8, R40, 0x380, RZ, 0xc0, !PT ;  /* 0x0000038028087812 */ /* 0x000fc400078ec0ff */
[----:B------:R-:W-:Y:S02]  /*e620*/  IADD3 R6, P3, R40, 0xc060, RZ ;  /* 0x0000c06028067810 */ /* 0x000fe40007f7e0ff */
[----:B------:R-:W-:Y:S02]  /*e630*/  SHF.R.U64 R57, R57, 0x3, RZ ;  /* 0x0000000339397819 */ /* 0x000fe400000012ff */
[----:B------:R-:W-:Y:S02]  /*e640*/  SHF.R.U64 R61, R61, 0x3, RZ ;  /* 0x000000033d3d7819 */ /* 0x000fe400000012ff */
[----:B------:R-:W-:Y:S02]  /*e650*/  SHF.R.U64 R65, R65, 0x3, RZ ;  /* 0x0000000341417819 */ /* 0x000fe400000012ff */
[----:B------:R-:W-:Y:S02]  /*e660*/  SHF.R.U64 R69, R69, 0x3, RZ ;  /* 0x0000000345457819 */ /* 0x000fe400000012ff */
[----:B------:R-:W-:-:S02]  /*e670*/  SHF.R.U64 R73, R73, 0x3, RZ ;  /* 0x0000000349497819 */ /* 0x000fc400000012ff */
[----:B------:R-:W-:Y:S02]  /*e680*/  SHF.R.U64 R8, R8, 0x3, RZ ;  /* 0x0000000308087819 */ /* 0x000fe400000012ff */
[----:B------:R-:W-:Y:S02]  /*e690*/  LOP3.LUT R9, R6, 0x380, RZ, 0xc0, !PT ;  /* 0x0000038006097812 */ /* 0x000fe400078ec0ff */
[----:B------:R-:W-:Y:S01]  /*e6a0*/  LOP3.LUT R56, R57, R56, RZ, 0x3c, !PT ;  /* 0x0000003839387212 */ /* 0x000fe200078e3cff */
[--C-:B------:R-:W-:Y:S01]  /*e6b0*/  IMAD.X R57, RZ, RZ, R41.reuse, P4 ;  /* 0x000000ffff397224 */ /* 0x100fe200020e0629 */
[----:B------:R-:W-:Y:S01]  /*e6c0*/  LOP3.LUT R60, R61, R60, RZ, 0x3c, !PT ;  /* 0x0000003c3d3c7212 */ /* 0x000fe200078e3cff */
[--C-:B------:R-:W-:Y:S01]  /*e6d0*/  IMAD.X R61, RZ, RZ, R41.reuse, P5 ;  /* 0x000000ffff3d7224 */ /* 0x100fe200028e0629 */
[----:B------:R-:W-:Y:S02]  /*e6e0*/  LOP3.LUT R64, R65, R64, RZ, 0x3c, !PT ;  /* 0x0000004041407212 */ /* 0x000fe400078e3cff */
        /* <DEDUP_REMOVED lines=9> */
[----:B------:R-:W-:Y:S02]  /*e780*/  IADD3 R36, P2, R40, 0xc040, RZ ;  /* 0x0000c04028247810 */ /* 0x000fe40007f5e0ff */
[----:B------:R-:W-:-:S02]  /*e790*/  LOP3.LUT R8, R8, R40, RZ, 0x3c, !PT ;  /* 0x0000002808087212 */ /* 0x000fc400078e3cff */
[----:B------:R-:W-:Y:S01]  /*e7a0*/  SHF.R.U64 R40, R9, 0x3, RZ ;  /* 0x0000000309287819 */ /* 0x000fe200000012ff */
[----:B------:R-:W-:-:S03]  /*e7b0*/  IMAD.MOV.U32 R9, RZ, RZ, R41 ;  /* 0x000000ffff097224 */ /* 0x000fc600078e0029 */
[----:B------:R-:W-:Y:S02]  /*e7c0*/  LOP3.LUT R40, R40, R6, RZ, 0x3c, !PT ;  /* 0x0000000628287212 */ /* 0x000fe400078e3cff */
[----:B------:R-:W-:Y:S02]  /*e7d0*/  MOV R6, R8 ;  /* 0x0000000800067202 */ /* 0x000fe40000000f00 */
[----:B------:R-:W-:Y:S02]  /*e7e0*/  F2FP.F16.F32.PACK_AB R9, R10, R26 ;  /* 0x0000001a0a09723e */ /* 0x000fe400000000ff */
        /* <DEDUP_REMOVED lines=13> */
[----:B------:R-:W-:Y:S02]  /*e8c0*/  MOV R44, R44 ;  /* 0x0000002c002c7202 */ /* 0x000fe40000000f00 */
[----:B------:R-:W-:Y:S02]  /*e8d0*/  MOV R48, R48 ;  /* 0x0000003000307202 */ /* 0x000fe40000000f00 */
[----:B------:R-:W-:Y:S01]  /*e8e0*/  LOP3.LUT R80, R81, R80, RZ, 0x3c, !PT ;  /* 0x0000005051507212 */ /* 0x000fe200078e3cff */
[----:B------:R-:W-:Y:S01]  /*e8f0*/  IMAD.X R81, RZ, RZ, R41, P4 ;  /* 0x000000ffff517224 */ /* 0x000fe200020e0629 */
[----:B------:R-:W-:-:S02]  /*e900*/  LOP3.LUT R84, R85, R84, RZ, 0x3c, !PT ;  /* 0x0000005455547212 */ /* 0x000fc400078e3cff */
[----:B--2---:R-:W-:Y:S02]  /*e910*/  F2FP.F16.F32.PACK_AB R8, R153, R171 ;  /* 0x000000ab9908723e */ /* 0x004fe400000000ff */
[----:B------:R-:W-:Y:S02]  /*e920*/  F2FP.F16.F32.PACK_AB R9, R12, R5 ;  /* 0x000000050c09723e */ /* 0x000fe400000000ff */
[----:B------:R-:W-:Y:S02]  /*e930*/  F2FP.F16.F32.PACK_AB R10, R154, R172 ;  /* 0x000000ac9a0a723e */ /* 0x000fe400000000ff */
[----:B------:R-:W-:Y:S02]  /*e940*/  F2FP.F16.F32.PACK_AB R11, R39, R38 ;  /* 0x00000026270b723e */ /* 0x000fe400000000ff */
[----:B------:R-:W-:Y:S01]  /*e950*/  F2FP.F16.F32.PACK_AB R12, R155, R173 ;  /* 0x000000ad9b0c723e */ /* 0x000fe200000000ff */
[--C-:B------:R-:W-:Y:S01]  /*e960*/  IMAD.X R85, RZ, RZ, R41.reuse, P5 ;  /* 0x000000ffff557224 */ /* 0x100fe200028e0629 */
[----:B------:R-:W-:Y:S01]  /*e970*/  LOP3.LUT R88, R89, R88, RZ, 0x3c, !PT ;  /* 0x0000005859587212 */ /* 0x000fe200078e3cff */
[----:B------:R-:W-:Y:S01]  /*e980*/  IMAD.X R89, RZ, RZ, R41, P0 ;  /* 0x000000ffff597224 */ /* 0x000fe200000e0629 */
[----:B------:R-:W-:-:S02]  /*e990*/  LOP3.LUT R92, R93, R92, RZ, 0x3c, !PT ;  /* 0x0000005c5d5c7212 */ /* 0x000fc400078e3cff */
[----:B------:R-:W-:Y:S01]  /*e9a0*/  LOP3.LUT R36, R37, R36, RZ, 0x3c, !PT ;  /* 0x0000002425247212 */ /* 0x000fe200078e3cff */
[--C-:B------:R-:W-:Y:S01]  /*e9b0*/  IMAD.X R37, RZ, RZ, R41.reuse, P2 ;  /* 0x000000ffff257224 */ /* 0x100fe200010e0629 */
[----:B------:R-:W-:Y:S01]  /*e9c0*/  IADD3.X R93, RZ, R41, RZ, P1, !PT ;  /* 0x00000029ff5d7210 */ /* 0x000fe20000ffe4ff */
[----:B------:R-:W-:Y:S01]  /*e9d0*/  IMAD.X R41, RZ, RZ, R41, P3 ;  /* 0x000000ffff297224 */ /* 0x000fe200018e0629 */
[----:B------:R-:W-:Y:S01]  /*e9e0*/  MOV R52, R52 ;  /* 0x0000003400347202 */ /* 0x000fe20000000f00 */
[----:B------:R2:W-:Y:S01]  /*e9f0*/  STSM.16.M88.4 [R44], R8 ;  /* 0x000000082c007844 */ /* 0x0005e20000000200 */
[----:B------:R-:W-:Y:S02]  /*ea00*/  F2FP.F16.F32.PACK_AB R24, R157, R175 ;  /* 0x000000af9d18723e */ /* 0x000fe400000000ff */
[----:B------:R-:W-:Y:S01]  /*ea10*/  F2FP.F16.F32.PACK_AB R26, R158, R176 ;  /* 0x000000b09e1a723e */ /* 0x000fe200000000ff */
[----:B------:R3:W-:Y:S01]  /*ea20*/  STSM.16.M88.4 [R48], R12 ;  /* 0x0000000c30007844 */ /* 0x0007e20000000200 */
[----:B------:R-:W-:-:S02]  /*ea30*/  MOV R56, R56 ;  /* 0x0000003800387202 */ /* 0x000fc40000000f00 */
[----:B------:R-:W-:Y:S02]  /*ea40*/  MOV R60, R60 ;  /* 0x0000003c003c7202 */ /* 0x000fe40000000f00 */
[----:B------:R-:W-:Y:S01]  /*ea50*/  MOV R64, R64 ;  /* 0x0000004000407202 */ /* 0x000fe20000000f00 */
[----:B------:R-:W-:Y:S01]  /*ea60*/  STSM.16.M88.4 [R52], R24 ;  /* 0x0000001834007844 */ /* 0x000fe20000000200 */
[----:B------:R-:W-:Y:S02]  /*ea70*/  MOV R5, R36 ;  /* 0x0000002400057202 */ /* 0x000fe40000000f00 */
[----:B------:R-:W-:Y:S02]  /*ea80*/  MOV R68, R68 ;  /* 0x0000004400447202 */ /* 0x000fe40000000f00 */
[----:B--2---:R-:W-:Y:S02]  /*ea90*/  F2FP.F16.F32.PACK_AB R8, R161, R179 ;  /* 0x000000b3a108723e */ /* 0x004fe400000000ff */
[----:B------:R-:W-:-:S02]  /*eaa0*/  F2FP.F16.F32.PACK_AB R9, R67, R66 ;  /* 0x000000424309723e */ /* 0x000fc400000000ff */
[----:B------:R-:W-:Y:S02]  /*eab0*/  F2FP.F16.F32.PACK_AB R10, R162, R180 ;  /* 0x000000b4a20a723e */ /* 0x000fe400000000ff */
[----:B------:R-:W-:Y:S02]  /*eac0*/  F2FP.F16.F32.PACK_AB R11, R71, R70 ;  /* 0x00000046470b723e */ /* 0x000fe400000000ff */
[----:B---3--:R-:W-:Y:S02]  /*ead0*/  F2FP.F16.F32.PACK_AB R12, R163, R181 ;  /* 0x000000b5a30c723e */ /* 0x008fe400000000ff */
        /* <DEDUP_REMOVED lines=12> */
[----:B------:R-:W-:Y:S01]  /*eba0*/  F2FP.F16.F32.PACK_AB R41, R91, R7 ;  /* 0x000000075b29723e */ /* 0x000fe200000000ff */
[----:B------:R3:W-:Y:S01]  /*ebb0*/  STSM.16.M88.4 [R64], R12 ;  /* 0x0000000c40007844 */ /* 0x0007e20000000200 */
[----:B------:R-:W-:Y:S02]  /*ebc0*/  MOV R76, R76 ;  /* 0x0000004c004c7202 */ /* 0x000fe40000000f00 */
[----:B------:R-:W-:Y:S02]  /*ebd0*/  F2FP.F16.F32.PACK_AB R44, R97, R96 ;  /* 0x00000060612c723e */ /* 0x000fe400000000ff */
[----:B------:R-:W-:Y:S02]  /*ebe0*/  F2FP.F16.F32.PACK_AB R45, R99, R98 ;  /* 0x00000062632d723e */ /* 0x000fe400000000ff */
[----:B------:R-:W-:Y:S01]  /*ebf0*/  MOV R80, R80 ;  /* 0x0000005000507202 */ /* 0x000fe20000000f00 */
[----:B------:R-:W-:Y:S01]  /*ec00*/  STSM.16.M88.4 [R68], R36 ;  /* 0x0000002444007844 */ /* 0x000fe20000000200 */
[----:B------:R-:W-:-:S02]  /*ec10*/  MOV R84, R84 ;  /* 0x0000005400547202 */ /* 0x000fc40000000f00 */
[----:B--2---:R-:W-:Y:S02]  /*ec20*/  F2FP.F16.F32.PACK_AB R8, R105, R104 ;  /* 0x000000686908723e */ /* 0x004fe400000000ff */
[----:B------:R-:W-:Y:S02]  /*ec30*/  F2FP.F16.F32.PACK_AB R9, R107, R106 ;  /* 0x0000006a6b09723e */ /* 0x000fe400000000ff */
[----:B------:R-:W-:Y:S02]  /*ec40*/  F2FP.F16.F32.PACK_AB R10, R109, R108 ;  /* 0x0000006c6d0a723e */ /* 0x000fe400000000ff */
[----:B------:R-:W-:Y:S02]  /*ec50*/  F2FP.F16.F32.PACK_AB R11, R111, R110 ;  /* 0x0000006e6f0b723e */ /* 0x000fe400000000ff */
[----:B---3--:R-:W-:Y:S02]  /*ec60*/  F2FP.F16.F32.PACK_AB R12, R113, R112 ;  /* 0x00000070710c723e */ /* 0x008fe400000000ff */
[----:B------:R-:W-:-:S02]  /*ec70*/  F2FP.F16.F32.PACK_AB R13, R115, R114 ;  /* 0x00000072730d723e */ /* 0x000fc400000000ff */
[----:B------:R-:W-:Y:S02]  /*ec80*/  F2FP.F16.F32.PACK_AB R14, R117, R116 ;  /* 0x00000074750e723e */ /* 0x000fe400000000ff */
[----:B------:R-:W-:Y:S01]  /*ec90*/  F2FP.F16.F32.PACK_AB R15, R119, R118 ;  /* 0x00000076770f723e */ /* 0x000fe200000000ff */
[----:B------:R-:W-:Y:S04]  /*eca0*/  STSM.16.M88.4 [R72], R40 ;  /* 0x0000002848007844 */ /* 0x000fe80000000200 */
[----:B------:R-:W-:Y:S01]  /*ecb0*/  STSM.16.M88.4 [R76], R44 ;  /* 0x0000002c4c007844 */ /* 0x000fe20000000200 */
[----:B------:R-:W-:-:S03]  /*ecc0*/  SHF.R.S32.HI R82, RZ, 0x1f, R51 ;  /* 0x0000001fff527819 */ /* 0x000fc60000011433 */
[----:B------:R-:W-:Y:S04]  /*ecd0*/  STSM.16.M88.4 [R80], R8 ;  /* 0x0000000850007844 */ /* 0x000fe80000000200 */
[----:B------:R2:W-:Y:S01]  /*ece0*/  STSM.16.M88.4 [R84], R12 ;  /* 0x0000000c54007844 */ /* 0x0005e20000000200 */
[----:B------:R-:W-:Y:S02]  /*ecf0*/  MOV R88, R88 ;  /* 0x0000005800587202 */ /* 0x000fe40000000f00 */
[----:B------:R-:W-:Y:S02]  /*ed00*/  F2FP.F16.F32.PACK_AB R24, R121, R120 ;  /* 0x000000787918723e */ /* 0x000fe400000000ff */
[----:B------:R-:W-:Y:S02]  /*ed10*/  F2FP.F16.F32.PACK_AB R25, R123, R122 ;  /* 0x0000007a7b19723e */ /* 0x000fe400000000ff */
[----:B------:R-:W-:-:S02]  /*ed20*/  F2FP.F16.F32.PACK_AB R26, R125, R124 ;  /* 0x0000007c7d1a723e */ /* 0x000fc400000000ff */
[----:B------:R-:W-:Y:S02]  /*ed30*/  F2FP.F16.F32.PACK_AB R27, R127, R126 ;  /* 0x0000007e7f1b723e */ /* 0x000fe400000000ff */
[----:B------:R-:W-:Y:S01]  /*ed40*/  ISETP.NE.U32.AND P0, PT, RZ, UR4, PT ;  /* 0x00000004ff007c0c */ /* 0x000fe2000bf05070 */
[C---:B--2---:R-:W-:Y:S01]  /*ed50*/  IMAD.SHL.U32 R12, R51.reuse, 0x4, RZ ;  /* 0x00000004330c7824 */ /* 0x044fe200078e00ff */
[----:B------:R-:W-:Y:S02]  /*ed60*/  SHF.L.U64.HI R7, R51, 0x2, R82 ;  /* 0x0000000233077819 */ /* 0x000fe40000010252 */
[----:B------:R-:W-:Y:S02]  /*ed70*/  MOV R92, R92 ;  /* 0x0000005c005c7202 */ /* 0x000fe40000000f00 */
[----:B------:R-:W-:Y:S02]  /*ed80*/  IADD3 R14, P1, R12, UR4, RZ ;  /* 0x000000040c0e7c10 */ /* 0x000fe4000ff3e0ff */
        /* <DEDUP_REMOVED lines=18> */
[----:B------:R2:W-:Y:S01]  /*eeb0*/  STSM.16.M88.4 [R5], R36 ;  /* 0x0000002405007844 */ /* 0x0005e20000000200 */
[----:B------:R-:W-:-:S03]  /*eec0*/  ISETP.NE.AND.EX P2, PT, RZ, UR5, PT, P2 ;  /* 0x00000005ff007c0c */ /* 0x000fc6000bf45320 */
[----:B------:R3:W-:Y:S01]  /*eed0*/  STSM.16.M88.4 [R6], R8 ;  /* 0x0000000806007844 */ /* 0x0007e20000000200 */
[----:B------:R-:W-:Y:S01]  /*eee0*/  IMAD.MOV.U32 R80, RZ, RZ, RZ ;  /* 0x000000ffff507224 */ /* 0x000fe200078e00ff */
[----:B------:R-:W-:Y:S08]  /*eef0*/  BAR.SYNC.DEFER_BLOCKING 0x1, 0x100 ;  /* 0x0044000000007b1d */ /* 0x000ff00000010000 */
[----:B------:R-:W-:Y:S01]  /*ef00*/  @P2 IADD3 R12, P3, R12, UR4, RZ ;  /* 0x000000040c0c2c10 */ /* 0x000fe2000ff7e0ff */
[----:B------:R-:W-:-:S02]  /*ef10*/  ULDC UR4, c[0x0][0xb88] ;  /* 0x0002e20000047ab9 */ /* 0x000fc40000000800 */
[----:B--2---:R-:W-:Y:S01]  /*ef20*/  IMAD.U32 R5, RZ, RZ, UR4 ;  /* 0x00000004ff057e24 */ /* 0x004fe2000f8e00ff */
[----:B------:R-:W-:Y:S01]  /*ef30*/  @P2 IADD3.X R13, R7, UR5, RZ, P3, !PT ;  /* 0x00000005070d2c10 */ /* 0x000fe20009ffe4ff */
[----:B------:R2:W5:Y:S04]  /*ef40*/  @P0 LDG.E R80, desc[UR60][R14.64] ;  /* 0x0000003c0e500981 */ /* 0x000568000c1e1900 */
[----:B------:R2:W5:Y:S01]  /*ef50*/  @P2 LDG.E R5, desc[UR60][R12.64] ;  /* 0x0000003c0c052981 */ /* 0x000562000c1e1900 */
[----:B0-----:R-:W-:-:S13]  /*ef60*/  ISETP.NE.AND P1, PT, R32, 0x1, PT ;  /* 0x000000012000780c */ /* 0x001fda0003f25270 */
[----:B------:R-:W0:Y:S08]  /*ef70*/  @P1 LDC R3, c[0x0][0xcec] ;  /* 0x00033b00ff031b82 */ /* 0x000e300000000800 */
[----:B------:R-:W4:Y:S01]  /*ef80*/  @P1 LDC R24, c[0x0][0xcf0] ;  /* 0x00033c00ff181b82 */ /* 0x000f220000000800 */
[----:B---3--:R-:W-:Y:S01]  /*ef90*/  IMAD R8, R90, 0x80, R55 ;  /* 0x000000805a087824 */ /* 0x008fe200078e0237 */
[----:B--2---:R-:W-:Y:S06]  /*efa0*/  @P2 BRA `(.L_x_10541) ;  /* 0x0000000000102947 */ /* 0x004fec0003800000 */
[----:B------:R-:W-:Y:S05]  /*efb0*/  @!P0 BRA `(.L_x_10541) ;  /* 0x00000000000c8947 */ /* 0x000fea0003800000 */
[----:B------:R-:W2:Y:S04]  /*efc0*/  LDG.E R6, desc[UR60][R14.64] ;  /* 0x0000003c0e067981 */ /* 0x000ea8000c1e1900 */
[----:B-----5:R-:W2:Y:S02]  /*efd0*/  LDG.E R5, desc[UR60][R14.64+0x4] ;  /* 0x0000043c0e057981 */ /* 0x020ea4000c1e1900 */
[----:B--2---:R-:W-:-:S07]  /*efe0*/  IMAD.IADD R5, R5, 0x1, -R6 ;  /* 0x0000000105057824 */ /* 0x004fce00078e0a06 */
.L_x_10541:
[----:B------:R-:W2:Y:S01]  /*eff0*/  LDL.LU R89, [R1+0x64] ;  /* 0x0000640001597983 */ /* 0x000ea20000300800 */
[----:B------:R-:W3:Y:S01]  /*f000*/  S2R R6, SR_TID.X ;  /* 0x0000000000067919 */ /* 0x000ee20000002100 */
[----:B0-----:R-:W-:Y:S01]  /*f010*/  @P1 IMAD.HI.U32 R3, R8, R3, RZ ;  /* 0x0000000308031227 */ /* 0x001fe200078e00ff */
[----:B------:R-:W-:Y:S01]  /*f020*/  ULDC.64 UR4, c[0x0][0xc90] ;  /* 0x0003240000047ab9 */ /* 0x000fe20000000a00 */
[----:B-----5:R-:W-:Y:S01]  /*f030*/  SHF.R.S32.HI R81, RZ, 0x1f, R80 ;  /* 0x0000001fff517819 */ /* 0x020fe20000011450 */
[----:B------:R-:W2:Y:S01]  /*f040*/  LDL R26, [R1+0x78] ;  /* 0x00007800011a7983 */ /* 0x000ea20000100800 */
[----:B------:R-:W-:Y:S01]  /*f050*/  IMAD.MOV.U32 R11, RZ, RZ, R8 ;  /* 0x000000ffff0b7224 */ /* 0x000fe200078e0008 */
[----:B----4-:R-:W-:Y:S01]  /*f060*/  @P1 SHF.R.U32.HI R11, RZ, R24, R3 ;  /* 0x00000018ff0b1219 */ /* 0x010fe20000011603 */
[----:B------:R-:W0:Y:S01]  /*f070*/  @P1 LDC R85, c[0x0][0xcec] ;  /* 0x00033b00ff551b82 */ /* 0x000e220000000800 */
[----:B------:R-:W-:Y:S02]  /*f080*/  SEL R82, R82, RZ, !P0 ;  /* 0x000000ff52527207 */ /* 0x000fe40004000000 */
[----:B------:R-:W-:Y:S01]  /*f090*/  SEL R83, R51, RZ, !P0 ;  /* 0x000000ff33537207 */ /* 0x000fe20004000000 */
[----:B------:R-:W-:-:S04]  /*f0a0*/  IMAD.MOV R13, RZ, RZ, -R11 ;  /* 0x000000ffff0d7224 */ /* 0x000fc800078e0a0b */
[----:B------:R-:W4:Y:S01]  /*f0b0*/  @P1 LDC R87, c[0x0][0xcf0] ;  /* 0x00033c00ff571b82 */ /* 0x000f220000000800 */
[----:B---3--:R-:W-:-:S04]  /*f0c0*/  IADD3 R30, R6, -0x80, RZ ;  /* 0xffffff80061e7810 */ /* 0x008fc80007ffe0ff */
[----:B------:R-:W-:-:S04]  /*f0d0*/  SHF.R.S32.HI R86, RZ, 0x1f, R30 ;  /* 0x0000001fff567819 */ /* 0x000fc8000001141e */
[-C--:B------:R-:W-:Y:S02]  /*f0e0*/  LEA.HI R86, R86, R30.reuse, RZ, 0x3 ;  /* 0x0000001e56567211 */ /* 0x080fe400078f18ff */
[----:B------:R-:W-:Y:S02]  /*f0f0*/  SHF.R.S32.HI R88, RZ, 0x1f, R30 ;  /* 0x0000001fff587819 */ /* 0x000fe4000001141e */
[----:B------:R-:W-:Y:S02]  /*f100*/  LOP3.LUT R86, R86, 0xfffffff8, RZ, 0xc0, !PT ;  /* 0xfffffff856567812 */ /* 0x000fe400078ec0ff */
[----:B------:R-:W-:-:S03]  /*f110*/  LEA.HI R88, R88, R30, RZ, 0x3 ;  /* 0x0000001e58587211 */ /* 0x000fc600078f18ff */
[----:B------:R-:W-:Y:S01]  /*f120*/  IMAD.IADD R86, R30, 0x1, -R86 ;  /* 0x000000011e567824 */ /* 0x000fe200078e0a56 */
[----:B------:R-:W-:-:S03]  /*f130*/  SHF.R.S32.HI R88, RZ, 0x3, R88 ;  /* 0x00000003ff587819 */ /* 0x000fc60000011458 */
[----:B------:R-:W-:Y:S02]  /*f140*/  IMAD.SHL.U32 R3, R86, 0x8, RZ ;  /* 0x0000000856037824 */ /* 0x000fe400078e00ff */
[----:B------:R-:W-:Y:S02]  /*f150*/  IMAD R13, R32, R13, R8 ;  /* 0x0000000d200d7224 */ /* 0x000fe400078e0208 */
[----:B------:R-:W-:-:S03]  /*f160*/  IMAD R15, R88, 0x40, R3 ;  /* 0x00000040580f7824 */ /* 0x000fc600078e0203 */
[----:B------:R-:W-:Y:S02]  /*f170*/  SHF.R.S32.HI R12, RZ, 0x1f, R13 ;  /* 0x0000001fff0c7819 */ /* 0x000fe4000001140d */
[----:B------:R-:W-:-:S04]  /*f180*/  SHF.R.S32.HI R27, RZ, 0x1f, R30 ;  /* 0x0000001fff1b7819 */ /* 0x000fc8000001141e */
[----:B------:R-:W-:-:S04]  /*f190*/  LEA.HI R27, R27, R30, RZ, 0x7 ;  /* 0x0000001e1b1b7211 */ /* 0x000fc800078f38ff */
[----:B------:R-:W-:-:S04]  /*f1a0*/  LOP3.LUT R27, R27, 0xffffff80, RZ, 0xc0, !PT ;  /* 0xffffff801b1b7812 */ /* 0x000fc800078ec0ff */
[----:B------:R-:W-:Y:S01]  /*f1b0*/  IADD3 R27, R30, -R27, RZ ;  /* 0x8000001b1e1b7210 */ /* 0x000fe20007ffe0ff */
[C---:B------:R-:W-:Y:S01]  /*f1c0*/  VIADD R95, R3.reuse, 0x40 ;  /* 0x00000040035f7836 */ /* 0x040fe20000000000 */
[C---:B------:R-:W-:Y:S01]  /*f1d0*/  IADD3 R91, R3.reuse, 0x80, RZ ;  /* 0x00000080035b7810 */ /* 0x040fe20007ffe0ff */
[----:B------:R-:W-:Y:S01]  /*f1e0*/  VIADD R93, R3, 0xc0 ;  /* 0x000000c0035d7836 */ /* 0x000fe20000000000 */
[----:B------:R-:W-:Y:S02]  /*f1f0*/  BSSY B1, `(.L_x_10542) ;  /* 0x00000cc000017945 */ /* 0x000fe40003800000 */
[----:B------:R-:W-:Y:S02]  /*f200*/  SHF.R.S32.HI R92, RZ, 0x1f, R91 ;  /* 0x0000001fff5c7819 */ /* 0x000fe4000001145b */
[----:B------:R-:W-:Y:S02]  /*f210*/  SHF.R.S32.HI R94, RZ, 0x1f, R93 ;  /* 0x0000001fff5e7819 */ /* 0x000fe4000001145d */
[----:B--2---:R-:W-:-:S05]  /*f220*/  SHF.R.S32.HI R84, RZ, 0x1f, R89 ;  /* 0x0000001fff547819 */ /* 0x004fca0000011459 */
[----:B------:R-:W-:-:S04]  /*f230*/  IMAD R6, R84, UR4, RZ ;  /* 0x0000000454067c24 */ /* 0x000fc8000f8e02ff */
[C---:B------:R-:W-:Y:S02]  /*f240*/  IMAD R9, R89.reuse, UR5, R6 ;  /* 0x0000000559097c24 */ /* 0x040fe4000f8e0206 */
[----:B------:R-:W-:Y:S01]  /*f250*/  IMAD.WIDE.U32 R6, R89, UR4, R80 ;  /* 0x0000000459067c25 */ /* 0x000fe2000f8e0050 */
[----:B------:R-:W-:-:S03]  /*f260*/  ULDC.64 UR4, c[0x0][0xc98] ;  /* 0x0003260000047ab9 */ /* 0x000fc60000000a00 */
[----:B------:R-:W-:Y:S02]  /*f270*/  IMAD.IADD R7, R7, 0x1, R9 ;  /* 0x0000000107077824 */ /* 0x000fe400078e0209 */
[----:B------:R-:W-:Y:S02]  /*f280*/  IMAD R10, R82, UR4, RZ ;  /* 0x00000004520a7c24 */ /* 0x000fe4000f8e02ff */
[----:B------:R-:W-:-:S04]  /*f290*/  IMAD.WIDE.U32 R8, R83, UR4, R6 ;  /* 0x0000000453087c25 */ /* 0x000fc8000f8e0006 */
[----:B------:R-:W-:Y:S01]  /*f2a0*/  IMAD.WIDE R6, R15, 0x2, R20 ;  /* 0x000000020f067825 */ /* 0x000fe200078e0214 */
[----:B------:R-:W-:-:S03]  /*f2b0*/  SHF.R.S32.HI R15, RZ, 0x1f, R11 ;  /* 0x0000001fff0f7819 */ /* 0x000fc6000001140b */
[----:B------:R-:W-:Y:S01]  /*f2c0*/  IMAD R14, R83, UR5, R10 ;  /* 0x00000005530e7c24 */ /* 0x000fe2000f8e020a */
[----:B------:R-:W-:Y:S01]  /*f2d0*/  IADD3 R10, P0, R11, R8, RZ ;  /* 0x000000080b0a7210 */ /* 0x000fe20007f1e0ff */
[----:B------:R-:W-:Y:S02]  /*f2e0*/  ULDC.64 UR4, c[0x0][0xc88] ;  /* 0x0003220000047ab9 */ /* 0x000fe40000000a00 */
[----:B------:R-:W-:Y:S01]  /*f2f0*/  IMAD R12, R12, UR4, RZ ;  /* 0x000000040c0c7c24 */ /* 0x000fe2000f8e02ff */
[----:B------:R-:W-:-:S03]  /*f300*/  IADD3.X R11, R15, R9, R14, P0, !PT ;  /* 0x000000090f0b7210 */ /* 0x000fc600007fe40e */
[C---:B------:R-:W-:Y:S02]  /*f310*/  IMAD R9, R13.reuse, UR5, R12 ;  /* 0x000000050d097c24 */ /* 0x040fe4000f8e020c */
[----:B------:R-:W-:Y:S01]  /*f320*/  IMAD.WIDE.U32 R10, R13, UR4, R10 ;  /* 0x000000040d0a7c25 */ /* 0x000fe2000f8e000a */
[----:B------:R-:W-:-:S03]  /*f330*/  ULDC.64 UR4, c[0x0][0xc50] ;  /* 0x0003140000047ab9 */ /* 0x000fc60000000a00 */
[----:B------:R-:W-:Y:S01]  /*f340*/  IMAD.IADD R9, R11, 0x1, R9 ;  /* 0x000000010b097824 */ /* 0x000fe200078e0209 */
[----:B------:R-:W-:Y:S02]  /*f350*/  LEA R14, P0, R10, UR4, 0x2 ;  /* 0x000000040a0e7c11 */ /* 0x000fe4000f8010ff */
[----:B------:R-:W-:Y:S02]  /*f360*/  IADD3 R21, P2, R6, 0x1000, RZ ;  /* 0x0000100006157810 */ /* 0x000fe40007f5e0ff */
[----:B------:R-:W-:Y:S02]  /*f370*/  LEA.HI.X R15, R10, UR5, R9, 0x2, P0 ;  /* 0x000000050a0f7c11 */ /* 0x000fe400080f1409 */
[C---:B------:R-:W-:Y:S01]  /*f380*/  IADD3 R13, P3, R6.reuse, 0x2000, RZ ;  /* 0x00002000060d7810 */ /* 0x040fe20007f7e0ff */
[----:B------:R-:W-:Y:S01]  /*f390*/  SHFL.IDX PT, R54, R14, RZ, 0x1c1f ;  /* 0x001c1fff0e367589 */ /* 0x000fe200000e0000 */
[----:B------:R-:W-:Y:S01]  /*f3a0*/  IADD3 R29, P0, R6, 0x4000, RZ ;  /* 0x00004000061d7810 */ /* 0x000fe20007f1e0ff */
[----:B------:R-:W-:Y:S01]  /*f3b0*/  IMAD R11, R90, 0x80, R26 ;  /* 0x000000805a0b7824 */ /* 0x000fe200078e021a */
[----:B------:R-:W-:Y:S01]  /*f3c0*/  IADD3.X R9, RZ, R7, RZ, P2, !PT ;  /* 0x00000007ff097210 */ /* 0x000fe200017fe4ff */
[----:B------:R-:W-:Y:S01]  /*f3d0*/  IMAD R20, R5, R32, RZ ;  /* 0x0000002005147224 */ /* 0x000fe200078e02ff */
[----:B------:R-:W-:Y:S01]  /*f3e0*/  LOP3.LUT R28, R29, 0x380, RZ, 0xc0, !PT ;  /* 0x000003801d1c7812 */ /* 0x000fe200078ec0ff */
[----:B------:R-:W-:Y:S01]  /*f3f0*/  ULDC.64 UR4, c[0x0][0xba0] ;  /* 0x0002e80000047ab9 */ /* 0x000fe20000000a00 */
[----:B------:R-:W-:-:S02]  /*f400*/  IADD3 R41, P2, R6, 0x6000, RZ ;  /* 0x0000600006297810 */ /* 0x000fc40007f5e0ff */
[----:B------:R-:W-:Y:S02]  /*f410*/  SHF.R.U64 R28, R28, 0x3, RZ ;  /* 0x000000031c1c7819 */ /* 0x000fe400000012ff */
[----:B------:R-:W-:Y:S02]  /*f420*/  LOP3.LUT R40, R41, 0x380, RZ, 0xc0, !PT ;  /* 0x0000038029287812 */ /* 0x000fe400078ec0ff */
[----:B------:R-:W-:Y:S01]  /*f430*/  LOP3.LUT R28, R28, R29, RZ, 0x3c, !PT ;  /* 0x0000001d1c1c7212 */ /* 0x000fe200078e3cff */
[--C-:B------:R-:W-:Y:S01]  /*f440*/  IMAD.X R29, RZ, RZ, R7.reuse, P0 ;  /* 0x000000ffff1d7224 */ /* 0x100fe200000e0607 */
[----:B------:R-:W-:Y:S02]  /*f450*/  SHF.R.U64 R40, R40, 0x3, RZ ;  /* 0x0000000328287819 */ /* 0x000fe400000012ff */
[----:B------:R-:W-:Y:S02]  /*f460*/  IADD3 R53, P0, R6, 0x9000, RZ ;  /* 0x0000900006357810 */ /* 0x000fe40007f1e0ff */
[----:B------:R-:W-:Y:S01]  /*f470*/  LOP3.LUT R40, R40, R41, RZ, 0x3c, !PT ;  /* 0x0000002928287212 */ /* 0x000fe200078e3cff */
[----:B------:R-:W-:Y:S01]  /*f480*/  IMAD.X R41, RZ, RZ, R7, P2 ;  /* 0x000000ffff297224 */ /* 0x000fe200010e0607 */
[----:B------:R-:W-:-:S02]  /*f490*/  LOP3.LUT R52, R53, 0x380, RZ, 0xc0, !PT ;  /* 0x0000038035347812 */ /* 0x000fc400078ec0ff */
[----:B------:R-:W-:Y:S01]  /*f4a0*/  IADD3 R61, P2, R6, 0xb000, RZ ;  /* 0x0000b000063d7810 */ /* 0x000fe20007f5e0ff */
[----:B------:R-:W2:Y:S01]  /*f4b0*/  SHFL.IDX PT, R55, R15, RZ, 0x1c1f ;  /* 0x001c1fff0f377589 */ /* 0x000ea200000e0000 */
[----:B------:R-:W-:Y:S02]  /*f4c0*/  LOP3.LUT R12, R13, 0x380, RZ, 0xc0, !PT ;  /* 0x000003800d0c7812 */ /* 0x000fe400078ec0ff */
[----:B------:R-:W-:Y:S02]  /*f4d0*/  SHF.R.U64 R52, R52, 0x3, RZ ;  /* 0x0000000334347819 */ /* 0x000fe400000012ff */
[----:B------:R-:W-:Y:S02]  /*f4e0*/  LOP3.LUT R60, R61, 0x380, RZ, 0xc0, !PT ;  /* 0x000003803d3c7812 */ /* 0x000fe400078ec0ff */
[----:B------:R-:W-:Y:S02]  /*f4f0*/  SHF.R.U64 R12, R12, 0x3, RZ ;  /* 0x000000030c0c7819 */ /* 0x000fe400000012ff */
[----:B------:R-:W-:Y:S01]  /*f500*/  LOP3.LUT R52, R52, R53, RZ, 0x3c, !PT ;  /* 0x0000003534347212 */ /* 0x000fe200078e3cff */
[----:B------:R-:W-:Y:S01]  /*f510*/  IMAD.X R53, RZ, RZ, R7, P0 ;  /* 0x000000ffff357224 */ /* 0x000fe200000e0607 */
[----:B------:R-:W-:-:S02]  /*f520*/  SHF.R.U64 R60, R60, 0x3, RZ ;  /* 0x000000033c3c7819 */ /* 0x000fc400000012ff */
[----:B------:R-:W-:Y:S02]  /*f530*/  LOP3.LUT P0, RZ, R27, 0x3, RZ, 0xc0, !PT ;  /* 0x000000031bff7812 */ /* 0x000fe4000780c0ff */
[----:B------:R-:W-:Y:S01]  /*f540*/  LOP3.LUT R12, R12, R13, RZ, 0x3c, !PT ;  /* 0x0000000d0c0c7212 */ /* 0x000fe200078e3cff */
[--C-:B------:R-:W-:Y:S01]  /*f550*/  IMAD.X R13, RZ, RZ, R7.reuse, P3 ;  /* 0x000000ffff0d7224 */ /* 0x100fe200018e0607 */
[----:B------:R-:W-:Y:S01]  /*f560*/  LOP3.LUT R60, R60, R61, RZ, 0x3c, !PT ;  /* 0x0000003d3c3c7212 */ /* 0x000fe200078e3cff */
[----:B------:R-:W-:Y:S01]  /*f570*/  IMAD.X R61, RZ, RZ, R7, P2 ;  /* 0x000000ffff3d7224 */ /* 0x000fe200010e0607 */
[----:B------:R-:W-:Y:S02]  /*f580*/  LOP3.LUT R8, R21, 0x380, RZ, 0xc0, !PT ;  /* 0x0000038015087812 */ /* 0x000fe400078ec0ff */
[C---:B------:R-:W-:Y:S02]  /*f590*/  IADD3 R25, P5, R6.reuse, 0x3000, RZ ;  /* 0x0000300006197810 */ /* 0x040fe40007fbe0ff */
[----:B------:R-:W-:-:S02]  /*f5a0*/  IADD3 R37, P4, R6, 0x5000, RZ ;  /* 0x0000500006257810 */ /* 0x000fc40007f9e0ff */
[----:B------:R-:W-:Y:S02]  /*f5b0*/  IADD3 R45, P3, R6, 0x7000, RZ ;  /* 0x00007000062d7810 */ /* 0x000fe40007f7e0ff */
[----:B------:R-:W-:Y:S02]  /*f5c0*/  ISETP.GE.OR P2, PT, R11, R20, P0 ;  /* 0x000000140b00720c */ /* 0x000fe40000746670 */
[----:B------:R-:W-:Y:S02]  /*f5d0*/  SHF.R.U64 R8, R8, 0x3, RZ ;  /* 0x0000000308087819 */ /* 0x000fe400000012ff */
[----:B------:R-:W-:Y:S02]  /*f5e0*/  LOP3.LUT R24, R25, 0x380, RZ, 0xc0, !PT ;  /* 0x0000038019187812 */ /* 0x000fe400078ec0ff */
[----:B------:R-:W-:Y:S02]  /*f5f0*/  LOP3.LUT R36, R37, 0x380, RZ, 0xc0, !PT ;  /* 0x0000038025247812 */ /* 0x000fe400078ec0ff */
[----:B------:R-:W-:-:S02]  /*f600*/  LOP3.LUT R44, R45, 0x380, RZ, 0xc0, !PT ;  /* 0x000003802d2c7812 */ /* 0x000fc400078ec0ff */
[----:B------:R-:W-:Y:S01]  /*f610*/  LOP3.LUT R8, R8, R21, RZ, 0x3c, !PT ;  /* 0x0000001508087212 */ /* 0x000fe200078e3cff */
[----:B------:R-:W-:Y:S01]  /*f620*/  IMAD R21, R81, UR4, RZ ;  /* 0x0000000451157c24 */ /* 0x000fe2000f8e02ff */
[----:B------:R-:W-:Y:S02]  /*f630*/  SHF.R.U64 R24, R24, 0x3, RZ ;  /* 0x0000000318187819 */ /* 0x000fe400000012ff */
[----:B------:R-:W-:Y:S02]  /*f640*/  SHF.R.U64 R36, R36, 0x3, RZ ;  /* 0x0000000324247819 */ /* 0x000fe400000012ff */
[----:B------:R-:W-:Y:S01]  /*f650*/  SHF.R.U64 R44, R44, 0x3, RZ ;  /* 0x000000032c2c7819 */ /* 0x000fe200000012ff */
[----:B------:R-:W-:Y:S01]  /*f660*/  IMAD R21, R80, UR5, R21 ;  /* 0x0000000550157c24 */ /* 0x000fe2000f8e0215 */
[----:B------:R-:W-:Y:S01]  /*f670*/  LOP3.LUT R24, R24, R25, RZ, 0x3c, !PT ;  /* 0x0000001918187212 */ /* 0x000fe200078e3cff */
[--C-:B------:R-:W-:Y:S01]  /*f680*/  IMAD.X R25, RZ, RZ, R7.reuse, P5 ;  /* 0x000000ffff197224 */ /* 0x100fe200028e0607 */
[----:B------:R-:W-:Y:S01]  /*f690*/  LOP3.LUT R36, R36, R37, RZ, 0x3c, !PT ;  /* 0x0000002524247212 */ /* 0x000fe200078e3cff */
[--C-:B------:R-:W-:Y:S01]  /*f6a0*/  IMAD.X R37, RZ, RZ, R7.reuse, P4 ;  /* 0x000000ffff257224 */ /* 0x100fe200020e0607 */
[----:B------:R-:W-:Y:S01]  /*f6b0*/  LOP3.LUT R44, R44, R45, RZ, 0x3c, !PT ;  /* 0x0000002d2c2c7212 */ /* 0x000fe200078e3cff */
[----:B------:R-:W-:Y:S01]  /*f6c0*/  IMAD.X R45, RZ, RZ, R7, P3 ;  /* 0x000000ffff2d7224 */ /* 0x000fe200018e0607 */
[C---:B------:R-:W-:Y:S01]  /*f6d0*/  IADD3 R49, P5, R6.reuse, 0x8000, RZ ;  /* 0x0000800006317810 */ /* 0x040fe20007fbe0ff */
[----:B--2---:R2:W-:Y:S01]  /*f6e0*/  @!P2 ST.E desc[UR60][R54.64], R0 ;  /* 0x000000003600a985 */ /* 0x0045e2000c10193c */
[----:B------:R-:W-:Y:S01]  /*f6f0*/  IADD3 R57, P4, R6, 0xa000, RZ ;  /* 0x0000a00006397810 */ /* 0x000fe20007f9e0ff */
[----:B------:R-:W-:Y:S01]  /*f700*/  IMAD.WIDE.U32 R80, R80, UR4, RZ ;  /* 0x0000000450507c25 */ /* 0x000fe2000f8e00ff */
[----:B------:R-:W-:Y:S01]  /*f710*/  IADD3 R65, P3, R6, 0xc000, RZ ;  /* 0x0000c00006417810 */ /* 0x000fe20007f7e0ff */
[----:B------:R-:W-:Y:S01]  /*f720*/  ULDC.64 UR4, c[0x0][0xbe8] ;  /* 0x0002fa0000047ab9 */ /* 0x000fe20000000a00 */
[----:B------:R-:W-:Y:S01]  /*f730*/  LOP3.LUT R48, R49, 0x380, RZ, 0xc0, !PT ;  /* 0x0000038031307812 */ /* 0x000fe200078ec0ff */
[----:B------:R-:W-:Y:S01]  /*f740*/  IMAD.IADD R81, R81, 0x1, R21 ;  /* 0x0000000151517824 */ /* 0x000fe200078e0215 */
[----:B------:R-:W-:Y:S01]  /*f750*/  LOP3.LUT R56, R57, 0x380, RZ, 0xc0, !PT ;  /* 0x0000038039387812 */ /* 0x000fe200078ec0ff */
[----:B------:R-:W-:-:S02]  /*f760*/  IMAD R84, R84, UR4, RZ ;  /* 0x0000000454547c24 */ /* 0x000fc4000f8e02ff */
[----:B--2---:R-:W-:Y:S01]  /*f770*/  IMAD R0, R86, 0x20, R88 ;  /* 0x0000002056007824 */ /* 0x004fe200078e0258 */
[----:B------:R-:W-:-:S03]  /*f780*/  LOP3.LUT R64, R65, 0x380, RZ, 0xc0, !PT ;  /* 0x0000038041407812 */ /* 0x000fc600078ec0ff */
[----:B------:R-:W-:Y:S01]  /*f790*/  IMAD R86, R90, 0x80, R0 ;  /* 0x000000805a567824 */ /* 0x000fe200078e0200 */
[----:B------:R-:W-:Y:S01]  /*f7a0*/  SHF.R.U64 R48, R48, 0x3, RZ ;  /* 0x0000000330307819 */ /* 0x000fe200000012ff */
[----:B------:R-:W-:Y:S01]  /*f7b0*/  SHFL.IDX PT, R58, R14, 0x1, 0x1c1f ;  /* 0x003c1f000e3a7f89 */ /* 0x000fe200000e0000 */
[----:B------:R-:W-:Y:S01]  /*f7c0*/  SHF.R.U64 R56, R56, 0x3, RZ ;  /* 0x0000000338387819 */ /* 0x000fe200000012ff */
[C---:B------:R-:W-:Y:S01]  /*f7d0*/  IMAD R21, R89.reuse, UR5, R84 ;  /* 0x0000000559157c24 */ /* 0x040fe2000f8e0254 */
[----:B------:R-:W-:Y:S01]  /*f7e0*/  SHF.R.U64 R64, R64, 0x3, RZ ;  /* 0x0000000340407819 */ /* 0x000fe200000012ff */
[----:B------:R-:W2:Y:S01]  /*f7f0*/  SHFL.IDX PT, R59, R15, 0x1, 0x1c1f ;  /* 0x003c1f000f3b7f89 */ /* 0x000ea200000e0000 */
[----:B------:R-:W-:Y:S01]  /*f800*/  IMAD.WIDE.U32 R80, R89, UR4, R80 ;  /* 0x0000000459507c25 */ /* 0x000fe2000f8e0050 */
[----:B------:R-:W-:Y:S01]  /*f810*/  LOP3.LUT R48, R48, R49, RZ, 0x3c, !PT ;  /* 0x0000003130307212 */ /* 0x000fe200078e3cff */
[----:B------:R-:W-:Y:S02]  /*f820*/  ULDC.64 UR4, c[0x0][0xbf0] ;  /* 0x0002fc0000047ab9 */ /* 0x000fe40000000a00 */
[----:B0-----:R-:W-:Y:S01]  /*f830*/  @P1 IMAD.HI.U32 R0, R86, R85, RZ ;  /* 0x0000005556001227 */ /* 0x001fe200078e00ff */
[----:B------:R-:W-:-:S02]  /*f840*/  LOP3.LUT R56, R56, R57, RZ, 0x3c, !PT ;  /* 0x0000003938387212 */ /* 0x000fc400078e3cff */
[----:B------:R-:W-:Y:S01]  /*f850*/  LOP3.LUT R64, R64, R65, RZ, 0x3c, !PT ;  /* 0x0000004140407212 */ /* 0x000fe200078e3cff */
[----:B------:R-:W-:Y:S02]  /*f860*/  IMAD.IADD R81, R81, 0x1, R21 ;  /* 0x0000000151517824 */ /* 0x000fe400078e0215 */
[--C-:B------:R-:W-:Y:S01]  /*f870*/  IMAD.X R49, RZ, RZ, R7.reuse, P5 ;  /* 0x000000ffff317224 */ /* 0x100fe200028e0607 */
[C---:B------:R-:W-:Y:S01]  /*f880*/  IADD3 R69, P5, R6.reuse, 0xd000, RZ ;  /* 0x0000d00006457810 */ /* 0x040fe20007fbe0ff */
[--C-:B------:R-:W-:Y:S01]  /*f890*/  IMAD.X R57, RZ, RZ, R7.reuse, P4 ;  /* 0x000000ffff397224 */ /* 0x100fe200020e0607 */
[C---:B------:R-:W-:Y:S01]  /*f8a0*/  IADD3 R73, P4, R6.reuse, 0xe000, RZ ;  /* 0x0000e00006497810 */ /* 0x040fe20007f9e0ff */
[----:B------:R-:W-:Y:S02]  /*f8b0*/  VIADD R5, R11, 0x8 ;  /* 0x000000080b057836 */ /* 0x000fe40000000000 */
[----:B------:R-:W-:Y:S01]  /*f8c0*/  IMAD.MOV.U32 R21, RZ, RZ, R86 ;  /* 0x000000ffff157224 */ /* 0x000fe200078e0056 */
[----:B----4-:R-:W-:Y:S01]  /*f8d0*/  @P1 SHF.R.U32.HI R21, RZ, R87, R0 ;  /* 0x00000057ff151219 */ /* 0x010fe20000011600 */
[----:B------:R-:W-:Y:S01]  /*f8e0*/  IMAD.X R65, RZ, RZ, R7, P3 ;  /* 0x000000ffff417224 */ /* 0x000fe200018e0607 */
[----:B------:R-:W-:Y:S01]  /*f8f0*/  IADD3 R10, P3, R6, 0xf000, RZ ;  /* 0x0000f000060a7810 */ /* 0x000fe20007f7e0ff */
[----:B------:R-:W-:Y:S01]  /*f900*/  IMAD R82, R82, UR4, RZ ;  /* 0x0000000452527c24 */ /* 0x000fe2000f8e02ff */
[----:B------:R-:W-:Y:S01]  /*f910*/  LOP3.LUT R68, R69, 0x380, RZ, 0xc0, !PT ;  /* 0x0000038045447812 */ /* 0x000fe200078ec0ff */
[----:B------:R-:W-:Y:S01]  /*f920*/  IMAD.WIDE.U32 R80, R83, UR4, R80 ;  /* 0x0000000453507c25 */ /* 0x000fe2000f8e0050 */
[----:B------:R-:W-:-:S02]  /*f930*/  LOP3.LUT R72, R73, 0x380, RZ, 0xc0, !PT ;  /* 0x0000038049487812 */ /* 0x000fc400078ec0ff */
[----:B------:R-:W-:Y:S01]  /*f940*/  ISETP.GE.OR P0, PT, R5, R20, P0 ;  /* 0x000000140500720c */ /* 0x000fe20000706670 */
[----:B------:R-:W-:Y:S01]  /*f950*/  IMAD R85, R83, UR5, R82 ;  /* 0x0000000553557c24 */ /* 0x000fe2000f8e0252 */
[--C-:B------:R-:W-:Y:S01]  /*f960*/  SHF.R.S32.HI R0, RZ, 0x1f, R21.reuse ;  /* 0x0000001fff007819 */ /* 0x100fe20000011415 */
[----:B------:R-:W-:Y:S01]  /*f970*/  IMAD.MOV R83, RZ, RZ, -R21 ;  /* 0x000000ffff537224 */ /* 0x000fe200078e0a15 */
[----:B------:R-:W-:Y:S01]  /*f980*/  LOP3.LUT R11, R6, 0x380, RZ, 0xc0, !PT ;  /* 0x00000380060b7812 */ /* 0x000fe200078ec0ff */
[----:B------:R-:W-:Y:S01]  /*f990*/  ULDC.64 UR4, c[0x0][0xbe0] ;  /* 0x0002f80000047ab9 */ /* 0x000fe20000000a00 */
[----:B------:R-:W-:Y:S01]  /*f9a0*/  LOP3.LUT R5, R10, 0x380, RZ, 0xc0, !PT ;  /* 0x000003800a057812 */ /* 0x000fe200078ec0ff */
[----:B------:R-:W-:Y:S01]  /*f9b0*/  IMAD R0, R0, UR4, RZ ;  /* 0x0000000400007c24 */ /* 0x000fe2000f8e02ff */
[----:B------:R-:W-:Y:S01]  /*f9c0*/  SHF.R.U64 R68, R68, 0x3, RZ ;  /* 0x0000000344447819 */ /* 0x000fe200000012ff */
[----:B------:R-:W-:Y:S01]  /*f9d0*/  IMAD R83, R32, R83, R86 ;  /* 0x0000005320537224 */ /* 0x000fe200078e0256 */
[----:B------:R-:W-:-:S02]  /*f9e0*/  SHF.R.U64 R72, R72, 0x3, RZ ;  /* 0x0000000348487819 */ /* 0x000fc400000012ff */
[----:B------:R-:W-:Y:S02]  /*f9f0*/  SHF.R.U64 R11, R11, 0x3, RZ ;  /* 0x000000030b0b7819 */ /* 0x000fe400000012ff */
[----:B------:R-:W-:Y:S02]  /*fa00*/  SHF.R.U64 R5, R5, 0x3, RZ ;  /* 0x0000000305057819 */ /* 0x000fe400000012ff */
[----:B------:R-:W-:Y:S01]  /*fa10*/  IADD3 R81, R81, R85, RZ ;  /* 0x0000005551517210 */ /* 0x000fe20007ffe0ff */
[--C-:B------:R-:W-:Y:S01]  /*fa20*/  IMAD.X R77, RZ, RZ, R7.reuse, P3 ;  /* 0x000000ffff4d7224 */ /* 0x100fe200018e0607 */
[----:B------:R-:W-:Y:S01]  /*fa30*/  LOP3.LUT R68, R68, R69, RZ, 0x3c, !PT ;  /* 0x0000004544447212 */ /* 0x000fe200078e3cff */
[----:B------:R-:W-:Y:S01]  /*fa40*/  IMAD.X R69, RZ, RZ, R7, P5 ;  /* 0x000000ffff457224 */ /* 0x000fe200028e0607 */
[----:B------:R-:W-:Y:S01]  /*fa50*/  LOP3.LUT R72, R72, R73, RZ, 0x3c, !PT ;  /* 0x0000004948487212 */ /* 0x000fe200078e3cff */
[----:B------:R-:W-:Y:S01]  /*fa60*/  IMAD R85, R21, UR5, R0 ;  /* 0x0000000515557c24 */ /* 0x000fe2000f8e0200 */
[----:B------:R-:W-:-:S02]  /*fa70*/  LOP3.LUT R6, R11, R6, RZ, 0x3c, !PT ;  /* 0x000000060b067212 */ /* 0x000fc400078e3cff */
[----:B------:R-:W-:Y:S02]  /*fa80*/  IADD3.X R73, RZ, R7, RZ, P4, !PT ;  /* 0x00000007ff497210 */ /* 0x000fe400027fe4ff */
[----:B------:R-:W-:Y:S01]  /*fa90*/  LOP3.LUT R76, R5, R10, RZ, 0x3c, !PT ;  /* 0x0000000a054c7212 */ /* 0x000fe200078e3cff */
[----:B------:R-:W-:Y:S01]  /*faa0*/  IMAD.WIDE.U32 R80, R21, UR4, R80 ;  /* 0x0000000415507c25 */ /* 0x000fe2000f8e0050 */
[----:B------:R-:W-:Y:S01]  /*fab0*/  SHF.R.S32.HI R0, RZ, 0x1f, R83 ;  /* 0x0000001fff007819 */ /* 0x000fe20000011453 */
[----:B------:R-:W-:Y:S01]  /*fac0*/  ULDC.64 UR4, c[0x0][0xbd8] ;  /* 0x0002f60000047ab9 */ /* 0x000fe20000000a00 */
[----:B--2---:R0:W-:Y:S01]  /*fad0*/  @!P0 ST.E desc[UR60][R58.64], R4 ;  /* 0x000000043a008985 */ /* 0x0041e2000c10193c */
[----:B------:R-:W-:Y:S02]  /*fae0*/  IMAD.IADD R81, R81, 0x1, R85 ;  /* 0x0000000151517824 */ /* 0x000fe400078e0255 */
[----:B------:R-:W-:Y:S01]  /*faf0*/  IMAD R0, R0, UR4, RZ ;  /* 0x0000000400007c24 */ /* 0x000fe2000f8e02ff */
[----:B------:R-:W5:Y:S01]  /*fb00*/  LD.E.128 R8, desc[UR60][R8.64] ;  /* 0x0000003c08087980 */ /* 0x000f62000c101d00 */
[----:B------:R-:W-:-:S03]  /*fb10*/  IMAD R89, R90, 0x80, R88 ;  /* 0x000000805a597824 */ /* 0x000fc600078e0258 */
[----:B------:R-:W5:Y:S04]  /*fb20*/  LD.E.128 R12, desc[UR60][R12.64] ;  /* 0x0000003c0c0c7980 */ /* 0x000f68000c101d00 */
[----:B0-----:R-:W5:Y:S04]  /*fb30*/  LD.E.128 R4, desc[UR60][R6.64] ;  /* 0x0000003c06047980 */ /* 0x001f68000c101d00 */
[----:B------:R-:W5:Y:S04]  /*fb40*/  LD.E.128 R24, desc[UR60][R24.64] ;  /* 0x0000003c18187980 */ /* 0x000f68000c101d00 */
        /* <DEDUP_REMOVED lines=11> */
[----:B------:R-:W5:Y:S01]  /*fc00*/  LD.E.128 R76, desc[UR60][R76.64] ;  /* 0x0000003c4c4c7980 */ /* 0x000f62000c101d00 */
[C---:B------:R-:W-:Y:S01]  /*fc10*/  IMAD R85, R83.reuse, UR5, R0 ;  /* 0x0000000553557c24 */ /* 0x040fe2000f8e0200 */
[----:B------:R-:W-:Y:S01]  /*fc20*/  @!PT LDS RZ, [RZ] ;  /* 0x00000000fffff984 */ /* 0x000fe20000000800 */
[----:B------:R-:W-:Y:S01]  /*fc30*/  @!PT LDS RZ, [RZ] ;  /* 0x00000000fffff984 */ /* 0x000fe20000000800 */
[----:B------:R-:W-:Y:S01]  /*fc40*/  @!PT LDS RZ, [RZ] ;  /* 0x00000000fffff984 */ /* 0x000fe20000000800 */
[----:B------:R-:W-:Y:S01]  /*fc50*/  @!PT LDS RZ, [RZ] ;  /* 0x00000000fffff984 */ /* 0x000fe20000000800 */
[----:B------:R0:W-:Y:S06]  /*fc60*/  MEMBAR.ALL.CTA ;  /* 0x0000000000007992 */ /* 0x0001ec0000008000 */
[----:B0-----:R-:W0:Y:S01]  /*fc70*/  FENCE.VIEW.ASYNC.S ;  /* 0x00000000000073c6 */ /* 0x001e220000000000 */
[----:B------:R-:W-:Y:S01]  /*fc80*/  IMAD.WIDE.U32 R80, R83, UR4, R80 ;  /* 0x0000000453507c25 */ /* 0x000fe2000f8e0050 */
[----:B------:R-:W-:-:S03]  /*fc90*/  ULDC.64 UR4, c[0x0][0xb80] ;  /* 0x0002e00000047ab9 */ /* 0x000fc60000000a00 */
[----:B------:R-:W-:Y:S01]  /*fca0*/  VIADD R21, R89, 0x20 ;  /* 0x0000002059157836 */ /* 0x000fe20000000000 */
[----:B------:R-:W-:Y:S01]  /*fcb0*/  LEA R32, P2, R80, UR4, 0x1 ;  /* 0x0000000450207c11 */ /* 0x000fe2000f8408ff */
[----:B------:R-:W-:-:S03]  /*fcc0*/  IMAD.IADD R81, R81, 0x1, R85 ;  /* 0x0000000151517824 */ /* 0x000fc600078e0255 */
[-C--:B------:R-:W-:Y:S02]  /*fcd0*/  ISETP.GE.AND P1, PT, R21, R20.reuse, PT ;  /* 0x000000141500720c */ /* 0x080fe40003f26270 */
[----:B------:R-:W-:Y:S01]  /*fce0*/  LEA.HI.X R21, R80, UR5, R81, 0x1, P2 ;  /* 0x0000000550157c11 */ /* 0x000fe200090f0c51 */
[----:B------:R-:W-:Y:S01]  /*fcf0*/  VIADD R0, R19, 0x32420 ;  /* 0x0003242013007836 */ /* 0x000fe20000000000 */
[----:B------:R-:W-:-:S04]  /*fd00*/  ISETP.GE.AND P2, PT, R89, R20, PT ;  /* 0x000000145900720c */ /* 0x000fc80003f46270 */
[----:B------:R-:W-:Y:S01]  /*fd10*/  PRMT R0, RZ, 0x654, R0 ;  /* 0x00000654ff007816 */ /* 0x000fe20000000000 */
[----:B------:R-:W-:Y:S01]  /*fd20*/  VIADD R83, R89, 0x40 ;  /* 0x0000004059537836 */ /* 0x000fe20000000000 */
[----:B0-----:R0:W2:Y:S02]  /*fd30*/  SHFL.IDX PT, R86, R32, RZ, 0x181f ;  /* 0x00181fff20567589 */ /* 0x0010a400000e0000 */
[----:B------:R3:W-:Y:S02]  /*fd40*/  SYNCS.ARRIVE.TRANS64.RED.A1T0 RZ, [R0+URZ], RZ ;  /* 0x000000ff00ff79a7 */ /* 0x0007e4000810043f */
[----:B------:R-:W-:Y:S02]  /*fd50*/  ISETP.GE.AND P0, PT, R83, R20, PT ;  /* 0x000000145300720c */ /* 0x000fe40003f06270 */
[----:B------:R-:W-:Y:S02]  /*fd60*/  SHF.R.S32.HI R88, RZ, 0x1f, R3 ;  /* 0x0000001fff587819 */ /* 0x000fe40000011403 */
[----:B------:R-:W-:Y:S01]  /*fd70*/  SHF.R.S32.HI R90, RZ, 0x1f, R95 ;  /* 0x0000001fff5a7819 */ /* 0x000fe2000001145f */
[----:B---3--:R0:W3:Y:S01]  /*fd80*/  SHFL.IDX PT, R0, R21, RZ, 0x181f ;  /* 0x00181fff15007589 */ /* 0x0080e200000e0000 */
[----:B------:R-:W-:Y:S07]  /*fd90*/  @P2 BRA `(.L_x_10543) ;  /* 0x0000000000442947 */ /* 0x000fee0003800000 */
[----:B------:R-:W-:Y:S02]  /*fda0*/  ULDC UR4, c[0x0][0xbc8] ;  /* 0x0002f20000047ab9 */ /* 0x000fe40000000800 */
[----:B------:R-:W-:Y:S02]  /*fdb0*/  ISETP.GE.AND P2, PT, R3, UR4, PT ;  /* 0x0000000403007c0c */ /* 0x000fe4000bf46270 */
[----:B------:R-:W-:Y:S02]  /*fdc0*/  ISETP.GE.AND P3, PT, R95, UR4, PT ;  /* 0x000000045f007c0c */ /* 0x000fe4000bf66270 */
[----:B------:R-:W-:-:S09]  /*fdd0*/  ISETP.GE.AND P4, PT, R91, UR4, PT ;  /* 0x000000045b007c0c */ /* 0x000fd2000bf86270 */
[----:B--2---:R-:W-:-:S04]  /*fde0*/  @!P2 LEA R80, P5, R3, R86, 0x1 ;  /* 0x000000560350a211 */ /* 0x004fc800078a08ff */
[----:B---3--:R-:W-:Y:S02]  /*fdf0*/  @!P2 LEA.HI.X R81, R3, R0, R88, 0x1, P5 ;  /* 0x000000000351a211 */ /* 0x008fe400028f0c58 */
        /* <DEDUP_REMOVED lines=11> */
.L_x_10543:
[----:B------:R-:W-:Y:S05]  /*feb0*/  BSYNC B1 ;  /* 0x0000000000017941 */ /* 0x000fea0003800000 */
.L_x_10542:
[----:B---3--:R3:W0:Y:S01]  /*fec0*/  SHFL.IDX PT, R0, R21, 0x1, 0x181f ;  /* 0x00381f0015007f89 */ /* 0x00862200000e0000 */
[----:B------:R-:W-:Y:S03]  /*fed0*/  BSSY B1, `(.L_x_10544) ;  /* 0x0000014000017945 */ /* 0x000fe60003800000 */
[----:B----45:R3:W4:Y:S01]  /*fee0*/  SHFL.IDX PT, R30, R32, 0x1, 0x181f ;  /* 0x00381f00201e7f89 */ /* 0x03072200000e0000 */
[----:B------:R-:W-:Y:S05]  /*fef0*/  @P1 BRA `(.L_x_10545) ;  /* 0x0000000000441947 */ /* 0x000fea0003800000 */
[----:B------:R-:W-:Y:S02]  /*ff00*/  ULDC UR4, c[0x0][0xbc8] ;  /* 0x0002f20000047ab9 */ /* 0x000fe40000000800 */
[----:B------:R-:W-:Y:S02]  /*ff10*/  ISETP.GE.AND P4, PT, R3, UR4, PT ;  /* 0x0000000403007c0c */ /* 0x000fe4000bf86270 */
[----:B------:R-:W-:Y:S02]  /*ff20*/  ISETP.GE.AND P3, PT, R95, UR4, PT ;  /* 0x000000045f007c0c */ /* 0x000fe4000bf66270 */
[----:B------:R-:W-:Y:S02]  /*ff30*/  ISETP.GE.AND P2, PT, R91, UR4, PT ;  /* 0x000000045b007c0c */ /* 0x000fe4000bf46270 */
[----:B------:R-:W-:-:S07]  /*ff40*/  ISETP.GE.AND P1, PT, R93, UR4, PT ;  /* 0x000000045d007c0c */ /* 0x000fce000bf26270 */
[----:B----4-:R-:W-:-:S04]  /*ff50*/  @!P4 LEA R4, P5, R3, R30, 0x1 ;  /* 0x0000001e0304c211 */ /* 0x010fc800078a08ff */
[----:B0-----:R-:W-:Y:S02]  /*ff60*/  @!P4 LEA.HI.X R5, R3, R0, R88, 0x1, P5 ;  /* 0x000000000305c211 */ /* 0x001fe400028f0c58 */
        /* <DEDUP_REMOVED lines=10> */
.L_x_10545:
[----:B------:R-:W-:Y:S05]  /*10010*/  BSYNC B1 ;  /* 0x0000000000017941 */ /* 0x000fea0003800000 */
.L_x_10544:
        /* <DEDUP_REMOVED lines=21> */
.L_x_10547:
[----:B------:R-:W-:Y:S05]  /*10170*/  BSYNC B1 ;  /* 0x0000000000017941 */ /* 0x000fea0003800000 */
.L_x_10546:
[----:B0-----:R-:W-:Y:S01]  /*10180*/  VIADD R5, R89, 0x60 ;  /* 0x0000006059057836 */ /* 0x001fe20000000000 */
[----:B------:R0:W0:Y:S04]  /*10190*/  SHFL.IDX PT, R0, R21, 0x3, 0x181f ;  /* 0x00781f0015007f89 */ /* 0x00002800000e0000 */
[----:B------:R-:W-:Y:S01]  /*101a0*/  ISETP.GE.AND P0, PT, R5, R20, PT ;  /* 0x000000140500720c */ /* 0x000fe20003f06270 */
[----:B---3--:R-:W3:-:S12]  /*101b0*/  SHFL.IDX PT, R32, R32, 0x3, 0x181f ;  /* 0x00781f0020207f89 */ /* 0x008ed800000e0000 */
[----:B------:R-:W-:Y:S05]  /*101c0*/  @P0 BRA `(.L_x_10548) ;  /* 0x0000000c00f40947 */ /* 0x000fea0003800000 */
[----:B------:R-:W-:Y:S02]  /*101d0*/  ULDC UR4, c[0x0][0xbc8] ;  /* 0x0002f20000047ab9 */ /* 0x000fe40000000800 */
[----:B------:R-:W-:Y:S02]  /*101e0*/  ISETP.GE.AND P3, PT, R3, UR4, PT ;  /* 0x0000000403007c0c */ /* 0x000fe4000bf66270 */
[----:B------:R-:W-:Y:S02]  /*101f0*/  ISETP.GE.AND P4, PT, R95, UR4, PT ;  /* 0x000000045f007c0c */ /* 0x000fe4000bf86270 */
[----:B------:R-:W-:-:S09]  /*10200*/  ISETP.GE.AND P5, PT, R91, UR4, PT ;  /* 0x000000045b007c0c */ /* 0x000fd2000bfa6270 */
[-C--:B---3--:R-:W-:Y:S02]  /*10210*/  @!P3 LEA R4, P0, R3, R32.reuse, 0x1 ;  /* 0x000000200304b211 */ /* 0x088fe400078008ff */
[-C--:B------:R-:W-:Y:S02]  /*10220*/  @!P4 LEA R6, P1, R95, R32.reuse, 0x1 ;  /* 0x000000205f06c211 */ /* 0x080fe400078208ff */
[----:B------:R-:W-:Y:S02]  /*10230*/  @!P5 LEA R8, P2, R91, R32, 0x1 ;  /* 0x000000205b08d211 */ /* 0x000fe400078408ff */
[-C--:B0-----:R-:W-:Y:S02]  /*10240*/  @!P3 LEA.HI.X R5, R3, R0.reuse, R88, 0x1, P0 ;  /* 0x000000000305b211 */ /* 0x081fe400000f0c58 */
        /* <DEDUP_REMOVED lines=11> */
.L_x_10540:
[----:B------:R-:W2:Y:S01]  /*10300*/  LDL R11, [R1+0x5c] ;  /* 0x00005c00010b7983 */ /* 0x000ea20000100800 */
[----:B------:R-:W-:Y:S01]  /*10310*/  ULDC.64 UR4, c[0x0][0xd00] ;  /* 0x0003400000047ab9 */ /* 0x000fe20000000a00 */
[----:B------:R-:W-:Y:S01]  /*10320*/  IMAD.MOV.U32 R0, RZ, RZ, RZ ;  /* 0x000000ffff007224 */ /* 0x000fe200078e00ff */
[----:B------:R-:W-:Y:S01]  /*10330*/  ISETP.NE.U32.AND P0, PT, RZ, UR4, PT ;  /* 0x00000004ff007c0c */ /* 0x000fe2000bf05070 */
[----:B------:R-:W3:Y:S03]  /*10340*/  LDC R21, c[0x0][0xce8] ;  /* 0x00033a00ff157b82 */ /* 0x000ee60000000800 */
[----:B------:R-:W-:Y:S01]  /*10350*/  ISETP.NE.AND.EX P0, PT, RZ, UR5, PT, P0 ;  /* 0x00000005ff007c0c */ /* 0x000fe2000bf05300 */
[----:B--2---:R-:W-:Y:S01]  /*10360*/  IMAD.SHL.U32 R6, R11, 0x4, RZ ;  /* 0x000000040b067824 */ /* 0x004fe200078e00ff */
[----:B------:R-:W-:-:S04]  /*10370*/  SHF.R.S32.HI R12, RZ, 0x1f, R11 ;  /* 0x0000001fff0c7819 */ /* 0x000fc8000001140b */
[----:B------:R-:W-:Y:S02]  /*10380*/  IADD3 R4, P1, R6, UR4, RZ ;  /* 0x0000000406047c10 */ /* 0x000fe4000ff3e0ff */
[----:B------:R-:W-:-:S04]  /*10390*/  SHF.L.U64.HI R3, R11, 0x2, R12 ;  /* 0x000000020b037819 */ /* 0x000fc8000001020c */
[----:B------:R-:W-:Y:S01]  /*103a0*/  IADD3.X R5, R3, UR5, RZ, P1, !PT ;  /* 0x0000000503057c10 */ /* 0x000fe20008ffe4ff */
[----:B------:R-:W-:Y:S02]  /*103b0*/  ULDC.64 UR4, c[0x0][0xd08] ;  /* 0x0003420000047ab9 */ /* 0x000fe40000000a00 */
[----:B------:R-:W-:Y:S02]  /*103c0*/  ISETP.NE.U32.AND P1, PT, RZ, UR4, PT ;  /* 0x00000004ff007c0c */ /* 0x000fe4000bf25070 */
[----:B------:R2:W5:Y:S02]  /*103d0*/  @P0 LDG.E R0, desc[UR60][R4.64] ;  /* 0x0000003c04000981 */ /* 0x000564000c1e1900 */
[----:B------:R-:W-:Y:S01]  /*103e0*/  ISETP.NE.AND.EX P1, PT, RZ, UR5, PT, P1 ;  /* 0x00000005ff007c0c */ /* 0x000fe2000bf25310 */
[----:B------:R-:W4:-:S12]  /*103f0*/  S2R R9, SR_TID.X ;  /* 0x0000000000097919 */ /* 0x000f180000002100 */
[----:B------:R-:W-:Y:S01]  /*10400*/  @P1 IADD3 R6, P2, R6, UR4, RZ ;  /* 0x0000000406061c10 */ /* 0x000fe2000ff5e0ff */
[----:B------:R-:W-:Y:S02]  /*10410*/  ULDC UR4, c[0x0][0xb88] ;  /* 0x0002e20000047ab9 */ /* 0x000fe40000000800 */
[----:B------:R-:W-:Y:S01]  /*10420*/  IMAD.U32 R8, RZ, RZ, UR4 ;  /* 0x00000004ff087e24 */ /* 0x000fe2000f8e00ff */
[----:B------:R-:W-:-:S05]  /*10430*/  @P1 IADD3.X R7, R3, UR5, RZ, P2, !PT ;  /* 0x0000000503071c10 */ /* 0x000fca00097fe4ff */
[----:B------:R2:W5:Y:S01]  /*10440*/  @P1 LDG.E R8, desc[UR60][R6.64] ;  /* 0x0000003c06081981 */ /* 0x000562000c1e1900 */
[----:B---3--:R-:W-:Y:S01]  /*10450*/  ISETP.NE.AND P2, PT, R21, 0x1, PT ;  /* 0x000000011500780c */ /* 0x008fe20003f45270 */
[----:B----4-:R-:W-:-:S12]  /*10460*/  VIADD R24, R9, 0xffffff80 ;  /* 0xffffff8009187836 */ /* 0x010fd80000000000 */
[----:B------:R-:W3:Y:S01]  /*10470*/  @P2 LDC R25, c[0x0][0xcec] ;  /* 0x00033b00ff192b82 */ /* 0x000ee20000000800 */
[----:B------:R-:W-:Y:S01]  /*10480*/  ISETP.GE.AND P3, PT, R24, 0x80, PT ;  /* 0x000000801800780c */ /* 0x000fe20003f66270 */
[----:B--2---:R-:W-:-:S12]  /*10490*/  @P1 BRA `(.L_x_10549) ;  /* 0x0000000000101947 */ /* 0x004fd80003800000 */
[----:B------:R-:W-:Y:S05]  /*104a0*/  @!P0 BRA `(.L_x_10549) ;  /* 0x00000000000c8947 */ /* 0x000fea0003800000 */
[----:B------:R-:W2:Y:S04]  /*104b0*/  LDG.E R3, desc[UR60][R4.64] ;  /* 0x0000003c04037981 */ /* 0x000ea8000c1e1900 */
[----:B-----5:R-:W2:Y:S02]  /*104c0*/  LDG.E R8, desc[UR60][R4.64+0x4] ;  /* 0x0000043c04087981 */ /* 0x020ea4000c1e1900 */
[----:B--2---:R-:W-:-:S07]  /*104d0*/  IMAD.IADD R8, R8, 0x1, -R3 ;  /* 0x0000000108087824 */ /* 0x004fce00078e0a03 */
.L_x_10549:
[----:B------:R-:W2:Y:S04]  /*104e0*/  LDL R20, [R1+0x64] ;  /* 0x0000640001147983 */ /* 0x000ea80000100800 */
[----:B------:R4:W5:Y:S01]  /*104f0*/  LDL R26, [R1+0x6c] ;  /* 0x00006c00011a7983 */ /* 0x0009620000100800 */
[----:B------:R-:W-:Y:S01]  /*10500*/  BSSY B1, `(.L_x_10550) ;  /* 0x000002d000017945 */ /* 0x000fe20003800000 */
[----:B------:R-:W-:Y:S02]  /*10510*/  SEL R13, R11, RZ, !P0 ;  /* 0x000000ff0b0d7207 */ /* 0x000fe40004000000 */
[----:B------:R-:W-:Y:S02]  /*10520*/  SEL R12, R12, RZ, !P0 ;  /* 0x000000ff0c0c7207 */ /* 0x000fe40004000000 */
[----:B-----5:R-:W-:-:S02]  /*10530*/  SHF.R.S32.HI R11, RZ, 0x1f, R0 ;  /* 0x0000001fff0b7819 */ /* 0x020fc40000011400 */
[----:B--2---:R-:W-:Y:S01]  /*10540*/  SHF.R.S32.HI R10, RZ, 0x1f, R20 ;  /* 0x0000001fff0a7819 */ /* 0x004fe20000011414 */
[----:B----4-:R-:W-:Y:S06]  /*10550*/  @P3 BRA `(.L_x_10551) ;  /* 0x00000000009c3947 */ /* 0x010fec0003800000 */
[----:B------:R-:W2:Y:S01]  /*10560*/  LDC R14, c[0x0][0xce8] ;  /* 0x00033a00ff0e7b82 */ /* 0x000ea20000000800 */
[----:B------:R-:W-:-:S05]  /*10570*/  LEA R3, R26, R9, 0x7 ;  /* 0x000000091a037211 */ /* 0x000fca00078e38ff */
[----:B------:R-:W-:Y:S02]  /*10580*/  VIADD R9, R3, 0xffffff80 ;  /* 0xffffff8003097836 */ /* 0x000fe40000000000 */
        /* <DEDUP_REMOVED lines=36> */
.L_x_10551:
[----:B------:R-:W-:Y:S05]  /*107d0*/  BSYNC B1 ;  /* 0x0000000000017941 */ /* 0x000fea0003800000 */
.L_x_10550:
[--C-:B------:R-:W-:Y:S01]  /*107e0*/  SHF.R.S32.HI R14, RZ, 0x1f, R24.reuse ;  /* 0x0000001fff0e7819 */ /* 0x100fe20000011418 */
[----:B------:R-:W4:Y:S01]  /*107f0*/  @P2 LDC R9, c[0x0][0xcf0] ;  /* 0x00033c00ff092b82 */ /* 0x000f220000000800 */
[----:B------:R-:W-:Y:S01]  /*10800*/  SHF.R.S32.HI R28, RZ, 0x1f, R24 ;  /* 0x0000001fff1c7819 */ /* 0x000fe20000011418 */
[----:B------:R-:W-:Y:S01]  /*10810*/  ULDC.64 UR4, c[0x0][0xba0] ;  /* 0x0002e80000047ab9 */ /* 0x000fe20000000a00 */
[-C--:B------:R-:W-:Y:S01]  /*10820*/  LEA.HI R14, R14, R24.reuse, RZ, 0x3 ;  /* 0x000000180e0e7211 */ /* 0x080fe200078f18ff */
[----:B--2---:R-:W-:Y:S01]  /*10830*/  IMAD R3, R11, UR4, RZ ;  /* 0x000000040b037c24 */ /* 0x004fe2000f8e02ff */
[----:B------:R-:W-:Y:S01]  /*10840*/  LEA.HI R28, R28, R24, RZ, 0x3 ;  /* 0x000000181c1c7211 */ /* 0x000fe200078f18ff */
[----:B------:R-:W-:Y:S01]  /*10850*/  IMAD.WIDE.U32 R4, R0, UR4, RZ ;  /* 0x0000000400047c25 */ /* 0x000fe2000f8e00ff */
[----:B------:R-:W-:Y:S02]  /*10860*/  LOP3.LUT R14, R14, 0xfffffff8, RZ, 0xc0, !PT ;  /* 0xfffffff80e0e7812 */ /* 0x000fe400078ec0ff */
[----:B------:R-:W-:Y:S01]  /*10870*/  SHF.R.S32.HI R28, RZ, 0x3, R28 ;  /* 0x00000003ff1c7819 */ /* 0x000fe2000001141c */
[----:B------:R-:W-:Y:S01]  /*10880*/  IMAD R3, R0, UR5, R3 ;  /* 0x0000000500037c24 */ /* 0x000fe2000f8e0203 */
[----:B------:R-:W-:Y:S01]  /*10890*/  ULDC.64 UR4, c[0x0][0xbe8] ;  /* 0x0002fa0000047ab9 */ /* 0x000fe20000000a00 */
[----:B------:R-:W-:-:S02]  /*108a0*/  IMAD.IADD R14, R24, 0x1, -R14 ;  /* 0x00000001180e7824 */ /* 0x000fc400078e0a0e */
[----:B------:R-:W-:Y:S02]  /*108b0*/  IMAD R0, R10, UR4, RZ ;  /* 0x000000040a007c24 */ /* 0x000fe4000f8e02ff */
[----:B------:R-:W-:Y:S02]  /*108c0*/  IMAD R6, R14, 0x20, R28 ;  /* 0x000000200e067824 */ /* 0x000fe400078e021c */
[----:B------:R-:W-:Y:S02]  /*108d0*/  IMAD.IADD R5, R5, 0x1, R3 ;  /* 0x0000000105057824 */ /* 0x000fe400078e0203 */
[----:B------:R-:W-:Y:S02]  /*108e0*/  IMAD R10, R26, 0x80, R6 ;  /* 0x000000801a0a7824 */ /* 0x000fe400078e0206 */
[----:B------:R-:W-:Y:S02]  /*108f0*/  IMAD R7, R20, UR5, R0 ;  /* 0x0000000514077c24 */ /* 0x000fe4000f8e0200 */
[----:B---3--:R-:W-:-:S04]  /*10900*/  @P2 IMAD.HI.U32 R0, R10, R25, RZ ;  /* 0x000000190a002227 */ /* 0x008fc800078e00ff */
[----:B------:R-:W-:Y:S01]  /*10910*/  IMAD.WIDE.U32 R4, R20, UR4, R4 ;  /* 0x0000000414047c25 */ /* 0x000fe2000f8e0004 */
[----:B------:R-:W-:-:S03]  /*10920*/  ULDC.64 UR4, c[0x0][0xbf0] ;  /* 0x0002fc0000047ab9 */ /* 0x000fc60000000a00 */
[----:B------:R-:W-:Y:S01]  /*10930*/  IMAD.MOV.U32 R3, RZ, RZ, R10 ;  /* 0x000000ffff037224 */ /* 0x000fe200078e000a */
[----:B----4-:R-:W-:Y:S01]  /*10940*/  @P2 SHF.R.U32.HI R3, RZ, R9, R0 ;  /* 0x00000009ff032219 */ /* 0x010fe20000011600 */
[----:B------:R-:W-:Y:S02]  /*10950*/  IMAD.IADD R5, R5, 0x1, R7 ;  /* 0x0000000105057824 */ /* 0x000fe400078e0207 */
[----:B------:R-:W-:Y:S01]  /*10960*/  IMAD R6, R12, UR4, RZ ;  /* 0x000000040c067c24 */ /* 0x000fe2000f8e02ff */
[--C-:B------:R-:W-:Y:S01]  /*10970*/  SHF.R.S32.HI R0, RZ, 0x1f, R3.reuse ;  /* 0x0000001fff007819 */ /* 0x100fe20000011403 */
[----:B------:R-:W-:Y:S02]  /*10980*/  IMAD.MOV R7, RZ, RZ, -R3 ;  /* 0x000000ffff077224 */ /* 0x000fe400078e0a03 */
[C---:B------:R-:W-:Y:S02]  /*10990*/  IMAD R9, R13.reuse, UR5, R6 ;  /* 0x000000050d097c24 */ /* 0x040fe4000f8e0206 */
[----:B------:R-:W-:Y:S01]  /*109a0*/  IMAD.WIDE.U32 R4, R13, UR4, R4 ;  /* 0x000000040d047c25 */ /* 0x000fe2000f8e0004 */
[----:B------:R-:W-:-:S03]  /*109b0*/  ULDC.64 UR4, c[0x0][0xbe0] ;  /* 0x0002f80000047ab9 */ /* 0x000fc60000000a00 */
[----:B------:R-:W-:Y:S01]  /*109c0*/  IMAD R7, R21, R7, R10 ;  /* 0x0000000715077224 */ /* 0x000fe200078e020a */
[----:B------:R-:W-:Y:S01]  /*109d0*/  IADD3 R5, R5, R9, RZ ;  /* 0x0000000905057210 */ /* 0x000fe20007ffe0ff */
[----:B------:R-:W-:-:S03]  /*109e0*/  IMAD R6, R0, UR4, RZ ;  /* 0x0000000400067c24 */ /* 0x000fc6000f8e02ff */
[----:B------:R-:W-:Y:S01]  /*109f0*/  SHF.R.S32.HI R0, RZ, 0x1f, R7 ;  /* 0x0000001fff007819 */ /* 0x000fe20000011407 */
        /* <DEDUP_REMOVED lines=8> */
[----:B------:R-:W-:Y:S02]  /*10a80*/  IMAD.SHL.U32 R9, R14, 0x8, RZ ;  /* 0x000000080e097824 */ /* 0x000fe400078e00ff */
[----:B------:R-:W-:Y:S01]  /*10a90*/  IMAD.IADD R5, R5, 0x1, R3 ;  /* 0x0000000105057824 */ /* 0x000fe200078e0203 */
[C---:B------:R-:W-:Y:S01]  /*10aa0*/  LEA R3, P0, R4.reuse, UR4, 0x1 ;  /* 0x0000000404037c11 */ /* 0x040fe2000f8008ff */
[C---:B------:R-:W-:Y:S01]  /*10ab0*/  VIADD R25, R9.reuse, 0x80 ;  /* 0x0000008009197836 */ /* 0x040fe20000000000 */
[----:B------:R-:W-:Y:S01]  /*10ac0*/  UMOV UR4, 0xffffffff ;  /* 0xffffffff00047882 */ /* 0x000fe20000000000 */
[C---:B------:R-:W-:Y:S01]  /*10ad0*/  VIADD R27, R9.reuse, 0x40 ;  /* 0x00000040091b7836 */ /* 0x040fe20000000000 */
[----:B------:R-:W-:Y:S01]  /*10ae0*/  LEA.HI.X R4, R4, UR5, R5, 0x1, P0 ;  /* 0x0000000504047c11 */ /* 0x000fe200080f0c05 */
[----:B------:R-:W-:Y:S01]  /*10af0*/  VIADD R29, R9, 0xc0 ;  /* 0x000000c0091d7836 */ /* 0x000fe20000000000 */
[----:B------:R-:W-:Y:S02]  /*10b00*/  SHF.R.S32.HI R10, RZ, 0x1f, R9 ;  /* 0x0000001fff0a7819 */ /* 0x000fe40000011409 */
[----:B------:R-:W-:-:S02]  /*10b10*/  SHF.R.S32.HI R6, RZ, 0x1f, R25 ;  /* 0x0000001fff067819 */ /* 0x000fc40000011419 */
[----:B------:R-:W-:Y:S02]  /*10b20*/  SHF.R.S32.HI R20, RZ, 0x1f, R27 ;  /* 0x0000001fff147819 */ /* 0x000fe4000001141b */
[----:B------:R-:W-:Y:S01]  /*10b30*/  SHF.R.S32.HI R24, RZ, 0x1f, R29 ;  /* 0x0000001fff187819 */ /* 0x000fe2000001141d */
[----:B------:R-:W-:Y:S06]  /*10b40*/  BRA.DIV UR4, `(.L_x_10552) ;  /* 0x0000008a04147947 */ /* 0x000fec000b800000 */
[----:B------:R2:W3:Y:S04]  /*10b50*/  SHFL.IDX PT, R0, R4, RZ, 0x181f ;  /* 0x00181fff04007589 */ /* 0x0004e800000e0000 */
[----:B------:R2:W4:Y:S02]  /*10b60*/  SHFL.IDX PT, R14, R3, RZ, 0x181f ;  /* 0x00181fff030e7589 */ /* 0x00052400000e0000 */
.L_x_10737:
[----:B------:R-:W-:Y:S01]  /*10b70*/  IMAD R8, R8, R21, RZ ;  /* 0x0000001508087224 */ /* 0x000fe200078e02ff */
[----:B------:R-:W-:Y:S01]  /*10b80*/  BSSY B1, `(.L_x_10553) ;  /* 0x0000015000017945 */ /* 0x000fe20003800000 */
[----:B------:R-:W-:-:S05]  /*10b90*/  IMAD R7, R26, 0x80, R28 ;  /* 0x000000801a077824 */ /* 0x000fca00078e021c */
[----:B------:R-:W-:-:S13]  /*10ba0*/  ISETP.GE.AND P0, PT, R7, R8, PT ;  /* 0x000000080700720c */ /* 0x000fda0003f06270 */
[----:B------:R-:W-:Y:S05]  /*10bb0*/  @P0 BRA `(.L_x_10554) ;  /* 0x0000000000440947 */ /* 0x000fea0003800000 */
[----:B------:R-:W-:Y:S02]  /*10bc0*/  ULDC UR4, c[0x0][0xbc8] ;  /* 0x0002f20000047ab9 */ /* 0x000fe40000000800 */
[----:B------:R-:W-:Y:S02]  /*10bd0*/  ISETP.GE.AND P3, PT, R9, UR4, PT ;  /* 0x0000000409007c0c */ /* 0x000fe4000bf66270 */
[----:B------:R-:W-:Y:S02]  /*10be0*/  ISETP.GE.AND P2, PT, R27, UR4, PT ;  /* 0x000000041b007c0c */ /* 0x000fe4000bf46270 */
[----:B------:R-:W-:Y:S02]  /*10bf0*/  ISETP.GE.AND P1, PT, R25, UR4, PT ;  /* 0x0000000419007c0c */ /* 0x000fe4000bf26270 */
[----:B------:R-:W-:-:S07]  /*10c00*/  ISETP.GE.AND P0, PT, R29, UR4, PT ;  /* 0x000000041d007c0c */ /* 0x000fce000bf06270 */
[-C--:B----4-:R-:W-:Y:S02]  /*10c10*/  @!P3 LEA R12, P5, R9, R14.reuse, 0x1 ;  /* 0x0000000e090cb211 */ /* 0x090fe400078a08ff */
[----:B------:R-:W-:Y:S02]  /*10c20*/  @!P2 LEA R30, P4, R27, R14, 0x1 ;  /* 0x0000000e1b1ea211 */ /* 0x000fe400078808ff */
        /* <DEDUP_REMOVED lines=10> */
.L_x_10554:
[----:B------:R-:W-:Y:S05]  /*10cd0*/  BSYNC B1 ;  /* 0x0000000000017941 */ /* 0x000fea0003800000 */
.L_x_10553:
[----:B------:R-:W-:-:S03]  /*10ce0*/  UMOV UR4, 0xffffffff ;  /* 0xffffffff00047882 */ /* 0x000fc60000000000 */
[----:B------:R-:W-:Y:S05]  /*10cf0*/  BRA.DIV UR4, `(.L_x_10555) ;  /* 0x0000008604dc7947 */ /* 0x000fea000b800000 */
[----:B---3--:R3:W0:Y:S04]  /*10d00*/  SHFL.IDX PT, R0, R4, 0x1, 0x181f ;  /* 0x00381f0004007f89 */ /* 0x00862800000e0000 */
[----:B----4-:R3:W4:Y:S02]  /*10d10*/  SHFL.IDX PT, R14, R3, 0x1, 0x181f ;  /* 0x00381f00030e7f89 */ /* 0x01072400000e0000 */
.L_x_10741:
[----:B------:R-:W-:Y:S01]  /*10d20*/  IADD3 R5, R7, 0x20, RZ ;  /* 0x0000002007057810 */ /* 0x000fe20007ffe0ff */
[----:B------:R-:W-:Y:S03]  /*10d30*/  BSSY B1, `(.L_x_10556) ;  /* 0x0000014000017945 */ /* 0x000fe60003800000 */
        /* <DEDUP_REMOVED lines=9> */
[----:B0-----:R-:W-:Y:S02]  /*10dd0*/  @!P3 LEA.HI.X R13, R9, R0, R10, 0x1, P5 ;  /* 0x00000000090db211 */ /* 0x001fe400028f0c0a */
        /* <DEDUP_REMOVED lines=9> */
.L_x_10557:
[----:B------:R-:W-:Y:S05]  /*10e70*/  BSYNC B1 ;  /* 0x0000000000017941 */ /* 0x000fea0003800000 */
.L_x_10556:
[----:B------:R-:W-:-:S03]  /*10e80*/  UMOV UR4, 0xffffffff ;  /* 0xffffffff00047882 */ /* 0x000fc60000000000 */
[----:B------:R-:W-:Y:S05]  /*10e90*/  BRA.DIV UR4, `(.L_x_10558) ;  /* 0x0000008604bc7947 */ /* 0x000fea000b800000 */
[----:B0-----:R0:W0:Y:S04]  /*10ea0*/  SHFL.IDX PT, R0, R4, 0x2, 0x181f ;  /* 0x00581f0004007f89 */ /* 0x00102800000e0000 */
[----:B----4-:R4:W0:Y:S02]  /*10eb0*/  SHFL.IDX PT, R14, R3, 0x2, 0x181f ;  /* 0x00581f00030e7f89 */ /* 0x01082400000e0000 */
.L_x_10745:
[----:B------:R-:W-:Y:S01]  /*10ec0*/  VIADD R5, R7, 0x40 ;  /* 0x0000004007057836 */ /* 0x000fe20000000000 */
[----:B------:R-:W-:Y:S04]  /*10ed0*/  BSSY B1, `(.L_x_10559) ;  /* 0x0000014000017945 */ /* 0x000fe80003800000 */
[----:B------:R-:W-:-:S13]  /*10ee0*/  ISETP.GE.AND P0, PT, R5, R8, PT ;  /* 0x000000080500720c */ /* 0x000fda0003f06270 */
        /* <DEDUP_REMOVED lines=18> */
.L_x_10560:
[----:B------:R-:W-:Y:S05]  /*11010*/  BSYNC B1 ;  /* 0x0000000000017941 */ /* 0x000fea0003800000 */
.L_x_10559:
[----:B------:R-:W-:-:S03]  /*11020*/  UMOV UR4, 0xffffffff ;  /* 0xffffffff00047882 */ /* 0x000fc60000000000 */
[----:B------:R-:W-:Y:S05]  /*11030*/  BRA.DIV UR4, `(.L_x_10561) ;  /* 0x00000086049c7947 */ /* 0x000fea000b800000 */
[----:B0-----:R0:W0:Y:S04]  /*11040*/  SHFL.IDX PT, R0, R4, 0x3, 0x181f ;  /* 0x00781f0004007f89 */ /* 0x00102800000e0000 */
[----:B------:R0:W0:Y:S02]  /*11050*/  SHFL.IDX PT, R14, R3, 0x3, 0x181f ;  /* 0x00781f00030e7f89 */ /* 0x00002400000e0000 */
.L_x_10749:
[----:B0-234-:R-:W-:-:S05]  /*11060*/  VIADD R3, R7, 0x60 ;  /* 0x0000006007037836 */ /* 0x01dfca0000000000 */
[----:B------:R-:W-:-:S13]  /*11070*/  ISETP.GE.AND P0, PT, R3, R8, PT ;  /* 0x000000080300720c */ /* 0x000fda0003f06270 */
[----:B------:R-:W-:Y:S05]  /*11080*/  @P0 BRA `(.L_x_10548) ;  /* 0x0000000000440947 */ /* 0x000fea0003800000 */
[----:B------:R-:W-:Y:S02]  /*11090*/  ULDC UR4, c[0x0][0xbc8] ;  /* 0x0002f20000047ab9 */ /* 0x000fe40000000800 */
[----:B------:R-:W-:Y:S02]  /*110a0*/  ISETP.GE.AND P3, PT, R9, UR4, PT ;  /* 0x0000000409007c0c */ /* 0x000fe4000bf66270 */
[----:B------:R-:W-:Y:S02]  /*110b0*/  ISETP.GE.AND P2, PT, R27, UR4, PT ;  /* 0x000000041b007c0c */ /* 0x000fe4000bf46270 */
[----:B------:R-:W-:Y:S02]  /*110c0*/  ISETP.GE.AND P1, PT, R25, UR4, PT ;  /* 0x0000000419007c0c */ /* 0x000fe4000bf26270 */
[----:B------:R-:W-:-:S07]  /*110d0*/  ISETP.GE.AND P0, PT, R29, UR4, PT ;  /* 0x000000041d007c0c */ /* 0x000fce000bf06270 */
[-C--:B------:R-:W-:Y:S02]  /*110e0*/  @!P3 LEA R4, P4, R9, R14.reuse, 0x1 ;  /* 0x0000000e0904b211 */ /* 0x080fe400078808ff */
[----:B------:R-:W-:Y:S02]  /*110f0*/  @!P2 LEA R8, P5, R27, R14, 0x1 ;  /* 0x0000000e1b08a211 */ /* 0x000fe400078a08ff */
[-C--:B------:R-:W-:Y:S02]  /*11100*/  @!P3 LEA.HI.X R5, R9, R0.reuse, R10, 0x1, P4 ;  /* 0x000000000905b211 */ /* 0x080fe400020f0c0a */
[----:B------:R-:W-:Y:S02]  /*11110*/  @!P2 LEA.HI.X R9, R27, R0, R20, 0x1, P5 ;  /* 0x000000001b09a211 */ /* 0x000fe400028f0c14 */
[-C--:B------:R-:W-:Y:S01]  /*11120*/  @!P1 LEA R10, P4, R25, R14.reuse, 0x1 ;  /* 0x0000000e190a9211 */ /* 0x080fe200078808ff */
[----:B------:R0:W-:Y:S01]  /*11130*/  @!P3 ST.E.128 desc[UR60][R4.64], RZ ;  /* 0x000000ff0400b985 */ /* 0x0001e2000c101d3c */
[----:B------:R-:W-:-:S02]  /*11140*/  @!P0 LEA R14, P5, R29, R14, 0x1 ;  /* 0x0000000e1d0e8211 */ /* 0x000fc400078a08ff */
[-C--:B------:R-:W-:Y:S01]  /*11150*/  @!P1 LEA.HI.X R11, R25, R0.reuse, R6, 0x1, P4 ;  /* 0x00000000190b9211 */ /* 0x080fe200020f0c06 */
[----:B------:R0:W-:Y:S01]  /*11160*/  @!P2 ST.E.128 desc[UR60][R8.64], RZ ;  /* 0x000000ff0800a985 */ /* 0x0001e2000c101d3c */
[----:B------:R-:W-:-:S03]  /*11170*/  @!P0 LEA.HI.X R15, R29, R0, R24, 0x1, P5 ;  /* 0x000000001d0f8211 */ /* 0x000fc600028f0c18 */
[----:B------:R0:W-:Y:S04]  /*11180*/  @!P1 ST.E.128 desc[UR60][R10.64], RZ ;  /* 0x000000ff0a009985 */ /* 0x0001e8000c101d3c */
[----:B------:R0:W-:Y:S02]  /*11190*/  @!P0 ST.E.128 desc[UR60][R14.64], RZ ;  /* 0x000000ff0e008985 */ /* 0x0001e4000c101d3c */
.L_x_10548:
[----:B------:R-:W-:Y:S05]  /*111a0*/  BSYNC B0 ;  /* 0x0000000000007941 */ /* 0x000fea0003800000 */
.L_x_10539:
[----:B------:R-:W-:Y:S02]  /*111b0*/  ULDC UR4, c[0x0][0xd3c] ;  /* 0x00034f0000047ab9 */ /* 0x000fe40000000800 */
[----:B------:R-:W-:-:S13]  /*111c0*/  ISETP.GE.AND P0, PT, R35, UR4, PT ;  /* 0x0000000423007c0c */ /* 0x000fda000bf06270 */
[----:B------:R-:W-:Y:S05]  /*111d0*/  @!P0 BRA `(.L_x_10562) ;  /* 0xfffffefc00ac8947 */ /* 0x000fea000383ffff */
[----:B------:R-:W-:Y:S05]  /*111e0*/  BRA `(.L_x_10419) ;  /* 0x0000007000ac7947 */ /* 0x000fea0003800000 */
.L_x_10417:
[----:B------:R-:W-:-:S08]  /*111f0*/  NOP ;  /* 0x0000000000007918 */ /* 0x000fd00000000000 */
[----:B--2---:R-:W0:-:S00]  /*11200*/  USETMAXREG.DEALLOC.CTAPOOL 0x28 ;  /* 0x00000028000079c8 */ /* 0x004e0000080e0500 */
        /* <DEDUP_REMOVED lines=14> */
.L_x_10563:
        /* <DEDUP_REMOVED lines=42> */
.L_x_10569:
        /* <DEDUP_REMOVED lines=12> */
.L_x_10568:
[----:B------:R-:W-:Y:S05]  /*11650*/  BSYNC B0 ;  /* 0x0000000000007941 */ /* 0x000fea0003800000 */
.L_x_10567:
        /* <DEDUP_REMOVED lines=21> */
.L_x_10565:
        /* <DEDUP_REMOVED lines=15> */
.L_x_10570:
        /* <DEDUP_REMOVED lines=24> */
[--C-:B------:R-:W-:Y:S02]  /*11a20*/  IMAD.MOV R17, RZ, RZ, -R2.reuse ;  /* 0x000000ffff117224 */ /* 0x100fe400078e0a02 */
[----:B------:R-:W-:Y:S02]  /*11a30*/  IMAD.MOV.U32 R18, RZ, RZ, R2 ;  /* 0x000000ffff127224 */ /* 0x000fe400078e0002 */
[----:B------:R-:W-:Y:S01]  /*11a40*/  IMAD R17, R0, R17, R9 ;  /* 0x0000001100117224 */ /* 0x000fe200078e0209 */
[----:B------:R-:W-:Y:S06]  /*11a50*/  BRA `(.L_x_10571) ;  /* 0x00000000000c7947 */ /* 0x000fec0003800000 */
.L_x_10566:
[----:B------:R-:W-:Y:S02]  /*11a60*/  IMAD.MOV.U32 R17, RZ, RZ, RZ ;  /* 0x000000ffff117224 */ /* 0x000fe400078e00ff */
[----:B------:R-:W-:Y:S02]  /*11a70*/  IMAD.U32 R16, RZ, RZ, UR6 ;  /* 0x00000006ff107e24 */ /* 0x000fe4000f8e00ff */
[----:B------:R-:W-:-:S07]  /*11a80*/  IMAD.MOV.U32 R18, RZ, RZ, RZ ;  /* 0x000000ffff127224 */ /* 0x000fce00078e00ff */
.L_x_10571:
[----:B------:R-:W-:-:S13]  /*11a90*/  ISETP.NE.AND P0, PT, R5, RZ, PT ;  /* 0x000000ff0500720c */ /* 0x000fda0003f05270 */
[----:B------:R-:W0:Y:S01]  /*11aa0*/  @!P0 S2R R3, SR_CgaCtaId ;  /* 0x0000000000038919 */ /* 0x000e220000008800 */
[----:B------:R-:W-:-:S04]  /*11ab0*/  @!P0 MOV R0, 0x400 ;  /* 0x0000040000008802 */ /* 0x000fc80000000f00 */
[----:B0-----:R-:W-:-:S05]  /*11ac0*/  @!P0 LEA R0, R3, R0, 0x18 ;  /* 0x0000000003008211 */ /* 0x001fca00078ec0ff */
[----:B------:R1:W-:Y:S01]  /*11ad0*/  @!P0 STS.128 [R0+0x324d0], R16 ;  /* 0x0324d01000008388 */ /* 0x0003e20000000c00 */
[----:B------:R-:W-:Y:S06]  /*11ae0*/  BAR.ARV 0x5, 0x180 ;  /* 0x0146000000007b1d */ /* 0x000fec0000002000 */
.L_x_10564:
[----:B------:R2:W-:Y:S01]  /*11af0*/  STL [R1+0x40], RZ ;  /* 0x000040ff01007387 */ /* 0x0005e20000100800 */
[----:B------:R-:W-:Y:S01]  /*11b00*/  ULDC UR4, c[0x0][0xd3c] ;  /* 0x00034f0000047ab9 */ /* 0x000fe20000000800 */
[----:B------:R-:W-:Y:S01]  /*11b10*/  MOV R27, 0x1 ;  /* 0x00000001001b7802 */ /* 0x000fe20000000f00 */
[----:B------:R-:W-:Y:S01]  /*11b20*/  IMAD.MOV.U32 R25, RZ, RZ, RZ ;  /* 0x000000ffff197224 */ /* 0x000fe200078e00ff */
[----:B0-----:R-:W-:-:S13]  /*11b30*/  ISETP.GE.AND P0, PT, R19, UR4, PT ;  /* 0x0000000413007c0c */ /* 0x001fda000bf06270 */
[----:B--2---:R-:W-:Y:S05]  /*11b40*/  @P0 BRA `(.L_x_10572) ;  /* 0x0000006400780947 */ /* 0x004fea0003800000 */
[----:B------:R-:W2:Y:S01]  /*11b50*/  LDL R4, [R1+0x8] ;  /* 0x0000080001047983 */ /* 0x000ea20000100800 */
[----:B------:R-:W1:Y:S01]  /*11b60*/  S2R R5, SR_TID.X ;  /* 0x0000000000057919 */ /* 0x000e620000002100 */
[----:B------:R-:W0:Y:S01]  /*11b70*/  S2UR UR5, SR_CgaCtaId ;  /* 0x00000000000579c3 */ /* 0x000e220000008800 */
[----:B------:R-:W-:Y:S01]  /*11b80*/  UMOV UR4, 0x400 ;  /* 0x0000040000047882 */ /* 0x000fe20000000000 */
[----:B------:R-:W-:Y:S01]  /*11b90*/  BSSY B8, `(.L_x_10572) ;  /* 0x0000659000087945 */ /* 0x000fe20003800000 */
[----:B------:R-:W-:Y:S01]  /*11ba0*/  IMAD.MOV.U32 R28, RZ, RZ, 0x1 ;  /* 0x00000001ff1c7424 */ /* 0x000fe200078e00ff */
[----:B------:R-:W-:Y:S01]  /*11bb0*/  CS2R R24, SRZ ;  /* 0x0000000000187805 */ /* 0x000fe2000001ff00 */
[----:B------:R-:W-:Y:S01]  /*11bc0*/  IMAD.MOV.U32 R27, RZ, RZ, 0x1 ;  /* 0x00000001ff1b7424 */ /* 0x000fe200078e00ff */
[----:B------:R-:W-:Y:S01]  /*11bd0*/  ULDC.64 UR38, c[0x0][0x198] ;  /* 0x0000660000267ab9 */ /* 0x000fe20000000a00 */
[----:B------:R-:W-:Y:S01]  /*11be0*/  ULDC UR36, c[0x0][0xc] ;  /* 0x0000030000247ab9 */ /* 0x000fe20000000800 */
[C---:B-1----:R-:W-:Y:S01]  /*11bf0*/  IMAD.SHL.U32 R0, R5.reuse, 0x8, RZ ;  /* 0x0000000805007824 */ /* 0x042fe200078e00ff */
[----:B------:R-:W-:-:S04]  /*11c00*/  LOP3.LUT R3, R5, 0x7f, RZ, 0xc0, !PT ;  /* 0x0000007f05037812 */ /* 0x000fc800078ec0ff */
[----:B------:R-:W-:Y:S01]  /*11c10*/  LOP3.LUT R2, R0, 0x1f8, RZ, 0xc0, !PT ;  /* 0x000001f800027812 */ /* 0x000fe200078ec0ff */
[----:B------:R-:W-:Y:S01]  /*11c20*/  IMAD.SHL.U32 R33, R3, 0x8, RZ ;  /* 0x0000000803217824 */ /* 0x000fe200078e00ff */
[----:B0-----:R-:W-:Y:S02]  /*11c30*/  ULEA UR4, UR5, UR4, 0x18 ;  /* 0x0000000405047291 */ /* 0x001fe4000f8ec03f */
[----:B------:R-:W-:Y:S02]  /*11c40*/  LOP3.LUT R2, R2, 0x38, R5, 0x78, !PT ;  /* 0x0000003802027812 */ /* 0x000fe400078e7805 */
[----:B------:R-:W-:Y:S02]  /*11c50*/  SHF.R.U32.HI R3, RZ, 0x3, R3 ;  /* 0x00000003ff037819 */ /* 0x000fe40000011603 */
[----:B------:R-:W-:Y:S01]  /*11c60*/  LOP3.LUT R33, R2, 0x200, R33, 0xf8, !PT ;  /* 0x0000020002217812 */ /* 0x000fe200078ef821 */
[----:B------:R-:W-:Y:S01]  /*11c70*/  IMAD.SHL.U32 R2, R5, 0x10, RZ ;  /* 0x0000001005027824 */ /* 0x000fe200078e00ff */
[----:B------:R-:W-:Y:S01]  /*11c80*/  LOP3.LUT R0, R0, 0x38, RZ, 0xc0, !PT ;  /* 0x0000003800007812 */ /* 0x000fe200078ec0ff */
[----:B------:R-:W-:-:S03]  /*11c90*/  IMAD.U32 R23, RZ, RZ, UR4 ;  /* 0x00000004ff177e24 */ /* 0x000fc6000f8e00ff */
[----:B------:R-:W-:Y:S02]  /*11ca0*/  LOP3.LUT R2, R3, 0x70, R2, 0xf8, !PT ;  /* 0x0000007003027812 */ /* 0x000fe400078ef802 */
[C---:B------:R-:W-:Y:S02]  /*11cb0*/  LOP3.LUT R3, R0.reuse, 0x40, RZ, 0xfc, !PT ;  /* 0x0000004000037812 */ /* 0x040fe400078efcff */
[C---:B------:R-:W-:Y:S02]  /*11cc0*/  LOP3.LUT R2, R0.reuse, 0x80, RZ, 0xfc, !PT ;  /* 0x0000008000027812 */ /* 0x040fe400078efcff */
[----:B------:R-:W-:Y:S02]  /*11cd0*/  LOP3.LUT R0, R0, 0xc0, RZ, 0xfc, !PT ;  /* 0x000000c000007812 */ /* 0x000fe400078efcff */
[----:B------:R-:W-:Y:S02]  /*11ce0*/  LEA R26, R33, R23, 0x1 ;  /* 0x00000017211a7211 */ /* 0x000fe400078e08ff */
[----:B--2---:R-:W-:-:S05]  /*11cf0*/  LOP3.LUT R4, R4, 0x2, RZ, 0xfc, !PT ;  /* 0x0000000204047812 */ /* 0x004fca00078efcff */
[----:B------:R0:W-:Y:S04]  /*11d00*/  STL [R1+0x64], R4 ;  /* 0x0000640401007387 */ /* 0x0001e80000100800 */
[----:B------:R0:W-:Y:S02]  /*11d10*/  STL [R1+0x40], RZ ;  /* 0x000040ff01007387 */ /* 0x0001e40000100800 */
.L_x_10677:
[----:B------:R-:W1:Y:S02]  /*11d20*/  LDC.64 R36, c[0x0][0xd88] ;  /* 0x00036200ff247b82 */ /* 0x000e640000000a00 */
[----:B-1----:R-:W-:-:S06]  /*11d30*/  IMAD.WIDE R36, R19, 0x4, R36 ;  /* 0x0000000413247825 */ /* 0x002fcc00078e0224 */
[----:B--2---:R1:W2:Y:S01]  /*11d40*/  LDG.E R36, desc[UR60][R36.64] ;  /* 0x0000003c24247981 */ /* 0x0042a2000c1e1900 */
        /* <DEDUP_REMOVED lines=9> */
[----:B-1----:R-:W-:Y:S01]  /*11de0*/  IMAD.MOV.U32 R37, RZ, RZ, RZ ;  /* 0x000000ffff257224 */ /* 0x002fe200078e00ff */
[----:B--2---:R-:W-:-:S05]  /*11df0*/  SHF.R.S32.HI R0, RZ, 0x1f, R36 ;  /* 0x0000001fff007819 */ /* 0x004fca0000011424 */
        /* <DEDUP_REMOVED lines=9> */
[----:B-1----:R-:W-:Y:S01]  /*11e90*/  IMAD.MOV.U32 R0, RZ, RZ, RZ ;  /* 0x000000ffff007224 */ /* 0x002fe200078e00ff */
[----:B------:R-:W-:Y:S02]  /*11ea0*/  ISETP.NE.AND.EX P0, PT, RZ, UR5, PT, P0 ;  /* 0x00000005ff007c0c */ /* 0x000fe4000bf05300 */
[----:B------:R-:W-:Y:S02]  /*11eb0*/  ISETP.NE.AND.EX P1, PT, RZ, UR7, PT, P1 ;  /* 0x00000007ff007c0c */ /* 0x000fe4000bf25310 */
[C---:B0--3--:R-:W-:Y:S02]  /*11ec0*/  IADD3 R4, P4, R29.reuse, UR6, RZ ;  /* 0x000000061d047c10 */ /* 0x049fe4000ff9e0ff */
[----:B--2---:R-:W-:Y:S01]  /*11ed0*/  IADD3 R2, P3, R29, UR4, RZ ;  /* 0x000000041d027c10 */ /* 0x004fe2000ff7e0ff */
[----:B------:R-:W-:Y:S01]  /*11ee0*/  ULDC UR4, c[0x0][0x288] ;  /* 0x0000a20000047ab9 */ /* 0x000fe20000000800 */
[----:B------:R-:W-:-:S02]  /*11ef0*/  IADD3.X R5, R30, UR7, RZ, P4, !PT ;  /* 0x000000071e057c10 */ /* 0x000fc4000a7fe4ff */
[C---:B------:R-:W-:Y:S02]  /*11f00*/  IADD3.X R3, R30.reuse, UR5, RZ, P3, !PT ;  /* 0x000000051e037c10 */ /* 0x040fe40009ffe4ff */
[----:B------:R-:W-:Y:S01]  /*11f10*/  @P2 IADD3 R6, P3, R29, UR8, RZ ;  /* 0x000000081d062c10 */ /* 0x000fe2000ff7e0ff */
[----:B------:R-:W-:Y:S01]  /*11f20*/  IMAD.U32 R8, RZ, RZ, UR4 ;  /* 0x00000004ff087e24 */ /* 0x000fe2000f8e00ff */
[----:B------:R-:W-:Y:S01]  /*11f30*/  ULDC.64 UR4, c[0x0][0x418] ;  /* 0x0001060000047ab9 */ /* 0x000fe20000000a00 */
[----:B------:R-:W5:Y:S01]  /*11f40*/  @P0 LDG.E R37, desc[UR60][R2.64] ;  /* 0x0000003c02250981 */ /* 0x000f62000c1e1900 */
[----:B------:R-:W-:-:S03]  /*11f50*/  @P2 IADD3.X R7, R30, UR9, RZ, P3, !PT ;  /* 0x000000091e072c10 */ /* 0x000fc60009ffe4ff */
[----:B------:R-:W5:Y:S04]  /*11f60*/  @P1 LDG.E R0, desc[UR60][R4.64] ;  /* 0x0000003c04001981 */ /* 0x000f68000c1e1900 */
        /* <DEDUP_REMOVED lines=15> */
[----:B--2---:R-:W-:-:S05]  /*12060*/  IADD3 R2, -R8, R9, RZ ;  /* 0x0000000908027210 */ /* 0x004fca0007ffe1ff */
[----:B------:R1:W-:Y:S02]  /*12070*/  STL [R1+0x18], R2 ;  /* 0x0000180201007387 */ /* 0x0003e40000100800 */
.L_x_10573:
        /* <DEDUP_REMOVED lines=9> */
.L_x_10574:
        /* <DEDUP_REMOVED lines=9> */
.L_x_10575:
[----:B-12---:R-:W2:Y:S04]  /*121a0*/  @P1 LDG.E R2, desc[UR60][R4.64] ;  /* 0x0000003c04021981 */ /* 0x006ea8000c1e1900 */
[----:B------:R-:W2:Y:S01]  /*121b0*/  @P1 LDG.E R3, desc[UR60][R4.64+0x4] ;  /* 0x0000043c04031981 */ /* 0x000ea2000c1e1900 */
[----:B-----5:R-:W-:Y:S01]  /*121c0*/  IMAD.IADD R7, R7, 0x1, -R34 ;  /* 0x0000000107077824 */ /* 0x020fe200078e0a22 */
        /* <DEDUP_REMOVED lines=14> */
[----:B0-----:R-:W-:Y:S01]  /*122b0*/  @P0 IADD3 R4, R2, 0x5f, RZ ;  /* 0x0000005f02040810 */ /* 0x001fe20007ffe0ff */
        /* <DEDUP_REMOVED lines=16> */
.L_x_10752:
[----:B-1----:R-:W-:Y:S02]  /*123c0*/  ISETP.NE.AND P0, PT, R14, RZ, PT ;  /* 0x000000ff0e00720c */ /* 0x002fe40003f05270 */
[----:B------:R-:W-:-:S11]  /*123d0*/  PLOP3.LUT P6, PT, PT, PT, PT, 0x8, 0x0 ;  /* 0x000000000000781c */ /* 0x000fd60003fce170 */
[----:B------:R-:W-:Y:S05]  /*123e0*/  @P0 BRA `(.L_x_10579) ;  /* 0x00000000000c0947 */ /* 0x000fea0003800000 */
[----:B------:R-:W-:-:S03]  /*123f0*/  UMOV UR4, 0xffffffff ;  /* 0xffffffff00047882 */ /* 0x000fc60000000000 */
[----:B------:R-:W-:Y:S05]  /*12400*/  BRA.DIV UR4, `(.L_x_10580) ;  /* 0x0000007604247947 */ /* 0x000fea000b800000 */
[----:B------:R-:W-:-:S13]  /*12410*/  ELECT P6, URZ, PT ;  /* 0x00000000003f782f */ /* 0x000fda00038c0000 */
.L_x_10579:
        /* <DEDUP_REMOVED lines=9> */
.L_x_10755:
[----:B------:R-:W-:Y:S05]  /*124b0*/  BSYNC B1 ;  /* 0x0000000000017941 */ /* 0x000fea0003800000 */
.L_x_10581:
        /* <DEDUP_REMOVED lines=10> */
.L_x_10756:
[----:B------:R-:W-:Y:S05]  /*12560*/  BSYNC B2 ;  /* 0x0000000000027941 */ /* 0x000fea0003800000 */
.L_x_10585:
        /* <DEDUP_REMOVED lines=9> */
.L_x_10588:
[----:B------:R-:W-:Y:S05]  /*12600*/  BSYNC B2 ;  /* 0x0000000000027941 */ /* 0x000fea0003800000 */
.L_x_10587:
        /* <DEDUP_REMOVED lines=8> */
[----:B------:R-:W-:Y:S01]  /*12690*/  VIADD R7, R7, 0xffffffa0 ;  /* 0xffffffa007077836 */ /* 0x000fe20000000000 */
[----:B------:R-:W-:Y:S01]  /*126a0*/  UIADD3.X UR5, URZ, UR39, URZ, UP0, !UPT ;  /* 0x000000273f057290 */ /* 0x000fe200087fe43f */
[----:B------:R-:W-:Y:S01]  /*126b0*/  UMOV UR6, 0x0 ;  /* 0x0000000000067882 */ /* 0x000fe20000000000 */
[----:B------:R-:W-:-:S10]  /*126c0*/  UMOV UR7, 0x12f00000 ;  /* 0x12f0000000077882 */ /* 0x000fd40000000000 */
.L_x_10589:
        /* <DEDUP_REMOVED lines=13> */
.L_x_10757:
[----:B------:R-:W-:Y:S05]  /*127a0*/  BSYNC B2 ;  /* 0x0000000000027941 */ /* 0x000fea0003800000 */
.L_x_10590:
        /* <DEDUP_REMOVED lines=11> */
.L_x_10593:
[----:B------:R-:W-:Y:S05]  /*12860*/  BSYNC B2 ;  /* 0x0000000000027941 */ /* 0x000fea0003800000 */
.L_x_10592:
        /* <DEDUP_REMOVED lines=9> */
.L_x_10594:
        /* <DEDUP_REMOVED lines=15> */
.L_x_10595:
        /* <DEDUP_REMOVED lines=15> */
.L_x_10596:
        /* <DEDUP_REMOVED lines=15> */
.L_x_10597:
        /* <DEDUP_REMOVED lines=10> */
.L_x_10584:
[----:B------:R-:W-:Y:S05]  /*12c70*/  BSYNC B1 ;  /* 0x0000000000017941 */ /* 0x000fea0003800000 */
.L_x_10583:
        /* <DEDUP_REMOVED lines=9> */
.L_x_10613:
        /* <DEDUP_REMOVED lines=11> */
.L_x_10758:
[----:B------:R-:W-:Y:S05]  /*12dc0*/  BSYNC B2 ;  /* 0x0000000000027941 */ /* 0x000fea0003800000 */
.L_x_10600:
        /* <DEDUP_REMOVED lines=9> */
.L_x_10603:
[----:B------:R-:W-:Y:S05]  /*12e60*/  BSYNC B2 ;  /* 0x0000000000027941 */ /* 0x000fea0003800000 */
.L_x_10602:
        /* <DEDUP_REMOVED lines=11> */
.L_x_10604:
        /* <DEDUP_REMOVED lines=13> */
.L_x_10759:
[----:B------:R-:W-:Y:S05]  /*12ff0*/  BSYNC B2 ;  /* 0x0000000000027941 */ /* 0x000fea0003800000 */
.L_x_10605:
        /* <DEDUP_REMOVED lines=11> */
.L_x_10608:
[----:B------:R-:W-:Y:S05]  /*130b0*/  BSYNC B2 ;  /* 0x0000000000027941 */ /* 0x000fea0003800000 */
.L_x_10607:
        /* <DEDUP_REMOVED lines=9> */
.L_x_10609:
        /* <DEDUP_REMOVED lines=15> */
.L_x_10610:
        /* <DEDUP_REMOVED lines=15> */
.L_x_10611:
        /* <DEDUP_REMOVED lines=15> */
.L_x_10612:
        /* <DEDUP_REMOVED lines=10> */
.L_x_10599:
[----:B------:R-:W-:Y:S05]  /*134c0*/  BSYNC B1 ;  /* 0x0000000000017941 */ /* 0x000fea0003800000 */
.L_x_10598:
        /* <DEDUP_REMOVED lines=8> */
.L_x_10577:
[----:B------:R-:W-:Y:S05]  /*13550*/  BSYNC B0 ;  /* 0x0000000000007941 */ /* 0x000fea0003800000 */
.L_x_10576:
        /* <DEDUP_REMOVED lines=23> */
.L_x_10615:
        /* <DEDUP_REMOVED lines=10> */
[----:B0-----:R-:W0:Y:S01]  /*13770*/  LDC.64 R2, c[0x4][R2] ;  /* 0x0100000002027b82 */ /* 0x001e220000000a00 */
        /* <DEDUP_REMOVED lines=9> */
.L_x_10618:
[----:B------:R-:W-:Y:S05]  /*13810*/  BSYNC B6 ;  /* 0x0000000000067941 */ /* 0x000fea0003800000 */
.L_x_10617:
        /* <DEDUP_REMOVED lines=20> */
.L_x_10621:
        /* <DEDUP_REMOVED lines=15> */
.L_x_10620:
[----:B------:R-:W-:Y:S05]  /*13a50*/  BSYNC B6 ;  /* 0x0000000000067941 */ /* 0x000fea0003800000 */
.L_x_10619:
        /* <DEDUP_REMOVED lines=8> */
[----:B------:R-:W-:Y:S02]  /*13ae0*/  ULDC UR4, c[0x0][0x2f4] ;  /* 0x0000bd0000047ab9 */ /* 0x000fe40000000800 */
[----:B0-----:R-:W-:Y:S01]  /*13af0*/  @P0 IADD3.X R3, R30, UR5, RZ, P1, !PT ;  /* 0x000000051e030c10 */ /* 0x001fe20008ffe4ff */
[----:B------:R-:W-:-:S04]  /*13b00*/  ULDC UR5, c[0x0][0x320] ;  /* 0x0000c80000057ab9 */ /* 0x000fc80000000800 */
[----:B------:R0:W4:Y:S01]  /*13b10*/  @P0 LDG.E R32, desc[UR60][R2.64] ;  /* 0x0000003c02200981 */ /* 0x000122000c1e1900 */
[----:B-1----:R-:W-:Y:S02]  /*13b20*/  ISETP.NE.AND P1, PT, R10, 0x1, PT ;  /* 0x000000010a00780c */ /* 0x002fe40003f25270 */
[C---:B---3--:R-:W-:Y:S02]  /*13b30*/  LOP3.LUT R31, R21.reuse, 0x7f, RZ, 0xc0, !PT ;  /* 0x0000007f151f7812 */ /* 0x048fe400078ec0ff */
[----:B------:R-:W-:Y:S02]  /*13b40*/  SHF.L.U32 R21, R21, 0x4, RZ ;  /* 0x0000000415157819 */ /* 0x000fe400000006ff */
[----:B------:R-:W-:-:S07]  /*13b50*/  SHF.R.U32.HI R31, RZ, 0x3, R31 ;  /* 0x00000003ff1f7819 */ /* 0x000fce000001161f */
[----:B------:R-:W1:Y:S01]  /*13b60*/  @P1 LDC R5, c[0x0][0x434] ;  /* 0x00010d00ff051b82 */ /* 0x000e620000000800 */
[----:B------:R-:W-:-:S07]  /*13b70*/  LOP3.LUT R21, R31, 0x70, R21, 0xf8, !PT ;  /* 0x000000701f157812 */ /* 0x000fce00078ef815 */
[----:B0-----:R-:W0:Y:S01]  /*13b80*/  @P1 LDC R2, c[0x0][0x438] ;  /* 0x00010e00ff021b82 */ /* 0x001e220000000800 */
        /* <DEDUP_REMOVED lines=10> */
[--C-:B------:R-:W-:Y:S01]  /*13c30*/  @!P0 SHF.R.S32.HI R7, RZ, 0x1f, R9.reuse ;  /* 0x0000001fff078819 */ /* 0x100fe20000011409 */
[----:B------:R-:W-:Y:S01]  /*13c40*/  @!P0 IMAD.MOV.U32 R6, RZ, RZ, R9 ;  /* 0x000000ffff068224 */ /* 0x000fe200078e0009 */
[----:B----4-:R-:W-:-:S03]  /*13c50*/  SHF.R.S32.HI R35, RZ, 0x1f, R32 ;  /* 0x0000001fff237819 */ /* 0x010fc60000011420 */
[----:B0-----:R-:W-:-:S04]  /*13c60*/  @!P0 IMAD.WIDE.U32 R6, R32, R2, R6 ;  /* 0x0000000220068225 */ /* 0x001fc800078e0006 */
[----:B------:R-:W-:-:S04]  /*13c70*/  @!P0 IMAD R2, R35, R2, RZ ;  /* 0x0000000223028224 */ /* 0x000fc800078e02ff */
[----:B------:R-:W-:Y:S01]  /*13c80*/  @!P0 IMAD R3, R32, R3, R2 ;  /* 0x0000000320038224 */ /* 0x000fe200078e0202 */
[----:B-1----:R-:W-:-:S03]  /*13c90*/  @!P0 LEA R4, P1, R6, R4, 0x2 ;  /* 0x0000000406048211 */ /* 0x002fc600078210ff */
[----:B------:R-:W-:-:S05]  /*13ca0*/  @!P0 IMAD.IADD R3, R7, 0x1, R3 ;  /* 0x0000000107038824 */ /* 0x000fca00078e0203 */
[----:B------:R-:W-:-:S05]  /*13cb0*/  @!P0 LEA.HI.X R5, R6, R5, R3, 0x2, P1 ;  /* 0x0000000506058211 */ /* 0x000fca00008f1403 */
[----:B------:R-:W2:Y:S01]  /*13cc0*/  @!P0 LDG.E R11, desc[UR60][R4.64] ;  /* 0x0000003c040b8981 */ /* 0x000ea2000c1e1900 */
[----:B------:R-:W0:Y:S01]  /*13cd0*/  S2R R20, SR_TID.X ;  /* 0x0000000000147919 */ /* 0x000e220000002100 */
[----:B------:R-:W-:-:S04]  /*13ce0*/  IMAD.MOV R2, RZ, RZ, -R9 ;  /* 0x000000ffff027224 */ /* 0x000fc800078e0a09 */
[----:B------:R-:W-:Y:S01]  /*13cf0*/  IMAD R0, R10, R2, R0 ;  /* 0x000000020a007224 */ /* 0x000fe200078e0200 */
[----:B------:R-:W-:-:S04]  /*13d00*/  ISETP.GT.U32.AND P0, PT, R21, 0x5f, PT ;  /* 0x0000005f1500780c */ /* 0x000fc80003f04070 */
[----:B------:R-:W-:Y:S01]  /*13d10*/  STL [R1+0x4], R0 ;  /* 0x0000040001007387 */ /* 0x000fe20000100800 */
[----:B------:R-:W-:-:S08]  /*13d20*/  LOP3.LUT R22, R22, 0xffffffdf, RZ, 0xc0, !PT ;  /* 0xffffffdf16167812 */ /* 0x000fd000078ec0ff */
[----:B------:R-:W-:-:S04]  /*13d30*/  @P0 LOP3.LUT R22, R22, 0x20, RZ, 0xfc, !PT ;  /* 0x0000002016160812 */ /* 0x000fc800078efcff */
[----:B------:R-:W-:Y:S01]  /*13d40*/  LOP3.LUT R22, R22, 0xfffffffd, RZ, 0xc0, !PT ;  /* 0xfffffffd16167812 */ /* 0x000fe200078ec0ff */
[----:B------:R-:W-:Y:S01]  /*13d50*/  UMOV UR6, 0xffffffff ;  /* 0xffffffff00067882 */ /* 0x000fe20000000000 */
[----:B--2---:R0:W-:Y:S02]  /*13d60*/  STL [R1], R11 ;  /* 0x0000000b01007387 */ /* 0x0041e40000100800 */
[C---:B0-----:R-:W-:Y:S01]  /*13d70*/  SHF.L.U32 R11, R20.reuse, 0x3, RZ ;  /* 0x00000003140b7819 */ /* 0x041fe200000006ff */
[----:B------:R-:W-:-:S03]  /*13d80*/  IMAD.SHL.U32 R20, R20, 0x8, RZ ;  /* 0x0000000814147824 */ /* 0x000fc600078e00ff */
[----:B------:R-:W-:Y:S02]  /*13d90*/  LOP3.LUT R11, R11, 0x38, RZ, 0xc0, !PT ;  /* 0x000000380b0b7812 */ /* 0x000fe400078ec0ff */
[----:B------:R-:W-:Y:S02]  /*13da0*/  LOP3.LUT R20, R20, 0x38, RZ, 0xc0, !PT ;  /* 0x0000003814147812 */ /* 0x000fe400078ec0ff */
[----:B------:R-:W-:Y:S02]  /*13db0*/  ISETP.GE.AND P1, PT, R11, UR4, PT ;  /* 0x000000040b007c0c */ /* 0x000fe4000bf26270 */
[----:B------:R-:W-:-:S04]  /*13dc0*/  LOP3.LUT R12, R20, 0x40, RZ, 0xfc, !PT ;  /* 0x00000040140c7812 */ /* 0x000fc800078efcff */
[----:B------:R-:W-:Y:S02]  /*13dd0*/  ISETP.GE.AND P3, PT, R12, UR5, PT ;  /* 0x000000050c007c0c */ /* 0x000fe4000bf66270 */
[----:B------:R-:W-:-:S05]  /*13de0*/  LOP3.LUT R12, R11, 0x80, RZ, 0xfc, !PT ;  /* 0x000000800b0c7812 */ /* 0x000fca00078efcff */
[----:B------:R-:W-:-:S04]  /*13df0*/  @P1 LOP3.LUT R22, R22, 0x2, RZ, 0xfc, !PT ;  /* 0x0000000216161812 */ /* 0x000fc800078efcff */
[----:B------:R-:W-:Y:S02]  /*13e00*/  LOP3.LUT R22, R22, 0xffffffef, RZ, 0xc0, !PT ;  /* 0xffffffef16167812 */ /* 0x000fe400078ec0ff */
[----:B------:R-:W-:Y:S02]  /*13e10*/  ISETP.GE.AND P2, PT, R12, UR5, PT ;  /* 0x000000050c007c0c */ /* 0x000fe4000bf46270 */
[----:B------:R-:W-:Y:S02]  /*13e20*/  @P3 LOP3.LUT R22, R22, 0x10, RZ, 0xfc, !PT ;  /* 0x0000001016163812 */ /* 0x000fe400078efcff */
[C---:B------:R-:W-:Y:S02]  /*13e30*/  ISETP.GE.AND P0, PT, R11.reuse, UR5, PT ;  /* 0x000000050b007c0c */ /* 0x040fe4000bf06270 */
[----:B------:R-:W-:Y:S02]  /*13e40*/  LOP3.LUT R22, R22, 0xfffffffe, RZ, 0xc0, !PT ;  /* 0xfffffffe16167812 */ /* 0x000fe400078ec0ff */
[----:B------:R-:W-:-:S02]  /*13e50*/  LOP3.LUT R11, R11, 0xc0, RZ, 0xfc, !PT ;  /* 0x000000c00b0b7812 */ /* 0x000fc400078efcff */
[----:B------:R-:W-:Y:S02]  /*13e60*/  LOP3.LUT R22, R22, 0xfffffff7, RZ, 0xc0, !PT ;  /* 0xfffffff716167812 */ /* 0x000fe400078ec0ff */
[----:B------:R-:W-:Y:S02]  /*13e70*/  ISETP.GE.AND P1, PT, R11, UR5, PT ;  /* 0x000000050b007c0c */ /* 0x000fe4000bf26270 */
[----:B------:R-:W-:-:S04]  /*13e80*/  @P2 LOP3.LUT R22, R22, 0x8, RZ, 0xfc, !PT ;  /* 0x0000000816162812 */ /* 0x000fc800078efcff */
[----:B------:R-:W-:-:S04]  /*13e90*/  @P0 LOP3.LUT R22, R22, 0x1, RZ, 0xfc, !PT ;  /* 0x0000000116160812 */ /* 0x000fc800078efcff */
[----:B------:R-:W-:-:S04]  /*13ea0*/  LOP3.LUT R22, R22, 0xfffffffb, RZ, 0xc0, !PT ;  /* 0xfffffffb16167812 */ /* 0x000fc800078ec0ff */
[----:B------:R-:W-:Y:S01]  /*13eb0*/  @P1 LOP3.LUT R22, R22, 0x4, RZ, 0xfc, !PT ;  /* 0x0000000416161812 */ /* 0x000fe200078efcff */
[----:B------:R-:W-:Y:S06]  /*13ec0*/  BRA.DIV UR6, `(.L_x_10622) ;  /* 0x0000005a06f87947 */ /* 0x000fec000b800000 */
.L_x_10762:
[----:B------:R-:W2:Y:S01]  /*13ed0*/  LDL R0, [R1+0x64] ;  /* 0x0000640001007983 */ /* 0x000ea20000100800 */
[----:B------:R-:W-:Y:S02]  /*13ee0*/  SEL R2, RZ, 0x1, P0 ;  /* 0x00000001ff027807 */ /* 0x000fe40000000000 */
[----:B------:R-:W-:Y:S02]  /*13ef0*/  LOP3.LUT R22, R22, 0xffffffbf, RZ, 0xc0, !PT ;  /* 0xffffffbf16167812 */ /* 0x000fe400078ec0ff */
[----:B------:R-:W-:Y:S01]  /*13f00*/  SHF.R.S32.HI R29, RZ, 0x1f, R18 ;  /* 0x0000001fff1d7819 */ /* 0x000fe20000011412 */
[----:B------:R0:W-:Y:S01]  /*13f10*/  STL [R1+0x60], R2 ;  /* 0x0000600201007387 */ /* 0x0001e20000100800 */
[----:B--2---:R-:W-:-:S13]  /*13f20*/  ISETP.NE.AND P0, PT, R0, 0x3, PT ;  /* 0x000000030000780c */ /* 0x004fda0003f05270 */
[----:B------:R-:W-:Y:S01]  /*13f30*/  @P0 LOP3.LUT R22, R22, 0x40, RZ, 0xfc, !PT ;  /* 0x0000004016160812 */ /* 0x000fe200078efcff */
[----:B0-----:R-:W-:Y:S06]  /*13f40*/  @!P0 BRA `(.L_x_10623) ;  /* 0x0000000000048947 */ /* 0x001fec0003800000 */
[----:B------:R-:W-:Y:S01]  /*13f50*/  BPT.TRAP 0x1 ;  /* 0x000000040000795c */ /* 0x000fe20000300000 */
.L_x_10623:
[----:B------:R-:W-:Y:S01]  /*13f60*/  IMAD R30, R25, 0x8, R23 ;  /* 0x00000008191e7824 */ /* 0x000fe200078e0217 */
[----:B------:R-:W-:Y:S01]  /*13f70*/  SHF.L.U32 R0, R27, 0x1f, RZ ;  /* 0x0000001f1b007819 */ /* 0x000fe200000006ff */
[----:B------:R-:W-:Y:S03]  /*13f80*/  BSSY B0, `(.L_x_10624) ;  /* 0x0000003000007945 */ /* 0x000fe60003800000 */
[----:B------:R-:W0:Y:S02]  /*13f90*/  SYNCS.PHASECHK.TRANS64.TRYWAIT P0, [R30+URZ+0x32440], R0 ;  /* 0x032440001e0075a7 */ /* 0x000e24000800017f */
[----:B0-----:R-:W-:Y:S05]  /*13fa0*/  @!P0 BRA `(.L_x_10625) ;  /* 0x0000005800f48947 */ /* 0x001fea0003800000 */
.L_x_10763:
[----:B------:R-:W-:Y:S05]  /*13fb0*/  BSYNC B0 ;  /* 0x0000000000007941 */ /* 0x000fea0003800000 */
.L_x_10624:
[----:B------:R-:W0:Y:S01]  /*13fc0*/  LDL R2, [R1+0x4] ;  /* 0x0000040001027983 */ /* 0x000e220000100800 */
[----:B------:R-:W-:-:S03]  /*13fd0*/  ULDC.64 UR4, c[0x0][0x300] ;  /* 0x0000c00000047ab9 */ /* 0x000fc60000000a00 */
[----:B------:R-:W2:Y:S04]  /*13fe0*/  LDL R4, [R1] ;  /* 0x0000000001047983 */ /* 0x000ea80000100800 */
[----:B------:R-:W3:Y:S01]  /*13ff0*/  LDL R6, [R1+0x14] ;  /* 0x0000140001067983 */ /* 0x000ee20000100800 */
[----:B------:R-:W-:Y:S02]  /*14000*/  LOP3.LUT P2, RZ, R22, 0x2, RZ, 0xc0, !PT ;  /* 0x0000000216ff7812 */ /* 0x000fe4000784c0ff */
[----:B0-----:R-:W-:Y:S02]  /*14010*/  SHF.R.S32.HI R0, RZ, 0x1f, R2 ;  /* 0x0000001fff007819 */ /* 0x001fe40000011402 */
[----:B--2---:R-:W-:-:S03]  /*14020*/  SHF.R.S32.HI R5, RZ, 0x1f, R4 ;  /* 0x0000001fff057819 */ /* 0x004fc60000011404 */
[----:B------:R0:W-:Y:S01]  /*14030*/  STL [R1+0x4c], R0 ;  /* 0x00004c0001007387 */ /* 0x0001e20000100800 */
[----:B---3--:R-:W-:-:S03]  /*14040*/  IMAD R31, R8, -0x60, R6 ;  /* 0xffffffa0081f7824 */ /* 0x008fc600078e0206 */
[----:B------:R1:W-:Y:S01]  /*14050*/  STL [R1+0x54], R5 ;  /* 0x0000540501007387 */ /* 0x0003e20000100800 */
[----:B------:R-:W2:Y:S01]  /*14060*/  S2R R6, SR_TID.X ;  /* 0x0000000000067919 */ /* 0x000ea20000002100 */
        /* <DEDUP_REMOVED lines=9> */
[----:B------:R-:W1:Y:S02]  /*14100*/  S2R R4, SR_TID.X ;  /* 0x0000000000047919 */ /* 0x000e640000002100 */
[----:B------:R-:W-:Y:S02]  /*14110*/  IMAD.IADD R3, R3, 0x1, R0 ;  /* 0x0000000103037824 */ /* 0x000fe400078e0200 */
[----:B------:R-:W-:Y:S02]  /*14120*/  IMAD R0, R29, UR4, RZ ;  /* 0x000000041d007c24 */ /* 0x000fe4000f8e02ff */
[----:B------:R-:W-:-:S04]  /*14130*/  IMAD.WIDE.U32 R2, R18, UR4, R2 ;  /* 0x0000000412027c25 */ /* 0x000fc8000f8e0002 */
[----:B------:R-:W-:Y:S01]  /*14140*/  IMAD R0, R18, UR5, R0 ;  /* 0x0000000512007c24 */ /* 0x000fe2000f8e0200 */
[----:B------:R-:W-:Y:S01]  /*14150*/  ULDC.64 UR4, c[0x0][0x2e8] ;  /* 0x0000ba0000047ab9 */ /* 0x000fe20000000a00 */
[----:B--2---:R-:W-:-:S05]  /*14160*/  IMAD.SHL.U32 R7, R6, 0x8, RZ ;  /* 0x0000000806077824 */ /* 0x004fca00078e00ff */
[----:B------:R-:W-:Y:S02]  /*14170*/  LOP3.LUT R7, R7, 0x38, RZ, 0xc0, !PT ;  /* 0x0000003807077812 */ /* 0x000fe400078ec0ff */
[----:B-1----:R-:W-:Y:S01]  /*14180*/  LOP3.LUT R5, R4, 0x7f, RZ, 0xc0, !PT ;  /* 0x0000007f04057812 */ /* 0x002fe200078ec0ff */
[----:B------:R-:W-:Y:S01]  /*14190*/  IMAD.IADD R4, R3, 0x1, R0 ;  /* 0x0000000103047824 */ /* 0x000fe200078e0200 */
[C---:B------:R-:W-:Y:S01]  /*141a0*/  LEA R0, P0, R2.reuse, UR4, 0x1 ;  /* 0x0000000402007c11 */ /* 0x040fe2000f8008ff */
[----:B------:R-:W-:Y:S01]  /*141b0*/  UMOV UR4, 0xffffffff ;  /* 0xffffffff00047882 */ /* 0x000fe20000000000 */
[----:B------:R-:W-:Y:S02]  /*141c0*/  SHF.R.U32.HI R5, RZ, 0x3, R5 ;  /* 0x00000003ff057819 */ /* 0x000fe40000011605 */
[----:B------:R-:W-:-:S03]  /*141d0*/  LEA.HI.X R4, R2, UR5, R4, 0x1, P0 ;  /* 0x0000000502047c11 */ /* 0x000fc600080f0c04 */
[----:B------:R-:W-:Y:S02]  /*141e0*/  IMAD.IADD R31, R31, 0x1, -R5 ;  /* 0x000000011f1f7824 */ /* 0x000fe400078e0a05 */
[----:B------:R-:W-:-:S03]  /*141f0*/  IMAD R5, R25, 0x1800, R33 ;  /* 0x0000180019057824 */ /* 0x000fc600078e0221 */
[----:B------:R-:W-:Y:S01]  /*14200*/  ISETP.GE.AND P0, PT, R31, 0x1, PT ;  /* 0x000000011f00780c */ /* 0x000fe20003f06270 */
[----:B------:R-:W-:-:S12]  /*14210*/  BRA.DIV UR4, `(.L_x_10626) ;  /* 0x0000005a046c7947 */ /* 0x000fd8000b800000 */
[----:B------:R-:W0:Y:S01]  /*14220*/  SHFL.IDX PT, R3, R0, RZ, 0x181f ;  /* 0x00181fff00037589 */ /* 0x000e2200000e0000 */
[----:B------:R-:W-:-:S03]  /*14230*/  @P0 IMAD R6, R5, 0x2, R23 ;  /* 0x0000000205060824 */ /* 0x000fc600078e0217 */
[----:B------:R-:W1:Y:S01]  /*14240*/  SHFL.IDX PT, R2, R4, RZ, 0x181f ;  /* 0x00181fff04027589 */ /* 0x000e6200000e0000 */
[----:B0-----:R-:W-:-:S04]  /*14250*/  @P0 LEA R3, P1, R7, R3, 0x1 ;  /* 0x0000000307030211 */ /* 0x001fc800078208ff */
[----:B-1----:R-:W-:-:S04]  /*14260*/  @P0 IADD3.X R2, RZ, R2, RZ, P1, !PT ;  /* 0x00000002ff020210 */ /* 0x002fc80000ffe4ff */
        /* <DEDUP_REMOVED lines=41> */
[----:B0-----:R-:W-:-:S04]  /*14500*/  @P0 LEA R3, P1, R7, R3, 0x1 ;  /* 0x0000000307030211 */ /* 0x001fc800078208ff */
[----:B-1----:R-:W-:-:S04]  /*14510*/  @P0 IADD3.X R2, RZ, R2, RZ, P1, !PT ;  /* 0x00000002ff020210 */ /* 0x002fc80000ffe4ff */
[----:B------:R-:W-:-:S04]  /*14520*/  @P0 LOP3.LUT R3, R3, R2, RZ, 0x3c, !PT ;  /* 0x0000000203030212 */ /* 0x000fc800078e3cff */
[----:B------:R-:W-:-:S04]  /*14530*/  @P0 LOP3.LUT R2, R3, R2, RZ, 0x3c, !PT ;  /* 0x0000000203020212 */ /* 0x000fc800078e3cff */
[----:B------:R-:W-:-:S05]  /*14540*/  @P0 LOP3.LUT R3, R3, R2, RZ, 0x3c, !PT ;  /* 0x0000000203030212 */ /* 0x000fca00078e3cff */
[----:B--23--:R1:W-:Y:S02]  /*14550*/  @P0 LDGSTS.E.BYPASS.LTC128B.128 [R6+0x1e400], desc[UR60][R2.64], !P2 ;  /* 0x1e40000002060fae */ /* 0x00c3e4000d101d7c */
.L_x_10777:
        /* <DEDUP_REMOVED lines=10> */
.L_x_10627:
        /* <DEDUP_REMOVED lines=11> */
.L_x_10628:
[----:B------:R1:W5:Y:S01]  /*146b0*/  LDL.LU R0, [R1+0x20] ;  /* 0x0000200001007983 */ /* 0x0003620000300800 */
[----:B------:R1:W-:Y:S02]  /*146c0*/  SYNCS.ARRIVE.TRANS64.A1T0 RZ, [R30+URZ+0x32430], RZ ;  /* 0x032430ff1eff79a7 */ /* 0x0003e4000810003f */
[----:B------:R-:W-:Y:S05]  /*146d0*/  WARPSYNC.ALL ;  /* 0x0000000000007948 */ /* 0x000fea0003800000 */
[----:B------:R-:W-:Y:S01]  /*146e0*/  ULDC.64 UR4, c[0x0][0xaf8] ;  /* 0x0002be0000047ab9 */ /* 0x000fe20000000a00 */
[----:B------:R-:W-:Y:S01]  /*146f0*/  BSSY B6, `(.L_x_10629) ;  /* 0x000001d000067945 */ /* 0x000fe20003800000 */
[----:B------:R-:W-:Y:S01]  /*14700*/  BAR.SYNC.DEFER_BLOCKING 0x8, 0x180 ;  /* 0x0206000000007b1d */ /* 0x000fe20000010000 */
[----:B------:R-:W-:-:S04]  /*14710*/  ISETP.NE.U32.AND P0, PT, RZ, UR4, PT ;  /* 0x00000004ff007c0c */ /* 0x000fc8000bf05070 */
[----:B------:R-:W-:-:S04]  /*14720*/  ISETP.NE.AND.EX P0, PT, RZ, UR5, PT, P0 ;  /* 0x00000005ff007c0c */ /* 0x000fc8000bf05300 */
[----:B0-----:R-:W-:-:S05]  /*14730*/  SEL R3, R36, RZ, !P0 ;  /* 0x000000ff24037207 */ /* 0x001fca0004000000 */
        /* <DEDUP_REMOVED lines=24> */
.L_x_10630:
[----:B------:R-:W-:Y:S05]  /*148c0*/  BSYNC B6 ;  /* 0x0000000000067941 */ /* 0x000fea0003800000 */
.L_x_10629:
[----:B0-----:R-:W2:Y:S01]  /*148d0*/  LDL R0, [R1+0x34] ;  /* 0x0000340001007983 */ /* 0x001ea20000100800 */
[----:B------:R-:W0:Y:S03]  /*148e0*/  LDC R6, c[0x0][0x448] ;  /* 0x00011200ff067b82 */ /* 0x000e260000000800 */
[----:B------:R-:W3:Y:S04]  /*148f0*/  LDL R21, [R1+0x3c] ;  /* 0x00003c0001157983 */ /* 0x000ee80000100800 */
[----:B------:R-:W4:Y:S01]  /*14900*/  LDL R20, [R1+0x10] ;  /* 0x0000100001147983 */ /* 0x000f220000100800 */
[----:B------:R-:W1:Y:S01]  /*14910*/  S2R R2, SR_TID.X ;  /* 0x0000000000027919 */ /* 0x000e620000002100 */
[----:B------:R-:W-:Y:S01]  /*14920*/  SHF.L.U32 R17, R17, 0x7, RZ ;  /* 0x0000000711117819 */ /* 0x000fe200000006ff */
[----:B------:R-:W-:Y:S01]  /*14930*/  ULDC.64 UR4, c[0x0][0x298] ;  /* 0x0000a60000047ab9 */ /* 0x000fe20000000a00 */
[----:B------:R0:W5:Y:S02]  /*14940*/  LDL R9, [R1+0x18] ;  /* 0x0000180001097983 */ /* 0x0001640000100800 */
[----:B0-----:R-:W-:-:S13]  /*14950*/  ISETP.NE.AND P0, PT, R6, 0x1, PT ;  /* 0x000000010600780c */ /* 0x001fda0003f05270 */
[----:B------:R-:W0:Y:S01]  /*14960*/  @P0 LDC R3, c[0x0][0x450] ;  /* 0x00011400ff030b82 */ /* 0x000e220000000800 */
[----:B-1----:R-:W-:-:S04]  /*14970*/  LOP3.LUT R2, R2, 0x7f, RZ, 0xc0, !PT ;  /* 0x0000007f02027812 */ /* 0x002fc800078ec0ff */
[----:B------:R-:W-:Y:S01]  /*14980*/  SHF.R.U32.HI R2, RZ, 0x3, R2 ;  /* 0x00000003ff027819 */ /* 0x000fe20000011602 */
[----:B------:R-:W1:Y:S02]  /*14990*/  S2R R5, SR_TID.X ;  /* 0x0000000000057919 */ /* 0x000e640000002100 */
[----:B-1----:R-:W-:-:S04]  /*149a0*/  SHF.L.U32 R7, R5, 0x3, RZ ;  /* 0x0000000305077819 */ /* 0x002fc800000006ff */
[----:B------:R-:W-:Y:S01]  /*149b0*/  LOP3.LUT R7, R7, 0x38, RZ, 0xc0, !PT ;  /* 0x0000003807077812 */ /* 0x000fe200078ec0ff */
[----:B--2---:R-:W-:Y:S02]  /*149c0*/  IMAD.MOV.U32 R4, RZ, RZ, R0 ;  /* 0x000000ffff047224 */ /* 0x004fe400078e0000 */
[----:B------:R-:W1:Y:S02]  /*149d0*/  S2R R0, SR_TID.X ;  /* 0x0000000000007919 */ /* 0x000e640000002100 */
[----:B-1----:R-:W-:-:S05]  /*149e0*/  IMAD.SHL.U32 R0, R0, 0x10, RZ ;  /* 0x0000001000007824 */ /* 0x002fca00078e00ff */
[----:B------:R-:W-:Y:S02]  /*149f0*/  LOP3.LUT R0, R2, 0x70, R0, 0xf8, !PT ;  /* 0x0000007002007812 */ /* 0x000fe400078ef800 */
[----:B------:R-:W1:Y:S02]  /*14a00*/  @P0 LDC R2, c[0x0][0x44c] ;  /* 0x00011300ff020b82 */ /* 0x000e640000000800 */
[----:B------:R-:W-:Y:S01]  /*14a10*/  LOP3.LUT R36, R0, R17, RZ, 0xfc, !PT ;  /* 0x0000001100247212 */ /* 0x000fe200078efcff */
[----:B------:R-:W-:-:S04]  /*14a20*/  IMAD R4, R4, UR4, RZ ;  /* 0x0000000404047c24 */ /* 0x000fc8000f8e02ff */
[----:B------:R-:W-:Y:S02]  /*14a30*/  IMAD.MOV.U32 R0, RZ, RZ, R36 ;  /* 0x000000ffff007224 */ /* 0x000fe400078e0024 */
[----:B------:R-:W-:Y:S02]  /*14a40*/  IMAD R4, R37, UR5, R4 ;  /* 0x0000000525047c24 */ /* 0x000fe4000f8e0204 */
[----:B-1----:R-:W-:-:S05]  /*14a50*/  @P0 IMAD.HI.U32 R2, R36, R2, RZ ;  /* 0x0000000224020227 */ /* 0x002fca00078e00ff */
[----:B0-----:R-:W-:Y:S01]  /*14a60*/  @P0 SHF.R.U32.HI R0, RZ, R3, R2 ;  /* 0x00000003ff000219 */ /* 0x001fe20000011602 */
        /* <DEDUP_REMOVED lines=42> */
[----:B------:R2:W-:Y:S09]  /*14d10*/  STL [R1+0x20], R6 ;  /* 0x0000200601007387 */ /* 0x0005f20000100800 */
        /* <DEDUP_REMOVED lines=8> */
[----:B--2---:R-:W-:-:S05]  /*14da0*/  VIADD R6, R17, 0x20 ;  /* 0x0000002011067836 */ /* 0x004fca0000000000 */
[----:B------:R-:W-:Y:S04]  /*14db0*/  STL [R1+0x24], R6 ;  /* 0x0000240601007387 */ /* 0x000fe80000100800 */
[----:B------:R-:W-:Y:S04]  /*14dc0*/  STL [R1+0x28], R8 ;  /* 0x0000280801007387 */ /* 0x000fe80000100800 */
[----:B0-----:R-:W0:Y:S04]  /*14dd0*/  SHFL.IDX PT, R5, R0, 0x1, 0x181f ;  /* 0x00381f0000057f89 */ /* 0x001e2800000e0000 */
[----:B------:R-:W1:Y:S01]  /*14de0*/  SHFL.IDX PT, R4, R3, 0x1, 0x181f ;  /* 0x00381f0003047f89 */ /* 0x000e6200000e0000 */
[----:B0-----:R-:W-:-:S05]  /*14df0*/  @!P0 LEA R5, P2, R7, R5, 0x1 ;  /* 0x0000000507058211 */ /* 0x001fca00078408ff */
[----:B-1----:R-:W-:-:S05]  /*14e00*/  @!P0 IMAD.X R4, RZ, RZ, R4, P2 ;  /* 0x000000ffff048224 */ /* 0x002fca00010e0604 */
[----:B------:R-:W-:-:S04]  /*14e10*/  @!P0 LOP3.LUT R5, R5, R4, RZ, 0x3c, !PT ;  /* 0x0000000405058212 */ /* 0x000fc800078e3cff */
[----:B------:R-:W-:-:S04]  /*14e20*/  @!P0 LOP3.LUT R4, R5, R4, RZ, 0x3c, !PT ;  /* 0x0000000405048212 */ /* 0x000fc800078e3cff */
[----:B------:R-:W-:-:S05]  /*14e30*/  @!P0 LOP3.LUT R5, R5, R4, RZ, 0x3c, !PT ;  /* 0x0000000405058212 */ /* 0x000fca00078e3cff */
[----:B------:R0:W-:Y:S01]  /*14e40*/  @!P0 LDGSTS.E.BYPASS.LTC128B.128 [R26+0x18c00], desc[UR60][R4.64], !P1 ;  /* 0x18c00000041a8fae */ /* 0x0001e2000c901d7c */
[----:B------:R-:W-:-:S03]  /*14e50*/  ISETP.GE.AND P0, PT, R6, R2, PT ;  /* 0x000000020600720c */ /* 0x000fc60003f06270 */
[----:B------:R-:W-:Y:S04]  /*14e60*/  SHFL.IDX PT, R6, R3, 0x3, 0x181f ;  /* 0x00781f0003067f89 */ /* 0x000fe800000e0000 */
[----:B0-----:R-:W0:Y:S04]  /*14e70*/  SHFL.IDX PT, R5, R0, 0x2, 0x181f ;  /* 0x00581f0000057f89 */ /* 0x001e2800000e0000 */
[----:B------:R-:W1:Y:S02]  /*14e80*/  SHFL.IDX PT, R4, R3, 0x2, 0x181f ;  /* 0x00581f0003047f89 */ /* 0x000e6400000e0000 */
[----:B0-----:R-:W-:-:S05]  /*14e90*/  @!P0 LEA R5, P2, R7, R5, 0x1 ;  /* 0x0000000507058211 */ /* 0x001fca00078408ff */
[----:B-1----:R-:W-:-:S05]  /*14ea0*/  @!P0 IMAD.X R4, RZ, RZ, R4, P2 ;  /* 0x000000ffff048224 */ /* 0x002fca00010e0604 */
[----:B------:R-:W-:-:S04]  /*14eb0*/  @!P0 LOP3.LUT R5, R5, R4, RZ, 0x3c, !PT ;  /* 0x0000000405058212 */ /* 0x000fc800078e3cff */
[----:B------:R-:W-:-:S04]  /*14ec0*/  @!P0 LOP3.LUT R4, R5, R4, RZ, 0x3c, !PT ;  /* 0x0000000405048212 */ /* 0x000fc800078e3cff */
[----:B------:R-:W-:-:S05]  /*14ed0*/  @!P0 LOP3.LUT R5, R5, R4, RZ, 0x3c, !PT ;  /* 0x0000000405058212 */ /* 0x000fca00078e3cff */
[----:B------:R0:W-:Y:S01]  /*14ee0*/  @!P0 LDGSTS.E.BYPASS.LTC128B.128 [R26+0x19400], desc[UR60][R4.64], !P1 ;  /* 0x19400000041a8fae */ /* 0x0001e2000c901d7c */
[----:B------:R-:W-:Y:S01]  /*14ef0*/  ISETP.GE.AND P0, PT, R8, R2, PT ;  /* 0x000000020800720c */ /* 0x000fe20003f06270 */
[----:B------:R-:W-:-:S05]  /*14f00*/  VIADD R8, R17, 0x40 ;  /* 0x0000004011087836 */ /* 0x000fca0000000000 */
[----:B------:R-:W-:Y:S04]  /*14f10*/  STL [R1+0x2c], R8 ;  /* 0x00002c0801007387 */ /* 0x000fe80000100800 */
[----:B0-----:R-:W0:Y:S03]  /*14f20*/  SHFL.IDX PT, R4, R0, 0x3, 0x181f ;  /* 0x00781f0000047f89 */ /* 0x001e2600000e0000 */
[----:B0-----:R-:W-:-:S04]  /*14f30*/  @!P0 LEA R5, P2, R7, R4, 0x1 ;  /* 0x0000000407058211 */ /* 0x001fc800078408ff */
[----:B------:R-:W-:Y:S02]  /*14f40*/  @!P0 IADD3.X R4, RZ, R6, RZ, P2, !PT ;  /* 0x00000006ff048210 */ /* 0x000fe400017fe4ff */
[----:B------:R-:W-:Y:S02]  /*14f50*/  SHFL.IDX PT, R6, R3, 0x4, 0x181f ;  /* 0x00981f0003067f89 */ /* 0x000fe400000e0000 */
        /* <DEDUP_REMOVED lines=8> */
[----:B0-----:R-:W-:-:S05]  /*14fe0*/  @!P0 LEA R5, P2, R7, R4, 0x1 ;  /* 0x0000000407058211 */ /* 0x001fca00078408ff */
[----:B------:R-:W-:Y:S02]  /*14ff0*/  @!P0 IMAD.X R4, RZ, RZ, R6, P2 ;  /* 0x000000ffff048224 */ /* 0x000fe400010e0606 */
[----:B------:R-:W-:Y:S03]  /*15000*/  SHFL.IDX PT, R6, R3, 0x5, 0x181f ;  /* 0x00b81f0003067f89 */ /* 0x000fe600000e0000 */
        /* <DEDUP_REMOVED lines=11> */
[-C--:B------:R-:W-:Y:S01]  /*150c0*/  @!P0 LOP3.LUT R5, R5, R4.reuse, RZ, 0x3c, !PT ;  /* 0x0000000405058212 */ /* 0x080fe200078e3cff */
[----:B------:R-:W-:Y:S03]  /*150d0*/  SHFL.IDX PT, R3, R3, 0x7, 0x181f ;  /* 0x00f81f0003037f89 */ /* 0x000fe600000e0000 */
        /* <DEDUP_REMOVED lines=12> */
.L_x_10794:
[----:B0-2---:R-:W-:-:S05]  /*151a0*/  VIADD R4, R17, 0x70 ;  /* 0x0000007011047836 */ /* 0x005fca0000000000 */
[----:B------:R-:W-:Y:S01]  /*151b0*/  ISETP.GE.AND P0, PT, R4, R2, PT ;  /* 0x000000020400720c */ /* 0x000fe20003f06270 */
[----:B------:R0:W-:-:S12]  /*151c0*/  STL [R1+0x44], R4 ;  /* 0x0000440401007387 */ /* 0x0001d80000100800 */
[----:B------:R-:W-:-:S04]  /*151d0*/  @!P0 LEA R2, P2, R7, R0, 0x1 ;  /* 0x0000000007028211 */ /* 0x000fc800078408ff */
[----:B------:R-:W-:-:S05]  /*151e0*/  @!P0 IADD3.X R3, RZ, R3, RZ, P2, !PT ;  /* 0x00000003ff038210 */ /* 0x000fca00017fe4ff */
[----:B------:R-:W-:Y:S01]  /*151f0*/  @!PT LDS RZ, [RZ] ;  /* 0x00000000fffff984 */ /* 0x000fe20000000800 */
[----:B------:R-:W-:Y:S01]  /*15200*/  @!PT LDS RZ, [RZ] ;  /* 0x00000000fffff984 */ /* 0x000fe20000000800 */
[----:B------:R-:W-:Y:S01]  /*15210*/  @!PT LDS RZ, [RZ] ;  /* 0x00000000fffff984 */ /* 0x000fe20000000800 */
[----:B------:R0:W-:Y:S01]  /*15220*/  @!P0 LDGSTS.E.BYPASS.LTC128B.128 [R26+0x1bc00], desc[UR60][R2.64], !P1 ;  /* 0x1bc00000021a8fae */ /* 0x0001e2000c901d7c */
[----:B------:R-:W-:Y:S01]  /*15230*/  PLOP3.LUT P0, PT, PT, PT, PT, 0x80, 0x0 ;  /* 0x000000000000781c */ /* 0x000fe20003f0f070 */
[----:B------:R-:W-:-:S12]  /*15240*/  NOP ;  /* 0x0000000000007918 */ /* 0x000fd80000000000 */
.L_x_10632:
        /* <DEDUP_REMOVED lines=27> */
[----:B0-----:R-:W-:Y:S05]  /*15400*/  CALL.ABS.NOINC R2 ;  /* 0x0000000002007343 */ /* 0x001fea0003c00000 */
.L_x_10634:
[----:B------:R-:W-:Y:S05]  /*15410*/  BSYNC B6 ;  /* 0x0000000000067941 */ /* 0x000fea0003800000 */
.L_x_10633:
[----:B0-----:R-:W2:Y:S01]  /*15420*/  LDL.LU R2, [R1+0x34] ;  /* 0x0000340001027983 */ /* 0x001ea20000300800 */
[----:B------:R-:W0:Y:S01]  /*15430*/  LDC R6, c[0x0][0x448] ;  /* 0x00011200ff067b82 */ /* 0x000e220000000800 */
[----:B------:R-:W-:Y:S02]  /*15440*/  ULDC.64 UR4, c[0x0][0x398] ;  /* 0x0000e60000047ab9 */ /* 0x000fe40000000a00 */
[----:B------:R-:W3:Y:S04]  /*15450*/  LDL.LU R21, [R1+0x3c] ;  /* 0x00003c0001157983 */ /* 0x000ee80000300800 */
[----:B------:R-:W4:Y:S01]  /*15460*/  LDL.LU R20, [R1+0x10] ;  /* 0x0000100001147983 */ /* 0x000f220000300800 */
[----:B------:R-:W-:Y:S01]  /*15470*/  IMAD.MOV.U32 R4, RZ, RZ, R36 ;  /* 0x000000ffff047224 */ /* 0x000fe200078e0024 */
[----:B------:R-:W1:Y:S01]  /*15480*/  S2R R8, SR_TID.X ;  /* 0x0000000000087919 */ /* 0x000e620000002100 */
[----:B0-----:R-:W-:-:S13]  /*15490*/  ISETP.NE.AND P0, PT, R6, 0x1, PT ;  /* 0x000000010600780c */ /* 0x001fda0003f05270 */
[----:B------:R-:W0:Y:S01]  /*154a0*/  @P0 LDC R5, c[0x0][0x450] ;  /* 0x00011400ff050b82 */ /* 0x000e220000000800 */
[----:B-1----:R-:W-:-:S05]  /*154b0*/  IMAD.SHL.U32 R7, R8, 0x8, RZ ;  /* 0x0000000808077824 */ /* 0x002fca00078e00ff */
[----:B------:R-:W-:Y:S01]  /*154c0*/  LOP3.LUT R7, R7, 0x38, RZ, 0xc0, !PT ;  /* 0x0000003807077812 */ /* 0x000fe200078ec0ff */
[----:B--2---:R-:W-:Y:S02]  /*154d0*/  IMAD R0, R2, UR4, RZ ;  /* 0x0000000402007c24 */ /* 0x004fe4000f8e02ff */
        /* <DEDUP_REMOVED lines=13> */
[----:B------:R-:W-:Y:S02]  /*155b0*/  IMAD.SHL.U32 R20, R8, 0x8, RZ ;  /* 0x0000000808147824 */ /* 0x000fe400078e00ff */
[----:B------:R-:W-:Y:S02]  /*155c0*/  IMAD.IADD R3, R3, 0x1, R0 ;  /* 0x0000000103037824 */ /* 0x000fe400078e0200 */
[----:B------:R-:W1:Y:S01]  /*155d0*/  @P0 LDC R0, c[0x0][0x44c] ;  /* 0x00011300ff000b82 */ /* 0x000e620000000800 */
[----:B------:R-:W-:-:S04]  /*155e0*/  LOP3.LUT R20, R20, 0x38, RZ, 0xc0, !PT ;  /* 0x0000003814147812 */ /* 0x000fc800078ec0ff */
[C---:B------:R-:W-:Y:S02]  /*155f0*/  LOP3.LUT R10, R20.reuse, 0x40, RZ, 0xfc, !PT ;  /* 0x00000040140a7812 */ /* 0x040fe400078efcff */
[C---:B------:R-:W-:Y:S02]  /*15600*/  LOP3.LUT R9, R20.reuse, 0x80, RZ, 0xfc, !PT ;  /* 0x0000008014097812 */ /* 0x040fe400078efcff */
[----:B------:R-:W-:Y:S01]  /*15610*/  LOP3.LUT R8, R20, 0xc0, RZ, 0xfc, !PT ;  /* 0x000000c014087812 */ /* 0x000fe200078efcff */
[----:B-1----:R-:W-:-:S05]  /*15620*/  @P0 IMAD.HI.U32 R0, R36, R0, RZ ;  /* 0x0000000024000227 */ /* 0x002fca00078e00ff */
[----:B0-----:R-:W-:-:S04]  /*15630*/  @P0 SHF.R.U32.HI R4, RZ, R5, R0 ;  /* 0x00000005ff040219 */ /* 0x001fc80000011600 */
[--C-:B------:R-:W-:Y:S01]  /*15640*/  SHF.R.S32.HI R5, RZ, 0x1f, R4.reuse ;  /* 0x0000001fff057819 */ /* 0x100fe20000011404 */
[----:B------:R-:W-:Y:S02]  /*15650*/  IMAD.MOV R0, RZ, RZ, -R4 ;  /* 0x000000ffff007224 */ /* 0x000fe400078e0a04 */
[----:B------:R-:W-:-:S04]  /*15660*/  IMAD.WIDE.U32 R2, R4, UR4, R2 ;  /* 0x0000000404027c25 */ /* 0x000fc8000f8e0002 */
[----:B------:R-:W-:Y:S02]  /*15670*/  IMAD R5, R5, UR4, RZ ;  /* 0x0000000405057c24 */ /* 0x000fe4000f8e02ff */
[----:B------:R-:W-:Y:S02]  /*15680*/  IMAD R0, R6, R0, R36 ;  /* 0x0000000006007224 */ /* 0x000fe400078e0224 */
[----:B------:R-:W-:Y:S01]  /*15690*/  IMAD R5, R4, UR5, R5 ;  /* 0x0000000504057c24 */ /* 0x000fe2000f8e0205 */
[----:B------:R-:W-:Y:S02]  /*156a0*/  ULDC.64 UR4, c[0x0][0x3c8] ;  /* 0x0000f20000047ab9 */ /* 0x000fe40000000a00 */
[----:B------:R-:W-:Y:S02]  /*156b0*/  SHF.R.S32.HI R4, RZ, 0x1f, R0 ;  /* 0x0000001fff047819 */ /* 0x000fe40000011400 */
[----:B------:R-:W-:-:S03]  /*156c0*/  IADD3 R3, R3, R5, RZ ;  /* 0x0000000503037210 */ /* 0x000fc60007ffe0ff */
        /* <DEDUP_REMOVED lines=12> */
[----:B------:R-:W-:Y:S01]  /*15790*/  ISETP.GE.AND P1, PT, R8, UR4, PT ;  /* 0x0000000408007c0c */ /* 0x000fe2000bf26270 */
[----:B------:R-:W-:-:S12]  /*157a0*/  BRA.DIV UR5, `(.L_x_10635) ;  /* 0x0000005605c47947 */ /* 0x000fd8000b800000 */
[----:B------:R-:W2:Y:S04]  /*157b0*/  LDL.LU R3, [R1+0x28] ;  /* 0x0000280001037983 */ /* 0x000ea80000300800 */
[----:B------:R-:W3:Y:S04]  /*157c0*/  LDL.LU R10, [R1+0x20] ;  /* 0x00002000010a7983 */ /* 0x000ee80000300800 */
[----:B------:R-:W4:Y:S04]  /*157d0*/  LDL.LU R9, [R1+0x2c] ;  /* 0x00002c0001097983 */ /* 0x000f280000300800 */
[----:B------:R-:W5:Y:S04]  /*157e0*/  LDL.LU R8, [R1+0x24] ;  /* 0x0000240001087983 */ /* 0x000f680000300800 */
[----:B------:R-:W2:Y:S04]  /*157f0*/  LDL.LU R11, [R1+0x18] ;  /* 0x00001800010b7983 */ /* 0x000ea80000300800 */
[----:B------:R-:W-:Y:S01]  /*15800*/  SHFL.IDX PT, R2, R0, RZ, 0x181f ;  /* 0x00181fff00027589 */ /* 0x000fe200000e0000 */
[----:B--2---:R-:W-:-:S02]  /*15810*/  IMAD R5, R11, R6, RZ ;  /* 0x000000060b057224 */ /* 0x004fc400078e02ff */
[----:B------:R-:W-:Y:S01]  /*15820*/  IMAD.MOV.U32 R11, RZ, RZ, R3 ;  /* 0x000000ffff0b7224 */ /* 0x000fe200078e0003 */
[----:B------:R-:W-:Y:S02]  /*15830*/  SHFL.IDX PT, R6, R0, 0x1, 0x181f ;  /* 0x00381f0000067f89 */ /* 0x000fe400000e0000 */
[----:B------:R-:W-:Y:S02]  /*15840*/  ISETP.GE.AND P0, PT, R17, R5, PT ;  /* 0x000000051100720c */ /* 0x000fe40003f06270 */
[----:B------:R-:W0:Y:S11]  /*15850*/  SHFL.IDX PT, R3, R4, RZ, 0x181f ;  /* 0x00181fff04037589 */ /* 0x000e3600000e0000 */
[----:B0-----:R-:W-:-:S05]  /*15860*/  @!P0 LEA R3, P6, R7, R3, 0x1 ;  /* 0x0000000307038211 */ /* 0x001fca00078c08ff */
[----:B------:R-:W-:-:S05]  /*15870*/  @!P0 IMAD.X R2, RZ, RZ, R2, P6 ;  /* 0x000000ffff028224 */ /* 0x000fca00030e0602 */
[----:B------:R-:W-:-:S04]  /*15880*/  @!P0 LOP3.LUT R3, R3, R2, RZ, 0x3c, !PT ;  /* 0x0000000203038212 */ /* 0x000fc800078e3cff */
[----:B------:R-:W-:-:S04]  /*15890*/  @!P0 LOP3.LUT R2, R3, R2, RZ, 0x3c, !PT ;  /* 0x0000000203028212 */ /* 0x000fc800078e3cff */
[----:B------:R-:W-:-:S05]  /*158a0*/  @!P0 LOP3.LUT R3, R3, R2, RZ, 0x3c, !PT ;  /* 0x0000000203038212 */ /* 0x000fca00078e3cff */
[----:B------:R-:W-:Y:S04]  /*158b0*/  @!P0 LDGSTS.E.BYPASS.LTC128B.128 [R26+0x22400], desc[UR60][R2.64], !P4 ;  /* 0x22400000021a8fae */ /* 0x000fe8000e101d7c */
[----:B------:R-:W-:Y:S04]  /*158c0*/  @!P0 LDGSTS.E.BYPASS.LTC128B.128 [R26+0x26400], desc[UR60][R2.64+0x80], !P3 ;  /* 0x26400080021a8fae */ /* 0x000fe8000d901d7c */
[----:B------:R-:W-:Y:S04]  /*158d0*/  @!P0 LDGSTS.E.BYPASS.LTC128B.128 [R26+0x2a400], desc[UR60][R2.64+0x100], !P2 ;  /* 0x2a400100021a8fae */ /* 0x000fe8000d101d7c */
[----:B------:R0:W-:Y:S01]  /*158e0*/  @!P0 LDGSTS.E.BYPASS.LTC128B.128 [R26+0x2e400], desc[UR60][R2.64+0x180], !P1 ;  /* 0x2e400180021a8fae */ /* 0x0001e2000c901d7c */
[----:B---3--:R-:W-:Y:S01]  /*158f0*/  ISETP.GE.AND P0, PT, R10, R5, PT ;  /* 0x000000050a00720c */ /* 0x008fe20003f06270 */
[----:B----4-:R-:W-:-:S02]  /*15900*/  IMAD.MOV.U32 R10, RZ, RZ, R9 ;  /* 0x000000ffff0a7224 */ /* 0x010fc400078e0009 */
[----:B------:R-:W2:Y:S04]  /*15910*/  LDL.LU R9, [R1+0x30] ;  /* 0x0000300001097983 */ /* 0x000ea80000300800 */
[----:B0-----:R-:W0:Y:S06]  /*15920*/  SHFL.IDX PT, R2, R4, 0x1, 0x181f ;  /* 0x00381f0004027f89 */ /* 0x001e2c00000e0000 */
[----:B0-----:R-:W-:-:S05]  /*15930*/  @!P0 LEA R2, P6, R7, R2, 0x1 ;  /* 0x0000000207028211 */ /* 0x001fca00078c08ff */
[----:B------:R-:W-:Y:S02]  /*15940*/  @!P0 IMAD.X R3, RZ, RZ, R6, P6 ;  /* 0x000000ffff038224 */ /* 0x000fe400030e0606 */
[----:B------:R-:W-:Y:S04]  /*15950*/  SHFL.IDX PT, R6, R0, 0x2, 0x181f ;  /* 0x00581f0000067f89 */ /* 0x000fe800000e0000 */
[----:B------:R-:W-:Y:S04]  /*15960*/  @!P0 LDGSTS.E.BYPASS.LTC128B.128 [R26+0x22c00], desc[UR60][R2.64], !P4 ;  /* 0x22c00000021a8fae */ /* 0x000fe8000e101d7c */
[----:B------:R-:W-:Y:S04]  /*15970*/  @!P0 LDGSTS.E.BYPASS.LTC128B.128 [R26+0x26c00], desc[UR60][R2.64+0x80], !P3 ;  /* 0x26c00080021a8fae */ /* 0x000fe8000d901d7c */
[----:B------:R-:W-:Y:S04]  /*15980*/  @!P0 LDGSTS.E.BYPASS.LTC128B.128 [R26+0x2ac00], desc[UR60][R2.64+0x100], !P2 ;  /* 0x2ac00100021a8fae */ /* 0x000fe8000d101d7c */
[----:B------:R0:W-:Y:S01]  /*15990*/  @!P0 LDGSTS.E.BYPASS.LTC128B.128 [R26+0x2ec00], desc[UR60][R2.64+0x180], !P1 ;  /* 0x2ec00180021a8fae */ /* 0x0001e2000c901d7c */
[----:B-----5:R-:W-:-:S03]  /*159a0*/  ISETP.GE.AND P0, PT, R8, R5, PT ;  /* 0x000000050800720c */ /* 0x020fc60003f06270 */
[----:B------:R-:W3:Y:S04]  /*159b0*/  LDL.LU R8, [R1+0x38] ;  /* 0x0000380001087983 */ /* 0x000ee80000300800 */
[----:B0-----:R-:W0:Y:S06]  /*159c0*/  SHFL.IDX PT, R2, R4, 0x2, 0x181f ;  /* 0x00581f0004027f89 */ /* 0x001e2c00000e0000 */
[----:B0-----:R-:W-:-:S04]  /*159d0*/  @!P0 LEA R2, P6, R7, R2, 0x1 ;  /* 0x0000000207028211 */ /* 0x001fc800078c08ff */
[----:B------:R-:W-:-:S05]  /*159e0*/  @!P0 IADD3.X R3, RZ, R6, RZ, P6, !PT ;  /* 0x00000006ff038210 */ /* 0x000fca00037fe4ff */
[----:B------:R-:W-:Y:S04]  /*159f0*/  @!P0 LDGSTS.E.BYPASS.LTC128B.128 [R26+0x23400], desc[UR60][R2.64], !P4 ;  /* 0x23400000021a8fae */ /* 0x000fe8000e101d7c */
[----:B------:R-:W-:Y:S04]  /*15a00*/  @!P0 LDGSTS.E.BYPASS.LTC128B.128 [R26+0x27400], desc[UR60][R2.64+0x80], !P3 ;  /* 0x27400080021a8fae */ /* 0x000fe8000d901d7c */
[----:B------:R-:W-:Y:S04]  /*15a10*/  @!P0 LDGSTS.E.BYPASS.LTC128B.128 [R26+0x2b400], desc[UR60][R2.64+0x100], !P2 ;  /* 0x2b400100021a8fae */ /* 0x000fe8000d101d7c */
[----:B------:R0:W-:Y:S04]  /*15a20*/  @!P0 LDGSTS.E.BYPASS.LTC128B.128 [R26+0x2f400], desc[UR60][R2.64+0x180], !P1 ;  /* 0x2f400180021a8fae */ /* 0x0001e8000c901d7c */
[----:B------:R-:W-:Y:S04]  /*15a30*/  SHFL.IDX PT, R6, R0, 0x3, 0x181f ;  /* 0x00781f0000067f89 */ /* 0x000fe800000e0000 */
[----:B0-----:R-:W0:Y:S01]  /*15a40*/  SHFL.IDX PT, R2, R4, 0x3, 0x181f ;  /* 0x00781f0004027f89 */ /* 0x001e2200000e0000 */
[----:B------:R-:W-:-:S13]  /*15a50*/  ISETP.GE.AND P0, PT, R11, R5, PT ;  /* 0x000000050b00720c */ /* 0x000fda0003f06270 */
[----:B0-----:R-:W-:-:S05]  /*15a60*/  @!P0 LEA R2, P6, R7, R2, 0x1 ;  /* 0x0000000207028211 */ /* 0x001fca00078c08ff */
[----:B------:R-:W-:-:S05]  /*15a70*/  @!P0 IMAD.X R3, RZ, RZ, R6, P6 ;  /* 0x000000ffff038224 */ /* 0x000fca00030e0606 */
        /* <DEDUP_REMOVED lines=15> */
[----:B--2---:R-:W-:-:S13]  /*15b70*/  ISETP.GE.AND P0, PT, R9, R5, PT ;  /* 0x000000050900720c */ /* 0x004fda0003f06270 */
        /* <DEDUP_REMOVED lines=8> */
[----:B---3--:R-:W-:-:S13]  /*15c00*/  ISETP.GE.AND P0, PT, R8, R5, PT ;  /* 0x000000050800720c */ /* 0x008fda0003f06270 */
[----:B0-----:R-:W-:-:S05]  /*15c10*/  @!P0 LEA R2, P5, R7, R2, 0x1 ;  /* 0x0000000207028211 */ /* 0x001fca00078a08ff */
[----:B------:R-:W-:-:S05]  /*15c20*/  @!P0 IMAD.X R3, RZ, RZ, R6, P5 ;  /* 0x000000ffff038224 */ /* 0x000fca00028e0606 */
[----:B------:R-:W-:Y:S04]  /*15c30*/  @!P0 LDGSTS.E.BYPASS.LTC128B.128 [R26+0x25400], desc[UR60][R2.64], !P4 ;  /* 0x25400000021a8fae */ /* 0x000fe8000e101d7c */
[----:B------:R-:W-:Y:S04]  /*15c40*/  @!P0 LDGSTS.E.BYPASS.LTC128B.128 [R26+0x29400], desc[UR60][R2.64+0x80], !P3 ;  /* 0x29400080021a8fae */ /* 0x000fe8000d901d7c */
[----:B------:R-:W-:Y:S04]  /*15c50*/  @!P0 LDGSTS.E.BYPASS.LTC128B.128 [R26+0x2d400], desc[UR60][R2.64+0x100], !P2 ;  /* 0x2d400100021a8fae */ /* 0x000fe8000d101d7c */
[----:B------:R0:W-:Y:S04]  /*15c60*/  @!P0 LDGSTS.E.BYPASS.LTC128B.128 [R26+0x31400], desc[UR60][R2.64+0x180], !P1 ;  /* 0x31400180021a8fae */ /* 0x0001e8000c901d7c */
[----:B------:R1:W2:Y:S04]  /*15c70*/  SHFL.IDX PT, R6, R0, 0x7, 0x181f ;  /* 0x00f81f0000067f89 */ /* 0x0002a800000e0000 */
[----:B0-----:R1:W0:Y:S02]  /*15c80*/  SHFL.IDX PT, R2, R4, 0x7, 0x181f ;  /* 0x00f81f0004027f89 */ /* 0x00122400000e0000 */
.L_x_10812:
[----:B-1----:R-:W3:Y:S01]  /*15c90*/  LDL.LU R0, [R1+0x44] ;  /* 0x0000440001007983 */ /* 0x002ee20000300800 */
[----:B------:R-:W-:Y:S01]  /*15ca0*/  BSSY B0, `(.L_x_10636) ;  /* 0x000000c000007945 */ /* 0x000fe20003800000 */
[----:B---3--:R-:W-:-:S13]  /*15cb0*/  ISETP.GE.AND P0, PT, R0, R5, PT ;  /* 0x000000050000720c */ /* 0x008fda0003f06270 */
[----:B------:R-:W-:Y:S05]  /*15cc0*/  @P0 BRA `(.L_x_10637) ;  /* 0x0000000000240947 */ /* 0x000fea0003800000 */
[----:B0-----:R-:W-:-:S05]  /*15cd0*/  LEA R2, P0, R7, R2, 0x1 ;  /* 0x0000000207027211 */ /* 0x001fca00078008ff */
[----:B--2---:R-:W-:-:S05]  /*15ce0*/  IMAD.X R3, RZ, RZ, R6, P0 ;  /* 0x000000ffff037224 */ /* 0x004fca00000e0606 */
[----:B------:R-:W-:Y:S01]  /*15cf0*/  @!PT LDS RZ, [RZ] ;  /* 0x00000000fffff984 */ /* 0x000fe20000000800 */
[----:B------:R-:W-:Y:S01]  /*15d00*/  @!PT LDS RZ, [RZ] ;  /* 0x00000000fffff984 */ /* 0x000fe20000000800 */
[----:B------:R-:W-:Y:S01]  /*15d10*/  @!PT LDS RZ, [RZ] ;  /* 0x00000000fffff984 */ /* 0x000fe20000000800 */
[----:B------:R1:W-:Y:S04]  /*15d20*/  LDGSTS.E.BYPASS.LTC128B.128 [R26+0x25c00], desc[UR60][R2.64], !P4 ;  /* 0x25c00000021a7fae */ /* 0x0003e8000e101d7c */
[----:B------:R1:W-:Y:S04]  /*15d30*/  LDGSTS.E.BYPASS.LTC128B.128 [R26+0x29c00], desc[UR60][R2.64+0x80], !P3 ;  /* 0x29c00080021a7fae */ /* 0x0003e8000d901d7c */
[----:B------:R1:W-:Y:S04]  /*15d40*/  LDGSTS.E.BYPASS.LTC128B.128 [R26+0x2dc00], desc[UR60][R2.64+0x100], !P2 ;  /* 0x2dc00100021a7fae */ /* 0x0003e8000d101d7c */
[----:B------:R1:W-:Y:S02]  /*15d50*/  LDGSTS.E.BYPASS.LTC128B.128 [R26+0x31c00], desc[UR60][R2.64+0x180], !P1 ;  /* 0x31c00180021a7fae */ /* 0x0003e4000c901d7c */
.L_x_10637:
[----:B------:R-:W-:Y:S05]  /*15d60*/  BSYNC B0 ;  /* 0x0000000000007941 */ /* 0x000fea0003800000 */
.L_x_10636:
[----:B------:R-:W-:Y:S01]  /*15d70*/  NOP ;  /* 0x0000000000007918 */ /* 0x000fe20000000000 */
[----:B------:R-:W-:-:S13]  /*15d80*/  PLOP3.LUT P0, PT, PT, PT, PT, 0x80, 0x0 ;  /* 0x000000000000781c */ /* 0x000fda0003f0f070 */
.L_x_10638:
[----:B------:R-:W-:Y:S02]  /*15d90*/  PLOP3.LUT P1, PT, P1, P0, PT, 0xa2, 0x0 ;  /* 0x000000000000781c */ /* 0x000fe40000f21472 */
[----:B------:R-:W-:-:S08]  /*15da0*/  @P0 R2UR P1, UR4, R23 ;  /* 0x00000000170402ca */ /* 0x000fd00000020000 */
[----:B------:R-:W-:-:S05]  /*15db0*/  @P0 PLOP3.LUT P0, PT, P1, PT, PT, 0x80, 0x0 ;  /* 0x000000000000081c */ /* 0x000fca0000f0f070 */
[----:B------:R-:W-:Y:S01]  /*15dc0*/  @!P1 SYNCS.ARRIVE.TRANS64.RED.A0T1 RZ, [UR4+0x32410], RZ ;  /* 0x032410ffffff99a7 */ /* 0x000fe20008200404 */
[----:B------:R-:W-:Y:S07]  /*15dd0*/  @!P1 ARRIVES.LDGSTSBAR.64.TRANSCNT [UR4+0x32410] ;  /* 0x03241000ff0099b0 */ /* 0x000fee0008000a84 */
[----:B------:R-:W-:Y:S05]  /*15de0*/  @P0 BRA.U.ANY `(.L_x_10638) ;  /* 0xfffffffd00e80947 */ /* 0x000fea000393ffff */
[----:B01----:R-:W3:Y:S02]  /*15df0*/  LDL.LU R2, [R1+0x40] ;  /* 0x0000400001027983 */ /* 0x003ee40000300800 */
        /* <DEDUP_REMOVED lines=11> */
.L_x_10813:
[----:B------:R-:W-:Y:S05]  /*15eb0*/  BSYNC B0 ;  /* 0x0000000000007941 */ /* 0x000fea0003800000 */
.L_x_10639:
[----:B------:R-:W3:Y:S02]  /*15ec0*/  LDL R2, [R1+0x64] ;  /* 0x0000640001027983 */ /* 0x000ee40000100800 */
[----:B---3--:R-:W-:-:S13]  /*15ed0*/  ISETP.NE.AND P0, PT, R2, 0x3, PT ;  /* 0x000000030200780c */ /* 0x008fda0003f05270 */
[----:B------:R-:W-:Y:S05]  /*15ee0*/  @!P0 BRA `(.L_x_10641) ;  /* 0x0000000000048947 */ /* 0x000fea0003800000 */
[----:B------:R-:W-:Y:S01]  /*15ef0*/  BPT.TRAP 0x1 ;  /* 0x000000040000795c */ /* 0x000fe20000300000 */
.L_x_10641:
[----:B------:R-:W3:Y:S01]  /*15f00*/  LDL.LU R2, [R1+0x60] ;  /* 0x0000600001027983 */ /* 0x000ee20000300800 */
[C---:B------:R-:W-:Y:S01]  /*15f10*/  LOP3.LUT P0, RZ, R22.reuse, 0x8, RZ, 0xc0, !PT ;  /* 0x0000000816ff7812 */ /* 0x040fe2000780c0ff */
[----:B------:R-:W-:Y:S01]  /*15f20*/  BSSY B0, `(.L_x_10642) ;  /* 0x0000008000007945 */ /* 0x000fe20003800000 */
[----:B------:R-:W-:Y:S02]  /*15f30*/  SHF.L.U32 R3, R27, 0x1f, RZ ;  /* 0x0000001f1b037819 */ /* 0x000fe400000006ff */
[----:B0-----:R-:W-:Y:S02]  /*15f40*/  SEL R0, RZ, 0x4, P0 ;  /* 0x00000004ff007807 */ /* 0x001fe40000000000 */
[----:B------:R-:W-:-:S04]  /*15f50*/  LOP3.LUT P1, RZ, R22, 0x10, RZ, 0xc0, !PT ;  /* 0x0000001016ff7812 */ /* 0x000fc8000782c0ff */
[----:B------:R-:W-:Y:S02]  /*15f60*/  SEL R7, RZ, 0x2, P1 ;  /* 0x00000002ff077807 */ /* 0x000fe40000800000 */
[----:B------:R-:W0:Y:S02]  /*15f70*/  SYNCS.PHASECHK.TRANS64.TRYWAIT P0, [R30+URZ+0x32460], R3 ;  /* 0x032460031e0075a7 */ /* 0x000e24000800017f */
[----:B---3--:R-:W-:Y:S01]  /*15f80*/  IADD3 R7, R0, R7, R2 ;  /* 0x0000000700077210 */ /* 0x008fe20007ffe002 */
[----:B0-----:R-:W-:Y:S06]  /*15f90*/  @!P0 BRA `(.L_x_10643) ;  /* 0x0000005c00308947 */ /* 0x001fec0003800000 */
.L_x_10814:
[----:B------:R-:W-:Y:S05]  /*15fa0*/  BSYNC B0 ;  /* 0x0000000000007941 */ /* 0x000fea0003800000 */
.L_x_10642:
[----:B------:R-:W3:Y:S01]  /*15fb0*/  LDL.LU R0, [R1+0x4c] ;  /* 0x00004c0001007983 */ /* 0x000ee20000300800 */
[----:B------:R-:W-:-:S03]  /*15fc0*/  ULDC.64 UR4, c[0x0][0x328] ;  /* 0x0000ca0000047ab9 */ /* 0x000fc60000000a00 */
[----:B------:R-:W4:Y:S04]  /*15fd0*/  LDL.LU R2, [R1+0x4] ;  /* 0x0000040001027983 */ /* 0x000f280000300800 */
[----:B------:R-:W5:Y:S04]  /*15fe0*/  LDL.LU R5, [R1+0x54] ;  /* 0x0000540001057983 */ /* 0x000f680000300800 */
[----:B------:R-:W2:Y:S01]  /*15ff0*/  LDL.LU R4, [R1] ;  /* 0x0000000001047983 */ /* 0x000ea20000300800 */
[C---:B------:R-:W-:Y:S02]  /*16000*/  LOP3.LUT P1, RZ, R22.reuse, 0x4, RZ, 0xc0, !PT ;  /* 0x0000000416ff7812 */ /* 0x040fe4000782c0ff */
[----:B------:R-:W-:Y:S01]  /*16010*/  LOP3.LUT P4, RZ, R22, 0x1, RZ, 0xc0, !PT ;  /* 0x0000000116ff7812 */ /* 0x000fe2000788c0ff */
[----:B---3--:R-:W-:-:S04]  /*16020*/  IMAD R0, R0, UR4, RZ ;  /* 0x0000000400007c24 */ /* 0x008fc8000f8e02ff */
[C---:B----4-:R-:W-:Y:S02]  /*16030*/  IMAD R0, R2.reuse, UR5, R0 ;  /* 0x0000000502007c24 */ /* 0x050fe4000f8e0200 */
[----:B0-----:R-:W-:Y:S01]  /*16040*/  IMAD.WIDE.U32 R2, R2, UR4, RZ ;  /* 0x0000000402027c25 */ /* 0x001fe2000f8e00ff */
[----:B------:R-:W-:-:S04]  /*16050*/  ULDC.64 UR4, c[0x0][0x338] ;  /* 0x0000ce0000047ab9 */ /* 0x000fc80000000a00 */
[----:B------:R-:W-:Y:S01]  /*16060*/  IADD3 R3, R3, R0, RZ ;  /* 0x0000000003037210 */ /* 0x000fe20007ffe0ff */
[----:B-----5:R-:W-:Y:S02]  /*16070*/  IMAD R0, R5, UR4, RZ ;  /* 0x0000000405007c24 */ /* 0x020fe4000f8e02ff */
[----:B--2---:R-:W-:-:S04]  /*16080*/  IMAD.WIDE.U32 R2, R4, UR4, R2 ;  /* 0x0000000404027c25 */ /* 0x004fc8000f8e0002 */
[----:B------:R-:W-:Y:S01]  /*16090*/  IMAD R5, R4, UR5, R0 ;  /* 0x0000000504057c24 */ /* 0x000fe2000f8e0200 */
[----:B------:R-:W-:Y:S01]  /*160a0*/  ULDC.64 UR4, c[0x0][0x330] ;  /* 0x0000cc0000047ab9 */ /* 0x000fe20000000a00 */
[----:B------:R-:W-:Y:S01]  /*160b0*/  SEL R0, RZ, 0x8, P1 ;  /* 0x00000008ff007807 */ /* 0x000fe20000800000 */
[----:B------:R-:W-:Y:S02]  /*160c0*/  IMAD R4, R25, 0x6000, R33 ;  /* 0x0000600019047824 */ /* 0x000fe400078e0221 */
[----:B------:R-:W-:Y:S02]  /*160d0*/  IMAD.IADD R3, R3, 0x1, R5 ;  /* 0x0000000103037824 */ /* 0x000fe400078e0205 */
[----:B------:R-:W-:Y:S02]  /*160e0*/  IMAD R5, R29, UR4, RZ ;  /* 0x000000041d057c24 */ /* 0x000fe4000f8e02ff */
[----:B------:R-:W-:-:S04]  /*160f0*/  IMAD.WIDE.U32 R2, R18, UR4, R2 ;  /* 0x0000000412027c25 */ /* 0x000fc8000f8e0002 */
[----:B------:R-:W-:Y:S01]  /*16100*/  IMAD R5, R18, UR5, R5 ;  /* 0x0000000512057c24 */ /* 0x000fe2000f8e0205 */
[----:B------:R-:W-:Y:S01]  /*16110*/  ULDC.64 UR4, c[0x0][0x318] ;  /* 0x0000c60000047ab9 */ /* 0x000fe20000000a00 */
[----:B------:R-:W-:Y:S02]  /*16120*/  IMAD.IADD R7, R7, 0x1, R0 ;  /* 0x0000000107077824 */ /* 0x000fe400078e0200 */
        /* <DEDUP_REMOVED lines=8> */
[----:B------:R-:W-:Y:S01]  /*161b0*/  SHFL.IDX PT, R3, R6, RZ, 0x181f ;  /* 0x00181fff06037589 */ /* 0x000fe200000e0000 */
[----:B------:R-:W-:-:S03]  /*161c0*/  LOP3.LUT P1, RZ, R7, 0x4, RZ, 0xc0, !PT ;  /* 0x0000000407ff7812 */ /* 0x000fc6000782c0ff */
[----:B------:R-:W-:Y:S01]  /*161d0*/  SHFL.IDX PT, R14, R5, 0x1, 0x181f ;  /* 0x00381f00050e7f89 */ /* 0x000fe200000e0000 */
[----:B------:R-:W-:Y:S01]  /*161e0*/  ISETP.LT.OR P3, PT, R31, 0x1, !P1 ;  /* 0x000000011f00780c */ /* 0x000fe20004f61670 */
[----:B0-----:R-:W-:Y:S02]  /*161f0*/  IMAD.SHL.U32 R8, R2, 0x8, RZ ;  /* 0x0000000802087824 */ /* 0x001fe400078e00ff */
[----:B------:R-:W0:Y:S03]  /*16200*/  SHFL.IDX PT, R2, R5, RZ, 0x181f ;  /* 0x00181fff05027589 */ /* 0x000e2600000e0000 */
[----:B------:R-:W-:-:S05]  /*16210*/  LOP3.LUT R8, R8, 0x38, RZ, 0xc0, !PT ;  /* 0x0000003808087812 */ /* 0x000fca00078ec0ff */
[----:B------:R-:W-:-:S05]  /*16220*/  IMAD.SHL.U32 R0, R8, 0x2, RZ ;  /* 0x0000000208007824 */ /* 0x000fca00078e00ff */
[----:B0-----:R-:W-:-:S05]  /*16230*/  IADD3 R2, P0, R2, R0, RZ ;  /* 0x0000000002027210 */ /* 0x001fca0007f1e0ff */
[----:B------:R-:W-:Y:S01]  /*16240*/  IMAD.X R3, RZ, RZ, R3, P0 ;  /* 0x000000ffff037224 */ /* 0x000fe200000e0603 */
        /* <DEDUP_REMOVED lines=8> */
[----:B------:R-:W-:-:S03]  /*162d0*/  IADD3 R8, P3, R14, R0, RZ ;  /* 0x000000000e087210 */ /* 0x000fc60007f7e0ff */
        /* <DEDUP_REMOVED lines=48> */
.L_x_10828:
        /* <DEDUP_REMOVED lines=15> */
.L_x_10645:
        /* <DEDUP_REMOVED lines=11> */
.L_x_10646:
[----:B------:R-:W2:Y:S01]  /*16780*/  LDL.LU R2, [R1+0x14] ;  /* 0x0000140001027983 */ /* 0x000ea20000300800 */
[----:B------:R0:W-:Y:S01]  /*16790*/  SYNCS.ARRIVE.TRANS64.A1T0 RZ, [R30+URZ+0x32450], RZ ;  /* 0x032450ff1eff79a7 */ /* 0x0001e2000810003f */
[----:B------:R-:W-:Y:S01]  /*167a0*/  BSSY B0, `(.L_x_10647) ;  /* 0x00000e1000007945 */ /* 0x000fe20003800000 */
[----:B--2---:R-:W-:-:S13]  /*167b0*/  ISETP.GE.AND P0, PT, R2, 0x61, PT ;  /* 0x000000610200780c */ /* 0x004fda0003f06270 */
[----:B0-----:R-:W-:Y:S05]  /*167c0*/  @!P0 BRA `(.L_x_10648) ;  /* 0x0000000c00788947 */ /* 0x001fea0003800000 */
[----:B------:R-:W2:Y:S02]  /*167d0*/  LDL.LU R2, [R1+0x48] ;  /* 0x0000480001027983 */ /* 0x000ea40000300800 */
[----:B--2---:R-:W-:-:S07]  /*167e0*/  VIADD R10, R2, 0xfffffffe ;  /* 0xfffffffe020a7836 */ /* 0x004fce0000000000 */
.L_x_10661:
[----:B--2---:R-:W2:Y:S01]  /*167f0*/  LDL R12, [R1+0x64] ;  /* 0x00006400010c7983 */ /* 0x004ea20000100800 */
[----:B0-----:R-:W0:Y:S01]  /*16800*/  LDC R6, c[0x0][0x430] ;  /* 0x00010c00ff067b82 */ /* 0x001e220000000800 */
[----:B------:R-:W1:Y:S01]  /*16810*/  S2R R2, SR_TID.X ;  /* 0x0000000000027919 */ /* 0x000e620000002100 */
[----:B---3--:R-:W3:Y:S01]  /*16820*/  S2R R3, SR_TID.X ;  /* 0x0000000000037919 */ /* 0x008ee20000002100 */
[----:B0-----:R-:W-:Y:S02]  /*16830*/  ISETP.NE.AND P0, PT, R6, 0x1, PT ;  /* 0x000000010600780c */ /* 0x001fe40003f05270 */
[----:B-1----:R-:W-:Y:S01]  /*16840*/  LOP3.LUT R2, R2, 0x7f, RZ, 0xc0, !PT ;  /* 0x0000007f02027812 */ /* 0x002fe200078ec0ff */
[----:B---3--:R-:W-:-:S03]  /*16850*/  IMAD.SHL.U32 R4, R3, 0x10, RZ ;  /* 0x0000001003047824 */ /* 0x008fc600078e00ff */
[----:B------:R-:W-:-:S07]  /*16860*/  SHF.R.U32.HI R2, RZ, 0x3, R2 ;  /* 0x00000003ff027819 */ /* 0x000fce0000011602 */
[----:B------:R-:W0:Y:S01]  /*16870*/  @P0 LDC R3, c[0x0][0x438] ;  /* 0x00010e00ff030b82 */ /* 0x000e220000000800 */
[----:B------:R-:W-:-:S04]  /*16880*/  LOP3.LUT R4, R2, 0x70, R4, 0xf8, !PT ;  /* 0x0000007002047812 */ /* 0x000fc800078ef804 */
[----:B------:R-:W-:-:S03]  /*16890*/  ISETP.GT.U32.AND P1, PT, R4, 0x5f, PT ;  /* 0x0000005f0400780c */ /* 0x000fc60003f24070 */
[----:B------:R-:W1:Y:S01]  /*168a0*/  @P0 LDC R2, c[0x0][0x434] ;  /* 0x00010d00ff020b82 */ /* 0x000e620000000800 */
[----:B------:R-:W-:-:S04]  /*168b0*/  IMAD R7, R10, 0x60, R34 ;  /* 0x000000600a077824 */ /* 0x000fc800078e0222 */
[----:B------:R-:W-:-:S05]  /*168c0*/  IMAD.IADD R7, R4, 0x1, R7 ;  /* 0x0000000104077824 */ /* 0x000fca00078e0207 */
[----:B------:R-:W3:Y:S01]  /*168d0*/  @!P1 LDC.64 R4, c[0x0][0x428] ;  /* 0x00010a00ff049b82 */ /* 0x000ee20000000a00 */
[----:B------:R-:W-:-:S07]  /*168e0*/  MOV R11, R7 ;  /* 0x00000007000b7202 */ /* 0x000fce0000000f00 */
        /* <DEDUP_REMOVED lines=14> */
[----:B------:R-:W-:-:S04]  /*169d0*/  ISETP.NE.AND P0, PT, R25, 0x2, PT ;  /* 0x000000021900780c */ /* 0x000fc80003f05270 */
[----:B------:R-:W-:Y:S01]  /*169e0*/  SEL R2, RZ, 0x1, P0 ;  /* 0x00000001ff027807 */ /* 0x000fe20000000000 */
[----:B------:R-:W-:-:S03]  /*169f0*/  IMAD.MOV R3, RZ, RZ, -R11 ;  /* 0x000000ffff037224 */ /* 0x000fc600078e0a0b */
[----:B------:R-:W-:Y:S01]  /*16a00*/  LOP3.LUT R27, R27, R2, RZ, 0x3c, !PT ;  /* 0x000000021b1b7212 */ /* 0x000fe200078e3cff */
[----:B------:R-:W-:Y:S01]  /*16a10*/  IMAD.MOV.U32 R2, RZ, RZ, R10 ;  /* 0x000000ffff027224 */ /* 0x000fe200078e000a */
[----:B------:R-:W-:Y:S05]  /*16a20*/  YIELD ;  /* 0x0000000000007946 */ /* 0x000fea0003800000 */
[----:B------:R-:W-:Y:S01]  /*16a30*/  SEL R25, R25, RZ, P0 ;  /* 0x000000ff19197207 */ /* 0x000fe20000000000 */
[----:B------:R-:W-:Y:S01]  /*16a40*/  IMAD R6, R6, R3, R7 ;  /* 0x0000000306067224 */ /* 0x000fe200078e0207 */
[----:B------:R-:W-:Y:S01]  /*16a50*/  ISETP.GT.AND P2, PT, R2, RZ, PT ;  /* 0x000000ff0200720c */ /* 0x000fe20003f44270 */
[----:B------:R-:W-:Y:S01]  /*16a60*/  VIADD R10, R10, 0xffffffff ;  /* 0xffffffff0a0a7836 */ /* 0x000fe20000000000 */
[----:B--2---:R-:W-:-:S13]  /*16a70*/  ISETP.NE.AND P1, PT, R12, 0x3, PT ;  /* 0x000000030c00780c */ /* 0x004fda0003f25270 */
[----:B0-----:R-:W-:Y:S05]  /*16a80*/  @!P1 BRA `(.L_x_10649) ;  /* 0x0000000000049947 */ /* 0x001fea0003800000 */
[----:B------:R-:W-:Y:S01]  /*16a90*/  BPT.TRAP 0x1 ;  /* 0x000000040000795c */ /* 0x000fe20000300000 */
.L_x_10649:
[----:B------:R-:W-:Y:S01]  /*16aa0*/  LEA R4, R25, R23, 0x3 ;  /* 0x0000001719047211 */ /* 0x000fe200078e18ff */
[----:B------:R-:W-:Y:S01]  /*16ab0*/  BSSY B1, `(.L_x_10650) ;  /* 0x0000005000017945 */ /* 0x000fe20003800000 */
[----:B------:R-:W-:Y:S02]  /*16ac0*/  SHF.L.U32 R21, R27, 0x1f, RZ ;  /* 0x0000001f1b157819 */ /* 0x000fe400000006ff */
[----:B------:R-:W-:Y:S02]  /*16ad0*/  SHF.R.S32.HI R17, RZ, 0x1f, R6 ;  /* 0x0000001fff117819 */ /* 0x000fe40000011406 */
[----:B------:R-:W0:Y:S02]  /*16ae0*/  SYNCS.PHASECHK.TRANS64.TRYWAIT P0, [R4+URZ+0x32440], R21 ;  /* 0x03244015040075a7 */ /* 0x000e24000800017f */
[----:B0-----:R-:W-:Y:S05]  /*16af0*/  @!P0 BRA `(.L_x_10651) ;  /* 0x0000005800b08947 */ /* 0x001fea0003800000 */
.L_x_10829:
[----:B------:R-:W-:Y:S05]  /*16b00*/  BSYNC B1 ;  /* 0x0000000000017941 */ /* 0x000fea0003800000 */
.L_x_10650:
        /* <DEDUP_REMOVED lines=52> */
.L_x_10843:
        /* <DEDUP_REMOVED lines=8> */
.L_x_10653:
        /* <DEDUP_REMOVED lines=11> */
.L_x_10654:
[----:B------:R2:W-:Y:S01]  /*16f80*/  SYNCS.ARRIVE.TRANS64.A1T0 RZ, [R4+URZ+0x32430], RZ ;  /* 0x032430ff04ff79a7 */ /* 0x0005e2000810003f */
[----:B------:R-:W-:Y:S05]  /*16f90*/  @!P3 BRA `(.L_x_10655) ;  /* 0x000000000004b947 */ /* 0x000fea0003800000 */
[----:B------:R-:W-:Y:S01]  /*16fa0*/  BPT.TRAP 0x1 ;  /* 0x000000040000795c */ /* 0x000fe20000300000 */
.L_x_10655:
[----:B------:R-:W3:Y:S01]  /*16fb0*/  SYNCS.PHASECHK.TRANS64.TRYWAIT P0, [R4+URZ+0x32460], R21 ;  /* 0x03246015040075a7 */ /* 0x000ee2000800017f */
[----:B------:R-:W-:Y:S04]  /*16fc0*/  BSSY B1, `(.L_x_10656) ;  /* 0x0000002000017945 */ /* 0x000fe80003800000 */
[----:B---3--:R-:W-:Y:S05]  /*16fd0*/  @!P0 BRA `(.L_x_10657) ;  /* 0x0000005c00308947 */ /* 0x008fea0003800000 */
.L_x_10844:
[----:B------:R-:W-:Y:S05]  /*16fe0*/  BSYNC B1 ;  /* 0x0000000000017941 */ /* 0x000fea0003800000 */
.L_x_10656:
[----:B------:R-:W-:Y:S01]  /*16ff0*/  ULDC.64 UR4, c[0x0][0x328] ;  /* 0x0000ca0000047ab9 */ /* 0x000fe20000000a00 */
[C---:B------:R-:W-:Y:S01]  /*17000*/  LOP3.LUT P5, RZ, R22.reuse, 0x1, RZ, 0xc0, !PT ;  /* 0x0000000116ff7812 */ /* 0x040fe200078ac0ff */
[----:B------:R-:W-:Y:S01]  /*17010*/  IMAD R17, R17, UR4, RZ ;  /* 0x0000000411117c24 */ /* 0x000fe2000f8e02ff */
[----:B------:R-:W-:Y:S01]  /*17020*/  LOP3.LUT P4, RZ, R22, 0x10, RZ, 0xc0, !PT ;  /* 0x0000001016ff7812 */ /* 0x000fe2000788c0ff */
[----:B------:R-:W-:Y:S01]  /*17030*/  IMAD.WIDE.U32 R2, R6, UR4, RZ ;  /* 0x0000000406027c25 */ /* 0x000fe2000f8e00ff */
[C---:B------:R-:W-:Y:S02]  /*17040*/  LOP3.LUT P3, RZ, R22.reuse, 0x8, RZ, 0xc0, !PT ;  /* 0x0000000816ff7812 */ /* 0x040fe4000786c0ff */
[----:B------:R-:W-:Y:S01]  /*17050*/  LOP3.LUT P1, RZ, R22, 0x4, RZ, 0xc0, !PT ;  /* 0x0000000416ff7812 */ /* 0x000fe2000782c0ff */
[----:B------:R-:W-:Y:S01]  /*17060*/  IMAD R17, R6, UR5, R17 ;  /* 0x0000000506117c24 */ /* 0x000fe2000f8e0211 */
[----:B------:R-:W-:Y:S01]  /*17070*/  ULDC.64 UR4, c[0x0][0x338] ;  /* 0x0000ce0000047ab9 */ /* 0x000fe20000000a00 */
[----:B------:R-:W-:-:S02]  /*17080*/  IMAD R6, R25, 0x6000, R33 ;  /* 0x0000600019067824 */ /* 0x000fc400078e0221 */
        /* <DEDUP_REMOVED lines=27> */
[----:B------:R-:W1:Y:S02]  /*17240*/  SHFL.IDX PT, R14, R5, 0x2, 0x181f ;  /* 0x00581f00050e7f89 */ /* 0x000e6400000e0000 */
[----:B------:R-:W-:Y:S02]  /*17250*/  IADD3.X R3, RZ, R8, RZ, P0, !PT ;  /* 0x00000008ff037210 */ /* 0x000fe400007fe4ff */
        /* <DEDUP_REMOVED lines=22> */
[----:B------:R1:W0:Y:S03]  /*173c0*/  SHFL.IDX PT, R14, R5, 0x5, 0x181f ;  /* 0x00b81f00050e7f89 */ /* 0x00022600000e0000 */
[----:B----4-:R-:W-:Y:S02]  /*173d0*/  IMAD.X R3, RZ, RZ, R8, P0 ;  /* 0x000000ffff037224 */ /* 0x010fe400000e0608 */
[----:B------:R1:W4:Y:S04]  /*173e0*/  SHFL.IDX PT, R8, R7, 0x5, 0x181f ;  /* 0x00b81f0007087f89 */ /* 0x00032800000e0000 */
[----:B------:R1:W-:Y:S04]  /*173f0*/  LDGSTS.E.BYPASS.LTC128B.128 [R6+0x2400], desc[UR60][R2.64], !P5 ;  /* 0x0240000002067fae */ /* 0x0003e8000e901d7c */
[----:B------:R1:W-:Y:S04]  /*17400*/  LDGSTS.E.BYPASS.LTC128B.128 [R6+0x5400], desc[UR60][R2.64+0x80], !P4 ;  /* 0x0540008002067fae */ /* 0x0003e8000e101d7c */
[----:B------:R1:W-:Y:S04]  /*17410*/  LDGSTS.E.BYPASS.LTC128B.128 [R6+0x8400], desc[UR60][R2.64+0x100], !P3 ;  /* 0x0840010002067fae */ /* 0x0003e8000d901d7c */
[----:B------:R1:W-:Y:S02]  /*17420*/  LDGSTS.E.BYPASS.LTC128B.128 [R6+0xb400], desc[UR60][R2.64+0x180], !P1 ;  /* 0x0b40018002067fae */ /* 0x0003e4000c901d7c */
.L_x_10858:
        /* <DEDUP_REMOVED lines=11> */
.L_x_10659:
        /* <DEDUP_REMOVED lines=11> */
.L_x_10660:
[----:B------:R0:W-:Y:S01]  /*17590*/  SYNCS.ARRIVE.TRANS64.A1T0 RZ, [R4+URZ+0x32450], RZ ;  /* 0x032450ff04ff79a7 */ /* 0x0001e2000810003f */
[----:B------:R-:W-:Y:S05]  /*175a0*/  @P2 BRA `(.L_x_10661) ;  /* 0xfffffff000902947 */ /* 0x000fea000383ffff */
.L_x_10648:
[----:B------:R-:W-:Y:S05]  /*175b0*/  BSYNC B0 ;  /* 0x0000000000007941 */ /* 0x000fea0003800000 */
.L_x_10647:
        /* <DEDUP_REMOVED lines=21> */
.L_x_10663:
[----:B------:R-:W-:Y:S05]  /*17710*/  BSYNC B0 ;  /* 0x0000000000007941 */ /* 0x000fea0003800000 */
.L_x_10662:
[----:B------:R-:W-:-:S07]  /*17720*/  SEL R25, R25, RZ, P0 ;  /* 0x000000ff19197207 */ /* 0x000fce0000000000 */
.L_x_10616:
[----:B------:R-:W-:Y:S05]  /*17730*/  BSYNC B7 ;  /* 0x0000000000077941 */ /* 0x000fea0003800000 */
.L_x_10614:
        /* <DEDUP_REMOVED lines=8> */
[----:B------:R0:W1:Y:S01]  /*177c0*/  LDS.128 R16, [R23+0x324d0] ;  /* 0x0324d00017107984 */ /* 0x0000620000000c00 */
[----:B------:R-:W-:Y:S06]  /*177d0*/  BAR.ARV 0x4, 0x180 ;  /* 0x0106000000007b1d */ /* 0x000fec0000002000 */
[----:B------:R-:W-:Y:S05]  /*177e0*/  BRA `(.L_x_10665) ;  /* 0x0000000800407947 */ /* 0x000fea0003800000 */
.L_x_10664:
        /* <DEDUP_REMOVED lines=11> */
[----:B------:R-:W-:Y:S02]  /*178a0*/  MOV R5, RZ ;  /* 0x000000ff00057202 */ /* 0x000fe40000000f00 */
[C---:B------:R-:W-:Y:S01]  /*178b0*/  ISETP.GE.U32.AND P2, PT, R8.reuse, 0x2, PT ;  /* 0x000000020800780c */ /* 0x040fe20003f46070 */
[----:B------:R-:W-:Y:S01]  /*178c0*/  SHFL.IDX PT, R0, R16, RZ, 0x1f ;  /* 0x00001fff10007589 */ /* 0x000fe200000e0000 */
[C---:B------:R-:W-:Y:S02]  /*178d0*/  ISETP.GE.U32.AND P3, PT, R8.reuse, 0x4, PT ;  /* 0x000000040800780c */ /* 0x040fe40003f66070 */
[C---:B------:R-:W-:Y:S01]  /*178e0*/  ISETP.GE.U32.AND P4, PT, R8.reuse, 0x8, PT ;  /* 0x000000080800780c */ /* 0x040fe20003f86070 */
[----:B--23--:R-:W-:Y:S01]  /*178f0*/  SHFL.IDX PT, R4, R16, 0x1, 0x1f ;  /* 0x00201f0010047f89 */ /* 0x00cfe200000e0000 */
        /* <DEDUP_REMOVED lines=19> */
.L_x_10868:
[----:B------:R-:W-:Y:S02]  /*17a30*/  ULDC UR4, c[0x0][0xd38] ;  /* 0x00034e0000047ab9 */ /* 0x000fe40000000800 */
[----:B------:R-:W-:-:S04]  /*17a40*/  IMAD.U32 R7, RZ, RZ, UR4 ;  /* 0x00000004ff077e24 */ /* 0x000fc8000f8e00ff */
[----:B-1----:R-:W-:-:S05]  /*17a50*/  IMAD R14, R14, R7, RZ ;  /* 0x000000070e0e7224 */ /* 0x002fca00078e02ff */
[----:B------:R-:W-:-:S04]  /*17a60*/  IADD3 R9, R4, R14, RZ ;  /* 0x0000000e04097210 */ /* 0x000fc80007ffe0ff */
[----:B------:R-:W-:-:S13]  /*17a70*/  ISETP.GT.AND P6, PT, R9, R0, PT ;  /* 0x000000000900720c */ /* 0x000fda0003fc4270 */
[----:B------:R-:W-:Y:S05]  /*17a80*/  @P6 BRA `(.L_x_10667) ;  /* 0x00000000009c6947 */ /* 0x000fea0003800000 */
.L_x_10672:
        /* <DEDUP_REMOVED lines=14> */
.L_x_10670:
[----:B------:R-:W-:Y:S05]  /*17b70*/  BSYNC B0 ;  /* 0x0000000000007941 */ /* 0x000fea0003800000 */
.L_x_10669:
        /* <DEDUP_REMOVED lines=18> */
.L_x_10876:
[----:B------:R-:W-:Y:S02]  /*17ca0*/  ULDC UR4, c[0x0][0xd38] ;  /* 0x00034e0000047ab9 */ /* 0x000fe40000000800 */
[----:B------:R-:W-:-:S04]  /*17cb0*/  IMAD.U32 R7, RZ, RZ, UR4 ;  /* 0x00000004ff077e24 */ /* 0x000fc8000f8e00ff */
[----:B-1----:R-:W-:-:S04]  /*17cc0*/  IMAD R14, R14, R7, RZ ;  /* 0x000000070e0e7224 */ /* 0x002fc800078e02ff */
[----:B------:R-:W-:-:S05]  /*17cd0*/  IMAD.IADD R9, R14, 0x1, R9 ;  /* 0x000000010e097824 */ /* 0x000fca00078e0209 */
[----:B------:R-:W-:-:S13]  /*17ce0*/  ISETP.GT.AND P6, PT, R9, R0, PT ;  /* 0x000000000900720c */ /* 0x000fda0003fc4270 */
[----:B------:R-:W-:Y:S05]  /*17cf0*/  @!P6 BRA `(.L_x_10672) ;  /* 0xfffffffc0064e947 */ /* 0x000fea000383ffff */
.L_x_10667:
        /* <DEDUP_REMOVED lines=8> */
.L_x_10880:
[----:B------:R-:W-:Y:S01]  /*17d80*/  ISETP.NE.AND P0, PT, R3, RZ, PT ;  /* 0x000000ff0300720c */ /* 0x000fe20003f05270 */
[----:B------:R-:W-:-:S12]  /*17d90*/  IMAD.MOV.U32 R14, RZ, RZ, RZ ;  /* 0x000000ffff0e7224 */ /* 0x000fd800078e00ff */
[----:B------:R-:W-:Y:S05]  /*17da0*/  @!P0 BRA `(.L_x_10674) ;  /* 0x0000000000108947 */ /* 0x000fea0003800000 */
[----:B------:R-:W-:Y:S01]  /*17db0*/  UMOV UR4, 0xffffffff ;  /* 0xffffffff00047882 */ /* 0x000fe20000000000 */
[----:B------:R-:W-:Y:S02]  /*17dc0*/  VIADD R12, R4, 0xffffffff ;  /* 0xffffffff040c7836 */ /* 0x000fe40000000000 */
[----:B------:R-:W-:Y:S05]  /*17dd0*/  BRA.DIV UR4, `(.L_x_10675) ;  /* 0x0000005e04b47947 */ /* 0x000fea000b800000 */
[----:B------:R3:W4:Y:S02]  /*17de0*/  SHFL.IDX PT, R14, R2, R12, 0x1f ;  /* 0x00001f0c020e7589 */ /* 0x00072400000e0000 */
.L_x_10674:
[----:B--2---:R-:W-:Y:S01]  /*17df0*/  IABS R6, R5 ;  /* 0x0000000500067213 */ /* 0x004fe20000000000 */
[----:B----4-:R-:W-:Y:S01]  /*17e00*/  IMAD R16, R14, R7, R16 ;  /* 0x000000070e107224 */ /* 0x010fe200078e0210 */
[----:B------:R-:W-:Y:S02]  /*17e10*/  IADD3 R19, R4, R19, RZ ;  /* 0x0000001304137210 */ /* 0x000fe40007ffe0ff */
[----:B------:R-:W2:Y:S01]  /*17e20*/  I2F.RP R8, R6 ;  /* 0x0000000600087306 */ /* 0x000ea20000209400 */
[----:B------:R-:W-:-:S05]  /*17e30*/  IMAD.IADD R10, R0, 0x1, -R16 ;  /* 0x00000001000a7824 */ /* 0x000fca00078e0a10 */
[----:B------:R-:W-:Y:S02]  /*17e40*/  IABS R0, R10 ;  /* 0x0000000a00007213 */ /* 0x000fe40000000000 */
[----:B--2---:R-:W0:Y:S02]  /*17e50*/  MUFU.RCP R8, R8 ;  /* 0x0000000800087308 */ /* 0x004e240000001000 */
[----:B0--3--:R-:W-:-:S06]  /*17e60*/  VIADD R2, R8, 0xffffffe ;  /* 0x0ffffffe08027836 */ /* 0x009fcc0000000000 */
[----:B------:R0:W2:Y:S02]  /*17e70*/  F2I.FTZ.U32.TRUNC.NTZ R3, R2 ;  /* 0x0000000200037305 */ /* 0x0000a4000021f000 */
[----:B0-----:R-:W-:Y:S01]  /*17e80*/  MOV R2, RZ ;  /* 0x000000ff00027202 */ /* 0x001fe20000000f00 */
[----:B--2---:R-:W-:-:S04]  /*17e90*/  IMAD.MOV R7, RZ, RZ, -R3 ;  /* 0x000000ffff077224 */ /* 0x004fc800078e0a03 */
        /* <DEDUP_REMOVED lines=20> */
.L_x_10668:
[----:B------:R-:W-:Y:S01]  /*17fe0*/  UMOV UR4, URZ ;  /* 0x0000003f00047c82 */ /* 0x000fe20008000000 */
[----:B------:R-:W-:Y:S01]  /*17ff0*/  UMOV UR5, URZ ;  /* 0x0000003f00057c82 */ /* 0x000fe20008000000 */
[----:B------:R-:W-:Y:S01]  /*18000*/  ULDC UR6, c[0x0][0xd3c] ;  /* 0x00034f0000067ab9 */ /* 0x000fe20000000800 */
[----:B------:R-:W-:Y:S02]  /*18010*/  IMAD.MOV.U32 R16, RZ, RZ, R0 ;  /* 0x000000ffff107224 */ /* 0x000fe400078e0000 */
[----:B------:R-:W-:Y:S02]  /*18020*/  IMAD.U32 R17, RZ, RZ, UR4 ;  /* 0x00000004ff117e24 */ /* 0x000fe4000f8e00ff */
[----:B------:R-:W-:Y:S02]  /*18030*/  IMAD.U32 R18, RZ, RZ, UR5 ;  /* 0x00000005ff127e24 */ /* 0x000fe4000f8e00ff */
[----:B------:R-:W-:-:S07]  /*18040*/  IMAD.U32 R19, RZ, RZ, UR6 ;  /* 0x00000006ff137e24 */ /* 0x000fce000f8e00ff */
.L_x_10676:
        /* <DEDUP_REMOVED lines=10> */
.L_x_10665:
[----:B------:R-:W-:Y:S02]  /*180f0*/  ULDC UR4, c[0x0][0xd3c] ;  /* 0x00034f0000047ab9 */ /* 0x000fe40000000800 */
[----:B-1----:R-:W-:-:S13]  /*18100*/  ISETP.GE.AND P0, PT, R19, UR4, PT ;  /* 0x0000000413007c0c */ /* 0x002fda000bf06270 */
[----:B------:R-:W-:Y:S05]  /*18110*/  @!P0 BRA `(.L_x_10677) ;  /* 0xffffff9c00008947 */ /* 0x000fea000383ffff */
[----:B------:R-:W-:Y:S05]  /*18120*/  BSYNC B8 ;  /* 0x0000000000087941 */ /* 0x000fea0003800000 */
.L_x_10572:
[----:B-1----:R-:W5:Y:S01]  /*18130*/  LDL.LU R0, [R1+0x40] ;  /* 0x0000400001007983 */ /* 0x002f620000300800 */
[----:B------:R-:W-:Y:S01]  /*18140*/  BSSY B0, `(.L_x_10678) ;  /* 0x000000b000007945 */ /* 0x000fe20003800000 */
[----:B------:R-:W1:Y:S01]  /*18150*/  S2R R5, SR_CgaCtaId ;  /* 0x0000000000057919 */ /* 0x000e620000008800 */
[----:B-----5:R-:W-:-:S05]  /*18160*/  VIADD R0, R0, 0x1 ;  /* 0x0000000100007836 */ /* 0x020fca0000000000 */
        /* <DEDUP_REMOVED lines=8> */
.L_x_10883:
[----:B------:R-:W-:Y:S05]  /*181f0*/  BSYNC B0 ;  /* 0x0000000000007941 */ /* 0x000fea0003800000 */
.L_x_10678:
[----:B------:R-:W-:-:S03]  /*18200*/  UMOV UR4, 0xffffffff ;  /* 0xffffffff00047882 */ /* 0x000fc60000000000 */
[----:B------:R-:W-:Y:S05]  /*18210*/  BRA.DIV UR4, `(.L_x_10680) ;  /* 0x0000005a04dc7947 */ /* 0x000fea000b800000 */
[----:B-1----:R-:W1:Y:S02]  /*18220*/  S2R R0, SR_TID.X ;  /* 0x0000000000007919 */ /* 0x002e640000002100 */
[----:B-1----:R-:W-:-:S04]  /*18230*/  SHF.R.U32.HI R0, RZ, 0x5, R0 ;  /* 0x00000005ff007819 */ /* 0x002fc80000011600 */
[----:B------:R-:W-:-:S05]  /*18240*/  LOP3.LUT R0, R0, 0x3, RZ, 0xc0, !PT ;  /* 0x0000000300007812 */ /* 0x000fca00078ec0ff */
[----:B------:R1:W0:Y:S02]  /*18250*/  SHFL.IDX PT, R14, R0, RZ, 0x1f ;  /* 0x00001fff000e7589 */ /* 0x00022400000e0000 */
.L_x_10886:
[----:B0-----:R-:W-:-:S13]  /*18260*/  ISETP.NE.AND P0, PT, R14, RZ, PT ;  /* 0x000000ff0e00720c */ /* 0x001fda0003f05270 */
[----:B------:R-:W-:Y:S05]  /*18270*/  @P0 BRA `(.L_x_10419) ;  /* 0x0000000000880947 */ /* 0x000fea0003800000 */
[----:B------:R-:W-:-:S03]  /*18280*/  UMOV UR4, 0xffffffff ;  /* 0xffffffff00047882 */ /* 0x000fc60000000000 */
[----:B------:R-:W-:Y:S05]  /*18290*/  BRA.DIV UR4, `(.L_x_10681) ;  /* 0x0000005a04f07947 */ /* 0x000fea000b800000 */
[----:B------:R-:W-:-:S13]  /*182a0*/  ELECT P6, URZ, PT ;  /* 0x00000000003f782f */ /* 0x000fda00038c0000 */
.L_x_10889:
[----:B------:R-:W-:Y:S05]  /*182b0*/  @!P6 BRA `(.L_x_10419) ;  /* 0x000000000078e947 */ /* 0x000fea0003800000 */
[----:B-1----:R-:W5:Y:S02]  /*182c0*/  LDL.LU R0, [R1+0x8] ;  /* 0x0000080001007983 */ /* 0x002f640000300800 */
[----:B-----5:R-:W-:-:S04]  /*182d0*/  LOP3.LUT R0, R0, 0x2, RZ, 0xfc, !PT ;  /* 0x0000000200007812 */ /* 0x020fc800078efcff */
[----:B------:R-:W-:-:S13]  /*182e0*/  ISETP.NE.AND P0, PT, R0, 0x3, PT ;  /* 0x000000030000780c */ /* 0x000fda0003f05270 */
[----:B------:R-:W-:Y:S05]  /*182f0*/  @!P0 BRA `(.L_x_10682) ;  /* 0x0000000000048947 */ /* 0x000fea0003800000 */
[----:B------:R-:W-:Y:S01]  /*18300*/  BPT.TRAP 0x1 ;  /* 0x000000040000795c */ /* 0x000fe20000300000 */
.L_x_10682:
[C---:B------:R-:W-:Y:S01]  /*18310*/  LEA R3, R25.reuse, R5, 0x3 ;  /* 0x0000000519037211 */ /* 0x040fe200078e18ff */
[----:B------:R-:W-:Y:S01]  /*18320*/  VIADD R25, R25, 0x1 ;  /* 0x0000000119197836 */ /* 0x000fe20000000000 */
[----:B------:R-:W-:-:S04]  /*18330*/  SHF.L.U32 R2, R27, 0x1f, RZ ;  /* 0x0000001f1b027819 */ /* 0x000fc800000006ff */
[----:B------:R-:W0:Y:S01]  /*18340*/  SYNCS.PHASECHK.TRANS64.TRYWAIT P1, [R3+URZ+0x32440], R2 ;  /* 0x03244002030075a7 */ /* 0x000e22000802017f */
[----:B------:R-:W-:-:S04]  /*18350*/  ISETP.NE.AND P2, PT, R25, 0x2, PT ;  /* 0x000000021900780c */ /* 0x000fc80003f45270 */
[----:B------:R-:W-:Y:S01]  /*18360*/  SEL R0, RZ, 0x1, P2 ;  /* 0x00000001ff007807 */ /* 0x000fe20001000000 */
[----:B0-----:R-:W-:Y:S08]  /*18370*/  @!P1 BRA `(.L_x_10683) ;  /* 0x0000005800d89947 */ /* 0x001ff00003800000 */
.L_x_10890:
[----:B------:R-:W-:Y:S02]  /*18380*/  SEL R25, R25, RZ, P2 ;  /* 0x000000ff19197207 */ /* 0x000fe40001000000 */
[----:B------:R-:W-:Y:S01]  /*18390*/  LOP3.LUT R0, R27, R0, RZ, 0x3c, !PT ;  /* 0x000000001b007212 */ /* 0x000fe200078e3cff */
[----:B------:R-:W-:Y:S06]  /*183a0*/  @!P0 BRA `(.L_x_10684) ;  /* 0x0000000000048947 */ /* 0x000fec0003800000 */
[----:B------:R-:W-:Y:S01]  /*183b0*/  BPT.TRAP 0x1 ;  /* 0x000000040000795c */ /* 0x000fe20000300000 */
.L_x_10684:
[----:B------:R-:W-:Y:S01]  /*183c0*/  IMAD R25, R25, 0x8, R5 ;  /* 0x0000000819197824 */ /* 0x000fe200078e0205 */
[----:B------:R-:W-:-:S04]  /*183d0*/  SHF.L.U32 R0, R0, 0x1f, RZ ;  /* 0x0000001f00007819 */ /* 0x000fc800000006ff */
[----:B------:R-:W1:Y:S02]  /*183e0*/  SYNCS.PHASECHK.TRANS64.TRYWAIT P1, [R25+URZ+0x32440], R0 ;  /* 0x03244000190075a7 */ /* 0x000e64000802017f */
[----:B-1----:R-:W-:Y:S05]  /*183f0*/  @!P1 BRA `(.L_x_10685) ;  /* 0x0000005800cc9947 */ /* 0x002fea0003800000 */
.L_x_10891:
[----:B------:R-:W-:Y:S05]  /*18400*/  @!P0 BRA `(.L_x_10686) ;  /* 0x0000000000048947 */ /* 0x000fea0003800000 */
[----:B------:R-:W-:Y:S01]  /*18410*/  BPT.TRAP 0x1 ;  /* 0x000000040000795c */ /* 0x000fe20000300000 */
.L_x_10686:
[----:B------:R-:W5:Y:S02]  /*18420*/  SYNCS.PHASECHK.TRANS64.TRYWAIT P1, [R3+URZ+0x32460], R2 ;  /* 0x03246002030075a7 */ /* 0x000f64000802017f */
[----:B-----5:R-:W-:Y:S05]  /*18430*/  @!P1 BRA `(.L_x_10687) ;  /* 0x0000005800d09947 */ /* 0x020fea0003800000 */
.L_x_10892:
[----:B------:R-:W-:Y:S05]  /*18440*/  @!P0 BRA `(.L_x_10688) ;  /* 0x0000000000048947 */ /* 0x000fea0003800000 */
[----:B------:R-:W-:Y:S01]  /*18450*/  BPT.TRAP 0x1 ;  /* 0x000000040000795c */ /* 0x000fe20000300000 */
.L_x_10688:
[----:B------:R0:W0:Y:S02]  /*18460*/  SYNCS.PHASECHK.TRANS64.TRYWAIT P0, [R25+URZ+0x32460], R0 ;  /* 0x03246000190075a7 */ /* 0x000024000800017f */
[----:B0-----:R-:W-:Y:S05]  /*18470*/  @!P0 NANOSLEEP.SYNCS 0x989680 ;  /* 0x009896800000895d */ /* 0x001fea0003900000 */
[----:B------:R-:W0:Y:S02]  /*18480*/  @!P0 SYNCS.PHASECHK.TRANS64 P0, [R25+URZ+0x32460], R0 ;  /* 0x03246000190085a7 */ /* 0x000e24000800007f */
[----:B0-----:R-:W-:Y:S05]  /*18490*/  @!P0 BRA `(.L_x_10688) ;  /* 0xfffffffc00f08947 */ /* 0x001fea000383ffff */
.L_x_10419:
[----:B------:R-:W-:Y:S05]  /*184a0*/  BSYNC B9 ;  /* 0x0000000000097941 */ /* 0x000fea0003800000 */
.L_x_10416:
[----:B------:R-:W-:Y:S05]  /*184b0*/  EXIT ;  /* 0x000000000000794d */ /* 0x000fea0003800000 */
.L_x_10437:
[----:B0-----:R0:W1:Y:S02]  /*184c0*/  SYNCS.PHASECHK.TRANS64.TRYWAIT P5, [R4+URZ+0x32490], R101 ;  /* 0x03249065040075a7 */ /* 0x00106400080a017f */
[----:B-1----:R-:W-:Y:S05]  /*184d0*/  @!P5 NANOSLEEP.SYNCS 0x989680 ;  /* 0x009896800000d95d */ /* 0x002fea0003900000 */
[----:B------:R-:W1:Y:S02]  /*184e0*/  @!P5 SYNCS.PHASECHK.TRANS64 P5, [R4+URZ+0x32490], R101 ;  /* 0x032490650400d5a7 */ /* 0x000e6400080a007f */
[----:B-1----:R-:W-:Y:S05]  /*184f0*/  @!P5 BRA `(.L_x_10437) ;  /* 0xfffffffc00f0d947 */ /* 0x002fea000383ffff */
[----:B------:R-:W-:Y:S05]  /*18500*/  BRA `(.L_x_10689) ;  /* 0xfffffea400bc7947 */ /* 0x000fea000383ffff */
.L_x_10438:
        /* <DEDUP_REMOVED lines=8> */
.L_x_10691:
[----:B------:R-:W-:Y:S05]  /*18590*/  BSYNC B1 ;  /* 0x0000000000017941 */ /* 0x000fea0003800000 */
.L_x_10690:
        /* <DEDUP_REMOVED lines=8> */
.L_x_10692:
[----:B------:R-:W-:Y:S01]  /*18620*/  IMAD.MOV.U32 R95, RZ, RZ, R14 ;  /* 0x000000ffff5f7224 */ /* 0x000fe200078e000e */
[----:B------:R-:W-:Y:S06]  /*18630*/  BRA `(.L_x_10693) ;  /* 0xfffffea400847947 */ /* 0x000fec000383ffff */
.L_x_10447:
[----:B------:R-:W-:Y:S01]  /*18640*/  BSSY B1, `(.L_x_10694) ;  /* 0x0000008000017945 */ /* 0x000fe20003800000 */
[----:B0---4-:R-:W-:Y:S01]  /*18650*/  IMAD.MOV.U32 R13, RZ, RZ, R103 ;  /* 0x000000ffff0d7224 */ /* 0x011fe200078e0067 */
[----:B------:R-:W-:Y:S01]  /*18660*/  MOV R15, 0xffffffff ;  /* 0xffffffff000f7802 */ /* 0x000fe20000000f00 */
[----:B------:R-:W-:Y:S02]  /*18670*/  IMAD.MOV.U32 R12, RZ, RZ, 0x1 ;  /* 0x00000001ff0c7424 */ /* 0x000fe400078e00ff */
[----:B------:R-:W-:-:S07]  /*18680*/  IMAD.MOV.U32 R11, RZ, RZ, 0x1c1f ;  /* 0x00001c1fff0b7424 */ /* 0x000fce00078e00ff */
[----:B-123--:R-:W-:Y:S05]  /*18690*/  WARPSYNC.COLLECTIVE R15, `(.L_x_10695) ;  /* 0x000000000f087348 */ /* 0x00efea0003c00000 */
[----:B------:R0:W4:Y:S02]  /*186a0*/  SHFL.IDX P6, R14, R13, R12, R11 ;  /* 0x0000000c0d0e7389 */ /* 0x00012400000c000b */
[----:B01234-:R-:W-:Y:S01]  /*186b0*/  ENDCOLLECTIVE ;  /* 0x000000000000791b */ /* 0x01ffe20003800000 */
.L_x_10695:
[----:B------:R-:W-:Y:S05]  /*186c0*/  BSYNC B1 ;  /* 0x0000000000017941 */ /* 0x000fea0003800000 */
.L_x_10694:
        /* <DEDUP_REMOVED lines=8> */
.L_x_10696:
[----:B------:R-:W-:Y:S01]  /*18750*/  IMAD.MOV.U32 R47, RZ, RZ, R14 ;  /* 0x000000ffff2f7224 */ /* 0x000fe200078e000e */
[----:B------:R-:W-:Y:S06]  /*18760*/  BRA `(.L_x_10697) ;  /* 0xfffffea800e87947 */ /* 0x000fec000383ffff */
.L_x_10457:
[----:B-1----:R1:W2:Y:S02]  /*18770*/  SYNCS.PHASECHK.TRANS64.TRYWAIT P4, [R4+URZ+0x32490], R101 ;  /* 0x03249065040075a7 */ /* 0x0022a4000808017f */
[----:B--2---:R-:W-:Y:S05]  /*18780*/  @!P4 NANOSLEEP.SYNCS 0x989680 ;  /* 0x009896800000c95d */ /* 0x004fea0003900000 */
[----:B------:R-:W2:Y:S02]  /*18790*/  @!P4 SYNCS.PHASECHK.TRANS64 P4, [R4+URZ+0x32490], R101 ;  /* 0x032490650400c5a7 */ /* 0x000ea4000808007f */
[----:B--2---:R-:W-:Y:S05]  /*187a0*/  @!P4 BRA `(.L_x_10457) ;  /* 0xfffffffc00f0c947 */ /* 0x004fea000383ffff */
[----:B------:R-:W-:Y:S05]  /*187b0*/  BRA `(.L_x_10698) ;  /* 0xfffffeb4009c7947 */ /* 0x000fea000383ffff */
.L_x_10458:
        /* <DEDUP_REMOVED lines=8> */
.L_x_10700:
[----:B------:R-:W-:Y:S05]  /*18840*/  BSYNC B1 ;  /* 0x0000000000017941 */ /* 0x000fea0003800000 */
.L_x_10699:
        /* <DEDUP_REMOVED lines=8> */
.L_x_10701:
[----:B------:R-:W-:Y:S01]  /*188d0*/  MOV R94, R14 ;  /* 0x0000000e005e7202 */ /* 0x000fe20000000f00 */
[----:B------:R-:W-:Y:S06]  /*188e0*/  BRA `(.L_x_10702) ;  /* 0xfffffeb400687947 */ /* 0x000fec000383ffff */
.L_x_10463:
        /* <DEDUP_REMOVED lines=8> */
.L_x_10704:
[----:B------:R-:W-:Y:S05]  /*18970*/  BSYNC B1 ;  /* 0x0000000000017941 */ /* 0x000fea0003800000 */
.L_x_10703:
        /* <DEDUP_REMOVED lines=8> */
.L_x_10705:
[----:B------:R-:W-:Y:S01]  /*18a00*/  IMAD.MOV.U32 R102, RZ, RZ, R14 ;  /* 0x000000ffff667224 */ /* 0x000fe200078e000e */
[----:B------:R-:W-:Y:S06]  /*18a10*/  BRA `(.L_x_10706) ;  /* 0xfffffebc00007947 */ /* 0x000fec000383ffff */
.L_x_10468:
[----:B0-----:R0:W1:Y:S02]  /*18a20*/  SYNCS.PHASECHK.TRANS64.TRYWAIT P2, [R4+URZ+0x32490], R101 ;  /* 0x03249065040075a7 */ /* 0x001064000804017f */
[----:B-1----:R-:W-:Y:S05]  /*18a30*/  @!P2 NANOSLEEP.SYNCS 0x989680 ;  /* 0x009896800000a95d */ /* 0x002fea0003900000 */
[----:B------:R-:W1:Y:S02]  /*18a40*/  @!P2 SYNCS.PHASECHK.TRANS64 P2, [R4+URZ+0x32490], R101 ;  /* 0x032490650400a5a7 */ /* 0x000e64000804007f */
[----:B-1----:R-:W-:Y:S05]  /*18a50*/  @!P2 BRA `(.L_x_10468) ;  /* 0xfffffffc00f0a947 */ /* 0x002fea000383ffff */
[----:B------:R-:W-:Y:S05]  /*18a60*/  BRA `(.L_x_10707) ;  /* 0xfffffec000fc7947 */ /* 0x000fea000383ffff */
.L_x_10469:
        /* <DEDUP_REMOVED lines=8> */
.L_x_10709:
[----:B------:R-:W-:Y:S05]  /*18af0*/  BSYNC B1 ;  /* 0x0000000000017941 */ /* 0x000fea0003800000 */
.L_x_10708:
        /* <DEDUP_REMOVED lines=8> */
.L_x_10710:
[----:B------:R-:W-:Y:S05]  /*18b80*/  BRA `(.L_x_10711) ;  /* 0xfffffec400247947 */ /* 0x000fea000383ffff */
.L_x_10472:
        /* <DEDUP_REMOVED lines=8> */
.L_x_10713:
[----:B------:R-:W-:Y:S05]  /*18c10*/  BSYNC B1 ;  /* 0x0000000000017941 */ /* 0x000fea0003800000 */
.L_x_10712:
        /* <DEDUP_REMOVED lines=8> */
.L_x_10714:
[----:B------:R-:W-:Y:S05]  /*18ca0*/  BRA `(.L_x_10715) ;  /* 0xfffffec400247947 */ /* 0x000fea000383ffff */
.L_x_10476:
[----:B------:R0:W0:Y:S02]  /*18cb0*/  SYNCS.PHASECHK.TRANS64.TRYWAIT P3, [R4+URZ+0x324b0], R101 ;  /* 0x0324b065040075a7 */ /* 0x000024000806017f */
[----:B0-----:R-:W-:Y:S05]  /*18cc0*/  @!P3 NANOSLEEP.SYNCS 0x989680 ;  /* 0x009896800000b95d */ /* 0x001fea0003900000 */
[----:B------:R-:W0:Y:S02]  /*18cd0*/  @!P3 SYNCS.PHASECHK.TRANS64 P3, [R4+URZ+0x324b0], R101 ;  /* 0x0324b0650400b5a7 */ /* 0x000e24000806007f */
[----:B0-----:R-:W-:Y:S05]  /*18ce0*/  @!P3 BRA `(.L_x_10476) ;  /* 0xfffffffc00f0b947 */ /* 0x001fea000383ffff */
[----:B------:R-:W-:Y:S05]  /*18cf0*/  BRA `(.L_x_10716) ;  /* 0xfffffec400987947 */ /* 0x000fea000383ffff */
.L_x_10484:
[----:B------:R-:W0:Y:S01]  /*18d00*/  S2R R6, SR_TID.X ;  /* 0x0000000000067919 */ /* 0x000e220000002100 */
[----:B------:R-:W-:Y:S01]  /*18d10*/  BSSY B0, `(.L_x_10717) ;  /* 0x000000c000007945 */ /* 0x000fe20003800000 */
[----:B------:R-:W-:Y:S01]  /*18d20*/  IMAD.MOV.U32 R12, RZ, RZ, RZ ;  /* 0x000000ffff0c7224 */ /* 0x000fe200078e00ff */
[----:B------:R-:W-:Y:S01]  /*18d30*/  MOV R11, 0x1f ;  /* 0x0000001f000b7802 */ /* 0x000fe20000000f00 */
[----:B------:R-:W-:Y:S02]  /*18d40*/  IMAD.MOV.U32 R15, RZ, RZ, -0x1 ;  /* 0xffffffffff0f7424 */ /* 0x000fe400078e00ff */
[----:B0-----:R-:W-:-:S05]  /*18d50*/  VIADD R8, R6, 0xffffff80 ;  /* 0xffffff8006087836 */ /* 0x001fca0000000000 */
[----:B------:R-:W-:-:S04]  /*18d60*/  SHF.R.S32.HI R6, RZ, 0x1f, R8 ;  /* 0x0000001fff067819 */ /* 0x000fc80000011408 */
[----:B------:R-:W-:-:S04]  /*18d70*/  LEA.HI R6, R6, R8, RZ, 0x7 ;  /* 0x0000000806067211 */ /* 0x000fc800078f38ff */
[----:B------:R-:W-:-:S05]  /*18d80*/  SHF.R.S32.HI R6, RZ, 0x7, R6 ;  /* 0x00000007ff067819 */ /* 0x000fca0000011406 */
[----:B------:R-:W-:-:S07]  /*18d90*/  IMAD.MOV.U32 R13, RZ, RZ, R6 ;  /* 0x000000ffff0d7224 */ /* 0x000fce00078e0006 */
[----:B--2345:R-:W-:Y:S05]  /*18da0*/  WARPSYNC.COLLECTIVE R15, `(.L_x_10718) ;  /* 0x000000000f087348 */ /* 0x03cfea0003c00000 */
[----:B------:R0:W1:Y:S02]  /*18db0*/  SHFL.IDX P6, R14, R13, R12, R11 ;  /* 0x0000000c0d0e7389 */ /* 0x00006400000c000b */
[----:B012345:R-:W-:Y:S01]  /*18dc0*/  ENDCOLLECTIVE ;  /* 0x000000000000791b */ /* 0x03ffe20003800000 */
.L_x_10718:
[----:B------:R-:W-:Y:S05]  /*18dd0*/  BSYNC B0 ;  /* 0x0000000000007941 */ /* 0x000fea0003800000 */
.L_x_10717:
[----:B------:R-:W-:Y:S05]  /*18de0*/  BRA `(.L_x_10719) ;  /* 0xfffffed000f07947 */ /* 0x000fea000383ffff */
.L_x_10496:
[----:B------:R-:W-:Y:S01]  /*18df0*/  BSSY B1, `(.L_x_10720) ;  /* 0x0000008000017945 */ /* 0x000fe20003800000 */
[----:B------:R-:W-:Y:S02]  /*18e00*/  IMAD.MOV.U32 R13, RZ, RZ, R25 ;  /* 0x000000ffff0d7224 */ /* 0x000fe400078e0019 */
[----:B------:R-:W-:Y:S02]  /*18e10*/  IMAD.MOV.U32 R12, RZ, RZ, RZ ;  /* 0x000000ffff0c7224 */ /* 0x000fe400078e00ff */
[----:B------:R-:W-:Y:S02]  /*18e20*/  IMAD.MOV.U32 R11, RZ, RZ, 0x1c1f ;  /* 0x00001c1fff0b7424 */ /* 0x000fe400078e00ff */
[----:B------:R-:W-:-:S07]  /*18e30*/  IMAD.MOV.U32 R15, RZ, RZ, -0x1 ;  /* 0xffffffffff0f7424 */ /* 0x000fce00078e00ff */
[----:B--234-:R-:W-:Y:S05]  /*18e40*/  WARPSYNC.COLLECTIVE R15, `(.L_x_10721) ;  /* 0x000000000f087348 */ /* 0x01cfea0003c00000 */
[----:B------:R0:W1:Y:S02]  /*18e50*/  SHFL.IDX P6, R14, R13, R12, R11 ;  /* 0x0000000c0d0e7389 */ /* 0x00006400000c000b */
[----:B01234-:R-:W-:Y:S01]  /*18e60*/  ENDCOLLECTIVE ;  /* 0x000000000000791b */ /* 0x01ffe20003800000 */
.L_x_10721:
[----:B------:R-:W-:Y:S05]  /*18e70*/  BSYNC B1 ;  /* 0x0000000000017941 */ /* 0x000fea0003800000 */
.L_x_10720:
        /* <DEDUP_REMOVED lines=8> */
.L_x_10722:
[----:B------:R-:W-:Y:S02]  /*18f00*/  IMAD.MOV.U32 R13, RZ, RZ, R27 ;  /* 0x000000ffff0d7224 */ /* 0x000fe400078e001b */
[----:B------:R-:W-:-:S07]  /*18f10*/  IMAD.MOV.U32 R0, RZ, RZ, R14 ;  /* 0x000000ffff007224 */ /* 0x000fce00078e000e */
[----:B------:R-:W-:Y:S05]  /*18f20*/  WARPSYNC.COLLECTIVE R15, `(.L_x_10723) ;  /* 0x000000000f087348 */ /* 0x000fea0003c00000 */
[----:B------:R0:W1:Y:S02]  /*18f30*/  SHFL.IDX P6, R14, R13, R12, R11 ;  /* 0x0000000c0d0e7389 */ /* 0x00006400000c000b */
[----:B01----:R-:W-:Y:S01]  /*18f40*/  ENDCOLLECTIVE ;  /* 0x000000000000791b */ /* 0x003fe20003800000 */
.L_x_10723:
[----:B------:R-:W-:Y:S02]  /*18f50*/  IMAD.MOV.U32 R13, RZ, RZ, R26 ;  /* 0x000000ffff0d7224 */ /* 0x000fe400078e001a */
[----:B------:R-:W-:-:S07]  /*18f60*/  IMAD.MOV.U32 R5, RZ, RZ, R14 ;  /* 0x000000ffff057224 */ /* 0x000fce00078e000e */
[----:B------:R-:W-:Y:S05]  /*18f70*/  WARPSYNC.COLLECTIVE R15, `(.L_x_10724) ;  /* 0x000000000f087348 */ /* 0x000fea0003c00000 */
[----:B------:R0:W1:Y:S02]  /*18f80*/  SHFL.IDX P6, R14, R13, R12, R11 ;  /* 0x0000000c0d0e7389 */ /* 0x00006400000c000b */
[----:B01----:R-:W-:Y:S01]  /*18f90*/  ENDCOLLECTIVE ;  /* 0x000000000000791b */ /* 0x003fe20003800000 */
.L_x_10724:
[----:B------:R-:W-:Y:S05]  /*18fa0*/  BRA `(.L_x_10725) ;  /* 0xfffffed400ec7947 */ /* 0x000fea000383ffff */
.L_x_10500:
[----:B0-----:R0:W1:Y:S02]  /*18fb0*/  SYNCS.PHASECHK.TRANS64.TRYWAIT P0, [R19+URZ+0x32400], R14 ;  /* 0x0324000e130075a7 */ /* 0x001064000800017f */
[----:B-1----:R-:W-:Y:S05]  /*18fc0*/  @!P0 NANOSLEEP.SYNCS 0x989680 ;  /* 0x009896800000895d */ /* 0x002fea0003900000 */
[----:B------:R-:W1:Y:S02]  /*18fd0*/  @!P0 SYNCS.PHASECHK.TRANS64 P0, [R19+URZ+0x32400], R14 ;  /* 0x0324000e130085a7 */ /* 0x000e64000800007f */
[----:B-1----:R-:W-:Y:S05]  /*18fe0*/  @!P0 BRA `(.L_x_10500) ;  /* 0xfffffffc00f08947 */ /* 0x002fea000383ffff */
[----:B------:R-:W-:Y:S05]  /*18ff0*/  BRA `(.L_x_10726) ;  /* 0xfffffedc00207947 */ /* 0x000fea000383ffff */
.L_x_10508:
[----:B------:R-:W-:Y:S01]  /*19000*/  BSSY B1, `(.L_x_10727) ;  /* 0x0000008000017945 */ /* 0x000fe20003800000 */
[----:B------:R-:W-:Y:S01]  /*19010*/  IMAD.MOV.U32 R13, RZ, RZ, R25 ;  /* 0x000000ffff0d7224 */ /* 0x000fe200078e0019 */
[----:B------:R-:W-:Y:S01]  /*19020*/  MOV R12, RZ ;  /* 0x000000ff000c7202 */ /* 0x000fe20000000f00 */
[----:B------:R-:W-:Y:S02]  /*19030*/  IMAD.MOV.U32 R11, RZ, RZ, 0x1c1f ;  /* 0x00001c1fff0b7424 */ /* 0x000fe400078e00ff */
[----:B------:R-:W-:-:S07]  /*19040*/  IMAD.MOV.U32 R15, RZ, RZ, -0x1 ;  /* 0xffffffffff0f7424 */ /* 0x000fce00078e00ff */
[----:B--234-:R-:W-:Y:S05]  /*19050*/  WARPSYNC.COLLECTIVE R15, `(.L_x_10728) ;  /* 0x000000000f087348 */ /* 0x01cfea0003c00000 */
[----:B------:R0:W1:Y:S02]  /*19060*/  SHFL.IDX P6, R14, R13, R12, R11 ;  /* 0x0000000c0d0e7389 */ /* 0x00006400000c000b */
[----:B01234-:R-:W-:Y:S01]  /*19070*/  ENDCOLLECTIVE ;  /* 0x000000000000791b */ /* 0x01ffe20003800000 */
.L_x_10728:
[----:B------:R-:W-:Y:S05]  /*19080*/  BSYNC B1 ;  /* 0x0000000000017941 */ /* 0x000fea0003800000 */
.L_x_10727:
        /* <DEDUP_REMOVED lines=8> */
.L_x_10729:
[----:B------:R-:W-:Y:S01]  /*19110*/  IMAD.MOV.U32 R13, RZ, RZ, R27 ;  /* 0x000000ffff0d7224 */ /* 0x000fe200078e001b */
[----:B------:R-:W-:-:S07]  /*19120*/  MOV R3, R14 ;  /* 0x0000000e00037202 */ /* 0x000fce0000000f00 */
[----:B------:R-:W-:Y:S05]  /*19130*/  WARPSYNC.COLLECTIVE R15, `(.L_x_10730) ;  /* 0x000000000f087348 */ /* 0x000fea0003c00000 */
[----:B------:R0:W1:Y:S02]  /*19140*/  SHFL.IDX P6, R14, R13, R12, R11 ;  /* 0x0000000c0d0e7389 */ /* 0x00006400000c000b */
[----:B01----:R-:W-:Y:S01]  /*19150*/  ENDCOLLECTIVE ;  /* 0x000000000000791b */ /* 0x003fe20003800000 */
.L_x_10730:
[----:B------:R-:W-:Y:S02]  /*19160*/  IMAD.MOV.U32 R13, RZ, RZ, R26 ;  /* 0x000000ffff0d7224 */ /* 0x000fe400078e001a */
[----:B------:R-:W-:-:S07]  /*19170*/  IMAD.MOV.U32 R4, RZ, RZ, R14 ;  /* 0x000000ffff047224 */ /* 0x000fce00078e000e */
[----:B------:R-:W-:Y:S05]  /*19180*/  WARPSYNC.COLLECTIVE R15, `(.L_x_10731) ;  /* 0x000000000f087348 */ /* 0x000fea0003c00000 */
[----:B------:R0:W1:Y:S02]  /*19190*/  SHFL.IDX P6, R14, R13, R12, R11 ;  /* 0x0000000c0d0e7389 */ /* 0x00006400000c000b */
[----:B01----:R-:W-:Y:S01]  /*191a0*/  ENDCOLLECTIVE ;  /* 0x000000000000791b */ /* 0x003fe20003800000 */
.L_x_10731:
[----:B------:R-:W-:Y:S05]  /*191b0*/  BRA `(.L_x_10732) ;  /* 0xfffffee400847947 */ /* 0x000fea000383ffff */
.L_x_10512:
[----:B0-----:R0:W1:Y:S02]  /*191c0*/  SYNCS.PHASECHK.TRANS64.TRYWAIT P1, [R19+URZ+0x32400], R20 ;  /* 0x03240014130075a7 */ /* 0x001064000802017f */
[----:B-1----:R-:W-:Y:S05]  /*191d0*/  @!P1 NANOSLEEP.SYNCS 0x989680 ;  /* 0x009896800000995d */ /* 0x002fea0003900000 */
[----:B------:R-:W1:Y:S02]  /*191e0*/  @!P1 SYNCS.PHASECHK.TRANS64 P1, [R19+URZ+0x32400], R20 ;  /* 0x03240014130095a7 */ /* 0x000e64000802007f */
[----:B-1----:R-:W-:Y:S05]  /*191f0*/  @!P1 BRA `(.L_x_10512) ;  /* 0xfffffffc00f09947 */ /* 0x002fea000383ffff */
[----:B------:R-:W-:Y:S05]  /*19200*/  BRA `(.L_x_10733) ;  /* 0xfffffee800687947 */ /* 0x000fea000383ffff */
.L_x_10518:
[----:B--2---:R2:W0:Y:S02]  /*19210*/  SYNCS.PHASECHK.TRANS64.TRYWAIT P1, [R3+URZ+0x32430], R6 ;  /* 0x03243006030075a7 */ /* 0x004424000802017f */
[----:B0-----:R-:W-:Y:S05]  /*19220*/  @!P1 NANOSLEEP.SYNCS 0x989680 ;  /* 0x009896800000995d */ /* 0x001fea0003900000 */
[----:B------:R-:W0:Y:S02]  /*19230*/  @!P1 SYNCS.PHASECHK.TRANS64 P1, [R3+URZ+0x32430], R6 ;  /* 0x03243006030095a7 */ /* 0x000e24000802007f */
[----:B0-----:R-:W-:Y:S05]  /*19240*/  @!P1 BRA `(.L_x_10518) ;  /* 0xfffffffc00f09947 */ /* 0x001fea000383ffff */
[----:B------:R-:W-:Y:S05]  /*19250*/  BRA `(.L_x_10517) ;  /* 0xfffffef400ac7947 */ /* 0x000fea000383ffff */
.L_x_10520:
[----:B---3--:R3:W4:Y:S02]  /*19260*/  SYNCS.PHASECHK.TRANS64.TRYWAIT P1, [R19+URZ+0x32410], R12 ;  /* 0x0324100c130075a7 */ /* 0x008724000802017f */
[----:B----4-:R-:W-:Y:S05]  /*19270*/  @!P1 NANOSLEEP.SYNCS 0x989680 ;  /* 0x009896800000995d */ /* 0x010fea0003900000 */
[----:B------:R-:W4:Y:S02]  /*19280*/  @!P1 SYNCS.PHASECHK.TRANS64 P1, [R19+URZ+0x32410], R12 ;  /* 0x0324100c130095a7 */ /* 0x000f24000802007f */
[----:B----4-:R-:W-:Y:S05]  /*19290*/  @!P1 BRA `(.L_x_10520) ;  /* 0xfffffffc00f09947 */ /* 0x010fea000383ffff */
[----:B------:R-:W-:Y:S05]  /*192a0*/  BRA `(.L_x_10734) ;  /* 0xfffffef800947947 */ /* 0x000fea000383ffff */
.L_x_10524:
[----:B------:R0:W0:Y:S02]  /*192b0*/  SYNCS.PHASECHK.TRANS64.TRYWAIT P1, [R3+URZ+0x32450], R6 ;  /* 0x03245006030075a7 */ /* 0x000024000802017f */
[----:B0-----:R-:W-:Y:S05]  /*192c0*/  @!P1 NANOSLEEP.SYNCS 0x989680 ;  /* 0x009896800000995d */ /* 0x001fea0003900000 */
[----:B------:R-:W0:Y:S02]  /*192d0*/  @!P1 SYNCS.PHASECHK.TRANS64 P1, [R3+URZ+0x32450], R6 ;  /* 0x03245006030095a7 */ /* 0x000e24000802007f */
[----:B0-----:R-:W-:Y:S05]  /*192e0*/  @!P1 BRA `(.L_x_10524) ;  /* 0xfffffffc00f09947 */ /* 0x001fea000383ffff */
[----:B------:R-:W-:Y:S05]  /*192f0*/  BRA `(.L_x_10523) ;  /* 0xfffffef800a47947 */ /* 0x000fea000383ffff */
.L_x_10531:
[----:B-1----:R1:W2:Y:S02]  /*19300*/  SYNCS.PHASECHK.TRANS64.TRYWAIT P2, [R3+URZ+0x32430], R0 ;  /* 0x03243000030075a7 */ /* 0x0022a4000804017f */
[----:B--2---:R-:W-:Y:S05]  /*19310*/  @!P2 NANOSLEEP.SYNCS 0x989680 ;  /* 0x009896800000a95d */ /* 0x004fea0003900000 */
[----:B------:R-:W2:Y:S02]  /*19320*/  @!P2 SYNCS.PHASECHK.TRANS64 P2, [R3+URZ+0x32430], R0 ;  /* 0x032430000300a5a7 */ /* 0x000ea4000804007f */
[----:B--2---:R-:W-:Y:S05]  /*19330*/  @!P2 BRA `(.L_x_10531) ;  /* 0xfffffffc00f0a947 */ /* 0x004fea000383ffff */
[----:B------:R-:W-:Y:S05]  /*19340*/  BRA `(.L_x_10530) ;  /* 0xffffff1c008c7947 */ /* 0x000fea000383ffff */
.L_x_10535:
[----:B---3--:R3:W4:Y:S02]  /*19350*/  SYNCS.PHASECHK.TRANS64.TRYWAIT P2, [R3+URZ+0x32450], R0 ;  /* 0x03245000030075a7 */ /* 0x008724000804017f */
[----:B----4-:R-:W-:Y:S05]  /*19360*/  @!P2 NANOSLEEP.SYNCS 0x989680 ;  /* 0x009896800000a95d */ /* 0x010fea0003900000 */
[----:B------:R-:W4:Y:S02]  /*19370*/  @!P2 SYNCS.PHASECHK.TRANS64 P2, [R3+URZ+0x32450], R0 ;  /* 0x032450000300a5a7 */ /* 0x000f24000804007f */
[----:B----4-:R-:W-:Y:S05]  /*19380*/  @!P2 BRA `(.L_x_10535) ;  /* 0xfffffffc00f0a947 */ /* 0x010fea000383ffff */
[----:B------:R-:W-:Y:S05]  /*19390*/  BRA `(.L_x_10534) ;  /* 0xffffff2000347947 */ /* 0x000fea000383ffff */
.L_x_10552:
[----:B------:R-:W-:Y:S02]  /*193a0*/  IMAD.MOV.U32 R13, RZ, RZ, R4 ;  /* 0x000000ffff0d7224 */ /* 0x000fe400078e0004 */
[----:B------:R-:W-:Y:S02]  /*193b0*/  IMAD.MOV.U32 R12, RZ, RZ, RZ ;  /* 0x000000ffff0c7224 */ /* 0x000fe400078e00ff */
[----:B------:R-:W-:Y:S02]  /*193c0*/  IMAD.MOV.U32 R11, RZ, RZ, 0x181f ;  /* 0x0000181fff0b7424 */ /* 0x000fe400078e00ff */
[----:B------:R-:W-:-:S07]  /*193d0*/  IMAD.MOV.U32 R15, RZ, RZ, -0x1 ;  /* 0xffffffffff0f7424 */ /* 0x000fce00078e00ff */
[----:B01----:R-:W-:Y:S05]  /*193e0*/  WARPSYNC.COLLECTIVE R15, `(.L_x_10735) ;  /* 0x000000000f087348 */ /* 0x003fea0003c00000 */
[----:B------:R2:W3:Y:S02]  /*193f0*/  SHFL.IDX P6, R14, R13, R12, R11 ;  /* 0x0000000c0d0e7389 */ /* 0x0004e400000c000b */
[----:B0123--:R-:W-:Y:S01]  /*19400*/  ENDCOLLECTIVE ;  /* 0x000000000000791b */ /* 0x00ffe20003800000 */
.L_x_10735:
[----:B------:R-:W-:Y:S01]  /*19410*/  IMAD.MOV.U32 R13, RZ, RZ, R3 ;  /* 0x000000ffff0d7224 */ /* 0x000fe200078e0003 */
[----:B------:R-:W-:-:S07]  /*19420*/  MOV R0, R14 ;  /* 0x0000000e00007202 */ /* 0x000fce0000000f00 */
[----:B------:R-:W-:Y:S05]  /*19430*/  WARPSYNC.COLLECTIVE R15, `(.L_x_10736) ;  /* 0x000000000f087348 */ /* 0x000fea0003c00000 */
[----:B------:R0:W1:Y:S02]  /*19440*/  SHFL.IDX P6, R14, R13, R12, R11 ;  /* 0x0000000c0d0e7389 */ /* 0x00006400000c000b */
[----:B01----:R-:W-:Y:S01]  /*19450*/  ENDCOLLECTIVE ;  /* 0x000000000000791b */ /* 0x003fe20003800000 */
.L_x_10736:
[----:B------:R-:W-:Y:S05]  /*19460*/  BRA `(.L_x_10737) ;  /* 0xffffff7400c07947 */ /* 0x000fea000383ffff */
.L_x_10555:
[----:B------:R-:W-:Y:S01]  /*19470*/  BSSY B1, `(.L_x_10738) ;  /* 0x0000008000017945 */ /* 0x000fe20003800000 */
[----:B---3--:R-:W-:Y:S02]  /*19480*/  IMAD.MOV.U32 R13, RZ, RZ, R4 ;  /* 0x000000ffff0d7224 */ /* 0x008fe400078e0004 */
[----:B------:R-:W-:Y:S02]  /*19490*/  IMAD.MOV.U32 R12, RZ, RZ, 0x1 ;  /* 0x00000001ff0c7424 */ /* 0x000fe400078e00ff */
[----:B------:R-:W-:Y:S02]  /*194a0*/  IMAD.MOV.U32 R11, RZ, RZ, 0x181f ;  /* 0x0000181fff0b7424 */ /* 0x000fe400078e00ff */
[----:B------:R-:W-:-:S07]  /*194b0*/  IMAD.MOV.U32 R15, RZ, RZ, -0x1 ;  /* 0xffffffffff0f7424 */ /* 0x000fce00078e00ff */
[----:B012-4-:R-:W-:Y:S05]  /*194c0*/  WARPSYNC.COLLECTIVE R15, `(.L_x_10739) ;  /* 0x000000000f087348 */ /* 0x017fea0003c00000 */
[----:B----4-:R3:W4:Y:S02]  /*194d0*/  SHFL.IDX P6, R14, R13, R12, R11 ;  /* 0x0000000c0d0e7389 */ /* 0x01072400000c000b */
[----:B01234-:R-:W-:Y:S01]  /*194e0*/  ENDCOLLECTIVE ;  /* 0x000000000000791b */ /* 0x01ffe20003800000 */
.L_x_10739:
[----:B------:R-:W-:Y:S05]  /*194f0*/  BSYNC B1 ;  /* 0x0000000000017941 */ /* 0x000fea0003800000 */
.L_x_10738:
        /* <DEDUP_REMOVED lines=8> */
.L_x_10740:
[----:B------:R-:W-:Y:S05]  /*19580*/  BRA `(.L_x_10741) ;  /* 0xffffff7400e47947 */ /* 0x000fea000383ffff */
.L_x_10558:
[----:B------:R-:W-:Y:S01]  /*19590*/  BSSY B1, `(.L_x_10742) ;  /* 0x0000008000017945 */ /* 0x000fe20003800000 */
[----:B0-----:R-:W-:Y:S02]  /*195a0*/  IMAD.MOV.U32 R13, RZ, RZ, R4 ;  /* 0x000000ffff0d7224 */ /* 0x001fe400078e0004 */
[----:B------:R-:W-:Y:S02]  /*195b0*/  IMAD.MOV.U32 R12, RZ, RZ, 0x2 ;  /* 0x00000002ff0c7424 */ /* 0x000fe400078e00ff */
[----:B------:R-:W-:Y:S02]  /*195c0*/  IMAD.MOV.U32 R11, RZ, RZ, 0x181f ;  /* 0x0000181fff0b7424 */ /* 0x000fe400078e00ff */
[----:B------:R-:W-:-:S07]  /*195d0*/  IMAD.MOV.U32 R15, RZ, RZ, -0x1 ;  /* 0xffffffffff0f7424 */ /* 0x000fce00078e00ff */
[----:B-1234-:R-:W-:Y:S05]  /*195e0*/  WARPSYNC.COLLECTIVE R15, `(.L_x_10743) ;  /* 0x000000000f087348 */ /* 0x01efea0003c00000 */
[----:B----4-:R0:W4:Y:S02]  /*195f0*/  SHFL.IDX P6, R14, R13, R12, R11 ;  /* 0x0000000c0d0e7389 */ /* 0x01012400000c000b */
[----:B01234-:R-:W-:Y:S01]  /*19600*/  ENDCOLLECTIVE ;  /* 0x000000000000791b */ /* 0x01ffe20003800000 */
.L_x_10743:
[----:B------:R-:W-:Y:S05]  /*19610*/  BSYNC B1 ;  /* 0x0000000000017941 */ /* 0x000fea0003800000 */
.L_x_10742:
        /* <DEDUP_REMOVED lines=8> */
.L_x_10744:
[----:B------:R-:W-:Y:S05]  /*196a0*/  BRA `(.L_x_10745) ;  /* 0xffffff7800047947 */ /* 0x000fea000383ffff */
.L_x_10561:
[----:B------:R-:W-:Y:S01]  /*196b0*/  BSSY B1, `(.L_x_10746) ;  /* 0x0000008000017945 */ /* 0x000fe20003800000 */
[----:B0-----:R-:W-:Y:S01]  /*196c0*/  IMAD.MOV.U32 R13, RZ, RZ, R4 ;  /* 0x000000ffff0d7224 */ /* 0x001fe200078e0004 */
[----:B------:R-:W-:Y:S01]  /*196d0*/  MOV R15, 0xffffffff ;  /* 0xffffffff000f7802 */ /* 0x000fe20000000f00 */
[----:B------:R-:W-:Y:S02]  /*196e0*/  IMAD.MOV.U32 R12, RZ, RZ, 0x3 ;  /* 0x00000003ff0c7424 */ /* 0x000fe400078e00ff */
[----:B------:R-:W-:-:S07]  /*196f0*/  IMAD.MOV.U32 R11, RZ, RZ, 0x181f ;  /* 0x0000181fff0b7424 */ /* 0x000fce00078e00ff */
[----:B-1234-:R-:W-:Y:S05]  /*19700*/  WARPSYNC.COLLECTIVE R15, `(.L_x_10747) ;  /* 0x000000000f087348 */ /* 0x01efea0003c00000 */
[----:B------:R0:W0:Y:S02]  /*19710*/  SHFL.IDX P6, R14, R13, R12, R11 ;  /* 0x0000000c0d0e7389 */ /* 0x00002400000c000b */
[----:B01234-:R-:W-:Y:S01]  /*19720*/  ENDCOLLECTIVE ;  /* 0x000000000000791b */ /* 0x01ffe20003800000 */
.L_x_10747:
[----:B------:R-:W-:Y:S05]  /*19730*/  BSYNC B1 ;  /* 0x0000000000017941 */ /* 0x000fea0003800000 */
.L_x_10746:
        /* <DEDUP_REMOVED lines=8> */
.L_x_10748:
[----:B------:R-:W-:Y:S05]  /*197c0*/  BRA `(.L_x_10749) ;  /* 0xffffff7800247947 */ /* 0x000fea000383ffff */
.L_x_10578:
        /* <DEDUP_REMOVED lines=11> */
.L_x_10751:
[----:B------:R-:W-:Y:S05]  /*19880*/  BSYNC B1 ;  /* 0x0000000000017941 */ /* 0x000fea0003800000 */
.L_x_10750:
[----:B------:R-:W-:Y:S05]  /*19890*/  BRA `(.L_x_10752) ;  /* 0xffffff8800c87947 */ /* 0x000fea000383ffff */
.L_x_10580:
[----:B------:R-:W-:Y:S01]  /*198a0*/  BSSY B1, `(.L_x_10753) ;  /* 0x0000006000017945 */ /* 0x000fe20003800000 */
[----:B------:R-:W-:-:S07]  /*198b0*/  IMAD.MOV.U32 R15, RZ, RZ, -0x1 ;  /* 0xffffffffff0f7424 */ /* 0x000fce00078e00ff */
[----:B0-----:R-:W-:Y:S05]  /*198c0*/  WARPSYNC.COLLECTIVE R15, `(.L_x_10754) ;  /* 0x000000000f0c7348 */ /* 0x001fea0003c00000 */
[----:B------:R-:W-:Y:S02]  /*198d0*/  ELECT P6, UR62, PT ;  /* 0x00000000003e782f */ /* 0x000fe400038c0000 */
[----:B------:R-:W-:Y:S01]  /*198e0*/  MOV R14, UR62 ;  /* 0x0000003e000e7c02 */ /* 0x000fe20008000f00 */
[----:B0-----:R-:W-:Y:S10]  /*198f0*/  ENDCOLLECTIVE ;  /* 0x000000000000791b */ /* 0x001ff40003800000 */
.L_x_10754:
[----:B------:R-:W-:Y:S05]  /*19900*/  BSYNC B1 ;  /* 0x0000000000017941 */ /* 0x000fea0003800000 */
.L_x_10753:
[----:B------:R-:W-:Y:S05]  /*19910*/  BRA `(.L_x_10579) ;  /* 0xffffff8800c07947 */ /* 0x000fea000383ffff */
.L_x_10582:
[----:B0-----:R0:W1:Y:S02]  /*19920*/  SYNCS.PHASECHK.TRANS64.TRYWAIT P0, [R23+URZ+0x32420], R3 ;  /* 0x03242003170075a7 */ /* 0x001064000800017f */
[----:B-1----:R-:W-:Y:S05]  /*19930*/  @!P0 NANOSLEEP.SYNCS 0x989680 ;  /* 0x009896800000895d */ /* 0x002fea0003900000 */
[----:B------:R-:W1:Y:S02]  /*19940*/  @!P0 SYNCS.PHASECHK.TRANS64 P0, [R23+URZ+0x32420], R3 ;  /* 0x03242003170085a7 */ /* 0x000e64000800007f */
[----:B-1----:R-:W-:Y:S05]  /*19950*/  @!P0 BRA `(.L_x_10582) ;  /* 0xfffffffc00f08947 */ /* 0x002fea000383ffff */
[----:B------:R-:W-:Y:S05]  /*19960*/  BRA `(.L_x_10755) ;  /* 0xffffff8800d07947 */ /* 0x000fea000383ffff */
.L_x_10586:
[----:B0-----:R0:W1:Y:S02]  /*19970*/  SYNCS.PHASECHK.TRANS64.TRYWAIT P0, [R3+URZ+0x324a0], R6 ;  /* 0x0324a006030075a7 */ /* 0x001064000800017f */
[----:B-1----:R-:W-:Y:S05]  /*19980*/  @!P0 NANOSLEEP.SYNCS 0x989680 ;  /* 0x009896800000895d */ /* 0x002fea0003900000 */
[----:B------:R-:W1:Y:S02]  /*19990*/  @!P0 SYNCS.PHASECHK.TRANS64 P0, [R3+URZ+0x324a0], R6 ;  /* 0x0324a006030085a7 */ /* 0x000e64000800007f */
[----:B-1----:R-:W-:Y:S05]  /*199a0*/  @!P0 BRA `(.L_x_10586) ;  /* 0xfffffffc00f08947 */ /* 0x002fea000383ffff */
[----:B------:R-:W-:Y:S05]  /*199b0*/  BRA `(.L_x_10756) ;  /* 0xffffff8800e87947 */ /* 0x000fea000383ffff */
.L_x_10591:
[----:B-1----:R1:W2:Y:S02]  /*199c0*/  SYNCS.PHASECHK.TRANS64.TRYWAIT P0, [R3+URZ+0x324c0], R6 ;  /* 0x0324c006030075a7 */ /* 0x0022a4000800017f */
[----:B--2---:R-:W-:Y:S05]  /*199d0*/  @!P0 NANOSLEEP.SYNCS 0x989680 ;  /* 0x009896800000895d */ /* 0x004fea0003900000 */
[----:B------:R-:W2:Y:S02]  /*199e0*/  @!P0 SYNCS.PHASECHK.TRANS64 P0, [R3+URZ+0x324c0], R6 ;  /* 0x0324c006030085a7 */ /* 0x000ea4000800007f */
[----:B--2---:R-:W-:Y:S05]  /*199f0*/  @!P0 BRA `(.L_x_10591) ;  /* 0xfffffffc00f08947 */ /* 0x004fea000383ffff */
[----:B------:R-:W-:Y:S05]  /*19a00*/  BRA `(.L_x_10757) ;  /* 0xffffff8c00647947 */ /* 0x000fea000383ffff */
.L_x_10601:
[----:B0-----:R0:W1:Y:S02]  /*19a10*/  SYNCS.PHASECHK.TRANS64.TRYWAIT P1, [R6+URZ+0x324a0], R2 ;  /* 0x0324a002060075a7 */ /* 0x001064000802017f */
[----:B-1----:R-:W-:Y:S05]  /*19a20*/  @!P1 NANOSLEEP.SYNCS 0x989680 ;  /* 0x009896800000995d */ /* 0x002fea0003900000 */
[----:B------:R-:W1:Y:S02]  /*19a30*/  @!P1 SYNCS.PHASECHK.TRANS64 P1, [R6+URZ+0x324a0], R2 ;  /* 0x0324a002060095a7 */ /* 0x000e64000802007f */
[----:B-1----:R-:W-:Y:S05]  /*19a40*/  @!P1 BRA `(.L_x_10601) ;  /* 0xfffffffc00f09947 */ /* 0x002fea000383ffff */
[----:B------:R-:W-:Y:S05]  /*19a50*/  BRA `(.L_x_10758) ;  /* 0xffffff9000d87947 */ /* 0x000fea000383ffff */
.L_x_10606:
[----:B-1----:R1:W2:Y:S02]  /*19a60*/  SYNCS.PHASECHK.TRANS64.TRYWAIT P1, [R6+URZ+0x324c0], R2 ;  /* 0x0324c002060075a7 */ /* 0x0022a4000802017f */
[----:B--2---:R-:W-:Y:S05]  /*19a70*/  @!P1 NANOSLEEP.SYNCS 0x989680 ;  /* 0x009896800000995d */ /* 0x004fea0003900000 */
[----:B------:R-:W2:Y:S02]  /*19a80*/  @!P1 SYNCS.PHASECHK.TRANS64 P1, [R6+URZ+0x324c0], R2 ;  /* 0x0324c002060095a7 */ /* 0x000ea4000802007f */
[----:B--2---:R-:W-:Y:S05]  /*19a90*/  @!P1 BRA `(.L_x_10606) ;  /* 0xfffffffc00f09947 */ /* 0x004fea000383ffff */
[----:B------:R-:W-:Y:S05]  /*19aa0*/  BRA `(.L_x_10759) ;  /* 0xffffff9400507947 */ /* 0x000fea000383ffff */
.L_x_10622:
        /* <DEDUP_REMOVED lines=11> */
.L_x_10761:
[----:B------:R-:W-:Y:S05]  /*19b60*/  BSYNC B0 ;  /* 0x0000000000007941 */ /* 0x000fea0003800000 */
.L_x_10760:
[----:B------:R-:W-:Y:S05]  /*19b70*/  BRA `(.L_x_10762) ;  /* 0xffffffa000d47947 */ /* 0x000fea000383ffff */
.L_x_10625:
[----:B0-----:R0:W1:Y:S02]  /*19b80*/  SYNCS.PHASECHK.TRANS64.TRYWAIT P0, [R30+URZ+0x32440], R0 ;  /* 0x032440001e0075a7 */ /* 0x001064000800017f */
[----:B-1----:R-:W-:Y:S05]  /*19b90*/  @!P0 NANOSLEEP.SYNCS 0x989680 ;  /* 0x009896800000895d */ /* 0x002fea0003900000 */
[----:B------:R-:W1:Y:S02]  /*19ba0*/  @!P0 SYNCS.PHASECHK.TRANS64 P0, [R30+URZ+0x32440], R0 ;  /* 0x032440001e0085a7 */ /* 0x000e64000800007f */
[----:B-1----:R-:W-:Y:S05]  /*19bb0*/  @!P0 BRA `(.L_x_10625) ;  /* 0xfffffffc00f08947 */ /* 0x002fea000383ffff */
[----:B------:R-:W-:Y:S05]  /*19bc0*/  BRA `(.L_x_10763) ;  /* 0xffffffa000f87947 */ /* 0x000fea000383ffff */
.L_x_10626:
        /* <DEDUP_REMOVED lines=8> */
.L_x_10765:
[----:B------:R-:W-:Y:S05]  /*19c50*/  BSYNC B0 ;  /* 0x0000000000007941 */ /* 0x000fea0003800000 */
.L_x_10764:
        /* <DEDUP_REMOVED lines=9> */
.L_x_10766:
[----:B------:R-:W-:Y:S01]  /*19cf0*/  IMAD.MOV.U32 R13, RZ, RZ, R4 ;  /* 0x000000ffff0d7224 */ /* 0x000fe200078e0004 */
[----:B------:R-:W-:Y:S01]  /*19d00*/  MOV R12, 0x1 ;  /* 0x00000001000c7802 */ /* 0x000fe20000000f00 */
[----:B------:R-:W-:-:S07]  /*19d10*/  IMAD.MOV.U32 R3, RZ, RZ, R14 ;  /* 0x000000ffff037224 */ /* 0x000fce00078e000e */
[----:B------:R-:W-:Y:S05]  /*19d20*/  WARPSYNC.COLLECTIVE R15, `(.L_x_10767) ;  /* 0x000000000f087348 */ /* 0x000fea0003c00000 */
[----:B------:R0:W1:Y:S02]  /*19d30*/  SHFL.IDX P6, R14, R13, R12, R11 ;  /* 0x0000000c0d0e7389 */ /* 0x00006400000c000b */
[----:B01----:R-:W-:Y:S01]  /*19d40*/  ENDCOLLECTIVE ;  /* 0x000000000000791b */ /* 0x003fe20003800000 */
.L_x_10767:
        /* <DEDUP_REMOVED lines=15> */
.L_x_10768:
[----:B------:R-:W-:Y:S02]  /*19e40*/  @P0 IMAD R6, R5, 0x2, R23 ;  /* 0x0000000205060824 */ /* 0x000fe400078e0217 */
[----:B------:R-:W-:Y:S01]  /*19e50*/  IMAD.MOV.U32 R13, RZ, RZ, R4 ;  /* 0x000000ffff0d7224 */ /* 0x000fe200078e0004 */
[----:B------:R-:W-:Y:S01]  /*19e60*/  MOV R12, 0x2 ;  /* 0x00000002000c7802 */ /* 0x000fe20000000f00 */
[----:B------:R-:W-:-:S07]  /*19e70*/  IMAD.MOV.U32 R3, RZ, RZ, R14 ;  /* 0x000000ffff037224 */ /* 0x000fce00078e000e */
[----:B------:R-:W-:Y:S05]  /*19e80*/  WARPSYNC.COLLECTIVE R15, `(.L_x_10769) ;  /* 0x000000000f087348 */ /* 0x000fea0003c00000 */
[----:B------:R0:W1:Y:S02]  /*19e90*/  SHFL.IDX P6, R14, R13, R12, R11 ;  /* 0x0000000c0d0e7389 */ /* 0x00006400000c000b */
[----:B01----:R-:W-:Y:S01]  /*19ea0*/  ENDCOLLECTIVE ;  /* 0x000000000000791b */ /* 0x003fe20003800000 */
.L_x_10769:
        /* <DEDUP_REMOVED lines=15> */
.L_x_10770:
[----:B------:R-:W-:Y:S02]  /*19fa0*/  @P0 IMAD R6, R5, 0x2, R23 ;  /* 0x0000000205060824 */ /* 0x000fe400078e0217 */
[----:B------:R-:W-:Y:S01]  /*19fb0*/  IMAD.MOV.U32 R13, RZ, RZ, R4 ;  /* 0x000000ffff0d7224 */ /* 0x000fe200078e0004 */
[----:B------:R-:W-:Y:S01]  /*19fc0*/  MOV R12, 0x3 ;  /* 0x00000003000c7802 */ /* 0x000fe20000000f00 */
[----:B------:R-:W-:-:S07]  /*19fd0*/  IMAD.MOV.U32 R3, RZ, RZ, R14 ;  /* 0x000000ffff037224 */ /* 0x000fce00078e000e */
[----:B------:R-:W-:Y:S05]  /*19fe0*/  WARPSYNC.COLLECTIVE R15, `(.L_x_10771) ;  /* 0x000000000f087348 */ /* 0x000fea0003c00000 */
[----:B------:R0:W1:Y:S02]  /*19ff0*/  SHFL.IDX P6, R14, R13, R12, R11 ;  /* 0x0000000c0d0e7389 */ /* 0x00006400000c000b */
[----:B01----:R-:W-:Y:S01]  /*1a000*/  ENDCOLLECTIVE ;  /* 0x000000000000791b */ /* 0x003fe20003800000 */
.L_x_10771:
        /* <DEDUP_REMOVED lines=15> */
.L_x_10772:
[----:B------:R-:W-:Y:S02]  /*1a100*/  @P0 IMAD R6, R5, 0x2, R23 ;  /* 0x0000000205060824 */ /* 0x000fe400078e0217 */
[----:B------:R-:W-:Y:S01]  /*1a110*/  IMAD.MOV.U32 R13, RZ, RZ, R4 ;  /* 0x000000ffff0d7224 */ /* 0x000fe200078e0004 */
[----:B------:R-:W-:Y:S01]  /*1a120*/  MOV R12, 0x4 ;  /* 0x00000004000c7802 */ /* 0x000fe20000000f00 */
[----:B------:R-:W-:-:S07]  /*1a130*/  IMAD.MOV.U32 R3, RZ, RZ, R14 ;  /* 0x000000ffff037224 */ /* 0x000fce00078e000e */
[----:B------:R-:W-:Y:S05]  /*1a140*/  WARPSYNC.COLLECTIVE R15, `(.L_x_10773) ;  /* 0x000000000f087348 */ /* 0x000fea0003c00000 */
[----:B------:R0:W1:Y:S02]  /*1a150*/  SHFL.IDX P6, R14, R13, R12, R11 ;  /* 0x0000000c0d0e7389 */ /* 0x00006400000c000b */
[----:B01----:R-:W-:Y:S01]  /*1a160*/  ENDCOLLECTIVE ;  /* 0x000000000000791b */ /* 0x003fe20003800000 */
.L_x_10773:
        /* <DEDUP_REMOVED lines=15> */
.L_x_10774:
[----:B------:R-:W-:Y:S02]  /*1a260*/  @P0 IMAD R6, R5, 0x2, R23 ;  /* 0x0000000205060824 */ /* 0x000fe400078e0217 */
[----:B------:R-:W-:Y:S01]  /*1a270*/  IMAD.MOV.U32 R13, RZ, RZ, R4 ;  /* 0x000000ffff0d7224 */ /* 0x000fe200078e0004 */
[----:B------:R-:W-:Y:S01]  /*1a280*/  MOV R12, 0x5 ;  /* 0x00000005000c7802 */ /* 0x000fe20000000f00 */
[----:B------:R-:W-:-:S07]  /*1a290*/  IMAD.MOV.U32 R3, RZ, RZ, R14 ;  /* 0x000000ffff037224 */ /* 0x000fce00078e000e */
[----:B------:R-:W-:Y:S05]  /*1a2a0*/  WARPSYNC.COLLECTIVE R15, `(.L_x_10775) ;  /* 0x000000000f087348 */ /* 0x000fea0003c00000 */
[----:B------:R0:W1:Y:S02]  /*1a2b0*/  SHFL.IDX P6, R14, R13, R12, R11 ;  /* 0x0000000c0d0e7389 */ /* 0x00006400000c000b */
[----:B01----:R-:W-:Y:S01]  /*1a2c0*/  ENDCOLLECTIVE ;  /* 0x000000000000791b */ /* 0x003fe20003800000 */
.L_x_10775:
        /* <DEDUP_REMOVED lines=10> */
.L_x_10776:
[----:B------:R-:W-:Y:S01]  /*1a370*/  @!PT LDS RZ, [RZ] ;  /* 0x00000000fffff984 */ /* 0x000fe20000000800 */
[----:B------:R-:W-:Y:S01]  /*1a380*/  @!PT LDS RZ, [RZ] ;  /* 0x00000000fffff984 */ /* 0x000fe20000000800 */
[----:B------:R-:W-:Y:S01]  /*1a390*/  @!PT LDS RZ, [RZ] ;  /* 0x00000000fffff984 */ /* 0x000fe20000000800 */
[----:B------:R0:W-:Y:S01]  /*1a3a0*/  @P0 LDGSTS.E.BYPASS.LTC128B.128 [R6+0x1e400], desc[UR60][R2.64], !P2 ;  /* 0x1e40000002060fae */ /* 0x0001e2000d101d7c */
[----:B------:R-:W-:Y:S01]  /*1a3b0*/  IMAD.MOV.U32 R0, RZ, RZ, R14 ;  /* 0x000000ffff007224 */ /* 0x000fe200078e000e */
[----:B------:R-:W-:Y:S06]  /*1a3c0*/  BRA `(.L_x_10777) ;  /* 0xffffffa000647947 */ /* 0x000fec000383ffff */
.L_x_10631:
        /* <DEDUP_REMOVED lines=9> */
.L_x_10778:
[C---:B------:R-:W-:Y:S01]  /*1a460*/  VIADD R10, R17.reuse, 0x10 ;  /* 0x00000010110a7836 */ /* 0x040fe20000000000 */
[C---:B------:R-:W-:Y:S01]  /*1a470*/  ISETP.GE.AND P0, PT, R17.reuse, R2, PT ;  /* 0x000000021100720c */ /* 0x040fe20003f06270 */
[C---:B------:R-:W-:Y:S02]  /*1a480*/  VIADD R6, R17.reuse, 0x20 ;  /* 0x0000002011067836 */ /* 0x040fe40000000000 */
[----:B------:R-:W-:Y:S01]  /*1a490*/  VIADD R8, R17, 0x30 ;  /* 0x0000003011087836 */ /* 0x000fe20000000000 */
[----:B------:R0:W-:Y:S04]  /*1a4a0*/  STL [R1+0x20], R10 ;  /* 0x0000200a01007387 */ /* 0x0001e80000100800 */
[----:B------:R0:W-:Y:S01]  /*1a4b0*/  STL [R1+0x24], R6 ;  /* 0x0000240601007387 */ /* 0x0001e20000100800 */
[----:B------:R-:W-:-:S03]  /*1a4c0*/  IMAD.MOV.U32 R13, RZ, RZ, R0 ;  /* 0x000000ffff0d7224 */ /* 0x000fc600078e0000 */
[----:B------:R0:W-:Y:S01]  /*1a4d0*/  STL [R1+0x28], R8 ;  /* 0x0000280801007387 */ /* 0x0001e20000100800 */
[----:B------:R-:W-:-:S07]  /*1a4e0*/  IMAD.MOV.U32 R4, RZ, RZ, R14 ;  /* 0x000000ffff047224 */ /* 0x000fce00078e000e */
[----:B0-----:R-:W-:Y:S05]  /*1a4f0*/  WARPSYNC.COLLECTIVE R15, `(.L_x_10779) ;  /* 0x000000000f087348 */ /* 0x001fea0003c00000 */
[----:B------:R1:W2:Y:S02]  /*1a500*/  SHFL.IDX P6, R14, R13, R12, R11 ;  /* 0x0000000c0d0e7389 */ /* 0x0002a400000c000b */
[----:B012---:R-:W-:Y:S01]  /*1a510*/  ENDCOLLECTIVE ;  /* 0x000000000000791b */ /* 0x007fe20003800000 */
.L_x_10779:
[----:B------:R-:W-:Y:S01]  /*1a520*/  IMAD.MOV.U32 R13, RZ, RZ, R3 ;  /* 0x000000ffff0d7224 */ /* 0x000fe200078e0003 */
[----:B------:R-:W-:Y:S01]  /*1a530*/  MOV R12, 0x1 ;  /* 0x00000001000c7802 */ /* 0x000fe20000000f00 */
[----:B------:R-:W-:-:S07]  /*1a540*/  IMAD.MOV.U32 R5, RZ, RZ, R14 ;  /* 0x000000ffff057224 */ /* 0x000fce00078e000e */
[----:B------:R-:W-:Y:S05]  /*1a550*/  WARPSYNC.COLLECTIVE R15, `(.L_x_10780) ;  /* 0x000000000f087348 */ /* 0x000fea0003c00000 */
[----:B------:R0:W1:Y:S02]  /*1a560*/  SHFL.IDX P6, R14, R13, R12, R11 ;  /* 0x0000000c0d0e7389 */ /* 0x00006400000c000b */
[----:B01----:R-:W-:Y:S01]  /*1a570*/  ENDCOLLECTIVE ;  /* 0x000000000000791b */ /* 0x003fe20003800000 */
.L_x_10780:
        /* <DEDUP_REMOVED lines=15> */
.L_x_10781:
[----:B------:R-:W-:Y:S01]  /*1a670*/  IMAD.MOV.U32 R13, RZ, RZ, R3 ;  /* 0x000000ffff0d7224 */ /* 0x000fe200078e0003 */
[----:B------:R-:W-:Y:S01]  /*1a680*/  MOV R12, 0x2 ;  /* 0x00000002000c7802 */ /* 0x000fe20000000f00 */
[----:B------:R-:W-:-:S07]  /*1a690*/  IMAD.MOV.U32 R5, RZ, RZ, R14 ;  /* 0x000000ffff057224 */ /* 0x000fce00078e000e */
[----:B------:R-:W-:Y:S05]  /*1a6a0*/  WARPSYNC.COLLECTIVE R15, `(.L_x_10782) ;  /* 0x000000000f087348 */ /* 0x000fea0003c00000 */
[----:B------:R0:W1:Y:S02]  /*1a6b0*/  SHFL.IDX P6, R14, R13, R12, R11 ;  /* 0x0000000c0d0e7389 */ /* 0x00006400000c000b */
[----:B01----:R-:W-:Y:S01]  /*1a6c0*/  ENDCOLLECTIVE ;  /* 0x000000000000791b */ /* 0x003fe20003800000 */
.L_x_10782:
        /* <DEDUP_REMOVED lines=15> */
.L_x_10783:
[----:B------:R-:W-:Y:S01]  /*1a7c0*/  IMAD.MOV.U32 R13, RZ, RZ, R3 ;  /* 0x000000ffff0d7224 */ /* 0x000fe200078e0003 */
[----:B------:R-:W-:Y:S01]  /*1a7d0*/  MOV R12, 0x3 ;  /* 0x00000003000c7802 */ /* 0x000fe20000000f00 */
[----:B------:R-:W-:-:S07]  /*1a7e0*/  IMAD.MOV.U32 R5, RZ, RZ, R14 ;  /* 0x000000ffff057224 */ /* 0x000fce00078e000e */
[----:B------:R-:W-:Y:S05]  /*1a7f0*/  WARPSYNC.COLLECTIVE R15, `(.L_x_10784) ;  /* 0x000000000f087348 */ /* 0x000fea0003c00000 */
[----:B------:R0:W1:Y:S02]  /*1a800*/  SHFL.IDX P6, R14, R13, R12, R11 ;  /* 0x0000000c0d0e7389 */ /* 0x00006400000c000b */
[----:B01----:R-:W-:Y:S01]  /*1a810*/  ENDCOLLECTIVE ;  /* 0x000000000000791b */ /* 0x003fe20003800000 */
.L_x_10784:
        /* <DEDUP_REMOVED lines=10> */
.L_x_10785:
[----:B------:R-:W-:Y:S01]  /*1a8c0*/  @!PT LDS RZ, [RZ] ;  /* 0x00000000fffff984 */ /* 0x000fe20000000800 */
[----:B------:R-:W-:Y:S01]  /*1a8d0*/  @!PT LDS RZ, [RZ] ;  /* 0x00000000fffff984 */ /* 0x000fe20000000800 */
[----:B------:R-:W-:Y:S01]  /*1a8e0*/  @!PT LDS RZ, [RZ] ;  /* 0x00000000fffff984 */ /* 0x000fe20000000800 */
[----:B------:R0:W-:Y:S01]  /*1a8f0*/  @!P0 LDGSTS.E.BYPASS.LTC128B.128 [R26+0x19400], desc[UR60][R4.64], !P1 ;  /* 0x19400000041a8fae */ /* 0x0001e2000c901d7c */
[----:B------:R-:W-:Y:S01]  /*1a900*/  ISETP.GE.AND P0, PT, R8, R2, PT ;  /* 0x000000020800720c */ /* 0x000fe20003f06270 */
[----:B------:R-:W-:-:S05]  /*1a910*/  VIADD R8, R17, 0x40 ;  /* 0x0000004011087836 */ /* 0x000fca0000000000 */
[----:B------:R1:W-:Y:S01]  /*1a920*/  STL [R1+0x2c], R8 ;  /* 0x00002c0801007387 */ /* 0x0003e20000100800 */
[----:B------:R-:W-:Y:S01]  /*1a930*/  IMAD.MOV.U32 R13, RZ, RZ, R3 ;  /* 0x000000ffff0d7224 */ /* 0x000fe200078e0003 */
[----:B------:R-:W-:Y:S01]  /*1a940*/  MOV R12, 0x4 ;  /* 0x00000004000c7802 */ /* 0x000fe20000000f00 */
[----:B0-----:R-:W-:-:S07]  /*1a950*/  IMAD.MOV.U32 R4, RZ, RZ, R14 ;  /* 0x000000ffff047224 */ /* 0x001fce00078e000e */
[----:B-1----:R-:W-:Y:S05]  /*1a960*/  WARPSYNC.COLLECTIVE R15, `(.L_x_10786) ;  /* 0x000000000f087348 */ /* 0x002fea0003c00000 */
[----:B------:R0:W2:Y:S02]  /*1a970*/  SHFL.IDX P6, R14, R13, R12, R11 ;  /* 0x0000000c0d0e7389 */ /* 0x0000a400000c000b */
[----:B012---:R-:W-:Y:S01]  /*1a980*/  ENDCOLLECTIVE ;  /* 0x000000000000791b */ /* 0x007fe20003800000 */
.L_x_10786:
        /* <DEDUP_REMOVED lines=10> */
.L_x_10787:
        /* <DEDUP_REMOVED lines=13> */
.L_x_10788:
        /* <DEDUP_REMOVED lines=10> */
.L_x_10789:
        /* <DEDUP_REMOVED lines=13> */
.L_x_10790:
        /* <DEDUP_REMOVED lines=10> */
.L_x_10791:
[----:B------:R-:W-:Y:S01]  /*1ad10*/  @!PT LDS RZ, [RZ] ;  /* 0x00000000fffff984 */ /* 0x000fe20000000800 */
[----:B------:R-:W-:Y:S01]  /*1ad20*/  @!PT LDS RZ, [RZ] ;  /* 0x00000000fffff984 */ /* 0x000fe20000000800 */
[----:B------:R-:W-:Y:S01]  /*1ad30*/  @!PT LDS RZ, [RZ] ;  /* 0x00000000fffff984 */ /* 0x000fe20000000800 */
[----:B------:R0:W-:Y:S01]  /*1ad40*/  @!P0 LDGSTS.E.BYPASS.LTC128B.128 [R26+0x1ac00], desc[UR60][R4.64], !P1 ;  /* 0x1ac00000041a8fae */ /* 0x0001e2000c901d7c */
[----:B------:R-:W-:Y:S01]  /*1ad50*/  ISETP.GE.AND P0, PT, R8, R2, PT ;  /* 0x000000020800720c */ /* 0x000fe20003f06270 */
[----:B------:R-:W-:Y:S01]  /*1ad60*/  IMAD.MOV.U32 R13, RZ, RZ, R3 ;  /* 0x000000ffff0d7224 */ /* 0x000fe200078e0003 */
[----:B------:R-:W-:Y:S01]  /*1ad70*/  MOV R12, 0x7 ;  /* 0x00000007000c7802 */ /* 0x000fe20000000f00 */
[----:B0-----:R-:W-:-:S10]  /*1ad80*/  IMAD.MOV.U32 R4, RZ, RZ, R14 ;  /* 0x000000ffff047224 */ /* 0x001fd400078e000e */
[----:B------:R-:W-:Y:S05]  /*1ad90*/  WARPSYNC.COLLECTIVE R15, `(.L_x_10792) ;  /* 0x000000000f087348 */ /* 0x000fea0003c00000 */
[----:B------:R0:W1:Y:S02]  /*1ada0*/  SHFL.IDX P6, R14, R13, R12, R11 ;  /* 0x0000000c0d0e7389 */ /* 0x00006400000c000b */
[----:B01----:R-:W-:Y:S01]  /*1adb0*/  ENDCOLLECTIVE ;  /* 0x000000000000791b */ /* 0x003fe20003800000 */
.L_x_10792:
        /* <DEDUP_REMOVED lines=10> */
.L_x_10793:
[----:B------:R-:W-:Y:S01]  /*1ae60*/  @!PT LDS RZ, [RZ] ;  /* 0x00000000fffff984 */ /* 0x000fe20000000800 */
[----:B------:R-:W-:Y:S01]  /*1ae70*/  @!PT LDS RZ, [RZ] ;  /* 0x00000000fffff984 */ /* 0x000fe20000000800 */
[----:B------:R-:W-:Y:S01]  /*1ae80*/  @!PT LDS RZ, [RZ] ;  /* 0x00000000fffff984 */ /* 0x000fe20000000800 */
[----:B------:R0:W-:Y:S01]  /*1ae90*/  @!P0 LDGSTS.E.BYPASS.LTC128B.128 [R26+0x1b400], desc[UR60][R4.64], !P1 ;  /* 0x1b400000041a8fae */ /* 0x0001e2000c901d7c */
[----:B------:R-:W-:Y:S01]  /*1aea0*/  IMAD.MOV.U32 R0, RZ, RZ, R14 ;  /* 0x000000ffff007224 */ /* 0x000fe200078e000e */
[----:B------:R-:W-:Y:S06]  /*1aeb0*/  BRA `(.L_x_10794) ;  /* 0xffffffa000b87947 */ /* 0x000fec000383ffff */
.L_x_10635:
[----:B------:R-:W2:Y:S04]  /*1aec0*/  LDL.LU R14, [R1+0x18] ;  /* 0x00001800010e7983 */ /* 0x000ea80000300800 */
[----:B------:R-:W3:Y:S04]  /*1aed0*/  LDL.LU R13, [R1+0x20] ;  /* 0x00002000010d7983 */ /* 0x000ee80000300800 */
[----:B------:R-:W4:Y:S04]  /*1aee0*/  LDL.LU R12, [R1+0x24] ;  /* 0x00002400010c7983 */ /* 0x000f280000300800 */
[----:B------:R-:W5:Y:S04]  /*1aef0*/  LDL.LU R11, [R1+0x28] ;  /* 0x00002800010b7983 */ /* 0x000f680000300800 */
[----:B------:R-:W5:Y:S04]  /*1af00*/  LDL.LU R10, [R1+0x2c] ;  /* 0x00002c00010a7983 */ /* 0x000f680000300800 */
[----:B------:R-:W5:Y:S04]  /*1af10*/  LDL.LU R9, [R1+0x30] ;  /* 0x0000300001097983 */ /* 0x000f680000300800 */
[----:B------:R-:W5:Y:S01]  /*1af20*/  LDL.LU R8, [R1+0x38] ;  /* 0x0000380001087983 */ /* 0x000f620000300800 */
[----:B------:R-:W-:Y:S01]  /*1af30*/  LOP3.LUT R22, R22, 0xfffff7ff, RZ, 0xc0, !PT ;  /* 0xfffff7ff16167812 */ /* 0x000fe200078ec0ff */
[----:B------:R-:W-:Y:S01]  /*1af40*/  BSSY B0, `(.L_x_10795) ;  /* 0x0000019000007945 */ /* 0x000fe20003800000 */
[----:B------:R-:W-:Y:S01]  /*1af50*/  MOV R15, 0xffffffff ;  /* 0xffffffff000f7802 */ /* 0x000fe20000000f00 */
[----:B--2---:R-:W-:-:S05]  /*1af60*/  IMAD R5, R14, R6, RZ ;  /* 0x000000060e057224 */ /* 0x004fca00078e02ff */
[-C--:B------:R-:W-:Y:S02]  /*1af70*/  ISETP.GE.AND P0, PT, R17, R5.reuse, PT ;  /* 0x000000051100720c */ /* 0x080fe40003f06270 */
[-C--:B---3--:R-:W-:Y:S01]  /*1af80*/  ISETP.GE.AND P6, PT, R13, R5.reuse, PT ;  /* 0x000000050d00720c */ /* 0x088fe20003fc6270 */
[----:B------:R-:W-:Y:S01]  /*1af90*/  IMAD.MOV.U32 R13, RZ, RZ, R0 ;  /* 0x000000ffff0d7224 */ /* 0x000fe200078e0000 */
[----:B----4-:R-:W-:Y:S01]  /*1afa0*/  ISETP.GE.AND P5, PT, R12, R5, PT ;  /* 0x000000050c00720c */ /* 0x010fe20003fa6270 */
[----:B------:R-:W-:-:S08]  /*1afb0*/  IMAD.MOV.U32 R12, RZ, RZ, RZ ;  /* 0x000000ffff0c7224 */ /* 0x000fd000078e00ff */
[----:B------:R-:W-:Y:S02]  /*1afc0*/  @P0 LOP3.LUT R22, R22, 0x800, RZ, 0xfc, !PT ;  /* 0x0000080016160812 */ /* 0x000fe400078efcff */
[----:B-----5:R-:W-:Y:S01]  /*1afd0*/  ISETP.GE.AND P0, PT, R11, R5, PT ;  /* 0x000000050b00720c */ /* 0x020fe20003f06270 */
[----:B------:R-:W-:Y:S01]  /*1afe0*/  IMAD.MOV.U32 R11, RZ, RZ, 0x181f ;  /* 0x0000181fff0b7424 */ /* 0x000fe200078e00ff */
[----:B------:R-:W-:-:S04]  /*1aff0*/  LOP3.LUT R22, R22, 0xfffffbff, RZ, 0xc0, !PT ;  /* 0xfffffbff16167812 */ /* 0x000fc800078ec0ff */
[----:B------:R-:W-:Y:S02]  /*1b000*/  @P6 LOP3.LUT R22, R22, 0x400, RZ, 0xfc, !PT ;  /* 0x0000040016166812 */ /* 0x000fe400078efcff */
[----:B------:R-:W-:Y:S02]  /*1b010*/  ISETP.GE.AND P6, PT, R10, R5, PT ;  /* 0x000000050a00720c */ /* 0x000fe40003fc6270 */
[----:B------:R-:W-:-:S04]  /*1b020*/  LOP3.LUT R22, R22, 0xfffffdff, RZ, 0xc0, !PT ;  /* 0xfffffdff16167812 */ /* 0x000fc800078ec0ff */
[----:B------:R-:W-:Y:S02]  /*1b030*/  @P5 LOP3.LUT R22, R22, 0x200, RZ, 0xfc, !PT ;  /* 0x0000020016165812 */ /* 0x000fe400078efcff */
[----:B------:R-:W-:Y:S02]  /*1b040*/  ISETP.GE.AND P5, PT, R9, R5, PT ;  /* 0x000000050900720c */ /* 0x000fe40003fa6270 */
[----:B------:R-:W-:-:S04]  /*1b050*/  LOP3.LUT R22, R22, 0xfffffeff, RZ, 0xc0, !PT ;  /* 0xfffffeff16167812 */ /* 0x000fc800078ec0ff */
[----:B------:R-:W-:Y:S02]  /*1b060*/  @P0 LOP3.LUT R22, R22, 0x100, RZ, 0xfc, !PT ;  /* 0x0000010016160812 */ /* 0x000fe400078efcff */
[----:B------:R-:W-:Y:S02]  /*1b070*/  ISETP.GE.AND P0, PT, R8, R5, PT ;  /* 0x000000050800720c */ /* 0x000fe40003f06270 */
[----:B------:R-:W-:-:S04]  /*1b080*/  LOP3.LUT R22, R22, 0xffffff7f, RZ, 0xc0, !PT ;  /* 0xffffff7f16167812 */ /* 0x000fc800078ec0ff */
[----:B------:R-:W-:-:S07]  /*1b090*/  @P6 LOP3.LUT R22, R22, 0x80, RZ, 0xfc, !PT ;  /* 0x0000008016166812 */ /* 0x000fce00078efcff */
[----:B------:R-:W-:Y:S05]  /*1b0a0*/  WARPSYNC.COLLECTIVE R15, `(.L_x_10796) ;  /* 0x000000000f087348 */ /* 0x000fea0003c00000 */
[----:B------:R0:W1:Y:S02]  /*1b0b0*/  SHFL.IDX P6, R14, R13, R12, R11 ;  /* 0x0000000c0d0e7389 */ /* 0x00006400000c000b */
[----:B01----:R-:W-:Y:S01]  /*1b0c0*/  ENDCOLLECTIVE ;  /* 0x000000000000791b */ /* 0x003fe20003800000 */
.L_x_10796:
[----:B------:R-:W-:Y:S05]  /*1b0d0*/  BSYNC B0 ;  /* 0x0000000000007941 */ /* 0x000fea0003800000 */
.L_x_10795:
        /* <DEDUP_REMOVED lines=11> */
.L_x_10797:
[----:B------:R-:W-:-:S04]  /*1b190*/  LOP3.LUT R22, R22, 0xffffdfff, RZ, 0xc0, !PT ;  /* 0xffffdfff16167812 */ /* 0x000fc800078ec0ff */
[----:B------:R-:W-:-:S04]  /*1b1a0*/  @P0 LOP3.LUT R22, R22, 0x2000, RZ, 0xfc, !PT ;  /* 0x0000200016160812 */ /* 0x000fc800078efcff */
[----:B------:R-:W-:Y:S01]  /*1b1b0*/  LOP3.LUT P0, RZ, R22, 0x800, RZ, 0xc0, !PT ;  /* 0x0000080016ff7812 */ /* 0x000fe2000780c0ff */
[----:B------:R-:W-:Y:S02]  /*1b1c0*/  IMAD.MOV.U32 R13, RZ, RZ, R0 ;  /* 0x000000ffff0d7224 */ /* 0x000fe400078e0000 */
[----:B------:R-:W-:Y:S02]  /*1b1d0*/  IMAD.MOV.U32 R12, RZ, RZ, 0x1 ;  /* 0x00000001ff0c7424 */ /* 0x000fe400078e00ff */
[----:B------:R-:W-:-:S08]  /*1b1e0*/  IMAD.MOV.U32 R3, RZ, RZ, R14 ;  /* 0x000000ffff037224 */ /* 0x000fd000078e000e */
[----:B------:R-:W-:-:S04]  /*1b1f0*/  @!P0 LEA R3, P6, R7, R3, 0x1 ;  /* 0x0000000307038211 */ /* 0x000fc800078c08ff */
[----:B------:R-:W-:-:S04]  /*1b200*/  @!P0 IADD3.X R2, RZ, R2, RZ, P6, !PT ;  /* 0x00000002ff028210 */ /* 0x000fc800037fe4ff */
[----:B------:R-:W-:-:S07]  /*1b210*/  @!P0 LOP3.LUT R3, R3, R2, RZ, 0x3c, !PT ;  /* 0x0000000203038212 */ /* 0x000fce00078e3cff */
[----:B------:R-:W-:Y:S05]  /*1b220*/  WARPSYNC.COLLECTIVE R15, `(.L_x_10798) ;  /* 0x000000000f087348 */ /* 0x000fea0003c00000 */
[----:B------:R0:W1:Y:S02]  /*1b230*/  SHFL.IDX P6, R14, R13, R12, R11 ;  /* 0x0000000c0d0e7389 */ /* 0x00006400000c000b */
[----:B01----:R-:W-:Y:S01]  /*1b240*/  ENDCOLLECTIVE ;  /* 0x000000000000791b */ /* 0x003fe20003800000 */
.L_x_10798:
[----:B------:R-:W-:-:S04]  /*1b250*/  @!P0 LOP3.LUT R2, R3, R2, RZ, 0x3c, !PT ;  /* 0x0000000203028212 */ /* 0x000fc800078e3cff */
[----:B------:R-:W-:-:S05]  /*1b260*/  @!P0 LOP3.LUT R3, R3, R2, RZ, 0x3c, !PT ;  /* 0x0000000203038212 */ /* 0x000fca00078e3cff */
        /* <DEDUP_REMOVED lines=13> */
.L_x_10799:
[----:B------:R-:W-:Y:S01]  /*1b340*/  MOV R13, R0 ;  /* 0x00000000000d7202 */ /* 0x000fe20000000f00 */
[----:B------:R-:W-:Y:S02]  /*1b350*/  IMAD.MOV.U32 R12, RZ, RZ, 0x2 ;  /* 0x00000002ff0c7424 */ /* 0x000fe400078e00ff */
[----:B------:R-:W-:-:S05]  /*1b360*/  IMAD.MOV.U32 R2, RZ, RZ, R14 ;  /* 0x000000ffff027224 */ /* 0x000fca00078e000e */
[----:B------:R-:W-:-:S05]  /*1b370*/  @!P5 LEA R2, P6, R7, R2, 0x1 ;  /* 0x000000020702d211 */ /* 0x000fca00078c08ff */
[----:B------:R-:W-:-:S05]  /*1b380*/  @!P5 IMAD.X R3, RZ, RZ, R6, P6 ;  /* 0x000000ffff03d224 */ /* 0x000fca00030e0606 */
[----:B------:R-:W-:Y:S01]  /*1b390*/  @!PT LDS RZ, [RZ] ;  /* 0x00000000fffff984 */ /* 0x000fe20000000800 */
[----:B------:R-:W-:Y:S01]  /*1b3a0*/  @!PT LDS RZ, [RZ] ;  /* 0x00000000fffff984 */ /* 0x000fe20000000800 */
[----:B------:R-:W-:Y:S01]  /*1b3b0*/  @!PT LDS RZ, [RZ] ;  /* 0x00000000fffff984 */ /* 0x000fe20000000800 */
[----:B------:R0:W-:Y:S03]  /*1b3c0*/  @!P5 LDGSTS.E.BYPASS.LTC128B.128 [R26+0x22c00], desc[UR60][R2.64], !P4 ;  /* 0x22c00000021adfae */ /* 0x0001e6000e101d7c */
[----:B0-----:R-:W-:Y:S05]  /*1b3d0*/  WARPSYNC.COLLECTIVE R15, `(.L_x_10800) ;  /* 0x000000000f087348 */ /* 0x001fea0003c00000 */
[----:B------:R1:W2:Y:S02]  /*1b3e0*/  SHFL.IDX P6, R14, R13, R12, R11 ;  /* 0x0000000c0d0e7389 */ /* 0x0002a400000c000b */
[----:B012---:R-:W-:Y:S01]  /*1b3f0*/  ENDCOLLECTIVE ;  /* 0x000000000000791b */ /* 0x007fe20003800000 */
.L_x_10800:
[----:B------:R-:W-:Y:S01]  /*1b400*/  @!PT LDS RZ, [RZ] ;  /* 0x00000000fffff984 */ /* 0x000fe20000000800 */
[----:B------:R-:W-:Y:S01]  /*1b410*/  @!PT LDS RZ, [RZ] ;  /* 0x00000000fffff984 */ /* 0x000fe20000000800 */
[----:B------:R-:W-:Y:S01]  /*1b420*/  @!PT LDS RZ, [RZ] ;  /* 0x00000000fffff984 */ /* 0x000fe20000000800 */
[----:B------:R0:W-:Y:S04]  /*1b430*/  @!P5 LDGSTS.E.BYPASS.LTC128B.128 [R26+0x26c00], desc[UR60][R2.64+0x80], !P3 ;  /* 0x26c00080021adfae */ /* 0x0001e8000d901d7c */
[----:B------:R0:W-:Y:S04]  /*1b440*/  @!P5 LDGSTS.E.BYPASS.LTC128B.128 [R26+0x2ac00], desc[UR60][R2.64+0x100], !P2 ;  /* 0x2ac00100021adfae */ /* 0x0001e8000d101d7c */
[----:B------:R0:W-:Y:S01]  /*1b450*/  @!P5 LDGSTS.E.BYPASS.LTC128B.128 [R26+0x2ec00], desc[UR60][R2.64+0x180], !P1 ;  /* 0x2ec00180021adfae */ /* 0x0001e2000c901d7c */
[----:B------:R-:W-:Y:S01]  /*1b460*/  LOP3.LUT P5, RZ, R22, 0x100, RZ, 0xc0, !PT ;  /* 0x0000010016ff7812 */ /* 0x000fe200078ac0ff */
[----:B------:R-:W-:-:S02]  /*1b470*/  IMAD.MOV.U32 R13, RZ, RZ, R4 ;  /* 0x000000ffff0d7224 */ /* 0x000fc400078e0004 */
[----:B------:R-:W-:-:S10]  /*1b480*/  IMAD.MOV.U32 R6, RZ, RZ, R14 ;  /* 0x000000ffff067224 */ /* 0x000fd400078e000e */
[----:B0-----:R-:W-:Y:S05]  /*1b490*/  WARPSYNC.COLLECTIVE R15, `(.L_x_10801) ;  /* 0x000000000f087348 */ /* 0x001fea0003c00000 */
[----:B------:R1:W2:Y:S02]  /*1b4a0*/  SHFL.IDX P6, R14, R13, R12, R11 ;  /* 0x0000000c0d0e7389 */ /* 0x0002a400000c000b */
[----:B012---:R-:W-:Y:S01]  /*1b4b0*/  ENDCOLLECTIVE ;  /* 0x000000000000791b */ /* 0x007fe20003800000 */
.L_x_10801:
[----:B------:R-:W-:Y:S01]  /*1b4c0*/  IMAD.MOV.U32 R13, RZ, RZ, R0 ;  /* 0x000000ffff0d7224 */ /* 0x000fe200078e0000 */
[----:B------:R-:W-:Y:S01]  /*1b4d0*/  MOV R12, 0x3 ;  /* 0x00000003000c7802 */ /* 0x000fe20000000f00 */
        /* <DEDUP_REMOVED lines=10> */
.L_x_10802:
        /* <DEDUP_REMOVED lines=12> */
.L_x_10803:
[----:B------:R-:W-:Y:S02]  /*1b640*/  IMAD.MOV.U32 R13, RZ, RZ, R0 ;  /* 0x000000ffff0d7224 */ /* 0x000fe400078e0000 */
        /* <DEDUP_REMOVED lines=11> */
.L_x_10804:
[----:B------:R-:W-:Y:S01]  /*1b700*/  @!PT LDS RZ, [RZ] ;  /* 0x00000000fffff984 */ /* 0x000fe20000000800 */
[----:B------:R-:W-:Y:S01]  /*1b710*/  @!PT LDS RZ, [RZ] ;  /* 0x00000000fffff984 */ /* 0x000fe20000000800 */
[----:B------:R-:W-:Y:S01]  /*1b720*/  @!PT LDS RZ, [RZ] ;  /* 0x00000000fffff984 */ /* 0x000fe20000000800 */
[----:B------:R0:W-:Y:S04]  /*1b730*/  @!P5 LDGSTS.E.BYPASS.LTC128B.128 [R26+0x27c00], desc[UR60][R2.64+0x80], !P3 ;  /* 0x27c00080021adfae */ /* 0x0001e8000d901d7c */
[----:B------:R0:W-:Y:S04]  /*1b740*/  @!P5 LDGSTS.E.BYPASS.LTC128B.128 [R26+0x2bc00], desc[UR60][R2.64+0x100], !P2 ;  /* 0x2bc00100021adfae */ /* 0x0001e8000d101d7c */
[----:B------:R0:W-:Y:S01]  /*1b750*/  @!P5 LDGSTS.E.BYPASS.LTC128B.128 [R26+0x2fc00], desc[UR60][R2.64+0x180], !P1 ;  /* 0x2fc00180021adfae */ /* 0x0001e2000c901d7c */
[----:B------:R-:W-:Y:S01]  /*1b760*/  LOP3.LUT P5, RZ, R22, 0x4000, RZ, 0xc0, !PT ;  /* 0x0000400016ff7812 */ /* 0x000fe200078ac0ff */
[----:B------:R-:W-:Y:S01]  /*1b770*/  IMAD.MOV.U32 R13, RZ, RZ, R4 ;  /* 0x000000ffff0d7224 */ /* 0x000fe200078e0004 */
[----:B------:R-:W-:-:S11]  /*1b780*/  MOV R6, R14 ;  /* 0x0000000e00067202 */ /* 0x000fd60000000f00 */
[----:B0-----:R-:W-:Y:S05]  /*1b790*/  WARPSYNC.COLLECTIVE R15, `(.L_x_10805) ;  /* 0x000000000f087348 */ /* 0x001fea0003c00000 */
[----:B------:R1:W2:Y:S02]  /*1b7a0*/  SHFL.IDX P6, R14, R13, R12, R11 ;  /* 0x0000000c0d0e7389 */ /* 0x0002a400000c000b */
[----:B012---:R-:W-:Y:S01]  /*1b7b0*/  ENDCOLLECTIVE ;  /* 0x000000000000791b */ /* 0x007fe20003800000 */
.L_x_10805:
        /* <DEDUP_REMOVED lines=12> */
.L_x_10806:
[----:B------:R-:W-:Y:S01]  /*1b880*/  @!PT LDS RZ, [RZ] ;  /* 0x00000000fffff984 */ /* 0x000fe20000000800 */
[----:B------:R-:W-:Y:S01]  /*1b890*/  @!PT LDS RZ, [RZ] ;  /* 0x00000000fffff984 */ /* 0x000fe20000000800 */
[----:B------:R-:W-:Y:S01]  /*1b8a0*/  @!PT LDS RZ, [RZ] ;  /* 0x00000000fffff984 */ /* 0x000fe20000000800 */
[----:B------:R0:W-:Y:S04]  /*1b8b0*/  @!P0 LDGSTS.E.BYPASS.LTC128B.128 [R26+0x28400], desc[UR60][R2.64+0x80], !P3 ;  /* 0x28400080021a8fae */ /* 0x0001e8000d901d7c */
[----:B------:R0:W-:Y:S04]  /*1b8c0*/  @!P0 LDGSTS.E.BYPASS.LTC128B.128 [R26+0x2c400], desc[UR60][R2.64+0x100], !P2 ;  /* 0x2c400100021a8fae */ /* 0x0001e8000d101d7c */
[----:B------:R0:W-:Y:S01]  /*1b8d0*/  @!P0 LDGSTS.E.BYPASS.LTC128B.128 [R26+0x30400], desc[UR60][R2.64+0x180], !P1 ;  /* 0x30400180021a8fae */ /* 0x0001e2000c901d7c */
[----:B------:R-:W-:Y:S02]  /*1b8e0*/  LOP3.LUT P0, RZ, R22, 0x2000, RZ, 0xc0, !PT ;  /* 0x0000200016ff7812 */ /* 0x000fe4000780c0ff */
[----:B------:R-:W-:Y:S01]  /*1b8f0*/  MOV R13, R4 ;  /* 0x00000004000d7202 */ /* 0x000fe20000000f00 */
[----:B------:R-:W-:-:S10]  /*1b900*/  IMAD.MOV.U32 R6, RZ, RZ, R14 ;  /* 0x000000ffff067224 */ /* 0x000fd400078e000e */
[----:B0-----:R-:W-:Y:S05]  /*1b910*/  WARPSYNC.COLLECTIVE R15, `(.L_x_10807) ;  /* 0x000000000f087348 */ /* 0x001fea0003c00000 */
[----:B------:R1:W2:Y:S02]  /*1b920*/  SHFL.IDX P6, R14, R13, R12, R11 ;  /* 0x0000000c0d0e7389 */ /* 0x0002a400000c000b */
[----:B012---:R-:W-:Y:S01]  /*1b930*/  ENDCOLLECTIVE ;  /* 0x000000000000791b */ /* 0x007fe20003800000 */
.L_x_10807:
        /* <DEDUP_REMOVED lines=12> */
.L_x_10808:
[----:B------:R-:W-:Y:S01]  /*1ba00*/  @!PT LDS RZ, [RZ] ;  /* 0x00000000fffff984 */ /* 0x000fe20000000800 */
[----:B------:R-:W-:Y:S01]  /*1ba10*/  @!PT LDS RZ, [RZ] ;  /* 0x00000000fffff984 */ /* 0x000fe20000000800 */
[----:B------:R-:W-:Y:S01]  /*1ba20*/  @!PT LDS RZ, [RZ] ;  /* 0x00000000fffff984 */ /* 0x000fe20000000800 */
[----:B------:R0:W-:Y:S04]  /*1ba30*/  @!P5 LDGSTS.E.BYPASS.LTC128B.128 [R26+0x28c00], desc[UR60][R2.64+0x80], !P3 ;  /* 0x28c00080021adfae */ /* 0x0001e8000d901d7c */
[----:B------:R0:W-:Y:S04]  /*1ba40*/  @!P5 LDGSTS.E.BYPASS.LTC128B.128 [R26+0x2cc00], desc[UR60][R2.64+0x100], !P2 ;  /* 0x2cc00100021adfae */ /* 0x0001e8000d101d7c */
[----:B------:R0:W-:Y:S01]  /*1ba50*/  @!P5 LDGSTS.E.BYPASS.LTC128B.128 [R26+0x30c00], desc[UR60][R2.64+0x180], !P1 ;  /* 0x30c00180021adfae */ /* 0x0001e2000c901d7c */
[----:B------:R-:W-:Y:S02]  /*1ba60*/  IMAD.MOV.U32 R13, RZ, RZ, R4 ;  /* 0x000000ffff0d7224 */ /* 0x000fe400078e0004 */
[----:B------:R-:W-:-:S07]  /*1ba70*/  IMAD.MOV.U32 R6, RZ, RZ, R14 ;  /* 0x000000ffff067224 */ /* 0x000fce00078e000e */
[----:B0-----:R-:W-:Y:S05]  /*1ba80*/  WARPSYNC.COLLECTIVE R15, `(.L_x_10809) ;  /* 0x000000000f087348 */ /* 0x001fea0003c00000 */
[----:B------:R1:W2:Y:S02]  /*1ba90*/  SHFL.IDX P6, R14, R13, R12, R11 ;  /* 0x0000000c0d0e7389 */ /* 0x0002a400000c000b */
[----:B012---:R-:W-:Y:S01]  /*1baa0*/  ENDCOLLECTIVE ;  /* 0x000000000000791b */ /* 0x007fe20003800000 */
.L_x_10809:
[----:B------:R-:W-:Y:S02]  /*1bab0*/  IMAD.MOV.U32 R13, RZ, RZ, R0 ;  /* 0x000000ffff0d7224 */ /* 0x000fe400078e0000 */
[----:B------:R-:W-:Y:S01]  /*1bac0*/  IMAD.MOV.U32 R12, RZ, RZ, 0x7 ;  /* 0x00000007ff0c7424 */ /* 0x000fe200078e00ff */
[----:B------:R-:W-:-:S07]  /*1bad0*/  MOV R2, R14 ;  /* 0x0000000e00027202 */ /* 0x000fce0000000f00 */
[----:B------:R-:W-:Y:S05]  /*1bae0*/  WARPSYNC.COLLECTIVE R15, `(.L_x_10810) ;  /* 0x000000000f087348 */ /* 0x000fea0003c00000 */
[----:B------:R0:W1:Y:S02]  /*1baf0*/  SHFL.IDX P6, R14, R13, R12, R11 ;  /* 0x0000000c0d0e7389 */ /* 0x00006400000c000b */
[----:B01----:R-:W-:Y:S01]  /*1bb00*/  ENDCOLLECTIVE ;  /* 0x000000000000791b */ /* 0x003fe20003800000 */
.L_x_10810:
        /* <DEDUP_REMOVED lines=14> */
.L_x_10811:
[----:B------:R-:W-:Y:S01]  /*1bbf0*/  IMAD.MOV.U32 R2, RZ, RZ, R14 ;  /* 0x000000ffff027224 */ /* 0x000fe200078e000e */
[----:B------:R-:W-:Y:S06]  /*1bc00*/  BRA `(.L_x_10812) ;  /* 0xffffffa000207947 */ /* 0x000fec000383ffff */
.L_x_10640:
[----:B0-----:R0:W1:Y:S02]  /*1bc10*/  SYNCS.PHASECHK.TRANS64.TRYWAIT P0, [R23+URZ+0x32420], R0 ;  /* 0x03242000170075a7 */ /* 0x001064000800017f */
[----:B-1----:R-:W-:Y:S05]  /*1bc20*/  @!P0 NANOSLEEP.SYNCS 0x989680 ;  /* 0x009896800000895d */ /* 0x002fea0003900000 */
[----:B------:R-:W1:Y:S02]  /*1bc30*/  @!P0 SYNCS.PHASECHK.TRANS64 P0, [R23+URZ+0x32420], R0 ;  /* 0x03242000170085a7 */ /* 0x000e64000800007f */
[----:B-1----:R-:W-:Y:S05]  /*1bc40*/  @!P0 BRA `(.L_x_10640) ;  /* 0xfffffffc00f08947 */ /* 0x002fea000383ffff */
[----:B------:R-:W-:Y:S05]  /*1bc50*/  BRA `(.L_x_10813) ;  /* 0xffffffa000947947 */ /* 0x000fea000383ffff */
.L_x_10643:
[----:B0-----:R0:W1:Y:S02]  /*1bc60*/  SYNCS.PHASECHK.TRANS64.TRYWAIT P0, [R30+URZ+0x32460], R3 ;  /* 0x032460031e0075a7 */ /* 0x001064000800017f */
[----:B-1----:R-:W-:Y:S05]  /*1bc70*/  @!P0 NANOSLEEP.SYNCS 0x989680 ;  /* 0x009896800000895d */ /* 0x002fea0003900000 */
[----:B------:R-:W1:Y:S02]  /*1bc80*/  @!P0 SYNCS.PHASECHK.TRANS64 P0, [R30+URZ+0x32460], R3 ;  /* 0x032460031e0085a7 */ /* 0x000e64000800007f */
[----:B-1----:R-:W-:Y:S05]  /*1bc90*/  @!P0 BRA `(.L_x_10643) ;  /* 0xfffffffc00f08947 */ /* 0x002fea000383ffff */
[----:B------:R-:W-:Y:S05]  /*1bca0*/  BRA `(.L_x_10814) ;  /* 0xffffffa000bc7947 */ /* 0x000fea000383ffff */
.L_x_10644:
        /* <DEDUP_REMOVED lines=8> */
.L_x_10816:
[----:B------:R-:W-:Y:S05]  /*1bd30*/  BSYNC B0 ;  /* 0x0000000000007941 */ /* 0x000fea0003800000 */
.L_x_10815:
        /* <DEDUP_REMOVED lines=12> */
.L_x_10817:
        /* <DEDUP_REMOVED lines=8> */
.L_x_10818:
[----:B------:R-:W-:-:S05]  /*1be80*/  LOP3.LUT R8, R8, 0x38, RZ, 0xc0, !PT ;  /* 0x0000003808087812 */ /* 0x000fca00078ec0ff */
[----:B------:R-:W-:-:S05]  /*1be90*/  IMAD.SHL.U32 R0, R8, 0x2, RZ ;  /* 0x0000000208007824 */ /* 0x000fca00078e00ff */
[----:B------:R-:W-:Y:S01]  /*1bea0*/  IADD3 R2, P0, R2, R0, RZ ;  /* 0x0000000002027210 */ /* 0x000fe20007f1e0ff */
[----:B------:R-:W-:-:S04]  /*1beb0*/  IMAD.MOV.U32 R13, RZ, RZ, R5 ;  /* 0x000000ffff0d7224 */ /* 0x000fc800078e0005 */
        /* <DEDUP_REMOVED lines=16> */
.L_x_10819:
[----:B------:R-:W-:Y:S02]  /*1bfc0*/  IMAD.MOV.U32 R13, RZ, RZ, R6 ;  /* 0x000000ffff0d7224 */ /* 0x000fe400078e0006 */
[----:B------:R-:W-:Y:S01]  /*1bfd0*/  IMAD.MOV.U32 R12, RZ, RZ, 0x2 ;  /* 0x00000002ff0c7424 */ /* 0x000fe200078e00ff */
[----:B------:R-:W-:-:S13]  /*1bfe0*/  IADD3 R2, P3, R14, R0, RZ ;  /* 0x000000000e027210 */ /* 0x000fda0007f7e0ff */
[----:B------:R-:W-:Y:S05]  /*1bff0*/  WARPSYNC.COLLECTIVE R15, `(.L_x_10820) ;  /* 0x000000000f087348 */ /* 0x000fea0003c00000 */
[----:B------:R0:W1:Y:S02]  /*1c000*/  SHFL.IDX P6, R14, R13, R12, R11 ;  /* 0x0000000c0d0e7389 */ /* 0x00006400000c000b */
[----:B01----:R-:W-:Y:S01]  /*1c010*/  ENDCOLLECTIVE ;  /* 0x000000000000791b */ /* 0x003fe20003800000 */
.L_x_10820:
        /* <DEDUP_REMOVED lines=17> */
.L_x_10821:
[----:B------:R-:W-:Y:S02]  /*1c130*/  IMAD.MOV.U32 R13, RZ, RZ, R6 ;  /* 0x000000ffff0d7224 */ /* 0x000fe400078e0006 */
[----:B------:R-:W-:Y:S01]  /*1c140*/  IMAD.MOV.U32 R12, RZ, RZ, 0x3 ;  /* 0x00000003ff0c7424 */ /* 0x000fe200078e00ff */
[----:B------:R-:W-:-:S13]  /*1c150*/  IADD3 R2, P3, R14, R0, RZ ;  /* 0x000000000e027210 */ /* 0x000fda0007f7e0ff */
[----:B------:R-:W-:Y:S05]  /*1c160*/  WARPSYNC.COLLECTIVE R15, `(.L_x_10822) ;  /* 0x000000000f087348 */ /* 0x000fea0003c00000 */
[----:B------:R0:W1:Y:S02]  /*1c170*/  SHFL.IDX P6, R14, R13, R12, R11 ;  /* 0x0000000c0d0e7389 */ /* 0x00006400000c000b */
[----:B01----:R-:W-:Y:S01]  /*1c180*/  ENDCOLLECTIVE ;  /* 0x000000000000791b */ /* 0x003fe20003800000 */
.L_x_10822:
        /* <DEDUP_REMOVED lines=17> */
.L_x_10823:
[----:B------:R-:W-:Y:S02]  /*1c2a0*/  IMAD.MOV.U32 R13, RZ, RZ, R6 ;  /* 0x000000ffff0d7224 */ /* 0x000fe400078e0006 */
[----:B------:R-:W-:Y:S01]  /*1c2b0*/  IMAD.MOV.U32 R12, RZ, RZ, 0x4 ;  /* 0x00000004ff0c7424 */ /* 0x000fe200078e00ff */
[----:B------:R-:W-:-:S13]  /*1c2c0*/  IADD3 R2, P3, R14, R0, RZ ;  /* 0x000000000e027210 */ /* 0x000fda0007f7e0ff */
[----:B------:R-:W-:Y:S05]  /*1c2d0*/  WARPSYNC.COLLECTIVE R15, `(.L_x_10824) ;  /* 0x000000000f087348 */ /* 0x000fea0003c00000 */
[----:B------:R0:W1:Y:S02]  /*1c2e0*/  SHFL.IDX P6, R14, R13, R12, R11 ;  /* 0x0000000c0d0e7389 */ /* 0x00006400000c000b */
[----:B01----:R-:W-:Y:S01]  /*1c2f0*/  ENDCOLLECTIVE ;  /* 0x000000000000791b */ /* 0x003fe20003800000 */
.L_x_10824:
        /* <DEDUP_REMOVED lines=17> */
.L_x_10825:
[----:B------:R-:W-:Y:S01]  /*1c410*/  IMAD.MOV.U32 R13, RZ, RZ, R6 ;  /* 0x000000ffff0d7224 */ /* 0x000fe200078e0006 */
[----:B------:R-:W-:Y:S02]  /*1c420*/  MOV R12, 0x5 ;  /* 0x00000005000c7802 */ /* 0x000fe40000000f00 */
[----:B------:R-:W-:-:S13]  /*1c430*/  IADD3 R2, P3, R14, R0, RZ ;  /* 0x000000000e027210 */ /* 0x000fda0007f7e0ff */
[----:B------:R-:W-:Y:S05]  /*1c440*/  WARPSYNC.COLLECTIVE R15, `(.L_x_10826) ;  /* 0x000000000f087348 */ /* 0x000fea0003c00000 */
[----:B------:R0:W1:Y:S02]  /*1c450*/  SHFL.IDX P6, R14, R13, R12, R11 ;  /* 0x0000000c0d0e7389 */ /* 0x00006400000c000b */
[----:B01----:R-:W-:Y:S01]  /*1c460*/  ENDCOLLECTIVE ;  /* 0x000000000000791b */ /* 0x003fe20003800000 */
.L_x_10826:
        /* <DEDUP_REMOVED lines=12> */
.L_x_10827:
        /* <DEDUP_REMOVED lines=9> */
.L_x_10651:
[----:B0-----:R0:W1:Y:S02]  /*1c5c0*/  SYNCS.PHASECHK.TRANS64.TRYWAIT P0, [R4+URZ+0x32440], R21 ;  /* 0x03244015040075a7 */ /* 0x001064000800017f */
[----:B-1----:R-:W-:Y:S05]  /*1c5d0*/  @!P0 NANOSLEEP.SYNCS 0x989680 ;  /* 0x009896800000895d */ /* 0x002fea0003900000 */
[----:B------:R-:W1:Y:S02]  /*1c5e0*/  @!P0 SYNCS.PHASECHK.TRANS64 P0, [R4+URZ+0x32440], R21 ;  /* 0x03244015040085a7 */ /* 0x000e64000800007f */
[----:B-1----:R-:W-:Y:S05]  /*1c5f0*/  @!P0 BRA `(.L_x_10651) ;  /* 0xfffffffc00f08947 */ /* 0x002fea000383ffff */
[----:B------:R-:W-:Y:S05]  /*1c600*/  BRA `(.L_x_10829) ;  /* 0xffffffa4003c7947 */ /* 0x000fea000383ffff */
.L_x_10652:
        /* <DEDUP_REMOVED lines=8> */
.L_x_10831:
[----:B------:R-:W-:Y:S05]  /*1c690*/  BSYNC B1 ;  /* 0x0000000000017941 */ /* 0x000fea0003800000 */
.L_x_10830:
        /* <DEDUP_REMOVED lines=9> */
.L_x_10832:
[----:B------:R-:W-:Y:S02]  /*1c730*/  IMAD.MOV.U32 R13, RZ, RZ, R9 ;  /* 0x000000ffff0d7224 */ /* 0x000fe400078e0009 */
[----:B------:R-:W-:Y:S02]  /*1c740*/  IMAD.MOV.U32 R12, RZ, RZ, 0x1 ;  /* 0x00000001ff0c7424 */ /* 0x000fe400078e00ff */
[----:B------:R-:W-:-:S07]  /*1c750*/  IMAD.MOV.U32 R2, RZ, RZ, R14 ;  /* 0x000000ffff027224 */ /* 0x000fce00078e000e */
[----:B------:R-:W-:Y:S05]  /*1c760*/  WARPSYNC.COLLECTIVE R15, `(.L_x_10833) ;  /* 0x000000000f087348 */ /* 0x000fea0003c00000 */
[----:B------:R0:W1:Y:S02]  /*1c770*/  SHFL.IDX P6, R14, R13, R12, R11 ;  /* 0x0000000c0d0e7389 */ /* 0x00006400000c000b */
[----:B01----:R-:W-:Y:S01]  /*1c780*/  ENDCOLLECTIVE ;  /* 0x000000000000791b */ /* 0x003fe20003800000 */
.L_x_10833:
        /* <DEDUP_REMOVED lines=11> */
.L_x_10834:
[----:B------:R-:W-:Y:S01]  /*1c840*/  MOV R13, R9 ;  /* 0x00000009000d7202 */ /* 0x000fe20000000f00 */
[----:B------:R-:W-:Y:S02]  /*1c850*/  IMAD.MOV.U32 R12, RZ, RZ, 0x2 ;  /* 0x00000002ff0c7424 */ /* 0x000fe400078e00ff */
[----:B------:R-:W-:-:S07]  /*1c860*/  IMAD.MOV.U32 R2, RZ, RZ, R14 ;  /* 0x000000ffff027224 */ /* 0x000fce00078e000e */
[----:B------:R-:W-:Y:S05]  /*1c870*/  WARPSYNC.COLLECTIVE R15, `(.L_x_10835) ;  /* 0x000000000f087348 */ /* 0x000fea0003c00000 */
[----:B------:R0:W1:Y:S02]  /*1c880*/  SHFL.IDX P6, R14, R13, R12, R11 ;  /* 0x0000000c0d0e7389 */ /* 0x00006400000c000b */
[----:B01----:R-:W-:Y:S01]  /*1c890*/  ENDCOLLECTIVE ;  /* 0x000000000000791b */ /* 0x003fe20003800000 */
.L_x_10835:
        /* <DEDUP_REMOVED lines=11> */
.L_x_10836:
[----:B------:R-:W-:Y:S01]  /*1c950*/  IMAD.MOV.U32 R13, RZ, RZ, R9 ;  /* 0x000000ffff0d7224 */ /* 0x000fe200078e0009 */
[----:B------:R-:W-:Y:S01]  /*1c960*/  MOV R12, 0x3 ;  /* 0x00000003000c7802 */ /* 0x000fe20000000f00 */
[----:B------:R-:W-:-:S07]  /*1c970*/  IMAD.MOV.U32 R2, RZ, RZ, R14 ;  /* 0x000000ffff027224 */ /* 0x000fce00078e000e */
[----:B------:R-:W-:Y:S05]  /*1c980*/  WARPSYNC.COLLECTIVE R15, `(.L_x_10837) ;  /* 0x000000000f087348 */ /* 0x000fea0003c00000 */
[----:B------:R0:W1:Y:S02]  /*1c990*/  SHFL.IDX P6, R14, R13, R12, R11 ;  /* 0x0000000c0d0e7389 */ /* 0x00006400000c000b */
[----:B01----:R-:W-:Y:S01]  /*1c9a0*/  ENDCOLLECTIVE ;  /* 0x000000000000791b */ /* 0x003fe20003800000 */
.L_x_10837:
        /* <DEDUP_REMOVED lines=11> */
.L_x_10838:
[----:B------:R-:W-:Y:S02]  /*1ca60*/  IMAD.MOV.U32 R13, RZ, RZ, R9 ;  /* 0x000000ffff0d7224 */ /* 0x000fe400078e0009 */
[----:B------:R-:W-:Y:S02]  /*1ca70*/  IMAD.MOV.U32 R12, RZ, RZ, 0x4 ;  /* 0x00000004ff0c7424 */ /* 0x000fe400078e00ff */
[----:B------:R-:W-:-:S07]  /*1ca80*/  IMAD.MOV.U32 R2, RZ, RZ, R14 ;  /* 0x000000ffff027224 */ /* 0x000fce00078e000e */
[----:B------:R-:W-:Y:S05]  /*1ca90*/  WARPSYNC.COLLECTIVE R15, `(.L_x_10839) ;  /* 0x000000000f087348 */ /* 0x000fea0003c00000 */
[----:B------:R0:W1:Y:S02]  /*1caa0*/  SHFL.IDX P6, R14, R13, R12, R11 ;  /* 0x0000000c0d0e7389 */ /* 0x00006400000c000b */
[----:B01----:R-:W-:Y:S01]  /*1cab0*/  ENDCOLLECTIVE ;  /* 0x000000000000791b */ /* 0x003fe20003800000 */
.L_x_10839:
        /* <DEDUP_REMOVED lines=11> */
.L_x_10840:
[----:B------:R-:W-:Y:S02]  /*1cb70*/  IMAD.MOV.U32 R13, RZ, RZ, R9 ;  /* 0x000000ffff0d7224 */ /* 0x000fe400078e0009 */
[----:B------:R-:W-:Y:S02]  /*1cb80*/  IMAD.MOV.U32 R12, RZ, RZ, 0x5 ;  /* 0x00000005ff0c7424 */ /* 0x000fe400078e00ff */
[----:B------:R-:W-:-:S07]  /*1cb90*/  IMAD.MOV.U32 R2, RZ, RZ, R14 ;  /* 0x000000ffff027224 */ /* 0x000fce00078e000e */
[----:B------:R-:W-:Y:S05]  /*1cba0*/  WARPSYNC.COLLECTIVE R15, `(.L_x_10841) ;  /* 0x000000000f087348 */ /* 0x000fea0003c00000 */
[----:B------:R0:W1:Y:S02]  /*1cbb0*/  SHFL.IDX P6, R14, R13, R12, R11 ;  /* 0x0000000c0d0e7389 */ /* 0x00006400000c000b */
[----:B01----:R-:W-:Y:S01]  /*1cbc0*/  ENDCOLLECTIVE ;  /* 0x000000000000791b */ /* 0x003fe20003800000 */
.L_x_10841:
        /* <DEDUP_REMOVED lines=11> */
.L_x_10842:
[----:B------:R-:W-:Y:S01]  /*1cc80*/  IMAD.MOV.U32 R2, RZ, RZ, R14 ;  /* 0x000000ffff027224 */ /* 0x000fe200078e000e */
[----:B------:R-:W-:Y:S06]  /*1cc90*/  BRA `(.L_x_10843) ;  /* 0xffffffa0006c7947 */ /* 0x000fec000383ffff */
.L_x_10657:
[----:B---3--:R3:W4:Y:S02]  /*1cca0*/  SYNCS.PHASECHK.TRANS64.TRYWAIT P0, [R4+URZ+0x32460], R21 ;  /* 0x03246015040075a7 */ /* 0x008724000800017f */
[----:B----4-:R-:W-:Y:S05]  /*1ccb0*/  @!P0 NANOSLEEP.SYNCS 0x989680 ;  /* 0x009896800000895d */ /* 0x010fea0003900000 */
[----:B------:R-:W4:Y:S02]  /*1ccc0*/  @!P0 SYNCS.PHASECHK.TRANS64 P0, [R4+URZ+0x32460], R21 ;  /* 0x03246015040085a7 */ /* 0x000f24000800007f */
[----:B----4-:R-:W-:Y:S05]  /*1ccd0*/  @!P0 BRA `(.L_x_10657) ;  /* 0xfffffffc00f08947 */ /* 0x010fea000383ffff */
[----:B------:R-:W-:Y:S05]  /*1cce0*/  BRA `(.L_x_10844) ;  /* 0xffffffa000bc7947 */ /* 0x000fea000383ffff */
.L_x_10658:
        /* <DEDUP_REMOVED lines=8> */
.L_x_10846:
[----:B------:R-:W-:Y:S05]  /*1cd70*/  BSYNC B1 ;  /* 0x0000000000017941 */ /* 0x000fea0003800000 */
.L_x_10845:
        /* <DEDUP_REMOVED lines=9> */
.L_x_10847:
[----:B------:R-:W-:Y:S01]  /*1ce10*/  IMAD.MOV.U32 R13, RZ, RZ, R7 ;  /* 0x000000ffff0d7224 */ /* 0x000fe200078e0007 */
[----:B------:R-:W-:Y:S02]  /*1ce20*/  MOV R12, 0x1 ;  /* 0x00000001000c7802 */ /* 0x000fe40000000f00 */
[----:B------:R-:W-:-:S13]  /*1ce30*/  IADD3 R2, P0, R14, R0, RZ ;  /* 0x000000000e027210 */ /* 0x000fda0007f1e0ff */
[----:B------:R-:W-:Y:S05]  /*1ce40*/  WARPSYNC.COLLECTIVE R15, `(.L_x_10848) ;  /* 0x000000000f087348 */ /* 0x000fea0003c00000 */
[----:B------:R0:W1:Y:S02]  /*1ce50*/  SHFL.IDX P6, R14, R13, R12, R11 ;  /* 0x0000000c0d0e7389 */ /* 0x00006400000c000b */
[----:B01----:R-:W-:Y:S01]  /*1ce60*/  ENDCOLLECTIVE ;  /* 0x000000000000791b */ /* 0x003fe20003800000 */
.L_x_10848:
        /* <DEDUP_REMOVED lines=13> */
.L_x_10849:
[----:B------:R-:W-:Y:S02]  /*1cf40*/  IMAD.MOV.U32 R13, RZ, RZ, R7 ;  /* 0x000000ffff0d7224 */ /* 0x000fe400078e0007 */
[----:B------:R-:W-:Y:S01]  /*1cf50*/  IMAD.MOV.U32 R12, RZ, RZ, 0x2 ;  /* 0x00000002ff0c7424 */ /* 0x000fe200078e00ff */
[----:B------:R-:W-:-:S13]  /*1cf60*/  IADD3 R2, P0, R14, R0, RZ ;  /* 0x000000000e027210 */ /* 0x000fda0007f1e0ff */
[----:B------:R-:W-:Y:S05]  /*1cf70*/  WARPSYNC.COLLECTIVE R15, `(.L_x_10850) ;  /* 0x000000000f087348 */ /* 0x000fea0003c00000 */
[----:B------:R0:W1:Y:S02]  /*1cf80*/  SHFL.IDX P6, R14, R13, R12, R11 ;  /* 0x0000000c0d0e7389 */ /* 0x00006400000c000b */
[----:B01----:R-:W-:Y:S01]  /*1cf90*/  ENDCOLLECTIVE ;  /* 0x000000000000791b */ /* 0x003fe20003800000 */
.L_x_10850:
        /* <DEDUP_REMOVED lines=13> */
.L_x_10851:
[----:B------:R-:W-:Y:S02]  /*1d070*/  IMAD.MOV.U32 R13, RZ, RZ, R7 ;  /* 0x000000ffff0d7224 */ /* 0x000fe400078e0007 */
[----:B------:R-:W-:Y:S01]  /*1d080*/  IMAD.MOV.U32 R12, RZ, RZ, 0x3 ;  /* 0x00000003ff0c7424 */ /* 0x000fe200078e00ff */
[----:B------:R-:W-:-:S13]  /*1d090*/  IADD3 R2, P0, R14, R0, RZ ;  /* 0x000000000e027210 */ /* 0x000fda0007f1e0ff */
[----:B------:R-:W-:Y:S05]  /*1d0a0*/  WARPSYNC.COLLECTIVE R15, `(.L_x_10852) ;  /* 0x000000000f087348 */ /* 0x000fea0003c00000 */
[----:B------:R0:W1:Y:S02]  /*1d0b0*/  SHFL.IDX P6, R14, R13, R12, R11 ;  /* 0x0000000c0d0e7389 */ /* 0x00006400000c000b */
[----:B01----:R-:W-:Y:S01]  /*1d0c0*/  ENDCOLLECTIVE ;  /* 0x000000000000791b */ /* 0x003fe20003800000 */
.L_x_10852:
        /* <DEDUP_REMOVED lines=13> */
.L_x_10853:
[----:B------:R-:W-:Y:S01]  /*1d1a0*/  MOV R13, R7 ;  /* 0x00000007000d7202 */ /* 0x000fe20000000f00 */
[----:B------:R-:W-:Y:S01]  /*1d1b0*/  IMAD.MOV.U32 R12, RZ, RZ, 0x4 ;  /* 0x00000004ff0c7424 */ /* 0x000fe200078e00ff */
[----:B------:R-:W-:-:S13]  /*1d1c0*/  IADD3 R2, P0, R14, R0, RZ ;  /* 0x000000000e027210 */ /* 0x000fda0007f1e0ff */
[----:B------:R-:W-:Y:S05]  /*1d1d0*/  WARPSYNC.COLLECTIVE R15, `(.L_x_10854) ;  /* 0x000000000f087348 */ /* 0x000fea0003c00000 */
[----:B------:R0:W1:Y:S02]  /*1d1e0*/  SHFL.IDX P6, R14, R13, R12, R11 ;  /* 0x0000000c0d0e7389 */ /* 0x00006400000c000b */
[----:B01----:R-:W-:Y:S01]  /*1d1f0*/  ENDCOLLECTIVE ;  /* 0x000000000000791b */ /* 0x003fe20003800000 */
.L_x_10854:
        /* <DEDUP_REMOVED lines=13> */
.L_x_10855:
[----:B------:R-:W-:Y:S02]  /*1d2d0*/  IMAD.MOV.U32 R13, RZ, RZ, R7 ;  /* 0x000000ffff0d7224 */ /* 0x000fe400078e0007 */
[----:B------:R-:W-:Y:S01]  /*1d2e0*/  IMAD.MOV.U32 R12, RZ, RZ, 0x5 ;  /* 0x00000005ff0c7424 */ /* 0x000fe200078e00ff */
[----:B------:R-:W-:-:S13]  /*1d2f0*/  IADD3 R2, P0, R14, R0, RZ ;  /* 0x000000000e027210 */ /* 0x000fda0007f1e0ff */
[----:B------:R-:W-:Y:S05]  /*1d300*/  WARPSYNC.COLLECTIVE R15, `(.L_x_10856) ;  /* 0x000000000f087348 */ /* 0x000fea0003c00000 */
[----:B------:R0:W1:Y:S02]  /*1d310*/  SHFL.IDX P6, R14, R13, R12, R11 ;  /* 0x0000000c0d0e7389 */ /* 0x00006400000c000b */
[----:B01----:R-:W-:Y:S01]  /*1d320*/  ENDCOLLECTIVE ;  /* 0x000000000000791b */ /* 0x003fe20003800000 */
.L_x_10856:
        /* <DEDUP_REMOVED lines=13> */
.L_x_10857:
[----:B------:R-:W-:Y:S05]  /*1d400*/  BRA `(.L_x_10858) ;  /* 0xffffffa000087947 */ /* 0x000fea000383ffff */
.L_x_10666:
        /* <DEDUP_REMOVED lines=8> */
.L_x_10860:
[----:B------:R-:W-:Y:S05]  /*1d490*/  BSYNC B0 ;  /* 0x0000000000007941 */ /* 0x000fea0003800000 */
.L_x_10859:
        /* <DEDUP_REMOVED lines=9> */
.L_x_10861:
        /* <DEDUP_REMOVED lines=18> */
.L_x_10862:
[----:B------:R-:W-:Y:S01]  /*1d650*/  IMAD.MOV.U32 R12, RZ, RZ, 0x2 ;  /* 0x00000002ff0c7424 */ /* 0x000fe200078e00ff */
[----:B------:R-:W-:-:S05]  /*1d660*/  SEL R6, R14, RZ, P1 ;  /* 0x000000ff0e067207 */ /* 0x000fca0000800000 */
[----:B------:R-:W-:-:S04]  /*1d670*/  IMAD.IADD R6, R5, 0x1, R6 ;  /* 0x0000000105067824 */ /* 0x000fc800078e0206 */
[----:B------:R-:W-:-:S07]  /*1d680*/  IMAD.MOV.U32 R13, RZ, RZ, R6 ;  /* 0x000000ffff0d7224 */ /* 0x000fce00078e0006 */
[----:B------:R-:W-:Y:S05]  /*1d690*/  WARPSYNC.COLLECTIVE R15, `(.L_x_10863) ;  /* 0x000000000f087348 */ /* 0x000fea0003c00000 */
[----:B------:R0:W1:Y:S02]  /*1d6a0*/  SHFL.UP P6, R14, R13, R12, R11 ;  /* 0x0400000c0d0e7389 */ /* 0x00006400000c000b */
[----:B01----:R-:W-:Y:S01]  /*1d6b0*/  ENDCOLLECTIVE ;  /* 0x000000000000791b */ /* 0x003fe20003800000 */
.L_x_10863:
[----:B------:R-:W-:Y:S01]  /*1d6c0*/  IMAD.MOV.U32 R12, RZ, RZ, 0x4 ;  /* 0x00000004ff0c7424 */ /* 0x000fe200078e00ff */
[----:B------:R-:W-:-:S05]  /*1d6d0*/  SEL R7, R14, RZ, P2 ;  /* 0x000000ff0e077207 */ /* 0x000fca0001000000 */
[----:B------:R-:W-:-:S05]  /*1d6e0*/  IMAD.IADD R7, R6, 0x1, R7 ;  /* 0x0000000106077824 */ /* 0x000fca00078e0207 */
[----:B------:R-:W-:-:S07]  /*1d6f0*/  MOV R13, R7 ;  /* 0x00000007000d7202 */ /* 0x000fce0000000f00 */
[----:B------:R-:W-:Y:S05]  /*1d700*/  WARPSYNC.COLLECTIVE R15, `(.L_x_10864) ;  /* 0x000000000f087348 */ /* 0x000fea0003c00000 */
[----:B------:R0:W1:Y:S02]  /*1d710*/  SHFL.UP P6, R14, R13, R12, R11 ;  /* 0x0400000c0d0e7389 */ /* 0x00006400000c000b */
[----:B01----:R-:W-:Y:S01]  /*1d720*/  ENDCOLLECTIVE ;  /* 0x000000000000791b */ /* 0x003fe20003800000 */
.L_x_10864:
[----:B------:R-:W-:Y:S01]  /*1d730*/  IMAD.MOV.U32 R12, RZ, RZ, 0x8 ;  /* 0x00000008ff0c7424 */ /* 0x000fe200078e00ff */
[----:B------:R-:W-:-:S05]  /*1d740*/  SEL R2, R14, RZ, P3 ;  /* 0x000000ff0e027207 */ /* 0x000fca0001800000 */
[----:B------:R-:W-:-:S04]  /*1d750*/  IMAD.IADD R2, R7, 0x1, R2 ;  /* 0x0000000107027824 */ /* 0x000fc800078e0202 */
[----:B------:R-:W-:-:S07]  /*1d760*/  IMAD.MOV.U32 R13, RZ, RZ, R2 ;  /* 0x000000ffff0d7224 */ /* 0x000fce00078e0002 */
[----:B------:R-:W-:Y:S05]  /*1d770*/  WARPSYNC.COLLECTIVE R15, `(.L_x_10865) ;  /* 0x000000000f087348 */ /* 0x000fea0003c00000 */
[----:B------:R0:W1:Y:S02]  /*1d780*/  SHFL.UP P6, R14, R13, R12, R11 ;  /* 0x0400000c0d0e7389 */ /* 0x00006400000c000b */
[----:B01----:R-:W-:Y:S01]  /*1d790*/  ENDCOLLECTIVE ;  /* 0x000000000000791b */ /* 0x003fe20003800000 */
.L_x_10865:
[----:B------:R-:W-:Y:S02]  /*1d7a0*/  MOV R12, 0x10 ;  /* 0x00000010000c7802 */ /* 0x000fe40000000f00 */
[----:B------:R-:W-:-:S05]  /*1d7b0*/  SEL R3, R14, RZ, P4 ;  /* 0x000000ff0e037207 */ /* 0x000fca0002000000 */
[----:B------:R-:W-:-:S04]  /*1d7c0*/  IMAD.IADD R3, R2, 0x1, R3 ;  /* 0x0000000102037824 */ /* 0x000fc800078e0203 */
[----:B------:R-:W-:-:S07]  /*1d7d0*/  IMAD.MOV.U32 R13, RZ, RZ, R3 ;  /* 0x000000ffff0d7224 */ /* 0x000fce00078e0003 */
[----:B------:R-:W-:Y:S05]  /*1d7e0*/  WARPSYNC.COLLECTIVE R15, `(.L_x_10866) ;  /* 0x000000000f087348 */ /* 0x000fea0003c00000 */
[----:B------:R0:W1:Y:S02]  /*1d7f0*/  SHFL.UP P6, R14, R13, R12, R11 ;  /* 0x0400000c0d0e7389 */ /* 0x00006400000c000b */
[----:B01----:R-:W-:Y:S01]  /*1d800*/  ENDCOLLECTIVE ;  /* 0x000000000000791b */ /* 0x003fe20003800000 */
.L_x_10866:
        /* <DEDUP_REMOVED lines=8> */
.L_x_10867:
[----:B------:R-:W-:Y:S05]  /*1d890*/  BRA `(.L_x_10868) ;  /* 0xffffffa000647947 */ /* 0x000fea000383ffff */
.L_x_10671:
        /* <DEDUP_REMOVED lines=8> */
.L_x_10870:
[----:B------:R-:W-:Y:S05]  /*1d920*/  BSYNC B0 ;  /* 0x0000000000007941 */ /* 0x000fea0003800000 */
.L_x_10869:
        /* <DEDUP_REMOVED lines=8> */
.L_x_10871:
[----:B------:R-:W-:Y:S01]  /*1d9b0*/  IMAD.MOV.U32 R12, RZ, RZ, 0x4 ;  /* 0x00000004ff0c7424 */ /* 0x000fe200078e00ff */
[----:B------:R-:W-:-:S05]  /*1d9c0*/  SEL R2, R14, RZ, P2 ;  /* 0x000000ff0e027207 */ /* 0x000fca0001000000 */
[----:B------:R-:W-:-:S05]  /*1d9d0*/  IMAD.IADD R2, R13, 0x1, R2 ;  /* 0x000000010d027824 */ /* 0x000fca00078e0202 */
[----:B------:R-:W-:-:S07]  /*1d9e0*/  MOV R13, R2 ;  /* 0x00000002000d7202 */ /* 0x000fce0000000f00 */
[----:B------:R-:W-:Y:S05]  /*1d9f0*/  WARPSYNC.COLLECTIVE R15, `(.L_x_10872) ;  /* 0x000000000f087348 */ /* 0x000fea0003c00000 */
[----:B------:R0:W1:Y:S02]  /*1da00*/  SHFL.UP P6, R14, R13, R12, R11 ;  /* 0x0400000c0d0e7389 */ /* 0x00006400000c000b */
[----:B01----:R-:W-:Y:S01]  /*1da10*/  ENDCOLLECTIVE ;  /* 0x000000000000791b */ /* 0x003fe20003800000 */
.L_x_10872:
[----:B------:R-:W-:Y:S01]  /*1da20*/  IMAD.MOV.U32 R12, RZ, RZ, 0x8 ;  /* 0x00000008ff0c7424 */ /* 0x000fe200078e00ff */
[----:B------:R-:W-:-:S05]  /*1da30*/  SEL R3, R14, RZ, P3 ;  /* 0x000000ff0e037207 */ /* 0x000fca0001800000 */
[----:B------:R-:W-:-:S04]  /*1da40*/  IMAD.IADD R3, R2, 0x1, R3 ;  /* 0x0000000102037824 */ /* 0x000fc800078e0203 */
[----:B------:R-:W-:-:S07]  /*1da50*/  IMAD.MOV.U32 R13, RZ, RZ, R3 ;  /* 0x000000ffff0d7224 */ /* 0x000fce00078e0003 */
[----:B------:R-:W-:Y:S05]  /*1da60*/  WARPSYNC.COLLECTIVE R15, `(.L_x_10873) ;  /* 0x000000000f087348 */ /* 0x000fea0003c00000 */
[----:B------:R0:W1:Y:S02]  /*1da70*/  SHFL.UP P6, R14, R13, R12, R11 ;  /* 0x0400000c0d0e7389 */ /* 0x00006400000c000b */
[----:B01----:R-:W-:Y:S01]  /*1da80*/  ENDCOLLECTIVE ;  /* 0x000000000000791b */ /* 0x003fe20003800000 */
.L_x_10873:
[----:B------:R-:W-:Y:S02]  /*1da90*/  MOV R12, 0x10 ;  /* 0x00000010000c7802 */ /* 0x000fe40000000f00 */
[----:B------:R-:W-:-:S05]  /*1daa0*/  SEL R4, R14, RZ, P4 ;  /* 0x000000ff0e047207 */ /* 0x000fca0002000000 */
[----:B------:R-:W-:-:S04]  /*1dab0*/  IMAD.IADD R4, R3, 0x1, R4 ;  /* 0x0000000103047824 */ /* 0x000fc800078e0204 */
[----:B------:R-:W-:-:S07]  /*1dac0*/  IMAD.MOV.U32 R13, RZ, RZ, R4 ;  /* 0x000000ffff0d7224 */ /* 0x000fce00078e0004 */
[----:B------:R-:W-:Y:S05]  /*1dad0*/  WARPSYNC.COLLECTIVE R15, `(.L_x_10874) ;  /* 0x000000000f087348 */ /* 0x000fea0003c00000 */
[----:B------:R0:W1:Y:S02]  /*1dae0*/  SHFL.UP P6, R14, R13, R12, R11 ;  /* 0x0400000c0d0e7389 */ /* 0x00006400000c000b */
[----:B01----:R-:W-:Y:S01]  /*1daf0*/  ENDCOLLECTIVE ;  /* 0x000000000000791b */ /* 0x003fe20003800000 */
.L_x_10874:
        /* <DEDUP_REMOVED lines=8> */
.L_x_10875:
[----:B------:R-:W-:Y:S05]  /*1db80*/  BRA `(.L_x_10876) ;  /* 0xffffffa000447947 */ /* 0x000fea000383ffff */
.L_x_10673:
[----:B------:R-:W-:Y:S01]  /*1db90*/  BSSY B0, `(.L_x_10877) ;  /* 0x0000006000007945 */ /* 0x000fe20003800000 */
[----:B------:R-:W-:Y:S01]  /*1dba0*/  PLOP3.LUT P6, PT, P6, PT, PT, 0x8, 0x0 ;  /* 0x000000000000781c */ /* 0x000fe200037ce170 */
[----:B------:R-:W-:-:S12]  /*1dbb0*/  IMAD.MOV.U32 R15, RZ, RZ, -0x1 ;  /* 0xffffffffff0f7424 */ /* 0x000fd800078e00ff */
[----:B0-----:R-:W-:Y:S05]  /*1dbc0*/  WARPSYNC.COLLECTIVE R15, `(.L_x_10878) ;  /* 0x000000000f087348 */ /* 0x001fea0003c00000 */
[----:B------:R-:W-:Y:S01]  /*1dbd0*/  VOTE.ANY R14, PT, P6 ;  /* 0x00000000000e7806 */ /* 0x000fe200030e0100 */
[----:B0-----:R-:W-:Y:S06]  /*1dbe0*/  ENDCOLLECTIVE ;  /* 0x000000000000791b */ /* 0x001fec0003800000 */
.L_x_10878:
[----:B------:R-:W-:Y:S05]  /*1dbf0*/  BSYNC B0 ;  /* 0x0000000000007941 */ /* 0x000fea0003800000 */
.L_x_10877:
        /* <DEDUP_REMOVED lines=9> */
.L_x_10879:
[----:B------:R-:W-:Y:S01]  /*1dc90*/  IMAD.MOV.U32 R5, RZ, RZ, R14 ;  /* 0x000000ffff057224 */ /* 0x000fe200078e000e */
[----:B------:R-:W-:Y:S06]  /*1dca0*/  BRA `(.L_x_10880) ;  /* 0xffffffa000347947 */ /* 0x000fec000383ffff */
.L_x_10675:
[----:B------:R-:W-:Y:S01]  /*1dcb0*/  BSSY B0, `(.L_x_10881) ;  /* 0x0000007000007945 */ /* 0x000fe20003800000 */
[----:B------:R-:W-:Y:S01]  /*1dcc0*/  IMAD.MOV.U32 R13, RZ, RZ, R2 ;  /* 0x000000ffff0d7224 */ /* 0x000fe200078e0002 */
[----:B------:R-:W-:Y:S01]  /*1dcd0*/  MOV R15, 0xffffffff ;  /* 0xffffffff000f7802 */ /* 0x000fe20000000f00 */
[----:B------:R-:W-:-:S07]  /*1dce0*/  IMAD.MOV.U32 R11, RZ, RZ, 0x1f ;  /* 0x0000001fff0b7424 */ /* 0x000fce00078e00ff */
[----:B012---:R-:W-:Y:S05]  /*1dcf0*/  WARPSYNC.COLLECTIVE R15, `(.L_x_10882) ;  /* 0x000000000f087348 */ /* 0x007fea0003c00000 */
[----:B------:R3:W4:Y:S02]  /*1dd00*/  SHFL.IDX P6, R14, R13, R12, R11 ;  /* 0x0000000c0d0e7389 */ /* 0x00072400000c000b */
[----:B01234-:R-:W-:Y:S01]  /*1dd10*/  ENDCOLLECTIVE ;  /* 0x000000000000791b */ /* 0x01ffe20003800000 */
.L_x_10882:
[----:B------:R-:W-:Y:S05]  /*1dd20*/  BSYNC B0 ;  /* 0x0000000000007941 */ /* 0x000fea0003800000 */
.L_x_10881:
[----:B------:R-:W-:Y:S05]  /*1dd30*/  BRA `(.L_x_10674) ;  /* 0xffffffa0002c7947 */ /* 0x000fea000383ffff */
.L_x_10679:
[----:B-1----:R1:W0:Y:S02]  /*1dd40*/  SYNCS.PHASECHK.TRANS64.TRYWAIT P0, [R5+URZ+0x32420], R0 ;  /* 0x03242000050075a7 */ /* 0x002224000800017f */
[----:B0-----:R-:W-:Y:S05]  /*1dd50*/  @!P0 NANOSLEEP.SYNCS 0x989680 ;  /* 0x009896800000895d */ /* 0x001fea0003900000 */
[----:B------:R-:W0:Y:S02]  /*1dd60*/  @!P0 SYNCS.PHASECHK.TRANS64 P0, [R5+URZ+0x32420], R0 ;  /* 0x03242000050085a7 */ /* 0x000e24000800007f */
[----:B0-----:R-:W-:Y:S05]  /*1dd70*/  @!P0 BRA `(.L_x_10679) ;  /* 0xfffffffc00f08947 */ /* 0x001fea000383ffff */
[----:B------:R-:W-:Y:S05]  /*1dd80*/  BRA `(.L_x_10883) ;  /* 0xffffffa400187947 */ /* 0x000fea000383ffff */
.L_x_10680:
[----:B------:R-:W5:Y:S01]  /*1dd90*/  S2R R2, SR_TID.X ;  /* 0x0000000000027919 */ /* 0x000f620000002100 */
[----:B------:R-:W-:Y:S01]  /*1dda0*/  BSSY B0, `(.L_x_10884) ;  /* 0x000000a000007945 */ /* 0x000fe20003800000 */
[----:B------:R-:W-:Y:S02]  /*1ddb0*/  IMAD.MOV.U32 R12, RZ, RZ, RZ ;  /* 0x000000ffff0c7224 */ /* 0x000fe400078e00ff */
[----:B------:R-:W-:Y:S02]  /*1ddc0*/  IMAD.MOV.U32 R11, RZ, RZ, 0x1f ;  /* 0x0000001fff0b7424 */ /* 0x000fe400078e00ff */
[----:B------:R-:W-:Y:S01]  /*1ddd0*/  IMAD.MOV.U32 R15, RZ, RZ, -0x1 ;  /* 0xffffffffff0f7424 */ /* 0x000fe200078e00ff */
[----:B-----5:R-:W-:-:S04]  /*1dde0*/  SHF.R.U32.HI R2, RZ, 0x5, R2 ;  /* 0x00000005ff027819 */ /* 0x020fc80000011602 */
[----:B------:R-:W-:-:S05]  /*1ddf0*/  LOP3.LUT R2, R2, 0x3, RZ, 0xc0, !PT ;  /* 0x0000000302027812 */ /* 0x000fca00078ec0ff */
[----:B------:R-:W-:-:S07]  /*1de00*/  IMAD.MOV.U32 R13, RZ, RZ, R2 ;  /* 0x000000ffff0d7224 */ /* 0x000fce00078e0002 */
[----:B01234-:R-:W-:Y:S05]  /*1de10*/  WARPSYNC.COLLECTIVE R15, `(.L_x_10885) ;  /* 0x000000000f087348 */ /* 0x01ffea0003c00000 */
[----:B------:R0:W0:Y:S02]  /*1de20*/  SHFL.IDX P6, R14, R13, R12, R11 ;  /* 0x0000000c0d0e7389 */ /* 0x00002400000c000b */
[----:B01234-:R-:W-:Y:S01]  /*1de30*/  ENDCOLLECTIVE ;  /* 0x000000000000791b */ /* 0x01ffe20003800000 */
.L_x_10885:
[----:B------:R-:W-:Y:S05]  /*1de40*/  BSYNC B0 ;  /* 0x0000000000007941 */ /* 0x000fea0003800000 */
.L_x_10884:
[----:B------:R-:W-:Y:S05]  /*1de50*/  BRA `(.L_x_10886) ;  /* 0xffffffa400007947 */ /* 0x000fea000383ffff */
.L_x_10681:
[----:B------:R-:W-:Y:S01]  /*1de60*/  BSSY B0, `(.L_x_10887) ;  /* 0x0000006000007945 */ /* 0x000fe20003800000 */
[----:B------:R-:W-:-:S07]  /*1de70*/  IMAD.MOV.U32 R15, RZ, RZ, -0x1 ;  /* 0xffffffffff0f7424 */ /* 0x000fce00078e00ff */
[----:B-1234-:R-:W-:Y:S05]  /*1de80*/  WARPSYNC.COLLECTIVE R15, `(.L_x_10888) ;  /* 0x000000000f0c7348 */ /* 0x01efea0003c00000 */
[----:B------:R-:W-:Y:S02]  /*1de90*/  ELECT P6, UR62, PT ;  /* 0x00000000003e782f */ /* 0x000fe400038c0000 */
[----:B------:R-:W-:Y:S01]  /*1dea0*/  MOV R14, UR62 ;  /* 0x0000003e000e7c02 */ /* 0x000fe20008000f00 */
[----:B-1234-:R-:W-:Y:S10]  /*1deb0*/  ENDCOLLECTIVE ;  /* 0x000000000000791b */ /* 0x01eff40003800000 */
.L_x_10888:
[----:B------:R-:W-:Y:S05]  /*1dec0*/  BSYNC B0 ;  /* 0x0000000000007941 */ /* 0x000fea0003800000 */
.L_x_10887:
[----:B------:R-:W-:Y:S05]  /*1ded0*/  BRA `(.L_x_10889) ;  /* 0xffffffa000f47947 */ /* 0x000fea000383ffff */
.L_x_10683:
[----:B0-----:R0:W1:Y:S02]  /*1dee0*/  SYNCS.PHASECHK.TRANS64.TRYWAIT P1, [R3+URZ+0x32440], R2 ;  /* 0x03244002030075a7 */ /* 0x001064000802017f */
[----:B-1----:R-:W-:Y:S05]  /*1def0*/  @!P1 NANOSLEEP.SYNCS 0x989680 ;  /* 0x009896800000995d */ /* 0x002fea0003900000 */
[----:B------:R-:W1:Y:S02]  /*1df00*/  @!P1 SYNCS.PHASECHK.TRANS64 P1, [R3+URZ+0x32440], R2 ;  /* 0x03244002030095a7 */ /* 0x000e64000802007f */
[----:B-1----:R-:W-:Y:S05]  /*1df10*/  @!P1 BRA `(.L_x_10683) ;  /* 0xfffffffc00f09947 */ /* 0x002fea000383ffff */
[----:B------:R-:W-:Y:S05]  /*1df20*/  BRA `(.L_x_10890) ;  /* 0xffffffa400147947 */ /* 0x000fea000383ffff */
.L_x_10685:
[----:B-1----:R1:W0:Y:S02]  /*1df30*/  SYNCS.PHASECHK.TRANS64.TRYWAIT P1, [R25+URZ+0x32440], R0 ;  /* 0x03244000190075a7 */ /* 0x002224000802017f */
[----:B0-----:R-:W-:Y:S05]  /*1df40*/  @!P1 NANOSLEEP.SYNCS 0x989680 ;  /* 0x009896800000995d */ /* 0x001fea0003900000 */
[----:B------:R-:W0:Y:S02]  /*1df50*/  @!P1 SYNCS.PHASECHK.TRANS64 P1, [R25+URZ+0x32440], R0 ;  /* 0x03244000190095a7 */ /* 0x000e24000802007f */
[----:B0-----:R-:W-:Y:S05]  /*1df60*/  @!P1 BRA `(.L_x_10685) ;  /* 0xfffffffc00f09947 */ /* 0x001fea000383ffff */
[----:B------:R-:W-:Y:S05]  /*1df70*/  BRA `(.L_x_10891) ;  /* 0xffffffa400207947 */ /* 0x000fea000383ffff */
.L_x_10687:
[----:B------:R0:W0:Y:S02]  /*1df80*/  SYNCS.PHASECHK.TRANS64.TRYWAIT P1, [R3+URZ+0x32460], R2 ;  /* 0x03246002030075a7 */ /* 0x000024000802017f */
[----:B0-----:R-:W-:Y:S05]  /*1df90*/  @!P1 NANOSLEEP.SYNCS 0x989680 ;  /* 0x009896800000995d */ /* 0x001fea0003900000 */
[----:B------:R-:W0:Y:S02]  /*1dfa0*/  @!P1 SYNCS.PHASECHK.TRANS64 P1, [R3+URZ+0x32460], R2 ;  /* 0x03246002030095a7 */ /* 0x000e24000802007f */
[----:B0-----:R-:W-:Y:S05]  /*1dfb0*/  @!P1 BRA `(.L_x_10687) ;  /* 0xfffffffc00f09947 */ /* 0x001fea000383ffff */
[----:B------:R-:W-:Y:S05]  /*1dfc0*/  BRA `(.L_x_10892) ;  /* 0xffffffa4001c7947 */ /* 0x000fea000383ffff */
.L_x_10893:
        /* <DEDUP_REMOVED lines=11> */
.L_x_15556:


//--------------------- .text._ZN7cutlass13device_kernelIN5flash11enable_sm90INS1_16FlashAttnFwdSm90INS1_25CollectiveMainloopFwdSm90ILi2EN4cute5tupleIJNS5_1CILi1EEES8_S8_EEENS6_IJNS7_ILi128EEENS7_ILi96EEENS7_ILi64EEEEEELi256ENS_6half_tEfNS_4arch4Sm90ELb0ELb1ELb0ELb0ELb1ELb0ELb0ELb1ELb0ELb1ELb0ELb0EEENS1_21CollectiveEpilogueFwdINS6_IJSA_NS7_ILi256EEESB_EEES9_SE_SG_Li256ELb0ELb1ELb0ELb0EEENS1_30DynamicPersistentTileSchedulerILi256ELi128ELb0ELb1ELb1EEEEEEEEEvNT_6ParamsE --------------------------
	.section	.text._ZN7cutlass13device_kernelIN5flash11enable_sm90INS1_16FlashAttnFwdSm90INS1_25CollectiveMainloopFwdSm90ILi2EN4cute5tupleIJNS5_1CILi1EEES8_S8_EEENS6_IJNS7_ILi128EEENS7_ILi96EEENS7_ILi64EEEEEELi256ENS_6half_tEfNS_4arch4Sm90ELb0ELb1ELb0ELb0ELb1ELb0ELb0ELb1ELb0ELb1ELb0ELb0EEENS1_21CollectiveEpilogueFwdINS6_IJSA_NS7_ILi256EEESB_EEES9_SE_SG_Li256ELb0ELb1ELb0ELb0EEENS1_30DynamicPersistentTileSchedulerILi256ELi128ELb0ELb1ELb1EEEEEEEEEvNT_6ParamsE,"ax",@progbits
	.align	128
.text._ZN7cutlass13device_kernelIN5flash11enable_sm90INS1_16FlashAttnFwdSm90INS1_25CollectiveMainloopFwdSm90ILi2EN4cute5tupleIJNS5_1CILi1EEES8_S8_EEENS6_IJNS7_ILi128EEENS7_ILi96EEENS7_ILi64EEEEEELi256ENS_6half_tEfNS_4arch4Sm90ELb0ELb1ELb0ELb0ELb1ELb0ELb0ELb1ELb0ELb1ELb0ELb0EEENS1_21CollectiveEpilogueFwdINS6_IJSA_NS7_ILi256EEESB_EEES9_SE_SG_Li256ELb0ELb1ELb0ELb0EEENS1_30DynamicPersistentTileSchedulerILi256ELi128ELb0ELb1ELb1EEEEEEEEEvNT_6ParamsE:
        .type           _ZN7cutlass13device_kernelIN5flash11enable_sm90INS1_16FlashAttnFwdSm90INS1_25CollectiveMainloopFwdSm90ILi2EN4cute5tupleIJNS5_1CILi1EEES8_S8_EEENS6_IJNS7_ILi128EEENS7_ILi96EEENS7_ILi64EEEEEELi256ENS_6half_tEfNS_4arch4Sm90ELb0ELb1ELb0ELb0ELb1ELb0ELb0ELb1ELb0ELb1ELb0ELb0EEENS1_21CollectiveEpilogueFwdINS6_IJSA_NS7_ILi256EEESB_EEES9_SE_SG_Li256ELb0ELb1ELb0ELb0EEENS1_30DynamicPersistentTileSchedulerILi256ELi128ELb0ELb1ELb1EEEEEEEEEvNT_6ParamsE,@function
        .size           _ZN7cutlass13device_kernelIN5flash11enable_sm90INS1_16FlashAttnFwdSm90INS1_25CollectiveMainloopFwdSm90ILi2EN4cute5tupleIJNS5_1CILi1EEES8_S8_EEENS6_IJNS7_ILi128EEENS7_ILi96EEENS7_ILi64EEEEEELi256ENS_6half_tEfNS_4arch4Sm90ELb0ELb1ELb0ELb0ELb1ELb0ELb0ELb1ELb0ELb1ELb0ELb0EEENS1_21CollectiveEpilogueFwdINS6_IJSA_NS7_ILi256EEESB_EEES9_SE_SG_Li256ELb0ELb1ELb0ELb0EEENS1_30DynamicPersistentTileSchedulerILi256ELi128ELb0ELb1ELb1EEEEEEEEEvNT_6ParamsE,(.L_x_15557 - _ZN7cutlass13device_kernelIN5flash11enable_sm90INS1_16FlashAttnFwdSm90INS1_25CollectiveMainloopFwdSm90ILi2EN4cute5tupleIJNS5_1CILi1EEES8_S8_EEENS6_IJNS7_ILi128EEENS7_ILi96EEENS7_ILi64EEEEEELi256ENS_6half_tEfNS_4arch4Sm90ELb0ELb1ELb0ELb0ELb1ELb0ELb0ELb1ELb0ELb1ELb0ELb0EEENS1_21CollectiveEpilogueFwdINS6_IJSA_NS7_ILi256EEESB_EEES9_SE_SG_Li256ELb0ELb1ELb0ELb0EEENS1_30DynamicPersistentTileSchedulerILi256ELi128ELb0ELb1ELb1EEEEEEEEEvNT_6ParamsE)
        .other          _ZN7cutlass13device_kernelIN5flash11enable_sm90INS1_16FlashAttnFwdSm90INS1_25CollectiveMainloopFwdSm90ILi2EN4cute5tupleIJNS5_1CILi1EEES8_S8_EEENS6_IJNS7_ILi128EEENS7_ILi96EEENS7_ILi64EEEEEELi256ENS_6half_tEfNS_4arch4Sm90ELb0ELb1ELb0ELb0ELb1ELb0ELb0ELb1ELb0ELb1ELb0ELb0EEENS1_21CollectiveEpilogueFwdINS6_IJSA_NS7_ILi256EEESB_EEES9_SE_SG_Li256ELb0ELb1ELb0ELb0EEENS1_30DynamicPersistentTileSchedulerILi256ELi128ELb0ELb1ELb1EEEEEEEEEvNT_6ParamsE,@"STO_CUDA_ENTRY STV_DEFAULT"
_ZN7cutlass13device_kernelIN5flash11enable_sm90INS1_16FlashAttnFwdSm90INS1_25CollectiveMainloopFwdSm90ILi2EN4cute5tupleIJNS5_1CILi1EEES8_S8_EEENS6_IJNS7_ILi128EEENS7_ILi96EEENS7_ILi64EEEEEELi256ENS_6half_tEfNS_4arch4Sm90ELb0ELb1ELb0ELb0ELb1ELb0ELb0ELb1ELb0ELb1ELb0ELb0EEENS1_21CollectiveEpilogueFwdINS6_IJSA_NS7_ILi256EEESB_EEES9_SE_SG_Li256ELb0ELb1ELb0ELb0EEENS1_30DynamicPersistentTileSchedulerILi256ELi128ELb0ELb1ELb1EEEEEEEEEvNT_6ParamsE:
        /* <DEDUP_REMOVED lines=45> */
.L_x_10894:
        /* <DEDUP_REMOVED lines=22> */
.L_x_10895:
        /* <DEDUP_REMOVED lines=18> */
.L_x_10896:
        /* <DEDUP_REMOVED lines=22> */
.L_x_10897:
        /* <DEDUP_REMOVED lines=23> */
.L_x_10898:
        /* <DEDUP_REMOVED lines=8> */
.L_x_10900:
[----:B------:R-:W-:-:S08]  /*08a0*/  NOP ;  /* 0x0000000000007918 */ /* 0x000fd00000000000 */
[----:B------:R-:W0:Y:S02]  /*08b0*/  USETMAXREG.TRY_ALLOC.CTAPOOL UP0, 0xe8 ;  /* 0x000000e8000079c8 */ /* 0x000e240008000600 */
[----:B0-----:R-:W-:-:S13]  /*08c0*/  PLOP3.LUT P0, PT, PT, PT, UP0, 0x80, 0x0 ;  /* 0x000000000000781c */ /* 0x001fda0003f0f008 */
[----:B------:R-:W-:Y:S05]  /*08d0*/  @!P0 BRA `(.L_x_10900) ;  /* 0xfffffffc00f08947 */ /* 0x000fea000383ffff */
[----:B------:R-:W-:Y:S01]  /*08e0*/  SHF.R.U32.HI R0, RZ, 0x7, R5 ;  /* 0x00000007ff007819 */ /* 0x000fe20000011605 */
[----:B------:R-:W0:Y:S08]  /*08f0*/  S2UR UR4, SR_CTAID.X ;  /* 0x00000000000479c3 */ /* 0x000e300000002500 */
[----:B------:R-:W-:Y:S08]  /*0900*/  BAR.ARV 0x4, 0x180 ;  /* 0x0106000000007b1d */ /* 0x000ff00000002000 */
        /* <DEDUP_REMOVED lines=15> */
[----:B------:R-:W-:Y:S01]  /*0a00*/  LEA.HI R2, R0, R213, RZ, 0x4 ;  /* 0x000000d500027211 */ /* 0x000fe200078f20ff */
[----:B------:R-:W-:Y:S01]  /*0a10*/  IMAD.SHL.U32 R6, R4, 0x20, RZ ;  /* 0x0000002004067824 */ /* 0x000fe200078e00ff */
[----:B------:R-:W-:Y:S01]  /*0a20*/  SHF.R.S32.HI R206, RZ, 0x7, R3 ;  /* 0x00000007ffce7819 */ /* 0x000fe20000011403 */
[----:B------:R-:W-:Y:S01]  /*0a30*/  IMAD.IADD R204, R213, 0x1, -R204 ;  /* 0x00000001d5cc7824 */ /* 0x000fe200078e0acc */
[----:B------:R-:W-:-:S02]  /*0a40*/  SHF.R.S32.HI R5, RZ, 0x4, R2 ;  /* 0x00000004ff057819 */ /* 0x000fc40000011402 */
[----:B------:R-:W-:Y:S02]  /*0a50*/  LOP3.LUT R7, R6, 0xfffffc00, RZ, 0xc0, !PT ;  /* 0xfffffc0006077812 */ /* 0x000fe400078ec0ff */
[----:B------:R-:W-:Y:S02]  /*0a60*/  SHF.R.S32.HI R9, RZ, 0x1f, R204 ;  /* 0x0000001fff097819 */ /* 0x000fe400000114cc */
[----:B------:R-:W-:Y:S02]  /*0a70*/  LEA.HI R6, R0, R213, RZ, 0x2 ;  /* 0x000000d500067211 */ /* 0x000fe400078f10ff */
[----:B------:R-:W-:Y:S02]  /*0a80*/  LEA.HI R8, R9, R204, RZ, 0x2 ;  /* 0x000000cc09087211 */ /* 0x000fe400078f10ff */
[----:B------:R-:W-:Y:S02]  /*0a90*/  LOP3.LUT R4, R2, 0x3fffff0, RZ, 0xc0, !PT ;  /* 0x03fffff002047812 */ /* 0x000fe400078ec0ff */
[----:B------:R-:W-:-:S02]  /*0aa0*/  SHF.R.S32.HI R10, RZ, 0x2, R8 ;  /* 0x00000002ff0a7819 */ /* 0x000fc40000011408 */
[----:B------:R-:W-:Y:S01]  /*0ab0*/  SHF.R.S32.HI R11, RZ, 0x1f, R8 ;  /* 0x0000001fff0b7819 */ /* 0x000fe20000011408 */
[----:B------:R-:W-:Y:S01]  /*0ac0*/  IMAD.IADD R4, R213, 0x1, -R4 ;  /* 0x00000001d5047824 */ /* 0x000fe200078e0a04 */
[----:B------:R-:W-:Y:S02]  /*0ad0*/  LOP3.LUT R6, R6, 0xfffffffc, RZ, 0xc0, !PT ;  /* 0xfffffffc06067812 */ /* 0x000fe400078ec0ff */
[----:B------:R-:W-:Y:S01]  /*0ae0*/  LEA.HI R11, R11, R10, RZ, 0x3 ;  /* 0x0000000a0b0b7211 */ /* 0x000fe200078f18ff */
[----:B------:R-:W-:Y:S01]  /*0af0*/  IMAD R7, R4, 0x40, R7 ;  /* 0x0000004004077824 */ /* 0x000fe200078e0207 */
[----:B------:R-:W-:Y:S01]  /*0b00*/  LEA.HI R0, R0, R213, RZ, 0x3 ;  /* 0x000000d500007211 */ /* 0x000fe200078f18ff */
[----:B------:R-:W-:Y:S01]  /*0b10*/  IMAD.IADD R6, R213, 0x1, -R6 ;  /* 0x00000001d5067824 */ /* 0x000fe200078e0a06 */
[----:B------:R-:W-:Y:S02]  /*0b20*/  LEA.HI R2, R2, R5, RZ, 0x1 ;  /* 0x0000000502027211 */ /* 0x000fe400078f08ff */
[----:B------:R-:W-:-:S02]  /*0b30*/  LOP3.LUT R11, R11, 0xfffffff8, RZ, 0xc0, !PT ;  /* 0xfffffff80b0b7812 */ /* 0x000fc400078ec0ff */
[----:B------:R-:W-:Y:S02]  /*0b40*/  LEA.HI R9, R9, R204, RZ, 0x5 ;  /* 0x000000cc09097211 */ /* 0x000fe400078f28ff */
[----:B------:R-:W-:Y:S01]  /*0b50*/  LEA.HI R3, R3, R206, RZ, 0x1 ;  /* 0x000000ce03037211 */ /* 0x000fe200078f08ff */
[----:B------:R-:W-:Y:S01]  /*0b60*/  IMAD.IADD R10, R10, 0x1, -R11 ;  /* 0x000000010a0a7824 */ /* 0x000fe200078e0a0b */
[----:B------:R-:W-:Y:S02]  /*0b70*/  LOP3.LUT R202, R0, 0xfffffff8, RZ, 0xc0, !PT ;  /* 0xfffffff800ca7812 */ /* 0x000fe400078ec0ff */
[----:B------:R-:W-:Y:S02]  /*0b80*/  LOP3.LUT R2, R2, 0x1ffffffe, RZ, 0xc0, !PT ;  /* 0x1ffffffe02027812 */ /* 0x000fe400078ec0ff */
[----:B------:R-:W-:Y:S01]  /*0b90*/  SHF.R.S32.HI R9, RZ, 0x5, R9 ;  /* 0x00000005ff097819 */ /* 0x000fe20000011409 */
[----:B------:R-:W-:Y:S01]  /*0ba0*/  IMAD.IADD R202, R213, 0x1, -R202 ;  /* 0x00000001d5ca7824 */ /* 0x000fe200078e0aca */
[----:B------:R-:W-:Y:S01]  /*0bb0*/  LOP3.LUT R3, R3, 0x3fffffe, RZ, 0xc0, !PT ;  /* 0x03fffffe03037812 */ /* 0x000fe200078ec0ff */
[----:B------:R-:W-:Y:S01]  /*0bc0*/  IMAD.IADD R2, R5, 0x1, -R2 ;  /* 0x0000000105027824 */ /* 0x000fe200078e0a02 */
[----:B------:R-:W-:Y:S01]  /*0bd0*/  LEA.HI R4, R6, R6, RZ, 0x1 ;  /* 0x0000000606047211 */ /* 0x000fe200078f08ff */
[----:B------:R-:W-:Y:S01]  /*0be0*/  IMAD R10, R9, 0x10, R10 ;  /* 0x00000010090a7824 */ /* 0x000fe200078e020a */
[----:B------:R-:W-:Y:S01]  /*0bf0*/  SHF.R.S32.HI R203, RZ, 0x3, R0 ;  /* 0x00000003ffcb7819 */ /* 0x000fe20000011400 */
[----:B------:R-:W-:Y:S01]  /*0c00*/  IMAD.IADD R3, R206, 0x1, -R3 ;  /* 0x00000001ce037824 */ /* 0x000fe200078e0a03 */
[----:B------:R-:W-:Y:S01]  /*0c10*/  LOP3.LUT R5, R4, 0x1ffffffe, RZ, 0xc0, !PT ;  /* 0x1ffffffe04057812 */ /* 0x000fe200078ec0ff */
[----:B------:R-:W-:-:S02]  /*0c20*/  IMAD.SHL.U32 R19, R202, 0x8, RZ ;  /* 0x00000008ca137824 */ /* 0x000fc400078e00ff */
[----:B------:R-:W-:Y:S01]  /*0c30*/  IMAD R207, R3, 0x40, R10 ;  /* 0x0000004003cf7824 */ /* 0x000fe200078e020a */
[----:B------:R-:W-:Y:S01]  /*0c40*/  LOP3.LUT R3, R8, 0x7ffffffc, RZ, 0xc0, !PT ;  /* 0x7ffffffc08037812 */ /* 0x000fe200078ec0ff */
[C---:B------:R-:W-:Y:S01]  /*0c50*/  VIADD R200, R19.reuse, 0x40 ;  /* 0x0000004013c87836 */ /* 0x040fe20000000000 */
[----:B------:R-:W-:Y:S01]  /*0c60*/  SHF.R.S32.HI R212, RZ, 0x1f, R19 ;  /* 0x0000001fffd47819 */ /* 0x000fe20000011413 */
[C---:B------:R-:W-:Y:S02]  /*0c70*/  VIADD R23, R19.reuse, 0x80 ;  /* 0x0000008013177836 */ /* 0x040fe40000000000 */
[----:B------:R-:W-:Y:S01]  /*0c80*/  VIADD R201, R19, 0xc0 ;  /* 0x000000c013c97836 */ /* 0x000fe20000000000 */
[----:B------:R-:W-:Y:S01]  /*0c90*/  SHF.R.S32.HI R211, RZ, 0x1f, R200 ;  /* 0x0000001fffd37819 */ /* 0x000fe200000114c8 */
[----:B------:R-:W-:Y:S01]  /*0ca0*/  IMAD.IADD R22, R6, 0x1, -R5 ;  /* 0x0000000106167824 */ /* 0x000fe200078e0a05 */
[----:B------:R-:W-:Y:S01]  /*0cb0*/  SHF.R.S32.HI R210, RZ, 0x1f, R23 ;  /* 0x0000001fffd27819 */ /* 0x000fe20000011417 */
[----:B------:R-:W-:Y:S01]  /*0cc0*/  IMAD R208, R2, 0x8, R7 ;  /* 0x0000000802d07824 */ /* 0x000fe200078e0207 */
[----:B------:R-:W-:Y:S01]  /*0cd0*/  SHF.R.S32.HI R209, RZ, 0x1f, R201 ;  /* 0x0000001fffd17819 */ /* 0x000fe200000114c9 */
[----:B------:R-:W-:-:S02]  /*0ce0*/  IMAD.IADD R18, R204, 0x1, -R3 ;  /* 0x00000001cc127824 */ /* 0x000fc400078e0a03 */
[----:B------:R-:W-:-:S07]  /*0cf0*/  IMAD R22, R22, 0x8, R207 ;  /* 0x0000000816167824 */ /* 0x000fce00078e02cf */
.L_x_11005:
        /* <DEDUP_REMOVED lines=21> */
.L_x_10901:
[----:B------:R-:W-:Y:S01]  /*0e50*/  ULDC UR7, c[0x0][0xc54] ;  /* 0x0003150000077ab9 */ /* 0x000fe20000000800 */
[----:B------:R-:W-:Y:S01]  /*0e60*/  UMOV UR6, UR9 ;  /* 0x0000000900067c82 */ /* 0x000fe20008000000 */
[----:B------:R-:W-:-:S11]  /*0e70*/  UISETP.NE.AND UP0, UPT, UR7, 0x1, UPT ;  /* 0x000000010700788c */ /* 0x000fd6000bf05270 */
[----:B------:R-:W-:Y:S02]  /*0e80*/  @UP0 ULDC.64 UR10, c[0x0][0xc58] ;  /* 0x00031600000a0ab9 */ /* 0x000fe40000000a00 */
[----:B------:R-:W-:-:S04]  /*0e90*/  UIMAD.WIDE.U32 UR4, UR9, UR10, URZ ;  /* 0x0000000a090472a5 */ /* 0x000fc8000f8e003f */
[----:B------:R-:W-:-:S04]  /*0ea0*/  @UP0 USHF.R.U32.HI UR6, URZ, UR11, UR5 ;  /* 0x0000000b3f060299 */ /* 0x000fc80008011605 */
[----:B------:R-:W-:-:S12]  /*0eb0*/  UIMAD UR4, UR6, UR7, URZ ;  /* 0x00000007060472a4 */ /* 0x000fd8000f8e023f */
.L_x_10902:
[----:B------:R-:W0:Y:S01]  /*0ec0*/  LDC R205, c[0x0][0x448] ;  /* 0x00011200ffcd7b82 */ /* 0x000e220000000800 */
[----:B------:R-:W-:Y:S01]  /*0ed0*/  ULOP3.LUT UR6, URZ, UR6, URZ, 0x33, !UPT ;  /* 0x000000063f067292 */ /* 0x000fe2000f8e333f */
[----:B------:R-:W-:Y:S01]  /*0ee0*/  LOP3.LUT R16, R16, 0xffefffff, RZ, 0xc0, !PT ;  /* 0xffefffff10107812 */ /* 0x000fe200078ec0ff */
[----:B------:R-:W-:Y:S01]  /*0ef0*/  ULDC UR43, c[0x0][0xc48] ;  /* 0x00031200002b7ab9 */ /* 0x000fe20000000800 */
[----:B------:R-:W-:Y:S01]  /*0f00*/  ULDC UR5, c[0x0][0xc3c] ;  /* 0x00030f0000057ab9 */ /* 0x000fe20000000800 */
[----:B------:R-:W-:Y:S02]  /*0f10*/  UISETP.NE.AND UP0, UPT, UR43, 0x1, UPT ;  /* 0x000000012b00788c */ /* 0x000fe4000bf05270 */
[----:B------:R-:W-:Y:S01]  /*0f20*/  UIADD3 UR6, UR6, UR5, URZ ;  /* 0x0000000506067290 */ /* 0x000fe2000fffe03f */
[----:B------:R-:W1:Y:S01]  /*0f30*/  LDC.64 R8, c[0x0][0x9e0] ;  /* 0x00027800ff087b82 */ /* 0x000e620000000a00 */
[----:B------:R-:W-:Y:S02]  /*0f40*/  UIADD3 UR4, UR9, -UR4, URZ ;  /* 0x8000000409047290 */ /* 0x000fe4000fffe03f */
[----:B------:R-:W-:Y:S01]  /*0f50*/  USHF.L.U32 UR41, UR6, 0x7, URZ ;  /* 0x0000000706297899 */ /* 0x000fe2000800063f */
[----:B------:R-:W-:Y:S01]  /*0f60*/  ULDC.64 UR10, c[0x0][0x418] ;  /* 0x00010600000a7ab9 */ /* 0x000fe20000000a00 */
[----:B------:R-:W-:Y:S01]  /*0f70*/  ULDC UR7, c[0x0][0xc54] ;  /* 0x0003150000077ab9 */ /* 0x000fe20000000800 */
[----:B------:R-:W-:-:S02]  /*0f80*/  ISETP.NE.U32.AND P0, PT, RZ, UR10, PT ;  /* 0x0000000aff007c0c */ /* 0x000fc4000bf05070 */
[----:B------:R-:W2:Y:S01]  /*0f90*/  LDC R6, c[0x0][0x288] ;  /* 0x0000a200ff067b82 */ /* 0x000ea20000000800 */
[----:B------:R-:W-:Y:S02]  /*0fa0*/  UIADD3 UR6, UR41, 0x7f, URZ ;  /* 0x0000007f29067890 */ /* 0x000fe4000fffe03f */
[----:B------:R-:W-:Y:S01]  /*0fb0*/  UIMAD UR8, UR8, UR7, UR4 ;  /* 0x00000007080872a4 */ /* 0x000fe2000f8e0204 */
[----:B------:R-:W-:Y:S02]  /*0fc0*/  ISETP.NE.AND.EX P0, PT, RZ, UR11, PT, P0 ;  /* 0x0000000bff007c0c */ /* 0x000fe4000bf05300 */
[----:B------:R-:W-:Y:S01]  /*0fd0*/  @UP0 ULDC UR4, c[0x0][0xc4c] ;  /* 0x0003130000040ab9 */ /* 0x000fe20000000800 */
[----:B------:R-:W-:Y:S01]  /*0fe0*/  @UP0 ULDC UR7, c[0x0][0xc50] ;  /* 0x0003140000070ab9 */ /* 0x000fe20000000800 */
[----:B0-----:R-:W-:Y:S01]  /*0ff0*/  ISETP.NE.AND P2, PT, R205, 0x1, PT ;  /* 0x00000001cd00780c */ /* 0x001fe20003f45270 */
[----:B------:R-:W0:Y:S01]  /*1000*/  LDC R0, c[0x0][0x424] ;  /* 0x00010900ff007b82 */ /* 0x000e220000000800 */
[----:B------:R-:W-:Y:S01]  /*1010*/  UIMAD.WIDE.U32 UR4, UR8, UR4, URZ ;  /* 0x00000004080472a5 */ /* 0x000fe2000f8e003f */
[----:B------:R-:W-:Y:S01]  /*1020*/  IMAD.U32 R2, RZ, RZ, UR6 ;  /* 0x00000006ff027e24 */ /* 0x000fe2000f8e00ff */
[----:B------:R-:W-:-:S02]  /*1030*/  UMOV UR42, UR8 ;  /* 0x00000008002a7c82 */ /* 0x000fc40008000000 */
[----:B------:R-:W-:Y:S01]  /*1040*/  @UP0 USHF.R.U32.HI UR42, URZ, UR7, UR5 ;  /* 0x000000073f2a0299 */ /* 0x000fe20008011605 */
[----:B-1----:R-:W-:Y:S02]  /*1050*/  ISETP.GE.AND P1, PT, R9, 0x1, PT ;  /* 0x000000010900780c */ /* 0x002fe40003f26270 */
[----:B------:R-:W1:Y:S01]  /*1060*/  LDC R7, c[0x0][0x2f0] ;  /* 0x0000bc00ff077b82 */ /* 0x000e620000000800 */
[----:B------:R-:W-:-:S03]  /*1070*/  UIADD3 UR4, -UR42, URZ, URZ ;  /* 0x0000003f2a047290 */ /* 0x000fc6000fffe13f */
[----:B------:R-:W-:Y:S01]  /*1080*/  @P2 LOP3.LUT R16, R16, 0x100000, RZ, 0xfc, !PT ;  /* 0x0010000010102812 */ /* 0x000fe200078efcff */
[----:B------:R-:W-:Y:S01]  /*1090*/  UIMAD UR43, UR43, UR4, UR8 ;  /* 0x000000042b2b72a4 */ /* 0x000fe2000f8e0208 */
[----:B--2---:R-:W-:Y:S02]  /*10a0*/  IADD3 R5, -R6, 0x1, RZ ;  /* 0x0000000106057810 */ /* 0x004fe40007ffe1ff */
[----:B------:R-:W2:Y:S01]  /*10b0*/  @P2 LDC R3, c[0x0][0x44c] ;  /* 0x00011300ff032b82 */ /* 0x000ea20000000800 */
[----:B------:R-:W-:-:S04]  /*10c0*/  LOP3.LUT R16, R16, 0xfff7ffff, RZ, 0xc0, !PT ;  /* 0xfff7ffff10107812 */ /* 0x000fc800078ec0ff */
[----:B------:R-:W-:-:S03]  /*10d0*/  @P1 LOP3.LUT R16, R16, 0x80000, RZ, 0xfc, !PT ;  /* 0x0008000010101812 */ /* 0x000fc600078efcff */
[----:B------:R-:W3:Y:S01]  /*10e0*/  @P2 LDC R4, c[0x0][0x450] ;  /* 0x00011400ff042b82 */ /* 0x000ee20000000800 */
[----:B0-----:R-:W-:-:S05]  /*10f0*/  SEL R0, R0, 0x1, P0 ;  /* 0x0000000100007807 */ /* 0x001fca0000000000 */
[CC--:B-1----:R-:W-:Y:S02]  /*1100*/  IMAD R5, R0.reuse, R7.reuse, R5 ;  /* 0x0000000700057224 */ /* 0x0c2fe400078e0205 */
[----:B------:R-:W-:Y:S02]  /*1110*/  IMAD R17, R0, R7, RZ ;  /* 0x0000000700117224 */ /* 0x000fe400078e02ff */
[----:B--2---:R-:W-:-:S05]  /*1120*/  @P2 IMAD.HI.U32 R3, R3, UR6, RZ ;  /* 0x0000000603032c27 */ /* 0x004fca000f8e00ff */
[----:B---3--:R-:W-:-:S05]  /*1130*/  @P2 SHF.R.U32.HI R2, RZ, R4, R3 ;  /* 0x00000004ff022219 */ /* 0x008fca0000011603 */
        /* <DEDUP_REMOVED lines=13> */
.L_x_10904:
[----:B------:R-:W-:-:S13]  /*1210*/  ISETP.NE.AND P0, PT, R9, 0x1, PT ;  /* 0x000000010900780c */ /* 0x000fda0003f05270 */
[----:B------:R-:W0:Y:S02]  /*1220*/  @P0 LDC.64 R4, c[0x0][0x9e8] ;  /* 0x00027a00ff040b82 */ /* 0x000e240000000a00 */
[----:B0-----:R-:W-:-:S05]  /*1230*/  @P0 IMAD.HI.U32 R4, R3, R4, RZ ;  /* 0x0000000403040227 */ /* 0x001fca00078e00ff */
[----:B------:R-:W-:-:S07]  /*1240*/  @P0 SHF.R.U32.HI R3, RZ, R5, R4 ;  /* 0x00000005ff030219 */ /* 0x000fce0000011604 */
.L_x_10905:
[----:B------:R-:W-:-:S05]  /*1250*/  IMAD R3, R3, R9, R9 ;  /* 0x0000000903037224 */ /* 0x000fca00078e0209 */
[----:B------:R-:W-:-:S07]  /*1260*/  VIMNMX R2, R2, R3, PT ;  /* 0x0000000302027248 */ /* 0x000fce0003fe0100 */
.L_x_10903:
[----:B------:R-:W0:Y:S01]  /*1270*/  @P2 LDC R4, c[0x0][0x44c] ;  /* 0x00011300ff042b82 */ /* 0x000e220000000800 */
[----:B------:R-:W-:Y:S01]  /*1280*/  IMAD.U32 R3, RZ, RZ, UR41 ;  /* 0x00000029ff037e24 */ /* 0x000fe2000f8e00ff */
[----:B------:R-:W-:Y:S01]  /*1290*/  ULDC UR4, c[0x0][0x9dc] ;  /* 0x0002770000047ab9 */ /* 0x000fe20000000800 */
[-C--:B------:R-:W-:Y:S02]  /*12a0*/  IMAD R6, R0, R7.reuse, -R6 ;  /* 0x0000000700067224 */ /* 0x080fe400078e0a06 */
[----:B------:R-:W-:Y:S02]  /*12b0*/  VIADD R2, R2, 0x5f ;  /* 0x0000005f02027836 */ /* 0x000fe40000000000 */
[----:B------:R-:W-:Y:S01]  /*12c0*/  IMAD R0, R0, R7, 0x5f ;  /* 0x0000005f00007424 */ /* 0x000fe200078e0207 */
[----:B------:R-:W1:Y:S01]  /*12d0*/  @P2 LDC R5, c[0x0][0x450] ;  /* 0x00011400ff052b82 */ /* 0x000e620000000800 */
[----:B------:R-:W-:-:S04]  /*12e0*/  IMAD.HI R2, R2, 0x2aaaaaab, RZ ;  /* 0x2aaaaaab02027827 */ /* 0x000fc800078e02ff */
[----:B------:R-:W-:-:S04]  /*12f0*/  IMAD.HI R0, R0, 0x2aaaaaab, RZ ;  /* 0x2aaaaaab00007827 */ /* 0x000fc800078e02ff */
[----:B0-----:R-:W-:-:S05]  /*1300*/  @P2 IMAD.HI.U32 R4, R4, UR41, RZ ;  /* 0x0000002904042c27 */ /* 0x001fca000f8e00ff */
[----:B-1----:R-:W-:Y:S02]  /*1310*/  @P2 SHF.R.U32.HI R3, RZ, R5, R4 ;  /* 0x00000005ff032219 */ /* 0x002fe40000011604 */
[----:B------:R-:W-:-:S03]  /*1320*/  SHF.R.U32.HI R5, RZ, 0x1f, R2 ;  /* 0x0000001fff057819 */ /* 0x000fc60000011602 */
[----:B------:R-:W-:Y:S01]  /*1330*/  IMAD.IADD R6, R6, 0x1, R3 ;  /* 0x0000000106067824 */ /* 0x000fe200078e0203 */
[----:B------:R-:W-:Y:S02]  /*1340*/  SHF.R.U32.HI R3, RZ, 0x1f, R0 ;  /* 0x0000001fff037819 */ /* 0x000fe40000011600 */
[----:B------:R-:W-:Y:S01]  /*1350*/  LEA.HI.SX32 R176, R2, R5, 0x1c ;  /* 0x0000000502b07211 */ /* 0x000fe200078fe2ff */
[----:B------:R-:W-:Y:S01]  /*1360*/  VIADD R4, R6, -UR4 ;  /* 0x8000000406047c36 */ /* 0x000fe20008000000 */
[----:B------:R-:W-:-:S04]  /*1370*/  LEA.HI.SX32 R3, R0, R3, 0x1c ;  /* 0x0000000300037211 */ /* 0x000fc800078fe2ff */
[----:B------:R-:W-:Y:S02]  /*1380*/  R2UR UR4, R4 ;  /* 0x00000000040472ca */ /* 0x000fe400000e0000 */
[----:B------:R-:W-:Y:S01]  /*1390*/  VIMNMX R176, R3, R176, PT ;  /* 0x000000b003b07248 */ /* 0x000fe20003fe0100 */
[----:B------:R-:W-:-:S12]  /*13a0*/  @!P1 BRA `(.L_x_10906) ;  /* 0x0000000000449947 */ /* 0x000fd80003800000 */
        /* <DEDUP_REMOVED lines=9> */
.L_x_10907:
[----:B------:R-:W-:-:S13]  /*1440*/  ISETP.NE.AND P0, PT, R9, 0x1, PT ;  /* 0x000000010900780c */ /* 0x000fda0003f05270 */
[----:B------:R-:W0:Y:S02]  /*1450*/  @P0 LDC.64 R2, c[0x0][0x9e8] ;  /* 0x00027a00ff020b82 */ /* 0x000e240000000a00 */
[----:B0-----:R-:W-:-:S05]  /*1460*/  @P0 IMAD.HI.U32 R0, R6, R2, RZ ;  /* 0x0000000206000227 */ /* 0x001fca00078e00ff */
[----:B------:R-:W-:-:S07]  /*1470*/  @P0 SHF.R.U32.HI R6, RZ, R3, R0 ;  /* 0x00000003ff060219 */ /* 0x000fce0000011600 */
.L_x_10908:
[----:B------:R-:W-:-:S05]  /*1480*/  IMAD R6, R6, R9, RZ ;  /* 0x0000000906067224 */ /* 0x000fca00078e02ff */
[----:B------:R-:W-:-:S13]  /*1490*/  R2UR UR5, R6 ;  /* 0x00000000060572ca */ /* 0x000fda00000e0000 */
[----:B------:R-:W-:-:S04]  /*14a0*/  UISETP.LT.AND UP0, UPT, UR4, UR5, UPT ;  /* 0x000000050400728c */ /* 0x000fc8000bf01270 */
[----:B------:R-:W-:-:S12]  /*14b0*/  USEL UR4, UR4, UR5, !UP0 ;  /* 0x0000000504047287 */ /* 0x000fd8000c000000 */
.L_x_10906:
[----:B------:R-:W-:Y:S01]  /*14c0*/  UIMAD.WIDE UR4, UR4, 0x2aaaaaab, URZ ;  /* 0x2aaaaaab040478a5 */ /* 0x000fe2000f8e023f */
[----:B------:R-:W-:Y:S02]  /*14d0*/  PLOP3.LUT P0, PT, PT, PT, PT, 0x80, 0x0 ;  /* 0x000000000000781c */ /* 0x000fe40003f0f070 */
[----:B------:R-:W-:Y:S01]  /*14e0*/  CS2R R2, SRZ ;  /* 0x0000000000027805 */ /* 0x000fe2000001ff00 */
[----:B------:R-:W-:Y:S01]  /*14f0*/  IMAD.MOV.U32 R0, RZ, RZ, RZ ;  /* 0x000000ffff007224 */ /* 0x000fe200078e00ff */
[----:B------:R-:W-:Y:S01]  /*1500*/  USHF.R.U32.HI UR4, URZ, 0x1f, UR5 ;  /* 0x0000001f3f047899 */ /* 0x000fe20008011605 */
[----:B------:R-:W-:Y:S02]  /*1510*/  CS2R R168, SRZ ;  /* 0x0000000000a87805 */ /* 0x000fe4000001ff00 */
[----:B------:R-:W-:Y:S02]  /*1520*/  CS2R R148, SRZ ;  /* 0x0000000000947805 */ /* 0x000fe4000001ff00 */
[----:B------:R-:W-:Y:S01]  /*1530*/  CS2R R166, SRZ ;  /* 0x0000000000a67805 */ /* 0x000fe2000001ff00 */
[----:B------:R-:W-:Y:S01]  /*1540*/  ULEA.HI.SX32 UR4, UR5, UR4, 0x1c ;  /* 0x0000000405047291 */ /* 0x000fe2000f8fe23f */
        /* <DEDUP_REMOVED lines=96> */
.L_x_10910:
[----:B------:R-:W0:Y:S01]  /*1b50*/  S2R R0, SR_CgaCtaId ;  /* 0x0000000000007919 */ /* 0x000e220000008800 */
[----:B------:R-:W-:Y:S01]  /*1b60*/  ULEA.HI UR4, UR36, UR36, URZ, 0x1 ;  /* 0x0000002424047291 */ /* 0x000fe2000f8f083f */
[----:B------:R-:W-:Y:S01]  /*1b70*/  MOV R7, 0x400 ;  /* 0x0000040000077802 */ /* 0x000fe20000000f00 */
[----:B------:R-:W1:Y:S02]  /*1b80*/  S2R R20, SR_TID.X ;  /* 0x0000000000147919 */ /* 0x000e640000002100 */
[----:B------:R-:W-:-:S04]  /*1b90*/  ULOP3.LUT UR4, UR4, 0xfffffffe, URZ, 0xc0, !UPT ;  /* 0xfffffffe04047892 */ /* 0x000fc8000f8ec03f */
[----:B------:R-:W-:-:S06]  /*1ba0*/  UIADD3 UR4, UR36, -UR4, URZ ;  /* 0x8000000424047290 */ /* 0x000fcc000fffe03f */
[----:B------:R-:W-:Y:S01]  /*1bb0*/  IMAD.U32 R2, RZ, RZ, UR4 ;  /* 0x00000004ff027e24 */ /* 0x000fe2000f8e00ff */
[----:B0-----:R-:W-:-:S04]  /*1bc0*/  LEA R7, R0, R7, 0x18 ;  /* 0x0000000700077211 */ /* 0x001fc800078ec0ff */
[----:B------:R-:W-:Y:S02]  /*1bd0*/  SHF.L.U32 R0, R2, 0x1f, RZ ;  /* 0x0000001f02007819 */ /* 0x000fe400000006ff */
[----:B-1----:R-:W-:Y:S02]  /*1be0*/  SHF.R.U32.HI R20, RZ, 0x7, R20 ;  /* 0x00000007ff147819 */ /* 0x002fe40000011614 */
[----:B------:R-:W0:Y:S03]  /*1bf0*/  SYNCS.PHASECHK.TRANS64.TRYWAIT P0, [R7+URZ+0x22800], R0 ;  /* 0x02280000070075a7 */ /* 0x000e26000800017f */
[----:B------:R-:W-:Y:S01]  /*1c00*/  VIADD R8, R20, 0x8 ;  /* 0x0000000814087836 */ /* 0x000fe20000000000 */
[----:B0-----:R-:W-:Y:S06]  /*1c10*/  @!P0 BRA `(.L_x_10911) ;  /* 0x0000011c00d88947 */ /* 0x001fec0003800000 */
.L_x_11075:
[----:B0-----:R-:W-:Y:S01]  /*1c20*/  IMAD.U32 R0, RZ, RZ, UR40 ;  /* 0x00000028ff007e24 */ /* 0x001fe2000f8e00ff */
[----:B------:R-:W-:Y:S05]  /*1c30*/  WARPSYNC.ALL ;  /* 0x0000000000007948 */ /* 0x000fea0003800000 */
[----:B------:R0:W-:Y:S01]  /*1c40*/  BAR.SYNC.DEFER_BLOCKING R8, 0x100 ;  /* 0x000400080000751d */ /* 0x0001e20000010000 */
[----:B------:R-:W-:-:S13]  /*1c50*/  ISETP.NE.AND P0, PT, R0, 0x3, PT ;  /* 0x000000030000780c */ /* 0x000fda0003f05270 */
[----:B0-----:R-:W-:Y:S05]  /*1c60*/  @!P0 BRA `(.L_x_10912) ;  /* 0x0000000000048947 */ /* 0x001fea0003800000 */
[----:B------:R-:W-:Y:S01]  /*1c70*/  BPT.TRAP 0x1 ;  /* 0x000000040000795c */ /* 0x000fe20000300000 */
.L_x_10912:
[----:B------:R-:W-:Y:S01]  /*1c80*/  R2UR UR24, R7 ;  /* 0x00000000071872ca */ /* 0x000fe200000e0000 */
[----:B------:R-:W-:-:S05]  /*1c90*/  IMAD.U32 R9, RZ, RZ, UR37 ;  /* 0x00000025ff097e24 */ /* 0x000fca000f8e00ff */
[----:B------:R-:W-:-:S07]  /*1ca0*/  SHF.L.U32 R9, R9, 0x1f, RZ ;  /* 0x0000001f09097819 */ /* 0x000fce00000006ff */
[----:B------:R-:W-:-:S09]  /*1cb0*/  ULEA UR24, UR38, UR24, 0x3 ;  /* 0x0000001826187291 */ /* 0x000fd2000f8e183f */
[----:B------:R0:W1:Y:S01]  /*1cc0*/  SYNCS.PHASECHK.TRANS64.TRYWAIT P1, [UR24+0x22830], R9 ;  /* 0x02283009ff0075a7 */ /* 0x0000620008020158 */
[----:B------:R-:W-:Y:S05]  /*1cd0*/  @!P0 BRA `(.L_x_10913) ;  /* 0x0000000000048947 */ /* 0x000fea0003800000 */
[----:B------:R-:W-:Y:S01]  /*1ce0*/  BPT.TRAP 0x1 ;  /* 0x000000040000795c */ /* 0x000fe20000300000 */
.L_x_10913:
[----:B-1----:R-:W-:Y:S05]  /*1cf0*/  @P1 BRA `(.L_x_10914) ;  /* 0x0000000000081947 */ /* 0x002fea0003800000 */
[----:B------:R-:W1:Y:S02]  /*1d00*/  SYNCS.PHASECHK.TRANS64.TRYWAIT P1, [UR24+0x22830], R9 ;  /* 0x02283009ff0075a7 */ /* 0x000e640008020158 */
[----:B-1----:R-:W-:Y:S05]  /*1d10*/  @!P1 BRA `(.L_x_10915) ;  /* 0x0000011c00ac9947 */ /* 0x002fea0003800000 */
.L_x_10914:
[----:B------:R-:W-:Y:S01]  /*1d20*/  R2UR UR4, R7 ;  /* 0x00000000070472ca */ /* 0x000fe200000e0000 */
[----:B------:R-:W-:Y:S01]  /*1d30*/  ULOP3.LUT UR20, UR45, 0x10000, URZ, 0xfc, !UPT ;  /* 0x000100002d147892 */ /* 0x000fe2000f8efc3f */
[----:B------:R-:W-:Y:S01]  /*1d40*/  WARPGROUP.ARRIVE ;  /* 0x00000000000079c5 */ /* 0x000fe20000000000 */
[----:B------:R-:W-:Y:S01]  /*1d50*/  UMOV UR21, 0x40000040 ;  /* 0x4000004000157882 */ /* 0x000fe20000000000 */
[----:B------:R-:W-:Y:S01]  /*1d60*/  UMOV UR23, 0x40000040 ;  /* 0x4000004000177882 */ /* 0x000fe20000000000 */
[----:B------:R-:W-:-:S03]  /*1d70*/  UIADD3 UR8, UR20, 0x2, URZ ;  /* 0x0000000214087890 */ /* 0x000fc6000fffe03f */
[----:B-1----:R-:W1:Y:S01]  /*1d80*/  S2R R0, SR_TID.X ;  /* 0x0000000000007919 */ /* 0x002e620000002100 */
[----:B------:R-:W-:Y:S01]  /*1d90*/  UMOV UR9, 0x40000040 ;  /* 0x4000004000097882 */ /* 0x000fe20000000000 */
[----:B------:R-:W-:Y:S01]  /*1da0*/  UMOV UR11, 0x40000040 ;  /* 0x40000040000b7882 */ /* 0x000fe20000000000 */
[----:B------:R-:W-:Y:S01]  /*1db0*/  UIADD3 UR12, UR20, 0x4, URZ ;  /* 0x00000004140c7890 */ /* 0x000fe2000fffe03f */
[----:B------:R-:W-:Y:S01]  /*1dc0*/  UMOV UR13, 0x40000040 ;  /* 0x40000040000d7882 */ /* 0x000fe20000000000 */
[----:B------:R-:W-:Y:S01]  /*1dd0*/  UMOV UR15, 0x40000040 ;  /* 0x40000040000f7882 */ /* 0x000fe20000000000 */
[----:B------:R-:W-:Y:S02]  /*1de0*/  UIADD3 UR4, UR4, 0x1c400, URZ ;  /* 0x0001c40004047890 */ /* 0x000fe4000fffe03f */
[----:B------:R-:W-:Y:S02]  /*1df0*/  UIADD3 UR16, UR20, 0x6, URZ ;  /* 0x0000000614107890 */ /* 0x000fe4000fffe03f */
[----:B------:R-:W-:Y:S01]  /*1e00*/  USHF.R.U32.HI UR4, URZ, 0x4, UR4 ;  /* 0x000000043f047899 */ /* 0x000fe20008011604 */
[----:B------:R-:W-:Y:S01]  /*1e10*/  UMOV UR17, 0x40000040 ;  /* 0x4000004000117882 */ /* 0x000fe20000000000 */
[----:B------:R-:W-:-:S02]  /*1e20*/  UMOV UR19, 0x40000040 ;  /* 0x4000004000137882 */ /* 0x000fc40000000000 */
[----:B------:R-:W-:-:S04]  /*1e30*/  ULOP3.LUT UR4, UR4, 0x3fff, URZ, 0xc0, !UPT ;  /* 0x00003fff04047892 */ /* 0x000fc8000f8ec03f */
[----:B------:R-:W-:-:S04]  /*1e40*/  ULOP3.LUT UR4, UR4, 0x10000, URZ, 0xfc, !UPT ;  /* 0x0001000004047892 */ /* 0x000fc8000f8efc3f */
[----:B------:R-:W-:-:S04]  /*1e50*/  UIMAD UR22, UR38, 0x300, UR4 ;  /* 0x00000300261678a4 */ /* 0x000fc8000f8e0204 */
[----:B------:R-:W-:Y:S02]  /*1e60*/  UIADD3 UR10, UR22, 0x2, URZ ;  /* 0x00000002160a7890 */ /* 0x000fe4000fffe03f */
[----:B------:R-:W-:Y:S02]  /*1e70*/  UIADD3 UR14, UR22, 0x4, URZ ;  /* 0x00000004160e7890 */ /* 0x000fe4000fffe03f */
[----:B------:R-:W-:Y:S02]  /*1e80*/  UIADD3 UR18, UR22, 0x6, URZ ;  /* 0x0000000616127890 */ /* 0x000fe4000fffe03f */
[----:B------:R-:W-:Y:S01]  /*1e90*/  HGMMA.64x96x16.F32 R24, gdesc[UR20], RZ, !UPT, gsb0 ;  /* 0x01600000141879f0 */ /* 0x000fe2000c0008ff */
[----:B-1----:R-:W-:-:S04]  /*1ea0*/  SHF.R.U32.HI R0, RZ, 0x7, R0 ;  /* 0x00000007ff007819 */ /* 0x002fc80000011600 */
        /* <DEDUP_REMOVED lines=14> */
.L_x_10916:
[----:B------:R-:W-:Y:S01]  /*1f90*/  ISETP.NE.AND P2, PT, R205, 0x1, PT ;  /* 0x00000001cd00780c */ /* 0x000fe20003f45270 */
[----:B------:R-:W2:Y:S01]  /*1fa0*/  S2UR UR6, SR_CgaCtaId ;  /* 0x00000000000679c3 */ /* 0x000ea20000008800 */
[----:B------:R-:W-:Y:S01]  /*1fb0*/  VIADD R0, R22, UR41 ;  /* 0x0000002916007c36 */ /* 0x000fe20008000000 */
[----:B------:R-:W-:Y:S01]  /*1fc0*/  UIADD3 UR5, UR24, 0x22840, URZ ;  /* 0x0002284018057890 */ /* 0x000fe2000fffe03f */
[----:B------:R-:W-:Y:S01]  /*1fd0*/  LOP3.LUT P1, RZ, R16, 0x80000, RZ, 0xc0, !PT ;  /* 0x0008000010ff7812 */ /* 0x000fe2000782c0ff */
[----:B------:R-:W-:Y:S01]  /*1fe0*/  ULDC UR7, c[0x0][0x9dc] ;  /* 0x0002770000077ab9 */ /* 0x000fe20000000800 */
[----:B------:R-:W-:Y:S01]  /*1ff0*/  IMAD.MOV.U32 R2, RZ, RZ, R0 ;  /* 0x000000ffff027224 */ /* 0x000fe200078e0000 */
[----:B------:R-:W-:Y:S01]  /*2000*/  ULDC UR15, c[0x0][0x9e0] ;  /* 0x00027800000f7ab9 */ /* 0x000fe20000000800 */
[----:B------:R-:W-:Y:S01]  /*2010*/  IMAD.MOV.U32 R13, RZ, RZ, -0x60 ;  /* 0xffffffa0ff0d7424 */ /* 0x000fe200078e00ff */
[----:B------:R-:W3:Y:S03]  /*2020*/  LDC R6, c[0x0][0x288] ;  /* 0x0000a200ff067b82 */ /* 0x000ee60000000800 */
[----:B------:R-:W-:-:S04]  /*2030*/  IMAD R15, R176, R13, 0x60 ;  /* 0x00000060b00f7424 */ /* 0x000fc800078e020d */
[----:B------:R-:W-:Y:S01]  /*2040*/  IMAD R14, R18, -0x2, R15 ;  /* 0xfffffffe120e7824 */ /* 0x000fe200078e020f */
[----:B------:R-:W4:Y:S08]  /*2050*/  @P2 LDC R5, c[0x0][0x44c] ;  /* 0x00011300ff052b82 */ /* 0x000f300000000800 */
[----:B------:R-:W5:Y:S01]  /*2060*/  @P2 LDC R11, c[0x0][0x450] ;  /* 0x00011400ff0b2b82 */ /* 0x000f620000000800 */
[----:B--2---:R-:W-:-:S09]  /*2070*/  UPRMT UR5, UR6, 0x654, UR5 ;  /* 0x0000065406057896 */ /* 0x004fd20008000005 */
[----:B------:R-:W-:Y:S01]  /*2080*/  SYNCS.ARRIVE.TRANS64.RED.A1T0 RZ, [UR5], RZ ;  /* 0x000000ffffff79a7 */ /* 0x000fe20008100405 */
[----:B------:R-:W-:Y:S01]  /*2090*/  ULOP3.LUT UR5, URZ, UR7, URZ, 0x33, !UPT ;  /* 0x000000073f057292 */ /* 0x000fe2000f8e333f */
[----:B----4-:R-:W-:-:S04]  /*20a0*/  @P2 IMAD.HI.U32 R4, R0, R5, RZ ;  /* 0x0000000500042227 */ /* 0x010fc800078e00ff */
[----:B------:R-:W-:Y:S01]  /*20b0*/  IMAD R0, R176, -0x60, R17 ;  /* 0xffffffa0b0007824 */ /* 0x000fe200078e0211 */
[----:B-----5:R-:W-:-:S03]  /*20c0*/  @P2 SHF.R.U32.HI R2, RZ, R11, R4 ;  /* 0x0000000bff022219 */ /* 0x020fc60000011604 */
[----:B------:R-:W-:Y:S02]  /*20d0*/  VIADD R5, R0, 0x61 ;  /* 0x0000006100057836 */ /* 0x000fe40000000000 */
[----:B------:R-:W2:Y:S02]  /*20e0*/  SHFL.IDX PT, R10, R2, RZ, 0x1c1f ;  /* 0x001c1fff020a7589 */ /* 0x000ea400000e0000 */
[----:B------:R-:W-:Y:S02]  /*20f0*/  IMAD R11, R18, -0x2, R5 ;  /* 0xfffffffe120b7824 */ /* 0x000fe400078e0205 */
[----:B------:R-:W-:Y:S02]  /*2100*/  VIADD R5, R0, 0x60 ;  /* 0x0000006000057836 */ /* 0x000fe40000000000 */
[----:B---3--:R-:W-:Y:S02]  /*2110*/  IMAD.IADD R11, R11, 0x1, -R6 ;  /* 0x000000010b0b7824 */ /* 0x008fe400078e0a06 */
[----:B------:R-:W-:-:S02]  /*2120*/  IMAD R12, R18, -0x2, R5 ;  /* 0xfffffffe120c7824 */ /* 0x000fc400078e0205 */
[C---:B------:R-:W-:Y:S02]  /*2130*/  VIADD R13, R11.reuse, UR15 ;  /* 0x0000000f0b0d7c36 */ /* 0x040fe40008000000 */
[----:B------:R-:W-:-:S03]  /*2140*/  VIADD R11, R11, UR5 ;  /* 0x000000050b0b7c36 */ /* 0x000fc60008000000 */
[----:B--2---:R-:W-:Y:S01]  /*2150*/  VIADDMNMX R0, R10, R13, R12, PT ;  /* 0x0000000d0a007246 */ /* 0x004fe2000380010c */
        /* <DEDUP_REMOVED lines=10> */
[----:B------:R-:W2:Y:S02]  /*2200*/  @P1 LDC.64 R72, c[0x0][0x9e8] ;  /* 0x00027a00ff481b82 */ /* 0x000ea40000000a00 */
[----:B--2---:R-:W-:-:S05]  /*2210*/  @P1 IMAD.HI.U32 R10, R5, R72, RZ ;  /* 0x00000048050a1227 */ /* 0x004fca00078e00ff */
[----:B------:R-:W-:-:S04]  /*2220*/  @P1 SHF.R.U32.HI R5, RZ, R73, R10 ;  /* 0x00000049ff051219 */ /* 0x000fc8000001160a */
[----:B------:R-:W-:Y:S01]  /*2230*/  LOP3.LUT R5, RZ, R5, RZ, 0x33, !PT ;  /* 0x00000005ff057212 */ /* 0x000fe200078e33ff */
[----:B------:R-:W-:Y:S06]  /*2240*/  BRA `(.L_x_10920) ;  /* 0x0000000000187947 */ /* 0x000fec0003800000 */
.L_x_10919:
[----:B------:R-:W-:Y:S02]  /*2250*/  ULDC UR5, c[0x0][0x9e4] ;  /* 0x0002790000057ab9 */ /* 0x000fe40000000800 */
[----:B------:R-:W-:-:S05]  /*2260*/  IMAD.U32 R20, RZ, RZ, UR5 ;  /* 0x00000005ff147e24 */ /* 0x000fca000f8e00ff */
[----:B------:R-:W-:-:S13]  /*2270*/  ISETP.NE.AND P1, PT, R20, 0x1, PT ;  /* 0x000000011400780c */ /* 0x000fda0003f25270 */
[----:B------:R-:W2:Y:S02]  /*2280*/  @P1 LDC.64 R72, c[0x0][0x9e8] ;  /* 0x00027a00ff481b82 */ /* 0x000ea40000000a00 */
[----:B--2---:R-:W-:-:S05]  /*2290*/  @P1 IMAD.HI.U32 R10, R5, R72, RZ ;  /* 0x00000048050a1227 */ /* 0x004fca00078e00ff */
[----:B------:R-:W-:-:S07]  /*22a0*/  @P1 SHF.R.U32.HI R5, RZ, R73, R10 ;  /* 0x00000049ff051219 */ /* 0x000fce000001160a */
.L_x_10920:
[----:B------:R-:W-:Y:S05]  /*22b0*/  BSYNC B0 ;  /* 0x0000000000007941 */ /* 0x000fea0003800000 */
.L_x_10918:
[----:B------:R-:W-:-:S05]  /*22c0*/  IMAD R5, R5, R20, R14 ;  /* 0x0000001405057224 */ /* 0x000fca00078e020e */
[----:B------:R-:W-:Y:S02]  /*22d0*/  VIADDMNMX R0, R5, R20, R0, PT ;  /* 0x0000001405007246 */ /* 0x000fe40003800100 */
[----:B------:R-:W-:-:S07]  /*22e0*/  VIMNMX R4, R4, R5, !PT ;  /* 0x0000000504047248 */ /* 0x000fce0007fe0100 */
.L_x_10917:
[C---:B------:R-:W-:Y:S01]  /*22f0*/  ISETP.GE.AND P6, PT, R15.reuse, 0x9, PT ;  /* 0x000000090f00780c */ /* 0x040fe20003fc6270 */
[----:B------:R-:W2:Y:S01]  /*2300*/  SHFL.IDX PT, R2, R2, 0x1, 0x1c1f ;  /* 0x003c1f0002027f89 */ /* 0x000ea200000e0000 */
[C---:B------:R-:W-:Y:S02]  /*2310*/  ISETP.GE.AND P1, PT, R15.reuse, 0x2, PT ;  /* 0x000000020f00780c */ /* 0x040fe40003f26270 */
        /* <DEDUP_REMOVED lines=10> */
[----:B------:R-:W-:Y:S01]  /*23c0*/  FSEL R29, R29, -INF , !P2 ;  /* 0xff8000001d1d7808 */ /* 0x000fe20005000000 */
[----:B--2---:R-:W-:Y:S01]  /*23d0*/  IMAD.IADD R5, R11, 0x1, R2 ;  /* 0x000000010b057824 */ /* 0x004fe200078e0202 */
        /* <DEDUP_REMOVED lines=103> */
[----:B------:R-:W-:-:S13]  /*2a50*/  LOP3.LUT P5, RZ, R16, 0x80000, RZ, 0xc0, !PT ;  /* 0x0008000010ff7812 */ /* 0x000fda00078ac0ff */
        /* <DEDUP_REMOVED lines=14> */
.L_x_10923:
[----:B------:R-:W-:Y:S02]  /*2b40*/  ULDC UR5, c[0x0][0x9e4] ;  /* 0x0002790000057ab9 */ /* 0x000fe40000000800 */
[----:B------:R-:W-:-:S05]  /*2b50*/  IMAD.U32 R4, RZ, RZ, UR5 ;  /* 0x00000005ff047e24 */ /* 0x000fca000f8e00ff */
[----:B------:R-:W-:-:S13]  /*2b60*/  ISETP.NE.AND P5, PT, R4, 0x1, PT ;  /* 0x000000010400780c */ /* 0x000fda0003fa5270 */
[----:B------:R-:W2:Y:S02]  /*2b70*/  @P5 LDC.64 R12, c[0x0][0x9e8] ;  /* 0x00027a00ff0c5b82 */ /* 0x000ea40000000a00 */
[----:B--2---:R-:W-:-:S05]  /*2b80*/  @P5 IMAD.HI.U32 R2, R11, R12, RZ ;  /* 0x0000000c0b025227 */ /* 0x004fca00078e00ff */
[----:B------:R-:W-:-:S07]  /*2b90*/  @P5 SHF.R.U32.HI R11, RZ, R13, R2 ;  /* 0x0000000dff0b5219 */ /* 0x000fce0000011602 */
.L_x_10924:
[----:B------:R-:W-:Y:S05]  /*2ba0*/  BSYNC B0 ;  /* 0x0000000000007941 */ /* 0x000fea0003800000 */
.L_x_10922:
[----:B------:R-:W-:-:S05]  /*2bb0*/  IMAD R11, R11, R4, R14 ;  /* 0x000000040b0b7224 */ /* 0x000fca00078e020e */
[----:B------:R-:W-:Y:S02]  /*2bc0*/  VIADDMNMX R0, R11, R4, R0, PT ;  /* 0x000000040b007246 */ /* 0x000fe40003800100 */
[----:B------:R-:W-:-:S07]  /*2bd0*/  VIMNMX R5, R5, R11, !PT ;  /* 0x0000000b05057248 */ /* 0x000fce0007fe0100 */
.L_x_10921:
        /* <DEDUP_REMOVED lines=11> */
[----:B------:R-:W-:Y:S02]  /*2c90*/  FMNMX.FTZ R2, R21, R25, !PT ;  /* 0x0000001915027209 */ /* 0x000fe40007810000 */
[----:B------:R-:W-:-:S02]  /*2ca0*/  FSEL R31, R31, -INF , !P1 ;  /* 0xff8000001f1f7808 */ /* 0x000fc40004800000 */
[----:B------:R-:W-:Y:S02]  /*2cb0*/  ISETP.NE.AND P1, PT, R20, RZ, PT ;  /* 0x000000ff1400720c */ /* 0x000fe40003f25270 */
[----:B------:R-:W-:Y:S02]  /*2cc0*/  ISETP.NE.AND P5, PT, R36, RZ, PT ;  /* 0x000000ff2400720c */ /* 0x000fe40003fa5270 */
        /* <DEDUP_REMOVED lines=53> */
[----:B------:R-:W-:Y:S01]  /*3020*/  ISETP.NE.AND P6, PT, R84, RZ, PT ;  /* 0x000000ff5400720c */ /* 0x000fe20003fc5270 */
[----:B------:R-:W2:Y:S01]  /*3030*/  SHFL.BFLY PT, R11, R2, 0x2, 0x1f ;  /* 0x0c401f00020b7f89 */ /* 0x000ea200000e0000 */
[----:B------:R-:W-:Y:S02]  /*3040*/  ISETP.LT.OR P1, PT, R0, 0x31, P1 ;  /* 0x000000310000780c */ /* 0x000fe40000f21670 */
[----:B------:R-:W-:Y:S02]  /*3050*/  ISETP.NE.AND P5, PT, R85, RZ, PT ;  /* 0x000000ff5500720c */ /* 0x000fe40003fa5270 */
[----:B------:R-:W-:Y:S02]  /*3060*/  FSEL R50, R50, -INF , !P1 ;  /* 0xff80000032327808 */ /* 0x000fe40004800000 */
[----:B------:R-:W-:-:S02]  /*3070*/  ISETP.NE.AND P1, PT, R48, RZ, PT ;  /* 0x000000ff3000720c */ /* 0x000fc40003f25270 */
[C---:B------:R-:W-:Y:S02]  /*3080*/  ISETP.GT.AND P4, PT, R5.reuse, RZ, !P4 ;  /* 0x000000ff0500720c */ /* 0x040fe40006784270 */
[----:B------:R-:W-:Y:S02]  /*3090*/  ISETP.GT.AND P1, PT, R5, 0x31, !P1 ;  /* 0x000000310500780c */ /* 0x000fe40004f24270 */
[C---:B------:R-:W-:Y:S02]  /*30a0*/  ISETP.LT.OR P4, PT, R0.reuse, 0x1, P4 ;  /* 0x000000010000780c */ /* 0x040fe40002781670 */
[----:B------:R-:W-:Y:S02]  /*30b0*/  ISETP.LT.OR P1, PT, R0, 0x32, P1 ;  /* 0x000000320000780c */ /* 0x000fe40000f21670 */
[----:B------:R-:W-:Y:S02]  /*30c0*/  FSEL R26, R26, -INF , !P4 ;  /* 0xff8000001a1a7808 */ /* 0x000fe40006000000 */
[----:B------:R-:W-:-:S02]  /*30d0*/  FSEL R51, R51, -INF , !P1 ;  /* 0xff80000033337808 */ /* 0x000fc40004800000 */
[----:B------:R-:W-:Y:S02]  /*30e0*/  ISETP.NE.AND P1, PT, R78, RZ, PT ;  /* 0x000000ff4e00720c */ /* 0x000fe40003f25270 */
[C---:B------:R-:W-:Y:S02]  /*30f0*/  ISETP.GT.AND P2, PT, R5.reuse, 0x51, !P2 ;  /* 0x000000510500780c */ /* 0x040fe40005744270 */
[C---:B------:R-:W-:Y:S02]  /*3100*/  ISETP.GT.AND P1, PT, R5.reuse, 0x38, !P1 ;  /* 0x000000380500780c */ /* 0x040fe40004f24270 */
[----:B--2---:R-:W-:Y:S02]  /*3110*/  FMNMX.FTZ R10, R2, R11, !PT ;  /* 0x0000000b020a7209 */ /* 0x004fe40007810000 */
[----:B------:R-:W-:Y:S02]  /*3120*/  ISETP.LT.OR P1, PT, R0, 0x39, P1 ;  /* 0x000000390000780c */ /* 0x000fe40000f21670 */
[----:B------:R-:W-:Y:S01]  /*3130*/  ISETP.GT.AND P3, PT, R5, 0x58, !P3 ;  /* 0x000000580500780c */ /* 0x000fe20005f64270 */
[----:B------:R-:W2:Y:S01]  /*3140*/  SHFL.BFLY PT, R11, R10, 0x1, 0x1f ;  /* 0x0c201f000a0b7f89 */ /* 0x000ea200000e0000 */
[----:B------:R-:W-:-:S02]  /*3150*/  FSEL R54, R54, -INF , !P1 ;  /* 0xff80000036367808 */ /* 0x000fc40004800000 */
[----:B------:R-:W-:Y:S02]  /*3160*/  ISETP.NE.AND P1, PT, R80, RZ, PT ;  /* 0x000000ff5000720c */ /* 0x000fe40003f25270 */
[C---:B------:R-:W-:Y:S02]  /*3170*/  ISETP.LT.OR P2, PT, R0.reuse, 0x52, P2 ;  /* 0x000000520000780c */ /* 0x040fe40001741670 */
[----:B------:R-:W-:Y:S02]  /*3180*/  ISETP.GT.AND P1, PT, R5, 0x39, !P1 ;  /* 0x000000390500780c */ /* 0x000fe40004f24270 */
[C---:B------:R-:W-:Y:S02]  /*3190*/  ISETP.LT.OR P3, PT, R0.reuse, 0x59, P3 ;  /* 0x000000590000780c */ /* 0x040fe40001f61670 */
[----:B------:R-:W-:Y:S02]  /*31a0*/  ISETP.LT.OR P1, PT, R0, 0x3a, P1 ;  /* 0x0000003a0000780c */ /* 0x000fe40000f21670 */
[----:B------:R-:W-:-:S02]  /*31b0*/  FSEL R67, R67, -INF , !P2 ;  /* 0xff80000043437808 */ /* 0x000fc40005000000 */
[----:B------:R-:W-:Y:S02]  /*31c0*/  FSEL R55, R55, -INF , !P1 ;  /* 0xff80000037377808 */ /* 0x000fe40004800000 */
[----:B------:R-:W-:Y:S02]  /*31d0*/  ISETP.NE.AND P1, PT, R82, RZ, PT ;  /* 0x000000ff5200720c */ /* 0x000fe40003f25270 */
[----:B------:R-:W-:Y:S02]  /*31e0*/  FSEL R70, R70, -INF , !P3 ;  /* 0xff80000046467808 */ /* 0x000fe40005800000 */
[----:B------:R-:W-:Y:S02]  /*31f0*/  ISETP.GT.AND P1, PT, R5, 0x40, !P1 ;  /* 0x000000400500780c */ /* 0x000fe40004f24270 */
[----:B--2---:R-:W-:Y:S02]  /*3200*/  FMNMX.FTZ R4, R10, R11, !PT ;  /* 0x0000000b0a047209 */ /* 0x004fe40007810000 */
[----:B------:R-:W-:-:S03]  /*3210*/  ISETP.LT.OR P1, PT, R0, 0x41, P1 ;  /* 0x000000410000780c */ /* 0x000fc60000f21670 */
[----:B------:R-:W-:Y:S01]  /*3220*/  FMUL.FTZ R11, R4, UR6 ;  /* 0x00000006040b7c20 */ /* 0x000fe20008410000 */
[----:B------:R-:W-:Y:S02]  /*3230*/  FSEL R58, R58, -INF , !P1 ;  /* 0xff8000003a3a7808 */ /* 0x000fe40004800000 */
[----:B------:R-:W-:Y:S02]  /*3240*/  ISETP.GT.AND P1, PT, R5, 0x41, !P6 ;  /* 0x000000410500780c */ /* 0x000fe40007724270 */
[----:B------:R-:W-:Y:S02]  /*3250*/  ISETP.NE.AND P6, PT, R87, RZ, PT ;  /* 0x000000ff5700720c */ /* 0x000fe40003fc5270 */
[----:B------:R-:W-:-:S04]  /*3260*/  ISETP.LT.OR P1, PT, R0, 0x42, P1 ;  /* 0x000000420000780c */ /* 0x000fc80000f21670 */
[----:B------:R-:W-:Y:S02]  /*3270*/  FSEL R59, R59, -INF , !P1 ;  /* 0xff8000003b3b7808 */ /* 0x000fe40004800000 */
[----:B------:R-:W-:Y:S02]  /*3280*/  ISETP.GT.AND P1, PT, R5, 0x48, !P5 ;  /* 0x000000480500780c */ /* 0x000fe40006f24270 */
[----:B------:R-:W-:Y:S02]  /*3290*/  ISETP.NE.AND P5, PT, R86, RZ, PT ;  /* 0x000000ff5600720c */ /* 0x000fe40003fa5270 */
[----:B------:R-:W-:-:S04]  /*32a0*/  ISETP.LT.OR P1, PT, R0, 0x49, P1 ;  /* 0x000000490000780c */ /* 0x000fc80000f21670 */
[----:B------:R-:W-:Y:S02]  /*32b0*/  FSEL R62, R62, -INF , !P1 ;  /* 0xff8000003e3e7808 */ /* 0x000fe40004800000 */
[----:B------:R-:W-:-:S04]  /*32c0*/  FSETP.NEU.FTZ.AND P1, PT, R4, -INF , PT ;  /* 0xff8000000400780b */ /* 0x000fc80003f3d000 */
[----:B------:R-:W-:Y:S02]  /*32d0*/  FSEL R12, R11, RZ, P1 ;  /* 0x000000ff0b0c7208 */ /* 0x000fe40000800000 */
[----:B------:R-:W-:Y:S02]  /*32e0*/  FMNMX.FTZ R11, R26, R27, !PT ;  /* 0x0000001b1a0b7209 */ /* 0x000fe40007810000 */
[----:B------:R-:W-:Y:S01]  /*32f0*/  ISETP.GT.AND P1, PT, R5, 0x49, !P5 ;  /* 0x000000490500780c */ /* 0x000fe20006f24270 */
[--C-:B------:R-:W-:Y:S01]  /*3300*/  FFMA.FTZ R13, R21, UR6, -R12.reuse ;  /* 0x00000006150d7c23 */ /* 0x100fe2000801080c */
[----:B------:R-:W-:Y:S01]  /*3310*/  FMNMX.FTZ R2, R30, R11, !PT ;  /* 0x0000000b1e027209 */ /* 0x000fe20007810000 */
[--C-:B------:R-:W-:Y:S01]  /*3320*/  FFMA.FTZ R10, R25, UR6, -R12.reuse ;  /* 0x00000006190a7c23 */ /* 0x100fe2000801080c */
[----:B------:R-:W-:Y:S01]  /*3330*/  ISETP.LT.OR P1, PT, R0, 0x4a, P1 ;  /* 0x0000004a0000780c */ /* 0x000fe20000f21670 */
[--C-:B------:R-:W-:Y:S01]  /*3340*/  FFMA.FTZ R14, R73, UR6, -R12.reuse ;  /* 0x00000006490e7c23 */ /* 0x100fe2000801080c */
[----:B------:R-:W-:Y:S01]  /*3350*/  FMNMX.FTZ R11, R31, R2, !PT ;  /* 0x000000021f0b7209 */ /* 0x000fe20007810000 */
[----:B------:R-:W-:Y:S01]  /*3360*/  MUFU.EX2 R13, R13 ;  /* 0x0000000d000d7308 */ /* 0x000fe20000000800 */
[----:B------:R-:W-:Y:S01]  /*3370*/  FSEL R63, R63, -INF , !P1 ;  /* 0xff8000003f3f7808 */ /* 0x000fe20004800000 */
[--C-:B------:R-:W-:Y:S01]  /*3380*/  FFMA.FTZ R20, R75, UR6, -R12.reuse ;  /* 0x000000064b147c23 */ /* 0x100fe2000801080c */
[----:B------:R-:W-:Y:S01]  /*3390*/  FMNMX.FTZ R2, R34, R11, !PT ;  /* 0x0000000b22027209 */ /* 0x000fe20007810000 */
[--C-:B------:R-:W-:Y:S01]  /*33a0*/  FFMA.FTZ R21, R33, UR6, -R12.reuse ;  /* 0x0000000621157c23 */ /* 0x100fe2000801080c */
[----:B------:R-:W-:Y:S01]  /*33b0*/  ISETP.GT.AND P1, PT, R5, 0x50, !P6 ;  /* 0x000000500500780c */ /* 0x000fe20007724270 */
[--C-:B------:R-:W-:Y:S01]  /*33c0*/  FFMA.FTZ R24, R77, UR6, -R12.reuse ;  /* 0x000000064d187c23 */ /* 0x100fe2000801080c */
[----:B------:R-:W-:Y:S01]  /*33d0*/  FMNMX.FTZ R11, R35, R2, !PT ;  /* 0x00000002230b7209 */ /* 0x000fe20007810000 */
[----:B------:R-:W2:Y:S01]  /*33e0*/  MUFU.EX2 R10, R10 ;  /* 0x0000000a000a7308 */ /* 0x000ea20000000800 */
[----:B------:R-:W-:Y:S01]  /*33f0*/  ISETP.NE.AND P5, PT, R15, RZ, PT ;  /* 0x000000ff0f00720c */ /* 0x000fe20003fa5270 */
[--C-:B------:R-:W-:Y:S01]  /*3400*/  FFMA.FTZ R15, R29, UR6, -R12.reuse ;  /* 0x000000061d0f7c23 */ /* 0x100fe2000801080c */
[----:B------:R-:W-:Y:S01]  /*3410*/  FMNMX.FTZ R2, R38, R11, !PT ;  /* 0x0000000b26027209 */ /* 0x000fe20007810000 */
[--C-:B------:R-:W-:Y:S01]  /*3420*/  FFMA.FTZ R25, R37, UR6, -R12.reuse ;  /* 0x0000000625197c23 */ /* 0x100fe2000801080c */
[----:B------:R-:W-:Y:S01]  /*3430*/  ISETP.LT.OR P1, PT, R0, 0x51, P1 ;  /* 0x000000510000780c */ /* 0x000fe20000f21670 */
[--C-:B------:R-:W-:Y:S01]  /*3440*/  FFMA.FTZ R28, R79, UR6, -R12.reuse ;  /* 0x000000064f1c7c23 */ /* 0x100fe2000801080c */
[----:B------:R-:W-:Y:S01]  /*3450*/  FMNMX.FTZ R11, R39, R2, !PT ;  /* 0x00000002270b7209 */ /* 0x000fe20007810000 */
[----:B------:R-:W-:Y:S01]  /*3460*/  MUFU.EX2 R14, R14 ;  /* 0x0000000e000e7308 */ /* 0x000fe20000000800 */
[----:B------:R-:W-:Y:S01]  /*3470*/  ISETP.GT.AND P4, PT, R5, 0x59, !P5 ;  /* 0x000000590500780c */ /* 0x000fe20006f84270 */
[--C-:B------:R-:W-:Y:S01]  /*3480*/  FFMA.FTZ R29, R45, UR6, -R12.reuse ;  /* 0x000000062d1d7c23 */ /* 0x100fe2000801080c */
[----:B------:R-:W-:Y:S01]  /*3490*/  FMNMX.FTZ R2, R42, R11, !PT ;  /* 0x0000000b2a027209 */ /* 0x000fe20007810000 */
[--C-:B------:R-:W-:Y:S01]  /*34a0*/  FFMA.FTZ R32, R83, UR6, -R12.reuse ;  /* 0x0000000653207c23 */ /* 0x100fe2000801080c */
[----:B------:R-:W-:Y:S01]  /*34b0*/  FSEL R66, R66, -INF , !P1 ;  /* 0xff80000042427808 */ /* 0x000fe20004800000 */
[--C-:B------:R-:W-:Y:S01]  /*34c0*/  FFMA.FTZ R33, R49, UR6, -R12.reuse ;  /* 0x0000000631217c23 */ /* 0x100fe2000801080c */
[----:B------:R-:W-:Y:S01]  /*34d0*/  FMNMX.FTZ R11, R43, R2, !PT ;  /* 0x000000022b0b7209 */ /* 0x000fe20007810000 */
[----:B------:R-:W3:Y:S01]  /*34e0*/  MUFU.EX2 R15, R15 ;  /* 0x0000000f000f7308 */ /* 0x000ee20000000800 */
        /* <DEDUP_REMOVED lines=15> */
[----:B------:R-:W4:Y:S01]  /*35e0*/  MUFU.EX2 R21, R21 ;  /* 0x0000001500157308 */ /* 0x000f220000000800 */
[----:B------:R-:W-:Y:S01]  /*35f0*/  FFMA.FTZ R68, R68, UR6, -R12 ;  /* 0x0000000644447c23 */ /* 0x000fe2000801080c */
[----:B--2---:R-:W-:-:S02]  /*3600*/  F2FP.F16.F32.PACK_AB R152, R10, R13 ;  /* 0x0000000d0a98723e */ /* 0x004fc400000000ff */
[----:B------:R-:W-:Y:S02]  /*3610*/  FMNMX.FTZ R2, R54, R11, !PT ;  /* 0x0000000b36027209 */ /* 0x000fe40007810000 */
[----:B---3--:R-:W-:Y:S02]  /*3620*/  F2FP.F16.F32.PACK_AB R154, R15, R14 ;  /* 0x0000000e0f9a723e */ /* 0x008fe400000000ff */
[----:B------:R-:W-:Y:S01]  /*3630*/  FMNMX.FTZ R11, R55, R2, !PT ;  /* 0x00000002370b7209 */ /* 0x000fe20007810000 */
[----:B------:R-:W-:Y:S03]  /*3640*/  MUFU.EX2 R24, R24 ;  /* 0x0000001800187308 */ /* 0x000fe60000000800 */
[----:B------:R-:W-:-:S04]  /*3650*/  FMNMX.FTZ R2, R58, R11, !PT ;  /* 0x0000000b3a027209 */ /* 0x000fc80007810000 */
[----:B------:R-:W-:Y:S01]  /*3660*/  FMNMX.FTZ R11, R59, R2, !PT ;  /* 0x000000023b0b7209 */ /* 0x000fe20007810000 */
[----:B------:R-:W2:Y:S01]  /*3670*/  MUFU.EX2 R25, R25 ;  /* 0x0000001900197308 */ /* 0x000ea20000000800 */
[----:B----4-:R-:W-:Y:S02]  /*3680*/  F2FP.F16.F32.PACK_AB R156, R21, R20 ;  /* 0x00000014159c723e */ /* 0x010fe400000000ff */
[----:B------:R-:W-:Y:S01]  /*3690*/  FMNMX.FTZ R2, R62, R11, !PT ;  /* 0x0000000b3e027209 */ /* 0x000fe20007810000 */
[----:B------:R-:W-:Y:S01]  /*36a0*/  FFMA.FTZ R11, R41, UR6, -R12 ;  /* 0x00000006290b7c23 */ /* 0x000fe2000801080c */
[----:B------:R-:W-:Y:S02]  /*36b0*/  FADD.FTZ R41, R13, R10 ;  /* 0x0000000a0d297221 */ /* 0x000fe40000010000 */
[----:B------:R-:W-:Y:S01]  /*36c0*/  FMNMX.FTZ R5, R63, R2, !PT ;  /* 0x000000023f057209 */ /* 0x000fe20007810000 */
[----:B------:R-:W-:Y:S03]  /*36d0*/  MUFU.EX2 R28, R28 ;  /* 0x0000001c001c7308 */ /* 0x000fe60000000800 */
[----:B------:R-:W-:-:S04]  /*36e0*/  FMNMX.FTZ R2, R66, R5, !PT ;  /* 0x0000000542027209 */ /* 0x000fc80007810000 */
[----:B------:R-:W-:Y:S01]  /*36f0*/  FMNMX.FTZ R5, R67, R2, !PT ;  /* 0x0000000243057209 */ /* 0x000fe20007810000 */
[--C-:B------:R-:W-:Y:S01]  /*3700*/  FFMA.FTZ R2, R81, UR6, -R12.reuse ;  /* 0x0000000651027c23 */ /* 0x100fe2000801080c */
[----:B------:R-:W3:Y:S01]  /*3710*/  MUFU.EX2 R11, R11 ;  /* 0x0000000b000b7308 */ /* 0x000ee20000000800 */
[----:B------:R-:W-:Y:S01]  /*3720*/  FFMA.FTZ R12, R69, UR6, -R12 ;  /* 0x00000006450c7c23 */ /* 0x000fe2000801080c */
[----:B------:R-:W-:Y:S02]  /*3730*/  FMNMX.FTZ R0, R70, R5, !PT ;  /* 0x0000000546007209 */ /* 0x000fe40007810000 */
[----:B--2---:R-:W-:Y:S02]  /*3740*/  F2FP.F16.F32.PACK_AB R158, R25, R24 ;  /* 0x00000018199e723e */ /* 0x004fe400000000ff */
[----:B------:R-:W-:Y:S02]  /*3750*/  FMNMX.FTZ R0, R71, R0, !PT ;  /* 0x0000000047007209 */ /* 0x000fe40007810000 */
[----:B------:R2:W-:Y:S03]  /*3760*/  MUFU.EX2 R162, R2 ;  /* 0x0000000200a27308 */ /* 0x0005e60000000800 */
[----:B------:R-:W2:Y:S05]  /*3770*/  SHFL.BFLY PT, R5, R0, 0x2, 0x1f ;  /* 0x0c401f0000057f89 */ /* 0x000eaa00000e0000 */
[----:B------:R-:W-:Y:S01]  /*3780*/  MUFU.EX2 R37, R12 ;  /* 0x0000000c00257308 */ /* 0x000fe20000000800 */
[----:B---3--:R-:W-:-:S07]  /*3790*/  F2FP.F16.F32.PACK_AB R160, R11, R28 ;  /* 0x0000001c0ba0723e */ /* 0x008fce00000000ff */
[----:B------:R-:W-:Y:S08]  /*37a0*/  MUFU.EX2 R29, R29 ;  /* 0x0000001d001d7308 */ /* 0x000ff00000000800 */
[----:B------:R-:W-:Y:S01]  /*37b0*/  MUFU.EX2 R32, R32 ;  /* 0x0000002000207308 */ /* 0x000fe20000000800 */
[----:B--2---:R-:W-:-:S05]  /*37c0*/  FMNMX.FTZ R2, R0, R5, !PT ;  /* 0x0000000500027209 */ /* 0x004fca0007810000 */
[----:B------:R-:W2:Y:S02]  /*37d0*/  SHFL.BFLY PT, R5, R2, 0x1, 0x1f ;  /* 0x0c201f0002057f89 */ /* 0x000ea400000e0000 */
[----:B------:R-:W3:Y:S08]  /*37e0*/  MUFU.EX2 R33, R33 ;  /* 0x0000002100217308 */ /* 0x000ef00000000800 */
[----:B------:R-:W-:Y:S08]  /*37f0*/  MUFU.EX2 R52, R52 ;  /* 0x0000003400347308 */ /* 0x000ff00000000800 */
[----:B------:R-:W4:Y:S01]  /*3800*/  MUFU.EX2 R53, R53 ;  /* 0x0000003500357308 */ /* 0x000f220000000800 */
[----:B---3--:R-:W-:-:S02]  /*3810*/  F2FP.F16.F32.PACK_AB R164, R33, R32 ;  /* 0x0000002021a4723e */ /* 0x008fc400000000ff */
[----:B--2---:R-:W-:Y:S01]  /*3820*/  FMNMX.FTZ R5, R2, R5, !PT ;  /* 0x0000000502057209 */ /* 0x004fe20007810000 */
[----:B------:R-:W-:-:S04]  /*3830*/  FADD.FTZ R2, R14, R41 ;  /* 0x000000290e027221 */ /* 0x000fc80000010000 */
[----:B------:R-:W-:Y:S01]  /*3840*/  MUFU.EX2 R56, R56 ;  /* 0x0000003800387308 */ /* 0x000fe20000000800 */
[C---:B------:R-:W-:Y:S01]  /*3850*/  FSETP.NEU.FTZ.AND P1, PT, R5.reuse, -INF , PT ;  /* 0xff8000000500780b */ /* 0x040fe20003f3d000 */
[----:B------:R-:W-:Y:S01]  /*3860*/  FMUL.FTZ R0, R5, UR6 ;  /* 0x0000000605007c20 */ /* 0x000fe20008410000 */
[----:B------:R-:W-:-:S04]  /*3870*/  FADD.FTZ R41, R15, R2 ;  /* 0x000000020f297221 */ /* 0x000fc80000010000 */
[----:B------:R-:W-:Y:S01]  /*3880*/  FSEL R0, R0, RZ, P1 ;  /* 0x000000ff00007208 */ /* 0x000fe20000800000 */
[----:B------:R-:W-:Y:S01]  /*3890*/  FADD.FTZ R2, R20, R41 ;  /* 0x0000002914027221 */ /* 0x000fe20000010000 */
[----:B------:R-:W-:Y:S01]  /*38a0*/  MUFU.EX2 R57, R57 ;  /* 0x0000003900397308 */ /* 0x000fe20000000800 */
[----:B----4-:R-:W-:Y:S02]  /*38b0*/  F2FP.F16.F32.PACK_AB R166, R53, R52 ;  /* 0x0000003435a6723e */ /* 0x010fe400000000ff */
        /* <DEDUP_REMOVED lines=8> */
[----:B------:R-:W-:Y:S01]  /*3940*/  FFMA.FTZ R39, R39, UR6, -R0 ;  /* 0x0000000627277c23 */ /* 0x000fe20008010800 */
[----:B------:R-:W-:Y:S01]  /*3950*/  FADD.FTZ R45, R21, R2 ;  /* 0x00000002152d7221 */ /* 0x000fe20000010000 */
[--C-:B------:R-:W-:Y:S01]  /*3960*/  FFMA.FTZ R42, R42, UR6, -R0.reuse ;  /* 0x000000062a2a7c23 */ /* 0x100fe20008010800 */
[--C-:B------:R-:W-:Y:S01]  /*3970*/  FFMA.FTZ R43, R43, UR6, -R0.reuse ;  /* 0x000000062b2b7c23 */ /* 0x100fe20008010800 */
[--C-:B------:R-:W-:Y:S01]  /*3980*/  FFMA.FTZ R46, R46, UR6, -R0.reuse ;  /* 0x000000062e2e7c23 */ /* 0x100fe20008010800 */
[----:B------:R-:W-:Y:S01]  /*3990*/  FADD.FTZ R12, R24, R45 ;  /* 0x0000002d180c7221 */ /* 0x000fe20000010000 */
[----:B------:R-:W2:Y:S01]  /*39a0*/  MUFU.EX2 R27, R27 ;  /* 0x0000001b001b7308 */ /* 0x000ea20000000800 */
[--C-:B------:R-:W-:Y:S01]  /*39b0*/  FFMA.FTZ R47, R47, UR6, -R0.reuse ;  /* 0x000000062f2f7c23 */ /* 0x100fe20008010800 */
[----:B------:R-:W-:Y:S01]  /*39c0*/  FFMA.FTZ R50, R50, UR6, -R0 ;  /* 0x0000000632327c23 */ /* 0x000fe20008010800 */
[----:B------:R-:W-:Y:S01]  /*39d0*/  FADD.FTZ R45, R25, R12 ;  /* 0x0000000c192d7221 */ /* 0x000fe20000010000 */
        /* <DEDUP_REMOVED lines=9> */
[--C-:B------:R-:W-:Y:S01]  /*3a70*/  FFMA.FTZ R63, R63, UR6, -R0.reuse ;  /* 0x000000063f3f7c23 */ /* 0x100fe20008010800 */
[--C-:B------:R-:W-:Y:S01]  /*3a80*/  FFMA.FTZ R66, R66, UR6, -R0.reuse ;  /* 0x0000000642427c23 */ /* 0x100fe20008010800 */
[----:B------:R-:W-:Y:S01]  /*3a90*/  FADD.FTZ R12, R162, R45 ;  /* 0x0000002da20c7221 */ /* 0x000fe20000010000 */
[----:B------:R-:W4:Y:S01]  /*3aa0*/  MUFU.EX2 R31, R31 ;  /* 0x0000001f001f7308 */ /* 0x000f220000000800 */
[----:B--2---:R-:W-:Y:S01]  /*3ab0*/  FADD.FTZ R41, R26, R27 ;  /* 0x0000001b1a297221 */ /* 0x004fe20000010000 */
[----:B------:R-:W-:Y:S01]  /*3ac0*/  FFMA.FTZ R67, R67, UR6, -R0 ;  /* 0x0000000643437c23 */ /* 0x000fe20008010800 */
[----:B------:R-:W-:Y:S01]  /*3ad0*/  FADD.FTZ R45, R29, R12 ;  /* 0x0000000c1d2d7221 */ /* 0x000fe20000010000 */
[--C-:B------:R-:W-:Y:S01]  /*3ae0*/  FFMA.FTZ R70, R70, UR6, -R0.reuse ;  /* 0x0000000646467c23 */ /* 0x100fe20008010800 */
[----:B------:R-:W-:Y:S01]  /*3af0*/  FFMA.FTZ R0, R71, UR6, -R0 ;  /* 0x0000000647007c23 */ /* 0x000fe20008010800 */
[----:B------:R-:W-:Y:S01]  /*3b00*/  F2FP.F16.F32.PACK_AB R162, R29, R162 ;  /* 0x000000a21da2723e */ /* 0x000fe200000000ff */
[----:B------:R-:W-:Y:S01]  /*3b10*/  FADD.FTZ R12, R32, R45 ;  /* 0x0000002d200c7221 */ /* 0x000fe20000010000 */
[----:B------:R-:W2:Y:S01]  /*3b20*/  MUFU.EX2 R34, R34 ;  /* 0x0000002200227308 */ /* 0x000ea20000000800 */
[----:B---3--:R-:W-:Y:S01]  /*3b30*/  FADD.FTZ R2, R30, R41 ;  /* 0x000000291e027221 */ /* 0x008fe20000010000 */
[----:B------:R-:W-:Y:S01]  /*3b40*/  F2FP.F16.F32.PACK_AB R168, R57, R56 ;  /* 0x0000003839a8723e */ /* 0x000fe200000000ff */
[----:B------:R-:W-:Y:S01]  /*3b50*/  FADD.FTZ R45, R33, R12 ;  /* 0x0000000c212d7221 */ /* 0x000fe20000010000 */
[----:B------:R-:W-:-:S03]  /*3b60*/  F2FP.F16.F32.PACK_AB R153, R27, R26 ;  /* 0x0000001a1b99723e */ /* 0x000fc600000000ff */
[----:B------:R-:W-:Y:S01]  /*3b70*/  FADD.FTZ R12, R52, R45 ;  /* 0x0000002d340c7221 */ /* 0x000fe20000010000 */
[----:B------:R-:W3:Y:S01]  /*3b80*/  MUFU.EX2 R35, R35 ;  /* 0x0000002300237308 */ /* 0x000ee20000000800 */
[C---:B----4-:R-:W-:Y:S01]  /*3b90*/  FADD.FTZ R41, R31.reuse, R2 ;  /* 0x000000021f297221 */ /* 0x050fe20000010000 */
[----:B------:R-:W-:Y:S01]  /*3ba0*/  F2FP.F16.F32.PACK_AB R155, R31, R30 ;  /* 0x0000001e1f9b723e */ /* 0x000fe200000000ff */
[----:B------:R-:W-:-:S04]  /*3bb0*/  FADD.FTZ R45, R53, R12 ;  /* 0x0000000c352d7221 */ /* 0x000fc80000010000 */
[----:B------:R-:W-:Y:S01]  /*3bc0*/  FADD.FTZ R10, R56, R45 ;  /* 0x0000002d380a7221 */ /* 0x000fe20000010000 */
[----:B------:R-:W4:Y:S01]  /*3bd0*/  MUFU.EX2 R38, R38 ;  /* 0x0000002600267308 */ /* 0x000f220000000800 */
[----:B--2---:R-:W-:Y:S02]  /*3be0*/  FADD.FTZ R2, R34, R41 ;  /* 0x0000002922027221 */ /* 0x004fe40000010000 */
[----:B------:R-:W-:-:S05]  /*3bf0*/  FADD.FTZ R15, R57, R10 ;  /* 0x0000000a390f7221 */ /* 0x000fca0000010000 */
[----:B------:R-:W2:Y:S01]  /*3c00*/  MUFU.EX2 R39, R39 ;  /* 0x0000002700277308 */ /* 0x000ea20000000800 */
[C---:B---3--:R-:W-:Y:S01]  /*3c10*/  FADD.FTZ R41, R35.reuse, R2 ;  /* 0x0000000223297221 */ /* 0x048fe20000010000 */
[----:B------:R-:W-:-:S06]  /*3c20*/  F2FP.F16.F32.PACK_AB R157, R35, R34 ;  /* 0x00000022239d723e */ /* 0x000fcc00000000ff */
[----:B------:R-:W3:Y:S01]  /*3c30*/  MUFU.EX2 R42, R42 ;  /* 0x0000002a002a7308 */ /* 0x000ee20000000800 */
[----:B----4-:R-:W-:-:S07]  /*3c40*/  FADD.FTZ R2, R38, R41 ;  /* 0x0000002926027221 */ /* 0x010fce0000010000 */
[----:B------:R-:W4:Y:S01]  /*3c50*/  MUFU.EX2 R43, R43 ;  /* 0x0000002b002b7308 */ /* 0x000f220000000800 */
[C---:B--2---:R-:W-:Y:S01]  /*3c60*/  FADD.FTZ R41, R39.reuse, R2 ;  /* 0x0000000227297221 */ /* 0x044fe20000010000 */
[----:B------:R-:W-:-:S06]  /*3c70*/  F2FP.F16.F32.PACK_AB R159, R39, R38 ;  /* 0x00000026279f723e */ /* 0x000fcc00000000ff */
[----:B------:R-:W2:Y:S01]  /*3c80*/  MUFU.EX2 R46, R46 ;  /* 0x0000002e002e7308 */ /* 0x000ea20000000800 */
[----:B---3--:R-:W-:-:S07]  /*3c90*/  FADD.FTZ R2, R42, R41 ;  /* 0x000000292a027221 */ /* 0x008fce0000010000 */
[----:B------:R-:W3:Y:S01]  /*3ca0*/  MUFU.EX2 R47, R47 ;  /* 0x0000002f002f7308 */ /* 0x000ee20000000800 */
[C---:B----4-:R-:W-:Y:S01]  /*3cb0*/  FADD.FTZ R41, R43.reuse, R2 ;  /* 0x000000022b297221 */ /* 0x050fe20000010000 */
[----:B------:R-:W-:-:S06]  /*3cc0*/  F2FP.F16.F32.PACK_AB R161, R43, R42 ;  /* 0x0000002a2ba1723e */ /* 0x000fcc00000000ff */
[----:B------:R-:W4:Y:S01]  /*3cd0*/  MUFU.EX2 R50, R50 ;  /* 0x0000003200327308 */ /* 0x000f220000000800 */
[----:B--2---:R-:W-:-:S07]  /*3ce0*/  FADD.FTZ R2, R46, R41 ;  /* 0x000000292e027221 */ /* 0x004fce0000010000 */
        /* <DEDUP_REMOVED lines=11> */
[----:B----4-:R-:W-:-:S07]  /*3da0*/  FADD.FTZ R10, R60, R15 ;  /* 0x0000000f3c0a7221 */ /* 0x010fce0000010000 */
[----:B------:R-:W4:Y:S01]  /*3db0*/  MUFU.EX2 R58, R58 ;  /* 0x0000003a003a7308 */ /* 0x000f220000000800 */
[C---:B--2---:R-:W-:Y:S01]  /*3dc0*/  FADD.FTZ R11, R55.reuse, R2 ;  /* 0x00000002370b7221 */ /* 0x044fe20000010000 */
[----:B------:R-:W-:-:S06]  /*3dd0*/  F2FP.F16.F32.PACK_AB R167, R55, R54 ;  /* 0x0000003637a7723e */ /* 0x000fcc00000000ff */
[----:B------:R-:W2:Y:S01]  /*3de0*/  MUFU.EX2 R64, R64 ;  /* 0x0000004000407308 */ /* 0x000ea20000000800 */
[C---:B---3--:R-:W-:Y:S01]  /*3df0*/  FADD.FTZ R13, R61.reuse, R10 ;  /* 0x0000000a3d0d7221 */ /* 0x048fe20000010000 */
[----:B------:R-:W-:-:S06]  /*3e00*/  F2FP.F16.F32.PACK_AB R170, R61, R60 ;  /* 0x0000003c3daa723e */ /* 0x000fcc00000000ff */
[----:B------:R-:W3:Y:S01]  /*3e10*/  MUFU.EX2 R59, R59 ;  /* 0x0000003b003b7308 */ /* 0x000ee20000000800 */
[----:B----4-:R-:W-:-:S07]  /*3e20*/  FADD.FTZ R2, R58, R11 ;  /* 0x0000000b3a027221 */ /* 0x010fce0000010000 */
[----:B------:R-:W4:Y:S01]  /*3e30*/  MUFU.EX2 R65, R65 ;  /* 0x0000004100417308 */ /* 0x000f220000000800 */
[----:B--2---:R-:W-:-:S07]  /*3e40*/  FADD.FTZ R10, R64, R13 ;  /* 0x0000000d400a7221 */ /* 0x004fce0000010000 */
[----:B------:R-:W2:Y:S01]  /*3e50*/  MUFU.EX2 R62, R62 ;  /* 0x0000003e003e7308 */ /* 0x000ea20000000800 */
[C---:B---3--:R-:W-:Y:S01]  /*3e60*/  FADD.FTZ R11, R59.reuse, R2 ;  /* 0x000000023b0b7221 */ /* 0x048fe20000010000 */
[----:B------:R-:W-:-:S06]  /*3e70*/  F2FP.F16.F32.PACK_AB R169, R59, R58 ;  /* 0x0000003a3ba9723e */ /* 0x000fcc00000000ff */
[----:B------:R-:W3:Y:S01]  /*3e80*/  MUFU.EX2 R68, R68 ;  /* 0x0000004400447308 */ /* 0x000ee20000000800 */
[C---:B----4-:R-:W-:Y:S01]  /*3e90*/  FADD.FTZ R13, R65.reuse, R10 ;  /* 0x0000000a410d7221 */ /* 0x050fe20000010000 */
[----:B------:R-:W-:-:S06]  /*3ea0*/  F2FP.F16.F32.PACK_AB R172, R65, R64 ;  /* 0x0000004041ac723e */ /* 0x000fcc00000000ff */
[----:B------:R-:W4:Y:S01]  /*3eb0*/  MUFU.EX2 R63, R63 ;  /* 0x0000003f003f7308 */ /* 0x000f220000000800 */
[----:B--2---:R-:W-:-:S07]  /*3ec0*/  FADD.FTZ R2, R62, R11 ;  /* 0x0000000b3e027221 */ /* 0x004fce0000010000 */
[----:B------:R-:W2:Y:S01]  /*3ed0*/  MUFU.EX2 R66, R66 ;  /* 0x0000004200427308 */ /* 0x000ea20000000800 */
[----:B---3--:R-:W-:Y:S01]  /*3ee0*/  FADD.FTZ R10, R68, R13 ;  /* 0x0000000d440a7221 */ /* 0x008fe20000010000 */
[----:B------:R-:W-:-:S06]  /*3ef0*/  F2FP.F16.F32.PACK_AB R174, R37, R68 ;  /* 0x0000004425ae723e */ /* 0x000fcc00000000ff */
[----:B------:R-:W3:Y:S01]  /*3f00*/  MUFU.EX2 R67, R67 ;  /* 0x0000004300437308 */ /* 0x000ee20000000800 */
[----:B----4-:R-:W-:Y:S01]  /*3f10*/  FADD.FTZ R11, R63, R2 ;  /* 0x000000023f0b7221 */ /* 0x010fe20000010000 */
[----:B------:R-:W-:Y:S01]  /*3f20*/  FADD.FTZ R2, R37, R10 ;  /* 0x0000000a25027221 */ /* 0x000fe20000010000 */
[----:B------:R-:W-:-:S05]  /*3f30*/  F2FP.F16.F32.PACK_AB R171, R63, R62 ;  /* 0x0000003e3fab723e */ /* 0x000fca00000000ff */
[----:B------:R-:W4:Y:S01]  /*3f40*/  MUFU.EX2 R70, R70 ;  /* 0x0000004600467308 */ /* 0x000f220000000800 */
[----:B--2---:R-:W-:-:S07]  /*3f50*/  FADD.FTZ R10, R66, R11 ;  /* 0x0000000b420a7221 */ /* 0x004fce0000010000 */
[----:B------:R4:W2:Y:S01]  /*3f60*/  MUFU.EX2 R175, R0 ;  /* 0x0000000000af7308 */ /* 0x0008a20000000800 */
[C---:B---3--:R-:W-:Y:S01]  /*3f70*/  FADD.FTZ R11, R67.reuse, R10 ;  /* 0x0000000a430b7221 */ /* 0x048fe20000010000 */
[----:B------:R-:W-:-:S03]  /*3f80*/  F2FP.F16.F32.PACK_AB R173, R67, R66 ;  /* 0x0000004243ad723e */ /* 0x000fc600000000ff */
[----:B----4-:R-:W-:-:S04]  /*3f90*/  FADD.FTZ R0, R70, R11 ;  /* 0x0000000b46007221 */ /* 0x010fc80000010000 */
[C---:B--2---:R-:W-:Y:S01]  /*3fa0*/  FADD.FTZ R0, R175.reuse, R0 ;  /* 0x00000000af007221 */ /* 0x044fe20000010000 */
[----:B------:R-:W-:Y:S01]  /*3fb0*/  F2FP.F16.F32.PACK_AB R175, R175, R70 ;  /* 0x00000046afaf723e */ /* 0x000fe200000000ff */
[----:B------:R-:W-:Y:S06]  /*3fc0*/  @!P0 BRA `(.L_x_10925) ;  /* 0x0000000000048947 */ /* 0x000fec0003800000 */
[----:B------:R-:W-:Y:S01]  /*3fd0*/  BPT.TRAP 0x1 ;  /* 0x000000040000795c */ /* 0x000fe20000300000 */
.L_x_10925:
[----:B------:R2:W3:Y:S01]  /*3fe0*/  SYNCS.PHASECHK.TRANS64.TRYWAIT P1, [UR24+0x22850], R9 ;  /* 0x02285009ff0075a7 */ /* 0x0004e20008020158 */
[----:B------:R-:W-:Y:S05]  /*3ff0*/  @!P0 BRA `(.L_x_10926) ;  /* 0x0000000000048947 */ /* 0x000fea0003800000 */
[----:B------:R-:W-:Y:S01]  /*4000*/  BPT.TRAP 0x1 ;  /* 0x000000040000795c */ /* 0x000fe20000300000 */
.L_x_10926:
[----:B---3--:R-:W-:Y:S05]  /*4010*/  @P1 BRA `(.L_x_10927) ;  /* 0x0000000000081947 */ /* 0x008fea0003800000 */
[----:B------:R-:W3:Y:S02]  /*4020*/  SYNCS.PHASECHK.TRANS64.TRYWAIT P1, [UR24+0x22850], R9 ;  /* 0x02285009ff0075a7 */ /* 0x000ee40008020158 */
[----:B---3--:R-:W-:Y:S05]  /*4030*/  @!P1 BRA `(.L_x_10928) ;  /* 0x000000f800fc9947 */ /* 0x008fea0003800000 */
.L_x_10927:
[----:B------:R-:W-:Y:S01]  /*4040*/  R2UR UR5, R7 ;  /* 0x00000000070572ca */ /* 0x000fe200000e0000 */
[----:B------:R4:W-:Y:S06]  /*4050*/  BAR.SYNC.DEFER_BLOCKING R8, 0x100 ;  /* 0x000400080000751d */ /* 0x0009ec0000010000 */
[----:B------:R-:W-:-:S06]  /*4060*/  UMOV UR11, 0x40000040 ;  /* 0x40000040000b7882 */ /* 0x000fcc0000000000 */
[----:B------:R-:W-:-:S04]  /*4070*/  UIADD3 UR5, UR5, 0x400, URZ ;  /* 0x0000040005057890 */ /* 0x000fc8000fffe03f */
[----:B------:R-:W-:-:S04]  /*4080*/  USHF.R.U32.HI UR5, URZ, 0x4, UR5 ;  /* 0x000000043f057899 */ /* 0x000fc80008011605 */
[----:B------:R-:W-:-:S04]  /*4090*/  ULOP3.LUT UR5, UR5, 0x3fff, URZ, 0xc0, !UPT ;  /* 0x00003fff05057892 */ /* 0x000fc8000f8ec03f */
[----:B------:R-:W-:Y:S01]  /*40a0*/  ULOP3.LUT UR5, UR5, 0x3000000, URZ, 0xfc, !UPT ;  /* 0x0300000005057892 */ /* 0x000fe2000f8efc3f */
[----:B------:R-:W-:-:S03]  /*40b0*/  WARPGROUP.ARRIVE ;  /* 0x00000000000079c5 */ /* 0x000fc60000000000 */
[----:B------:R-:W-:-:S07]  /*40c0*/  UIMAD UR14, UR38, 0xc00, UR5 ;  /* 0x00000c00260e78a4 */ /* 0x000fce000f8e0205 */
        /* <DEDUP_REMOVED lines=35> */
.L_x_10929:
[----:B------:R-:W-:Y:S01]  /*4300*/  ISETP.NE.AND P2, PT, R205, 0x1, PT ;  /* 0x00000001cd00780c */ /* 0x000fe20003f45270 */
[----:B------:R-:W4:Y:S01]  /*4310*/  S2UR UR10, SR_CgaCtaId ;  /* 0x00000000000a79c3 */ /* 0x000f220000008800 */
[----:B------:R-:W-:Y:S01]  /*4320*/  UIADD3 UR24, UR24, 0x22860, URZ ;  /* 0x0002286018187890 */ /* 0x000fe2000fffe03f */
[----:B------:R-:W-:-:S10]  /*4330*/  LOP3.LUT P1, RZ, R16, 0x80000, RZ, 0xc0, !PT ;  /* 0x0008000010ff7812 */ /* 0x000fd4000782c0ff */
[----:B------:R-:W5:Y:S08]  /*4340*/  @P2 LDC R7, c[0x0][0x44c] ;  /* 0x00011300ff072b82 */ /* 0x000f700000000800 */
[----:B0-23--:R-:W0:Y:S01]  /*4350*/  @P2 LDC R9, c[0x0][0x450] ;  /* 0x00011400ff092b82 */ /* 0x00de220000000800 */
[----:B----4-:R-:W-:-:S09]  /*4360*/  UPRMT UR24, UR10, 0x654, UR24 ;  /* 0x000006540a187896 */ /* 0x010fd20008000018 */
[----:B------:R-:W-:Y:S01]  /*4370*/  SYNCS.ARRIVE.TRANS64.RED.A1T0 RZ, [UR24], RZ ;  /* 0x000000ffffff79a7 */ /* 0x000fe20008100418 */
[----:B-----5:R-:W-:-:S04]  /*4380*/  @P2 IMAD.HI.U32 R8, R7, UR41, RZ ;  /* 0x0000002907082c27 */ /* 0x020fc8000f8e00ff */
[----:B------:R-:W-:Y:S01]  /*4390*/  IMAD.U32 R7, RZ, RZ, UR41 ;  /* 0x00000029ff077e24 */ /* 0x000fe2000f8e00ff */
[----:B0-----:R-:W-:-:S04]  /*43a0*/  @P2 SHF.R.U32.HI R7, RZ, R9, R8 ;  /* 0x00000009ff072219 */ /* 0x001fc80000011608 */
[----:B------:R-:W-:-:S05]  /*43b0*/  IADD3 R8, R7, -R6, R17 ;  /* 0x8000000607087210 */ /* 0x000fca0007ffe011 */
[----:B------:R-:W-:-:S05]  /*43c0*/  VIADD R7, R8, UR15 ;  /* 0x0000000f08077c36 */ /* 0x000fca0008000000 */
[----:B------:R-:W-:Y:S01]  /*43d0*/  R2UR UR14, R7 ;  /* 0x00000000070e72ca */ /* 0x000fe200000e0000 */
[----:B------:R-:W-:Y:S01]  /*43e0*/  VIADD R7, R176, 0xfffffffe ;  /* 0xfffffffeb0077836 */ /* 0x000fe20000000000 */
[----:B------:R-:W-:-:S13]  /*43f0*/  @!P1 BRA `(.L_x_10930) ;  /* 0x0000000000549947 */ /* 0x000fda0003800000 */
        /* <DEDUP_REMOVED lines=13> */
.L_x_10931:
[----:B------:R-:W-:Y:S02]  /*44d0*/  ULDC UR18, c[0x0][0x9e4] ;  /* 0x0002790000127ab9 */ /* 0x000fe40000000800 */
[----:B------:R-:W-:-:S11]  /*44e0*/  UISETP.NE.AND UP0, UPT, UR18, 0x1, UPT ;  /* 0x000000011200788c */ /* 0x000fd6000bf05270 */
[----:B------:R-:W-:Y:S02]  /*44f0*/  @UP0 ULDC.64 UR22, c[0x0][0x9e8] ;  /* 0x00027a0000160ab9 */ /* 0x000fe40000000a00 */
[----:B------:R-:W-:-:S04]  /*4500*/  UIMAD.WIDE.U32 UR10, UR15, UR22, URZ ;  /* 0x000000160f0a72a5 */ /* 0x000fc8000f8e003f */
[----:B------:R-:W-:-:S12]  /*4510*/  @UP0 USHF.R.U32.HI UR15, URZ, UR23, UR11 ;  /* 0x000000173f0f0299 */ /* 0x000fd8000801160b */
.L_x_10932:
[----:B------:R-:W-:-:S04]  /*4520*/  UIMAD UR15, UR15, UR18, UR18 ;  /* 0x000000120f0f72a4 */ /* 0x000fc8000f8e0212 */
[----:B------:R-:W-:-:S04]  /*4530*/  UISETP.LT.AND UP0, UPT, UR14, UR15, UPT ;  /* 0x0000000f0e00728c */ /* 0x000fc8000bf01270 */
[----:B------:R-:W-:-:S12]  /*4540*/  USEL UR14, UR14, UR15, UP0 ;  /* 0x0000000f0e0e7287 */ /* 0x000fd80008000000 */
.L_x_10930:
[----:B------:R-:W-:-:S04]  /*4550*/  UIMAD.WIDE UR10, UR14, 0x2aaaaaab, URZ ;  /* 0x2aaaaaab0e0a78a5 */ /* 0x000fc8000f8e023f */
[----:B------:R-:W-:-:S04]  /*4560*/  USHF.R.U32.HI UR10, URZ, 0x1f, UR11 ;  /* 0x0000001f3f0a7899 */ /* 0x000fc8000801160b */
[----:B------:R-:W-:-:S04]  /*4570*/  ULEA.HI.SX32 UR10, UR11, UR10, 0x1c ;  /* 0x0000000a0b0a7291 */ /* 0x000fc8000f8fe23f */
[----:B------:R-:W-:-:S04]  /*4580*/  UISETP.LT.AND UP0, UPT, UR44, UR10, UPT ;  /* 0x0000000a2c00728c */ /* 0x000fc8000bf01270 */
[----:B------:R-:W-:-:S06]  /*4590*/  USEL UR24, UR44, UR10, !UP0 ;  /* 0x0000000a2c187287 */ /* 0x000fcc000c000000 */
[----:B------:R-:W-:-:S13]  /*45a0*/  ISETP.GE.AND P1, PT, R7, UR24, PT ;  /* 0x0000001807007c0c */ /* 0x000fda000bf26270 */
[----:B------:R-:W-:Y:S05]  /*45b0*/  @!P1 BRA `(.L_x_10933) ;  /* 0x0000003000049947 */ /* 0x000fea0003800000 */
[----:B------:R-:W-:Y:S01]  /*45c0*/  IMAD.MOV.U32 R10, RZ, RZ, R5 ;  /* 0x000000ffff0a7224 */ /* 0x000fe200078e0005 */
[----:B------:R-:W-:Y:S01]  /*45d0*/  ULDC UR28, c[0x0][0x9e4] ;  /* 0x00027900001c7ab9 */ /* 0x000fe20000000800 */
[----:B------:R-:W-:Y:S01]  /*45e0*/  IMAD.MOV.U32 R9, RZ, RZ, R4 ;  /* 0x000000ffff097224 */ /* 0x000fe200078e0004 */
[----:B------:R-:W-:Y:S01]  /*45f0*/  ULDC UR7, c[0x0][0x9dc] ;  /* 0x0002770000077ab9 */ /* 0x000fe20000000800 */
[----:B------:R-:W-:Y:S01]  /*4600*/  ULDC UR6, c[0x0][0x988] ;  /* 0x0002620000067ab9 */ /* 0x000fe20000000800 */
[----:B------:R-:W-:-:S05]  /*4610*/  ULDC UR27, c[0x0][0x9e0] ;  /* 0x00027800001b7ab9 */ /* 0x000fca0000000800 */
.L_x_10952:
[----:B------:R-:W-:-:S04]  /*4620*/  UIADD3 UR38, UR38, 0x1, URZ ;  /* 0x0000000126267890 */ /* 0x000fc8000fffe03f */
[----:B------:R-:W-:-:S04]  /*4630*/  UISETP.NE.AND UP0, UPT, UR38, 0x2, UPT ;  /* 0x000000022600788c */ /* 0x000fc8000bf05270 */
[----:B------:R-:W-:Y:S02]  /*4640*/  USEL UR10, URZ, 0x1, UP0 ;  /* 0x000000013f0a7887 */ /* 0x000fe40008000000 */
[----:B------:R-:W-:Y:S02]  /*4650*/  USEL UR38, UR38, URZ, UP0 ;  /* 0x0000003f26267287 */ /* 0x000fe40008000000 */
[----:B------:R-:W-:Y:S01]  /*4660*/  ULOP3.LUT UR37, UR37, UR10, URZ, 0x3c, !UPT ;  /* 0x0000000a25257292 */ /* 0x000fe2000f8e3c3f */
[----:B0-2---:R-:W-:Y:S11]  /*4670*/  @!P0 BRA `(.L_x_10934) ;  /* 0x0000000000048947 */ /* 0x005ff60003800000 */
[----:B------:R-:W-:Y:S01]  /*4680*/  BPT.TRAP 0x1 ;  /* 0x000000040000795c */ /* 0x000fe20000300000 */
.L_x_10934:
[----:B------:R-:W0:Y:S01]  /*4690*/  S2UR UR26, SR_CgaCtaId ;  /* 0x00000000001a79c3 */ /* 0x000e220000008800 */
[----:B------:R-:W-:Y:S01]  /*46a0*/  UMOV UR10, 0x400 ;  /* 0x00000400000a7882 */ /* 0x000fe20000000000 */
[----:B------:R-:W-:-:S05]  /*46b0*/  IMAD.U32 R8, RZ, RZ, UR37 ;  /* 0x00000025ff087e24 */ /* 0x000fca000f8e00ff */
[----:B------:R-:W-:Y:S01]  /*46c0*/  SHF.L.U32 R8, R8, 0x1f, RZ ;  /* 0x0000001f08087819 */ /* 0x000fe200000006ff */
[----:B0-----:R-:W-:-:S04]  /*46d0*/  ULEA UR10, UR26, UR10, 0x18 ;  /* 0x0000000a1a0a7291 */ /* 0x001fc8000f8ec03f */
[----:B------:R-:W-:-:S09]  /*46e0*/  ULEA UR25, UR38, UR10, 0x3 ;  /* 0x0000000a26197291 */ /* 0x000fd2000f8e183f */
[----:B------:R0:W2:Y:S01]  /*46f0*/  SYNCS.PHASECHK.TRANS64.TRYWAIT P1, [UR25+0x22830], R8 ;  /* 0x02283008ff0075a7 */ /* 0x0000a20008020159 */
[----:B------:R-:W-:Y:S05]  /*4700*/  @!P0 BRA `(.L_x_10935) ;  /* 0x0000000000048947 */ /* 0x000fea0003800000 */
[----:B------:R-:W-:Y:S01]  /*4710*/  BPT.TRAP 0x1 ;  /* 0x000000040000795c */ /* 0x000fe20000300000 */
.L_x_10935:
[----:B--2---:R-:W-:Y:S05]  /*4720*/  @P1 BRA `(.L_x_10936) ;  /* 0x0000000000081947 */ /* 0x004fea0003800000 */
[----:B------:R-:W2:Y:S02]  /*4730*/  SYNCS.PHASECHK.TRANS64.TRYWAIT P1, [UR25+0x22830], R8 ;  /* 0x02283008ff0075a7 */ /* 0x000ea40008020159 */
[----:B--2---:R-:W-:Y:S05]  /*4740*/  @!P1 BRA `(.L_x_10937) ;  /* 0x000000f400509947 */ /* 0x004fea0003800000 */
.L_x_10936:
        /* <DEDUP_REMOVED lines=12> */
[----:B-1----:R-:W-:Y:S01]  /*4810*/  IADD3 R3, -R215, 0xb, RZ ;  /* 0x0000000bd7037810 */ /* 0x002fe20007ffe1ff */
        /* <DEDUP_REMOVED lines=13> */
.L_x_10938:
[----:B------:R-:W-:Y:S01]  /*48f0*/  ISETP.NE.AND P2, PT, R205, 0x1, PT ;  /* 0x00000001cd00780c */ /* 0x000fe20003f45270 */
[----:B------:R-:W-:Y:S01]  /*4900*/  VIADD R20, R22, UR41 ;  /* 0x0000002916147c36 */ /* 0x000fe20008000000 */
[----:B------:R-:W2:Y:S01]  /*4910*/  LDC R6, c[0x0][0x288] ;  /* 0x0000a200ff067b82 */ /* 0x000ea20000000800 */
[----:B------:R-:W-:Y:S01]  /*4920*/  UIADD3 UR10, UR25, 0x22840, URZ ;  /* 0x00022840190a7890 */ /* 0x000fe2000fffe03f */
[----:B------:R-:W-:Y:S01]  /*4930*/  IMAD R11, R7, -0x60, RZ ;  /* 0xffffffa0070b7824 */ /* 0x000fe200078e02ff */
[----:B------:R-:W-:Y:S02]  /*4940*/  LOP3.LUT P1, RZ, R16, 0x80000, RZ, 0xc0, !PT ;  /* 0x0008000010ff7812 */ /* 0x000fe4000782c0ff */
[----:B------:R-:W-:-:S06]  /*4950*/  UPRMT UR10, UR26, 0x654, UR10 ;  /* 0x000006541a0a7896 */ /* 0x000fcc000800000a */
[----:B------:R-:W3:Y:S08]  /*4960*/  @P2 LDC R5, c[0x0][0x44c] ;  /* 0x00011300ff052b82 */ /* 0x000ef00000000800 */
[----:B------:R-:W4:Y:S01]  /*4970*/  @P2 LDC R4, c[0x0][0x450] ;  /* 0x00011400ff042b82 */ /* 0x000f220000000800 */
[----:B------:R-:W-:Y:S01]  /*4980*/  SYNCS.ARRIVE.TRANS64.RED.A1T0 RZ, [UR10], RZ ;  /* 0x000000ffffff79a7 */ /* 0x000fe2000810040a */
[----:B------:R-:W-:Y:S01]  /*4990*/  ULOP3.LUT UR10, URZ, UR7, URZ, 0x33, !UPT ;  /* 0x000000073f0a7292 */ /* 0x000fe2000f8e333f */
[----:B---3--:R-:W-:-:S05]  /*49a0*/  @P2 IMAD.HI.U32 R5, R20, R5, RZ ;  /* 0x0000000514052227 */ /* 0x008fca00078e00ff */
[----:B----4-:R-:W-:Y:S01]  /*49b0*/  @P2 SHF.R.U32.HI R20, RZ, R4, R5 ;  /* 0x00000004ff142219 */ /* 0x010fe20000011605 */
[----:B------:R-:W-:-:S04]  /*49c0*/  VIADD R5, R11, 0x1 ;  /* 0x000000010b057836 */ /* 0x000fc80000000000 */
[----:B------:R-:W3:Y:S01]  /*49d0*/  SHFL.IDX PT, R21, R20, RZ, 0x1c1f ;  /* 0x001c1fff14157589 */ /* 0x000ee200000e0000 */
[----:B------:R-:W-:-:S05]  /*49e0*/  IMAD R5, R18, -0x2, R5 ;  /* 0xfffffffe12057824 */ /* 0x000fca00078e0205 */
[----:B--2---:R-:W-:-:S05]  /*49f0*/  IADD3 R5, R5, -R6, R17 ;  /* 0x8000000605057210 */ /* 0x004fca0007ffe011 */
[C---:B------:R-:W-:Y:S02]  /*4a00*/  VIADD R15, R5.reuse, UR27 ;  /* 0x0000001b050f7c36 */ /* 0x040fe40008000000 */
[----:B------:R-:W-:Y:S02]  /*4a10*/  VIADD R14, R5, UR10 ;  /* 0x0000000a050e7c36 */ /* 0x000fe40008000000 */
[----:B---3--:R-:W-:Y:S02]  /*4a20*/  IMAD.IADD R13, R15, 0x1, R21 ;  /* 0x000000010f0d7824 */ /* 0x008fe400078e0215 */
        /* <DEDUP_REMOVED lines=14> */
.L_x_10941:
[----:B------:R-:W-:-:S05]  /*4b10*/  IMAD.U32 R214, RZ, RZ, UR28 ;  /* 0x0000001cffd67e24 */ /* 0x000fca000f8e00ff */
[----:B------:R-:W-:-:S13]  /*4b20*/  ISETP.NE.AND P1, PT, R214, 0x1, PT ;  /* 0x00000001d600780c */ /* 0x000fda0003f25270 */
[----:B------:R-:W2:Y:S02]  /*4b30*/  @P1 LDC.64 R4, c[0x0][0x9e8] ;  /* 0x00027a00ff041b82 */ /* 0x000ea40000000a00 */
[----:B--2---:R-:W-:-:S05]  /*4b40*/  @P1 IMAD.HI.U32 R4, R21, R4, RZ ;  /* 0x0000000415041227 */ /* 0x004fca00078e00ff */
[----:B------:R-:W-:-:S07]  /*4b50*/  @P1 SHF.R.U32.HI R21, RZ, R5, R4 ;  /* 0x00000005ff151219 */ /* 0x000fce0000011604 */
.L_x_10942:
[----:B------:R-:W-:Y:S05]  /*4b60*/  BSYNC B0 ;  /* 0x0000000000007941 */ /* 0x000fea0003800000 */
.L_x_10940:
[----:B------:R-:W-:-:S04]  /*4b70*/  IMAD R4, R18, -0x2, R11 ;  /* 0xfffffffe12047824 */ /* 0x000fc800078e020b */
[----:B------:R-:W-:-:S05]  /*4b80*/  IMAD R4, R21, R214, R4 ;  /* 0x000000d615047224 */ /* 0x000fca00078e0204 */
[----:B------:R-:W-:Y:S02]  /*4b90*/  VIADDMNMX R13, R4, R214, R13, PT ;  /* 0x000000d6040d7246 */ /* 0x000fe4000380010d */
[----:B------:R-:W-:-:S07]  /*4ba0*/  VIMNMX R12, R12, R4, !PT ;  /* 0x000000040c0c7248 */ /* 0x000fce0007fe0100 */
.L_x_10939:
[C---:B------:R-:W-:Y:S02]  /*4bb0*/  ISETP.GE.AND P2, PT, R11.reuse, 0x1, PT ;  /* 0x000000010b00780c */ /* 0x040fe40003f46270 */
[----:B------:R-:W-:Y:S02]  /*4bc0*/  LOP3.LUT R16, R16, 0xfffbffff, RZ, 0xc0, !PT ;  /* 0xfffbffff10107812 */ /* 0x000fe400078ec0ff */
[C---:B------:R-:W-:Y:S02]  /*4bd0*/  ISETP.GE.AND P1, PT, R11.reuse, 0x2, PT ;  /* 0x000000020b00780c */ /* 0x040fe40003f26270 */
[----:B------:R-:W-:Y:S02]  /*4be0*/  ISETP.GT.AND P3, PT, R12, RZ, !P2 ;  /* 0x000000ff0c00720c */ /* 0x000fe40005764270 */
[----:B------:R-:W-:Y:S02]  /*4bf0*/  ISETP.GE.AND P4, PT, R11, 0x9, PT ;  /* 0x000000090b00780c */ /* 0x000fe40003f86270 */
[----:B------:R-:W-:-:S03]  /*4c00*/  ISETP.LT.OR P3, PT, R13, 0x1, P3 ;  /* 0x000000010d00780c */ /* 0x000fc60001f61670 */
[----:B------:R-:W-:Y:S02]  /*4c10*/  @P2 LOP3.LUT R16, R16, 0x40000, RZ, 0xfc, !PT ;  /* 0x0004000010102812 */ /* 0x000fe400078efcff */
[----:B------:R-:W-:Y:S02]  /*4c20*/  ISETP.GT.AND P2, PT, R12, 0x1, !P1 ;  /* 0x000000010c00780c */ /* 0x000fe40004f44270 */
[----:B------:R-:W-:Y:S02]  /*4c30*/  FSEL R152, R152, -INF , !P3 ;  /* 0xff80000098987808 */ /* 0x000fe40005800000 */
[----:B------:R-:W-:Y:S02]  /*4c40*/  ISETP.LT.OR P2, PT, R13, 0x2, P2 ;  /* 0x000000020d00780c */ /* 0x000fe40001741670 */
[----:B------:R-:W-:Y:S02]  /*4c50*/  ISETP.GE.AND P3, PT, R11, 0xa, PT ;  /* 0x0000000a0b00780c */ /* 0x000fe40003f66270 */
[----:B------:R-:W-:-:S02]  /*4c60*/  LOP3.LUT R16, R16, 0xfffffffd, RZ, 0xc0, !PT ;  /* 0xfffffffd10107812 */ /* 0x000fc400078ec0ff */
[----:B------:R-:W-:Y:S02]  /*4c70*/  FSEL R153, R153, -INF , !P2 ;  /* 0xff80000099997808 */ /* 0x000fe40005000000 */
[----:B------:R-:W-:Y:S02]  /*4c80*/  ISETP.GT.AND P2, PT, R12, 0x8, !P4 ;  /* 0x000000080c00780c */ /* 0x000fe40006744270 */
[----:B------:R-:W-:Y:S02]  /*4c90*/  @P4 LOP3.LUT R16, R16, 0x2, RZ, 0xfc, !PT ;  /* 0x0000000210104812 */ /* 0x000fe400078efcff */
[----:B------:R-:W-:Y:S02]  /*4ca0*/  ISETP.LT.OR P2, PT, R13, 0x9, P2 ;  /* 0x000000090d00780c */ /* 0x000fe40001741670 */
[----:B------:R-:W-:Y:S02]  /*4cb0*/  LOP3.LUT R16, R16, 0xfffffffb, RZ, 0xc0, !PT ;  /* 0xfffffffb10107812 */ /* 0x000fe400078ec0ff */
[----:B------:R-:W-:-:S02]  /*4cc0*/  FSEL R156, R156, -INF , !P2 ;  /* 0xff8000009c9c7808 */ /* 0x000fc40005000000 */
[----:B------:R-:W-:Y:S02]  /*4cd0*/  @P3 LOP3.LUT R16, R16, 0x4, RZ, 0xfc, !PT ;  /* 0x0000000410103812 */ /* 0x000fe400078efcff */
[----:B------:R-:W-:Y:S02]  /*4ce0*/  ISETP.GT.AND P2, PT, R12, 0x9, !P3 ;  /* 0x000000090c00780c */ /* 0x000fe40005f44270 */
[----:B------:R-:W-:Y:S02]  /*4cf0*/  ISETP.GE.AND P3, PT, R11, 0x11, PT ;  /* 0x000000110b00780c */ /* 0x000fe40003f66270 */
[----:B------:R-:W-:Y:S02]  /*4d00*/  ISETP.LT.OR P2, PT, R13, 0xa, P2 ;  /* 0x0000000a0d00780c */ /* 0x000fe40001741670 */
[----:B------:R-:W-:Y:S02]  /*4d10*/  LOP3.LUT R16, R16, 0xfffffff7, RZ, 0xc0, !PT ;  /* 0xfffffff710107812 */ /* 0x000fe400078ec0ff */
[----:B------:R-:W-:-:S02]  /*4d20*/  FSEL R157, R157, -INF , !P2 ;  /* 0xff8000009d9d7808 */ /* 0x000fc40005000000 */
[----:B------:R-:W-:-:S04]  /*4d30*/  ISETP.GT.AND P2, PT, R12, 0x10, !P3 ;  /* 0x000000100c00780c */ /* 0x000fc80005f44270 */
        /* <DEDUP_REMOVED lines=106> */
[----:B------:R-:W-:-:S04]  /*53e0*/  ISETP.GT.AND P6, PT, R12, 0x59, !P6 ;  /* 0x000000590c00780c */ /* 0x000fc800077c4270 */
[----:B------:R-:W-:Y:S02]  /*53f0*/  ISETP.LT.OR P6, PT, R13, 0x5a, P6 ;  /* 0x0000005a0d00780c */ /* 0x000fe400037c1670 */
[----:B------:R-:W2:Y:S02]  /*5400*/  SHFL.IDX PT, R13, R20, 0x1, 0x1c1f ;  /* 0x003c1f00140d7f89 */ /* 0x000ea400000e0000 */
[----:B------:R-:W-:Y:S02]  /*5410*/  FSEL R197, R197, -INF , !P6 ;  /* 0xff800000c5c57808 */ /* 0x000fe40007000000 */
[----:B------:R-:W-:Y:S01]  /*5420*/  LOP3.LUT P6, RZ, R16, 0x80000, RZ, 0xc0, !PT ;  /* 0x0008000010ff7812 */ /* 0x000fe200078cc0ff */
[--C-:B--2---:R-:W-:Y:S02]  /*5430*/  IMAD.IADD R15, R15, 0x1, R13.reuse ;  /* 0x000000010f0f7824 */ /* 0x104fe400078e020d */
[----:B------:R-:W-:-:S10]  /*5440*/  IMAD.IADD R14, R14, 0x1, R13 ;  /* 0x000000010e0e7824 */ /* 0x000fd400078e020d */
        /* <DEDUP_REMOVED lines=13> */
.L_x_10945:
[----:B------:R-:W-:-:S05]  /*5520*/  IMAD.U32 R12, RZ, RZ, UR28 ;  /* 0x0000001cff0c7e24 */ /* 0x000fca000f8e00ff */
[----:B------:R-:W-:-:S13]  /*5530*/  ISETP.NE.AND P6, PT, R12, 0x1, PT ;  /* 0x000000010c00780c */ /* 0x000fda0003fc5270 */
[----:B------:R-:W2:Y:S02]  /*5540*/  @P6 LDC.64 R4, c[0x0][0x9e8] ;  /* 0x00027a00ff046b82 */ /* 0x000ea40000000a00 */
[----:B--2---:R-:W-:-:S05]  /*5550*/  @P6 IMAD.HI.U32 R4, R13, R4, RZ ;  /* 0x000000040d046227 */ /* 0x004fca00078e00ff */
[----:B------:R-:W-:-:S07]  /*5560*/  @P6 SHF.R.U32.HI R13, RZ, R5, R4 ;  /* 0x00000005ff0d6219 */ /* 0x000fce0000011604 */
.L_x_10946:
[----:B------:R-:W-:Y:S05]  /*5570*/  BSYNC B0 ;  /* 0x0000000000007941 */ /* 0x000fea0003800000 */
.L_x_10944:
[----:B------:R-:W-:-:S04]  /*5580*/  IMAD R11, R18, -0x2, R11 ;  /* 0xfffffffe120b7824 */ /* 0x000fc800078e020b */
[----:B------:R-:W-:-:S05]  /*5590*/  IMAD R13, R13, R12, R11 ;  /* 0x0000000c0d0d7224 */ /* 0x000fca00078e020b */
[----:B------:R-:W-:Y:S02]  /*55a0*/  VIADDMNMX R15, R13, R12, R15, PT ;  /* 0x0000000c0d0f7246 */ /* 0x000fe4000380010f */
[----:B------:R-:W-:-:S07]  /*55b0*/  VIMNMX R14, R14, R13, !PT ;  /* 0x0000000d0e0e7248 */ /* 0x000fce0007fe0100 */
.L_x_10943:
[----:B------:R-:W-:Y:S02]  /*55c0*/  ISETP.GT.AND P1, PT, R14, 0x1, !P1 ;  /* 0x000000010e00780c */ /* 0x000fe40004f24270 */
[----:B------:R-:W-:Y:S02]  /*55d0*/  LOP3.LUT P6, RZ, R16, 0x10000, RZ, 0xc0, !PT ;  /* 0x0001000010ff7812 */ /* 0x000fe400078cc0ff */
[----:B------:R-:W-:Y:S02]  /*55e0*/  ISETP.LT.OR P1, PT, R15, 0x2, P1 ;  /* 0x000000020f00780c */ /* 0x000fe40000f21670 */
[----:B------:R-:W-:Y:S02]  /*55f0*/  FMNMX.FTZ R4, R152, R9, !PT ;  /* 0x0000000998047209 */ /* 0x000fe40007810000 */
[----:B------:R-:W-:Y:S02]  /*5600*/  FSEL R155, R155, -INF , !P1 ;  /* 0xff8000009b9b7808 */ /* 0x000fe40004800000 */
[----:B------:R-:W-:-:S02]  /*5610*/  LOP3.LUT P1, RZ, R16, 0x2, RZ, 0xc0, !PT ;  /* 0x0000000210ff7812 */ /* 0x000fc4000782c0ff */
[----:B------:R-:W-:Y:S02]  /*5620*/  FMNMX.FTZ R5, R153, R4, !PT ;  /* 0x0000000499057209 */ /* 0x000fe40007810000 */
[----:B------:R-:W-:Y:S02]  /*5630*/  ISETP.GT.AND P1, PT, R14, 0x8, !P1 ;  /* 0x000000080e00780c */ /* 0x000fe40004f24270 */
[----:B------:R-:W-:Y:S02]  /*5640*/  FMNMX.FTZ R4, R156, R5, !PT ;  /* 0x000000059c047209 */ /* 0x000fe40007810000 */
[----:B------:R-:W-:Y:S02]  /*5650*/  ISETP.LT.OR P1, PT, R15, 0x9, P1 ;  /* 0x000000090f00780c */ /* 0x000fe40000f21670 */
[----:B------:R-:W-:Y:S02]  /*5660*/  FMNMX.FTZ R5, R157, R4, !PT ;  /* 0x000000049d057209 */ /* 0x000fe40007810000 */
        /* <DEDUP_REMOVED lines=46> */
[----:B------:R-:W-:Y:S02]  /*5950*/  FMNMX.FTZ R5, R197, R4, !PT ;  /* 0x00000004c5057209 */ /* 0x000fe40007810000 */
[----:B------:R-:W-:Y:S02]  /*5960*/  FSEL R171, R171, -INF , !P1 ;  /* 0xff800000abab7808 */ /* 0x000fe40004800000 */
[C---:B------:R-:W-:Y:S01]  /*5970*/  LOP3.LUT P1, RZ, R16.reuse, 0x2000, RZ, 0xc0, !PT ;  /* 0x0000200010ff7812 */ /* 0x040fe2000782c0ff */
[----:B------:R-:W2:Y:S01]  /*5980*/  SHFL.BFLY PT, R4, R5, 0x2, 0x1f ;  /* 0x0c401f0005047f89 */ /* 0x000ea200000e0000 */
[----:B------:R-:W-:-:S02]  /*5990*/  LOP3.LUT P6, RZ, R16, 0x20, RZ, 0xc0, !PT ;  /* 0x0000002010ff7812 */ /* 0x000fc400078cc0ff */
[C---:B------:R-:W-:Y:S02]  /*59a0*/  ISETP.GT.AND P1, PT, R14.reuse, 0x28, !P1 ;  /* 0x000000280e00780c */ /* 0x040fe40004f24270 */
[----:B------:R-:W-:Y:S02]  /*59b0*/  ISETP.GT.AND P2, PT, R14, 0x49, !P2 ;  /* 0x000000490e00780c */ /* 0x000fe40005744270 */
[C---:B------:R-:W-:Y:S02]  /*59c0*/  ISETP.LT.OR P1, PT, R15.reuse, 0x29, P1 ;  /* 0x000000290f00780c */ /* 0x040fe40000f21670 */
[----:B------:R-:W-:Y:S02]  /*59d0*/  ISETP.LT.OR P2, PT, R15, 0x4a, P2 ;  /* 0x0000004a0f00780c */ /* 0x000fe40001741670 */
[----:B------:R-:W-:Y:S02]  /*59e0*/  FSEL R174, R174, -INF , !P1 ;  /* 0xff800000aeae7808 */ /* 0x000fe40004800000 */
[----:B------:R-:W-:-:S02]  /*59f0*/  LOP3.LUT P1, RZ, R16, 0x1000, RZ, 0xc0, !PT ;  /* 0x0000100010ff7812 */ /* 0x000fc4000782c0ff */
[C---:B------:R-:W-:Y:S02]  /*5a00*/  ISETP.GT.AND P3, PT, R14.reuse, 0x50, !P3 ;  /* 0x000000500e00780c */ /* 0x040fe40005f64270 */
[----:B------:R-:W-:Y:S02]  /*5a10*/  ISETP.GT.AND P1, PT, R14, 0x29, !P1 ;  /* 0x000000290e00780c */ /* 0x000fe40004f24270 */
[----:B------:R-:W-:Y:S02]  /*5a20*/  FSEL R191, R191, -INF , !P2 ;  /* 0xff800000bfbf7808 */ /* 0x000fe40005000000 */
[C---:B------:R-:W-:Y:S02]  /*5a30*/  ISETP.LT.OR P1, PT, R15.reuse, 0x2a, P1 ;  /* 0x0000002a0f00780c */ /* 0x040fe40000f21670 */
[----:B------:R-:W-:Y:S02]  /*5a40*/  ISETP.LT.OR P3, PT, R15, 0x51, P3 ;  /* 0x000000510f00780c */ /* 0x000fe40001f61670 */
[----:B------:R-:W-:-:S02]  /*5a50*/  FSEL R175, R175, -INF , !P1 ;  /* 0xff800000afaf7808 */ /* 0x000fc40004800000 */
[----:B------:R-:W-:Y:S02]  /*5a60*/  LOP3.LUT P1, RZ, R16, 0x800, RZ, 0xc0, !PT ;  /* 0x0000080010ff7812 */ /* 0x000fe4000782c0ff */
[----:B--2---:R-:W-:Y:S02]  /*5a70*/  FMNMX.FTZ R20, R5, R4, !PT ;  /* 0x0000000405147209 */ /* 0x004fe40007810000 */
[C---:B------:R-:W-:Y:S02]  /*5a80*/  ISETP.GT.AND P1, PT, R14.reuse, 0x30, !P1 ;  /* 0x000000300e00780c */ /* 0x040fe40004f24270 */
[----:B------:R-:W-:Y:S01]  /*5a90*/  ISETP.GT.AND P4, PT, R14, 0x51, !P4 ;  /* 0x000000510e00780c */ /* 0x000fe20006784270 */
[----:B------:R-:W2:Y:S01]  /*5aa0*/  SHFL.BFLY PT, R11, R20, 0x1, 0x1f ;  /* 0x0c201f00140b7f89 */ /* 0x000ea200000e0000 */
[----:B------:R-:W-:Y:S02]  /*5ab0*/  ISETP.LT.OR P1, PT, R15, 0x31, P1 ;  /* 0x000000310f00780c */ /* 0x000fe40000f21670 */
[----:B------:R-:W-:-:S02]  /*5ac0*/  FSEL R194, R194, -INF , !P3 ;  /* 0xff800000c2c27808 */ /* 0x000fc40005800000 */
[----:B------:R-:W-:Y:S02]  /*5ad0*/  FSEL R178, R178, -INF , !P1 ;  /* 0xff800000b2b27808 */ /* 0x000fe40004800000 */
[----:B------:R-:W-:Y:S02]  /*5ae0*/  LOP3.LUT P1, RZ, R16, 0x400, RZ, 0xc0, !PT ;  /* 0x0000040010ff7812 */ /* 0x000fe4000782c0ff */
        /* <DEDUP_REMOVED lines=8> */
[----:B------:R-:W-:Y:S02]  /*5b70*/  ISETP.GT.AND P1, PT, R14, 0x38, !P1 ;  /* 0x000000380e00780c */ /* 0x000fe40004f24270 */
[----:B--2---:R-:W-:-:S02]  /*5b80*/  FMNMX.FTZ R4, R20, R11, !PT ;  /* 0x0000000b14047209 */ /* 0x004fc40007810000 */
[----:B------:R-:W-:Y:S02]  /*5b90*/  ISETP.LT.OR P1, PT, R15, 0x39, P1 ;  /* 0x000000390f00780c */ /* 0x000fe40000f21670 */
[----:B------:R-:W-:Y:S01]  /*5ba0*/  FSEL R198, R198, -INF , !P5 ;  /* 0xff800000c6c67808 */ /* 0x000fe20006800000 */
[----:B------:R-:W-:Y:S01]  /*5bb0*/  FMUL.FTZ R12, R4, UR6 ;  /* 0x00000006040c7c20 */ /* 0x000fe20008410000 */
[----:B------:R-:W-:Y:S02]  /*5bc0*/  FSEL R182, R182, -INF , !P1 ;  /* 0xff800000b6b67808 */ /* 0x000fe40004800000 */
[----:B------:R-:W-:-:S04]  /*5bd0*/  LOP3.LUT P1, RZ, R16, 0x100, RZ, 0xc0, !PT ;  /* 0x0000010010ff7812 */ /* 0x000fc8000782c0ff */
[----:B------:R-:W-:-:S04]  /*5be0*/  ISETP.GT.AND P1, PT, R14, 0x39, !P1 ;  /* 0x000000390e00780c */ /* 0x000fc80004f24270 */
[----:B------:R-:W-:-:S04]  /*5bf0*/  ISETP.LT.OR P1, PT, R15, 0x3a, P1 ;  /* 0x0000003a0f00780c */ /* 0x000fc80000f21670 */
        /* <DEDUP_REMOVED lines=9> */
[----:B------:R-:W-:Y:S02]  /*5c90*/  ISETP.GT.AND P1, PT, R14, 0x48, !P6 ;  /* 0x000000480e00780c */ /* 0x000fe40007724270 */
[----:B------:R-:W-:Y:S02]  /*5ca0*/  LOP3.LUT P6, RZ, R16, 0x40000, RZ, 0xc0, !PT ;  /* 0x0004000010ff7812 */ /* 0x000fe400078cc0ff */
[----:B------:R-:W-:-:S04]  /*5cb0*/  ISETP.LT.OR P1, PT, R15, 0x49, P1 ;  /* 0x000000490f00780c */ /* 0x000fc80000f21670 */
[----:B------:R-:W-:Y:S02]  /*5cc0*/  FSEL R190, R190, -INF , !P1 ;  /* 0xff800000bebe7808 */ /* 0x000fe40004800000 */
[----:B------:R-:W-:Y:S02]  /*5cd0*/  ISETP.GT.AND P1, PT, R14, RZ, !P6 ;  /* 0x000000ff0e00720c */ /* 0x000fe40007724270 */
        /* <DEDUP_REMOVED lines=17> */
[----:B------:R-:W-:Y:S01]  /*5df0*/  FSEL R199, R199, -INF , !P2 ;  /* 0xff800000c7c77808 */ /* 0x000fe20005000000 */
        /* <DEDUP_REMOVED lines=18> */
[----:B------:R-:W-:-:S03]  /*5f20*/  FFMA.FTZ R196, R196, UR6, -R12 ;  /* 0x00000006c4c47c23 */ /* 0x000fc6000801080c */
        /* <DEDUP_REMOVED lines=19> */
[----:B------:R2:W-:Y:S03]  /*6060*/  MUFU.EX2 R160, R168 ;  /* 0x000000a800a07308 */ /* 0x0005e60000000800 */
[----:B------:R-:W-:-:S04]  /*6070*/  FMNMX.FTZ R164, R198, R5, !PT ;  /* 0x00000005c6a47209 */ /* 0x000fc80007810000 */
[----:B------:R-:W-:Y:S01]  /*6080*/  FMNMX.FTZ R5, R199, R164, !PT ;  /* 0x000000a4c7057209 */ /* 0x000fe20007810000 */
[----:B------:R3:W-:Y:S01]  /*6090*/  MUFU.EX2 R161, R169 ;  /* 0x000000a900a17308 */ /* 0x0007e20000000800 */
[--C-:B--2---:R-:W-:Y:S01]  /*60a0*/  FFMA.FTZ R168, R180, UR6, -R12.reuse ;  /* 0x00000006b4a87c23 */ /* 0x104fe2000801080c */
[--C-:B------:R-:W-:Y:S02]  /*60b0*/  FFMA.FTZ R180, R192, UR6, -R12.reuse ;  /* 0x00000006c0b47c23 */ /* 0x100fe4000801080c */
[----:B------:R-:W2:Y:S04]  /*60c0*/  SHFL.BFLY PT, R176, R5, 0x2, 0x1f ;  /* 0x0c401f0005b07f89 */ /* 0x000ea800000e0000 */
[----:B------:R-:W-:Y:S01]  /*60d0*/  MUFU.EX2 R164, R173 ;  /* 0x000000ad00a47308 */ /* 0x000fe20000000800 */
[--C-:B---3--:R-:W-:Y:S01]  /*60e0*/  FFMA.FTZ R169, R181, UR6, -R12.reuse ;  /* 0x00000006b5a97c23 */ /* 0x108fe2000801080c */
[----:B------:R-:W-:-:S06]  /*60f0*/  FFMA.FTZ R181, R193, UR6, -R12 ;  /* 0x00000006c1b57c23 */ /* 0x000fcc000801080c */
[----:B------:R-:W-:Y:S08]  /*6100*/  MUFU.EX2 R173, R185 ;  /* 0x000000b900ad7308 */ /* 0x000ff00000000800 */
[----:B------:R-:W-:Y:S01]  /*6110*/  MUFU.EX2 R14, R14 ;  /* 0x0000000e000e7308 */ /* 0x000fe20000000800 */
[----:B--2---:R-:W-:Y:S01]  /*6120*/  FMNMX.FTZ R184, R5, R176, !PT ;  /* 0x000000b005b87209 */ /* 0x004fe20007810000 */
[--C-:B------:R-:W-:Y:S01]  /*6130*/  FFMA.FTZ R176, R188, UR6, -R12.reuse ;  /* 0x00000006bcb07c23 */ /* 0x100fe2000801080c */
[----:B------:R-:W-:Y:S01]  /*6140*/  FSEL R188, R4, RZ, P1 ;  /* 0x000000ff04bc7208 */ /* 0x000fe20000800000 */
[----:B------:R-:W-:-:S04]  /*6150*/  FFMA.FTZ R12, R197, UR6, -R12 ;  /* 0x00000006c50c7c23 */ /* 0x000fc8000801080c */
[----:B------:R-:W-:Y:S01]  /*6160*/  MUFU.EX2 R15, R15 ;  /* 0x0000000f000f7308 */ /* 0x000fe20000000800 */
[----:B------:R-:W2:Y:S01]  /*6170*/  SHFL.BFLY PT, R5, R184, 0x1, 0x1f ;  /* 0x0c201f00b8057f89 */ /* 0x000ea200000e0000 */
[----:B------:R-:W-:-:S06]  /*6180*/  FADD.FTZ R188, -R188, R9 ;  /* 0x00000009bcbc7221 */ /* 0x000fcc0000010100 */
[----:B------:R-:W-:Y:S08]  /*6190*/  MUFU.EX2 R165, R165 ;  /* 0x000000a500a57308 */ /* 0x000ff00000000800 */
[----:B------:R-:W-:Y:S08]  /*61a0*/  MUFU.EX2 R168, R168 ;  /* 0x000000a800a87308 */ /* 0x000ff00000000800 */
[----:B------:R-:W-:Y:S01]  /*61b0*/  MUFU.EX2 R169, R169 ;  /* 0x000000a900a97308 */ /* 0x000fe20000000800 */
[----:B--2---:R-:W-:Y:S01]  /*61c0*/  FMNMX.FTZ R5, R184, R5, !PT ;  /* 0x00000005b8057209 */ /* 0x004fe20007810000 */
[----:B------:R-:W-:-:S03]  /*61d0*/  FMUL.FTZ R184, R188, UR6 ;  /* 0x00000006bcb87c20 */ /* 0x000fc60008410000 */
[C---:B------:R-:W-:Y:S01]  /*61e0*/  FSETP.NEU.FTZ.AND P1, PT, R5.reuse, -INF , PT ;  /* 0xff8000000500780b */ /* 0x040fe20003f3d000 */
[----:B------:R-:W-:Y:S02]  /*61f0*/  FMUL.FTZ R214, R5, UR6 ;  /* 0x0000000605d67c20 */ /* 0x000fe40008410000 */
[----:B------:R-:W2:Y:S03]  /*6200*/  MUFU.EX2 R184, R184 ;  /* 0x000000b800b87308 */ /* 0x000ea60000000800 */
[----:B------:R-:W-:-:S05]  /*6210*/  FSEL R214, R214, RZ, P1 ;  /* 0x000000ffd6d67208 */ /* 0x000fca0000800000 */
[--C-:B------:R-:W-:Y:S01]  /*6220*/  FFMA.FTZ R188, R155, UR6, -R214.reuse ;  /* 0x000000069bbc7c23 */ /* 0x100fe200080108d6 */
[--C-:B------:R-:W-:Y:S01]  /*6230*/  FFMA.FTZ R192, R159, UR6, -R214.reuse ;  /* 0x000000069fc07c23 */ /* 0x100fe200080108d6 */
[----:B------:R-:W3:Y:S01]  /*6240*/  MUFU.EX2 R172, R172 ;  /* 0x000000ac00ac7308 */ /* 0x000ee20000000800 */
[--C-:B------:R-:W-:Y:S01]  /*6250*/  FFMA.FTZ R159, R162, UR6, -R214.reuse ;  /* 0x00000006a29f7c23 */ /* 0x100fe200080108d6 */
[--C-:B------:R-:W-:Y:S01]  /*6260*/  FFMA.FTZ R11, R11, UR6, -R214.reuse ;  /* 0x000000060b0b7c23 */ /* 0x100fe200080108d6 */
[--C-:B------:R-:W-:Y:S01]  /*6270*/  FFMA.FTZ R174, R174, UR6, -R214.reuse ;  /* 0x00000006aeae7c23 */ /* 0x100fe200080108d6 */
[--C-:B------:R-:W-:Y:S01]  /*6280*/  FFMA.FTZ R175, R175, UR6, -R214.reuse ;  /* 0x00000006afaf7c23 */ /* 0x100fe200080108d6 */
[--C-:B------:R-:W-:Y:S01]  /*6290*/  FFMA.FTZ R178, R178, UR6, -R214.reuse ;  /* 0x00000006b2b27c23 */ /* 0x100fe200080108d6 */
[--C-:B------:R-:W-:Y:S01]  /*62a0*/  FFMA.FTZ R179, R179, UR6, -R214.reuse ;  /* 0x00000006b3b37c23 */ /* 0x100fe200080108d6 */
[----:B--2---:R-:W-:Y:S01]  /*62b0*/  FFMA.FTZ R155, R184, R2, R13 ;  /* 0x00000002b89b7223 */ /* 0x004fe2000001000d */
[----:B------:R-:W-:Y:S01]  /*62c0*/  MUFU.EX2 R176, R176 ;  /* 0x000000b000b07308 */ /* 0x000fe20000000800 */
[--C-:B------:R-:W-:Y:S01]  /*62d0*/  FFMA.FTZ R182, R182, UR6, -R214.reuse ;  /* 0x00000006b6b67c23 */ /* 0x100fe200080108d6 */
[--C-:B------:R-:W-:Y:S01]  /*62e0*/  FFMA.FTZ R183, R183, UR6, -R214.reuse ;  /* 0x00000006b7b77c23 */ /* 0x100fe200080108d6 */
[----:B------:R-:W-:Y:S01]  /*62f0*/  FADD.FTZ R185, R152, R155 ;  /* 0x0000009b98b97221 */ /* 0x000fe20000010000 */
[--C-:B------:R-:W-:Y:S01]  /*6300*/  FFMA.FTZ R155, R158, UR6, -R214.reuse ;  /* 0x000000069e9b7c23 */ /* 0x100fe200080108d6 */
[--C-:B------:R-:W-:Y:S01]  /*6310*/  FFMA.FTZ R158, R171, UR6, -R214.reuse ;  /* 0x00000006ab9e7c23 */ /* 0x100fe200080108d6 */
[----:B------:R-:W-:Y:S01]  /*6320*/  F2FP.F16.F32.PACK_AB R152, R152, R13 ;  /* 0x0000000d9898723e */ /* 0x000fe200000000ff */
[----:B------:R-:W-:Y:S01]  /*6330*/  FADD.FTZ R2, R154, R185 ;  /* 0x000000b99a027221 */ /* 0x000fe20000010000 */
[----:B------:R-:W-:Y:S01]  /*6340*/  MUFU.EX2 R177, R177 ;  /* 0x000000b100b17308 */ /* 0x000fe20000000800 */
[C---:B------:R-:W-:Y:S01]  /*6350*/  F2FP.F16.F32.PACK_AB R154, R21.reuse, R154 ;  /* 0x0000009a159a723e */ /* 0x040fe200000000ff */
[----:B------:R-:W-:Y:S01]  /*6360*/  FFMA.FTZ R186, R186, UR6, -R214 ;  /* 0x00000006baba7c23 */ /* 0x000fe200080108d6 */
[----:B------:R-:W-:Y:S01]  /*6370*/  FADD.FTZ R185, R21, R2 ;  /* 0x0000000215b97221 */ /* 0x000fe20000010000 */
[--C-:B------:R-:W-:Y:S01]  /*6380*/  FFMA.FTZ R187, R187, UR6, -R214.reuse ;  /* 0x00000006bbbb7c23 */ /* 0x100fe200080108d6 */
[--C-:B------:R-:W-:Y:S01]  /*6390*/  FFMA.FTZ R191, R191, UR6, -R214.reuse ;  /* 0x00000006bfbf7c23 */ /* 0x100fe200080108d6 */
[--C-:B------:R-:W-:Y:S01]  /*63a0*/  FFMA.FTZ R194, R194, UR6, -R214.reuse ;  /* 0x00000006c2c27c23 */ /* 0x100fe200080108d6 */
[----:B------:R-:W-:Y:S01]  /*63b0*/  FADD.FTZ R2, R156, R185 ;  /* 0x000000b99c027221 */ /* 0x000fe20000010000 */
[----:B------:R-:W-:Y:S01]  /*63c0*/  MUFU.EX2 R180, R180 ;  /* 0x000000b400b47308 */ /* 0x000fe20000000800 */
[--C-:B------:R-:W-:Y:S01]  /*63d0*/  FFMA.FTZ R195, R195, UR6, -R214.reuse ;  /* 0x00000006c3c37c23 */ /* 0x100fe200080108d6 */
[----:B------:R-:W-:Y:S01]  /*63e0*/  FFMA.FTZ R198, R198, UR6, -R214 ;  /* 0x00000006c6c67c23 */ /* 0x000fe200080108d6 */
[----:B------:R-:W-:Y:S01]  /*63f0*/  FADD.FTZ R185, R153, R2 ;  /* 0x0000000299b97221 */ /* 0x000fe20000010000 */
[----:B------:R-:W-:Y:S01]  /*6400*/  FFMA.FTZ R199, R199, UR6, -R214 ;  /* 0x00000006c7c77c23 */ /* 0x000fe200080108d6 */
[----:B------:R-:W-:Y:S01]  /*6410*/  F2FP.F16.F32.PACK_AB R156, R153, R156 ;  /* 0x0000009c999c723e */ /* 0x000fe200000000ff */
[-C--:B------:R-:W-:Y:S01]  /*6420*/  FMUL.FTZ R24, R24, R184.reuse ;  /* 0x000000b818187220 */ /* 0x080fe20000410000 */
[----:B------:R-:W-:Y:S01]  /*6430*/  FADD.FTZ R2, R20, R185 ;  /* 0x000000b914027221 */ /* 0x000fe20000010000 */
[----:B------:R-:W2:Y:S01]  /*6440*/  MUFU.EX2 R181, R181 ;  /* 0x000000b500b57308 */ /* 0x000ea20000000800 */
[-C--:B------:R-:W-:Y:S01]  /*6450*/  FMUL.FTZ R25, R25, R184.reuse ;  /* 0x000000b819197220 */ /* 0x080fe20000410000 */
[-C--:B------:R-:W-:Y:S01]  /*6460*/  FMUL.FTZ R28, R28, R184.reuse ;  /* 0x000000b81c1c7220 */ /* 0x080fe20000410000 */
[----:B------:R-:W-:Y:S01]  /*6470*/  FADD.FTZ R185, R157, R2 ;  /* 0x000000029db97221 */ /* 0x000fe20000010000 */
[-C--:B------:R-:W-:Y:S01]  /*6480*/  FMUL.FTZ R29, R29, R184.reuse ;  /* 0x000000b81d1d7220 */ /* 0x080fe20000410000 */
[-C--:B------:R-:W-:Y:S01]  /*6490*/  FMUL.FTZ R32, R32, R184.reuse ;  /* 0x000000b820207220 */ /* 0x080fe20000410000 */
[----:B------:R-:W-:Y:S01]  /*64a0*/  FMUL.FTZ R33, R33, R184 ;  /* 0x000000b821217220 */ /* 0x000fe20000410000 */
[----:B------:R-:W-:Y:S01]  /*64b0*/  FADD.FTZ R2, R160, R185 ;  /* 0x000000b9a0027221 */ /* 0x000fe20000010000 */
[----:B------:R-:W-:Y:S01]  /*64c0*/  FSEL R185, R5, RZ, P1 ;  /* 0x000000ff05b97208 */ /* 0x000fe20000800000 */
[----:B------:R4:W5:Y:S01]  /*64d0*/  MUFU.EX2 R9, R196 ;  /* 0x000000c400097308 */ /* 0x0009620000000800 */
[C---:B------:R-:W-:Y:S01]  /*64e0*/  F2FP.F16.F32.PACK_AB R160, R161.reuse, R160 ;  /* 0x000000a0a1a0723e */ /* 0x040fe200000000ff */
[----:B------:R-:W-:Y:S01]  /*64f0*/  FADD.FTZ R189, R161, R2 ;  /* 0x00000002a1bd7221 */ /* 0x000fe20000010000 */
[-C--:B------:R-:W-:Y:S01]  /*6500*/  FMUL.FTZ R36, R36, R184.reuse ;  /* 0x000000b824247220 */ /* 0x080fe20000410000 */
[-C--:B------:R-:W-:Y:S01]  /*6510*/  FMUL.FTZ R37, R37, R184.reuse ;  /* 0x000000b825257220 */ /* 0x080fe20000410000 */
[-C--:B------:R-:W-:Y:S01]  /*6520*/  FMUL.FTZ R40, R40, R184.reuse ;  /* 0x000000b828287220 */ /* 0x080fe20000410000 */
[----:B------:R-:W-:Y:S01]  /*6530*/  FADD.FTZ R2, R14, R189 ;  /* 0x000000bd0e027221 */ /* 0x000fe20000010000 */
[----:B------:R-:W-:Y:S01]  /*6540*/  FMUL.FTZ R41, R41, R184 ;  /* 0x000000b829297220 */ /* 0x000fe20000410000 */
[----:B------:R-:W0:Y:S01]  /*6550*/  MUFU.EX2 R12, R12 ;  /* 0x0000000c000c7308 */ /* 0x000e220000000800 */
[----:B----4-:R-:W-:Y:S01]  /*6560*/  FFMA.FTZ R196, R163, UR6, -R214 ;  /* 0x00000006a3c47c23 */ /* 0x010fe200080108d6 */
[----:B------:R-:W-:Y:S01]  /*6570*/  FADD.FTZ R189, R15, R2 ;  /* 0x000000020fbd7221 */ /* 0x000fe20000010000 */
[----:B------:R-:W-:Y:S01]  /*6580*/  FADD.FTZ R2, -R185, R10 ;  /* 0x0000000ab9027221 */ /* 0x000fe20000010100 */
[--C-:B------:R-:W-:Y:S01]  /*6590*/  FFMA.FTZ R10, R167, UR6, -R214.reuse ;  /* 0x00000006a70a7c23 */ /* 0x100fe200080108d6 */
[--C-:B------:R-:W-:Y:S01]  /*65a0*/  FFMA.FTZ R167, R170, UR6, -R214.reuse ;  /* 0x00000006aaa77c23 */ /* 0x100fe200080108d6 */
[----:B------:R-:W-:Y:S01]  /*65b0*/  FADD.FTZ R162, R164, R189 ;  /* 0x000000bda4a27221 */ /* 0x000fe20000010000 */
[----:B------:R-:W-:Y:S01]  /*65c0*/  FFMA.FTZ R163, R166, UR6, -R214 ;  /* 0x00000006a6a37c23 */ /* 0x000fe200080108d6 */
[----:B------:R-:W-:Y:S01]  /*65d0*/  MUFU.EX2 R11, R11 ;  /* 0x0000000b000b7308 */ /* 0x000fe20000000800 */
[C---:B------:R-:W-:Y:S01]  /*65e0*/  F2FP.F16.F32.PACK_AB R164, R165.reuse, R164 ;  /* 0x000000a4a5a4723e */ /* 0x040fe200000000ff */
[----:B------:R-:W-:Y:S01]  /*65f0*/  FADD.FTZ R171, R165, R162 ;  /* 0x000000a2a5ab7221 */ /* 0x000fe20000010000 */
[----:B------:R-:W-:Y:S01]  /*6600*/  F2FP.F16.F32.PACK_AB R166, R169, R168 ;  /* 0x000000a8a9a6723e */ /* 0x000fe200000000ff */
[-C--:B------:R-:W-:Y:S01]  /*6610*/  FMUL.FTZ R44, R44, R184.reuse ;  /* 0x000000b82c2c7220 */ /* 0x080fe20000410000 */
[----:B------:R-:W-:Y:S01]  /*6620*/  FMUL.FTZ R45, R45, R184 ;  /* 0x000000b82d2d7220 */ /* 0x000fe20000410000 */
[----:B------:R-:W-:Y:S01]  /*6630*/  FADD.FTZ R162, R168, R171 ;  /* 0x000000aba8a27221 */ /* 0x000fe20000010000 */
[----:B------:R-:W-:Y:S01]  /*6640*/  FFMA.FTZ R171, R190, UR6, -R214 ;  /* 0x00000006beab7c23 */ /* 0x000fe200080108d6 */
[----:B------:R-:W-:Y:S01]  /*6650*/  MUFU.EX2 R188, R188 ;  /* 0x000000bc00bc7308 */ /* 0x000fe20000000800 */
[----:B---3--:R-:W-:Y:S01]  /*6660*/  F2FP.F16.F32.PACK_AB R168, R173, R172 ;  /* 0x000000acada8723e */ /* 0x008fe200000000ff */
[----:B------:R-:W-:Y:S01]  /*6670*/  FADD.FTZ R185, R169, R162 ;  /* 0x000000a2a9b97221 */ /* 0x000fe20000010000 */
[-C--:B------:R-:W-:Y:S01]  /*6680*/  FMUL.FTZ R48, R48, R184.reuse ;  /* 0x000000b830307220 */ /* 0x080fe20000410000 */
[-C--:B------:R-:W-:Y:S01]  /*6690*/  FMUL.FTZ R49, R49, R184.reuse ;  /* 0x000000b831317220 */ /* 0x080fe20000410000 */
[----:B------:R-:W-:Y:S01]  /*66a0*/  FMUL.FTZ R52, R52, R184 ;  /* 0x000000b834347220 */ /* 0x000fe20000410000 */
[----:B------:R-:W-:Y:S01]  /*66b0*/  FADD.FTZ R162, R172, R185 ;  /* 0x000000b9aca27221 */ /* 0x000fe20000010000 */
[----:B--2---:R-:W-:Y:S01]  /*66c0*/  F2FP.F16.F32.PACK_AB R172, R181, R180 ;  /* 0x000000b4b5ac723e */ /* 0x004fe200000000ff */
        /* <DEDUP_REMOVED lines=9> */
[----:B--2---:R-:W-:Y:S01]  /*6760*/  F2FP.F16.F32.PACK_AB R158, R157, R20 ;  /* 0x000000149d9e723e */ /* 0x004fe200000000ff */
[----:B------:R-:W-:Y:S01]  /*6770*/  FADD.FTZ R21, R177, R162 ;  /* 0x000000a2b1157221 */ /* 0x000fe20000010000 */
[----:B------:R-:W-:Y:S01]  /*6780*/  F2FP.F16.F32.PACK_AB R162, R15, R14 ;  /* 0x0000000e0fa2723e */ /* 0x000fe200000000ff */
[-C--:B------:R-:W-:Y:S01]  /*6790*/  FMUL.FTZ R64, R64, R184.reuse ;  /* 0x000000b840407220 */ /* 0x080fe20000410000 */
[-C--:B------:R-:W-:Y:S01]  /*67a0*/  FMUL.FTZ R65, R65, R184.reuse ;  /* 0x000000b841417220 */ /* 0x080fe20000410000 */
[----:B------:R-:W-:Y:S01]  /*67b0*/  FADD.FTZ R20, R180, R21 ;  /* 0x00000015b4147221 */ /* 0x000fe20000010000 */
[-C--:B------:R-:W-:Y:S01]  /*67c0*/  FMUL.FTZ R68, R68, R184.reuse ;  /* 0x000000b844447220 */ /* 0x080fe20000410000 */
[----:B------:R-:W-:Y:S01]  /*67d0*/  MUFU.EX2 R192, R192 ;  /* 0x000000c000c07308 */ /* 0x000fe20000000800 */
[-C--:B------:R-:W-:Y:S01]  /*67e0*/  FMUL.FTZ R69, R69, R184.reuse ;  /* 0x000000b845457220 */ /* 0x080fe20000410000 */
[----:B------:R-:W-:Y:S01]  /*67f0*/  FADD.FTZ R170, R181, R20 ;  /* 0x00000014b5aa7221 */ /* 0x000fe20000010000 */
[----:B------:R-:W-:Y:S01]  /*6800*/  FMUL.FTZ R20, R2, UR6 ;  /* 0x0000000602147c20 */ /* 0x000fe20008410000 */
[-C--:B------:R-:W-:Y:S01]  /*6810*/  FMUL.FTZ R72, R72, R184.reuse ;  /* 0x000000b848487220 */ /* 0x080fe20000410000 */
[----:B------:R-:W-:Y:S01]  /*6820*/  FMUL.FTZ R73, R73, R184 ;  /* 0x000000b849497220 */ /* 0x000fe20000410000 */
[----:B-----5:R-:W-:Y:S01]  /*6830*/  FADD.FTZ R15, R9, R170 ;  /* 0x000000aa090f7221 */ /* 0x020fe20000010000 */
[----:B------:R-:W-:Y:S01]  /*6840*/  F2FP.F16.F32.PACK_AB R170, R177, R176 ;  /* 0x000000b0b1aa723e */ /* 0x000fe200000000ff */
[----:B------:R2:W-:Y:S01]  /*6850*/  MUFU.EX2 R13, R174 ;  /* 0x000000ae000d7308 */ /* 0x0005e20000000800 */
[-C--:B------:R-:W-:Y:S01]  /*6860*/  FMUL.FTZ R76, R76, R184.reuse ;  /* 0x000000b84c4c7220 */ /* 0x080fe20000410000 */
[----:B0-----:R-:W-:Y:S01]  /*6870*/  FADD.FTZ R2, R12, R15 ;  /* 0x0000000f0c027221 */ /* 0x001fe20000010000 */
[-C--:B------:R-:W-:Y:S01]  /*6880*/  FMUL.FTZ R77, R77, R184.reuse ;  /* 0x000000b84d4d7220 */ /* 0x080fe20000410000 */
[-C--:B------:R-:W-:Y:S01]  /*6890*/  FMUL.FTZ R80, R80, R184.reuse ;  /* 0x000000b850507220 */ /* 0x080fe20000410000 */
[-C--:B------:R-:W-:Y:S01]  /*68a0*/  FMUL.FTZ R81, R81, R184.reuse ;  /* 0x000000b851517220 */ /* 0x080fe20000410000 */
[-C--:B------:R-:W-:Y:S01]  /*68b0*/  FMUL.FTZ R84, R84, R184.reuse ;  /* 0x000000b854547220 */ /* 0x080fe20000410000 */
[-C--:B------:R-:W-:Y:S01]  /*68c0*/  FMUL.FTZ R85, R85, R184.reuse ;  /* 0x000000b855557220 */ /* 0x080fe20000410000 */
[----:B------:R-:W0:Y:S01]  /*68d0*/  MUFU.EX2 R20, R20 ;  /* 0x0000001400147308 */ /* 0x000e220000000800 */
[----:B--2---:R-:W-:Y:S01]  /*68e0*/  F2FP.F16.F32.PACK_AB R174, R12, R9 ;  /* 0x000000090cae723e */ /* 0x004fe200000000ff */
        /* <DEDUP_REMOVED lines=19> */
[----:B------:R-:W-:Y:S01]  /*6a20*/  FADD.FTZ R0, R188, R9 ;  /* 0x00000009bc007221 */ /* 0x000fe20000010000 */
[-C--:B------:R-:W-:Y:S01]  /*6a30*/  FMUL.FTZ R120, R120, R184.reuse ;  /* 0x000000b878787220 */ /* 0x080fe20000410000 */
[-C--:B------:R-:W-:Y:S01]  /*6a40*/  FMUL.FTZ R121, R121, R184.reuse ;  /* 0x000000b879797220 */ /* 0x080fe20000410000 */
[----:B------:R-:W0:Y:S01]  /*6a50*/  MUFU.EX2 R163, R163 ;  /* 0x000000a300a37308 */ /* 0x000e220000000800 */
[----:B------:R-:W-:Y:S01]  /*6a60*/  FADD.FTZ R9, R155, R0 ;  /* 0x000000009b097221 */ /* 0x000fe20000010000 */
[-C--:B------:R-:W-:Y:S01]  /*6a70*/  FMUL.FTZ R124, R124, R184.reuse ;  /* 0x000000b87c7c7220 */ /* 0x080fe20000410000 */
[-C--:B------:R-:W-:Y:S01]  /*6a80*/  FMUL.FTZ R125, R125, R184.reuse ;  /* 0x000000b87d7d7220 */ /* 0x080fe20000410000 */
[-C--:B------:R-:W-:Y:S01]  /*6a90*/  FMUL.FTZ R128, R128, R184.reuse ;  /* 0x000000b880807220 */ /* 0x080fe20000410000 */
[----:B------:R-:W-:Y:S01]  /*6aa0*/  FADD.FTZ R0, R192, R9 ;  /* 0x00000009c0007221 */ /* 0x000fe20000010000 */
[-C--:B------:R-:W-:Y:S01]  /*6ab0*/  FMUL.FTZ R129, R129, R184.reuse ;  /* 0x000000b881817220 */ /* 0x080fe20000410000 */
[-C--:B------:R-:W-:Y:S01]  /*6ac0*/  FMUL.FTZ R132, R132, R184.reuse ;  /* 0x000000b884847220 */ /* 0x080fe20000410000 */
[----:B------:R-:W4:Y:S01]  /*6ad0*/  MUFU.EX2 R10, R10 ;  /* 0x0000000a000a7308 */ /* 0x000f220000000800 */
[----:B--2---:R-:W-:Y:S01]  /*6ae0*/  FADD.FTZ R9, R159, R0 ;  /* 0x000000009f097221 */ /* 0x004fe20000010000 */
[----:B---3--:R-:W-:Y:S01]  /*6af0*/  F2FP.F16.F32.PACK_AB R157, R196, R159 ;  /* 0x0000009fc49d723e */ /* 0x008fe200000000ff */
[-C--:B------:R-:W-:Y:S01]  /*6b00*/  FMUL.FTZ R133, R133, R184.reuse ;  /* 0x000000b885857220 */ /* 0x080fe20000410000 */
[-C--:B------:R-:W-:Y:S01]  /*6b10*/  FMUL.FTZ R136, R136, R184.reuse ;  /* 0x000000b888887220 */ /* 0x080fe20000410000 */
[----:B------:R-:W-:Y:S01]  /*6b20*/  FADD.FTZ R0, R196, R9 ;  /* 0x00000009c4007221 */ /* 0x000fe20000010000 */
        /* <DEDUP_REMOVED lines=8> */
[----:B------:R-:W-:Y:S01]  /*6bb0*/  FMUL.FTZ R149, R149, R184 ;  /* 0x000000b895957220 */ /* 0x000fe20000410000 */
[----:B------:R-:W-:Y:S01]  /*6bc0*/  F2FP.F16.F32.PACK_AB R153, R188, R11 ;  /* 0x0000000bbc99723e */ /* 0x000fe200000000ff */
[----:B------:R-:W0:Y:S01]  /*6bd0*/  MUFU.EX2 R14, R175 ;  /* 0x000000af000e7308 */ /* 0x000e220000000800 */
[C---:B----4-:R-:W-:Y:S01]  /*6be0*/  FADD.FTZ R176, R10.reuse, R9 ;  /* 0x000000090ab07221 */ /* 0x050fe20000010000 */
[----:B------:R-:W-:Y:S01]  /*6bf0*/  F2FP.F16.F32.PACK_AB R159, R10, R163 ;  /* 0x000000a30a9f723e */ /* 0x000fe200000000ff */
[-C--:B------:R-:W-:Y:S01]  /*6c00*/  FMUL.FTZ R26, R26, R20.reuse ;  /* 0x000000141a1a7220 */ /* 0x080fe20000410000 */
[----:B------:R-:W-:Y:S01]  /*6c10*/  F2FP.F16.F32.PACK_AB R155, R192, R155 ;  /* 0x0000009bc09b723e */ /* 0x000fe200000000ff */
[-C--:B------:R-:W-:Y:S01]  /*6c20*/  FMUL.FTZ R27, R27, R20.reuse ;  /* 0x000000141b1b7220 */ /* 0x080fe20000410000 */
[-C--:B------:R-:W-:Y:S01]  /*6c30*/  FMUL.FTZ R30, R30, R20.reuse ;  /* 0x000000141e1e7220 */ /* 0x080fe20000410000 */
[-C--:B------:R-:W-:Y:S01]  /*6c40*/  FMUL.FTZ R31, R31, R20.reuse ;  /* 0x000000141f1f7220 */ /* 0x080fe20000410000 */
[----:B------:R3:W4:Y:S01]  /*6c50*/  MUFU.EX2 R165, R178 ;  /* 0x000000b200a57308 */ /* 0x0007220000000800 */
[----:B--2---:R-:W-:Y:S01]  /*6c60*/  FADD.FTZ R9, R167, R176 ;  /* 0x000000b0a7097221 */ /* 0x004fe20000010000 */
[----:B------:R-:W-:Y:S01]  /*6c70*/  F2FP.F16.F32.PACK_AB R161, R190, R167 ;  /* 0x000000a7bea1723e */ /* 0x000fe200000000ff */
[-C--:B------:R-:W-:Y:S01]  /*6c80*/  FMUL.FTZ R34, R34, R20.reuse ;  /* 0x0000001422227220 */ /* 0x080fe20000410000 */
[-C--:B------:R-:W-:Y:S01]  /*6c90*/  FMUL.FTZ R35, R35, R20.reuse ;  /* 0x0000001423237220 */ /* 0x080fe20000410000 */
[----:B------:R-:W-:Y:S01]  /*6ca0*/  FADD.FTZ R176, R190, R9 ;  /* 0x00000009beb07221 */ /* 0x000fe20000010000 */
[-C--:B------:R-:W-:Y:S01]  /*6cb0*/  FMUL.FTZ R38, R38, R20.reuse ;  /* 0x0000001426267220 */ /* 0x080fe20000410000 */
[-C--:B------:R-:W-:Y:S01]  /*6cc0*/  FMUL.FTZ R39, R39, R20.reuse ;  /* 0x0000001427277220 */ /* 0x080fe20000410000 */
[----:B------:R-:W2:Y:S01]  /*6cd0*/  MUFU.EX2 R12, R179 ;  /* 0x000000b3000c7308 */ /* 0x000ea20000000800 */
[----:B------:R-:W-:Y:S01]  /*6ce0*/  FADD.FTZ R9, R13, R176 ;  /* 0x000000b00d097221 */ /* 0x000fe20000010000 */
[----:B0-----:R-:W-:Y:S01]  /*6cf0*/  F2FP.F16.F32.PACK_AB R163, R14, R13 ;  /* 0x0000000d0ea3723e */ /* 0x001fe200000000ff */
[-C--:B------:R-:W-:Y:S01]  /*6d00*/  FMUL.FTZ R42, R42, R20.reuse ;  /* 0x000000142a2a7220 */ /* 0x080fe20000410000 */
[-C--:B------:R-:W-:Y:S01]  /*6d10*/  FMUL.FTZ R43, R43, R20.reuse ;  /* 0x000000142b2b7220 */ /* 0x080fe20000410000 */
[----:B---3--:R-:W-:Y:S01]  /*6d20*/  FADD.FTZ R178, R14, R9 ;  /* 0x000000090eb27221 */ /* 0x008fe20000010000 */
        /* <DEDUP_REMOVED lines=77> */
[-C--:B------:R-:W-:Y:S01]  /*7200*/  FMUL.FTZ R150, R150, R20.reuse ;  /* 0x0000001496967220 */ /* 0x080fe20000410000 */
[----:B------:R-:W-:Y:S01]  /*7210*/  FMUL.FTZ R151, R151, R20 ;  /* 0x0000001497977220 */ /* 0x000fe20000410000 */
[----:B--2---:R-:W-:-:S04]  /*7220*/  FADD.FTZ R9, R175, R10 ;  /* 0x0000000aaf097221 */ /* 0x004fc80000010000 */
[C---:B0-----:R-:W-:Y:S01]  /*7230*/  FADD.FTZ R0, R180.reuse, R9 ;  /* 0x00000009b4007221 */ /* 0x041fe20000010000 */
[----:B------:R-:W-:Y:S01]  /*7240*/  F2FP.F16.F32.PACK_AB R175, R180, R175 ;  /* 0x000000afb4af723e */ /* 0x000fe200000000ff */
[----:B------:R-:W-:Y:S06]  /*7250*/  @!P0 BRA `(.L_x_10947) ;  /* 0x0000000000048947 */ /* 0x000fec0003800000 */
[----:B------:R-:W-:Y:S01]  /*7260*/  BPT.TRAP 0x1 ;  /* 0x000000040000795c */ /* 0x000fe20000300000 */
.L_x_10947:
[----:B------:R0:W2:Y:S01]  /*7270*/  SYNCS.PHASECHK.TRANS64.TRYWAIT P1, [UR25+0x22850], R8 ;  /* 0x02285008ff0075a7 */ /* 0x0000a20008020159 */
[----:B------:R-:W-:Y:S05]  /*7280*/  @!P0 BRA `(.L_x_10948) ;  /* 0x0000000000048947 */ /* 0x000fea0003800000 */
[----:B------:R-:W-:Y:S01]  /*7290*/  BPT.TRAP 0x1 ;  /* 0x000000040000795c */ /* 0x000fe20000300000 */
.L_x_10948:
[----:B------:R-:W-:Y:S01]  /*72a0*/  VIADD R9, R215, 0x8 ;  /* 0x00000008d7097836 */ /* 0x000fe20000000000 */
[----:B--2---:R-:W-:Y:S06]  /*72b0*/  @P1 BRA `(.L_x_10949) ;  /* 0x0000000000081947 */ /* 0x004fec0003800000 */
[----:B------:R-:W2:Y:S02]  /*72c0*/  SYNCS.PHASECHK.TRANS64.TRYWAIT P1, [UR25+0x22850], R8 ;  /* 0x02285008ff0075a7 */ /* 0x000ea40008020159 */
[----:B--2---:R-:W-:Y:S05]  /*72d0*/  @!P1 BRA `(.L_x_10950) ;  /* 0x000000c800849947 */ /* 0x004fea0003800000 */
.L_x_10949:
        /* <DEDUP_REMOVED lines=37> */
[----:B---3--:R-:W-:Y:S05]  /*7530*/  @!P0 BRA `(.L_x_10951) ;  /* 0x0000000000048947 */ /* 0x008fea0003800000 */
[----:B------:R-:W-:Y:S01]  /*7540*/  BPT.TRAP 0x1 ;  /* 0x000000040000795c */ /* 0x000fe20000300000 */
.L_x_10951:
[----:B------:R-:W-:Y:S01]  /*7550*/  UIADD3 UR25, UR25, 0x22860, URZ ;  /* 0x0002286019197890 */ /* 0x000fe2000fffe03f */
[C---:B------:R-:W-:Y:S01]  /*7560*/  ISETP.GT.AND P1, PT, R7.reuse, UR24, PT ;  /* 0x0000001807007c0c */ /* 0x040fe2000bf24270 */
[----:B------:R-:W-:Y:S02]  /*7570*/  VIADD R7, R7, 0xffffffff ;  /* 0xffffffff07077836 */ /* 0x000fe40000000000 */
[----:B------:R-:W-:Y:S01]  /*7580*/  UPRMT UR25, UR26, 0x654, UR25 ;  /* 0x000006541a197896 */ /* 0x000fe20008000019 */
[----:B------:R-:W-:Y:S02]  /*7590*/  IMAD.MOV.U32 R10, RZ, RZ, R5 ;  /* 0x000000ffff0a7224 */ /* 0x000fe400078e0005 */
[----:B------:R-:W-:-:S06]  /*75a0*/  IMAD.MOV.U32 R9, RZ, RZ, R4 ;  /* 0x000000ffff097224 */ /* 0x000fcc00078e0004 */
[----:B------:R-:W-:Y:S01]  /*75b0*/  SYNCS.ARRIVE.TRANS64.RED.A1T0 RZ, [UR25], RZ ;  /* 0x000000ffffff79a7 */ /* 0x000fe20008100419 */
[----:B------:R-:W-:Y:S05]  /*75c0*/  @P1 BRA `(.L_x_10952) ;  /* 0xffffffd000141947 */ /* 0x000fea000383ffff */
.L_x_10933:
[----:B------:R-:W-:Y:S01]  /*75d0*/  ISETP.NE.AND P2, PT, R205, 0x1, PT ;  /* 0x00000001cd00780c */ /* 0x000fe20003f45270 */
[----:B------:R-:W-:Y:S01]  /*75e0*/  UIADD3 UR10, UR41, 0x7f, URZ ;  /* 0x0000007f290a7890 */ /* 0x000fe2000fffe03f */
[----:B------:R-:W-:Y:S02]  /*75f0*/  IADD3 R9, R17, 0x1, -R6 ;  /* 0x0000000111097810 */ /* 0x000fe40007ffe806 */
[----:B------:R-:W-:-:S09]  /*7600*/  LOP3.LUT P1, RZ, R16, 0x80000, RZ, 0xc0, !PT ;  /* 0x0008000010ff7812 */ /* 0x000fd2000782c0ff */
[----:B0-2---:R-:W0:Y:S08]  /*7610*/  @P2 LDC R8, c[0x0][0x44c] ;  /* 0x00011300ff082b82 */ /* 0x005e300000000800 */
[----:B------:R-:W2:Y:S01]  /*7620*/  @P2 LDC R11, c[0x0][0x450] ;  /* 0x00011400ff0b2b82 */ /* 0x000ea20000000800 */
[----:B0-----:R-:W-:-:S04]  /*7630*/  @P2 IMAD.HI.U32 R10, R8, UR10, RZ ;  /* 0x0000000a080a2c27 */ /* 0x001fc8000f8e00ff */
[----:B------:R-:W-:Y:S01]  /*7640*/  IMAD.U32 R8, RZ, RZ, UR10 ;  /* 0x0000000aff087e24 */ /* 0x000fe2000f8e00ff */
[----:B--2---:R-:W-:-:S05]  /*7650*/  @P2 SHF.R.U32.HI R8, RZ, R11, R10 ;  /* 0x0000000bff082219 */ /* 0x004fca000001160a */
[----:B------:R-:W-:-:S04]  /*7660*/  IMAD.IADD R8, R9, 0x1, R8 ;  /* 0x0000000109087824 */ /* 0x000fc800078e0208 */
[----:B------:R-:W-:-:S05]  /*7670*/  VIADD R6, R8, -UR7 ;  /* 0x8000000708067c36 */ /* 0x000fca0008000000 */
[----:B------:R-:W-:Y:S01]  /*7680*/  R2UR UR14, R6 ;  /* 0x00000000060e72ca */ /* 0x000fe200000e0000 */
[----:B------:R-:W-:-:S14]  /*7690*/  @!P1 BRA `(.L_x_10953) ;  /* 0x0000000000509947 */ /* 0x000fdc0003800000 */
[----:B------:R-:W-:-:S13]  /*76a0*/  R2UR UR7, R8 ;  /* 0x00000000080772ca */ /* 0x000fda00000e0000 */
        /* <DEDUP_REMOVED lines=11> */
.L_x_10954:
[----:B------:R-:W-:Y:S02]  /*7760*/  ULDC UR15, c[0x0][0x9e4] ;  /* 0x00027900000f7ab9 */ /* 0x000fe40000000800 */
[----:B------:R-:W-:-:S11]  /*7770*/  UISETP.NE.AND UP0, UPT, UR15, 0x1, UPT ;  /* 0x000000010f00788c */ /* 0x000fd6000bf05270 */
[----:B------:R-:W-:Y:S02]  /*7780*/  @UP0 ULDC.64 UR18, c[0x0][0x9e8] ;  /* 0x00027a0000120ab9 */ /* 0x000fe40000000a00 */
[----:B------:R-:W-:-:S04]  /*7790*/  UIMAD.WIDE.U32 UR10, UR7, UR18, URZ ;  /* 0x00000012070a72a5 */ /* 0x000fc8000f8e003f */
[----:B------:R-:W-:-:S12]  /*77a0*/  @UP0 USHF.R.U32.HI UR7, URZ, UR19, UR11 ;  /* 0x000000133f070299 */ /* 0x000fd8000801160b */
.L_x_10955:
[----:B------:R-:W-:-:S04]  /*77b0*/  UIMAD UR7, UR7, UR15, URZ ;  /* 0x0000000f070772a4 */ /* 0x000fc8000f8e023f */
[----:B------:R-:W-:-:S04]  /*77c0*/  UISETP.LT.AND UP0, UPT, UR14, UR7, UPT ;  /* 0x000000070e00728c */ /* 0x000fc8000bf01270 */
[----:B------:R-:W-:-:S12]  /*77d0*/  USEL UR14, UR14, UR7, !UP0 ;  /* 0x000000070e0e7287 */ /* 0x000fd8000c000000 */
.L_x_10953:
[----:B------:R-:W-:-:S04]  /*77e0*/  UIADD3 UR10, UR14, 0x5f, URZ ;  /* 0x0000005f0e0a7890 */ /* 0x000fc8000fffe03f */
        /* <DEDUP_REMOVED lines=9> */
[----:B------:R-:W-:Y:S02]  /*7880*/  IMAD.MOV.U32 R11, RZ, RZ, R4 ;  /* 0x000000ffff0b7224 */ /* 0x000fe400078e0004 */
[----:B------:R-:W-:-:S07]  /*7890*/  IMAD.MOV.U32 R8, RZ, RZ, R7 ;  /* 0x000000ffff087224 */ /* 0x000fce00078e0007 */
.L_x_10967:
[----:B------:R-:W-:Y:S01]  /*78a0*/  UIADD3 UR38, UR38, 0x1, URZ ;  /* 0x0000000126267890 */ /* 0x000fe2000fffe03f */
[C---:B------:R-:W-:Y:S01]  /*78b0*/  ISETP.GT.AND P1, PT, R8.reuse, UR7, PT ;  /* 0x0000000708007c0c */ /* 0x040fe2000bf24270 */
[----:B------:R-:W-:Y:S02]  /*78c0*/  VIADD R8, R8, 0xffffffff ;  /* 0xffffffff08087836 */ /* 0x000fe40000000000 */
[----:B------:R-:W-:-:S04]  /*78d0*/  UISETP.NE.AND UP0, UPT, UR38, 0x2, UPT ;  /* 0x000000022600788c */ /* 0x000fc8000bf05270 */
[----:B------:R-:W-:Y:S02]  /*78e0*/  USEL UR10, URZ, 0x1, UP0 ;  /* 0x000000013f0a7887 */ /* 0x000fe40008000000 */
[----:B------:R-:W-:Y:S02]  /*78f0*/  USEL UR38, UR38, URZ, UP0 ;  /* 0x0000003f26267287 */ /* 0x000fe40008000000 */
[----:B------:R-:W-:Y:S01]  /*7900*/  ULOP3.LUT UR37, UR37, UR10, URZ, 0x3c, !UPT ;  /* 0x0000000a25257292 */ /* 0x000fe2000f8e3c3f */
[----:B0-2---:R-:W-:Y:S11]  /*7910*/  @!P0 BRA `(.L_x_10957) ;  /* 0x0000000000048947 */ /* 0x005ff60003800000 */
[----:B------:R-:W-:Y:S01]  /*7920*/  BPT.TRAP 0x1 ;  /* 0x000000040000795c */ /* 0x000fe20000300000 */
.L_x_10957:
        /* <DEDUP_REMOVED lines=9> */
.L_x_10958:
[----:B--2---:R-:W-:Y:S05]  /*79c0*/  @P2 BRA `(.L_x_10959) ;  /* 0x0000000000082947 */ /* 0x004fea0003800000 */
[----:B------:R-:W2:Y:S02]  /*79d0*/  SYNCS.PHASECHK.TRANS64.TRYWAIT P2, [UR25+0x22830], R6 ;  /* 0x02283006ff0075a7 */ /* 0x000ea40008040159 */
[----:B--2---:R-:W-:Y:S05]  /*79e0*/  @!P2 BRA `(.L_x_10960) ;  /* 0x000000c000d8a947 */ /* 0x004fea0003800000 */
.L_x_10959:
        /* <DEDUP_REMOVED lines=26> */
.L_x_10961:
[----:B------:R-:W-:Y:S01]  /*7b90*/  FMNMX.FTZ R4, R152, R11, !PT ;  /* 0x0000000b98047209 */ /* 0x000fe20007810000 */
[----:B------:R-:W-:Y:S01]  /*7ba0*/  UIADD3 UR10, UR25, 0x22840, URZ ;  /* 0x00022840190a7890 */ /* 0x000fe2000fffe03f */
[----:B------:R-:W-:Y:S02]  /*7bb0*/  FMNMX.FTZ R12, R154, R9, !PT ;  /* 0x000000099a0c7209 */ /* 0x000fe40007810000 */
        /* <DEDUP_REMOVED lines=26> */
[----:B--2---:R-:W-:Y:S02]  /*7d60*/  FMNMX.FTZ R13, R5, R4, !PT ;  /* 0x00000004050d7209 */ /* 0x004fe40007810000 */
[----:B------:R-:W-:-:S03]  /*7d70*/  FMNMX.FTZ R5, R155, R12, !PT ;  /* 0x0000000c9b057209 */ /* 0x000fc60007810000 */
[----:B------:R-:W2:Y:S01]  /*7d80*/  SHFL.BFLY PT, R4, R13, 0x1, 0x1f ;  /* 0x0c201f000d047f89 */ /* 0x000ea200000e0000 */
[----:B------:R-:W-:-:S04]  /*7d90*/  FMNMX.FTZ R12, R158, R5, !PT ;  /* 0x000000059e0c7209 */ /* 0x000fc80007810000 */
[----:B------:R-:W-:-:S04]  /*7da0*/  FMNMX.FTZ R5, R159, R12, !PT ;  /* 0x0000000c9f057209 */ /* 0x000fc80007810000 */
[----:B------:R-:W-:-:S04]  /*7db0*/  FMNMX.FTZ R12, R162, R5, !PT ;  /* 0x00000005a20c7209 */ /* 0x000fc80007810000 */
[----:B------:R-:W-:-:S04]  /*7dc0*/  FMNMX.FTZ R5, R163, R12, !PT ;  /* 0x0000000ca3057209 */ /* 0x000fc80007810000 */
[----:B------:R-:W-:-:S04]  /*7dd0*/  FMNMX.FTZ R12, R166, R5, !PT ;  /* 0x00000005a60c7209 */ /* 0x000fc80007810000 */
[----:B------:R-:W-:Y:S02]  /*7de0*/  FMNMX.FTZ R5, R167, R12, !PT ;  /* 0x0000000ca7057209 */ /* 0x000fe40007810000 */
[----:B--2---:R-:W-:Y:S02]  /*7df0*/  FMNMX.FTZ R4, R13, R4, !PT ;  /* 0x000000040d047209 */ /* 0x004fe40007810000 */
        /* <DEDUP_REMOVED lines=38> */
[----:B------:R-:W4:Y:S01]  /*8060*/  MUFU.EX2 R20, R20 ;  /* 0x0000001400147308 */ /* 0x000f220000000800 */
[----:B--2---:R-:W-:Y:S01]  /*8070*/  FFMA.FTZ R2, R7, R2, R152 ;  /* 0x0000000207027223 */ /* 0x004fe20000010098 */
[--C-:B------:R-:W-:Y:S01]  /*8080*/  FFMA.FTZ R196, R196, UR6, -R10.reuse ;  /* 0x00000006c4c47c23 */ /* 0x100fe2000801080a */
[----:B------:R-:W-:Y:S01]  /*8090*/  FMNMX.FTZ R5, R191, R12, !PT ;  /* 0x0000000cbf057209 */ /* 0x000fe20007810000 */
[-C--:B------:R-:W-:Y:S01]  /*80a0*/  FMUL.FTZ R24, R24, R7.reuse ;  /* 0x0000000718187220 */ /* 0x080fe20000410000 */
[-C--:B------:R-:W-:Y:S01]  /*80b0*/  FMUL.FTZ R25, R25, R7.reuse ;  /* 0x0000000719197220 */ /* 0x080fe20000410000 */
[----:B------:R-:W-:Y:S01]  /*80c0*/  FMUL.FTZ R28, R28, R7 ;  /* 0x000000071c1c7220 */ /* 0x000fe20000410000 */
[----:B------:R-:W-:Y:S01]  /*80d0*/  FMNMX.FTZ R12, R194, R5, !PT ;  /* 0x00000005c20c7209 */ /* 0x000fe20007810000 */
[----:B------:R-:W-:Y:S01]  /*80e0*/  MUFU.EX2 R153, R153 ;  /* 0x0000009900997308 */ /* 0x000fe20000000800 */
[----:B---3--:R-:W-:Y:S01]  /*80f0*/  F2FP.F16.F32.PACK_AB R152, R21, R152 ;  /* 0x000000981598723e */ /* 0x008fe200000000ff */
        /* <DEDUP_REMOVED lines=14> */
[----:B------:R-:W2:Y:S01]  /*81e0*/  SHFL.BFLY PT, R5, R12, 0x2, 0x1f ;  /* 0x0c401f000c057f89 */ /* 0x000ea200000e0000 */
        /* <DEDUP_REMOVED lines=23> */
[----:B--2---:R-:W-:Y:S01]  /*8360*/  FMNMX.FTZ R11, R12, R5, !PT ;  /* 0x000000050c0b7209 */ /* 0x004fe20007810000 */
[--C-:B------:R-:W-:Y:S01]  /*8370*/  FFMA.FTZ R12, R188, UR6, -R10.reuse ;  /* 0x00000006bc0c7c23 */ /* 0x100fe2000801080a */
[----:B------:R-:W-:Y:S01]  /*8380*/  MUFU.EX2 R160, R160 ;  /* 0x000000a000a07308 */ /* 0x000fe20000000800 */
[----:B------:R-:W-:Y:S01]  /*8390*/  FFMA.FTZ R10, R197, UR6, -R10 ;  /* 0x00000006c50a7c23 */ /* 0x000fe2000801080a */
        /* <DEDUP_REMOVED lines=25> */
[----:B--2---:R-:W-:Y:S01]  /*8530*/  FMNMX.FTZ R5, R11, R180, !PT ;  /* 0x000000b40b057209 */ /* 0x004fe20007810000 */
[-C--:B------:R-:W-:Y:S01]  /*8540*/  FMUL.FTZ R132, R132, R7.reuse ;  /* 0x0000000784847220 */ /* 0x080fe20000410000 */
[-C--:B------:R-:W-:Y:S01]  /*8550*/  FMUL.FTZ R133, R133, R7.reuse ;  /* 0x0000000785857220 */ /* 0x080fe20000410000 */
[-C--:B------:R-:W-:Y:S01]  /*8560*/  FMUL.FTZ R136, R136, R7.reuse ;  /* 0x0000000788887220 */ /* 0x080fe20000410000 */
[-C--:B------:R-:W-:Y:S01]  /*8570*/  FMUL.FTZ R137, R137, R7.reuse ;  /* 0x0000000789897220 */ /* 0x080fe20000410000 */
[C---:B------:R-:W-:Y:S01]  /*8580*/  FADD.FTZ R9, -R5.reuse, R9 ;  /* 0x0000000905097221 */ /* 0x040fe20000010100 */
[----:B------:R-:W-:Y:S01]  /*8590*/  FMUL.FTZ R192, R5, UR6 ;  /* 0x0000000605c07c20 */ /* 0x000fe20008410000 */
[----:B------:R-:W-:Y:S01]  /*85a0*/  MUFU.EX2 R164, R164 ;  /* 0x000000a400a47308 */ /* 0x000fe20000000800 */
[-C--:B------:R-:W-:Y:S01]  /*85b0*/  FMUL.FTZ R140, R140, R7.reuse ;  /* 0x000000078c8c7220 */ /* 0x080fe20000410000 */
[----:B------:R-:W-:Y:S01]  /*85c0*/  FMUL.FTZ R9, R9, UR6 ;  /* 0x0000000609097c20 */ /* 0x000fe20008410000 */
        /* <DEDUP_REMOVED lines=11> */
[----:B------:R-:W-:Y:S01]  /*8680*/  FFMA.FTZ R167, R179, UR6, -R192 ;  /* 0x00000006b3a77c23 */ /* 0x000fe200080108c0 */
[----:B------:R-:W-:Y:S01]  /*8690*/  FADD.FTZ R175, R21, R2 ;  /* 0x0000000215af7221 */ /* 0x000fe20000010000 */
[----:B------:R-:W2:Y:S01]  /*86a0*/  MUFU.EX2 R180, R180 ;  /* 0x000000b400b47308 */ /* 0x000ea20000000800 */
[--C-:B------:R-:W-:Y:S01]  /*86b0*/  FFMA.FTZ R171, R171, UR6, -R192.reuse ;  /* 0x00000006abab7c23 */ /* 0x100fe200080108c0 */
[--C-:B------:R-:W-:Y:S01]  /*86c0*/  FFMA.FTZ R163, R174, UR6, -R192.reuse ;  /* 0x00000006aea37c23 */ /* 0x100fe200080108c0 */
[----:B----4-:R-:W-:Y:S01]  /*86d0*/  FADD.FTZ R2, R20, R175 ;  /* 0x000000af14027221 */ /* 0x010fe20000010000 */
[--C-:B------:R-:W-:Y:S01]  /*86e0*/  FFMA.FTZ R175, R183, UR6, -R192.reuse ;  /* 0x00000006b7af7c23 */ /* 0x100fe200080108c0 */
[--C-:B------:R-:W-:Y:S01]  /*86f0*/  FFMA.FTZ R166, R178, UR6, -R192.reuse ;  /* 0x00000006b2a67c23 */ /* 0x100fe200080108c0 */
[--C-:B------:R-:W-:Y:S01]  /*8700*/  FFMA.FTZ R182, R182, UR6, -R192.reuse ;  /* 0x00000006b6b67c23 */ /* 0x100fe200080108c0 */
[--C-:B------:R-:W-:Y:S01]  /*8710*/  FFMA.FTZ R190, R190, UR6, -R192.reuse ;  /* 0x00000006bebe7c23 */ /* 0x100fe200080108c0 */
[----:B------:R-:W3:Y:S01]  /*8720*/  MUFU.EX2 R155, R155 ;  /* 0x0000009b009b7308 */ /* 0x000ee20000000800 */
[--C-:B------:R-:W-:Y:S01]  /*8730*/  FFMA.FTZ R191, R191, UR6, -R192.reuse ;  /* 0x00000006bfbf7c23 */ /* 0x100fe200080108c0 */
[--C-:B------:R-:W-:Y:S01]  /*8740*/  FFMA.FTZ R194, R194, UR6, -R192.reuse ;  /* 0x00000006c2c27c23 */ /* 0x100fe200080108c0 */
[--C-:B------:R-:W-:Y:S01]  /*8750*/  FFMA.FTZ R195, R195, UR6, -R192.reuse ;  /* 0x00000006c3c37c23 */ /* 0x100fe200080108c0 */
[----:B------:R-:W-:Y:S01]  /*8760*/  FFMA.FTZ R198, R198, UR6, -R192 ;  /* 0x00000006c6c67c23 */ /* 0x000fe200080108c0 */
[-C--:B------:R-:W-:Y:S01]  /*8770*/  FMUL.FTZ R141, R141, R7.reuse ;  /* 0x000000078d8d7220 */ /* 0x080fe20000410000 */
[-C--:B------:R-:W-:Y:S01]  /*8780*/  FMUL.FTZ R144, R144, R7.reuse ;  /* 0x0000000790907220 */ /* 0x080fe20000410000 */
[-C--:B------:R-:W-:Y:S01]  /*8790*/  FMUL.FTZ R145, R145, R7.reuse ;  /* 0x0000000791917220 */ /* 0x080fe20000410000 */
[----:B------:R-:W4:Y:S01]  /*87a0*/  MUFU.EX2 R184, R184 ;  /* 0x000000b800b87308 */ /* 0x000f220000000800 */
[----:B--2---:R-:W-:Y:S01]  /*87b0*/  FFMA.FTZ R154, R9, R0, R180 ;  /* 0x00000000099a7223 */ /* 0x004fe200000100b4 */
[-C--:B------:R-:W-:Y:S01]  /*87c0*/  FMUL.FTZ R148, R148, R7.reuse ;  /* 0x0000000794947220 */ /* 0x080fe20000410000 */
[----:B------:R-:W-:Y:S01]  /*87d0*/  FMUL.FTZ R149, R149, R7 ;  /* 0x0000000795957220 */ /* 0x000fe20000410000 */
        /* <DEDUP_REMOVED lines=14> */
[----:B------:R-:W-:Y:S01]  /*88c0*/  FADD.FTZ R179, R153, R2 ;  /* 0x0000000299b37221 */ /* 0x000fe20000010000 */
[----:B------:R-:W-:Y:S01]  /*88d0*/  FFMA.FTZ R2, R186, UR6, -R192 ;  /* 0x00000006ba027c23 */ /* 0x000fe200080108c0 */
[-C--:B------:R-:W-:Y:S01]  /*88e0*/  FMUL.FTZ R46, R46, R9.reuse ;  /* 0x000000092e2e7220 */ /* 0x080fe20000410000 */
[-C--:B------:R-:W-:Y:S01]  /*88f0*/  FMUL.FTZ R47, R47, R9.reuse ;  /* 0x000000092f2f7220 */ /* 0x080fe20000410000 */
[-C--:B------:R-:W-:Y:S01]  /*8900*/  FMUL.FTZ R50, R50, R9.reuse ;  /* 0x0000000932327220 */ /* 0x080fe20000410000 */
[-C--:B------:R-:W-:Y:S01]  /*8910*/  FMUL.FTZ R51, R51, R9.reuse ;  /* 0x0000000933337220 */ /* 0x080fe20000410000 */
[----:B------:R-:W4:Y:S01]  /*8920*/  MUFU.EX2 R185, R185 ;  /* 0x000000b900b97308 */ /* 0x000f220000000800 */
[----:B--2---:R-:W-:Y:S01]  /*8930*/  FADD.FTZ R183, R189, R154 ;  /* 0x0000009abdb77221 */ /* 0x004fe20000010000 */
[----:B------:R-:W-:Y:S01]  /*8940*/  FADD.FTZ R154, R156, R179 ;  /* 0x000000b39c9a7221 */ /* 0x000fe20000010000 */
[--C-:B------:R-:W-:Y:S01]  /*8950*/  FFMA.FTZ R179, R187, UR6, -R192.reuse ;  /* 0x00000006bbb37c23 */ /* 0x100fe200080108c0 */
[----:B------:R-:W-:Y:S01]  /*8960*/  F2FP.F16.F32.PACK_AB R156, R157, R156 ;  /* 0x0000009c9d9c723e */ /* 0x000fe200000000ff */
[----:B------:R-:W-:Y:S01]  /*8970*/  FFMA.FTZ R192, R199, UR6, -R192 ;  /* 0x00000006c7c07c23 */ /* 0x000fe200080108c0 */
[----:B------:R-:W-:Y:S01]  /*8980*/  FADD.FTZ R154, R157, R154 ;  /* 0x0000009a9d9a7221 */ /* 0x000fe20000010000 */
[-C--:B------:R-:W-:Y:S01]  /*8990*/  FMUL.FTZ R54, R54, R9.reuse ;  /* 0x0000000936367220 */ /* 0x080fe20000410000 */
[----:B------:R-:W2:Y:S01]  /*89a0*/  MUFU.EX2 R159, R159 ;  /* 0x0000009f009f7308 */ /* 0x000ea20000000800 */
[----:B---3--:R-:W-:Y:S01]  /*89b0*/  FADD.FTZ R174, R158, R183 ;  /* 0x000000b79eae7221 */ /* 0x008fe20000010000 */
[----:B------:R-:W-:Y:S01]  /*89c0*/  FADD.FTZ R183, R15, R154 ;  /* 0x0000009a0fb77221 */ /* 0x000fe20000010000 */
[-C--:B------:R-:W-:Y:S01]  /*89d0*/  FMUL.FTZ R55, R55, R9.reuse ;  /* 0x0000000937377220 */ /* 0x080fe20000410000 */
[-C--:B------:R-:W-:Y:S01]  /*89e0*/  FMUL.FTZ R58, R58, R9.reuse ;  /* 0x000000093a3a7220 */ /* 0x080fe20000410000 */
[-C--:B------:R-:W-:Y:S01]  /*89f0*/  FMUL.FTZ R59, R59, R9.reuse ;  /* 0x000000093b3b7220 */ /* 0x080fe20000410000 */
[----:B------:R-:W-:Y:S01]  /*8a00*/  FADD.FTZ R183, R214, R183 ;  /* 0x000000b7d6b77221 */ /* 0x000fe20000010000 */
[-C--:B------:R-:W-:Y:S01]  /*8a10*/  FMUL.FTZ R62, R62, R9.reuse ;  /* 0x000000093e3e7220 */ /* 0x080fe20000410000 */
[----:B------:R-:W3:Y:S01]  /*8a20*/  MUFU.EX2 R188, R188 ;  /* 0x000000bc00bc7308 */ /* 0x000ee20000000800 */
[C---:B----4-:R-:W-:Y:S01]  /*8a30*/  FADD.FTZ R174, R185.reuse, R174 ;  /* 0x000000aeb9ae7221 */ /* 0x050fe20000010000 */
[----:B------:R-:W-:Y:S01]  /*8a40*/  FADD.FTZ R154, R160, R183 ;  /* 0x000000b7a09a7221 */ /* 0x000fe20000010000 */
[----:B------:R-:W-:Y:S01]  /*8a50*/  F2FP.F16.F32.PACK_AB R157, R185, R158 ;  /* 0x0000009eb99d723e */ /* 0x000fe200000000ff */
[----:B------:R-:W-:Y:S01]  /*8a60*/  FMUL.FTZ R63, R63, R9 ;  /* 0x000000093f3f7220 */ /* 0x000fe20000410000 */
[----:B------:R-:W-:Y:S01]  /*8a70*/  F2FP.F16.F32.PACK_AB R158, R214, R15 ;  /* 0x0000000fd69e723e */ /* 0x000fe200000000ff */
[----:B------:R-:W-:Y:S01]  /*8a80*/  FADD.FTZ R183, R161, R154 ;  /* 0x0000009aa1b77221 */ /* 0x000fe20000010000 */
[----:B------:R-:W-:Y:S01]  /*8a90*/  F2FP.F16.F32.PACK_AB R154, R153, R20 ;  /* 0x00000014999a723e */ /* 0x000fe200000000ff */
[----:B------:R-:W4:Y:S01]  /*8aa0*/  MUFU.EX2 R162, R162 ;  /* 0x000000a200a27308 */ /* 0x000f220000000800 */
[----:B--2---:R-:W-:Y:S01]  /*8ab0*/  FADD.FTZ R187, R159, R174 ;  /* 0x000000ae9fbb7221 */ /* 0x004fe20000010000 */
[----:B------:R-:W-:Y:S01]  /*8ac0*/  FADD.FTZ R20, R14, R183 ;  /* 0x000000b70e147221 */ /* 0x000fe20000010000 */
[----:B------:R-:W-:Y:S01]  /*8ad0*/  F2FP.F16.F32.PACK_AB R160, R161, R160 ;  /* 0x000000a0a1a0723e */ /* 0x000fe200000000ff */
[-C--:B------:R-:W-:Y:S01]  /*8ae0*/  FMUL.FTZ R66, R66, R9.reuse ;  /* 0x0000000942427220 */ /* 0x080fe20000410000 */
[----:B------:R-:W-:Y:S01]  /*8af0*/  F2FP.F16.F32.PACK_AB R153, R155, R180 ;  /* 0x000000b49b99723e */ /* 0x000fe200000000ff */
[----:B------:R-:W-:Y:S01]  /*8b00*/  FMUL.FTZ R67, R67, R9 ;  /* 0x0000000943437220 */ /* 0x000fe20000410000 */
[----:B------:R-:W-:Y:S01]  /*8b10*/  F2FP.F16.F32.PACK_AB R155, R189, R184 ;  /* 0x000000b8bd9b723e */ /* 0x000fe200000000ff */
        /* <DEDUP_REMOVED lines=20> */
[----:B------:R-:W-:Y:S01]  /*8c60*/  F2FP.F16.F32.PACK_AB R162, R165, R14 ;  /* 0x0000000ea5a2723e */ /* 0x000fe200000000ff */
[-C--:B------:R-:W-:Y:S01]  /*8c70*/  FMUL.FTZ R91, R91, R9.reuse ;  /* 0x000000095b5b7220 */ /* 0x080fe20000410000 */
[-C--:B------:R-:W-:Y:S01]  /*8c80*/  FMUL.FTZ R94, R94, R9.reuse ;  /* 0x000000095e5e7220 */ /* 0x080fe20000410000 */
[-C--:B------:R-:W-:Y:S01]  /*8c90*/  FMUL.FTZ R95, R95, R9.reuse ;  /* 0x000000095f5f7220 */ /* 0x080fe20000410000 */
[----:B------:R-:W2:Y:S01]  /*8ca0*/  MUFU.EX2 R166, R166 ;  /* 0x000000a600a67308 */ /* 0x000ea20000000800 */
[----:B---3--:R-:W-:Y:S01]  /*8cb0*/  FADD.FTZ R183, R163, R174 ;  /* 0x000000aea3b77221 */ /* 0x008fe20000010000 */
[----:B------:R-:W-:Y:S01]  /*8cc0*/  FADD.FTZ R174, R164, R187 ;  /* 0x000000bba4ae7221 */ /* 0x000fe20000010000 */
        /* <DEDUP_REMOVED lines=42> */
[----:B---3--:R-:W-:-:S07]  /*8f70*/  FADD.FTZ R174, R0, R15 ;  /* 0x0000000f00ae7221 */ /* 0x008fce0000010000 */
[----:B------:R-:W3:Y:S01]  /*8f80*/  MUFU.EX2 R168, R168 ;  /* 0x000000a800a87308 */ /* 0x000ee20000000800 */
[C---:B----4-:R-:W-:Y:S01]  /*8f90*/  FADD.FTZ R183, R176.reuse, R183 ;  /* 0x000000b7b0b77221 */ /* 0x050fe20000010000 */
[----:B------:R-:W-:-:S06]  /*8fa0*/  F2FP.F16.F32.PACK_AB R166, R176, R13 ;  /* 0x0000000db0a6723e */ /* 0x000fcc00000000ff */
        /* <DEDUP_REMOVED lines=36> */
[----:B----4-:R-:W-:-:S04]  /*91f0*/  FADD.FTZ R0, R198, R13 ;  /* 0x0000000dc6007221 */ /* 0x010fc80000010000 */
[C---:B--2---:R-:W-:Y:S01]  /*9200*/  FADD.FTZ R0, R175.reuse, R0 ;  /* 0x00000000af007221 */ /* 0x044fe20000010000 */
[----:B------:R-:W-:Y:S01]  /*9210*/  F2FP.F16.F32.PACK_AB R175, R175, R198 ;  /* 0x000000c6afaf723e */ /* 0x000fe200000000ff */
[C---:B---3--:R-:W-:Y:S01]  /*9220*/  FADD.FTZ R2, R10.reuse, R15 ;  /* 0x0000000f0a027221 */ /* 0x048fe20000010000 */
[----:B------:R-:W-:Y:S01]  /*9230*/  F2FP.F16.F32.PACK_AB R174, R10, R11 ;  /* 0x0000000b0aae723e */ /* 0x000fe200000000ff */
[----:B------:R-:W-:Y:S06]  /*9240*/  @!P0 BRA `(.L_x_10962) ;  /* 0x0000000000048947 */ /* 0x000fec0003800000 */
[----:B------:R-:W-:Y:S01]  /*9250*/  BPT.TRAP 0x1 ;  /* 0x000000040000795c */ /* 0x000fe20000300000 */
.L_x_10962:
[----:B------:R2:W3:Y:S01]  /*9260*/  SYNCS.PHASECHK.TRANS64.TRYWAIT P2, [UR25+0x22850], R6 ;  /* 0x02285006ff0075a7 */ /* 0x0004e20008040159 */
[----:B------:R-:W-:Y:S05]  /*9270*/  @!P0 BRA `(.L_x_10963) ;  /* 0x0000000000048947 */ /* 0x000fea0003800000 */
[----:B------:R-:W-:Y:S01]  /*9280*/  BPT.TRAP 0x1 ;  /* 0x000000040000795c */ /* 0x000fe20000300000 */
.L_x_10963:
[----:B------:R-:W-:Y:S01]  /*9290*/  VIADD R7, R215, 0x8 ;  /* 0x00000008d7077836 */ /* 0x000fe20000000000 */
[----:B---3--:R-:W-:Y:S06]  /*92a0*/  @P2 BRA `(.L_x_10964) ;  /* 0x0000000000082947 */ /* 0x008fec0003800000 */
[----:B------:R-:W3:Y:S02]  /*92b0*/  SYNCS.PHASECHK.TRANS64.TRYWAIT P2, [UR25+0x22850], R6 ;  /* 0x02285006ff0075a7 */ /* 0x000ee40008040159 */
[----:B---3--:R-:W-:Y:S05]  /*92c0*/  @!P2 BRA `(.L_x_10965) ;  /* 0x000000a800b8a947 */ /* 0x008fea0003800000 */
.L_x_10964:
        /* <DEDUP_REMOVED lines=39> */
.L_x_10966:
[----:B------:R-:W-:Y:S01]  /*9540*/  UIADD3 UR25, UR25, 0x22860, URZ ;  /* 0x0002286019197890 */ /* 0x000fe2000fffe03f */
[----:B---3--:R-:W-:Y:S02]  /*9550*/  IMAD.MOV.U32 R9, RZ, RZ, R5 ;  /* 0x000000ffff097224 */ /* 0x008fe400078e0005 */
[----:B------:R-:W-:Y:S01]  /*9560*/  IMAD.MOV.U32 R11, RZ, RZ, R4 ;  /* 0x000000ffff0b7224 */ /* 0x000fe200078e0004 */
[----:B------:R-:W-:-:S09]  /*9570*/  UPRMT UR25, UR24, 0x654, UR25 ;  /* 0x0000065418197896 */ /* 0x000fd20008000019 */
[----:B------:R-:W-:Y:S01]  /*9580*/  SYNCS.ARRIVE.TRANS64.RED.A1T0 RZ, [UR25], RZ ;  /* 0x000000ffffff79a7 */ /* 0x000fe20008100419 */
[----:B------:R-:W-:Y:S05]  /*9590*/  @P1 BRA `(.L_x_10967) ;  /* 0xffffffe000c01947 */ /* 0x000fea000383ffff */
[----:B------:R-:W-:-:S07]  /*95a0*/  IMAD.MOV.U32 R7, RZ, RZ, R8 ;  /* 0x000000ffff077224 */ /* 0x000fce00078e0008 */
.L_x_10956:
[----:B------:R-:W-:-:S13]  /*95b0*/  ISETP.GE.AND P1, PT, R7, UR44, PT ;  /* 0x0000002c07007c0c */ /* 0x000fda000bf26270 */
[----:B------:R-:W-:Y:S05]  /*95c0*/  @!P1 BRA `(.L_x_10968) ;  /* 0x0000003000049947 */ /* 0x000fea0003800000 */
[----:B------:R-:W-:Y:S01]  /*95d0*/  IMAD.MOV.U32 R9, RZ, RZ, R5 ;  /* 0x000000ffff097224 */ /* 0x000fe200078e0005 */
[----:B------:R-:W-:Y:S01]  /*95e0*/  ULDC UR25, c[0x0][0x9e4] ;  /* 0x0002790000197ab9 */ /* 0x000fe20000000800 */
[----:B------:R-:W-:Y:S01]  /*95f0*/  IMAD.MOV.U32 R8, RZ, RZ, R4 ;  /* 0x000000ffff087224 */ /* 0x000fe200078e0004 */
[----:B------:R-:W-:Y:S01]  /*9600*/  ULDC UR26, c[0x0][0x9dc] ;  /* 0x00027700001a7ab9 */ /* 0x000fe20000000800 */
[----:B------:R-:W-:Y:S01]  /*9610*/  ULDC UR27, c[0x0][0x288] ;  /* 0x0000a200001b7ab9 */ /* 0x000fe20000000800 */
[----:B------:R-:W-:Y:S01]  /*9620*/  ULDC UR6, c[0x0][0x988] ;  /* 0x0002620000067ab9 */ /* 0x000fe20000000800 */
[----:B------:R-:W-:-:S05]  /*9630*/  ULDC UR28, c[0x0][0x9e0] ;  /* 0x00027800001c7ab9 */ /* 0x000fca0000000800 */
.L_x_10987:
[----:B------:R-:W-:-:S04]  /*9640*/  UIADD3 UR38, UR38, 0x1, URZ ;  /* 0x0000000126267890 */ /* 0x000fc8000fffe03f */
[----:B------:R-:W-:-:S04]  /*9650*/  UISETP.NE.AND UP0, UPT, UR38, 0x2, UPT ;  /* 0x000000022600788c */ /* 0x000fc8000bf05270 */
[----:B------:R-:W-:Y:S02]  /*9660*/  USEL UR7, URZ, 0x1, UP0 ;  /* 0x000000013f077887 */ /* 0x000fe40008000000 */
[----:B------:R-:W-:Y:S02]  /*9670*/  USEL UR38, UR38, URZ, UP0 ;  /* 0x0000003f26267287 */ /* 0x000fe40008000000 */
[----:B------:R-:W-:Y:S01]  /*9680*/  ULOP3.LUT UR37, UR37, UR7, URZ, 0x3c, !UPT ;  /* 0x0000000725257292 */ /* 0x000fe2000f8e3c3f */
[----:B------:R-:W-:Y:S11]  /*9690*/  @!P0 BRA `(.L_x_10969) ;  /* 0x0000000000048947 */ /* 0x000ff60003800000 */
[----:B------:R-:W-:Y:S01]  /*96a0*/  BPT.TRAP 0x1 ;  /* 0x000000040000795c */ /* 0x000fe20000300000 */
.L_x_10969:
[----:B------:R-:W3:Y:S01]  /*96b0*/  S2UR UR7, SR_CgaCtaId ;  /* 0x00000000000779c3 */ /* 0x000ee20000008800 */
[----:B------:R-:W-:Y:S01]  /*96c0*/  UMOV UR10, 0x400 ;  /* 0x00000400000a7882 */ /* 0x000fe20000000000 */
[----:B0-2---:R-:W-:-:S05]  /*96d0*/  IMAD.U32 R6, RZ, RZ, UR37 ;  /* 0x00000025ff067e24 */ /* 0x005fca000f8e00ff */
[----:B------:R-:W-:Y:S01]  /*96e0*/  SHF.L.U32 R6, R6, 0x1f, RZ ;  /* 0x0000001f06067819 */ /* 0x000fe200000006ff */
[----:B---3--:R-:W-:-:S04]  /*96f0*/  ULEA UR10, UR7, UR10, 0x18 ;  /* 0x0000000a070a7291 */ /* 0x008fc8000f8ec03f */
[----:B------:R-:W-:-:S09]  /*9700*/  ULEA UR24, UR38, UR10, 0x3 ;  /* 0x0000000a26187291 */ /* 0x000fd2000f8e183f */
[----:B------:R0:W2:Y:S01]  /*9710*/  SYNCS.PHASECHK.TRANS64.TRYWAIT P1, [UR24+0x22830], R6 ;  /* 0x02283006ff0075a7 */ /* 0x0000a20008020158 */
[----:B------:R-:W-:Y:S05]  /*9720*/  @!P0 BRA `(.L_x_10970) ;  /* 0x0000000000048947 */ /* 0x000fea0003800000 */
[----:B------:R-:W-:Y:S01]  /*9730*/  BPT.TRAP 0x1 ;  /* 0x000000040000795c */ /* 0x000fe20000300000 */
.L_x_10970:
[----:B--2---:R-:W-:Y:S05]  /*9740*/  @P1 BRA `(.L_x_10971) ;  /* 0x0000000000081947 */ /* 0x004fea0003800000 */
[----:B------:R-:W2:Y:S02]  /*9750*/  SYNCS.PHASECHK.TRANS64.TRYWAIT P1, [UR24+0x22830], R6 ;  /* 0x02283006ff0075a7 */ /* 0x000ea40008020158 */
[----:B--2---:R-:W-:Y:S05]  /*9760*/  @!P1 BRA `(.L_x_10972) ;  /* 0x000000a400a89947 */ /* 0x004fea0003800000 */
.L_x_10971:
        /* <DEDUP_REMOVED lines=26> */
.L_x_10973:
[----:B------:R-:W-:Y:S01]  /*9910*/  ISETP.NE.AND P2, PT, R205, 0x1, PT ;  /* 0x00000001cd00780c */ /* 0x000fe20003f45270 */
[----:B------:R-:W-:Y:S01]  /*9920*/  VIADD R20, R22, UR41 ;  /* 0x0000002916147c36 */ /* 0x000fe20008000000 */
[----:B------:R-:W-:Y:S01]  /*9930*/  UIADD3 UR10, UR24, 0x22840, URZ ;  /* 0x00022840180a7890 */ /* 0x000fe2000fffe03f */
[----:B------:R-:W-:Y:S01]  /*9940*/  IMAD R11, R7, -0x60, RZ ;  /* 0xffffffa0070b7824 */ /* 0x000fe200078e02ff */
[----:B------:R-:W-:Y:S02]  /*9950*/  LOP3.LUT P1, RZ, R16, 0x80000, RZ, 0xc0, !PT ;  /* 0x0008000010ff7812 */ /* 0x000fe4000782c0ff */
[----:B------:R-:W-:-:S07]  /*9960*/  UPRMT UR10, UR7, 0x654, UR10 ;  /* 0x00000654070a7896 */ /* 0x000fce000800000a */
[----:B------:R-:W2:Y:S08]  /*9970*/  @P2 LDC R5, c[0x0][0x44c] ;  /* 0x00011300ff052b82 */ /* 0x000eb00000000800 */
[----:B------:R-:W3:Y:S01]  /*9980*/  @P2 LDC R4, c[0x0][0x450] ;  /* 0x00011400ff042b82 */ /* 0x000ee20000000800 */
[----:B------:R-:W-:Y:S01]  /*9990*/  SYNCS.ARRIVE.TRANS64.RED.A1T0 RZ, [UR10], RZ ;  /* 0x000000ffffff79a7 */ /* 0x000fe2000810040a */
[----:B------:R-:W-:Y:S01]  /*99a0*/  ULOP3.LUT UR10, URZ, UR26, URZ, 0x33, !UPT ;  /* 0x0000001a3f0a7292 */ /* 0x000fe2000f8e333f */
[----:B--2---:R-:W-:-:S05]  /*99b0*/  @P2 IMAD.HI.U32 R5, R20, R5, RZ ;  /* 0x0000000514052227 */ /* 0x004fca00078e00ff */
[----:B---3--:R-:W-:Y:S01]  /*99c0*/  @P2 SHF.R.U32.HI R20, RZ, R4, R5 ;  /* 0x00000004ff142219 */ /* 0x008fe20000011605 */
[----:B------:R-:W-:-:S04]  /*99d0*/  VIADD R5, R11, 0x1 ;  /* 0x000000010b057836 */ /* 0x000fc80000000000 */
[----:B------:R-:W2:Y:S01]  /*99e0*/  SHFL.IDX PT, R214, R20, RZ, 0x1c1f ;  /* 0x001c1fff14d67589 */ /* 0x000ea200000e0000 */
[----:B------:R-:W-:-:S05]  /*99f0*/  IMAD R4, R18, -0x2, R5 ;  /* 0xfffffffe12047824 */ /* 0x000fca00078e0205 */
[----:B------:R-:W-:-:S05]  /*9a00*/  IADD3 R4, R4, -UR27, R17 ;  /* 0x8000001b04047c10 */ /* 0x000fca000fffe011 */
[C---:B------:R-:W-:Y:S02]  /*9a10*/  VIADD R15, R4.reuse, UR28 ;  /* 0x0000001c040f7c36 */ /* 0x040fe40008000000 */
[----:B------:R-:W-:Y:S02]  /*9a20*/  VIADD R14, R4, UR10 ;  /* 0x0000000a040e7c36 */ /* 0x000fe40008000000 */
[----:B--2---:R-:W-:Y:S02]  /*9a30*/  IMAD.IADD R12, R15, 0x1, R214 ;  /* 0x000000010f0c7824 */ /* 0x004fe400078e02d6 */
        /* <DEDUP_REMOVED lines=14> */
.L_x_10976:
[----:B------:R-:W-:-:S05]  /*9b20*/  IMAD.U32 R21, RZ, RZ, UR25 ;  /* 0x00000019ff157e24 */ /* 0x000fca000f8e00ff */
[----:B------:R-:W-:-:S13]  /*9b30*/  ISETP.NE.AND P1, PT, R21, 0x1, PT ;  /* 0x000000011500780c */ /* 0x000fda0003f25270 */
[----:B------:R-:W2:Y:S02]  /*9b40*/  @P1 LDC.64 R4, c[0x0][0x9e8] ;  /* 0x00027a00ff041b82 */ /* 0x000ea40000000a00 */
[----:B--2---:R-:W-:-:S05]  /*9b50*/  @P1 IMAD.HI.U32 R4, R13, R4, RZ ;  /* 0x000000040d041227 */ /* 0x004fca00078e00ff */
[----:B------:R-:W-:-:S07]  /*9b60*/  @P1 SHF.R.U32.HI R13, RZ, R5, R4 ;  /* 0x00000005ff0d1219 */ /* 0x000fce0000011604 */
.L_x_10977:
[----:B------:R-:W-:Y:S05]  /*9b70*/  BSYNC B0 ;  /* 0x0000000000007941 */ /* 0x000fea0003800000 */
.L_x_10975:
[----:B------:R-:W-:-:S04]  /*9b80*/  IMAD R4, R18, -0x2, R11 ;  /* 0xfffffffe12047824 */ /* 0x000fc800078e020b */
[----:B------:R-:W-:-:S05]  /*9b90*/  IMAD R13, R13, R21, R4 ;  /* 0x000000150d0d7224 */ /* 0x000fca00078e0204 */
[----:B------:R-:W-:Y:S02]  /*9ba0*/  VIADDMNMX R12, R13, R21, R12, PT ;  /* 0x000000150d0c7246 */ /* 0x000fe4000380010c */
[----:B------:R-:W-:-:S07]  /*9bb0*/  VIMNMX R10, R10, R13, !PT ;  /* 0x0000000d0a0a7248 */ /* 0x000fce0007fe0100 */
.L_x_10974:
[C---:B------:R-:W-:Y:S01]  /*9bc0*/  ISETP.GE.AND P2, PT, R11.reuse, 0x1, PT ;  /* 0x000000010b00780c */ /* 0x040fe20003f46270 */
[----:B------:R-:W2:Y:S01]  /*9bd0*/  SHFL.IDX PT, R20, R20, 0x1, 0x1c1f ;  /* 0x003c1f0014147f89 */ /* 0x000ea200000e0000 */
        /* <DEDUP_REMOVED lines=11> */
[----:B------:R-:W-:Y:S01]  /*9c90*/  FSEL R153, R153, -INF , !P2 ;  /* 0xff80000099997808 */ /* 0x000fe20005000000 */
[--C-:B--2---:R-:W-:Y:S01]  /*9ca0*/  IMAD.IADD R15, R15, 0x1, R20.reuse ;  /* 0x000000010f0f7824 */ /* 0x104fe200078e0214 */
[----:B------:R-:W-:Y:S01]  /*9cb0*/  ISETP.GT.AND P2, PT, R10, 0x8, !P4 ;  /* 0x000000080a00780c */ /* 0x000fe20006744270 */
[----:B------:R-:W-:Y:S01]  /*9cc0*/  IMAD.IADD R14, R14, 0x1, R20 ;  /* 0x000000010e0e7824 */ /* 0x000fe200078e0214 */
        /* <DEDUP_REMOVED lines=134> */
.L_x_10980:
[----:B------:R-:W-:-:S05]  /*a530*/  IMAD.U32 R10, RZ, RZ, UR25 ;  /* 0x00000019ff0a7e24 */ /* 0x000fca000f8e00ff */
[----:B------:R-:W-:-:S13]  /*a540*/  ISETP.NE.AND P6, PT, R10, 0x1, PT ;  /* 0x000000010a00780c */ /* 0x000fda0003fc5270 */
[----:B------:R-:W2:Y:S02]  /*a550*/  @P6 LDC.64 R4, c[0x0][0x9e8] ;  /* 0x00027a00ff046b82 */ /* 0x000ea40000000a00 */
[----:B--2---:R-:W-:-:S05]  /*a560*/  @P6 IMAD.HI.U32 R4, R21, R4, RZ ;  /* 0x0000000415046227 */ /* 0x004fca00078e00ff */
[----:B------:R-:W-:-:S07]  /*a570*/  @P6 SHF.R.U32.HI R21, RZ, R5, R4 ;  /* 0x00000005ff156219 */ /* 0x000fce0000011604 */
.L_x_10981:
[----:B------:R-:W-:Y:S05]  /*a580*/  BSYNC B0 ;  /* 0x0000000000007941 */ /* 0x000fea0003800000 */
.L_x_10979:
[----:B------:R-:W-:-:S04]  /*a590*/  IMAD R11, R18, -0x2, R11 ;  /* 0xfffffffe120b7824 */ /* 0x000fc800078e020b */
[----:B------:R-:W-:-:S05]  /*a5a0*/  IMAD R21, R21, R10, R11 ;  /* 0x0000000a15157224 */ /* 0x000fca00078e020b */
[----:B------:R-:W-:Y:S02]  /*a5b0*/  VIADDMNMX R15, R21, R10, R15, PT ;  /* 0x0000000a150f7246 */ /* 0x000fe4000380010f */
[----:B------:R-:W-:-:S07]  /*a5c0*/  VIMNMX R14, R14, R21, !PT ;  /* 0x000000150e0e7248 */ /* 0x000fce0007fe0100 */
.L_x_10978:
[----:B------:R-:W-:Y:S02]  /*a5d0*/  ISETP.GT.AND P1, PT, R14, 0x1, !P1 ;  /* 0x000000010e00780c */ /* 0x000fe40004f24270 */
[C---:B------:R-:W-:Y:S02]  /*a5e0*/  LOP3.LUT P6, RZ, R16.reuse, 0x10000, RZ, 0xc0, !PT ;  /* 0x0001000010ff7812 */ /* 0x040fe400078cc0ff */
        /* <DEDUP_REMOVED lines=135> */
[--C-:B------:R-:W-:Y:S01]  /*ae60*/  FFMA.FTZ R152, R153, UR6, -R10.reuse ;  /* 0x0000000699987c23 */ /* 0x100fe2000801080a */
[----:B------:R-:W-:Y:S01]  /*ae70*/  MUFU.EX2 R11, R11 ;  /* 0x0000000b000b7308 */ /* 0x000fe20000000800 */
        /* <DEDUP_REMOVED lines=11> */
[----:B------:R-:W-:-:S02]  /*af30*/  FFMA.FTZ R196, R196, UR6, -R10 ;  /* 0x00000006c4c47c23 */ /* 0x000fc4000801080a */
[----:B------:R-:W-:Y:S02]  /*af40*/  FMNMX.FTZ R5, R171, R20, !PT ;  /* 0x00000014ab057209 */ /* 0x000fe40007810000 */
[----:B------:R-:W-:Y:S02]  /*af50*/  MUFU.EX2 R12, R21 ;  /* 0x00000015000c7308 */ /* 0x000fe40000000800 */
[----:B------:R-:W-:-:S04]  /*af60*/  FMNMX.FTZ R20, R174, R5, !PT ;  /* 0x00000005ae147209 */ /* 0x000fc80007810000 */
[----:B------:R-:W-:Y:S02]  /*af70*/  FMNMX.FTZ R5, R175, R20, !PT ;  /* 0x00000014af057209 */ /* 0x000fe40007810000 */
[----:B------:R-:W-:Y:S02]  /*af80*/  MUFU.EX2 R20, R157 ;  /* 0x0000009d00147308 */ /* 0x000fe40000000800 */
[----:B------:R-:W-:-:S04]  /*af90*/  FMNMX.FTZ R160, R178, R5, !PT ;  /* 0x00000005b2a07209 */ /* 0x000fc80007810000 */
[----:B------:R-:W-:Y:S02]  /*afa0*/  FMNMX.FTZ R5, R179, R160, !PT ;  /* 0x000000a0b3057209 */ /* 0x000fe40007810000 */
[----:B------:R2:W-:Y:S02]  /*afb0*/  MUFU.EX2 R157, R169 ;  /* 0x000000a9009d7308 */ /* 0x0005e40000000800 */
[----:B------:R-:W-:-:S04]  /*afc0*/  FMNMX.FTZ R160, R182, R5, !PT ;  /* 0x00000005b6a07209 */ /* 0x000fc80007810000 */
[----:B------:R-:W-:Y:S02]  /*afd0*/  FMNMX.FTZ R5, R183, R160, !PT ;  /* 0x000000a0b7057209 */ /* 0x000fe40007810000 */
[----:B------:R3:W-:Y:S01]  /*afe0*/  MUFU.EX2 R160, R168 ;  /* 0x000000a800a07308 */ /* 0x0007e20000000800 */
[----:B--2---:R-:W-:Y:S01]  /*aff0*/  FFMA.FTZ R169, R184, UR6, -R10 ;  /* 0x00000006b8a97c23 */ /* 0x004fe2000801080a */
[----:B------:R-:W-:-:S04]  /*b000*/  FMNMX.FTZ R164, R186, R5, !PT ;  /* 0x00000005baa47209 */ /* 0x000fc80007810000 */
[----:B------:R-:W-:Y:S02]  /*b010*/  FMNMX.FTZ R5, R187, R164, !PT ;  /* 0x000000a4bb057209 */ /* 0x000fe40007810000 */
[----:B------:R-:W-:Y:S01]  /*b020*/  MUFU.EX2 R13, R13 ;  /* 0x0000000d000d7308 */ /* 0x000fe20000000800 */
[----:B---3--:R-:W-:Y:S01]  /*b030*/  FFMA.FTZ R168, R181, UR6, -R10 ;  /* 0x00000006b5a87c23 */ /* 0x008fe2000801080a */
[----:B------:R-:W-:Y:S02]  /*b040*/  FMNMX.FTZ R164, R190, R5, !PT ;  /* 0x00000005bea47209 */ /* 0x000fe40007810000 */
[----:B------:R-:W-:Y:S02]  /*b050*/  FSEL R181, R4, RZ, P1 ;  /* 0x000000ff04b57208 */ /* 0x000fe40000800000 */
[----:B------:R-:W-:Y:S02]  /*b060*/  FMNMX.FTZ R5, R191, R164, !PT ;  /* 0x000000a4bf057209 */ /* 0x000fe40007810000 */
[----:B------:R-:W-:Y:S01]  /*b070*/  MUFU.EX2 R156, R156 ;  /* 0x0000009c009c7308 */ /* 0x000fe20000000800 */
[----:B------:R-:W-:Y:S01]  /*b080*/  FADD.FTZ R8, -R181, R8 ;  /* 0x00000008b5087221 */ /* 0x000fe20000010100 */
[----:B------:R-:W-:-:S03]  /*b090*/  FMNMX.FTZ R164, R194, R5, !PT ;  /* 0x00000005c2a47209 */ /* 0x000fc60007810000 */
[----:B------:R-:W-:Y:S01]  /*b0a0*/  FMUL.FTZ R8, R8, UR6 ;  /* 0x0000000608087c20 */ /* 0x000fe20008410000 */
[----:B------:R-:W-:Y:S02]  /*b0b0*/  FMNMX.FTZ R5, R195, R164, !PT ;  /* 0x000000a4c3057209 */ /* 0x000fe40007810000 */
[----:B------:R2:W-:Y:S02]  /*b0c0*/  MUFU.EX2 R21, R161 ;  /* 0x000000a100157308 */ /* 0x0005e40000000800 */
[----:B------:R-:W-:-:S04]  /*b0d0*/  FMNMX.FTZ R164, R198, R5, !PT ;  /* 0x00000005c6a47209 */ /* 0x000fc80007810000 */
[----:B------:R-:W-:Y:S02]  /*b0e0*/  FMNMX.FTZ R5, R199, R164, !PT ;  /* 0x000000a4c7057209 */ /* 0x000fe40007810000 */
[----:B------:R-:W3:Y:S01]  /*b0f0*/  MUFU.EX2 R8, R8 ;  /* 0x0000000800087308 */ /* 0x000ee20000000800 */
[--C-:B--2---:R-:W-:Y:S01]  /*b100*/  FFMA.FTZ R161, R177, UR6, -R10.reuse ;  /* 0x00000006b1a17c23 */ /* 0x104fe2000801080a */
[--C-:B------:R-:W-:Y:S01]  /*b110*/  FFMA.FTZ R177, R192, UR6, -R10.reuse ;  /* 0x00000006c0b17c23 */ /* 0x100fe2000801080a */
[----:B------:R-:W2:Y:S05]  /*b120*/  SHFL.BFLY PT, R176, R5, 0x2, 0x1f ;  /* 0x0c401f0005b07f89 */ /* 0x000eaa00000e0000 */
[----:B------:R-:W-:Y:S08]  /*b130*/  MUFU.EX2 R153, R153 ;  /* 0x0000009900997308 */ /* 0x000ff00000000800 */
[----:B------:R-:W-:Y:S01]  /*b140*/  MUFU.EX2 R14, R14 ;  /* 0x0000000e000e7308 */ /* 0x000fe20000000800 */
[-C--:B---3--:R-:W-:Y:S01]  /*b150*/  FMUL.FTZ R24, R24, R8.reuse ;  /* 0x0000000818187220 */ /* 0x088fe20000410000 */
        /* <DEDUP_REMOVED lines=9> */
[----:B--2---:R-:W-:Y:S01]  /*b1f0*/  FMNMX.FTZ R184, R5, R176, !PT ;  /* 0x000000b005b87209 */ /* 0x004fe20007810000 */
[--C-:B------:R-:W-:Y:S01]  /*b200*/  FFMA.FTZ R176, R189, UR6, -R10.reuse ;  /* 0x00000006bdb07c23 */ /* 0x100fe2000801080a */
[----:B------:R-:W-:Y:S01]  /*b210*/  FFMA.FTZ R10, R197, UR6, -R10 ;  /* 0x00000006c50a7c23 */ /* 0x000fe2000801080a */
        /* <DEDUP_REMOVED lines=26> */
[----:B--2---:R-:W-:Y:S01]  /*b3c0*/  FMNMX.FTZ R5, R184, R5, !PT ;  /* 0x00000005b8057209 */ /* 0x004fe20007810000 */
[----:B------:R-:W-:Y:S01]  /*b3d0*/  MUFU.EX2 R165, R165 ;  /* 0x000000a500a57308 */ /* 0x000fe20000000800 */
[-C--:B------:R-:W-:Y:S01]  /*b3e0*/  FMUL.FTZ R85, R85, R8.reuse ;  /* 0x0000000855557220 */ /* 0x080fe20000410000 */
[-C--:B------:R-:W-:Y:S01]  /*b3f0*/  FMUL.FTZ R88, R88, R8.reuse ;  /* 0x0000000858587220 */ /* 0x080fe20000410000 */
[C---:B------:R-:W-:Y:S01]  /*b400*/  FSETP.NEU.FTZ.AND P1, PT, R5.reuse, -INF , PT ;  /* 0xff8000000500780b */ /* 0x040fe20003f3d000 */
[----:B------:R-:W-:Y:S01]  /*b410*/  FMUL.FTZ R189, R5, UR6 ;  /* 0x0000000605bd7c20 */ /* 0x000fe20008410000 */
[-C--:B------:R-:W-:Y:S01]  /*b420*/  FMUL.FTZ R89, R89, R8.reuse ;  /* 0x0000000859597220 */ /* 0x080fe20000410000 */
[-C--:B------:R-:W-:Y:S01]  /*b430*/  FMUL.FTZ R92, R92, R8.reuse ;  /* 0x000000085c5c7220 */ /* 0x080fe20000410000 */
[-C--:B------:R-:W-:Y:S01]  /*b440*/  FMUL.FTZ R93, R93, R8.reuse ;  /* 0x000000085d5d7220 */ /* 0x080fe20000410000 */
[----:B------:R-:W2:Y:S01]  /*b450*/  MUFU.EX2 R168, R168 ;  /* 0x000000a800a87308 */ /* 0x000ea20000000800 */
[----:B------:R-:W-:Y:S01]  /*b460*/  FSEL R189, R189, RZ, P1 ;  /* 0x000000ffbdbd7208 */ /* 0x000fe20000800000 */
[-C--:B------:R-:W-:Y:S01]  /*b470*/  FMUL.FTZ R96, R96, R8.reuse ;  /* 0x0000000860607220 */ /* 0x080fe20000410000 */
[-C--:B------:R-:W-:Y:S01]  /*b480*/  FMUL.FTZ R97, R97, R8.reuse ;  /* 0x0000000861617220 */ /* 0x080fe20000410000 */
[-C--:B------:R-:W-:Y:S01]  /*b490*/  FMUL.FTZ R100, R100, R8.reuse ;  /* 0x0000000864647220 */ /* 0x080fe20000410000 */
[----:B------:R-:W-:Y:S01]  /*b4a0*/  FMUL.FTZ R101, R101, R8 ;  /* 0x0000000865657220 */ /* 0x000fe20000410000 */
[----:B------:R-:W-:Y:S01]  /*b4b0*/  FFMA.FTZ R184, R155, UR6, -R189 ;  /* 0x000000069bb87c23 */ /* 0x000fe200080108bd */
[----:B------:R-:W-:Y:S01]  /*b4c0*/  FFMA.FTZ R155, R8, R2, R11 ;  /* 0x00000002089b7223 */ /* 0x000fe2000001000b */
[--C-:B----4-:R-:W-:Y:S01]  /*b4d0*/  FFMA.FTZ R185, R154, UR6, -R189.reuse ;  /* 0x000000069ab97c23 */ /* 0x110fe200080108bd */
[----:B------:R-:W-:Y:S01]  /*b4e0*/  MUFU.EX2 R169, R169 ;  /* 0x000000a900a97308 */ /* 0x000fe20000000800 */
[----:B------:R-:W-:Y:S01]  /*b4f0*/  FFMA.FTZ R188, R159, UR6, -R189 ;  /* 0x000000069fbc7c23 */ /* 0x000fe200080108bd */
[----:B------:R-:W-:Y:S01]  /*b500*/  FADD.FTZ R193, R152, R155 ;  /* 0x0000009b98c17221 */ /* 0x000fe20000010000 */
[--C-:B------:R-:W-:Y:S01]  /*b510*/  FFMA.FTZ R159, R162, UR6, -R189.reuse ;  /* 0x00000006a29f7c23 */ /* 0x100fe200080108bd */
[----:B---3--:R-:W-:Y:S01]  /*b520*/  F2FP.F16.F32.PACK_AB R162, R15, R14 ;  /* 0x0000000e0fa2723e */ /* 0x008fe200000000ff */
[----:B------:R-:W-:Y:S01]  /*b530*/  FFMA.FTZ R155, R158, UR6, -R189 ;  /* 0x000000069e9b7c23 */ /* 0x000fe200080108bd */
[----:B------:R-:W-:Y:S01]  /*b540*/  FADD.FTZ R2, R12, R193 ;  /* 0x000000c10c027221 */ /* 0x000fe20000010000 */
[----:B------:R-:W-:Y:S01]  /*b550*/  F2FP.F16.F32.PACK_AB R158, R153, R20 ;  /* 0x00000014999e723e */ /* 0x000fe200000000ff */
[----:B------:R3:W-:Y:S01]  /*b560*/  MUFU.EX2 R181, R196 ;  /* 0x000000c400b57308 */ /* 0x0007e20000000800 */
[--C-:B------:R-:W-:Y:S01]  /*b570*/  FFMA.FTZ R192, R163, UR6, -R189.reuse ;  /* 0x00000006a3c07c23 */ /* 0x100fe200080108bd */
[----:B------:R-:W-:Y:S01]  /*b580*/  FADD.FTZ R193, R13, R2 ;  /* 0x000000020dc17221 */ /* 0x000fe20000010000 */
[--C-:B------:R-:W-:Y:S01]  /*b590*/  FFMA.FTZ R163, R166, UR6, -R189.reuse ;  /* 0x00000006a6a37c23 */ /* 0x100fe200080108bd */
[--C-:B------:R-:W-:Y:S01]  /*b5a0*/  FFMA.FTZ R171, R171, UR6, -R189.reuse ;  /* 0x00000006abab7c23 */ /* 0x100fe200080108bd */
[----:B------:R-:W-:Y:S01]  /*b5b0*/  FFMA.FTZ R174, R174, UR6, -R189 ;  /* 0x00000006aeae7c23 */ /* 0x000fe200080108bd */
[----:B------:R-:W-:Y:S01]  /*b5c0*/  FADD.FTZ R2, R156, R193 ;  /* 0x000000c19c027221 */ /* 0x000fe20000010000 */
[----:B------:R-:W-:Y:S01]  /*b5d0*/  F2FP.F16.F32.PACK_AB R152, R152, R11 ;  /* 0x0000000b9898723e */ /* 0x000fe200000000ff */
[----:B------:R-:W-:Y:S01]  /*b5e0*/  MUFU.EX2 R173, R173 ;  /* 0x000000ad00ad7308 */ /* 0x000fe20000000800 */
[--C-:B---3--:R-:W-:Y:S01]  /*b5f0*/  FFMA.FTZ R196, R167, UR6, -R189.reuse ;  /* 0x00000006a7c47c23 */ /* 0x108fe200080108bd */
[----:B------:R-:W-:Y:S01]  /*b600*/  FADD.FTZ R193, R21, R2 ;  /* 0x0000000215c17221 */ /* 0x000fe20000010000 */
[--C-:B------:R-:W-:Y:S01]  /*b610*/  FFMA.FTZ R175, R175, UR6, -R189.reuse ;  /* 0x00000006afaf7c23 */ /* 0x100fe200080108bd */
[----:B------:R-:W-:Y:S01]  /*b620*/  FFMA.FTZ R178, R178, UR6, -R189 ;  /* 0x00000006b2b27c23 */ /* 0x000fe200080108bd */
[----:B--2---:R-:W-:Y:S01]  /*b630*/  F2FP.F16.F32.PACK_AB R166, R168, R165 ;  /* 0x000000a5a8a6723e */ /* 0x004fe200000000ff */
[----:B------:R-:W-:Y:S01]  /*b640*/  FADD.FTZ R2, R20, R193 ;  /* 0x000000c114027221 */ /* 0x000fe20000010000 */
[--C-:B------:R-:W-:Y:S01]  /*b650*/  FFMA.FTZ R179, R179, UR6, -R189.reuse ;  /* 0x00000006b3b37c23 */ /* 0x100fe200080108bd */
[----:B------:R-:W2:Y:S01]  /*b660*/  MUFU.EX2 R176, R176 ;  /* 0x000000b000b07308 */ /* 0x000ea20000000800 */
[--C-:B------:R-:W-:Y:S01]  /*b670*/  FFMA.FTZ R182, R182, UR6, -R189.reuse ;  /* 0x00000006b6b67c23 */ /* 0x100fe200080108bd */
[----:B------:R-:W-:Y:S01]  /*b680*/  FADD.FTZ R193, R153, R2 ;  /* 0x0000000299c17221 */ /* 0x000fe20000010000 */
[--C-:B------:R-:W-:Y:S01]  /*b690*/  FFMA.FTZ R183, R183, UR6, -R189.reuse ;  /* 0x00000006b7b77c23 */ /* 0x100fe200080108bd */
[--C-:B------:R-:W-:Y:S01]  /*b6a0*/  FFMA.FTZ R187, R187, UR6, -R189.reuse ;  /* 0x00000006bbbb7c23 */ /* 0x100fe200080108bd */
[----:B------:R-:W-:Y:S01]  /*b6b0*/  FFMA.FTZ R190, R190, UR6, -R189 ;  /* 0x00000006bebe7c23 */ /* 0x000fe200080108bd */
[----:B------:R-:W-:Y:S01]  /*b6c0*/  FADD.FTZ R2, R160, R193 ;  /* 0x000000c1a0027221 */ /* 0x000fe20000010000 */
[--C-:B------:R-:W-:Y:S01]  /*b6d0*/  FFMA.FTZ R191, R191, UR6, -R189.reuse ;  /* 0x00000006bfbf7c23 */ /* 0x100fe200080108bd */
[----:B------:R-:W-:Y:S01]  /*b6e0*/  MUFU.EX2 R177, R177 ;  /* 0x000000b100b17308 */ /* 0x000fe20000000800 */
[--C-:B------:R-:W-:Y:S01]  /*b6f0*/  FFMA.FTZ R194, R194, UR6, -R189.reuse ;  /* 0x00000006c2c27c23 */ /* 0x100fe200080108bd */
[----:B------:R-:W-:Y:S01]  /*b700*/  FADD.FTZ R193, R157, R2 ;  /* 0x000000029dc17221 */ /* 0x000fe20000010000 */
[----:B------:R-:W-:Y:S01]  /*b710*/  FSEL R2, R5, RZ, P1 ;  /* 0x000000ff05027208 */ /* 0x000fe20000800000 */
[--C-:B------:R-:W-:Y:S01]  /*b720*/  FFMA.FTZ R195, R195, UR6, -R189.reuse ;  /* 0x00000006c3c37c23 */ /* 0x100fe200080108bd */
[----:B------:R-:W-:Y:S01]  /*b730*/  FFMA.FTZ R198, R198, UR6, -R189 ;  /* 0x00000006c6c67c23 */ /* 0x000fe200080108bd */
[----:B------:R-:W-:Y:S01]  /*b740*/  FADD.FTZ R154, R14, R193 ;  /* 0x000000c10e9a7221 */ /* 0x000fe20000010000 */
[-C--:B------:R-:W-:Y:S01]  /*b750*/  FMUL.FTZ R104, R104, R8.reuse ;  /* 0x0000000868687220 */ /* 0x080fe20000410000 */
[----:B------:R-:W-:Y:S01]  /*b760*/  FADD.FTZ R2, -R2, R9 ;  /* 0x0000000902027221 */ /* 0x000fe20000010100 */
[----:B------:R-:W3:Y:S01]  /*b770*/  MUFU.EX2 R180, R180 ;  /* 0x000000b400b47308 */ /* 0x000ee20000000800 */
[----:B------:R-:W-:Y:S01]  /*b780*/  FADD.FTZ R193, R15, R154 ;  /* 0x0000009a0fc17221 */ /* 0x000fe20000010000 */
[----:B------:R-:W-:Y:S01]  /*b790*/  FFMA.FTZ R9, R170, UR6, -R189 ;  /* 0x00000006aa097c23 */ /* 0x000fe200080108bd */
[----:B------:R-:W-:Y:S01]  /*b7a0*/  FMUL.FTZ R14, R2, UR6 ;  /* 0x00000006020e7c20 */ /* 0x000fe20008410000 */
[----:B--2---:R-:W-:Y:S01]  /*b7b0*/  F2FP.F16.F32.PACK_AB R170, R176, R173 ;  /* 0x000000adb0aa723e */ /* 0x004fe200000000ff */
[----:B------:R-:W-:Y:S01]  /*b7c0*/  FADD.FTZ R154, R164, R193 ;  /* 0x000000c1a49a7221 */ /* 0x000fe20000010000 */
[-C--:B------:R-:W-:Y:S01]  /*b7d0*/  FMUL.FTZ R105, R105, R8.reuse ;  /* 0x0000000869697220 */ /* 0x080fe20000410000 */
[-C--:B------:R-:W-:Y:S01]  /*b7e0*/  FMUL.FTZ R108, R108, R8.reuse ;  /* 0x000000086c6c7220 */ /* 0x080fe20000410000 */
[----:B------:R-:W2:Y:S01]  /*b7f0*/  MUFU.EX2 R10, R10 ;  /* 0x0000000a000a7308 */ /* 0x000ea20000000800 */
[----:B------:R-:W-:Y:S01]  /*b800*/  FADD.FTZ R154, R161, R154 ;  /* 0x0000009aa19a7221 */ /* 0x000fe20000010000 */
[-C--:B------:R-:W-:Y:S01]  /*b810*/  FMUL.FTZ R109, R109, R8.reuse ;  /* 0x000000086d6d7220 */ /* 0x080fe20000410000 */
[-C--:B------:R-:W-:Y:S01]  /*b820*/  FMUL.FTZ R112, R112, R8.reuse ;  /* 0x0000000870707220 */ /* 0x080fe20000410000 */
[-C--:B------:R-:W-:Y:S01]  /*b830*/  FMUL.FTZ R113, R113, R8.reuse ;  /* 0x0000000871717220 */ /* 0x080fe20000410000 */
[----:B------:R-:W-:Y:S01]  /*b840*/  FADD.FTZ R167, R165, R154 ;  /* 0x0000009aa5a77221 */ /* 0x000fe20000010000 */
[-C--:B------:R-:W-:Y:S01]  /*b850*/  FMUL.FTZ R116, R116, R8.reuse ;  /* 0x0000000874747220 */ /* 0x080fe20000410000 */
[-C--:B------:R-:W-:Y:S01]  /*b860*/  FMUL.FTZ R117, R117, R8.reuse ;  /* 0x0000000875757220 */ /* 0x080fe20000410000 */
[----:B------:R-:W-:Y:S01]  /*b870*/  MUFU.EX2 R185, R185 ;  /* 0x000000b900b97308 */ /* 0x000fe20000000800 */
[----:B------:R-:W-:Y:S01]  /*b880*/  FADD.FTZ R154, R168, R167 ;  /* 0x000000a7a89a7221 */ /* 0x000fe20000010000 */
[--C-:B------:R-:W-:Y:S01]  /*b890*/  FFMA.FTZ R167, R186, UR6, -R189.reuse ;  /* 0x00000006baa77c23 */ /* 0x100fe200080108bd */
[----:B------:R-:W-:Y:S01]  /*b8a0*/  F2FP.F16.F32.PACK_AB R168, R172, R169 ;  /* 0x000000a9aca8723e */ /* 0x000fe200000000ff */
[----:B------:R-:W-:Y:S01]  /*b8b0*/  FFMA.FTZ R189, R199, UR6, -R189 ;  /* 0x00000006c7bd7c23 */ /* 0x000fe200080108bd */
[----:B------:R-:W-:Y:S01]  /*b8c0*/  FADD.FTZ R193, R169, R154 ;  /* 0x0000009aa9c17221 */ /* 0x000fe20000010000 */
[-C--:B------:R-:W-:Y:S01]  /*b8d0*/  FMUL.FTZ R120, R120, R8.reuse ;  /* 0x0000000878787220 */ /* 0x080fe20000410000 */
[-C--:B------:R-:W-:Y:S01]  /*b8e0*/  FMUL.FTZ R121, R121, R8.reuse ;  /* 0x0000000879797220 */ /* 0x080fe20000410000 */
[----:B------:R-:W4:Y:S01]  /*b8f0*/  MUFU.EX2 R14, R14 ;  /* 0x0000000e000e7308 */ /* 0x000f220000000800 */
[----:B------:R-:W-:Y:S01]  /*b900*/  FADD.FTZ R154, R172, R193 ;  /* 0x000000c1ac9a7221 */ /* 0x000fe20000010000 */
[----:B---3--:R-:W-:Y:S01]  /*b910*/  F2FP.F16.F32.PACK_AB R172, R180, R177 ;  /* 0x000000b1b4ac723e */ /* 0x008fe200000000ff */
[-C--:B------:R-:W-:Y:S01]  /*b920*/  FMUL.FTZ R124, R124, R8.reuse ;  /* 0x000000087c7c7220 */ /* 0x080fe20000410000 */
[----:B------:R-:W-:Y:S01]  /*b930*/  FMUL.FTZ R125, R125, R8 ;  /* 0x000000087d7d7220 */ /* 0x000fe20000410000 */
[----:B------:R-:W-:Y:S01]  /*b940*/  FADD.FTZ R193, R173, R154 ;  /* 0x0000009aadc17221 */ /* 0x000fe20000010000 */
[----:B------:R-:W-:Y:S01]  /*b950*/  F2FP.F16.F32.PACK_AB R154, R13, R12 ;  /* 0x0000000c0d9a723e */ /* 0x000fe200000000ff */
[-C--:B------:R-:W-:Y:S01]  /*b960*/  FMUL.FTZ R128, R128, R8.reuse ;  /* 0x0000000880807220 */ /* 0x080fe20000410000 */
[----:B------:R-:W3:Y:S01]  /*b970*/  MUFU.EX2 R184, R184 ;  /* 0x000000b800b87308 */ /* 0x000ee20000000800 */
[----:B------:R-:W-:Y:S01]  /*b980*/  FADD.FTZ R12, R176, R193 ;  /* 0x000000c1b00c7221 */ /* 0x000fe20000010000 */
[-C--:B------:R-:W-:Y:S01]  /*b990*/  FMUL.FTZ R129, R129, R8.reuse ;  /* 0x0000000881817220 */ /* 0x080fe20000410000 */
[-C--:B------:R-:W-:Y:S01]  /*b9a0*/  FMUL.FTZ R132, R132, R8.reuse ;  /* 0x0000000884847220 */ /* 0x080fe20000410000 */
[-C--:B------:R-:W-:Y:S01]  /*b9b0*/  FMUL.FTZ R133, R133, R8.reuse ;  /* 0x0000000885857220 */ /* 0x080fe20000410000 */
[----:B------:R-:W-:Y:S01]  /*b9c0*/  FADD.FTZ R13, R177, R12 ;  /* 0x0000000cb10d7221 */ /* 0x000fe20000010000 */
[-C--:B------:R-:W-:Y:S01]  /*b9d0*/  FMUL.FTZ R136, R136, R8.reuse ;  /* 0x0000000888887220 */ /* 0x080fe20000410000 */
[-C--:B------:R-:W-:Y:S01]  /*b9e0*/  FMUL.FTZ R137, R137, R8.reuse ;  /* 0x0000000889897220 */ /* 0x080fe20000410000 */
[----:B------:R-:W5:Y:S01]  /*b9f0*/  MUFU.EX2 R155, R155 ;  /* 0x0000009b009b7308 */ /* 0x000f620000000800 */
[----:B------:R-:W-:Y:S01]  /*ba00*/  FADD.FTZ R20, R180, R13 ;  /* 0x0000000db4147221 */ /* 0x000fe20000010000 */
[-C--:B------:R-:W-:Y:S01]  /*ba10*/  FMUL.FTZ R140, R140, R8.reuse ;  /* 0x000000088c8c7220 */ /* 0x080fe20000410000 */
[-C--:B------:R-:W-:Y:S01]  /*ba20*/  FMUL.FTZ R141, R141, R8.reuse ;  /* 0x000000088d8d7220 */ /* 0x080fe20000410000 */
[-C--:B------:R-:W-:Y:S01]  /*ba30*/  FMUL.FTZ R144, R144, R8.reuse ;  /* 0x0000000890907220 */ /* 0x080fe20000410000 */
[----:B------:R-:W-:Y:S01]  /*ba40*/  FADD.FTZ R13, R181, R20 ;  /* 0x00000014b50d7221 */ /* 0x000fe20000010000 */
[-C--:B------:R-:W-:Y:S01]  /*ba50*/  FMUL.FTZ R145, R145, R8.reuse ;  /* 0x0000000891917220 */ /* 0x080fe20000410000 */
[----:B------:R-:W-:Y:S01]  /*ba60*/  FMUL.FTZ R148, R148, R8 ;  /* 0x0000000894947220 */ /* 0x000fe20000410000 */
[----:B------:R-:W0:Y:S01]  /*ba70*/  MUFU.EX2 R188, R188 ;  /* 0x000000bc00bc7308 */ /* 0x000e220000000800 */
[----:B--2---:R-:W-:Y:S01]  /*ba80*/  FADD.FTZ R2, R10, R13 ;  /* 0x0000000d0a027221 */ /* 0x004fe20000010000 */
[----:B----4-:R-:W-:Y:S01]  /*ba90*/  FFMA.FTZ R13, R14, R0, R185 ;  /* 0x000000000e0d7223 */ /* 0x010fe200000100b9 */
[----:B------:R-:W-:Y:S01]  /*baa0*/  FMUL.FTZ R149, R149, R8 ;  /* 0x0000000895957220 */ /* 0x000fe20000410000 */
[----:B------:R-:W-:Y:S01]  /*bab0*/  F2FP.F16.F32.PACK_AB R164, R161, R164 ;  /* 0x000000a4a1a4723e */ /* 0x000fe200000000ff */
[----:B------:R-:W-:Y:S01]  /*bac0*/  FMUL.FTZ R26, R26, R14 ;  /* 0x0000000e1a1a7220 */ /* 0x000fe20000410000 */
[C---:B---3--:R-:W-:Y:S01]  /*bad0*/  FADD.FTZ R0, R184.reuse, R13 ;  /* 0x0000000db8007221 */ /* 0x048fe20000010000 */
[----:B------:R-:W-:Y:S01]  /*bae0*/  F2FP.F16.F32.PACK_AB R160, R157, R160 ;  /* 0x000000a09da0723e */ /* 0x000fe200000000ff */
[----:B------:R-:W2:Y:S01]  /*baf0*/  MUFU.EX2 R159, R159 ;  /* 0x0000009f009f7308 */ /* 0x000ea20000000800 */
[----:B------:R-:W-:Y:S01]  /*bb00*/  F2FP.F16.F32.PACK_AB R156, R21, R156 ;  /* 0x0000009c159c723e */ /* 0x000fe200000000ff */
[----:B-----5:R-:W-:Y:S01]  /*bb10*/  FADD.FTZ R13, R155, R0 ;  /* 0x000000009b0d7221 */ /* 0x020fe20000010000 */
[----:B------:R-:W-:Y:S01]  /*bb20*/  F2FP.F16.F32.PACK_AB R153, R184, R185 ;  /* 0x000000b9b899723e */ /* 0x000fe200000000ff */
        /* <DEDUP_REMOVED lines=37> */
[C---:B--2---:R-:W-:Y:S01]  /*bd80*/  FADD.FTZ R20, R196.reuse, R13 ;  /* 0x0000000dc4147221 */ /* 0x044fe20000010000 */
[----:B------:R-:W-:Y:S01]  /*bd90*/  F2FP.F16.F32.PACK_AB R159, R196, R163 ;  /* 0x000000a3c49f723e */ /* 0x000fe200000000ff */
[-C--:B------:R-:W-:Y:S01]  /*bda0*/  FMUL.FTZ R79, R79, R14.reuse ;  /* 0x0000000e4f4f7220 */ /* 0x080fe20000410000 */
[-C--:B------:R-:W-:Y:S01]  /*bdb0*/  FMUL.FTZ R82, R82, R14.reuse ;  /* 0x0000000e52527220 */ /* 0x080fe20000410000 */
[-C--:B------:R-:W-:Y:S01]  /*bdc0*/  FMUL.FTZ R83, R83, R14.reuse ;  /* 0x0000000e53537220 */ /* 0x080fe20000410000 */
[-C--:B------:R-:W-:Y:S01]  /*bdd0*/  FMUL.FTZ R86, R86, R14.reuse ;  /* 0x0000000e56567220 */ /* 0x080fe20000410000 */
[-C--:B------:R-:W-:Y:S01]  /*bde0*/  FMUL.FTZ R87, R87, R14.reuse ;  /* 0x0000000e57577220 */ /* 0x080fe20000410000 */
[----:B------:R2:W4:Y:S01]  /*bdf0*/  MUFU.EX2 R11, R174 ;  /* 0x000000ae000b7308 */ /* 0x0005220000000800 */
        /* <DEDUP_REMOVED lines=8> */
[----:B--2---:R-:W-:Y:S01]  /*be80*/  F2FP.F16.F32.PACK_AB R174, R10, R181 ;  /* 0x000000b50aae723e */ /* 0x004fe200000000ff */
[C---:B0-----:R-:W-:Y:S01]  /*be90*/  FADD.FTZ R20, R186.reuse, R13 ;  /* 0x0000000dba147221 */ /* 0x041fe20000010000 */
[----:B------:R-:W-:Y:S01]  /*bea0*/  F2FP.F16.F32.PACK_AB R161, R186, R9 ;  /* 0x00000009baa1723e */ /* 0x000fe200000000ff */
        /* <DEDUP_REMOVED lines=35> */
[----:B------:R-:W-:Y:S01]  /*c0e0*/  FMUL.FTZ R151, R151, R14 ;  /* 0x0000000e97977220 */ /* 0x000fe20000410000 */
[----:B------:R2:W4:Y:S01]  /*c0f0*/  MUFU.EX2 R169, R167 ;  /* 0x000000a700a97308 */ /* 0x0005220000000800 */
[----:B---3--:R-:W-:-:S07]  /*c100*/  FADD.FTZ R178, R182, R13 ;  /* 0x0000000db6b27221 */ /* 0x008fce0000010000 */
[----:B------:R-:W3:Y:S01]  /*c110*/  MUFU.EX2 R0, R187 ;  /* 0x000000bb00007308 */ /* 0x000ee20000000800 */
[C---:B0-----:R-:W-:Y:S01]  /*c120*/  FADD.FTZ R178, R183.reuse, R178 ;  /* 0x000000b2b7b27221 */ /* 0x041fe20000010000 */
[----:B--2---:R-:W-:-:S06]  /*c130*/  F2FP.F16.F32.PACK_AB R167, R183, R182 ;  /* 0x000000b6b7a7723e */ /* 0x004fcc00000000ff */
[----:B------:R-:W0:Y:S01]  /*c140*/  MUFU.EX2 R171, R190 ;  /* 0x000000be00ab7308 */ /* 0x000e220000000800 */
[----:B----4-:R-:W-:-:S07]  /*c150*/  FADD.FTZ R13, R169, R178 ;  /* 0x000000b2a90d7221 */ /* 0x010fce0000010000 */
[----:B------:R-:W2:Y:S01]  /*c160*/  MUFU.EX2 R20, R191 ;  /* 0x000000bf00147308 */ /* 0x000ea20000000800 */
[C---:B---3--:R-:W-:Y:S01]  /*c170*/  FADD.FTZ R178, R0.reuse, R13 ;  /* 0x0000000d00b27221 */ /* 0x048fe20000010000 */
[----:B------:R-:W-:-:S06]  /*c180*/  F2FP.F16.F32.PACK_AB R169, R0, R169 ;  /* 0x000000a900a9723e */ /* 0x000fcc00000000ff */
[----:B------:R-:W3:Y:S01]  /*c190*/  MUFU.EX2 R173, R194 ;  /* 0x000000c200ad7308 */ /* 0x000ee20000000800 */
[----:B0-----:R-:W-:-:S07]  /*c1a0*/  FADD.FTZ R13, R171, R178 ;  /* 0x000000b2ab0d7221 */ /* 0x001fce0000010000 */
[----:B------:R-:W0:Y:S01]  /*c1b0*/  MUFU.EX2 R176, R195 ;  /* 0x000000c300b07308 */ /* 0x000e220000000800 */
[C---:B--2---:R-:W-:Y:S01]  /*c1c0*/  FADD.FTZ R180, R20.reuse, R13 ;  /* 0x0000000d14b47221 */ /* 0x044fe20000010000 */
[----:B------:R-:W-:-:S06]  /*c1d0*/  F2FP.F16.F32.PACK_AB R171, R20, R171 ;  /* 0x000000ab14ab723e */ /* 0x000fcc00000000ff */
[----:B------:R-:W2:Y:S01]  /*c1e0*/  MUFU.EX2 R175, R198 ;  /* 0x000000c600af7308 */ /* 0x000ea20000000800 */
[----:B---3--:R-:W-:-:S07]  /*c1f0*/  FADD.FTZ R13, R173, R180 ;  /* 0x000000b4ad0d7221 */ /* 0x008fce0000010000 */
[----:B------:R-:W3:Y:S01]  /*c200*/  MUFU.EX2 R178, R189 ;  /* 0x000000bd00b27308 */ /* 0x000ee20000000800 */
[C---:B0-----:R-:W-:Y:S01]  /*c210*/  FADD.FTZ R8, R176.reuse, R13 ;  /* 0x0000000db0087221 */ /* 0x041fe20000010000 */
[----:B------:R-:W-:-:S03]  /*c220*/  F2FP.F16.F32.PACK_AB R173, R176, R173 ;  /* 0x000000adb0ad723e */ /* 0x000fc600000000ff */
[----:B--2---:R-:W-:-:S04]  /*c230*/  FADD.FTZ R9, R175, R8 ;  /* 0x00000008af097221 */ /* 0x004fc80000010000 */
[C---:B---3--:R-:W-:Y:S01]  /*c240*/  FADD.FTZ R0, R178.reuse, R9 ;  /* 0x00000009b2007221 */ /* 0x048fe20000010000 */
[----:B------:R-:W-:Y:S01]  /*c250*/  F2FP.F16.F32.PACK_AB R175, R178, R175 ;  /* 0x000000afb2af723e */ /* 0x000fe200000000ff */
[----:B------:R-:W-:Y:S06]  /*c260*/  @!P0 BRA `(.L_x_10982) ;  /* 0x0000000000048947 */ /* 0x000fec0003800000 */
[----:B------:R-:W-:Y:S01]  /*c270*/  BPT.TRAP 0x1 ;  /* 0x000000040000795c */ /* 0x000fe20000300000 */
.L_x_10982:
[----:B------:R0:W2:Y:S01]  /*c280*/  SYNCS.PHASECHK.TRANS64.TRYWAIT P1, [UR24+0x22850], R6 ;  /* 0x02285006ff0075a7 */ /* 0x0000a20008020158 */
[----:B------:R-:W-:Y:S05]  /*c290*/  @!P0 BRA `(.L_x_10983) ;  /* 0x0000000000048947 */ /* 0x000fea0003800000 */
[----:B------:R-:W-:Y:S01]  /*c2a0*/  BPT.TRAP 0x1 ;  /* 0x000000040000795c */ /* 0x000fe20000300000 */
.L_x_10983:
[----:B------:R-:W-:Y:S01]  /*c2b0*/  VIADD R8, R215, 0x8 ;  /* 0x00000008d7087836 */ /* 0x000fe20000000000 */
[----:B--2---:R-:W-:Y:S06]  /*c2c0*/  @P1 BRA `(.L_x_10984) ;  /* 0x0000000000081947 */ /* 0x004fec0003800000 */
[----:B------:R-:W2:Y:S02]  /*c2d0*/  SYNCS.PHASECHK.TRANS64.TRYWAIT P1, [UR24+0x22850], R6 ;  /* 0x02285006ff0075a7 */ /* 0x000ea40008020158 */
[----:B--2---:R-:W-:Y:S05]  /*c2e0*/  @!P1 BRA `(.L_x_10985) ;  /* 0x0000007800e09947 */ /* 0x004fea0003800000 */
.L_x_10984:
        /* <DEDUP_REMOVED lines=39> */
.L_x_10986:
[----:B------:R-:W-:Y:S01]  /*c560*/  UIADD3 UR24, UR24, 0x22860, URZ ;  /* 0x0002286018187890 */ /* 0x000fe2000fffe03f */
[C---:B------:R-:W-:Y:S01]  /*c570*/  ISETP.GT.AND P1, PT, R7.reuse, UR44, PT ;  /* 0x0000002c07007c0c */ /* 0x040fe2000bf24270 */
[----:B------:R-:W-:Y:S02]  /*c580*/  VIADD R7, R7, 0xffffffff ;  /* 0xffffffff07077836 */ /* 0x000fe40000000000 */
[----:B------:R-:W-:Y:S01]  /*c590*/  UPRMT UR24, UR7, 0x654, UR24 ;  /* 0x0000065407187896 */ /* 0x000fe20008000018 */
[----:B--2---:R-:W-:Y:S02]  /*c5a0*/  IMAD.MOV.U32 R9, RZ, RZ, R5 ;  /* 0x000000ffff097224 */ /* 0x004fe400078e0005 */
[----:B------:R-:W-:-:S06]  /*c5b0*/  IMAD.MOV.U32 R8, RZ, RZ, R4 ;  /* 0x000000ffff087224 */ /* 0x000fcc00078e0004 */
[----:B------:R-:W-:Y:S01]  /*c5c0*/  SYNCS.ARRIVE.TRANS64.RED.A1T0 RZ, [UR24], RZ ;  /* 0x000000ffffff79a7 */ /* 0x000fe20008100418 */
[----:B------:R-:W-:Y:S05]  /*c5d0*/  @P1 BRA `(.L_x_10987) ;  /* 0xffffffd000181947 */ /* 0x000fea000383ffff */
.L_x_10968:
[----:B------:R-:W3:Y:S01]  /*c5e0*/  SHFL.BFLY PT, R7, R2, 0x2, 0x1f ;  /* 0x0c401f0002077f89 */ /* 0x000ee200000e0000 */
[----:B------:R-:W-:Y:S01]  /*c5f0*/  IMAD.MOV.U32 R8, RZ, RZ, RZ ;  /* 0x000000ffff087224 */ /* 0x000fe200078e00ff */
[----:B------:R-:W-:Y:S01]  /*c600*/  UIADD3 UR38, UR38, 0x1, URZ ;  /* 0x0000000126267890 */ /* 0x000fe2000fffe03f */
[----:B------:R1:W-:Y:S06]  /*c610*/  BAR.ARV R3, 0x100 ;  /* 0x000400030000751d */ /* 0x0003ec0000002000 */
[----:B------:R-:W-:Y:S02]  /*c620*/  UISETP.NE.AND UP0, UPT, UR38, 0x2, UPT ;  /* 0x000000022600788c */ /* 0x000fe4000bf05270 */
[----:B------:R-:W-:Y:S06]  /*c630*/  BAR.ARV 0x8, 0x180 ;  /* 0x0206000000007b1d */ /* 0x000fec0000002000 */
[----:B-1----:R-:W-:Y:S01]  /*c640*/  IMAD.MOV.U32 R3, RZ, RZ, -0x800000 ;  /* 0xff800000ff037424 */ /* 0x002fe200078e00ff */
[----:B------:R-:W-:Y:S01]  /*c650*/  USEL UR4, URZ, 0x1, UP0 ;  /* 0x000000013f047887 */ /* 0x000fe20008000000 */
[----:B------:R-:W1:Y:S01]  /*c660*/  SHFL.BFLY PT, R9, R0, 0x2, 0x1f ;  /* 0x0c401f0000097f89 */ /* 0x000e6200000e0000 */
[----:B------:R-:W-:Y:S01]  /*c670*/  PLOP3.LUT P0, PT, PT, PT, PT, 0x8, 0x0 ;  /* 0x000000000000781c */ /* 0x000fe20003f0e170 */
[----:B------:R-:W-:Y:S01]  /*c680*/  UIADD3 UR36, UR36, 0x1, URZ ;  /* 0x0000000124247890 */ /* 0x000fe2000fffe03f */
[----:B---3--:R-:W-:Y:S01]  /*c690*/  FADD.FTZ R7, R7, R2 ;  /* 0x0000000207077221 */ /* 0x008fe20000010000 */
[----:B------:R-:W-:Y:S01]  /*c6a0*/  IMAD.MOV.U32 R2, RZ, RZ, -0x800000 ;  /* 0xff800000ff027424 */ /* 0x000fe200078e00ff */
[----:B------:R-:W-:-:S02]  /*c6b0*/  USEL UR38, UR38, URZ, UP0 ;  /* 0x0000003f26267287 */ /* 0x000fc40008000000 */
[----:B------:R-:W-:Y:S01]  /*c6c0*/  ULOP3.LUT UR37, UR37, UR4, URZ, 0x3c, !UPT ;  /* 0x0000000425257292 */ /* 0x000fe2000f8e3c3f */
[----:B0-2---:R-:W0:Y:S01]  /*c6d0*/  SHFL.BFLY PT, R6, R7, 0x1, 0x1f ;  /* 0x0c201f0007067f89 */ /* 0x005e2200000e0000 */
[----:B-1----:R-:W-:Y:S01]  /*c6e0*/  FADD.FTZ R9, R9, R0 ;  /* 0x0000000009097221 */ /* 0x002fe20000010000 */
[----:B------:R-:W-:Y:S02]  /*c6f0*/  IMAD.MOV.U32 R0, RZ, RZ, RZ ;  /* 0x000000ffff007224 */ /* 0x000fe400078e00ff */
[----:B0-----:R-:W-:Y:S01]  /*c700*/  FADD.FTZ R10, R7, R6 ;  /* 0x00000006070a7221 */ /* 0x001fe20000010000 */
[----:B------:R-:W-:Y:S01]  /*c710*/  IMAD.U32 R7, RZ, RZ, UR6 ;  /* 0x00000006ff077e24 */ /* 0x000fe2000f8e00ff */
[----:B------:R-:W0:Y:S03]  /*c720*/  SHFL.BFLY PT, R6, R9, 0x1, 0x1f ;  /* 0x0c201f0009067f89 */ /* 0x000e2600000e0000 */
[----:B------:R-:W-:-:S13]  /*c730*/  FSETP.NE.FTZ.AND P1, PT, R10, RZ, PT ;  /* 0x000000ff0a00720b */ /* 0x000fda0003f35000 */
[----:B------:R-:W1:Y:S01]  /*c740*/  @P1 MUFU.RCP R8, R10 ;  /* 0x0000000a00081308 */ /* 0x000e620000001000 */
[----:B------:R-:W-:Y:S01]  /*c750*/  @P1 FMUL.FTZ R7, R7, 0.69314718246459960938 ;  /* 0x3f31721807071820 */ /* 0x000fe20000410000 */
[----:B0-----:R-:W-:Y:S01]  /*c760*/  FADD.FTZ R11, R9, R6 ;  /* 0x00000006090b7221 */ /* 0x001fe20000010000 */
[----:B------:R-:W-:-:S05]  /*c770*/  IMAD.U32 R9, RZ, RZ, UR6 ;  /* 0x00000006ff097e24 */ /* 0x000fca000f8e00ff */
[----:B------:R-:W0:Y:S01]  /*c780*/  @P1 MUFU.LG2 R6, R10 ;  /* 0x0000000a00061308 */ /* 0x000e220000000c00 */
[----:B------:R-:W-:Y:S01]  /*c790*/  FSETP.NE.FTZ.AND P2, PT, R11, RZ, PT ;  /* 0x000000ff0b00720b */ /* 0x000fe20003f55000 */
        /* <DEDUP_REMOVED lines=64> */
[----:B------:R-:W1:Y:S01]  /*cba0*/  @P2 MUFU.RCP R0, R11 ;  /* 0x0000000b00002308 */ /* 0x000e620000001000 */
[----:B------:R-:W-:Y:S01]  /*cbb0*/  @P2 FMUL.FTZ R9, R9, 0.69314718246459960938 ;  /* 0x3f31721809092820 */ /* 0x000fe20000410000 */
[----:B0-----:R-:W-:-:S04]  /*cbc0*/  @P1 FMUL.FTZ R6, R6, 0.69314718246459960938 ;  /* 0x3f31721806061820 */ /* 0x001fc80000410000 */
[----:B------:R-:W-:Y:S02]  /*cbd0*/  @P1 FFMA.FTZ R3, R7, R4, R6 ;  /* 0x0000000407031223 */ /* 0x000fe40000010006 */
[----:B------:R-:W0:Y:S01]  /*cbe0*/  @P2 MUFU.LG2 R8, R11 ;  /* 0x0000000b00082308 */ /* 0x000e220000000c00 */
        /* <DEDUP_REMOVED lines=66> */
.L_x_10909:
        /* <DEDUP_REMOVED lines=10> */
[----:B------:R-:W1:Y:S01]  /*d0b0*/  LDC R205, c[0x0][0xbe8] ;  /* 0x0002fa00ffcd7b82 */ /* 0x000e620000000800 */
[----:B------:R-:W-:Y:S01]  /*d0c0*/  F2FP.F16.F32.PACK_AB R24, R25, R24 ;  /* 0x000000181918723e */ /* 0x000fe200000000ff */
[----:B------:R-:W-:Y:S01]  /*d0d0*/  USHF.R.S32.HI UR10, URZ, 0x1f, UR43 ;  /* 0x0000001f3f0a7899 */ /* 0x000fe2000801142b */
[----:B------:R-:W-:Y:S01]  /*d0e0*/  F2FP.F16.F32.PACK_AB R25, R27, R26 ;  /* 0x0000001a1b19723e */ /* 0x000fe200000000ff */
[----:B------:R-:W-:Y:S01]  /*d0f0*/  ULDC.64 UR8, c[0x0][0xb90] ;  /* 0x0002e40000087ab9 */ /* 0x000fe20000000a00 */
[----:B------:R-:W-:Y:S01]  /*d100*/  F2FP.F16.F32.PACK_AB R27, R31, R30 ;  /* 0x0000001e1f1b723e */ /* 0x000fe200000000ff */
[----:B------:R-:W-:Y:S01]  /*d110*/  UIMAD UR5, UR10, UR8, URZ ;  /* 0x000000080a0572a4 */ /* 0x000fe2000f8e023f */
[----:B------:R-:W-:Y:S01]  /*d120*/  F2FP.F16.F32.PACK_AB R26, R29, R28 ;  /* 0x0000001c1d1a723e */ /* 0x000fe200000000ff */
[----:B------:R-:W-:Y:S01]  /*d130*/  UIMAD.WIDE.U32 UR6, UR43, UR8, URZ ;  /* 0x000000082b0672a5 */ /* 0x000fe2000f8e003f */
[----:B------:R-:W-:Y:S01]  /*d140*/  F2FP.F16.F32.PACK_AB R136, R137, R136 ;  /* 0x000000888988723e */ /* 0x000fe200000000ff */
[----:B------:R-:W-:Y:S01]  /*d150*/  UIMAD UR5, UR43, UR9, UR5 ;  /* 0x000000092b0572a4 */ /* 0x000fe2000f8e0205 */
[----:B------:R-:W-:Y:S01]  /*d160*/  F2FP.F16.F32.PACK_AB R137, R128, R124 ;  /* 0x0000007c8089723e */ /* 0x000fe200000000ff */
[----:B------:R-:W-:Y:S01]  /*d170*/  USHF.R.S32.HI UR12, URZ, 0x1f, UR42 ;  /* 0x0000001f3f0c7899 */ /* 0x000fe2000801142a */
[----:B------:R-:W-:Y:S01]  /*d180*/  F2FP.F16.F32.PACK_AB R144, R145, R144 ;  /* 0x000000909190723e */ /* 0x000fe200000000ff */
[----:B------:R-:W-:Y:S01]  /*d190*/  ULDC.64 UR8, c[0x0][0xb98] ;  /* 0x0002e60000087ab9 */ /* 0x000fe20000000a00 */
[----:B------:R-:W-:Y:S01]  /*d1a0*/  UIADD3 UR7, UR7, UR5, URZ ;  /* 0x0000000507077290 */ /* 0x000fe2000fffe03f */
[----:B------:R-:W-:Y:S01]  /*d1b0*/  F2FP.F16.F32.PACK_AB R145, R167, R166 ;  /* 0x000000a6a791723e */ /* 0x000fe200000000ff */
[----:B------:R-:W-:-:S02]  /*d1c0*/  UIMAD UR5, UR12, UR8, URZ ;  /* 0x000000080c0572a4 */ /* 0x000fc4000f8e023f */
[----:B------:R-:W-:Y:S02]  /*d1d0*/  UIMAD.WIDE.U32 UR6, UR42, UR8, UR6 ;  /* 0x000000082a0672a5 */ /* 0x000fe4000f8e0006 */
[----:B------:R-:W-:-:S03]  /*d1e0*/  UIMAD UR5, UR42, UR9, UR5 ;  /* 0x000000092a0572a4 */ /* 0x000fc6000f8e0205 */
[----:B------:R-:W-:Y:S01]  /*d1f0*/  ULDC.64 UR8, c[0x0][0xae8] ;  /* 0x0002ba0000087ab9 */ /* 0x000fe20000000a00 */
[----:B------:R-:W-:Y:S02]  /*d200*/  MOV R160, R176 ;  /* 0x000000b000a07202 */ /* 0x000fe40000000f00 */
[----:B0-----:R-:W-:Y:S01]  /*d210*/  MOV R161, R5 ;  /* 0x0000000500a17202 */ /* 0x001fe20000000f00 */
[----:B------:R-:W-:Y:S02]  /*d220*/  IMAD R5, R203, 0x40, R19 ;  /* 0x00000040cb057824 */ /* 0x000fe400078e0213 */
[----:B------:R-:W-:-:S04]  /*d230*/  IMAD.WIDE R20, R208, 0x2, R160 ;  /* 0x00000002d0147825 */ /* 0x000fc800078e02a0 */
[----:B------:R-:W-:Y:S01]  /*d240*/  IMAD.WIDE R160, R5, 0x2, R160 ;  /* 0x0000000205a07825 */ /* 0x000fe200078e02a0 */
[C---:B------:R-:W-:Y:S02]  /*d250*/  IADD3 R109, P0, R20.reuse, 0x8060, RZ ;  /* 0x00008060146d7810 */ /* 0x040fe40007f1e0ff */
[C---:B------:R-:W-:Y:S02]  /*d260*/  IADD3 R113, P5, R20.reuse, 0xc020, RZ ;  /* 0x0000c02014717810 */ /* 0x040fe40007fbe0ff */
[----:B------:R-:W-:Y:S01]  /*d270*/  LOP3.LUT R12, R109, 0x380, RZ, 0xc0, !PT ;  /* 0x000003806d0c7812 */ /* 0x000fe200078ec0ff */
[--C-:B------:R-:W-:Y:S01]  /*d280*/  IMAD.X R13, RZ, RZ, R21.reuse, P0 ;  /* 0x000000ffff0d7224 */ /* 0x100fe200000e0615 */
[C---:B------:R-:W-:Y:S01]  /*d290*/  IADD3 R7, P3, R20.reuse, 0xc060, RZ ;  /* 0x0000c06014077810 */ /* 0x040fe20007f7e0ff */
[--C-:B------:R-:W-:Y:S01]  /*d2a0*/  IMAD.X R9, RZ, RZ, R21.reuse, P5 ;  /* 0x000000ffff097224 */ /* 0x100fe200028e0615 */
[----:B------:R-:W-:Y:S02]  /*d2b0*/  IADD3 R112, P2, R20, 0x8040, RZ ;  /* 0x0000804014707810 */ /* 0x000fe40007f5e0ff */
[----:B------:R-:W-:Y:S01]  /*d2c0*/  SHF.R.U64 R12, R12, 0x3, RZ ;  /* 0x000000030c0c7819 */ /* 0x000fe200000012ff */
[--C-:B------:R-:W-:Y:S01]  /*d2d0*/  IMAD.X R5, RZ, RZ, R21.reuse, P3 ;  /* 0x000000ffff057224 */ /* 0x100fe200018e0615 */
[----:B------:R-:W-:Y:S01]  /*d2e0*/  LOP3.LUT R8, R113, 0x380, RZ, 0xc0, !PT ;  /* 0x0000038071087812 */ /* 0x000fe200078ec0ff */
[----:B------:R-:W-:Y:S01]  /*d2f0*/  IMAD.X R139, RZ, RZ, R21, P2 ;  /* 0x000000ffff8b7224 */ /* 0x000fe200010e0615 */
[----:B------:R-:W-:-:S02]  /*d300*/  LOP3.LUT R4, R7, 0x380, RZ, 0xc0, !PT ;  /* 0x0000038007047812 */ /* 0x000fc400078ec0ff */
[----:B------:R-:W-:Y:S02]  /*d310*/  IADD3 R17, P2, R20, 0x4000, RZ ;  /* 0x0000400014117810 */ /* 0x000fe40007f5e0ff */
[----:B------:R-:W-:Y:S02]  /*d320*/  LOP3.LUT R12, R12, R109, RZ, 0x3c, !PT ;  /* 0x0000006d0c0c7212 */ /* 0x000fe400078e3cff */
[----:B------:R-:W-:Y:S01]  /*d330*/  SHF.R.U64 R8, R8, 0x3, RZ ;  /* 0x0000000308087819 */ /* 0x000fe200000012ff */
[----:B------:R-:W-:Y:S01]  /*d340*/  IMAD.X R135, RZ, RZ, R21, P2 ;  /* 0x000000ffff877224 */ /* 0x000fe200010e0615 */
[----:B------:R-:W-:Y:S02]  /*d350*/  LOP3.LUT R109, R112, 0x380, RZ, 0xc0, !PT ;  /* 0x00000380706d7812 */ /* 0x000fe400078ec0ff */
[----:B------:R-:W-:Y:S02]  /*d360*/  SHF.R.U64 R4, R4, 0x3, RZ ;  /* 0x0000000304047819 */ /* 0x000fe400000012ff */
[----:B------:R-:W-:-:S02]  /*d370*/  IADD3 R115, P4, R20, 0xc040, RZ ;  /* 0x0000c04014737810 */ /* 0x000fc40007f9e0ff */
[C---:B------:R-:W-:Y:S02]  /*d380*/  IADD3 R111, P6, R20.reuse, 0xc000, RZ ;  /* 0x0000c000146f7810 */ /* 0x040fe40007fde0ff */
[C---:B------:R-:W-:Y:S02]  /*d390*/  IADD3 R103, P1, R20.reuse, 0x20, RZ ;  /* 0x0000002014677810 */ /* 0x040fe40007f3e0ff */
[C---:B------:R-:W-:Y:S01]  /*d3a0*/  IADD3 R110, P3, R20.reuse, 0x8020, RZ ;  /* 0x00008020146e7810 */ /* 0x040fe20007f7e0ff */
[--C-:B------:R-:W-:Y:S01]  /*d3b0*/  IMAD.X R11, RZ, RZ, R21.reuse, P6 ;  /* 0x000000ffff0b7224 */ /* 0x100fe200030e0615 */
[----:B------:R-:W-:Y:S01]  /*d3c0*/  LOP3.LUT R163, R20, 0x380, RZ, 0xc0, !PT ;  /* 0x0000038014a37812 */ /* 0x000fe200078ec0ff */
[--C-:B------:R-:W-:Y:S01]  /*d3d0*/  IMAD.X R15, RZ, RZ, R21.reuse, P1 ;  /* 0x000000ffff0f7224 */ /* 0x100fe200008e0615 */
[----:B------:R-:W-:Y:S01]  /*d3e0*/  LOP3.LUT R8, R8, R113, RZ, 0x3c, !PT ;  /* 0x0000007108087212 */ /* 0x000fe200078e3cff */
[----:B------:R-:W-:Y:S01]  /*d3f0*/  IMAD.X R143, RZ, RZ, R21, P3 ;  /* 0x000000ffff8f7224 */ /* 0x000fe200018e0615 */
[----:B------:R-:W-:-:S02]  /*d400*/  SHF.R.U64 R109, R109, 0x3, RZ ;  /* 0x000000036d6d7819 */ /* 0x000fc400000012ff */
[----:B------:R-:W-:Y:S01]  /*d410*/  LOP3.LUT R4, R4, R7, RZ, 0x3c, !PT ;  /* 0x0000000704047212 */ /* 0x000fe200078e3cff */
[--C-:B------:R-:W-:Y:S01]  /*d420*/  IMAD.X R7, RZ, RZ, R21.reuse, P4 ;  /* 0x000000ffff077224 */ /* 0x100fe200020e0615 */
[----:B------:R-:W-:Y:S02]  /*d430*/  IADD3 R113, P2, R160, 0x7000, RZ ;  /* 0x00007000a0717810 */ /* 0x000fe40007f5e0ff */
        /* <DEDUP_REMOVED lines=12> */
[----:B------:R-:W-:Y:S01]  /*d500*/  LOP3.LUT R138, R109, R112, RZ, 0x3c, !PT ;  /* 0x000000706d8a7212 */ /* 0x000fe200078e3cff */
[----:B------:R-:W-:Y:S01]  /*d510*/  IMAD.X R159, RZ, RZ, R21, P3 ;  /* 0x000000ffff9f7224 */ /* 0x000fe200018e0615 */
[----:B------:R-:W-:-:S02]  /*d520*/  LOP3.LUT R112, R113, 0x380, RZ, 0xc0, !PT ;  /* 0x0000038071707812 */ /* 0x000fc400078ec0ff */
[----:B------:R-:W-:Y:S01]  /*d530*/  LOP3.LUT R162, R163, R20, RZ, 0x3c, !PT ;  /* 0x00000014a3a27212 */ /* 0x000fe200078e3cff */
[----:B------:R-:W-:Y:S01]  /*d540*/  IMAD.MOV.U32 R163, RZ, RZ, R21 ;  /* 0x000000ffffa37224 */ /* 0x000fe200078e0015 */
[----:B------:R-:W-:Y:S02]  /*d550*/  LOP3.LUT R21, R110, 0x380, RZ, 0xc0, !PT ;  /* 0x000003806e157812 */ /* 0x000fe400078ec0ff */
[----:B------:R-:W-:Y:S02]  /*d560*/  SHF.R.U64 R112, R112, 0x3, RZ ;  /* 0x0000000370707819 */ /* 0x000fe400000012ff */
[----:B------:R-:W-:Y:S02]  /*d570*/  LOP3.LUT R20, R107, 0x380, RZ, 0xc0, !PT ;  /* 0x000003806b147812 */ /* 0x000fe400078ec0ff */
[----:B------:R-:W-:Y:S02]  /*d580*/  SHF.R.U64 R21, R21, 0x3, RZ ;  /* 0x0000000315157819 */ /* 0x000fe400000012ff */
[----:B------:R-:W-:Y:S01]  /*d590*/  LOP3.LUT R112, R112, R113, RZ, 0x3c, !PT ;  /* 0x0000007170707212 */ /* 0x000fe200078e3cff */
[----:B------:R-:W-:Y:S01]  /*d5a0*/  IMAD.X R113, RZ, RZ, R161, P2 ;  /* 0x000000ffff717224 */ /* 0x000fe200010e06a1 */
[----:B------:R-:W-:-:S02]  /*d5b0*/  IADD3 R131, P2, R160, 0xe000, RZ ;  /* 0x0000e000a0837810 */ /* 0x000fc40007f5e0ff */
[----:B------:R-:W-:Y:S02]  /*d5c0*/  LOP3.LUT R14, R103, 0x380, RZ, 0xc0, !PT ;  /* 0x00000380670e7812 */ /* 0x000fe400078ec0ff */
[----:B------:R-:W-:Y:S02]  /*d5d0*/  SHF.R.U64 R20, R20, 0x3, RZ ;  /* 0x0000000314147819 */ /* 0x000fe400000012ff */
[----:B------:R-:W-:Y:S02]  /*d5e0*/  LOP3.LUT R142, R21, R110, RZ, 0x3c, !PT ;  /* 0x0000006e158e7212 */ /* 0x000fe400078e3cff */
[----:B------:R-:W-:Y:S02]  /*d5f0*/  LOP3.LUT R21, R104, 0x380, RZ, 0xc0, !PT ;  /* 0x0000038068157812 */ /* 0x000fe400078ec0ff */
[----:B------:R-:W-:Y:S02]  /*d600*/  LOP3.LUT R130, R131, 0x380, RZ, 0xc0, !PT ;  /* 0x0000038083827812 */ /* 0x000fe400078ec0ff */
[----:B------:R-:W-:-:S02]  /*d610*/  SHF.R.U64 R14, R14, 0x3, RZ ;  /* 0x000000030e0e7819 */ /* 0x000fc400000012ff */
[----:B------:R-:W-:Y:S02]  /*d620*/  LOP3.LUT R146, R20, R107, RZ, 0x3c, !PT ;  /* 0x0000006b14927212 */ /* 0x000fe400078e3cff */
[----:B------:R-:W-:Y:S02]  /*d630*/  LOP3.LUT R20, R105, 0x380, RZ, 0xc0, !PT ;  /* 0x0000038069147812 */ /* 0x000fe400078ec0ff */
[----:B------:R-:W-:Y:S02]  /*d640*/  SHF.R.U64 R21, R21, 0x3, RZ ;  /* 0x0000000315157819 */ /* 0x000fe400000012ff */
[----:B------:R-:W-:Y:S02]  /*d650*/  SHF.R.U64 R130, R130, 0x3, RZ ;  /* 0x0000000382827819 */ /* 0x000fe400000012ff */
[----:B------:R-:W-:Y:S02]  /*d660*/  LOP3.LUT R14, R14, R103, RZ, 0x3c, !PT ;  /* 0x000000670e0e7212 */ /* 0x000fe400078e3cff */
[----:B------:R-:W-:-:S02]  /*d670*/  LOP3.LUT R103, R106, 0x380, RZ, 0xc0, !PT ;  /* 0x000003806a677812 */ /* 0x000fc400078ec0ff */
[----:B------:R-:W-:Y:S02]  /*d680*/  SHF.R.U64 R20, R20, 0x3, RZ ;  /* 0x0000000314147819 */ /* 0x000fe400000012ff */
[----:B------:R-:W-:Y:S02]  /*d690*/  LOP3.LUT R156, R21, R104, RZ, 0x3c, !PT ;  /* 0x00000068159c7212 */ /* 0x000fe400078e3cff */
[----:B------:R-:W-:Y:S02]  /*d6a0*/  IADD3 R21, P3, R160, 0x1000, RZ ;  /* 0x00001000a0157810 */ /* 0x000fe40007f7e0ff */
[----:B------:R-:W-:Y:S01]  /*d6b0*/  LOP3.LUT R130, R130, R131, RZ, 0x3c, !PT ;  /* 0x0000008382827212 */ /* 0x000fe200078e3cff */
[----:B------:R-:W-:Y:S01]  /*d6c0*/  IMAD.X R131, RZ, RZ, R161, P2 ;  /* 0x000000ffff837224 */ /* 0x000fe200010e06a1 */
[----:B------:R-:W-:Y:S02]  /*d6d0*/  SHF.R.U64 R103, R103, 0x3, RZ ;  /* 0x0000000367677819 */ /* 0x000fe400000012ff */
[----:B------:R-:W-:-:S02]  /*d6e0*/  LOP3.LUT R152, R20, R105, RZ, 0x3c, !PT ;  /* 0x0000006914987212 */ /* 0x000fc400078e3cff */
[----:B-1----:R-:W-:Y:S02]  /*d6f0*/  ISETP.NE.AND P2, PT, R205, 0x1, PT ;  /* 0x00000001cd00780c */ /* 0x002fe40003f45270 */
[----:B------:R-:W-:Y:S02]  /*d700*/  LOP3.LUT R10, R111, 0x380, RZ, 0xc0, !PT ;  /* 0x000003806f0a7812 */ /* 0x000fe400078ec0ff */
[----:B------:R-:W-:Y:S02]  /*d710*/  LOP3.LUT R107, R108, 0x380, RZ, 0xc0, !PT ;  /* 0x000003806c6b7812 */ /* 0x000fe400078ec0ff */
[----:B------:R-:W-:Y:S02]  /*d720*/  IADD3 R104, P4, R160, 0x2000, RZ ;  /* 0x00002000a0687810 */ /* 0x000fe40007f9e0ff */
[----:B------:R-:W-:Y:S02]  /*d730*/  LOP3.LUT R105, R102, 0x380, RZ, 0xc0, !PT ;  /* 0x0000038066697812 */ /* 0x000fe400078ec0ff */
[----:B------:R-:W-:-:S02]  /*d740*/  LOP3.LUT R20, R21, 0x380, RZ, 0xc0, !PT ;  /* 0x0000038015147812 */ /* 0x000fc400078ec0ff */
[----:B------:R-:W-:Y:S02]  /*d750*/  LOP3.LUT R6, R115, 0x380, RZ, 0xc0, !PT ;  /* 0x0000038073067812 */ /* 0x000fe400078ec0ff */
[----:B------:R-:W-:Y:S02]  /*d760*/  LOP3.LUT R154, R103, R106, RZ, 0x3c, !PT ;  /* 0x0000006a679a7212 */ /* 0x000fe400078e3cff */
[----:B------:R-:W-:Y:S02]  /*d770*/  SHF.R.U64 R10, R10, 0x3, RZ ;  /* 0x000000030a0a7819 */ /* 0x000fe400000012ff */
[----:B------:R-:W-:Y:S02]  /*d780*/  SHF.R.U64 R107, R107, 0x3, RZ ;  /* 0x000000036b6b7819 */ /* 0x000fe400000012ff */
[----:B------:R-:W-:Y:S02]  /*d790*/  LOP3.LUT R106, R17, 0x380, RZ, 0xc0, !PT ;  /* 0x00000380116a7812 */ /* 0x000fe400078ec0ff */
[----:B------:R-:W-:-:S02]  /*d7a0*/  LOP3.LUT R103, R104, 0x380, RZ, 0xc0, !PT ;  /* 0x0000038068677812 */ /* 0x000fc400078ec0ff */
[----:B------:R-:W-:Y:S02]  /*d7b0*/  SHF.R.U64 R105, R105, 0x3, RZ ;  /* 0x0000000369697819 */ /* 0x000fe400000012ff */
[----:B------:R-:W-:Y:S02]  /*d7c0*/  SHF.R.U64 R20, R20, 0x3, RZ ;  /* 0x0000000314147819 */ /* 0x000fe400000012ff */
[----:B------:R-:W-:Y:S02]  /*d7d0*/  SHF.R.U64 R6, R6, 0x3, RZ ;  /* 0x0000000306067819 */ /* 0x000fe400000012ff */
[----:B------:R-:W-:Y:S02]  /*d7e0*/  LOP3.LUT R10, R10, R111, RZ, 0x3c, !PT ;  /* 0x0000006f0a0a7212 */ /* 0x000fe400078e3cff */
[----:B------:R-:W-:Y:S02]  /*d7f0*/  LOP3.LUT R150, R107, R108, RZ, 0x3c, !PT ;  /* 0x0000006c6b967212 */ /* 0x000fe400078e3cff */
[----:B------:R-:W-:-:S02]  /*d800*/  SHF.R.U64 R106, R106, 0x3, RZ ;  /* 0x000000036a6a7819 */ /* 0x000fc400000012ff */
[----:B------:R-:W-:Y:S02]  /*d810*/  SHF.R.U64 R103, R103, 0x3, RZ ;  /* 0x0000000367677819 */ /* 0x000fe400000012ff */
[----:B------:R-:W-:Y:S02]  /*d820*/  LOP3.LUT R158, R105, R102, RZ, 0x3c, !PT ;  /* 0x00000066699e7212 */ /* 0x000fe400078e3cff */
[----:B------:R-:W-:Y:S01]  /*d830*/  LOP3.LUT R20, R20, R21, RZ, 0x3c, !PT ;  /* 0x0000001514147212 */ /* 0x000fe200078e3cff */
[----:B------:R-:W-:Y:S01]  /*d840*/  IMAD.X R21, RZ, RZ, R161, P3 ;  /* 0x000000ffff157224 */ /* 0x000fe200018e06a1 */
[C---:B------:R-:W-:Y:S02]  /*d850*/  IADD3 R105, P5, R160.reuse, 0x3000, RZ ;  /* 0x00003000a0697810 */ /* 0x040fe40007fbe0ff */
[C---:B------:R-:W-:Y:S02]  /*d860*/  IADD3 R107, P6, R160.reuse, 0x4000, RZ ;  /* 0x00004000a06b7810 */ /* 0x040fe40007fde0ff */
[----:B------:R-:W-:-:S02]  /*d870*/  IADD3 R109, P0, R160, 0x5000, RZ ;  /* 0x00005000a06d7810 */ /* 0x000fc40007f1e0ff */
[----:B------:R-:W-:Y:S02]  /*d880*/  IADD3 R111, P1, R160, 0x6000, RZ ;  /* 0x00006000a06f7810 */ /* 0x000fe40007f3e0ff */
[----:B------:R-:W-:Y:S01]  /*d890*/  MOV R215, R162 ;  /* 0x000000a200d77202 */ /* 0x000fe20000000f00 */
[----:B------:R-:W-:Y:S01]  /*d8a0*/  BAR.SYNC.DEFER_BLOCKING 0x1, 0x100 ;  /* 0x0044000000007b1d */ /* 0x000fe20000010000 */
[----:B------:R-:W-:Y:S02]  /*d8b0*/  LOP3.LUT R6, R6, R115, RZ, 0x3c, !PT ;  /* 0x0000007306067212 */ /* 0x000fe400078e3cff */
[----:B------:R-:W-:Y:S02]  /*d8c0*/  MOV R163, R4 ;  /* 0x0000000400a37202 */ /* 0x000fe40000000f00 */
[----:B------:R-:W-:Y:S02]  /*d8d0*/  IADD3 R115, P3, R160, 0x8000, RZ ;  /* 0x00008000a0737810 */ /* 0x000fe40007f7e0ff */
[----:B------:R-:W-:-:S02]  /*d8e0*/  F2FP.F16.F32.PACK_AB R5, R35, R34 ;  /* 0x000000222305723e */ /* 0x000fc400000000ff */
[----:B------:R-:W-:Y:S01]  /*d8f0*/  LOP3.LUT R134, R106, R17, RZ, 0x3c, !PT ;  /* 0x000000116a867212 */ /* 0x000fe200078e3cff */
[----:B------:R-:W0:Y:S01]  /*d900*/  @P2 LDC R34, c[0x0][0xbec] ;  /* 0x0002fb00ff222b82 */ /* 0x000e220000000800 */
[----:B------:R-:W-:Y:S01]  /*d910*/  LOP3.LUT R102, R103, R104, RZ, 0x3c, !PT ;  /* 0x0000006867667212 */ /* 0x000fe200078e3cff */
[----:B------:R-:W-:Y:S01]  /*d920*/  IMAD.X R103, RZ, RZ, R161, P4 ;  /* 0x000000ffff677224 */ /* 0x000fe200020e06a1 */
[----:B------:R-:W-:Y:S02]  /*d930*/  LOP3.LUT R104, R105, 0x380, RZ, 0xc0, !PT ;  /* 0x0000038069687812 */ /* 0x000fe400078ec0ff */
[----:B------:R-:W-:Y:S02]  /*d940*/  LOP3.LUT R106, R107, 0x380, RZ, 0xc0, !PT ;  /* 0x000003806b6a7812 */ /* 0x000fe400078ec0ff */
[----:B------:R-:W-:Y:S01]  /*d950*/  LOP3.LUT R108, R109, 0x380, RZ, 0xc0, !PT ;  /* 0x000003806d6c7812 */ /* 0x000fe200078ec0ff */
[----:B------:R-:W1:Y:S01]  /*d960*/  @P2 LDC R35, c[0x0][0xbf0] ;  /* 0x0002fc00ff232b82 */ /* 0x000e620000000800 */
[----:B------:R-:W-:-:S02]  /*d970*/  LOP3.LUT R110, R111, 0x380, RZ, 0xc0, !PT ;  /* 0x000003806f6e7812 */ /* 0x000fc400078ec0ff */
[----:B------:R-:W-:Y:S02]  /*d980*/  LOP3.LUT R114, R115, 0x380, RZ, 0xc0, !PT ;  /* 0x0000038073727812 */ /* 0x000fe400078ec0ff */
[----:B------:R-:W-:Y:S01]  /*d990*/  SHF.R.U64 R104, R104, 0x3, RZ ;  /* 0x0000000368687819 */ /* 0x000fe200000012ff */
[----:B------:R2:W-:Y:S01]  /*d9a0*/  STSM.16.M88.4 [R215], R24 ;  /* 0x00000018d7007844 */ /* 0x0005e20000000200 */
[----:B------:R-:W-:Y:S02]  /*d9b0*/  SHF.R.U64 R106, R106, 0x3, RZ ;  /* 0x000000036a6a7819 */ /* 0x000fe400000012ff */
[----:B------:R-:W-:Y:S02]  /*d9c0*/  SHF.R.U64 R108, R108, 0x3, RZ ;  /* 0x000000036c6c7819 */ /* 0x000fe400000012ff */
[----:B------:R-:W-:Y:S02]  /*d9d0*/  SHF.R.U64 R110, R110, 0x3, RZ ;  /* 0x000000036e6e7819 */ /* 0x000fe400000012ff */
[----:B------:R-:W-:-:S02]  /*d9e0*/  SHF.R.U64 R114, R114, 0x3, RZ ;  /* 0x0000000372727819 */ /* 0x000fc400000012ff */
        /* <DEDUP_REMOVED lines=8> */
[C---:B------:R-:W-:Y:S02]  /*da70*/  IADD3 R117, P4, R160.reuse, 0x9000, RZ ;  /* 0x00009000a0757810 */ /* 0x040fe40007f9e0ff */
[----:B------:R-:W-:-:S02]  /*da80*/  IADD3 R119, P5, R160, 0xa000, RZ ;  /* 0x0000a000a0777810 */ /* 0x000fc40007fbe0ff */
[----:B------:R-:W-:Y:S01]  /*da90*/  LOP3.LUT R114, R114, R115, RZ, 0x3c, !PT ;  /* 0x0000007372727212 */ /* 0x000fe200078e3cff */
[----:B------:R-:W-:Y:S01]  /*daa0*/  IMAD.X R115, RZ, RZ, R161, P3 ;  /* 0x000000ffff737224 */ /* 0x000fe200018e06a1 */
        /* <DEDUP_REMOVED lines=12> */
[----:B------:R-:W-:Y:S02]  /*db70*/  MOV R162, R6 ;  /* 0x0000000600a27202 */ /* 0x000fe40000000f00 */
[----:B------:R-:W-:Y:S02]  /*db80*/  SHF.R.U64 R116, R116, 0x3, RZ ;  /* 0x0000000374747819 */ /* 0x000fe400000012ff */
[----:B------:R-:W-:Y:S02]  /*db90*/  SHF.R.U64 R118, R118, 0x3, RZ ;  /* 0x0000000376767819 */ /* 0x000fe400000012ff */
[----:B------:R-:W-:Y:S02]  /*dba0*/  SHF.R.U64 R120, R120, 0x3, RZ ;  /* 0x0000000378787819 */ /* 0x000fe400000012ff */
[----:B------:R-:W-:Y:S02]  /*dbb0*/  SHF.R.U64 R122, R122, 0x3, RZ ;  /* 0x000000037a7a7819 */ /* 0x000fe400000012ff */
[----:B------:R-:W-:-:S02]  /*dbc0*/  SHF.R.U64 R126, R126, 0x3, RZ ;  /* 0x000000037e7e7819 */ /* 0x000fc400000012ff */
[----:B------:R-:W-:Y:S02]  /*dbd0*/  SHF.R.U64 R29, R29, 0x3, RZ ;  /* 0x000000031d1d7819 */ /* 0x000fe400000012ff */
[----:B------:R-:W-:Y:S01]  /*dbe0*/  F2FP.F16.F32.PACK_AB R6, R37, R175 ;  /* 0x000000af2506723e */ /* 0x000fe200000000ff */
[----:B------:R-:W-:Y:S01]  /*dbf0*/  VIADD R37, R22, UR41 ;  /* 0x0000002916257c36 */ /* 0x000fe20008000000 */
        /* <DEDUP_REMOVED lines=14> */
[----:B0-----:R-:W-:Y:S01]  /*dce0*/  @P2 IMAD.HI.U32 R34, R37, R34, RZ ;  /* 0x0000002225222227 */ /* 0x001fe200078e00ff */
[----:B------:R-:W-:-:S02]  /*dcf0*/  MOV R161, R8 ;  /* 0x0000000800a17202 */ /* 0x000fc40000000f00 */
[----:B------:R-:W-:Y:S02]  /*dd00*/  MOV R160, R10 ;  /* 0x0000000a00a07202 */ /* 0x000fe40000000f00 */
[----:B------:R-:W-:Y:S02]  /*dd10*/  MOV R214, R14 ;  /* 0x0000000e00d67202 */ /* 0x000fe40000000f00 */
[----:B------:R-:W-:Y:S01]  /*dd20*/  F2FP.F16.F32.PACK_AB R4, R33, R174 ;  /* 0x000000ae2104723e */ /* 0x000fe200000000ff */
[----:B------:R-:W-:Y:S01]  /*dd30*/  IMAD.MOV.U32 R33, RZ, RZ, R37 ;  /* 0x000000ffff217224 */ /* 0x000fe200078e0025 */
        /* <DEDUP_REMOVED lines=10> */
[----:B------:R3:W-:Y:S01]  /*dde0*/  STSM.16.M88.4 [R152], R8 ;  /* 0x0000000898007844 */ /* 0x0007e20000000200 */
[----:B------:R-:W-:-:S02]  /*ddf0*/  F2FP.F16.F32.PACK_AB R13, R51, R50 ;  /* 0x00000032330d723e */ /* 0x000fc400000000ff */
[----:B------:R-:W-:Y:S02]  /*de00*/  F2FP.F16.F32.PACK_AB R14, R53, R180 ;  /* 0x000000b4350e723e */ /* 0x000fe400000000ff */
[----:B------:R-:W-:Y:S02]  /*de10*/  F2FP.F16.F32.PACK_AB R15, R55, R54 ;  /* 0x00000036370f723e */ /* 0x000fe400000000ff */
[----:B------:R-:W-:Y:S02]  /*de20*/  MOV R134, R134 ;  /* 0x0000008600867202 */ /* 0x000fe40000000f00 */
[----:B--2---:R-:W-:Y:S01]  /*de30*/  F2FP.F16.F32.PACK_AB R24, R57, R181 ;  /* 0x000000b53918723e */ /* 0x004fe200000000ff */
[----:B------:R-:W-:Y:S01]  /*de40*/  STSM.16.M88.4 [R158], R12 ;  /* 0x0000000c9e007844 */ /* 0x000fe20000000200 */
[----:B------:R-:W-:Y:S02]  /*de50*/  F2FP.F16.F32.PACK_AB R25, R59, R58 ;  /* 0x0000003a3b19723e */ /* 0x000fe400000000ff */
[----:B------:R-:W-:-:S02]  /*de60*/  F2FP.F16.F32.PACK_AB R26, R61, R182 ;  /* 0x000000b63d1a723e */ /* 0x000fc400000000ff */
[----:B------:R-:W-:Y:S02]  /*de70*/  F2FP.F16.F32.PACK_AB R27, R63, R62 ;  /* 0x0000003e3f1b723e */ /* 0x000fe400000000ff */
[----:B-1----:R-:W-:Y:S02]  /*de80*/  @P2 SHF.R.U32.HI R33, RZ, R35, R34 ;  /* 0x00000023ff212219 */ /* 0x002fe40000011622 */
[----:B------:R-:W-:Y:S01]  /*de90*/  MOV R156, R156 ;  /* 0x0000009c009c7202 */ /* 0x000fe20000000f00 */
[----:B------:R1:W-:Y:S01]  /*dea0*/  STSM.16.M88.4 [R134], R24 ;  /* 0x0000001886007844 */ /* 0x0003e20000000200 */
[----:B0-----:R-:W-:Y:S02]  /*deb0*/  F2FP.F16.F32.PACK_AB R4, R65, R183 ;  /* 0x000000b74104723e */ /* 0x001fe400000000ff */
[----:B------:R-:W-:Y:S02]  /*dec0*/  F2FP.F16.F32.PACK_AB R5, R67, R66 ;  /* 0x000000424305723e */ /* 0x000fe400000000ff */
[----:B------:R-:W-:-:S02]  /*ded0*/  F2FP.F16.F32.PACK_AB R6, R69, R184 ;  /* 0x000000b84506723e */ /* 0x000fc400000000ff */
[----:B------:R-:W-:Y:S02]  /*dee0*/  F2FP.F16.F32.PACK_AB R7, R71, R70 ;  /* 0x000000464707723e */ /* 0x000fe400000000ff */
[----:B------:R-:W-:Y:S02]  /*def0*/  MOV R154, R154 ;  /* 0x0000009a009a7202 */ /* 0x000fe40000000f00 */
[----:B---3--:R-:W-:Y:S01]  /*df00*/  F2FP.F16.F32.PACK_AB R8, R73, R185 ;  /* 0x000000b94908723e */ /* 0x008fe200000000ff */
[----:B------:R-:W-:Y:S01]  /*df10*/  STSM.16.M88.4 [R156], R4 ;  /* 0x000000049c007844 */ /* 0x000fe20000000200 */
[----:B------:R-:W-:Y:S02]  /*df20*/  F2FP.F16.F32.PACK_AB R9, R75, R74 ;  /* 0x0000004a4b09723e */ /* 0x000fe400000000ff */
[----:B------:R-:W-:Y:S01]  /*df30*/  F2FP.F16.F32.PACK_AB R10, R77, R186 ;  /* 0x000000ba4d0a723e */ /* 0x000fe200000000ff */
[----:B-1----:R-:W-:Y:S01]  /*df40*/  IMAD.MOV R24, RZ, RZ, -R33 ;  /* 0x000000ffff187224 */ /* 0x002fe200078e0a21 */
[----:B------:R-:W-:-:S02]  /*df50*/  F2FP.F16.F32.PACK_AB R11, R79, R78 ;  /* 0x0000004e4f0b723e */ /* 0x000fc400000000ff */
[----:B------:R-:W-:Y:S01]  /*df60*/  MOV R150, R150 ;  /* 0x0000009600967202 */ /* 0x000fe20000000f00 */
[----:B------:R-:W-:Y:S01]  /*df70*/  IMAD R35, R205, R24, R37 ;  /* 0x00000018cd237224 */ /* 0x000fe200078e0225 */
[----:B------:R-:W-:Y:S01]  /*df80*/  F2FP.F16.F32.PACK_AB R12, R81, R187 ;  /* 0x000000bb510c723e */ /* 0x000fe200000000ff */
[----:B------:R0:W-:Y:S01]  /*df90*/  STSM.16.M88.4 [R154], R8 ;  /* 0x000000089a007844 */ /* 0x0001e20000000200 */
[----:B------:R-:W-:Y:S02]  /*dfa0*/  F2FP.F16.F32.PACK_AB R13, R83, R82 ;  /* 0x00000052530d723e */ /* 0x000fe400000000ff */
[----:B------:R-:W-:Y:S02]  /*dfb0*/  F2FP.F16.F32.PACK_AB R14, R85, R188 ;  /* 0x000000bc550e723e */ /* 0x000fe400000000ff */
[----:B------:R-:W-:Y:S02]  /*dfc0*/  F2FP.F16.F32.PACK_AB R15, R87, R86 ;  /* 0x00000056570f723e */ /* 0x000fe400000000ff */
[----:B------:R-:W-:-:S02]  /*dfd0*/  MOV R146, R146 ;  /* 0x0000009200927202 */ /* 0x000fc40000000f00 */
[----:B------:R-:W-:Y:S01]  /*dfe0*/  F2FP.F16.F32.PACK_AB R24, R89, R189 ;  /* 0x000000bd5918723e */ /* 0x000fe200000000ff */
[----:B------:R1:W-:Y:S01]  /*dff0*/  STSM.16.M88.4 [R150], R12 ;  /* 0x0000000c96007844 */ /* 0x0003e20000000200 */
[----:B------:R-:W-:Y:S02]  /*e000*/  F2FP.F16.F32.PACK_AB R25, R91, R90 ;  /* 0x0000005a5b19723e */ /* 0x000fe400000000ff */
[----:B------:R-:W-:Y:S02]  /*e010*/  F2FP.F16.F32.PACK_AB R26, R93, R190 ;  /* 0x000000be5d1a723e */ /* 0x000fe400000000ff */
[----:B------:R-:W-:Y:S01]  /*e020*/  F2FP.F16.F32.PACK_AB R27, R95, R94 ;  /* 0x0000005e5f1b723e */ /* 0x000fe200000000ff */
[----:B0-----:R-:W-:Y:S01]  /*e030*/  IMAD.U32 R10, RZ, RZ, UR5 ;  /* 0x00000005ff0a7e24 */ /* 0x001fe2000f8e00ff */
[----:B------:R-:W-:Y:S01]  /*e040*/  SHF.R.S32.HI R9, RZ, 0x1f, R33 ;  /* 0x0000001fff097819 */ /* 0x000fe20000011421 */
[----:B------:R-:W-:Y:S01]  /*e050*/  ULDC UR5, c[0x0][0xa88] ;  /* 0x0002a20000057ab9 */ /* 0x000fe20000000800 */
[----:B------:R-:W-:Y:S01]  /*e060*/  SHF.R.S32.HI R8, RZ, 0x1f, R35 ;  /* 0x0000001fff087819 */ /* 0x000fe20000011423 */
[----:B------:R0:W-:Y:S01]  /*e070*/  STSM.16.M88.4 [R146], R24 ;  /* 0x0000001892007844 */ /* 0x0001e20000000200 */
[----:B------:R-:W-:-:S02]  /*e080*/  MOV R142, R142 ;  /* 0x0000008e008e7202 */ /* 0x000fc40000000f00 */
[----:B------:R-:W-:Y:S02]  /*e090*/  F2FP.F16.F32.PACK_AB R4, R97, R191 ;  /* 0x000000bf6104723e */ /* 0x000fe400000000ff */
[----:B------:R-:W-:Y:S01]  /*e0a0*/  F2FP.F16.F32.PACK_AB R5, R99, R98 ;  /* 0x000000626305723e */ /* 0x000fe200000000ff */
[----:B-1----:R-:W-:Y:S01]  /*e0b0*/  VIADD R15, R207, UR41 ;  /* 0x00000029cf0f7c36 */ /* 0x002fe20008000000 */
[----:B------:R-:W-:Y:S02]  /*e0c0*/  IADD3 R12, P0, R33, UR6, RZ ;  /* 0x00000006210c7c10 */ /* 0x000fe4000ff1e0ff */
[----:B------:R-:W-:Y:S02]  /*e0d0*/  F2FP.F16.F32.PACK_AB R6, R101, R192 ;  /* 0x000000c06506723e */ /* 0x000fe400000000ff */
[----:B------:R-:W-:Y:S01]  /*e0e0*/  IADD3.X R13, R9, UR7, R10, P0, !PT ;  /* 0x00000007090d7c10 */ /* 0x000fe200087fe40a */
[----:B------:R-:W-:Y:S01]  /*e0f0*/  ULDC.64 UR6, c[0x0][0xb88] ;  /* 0x0002e20000067ab9 */ /* 0x000fe20000000a00 */
[----:B------:R-:W-:Y:S01]  /*e100*/  F2FP.F16.F32.PACK_AB R7, R36, R32 ;  /* 0x000000202407723e */ /* 0x000fe200000000ff */
[----:B------:R-:W-:Y:S01]  /*e110*/  IMAD R8, R8, UR6, RZ ;  /* 0x0000000608087c24 */ /* 0x000fe2000f8e02ff */
[----:B------:R-:W-:Y:S01]  /*e120*/  F2FP.F16.F32.PACK_AB R11, R52, R48 ;  /* 0x00000030340b723e */ /* 0x000fe200000000ff */
[C---:B------:R-:W-:Y:S01]  /*e130*/  IMAD.WIDE.U32 R12, R35.reuse, UR6, R12 ;  /* 0x00000006230c7c25 */ /* 0x040fe2000f8e000c */
[----:B------:R-:W-:Y:S01]  /*e140*/  LOP3.LUT P0, RZ, R204, 0x3, RZ, 0xc0, !PT ;  /* 0x00000003ccff7812 */ /* 0x000fe2000780c0ff */
[----:B------:R1:W-:Y:S01]  /*e150*/  STSM.16.M88.4 [R142], R4 ;  /* 0x000000048e007844 */ /* 0x0003e20000000200 */
[----:B------:R-:W-:Y:S01]  /*e160*/  MOV R138, R138 ;  /* 0x0000008a008a7202 */ /* 0x000fe20000000f00 */
[----:B------:R-:W-:Y:S01]  /*e170*/  IMAD R35, R35, UR7, R8 ;  /* 0x0000000723237c24 */ /* 0x000fe2000f8e0208 */
[----:B------:R-:W-:Y:S01]  /*e180*/  ULDC.64 UR6, c[0x0][0xb50] ;  /* 0x0002d40000067ab9 */ /* 0x000fe20000000a00 */
[----:B------:R-:W-:Y:S01]  /*e190*/  IMAD R52, R205, UR5, RZ ;  /* 0x00000005cd347c24 */ /* 0x000fe2000f8e02ff */
[----:B------:R-:W-:-:S02]  /*e1a0*/  F2FP.F16.F32.PACK_AB R8, R169, R193 ;  /* 0x000000c1a908723e */ /* 0x000fc400000000ff */
[----:B------:R-:W-:Y:S02]  /*e1b0*/  F2FP.F16.F32.PACK_AB R9, R44, R40 ;  /* 0x000000282c09723e */ /* 0x000fe400000000ff */
[----:B------:R-:W-:Y:S02]  /*e1c0*/  F2FP.F16.F32.PACK_AB R10, R170, R194 ;  /* 0x000000c2aa0a723e */ /* 0x000fe400000000ff */
[----:B0-----:R-:W-:Y:S02]  /*e1d0*/  LEA R24, P3, R12, UR6, 0x2 ;  /* 0x000000060c187c11 */ /* 0x001fe4000f8610ff */
[----:B------:R-:W-:Y:S01]  /*e1e0*/  ISETP.GE.OR P1, PT, R15, R52, P0 ;  /* 0x000000340f00720c */ /* 0x000fe20000726670 */
[----:B------:R0:W-:Y:S01]  /*e1f0*/  STSM.16.M88.4 [R138], R8 ;  /* 0x000000088a007844 */ /* 0x0001e20000000200 */
[----:B------:R-:W-:Y:S01]  /*e200*/  F2FP.F16.F32.PACK_AB R14, R133, R132 ;  /* 0x00000084850e723e */ /* 0x000fe200000000ff */
[----:B-1----:R-:W-:Y:S01]  /*e210*/  VIADD R5, R15, 0x8 ;  /* 0x000000080f057836 */ /* 0x002fe20000000000 */
[----:B------:R-:W-:Y:S01]  /*e220*/  F2FP.F16.F32.PACK_AB R4, R171, R195 ;  /* 0x000000c3ab04723e */ /* 0x000fe200000000ff */
[----:B------:R-:W-:Y:S01]  /*e230*/  IMAD.IADD R7, R13, 0x1, R35 ;  /* 0x000000010d077824 */ /* 0x000fe200078e0223 */
[----:B------:R-:W-:Y:S01]  /*e240*/  F2FP.F16.F32.PACK_AB R6, R172, R196 ;  /* 0x000000c4ac06723e */ /* 0x000fe200000000ff */
[----:B------:R-:W-:Y:S01]  /*e250*/  SHFL.IDX PT, R44, R24, RZ, 0x1c1f ;  /* 0x001c1fff182c7589 */ /* 0x000fe200000e0000 */
[----:B------:R-:W-:-:S02]  /*e260*/  ISETP.GE.OR P0, PT, R5, R52, P0 ;  /* 0x000000340500720c */ /* 0x000fc40000706670 */
[----:B------:R-:W-:Y:S01]  /*e270*/  LEA.HI.X R25, R12, UR7, R7, 0x2, P3 ;  /* 0x000000070c197c11 */ /* 0x000fe200098f1407 */
[----:B------:R-:W-:Y:S01]  /*e280*/  SHFL.IDX PT, R46, R24, 0x1, 0x1c1f ;  /* 0x003c1f00182e7f89 */ /* 0x000fe200000e0000 */
[----:B------:R-:W-:Y:S02]  /*e290*/  F2FP.F16.F32.PACK_AB R5, R60, R56 ;  /* 0x000000383c05723e */ /* 0x000fe400000000ff */
[----:B------:R-:W-:Y:S01]  /*e2a0*/  F2FP.F16.F32.PACK_AB R7, R68, R64 ;  /* 0x000000404407723e */ /* 0x000fe200000000ff */
[----:B------:R-:W1:Y:S01]  /*e2b0*/  SHFL.IDX PT, R45, R25, RZ, 0x1c1f ;  /* 0x001c1fff192d7589 */ /* 0x000e6200000e0000 */
[----:B------:R-:W-:Y:S02]  /*e2c0*/  F2FP.F16.F32.PACK_AB R12, R129, R199 ;  /* 0x000000c7810c723e */ /* 0x000fe400000000ff */
[----:B0-----:R-:W-:Y:S01]  /*e2d0*/  F2FP.F16.F32.PACK_AB R8, R173, R197 ;  /* 0x000000c5ad08723e */ /* 0x001fe200000000ff */
[----:B------:R-:W-:Y:S01]  /*e2e0*/  STSM.16.M88.4 [R17], R4 ;  /* 0x0000000411007844 */ /* 0x000fe20000000200 */
[----:B------:R-:W-:-:S02]  /*e2f0*/  F2FP.F16.F32.PACK_AB R9, R76, R72 ;  /* 0x000000484c09723e */ /* 0x000fc400000000ff */
[----:B------:R-:W-:Y:S01]  /*e300*/  F2FP.F16.F32.PACK_AB R10, R125, R198 ;  /* 0x000000c67d0a723e */ /* 0x000fe200000000ff */
[----:B------:R-:W0:Y:S01]  /*e310*/  SHFL.IDX PT, R47, R25, 0x1, 0x1c1f ;  /* 0x003c1f00192f7f89 */ /* 0x000e2200000e0000 */
[----:B------:R-:W-:Y:S02]  /*e320*/  F2FP.F16.F32.PACK_AB R11, R84, R80 ;  /* 0x00000050540b723e */ /* 0x000fe400000000ff */
[----:B------:R-:W-:Y:S02]  /*e330*/  F2FP.F16.F32.PACK_AB R13, R92, R88 ;  /* 0x000000585c0d723e */ /* 0x000fe400000000ff */
[----:B------:R-:W-:Y:S01]  /*e340*/  F2FP.F16.F32.PACK_AB R15, R100, R96 ;  /* 0x00000060640f723e */ /* 0x000fe200000000ff */
[----:B------:R-:W-:Y:S01]  /*e350*/  STSM.16.M88.4 [R160], R8 ;  /* 0x00000008a0007844 */ /* 0x000fe20000000200 */
[----:B------:R-:W-:Y:S02]  /*e360*/  F2FP.F16.F32.PACK_AB R138, R141, R140 ;  /* 0x0000008c8d8a723e */ /* 0x000fe400000000ff */
[----:B------:R-:W-:Y:S01]  /*e370*/  F2FP.F16.F32.PACK_AB R139, R165, R164 ;  /* 0x000000a4a58b723e */ /* 0x000fe200000000ff */
[----:B------:R-:W-:Y:S01]  /*e380*/  STSM.16.M88.4 [R161], R12 ;  /* 0x0000000ca1007844 */ /* 0x000fe20000000200 */
[----:B------:R-:W-:-:S02]  /*e390*/  F2FP.F16.F32.PACK_AB R146, R149, R148 ;  /* 0x000000949592723e */ /* 0x000fc400000000ff */
[----:B------:R-:W-:Y:S01]  /*e3a0*/  F2FP.F16.F32.PACK_AB R147, R0, R168 ;  /* 0x000000a80093723e */ /* 0x000fe200000000ff */
[----:B------:R-:W-:Y:S04]  /*e3b0*/  STSM.16.M88.4 [R162], R136 ;  /* 0x00000088a2007844 */ /* 0x000fe80000000200 */
[----:B------:R-:W-:Y:S01]  /*e3c0*/  STSM.16.M88.4 [R163], R144 ;  /* 0x00000090a3007844 */ /* 0x000fe20000000200 */
[----:B------:R-:W-:Y:S01]  /*e3d0*/  BAR.SYNC.DEFER_BLOCKING 0x1, 0x100 ;  /* 0x0044000000007b1d */ /* 0x000fe20000010000 */
[----:B------:R-:W-:Y:S01]  /*e3e0*/  IMAD R0, R202, 0x20, R203 ;  /* 0x00000020ca007824 */ /* 0x000fe200078e02cb */
[----:B------:R-:W-:-:S04]  /*e3f0*/  UIMAD UR5, UR10, UR8, URZ ;  /* 0x000000080a0572a4 */ /* 0x000fc8000f8e023f */
[----:B-1----:R1:W-:Y:S01]  /*e400*/  @!P1 ST.E desc[UR46][R44.64], R3 ;  /* 0x000000032c009985 */ /* 0x0023e2000c10192e */
[----:B------:R-:W-:Y:S01]  /*e410*/  UIMAD.WIDE.U32 UR6, UR43, UR8, URZ ;  /* 0x000000082b0672a5 */ /* 0x000fe2000f8e003f */
[----:B------:R-:W-:Y:S02]  /*e420*/  ULDC.64 UR10, c[0x0][0xaf0] ;  /* 0x0002bc00000a7ab9 */ /* 0x000fe40000000a00 */
[----:B0-----:R0:W-:Y:S01]  /*e430*/  @!P0 ST.E desc[UR46][R46.64], R2 ;  /* 0x000000022e008985 */ /* 0x0011e2000c10192e */
[----:B------:R-:W-:-:S03]  /*e440*/  UIMAD UR5, UR43, UR9, UR5 ;  /* 0x000000092b0572a4 */ /* 0x000fc6000f8e0205 */
[----:B------:R2:W5:Y:S01]  /*e450*/  LD.E.128 R32, desc[UR46][R20.64] ;  /* 0x0000002e14207980 */ /* 0x000562000c101d00 */
[----:B-1----:R-:W1:Y:S01]  /*e460*/  @P2 LDC R3, c[0x0][0xbf0] ;  /* 0x0002fc00ff032b82 */ /* 0x002e620000000800 */
[----:B------:R-:W-:Y:S02]  /*e470*/  UIMAD UR8, UR12, UR10, URZ ;  /* 0x0000000a0c0872a4 */ /* 0x000fe4000f8e023f */
[----:B------:R3:W5:Y:S05]  /*e480*/  LD.E.128 R24, desc[UR46][R28.64] ;  /* 0x0000002e1c187980 */ /* 0x00076a000c101d00 */
[----:B0-----:R-:W0:Y:S01]  /*e490*/  @P2 LDC R2, c[0x0][0xbec] ;  /* 0x0002fb00ff022b82 */ /* 0x001e220000000800 */
[----:B--2---:R-:W-:Y:S01]  /*e4a0*/  VIADD R21, R0, UR41 ;  /* 0x0000002900157c36 */ /* 0x004fe20008000000 */
[----:B------:R-:W-:Y:S01]  /*e4b0*/  UIADD3 UR7, UR7, UR5, URZ ;  /* 0x0000000507077290 */ /* 0x000fe2000fffe03f */
[----:B------:R-:W5:Y:S01]  /*e4c0*/  LD.E.128 R100, desc[UR46][R102.64] ;  /* 0x0000002e66647980 */ /* 0x000f62000c101d00 */
[----:B------:R-:W-:Y:S01]  /*e4d0*/  UIMAD UR5, UR42, UR11, UR8 ;  /* 0x0000000b2a0572a4 */ /* 0x000fe2000f8e0208 */
[----:B------:R-:W-:Y:S01]  /*e4e0*/  IMAD.MOV.U32 R17, RZ, RZ, R21 ;  /* 0x000000ffff117224 */ /* 0x000fe200078e0015 */
[----:B------:R-:W-:Y:S01]  /*e4f0*/  UIMAD.WIDE.U32 UR42, UR42, UR10, UR6 ;  /* 0x0000000a2a2a72a5 */ /* 0x000fe2000f8e0006 */
[----:B------:R3:W5:Y:S02]  /*e500*/  LD.E.128 R4, desc[UR46][R104.64] ;  /* 0x0000002e68047980 */ /* 0x000764000c101d00 */
[----:B------:R-:W-:Y:S01]  /*e510*/  ULDC.64 UR6, c[0x0][0xae0] ;  /* 0x0002b80000067ab9 */ /* 0x000fe20000000a00 */
[----:B------:R-:W-:Y:S01]  /*e520*/  UIADD3 UR5, UR43, UR5, URZ ;  /* 0x000000052b057290 */ /* 0x000fe2000fffe03f */
[----:B------:R3:W5:Y:S04]  /*e530*/  LD.E.128 R8, desc[UR46][R106.64] ;  /* 0x0000002e6a087980 */ /* 0x000768000c101d00 */
[----:B------:R3:W5:Y:S04]  /*e540*/  LD.E.128 R12, desc[UR46][R108.64] ;  /* 0x0000002e6c0c7980 */ /* 0x000768000c101d00 */
[----:B------:R3:W5:Y:S04]  /*e550*/  LD.E.128 R36, desc[UR46][R110.64] ;  /* 0x0000002e6e247980 */ /* 0x000768000c101d00 */
[----:B------:R3:W5:Y:S01]  /*e560*/  LD.E.128 R40, desc[UR46][R112.64] ;  /* 0x0000002e70287980 */ /* 0x000762000c101d00 */
[----:B0-----:R-:W-:-:S03]  /*e570*/  @P2 IMAD.HI.U32 R0, R21, R2, RZ ;  /* 0x0000000215002227 */ /* 0x001fc600078e00ff */
[----:B------:R3:W5:Y:S02]  /*e580*/  LD.E.128 R60, desc[UR46][R114.64] ;  /* 0x0000002e723c7980 */ /* 0x000764000c101d00 */
[----:B-1----:R-:W-:Y:S02]  /*e590*/  @P2 SHF.R.U32.HI R17, RZ, R3, R0 ;  /* 0x00000003ff112219 */ /* 0x002fe40000011600 */
[----:B------:R3:W5:Y:S02]  /*e5a0*/  LD.E.128 R56, desc[UR46][R116.64] ;  /* 0x0000002e74387980 */ /* 0x000764000c101d00 */
[--C-:B------:R-:W-:Y:S01]  /*e5b0*/  SHF.R.S32.HI R0, RZ, 0x1f, R17.reuse ;  /* 0x0000001fff007819 */ /* 0x100fe20000011411 */
[----:B------:R-:W-:Y:S01]  /*e5c0*/  IMAD.MOV R20, RZ, RZ, -R17 ;  /* 0x000000ffff147224 */ /* 0x000fe200078e0a11 */
[----:B------:R3:W5:Y:S01]  /*e5d0*/  LD.E.128 R44, desc[UR46][R118.64] ;  /* 0x0000002e762c7980 */ /* 0x000762000c101d00 */
[----:B------:R-:W-:Y:S02]  /*e5e0*/  IMAD.U32 R3, RZ, RZ, UR43 ;  /* 0x0000002bff037e24 */ /* 0x000fe4000f8e00ff */
[----:B------:R-:W-:Y:S01]  /*e5f0*/  IMAD R0, R0, UR6, RZ ;  /* 0x0000000600007c24 */ /* 0x000fe2000f8e02ff */
[----:B------:R3:W5:Y:S01]  /*e600*/  LD.E.128 R48, desc[UR46][R120.64] ;  /* 0x0000002e78307980 */ /* 0x000762000c101d00 */
[----:B------:R-:W-:-:S02]  /*e610*/  IMAD R205, R205, R20, R21 ;  /* 0x00000014cdcd7224 */ /* 0x000fc400078e0215 */
[----:B------:R-:W-:Y:S01]  /*e620*/  IMAD.U32 R2, RZ, RZ, UR42 ;  /* 0x0000002aff027e24 */ /* 0x000fe2000f8e00ff */
[----:B------:R3:W5:Y:S01]  /*e630*/  LD.E.128 R64, desc[UR46][R122.64] ;  /* 0x0000002e7a407980 */ /* 0x000762000c101d00 */
[----:B------:R-:W-:Y:S02]  /*e640*/  IMAD.U32 R3, RZ, RZ, UR5 ;  /* 0x00000005ff037e24 */ /* 0x000fe4000f8e00ff */
[----:B------:R-:W-:Y:S01]  /*e650*/  IMAD R21, R17, UR7, R0 ;  /* 0x0000000711157c24 */ /* 0x000fe2000f8e0200 */
[----:B------:R-:W5:Y:S01]  /*e660*/  LD.E.128 R124, desc[UR46][R126.64] ;  /* 0x0000002e7e7c7980 */ /* 0x000f62000c101d00 */
[----:B------:R-:W-:-:S03]  /*e670*/  SHF.R.S32.HI R0, RZ, 0x1f, R205 ;  /* 0x0000001fff007819 */ /* 0x000fc600000114cd */
[----:B------:R-:W5:Y:S01]  /*e680*/  LD.E.128 R128, desc[UR46][R130.64] ;  /* 0x0000002e82807980 */ /* 0x000f62000c101d00 */
[----:B------:R-:W-:Y:S01]  /*e690*/  IMAD.WIDE.U32 R2, R17, UR6, R2 ;  /* 0x0000000611027c25 */ /* 0x000fe2000f8e0002 */
[----:B------:R-:W-:Y:S02]  /*e6a0*/  ULDC.64 UR6, c[0x0][0xad8] ;  /* 0x0002b60000067ab9 */ /* 0x000fe40000000a00 */
[----:B------:R-:W5:Y:S01]  /*e6b0*/  LD.E.128 R28, desc[UR46][R30.64] ;  /* 0x0000002e1e1c7980 */ /* 0x000f62000c101d00 */
[----:B------:R-:W-:Y:S01]  /*e6c0*/  VIADD R53, R203, UR41 ;  /* 0x00000029cb357c36 */ /* 0x000fe20008000000 */
        /* <DEDUP_REMOVED lines=8> */
[----:B------:R-:W-:Y:S02]  /*e750*/  VIADD R17, R53, 0x20 ;  /* 0x0000002035117836 */ /* 0x000fe40000000000 */
[C---:B------:R-:W-:Y:S02]  /*e760*/  IMAD R21, R205.reuse, UR7, R0 ;  /* 0x00000007cd157c24 */ /* 0x040fe4000f8e0200 */
[----:B------:R-:W-:Y:S01]  /*e770*/  IMAD.WIDE.U32 R2, R205, UR6, R2 ;  /* 0x00000006cd027c25 */ /* 0x000fe2000f8e0002 */
[-C--:B------:R-:W-:Y:S01]  /*e780*/  ISETP.GE.AND P1, PT, R17, R52.reuse, PT ;  /* 0x000000341100720c */ /* 0x080fe20003f26270 */
[----:B------:R-:W-:Y:S01]  /*e790*/  ULDC.64 UR6, c[0x0][0xa80] ;  /* 0x0002a00000067ab9 */ /* 0x000fe20000000a00 */
[C---:B------:R-:W-:Y:S01]  /*e7a0*/  ISETP.GE.AND P2, PT, R53.reuse, R52, PT ;  /* 0x000000343500720c */ /* 0x040fe20003f46270 */
[----:B------:R-:W-:Y:S01]  /*e7b0*/  VIADD R17, R53, 0x40 ;  /* 0x0000004035117836 */ /* 0x000fe20000000000 */
[----:B------:R-:W-:Y:S01]  /*e7c0*/  LEA R0, P3, R2, UR6, 0x1 ;  /* 0x0000000602007c11 */ /* 0x000fe2000f8608ff */
[----:B------:R-:W-:-:S02]  /*e7d0*/  IMAD.IADD R3, R3, 0x1, R21 ;  /* 0x0000000103037824 */ /* 0x000fc400078e0215 */
[----:B------:R-:W-:Y:S01]  /*e7e0*/  VIADD R176, R176, 0x22820 ;  /* 0x00022820b0b07836 */ /* 0x000fe20000000000 */
[----:B------:R-:W-:Y:S02]  /*e7f0*/  ISETP.GE.AND P0, PT, R17, R52, PT ;  /* 0x000000341100720c */ /* 0x000fe40003f06270 */
[----:B------:R-:W-:Y:S02]  /*e800*/  LEA.HI.X R17, R2, UR7, R3, 0x1, P3 ;  /* 0x0000000702117c11 */ /* 0x000fe400098f0c03 */
[----:B------:R-:W-:Y:S01]  /*e810*/  PRMT R176, RZ, 0x654, R176 ;  /* 0x00000654ffb07816 */ /* 0x000fe200000000b0 */
[----:B0-----:R3:W0:Y:S01]  /*e820*/  SHFL.IDX PT, R68, R0, RZ, 0x181f ;  /* 0x00181fff00447589 */ /* 0x00162200000e0000 */
[----:B------:R-:W-:Y:S02]  /*e830*/  BSSY B1, `(.L_x_10990) ;  /* 0x0000015000017945 */ /* 0x000fe40003800000 */
[----:B------:R3:W-:Y:S01]  /*e840*/  SYNCS.ARRIVE.TRANS64.RED.A1T0 RZ, [R176+URZ], RZ ;  /* 0x000000ffb0ff79a7 */ /* 0x0007e2000810043f */
[----:B------:R3:W1:Y:S01]  /*e850*/  SHFL.IDX PT, R70, R17, RZ, 0x181f ;  /* 0x00181fff11467589 */ /* 0x00066200000e0000 */
[----:B------:R-:W-:Y:S05]  /*e860*/  @P2 BRA `(.L_x_10991) ;  /* 0x0000000000442947 */ /* 0x000fea0003800000 */
[----:B------:R-:W-:Y:S02]  /*e870*/  ULDC UR5, c[0x0][0xac8] ;  /* 0x0002b20000057ab9 */ /* 0x000fe40000000800 */
[----:B------:R-:W-:Y:S02]  /*e880*/  ISETP.GE.AND P5, PT, R19, UR5, PT ;  /* 0x0000000513007c0c */ /* 0x000fe4000bfa6270 */
[----:B------:R-:W-:Y:S02]  /*e890*/  ISETP.GE.AND P4, PT, R200, UR5, PT ;  /* 0x00000005c8007c0c */ /* 0x000fe4000bf86270 */
[----:B------:R-:W-:Y:S02]  /*e8a0*/  ISETP.GE.AND P3, PT, R23, UR5, PT ;  /* 0x0000000517007c0c */ /* 0x000fe4000bf66270 */
[----:B------:R-:W-:-:S07]  /*e8b0*/  ISETP.GE.AND P2, PT, R201, UR5, PT ;  /* 0x00000005c9007c0c */ /* 0x000fce000bf46270 */
[----:B0-----:R-:W-:-:S04]  /*e8c0*/  @!P5 LEA R2, P6, R19, R68, 0x1 ;  /* 0x000000441302d211 */ /* 0x001fc800078c08ff */
[----:B-1----:R-:W-:Y:S02]  /*e8d0*/  @!P5 LEA.HI.X R3, R19, R70, R212, 0x1, P6 ;  /* 0x000000461303d211 */ /* 0x002fe400030f0cd4 */
        /* <DEDUP_REMOVED lines=10> */
.L_x_10991:
[----:B------:R-:W-:Y:S05]  /*e980*/  BSYNC B1 ;  /* 0x0000000000017941 */ /* 0x000fea0003800000 */
.L_x_10990:
[----:B--2--5:R2:W4:Y:S01]  /*e990*/  SHFL.IDX PT, R24, R17, 0x1, 0x181f ;  /* 0x00381f0011187f89 */ /* 0x02452200000e0000 */
        /* <DEDUP_REMOVED lines=9> */
[C---:B------:R-:W-:Y:S02]  /*ea30*/  @!P3 LEA R8, P5, R200.reuse, R20, 0x1 ;  /* 0x00000014c808b211 */ /* 0x040fe400078a08ff */
        /* <DEDUP_REMOVED lines=10> */
.L_x_10993:
[----:B------:R-:W-:Y:S05]  /*eae0*/  BSYNC B1 ;  /* 0x0000000000017941 */ /* 0x000fea0003800000 */
.L_x_10992:
        /* <DEDUP_REMOVED lines=11> */
[----:B------:R-:W-:Y:S02]  /*eba0*/  @!P1 LEA R10, P4, R23, R12, 0x1 ;  /* 0x0000000c170a9211 */ /* 0x000fe400078808ff */
[----:B------:R-:W-:Y:S02]  /*ebb0*/  @!P3 LEA.HI.X R3, R19, R14, R212, 0x1, P6 ;  /* 0x0000000e1303b211 */ /* 0x000fe400030f0cd4 */
        /* <DEDUP_REMOVED lines=8> */
.L_x_10995:
[----:B------:R-:W-:Y:S05]  /*ec40*/  BSYNC B1 ;  /* 0x0000000000017941 */ /* 0x000fea0003800000 */
.L_x_10994:
[----:B0-----:R-:W-:Y:S01]  /*ec50*/  VIADD R3, R53, 0x60 ;  /* 0x0000006035037836 */ /* 0x001fe20000000000 */
[----:B------:R0:W0:Y:S04]  /*ec60*/  SHFL.IDX PT, R12, R17, 0x3, 0x181f ;  /* 0x00781f00110c7f89 */ /* 0x00002800000e0000 */
[----:B------:R-:W-:Y:S01]  /*ec70*/  ISETP.GE.AND P0, PT, R3, R52, PT ;  /* 0x000000340300720c */ /* 0x000fe20003f06270 */
[----:B--23--:R-:W2:-:S12]  /*ec80*/  SHFL.IDX PT, R0, R0, 0x3, 0x181f ;  /* 0x00781f0000007f89 */ /* 0x00ce9800000e0000 */
[----:B------:R-:W-:Y:S05]  /*ec90*/  @P0 BRA `(.L_x_10996) ;  /* 0x0000000c00200947 */ /* 0x000fea0003800000 */
[----:B------:R-:W-:Y:S02]  /*eca0*/  ULDC UR5, c[0x0][0xac8] ;  /* 0x0002b20000057ab9 */ /* 0x000fe40000000800 */
[----:B------:R-:W-:Y:S02]  /*ecb0*/  ISETP.GE.AND P3, PT, R19, UR5, PT ;  /* 0x0000000513007c0c */ /* 0x000fe4000bf66270 */
[----:B------:R-:W-:Y:S02]  /*ecc0*/  ISETP.GE.AND P4, PT, R200, UR5, PT ;  /* 0x00000005c8007c0c */ /* 0x000fe4000bf86270 */
[----:B------:R-:W-:-:S09]  /*ecd0*/  ISETP.GE.AND P5, PT, R23, UR5, PT ;  /* 0x0000000517007c0c */ /* 0x000fd2000bfa6270 */
[-C--:B--2---:R-:W-:Y:S02]  /*ece0*/  @!P3 LEA R2, P0, R19, R0.reuse, 0x1 ;  /* 0x000000001302b211 */ /* 0x084fe400078008ff */
[CC--:B------:R-:W-:Y:S02]  /*ecf0*/  @!P4 LEA R8, P1, R200.reuse, R0.reuse, 0x1 ;  /* 0x00000000c808c211 */ /* 0x0c0fe400078208ff */
        /* <DEDUP_REMOVED lines=9> */
[----:B---3--:R-:W-:-:S04]  /*ed90*/  LEA R2, P0, R201, R0, 0x1 ;  /* 0x00000000c9027211 */ /* 0x008fc800078008ff */
[----:B------:R-:W-:-:S05]  /*eda0*/  LEA.HI.X R3, R201, R12, R209, 0x1, P0 ;  /* 0x0000000cc9037211 */ /* 0x000fca00000f0cd1 */
[----:B------:R0:W-:Y:S01]  /*edb0*/  ST.E.128 desc[UR46][R2.64], R28 ;  /* 0x0000001c02007985 */ /* 0x0001e2000c101d2e */
[----:B------:R-:W-:Y:S05]  /*edc0*/  BRA `(.L_x_10996) ;  /* 0x0000000800d47947 */ /* 0x000fea0003800000 */
.L_x_10989:
[----:B------:R-:W0:Y:S01]  /*edd0*/  LDC R8, c[0x0][0xbe8] ;  /* 0x0002fa00ff087b82 */ /* 0x000e220000000800 */
[----:B------:R-:W-:Y:S01]  /*ede0*/  ISETP.GE.AND P0, PT, R213, 0x80, PT ;  /* 0x00000080d500780c */ /* 0x000fe20003f06270 */
[----:B------:R-:W-:Y:S01]  /*edf0*/  USHF.R.S32.HI UR8, URZ, 0x1f, UR43 ;  /* 0x0000001f3f087899 */ /* 0x000fe2000801142b */
[----:B------:R-:W-:Y:S01]  /*ee00*/  BSSY B1, `(.L_x_10997) ;  /* 0x000002f000017945 */ /* 0x000fe20003800000 */
[----:B------:R-:W-:Y:S01]  /*ee10*/  USHF.R.S32.HI UR9, URZ, 0x1f, UR42 ;  /* 0x0000001f3f097899 */ /* 0x000fe2000801142a */
[----:B------:R-:W-:Y:S01]  /*ee20*/  IMAD R6, R202, 0x20, R203 ;  /* 0x00000020ca067824 */ /* 0x000fe200078e02cb */
        /* <DEDUP_REMOVED lines=44> */
.L_x_10998:
[----:B------:R-:W-:Y:S05]  /*f0f0*/  BSYNC B1 ;  /* 0x0000000000017941 */ /* 0x000fea0003800000 */
.L_x_10997:
[----:B------:R-:W-:Y:S01]  /*f100*/  ULDC.64 UR10, c[0x0][0xae8] ;  /* 0x0002ba00000a7ab9 */ /* 0x000fe20000000a00 */
[----:B------:R-:W-:Y:S01]  /*f110*/  VIADD R6, R6, UR41 ;  /* 0x0000002906067c36 */ /* 0x000fe20008000000 */
[----:B------:R-:W-:Y:S01]  /*f120*/  UIMAD UR5, UR8, UR10, URZ ;  /* 0x0000000a080572a4 */ /* 0x000fe2000f8e023f */
[----:B------:R-:W-:Y:S01]  /*f130*/  BSSY B1, `(.L_x_10999) ;  /* 0x000003c000017945 */ /* 0x000fe20003800000 */
[----:B------:R-:W-:Y:S01]  /*f140*/  UIMAD.WIDE.U32 UR6, UR43, UR10, URZ ;  /* 0x0000000a2b0672a5 */ /* 0x000fe2000f8e003f */
[----:B0-----:R-:W-:Y:S01]  /*f150*/  @P1 IMAD.HI.U32 R0, R6, R9, RZ ;  /* 0x0000000906001227 */ /* 0x001fe200078e00ff */
[----:B------:R-:W-:-:S03]  /*f160*/  UIMAD UR5, UR43, UR11, UR5 ;  /* 0x0000000b2b0572a4 */ /* 0x000fc6000f8e0205 */
[----:B------:R-:W-:Y:S01]  /*f170*/  ULDC.64 UR10, c[0x0][0xaf0] ;  /* 0x0002bc00000a7ab9 */ /* 0x000fe20000000a00 */
[----:B------:R-:W-:Y:S01]  /*f180*/  UIADD3 UR7, UR7, UR5, URZ ;  /* 0x0000000507077290 */ /* 0x000fe2000fffe03f */
[----:B--2---:R-:W-:Y:S01]  /*f190*/  IMAD.MOV.U32 R5, RZ, RZ, R6 ;  /* 0x000000ffff057224 */ /* 0x004fe200078e0006 */
[----:B------:R-:W-:Y:S01]  /*f1a0*/  UIMAD UR5, UR9, UR10, URZ ;  /* 0x0000000a090572a4 */ /* 0x000fe2000f8e023f */
[----:B-1----:R-:W-:-:S03]  /*f1b0*/  @P1 SHF.R.U32.HI R5, RZ, R11, R0 ;  /* 0x0000000bff051219 */ /* 0x002fc60000011600 */
[----:B------:R-:W-:Y:S01]  /*f1c0*/  UIMAD UR5, UR42, UR11, UR5 ;  /* 0x0000000b2a0572a4 */ /* 0x000fe2000f8e0205 */
[--C-:B------:R-:W-:Y:S01]  /*f1d0*/  SHF.R.S32.HI R0, RZ, 0x1f, R5.reuse ;  /* 0x0000001fff007819 */ /* 0x100fe20000011405 */
[----:B------:R-:W-:Y:S01]  /*f1e0*/  UIMAD.WIDE.U32 UR42, UR42, UR10, UR6 ;  /* 0x0000000a2a2a72a5 */ /* 0x000fe2000f8e0006 */
[----:B------:R-:W-:Y:S02]  /*f1f0*/  IMAD.MOV R7, RZ, RZ, -R5 ;  /* 0x000000ffff077224 */ /* 0x000fe400078e0a05 */
[----:B------:R-:W-:Y:S01]  /*f200*/  ULDC.64 UR6, c[0x0][0xae0] ;  /* 0x0002b80000067ab9 */ /* 0x000fe20000000a00 */
[----:B------:R-:W-:Y:S01]  /*f210*/  UIADD3 UR5, UR43, UR5, URZ ;  /* 0x000000052b057290 */ /* 0x000fe2000fffe03f */
[----:B------:R-:W-:Y:S02]  /*f220*/  IMAD R0, R0, UR6, RZ ;  /* 0x0000000600007c24 */ /* 0x000fe4000f8e02ff */
[----:B------:R-:W-:Y:S02]  /*f230*/  IMAD R7, R8, R7, R6 ;  /* 0x0000000708077224 */ /* 0x000fe400078e0206 */
[----:B------:R-:W-:-:S02]  /*f240*/  IMAD.U32 R3, RZ, RZ, UR43 ;  /* 0x0000002bff037e24 */ /* 0x000fc4000f8e00ff */
[----:B------:R-:W-:Y:S02]  /*f250*/  IMAD.U32 R2, RZ, RZ, UR42 ;  /* 0x0000002aff027e24 */ /* 0x000fe4000f8e00ff */
[----:B------:R-:W-:Y:S01]  /*f260*/  IMAD.U32 R3, RZ, RZ, UR5 ;  /* 0x00000005ff037e24 */ /* 0x000fe2000f8e00ff */
[----:B------:R-:W-:Y:S01]  /*f270*/  ULDC UR5, c[0x0][0xa88] ;  /* 0x0002a20000057ab9 */ /* 0x000fe20000000800 */
[C---:B------:R-:W-:Y:S01]  /*f280*/  IMAD R9, R5.reuse, UR7, R0 ;  /* 0x0000000705097c24 */ /* 0x040fe2000f8e0200 */
[----:B------:R-:W-:Y:S01]  /*f290*/  SHF.R.S32.HI R0, RZ, 0x1f, R7 ;  /* 0x0000001fff007819 */ /* 0x000fe20000011407 */
[----:B------:R-:W-:Y:S01]  /*f2a0*/  IMAD.WIDE.U32 R2, R5, UR6, R2 ;  /* 0x0000000605027c25 */ /* 0x000fe2000f8e0002 */
[----:B------:R-:W-:-:S03]  /*f2b0*/  ULDC.64 UR6, c[0x0][0xad8] ;  /* 0x0002b60000067ab9 */ /* 0x000fc60000000a00 */
[----:B------:R-:W-:Y:S02]  /*f2c0*/  IMAD.IADD R3, R3, 0x1, R9 ;  /* 0x0000000103037824 */ /* 0x000fe400078e0209 */
[----:B------:R-:W-:Y:S02]  /*f2d0*/  IMAD R4, R0, UR6, RZ ;  /* 0x0000000600047c24 */ /* 0x000fe4000f8e02ff */
[----:B------:R-:W-:Y:S02]  /*f2e0*/  VIADD R6, R203, UR41 ;  /* 0x00000029cb067c36 */ /* 0x000fe40008000000 */
        /* <DEDUP_REMOVED lines=32> */
.L_x_11000:
[----:B------:R-:W-:Y:S05]  /*f4f0*/  BSYNC B1 ;  /* 0x0000000000017941 */ /* 0x000fea0003800000 */
.L_x_10999:
        /* <DEDUP_REMOVED lines=21> */
.L_x_11002:
[----:B------:R-:W-:Y:S05]  /*f650*/  BSYNC B1 ;  /* 0x0000000000017941 */ /* 0x000fea0003800000 */
.L_x_11001:
        /* <DEDUP_REMOVED lines=21> */
.L_x_11004:
[----:B------:R-:W-:Y:S05]  /*f7b0*/  BSYNC B1 ;  /* 0x0000000000017941 */ /* 0x000fea0003800000 */
.L_x_11003:
[----:B---3--:R-:W-:Y:S01]  /*f7c0*/  VIADD R3, R6, 0x60 ;  /* 0x0000006006037836 */ /* 0x008fe20000000000 */
[----:B0-----:R0:W3:Y:S04]  /*f7d0*/  SHFL.IDX PT, R0, R5, 0x3, 0x181f ;  /* 0x00781f0005007f89 */ /* 0x0010e800000e0000 */
        /* <DEDUP_REMOVED lines=8> */
[-C--:B-12-4-:R-:W-:Y:S02]  /*f860*/  @!P3 LEA R4, P6, R19, R2.reuse, 0x1 ;  /* 0x000000021304b211 */ /* 0x096fe400078c08ff */
[CC--:B------:R-:W-:Y:S02]  /*f870*/  @!P2 LEA R6, P5, R200.reuse, R2.reuse, 0x1 ;  /* 0x00000002c806a211 */ /* 0x0c0fe400078a08ff */
        /* <DEDUP_REMOVED lines=10> */
.L_x_10996:
[----:B------:R-:W-:Y:S05]  /*f920*/  BSYNC B0 ;  /* 0x0000000000007941 */ /* 0x000fea0003800000 */
.L_x_10988:
[----:B------:R-:W-:Y:S02]  /*f930*/  ULDC UR5, c[0x0][0xc38] ;  /* 0x00030e0000057ab9 */ /* 0x000fe40000000800 */
[----:B------:R-:W-:-:S06]  /*f940*/  UISETP.GE.AND UP0, UPT, UR4, UR5, UPT ;  /* 0x000000050400728c */ /* 0x000fcc000bf06270 */
[----:B------:R-:W-:-:S13]  /*f950*/  PLOP3.LUT P0, PT, PT, PT, UP0, 0x80, 0x0 ;  /* 0x000000000000781c */ /* 0x000fda0003f0f008 */
[----:B------:R-:W-:Y:S05]  /*f960*/  @!P0 BRA `(.L_x_11005) ;  /* 0xffffff1000e48947 */ /* 0x000fea000383ffff */
[----:B------:R-:W-:Y:S05]  /*f970*/  EXIT ;  /* 0x000000000000794d */ /* 0x000fea0003800000 */
.L_x_10899:
[----:B------:R-:W-:-:S08]  /*f980*/  NOP ;  /* 0x0000000000007918 */ /* 0x000fd00000000000 */
[----:B------:R-:W0:-:S00]  /*f990*/  USETMAXREG.DEALLOC.CTAPOOL 0x28 ;  /* 0x00000028000079c8 */ /* 0x000e0000080e0500 */
        /* <DEDUP_REMOVED lines=17> */
[----:B------:R-:W-:Y:S01]  /*fab0*/  ULDC.64 UR36, c[0x0][0x2f0] ;  /* 0x0000bc0000247ab9 */ /* 0x000fe20000000a00 */
[C---:B------:R-:W-:Y:S01]  /*fac0*/  LOP3.LUT R0, R28.reuse, 0x1f8, RZ, 0xc0, !PT ;  /* 0x000001f81c007812 */ /* 0x040fe200078ec0ff */
[----:B------:R-:W-:Y:S01]  /*fad0*/  ULDC.64 UR6, c[0x0][0x418] ;  /* 0x0001060000067ab9 */ /* 0x000fe20000000a00 */
[----:B------:R-:W-:Y:S01]  /*fae0*/  LOP3.LUT R7, R28, 0x38, RZ, 0xc0, !PT ;  /* 0x000000381c077812 */ /* 0x000fe200078ec0ff */
[----:B------:R-:W-:Y:S01]  /*faf0*/  UISETP.NE.U32.AND UP0, UPT, UR6, URZ, UPT ;  /* 0x0000003f0600728c */ /* 0x000fe2000bf05070 */
[----:B------:R-:W-:Y:S01]  /*fb00*/  LOP3.LUT R3, R0, 0x38, R5, 0x78, !PT ;  /* 0x0000003800037812 */ /* 0x000fe200078e7805 */
[----:B------:R-:W-:Y:S01]  /*fb10*/  ULDC UR9, c[0x0][0x2b8] ;  /* 0x0000ae0000097ab9 */ /* 0x000fe20000000800 */
[C---:B------:R-:W-:Y:S01]  /*fb20*/  LOP3.LUT R0, R7.reuse, 0x40, RZ, 0xfc, !PT ;  /* 0x0000004007007812 */ /* 0x040fe200078efcff */
[----:B------:R-:W-:Y:S01]  /*fb30*/  UISETP.NE.AND.EX UP0, UPT, UR7, URZ, UPT, UP0 ;  /* 0x0000003f0700728c */ /* 0x000fe2000bf05300 */
[C---:B------:R-:W-:Y:S01]  /*fb40*/  LOP3.LUT R2, R7.reuse, 0x80, RZ, 0xfc, !PT ;  /* 0x0000008007027812 */ /* 0x040fe200078efcff */
[----:B------:R-:W-:Y:S01]  /*fb50*/  IMAD.U32 R31, RZ, RZ, UR5 ;  /* 0x00000005ff1f7e24 */ /* 0x000fe2000f8e00ff */
[----:B------:R-:W-:Y:S01]  /*fb60*/  ISETP.GE.AND P2, PT, R0, UR4, PT ;  /* 0x0000000400007c0c */ /* 0x000fe2000bf46270 */
[----:B------:R-:W-:Y:S01]  /*fb70*/  UMOV UR7, 0x400 ;  /* 0x0000040000077882 */ /* 0x000fe20000000000 */
[----:B------:R-:W-:Y:S01]  /*fb80*/  ISETP.GE.AND P1, PT, R2, UR4, PT ;  /* 0x0000000402007c0c */ /* 0x000fe2000bf26270 */
[----:B------:R-:W-:Y:S01]  /*fb90*/  ULDC UR38, c[0x0][0x288] ;  /* 0x0000a20000267ab9 */ /* 0x000fe20000000800 */
[C---:B------:R-:W-:Y:S01]  /*fba0*/  ISETP.GE.AND P0, PT, R7.reuse, UR4, PT ;  /* 0x0000000407007c0c */ /* 0x040fe2000bf06270 */
[----:B------:R-:W-:Y:S01]  /*fbb0*/  ULDC UR6, c[0x0][0x448] ;  /* 0x0001120000067ab9 */ /* 0x000fe20000000800 */
[----:B------:R-:W-:Y:S01]  /*fbc0*/  SEL R2, RZ, 0xffffffff, P2 ;  /* 0xffffffffff027807 */ /* 0x000fe20001000000 */
[----:B------:R-:W-:Y:S01]  /*fbd0*/  IMAD.MOV.U32 R25, RZ, RZ, 0x1 ;  /* 0x00000001ff197424 */ /* 0x000fe200078e00ff */
[----:B------:R-:W-:Y:S01]  /*fbe0*/  LOP3.LUT R4, R7, 0xc0, RZ, 0xfc, !PT ;  /* 0x000000c007047812 */ /* 0x000fe200078efcff */
[----:B------:R-:W-:Y:S01]  /*fbf0*/  IMAD.MOV.U32 R18, RZ, RZ, RZ ;  /* 0x000000ffff127224 */ /* 0x000fe200078e00ff */
[----:B------:R-:W-:Y:S01]  /*fc00*/  LOP3.LUT R28, R3, 0x200, R28, 0xf8, !PT ;  /* 0x00000200031c7812 */ /* 0x000fe200078ef81c */
[----:B------:R-:W-:Y:S01]  /*fc10*/  IMAD.SHL.U32 R3, R2, 0x2, RZ ;  /* 0x0000000202037824 */ /* 0x000fe200078e00ff */
[----:B------:R-:W-:Y:S01]  /*fc20*/  SEL R0, RZ, 0x1, P0 ;  /* 0x00000001ff007807 */ /* 0x000fe20000000000 */
[----:B0-----:R-:W-:Y:S01]  /*fc30*/  ULEA UR7, UR8, UR7, 0x18 ;  /* 0x0000000708077291 */ /* 0x001fe2000f8ec03f */
[----:B------:R-:W-:Y:S01]  /*fc40*/  @P2 LOP3.LUT R16, R16, 0x10, RZ, 0xfc, !PT ;  /* 0x0000001010102812 */ /* 0x000fe200078efcff */
[----:B------:R-:W-:Y:S01]  /*fc50*/  ULOP3.LUT UR48, UR39, 0x2, URZ, 0xfc, !UPT ;  /* 0x0000000227307892 */ /* 0x000fe2000f8efc3f */
[----:B------:R-:W-:Y:S01]  /*fc60*/  LOP3.LUT R0, R3, 0x2, R0, 0xe2, !PT ;  /* 0x0000000203007812 */ /* 0x000fe200078ee200 */
[----:B------:R-:W-:Y:S01]  /*fc70*/  ULDC UR50, c[0x0][0xc] ;  /* 0x0000030000327ab9 */ /* 0x000fe20000000800 */
[----:B------:R-:W-:Y:S01]  /*fc80*/  LOP3.LUT R16, R16, 0xfffffff7, RZ, 0xc0, !PT ;  /* 0xfffffff710107812 */ /* 0x000fe200078ec0ff */
[----:B------:R-:W-:Y:S01]  /*fc90*/  IMAD.U32 R17, RZ, RZ, UR7 ;  /* 0x00000007ff117e24 */ /* 0x000fe2000f8e00ff */
[----:B------:R-:W-:-:S02]  /*fca0*/  SEL R3, RZ, 0x4, P1 ;  /* 0x00000004ff037807 */ /* 0x000fc40000800000 */
[----:B------:R-:W-:Y:S01]  /*fcb0*/  @P1 LOP3.LUT R16, R16, 0x8, RZ, 0xfc, !PT ;  /* 0x0000000810101812 */ /* 0x000fe200078efcff */
[----:B------:R-:W-:Y:S01]  /*fcc0*/  IMAD R32, R28, 0x2, R17 ;  /* 0x000000021c207824 */ /* 0x000fe200078e0211 */
[----:B------:R-:W-:Y:S01]  /*fcd0*/  ISETP.GE.AND P1, PT, R7, UR37, PT ;  /* 0x0000002507007c0c */ /* 0x000fe2000bf26270 */
[----:B------:R-:W-:Y:S01]  /*fce0*/  UIMAD UR37, UR6, UR38, URZ ;  /* 0x00000026062572a4 */ /* 0x000fe2000f8e023f */
[----:B------:R-:W-:Y:S02]  /*fcf0*/  LOP3.LUT R16, R16, 0xffffffdf, RZ, 0xc0, !PT ;  /* 0xffffffdf10107812 */ /* 0x000fe400078ec0ff */
[----:B------:R-:W-:Y:S01]  /*fd00*/  LOP3.LUT R6, R0, R3, RZ, 0xfc, !PT ;  /* 0x0000000300067212 */ /* 0x000fe200078efcff */
[C---:B------:R-:W-:Y:S01]  /*fd10*/  IMAD.SHL.U32 R0, R5.reuse, 0x10, RZ ;  /* 0x0000001005007824 */ /* 0x040fe200078e00ff */
[----:B------:R-:W-:Y:S02]  /*fd20*/  @P0 LOP3.LUT R16, R16, 0x20, RZ, 0xfc, !PT ;  /* 0x0000002010100812 */ /* 0x000fe400078efcff */
[----:B------:R-:W-:Y:S01]  /*fd30*/  ISETP.GE.AND P0, PT, R4, UR4, PT ;  /* 0x0000000404007c0c */ /* 0x000fe2000bf06270 */
[----:B------:R0:W-:Y:S01]  /*fd40*/  STL [R1+0x4], R6 ;  /* 0x0000040601007387 */ /* 0x0001e20000100800 */
[----:B------:R-:W-:Y:S01]  /*fd50*/  LOP3.LUT R16, R16, 0xfffffffb, RZ, 0xc0, !PT ;  /* 0xfffffffb10107812 */ /* 0x000fe200078ec0ff */
[----:B------:R-:W-:Y:S01]  /*fd60*/  ULDC UR4, c[0x0][0x424] ;  /* 0x0001090000047ab9 */ /* 0x000fe20000000800 */
[----:B------:R-:W-:Y:S01]  /*fd70*/  LOP3.LUT R8, R5, 0x7f, RZ, 0xc0, !PT ;  /* 0x0000007f05087812 */ /* 0x000fe200078ec0ff */
[----:B------:R0:W-:Y:S01]  /*fd80*/  STL [R1], RZ ;  /* 0x000000ff01007387 */ /* 0x0001e20000100800 */
[----:B------:R-:W-:Y:S01]  /*fd90*/  USEL UR4, UR4, 0x1, UP0 ;  /* 0x0000000104047887 */ /* 0x000fe20008000000 */
[----:B------:R-:W-:-:S02]  /*fda0*/  SEL R35, RZ, 0x8, P0 ;  /* 0x00000008ff237807 */ /* 0x000fc40000000000 */
[----:B------:R-:W-:Y:S01]  /*fdb0*/  SHF.R.U32.HI R33, RZ, 0x3, R8 ;  /* 0x00000003ff217819 */ /* 0x000fe20000011608 */
[----:B------:R-:W-:Y:S01]  /*fdc0*/  UIMAD UR36, UR4, UR36, URZ ;  /* 0x00000024042472a4 */ /* 0x000fe2000f8e023f */
[----:B------:R-:W-:Y:S02]  /*fdd0*/  LOP3.LUT R35, R6, R35, RZ, 0xfc, !PT ;  /* 0x0000002306237212 */ /* 0x000fe400078efcff */
[----:B------:R-:W-:Y:S01]  /*fde0*/  @P0 LOP3.LUT R16, R16, 0x4, RZ, 0xfc, !PT ;  /* 0x0000000410100812 */ /* 0x000fe200078efcff */
[----:B------:R-:W-:Y:S01]  /*fdf0*/  UIADD3 UR4, UR36, 0x5f, URZ ;  /* 0x0000005f24047890 */ /* 0x000fe2000fffe03f */
[----:B------:R-:W-:Y:S01]  /*fe00*/  LOP3.LUT R0, R33, 0x70, R0, 0xf8, !PT ;  /* 0x0000007021007812 */ /* 0x000fe200078ef800 */
[----:B------:R-:W-:Y:S01]  /*fe10*/  UIADD3 UR49, UR36, 0x1, -UR38 ;  /* 0x0000000124317890 */ /* 0x000fe2000fffe826 */
[----:B------:R-:W-:Y:S01]  /*fe20*/  LOP3.LUT R16, R16, 0xfffffffe, RZ, 0xc0, !PT ;  /* 0xfffffffe10107812 */ /* 0x000fe200078ec0ff */
[----:B------:R-:W-:Y:S02]  /*fe30*/  UIMAD.WIDE UR4, UR4, 0x2aaaaaab, URZ ;  /* 0x2aaaaaab040478a5 */ /* 0x000fe4000f8e023f */
[----:B------:R-:W-:Y:S01]  /*fe40*/  UIADD3 UR38, UR36, -UR38, URZ ;  /* 0x8000002624267290 */ /* 0x000fe2000fffe03f */
[----:B------:R-:W-:Y:S01]  /*fe50*/  @P1 LOP3.LUT R16, R16, 0x1, RZ, 0xfc, !PT ;  /* 0x0000000110101812 */ /* 0x000fe200078efcff */
[----:B------:R-:W-:Y:S01]  /*fe60*/  USHF.R.U32.HI UR40, URZ, 0x1f, UR5 ;  /* 0x0000001f3f287899 */ /* 0x000fe20008011605 */
[----:B------:R-:W-:-:S02]  /*fe70*/  ISETP.GE.AND P1, PT, R7, UR9, PT ;  /* 0x0000000907007c0c */ /* 0x000fc4000bf26270 */
[----:B------:R-:W-:Y:S01]  /*fe80*/  LOP3.LUT R16, R16, 0xfffffeff, RZ, 0xc0, !PT ;  /* 0xfffffeff10107812 */ /* 0x000fe200078ec0ff */
[----:B------:R-:W-:-:S10]  /*fe90*/  ULEA.HI.SX32 UR40, UR5, UR40, 0x1c ;  /* 0x0000002805287291 */ /* 0x000fd4000f8fe23f */
[----:B0-----:R-:W-:-:S07]  /*fea0*/  @P1 LOP3.LUT R16, R16, 0x100, RZ, 0xfc, !PT ;  /* 0x0000010010101812 */ /* 0x001fce00078efcff */
.L_x_11061:
        /* <DEDUP_REMOVED lines=22> */
.L_x_11007:
[----:B------:R-:W-:Y:S01]  /*10010*/  ULDC UR8, c[0x0][0xc54] ;  /* 0x0003150000087ab9 */ /* 0x000fe20000000800 */
[----:B------:R-:W-:Y:S01]  /*10020*/  UMOV UR6, UR7 ;  /* 0x0000000700067c82 */ /* 0x000fe20008000000 */
[----:B------:R-:W-:-:S11]  /*10030*/  UISETP.NE.AND UP0, UPT, UR8, 0x1, UPT ;  /* 0x000000010800788c */ /* 0x000fd6000bf05270 */
[----:B------:R-:W-:Y:S02]  /*10040*/  @UP0 ULDC.64 UR10, c[0x0][0xc58] ;  /* 0x00031600000a0ab9 */ /* 0x000fe40000000a00 */
[----:B------:R-:W-:-:S04]  /*10050*/  UIMAD.WIDE.U32 UR4, UR7, UR10, URZ ;  /* 0x0000000a070472a5 */ /* 0x000fc8000f8e003f */
[----:B------:R-:W-:-:S04]  /*10060*/  @UP0 USHF.R.U32.HI UR6, URZ, UR11, UR5 ;  /* 0x0000000b3f060299 */ /* 0x000fc80008011605 */
[----:B------:R-:W-:-:S12]  /*10070*/  UIMAD UR4, UR6, UR8, URZ ;  /* 0x00000008060472a4 */ /* 0x000fd8000f8e023f */
.L_x_11008:
        /* <DEDUP_REMOVED lines=48> */
.L_x_11010:
[----:B------:R-:W-:-:S11]  /*10380*/  UISETP.NE.AND UP1, UPT, UR5, 0x1, UPT ;  /* 0x000000010500788c */ /* 0x000fd6000bf25270 */
[----:B------:R-:W-:Y:S02]  /*10390*/  @UP1 ULDC.64 UR10, c[0x0][0x9e8] ;  /* 0x00027a00000a1ab9 */ /* 0x000fe40000000a00 */
[----:B------:R-:W-:-:S04]  /*103a0*/  UIMAD.WIDE.U32 UR6, UR8, UR10, URZ ;  /* 0x0000000a080672a5 */ /* 0x000fc8000f8e003f */
[----:B------:R-:W-:-:S12]  /*103b0*/  @UP1 USHF.R.U32.HI UR8, URZ, UR11, UR7 ;  /* 0x0000000b3f081299 */ /* 0x000fd80008011607 */
.L_x_11011:
[----:B------:R-:W-:-:S04]  /*103c0*/  UIMAD UR8, UR8, UR5, UR5 ;  /* 0x00000005080872a4 */ /* 0x000fc8000f8e0205 */
[----:B------:R-:W-:-:S04]  /*103d0*/  UISETP.LT.AND UP1, UPT, UR4, UR8, UPT ;  /* 0x000000080400728c */ /* 0x000fc8000bf21270 */
[----:B------:R-:W-:-:S12]  /*103e0*/  USEL UR4, UR4, UR8, UP1 ;  /* 0x0000000804047287 */ /* 0x000fd80008800000 */
.L_x_11009:
        /* <DEDUP_REMOVED lines=28> */
.L_x_11013:
[----:B------:R-:W-:-:S11]  /*105b0*/  UISETP.NE.AND UP0, UPT, UR5, 0x1, UPT ;  /* 0x000000010500788c */ /* 0x000fd6000bf05270 */
[----:B------:R-:W-:Y:S02]  /*105c0*/  @UP0 ULDC.64 UR10, c[0x0][0x9e8] ;  /* 0x00027a00000a0ab9 */ /* 0x000fe40000000a00 */
[----:B------:R-:W-:-:S04]  /*105d0*/  UIMAD.WIDE.U32 UR6, UR4, UR10, URZ ;  /* 0x0000000a040672a5 */ /* 0x000fc8000f8e003f */
[----:B------:R-:W-:-:S12]  /*105e0*/  @UP0 USHF.R.U32.HI UR4, URZ, UR11, UR7 ;  /* 0x0000000b3f040299 */ /* 0x000fd80008011607 */
.L_x_11014:
[----:B------:R-:W-:-:S04]  /*105f0*/  UIMAD UR4, UR4, UR5, URZ ;  /* 0x00000005040472a4 */ /* 0x000fc8000f8e023f */
[----:B------:R-:W-:-:S04]  /*10600*/  UISETP.LT.AND UP0, UPT, UR8, UR4, UPT ;  /* 0x000000040800728c */ /* 0x000fc8000bf01270 */
[----:B------:R-:W-:-:S12]  /*10610*/  USEL UR8, UR8, UR4, !UP0 ;  /* 0x0000000408087287 */ /* 0x000fd8000c000000 */
.L_x_11012:
        /* <DEDUP_REMOVED lines=26> */
.L_x_11016:
        /* <DEDUP_REMOVED lines=20> */
.L_x_11019:
[----:B------:R-:W-:Y:S05]  /*10900*/  BSYNC B6 ;  /* 0x0000000000067941 */ /* 0x000fea0003800000 */
.L_x_11018:
        /* <DEDUP_REMOVED lines=20> */
.L_x_11022:
        /* <DEDUP_REMOVED lines=15> */
.L_x_11021:
[----:B------:R-:W-:Y:S05]  /*10b40*/  BSYNC B6 ;  /* 0x0000000000067941 */ /* 0x000fea0003800000 */
.L_x_11020:
        /* <DEDUP_REMOVED lines=14> */
[----:B------:R-:W-:Y:S02]  /*10c30*/  IMAD.U32 R19, RZ, RZ, UR4 ;  /* 0x00000004ff137e24 */ /* 0x000fe4000f8e00ff */
[----:B------:R-:W-:Y:S01]  /*10c40*/  VIADD R0, R0, 0xffffffff ;  /* 0xffffffff00007836 */ /* 0x000fe20000000000 */
[----:B------:R-:W-:Y:S06]  /*10c50*/  BRA.DIV UR5, `(.L_x_11023) ;  /* 0x00000032059c7947 */ /* 0x000fec000b800000 */
.L_x_11077:
[----:B------:R-:W2:Y:S01]  /*10c60*/  S2R R8, SR_TID.X ;  /* 0x0000000000087919 */ /* 0x000ea20000002100 */
[----:B0-----:R-:W-:Y:S01]  /*10c70*/  ISETP.NE.AND P1, PT, R10, 0x1, PT ;  /* 0x000000010a00780c */ /* 0x001fe20003f25270 */
[----:B------:R-:W-:Y:S01]  /*10c80*/  IMAD.MOV.U32 R24, RZ, RZ, RZ ;  /* 0x000000ffff187224 */ /* 0x000fe200078e00ff */
[----:B-----5:R-:W-:Y:S02]  /*10c90*/  SHF.R.S32.HI R29, RZ, 0x1f, R27 ;  /* 0x0000001fff1d7819 */ /* 0x020fe4000001141b */
[----:B------:R-:W-:-:S09]  /*10ca0*/  LOP3.LUT R16, R16, 0xffffff7f, RZ, 0xc0, !PT ;  /* 0xffffff7f10107812 */ /* 0x000fd200078ec0ff */
        /* <DEDUP_REMOVED lines=20> */
[----:B-1----:R-:W-:-:S04]  /*10df0*/  @!P0 LEA R4, P1, R2, R4, 0x2 ;  /* 0x0000000402048211 */ /* 0x002fc800078210ff */
[----:B------:R-:W-:-:S05]  /*10e00*/  @!P0 LEA.HI.X R5, R2, R5, R3, 0x2, P1 ;  /* 0x0000000502058211 */ /* 0x000fca00008f1403 */
[----:B------:R0:W5:Y:S01]  /*10e10*/  @!P0 LDG.E R24, desc[UR46][R4.64] ;  /* 0x0000002e04188981 */ /* 0x000162000c1e1900 */
[----:B------:R-:W-:Y:S01]  /*10e20*/  ISETP.GT.U32.AND P0, PT, R8, 0x5f, PT ;  /* 0x0000005f0800780c */ /* 0x000fe20003f04070 */
[----:B------:R-:W-:Y:S01]  /*10e30*/  IMAD R2, RZ, RZ, -UR42 ;  /* 0x8000002aff027e24 */ /* 0x000fe2000f8e02ff */
[----:B------:R-:W-:Y:S01]  /*10e40*/  LOP3.LUT R16, R16, 0xffffffbf, RZ, 0xc0, !PT ;  /* 0xffffffbf10107812 */ /* 0x000fe200078ec0ff */
[----:B------:R-:W-:Y:S02]  /*10e50*/  IMAD.MOV R3, RZ, RZ, -R9 ;  /* 0x000000ffff037224 */ /* 0x000fe400078e0a09 */
[----:B------:R-:W-:Y:S02]  /*10e60*/  IMAD R19, R19, R2, UR41 ;  /* 0x0000002913137e24 */ /* 0x000fe4000f8e0202 */
[----:B------:R-:W-:Y:S02]  /*10e70*/  IMAD R34, R10, R3, R34 ;  /* 0x000000030a227224 */ /* 0x000fe400078e0222 */
[----:B0-----:R-:W-:Y:S01]  /*10e80*/  IMAD.U32 R4, RZ, RZ, UR48 ;  /* 0x00000030ff047e24 */ /* 0x001fe2000f8e00ff */
[----:B------:R-:W-:-:S04]  /*10e90*/  SHF.R.S32.HI R26, RZ, 0x1f, R19 ;  /* 0x0000001fff1a7819 */ /* 0x000fc80000011413 */
[----:B------:R-:W-:-:S13]  /*10ea0*/  ISETP.NE.AND P2, PT, R4, 0x3, PT ;  /* 0x000000030400780c */ /* 0x000fda0003f45270 */
[----:B------:R-:W-:-:S04]  /*10eb0*/  @P2 LOP3.LUT R16, R16, 0x40, RZ, 0xfc, !PT ;  /* 0x0000004010102812 */ /* 0x000fc800078efcff */
[----:B------:R-:W-:-:S04]  /*10ec0*/  LOP3.LUT R16, R16, 0xfffffffd, RZ, 0xc0, !PT ;  /* 0xfffffffd10107812 */ /* 0x000fc800078ec0ff */
[----:B------:R-:W-:Y:S01]  /*10ed0*/  @P0 LOP3.LUT R16, R16, 0x2, RZ, 0xfc, !PT ;  /* 0x0000000210100812 */ /* 0x000fe200078efcff */
[----:B------:R-:W-:Y:S06]  /*10ee0*/  @!P2 BRA `(.L_x_11024) ;  /* 0x000000000004a947 */ /* 0x000fec0003800000 */
[----:B------:R-:W-:Y:S01]  /*10ef0*/  BPT.TRAP 0x1 ;  /* 0x000000040000795c */ /* 0x000fe20000300000 */
.L_x_11024:
[----:B------:R-:W-:Y:S01]  /*10f00*/  IMAD R22, R18, 0x8, R17 ;  /* 0x0000000812167824 */ /* 0x000fe200078e0211 */
[----:B------:R-:W-:Y:S01]  /*10f10*/  SHF.L.U32 R3, R25, 0x1f, RZ ;  /* 0x0000001f19037819 */ /* 0x000fe200000006ff */
[----:B------:R-:W-:Y:S03]  /*10f20*/  BSSY B0, `(.L_x_11025) ;  /* 0x0000003000007945 */ /* 0x000fe60003800000 */
[----:B------:R-:W0:Y:S02]  /*10f30*/  SYNCS.PHASECHK.TRANS64.TRYWAIT P0, [R22+URZ+0x22840], R3 ;  /* 0x02284003160075a7 */ /* 0x000e24000800017f */
[----:B0-----:R-:W-:Y:S05]  /*10f40*/  @!P0 BRA `(.L_x_11026) ;  /* 0x00000030000c8947 */ /* 0x001fea0003800000 */
.L_x_11078:
[----:B------:R-:W-:Y:S05]  /*10f50*/  BSYNC B0 ;  /* 0x0000000000007941 */ /* 0x000fea0003800000 */
.L_x_11025:
[----:B------:R-:W-:Y:S01]  /*10f60*/  SHF.R.S32.HI R36, RZ, 0x1f, R34 ;  /* 0x0000001fff247819 */ /* 0x000fe20000011422 */
[----:B------:R-:W-:Y:S01]  /*10f70*/  ULDC.64 UR4, c[0x0][0x300] ;  /* 0x0000c00000047ab9 */ /* 0x000fe20000000a00 */
[----:B------:R-:W1:Y:S01]  /*10f80*/  S2R R8, SR_TID.X ;  /* 0x0000000000087919 */ /* 0x000e620000002100 */
[----:B-----5:R-:W-:Y:S02]  /*10f90*/  SHF.R.S32.HI R37, RZ, 0x1f, R24 ;  /* 0x0000001fff257819 */ /* 0x020fe40000011418 */
[----:B0-----:R-:W-:Y:S01]  /*10fa0*/  IMAD R3, R36, UR4, RZ ;  /* 0x0000000424037c24 */ /* 0x001fe2000f8e02ff */
        /* <DEDUP_REMOVED lines=16> */
[----:B------:R-:W-:Y:S01]  /*110b0*/  IMAD.MOV.U32 R3, RZ, RZ, -0x60 ;  /* 0xffffffa0ff037424 */ /* 0x000fe200078e00ff */
[----:B------:R-:W-:Y:S01]  /*110c0*/  UMOV UR4, 0xffffffff ;  /* 0xffffffff00047882 */ /* 0x000fe20000000000 */
[----:B-1----:R-:W-:Y:S01]  /*110d0*/  IMAD.SHL.U32 R8, R8, 0x8, RZ ;  /* 0x0000000808087824 */ /* 0x002fe200078e00ff */
[----:B------:R-:W-:Y:S01]  /*110e0*/  LEA.HI.X R5, R2, UR5, R5, 0x1, P0 ;  /* 0x0000000502057c11 */ /* 0x000fe200080f0c05 */
[----:B------:R-:W-:-:S03]  /*110f0*/  IMAD R0, R0, R3, UR36 ;  /* 0x0000002400007e24 */ /* 0x000fc6000f8e0203 */
[----:B------:R-:W-:Y:S01]  /*11100*/  LOP3.LUT R8, R8, 0x38, RZ, 0xc0, !PT ;  /* 0x0000003808087812 */ /* 0x000fe200078ec0ff */
[----:B------:R-:W-:Y:S02]  /*11110*/  IMAD.IADD R23, R0, 0x1, -R33 ;  /* 0x0000000100177824 */ /* 0x000fe400078e0a21 */
[----:B------:R-:W-:-:S03]  /*11120*/  IMAD R0, R18, 0x1800, R28 ;  /* 0x0000180012007824 */ /* 0x000fc600078e021c */
        /* <DEDUP_REMOVED lines=10> */
[----:B------:R0:W-:Y:S01]  /*111d0*/  @P0 LDGSTS.E.BYPASS.LTC128B.128 [R7+0x1c400], desc[UR46][R2.64], !P2 ;  /* 0x1c40000002070fae */ /* 0x0001e2000d101d6e */
[----:B------:R-:W-:-:S13]  /*111e0*/  ISETP.GE.AND P0, PT, R23, 0x11, PT ;  /* 0x000000111700780c */ /* 0x000fda0003f06270 */
[----:B------:R-:W-:Y:S01]  /*111f0*/  @P0 IMAD R9, R0, 0x2, R17 ;  /* 0x0000000200090824 */ /* 0x000fe200078e0211 */
[----:B0-----:R-:W-:Y:S02]  /*11200*/  @P0 LEA R2, P1, R8, R14, 0x1 ;  /* 0x0000000e08020211 */ /* 0x001fe400078208ff */
[----:B------:R-:W0:Y:S03]  /*11210*/  SHFL.IDX PT, R14, R4, 0x2, 0x181f ;  /* 0x00581f00040e7f89 */ /* 0x000e2600000e0000 */
[----:B------:R-:W-:Y:S02]  /*11220*/  @P0 IMAD.X R3, RZ, RZ, R6, P1 ;  /* 0x000000ffff030224 */ /* 0x000fe400008e0606 */
[----:B------:R-:W1:Y:S04]  /*11230*/  SHFL.IDX PT, R6, R5, 0x2, 0x181f ;  /* 0x00581f0005067f89 */ /* 0x000e6800000e0000 */
[----:B------:R0:W-:Y:S01]  /*11240*/  @P0 LDGSTS.E.BYPASS.LTC128B.128 [R9+0x1cc00], desc[UR46][R2.64], !P2 ;  /* 0x1cc0000002090fae */ /* 0x0001e2000d101d6e */
[----:B------:R-:W-:-:S13]  /*11250*/  ISETP.GE.AND P0, PT, R23, 0x21, PT ;  /* 0x000000211700780c */ /* 0x000fda0003f06270 */
[----:B------:R-:W-:Y:S01]  /*11260*/  @P0 IMAD R7, R0, 0x2, R17 ;  /* 0x0000000200070824 */ /* 0x000fe200078e0211 */
[----:B0-----:R-:W-:Y:S02]  /*11270*/  @P0 LEA R2, P1, R8, R14, 0x1 ;  /* 0x0000000e08020211 */ /* 0x001fe400078208ff */
[----:B------:R-:W0:Y:S03]  /*11280*/  SHFL.IDX PT, R14, R4, 0x3, 0x181f ;  /* 0x00781f00040e7f89 */ /* 0x000e2600000e0000 */
[----:B-1----:R-:W-:Y:S02]  /*11290*/  @P0 IMAD.X R3, RZ, RZ, R6, P1 ;  /* 0x000000ffff030224 */ /* 0x002fe400008e0606 */
        /* <DEDUP_REMOVED lines=9> */
[----:B------:R-:W-:-:S03]  /*11330*/  ISETP.GE.AND P0, PT, R23, 0x41, PT ;  /* 0x000000411700780c */ /* 0x000fc60003f06270 */
[----:B------:R-:W2:Y:S10]  /*11340*/  SHFL.IDX PT, R5, R5, 0x5, 0x181f ;  /* 0x00b81f0005057f89 */ /* 0x000eb400000e0000 */
[----:B------:R-:W-:Y:S01]  /*11350*/  @P0 IMAD R7, R0, 0x2, R17 ;  /* 0x0000000200070824 */ /* 0x000fe200078e0211 */
[----:B0-----:R-:W-:-:S02]  /*11360*/  @P0 LEA R2, P1, R8, R14, 0x1 ;  /* 0x0000000e08020211 */ /* 0x001fc400078208ff */
[----:B------:R0:W3:Y:S03]  /*11370*/  SHFL.IDX PT, R14, R4, 0x5, 0x181f ;  /* 0x00b81f00040e7f89 */ /* 0x0000e600000e0000 */
[----:B-1----:R-:W-:-:S05]  /*11380*/  @P0 IMAD.X R3, RZ, RZ, R6, P1 ;  /* 0x000000ffff030224 */ /* 0x002fca00008e0606 */
[----:B------:R0:W-:Y:S03]  /*11390*/  @P0 LDGSTS.E.BYPASS.LTC128B.128 [R7+0x1e400], desc[UR46][R2.64], !P2 ;  /* 0x1e40000002070fae */ /* 0x0001e6000d101d6e */
.L_x_11092:
[----:B------:R-:W-:-:S13]  /*113a0*/  ISETP.GE.AND P0, PT, R23, 0x51, PT ;  /* 0x000000511700780c */ /* 0x000fda0003f06270 */
[----:B0--3--:R-:W-:-:S05]  /*113b0*/  @P0 LEA R2, P1, R8, R14, 0x1 ;  /* 0x0000000e08020211 */ /* 0x009fca00078208ff */
[----:B--2---:R-:W-:Y:S02]  /*113c0*/  @P0 IMAD.X R3, RZ, RZ, R5, P1 ;  /* 0x000000ffff030224 */ /* 0x004fe400008e0605 */
[----:B------:R-:W-:-:S05]  /*113d0*/  @P0 IMAD R5, R0, 0x2, R17 ;  /* 0x0000000200050824 */ /* 0x000fca00078e0211 */
[----:B------:R-:W-:Y:S01]  /*113e0*/  @!PT LDS RZ, [RZ] ;  /* 0x00000000fffff984 */ /* 0x000fe20000000800 */
[----:B------:R-:W-:Y:S01]  /*113f0*/  @!PT LDS RZ, [RZ] ;  /* 0x00000000fffff984 */ /* 0x000fe20000000800 */
[----:B------:R-:W-:Y:S01]  /*11400*/  @!PT LDS RZ, [RZ] ;  /* 0x00000000fffff984 */ /* 0x000fe20000000800 */
[----:B------:R0:W-:Y:S01]  /*11410*/  @P0 LDGSTS.E.BYPASS.LTC128B.128 [R5+0x1ec00], desc[UR46][R2.64], !P2 ;  /* 0x1ec0000002050fae */ /* 0x0001e2000d101d6e */
[----:B------:R-:W-:Y:S01]  /*11420*/  PLOP3.LUT P0, PT, PT, PT, PT, 0x80, 0x0 ;  /* 0x000000000000781c */ /* 0x000fe20003f0f070 */
[----:B------:R-:W-:-:S12]  /*11430*/  NOP ;  /* 0x0000000000007918 */ /* 0x000fd80000000000 */
.L_x_11028:
        /* <DEDUP_REMOVED lines=11> */
.L_x_11029:
        /* <DEDUP_REMOVED lines=23> */
.L_x_11031:
[----:B------:R-:W-:Y:S05]  /*11660*/  BSYNC B6 ;  /* 0x0000000000067941 */ /* 0x000fea0003800000 */
.L_x_11030:
        /* <DEDUP_REMOVED lines=10> */
[----:B------:R-:W-:Y:S02]  /*11710*/  UIMAD UR7, UR7, UR9, UR6 ;  /* 0x00000009070772a4 */ /* 0x000fe4000f8e0206 */
[----:B------:R-:W-:Y:S01]  /*11720*/  USHF.R.S32.HI UR6, URZ, 0x1f, UR42 ;  /* 0x0000001f3f067899 */ /* 0x000fe2000801142a */
[----:B0-----:R-:W-:-:S05]  /*11730*/  IMAD.SHL.U32 R2, R2, 0x10, RZ ;  /* 0x0000001002027824 */ /* 0x001fca00078e00ff */
[----:B------:R-:W-:Y:S01]  /*11740*/  LOP3.LUT R2, R33, 0x70, R2, 0xf8, !PT ;  /* 0x0000007021027812 */ /* 0x000fe200078ef802 */
[----:B--2---:R-:W-:-:S04]  /*11750*/  IMAD.SHL.U32 R8, R8, 0x8, RZ ;  /* 0x0000000808087824 */ /* 0x004fc800078e00ff */
[----:B------:R-:W-:Y:S01]  /*11760*/  VIADD R0, R2, UR43 ;  /* 0x0000002b02007c36 */ /* 0x000fe20008000000 */
[----:B------:R-:W-:-:S03]  /*11770*/  LOP3.LUT R8, R8, 0x38, RZ, 0xc0, !PT ;  /* 0x0000003808087812 */ /* 0x000fc600078ec0ff */
        /* <DEDUP_REMOVED lines=86> */
.L_x_11109:
        /* <DEDUP_REMOVED lines=8> */
[----:B------:R-:W-:Y:S01]  /*11d60*/  PLOP3.LUT P0, PT, PT, PT, PT, 0x80, 0x0 ;  /* 0x000000000000781c */ /* 0x000fe20003f0f070 */
[----:B------:R-:W-:-:S12]  /*11d70*/  NOP ;  /* 0x0000000000007918 */ /* 0x000fd80000000000 */
.L_x_11033:
        /* <DEDUP_REMOVED lines=18> */
.L_x_11110:
[----:B------:R-:W-:Y:S05]  /*11ea0*/  BSYNC B0 ;  /* 0x0000000000007941 */ /* 0x000fea0003800000 */
.L_x_11034:
[----:B------:R-:W-:-:S05]  /*11eb0*/  IMAD.U32 R2, RZ, RZ, UR48 ;  /* 0x00000030ff027e24 */ /* 0x000fca000f8e00ff */
[----:B------:R-:W-:-:S13]  /*11ec0*/  ISETP.NE.AND P0, PT, R2, 0x3, PT ;  /* 0x000000030200780c */ /* 0x000fda0003f05270 */
[----:B------:R-:W-:Y:S05]  /*11ed0*/  @!P0 BRA `(.L_x_11036) ;  /* 0x0000000000048947 */ /* 0x000fea0003800000 */
[----:B------:R-:W-:Y:S01]  /*11ee0*/  BPT.TRAP 0x1 ;  /* 0x000000040000795c */ /* 0x000fe20000300000 */
.L_x_11036:
[----:B------:R-:W-:Y:S01]  /*11ef0*/  SHF.L.U32 R3, R25, 0x1f, RZ ;  /* 0x0000001f19037819 */ /* 0x000fe200000006ff */
[----:B------:R-:W-:Y:S03]  /*11f00*/  BSSY B0, `(.L_x_11037) ;  /* 0x0000003000007945 */ /* 0x000fe60003800000 */
[----:B------:R-:W2:Y:S02]  /*11f10*/  SYNCS.PHASECHK.TRANS64.TRYWAIT P0, [R22+URZ+0x22860], R3 ;  /* 0x02286003160075a7 */ /* 0x000ea4000800017f */
[----:B--2---:R-:W-:Y:S05]  /*11f20*/  @!P0 BRA `(.L_x_11038) ;  /* 0x00000030001c8947 */ /* 0x004fea0003800000 */
.L_x_11111:
[----:B------:R-:W-:Y:S05]  /*11f30*/  BSYNC B0 ;  /* 0x0000000000007941 */ /* 0x000fea0003800000 */
.L_x_11037:
[----:B------:R-:W-:Y:S01]  /*11f40*/  ULDC.64 UR4, c[0x0][0x328] ;  /* 0x0000ca0000047ab9 */ /* 0x000fe20000000a00 */
[----:B------:R-:W-:Y:S01]  /*11f50*/  IMAD R4, R18, 0x6000, R28 ;  /* 0x0000600012047824 */ /* 0x000fe200078e021c */
[----:B------:R-:W-:Y:S01]  /*11f60*/  LOP3.LUT P4, RZ, R35, 0x8, RZ, 0xc0, !PT ;  /* 0x0000000823ff7812 */ /* 0x000fe2000788c0ff */
[----:B--2---:R-:W-:-:S04]  /*11f70*/  IMAD R3, R36, UR4, RZ ;  /* 0x0000000424037c24 */ /* 0x004fc8000f8e02ff */
        /* <DEDUP_REMOVED lines=8> */
[----:B0-----:R-:W-:Y:S02]  /*12000*/  IMAD R0, R26, UR4, RZ ;  /* 0x000000041a007c24 */ /* 0x001fe4000f8e02ff */
        /* <DEDUP_REMOVED lines=11> */
[----:B------:R-:W-:Y:S01]  /*120c0*/  LOP3.LUT P1, RZ, R35, 0x2, RZ, 0xc0, !PT ;  /* 0x0000000223ff7812 */ /* 0x000fe2000782c0ff */
[----:B------:R-:W0:Y:S01]  /*120d0*/  S2R R2, SR_TID.X ;  /* 0x0000000000027919 */ /* 0x000e220000002100 */
[----:B------:R-:W3:Y:S01]  /*120e0*/  SHFL.IDX PT, R14, R5, RZ, 0x181f ;  /* 0x00181fff050e7589 */ /* 0x000ee200000e0000 */
[----:B0-----:R-:W-:-:S05]  /*120f0*/  IMAD.SHL.U32 R2, R2, 0x8, RZ ;  /* 0x0000000802027824 */ /* 0x001fca00078e00ff */
[----:B------:R-:W-:-:S05]  /*12100*/  LOP3.LUT R2, R2, 0x38, RZ, 0xc0, !PT ;  /* 0x0000003802027812 */ /* 0x000fca00078ec0ff */
[----:B------:R-:W-:-:S05]  /*12110*/  IMAD.SHL.U32 R0, R2, 0x2, RZ ;  /* 0x0000000202007824 */ /* 0x000fca00078e00ff */
[----:B---3--:R-:W-:Y:S02]  /*12120*/  IADD3 R2, P0, R14, R0, RZ ;  /* 0x000000000e027210 */ /* 0x008fe40007f1e0ff */
[----:B------:R-:W-:Y:S01]  /*12130*/  SHFL.IDX PT, R14, R5, 0x1, 0x181f ;  /* 0x00381f00050e7f89 */ /* 0x000fe200000e0000 */
[----:B--2---:R-:W-:-:S03]  /*12140*/  IMAD.MOV.U32 R7, RZ, RZ, R3 ;  /* 0x000000ffff077224 */ /* 0x004fc600078e0003 */
[----:B------:R-:W0:Y:S02]  /*12150*/  SHFL.IDX PT, R3, R6, RZ, 0x181f ;  /* 0x00181fff06037589 */ /* 0x000e2400000e0000 */
[----:B------:R-:W-:Y:S01]  /*12160*/  LOP3.LUT P2, RZ, R7, 0x1, RZ, 0xc0, !PT ;  /* 0x0000000107ff7812 */ /* 0x000fe2000784c0ff */
[----:B0-----:R-:W-:-:S03]  /*12170*/  IMAD.X R3, RZ, RZ, R3, P0 ;  /* 0x000000ffff037224 */ /* 0x001fc600000e0603 */
[----:B------:R-:W-:-:S13]  /*12180*/  ISETP.LT.OR P0, PT, R23, 0x1, !P2 ;  /* 0x000000011700780c */ /* 0x000fda0005701670 */
[----:B------:R-:W-:Y:S01]  /*12190*/  LDGSTS.E.BYPASS.LTC128B.128 [R4+0x400], desc[UR46][R2.64], !P0 ;  /* 0x0040000002047fae */ /* 0x000fe2000c101d6e */
[----:B------:R-:W-:-:S13]  /*121a0*/  ISETP.LT.OR P0, PT, R23, 0x1, !P1 ;  /* 0x000000011700780c */ /* 0x000fda0004f01670 */
[----:B------:R-:W-:Y:S01]  /*121b0*/  LDGSTS.E.BYPASS.LTC128B.128 [R4+0x3400], desc[UR46][R2.64+0x80], !P0 ;  /* 0x0340008002047fae */ /* 0x000fe2000c101d6e */
[----:B------:R-:W-:-:S04]  /*121c0*/  LOP3.LUT P0, RZ, R35, 0x4, RZ, 0xc0, !PT ;  /* 0x0000000423ff7812 */ /* 0x000fc8000780c0ff */
[----:B------:R-:W-:-:S13]  /*121d0*/  ISETP.LT.OR P3, PT, R23, 0x1, !P0 ;  /* 0x000000011700780c */ /* 0x000fda0004761670 */
[----:B------:R-:W-:Y:S01]  /*121e0*/  LDGSTS.E.BYPASS.LTC128B.128 [R4+0x6400], desc[UR46][R2.64+0x100], !P3 ;  /* 0x0640010002047fae */ /* 0x000fe2000d901d6e */
[----:B------:R-:W-:-:S13]  /*121f0*/  ISETP.LT.OR P3, PT, R23, 0x1, !P4 ;  /* 0x000000011700780c */ /* 0x000fda0006761670 */
[----:B------:R0:W-:Y:S01]  /*12200*/  LDGSTS.E.BYPASS.LTC128B.128 [R4+0x9400], desc[UR46][R2.64+0x180], !P3 ;  /* 0x0940018002047fae */ /* 0x0001e2000d901d6e */
[----:B------:R-:W-:-:S03]  /*12210*/  IADD3 R8, P3, R14, R0, RZ ;  /* 0x000000000e087210 */ /* 0x000fc60007f7e0ff */
[----:B------:R-:W-:Y:S04]  /*12220*/  SHFL.IDX PT, R14, R5, 0x2, 0x181f ;  /* 0x00581f00050e7f89 */ /* 0x000fe800000e0000 */
[----:B0-----:R-:W0:Y:S02]  /*12230*/  SHFL.IDX PT, R3, R6, 0x1, 0x181f ;  /* 0x00381f0006037f89 */ /* 0x001e2400000e0000 */
[----:B0-----:R-:W-:Y:S01]  /*12240*/  IMAD.X R9, RZ, RZ, R3, P3 ;  /* 0x000000ffff097224 */ /* 0x001fe200018e0603 */
[----:B------:R-:W-:Y:S01]  /*12250*/  ISETP.LT.OR P3, PT, R23, 0x11, !P2 ;  /* 0x000000111700780c */ /* 0x000fe20005761670 */
        /* <DEDUP_REMOVED lines=11> */
[----:B------:R-:W-:-:S13]  /*12310*/  ISETP.LT.OR P3, PT, R23, 0x21, !P2 ;  /* 0x000000211700780c */ /* 0x000fda0005761670 */
        /* <DEDUP_REMOVED lines=24> */
[----:B------:R-:W-:-:S13]  /*124a0*/  ISETP.LT.OR P3, PT, R23, 0x41, !P2 ;  /* 0x000000411700780c */ /* 0x000fda0005761670 */
[----:B------:R3:W-:Y:S01]  /*124b0*/  LDGSTS.E.BYPASS.LTC128B.128 [R4+0x2400], desc[UR46][R2.64], !P3 ;  /* 0x0240000002047fae */ /* 0x0007e2000d901d6e */
[----:B------:R-:W-:-:S13]  /*124c0*/  ISETP.LT.OR P3, PT, R23, 0x41, !P1 ;  /* 0x000000411700780c */ /* 0x000fda0004f61670 */
[----:B------:R3:W-:Y:S01]  /*124d0*/  LDGSTS.E.BYPASS.LTC128B.128 [R4+0x5400], desc[UR46][R2.64+0x80], !P3 ;  /* 0x0540008002047fae */ /* 0x0007e2000d901d6e */
[----:B------:R-:W-:-:S13]  /*124e0*/  ISETP.LT.OR P3, PT, R23, 0x41, !P0 ;  /* 0x000000411700780c */ /* 0x000fda0004761670 */
[----:B------:R3:W-:Y:S01]  /*124f0*/  LDGSTS.E.BYPASS.LTC128B.128 [R4+0x8400], desc[UR46][R2.64+0x100], !P3 ;  /* 0x0840010002047fae */ /* 0x0007e2000d901d6e */
[----:B------:R-:W-:-:S13]  /*12500*/  ISETP.LT.OR P3, PT, R23, 0x41, !P4 ;  /* 0x000000411700780c */ /* 0x000fda0006761670 */
[----:B--2-4-:R3:W-:Y:S02]  /*12510*/  LDGSTS.E.BYPASS.LTC128B.128 [R4+0xb400], desc[UR46][R2.64+0x180], !P3 ;  /* 0x0b40018002047fae */ /* 0x0147e4000d901d6e */
.L_x_11125:
[C---:B------:R-:W-:Y:S02]  /*12520*/  ISETP.LT.OR P2, PT, R23.reuse, 0x51, !P2 ;  /* 0x000000511700780c */ /* 0x040fe40005741670 */
[C---:B------:R-:W-:Y:S02]  /*12530*/  ISETP.LT.OR P1, PT, R23.reuse, 0x51, !P1 ;  /* 0x000000511700780c */ /* 0x040fe40004f21670 */
[----:B------:R-:W-:Y:S02]  /*12540*/  ISETP.LT.OR P0, PT, R23, 0x51, !P0 ;  /* 0x000000511700780c */ /* 0x000fe40004701670 */
[----:B0--3--:R-:W-:-:S05]  /*12550*/  IADD3 R2, P3, R14, R0, RZ ;  /* 0x000000000e027210 */ /* 0x009fca0007f7e0ff */
[----:B------:R-:W-:-:S05]  /*12560*/  IMAD.X R3, RZ, RZ, R6, P3 ;  /* 0x000000ffff037224 */ /* 0x000fca00018e0606 */
[----:B------:R-:W-:Y:S01]  /*12570*/  @!PT LDS RZ, [RZ] ;  /* 0x00000000fffff984 */ /* 0x000fe20000000800 */
[----:B------:R-:W-:Y:S01]  /*12580*/  @!PT LDS RZ, [RZ] ;  /* 0x00000000fffff984 */ /* 0x000fe20000000800 */
[----:B------:R-:W-:Y:S01]  /*12590*/  @!PT LDS RZ, [RZ] ;  /* 0x00000000fffff984 */ /* 0x000fe20000000800 */
[----:B------:R0:W-:Y:S04]  /*125a0*/  LDGSTS.E.BYPASS.LTC128B.128 [R4+0x2c00], desc[UR46][R2.64], !P2 ;  /* 0x02c0000002047fae */ /* 0x0001e8000d101d6e */
[----:B------:R0:W-:Y:S04]  /*125b0*/  LDGSTS.E.BYPASS.LTC128B.128 [R4+0x5c00], desc[UR46][R2.64+0x80], !P1 ;  /* 0x05c0008002047fae */ /* 0x0001e8000c901d6e */
[----:B------:R0:W-:Y:S01]  /*125c0*/  LDGSTS.E.BYPASS.LTC128B.128 [R4+0x8c00], desc[UR46][R2.64+0x100], !P0 ;  /* 0x08c0010002047fae */ /* 0x0001e2000c101d6e */
[----:B------:R-:W-:-:S13]  /*125d0*/  ISETP.LT.OR P0, PT, R23, 0x51, !P4 ;  /* 0x000000511700780c */ /* 0x000fda0006701670 */
[----:B------:R0:W-:Y:S01]  /*125e0*/  LDGSTS.E.BYPASS.LTC128B.128 [R4+0xbc00], desc[UR46][R2.64+0x180], !P0 ;  /* 0x0bc0018002047fae */ /* 0x0001e2000c101d6e */
[----:B------:R-:W-:Y:S01]  /*125f0*/  PLOP3.LUT P0, PT, PT, PT, PT, 0x80, 0x0 ;  /* 0x000000000000781c */ /* 0x000fe20003f0f070 */
[----:B------:R-:W-:-:S12]  /*12600*/  NOP ;  /* 0x0000000000007918 */ /* 0x000fd80000000000 */
.L_x_11040:
        /* <DEDUP_REMOVED lines=11> */
.L_x_11041:
[----:B------:R-:W-:Y:S01]  /*126c0*/  UIADD3 UR4, UR44, -0x2, URZ ;  /* 0xfffffffe2c047890 */ /* 0x000fe2000fffe03f */
[----:B------:R0:W-:Y:S03]  /*126d0*/  SYNCS.ARRIVE.TRANS64.A1T0 RZ, [R22+URZ+0x22850], RZ ;  /* 0x022850ff16ff79a7 */ /* 0x0001e6000810003f */
[----:B------:R-:W-:-:S06]  /*126e0*/  UISETP.GE.AND UP0, UPT, UR4, UR45, UPT ;  /* 0x0000002d0400728c */ /* 0x000fcc000bf06270 */
[----:B------:R-:W-:-:S13]  /*126f0*/  PLOP3.LUT P0, PT, PT, PT, UP0, 0x40, 0x0 ;  /* 0x000000000000781c */ /* 0x000fda0003f0e808 */
[----:B0-----:R-:W-:Y:S05]  /*12700*/  @P0 BRA `(.L_x_11042) ;  /* 0x0000000c00700947 */ /* 0x001fea0003800000 */
[----:B------:R-:W-:Y:S01]  /*12710*/  BSSY B0, `(.L_x_11042) ;  /* 0x00000db000007945 */ /* 0x000fe20003800000 */
[----:B------:R-:W-:-:S07]  /*12720*/  IMAD.U32 R20, RZ, RZ, UR4 ;  /* 0x00000004ff147e24 */ /* 0x000fce000f8e00ff */
.L_x_11055:
[----:B0-----:R-:W0:Y:S01]  /*12730*/  S2R R2, SR_TID.X ;  /* 0x0000000000027919 */ /* 0x001e220000002100 */
[----:B------:R-:W2:Y:S01]  /*12740*/  LDC R3, c[0x0][0x430] ;  /* 0x00010c00ff037b82 */ /* 0x000ea20000000800 */
[----:B------:R-:W-:Y:S02]  /*12750*/  IMAD R8, R20, 0x60, R30 ;  /* 0x0000006014087824 */ /* 0x000fe400078e021e */
        /* <DEDUP_REMOVED lines=20> */
[----:B0-----:R-:W-:Y:S01]  /*128a0*/  @!P1 LEA R6, P0, R2, R6, 0x2 ;  /* 0x0000000602069211 */ /* 0x001fe200078010ff */
[----:B-1----:R-:W-:-:S03]  /*128b0*/  IMAD.U32 R10, RZ, RZ, UR48 ;  /* 0x00000030ff0a7e24 */ /* 0x002fc6000f8e00ff */
        /* <DEDUP_REMOVED lines=16> */
.L_x_11043:
[----:B------:R-:W-:Y:S01]  /*129c0*/  IMAD R10, R18, 0x8, R17 ;  /* 0x00000008120a7824 */ /* 0x000fe200078e0211 */
[----:B------:R-:W-:Y:S01]  /*129d0*/  SHF.L.U32 R24, R25, 0x1f, RZ ;  /* 0x0000001f19187819 */ /* 0x000fe200000006ff */
[----:B------:R-:W-:Y:S01]  /*129e0*/  BSSY B1, `(.L_x_11044) ;  /* 0x0000004000017945 */ /* 0x000fe20003800000 */
[----:B-1----:R-:W-:Y:S02]  /*129f0*/  SHF.R.S32.HI R22, RZ, 0x1f, R5 ;  /* 0x0000001fff167819 */ /* 0x002fe40000011405 */
[----:B------:R-:W0:Y:S02]  /*12a00*/  SYNCS.PHASECHK.TRANS64.TRYWAIT P0, [R10+URZ+0x22840], R24 ;  /* 0x022840180a0075a7 */ /* 0x000e24000800017f */
[----:B0-----:R-:W-:Y:S05]  /*12a10*/  @!P0 BRA `(.L_x_11045) ;  /* 0x0000002c00b88947 */ /* 0x001fea0003800000 */
.L_x_11126:
[----:B------:R-:W-:Y:S05]  /*12a20*/  BSYNC B1 ;  /* 0x0000000000017941 */ /* 0x000fea0003800000 */
.L_x_11044:
        /* <DEDUP_REMOVED lines=24> */
[----:B------:R-:W-:-:S03]  /*12bb0*/  IMAD R8, R8, 0x2, R17 ;  /* 0x0000000208087824 */ /* 0x000fc600078e0211 */
[----:B------:R-:W2:Y:S04]  /*12bc0*/  SHFL.IDX PT, R3, R21, RZ, 0x181f ;  /* 0x00181fff15037589 */ /* 0x000ea800000e0000 */
[----:B------:R-:W3:Y:S04]  /*12bd0*/  SHFL.IDX PT, R6, R9, 0x1, 0x181f ;  /* 0x00381f0009067f89 */ /* 0x000ee800000e0000 */
[----:B------:R-:W4:Y:S01]  /*12be0*/  SHFL.IDX PT, R7, R21, 0x1, 0x181f ;  /* 0x00381f0015077f89 */ /* 0x000f2200000e0000 */
[----:B-1----:R-:W-:-:S03]  /*12bf0*/  IADD3 R2, P0, R14, R0, RZ ;  /* 0x000000000e027210 */ /* 0x002fc60007f1e0ff */
[----:B------:R-:W1:Y:S02]  /*12c00*/  SHFL.IDX PT, R14, R9, 0x2, 0x181f ;  /* 0x00581f00090e7f89 */ /* 0x000e6400000e0000 */
[----:B--2---:R-:W-:Y:S01]  /*12c10*/  IMAD.X R3, RZ, RZ, R3, P0 ;  /* 0x000000ffff037224 */ /* 0x004fe200000e0603 */
[----:B---3--:R-:W-:-:S04]  /*12c20*/  IADD3 R6, P0, R6, R0, RZ ;  /* 0x0000000006067210 */ /* 0x008fc80007f1e0ff */
[----:B------:R2:W-:Y:S01]  /*12c30*/  LDGSTS.E.BYPASS.LTC128B.128 [R8+0x1c400], desc[UR46][R2.64], !P1 ;  /* 0x1c40000002087fae */ /* 0x0005e2000c901d6e */
[----:B----4-:R-:W-:-:S05]  /*12c40*/  IMAD.X R7, RZ, RZ, R7, P0 ;  /* 0x000000ffff077224 */ /* 0x010fca00000e0607 */
[----:B------:R3:W-:Y:S04]  /*12c50*/  LDGSTS.E.BYPASS.LTC128B.128 [R8+0x1cc00], desc[UR46][R6.64], !P1 ;  /* 0x1cc0000006087fae */ /* 0x0007e8000c901d6e */
[----:B--2---:R-:W2:Y:S01]  /*12c60*/  SHFL.IDX PT, R3, R21, 0x2, 0x181f ;  /* 0x00581f0015037f89 */ /* 0x004ea200000e0000 */
[----:B-1----:R-:W-:-:S03]  /*12c70*/  IADD3 R2, P0, R14, R0, RZ ;  /* 0x000000000e027210 */ /* 0x002fc60007f1e0ff */
[----:B------:R-:W1:Y:S04]  /*12c80*/  SHFL.IDX PT, R14, R9, 0x3, 0x181f ;  /* 0x00781f00090e7f89 */ /* 0x000e6800000e0000 */
[----:B---3--:R-:W3:Y:S01]  /*12c90*/  SHFL.IDX PT, R7, R21, 0x3, 0x181f ;  /* 0x00781f0015077f89 */ /* 0x008ee200000e0000 */
[----:B--2---:R-:W-:-:S05]  /*12ca0*/  IMAD.X R3, RZ, RZ, R3, P0 ;  /* 0x000000ffff037224 */ /* 0x004fca00000e0603 */
[----:B------:R2:W-:Y:S01]  /*12cb0*/  LDGSTS.E.BYPASS.LTC128B.128 [R8+0x1d400], desc[UR46][R2.64], !P1 ;  /* 0x1d40000002087fae */ /* 0x0005e2000c901d6e */
[----:B-1----:R-:W-:-:S03]  /*12cc0*/  IADD3 R6, P0, R14, R0, RZ ;  /* 0x000000000e067210 */ /* 0x002fc60007f1e0ff */
[----:B------:R-:W1:Y:S02]  /*12cd0*/  SHFL.IDX PT, R14, R9, 0x4, 0x181f ;  /* 0x00981f00090e7f89 */ /* 0x000e6400000e0000 */
[----:B---3--:R-:W-:-:S05]  /*12ce0*/  IMAD.X R7, RZ, RZ, R7, P0 ;  /* 0x000000ffff077224 */ /* 0x008fca00000e0607 */
[----:B------:R3:W-:Y:S04]  /*12cf0*/  LDGSTS.E.BYPASS.LTC128B.128 [R8+0x1dc00], desc[UR46][R6.64], !P1 ;  /* 0x1dc0000006087fae */ /* 0x0007e8000c901d6e */
[----:B--2---:R-:W2:Y:S04]  /*12d00*/  SHFL.IDX PT, R3, R21, 0x4, 0x181f ;  /* 0x00981f0015037f89 */ /* 0x004ea800000e0000 */
[----:B------:R-:W4:Y:S01]  /*12d10*/  SHFL.IDX PT, R21, R21, 0x5, 0x181f ;  /* 0x00b81f0015157f89 */ /* 0x000f2200000e0000 */
[----:B-1----:R-:W-:-:S03]  /*12d20*/  IADD3 R2, P0, R14, R0, RZ ;  /* 0x000000000e027210 */ /* 0x002fc60007f1e0ff */
[----:B------:R3:W1:Y:S02]  /*12d30*/  SHFL.IDX PT, R14, R9, 0x5, 0x181f ;  /* 0x00b81f00090e7f89 */ /* 0x00066400000e0000 */
[----:B--2---:R-:W-:-:S05]  /*12d40*/  IMAD.X R3, RZ, RZ, R3, P0 ;  /* 0x000000ffff037224 */ /* 0x004fca00000e0603 */
[----:B----4-:R3:W-:Y:S03]  /*12d50*/  LDGSTS.E.BYPASS.LTC128B.128 [R8+0x1e400], desc[UR46][R2.64], !P1 ;  /* 0x1e40000002087fae */ /* 0x0107e6000c901d6e */
.L_x_11140:
[----:B-1-3--:R-:W-:-:S05]  /*12d60*/  IADD3 R2, P0, R14, R0, RZ ;  /* 0x000000000e027210 */ /* 0x00afca0007f1e0ff */
[----:B------:R-:W-:Y:S01]  /*12d70*/  IMAD.X R3, RZ, RZ, R21, P0 ;  /* 0x000000ffff037224 */ /* 0x000fe200000e0615 */
[----:B------:R-:W-:-:S04]  /*12d80*/  PLOP3.LUT P0, PT, PT, PT, PT, 0x80, 0x0 ;  /* 0x000000000000781c */ /* 0x000fc80003f0f070 */
[----:B------:R-:W-:Y:S01]  /*12d90*/  @!PT LDS RZ, [RZ] ;  /* 0x00000000fffff984 */ /* 0x000fe20000000800 */
[----:B------:R-:W-:Y:S01]  /*12da0*/  @!PT LDS RZ, [RZ] ;  /* 0x00000000fffff984 */ /* 0x000fe20000000800 */
[----:B------:R-:W-:Y:S01]  /*12db0*/  @!PT LDS RZ, [RZ] ;  /* 0x00000000fffff984 */ /* 0x000fe20000000800 */
[----:B------:R1:W-:Y:S01]  /*12dc0*/  LDGSTS.E.BYPASS.LTC128B.128 [R8+0x1ec00], desc[UR46][R2.64], !P1 ;  /* 0x1ec0000002087fae */ /* 0x0003e2000c901d6e */
[----:B------:R-:W-:-:S08]  /*12dd0*/  NOP ;  /* 0x0000000000007918 */ /* 0x000fd00000000000 */
.L_x_11047:
        /* <DEDUP_REMOVED lines=11> */
.L_x_11048:
[----:B------:R1:W-:Y:S01]  /*12e90*/  SYNCS.ARRIVE.TRANS64.A1T0 RZ, [R10+URZ+0x22830], RZ ;  /* 0x022830ff0aff79a7 */ /* 0x0003e2000810003f */
[----:B------:R-:W-:Y:S05]  /*12ea0*/  @!P3 BRA `(.L_x_11049) ;  /* 0x000000000004b947 */ /* 0x000fea0003800000 */
[----:B------:R-:W-:Y:S01]  /*12eb0*/  BPT.TRAP 0x1 ;  /* 0x000000040000795c */ /* 0x000fe20000300000 */
.L_x_11049:
[----:B------:R-:W2:Y:S01]  /*12ec0*/  SYNCS.PHASECHK.TRANS64.TRYWAIT P0, [R10+URZ+0x22860], R24 ;  /* 0x022860180a0075a7 */ /* 0x000ea2000800017f */
[----:B------:R-:W-:Y:S04]  /*12ed0*/  BSSY B1, `(.L_x_11050) ;  /* 0x0000002000017945 */ /* 0x000fe80003800000 */
[----:B--2---:R-:W-:Y:S05]  /*12ee0*/  @!P0 BRA `(.L_x_11051) ;  /* 0x0000003000288947 */ /* 0x004fea0003800000 */
.L_x_11141:
[----:B------:R-:W-:Y:S05]  /*12ef0*/  BSYNC B1 ;  /* 0x0000000000017941 */ /* 0x000fea0003800000 */
.L_x_11050:
        /* <DEDUP_REMOVED lines=26> */
[----:B------:R-:W-:-:S03]  /*130a0*/  IMAD R22, R22, 0x2, R17 ;  /* 0x0000000216167824 */ /* 0x000fc600078e0211 */
[----:B------:R-:W4:Y:S04]  /*130b0*/  SHFL.IDX PT, R3, R23, RZ, 0x181f ;  /* 0x00181fff17037589 */ /* 0x000f2800000e0000 */
[----:B------:R-:W-:Y:S04]  /*130c0*/  SHFL.IDX PT, R4, R23, 0x1, 0x181f ;  /* 0x00381f0017047f89 */ /* 0x000fe800000e0000 */
[----:B------:R-:W-:Y:S04]  /*130d0*/  SHFL.IDX PT, R5, R23, 0x3, 0x181f ;  /* 0x00781f0017057f89 */ /* 0x000fe800000e0000 */
[----:B0-2---:R-:W-:Y:S01]  /*130e0*/  SHFL.IDX PT, R24, R23, 0x4, 0x181f ;  /* 0x00981f0017187f89 */ /* 0x005fe200000e0000 */
[----:B---3--:R-:W-:-:S03]  /*130f0*/  IADD3 R2, P0, R14, R0, RZ ;  /* 0x000000000e027210 */ /* 0x008fc60007f1e0ff */
[----:B------:R-:W0:Y:S02]  /*13100*/  SHFL.IDX PT, R14, R21, 0x1, 0x181f ;  /* 0x00381f00150e7f89 */ /* 0x000e2400000e0000 */
[----:B----4-:R-:W-:-:S05]  /*13110*/  IMAD.X R3, RZ, RZ, R3, P0 ;  /* 0x000000ffff037224 */ /* 0x010fca00000e0603 */
[----:B------:R-:W-:Y:S04]  /*13120*/  LDGSTS.E.BYPASS.LTC128B.128 [R22+0x400], desc[UR46][R2.64], !P5 ;  /* 0x0040000002167fae */ /* 0x000fe8000e901d6e */
[----:B------:R-:W-:Y:S04]  /*13130*/  LDGSTS.E.BYPASS.LTC128B.128 [R22+0x3400], desc[UR46][R2.64+0x80], !P4 ;  /* 0x0340008002167fae */ /* 0x000fe8000e101d6e */
[----:B------:R-:W-:Y:S04]  /*13140*/  LDGSTS.E.BYPASS.LTC128B.128 [R22+0x6400], desc[UR46][R2.64+0x100], !P3 ;  /* 0x0640010002167fae */ /* 0x000fe8000d901d6e */
[----:B------:R2:W-:Y:S01]  /*13150*/  LDGSTS.E.BYPASS.LTC128B.128 [R22+0x9400], desc[UR46][R2.64+0x180], !P1 ;  /* 0x0940018002167fae */ /* 0x0005e2000c901d6e */
[----:B0-----:R-:W-:-:S03]  /*13160*/  IADD3 R8, P0, R14, R0, RZ ;  /* 0x000000000e087210 */ /* 0x001fc60007f1e0ff */
[----:B------:R-:W0:Y:S02]  /*13170*/  SHFL.IDX PT, R14, R21, 0x2, 0x181f ;  /* 0x00581f00150e7f89 */ /* 0x000e2400000e0000 */
[----:B------:R-:W-:Y:S02]  /*13180*/  IMAD.X R9, RZ, RZ, R4, P0 ;  /* 0x000000ffff097224 */ /* 0x000fe400000e0604 */
[----:B------:R-:W3:Y:S04]  /*13190*/  SHFL.IDX PT, R4, R23, 0x2, 0x181f ;  /* 0x00581f0017047f89 */ /* 0x000ee800000e0000 */
[----:B------:R4:W-:Y:S04]  /*131a0*/  LDGSTS.E.BYPASS.LTC128B.128 [R22+0xc00], desc[UR46][R8.64], !P5 ;  /* 0x00c0000008167fae */ /* 0x0009e8000e901d6e */
[----:B------:R4:W-:Y:S04]  /*131b0*/  LDGSTS.E.BYPASS.LTC128B.128 [R22+0x3c00], desc[UR46][R8.64+0x80], !P4 ;  /* 0x03c0008008167fae */ /* 0x0009e8000e101d6e */
[----:B------:R4:W-:Y:S04]  /*131c0*/  LDGSTS.E.BYPASS.LTC128B.128 [R22+0x6c00], desc[UR46][R8.64+0x100], !P3 ;  /* 0x06c0010008167fae */ /* 0x0009e8000d901d6e */
[----:B------:R4:W-:Y:S01]  /*131d0*/  LDGSTS.E.BYPASS.LTC128B.128 [R22+0x9c00], desc[UR46][R8.64+0x180], !P1 ;  /* 0x09c0018008167fae */ /* 0x0009e2000c901d6e */
[----:B0-----:R-:W-:-:S03]  /*131e0*/  IADD3 R6, P0, R14, R0, RZ ;  /* 0x000000000e067210 */ /* 0x001fc60007f1e0ff */
[----:B------:R-:W-:Y:S04]  /*131f0*/  SHFL.IDX PT, R23, R23, 0x5, 0x181f ;  /* 0x00b81f0017177f89 */ /* 0x000fe800000e0000 */
[----:B------:R-:W0:Y:S01]  /*13200*/  SHFL.IDX PT, R14, R21, 0x3, 0x181f ;  /* 0x00781f00150e7f89 */ /* 0x000e2200000e0000 */
[----:B---3--:R-:W-:-:S05]  /*13210*/  IMAD.X R7, RZ, RZ, R4, P0 ;  /* 0x000000ffff077224 */ /* 0x008fca00000e0604 */
[----:B------:R4:W-:Y:S04]  /*13220*/  LDGSTS.E.BYPASS.LTC128B.128 [R22+0x1400], desc[UR46][R6.64], !P5 ;  /* 0x0140000006167fae */ /* 0x0009e8000e901d6e */
[----:B------:R4:W-:Y:S04]  /*13230*/  LDGSTS.E.BYPASS.LTC128B.128 [R22+0x4400], desc[UR46][R6.64+0x80], !P4 ;  /* 0x0440008006167fae */ /* 0x0009e8000e101d6e */
[----:B------:R4:W-:Y:S04]  /*13240*/  LDGSTS.E.BYPASS.LTC128B.128 [R22+0x7400], desc[UR46][R6.64+0x100], !P3 ;  /* 0x0740010006167fae */ /* 0x0009e8000d901d6e */
[----:B------:R4:W-:Y:S01]  /*13250*/  LDGSTS.E.BYPASS.LTC128B.128 [R22+0xa400], desc[UR46][R6.64+0x180], !P1 ;  /* 0x0a40018006167fae */ /* 0x0009e2000c901d6e */
[----:B0-----:R-:W-:-:S03]  /*13260*/  IADD3 R4, P0, R14, R0, RZ ;  /* 0x000000000e047210 */ /* 0x001fc60007f1e0ff */
[----:B------:R-:W2:Y:S02]  /*13270*/  SHFL.IDX PT, R14, R21, 0x4, 0x181f ;  /* 0x00981f00150e7f89 */ /* 0x000ea400000e0000 */
[----:B------:R-:W-:-:S05]  /*13280*/  IMAD.X R5, RZ, RZ, R5, P0 ;  /* 0x000000ffff057224 */ /* 0x000fca00000e0605 */
[----:B------:R4:W-:Y:S04]  /*13290*/  LDGSTS.E.BYPASS.LTC128B.128 [R22+0x1c00], desc[UR46][R4.64], !P5 ;  /* 0x01c0000004167fae */ /* 0x0009e8000e901d6e */
[----:B------:R4:W-:Y:S04]  /*132a0*/  LDGSTS.E.BYPASS.LTC128B.128 [R22+0x4c00], desc[UR46][R4.64+0x80], !P4 ;  /* 0x04c0008004167fae */ /* 0x0009e8000e101d6e */
[----:B------:R4:W-:Y:S04]  /*132b0*/  LDGSTS.E.BYPASS.LTC128B.128 [R22+0x7c00], desc[UR46][R4.64+0x100], !P3 ;  /* 0x07c0010004167fae */ /* 0x0009e8000d901d6e */
[----:B------:R4:W-:Y:S01]  /*132c0*/  LDGSTS.E.BYPASS.LTC128B.128 [R22+0xac00], desc[UR46][R4.64+0x180], !P1 ;  /* 0x0ac0018004167fae */ /* 0x0009e2000c901d6e */
[----:B--2---:R-:W-:-:S03]  /*132d0*/  IADD3 R2, P0, R14, R0, RZ ;  /* 0x000000000e027210 */ /* 0x004fc60007f1e0ff */
[----:B------:R4:W0:Y:S02]  /*132e0*/  SHFL.IDX PT, R14, R21, 0x5, 0x181f ;  /* 0x00b81f00150e7f89 */ /* 0x00082400000e0000 */
[----:B------:R-:W-:-:S05]  /*132f0*/  IMAD.X R3, RZ, RZ, R24, P0 ;  /* 0x000000ffff037224 */ /* 0x000fca00000e0618 */
[----:B------:R4:W-:Y:S04]  /*13300*/  LDGSTS.E.BYPASS.LTC128B.128 [R22+0x2400], desc[UR46][R2.64], !P5 ;  /* 0x0240000002167fae */ /* 0x0009e8000e901d6e */
[----:B------:R4:W-:Y:S04]  /*13310*/  LDGSTS.E.BYPASS.LTC128B.128 [R22+0x5400], desc[UR46][R2.64+0x80], !P4 ;  /* 0x0540008002167fae */ /* 0x0009e8000e101d6e */
[----:B------:R4:W-:Y:S04]  /*13320*/  LDGSTS.E.BYPASS.LTC128B.128 [R22+0x8400], desc[UR46][R2.64+0x100], !P3 ;  /* 0x0840010002167fae */ /* 0x0009e8000d901d6e */
[----:B------:R4:W-:Y:S02]  /*13330*/  LDGSTS.E.BYPASS.LTC128B.128 [R22+0xb400], desc[UR46][R2.64+0x180], !P1 ;  /* 0x0b40018002167fae */ /* 0x0009e4000c901d6e */
.L_x_11155:
[----:B0---4-:R-:W-:-:S05]  /*13340*/  IADD3 R2, P0, R14, R0, RZ ;  /* 0x000000000e027210 */ /* 0x011fca0007f1e0ff */
        /* <DEDUP_REMOVED lines=10> */
.L_x_11053:
        /* <DEDUP_REMOVED lines=11> */
.L_x_11054:
[----:B------:R0:W-:Y:S01]  /*134a0*/  SYNCS.ARRIVE.TRANS64.A1T0 RZ, [R10+URZ+0x22850], RZ ;  /* 0x022850ff0aff79a7 */ /* 0x0001e2000810003f */
[----:B------:R-:W-:Y:S05]  /*134b0*/  @P2 BRA `(.L_x_11055) ;  /* 0xfffffff0009c2947 */ /* 0x000fea000383ffff */
[----:B------:R-:W-:Y:S05]  /*134c0*/  BSYNC B0 ;  /* 0x0000000000007941 */ /* 0x000fea0003800000 */
.L_x_11042:
        /* <DEDUP_REMOVED lines=21> */
.L_x_11057:
[----:B------:R-:W-:Y:S05]  /*13620*/  BSYNC B0 ;  /* 0x0000000000007941 */ /* 0x000fea0003800000 */
.L_x_11056:
[----:B------:R-:W-:-:S07]  /*13630*/  LOP3.LUT R25, R25, R0, RZ, 0x3c, !PT ;  /* 0x0000000019197212 */ /* 0x000fce00078e3cff */
.L_x_11017:
[----:B------:R-:W-:Y:S05]  /*13640*/  BSYNC B7 ;  /* 0x0000000000077941 */ /* 0x000fea0003800000 */
.L_x_11015:
        /* <DEDUP_REMOVED lines=11> */
.L_x_11058:
[----:B------:R-:W-:-:S03]  /*13700*/  UMOV UR4, 0xffffffff ;  /* 0xffffffff00047882 */ /* 0x000fc60000000000 */
[----:B------:R-:W-:Y:S05]  /*13710*/  BRA.DIV UR4, `(.L_x_11060) ;  /* 0x0000002e04f87947 */ /* 0x000fea000b800000 */
[----:B------:R2:W3:Y:S02]  /*13720*/  SHFL.IDX PT, R14, R31, RZ, 0x1f ;  /* 0x00001fff1f0e7589 */ /* 0x0004e400000e0000 */
.L_x_11158:
        /* <DEDUP_REMOVED lines=8> */
.L_x_11059:
[----:B------:R-:W-:Y:S02]  /*137b0*/  ULDC UR4, c[0x0][0xc38] ;  /* 0x00030e0000047ab9 */ /* 0x000fe40000000800 */
[----:B---3--:R-:W-:-:S13]  /*137c0*/  ISETP.GE.AND P0, PT, R31, UR4, PT ;  /* 0x000000041f007c0c */ /* 0x008fda000bf06270 */
[----:B------:R-:W-:Y:S05]  /*137d0*/  @!P0 BRA `(.L_x_11061) ;  /* 0xffffffc400b48947 */ /* 0x000fea000383ffff */
.L_x_11006:
[----:B------:R-:W3:Y:S01]  /*137e0*/  LDL.LU R0, [R1] ;  /* 0x0000000001007983 */ /* 0x000ee20000300800 */
        /* <DEDUP_REMOVED lines=11> */
.L_x_11159:
[----:B------:R-:W-:Y:S05]  /*138a0*/  BSYNC B0 ;  /* 0x0000000000007941 */ /* 0x000fea0003800000 */
.L_x_11062:
[----:B------:R-:W-:-:S03]  /*138b0*/  UMOV UR4, 0xffffffff ;  /* 0xffffffff00047882 */ /* 0x000fc60000000000 */
[----:B------:R-:W-:Y:S05]  /*138c0*/  BRA.DIV UR4, `(.L_x_11064) ;  /* 0x0000002e04c87947 */ /* 0x000fea000b800000 */
[----:B---3--:R-:W3:Y:S02]  /*138d0*/  S2R R0, SR_TID.X ;  /* 0x0000000000007919 */ /* 0x008ee40000002100 */
[----:B---3--:R-:W-:-:S04]  /*138e0*/  SHF.R.U32.HI R0, RZ, 0x5, R0 ;  /* 0x00000005ff007819 */ /* 0x008fc80000011600 */
[----:B------:R-:W-:-:S05]  /*138f0*/  LOP3.LUT R0, R0, 0x3, RZ, 0xc0, !PT ;  /* 0x0000000300007812 */ /* 0x000fca00078ec0ff */
[----:B------:R3:W4:Y:S02]  /*13900*/  SHFL.IDX PT, R14, R0, RZ, 0x1f ;  /* 0x00001fff000e7589 */ /* 0x00072400000e0000 */
.L_x_11162:
[----:B----4-:R-:W-:Y:S01]  /*13910*/  ISETP.NE.AND P0, PT, R14, RZ, PT ;  /* 0x000000ff0e00720c */ /* 0x010fe20003f05270 */
[----:B------:R-:W-:-:S12]  /*13920*/  BSSY B0, `(.L_x_11065) ;  /* 0x0000024000007945 */ /* 0x000fd80003800000 */
[----:B------:R-:W-:Y:S05]  /*13930*/  @P0 BRA `(.L_x_11066) ;  /* 0x0000000000880947 */ /* 0x000fea0003800000 */
[----:B------:R-:W-:-:S03]  /*13940*/  UMOV UR4, 0xffffffff ;  /* 0xffffffff00047882 */ /* 0x000fc60000000000 */
[----:B------:R-:W-:Y:S05]  /*13950*/  BRA.DIV UR4, `(.L_x_11067) ;  /* 0x0000002e04d87947 */ /* 0x000fea000b800000 */
[----:B------:R-:W-:-:S13]  /*13960*/  ELECT P6, URZ, PT ;  /* 0x00000000003f782f */ /* 0x000fda00038c0000 */
.L_x_11165:
[----:B------:R-:W-:Y:S05]  /*13970*/  @!P6 BRA `(.L_x_11066) ;  /* 0x000000000078e947 */ /* 0x000fea0003800000 */
[----:B------:R-:W-:-:S06]  /*13980*/  ULOP3.LUT UR4, UR39, 0x2, URZ, 0xfc, !UPT ;  /* 0x0000000227047892 */ /* 0x000fcc000f8efc3f */
[----:B---3--:R-:W-:-:S05]  /*13990*/  IMAD.U32 R0, RZ, RZ, UR4 ;  /* 0x00000004ff007e24 */ /* 0x008fca000f8e00ff */
[----:B------:R-:W-:-:S13]  /*139a0*/  ISETP.NE.AND P0, PT, R0, 0x3, PT ;  /* 0x000000030000780c */ /* 0x000fda0003f05270 */
[----:B------:R-:W-:Y:S05]  /*139b0*/  @!P0 BRA `(.L_x_11068) ;  /* 0x0000000000048947 */ /* 0x000fea0003800000 */
[----:B------:R-:W-:Y:S01]  /*139c0*/  BPT.TRAP 0x1 ;  /* 0x000000040000795c */ /* 0x000fe20000300000 */
.L_x_11068:
[C---:B------:R-:W-:Y:S01]  /*139d0*/  IMAD R3, R18.reuse, 0x8, R5 ;  /* 0x0000000812037824 */ /* 0x040fe200078e0205 */
[----:B------:R-:W-:Y:S01]  /*139e0*/  SHF.L.U32 R2, R25, 0x1f, RZ ;  /* 0x0000001f19027819 */ /* 0x000fe200000006ff */
[----:B------:R-:W-:-:S03]  /*139f0*/  VIADD R18, R18, 0x1 ;  /* 0x0000000112127836 */ /* 0x000fc60000000000 */
[----:B------:R-:W3:Y:S02]  /*13a00*/  SYNCS.PHASECHK.TRANS64.TRYWAIT P1, [R3+URZ+0x22840], R2 ;  /* 0x02284002030075a7 */ /* 0x000ee4000802017f */
[----:B------:R-:W-:-:S04]  /*13a10*/  ISETP.NE.AND P2, PT, R18, 0x2, PT ;  /* 0x000000021200780c */ /* 0x000fc80003f45270 */
[----:B------:R-:W-:Y:S01]  /*13a20*/  SEL R0, RZ, 0x1, P2 ;  /* 0x00000001ff007807 */ /* 0x000fe20001000000 */
[----:B---3--:R-:W-:Y:S08]  /*13a30*/  @!P1 BRA `(.L_x_11069) ;  /* 0x0000002c00c09947 */ /* 0x008ff00003800000 */
.L_x_11166:
[----:B------:R-:W-:Y:S02]  /*13a40*/  SEL R18, R18, RZ, P2 ;  /* 0x000000ff12127207 */ /* 0x000fe40001000000 */
[----:B------:R-:W-:Y:S01]  /*13a50*/  LOP3.LUT R0, R25, R0, RZ, 0x3c, !PT ;  /* 0x0000000019007212 */ /* 0x000fe200078e3cff */
[----:B------:R-:W-:Y:S06]  /*13a60*/  @!P0 BRA `(.L_x_11070) ;  /* 0x0000000000048947 */ /* 0x000fec0003800000 */
[----:B------:R-:W-:Y:S01]  /*13a70*/  BPT.TRAP 0x1 ;  /* 0x000000040000795c */ /* 0x000fe20000300000 */
.L_x_11070:
[----:B------:R-:W-:Y:S01]  /*13a80*/  IMAD R5, R18, 0x8, R5 ;  /* 0x0000000812057824 */ /* 0x000fe200078e0205 */
[----:B------:R-:W-:-:S04]  /*13a90*/  SHF.L.U32 R0, R0, 0x1f, RZ ;  /* 0x0000001f00007819 */ /* 0x000fc800000006ff */
[----:B------:R-:W4:Y:S02]  /*13aa0*/  SYNCS.PHASECHK.TRANS64.TRYWAIT P1, [R5+URZ+0x22840], R0 ;  /* 0x02284000050075a7 */ /* 0x000f24000802017f */
[----:B----4-:R-:W-:Y:S05]  /*13ab0*/  @!P1 BRA `(.L_x_11071) ;  /* 0x0000002c00b49947 */ /* 0x010fea0003800000 */
.L_x_11167:
[----:B------:R-:W-:Y:S05]  /*13ac0*/  @!P0 BRA `(.L_x_11072) ;  /* 0x0000000000048947 */ /* 0x000fea0003800000 */
[----:B------:R-:W-:Y:S01]  /*13ad0*/  BPT.TRAP 0x1 ;  /* 0x000000040000795c */ /* 0x000fe20000300000 */
.L_x_11072:
[----:B------:R-:W0:Y:S02]  /*13ae0*/  SYNCS.PHASECHK.TRANS64.TRYWAIT P1, [R3+URZ+0x22860], R2 ;  /* 0x02286002030075a7 */ /* 0x000e24000802017f */
[----:B0-----:R-:W-:Y:S05]  /*13af0*/  @!P1 BRA `(.L_x_11073) ;  /* 0x0000002c00b89947 */ /* 0x001fea0003800000 */
.L_x_11168:
[----:B------:R-:W-:Y:S05]  /*13b00*/  @!P0 BRA `(.L_x_11074) ;  /* 0x0000000000048947 */ /* 0x000fea0003800000 */
[----:B------:R-:W-:Y:S01]  /*13b10*/  BPT.TRAP 0x1 ;  /* 0x000000040000795c */ /* 0x000fe20000300000 */
.L_x_11074:
[----:B------:R0:W0:Y:S02]  /*13b20*/  SYNCS.PHASECHK.TRANS64.TRYWAIT P0, [R5+URZ+0x22860], R0 ;  /* 0x02286000050075a7 */ /* 0x000024000800017f */
[----:B0-----:R-:W-:Y:S05]  /*13b30*/  @!P0 NANOSLEEP.SYNCS 0x989680 ;  /* 0x009896800000895d */ /* 0x001fea0003900000 */
[----:B------:R-:W0:Y:S02]  /*13b40*/  @!P0 SYNCS.PHASECHK.TRANS64 P0, [R5+URZ+0x22860], R0 ;  /* 0x02286000050085a7 */ /* 0x000e24000800007f */
[----:B0-----:R-:W-:Y:S05]  /*13b50*/  @!P0 BRA `(.L_x_11074) ;  /* 0xfffffffc00f08947 */ /* 0x001fea000383ffff */
.L_x_11066:
[----:B------:R-:W-:Y:S05]  /*13b60*/  BSYNC B0 ;  /* 0x0000000000007941 */ /* 0x000fea0003800000 */
.L_x_11065:
[----:B------:R-:W-:Y:S05]  /*13b70*/  EXIT ;  /* 0x000000000000794d */ /* 0x000fea0003800000 */
.L_x_10911:
[----:B0-----:R0:W1:Y:S02]  /*13b80*/  SYNCS.PHASECHK.TRANS64.TRYWAIT P0, [R7+URZ+0x22800], R0 ;  /* 0x02280000070075a7 */ /* 0x001064000800017f */
[----:B-1----:R-:W-:Y:S05]  /*13b90*/  @!P0 NANOSLEEP.SYNCS 0x989680 ;  /* 0x009896800000895d */ /* 0x002fea0003900000 */
[----:B------:R-:W1:Y:S02]  /*13ba0*/  @!P0 SYNCS.PHASECHK.TRANS64 P0, [R7+URZ+0x22800], R0 ;  /* 0x02280000070085a7 */ /* 0x000e64000800007f */
[----:B-1----:R-:W-:Y:S05]  /*13bb0*/  @!P0 BRA `(.L_x_10911) ;  /* 0xfffffffc00f08947 */ /* 0x002fea000383ffff */
[----:B------:R-:W-:Y:S05]  /*13bc0*/  BRA `(.L_x_11075) ;  /* 0xfffffee000147947 */ /* 0x000fea000383ffff */
.L_x_10915:
[----:B-1----:R-:W-:-:S04]  /*13bd0*/  IMAD.U32 R0, RZ, RZ, UR24 ;  /* 0x00000018ff007e24 */ /* 0x002fc8000f8e00ff */
[----:B------:R1:W2:Y:S03]  /*13be0*/  SYNCS.PHASECHK.TRANS64.TRYWAIT P1, [R0+URZ+0x22830], R9 ;  /* 0x02283009000075a7 */ /* 0x0002a6000802017f */
[----:B--2---:R-:W-:Y:S05]  /*13bf0*/  @!P1 NANOSLEEP.SYNCS 0x989680 ;  /* 0x009896800000995d */ /* 0x004fea0003900000 */
[----:B------:R-:W2:Y:S02]  /*13c00*/  @!P1 SYNCS.PHASECHK.TRANS64 P1, [R0+URZ+0x22830], R9 ;  /* 0x02283009000095a7 */ /* 0x000ea4000802007f */
[----:B--2---:R-:W-:Y:S05]  /*13c10*/  @!P1 BRA `(.L_x_10915) ;  /* 0xfffffffc00ec9947 */ /* 0x004fea000383ffff */
[----:B------:R-:W-:Y:S05]  /*13c20*/  BRA `(.L_x_10914) ;  /* 0xfffffee0003c7947 */ /* 0x000fea000383ffff */
.L_x_10928:
[----:B---3--:R-:W-:-:S04]  /*13c30*/  IMAD.U32 R10, RZ, RZ, UR24 ;  /* 0x00000018ff0a7e24 */ /* 0x008fc8000f8e00ff */
[----:B------:R3:W4:Y:S03]  /*13c40*/  SYNCS.PHASECHK.TRANS64.TRYWAIT P1, [R10+URZ+0x22850], R9 ;  /* 0x022850090a0075a7 */ /* 0x000726000802017f */
[----:B----4-:R-:W-:Y:S05]  /*13c50*/  @!P1 NANOSLEEP.SYNCS 0x989680 ;  /* 0x009896800000995d */ /* 0x010fea0003900000 */
[----:B------:R-:W4:Y:S02]  /*13c60*/  @!P1 SYNCS.PHASECHK.TRANS64 P1, [R10+URZ+0x22850], R9 ;  /* 0x022850090a0095a7 */ /* 0x000f24000802007f */
[----:B----4-:R-:W-:Y:S05]  /*13c70*/  @!P1 BRA `(.L_x_10928) ;  /* 0xfffffffc00ec9947 */ /* 0x010fea000383ffff */
[----:B------:R-:W-:Y:S05]  /*13c80*/  BRA `(.L_x_10927) ;  /* 0xffffff0000ec7947 */ /* 0x000fea000383ffff */
.L_x_10937:
[----:B-1----:R-:W-:-:S04]  /*13c90*/  IMAD.U32 R3, RZ, RZ, UR25 ;  /* 0x00000019ff037e24 */ /* 0x002fc8000f8e00ff */
[----:B------:R1:W2:Y:S03]  /*13ca0*/  SYNCS.PHASECHK.TRANS64.TRYWAIT P1, [R3+URZ+0x22830], R8 ;  /* 0x02283008030075a7 */ /* 0x0002a6000802017f */
[----:B--2---:R-:W-:Y:S05]  /*13cb0*/  @!P1 NANOSLEEP.SYNCS 0x989680 ;  /* 0x009896800000995d */ /* 0x004fea0003900000 */
[----:B------:R-:W2:Y:S02]  /*13cc0*/  @!P1 SYNCS.PHASECHK.TRANS64 P1, [R3+URZ+0x22830], R8 ;  /* 0x02283008030095a7 */ /* 0x000ea4000802007f */
[----:B--2---:R-:W-:Y:S05]  /*13cd0*/  @!P1 BRA `(.L_x_10937) ;  /* 0xfffffffc00ec9947 */ /* 0x004fea000383ffff */
[----:B------:R-:W-:Y:S05]  /*13ce0*/  BRA `(.L_x_10936) ;  /* 0xffffff0800987947 */ /* 0x000fea000383ffff */
.L_x_10950:
[----:B--2---:R-:W-:-:S04]  /*13cf0*/  IMAD.U32 R11, RZ, RZ, UR25 ;  /* 0x00000019ff0b7e24 */ /* 0x004fc8000f8e00ff */
[----:B------:R2:W3:Y:S03]  /*13d00*/  SYNCS.PHASECHK.TRANS64.TRYWAIT P1, [R11+URZ+0x22850], R8 ;  /* 0x022850080b0075a7 */ /* 0x0004e6000802017f */
[----:B---3--:R-:W-:Y:S05]  /*13d10*/  @!P1 NANOSLEEP.SYNCS 0x989680 ;  /* 0x009896800000995d */ /* 0x008fea0003900000 */
[----:B------:R-:W3:Y:S02]  /*13d20*/  @!P1 SYNCS.PHASECHK.TRANS64 P1, [R11+URZ+0x22850], R8 ;  /* 0x022850080b0095a7 */ /* 0x000ee4000802007f */
[----:B---3--:R-:W-:Y:S05]  /*13d30*/  @!P1 BRA `(.L_x_10950) ;  /* 0xfffffffc00ec9947 */ /* 0x008fea000383ffff */
[----:B------:R-:W-:Y:S05]  /*13d40*/  BRA `(.L_x_10949) ;  /* 0xffffff3400647947 */ /* 0x000fea000383ffff */
.L_x_10960:
[----:B-1----:R-:W-:-:S04]  /*13d50*/  IMAD.U32 R3, RZ, RZ, UR25 ;  /* 0x00000019ff037e24 */ /* 0x002fc8000f8e00ff */
[----:B------:R1:W2:Y:S03]  /*13d60*/  SYNCS.PHASECHK.TRANS64.TRYWAIT P2, [R3+URZ+0x22830], R6 ;  /* 0x02283006030075a7 */ /* 0x0002a6000804017f */
[----:B--2---:R-:W-:Y:S05]  /*13d70*/  @!P2 NANOSLEEP.SYNCS 0x989680 ;  /* 0x009896800000a95d */ /* 0x004fea0003900000 */
[----:B------:R-:W2:Y:S02]  /*13d80*/  @!P2 SYNCS.PHASECHK.TRANS64 P2, [R3+URZ+0x22830], R6 ;  /* 0x022830060300a5a7 */ /* 0x000ea4000804007f */
[----:B--2---:R-:W-:Y:S05]  /*13d90*/  @!P2 BRA `(.L_x_10960) ;  /* 0xfffffffc00eca947 */ /* 0x004fea000383ffff */
[----:B------:R-:W-:Y:S05]  /*13da0*/  BRA `(.L_x_10959) ;  /* 0xffffff3c00107947 */ /* 0x000fea000383ffff */
.L_x_10965:
[----:B---3--:R-:W-:-:S04]  /*13db0*/  IMAD.U32 R9, RZ, RZ, UR25 ;  /* 0x00000019ff097e24 */ /* 0x008fc8000f8e00ff */
[----:B------:R3:W4:Y:S03]  /*13dc0*/  SYNCS.PHASECHK.TRANS64.TRYWAIT P2, [R9+URZ+0x22850], R6 ;  /* 0x02285006090075a7 */ /* 0x000726000804017f */
[----:B----4-:R-:W-:Y:S05]  /*13dd0*/  @!P2 NANOSLEEP.SYNCS 0x989680 ;  /* 0x009896800000a95d */ /* 0x010fea0003900000 */
[----:B------:R-:W4:Y:S02]  /*13de0*/  @!P2 SYNCS.PHASECHK.TRANS64 P2, [R9+URZ+0x22850], R6 ;  /* 0x022850060900a5a7 */ /* 0x000f24000804007f */
[----:B----4-:R-:W-:Y:S05]  /*13df0*/  @!P2 BRA `(.L_x_10965) ;  /* 0xfffffffc00eca947 */ /* 0x010fea000383ffff */
[----:B------:R-:W-:Y:S05]  /*13e00*/  BRA `(.L_x_10964) ;  /* 0xffffff5400307947 */ /* 0x000fea000383ffff */
.L_x_10972:
[----:B-1----:R-:W-:-:S04]  /*13e10*/  IMAD.U32 R3, RZ, RZ, UR24 ;  /* 0x00000018ff037e24 */ /* 0x002fc8000f8e00ff */
[----:B------:R1:W2:Y:S03]  /*13e20*/  SYNCS.PHASECHK.TRANS64.TRYWAIT P1, [R3+URZ+0x22830], R6 ;  /* 0x02283006030075a7 */ /* 0x0002a6000802017f */
[----:B--2---:R-:W-:Y:S05]  /*13e30*/  @!P1 NANOSLEEP.SYNCS 0x989680 ;  /* 0x009896800000995d */ /* 0x004fea0003900000 */
[----:B------:R-:W2:Y:S02]  /*13e40*/  @!P1 SYNCS.PHASECHK.TRANS64 P1, [R3+URZ+0x22830], R6 ;  /* 0x02283006030095a7 */ /* 0x000ea4000802007f */
[----:B--2---:R-:W-:Y:S05]  /*13e50*/  @!P1 BRA `(.L_x_10972) ;  /* 0xfffffffc00ec9947 */ /* 0x004fea000383ffff */
[----:B------:R-:W-:Y:S05]  /*13e60*/  BRA `(.L_x_10971) ;  /* 0xffffff5800407947 */ /* 0x000fea000383ffff */
.L_x_10985:
[----:B--2---:R-:W-:-:S04]  /*13e70*/  IMAD.U32 R9, RZ, RZ, UR24 ;  /* 0x00000018ff097e24 */ /* 0x004fc8000f8e00ff */
[----:B------:R2:W3:Y:S03]  /*13e80*/  SYNCS.PHASECHK.TRANS64.TRYWAIT P1, [R9+URZ+0x22850], R6 ;  /* 0x02285006090075a7 */ /* 0x0004e6000802017f */
[----:B---3--:R-:W-:Y:S05]  /*13e90*/  @!P1 NANOSLEEP.SYNCS 0x989680 ;  /* 0x009896800000995d */ /* 0x008fea0003900000 */
[----:B------:R-:W3:Y:S02]  /*13ea0*/  @!P1 SYNCS.PHASECHK.TRANS64 P1, [R9+URZ+0x22850], R6 ;  /* 0x02285006090095a7 */ /* 0x000ee4000802007f */
[----:B---3--:R-:W-:Y:S05]  /*13eb0*/  @!P1 BRA `(.L_x_10985) ;  /* 0xfffffffc00ec9947 */ /* 0x008fea000383ffff */
[----:B------:R-:W-:Y:S05]  /*13ec0*/  BRA `(.L_x_10984) ;  /* 0xffffff8400087947 */ /* 0x000fea000383ffff */
.L_x_11023:
        /* <DEDUP_REMOVED lines=10> */
.L_x_11076:
[----:B------:R-:W-:Y:S05]  /*13f70*/  BRA `(.L_x_11077) ;  /* 0xffffffcc00387947 */ /* 0x000fea000383ffff */
.L_x_11026:
[----:B0-----:R0:W1:Y:S02]  /*13f80*/  SYNCS.PHASECHK.TRANS64.TRYWAIT P0, [R22+URZ+0x22840], R3 ;  /* 0x02284003160075a7 */ /* 0x001064000800017f */
[----:B-1----:R-:W-:Y:S05]  /*13f90*/  @!P0 NANOSLEEP.SYNCS 0x989680 ;  /* 0x009896800000895d */ /* 0x002fea0003900000 */
[----:B------:R-:W1:Y:S02]  /*13fa0*/  @!P0 SYNCS.PHASECHK.TRANS64 P0, [R22+URZ+0x22840], R3 ;  /* 0x02284003160085a7 */ /* 0x000e64000800007f */
[----:B-1----:R-:W-:Y:S05]  /*13fb0*/  @!P0 BRA `(.L_x_11026) ;  /* 0xfffffffc00f08947 */ /* 0x002fea000383ffff */
[----:B------:R-:W-:Y:S05]  /*13fc0*/  BRA `(.L_x_11078) ;  /* 0xffffffcc00e07947 */ /* 0x000fea000383ffff */
.L_x_11027:
        /* <DEDUP_REMOVED lines=8> */
.L_x_11080:
[----:B------:R-:W-:Y:S05]  /*14050*/  BSYNC B0 ;  /* 0x0000000000007941 */ /* 0x000fea0003800000 */
.L_x_11079:
        /* <DEDUP_REMOVED lines=9> */
.L_x_11081:
        /* <DEDUP_REMOVED lines=8> */
.L_x_11082:
        /* <DEDUP_REMOVED lines=11> */
.L_x_11083:
[----:B------:R-:W-:Y:S02]  /*14220*/  IMAD.MOV.U32 R13, RZ, RZ, R5 ;  /* 0x000000ffff0d7224 */ /* 0x000fe400078e0005 */
[----:B------:R-:W-:Y:S01]  /*14230*/  IMAD.MOV.U32 R12, RZ, RZ, 0x2 ;  /* 0x00000002ff0c7424 */ /* 0x000fe200078e00ff */
[----:B------:R-:W-:-:S13]  /*14240*/  @P0 LEA R2, P1, R8, R14, 0x1 ;  /* 0x0000000e08020211 */ /* 0x000fda00078208ff */
[----:B------:R-:W-:Y:S05]  /*14250*/  WARPSYNC.COLLECTIVE R15, `(.L_x_11084) ;  /* 0x000000000f087348 */ /* 0x000fea0003c00000 */
[----:B------:R0:W1:Y:S02]  /*14260*/  SHFL.IDX P6, R14, R13, R12, R11 ;  /* 0x0000000c0d0e7389 */ /* 0x00006400000c000b */
[----:B01----:R-:W-:Y:S01]  /*14270*/  ENDCOLLECTIVE ;  /* 0x000000000000791b */ /* 0x003fe20003800000 */
.L_x_11084:
[----:B------:R-:W-:-:S05]  /*14280*/  @P0 IMAD.X R3, RZ, RZ, R6, P1 ;  /* 0x000000ffff030224 */ /* 0x000fca00008e0606 */
        /* <DEDUP_REMOVED lines=11> */
.L_x_11085:
[----:B------:R-:W-:Y:S02]  /*14340*/  IMAD.MOV.U32 R13, RZ, RZ, R5 ;  /* 0x000000ffff0d7224 */ /* 0x000fe400078e0005 */
[----:B------:R-:W-:Y:S01]  /*14350*/  IMAD.MOV.U32 R12, RZ, RZ, 0x3 ;  /* 0x00000003ff0c7424 */ /* 0x000fe200078e00ff */
[----:B------:R-:W-:-:S13]  /*14360*/  @P0 LEA R2, P1, R8, R14, 0x1 ;  /* 0x0000000e08020211 */ /* 0x000fda00078208ff */
[----:B------:R-:W-:Y:S05]  /*14370*/  WARPSYNC.COLLECTIVE R15, `(.L_x_11086) ;  /* 0x000000000f087348 */ /* 0x000fea0003c00000 */
[----:B------:R0:W1:Y:S02]  /*14380*/  SHFL.IDX P6, R14, R13, R12, R11 ;  /* 0x0000000c0d0e7389 */ /* 0x00006400000c000b */
[----:B01----:R-:W-:Y:S01]  /*14390*/  ENDCOLLECTIVE ;  /* 0x000000000000791b */ /* 0x003fe20003800000 */
.L_x_11086:
        /* <DEDUP_REMOVED lines=12> */
.L_x_11087:
[----:B------:R-:W-:Y:S02]  /*14460*/  IMAD.MOV.U32 R13, RZ, RZ, R5 ;  /* 0x000000ffff0d7224 */ /* 0x000fe400078e0005 */
[----:B------:R-:W-:Y:S01]  /*14470*/  IMAD.MOV.U32 R12, RZ, RZ, 0x4 ;  /* 0x00000004ff0c7424 */ /* 0x000fe200078e00ff */
[----:B------:R-:W-:-:S13]  /*14480*/  @P0 LEA R2, P1, R8, R14, 0x1 ;  /* 0x0000000e08020211 */ /* 0x000fda00078208ff */
[----:B------:R-:W-:Y:S05]  /*14490*/  WARPSYNC.COLLECTIVE R15, `(.L_x_11088) ;  /* 0x000000000f087348 */ /* 0x000fea0003c00000 */
[----:B------:R0:W1:Y:S02]  /*144a0*/  SHFL.IDX P6, R14, R13, R12, R11 ;  /* 0x0000000c0d0e7389 */ /* 0x00006400000c000b */
[----:B01----:R-:W-:Y:S01]  /*144b0*/  ENDCOLLECTIVE ;  /* 0x000000000000791b */ /* 0x003fe20003800000 */
.L_x_11088:
        /* <DEDUP_REMOVED lines=12> */
.L_x_11089:
[----:B------:R-:W-:Y:S02]  /*14580*/  IMAD.MOV.U32 R13, RZ, RZ, R5 ;  /* 0x000000ffff0d7224 */ /* 0x000fe400078e0005 */
[----:B------:R-:W-:Y:S01]  /*14590*/  IMAD.MOV.U32 R12, RZ, RZ, 0x5 ;  /* 0x00000005ff0c7424 */ /* 0x000fe200078e00ff */
[----:B------:R-:W-:-:S13]  /*145a0*/  @P0 LEA R2, P1, R8, R14, 0x1 ;  /* 0x0000000e08020211 */ /* 0x000fda00078208ff */
[----:B------:R-:W-:Y:S05]  /*145b0*/  WARPSYNC.COLLECTIVE R15, `(.L_x_11090) ;  /* 0x000000000f087348 */ /* 0x000fea0003c00000 */
[----:B------:R0:W1:Y:S02]  /*145c0*/  SHFL.IDX P6, R14, R13, R12, R11 ;  /* 0x0000000c0d0e7389 */ /* 0x00006400000c000b */
[----:B01----:R-:W-:Y:S01]  /*145d0*/  ENDCOLLECTIVE ;  /* 0x000000000000791b */ /* 0x003fe20003800000 */
.L_x_11090:
[----:B------:R-:W-:-:S05]  /*145e0*/  @P0 IMAD.X R3, RZ, RZ, R6, P1 ;  /* 0x000000ffff030224 */ /* 0x000fca00008e0606 */
        /* <DEDUP_REMOVED lines=9> */
.L_x_11091:
[----:B------:R-:W-:Y:S05]  /*14680*/  BRA `(.L_x_11092) ;  /* 0xffffffcc00447947 */ /* 0x000fea000383ffff */
.L_x_11032:
[----:B------:R-:W-:Y:S02]  /*14690*/  IMAD.MOV.U32 R13, RZ, RZ, R5 ;  /* 0x000000ffff0d7224 */ /* 0x000fe400078e0005 */
[----:B------:R-:W-:Y:S02]  /*146a0*/  IMAD.MOV.U32 R12, RZ, RZ, RZ ;  /* 0x000000ffff0c7224 */ /* 0x000fe400078e00ff */
[----:B------:R-:W-:Y:S02]  /*146b0*/  IMAD.MOV.U32 R11, RZ, RZ, 0x181f ;  /* 0x0000181fff0b7424 */ /* 0x000fe400078e00ff */
[----:B------:R-:W-:Y:S02]  /*146c0*/  IMAD.MOV.U32 R15, RZ, RZ, -0x1 ;  /* 0xffffffffff0f7424 */ /* 0x000fe400078e00ff */
[----:B------:R-:W-:-:S07]  /*146d0*/  VIADD R4, R33, UR43 ;  /* 0x0000002b21047c36 */ /* 0x000fce0008000000 */
[----:B-1----:R-:W-:Y:S05]  /*146e0*/  WARPSYNC.COLLECTIVE R15, `(.L_x_11093) ;  /* 0x000000000f087348 */ /* 0x002fea0003c00000 */
[----:B------:R0:W2:Y:S02]  /*146f0*/  SHFL.IDX P6, R14, R13, R12, R11 ;  /* 0x0000000c0d0e7389 */ /* 0x0000a400000c000b */
[----:B012---:R-:W-:Y:S01]  /*14700*/  ENDCOLLECTIVE ;  /* 0x000000000000791b */ /* 0x007fe20003800000 */
.L_x_11093:
[C---:B------:R-:W-:Y:S01]  /*14710*/  VIADD R6, R4.reuse, 0x10 ;  /* 0x0000001004067836 */ /* 0x040fe20000000000 */
[----:B------:R-:W-:Y:S01]  /*14720*/  ISETP.GE.AND P0, PT, R4, UR37, PT ;  /* 0x0000002504007c0c */ /* 0x000fe2000bf06270 */
[----:B------:R-:W-:Y:S02]  /*14730*/  IMAD.MOV.U32 R13, RZ, RZ, R0 ;  /* 0x000000ffff0d7224 */ /* 0x000fe400078e0000 */
[----:B------:R-:W-:-:S10]  /*14740*/  IMAD.MOV.U32 R2, RZ, RZ, R14 ;  /* 0x000000ffff027224 */ /* 0x000fd400078e000e */
[----:B------:R-:W-:Y:S05]  /*14750*/  WARPSYNC.COLLECTIVE R15, `(.L_x_11094) ;  /* 0x000000000f087348 */ /* 0x000fea0003c00000 */
[----:B------:R0:W1:Y:S02]  /*14760*/  SHFL.IDX P6, R14, R13, R12, R11 ;  /* 0x0000000c0d0e7389 */ /* 0x00006400000c000b */
[----:B01----:R-:W-:Y:S01]  /*14770*/  ENDCOLLECTIVE ;  /* 0x000000000000791b */ /* 0x003fe20003800000 */
.L_x_11094:
        /* <DEDUP_REMOVED lines=8> */
.L_x_11095:
        /* <DEDUP_REMOVED lines=10> */
.L_x_11096:
[----:B------:R-:W-:Y:S02]  /*148a0*/  IMAD.MOV.U32 R13, RZ, RZ, R5 ;  /* 0x000000ffff0d7224 */ /* 0x000fe400078e0005 */
[----:B------:R-:W-:Y:S01]  /*148b0*/  IMAD.MOV.U32 R12, RZ, RZ, 0x2 ;  /* 0x00000002ff0c7424 */ /* 0x000fe200078e00ff */
[----:B------:R-:W-:-:S13]  /*148c0*/  @!P0 LEA R2, P1, R8, R14, 0x1 ;  /* 0x0000000e08028211 */ /* 0x000fda00078208ff */
[----:B------:R-:W-:Y:S05]  /*148d0*/  WARPSYNC.COLLECTIVE R15, `(.L_x_11097) ;  /* 0x000000000f087348 */ /* 0x000fea0003c00000 */
[----:B------:R0:W1:Y:S02]  /*148e0*/  SHFL.IDX P6, R14, R13, R12, R11 ;  /* 0x0000000c0d0e7389 */ /* 0x00006400000c000b */
[----:B01----:R-:W-:Y:S01]  /*148f0*/  ENDCOLLECTIVE ;  /* 0x000000000000791b */ /* 0x003fe20003800000 */
.L_x_11097:
        /* <DEDUP_REMOVED lines=12> */
.L_x_11098:
[----:B------:R-:W-:Y:S02]  /*149c0*/  IMAD.MOV.U32 R13, RZ, RZ, R5 ;  /* 0x000000ffff0d7224 */ /* 0x000fe400078e0005 */
[----:B------:R-:W-:Y:S01]  /*149d0*/  IMAD.MOV.U32 R12, RZ, RZ, 0x3 ;  /* 0x00000003ff0c7424 */ /* 0x000fe200078e00ff */
[----:B------:R-:W-:-:S13]  /*149e0*/  @!P0 LEA R2, P1, R8, R14, 0x1 ;  /* 0x0000000e08028211 */ /* 0x000fda00078208ff */
[----:B------:R-:W-:Y:S05]  /*149f0*/  WARPSYNC.COLLECTIVE R15, `(.L_x_11099) ;  /* 0x000000000f087348 */ /* 0x000fea0003c00000 */
[----:B------:R0:W1:Y:S02]  /*14a00*/  SHFL.IDX P6, R14, R13, R12, R11 ;  /* 0x0000000c0d0e7389 */ /* 0x00006400000c000b */
[----:B01----:R-:W-:Y:S01]  /*14a10*/  ENDCOLLECTIVE ;  /* 0x000000000000791b */ /* 0x003fe20003800000 */
.L_x_11099:
        /* <DEDUP_REMOVED lines=12> */
.L_x_11100:
[----:B------:R-:W-:Y:S02]  /*14ae0*/  IMAD.MOV.U32 R13, RZ, RZ, R5 ;  /* 0x000000ffff0d7224 */ /* 0x000fe400078e0005 */
[----:B------:R-:W-:Y:S01]  /*14af0*/  IMAD.MOV.U32 R12, RZ, RZ, 0x4 ;  /* 0x00000004ff0c7424 */ /* 0x000fe200078e00ff */
[----:B------:R-:W-:-:S13]  /*14b00*/  @!P0 LEA R2, P1, R8, R14, 0x1 ;  /* 0x0000000e08028211 */ /* 0x000fda00078208ff */
[----:B------:R-:W-:Y:S05]  /*14b10*/  WARPSYNC.COLLECTIVE R15, `(.L_x_11101) ;  /* 0x000000000f087348 */ /* 0x000fea0003c00000 */
[----:B------:R0:W1:Y:S02]  /*14b20*/  SHFL.IDX P6, R14, R13, R12, R11 ;  /* 0x0000000c0d0e7389 */ /* 0x00006400000c000b */
[----:B01----:R-:W-:Y:S01]  /*14b30*/  ENDCOLLECTIVE ;  /* 0x000000000000791b */ /* 0x003fe20003800000 */
.L_x_11101:
        /* <DEDUP_REMOVED lines=12> */
.L_x_11102:
[----:B------:R-:W-:Y:S02]  /*14c00*/  IMAD.MOV.U32 R13, RZ, RZ, R5 ;  /* 0x000000ffff0d7224 */ /* 0x000fe400078e0005 */
[----:B------:R-:W-:Y:S01]  /*14c10*/  IMAD.MOV.U32 R12, RZ, RZ, 0x5 ;  /* 0x00000005ff0c7424 */ /* 0x000fe200078e00ff */
[----:B------:R-:W-:-:S13]  /*14c20*/  @!P0 LEA R2, P1, R8, R14, 0x1 ;  /* 0x0000000e08028211 */ /* 0x000fda00078208ff */
[----:B------:R-:W-:Y:S05]  /*14c30*/  WARPSYNC.COLLECTIVE R15, `(.L_x_11103) ;  /* 0x000000000f087348 */ /* 0x000fea0003c00000 */
[----:B------:R0:W1:Y:S02]  /*14c40*/  SHFL.IDX P6, R14, R13, R12, R11 ;  /* 0x0000000c0d0e7389 */ /* 0x00006400000c000b */
[----:B01----:R-:W-:Y:S01]  /*14c50*/  ENDCOLLECTIVE ;  /* 0x000000000000791b */ /* 0x003fe20003800000 */
.L_x_11103:
        /* <DEDUP_REMOVED lines=12> */
.L_x_11104:
[----:B------:R-:W-:Y:S02]  /*14d20*/  IMAD.MOV.U32 R13, RZ, RZ, R5 ;  /* 0x000000ffff0d7224 */ /* 0x000fe400078e0005 */
[----:B------:R-:W-:Y:S01]  /*14d30*/  IMAD.MOV.U32 R12, RZ, RZ, 0x6 ;  /* 0x00000006ff0c7424 */ /* 0x000fe200078e00ff */
[----:B------:R-:W-:-:S13]  /*14d40*/  @!P0 LEA R2, P1, R8, R14, 0x1 ;  /* 0x0000000e08028211 */ /* 0x000fda00078208ff */
[----:B------:R-:W-:Y:S05]  /*14d50*/  WARPSYNC.COLLECTIVE R15, `(.L_x_11105) ;  /* 0x000000000f087348 */ /* 0x000fea0003c00000 */
[----:B------:R0:W1:Y:S02]  /*14d60*/  SHFL.IDX P6, R14, R13, R12, R11 ;  /* 0x0000000c0d0e7389 */ /* 0x00006400000c000b */
[----:B01----:R-:W-:Y:S01]  /*14d70*/  ENDCOLLECTIVE ;  /* 0x000000000000791b */ /* 0x003fe20003800000 */
.L_x_11105:
        /* <DEDUP_REMOVED lines=12> */
.L_x_11106:
[----:B------:R-:W-:Y:S02]  /*14e40*/  IMAD.MOV.U32 R13, RZ, RZ, R5 ;  /* 0x000000ffff0d7224 */ /* 0x000fe400078e0005 */
[----:B------:R-:W-:Y:S01]  /*14e50*/  IMAD.MOV.U32 R12, RZ, RZ, 0x7 ;  /* 0x00000007ff0c7424 */ /* 0x000fe200078e00ff */
[----:B------:R-:W-:-:S13]  /*14e60*/  @!P0 LEA R2, P1, R8, R14, 0x1 ;  /* 0x0000000e08028211 */ /* 0x000fda00078208ff */
[----:B------:R-:W-:Y:S05]  /*14e70*/  WARPSYNC.COLLECTIVE R15, `(.L_x_11107) ;  /* 0x000000000f087348 */ /* 0x000fea0003c00000 */
[----:B------:R0:W1:Y:S02]  /*14e80*/  SHFL.IDX P6, R14, R13, R12, R11 ;  /* 0x0000000c0d0e7389 */ /* 0x00006400000c000b */
[----:B01----:R-:W-:Y:S01]  /*14e90*/  ENDCOLLECTIVE ;  /* 0x000000000000791b */ /* 0x003fe20003800000 */
.L_x_11107:
        /* <DEDUP_REMOVED lines=10> */
.L_x_11108:
[----:B------:R-:W-:Y:S05]  /*14f40*/  BRA `(.L_x_11109) ;  /* 0xffffffcc00647947 */ /* 0x000fea000383ffff */
.L_x_11035:
[----:B0-----:R0:W2:Y:S02]  /*14f50*/  SYNCS.PHASECHK.TRANS64.TRYWAIT P0, [R17+URZ+0x22820], R0 ;  /* 0x02282000110075a7 */ /* 0x0010a4000800017f */
[----:B--2---:R-:W-:Y:S05]  /*14f60*/  @!P0 NANOSLEEP.SYNCS 0x989680 ;  /* 0x009896800000895d */ /* 0x004fea0003900000 */
[----:B------:R-:W2:Y:S02]  /*14f70*/  @!P0 SYNCS.PHASECHK.TRANS64 P0, [R17+URZ+0x22820], R0 ;  /* 0x02282000110085a7 */ /* 0x000ea4000800007f */
[----:B--2---:R-:W-:Y:S05]  /*14f80*/  @!P0 BRA `(.L_x_11035) ;  /* 0xfffffffc00f08947 */ /* 0x004fea000383ffff */
[----:B------:R-:W-:Y:S05]  /*14f90*/  BRA `(.L_x_11110) ;  /* 0xffffffcc00c07947 */ /* 0x000fea000383ffff */
.L_x_11038:
[----:B--2---:R2:W3:Y:S02]  /*14fa0*/  SYNCS.PHASECHK.TRANS64.TRYWAIT P0, [R22+URZ+0x22860], R3 ;  /* 0x02286003160075a7 */ /* 0x0044e4000800017f */
[----:B---3--:R-:W-:Y:S05]  /*14fb0*/  @!P0 NANOSLEEP.SYNCS 0x989680 ;  /* 0x009896800000895d */ /* 0x008fea0003900000 */
[----:B------:R-:W3:Y:S02]  /*14fc0*/  @!P0 SYNCS.PHASECHK.TRANS64 P0, [R22+URZ+0x22860], R3 ;  /* 0x02286003160085a7 */ /* 0x000ee4000800007f */
[----:B---3--:R-:W-:Y:S05]  /*14fd0*/  @!P0 BRA `(.L_x_11038) ;  /* 0xfffffffc00f08947 */ /* 0x008fea000383ffff */
[----:B------:R-:W-:Y:S05]  /*14fe0*/  BRA `(.L_x_11111) ;  /* 0xffffffcc00d07947 */ /* 0x000fea000383ffff */
.L_x_11039:
        /* <DEDUP_REMOVED lines=8> */
.L_x_11113:
[----:B------:R-:W-:Y:S05]  /*15070*/  BSYNC B0 ;  /* 0x0000000000007941 */ /* 0x000fea0003800000 */
.L_x_11112:
[----:B------:R0:W5:Y:S01]  /*15080*/  LDL R7, [R1+0x4] ;  /* 0x0000040001077983 */ /* 0x0001620000100800 */
[----:B------:R-:W-:Y:S01]  /*15090*/  IMAD.MOV.U32 R13, RZ, RZ, R5 ;  /* 0x000000ffff0d7224 */ /* 0x000fe200078e0005 */
[----:B------:R-:W-:Y:S01]  /*150a0*/  LOP3.LUT P1, RZ, R35, 0x2, RZ, 0xc0, !PT ;  /* 0x0000000223ff7812 */ /* 0x000fe2000782c0ff */
[----:B------:R-:W-:Y:S01]  /*150b0*/  IMAD.MOV.U32 R12, RZ, RZ, RZ ;  /* 0x000000ffff0c7224 */ /* 0x000fe200078e00ff */
[----:B------:R-:W1:Y:S01]  /*150c0*/  S2R R8, SR_TID.X ;  /* 0x0000000000087919 */ /* 0x000e620000002100 */
[----:B------:R-:W-:Y:S02]  /*150d0*/  IMAD.MOV.U32 R11, RZ, RZ, 0x181f ;  /* 0x0000181fff0b7424 */ /* 0x000fe400078e00ff */
[----:B------:R-:W-:Y:S02]  /*150e0*/  IMAD.MOV.U32 R15, RZ, RZ, -0x1 ;  /* 0xffffffffff0f7424 */ /* 0x000fe400078e00ff */
[----:B------:R-:W-:Y:S02]  /*150f0*/  IMAD.MOV.U32 R3, RZ, RZ, R14 ;  /* 0x000000ffff037224 */ /* 0x000fe400078e000e */
[----:B0-----:R-:W-:-:S07]  /*15100*/  IMAD R4, R4, 0x2, R17 ;  /* 0x0000000204047824 */ /* 0x001fce00078e0211 */
[----:B-1---5:R-:W-:Y:S05]  /*15110*/  WARPSYNC.COLLECTIVE R15, `(.L_x_11114) ;  /* 0x000000000f087348 */ /* 0x022fea0003c00000 */
[----:B------:R0:W2:Y:S02]  /*15120*/  SHFL.IDX P6, R14, R13, R12, R11 ;  /* 0x0000000c0d0e7389 */ /* 0x0000a400000c000b */
[----:B012--5:R-:W-:Y:S01]  /*15130*/  ENDCOLLECTIVE ;  /* 0x000000000000791b */ /* 0x027fe20003800000 */
.L_x_11114:
        /* <DEDUP_REMOVED lines=9> */
.L_x_11115:
[----:B------:R-:W-:Y:S02]  /*151d0*/  IMAD.X R3, RZ, RZ, R3, P0 ;  /* 0x000000ffff037224 */ /* 0x000fe400000e0603 */
[----:B------:R-:W-:Y:S01]  /*151e0*/  IMAD.MOV.U32 R13, RZ, RZ, R5 ;  /* 0x000000ffff0d7224 */ /* 0x000fe200078e0005 */
[----:B------:R-:W-:-:S04]  /*151f0*/  LOP3.LUT P2, RZ, R7, 0x1, RZ, 0xc0, !PT ;  /* 0x0000000107ff7812 */ /* 0x000fc8000784c0ff */
[----:B------:R-:W-:-:S13]  /*15200*/  ISETP.LT.OR P0, PT, R23, 0x1, !P2 ;  /* 0x000000011700780c */ /* 0x000fda0005701670 */
[----:B------:R-:W-:Y:S01]  /*15210*/  @!PT LDS RZ, [RZ] ;  /* 0x00000000fffff984 */ /* 0x000fe20000000800 */
[----:B------:R-:W-:Y:S01]  /*15220*/  @!PT LDS RZ, [RZ] ;  /* 0x00000000fffff984 */ /* 0x000fe20000000800 */
[----:B------:R-:W-:Y:S01]  /*15230*/  @!PT LDS RZ, [RZ] ;  /* 0x00000000fffff984 */ /* 0x000fe20000000800 */
[----:B------:R-:W-:Y:S01]  /*15240*/  LDGSTS.E.BYPASS.LTC128B.128 [R4+0x400], desc[UR46][R2.64], !P0 ;  /* 0x0040000002047fae */ /* 0x000fe2000c101d6e */
[----:B------:R-:W-:-:S13]  /*15250*/  ISETP.LT.OR P0, PT, R23, 0x1, !P1 ;  /* 0x000000011700780c */ /* 0x000fda0004f01670 */
[----:B------:R-:W-:Y:S01]  /*15260*/  LDGSTS.E.BYPASS.LTC128B.128 [R4+0x3400], desc[UR46][R2.64+0x80], !P0 ;  /* 0x0340008002047fae */ /* 0x000fe2000c101d6e */
[----:B------:R-:W-:-:S04]  /*15270*/  LOP3.LUT P0, RZ, R35, 0x4, RZ, 0xc0, !PT ;  /* 0x0000000423ff7812 */ /* 0x000fc8000780c0ff */
        /* <DEDUP_REMOVED lines=8> */
.L_x_11116:
[----:B------:R-:W-:Y:S02]  /*15300*/  IMAD.MOV.U32 R13, RZ, RZ, R6 ;  /* 0x000000ffff0d7224 */ /* 0x000fe400078e0006 */
[----:B------:R-:W-:Y:S01]  /*15310*/  IMAD.MOV.U32 R12, RZ, RZ, 0x2 ;  /* 0x00000002ff0c7424 */ /* 0x000fe200078e00ff */
[----:B------:R-:W-:-:S13]  /*15320*/  IADD3 R2, P3, R14, R0, RZ ;  /* 0x000000000e027210 */ /* 0x000fda0007f7e0ff */
[----:B------:R-:W-:Y:S05]  /*15330*/  WARPSYNC.COLLECTIVE R15, `(.L_x_11117) ;  /* 0x000000000f087348 */ /* 0x000fea0003c00000 */
[----:B------:R0:W1:Y:S02]  /*15340*/  SHFL.IDX P6, R14, R13, R12, R11 ;  /* 0x0000000c0d0e7389 */ /* 0x00006400000c000b */
[----:B01----:R-:W-:Y:S01]  /*15350*/  ENDCOLLECTIVE ;  /* 0x000000000000791b */ /* 0x003fe20003800000 */
.L_x_11117:
        /* <DEDUP_REMOVED lines=17> */
.L_x_11118:
[----:B------:R-:W-:Y:S02]  /*15470*/  IMAD.MOV.U32 R13, RZ, RZ, R6 ;  /* 0x000000ffff0d7224 */ /* 0x000fe400078e0006 */
[----:B------:R-:W-:Y:S01]  /*15480*/  IMAD.MOV.U32 R12, RZ, RZ, 0x3 ;  /* 0x00000003ff0c7424 */ /* 0x000fe200078e00ff */
[----:B------:R-:W-:-:S13]  /*15490*/  IADD3 R2, P3, R14, R0, RZ ;  /* 0x000000000e027210 */ /* 0x000fda0007f7e0ff */
[----:B------:R-:W-:Y:S05]  /*154a0*/  WARPSYNC.COLLECTIVE R15, `(.L_x_11119) ;  /* 0x000000000f087348 */ /* 0x000fea0003c00000 */
[----:B------:R0:W1:Y:S02]  /*154b0*/  SHFL.IDX P6, R14, R13, R12, R11 ;  /* 0x0000000c0d0e7389 */ /* 0x00006400000c000b */
[----:B01----:R-:W-:Y:S01]  /*154c0*/  ENDCOLLECTIVE ;  /* 0x000000000000791b */ /* 0x003fe20003800000 */
.L_x_11119:
        /* <DEDUP_REMOVED lines=17> */
.L_x_11120:
[----:B------:R-:W-:Y:S02]  /*155e0*/  IMAD.MOV.U32 R13, RZ, RZ, R6 ;  /* 0x000000ffff0d7224 */ /* 0x000fe400078e0006 */
[----:B------:R-:W-:Y:S01]  /*155f0*/  IMAD.MOV.U32 R12, RZ, RZ, 0x4 ;  /* 0x00000004ff0c7424 */ /* 0x000fe200078e00ff */
[----:B------:R-:W-:-:S13]  /*15600*/  IADD3 R2, P3, R14, R0, RZ ;  /* 0x000000000e027210 */ /* 0x000fda0007f7e0ff */
[----:B------:R-:W-:Y:S05]  /*15610*/  WARPSYNC.COLLECTIVE R15, `(.L_x_11121) ;  /* 0x000000000f087348 */ /* 0x000fea0003c00000 */
[----:B------:R0:W1:Y:S02]  /*15620*/  SHFL.IDX P6, R14, R13, R12, R11 ;  /* 0x0000000c0d0e7389 */ /* 0x00006400000c000b */
[----:B01----:R-:W-:Y:S01]  /*15630*/  ENDCOLLECTIVE ;  /* 0x000000000000791b */ /* 0x003fe20003800000 */
.L_x_11121:
        /* <DEDUP_REMOVED lines=17> */
.L_x_11122:
[----:B------:R-:W-:Y:S02]  /*15750*/  IMAD.MOV.U32 R13, RZ, RZ, R6 ;  /* 0x000000ffff0d7224 */ /* 0x000fe400078e0006 */
[----:B------:R-:W-:Y:S01]  /*15760*/  IMAD.MOV.U32 R12, RZ, RZ, 0x5 ;  /* 0x00000005ff0c7424 */ /* 0x000fe200078e00ff */
[----:B------:R-:W-:-:S13]  /*15770*/  IADD3 R2, P3, R14, R0, RZ ;  /* 0x000000000e027210 */ /* 0x000fda0007f7e0ff */
[----:B------:R-:W-:Y:S05]  /*15780*/  WARPSYNC.COLLECTIVE R15, `(.L_x_11123) ;  /* 0x000000000f087348 */ /* 0x000fea0003c00000 */
[----:B------:R0:W1:Y:S02]  /*15790*/  SHFL.IDX P6, R14, R13, R12, R11 ;  /* 0x0000000c0d0e7389 */ /* 0x00006400000c000b */
[----:B01----:R-:W-:Y:S01]  /*157a0*/  ENDCOLLECTIVE ;  /* 0x000000000000791b */ /* 0x003fe20003800000 */
.L_x_11123:
        /* <DEDUP_REMOVED lines=12> */
.L_x_11124:
        /* <DEDUP_REMOVED lines=9> */
.L_x_11045:
[----:B0-----:R0:W1:Y:S02]  /*15900*/  SYNCS.PHASECHK.TRANS64.TRYWAIT P0, [R10+URZ+0x22840], R24 ;  /* 0x022840180a0075a7 */ /* 0x001064000800017f */
[----:B-1----:R-:W-:Y:S05]  /*15910*/  @!P0 NANOSLEEP.SYNCS 0x989680 ;  /* 0x009896800000895d */ /* 0x002fea0003900000 */
[----:B------:R-:W1:Y:S02]  /*15920*/  @!P0 SYNCS.PHASECHK.TRANS64 P0, [R10+URZ+0x22840], R24 ;  /* 0x022840180a0085a7 */ /* 0x000e64000800007f */
[----:B-1----:R-:W-:Y:S05]  /*15930*/  @!P0 BRA `(.L_x_11045) ;  /* 0xfffffffc00f08947 */ /* 0x002fea000383ffff */
[----:B------:R-:W-:Y:S05]  /*15940*/  BRA `(.L_x_11126) ;  /* 0xffffffd000347947 */ /* 0x000fea000383ffff */
.L_x_11046:
        /* <DEDUP_REMOVED lines=8> */
.L_x_11128:
[----:B------:R-:W-:Y:S05]  /*159d0*/  BSYNC B1 ;  /* 0x0000000000017941 */ /* 0x000fea0003800000 */
.L_x_11127:
        /* <DEDUP_REMOVED lines=9> */
.L_x_11129:
[----:B------:R-:W-:Y:S02]  /*15a70*/  IMAD.MOV.U32 R13, RZ, RZ, R21 ;  /* 0x000000ffff0d7224 */ /* 0x000fe400078e0015 */
[----:B------:R-:W-:Y:S01]  /*15a80*/  IMAD.MOV.U32 R12, RZ, RZ, 0x1 ;  /* 0x00000001ff0c7424 */ /* 0x000fe200078e00ff */
[----:B------:R-:W-:-:S13]  /*15a90*/  IADD3 R2, P0, R14, R0, RZ ;  /* 0x000000000e027210 */ /* 0x000fda0007f1e0ff */
[----:B------:R-:W-:Y:S05]  /*15aa0*/  WARPSYNC.COLLECTIVE R15, `(.L_x_11130) ;  /* 0x000000000f087348 */ /* 0x000fea0003c00000 */
[----:B------:R0:W1:Y:S02]  /*15ab0*/  SHFL.IDX P6, R14, R13, R12, R11 ;  /* 0x0000000c0d0e7389 */ /* 0x00006400000c000b */
[----:B01----:R-:W-:Y:S01]  /*15ac0*/  ENDCOLLECTIVE ;  /* 0x000000000000791b */ /* 0x003fe20003800000 */
.L_x_11130:
        /* <DEDUP_REMOVED lines=10> */
.L_x_11131:
[----:B------:R-:W-:Y:S02]  /*15b70*/  IMAD.MOV.U32 R13, RZ, RZ, R21 ;  /* 0x000000ffff0d7224 */ /* 0x000fe400078e0015 */
[----:B------:R-:W-:Y:S02]  /*15b80*/  IMAD.MOV.U32 R12, RZ, RZ, 0x2 ;  /* 0x00000002ff0c7424 */ /* 0x000fe400078e00ff */
[----:B------:R-:W-:-:S07]  /*15b90*/  IMAD.MOV.U32 R6, RZ, RZ, R14 ;  /* 0x000000ffff067224 */ /* 0x000fce00078e000e */
[----:B------:R-:W-:Y:S05]  /*15ba0*/  WARPSYNC.COLLECTIVE R15, `(.L_x_11132) ;  /* 0x000000000f087348 */ /* 0x000fea0003c00000 */
[----:B------:R0:W1:Y:S02]  /*15bb0*/  SHFL.IDX P6, R14, R13, R12, R11 ;  /* 0x0000000c0d0e7389 */ /* 0x00006400000c000b */
[----:B01----:R-:W-:Y:S01]  /*15bc0*/  ENDCOLLECTIVE ;  /* 0x000000000000791b */ /* 0x003fe20003800000 */
.L_x_11132:
        /* <DEDUP_REMOVED lines=11> */
.L_x_11133:
[----:B------:R-:W-:Y:S02]  /*15c80*/  IMAD.MOV.U32 R13, RZ, RZ, R21 ;  /* 0x000000ffff0d7224 */ /* 0x000fe400078e0015 */
[----:B------:R-:W-:Y:S01]  /*15c90*/  IMAD.MOV.U32 R12, RZ, RZ, 0x3 ;  /* 0x00000003ff0c7424 */ /* 0x000fe200078e00ff */
[----:B------:R-:W-:-:S13]  /*15ca0*/  IADD3 R2, P0, R14, R0, RZ ;  /* 0x000000000e027210 */ /* 0x000fda0007f1e0ff */
[----:B------:R-:W-:Y:S05]  /*15cb0*/  WARPSYNC.COLLECTIVE R15, `(.L_x_11134) ;  /* 0x000000000f087348 */ /* 0x000fea0003c00000 */
[----:B------:R0:W1:Y:S02]  /*15cc0*/  SHFL.IDX P6, R14, R13, R12, R11 ;  /* 0x0000000c0d0e7389 */ /* 0x00006400000c000b */
[----:B01----:R-:W-:Y:S01]  /*15cd0*/  ENDCOLLECTIVE ;  /* 0x000000000000791b */ /* 0x003fe20003800000 */
.L_x_11134:
        /* <DEDUP_REMOVED lines=10> */
.L_x_11135:
[----:B------:R-:W-:Y:S02]  /*15d80*/  IMAD.MOV.U32 R13, RZ, RZ, R21 ;  /* 0x000000ffff0d7224 */ /* 0x000fe400078e0015 */
[----:B------:R-:W-:Y:S01]  /*15d90*/  IMAD.MOV.U32 R12, RZ, RZ, 0x4 ;  /* 0x00000004ff0c7424 */ /* 0x000fe200078e00ff */
[----:B------:R-:W-:-:S13]  /*15da0*/  IADD3 R2, P0, R14, R0, RZ ;  /* 0x000000000e027210 */ /* 0x000fda0007f1e0ff */
[----:B------:R-:W-:Y:S05]  /*15db0*/  WARPSYNC.COLLECTIVE R15, `(.L_x_11136) ;  /* 0x000000000f087348 */ /* 0x000fea0003c00000 */
[----:B------:R0:W1:Y:S02]  /*15dc0*/  SHFL.IDX P6, R14, R13, R12, R11 ;  /* 0x0000000c0d0e7389 */ /* 0x00006400000c000b */
[----:B01----:R-:W-:Y:S01]  /*15dd0*/  ENDCOLLECTIVE ;  /* 0x000000000000791b */ /* 0x003fe20003800000 */
.L_x_11136:
        /* <DEDUP_REMOVED lines=10> */
.L_x_11137:
[----:B------:R-:W-:Y:S02]  /*15e80*/  IMAD.MOV.U32 R13, RZ, RZ, R21 ;  /* 0x000000ffff0d7224 */ /* 0x000fe400078e0015 */
[----:B------:R-:W-:Y:S01]  /*15e90*/  IMAD.MOV.U32 R12, RZ, RZ, 0x5 ;  /* 0x00000005ff0c7424 */ /* 0x000fe200078e00ff */
[----:B------:R-:W-:-:S13]  /*15ea0*/  IADD3 R2, P0, R14, R0, RZ ;  /* 0x000000000e027210 */ /* 0x000fda0007f1e0ff */
[----:B------:R-:W-:Y:S05]  /*15eb0*/  WARPSYNC.COLLECTIVE R15, `(.L_x_11138) ;  /* 0x000000000f087348 */ /* 0x000fea0003c00000 */
[----:B------:R0:W1:Y:S02]  /*15ec0*/  SHFL.IDX P6, R14, R13, R12, R11 ;  /* 0x0000000c0d0e7389 */ /* 0x00006400000c000b */
[----:B01----:R-:W-:Y:S01]  /*15ed0*/  ENDCOLLECTIVE ;  /* 0x000000000000791b */ /* 0x003fe20003800000 */
.L_x_11138:
        /* <DEDUP_REMOVED lines=10> */
.L_x_11139:
[----:B------:R-:W-:Y:S05]  /*15f80*/  BRA `(.L_x_11140) ;  /* 0xffffffcc00747947 */ /* 0x000fea000383ffff */
.L_x_11051:
[----:B--2---:R2:W3:Y:S02]  /*15f90*/  SYNCS.PHASECHK.TRANS64.TRYWAIT P0, [R10+URZ+0x22860], R24 ;  /* 0x022860180a0075a7 */ /* 0x0044e4000800017f */
[----:B---3--:R-:W-:Y:S05]  /*15fa0*/  @!P0 NANOSLEEP.SYNCS 0x989680 ;  /* 0x009896800000895d */ /* 0x008fea0003900000 */
[----:B------:R-:W3:Y:S02]  /*15fb0*/  @!P0 SYNCS.PHASECHK.TRANS64 P0, [R10+URZ+0x22860], R24 ;  /* 0x022860180a0085a7 */ /* 0x000ee4000800007f */
[----:B---3--:R-:W-:Y:S05]  /*15fc0*/  @!P0 BRA `(.L_x_11051) ;  /* 0xfffffffc00f08947 */ /* 0x008fea000383ffff */
[----:B------:R-:W-:Y:S05]  /*15fd0*/  BRA `(.L_x_11141) ;  /* 0xffffffcc00c47947 */ /* 0x000fea000383ffff */
.L_x_11052:
        /* <DEDUP_REMOVED lines=8> */
.L_x_11143:
[----:B------:R-:W-:Y:S05]  /*16060*/  BSYNC B1 ;  /* 0x0000000000017941 */ /* 0x000fea0003800000 */
.L_x_11142:
        /* <DEDUP_REMOVED lines=9> */
.L_x_11144:
[----:B------:R-:W-:Y:S02]  /*16100*/  IMAD.MOV.U32 R13, RZ, RZ, R23 ;  /* 0x000000ffff0d7224 */ /* 0x000fe400078e0017 */
[----:B------:R-:W-:Y:S01]  /*16110*/  IMAD.MOV.U32 R12, RZ, RZ, 0x1 ;  /* 0x00000001ff0c7424 */ /* 0x000fe200078e00ff */
[----:B------:R-:W-:-:S13]  /*16120*/  IADD3 R2, P0, R14, R0, RZ ;  /* 0x000000000e027210 */ /* 0x000fda0007f1e0ff */
[----:B------:R-:W-:Y:S05]  /*16130*/  WARPSYNC.COLLECTIVE R15, `(.L_x_11145) ;  /* 0x000000000f087348 */ /* 0x000fea0003c00000 */
[----:B------:R0:W1:Y:S02]  /*16140*/  SHFL.IDX P6, R14, R13, R12, R11 ;  /* 0x0000000c0d0e7389 */ /* 0x00006400000c000b */
[----:B01----:R-:W-:Y:S01]  /*16150*/  ENDCOLLECTIVE ;  /* 0x000000000000791b */ /* 0x003fe20003800000 */
.L_x_11145:
        /* <DEDUP_REMOVED lines=13> */
.L_x_11146:
[----:B------:R-:W-:Y:S02]  /*16230*/  IMAD.MOV.U32 R13, RZ, RZ, R23 ;  /* 0x000000ffff0d7224 */ /* 0x000fe400078e0017 */
[----:B------:R-:W-:Y:S01]  /*16240*/  IMAD.MOV.U32 R12, RZ, RZ, 0x2 ;  /* 0x00000002ff0c7424 */ /* 0x000fe200078e00ff */
[----:B------:R-:W-:-:S13]  /*16250*/  IADD3 R2, P0, R14, R0, RZ ;  /* 0x000000000e027210 */ /* 0x000fda0007f1e0ff */
[----:B------:R-:W-:Y:S05]  /*16260*/  WARPSYNC.COLLECTIVE R15, `(.L_x_11147) ;  /* 0x000000000f087348 */ /* 0x000fea0003c00000 */
[----:B------:R0:W1:Y:S02]  /*16270*/  SHFL.IDX P6, R14, R13, R12, R11 ;  /* 0x0000000c0d0e7389 */ /* 0x00006400000c000b */
[----:B01----:R-:W-:Y:S01]  /*16280*/  ENDCOLLECTIVE ;  /* 0x000000000000791b */ /* 0x003fe20003800000 */
.L_x_11147:
        /* <DEDUP_REMOVED lines=13> */
.L_x_11148:
[----:B------:R-:W-:Y:S02]  /*16360*/  IMAD.MOV.U32 R13, RZ, RZ, R23 ;  /* 0x000000ffff0d7224 */ /* 0x000fe400078e0017 */
[----:B------:R-:W-:Y:S01]  /*16370*/  IMAD.MOV.U32 R12, RZ, RZ, 0x3 ;  /* 0x00000003ff0c7424 */ /* 0x000fe200078e00ff */
[----:B------:R-:W-:-:S13]  /*16380*/  IADD3 R2, P0, R14, R0, RZ ;  /* 0x000000000e027210 */ /* 0x000fda0007f1e0ff */
[----:B------:R-:W-:Y:S05]  /*16390*/  WARPSYNC.COLLECTIVE R15, `(.L_x_11149) ;  /* 0x000000000f087348 */ /* 0x000fea0003c00000 */
[----:B------:R0:W1:Y:S02]  /*163a0*/  SHFL.IDX P6, R14, R13, R12, R11 ;  /* 0x0000000c0d0e7389 */ /* 0x00006400000c000b */
[----:B01----:R-:W-:Y:S01]  /*163b0*/  ENDCOLLECTIVE ;  /* 0x000000000000791b */ /* 0x003fe20003800000 */
.L_x_11149:
        /* <DEDUP_REMOVED lines=13> */
.L_x_11150:
[----:B------:R-:W-:Y:S02]  /*16490*/  IMAD.MOV.U32 R13, RZ, RZ, R23 ;  /* 0x000000ffff0d7224 */ /* 0x000fe400078e0017 */
[----:B------:R-:W-:Y:S01]  /*164a0*/  IMAD.MOV.U32 R12, RZ, RZ, 0x4 ;  /* 0x00000004ff0c7424 */ /* 0x000fe200078e00ff */
[----:B------:R-:W-:-:S13]  /*164b0*/  IADD3 R2, P0, R14, R0, RZ ;  /* 0x000000000e027210 */ /* 0x000fda0007f1e0ff */
[----:B------:R-:W-:Y:S05]  /*164c0*/  WARPSYNC.COLLECTIVE R15, `(.L_x_11151) ;  /* 0x000000000f087348 */ /* 0x000fea0003c00000 */
[----:B------:R0:W1:Y:S02]  /*164d0*/  SHFL.IDX P6, R14, R13, R12, R11 ;  /* 0x0000000c0d0e7389 */ /* 0x00006400000c000b */
[----:B01----:R-:W-:Y:S01]  /*164e0*/  ENDCOLLECTIVE ;  /* 0x000000000000791b */ /* 0x003fe20003800000 */
.L_x_11151:
        /* <DEDUP_REMOVED lines=13> */
.L_x_11152:
[----:B------:R-:W-:Y:S02]  /*165c0*/  IMAD.MOV.U32 R13, RZ, RZ, R23 ;  /* 0x000000ffff0d7224 */ /* 0x000fe400078e0017 */
[----:B------:R-:W-:Y:S01]  /*165d0*/  IMAD.MOV.U32 R12, RZ, RZ, 0x5 ;  /* 0x00000005ff0c7424 */ /* 0x000fe200078e00ff */
[----:B------:R-:W-:-:S13]  /*165e0*/  IADD3 R2, P0, R14, R0, RZ ;  /* 0x000000000e027210 */ /* 0x000fda0007f1e0ff */
[----:B------:R-:W-:Y:S05]  /*165f0*/  WARPSYNC.COLLECTIVE R15, `(.L_x_11153) ;  /* 0x000000000f087348 */ /* 0x000fea0003c00000 */
[----:B------:R0:W1:Y:S02]  /*16600*/  SHFL.IDX P6, R14, R13, R12, R11 ;  /* 0x0000000c0d0e7389 */ /* 0x00006400000c000b */
[----:B01----:R-:W-:Y:S01]  /*16610*/  ENDCOLLECTIVE ;  /* 0x000000000000791b */ /* 0x003fe20003800000 */
.L_x_11153:
        /* <DEDUP_REMOVED lines=13> */
.L_x_11154:
[----:B------:R-:W-:Y:S05]  /*166f0*/  BRA `(.L_x_11155) ;  /* 0xffffffcc00107947 */ /* 0x000fea000383ffff */
.L_x_11060:
        /* <DEDUP_REMOVED lines=8> */
.L_x_11157:
[----:B------:R-:W-:Y:S05]  /*16780*/  BSYNC B0 ;  /* 0x0000000000007941 */ /* 0x000fea0003800000 */
.L_x_11156:
[----:B------:R-:W-:Y:S05]  /*16790*/  BRA `(.L_x_11158) ;  /* 0xffffffcc00e47947 */ /* 0x000fea000383ffff */
.L_x_11063:
[----:B---3--:R3:W4:Y:S02]  /*167a0*/  SYNCS.PHASECHK.TRANS64.TRYWAIT P0, [R5+URZ+0x22820], R0 ;  /* 0x02282000050075a7 */ /* 0x008724000800017f */
[----:B----4-:R-:W-:Y:S05]  /*167b0*/  @!P0 NANOSLEEP.SYNCS 0x989680 ;  /* 0x009896800000895d */ /* 0x010fea0003900000 */
[----:B------:R-:W4:Y:S02]  /*167c0*/  @!P0 SYNCS.PHASECHK.TRANS64 P0, [R5+URZ+0x22820], R0 ;  /* 0x02282000050085a7 */ /* 0x000f24000800007f */
[----:B----4-:R-:W-:Y:S05]  /*167d0*/  @!P0 BRA `(.L_x_11063) ;  /* 0xfffffffc00f08947 */ /* 0x010fea000383ffff */
[----:B------:R-:W-:Y:S05]  /*167e0*/  BRA `(.L_x_11159) ;  /* 0xffffffd0002c7947 */ /* 0x000fea000383ffff */
.L_x_11064:
        /* <DEDUP_REMOVED lines=11> */
.L_x_11161:
[----:B------:R-:W-:Y:S05]  /*168a0*/  BSYNC B0 ;  /* 0x0000000000007941 */ /* 0x000fea0003800000 */
.L_x_11160:
[----:B------:R-:W-:Y:S05]  /*168b0*/  BRA `(.L_x_11162) ;  /* 0xffffffd000147947 */ /* 0x000fea000383ffff */
.L_x_11067:
[----:B------:R-:W-:Y:S01]  /*168c0*/  BSSY B1, `(.L_x_11163) ;  /* 0x0000006000017945 */ /* 0x000fe20003800000 */
[----:B------:R-:W-:-:S07]  /*168d0*/  IMAD.MOV.U32 R15, RZ, RZ, -0x1 ;  /* 0xffffffffff0f7424 */ /* 0x000fce00078e00ff */
[----:B0123-5:R-:W-:Y:S05]  /*168e0*/  WARPSYNC.COLLECTIVE R15, `(.L_x_11164) ;  /* 0x000000000f0c7348 */ /* 0x02ffea0003c00000 */
[----:B------:R-:W-:Y:S02]  /*168f0*/  ELECT P6, UR62, PT ;  /* 0x00000000003e782f */ /* 0x000fe400038c0000 */
[----:B------:R-:W-:Y:S01]  /*16900*/  MOV R14, UR62 ;  /* 0x0000003e000e7c02 */ /* 0x000fe20008000f00 */
[----:B0123-5:R-:W-:Y:S10]  /*16910*/  ENDCOLLECTIVE ;  /* 0x000000000000791b */ /* 0x02fff40003800000 */
.L_x_11164:
[----:B------:R-:W-:Y:S05]  /*16920*/  BSYNC B1 ;  /* 0x0000000000017941 */ /* 0x000fea0003800000 */
.L_x_11163:
[----:B------:R-:W-:Y:S05]  /*16930*/  BRA `(.L_x_11165) ;  /* 0xffffffd0000c7947 */ /* 0x000fea000383ffff */
.L_x_11069:
[----:B---3--:R3:W4:Y:S02]  /*16940*/  SYNCS.PHASECHK.TRANS64.TRYWAIT P1, [R3+URZ+0x22840], R2 ;  /* 0x02284002030075a7 */ /* 0x008724000802017f */
[----:B----4-:R-:W-:Y:S05]  /*16950*/  @!P1 NANOSLEEP.SYNCS 0x989680 ;  /* 0x009896800000995d */ /* 0x010fea0003900000 */
[----:B------:R-:W4:Y:S02]  /*16960*/  @!P1 SYNCS.PHASECHK.TRANS64 P1, [R3+URZ+0x22840], R2 ;  /* 0x02284002030095a7 */ /* 0x000f24000802007f */
[----:B----4-:R-:W-:Y:S05]  /*16970*/  @!P1 BRA `(.L_x_11069) ;  /* 0xfffffffc00f09947 */ /* 0x010fea000383ffff */
[----:B------:R-:W-:Y:S05]  /*16980*/  BRA `(.L_x_11166) ;  /* 0xffffffd0002c7947 */ /* 0x000fea000383ffff */
.L_x_11071:
[----:B----4-:R4:W0:Y:S02]  /*16990*/  SYNCS.PHASECHK.TRANS64.TRYWAIT P1, [R5+URZ+0x22840], R0 ;  /* 0x02284000050075a7 */ /* 0x010824000802017f */
[----:B0-----:R-:W-:Y:S05]  /*169a0*/  @!P1 NANOSLEEP.SYNCS 0x989680 ;  /* 0x009896800000995d */ /* 0x001fea0003900000 */
[----:B------:R-:W0:Y:S02]  /*169b0*/  @!P1 SYNCS.PHASECHK.TRANS64 P1, [R5+URZ+0x22840], R0 ;  /* 0x02284000050095a7 */ /* 0x000e24000802007f */
[----:B0-----:R-:W-:Y:S05]  /*169c0*/  @!P1 BRA `(.L_x_11071) ;  /* 0xfffffffc00f09947 */ /* 0x001fea000383ffff */
[----:B------:R-:W-:Y:S05]  /*169d0*/  BRA `(.L_x_11167) ;  /* 0xffffffd000387947 */ /* 0x000fea000383ffff */
.L_x_11073:
[----:B------:R0:W0:Y:S02]  /*169e0*/  SYNCS.PHASECHK.TRANS64.TRYWAIT P1, [R3+URZ+0x22860], R2 ;  /* 0x02286002030075a7 */ /* 0x000024000802017f */
[----:B0-----:R-:W-:Y:S05]  /*169f0*/  @!P1 NANOSLEEP.SYNCS 0x989680 ;  /* 0x009896800000995d */ /* 0x001fea0003900000 */
[----:B------:R-:W0:Y:S02]  /*16a00*/  @!P1 SYNCS.PHASECHK.TRANS64 P1, [R3+URZ+0x22860], R2 ;  /* 0x02286002030095a7 */ /* 0x000e24000802007f */
[----:B0-----:R-:W-:Y:S05]  /*16a10*/  @!P1 BRA `(.L_x_11073) ;  /* 0xfffffffc00f09947 */ /* 0x001fea000383ffff */
[----:B------:R-:W-:Y:S05]  /*16a20*/  BRA `(.L_x_11168) ;  /* 0xffffffd000347947 */ /* 0x000fea000383ffff */
.L_x_11169:
        /* <DEDUP_REMOVED lines=13> */
.L_x_15557:


//--------------------- .text._ZN7cutlass13device_kernelIN5flash11enable_sm90INS1_16FlashAttnFwdSm90INS1_25CollectiveMainloopFwdSm90ILi2EN4cute5tupleIJNS5_1CILi1EEES8_S8_EEENS6_IJNS7_ILi128EEENS7_ILi96EEENS7_ILi64EEEEEELi256ENS_6half_tEfNS_4arch4Sm90ELb0ELb1ELb0ELb0ELb1ELb0ELb1ELb1ELb0ELb1ELb0ELb0EEENS1_21CollectiveEpilogueFwdINS6_IJSA_NS7_ILi256EEESB_EEES9_SE_SG_Li256ELb0ELb1ELb0ELb0EEENS1_30DynamicPersistentTileSchedulerILi256ELi128ELb0ELb1ELb1EEEEEEEEEvNT_6ParamsE --------------------------
	.section	.text._ZN7cutlass13device_kernelIN5flash11enable_sm90INS1_16FlashAttnFwdSm90INS1_25CollectiveMainloopFwdSm90ILi2EN4cute5tupleIJNS5_1CILi1EEES8_S8_EEENS6_IJNS7_ILi128EEENS7_ILi96EEENS7_ILi64EEEEEELi256ENS_6half_tEfNS_4arch4Sm90ELb0ELb1ELb0ELb0ELb1ELb0ELb1ELb1ELb0ELb1ELb0ELb0EEENS1_21CollectiveEpilogueFwdINS6_IJSA_NS7_ILi256EEESB_EEES9_SE_SG_Li256ELb0ELb1ELb0ELb0EEENS1_30DynamicPersistentTileSchedulerILi256ELi128ELb0ELb1ELb1EEEEEEEEEvNT_6ParamsE,"ax",@progbits
	.align	128
.text._ZN7cutlass13device_kernelIN5flash11enable_sm90INS1_16FlashAttnFwdSm90INS1_25CollectiveMainloopFwdSm90ILi2EN4cute5tupleIJNS5_1CILi1EEES8_S8_EEENS6_IJNS7_ILi128EEENS7_ILi96EEENS7_ILi64EEEEEELi256ENS_6half_tEfNS_4arch4Sm90ELb0ELb1ELb0ELb0ELb1ELb0ELb1ELb1ELb0ELb1ELb0ELb0EEENS1_21CollectiveEpilogueFwdINS6_IJSA_NS7_ILi256EEESB_EEES9_SE_SG_Li256ELb0ELb1ELb0ELb0EEENS1_30DynamicPersistentTileSchedulerILi256ELi128ELb0ELb1ELb1EEEEEEEEEvNT_6ParamsE:
        .type           _ZN7cutlass13device_kernelIN5flash11enable_sm90INS1_16FlashAttnFwdSm90INS1_25CollectiveMainloopFwdSm90ILi2EN4cute5tupleIJNS5_1CILi1EEES8_S8_EEENS6_IJNS7_ILi128EEENS7_ILi96EEENS7_ILi64EEEEEELi256ENS_6half_tEfNS_4arch4Sm90ELb0ELb1ELb0ELb0ELb1ELb0ELb1ELb1ELb0ELb1ELb0ELb0EEENS1_21CollectiveEpilogueFwdINS6_IJSA_NS7_ILi256EEESB_EEES9_SE_SG_Li256ELb0ELb1ELb0ELb0EEENS1_30DynamicPersistentTileSchedulerILi256ELi128ELb0ELb1ELb1EEEEEEEEEvNT_6ParamsE,@function
        .size           _ZN7cutlass13device_kernelIN5flash11enable_sm90INS1_16FlashAttnFwdSm90INS1_25CollectiveMainloopFwdSm90ILi2EN4cute5tupleIJNS5_1CILi1EEES8_S8_EEENS6_IJNS7_ILi128EEENS7_ILi96EEENS7_ILi64EEEEEELi256ENS_6half_tEfNS_4arch4Sm90ELb0ELb1ELb0ELb0ELb1ELb0ELb1ELb1ELb0ELb1ELb0ELb0EEENS1_21CollectiveEpilogueFwdINS6_IJSA_NS7_ILi256EEESB_EEES9_SE_SG_Li256ELb0ELb1ELb0ELb0EEENS1_30DynamicPersistentTileSchedulerILi256ELi128ELb0ELb1ELb1EEEEEEEEEvNT_6ParamsE,(.L_x_15558 - _ZN7cutlass13device_kernelIN5flash11enable_sm90INS1_16FlashAttnFwdSm90INS1_25CollectiveMainloopFwdSm90ILi2EN4cute5tupleIJNS5_1CILi1EEES8_S8_EEENS6_IJNS7_ILi128EEENS7_ILi96EEENS7_ILi64EEEEEELi256ENS_6half_tEfNS_4arch4Sm90ELb0ELb1ELb0ELb0ELb1ELb0ELb1ELb1ELb0ELb1ELb0ELb0EEENS1_21CollectiveEpilogueFwdINS6_IJSA_NS7_ILi256EEESB_EEES9_SE_SG_Li256ELb0ELb1ELb0ELb0EEENS1_30DynamicPersistentTileSchedulerILi256ELi128ELb0ELb1ELb1EEEEEEEEEvNT_6ParamsE)
        .other          _ZN7cutlass13device_kernelIN5flash11enable_sm90INS1_16FlashAttnFwdSm90INS1_25CollectiveMainloopFwdSm90ILi2EN4cute5tupleIJNS5_1CILi1EEES8_S8_EEENS6_IJNS7_ILi128EEENS7_ILi96EEENS7_ILi64EEEEEELi256ENS_6half_tEfNS_4arch4Sm90ELb0ELb1ELb0ELb0ELb1ELb0ELb1ELb1ELb0ELb1ELb0ELb0EEENS1_21CollectiveEpilogueFwdINS6_IJSA_NS7_ILi256EEESB_EEES9_SE_SG_Li256ELb0ELb1ELb0ELb0EEENS1_30DynamicPersistentTileSchedulerILi256ELi128ELb0ELb1ELb1EEEEEEEEEvNT_6ParamsE,@"STO_CUDA_ENTRY STV_DEFAULT"
_ZN7cutlass13device_kernelIN5flash11enable_sm90INS1_16FlashAttnFwdSm90INS1_25CollectiveMainloopFwdSm90ILi2EN4cute5tupleIJNS5_1CILi1EEES8_S8_EEENS6_IJNS7_ILi128EEENS7_ILi96EEENS7_ILi64EEEEEELi256ENS_6half_tEfNS_4arch4Sm90ELb0ELb1ELb0ELb0ELb1ELb0ELb1ELb1ELb0ELb1ELb0ELb0EEENS1_21CollectiveEpilogueFwdINS6_IJSA_NS7_ILi256EEESB_EEES9_SE_SG_Li256ELb0ELb1ELb0ELb0EEENS1_30DynamicPersistentTileSchedulerILi256ELi128ELb0ELb1ELb1EEEEEEEEEvNT_6ParamsE:
        /* <DEDUP_REMOVED lines=9> */
[----:B------:R1:W2:Y:S01]  /*0090*/  SHFL.IDX PT, R3, R24, RZ, 0x1f ;  /* 0x00001fff18037589 */ /* 0x0002a200000e0000 */
        /* <DEDUP_REMOVED lines=15> */
[----:B------:R1:W0:Y:S01]  /*0190*/  @!UP0 SYNCS.EXCH.64 URZ, [UR8+0x32400], UR4 ;  /* 0x03240004083f85b2 */ /* 0x0002220008000100 */
[----:B------:R1:W3:Y:S05]  /*01a0*/  @!UP1 SYNCS.EXCH.64 URZ, [UR8+0x32410], UR4 ;  /* 0x03241004083f95b2 */ /* 0x0002ea0008000100 */
[----:B------:R1:W4:Y:S02]  /*01b0*/  @!UP2 SYNCS.EXCH.64 URZ, [UR8+0x32420], UR6 ;  /* 0x03242006083fa5b2 */ /* 0x0003240008000100 */
[----:B-12---:R-:W-:Y:S05]  /*01c0*/  @P1 BRA `(.L_x_11170) ;  /* 0x0000000000481947 */ /* 0x006fea0003800000 */
[----:B------:R-:W1:Y:S01]  /*01d0*/  S2UR UR5, SR_CgaCtaId ;  /* 0x00000000000579c3 */ /* 0x000e620000008800 */
        /* <DEDUP_REMOVED lines=12> */
[----:B-1----:R1:W2:Y:S08]  /*02a0*/  SYNCS.EXCH.64 URZ, [UR8+0x32430], UR4 ;  /* 0x03243004083f75b2 */ /* 0x0022b00008000100 */
[----:B------:R1:W0:Y:S01]  /*02b0*/  SYNCS.EXCH.64 URZ, [UR8+0x32440], UR6 ;  /* 0x03244006083f75b2 */ /* 0x0002220008000100 */
[----:B------:R1:W0:Y:S01]  /*02c0*/  SYNCS.EXCH.64 URZ, [UR8+0x32438], UR4 ;  /* 0x03243804083f75b2 */ /* 0x0002220008000100 */
[----:B------:R1:W0:Y:S01]  /*02d0*/  SYNCS.EXCH.64 URZ, [UR8+0x32448], UR6 ;  /* 0x03244806083f75b2 */ /* 0x0002220008000100 */
[----:B------:R-:W-:Y:S01]  /*02e0*/  NOP ;  /* 0x0000000000007918 */ /* 0x000fe20000000000 */
.L_x_11170:
[----:B------:R-:W5:Y:S01]  /*02f0*/  SHFL.IDX PT, R2, R0, RZ, 0x1f ;  /* 0x00001fff00027589 */ /* 0x000f6200000e0000 */
[----:B------:R-:W-:Y:S01]  /*0300*/  NOP ;  /* 0x0000000000007918 */ /* 0x000fe20000000000 */
[----:B-----5:R-:W-:-:S13]  /*0310*/  ISETP.NE.AND P0, PT, R2, RZ, PT ;  /* 0x000000ff0200720c */ /* 0x020fda0003f05270 */
        /* <DEDUP_REMOVED lines=14> */
[----:B-1----:R1:W0:Y:S08]  /*0400*/  SYNCS.EXCH.64 URZ, [UR8+0x32450], UR4 ;  /* 0x03245004083f75b2 */ /* 0x0022300008000100 */
[----:B------:R1:W0:Y:S01]  /*0410*/  SYNCS.EXCH.64 URZ, [UR8+0x32460], UR6 ;  /* 0x03246006083f75b2 */ /* 0x0002220008000100 */
[----:B------:R1:W0:Y:S01]  /*0420*/  SYNCS.EXCH.64 URZ, [UR8+0x32458], UR4 ;  /* 0x03245804083f75b2 */ /* 0x0002220008000100 */
[----:B------:R1:W0:Y:S01]  /*0430*/  SYNCS.EXCH.64 URZ, [UR8+0x32468], UR6 ;  /* 0x03246806083f75b2 */ /* 0x0002220008000100 */
[----:B------:R-:W-:Y:S01]  /*0440*/  NOP ;  /* 0x0000000000007918 */ /* 0x000fe20000000000 */
.L_x_11171:
[----:B------:R-:W5:Y:S01]  /*0450*/  SHFL.IDX PT, R2, R0, RZ, 0x1f ;  /* 0x00001fff00027589 */ /* 0x000f6200000e0000 */
[----:B------:R-:W-:Y:S01]  /*0460*/  NOP ;  /* 0x0000000000007918 */ /* 0x000fe20000000000 */
[----:B-----5:R-:W-:-:S13]  /*0470*/  ISETP.NE.AND P0, PT, R2, RZ, PT ;  /* 0x000000ff0200720c */ /* 0x020fda0003f05270 */
        /* <DEDUP_REMOVED lines=10> */
[----:B-1----:R1:W0:Y:S01]  /*0520*/  SYNCS.EXCH.64 URZ, [UR6+0x32470], UR4 ;  /* 0x03247004063f75b2 */ /* 0x0022220008000100 */
[----:B------:R1:W0:Y:S01]  /*0530*/  SYNCS.EXCH.64 URZ, [UR6+0x32480], UR4 ;  /* 0x03248004063f75b2 */ /* 0x0002220008000100 */
[----:B------:R1:W0:Y:S01]  /*0540*/  SYNCS.EXCH.64 URZ, [UR6+0x32478], UR4 ;  /* 0x03247804063f75b2 */ /* 0x0002220008000100 */
[----:B------:R1:W0:Y:S01]  /*0550*/  SYNCS.EXCH.64 URZ, [UR6+0x32488], UR4 ;  /* 0x03248804063f75b2 */ /* 0x0002220008000100 */
[----:B------:R-:W-:Y:S01]  /*0560*/  NOP ;  /* 0x0000000000007918 */ /* 0x000fe20000000000 */
.L_x_11172:
        /* <DEDUP_REMOVED lines=22> */
.L_x_11173:
[----:B------:R-:W5:Y:S01]  /*06d0*/  SHFL.IDX PT, R2, R0, RZ, 0x1f ;  /* 0x00001fff00027589 */ /* 0x000f6200000e0000 */
[----:B------:R-:W-:Y:S01]  /*06e0*/  R2UR UR9, R3 ;  /* 0x00000000030972ca */ /* 0x000fe200000e0000 */
        /* <DEDUP_REMOVED lines=21> */
.L_x_11174:
[----:B------:R-:W-:Y:S01]  /*0840*/  UISETP.NE.AND UP0, UPT, UR9, URZ, UPT ;  /* 0x0000003f0900728c */ /* 0x000fe2000bf05270 */
[----:B------:R-:W-:Y:S01]  /*0850*/  NOP ;  /* 0x0000000000007918 */ /* 0x000fe20000000000 */
[----:B-1----:R-:W-:Y:S01]  /*0860*/  UMOV UR4, 0x1 ;  /* 0x0000000100047882 */ /* 0x002fe20000000000 */
[----:B------:R-:W-:Y:S01]  /*0870*/  ULDC UR5, c[0x0][0x20] ;  /* 0x0000080000057ab9 */ /* 0x000fe20000000800 */
[----:B------:R-:W-:Y:S01]  /*0880*/  USEL UR4, UR4, 0x2, !UP0 ;  /* 0x0000000204047887 */ /* 0x000fe2000c000000 */
[----:B0-234-:R-:W-:Y:S01]  /*0890*/  BAR.SYNC.DEFER_BLOCKING 0x0 ;  /* 0x0000000000007b1d */ /* 0x01dfe20000010000 */
[----:B------:R-:W-:Y:S02]  /*08a0*/  PLOP3.LUT P1, PT, PT, PT, UP0, 0x80, 0x0 ;  /* 0x000000000000781c */ /* 0x000fe40003f2f008 */
[----:B------:R-:W-:Y:S02]  /*08b0*/  IADD3 R16, P0, R1, UR5, RZ ;  /* 0x0000000501107c10 */ /* 0x000fe4000ff1e0ff */
[----:B------:R-:W-:Y:S01]  /*08c0*/  IMAD.U32 R2, RZ, RZ, UR4 ;  /* 0x00000004ff027e24 */ /* 0x000fe2000f8e00ff */
[----:B------:R-:W-:Y:S01]  /*08d0*/  ULDC UR6, c[0x0][0x24] ;  /* 0x0000090000067ab9 */ /* 0x000fe20000000800 */
[----:B------:R-:W-:Y:S01]  /*08e0*/  ULDC.64 UR36, c[0x0][0x208] ;  /* 0x0000820000247ab9 */ /* 0x000fe20000000a00 */
[----:B------:R-:W-:-:S02]  /*08f0*/  IMAD.X R17, RZ, RZ, UR6, P0 ;  /* 0x00000006ff117e24 */ /* 0x000fc400080e06ff */
[----:B------:R0:W-:Y:S01]  /*0900*/  STL [R1+0x458], R2 ;  /* 0x0004580201007387 */ /* 0x0001e20000100800 */
[----:B------:R-:W-:Y:S02]  /*0910*/  IMAD.MOV.U32 R22, RZ, RZ, R16 ;  /* 0x000000ffff167224 */ /* 0x000fe400078e0010 */
[----:B------:R-:W-:Y:S01]  /*0920*/  IMAD.MOV.U32 R23, RZ, RZ, R17 ;  /* 0x000000ffff177224 */ /* 0x000fe200078e0011 */
[----:B------:R-:W-:Y:S06]  /*0930*/  @!P1 BRA `(.L_x_11175) ;  /* 0x0000020c00d89947 */ /* 0x000fec0003800000 */
.L_x_11176:
[----:B------:R-:W-:-:S08]  /*0940*/  NOP ;  /* 0x0000000000007918 */ /* 0x000fd00000000000 */
[----:B------:R-:W1:Y:S02]  /*0950*/  USETMAXREG.TRY_ALLOC.CTAPOOL UP0, 0xe8 ;  /* 0x000000e8000079c8 */ /* 0x000e640008000600 */
[----:B-1----:R-:W-:-:S13]  /*0960*/  PLOP3.LUT P0, PT, PT, PT, UP0, 0x80, 0x0 ;  /* 0x000000000000781c */ /* 0x002fda0003f0f008 */
[----:B------:R-:W-:Y:S05]  /*0970*/  @!P0 BRA `(.L_x_11176) ;  /* 0xfffffffc00f08947 */ /* 0x000fea000383ffff */
[----:B------:R-:W1:Y:S08]  /*0980*/  S2UR UR5, SR_CTAID.X ;  /* 0x00000000000579c3 */ /* 0x000e700000002500 */
[----:B------:R-:W-:Y:S08]  /*0990*/  BAR.ARV 0x4, 0x180 ;  /* 0x0106000000007b1d */ /* 0x000ff00000002000 */
[----:B------:R-:W-:Y:S08]  /*09a0*/  BAR.ARV 0x8, 0x180 ;  /* 0x0206000000007b1d */ /* 0x000ff00000002000 */
[----:B------:R-:W1:Y:S01]  /*09b0*/  LDC R0, c[0x0][0xd38] ;  /* 0x00034e00ff007b82 */ /* 0x000e620000000800 */
[----:B------:R-:W-:Y:S01]  /*09c0*/  ISETP.NE.AND P0, PT, R24, 0x1, PT ;  /* 0x000000011800780c */ /* 0x000fe20003f05270 */
[----:B------:R2:W-:-:S12]  /*09d0*/  STL.64 [R1+0x1f0], RZ ;  /* 0x0001f0ff01007387 */ /* 0x0005d80000100a00 */
[----:B------:R-:W-:Y:S06]  /*09e0*/  @!P0 BAR.ARV 0x9, 0x100 ;  /* 0x0244000000008b1d */ /* 0x000fec0000002000 */
[C---:B------:R-:W-:Y:S02]  /*09f0*/  IADD3 R214, P1, R16.reuse, 0x1f0, RZ ;  /* 0x000001f010d67810 */ /* 0x040fe40007f3e0ff */
[----:B------:R-:W-:Y:S01]  /*0a00*/  IADD3 R216, P2, R16, 0x1fc, RZ ;  /* 0x000001fc10d87810 */ /* 0x000fe20007f5e0ff */
[----:B------:R2:W-:Y:S01]  /*0a10*/  STL [R1+0x1f8], RZ ;  /* 0x0001f8ff01007387 */ /* 0x0005e20000100800 */
[----:B-1----:R-:W-:Y:S01]  /*0a20*/  ISETP.LE.AND P0, PT, R0, UR5, PT ;  /* 0x0000000500007c0c */ /* 0x002fe2000bf03270 */
[----:B------:R-:W-:-:S02]  /*0a30*/  IMAD.X R213, RZ, RZ, R17, P1 ;  /* 0x000000ffffd57224 */ /* 0x000fc400008e0611 */
[----:B------:R2:W-:Y:S01]  /*0a40*/  STL [R1+0x1fc], RZ ;  /* 0x0001fcff01007387 */ /* 0x0005e20000100800 */
[----:B------:R-:W-:-:S09]  /*0a50*/  IMAD.X R215, RZ, RZ, R17, P2 ;  /* 0x000000ffffd77224 */ /* 0x000fd200010e0611 */
[----:B--2---:R-:W-:Y:S05]  /*0a60*/  @P0 EXIT ;  /* 0x000000000000094d */ /* 0x004fea0003800000 */
[----:B0-----:R-:W0:Y:S01]  /*0a70*/  S2R R2, SR_TID.X ;  /* 0x0000000000027919 */ /* 0x001e220000002100 */
[----:B------:R-:W1:Y:S01]  /*0a80*/  S2UR UR9, SR_CgaCtaId ;  /* 0x00000000000979c3 */ /* 0x000e620000008800 */
[----:B------:R-:W-:Y:S01]  /*0a90*/  UMOV UR42, 0x400 ;  /* 0x00000400002a7882 */ /* 0x000fe20000000000 */
[----:B------:R-:W-:Y:S01]  /*0aa0*/  IMAD.MOV.U32 R191, RZ, RZ, 0x2 ;  /* 0x00000002ffbf7424 */ /* 0x000fe200078e00ff */
[C---:B------:R-:W-:Y:S01]  /*0ab0*/  IADD3 R208, -R24.reuse, 0xb, RZ ;  /* 0x0000000b18d07810 */ /* 0x040fe20007ffe1ff */
[----:B------:R-:W-:-:S04]  /*0ac0*/  VIADD R209, R24, 0x8 ;  /* 0x0000000818d17836 */ /* 0x000fc80000000000 */
[----:B------:R-:W2:Y:S01]  /*0ad0*/  S2UR UR4, SR_SWINHI ;  /* 0x00000000000479c3 */ /* 0x000ea20000002f00 */
[----:B-1----:R-:W-:Y:S01]  /*0ae0*/  ULEA UR42, UR9, UR42, 0x18 ;  /* 0x0000002a092a7291 */ /* 0x002fe2000f8ec03f */
[----:B0-----:R-:W-:-:S06]  /*0af0*/  VIADD R205, R2, 0xffffff80 ;  /* 0xffffff8002cd7836 */ /* 0x001fcc0000000000 */
[----:B------:R-:W-:Y:S01]  /*0b00*/  UMOV UR58, UR42 ;  /* 0x0000002a003a7c82 */ /* 0x000fe20008000000 */
[----:B--2---:R-:W-:Y:S01]  /*0b10*/  UMOV UR59, UR4 ;  /* 0x00000004003b7c82 */ /* 0x004fe20008000000 */
[----:B------:R-:W-:Y:S01]  /*0b20*/  UMOV UR4, UR5 ;  /* 0x0000000500047c82 */ /* 0x000fe20008000000 */
[----:B------:R-:W-:-:S04]  /*0b30*/  SHF.R.S32.HI R0, RZ, 0x1f, R205 ;  /* 0x0000001fff007819 */ /* 0x000fc800000114cd */
[CC--:B------:R-:W-:Y:S02]  /*0b40*/  LEA.HI R3, R0.reuse, R205.reuse, RZ, 0x5 ;  /* 0x000000cd00037211 */ /* 0x0c0fe400078f28ff */
[CC--:B------:R-:W-:Y:S02]  /*0b50*/  LEA.HI R2, R0.reuse, R205.reuse, RZ, 0x4 ;  /* 0x000000cd00027211 */ /* 0x0c0fe400078f20ff */
[----:B------:R-:W-:Y:S01]  /*0b60*/  LEA.HI R26, R0, R205, RZ, 0x7 ;  /* 0x000000cd001a7211 */ /* 0x000fe200078f38ff */
[----:B------:R-:W-:Y:S01]  /*0b70*/  IMAD.SHL.U32 R5, R3, 0x20, RZ ;  /* 0x0000002003057824 */ /* 0x000fe200078e00ff */
[----:B------:R-:W-:Y:S02]  /*0b80*/  SHF.R.S32.HI R3, RZ, 0x4, R2 ;  /* 0x00000004ff037819 */ /* 0x000fe40000011402 */
[C---:B------:R-:W-:Y:S02]  /*0b90*/  LOP3.LUT R4, R2.reuse, 0x3fffff0, RZ, 0xc0, !PT ;  /* 0x03fffff002047812 */ /* 0x040fe400078ec0ff */
[----:B------:R-:W-:-:S02]  /*0ba0*/  LEA.HI R2, R2, R3, RZ, 0x1 ;  /* 0x0000000302027211 */ /* 0x000fc400078f08ff */
[----:B------:R-:W-:Y:S01]  /*0bb0*/  LOP3.LUT R212, R26, 0xffffff80, RZ, 0xc0, !PT ;  /* 0xffffff801ad47812 */ /* 0x000fe200078ec0ff */
[----:B------:R-:W-:Y:S01]  /*0bc0*/  IMAD.IADD R4, R205, 0x1, -R4 ;  /* 0x00000001cd047824 */ /* 0x000fe200078e0a04 */
[----:B------:R-:W-:Y:S02]  /*0bd0*/  LOP3.LUT R2, R2, 0x1ffffffe, RZ, 0xc0, !PT ;  /* 0x1ffffffe02027812 */ /* 0x000fe400078ec0ff */
[----:B------:R-:W-:Y:S01]  /*0be0*/  LOP3.LUT R5, R5, 0xfffffc00, RZ, 0xc0, !PT ;  /* 0xfffffc0005057812 */ /* 0x000fe200078ec0ff */
[----:B------:R-:W-:Y:S01]  /*0bf0*/  IMAD.IADD R212, R205, 0x1, -R212 ;  /* 0x00000001cdd47824 */ /* 0x000fe200078e0ad4 */
[----:B------:R-:W-:Y:S01]  /*0c00*/  SHF.R.S32.HI R219, RZ, 0x7, R26 ;  /* 0x00000007ffdb7819 */ /* 0x000fe2000001141a */
[----:B------:R-:W-:Y:S02]  /*0c10*/  IMAD.IADD R2, R3, 0x1, -R2 ;  /* 0x0000000103027824 */ /* 0x000fe400078e0a02 */
[----:B------:R-:W-:Y:S01]  /*0c20*/  IMAD R5, R4, 0x40, R5 ;  /* 0x0000004004057824 */ /* 0x000fe200078e0205 */
[----:B------:R-:W-:-:S02]  /*0c30*/  SHF.R.S32.HI R3, RZ, 0x1f, R212 ;  /* 0x0000001fff037819 */ /* 0x000fc400000114d4 */
[----:B------:R-:W-:Y:S01]  /*0c40*/  LEA.HI R4, R0, R205, RZ, 0x2 ;  /* 0x000000cd00047211 */ /* 0x000fe200078f10ff */
[----:B------:R-:W-:Y:S01]  /*0c50*/  IMAD R190, R2, 0x8, R5 ;  /* 0x0000000802be7824 */ /* 0x000fe200078e0205 */
[----:B------:R-:W-:Y:S02]  /*0c60*/  LEA.HI R25, R3, R212, RZ, 0x2 ;  /* 0x000000d403197211 */ /* 0x000fe400078f10ff */
[----:B------:R-:W-:Y:S01]  /*0c70*/  LOP3.LUT R4, R4, 0xfffffffc, RZ, 0xc0, !PT ;  /* 0xfffffffc04047812 */ /* 0x000fe200078ec0ff */
[----:B------:R-:W-:Y:S01]  /*0c80*/  IMAD.WIDE R190, R190, R191, UR58 ;  /* 0x0000003abebe7e25 */ /* 0x000fe2000f8e02bf */
[--C-:B------:R-:W-:Y:S02]  /*0c90*/  SHF.R.S32.HI R2, RZ, 0x2, R25.reuse ;  /* 0x00000002ff027819 */ /* 0x100fe40000011419 */
[----:B------:R-:W-:Y:S01]  /*0ca0*/  SHF.R.S32.HI R5, RZ, 0x1f, R25 ;  /* 0x0000001fff057819 */ /* 0x000fe20000011419 */
[----:B------:R-:W-:Y:S01]  /*0cb0*/  IMAD.IADD R4, R205, 0x1, -R4 ;  /* 0x00000001cd047824 */ /* 0x000fe200078e0a04 */
[----:B------:R-:W-:-:S02]  /*0cc0*/  IADD3 R9, P6, R190, 0x20, RZ ;  /* 0x00000020be097810 */ /* 0x000fc40007fde0ff */
[----:B------:R-:W-:Y:S02]  /*0cd0*/  LEA.HI R5, R5, R2, RZ, 0x3 ;  /* 0x0000000205057211 */ /* 0x000fe400078f18ff */
[----:B------:R-:W-:Y:S02]  /*0ce0*/  LEA.HI R3, R3, R212, RZ, 0x5 ;  /* 0x000000d403037211 */ /* 0x000fe400078f28ff */
[----:B------:R-:W-:Y:S02]  /*0cf0*/  LOP3.LUT R5, R5, 0xfffffff8, RZ, 0xc0, !PT ;  /* 0xfffffff805057812 */ /* 0x000fe400078ec0ff */
[----:B------:R-:W-:Y:S02]  /*0d00*/  LEA.HI R6, R4, R4, RZ, 0x1 ;  /* 0x0000000404067211 */ /* 0x000fe400078f08ff */
[----:B------:R-:W-:Y:S01]  /*0d10*/  LOP3.LUT R7, R9, 0x380, RZ, 0xc0, !PT ;  /* 0x0000038009077812 */ /* 0x000fe200078ec0ff */
[----:B------:R-:W-:Y:S01]  /*0d20*/  IMAD.IADD R2, R2, 0x1, -R5 ;  /* 0x0000000102027824 */ /* 0x000fe200078e0a05 */
[----:B------:R-:W-:-:S02]  /*0d30*/  SHF.R.S32.HI R3, RZ, 0x5, R3 ;  /* 0x00000005ff037819 */ /* 0x000fc40000011403 */
[----:B------:R-:W-:Y:S02]  /*0d40*/  LOP3.LUT R5, R6, 0x1ffffffe, RZ, 0xc0, !PT ;  /* 0x1ffffffe06057812 */ /* 0x000fe400078ec0ff */
[----:B------:R-:W-:Y:S01]  /*0d50*/  SHF.R.U64 R6, R7, 0x3, RZ ;  /* 0x0000000307067819 */ /* 0x000fe200000012ff */
[----:B------:R-:W-:Y:S01]  /*0d60*/  IMAD R27, R3, 0x10, R2 ;  /* 0x00000010031b7824 */ /* 0x000fe200078e0202 */
[----:B------:R-:W-:Y:S01]  /*0d70*/  IADD3 R7, P1, R190, 0x60, RZ ;  /* 0x00000060be077810 */ /* 0x000fe20007f3e0ff */
[----:B------:R-:W-:Y:S01]  /*0d80*/  IMAD.IADD R29, R4, 0x1, -R5 ;  /* 0x00000001041d7824 */ /* 0x000fe200078e0a05 */
[----:B------:R-:W-:Y:S01]  /*0d90*/  LOP3.LUT R2, R6, R9, RZ, 0x3c, !PT ;  /* 0x0000000906027212 */ /* 0x000fe200078e3cff */
[----:B------:R-:W-:Y:S01]  /*0da0*/  IMAD.X R3, RZ, RZ, R191, P6 ;  /* 0x000000ffff037224 */ /* 0x000fe200030e06bf */
[----:B------:R-:W-:Y:S02]  /*0db0*/  LOP3.LUT R6, R7, 0x380, RZ, 0xc0, !PT ;  /* 0x0000038007067812 */ /* 0x000fe400078ec0ff */
[----:B------:R-:W-:-:S02]  /*0dc0*/  IADD3 R11, P3, R190, 0x4020, RZ ;  /* 0x00004020be0b7810 */ /* 0x000fc40007f7e0ff */
[----:B------:R-:W-:Y:S02]  /*0dd0*/  IADD3 R5, P0, R190, 0x40, RZ ;  /* 0x00000040be057810 */ /* 0x000fe40007f1e0ff */
[----:B------:R-:W-:Y:S02]  /*0de0*/  SHF.R.U64 R6, R6, 0x3, RZ ;  /* 0x0000000306067819 */ /* 0x000fe400000012ff */
[----:B------:R-:W-:Y:S02]  /*0df0*/  LOP3.LUT R10, R11, 0x380, RZ, 0xc0, !PT ;  /* 0x000003800b0a7812 */ /* 0x000fe400078ec0ff */
[----:B------:R-:W-:Y:S02]  /*0e00*/  LOP3.LUT R4, R5, 0x380, RZ, 0xc0, !PT ;  /* 0x0000038005047812 */ /* 0x000fe400078ec0ff */
[----:B------:R-:W-:Y:S01]  /*0e10*/  LOP3.LUT R6, R6, R7, RZ, 0x3c, !PT ;  /* 0x0000000706067212 */ /* 0x000fe200078e3cff */
[----:B------:R-:W-:Y:S01]  /*0e20*/  IMAD.X R7, RZ, RZ, R191, P1 ;  /* 0x000000ffff077224 */ /* 0x000fe200008e06bf */
[----:B------:R-:W-:-:S02]  /*0e30*/  MOV R2, R2 ;  /* 0x0000000200027202 */ /* 0x000fc40000000f00 */
[----:B------:R-:W-:Y:S02]  /*0e40*/  IADD3 R9, P2, R190, 0x4000, RZ ;  /* 0x00004000be097810 */ /* 0x000fe40007f5e0ff */
[----:B------:R-:W-:Y:S01]  /*0e50*/  SHF.R.U64 R10, R10, 0x3, RZ ;  /* 0x000000030a0a7819 */ /* 0x000fe200000012ff */
[----:B------:R0:W-:Y:S01]  /*0e60*/  STL [R1+0x450], R2 ;  /* 0x0004500201007387 */ /* 0x0001e20000100800 */
[----:B------:R-:W-:Y:S02]  /*0e70*/  LEA.HI R26, R26, R219, RZ, 0x1 ;  /* 0x000000db1a1a7211 */ /* 0x000fe400078f08ff */
[----:B------:R-:W-:Y:S02]  /*0e80*/  SHF.R.U64 R4, R4, 0x3, RZ ;  /* 0x0000000304047819 */ /* 0x000fe400000012ff */
[----:B------:R-:W-:Y:S02]  /*0e90*/  LOP3.LUT R8, R9, 0x380, RZ, 0xc0, !PT ;  /* 0x0000038009087812 */ /* 0x000fe400078ec0ff */
[----:B------:R-:W-:Y:S01]  /*0ea0*/  LOP3.LUT R10, R10, R11, RZ, 0x3c, !PT ;  /* 0x0000000b0a0a7212 */ /* 0x000fe200078e3cff */
[----:B------:R-:W-:Y:S01]  /*0eb0*/  IMAD.X R11, RZ, RZ, R191, P3 ;  /* 0x000000ffff0b7224 */ /* 0x000fe200018e06bf */
[----:B------:R-:W-:-:S02]  /*0ec0*/  LOP3.LUT R26, R26, 0x3fffffe, RZ, 0xc0, !PT ;  /* 0x03fffffe1a1a7812 */ /* 0x000fc400078ec0ff */
[----:B0-----:R-:W-:Y:S02]  /*0ed0*/  MOV R2, R6 ;  /* 0x0000000600027202 */ /* 0x001fe40000000f00 */
[----:B------:R-:W-:Y:S01]  /*0ee0*/  LOP3.LUT R4, R4, R5, RZ, 0x3c, !PT ;  /* 0x0000000504047212 */ /* 0x000fe200078e3cff */
[--C-:B------:R-:W-:Y:S01]  /*0ef0*/  IMAD.X R5, RZ, RZ, R191.reuse, P0 ;  /* 0x000000ffff057224 */ /* 0x100fe200000e06bf */
[----:B------:R-:W-:Y:S01]  /*0f00*/  SHF.R.U64 R8, R8, 0x3, RZ ;  /* 0x0000000308087819 */ /* 0x000fe200000012ff */
[----:B------:R0:W-:Y:S01]  /*0f10*/  STL [R1+0x448], R2 ;  /* 0x0004480201007387 */ /* 0x0001e20000100800 */
[----:B------:R-:W-:Y:S01]  /*0f20*/  IMAD.IADD R26, R219, 0x1, -R26 ;  /* 0x00000001db1a7824 */ /* 0x000fe200078e0a1a */
[----:B------:R-:W-:Y:S02]  /*0f30*/  LEA.HI R0, R0, R205, RZ, 0x3 ;  /* 0x000000cd00007211 */ /* 0x000fe400078f18ff */
[----:B------:R-:W-:Y:S01]  /*0f40*/  LOP3.LUT R8, R8, R9, RZ, 0x3c, !PT ;  /* 0x0000000908087212 */ /* 0x000fe200078e3cff */
[----:B------:R-:W-:Y:S01]  /*0f50*/  IMAD.X R9, RZ, RZ, R191, P2 ;  /* 0x000000ffff097224 */ /* 0x000fe200010e06bf */
[----:B------:R-:W-:Y:S01]  /*0f60*/  MOV R3, R4 ;  /* 0x0000000400037202 */ /* 0x000fe20000000f00 */
[----:B------:R-:W-:Y:S01]  /*0f70*/  IMAD R206, R26, 0x40, R27 ;  /* 0x000000401ace7824 */ /* 0x000fe200078e021b */
[----:B------:R-:W-:-:S02]  /*0f80*/  SHF.R.S32.HI R210, RZ, 0x3, R0 ;  /* 0x00000003ffd27819 */ /* 0x000fc40000011400 */
[----:B0-----:R-:W-:Y:S01]  /*0f90*/  MOV R2, R10 ;  /* 0x0000000a00027202 */ /* 0x001fe20000000f00 */
[----:B------:R0:W-:Y:S01]  /*0fa0*/  STL [R1+0x44c], R3 ;  /* 0x00044c0301007387 */ /* 0x0001e20000100800 */
[C---:B------:R-:W-:Y:S02]  /*0fb0*/  IADD3 R19, P6, R190.reuse, 0x8000, RZ ;  /* 0x00008000be137810 */ /* 0x040fe40007fde0ff */
[C---:B------:R-:W-:Y:S01]  /*0fc0*/  IADD3 R21, P0, R190.reuse, 0xc060, RZ ;  /* 0x0000c060be157810 */ /* 0x040fe20007f1e0ff */
[----:B------:R1:W-:Y:S01]  /*0fd0*/  STL [R1+0x440], R2 ;  /* 0x0004400201007387 */ /* 0x0003e20000100800 */
[----:B------:R-:W-:Y:S02]  /*0fe0*/  LOP3.LUT R18, R19, 0x380, RZ, 0xc0, !PT ;  /* 0x0000038013127812 */ /* 0x000fe400078ec0ff */
[C---:B------:R-:W-:Y:S02]  /*0ff0*/  IADD3 R13, P4, R190.reuse, 0x4040, RZ ;  /* 0x00004040be0d7810 */ /* 0x040fe40007f9e0ff */
[----:B------:R-:W-:-:S02]  /*1000*/  IADD3 R15, P5, R190, 0x4060, RZ ;  /* 0x00004060be0f7810 */ /* 0x000fc40007fbe0ff */
[----:B0-----:R-:W-:Y:S02]  /*1010*/  MOV R3, R8 ;  /* 0x0000000800037202 */ /* 0x001fe40000000f00 */
[----:B------:R-:W-:Y:S02]  /*1020*/  SHF.R.U64 R18, R18, 0x3, RZ ;  /* 0x0000000312127819 */ /* 0x000fe400000012ff */
[----:B-1----:R-:W-:Y:S01]  /*1030*/  LOP3.LUT R2, R0, 0xfffffff8, RZ, 0xc0, !PT ;  /* 0xfffffff800027812 */ /* 0x002fe200078ec0ff */
[----:B------:R-:W-:Y:S01]  /*1040*/  IMAD R0, R29, 0x8, R206 ;  /* 0x000000081d007824 */ /* 0x000fe200078e02ce */
[----:B------:R0:W-:Y:S01]  /*1050*/  STL [R1+0x444], R3 ;  /* 0x0004440301007387 */ /* 0x0001e20000100800 */
[----:B------:R-:W-:Y:S02]  /*1060*/  LOP3.LUT R20, R21, 0x380, RZ, 0xc0, !PT ;  /* 0x0000038015147812 */ /* 0x000fe400078ec0ff */
[----:B------:R-:W-:Y:S01]  /*1070*/  LOP3.LUT R12, R13, 0x380, RZ, 0xc0, !PT ;  /* 0x000003800d0c7812 */ /* 0x000fe200078ec0ff */
[----:B------:R0:W-:Y:S01]  /*1080*/  STL [R1+0x454], R0 ;  /* 0x0004540001007387 */ /* 0x0001e20000100800 */
[----:B------:R-:W-:Y:S01]  /*1090*/  LOP3.LUT R14, R15, 0x380, RZ, 0xc0, !PT ;  /* 0x000003800f0e7812 */ /* 0x000fe200078ec0ff */
[----:B------:R-:W-:Y:S01]  /*10a0*/  IMAD.IADD R211, R205, 0x1, -R2 ;  /* 0x00000001cdd37824 */ /* 0x000fe200078e0a02 */
[----:B------:R-:W-:Y:S01]  /*10b0*/  LOP3.LUT R18, R18, R19, RZ, 0x3c, !PT ;  /* 0x0000001312127212 */ /* 0x000fe200078e3cff */
[--C-:B------:R-:W-:Y:S01]  /*10c0*/  IMAD.X R19, RZ, RZ, R191.reuse, P6 ;  /* 0x000000ffff137224 */ /* 0x100fe200030e06bf */
[----:B------:R-:W-:Y:S01]  /*10d0*/  SHF.R.U64 R20, R20, 0x3, RZ ;  /* 0x0000000314147819 */ /* 0x000fe200000012ff */
[C---:B------:R-:W-:Y:S01]  /*10e0*/  IMAD.SHL.U32 R193, R211.reuse, 0x8, RZ ;  /* 0x00000008d3c17824 */ /* 0x040fe200078e00ff */
[----:B------:R-:W-:Y:S01]  /*10f0*/  SHF.R.U64 R12, R12, 0x3, RZ ;  /* 0x000000030c0c7819 */ /* 0x000fe200000012ff */
[----:B------:R-:W-:Y:S01]  /*1100*/  IMAD R211, R211, 0x20, R210 ;  /* 0x00000020d3d37824 */ /* 0x000fe200078e02d2 */
[----:B------:R-:W-:Y:S01]  /*1110*/  SHF.R.U64 R14, R14, 0x3, RZ ;  /* 0x000000030e0e7819 */ /* 0x000fe200000012ff */
[----:B------:R-:W-:Y:S01]  /*1120*/  VIADD R195, R193, 0x40 ;  /* 0x00000040c1c37836 */ /* 0x000fe20000000000 */
[----:B------:R-:W-:Y:S01]  /*1130*/  LOP3.LUT R25, R25, 0x7ffffffc, RZ, 0xc0, !PT ;  /* 0x7ffffffc19197812 */ /* 0x000fe200078ec0ff */
[C---:B------:R-:W-:Y:S01]  /*1140*/  VIADD R194, R193.reuse, 0x80 ;  /* 0x00000080c1c27836 */ /* 0x040fe20000000000 */
[----:B------:R-:W-:Y:S01]  /*1150*/  LOP3.LUT R20, R20, R21, RZ, 0x3c, !PT ;  /* 0x0000001514147212 */ /* 0x000fe200078e3cff */
[--C-:B------:R-:W-:Y:S01]  /*1160*/  IMAD.X R21, RZ, RZ, R191.reuse, P0 ;  /* 0x000000ffff157224 */ /* 0x100fe200000e06bf */
[----:B------:R-:W-:Y:S01]  /*1170*/  LOP3.LUT R12, R12, R13, RZ, 0x3c, !PT ;  /* 0x0000000d0c0c7212 */ /* 0x000fe200078e3cff */
[--C-:B------:R-:W-:Y:S01]  /*1180*/  IMAD.X R13, RZ, RZ, R191.reuse, P4 ;  /* 0x000000ffff0d7224 */ /* 0x100fe200020e06bf */
[----:B------:R-:W-:Y:S01]  /*1190*/  LOP3.LUT R14, R14, R15, RZ, 0x3c, !PT ;  /* 0x0000000f0e0e7212 */ /* 0x000fe200078e3cff */
[----:B------:R-:W-:Y:S01]  /*11a0*/  IMAD.X R15, RZ, RZ, R191, P5 ;  /* 0x000000ffff0f7224 */ /* 0x000fe200028e06bf */
[----:B------:R-:W-:Y:S01]  /*11b0*/  MOV R227, R18 ;  /* 0x0000001200e37202 */ /* 0x000fe20000000f00 */
[----:B------:R-:W-:Y:S01]  /*11c0*/  VIADD R196, R193, 0xc0 ;  /* 0x000000c0c1c47836 */ /* 0x000fe20000000000 */
[----:B------:R-:W-:Y:S01]  /*11d0*/  IADD3 R185, P0, R16, 0x50, RZ ;  /* 0x0000005010b97810 */ /* 0x000fe20007f1e0ff */
[----:B------:R-:W-:Y:S01]  /*11e0*/  IMAD.IADD R25, R212, 0x1, -R25 ;  /* 0x00000001d4197824 */ /* 0x000fe200078e0a19 */
[----:B------:R-:W-:-:S02]  /*11f0*/  IADD3 R18, P1, R16, 0x11c, RZ ;  /* 0x0000011c10127810 */ /* 0x000fc40007f3e0ff */
[----:B------:R-:W-:Y:S01]  /*1200*/  IADD3 R218, P2, R16, 0x200, RZ ;  /* 0x0000020010da7810 */ /* 0x000fe20007f5e0ff */
[--C-:B------:R-:W-:Y:S01]  /*1210*/  IMAD.X R199, RZ, RZ, R17.reuse, P0 ;  /* 0x000000ffffc77224 */ /* 0x100fe200000e0611 */
[----:B------:R-:W-:Y:S01]  /*1220*/  MOV R229, R12 ;  /* 0x0000000c00e57202 */ /* 0x000fe20000000f00 */
[--C-:B------:R-:W-:Y:S01]  /*1230*/  IMAD.X R161, RZ, RZ, R17.reuse, P1 ;  /* 0x000000ffffa17224 */ /* 0x100fe200008e0611 */
[----:B------:R-:W-:Y:S01]  /*1240*/  MOV R228, R14 ;  /* 0x0000000e00e47202 */ /* 0x000fe20000000f00 */
[----:B------:R-:W-:Y:S01]  /*1250*/  IMAD.X R217, RZ, RZ, R17, P2 ;  /* 0x000000ffffd97224 */ /* 0x000fe200010e0611 */
[----:B------:R-:W-:Y:S01]  /*1260*/  MOV R226, R20 ;  /* 0x0000001400e27202 */ /* 0x000fe20000000f00 */
[----:B------:R-:W-:Y:S01]  /*1270*/  IMAD.SHL.U32 R207, R25, 0x2, RZ ;  /* 0x0000000219cf7824 */ /* 0x000fe200078e00ff */
[----:B------:R-:W-:Y:S02]  /*1280*/  SHF.R.S32.HI R203, RZ, 0x1f, R193 ;  /* 0x0000001fffcb7819 */ /* 0x000fe400000114c1 */
[----:B------:R-:W-:-:S02]  /*1290*/  SHF.R.S32.HI R202, RZ, 0x1f, R195 ;  /* 0x0000001fffca7819 */ /* 0x000fc400000114c3 */
[----:B------:R-:W-:Y:S02]  /*12a0*/  SHF.R.S32.HI R201, RZ, 0x1f, R194 ;  /* 0x0000001fffc97819 */ /* 0x000fe400000114c2 */
[----:B0-----:R-:W-:-:S07]  /*12b0*/  SHF.R.S32.HI R200, RZ, 0x1f, R196 ;  /* 0x0000001fffc87819 */ /* 0x001fce00000114c4 */
.L_x_11306:
        /* <DEDUP_REMOVED lines=21> */
.L_x_11177:
[----:B------:R-:W-:Y:S01]  /*1410*/  ULDC UR7, c[0x0][0xd54] ;  /* 0x0003550000077ab9 */ /* 0x000fe20000000800 */
[----:B------:R-:W-:Y:S01]  /*1420*/  UMOV UR6, UR12 ;  /* 0x0000000c00067c82 */ /* 0x000fe20008000000 */
[----:B------:R-:W-:-:S11]  /*1430*/  UISETP.NE.AND UP0, UPT, UR7, 0x1, UPT ;  /* 0x000000010700788c */ /* 0x000fd6000bf05270 */
[----:B------:R-:W-:Y:S02]  /*1440*/  @UP0 ULDC.64 UR10, c[0x0][0xd58] ;  /* 0x00035600000a0ab9 */ /* 0x000fe40000000a00 */
[----:B------:R-:W-:-:S04]  /*1450*/  UIMAD.WIDE.U32 UR4, UR12, UR10, URZ ;  /* 0x0000000a0c0472a5 */ /* 0x000fc8000f8e003f */
[----:B------:R-:W-:-:S04]  /*1460*/  @UP0 USHF.R.U32.HI UR6, URZ, UR11, UR5 ;  /* 0x0000000b3f060299 */ /* 0x000fc80008011605 */
[----:B------:R-:W-:-:S12]  /*1470*/  UIMAD UR4, UR6, UR7, URZ ;  /* 0x00000007060472a4 */ /* 0x000fd8000f8e023f */
.L_x_11178:
[----:B------:R-:W2:Y:S01]  /*1480*/  LDL R0, [R1+0x458] ;  /* 0x0004580001007983 */ /* 0x000ea20000100800 */
[----:B------:R-:W-:Y:S01]  /*1490*/  UIADD3 UR10, UP2, UR58, 0x32450, URZ ;  /* 0x000324503a0a7890 */ /* 0x000fe2000ff5e03f */
[----:B------:R-:W-:Y:S01]  /*14a0*/  IMAD.U32 R15, RZ, RZ, UR9 ;  /* 0x00000009ff0f7e24 */ /* 0x000fe2000f8e00ff */
[----:B------:R-:W-:Y:S01]  /*14b0*/  UIADD3 UR5, UP3, UR58, 0x32460, URZ ;  /* 0x000324603a057890 */ /* 0x000fe2000ff7e03f */
[----:B------:R-:W-:Y:S01]  /*14c0*/  IMAD.MOV.U32 R3, RZ, RZ, 0x80 ;  /* 0x00000080ff037424 */ /* 0x000fe200078e00ff */
[----:B------:R-:W-:Y:S01]  /*14d0*/  UIADD3.X UR11, URZ, UR59, URZ, UP2, !UPT ;  /* 0x0000003b3f0b7290 */ /* 0x000fe200097fe43f */
[----:B------:R-:W-:Y:S01]  /*14e0*/  IMAD.MOV.U32 R13, RZ, RZ, 0x80 ;  /* 0x00000080ff0d7424 */ /* 0x000fe200078e00ff */
[----:B------:R-:W-:Y:S01]  /*14f0*/  UIADD3 UR13, UP1, UR58, 0x32440, URZ ;  /* 0x000324403a0d7890 */ /* 0x000fe2000ff3e03f */
[----:B------:R-:W-:Y:S01]  /*1500*/  IMAD.U32 R8, RZ, RZ, UR10 ;  /* 0x0000000aff087e24 */ /* 0x000fe2000f8e00ff */
[----:B------:R-:W-:Y:S01]  /*1510*/  UIADD3 UR14, UP0, UR58, 0x32430, URZ ;  /* 0x000324303a0e7890 */ /* 0x000fe2000ff1e03f */
[----:B------:R-:W-:Y:S01]  /*1520*/  IMAD.U32 R10, RZ, RZ, UR5 ;  /* 0x00000005ff0a7e24 */ /* 0x000fe2000f8e00ff */
[----:B------:R-:W-:Y:S01]  /*1530*/  UIADD3 UR4, UR12, -UR4, URZ ;  /* 0x800000040c047290 */ /* 0x000fe2000fffe03f */
[----:B------:R-:W-:Y:S01]  /*1540*/  IMAD.U32 R9, RZ, RZ, UR11 ;  /* 0x0000000bff097e24 */ /* 0x000fe2000f8e00ff */
[----:B------:R-:W-:Y:S01]  /*1550*/  ULDC UR11, c[0x0][0xd48] ;  /* 0x00035200000b7ab9 */ /* 0x000fe20000000800 */
[----:B------:R-:W-:Y:S01]  /*1560*/  UIADD3.X UR9, URZ, UR59, URZ, UP1, !UPT ;  /* 0x0000003b3f097290 */ /* 0x000fe20008ffe43f */
[----:B------:R-:W-:Y:S01]  /*1570*/  IMAD.U32 R4, RZ, RZ, UR13 ;  /* 0x0000000dff047e24 */ /* 0x000fe2000f8e00ff */
[----:B------:R-:W-:Y:S01]  /*1580*/  ULOP3.LUT UR6, URZ, UR6, URZ, 0x33, !UPT ;  /* 0x000000063f067292 */ /* 0x000fe2000f8e333f */
[----:B------:R-:W-:Y:S01]  /*1590*/  IMAD.MOV.U32 R14, RZ, RZ, 0x100 ;  /* 0x00000100ff0e7424 */ /* 0x000fe200078e00ff */
[----:B------:R-:W-:Y:S01]  /*15a0*/  ULDC UR13, c[0x0][0xd54] ;  /* 0x00035500000d7ab9 */ /* 0x000fe20000000800 */
[----:B------:R-:W-:Y:S01]  /*15b0*/  UISETP.NE.AND UP1, UPT, UR11, 0x1, UPT ;  /* 0x000000010b00788c */ /* 0x000fe2000bf25270 */
[----:B------:R-:W-:Y:S01]  /*15c0*/  IMAD.U32 R5, RZ, RZ, UR9 ;  /* 0x00000009ff057e24 */ /* 0x000fe2000f8e00ff */
[----:B------:R-:W-:Y:S01]  /*15d0*/  UIADD3.X UR15, URZ, UR59, URZ, UP0, !UPT ;  /* 0x0000003b3f0f7290 */ /* 0x000fe200087fe43f */
[----:B------:R-:W-:Y:S01]  /*15e0*/  STL.64 [R1+0x30], R14 ;  /* 0x0000300e01007387 */ /* 0x000fe20000100a00 */
[----:B------:R-:W-:Y:S01]  /*15f0*/  UIMAD UR13, UR8, UR13, UR4 ;  /* 0x0000000d080d72a4 */ /* 0x000fe2000f8e0204 */
[C---:B------:R-:W-:Y:S01]  /*1600*/  IADD3 R47, P0, R16.reuse, 0x410, RZ ;  /* 0x00000410102f7810 */ /* 0x040fe20007f1e0ff */
[----:B------:R-:W-:Y:S01]  /*1610*/  ULDC UR5, c[0x0][0x448] ;  /* 0x0001120000057ab9 */ /* 0x000fe20000000800 */
[----:B------:R-:W-:Y:S01]  /*1620*/  ULDC.64 UR16, c[0x0][0x418] ;  /* 0x0001060000107ab9 */ /* 0x000fe20000000a00 */
[----:B------:R-:W-:Y:S01]  /*1630*/  UISETP.NE.AND UP5, UPT, UR5, 0x1, UPT ;  /* 0x000000010500788c */ /* 0x000fe2000bfa5270 */
[----:B------:R-:W-:Y:S01]  /*1640*/  STL.64 [R1+0x20], R4 ;  /* 0x0000200401007387 */ /* 0x000fe20000100a00 */
[----:B------:R-:W-:Y:S01]  /*1650*/  UISETP.NE.U32.AND UP0, UPT, UR16, URZ, UPT ;  /* 0x0000003f1000728c */ /* 0x000fe2000bf05070 */
[----:B------:R-:W-:Y:S01]  /*1660*/  IADD3 R45, P1, R16, 0x28, RZ ;  /* 0x00000028102d7810 */ /* 0x000fe20007f3e0ff */
[----:B------:R-:W-:Y:S01]  /*1670*/  ULDC UR10, c[0x0][0x20] ;  /* 0x00000800000a7ab9 */ /* 0x000fe20000000800 */
[----:B------:R-:W-:Y:S01]  /*1680*/  ULDC.64 UR4, c[0x0][0xad8] ;  /* 0x0002b60000047ab9 */ /* 0x000fe20000000a00 */
[----:B------:R-:W-:Y:S01]  /*1690*/  VIADD R19, R185, -UR10 ;  /* 0x8000000ab9137c36 */ /* 0x000fe20008000000 */
[----:B------:R-:W-:Y:S01]  /*16a0*/  UISETP.NE.AND.EX UP0, UPT, UR17, URZ, UPT, UP0 ;  /* 0x0000003f1100728c */ /* 0x000fe2000bf05300 */
[----:B------:R-:W-:Y:S01]  /*16b0*/  STL.128 [R1+0x410], RZ ;  /* 0x000410ff01007387 */ /* 0x000fe20000100c00 */
[----:B------:R-:W-:Y:S01]  /*16c0*/  ULDC UR43, c[0x0][0x424] ;  /* 0x00010900002b7ab9 */ /* 0x000fe20000000800 */
[----:B------:R-:W-:Y:S01]  /*16d0*/  UISETP.GE.AND UP4, UPT, UR5, 0x1, UPT ;  /* 0x000000010500788c */ /* 0x000fe2000bf86270 */
[--C-:B------:R-:W-:Y:S01]  /*16e0*/  IMAD.X R48, RZ, RZ, R17.reuse, P0 ;  /* 0x000000ffff307224 */ /* 0x100fe200000e0611 */
[----:B------:R-:W-:Y:S01]  /*16f0*/  STL.128 [R1+0x420], RZ ;  /* 0x000420ff01007387 */ /* 0x000fe20000100c00 */
[----:B------:R-:W-:Y:S01]  /*1700*/  USEL UR43, UR43, 0x1, UP0 ;  /* 0x000000012b2b7887 */ /* 0x000fe20008000000 */
[----:B------:R-:W-:Y:S01]  /*1710*/  IMAD.X R46, RZ, RZ, R17, P1 ;  /* 0x000000ffff2e7224 */ /* 0x000fe200008e0611 */
[----:B------:R-:W-:Y:S01]  /*1720*/  UMOV UR60, UR13 ;  /* 0x0000000d003c7c82 */ /* 0x000fe20008000000 */
[----:B------:R-:W-:Y:S01]  /*1730*/  STL.128 [R1+0x200], RZ ;  /* 0x000200ff01007387 */ /* 0x000fe20000100c00 */
[----:B------:R-:W-:Y:S01]  /*1740*/  ULDC UR12, c[0x0][0x2f0] ;  /* 0x0000bc00000c7ab9 */ /* 0x000fe20000000800 */
[----:B------:R-:W-:Y:S01]  /*1750*/  @UP5 ULDC UR9, c[0x0][0x44c] ;  /* 0x0001130000095ab9 */ /* 0x000fe20000000800 */
[----:B------:R-:W-:Y:S01]  /*1760*/  UIMAD UR43, UR43, UR12, URZ ;  /* 0x0000000c2b2b72a4 */ /* 0x000fe2000f8e023f */
[----:B------:R-:W-:Y:S01]  /*1770*/  STL.128 [R1+0x210], RZ ;  /* 0x000210ff01007387 */ /* 0x000fe20000100c00 */
[----:B------:R-:W-:Y:S01]  /*1780*/  PLOP3.LUT P2, PT, PT, PT, UP4, 0x40, 0x0 ;  /* 0x000000000000781c */ /* 0x000fe20003f4e848 */
[----:B------:R-:W-:Y:S01]  /*1790*/  ULDC UR44, c[0x0][0x288] ;  /* 0x0000a200002c7ab9 */ /* 0x000fe20000000800 */
[----:B------:R-:W-:Y:S01]  /*17a0*/  UP2UR UR39, UPR, URZ, 0x20 ;  /* 0x000000203f277883 */ /* 0x000fe20008000000 */
[----:B------:R-:W-:Y:S01]  /*17b0*/  STL.128 [R1+0x220], RZ ;  /* 0x000220ff01007387 */ /* 0x000fe20000100c00 */
[----:B------:R-:W-:-:S02]  /*17c0*/  UIADD3 UR38, UR43, 0x1, -UR44 ;  /* 0x000000012b267890 */ /* 0x000fc4000fffe82c */
[----:B------:R-:W-:Y:S01]  /*17d0*/  UP2UR UR41, UPR, URZ, 0x10 ;  /* 0x000000103f297883 */ /* 0x000fe20008000000 */
[----:B------:R-:W-:Y:S04]  /*17e0*/  STL.128 [R1+0x230], RZ ;  /* 0x000230ff01007387 */ /* 0x000fe80000100c00 */
        /* <DEDUP_REMOVED lines=28> */
[----:B------:R-:W-:Y:S04]  /*19b0*/  STL [R1+0x10], RZ ;  /* 0x000010ff01007387 */ /* 0x000fe80000100800 */
[----:B------:R-:W-:Y:S01]  /*19c0*/  STL [R1+0x38], RZ ;  /* 0x000038ff01007387 */ /* 0x000fe20000100800 */
[----:B--2---:R-:W-:-:S13]  /*19d0*/  R2UR UR7, R0 ;  /* 0x00000000000772ca */ /* 0x004fda00000e0000 */
[----:B------:R-:W-:Y:S02]  /*19e0*/  IMAD.U32 R0, RZ, RZ, UR7 ;  /* 0x00000007ff007e24 */ /* 0x000fe4000f8e00ff */
[----:B------:R-:W-:Y:S01]  /*19f0*/  IMAD.U32 R2, RZ, RZ, UR7 ;  /* 0x00000007ff027e24 */ /* 0x000fe2000f8e00ff */
[----:B------:R-:W-:Y:S01]  /*1a00*/  UIADD3.X UR7, URZ, UR59, URZ, UP3, !UPT ;  /* 0x0000003b3f077290 */ /* 0x000fe20009ffe43f */
[----:B------:R-:W-:Y:S02]  /*1a10*/  IMAD.MOV.U32 R12, RZ, RZ, R0 ;  /* 0x000000ffff0c7224 */ /* 0x000fe400078e0000 */
[----:B------:R-:W0:Y:S01]  /*1a20*/  LDC R0, c[0x0][0xa80] ;  /* 0x0002a000ff007b82 */ /* 0x000e220000000800 */
[----:B------:R1:W-:Y:S02]  /*1a30*/  STL.64 [R1+0x28], R2 ;  /* 0x0000280201007387 */ /* 0x0003e40000100a00 */
[----:B------:R-:W-:Y:S01]  /*1a40*/  IMAD.U32 R11, RZ, RZ, UR7 ;  /* 0x00000007ff0b7e24 */ /* 0x000fe2000f8e00ff */
[----:B------:R-:W-:Y:S01]  /*1a50*/  ULDC UR7, c[0x0][0xd3c] ;  /* 0x00034f0000077ab9 */ /* 0x000fe20000000800 */
[----:B------:R-:W-:Y:S01]  /*1a60*/  STL.128 [R1], R12 ;  /* 0x0000000c01007387 */ /* 0x000fe20000100c00 */
[----:B------:R-:W-:-:S03]  /*1a70*/  UIADD3 UR8, UR6, UR7, URZ ;  /* 0x0000000706087290 */ /* 0x000fc6000fffe03f */
[----:B------:R-:W-:Y:S01]  /*1a80*/  @UP1 ULDC UR6, c[0x0][0xd4c] ;  /* 0x0003530000061ab9 */ /* 0x000fe20000000800 */
[----:B------:R-:W-:Y:S01]  /*1a90*/  USHF.L.U32 UR61, UR8, 0x7, URZ ;  /* 0x00000007083d7899 */ /* 0x000fe2000800063f */
[----:B------:R-:W-:Y:S01]  /*1aa0*/  STL.128 [R1+0x40], R8 ;  /* 0x0000400801007387 */ /* 0x000fe20000100c00 */
[----:B------:R-:W-:Y:S01]  /*1ab0*/  UIMAD.WIDE.U32 UR6, UR13, UR6, URZ ;  /* 0x000000060d0672a5 */ /* 0x000fe2000f8e003f */
[----:B-1----:R-:W-:Y:S01]  /*1ac0*/  IMAD.U32 R2, RZ, RZ, UR14 ;  /* 0x0000000eff027e24 */ /* 0x002fe2000f8e00ff */
[----:B------:R-:W-:Y:S01]  /*1ad0*/  @UP1 ULDC UR14, c[0x0][0xd50] ;  /* 0x00035400000e1ab9 */ /* 0x000fe20000000800 */
[----:B------:R-:W-:Y:S01]  /*1ae0*/  IMAD.U32 R3, RZ, RZ, UR15 ;  /* 0x0000000fff037e24 */ /* 0x000fe2000f8e00ff */
[----:B------:R-:W-:Y:S02]  /*1af0*/  UIADD3 UR10, UR61, 0x7f, URZ ;  /* 0x0000007f3d0a7890 */ /* 0x000fe4000fffe03f */
[----:B------:R-:W-:Y:S02]  /*1b00*/  @UP1 USHF.R.U32.HI UR60, URZ, UR14, UR7 ;  /* 0x0000000e3f3c1299 */ /* 0x000fe40008011607 */
[----:B------:R-:W-:Y:S01]  /*1b10*/  STL.64 [R1+0x18], R2 ;  /* 0x0000180201007387 */ /* 0x000fe20000100a00 */
[----:B------:R-:W-:Y:S01]  /*1b20*/  @UP5 ULDC UR15, c[0x0][0x450] ;  /* 0x00011400000f5ab9 */ /* 0x000fe20000000800 */
[----:B------:R-:W-:-:S02]  /*1b30*/  UIADD3 UR6, -UR60, URZ, URZ ;  /* 0x0000003f3c067290 */ /* 0x000fc4000fffe13f */
[----:B0-----:R0:W-:Y:S02]  /*1b40*/  STL [R1+0x430], R0 ;  /* 0x0004300001007387 */ /* 0x0011e40000100800 */
[----:B------:R-:W-:-:S06]  /*1b50*/  UIMAD UR6, UR11, UR6, UR13 ;  /* 0x000000060b0672a4 */ /* 0x000fcc000f8e020d */
[----:B------:R-:W-:Y:S02]  /*1b60*/  IMAD.U32 R204, RZ, RZ, UR6 ;  /* 0x00000006ffcc7e24 */ /* 0x000fe4000f8e00ff */
[----:B0-----:R-:W-:Y:S01]  /*1b70*/  IMAD.U32 R0, RZ, RZ, UR8 ;  /* 0x00000008ff007e24 */ /* 0x001fe2000f8e00ff */
[----:B------:R-:W-:-:S04]  /*1b80*/  UIMAD.WIDE.U32 UR8, UR10, UR9, URZ ;  /* 0x000000090a0872a5 */ /* 0x000fc8000f8e003f */
[----:B------:R0:W-:Y:S01]  /*1b90*/  STL [R19], R0 ;  /* 0x0000000013007387 */ /* 0x0001e20000100800 */
[----:B------:R-:W-:-:S04]  /*1ba0*/  @UP5 USHF.R.U32.HI UR10, URZ, UR15, UR9 ;  /* 0x0000000f3f0a5299 */ /* 0x000fc80008011609 */
[----:B------:R-:W-:-:S04]  /*1bb0*/  UIADD3 UR10, UR38, UR10, URZ ;  /* 0x0000000a260a7290 */ /* 0x000fc8000fffe03f */
[----:B------:R-:W-:Y:S01]  /*1bc0*/  UIADD3 UR4, UR10, UR4, URZ ;  /* 0x000000040a047290 */ /* 0x000fe2000fffe03f */
[----:B0-----:R-:W-:Y:S11]  /*1bd0*/  @P2 BRA `(.L_x_11179) ;  /* 0x0000000000442947 */ /* 0x001ff60003800000 */
        /* <DEDUP_REMOVED lines=10> */
.L_x_11180:
[----:B------:R-:W-:-:S11]  /*1c80*/  UISETP.NE.AND UP0, UPT, UR5, 0x1, UPT ;  /* 0x000000010500788c */ /* 0x000fd6000bf05270 */
[----:B------:R-:W-:Y:S02]  /*1c90*/  @UP0 ULDC.64 UR10, c[0x0][0xae0] ;  /* 0x0002b800000a0ab9 */ /* 0x000fe40000000a00 */
[----:B------:R-:W-:-:S04]  /*1ca0*/  UIMAD.WIDE.U32 UR6, UR8, UR10, URZ ;  /* 0x0000000a080672a5 */ /* 0x000fc8000f8e003f */
[----:B------:R-:W-:-:S12]  /*1cb0*/  @UP0 USHF.R.U32.HI UR8, URZ, UR11, UR7 ;  /* 0x0000000b3f080299 */ /* 0x000fd80008011607 */
.L_x_11181:
[----:B------:R-:W-:-:S04]  /*1cc0*/  UIMAD UR8, UR8, UR5, UR5 ;  /* 0x00000005080872a4 */ /* 0x000fc8000f8e0205 */
[----:B------:R-:W-:-:S04]  /*1cd0*/  UISETP.LT.AND UP0, UPT, UR4, UR8, UPT ;  /* 0x000000080400728c */ /* 0x000fc8000bf01270 */
[----:B------:R-:W-:-:S12]  /*1ce0*/  USEL UR4, UR4, UR8, UP0 ;  /* 0x0000000804047287 */ /* 0x000fd80008000000 */
.L_x_11179:
[----:B------:R-:W-:Y:S02]  /*1cf0*/  UISETP.NE.AND UP0, UPT, UR39, URZ, UPT ;  /* 0x0000003f2700728c */ /* 0x000fe4000bf05270 */
[----:B------:R-:W-:Y:S02]  /*1d00*/  UIADD3 UR6, UR43, 0x5f, URZ ;  /* 0x0000005f2b067890 */ /* 0x000fe4000fffe03f */
[----:B------:R-:W-:Y:S02]  /*1d10*/  UIADD3 UR8, UR4, 0x5f, URZ ;  /* 0x0000005f04087890 */ /* 0x000fe4000fffe03f */
[----:B------:R-:W-:Y:S02]  /*1d20*/  UISETP.GE.AND UP1, UPT, UR5, 0x1, UPT ;  /* 0x000000010500788c */ /* 0x000fe4000bf26270 */
[----:B------:R-:W-:Y:S02]  /*1d30*/  UIMAD.WIDE UR6, UR6, 0x2aaaaaab, URZ ;  /* 0x2aaaaaab060678a5 */ /* 0x000fe4000f8e023f */
[----:B------:R-:W-:Y:S01]  /*1d40*/  UIMAD.WIDE UR8, UR8, 0x2aaaaaab, URZ ;  /* 0x2aaaaaab080878a5 */ /* 0x000fe2000f8e023f */
[----:B------:R-:W-:Y:S01]  /*1d50*/  @UP0 ULDC UR10, c[0x0][0x44c] ;  /* 0x00011300000a0ab9 */ /* 0x000fe20000000800 */
[----:B------:R-:W-:Y:S01]  /*1d60*/  USHF.R.U32.HI UR4, URZ, 0x1f, UR7 ;  /* 0x0000001f3f047899 */ /* 0x000fe20008011607 */
[----:B------:R-:W-:Y:S01]  /*1d70*/  PLOP3.LUT P0, PT, PT, PT, UP1, 0x40, 0x0 ;  /* 0x000000000000781c */ /* 0x000fe20003f0e818 */
[----:B------:R-:W-:-:S02]  /*1d80*/  UIMAD.WIDE.U32 UR10, UR61, UR10, URZ ;  /* 0x0000000a3d0a72a5 */ /* 0x000fc4000f8e003f */
[----:B------:R-:W-:Y:S01]  /*1d90*/  USHF.R.U32.HI UR6, URZ, 0x1f, UR9 ;  /* 0x0000001f3f067899 */ /* 0x000fe20008011609 */
[----:B------:R-:W-:Y:S01]  /*1da0*/  @UP0 ULDC UR14, c[0x0][0x450] ;  /* 0x00011400000e0ab9 */ /* 0x000fe20000000800 */
[----:B------:R-:W-:Y:S01]  /*1db0*/  UMOV UR12, UR61 ;  /* 0x0000003d000c7c82 */ /* 0x000fe20008000000 */
[----:B------:R-:W-:Y:S02]  /*1dc0*/  UIADD3 UR44, UR43, -UR44, URZ ;  /* 0x8000002c2b2c7290 */ /* 0x000fe4000fffe03f */
[----:B------:R-:W-:Y:S02]  /*1dd0*/  @UP0 USHF.R.U32.HI UR12, URZ, UR14, UR11 ;  /* 0x0000000e3f0c0299 */ /* 0x000fe4000801160b */
[----:B------:R-:W-:Y:S02]  /*1de0*/  ULEA.HI.SX32 UR4, UR7, UR4, 0x1c ;  /* 0x0000000407047291 */ /* 0x000fe4000f8fe23f */
[----:B------:R-:W-:Y:S02]  /*1df0*/  ULEA.HI.SX32 UR6, UR9, UR6, 0x1c ;  /* 0x0000000609067291 */ /* 0x000fe4000f8fe23f */
[----:B------:R-:W-:-:S02]  /*1e00*/  UIADD3 UR7, UR44, UR12, URZ ;  /* 0x0000000c2c077290 */ /* 0x000fc4000fffe03f */
[----:B------:R-:W-:Y:S01]  /*1e10*/  UISETP.LT.AND UP0, UPT, UR4, UR6, UPT ;  /* 0x000000060400728c */ /* 0x000fe2000bf01270 */
[----:B------:R-:W-:Y:S02]  /*1e20*/  ULDC UR13, c[0x0][0xad4] ;  /* 0x0002b500000d7ab9 */ /* 0x000fe40000000800 */
[----:B------:R-:W-:Y:S02]  /*1e30*/  UIADD3 UR8, UR7, -UR13, URZ ;  /* 0x8000000d07087290 */ /* 0x000fe4000fffe03f */
[----:B------:R-:W-:Y:S01]  /*1e40*/  USEL UR45, UR4, UR6, UP0 ;  /* 0x00000006042d7287 */ /* 0x000fe20008000000 */
        /* <DEDUP_REMOVED lines=12> */
.L_x_11183:
[----:B------:R-:W-:-:S11]  /*1f10*/  UISETP.NE.AND UP0, UPT, UR5, 0x1, UPT ;  /* 0x000000010500788c */ /* 0x000fd6000bf05270 */
[----:B------:R-:W-:Y:S02]  /*1f20*/  @UP0 ULDC.64 UR10, c[0x0][0xae0] ;  /* 0x0002b800000a0ab9 */ /* 0x000fe40000000a00 */
[----:B------:R-:W-:-:S04]  /*1f30*/  UIMAD.WIDE.U32 UR6, UR4, UR10, URZ ;  /* 0x0000000a040672a5 */ /* 0x000fc8000f8e003f */
[----:B------:R-:W-:-:S12]  /*1f40*/  @UP0 USHF.R.U32.HI UR4, URZ, UR11, UR7 ;  /* 0x0000000b3f040299 */ /* 0x000fd80008011607 */
.L_x_11184:
[----:B------:R-:W-:-:S04]  /*1f50*/  UIMAD UR4, UR4, UR5, URZ ;  /* 0x00000005040472a4 */ /* 0x000fc8000f8e023f */
[----:B------:R-:W-:-:S04]  /*1f60*/  UISETP.LT.AND UP0, UPT, UR8, UR4, UPT ;  /* 0x000000040800728c */ /* 0x000fc8000bf01270 */
[----:B------:R-:W-:-:S12]  /*1f70*/  USEL UR8, UR8, UR4, !UP0 ;  /* 0x0000000408087287 */ /* 0x000fd8000c000000 */
.L_x_11182:
[----:B------:R-:W-:Y:S01]  /*1f80*/  UIMAD.WIDE UR4, UR8, 0x2aaaaaab, URZ ;  /* 0x2aaaaaab080478a5 */ /* 0x000fe2000f8e023f */
[----:B------:R-:W-:-:S03]  /*1f90*/  PLOP3.LUT P0, PT, PT, PT, PT, 0x80, 0x0 ;  /* 0x000000000000781c */ /* 0x000fc60003f0f070 */
[----:B------:R-:W-:-:S04]  /*1fa0*/  USHF.R.U32.HI UR4, URZ, 0x1f, UR5 ;  /* 0x0000001f3f047899 */ /* 0x000fc80008011605 */
[----:B------:R-:W-:-:S04]  /*1fb0*/  ULEA.HI.SX32 UR4, UR5, UR4, 0x1c ;  /* 0x0000000405047291 */ /* 0x000fc8000f8fe23f */
        /* <DEDUP_REMOVED lines=9> */
[----:B------:R-:W-:Y:S01]  /*2050*/  IMAD.MOV.U32 R4, RZ, RZ, 0x1 ;  /* 0x00000001ff047424 */ /* 0x000fe200078e00ff */
[----:B------:R-:W-:Y:S01]  /*2060*/  UIADD3 UR4, UR42, 0x1c400, URZ ;  /* 0x0001c4002a047890 */ /* 0x000fe2000fffe03f */
[----:B------:R-:W-:Y:S01]  /*2070*/  IMAD.MOV.U32 R5, RZ, RZ, RZ ;  /* 0x000000ffff057224 */ /* 0x000fe200078e00ff */
[----:B------:R-:W-:Y:S01]  /*2080*/  USHF.R.U32.HI UR5, URZ, 0x4, UR5 ;  /* 0x000000043f057899 */ /* 0x000fe20008011605 */
[----:B------:R-:W-:Y:S01]  /*2090*/  IMAD.MOV.U32 R6, RZ, RZ, 0x1 ;  /* 0x00000001ff067424 */ /* 0x000fe200078e00ff */
[----:B------:R-:W-:Y:S01]  /*20a0*/  USHF.R.U32.HI UR4, URZ, 0x4, UR4 ;  /* 0x000000043f047899 */ /* 0x000fe20008011604 */
[----:B------:R-:W-:Y:S01]  /*20b0*/  IMAD.MOV.U32 R7, RZ, RZ, RZ ;  /* 0x000000ffff077224 */ /* 0x000fe200078e00ff */
[----:B------:R-:W-:Y:S01]  /*20c0*/  ULOP3.LUT UR5, UR5, 0x3fff, URZ, 0xc0, !UPT ;  /* 0x00003fff05057892 */ /* 0x000fe2000f8ec03f */
[----:B------:R-:W-:Y:S01]  /*20d0*/  IMAD.MOV.U32 R13, RZ, RZ, RZ ;  /* 0x000000ffff0d7224 */ /* 0x000fe200078e00ff */
[----:B------:R-:W-:Y:S01]  /*20e0*/  ULOP3.LUT UR4, UR4, 0x3fff, URZ, 0xc0, !UPT ;  /* 0x00003fff04047892 */ /* 0x000fe2000f8ec03f */
[----:B------:R-:W-:Y:S01]  /*20f0*/  IMAD.MOV.U32 R9, RZ, RZ, 0x40000040 ;  /* 0x40000040ff097424 */ /* 0x000fe200078e00ff */
[----:B------:R-:W-:Y:S01]  /*2100*/  ULOP3.LUT UR7, UR5, 0x3000000, URZ, 0xfc, !UPT ;  /* 0x0300000005077892 */ /* 0x000fe2000f8efc3f */
[----:B------:R1:W-:Y:S01]  /*2110*/  STL.128 [R1+0x60], R4 ;  /* 0x0000600401007387 */ /* 0x0003e20000100c00 */
[----:B------:R-:W-:Y:S01]  /*2120*/  ULOP3.LUT UR4, UR4, 0x10000, URZ, 0xfc, !UPT ;  /* 0x0001000004047892 */ /* 0x000fe2000f8efc3f */
[----:B------:R-:W-:Y:S01]  /*2130*/  IMAD.MOV.U32 R11, RZ, RZ, 0x40000040 ;  /* 0x40000040ff0b7424 */ /* 0x000fe200078e00ff */
[----:B------:R-:W-:Y:S01]  /*2140*/  ULOP3.LUT UR5, UR5, 0x10000, URZ, 0xfc, !UPT ;  /* 0x0001000005057892 */ /* 0x000fe2000f8efc3f */
[----:B------:R2:W-:Y:S01]  /*2150*/  STL.64 [R1+0x70], R12 ;  /* 0x0000700c01007387 */ /* 0x0005e20000100a00 */
[----:B------:R-:W-:Y:S01]  /*2160*/  IMAD.U32 R10, RZ, RZ, UR7 ;  /* 0x00000007ff0a7e24 */ /* 0x000fe2000f8e00ff */
[----:B------:R-:W-:Y:S01]  /*2170*/  IADD3 R29, P1, R16, 0x78, RZ ;  /* 0x00000078101d7810 */ /* 0x000fe20007f3e0ff */
[----:B------:R-:W-:Y:S01]  /*2180*/  IMAD.U32 R8, RZ, RZ, UR4 ;  /* 0x00000004ff087e24 */ /* 0x000fe2000f8e00ff */
[----:B0-----:R-:W-:Y:S01]  /*2190*/  LEA.HI R2, R0, R0, RZ, 0x1 ;  /* 0x0000000000027211 */ /* 0x001fe200078f08ff */
[----:B------:R-:W-:Y:S01]  /*21a0*/  IMAD.U32 R14, RZ, RZ, UR5 ;  /* 0x00000005ff0e7e24 */ /* 0x000fe2000f8e00ff */
[----:B------:R-:W-:Y:S01]  /*21b0*/  ULOP3.LUT UP0, URZ, UR6, 0x1bf, URZ, 0xc0, !UPT ;  /* 0x000001bf063f7892 */ /* 0x000fe2000f80c03f */
[----:B------:R-:W-:Y:S01]  /*21c0*/  IMAD.MOV.U32 R15, RZ, RZ, 0x40000040 ;  /* 0x40000040ff0f7424 */ /* 0x000fe200078e00ff */
[----:B------:R-:W-:Y:S01]  /*21d0*/  LOP3.LUT R3, R2, 0x7fffe, RZ, 0xc0, !PT ;  /* 0x0007fffe02037812 */ /* 0x000fe200078ec0ff */
[----:B------:R0:W-:Y:S01]  /*21e0*/  STL.128 [R1+0x80], R8 ;  /* 0x0000800801007387 */ /* 0x0001e20000100c00 */
[----:B------:R-:W-:Y:S01]  /*21f0*/  IMAD.X R42, RZ, RZ, R17, P1 ;  /* 0x000000ffff2a7224 */ /* 0x000fe200008e0611 */
[----:B------:R-:W-:Y:S01]  /*2200*/  IADD3 R32, P5, R16, 0xf8, RZ ;  /* 0x000000f810207810 */ /* 0x000fe20007fbe0ff */
[----:B-1----:R-:W-:Y:S01]  /*2210*/  IMAD.MOV.U32 R5, RZ, RZ, 0x40000040 ;  /* 0x40000040ff057424 */ /* 0x002fe200078e00ff */
[----:B------:R0:W-:Y:S01]  /*2220*/  STL.64 [R1+0x58], RZ ;  /* 0x000058ff01007387 */ /* 0x0001e20000100a00 */
[----:B------:R-:W-:Y:S01]  /*2230*/  IMAD.IADD R3, R0, 0x1, -R3 ;  /* 0x0000000100037824 */ /* 0x000fe200078e0a03 */
[----:B------:R-:W-:Y:S01]  /*2240*/  PLOP3.LUT P1, PT, PT, PT, UP0, 0x80, 0x0 ;  /* 0x000000000000781c */ /* 0x000fe20003f2f008 */
[----:B--2---:R-:W-:Y:S01]  /*2250*/  IMAD.MOV.U32 R13, RZ, RZ, 0x40000040 ;  /* 0x40000040ff0d7424 */ /* 0x004fe200078e00ff */
[----:B------:R0:W-:Y:S01]  /*2260*/  STL.128 [R1+0x90], RZ ;  /* 0x000090ff01007387 */ /* 0x0001e20000100c00 */
[C---:B------:R-:W-:Y:S01]  /*2270*/  IADD3 R31, P6, R16.reuse, 0xf0, RZ ;  /* 0x000000f0101f7810 */ /* 0x040fe20007fde0ff */
[--C-:B------:R-:W-:Y:S01]  /*2280*/  IMAD.X R33, RZ, RZ, R17.reuse, P5 ;  /* 0x000000ffff217224 */ /* 0x100fe200028e0611 */
[----:B------:R-:W-:Y:S01]  /*2290*/  LEA R3, R3, UR6, 0xd ;  /* 0x0000000603037c11 */ /* 0x000fe2000f8e68ff */
[----:B------:R0:W-:Y:S01]  /*22a0*/  STL.128 [R1+0xa0], RZ ;  /* 0x0000a0ff01007387 */ /* 0x0001e20000100c00 */
[----:B------:R-:W-:Y:S01]  /*22b0*/  IADD3 R30, P0, R16, 0x80, RZ ;  /* 0x00000080101e7810 */ /* 0x000fe20007f1e0ff */
[----:B------:R-:W-:Y:S01]  /*22c0*/  IMAD.X R44, RZ, RZ, R17, P6 ;  /* 0x000000ffff2c7224 */ /* 0x000fe200030e0611 */
[----:B------:R-:W-:Y:S01]  /*22d0*/  SHF.R.U32.HI R0, RZ, 0x4, R3 ;  /* 0x00000004ff007819 */ /* 0x000fe20000011603 */
[----:B------:R-:W-:Y:S01]  /*22e0*/  VIADD R2, R3, 0xa000 ;  /* 0x0000a00003027836 */ /* 0x000fe20000000000 */
[----:B------:R0:W-:Y:S01]  /*22f0*/  STL.128 [R1+0xb0], RZ ;  /* 0x0000b0ff01007387 */ /* 0x0001e20000100c00 */
[----:B------:R-:W-:Y:S01]  /*2300*/  IMAD.X R43, RZ, RZ, R17, P0 ;  /* 0x000000ffff2b7224 */ /* 0x000fe200000e0611 */
[----:B------:R-:W-:-:S02]  /*2310*/  LOP3.LUT R0, R0, 0x3fff, RZ, 0xc0, !PT ;  /* 0x00003fff00007812 */ /* 0x000fc400078ec0ff */
[----:B------:R-:W-:Y:S01]  /*2320*/  SHF.R.U32.HI R2, RZ, 0x4, R2 ;  /* 0x00000004ff027819 */ /* 0x000fe20000011602 */
[----:B------:R0:W-:Y:S01]  /*2330*/  STL.128 [R1+0xc0], RZ ;  /* 0x0000c0ff01007387 */ /* 0x0001e20000100c00 */
[----:B------:R-:W-:Y:S02]  /*2340*/  LOP3.LUT R4, R0, 0x10000, RZ, 0xfc, !PT ;  /* 0x0001000000047812 */ /* 0x000fe400078efcff */
[----:B------:R-:W-:Y:S01]  /*2350*/  LOP3.LUT R2, R2, 0x3fff, RZ, 0xc0, !PT ;  /* 0x00003fff02027812 */ /* 0x000fe200078ec0ff */
[----:B------:R0:W-:Y:S01]  /*2360*/  STL.128 [R1+0xd0], RZ ;  /* 0x0000d0ff01007387 */ /* 0x0001e20000100c00 */
[----:B------:R-:W-:Y:S02]  /*2370*/  IADD3 R27, P2, R16, 0x70, RZ ;  /* 0x00000070101b7810 */ /* 0x000fe40007f5e0ff */
[----:B------:R-:W-:Y:S01]  /*2380*/  LOP3.LUT R2, R2, 0x10000, RZ, 0xfc, !PT ;  /* 0x0001000002027812 */ /* 0x000fe200078efcff */
[----:B------:R0:W-:Y:S01]  /*2390*/  STL.64 [R1+0x78], R4 ;  /* 0x0000780401007387 */ /* 0x0001e20000100a00 */
[C---:B------:R-:W-:Y:S01]  /*23a0*/  IADD3 R28, P3, R16.reuse, 0x68, RZ ;  /* 0x00000068101c7810 */ /* 0x040fe20007f7e0ff */
[--C-:B------:R-:W-:Y:S01]  /*23b0*/  IMAD.X R40, RZ, RZ, R17.reuse, P2 ;  /* 0x000000ffff287224 */ /* 0x100fe200010e0611 */
[C---:B------:R-:W-:Y:S01]  /*23c0*/  IADD3 R26, P4, R16.reuse, 0x60, RZ ;  /* 0x00000060101a7810 */ /* 0x040fe20007f9e0ff */
[----:B------:R-:W-:Y:S01]  /*23d0*/  IMAD.MOV.U32 R12, RZ, RZ, R2 ;  /* 0x000000ffff0c7224 */ /* 0x000fe200078e0002 */
[----:B------:R0:W-:Y:S01]  /*23e0*/  STL.128 [R1+0xe0], RZ ;  /* 0x0000e0ff01007387 */ /* 0x0001e20000100c00 */
[C---:B------:R-:W-:Y:S01]  /*23f0*/  IADD3 R24, P5, R16.reuse, 0x58, RZ ;  /* 0x0000005810187810 */ /* 0x040fe20007fbe0ff */
[--C-:B------:R-:W-:Y:S01]  /*2400*/  IMAD.X R41, RZ, RZ, R17.reuse, P3 ;  /* 0x000000ffff297224 */ /* 0x100fe200018e0611 */
[C---:B------:R-:W-:Y:S01]  /*2410*/  IADD3 R37, P6, R16.reuse, 0x88, RZ ;  /* 0x0000008810257810 */ /* 0x040fe20007fde0ff */
[----:B------:R0:W-:Y:S01]  /*2420*/  STL.128 [R1+0xf0], R12 ;  /* 0x0000f00c01007387 */ /* 0x0001e20000100c00 */
[----:B------:R-:W-:Y:S01]  /*2430*/  IADD3 R35, P0, R16, 0x90, RZ ;  /* 0x0000009010237810 */ /* 0x000fe20007f1e0ff */
[----:B------:R-:W-:-:S02]  /*2440*/  IMAD.X R39, RZ, RZ, R17, P4 ;  /* 0x000000ffff277224 */ /* 0x000fc400020e0611 */
[--C-:B------:R-:W-:Y:S02]  /*2450*/  IMAD.X R25, RZ, RZ, R17.reuse, P5 ;  /* 0x000000ffff197224 */ /* 0x100fe400028e0611 */
[--C-:B------:R-:W-:Y:S02]  /*2460*/  IMAD.X R38, RZ, RZ, R17.reuse, P6 ;  /* 0x000000ffff267224 */ /* 0x100fe400030e0611 */
[----:B------:R-:W-:Y:S01]  /*2470*/  IMAD.X R36, RZ, RZ, R17, P0 ;  /* 0x000000ffff247224 */ /* 0x000fe200000e0611 */
[----:B------:R-:W-:Y:S06]  /*2480*/  @!P1 BRA `(.L_x_11186) ;  /* 0x0000000000409947 */ /* 0x000fec0003800000 */
        /* <DEDUP_REMOVED lines=16> */
.L_x_11186:
[----:B------:R-:W1:Y:S01]  /*2590*/  S2R R20, SR_TID.X ;  /* 0x0000000000147919 */ /* 0x000e620000002100 */
[----:B------:R-:W2:Y:S01]  /*25a0*/  LDC R0, c[0x0][0x20] ;  /* 0x00000800ff007b82 */ /* 0x000ea20000000800 */
[----:B0-----:R-:W-:Y:S01]  /*25b0*/  IADD3 R8, P0, R16, 0x100, RZ ;  /* 0x0000010010087810 */ /* 0x001fe20007f1e0ff */
[----:B------:R-:W-:Y:S01]  /*25c0*/  IMAD.U32 R11, RZ, RZ, UR43 ;  /* 0x0000002bff0b7e24 */ /* 0x000fe2000f8e00ff */
[----:B------:R-:W-:Y:S03]  /*25d0*/  STL.64 [R1+0x110], R24 ;  /* 0x0001101801007387 */ /* 0x000fe60000100a00 */
[----:B------:R-:W-:Y:S01]  /*25e0*/  IMAD.X R9, RZ, RZ, R17, P0 ;  /* 0x000000ffff097224 */ /* 0x000fe200000e0611 */
[----:B------:R-:W-:Y:S01]  /*25f0*/  STL.64 [R1+0x100], R206 ;  /* 0x000100ce01007387 */ /* 0x000fe20000100a00 */
[----:B------:R-:W0:Y:S03]  /*2600*/  LDC R13, c[0x0][0x288] ;  /* 0x0000a200ff0d7b82 */ /* 0x000e260000000800 */
[----:B------:R3:W-:Y:S04]  /*2610*/  STL.64 [R1+0x108], R8 ;  /* 0x0001080801007387 */ /* 0x0007e80000100a00 */
[----:B------:R4:W-:Y:S01]  /*2620*/  STL.U8 [R1+0x118], RZ ;  /* 0x000118ff01007387 */ /* 0x0009e20000100000 */
[----:B------:R-:W5:Y:S08]  /*2630*/  LDC R15, c[0x0][0xad4] ;  /* 0x0002b500ff0f7b82 */ /* 0x000f700000000800 */
[----:B------:R-:W3:Y:S01]  /*2640*/  LDC.64 R6, c[0x0][0x448] ;  /* 0x00011200ff067b82 */ /* 0x000ee20000000a00 */
[----:B--2---:R-:W-:-:S05]  /*2650*/  IMAD.IADD R198, R18, 0x1, -R0 ;  /* 0x0000000112c67824 */ /* 0x004fca00078e0a00 */
[----:B------:R4:W-:Y:S01]  /*2660*/  STL [R198+0x8], R11 ;  /* 0x0000080bc6007387 */ /* 0x0009e20000100800 */
[----:B-1----:R-:W-:Y:S01]  /*2670*/  VIADD R205, R20, 0xffffff80 ;  /* 0xffffff8014cd7836 */ /* 0x002fe20000000000 */
[----:B------:R-:W1:Y:S02]  /*2680*/  LDC.64 R4, c[0x0][0xad8] ;  /* 0x0002b600ff047b82 */ /* 0x000e640000000a00 */
[----:B0-----:R4:W-:Y:S04]  /*2690*/  STL [R198+0x4], R13 ;  /* 0x0000040dc6007387 */ /* 0x0019e80000100800 */
[----:B------:R4:W-:Y:S02]  /*26a0*/  STL [R198+0x14], RZ ;  /* 0x000014ffc6007387 */ /* 0x0009e40000100800 */
[----:B------:R-:W0:Y:S02]  /*26b0*/  LDC.64 R2, c[0x0][0xae0] ;  /* 0x0002b800ff027b82 */ /* 0x000e240000000a00 */
[----:B-----5:R4:W-:Y:S04]  /*26c0*/  STL [R198+0xc], R15 ;  /* 0x00000c0fc6007387 */ /* 0x0209e80000100800 */
[----:B------:R4:W-:Y:S02]  /*26d0*/  STL [R198], R205 ;  /* 0x000000cdc6007387 */ /* 0x0009e40000100800 */
[----:B------:R-:W2:Y:S02]  /*26e0*/  LDC R10, c[0x0][0x450] ;  /* 0x00011400ff0a7b82 */ /* 0x000ea40000000800 */
[----:B---3--:R4:W-:Y:S04]  /*26f0*/  STL [R198+0x24], R6 ;  /* 0x00002406c6007387 */ /* 0x0089e80000100800 */
[----:B------:R4:W-:Y:S04]  /*2700*/  STL [R198+0x28], R7 ;  /* 0x00002807c6007387 */ /* 0x0009e80000100800 */
[----:B-1----:R4:W-:Y:S04]  /*2710*/  STL [R198+0x10], R4 ;  /* 0x00001004c6007387 */ /* 0x0029e80000100800 */
[----:B------:R4:W-:Y:S04]  /*2720*/  STL [R198+0x18], R5 ;  /* 0x00001805c6007387 */ /* 0x0009e80000100800 */
[----:B0-----:R4:W-:Y:S04]  /*2730*/  STL [R198+0x1c], R2 ;  /* 0x00001c02c6007387 */ /* 0x0019e80000100800 */
[----:B------:R4:W-:Y:S04]  /*2740*/  STL [R198+0x20], R3 ;  /* 0x00002003c6007387 */ /* 0x0009e80000100800 */
[----:B--2---:R4:W-:Y:S04]  /*2750*/  STL [R198+0x2c], R10 ;  /* 0x00002c0ac6007387 */ /* 0x0049e80000100800 */
[----:B------:R-:W2:Y:S01]  /*2760*/  LDL R9, [R1+0x1fc] ;  /* 0x0001fc0001097983 */ /* 0x000ea20000100800 */
[----:B------:R-:W-:Y:S03]  /*2770*/  BSSY B0, `(.L_x_11187) ;  /* 0x0000008000007945 */ /* 0x000fe60003800000 */
[----:B------:R4:W-:Y:S01]  /*2780*/  STL.U8 [R1+0x14c], RZ ;  /* 0x00014cff01007387 */ /* 0x0009e20000100000 */
[----:B--2---:R-:W-:-:S04]  /*2790*/  LEA.HI R8, R9, R9, RZ, 0x1 ;  /* 0x0000000909087211 */ /* 0x004fc800078f08ff */
[----:B------:R-:W-:-:S05]  /*27a0*/  LOP3.LUT R8, R8, 0xfffffffe, RZ, 0xc0, !PT ;  /* 0xfffffffe08087812 */ /* 0x000fca00078ec0ff */
[----:B------:R-:W-:-:S05]  /*27b0*/  IMAD.IADD R8, R9, 0x1, -R8 ;  /* 0x0000000109087824 */ /* 0x000fca00078e0a08 */
[----:B------:R-:W-:-:S04]  /*27c0*/  SHF.L.U32 R8, R8, 0x1f, RZ ;  /* 0x0000001f08087819 */ /* 0x000fc800000006ff */
[----:B------:R-:W0:Y:S02]  /*27d0*/  SYNCS.PHASECHK.TRANS64.TRYWAIT P0, [UR42+0x32400], R8 ;  /* 0x03240008ff0075a7 */ /* 0x000e24000800016a */
[----:B0---4-:R-:W-:Y:S05]  /*27e0*/  @!P0 BRA `(.L_x_11188) ;  /* 0x0000024000448947 */ /* 0x011fea0003800000 */
.L_x_11380:
[----:B------:R-:W-:Y:S05]  /*27f0*/  BSYNC B0 ;  /* 0x0000000000007941 */ /* 0x000fea0003800000 */
.L_x_11187:
[----:B------:R-:W2:Y:S04]  /*2800*/  LDL R34, [R1] ;  /* 0x0000000001227983 */ /* 0x000ea80000100800 */
[----:B------:R1:W5:Y:S01]  /*2810*/  LDL.64 R24, [R1+0x1f0] ;  /* 0x0001f00001187983 */ /* 0x0003620000100a00 */
[----:B0-----:R-:W-:Y:S01]  /*2820*/  IMAD.U32 R8, RZ, RZ, UR58 ;  /* 0x0000003aff087e24 */ /* 0x001fe2000f8e00ff */
[C---:B------:R-:W-:Y:S01]  /*2830*/  IADD3 R6, P2, R16.reuse, 0x400, RZ ;  /* 0x0000040010067810 */ /* 0x040fe20007f5e0ff */
[----:B------:R-:W-:Y:S01]  /*2840*/  IMAD.U32 R9, RZ, RZ, UR59 ;  /* 0x0000003bff097e24 */ /* 0x000fe2000f8e00ff */
[C---:B------:R-:W-:Y:S01]  /*2850*/  IADD3 R20, P1, R16.reuse, 0x108, RZ ;  /* 0x0000010810147810 */ /* 0x040fe20007f3e0ff */
[----:B------:R-:W-:Y:S01]  /*2860*/  IMAD.MOV.U32 R10, RZ, RZ, R216 ;  /* 0x000000ffff0a7224 */ /* 0x000fe200078e00d8 */
[----:B------:R-:W-:Y:S05]  /*2870*/  WARPSYNC.ALL ;  /* 0x0000000000007948 */ /* 0x000fea0003800000 */
[----:B------:R-:W-:Y:S01]  /*2880*/  IMAD.MOV.U32 R11, RZ, RZ, R215 ;  /* 0x000000ffff0b7224 */ /* 0x000fe200078e00d7 */
[----:B------:R-:W-:Y:S01]  /*2890*/  BSSY B0, `(.L_x_11189) ;  /* 0x0000037000007945 */ /* 0x000fe20003800000 */
[----:B------:R-:W-:Y:S01]  /*28a0*/  IMAD.MOV.U32 R14, RZ, RZ, R26 ;  /* 0x000000ffff0e7224 */ /* 0x000fe200078e001a */
[----:B------:R1:W-:Y:S01]  /*28b0*/  BAR.SYNC.DEFER_BLOCKING R209, 0x100 ;  /* 0x000400d10000751d */ /* 0x0003e20000010000 */
[----:B------:R-:W-:Y:S01]  /*28c0*/  IMAD.MOV.U32 R15, RZ, RZ, R39 ;  /* 0x000000ffff0f7224 */ /* 0x000fe200078e0027 */
[----:B------:R-:W-:Y:S01]  /*28d0*/  IADD3 R26, P0, R16, 0x14c, RZ ;  /* 0x0000014c101a7810 */ /* 0x000fe20007f1e0ff */
[----:B------:R-:W-:-:S02]  /*28e0*/  IMAD.MOV.U32 R12, RZ, RZ, R214 ;  /* 0x000000ffff0c7224 */ /* 0x000fc400078e00d6 */
[----:B------:R-:W-:Y:S02]  /*28f0*/  IMAD.MOV.U32 R13, RZ, RZ, R213 ;  /* 0x000000ffff0d7224 */ /* 0x000fe400078e00d5 */
[----:B------:R-:W-:Y:S01]  /*2900*/  IMAD.X R21, RZ, RZ, R17, P1 ;  /* 0x000000ffff157224 */ /* 0x000fe200008e0611 */
[----:B------:R0:W-:Y:S04]  /*2910*/  STL.128 [R1+0x180], R8 ;  /* 0x0001800801007387 */ /* 0x0001e80000100c00 */
[----:B------:R3:W-:Y:S01]  /*2920*/  STL.128 [R1+0x150], R12 ;  /* 0x0001500c01007387 */ /* 0x0007e20000100c00 */
[----:B0-----:R-:W-:Y:S02]  /*2930*/  IMAD.MOV.U32 R8, RZ, RZ, R45 ;  /* 0x000000ffff087224 */ /* 0x001fe400078e002d */
[----:B------:R-:W-:-:S02]  /*2940*/  IMAD.MOV.U32 R9, RZ, RZ, R46 ;  /* 0x000000ffff097224 */ /* 0x000fc400078e002e */
[----:B------:R-:W-:Y:S02]  /*2950*/  IMAD.MOV.U32 R10, RZ, RZ, R27 ;  /* 0x000000ffff0a7224 */ /* 0x000fe400078e001b */
[----:B------:R-:W-:Y:S02]  /*2960*/  IMAD.MOV.U32 R11, RZ, RZ, R40 ;  /* 0x000000ffff0b7224 */ /* 0x000fe400078e0028 */
[----:B---3--:R-:W-:Y:S02]  /*2970*/  IMAD.MOV.U32 R12, RZ, RZ, R29 ;  /* 0x000000ffff0c7224 */ /* 0x008fe400078e001d */
[----:B------:R-:W-:Y:S01]  /*2980*/  IMAD.MOV.U32 R13, RZ, RZ, R42 ;  /* 0x000000ffff0d7224 */ /* 0x000fe200078e002a */
[----:B------:R0:W-:Y:S01]  /*2990*/  STL.128 [R1+0x190], R8 ;  /* 0x0001900801007387 */ /* 0x0001e20000100c00 */
[----:B------:R-:W-:Y:S02]  /*29a0*/  IMAD.MOV.U32 R14, RZ, RZ, R30 ;  /* 0x000000ffff0e7224 */ /* 0x000fe400078e001e */
[----:B------:R-:W-:-:S02]  /*29b0*/  IMAD.MOV.U32 R15, RZ, RZ, R43 ;  /* 0x000000ffff0f7224 */ /* 0x000fc400078e002b */
[----:B------:R-:W-:-:S03]  /*29c0*/  IMAD.X R27, RZ, RZ, R17, P0 ;  /* 0x000000ffff1b7224 */ /* 0x000fc600000e0611 */
[----:B------:R3:W-:Y:S01]  /*29d0*/  STL.128 [R1+0x170], R12 ;  /* 0x0001700c01007387 */ /* 0x0007e20000100c00 */
[----:B0-----:R-:W-:Y:S02]  /*29e0*/  IMAD.MOV.U32 R8, RZ, RZ, R31 ;  /* 0x000000ffff087224 */ /* 0x001fe400078e001f */
[----:B------:R-:W-:Y:S02]  /*29f0*/  IMAD.MOV.U32 R9, RZ, RZ, R44 ;  /* 0x000000ffff097224 */ /* 0x000fe400078e002c */
[----:B------:R-:W-:Y:S02]  /*2a00*/  IMAD.MOV.U32 R10, RZ, RZ, R32 ;  /* 0x000000ffff0a7224 */ /* 0x000fe400078e0020 */
[----:B------:R-:W-:Y:S02]  /*2a10*/  IMAD.MOV.U32 R11, RZ, RZ, R33 ;  /* 0x000000ffff0b7224 */ /* 0x000fe400078e0021 */
[----:B---3--:R-:W-:-:S03]  /*2a20*/  IMAD.X R13, RZ, RZ, R17, P2 ;  /* 0x000000ffff0d7224 */ /* 0x008fc600010e0611 */
[----:B------:R0:W-:Y:S02]  /*2a30*/  STL.128 [R1+0x1a0], R8 ;  /* 0x0001a00801007387 */ /* 0x0001e40000100c00 */
[----:B0-----:R-:W-:Y:S02]  /*2a40*/  IMAD.MOV.U32 R10, RZ, RZ, R26 ;  /* 0x000000ffff0a7224 */ /* 0x001fe400078e001a */
[----:B------:R-:W-:Y:S02]  /*2a50*/  IMAD.MOV.U32 R11, RZ, RZ, R27 ;  /* 0x000000ffff0b7224 */ /* 0x000fe400078e001b */
[----:B------:R-:W-:Y:S01]  /*2a60*/  IMAD.MOV.U32 R8, RZ, RZ, R6 ;  /* 0x000000ffff087224 */ /* 0x000fe200078e0006 */
[----:B------:R-:W-:Y:S01]  /*2a70*/  IADD3 R6, P0, R16, 0x118, RZ ;  /* 0x0000011810067810 */ /* 0x000fe20007f1e0ff */
[----:B------:R-:W-:-:S05]  /*2a80*/  IMAD.MOV.U32 R9, RZ, RZ, R13 ;  /* 0x000000ffff097224 */ /* 0x000fca00078e000d */
[----:B------:R0:W-:Y:S02]  /*2a90*/  STL.128 [R1+0x1b0], R8 ;  /* 0x0001b00801007387 */ /* 0x0001e40000100c00 */
[----:B0-----:R-:W-:Y:S02]  /*2aa0*/  IMAD.MOV.U32 R8, RZ, RZ, R47 ;  /* 0x000000ffff087224 */ /* 0x001fe400078e002f */
[----:B------:R-:W-:Y:S02]  /*2ab0*/  IMAD.MOV.U32 R9, RZ, RZ, R48 ;  /* 0x000000ffff097224 */ /* 0x000fe400078e0030 */
[----:B------:R-:W-:Y:S02]  /*2ac0*/  IMAD.MOV.U32 R10, RZ, RZ, R20 ;  /* 0x000000ffff0a7224 */ /* 0x000fe400078e0014 */
[----:B------:R-:W-:Y:S02]  /*2ad0*/  IMAD.MOV.U32 R11, RZ, RZ, R21 ;  /* 0x000000ffff0b7224 */ /* 0x000fe400078e0015 */
[----:B------:R-:W-:-:S02]  /*2ae0*/  IMAD.X R21, RZ, RZ, R17, P0 ;  /* 0x000000ffff157224 */ /* 0x000fc400000e0611 */
[----:B------:R-:W-:Y:S01]  /*2af0*/  IMAD.MOV.U32 R20, RZ, RZ, R6 ;  /* 0x000000ffff147224 */ /* 0x000fe200078e0006 */
[----:B------:R0:W-:Y:S04]  /*2b00*/  STL.128 [R1+0x1c0], R8 ;  /* 0x0001c00801007387 */ /* 0x0001e80000100c00 */
[----:B------:R-:W-:Y:S01]  /*2b10*/  STL.128 [R1+0x160], R20 ;  /* 0x0001601401007387 */ /* 0x000fe20000100c00 */
[----:B0-----:R-:W-:Y:S02]  /*2b20*/  IMAD.MOV.U32 R10, RZ, RZ, R28 ;  /* 0x000000ffff0a7224 */ /* 0x001fe400078e001c */
[----:B------:R-:W-:Y:S02]  /*2b30*/  IMAD.MOV.U32 R11, RZ, RZ, R41 ;  /* 0x000000ffff0b7224 */ /* 0x000fe400078e0029 */
[----:B------:R-:W-:-:S02]  /*2b40*/  IMAD.MOV.U32 R8, RZ, RZ, R218 ;  /* 0x000000ffff087224 */ /* 0x000fc400078e00da */
        /* <DEDUP_REMOVED lines=11> */
.L_x_11190:
[----:B------:R-:W-:Y:S05]  /*2c00*/  BSYNC B0 ;  /* 0x0000000000007941 */ /* 0x000fea0003800000 */
.L_x_11189:
        /* <DEDUP_REMOVED lines=8> */
.L_x_11192:
[----:B------:R-:W-:Y:S05]  /*2c90*/  BSYNC B0 ;  /* 0x0000000000007941 */ /* 0x000fea0003800000 */
.L_x_11191:
[----:B------:R-:W-:Y:S04]  /*2ca0*/  BSSY B0, `(.L_x_11193) ;  /* 0x0000004000007945 */ /* 0x000fe80003800000 */
[----:B-1----:R-:W-:Y:S05]  /*2cb0*/  @P0 BRA `(.L_x_11194) ;  /* 0x0000000000080947 */ /* 0x002fea0003800000 */
[----:B------:R-:W1:Y:S02]  /*2cc0*/  SYNCS.PHASECHK.TRANS64.TRYWAIT P0, [R24+URZ], R25 ;  /* 0x00000019180075a7 */ /* 0x000e64000800017f */
[----:B-1----:R-:W-:Y:S05]  /*2cd0*/  @!P0 BRA `(.L_x_11195) ;  /* 0x0000023c00208947 */ /* 0x002fea0003800000 */
.L_x_11194:
[----:B------:R-:W-:Y:S05]  /*2ce0*/  BSYNC B0 ;  /* 0x0000000000007941 */ /* 0x000fea0003800000 */
.L_x_11193:
[----:B------:R-:W2:Y:S04]  /*2cf0*/  LDL R13, [R1+0x1f0] ;  /* 0x0001f000010d7983 */ /* 0x000ea80000100800 */
[----:B------:R-:W2:Y:S01]  /*2d00*/  LDL.64 R8, [R1+0x80] ;  /* 0x0000800001087983 */ /* 0x000ea20000100a00 */
[----:B------:R-:W-:Y:S05]  /*2d10*/  WARPSYNC.ALL ;  /* 0x0000000000007948 */ /* 0x000fea0003800000 */
[----:B01----:R-:W3:Y:S04]  /*2d20*/  LDL.64 R24, [R1+0x78] ;  /* 0x0000780001187983 */ /* 0x003ee80000100a00 */
[----:B------:R-:W4:Y:S04]  /*2d30*/  LDL.64 R10, [R1+0x78] ;  /* 0x00007800010a7983 */ /* 0x000f280000100a00 */
[----:B------:R-:W5:Y:S01]  /*2d40*/  LDL.64 R14, [R1+0x78] ;  /* 0x00007800010e7983 */ /* 0x000f620000100a00 */
[----:B--2---:R-:W-:-:S03]  /*2d50*/  IMAD R8, R13, 0x300, R8 ;  /* 0x000003000d087824 */ /* 0x004fc600078e0208 */
[----:B------:R-:W2:Y:S01]  /*2d60*/  LDL.64 R20, [R1+0x78] ;  /* 0x0000780001147983 */ /* 0x000ea20000100a00 */
[----:B------:R-:W-:Y:S02]  /*2d70*/  R2UR UR7, R9 ;  /* 0x00000000090772ca */ /* 0x000fe400000e0000 */
[C---:B------:R-:W-:Y:S01]  /*2d80*/  R2UR UR6, R8.reuse ;  /* 0x00000000080672ca */ /* 0x040fe200000e0000 */
[----:B------:R-:W2:Y:S01]  /*2d90*/  LDL R72, [R1+0x1fc] ;  /* 0x0001fc0001487983 */ /* 0x000ea20000100800 */
[----:B------:R-:W-:Y:S01]  /*2da0*/  VIADD R12, R8, 0x2 ;  /* 0x00000002080c7836 */ /* 0x000fe20000000000 */
[----:B------:R-:W-:Y:S01]  /*2db0*/  BSSY B0, `(.L_x_11196) ;  /* 0x000002e000007945 */ /* 0x000fe20003800000 */
[----:B------:R-:W-:Y:S01]  /*2dc0*/  IMAD.MOV.U32 R13, RZ, RZ, R9 ;  /* 0x000000ffff0d7224 */ /* 0x000fe200078e0009 */
[----:B------:R0:W-:Y:S01]  /*2dd0*/  STL [R1+0x60], RZ ;  /* 0x000060ff01007387 */ /* 0x0001e20000100800 */
[----:B---3--:R-:W-:Y:S02]  /*2de0*/  R2UR UR4, R24 ;  /* 0x00000000180472ca */ /* 0x008fe400000e0000 */
[----:B------:R-:W-:-:S02]  /*2df0*/  R2UR UR5, R25 ;  /* 0x00000000190572ca */ /* 0x000fc400000e0000 */
[----:B------:R-:W-:Y:S01]  /*2e00*/  WARPGROUP.ARRIVE ;  /* 0x00000000000079c5 */ /* 0x000fe20000000000 */
[----:B----4-:R-:W-:Y:S02]  /*2e10*/  VIADD R10, R10, 0x2 ;  /* 0x000000020a0a7836 */ /* 0x010fe40000000000 */
[----:B-----5:R-:W-:Y:S02]  /*2e20*/  VIADD R14, R14, 0x4 ;  /* 0x000000040e0e7836 */ /* 0x020fe40000000000 */
[----:B--2---:R-:W-:-:S06]  /*2e30*/  VIADD R20, R20, 0x6 ;  /* 0x0000000614147836 */ /* 0x004fcc0000000000 */
[----:B------:R-:W-:Y:S01]  /*2e40*/  HGMMA.64x96x16.F32 R24, gdesc[UR4], RZ, !UPT, gsb0 ;  /* 0x01600000041879f0 */ /* 0x000fe2000c0008ff */
[----:B------:R-:W-:Y:S02]  /*2e50*/  R2UR UR6, R12 ;  /* 0x000000000c0672ca */ /* 0x000fe400000e0000 */
[----:B------:R-:W-:Y:S02]  /*2e60*/  R2UR UR7, R13 ;  /* 0x000000000d0772ca */ /* 0x000fe400000e0000 */
[----:B------:R-:W-:Y:S01]  /*2e70*/  R2UR UR4, R10 ;  /* 0x000000000a0472ca */ /* 0x000fe200000e0000 */
[----:B------:R-:W-:Y:S01]  /*2e80*/  VIADD R10, R8, 0x4 ;  /* 0x00000004080a7836 */ /* 0x000fe20000000000 */
[----:B------:R-:W-:Y:S01]  /*2e90*/  R2UR UR5, R11 ;  /* 0x000000000b0572ca */ /* 0x000fe200000e0000 */
[----:B------:R-:W-:Y:S01]  /*2ea0*/  IMAD.MOV.U32 R11, RZ, RZ, R9 ;  /* 0x000000ffff0b7224 */ /* 0x000fe200078e0009 */
[----:B------:R-:W-:Y:S01]  /*2eb0*/  LEA.HI R6, R72, R72, RZ, 0x1 ;  /* 0x0000004848067211 */ /* 0x000fe200078f08ff */
[----:B------:R-:W-:Y:S01]  /*2ec0*/  VIADD R8, R8, 0x6 ;  /* 0x0000000608087836 */ /* 0x000fe20000000000 */
[----:B------:R-:W-:-:S02]  /*2ed0*/  WARPGROUP.DEPBAR.LE gsb0, 0x0 ;  /* 0x00008000000079c5 */ /* 0x000fc40000010000 */
[----:B------:R-:W-:-:S07]  /*2ee0*/  WARPGROUP.ARRIVE ;  /* 0x00000000000079c5 */ /* 0x000fce0000000000 */
[----:B------:R-:W-:Y:S01]  /*2ef0*/  HGMMA.64x96x16.F32 R24, gdesc[UR4], R24, gsb0 ;  /* 0x01600000041879f0 */ /* 0x000fe20008000818 */
[----:B------:R-:W-:Y:S02]  /*2f00*/  R2UR UR6, R10 ;  /* 0x000000000a0672ca */ /* 0x000fe400000e0000 */
[----:B------:R-:W-:Y:S02]  /*2f10*/  R2UR UR7, R11 ;  /* 0x000000000b0772ca */ /* 0x000fe400000e0000 */
[----:B------:R-:W-:Y:S02]  /*2f20*/  R2UR UR4, R14 ;  /* 0x000000000e0472ca */ /* 0x000fe400000e0000 */
[----:B------:R-:W-:Y:S01]  /*2f30*/  R2UR UR5, R15 ;  /* 0x000000000f0572ca */ /* 0x000fe200000e0000 */
[----:B------:R-:W-:Y:S02]  /*2f40*/  WARPGROUP.DEPBAR.LE gsb0, 0x0 ;  /* 0x00008000000079c5 */ /* 0x000fe40000010000 */
[----:B------:R-:W-:-:S10]  /*2f50*/  WARPGROUP.ARRIVE ;  /* 0x00000000000079c5 */ /* 0x000fd40000000000 */
[----:B------:R-:W-:Y:S01]  /*2f60*/  HGMMA.64x96x16.F32 R24, gdesc[UR4], R24, gsb0 ;  /* 0x01600000041879f0 */ /* 0x000fe20008000818 */
[----:B------:R-:W-:Y:S02]  /*2f70*/  R2UR UR6, R8 ;  /* 0x00000000080672ca */ /* 0x000fe400000e0000 */
[----:B------:R-:W-:Y:S02]  /*2f80*/  R2UR UR7, R9 ;  /* 0x00000000090772ca */ /* 0x000fe400000e0000 */
[----:B------:R-:W-:Y:S02]  /*2f90*/  R2UR UR4, R20 ;  /* 0x00000000140472ca */ /* 0x000fe400000e0000 */
[----:B------:R-:W-:Y:S02]  /*2fa0*/  R2UR UR5, R21 ;  /* 0x00000000150572ca */ /* 0x000fe400000e0000 */
        /* <DEDUP_REMOVED lines=10> */
[----:B------:R-:W-:Y:S03]  /*3050*/  HGMMA.64x96x16.F32 R24, gdesc[UR4], R24, gsb0 ;  /* 0x01600000041879f0 */ /* 0x000fe60008000818 */
[----:B------:R-:W-:Y:S02]  /*3060*/  WARPGROUP.DEPBAR.LE gsb0, 0x0 ;  /* 0x00008000000079c5 */ /* 0x000fe40000010000 */
[----:B------:R-:W1:Y:S02]  /*3070*/  SYNCS.PHASECHK.TRANS64.TRYWAIT P0, [UR42+0x32410], R8 ;  /* 0x03241008ff0075a7 */ /* 0x000e64000800016a */
[----:B01----:R-:W-:Y:S05]  /*3080*/  @!P0 BRA `(.L_x_11197) ;  /* 0x0000023800488947 */ /* 0x003fea0003800000 */
.L_x_11381:
[----:B------:R-:W-:Y:S05]  /*3090*/  BSYNC B0 ;  /* 0x0000000000007941 */ /* 0x000fea0003800000 */
.L_x_11196:
[----:B------:R-:W2:Y:S04]  /*30a0*/  LDL R10, [R1+0x28] ;  /* 0x00002800010a7983 */ /* 0x000ea80000100800 */
[----:B0-----:R0:W5:Y:S01]  /*30b0*/  LDL.64 R8, [R1+0x1f0] ;  /* 0x0001f00001087983 */ /* 0x0011620000100a00 */
[----:B------:R-:W-:Y:S01]  /*30c0*/  BSSY B0, `(.L_x_11198) ;  /* 0x0000005000007945 */ /* 0x000fe20003800000 */
[----:B--2---:R-:W-:-:S04]  /*30d0*/  LOP3.LUT R10, R10, 0x1, RZ, 0xfc, !PT ;  /* 0x000000010a0a7812 */ /* 0x004fc800078efcff */
[----:B------:R-:W-:-:S13]  /*30e0*/  ISETP.NE.AND P1, PT, R10, 0x3, PT ;  /* 0x000000030a00780c */ /* 0x000fda0003f25270 */
[----:B0-----:R-:W-:Y:S05]  /*30f0*/  @!P1 BRA `(.L_x_11199) ;  /* 0x0000000000049947 */ /* 0x001fea0003800000 */
[----:B------:R-:W-:Y:S01]  /*3100*/  BPT.TRAP 0x1 ;  /* 0x000000040000795c */ /* 0x000fe20000300000 */
.L_x_11199:
[----:B------:R-:W-:Y:S05]  /*3110*/  BSYNC B0 ;  /* 0x0000000000007941 */ /* 0x000fea0003800000 */
.L_x_11198:
        /* <DEDUP_REMOVED lines=8> */
.L_x_11201:
[----:B------:R-:W-:Y:S05]  /*31a0*/  BSYNC B0 ;  /* 0x0000000000007941 */ /* 0x000fea0003800000 */
.L_x_11200:
[----:B------:R-:W-:Y:S04]  /*31b0*/  BSSY B0, `(.L_x_11202) ;  /* 0x0000004000007945 */ /* 0x000fe80003800000 */
[----:B-1----:R-:W-:Y:S05]  /*31c0*/  @P0 BRA `(.L_x_11203) ;  /* 0x0000000000080947 */ /* 0x002fea0003800000 */
[----:B------:R-:W1:Y:S02]  /*31d0*/  SYNCS.PHASECHK.TRANS64.TRYWAIT P0, [R8+URZ], R9 ;  /* 0x00000009080075a7 */ /* 0x000e64000800017f */
[----:B-1----:R-:W-:Y:S05]  /*31e0*/  @!P0 BRA `(.L_x_11204) ;  /* 0x0000023800088947 */ /* 0x002fea0003800000 */
.L_x_11203:
[----:B------:R-:W-:Y:S05]  /*31f0*/  BSYNC B0 ;  /* 0x0000000000007941 */ /* 0x000fea0003800000 */
.L_x_11202:
[----:B------:R-:W2:Y:S04]  /*3200*/  LDL R13, [R1+0x1f0] ;  /* 0x0001f000010d7983 */ /* 0x000ea80000100800 */
[----:B01----:R-:W2:Y:S04]  /*3210*/  LDL.64 R8, [R1+0xf8] ;  /* 0x0000f80001087983 */ /* 0x003ea80000100a00 */
[----:B------:R-:W3:Y:S04]  /*3220*/  LDL R12, [R1+0x70] ;  /* 0x00007000010c7983 */ /* 0x000ee80000100800 */
[----:B------:R-:W4:Y:S04]  /*3230*/  LDL.64 R10, [R1+0xf0] ;  /* 0x0000f000010a7983 */ /* 0x000f280000100a00 */
[----:B------:R-:W4:Y:S04]  /*3240*/  LDL.64 R14, [R1+0xf0] ;  /* 0x0000f000010e7983 */ /* 0x000f280000100a00 */
[----:B------:R-:W4:Y:S04]  /*3250*/  LDL.64 R20, [R1+0xf0] ;  /* 0x0000f00001147983 */ /* 0x000f280000100a00 */
[----:B------:R-:W4:Y:S01]  /*3260*/  LDL.64 R72, [R1+0xf0] ;  /* 0x0000f00001487983 */ /* 0x000f220000100a00 */
[----:B------:R-:W-:Y:S05]  /*3270*/  WARPSYNC.ALL ;  /* 0x0000000000007948 */ /* 0x000fea0003800000 */
[----:B------:R-:W-:Y:S01]  /*3280*/  WARPGROUP.ARRIVE ;  /* 0x00000000000079c5 */ /* 0x000fe20000000000 */
[----:B------:R0:W5:Y:S01]  /*3290*/  LDL R75, [R1+0xc] ;  /* 0x00000c00014b7983 */ /* 0x0001620000100800 */
[----:B--2---:R-:W-:Y:S01]  /*32a0*/  IMAD R8, R13, 0xc00, R8 ;  /* 0x00000c000d087824 */ /* 0x004fe200078e0208 */
[----:B------:R-:W-:-:S02]  /*32b0*/  R2UR UR7, R9 ;  /* 0x00000000090772ca */ /* 0x000fc400000e0000 */
[----:B---3--:R-:W-:Y:S02]  /*32c0*/  ISETP.NE.U32.AND P0, PT, R12, RZ, PT ;  /* 0x000000ff0c00720c */ /* 0x008fe40003f05070 */
[----:B------:R-:W-:Y:S01]  /*32d0*/  R2UR UR6, R8 ;  /* 0x00000000080672ca */ /* 0x000fe200000e0000 */
[----:B------:R-:W2:Y:S01]  /*32e0*/  LDL.64 R12, [R1+0xf0] ;  /* 0x0000f000010c7983 */ /* 0x000ea20000100a00 */
[----:B----4-:R-:W-:Y:S02]  /*32f0*/  R2UR UR4, R10 ;  /* 0x000000000a0472ca */ /* 0x010fe400000e0000 */
[----:B------:R-:W-:-:S07]  /*3300*/  R2UR UR5, R11 ;  /* 0x000000000b0572ca */ /* 0x000fce00000e0000 */
[----:B------:R-:W-:-:S06]  /*3310*/  VOTEU.ANY UP0, P0 ;  /* 0x00000000003f7886 */ /* 0x000fcc0000000100 */
[----:B------:R-:W-:Y:S01]  /*3320*/  HGMMA.64x96x16.F32 R24, gdesc[UR4], R24, UP0, gsb0 ;  /* 0x01600000041879f0 */ /* 0x000fe2000b800818 */
[----:B------:R-:W-:Y:S02]  /*3330*/  VIADD R14, R14, 0x2 ;  /* 0x000000020e0e7836 */ /* 0x000fe40000000000 */
[----:B------:R-:W-:Y:S02]  /*3340*/  VIADD R10, R8, 0x2 ;  /* 0x00000002080a7836 */ /* 0x000fe40000000000 */
[----:B------:R-:W-:Y:S01]  /*3350*/  IMAD.MOV.U32 R11, RZ, RZ, R9 ;  /* 0x000000ffff0b7224 */ /* 0x000fe200078e0009 */
[----:B------:R-:W-:Y:S02]  /*3360*/  R2UR UR4, R14 ;  /* 0x000000000e0472ca */ /* 0x000fe400000e0000 */
[----:B------:R-:W-:Y:S02]  /*3370*/  R2UR UR6, R10 ;  /* 0x000000000a0672ca */ /* 0x000fe400000e0000 */
[----:B------:R-:W-:-:S02]  /*3380*/  R2UR UR7, R11 ;  /* 0x000000000b0772ca */ /* 0x000fc400000e0000 */
[----:B------:R-:W-:Y:S02]  /*3390*/  R2UR UR5, R15 ;  /* 0x000000000f0572ca */ /* 0x000fe400000e0000 */
[----:B------:R-:W3:Y:S01]  /*33a0*/  LDL.64 R14, [R1+0xf0] ;  /* 0x0000f000010e7983 */ /* 0x000ee20000100a00 */
[----:B------:R-:W-:Y:S02]  /*33b0*/  WARPGROUP.DEPBAR.LE gsb0, 0x0 ;  /* 0x00008000000079c5 */ /* 0x000fe40000010000 */
[----:B------:R-:W-:-:S08]  /*33c0*/  WARPGROUP.ARRIVE ;  /* 0x00000000000079c5 */ /* 0x000fd00000000000 */
[----:B------:R-:W-:Y:S01]  /*33d0*/  HGMMA.64x96x16.F32 R24, gdesc[UR4], R24, gsb0 ;  /* 0x01600000041879f0 */ /* 0x000fe20008000818 */
[----:B------:R-:W-:Y:S02]  /*33e0*/  VIADD R20, R20, 0x4 ;  /* 0x0000000414147836 */ /* 0x000fe40000000000 */
[----:B------:R-:W-:Y:S02]  /*33f0*/  VIADD R10, R8, 0x4 ;  /* 0x00000004080a7836 */ /* 0x000fe40000000000 */
[----:B------:R-:W-:Y:S01]  /*3400*/  IMAD.MOV.U32 R11, RZ, RZ, R9 ;  /* 0x000000ffff0b7224 */ /* 0x000fe200078e0009 */
[----:B------:R-:W-:Y:S02]  /*3410*/  R2UR UR4, R20 ;  /* 0x00000000140472ca */ /* 0x000fe400000e0000 */
[----:B------:R-:W-:Y:S02]  /*3420*/  R2UR UR6, R10 ;  /* 0x000000000a0672ca */ /* 0x000fe400000e0000 */
[----:B------:R-:W-:-:S02]  /*3430*/  R2UR UR7, R11 ;  /* 0x000000000b0772ca */ /* 0x000fc400000e0000 */
[----:B------:R-:W-:Y:S02]  /*3440*/  R2UR UR5, R21 ;  /* 0x00000000150572ca */ /* 0x000fe400000e0000 */
[----:B------:R-:W4:Y:S01]  /*3450*/  LDL.64 R20, [R1+0xf0] ;  /* 0x0000f00001147983 */ /* 0x000f220000100a00 */
        /* <DEDUP_REMOVED lines=14> */
[----:B--2---:R-:W-:Y:S02]  /*3540*/  VIADD R12, R12, 0x400 ;  /* 0x000004000c0c7836 */ /* 0x004fe40000000000 */
[----:B------:R-:W-:Y:S02]  /*3550*/  VIADD R10, R8, 0x300 ;  /* 0x00000300080a7836 */ /* 0x000fe40000000000 */
[----:B------:R-:W-:Y:S01]  /*3560*/  IMAD.MOV.U32 R11, RZ, RZ, R9 ;  /* 0x000000ffff0b7224 */ /* 0x000fe200078e0009 */
[----:B------:R-:W-:Y:S02]  /*3570*/  R2UR UR4, R12 ;  /* 0x000000000c0472ca */ /* 0x000fe400000e0000 */
[----:B------:R-:W-:Y:S02]  /*3580*/  R2UR UR6, R10 ;  /* 0x000000000a0672ca */ /* 0x000fe400000e0000 */
[----:B------:R-:W-:-:S02]  /*3590*/  R2UR UR7, R11 ;  /* 0x000000000b0772ca */ /* 0x000fc400000e0000 */
[----:B------:R-:W-:Y:S02]  /*35a0*/  R2UR UR5, R13 ;  /* 0x000000000d0572ca */ /* 0x000fe400000e0000 */
[----:B------:R-:W2:Y:S01]  /*35b0*/  LDL.64 R12, [R1+0xf0] ;  /* 0x0000f000010c7983 */ /* 0x000ea20000100a00 */
[----:B------:R-:W-:Y:S02]  /*35c0*/  WARPGROUP.DEPBAR.LE gsb0, 0x0 ;  /* 0x00008000000079c5 */ /* 0x000fe40000010000 */
[----:B------:R-:W-:-:S08]  /*35d0*/  WARPGROUP.ARRIVE ;  /* 0x00000000000079c5 */ /* 0x000fd00000000000 */
[----:B------:R-:W-:Y:S01]  /*35e0*/  HGMMA.64x96x16.F32 R24, gdesc[UR4], R24, gsb0 ;  /* 0x01600000041879f0 */ /* 0x000fe20008000818 */
[----:B---3--:R-:W-:Y:S02]  /*35f0*/  VIADD R14, R14, 0x402 ;  /* 0x000004020e0e7836 */ /* 0x008fe40000000000 */
        /* <DEDUP_REMOVED lines=10> */
[----:B----4-:R-:W-:Y:S02]  /*36a0*/  VIADD R20, R20, 0x404 ;  /* 0x0000040414147836 */ /* 0x010fe40000000000 */
        /* <DEDUP_REMOVED lines=71> */
[----:B------:R-:W-:Y:S01]  /*3b20*/  R2UR UR5, R13 ;  /* 0x000000000d0572ca */ /* 0x000fe200000e0000 */
[----:B---3--:R-:W-:Y:S01]  /*3b30*/  VIADD R14, R14, 0xc02 ;  /* 0x00000c020e0e7836 */ /* 0x008fe20000000000 */
[----:B------:R-:W2:Y:S01]  /*3b40*/  LDL R13, [R1] ;  /* 0x00000000010d7983 */ /* 0x000ea20000100800 */
[----:B------:R-:W-:Y:S02]  /*3b50*/  WARPGROUP.DEPBAR.LE gsb0, 0x0 ;  /* 0x00008000000079c5 */ /* 0x000fe40000010000 */
[----:B------:R-:W-:Y:S01]  /*3b60*/  WARPGROUP.ARRIVE ;  /* 0x00000000000079c5 */ /* 0x000fe20000000000 */
[----:B------:R0:W5:Y:S07]  /*3b70*/  LDL R12, [R1+0x1f0] ;  /* 0x0001f000010c7983 */ /* 0x00016e0000100800 */
[----:B------:R-:W-:Y:S01]  /*3b80*/  HGMMA.64x96x16.F32 R24, gdesc[UR4], R24, gsb0 ;  /* 0x01600000041879f0 */ /* 0x000fe20008000818 */
[----:B------:R-:W-:-:S02]  /*3b90*/  VIADD R10, R8, 0x902 ;  /* 0x00000902080a7836 */ /* 0x000fc40000000000 */
[----:B------:R-:W-:Y:S01]  /*3ba0*/  IMAD.MOV.U32 R11, RZ, RZ, R9 ;  /* 0x000000ffff0b7224 */ /* 0x000fe200078e0009 */
[----:B------:R-:W-:Y:S02]  /*3bb0*/  R2UR UR4, R14 ;  /* 0x000000000e0472ca */ /* 0x000fe400000e0000 */
[----:B------:R-:W-:Y:S02]  /*3bc0*/  R2UR UR6, R10 ;  /* 0x000000000a0672ca */ /* 0x000fe400000e0000 */
[----:B------:R-:W-:Y:S02]  /*3bd0*/  R2UR UR7, R11 ;  /* 0x000000000b0772ca */ /* 0x000fe400000e0000 */
[----:B------:R-:W-:Y:S01]  /*3be0*/  R2UR UR5, R15 ;  /* 0x000000000f0572ca */ /* 0x000fe200000e0000 */
[----:B----4-:R-:W-:Y:S02]  /*3bf0*/  VIADD R20, R20, 0xc04 ;  /* 0x00000c0414147836 */ /* 0x010fe40000000000 */
[----:B------:R-:W-:Y:S01]  /*3c00*/  VIADD R10, R8, 0x904 ;  /* 0x00000904080a7836 */ /* 0x000fe20000000000 */
[----:B------:R-:W-:-:S02]  /*3c10*/  WARPGROUP.DEPBAR.LE gsb0, 0x0 ;  /* 0x00008000000079c5 */ /* 0x000fc40000010000 */
[----:B------:R-:W-:-:S07]  /*3c20*/  WARPGROUP.ARRIVE ;  /* 0x00000000000079c5 */ /* 0x000fce0000000000 */
[----:B------:R-:W-:Y:S01]  /*3c30*/  HGMMA.64x96x16.F32 R24, gdesc[UR4], R24, gsb0 ;  /* 0x01600000041879f0 */ /* 0x000fe20008000818 */
[----:B------:R-:W-:Y:S01]  /*3c40*/  IMAD.MOV.U32 R11, RZ, RZ, R9 ;  /* 0x000000ffff0b7224 */ /* 0x000fe200078e0009 */
[----:B------:R-:W-:Y:S02]  /*3c50*/  R2UR UR6, R10 ;  /* 0x000000000a0672ca */ /* 0x000fe400000e0000 */
[----:B------:R-:W-:Y:S02]  /*3c60*/  R2UR UR4, R20 ;  /* 0x00000000140472ca */ /* 0x000fe400000e0000 */
[----:B------:R-:W-:Y:S02]  /*3c70*/  R2UR UR7, R11 ;  /* 0x000000000b0772ca */ /* 0x000fe400000e0000 */
[----:B------:R-:W-:Y:S01]  /*3c80*/  R2UR UR5, R21 ;  /* 0x00000000150572ca */ /* 0x000fe200000e0000 */
[----:B------:R-:W-:Y:S02]  /*3c90*/  VIADD R8, R8, 0x906 ;  /* 0x0000090608087836 */ /* 0x000fe40000000000 */
        /* <DEDUP_REMOVED lines=12> */
[----:B------:R0:W-:Y:S04]  /*3d60*/  STL [R1+0x70], R6 ;  /* 0x0000700601007387 */ /* 0x0001e80000100800 */
[----:B------:R0:W-:Y:S01]  /*3d70*/  STL [R1+0x70], R6 ;  /* 0x0000700601007387 */ /* 0x0001e20000100800 */
[----:B------:R-:W-:-:S02]  /*3d80*/  WARPGROUP.DEPBAR.LE gsb0, 0x0 ;  /* 0x00008000000079c5 */ /* 0x000fc40000010000 */
[----:B------:R-:W-:-:S06]  /*3d90*/  WARPGROUP.ARRIVE ;  /* 0x00000000000079c5 */ /* 0x000fcc0000000000 */
[----:B------:R-:W-:Y:S01]  /*3da0*/  HGMMA.64x96x16.F32 R24, gdesc[UR4], R24, gsb0 ;  /* 0x01600000041879f0 */ /* 0x000fe20008000818 */
        /* <DEDUP_REMOVED lines=12> */
[----:B------:R-:W-:Y:S01]  /*3e70*/  BSSY B0, `(.L_x_11205) ;  /* 0x0000005000007945 */ /* 0x000fe20003800000 */
[----:B------:R-:W-:-:S02]  /*3e80*/  WARPGROUP.DEPBAR.LE gsb0, 0x0 ;  /* 0x00008000000079c5 */ /* 0x000fc40000010000 */
[----:B------:R0:W-:Y:S09]  /*3e90*/  BAR.ARV R208, 0x100 ;  /* 0x000400d00000751d */ /* 0x0001f20000002000 */
[----:B0-----:R-:W-:Y:S05]  /*3ea0*/  @!P0 BRA `(.L_x_11206) ;  /* 0x0000000000048947 */ /* 0x001fea0003800000 */
[----:B------:R-:W-:Y:S01]  /*3eb0*/  BPT.TRAP 0x1 ;  /* 0x000000040000795c */ /* 0x000fe20000300000 */
.L_x_11206:
[----:B------:R-:W-:Y:S05]  /*3ec0*/  BSYNC B0 ;  /* 0x0000000000007941 */ /* 0x000fea0003800000 */
.L_x_11205:
[----:B------:R-:W2:Y:S02]  /*3ed0*/  LDL.64 R8, [R1+0x20] ;  /* 0x0000200001087983 */ /* 0x000ea40000100a00 */
[----:B--2---:R-:W-:-:S05]  /*3ee0*/  MOV R9, R8 ;  /* 0x0000000800097202 */ /* 0x004fca0000000f00 */
[----:B-----5:R-:W-:-:S05]  /*3ef0*/  IMAD R12, R12, 0x8, R9 ;  /* 0x000000080c0c7824 */ /* 0x020fca00078e0209 */
[----:B------:R-:W-:-:S04]  /*3f00*/  PRMT R12, R75, 0x654, R12 ;  /* 0x000006544b0c7816 */ /* 0x000fc8000000000c */
[----:B------:R0:W-:Y:S01]  /*3f10*/  SYNCS.ARRIVE.TRANS64.RED.A1T0 RZ, [R12+URZ], RZ ;  /* 0x000000ff0cff79a7 */ /* 0x0001e2000810043f */
[----:B------:R-:W2:Y:S04]  /*3f20*/  LDL R9, [R198+0x24] ;  /* 0x00002400c6097983 */ /* 0x000ea80000100800 */
[----:B------:R-:W3:Y:S04]  /*3f30*/  LDL R8, [R198] ;  /* 0x00000000c6087983 */ /* 0x000ee80000100800 */
[----:B------:R-:W4:Y:S04]  /*3f40*/  LDL R19, [R19] ;  /* 0x0000000013137983 */ /* 0x000f280000100800 */
[----:B------:R-:W4:Y:S04]  /*3f50*/  LDL R72, [R198+0x8] ;  /* 0x00000800c6487983 */ /* 0x000f280000100800 */
[----:B------:R-:W4:Y:S04]  /*3f60*/  LDL R78, [R198+0x18] ;  /* 0x00001800c64e7983 */ /* 0x000f280000100800 */
[----:B------:R-:W4:Y:S04]  /*3f70*/  LDL R75, [R198+0x4] ;  /* 0x00000400c64b7983 */ /* 0x000f280000100800 */
[----:B------:R-:W4:Y:S04]  /*3f80*/  LDL R76, [R198+0xc] ;  /* 0x00000c00c64c7983 */ /* 0x000f280000100800 */
[----:B------:R-:W4:Y:S04]  /*3f90*/  LDL R74, [R198+0x10] ;  /* 0x00001000c64a7983 */ /* 0x000f280000100800 */
[----:B------:R-:W4:Y:S01]  /*3fa0*/  LDL R77, [R198+0x14] ;  /* 0x00001400c64d7983 */ /* 0x000f220000100800 */
[----:B--2---:R-:W-:-:S13]  /*3fb0*/  ISETP.NE.AND P0, PT, R9, 0x1, PT ;  /* 0x000000010900780c */ /* 0x004fda0003f05270 */
[----:B------:R-:W2:Y:S04]  /*3fc0*/  @P0 LDL R9, [R198+0x28] ;  /* 0x00002800c6090983 */ /* 0x000ea80000100800 */
[----:B------:R-:W2:Y:S01]  /*3fd0*/  @P0 LDL R10, [R198+0x2c] ;  /* 0x00002c00c60a0983 */ /* 0x000ea20000100800 */
[----:B---3--:R-:W-:-:S04]  /*3fe0*/  SHF.R.S32.HI R11, RZ, 0x1f, R8 ;  /* 0x0000001fff0b7819 */ /* 0x008fc80000011408 */
[----:B0-----:R-:W-:-:S04]  /*3ff0*/  LEA.HI R12, R11, R8, RZ, 0x7 ;  /* 0x000000080b0c7211 */ /* 0x001fc800078f38ff */
[----:B------:R-:W-:-:S05]  /*4000*/  LOP3.LUT R13, R12, 0xffffff80, RZ, 0xc0, !PT ;  /* 0xffffff800c0d7812 */ /* 0x000fca00078ec0ff */
[----:B------:R-:W-:-:S05]  /*4010*/  IMAD.IADD R13, R8, 0x1, -R13 ;  /* 0x00000001080d7824 */ /* 0x000fca00078e0a0d */
[----:B------:R-:W-:Y:S02]  /*4020*/  SHF.R.S32.HI R14, RZ, 0x1f, R13 ;  /* 0x0000001fff0e7819 */ /* 0x000fe4000001140d */
[----:B------:R-:W-:Y:S02]  /*4030*/  LEA.HI R73, R11, R8, RZ, 0x2 ;  /* 0x000000080b497211 */ /* 0x000fe400078f10ff */
[----:B------:R-:W-:Y:S02]  /*4040*/  LEA.HI R15, R14, R13, RZ, 0x2 ;  /* 0x0000000d0e0f7211 */ /* 0x000fe400078f10ff */
[----:B------:R-:W-:Y:S02]  /*4050*/  LOP3.LUT R73, R73, 0xfffffffc, RZ, 0xc0, !PT ;  /* 0xfffffffc49497812 */ /* 0x000fe400078ec0ff */
[--C-:B------:R-:W-:Y:S02]  /*4060*/  SHF.R.S32.HI R20, RZ, 0x2, R15.reuse ;  /* 0x00000002ff147819 */ /* 0x100fe4000001140f */
[----:B------:R-:W-:-:S02]  /*4070*/  SHF.R.S32.HI R21, RZ, 0x1f, R15 ;  /* 0x0000001fff157819 */ /* 0x000fc4000001140f */
[----:B------:R-:W-:Y:S02]  /*4080*/  LEA.HI R14, R14, R13, RZ, 0x5 ;  /* 0x0000000d0e0e7211 */ /* 0x000fe400078f28ff */
[----:B------:R-:W-:Y:S02]  /*4090*/  SHF.R.S32.HI R11, RZ, 0x7, R12 ;  /* 0x00000007ff0b7819 */ /* 0x000fe4000001140c */
[----:B------:R-:W-:Y:S01]  /*40a0*/  LEA.HI R21, R21, R20, RZ, 0x3 ;  /* 0x0000001415157211 */ /* 0x000fe200078f18ff */
[----:B------:R-:W-:Y:S01]  /*40b0*/  IMAD.IADD R73, R8, 0x1, -R73 ;  /* 0x0000000108497824 */ /* 0x000fe200078e0a49 */
[----:B------:R-:W-:Y:S02]  /*40c0*/  SHF.R.S32.HI R14, RZ, 0x5, R14 ;  /* 0x00000005ff0e7819 */ /* 0x000fe4000001140e */
[----:B------:R-:W-:Y:S02]  /*40d0*/  LEA.HI R12, R12, R11, RZ, 0x1 ;  /* 0x0000000b0c0c7211 */ /* 0x000fe400078f08ff */
[----:B------:R-:W-:Y:S01]  /*40e0*/  LOP3.LUT R21, R21, 0xfffffff8, RZ, 0xc0, !PT ;  /* 0xfffffff815157812 */ /* 0x000fe200078ec0ff */
[----:B----4-:R-:W-:Y:S01]  /*40f0*/  IMAD R14, R19, 0x8, R14 ;  /* 0x00000008130e7824 */ /* 0x010fe200078e020e */
[----:B------:R-:W-:-:S02]  /*4100*/  LOP3.LUT R12, R12, 0x3fffffe, RZ, 0xc0, !PT ;  /* 0x03fffffe0c0c7812 */ /* 0x000fc400078ec0ff */
[----:B------:R-:W-:Y:S01]  /*4110*/  LEA.HI R8, R73, R73, RZ, 0x1 ;  /* 0x0000004949087211 */ /* 0x000fe200078f08ff */
[----:B------:R-:W-:Y:S02]  /*4120*/  IMAD.IADD R21, R20, 0x1, -R21 ;  /* 0x0000000114157824 */ /* 0x000fe400078e0a15 */
[----:B------:R-:W-:Y:S01]  /*4130*/  IMAD.IADD R12, R11, 0x1, -R12 ;  /* 0x000000010b0c7824 */ /* 0x000fe200078e0a0c */
[----:B------:R-:W-:Y:S01]  /*4140*/  LOP3.LUT R8, R8, 0x1ffffffe, RZ, 0xc0, !PT ;  /* 0x1ffffffe08087812 */ /* 0x000fe200078ec0ff */
[----:B------:R-:W-:-:S04]  /*4150*/  IMAD.U32 R21, R14, 0x10, R21 ;  /* 0x000000100e157824 */ /* 0x000fc800078e0015 */
[----:B------:R-:W-:Y:S02]  /*4160*/  IMAD.IADD R8, R73, 0x1, -R8 ;  /* 0x0000000149087824 */ /* 0x000fe400078e0a08 */
[----:B------:R-:W-:-:S04]  /*4170*/  IMAD R21, R12, 0x40, R21 ;  /* 0x000000400c157824 */ /* 0x000fc800078e0215 */
[----:B------:R-:W-:Y:S02]  /*4180*/  IMAD R12, R8, 0x8, R21 ;  /* 0x00000008080c7824 */ /* 0x000fe400078e0215 */
[----:B------:R-:W-:Y:S01]  /*4190*/  IMAD.U32 R11, RZ, RZ, UR45 ;  /* 0x0000002dff0b7e24 */ /* 0x000fe2000f8e00ff */
[----:B------:R-:W-:Y:S02]  /*41a0*/  LOP3.LUT R8, R15, 0x7ffffffc, RZ, 0xc0, !PT ;  /* 0x7ffffffc0f087812 */ /* 0x000fe400078ec0ff */
[----:B------:R-:W-:-:S03]  /*41b0*/  ISETP.GE.AND P1, PT, R78, 0x1, PT ;  /* 0x000000014e00780c */ /* 0x000fc60003f26270 */
[----:B------:R-:W-:Y:S01]  /*41c0*/  IMAD.IADD R8, R13, 0x1, -R8 ;  /* 0x000000010d087824 */ /* 0x000fe200078e0a08 */
[----:B------:R-:W-:Y:S02]  /*41d0*/  UMOV UR4, 0xffffffa0 ;  /* 0xffffffa000047882 */ /* 0x000fe40000000000 */
[----:B------:R-:W-:Y:S01]  /*41e0*/  UIMAD UR4, UR45, UR4, 0x60 ;  /* 0x000000602d0474a4 */ /* 0x000fe2000f8e0204 */
[----:B------:R-:W-:Y:S01]  /*41f0*/  LOP3.LUT R76, RZ, R76, RZ, 0x33, !PT ;  /* 0x0000004cff4c7212 */ /* 0x000fe200078e33ff */
[----:B------:R-:W-:Y:S04]  /*4200*/  BSSY B0, `(.L_x_11207) ;  /* 0x000002b000007945 */ /* 0x000fe80003800000 */
[----:B------:R-:W-:Y:S02]  /*4210*/  IMAD.U32 R19, RZ, RZ, UR4 ;  /* 0x00000004ff137e24 */ /* 0x000fe4000f8e00ff */
[----:B------:R-:W-:-:S02]  /*4220*/  VIADD R77, R77, UR4 ;  /* 0x000000044d4d7c36 */ /* 0x000fc40008000000 */
[----:B------:R-:W-:Y:S02]  /*4230*/  IMAD R19, R8, -0x2, R19 ;  /* 0xfffffffe08137824 */ /* 0x000fe400078e0213 */
[----:B--2---:R-:W-:-:S05]  /*4240*/  @P0 IMAD.HI.U32 R9, R12, R9, RZ ;  /* 0x000000090c090227 */ /* 0x004fca00078e00ff */
[----:B------:R-:W-:Y:S01]  /*4250*/  @P0 SHF.R.U32.HI R12, RZ, R10, R9 ;  /* 0x0000000aff0c0219 */ /* 0x000fe20000011609 */
[----:B------:R-:W-:-:S04]  /*4260*/  IMAD R9, R11, -0x60, R72 ;  /* 0xffffffa00b097824 */ /* 0x000fc800078e0248 */
[----:B------:R-:W0:Y:S01]  /*4270*/  SHFL.IDX PT, R21, R12, RZ, 0x1c1f ;  /* 0x001c1fff0c157589 */ /* 0x000e2200000e0000 */
[----:B------:R-:W-:-:S04]  /*4280*/  VIADD R11, R9, 0x61 ;  /* 0x00000061090b7836 */ /* 0x000fc80000000000 */
[C---:B------:R-:W-:Y:S02]  /*4290*/  IMAD R11, R8.reuse, -0x2, R11 ;  /* 0xfffffffe080b7824 */ /* 0x040fe400078e020b */
[----:B------:R-:W-:Y:S02]  /*42a0*/  VIADD R9, R9, 0x60 ;  /* 0x0000006009097836 */ /* 0x000fe40000000000 */
[----:B------:R-:W-:Y:S02]  /*42b0*/  IMAD.IADD R11, R11, 0x1, -R75 ;  /* 0x000000010b0b7824 */ /* 0x000fe400078e0a4b */
[----:B------:R-:W-:Y:S02]  /*42c0*/  IMAD R14, R8, -0x2, R9 ;  /* 0xfffffffe080e7824 */ /* 0x000fe400078e0209 */
[C---:B------:R-:W-:Y:S02]  /*42d0*/  IMAD.IADD R15, R11.reuse, 0x1, R74 ;  /* 0x000000010b0f7824 */ /* 0x040fe400078e024a */
[----:B------:R-:W-:-:S03]  /*42e0*/  IMAD.IADD R76, R11, 0x1, R76 ;  /* 0x000000010b4c7824 */ /* 0x000fc600078e024c */
        /* <DEDUP_REMOVED lines=11> */
[----:B------:R-:W2:Y:S04]  /*43a0*/  LDL R10, [R198+0x1c] ;  /* 0x00001c00c60a7983 */ /* 0x000ea80000100800 */
[----:B------:R-:W3:Y:S01]  /*43b0*/  LDL R13, [R198+0x20] ;  /* 0x00002000c60d7983 */ /* 0x000ee20000100800 */
[----:B--2---:R-:W-:-:S05]  /*43c0*/  IMAD.HI.U32 R10, R11, R10, RZ ;  /* 0x0000000a0b0a7227 */ /* 0x004fca00078e00ff */
[----:B---3--:R-:W-:-:S07]  /*43d0*/  SHF.R.U32.HI R11, RZ, R13, R10 ;  /* 0x0000000dff0b7219 */ /* 0x008fce000001160a */
.L_x_11212:
[----:B------:R-:W-:Y:S05]  /*43e0*/  BSYNC B2 ;  /* 0x0000000000027941 */ /* 0x000fea0003800000 */
.L_x_11211:
[----:B------:R-:W-:Y:S01]  /*43f0*/  LOP3.LUT R11, RZ, R11, RZ, 0x33, !PT ;  /* 0x0000000bff0b7212 */ /* 0x000fe200078e33ff */
[----:B------:R-:W-:Y:S06]  /*4400*/  BRA `(.L_x_11213) ;  /* 0x0000000000187947 */ /* 0x000fec0003800000 */
.L_x_11210:
[----:B------:R-:W-:-:S13]  /*4410*/  ISETP.NE.AND P0, PT, R78, 0x1, PT ;  /* 0x000000014e00780c */ /* 0x000fda0003f05270 */
[----:B------:R-:W-:Y:S05]  /*4420*/  @!P0 BRA `(.L_x_11213) ;  /* 0x0000000000108947 */ /* 0x000fea0003800000 */
[----:B------:R-:W2:Y:S04]  /*4430*/  LDL R10, [R198+0x1c] ;  /* 0x00001c00c60a7983 */ /* 0x000ea80000100800 */
[----:B------:R-:W3:Y:S01]  /*4440*/  LDL R20, [R198+0x20] ;  /* 0x00002000c6147983 */ /* 0x000ee20000100800 */
[----:B--2---:R-:W-:-:S05]  /*4450*/  IMAD.HI.U32 R11, R11, R10, RZ ;  /* 0x0000000a0b0b7227 */ /* 0x004fca00078e00ff */
[----:B---3--:R-:W-:-:S07]  /*4460*/  SHF.R.U32.HI R11, RZ, R20, R11 ;  /* 0x00000014ff0b7219 */ /* 0x008fce000001160b */
.L_x_11213:
[----:B------:R-:W-:Y:S05]  /*4470*/  BSYNC B1 ;  /* 0x0000000000017941 */ /* 0x000fea0003800000 */
.L_x_11209:
[----:B------:R-:W-:-:S05]  /*4480*/  IMAD R11, R78, R11, R19 ;  /* 0x0000000b4e0b7224 */ /* 0x000fca00078e0213 */
[----:B------:R-:W-:Y:S02]  /*4490*/  VIMNMX R8, R8, R11, !PT ;  /* 0x0000000b08087248 */ /* 0x000fe40007fe0100 */
[----:B------:R-:W-:-:S07]  /*44a0*/  VIADDMNMX R9, R11, R78, R9, PT ;  /* 0x0000004e0b097246 */ /* 0x000fce0003800109 */
.L_x_11208:
[----:B------:R-:W-:Y:S05]  /*44b0*/  BSYNC B0 ;  /* 0x0000000000007941 */ /* 0x000fea0003800000 */
.L_x_11207:
        /* <DEDUP_REMOVED lines=89> */
[----:B------:R-:W-:Y:S02]  /*4a50*/  ISETP.GE.AND P2, PT, R77, 0x4a, PT ;  /* 0x0000004a4d00780c */ /* 0x000fe40003f46270 */
        /* <DEDUP_REMOVED lines=42> */
.L_x_11219:
[----:B------:R-:W-:Y:S05]  /*4d00*/  BSYNC B2 ;  /* 0x0000000000027941 */ /* 0x000fea0003800000 */
.L_x_11218:
[----:B------:R-:W-:Y:S01]  /*4d10*/  LOP3.LUT R75, RZ, R75, RZ, 0x33, !PT ;  /* 0x0000004bff4b7212 */ /* 0x000fe200078e33ff */
[----:B------:R-:W-:Y:S06]  /*4d20*/  BRA `(.L_x_11220) ;  /* 0x0000000000187947 */ /* 0x000fec0003800000 */
.L_x_11217:
[----:B------:R-:W-:-:S13]  /*4d30*/  ISETP.NE.AND P6, PT, R78, 0x1, PT ;  /* 0x000000014e00780c */ /* 0x000fda0003fc5270 */
[----:B------:R-:W-:Y:S05]  /*4d40*/  @!P6 BRA `(.L_x_11220) ;  /* 0x000000000010e947 */ /* 0x000fea0003800000 */
[----:B------:R-:W2:Y:S04]  /*4d50*/  LDL R12, [R198+0x1c] ;  /* 0x00001c00c60c7983 */ /* 0x000ea80000100800 */
[----:B------:R-:W3:Y:S01]  /*4d60*/  LDL R14, [R198+0x20] ;  /* 0x00002000c60e7983 */ /* 0x000ee20000100800 */
[----:B--2---:R-:W-:-:S05]  /*4d70*/  IMAD.HI.U32 R75, R75, R12, RZ ;  /* 0x0000000c4b4b7227 */ /* 0x004fca00078e00ff */
[----:B---3--:R-:W-:-:S07]  /*4d80*/  SHF.R.U32.HI R75, RZ, R14, R75 ;  /* 0x0000000eff4b7219 */ /* 0x008fce000001164b */
.L_x_11220:
[----:B------:R-:W-:Y:S05]  /*4d90*/  BSYNC B1 ;  /* 0x0000000000017941 */ /* 0x000fea0003800000 */
.L_x_11216:
[----:B------:R-:W-:-:S05]  /*4da0*/  IMAD R75, R78, R75, R19 ;  /* 0x0000004b4e4b7224 */ /* 0x000fca00078e0213 */
[----:B------:R-:W-:Y:S02]  /*4db0*/  VIADDMNMX R9, R75, R78, R9, PT ;  /* 0x0000004e4b097246 */ /* 0x000fe40003800109 */
[----:B------:R-:W-:-:S07]  /*4dc0*/  VIMNMX R8, R8, R75, !PT ;  /* 0x0000004b08087248 */ /* 0x000fce0007fe0100 */
.L_x_11215:
[----:B------:R-:W-:Y:S05]  /*4dd0*/  BSYNC B0 ;  /* 0x0000000000007941 */ /* 0x000fea0003800000 */
.L_x_11214:
[C---:B------:R-:W-:Y:S01]  /*4de0*/  ISETP.GT.AND P0, PT, R8.reuse, 0x1, !P0 ;  /* 0x000000010800780c */ /* 0x040fe20004704270 */
[----:B------:R-:W2:Y:S01]  /*4df0*/  LDL R124, [R1+0x1f0] ;  /* 0x0001f000017c7983 */ /* 0x000ea20000100800 */
[----:B------:R-:W-:Y:S02]  /*4e00*/  ISETP.GT.AND P1, PT, R8, 0x8, !P1 ;  /* 0x000000080800780c */ /* 0x000fe40004f24270 */
[C---:B------:R-:W-:Y:S01]  /*4e10*/  ISETP.LT.OR P0, PT, R9.reuse, 0x2, P0 ;  /* 0x000000020900780c */ /* 0x040fe20000701670 */
[----:B------:R-:W3:Y:S01]  /*4e20*/  LDL R105, [R1+0x200] ;  /* 0x0002000001697983 */ /* 0x000ee20000100800 */
[----:B------:R-:W-:Y:S02]  /*4e30*/  ISETP.LT.OR P1, PT, R9, 0x9, P1 ;  /* 0x000000090900780c */ /* 0x000fe40000f21670 */
[----:B------:R-:W-:Y:S01]  /*4e40*/  FSEL R109, R27, -INF , !P0 ;  /* 0xff8000001b6d7808 */ /* 0x000fe20004000000 */
[----:B------:R-:W4:Y:S01]  /*4e50*/  LDL R104, [R1+0x204] ;  /* 0x0002040001687983 */ /* 0x000f220000100800 */
[----:B------:R-:W-:-:S02]  /*4e60*/  ISETP.NE.AND P0, PT, R25, RZ, PT ;  /* 0x000000ff1900720c */ /* 0x000fc40003f05270 */
[----:B------:R-:W-:Y:S01]  /*4e70*/  FSEL R110, R30, -INF , !P1 ;  /* 0xff8000001e6e7808 */ /* 0x000fe20004800000 */
[----:B------:R-:W2:Y:S01]  /*4e80*/  LDL R118, [R1+0x208] ;  /* 0x0002080001767983 */ /* 0x000ea20000100800 */
[----:B------:R-:W-:Y:S02]  /*4e90*/  ISETP.GT.AND P0, PT, R8, 0x9, !P0 ;  /* 0x000000090800780c */ /* 0x000fe40004704270 */
[----:B------:R-:W-:Y:S01]  /*4ea0*/  ISETP.NE.AND P1, PT, R28, RZ, PT ;  /* 0x000000ff1c00720c */ /* 0x000fe20003f25270 */
[----:B------:R-:W2:Y:S01]  /*4eb0*/  LDL R119, [R1+0x20c] ;  /* 0x00020c0001777983 */ /* 0x000ea20000100800 */
[----:B------:R-:W-:Y:S02]  /*4ec0*/  ISETP.LT.OR P0, PT, R9, 0xa, P0 ;  /* 0x0000000a0900780c */ /* 0x000fe40000701670 */
[----:B------:R-:W-:Y:S01]  /*4ed0*/  ISETP.NE.AND P6, PT, R32, RZ, PT ;  /* 0x000000ff2000720c */ /* 0x000fe20003fc5270 */
[----:B------:R-:W2:Y:S01]  /*4ee0*/  LDL R117, [R1+0x210] ;  /* 0x0002100001757983 */ /* 0x000ea20000100800 */
[----:B------:R-:W-:-:S02]  /*4ef0*/  FSEL R111, R31, -INF , !P0 ;  /* 0xff8000001f6f7808 */ /* 0x000fc40004000000 */
[----:B------:R-:W-:Y:S01]  /*4f00*/  ISETP.NE.AND P0, PT, R73, RZ, PT ;  /* 0x000000ff4900720c */ /* 0x000fe20003f05270 */
[----:B------:R-:W2:Y:S01]  /*4f10*/  LDL R30, [R1+0x234] ;  /* 0x00023400011e7983 */ /* 0x000ea20000100800 */
[C---:B------:R-:W-:Y:S02]  /*4f20*/  ISETP.GT.AND P2, PT, R8.reuse, 0x49, !P2 ;  /* 0x000000490800780c */ /* 0x040fe40005744270 */
[C---:B------:R-:W-:Y:S01]  /*4f30*/  ISETP.GT.AND P0, PT, R8.reuse, 0x10, !P0 ;  /* 0x000000100800780c */ /* 0x040fe20004704270 */
[----:B------:R-:W2:Y:S01]  /*4f40*/  LDL R27, [R1+0x330] ;  /* 0x00033000011b7983 */ /* 0x000ea20000100800 */
[C---:B------:R-:W-:Y:S02]  /*4f50*/  ISETP.GT.AND P3, PT, R8.reuse, 0x50, !P3 ;  /* 0x000000500800780c */ /* 0x040fe40005f64270 */
[----:B------:R-:W-:Y:S01]  /*4f60*/  ISETP.LT.OR P0, PT, R9, 0x11, P0 ;  /* 0x000000110900780c */ /* 0x000fe20000701670 */
[----:B------:R-:W2:Y:S01]  /*4f70*/  LDL R152, [R1+0x3f4] ;  /* 0x0003f40001987983 */ /* 0x000ea20000100800 */
[----:B------:R-:W-:-:S02]  /*4f80*/  ISETP.GT.AND P4, PT, R8, 0x51, !P4 ;  /* 0x000000510800780c */ /* 0x000fc40006784270 */
[----:B------:R-:W-:Y:S01]  /*4f90*/  FSEL R14, R34, -INF , !P0 ;  /* 0xff800000220e7808 */ /* 0x000fe20004000000 */
[----:B------:R-:W2:Y:S01]  /*4fa0*/  LDL R107, [R1+0x214] ;  /* 0x00021400016b7983 */ /* 0x000ea20000100800 */
[----:B------:R-:W-:Y:S02]  /*4fb0*/  ISETP.GT.AND P0, PT, R8, 0x11, !P1 ;  /* 0x000000110800780c */ /* 0x000fe40004f04270 */
[----:B------:R-:W-:Y:S01]  /*4fc0*/  ISETP.NE.AND P1, PT, R48, RZ, PT ;  /* 0x000000ff3000720c */ /* 0x000fe20003f25270 */
[----:B------:R-:W2:Y:S01]  /*4fd0*/  LDL R108, [R1+0x218] ;  /* 0x00021800016c7983 */ /* 0x000ea20000100800 */
[----:B------:R-:W-:Y:S02]  /*4fe0*/  ISETP.LT.OR P0, PT, R9, 0x12, P0 ;  /* 0x000000120900780c */ /* 0x000fe40000701670 */
[----:B------:R-:W-:Y:S01]  /*4ff0*/  ISETP.GT.AND P5, PT, R8, 0x58, !P5 ;  /* 0x000000580800780c */ /* 0x000fe20006fa4270 */
[----:B------:R-:W2:Y:S01]  /*5000*/  LDL R106, [R1+0x21c] ;  /* 0x00021c00016a7983 */ /* 0x000ea20000100800 */
[----:B------:R-:W-:-:S02]  /*5010*/  FSEL R15, R35, -INF , !P0 ;  /* 0xff800000230f7808 */ /* 0x000fc40004000000 */
[----:B------:R-:W-:Y:S01]  /*5020*/  ISETP.NE.AND P0, PT, R29, RZ, PT ;  /* 0x000000ff1d00720c */ /* 0x000fe20003f05270 */
[----:B------:R-:W2:Y:S01]  /*5030*/  LDL R115, [R1+0x220] ;  /* 0x0002200001737983 */ /* 0x000ea20000100800 */
[----:B------:R-:W-:Y:S02]  /*5040*/  ISETP.LT.OR P2, PT, R9, 0x4a, P2 ;  /* 0x0000004a0900780c */ /* 0x000fe40001741670 */
[----:B------:R-:W-:Y:S01]  /*5050*/  ISETP.GT.AND P0, PT, R8, 0x18, !P0 ;  /* 0x000000180800780c */ /* 0x000fe20004704270 */
[----:B------:R-:W2:Y:S01]  /*5060*/  LDL R29, [R1+0x23c] ;  /* 0x00023c00011d7983 */ /* 0x000ea20000100800 */
[----:B------:R-:W-:Y:S02]  /*5070*/  FSEL R172, R63, -INF , !P2 ;  /* 0xff8000003fac7808 */ /* 0x000fe40005000000 */
[C---:B------:R-:W-:Y:S01]  /*5080*/  ISETP.LT.OR P0, PT, R9.reuse, 0x19, P0 ;  /* 0x000000190900780c */ /* 0x040fe20000701670 */
[----:B------:R-:W2:Y:S01]  /*5090*/  LDL R116, [R1+0x224] ;  /* 0x0002240001747983 */ /* 0x000ea20000100800 */
[----:B------:R-:W-:-:S02]  /*50a0*/  ISETP.LT.OR P3, PT, R9, 0x51, P3 ;  /* 0x000000510900780c */ /* 0x000fc40001f61670 */
[----:B------:R-:W-:Y:S01]  /*50b0*/  FSEL R19, R38, -INF , !P0 ;  /* 0xff80000026137808 */ /* 0x000fe20004000000 */
[----:B------:R-:W2:Y:S01]  /*50c0*/  LDL R31, [R1+0x238] ;  /* 0x00023800011f7983 */ /* 0x000ea20000100800 */
[----:B------:R-:W-:Y:S02]  /*50d0*/  ISETP.GT.AND P0, PT, R8, 0x19, !P6 ;  /* 0x000000190800780c */ /* 0x000fe40007704270 */
[----:B------:R-:W-:Y:S01]  /*50e0*/  ISETP.NE.AND P6, PT, R49, RZ, PT ;  /* 0x000000ff3100720c */ /* 0x000fe20003fc5270 */
[----:B------:R-:W2:Y:S01]  /*50f0*/  LDL R32, [R1+0x240] ;  /* 0x0002400001207983 */ /* 0x000ea20000100800 */
[C---:B------:R-:W-:Y:S02]  /*5100*/  ISETP.LT.OR P0, PT, R9.reuse, 0x1a, P0 ;  /* 0x0000001a0900780c */ /* 0x040fe40000701670 */
[----:B------:R-:W-:Y:S01]  /*5110*/  ISETP.LT.OR P4, PT, R9, 0x52, P4 ;  /* 0x000000520900780c */ /* 0x000fe20002781670 */
[----:B------:R-:W2:Y:S01]  /*5120*/  LDL R35, [R1+0x24c] ;  /* 0x00024c0001237983 */ /* 0x000ea20000100800 */
[----:B------:R-:W-:-:S02]  /*5130*/  FSEL R157, R39, -INF , !P0 ;  /* 0xff800000279d7808 */ /* 0x000fc40004000000 */
[----:B------:R-:W-:Y:S01]  /*5140*/  ISETP.NE.AND P0, PT, R33, RZ, PT ;  /* 0x000000ff2100720c */ /* 0x000fe20003f05270 */
[----:B------:R-:W2:Y:S01]  /*5150*/  LDL R34, [R1+0x254] ;  /* 0x0002540001227983 */ /* 0x000ea20000100800 */
[C---:B------:R-:W-:Y:S02]  /*5160*/  ISETP.LT.OR P5, PT, R9.reuse, 0x59, P5 ;  /* 0x000000590900780c */ /* 0x040fe40002fa1670 */
[----:B------:R-:W-:Y:S01]  /*5170*/  ISETP.GT.AND P0, PT, R8, 0x20, !P0 ;  /* 0x000000200800780c */ /* 0x000fe20004704270 */
[----:B------:R-:W2:Y:S01]  /*5180*/  LDL R33, [R1+0x244] ;  /* 0x0002440001217983 */ /* 0x000ea20000100800 */
[----:B------:R-:W-:Y:S02]  /*5190*/  FSEL R177, R66, -INF , !P3 ;  /* 0xff80000042b17808 */ /* 0x000fe40005800000 */
[----:B------:R-:W-:Y:S01]  /*51a0*/  ISETP.LT.OR P0, PT, R9, 0x21, P0 ;  /* 0x000000210900780c */ /* 0x000fe20000701670 */
[----:B------:R-:W2:Y:S01]  /*51b0*/  LDL R38, [R1+0x260] ;  /* 0x0002600001267983 */ /* 0x000ea20000100800 */
[----:B------:R-:W-:-:S02]  /*51c0*/  FSEL R178, R67, -INF , !P4 ;  /* 0xff80000043b27808 */ /* 0x000fc40006000000 */
[----:B------:R-:W-:Y:S01]  /*51d0*/  FSEL R162, R42, -INF , !P0 ;  /* 0xff8000002aa27808 */ /* 0x000fe20004000000 */
[----:B------:R-:W2:Y:S01]  /*51e0*/  LDL R39, [R1+0x264] ;  /* 0x0002640001277983 */ /* 0x000ea20000100800 */
[----:B------:R-:W-:Y:S02]  /*51f0*/  ISETP.NE.AND P0, PT, R36, RZ, PT ;  /* 0x000000ff2400720c */ /* 0x000fe40003f05270 */
[----:B------:R-:W-:Y:S01]  /*5200*/  FSEL R179, R70, -INF , !P5 ;  /* 0xff80000046b37808 */ /* 0x000fe20006800000 */
[----:B------:R-:W2:Y:S01]  /*5210*/  LDL R36, [R1+0x250] ;  /* 0x0002500001247983 */ /* 0x000ea20000100800 */
[----:B------:R-:W-:-:S03]  /*5220*/  ISETP.GT.AND P0, PT, R8, 0x21, !P0 ;  /* 0x000000210800780c */ /* 0x000fc60004704270 */
[----:B------:R-:W2:Y:S01]  /*5230*/  LDL R102, [R1+0x270] ;  /* 0x0002700001667983 */ /* 0x000ea20000100800 */
[----:B------:R-:W-:-:S03]  /*5240*/  ISETP.LT.OR P0, PT, R9, 0x22, P0 ;  /* 0x000000220900780c */ /* 0x000fc60000701670 */
[----:B------:R-:W2:Y:S01]  /*5250*/  LDL R101, [R1+0x274] ;  /* 0x0002740001657983 */ /* 0x000ea20000100800 */
[----:B------:R-:W-:Y:S02]  /*5260*/  FSEL R165, R43, -INF , !P0 ;  /* 0xff8000002ba57808 */ /* 0x000fe40004000000 */
[----:B------:R-:W-:Y:S01]  /*5270*/  ISETP.NE.AND P0, PT, R37, RZ, PT ;  /* 0x000000ff2500720c */ /* 0x000fe20003f05270 */
[----:B------:R-:W2:Y:S03]  /*5280*/  LDL R100, [R1+0x278] ;  /* 0x0002780001647983 */ /* 0x000ea60000100800 */
[----:B------:R-:W-:Y:S01]  /*5290*/  ISETP.GT.AND P0, PT, R8, 0x28, !P0 ;  /* 0x000000280800780c */ /* 0x000fe20004704270 */
[----:B------:R-:W2:Y:S03]  /*52a0*/  LDL R37, [R1+0x258] ;  /* 0x0002580001257983 */ /* 0x000ea60000100800 */
[----:B------:R-:W-:Y:S01]  /*52b0*/  ISETP.LT.OR P0, PT, R9, 0x29, P0 ;  /* 0x000000290900780c */ /* 0x000fe20000701670 */
[----:B------:R-:W2:Y:S03]  /*52c0*/  LDL R99, [R1+0x27c] ;  /* 0x00027c0001637983 */ /* 0x000ea60000100800 */
[----:B------:R-:W-:Y:S01]  /*52d0*/  FSEL R168, R46, -INF , !P0 ;  /* 0xff8000002ea87808 */ /* 0x000fe20004000000 */
[----:B------:R-:W2:Y:S01]  /*52e0*/  LDL R98, [R1+0x280] ;  /* 0x0002800001627983 */ /* 0x000ea20000100800 */
[----:B------:R-:W-:-:S03]  /*52f0*/  ISETP.NE.AND P0, PT, R40, RZ, PT ;  /* 0x000000ff2800720c */ /* 0x000fc60003f05270 */
        /* <DEDUP_REMOVED lines=29> */
[----:B------:R-:W-:-:S02]  /*54d0*/  ISETP.GT.AND P0, PT, R8, 0x39, !P1 ;  /* 0x000000390800780c */ /* 0x000fc40004f04270 */
[----:B------:R-:W-:Y:S01]  /*54e0*/  ISETP.NE.AND P1, PT, R53, RZ, PT ;  /* 0x000000ff3500720c */ /* 0x000fe20003f25270 */
[----:B------:R-:W2:Y:S01]  /*54f0*/  LDL R85, [R1+0x2b4] ;  /* 0x0002b40001557983 */ /* 0x000ea20000100800 */
[----:B------:R-:W-:Y:S02]  /*5500*/  ISETP.LT.OR P0, PT, R9, 0x3a, P0 ;  /* 0x0000003a0900780c */ /* 0x000fe40000701670 */
[----:B------:R-:W-:Y:S01]  /*5510*/  ISETP.GT.AND P1, PT, R8, 0x48, !P1 ;  /* 0x000000480800780c */ /* 0x000fe20004f24270 */
[----:B------:R-:W2:Y:S01]  /*5520*/  LDL R84, [R1+0x2b8] ;  /* 0x0002b80001547983 */ /* 0x000ea20000100800 */
[----:B------:R-:W-:Y:S02]  /*5530*/  FSEL R169, R55, -INF , !P0 ;  /* 0xff80000037a97808 */ /* 0x000fe40004000000 */
[----:B------:R-:W-:Y:S01]  /*5540*/  ISETP.NE.AND P0, PT, R21, RZ, PT ;  /* 0x000000ff1500720c */ /* 0x000fe20003f05270 */
[----:B------:R-:W2:Y:S01]  /*5550*/  LDL R83, [R1+0x2bc] ;  /* 0x0002bc0001537983 */ /* 0x000ea20000100800 */
[----:B------:R-:W-:-:S02]  /*5560*/  FMNMX.FTZ R21, R120, R103, !PT ;  /* 0x0000006778157209 */ /* 0x000fc40007810000 */
[----:B------:R-:W-:Y:S01]  /*5570*/  ISETP.GT.AND P0, PT, R8, RZ, !P0 ;  /* 0x000000ff0800720c */ /* 0x000fe20004704270 */
[----:B------:R-:W2:Y:S01]  /*5580*/  LDL R82, [R1+0x2c0] ;  /* 0x0002c00001527983 */ /* 0x000ea20000100800 */
[----:B------:R-:W-:Y:S02]  /*5590*/  FMNMX.FTZ R12, R10, R21, !PT ;  /* 0x000000150a0c7209 */ /* 0x000fe40007810000 */
[C---:B------:R-:W-:Y:S01]  /*55a0*/  ISETP.LT.OR P0, PT, R9.reuse, 0x1, P0 ;  /* 0x000000010900780c */ /* 0x040fe20000701670 */
[----:B------:R-:W2:Y:S01]  /*55b0*/  LDL R81, [R1+0x2c4] ;  /* 0x0002c40001517983 */ /* 0x000ea20000100800 */
[----:B------:R-:W-:Y:S02]  /*55c0*/  ISETP.LT.OR P1, PT, R9, 0x49, P1 ;  /* 0x000000490900780c */ /* 0x000fe40000f21670 */
[----:B------:R-:W-:Y:S01]  /*55d0*/  FSEL R122, R26, -INF , !P0 ;  /* 0xff8000001a7a7808 */ /* 0x000fe20004000000 */
[----:B------:R-:W2:Y:S01]  /*55e0*/  LDL R80, [R1+0x2c8] ;  /* 0x0002c80001507983 */ /* 0x000ea20000100800 */
[----:B------:R-:W-:-:S02]  /*55f0*/  ISETP.GT.AND P0, PT, R8, 0x40, !P6 ;  /* 0x000000400800780c */ /* 0x000fc40007704270 */
[----:B------:R-:W-:Y:S01]  /*5600*/  FMNMX.FTZ R11, R122, R109, !PT ;  /* 0x0000006d7a0b7209 */ /* 0x000fe20007810000 */
[----:B------:R-:W2:Y:S01]  /*5610*/  LDL R79, [R1+0x2cc] ;  /* 0x0002cc00014f7983 */ /* 0x000ea20000100800 */
[----:B------:R-:W-:Y:S02]  /*5620*/  ISETP.NE.AND P6, PT, R24, RZ, PT ;  /* 0x000000ff1800720c */ /* 0x000fe40003fc5270 */
[----:B------:R-:W-:Y:S01]  /*5630*/  FMNMX.FTZ R24, R110, R11, !PT ;  /* 0x0000000b6e187209 */ /* 0x000fe20007810000 */
[----:B------:R-:W2:Y:S01]  /*5640*/  LDL R78, [R1+0x2d0] ;  /* 0x0002d000014e7983 */ /* 0x000ea20000100800 */
[----:B------:R-:W-:Y:S02]  /*5650*/  FMNMX.FTZ R11, R13, R12, !PT ;  /* 0x0000000c0d0b7209 */ /* 0x000fe40007810000 */
[----:B------:R-:W-:Y:S01]  /*5660*/  FMNMX.FTZ R21, R111, R24, !PT ;  /* 0x000000186f157209 */ /* 0x000fe20007810000 */
[----:B------:R-:W2:Y:S01]  /*5670*/  LDL R77, [R1+0x2d4] ;  /* 0x0002d400014d7983 */ /* 0x000ea20000100800 */
[----:B------:R-:W-:-:S02]  /*5680*/  FMNMX.FTZ R11, R20, R11, !PT ;  /* 0x0000000b140b7209 */ /* 0x000fc40007810000 */
[----:B------:R-:W-:Y:S01]  /*5690*/  FMNMX.FTZ R12, R14, R21, !PT ;  /* 0x000000150e0c7209 */ /* 0x000fe20007810000 */
[----:B------:R-:W2:Y:S01]  /*56a0*/  LDL R76, [R1+0x2d8] ;  /* 0x0002d800014c7983 */ /* 0x000ea20000100800 */
[----:B------:R-:W-:Y:S02]  /*56b0*/  FMNMX.FTZ R11, R112, R11, !PT ;  /* 0x0000000b700b7209 */ /* 0x000fe40007810000 */
        /* <DEDUP_REMOVED lines=21> */
[----:B------:R-:W-:Y:S01]  /*5810*/  ISETP.LT.OR P0, PT, R9, 0x41, P0 ;  /* 0x000000410900780c */ /* 0x000fe20000701670 */
[----:B------:R-:W2:Y:S01]  /*5820*/  LDL R67, [R1+0x2fc] ;  /* 0x0002fc0001437983 */ /* 0x000ea20000100800 */
[----:B------:R-:W-:-:S02]  /*5830*/  FMNMX.FTZ R11, R160, R11, !PT ;  /* 0x0000000ba00b7209 */ /* 0x000fc40007810000 */
[----:B------:R-:W-:Y:S01]  /*5840*/  FMNMX.FTZ R21, R188, R21, !PT ;  /* 0x00000015bc157209 */ /* 0x000fe20007810000 */
[----:B------:R-:W2:Y:S01]  /*5850*/  LDL R66, [R1+0x300] ;  /* 0x0003000001427983 */ /* 0x000ea20000100800 */
[----:B------:R-:W-:Y:S02]  /*5860*/  FSEL R163, R58, -INF , !P0 ;  /* 0xff8000003aa37808 */ /* 0x000fe40004000000 */
[----:B------:R-:W-:Y:S01]  /*5870*/  ISETP.NE.AND P0, PT, R52, RZ, PT ;  /* 0x000000ff3400720c */ /* 0x000fe20003f05270 */
[----:B------:R-:W2:Y:S01]  /*5880*/  LDL R65, [R1+0x304] ;  /* 0x0003040001417983 */ /* 0x000ea20000100800 */
[----:B------:R-:W-:Y:S02]  /*5890*/  FMNMX.FTZ R11, R164, R11, !PT ;  /* 0x0000000ba40b7209 */ /* 0x000fe40007810000 */
[----:B------:R-:W-:Y:S01]  /*58a0*/  FMNMX.FTZ R12, R186, R21, !PT ;  /* 0x00000015ba0c7209 */ /* 0x000fe20007810000 */
[----:B------:R-:W2:Y:S01]  /*58b0*/  LDL R64, [R1+0x308] ;  /* 0x0003080001407983 */ /* 0x000ea20000100800 */
[----:B------:R-:W-:-:S02]  /*58c0*/  ISETP.GT.AND P0, PT, R8, 0x41, !P0 ;  /* 0x000000410800780c */ /* 0x000fc40004704270 */
[----:B------:R-:W-:Y:S01]  /*58d0*/  FMNMX.FTZ R24, R166, R11, !PT ;  /* 0x0000000ba6187209 */ /* 0x000fe20007810000 */
[----:B------:R-:W2:Y:S01]  /*58e0*/  LDL R63, [R1+0x30c] ;  /* 0x00030c00013f7983 */ /* 0x000ea20000100800 */
[----:B------:R-:W-:Y:S02]  /*58f0*/  FMNMX.FTZ R12, R187, R12, !PT ;  /* 0x0000000cbb0c7209 */ /* 0x000fe40007810000 */
[----:B------:R-:W-:Y:S01]  /*5900*/  ISETP.LT.OR P0, PT, R9, 0x42, P0 ;  /* 0x000000420900780c */ /* 0x000fe20000701670 */
[----:B------:R-:W2:Y:S01]  /*5910*/  LDL R61, [R1+0x314] ;  /* 0x00031400013d7983 */ /* 0x000ea20000100800 */
[----:B------:R-:W-:Y:S02]  /*5920*/  FMNMX.FTZ R24, R169, R24, !PT ;  /* 0x00000018a9187209 */ /* 0x000fe40007810000 */
[----:B------:R-:W-:Y:S01]  /*5930*/  FMNMX.FTZ R11, R181, R12, !PT ;  /* 0x0000000cb50b7209 */ /* 0x000fe20007810000 */
[----:B------:R-:W2:Y:S01]  /*5940*/  LDL R60, [R1+0x318] ;  /* 0x00031800013c7983 */ /* 0x000ea20000100800 */
[----:B------:R-:W-:-:S02]  /*5950*/  ISETP.GT.AND P6, PT, R8, 0x59, !P6 ;  /* 0x000000590800780c */ /* 0x000fc400077c4270 */
[----:B------:R-:W-:Y:S01]  /*5960*/  FSEL R167, R59, -INF , !P0 ;  /* 0xff8000003ba77808 */ /* 0x000fe20004000000 */
[----:B------:R-:W2:Y:S01]  /*5970*/  LDL R58, [R1+0x320] ;  /* 0x00032000013a7983 */ /* 0x000ea20000100800 */
[----:B------:R-:W-:Y:S02]  /*5980*/  FMNMX.FTZ R24, R163, R24, !PT ;  /* 0x00000018a3187209 */ /* 0x000fe40007810000 */
[----:B------:R-:W-:Y:S01]  /*5990*/  FMNMX.FTZ R8, R182, R11, !PT ;  /* 0x0000000bb6087209 */ /* 0x000fe20007810000 */
[----:B------:R-:W2:Y:S01]  /*59a0*/  LDL R59, [R1+0x31c] ;  /* 0x00031c00013b7983 */ /* 0x000ea20000100800 */
[----:B------:R-:W-:Y:S02]  /*59b0*/  FSEL R170, R62, -INF , !P1 ;  /* 0xff8000003eaa7808 */ /* 0x000fe40004800000 */
        /* <DEDUP_REMOVED lines=18> */
[----:B------:R-:W-:Y:S01]  /*5ae0*/  FSEL R180, R71, -INF , !P6 ;  /* 0xff80000047b47808 */ /* 0x000fe20007000000 */
[----:B------:R-:W2:Y:S01]  /*5af0*/  LDL R21, [R1+0x228] ;  /* 0x0002280001157983 */ /* 0x000ea20000100800 */
[----:B------:R-:W-:-:S03]  /*5b00*/  FMNMX.FTZ R25, R179, R12, !PT ;  /* 0x0000000cb3197209 */ /* 0x000fc60007810000 */
[----:B------:R-:W0:Y:S01]  /*5b10*/  SHFL.BFLY PT, R9, R24, 0x2, 0x1f ;  /* 0x0c401f0018097f89 */ /* 0x000e2200000e0000 */
[----:B------:R-:W-:-:S03]  /*5b20*/  FMNMX.FTZ R25, R180, R25, !PT ;  /* 0x00000019b4197209 */ /* 0x000fc60007810000 */
[----:B---3--:R-:W-:Y:S04]  /*5b30*/  STL [R1+0x200], R105 ;  /* 0x0002006901007387 */ /* 0x008fe80000100800 */
[----:B------:R1:W-:Y:S04]  /*5b40*/  STL.64 [R1+0x410], R24 ;  /* 0x0004101801007387 */ /* 0x0003e80000100a00 */
[----:B------:R-:W3:Y:S04]  /*5b50*/  LDL R28, [R1+0x414] ;  /* 0x00041400011c7983 */ /* 0x000ee80000100800 */
[----:B----4-:R-:W-:Y:S04]  /*5b60*/  STL [R1+0x204], R104 ;  /* 0x0002046801007387 */ /* 0x010fe80000100800 */
[----:B-1----:R-:W4:Y:S01]  /*5b70*/  LDL R25, [R1+0x22c] ;  /* 0x00022c0001197983 */ /* 0x002f220000100800 */
[----:B0-----:R-:W-:-:S03]  /*5b80*/  FMNMX.FTZ R12, R24, R9, !PT ;  /* 0x00000009180c7209 */ /* 0x001fc60007810000 */
[----:B--2---:R-:W-:Y:S04]  /*5b90*/  STL [R1+0x208], R118 ;  /* 0x0002087601007387 */ /* 0x004fe80000100800 */
[----:B------:R-:W0:Y:S04]  /*5ba0*/  SHFL.BFLY PT, R9, R12, 0x1, 0x1f ;  /* 0x0c201f000c097f89 */ /* 0x000e2800000e0000 */
[----:B------:R-:W2:Y:S04]  /*5bb0*/  LDL R24, [R1+0x230] ;  /* 0x0002300001187983 */ /* 0x000ea80000100800 */
[----:B------:R-:W-:Y:S04]  /*5bc0*/  STL [R1+0x20c], R119 ;  /* 0x00020c7701007387 */ /* 0x000fe80000100800 */
[----:B------:R-:W-:Y:S04]  /*5bd0*/  STL [R1+0x210], R117 ;  /* 0x0002107501007387 */ /* 0x000fe80000100800 */
[----:B------:R-:W2:Y:S04]  /*5be0*/  LDL R71, [R1+0x2ec] ;  /* 0x0002ec0001477983 */ /* 0x000ea80000100800 */
[----:B------:R-:W2:Y:S01]  /*5bf0*/  LDL R52, [R1+0x338] ;  /* 0x0003380001347983 */ /* 0x000ea20000100800 */
[----:B0-----:R-:W-:-:S03]  /*5c00*/  FMNMX.FTZ R26, R12, R9, !PT ;  /* 0x000000090c1a7209 */ /* 0x001fc60007810000 */
[----:B------:R-:W2:Y:S04]  /*5c10*/  LDL R51, [R1+0x33c] ;  /* 0x00033c0001337983 */ /* 0x000ea80000100800 */
[----:B------:R0:W-:Y:S04]  /*5c20*/  STL [R1+0x410], R26 ;  /* 0x0004101a01007387 */ /* 0x0001e80000100800 */
[----:B------:R-:W4:Y:S04]  /*5c30*/  LDL R42, [R1+0x410] ;  /* 0x00041000012a7983 */ /* 0x000f280000100800 */
[----:B------:R-:W2:Y:S04]  /*5c40*/  LDL.64 R8, [R1+0x88] ;  /* 0x0000880001087983 */ /* 0x000ea80000100a00 */
        /* <DEDUP_REMOVED lines=40> */
[----:B---3--:R-:W0:Y:S02]  /*5ed0*/  SHFL.BFLY PT, R125, R28, 0x2, 0x1f ;  /* 0x0c401f001c7d7f89 */ /* 0x008e2400000e0000 */
[----:B0-----:R-:W-:-:S02]  /*5ee0*/  FMNMX.FTZ R125, R125, R28, !PT ;  /* 0x0000001c7d7d7209 */ /* 0x001fc40007810000 */
[----:B------:R-:W3:Y:S04]  /*5ef0*/  LDL R28, [R1+0x248] ;  /* 0x00024800011c7983 */ /* 0x000ee80000100800 */
[----:B------:R-:W0:Y:S01]  /*5f00*/  SHFL.BFLY PT, R126, R125, 0x1, 0x1f ;  /* 0x0c201f007d7e7f89 */ /* 0x000e2200000e0000 */
[----:B----4-:R-:W-:Y:S01]  /*5f10*/  FSETP.NEU.FTZ.AND P0, PT, R42, -INF , PT ;  /* 0xff8000002a00780b */ /* 0x010fe20003f1d000 */
[----:B------:R-:W-:-:S05]  /*5f20*/  FMUL.FTZ R42, R11, R42 ;  /* 0x0000002a0b2a7220 */ /* 0x000fca0000410000 */
[----:B------:R-:W-:Y:S01]  /*5f30*/  FSEL R128, R42, RZ, P0 ;  /* 0x000000ff2a807208 */ /* 0x000fe20000000000 */
[----:B--2---:R-:W-:Y:S01]  /*5f40*/  IMAD R8, R124, 0xc00, R8 ;  /* 0x00000c007c087824 */ /* 0x004fe200078e0208 */
[----:B------:R-:W2:Y:S03]  /*5f50*/  LDL R42, [R1+0x364] ;  /* 0x00036400012a7983 */ /* 0x000ea60000100800 */
        /* <DEDUP_REMOVED lines=24> */
[----:B0-----:R-:W-:Y:S01]  /*60e0*/  FMNMX.FTZ R10, R125, R126, !PT ;  /* 0x0000007e7d0a7209 */ /* 0x001fe20007810000 */
[----:B------:R-:W4:Y:S04]  /*60f0*/  LDL R113, [R1+0x368] ;  /* 0x0003680001717983 */ /* 0x000f280000100800 */
[----:B------:R-:W4:Y:S04]  /*6100*/  LDL R114, [R1+0x384] ;  /* 0x0003840001727983 */ /* 0x000f280000100800 */
[----:B------:R-:W4:Y:S04]  /*6110*/  LDL R128, [R1+0x390] ;  /* 0x0003900001807983 */ /* 0x000f280000100800 */
[----:B------:R-:W4:Y:S04]  /*6120*/  LDL R126, [R1+0x398] ;  /* 0x00039800017e7983 */ /* 0x000f280000100800 */
[----:B------:R-:W4:Y:S04]  /*6130*/  LDL R125, [R1+0x39c] ;  /* 0x00039c00017d7983 */ /* 0x000f280000100800 */
[----:B------:R-:W4:Y:S04]  /*6140*/  LDL R124, [R1+0x3a0] ;  /* 0x0003a000017c7983 */ /* 0x000f280000100800 */
[----:B------:R0:W-:Y:S04]  /*6150*/  STL [R1+0x228], R21 ;  /* 0x0002281501007387 */ /* 0x0001e80000100800 */
[----:B0-----:R-:W4:Y:S01]  /*6160*/  LDL R21, [R1+0x3f8] ;  /* 0x0003f80001157983 */ /* 0x001f220000100800 */
[----:B------:R-:W-:-:S03]  /*6170*/  FSETP.NEU.FTZ.AND P0, PT, R10, -INF , PT ;  /* 0xff8000000a00780b */ /* 0x000fc60003f1d000 */
[----:B------:R0:W-:Y:S01]  /*6180*/  STL [R1+0x25c], R12 ;  /* 0x00025c0c01007387 */ /* 0x0001e20000100800 */
[----:B------:R-:W-:Y:S01]  /*6190*/  MUFU.EX2 R54, R54 ;  /* 0x0000003600367308 */ /* 0x000fe20000000800 */
[----:B0-----:R-:W-:-:S07]  /*61a0*/  FMUL.FTZ R12, R10, R11 ;  /* 0x0000000b0a0c7220 */ /* 0x001fce0000410000 */
[----:B------:R-:W0:Y:S01]  /*61b0*/  MUFU.EX2 R103, R103 ;  /* 0x0000006700677308 */ /* 0x000e220000000800 */
[----:B------:R-:W-:-:S07]  /*61c0*/  FSEL R12, R12, RZ, P0 ;  /* 0x000000ff0c0c7208 */ /* 0x000fce0000000000 */
[----:B------:R-:W1:Y:S01]  /*61d0*/  MUFU.EX2 R120, R120 ;  /* 0x0000007800787308 */ /* 0x000e620000000800 */
[-CC-:B------:R-:W-:Y:S01]  /*61e0*/  FFMA.FTZ R122, R122, R11.reuse, -R12.reuse ;  /* 0x0000000b7a7a7223 */ /* 0x180fe2000001080c */
[-CC-:B------:R-:W-:Y:S01]  /*61f0*/  FFMA.FTZ R109, R109, R11.reuse, -R12.reuse ;  /* 0x0000000b6d6d7223 */ /* 0x180fe2000001080c */
[-CC-:B------:R-:W-:Y:S01]  /*6200*/  FFMA.FTZ R110, R110, R11.reuse, -R12.reuse ;  /* 0x0000000b6e6e7223 */ /* 0x180fe2000001080c */
[----:B------:R-:W-:-:S04]  /*6210*/  FFMA.FTZ R111, R111, R11, -R12 ;  /* 0x0000000b6f6f7223 */ /* 0x000fc8000001080c */
[----:B------:R-:W1:Y:S01]  /*6220*/  MUFU.EX2 R121, R121 ;  /* 0x0000007900797308 */ /* 0x000e620000000800 */
[----:B------:R0:W-:Y:S07]  /*6230*/  STL [R1+0x22c], R25 ;  /* 0x00022c1901007387 */ /* 0x0001ee0000100800 */
[----:B------:R-:W-:Y:S08]  /*6240*/  MUFU.EX2 R122, R122 ;  /* 0x0000007a007a7308 */ /* 0x000ff00000000800 */
[----:B------:R-:W1:Y:S01]  /*6250*/  MUFU.EX2 R109, R109 ;  /* 0x0000006d006d7308 */ /* 0x000e620000000800 */
[----:B0-----:R-:W-:Y:S01]  /*6260*/  FADD.FTZ R25, R54, R103 ;  /* 0x0000006736197221 */ /* 0x001fe20000010000 */
[----:B------:R1:W-:Y:S06]  /*6270*/  STL [R1+0x234], R30 ;  /* 0x0002341e01007387 */ /* 0x0003ec0000100800 */
[----:B------:R-:W0:Y:S08]  /*6280*/  MUFU.EX2 R123, R123 ;  /* 0x0000007b007b7308 */ /* 0x000e300000000800 */
[----:B------:R-:W0:Y:S01]  /*6290*/  MUFU.EX2 R110, R110 ;  /* 0x0000006e006e7308 */ /* 0x000e220000000800 */
[----:B-1----:R-:W-:Y:S01]  /*62a0*/  FADD.FTZ R30, R120, R25 ;  /* 0x00000019781e7221 */ /* 0x002fe20000010000 */
[----:B------:R-:W-:-:S06]  /*62b0*/  IMAD.MOV.U32 R25, RZ, RZ, R9 ;  /* 0x000000ffff197224 */ /* 0x000fcc00078e0009 */
[----:B------:R-:W1:Y:S08]  /*62c0*/  MUFU.EX2 R111, R111 ;  /* 0x0000006f006f7308 */ /* 0x000e700000000800 */
[----:B------:R-:W1:Y:S01]  /*62d0*/  MUFU.EX2 R112, R112 ;  /* 0x0000007000707308 */ /* 0x000e620000000800 */
[----:B------:R-:W-:Y:S01]  /*62e0*/  R2UR UR15, R25 ;  /* 0x00000000190f72ca */ /* 0x000fe200000e0000 */
[----:B------:R-:W-:Y:S01]  /*62f0*/  FADD.FTZ R30, R121, R30 ;  /* 0x0000001e791e7221 */ /* 0x000fe20000010000 */
[----:B------:R-:W-:Y:S01]  /*6300*/  FADD.FTZ R25, R122, R109 ;  /* 0x0000006d7a197221 */ /* 0x000fe20000010000 */
[----:B------:R1:W-:Y:S01]  /*6310*/  STL [R1+0x230], R24 ;  /* 0x0002301801007387 */ /* 0x0003e20000100800 */
[----:B------:R-:W-:-:S02]  /*6320*/  R2UR UR6, R8 ;  /* 0x00000000080672ca */ /* 0x000fc400000e0000 */
[----:B------:R-:W-:Y:S01]  /*6330*/  R2UR UR7, R9 ;  /* 0x00000000090772ca */ /* 0x000fe200000e0000 */
[----:B------:R1:W-:Y:S01]  /*6340*/  STL [R1+0x23c], R29 ;  /* 0x00023c1d01007387 */ /* 0x0003e20000100800 */
[----:B0-----:R-:W-:Y:S01]  /*6350*/  FADD.FTZ R197, R123, R30 ;  /* 0x0000001e7bc57221 */ /* 0x001fe20000010000 */
[----:B------:R-:W-:Y:S02]  /*6360*/  FADD.FTZ R192, R110, R25 ;  /* 0x000000196ec07221 */ /* 0x000fe40000010000 */
[----:B------:R0:W-:Y:S01]  /*6370*/  STL [R1+0x330], R27 ;  /* 0x0003301b01007387 */ /* 0x0001e20000100800 */
[----:B-1----:R-:W-:-:S03]  /*6380*/  VIADD R24, R8, 0x100 ;  /* 0x0000010008187836 */ /* 0x002fc60000000000 */
[----:B------:R1:W-:Y:S01]  /*6390*/  STL [R1+0x34c], R26 ;  /* 0x00034c1a01007387 */ /* 0x0003e20000100800 */
[--C-:B------:R-:W-:Y:S01]  /*63a0*/  IMAD.MOV.U32 R29, RZ, RZ, R9.reuse ;  /* 0x000000ffff1d7224 */ /* 0x100fe200078e0009 */
[----:B------:R-:W-:Y:S02]  /*63b0*/  F2FP.F16.F32.PACK_AB R154, R121, R120 ;  /* 0x00000078799a723e */ /* 0x000fe400000000ff */
[----:B------:R1:W-:Y:S01]  /*63c0*/  STL [R1+0x3f4], R152 ;  /* 0x0003f49801007387 */ /* 0x0003e20000100800 */
[----:B0-----:R-:W-:Y:S01]  /*63d0*/  IMAD.MOV.U32 R27, RZ, RZ, R9 ;  /* 0x000000ffff1b7224 */ /* 0x001fe200078e0009 */
[----:B------:R-:W-:Y:S01]  /*63e0*/  F2FP.F16.F32.PACK_AB R153, R109, R122 ;  /* 0x0000007a6d99723e */ /* 0x000fe200000000ff */
[----:B-1----:R-:W-:Y:S01]  /*63f0*/  VIADD R26, R8, 0x80 ;  /* 0x00000080081a7836 */ /* 0x002fe20000000000 */
[----:B------:R-:W-:Y:S02]  /*6400*/  F2FP.F16.F32.PACK_AB R155, R111, R110 ;  /* 0x0000006e6f9b723e */ /* 0x000fe400000000ff */
[----:B------:R-:W-:Y:S01]  /*6410*/  F2FP.F16.F32.PACK_AB R152, R103, R54 ;  /* 0x000000366798723e */ /* 0x000fe200000000ff */
[----:B------:R-:W-:Y:S01]  /*6420*/  STL [R1+0x214], R107 ;  /* 0x0002146b01007387 */ /* 0x000fe20000100800 */
[----:B------:R-:W-:Y:S01]  /*6430*/  R2UR UR10, R26 ;  /* 0x000000001a0a72ca */ /* 0x000fe200000e0000 */
[----:B------:R-:W-:Y:S01]  /*6440*/  FADD.FTZ R197, R112, R197 ;  /* 0x000000c570c57221 */ /* 0x000fe20000010000 */
[----:B------:R-:W-:Y:S01]  /*6450*/  R2UR UR11, R27 ;  /* 0x000000001b0b72ca */ /* 0x000fe200000e0000 */
[----:B------:R-:W-:Y:S01]  /*6460*/  STL [R1+0x218], R108 ;  /* 0x0002186c01007387 */ /* 0x000fe20000100800 */
[----:B------:R-:W-:Y:S01]  /*6470*/  R2UR UR14, R24 ;  /* 0x00000000180e72ca */ /* 0x000fe200000e0000 */
[----:B------:R-:W-:Y:S01]  /*6480*/  FADD.FTZ R192, R111, R192 ;  /* 0x000000c06fc07221 */ /* 0x000fe20000010000 */
[----:B------:R-:W-:Y:S01]  /*6490*/  R2UR UR19, R29 ;  /* 0x000000001d1372ca */ /* 0x000fe200000e0000 */
        /* <DEDUP_REMOVED lines=22> */
[----:B---3--:R0:W-:Y:S04]  /*6600*/  STL [R1+0x248], R28 ;  /* 0x0002481c01007387 */ /* 0x0081e80000100800 */
[----:B------:R-:W-:Y:S01]  /*6610*/  STL [R1+0x28c], R95 ;  /* 0x00028c5f01007387 */ /* 0x000fe20000100800 */
[----:B0-----:R-:W-:-:S03]  /*6620*/  VIADD R28, R8, 0x180 ;  /* 0x00000180081c7836 */ /* 0x001fc60000000000 */
[----:B------:R-:W-:Y:S04]  /*6630*/  STL [R1+0x290], R94 ;  /* 0x0002905e01007387 */ /* 0x000fe80000100800 */
        /* <DEDUP_REMOVED lines=87> */
[----:B------:R1:W-:Y:S06]  /*6bb0*/  BAR.SYNC.DEFER_BLOCKING R209, 0x100 ;  /* 0x000400d10000751d */ /* 0x0003ec0000010000 */
[----:B0-----:R-:W-:-:S06]  /*6bc0*/  WARPGROUP.ARRIVE ;  /* 0x00000000000079c5 */ /* 0x001fcc0000000000 */
[----:B------:R-:W-:Y:S01]  /*6bd0*/  HGMMA.64x256x16.F32 R24, R152, gdesc[UR4].tnspB, RZ, !UPT, gsb0 ;  /* 0x43e0000498187df0 */ /* 0x000fe2000c0008ff */
[----:B------:R0:W-:Y:S01]  /*6be0*/  STL [R1+0x3f8], R21 ;  /* 0x0003f81501007387 */ /* 0x0001e20000100800 */
[-CC-:B------:R-:W-:Y:S01]  /*6bf0*/  FFMA.FTZ R221, R19, R11.reuse, -R12.reuse ;  /* 0x0000000b13dd7223 */ /* 0x180fe2000001080c */
[-CC-:B------:R-:W-:Y:S01]  /*6c00*/  FFMA.FTZ R220, R15, R11.reuse, -R12.reuse ;  /* 0x0000000b0fdc7223 */ /* 0x180fe2000001080c */
[-CC-:B------:R-:W-:Y:S01]  /*6c10*/  FFMA.FTZ R19, R157, R11.reuse, -R12.reuse ;  /* 0x0000000b9d137223 */ /* 0x180fe2000001080c */
[----:B------:R-:W-:Y:S01]  /*6c20*/  MUFU.EX2 R20, R20 ;  /* 0x0000001400147308 */ /* 0x000fe20000000800 */
[----:B0-----:R-:W-:-:S07]  /*6c30*/  FFMA.FTZ R21, R14, R11, -R12 ;  /* 0x0000000b0e157223 */ /* 0x001fce000001080c */
[----:B------:R-:W-:Y:S08]  /*6c40*/  MUFU.EX2 R13, R13 ;  /* 0x0000000d000d7308 */ /* 0x000ff00000000800 */
[----:B------:R-:W-:Y:S08]  /*6c50*/  MUFU.EX2 R21, R21 ;  /* 0x0000001500157308 */ /* 0x000ff00000000800 */
[----:B------:R-:W0:Y:S08]  /*6c60*/  MUFU.EX2 R220, R220 ;  /* 0x000000dc00dc7308 */ /* 0x000e300000000800 */
[----:B------:R-:W-:Y:S08]  /*6c70*/  MUFU.EX2 R221, R221 ;  /* 0x000000dd00dd7308 */ /* 0x000ff00000000800 */
[----:B------:R-:W2:Y:S01]  /*6c80*/  MUFU.EX2 R19, R19 ;  /* 0x0000001300137308 */ /* 0x000ea20000000800 */
[----:B------:R3:W-:Y:S01]  /*6c90*/  STL [R1+0x3fc], R158 ;  /* 0x0003fc9e01007387 */ /* 0x0007e20000100800 */
[----:B0-----:R-:W-:-:S02]  /*6ca0*/  F2FP.F16.F32.PACK_AB R157, R220, R21 ;  /* 0x00000015dc9d723e */ /* 0x001fc400000000ff */
[----:B---3--:R-:W-:Y:S02]  /*6cb0*/  F2FP.F16.F32.PACK_AB R158, R13, R20 ;  /* 0x000000140d9e723e */ /* 0x008fe400000000ff */
[----:B--2---:R-:W-:Y:S02]  /*6cc0*/  F2FP.F16.F32.PACK_AB R159, R19, R221 ;  /* 0x000000dd139f723e */ /* 0x004fe400000000ff */
[----:B------:R-:W-:Y:S08]  /*6cd0*/  MUFU.EX2 R15, R222 ;  /* 0x000000de000f7308 */ /* 0x000ff00000000800 */
[----:B------:R-:W0:Y:S01]  /*6ce0*/  MUFU.EX2 R14, R223 ;  /* 0x000000df000e7308 */ /* 0x000e220000000800 */
        /* <DEDUP_REMOVED lines=33> */
[----:B--2---:R-:W-:-:S06]  /*6f00*/  WARPGROUP.ARRIVE ;  /* 0x00000000000079c5 */ /* 0x004fcc0000000000 */
[----:B------:R-:W-:Y:S01]  /*6f10*/  HGMMA.64x256x16.F32 R24, R156, gdesc[UR8].tnspB, R24, gsb0 ;  /* 0x43e000089c187df0 */ /* 0x000fe20008000818 */
[-CC-:B------:R-:W-:Y:S01]  /*6f20*/  FFMA.FTZ R152, R162, R11.reuse, -R12.reuse ;  /* 0x0000000ba2987223 */ /* 0x180fe2000001080c */
[----:B------:R-:W-:-:S03]  /*6f30*/  FFMA.FTZ R162, R165, R11, -R12 ;  /* 0x0000000ba5a27223 */ /* 0x000fc6000001080c */
[----:B------:R-:W-:Y:S08]  /*6f40*/  MUFU.EX2 R222, R152 ;  /* 0x0000009800de7308 */ /* 0x000ff00000000800 */
[----:B------:R-:W2:Y:S01]  /*6f50*/  MUFU.EX2 R162, R162 ;  /* 0x000000a200a27308 */ /* 0x000ea20000000800 */
[----:B0-----:R-:W-:Y:S02]  /*6f60*/  F2FP.F16.F32.PACK_AB R154, R15, R14 ;  /* 0x0000000e0f9a723e */ /* 0x001fe400000000ff */
[----:B--2---:R-:W-:Y:S01]  /*6f70*/  F2FP.F16.F32.PACK_AB R153, R162, R222 ;  /* 0x000000dea299723e */ /* 0x004fe200000000ff */
[-C--:B------:R-:W-:Y:S01]  /*6f80*/  FFMA.FTZ R165, R160, R11.reuse, -R12 ;  /* 0x0000000ba0a57223 */ /* 0x080fe2000001080c */
[----:B------:R-:W-:Y:S01]  /*6f90*/  FADD.FTZ R192, R21, R192 ;  /* 0x000000c015c07221 */ /* 0x000fe20000010000 */
[-CC-:B------:R-:W-:Y:S01]  /*6fa0*/  FFMA.FTZ R160, R164, R11.reuse, -R12.reuse ;  /* 0x0000000ba4a07223 */ /* 0x180fe2000001080c */
[-CC-:B------:R-:W-:Y:S01]  /*6fb0*/  FFMA.FTZ R21, R169, R11.reuse, -R12.reuse ;  /* 0x0000000ba9157223 */ /* 0x180fe2000001080c */
[----:B------:R-:W-:Y:S01]  /*6fc0*/  FFMA.FTZ R166, R166, R11, -R12 ;  /* 0x0000000ba6a67223 */ /* 0x000fe2000001080c */
[----:B------:R-:W-:Y:S01]  /*6fd0*/  FADD.FTZ R197, R20, R197 ;  /* 0x000000c514c57221 */ /* 0x000fe20000010000 */
[----:B------:R-:W-:Y:S08]  /*6fe0*/  MUFU.EX2 R189, R189 ;  /* 0x000000bd00bd7308 */ /* 0x000ff00000000800 */
[----:B------:R-:W-:Y:S08]  /*6ff0*/  MUFU.EX2 R188, R188 ;  /* 0x000000bc00bc7308 */ /* 0x000ff00000000800 */
[----:B------:R-:W-:Y:S08]  /*7000*/  MUFU.EX2 R186, R186 ;  /* 0x000000ba00ba7308 */ /* 0x000ff00000000800 */
[----:B------:R-:W-:Y:S08]  /*7010*/  MUFU.EX2 R187, R187 ;  /* 0x000000bb00bb7308 */ /* 0x000ff00000000800 */
[----:B------:R-:W-:Y:S08]  /*7020*/  MUFU.EX2 R165, R165 ;  /* 0x000000a500a57308 */ /* 0x000ff00000000800 */
[----:B------:R-:W-:Y:S08]  /*7030*/  MUFU.EX2 R160, R160 ;  /* 0x000000a000a07308 */ /* 0x000ff00000000800 */
[----:B------:R-:W-:Y:S01]  /*7040*/  MUFU.EX2 R20, R166 ;  /* 0x000000a600147308 */ /* 0x000fe20000000800 */
[----:B------:R-:W-:-:S02]  /*7050*/  WARPGROUP.DEPBAR.LE gsb0, 0x0 ;  /* 0x00008000000079c5 */ /* 0x000fc40000010000 */
[-CC-:B------:R-:W-:Y:S01]  /*7060*/  FFMA.FTZ R158, R168, R11.reuse, -R12.reuse ;  /* 0x0000000ba89e7223 */ /* 0x180fe2000001080c */
[----:B------:R-:W-:-:S04]  /*7070*/  FFMA.FTZ R159, R171, R11, -R12 ;  /* 0x0000000bab9f7223 */ /* 0x000fc8000001080c */
[----:B------:R-:W-:Y:S08]  /*7080*/  MUFU.EX2 R157, R225 ;  /* 0x000000e1009d7308 */ /* 0x000ff00000000800 */
[----:B------:R-:W0:Y:S08]  /*7090*/  MUFU.EX2 R156, R224 ;  /* 0x000000e0009c7308 */ /* 0x000e300000000800 */
[----:B------:R-:W-:Y:S08]  /*70a0*/  MUFU.EX2 R158, R158 ;  /* 0x0000009e009e7308 */ /* 0x000ff00000000800 */
[----:B------:R-:W2:Y:S01]  /*70b0*/  MUFU.EX2 R159, R159 ;  /* 0x0000009f009f7308 */ /* 0x000ea20000000800 */
[----:B0-----:R-:W-:Y:S01]  /*70c0*/  F2FP.F16.F32.PACK_AB R152, R156, R157 ;  /* 0x0000009d9c98723e */ /* 0x001fe200000000ff */
[----:B------:R-:W-:Y:S04]  /*70d0*/  STL.128 [R1+0x200], R24 ;  /* 0x0002001801007387 */ /* 0x000fe80000100c00 */
[----:B------:R-:W-:Y:S04]  /*70e0*/  STL.128 [R1+0x210], R28 ;  /* 0x0002101c01007387 */ /* 0x000fe80000100c00 */
[----:B------:R-:W-:Y:S04]  /*70f0*/  STL.128 [R1+0x220], R32 ;  /* 0x0002202001007387 */ /* 0x000fe80000100c00 */
[----:B------:R-:W-:Y:S01]  /*7100*/  STL.128 [R1+0x230], R36 ;  /* 0x0002302401007387 */ /* 0x000fe20000100c00 */
[----:B--2---:R-:W-:-:S03]  /*7110*/  F2FP.F16.F32.PACK_AB R155, R159, R158 ;  /* 0x0000009e9f9b723e */ /* 0x004fc600000000ff */
        /* <DEDUP_REMOVED lines=30> */
[----:B------:R-:W0:Y:S01]  /*7300*/  MUFU.EX2 R21, R21 ;  /* 0x0000001500157308 */ /* 0x000e220000000800 */
[----:B------:R-:W-:-:S04]  /*7310*/  FADD.FTZ R192, R220, R192 ;  /* 0x000000c0dcc07221 */ /* 0x000fc80000010000 */
[----:B------:R-:W-:Y:S01]  /*7320*/  FADD.FTZ R221, R221, R192 ;  /* 0x000000c0dddd7221 */ /* 0x000fe20000010000 */
[-CC-:B------:R-:W-:Y:S01]  /*7330*/  FFMA.FTZ R163, R163, R11.reuse, -R12.reuse ;  /* 0x0000000ba3a37223 */ /* 0x180fe2000001080c */
[-CC-:B------:R-:W-:Y:S01]  /*7340*/  FFMA.FTZ R170, R170, R11.reuse, -R12.reuse ;  /* 0x0000000baaaa7223 */ /* 0x180fe2000001080c */
[-CC-:B------:R-:W-:Y:S01]  /*7350*/  FFMA.FTZ R172, R172, R11.reuse, -R12.reuse ;  /* 0x0000000bacac7223 */ /* 0x180fe2000001080c */
[----:B------:R-:W-:Y:S01]  /*7360*/  FADD.FTZ R221, R19, R221 ;  /* 0x000000dd13dd7221 */ /* 0x000fe20000010000 */
[-CC-:B------:R-:W-:Y:S01]  /*7370*/  FFMA.FTZ R19, R167, R11.reuse, -R12.reuse ;  /* 0x0000000ba7137223 */ /* 0x180fe2000001080c */
[-CC-:B------:R-:W-:Y:S01]  /*7380*/  FFMA.FTZ R177, R177, R11.reuse, -R12.reuse ;  /* 0x0000000bb1b17223 */ /* 0x180fe2000001080c */
[-CC-:B------:R-:W-:Y:S01]  /*7390*/  FFMA.FTZ R178, R178, R11.reuse, -R12.reuse ;  /* 0x0000000bb2b27223 */ /* 0x180fe2000001080c */
[-CC-:B------:R-:W-:Y:S01]  /*73a0*/  FFMA.FTZ R179, R179, R11.reuse, -R12.reuse ;  /* 0x0000000bb3b37223 */ /* 0x180fe2000001080c */
[----:B------:R-:W-:Y:S01]  /*73b0*/  FFMA.FTZ R180, R180, R11, -R12 ;  /* 0x0000000bb4b47223 */ /* 0x000fe2000001080c */
[----:B------:R-:W-:Y:S01]  /*73c0*/  VIADD R12, R8, 0x200 ;  /* 0x00000200080c7836 */ /* 0x000fe20000000000 */
[----:B------:R-:W-:Y:S04]  /*73d0*/  MUFU.EX2 R181, R181 ;  /* 0x000000b500b57308 */ /* 0x000fe80000000800 */
[----:B------:R-:W-:-:S04]  /*73e0*/  R2UR UR6, R12 ;  /* 0x000000000c0672ca */ /* 0x000fc800000e0000 */
[----:B------:R-:W-:Y:S08]  /*73f0*/  MUFU.EX2 R182, R182 ;  /* 0x000000b600b67308 */ /* 0x000ff00000000800 */
[----:B------:R-:W-:Y:S08]  /*7400*/  MUFU.EX2 R183, R183 ;  /* 0x000000b700b77308 */ /* 0x000ff00000000800 */
[----:B------:R-:W2:Y:S08]  /*7410*/  MUFU.EX2 R184, R184 ;  /* 0x000000b800b87308 */ /* 0x000eb00000000800 */
[----:B------:R-:W-:Y:S08]  /*7420*/  MUFU.EX2 R163, R163 ;  /* 0x000000a300a37308 */ /* 0x000ff00000000800 */
[----:B------:R-:W3:Y:S08]  /*7430*/  MUFU.EX2 R19, R19 ;  /* 0x0000001300137308 */ /* 0x000ef00000000800 */
[----:B------:R-:W-:Y:S08]  /*7440*/  MUFU.EX2 R11, R170 ;  /* 0x000000aa000b7308 */ /* 0x000ff00000000800 */
[----:B------:R-:W4:Y:S01]  /*7450*/  MUFU.EX2 R12, R172 ;  /* 0x000000ac000c7308 */ /* 0x000f220000000800 */
[----:B------:R-:W-:-:S02]  /*7460*/  WARPGROUP.DEPBAR.LE gsb0, 0x0 ;  /* 0x00008000000079c5 */ /* 0x000fc40000010000 */
[----:B------:R-:W-:Y:S02]  /*7470*/  F2FP.F16.F32.PACK_AB R152, R188, R189 ;  /* 0x000000bdbc98723e */ /* 0x000fe400000000ff */
[----:B------:R-:W-:Y:S02]  /*7480*/  F2FP.F16.F32.PACK_AB R154, R187, R186 ;  /* 0x000000babb9a723e */ /* 0x000fe400000000ff */
[----:B------:R-:W-:Y:S02]  /*7490*/  F2FP.F16.F32.PACK_AB R153, R160, R165 ;  /* 0x000000a5a099723e */ /* 0x000fe400000000ff */
[----:B0-----:R-:W-:Y:S01]  /*74a0*/  F2FP.F16.F32.PACK_AB R155, R21, R20 ;  /* 0x00000014159b723e */ /* 0x001fe200000000ff */
        /* <DEDUP_REMOVED lines=34> */
[----:B------:R-:W-:Y:S08]  /*76d0*/  MUFU.EX2 R173, R173 ;  /* 0x000000ad00ad7308 */ /* 0x000ff00000000800 */
[----:B------:R-:W0:Y:S08]  /*76e0*/  MUFU.EX2 R174, R174 ;  /* 0x000000ae00ae7308 */ /* 0x000e300000000800 */
[----:B------:R-:W-:Y:S08]  /*76f0*/  MUFU.EX2 R175, R175 ;  /* 0x000000af00af7308 */ /* 0x000ff00000000800 */
[----:B------:R-:W1:Y:S08]  /*7700*/  MUFU.EX2 R176, R176 ;  /* 0x000000b000b07308 */ /* 0x000e700000000800 */
[----:B------:R-:W-:Y:S08]  /*7710*/  MUFU.EX2 R177, R177 ;  /* 0x000000b100b17308 */ /* 0x000ff00000000800 */
[----:B------:R-:W1:Y:S08]  /*7720*/  MUFU.EX2 R178, R178 ;  /* 0x000000b200b27308 */ /* 0x000e700000000800 */
[----:B------:R-:W-:Y:S08]  /*7730*/  MUFU.EX2 R179, R179 ;  /* 0x000000b300b37308 */ /* 0x000ff00000000800 */
[----:B------:R-:W1:Y:S01]  /*7740*/  MUFU.EX2 R180, R180 ;  /* 0x000000b400b47308 */ /* 0x000e620000000800 */
[----:B------:R-:W-:Y:S01]  /*7750*/  VIADD R8, R8, 0x280 ;  /* 0x0000028008087836 */ /* 0x000fe20000000000 */
[----:B------:R-:W-:-:S02]  /*7760*/  WARPGROUP.DEPBAR.LE gsb0, 0x0 ;  /* 0x00008000000079c5 */ /* 0x000fc40000010000 */
[----:B------:R-:W-:Y:S01]  /*7770*/  FADD.FTZ R152, R13, R197 ;  /* 0x000000c50d987221 */ /* 0x000fe20000010000 */
[----:B------:R-:W-:Y:S01]  /*7780*/  IMAD.MOV.U32 R13, RZ, RZ, R9 ;  /* 0x000000ffff0d7224 */ /* 0x000fe200078e0009 */
[----:B--2---:R-:W-:Y:S02]  /*7790*/  F2FP.F16.F32.PACK_AB R154, R184, R183 ;  /* 0x000000b7b89a723e */ /* 0x004fe400000000ff */
[----:B------:R-:W-:Y:S02]  /*77a0*/  FADD.FTZ R157, R157, R152 ;  /* 0x000000989d9d7221 */ /* 0x000fe40000010000 */
[----:B------:R-:W-:Y:S02]  /*77b0*/  R2UR UR7, R13 ;  /* 0x000000000d0772ca */ /* 0x000fe400000e0000 */
[----:B------:R-:W-:Y:S02]  /*77c0*/  F2FP.F16.F32.PACK_AB R152, R182, R181 ;  /* 0x000000b5b698723e */ /* 0x000fe400000000ff */
[----:B---3--:R-:W-:-:S02]  /*77d0*/  F2FP.F16.F32.PACK_AB R153, R19, R163 ;  /* 0x000000a31399723e */ /* 0x008fc400000000ff */
[----:B----4-:R-:W-:Y:S01]  /*77e0*/  F2FP.F16.F32.PACK_AB R155, R12, R11 ;  /* 0x0000000b0c9b723e */ /* 0x010fe200000000ff */
        /* <DEDUP_REMOVED lines=34> */
[----:B------:R-:W-:Y:S02]  /*7a10*/  R2UR UR6, R8 ;  /* 0x00000000080672ca */ /* 0x000fe400000e0000 */
[----:B------:R-:W-:Y:S01]  /*7a20*/  R2UR UR7, R9 ;  /* 0x00000000090772ca */ /* 0x000fe200000e0000 */
[----:B------:R-:W-:Y:S01]  /*7a30*/  FADD.FTZ R221, R222, R221 ;  /* 0x000000dddedd7221 */ /* 0x000fe20000010000 */
[----:B------:R-:W-:Y:S01]  /*7a40*/  FADD.FTZ R13, R156, R157 ;  /* 0x0000009d9c0d7221 */ /* 0x000fe20000010000 */
[----:B------:R-:W2:Y:S02]  /*7a50*/  LDL R9, [R1+0x28] ;  /* 0x0000280001097983 */ /* 0x000ea40000100800 */
[----:B------:R-:W-:Y:S01]  /*7a60*/  FADD.FTZ R157, R162, R221 ;  /* 0x000000dda29d7221 */ /* 0x000fe20000010000 */
[----:B------:R-:W-:Y:S01]  /*7a70*/  FADD.FTZ R14, R14, R13 ;  /* 0x0000000d0e0e7221 */ /* 0x000fe20000010000 */
[----:B------:R3:W5:Y:S02]  /*7a80*/  LDL R8, [R1+0x1f0] ;  /* 0x0001f00001087983 */ /* 0x0007640000100800 */
[----:B------:R-:W-:Y:S01]  /*7a90*/  FADD.FTZ R158, R158, R157 ;  /* 0x0000009d9e9e7221 */ /* 0x000fe20000010000 */
[----:B------:R-:W-:-:S03]  /*7aa0*/  FADD.FTZ R14, R15, R14 ;  /* 0x0000000e0f0e7221 */ /* 0x000fc60000010000 */
[----:B------:R-:W-:Y:S01]  /*7ab0*/  FADD.FTZ R158, R159, R158 ;  /* 0x0000009e9f9e7221 */ /* 0x000fe20000010000 */
[----:B------:R-:W-:-:S03]  /*7ac0*/  FADD.FTZ R189, R189, R14 ;  /* 0x0000000ebdbd7221 */ /* 0x000fc60000010000 */
[----:B------:R-:W-:Y:S01]  /*7ad0*/  FADD.FTZ R165, R165, R158 ;  /* 0x0000009ea5a57221 */ /* 0x000fe20000010000 */
[----:B------:R-:W-:Y:S02]  /*7ae0*/  WARPGROUP.DEPBAR.LE gsb0, 0x0 ;  /* 0x00008000000079c5 */ /* 0x000fe40000010000 */
[----:B0-----:R-:W-:Y:S02]  /*7af0*/  F2FP.F16.F32.PACK_AB R152, R174, R173 ;  /* 0x000000adae98723e */ /* 0x001fe400000000ff */
[----:B-1----:R-:W-:Y:S02]  /*7b00*/  F2FP.F16.F32.PACK_AB R154, R176, R175 ;  /* 0x000000afb09a723e */ /* 0x002fe400000000ff */
[----:B------:R-:W-:Y:S02]  /*7b10*/  F2FP.F16.F32.PACK_AB R153, R178, R177 ;  /* 0x000000b1b299723e */ /* 0x000fe400000000ff */
[----:B------:R-:W-:Y:S01]  /*7b20*/  F2FP.F16.F32.PACK_AB R155, R180, R179 ;  /* 0x000000b3b49b723e */ /* 0x000fe200000000ff */
        /* <DEDUP_REMOVED lines=34> */
[----:B------:R-:W-:Y:S01]  /*7d50*/  FADD.FTZ R189, R188, R189 ;  /* 0x000000bdbcbd7221 */ /* 0x000fe20000010000 */
[----:B------:R-:W-:-:S03]  /*7d60*/  FADD.FTZ R165, R160, R165 ;  /* 0x000000a5a0a57221 */ /* 0x000fc60000010000 */
[----:B------:R-:W-:Y:S01]  /*7d70*/  FADD.FTZ R186, R186, R189 ;  /* 0x000000bdbaba7221 */ /* 0x000fe20000010000 */
[----:B------:R-:W-:Y:S01]  /*7d80*/  FADD.FTZ R20, R20, R165 ;  /* 0x000000a514147221 */ /* 0x000fe20000010000 */
        /* <DEDUP_REMOVED lines=33> */
[----:B------:R-:W4:Y:S04]  /*7fa0*/  LDL R153, [R1+0x200] ;  /* 0x0002000001997983 */ /* 0x000f280000100800 */
[----:B0-----:R-:W3:Y:S04]  /*7fb0*/  LDL R115, [R1+0x204] ;  /* 0x0002040001737983 */ /* 0x001ee80000100800 */
        /* <DEDUP_REMOVED lines=142> */
[----:B------:R0:W-:Y:S02]  /*88a0*/  STL [R1+0x68], RZ ;  /* 0x000068ff01007387 */ /* 0x0001e40000100800 */
[----:B------:R-:W-:Y:S01]  /*88b0*/  FADD.FTZ R176, R176, R175 ;  /* 0x000000afb0b07221 */ /* 0x000fe20000010000 */
[----:B------:R-:W-:Y:S01]  /*88c0*/  FADD.FTZ R177, R180, R177 ;  /* 0x000000b1b4b17221 */ /* 0x000fe20000010000 */
[----:B------:R0:W-:Y:S04]  /*88d0*/  STL [R1+0x68], R6 ;  /* 0x0000680601007387 */ /* 0x0001e80000100800 */
[----:B------:R0:W-:Y:S04]  /*88e0*/  STL [R1+0x68], R6 ;  /* 0x0000680601007387 */ /* 0x0001e80000100800 */
[----:B------:R0:W-:Y:S01]  /*88f0*/  STL [R1+0x68], R6 ;  /* 0x0000680601007387 */ /* 0x0001e20000100800 */
[----:B--2---:R-:W-:-:S03]  /*8900*/  LOP3.LUT R9, R9, 0x1, RZ, 0xfc, !PT ;  /* 0x0000000109097812 */ /* 0x004fc600078efcff */
[----:B------:R0:W-:Y:S04]  /*8910*/  STL [R1+0x68], R6 ;  /* 0x0000680601007387 */ /* 0x0001e80000100800 */
[----:B------:R0:W-:Y:S04]  /*8920*/  STL [R1+0x68], R6 ;  /* 0x0000680601007387 */ /* 0x0001e80000100800 */
[----:B------:R0:W-:Y:S04]  /*8930*/  STL [R1+0x68], R6 ;  /* 0x0000680601007387 */ /* 0x0001e80000100800 */
[----:B------:R0:W-:Y:S04]  /*8940*/  STL [R1+0x414], R10 ;  /* 0x0004140a01007387 */ /* 0x0001e80000100800 */
[----:B------:R0:W-:Y:S04]  /*8950*/  STL.64 [R1+0x420], R176 ;  /* 0x000420b001007387 */ /* 0x0001e80000100a00 */
[----:B----4-:R0:W-:Y:S04]  /*8960*/  STL [R1+0x200], R153 ;  /* 0x0002009901007387 */ /* 0x0101e80000100800 */
        /* <DEDUP_REMOVED lines=127> */
[----:B------:R-:W-:Y:S01]  /*9160*/  ISETP.NE.AND P0, PT, R9, 0x3, PT ;  /* 0x000000030900780c */ /* 0x000fe20003f05270 */
[----:B------:R-:W-:-:S12]  /*9170*/  BSSY B0, `(.L_x_11221) ;  /* 0x0000003000007945 */ /* 0x000fd80003800000 */
[----:B0-----:R-:W-:Y:S05]  /*9180*/  @!P0 BRA `(.L_x_11222) ;  /* 0x0000000000048947 */ /* 0x001fea0003800000 */
[----:B------:R-:W-:Y:S01]  /*9190*/  BPT.TRAP 0x1 ;  /* 0x000000040000795c */ /* 0x000fe20000300000 */
.L_x_11222:
[----:B------:R-:W-:Y:S05]  /*91a0*/  BSYNC B0 ;  /* 0x0000000000007941 */ /* 0x000fea0003800000 */
.L_x_11221:
[----:B------:R-:W2:Y:S01]  /*91b0*/  LDL.64 R10, [R1+0x48] ;  /* 0x00004800010a7983 */ /* 0x000ea20000100a00 */
[----:B------:R-:W-:Y:S01]  /*91c0*/  UISETP.NE.AND UP1, UPT, UR39, URZ, UPT ;  /* 0x0000003f2700728c */ /* 0x000fe2000bf25270 */
[----:B------:R-:W0:Y:S01]  /*91d0*/  LDC R12, c[0x0][0x450] ;  /* 0x00011400ff0c7b82 */ /* 0x000e220000000800 */
[----:B------:R-:W-:Y:S01]  /*91e0*/  UISETP.NE.AND UP0, UPT, UR41, URZ, UPT ;  /* 0x0000003f2900728c */ /* 0x000fe2000bf05270 */
[----:B------:R-:W3:Y:S01]  /*91f0*/  LDL R6, [R1+0x34] ;  /* 0x0000340001067983 */ /* 0x000ee20000100800 */
[----:B--2---:R-:W-:-:S05]  /*9200*/  MOV R9, R10 ;  /* 0x0000000a00097202 */ /* 0x004fca0000000f00 */
[----:B-----5:R-:W-:Y:S02]  /*9210*/  IMAD R9, R8, 0x8, R9 ;  /* 0x0000000808097824 */ /* 0x020fe400078e0209 */
[----:B------:R-:W-:-:S03]  /*9220*/  IMAD.IADD R8, R185, 0x1, -R0 ;  /* 0x00000001b9087824 */ /* 0x000fc600078e0a00 */
[----:B---3--:R-:W-:-:S04]  /*9230*/  PRMT R6, R6, 0x654, R9 ;  /* 0x0000065406067816 */ /* 0x008fc80000000009 */
[----:B------:R1:W-:Y:S01]  /*9240*/  SYNCS.ARRIVE.TRANS64.RED.A1T0 RZ, [R6+URZ], RZ ;  /* 0x000000ff06ff79a7 */ /* 0x0003e2000810043f */
[----:B------:R-:W2:Y:S01]  /*9250*/  LDL R0, [R8] ;  /* 0x0000000008007983 */ /* 0x000ea20000100800 */
[----:B------:R-:W-:Y:S02]  /*9260*/  PLOP3.LUT P0, PT, PT, PT, UP1, 0x80, 0x0 ;  /* 0x000000000000781c */ /* 0x000fe40003f0f018 */
[----:B------:R-:W-:Y:S01]  /*9270*/  PLOP3.LUT P1, PT, PT, PT, UP1, 0x80, 0x0 ;  /* 0x000000000000781c */ /* 0x000fe20003f2f018 */
[----:B------:R-:W-:-:S06]  /*9280*/  UIADD3 UR45, UR45, -0x2, URZ ;  /* 0xfffffffe2d2d7890 */ /* 0x000fcc000fffe03f */
[----:B------:R-:W-:Y:S02]  /*9290*/  IMAD.U32 R11, RZ, RZ, UR45 ;  /* 0x0000002dff0b7e24 */ /* 0x000fe4000f8e00ff */
[----:B--2---:R-:W-:-:S04]  /*92a0*/  IMAD.SHL.U32 R0, R0, 0x80, RZ ;  /* 0x0000008000007824 */ /* 0x004fc800078e00ff */
[----:B------:R-:W-:Y:S01]  /*92b0*/  @P0 IMAD.HI.U32 R7, R0, R7, RZ ;  /* 0x0000000700070227 */ /* 0x000fe200078e00ff */
[----:B------:R-:W-:-:S03]  /*92c0*/  PLOP3.LUT P0, PT, PT, PT, UP0, 0x40, 0x0 ;  /* 0x000000000000781c */ /* 0x000fc60003f0e808 */
[----:B-1----:R-:W-:Y:S01]  /*92d0*/  IMAD.MOV.U32 R6, RZ, RZ, R0 ;  /* 0x000000ffff067224 */ /* 0x002fe200078e0000 */
[----:B0-----:R-:W-:-:S05]  /*92e0*/  @P1 SHF.R.U32.HI R6, RZ, R12, R7 ;  /* 0x0000000cff061219 */ /* 0x001fca0000011607 */
[----:B------:R-:W-:-:S04]  /*92f0*/  VIADD R7, R6, UR44 ;  /* 0x0000002c06077c36 */ /* 0x000fc80008000000 */
        /* <DEDUP_REMOVED lines=12> */
.L_x_11225:
[----:B------:R-:W-:-:S13]  /*93c0*/  ISETP.NE.AND P0, PT, R5, 0x1, PT ;  /* 0x000000010500780c */ /* 0x000fda0003f05270 */
[----:B------:R-:W-:-:S05]  /*93d0*/  @P0 IMAD.HI.U32 R2, R6, R2, RZ ;  /* 0x0000000206020227 */ /* 0x000fca00078e00ff */
[----:B------:R-:W-:-:S07]  /*93e0*/  @P0 SHF.R.U32.HI R6, RZ, R3, R2 ;  /* 0x00000003ff060219 */ /* 0x000fce0000011602 */
.L_x_11226:
[----:B------:R-:W-:Y:S05]  /*93f0*/  BSYNC B0 ;  /* 0x0000000000007941 */ /* 0x000fea0003800000 */
.L_x_11224:
[----:B------:R-:W-:-:S05]  /*9400*/  IMAD R5, R6, R5, R5 ;  /* 0x0000000506057224 */ /* 0x000fca00078e0205 */
[----:B------:R-:W-:-:S07]  /*9410*/  VIMNMX R4, R4, R5, PT ;  /* 0x0000000504047248 */ /* 0x000fce0003fe0100 */
.L_x_11223:
[----:B------:R-:W-:Y:S01]  /*9420*/  IMAD.HI R4, R4, 0x2aaaaaab, RZ ;  /* 0x2aaaaaab04047827 */ /* 0x000fe200078e02ff */
[----:B------:R-:W-:Y:S04]  /*9430*/  BSSY B1, `(.L_x_11227) ;  /* 0x0000012000017945 */ /* 0x000fe80003800000 */
[----:B------:R-:W-:-:S04]  /*9440*/  SHF.R.U32.HI R3, RZ, 0x1f, R4 ;  /* 0x0000001fff037819 */ /* 0x000fc80000011604 */
[----:B------:R-:W-:-:S04]  /*9450*/  LEA.HI.SX32 R3, R4, R3, 0x1c ;  /* 0x0000000304037211 */ /* 0x000fc800078fe2ff */
[----:B------:R-:W-:-:S04]  /*9460*/  VIMNMX R192, R3, UR40, !PT ;  /* 0x0000002803c07c48 */ /* 0x000fc8000ffe0100 */
[----:B------:R-:W-:-:S13]  /*9470*/  ISETP.GE.AND P0, PT, R11, R192, PT ;  /* 0x000000c00b00720c */ /* 0x000fda0003f06270 */
[----:B------:R-:W-:Y:S05]  /*9480*/  @!P0 BRA `(.L_x_11228) ;  /* 0x0000000000308947 */ /* 0x000fea0003800000 */
[----:B------:R-:W-:Y:S01]  /*9490*/  BSSY B0, `(.L_x_11229) ;  /* 0x0000007000007945 */ /* 0x000fe20003800000 */
.L_x_11230:
[----:B------:R-:W-:Y:S01]  /*94a0*/  VIADD R0, R16, 0x150 ;  /* 0x0000015010007836 */ /* 0x000fe20000000000 */
[----:B------:R-:W-:-:S07]  /*94b0*/  MOV R220, 0x94d0 ;  /* 0x000094d000dc7802 */ /* 0x000fce0000000f00 */
[----:B------:R-:W-:Y:S05]  /*94c0*/  CALL.REL.NOINC `($_ZN7cutlass13device_kernelIN5flash11enable_sm90INS1_16FlashAttnFwdSm90INS1_25CollectiveMainloopFwdSm90ILi2EN4cute5tupleIJNS5_1CILi1EEES8_S8_EEENS6_IJNS7_ILi128EEENS7_ILi96EEENS7_ILi64EEEEEELi256ENS_6half_tEfNS_4arch4Sm90ELb0ELb1ELb0ELb0ELb1ELb0ELb1ELb1ELb0ELb1ELb0ELb0EEENS1_21CollectiveEpilogueFwdINS6_IJSA_NS7_ILi256EEESB_EEES9_SE_SG_Li256ELb0ELb1ELb0ELb0EEENS1_30DynamicPersistentTileSchedulerILi256ELi128ELb0ELb1ELb1EEEEEEEEEvNT_6ParamsE$_ZZN5flash25CollectiveMainloopFwdSm90ILi2EN4cute5tupleIJNS1_1CILi1EEES4_S4_EEENS2_IJNS3_ILi128EEENS3_ILi96EEENS3_ILi64EEEEEELi256EN7cutlass6half_tEfNSA_4arch4Sm90ELb0ELb1ELb0ELb0ELb1ELb0ELb1ELb1ELb0ELb1ELb0ELb0EE3mmaINS_16FlashAttnFwdSm90ISE_NS_21CollectiveEpilogueFwdINS2_IJS6_NS3_ILi256EEES7_EEES5_SB_SD_Li256ELb0ELb1ELb0ELb0EEENS_30DynamicPersistentTileSchedulerILi256ELi128ELb0ELb1ELb1EEEE13SharedStorageENS1_6TensorINS1_11ArrayEngineIfLm128EEENS1_6LayoutINS2_IJNS2_IJNS3_ILi2EEEST_NS3_ILi32EEEEEES4_S4_EEENS2_IJNS2_IJS4_ST_NS3_ILi4EEEEEENS3_ILi0EEESZ_EEEEEEENS_7SoftmaxILi2ELi0EEEEEbRKNSE_6ParamsENSA_13PipelineAsyncILi2EEES19_RNSA_13PipelineStateILj2EEERT0_RT1_iRiRKNS_16SeqlenInfoQKNewKILb0ELb0EEENS2_IJiiiiEEERT_ENKUliT_T0_T1_E_clIZSF_ISO_S12_S14_EbS17_S19_S19_S1C_S1E_S1G_iS1H_S1L_S1M_S1O_EUlRS1P_iE1_NS3_ILb0EEENS3_ILb1EEEEEDaiS1P_S1Q_S1R_) ;  /* 0x0000020c00cc7944 */ /* 0x000fea0003c00000 */
[C---:B------:R-:W-:Y:S01]  /*94d0*/  ISETP.GT.AND P0, PT, R11.reuse, R192, PT ;  /* 0x000000c00b00720c */ /* 0x040fe20003f04270 */
[----:B------:R-:W-:-:S12]  /*94e0*/  VIADD R11, R11, 0xffffffff ;  /* 0xffffffff0b0b7836 */ /* 0x000fd80000000000 */
[----:B------:R-:W-:Y:S05]  /*94f0*/  @P0 BRA `(.L_x_11230) ;  /* 0xfffffffc00e80947 */ /* 0x000fea000383ffff */
[----:B------:R-:W-:Y:S05]  /*9500*/  BSYNC B0 ;  /* 0x0000000000007941 */ /* 0x000fea0003800000 */
.L_x_11229:
[----:B------:R-:W-:Y:S02]  /*9510*/  ULDC UR4, c[0x0][0x20] ;  /* 0x0000080000047ab9 */ /* 0x000fe40000000800 */
[----:B------:R-:W-:-:S05]  /*9520*/  VIADD R2, R185, -UR4 ;  /* 0x80000004b9027c36 */ /* 0x000fca0008000000 */
[----:B------:R-:W2:Y:S02]  /*9530*/  LDL R0, [R2] ;  /* 0x0000000002007983 */ /* 0x000ea40000100800 */
[----:B--2---:R-:W-:-:S07]  /*9540*/  IMAD.SHL.U32 R0, R0, 0x80, RZ ;  /* 0x0000008000007824 */ /* 0x004fce00078e00ff */
.L_x_11228:
[----:B------:R-:W-:Y:S05]  /*9550*/  BSYNC B1 ;  /* 0x0000000000017941 */ /* 0x000fea0003800000 */
.L_x_11227:
        /* <DEDUP_REMOVED lines=26> */
.L_x_11233:
[----:B------:R-:W-:Y:S02]  /*9700*/  ULDC UR4, c[0x0][0xadc] ;  /* 0x0002b70000047ab9 */ /* 0x000fe40000000800 */
[----:B------:R-:W-:-:S05]  /*9710*/  IMAD.U32 R5, RZ, RZ, UR4 ;  /* 0x00000004ff057e24 */ /* 0x000fca000f8e00ff */
[----:B------:R-:W-:-:S13]  /*9720*/  ISETP.NE.AND P0, PT, R5, 0x1, PT ;  /* 0x000000010500780c */ /* 0x000fda0003f05270 */
[----:B------:R-:W0:Y:S02]  /*9730*/  @P0 LDC.64 R6, c[0x0][0xae0] ;  /* 0x0002b800ff060b82 */ /* 0x000e240000000a00 */
[----:B0-----:R-:W-:-:S05]  /*9740*/  @P0 IMAD.HI.U32 R4, R0, R6, RZ ;  /* 0x0000000600040227 */ /* 0x001fca00078e00ff */
[----:B------:R-:W-:-:S07]  /*9750*/  @P0 SHF.R.U32.HI R0, RZ, R7, R4 ;  /* 0x00000007ff000219 */ /* 0x000fce0000011604 */
.L_x_11234:
[----:B------:R-:W-:Y:S05]  /*9760*/  BSYNC B0 ;  /* 0x0000000000007941 */ /* 0x000fea0003800000 */
.L_x_11232:
[----:B------:R-:W-:-:S05]  /*9770*/  IMAD R3, R0, R5, RZ ;  /* 0x0000000500037224 */ /* 0x000fca00078e02ff */
[----:B------:R-:W-:-:S07]  /*9780*/  VIMNMX R2, R2, R3, !PT ;  /* 0x0000000302027248 */ /* 0x000fce0007fe0100 */
.L_x_11231:
[----:B------:R-:W-:-:S04]  /*9790*/  VIADD R2, R2, 0x5f ;  /* 0x0000005f02027836 */ /* 0x000fc80000000000 */
[----:B------:R-:W-:-:S05]  /*97a0*/  IMAD.HI R2, R2, 0x2aaaaaab, RZ ;  /* 0x2aaaaaab02027827 */ /* 0x000fca00078e02ff */
[----:B------:R-:W-:-:S04]  /*97b0*/  SHF.R.U32.HI R3, RZ, 0x1f, R2 ;  /* 0x0000001fff037819 */ /* 0x000fc80000011602 */
[----:B------:R-:W-:-:S04]  /*97c0*/  LEA.HI.SX32 R3, R2, R3, 0x1c ;  /* 0x0000000302037211 */ /* 0x000fc800078fe2ff */
[----:B------:R-:W-:-:S04]  /*97d0*/  VIMNMX R4, R3, UR40, !PT ;  /* 0x0000002803047c48 */ /* 0x000fc8000ffe0100 */
[----:B------:R-:W-:-:S13]  /*97e0*/  ISETP.GE.AND P0, PT, R11, R4, PT ;  /* 0x000000040b00720c */ /* 0x000fda0003f06270 */
[----:B------:R-:W-:Y:S05]  /*97f0*/  @!P0 BRA `(.L_x_11235) ;  /* 0x0000009800088947 */ /* 0x000fea0003800000 */
.L_x_11254:
        /* <DEDUP_REMOVED lines=20> */
.L_x_11237:
[----:B------:R-:W-:Y:S05]  /*9940*/  BSYNC B0 ;  /* 0x0000000000007941 */ /* 0x000fea0003800000 */
.L_x_11236:
[----:B------:R-:W2:Y:S01]  /*9950*/  LDL.64 R8, [R1+0x18] ;  /* 0x0000180001087983 */ /* 0x000ea20000100a00 */
[----:B-----5:R-:W-:Y:S02]  /*9960*/  SHF.L.U32 R5, R6, 0x1f, RZ ;  /* 0x0000001f06057819 */ /* 0x020fe400000006ff */
[----:B--2---:R-:W-:-:S05]  /*9970*/  MOV R3, R8 ;  /* 0x0000000800037202 */ /* 0x004fca0000000f00 */
[----:B------:R-:W-:-:S04]  /*9980*/  IMAD R2, R2, 0x8, R3 ;  /* 0x0000000802027824 */ /* 0x000fc800078e0203 */
[----:B------:R1:W2:Y:S01]  /*9990*/  SYNCS.PHASECHK.TRANS64.TRYWAIT P0, [R2+URZ], R5 ;  /* 0x00000005020075a7 */ /* 0x0002a2000800017f */
[----:B0-----:R1:W5:Y:S01]  /*99a0*/  LDL.64 R6, [R1+0x1f0] ;  /* 0x0001f00001067983 */ /* 0x0013620000100a00 */
[----:B------:R-:W-:Y:S04]  /*99b0*/  BSSY B0, `(.L_x_11238) ;  /* 0x0000003000007945 */ /* 0x000fe80003800000 */
[----:B------:R-:W-:Y:S05]  /*99c0*/  @!P1 BRA `(.L_x_11239) ;  /* 0x0000000000049947 */ /* 0x000fea0003800000 */
[----:B------:R-:W-:Y:S01]  /*99d0*/  BPT.TRAP 0x1 ;  /* 0x000000040000795c */ /* 0x000fe20000300000 */
.L_x_11239:
[----:B------:R-:W-:Y:S05]  /*99e0*/  BSYNC B0 ;  /* 0x0000000000007941 */ /* 0x000fea0003800000 */
.L_x_11238:
[----:B------:R-:W-:Y:S04]  /*99f0*/  BSSY B0, `(.L_x_11240) ;  /* 0x0000006000007945 */ /* 0x000fe80003800000 */
[----:B--2---:R-:W-:Y:S05]  /*9a00*/  @P0 BRA `(.L_x_11241) ;  /* 0x0000000000100947 */ /* 0x004fea0003800000 */
[----:B-----5:R-:W-:Y:S01]  /*9a10*/  IMAD R6, R6, 0x8, R3 ;  /* 0x0000000806067824 */ /* 0x020fe200078e0203 */
[----:B------:R-:W-:-:S04]  /*9a20*/  SHF.L.U32 R7, R7, 0x1f, RZ ;  /* 0x0000001f07077819 */ /* 0x000fc800000006ff */
[----:B------:R-:W0:Y:S02]  /*9a30*/  SYNCS.PHASECHK.TRANS64.TRYWAIT P0, [R6+URZ], R7 ;  /* 0x00000007060075a7 */ /* 0x000e24000800017f */
[----:B0-----:R-:W-:Y:S05]  /*9a40*/  @!P0 BRA `(.L_x_11242) ;  /* 0x000001d000048947 */ /* 0x001fea0003800000 */
.L_x_11241:
[----:B------:R-:W-:Y:S05]  /*9a50*/  BSYNC B0 ;  /* 0x0000000000007941 */ /* 0x000fea0003800000 */
.L_x_11240:
[----:B-1----:R-:W2:Y:S04]  /*9a60*/  LDL R5, [R1+0x1f0] ;  /* 0x0001f00001057983 */ /* 0x002ea80000100800 */
[----:B------:R-:W2:Y:S01]  /*9a70*/  LDL.64 R2, [R1+0x80] ;  /* 0x0000800001027983 */ /* 0x000ea20000100a00 */
[----:B------:R-:W-:Y:S05]  /*9a80*/  WARPSYNC.ALL ;  /* 0x0000000000007948 */ /* 0x000fea0003800000 */
[----:B------:R-:W3:Y:S04]  /*9a90*/  LDL.64 R8, [R1+0x78] ;  /* 0x0000780001087983 */ /* 0x000ee80000100a00 */
[----:B0----5:R-:W4:Y:S04]  /*9aa0*/  LDL.64 R6, [R1+0x78] ;  /* 0x0000780001067983 */ /* 0x021f280000100a00 */
[----:B------:R-:W4:Y:S01]  /*9ab0*/  LDL.64 R12, [R1+0x78] ;  /* 0x00007800010c7983 */ /* 0x000f220000100a00 */
[----:B--2---:R-:W-:Y:S01]  /*9ac0*/  IMAD R2, R5, 0x300, R2 ;  /* 0x0000030005027824 */ /* 0x004fe200078e0202 */
[----:B------:R-:W-:Y:S01]  /*9ad0*/  R2UR UR7, R3 ;  /* 0x00000000030772ca */ /* 0x000fe200000e0000 */
[----:B------:R-:W-:Y:S01]  /*9ae0*/  WARPGROUP.ARRIVE ;  /* 0x00000000000079c5 */ /* 0x000fe20000000000 */
[----:B------:R-:W2:Y:S01]  /*9af0*/  LDL.64 R14, [R1+0x78] ;  /* 0x00007800010e7983 */ /* 0x000ea20000100a00 */
[----:B------:R-:W-:Y:S01]  /*9b00*/  IMAD.MOV.U32 R0, RZ, RZ, 0x1 ;  /* 0x00000001ff007424 */ /* 0x000fe200078e00ff */
[----:B------:R-:W-:-:S02]  /*9b10*/  R2UR UR6, R2 ;  /* 0x00000000020672ca */ /* 0x000fc400000e0000 */
[----:B------:R0:W-:Y:S04]  /*9b20*/  STL [R1+0x60], RZ ;  /* 0x000060ff01007387 */ /* 0x0001e80000100800 */
[----:B------:R0:W-:Y:S04]  /*9b30*/  STL [R1+0x60], R0 ;  /* 0x0000600001007387 */ /* 0x0001e80000100800 */
[----:B------:R0:W-:Y:S04]  /*9b40*/  STL [R1+0x60], R0 ;  /* 0x0000600001007387 */ /* 0x0001e80000100800 */
[----:B------:R0:W-:Y:S04]  /*9b50*/  STL [R1+0x60], R0 ;  /* 0x0000600001007387 */ /* 0x0001e80000100800 */
[----:B------:R0:W-:Y:S04]  /*9b60*/  STL [R1+0x60], R0 ;  /* 0x0000600001007387 */ /* 0x0001e80000100800 */
[----:B------:R0:W5:Y:S01]  /*9b70*/  LDL.64 R20, [R1+0x1f0] ;  /* 0x0001f00001147983 */ /* 0x0001620000100a00 */
[----:B---3--:R-:W-:-:S02]  /*9b80*/  R2UR UR4, R8 ;  /* 0x00000000080472ca */ /* 0x008fc400000e0000 */
[----:B------:R-:W-:-:S13]  /*9b90*/  R2UR UR5, R9 ;  /* 0x00000000090572ca */ /* 0x000fda00000e0000 */
[----:B------:R-:W-:Y:S01]  /*9ba0*/  HGMMA.64x96x16.F32 R24, gdesc[UR4], RZ, !UPT, gsb0 ;  /* 0x01600000041879f0 */ /* 0x000fe2000c0008ff */
        /* <DEDUP_REMOVED lines=8> */
[----:B------:R-:W3:Y:S01]  /*9c30*/  LD.E R5, desc[UR36][R22.64+0x28] ;  /* 0x0000282416057980 */ /* 0x000ee2000c101900 */
[----:B------:R-:W-:-:S09]  /*9c40*/  WARPGROUP.ARRIVE ;  /* 0x00000000000079c5 */ /* 0x000fd20000000000 */
[----:B------:R-:W-:Y:S01]  /*9c50*/  HGMMA.64x96x16.F32 R24, gdesc[UR4], R24, gsb0 ;  /* 0x01600000041879f0 */ /* 0x000fe20008000818 */
[----:B------:R-:W-:Y:S02]  /*9c60*/  VIADD R12, R12, 0x4 ;  /* 0x000000040c0c7836 */ /* 0x000fe40000000000 */
[----:B------:R-:W-:Y:S02]  /*9c70*/  VIADD R6, R2, 0x4 ;  /* 0x0000000402067836 */ /* 0x000fe40000000000 */
[----:B------:R-:W-:Y:S01]  /*9c80*/  IMAD.MOV.U32 R7, RZ, RZ, R3 ;  /* 0x000000ffff077224 */ /* 0x000fe200078e0003 */
[----:B------:R-:W-:Y:S02]  /*9c90*/  R2UR UR4, R12 ;  /* 0x000000000c0472ca */ /* 0x000fe400000e0000 */
[----:B------:R-:W-:Y:S02]  /*9ca0*/  R2UR UR6, R6 ;  /* 0x00000000060672ca */ /* 0x000fe400000e0000 */
[----:B------:R-:W-:-:S02]  /*9cb0*/  R2UR UR7, R7 ;  /* 0x00000000070772ca */ /* 0x000fc400000e0000 */
[----:B------:R-:W-:Y:S01]  /*9cc0*/  R2UR UR5, R13 ;  /* 0x000000000d0572ca */ /* 0x000fe200000e0000 */
[----:B------:R-:W-:Y:S01]  /*9cd0*/  VIADD R2, R2, 0x6 ;  /* 0x0000000602027836 */ /* 0x000fe20000000000 */
[----:B------:R-:W-:Y:S02]  /*9ce0*/  WARPGROUP.DEPBAR.LE gsb0, 0x0 ;  /* 0x00008000000079c5 */ /* 0x000fe40000010000 */
[----:B------:R-:W-:-:S09]  /*9cf0*/  WARPGROUP.ARRIVE ;  /* 0x00000000000079c5 */ /* 0x000fd20000000000 */
[----:B------:R-:W-:Y:S01]  /*9d00*/  HGMMA.64x96x16.F32 R24, gdesc[UR4], R24, gsb0 ;  /* 0x01600000041879f0 */ /* 0x000fe20008000818 */
[----:B--2---:R-:W-:Y:S01]  /*9d10*/  VIADD R14, R14, 0x6 ;  /* 0x000000060e0e7836 */ /* 0x004fe20000000000 */
[----:B------:R-:W-:Y:S02]  /*9d20*/  R2UR UR6, R2 ;  /* 0x00000000020672ca */ /* 0x000fe400000e0000 */
[----:B------:R-:W-:Y:S02]  /*9d30*/  R2UR UR7, R3 ;  /* 0x00000000030772ca */ /* 0x000fe400000e0000 */
[----:B------:R-:W-:Y:S02]  /*9d40*/  R2UR UR4, R14 ;  /* 0x000000000e0472ca */ /* 0x000fe400000e0000 */
[----:B------:R-:W-:Y:S01]  /*9d50*/  R2UR UR5, R15 ;  /* 0x000000000f0572ca */ /* 0x000fe200000e0000 */
[----:B------:R-:W-:Y:S02]  /*9d60*/  WARPGROUP.DEPBAR.LE gsb0, 0x0 ;  /* 0x00008000000079c5 */ /* 0x000fe40000010000 */
[----:B------:R-:W-:-:S10]  /*9d70*/  WARPGROUP.ARRIVE ;  /* 0x00000000000079c5 */ /* 0x000fd40000000000 */
[----:B------:R-:W-:Y:S01]  /*9d80*/  HGMMA.64x96x16.F32 R24, gdesc[UR4], R24, gsb0 ;  /* 0x01600000041879f0 */ /* 0x000fe20008000818 */
[----:B------:R-:W-:Y:S01]  /*9d90*/  BSSY B0, `(.L_x_11243) ;  /* 0x0000006000007945 */ /* 0x000fe20003800000 */
[----:B---3--:R-:W-:-:S04]  /*9da0*/  LOP3.LUT R5, R5, 0x1, RZ, 0xfc, !PT ;  /* 0x0000000105057812 */ /* 0x008fc800078efcff */
[----:B------:R-:W-:Y:S01]  /*9db0*/  ISETP.NE.AND P0, PT, R5, 0x3, PT ;  /* 0x000000030500780c */ /* 0x000fe20003f05270 */
[----:B------:R-:W-:-:S12]  /*9dc0*/  WARPGROUP.DEPBAR.LE gsb0, 0x0 ;  /* 0x00008000000079c5 */ /* 0x000fd80000010000 */
[----:B0-----:R-:W-:Y:S05]  /*9dd0*/  @!P0 BRA `(.L_x_11244) ;  /* 0x0000000000048947 */ /* 0x001fea0003800000 */
[----:B------:R-:W-:Y:S01]  /*9de0*/  BPT.TRAP 0x1 ;  /* 0x000000040000795c */ /* 0x000fe20000300000 */
.L_x_11244:
[----:B------:R-:W-:Y:S05]  /*9df0*/  BSYNC B0 ;  /* 0x0000000000007941 */ /* 0x000fea0003800000 */
.L_x_11243:
[----:B------:R-:W2:Y:S01]  /*9e00*/  LD.E.64 R2, desc[UR36][R22.64+0x40] ;  /* 0x0000402416027980 */ /* 0x000ea2000c101b00 */
[----:B-----5:R-:W-:Y:S02]  /*9e10*/  SHF.L.U32 R21, R21, 0x1f, RZ ;  /* 0x0000001f15157819 */ /* 0x020fe400000006ff */
[----:B--2---:R-:W-:-:S05]  /*9e20*/  MOV R3, R2 ;  /* 0x0000000200037202 */ /* 0x004fca0000000f00 */
[----:B------:R-:W-:-:S04]  /*9e30*/  IMAD R2, R20, 0x8, R3 ;  /* 0x0000000814027824 */ /* 0x000fc800078e0203 */
[----:B------:R0:W1:Y:S01]  /*9e40*/  SYNCS.PHASECHK.TRANS64.TRYWAIT P0, [R2+URZ], R21 ;  /* 0x00000015020075a7 */ /* 0x000062000800017f */
[----:B------:R-:W2:Y:S01]  /*9e50*/  LD.E R3, desc[UR36][R22.64+0x28] ;  /* 0x0000282416037980 */ /* 0x000ea2000c101900 */
[----:B------:R-:W-:Y:S01]  /*9e60*/  BSSY B0, `(.L_x_11245) ;  /* 0x0000005000007945 */ /* 0x000fe20003800000 */
[----:B--2---:R-:W-:-:S04]  /*9e70*/  LOP3.LUT R3, R3, 0x1, RZ, 0xfc, !PT ;  /* 0x0000000103037812 */ /* 0x004fc800078efcff */
[----:B------:R-:W-:-:S13]  /*9e80*/  ISETP.NE.AND P1, PT, R3, 0x3, PT ;  /* 0x000000030300780c */ /* 0x000fda0003f25270 */
[----:B01----:R-:W-:Y:S05]  /*9e90*/  @!P1 BRA `(.L_x_11246) ;  /* 0x0000000000049947 */ /* 0x003fea0003800000 */
[----:B------:R-:W-:Y:S01]  /*9ea0*/  BPT.TRAP 0x1 ;  /* 0x000000040000795c */ /* 0x000fe20000300000 */
.L_x_11246:
[----:B------:R-:W-:Y:S05]  /*9eb0*/  BSYNC B0 ;  /* 0x0000000000007941 */ /* 0x000fea0003800000 */
.L_x_11245:
[----:B------:R-:W-:Y:S04]  /*9ec0*/  BSSY B0, `(.L_x_11247) ;  /* 0x0000007000007945 */ /* 0x000fe80003800000 */
[----:B------:R-:W-:Y:S05]  /*9ed0*/  @P0 BRA `(.L_x_11248) ;  /* 0x0000000000140947 */ /* 0x000fea0003800000 */
[----:B------:R-:W2:Y:S02]  /*9ee0*/  LD.E.64 R2, desc[UR36][R22.64+0x40] ;  /* 0x0000402416027980 */ /* 0x000ea4000c101b00 */
[----:B--2---:R-:W-:-:S05]  /*9ef0*/  MOV R3, R2 ;  /* 0x0000000200037202 */ /* 0x004fca0000000f00 */
[----:B------:R-:W-:-:S04]  /*9f00*/  IMAD R20, R20, 0x8, R3 ;  /* 0x0000000814147824 */ /* 0x000fc800078e0203 */
[----:B------:R-:W0:Y:S02]  /*9f10*/  SYNCS.PHASECHK.TRANS64.TRYWAIT P0, [R20+URZ], R21 ;  /* 0x00000015140075a7 */ /* 0x000e24000800017f */
[----:B0-----:R-:W-:Y:S05]  /*9f20*/  @!P0 BRA `(.L_x_11249) ;  /* 0x000001c800e08947 */ /* 0x001fea0003800000 */
.L_x_11248:
[----:B------:R-:W-:Y:S05]  /*9f30*/  BSYNC B0 ;  /* 0x0000000000007941 */ /* 0x000fea0003800000 */
.L_x_11247:
[----:B------:R-:W2:Y:S04]  /*9f40*/  LDL R19, [R1+0x1f0] ;  /* 0x0001f00001137983 */ /* 0x000ea80000100800 */
[----:B------:R-:W2:Y:S04]  /*9f50*/  LDL.64 R2, [R1+0xf8] ;  /* 0x0000f80001027983 */ /* 0x000ea80000100a00 */
[----:B------:R-:W3:Y:S04]  /*9f60*/  LDL R5, [R1+0x70] ;  /* 0x0000700001057983 */ /* 0x000ee80000100800 */
[----:B------:R-:W4:Y:S04]  /*9f70*/  LDL.64 R6, [R1+0xf0] ;  /* 0x0000f00001067983 */ /* 0x000f280000100a00 */
[----:B------:R-:W4:Y:S04]  /*9f80*/  LDL.64 R8, [R1+0xf0] ;  /* 0x0000f00001087983 */ /* 0x000f280000100a00 */
[----:B------:R-:W4:Y:S04]  /*9f90*/  LDL.64 R12, [R1+0xf0] ;  /* 0x0000f000010c7983 */ /* 0x000f280000100a00 */
[----:B------:R-:W4:Y:S01]  /*9fa0*/  LDL.64 R14, [R1+0xf0] ;  /* 0x0000f000010e7983 */ /* 0x000f220000100a00 */
[----:B------:R-:W-:Y:S05]  /*9fb0*/  WARPSYNC.ALL ;  /* 0x0000000000007948 */ /* 0x000fea0003800000 */
[----:B------:R-:W-:Y:S01]  /*9fc0*/  WARPGROUP.ARRIVE ;  /* 0x00000000000079c5 */ /* 0x000fe20000000000 */
[----:B0-----:R-:W4:Y:S04]  /*9fd0*/  LDL.64 R20, [R1+0xf0] ;  /* 0x0000f00001147983 */ /* 0x001f280000100a00 */
[----:B------:R-:W4:Y:S01]  /*9fe0*/  LDL R10, [R1] ;  /* 0x00000000010a7983 */ /* 0x000f220000100800 */
[----:B--2---:R-:W-:Y:S01]  /*9ff0*/  IMAD R2, R19, 0xc00, R2 ;  /* 0x00000c0013027824 */ /* 0x004fe200078e0202 */
[----:B------:R-:W-:-:S02]  /*a000*/  R2UR UR7, R3 ;  /* 0x00000000030772ca */ /* 0x000fc400000e0000 */
[----:B---3--:R-:W-:Y:S02]  /*a010*/  ISETP.NE.U32.AND P0, PT, R5, RZ, PT ;  /* 0x000000ff0500720c */ /* 0x008fe40003f05070 */
[----:B------:R-:W-:Y:S01]  /*a020*/  R2UR UR6, R2 ;  /* 0x00000000020672ca */ /* 0x000fe200000e0000 */
[----:B------:R0:W5:Y:S01]  /*a030*/  LDL R5, [R1+0x1f0] ;  /* 0x0001f00001057983 */ /* 0x0001620000100800 */
        /* <DEDUP_REMOVED lines=132> */
[----:B--2---:R-:W-:Y:S01]  /*a880*/  VIADD R8, R8, 0xc02 ;  /* 0x00000c0208087836 */ /* 0x004fe20000000000 */
[----:B------:R0:W5:Y:S01]  /*a890*/  LDL R20, [R1+0xc] ;  /* 0x00000c0001147983 */ /* 0x0001620000100800 */
[----:B------:R-:W-:Y:S02]  /*a8a0*/  WARPGROUP.DEPBAR.LE gsb0, 0x0 ;  /* 0x00008000000079c5 */ /* 0x000fe40000010000 */
[----:B------:R-:W-:-:S08]  /*a8b0*/  WARPGROUP.ARRIVE ;  /* 0x00000000000079c5 */ /* 0x000fd00000000000 */
[----:B------:R-:W-:Y:S01]  /*a8c0*/  HGMMA.64x96x16.F32 R24, gdesc[UR4], R24, gsb0 ;  /* 0x01600000041879f0 */ /* 0x000fe20008000818 */
[----:B------:R-:W-:Y:S02]  /*a8d0*/  VIADD R6, R2, 0x902 ;  /* 0x0000090202067836 */ /* 0x000fe40000000000 */
[----:B------:R-:W-:Y:S01]  /*a8e0*/  IMAD.MOV.U32 R7, RZ, RZ, R3 ;  /* 0x000000ffff077224 */ /* 0x000fe200078e0003 */
[----:B------:R-:W-:Y:S02]  /*a8f0*/  R2UR UR4, R8 ;  /* 0x00000000080472ca */ /* 0x000fe400000e0000 */
[----:B------:R-:W-:Y:S02]  /*a900*/  R2UR UR6, R6 ;  /* 0x00000000060672ca */ /* 0x000fe400000e0000 */
[----:B------:R-:W-:Y:S02]  /*a910*/  R2UR UR7, R7 ;  /* 0x00000000070772ca */ /* 0x000fe400000e0000 */
[----:B------:R-:W-:Y:S01]  /*a920*/  R2UR UR5, R9 ;  /* 0x00000000090572ca */ /* 0x000fe200000e0000 */
[----:B---3--:R-:W-:-:S02]  /*a930*/  VIADD R12, R12, 0xc04 ;  /* 0x00000c040c0c7836 */ /* 0x008fc40000000000 */
[----:B------:R-:W-:Y:S01]  /*a940*/  VIADD R6, R2, 0x904 ;  /* 0x0000090402067836 */ /* 0x000fe20000000000 */
[----:B------:R-:W-:Y:S02]  /*a950*/  WARPGROUP.DEPBAR.LE gsb0, 0x0 ;  /* 0x00008000000079c5 */ /* 0x000fe40000010000 */
        /* <DEDUP_REMOVED lines=8> */
[----:B----4-:R-:W-:Y:S01]  /*a9e0*/  VIADD R14, R14, 0xc06 ;  /* 0x00000c060e0e7836 */ /* 0x010fe20000000000 */
        /* <DEDUP_REMOVED lines=33> */
.L_x_11251:
[----:B------:R-:W-:Y:S05]  /*ac00*/  BSYNC B0 ;  /* 0x0000000000007941 */ /* 0x000fea0003800000 */
.L_x_11250:
[----:B------:R-:W2:Y:S02]  /*ac10*/  LDL.64 R2, [R1+0x20] ;  /* 0x0000200001027983 */ /* 0x000ea40000100a00 */
[----:B--2---:R-:W-:-:S05]  /*ac20*/  MOV R2, R2 ;  /* 0x0000000200027202 */ /* 0x004fca0000000f00 */
[----:B-----5:R-:W-:-:S05]  /*ac30*/  IMAD R5, R5, 0x8, R2 ;  /* 0x0000000805057824 */ /* 0x020fca00078e0202 */
[----:B------:R-:W-:-:S04]  /*ac40*/  PRMT R5, R20, 0x654, R5 ;  /* 0x0000065414057816 */ /* 0x000fc80000000005 */
[----:B------:R0:W-:Y:S01]  /*ac50*/  SYNCS.ARRIVE.TRANS64.RED.A1T0 RZ, [R5+URZ], RZ ;  /* 0x000000ff05ff79a7 */ /* 0x0001e2000810043f */
[----:B------:R-:W2:Y:S02]  /*ac60*/  LD.E.64 R2, desc[UR36][R22.64+0x410] ;  /* 0x0004102416027980 */ /* 0x000ea4000c101b00 */
[----:B--2---:R-:W-:-:S04]  /*ac70*/  FMNMX.FTZ R6, R24, R2, !PT ;  /* 0x0000000218067209 */ /* 0x004fc80007810000 */
[----:B0-----:R-:W-:-:S04]  /*ac80*/  FMNMX.FTZ R5, R25, R6, !PT ;  /* 0x0000000619057209 */ /* 0x001fc80007810000 */
        /* <DEDUP_REMOVED lines=32> */
[----:B------:R-:W-:-:S03]  /*ae90*/  FMNMX.FTZ R6, R46, R5, !PT ;  /* 0x000000052e067209 */ /* 0x000fc60007810000 */
[----:B------:R-:W0:Y:S01]  /*aea0*/  SHFL.BFLY PT, R8, R9, 0x2, 0x1f ;  /* 0x0c401f0009087f89 */ /* 0x000e2200000e0000 */
[----:B------:R-:W-:-:S03]  /*aeb0*/  FMNMX.FTZ R5, R47, R6, !PT ;  /* 0x000000062f057209 */ /* 0x000fc60007810000 */
[----:B------:R-:W-:Y:S01]  /*aec0*/  ST.E desc[UR36][R22.64+0x410], R9 ;  /* 0x0004100916007985 */ /* 0x000fe2000c101924 */
[----:B------:R-:W-:-:S04]  /*aed0*/  FMNMX.FTZ R6, R50, R5, !PT ;  /* 0x0000000532067209 */ /* 0x000fc80007810000 */
[----:B------:R-:W-:-:S04]  /*aee0*/  FMNMX.FTZ R5, R51, R6, !PT ;  /* 0x0000000633057209 */ /* 0x000fc80007810000 */
[----:B------:R-:W-:-:S04]  /*aef0*/  FMNMX.FTZ R6, R54, R5, !PT ;  /* 0x0000000536067209 */ /* 0x000fc80007810000 */
[----:B------:R-:W-:-:S04]  /*af00*/  FMNMX.FTZ R5, R55, R6, !PT ;  /* 0x0000000637057209 */ /* 0x000fc80007810000 */
        /* <DEDUP_REMOVED lines=8> */
[----:B------:R-:W-:Y:S02]  /*af90*/  IADD3 R6, P0, R16, 0x410, RZ ;  /* 0x0000041010067810 */ /* 0x000fe40007f1e0ff */
[----:B------:R-:W-:Y:S02]  /*afa0*/  FMNMX.FTZ R8, R70, R5, !PT ;  /* 0x0000000546087209 */ /* 0x000fe40007810000 */
[----:B------:R-:W-:Y:S01]  /*afb0*/  LOP3.LUT R6, R6, 0x4, RZ, 0xfc, !PT ;  /* 0x0000000406067812 */ /* 0x000fe200078efcff */
[----:B------:R-:W-:Y:S01]  /*afc0*/  IMAD.X R7, RZ, RZ, R17, P0 ;  /* 0x000000ffff077224 */ /* 0x000fe200000e0611 */
[----:B------:R-:W-:Y:S02]  /*afd0*/  FMNMX.FTZ R5, R71, R8, !PT ;  /* 0x0000000847057209 */ /* 0x000fe40007810000 */
[----:B0-----:R-:W-:-:S03]  /*afe0*/  FMNMX.FTZ R13, R10, R13, !PT ;  /* 0x0000000d0a0d7209 */ /* 0x001fc60007810000 */
[----:B------:R-:W-:Y:S04]  /*aff0*/  ST.E desc[UR36][R6.64], R5 ;  /* 0x0000000506007985 */ /* 0x000fe8000c101924 */
[----:B------:R-:W-:Y:S04]  /*b000*/  ST.E desc[UR36][R22.64+0x410], R13 ;  /* 0x0004100d16007985 */ /* 0x000fe8000c101924 */
[----:B------:R-:W2:Y:S04]  /*b010*/  LD.E R8, desc[UR36][R6.64] ;  /* 0x0000002406087980 */ /* 0x000ea8000c101900 */
[----:B--2---:R-:W0:Y:S02]  /*b020*/  SHFL.BFLY PT, R15, R8, 0x2, 0x1f ;  /* 0x0c401f00080f7f89 */ /* 0x004e2400000e0000 */
[----:B0-----:R-:W-:-:S05]  /*b030*/  FMNMX.FTZ R15, R8, R15, !PT ;  /* 0x0000000f080f7209 */ /* 0x001fca0007810000 */
[----:B------:R-:W0:Y:S02]  /*b040*/  SHFL.BFLY PT, R10, R15, 0x1, 0x1f ;  /* 0x0c201f000f0a7f89 */ /* 0x000e2400000e0000 */
[----:B0-----:R-:W-:-:S05]  /*b050*/  FMNMX.FTZ R76, R15, R10, !PT ;  /* 0x0000000a0f4c7209 */ /* 0x001fca0007810000 */
[----:B------:R0:W-:Y:S04]  /*b060*/  ST.E desc[UR36][R6.64], R76 ;  /* 0x0000004c06007985 */ /* 0x0001e8000c101924 */
[----:B------:R-:W2:Y:S04]  /*b070*/  LD.E R77, desc[UR36][R22.64+0x430] ;  /* 0x00043024164d7980 */ /* 0x000ea8000c101900 */
[----:B------:R-:W3:Y:S04]  /*b080*/  LD.E R10, desc[UR36][R22.64+0x410] ;  /* 0x00041024160a7980 */ /* 0x000ee8000c101900 */
[----:B------:R-:W4:Y:S04]  /*b090*/  LD.E R75, desc[UR36][R22.64+0x420] ;  /* 0x00042024164b7980 */ /* 0x000f28000c101900 */
[----:B------:R-:W4:Y:S01]  /*b0a0*/  LD.E R73, desc[UR36][R22.64+0x424] ;  /* 0x0004242416497980 */ /* 0x000f22000c101900 */
[----:B------:R-:W-:-:S03]  /*b0b0*/  FADD.FTZ R12, R3, -R76 ;  /* 0x8000004c030c7221 */ /* 0x000fc60000010000 */
        /* <DEDUP_REMOVED lines=61> */
[----:B--2---:R-:W-:Y:S01]  /*b490*/  FMUL.FTZ R166, R76, R77 ;  /* 0x0000004d4ca67220 */ /* 0x004fe20000410000 */
[----:B------:R-:W-:-:S02]  /*b4a0*/  FMUL.FTZ R12, R77, R12 ;  /* 0x0000000c4d0c7220 */ /* 0x000fc40000410000 */
[----:B0-----:R-:W2:Y:S01]  /*b4b0*/  LD.E R76, desc[UR36][R22.64+0x270] ;  /* 0x00027024164c7980 */ /* 0x001ea2000c101900 */
[----:B---3--:R-:W-:Y:S01]  /*b4c0*/  FADD.FTZ R8, R2, -R10 ;  /* 0x8000000a02087221 */ /* 0x008fe20000010000 */
[-C--:B------:R-:W-:Y:S01]  /*b4d0*/  FMUL.FTZ R72, R10, R77.reuse ;  /* 0x0000004d0a487220 */ /* 0x080fe20000410000 */
[-CC-:B------:R-:W-:Y:S01]  /*b4e0*/  FFMA.FTZ R153, R26, R77.reuse, -R166.reuse ;  /* 0x0000004d1a997223 */ /* 0x180fe200000108a6 */
[-C--:B------:R-:W-:Y:S01]  /*b4f0*/  FFMA.FTZ R176, R27, R77.reuse, -R166 ;  /* 0x0000004d1bb07223 */ /* 0x080fe200000108a6 */
[-C--:B------:R-:W-:Y:S01]  /*b500*/  FMUL.FTZ R3, R8, R77.reuse ;  /* 0x0000004d08037220 */ /* 0x080fe20000410000 */
[-CC-:B------:R-:W-:Y:S01]  /*b510*/  FFMA.FTZ R152, R24, R77.reuse, -R72.reuse ;  /* 0x0000004d18987223 */ /* 0x180fe20000010848 */
[-CC-:B------:R-:W-:Y:S01]  /*b520*/  FFMA.FTZ R19, R25, R77.reuse, -R72.reuse ;  /* 0x0000004d19137223 */ /* 0x180fe20000010848 */
[-CC-:B------:R-:W-:Y:S01]  /*b530*/  FFMA.FTZ R154, R28, R77.reuse, -R72.reuse ;  /* 0x0000004d1c9a7223 */ /* 0x180fe20000010848 */
[----:B------:R0:W-:Y:S01]  /*b540*/  MUFU.EX2 R2, R12 ;  /* 0x0000000c00027308 */ /* 0x0001e20000000800 */
        /* <DEDUP_REMOVED lines=9> */
[-CC-:B------:R-:W-:Y:S01]  /*b5e0*/  FFMA.FTZ R162, R57, R77.reuse, -R72.reuse ;  /* 0x0000004d39a27223 */ /* 0x180fe20000010848 */
[-C--:B------:R-:W-:Y:S01]  /*b5f0*/  FFMA.FTZ R156, R37, R77.reuse, -R72 ;  /* 0x0000004d259c7223 */ /* 0x080fe20000010848 */
[-C--:B------:R-:W-:Y:S01]  /*b600*/  FFMA.FTZ R178, R38, R77.reuse, -R166 ;  /* 0x0000004d26b27223 */ /* 0x080fe200000108a6 */
[-C--:B0-----:R-:W-:Y:S01]  /*b610*/  FFMA.FTZ R12, R40, R77.reuse, -R72 ;  /* 0x0000004d280c7223 */ /* 0x081fe20000010848 */
[-C--:B------:R-:W-:Y:S01]  /*b620*/  FFMA.FTZ R186, R39, R77.reuse, -R166 ;  /* 0x0000004d27ba7223 */ /* 0x080fe200000108a6 */
[-C--:B------:R-:W-:Y:S01]  /*b630*/  FFMA.FTZ R157, R41, R77.reuse, -R72 ;  /* 0x0000004d299d7223 */ /* 0x080fe20000010848 */
[----:B------:R-:W4:Y:S01]  /*b640*/  MUFU.EX2 R152, R152 ;  /* 0x0000009800987308 */ /* 0x000f220000000800 */
        /* <DEDUP_REMOVED lines=15> */
[----:B------:R-:W1:Y:S01]  /*b740*/  MUFU.EX2 R153, R153 ;  /* 0x0000009900997308 */ /* 0x000e620000000800 */
[-C--:B------:R-:W-:Y:S01]  /*b750*/  FFMA.FTZ R179, R54, R77.reuse, -R166 ;  /* 0x0000004d36b37223 */ /* 0x080fe200000108a6 */
[-C--:B------:R-:W-:Y:S01]  /*b760*/  FFMA.FTZ R7, R56, R77.reuse, -R72 ;  /* 0x0000004d38077223 */ /* 0x080fe20000010848 */
[-CC-:B------:R-:W-:Y:S01]  /*b770*/  FFMA.FTZ R180, R55, R77.reuse, -R166.reuse ;  /* 0x0000004d37b47223 */ /* 0x180fe200000108a6 */
[-C--:B------:R-:W-:Y:S01]  /*b780*/  FFMA.FTZ R174, R58, R77.reuse, -R166 ;  /* 0x0000004d3aae7223 */ /* 0x080fe200000108a6 */
[-C--:B------:R-:W-:Y:S01]  /*b790*/  FFMA.FTZ R8, R60, R77.reuse, -R72 ;  /* 0x0000004d3c087223 */ /* 0x080fe20000010848 */
[-C--:B------:R-:W-:Y:S01]  /*b7a0*/  FFMA.FTZ R171, R62, R77.reuse, -R166 ;  /* 0x0000004d3eab7223 */ /* 0x080fe200000108a6 */
[-C--:B------:R-:W-:Y:S01]  /*b7b0*/  FFMA.FTZ R5, R64, R77.reuse, -R72 ;  /* 0x0000004d40057223 */ /* 0x080fe20000010848 */
[----:B------:R-:W3:Y:S01]  /*b7c0*/  MUFU.EX2 R154, R154 ;  /* 0x0000009a009a7308 */ /* 0x000ee20000000800 */
[-C--:B------:R-:W-:Y:S01]  /*b7d0*/  FFMA.FTZ R172, R63, R77.reuse, -R166 ;  /* 0x0000004d3fac7223 */ /* 0x080fe200000108a6 */
[-C--:B------:R-:W-:Y:S01]  /*b7e0*/  FFMA.FTZ R164, R65, R77.reuse, -R72 ;  /* 0x0000004d41a47223 */ /* 0x080fe20000010848 */
[----:B------:R-:W-:Y:S01]  /*b7f0*/  FFMA.FTZ R168, R66, R77, -R166 ;  /* 0x0000004d42a87223 */ /* 0x000fe200000108a6 */
[----:B------:R-:W2:Y:S04]  /*b800*/  LD.E R25, desc[UR36][R22.64+0x3fc] ;  /* 0x0003fc2416197980 */ /* 0x000ea8000c101900 */
[----:B------:R-:W3:Y:S01]  /*b810*/  MUFU.EX2 R176, R176 ;  /* 0x000000b000b07308 */ /* 0x000ee20000000800 */
[----:B----4-:R-:W-:Y:S01]  /*b820*/  FFMA.FTZ R192, R3, R75, R152 ;  /* 0x0000004b03c07223 */ /* 0x010fe20000010098 */
[----:B------:R-:W4:Y:S04]  /*b830*/  LD.E R28, desc[UR36][R22.64+0x210] ;  /* 0x00021024161c7980 */ /* 0x000f28000c101900 */
[----:B------:R-:W4:Y:S02]  /*b840*/  LD.E R32, desc[UR36][R22.64+0x200] ;  /* 0x0002002416207980 */ /* 0x000f24000c101900 */
[----:B------:R-:W3:Y:S01]  /*b850*/  MUFU.EX2 R20, R20 ;  /* 0x0000001400147308 */ /* 0x000ee20000000800 */
[-C--:B------:R-:W-:Y:S01]  /*b860*/  FFMA.FTZ R6, R68, R77.reuse, -R72 ;  /* 0x0000004d44067223 */ /* 0x080fe20000010848 */
[-C--:B------:R-:W-:Y:S01]  /*b870*/  FFMA.FTZ R169, R67, R77.reuse, -R166 ;  /* 0x0000004d43a97223 */ /* 0x080fe200000108a6 */
[-C--:B------:R-:W-:Y:S01]  /*b880*/  FFMA.FTZ R165, R69, R77.reuse, -R72 ;  /* 0x0000004d45a57223 */ /* 0x080fe20000010848 */
[----:B------:R-:W-:Y:S01]  /*b890*/  FFMA.FTZ R167, R70, R77, -R166 ;  /* 0x0000004d46a77223 */ /* 0x000fe200000108a6 */
[----:B------:R-:W4:Y:S03]  /*b8a0*/  LD.E R26, desc[UR36][R22.64+0x280] ;  /* 0x00028024161a7980 */ /* 0x000f26000c101900 */
[----:B------:R-:W3:Y:S01]  /*b8b0*/  MUFU.EX2 R155, R155 ;  /* 0x0000009b009b7308 */ /* 0x000ee20000000800 */
[----:B0-----:R-:W-:Y:S01]  /*b8c0*/  FADD.FTZ R57, R19, R192 ;  /* 0x000000c013397221 */ /* 0x001fe20000010000 */
[----:B-1----:R-:W-:Y:S01]  /*b8d0*/  FFMA.FTZ R73, R2, R73, R153 ;  /* 0x0000004902497223 */ /* 0x002fe20000010099 */
[----:B------:R-:W4:Y:S04]  /*b8e0*/  LD.E R36, desc[UR36][R22.64+0x204] ;  /* 0x0002042416247980 */ /* 0x000f28000c101900 */
[----:B------:R-:W4:Y:S01]  /*b8f0*/  LD.E R34, desc[UR36][R22.64+0x320] ;  /* 0x0003202416227980 */ /* 0x000f22000c101900 */
[----:B------:R-:W0:Y:S03]  /*b900*/  MUFU.EX2 R14, R14 ;  /* 0x0000000e000e7308 */ /* 0x000e260000000800 */
[----:B------:R-:W4:Y:S04]  /*b910*/  LD.E R24, desc[UR36][R22.64+0x3f4] ;  /* 0x0003f42416187980 */ /* 0x000f28000c101900 */
[----:B------:R-:W4:Y:S01]  /*b920*/  LD.E R30, desc[UR36][R22.64+0x2c0] ;  /* 0x0002c024161e7980 */ /* 0x000f22000c101900 */
[----:B------:R-:W1:Y:S01]  /*b930*/  MUFU.EX2 R177, R177 ;  /* 0x000000b100b17308 */ /* 0x000e620000000800 */
[----:B---3--:R-:W-:Y:S01]  /*b940*/  FADD.FTZ R57, R154, R57 ;  /* 0x000000399a397221 */ /* 0x008fe20000010000 */
[----:B------:R-:W-:Y:S01]  /*b950*/  FADD.FTZ R192, R176, R73 ;  /* 0x00000049b0c07221 */ /* 0x000fe20000010000 */
[----:B------:R-:W3:Y:S04]  /*b960*/  LD.E R44, desc[UR36][R22.64+0x214] ;  /* 0x00021424162c7980 */ /* 0x000ee8000c101900 */
[----:B------:R-:W3:Y:S01]  /*b970*/  LD.E R33, desc[UR36][R22.64+0x228] ;  /* 0x0002282416217980 */ /* 0x000ee2000c101900 */
[----:B------:R-:W1:Y:S03]  /*b980*/  MUFU.EX2 R21, R21 ;  /* 0x0000001500157308 */ /* 0x000e660000000800 */
[----:B------:R-:W3:Y:S04]  /*b990*/  LD.E R31, desc[UR36][R22.64+0x248] ;  /* 0x00024824161f7980 */ /* 0x000ee8000c101900 */
[----:B------:R-:W3:Y:S01]  /*b9a0*/  LD.E R27, desc[UR36][R22.64+0x24c] ;  /* 0x00024c24161b7980 */ /* 0x000ee2000c101900 */
[----:B------:R-:W1:Y:S01]  /*b9b0*/  MUFU.EX2 R170, R170 ;  /* 0x000000aa00aa7308 */ /* 0x000e620000000800 */
[----:B------:R-:W-:Y:S01]  /*b9c0*/  FADD.FTZ R57, R20, R57 ;  /* 0x0000003914397221 */ /* 0x000fe20000010000 */
[----:B------:R-:W-:Y:S01]  /*b9d0*/  FADD.FTZ R192, R155, R192 ;  /* 0x000000c09bc07221 */ /* 0x000fe20000010000 */
[----:B------:R-:W3:Y:S04]  /*b9e0*/  LD.E R40, desc[UR36][R22.64+0x220] ;  /* 0x0002202416287980 */ /* 0x000ee8000c101900 */
[----:B------:R-:W3:Y:S01]  /*b9f0*/  LD.E R38, desc[UR36][R22.64+0x3f0] ;  /* 0x0003f02416267980 */ /* 0x000ee2000c101900 */
[----:B------:R-:W1:Y:S03]  /*ba00*/  MUFU.EX2 R15, R15 ;  /* 0x0000000f000f7308 */ /* 0x000e660000000800 */
[----:B------:R-:W3:Y:S04]  /*ba10*/  LD.E R35, desc[UR36][R22.64+0x23c] ;  /* 0x00023c2416237980 */ /* 0x000ee8000c101900 */
[----:B------:R-:W3:Y:S01]  /*ba20*/  LD.E R37, desc[UR36][R22.64+0x238] ;  /* 0x0002382416257980 */ /* 0x000ee2000c101900 */
[----:B------:R-:W1:Y:S01]  /*ba30*/  MUFU.EX2 R173, R173 ;  /* 0x000000ad00ad7308 */ /* 0x000e620000000800 */
[----:B0-----:R-:W-:Y:S01]  /*ba40*/  FADD.FTZ R220, R14, R57 ;  /* 0x000000390edc7221 */ /* 0x001fe20000010000 */
[----:B-1----:R-:W-:Y:S01]  /*ba50*/  FADD.FTZ R57, R177, R192 ;  /* 0x000000c0b1397221 */ /* 0x002fe20000010000 */
[----:B------:R-:W3:Y:S04]  /*ba60*/  LD.E R48, desc[UR36][R22.64+0x224] ;  /* 0x0002242416307980 */ /* 0x000ee8000c101900 */
[----:B------:R-:W3:Y:S01]  /*ba70*/  LD.E R39, desc[UR36][R22.64+0x22c] ;  /* 0x00022c2416277980 */ /* 0x000ee2000c101900 */
[----:B------:R-:W0:Y:S03]  /*ba80*/  MUFU.EX2 R156, R156 ;  /* 0x0000009c009c7308 */ /* 0x000e260000000800 */
[----:B------:R-:W3:Y:S05]  /*ba90*/  LD.E R29, desc[UR36][R22.64+0x258] ;  /* 0x00025824161d7980 */ /* 0x000eea000c101900 */
[----:B------:R-:W1:Y:S01]  /*baa0*/  MUFU.EX2 R178, R178 ;  /* 0x000000b200b27308 */ /* 0x000e620000000800 */
[----:B------:R-:W-:Y:S01]  /*bab0*/  FADD.FTZ R220, R21, R220 ;  /* 0x000000dc15dc7221 */ /* 0x000fe20000010000 */
[----:B------:R-:W-:Y:S01]  /*bac0*/  FADD.FTZ R192, R170, R57 ;  /* 0x00000039aac07221 */ /* 0x000fe20000010000 */
[----:B------:R-:W3:Y:S04]  /*bad0*/  LD.E R52, desc[UR36][R22.64+0x240] ;  /* 0x0002402416347980 */ /* 0x000ee8000c101900 */
[----:B------:R-:W3:Y:S01]  /*bae0*/  LD.E R42, desc[UR36][R22.64+0x3e4] ;  /* 0x0003e424162a7980 */ /* 0x000ee2000c101900 */
[----:B------:R-:W1:Y:S08]  /*baf0*/  MUFU.EX2 R12, R12 ;  /* 0x0000000c000c7308 */ /* 0x000e700000000800 */
[----:B------:R-:W1:Y:S01]  /*bb00*/  MUFU.EX2 R186, R186 ;  /* 0x000000ba00ba7308 */ /* 0x000e620000000800 */
[----:B------:R-:W-:Y:S01]  /*bb10*/  FADD.FTZ R59, R15, R220 ;  /* 0x000000dc0f3b7221 */ /* 0x000fe20000010000 */
[----:B------:R-:W-:Y:S01]  /*bb20*/  FADD.FTZ R57, R173, R192 ;  /* 0x000000c0ad397221 */ /* 0x000fe20000010000 */
[----:B------:R-:W3:Y:S04]  /*bb30*/  LD.E R72, desc[UR36][R22.64+0x244] ;  /* 0x0002442416487980 */ /* 0x000ee8000c101900 */
[----:B------:R-:W3:Y:S01]  /*bb40*/  LD.E R43, desc[UR36][R22.64+0x218] ;  /* 0x00021824162b7980 */ /* 0x000ee2000c101900 */
[----:B------:R-:W1:Y:S03]  /*bb50*/  MUFU.EX2 R157, R157 ;  /* 0x0000009d009d7308 */ /* 0x000e660000000800 */
[----:B------:R-:W3:Y:S05]  /*bb60*/  LD.E R41, desc[UR36][R22.64+0x21c] ;  /* 0x00021c2416297980 */ /* 0x000eea000c101900 */
[----:B------:R-:W1:Y:S01]  /*bb70*/  MUFU.EX2 R187, R187 ;  /* 0x000000bb00bb7308 */ /* 0x000e620000000800 */
[----:B0-----:R-:W-:Y:S01]  /*bb80*/  FADD.FTZ R61, R156, R59 ;  /* 0x0000003b9c3d7221 */ /* 0x001fe20000010000 */
[----:B-1----:R-:W-:Y:S01]  /*bb90*/  FADD.FTZ R59, R178, R57 ;  /* 0x00000039b23b7221 */ /* 0x002fe20000010000 */
[----:B------:R-:W3:Y:S04]  /*bba0*/  LD.E R64, desc[UR36][R22.64+0x254] ;  /* 0x0002542416407980 */ /* 0x000ee8000c101900 */
[----:B------:R-:W3:Y:S01]  /*bbb0*/  LD.E R46, desc[UR36][R22.64+0x3c4] ;  /* 0x0003c424162e7980 */ /* 0x000ee2000c101900 */
[----:B------:R-:W0:Y:S08]  /*bbc0*/  MUFU.EX2 R13, R13 ;  /* 0x0000000d000d7308 */ /* 0x000e300000000800 */
        /* <DEDUP_REMOVED lines=36> */
[----:B------:R-:W3:Y:S05]  /*be10*/  LD.E R58, desc[UR36][R22.64+0x3d0] ;  /* 0x0003d024163a7980 */ /* 0x000eea000c101900 */
[----:B------:R-:W0:Y:S08]  /*be20*/  MUFU.EX2 R7, R7 ;  /* 0x0000000700077308 */ /* 0x000e300000000800 */
[----:B------:R-:W1:Y:S01]  /*be30*/  MUFU.EX2 R180, R180 ;  /* 0x000000b400b47308 */ /* 0x000e620000000800 */
[----:B------:R-:W-:Y:S01]  /*be40*/  FADD.FTZ R97, R10, R89 ;  /* 0x000000590a617221 */ /* 0x000fe20000010000 */
[----:B------:R-:W-:Y:S01]  /*be50*/  FADD.FTZ R192, R182, R95 ;  /* 0x0000005fb6c07221 */ /* 0x000fe20000010000 */
[----:B------:R-:W3:Y:S05]  /*be60*/  LD.E R65, desc[UR36][R22.64+0x2bc] ;  /* 0x0002bc2416417980 */ /* 0x000eea000c101900 */
[----:B------:R-:W1:Y:S08]  /*be70*/  MUFU.EX2 R162, R162 ;  /* 0x000000a200a27308 */ /* 0x000e700000000800 */
[----:B------:R-:W1:Y:S01]  /*be80*/  MUFU.EX2 R174, R174 ;  /* 0x000000ae00ae7308 */ /* 0x000e620000000800 */
[----:B------:R-:W-:Y:S01]  /*be90*/  FADD.FTZ R220, R160, R97 ;  /* 0x00000061a0dc7221 */ /* 0x000fe20000010000 */
[----:B------:R-:W-:Y:S01]  /*bea0*/  FADD.FTZ R101, R179, R192 ;  /* 0x000000c0b3657221 */ /* 0x000fe20000010000 */
[----:B------:R-:W3:Y:S05]  /*beb0*/  LD.E R63, desc[UR36][R22.64+0x2cc] ;  /* 0x0002cc24163f7980 */ /* 0x000eea000c101900 */
[----:B------:R-:W1:Y:S08]  /*bec0*/  MUFU.EX2 R8, R8 ;  /* 0x0000000800087308 */ /* 0x000e700000000800 */
[----:B------:R-:W2:Y:S01]  /*bed0*/  MUFU.EX2 R175, R175 ;  /* 0x000000af00af7308 */ /* 0x000ea20000000800 */
[----:B0-----:R-:W-:Y:S01]  /*bee0*/  FADD.FTZ R103, R7, R220 ;  /* 0x000000dc07677221 */ /* 0x001fe20000010000 */
[----:B-1----:R-:W-:-:S06]  /*bef0*/  FADD.FTZ R101, R180, R101 ;  /* 0x00000065b4657221 */ /* 0x002fcc0000010000 */
[----:B------:R-:W0:Y:S08]  /*bf00*/  MUFU.EX2 R163, R163 ;  /* 0x000000a300a37308 */ /* 0x000e300000000800 */
[----:B------:R-:W1:Y:S01]  /*bf10*/  MUFU.EX2 R171, R171 ;  /* 0x000000ab00ab7308 */ /* 0x000e620000000800 */
[----:B------:R-:W-:Y:S01]  /*bf20*/  FADD.FTZ R107, R162, R103 ;  /* 0x00000067a26b7221 */ /* 0x000fe20000010000 */
[----:B------:R-:W-:-:S06]  /*bf30*/  FADD.FTZ R192, R174, R101 ;  /* 0x00000065aec07221 */ /* 0x000fcc0000010000 */
[----:B------:R-:W1:Y:S08]  /*bf40*/  MUFU.EX2 R5, R5 ;  /* 0x0000000500057308 */ /* 0x000e700000000800 */
[----:B------:R-:W1:Y:S01]  /*bf50*/  MUFU.EX2 R172, R172 ;  /* 0x000000ac00ac7308 */ /* 0x000e620000000800 */
[----:B------:R-:W-:Y:S01]  /*bf60*/  FADD.FTZ R220, R8, R107 ;  /* 0x0000006b08dc7221 */ /* 0x000fe20000010000 */
[----:B--2---:R-:W-:-:S06]  /*bf70*/  FADD.FTZ R192, R175, R192 ;  /* 0x000000c0afc07221 */ /* 0x004fcc0000010000 */
[----:B------:R-:W2:Y:S01]  /*bf80*/  MUFU.EX2 R164, R164 ;  /* 0x000000a400a47308 */ /* 0x000ea20000000800 */
[----:B------:R-:W-:-:S07]  /*bf90*/  FFMA.FTZ R166, R71, R77, -R166 ;  /* 0x0000004d47a67223 */ /* 0x000fce00000108a6 */
[----:B------:R-:W2:Y:S01]  /*bfa0*/  MUFU.EX2 R168, R168 ;  /* 0x000000a800a87308 */ /* 0x000ea20000000800 */
[----:B0-----:R-:W-:Y:S01]  /*bfb0*/  FADD.FTZ R220, R163, R220 ;  /* 0x000000dca3dc7221 */ /* 0x001fe20000010000 */
[----:B-1----:R-:W-:Y:S01]  /*bfc0*/  FADD.FTZ R113, R171, R192 ;  /* 0x000000c0ab717221 */ /* 0x002fe20000010000 */
[----:B------:R-:W3:Y:S04]  /*bfd0*/  LD.E R70, desc[UR36][R22.64+0x3b4] ;  /* 0x0003b42416467980 */ /* 0x000ee8000c101900 */
[----:B------:R-:W3:Y:S01]  /*bfe0*/  LD.E R75, desc[UR36][R22.64+0x298] ;  /* 0x00029824164b7980 */ /* 0x000ee2000c101900 */
[----:B------:R-:W0:Y:S03]  /*bff0*/  MUFU.EX2 R6, R6 ;  /* 0x0000000600067308 */ /* 0x000e260000000800 */
[----:B------:R-:W3:Y:S04]  /*c000*/  LD.E R67, desc[UR36][R22.64+0x29c] ;  /* 0x00029c2416437980 */ /* 0x000ee8000c101900 */
[----:B------:R-:W3:Y:S01]  /*c010*/  LD.E R69, desc[UR36][R22.64+0x2b8] ;  /* 0x0002b82416457980 */ /* 0x000ee2000c101900 */
[----:B------:R-:W1:Y:S01]  /*c020*/  MUFU.EX2 R169, R169 ;  /* 0x000000a900a97308 */ /* 0x000e620000000800 */
[----:B------:R-:W-:Y:S01]  /*c030*/  FADD.FTZ R115, R5, R220 ;  /* 0x000000dc05737221 */ /* 0x000fe20000010000 */
[----:B------:R-:W-:Y:S01]  /*c040*/  FADD.FTZ R117, R172, R113 ;  /* 0x00000071ac757221 */ /* 0x000fe20000010000 */
[----:B------:R-:W3:Y:S04]  /*c050*/  LD.E R77, desc[UR36][R22.64+0x28c] ;  /* 0x00028c24164d7980 */ /* 0x000ee8000c101900 */
[----:B------:R-:W3:Y:S01]  /*c060*/  LD.E R73, desc[UR36][R22.64+0x2a8] ;  /* 0x0002a82416497980 */ /* 0x000ee2000c101900 */
[----:B------:R-:W4:Y:S08]  /*c070*/  MUFU.EX2 R165, R165 ;  /* 0x000000a500a57308 */ /* 0x000f300000000800 */
[----:B------:R-:W4:Y:S01]  /*c080*/  MUFU.EX2 R167, R167 ;  /* 0x000000a700a77308 */ /* 0x000f220000000800 */
[----:B--2---:R-:W-:Y:S01]  /*c090*/  FADD.FTZ R119, R164, R115 ;  /* 0x00000073a4777221 */ /* 0x004fe20000010000 */
[----:B------:R-:W-:Y:S01]  /*c0a0*/  FADD.FTZ R192, R168, R117 ;  /* 0x00000075a8c07221 */ /* 0x000fe20000010000 */
[----:B------:R-:W2:Y:S04]  /*c0b0*/  LD.E R71, desc[UR36][R22.64+0x2ac] ;  /* 0x0002ac2416477980 */ /* 0x000ea8000c101900 */
[----:B------:R-:W2:Y:S01]  /*c0c0*/  LD.E R57, desc[UR36][R22.64+0x2c8] ;  /* 0x0002c82416397980 */ /* 0x000ea2000c101900 */
[----:B------:R-:W4:Y:S01]  /*c0d0*/  MUFU.EX2 R166, R166 ;  /* 0x000000a600a67308 */ /* 0x000f220000000800 */
[----:B0-----:R-:W-:Y:S01]  /*c0e0*/  FADD.FTZ R220, R6, R119 ;  /* 0x0000007706dc7221 */ /* 0x001fe20000010000 */
[----:B-1----:R-:W-:Y:S01]  /*c0f0*/  FADD.FTZ R192, R169, R192 ;  /* 0x000000c0a9c07221 */ /* 0x002fe20000010000 */
[----:B------:R-:W2:Y:S02]  /*c100*/  LD.E R61, desc[UR36][R22.64+0x2d8] ;  /* 0x0002d824163d7980 */ /* 0x000ea4000c101900 */
[----:B----4-:R-:W-:-:S02]  /*c110*/  FADD.FTZ R135, R165, R220 ;  /* 0x000000dca5877221 */ /* 0x010fc40000010000 */
[----:B------:R-:W4:Y:S01]  /*c120*/  LD.E R59, desc[UR36][R22.64+0x2dc] ;  /* 0x0002dc24163b7980 */ /* 0x000f22000c101900 */
[----:B------:R-:W-:-:S03]  /*c130*/  FADD.FTZ R133, R167, R192 ;  /* 0x000000c0a7857221 */ /* 0x000fc60000010000 */
[----:B------:R0:W-:Y:S04]  /*c140*/  ST.E desc[UR36][R22.64+0x420], R135 ;  /* 0x0004208716007985 */ /* 0x0001e8000c101924 */
[----:B------:R-:W4:Y:S01]  /*c150*/  LD.E R83, desc[UR36][R22.64+0x2ec] ;  /* 0x0002ec2416537980 */ /* 0x000f22000c101900 */
[----:B------:R-:W-:-:S03]  /*c160*/  FADD.FTZ R189, R166, R133 ;  /* 0x00000085a6bd7221 */ /* 0x000fc60000010000 */
        /* <DEDUP_REMOVED lines=12> */
[----:B0-----:R-:W4:Y:S01]  /*c230*/  LD.E R135, desc[UR36][R22.64+0x3cc] ;  /* 0x0003cc2416877980 */ /* 0x001f22000c101900 */
[----:B------:R-:W-:Y:S01]  /*c240*/  FMUL.FTZ R192, R2, R25 ;  /* 0x0000001902c07220 */ /* 0x000fe20000410000 */
[C---:B------:R-:W-:Y:S01]  /*c250*/  FMUL.FTZ R25, R3.reuse, R32 ;  /* 0x0000002003197220 */ /* 0x040fe20000410000 */
[C---:B------:R-:W-:Y:S01]  /*c260*/  FMUL.FTZ R197, R3.reuse, R28 ;  /* 0x0000001c03c57220 */ /* 0x040fe20000410000 */
[----:B------:R0:W-:Y:S01]  /*c270*/  ST.E desc[UR36][R22.64+0x424], R189 ;  /* 0x000424bd16007985 */ /* 0x0001e2000c101924 */
[C---:B---3--:R-:W-:Y:S01]  /*c280*/  FMUL.FTZ R221, R3.reuse, R44 ;  /* 0x0000002c03dd7220 */ /* 0x048fe20000410000 */
[C---:B------:R-:W-:Y:S01]  /*c290*/  FMUL.FTZ R223, R3.reuse, R40 ;  /* 0x0000002803df7220 */ /* 0x040fe20000410000 */
[C---:B------:R-:W-:Y:S01]  /*c2a0*/  FMUL.FTZ R225, R3.reuse, R48 ;  /* 0x0000003003e17220 */ /* 0x040fe20000410000 */
[----:B------:R1:W-:Y:S01]  /*c2b0*/  ST.E desc[UR36][R22.64+0x200], R25 ;  /* 0x0002001916007985 */ /* 0x0003e2000c101924 */
[----:B0-----:R-:W-:-:S03]  /*c2c0*/  FMUL.FTZ R189, R3, R36 ;  /* 0x0000002403bd7220 */ /* 0x001fc60000410000 */
[----:B------:R0:W-:Y:S01]  /*c2d0*/  ST.E desc[UR36][R22.64+0x210], R197 ;  /* 0x000210c516007985 */ /* 0x0001e2000c101924 */
[----:B-1----:R-:W-:-:S03]  /*c2e0*/  FMUL.FTZ R25, R3, R52 ;  /* 0x0000003403197220 */ /* 0x002fc60000410000 */
[----:B------:R1:W-:Y:S04]  /*c2f0*/  ST.E desc[UR36][R22.64+0x204], R189 ;  /* 0x000204bd16007985 */ /* 0x0003e8000c101924 */
[----:B------:R3:W-:Y:S04]  /*c300*/  ST.E desc[UR36][R22.64+0x214], R221 ;  /* 0x000214dd16007985 */ /* 0x0007e8000c101924 */
[----:B------:R3:W-:Y:S01]  /*c310*/  ST.E desc[UR36][R22.64+0x220], R223 ;  /* 0x000220df16007985 */ /* 0x0007e2000c101924 */
[C---:B0-----:R-:W-:Y:S01]  /*c320*/  FMUL.FTZ R197, R3.reuse, R74 ;  /* 0x0000004a03c57220 */ /* 0x041fe20000410000 */
[C---:B-1----:R-:W-:Y:S01]  /*c330*/  FMUL.FTZ R189, R3.reuse, R72 ;  /* 0x0000004803bd7220 */ /* 0x042fe20000410000 */
[C---:B---3--:R-:W-:Y:S01]  /*c340*/  FMUL.FTZ R221, R3.reuse, R64 ;  /* 0x0000004003dd7220 */ /* 0x048fe20000410000 */
[C---:B------:R-:W-:Y:S01]  /*c350*/  FMUL.FTZ R223, R3.reuse, R68 ;  /* 0x0000004403df7220 */ /* 0x040fe20000410000 */
[----:B------:R0:W-:Y:S04]  /*c360*/  ST.E desc[UR36][R22.64+0x224], R225 ;  /* 0x000224e116007985 */ /* 0x0001e8000c101924 */
[----:B------:R1:W-:Y:S04]  /*c370*/  ST.E desc[UR36][R22.64+0x240], R25 ;  /* 0x0002401916007985 */ /* 0x0003e8000c101924 */
[----:B------:R3:W-:Y:S04]  /*c380*/  ST.E desc[UR36][R22.64+0x244], R189 ;  /* 0x000244bd16007985 */ /* 0x0007e8000c101924 */
[----:B------:R3:W-:Y:S01]  /*c390*/  ST.E desc[UR36][R22.64+0x250], R197 ;  /* 0x000250c516007985 */ /* 0x0007e2000c101924 */
[----:B0-----:R-:W-:-:S03]  /*c3a0*/  FMUL.FTZ R225, R3, R78 ;  /* 0x0000004e03e17220 */ /* 0x001fc60000410000 */
[----:B------:R0:W-:Y:S01]  /*c3b0*/  ST.E desc[UR36][R22.64+0x254], R221 ;  /* 0x000254dd16007985 */ /* 0x0001e2000c101924 */
[----:B-1----:R-:W-:-:S03]  /*c3c0*/  FMUL.FTZ R25, R3, R26 ;  /* 0x0000001a03197220 */ /* 0x002fc60000410000 */
[----:B------:R1:W-:Y:S01]  /*c3d0*/  ST.E desc[UR36][R22.64+0x260], R223 ;  /* 0x000260df16007985 */ /* 0x0003e2000c101924 */
[C---:B---3--:R-:W-:Y:S01]  /*c3e0*/  FMUL.FTZ R189, R3.reuse, R82 ;  /* 0x0000005203bd7220 */ /* 0x048fe20000410000 */
[C---:B------:R-:W-:Y:S01]  /*c3f0*/  FMUL.FTZ R197, R3.reuse, R84 ;  /* 0x0000005403c57220 */ /* 0x040fe20000410000 */
[C---:B0-----:R-:W-:Y:S01]  /*c400*/  FMUL.FTZ R221, R3.reuse, R94 ;  /* 0x0000005e03dd7220 */ /* 0x041fe20000410000 */
[C---:B-1----:R-:W-:Y:S01]  /*c410*/  FMUL.FTZ R223, R3.reuse, R90 ;  /* 0x0000005a03df7220 */ /* 0x042fe20000410000 */
        /* <DEDUP_REMOVED lines=36> */
[----:B------:R0:W-:Y:S01]  /*c660*/  ST.E desc[UR36][R22.64+0x350], R225 ;  /* 0x000350e116007985 */ /* 0x0001e2000c101924 */
[C---:B------:R-:W-:Y:S01]  /*c670*/  FMUL.FTZ R24, R3.reuse, R24 ;  /* 0x0000001803187220 */ /* 0x040fe20000410000 */
[C---:B------:R-:W-:Y:S01]  /*c680*/  FMUL.FTZ R56, R3.reuse, R56 ;  /* 0x0000003803387220 */ /* 0x040fe20000410000 */
[C---:B------:R-:W-:Y:S01]  /*c690*/  FMUL.FTZ R60, R3.reuse, R60 ;  /* 0x0000003c033c7220 */ /* 0x040fe20000410000 */
        /* <DEDUP_REMOVED lines=20> */
[C---:B0-----:R-:W-:Y:S01]  /*c7e0*/  FMUL.FTZ R225, R3.reuse, R66 ;  /* 0x0000004203e17220 */ /* 0x041fe20000410000 */
[C---:B------:R-:W-:Y:S01]  /*c7f0*/  FMUL.FTZ R138, R3.reuse, R138 ;  /* 0x0000008a038a7220 */ /* 0x040fe20000410000 */
[C---:B------:R-:W-:Y:S01]  /*c800*/  FMUL.FTZ R136, R3.reuse, R136 ;  /* 0x0000008803887220 */ /* 0x040fe20000410000 */
[C---:B------:R-:W-:Y:S01]  /*c810*/  FMUL.FTZ R70, R3.reuse, R70 ;  /* 0x0000004603467220 */ /* 0x040fe20000410000 */
[C---:B-1----:R-:W-:Y:S01]  /*c820*/  FMUL.FTZ R25, R3.reuse, R62 ;  /* 0x0000003e03197220 */ /* 0x042fe20000410000 */
[C---:B---3--:R-:W-:Y:S01]  /*c830*/  FMUL.FTZ R189, R3.reuse, R46 ;  /* 0x0000002e03bd7220 */ /* 0x048fe20000410000 */
        /* <DEDUP_REMOVED lines=91> */
[----:B------:R0:W-:Y:S04]  /*cdf0*/  ST.E desc[UR36][R22.64+0x3c0], R25 ;  /* 0x0003c01916007985 */ /* 0x0001e8000c101924 */
        /* <DEDUP_REMOVED lines=16> */
[----:B------:R3:W-:Y:S04]  /*cf00*/  ST.E desc[UR36][R22.64+0x258], R29 ;  /* 0x0002581d16007985 */ /* 0x0007e8000c101924 */
        /* <DEDUP_REMOVED lines=16> */
[----:B------:R4:W-:Y:S04]  /*d010*/  ST.E desc[UR36][R22.64+0x2dc], R59 ;  /* 0x0002dc3b16007985 */ /* 0x0009e8000c101924 */
[----:B------:R-:W-:Y:S04]  /*d020*/  ST.E desc[UR36][R22.64+0x2e8], R87 ;  /* 0x0002e85716007985 */ /* 0x000fe8000c101924 */
[----:B------:R4:W-:Y:S04]  /*d030*/  ST.E desc[UR36][R22.64+0x2ec], R83 ;  /* 0x0002ec5316007985 */ /* 0x0009e8000c101924 */
[----:B------:R4:W-:Y:S04]  /*d040*/  ST.E desc[UR36][R22.64+0x2f8], R85 ;  /* 0x0002f85516007985 */ /* 0x0009e8000c101924 */
[----:B------:R-:W-:Y:S04]  /*d050*/  ST.E desc[UR36][R22.64+0x2fc], R93 ;  /* 0x0002fc5d16007985 */ /* 0x000fe8000c101924 */
[----:B------:R-:W-:Y:S04]  /*d060*/  ST.E desc[UR36][R22.64+0x308], R91 ;  /* 0x0003085b16007985 */ /* 0x000fe8000c101924 */
[----:B------:R4:W-:Y:S04]  /*d070*/  ST.E desc[UR36][R22.64+0x30c], R89 ;  /* 0x00030c5916007985 */ /* 0x0009e8000c101924 */
[----:B------:R4:W-:Y:S04]  /*d080*/  ST.E desc[UR36][R22.64+0x318], R95 ;  /* 0x0003185f16007985 */ /* 0x0009e8000c101924 */
[----:B------:R-:W-:Y:S04]  /*d090*/  ST.E desc[UR36][R22.64+0x31c], R99 ;  /* 0x00031c6316007985 */ /* 0x000fe8000c101924 */
[----:B------:R4:W-:Y:S04]  /*d0a0*/  ST.E desc[UR36][R22.64+0x328], R97 ;  /* 0x0003286116007985 */ /* 0x0009e8000c101924 */
[----:B------:R-:W-:Y:S04]  /*d0b0*/  ST.E desc[UR36][R22.64+0x32c], R105 ;  /* 0x00032c6916007985 */ /* 0x000fe8000c101924 */
[----:B------:R-:W-:Y:S04]  /*d0c0*/  ST.E desc[UR36][R22.64+0x338], R103 ;  /* 0x0003386716007985 */ /* 0x000fe8000c101924 */
[----:B------:R4:W-:Y:S04]  /*d0d0*/  ST.E desc[UR36][R22.64+0x33c], R101 ;  /* 0x00033c6516007985 */ /* 0x0009e8000c101924 */
[----:B------:R-:W-:Y:S04]  /*d0e0*/  ST.E desc[UR36][R22.64+0x348], R111 ;  /* 0x0003486f16007985 */ /* 0x000fe8000c101924 */
[----:B------:R-:W-:Y:S04]  /*d0f0*/  ST.E desc[UR36][R22.64+0x34c], R109 ;  /* 0x00034c6d16007985 */ /* 0x000fe8000c101924 */
[----:B------:R4:W-:Y:S04]  /*d100*/  ST.E desc[UR36][R22.64+0x358], R107 ;  /* 0x0003586b16007985 */ /* 0x0009e8000c101924 */
[----:B------:R4:W-:Y:S04]  /*d110*/  ST.E desc[UR36][R22.64+0x35c], R113 ;  /* 0x00035c7116007985 */ /* 0x0009e8000c101924 */
[----:B------:R4:W-:Y:S04]  /*d120*/  ST.E desc[UR36][R22.64+0x368], R115 ;  /* 0x0003687316007985 */ /* 0x0009e8000c101924 */
[----:B------:R4:W-:Y:S04]  /*d130*/  ST.E desc[UR36][R22.64+0x36c], R117 ;  /* 0x00036c7516007985 */ /* 0x0009e8000c101924 */
[----:B------:R-:W-:Y:S04]  /*d140*/  ST.E desc[UR36][R22.64+0x378], R121 ;  /* 0x0003787916007985 */ /* 0x000fe8000c101924 */
[----:B------:R4:W-:Y:S04]  /*d150*/  ST.E desc[UR36][R22.64+0x37c], R119 ;  /* 0x00037c7716007985 */ /* 0x0009e8000c101924 */
[----:B------:R-:W-:Y:S04]  /*d160*/  ST.E desc[UR36][R22.64+0x388], R131 ;  /* 0x0003888316007985 */ /* 0x000fe8000c101924 */
[----:B------:R4:W-:Y:S04]  /*d170*/  ST.E desc[UR36][R22.64+0x38c], R123 ;  /* 0x00038c7b16007985 */ /* 0x0009e8000c101924 */
[----:B------:R-:W-:Y:S04]  /*d180*/  ST.E desc[UR36][R22.64+0x398], R129 ;  /* 0x0003988116007985 */ /* 0x000fe8000c101924 */
        /* <DEDUP_REMOVED lines=11> */
[----:B------:R4:W-:Y:S01]  /*d240*/  ST.E desc[UR36][R22.64+0x3f8], R145 ;  /* 0x0003f89116007985 */ /* 0x0009e2000c101924 */
[----:B------:R2:W-:Y:S06]  /*d250*/  BAR.SYNC.DEFER_BLOCKING R209, 0x100 ;  /* 0x000400d10000751d */ /* 0x0005ec0000010000 */
[----:B0-----:R-:W4:Y:S04]  /*d260*/  LDL R25, [R1+0x1f0] ;  /* 0x0001f00001197983 */ /* 0x001f280000100800 */
[----:B-1----:R-:W4:Y:S04]  /*d270*/  LD.E R3, desc[UR36][R22.64+0x200] ;  /* 0x0002002416037980 */ /* 0x002f28000c101900 */
[----:B--2---:R-:W2:Y:S04]  /*d280*/  LD.E R27, desc[UR36][R22.64+0x204] ;  /* 0x00020424161b7980 */ /* 0x004ea8000c101900 */
        /* <DEDUP_REMOVED lines=10> */
[----:B----4-:R-:W4:Y:S04]  /*d330*/  LD.E R49, desc[UR36][R22.64+0x230] ;  /* 0x0002302416317980 */ /* 0x010f28000c101900 */
        /* <DEDUP_REMOVED lines=115> */
[----:B------:R-:W-:Y:S04]  /*da70*/  ST.E desc[UR36][R22.64+0x200], R3 ;  /* 0x0002000316007985 */ /* 0x000fe8000c101924 */
[----:B--2---:R-:W-:Y:S04]  /*da80*/  ST.E desc[UR36][R22.64+0x204], R27 ;  /* 0x0002041b16007985 */ /* 0x004fe8000c101924 */
        /* <DEDUP_REMOVED lines=126> */
[----:B0-----:R-:W4:Y:S04]  /*e270*/  LD.E.64 R2, desc[UR36][R22.64+0x88] ;  /* 0x0000882416027980 */ /* 0x001f28000c101b00 */
[----:B-1----:R-:W4:Y:S04]  /*e280*/  LDL R26, [R1+0x68] ;  /* 0x00006800011a7983 */ /* 0x002f280000100800 */
[----:B------:R-:W4:Y:S04]  /*e290*/  LD.E R24, desc[UR36][R22.64+0x200] ;  /* 0x0002002416187980 */ /* 0x000f28000c101900 */
[----:B------:R-:W4:Y:S04]  /*e2a0*/  LD.E R27, desc[UR36][R22.64+0x20c] ;  /* 0x00020c24161b7980 */ /* 0x000f28000c101900 */
[----:B--2---:R-:W2:Y:S04]  /*e2b0*/  LD.E R28, desc[UR36][R22.64+0x210] ;  /* 0x00021024161c7980 */ /* 0x004ea8000c101900 */
[----:B------:R-:W2:Y:S04]  /*e2c0*/  LD.E R29, desc[UR36][R22.64+0x214] ;  /* 0x00021424161d7980 */ /* 0x000ea8000c101900 */
[----:B---3--:R-:W2:Y:S04]  /*e2d0*/  LD.E R30, desc[UR36][R22.64+0x218] ;  /* 0x00021824161e7980 */ /* 0x008ea8000c101900 */
[----:B------:R-:W2:Y:S04]  /*e2e0*/  LD.E R31, desc[UR36][R22.64+0x21c] ;  /* 0x00021c24161f7980 */ /* 0x000ea8000c101900 */
[----:B----4-:R-:W2:Y:S04]  /*e2f0*/  LD.E R32, desc[UR36][R22.64+0x220] ;  /* 0x0002202416207980 */ /* 0x010ea8000c101900 */
        /* <DEDUP_REMOVED lines=66> */
[----:B------:R-:W-:-:S03]  /*e720*/  IMAD R2, R25, 0xc00, R2 ;  /* 0x00000c0019027824 */ /* 0x000fc600078e0202 */
[----:B------:R-:W2:Y:S01]  /*e730*/  LD.E R99, desc[UR36][R22.64+0x32c] ;  /* 0x00032c2416637980 */ /* 0x000ea2000c101900 */
[----:B------:R-:W-:-:S03]  /*e740*/  ISETP.NE.U32.AND P0, PT, R26, RZ, PT ;  /* 0x000000ff1a00720c */ /* 0x000fc60003f05070 */
        /* <DEDUP_REMOVED lines=54> */
[----:B------:R-:W-:-:S02]  /*eab0*/  R2UR UR6, R2 ;  /* 0x00000000020672ca */ /* 0x000fc400000e0000 */
[----:B------:R-:W-:Y:S02]  /*eac0*/  R2UR UR7, R3 ;  /* 0x00000000030772ca */ /* 0x000fe400000e0000 */
[----:B------:R-:W-:Y:S02]  /*ead0*/  F2FP.F16.F32.PACK_AB R152, R19, R152 ;  /* 0x000000981398723e */ /* 0x000fe400000000ff */
[----:B------:R-:W-:Y:S02]  /*eae0*/  F2FP.F16.F32.PACK_AB R153, R176, R153 ;  /* 0x00000099b099723e */ /* 0x000fe400000000ff */
[----:B------:R-:W-:Y:S02]  /*eaf0*/  F2FP.F16.F32.PACK_AB R154, R20, R154 ;  /* 0x0000009a149a723e */ /* 0x000fe400000000ff */
[----:B------:R-:W-:Y:S01]  /*eb00*/  F2FP.F16.F32.PACK_AB R155, R177, R155 ;  /* 0x0000009bb19b723e */ /* 0x000fe200000000ff */
[----:B------:R-:W-:-:S03]  /*eb10*/  VOTEU.ANY UP0, P0 ;  /* 0x00000000003f7886 */ /* 0x000fc60000000100 */
[----:B--2---:R-:W-:-:S06]  /*eb20*/  WARPGROUP.ARRIVE ;  /* 0x00000000000079c5 */ /* 0x004fcc0000000000 */
[----:B------:R-:W-:Y:S03]  /*eb30*/  HGMMA.64x256x16.F32 R24, R152, gdesc[UR4].tnspB, R24, UP0, gsb0 ;  /* 0x43e0000498187df0 */ /* 0x000fe6000b800818 */
[----:B------:R-:W-:Y:S02]  /*eb40*/  WARPGROUP.DEPBAR.LE gsb0, 0x0 ;  /* 0x00008000000079c5 */ /* 0x000fe40000010000 */
[----:B------:R-:W-:Y:S02]  /*eb50*/  VIADD R152, R2, 0x80 ;  /* 0x0000008002987836 */ /* 0x000fe40000000000 */
[----:B------:R-:W-:-:S03]  /*eb60*/  IMAD.MOV.U32 R153, RZ, RZ, R3 ;  /* 0x000000ffff997224 */ /* 0x000fc600078e0003 */
[----:B------:R-:W-:Y:S02]  /*eb70*/  R2UR UR6, R152 ;  /* 0x00000000980672ca */ /* 0x000fe400000e0000 */
[----:B------:R-:W-:Y:S02]  /*eb80*/  R2UR UR7, R153 ;  /* 0x00000000990772ca */ /* 0x000fe400000e0000 */
[----:B------:R-:W-:Y:S02]  /*eb90*/  F2FP.F16.F32.PACK_AB R152, R21, R14 ;  /* 0x0000000e1598723e */ /* 0x000fe400000000ff */
[----:B------:R-:W-:Y:S02]  /*eba0*/  F2FP.F16.F32.PACK_AB R153, R173, R170 ;  /* 0x000000aaad99723e */ /* 0x000fe400000000ff */
[----:B------:R-:W-:Y:S02]  /*ebb0*/  F2FP.F16.F32.PACK_AB R154, R156, R15 ;  /* 0x0000000f9c9a723e */ /* 0x000fe400000000ff */
[----:B------:R-:W-:Y:S01]  /*ebc0*/  F2FP.F16.F32.PACK_AB R155, R186, R178 ;  /* 0x000000b2ba9b723e */ /* 0x000fe200000000ff */
        /* <DEDUP_REMOVED lines=130> */
[----:B------:R-:W-:Y:S02]  /*f3f0*/  VIADD R14, R2, 0x100 ;  /* 0x00000100020e7836 */ /* 0x000fe40000000000 */
[----:B------:R-:W-:-:S03]  /*f400*/  IMAD.MOV.U32 R15, RZ, RZ, R3 ;  /* 0x000000ffff0f7224 */ /* 0x000fc600078e0003 */
[----:B------:R-:W-:Y:S02]  /*f410*/  R2UR UR6, R14 ;  /* 0x000000000e0672ca */ /* 0x000fe400000e0000 */
[----:B------:R-:W-:Y:S01]  /*f420*/  R2UR UR7, R15 ;  /* 0x000000000f0772ca */ /* 0x000fe200000e0000 */
[----:B------:R-:W-:Y:S01]  /*f430*/  STL [R1+0x68], R0 ;  /* 0x0000680001007387 */ /* 0x000fe20000100800 */
[----:B------:R-:W-:Y:S02]  /*f440*/  WARPGROUP.DEPBAR.LE gsb0, 0x0 ;  /* 0x00008000000079c5 */ /* 0x000fe40000010000 */
[----:B------:R-:W-:Y:S02]  /*f450*/  F2FP.F16.F32.PACK_AB R152, R157, R12 ;  /* 0x0000000c9d98723e */ /* 0x000fe400000000ff */
[----:B------:R-:W-:Y:S02]  /*f460*/  F2FP.F16.F32.PACK_AB R153, R188, R187 ;  /* 0x000000bbbc99723e */ /* 0x000fe400000000ff */
[----:B------:R-:W-:-:S02]  /*f470*/  F2FP.F16.F32.PACK_AB R154, R158, R13 ;  /* 0x0000000d9e9a723e */ /* 0x000fc400000000ff */
        /* <DEDUP_REMOVED lines=136> */
[----:B------:R-:W-:Y:S02]  /*fd00*/  VIADD R12, R2, 0x200 ;  /* 0x00000200020c7836 */ /* 0x000fe40000000000 */
[----:B------:R-:W-:Y:S01]  /*fd10*/  IMAD.MOV.U32 R13, RZ, RZ, R3 ;  /* 0x000000ffff0d7224 */ /* 0x000fe200078e0003 */
[----:B------:R-:W-:Y:S02]  /*fd20*/  WARPGROUP.DEPBAR.LE gsb0, 0x0 ;  /* 0x00008000000079c5 */ /* 0x000fe40000010000 */
[----:B------:R-:W-:Y:S02]  /*fd30*/  F2FP.F16.F32.PACK_AB R152, R159, R9 ;  /* 0x000000099f98723e */ /* 0x000fe400000000ff */
[----:B------:R-:W-:-:S02]  /*fd40*/  F2FP.F16.F32.PACK_AB R153, R182, R181 ;  /* 0x000000b5b699723e */ /* 0x000fc400000000ff */
        /* <DEDUP_REMOVED lines=132> */
[----:B------:R-:W-:Y:S02]  /*10590*/  R2UR UR6, R12 ;  /* 0x000000000c0672ca */ /* 0x000fe400000e0000 */
[----:B------:R-:W-:Y:S01]  /*105a0*/  R2UR UR7, R13 ;  /* 0x000000000d0772ca */ /* 0x000fe200000e0000 */
[----:B------:R-:W-:Y:S01]  /*105b0*/  STL [R1+0x68], R0 ;  /* 0x0000680001007387 */ /* 0x000fe20000100800 */
[----:B------:R-:W-:Y:S01]  /*105c0*/  VIADD R2, R2, 0x280 ;  /* 0x0000028002027836 */ /* 0x000fe20000000000 */
        /* <DEDUP_REMOVED lines=273> */
[----:B------:R-:W-:Y:S02]  /*116e0*/  STL [R1+0x68], R0 ;  /* 0x0000680001007387 */ /* 0x000fe40000100800 */
[----:B------:R-:W-:Y:S02]  /*116f0*/  WARPGROUP.DEPBAR.LE gsb0, 0x0 ;  /* 0x00008000000079c5 */ /* 0x000fe40000010000 */
        /* <DEDUP_REMOVED lines=128> */
[----:B------:R0:W-:Y:S04]  /*11f00*/  STL [R1+0x68], R0 ;  /* 0x0000680001007387 */ /* 0x0001e80000100800 */
[----:B------:R-:W2:Y:S04]  /*11f10*/  LD.E R3, desc[UR36][R22.64+0x200] ;  /* 0x0002002416037980 */ /* 0x000ea8000c101900 */
[----:B------:R-:W3:Y:S04]  /*11f20*/  LD.E R5, desc[UR36][R22.64+0x204] ;  /* 0x0002042416057980 */ /* 0x000ee8000c101900 */
[----:B0-----:R-:W4:Y:S04]  /*11f30*/  LD.E R0, desc[UR36][R22.64+0x374] ;  /* 0x0003742416007980 */ /* 0x001f28000c101900 */
        /* <DEDUP_REMOVED lines=125> */
[----:B----4-:R0:W-:Y:S04]  /*12710*/  ST.E desc[UR36][R22.64+0x374], R0 ;  /* 0x0003740016007985 */ /* 0x0101e8000c101924 */
[----:B0-----:R-:W4:Y:S04]  /*12720*/  LD.E R0, desc[UR36][R22.64+0x28] ;  /* 0x0000282416007980 */ /* 0x001f28000c101900 */
[----:B--2---:R-:W-:Y:S04]  /*12730*/  ST.E desc[UR36][R22.64+0x200], R3 ;  /* 0x0002000316007985 */ /* 0x004fe8000c101924 */
[----:B---3--:R0:W-:Y:S04]  /*12740*/  ST.E desc[UR36][R22.64+0x204], R5 ;  /* 0x0002040516007985 */ /* 0x0081e8000c101924 */
        /* <DEDUP_REMOVED lines=125> */
[----:B0-----:R1:W5:Y:S01]  /*12f20*/  LDL R5, [R1+0x1f0] ;  /* 0x0001f00001057983 */ /* 0x0013620000100800 */
[----:B----4-:R-:W-:-:S04]  /*12f30*/  LOP3.LUT R0, R0, 0x1, RZ, 0xfc, !PT ;  /* 0x0000000100007812 */ /* 0x010fc800078efcff */
[----:B------:R-:W-:Y:S01]  /*12f40*/  ISETP.NE.AND P0, PT, R0, 0x3, PT ;  /* 0x000000030000780c */ /* 0x000fe20003f05270 */
[----:B------:R-:W-:-:S12]  /*12f50*/  BSSY B0, `(.L_x_11252) ;  /* 0x0000003000007945 */ /* 0x000fd80003800000 */
[----:B-1----:R-:W-:Y:S05]  /*12f60*/  @!P0 BRA `(.L_x_11253) ;  /* 0x0000000000048947 */ /* 0x002fea0003800000 */
[----:B------:R-:W-:Y:S01]  /*12f70*/  BPT.TRAP 0x1 ;  /* 0x000000040000795c */ /* 0x000fe20000300000 */
.L_x_11253:
[----:B------:R-:W-:Y:S05]  /*12f80*/  BSYNC B0 ;  /* 0x0000000000007941 */ /* 0x000fea0003800000 */
.L_x_11252:
[----:B------:R-:W2:Y:S04]  /*12f90*/  LD.E.64 R2, desc[UR36][R22.64+0x48] ;  /* 0x0000482416027980 */ /* 0x000ea8000c101b00 */
[----:B------:R-:W3:Y:S01]  /*12fa0*/  LD.E R0, desc[UR36][R22.64+0x34] ;  /* 0x0000342416007980 */ /* 0x000ee2000c101900 */
[C---:B------:R-:W-:Y:S01]  /*12fb0*/  ISETP.GT.AND P0, PT, R11.reuse, R4, PT ;  /* 0x000000040b00720c */ /* 0x040fe20003f04270 */
[----:B------:R-:W-:Y:S01]  /*12fc0*/  VIADD R11, R11, 0xffffffff ;  /* 0xffffffff0b0b7836 */ /* 0x000fe20000000000 */
[----:B--2---:R-:W-:-:S05]  /*12fd0*/  MOV R2, R2 ;  /* 0x0000000200027202 */ /* 0x004fca0000000f00 */
[----:B-----5:R-:W-:-:S05]  /*12fe0*/  IMAD R5, R5, 0x8, R2 ;  /* 0x0000000805057824 */ /* 0x020fca00078e0202 */
[----:B---3--:R-:W-:-:S04]  /*12ff0*/  PRMT R0, R0, 0x654, R5 ;  /* 0x0000065400007816 */ /* 0x008fc80000000005 */
[----:B------:R0:W-:Y:S01]  /*13000*/  SYNCS.ARRIVE.TRANS64.RED.A1T0 RZ, [R0+URZ], RZ ;  /* 0x000000ff00ff79a7 */ /* 0x0001e2000810043f */
[----:B------:R-:W-:Y:S05]  /*13010*/  @P0 BRA `(.L_x_11254) ;  /* 0xffffff6400f80947 */ /* 0x000fea000383ffff */
.L_x_11235:
[----:B------:R-:W-:-:S13]  /*13020*/  ISETP.GE.AND P0, PT, R11, UR40, PT ;  /* 0x000000280b007c0c */ /* 0x000fda000bf06270 */
[----:B------:R-:W-:Y:S05]  /*13030*/  @!P0 BRA `(.L_x_11255) ;  /* 0x000000ac00208947 */ /* 0x000fea0003800000 */
[----:B------:R-:W-:-:S05]  /*13040*/  IADD3 R20, P0, R16, 0x28, RZ ;  /* 0x0000002810147810 */ /* 0x000fca0007f1e0ff */
[----:B------:R-:W-:-:S08]  /*13050*/  IMAD.X R21, RZ, RZ, R17, P0 ;  /* 0x000000ffff157224 */ /* 0x000fd000000e0611 */
.L_x_11288:
[----:B------:R-:W2:Y:S04]  /*13060*/  LDL R2, [R1+0x1f0] ;  /* 0x0001f00001027983 */ /* 0x000ea80000100800 */
[----:B0-----:R-:W3:Y:S04]  /*13070*/  LDL R0, [R1+0x1f8] ;  /* 0x0001f80001007983 */ /* 0x001ee80000100800 */
[----:B-1----:R-:W4:Y:S01]  /*13080*/  LDL R3, [R1] ;  /* 0x0000000001037983 */ /* 0x002f220000100800 */
        /* <DEDUP_REMOVED lines=17> */
.L_x_11257:
[----:B------:R-:W-:Y:S05]  /*131a0*/  BSYNC B0 ;  /* 0x0000000000007941 */ /* 0x000fea0003800000 */
.L_x_11256:
[----:B------:R-:W2:Y:S01]  /*131b0*/  LDL.64 R6, [R1+0x18] ;  /* 0x0000180001067983 */ /* 0x000ea20000100a00 */
[----:B-----5:R-:W-:Y:S02]  /*131c0*/  SHF.L.U32 R5, R4, 0x1f, RZ ;  /* 0x0000001f04057819 */ /* 0x020fe400000006ff */
[----:B--2---:R-:W-:-:S05]  /*131d0*/  MOV R3, R6 ;  /* 0x0000000600037202 */ /* 0x004fca0000000f00 */
[----:B------:R-:W-:-:S04]  /*131e0*/  IMAD R2, R2, 0x8, R3 ;  /* 0x0000000802027824 */ /* 0x000fc800078e0203 */
[----:B------:R1:W2:Y:S01]  /*131f0*/  SYNCS.PHASECHK.TRANS64.TRYWAIT P0, [R2+URZ], R5 ;  /* 0x00000005020075a7 */ /* 0x0002a2000800017f */
[----:B------:R1:W5:Y:S01]  /*13200*/  LDL.64 R6, [R1+0x1f0] ;  /* 0x0001f00001067983 */ /* 0x0003620000100a00 */
[----:B------:R-:W-:Y:S04]  /*13210*/  BSSY B0, `(.L_x_11258) ;  /* 0x0000003000007945 */ /* 0x000fe80003800000 */
[----:B------:R-:W-:Y:S05]  /*13220*/  @!P1 BRA `(.L_x_11259) ;  /* 0x0000000000049947 */ /* 0x000fea0003800000 */
[----:B------:R-:W-:Y:S01]  /*13230*/  BPT.TRAP 0x1 ;  /* 0x000000040000795c */ /* 0x000fe20000300000 */
.L_x_11259:
[----:B------:R-:W-:Y:S05]  /*13240*/  BSYNC B0 ;  /* 0x0000000000007941 */ /* 0x000fea0003800000 */
.L_x_11258:
[----:B------:R-:W-:Y:S04]  /*13250*/  BSSY B0, `(.L_x_11260) ;  /* 0x0000006000007945 */ /* 0x000fe80003800000 */
[----:B--2---:R-:W-:Y:S05]  /*13260*/  @P0 BRA `(.L_x_11261) ;  /* 0x0000000000100947 */ /* 0x004fea0003800000 */
[----:B-----5:R-:W-:Y:S01]  /*13270*/  IMAD R6, R6, 0x8, R3 ;  /* 0x0000000806067824 */ /* 0x020fe200078e0203 */
[----:B------:R-:W-:-:S04]  /*13280*/  SHF.L.U32 R7, R7, 0x1f, RZ ;  /* 0x0000001f07077819 */ /* 0x000fc800000006ff */
[----:B------:R-:W2:Y:S02]  /*13290*/  SYNCS.PHASECHK.TRANS64.TRYWAIT P0, [R6+URZ], R7 ;  /* 0x00000007060075a7 */ /* 0x000ea4000800017f */
[----:B--2---:R-:W-:Y:S05]  /*132a0*/  @!P0 BRA `(.L_x_11262) ;  /* 0x0000013800148947 */ /* 0x004fea0003800000 */
.L_x_11261:
[----:B------:R-:W-:Y:S05]  /*132b0*/  BSYNC B0 ;  /* 0x0000000000007941 */ /* 0x000fea0003800000 */
.L_x_11260:
[----:B--2--5:R-:W2:Y:S04]  /*132c0*/  LDL R7, [R1+0x1f0] ;  /* 0x0001f00001077983 */ /* 0x024ea80000100800 */
[----:B-1----:R-:W2:Y:S01]  /*132d0*/  LDL.64 R2, [R1+0x80] ;  /* 0x0000800001027983 */ /* 0x002ea20000100a00 */
[----:B------:R-:W-:Y:S05]  /*132e0*/  WARPSYNC.ALL ;  /* 0x0000000000007948 */ /* 0x000fea0003800000 */
[----:B------:R-:W3:Y:S04]  /*132f0*/  LDL.64 R14, [R1+0x78] ;  /* 0x00007800010e7983 */ /* 0x000ee80000100a00 */
[----:B0-----:R-:W4:Y:S04]  /*13300*/  LDL.64 R4, [R1+0x78] ;  /* 0x0000780001047983 */ /* 0x001f280000100a00 */
[----:B------:R-:W4:Y:S01]  /*13310*/  LDL.64 R8, [R1+0x78] ;  /* 0x0000780001087983 */ /* 0x000f220000100a00 */
[----:B--2---:R-:W-:Y:S01]  /*13320*/  IMAD R2, R7, 0x300, R2 ;  /* 0x0000030007027824 */ /* 0x004fe200078e0202 */
[----:B------:R-:W-:-:S02]  /*13330*/  R2UR UR7, R3 ;  /* 0x00000000030772ca */ /* 0x000fc400000e0000 */
[----:B------:R-:W2:Y:S01]  /*13340*/  LDL.64 R12, [R1+0x78] ;  /* 0x00007800010c7983 */ /* 0x000ea20000100a00 */
[----:B------:R-:W-:Y:S01]  /*13350*/  WARPGROUP.ARRIVE ;  /* 0x00000000000079c5 */ /* 0x000fe20000000000 */
[C---:B------:R-:W-:Y:S01]  /*13360*/  R2UR UR6, R2.reuse ;  /* 0x00000000020672ca */ /* 0x040fe200000e0000 */
[----:B------:R-:W-:Y:S01]  /*13370*/  IMAD.MOV.U32 R0, RZ, RZ, 0x1 ;  /* 0x00000001ff007424 */ /* 0x000fe200078e00ff */
[----:B------:R0:W-:Y:S04]  /*13380*/  STL [R1+0x60], RZ ;  /* 0x000060ff01007387 */ /* 0x0001e80000100800 */
[----:B------:R0:W-:Y:S04]  /*13390*/  STL [R1+0x60], R0 ;  /* 0x0000600001007387 */ /* 0x0001e80000100800 */
[----:B------:R0:W-:Y:S04]  /*133a0*/  STL [R1+0x60], R0 ;  /* 0x0000600001007387 */ /* 0x0001e80000100800 */
[----:B------:R0:W-:Y:S04]  /*133b0*/  STL [R1+0x60], R0 ;  /* 0x0000600001007387 */ /* 0x0001e80000100800 */
[----:B------:R0:W-:Y:S01]  /*133c0*/  STL [R1+0x60], R0 ;  /* 0x0000600001007387 */ /* 0x0001e20000100800 */
[----:B------:R-:W-:-:S02]  /*133d0*/  VIADD R6, R2, 0x2 ;  /* 0x0000000202067836 */ /* 0x000fc40000000000 */
[----:B------:R-:W-:Y:S01]  /*133e0*/  IMAD.MOV.U32 R7, RZ, RZ, R3 ;  /* 0x000000ffff077224 */ /* 0x000fe200078e0003 */
[----:B---3--:R-:W-:Y:S02]  /*133f0*/  R2UR UR4, R14 ;  /* 0x000000000e0472ca */ /* 0x008fe400000e0000 */
[----:B------:R-:W-:Y:S01]  /*13400*/  R2UR UR5, R15 ;  /* 0x000000000f0572ca */ /* 0x000fe200000e0000 */
[----:B----4-:R-:W-:Y:S01]  /*13410*/  VIADD R4, R4, 0x2 ;  /* 0x0000000204047836 */ /* 0x010fe20000000000 */
[----:B------:R0:W5:Y:S11]  /*13420*/  LDL.64 R14, [R1+0x1f0] ;  /* 0x0001f000010e7983 */ /* 0x0001760000100a00 */
[----:B------:R-:W-:Y:S01]  /*13430*/  HGMMA.64x96x16.F32 R24, gdesc[UR4], RZ, !UPT, gsb0 ;  /* 0x01600000041879f0 */ /* 0x000fe2000c0008ff */
[----:B------:R-:W-:-:S02]  /*13440*/  R2UR UR6, R6 ;  /* 0x00000000060672ca */ /* 0x000fc400000e0000 */
[----:B------:R-:W-:Y:S02]  /*13450*/  R2UR UR7, R7 ;  /* 0x00000000070772ca */ /* 0x000fe400000e0000 */
[----:B------:R-:W-:Y:S02]  /*13460*/  R2UR UR4, R4 ;  /* 0x00000000040472ca */ /* 0x000fe400000e0000 */
        /* <DEDUP_REMOVED lines=30> */
.L_x_11264:
[----:B------:R-:W-:Y:S05]  /*13650*/  BSYNC B0 ;  /* 0x0000000000007941 */ /* 0x000fea0003800000 */
.L_x_11263:
        /* <DEDUP_REMOVED lines=11> */
.L_x_11266:
[----:B------:R-:W-:Y:S05]  /*13710*/  BSYNC B0 ;  /* 0x0000000000007941 */ /* 0x000fea0003800000 */
.L_x_11265:
[----:B------:R-:W-:Y:S04]  /*13720*/  BSSY B0, `(.L_x_11267) ;  /* 0x0000007000007945 */ /* 0x000fe80003800000 */
[----:B------:R-:W-:Y:S05]  /*13730*/  @P0 BRA `(.L_x_11268) ;  /* 0x0000000000140947 */ /* 0x000fea0003800000 */
[----:B------:R-:W2:Y:S02]  /*13740*/  LD.E.64 R20, desc[UR36][R20.64+0x18] ;  /* 0x0000182414147980 */ /* 0x000ea4000c101b00 */
[----:B--2---:R-:W-:-:S05]  /*13750*/  MOV R3, R20 ;  /* 0x0000001400037202 */ /* 0x004fca0000000f00 */
[----:B------:R-:W-:-:S04]  /*13760*/  IMAD R14, R14, 0x8, R3 ;  /* 0x000000080e0e7824 */ /* 0x000fc800078e0203 */
[----:B------:R-:W0:Y:S02]  /*13770*/  SYNCS.PHASECHK.TRANS64.TRYWAIT P0, [R14+URZ], R15 ;  /* 0x0000000f0e0075a7 */ /* 0x000e24000800017f */
[----:B0-----:R-:W-:Y:S05]  /*13780*/  @!P0 BRA `(.L_x_11269) ;  /* 0x0000013000f08947 */ /* 0x001fea0003800000 */
.L_x_11268:
[----:B------:R-:W-:Y:S05]  /*13790*/  BSYNC B0 ;  /* 0x0000000000007941 */ /* 0x000fea0003800000 */
.L_x_11267:
[----:B------:R-:W2:Y:S04]  /*137a0*/  LDL R7, [R1+0x1f0] ;  /* 0x0001f00001077983 */ /* 0x000ea80000100800 */
[----:B------:R-:W2:Y:S04]  /*137b0*/  LDL.64 R2, [R1+0xf8] ;  /* 0x0000f80001027983 */ /* 0x000ea80000100a00 */
[----:B------:R-:W3:Y:S04]  /*137c0*/  LDL R6, [R1+0x70] ;  /* 0x0000700001067983 */ /* 0x000ee80000100800 */
[----:B------:R-:W4:Y:S04]  /*137d0*/  LDL.64 R4, [R1+0xf0] ;  /* 0x0000f00001047983 */ /* 0x000f280000100a00 */
[----:B------:R-:W4:Y:S04]  /*137e0*/  LDL.64 R8, [R1+0xf0] ;  /* 0x0000f00001087983 */ /* 0x000f280000100a00 */
[----:B------:R-:W4:Y:S04]  /*137f0*/  LDL.64 R12, [R1+0xf0] ;  /* 0x0000f000010c7983 */ /* 0x000f280000100a00 */
[----:B0-----:R-:W4:Y:S01]  /*13800*/  LDL.64 R14, [R1+0xf0] ;  /* 0x0000f000010e7983 */ /* 0x001f220000100a00 */
        /* <DEDUP_REMOVED lines=197> */
.L_x_11271:
[----:B------:R-:W-:Y:S05]  /*14460*/  BSYNC B0 ;  /* 0x0000000000007941 */ /* 0x000fea0003800000 */
.L_x_11270:
[----:B------:R-:W2:Y:S02]  /*14470*/  LDL.64 R2, [R1+0x20] ;  /* 0x0000200001027983 */ /* 0x000ea40000100a00 */
[----:B--2---:R-:W-:-:S05]  /*14480*/  MOV R3, R2 ;  /* 0x0000000200037202 */ /* 0x004fca0000000f00 */
[----:B-----5:R-:W-:-:S05]  /*14490*/  IMAD R6, R6, 0x8, R3 ;  /* 0x0000000806067824 */ /* 0x020fca00078e0203 */
[----:B------:R-:W-:-:S04]  /*144a0*/  PRMT R6, R19, 0x654, R6 ;  /* 0x0000065413067816 */ /* 0x000fc80000000006 */
[----:B------:R0:W-:Y:S01]  /*144b0*/  SYNCS.ARRIVE.TRANS64.RED.A1T0 RZ, [R6+URZ], RZ ;  /* 0x000000ff06ff79a7 */ /* 0x0001e2000810043f */
[----:B------:R-:W2:Y:S04]  /*144c0*/  LDL R4, [R198+0x24] ;  /* 0x00002400c6047983 */ /* 0x000ea80000100800 */
[----:B------:R-:W3:Y:S01]  /*144d0*/  LDL R2, [R198] ;  /* 0x00000000c6027983 */ /* 0x000ee20000100800 */
[----:B------:R-:W-:Y:S02]  /*144e0*/  ULDC UR4, c[0x0][0x20] ;  /* 0x0000080000047ab9 */ /* 0x000fe40000000800 */
[----:B------:R-:W-:Y:S01]  /*144f0*/  VIADD R3, R185, -UR4 ;  /* 0x80000004b9037c36 */ /* 0x000fe20008000000 */
[----:B------:R-:W4:Y:S04]  /*14500*/  LDL R74, [R198+0x18] ;  /* 0x00001800c64a7983 */ /* 0x000f280000100800 */
[----:B------:R-:W4:Y:S04]  /*14510*/  LDL R20, [R198+0x8] ;  /* 0x00000800c6147983 */ /* 0x000f280000100800 */
[----:B------:R-:W4:Y:S04]  /*14520*/  LDL R3, [R3] ;  /* 0x0000000003037983 */ /* 0x000f280000100800 */
        /* <DEDUP_REMOVED lines=8> */
[----:B------:R-:W-:-:S04]  /*145b0*/  LEA.HI R4, R5, R2, RZ, 0x7 ;  /* 0x0000000205047211 */ /* 0x000fc800078f38ff */
[----:B------:R-:W-:-:S05]  /*145c0*/  LOP3.LUT R7, R4, 0xffffff80, RZ, 0xc0, !PT ;  /* 0xffffff8004077812 */ /* 0x000fca00078ec0ff */
[----:B------:R-:W-:-:S05]  /*145d0*/  IMAD.IADD R7, R2, 0x1, -R7 ;  /* 0x0000000102077824 */ /* 0x000fca00078e0a07 */
[----:B0-----:R-:W-:Y:S02]  /*145e0*/  SHF.R.S32.HI R6, RZ, 0x1f, R7 ;  /* 0x0000001fff067819 */ /* 0x001fe40000011407 */
[----:B------:R-:W-:Y:S02]  /*145f0*/  LEA.HI R12, R5, R2, RZ, 0x2 ;  /* 0x00000002050c7211 */ /* 0x000fe400078f10ff */
[----:B------:R-:W-:Y:S02]  /*14600*/  LEA.HI R8, R6, R7, RZ, 0x2 ;  /* 0x0000000706087211 */ /* 0x000fe400078f10ff */
[----:B------:R-:W-:Y:S02]  /*14610*/  LOP3.LUT R13, R12, 0xfffffffc, RZ, 0xc0, !PT ;  /* 0xfffffffc0c0d7812 */ /* 0x000fe400078ec0ff */
[--C-:B------:R-:W-:Y:S02]  /*14620*/  SHF.R.S32.HI R9, RZ, 0x2, R8.reuse ;  /* 0x00000002ff097819 */ /* 0x100fe40000011408 */
[----:B------:R-:W-:-:S02]  /*14630*/  SHF.R.S32.HI R10, RZ, 0x1f, R8 ;  /* 0x0000001fff0a7819 */ /* 0x000fc40000011408 */
[----:B------:R-:W-:Y:S02]  /*14640*/  SHF.R.S32.HI R5, RZ, 0x7, R4 ;  /* 0x00000007ff057819 */ /* 0x000fe40000011404 */
[----:B------:R-:W-:Y:S02]  /*14650*/  LEA.HI R10, R10, R9, RZ, 0x3 ;  /* 0x000000090a0a7211 */ /* 0x000fe400078f18ff */
[----:B------:R-:W-:Y:S01]  /*14660*/  LEA.HI R6, R6, R7, RZ, 0x5 ;  /* 0x0000000706067211 */ /* 0x000fe200078f28ff */
[----:B------:R-:W-:Y:S01]  /*14670*/  IMAD.IADD R13, R2, 0x1, -R13 ;  /* 0x00000001020d7824 */ /* 0x000fe200078e0a0d */
[----:B------:R-:W-:Y:S02]  /*14680*/  LOP3.LUT R10, R10, 0xfffffff8, RZ, 0xc0, !PT ;  /* 0xfffffff80a0a7812 */ /* 0x000fe400078ec0ff */
[----:B------:R-:W-:Y:S02]  /*14690*/  LEA.HI R4, R4, R5, RZ, 0x1 ;  /* 0x0000000504047211 */ /* 0x000fe400078f08ff */
[----:B------:R-:W-:Y:S01]  /*146a0*/  SHF.R.S32.HI R6, RZ, 0x5, R6 ;  /* 0x00000005ff067819 */ /* 0x000fe20000011406 */
[----:B------:R-:W-:Y:S01]  /*146b0*/  IMAD.IADD R10, R9, 0x1, -R10 ;  /* 0x00000001090a7824 */ /* 0x000fe200078e0a0a */
[----:B------:R-:W-:-:S02]  /*146c0*/  LOP3.LUT R4, R4, 0x3fffffe, RZ, 0xc0, !PT ;  /* 0x03fffffe04047812 */ /* 0x000fc400078ec0ff */
[----:B------:R-:W-:Y:S01]  /*146d0*/  LEA.HI R2, R13, R13, RZ, 0x1 ;  /* 0x0000000d0d027211 */ /* 0x000fe200078f08ff */
[----:B----4-:R-:W-:Y:S02]  /*146e0*/  IMAD R3, R3, 0x8, R6 ;  /* 0x0000000803037824 */ /* 0x010fe400078e0206 */
[----:B------:R-:W-:Y:S01]  /*146f0*/  IMAD.IADD R4, R5, 0x1, -R4 ;  /* 0x0000000105047824 */ /* 0x000fe200078e0a04 */
[----:B------:R-:W-:Y:S01]  /*14700*/  LOP3.LUT R2, R2, 0x1ffffffe, RZ, 0xc0, !PT ;  /* 0x1ffffffe02027812 */ /* 0x000fe200078ec0ff */
[----:B------:R-:W-:-:S04]  /*14710*/  IMAD.U32 R3, R3, 0x10, R10 ;  /* 0x0000001003037824 */ /* 0x000fc800078e000a */
[----:B------:R-:W-:Y:S02]  /*14720*/  IMAD.IADD R2, R13, 0x1, -R2 ;  /* 0x000000010d027824 */ /* 0x000fe400078e0a02 */
[----:B------:R-:W-:-:S04]  /*14730*/  IMAD R3, R4, 0x40, R3 ;  /* 0x0000004004037824 */ /* 0x000fc800078e0203 */
[----:B------:R-:W-:Y:S01]  /*14740*/  IMAD R2, R2, 0x8, R3 ;  /* 0x0000000802027824 */ /* 0x000fe200078e0203 */
[----:B------:R-:W-:Y:S01]  /*14750*/  LOP3.LUT R8, R8, 0x7ffffffc, RZ, 0xc0, !PT ;  /* 0x7ffffffc08087812 */ /* 0x000fe200078ec0ff */
[----:B------:R-:W-:Y:S01]  /*14760*/  IMAD.MOV.U32 R4, RZ, RZ, -0x60 ;  /* 0xffffffa0ff047424 */ /* 0x000fe200078e00ff */
[----:B------:R-:W-:-:S03]  /*14770*/  ISETP.GE.AND P1, PT, R74, 0x1, PT ;  /* 0x000000014a00780c */ /* 0x000fc60003f26270 */
[----:B------:R-:W-:Y:S02]  /*14780*/  IMAD.IADD R8, R7, 0x1, -R8 ;  /* 0x0000000107087824 */ /* 0x000fe400078e0a08 */
[----:B------:R-:W-:-:S04]  /*14790*/  IMAD R3, R11, R4, 0x1 ;  /* 0x000000010b037424 */ /* 0x000fc800078e0204 */
[----:B------:R-:W-:Y:S01]  /*147a0*/  IMAD R3, R8, -0x2, R3 ;  /* 0xfffffffe08037824 */ /* 0x000fe200078e0203 */
[----:B------:R-:W-:-:S04]  /*147b0*/  LOP3.LUT R21, RZ, R21, RZ, 0x33, !PT ;  /* 0x00000015ff157212 */ /* 0x000fc800078e33ff */
[----:B------:R-:W-:Y:S01]  /*147c0*/  IADD3 R4, -R75, R3, R20 ;  /* 0x000000034b047210 */ /* 0x000fe20007ffe114 */
[----:B------:R-:W-:Y:S01]  /*147d0*/  BSSY B0, `(.L_x_11272) ;  /* 0x0000024000007945 */ /* 0x000fe20003800000 */
[----:B------:R-:W-:-:S03]  /*147e0*/  VIADD R12, R3, 0xffffffff ;  /* 0xffffffff030c7836 */ /* 0x000fc60000000000 */
[C---:B------:R-:W-:Y:S02]  /*147f0*/  IMAD.IADD R7, R4.reuse, 0x1, R19 ;  /* 0x0000000104077824 */ /* 0x040fe400078e0213 */
[----:B------:R-:W-:Y:S02]  /*14800*/  IMAD.IADD R10, R4, 0x1, R21 ;  /* 0x00000001040a7824 */ /* 0x000fe400078e0215 */
[----:B------:R-:W-:Y:S02]  /*14810*/  IMAD R72, R11, -0x60, R72 ;  /* 0xffffffa00b487824 */ /* 0x000fe400078e0248 */
[----:B--2---:R-:W-:-:S05]  /*14820*/  @P0 IMAD.HI.U32 R15, R2, R15, RZ ;  /* 0x0000000f020f0227 */ /* 0x004fca00078e00ff */
[----:B------:R-:W-:-:S05]  /*14830*/  @P0 SHF.R.U32.HI R2, RZ, R14, R15 ;  /* 0x0000000eff020219 */ /* 0x000fca000001160f */
[----:B------:R-:W0:Y:S02]  /*14840*/  SHFL.IDX PT, R5, R2, RZ, 0x1c1f ;  /* 0x001c1fff02057589 */ /* 0x000e2400000e0000 */
        /* <DEDUP_REMOVED lines=15> */
.L_x_11277:
[----:B------:R-:W-:Y:S05]  /*14940*/  BSYNC B2 ;  /* 0x0000000000027941 */ /* 0x000fea0003800000 */
.L_x_11276:
[----:B------:R-:W-:Y:S01]  /*14950*/  LOP3.LUT R5, RZ, R5, RZ, 0x33, !PT ;  /* 0x00000005ff057212 */ /* 0x000fe200078e33ff */
[----:B------:R-:W-:Y:S06]  /*14960*/  BRA `(.L_x_11278) ;  /* 0x0000000000187947 */ /* 0x000fec0003800000 */
.L_x_11275:
[----:B------:R-:W-:-:S13]  /*14970*/  ISETP.NE.AND P0, PT, R74, 0x1, PT ;  /* 0x000000014a00780c */ /* 0x000fda0003f05270 */
[----:B------:R-:W-:Y:S05]  /*14980*/  @!P0 BRA `(.L_x_11278) ;  /* 0x0000000000108947 */ /* 0x000fea0003800000 */
[----:B------:R-:W2:Y:S04]  /*14990*/  LDL R6, [R198+0x1c] ;  /* 0x00001c00c6067983 */ /* 0x000ea80000100800 */
[----:B------:R-:W3:Y:S01]  /*149a0*/  LDL R8, [R198+0x20] ;  /* 0x00002000c6087983 */ /* 0x000ee20000100800 */
[----:B--2---:R-:W-:-:S05]  /*149b0*/  IMAD.HI.U32 R5, R5, R6, RZ ;  /* 0x0000000605057227 */ /* 0x004fca00078e00ff */
[----:B---3--:R-:W-:-:S07]  /*149c0*/  SHF.R.U32.HI R5, RZ, R8, R5 ;  /* 0x00000008ff057219 */ /* 0x008fce0000011605 */
.L_x_11278:
[----:B------:R-:W-:Y:S05]  /*149d0*/  BSYNC B1 ;  /* 0x0000000000017941 */ /* 0x000fea0003800000 */
.L_x_11274:
[----:B------:R-:W-:-:S05]  /*149e0*/  IMAD R5, R74, R5, R12 ;  /* 0x000000054a057224 */ /* 0x000fca00078e020c */
[----:B------:R-:W-:Y:S02]  /*149f0*/  VIMNMX R4, R4, R5, !PT ;  /* 0x0000000504047248 */ /* 0x000fe40007fe0100 */
[----:B------:R-:W-:-:S07]  /*14a00*/  VIADDMNMX R3, R5, R74, R3, PT ;  /* 0x0000004a05037246 */ /* 0x000fce0003800103 */
.L_x_11273:
[----:B------:R-:W-:Y:S05]  /*14a10*/  BSYNC B0 ;  /* 0x0000000000007941 */ /* 0x000fea0003800000 */
.L_x_11272:
        /* <DEDUP_REMOVED lines=8> */
[----:B------:R-:W-:Y:S02]  /*14aa0*/  ISETP.LT.OR P3, PT, R3, 0x2, P3 ;  /* 0x000000020300780c */ /* 0x000fe40001f61670 */
[----:B------:R-:W-:Y:S02]  /*14ab0*/  FSEL R21, R28, -INF , !P2 ;  /* 0xff8000001c157808 */ /* 0x000fe40005000000 */
        /* <DEDUP_REMOVED lines=122> */
.L_x_11284:
[----:B------:R-:W-:Y:S05]  /*15260*/  BSYNC B2 ;  /* 0x0000000000027941 */ /* 0x000fea0003800000 */
.L_x_11283:
[----:B------:R-:W-:Y:S01]  /*15270*/  LOP3.LUT R75, RZ, R75, RZ, 0x33, !PT ;  /* 0x0000004bff4b7212 */ /* 0x000fe200078e33ff */
[----:B------:R-:W-:Y:S06]  /*15280*/  BRA `(.L_x_11285) ;  /* 0x0000000000187947 */ /* 0x000fec0003800000 */
.L_x_11282:
[----:B------:R-:W-:-:S13]  /*15290*/  ISETP.NE.AND P6, PT, R74, 0x1, PT ;  /* 0x000000014a00780c */ /* 0x000fda0003fc5270 */
[----:B------:R-:W-:Y:S05]  /*152a0*/  @!P6 BRA `(.L_x_11285) ;  /* 0x000000000010e947 */ /* 0x000fea0003800000 */
[----:B------:R-:W2:Y:S04]  /*152b0*/  LDL R2, [R198+0x1c] ;  /* 0x00001c00c6027983 */ /* 0x000ea80000100800 */
[----:B------:R-:W3:Y:S01]  /*152c0*/  LDL R4, [R198+0x20] ;  /* 0x00002000c6047983 */ /* 0x000ee20000100800 */
[----:B--2---:R-:W-:-:S05]  /*152d0*/  IMAD.HI.U32 R75, R75, R2, RZ ;  /* 0x000000024b4b7227 */ /* 0x004fca00078e00ff */
[----:B---3--:R-:W-:-:S07]  /*152e0*/  SHF.R.U32.HI R75, RZ, R4, R75 ;  /* 0x00000004ff4b7219 */ /* 0x008fce000001164b */
.L_x_11285:
[----:B------:R-:W-:Y:S05]  /*152f0*/  BSYNC B1 ;  /* 0x0000000000017941 */ /* 0x000fea0003800000 */
.L_x_11281:
[----:B------:R-:W-:-:S05]  /*15300*/  IMAD R75, R74, R75, R12 ;  /* 0x0000004b4a4b7224 */ /* 0x000fca00078e020c */
[----:B------:R-:W-:Y:S02]  /*15310*/  VIADDMNMX R5, R75, R74, R5, PT ;  /* 0x0000004a4b057246 */ /* 0x000fe40003800105 */
[----:B------:R-:W-:-:S07]  /*15320*/  VIMNMX R6, R6, R75, !PT ;  /* 0x0000004b06067248 */ /* 0x000fce0007fe0100 */
.L_x_11280:
[----:B------:R-:W-:Y:S05]  /*15330*/  BSYNC B0 ;  /* 0x0000000000007941 */ /* 0x000fea0003800000 */
.L_x_11279:
        /* <DEDUP_REMOVED lines=65> */
[----:B------:R-:W-:Y:S02]  /*15750*/  ISETP.NE.AND P6, PT, R24, RZ, PT ;  /* 0x000000ff1800720c */ /* 0x000fe40003fc5270 */
[----:B------:R-:W2:Y:S01]  /*15760*/  LDL.64 R24, [R1+0x1c0] ;  /* 0x0001c00001187983 */ /* 0x000ea20000100a00 */
        /* <DEDUP_REMOVED lines=20> */
[----:B------:R-:W-:Y:S02]  /*158b0*/  ISETP.GT.AND P0, PT, R6, 0x59, !P6 ;  /* 0x000000590600780c */ /* 0x000fe40007704270 */
[----:B------:R-:W-:Y:S02]  /*158c0*/  ISETP.LT.OR P5, PT, R5, 0x59, P5 ;  /* 0x000000590500780c */ /* 0x000fe40002fa1670 */
[----:B------:R-:W-:Y:S02]  /*158d0*/  FSEL R67, R67, -INF , !P4 ;  /* 0xff80000043437808 */ /* 0x000fe40006000000 */
[----:B------:R-:W-:Y:S02]  /*158e0*/  ISETP.LT.OR P0, PT, R5, 0x5a, P0 ;  /* 0x0000005a0500780c */ /* 0x000fe40000701670 */
[----:B------:R-:W-:Y:S02]  /*158f0*/  FSEL R70, R70, -INF , !P5 ;  /* 0xff80000046467808 */ /* 0x000fe40006800000 */
[----:B------:R-:W-:-:S02]  /*15900*/  FSEL R71, R71, -INF , !P0 ;  /* 0xff80000047477808 */ /* 0x000fc40004000000 */
[----:B--2---:R-:W-:-:S04]  /*15910*/  FMNMX.FTZ R4, R189, R2, !PT ;  /* 0x00000002bd047209 */ /* 0x004fc80007810000 */
        /* <DEDUP_REMOVED lines=33> */
[----:B------:R-:W-:-:S04]  /*15b30*/  FMNMX.FTZ R10, R46, R7, !PT ;  /* 0x000000072e0a7209 */ /* 0x000fc80007810000 */
[----:B------:R-:W-:-:S04]  /*15b40*/  FMNMX.FTZ R7, R47, R10, !PT ;  /* 0x0000000a2f077209 */ /* 0x000fc80007810000 */
[----:B------:R-:W-:-:S04]  /*15b50*/  FMNMX.FTZ R10, R50, R7, !PT ;  /* 0x00000007320a7209 */ /* 0x000fc80007810000 */
[----:B------:R-:W-:Y:S01]  /*15b60*/  FMNMX.FTZ R7, R51, R10, !PT ;  /* 0x0000000a33077209 */ /* 0x000fe20007810000 */
[----:B------:R-:W0:Y:S03]  /*15b70*/  SHFL.BFLY PT, R75, R4, 0x2, 0x1f ;  /* 0x0c401f00044b7f89 */ /* 0x000e2600000e0000 */
[----:B------:R-:W-:-:S04]  /*15b80*/  FMNMX.FTZ R10, R54, R7, !PT ;  /* 0x00000007360a7209 */ /* 0x000fc80007810000 */
[----:B------:R-:W-:-:S04]  /*15b90*/  FMNMX.FTZ R7, R55, R10, !PT ;  /* 0x0000000a37077209 */ /* 0x000fc80007810000 */
[----:B------:R-:W-:-:S04]  /*15ba0*/  FMNMX.FTZ R10, R58, R7, !PT ;  /* 0x000000073a0a7209 */ /* 0x000fc80007810000 */
[----:B------:R-:W-:-:S04]  /*15bb0*/  FMNMX.FTZ R7, R59, R10, !PT ;  /* 0x0000000a3b077209 */ /* 0x000fc80007810000 */
[----:B------:R-:W-:-:S04]  /*15bc0*/  FMNMX.FTZ R10, R62, R7, !PT ;  /* 0x000000073e0a7209 */ /* 0x000fc80007810000 */
[----:B------:R-:W-:Y:S02]  /*15bd0*/  FMNMX.FTZ R7, R63, R10, !PT ;  /* 0x0000000a3f077209 */ /* 0x000fe40007810000 */
[----:B0-----:R-:W-:Y:S02]  /*15be0*/  FMNMX.FTZ R75, R4, R75, !PT ;  /* 0x0000004b044b7209 */ /* 0x001fe40007810000 */
[----:B------:R-:W-:-:S04]  /*15bf0*/  FMNMX.FTZ R6, R66, R7, !PT ;  /* 0x0000000742067209 */ /* 0x000fc80007810000 */
[----:B------:R-:W-:Y:S01]  /*15c00*/  FMNMX.FTZ R5, R67, R6, !PT ;  /* 0x0000000643057209 */ /* 0x000fe20007810000 */
[----:B------:R-:W0:Y:S03]  /*15c10*/  SHFL.BFLY PT, R12, R75, 0x1, 0x1f ;  /* 0x0c201f004b0c7f89 */ /* 0x000e2600000e0000 */
[----:B------:R-:W-:-:S04]  /*15c20*/  FMNMX.FTZ R6, R70, R5, !PT ;  /* 0x0000000546067209 */ /* 0x000fc80007810000 */
[----:B------:R-:W-:Y:S02]  /*15c30*/  FMNMX.FTZ R5, R71, R6, !PT ;  /* 0x0000000647057209 */ /* 0x000fe40007810000 */
[----:B------:R-:W2:Y:S04]  /*15c40*/  LD.E.64 R6, desc[UR36][R24.64+0x10] ;  /* 0x0000102418067980 */ /* 0x000ea8000c101b00 */
[----:B------:R-:W-:Y:S04]  /*15c50*/  ST.E.64 desc[UR36][R24.64], R4 ;  /* 0x0000000418007985 */ /* 0x000fe8000c101b24 */
[----:B------:R-:W4:Y:S01]  /*15c60*/  LD.E R77, desc[UR36][R24.64+0x4] ;  /* 0x00000424184d7980 */ /* 0x000f22000c101900 */
[----:B0-----:R-:W-:-:S05]  /*15c70*/  FMNMX.FTZ R75, R75, R12, !PT ;  /* 0x0000000c4b4b7209 */ /* 0x001fca0007810000 */
[----:B------:R-:W-:Y:S04]  /*15c80*/  ST.E desc[UR36][R24.64], R75 ;  /* 0x0000004b18007985 */ /* 0x000fe8000c101924 */
[----:B------:R-:W3:Y:S04]  /*15c90*/  LD.E R79, desc[UR36][R24.64] ;  /* 0x00000024184f7980 */ /* 0x000ee8000c101900 */
[----:B----4-:R-:W0:Y:S01]  /*15ca0*/  SHFL.BFLY PT, R4, R77, 0x2, 0x1f ;  /* 0x0c401f004d047f89 */ /* 0x010e2200000e0000 */
[----:B---3--:R-:W-:Y:S01]  /*15cb0*/  FMUL.FTZ R10, R26, R79 ;  /* 0x0000004f1a0a7220 */ /* 0x008fe20000410000 */
[----:B------:R-:W-:-:S04]  /*15cc0*/  FSETP.NEU.FTZ.AND P0, PT, R79, -INF , PT ;  /* 0xff8000004f00780b */ /* 0x000fc80003f1d000 */
[----:B------:R-:W-:Y:S02]  /*15cd0*/  FSEL R10, R10, RZ, P0 ;  /* 0x000000ff0a0a7208 */ /* 0x000fe40000000000 */
[----:B0-----:R-:W-:-:S03]  /*15ce0*/  FMNMX.FTZ R4, R4, R77, !PT ;  /* 0x0000004d04047209 */ /* 0x001fc60007810000 */
[-CC-:B------:R-:W-:Y:S02]  /*15cf0*/  FFMA.FTZ R175, R9, R26.reuse, -R10.reuse ;  /* 0x0000001a09af7223 */ /* 0x180fe4000001080a */
[----:B------:R-:W0:Y:S01]  /*15d00*/  SHFL.BFLY PT, R9, R4, 0x1, 0x1f ;  /* 0x0c201f0004097f89 */ /* 0x000e2200000e0000 */
[-CC-:B------:R-:W-:Y:S01]  /*15d10*/  FFMA.FTZ R5, R29, R26.reuse, -R10.reuse ;  /* 0x0000001a1d057223 */ /* 0x180fe2000001080a */
[-C--:B------:R-:W-:Y:S01]  /*15d20*/  FFMA.FTZ R182, R33, R26.reuse, -R10 ;  /* 0x0000001a21b67223 */ /* 0x080fe2000001080a */
[----:B0-----:R-:W-:Y:S02]  /*15d30*/  FMNMX.FTZ R29, R4, R9, !PT ;  /* 0x00000009041d7209 */ /* 0x001fe40007810000 */
[----:B------:R-:W-:Y:S02]  /*15d40*/  FSEL R9, R79, RZ, P0 ;  /* 0x000000ff4f097208 */ /* 0x000fe40000000000 */
[C---:B------:R-:W-:Y:S01]  /*15d50*/  FSETP.NEU.FTZ.AND P0, PT, R29.reuse, -INF , PT ;  /* 0xff8000001d00780b */ /* 0x040fe20003f1d000 */
[----:B------:R-:W-:-:S05]  /*15d60*/  FMUL.FTZ R4, R29, R26 ;  /* 0x0000001a1d047220 */ /* 0x000fca0000410000 */
[----:B------:R-:W-:-:S05]  /*15d70*/  FSEL R33, R4, RZ, P0 ;  /* 0x000000ff04217208 */ /* 0x000fca0000000000 */
[-C--:B------:R-:W-:Y:S01]  /*15d80*/  FFMA.FTZ R184, R8, R26.reuse, -R33 ;  /* 0x0000001a08b87223 */ /* 0x080fe20000010821 */
[----:B------:R-:W-:Y:S01]  /*15d90*/  FSEL R8, R29, RZ, P0 ;  /* 0x000000ff1d087208 */ /* 0x000fe20000000000 */
[----:B------:R-:W-:Y:S01]  /*15da0*/  FADD.FTZ R9, R2, -R9 ;  /* 0x8000000902097221 */ /* 0x000fe20000010000 */
[----:B------:R-:W-:-:S03]  /*15db0*/  FFMA.FTZ R189, R189, R26, -R10 ;  /* 0x0000001abdbd7223 */ /* 0x000fc6000001080a */
[----:B------:R-:W-:Y:S01]  /*15dc0*/  FADD.FTZ R3, R3, -R8 ;  /* 0x8000000803037221 */ /* 0x000fe20000010000 */
[----:B------:R-:W-:-:S03]  /*15dd0*/  FMUL.FTZ R2, R9, R26 ;  /* 0x0000001a09027220 */ /* 0x000fc60000410000 */
[----:B------:R-:W-:Y:S01]  /*15de0*/  FMUL.FTZ R3, R26, R3 ;  /* 0x000000031a037220 */ /* 0x000fe20000410000 */
[-CC-:B------:R-:W-:Y:S01]  /*15df0*/  FFMA.FTZ R152, R73, R26.reuse, -R10.reuse ;  /* 0x0000001a49987223 */ /* 0x180fe2000001080a */
[-CC-:B------:R-:W-:Y:S01]  /*15e00*/  FFMA.FTZ R153, R27, R26.reuse, -R33.reuse ;  /* 0x0000001a1b997223 */ /* 0x180fe20000010821 */
[----:B------:R-:W-:Y:S01]  /*15e10*/  MUFU.EX2 R189, R189 ;  /* 0x000000bd00bd7308 */ /* 0x000fe20000000800 */
[-C--:B------:R-:W-:Y:S01]  /*15e20*/  FFMA.FTZ R154, R21, R26.reuse, -R10 ;  /* 0x0000001a159a7223 */ /* 0x080fe2000001080a */
[----:B------:R-:W-:-:S06]  /*15e30*/  FFMA.FTZ R155, R30, R26, -R33 ;  /* 0x0000001a1e9b7223 */ /* 0x000fcc0000010821 */
[----:B------:R-:W2:Y:S01]  /*15e40*/  MUFU.EX2 R2, R2 ;  /* 0x0000000200027308 */ /* 0x000ea20000000800 */
[----:B------:R-:W-:-:S07]  /*15e50*/  FFMA.FTZ R4, R31, R26, -R33 ;  /* 0x0000001a1f047223 */ /* 0x000fce0000010821 */
[----:B------:R-:W-:Y:S08]  /*15e60*/  MUFU.EX2 R184, R184 ;  /* 0x000000b800b87308 */ /* 0x000ff00000000800 */
[----:B------:R-:W0:Y:S01]  /*15e70*/  MUFU.EX2 R3, R3 ;  /* 0x0000000300037308 */ /* 0x000e220000000800 */
[----:B------:R-:W-:-:S07]  /*15e80*/  FFMA.FTZ R187, R19, R26, -R10 ;  /* 0x0000001a13bb7223 */ /* 0x000fce000001080a */
[----:B------:R-:W1:Y:S01]  /*15e90*/  MUFU.EX2 R152, R152 ;  /* 0x0000009800987308 */ /* 0x000e620000000800 */
[----:B------:R-:W-:-:S07]  /*15ea0*/  FFMA.FTZ R178, R34, R26, -R33 ;  /* 0x0000001a22b27223 */ /* 0x000fce0000010821 */
[----:B------:R-:W3:Y:S01]  /*15eb0*/  MUFU.EX2 R153, R153 ;  /* 0x0000009900997308 */ /* 0x000ee20000000800 */
[----:B------:R-:W-:-:S07]  /*15ec0*/  FFMA.FTZ R181, R35, R26, -R33 ;  /* 0x0000001a23b57223 */ /* 0x000fce0000010821 */
[----:B------:R-:W4:Y:S08]  /*15ed0*/  MUFU.EX2 R154, R154 ;  /* 0x0000009a009a7308 */ /* 0x000f300000000800 */
[----:B------:R-:W4:Y:S01]  /*15ee0*/  MUFU.EX2 R155, R155 ;  /* 0x0000009b009b7308 */ /* 0x000f220000000800 */
[----:B--2---:R-:W-:Y:S01]  /*15ef0*/  FFMA.FTZ R9, R2, R6, R189 ;  /* 0x0000000602097223 */ /* 0x004fe200000100bd */
[----:B------:R-:W-:-:S06]  /*15f00*/  FFMA.FTZ R183, R15, R26, -R10 ;  /* 0x0000001a0fb77223 */ /* 0x000fcc000001080a */
[----:B------:R-:W2:Y:S01]  /*15f10*/  MUFU.EX2 R5, R5 ;  /* 0x0000000500057308 */ /* 0x000ea20000000800 */
[----:B0-----:R-:W-:Y:S01]  /*15f20*/  FFMA.FTZ R6, R3, R7, R184 ;  /* 0x0000000703067223 */ /* 0x001fe200000100b8 */
[----:B------:R-:W-:-:S06]  /*15f30*/  FFMA.FTZ R176, R38, R26, -R33 ;  /* 0x0000001a26b07223 */ /* 0x000fcc0000010821 */
[----:B------:R-:W0:Y:S01]  /*15f40*/  MUFU.EX2 R4, R4 ;  /* 0x0000000400047308 */ /* 0x000e220000000800 */
[----:B-1----:R-:W-:Y:S01]  /*15f50*/  FADD.FTZ R9, R152, R9 ;  /* 0x0000000998097221 */ /* 0x002fe20000010000 */
[----:B------:R-:W-:-:S06]  /*15f60*/  FFMA.FTZ R180, R37, R26, -R10 ;  /* 0x0000001a25b47223 */ /* 0x000fcc000001080a */
[----:B------:R-:W1:Y:S01]  /*15f70*/  MUFU.EX2 R187, R187 ;  /* 0x000000bb00bb7308 */ /* 0x000e620000000800 */
[----:B---3--:R-:W-:Y:S01]  /*15f80*/  FADD.FTZ R6, R153, R6 ;  /* 0x0000000699067221 */ /* 0x008fe20000010000 */
[----:B------:R-:W-:-:S06]  /*15f90*/  FFMA.FTZ R179, R39, R26, -R33 ;  /* 0x0000001a27b37223 */ /* 0x000fcc0000010821 */
[----:B------:R-:W3:Y:S01]  /*15fa0*/  MUFU.EX2 R178, R178 ;  /* 0x000000b200b27308 */ /* 0x000ee20000000800 */
[----:B----4-:R-:W-:Y:S01]  /*15fb0*/  FADD.FTZ R8, R154, R9 ;  /* 0x000000099a087221 */ /* 0x010fe20000010000 */
[----:B------:R-:W-:-:S06]  /*15fc0*/  FFMA.FTZ R174, R13, R26, -R10 ;  /* 0x0000001a0dae7223 */ /* 0x000fcc000001080a */
[----:B------:R-:W4:Y:S01]  /*15fd0*/  MUFU.EX2 R182, R182 ;  /* 0x000000b600b67308 */ /* 0x000f220000000800 */
[----:B------:R-:W-:Y:S01]  /*15fe0*/  FADD.FTZ R7, R155, R6 ;  /* 0x000000069b077221 */ /* 0x000fe20000010000 */
[----:B------:R-:W-:-:S06]  /*15ff0*/  FFMA.FTZ R170, R42, R26, -R33 ;  /* 0x0000001a2aaa7223 */ /* 0x000fcc0000010821 */
[----:B------:R-:W4:Y:S01]  /*16000*/  MUFU.EX2 R181, R181 ;  /* 0x000000b500b57308 */ /* 0x000f220000000800 */
[----:B--2---:R-:W-:Y:S01]  /*16010*/  FADD.FTZ R8, R5, R8 ;  /* 0x0000000805087221 */ /* 0x004fe20000010000 */
[----:B------:R-:W-:-:S06]  /*16020*/  FFMA.FTZ R177, R41, R26, -R10 ;  /* 0x0000001a29b17223 */ /* 0x000fcc000001080a */
[----:B------:R-:W2:Y:S01]  /*16030*/  MUFU.EX2 R183, R183 ;  /* 0x000000b700b77308 */ /* 0x000ea20000000800 */
[----:B0-----:R-:W-:Y:S01]  /*16040*/  FADD.FTZ R7, R4, R7 ;  /* 0x0000000704077221 */ /* 0x001fe20000010000 */
[----:B------:R-:W-:-:S06]  /*16050*/  FFMA.FTZ R173, R43, R26, -R33 ;  /* 0x0000001a2bad7223 */ /* 0x000fcc0000010821 */
[----:B------:R-:W0:Y:S01]  /*16060*/  MUFU.EX2 R176, R176 ;  /* 0x000000b000b07308 */ /* 0x000e220000000800 */
[----:B-1----:R-:W-:Y:S01]  /*16070*/  FADD.FTZ R9, R187, R8 ;  /* 0x00000008bb097221 */ /* 0x002fe20000010000 */
[----:B---3--:R-:W-:-:S06]  /*16080*/  FADD.FTZ R6, R178, R7 ;  /* 0x00000007b2067221 */ /* 0x008fcc0000010000 */
[----:B------:R-:W1:Y:S01]  /*16090*/  MUFU.EX2 R180, R180 ;  /* 0x000000b400b47308 */ /* 0x000e620000000800 */
[----:B------:R-:W-:-:S07]  /*160a0*/  FFMA.FTZ R168, R46, R26, -R33 ;  /* 0x0000001a2ea87223 */ /* 0x000fce0000010821 */
        /* <DEDUP_REMOVED lines=80> */
[----:B0-----:R-:W-:-:S06]  /*165b0*/  FADD.FTZ R28, R14, R31 ;  /* 0x0000001f0e1c7221 */ /* 0x001fcc0000010000 */
[----:B------:R-:W0:Y:S08]  /*165c0*/  MUFU.EX2 R15, R15 ;  /* 0x0000000f000f7308 */ /* 0x000e300000000800 */
[----:B------:R-:W2:Y:S01]  /*165d0*/  MUFU.EX2 R9, R9 ;  /* 0x0000000900097308 */ /* 0x000ea20000000800 */
[----:B-1----:R-:W-:Y:S01]  /*165e0*/  FADD.FTZ R27, R157, R26 ;  /* 0x0000001a9d1b7221 */ /* 0x002fe20000010000 */
[----:B---3--:R-:W-:-:S06]  /*165f0*/  FADD.FTZ R31, R19, R28 ;  /* 0x0000001c131f7221 */ /* 0x008fcc0000010000 */
[----:B------:R-:W1:Y:S08]  /*16600*/  MUFU.EX2 R13, R13 ;  /* 0x0000000d000d7308 */ /* 0x000e700000000800 */
[----:B------:R-:W3:Y:S01]  /*16610*/  MUFU.EX2 R6, R6 ;  /* 0x0000000600067308 */ /* 0x000ee20000000800 */
[----:B----4-:R-:W-:Y:S01]  /*16620*/  FADD.FTZ R26, R12, R27 ;  /* 0x0000001b0c1a7221 */ /* 0x010fe20000010000 */
[----:B------:R-:W-:-:S06]  /*16630*/  FADD.FTZ R28, R8, R31 ;  /* 0x0000001f081c7221 */ /* 0x000fcc0000010000 */
[----:B------:R-:W4:Y:S08]  /*16640*/  MUFU.EX2 R10, R10 ;  /* 0x0000000a000a7308 */ /* 0x000f300000000800 */
[----:B------:R-:W4:Y:S01]  /*16650*/  MUFU.EX2 R7, R7 ;  /* 0x0000000700077308 */ /* 0x000f220000000800 */
[----:B0-----:R-:W-:Y:S01]  /*16660*/  FADD.FTZ R26, R15, R26 ;  /* 0x0000001a0f1a7221 */ /* 0x001fe20000010000 */
[----:B--2---:R-:W-:-:S03]  /*16670*/  FADD.FTZ R27, R9, R28 ;  /* 0x0000001c091b7221 */ /* 0x004fc60000010000 */
[----:B-1----:R-:W-:Y:S01]  /*16680*/  FADD.FTZ R31, R13, R26 ;  /* 0x0000001a0d1f7221 */ /* 0x002fe20000010000 */
[----:B---3--:R-:W-:-:S03]  /*16690*/  FADD.FTZ R26, R6, R27 ;  /* 0x0000001b061a7221 */ /* 0x008fc60000010000 */
[----:B----4-:R-:W-:Y:S01]  /*166a0*/  FADD.FTZ R30, R10, R31 ;  /* 0x0000001f0a1e7221 */ /* 0x010fe20000010000 */
[----:B------:R0:W-:Y:S01]  /*166b0*/  ST.E desc[UR36][R24.64+0x4], R29 ;  /* 0x0000041d18007985 */ /* 0x0001e2000c101924 */
[----:B------:R-:W-:-:S05]  /*166c0*/  FADD.FTZ R31, R7, R26 ;  /* 0x0000001a071f7221 */ /* 0x000fca0000010000 */
[----:B------:R1:W-:Y:S04]  /*166d0*/  ST.E.64 desc[UR36][R24.64+0x10], R30 ;  /* 0x0000101e18007985 */ /* 0x0003e8000c101b24 */
[----:B------:R-:W2:Y:S04]  /*166e0*/  LD.E R39, desc[UR36][R22.64+0x3a0] ;  /* 0x0003a02416277980 */ /* 0x000ea8000c101900 */
[----:B------:R-:W3:Y:S04]  /*166f0*/  LD.E R43, desc[UR36][R22.64+0x3b0] ;  /* 0x0003b024162b7980 */ /* 0x000ee8000c101900 */
[----:B------:R-:W4:Y:S04]  /*16700*/  LD.E R41, desc[UR36][R22.64+0x3b4] ;  /* 0x0003b42416297980 */ /* 0x000f28000c101900 */
[----:B------:R-:W4:Y:S04]  /*16710*/  LD.E R37, desc[UR36][R22.64+0x3c0] ;  /* 0x0003c02416257980 */ /* 0x000f28000c101900 */
[----:B0-----:R-:W4:Y:S04]  /*16720*/  LD.E R29, desc[UR36][R22.64+0x3c4] ;  /* 0x0003c424161d7980 */ /* 0x001f28000c101900 */
        /* <DEDUP_REMOVED lines=123> */
[C---:B--2---:R-:W-:Y:S01]  /*16ee0*/  FMUL.FTZ R39, R2.reuse, R39 ;  /* 0x0000002702277220 */ /* 0x044fe20000410000 */
[C---:B---3--:R-:W-:Y:S01]  /*16ef0*/  FMUL.FTZ R43, R2.reuse, R43 ;  /* 0x0000002b022b7220 */ /* 0x048fe20000410000 */
[C---:B----4-:R-:W-:Y:S01]  /*16f00*/  FMUL.FTZ R41, R2.reuse, R41 ;  /* 0x0000002902297220 */ /* 0x050fe20000410000 */
[C---:B------:R-:W-:Y:S01]  /*16f10*/  FMUL.FTZ R37, R2.reuse, R37 ;  /* 0x0000002502257220 */ /* 0x040fe20000410000 */
[C---:B------:R-:W-:Y:S01]  /*16f20*/  FMUL.FTZ R29, R2.reuse, R29 ;  /* 0x0000001d021d7220 */ /* 0x040fe20000410000 */
[----:B------:R0:W-:Y:S01]  /*16f30*/  ST.E desc[UR36][R22.64+0x3a0], R39 ;  /* 0x0003a02716007985 */ /* 0x0001e2000c101924 */
[C---:B------:R-:W-:Y:S01]  /*16f40*/  FMUL.FTZ R35, R2.reuse, R35 ;  /* 0x0000002302237220 */ /* 0x040fe20000410000 */
[C---:B------:R-:W-:Y:S01]  /*16f50*/  FMUL.FTZ R33, R2.reuse, R33 ;  /* 0x0000002102217220 */ /* 0x040fe20000410000 */
[C---:B------:R-:W-:Y:S01]  /*16f60*/  FMUL.FTZ R31, R2.reuse, R31 ;  /* 0x0000001f021f7220 */ /* 0x040fe20000410000 */
[----:B------:R1:W-:Y:S04]  /*16f70*/  ST.E desc[UR36][R22.64+0x3b0], R43 ;  /* 0x0003b02b16007985 */ /* 0x0003e8000c101924 */
[----:B------:R2:W-:Y:S01]  /*16f80*/  ST.E desc[UR36][R22.64+0x3b4], R41 ;  /* 0x0003b42916007985 */ /* 0x0005e2000c101924 */
[C---:B0-----:R-:W-:Y:S01]  /*16f90*/  FMUL.FTZ R39, R3.reuse, R148 ;  /* 0x0000009403277220 */ /* 0x041fe20000410000 */
[C---:B-1----:R-:W-:Y:S01]  /*16fa0*/  FMUL.FTZ R43, R3.reuse, R144 ;  /* 0x00000090032b7220 */ /* 0x042fe20000410000 */
[----:B--2---:R-:W-:Y:S01]  /*16fb0*/  FMUL.FTZ R41, R3, R146 ;  /* 0x0000009203297220 */ /* 0x004fe20000410000 */
[----:B------:R0:W-:Y:S01]  /*16fc0*/  ST.E desc[UR36][R22.64+0x3c0], R37 ;  /* 0x0003c02516007985 */ /* 0x0001e2000c101924 */
[C---:B------:R-:W-:Y:S01]  /*16fd0*/  FMUL.FTZ R27, R2.reuse, R27 ;  /* 0x0000001b021b7220 */ /* 0x040fe20000410000 */
[----:B------:R-:W-:-:S02]  /*16fe0*/  FMUL.FTZ R25, R2, R25 ;  /* 0x0000001902197220 */ /* 0x000fc40000410000 */
[----:B------:R1:W-:Y:S04]  /*16ff0*/  ST.E desc[UR36][R22.64+0x3c4], R29 ;  /* 0x0003c41d16007985 */ /* 0x0003e8000c101924 */
[----:B------:R2:W-:Y:S04]  /*17000*/  ST.E desc[UR36][R22.64+0x3d0], R35 ;  /* 0x0003d02316007985 */ /* 0x0005e8000c101924 */
[----:B------:R3:W-:Y:S01]  /*17010*/  ST.E desc[UR36][R22.64+0x3d4], R33 ;  /* 0x0003d42116007985 */ /* 0x0007e2000c101924 */
[----:B0-----:R-:W-:-:S03]  /*17020*/  FMUL.FTZ R37, R3, R136 ;  /* 0x0000008803257220 */ /* 0x001fc60000410000 */
[----:B------:R0:W-:Y:S01]  /*17030*/  ST.E desc[UR36][R22.64+0x3e0], R31 ;  /* 0x0003e01f16007985 */ /* 0x0001e2000c101924 */
[----:B-1----:R-:W-:-:S03]  /*17040*/  FMUL.FTZ R29, R3, R142 ;  /* 0x0000008e031d7220 */ /* 0x002fc60000410000 */
[----:B------:R1:W-:Y:S01]  /*17050*/  ST.E desc[UR36][R22.64+0x208], R39 ;  /* 0x0002082716007985 */ /* 0x0003e2000c101924 */
[----:B--2---:R-:W-:-:S03]  /*17060*/  FMUL.FTZ R35, R3, R138 ;  /* 0x0000008a03237220 */ /* 0x004fc60000410000 */
[----:B------:R2:W-:Y:S01]  /*17070*/  ST.E desc[UR36][R22.64+0x20c], R41 ;  /* 0x00020c2916007985 */ /* 0x0005e2000c101924 */
[----:B---3--:R-:W-:-:S03]  /*17080*/  FMUL.FTZ R33, R3, R140 ;  /* 0x0000008c03217220 */ /* 0x008fc60000410000 */
[----:B------:R3:W-:Y:S01]  /*17090*/  ST.E desc[UR36][R22.64+0x218], R43 ;  /* 0x0002182b16007985 */ /* 0x0007e2000c101924 */
[C---:B0-----:R-:W-:Y:S01]  /*170a0*/  FMUL.FTZ R31, R3.reuse, R134 ;  /* 0x00000086031f7220 */ /* 0x041fe20000410000 */
[C---:B-1----:R-:W-:Y:S01]  /*170b0*/  FMUL.FTZ R39, R3.reuse, R130 ;  /* 0x0000008203277220 */ /* 0x042fe20000410000 */
[C---:B--2---:R-:W-:Y:S01]  /*170c0*/  FMUL.FTZ R41, R3.reuse, R128 ;  /* 0x0000008003297220 */ /* 0x044fe20000410000 */
[C---:B---3--:R-:W-:Y:S01]  /*170d0*/  FMUL.FTZ R43, R3.reuse, R126 ;  /* 0x0000007e032b7220 */ /* 0x048fe20000410000 */
        /* <DEDUP_REMOVED lines=12> */
[----:B0-----:R-:W-:-:S03]  /*171a0*/  FMUL.FTZ R33, R3, R120 ;  /* 0x0000007803217220 */ /* 0x001fc60000410000 */
[----:B------:R0:W-:Y:S01]  /*171b0*/  ST.E desc[UR36][R22.64+0x25c], R41 ;  /* 0x00025c2916007985 */ /* 0x0001e2000c101924 */
[----:B-1----:R-:W-:-:S03]  /*171c0*/  FMUL.FTZ R35, R3, R118 ;  /* 0x0000007603237220 */ /* 0x002fc60000410000 */
[----:B------:R1:W-:Y:S01]  /*171d0*/  ST.E desc[UR36][R22.64+0x268], R43 ;  /* 0x0002682b16007985 */ /* 0x0003e2000c101924 */
[C---:B--2---:R-:W-:Y:S01]  /*171e0*/  FMUL.FTZ R37, R3.reuse, R116 ;  /* 0x0000007403257220 */ /* 0x044fe20000410000 */
[C---:B---3--:R-:W-:Y:S01]  /*171f0*/  FMUL.FTZ R39, R3.reuse, R110 ;  /* 0x0000006e03277220 */ /* 0x048fe20000410000 */
        /* <DEDUP_REMOVED lines=42> */
[----:B------:R0:W-:Y:S01]  /*174a0*/  ST.E desc[UR36][R22.64+0x2e8], R25 ;  /* 0x0002e81916007985 */ /* 0x0001e2000c101924 */
[C---:B------:R-:W-:Y:S01]  /*174b0*/  FMUL.FTZ R47, R2.reuse, R47 ;  /* 0x0000002f022f7220 */ /* 0x040fe20000410000 */
[----:B------:R-:W-:Y:S02]  /*174c0*/  FMUL.FTZ R45, R2, R45 ;  /* 0x0000002d022d7220 */ /* 0x000fe40000410000 */
        /* <DEDUP_REMOVED lines=19> */
[----:B------:R-:W-:Y:S01]  /*17600*/  ST.E desc[UR36][R22.64+0x394], R47 ;  /* 0x0003942f16007985 */ /* 0x000fe2000c101924 */
[C---:B------:R-:W-:Y:S01]  /*17610*/  FMUL.FTZ R151, R2.reuse, R151 ;  /* 0x0000009702977220 */ /* 0x040fe20000410000 */
[C---:B------:R-:W-:Y:S01]  /*17620*/  FMUL.FTZ R197, R3.reuse, R150 ;  /* 0x0000009603c57220 */ /* 0x040fe20000410000 */
[C---:B------:R-:W-:Y:S01]  /*17630*/  FMUL.FTZ R149, R2.reuse, R149 ;  /* 0x0000009502957220 */ /* 0x040fe20000410000 */
[----:B------:R-:W-:Y:S01]  /*17640*/  ST.E desc[UR36][R22.64+0x3a4], R45 ;  /* 0x0003a42d16007985 */ /* 0x000fe2000c101924 */
        /* <DEDUP_REMOVED lines=61> */
[C---:B-1----:R-:W-:Y:S01]  /*17a20*/  FMUL.FTZ R27, R3.reuse, R44 ;  /* 0x0000002c031b7220 */ /* 0x042fe20000410000 */
[C---:B--2---:R-:W-:Y:S01]  /*17a30*/  FMUL.FTZ R29, R3.reuse, R42 ;  /* 0x0000002a031d7220 */ /* 0x044fe20000410000 */
[C---:B---3--:R-:W-:Y:S01]  /*17a40*/  FMUL.FTZ R31, R3.reuse, R34 ;  /* 0x00000022031f7220 */ /* 0x048fe20000410000 */
[C---:B----4-:R-:W-:Y:S01]  /*17a50*/  FMUL.FTZ R33, R3.reuse, R40 ;  /* 0x0000002803217220 */ /* 0x050fe20000410000 */
        /* <DEDUP_REMOVED lines=72> */
[----:B------:R1:W-:Y:S06]  /*17ee0*/  BAR.SYNC.DEFER_BLOCKING R209, 0x100 ;  /* 0x000400d10000751d */ /* 0x0003ec0000010000 */
[----:B------:R-:W4:Y:S04]  /*17ef0*/  LDL R144, [R1+0x1f0] ;  /* 0x0001f00001907983 */ /* 0x000f280000100800 */
[----:B0-----:R-:W4:Y:S04]  /*17f00*/  LD.E R25, desc[UR36][R22.64+0x200] ;  /* 0x0002002416197980 */ /* 0x001f28000c101900 */
[----:B-1----:R-:W4:Y:S04]  /*17f10*/  LD.E R27, desc[UR36][R22.64+0x204] ;  /* 0x00020424161b7980 */ /* 0x002f28000c101900 */
[----:B--2---:R-:W2:Y:S04]  /*17f20*/  LD.E R29, desc[UR36][R22.64+0x208] ;  /* 0x00020824161d7980 */ /* 0x004ea8000c101900 */
[----:B---3--:R-:W3:Y:S04]  /*17f30*/  LD.E R31, desc[UR36][R22.64+0x20c] ;  /* 0x00020c24161f7980 */ /* 0x008ee8000c101900 */
        /* <DEDUP_REMOVED lines=124> */
[----:B------:R-:W4:Y:S04]  /*18700*/  LD.E.64 R2, desc[UR36][R22.64+0x88] ;  /* 0x0000882416027980 */ /* 0x000f28000c101b00 */
[----:B------:R-:W-:Y:S04]  /*18710*/  ST.E desc[UR36][R22.64+0x200], R25 ;  /* 0x0002001916007985 */ /* 0x000fe8000c101924 */
[----:B------:R-:W-:Y:S04]  /*18720*/  ST.E desc[UR36][R22.64+0x204], R27 ;  /* 0x0002041b16007985 */ /* 0x000fe8000c101924 */
[----:B--2---:R-:W-:Y:S04]  /*18730*/  ST.E desc[UR36][R22.64+0x208], R29 ;  /* 0x0002081d16007985 */ /* 0x004fe8000c101924 */
[----:B---3--:R-:W-:Y:S04]  /*18740*/  ST.E desc[UR36][R22.64+0x20c], R31 ;  /* 0x00020c1f16007985 */ /* 0x008fe8000c101924 */
        /* <DEDUP_REMOVED lines=124> */
[----:B------:R-:W4:Y:S01]  /*18f10*/  LDL R186, [R1+0x68] ;  /* 0x0000680001ba7983 */ /* 0x000f220000100800 */
[----:B------:R-:W-:-:S03]  /*18f20*/  IMAD R2, R144, 0xc00, R2 ;  /* 0x00000c0090027824 */ /* 0x000fc600078e0202 */
[----:B0-----:R-:W4:Y:S04]  /*18f30*/  LD.E R24, desc[UR36][R22.64+0x200] ;  /* 0x0002002416187980 */ /* 0x001f28000c101900 */
[----:B------:R-:W4:Y:S04]  /*18f40*/  LD.E R25, desc[UR36][R22.64+0x204] ;  /* 0x0002042416197980 */ /* 0x000f28000c101900 */
[----:B-1----:R-:W4:Y:S04]  /*18f50*/  LD.E R26, desc[UR36][R22.64+0x208] ;  /* 0x00020824161a7980 */ /* 0x002f28000c101900 */
        /* <DEDUP_REMOVED lines=125> */
[----:B------:R-:W-:-:S02]  /*19730*/  ISETP.NE.U32.AND P0, PT, R186, RZ, PT ;  /* 0x000000ffba00720c */ /* 0x000fc40003f05070 */
[----:B------:R-:W-:Y:S02]  /*19740*/  R2UR UR6, R2 ;  /* 0x00000000020672ca */ /* 0x000fe400000e0000 */
[----:B------:R-:W-:Y:S02]  /*19750*/  R2UR UR7, R3 ;  /* 0x00000000030772ca */ /* 0x000fe400000e0000 */
[----:B------:R-:W-:Y:S02]  /*19760*/  F2FP.F16.F32.PACK_AB R152, R152, R189 ;  /* 0x000000bd9898723e */ /* 0x000fe400000000ff */
[----:B------:R-:W-:Y:S02]  /*19770*/  F2FP.F16.F32.PACK_AB R154, R5, R154 ;  /* 0x0000009a059a723e */ /* 0x000fe400000000ff */
[----:B------:R-:W-:Y:S02]  /*19780*/  F2FP.F16.F32.PACK_AB R153, R153, R184 ;  /* 0x000000b89999723e */ /* 0x000fe400000000ff */
[----:B------:R-:W-:Y:S01]  /*19790*/  F2FP.F16.F32.PACK_AB R155, R4, R155 ;  /* 0x0000009b049b723e */ /* 0x000fe200000000ff */
[----:B------:R-:W-:Y:S01]  /*197a0*/  VOTEU.ANY UP0, P0 ;  /* 0x00000000003f7886 */ /* 0x000fe20000000100 */
[----:B------:R-:W-:-:S02]  /*197b0*/  VIADD R4, R2, 0x80 ;  /* 0x0000008002047836 */ /* 0x000fc40000000000 */
[----:B------:R-:W-:Y:S01]  /*197c0*/  IMAD.MOV.U32 R5, RZ, RZ, R3 ;  /* 0x000000ffff057224 */ /* 0x000fe200078e0003 */
[----:B--2---:R-:W-:-:S06]  /*197d0*/  WARPGROUP.ARRIVE ;  /* 0x00000000000079c5 */ /* 0x004fcc0000000000 */
[----:B------:R-:W-:Y:S01]  /*197e0*/  HGMMA.64x256x16.F32 R24, R152, gdesc[UR4].tnspB, R24, UP0, gsb0 ;  /* 0x43e0000498187df0 */ /* 0x000fe2000b800818 */
[----:B------:R-:W-:Y:S02]  /*197f0*/  R2UR UR6, R4 ;  /* 0x00000000040672ca */ /* 0x000fe400000e0000 */
[----:B------:R-:W-:Y:S01]  /*19800*/  R2UR UR7, R5 ;  /* 0x00000000050772ca */ /* 0x000fe200000e0000 */
        /* <DEDUP_REMOVED lines=140> */
[----:B------:R-:W-:Y:S02]  /*1a0d0*/  VIADD R4, R2, 0x180 ;  /* 0x0000018002047836 */ /* 0x000fe40000000000 */
[----:B------:R-:W-:Y:S01]  /*1a0e0*/  IMAD.MOV.U32 R5, RZ, RZ, R3 ;  /* 0x000000ffff057224 */ /* 0x000fe200078e0003 */
[----:B------:R-:W-:Y:S02]  /*1a0f0*/  WARPGROUP.DEPBAR.LE gsb0, 0x0 ;  /* 0x00008000000079c5 */ /* 0x000fe40000010000 */
[----:B------:R-:W-:-:S02]  /*1a100*/  F2FP.F16.F32.PACK_AB R152, R177, R174 ;  /* 0x000000aeb198723e */ /* 0x000fc400000000ff */
        /* <DEDUP_REMOVED lines=553> */
[----:B------:R0:W-:Y:S04]  /*1c3a0*/  ST.E desc[UR36][R22.64+0x204], R25 ;  /* 0x0002041916007985 */ /* 0x0001e8000c101924 */
        /* <DEDUP_REMOVED lines=126> */
[----:B------:R4:W-:Y:S04]  /*1cb90*/  STL [R1+0x68], R0 ;  /* 0x0000680001007387 */ /* 0x0009e80000100800 */
        /* <DEDUP_REMOVED lines=256> */
[----:B0-----:R-:W2:Y:S04]  /*1dba0*/  LDL.64 R20, [R1+0x190] ;  /* 0x0001900001147983 */ /* 0x001ea80000100a00 */
[----:B------:R1:W5:Y:S04]  /*1dbb0*/  LDL R0, [R1+0x1f0] ;  /* 0x0001f00001007983 */ /* 0x0003680000100800 */
[----:B--2---:R-:W2:Y:S01]  /*1dbc0*/  LD.E R2, desc[UR36][R20.64] ;  /* 0x0000002414027980 */ /* 0x004ea2000c101900 */
[----:B------:R-:W-:Y:S01]  /*1dbd0*/  BSSY B0, `(.L_x_11286) ;  /* 0x0000005000007945 */ /* 0x000fe20003800000 */
[----:B--2---:R-:W-:-:S04]  /*1dbe0*/  LOP3.LUT R2, R2, 0x1, RZ, 0xfc, !PT ;  /* 0x0000000102027812 */ /* 0x004fc800078efcff */
[----:B------:R-:W-:-:S13]  /*1dbf0*/  ISETP.NE.AND P0, PT, R2, 0x3, PT ;  /* 0x000000030200780c */ /* 0x000fda0003f05270 */
[----:B-1----:R-:W-:Y:S05]  /*1dc00*/  @!P0 BRA `(.L_x_11287) ;  /* 0x0000000000048947 */ /* 0x002fea0003800000 */
[----:B------:R-:W-:Y:S01]  /*1dc10*/  BPT.TRAP 0x1 ;  /* 0x000000040000795c */ /* 0x000fe20000300000 */
.L_x_11287:
[----:B------:R-:W-:Y:S05]  /*1dc20*/  BSYNC B0 ;  /* 0x0000000000007941 */ /* 0x000fea0003800000 */
.L_x_11286:
[----:B------:R-:W2:Y:S04]  /*1dc30*/  LD.E.64 R2, desc[UR36][R20.64+0x20] ;  /* 0x0000202414027980 */ /* 0x000ea8000c101b00 */
[----:B------:R-:W3:Y:S01]  /*1dc40*/  LD.E R4, desc[UR36][R20.64+0xc] ;  /* 0x00000c2414047980 */ /* 0x000ee2000c101900 */
[C---:B------:R-:W-:Y:S01]  /*1dc50*/  ISETP.GT.AND P0, PT, R11.reuse, UR40, PT ;  /* 0x000000280b007c0c */ /* 0x040fe2000bf04270 */
[----:B------:R-:W-:Y:S01]  /*1dc60*/  VIADD R11, R11, 0xffffffff ;  /* 0xffffffff0b0b7836 */ /* 0x000fe20000000000 */
[----:B--2---:R-:W-:-:S05]  /*1dc70*/  MOV R3, R2 ;  /* 0x0000000200037202 */ /* 0x004fca0000000f00 */
[----:B-----5:R-:W-:-:S05]  /*1dc80*/  IMAD R3, R0, 0x8, R3 ;  /* 0x0000000800037824 */ /* 0x020fca00078e0203 */
[----:B---3--:R-:W-:-:S04]  /*1dc90*/  PRMT R3, R4, 0x654, R3 ;  /* 0x0000065404037816 */ /* 0x008fc80000000003 */
[----:B------:R1:W-:Y:S01]  /*1dca0*/  SYNCS.ARRIVE.TRANS64.RED.A1T0 RZ, [R3+URZ], RZ ;  /* 0x000000ff03ff79a7 */ /* 0x0003e2000810043f */
[----:B------:R-:W-:Y:S05]  /*1dcb0*/  @P0 BRA `(.L_x_11288) ;  /* 0xffffff5000e80947 */ /* 0x000fea000383ffff */
.L_x_11255:
[----:B------:R-:W-:Y:S05]  /*1dcc0*/  WARPSYNC.ALL ;  /* 0x0000000000007948 */ /* 0x000fea0003800000 */
[----:B------:R-:W0:Y:S04]  /*1dcd0*/  LDL R5, [R1+0x420] ;  /* 0x0004200001057983 */ /* 0x000e280000100800 */
[----:B------:R-:W2:Y:S04]  /*1dce0*/  LDL R6, [R1+0x424] ;  /* 0x0004240001067983 */ /* 0x000ea80000100800 */
[----:B------:R-:W3:Y:S04]  /*1dcf0*/  LDL R136, [R1+0x1f0] ;  /* 0x0001f00001887983 */ /* 0x000ee80000100800 */
[----:B------:R-:W4:Y:S04]  /*1dd00*/  LDL.64 R14, [R1+0x398] ;  /* 0x00039800010e7983 */ /* 0x000f280000100a00 */
[----:B------:R-:W5:Y:S04]  /*1dd10*/  LDL.64 R12, [R1+0x3a8] ;  /* 0x0003a800010c7983 */ /* 0x000f680000100a00 */
        /* <DEDUP_REMOVED lines=60> */
[----:B0-----:R-:W0:Y:S02]  /*1e0e0*/  SHFL.BFLY PT, R0, R5, 0x2, 0x1f ;  /* 0x0c401f0005007f89 */ /* 0x001e2400000e0000 */
[----:B0-----:R-:W-:-:S05]  /*1e0f0*/  FADD.FTZ R0, R5, R0 ;  /* 0x0000000005007221 */ /* 0x001fca0000010000 */
[----:B-1----:R-:W0:Y:S02]  /*1e100*/  SHFL.BFLY PT, R3, R0, 0x1, 0x1f ;  /* 0x0c201f0000037f89 */ /* 0x002e2400000e0000 */
[----:B0-----:R-:W-:Y:S01]  /*1e110*/  FADD.FTZ R2, R0, R3 ;  /* 0x0000000300027221 */ /* 0x001fe20000010000 */
[----:B---3--:R-:W-:Y:S01]  /*1e120*/  VIADD R136, R136, 0x1 ;  /* 0x0000000188887836 */ /* 0x008fe20000000000 */
[----:B------:R-:W3:Y:S04]  /*1e130*/  LDL R0, [R1+0x1fc] ;  /* 0x0001fc0001007983 */ /* 0x000ee80000100800 */
[----:B------:R-:W-:Y:S04]  /*1e140*/  STL [R1+0x420], R2 ;  /* 0x0004200201007387 */ /* 0x000fe80000100800 */
[----:B------:R-:W4:Y:S04]  /*1e150*/  LDL R148, [R1+0x420] ;  /* 0x0004200001947983 */ /* 0x000f280000100800 */
[----:B--2---:R-:W0:Y:S02]  /*1e160*/  SHFL.BFLY PT, R3, R6, 0x2, 0x1f ;  /* 0x0c401f0006037f89 */ /* 0x004e2400000e0000 */
[----:B0-----:R-:W-:Y:S01]  /*1e170*/  FADD.FTZ R3, R3, R6 ;  /* 0x0000000603037221 */ /* 0x001fe20000010000 */
[----:B------:R-:W-:Y:S01]  /*1e180*/  ISETP.NE.AND P2, PT, R136, 0x2, PT ;  /* 0x000000028800780c */ /* 0x000fe20003f45270 */
[----:B------:R-:W2:Y:S04]  /*1e190*/  LDL.64 R6, [R1+0x3e8] ;  /* 0x0003e80001067983 */ /* 0x000ea80000100a00 */
[----:B------:R-:W0:Y:S08]  /*1e1a0*/  SHFL.BFLY PT, R4, R3, 0x1, 0x1f ;  /* 0x0c201f0003047f89 */ /* 0x000e3000000e0000 */
[----:B------:R-:W2:Y:S01]  /*1e1b0*/  @!P2 LDL R19, [R1+0x1f4] ;  /* 0x0001f4000113a983 */ /* 0x000ea20000100800 */
[----:B0-----:R-:W-:-:S03]  /*1e1c0*/  FADD.FTZ R140, R3, R4 ;  /* 0x00000004038c7221 */ /* 0x001fc60000010000 */
[----:B------:R-:W2:Y:S02]  /*1e1d0*/  LDL.64 R4, [R1+0x3d8] ;  /* 0x0003d80001047983 */ /* 0x000ea40000100a00 */
[----:B------:R-:W-:Y:S02]  /*1e1e0*/  FSETP.NE.FTZ.AND P1, PT, R140, RZ, PT ;  /* 0x000000ff8c00720b */ /* 0x000fe40003f35000 */
[----:B------:R-:W2:Y:S11]  /*1e1f0*/  LDL.64 R2, [R1+0x3f8] ;  /* 0x0003f80001027983 */ /* 0x000eb60000100a00 */
[----:B------:R-:W2:Y:S04]  /*1e200*/  @P1 LDL R143, [R1+0x430] ;  /* 0x00043000018f1983 */ /* 0x000ea80000100800 */
[----:B------:R-:W2:Y:S01]  /*1e210*/  @P1 LDL R145, [R1+0x414] ;  /* 0x0004140001911983 */ /* 0x000ea20000100800 */
[----:B------:R-:W-:-:S02]  /*1e220*/  IMAD.MOV.U32 R142, RZ, RZ, -0x800000 ;  /* 0xff800000ff8e7424 */ /* 0x000fc400078e00ff */
[----:B------:R-:W-:Y:S01]  /*1e230*/  IMAD.MOV.U32 R138, RZ, RZ, RZ ;  /* 0x000000ffff8a7224 */ /* 0x000fe200078e00ff */
[----:B------:R0:W-:Y:S08]  /*1e240*/  BAR.ARV R208, 0x100 ;  /* 0x000400d00000751d */ /* 0x0001f00000002000 */
[----:B------:R-:W-:Y:S06]  /*1e250*/  BAR.ARV 0x8, 0x180 ;  /* 0x0206000000007b1d */ /* 0x000fec0000002000 */
[----:B----4-:R-:W-:-:S13]  /*1e260*/  FSETP.NE.FTZ.AND P0, PT, R148, RZ, PT ;  /* 0x000000ff9400720b */ /* 0x010fda0003f15000 */
[----:B------:R-:W4:Y:S04]  /*1e270*/  @P0 LDL R139, [R1+0x430] ;  /* 0x00043000018b0983 */ /* 0x000f280000100800 */
[----:B------:R-:W2:Y:S01]  /*1e280*/  @P0 LDL R144, [R1+0x410] ;  /* 0x0004100001900983 */ /* 0x000ea20000100800 */
[----:B------:R-:W1:Y:S02]  /*1e290*/  @P0 MUFU.LG2 R141, R148 ;  /* 0x00000094008d0308 */ /* 0x000e640000000c00 */
[----:B-1----:R-:W-:-:S06]  /*1e2a0*/  @P0 FMUL.FTZ R146, R141, 0.69314718246459960938 ;  /* 0x3f3172188d920820 */ /* 0x002fcc0000410000 */
[----:B------:R-:W1:Y:S08]  /*1e2b0*/  @P1 MUFU.LG2 R147, R140 ;  /* 0x0000008c00931308 */ /* 0x000e700000000c00 */
[----:B------:R-:W0:Y:S01]  /*1e2c0*/  @P0 MUFU.RCP R138, R148 ;  /* 0x00000094008a0308 */ /* 0x000e220000001000 */
[----:B---3--:R-:W-:Y:S02]  /*1e2d0*/  VIADD R0, R0, 0x1 ;  /* 0x0000000100007836 */ /* 0x008fe40000000000 */
[----:B-1----:R-:W-:Y:S01]  /*1e2e0*/  @P1 FMUL.FTZ R147, R147, 0.69314718246459960938 ;  /* 0x3f31721893931820 */ /* 0x002fe20000410000 */
[----:B------:R-:W-:Y:S01]  /*1e2f0*/  STL [R1+0x424], R140 ;  /* 0x0004248c01007387 */ /* 0x000fe20000100800 */
[-C--:B0-----:R-:W-:Y:S01]  /*1e300*/  FMUL.FTZ R133, R133, R138.reuse ;  /* 0x0000008a85857220 */ /* 0x081fe20000410000 */
        /* <DEDUP_REMOVED lines=97> */
[----:B------:R-:W-:Y:S01]  /*1e920*/  @!P2 STL [R1+0x1f0], RZ ;  /* 0x0001f0ff0100a387 */ /* 0x000fe20000100800 */
[----:B----4-:R-:W-:-:S04]  /*1e930*/  @P0 FMUL.FTZ R139, R139, 0.69314718246459960938 ;  /* 0x3f3172188b8b0820 */ /* 0x010fc80000410000 */
[----:B--2---:R-:W-:Y:S01]  /*1e940*/  @P0 FFMA.FTZ R142, R139, R144, R146 ;  /* 0x000000908b8e0223 */ /* 0x004fe20000010092 */
[----:B------:R-:W-:-:S06]  /*1e950*/  IMAD.MOV.U32 R139, RZ, RZ, RZ ;  /* 0x000000ffff8b7224 */ /* 0x000fcc00078e00ff */
[----:B------:R-:W0:Y:S01]  /*1e960*/  @P1 MUFU.RCP R139, R140 ;  /* 0x0000008c008b1308 */ /* 0x000e220000001000 */
[----:B------:R-:W-:Y:S01]  /*1e970*/  @P1 FMUL.FTZ R146, R143, 0.69314718246459960938 ;  /* 0x3f3172188f921820 */ /* 0x000fe20000410000 */
[----:B------:R-:W-:-:S03]  /*1e980*/  IMAD.MOV.U32 R144, RZ, RZ, -0x800000 ;  /* 0xff800000ff907424 */ /* 0x000fc600078e00ff */
[----:B------:R-:W-:Y:S01]  /*1e990*/  @P1 FFMA.FTZ R144, R146, R145, R147 ;  /* 0x0000009192901223 */ /* 0x000fe20000010093 */
[----:B------:R-:W-:Y:S01]  /*1e9a0*/  STL [R1+0x420], R142 ;  /* 0x0004208e01007387 */ /* 0x000fe20000100800 */
[-C--:B0-----:R-:W-:Y:S01]  /*1e9b0*/  FMUL.FTZ R15, R15, R139.reuse ;  /* 0x0000008b0f0f7220 */ /* 0x081fe20000410000 */
[-C--:B------:R-:W-:Y:S01]  /*1e9c0*/  FMUL.FTZ R14, R14, R139.reuse ;  /* 0x0000008b0e0e7220 */ /* 0x080fe20000410000 */
[-C--:B------:R-:W-:Y:S01]  /*1e9d0*/  FMUL.FTZ R13, R13, R139.reuse ;  /* 0x0000008b0d0d7220 */ /* 0x080fe20000410000 */
[-C--:B------:R-:W-:Y:S01]  /*1e9e0*/  FMUL.FTZ R12, R12, R139.reuse ;  /* 0x0000008b0c0c7220 */ /* 0x080fe20000410000 */
[-C--:B------:R-:W-:Y:S01]  /*1e9f0*/  FMUL.FTZ R71, R71, R139.reuse ;  /* 0x0000008b47477220 */ /* 0x080fe20000410000 */
[-C--:B------:R-:W-:Y:S01]  /*1ea00*/  FMUL.FTZ R70, R70, R139.reuse ;  /* 0x0000008b46467220 */ /* 0x080fe20000410000 */
[----:B------:R-:W-:Y:S01]  /*1ea10*/  STL.64 [R1+0x398], R14 ;  /* 0x0003980e01007387 */ /* 0x000fe20000100a00 */
        /* <DEDUP_REMOVED lines=59> */
[----:B0-----:R-:W-:Y:S01]  /*1edd0*/  VIADD R12, R137, 0x1 ;  /* 0x00000001890c7836 */ /* 0x001fe20000000000 */
[----:B------:R-:W-:Y:S01]  /*1ede0*/  @!P2 LOP3.LUT R14, R19, 0x1, RZ, 0x3c, !PT ;  /* 0x00000001130ea812 */ /* 0x000fe200078e3cff */
        /* <DEDUP_REMOVED lines=32> */
[----:B------:R0:W-:Y:S01]  /*1eff0*/  @!P2 STL [R1+0x1f4], R14 ;  /* 0x0001f40e0100a387 */ /* 0x0001e20000100800 */
[----:B------:R-:W-:-:S13]  /*1f000*/  PLOP3.LUT P0, PT, PT, PT, PT, 0x8, 0x0 ;  /* 0x000000000000781c */ /* 0x000fda0003f0e170 */
.L_x_11185:
[----:B------:R-:W1:Y:S08]  /*1f010*/  S2UR UR9, SR_CgaCtaId ;  /* 0x00000000000979c3 */ /* 0x000e700000008800 */
[----:B------:R-:W-:Y:S06]  /*1f020*/  BAR.SYNC.DEFER_BLOCKING 0x5, 0x180 ;  /* 0x0146000000007b1d */ /* 0x000fec0000010000 */
[----:B------:R-:W-:Y:S01]  /*1f030*/  UMOV UR42, 0x400 ;  /* 0x00000400002a7882 */ /* 0x000fe20000000000 */
[----:B------:R-:W-:Y:S01]  /*1f040*/  BSSY B0, `(.L_x_11289) ;  /* 0x0000280000007945 */ /* 0x000fe20003800000 */
[----:B-1----:R-:W-:-:S09]  /*1f050*/  ULEA UR42, UR9, UR42, 0x18 ;  /* 0x0000002a092a7291 */ /* 0x002fd2000f8ec03f */
[----:B------:R-:W1:Y:S02]  /*1f060*/  LDS R0, [UR42+0x324d0] ;  /* 0x0324d02aff007984 */ /* 0x000e640008000800 */
[----:B-1----:R-:W-:Y:S01]  /*1f070*/  R2UR UR4, R0 ;  /* 0x00000000000472ca */ /* 0x002fe200000e0000 */
[----:B------:R-:W-:Y:S06]  /*1f080*/  BAR.ARV 0x4, 0x180 ;  /* 0x0106000000007b1d */ /* 0x000fec0000002000 */
[----:B------:R-:W-:Y:S08]  /*1f090*/  @P0 BRA `(.L_x_11290) ;  /* 0x0000001c000c0947 */ /* 0x000ff00003800000 */
[----:B------:R-:W2:Y:S01]  /*1f0a0*/  LDL.128 R104, [R1+0x280] ;  /* 0x0002800001687983 */ /* 0x000ea20000100c00 */
[----:B0-----:R-:W0:Y:S01]  /*1f0b0*/  LDC R2, c[0x0][0xce8] ;  /* 0x00033a00ff027b82 */ /* 0x001e220000000800 */
[----:B------:R-:W-:Y:S02]  /*1f0c0*/  ULDC UR5, c[0x0][0xb88] ;  /* 0x0002e20000057ab9 */ /* 0x000fe40000000800 */
[----:B------:R-:W3:Y:S04]  /*1f0d0*/  LDL.128 R100, [R1+0x290] ;  /* 0x0002900001647983 */ /* 0x000ee80000100c00 */
[----:B------:R-:W4:Y:S04]  /*1f0e0*/  LDL.128 R96, [R1+0x2a0] ;  /* 0x0002a00001607983 */ /* 0x000f280000100c00 */
[----:B------:R-:W4:Y:S04]  /*1f0f0*/  LDL.128 R92, [R1+0x2b0] ;  /* 0x0002b000015c7983 */ /* 0x000f280000100c00 */
[----:B------:R-:W4:Y:S04]  /*1f100*/  LDL.128 R88, [R1+0x2c0] ;  /* 0x0002c00001587983 */ /* 0x000f280000100c00 */
[----:B------:R-:W4:Y:S04]  /*1f110*/  LDL.128 R84, [R1+0x2d0] ;  /* 0x0002d00001547983 */ /* 0x000f280000100c00 */
[----:B------:R-:W4:Y:S04]  /*1f120*/  LDL R153, [R1+0x454] ;  /* 0x0004540001997983 */ /* 0x000f280000100800 */
        /* <DEDUP_REMOVED lines=12> */
[----:B------:R-:W4:Y:S04]  /*1f1f0*/  LDL R158, [R1+0x450] ;  /* 0x00045000019e7983 */ /* 0x000f280000100800 */
[----:B------:R-:W4:Y:S04]  /*1f200*/  LDL R157, [R1+0x44c] ;  /* 0x00044c00019d7983 */ /* 0x000f280000100800 */
[----:B------:R-:W4:Y:S04]  /*1f210*/  LDL.128 R52, [R1+0x320] ;  /* 0x0003200001347983 */ /* 0x000f280000100c00 */
[----:B------:R-:W4:Y:S04]  /*1f220*/  LDL R156, [R1+0x448] ;  /* 0x00044800019c7983 */ /* 0x000f280000100800 */
[----:B------:R-:W4:Y:S04]  /*1f230*/  LDL.128 R64, [R1+0x340] ;  /* 0x0003400001407983 */ /* 0x000f280000100c00 */
[----:B------:R-:W4:Y:S04]  /*1f240*/  LDL R155, [R1+0x444] ;  /* 0x00044400019b7983 */ /* 0x000f280000100800 */
        /* <DEDUP_REMOVED lines=13> */
[----:B------:R-:W-:Y:S01]  /*1f320*/  VIADD R19, R206, UR61 ;  /* 0x0000003dce137c36 */ /* 0x000fe20008000000 */
[----:B------:R-:W-:Y:S01]  /*1f330*/  LOP3.LUT P0, RZ, R212, 0x3, RZ, 0xc0, !PT ;  /* 0x00000003d4ff7812 */ /* 0x000fe2000780c0ff */
[----:B0-----:R-:W-:Y:S01]  /*1f340*/  IMAD R0, R2, UR5, RZ ;  /* 0x0000000502007c24 */ /* 0x001fe2000f8e02ff */
[----:B------:R-:W-:Y:S01]  /*1f350*/  IADD3 R151, P1, R190, 0x8040, RZ ;  /* 0x00008040be977810 */ /* 0x000fe20007f3e0ff */
[----:B------:R-:W-:-:S03]  /*1f360*/  ULDC.64 UR10, c[0x0][0xc90] ;  /* 0x00032400000a7ab9 */ /* 0x000fc60000000a00 */
[----:B------:R-:W-:-:S13]  /*1f370*/  ISETP.GE.OR P2, PT, R19, R0, P0 ;  /* 0x000000001300720c */ /* 0x000fda0000746670 */
[----:B------:R-:W4:Y:S01]  /*1f380*/  @!P2 LDL R3, [R1+0x420] ;  /* 0x000420000103a983 */ /* 0x000f220000100800 */
[----:B------:R-:W-:-:S04]  /*1f390*/  LOP3.LUT R150, R151, 0x380, RZ, 0xc0, !PT ;  /* 0x0000038097967812 */ /* 0x000fc800078ec0ff */
[----:B------:R-:W-:-:S04]  /*1f3a0*/  SHF.R.U64 R150, R150, 0x3, RZ ;  /* 0x0000000396967819 */ /* 0x000fc800000012ff */
[----:B------:R-:W-:Y:S01]  /*1f3b0*/  LOP3.LUT R150, R150, R151, RZ, 0x3c, !PT ;  /* 0x0000009796967212 */ /* 0x000fe200078e3cff */
[----:B------:R-:W-:Y:S01]  /*1f3c0*/  IMAD.X R151, RZ, RZ, R191, P1 ;  /* 0x000000ffff977224 */ /* 0x000fe200008e06bf */
[----:B------:R-:W-:Y:S02]  /*1f3d0*/  ISETP.NE.AND P1, PT, R2, 0x1, PT ;  /* 0x000000010200780c */ /* 0x000fe40003f25270 */
[----:B------:R-:W-:Y:S01]  /*1f3e0*/  R2UR UR14, R204 ;  /* 0x00000000cc0e72ca */ /* 0x000fe200000e0000 */
[----:B------:R-:W-:Y:S01]  /*1f3f0*/  USHF.R.S32.HI UR13, URZ, 0x1f, UR60 ;  /* 0x0000001f3f0d7899 */ /* 0x000fe2000801143c */
[C---:B------:R-:W-:Y:S02]  /*1f400*/  IADD3 R21, P6, R190.reuse, 0x8020, RZ ;  /* 0x00008020be157810 */ /* 0x040fe40007fde0ff */
[----:B------:R-:W-:-:S09]  /*1f410*/  IADD3 R149, P3, R190, 0x8060, RZ ;  /* 0x00008060be957810 */ /* 0x000fd20007f7e0ff */
[----:B------:R-:W-:-:S04]  /*1f420*/  USHF.R.S32.HI UR12, URZ, 0x1f, UR14 ;  /* 0x0000001f3f0c7899 */ /* 0x000fc8000801140e */
[----:B------:R-:W-:Y:S02]  /*1f430*/  UIMAD UR5, UR12, UR10, URZ ;  /* 0x0000000a0c0572a4 */ /* 0x000fe4000f8e023f */
[----:B------:R-:W-:Y:S02]  /*1f440*/  UIMAD.WIDE.U32 UR6, UR14, UR10, URZ ;  /* 0x0000000a0e0672a5 */ /* 0x000fe4000f8e003f */
[----:B------:R-:W-:-:S03]  /*1f450*/  UIMAD UR5, UR14, UR11, UR5 ;  /* 0x0000000b0e0572a4 */ /* 0x000fc6000f8e0205 */
[----:B------:R-:W-:Y:S01]  /*1f460*/  ULDC.64 UR10, c[0x0][0xc98] ;  /* 0x00032600000a7ab9 */ /* 0x000fe20000000a00 */
[----:B------:R-:W-:Y:S01]  /*1f470*/  LOP3.LUT R20, R21, 0x380, RZ, 0xc0, !PT ;  /* 0x0000038015147812 */ /* 0x000fe200078ec0ff */
[----:B------:R-:W-:Y:S01]  /*1f480*/  UIMAD UR8, UR13, UR10, URZ ;  /* 0x0000000a0d0872a4 */ /* 0x000fe2000f8e023f */
[----:B------:R-:W-:Y:S01]  /*1f490*/  LOP3.LUT R148, R149, 0x380, RZ, 0xc0, !PT ;  /* 0x0000038095947812 */ /* 0x000fe200078ec0ff */
[----:B------:R-:W-:Y:S01]  /*1f4a0*/  UIADD3 UR7, UR7, UR5, URZ ;  /* 0x0000000507077290 */ /* 0x000fe2000fffe03f */
[----:B------:R-:W-:Y:S01]  /*1f4b0*/  LOP3.LUT R143, R190, 0x380, RZ, 0xc0, !PT ;  /* 0x00000380be8f7812 */ /* 0x000fe200078ec0ff */
[----:B------:R-:W-:Y:S01]  /*1f4c0*/  UIMAD UR8, UR60, UR11, UR8 ;  /* 0x0000000b3c0872a4 */ /* 0x000fe2000f8e0208 */
[----:B------:R-:W-:Y:S01]  /*1f4d0*/  SHF.R.U64 R20, R20, 0x3, RZ ;  /* 0x0000000314147819 */ /* 0x000fe200000012ff */
[----:B------:R-:W-:Y:S01]  /*1f4e0*/  UIMAD.WIDE.U32 UR6, UR60, UR10, UR6 ;  /* 0x0000000a3c0672a5 */ /* 0x000fe2000f8e0006 */
[----:B------:R-:W-:Y:S02]  /*1f4f0*/  SHF.R.U64 R148, R148, 0x3, RZ ;  /* 0x0000000394947819 */ /* 0x000fe400000012ff */
[----:B------:R-:W-:-:S02]  /*1f500*/  SHF.R.U64 R143, R143, 0x3, RZ ;  /* 0x000000038f8f7819 */ /* 0x000fc400000012ff */
[C---:B------:R-:W-:Y:S02]  /*1f510*/  IADD3 R147, P4, R190.reuse, 0xc000, RZ ;  /* 0x0000c000be937810 */ /* 0x040fe40007f9e0ff */
[----:B------:R-:W-:Y:S01]  /*1f520*/  IADD3 R141, P5, R190, 0xc020, RZ ;  /* 0x0000c020be8d7810 */ /* 0x000fe20007fbe0ff */
[----:B------:R-:W-:Y:S01]  /*1f530*/  VIADD R19, R19, 0x8 ;  /* 0x0000000813137836 */ /* 0x000fe20000000000 */
[----:B------:R-:W-:Y:S01]  /*1f540*/  LOP3.LUT R20, R20, R21, RZ, 0x3c, !PT ;  /* 0x0000001514147212 */ /* 0x000fe200078e3cff */
[--C-:B------:R-:W-:Y:S01]  /*1f550*/  IMAD.X R21, RZ, RZ, R191.reuse, P6 ;  /* 0x000000ffff157224 */ /* 0x100fe200030e06bf */
[----:B------:R-:W-:Y:S01]  /*1f560*/  LOP3.LUT R148, R148, R149, RZ, 0x3c, !PT ;  /* 0x0000009594947212 */ /* 0x000fe200078e3cff */
[--C-:B------:R-:W-:Y:S01]  /*1f570*/  IMAD.X R149, RZ, RZ, R191.reuse, P3 ;  /* 0x000000ffff957224 */ /* 0x100fe200018e06bf */
[----:B------:R-:W-:Y:S01]  /*1f580*/  LOP3.LUT R142, R143, R190, RZ, 0x3c, !PT ;  /* 0x000000be8f8e7212 */ /* 0x000fe200078e3cff */
[----:B------:R-:W-:Y:S01]  /*1f590*/  IMAD.MOV.U32 R143, RZ, RZ, R191 ;  /* 0x000000ffff8f7224 */ /* 0x000fe200078e00bf */
[----:B------:R-:W-:Y:S01]  /*1f5a0*/  IADD3 R145, P6, R190, 0xc040, RZ ;  /* 0x0000c040be917810 */ /* 0x000fe20007fde0ff */
[----:B------:R-:W-:Y:S01]  /*1f5b0*/  ULDC.64 UR10, c[0x0][0xbe8] ;  /* 0x0002fa00000a7ab9 */ /* 0x000fe20000000a00 */
[----:B------:R-:W-:-:S02]  /*1f5c0*/  LOP3.LUT R146, R147, 0x380, RZ, 0xc0, !PT ;  /* 0x0000038093927812 */ /* 0x000fc400078ec0ff */
[----:B------:R-:W-:Y:S02]  /*1f5d0*/  LOP3.LUT R140, R141, 0x380, RZ, 0xc0, !PT ;  /* 0x000003808d8c7812 */ /* 0x000fe400078ec0ff */
[----:B------:R-:W-:Y:S02]  /*1f5e0*/  LOP3.LUT R144, R145, 0x380, RZ, 0xc0, !PT ;  /* 0x0000038091907812 */ /* 0x000fe400078ec0ff */
[----:B------:R-:W-:Y:S02]  /*1f5f0*/  MOV R152, R142 ;  /* 0x0000008e00987202 */ /* 0x000fe40000000f00 */
[----:B------:R-:W-:Y:S02]  /*1f600*/  SHF.R.U64 R146, R146, 0x3, RZ ;  /* 0x0000000392927819 */ /* 0x000fe400000012ff */
[----:B------:R-:W-:Y:S02]  /*1f610*/  SHF.R.U64 R140, R140, 0x3, RZ ;  /* 0x000000038c8c7819 */ /* 0x000fe400000012ff */
[----:B------:R-:W-:-:S02]  /*1f620*/  SHF.R.U64 R144, R144, 0x3, RZ ;  /* 0x0000000390907819 */ /* 0x000fc400000012ff */
[----:B------:R-:W-:Y:S02]  /*1f630*/  LOP3.LUT R146, R146, R147, RZ, 0x3c, !PT ;  /* 0x0000009392927212 */ /* 0x000fe400078e3cff */
[----:B--2---:R-:W-:Y:S02]  /*1f640*/  F2FP.F16.F32.PACK_AB R104, R105, R104 ;  /* 0x000000686968723e */ /* 0x004fe400000000ff */
[----:B------:R-:W-:Y:S02]  /*1f650*/  F2FP.F16.F32.PACK_AB R105, R107, R106 ;  /* 0x0000006a6b69723e */ /* 0x000fe400000000ff */
[----:B---3--:R-:W-:Y:S02]  /*1f660*/  F2FP.F16.F32.PACK_AB R106, R101, R100 ;  /* 0x00000064656a723e */ /* 0x008fe400000000ff */
[----:B------:R-:W0:Y:S01]  /*1f670*/  @P1 LDC R100, c[0x0][0xcec] ;  /* 0x00033b00ff641b82 */ /* 0x000e220000000800 */
[----:B----4-:R-:W-:Y:S02]  /*1f680*/  F2FP.F16.F32.PACK_AB R96, R97, R96 ;  /* 0x000000606160723e */ /* 0x010fe400000000ff */
[----:B------:R-:W-:-:S02]  /*1f690*/  F2FP.F16.F32.PACK_AB R97, R99, R98 ;  /* 0x000000626361723e */ /* 0x000fc400000000ff */
[----:B------:R-:W-:-:S03]  /*1f6a0*/  F2FP.F16.F32.PACK_AB R98, R93, R92 ;  /* 0x0000005c5d62723e */ /* 0x000fc600000000ff */
[----:B------:R-:W1:Y:S01]  /*1f6b0*/  @P1 LDC R92, c[0x0][0xcf0] ;  /* 0x00033c00ff5c1b82 */ /* 0x000e620000000800 */
[----:B------:R-:W-:Y:S02]  /*1f6c0*/  F2FP.F16.F32.PACK_AB R88, R89, R88 ;  /* 0x000000585958723e */ /* 0x000fe400000000ff */
[----:B------:R-:W-:Y:S02]  /*1f6d0*/  F2FP.F16.F32.PACK_AB R89, R91, R90 ;  /* 0x0000005a5b59723e */ /* 0x000fe400000000ff */
[----:B------:R-:W-:Y:S01]  /*1f6e0*/  F2FP.F16.F32.PACK_AB R90, R85, R84 ;  /* 0x00000054555a723e */ /* 0x000fe200000000ff */
[----:B------:R-:W-:Y:S01]  /*1f6f0*/  VIADD R85, R153, UR61 ;  /* 0x0000003d99557c36 */ /* 0x000fe20008000000 */
[----:B------:R-:W-:Y:S02]  /*1f700*/  F2FP.F16.F32.PACK_AB R80, R81, R80 ;  /* 0x000000505150723e */ /* 0x000fe400000000ff */
[----:B------:R-:W-:Y:S02]  /*1f710*/  F2FP.F16.F32.PACK_AB R81, R83, R82 ;  /* 0x000000525351723e */ /* 0x000fe400000000ff */
[----:B------:R-:W-:Y:S01]  /*1f720*/  F2FP.F16.F32.PACK_AB R82, R77, R76 ;  /* 0x0000004c4d52723e */ /* 0x000fe200000000ff */
[----:B0-----:R-:W-:-:S04]  /*1f730*/  @P1 IMAD.HI.U32 R77, R85, R100, RZ ;  /* 0x00000064554d1227 */ /* 0x001fc800078e00ff */
[----:B------:R-:W-:Y:S01]  /*1f740*/  IMAD.MOV.U32 R76, RZ, RZ, R85 ;  /* 0x000000ffff4c7224 */ /* 0x000fe200078e0055 */
[----:B-1----:R-:W-:Y:S02]  /*1f750*/  @P1 SHF.R.U32.HI R76, RZ, R92, R77 ;  /* 0x0000005cff4c1219 */ /* 0x002fe4000001164d */
[----:B------:R-:W-:-:S03]  /*1f760*/  F2FP.F16.F32.PACK_AB R72, R73, R72 ;  /* 0x000000484948723e */ /* 0x000fc600000000ff */
[--C-:B------:R-:W-:Y:S01]  /*1f770*/  IMAD.MOV R77, RZ, RZ, -R76.reuse ;  /* 0x000000ffff4d7224 */ /* 0x100fe200078e0a4c */
[----:B------:R-:W-:Y:S02]  /*1f780*/  F2FP.F16.F32.PACK_AB R73, R75, R74 ;  /* 0x0000004a4b49723e */ /* 0x000fe400000000ff */
[----:B------:R-:W-:Y:S01]  /*1f790*/  F2FP.F16.F32.PACK_AB R75, R59, R58 ;  /* 0x0000003a3b4b723e */ /* 0x000fe200000000ff */
[----:B------:R-:W-:Y:S01]  /*1f7a0*/  IMAD R59, R2, R77, R85 ;  /* 0x0000004d023b7224 */ /* 0x000fe200078e0255 */
[----:B------:R-:W-:Y:S01]  /*1f7b0*/  F2FP.F16.F32.PACK_AB R83, R79, R78 ;  /* 0x0000004e4f53723e */ /* 0x000fe200000000ff */
[----:B------:R-:W-:Y:S01]  /*1f7c0*/  IMAD.U32 R78, RZ, RZ, UR8 ;  /* 0x00000008ff4e7e24 */ /* 0x000fe2000f8e00ff */
[----:B------:R-:W-:Y:S02]  /*1f7d0*/  F2FP.F16.F32.PACK_AB R74, R57, R56 ;  /* 0x00000038394a723e */ /* 0x000fe400000000ff */
[----:B------:R-:W-:Y:S02]  /*1f7e0*/  SHF.R.S32.HI R57, RZ, 0x1f, R76 ;  /* 0x0000001fff397819 */ /* 0x000fe4000001144c */
[----:B------:R-:W-:-:S02]  /*1f7f0*/  IADD3 R56, P3, R76, UR6, RZ ;  /* 0x000000064c387c10 */ /* 0x000fc4000ff7e0ff */
[----:B------:R-:W-:Y:S02]  /*1f800*/  F2FP.F16.F32.PACK_AB R136, R137, R136 ;  /* 0x000000888988723e */ /* 0x000fe400000000ff */
[----:B------:R-:W-:Y:S02]  /*1f810*/  SHF.R.S32.HI R58, RZ, 0x1f, R59 ;  /* 0x0000001fff3a7819 */ /* 0x000fe4000001143b */
[----:B------:R-:W-:Y:S02]  /*1f820*/  F2FP.F16.F32.PACK_AB R137, R139, R138 ;  /* 0x0000008a8b89723e */ /* 0x000fe400000000ff */
[----:B------:R-:W-:Y:S02]  /*1f830*/  F2FP.F16.F32.PACK_AB R128, R129, R128 ;  /* 0x000000808180723e */ /* 0x000fe400000000ff */
[----:B------:R-:W-:Y:S02]  /*1f840*/  F2FP.F16.F32.PACK_AB R138, R133, R132 ;  /* 0x00000084858a723e */ /* 0x000fe400000000ff */
[----:B------:R-:W-:Y:S01]  /*1f850*/  F2FP.F16.F32.PACK_AB R139, R135, R134 ;  /* 0x00000086878b723e */ /* 0x000fe200000000ff */
[----:B------:R-:W-:Y:S01]  /*1f860*/  BAR.SYNC.DEFER_BLOCKING 0x1, 0x100 ;  /* 0x0044000000007b1d */ /* 0x000fe20000010000 */
[----:B------:R-:W-:-:S02]  /*1f870*/  F2FP.F16.F32.PACK_AB R129, R131, R130 ;  /* 0x000000828381723e */ /* 0x000fc400000000ff */
[----:B------:R-:W-:Y:S02]  /*1f880*/  F2FP.F16.F32.PACK_AB R120, R121, R120 ;  /* 0x000000787978723e */ /* 0x000fe400000000ff */
[----:B------:R-:W-:Y:S01]  /*1f890*/  IADD3.X R57, R57, UR7, R78, P3, !PT ;  /* 0x0000000739397c10 */ /* 0x000fe20009ffe44e */
[----:B------:R-:W-:Y:S01]  /*1f8a0*/  ULDC.64 UR6, c[0x0][0xc88] ;  /* 0x0003220000067ab9 */ /* 0x000fe20000000a00 */
[----:B------:R-:W-:Y:S02]  /*1f8b0*/  F2FP.F16.F32.PACK_AB R130, R125, R124 ;  /* 0x0000007c7d82723e */ /* 0x000fe400000000ff */
[----:B------:R-:W-:Y:S02]  /*1f8c0*/  F2FP.F16.F32.PACK_AB R131, R127, R126 ;  /* 0x0000007e7f83723e */ /* 0x000fe400000000ff */
[----:B------:R-:W-:Y:S02]  /*1f8d0*/  F2FP.F16.F32.PACK_AB R121, R123, R122 ;  /* 0x0000007a7b79723e */ /* 0x000fe400000000ff */
[----:B------:R-:W-:Y:S01]  /*1f8e0*/  F2FP.F16.F32.PACK_AB R112, R113, R112 ;  /* 0x000000707170723e */ /* 0x000fe200000000ff */
[----:B------:R-:W-:Y:S01]  /*1f8f0*/  IMAD R58, R58, UR6, RZ ;  /* 0x000000063a3a7c24 */ /* 0x000fe2000f8e02ff */
[----:B------:R-:W-:-:S02]  /*1f900*/  F2FP.F16.F32.PACK_AB R122, R117, R116 ;  /* 0x00000074757a723e */ /* 0x000fc400000000ff */
[----:B------:R-:W-:Y:S02]  /*1f910*/  F2FP.F16.F32.PACK_AB R123, R119, R118 ;  /* 0x00000076777b723e */ /* 0x000fe400000000ff */
[----:B------:R-:W-:Y:S02]  /*1f920*/  F2FP.F16.F32.PACK_AB R113, R115, R114 ;  /* 0x000000727371723e */ /* 0x000fe400000000ff */
[----:B------:R-:W-:Y:S02]  /*1f930*/  F2FP.F16.F32.PACK_AB R114, R109, R108 ;  /* 0x0000006c6d72723e */ /* 0x000fe400000000ff */
[----:B------:R-:W-:Y:S01]  /*1f940*/  F2FP.F16.F32.PACK_AB R115, R111, R110 ;  /* 0x0000006e6f73723e */ /* 0x000fe200000000ff */
[----:B------:R-:W-:Y:S01]  /*1f950*/  STSM.16.M88.4 [R152], R136 ;  /* 0x0000008898007844 */ /* 0x000fe20000000200 */
[----:B------:R-:W-:Y:S01]  /*1f960*/  F2FP.F16.F32.PACK_AB R107, R103, R102 ;  /* 0x00000066676b723e */ /* 0x000fe200000000ff */
[----:B------:R-:W-:Y:S01]  /*1f970*/  IMAD.WIDE.U32 R56, R59, UR6, R56 ;  /* 0x000000063b387c25 */ /* 0x000fe2000f8e0038 */
[----:B------:R-:W-:Y:S01]  /*1f980*/  F2FP.F16.F32.PACK_AB R99, R95, R94 ;  /* 0x0000005e5f63723e */ /* 0x000fe200000000ff */
[----:B------:R-:W-:Y:S01]  /*1f990*/  STSM.16.M88.4 [R158], R128 ;  /* 0x000000809e007844 */ /* 0x000fe20000000200 */
[----:B------:R-:W-:Y:S01]  /*1f9a0*/  F2FP.F16.F32.PACK_AB R91, R87, R86 ;  /* 0x00000056575b723e */ /* 0x000fe200000000ff */
[--C-:B------:R-:W-:Y:S01]  /*1f9b0*/  IMAD.X R147, RZ, RZ, R191.reuse, P4 ;  /* 0x000000ffff937224 */ /* 0x100fe200020e06bf */
[----:B------:R-:W-:Y:S01]  /*1f9c0*/  LOP3.LUT R140, R140, R141, RZ, 0x3c, !PT ;  /* 0x0000008d8c8c7212 */ /* 0x000fe200078e3cff */
[----:B------:R-:W-:Y:S01]  /*1f9d0*/  STSM.16.M88.4 [R157], R120 ;  /* 0x000000789d007844 */ /* 0x000fe20000000200 */
[----:B------:R-:W-:Y:S01]  /*1f9e0*/  F2FP.F16.F32.PACK_AB R52, R53, R52 ;  /* 0x000000343534723e */ /* 0x000fe200000000ff */
[----:B------:R-:W-:Y:S01]  /*1f9f0*/  IMAD R59, R59, UR7, R58 ;  /* 0x000000073b3b7c24 */ /* 0x000fe2000f8e023a */
[----:B------:R-:W-:Y:S01]  /*1fa00*/  LOP3.LUT R144, R144, R145, RZ, 0x3c, !PT ;  /* 0x0000009190907212 */ /* 0x000fe200078e3cff */
[--C-:B------:R-:W-:Y:S01]  /*1fa10*/  IMAD.X R141, RZ, RZ, R191.reuse, P5 ;  /* 0x000000ffff8d7224 */ /* 0x100fe200028e06bf */
[----:B------:R-:W-:Y:S01]  /*1fa20*/  STSM.16.M88.4 [R156], R112 ;  /* 0x000000709c007844 */ /* 0x000fe20000000200 */
[----:B------:R-:W-:Y:S01]  /*1fa30*/  F2FP.F16.F32.PACK_AB R53, R55, R54 ;  /* 0x000000363735723e */ /* 0x000fe200000000ff */
[----:B------:R-:W-:Y:S01]  /*1fa40*/  IMAD.X R145, RZ, RZ, R191, P6 ;  /* 0x000000ffff917224 */ /* 0x000fe200030e06bf */
[----:B------:R-:W-:Y:S01]  /*1fa50*/  F2FP.F16.F32.PACK_AB R64, R65, R64 ;  /* 0x000000404140723e */ /* 0x000fe200000000ff */
[----:B------:R-:W-:Y:S01]  /*1fa60*/  STSM.16.M88.4 [R155], R104 ;  /* 0x000000689b007844 */ /* 0x000fe20000000200 */
[----:B------:R-:W-:Y:S01]  /*1fa70*/  MOV R142, R20 ;  /* 0x00000014008e7202 */ /* 0x000fe20000000f00 */
[----:B------:R-:W-:Y:S01]  /*1fa80*/  ULDC.64 UR6, c[0x0][0xc50] ;  /* 0x0003140000067ab9 */ /* 0x000fe20000000a00 */
[----:B------:R-:W-:Y:S01]  /*1fa90*/  F2FP.F16.F32.PACK_AB R54, R69, R68 ;  /* 0x000000444536723e */ /* 0x000fe200000000ff */
[----:B------:R-:W-:Y:S01]  /*1faa0*/  STSM.16.M88.4 [R154], R96 ;  /* 0x000000609a007844 */ /* 0x000fe20000000200 */
[----:B------:R-:W-:-:S02]  /*1fab0*/  F2FP.F16.F32.PACK_AB R55, R71, R70 ;  /* 0x000000464737723e */ /* 0x000fc400000000ff */
[----:B------:R-:W-:Y:S02]  /*1fac0*/  F2FP.F16.F32.PACK_AB R65, R67, R66 ;  /* 0x000000424341723e */ /* 0x000fe400000000ff */
[----:B------:R-:W-:Y:S01]  /*1fad0*/  F2FP.F16.F32.PACK_AB R48, R49, R48 ;  /* 0x000000303130723e */ /* 0x000fe200000000ff */
[----:B------:R-:W-:Y:S01]  /*1fae0*/  STSM.16.M88.4 [R229], R88 ;  /* 0x00000058e5007844 */ /* 0x000fe20000000200 */
[----:B------:R-:W-:Y:S01]  /*1faf0*/  MOV R143, R150 ;  /* 0x00000096008f7202 */ /* 0x000fe20000000f00 */
[----:B------:R-:W-:Y:S01]  /*1fb00*/  IMAD.IADD R57, R57, 0x1, R59 ;  /* 0x0000000139397824 */ /* 0x000fe200078e023b */
        /* <DEDUP_REMOVED lines=9> */
[----:B------:R-:W-:Y:S01]  /*1fba0*/  F2FP.F16.F32.PACK_AB R36, R37, R36 ;  /* 0x000000242524723e */ /* 0x000fe200000000ff */
[----:B------:R-:W-:Y:S01]  /*1fbb0*/  STSM.16.M88.4 [R227], R72 ;  /* 0x00000048e3007844 */ /* 0x000fe20000000200 */
[----:B------:R-:W-:-:S02]  /*1fbc0*/  MOV R21, R146 ;  /* 0x0000009200157202 */ /* 0x000fc40000000f00 */
[----:B------:R-:W-:Y:S02]  /*1fbd0*/  LEA R58, P3, R56, UR6, 0x2 ;  /* 0x00000006383a7c11 */ /* 0x000fe4000f8610ff */
        /* <DEDUP_REMOVED lines=14> */
[----:B------:R-:W-:Y:S01]  /*1fcc0*/  F2FP.F16.F32.PACK_AB R13, R15, R14 ;  /* 0x0000000e0f0d723e */ /* 0x000fe200000000ff */
[----:B------:R-:W-:Y:S01]  /*1fcd0*/  STSM.16.M88.4 [R20], R48 ;  /* 0x0000003014007844 */ /* 0x000fe20000000200 */
[----:B------:R-:W-:Y:S02]  /*1fce0*/  F2FP.F16.F32.PACK_AB R14, R9, R8 ;  /* 0x00000008090e723e */ /* 0x000fe400000000ff */
[----:B------:R-:W-:Y:S01]  /*1fcf0*/  F2FP.F16.F32.PACK_AB R15, R11, R10 ;  /* 0x0000000a0b0f723e */ /* 0x000fe200000000ff */
[----:B------:R-:W-:Y:S01]  /*1fd00*/  STSM.16.M88.4 [R21], R4 ;  /* 0x0000000415007844 */ /* 0x000fe20000000200 */
[----:B------:R-:W-:-:S03]  /*1fd10*/  LEA.HI.X R59, R56, UR7, R57, 0x2, P3 ;  /* 0x00000007383b7c11 */ /* 0x000fc600098f1439 */
[----:B------:R-:W-:Y:S04]  /*1fd20*/  STSM.16.M88.4 [R140], R36 ;  /* 0x000000248c007844 */ /* 0x000fe80000000200 */
[----:B------:R-:W-:Y:S04]  /*1fd30*/  STSM.16.M88.4 [R141], R28 ;  /* 0x0000001c8d007844 */ /* 0x000fe80000000200 */
[----:B------:R-:W-:Y:S04]  /*1fd40*/  STSM.16.M88.4 [R226], R12 ;  /* 0x0000000ce2007844 */ /* 0x000fe80000000200 */
[----:B------:R-:W-:Y:S04]  /*1fd50*/  SHFL.IDX PT, R44, R58, RZ, 0x1c1f ;  /* 0x001c1fff3a2c7589 */ /* 0x000fe800000e0000 */
[----:B------:R-:W0:Y:S01]  /*1fd60*/  SHFL.IDX PT, R45, R59, RZ, 0x1c1f ;  /* 0x001c1fff3b2d7589 */ /* 0x000e2200000e0000 */
[----:B------:R-:W-:Y:S01]  /*1fd70*/  BAR.SYNC.DEFER_BLOCKING 0x1, 0x100 ;  /* 0x0044000000007b1d */ /* 0x000fe20000010000 */
[----:B------:R-:W-:-:S05]  /*1fd80*/  ISETP.GE.OR P0, PT, R19, R0, P0 ;  /* 0x000000001300720c */ /* 0x000fca0000706670 */
[----:B0-----:R0:W-:Y:S08]  /*1fd90*/  @!P2 ST.E desc[UR36][R44.64], R3 ;  /* 0x000000032c00a985 */ /* 0x0011f0000c101924 */
[----:B------:R-:W2:Y:S01]  /*1fda0*/  @!P0 LDL R19, [R1+0x424] ;  /* 0x0004240001138983 */ /* 0x000ea20000100800 */
[----:B------:R-:W-:Y:S02]  /*1fdb0*/  IMAD R8, R210, 0x40, R193 ;  /* 0x00000040d2087824 */ /* 0x000fe400078e02c1 */
[----:B------:R-:W-:-:S04]  /*1fdc0*/  IMAD.MOV.U32 R9, RZ, RZ, 0x2 ;  /* 0x00000002ff097424 */ /* 0x000fc800078e00ff */
[----:B------:R-:W-:-:S03]  /*1fdd0*/  IMAD.WIDE R8, R8, R9, UR58 ;  /* 0x0000003a08087e25 */ /* 0x000fc6000f8e0209 */
        /* <DEDUP_REMOVED lines=8> */
[----:B------:R-:W-:Y:S01]  /*1fe60*/  LOP3.LUT R6, R11, 0x380, RZ, 0xc0, !PT ;  /* 0x000003800b067812 */ /* 0x000fe200078ec0ff */
[----:B------:R-:W-:Y:S01]  /*1fe70*/  SHFL.IDX PT, R20, R58, 0x1, 0x1c1f ;  /* 0x003c1f003a147f89 */ /* 0x000fe200000e0000 */
[----:B------:R-:W-:-:S02]  /*1fe80*/  SHF.R.U64 R52, R52, 0x3, RZ ;  /* 0x0000000334347819 */ /* 0x000fc400000012ff */
[----:B------:R-:W-:Y:S01]  /*1fe90*/  SHF.R.U64 R6, R6, 0x3, RZ ;  /* 0x0000000306067819 */ /* 0x000fe200000012ff */
[----:B------:R-:W2:Y:S01]  /*1fea0*/  SHFL.IDX PT, R21, R59, 0x1, 0x1c1f ;  /* 0x003c1f003b157f89 */ /* 0x000ea200000e0000 */
[----:B------:R-:W-:Y:S01]  /*1feb0*/  LOP3.LUT R52, R52, R53, RZ, 0x3c, !PT ;  /* 0x0000003534347212 */ /* 0x000fe200078e3cff */
[----:B------:R-:W-:Y:S01]  /*1fec0*/  IMAD.X R53, RZ, RZ, R9, P6 ;  /* 0x000000ffff357224 */ /* 0x000fe200030e0609 */
[----:B------:R-:W-:Y:S02]  /*1fed0*/  LOP3.LUT R10, R6, R11, RZ, 0x3c, !PT ;  /* 0x0000000b060a7212 */ /* 0x000fe400078e3cff */
[----:B------:R-:W-:-:S04]  /*1fee0*/  IADD3 R6, P6, R8, 0xf000, RZ ;  /* 0x0000f00008067810 */ /* 0x000fc80007fde0ff */
[----:B0-----:R-:W-:Y:S02]  /*1fef0*/  LOP3.LUT R3, R6, 0x380, RZ, 0xc0, !PT ;  /* 0x0000038006037812 */ /* 0x001fe400078ec0ff */
[C---:B------:R-:W-:Y:S02]  /*1ff00*/  IADD3 R25, P4, R8.reuse, 0x3000, RZ ;  /* 0x0000300008197810 */ /* 0x040fe40007f9e0ff */
[----:B------:R-:W-:Y:S02]  /*1ff10*/  SHF.R.U64 R3, R3, 0x3, RZ ;  /* 0x0000000303037819 */ /* 0x000fe400000012ff */
[----:B------:R-:W-:Y:S02]  /*1ff20*/  IADD3 R29, P5, R8, 0x4000, RZ ;  /* 0x00004000081d7810 */ /* 0x000fe40007fbe0ff */
[----:B------:R-:W-:Y:S02]  /*1ff30*/  LOP3.LUT R24, R25, 0x380, RZ, 0xc0, !PT ;  /* 0x0000038019187812 */ /* 0x000fe400078ec0ff */
[----:B------:R-:W-:-:S02]  /*1ff40*/  LOP3.LUT R28, R29, 0x380, RZ, 0xc0, !PT ;  /* 0x000003801d1c7812 */ /* 0x000fc400078ec0ff */
[----:B------:R-:W-:Y:S02]  /*1ff50*/  LOP3.LUT R72, R3, R6, RZ, 0x3c, !PT ;  /* 0x0000000603487212 */ /* 0x000fe400078e3cff */
[----:B------:R-:W0:Y:S01]  /*1ff60*/  @P1 LDC R3, c[0x0][0xcec] ;  /* 0x00033b00ff031b82 */ /* 0x000e220000000800 */
[----:B------:R-:W-:Y:S02]  /*1ff70*/  IADD3 R5, P3, R8, 0x2000, RZ ;  /* 0x0000200008057810 */ /* 0x000fe40007f7e0ff */
[----:B------:R-:W-:Y:S02]  /*1ff80*/  SHF.R.U64 R24, R24, 0x3, RZ ;  /* 0x0000000318187819 */ /* 0x000fe400000012ff */
[----:B------:R-:W-:Y:S01]  /*1ff90*/  SHF.R.U64 R28, R28, 0x3, RZ ;  /* 0x000000031c1c7819 */ /* 0x000fe200000012ff */
        /* <DEDUP_REMOVED lines=10> */
[----:B------:R-:W-:Y:S02]  /*20040*/  LOP3.LUT R36, R37, 0x380, RZ, 0xc0, !PT ;  /* 0x0000038025247812 */ /* 0x000fe400078ec0ff */
[----:B------:R-:W-:Y:S02]  /*20050*/  LOP3.LUT R40, R41, 0x380, RZ, 0xc0, !PT ;  /* 0x0000038029287812 */ /* 0x000fe400078ec0ff */
[----:B------:R-:W-:Y:S02]  /*20060*/  LOP3.LUT R44, R45, 0x380, RZ, 0xc0, !PT ;  /* 0x000003802d2c7812 */ /* 0x000fe400078ec0ff */
[----:B------:R-:W-:Y:S01]  /*20070*/  LOP3.LUT R48, R49, 0x380, RZ, 0xc0, !PT ;  /* 0x0000038031307812 */ /* 0x000fe200078ec0ff */
[----:B------:R-:W-:Y:S01]  /*20080*/  UIMAD UR5, UR12, UR10, URZ ;  /* 0x0000000a0c0572a4 */ /* 0x000fe2000f8e023f */
[----:B------:R-:W-:-:S02]  /*20090*/  SHF.R.U64 R36, R36, 0x3, RZ ;  /* 0x0000000324247819 */ /* 0x000fc400000012ff */
[----:B------:R-:W-:Y:S02]  /*200a0*/  SHF.R.U64 R40, R40, 0x3, RZ ;  /* 0x0000000328287819 */ /* 0x000fe400000012ff */
[----:B------:R-:W-:Y:S02]  /*200b0*/  SHF.R.U64 R44, R44, 0x3, RZ ;  /* 0x000000032c2c7819 */ /* 0x000fe400000012ff */
[----:B------:R-:W-:Y:S02]  /*200c0*/  SHF.R.U64 R48, R48, 0x3, RZ ;  /* 0x0000000330307819 */ /* 0x000fe400000012ff */
[----:B------:R-:W-:Y:S01]  /*200d0*/  LOP3.LUT R4, R5, 0x380, RZ, 0xc0, !PT ;  /* 0x0000038005047812 */ /* 0x000fe200078ec0ff */
[----:B------:R-:W-:Y:S01]  /*200e0*/  VIADD R78, R211, UR61 ;  /* 0x0000003dd34e7c36 */ /* 0x000fe20008000000 */
[----:B------:R-:W-:Y:S01]  /*200f0*/  LOP3.LUT R36, R36, R37, RZ, 0x3c, !PT ;  /* 0x0000002524247212 */ /* 0x000fe200078e3cff */
[----:B------:R-:W-:Y:S01]  /*20100*/  UIMAD.WIDE.U32 UR6, UR14, UR10, URZ ;  /* 0x0000000a0e0672a5 */ /* 0x000fe2000f8e003f */
[----:B------:R-:W-:Y:S01]  /*20110*/  LOP3.LUT R40, R40, R41, RZ, 0x3c, !PT ;  /* 0x0000002928287212 */ /* 0x000fe200078e3cff */
[----:B------:R-:W-:Y:S01]  /*20120*/  UIMAD UR5, UR14, UR11, UR5 ;  /* 0x0000000b0e0572a4 */ /* 0x000fe2000f8e0205 */
[----:B------:R-:W-:Y:S01]  /*20130*/  LOP3.LUT R44, R44, R45, RZ, 0x3c, !PT ;  /* 0x0000002d2c2c7212 */ /* 0x000fe200078e3cff */
[--C-:B------:R-:W-:Y:S01]  /*20140*/  IMAD.X R37, RZ, RZ, R9.reuse, P2 ;  /* 0x000000ffff257224 */ /* 0x100fe200010e0609 */
[----:B------:R-:W-:Y:S01]  /*20150*/  LOP3.LUT R48, R48, R49, RZ, 0x3c, !PT ;  /* 0x0000003130307212 */ /* 0x000fe200078e3cff */
[--C-:B------:R-:W-:Y:S01]  /*20160*/  IMAD.X R41, RZ, RZ, R9.reuse, P3 ;  /* 0x000000ffff297224 */ /* 0x100fe200018e0609 */
[----:B------:R-:W-:Y:S01]  /*20170*/  SHF.R.U64 R4, R4, 0x3, RZ ;  /* 0x0000000304047819 */ /* 0x000fe200000012ff */
[--C-:B------:R-:W-:Y:S01]  /*20180*/  IMAD.X R45, RZ, RZ, R9.reuse, P4 ;  /* 0x000000ffff2d7224 */ /* 0x100fe200020e0609 */
[C---:B------:R-:W-:Y:S01]  /*20190*/  IADD3 R57, P2, R8.reuse, 0xb000, RZ ;  /* 0x0000b00008397810 */ /* 0x040fe20007f5e0ff */
[----:B------:R-:W-:Y:S01]  /*201a0*/  IMAD.X R49, RZ, RZ, R9, P5 ;  /* 0x000000ffff317224 */ /* 0x000fe200028e0609 */
[C---:B------:R-:W-:Y:S01]  /*201b0*/  IADD3 R61, P3, R8.reuse, 0xc000, RZ ;  /* 0x0000c000083d7810 */ /* 0x040fe20007f7e0ff */
[----:B------:R-:W-:Y:S01]  /*201c0*/  ULDC.64 UR10, c[0x0][0xbf0] ;  /* 0x0002fc00000a7ab9 */ /* 0x000fe20000000a00 */
[----:B------:R-:W-:Y:S01]  /*201d0*/  IADD3 R65, P4, R8, 0xd000, RZ ;  /* 0x0000d00008417810 */ /* 0x000fe20007f9e0ff */
[----:B0-----:R-:W-:Y:S01]  /*201e0*/  @P1 IMAD.HI.U32 R3, R78, R3, RZ ;  /* 0x000000034e031227 */ /* 0x001fe200078e00ff */
[----:B------:R-:W-:Y:S01]  /*201f0*/  IADD3 R69, P5, R8, 0xe000, RZ ;  /* 0x0000e00008457810 */ /* 0x000fe20007fbe0ff */
[----:B------:R-:W-:Y:S01]  /*20200*/  UIMAD UR8, UR13, UR10, URZ ;  /* 0x0000000a0d0872a4 */ /* 0x000fe2000f8e023f */
[----:B------:R-:W-:Y:S01]  /*20210*/  LOP3.LUT R12, R4, R5, RZ, 0x3c, !PT ;  /* 0x00000005040c7212 */ /* 0x000fe200078e3cff */
[----:B------:R-:W-:Y:S01]  /*20220*/  UIADD3 UR7, UR7, UR5, URZ ;  /* 0x0000000507077290 */ /* 0x000fe2000fffe03f */
[----:B------:R-:W-:-:S02]  /*20230*/  LOP3.LUT R56, R57, 0x380, RZ, 0xc0, !PT ;  /* 0x0000038039387812 */ /* 0x000fc400078ec0ff */
[----:B------:R-:W-:Y:S02]  /*20240*/  LOP3.LUT R60, R61, 0x380, RZ, 0xc0, !PT ;  /* 0x000003803d3c7812 */ /* 0x000fe400078ec0ff */
[----:B------:R-:W-:Y:S02]  /*20250*/  LOP3.LUT R64, R65, 0x380, RZ, 0xc0, !PT ;  /* 0x0000038041407812 */ /* 0x000fe400078ec0ff */
[----:B------:R-:W-:Y:S02]  /*20260*/  LOP3.LUT R68, R69, 0x380, RZ, 0xc0, !PT ;  /* 0x0000038045447812 */ /* 0x000fe400078ec0ff */
[----:B------:R-:W-:Y:S01]  /*20270*/  LOP3.LUT R5, R8, 0x380, RZ, 0xc0, !PT ;  /* 0x0000038008057812 */ /* 0x000fe200078ec0ff */
[----:B------:R-:W-:Y:S02]  /*20280*/  UIMAD UR5, UR60, UR11, UR8 ;  /* 0x0000000b3c0572a4 */ /* 0x000fe4000f8e0208 */
[----:B------:R-:W-:Y:S01]  /*20290*/  UIMAD.WIDE.U32 UR6, UR60, UR10, UR6 ;  /* 0x0000000a3c0672a5 */ /* 0x000fe2000f8e0006 */
[----:B------:R-:W-:-:S02]  /*202a0*/  SHF.R.U64 R56, R56, 0x3, RZ ;  /* 0x0000000338387819 */ /* 0x000fc400000012ff */
[----:B------:R-:W-:Y:S02]  /*202b0*/  SHF.R.U64 R60, R60, 0x3, RZ ;  /* 0x000000033c3c7819 */ /* 0x000fe400000012ff */
[----:B------:R-:W-:Y:S02]  /*202c0*/  SHF.R.U64 R64, R64, 0x3, RZ ;  /* 0x0000000340407819 */ /* 0x000fe400000012ff */
[----:B------:R-:W-:Y:S02]  /*202d0*/  SHF.R.U64 R68, R68, 0x3, RZ ;  /* 0x0000000344447819 */ /* 0x000fe400000012ff */
[----:B------:R-:W-:Y:S01]  /*202e0*/  SHF.R.U64 R5, R5, 0x3, RZ ;  /* 0x0000000305057819 */ /* 0x000fe200000012ff */
[----:B------:R-:W-:Y:S01]  /*202f0*/  UIADD3 UR5, UR7, UR5, URZ ;  /* 0x0000000507057290 */ /* 0x000fe2000fffe03f */
        /* <DEDUP_REMOVED lines=10> */
[----:B------:R-:W-:Y:S01]  /*203a0*/  ULDC.64 UR10, c[0x0][0xbe0] ;  /* 0x0002f800000a7ab9 */ /* 0x000fe20000000a00 */
[----:B------:R-:W-:-:S02]  /*203b0*/  IMAD.MOV.U32 R5, RZ, RZ, R9 ;  /* 0x000000ffff057224 */ /* 0x000fc400078e0009 */
[----:B------:R-:W-:-:S05]  /*203c0*/  VIADD R81, R210, UR61 ;  /* 0x0000003dd2517c36 */ /* 0x000fca0008000000 */
[----:B------:R-:W-:Y:S01]  /*203d0*/  ISETP.GE.AND P2, PT, R81, R0, PT ;  /* 0x000000005100720c */ /* 0x000fe20003f46270 */
[----:B------:R-:W-:Y:S01]  /*203e0*/  BSSY B1, `(.L_x_11291) ;  /* 0x000004a000017945 */ /* 0x000fe20003800000 */
[----:B--2---:R0:W-:Y:S04]  /*203f0*/  @!P0 ST.E desc[UR36][R20.64], R19 ;  /* 0x0000001314008985 */ /* 0x0041e8000c101924 */
[----:B------:R-:W5:Y:S04]  /*20400*/  LD.E.128 R4, desc[UR36][R4.64] ;  /* 0x0000002404047980 */ /* 0x000f68000c101d00 */
[----:B------:R-:W5:Y:S01]  /*20410*/  LD.E.128 R8, desc[UR36][R10.64] ;  /* 0x000000240a087980 */ /* 0x000f62000c101d00 */
[----:B0-----:R-:W0:Y:S01]  /*20420*/  @P1 LDC R20, c[0x0][0xcf0] ;  /* 0x00033c00ff141b82 */ /* 0x001e220000000800 */
[----:B------:R-:W-:-:S02]  /*20430*/  IMAD.MOV.U32 R19, RZ, RZ, R78 ;  /* 0x000000ffff137224 */ /* 0x000fc400078e004e */
[----:B------:R-:W5:Y:S01]  /*20440*/  LD.E.128 R12, desc[UR36][R12.64] ;  /* 0x000000240c0c7980 */ /* 0x000f62000c101d00 */
[----:B------:R-:W-:-:S03]  /*20450*/  IMAD.U32 R21, RZ, RZ, UR7 ;  /* 0x00000007ff157e24 */ /* 0x000fc6000f8e00ff */
[----:B------:R-:W5:Y:S04]  /*20460*/  LD.E.128 R24, desc[UR36][R24.64] ;  /* 0x0000002418187980 */ /* 0x000f68000c101d00 */
[----:B------:R-:W5:Y:S04]  /*20470*/  LD.E.128 R28, desc[UR36][R28.64] ;  /* 0x000000241c1c7980 */ /* 0x000f68000c101d00 */
[----:B------:R-:W5:Y:S04]  /*20480*/  LD.E.128 R32, desc[UR36][R32.64] ;  /* 0x0000002420207980 */ /* 0x000f68000c101d00 */
[----:B------:R-:W5:Y:S04]  /*20490*/  LD.E.128 R36, desc[UR36][R36.64] ;  /* 0x0000002424247980 */ /* 0x000f68000c101d00 */
[----:B------:R-:W5:Y:S01]  /*204a0*/  LD.E.128 R40, desc[UR36][R40.64] ;  /* 0x0000002428287980 */ /* 0x000f62000c101d00 */
[----:B0-----:R-:W-:Y:S01]  /*204b0*/  @P1 SHF.R.U32.HI R19, RZ, R20, R3 ;  /* 0x00000014ff131219 */ /* 0x001fe20000011603 */
[----:B------:R-:W-:-:S02]  /*204c0*/  IMAD.U32 R20, RZ, RZ, UR6 ;  /* 0x00000006ff147e24 */ /* 0x000fc4000f8e00ff */
[----:B------:R-:W5:Y:S01]  /*204d0*/  LD.E.128 R44, desc[UR36][R44.64] ;  /* 0x000000242c2c7980 */ /* 0x000f62000c101d00 */
[----:B------:R-:W-:Y:S01]  /*204e0*/  IMAD.U32 R3, RZ, RZ, UR5 ;  /* 0x00000005ff037e24 */ /* 0x000fe2000f8e00ff */
[--C-:B------:R-:W-:Y:S01]  /*204f0*/  SHF.R.S32.HI R76, RZ, 0x1f, R19.reuse ;  /* 0x0000001fff4c7819 */ /* 0x100fe20000011413 */
[----:B------:R-:W-:Y:S01]  /*20500*/  IMAD.MOV R77, RZ, RZ, -R19 ;  /* 0x000000ffff4d7224 */ /* 0x000fe200078e0a13 */
[----:B------:R-:W5:Y:S01]  /*20510*/  LD.E.128 R48, desc[UR36][R48.64] ;  /* 0x0000002430307980 */ /* 0x000f62000c101d00 */
[----:B------:R-:W-:Y:S02]  /*20520*/  ULDC.64 UR6, c[0x0][0xbd8] ;  /* 0x0002f60000067ab9 */ /* 0x000fe40000000a00 */
[----:B------:R-:W-:Y:S01]  /*20530*/  IMAD R21, R2, R77, R78 ;  /* 0x0000004d02157224 */ /* 0x000fe200078e024e */
[----:B------:R-:W5:Y:S01]  /*20540*/  LD.E.128 R52, desc[UR36][R52.64] ;  /* 0x0000002434347980 */ /* 0x000f62000c101d00 */
[----:B------:R-:W-:Y:S02]  /*20550*/  IMAD R76, R76, UR10, RZ ;  /* 0x0000000a4c4c7c24 */ /* 0x000fe4000f8e02ff */
[----:B------:R-:W-:Y:S01]  /*20560*/  IMAD.MOV.U32 R2, RZ, RZ, R20 ;  /* 0x000000ffff027224 */ /* 0x000fe200078e0014 */
[----:B------:R-:W5:Y:S01]  /*20570*/  LD.E.128 R56, desc[UR36][R56.64] ;  /* 0x0000002438387980 */ /* 0x000f62000c101d00 */
[----:B------:R-:W-:-:S02]  /*20580*/  IMAD R77, R19, UR11, R76 ;  /* 0x0000000b134d7c24 */ /* 0x000fc4000f8e024c */
[----:B------:R-:W-:Y:S01]  /*20590*/  IMAD.WIDE.U32 R2, R19, UR10, R2 ;  /* 0x0000000a13027c25 */ /* 0x000fe2000f8e0002 */
        /* <DEDUP_REMOVED lines=13> */
[----:B------:R-:W-:Y:S01]  /*20670*/  VIADD R19, R81, 0x20 ;  /* 0x0000002051137836 */ /* 0x000fe20000000000 */
[----:B------:R-:W-:Y:S01]  /*20680*/  UIADD3 UR5, UR42, 0x32420, URZ ;  /* 0x000324202a057890 */ /* 0x000fe2000fffe03f */
[C---:B------:R-:W-:Y:S02]  /*20690*/  IMAD R77, R21.reuse, UR7, R20 ;  /* 0x00000007154d7c24 */ /* 0x040fe4000f8e0214 */
[----:B------:R-:W-:Y:S01]  /*206a0*/  IMAD.WIDE.U32 R2, R21, UR6, R2 ;  /* 0x0000000615027c25 */ /* 0x000fe2000f8e0002 */
[----:B------:R-:W-:Y:S01]  /*206b0*/  ISETP.GE.AND P1, PT, R19, R0, PT ;  /* 0x000000001300720c */ /* 0x000fe20003f26270 */
[----:B------:R-:W-:Y:S02]  /*206c0*/  ULDC.64 UR6, c[0x0][0xb80] ;  /* 0x0002e00000067ab9 */ /* 0x000fe40000000a00 */
[----:B------:R-:W-:Y:S01]  /*206d0*/  VIADD R19, R81, 0x40 ;  /* 0x0000004051137836 */ /* 0x000fe20000000000 */
[----:B------:R-:W-:Y:S01]  /*206e0*/  LEA R80, P3, R2, UR6, 0x1 ;  /* 0x0000000602507c11 */ /* 0x000fe2000f8608ff */
[----:B------:R-:W-:Y:S01]  /*206f0*/  IMAD.IADD R3, R3, 0x1, R77 ;  /* 0x0000000103037824 */ /* 0x000fe200078e024d */
[----:B------:R-:W-:-:S02]  /*20700*/  UPRMT UR5, URZ, 0x654, UR5 ;  /* 0x000006543f057896 */ /* 0x000fc40008000005 */
[----:B------:R-:W-:Y:S02]  /*20710*/  ISETP.GE.AND P0, PT, R19, R0, PT ;  /* 0x000000001300720c */ /* 0x000fe40003f06270 */
[----:B------:R-:W-:Y:S01]  /*20720*/  LEA.HI.X R19, R2, UR7, R3, 0x1, P3 ;  /* 0x0000000702137c11 */ /* 0x000fe200098f0c03 */
[----:B0-----:R0:W1:Y:S04]  /*20730*/  SHFL.IDX PT, R78, R80, RZ, 0x181f ;  /* 0x00181fff504e7589 */ /* 0x00106800000e0000 */
[----:B------:R0:W2:Y:S01]  /*20740*/  SHFL.IDX PT, R79, R19, RZ, 0x181f ;  /* 0x00181fff134f7589 */ /* 0x0000a200000e0000 */
[----:B------:R-:W-:Y:S01]  /*20750*/  SYNCS.ARRIVE.TRANS64.RED.A1T0 RZ, [UR5], RZ ;  /* 0x000000ffffff79a7 */ /* 0x000fe20008100405 */
[----:B------:R-:W-:Y:S05]  /*20760*/  @P2 BRA `(.L_x_11292) ;  /* 0x0000000000442947 */ /* 0x000fea0003800000 */
        /* <DEDUP_REMOVED lines=17> */
.L_x_11292:
[----:B------:R-:W-:Y:S05]  /*20880*/  BSYNC B1 ;  /* 0x0000000000017941 */ /* 0x000fea0003800000 */
.L_x_11291:
[----:B---3--:R3:W4:Y:S01]  /*20890*/  SHFL.IDX PT, R21, R19, 0x1, 0x181f ;  /* 0x00381f0013157f89 */ /* 0x00872200000e0000 */
        /* <DEDUP_REMOVED lines=9> */
[-C--:B-----5:R-:W-:Y:S02]  /*20930*/  @!P3 LEA R4, P5, R195, R20.reuse, 0x1 ;  /* 0x00000014c304b211 */ /* 0x0a0fe400078a08ff */
[-C--:B----4-:R-:W-:Y:S02]  /*20940*/  @!P4 LEA.HI.X R3, R193, R21.reuse, R203, 0x1, P6 ;  /* 0x00000015c103c211 */ /* 0x090fe400030f0ccb */
[-C--:B------:R-:W-:Y:S02]  /*20950*/  @!P2 LEA R6, P6, R194, R20.reuse, 0x1 ;  /* 0x00000014c206a211 */ /* 0x080fe400078c08ff */
        /* <DEDUP_REMOVED lines=8> */
.L_x_11294:
[----:B------:R-:W-:Y:S05]  /*209e0*/  BSYNC B1 ;  /* 0x0000000000017941 */ /* 0x000fea0003800000 */
.L_x_11293:
[----:B0----5:R0:W0:Y:S01]  /*209f0*/  SHFL.IDX PT, R9, R19, 0x2, 0x181f ;  /* 0x00581f0013097f89 */ /* 0x02102200000e0000 */
        /* <DEDUP_REMOVED lines=9> */
[-C--:B------:R-:W-:Y:S02]  /*20a90*/  @!P2 LEA R4, P5, R195, R8.reuse, 0x1 ;  /* 0x00000008c304a211 */ /* 0x080fe400078a08ff */
[-C--:B------:R-:W-:Y:S02]  /*20aa0*/  @!P1 LEA R6, P4, R194, R8.reuse, 0x1 ;  /* 0x00000008c2069211 */ /* 0x080fe400078808ff */
[-C--:B------:R-:W-:Y:S02]  /*20ab0*/  @!P3 LEA.HI.X R3, R193, R9.reuse, R203, 0x1, P6 ;  /* 0x00000009c103b211 */ /* 0x080fe400030f0ccb */
        /* <DEDUP_REMOVED lines=8> */
.L_x_11296:
[----:B------:R-:W-:Y:S05]  /*20b40*/  BSYNC B1 ;  /* 0x0000000000017941 */ /* 0x000fea0003800000 */
.L_x_11295:
[----:B0-----:R-:W-:Y:S01]  /*20b50*/  VIADD R3, R81, 0x60 ;  /* 0x0000006051037836 */ /* 0x001fe20000000000 */
[----:B---3--:R-:W0:Y:S04]  /*20b60*/  SHFL.IDX PT, R19, R19, 0x3, 0x181f ;  /* 0x00781f0013137f89 */ /* 0x008e2800000e0000 */
[----:B------:R-:W-:Y:S01]  /*20b70*/  ISETP.GE.AND P0, PT, R3, R0, PT ;  /* 0x000000000300720c */ /* 0x000fe20003f06270 */
[----:B------:R-:W3:-:S12]  /*20b80*/  SHFL.IDX PT, R80, R80, 0x3, 0x181f ;  /* 0x00781f0050507f89 */ /* 0x000ed800000e0000 */
[----:B------:R-:W-:Y:S05]  /*20b90*/  @P0 BRA `(.L_x_11297) ;  /* 0x0000000c00280947 */ /* 0x000fea0003800000 */
[----:B------:R-:W-:Y:S02]  /*20ba0*/  ULDC UR5, c[0x0][0xbc8] ;  /* 0x0002f20000057ab9 */ /* 0x000fe40000000800 */
[----:B------:R-:W-:Y:S02]  /*20bb0*/  ISETP.GE.AND P3, PT, R193, UR5, PT ;  /* 0x00000005c1007c0c */ /* 0x000fe4000bf66270 */
[----:B------:R-:W-:Y:S02]  /*20bc0*/  ISETP.GE.AND P4, PT, R195, UR5, PT ;  /* 0x00000005c3007c0c */ /* 0x000fe4000bf86270 */
[----:B------:R-:W-:-:S09]  /*20bd0*/  ISETP.GE.AND P5, PT, R194, UR5, PT ;  /* 0x00000005c2007c0c */ /* 0x000fd2000bfa6270 */
[-C--:B---3--:R-:W-:Y:S02]  /*20be0*/  @!P3 LEA R2, P0, R193, R80.reuse, 0x1 ;  /* 0x00000050c102b211 */ /* 0x088fe400078008ff */
[-C--:B------:R-:W-:Y:S02]  /*20bf0*/  @!P4 LEA R4, P1, R195, R80.reuse, 0x1 ;  /* 0x00000050c304c211 */ /* 0x080fe400078208ff */
[C---:B------:R-:W-:Y:S02]  /*20c00*/  @!P5 LEA R6, P2, R194.reuse, R80, 0x1 ;  /* 0x00000050c206d211 */ /* 0x040fe400078408ff */
        /* <DEDUP_REMOVED lines=12> */
.L_x_11290:
[----:B0-----:R-:W0:Y:S01]  /*20cd0*/  LDC R6, c[0x0][0xce8] ;  /* 0x00033a00ff067b82 */ /* 0x001e220000000800 */
[----:B------:R-:W-:Y:S01]  /*20ce0*/  R2UR UR5, R204 ;  /* 0x00000000cc0572ca */ /* 0x000fe200000e0000 */
[----:B------:R-:W-:Y:S01]  /*20cf0*/  USHF.R.S32.HI UR10, URZ, 0x1f, UR60 ;  /* 0x0000001f3f0a7899 */ /* 0x000fe2000801143c */
[----:B------:R-:W-:Y:S01]  /*20d00*/  ISETP.GE.AND P0, PT, R205, 0x80, PT ;  /* 0x00000080cd00780c */ /* 0x000fe20003f06270 */
[----:B------:R-:W-:Y:S10]  /*20d10*/  BSSY B1, `(.L_x_11298) ;  /* 0x000002f000017945 */ /* 0x000ff40003800000 */
[----:B------:R-:W-:Y:S01]  /*20d20*/  USHF.R.S32.HI UR8, URZ, 0x1f, UR5 ;  /* 0x0000001f3f087899 */ /* 0x000fe20008011405 */
        /* <DEDUP_REMOVED lines=14> */
[----:B------:R-:W-:Y:S01]  /*20e10*/  R2UR UR11, R204 ;  /* 0x00000000cc0b72ca */ /* 0x000fe200000e0000 */
[----:B------:R-:W-:Y:S01]  /*20e20*/  UIMAD UR5, UR8, UR12, URZ ;  /* 0x0000000c080572a4 */ /* 0x000fe2000f8e023f */
[----:B------:R-:W-:-:S09]  /*20e30*/  IMAD.MOV.U32 R2, RZ, RZ, R4 ;  /* 0x000000ffff027224 */ /* 0x000fd200078e0004 */
[----:B------:R-:W2:Y:S02]  /*20e40*/  @P0 LDC R5, c[0x0][0xcec] ;  /* 0x00033b00ff050b82 */ /* 0x000ea40000000800 */
[----:B------:R-:W-:Y:S02]  /*20e50*/  UIMAD.WIDE.U32 UR6, UR11, UR12, URZ ;  /* 0x0000000c0b0672a5 */ /* 0x000fe4000f8e003f */
[----:B------:R-:W-:-:S03]  /*20e60*/  UIMAD UR5, UR11, UR13, UR5 ;  /* 0x0000000d0b0572a4 */ /* 0x000fc6000f8e0205 */
[----:B------:R-:W-:Y:S01]  /*20e70*/  ULDC.64 UR12, c[0x0][0xc98] ;  /* 0x00032600000c7ab9 */ /* 0x000fe20000000a00 */
[----:B------:R-:W3:Y:S01]  /*20e80*/  @P0 LDC R7, c[0x0][0xcf0] ;  /* 0x00033c00ff070b82 */ /* 0x000ee20000000800 */
[----:B------:R-:W-:Y:S02]  /*20e90*/  UIADD3 UR7, UR7, UR5, URZ ;  /* 0x0000000507077290 */ /* 0x000fe4000fffe03f */
[----:B------:R-:W-:Y:S02]  /*20ea0*/  UIMAD UR5, UR10, UR12, URZ ;  /* 0x0000000c0a0572a4 */ /* 0x000fe4000f8e023f */
[----:B------:R-:W-:Y:S02]  /*20eb0*/  UIMAD.WIDE.U32 UR6, UR60, UR12, UR6 ;  /* 0x0000000c3c0672a5 */ /* 0x000fe4000f8e0006 */
[----:B------:R-:W-:-:S03]  /*20ec0*/  UIMAD UR5, UR60, UR13, UR5 ;  /* 0x0000000d3c0572a4 */ /* 0x000fc6000f8e0205 */
        /* <DEDUP_REMOVED lines=19> */
.L_x_11299:
[----:B------:R-:W-:Y:S05]  /*21000*/  BSYNC B1 ;  /* 0x0000000000017941 */ /* 0x000fea0003800000 */
.L_x_11298:
[----:B------:R-:W-:Y:S01]  /*21010*/  R2UR UR11, R204 ;  /* 0x00000000cc0b72ca */ /* 0x000fe200000e0000 */
[----:B------:R-:W-:Y:S01]  /*21020*/  ULDC.64 UR12, c[0x0][0xbe8] ;  /* 0x0002fa00000c7ab9 */ /* 0x000fe20000000a00 */
[----:B--2---:R-:W-:Y:S01]  /*21030*/  VIADD R4, R211, UR61 ;  /* 0x0000003dd3047c36 */ /* 0x004fe20008000000 */
[----:B------:R-:W-:Y:S01]  /*21040*/  UIMAD UR5, UR8, UR12, URZ ;  /* 0x0000000c080572a4 */ /* 0x000fe2000f8e023f */
[----:B------:R-:W-:Y:S01]  /*21050*/  VIADD R8, R210, UR61 ;  /* 0x0000003dd2087c36 */ /* 0x000fe20008000000 */
[----:B------:R-:W-:Y:S01]  /*21060*/  BSSY B1, `(.L_x_11300) ;  /* 0x000003b000017945 */ /* 0x000fe20003800000 */
[----:B0-----:R-:W-:-:S04]  /*21070*/  @P1 IMAD.HI.U32 R0, R4, R9, RZ ;  /* 0x0000000904001227 */ /* 0x001fc800078e00ff */
[----:B------:R-:W-:Y:S01]  /*21080*/  IMAD.MOV.U32 R5, RZ, RZ, R4 ;  /* 0x000000ffff057224 */ /* 0x000fe200078e0004 */
[----:B-1----:R-:W-:Y:S02]  /*21090*/  @P1 SHF.R.U32.HI R5, RZ, R11, R0 ;  /* 0x0000000bff051219 */ /* 0x002fe40000011600 */
[----:B------:R-:W-:Y:S02]  /*210a0*/  UIMAD.WIDE.U32 UR6, UR11, UR12, URZ ;  /* 0x0000000c0b0672a5 */ /* 0x000fe4000f8e003f */
[----:B------:R-:W-:Y:S01]  /*210b0*/  UIMAD UR5, UR11, UR13, UR5 ;  /* 0x0000000d0b0572a4 */ /* 0x000fe2000f8e0205 */
[--C-:B------:R-:W-:Y:S01]  /*210c0*/  SHF.R.S32.HI R0, RZ, 0x1f, R5.reuse ;  /* 0x0000001fff007819 */ /* 0x100fe20000011405 */
[----:B------:R-:W-:Y:S01]  /*210d0*/  IMAD.MOV R7, RZ, RZ, -R5 ;  /* 0x000000ffff077224 */ /* 0x000fe200078e0a05 */
[----:B------:R-:W-:Y:S01]  /*210e0*/  ULDC.64 UR12, c[0x0][0xbf0] ;  /* 0x0002fc00000c7ab9 */ /* 0x000fe20000000a00 */
[----:B------:R-:W-:Y:S02]  /*210f0*/  UIADD3 UR7, UR7, UR5, URZ ;  /* 0x0000000507077290 */ /* 0x000fe4000fffe03f */
[----:B------:R-:W-:Y:S01]  /*21100*/  UIMAD UR5, UR10, UR12, URZ ;  /* 0x0000000c0a0572a4 */ /* 0x000fe2000f8e023f */
[----:B------:R-:W-:Y:S01]  /*21110*/  IMAD R7, R6, R7, R4 ;  /* 0x0000000706077224 */ /* 0x000fe200078e0204 */
[----:B------:R-:W-:-:S02]  /*21120*/  UIMAD.WIDE.U32 UR6, UR60, UR12, UR6 ;  /* 0x0000000c3c0672a5 */ /* 0x000fc4000f8e0006 */
[----:B------:R-:W-:Y:S01]  /*21130*/  UIMAD UR5, UR60, UR13, UR5 ;  /* 0x0000000d3c0572a4 */ /* 0x000fe2000f8e0205 */
[----:B------:R-:W-:-:S03]  /*21140*/  ULDC.64 UR10, c[0x0][0xbe0] ;  /* 0x0002f800000a7ab9 */ /* 0x000fc60000000a00 */
[----:B------:R-:W-:Y:S01]  /*21150*/  UIADD3 UR5, UR7, UR5, URZ ;  /* 0x0000000507057290 */ /* 0x000fe2000fffe03f */
[----:B------:R-:W-:Y:S02]  /*21160*/  IMAD R0, R0, UR10, RZ ;  /* 0x0000000a00007c24 */ /* 0x000fe4000f8e02ff */
[----:B------:R-:W-:Y:S02]  /*21170*/  IMAD.U32 R3, RZ, RZ, UR7 ;  /* 0x00000007ff037e24 */ /* 0x000fe4000f8e00ff */
[----:B------:R-:W-:Y:S01]  /*21180*/  IMAD.U32 R2, RZ, RZ, UR6 ;  /* 0x00000006ff027e24 */ /* 0x000fe2000f8e00ff */
[----:B------:R-:W-:Y:S01]  /*21190*/  ULDC.64 UR6, c[0x0][0xbd8] ;  /* 0x0002f60000067ab9 */ /* 0x000fe20000000a00 */
[----:B------:R-:W-:Y:S01]  /*211a0*/  IMAD.U32 R3, RZ, RZ, UR5 ;  /* 0x00000005ff037e24 */ /* 0x000fe2000f8e00ff */
[----:B------:R-:W-:Y:S01]  /*211b0*/  ULDC UR5, c[0x0][0xb88] ;  /* 0x0002e20000057ab9 */ /* 0x000fe20000000800 */
[C---:B------:R-:W-:Y:S01]  /*211c0*/  IMAD R9, R5.reuse, UR11, R0 ;  /* 0x0000000b05097c24 */ /* 0x040fe2000f8e0200 */
[----:B------:R-:W-:Y:S01]  /*211d0*/  SHF.R.S32.HI R0, RZ, 0x1f, R7 ;  /* 0x0000001fff007819 */ /* 0x000fe20000011407 */
[----:B------:R-:W-:-:S04]  /*211e0*/  IMAD.WIDE.U32 R2, R5, UR10, R2 ;  /* 0x0000000a05027c25 */ /* 0x000fc8000f8e0002 */
[----:B------:R-:W-:Y:S02]  /*211f0*/  IMAD.IADD R3, R3, 0x1, R9 ;  /* 0x0000000103037824 */ /* 0x000fe400078e0209 */
[----:B------:R-:W-:Y:S02]  /*21200*/  IMAD R4, R0, UR6, RZ ;  /* 0x0000000600047c24 */ /* 0x000fe4000f8e02ff */
        /* <DEDUP_REMOVED lines=32> */
.L_x_11301:
[----:B------:R-:W-:Y:S05]  /*21410*/  BSYNC B1 ;  /* 0x0000000000017941 */ /* 0x000fea0003800000 */
.L_x_11300:
        /* <DEDUP_REMOVED lines=21> */
.L_x_11303:
[----:B------:R-:W-:Y:S05]  /*21570*/  BSYNC B1 ;  /* 0x0000000000017941 */ /* 0x000fea0003800000 */
.L_x_11302:
        /* <DEDUP_REMOVED lines=21> */
.L_x_11305:
[----:B------:R-:W-:Y:S05]  /*216d0*/  BSYNC B1 ;  /* 0x0000000000017941 */ /* 0x000fea0003800000 */
.L_x_11304:
        /* <DEDUP_REMOVED lines=22> */
.L_x_11297:
[----:B------:R-:W-:Y:S05]  /*21840*/  BSYNC B0 ;  /* 0x0000000000007941 */ /* 0x000fea0003800000 */
.L_x_11289:
[----:B------:R-:W-:Y:S02]  /*21850*/  ULDC UR5, c[0x0][0xd38] ;  /* 0x00034e0000057ab9 */ /* 0x000fe40000000800 */
[----:B------:R-:W-:-:S06]  /*21860*/  UISETP.GE.AND UP0, UPT, UR4, UR5, UPT ;  /* 0x000000050400728c */ /* 0x000fcc000bf06270 */
[----:B------:R-:W-:-:S13]  /*21870*/  PLOP3.LUT P0, PT, PT, PT, UP0, 0x80, 0x0 ;  /* 0x000000000000781c */ /* 0x000fda0003f0f008 */
[----:B------:R-:W-:Y:S05]  /*21880*/  @!P0 BRA `(.L_x_11306) ;  /* 0xfffffdf8008c8947 */ /* 0x000fea000383ffff */
[----:B------:R-:W-:Y:S05]  /*21890*/  EXIT ;  /* 0x000000000000794d */ /* 0x000fea0003800000 */
.L_x_11175:
[----:B------:R-:W-:-:S08]  /*218a0*/  NOP ;  /* 0x0000000000007918 */ /* 0x000fd00000000000 */
[----:B0-----:R-:W0:-:S00]  /*218b0*/  USETMAXREG.DEALLOC.CTAPOOL 0x28 ;  /* 0x00000028000079c8 */ /* 0x001e0000080e0500 */
        /* <DEDUP_REMOVED lines=14> */
[----:B------:R-:W-:Y:S01]  /*219a0*/  ULDC UR9, c[0x0][0x3b8] ;  /* 0x0000ee0000097ab9 */ /* 0x000fe20000000800 */
[----:B------:R-:W-:Y:S01]  /*219b0*/  ULDC UR7, c[0x0][0x320] ;  /* 0x0000c80000077ab9 */ /* 0x000fe20000000800 */
[----:B------:R-:W-:Y:S01]  /*219c0*/  LOP3.LUT R16, R16, 0xffffffef, RZ, 0xc0, !PT ;  /* 0xffffffef10107812 */ /* 0x000fe200078ec0ff */
[----:B------:R-:W0:Y:S01]  /*219d0*/  S2R R8, SR_TID.X ;  /* 0x0000000000087919 */ /* 0x000e220000002100 */
[----:B------:R-:W1:Y:S01]  /*219e0*/  S2UR UR6, SR_CgaCtaId ;  /* 0x00000000000679c3 */ /* 0x000e620000008800 */
[----:B------:R-:W-:Y:S01]  /*219f0*/  ULDC.64 UR42, c[0x0][0x2f0] ;  /* 0x0000bc00002a7ab9 */ /* 0x000fe20000000a00 */
[----:B------:R-:W-:Y:S01]  /*21a00*/  LOP3.LUT R16, R16, 0xfffbffff, RZ, 0xc0, !PT ;  /* 0xfffbffff10107812 */ /* 0x000fe200078ec0ff */
        /* <DEDUP_REMOVED lines=11> */
[----:B------:R-:W-:Y:S01]  /*21ac0*/  IMAD.MOV.U32 R18, RZ, RZ, RZ ;  /* 0x000000ffff127224 */ /* 0x000fe200078e00ff */
[----:B------:R-:W-:-:S02]  /*21ad0*/  UIMAD UR41, UR41, UR40, URZ ;  /* 0x00000028292972a4 */ /* 0x000fc4000f8e023f */
[----:B------:R-:W-:Y:S01]  /*21ae0*/  UIMAD UR42, UR4, UR42, URZ ;  /* 0x0000002a042a72a4 */ /* 0x000fe2000f8e023f */
[----:B------:R-:W-:-:S03]  /*21af0*/  ULDC UR49, c[0x0][0xc] ;  /* 0x0000030000317ab9 */ /* 0x000fc60000000800 */
[----:B------:R-:W-:Y:S02]  /*21b00*/  UIADD3 UR4, UR42, 0x5f, URZ ;  /* 0x0000005f2a047890 */ /* 0x000fe4000fffe03f */
[----:B------:R-:W-:Y:S02]  /*21b10*/  UIADD3 UR47, UR42, 0x1, -UR40 ;  /* 0x000000012a2f7890 */ /* 0x000fe4000fffe828 */
[----:B-1----:R-:W-:Y:S02]  /*21b20*/  ULEA UR6, UR6, UR5, 0x18 ;  /* 0x0000000506067291 */ /* 0x002fe4000f8ec03f */
[----:B------:R-:W-:Y:S02]  /*21b30*/  UIMAD.WIDE UR4, UR4, 0x2aaaaaab, URZ ;  /* 0x2aaaaaab040478a5 */ /* 0x000fe4000f8e023f */
[----:B------:R-:W-:Y:S01]  /*21b40*/  UIADD3 UR40, UR42, -UR40, URZ ;  /* 0x800000282a287290 */ /* 0x000fe2000fffe03f */
[C---:B0-----:R-:W-:Y:S01]  /*21b50*/  IMAD.SHL.U32 R29, R8.reuse, 0x8, RZ ;  /* 0x00000008081d7824 */ /* 0x041fe200078e00ff */
[----:B------:R-:W-:Y:S01]  /*21b60*/  LOP3.LUT R7, R8, 0x7f, RZ, 0xc0, !PT ;  /* 0x0000007f08077812 */ /* 0x000fe200078ec0ff */
[----:B------:R-:W-:Y:S01]  /*21b70*/  IMAD.U32 R17, RZ, RZ, UR6 ;  /* 0x00000006ff117e24 */ /* 0x000fe2000f8e00ff */
[----:B------:R-:W-:-:S02]  /*21b80*/  USHF.R.U32.HI UR39, URZ, 0x1f, UR5 ;  /* 0x0000001f3f277899 */ /* 0x000fc40008011605 */
[C---:B------:R-:W-:Y:S02]  /*21b90*/  LOP3.LUT R5, R29.reuse, 0x38, RZ, 0xc0, !PT ;  /* 0x000000381d057812 */ /* 0x040fe400078ec0ff */
[----:B------:R-:W-:Y:S01]  /*21ba0*/  LOP3.LUT R0, R29, 0x1f8, RZ, 0xc0, !PT ;  /* 0x000001f81d007812 */ /* 0x000fe200078ec0ff */
[----:B------:R-:W-:Y:S01]  /*21bb0*/  ULEA.HI.SX32 UR39, UR5, UR39, 0x1c ;  /* 0x0000002705277291 */ /* 0x000fe2000f8fe23f */
[C---:B------:R-:W-:Y:S02]  /*21bc0*/  LOP3.LUT R2, R5.reuse, 0x40, RZ, 0xfc, !PT ;  /* 0x0000004005027812 */ /* 0x040fe400078efcff */
[----:B------:R-:W-:Y:S02]  /*21bd0*/  ISETP.GE.AND P0, PT, R5, UR7, PT ;  /* 0x0000000705007c0c */ /* 0x000fe4000bf06270 */
[C---:B------:R-:W-:Y:S02]  /*21be0*/  ISETP.GE.AND P2, PT, R2.reuse, UR9, PT ;  /* 0x0000000902007c0c */ /* 0x040fe4000bf46270 */
[----:B------:R-:W-:-:S02]  /*21bf0*/  ISETP.GE.AND P1, PT, R2, UR7, PT ;  /* 0x0000000702007c0c */ /* 0x000fc4000bf26270 */
[----:B------:R-:W-:Y:S02]  /*21c00*/  LOP3.LUT R0, R0, 0x38, R8, 0x78, !PT ;  /* 0x0000003800007812 */ /* 0x000fe400078e7808 */
[----:B------:R-:W-:Y:S02]  /*21c10*/  LOP3.LUT R4, R5, 0x80, RZ, 0xfc, !PT ;  /* 0x0000008005047812 */ /* 0x000fe400078efcff */
[----:B------:R-:W-:Y:S02]  /*21c20*/  LOP3.LUT R29, R0, 0x200, R29, 0xf8, !PT ;  /* 0x00000200001d7812 */ /* 0x000fe400078ef81d */
[----:B------:R-:W-:Y:S02]  /*21c30*/  SEL R0, RZ, 0x1, P0 ;  /* 0x00000001ff007807 */ /* 0x000fe40000000000 */
[----:B------:R-:W-:Y:S01]  /*21c40*/  SEL R2, RZ, 0xffffffff, P1 ;  /* 0xffffffffff027807 */ /* 0x000fe20000800000 */
[----:B------:R-:W-:Y:S01]  /*21c50*/  IMAD R22, R29, 0x2, R17 ;  /* 0x000000021d167824 */ /* 0x000fe200078e0211 */
[----:B------:R-:W-:-:S02]  /*21c60*/  @P2 LOP3.LUT R16, R16, 0x40000, RZ, 0xfc, !PT ;  /* 0x0004000010102812 */ /* 0x000fc400078efcff */
[----:B------:R-:W-:Y:S02]  /*21c70*/  SHF.R.U32.HI R35, RZ, 0x3, R7 ;  /* 0x00000003ff237819 */ /* 0x000fe40000011607 */
[----:B------:R-:W-:-:S04]  /*21c80*/  @P1 LOP3.LUT R16, R16, 0x10, RZ, 0xfc, !PT ;  /* 0x0000001010101812 */ /* 0x000fc800078efcff */
[----:B------:R-:W-:-:S04]  /*21c90*/  LOP3.LUT R16, R16, 0xffffffdf, RZ, 0xc0, !PT ;  /* 0xffffffdf10107812 */ /* 0x000fc800078ec0ff */
[----:B------:R-:W-:Y:S02]  /*21ca0*/  @P0 LOP3.LUT R16, R16, 0x20, RZ, 0xfc, !PT ;  /* 0x0000002010100812 */ /* 0x000fe400078efcff */
[----:B------:R-:W-:Y:S02]  /*21cb0*/  ISETP.GE.AND P0, PT, R4, UR7, PT ;  /* 0x0000000704007c0c */ /* 0x000fe4000bf06270 */
[----:B------:R-:W-:-:S11]  /*21cc0*/  LOP3.LUT R16, R16, 0xfffffff7, RZ, 0xc0, !PT ;  /* 0xfffffff710107812 */ /* 0x000fd600078ec0ff */
[----:B------:R-:W-:-:S04]  /*21cd0*/  @P0 LOP3.LUT R16, R16, 0x8, RZ, 0xfc, !PT ;  /* 0x0000000810100812 */ /* 0x000fc800078efcff */
[----:B------:R-:W-:Y:S02]  /*21ce0*/  LOP3.LUT R16, R16, 0xfffdffff, RZ, 0xc0, !PT ;  /* 0xfffdffff10107812 */ /* 0x000fe400078ec0ff */
[----:B--2---:R-:W-:Y:S01]  /*21cf0*/  R2UR UR8, R3 ;  /* 0x00000000030872ca */ /* 0x004fe200000e0000 */
[----:B------:R-:W-:Y:S01]  /*21d00*/  IMAD.SHL.U32 R3, R2, 0x2, RZ ;  /* 0x0000000202037824 */ /* 0x000fe200078e00ff */
[----:B------:R-:W-:-:S04]  /*21d10*/  LOP3.LUT R2, R5, 0xc0, RZ, 0xfc, !PT ;  /* 0x000000c005027812 */ /* 0x000fc800078efcff */
[----:B------:R-:W-:Y:S02]  /*21d20*/  LOP3.LUT R0, R3, 0x2, R0, 0xe2, !PT ;  /* 0x0000000203007812 */ /* 0x000fe400078ee200 */
[----:B------:R-:W-:Y:S02]  /*21d30*/  SEL R3, RZ, 0x4, P0 ;  /* 0x00000004ff037807 */ /* 0x000fe40000000000 */
[----:B------:R-:W-:Y:S02]  /*21d40*/  ISETP.GE.AND P0, PT, R4, UR9, PT ;  /* 0x0000000904007c0c */ /* 0x000fe4000bf06270 */
[----:B------:R-:W-:Y:S01]  /*21d50*/  ISETP.GE.AND P1, PT, R2, UR9, PT ;  /* 0x0000000902007c0c */ /* 0x000fe2000bf26270 */
[----:B------:R-:W-:Y:S01]  /*21d60*/  ULOP3.LUT UR48, UR8, 0x2, URZ, 0xfc, !UPT ;  /* 0x0000000208307892 */ /* 0x000fe2000f8efc3f */
[----:B------:R-:W-:Y:S01]  /*21d70*/  LOP3.LUT R6, R0, R3, RZ, 0xfc, !PT ;  /* 0x0000000300067212 */ /* 0x000fe200078efcff */
[----:B------:R-:W-:Y:S01]  /*21d80*/  IMAD.SHL.U32 R0, R8, 0x10, RZ ;  /* 0x0000001008007824 */ /* 0x000fe200078e00ff */
[----:B------:R-:W-:-:S03]  /*21d90*/  ULDC UR8, c[0x0][0x2b8] ;  /* 0x0000ae0000087ab9 */ /* 0x000fc60000000800 */
[----:B------:R3:W-:Y:S01]  /*21da0*/  STL [R1+0x454], R6 ;  /* 0x0004540601007387 */ /* 0x0007e20000100800 */
[----:B------:R-:W-:-:S03]  /*21db0*/  LOP3.LUT R0, R35, 0x70, R0, 0xf8, !PT ;  /* 0x0000007023007812 */ /* 0x000fc600078ef800 */
[----:B------:R-:W-:Y:S02]  /*21dc0*/  @P0 LOP3.LUT R16, R16, 0x20000, RZ, 0xfc, !PT ;  /* 0x0002000010100812 */ /* 0x000fe400078efcff */
[----:B------:R-:W-:Y:S02]  /*21dd0*/  ISETP.GE.AND P0, PT, R2, UR7, PT ;  /* 0x0000000702007c0c */ /* 0x000fe4000bf06270 */
[----:B------:R-:W-:Y:S02]  /*21de0*/  LOP3.LUT R16, R16, 0xfffffffb, RZ, 0xc0, !PT ;  /* 0xfffffffb10107812 */ /* 0x000fe400078ec0ff */
[----:B------:R-:W-:-:S04]  /*21df0*/  SEL R36, RZ, 0x8, P0 ;  /* 0x00000008ff247807 */ /* 0x000fc80000000000 */
[----:B------:R-:W-:-:S05]  /*21e00*/  LOP3.LUT R36, R6, R36, RZ, 0xfc, !PT ;  /* 0x0000002406247212 */ /* 0x000fca00078efcff */
[----:B------:R-:W-:Y:S02]  /*21e10*/  @P0 LOP3.LUT R16, R16, 0x4, RZ, 0xfc, !PT ;  /* 0x0000000410100812 */ /* 0x000fe400078efcff */
[----:B------:R-:W-:Y:S02]  /*21e20*/  ISETP.GE.AND P0, PT, R5, UR43, PT ;  /* 0x0000002b05007c0c */ /* 0x000fe4000bf06270 */
[----:B------:R-:W-:-:S04]  /*21e30*/  LOP3.LUT R16, R16, 0xfffffffe, RZ, 0xc0, !PT ;  /* 0xfffffffe10107812 */ /* 0x000fc800078ec0ff */
[----:B------:R-:W-:-:S04]  /*21e40*/  LOP3.LUT R16, R16, 0xfffeffff, RZ, 0xc0, !PT ;  /* 0xfffeffff10107812 */ /* 0x000fc800078ec0ff */
[----:B------:R-:W-:Y:S02]  /*21e50*/  @P1 LOP3.LUT R16, R16, 0x10000, RZ, 0xfc, !PT ;  /* 0x0001000010101812 */ /* 0x000fe400078efcff */
[C---:B------:R-:W-:Y:S02]  /*21e60*/  ISETP.GE.AND P1, PT, R5.reuse, UR8, PT ;  /* 0x0000000805007c0c */ /* 0x040fe4000bf26270 */
[----:B------:R-:W-:Y:S02]  /*21e70*/  @P0 LOP3.LUT R16, R16, 0x1, RZ, 0xfc, !PT ;  /* 0x0000000110100812 */ /* 0x000fe400078efcff */
[----:B------:R-:W-:Y:S02]  /*21e80*/  ISETP.GE.AND P0, PT, R5, UR9, PT ;  /* 0x0000000905007c0c */ /* 0x000fe4000bf06270 */
[----:B------:R-:W-:-:S04]  /*21e90*/  LOP3.LUT R16, R16, 0xfff7ffff, RZ, 0xc0, !PT ;  /* 0xfff7ffff10107812 */ /* 0x000fc800078ec0ff */
[----:B------:R-:W-:-:S04]  /*21ea0*/  LOP3.LUT R16, R16, 0xffefffff, RZ, 0xc0, !PT ;  /* 0xffefffff10107812 */ /* 0x000fc800078ec0ff */
[----:B------:R-:W-:-:S04]  /*21eb0*/  @P1 LOP3.LUT R16, R16, 0x100000, RZ, 0xfc, !PT ;  /* 0x0010000010101812 */ /* 0x000fc800078efcff */
[----:B---3--:R-:W-:-:S07]  /*21ec0*/  @P0 LOP3.LUT R16, R16, 0x80000, RZ, 0xfc, !PT ;  /* 0x0008000010100812 */ /* 0x008fce00078efcff */
.L_x_11366:
        /* <DEDUP_REMOVED lines=22> */
.L_x_11308:
[----:B------:R-:W-:Y:S01]  /*22030*/  ULDC UR8, c[0x0][0xd54] ;  /* 0x0003550000087ab9 */ /* 0x000fe20000000800 */
[----:B------:R-:W-:Y:S01]  /*22040*/  UMOV UR6, UR7 ;  /* 0x0000000700067c82 */ /* 0x000fe20008000000 */
[----:B------:R-:W-:-:S11]  /*22050*/  UISETP.NE.AND UP0, UPT, UR8, 0x1, UPT ;  /* 0x000000010800788c */ /* 0x000fd6000bf05270 */
[----:B------:R-:W-:Y:S02]  /*22060*/  @UP0 ULDC.64 UR10, c[0x0][0xd58] ;  /* 0x00035600000a0ab9 */ /* 0x000fe40000000a00 */
[----:B------:R-:W-:-:S04]  /*22070*/  UIMAD.WIDE.U32 UR4, UR7, UR10, URZ ;  /* 0x0000000a070472a5 */ /* 0x000fc8000f8e003f */
[----:B------:R-:W-:-:S04]  /*22080*/  @UP0 USHF.R.U32.HI UR6, URZ, UR11, UR5 ;  /* 0x0000000b3f060299 */ /* 0x000fc80008011605 */
[----:B------:R-:W-:-:S12]  /*22090*/  UIMAD UR4, UR6, UR8, URZ ;  /* 0x00000008060472a4 */ /* 0x000fd8000f8e023f */
.L_x_11309:
        /* <DEDUP_REMOVED lines=48> */
.L_x_11311:
[----:B------:R-:W-:-:S11]  /*223a0*/  UISETP.NE.AND UP1, UPT, UR5, 0x1, UPT ;  /* 0x000000010500788c */ /* 0x000fd6000bf25270 */
[----:B------:R-:W-:Y:S02]  /*223b0*/  @UP1 ULDC.64 UR10, c[0x0][0xae0] ;  /* 0x0002b800000a1ab9 */ /* 0x000fe40000000a00 */
[----:B------:R-:W-:-:S04]  /*223c0*/  UIMAD.WIDE.U32 UR6, UR8, UR10, URZ ;  /* 0x0000000a080672a5 */ /* 0x000fc8000f8e003f */
[----:B------:R-:W-:-:S12]  /*223d0*/  @UP1 USHF.R.U32.HI UR8, URZ, UR11, UR7 ;  /* 0x0000000b3f081299 */ /* 0x000fd80008011607 */
.L_x_11312:
[----:B------:R-:W-:-:S04]  /*223e0*/  UIMAD UR8, UR8, UR5, UR5 ;  /* 0x00000005080872a4 */ /* 0x000fc8000f8e0205 */
[----:B------:R-:W-:-:S04]  /*223f0*/  UISETP.LT.AND UP1, UPT, UR4, UR8, UPT ;  /* 0x000000080400728c */ /* 0x000fc8000bf21270 */
[----:B------:R-:W-:-:S12]  /*22400*/  USEL UR4, UR4, UR8, UP1 ;  /* 0x0000000804047287 */ /* 0x000fd80008800000 */
.L_x_11310:
        /* <DEDUP_REMOVED lines=28> */
.L_x_11314:
[----:B------:R-:W-:-:S11]  /*225d0*/  UISETP.NE.AND UP0, UPT, UR5, 0x1, UPT ;  /* 0x000000010500788c */ /* 0x000fd6000bf05270 */
[----:B------:R-:W-:Y:S02]  /*225e0*/  @UP0 ULDC.64 UR10, c[0x0][0xae0] ;  /* 0x0002b800000a0ab9 */ /* 0x000fe40000000a00 */
[----:B------:R-:W-:-:S04]  /*225f0*/  UIMAD.WIDE.U32 UR6, UR4, UR10, URZ ;  /* 0x0000000a040672a5 */ /* 0x000fc8000f8e003f */
[----:B------:R-:W-:-:S12]  /*22600*/  @UP0 USHF.R.U32.HI UR4, URZ, UR11, UR7 ;  /* 0x0000000b3f040299 */ /* 0x000fd80008011607 */
.L_x_11315:
[----:B------:R-:W-:-:S04]  /*22610*/  UIMAD UR4, UR4, UR5, URZ ;  /* 0x00000005040472a4 */ /* 0x000fc8000f8e023f */
[----:B------:R-:W-:-:S04]  /*22620*/  UISETP.LT.AND UP0, UPT, UR8, UR4, UPT ;  /* 0x000000040800728c */ /* 0x000fc8000bf01270 */
[----:B------:R-:W-:-:S12]  /*22630*/  USEL UR8, UR8, UR4, !UP0 ;  /* 0x0000000408087287 */ /* 0x000fd8000c000000 */
.L_x_11313:
        /* <DEDUP_REMOVED lines=26> */
.L_x_11317:
        /* <DEDUP_REMOVED lines=20> */
.L_x_11320:
[----:B------:R-:W-:Y:S05]  /*22920*/  BSYNC B6 ;  /* 0x0000000000067941 */ /* 0x000fea0003800000 */
.L_x_11319:
        /* <DEDUP_REMOVED lines=20> */
.L_x_11323:
        /* <DEDUP_REMOVED lines=15> */
.L_x_11322:
[----:B------:R-:W-:Y:S05]  /*22b60*/  BSYNC B6 ;  /* 0x0000000000067941 */ /* 0x000fea0003800000 */
.L_x_11321:
        /* <DEDUP_REMOVED lines=17> */
.L_x_11383:
[----:B-1----:R-:W1:Y:S01]  /*22c80*/  S2R R2, SR_TID.X ;  /* 0x0000000000027919 */ /* 0x002e620000002100 */
[----:B0-----:R-:W-:Y:S01]  /*22c90*/  ISETP.NE.AND P1, PT, R10, 0x1, PT ;  /* 0x000000010a00780c */ /* 0x001fe20003f25270 */
[----:B------:R-:W-:Y:S01]  /*22ca0*/  IMAD.MOV.U32 R25, RZ, RZ, RZ ;  /* 0x000000ffff197224 */ /* 0x000fe200078e00ff */
[----:B-----5:R-:W-:Y:S02]  /*22cb0*/  SHF.R.S32.HI R30, RZ, 0x1f, R28 ;  /* 0x0000001fff1e7819 */ /* 0x020fe4000001141c */
[----:B------:R-:W-:-:S09]  /*22cc0*/  LOP3.LUT R16, R16, 0xffff7fff, RZ, 0xc0, !PT ;  /* 0xffff7fff10107812 */ /* 0x000fd200078ec0ff */
[----:B------:R-:W0:Y:S01]  /*22cd0*/  @P1 LDC R3, c[0x0][0x438] ;  /* 0x00010e00ff031b82 */ /* 0x000e220000000800 */
[----:B------:R-:W-:Y:S01]  /*22ce0*/  @P1 LOP3.LUT R16, R16, 0x8000, RZ, 0xfc, !PT ;  /* 0x0000800010101812 */ /* 0x000fe200078efcff */
[----:B-1----:R-:W-:-:S06]  /*22cf0*/  IMAD.SHL.U32 R8, R2, 0x10, RZ ;  /* 0x0000001002087824 */ /* 0x002fcc00078e00ff */
[----:B------:R-:W1:Y:S01]  /*22d00*/  @P1 LDC R2, c[0x0][0x434] ;  /* 0x00010d00ff021b82 */ /* 0x000e620000000800 */
[----:B------:R-:W-:-:S05]  /*22d10*/  LOP3.LUT R8, R35, 0x70, R8, 0xf8, !PT ;  /* 0x0000007023087812 */ /* 0x000fca00078ef808 */
[----:B------:R-:W-:-:S04]  /*22d20*/  IMAD R4, R0, 0x60, R8 ;  /* 0x0000006000047824 */ /* 0x000fc800078e0208 */
[C---:B------:R-:W-:Y:S01]  /*22d30*/  IMAD.IADD R33, R4.reuse, 0x1, R31 ;  /* 0x0000000104217824 */ /* 0x040fe200078e021f */
[----:B------:R-:W-:-:S03]  /*22d40*/  ISETP.GE.AND P0, PT, R4, UR42, PT ;  /* 0x0000002a04007c0c */ /* 0x000fc6000bf06270 */
[----:B------:R-:W-:Y:S01]  /*22d50*/  IMAD.MOV.U32 R9, RZ, RZ, R33 ;  /* 0x000000ffff097224 */ /* 0x000fe200078e0021 */
[----:B------:R-:W-:Y:S01]  /*22d60*/  ISETP.GT.U32.OR P0, PT, R8, 0x5f, P0 ;  /* 0x0000005f0800780c */ /* 0x000fe20000704470 */
[----:B-1----:R-:W-:-:S05]  /*22d70*/  @P1 IMAD.HI.U32 R2, R33, R2, RZ ;  /* 0x0000000221021227 */ /* 0x002fca00078e00ff */
[----:B0-----:R-:W-:-:S07]  /*22d80*/  @P1 SHF.R.U32.HI R9, RZ, R3, R2 ;  /* 0x00000003ff091219 */ /* 0x001fce0000011602 */
        /* <DEDUP_REMOVED lines=9> */
[----:B------:R-:W-:Y:S01]  /*22e20*/  @!P0 LEA.HI.X R5, R2, R5, R3, 0x2, P1 ;  /* 0x0000000502058211 */ /* 0x000fe200008f1403 */
[----:B------:R-:W-:-:S04]  /*22e30*/  IMAD.MOV R2, RZ, RZ, -R9 ;  /* 0x000000ffff027224 */ /* 0x000fc800078e0a09 */
[----:B------:R-:W-:Y:S01]  /*22e40*/  IMAD R33, R10, R2, R33 ;  /* 0x000000020a217224 */ /* 0x000fe200078e0221 */
[----:B------:R0:W5:Y:S01]  /*22e50*/  @!P0 LDG.E R25, desc[UR36][R4.64] ;  /* 0x0000002404198981 */ /* 0x000162000c1e1900 */
[----:B------:R-:W-:Y:S01]  /*22e60*/  IMAD R2, RZ, RZ, -UR38 ;  /* 0x80000026ff027e24 */ /* 0x000fe2000f8e02ff */
[----:B------:R-:W-:Y:S02]  /*22e70*/  ISETP.GT.U32.AND P0, PT, R8, 0x5f, PT ;  /* 0x0000005f0800780c */ /* 0x000fe40003f04070 */
[----:B------:R-:W-:Y:S01]  /*22e80*/  LOP3.LUT R16, R16, 0xffffdfff, RZ, 0xc0, !PT ;  /* 0xffffdfff10107812 */ /* 0x000fe200078ec0ff */
[----:B------:R-:W-:Y:S02]  /*22e90*/  IMAD R19, R19, R2, UR46 ;  /* 0x0000002e13137e24 */ /* 0x000fe4000f8e0202 */
[----:B------:R-:W-:-:S03]  /*22ea0*/  IMAD.U32 R2, RZ, RZ, UR48 ;  /* 0x00000030ff027e24 */ /* 0x000fc6000f8e00ff */
[----:B------:R-:W-:Y:S02]  /*22eb0*/  SHF.R.S32.HI R27, RZ, 0x1f, R19 ;  /* 0x0000001fff1b7819 */ /* 0x000fe40000011413 */
[----:B------:R-:W-:-:S13]  /*22ec0*/  ISETP.NE.AND P2, PT, R2, 0x3, PT ;  /* 0x000000030200780c */ /* 0x000fda0003f45270 */
[----:B------:R-:W-:-:S04]  /*22ed0*/  @P2 LOP3.LUT R16, R16, 0x2000, RZ, 0xfc, !PT ;  /* 0x0000200010102812 */ /* 0x000fc800078efcff */
[----:B------:R-:W-:-:S04]  /*22ee0*/  LOP3.LUT R16, R16, 0xfffffffd, RZ, 0xc0, !PT ;  /* 0xfffffffd10107812 */ /* 0x000fc800078ec0ff */
[----:B------:R-:W-:Y:S01]  /*22ef0*/  @P0 LOP3.LUT R16, R16, 0x2, RZ, 0xfc, !PT ;  /* 0x0000000210100812 */ /* 0x000fe200078efcff */
[----:B0-----:R-:W-:Y:S06]  /*22f00*/  @!P2 BRA `(.L_x_11325) ;  /* 0x000000000004a947 */ /* 0x001fec0003800000 */
[----:B------:R-:W-:Y:S01]  /*22f10*/  BPT.TRAP 0x1 ;  /* 0x000000040000795c */ /* 0x000fe20000300000 */
.L_x_11325:
[----:B------:R-:W-:Y:S01]  /*22f20*/  IMAD R24, R18, 0x8, R17 ;  /* 0x0000000812187824 */ /* 0x000fe200078e0211 */
[----:B------:R-:W-:Y:S01]  /*22f30*/  SHF.L.U32 R3, R26, 0x1f, RZ ;  /* 0x0000001f1a037819 */ /* 0x000fe200000006ff */
[----:B------:R-:W-:Y:S03]  /*22f40*/  BSSY B0, `(.L_x_11326) ;  /* 0x0000003000007945 */ /* 0x000fe60003800000 */
[----:B------:R-:W0:Y:S02]  /*22f50*/  SYNCS.PHASECHK.TRANS64.TRYWAIT P0, [R24+URZ+0x32440], R3 ;  /* 0x03244003180075a7 */ /* 0x000e24000800017f */
[----:B0-----:R-:W-:Y:S05]  /*22f60*/  @!P0 BRA `(.L_x_11327) ;  /* 0x0000003c00388947 */ /* 0x001fea0003800000 */
.L_x_11384:
[----:B------:R-:W-:Y:S05]  /*22f70*/  BSYNC B0 ;  /* 0x0000000000007941 */ /* 0x000fea0003800000 */
.L_x_11326:
[----:B------:R-:W-:Y:S01]  /*22f80*/  SHF.R.S32.HI R37, RZ, 0x1f, R33 ;  /* 0x0000001fff257819 */ /* 0x000fe20000011421 */
[----:B------:R-:W-:Y:S01]  /*22f90*/  ULDC.64 UR4, c[0x0][0x300] ;  /* 0x0000c00000047ab9 */ /* 0x000fe20000000a00 */
[----:B------:R-:W1:Y:S01]  /*22fa0*/  S2R R6, SR_TID.X ;  /* 0x0000000000067919 */ /* 0x000e620000002100 */
[----:B-----5:R-:W-:Y:S02]  /*22fb0*/  SHF.R.S32.HI R4, RZ, 0x1f, R25 ;  /* 0x0000001fff047819 */ /* 0x020fe40000011419 */
[----:B------:R-:W-:Y:S01]  /*22fc0*/  IMAD R2, R37, UR4, RZ ;  /* 0x0000000425027c24 */ /* 0x000fe2000f8e02ff */
[----:B------:R-:W-:Y:S02]  /*22fd0*/  LOP3.LUT P2, RZ, R16, 0x1, RZ, 0xc0, !PT ;  /* 0x0000000110ff7812 */ /* 0x000fe4000784c0ff */
[----:B------:R2:W-:Y:S01]  /*22fe0*/  STL [R1+0x440], R4 ;  /* 0x0004400401007387 */ /* 0x0005e20000100800 */
[C---:B------:R-:W-:Y:S02]  /*22ff0*/  IMAD R5, R33.reuse, UR5, R2 ;  /* 0x0000000521057c24 */ /* 0x040fe4000f8e0202 */
[----:B0-----:R-:W-:Y:S01]  /*23000*/  IMAD.WIDE.U32 R2, R33, UR4, RZ ;  /* 0x0000000421027c25 */ /* 0x001fe2000f8e00ff */
[----:B------:R-:W-:-:S03]  /*23010*/  ULDC.64 UR4, c[0x0][0x310] ;  /* 0x0000c40000047ab9 */ /* 0x000fc60000000a00 */
[----:B------:R-:W-:Y:S02]  /*23020*/  IMAD.IADD R3, R3, 0x1, R5 ;  /* 0x0000000103037824 */ /* 0x000fe400078e0205 */
[----:B--2---:R-:W-:Y:S02]  /*23030*/  IMAD R4, R4, UR4, RZ ;  /* 0x0000000404047c24 */ /* 0x004fe4000f8e02ff */
        /* <DEDUP_REMOVED lines=57> */
.L_x_11398:
        /* <DEDUP_REMOVED lines=10> */
.L_x_11329:
        /* <DEDUP_REMOVED lines=10> */
.L_x_11330:
        /* <DEDUP_REMOVED lines=24> */
.L_x_11332:
[----:B------:R-:W-:Y:S05]  /*23690*/  BSYNC B6 ;  /* 0x0000000000067941 */ /* 0x000fea0003800000 */
.L_x_11331:
[----:B------:R-:W2:Y:S01]  /*236a0*/  S2R R20, SR_TID.X ;  /* 0x0000000000147919 */ /* 0x000ea20000002100 */
[----:B------:R-:W-:Y:S01]  /*236b0*/  UISETP.NE.AND UP0, UPT, UR50, URZ, UPT ;  /* 0x0000003f3200728c */ /* 0x000fe2000bf05270 */
[----:B------:R-:W-:Y:S01]  /*236c0*/  R2UR UR6, R27 ;  /* 0x000000001b0672ca */ /* 0x000fe200000e0000 */
[----:B------:R-:W-:Y:S01]  /*236d0*/  ULDC.64 UR8, c[0x0][0x2d8] ;  /* 0x0000b60000087ab9 */ /* 0x000fe20000000a00 */
[----:B------:R-:W-:Y:S02]  /*236e0*/  R2UR UR7, R19 ;  /* 0x00000000130772ca */ /* 0x000fe400000e0000 */
[----:B------:R-:W-:Y:S02]  /*236f0*/  LOP3.LUT P5, RZ, R16, 0x100000, RZ, 0xc0, !PT ;  /* 0x0010000010ff7812 */ /* 0x000fe400078ac0ff */
[----:B------:R-:W-:-:S04]  /*23700*/  PLOP3.LUT P0, PT, PT, PT, UP0, 0x80, 0x0 ;  /* 0x000000000000781c */ /* 0x000fc80003f0f008 */
[----:B------:R-:W-:-:S03]  /*23710*/  @UP0 ULDC UR4, c[0x0][0x44c] ;  /* 0x0001130000040ab9 */ /* 0x000fc60000000800 */
[----:B------:R-:W-:-:S04]  /*23720*/  UIMAD UR6, UR6, UR8, URZ ;  /* 0x00000008060672a4 */ /* 0x000fc8000f8e023f */
[----:B------:R-:W-:Y:S01]  /*23730*/  UIMAD UR6, UR7, UR9, UR6 ;  /* 0x00000009070672a4 */ /* 0x000fe2000f8e0206 */
[----:B--2---:R-:W-:-:S05]  /*23740*/  IMAD.SHL.U32 R20, R20, 0x10, RZ ;  /* 0x0000001014147824 */ /* 0x004fca00078e00ff */
[----:B------:R-:W-:-:S05]  /*23750*/  LOP3.LUT R20, R35, 0x70, R20, 0xf8, !PT ;  /* 0x0000007023147812 */ /* 0x000fca00078ef814 */
[----:B------:R-:W-:-:S04]  /*23760*/  VIADD R34, R20, UR43 ;  /* 0x0000002b14227c36 */ /* 0x000fc80008000000 */
[----:B------:R-:W-:Y:S01]  /*23770*/  @P0 IMAD.HI.U32 R0, R34, UR4, RZ ;  /* 0x0000000422000c27 */ /* 0x000fe2000f8e00ff */
[----:B------:R-:W-:Y:S01]  /*23780*/  PLOP3.LUT P0, PT, PT, PT, UP0, 0x80, 0x0 ;  /* 0x000000000000781c */ /* 0x000fe20003f0f008 */
[----:B------:R-:W-:Y:S02]  /*23790*/  @UP0 ULDC UR4, c[0x0][0x450] ;  /* 0x0001140000040ab9 */ /* 0x000fe40000000800 */
[----:B------:R-:W-:-:S10]  /*237a0*/  IMAD.MOV.U32 R7, RZ, RZ, R34 ;  /* 0x000000ffff077224 */ /* 0x000fd400078e0022 */
[----:B------:R-:W-:Y:S02]  /*237b0*/  @P0 SHF.R.U32.HI R7, RZ, UR4, R0 ;  /* 0x00000004ff070c19 */ /* 0x000fe40008011600 */
[----:B------:R-:W-:Y:S02]  /*237c0*/  R2UR UR4, R19 ;  /* 0x00000000130472ca */ /* 0x000fe400000e0000 */
[----:B------:R-:W-:-:S11]  /*237d0*/  SHF.R.S32.HI R0, RZ, 0x1f, R7 ;  /* 0x0000001fff007819 */ /* 0x000fd60000011407 */
[----:B------:R-:W-:-:S03]  /*237e0*/  UIMAD.WIDE.U32 UR4, UR4, UR8, URZ ;  /* 0x00000008040472a5 */ /* 0x000fc6000f8e003f */
[----:B------:R-:W-:Y:S01]  /*237f0*/  ULDC.64 UR8, c[0x0][0x2e0] ;  /* 0x0000b80000087ab9 */ /* 0x000fe20000000a00 */
[----:B------:R-:W-:Y:S02]  /*23800*/  UIADD3 UR5, UR5, UR6, URZ ;  /* 0x0000000605057290 */ /* 0x000fe4000fffe03f */
[----:B------:R-:W-:Y:S02]  /*23810*/  UIMAD UR6, UR51, UR8, URZ ;  /* 0x00000008330672a4 */ /* 0x000fe4000f8e023f */
[----:B------:R-:W-:Y:S02]  /*23820*/  UIMAD.WIDE.U32 UR4, UR38, UR8, UR4 ;  /* 0x00000008260472a5 */ /* 0x000fe4000f8e0004 */
[----:B------:R-:W-:-:S04]  /*23830*/  UIMAD UR6, UR38, UR9, UR6 ;  /* 0x00000009260672a4 */ /* 0x000fc8000f8e0206 */
[----:B------:R-:W-:Y:S02]  /*23840*/  UIADD3 UR6, UR5, UR6, URZ ;  /* 0x0000000605067290 */ /* 0x000fe4000fffe03f */
[----:B0-----:R-:W-:Y:S02]  /*23850*/  IMAD.U32 R5, RZ, RZ, UR5 ;  /* 0x00000005ff057e24 */ /* 0x001fe4000f8e00ff */
[----:B------:R-:W-:Y:S02]  /*23860*/  IMAD.MOV R5, RZ, RZ, -R7 ;  /* 0x000000ffff057224 */ /* 0x000fe400078e0a07 */
[----:B------:R-:W-:Y:S01]  /*23870*/  IMAD.U32 R4, RZ, RZ, UR4 ;  /* 0x00000004ff047e24 */ /* 0x000fe2000f8e00ff */
[----:B------:R-:W-:Y:S01]  /*23880*/  ULDC.64 UR4, c[0x0][0x2d0] ;  /* 0x0000b40000047ab9 */ /* 0x000fe20000000a00 */
[----:B------:R-:W-:Y:S01]  /*23890*/  IMAD.U32 R3, RZ, RZ, UR6 ;  /* 0x00000006ff037e24 */ /* 0x000fe2000f8e00ff */
[----:B------:R-:W-:Y:S01]  /*238a0*/  ULDC UR6, c[0x0][0x448] ;  /* 0x0001120000067ab9 */ /* 0x000fe20000000800 */
[----:B------:R-:W-:-:S02]  /*238b0*/  IMAD R0, R0, UR4, RZ ;  /* 0x0000000400007c24 */ /* 0x000fc4000f8e02ff */
[----:B------:R-:W-:Y:S02]  /*238c0*/  IMAD R5, R5, UR6, R34 ;  /* 0x0000000605057c24 */ /* 0x000fe4000f8e0222 */
        /* <DEDUP_REMOVED lines=16> */
[----:B------:R-:W-:Y:S01]  /*239d0*/  VIADD R4, R35, UR43 ;  /* 0x0000002b23047c36 */ /* 0x000fe20008000000 */
[----:B------:R-:W-:Y:S01]  /*239e0*/  LOP3.LUT R16, R16, 0xffffefff, RZ, 0xc0, !PT ;  /* 0xffffefff10107812 */ /* 0x000fe200078ec0ff */
[----:B------:R-:W2:Y:S02]  /*239f0*/  SHFL.IDX PT, R14, R0, RZ, 0x181f ;  /* 0x00181fff000e7589 */ /* 0x000ea400000e0000 */
[C---:B------:R-:W-:Y:S01]  /*23a00*/  VIADD R6, R4.reuse, 0x10 ;  /* 0x0000001004067836 */ /* 0x040fe20000000000 */
[C---:B------:R-:W-:Y:S01]  /*23a10*/  ISETP.GE.AND P1, PT, R4.reuse, UR41, PT ;  /* 0x0000002904007c0c */ /* 0x040fe2000bf26270 */
[----:B------:R-:W-:Y:S01]  /*23a20*/  VIADD R13, R4, 0x40 ;  /* 0x00000040040d7836 */ /* 0x000fe20000000000 */
[----:B------:R-:W3:Y:S04]  /*23a30*/  SHFL.IDX PT, R3, R5, RZ, 0x181f ;  /* 0x00181fff05037589 */ /* 0x000ee800000e0000 */
[----:B------:R-:W-:Y:S01]  /*23a40*/  SHFL.IDX PT, R9, R0, 0x2, 0x181f ;  /* 0x00581f0000097f89 */ /* 0x000fe200000e0000 */
[----:B------:R-:W-:-:S03]  /*23a50*/  ISETP.GE.AND P3, PT, R13, UR41, PT ;  /* 0x000000290d007c0c */ /* 0x000fc6000bf66270 */
[----:B------:R-:W-:Y:S03]  /*23a60*/  SHFL.IDX PT, R8, R5, 0x2, 0x181f ;  /* 0x00581f0005087f89 */ /* 0x000fe600000e0000 */
[----:B------:R-:W-:Y:S01]  /*23a70*/  @P1 LOP3.LUT R16, R16, 0x1000, RZ, 0xfc, !PT ;  /* 0x0000100010101812 */ /* 0x000fe200078efcff */
[----:B------:R-:W-:Y:S03]  /*23a80*/  SHFL.IDX PT, R7, R0, 0x3, 0x181f ;  /* 0x00781f0000077f89 */ /* 0x000fe600000e0000 */
[----:B------:R-:W-:Y:S01]  /*23a90*/  LOP3.LUT R16, R16, 0xfffff7ff, RZ, 0xc0, !PT ;  /* 0xfffff7ff10107812 */ /* 0x000fe200078ec0ff */
[----:B------:R-:W-:Y:S04]  /*23aa0*/  SHFL.IDX PT, R21, R0, 0x5, 0x181f ;  /* 0x00b81f0000157f89 */ /* 0x000fe800000e0000 */
[----:B------:R-:W-:Y:S01]  /*23ab0*/  SHFL.IDX PT, R15, R0, 0x6, 0x181f ;  /* 0x00d81f00000f7f89 */ /* 0x000fe200000e0000 */
[----:B0-----:R-:W-:-:S03]  /*23ac0*/  IMAD.SHL.U32 R35, R2, 0x8, RZ ;  /* 0x0000000802237824 */ /* 0x001fc600078e00ff */
[----:B------:R-:W-:Y:S02]  /*23ad0*/  SHFL.IDX PT, R2, R5, 0x1, 0x181f ;  /* 0x00381f0005027f89 */ /* 0x000fe400000e0000 */
[----:B------:R-:W-:-:S04]  /*23ae0*/  LOP3.LUT R35, R35, 0x38, RZ, 0xc0, !PT ;  /* 0x0000003823237812 */ /* 0x000fc800078ec0ff */
[----:B--2---:R-:W-:Y:S02]  /*23af0*/  @!P1 LEA R12, P0, R35, R14, 0x1 ;  /* 0x0000000e230c9211 */ /* 0x004fe400078008ff */
[----:B------:R-:W0:Y:S03]  /*23b00*/  SHFL.IDX PT, R14, R0, 0x1, 0x181f ;  /* 0x00381f00000e7f89 */ /* 0x000e2600000e0000 */
[----:B---3--:R-:W-:Y:S01]  /*23b10*/  @!P1 IMAD.X R3, RZ, RZ, R3, P0 ;  /* 0x000000ffff039224 */ /* 0x008fe200000e0603 */
[----:B------:R-:W-:Y:S02]  /*23b20*/  ISETP.GE.AND P1, PT, R6, UR41, PT ;  /* 0x0000002906007c0c */ /* 0x000fe4000bf26270 */
[----:B------:R-:W2:Y:S11]  /*23b30*/  SHFL.IDX PT, R6, R5, 0x3, 0x181f ;  /* 0x00781f0005067f89 */ /* 0x000eb600000e0000 */
[----:B------:R-:W-:-:S04]  /*23b40*/  @P1 LOP3.LUT R16, R16, 0x800, RZ, 0xfc, !PT ;  /* 0x0000080010101812 */ /* 0x000fc800078efcff */
[----:B------:R-:W-:Y:S02]  /*23b50*/  LOP3.LUT R16, R16, 0xfffffbff, RZ, 0xc0, !PT ;  /* 0xfffffbff10107812 */ /* 0x000fe400078ec0ff */
[----:B0-----:R-:W-:Y:S02]  /*23b60*/  @!P1 LEA R10, P0, R35, R14, 0x1 ;  /* 0x0000000e230a9211 */ /* 0x001fe400078008ff */
[----:B------:R-:W0:Y:S03]  /*23b70*/  SHFL.IDX PT, R14, R0, 0x4, 0x181f ;  /* 0x00981f00000e7f89 */ /* 0x000e2600000e0000 */
[----:B------:R-:W-:Y:S02]  /*23b80*/  @!P1 IMAD.X R11, RZ, RZ, R2, P0 ;  /* 0x000000ffff0b9224 */ /* 0x000fe400000e0602 */
[----:B------:R-:W-:-:S05]  /*23b90*/  VIADD R2, R4, 0x20 ;  /* 0x0000002004027836 */ /* 0x000fca0000000000 */
[----:B------:R-:W-:Y:S01]  /*23ba0*/  ISETP.GE.AND P6, PT, R2, UR41, PT ;  /* 0x0000002902007c0c */ /* 0x000fe2000bfc6270 */
[----:B------:R-:W-:-:S05]  /*23bb0*/  VIADD R2, R4, 0x30 ;  /* 0x0000003004027836 */ /* 0x000fca0000000000 */
[----:B------:R-:W-:Y:S02]  /*23bc0*/  ISETP.GE.AND P4, PT, R2, UR41, PT ;  /* 0x0000002902007c0c */ /* 0x000fe4000bf86270 */
[----:B------:R-:W3:Y:S05]  /*23bd0*/  SHFL.IDX PT, R2, R5, 0x4, 0x181f ;  /* 0x00981f0005027f89 */ /* 0x000eea00000e0000 */
[----:B------:R-:W-:Y:S02]  /*23be0*/  @!P6 LEA R9, P0, R35, R9, 0x1 ;  /* 0x000000092309e211 */ /* 0x000fe400078008ff */
[----:B------:R-:W-:-:S03]  /*23bf0*/  @P6 LOP3.LUT R16, R16, 0x400, RZ, 0xfc, !PT ;  /* 0x0000040010106812 */ /* 0x000fc600078efcff */
[----:B------:R-:W-:Y:S01]  /*23c00*/  @!P6 IMAD.X R8, RZ, RZ, R8, P0 ;  /* 0x000000ffff08e224 */ /* 0x000fe200000e0608 */
[----:B------:R-:W-:Y:S02]  /*23c10*/  @!P4 LEA R7, P0, R35, R7, 0x1 ;  /* 0x000000072307c211 */ /* 0x000fe400078008ff */
[----:B------:R-:W-:-:S03]  /*23c20*/  LOP3.LUT R16, R16, 0xffbfffff, RZ, 0xc0, !PT ;  /* 0xffbfffff10107812 */ /* 0x000fc600078ec0ff */
[----:B--2---:R-:W-:Y:S01]  /*23c30*/  @!P4 IMAD.X R6, RZ, RZ, R6, P0 ;  /* 0x000000ffff06c224 */ /* 0x004fe200000e0606 */
[----:B0-----:R-:W-:Y:S02]  /*23c40*/  @!P3 LEA R14, P0, R35, R14, 0x1 ;  /* 0x0000000e230eb211 */ /* 0x001fe400078008ff */
[----:B------:R-:W-:-:S04]  /*23c50*/  @P6 LOP3.LUT R16, R16, 0x400000, RZ, 0xfc, !PT ;  /* 0x0040000010106812 */ /* 0x000fc800078efcff */
[C---:B------:R-:W-:Y:S01]  /*23c60*/  LOP3.LUT P6, RZ, R16.reuse, 0x1000, RZ, 0xc0, !PT ;  /* 0x0000100010ff7812 */ /* 0x040fe200078cc0ff */
[----:B---3--:R-:W-:Y:S01]  /*23c70*/  @!P3 IMAD.X R13, RZ, RZ, R2, P0 ;  /* 0x000000ffff0db224 */ /* 0x008fe200000e0602 */
[----:B------:R-:W-:Y:S01]  /*23c80*/  LOP3.LUT R16, R16, 0xfffffdff, RZ, 0xc0, !PT ;  /* 0xfffffdff10107812 */ /* 0x000fe200078ec0ff */
[----:B------:R-:W-:-:S03]  /*23c90*/  VIADD R2, R4, 0x50 ;  /* 0x0000005004027836 */ /* 0x000fc60000000000 */
[----:B------:R-:W-:Y:S02]  /*23ca0*/  @P4 LOP3.LUT R16, R16, 0x200, RZ, 0xfc, !PT ;  /* 0x0000020010104812 */ /* 0x000fe400078efcff */
[----:B------:R-:W-:Y:S01]  /*23cb0*/  ISETP.GE.AND P2, PT, R2, UR41, PT ;  /* 0x0000002902007c0c */ /* 0x000fe2000bf46270 */
[----:B------:R-:W-:Y:S01]  /*23cc0*/  VIADD R2, R4, 0x60 ;  /* 0x0000006004027836 */ /* 0x000fe20000000000 */
[----:B------:R-:W-:-:S04]  /*23cd0*/  LOP3.LUT R16, R16, 0xfffffeff, RZ, 0xc0, !PT ;  /* 0xfffffeff10107812 */ /* 0x000fc800078ec0ff */
[----:B------:R-:W-:Y:S02]  /*23ce0*/  ISETP.GE.AND P1, PT, R2, UR41, PT ;  /* 0x0000002902007c0c */ /* 0x000fe4000bf26270 */
[----:B------:R-:W0:Y:S01]  /*23cf0*/  SHFL.IDX PT, R2, R5, 0x5, 0x181f ;  /* 0x00b81f0005027f89 */ /* 0x000e2200000e0000 */
[----:B------:R-:W-:-:S04]  /*23d00*/  @P3 LOP3.LUT R16, R16, 0x100, RZ, 0xfc, !PT ;  /* 0x0000010010103812 */ /* 0x000fc800078efcff */
[----:B------:R-:W-:Y:S02]  /*23d10*/  @!P2 LEA R21, P0, R35, R21, 0x1 ;  /* 0x000000152315a211 */ /* 0x000fe400078008ff */
[----:B------:R-:W-:-:S04]  /*23d20*/  LOP3.LUT R16, R16, 0xffffff7f, RZ, 0xc0, !PT ;  /* 0xffffff7f10107812 */ /* 0x000fc800078ec0ff */
[----:B------:R-:W-:-:S04]  /*23d30*/  @P2 LOP3.LUT R16, R16, 0x80, RZ, 0xfc, !PT ;  /* 0x0000008010102812 */ /* 0x000fc800078efcff */
[----:B------:R-:W-:-:S04]  /*23d40*/  LOP3.LUT R16, R16, 0xffffffbf, RZ, 0xc0, !PT ;  /* 0xffffffbf10107812 */ /* 0x000fc800078ec0ff */
[----:B------:R-:W-:Y:S01]  /*23d50*/  @P1 LOP3.LUT R16, R16, 0x40, RZ, 0xfc, !PT ;  /* 0x0000004010101812 */ /* 0x000fe200078efcff */
[----:B0-----:R-:W-:Y:S01]  /*23d60*/  @!P2 IMAD.X R20, RZ, RZ, R2, P0 ;  /* 0x000000ffff14a224 */ /* 0x001fe200000e0602 */
[----:B------:R-:W-:Y:S01]  /*23d70*/  @!P1 LEA R35, P0, R35, R15, 0x1 ;  /* 0x0000000f23239211 */ /* 0x000fe200078008ff */
[----:B------:R-:W0:Y:S04]  /*23d80*/  SHFL.IDX PT, R2, R5, 0x6, 0x181f ;  /* 0x00d81f0005027f89 */ /* 0x000e2800000e0000 */
[----:B------:R-:W2:Y:S01]  /*23d90*/  SHFL.IDX PT, R5, R5, 0x7, 0x181f ;  /* 0x00f81f0005057f89 */ /* 0x000ea200000e0000 */
[----:B0-----:R-:W-:Y:S01]  /*23da0*/  @!P1 IMAD.X R15, RZ, RZ, R2, P0 ;  /* 0x000000ffff0f9224 */ /* 0x001fe200000e0602 */
[----:B------:R-:W-:Y:S01]  /*23db0*/  LOP3.LUT P0, RZ, R16, 0x800, RZ, 0xc0, !PT ;  /* 0x0000080010ff7812 */ /* 0x000fe2000780c0ff */
[----:B------:R-:W-:-:S05]  /*23dc0*/  @!P6 IMAD.MOV.U32 R2, RZ, RZ, R12 ;  /* 0x000000ffff02e224 */ /* 0x000fca00078e000c */
[----:B------:R0:W-:Y:S01]  /*23dd0*/  @!P6 LDGSTS.E.BYPASS.LTC128B.128 [R22+0x18400], desc[UR36][R2.64], !P5 ;  /* 0x184000000216efae */ /* 0x0001e2000e901d64 */
[----:B------:R-:W-:-:S06]  /*23de0*/  LOP3.LUT P6, RZ, R16, 0x400000, RZ, 0xc0, !PT ;  /* 0x0040000010ff7812 */ /* 0x000fcc00078cc0ff */
        /* <DEDUP_REMOVED lines=10> */
[----:B------:R-:W-:Y:S01]  /*23e90*/  @!P3 IMAD.MOV.U32 R3, RZ, RZ, R13 ;  /* 0x000000ffff03b224 */ /* 0x000fe200078e000d */
[----:B------:R0:W3:Y:S04]  /*23ea0*/  SHFL.IDX PT, R14, R0, 0x7, 0x181f ;  /* 0x00f81f00000e7f89 */ /* 0x0000e800000e0000 */
[----:B------:R4:W-:Y:S02]  /*23eb0*/  @!P3 LDGSTS.E.BYPASS.LTC128B.128 [R22+0x1a400], desc[UR36][R2.64], !P5 ;  /* 0x1a4000000216bfae */ /* 0x0009e4000e901d64 */
[----:B----4-:R-:W-:-:S02]  /*23ec0*/  @!P2 IMAD.MOV.U32 R2, RZ, RZ, R21 ;  /* 0x000000ffff02a224 */ /* 0x010fc400078e0015 */
[----:B------:R-:W-:-:S05]  /*23ed0*/  @!P2 IMAD.MOV.U32 R3, RZ, RZ, R20 ;  /* 0x000000ffff03a224 */ /* 0x000fca00078e0014 */
[----:B------:R4:W-:Y:S02]  /*23ee0*/  @!P2 LDGSTS.E.BYPASS.LTC128B.128 [R22+0x1ac00], desc[UR36][R2.64], !P5 ;  /* 0x1ac000000216afae */ /* 0x0009e4000e901d64 */
[----:B----4-:R-:W-:Y:S02]  /*23ef0*/  @!P1 IMAD.MOV.U32 R2, RZ, RZ, R35 ;  /* 0x000000ffff029224 */ /* 0x010fe400078e0023 */
[----:B------:R-:W4:Y:S01]  /*23f00*/  S2R R35, SR_TID.X ;  /* 0x0000000000237919 */ /* 0x000f220000002100 */
[----:B------:R-:W-:-:S05]  /*23f10*/  @!P1 IMAD.MOV.U32 R3, RZ, RZ, R15 ;  /* 0x000000ffff039224 */ /* 0x000fca00078e000f */
[----:B------:R0:W-:Y:S01]  /*23f20*/  @!P1 LDGSTS.E.BYPASS.LTC128B.128 [R22+0x1b400], desc[UR36][R2.64], !P5 ;  /* 0x1b40000002169fae */ /* 0x0001e2000e901d64 */
[----:B----4-:R-:W-:-:S04]  /*23f30*/  LOP3.LUT R35, R35, 0x7f, RZ, 0xc0, !PT ;  /* 0x0000007f23237812 */ /* 0x010fc800078ec0ff */
[----:B0-23--:R-:W-:-:S07]  /*23f40*/  SHF.R.U32.HI R35, RZ, 0x3, R35 ;  /* 0x00000003ff237819 */ /* 0x00dfce0000011623 */
.L_x_11415:
[----:B------:R-:W0:Y:S01]  /*23f50*/  S2R R0, SR_TID.X ;  /* 0x0000000000007919 */ /* 0x000e220000002100 */
[----:B------:R-:W-:Y:S01]  /*23f60*/  VIADD R4, R4, 0x70 ;  /* 0x0000007004047836 */ /* 0x000fe20000000000 */
[----:B------:R-:W-:-:S04]  /*23f70*/  LOP3.LUT R16, R16, 0xffffbfff, RZ, 0xc0, !PT ;  /* 0xffffbfff10107812 */ /* 0x000fc800078ec0ff */
[----:B------:R-:W-:-:S13]  /*23f80*/  ISETP.GE.AND P1, PT, R4, UR41, PT ;  /* 0x0000002904007c0c */ /* 0x000fda000bf26270 */
[----:B------:R-:W-:Y:S01]  /*23f90*/  @P1 LOP3.LUT R16, R16, 0x4000, RZ, 0xfc, !PT ;  /* 0x0000400010101812 */ /* 0x000fe200078efcff */
[----:B0-----:R-:W-:-:S05]  /*23fa0*/  IMAD.SHL.U32 R0, R0, 0x8, RZ ;  /* 0x0000000800007824 */ /* 0x001fca00078e00ff */
[----:B------:R-:W-:-:S04]  /*23fb0*/  LOP3.LUT R0, R0, 0x38, RZ, 0xc0, !PT ;  /* 0x0000003800007812 */ /* 0x000fc800078ec0ff */
[----:B------:R-:W-:-:S05]  /*23fc0*/  @!P1 LEA R2, P0, R0, R14, 0x1 ;  /* 0x0000000e00029211 */ /* 0x000fca00078008ff */
[----:B------:R-:W-:Y:S01]  /*23fd0*/  @!P1 IMAD.X R3, RZ, RZ, R5, P0 ;  /* 0x000000ffff039224 */ /* 0x000fe200000e0605 */
[----:B------:R-:W-:-:S04]  /*23fe0*/  PLOP3.LUT P0, PT, PT, PT, PT, 0x80, 0x0 ;  /* 0x000000000000781c */ /* 0x000fc80003f0f070 */
[----:B------:R-:W-:Y:S01]  /*23ff0*/  @!PT LDS RZ, [RZ] ;  /* 0x00000000fffff984 */ /* 0x000fe20000000800 */
[----:B------:R-:W-:Y:S01]  /*24000*/  @!PT LDS RZ, [RZ] ;  /* 0x00000000fffff984 */ /* 0x000fe20000000800 */
[----:B------:R-:W-:Y:S01]  /*24010*/  @!PT LDS RZ, [RZ] ;  /* 0x00000000fffff984 */ /* 0x000fe20000000800 */
[----:B------:R0:W-:Y:S01]  /*24020*/  @!P1 LDGSTS.E.BYPASS.LTC128B.128 [R22+0x1bc00], desc[UR36][R2.64], !P5 ;  /* 0x1bc0000002169fae */ /* 0x0001e2000e901d64 */
[----:B------:R-:W-:-:S08]  /*24030*/  NOP ;  /* 0x0000000000007918 */ /* 0x000fd00000000000 */
.L_x_11334:
        /* <DEDUP_REMOVED lines=28> */
.L_x_11336:
[----:B------:R-:W-:Y:S05]  /*24200*/  BSYNC B6 ;  /* 0x0000000000067941 */ /* 0x000fea0003800000 */
.L_x_11335:
[----:B------:R-:W-:Y:S01]  /*24210*/  UISETP.NE.AND UP0, UPT, UR50, URZ, UPT ;  /* 0x0000003f3200728c */ /* 0x000fe2000bf05270 */
[----:B------:R-:W-:Y:S01]  /*24220*/  R2UR UR6, R27 ;  /* 0x000000001b0672ca */ /* 0x000fe200000e0000 */
[----:B0-----:R-:W-:Y:S01]  /*24230*/  IMAD.MOV.U32 R2, RZ, RZ, R34 ;  /* 0x000000ffff027224 */ /* 0x001fe200078e0022 */
[----:B------:R-:W-:Y:S01]  /*24240*/  R2UR UR7, R19 ;  /* 0x00000000130772ca */ /* 0x000fe200000e0000 */
[----:B------:R-:W-:Y:S01]  /*24250*/  ULDC.64 UR8, c[0x0][0x3d8] ;  /* 0x0000f60000087ab9 */ /* 0x000fe20000000a00 */
[----:B------:R-:W0:Y:S01]  /*24260*/  S2R R20, SR_TID.X ;  /* 0x0000000000147919 */ /* 0x000e220000002100 */
[----:B------:R-:W-:Y:S02]  /*24270*/  PLOP3.LUT P0, PT, PT, PT, UP0, 0x80, 0x0 ;  /* 0x000000000000781c */ /* 0x000fe40003f0f008 */
[C---:B------:R-:W-:Y:S02]  /*24280*/  LOP3.LUT P2, RZ, R16.reuse, 0x80000, RZ, 0xc0, !PT ;  /* 0x0008000010ff7812 */ /* 0x040fe4000784c0ff */
[C---:B------:R-:W-:Y:S01]  /*24290*/  LOP3.LUT P3, RZ, R16.reuse, 0x40000, RZ, 0xc0, !PT ;  /* 0x0004000010ff7812 */ /* 0x040fe2000786c0ff */
[----:B------:R-:W-:Y:S01]  /*242a0*/  @UP0 ULDC UR4, c[0x0][0x44c] ;  /* 0x0001130000040ab9 */ /* 0x000fe20000000800 */
[----:B------:R-:W-:-:S02]  /*242b0*/  LOP3.LUT P4, RZ, R16, 0x20000, RZ, 0xc0, !PT ;  /* 0x0002000010ff7812 */ /* 0x000fc4000788c0ff */
        /* <DEDUP_REMOVED lines=41> */
[----:B------:R-:W2:Y:S04]  /*24550*/  SHFL.IDX PT, R2, R4, RZ, 0x181f ;  /* 0x00181fff04027589 */ /* 0x000ea800000e0000 */
[----:B------:R-:W-:Y:S06]  /*24560*/  SHFL.IDX PT, R5, R4, 0x1, 0x181f ;  /* 0x00381f0004057f89 */ /* 0x000fec00000e0000 */
[----:B0-----:R-:W-:-:S05]  /*24570*/  @!P6 LEA R14, P0, R20, R14, 0x1 ;  /* 0x0000000e140ee211 */ /* 0x001fca00078008ff */
[----:B--2---:R-:W-:Y:S02]  /*24580*/  @!P6 IMAD.X R3, RZ, RZ, R2, P0 ;  /* 0x000000ffff03e224 */ /* 0x004fe400000e0602 */
        /* <DEDUP_REMOVED lines=11> */
[----:B--2---:R-:W-:Y:S02]  /*24640*/  @!P1 IMAD.MOV.U32 R2, RZ, RZ, R14 ;  /* 0x000000ffff029224 */ /* 0x004fe400078e000e */
[----:B------:R-:W-:Y:S01]  /*24650*/  @!P1 IMAD.MOV.U32 R3, RZ, RZ, R5 ;  /* 0x000000ffff039224 */ /* 0x000fe200078e0005 */
[----:B------:R-:W0:Y:S04]  /*24660*/  SHFL.IDX PT, R14, R0, 0x2, 0x181f ;  /* 0x00581f00000e7f89 */ /* 0x000e2800000e0000 */
[----:B------:R-:W-:Y:S04]  /*24670*/  @!P1 LDGSTS.E.BYPASS.LTC128B.128 [R22+0x22c00], desc[UR36][R2.64], !P2 ;  /* 0x22c0000002169fae */ /* 0x000fe8000d101d64 */
[----:B------:R-:W-:Y:S04]  /*24680*/  @!P1 LDGSTS.E.BYPASS.LTC128B.128 [R22+0x26c00], desc[UR36][R2.64+0x80], !P3 ;  /* 0x26c0008002169fae */ /* 0x000fe8000d901d64 */
[----:B------:R-:W-:Y:S04]  /*24690*/  @!P1 LDGSTS.E.BYPASS.LTC128B.128 [R22+0x2ac00], desc[UR36][R2.64+0x100], !P4 ;  /* 0x2ac0010002169fae */ /* 0x000fe8000e101d64 */
[----:B------:R2:W-:Y:S01]  /*246a0*/  @!P1 LDGSTS.E.BYPASS.LTC128B.128 [R22+0x2ec00], desc[UR36][R2.64+0x180], !P5 ;  /* 0x2ec0018002169fae */ /* 0x0005e2000e901d64 */
[----:B------:R-:W-:-:S03]  /*246b0*/  LOP3.LUT P1, RZ, R16, 0x40, RZ, 0xc0, !PT ;  /* 0x0000004010ff7812 */ /* 0x000fc6000782c0ff */
[----:B------:R-:W3:Y:S01]  /*246c0*/  SHFL.IDX PT, R5, R4, 0x2, 0x181f ;  /* 0x00581f0004057f89 */ /* 0x000ee200000e0000 */
[----:B------:R-:W-:Y:S02]  /*246d0*/  P2R R6, PR, RZ, 0x2 ;  /* 0x00000002ff067803 */ /* 0x000fe40000000000 */
[----:B------:R-:W-:-:S04]  /*246e0*/  LOP3.LUT P1, RZ, R16, 0x100, RZ, 0xc0, !PT ;  /* 0x0000010010ff7812 */ /* 0x000fc8000782c0ff */
[----:B------:R-:W-:Y:S02]  /*246f0*/  P2R R8, PR, RZ, 0x2 ;  /* 0x00000002ff087803 */ /* 0x000fe40000000000 */
[----:B------:R-:W-:-:S13]  /*24700*/  LOP3.LUT P1, RZ, R16, 0x400, RZ, 0xc0, !PT ;  /* 0x0000040010ff7812 */ /* 0x000fda000782c0ff */
[----:B0-----:R-:W-:-:S05]  /*24710*/  @!P1 LEA R14, P0, R20, R14, 0x1 ;  /* 0x0000000e140e9211 */ /* 0x001fca00078008ff */
[----:B---3--:R-:W-:Y:S02]  /*24720*/  @!P1 IMAD.X R5, RZ, RZ, R5, P0 ;  /* 0x000000ffff059224 */ /* 0x008fe400000e0605 */
[----:B--2---:R-:W-:Y:S02]  /*24730*/  @!P1 IMAD.MOV.U32 R2, RZ, RZ, R14 ;  /* 0x000000ffff029224 */ /* 0x004fe400078e000e */
[----:B------:R-:W0:Y:S01]  /*24740*/  SHFL.IDX PT, R14, R0, 0x3, 0x181f ;  /* 0x00781f00000e7f89 */ /* 0x000e2200000e0000 */
[----:B------:R-:W-:-:S03]  /*24750*/  @!P1 IMAD.MOV.U32 R3, RZ, RZ, R5 ;  /* 0x000000ffff039224 */ /* 0x000fc600078e0005 */
[----:B------:R-:W2:Y:S04]  /*24760*/  SHFL.IDX PT, R5, R4, 0x3, 0x181f ;  /* 0x00781f0004057f89 */ /* 0x000ea800000e0000 */
[----:B------:R-:W-:Y:S04]  /*24770*/  @!P1 LDGSTS.E.BYPASS.LTC128B.128 [R22+0x23400], desc[UR36][R2.64], !P2 ;  /* 0x2340000002169fae */ /* 0x000fe8000d101d64 */
[----:B------:R-:W-:Y:S04]  /*24780*/  @!P1 LDGSTS.E.BYPASS.LTC128B.128 [R22+0x27400], desc[UR36][R2.64+0x80], !P3 ;  /* 0x2740008002169fae */ /* 0x000fe8000d901d64 */
[----:B------:R-:W-:Y:S04]  /*24790*/  @!P1 LDGSTS.E.BYPASS.LTC128B.128 [R22+0x2b400], desc[UR36][R2.64+0x100], !P4 ;  /* 0x2b40010002169fae */ /* 0x000fe8000e101d64 */
[----:B------:R3:W-:Y:S01]  /*247a0*/  @!P1 LDGSTS.E.BYPASS.LTC128B.128 [R22+0x2f400], desc[UR36][R2.64+0x180], !P5 ;  /* 0x2f40018002169fae */ /* 0x0007e2000e901d64 */
[----:B------:R-:W-:-:S02]  /*247b0*/  ISETP.NE.AND P1, PT, R8, RZ, PT ;  /* 0x000000ff0800720c */ /* 0x000fc40003f25270 */
[----:B0-----:R-:W-:-:S05]  /*247c0*/  @!P6 LEA R14, P0, R20, R14, 0x1 ;  /* 0x0000000e140ee211 */ /* 0x001fca00078008ff */
[----:B--2---:R-:W-:Y:S02]  /*247d0*/  @!P6 IMAD.X R5, RZ, RZ, R5, P0 ;  /* 0x000000ffff05e224 */ /* 0x004fe400000e0605 */
[----:B---3--:R-:W-:Y:S02]  /*247e0*/  @!P6 IMAD.MOV.U32 R2, RZ, RZ, R14 ;  /* 0x000000ffff02e224 */ /* 0x008fe400078e000e */
        /* <DEDUP_REMOVED lines=29> */
[----:B0-----:R-:W-:-:S05]  /*249c0*/  @!P1 LEA R14, P0, R20, R14, 0x1 ;  /* 0x0000000e140e9211 */ /* 0x001fca00078008ff */
[----:B--2---:R-:W-:Y:S02]  /*249d0*/  @!P1 IMAD.X R5, RZ, RZ, R5, P0 ;  /* 0x000000ffff059224 */ /* 0x004fe400000e0605 */
[----:B---3--:R-:W-:Y:S02]  /*249e0*/  @!P1 IMAD.MOV.U32 R2, RZ, RZ, R14 ;  /* 0x000000ffff029224 */ /* 0x008fe400078e000e */
[----:B------:R-:W-:Y:S01]  /*249f0*/  @!P1 IMAD.MOV.U32 R3, RZ, RZ, R5 ;  /* 0x000000ffff039224 */ /* 0x000fe200078e0005 */
[----:B------:R0:W2:Y:S04]  /*24a00*/  SHFL.IDX PT, R14, R0, 0x7, 0x181f ;  /* 0x00f81f00000e7f89 */ /* 0x0000a800000e0000 */
[----:B------:R0:W-:Y:S04]  /*24a10*/  @!P1 LDGSTS.E.BYPASS.LTC128B.128 [R22+0x25400], desc[UR36][R2.64], !P2 ;  /* 0x2540000002169fae */ /* 0x0001e8000d101d64 */
[----:B------:R0:W-:Y:S04]  /*24a20*/  @!P1 LDGSTS.E.BYPASS.LTC128B.128 [R22+0x29400], desc[UR36][R2.64+0x80], !P3 ;  /* 0x2940008002169fae */ /* 0x0001e8000d901d64 */
[----:B------:R0:W-:Y:S04]  /*24a30*/  @!P1 LDGSTS.E.BYPASS.LTC128B.128 [R22+0x2d400], desc[UR36][R2.64+0x100], !P4 ;  /* 0x2d40010002169fae */ /* 0x0001e8000e101d64 */
[----:B------:R0:W-:Y:S04]  /*24a40*/  @!P1 LDGSTS.E.BYPASS.LTC128B.128 [R22+0x31400], desc[UR36][R2.64+0x180], !P5 ;  /* 0x3140018002169fae */ /* 0x0001e8000e901d64 */
[----:B------:R0:W3:Y:S02]  /*24a50*/  SHFL.IDX PT, R5, R4, 0x7, 0x181f ;  /* 0x00f81f0004057f89 */ /* 0x0000e400000e0000 */
.L_x_11433:
[----:B------:R-:W-:-:S13]  /*24a60*/  LOP3.LUT P1, RZ, R16, 0x4000, RZ, 0xc0, !PT ;  /* 0x0000400010ff7812 */ /* 0x000fda000782c0ff */
[----:B0-2---:R-:W-:-:S05]  /*24a70*/  @!P1 LEA R2, P0, R20, R14, 0x1 ;  /* 0x0000000e14029211 */ /* 0x005fca00078008ff */
[----:B---3--:R-:W-:Y:S01]  /*24a80*/  @!P1 IMAD.X R3, RZ, RZ, R5, P0 ;  /* 0x000000ffff039224 */ /* 0x008fe200000e0605 */
[----:B------:R-:W-:-:S04]  /*24a90*/  PLOP3.LUT P0, PT, PT, PT, PT, 0x80, 0x0 ;  /* 0x000000000000781c */ /* 0x000fc80003f0f070 */
        /* <DEDUP_REMOVED lines=8> */
.L_x_11338:
        /* <DEDUP_REMOVED lines=18> */
.L_x_11434:
[----:B------:R-:W-:Y:S05]  /*24c40*/  BSYNC B0 ;  /* 0x0000000000007941 */ /* 0x000fea0003800000 */
.L_x_11339:
[----:B------:R-:W-:-:S13]  /*24c50*/  LOP3.LUT P0, RZ, R16, 0x2000, RZ, 0xc0, !PT ;  /* 0x0000200010ff7812 */ /* 0x000fda000780c0ff */
[----:B------:R-:W-:Y:S05]  /*24c60*/  @!P0 BRA `(.L_x_11341) ;  /* 0x0000000000048947 */ /* 0x000fea0003800000 */
[----:B------:R-:W-:Y:S01]  /*24c70*/  BPT.TRAP 0x1 ;  /* 0x000000040000795c */ /* 0x000fe20000300000 */
.L_x_11341:
[----:B------:R-:W-:Y:S01]  /*24c80*/  SHF.L.U32 R3, R26, 0x1f, RZ ;  /* 0x0000001f1a037819 */ /* 0x000fe200000006ff */
[----:B------:R-:W-:Y:S03]  /*24c90*/  BSSY B0, `(.L_x_11342) ;  /* 0x0000003000007945 */ /* 0x000fe60003800000 */
[----:B------:R-:W2:Y:S02]  /*24ca0*/  SYNCS.PHASECHK.TRANS64.TRYWAIT P0, [R24+URZ+0x32460], R3 ;  /* 0x03246003180075a7 */ /* 0x000ea4000800017f */
[----:B--2---:R-:W-:Y:S05]  /*24cb0*/  @!P0 BRA `(.L_x_11343) ;  /* 0x0000003c002c8947 */ /* 0x004fea0003800000 */
.L_x_11435:
[----:B------:R-:W-:Y:S05]  /*24cc0*/  BSYNC B0 ;  /* 0x0000000000007941 */ /* 0x000fea0003800000 */
.L_x_11342:
[----:B------:R-:W3:Y:S01]  /*24cd0*/  LDL.LU R4, [R1+0x440] ;  /* 0x0004400001047983 */ /* 0x000ee20000300800 */
[----:B------:R-:W-:Y:S01]  /*24ce0*/  ULDC.64 UR4, c[0x0][0x328] ;  /* 0x0000ca0000047ab9 */ /* 0x000fe20000000a00 */
[----:B------:R-:W-:Y:S01]  /*24cf0*/  LOP3.LUT P4, RZ, R36, 0x8, RZ, 0xc0, !PT ;  /* 0x0000000824ff7812 */ /* 0x000fe2000788c0ff */
[----:B0-----:R-:W-:Y:S02]  /*24d00*/  IMAD R0, R37, UR4, RZ ;  /* 0x0000000425007c24 */ /* 0x001fe4000f8e02ff */
[----:B--2---:R-:W-:-:S04]  /*24d10*/  IMAD.WIDE.U32 R2, R33, UR4, RZ ;  /* 0x0000000421027c25 */ /* 0x004fc8000f8e00ff */
[----:B------:R-:W-:Y:S01]  /*24d20*/  IMAD R5, R33, UR5, R0 ;  /* 0x0000000521057c24 */ /* 0x000fe2000f8e0200 */
[----:B------:R-:W-:-:S03]  /*24d30*/  ULDC.64 UR4, c[0x0][0x338] ;  /* 0x0000ce0000047ab9 */ /* 0x000fc60000000a00 */
[----:B------:R-:W-:Y:S02]  /*24d40*/  IMAD.IADD R3, R3, 0x1, R5 ;  /* 0x0000000103037824 */ /* 0x000fe400078e0205 */
[----:B------:R-:W-:-:S04]  /*24d50*/  IMAD.WIDE.U32 R2, R25, UR4, R2 ;  /* 0x0000000419027c25 */ /* 0x000fc8000f8e0002 */
[----:B---3--:R-:W-:Y:S02]  /*24d60*/  IMAD R0, R4, UR4, RZ ;  /* 0x0000000404007c24 */ /* 0x008fe4000f8e02ff */
[----:B------:R-:W-:Y:S02]  /*24d70*/  IMAD R4, R18, 0x6000, R29 ;  /* 0x0000600012047824 */ /* 0x000fe400078e021d */
[----:B------:R-:W-:Y:S01]  /*24d80*/  IMAD R5, R25, UR5, R0 ;  /* 0x0000000519057c24 */ /* 0x000fe2000f8e0200 */
[----:B------:R-:W-:Y:S02]  /*24d90*/  ULDC.64 UR4, c[0x0][0x330] ;  /* 0x0000cc0000047ab9 */ /* 0x000fe40000000a00 */
[----:B------:R-:W-:Y:S02]  /*24da0*/  IMAD R0, R27, UR4, RZ ;  /* 0x000000041b007c24 */ /* 0x000fe4000f8e02ff */
[----:B------:R-:W-:Y:S02]  /*24db0*/  IMAD.IADD R3, R3, 0x1, R5 ;  /* 0x0000000103037824 */ /* 0x000fe400078e0205 */
[----:B------:R-:W-:-:S02]  /*24dc0*/  IMAD R5, R19, UR5, R0 ;  /* 0x0000000513057c24 */ /* 0x000fc4000f8e0200 */
        /* <DEDUP_REMOVED lines=29> */
[----:B------:R0:W-:Y:S04]  /*24fa0*/  LDGSTS.E.BYPASS.LTC128B.128 [R4+0x9400], desc[UR36][R2.64+0x180], !P3 ;  /* 0x0940018002047fae */ /* 0x0001e8000d901d64 */
[----:B0-----:R-:W0:Y:S01]  /*24fb0*/  SHFL.IDX PT, R3, R6, 0x1, 0x181f ;  /* 0x00381f0006037f89 */ /* 0x001e2200000e0000 */
        /* <DEDUP_REMOVED lines=10> */
[----:B------:R0:W-:Y:S01]  /*25060*/  LDGSTS.E.BYPASS.LTC128B.128 [R4+0x9c00], desc[UR36][R2.64+0x180], !P3 ;  /* 0x09c0018002047fae */ /* 0x0001e2000d901d64 */
[----:B--2---:R-:W-:-:S03]  /*25070*/  IADD3 R8, P3, R14, R0, RZ ;  /* 0x000000000e087210 */ /* 0x004fc60007f7e0ff */
        /* <DEDUP_REMOVED lines=36> */
.L_x_11449:
        /* <DEDUP_REMOVED lines=15> */
.L_x_11345:
        /* <DEDUP_REMOVED lines=10> */
.L_x_11346:
[----:B------:R-:W-:Y:S01]  /*25450*/  UIADD3 UR4, UR44, -0x2, URZ ;  /* 0xfffffffe2c047890 */ /* 0x000fe2000fffe03f */
[----:B------:R2:W-:Y:S03]  /*25460*/  SYNCS.ARRIVE.TRANS64.A1T0 RZ, [R24+URZ+0x32450], RZ ;  /* 0x032450ff18ff79a7 */ /* 0x0005e6000810003f */
[----:B------:R-:W-:-:S06]  /*25470*/  UISETP.GE.AND UP0, UPT, UR4, UR45, UPT ;  /* 0x0000002d0400728c */ /* 0x000fcc000bf06270 */
[----:B------:R-:W-:-:S13]  /*25480*/  PLOP3.LUT P0, PT, PT, PT, UP0, 0x40, 0x0 ;  /* 0x000000000000781c */ /* 0x000fda0003f0e808 */
[----:B--2---:R-:W-:Y:S05]  /*25490*/  @P0 BRA `(.L_x_11347) ;  /* 0x0000000c00640947 */ /* 0x004fea0003800000 */
[----:B------:R-:W-:Y:S01]  /*254a0*/  BSSY B0, `(.L_x_11347) ;  /* 0x00000d8000007945 */ /* 0x000fe20003800000 */
[----:B------:R-:W-:-:S07]  /*254b0*/  IMAD.U32 R20, RZ, RZ, UR4 ;  /* 0x00000004ff147e24 */ /* 0x000fce000f8e00ff */
.L_x_11360:
[----:B0-----:R-:W0:Y:S01]  /*254c0*/  S2R R2, SR_TID.X ;  /* 0x0000000000027919 */ /* 0x001e220000002100 */
[----:B--2---:R-:W2:Y:S01]  /*254d0*/  LDC R3, c[0x0][0x430] ;  /* 0x00010c00ff037b82 */ /* 0x004ea20000000800 */
[----:B------:R-:W-:Y:S01]  /*254e0*/  IMAD R8, R20, 0x60, R31 ;  /* 0x0000006014087824 */ /* 0x000fe200078e021f */
[----:B------:R-:W-:Y:S01]  /*254f0*/  LOP3.LUT P1, RZ, R16, 0x2000, RZ, 0xc0, !PT ;  /* 0x0000200010ff7812 */ /* 0x000fe2000782c0ff */
        /* <DEDUP_REMOVED lines=18> */
[----:B------:R-:W-:Y:S01]  /*25620*/  @!P2 IMAD.IADD R3, R5, 0x1, R3 ;  /* 0x000000010503a824 */ /* 0x000fe200078e0203 */
[----:B------:R-:W-:Y:S05]  /*25630*/  YIELD ;  /* 0x0000000000007946 */ /* 0x000fea0003800000 */
[C---:B0-----:R-:W-:Y:S01]  /*25640*/  @!P2 LEA R6, P0, R2.reuse, R6, 0x2 ;  /* 0x000000060206a211 */ /* 0x041fe200078010ff */
[----:B------:R-:W-:Y:S01]  /*25650*/  IMAD.MOV.U32 R4, RZ, RZ, RZ ;  /* 0x000000ffff047224 */ /* 0x000fe200078e00ff */
[----:B------:R-:W-:Y:S02]  /*25660*/  ULDC UR4, c[0x0][0x430] ;  /* 0x00010c0000047ab9 */ /* 0x000fe40000000800 */
[----:B------:R-:W-:Y:S01]  /*25670*/  @!P2 LEA.HI.X R7, R2, R7, R3, 0x2, P0 ;  /* 0x000000070207a211 */ /* 0x000fe200000f1403 */
[----:B------:R-:W-:Y:S01]  /*25680*/  IMAD.MOV R5, RZ, RZ, -R9 ;  /* 0x000000ffff057224 */ /* 0x000fe200078e0a09 */
[----:B------:R-:W-:Y:S01]  /*25690*/  ISETP.NE.AND P0, PT, R18, 0x2, PT ;  /* 0x000000021200780c */ /* 0x000fe20003f05270 */
[----:B------:R-:W-:-:S02]  /*256a0*/  IMAD.MOV.U32 R2, RZ, RZ, R20 ;  /* 0x000000ffff027224 */ /* 0x000fc400078e0014 */
[----:B------:R-:W-:Y:S01]  /*256b0*/  IMAD R5, R5, UR4, R8 ;  /* 0x0000000405057c24 */ /* 0x000fe2000f8e0208 */
[----:B------:R-:W-:Y:S01]  /*256c0*/  SEL R3, RZ, 0x1, P0 ;  /* 0x00000001ff037807 */ /* 0x000fe20000000000 */
[----:B------:R0:W5:Y:S01]  /*256d0*/  @!P2 LDG.E R4, desc[UR36][R6.64] ;  /* 0x000000240604a981 */ /* 0x000162000c1e1900 */
[----:B------:R-:W-:Y:S01]  /*256e0*/  SEL R18, R18, RZ, P0 ;  /* 0x000000ff12127207 */ /* 0x000fe20000000000 */
[----:B------:R-:W-:Y:S01]  /*256f0*/  VIADD R20, R20, 0xffffffff ;  /* 0xffffffff14147836 */ /* 0x000fe20000000000 */
[----:B------:R-:W-:Y:S02]  /*25700*/  LOP3.LUT R26, R26, R3, RZ, 0x3c, !PT ;  /* 0x000000031a1a7212 */ /* 0x000fe400078e3cff */
[----:B------:R-:W-:Y:S01]  /*25710*/  ISETP.GT.AND P2, PT, R2, UR45, PT ;  /* 0x0000002d02007c0c */ /* 0x000fe2000bf44270 */
[----:B-1----:R-:W-:-:S12]  /*25720*/  @!P1 BRA `(.L_x_11348) ;  /* 0x0000000000049947 */ /* 0x002fd80003800000 */
[----:B------:R-:W-:Y:S01]  /*25730*/  BPT.TRAP 0x1 ;  /* 0x000000040000795c */ /* 0x000fe20000300000 */
.L_x_11348:
[----:B------:R-:W-:Y:S01]  /*25740*/  IMAD R10, R18, 0x8, R17 ;  /* 0x00000008120a7824 */ /* 0x000fe200078e0211 */
[----:B------:R-:W-:Y:S01]  /*25750*/  SHF.L.U32 R25, R26, 0x1f, RZ ;  /* 0x0000001f1a197819 */ /* 0x000fe200000006ff */
[----:B------:R-:W-:Y:S01]  /*25760*/  BSSY B1, `(.L_x_11349) ;  /* 0x0000004000017945 */ /* 0x000fe20003800000 */
[----:B------:R-:W-:Y:S02]  /*25770*/  SHF.R.S32.HI R23, RZ, 0x1f, R5 ;  /* 0x0000001fff177819 */ /* 0x000fe40000011405 */
[----:B------:R-:W2:Y:S02]  /*25780*/  SYNCS.PHASECHK.TRANS64.TRYWAIT P0, [R10+URZ+0x32440], R25 ;  /* 0x032440190a0075a7 */ /* 0x000ea4000800017f */
[----:B--2---:R-:W-:Y:S05]  /*25790*/  @!P0 BRA `(.L_x_11350) ;  /* 0x0000003800cc8947 */ /* 0x004fea0003800000 */
.L_x_11450:
[----:B------:R-:W-:Y:S05]  /*257a0*/  BSYNC B1 ;  /* 0x0000000000017941 */ /* 0x000fea0003800000 */
.L_x_11349:
[----:B------:R-:W-:Y:S01]  /*257b0*/  ULDC.64 UR4, c[0x0][0x300] ;  /* 0x0000c00000047ab9 */ /* 0x000fe20000000a00 */
[----:B-1---5:R-:W-:Y:S01]  /*257c0*/  SHF.R.S32.HI R24, RZ, 0x1f, R4 ;  /* 0x0000001fff187819 */ /* 0x022fe20000011404 */
[----:B------:R-:W-:Y:S01]  /*257d0*/  IMAD R2, R23, UR4, RZ ;  /* 0x0000000417027c24 */ /* 0x000fe2000f8e02ff */
[----:B------:R-:W-:Y:S01]  /*257e0*/  LOP3.LUT P1, RZ, R16, 0x1, RZ, 0xc0, !PT ;  /* 0x0000000110ff7812 */ /* 0x000fe2000782c0ff */
[----:B------:R-:W-:Y:S02]  /*257f0*/  IMAD R8, R18, 0x1800, R29 ;  /* 0x0000180012087824 */ /* 0x000fe400078e021d */
[C---:B0-----:R-:W-:Y:S02]  /*25800*/  IMAD R7, R5.reuse, UR5, R2 ;  /* 0x0000000505077c24 */ /* 0x041fe4000f8e0202 */
        /* <DEDUP_REMOVED lines=19> */
[----:B------:R-:W1:Y:S04]  /*25940*/  SHFL.IDX PT, R3, R21, RZ, 0x181f ;  /* 0x00181fff15037589 */ /* 0x000e6800000e0000 */
[----:B------:R-:W3:Y:S04]  /*25950*/  SHFL.IDX PT, R6, R9, 0x1, 0x181f ;  /* 0x00381f0009067f89 */ /* 0x000ee800000e0000 */
[----:B------:R-:W4:Y:S01]  /*25960*/  SHFL.IDX PT, R7, R21, 0x1, 0x181f ;  /* 0x00381f0015077f89 */ /* 0x000f2200000e0000 */
[----:B0-----:R-:W-:-:S03]  /*25970*/  IADD3 R2, P0, R14, R0, RZ ;  /* 0x000000000e027210 */ /* 0x001fc60007f1e0ff */
[----:B------:R-:W0:Y:S02]  /*25980*/  SHFL.IDX PT, R14, R9, 0x2, 0x181f ;  /* 0x00581f00090e7f89 */ /* 0x000e2400000e0000 */
[----:B-1----:R-:W-:Y:S01]  /*25990*/  IMAD.X R3, RZ, RZ, R3, P0 ;  /* 0x000000ffff037224 */ /* 0x002fe200000e0603 */
[----:B---3--:R-:W-:-:S04]  /*259a0*/  IADD3 R6, P0, R6, R0, RZ ;  /* 0x0000000006067210 */ /* 0x008fc80007f1e0ff */
[----:B------:R1:W-:Y:S01]  /*259b0*/  LDGSTS.E.BYPASS.LTC128B.128 [R8+0x1c400], desc[UR36][R2.64], !P1 ;  /* 0x1c40000002087fae */ /* 0x0003e2000c901d64 */
[----:B----4-:R-:W-:-:S05]  /*259c0*/  IMAD.X R7, RZ, RZ, R7, P0 ;  /* 0x000000ffff077224 */ /* 0x010fca00000e0607 */
[----:B------:R3:W-:Y:S04]  /*259d0*/  LDGSTS.E.BYPASS.LTC128B.128 [R8+0x1cc00], desc[UR36][R6.64], !P1 ;  /* 0x1cc0000006087fae */ /* 0x0007e8000c901d64 */
[----:B-1----:R-:W1:Y:S01]  /*259e0*/  SHFL.IDX PT, R3, R21, 0x2, 0x181f ;  /* 0x00581f0015037f89 */ /* 0x002e6200000e0000 */
[----:B0-----:R-:W-:-:S03]  /*259f0*/  IADD3 R2, P0, R14, R0, RZ ;  /* 0x000000000e027210 */ /* 0x001fc60007f1e0ff */
[----:B------:R-:W0:Y:S04]  /*25a00*/  SHFL.IDX PT, R14, R9, 0x3, 0x181f ;  /* 0x00781f00090e7f89 */ /* 0x000e2800000e0000 */
[----:B---3--:R-:W3:Y:S01]  /*25a10*/  SHFL.IDX PT, R7, R21, 0x3, 0x181f ;  /* 0x00781f0015077f89 */ /* 0x008ee200000e0000 */
[----:B-1----:R-:W-:-:S05]  /*25a20*/  IMAD.X R3, RZ, RZ, R3, P0 ;  /* 0x000000ffff037224 */ /* 0x002fca00000e0603 */
[----:B------:R1:W-:Y:S01]  /*25a30*/  LDGSTS.E.BYPASS.LTC128B.128 [R8+0x1d400], desc[UR36][R2.64], !P1 ;  /* 0x1d40000002087fae */ /* 0x0003e2000c901d64 */
[----:B0-----:R-:W-:-:S03]  /*25a40*/  IADD3 R6, P0, R14, R0, RZ ;  /* 0x000000000e067210 */ /* 0x001fc60007f1e0ff */
[----:B------:R-:W0:Y:S02]  /*25a50*/  SHFL.IDX PT, R14, R9, 0x4, 0x181f ;  /* 0x00981f00090e7f89 */ /* 0x000e2400000e0000 */
[----:B---3--:R-:W-:-:S05]  /*25a60*/  IMAD.X R7, RZ, RZ, R7, P0 ;  /* 0x000000ffff077224 */ /* 0x008fca00000e0607 */
[----:B------:R3:W-:Y:S04]  /*25a70*/  LDGSTS.E.BYPASS.LTC128B.128 [R8+0x1dc00], desc[UR36][R6.64], !P1 ;  /* 0x1dc0000006087fae */ /* 0x0007e8000c901d64 */
[----:B-1----:R-:W1:Y:S04]  /*25a80*/  SHFL.IDX PT, R3, R21, 0x4, 0x181f ;  /* 0x00981f0015037f89 */ /* 0x002e6800000e0000 */
[----:B------:R-:W4:Y:S01]  /*25a90*/  SHFL.IDX PT, R21, R21, 0x5, 0x181f ;  /* 0x00b81f0015157f89 */ /* 0x000f2200000e0000 */
[----:B0-----:R-:W-:-:S03]  /*25aa0*/  IADD3 R2, P0, R14, R0, RZ ;  /* 0x000000000e027210 */ /* 0x001fc60007f1e0ff */
[----:B------:R3:W0:Y:S02]  /*25ab0*/  SHFL.IDX PT, R14, R9, 0x5, 0x181f ;  /* 0x00b81f00090e7f89 */ /* 0x00062400000e0000 */
[----:B-1----:R-:W-:-:S05]  /*25ac0*/  IMAD.X R3, RZ, RZ, R3, P0 ;  /* 0x000000ffff037224 */ /* 0x002fca00000e0603 */
[----:B----4-:R3:W-:Y:S03]  /*25ad0*/  LDGSTS.E.BYPASS.LTC128B.128 [R8+0x1e400], desc[UR36][R2.64], !P1 ;  /* 0x1e40000002087fae */ /* 0x0107e6000c901d64 */
.L_x_11464:
[----:B0--3--:R-:W-:-:S05]  /*25ae0*/  IADD3 R2, P0, R14, R0, RZ ;  /* 0x000000000e027210 */ /* 0x009fca0007f1e0ff */
[----:B------:R-:W-:Y:S01]  /*25af0*/  IMAD.X R3, RZ, RZ, R21, P0 ;  /* 0x000000ffff037224 */ /* 0x000fe200000e0615 */
[----:B------:R-:W-:-:S04]  /*25b00*/  PLOP3.LUT P0, PT, PT, PT, PT, 0x80, 0x0 ;  /* 0x000000000000781c */ /* 0x000fc80003f0f070 */
[----:B------:R-:W-:Y:S01]  /*25b10*/  @!PT LDS RZ, [RZ] ;  /* 0x00000000fffff984 */ /* 0x000fe20000000800 */
[----:B------:R-:W-:Y:S01]  /*25b20*/  @!PT LDS RZ, [RZ] ;  /* 0x00000000fffff984 */ /* 0x000fe20000000800 */
[----:B------:R-:W-:Y:S01]  /*25b30*/  @!PT LDS RZ, [RZ] ;  /* 0x00000000fffff984 */ /* 0x000fe20000000800 */
[----:B------:R0:W-:Y:S01]  /*25b40*/  LDGSTS.E.BYPASS.LTC128B.128 [R8+0x1ec00], desc[UR36][R2.64], !P1 ;  /* 0x1ec0000002087fae */ /* 0x0001e2000c901d64 */
[----:B------:R-:W-:-:S08]  /*25b50*/  NOP ;  /* 0x0000000000007918 */ /* 0x000fd00000000000 */
.L_x_11352:
        /* <DEDUP_REMOVED lines=10> */
.L_x_11353:
[----:B------:R1:W-:Y:S01]  /*25c00*/  SYNCS.ARRIVE.TRANS64.A1T0 RZ, [R10+URZ+0x32430], RZ ;  /* 0x032430ff0aff79a7 */ /* 0x0003e2000810003f */
[----:B------:R-:W-:Y:S05]  /*25c10*/  @!P3 BRA `(.L_x_11354) ;  /* 0x000000000004b947 */ /* 0x000fea0003800000 */
[----:B------:R-:W-:Y:S01]  /*25c20*/  BPT.TRAP 0x1 ;  /* 0x000000040000795c */ /* 0x000fe20000300000 */
.L_x_11354:
[----:B------:R-:W3:Y:S01]  /*25c30*/  SYNCS.PHASECHK.TRANS64.TRYWAIT P0, [R10+URZ+0x32460], R25 ;  /* 0x032460190a0075a7 */ /* 0x000ee2000800017f */
[----:B------:R-:W-:Y:S04]  /*25c40*/  BSSY B1, `(.L_x_11355) ;  /* 0x0000002000017945 */ /* 0x000fe80003800000 */
[----:B---3--:R-:W-:Y:S05]  /*25c50*/  @!P0 BRA `(.L_x_11356) ;  /* 0x0000003c00408947 */ /* 0x008fea0003800000 */
.L_x_11465:
[----:B------:R-:W-:Y:S05]  /*25c60*/  BSYNC B1 ;  /* 0x0000000000017941 */ /* 0x000fea0003800000 */
.L_x_11355:
[----:B------:R-:W-:Y:S01]  /*25c70*/  ULDC.64 UR4, c[0x0][0x328] ;  /* 0x0000ca0000047ab9 */ /* 0x000fe20000000a00 */
[C---:B------:R-:W-:Y:S01]  /*25c80*/  LOP3.LUT P5, RZ, R16.reuse, 0x20, RZ, 0xc0, !PT ;  /* 0x0000002010ff7812 */ /* 0x040fe200078ac0ff */
[----:B0-----:R-:W-:Y:S01]  /*25c90*/  IMAD R2, R23, UR4, RZ ;  /* 0x0000000417027c24 */ /* 0x001fe2000f8e02ff */
        /* <DEDUP_REMOVED lines=24> */
[----:B------:R-:W4:Y:S04]  /*25e20*/  SHFL.IDX PT, R3, R24, RZ, 0x181f ;  /* 0x00181fff18037589 */ /* 0x000f2800000e0000 */
[----:B------:R-:W-:Y:S04]  /*25e30*/  SHFL.IDX PT, R4, R24, 0x1, 0x181f ;  /* 0x00381f0018047f89 */ /* 0x000fe800000e0000 */
[----:B------:R-:W-:Y:S04]  /*25e40*/  SHFL.IDX PT, R5, R24, 0x3, 0x181f ;  /* 0x00781f0018057f89 */ /* 0x000fe800000e0000 */
[----:B--23--:R-:W-:Y:S01]  /*25e50*/  SHFL.IDX PT, R25, R24, 0x4, 0x181f ;  /* 0x00981f0018197f89 */ /* 0x00cfe200000e0000 */
[----:B0-----:R-:W-:-:S03]  /*25e60*/  IADD3 R2, P0, R14, R0, RZ ;  /* 0x000000000e027210 */ /* 0x001fc60007f1e0ff */
        /* <DEDUP_REMOVED lines=36> */
.L_x_11479:
        /* <DEDUP_REMOVED lines=11> */
.L_x_11358:
        /* <DEDUP_REMOVED lines=10> */
.L_x_11359:
[----:B------:R2:W-:Y:S01]  /*26200*/  SYNCS.ARRIVE.TRANS64.A1T0 RZ, [R10+URZ+0x32450], RZ ;  /* 0x032450ff0aff79a7 */ /* 0x0005e2000810003f */
[----:B------:R-:W-:Y:S05]  /*26210*/  @P2 BRA `(.L_x_11360) ;  /* 0xfffffff000a82947 */ /* 0x000fea000383ffff */
[----:B------:R-:W-:Y:S05]  /*26220*/  BSYNC B0 ;  /* 0x0000000000007941 */ /* 0x000fea0003800000 */
.L_x_11347:
[----:B------:R-:W3:Y:S01]  /*26230*/  S2R R0, SR_TID.X ;  /* 0x0000000000007919 */ /* 0x000ee20000002100 */
[----:B------:R-:W-:Y:S01]  /*26240*/  VIADD R18, R18, 0x1 ;  /* 0x0000000112127836 */ /* 0x000fe20000000000 */
[----:B------:R-:W-:Y:S04]  /*26250*/  BSSY B0, `(.L_x_11361) ;  /* 0x0000013000007945 */ /* 0x000fe80003800000 */
[----:B------:R-:W-:-:S04]  /*26260*/  ISETP.NE.AND P0, PT, R18, 0x2, PT ;  /* 0x000000021200780c */ /* 0x000fc80003f05270 */
[----:B------:R-:W-:Y:S02]  /*26270*/  SEL R18, R18, RZ, P0 ;  /* 0x000000ff12127207 */ /* 0x000fe40000000000 */
[----:B------:R-:W-:Y:S02]  /*26280*/  SEL R5, RZ, 0x1, P0 ;  /* 0x00000001ff057807 */ /* 0x000fe40000000000 */
[----:B---3--:R-:W-:-:S04]  /*26290*/  LOP3.LUT R0, R0, 0x7f, RZ, 0xc0, !PT ;  /* 0x0000007f00007812 */ /* 0x008fc800078ec0ff */
[----:B------:R-:W-:-:S13]  /*262a0*/  ISETP.NE.AND P0, PT, R0, RZ, PT ;  /* 0x000000ff0000720c */ /* 0x000fda0003f05270 */
[----:B------:R-:W-:Y:S05]  /*262b0*/  @P0 BRA `(.L_x_11362) ;  /* 0x0000000000300947 */ /* 0x000fea0003800000 */
[----:B------:R-:W3:Y:S01]  /*262c0*/  S2R R9, SR_LANEID ;  /* 0x0000000000097919 */ /* 0x000ee20000000000 */
[----:B------:R-:W-:Y:S01]  /*262d0*/  VOTEU.ANY UR4, UPT, PT ;  /* 0x0000000000047886 */ /* 0x000fe200038e0100 */
[----:B0-----:R-:W0:Y:S01]  /*262e0*/  LDC.64 R2, c[0x0][0xd80] ;  /* 0x00036000ff027b82 */ /* 0x001e220000000a00 */
[----:B------:R-:W3:Y:S08]  /*262f0*/  FLO.U32 R0, UR4 ;  /* 0x0000000400007d00 */ /* 0x000ef000080e0000 */
[----:B------:R-:W0:Y:S01]  /*26300*/  POPC R7, UR4 ;  /* 0x0000000400077d09 */ /* 0x000e220008000000 */
[----:B---3--:R-:W-:-:S13]  /*26310*/  ISETP.EQ.U32.AND P1, PT, R0, R9, PT ;  /* 0x000000090000720c */ /* 0x008fda0003f22070 */
[----:B0-----:R-:W3:Y:S01]  /*26320*/  @P1 ATOMG.E.ADD.STRONG.GPU PT, R3, desc[UR36][R2.64], R7 ;  /* 0x00000007020319a8 */ /* 0x001ee200081ee1e4 */
[----:B------:R-:W0:Y:S02]  /*26330*/  S2R R4, SR_LTMASK ;  /* 0x0000000000047919 */ /* 0x000e240000003900 */
[----:B0-----:R-:W-:-:S04]  /*26340*/  LOP3.LUT R4, R4, UR4, RZ, 0xc0, !PT ;  /* 0x0000000404047c12 */ /* 0x001fc8000f8ec0ff */
[----:B------:R-:W0:Y:S01]  /*26350*/  POPC R9, R4 ;  /* 0x0000000400097309 */ /* 0x000e220000000000 */
[----:B---3--:R-:W0:Y:S02]  /*26360*/  SHFL.IDX PT, R0, R3, R0, 0x1f ;  /* 0x00001f0003007589 */ /* 0x008e2400000e0000 */
[----:B0-----:R-:W-:-:S07]  /*26370*/  IADD3 R32, R0, UR49, R9 ;  /* 0x0000003100207c10 */ /* 0x001fce000fffe009 */
.L_x_11362:
[----:B------:R-:W-:Y:S05]  /*26380*/  BSYNC B0 ;  /* 0x0000000000007941 */ /* 0x000fea0003800000 */
.L_x_11361:
[----:B------:R-:W-:-:S07]  /*26390*/  LOP3.LUT R26, R26, R5, RZ, 0x3c, !PT ;  /* 0x000000051a1a7212 */ /* 0x000fce00078e3cff */
.L_x_11318:
[----:B------:R-:W-:Y:S05]  /*263a0*/  BSYNC B7 ;  /* 0x0000000000077941 */ /* 0x000fea0003800000 */
.L_x_11316:
        /* <DEDUP_REMOVED lines=11> */
.L_x_11363:
[----:B------:R-:W-:-:S03]  /*26460*/  UMOV UR4, 0xffffffff ;  /* 0xffffffff00047882 */ /* 0x000fc60000000000 */
[----:B------:R-:W-:Y:S05]  /*26470*/  BRA.DIV UR4, `(.L_x_11365) ;  /* 0x0000003e04147947 */ /* 0x000fea000b800000 */
[----:B------:R3:W4:Y:S02]  /*26480*/  SHFL.IDX PT, R14, R32, RZ, 0x1f ;  /* 0x00001fff200e7589 */ /* 0x00072400000e0000 */
.L_x_11482:
[----:B0-----:R-:W0:Y:S01]  /*26490*/  @!P0 S2R R3, SR_CgaCtaId ;  /* 0x0000000000038919 */ /* 0x001e220000008800 */
[----:B------:R-:W-:Y:S05]  /*264a0*/  WARPSYNC.ALL ;  /* 0x0000000000007948 */ /* 0x000fea0003800000 */
[----:B------:R-:W-:Y:S01]  /*264b0*/  BAR.SYNC.DEFER_BLOCKING 0x4, 0x180 ;  /* 0x0106000000007b1d */ /* 0x000fe20000010000 */
[----:B------:R-:W-:-:S04]  /*264c0*/  @!P0 MOV R0, 0x400 ;  /* 0x0000040000008802 */ /* 0x000fc80000000f00 */
[----:B0-----:R-:W-:-:S05]  /*264d0*/  @!P0 LEA R17, R3, R0, 0x18 ;  /* 0x0000000003118211 */ /* 0x001fca00078ec0ff */
[----:B------:R3:W-:Y:S02]  /*264e0*/  @!P0 STS [R17+0x324d0], R32 ;  /* 0x0324d02011008388 */ /* 0x0007e40000000800 */
[----:B---34-:R-:W-:Y:S01]  /*264f0*/  IMAD.MOV.U32 R32, RZ, RZ, R14 ;  /* 0x000000ffff207224 */ /* 0x018fe200078e000e */
[----:B------:R-:W-:Y:S06]  /*26500*/  BAR.ARV 0x5, 0x180 ;  /* 0x0146000000007b1d */ /* 0x000fec0000002000 */
.L_x_11364:
[----:B------:R-:W-:Y:S02]  /*26510*/  ULDC UR4, c[0x0][0xd38] ;  /* 0x00034e0000047ab9 */ /* 0x000fe40000000800 */
[----:B----4-:R-:W-:-:S13]  /*26520*/  ISETP.GE.AND P0, PT, R32, UR4, PT ;  /* 0x0000000420007c0c */ /* 0x010fda000bf06270 */
[----:B------:R-:W-:Y:S05]  /*26530*/  @!P0 BRA `(.L_x_11366) ;  /* 0xffffffb800648947 */ /* 0x000fea000383ffff */
.L_x_11307:
[----:B------:R-:W4:Y:S01]  /*26540*/  LDL.LU R0, [R1+0x444] ;  /* 0x0004440001007983 */ /* 0x000f220000300800 */
[----:B------:R-:W-:Y:S01]  /*26550*/  BSSY B0, `(.L_x_11367) ;  /* 0x000000b000007945 */ /* 0x000fe20003800000 */
[----:B------:R-:W1:Y:S01]  /*26560*/  S2R R5, SR_CgaCtaId ;  /* 0x0000000000057919 */ /* 0x000e620000008800 */
[----:B----4-:R-:W-:-:S05]  /*26570*/  VIADD R0, R0, 0x1 ;  /* 0x0000000100007836 */ /* 0x010fca0000000000 */
        /* <DEDUP_REMOVED lines=8> */
.L_x_11483:
[----:B------:R-:W-:Y:S05]  /*26600*/  BSYNC B0 ;  /* 0x0000000000007941 */ /* 0x000fea0003800000 */
.L_x_11367:
[----:B------:R-:W-:-:S03]  /*26610*/  UMOV UR4, 0xffffffff ;  /* 0xffffffff00047882 */ /* 0x000fc60000000000 */
[----:B------:R-:W-:Y:S05]  /*26620*/  BRA.DIV UR4, `(.L_x_11369) ;  /* 0x0000003a04e47947 */ /* 0x000fea000b800000 */
[----:B0-----:R-:W0:Y:S02]  /*26630*/  S2R R0, SR_TID.X ;  /* 0x0000000000007919 */ /* 0x001e240000002100 */
[----:B0-----:R-:W-:-:S04]  /*26640*/  SHF.R.U32.HI R0, RZ, 0x5, R0 ;  /* 0x00000005ff007819 */ /* 0x001fc80000011600 */
[----:B------:R-:W-:-:S05]  /*26650*/  LOP3.LUT R0, R0, 0x3, RZ, 0xc0, !PT ;  /* 0x0000000300007812 */ /* 0x000fca00078ec0ff */
[----:B------:R0:W1:Y:S02]  /*26660*/  SHFL.IDX PT, R14, R0, RZ, 0x1f ;  /* 0x00001fff000e7589 */ /* 0x00006400000e0000 */
.L_x_11486:
[----:B-1----:R-:W-:Y:S01]  /*26670*/  ISETP.NE.AND P0, PT, R14, RZ, PT ;  /* 0x000000ff0e00720c */ /* 0x002fe20003f05270 */
[----:B------:R-:W-:-:S12]  /*26680*/  BSSY B0, `(.L_x_11370) ;  /* 0x0000026000007945 */ /* 0x000fd80003800000 */
[----:B------:R-:W-:Y:S05]  /*26690*/  @P0 BRA `(.L_x_11371) ;  /* 0x0000000000900947 */ /* 0x000fea0003800000 */
[----:B------:R-:W-:-:S03]  /*266a0*/  UMOV UR4, 0xffffffff ;  /* 0xffffffff00047882 */ /* 0x000fc60000000000 */
[----:B------:R-:W-:Y:S05]  /*266b0*/  BRA.DIV UR4, `(.L_x_11372) ;  /* 0x0000003a04f47947 */ /* 0x000fea000b800000 */
[----:B------:R-:W-:-:S13]  /*266c0*/  ELECT P6, URZ, PT ;  /* 0x00000000003f782f */ /* 0x000fda00038c0000 */
.L_x_11489:
        /* <DEDUP_REMOVED lines=8> */
.L_x_11373:
[----:B------:R-:W-:Y:S01]  /*26750*/  IMAD R5, R18, 0x8, R7 ;  /* 0x0000000812057824 */ /* 0x000fe200078e0207 */
[----:B------:R-:W-:Y:S01]  /*26760*/  SHF.L.U32 R0, R26, 0x1f, RZ ;  /* 0x0000001f1a007819 */ /* 0x000fe200000006ff */
[----:B------:R-:W-:-:S03]  /*26770*/  VIADD R18, R18, 0x1 ;  /* 0x0000000112127836 */ /* 0x000fc60000000000 */
[----:B------:R-:W0:Y:S02]  /*26780*/  SYNCS.PHASECHK.TRANS64.TRYWAIT P1, [R5+URZ+0x32440], R0 ;  /* 0x03244000050075a7 */ /* 0x000e24000802017f */
[----:B------:R-:W-:-:S04]  /*26790*/  ISETP.NE.AND P2, PT, R18, 0x2, PT ;  /* 0x000000021200780c */ /* 0x000fc80003f45270 */
[----:B------:R-:W-:Y:S01]  /*267a0*/  SEL R3, RZ, 0x1, P2 ;  /* 0x00000001ff037807 */ /* 0x000fe20001000000 */
[----:B0-----:R-:W-:Y:S08]  /*267b0*/  @!P1 BRA `(.L_x_11374) ;  /* 0x0000003800d49947 */ /* 0x001ff00003800000 */
.L_x_11490:
[----:B------:R-:W-:Y:S02]  /*267c0*/  SEL R18, R18, RZ, P2 ;  /* 0x000000ff12127207 */ /* 0x000fe40001000000 */
[----:B------:R-:W-:Y:S01]  /*267d0*/  LOP3.LUT R2, R26, R3, RZ, 0x3c, !PT ;  /* 0x000000031a027212 */ /* 0x000fe200078e3cff */
[----:B------:R-:W-:Y:S06]  /*267e0*/  @!P0 BRA `(.L_x_11375) ;  /* 0x0000000000048947 */ /* 0x000fec0003800000 */
[----:B------:R-:W-:Y:S01]  /*267f0*/  BPT.TRAP 0x1 ;  /* 0x000000040000795c */ /* 0x000fe20000300000 */
.L_x_11375:
[----:B------:R-:W-:Y:S01]  /*26800*/  IMAD R3, R18, 0x8, R7 ;  /* 0x0000000812037824 */ /* 0x000fe200078e0207 */
[----:B------:R-:W-:-:S04]  /*26810*/  SHF.L.U32 R2, R2, 0x1f, RZ ;  /* 0x0000001f02027819 */ /* 0x000fc800000006ff */
[----:B------:R-:W1:Y:S02]  /*26820*/  SYNCS.PHASECHK.TRANS64.TRYWAIT P1, [R3+URZ+0x32440], R2 ;  /* 0x03244002030075a7 */ /* 0x000e64000802017f */
[----:B-1----:R-:W-:Y:S05]  /*26830*/  @!P1 BRA `(.L_x_11376) ;  /* 0x0000003800c89947 */ /* 0x002fea0003800000 */
.L_x_11491:
[----:B------:R-:W-:Y:S05]  /*26840*/  @!P0 BRA `(.L_x_11377) ;  /* 0x0000000000048947 */ /* 0x000fea0003800000 */
[----:B------:R-:W-:Y:S01]  /*26850*/  BPT.TRAP 0x1 ;  /* 0x000000040000795c */ /* 0x000fe20000300000 */
.L_x_11377:
[----:B------:R-:W4:Y:S02]  /*26860*/  SYNCS.PHASECHK.TRANS64.TRYWAIT P1, [R5+URZ+0x32460], R0 ;  /* 0x03246000050075a7 */ /* 0x000f24000802017f */
[----:B----4-:R-:W-:Y:S05]  /*26870*/  @!P1 BRA `(.L_x_11378) ;  /* 0x0000003800cc9947 */ /* 0x010fea0003800000 */
.L_x_11492:
[----:B------:R-:W-:Y:S05]  /*26880*/  @!P0 BRA `(.L_x_11379) ;  /* 0x0000000000048947 */ /* 0x000fea0003800000 */
[----:B------:R-:W-:Y:S01]  /*26890*/  BPT.TRAP 0x1 ;  /* 0x000000040000795c */ /* 0x000fe20000300000 */
.L_x_11379:
[----:B------:R0:W0:Y:S02]  /*268a0*/  SYNCS.PHASECHK.TRANS64.TRYWAIT P0, [R3+URZ+0x32460], R2 ;  /* 0x03246002030075a7 */ /* 0x000024000800017f */
[----:B0-----:R-:W-:Y:S05]  /*268b0*/  @!P0 NANOSLEEP.SYNCS 0x989680 ;  /* 0x009896800000895d */ /* 0x001fea0003900000 */
[----:B------:R-:W0:Y:S02]  /*268c0*/  @!P0 SYNCS.PHASECHK.TRANS64 P0, [R3+URZ+0x32460], R2 ;  /* 0x03246002030085a7 */ /* 0x000e24000800007f */
[----:B0-----:R-:W-:Y:S05]  /*268d0*/  @!P0 BRA `(.L_x_11379) ;  /* 0xfffffffc00f08947 */ /* 0x001fea000383ffff */
.L_x_11371:
[----:B------:R-:W-:Y:S05]  /*268e0*/  BSYNC B0 ;  /* 0x0000000000007941 */ /* 0x000fea0003800000 */
.L_x_11370:
[----:B------:R-:W-:Y:S05]  /*268f0*/  EXIT ;  /* 0x000000000000794d */ /* 0x000fea0003800000 */
.L_x_11188:
[----:B0-----:R-:W-:-:S04]  /*26900*/  IMAD.U32 R9, RZ, RZ, UR42 ;  /* 0x0000002aff097e24 */ /* 0x001fc8000f8e00ff */
[----:B------:R0:W1:Y:S03]  /*26910*/  SYNCS.PHASECHK.TRANS64.TRYWAIT P0, [R9+URZ+0x32400], R8 ;  /* 0x03240008090075a7 */ /* 0x000066000800017f */
[----:B-1----:R-:W-:Y:S05]  /*26920*/  @!P0 NANOSLEEP.SYNCS 0x989680 ;  /* 0x009896800000895d */ /* 0x002fea0003900000 */
[----:B------:R-:W1:Y:S02]  /*26930*/  @!P0 SYNCS.PHASECHK.TRANS64 P0, [R9+URZ+0x32400], R8 ;  /* 0x03240008090085a7 */ /* 0x000e64000800007f */
[----:B-1----:R-:W-:Y:S05]  /*26940*/  @!P0 BRA `(.L_x_11188) ;  /* 0xfffffffc00ec8947 */ /* 0x002fea000383ffff */
[----:B------:R-:W-:Y:S05]  /*26950*/  BRA `(.L_x_11380) ;  /* 0xfffffdbc00a47947 */ /* 0x000fea000383ffff */
.L_x_11195:
[----:B-1----:R1:W2:Y:S02]  /*26960*/  SYNCS.PHASECHK.TRANS64.TRYWAIT P0, [R24+URZ], R25 ;  /* 0x00000019180075a7 */ /* 0x0022a4000800017f */
[----:B--2---:R-:W-:Y:S05]  /*26970*/  @!P0 NANOSLEEP.SYNCS 0x989680 ;  /* 0x009896800000895d */ /* 0x004fea0003900000 */
[----:B------:R-:W2:Y:S02]  /*26980*/  @!P0 SYNCS.PHASECHK.TRANS64 P0, [R24+URZ], R25 ;  /* 0x00000019180085a7 */ /* 0x000ea4000800007f */
[----:B--2---:R-:W-:Y:S05]  /*26990*/  @!P0 BRA `(.L_x_11195) ;  /* 0xfffffffc00f08947 */ /* 0x004fea000383ffff */
[----:B------:R-:W-:Y:S05]  /*269a0*/  BRA `(.L_x_11194) ;  /* 0xfffffdc000cc7947 */ /* 0x000fea000383ffff */
.L_x_11197:
[----:B0-----:R-:W-:-:S04]  /*269b0*/  IMAD.U32 R9, RZ, RZ, UR42 ;  /* 0x0000002aff097e24 */ /* 0x001fc8000f8e00ff */
[----:B------:R0:W1:Y:S03]  /*269c0*/  SYNCS.PHASECHK.TRANS64.TRYWAIT P0, [R9+URZ+0x32410], R8 ;  /* 0x03241008090075a7 */ /* 0x000066000800017f */
[----:B-1----:R-:W-:Y:S05]  /*269d0*/  @!P0 NANOSLEEP.SYNCS 0x989680 ;  /* 0x009896800000895d */ /* 0x002fea0003900000 */
[----:B------:R-:W1:Y:S02]  /*269e0*/  @!P0 SYNCS.PHASECHK.TRANS64 P0, [R9+URZ+0x32410], R8 ;  /* 0x03241008090085a7 */ /* 0x000e64000800007f */
[----:B-1----:R-:W-:Y:S05]  /*269f0*/  @!P0 BRA `(.L_x_11197) ;  /* 0xfffffffc00ec8947 */ /* 0x002fea000383ffff */
[----:B------:R-:W-:Y:S05]  /*26a00*/  BRA `(.L_x_11381) ;  /* 0xfffffdc400a07947 */ /* 0x000fea000383ffff */
.L_x_11204:
[----:B-1----:R1:W2:Y:S02]  /*26a10*/  SYNCS.PHASECHK.TRANS64.TRYWAIT P0, [R8+URZ], R9 ;  /* 0x00000009080075a7 */ /* 0x0022a4000800017f */
[----:B--2---:R-:W-:Y:S05]  /*26a20*/  @!P0 NANOSLEEP.SYNCS 0x989680 ;  /* 0x009896800000895d */ /* 0x004fea0003900000 */
[----:B------:R-:W2:Y:S02]  /*26a30*/  @!P0 SYNCS.PHASECHK.TRANS64 P0, [R8+URZ], R9 ;  /* 0x00000009080085a7 */ /* 0x000ea4000800007f */
[----:B--2---:R-:W-:Y:S05]  /*26a40*/  @!P0 BRA `(.L_x_11204) ;  /* 0xfffffffc00f08947 */ /* 0x004fea000383ffff */
[----:B------:R-:W-:Y:S05]  /*26a50*/  BRA `(.L_x_11203) ;  /* 0xfffffdc400e47947 */ /* 0x000fea000383ffff */
.L_x_11242:
[----:B0-----:R0:W2:Y:S02]  /*26a60*/  SYNCS.PHASECHK.TRANS64.TRYWAIT P0, [R6+URZ], R7 ;  /* 0x00000007060075a7 */ /* 0x0010a4000800017f */
[----:B--2---:R-:W-:Y:S05]  /*26a70*/  @!P0 NANOSLEEP.SYNCS 0x989680 ;  /* 0x009896800000895d */ /* 0x004fea0003900000 */
[----:B------:R-:W2:Y:S02]  /*26a80*/  @!P0 SYNCS.PHASECHK.TRANS64 P0, [R6+URZ], R7 ;  /* 0x00000007060085a7 */ /* 0x000ea4000800007f */
[----:B--2---:R-:W-:Y:S05]  /*26a90*/  @!P0 BRA `(.L_x_11242) ;  /* 0xfffffffc00f08947 */ /* 0x004fea000383ffff */
[----:B------:R-:W-:Y:S05]  /*26aa0*/  BRA `(.L_x_11241) ;  /* 0xfffffe2c00e87947 */ /* 0x000fea000383ffff */
.L_x_11249:
[----:B0-----:R0:W1:Y:S02]  /*26ab0*/  SYNCS.PHASECHK.TRANS64.TRYWAIT P0, [R20+URZ], R21 ;  /* 0x00000015140075a7 */ /* 0x001064000800017f */
[----:B-1----:R-:W-:Y:S05]  /*26ac0*/  @!P0 NANOSLEEP.SYNCS 0x989680 ;  /* 0x009896800000895d */ /* 0x002fea0003900000 */
[----:B------:R-:W1:Y:S02]  /*26ad0*/  @!P0 SYNCS.PHASECHK.TRANS64 P0, [R20+URZ], R21 ;  /* 0x00000015140085a7 */ /* 0x000e64000800007f */
[----:B-1----:R-:W-:Y:S05]  /*26ae0*/  @!P0 BRA `(.L_x_11249) ;  /* 0xfffffffc00f08947 */ /* 0x002fea000383ffff */
[----:B------:R-:W-:Y:S05]  /*26af0*/  BRA `(.L_x_11248) ;  /* 0xfffffe34000c7947 */ /* 0x000fea000383ffff */
.L_x_11262:
[----:B--2---:R2:W3:Y:S02]  /*26b00*/  SYNCS.PHASECHK.TRANS64.TRYWAIT P0, [R6+URZ], R7 ;  /* 0x00000007060075a7 */ /* 0x0044e4000800017f */
[----:B---3--:R-:W-:Y:S05]  /*26b10*/  @!P0 NANOSLEEP.SYNCS 0x989680 ;  /* 0x009896800000895d */ /* 0x008fea0003900000 */
[----:B------:R-:W3:Y:S02]  /*26b20*/  @!P0 SYNCS.PHASECHK.TRANS64 P0, [R6+URZ], R7 ;  /* 0x00000007060085a7 */ /* 0x000ee4000800007f */
[----:B---3--:R-:W-:Y:S05]  /*26b30*/  @!P0 BRA `(.L_x_11262) ;  /* 0xfffffffc00f08947 */ /* 0x008fea000383ffff */
[----:B------:R-:W-:Y:S05]  /*26b40*/  BRA `(.L_x_11261) ;  /* 0xfffffec400d87947 */ /* 0x000fea000383ffff */
.L_x_11269:
[----:B0-----:R0:W1:Y:S02]  /*26b50*/  SYNCS.PHASECHK.TRANS64.TRYWAIT P0, [R14+URZ], R15 ;  /* 0x0000000f0e0075a7 */ /* 0x001064000800017f */
[----:B-1----:R-:W-:Y:S05]  /*26b60*/  @!P0 NANOSLEEP.SYNCS 0x989680 ;  /* 0x009896800000895d */ /* 0x002fea0003900000 */
[----:B------:R-:W1:Y:S02]  /*26b70*/  @!P0 SYNCS.PHASECHK.TRANS64 P0, [R14+URZ], R15 ;  /* 0x0000000f0e0085a7 */ /* 0x000e64000800007f */
[----:B-1----:R-:W-:Y:S05]  /*26b80*/  @!P0 BRA `(.L_x_11269) ;  /* 0xfffffffc00f08947 */ /* 0x002fea000383ffff */
[----:B------:R-:W-:Y:S05]  /*26b90*/  BRA `(.L_x_11268) ;  /* 0xfffffec800fc7947 */ /* 0x000fea000383ffff */
.L_x_11324:
        /* <DEDUP_REMOVED lines=10> */
.L_x_11382:
[----:B------:R-:W-:Y:S05]  /*26c40*/  BRA `(.L_x_11383) ;  /* 0xffffffc0000c7947 */ /* 0x000fea000383ffff */
.L_x_11327:
[----:B0-----:R0:W1:Y:S02]  /*26c50*/  SYNCS.PHASECHK.TRANS64.TRYWAIT P0, [R24+URZ+0x32440], R3 ;  /* 0x03244003180075a7 */ /* 0x001064000800017f */
[----:B-1----:R-:W-:Y:S05]  /*26c60*/  @!P0 NANOSLEEP.SYNCS 0x989680 ;  /* 0x009896800000895d */ /* 0x002fea0003900000 */
[----:B------:R-:W1:Y:S02]  /*26c70*/  @!P0 SYNCS.PHASECHK.TRANS64 P0, [R24+URZ+0x32440], R3 ;  /* 0x03244003180085a7 */ /* 0x000e64000800007f */
[----:B-1----:R-:W-:Y:S05]  /*26c80*/  @!P0 BRA `(.L_x_11327) ;  /* 0xfffffffc00f08947 */ /* 0x002fea000383ffff */
[----:B------:R-:W-:Y:S05]  /*26c90*/  BRA `(.L_x_11384) ;  /* 0xffffffc000b47947 */ /* 0x000fea000383ffff */
.L_x_11328:
        /* <DEDUP_REMOVED lines=8> */
.L_x_11386:
[----:B------:R-:W-:Y:S05]  /*26d20*/  BSYNC B0 ;  /* 0x0000000000007941 */ /* 0x000fea0003800000 */
.L_x_11385:
        /* <DEDUP_REMOVED lines=9> */
.L_x_11387:
        /* <DEDUP_REMOVED lines=8> */
.L_x_11388:
        /* <DEDUP_REMOVED lines=11> */
.L_x_11389:
[----:B------:R-:W-:Y:S02]  /*26ef0*/  IMAD.MOV.U32 R13, RZ, RZ, R5 ;  /* 0x000000ffff0d7224 */ /* 0x000fe400078e0005 */
[----:B------:R-:W-:Y:S01]  /*26f00*/  IMAD.MOV.U32 R12, RZ, RZ, 0x2 ;  /* 0x00000002ff0c7424 */ /* 0x000fe200078e00ff */
[----:B------:R-:W-:-:S13]  /*26f10*/  @P0 LEA R2, P1, R8, R14, 0x1 ;  /* 0x0000000e08020211 */ /* 0x000fda00078208ff */
[----:B------:R-:W-:Y:S05]  /*26f20*/  WARPSYNC.COLLECTIVE R15, `(.L_x_11390) ;  /* 0x000000000f087348 */ /* 0x000fea0003c00000 */
[----:B------:R0:W1:Y:S02]  /*26f30*/  SHFL.IDX P6, R14, R13, R12, R11 ;  /* 0x0000000c0d0e7389 */ /* 0x00006400000c000b */
[----:B01----:R-:W-:Y:S01]  /*26f40*/  ENDCOLLECTIVE ;  /* 0x000000000000791b */ /* 0x003fe20003800000 */
.L_x_11390:
        /* <DEDUP_REMOVED lines=12> */
.L_x_11391:
[----:B------:R-:W-:Y:S02]  /*27010*/  IMAD.MOV.U32 R13, RZ, RZ, R5 ;  /* 0x000000ffff0d7224 */ /* 0x000fe400078e0005 */
[----:B------:R-:W-:Y:S01]  /*27020*/  IMAD.MOV.U32 R12, RZ, RZ, 0x3 ;  /* 0x00000003ff0c7424 */ /* 0x000fe200078e00ff */
[----:B------:R-:W-:-:S13]  /*27030*/  @P0 LEA R2, P1, R8, R14, 0x1 ;  /* 0x0000000e08020211 */ /* 0x000fda00078208ff */
[----:B------:R-:W-:Y:S05]  /*27040*/  WARPSYNC.COLLECTIVE R15, `(.L_x_11392) ;  /* 0x000000000f087348 */ /* 0x000fea0003c00000 */
[----:B------:R0:W1:Y:S02]  /*27050*/  SHFL.IDX P6, R14, R13, R12, R11 ;  /* 0x0000000c0d0e7389 */ /* 0x00006400000c000b */
[----:B01----:R-:W-:Y:S01]  /*27060*/  ENDCOLLECTIVE ;  /* 0x000000000000791b */ /* 0x003fe20003800000 */
.L_x_11392:
        /* <DEDUP_REMOVED lines=12> */
.L_x_11393:
[----:B------:R-:W-:Y:S02]  /*27130*/  IMAD.MOV.U32 R13, RZ, RZ, R5 ;  /* 0x000000ffff0d7224 */ /* 0x000fe400078e0005 */
[----:B------:R-:W-:Y:S01]  /*27140*/  IMAD.MOV.U32 R12, RZ, RZ, 0x4 ;  /* 0x00000004ff0c7424 */ /* 0x000fe200078e00ff */
[----:B------:R-:W-:-:S13]  /*27150*/  @P0 LEA R2, P1, R8, R14, 0x1 ;  /* 0x0000000e08020211 */ /* 0x000fda00078208ff */
[----:B------:R-:W-:Y:S05]  /*27160*/  WARPSYNC.COLLECTIVE R15, `(.L_x_11394) ;  /* 0x000000000f087348 */ /* 0x000fea0003c00000 */
[----:B------:R0:W1:Y:S02]  /*27170*/  SHFL.IDX P6, R14, R13, R12, R11 ;  /* 0x0000000c0d0e7389 */ /* 0x00006400000c000b */
[----:B01----:R-:W-:Y:S01]  /*27180*/  ENDCOLLECTIVE ;  /* 0x000000000000791b */ /* 0x003fe20003800000 */
.L_x_11394:
        /* <DEDUP_REMOVED lines=12> */
.L_x_11395:
[----:B------:R-:W-:Y:S02]  /*27250*/  IMAD.MOV.U32 R13, RZ, RZ, R5 ;  /* 0x000000ffff0d7224 */ /* 0x000fe400078e0005 */
[----:B------:R-:W-:Y:S01]  /*27260*/  IMAD.MOV.U32 R12, RZ, RZ, 0x5 ;  /* 0x00000005ff0c7424 */ /* 0x000fe200078e00ff */
[----:B------:R-:W-:-:S13]  /*27270*/  @P0 LEA R2, P1, R8, R14, 0x1 ;  /* 0x0000000e08020211 */ /* 0x000fda00078208ff */
[----:B------:R-:W-:Y:S05]  /*27280*/  WARPSYNC.COLLECTIVE R15, `(.L_x_11396) ;  /* 0x000000000f087348 */ /* 0x000fea0003c00000 */
[----:B------:R0:W1:Y:S02]  /*27290*/  SHFL.IDX P6, R14, R13, R12, R11 ;  /* 0x0000000c0d0e7389 */ /* 0x00006400000c000b */
[----:B01----:R-:W-:Y:S01]  /*272a0*/  ENDCOLLECTIVE ;  /* 0x000000000000791b */ /* 0x003fe20003800000 */
.L_x_11396:
        /* <DEDUP_REMOVED lines=10> */
.L_x_11397:
[----:B------:R-:W-:Y:S05]  /*27350*/  BRA `(.L_x_11398) ;  /* 0xffffffc0001c7947 */ /* 0x000fea000383ffff */
.L_x_11333:
[----:B------:R-:W-:Y:S01]  /*27360*/  IMAD.MOV.U32 R13, RZ, RZ, R5 ;  /* 0x000000ffff0d7224 */ /* 0x000fe200078e0005 */
[----:B------:R-:W0:Y:S01]  /*27370*/  S2R R20, SR_TID.X ;  /* 0x0000000000147919 */ /* 0x000e220000002100 */
[----:B------:R-:W-:Y:S01]  /*27380*/  IMAD.MOV.U32 R12, RZ, RZ, RZ ;  /* 0x000000ffff0c7224 */ /* 0x000fe200078e00ff */
[----:B------:R-:W-:Y:S01]  /*27390*/  LOP3.LUT R16, R16, 0xffffefff, RZ, 0xc0, !PT ;  /* 0xffffefff10107812 */ /* 0x000fe200078ec0ff */
[----:B------:R-:W-:Y:S02]  /*273a0*/  IMAD.MOV.U32 R11, RZ, RZ, 0x181f ;  /* 0x0000181fff0b7424 */ /* 0x000fe400078e00ff */
[----:B------:R-:W-:Y:S02]  /*273b0*/  IMAD.MOV.U32 R15, RZ, RZ, -0x1 ;  /* 0xffffffffff0f7424 */ /* 0x000fe400078e00ff */
[----:B------:R-:W-:-:S07]  /*273c0*/  VIADD R4, R35, UR43 ;  /* 0x0000002b23047c36 */ /* 0x000fce0008000000 */
[----:B01----:R-:W-:Y:S05]  /*273d0*/  WARPSYNC.COLLECTIVE R15, `(.L_x_11399) ;  /* 0x000000000f087348 */ /* 0x003fea0003c00000 */
[----:B------:R2:W3:Y:S02]  /*273e0*/  SHFL.IDX P6, R14, R13, R12, R11 ;  /* 0x0000000c0d0e7389 */ /* 0x0004e400000c000b */
[----:B0123--:R-:W-:Y:S01]  /*273f0*/  ENDCOLLECTIVE ;  /* 0x000000000000791b */ /* 0x00ffe20003800000 */
.L_x_11399:
[C---:B------:R-:W-:Y:S01]  /*27400*/  VIADD R6, R4.reuse, 0x10 ;  /* 0x0000001004067836 */ /* 0x040fe20000000000 */
[----:B------:R-:W-:Y:S01]  /*27410*/  ISETP.GE.AND P1, PT, R4, UR41, PT ;  /* 0x0000002904007c0c */ /* 0x000fe2000bf26270 */
[----:B------:R-:W-:-:S12]  /*27420*/  IMAD.MOV.U32 R13, RZ, RZ, R0 ;  /* 0x000000ffff0d7224 */ /* 0x000fd800078e0000 */
[----:B------:R-:W-:-:S04]  /*27430*/  @P1 LOP3.LUT R16, R16, 0x1000, RZ, 0xfc, !PT ;  /* 0x0000100010101812 */ /* 0x000fc800078efcff */
[----:B------:R-:W-:Y:S01]  /*27440*/  LOP3.LUT R16, R16, 0xfffff7ff, RZ, 0xc0, !PT ;  /* 0xfffff7ff10107812 */ /* 0x000fe200078ec0ff */
[----:B------:R-:W-:Y:S02]  /*27450*/  IMAD.SHL.U32 R8, R20, 0x8, RZ ;  /* 0x0000000814087824 */ /* 0x000fe400078e00ff */
[----:B------:R-:W-:-:S07]  /*27460*/  IMAD.MOV.U32 R3, RZ, RZ, R14 ;  /* 0x000000ffff037224 */ /* 0x000fce00078e000e */
[----:B------:R-:W-:Y:S05]  /*27470*/  WARPSYNC.COLLECTIVE R15, `(.L_x_11400) ;  /* 0x000000000f087348 */ /* 0x000fea0003c00000 */
[----:B------:R0:W1:Y:S02]  /*27480*/  SHFL.IDX P6, R14, R13, R12, R11 ;  /* 0x0000000c0d0e7389 */ /* 0x00006400000c000b */
[----:B01----:R-:W-:Y:S01]  /*27490*/  ENDCOLLECTIVE ;  /* 0x000000000000791b */ /* 0x003fe20003800000 */
.L_x_11400:
        /* <DEDUP_REMOVED lines=9> */
.L_x_11401:
        /* <DEDUP_REMOVED lines=13> */
.L_x_11402:
[----:B------:R-:W-:Y:S02]  /*27600*/  IMAD.MOV.U32 R13, RZ, RZ, R5 ;  /* 0x000000ffff0d7224 */ /* 0x000fe400078e0005 */
[----:B------:R-:W-:Y:S01]  /*27610*/  IMAD.MOV.U32 R12, RZ, RZ, 0x2 ;  /* 0x00000002ff0c7424 */ /* 0x000fe200078e00ff */
[----:B------:R-:W-:-:S05]  /*27620*/  @!P1 LEA R10, P0, R8, R14, 0x1 ;  /* 0x0000000e080a9211 */ /* 0x000fca00078008ff */
[----:B------:R-:W-:Y:S02]  /*27630*/  @!P1 IMAD.X R11, RZ, RZ, R2, P0 ;  /* 0x000000ffff0b9224 */ /* 0x000fe400000e0602 */
[----:B------:R-:W-:Y:S02]  /*27640*/  @!P1 IMAD.MOV.U32 R2, RZ, RZ, R10 ;  /* 0x000000ffff029224 */ /* 0x000fe400078e000a */
[----:B------:R-:W-:Y:S02]  /*27650*/  @!P1 IMAD.MOV.U32 R3, RZ, RZ, R11 ;  /* 0x000000ffff039224 */ /* 0x000fe400078e000b */
[----:B------:R-:W-:Y:S02]  /*27660*/  IMAD.MOV.U32 R11, RZ, RZ, 0x181f ;  /* 0x0000181fff0b7424 */ /* 0x000fe400078e00ff */
[----:B------:R-:W-:Y:S01]  /*27670*/  IMAD.SHL.U32 R10, R20, 0x8, RZ ;  /* 0x00000008140a7824 */ /* 0x000fe200078e00ff */
        /* <DEDUP_REMOVED lines=9> */
.L_x_11403:
[----:B------:R-:W-:Y:S02]  /*27710*/  LOP3.LUT R10, R10, 0x38, RZ, 0xc0, !PT ;  /* 0x000000380a0a7812 */ /* 0x000fe400078ec0ff */
[----:B------:R-:W-:Y:S01]  /*27720*/  @P1 LOP3.LUT R16, R16, 0x400, RZ, 0xfc, !PT ;  /* 0x0000040010101812 */ /* 0x000fe200078efcff */
[----:B------:R-:W-:-:S03]  /*27730*/  IMAD.MOV.U32 R13, RZ, RZ, R0 ;  /* 0x000000ffff0d7224 */ /* 0x000fc600078e0000 */
[----:B------:R-:W-:Y:S01]  /*27740*/  LOP3.LUT R16, R16, 0xfffffdff, RZ, 0xc0, !PT ;  /* 0xfffffdff10107812 */ /* 0x000fe200078ec0ff */
[----:B------:R-:W-:-:S07]  /*27750*/  IMAD.MOV.U32 R8, RZ, RZ, R14 ;  /* 0x000000ffff087224 */ /* 0x000fce00078e000e */
[----:B------:R-:W-:Y:S05]  /*27760*/  WARPSYNC.COLLECTIVE R15, `(.L_x_11404) ;  /* 0x000000000f087348 */ /* 0x000fea0003c00000 */
[----:B------:R0:W1:Y:S02]  /*27770*/  SHFL.IDX P6, R14, R13, R12, R11 ;  /* 0x0000000c0d0e7389 */ /* 0x00006400000c000b */
[----:B01----:R-:W-:Y:S01]  /*27780*/  ENDCOLLECTIVE ;  /* 0x000000000000791b */ /* 0x003fe20003800000 */
.L_x_11404:
[----:B------:R-:W-:Y:S02]  /*27790*/  IMAD.MOV.U32 R13, RZ, RZ, R5 ;  /* 0x000000ffff0d7224 */ /* 0x000fe400078e0005 */
[----:B------:R-:W-:Y:S02]  /*277a0*/  IMAD.MOV.U32 R12, RZ, RZ, 0x3 ;  /* 0x00000003ff0c7424 */ /* 0x000fe400078e00ff */
[----:B------:R-:W-:-:S07]  /*277b0*/  IMAD.MOV.U32 R9, RZ, RZ, R14 ;  /* 0x000000ffff097224 */ /* 0x000fce00078e000e */
[----:B------:R-:W-:Y:S05]  /*277c0*/  WARPSYNC.COLLECTIVE R15, `(.L_x_11405) ;  /* 0x000000000f087348 */ /* 0x000fea0003c00000 */
[----:B------:R0:W1:Y:S02]  /*277d0*/  SHFL.IDX P6, R14, R13, R12, R11 ;  /* 0x0000000c0d0e7389 */ /* 0x00006400000c000b */
[----:B01----:R-:W-:Y:S01]  /*277e0*/  ENDCOLLECTIVE ;  /* 0x000000000000791b */ /* 0x003fe20003800000 */
.L_x_11405:
        /* <DEDUP_REMOVED lines=9> */
[----:B------:R-:W-:Y:S01]  /*27880*/  ISETP.GE.AND P1, PT, R6, UR41, PT ;  /* 0x0000002906007c0c */ /* 0x000fe2000bf26270 */
[----:B------:R-:W-:-:S12]  /*27890*/  IMAD.MOV.U32 R6, RZ, RZ, R14 ;  /* 0x000000ffff067224 */ /* 0x000fd800078e000e */
[----:B0-----:R-:W-:Y:S05]  /*278a0*/  WARPSYNC.COLLECTIVE R15, `(.L_x_11406) ;  /* 0x000000000f087348 */ /* 0x001fea0003c00000 */
[----:B------:R1:W2:Y:S02]  /*278b0*/  SHFL.IDX P6, R14, R13, R12, R11 ;  /* 0x0000000c0d0e7389 */ /* 0x0002a400000c000b */
[----:B012---:R-:W-:Y:S01]  /*278c0*/  ENDCOLLECTIVE ;  /* 0x000000000000791b */ /* 0x007fe20003800000 */
.L_x_11406:
        /* <DEDUP_REMOVED lines=8> */
.L_x_11407:
        /* <DEDUP_REMOVED lines=16> */
.L_x_11408:
[----:B------:R-:W-:-:S04]  /*27a50*/  @P1 LOP3.LUT R16, R16, 0x100, RZ, 0xfc, !PT ;  /* 0x0000010010101812 */ /* 0x000fc800078efcff */
[----:B------:R-:W-:Y:S01]  /*27a60*/  LOP3.LUT R16, R16, 0xffffff7f, RZ, 0xc0, !PT ;  /* 0xffffff7f10107812 */ /* 0x000fe200078ec0ff */
[----:B------:R-:W-:Y:S01]  /*27a70*/  IMAD.MOV.U32 R12, RZ, RZ, 0x5 ;  /* 0x00000005ff0c7424 */ /* 0x000fe200078e00ff */
        /* <DEDUP_REMOVED lines=13> */
.L_x_11409:
[----:B------:R-:W-:Y:S01]  /*27b50*/  @P1 LOP3.LUT R16, R16, 0x80, RZ, 0xfc, !PT ;  /* 0x0000008010101812 */ /* 0x000fe200078efcff */
[----:B------:R-:W-:-:S03]  /*27b60*/  IMAD.MOV.U32 R13, RZ, RZ, R0 ;  /* 0x000000ffff0d7224 */ /* 0x000fc600078e0000 */
[----:B------:R-:W-:Y:S01]  /*27b70*/  LOP3.LUT R16, R16, 0xffffffbf, RZ, 0xc0, !PT ;  /* 0xffffffbf10107812 */ /* 0x000fe200078ec0ff */
[----:B------:R-:W-:-:S07]  /*27b80*/  IMAD.MOV.U32 R2, RZ, RZ, R14 ;  /* 0x000000ffff027224 */ /* 0x000fce00078e000e */
[----:B------:R-:W-:Y:S05]  /*27b90*/  WARPSYNC.COLLECTIVE R15, `(.L_x_11410) ;  /* 0x000000000f087348 */ /* 0x000fea0003c00000 */
[----:B------:R0:W1:Y:S02]  /*27ba0*/  SHFL.IDX P6, R14, R13, R12, R11 ;  /* 0x0000000c0d0e7389 */ /* 0x00006400000c000b */
[----:B01----:R-:W-:Y:S01]  /*27bb0*/  ENDCOLLECTIVE ;  /* 0x000000000000791b */ /* 0x003fe20003800000 */
.L_x_11410:
[----:B------:R-:W-:Y:S02]  /*27bc0*/  IMAD.MOV.U32 R13, RZ, RZ, R5 ;  /* 0x000000ffff0d7224 */ /* 0x000fe400078e0005 */
[----:B------:R-:W-:Y:S02]  /*27bd0*/  IMAD.MOV.U32 R12, RZ, RZ, 0x6 ;  /* 0x00000006ff0c7424 */ /* 0x000fe400078e00ff */
[----:B------:R-:W-:-:S07]  /*27be0*/  IMAD.MOV.U32 R21, RZ, RZ, R14 ;  /* 0x000000ffff157224 */ /* 0x000fce00078e000e */
[----:B------:R-:W-:Y:S05]  /*27bf0*/  WARPSYNC.COLLECTIVE R15, `(.L_x_11411) ;  /* 0x000000000f087348 */ /* 0x000fea0003c00000 */
[----:B------:R0:W1:Y:S02]  /*27c00*/  SHFL.IDX P6, R14, R13, R12, R11 ;  /* 0x0000000c0d0e7389 */ /* 0x00006400000c000b */
[----:B01----:R-:W-:Y:S01]  /*27c10*/  ENDCOLLECTIVE ;  /* 0x000000000000791b */ /* 0x003fe20003800000 */
.L_x_11411:
        /* <DEDUP_REMOVED lines=13> */
.L_x_11412:
[----:B------:R-:W-:-:S05]  /*27cf0*/  VIADD R3, R4, 0x60 ;  /* 0x0000006004037836 */ /* 0x000fca0000000000 */
        /* <DEDUP_REMOVED lines=17> */
.L_x_11413:
[----:B------:R-:W-:Y:S02]  /*27e10*/  IMAD.MOV.U32 R13, RZ, RZ, R0 ;  /* 0x000000ffff0d7224 */ /* 0x000fe400078e0000 */
[----:B------:R-:W-:-:S07]  /*27e20*/  IMAD.MOV.U32 R5, RZ, RZ, R14 ;  /* 0x000000ffff057224 */ /* 0x000fce00078e000e */
[----:B------:R-:W-:Y:S05]  /*27e30*/  WARPSYNC.COLLECTIVE R15, `(.L_x_11414) ;  /* 0x000000000f087348 */ /* 0x000fea0003c00000 */
[----:B------:R0:W1:Y:S02]  /*27e40*/  SHFL.IDX P6, R14, R13, R12, R11 ;  /* 0x0000000c0d0e7389 */ /* 0x00006400000c000b */
[----:B01----:R-:W-:Y:S01]  /*27e50*/  ENDCOLLECTIVE ;  /* 0x000000000000791b */ /* 0x003fe20003800000 */
.L_x_11414:
[----:B------:R-:W-:Y:S05]  /*27e60*/  BRA `(.L_x_11415) ;  /* 0xffffffc000387947 */ /* 0x000fea000383ffff */
.L_x_11337:
        /* <DEDUP_REMOVED lines=8> */
.L_x_11417:
[----:B------:R-:W-:Y:S05]  /*27ef0*/  BSYNC B0 ;  /* 0x0000000000007941 */ /* 0x000fea0003800000 */
.L_x_11416:
        /* <DEDUP_REMOVED lines=9> */
.L_x_11418:
        /* <DEDUP_REMOVED lines=8> */
.L_x_11419:
        /* <DEDUP_REMOVED lines=13> */
.L_x_11420:
        /* <DEDUP_REMOVED lines=17> */
.L_x_11421:
[----:B------:R-:W-:Y:S02]  /*281f0*/  IMAD.MOV.U32 R13, RZ, RZ, R0 ;  /* 0x000000ffff0d7224 */ /* 0x000fe400078e0000 */
[----:B------:R-:W-:-:S07]  /*28200*/  IMAD.MOV.U32 R5, RZ, RZ, R14 ;  /* 0x000000ffff057224 */ /* 0x000fce00078e000e */
[----:B------:R-:W-:Y:S05]  /*28210*/  WARPSYNC.COLLECTIVE R15, `(.L_x_11422) ;  /* 0x000000000f087348 */ /* 0x000fea0003c00000 */
[----:B------:R0:W1:Y:S02]  /*28220*/  SHFL.IDX P6, R14, R13, R12, R11 ;  /* 0x0000000c0d0e7389 */ /* 0x00006400000c000b */
[----:B01----:R-:W-:Y:S01]  /*28230*/  ENDCOLLECTIVE ;  /* 0x000000000000791b */ /* 0x003fe20003800000 */
.L_x_11422:
[----:B------:R-:W-:Y:S02]  /*28240*/  IMAD.MOV.U32 R13, RZ, RZ, R4 ;  /* 0x000000ffff0d7224 */ /* 0x000fe400078e0004 */
[----:B------:R-:W-:Y:S01]  /*28250*/  IMAD.MOV.U32 R12, RZ, RZ, 0x3 ;  /* 0x00000003ff0c7424 */ /* 0x000fe200078e00ff */
[----:B------:R-:W-:-:S05]  /*28260*/  @!P1 LEA R14, P0, R20, R14, 0x1 ;  /* 0x0000000e140e9211 */ /* 0x000fca00078008ff */
[----:B------:R-:W-:-:S08]  /*28270*/  @!P1 IMAD.MOV.U32 R2, RZ, RZ, R14 ;  /* 0x000000ffff029224 */ /* 0x000fd000078e000e */
[----:B------:R-:W-:Y:S05]  /*28280*/  WARPSYNC.COLLECTIVE R15, `(.L_x_11423) ;  /* 0x000000000f087348 */ /* 0x000fea0003c00000 */
[----:B------:R0:W1:Y:S02]  /*28290*/  SHFL.IDX P6, R14, R13, R12, R11 ;  /* 0x0000000c0d0e7389 */ /* 0x00006400000c000b */
[----:B01----:R-:W-:Y:S01]  /*282a0*/  ENDCOLLECTIVE ;  /* 0x000000000000791b */ /* 0x003fe20003800000 */
.L_x_11423:
        /* <DEDUP_REMOVED lines=15> */
.L_x_11424:
        /* <DEDUP_REMOVED lines=17> */
.L_x_11425:
[----:B------:R-:W-:Y:S02]  /*284b0*/  IMAD.MOV.U32 R13, RZ, RZ, R0 ;  /* 0x000000ffff0d7224 */ /* 0x000fe400078e0000 */
[----:B------:R-:W-:-:S07]  /*284c0*/  IMAD.MOV.U32 R5, RZ, RZ, R14 ;  /* 0x000000ffff057224 */ /* 0x000fce00078e000e */
[----:B------:R-:W-:Y:S05]  /*284d0*/  WARPSYNC.COLLECTIVE R15, `(.L_x_11426) ;  /* 0x000000000f087348 */ /* 0x000fea0003c00000 */
[----:B------:R0:W1:Y:S02]  /*284e0*/  SHFL.IDX P6, R14, R13, R12, R11 ;  /* 0x0000000c0d0e7389 */ /* 0x00006400000c000b */
[----:B01----:R-:W-:Y:S01]  /*284f0*/  ENDCOLLECTIVE ;  /* 0x000000000000791b */ /* 0x003fe20003800000 */
.L_x_11426:
[----:B------:R-:W-:Y:S02]  /*28500*/  IMAD.MOV.U32 R13, RZ, RZ, R4 ;  /* 0x000000ffff0d7224 */ /* 0x000fe400078e0004 */
[----:B------:R-:W-:Y:S01]  /*28510*/  IMAD.MOV.U32 R12, RZ, RZ, 0x5 ;  /* 0x00000005ff0c7424 */ /* 0x000fe200078e00ff */
[----:B------:R-:W-:-:S05]  /*28520*/  @!P1 LEA R14, P0, R20, R14, 0x1 ;  /* 0x0000000e140e9211 */ /* 0x000fca00078008ff */
[----:B------:R-:W-:-:S08]  /*28530*/  @!P1 IMAD.MOV.U32 R2, RZ, RZ, R14 ;  /* 0x000000ffff029224 */ /* 0x000fd000078e000e */
[----:B------:R-:W-:Y:S05]  /*28540*/  WARPSYNC.COLLECTIVE R15, `(.L_x_11427) ;  /* 0x000000000f087348 */ /* 0x000fea0003c00000 */
[----:B------:R0:W1:Y:S02]  /*28550*/  SHFL.IDX P6, R14, R13, R12, R11 ;  /* 0x0000000c0d0e7389 */ /* 0x00006400000c000b */
[----:B01----:R-:W-:Y:S01]  /*28560*/  ENDCOLLECTIVE ;  /* 0x000000000000791b */ /* 0x003fe20003800000 */
.L_x_11427:
        /* <DEDUP_REMOVED lines=15> */
.L_x_11428:
        /* <DEDUP_REMOVED lines=17> */
.L_x_11429:
[----:B------:R-:W-:Y:S02]  /*28770*/  IMAD.MOV.U32 R13, RZ, RZ, R0 ;  /* 0x000000ffff0d7224 */ /* 0x000fe400078e0000 */
[----:B------:R-:W-:-:S07]  /*28780*/  IMAD.MOV.U32 R5, RZ, RZ, R14 ;  /* 0x000000ffff057224 */ /* 0x000fce00078e000e */
[----:B------:R-:W-:Y:S05]  /*28790*/  WARPSYNC.COLLECTIVE R15, `(.L_x_11430) ;  /* 0x000000000f087348 */ /* 0x000fea0003c00000 */
[----:B------:R0:W1:Y:S02]  /*287a0*/  SHFL.IDX P6, R14, R13, R12, R11 ;  /* 0x0000000c0d0e7389 */ /* 0x00006400000c000b */
[----:B01----:R-:W-:Y:S01]  /*287b0*/  ENDCOLLECTIVE ;  /* 0x000000000000791b */ /* 0x003fe20003800000 */
.L_x_11430:
[----:B------:R-:W-:Y:S02]  /*287c0*/  IMAD.MOV.U32 R13, RZ, RZ, R4 ;  /* 0x000000ffff0d7224 */ /* 0x000fe400078e0004 */
[----:B------:R-:W-:Y:S01]  /*287d0*/  IMAD.MOV.U32 R12, RZ, RZ, 0x7 ;  /* 0x00000007ff0c7424 */ /* 0x000fe200078e00ff */
[----:B------:R-:W-:-:S05]  /*287e0*/  @!P1 LEA R14, P0, R20, R14, 0x1 ;  /* 0x0000000e140e9211 */ /* 0x000fca00078008ff */
[----:B------:R-:W-:-:S08]  /*287f0*/  @!P1 IMAD.MOV.U32 R2, RZ, RZ, R14 ;  /* 0x000000ffff029224 */ /* 0x000fd000078e000e */
[----:B------:R-:W-:Y:S05]  /*28800*/  WARPSYNC.COLLECTIVE R15, `(.L_x_11431) ;  /* 0x000000000f087348 */ /* 0x000fea0003c00000 */
[----:B------:R0:W1:Y:S02]  /*28810*/  SHFL.IDX P6, R14, R13, R12, R11 ;  /* 0x0000000c0d0e7389 */ /* 0x00006400000c000b */
[----:B01----:R-:W-:Y:S01]  /*28820*/  ENDCOLLECTIVE ;  /* 0x000000000000791b */ /* 0x003fe20003800000 */
.L_x_11431:
        /* <DEDUP_REMOVED lines=10> */
[----:B------:R-:W-:-:S07]  /*288d0*/  IMAD.MOV.U32 R5, RZ, RZ, R14 ;  /* 0x000000ffff057224 */ /* 0x000fce00078e000e */
[----:B0-----:R-:W-:Y:S05]  /*288e0*/  WARPSYNC.COLLECTIVE R15, `(.L_x_11432) ;  /* 0x000000000f087348 */ /* 0x001fea0003c00000 */
[----:B------:R1:W2:Y:S02]  /*288f0*/  SHFL.IDX P6, R14, R13, R12, R11 ;  /* 0x0000000c0d0e7389 */ /* 0x0002a400000c000b */
[----:B012---:R-:W-:Y:S01]  /*28900*/  ENDCOLLECTIVE ;  /* 0x000000000000791b */ /* 0x007fe20003800000 */
.L_x_11432:
[----:B------:R-:W-:Y:S05]  /*28910*/  BRA `(.L_x_11433) ;  /* 0xffffffc000507947 */ /* 0x000fea000383ffff */
.L_x_11340:
[----:B0-----:R0:W2:Y:S02]  /*28920*/  SYNCS.PHASECHK.TRANS64.TRYWAIT P0, [R17+URZ+0x32420], R0 ;  /* 0x03242000110075a7 */ /* 0x0010a4000800017f */
[----:B--2---:R-:W-:Y:S05]  /*28930*/  @!P0 NANOSLEEP.SYNCS 0x989680 ;  /* 0x009896800000895d */ /* 0x004fea0003900000 */
[----:B------:R-:W2:Y:S02]  /*28940*/  @!P0 SYNCS.PHASECHK.TRANS64 P0, [R17+URZ+0x32420], R0 ;  /* 0x03242000110085a7 */ /* 0x000ea4000800007f */
[----:B--2---:R-:W-:Y:S05]  /*28950*/  @!P0 BRA `(.L_x_11340) ;  /* 0xfffffffc00f08947 */ /* 0x004fea000383ffff */
[----:B------:R-:W-:Y:S05]  /*28960*/  BRA `(.L_x_11434) ;  /* 0xffffffc000b47947 */ /* 0x000fea000383ffff */
.L_x_11343:
[----:B--2---:R2:W3:Y:S02]  /*28970*/  SYNCS.PHASECHK.TRANS64.TRYWAIT P0, [R24+URZ+0x32460], R3 ;  /* 0x03246003180075a7 */ /* 0x0044e4000800017f */
[----:B---3--:R-:W-:Y:S05]  /*28980*/  @!P0 NANOSLEEP.SYNCS 0x989680 ;  /* 0x009896800000895d */ /* 0x008fea0003900000 */
[----:B------:R-:W3:Y:S02]  /*28990*/  @!P0 SYNCS.PHASECHK.TRANS64 P0, [R24+URZ+0x32460], R3 ;  /* 0x03246003180085a7 */ /* 0x000ee4000800007f */
[----:B---3--:R-:W-:Y:S05]  /*289a0*/  @!P0 BRA `(.L_x_11343) ;  /* 0xfffffffc00f08947 */ /* 0x008fea000383ffff */
[----:B------:R-:W-:Y:S05]  /*289b0*/  BRA `(.L_x_11435) ;  /* 0xffffffc000c07947 */ /* 0x000fea000383ffff */
.L_x_11344:
        /* <DEDUP_REMOVED lines=8> */
.L_x_11437:
[----:B------:R-:W-:Y:S05]  /*28a40*/  BSYNC B0 ;  /* 0x0000000000007941 */ /* 0x000fea0003800000 */
.L_x_11436:
        /* <DEDUP_REMOVED lines=12> */
.L_x_11438:
        /* <DEDUP_REMOVED lines=9> */
.L_x_11439:
        /* <DEDUP_REMOVED lines=19> */
.L_x_11440:
[----:B------:R-:W-:Y:S02]  /*28cd0*/  IMAD.MOV.U32 R13, RZ, RZ, R6 ;  /* 0x000000ffff0d7224 */ /* 0x000fe400078e0006 */
[----:B------:R-:W-:Y:S01]  /*28ce0*/  IMAD.MOV.U32 R12, RZ, RZ, 0x2 ;  /* 0x00000002ff0c7424 */ /* 0x000fe200078e00ff */
[----:B------:R-:W-:-:S13]  /*28cf0*/  IADD3 R2, P3, R14, R0, RZ ;  /* 0x000000000e027210 */ /* 0x000fda0007f7e0ff */
[----:B------:R-:W-:Y:S05]  /*28d00*/  WARPSYNC.COLLECTIVE R15, `(.L_x_11441) ;  /* 0x000000000f087348 */ /* 0x000fea0003c00000 */
[----:B------:R0:W1:Y:S02]  /*28d10*/  SHFL.IDX P6, R14, R13, R12, R11 ;  /* 0x0000000c0d0e7389 */ /* 0x00006400000c000b */
[----:B01----:R-:W-:Y:S01]  /*28d20*/  ENDCOLLECTIVE ;  /* 0x000000000000791b */ /* 0x003fe20003800000 */
.L_x_11441:
        /* <DEDUP_REMOVED lines=17> */
.L_x_11442:
[----:B------:R-:W-:Y:S02]  /*28e40*/  IMAD.MOV.U32 R13, RZ, RZ, R6 ;  /* 0x000000ffff0d7224 */ /* 0x000fe400078e0006 */
[----:B------:R-:W-:Y:S01]  /*28e50*/  IMAD.MOV.U32 R12, RZ, RZ, 0x3 ;  /* 0x00000003ff0c7424 */ /* 0x000fe200078e00ff */
[----:B------:R-:W-:-:S13]  /*28e60*/  IADD3 R2, P3, R14, R0, RZ ;  /* 0x000000000e027210 */ /* 0x000fda0007f7e0ff */
[----:B------:R-:W-:Y:S05]  /*28e70*/  WARPSYNC.COLLECTIVE R15, `(.L_x_11443) ;  /* 0x000000000f087348 */ /* 0x000fea0003c00000 */
[----:B------:R0:W1:Y:S02]  /*28e80*/  SHFL.IDX P6, R14, R13, R12, R11 ;  /* 0x0000000c0d0e7389 */ /* 0x00006400000c000b */
[----:B01----:R-:W-:Y:S01]  /*28e90*/  ENDCOLLECTIVE ;  /* 0x000000000000791b */ /* 0x003fe20003800000 */
.L_x_11443:
        /* <DEDUP_REMOVED lines=17> */
.L_x_11444:
[----:B------:R-:W-:Y:S02]  /*28fb0*/  IMAD.MOV.U32 R13, RZ, RZ, R6 ;  /* 0x000000ffff0d7224 */ /* 0x000fe400078e0006 */
[----:B------:R-:W-:Y:S01]  /*28fc0*/  IMAD.MOV.U32 R12, RZ, RZ, 0x4 ;  /* 0x00000004ff0c7424 */ /* 0x000fe200078e00ff */
[----:B------:R-:W-:-:S13]  /*28fd0*/  IADD3 R2, P3, R14, R0, RZ ;  /* 0x000000000e027210 */ /* 0x000fda0007f7e0ff */
[----:B------:R-:W-:Y:S05]  /*28fe0*/  WARPSYNC.COLLECTIVE R15, `(.L_x_11445) ;  /* 0x000000000f087348 */ /* 0x000fea0003c00000 */
[----:B------:R0:W1:Y:S02]  /*28ff0*/  SHFL.IDX P6, R14, R13, R12, R11 ;  /* 0x0000000c0d0e7389 */ /* 0x00006400000c000b */
[----:B01----:R-:W-:Y:S01]  /*29000*/  ENDCOLLECTIVE ;  /* 0x000000000000791b */ /* 0x003fe20003800000 */
.L_x_11445:
        /* <DEDUP_REMOVED lines=17> */
.L_x_11446:
[----:B------:R-:W-:Y:S02]  /*29120*/  IMAD.MOV.U32 R13, RZ, RZ, R6 ;  /* 0x000000ffff0d7224 */ /* 0x000fe400078e0006 */
[----:B------:R-:W-:Y:S01]  /*29130*/  IMAD.MOV.U32 R12, RZ, RZ, 0x5 ;  /* 0x00000005ff0c7424 */ /* 0x000fe200078e00ff */
[----:B------:R-:W-:-:S13]  /*29140*/  IADD3 R2, P3, R14, R0, RZ ;  /* 0x000000000e027210 */ /* 0x000fda0007f7e0ff */
[----:B------:R-:W-:Y:S05]  /*29150*/  WARPSYNC.COLLECTIVE R15, `(.L_x_11447) ;  /* 0x000000000f087348 */ /* 0x000fea0003c00000 */
[----:B------:R0:W1:Y:S02]  /*29160*/  SHFL.IDX P6, R14, R13, R12, R11 ;  /* 0x0000000c0d0e7389 */ /* 0x00006400000c000b */
[----:B01----:R-:W-:Y:S01]  /*29170*/  ENDCOLLECTIVE ;  /* 0x000000000000791b */ /* 0x003fe20003800000 */
.L_x_11447:
        /* <DEDUP_REMOVED lines=12> */
.L_x_11448:
        /* <DEDUP_REMOVED lines=9> */
.L_x_11350:
[----:B--2---:R2:W3:Y:S02]  /*292d0*/  SYNCS.PHASECHK.TRANS64.TRYWAIT P0, [R10+URZ+0x32440], R25 ;  /* 0x032440190a0075a7 */ /* 0x0044e4000800017f */
[----:B---3--:R-:W-:Y:S05]  /*292e0*/  @!P0 NANOSLEEP.SYNCS 0x989680 ;  /* 0x009896800000895d */ /* 0x008fea0003900000 */
[----:B------:R-:W3:Y:S02]  /*292f0*/  @!P0 SYNCS.PHASECHK.TRANS64 P0, [R10+URZ+0x32440], R25 ;  /* 0x032440190a0085a7 */ /* 0x000ee4000800007f */
[----:B---3--:R-:W-:Y:S05]  /*29300*/  @!P0 BRA `(.L_x_11350) ;  /* 0xfffffffc00f08947 */ /* 0x008fea000383ffff */
[----:B------:R-:W-:Y:S05]  /*29310*/  BRA `(.L_x_11450) ;  /* 0xffffffc400207947 */ /* 0x000fea000383ffff */
.L_x_11351:
        /* <DEDUP_REMOVED lines=8> */
.L_x_11452:
[----:B------:R-:W-:Y:S05]  /*293a0*/  BSYNC B1 ;  /* 0x0000000000017941 */ /* 0x000fea0003800000 */
.L_x_11451:
        /* <DEDUP_REMOVED lines=9> */
.L_x_11453:
[----:B------:R-:W-:Y:S02]  /*29440*/  IMAD.MOV.U32 R13, RZ, RZ, R21 ;  /* 0x000000ffff0d7224 */ /* 0x000fe400078e0015 */
[----:B------:R-:W-:Y:S01]  /*29450*/  IMAD.MOV.U32 R12, RZ, RZ, 0x1 ;  /* 0x00000001ff0c7424 */ /* 0x000fe200078e00ff */
[----:B------:R-:W-:-:S13]  /*29460*/  IADD3 R2, P0, R14, R0, RZ ;  /* 0x000000000e027210 */ /* 0x000fda0007f1e0ff */
[----:B------:R-:W-:Y:S05]  /*29470*/  WARPSYNC.COLLECTIVE R15, `(.L_x_11454) ;  /* 0x000000000f087348 */ /* 0x000fea0003c00000 */
[----:B------:R0:W1:Y:S02]  /*29480*/  SHFL.IDX P6, R14, R13, R12, R11 ;  /* 0x0000000c0d0e7389 */ /* 0x00006400000c000b */
[----:B01----:R-:W-:Y:S01]  /*29490*/  ENDCOLLECTIVE ;  /* 0x000000000000791b */ /* 0x003fe20003800000 */
.L_x_11454:
        /* <DEDUP_REMOVED lines=10> */
.L_x_11455:
[----:B------:R-:W-:Y:S02]  /*29540*/  IMAD.MOV.U32 R13, RZ, RZ, R21 ;  /* 0x000000ffff0d7224 */ /* 0x000fe400078e0015 */
[----:B------:R-:W-:Y:S02]  /*29550*/  IMAD.MOV.U32 R12, RZ, RZ, 0x2 ;  /* 0x00000002ff0c7424 */ /* 0x000fe400078e00ff */
[----:B------:R-:W-:-:S07]  /*29560*/  IMAD.MOV.U32 R6, RZ, RZ, R14 ;  /* 0x000000ffff067224 */ /* 0x000fce00078e000e */
[----:B------:R-:W-:Y:S05]  /*29570*/  WARPSYNC.COLLECTIVE R15, `(.L_x_11456) ;  /* 0x000000000f087348 */ /* 0x000fea0003c00000 */
[----:B------:R0:W1:Y:S02]  /*29580*/  SHFL.IDX P6, R14, R13, R12, R11 ;  /* 0x0000000c0d0e7389 */ /* 0x00006400000c000b */
[----:B01----:R-:W-:Y:S01]  /*29590*/  ENDCOLLECTIVE ;  /* 0x000000000000791b */ /* 0x003fe20003800000 */
.L_x_11456:
        /* <DEDUP_REMOVED lines=11> */
.L_x_11457:
[----:B------:R-:W-:Y:S02]  /*29650*/  IMAD.MOV.U32 R13, RZ, RZ, R21 ;  /* 0x000000ffff0d7224 */ /* 0x000fe400078e0015 */
[----:B------:R-:W-:Y:S01]  /*29660*/  IMAD.MOV.U32 R12, RZ, RZ, 0x3 ;  /* 0x00000003ff0c7424 */ /* 0x000fe200078e00ff */
[----:B------:R-:W-:-:S13]  /*29670*/  IADD3 R2, P0, R14, R0, RZ ;  /* 0x000000000e027210 */ /* 0x000fda0007f1e0ff */
[----:B------:R-:W-:Y:S05]  /*29680*/  WARPSYNC.COLLECTIVE R15, `(.L_x_11458) ;  /* 0x000000000f087348 */ /* 0x000fea0003c00000 */
[----:B------:R0:W1:Y:S02]  /*29690*/  SHFL.IDX P6, R14, R13, R12, R11 ;  /* 0x0000000c0d0e7389 */ /* 0x00006400000c000b */
[----:B01----:R-:W-:Y:S01]  /*296a0*/  ENDCOLLECTIVE ;  /* 0x000000000000791b */ /* 0x003fe20003800000 */
.L_x_11458:
        /* <DEDUP_REMOVED lines=10> */
.L_x_11459:
[----:B------:R-:W-:Y:S02]  /*29750*/  IMAD.MOV.U32 R13, RZ, RZ, R21 ;  /* 0x000000ffff0d7224 */ /* 0x000fe400078e0015 */
[----:B------:R-:W-:Y:S01]  /*29760*/  IMAD.MOV.U32 R12, RZ, RZ, 0x4 ;  /* 0x00000004ff0c7424 */ /* 0x000fe200078e00ff */
[----:B------:R-:W-:-:S13]  /*29770*/  IADD3 R2, P0, R14, R0, RZ ;  /* 0x000000000e027210 */ /* 0x000fda0007f1e0ff */
[----:B------:R-:W-:Y:S05]  /*29780*/  WARPSYNC.COLLECTIVE R15, `(.L_x_11460) ;  /* 0x000000000f087348 */ /* 0x000fea0003c00000 */
[----:B------:R0:W1:Y:S02]  /*29790*/  SHFL.IDX P6, R14, R13, R12, R11 ;  /* 0x0000000c0d0e7389 */ /* 0x00006400000c000b */
[----:B01----:R-:W-:Y:S01]  /*297a0*/  ENDCOLLECTIVE ;  /* 0x000000000000791b */ /* 0x003fe20003800000 */
.L_x_11460:
        /* <DEDUP_REMOVED lines=10> */
.L_x_11461:
[----:B------:R-:W-:Y:S02]  /*29850*/  IMAD.MOV.U32 R13, RZ, RZ, R21 ;  /* 0x000000ffff0d7224 */ /* 0x000fe400078e0015 */
[----:B------:R-:W-:Y:S01]  /*29860*/  IMAD.MOV.U32 R12, RZ, RZ, 0x5 ;  /* 0x00000005ff0c7424 */ /* 0x000fe200078e00ff */
[----:B------:R-:W-:-:S13]  /*29870*/  IADD3 R2, P0, R14, R0, RZ ;  /* 0x000000000e027210 */ /* 0x000fda0007f1e0ff */
[----:B------:R-:W-:Y:S05]  /*29880*/  WARPSYNC.COLLECTIVE R15, `(.L_x_11462) ;  /* 0x000000000f087348 */ /* 0x000fea0003c00000 */
[----:B------:R0:W1:Y:S02]  /*29890*/  SHFL.IDX P6, R14, R13, R12, R11 ;  /* 0x0000000c0d0e7389 */ /* 0x00006400000c000b */
[----:B01----:R-:W-:Y:S01]  /*298a0*/  ENDCOLLECTIVE ;  /* 0x000000000000791b */ /* 0x003fe20003800000 */
.L_x_11462:
        /* <DEDUP_REMOVED lines=10> */
.L_x_11463:
[----:B------:R-:W-:Y:S05]  /*29950*/  BRA `(.L_x_11464) ;  /* 0xffffffc000607947 */ /* 0x000fea000383ffff */
.L_x_11356:
[----:B---3--:R3:W4:Y:S02]  /*29960*/  SYNCS.PHASECHK.TRANS64.TRYWAIT P0, [R10+URZ+0x32460], R25 ;  /* 0x032460190a0075a7 */ /* 0x008724000800017f */
[----:B----4-:R-:W-:Y:S05]  /*29970*/  @!P0 NANOSLEEP.SYNCS 0x989680 ;  /* 0x009896800000895d */ /* 0x010fea0003900000 */
[----:B------:R-:W4:Y:S02]  /*29980*/  @!P0 SYNCS.PHASECHK.TRANS64 P0, [R10+URZ+0x32460], R25 ;  /* 0x032460190a0085a7 */ /* 0x000f24000800007f */
[----:B----4-:R-:W-:Y:S05]  /*29990*/  @!P0 BRA `(.L_x_11356) ;  /* 0xfffffffc00f08947 */ /* 0x010fea000383ffff */
[----:B------:R-:W-:Y:S05]  /*299a0*/  BRA `(.L_x_11465) ;  /* 0xffffffc000ac7947 */ /* 0x000fea000383ffff */
.L_x_11357:
        /* <DEDUP_REMOVED lines=8> */
.L_x_11467:
[----:B------:R-:W-:Y:S05]  /*29a30*/  BSYNC B1 ;  /* 0x0000000000017941 */ /* 0x000fea0003800000 */
.L_x_11466:
        /* <DEDUP_REMOVED lines=9> */
.L_x_11468:
[----:B------:R-:W-:Y:S02]  /*29ad0*/  IMAD.MOV.U32 R13, RZ, RZ, R24 ;  /* 0x000000ffff0d7224 */ /* 0x000fe400078e0018 */
[----:B------:R-:W-:Y:S01]  /*29ae0*/  IMAD.MOV.U32 R12, RZ, RZ, 0x1 ;  /* 0x00000001ff0c7424 */ /* 0x000fe200078e00ff */
[----:B------:R-:W-:-:S13]  /*29af0*/  IADD3 R2, P0, R14, R0, RZ ;  /* 0x000000000e027210 */ /* 0x000fda0007f1e0ff */
[----:B------:R-:W-:Y:S05]  /*29b00*/  WARPSYNC.COLLECTIVE R15, `(.L_x_11469) ;  /* 0x000000000f087348 */ /* 0x000fea0003c00000 */
[----:B------:R0:W1:Y:S02]  /*29b10*/  SHFL.IDX P6, R14, R13, R12, R11 ;  /* 0x0000000c0d0e7389 */ /* 0x00006400000c000b */
[----:B01----:R-:W-:Y:S01]  /*29b20*/  ENDCOLLECTIVE ;  /* 0x000000000000791b */ /* 0x003fe20003800000 */
.L_x_11469:
        /* <DEDUP_REMOVED lines=13> */
.L_x_11470:
[----:B------:R-:W-:Y:S02]  /*29c00*/  IMAD.MOV.U32 R13, RZ, RZ, R24 ;  /* 0x000000ffff0d7224 */ /* 0x000fe400078e0018 */
[----:B------:R-:W-:Y:S01]  /*29c10*/  IMAD.MOV.U32 R12, RZ, RZ, 0x2 ;  /* 0x00000002ff0c7424 */ /* 0x000fe200078e00ff */
[----:B------:R-:W-:-:S13]  /*29c20*/  IADD3 R2, P0, R14, R0, RZ ;  /* 0x000000000e027210 */ /* 0x000fda0007f1e0ff */
[----:B------:R-:W-:Y:S05]  /*29c30*/  WARPSYNC.COLLECTIVE R15, `(.L_x_11471) ;  /* 0x000000000f087348 */ /* 0x000fea0003c00000 */
[----:B------:R0:W1:Y:S02]  /*29c40*/  SHFL.IDX P6, R14, R13, R12, R11 ;  /* 0x0000000c0d0e7389 */ /* 0x00006400000c000b */
[----:B01----:R-:W-:Y:S01]  /*29c50*/  ENDCOLLECTIVE ;  /* 0x000000000000791b */ /* 0x003fe20003800000 */
.L_x_11471:
        /* <DEDUP_REMOVED lines=13> */
.L_x_11472:
[----:B------:R-:W-:Y:S02]  /*29d30*/  IMAD.MOV.U32 R13, RZ, RZ, R24 ;  /* 0x000000ffff0d7224 */ /* 0x000fe400078e0018 */
[----:B------:R-:W-:Y:S01]  /*29d40*/  IMAD.MOV.U32 R12, RZ, RZ, 0x3 ;  /* 0x00000003ff0c7424 */ /* 0x000fe200078e00ff */
[----:B------:R-:W-:-:S13]  /*29d50*/  IADD3 R2, P0, R14, R0, RZ ;  /* 0x000000000e027210 */ /* 0x000fda0007f1e0ff */
[----:B------:R-:W-:Y:S05]  /*29d60*/  WARPSYNC.COLLECTIVE R15, `(.L_x_11473) ;  /* 0x000000000f087348 */ /* 0x000fea0003c00000 */
[----:B------:R0:W1:Y:S02]  /*29d70*/  SHFL.IDX P6, R14, R13, R12, R11 ;  /* 0x0000000c0d0e7389 */ /* 0x00006400000c000b */
[----:B01----:R-:W-:Y:S01]  /*29d80*/  ENDCOLLECTIVE ;  /* 0x000000000000791b */ /* 0x003fe20003800000 */
.L_x_11473:
        /* <DEDUP_REMOVED lines=13> */
.L_x_11474:
[----:B------:R-:W-:Y:S02]  /*29e60*/  IMAD.MOV.U32 R13, RZ, RZ, R24 ;  /* 0x000000ffff0d7224 */ /* 0x000fe400078e0018 */
[----:B------:R-:W-:Y:S01]  /*29e70*/  IMAD.MOV.U32 R12, RZ, RZ, 0x4 ;  /* 0x00000004ff0c7424 */ /* 0x000fe200078e00ff */
[----:B------:R-:W-:-:S13]  /*29e80*/  IADD3 R2, P0, R14, R0, RZ ;  /* 0x000000000e027210 */ /* 0x000fda0007f1e0ff */
[----:B------:R-:W-:Y:S05]  /*29e90*/  WARPSYNC.COLLECTIVE R15, `(.L_x_11475) ;  /* 0x000000000f087348 */ /* 0x000fea0003c00000 */
[----:B------:R0:W1:Y:S02]  /*29ea0*/  SHFL.IDX P6, R14, R13, R12, R11 ;  /* 0x0000000c0d0e7389 */ /* 0x00006400000c000b */
[----:B01----:R-:W-:Y:S01]  /*29eb0*/  ENDCOLLECTIVE ;  /* 0x000000000000791b */ /* 0x003fe20003800000 */
.L_x_11475:
        /* <DEDUP_REMOVED lines=13> */
.L_x_11476:
[----:B------:R-:W-:Y:S02]  /*29f90*/  IMAD.MOV.U32 R13, RZ, RZ, R24 ;  /* 0x000000ffff0d7224 */ /* 0x000fe400078e0018 */
[----:B------:R-:W-:Y:S01]  /*29fa0*/  IMAD.MOV.U32 R12, RZ, RZ, 0x5 ;  /* 0x00000005ff0c7424 */ /* 0x000fe200078e00ff */
[----:B------:R-:W-:-:S13]  /*29fb0*/  IADD3 R2, P0, R14, R0, RZ ;  /* 0x000000000e027210 */ /* 0x000fda0007f1e0ff */
[----:B------:R-:W-:Y:S05]  /*29fc0*/  WARPSYNC.COLLECTIVE R15, `(.L_x_11477) ;  /* 0x000000000f087348 */ /* 0x000fea0003c00000 */
[----:B------:R0:W1:Y:S02]  /*29fd0*/  SHFL.IDX P6, R14, R13, R12, R11 ;  /* 0x0000000c0d0e7389 */ /* 0x00006400000c000b */
[----:B01----:R-:W-:Y:S01]  /*29fe0*/  ENDCOLLECTIVE ;  /* 0x000000000000791b */ /* 0x003fe20003800000 */
.L_x_11477:
        /* <DEDUP_REMOVED lines=13> */
.L_x_11478:
[----:B------:R-:W-:Y:S05]  /*2a0c0*/  BRA `(.L_x_11479) ;  /* 0xffffffbc00f87947 */ /* 0x000fea000383ffff */
.L_x_11365:
        /* <DEDUP_REMOVED lines=8> */
.L_x_11481:
[----:B------:R-:W-:Y:S05]  /*2a150*/  BSYNC B0 ;  /* 0x0000000000007941 */ /* 0x000fea0003800000 */
.L_x_11480:
[----:B------:R-:W-:Y:S05]  /*2a160*/  BRA `(.L_x_11482) ;  /* 0xffffffc000c87947 */ /* 0x000fea000383ffff */
.L_x_11368:
[----:B0-----:R0:W1:Y:S02]  /*2a170*/  SYNCS.PHASECHK.TRANS64.TRYWAIT P0, [R7+URZ+0x32420], R0 ;  /* 0x03242000070075a7 */ /* 0x001064000800017f */
[----:B-1----:R-:W-:Y:S05]  /*2a180*/  @!P0 NANOSLEEP.SYNCS 0x989680 ;  /* 0x009896800000895d */ /* 0x002fea0003900000 */
[----:B------:R-:W1:Y:S02]  /*2a190*/  @!P0 SYNCS.PHASECHK.TRANS64 P0, [R7+URZ+0x32420], R0 ;  /* 0x03242000070085a7 */ /* 0x000e64000800007f */
[----:B-1----:R-:W-:Y:S05]  /*2a1a0*/  @!P0 BRA `(.L_x_11368) ;  /* 0xfffffffc00f08947 */ /* 0x002fea000383ffff */
[----:B------:R-:W-:Y:S05]  /*2a1b0*/  BRA `(.L_x_11483) ;  /* 0xffffffc400107947 */ /* 0x000fea000383ffff */
.L_x_11369:
        /* <DEDUP_REMOVED lines=8> */
[----:B0-23-5:R-:W-:Y:S05]  /*2a240*/  WARPSYNC.COLLECTIVE R15, `(.L_x_11485) ;  /* 0x000000000f087348 */ /* 0x02dfea0003c00000 */
[----:B------:R1:W4:Y:S02]  /*2a250*/  SHFL.IDX P6, R14, R13, R12, R11 ;  /* 0x0000000c0d0e7389 */ /* 0x00032400000c000b */
[----:B012345:R-:W-:Y:S01]  /*2a260*/  ENDCOLLECTIVE ;  /* 0x000000000000791b */ /* 0x03ffe20003800000 */
.L_x_11485:
[----:B------:R-:W-:Y:S05]  /*2a270*/  BSYNC B0 ;  /* 0x0000000000007941 */ /* 0x000fea0003800000 */
.L_x_11484:
[----:B------:R-:W-:Y:S05]  /*2a280*/  BRA `(.L_x_11486) ;  /* 0xffffffc000f87947 */ /* 0x000fea000383ffff */
.L_x_11372:
[----:B------:R-:W-:Y:S01]  /*2a290*/  BSSY B1, `(.L_x_11487) ;  /* 0x0000006000017945 */ /* 0x000fe20003800000 */
[----:B------:R-:W-:-:S07]  /*2a2a0*/  IMAD.MOV.U32 R15, RZ, RZ, -0x1 ;  /* 0xffffffffff0f7424 */ /* 0x000fce00078e00ff */
[----:B0-23-5:R-:W-:Y:S05]  /*2a2b0*/  WARPSYNC.COLLECTIVE R15, `(.L_x_11488) ;  /* 0x000000000f0c7348 */ /* 0x02dfea0003c00000 */
[----:B------:R-:W-:Y:S02]  /*2a2c0*/  ELECT P6, UR62, PT ;  /* 0x00000000003e782f */ /* 0x000fe400038c0000 */
[----:B------:R-:W-:Y:S01]  /*2a2d0*/  MOV R14, UR62 ;  /* 0x0000003e000e7c02 */ /* 0x000fe20008000f00 */
[----:B0-23-5:R-:W-:Y:S10]  /*2a2e0*/  ENDCOLLECTIVE ;  /* 0x000000000000791b */ /* 0x02dff40003800000 */
.L_x_11488:
[----:B------:R-:W-:Y:S05]  /*2a2f0*/  BSYNC B1 ;  /* 0x0000000000017941 */ /* 0x000fea0003800000 */
.L_x_11487:
[----:B------:R-:W-:Y:S05]  /*2a300*/  BRA `(.L_x_11489) ;  /* 0xffffffc000f07947 */ /* 0x000fea000383ffff */
.L_x_11374:
[----:B0-----:R0:W1:Y:S02]  /*2a310*/  SYNCS.PHASECHK.TRANS64.TRYWAIT P1, [R5+URZ+0x32440], R0 ;  /* 0x03244000050075a7 */ /* 0x001064000802017f */
[----:B-1----:R-:W-:Y:S05]  /*2a320*/  @!P1 NANOSLEEP.SYNCS 0x989680 ;  /* 0x009896800000995d */ /* 0x002fea0003900000 */
[----:B------:R-:W1:Y:S02]  /*2a330*/  @!P1 SYNCS.PHASECHK.TRANS64 P1, [R5+URZ+0x32440], R0 ;  /* 0x03244000050095a7 */ /* 0x000e64000802007f */
[----:B-1----:R-:W-:Y:S05]  /*2a340*/  @!P1 BRA `(.L_x_11374) ;  /* 0xfffffffc00f09947 */ /* 0x002fea000383ffff */
[----:B------:R-:W-:Y:S05]  /*2a350*/  BRA `(.L_x_11490) ;  /* 0xffffffc400187947 */ /* 0x000fea000383ffff */
.L_x_11376:
[----:B-1----:R1:W4:Y:S02]  /*2a360*/  SYNCS.PHASECHK.TRANS64.TRYWAIT P1, [R3+URZ+0x32440], R2 ;  /* 0x03244002030075a7 */ /* 0x002324000802017f */
[----:B----4-:R-:W-:Y:S05]  /*2a370*/  @!P1 NANOSLEEP.SYNCS 0x989680 ;  /* 0x009896800000995d */ /* 0x010fea0003900000 */
[----:B------:R-:W4:Y:S02]  /*2a380*/  @!P1 SYNCS.PHASECHK.TRANS64 P1, [R3+URZ+0x32440], R2 ;  /* 0x03244002030095a7 */ /* 0x000f24000802007f */
[----:B----4-:R-:W-:Y:S05]  /*2a390*/  @!P1 BRA `(.L_x_11376) ;  /* 0xfffffffc00f09947 */ /* 0x010fea000383ffff */
[----:B------:R-:W-:Y:S05]  /*2a3a0*/  BRA `(.L_x_11491) ;  /* 0xffffffc400247947 */ /* 0x000fea000383ffff */
.L_x_11378:
[----:B----4-:R4:W0:Y:S02]  /*2a3b0*/  SYNCS.PHASECHK.TRANS64.TRYWAIT P1, [R5+URZ+0x32460], R0 ;  /* 0x03246000050075a7 */ /* 0x010824000802017f */
[----:B0-----:R-:W-:Y:S05]  /*2a3c0*/  @!P1 NANOSLEEP.SYNCS 0x989680 ;  /* 0x009896800000995d */ /* 0x001fea0003900000 */
[----:B------:R-:W0:Y:S02]  /*2a3d0*/  @!P1 SYNCS.PHASECHK.TRANS64 P1, [R5+URZ+0x32460], R0 ;  /* 0x03246000050095a7 */ /* 0x000e24000802007f */
[----:B0-----:R-:W-:Y:S05]  /*2a3e0*/  @!P1 BRA `(.L_x_11378) ;  /* 0xfffffffc00f09947 */ /* 0x001fea000383ffff */
[----:B------:R-:W-:Y:S05]  /*2a3f0*/  BRA `(.L_x_11492) ;  /* 0xffffffc400207947 */ /* 0x000fea000383ffff */
        .type           $_ZN7cutlass13device_kernelIN5flash11enable_sm90INS1_16FlashAttnFwdSm90INS1_25CollectiveMainloopFwdSm90ILi2EN4cute5tupleIJNS5_1CILi1EEES8_S8_EEENS6_IJNS7_ILi128EEENS7_ILi96EEENS7_ILi64EEEEEELi256ENS_6half_tEfNS_4arch4Sm90ELb0ELb1ELb0ELb0ELb1ELb0ELb1ELb1ELb0ELb1ELb0ELb0EEENS1_21CollectiveEpilogueFwdINS6_IJSA_NS7_ILi256EEESB_EEES9_SE_SG_Li256ELb0ELb1ELb0ELb0EEENS1_30DynamicPersistentTileSchedulerILi256ELi128ELb0ELb1ELb1EEEEEEEEEvNT_6ParamsE$_ZZN5flash25CollectiveMainloopFwdSm90ILi2EN4cute5tupleIJNS1_1CILi1EEES4_S4_EEENS2_IJNS3_ILi128EEENS3_ILi96EEENS3_ILi64EEEEEELi256EN7cutlass6half_tEfNSA_4arch4Sm90ELb0ELb1ELb0ELb0ELb1ELb0ELb1ELb1ELb0ELb1ELb0ELb0EE3mmaINS_16FlashAttnFwdSm90ISE_NS_21CollectiveEpilogueFwdINS2_IJS6_NS3_ILi256EEES7_EEES5_SB_SD_Li256ELb0ELb1ELb0ELb0EEENS_30DynamicPersistentTileSchedulerILi256ELi128ELb0ELb1ELb1EEEE13SharedStorageENS1_6TensorINS1_11ArrayEngineIfLm128EEENS1_6LayoutINS2_IJNS2_IJNS3_ILi2EEEST_NS3_ILi32EEEEEES4_S4_EEENS2_IJNS2_IJS4_ST_NS3_ILi4EEEEEENS3_ILi0EEESZ_EEEEEEENS_7SoftmaxILi2ELi0EEEEEbRKNSE_6ParamsENSA_13PipelineAsyncILi2EEES19_RNSA_13PipelineStateILj2EEERT0_RT1_iRiRKNS_16SeqlenInfoQKNewKILb0ELb0EEENS2_IJiiiiEEERT_ENKUliT_T0_T1_E_clIZSF_ISO_S12_S14_EbS17_S19_S19_S1C_S1E_S1G_iS1H_S1L_S1M_S1O_EUlRS1P_iE1_NS3_ILb0EEENS3_ILb1EEEEEDaiS1P_S1Q_S1R_,@function
        .size           $_ZN7cutlass13device_kernelIN5flash11enable_sm90INS1_16FlashAttnFwdSm90INS1_25CollectiveMainloopFwdSm90ILi2EN4cute5tupleIJNS5_1CILi1EEES8_S8_EEENS6_IJNS7_ILi128EEENS7_ILi96EEENS7_ILi64EEEEEELi256ENS_6half_tEfNS_4arch4Sm90ELb0ELb1ELb0ELb0ELb1ELb0ELb1ELb1ELb0ELb1ELb0ELb0EEENS1_21CollectiveEpilogueFwdINS6_IJSA_NS7_ILi256EEESB_EEES9_SE_SG_Li256ELb0ELb1ELb0ELb0EEENS1_30DynamicPersistentTileSchedulerILi256ELi128ELb0ELb1ELb1EEEEEEEEEvNT_6ParamsE$_ZZN5flash25CollectiveMainloopFwdSm90ILi2EN4cute5tupleIJNS1_1CILi1EEES4_S4_EEENS2_IJNS3_ILi128EEENS3_ILi96EEENS3_ILi64EEEEEELi256EN7cutlass6half_tEfNSA_4arch4Sm90ELb0ELb1ELb0ELb0ELb1ELb0ELb1ELb1ELb0ELb1ELb0ELb0EE3mmaINS_16FlashAttnFwdSm90ISE_NS_21CollectiveEpilogueFwdINS2_IJS6_NS3_ILi256EEES7_EEES5_SB_SD_Li256ELb0ELb1ELb0ELb0EEENS_30DynamicPersistentTileSchedulerILi256ELi128ELb0ELb1ELb1EEEE13SharedStorageENS1_6TensorINS1_11ArrayEngineIfLm128EEENS1_6LayoutINS2_IJNS2_IJNS3_ILi2EEEST_NS3_ILi32EEEEEES4_S4_EEENS2_IJNS2_IJS4_ST_NS3_ILi4EEEEEENS3_ILi0EEESZ_EEEEEEENS_7SoftmaxILi2ELi0EEEEEbRKNSE_6ParamsENSA_13PipelineAsyncILi2EEES19_RNSA_13PipelineStateILj2EEERT0_RT1_iRiRKNS_16SeqlenInfoQKNewKILb0ELb0EEENS2_IJiiiiEEERT_ENKUliT_T0_T1_E_clIZSF_ISO_S12_S14_EbS17_S19_S19_S1C_S1E_S1G_iS1H_S1L_S1M_S1O_EUlRS1P_iE1_NS3_ILb0EEENS3_ILb1EEEEEDaiS1P_S1Q_S1R_,(.L_x_15558 - $_ZN7cutlass13device_kernelIN5flash11enable_sm90INS1_16FlashAttnFwdSm90INS1_25CollectiveMainloopFwdSm90ILi2EN4cute5tupleIJNS5_1CILi1EEES8_S8_EEENS6_IJNS7_ILi128EEENS7_ILi96EEENS7_ILi64EEEEEELi256ENS_6half_tEfNS_4arch4Sm90ELb0ELb1ELb0ELb0ELb1ELb0ELb1ELb1ELb0ELb1ELb0ELb0EEENS1_21CollectiveEpilogueFwdINS6_IJSA_NS7_ILi256EEESB_EEES9_SE_SG_Li256ELb0ELb1ELb0ELb0EEENS1_30DynamicPersistentTileSchedulerILi256ELi128ELb0ELb1ELb1EEEEEEEEEvNT_6ParamsE$_ZZN5flash25CollectiveMainloopFwdSm90ILi2EN4cute5tupleIJNS1_1CILi1EEES4_S4_EEENS2_IJNS3_ILi128EEENS3_ILi96EEENS3_ILi64EEEEEELi256EN7cutlass6half_tEfNSA_4arch4Sm90ELb0ELb1ELb0ELb0ELb1ELb0ELb1ELb1ELb0ELb1ELb0ELb0EE3mmaINS_16FlashAttnFwdSm90ISE_NS_21CollectiveEpilogueFwdINS2_IJS6_NS3_ILi256EEES7_EEES5_SB_SD_Li256ELb0ELb1ELb0ELb0EEENS_30DynamicPersistentTileSchedulerILi256ELi128ELb0ELb1ELb1EEEE13SharedStorageENS1_6TensorINS1_11ArrayEngineIfLm128EEENS1_6LayoutINS2_IJNS2_IJNS3_ILi2EEEST_NS3_ILi32EEEEEES4_S4_EEENS2_IJNS2_IJS4_ST_NS3_ILi4EEEEEENS3_ILi0EEESZ_EEEEEEENS_7SoftmaxILi2ELi0EEEEEbRKNSE_6ParamsENSA_13PipelineAsyncILi2EEES19_RNSA_13PipelineStateILj2EEERT0_RT1_iRiRKNS_16SeqlenInfoQKNewKILb0ELb0EEENS2_IJiiiiEEERT_ENKUliT_T0_T1_E_clIZSF_ISO_S12_S14_EbS17_S19_S19_S1C_S1E_S1G_iS1H_S1L_S1M_S1O_EUlRS1P_iE1_NS3_ILb0EEENS3_ILb1EEEEEDaiS1P_S1Q_S1R_)
$_ZN7cutlass13device_kernelIN5flash11enable_sm90INS1_16FlashAttnFwdSm90INS1_25CollectiveMainloopFwdSm90ILi2EN4cute5tupleIJNS5_1CILi1EEES8_S8_EEENS6_IJNS7_ILi128EEENS7_ILi96EEENS7_ILi64EEEEEELi256ENS_6half_tEfNS_4arch4Sm90ELb0ELb1ELb0ELb0ELb1ELb0ELb1ELb1ELb0ELb1ELb0ELb0EEENS1_21CollectiveEpilogueFwdINS6_IJSA_NS7_ILi256EEESB_EEES9_SE_SG_Li256ELb0ELb1ELb0ELb0EEENS1_30DynamicPersistentTileSchedulerILi256ELi128ELb0ELb1ELb1EEEEEEEEEvNT_6ParamsE$_ZZN5flash25CollectiveMainloopFwdSm90ILi2EN4cute5tupleIJNS1_1CILi1EEES4_S4_EEENS2_IJNS3_ILi128EEENS3_ILi96EEENS3_ILi64EEEEEELi256EN7cutlass6half_tEfNSA_4arch4Sm90ELb0ELb1ELb0ELb0ELb1ELb0ELb1ELb1ELb0ELb1ELb0ELb0EE3mmaINS_16FlashAttnFwdSm90ISE_NS_21CollectiveEpilogueFwdINS2_IJS6_NS3_ILi256EEES7_EEES5_SB_SD_Li256ELb0ELb1ELb0ELb0EEENS_30DynamicPersistentTileSchedulerILi256ELi128ELb0ELb1ELb1EEEE13SharedStorageENS1_6TensorINS1_11ArrayEngineIfLm128EEENS1_6LayoutINS2_IJNS2_IJNS3_ILi2EEEST_NS3_ILi32EEEEEES4_S4_EEENS2_IJNS2_IJS4_ST_NS3_ILi4EEEEEENS3_ILi0EEESZ_EEEEEEENS_7SoftmaxILi2ELi0EEEEEbRKNSE_6ParamsENSA_13PipelineAsyncILi2EEES19_RNSA_13PipelineStateILj2EEERT0_RT1_iRiRKNS_16SeqlenInfoQKNewKILb0ELb0EEENS2_IJiiiiEEERT_ENKUliT_T0_T1_E_clIZSF_ISO_S12_S14_EbS17_S19_S19_S1C_S1E_S1G_iS1H_S1L_S1M_S1O_EUlRS1P_iE1_NS3_ILb0EEENS3_ILb1EEEEEDaiS1P_S1Q_S1R_:
        /* <DEDUP_REMOVED lines=9> */
[----:B------:R-:W-:Y:S01]  /*2a490*/  R2UR UR5, R5 ;  /* 0x00000000050572ca */ /* 0x000fe200000e0000 */
[----:B--2---:R-:W-:-:S12]  /*2a4a0*/  VIADD R13, R6, 0x1 ;  /* 0x00000001060d7836 */ /* 0x004fd80000000000 */
[----:B------:R-:W2:Y:S01]  /*2a4b0*/  LD.E R6, desc[UR4][R2.64+0x8] ;  /* 0x0000080402067980 */ /* 0x000ea2000c101900 */
[----:B------:R-:W-:-:S13]  /*2a4c0*/  ISETP.NE.AND P0, PT, R13, 0x2, PT ;  /* 0x000000020d00780c */ /* 0x000fda0003f05270 */
[----:B------:R-:W-:Y:S02]  /*2a4d0*/  @!P0 R2UR UR6, R4 ;  /* 0x00000000040682ca */ /* 0x000fe400000e0000 */
[----:B------:R-:W-:-:S13]  /*2a4e0*/  @!P0 R2UR UR7, R5 ;  /* 0x00000000050782ca */ /* 0x000fda00000e0000 */
[----:B------:R-:W3:Y:S01]  /*2a4f0*/  @!P0 LD.E R7, desc[UR6][R2.64+0x4] ;  /* 0x0000040602078980 */ /* 0x000ee2000c101900 */
        /* <DEDUP_REMOVED lines=8> */
[----:B------:R-:W-:Y:S08]  /*2a580*/  ST.E desc[UR4][R2.64], R13 ;  /* 0x0000000d02007985 */ /* 0x000ff0000c101904 */
[----:B------:R-:W-:Y:S01]  /*2a590*/  @!P0 ST.E desc[UR8][R2.64], RZ ;  /* 0x000000ff02008985 */ /* 0x000fe2000c101908 */
[----:B--2---:R-:W-:-:S05]  /*2a5a0*/  VIADD R15, R6, 0x1 ;  /* 0x00000001060f7836 */ /* 0x004fca0000000000 */
[----:B------:R-:W-:Y:S01]  /*2a5b0*/  ST.E desc[UR6][R2.64+0x8], R15 ;  /* 0x0000080f02007985 */ /* 0x000fe2000c101906 */
[----:B---3--:R-:W-:-:S05]  /*2a5c0*/  @!P0 LOP3.LUT R19, R7, 0x1, RZ, 0x3c, !PT ;  /* 0x0000000107138812 */ /* 0x008fca00078e3cff */
        /* <DEDUP_REMOVED lines=11> */
[----:B0-----:R-:W-:-:S07]  /*2a680*/  IMAD.MOV.U32 R19, RZ, RZ, R161 ;  /* 0x000000ffff137224 */ /* 0x001fce00078e00a1 */
[----:B---3--:R0:W5:Y:S04]  /*2a690*/  LD.E R10, desc[UR4][R6.64] ;  /* 0x00000004060a7980 */ /* 0x008168000c101900 */
[----:B------:R0:W5:Y:S01]  /*2a6a0*/  LD.E R12, desc[UR6][R6.64+0x4] ;  /* 0x00000406060c7980 */ /* 0x000162000c101900 */
[----:B--2---:R-:W-:-:S04]  /*2a6b0*/  LOP3.LUT R14, R14, 0x1, RZ, 0xfc, !PT ;  /* 0x000000010e0e7812 */ /* 0x004fc800078efcff */
[----:B------:R-:W-:-:S13]  /*2a6c0*/  ISETP.NE.AND P0, PT, R14, 0x3, PT ;  /* 0x000000030e00780c */ /* 0x000fda0003f05270 */
[----:B0-----:R-:W-:Y:S05]  /*2a6d0*/  @!P0 BRA `(.L_x_11494) ;  /* 0x0000000000048947 */ /* 0x001fea0003800000 */
[----:B------:R-:W-:Y:S01]  /*2a6e0*/  BPT.TRAP 0x1 ;  /* 0x000000040000795c */ /* 0x000fe20000300000 */
.L_x_11494:
[----:B------:R-:W-:Y:S05]  /*2a6f0*/  BSYNC B2 ;  /* 0x0000000000027941 */ /* 0x000fea0003800000 */
.L_x_11493:
        /* <DEDUP_REMOVED lines=17> */
.L_x_11496:
[----:B------:R-:W-:Y:S05]  /*2a810*/  BSYNC B2 ;  /* 0x0000000000027941 */ /* 0x000fea0003800000 */
.L_x_11495:
        /* <DEDUP_REMOVED lines=10> */
.L_x_11498:
[----:B------:R-:W-:Y:S05]  /*2a8c0*/  BSYNC B2 ;  /* 0x0000000000027941 */ /* 0x000fea0003800000 */
.L_x_11497:
        /* <DEDUP_REMOVED lines=18> */
[----:B------:R-:W-:Y:S01]  /*2a9f0*/  WARPGROUP.ARRIVE ;  /* 0x00000000000079c5 */ /* 0x000fe20000000000 */
[----:B------:R-:W-:Y:S01]  /*2aa00*/  IMAD.MOV.U32 R9, RZ, RZ, R15 ;  /* 0x000000ffff097224 */ /* 0x000fe200078e000f */
[----:B------:R-:W-:Y:S01]  /*2aa10*/  R2UR UR8, R4 ;  /* 0x00000000040872ca */ /* 0x000fe200000e0000 */
[----:B------:R-:W-:Y:S01]  /*2aa20*/  IMAD.MOV.U32 R197, RZ, RZ, 0x1 ;  /* 0x00000001ffc57424 */ /* 0x000fe200078e00ff */
[----:B------:R-:W-:-:S02]  /*2aa30*/  R2UR UR6, R8 ;  /* 0x00000000080672ca */ /* 0x000fc400000e0000 */
[----:B------:R-:W-:Y:S02]  /*2aa40*/  R2UR UR7, R9 ;  /* 0x00000000090772ca */ /* 0x000fe400000e0000 */
[C---:B------:R-:W-:Y:S02]  /*2aa50*/  R2UR UR9, R5.reuse ;  /* 0x00000000050972ca */ /* 0x040fe400000e0000 */
[----:B------:R-:W-:Y:S02]  /*2aa60*/  R2UR UR10, R4 ;  /* 0x00000000040a72ca */ /* 0x000fe400000e0000 */
[----:B------:R-:W-:Y:S02]  /*2aa70*/  R2UR UR11, R5 ;  /* 0x00000000050b72ca */ /* 0x000fe400000e0000 */
[----:B---3--:R-:W-:Y:S02]  /*2aa80*/  R2UR UR4, R6 ;  /* 0x00000000060472ca */ /* 0x008fe400000e0000 */
[----:B------:R-:W-:-:S13]  /*2aa90*/  R2UR UR5, R7 ;  /* 0x00000000070572ca */ /* 0x000fda00000e0000 */
[----:B------:R-:W-:Y:S03]  /*2aaa0*/  HGMMA.64x96x16.F32 R24, gdesc[UR4], RZ, !UPT, gsb0 ;  /* 0x01600000041879f0 */ /* 0x000fe6000c0008ff */
        /* <DEDUP_REMOVED lines=8> */
[C---:B------:R-:W-:Y:S02]  /*2ab30*/  R2UR UR9, R5.reuse ;  /* 0x00000000050972ca */ /* 0x040fe400000e0000 */
[----:B------:R-:W-:Y:S02]  /*2ab40*/  R2UR UR10, R4 ;  /* 0x00000000040a72ca */ /* 0x000fe400000e0000 */
[----:B------:R-:W-:Y:S01]  /*2ab50*/  R2UR UR11, R5 ;  /* 0x00000000050b72ca */ /* 0x000fe200000e0000 */
[----:B--2---:R-:W-:Y:S01]  /*2ab60*/  VIADD R6, R6, 0x2 ;  /* 0x0000000206067836 */ /* 0x004fe20000000000 */
[----:B------:R-:W-:-:S04]  /*2ab70*/  R2UR UR5, R7 ;  /* 0x00000000070572ca */ /* 0x000fc800000e0000 */
[----:B------:R-:W-:-:S13]  /*2ab80*/  R2UR UR4, R6 ;  /* 0x00000000060472ca */ /* 0x000fda00000e0000 */
[----:B------:R-:W-:Y:S03]  /*2ab90*/  HGMMA.64x96x16.F32 R24, gdesc[UR4], R24, gsb0 ;  /* 0x01600000041879f0 */ /* 0x000fe60008000818 */
        /* <DEDUP_REMOVED lines=47> */
.L_x_11501:
[----:B------:R-:W-:Y:S05]  /*2ae90*/  BSYNC B2 ;  /* 0x0000000000027941 */ /* 0x000fea0003800000 */
.L_x_11500:
        /* <DEDUP_REMOVED lines=17> */
.L_x_11503:
[----:B------:R-:W-:Y:S05]  /*2afb0*/  BSYNC B2 ;  /* 0x0000000000027941 */ /* 0x000fea0003800000 */
.L_x_11502:
        /* <DEDUP_REMOVED lines=10> */
.L_x_11505:
[----:B------:R-:W-:Y:S05]  /*2b060*/  BSYNC B2 ;  /* 0x0000000000027941 */ /* 0x000fea0003800000 */
.L_x_11504:
[----:B------:R-:W2:Y:S04]  /*2b070*/  LDL.64 R14, [R0] ;  /* 0x00000000000e7983 */ /* 0x000ea80000100a00 */
[----:B------:R-:W3:Y:S04]  /*2b080*/  LDL.64 R12, [R0+0x58] ;  /* 0x00005800000c7983 */ /* 0x000ee80000100a00 */
[----:B------:R-:W4:Y:S04]  /*2b090*/  LDL.64 R2, [R0+0x48] ;  /* 0x0000480000027983 */ /* 0x000f280000100a00 */
[----:B0----5:R-:W4:Y:S01]  /*2b0a0*/  LDL.64 R8, [R0+0x50] ;  /* 0x0000500000087983 */ /* 0x021f220000100a00 */
[----:B------:R-:W-:-:S02]  /*2b0b0*/  R2UR UR6, R4 ;  /* 0x00000000040672ca */ /* 0x000fc400000e0000 */
[C---:B------:R-:W-:Y:S02]  /*2b0c0*/  R2UR UR7, R5.reuse ;  /* 0x00000000050772ca */ /* 0x040fe400000e0000 */
[----:B------:R-:W-:Y:S02]  /*2b0d0*/  R2UR UR4, R4 ;  /* 0x00000000040472ca */ /* 0x000fe400000e0000 */
[----:B------:R-:W-:-:S09]  /*2b0e0*/  R2UR UR5, R5 ;  /* 0x00000000050572ca */ /* 0x000fd200000e0000 */
[----:B--2---:R-:W2:Y:S04]  /*2b0f0*/  LD.E R15, desc[UR6][R14.64] ;  /* 0x000000060e0f7980 */ /* 0x004ea8000c101900 */
[----:B---3--:R-:W2:Y:S01]  /*2b100*/  LD.E.64 R6, desc[UR4][R12.64] ;  /* 0x000000040c067980 */ /* 0x008ea2000c101b00 */
[----:B------:R-:W-:Y:S05]  /*2b110*/  WARPSYNC.ALL ;  /* 0x0000000000007948 */ /* 0x000fea0003800000 */
[----:B------:R-:W-:-:S02]  /*2b120*/  R2UR UR6, R4 ;  /* 0x00000000040672ca */ /* 0x000fc400000e0000 */
[C---:B------:R-:W-:Y:S02]  /*2b130*/  R2UR UR7, R5.reuse ;  /* 0x00000000050772ca */ /* 0x040fe400000e0000 */
[----:B------:R-:W-:Y:S02]  /*2b140*/  R2UR UR4, R4 ;  /* 0x00000000040472ca */ /* 0x000fe400000e0000 */
[----:B------:R-:W-:-:S09]  /*2b150*/  R2UR UR5, R5 ;  /* 0x00000000050572ca */ /* 0x000fd200000e0000 */
[----:B----4-:R-:W3:Y:S04]  /*2b160*/  LD.E R10, desc[UR6][R2.64] ;  /* 0x00000006020a7980 */ /* 0x010ee8000c101900 */
[----:B------:R-:W4:Y:S01]  /*2b170*/  LD.E.64 R20, desc[UR4][R8.64] ;  /* 0x0000000408147980 */ /* 0x000f22000c101b00 */
        /* <DEDUP_REMOVED lines=12> */
[----:B------:R-:W-:Y:S03]  /*2b240*/  HGMMA.64x96x16.F32 R24, gdesc[UR4], R24, UP0, gsb0 ;  /* 0x01600000041879f0 */ /* 0x000fe6000b800818 */
        /* <DEDUP_REMOVED lines=238> */
[----:B------:R-:W-:Y:S03]  /*2c130*/  HGMMA.64x96x16.F32 R24, gdesc[UR4], R24, gsb0 ;  /* 0x01600000041879f0 */ /* 0x000fe60008000818 */
[----:B------:R-:W-:Y:S02]  /*2c140*/  WARPGROUP.DEPBAR.LE gsb0, 0x0 ;  /* 0x00008000000079c5 */ /* 0x000fe40000010000 */
[----:B------:R0:W-:Y:S04]  /*2c150*/  ST.E desc[UR8][R2.64], R197 ;  /* 0x000000c502007985 */ /* 0x0001e8000c101908 */
[----:B------:R-:W2:Y:S01]  /*2c160*/  LDL.64 R12, [R0+0x18] ;  /* 0x00001800000c7983 */ /* 0x000ea20000100a00 */
[----:B------:R-:W1:Y:S01]  /*2c170*/  S2R R8, SR_TID.X ;  /* 0x0000000000087919 */ /* 0x000e620000002100 */
[----:B------:R-:W-:-:S02]  /*2c180*/  R2UR UR4, R4 ;  /* 0x00000000040472ca */ /* 0x000fc400000e0000 */
[----:B------:R-:W-:Y:S01]  /*2c190*/  R2UR UR5, R5 ;  /* 0x00000000050572ca */ /* 0x000fe200000e0000 */
[----:B------:R-:W3:Y:S01]  /*2c1a0*/  LDL.64 R6, [R0] ;  /* 0x0000000000067983 */ /* 0x000ee20000100a00 */
[----:B-1----:R-:W-:-:S04]  /*2c1b0*/  SHF.R.U32.HI R9, RZ, 0x7, R8 ;  /* 0x00000007ff097819 */ /* 0x002fc80000011608 */
[----:B------:R-:W-:-:S05]  /*2c1c0*/  IADD3 R9, -R9, 0xb, RZ ;  /* 0x0000000b09097810 */ /* 0x000fca0007ffe1ff */
[----:B------:R0:W-:Y:S06]  /*2c1d0*/  BAR.ARV R9, 0x100 ;  /* 0x000400090000751d */ /* 0x0001ec0000002000 */
        /* <DEDUP_REMOVED lines=9> */
.L_x_11508:
[----:B------:R-:W-:Y:S05]  /*2c270*/  BSYNC B2 ;  /* 0x0000000000027941 */ /* 0x000fea0003800000 */
.L_x_11507:
        /* <DEDUP_REMOVED lines=11> */
[----:B0-----:R-:W3:Y:S01]  /*2c330*/  LD.E R6, desc[UR4][R18.64] ;  /* 0x0000000412067980 */ /* 0x001ee2000c101900 */
[----:B------:R-:W-:Y:S01]  /*2c340*/  IMAD.MOV.U32 R3, RZ, RZ, R199 ;  /* 0x000000ffff037224 */ /* 0x000fe200078e00c7 */
[C---:B------:R-:W-:Y:S02]  /*2c350*/  R2UR UR14, R4.reuse ;  /* 0x00000000040e72ca */ /* 0x040fe400000e0000 */
[----:B------:R-:W-:Y:S02]  /*2c360*/  R2UR UR15, R5 ;  /* 0x00000000050f72ca */ /* 0x000fe400000e0000 */
[----:B------:R-:W-:-:S02]  /*2c370*/  R2UR UR10, R4 ;  /* 0x00000000040a72ca */ /* 0x000fc400000e0000 */
        /* <DEDUP_REMOVED lines=9> */
[----:B--2---:R-:W-:Y:S01]  /*2c410*/  ISETP.NE.AND P0, PT, R2, 0x1, PT ;  /* 0x000000010200780c */ /* 0x004fe20003f05270 */
[----:B------:R-:W-:-:S05]  /*2c420*/  IMAD.MOV.U32 R2, RZ, RZ, R185 ;  /* 0x000000ffff027224 */ /* 0x000fca00078e00b9 */
[----:B------:R3:W2:Y:S07]  /*2c430*/  LD.E R15, desc[UR4][R2.64] ;  /* 0x00000004020f7980 */ /* 0x0006ae000c101900 */
[C---:B------:R-:W-:Y:S02]  /*2c440*/  @P0 R2UR UR4, R4.reuse ;  /* 0x00000000040402ca */ /* 0x040fe400000e0000 */
[----:B------:R-:W-:Y:S02]  /*2c450*/  @P0 R2UR UR5, R5 ;  /* 0x00000000050502ca */ /* 0x000fe400000e0000 */
[----:B------:R-:W-:-:S02]  /*2c460*/  @P0 R2UR UR6, R4 ;  /* 0x00000000040602ca */ /* 0x000fc400000e0000 */
        /* <DEDUP_REMOVED lines=9> */
[----:B---3--:R-:W-:-:S04]  /*2c500*/  SHF.R.S32.HI R3, RZ, 0x1f, R6 ;  /* 0x0000001fff037819 */ /* 0x008fc80000011406 */
[----:B------:R-:W-:-:S04]  /*2c510*/  LEA.HI R2, R3, R6, RZ, 0x7 ;  /* 0x0000000603027211 */ /* 0x000fc800078f38ff */
        /* <DEDUP_REMOVED lines=17> */
[----:B------:R-:W-:-:S03]  /*2c630*/  LEA.HI R6, R21, R21, RZ, 0x1 ;  /* 0x0000001515067211 */ /* 0x000fc600078f08ff */
[----:B------:R-:W-:Y:S01]  /*2c640*/  IMAD.IADD R2, R3, 0x1, -R2 ;  /* 0x0000000103027824 */ /* 0x000fe200078e0a02 */
[----:B------:R-:W-:-:S05]  /*2c650*/  LOP3.LUT R6, R6, 0x1ffffffe, RZ, 0xc0, !PT ;  /* 0x1ffffffe06067812 */ /* 0x000fca00078ec0ff */
[----:B------:R-:W-:Y:S01]  /*2c660*/  IMAD.IADD R6, R21, 0x1, -R6 ;  /* 0x0000000115067824 */ /* 0x000fe200078e0a06 */
[----:B----4-:R-:W-:Y:S02]  /*2c670*/  ISETP.GE.AND P1, PT, R77, 0x1, PT ;  /* 0x000000014d00780c */ /* 0x010fe40003f26270 */
[----:B------:R-:W-:Y:S01]  /*2c680*/  LOP3.LUT R76, RZ, R76, RZ, 0x33, !PT ;  /* 0x0000004cff4c7212 */ /* 0x000fe200078e33ff */
[----:B------:R-:W-:Y:S01]  /*2c690*/  BSSY B2, `(.L_x_11509) ;  /* 0x0000036000027945 */ /* 0x000fe20003800000 */
[----:B------:R-:W-:Y:S02]  /*2c6a0*/  IMAD R78, R11, -0x60, R78 ;  /* 0xffffffa00b4e7824 */ /* 0x000fe400078e024e */
[----:B--2---:R-:W-:-:S04]  /*2c6b0*/  IMAD R10, R15, 0x8, R10 ;  /* 0x000000080f0a7824 */ /* 0x004fc800078e020a */
[----:B------:R-:W-:-:S04]  /*2c6c0*/  IMAD.U32 R13, R10, 0x10, R13 ;  /* 0x000000100a0d7824 */ /* 0x000fc800078e000d */
[----:B------:R-:W-:-:S04]  /*2c6d0*/  IMAD R13, R2, 0x40, R13 ;  /* 0x00000040020d7824 */ /* 0x000fc800078e020d */
[----:B------:R-:W-:-:S04]  /*2c6e0*/  IMAD R6, R6, 0x8, R13 ;  /* 0x0000000806067824 */ /* 0x000fc800078e020d */
[----:B------:R-:W-:-:S05]  /*2c6f0*/  @P0 IMAD.HI.U32 R73, R6, R73, RZ ;  /* 0x0000004906490227 */ /* 0x000fca00078e00ff */
[----:B------:R-:W-:Y:S01]  /*2c700*/  @P0 SHF.R.U32.HI R6, RZ, R20, R73 ;  /* 0x00000014ff060219 */ /* 0x000fe20000011649 */
[----:B------:R-:W-:Y:S01]  /*2c710*/  IMAD.MOV.U32 R10, RZ, RZ, -0x60 ;  /* 0xffffffa0ff0a7424 */ /* 0x000fe200078e00ff */
[----:B------:R-:W-:-:S03]  /*2c720*/  LOP3.LUT R2, R9, 0x7ffffffc, RZ, 0xc0, !PT ;  /* 0x7ffffffc09027812 */ /* 0x000fc600078ec0ff */
[----:B------:R-:W0:Y:S01]  /*2c730*/  SHFL.IDX PT, R15, R6, RZ, 0x1c1f ;  /* 0x001c1fff060f7589 */ /* 0x000e2200000e0000 */
[----:B------:R-:W-:Y:S02]  /*2c740*/  IMAD R3, R11, R10, 0x1 ;  /* 0x000000010b037424 */ /* 0x000fe400078e020a */
[----:B------:R-:W-:-:S04]  /*2c750*/  IMAD.IADD R2, R7, 0x1, -R2 ;  /* 0x0000000107027824 */ /* 0x000fc800078e0a02 */
[----:B------:R-:W-:-:S05]  /*2c760*/  IMAD R2, R2, -0x2, R3 ;  /* 0xfffffffe02027824 */ /* 0x000fca00078e0203 */
[----:B------:R-:W-:Y:S01]  /*2c770*/  IADD3 R3, -R72, R2, R75 ;  /* 0x0000000248037210 */ /* 0x000fe20007ffe14b */
[----:B------:R-:W-:-:S04]  /*2c780*/  VIADD R13, R2, 0xffffffff ;  /* 0xffffffff020d7836 */ /* 0x000fc80000000000 */
        /* <DEDUP_REMOVED lines=21> */
.L_x_11514:
[----:B------:R-:W-:Y:S05]  /*2c8e0*/  BSYNC B4 ;  /* 0x0000000000047941 */ /* 0x000fea0003800000 */
.L_x_11513:
[----:B------:R-:W-:Y:S01]  /*2c8f0*/  LOP3.LUT R10, RZ, R10, RZ, 0x33, !PT ;  /* 0x0000000aff0a7212 */ /* 0x000fe200078e33ff */
[----:B------:R-:W-:Y:S06]  /*2c900*/  BRA `(.L_x_11515) ;  /* 0x0000000000287947 */ /* 0x000fec0003800000 */
.L_x_11512:
        /* <DEDUP_REMOVED lines=10> */
.L_x_11515:
[----:B------:R-:W-:Y:S05]  /*2c9b0*/  BSYNC B3 ;  /* 0x0000000000037941 */ /* 0x000fea0003800000 */
.L_x_11511:
[----:B------:R-:W-:-:S05]  /*2c9c0*/  IMAD R10, R77, R10, R13 ;  /* 0x0000000a4d0a7224 */ /* 0x000fca00078e020d */
[----:B------:R-:W-:Y:S02]  /*2c9d0*/  VIMNMX R3, R3, R10, !PT ;  /* 0x0000000a03037248 */ /* 0x000fe40007fe0100 */
[----:B------:R-:W-:-:S07]  /*2c9e0*/  VIADDMNMX R2, R10, R77, R2, PT ;  /* 0x0000004d0a027246 */ /* 0x000fce0003800102 */
.L_x_11510:
[----:B------:R-:W-:Y:S05]  /*2c9f0*/  BSYNC B2 ;  /* 0x0000000000027941 */ /* 0x000fea0003800000 */
.L_x_11509:
[C---:B------:R-:W-:Y:S01]  /*2ca00*/  ISETP.GE.AND P1, PT, R78.reuse, 0x9, PT ;  /* 0x000000094e00780c */ /* 0x040fe20003f26270 */
[----:B------:R-:W-:Y:S01]  /*2ca10*/  BSSY B2, `(.L_x_11516) ;  /* 0x0000098000027945 */ /* 0x000fe20003800000 */
        /* <DEDUP_REMOVED lines=114> */
[----:B------:R-:W-:Y:S01]  /*2d140*/  ISETP.GE.AND P6, PT, R77, 0x1, PT ;  /* 0x000000014d00780c */ /* 0x000fe20003fc6270 */
[--C-:B0-----:R-:W-:Y:S02]  /*2d150*/  IMAD.IADD R14, R74, 0x1, R3.reuse ;  /* 0x000000014a0e7824 */ /* 0x101fe400078e0203 */
[----:B------:R-:W-:-:S10]  /*2d160*/  IMAD.IADD R9, R76, 0x1, R3 ;  /* 0x000000014c097824 */ /* 0x000fd400078e0203 */
        /* <DEDUP_REMOVED lines=17> */
.L_x_11521:
[----:B------:R-:W-:Y:S05]  /*2d280*/  BSYNC B4 ;  /* 0x0000000000047941 */ /* 0x000fea0003800000 */
.L_x_11520:
[----:B------:R-:W-:Y:S01]  /*2d290*/  LOP3.LUT R72, RZ, R72, RZ, 0x33, !PT ;  /* 0x00000048ff487212 */ /* 0x000fe200078e33ff */
[----:B------:R-:W-:Y:S06]  /*2d2a0*/  BRA `(.L_x_11522) ;  /* 0x0000000000287947 */ /* 0x000fec0003800000 */
.L_x_11519:
        /* <DEDUP_REMOVED lines=10> */
.L_x_11522:
[----:B------:R-:W-:Y:S05]  /*2d350*/  BSYNC B3 ;  /* 0x0000000000037941 */ /* 0x000fea0003800000 */
.L_x_11518:
[----:B------:R-:W-:-:S05]  /*2d360*/  IMAD R72, R77, R72, R13 ;  /* 0x000000484d487224 */ /* 0x000fca00078e020d */
[----:B------:R-:W-:Y:S02]  /*2d370*/  VIADDMNMX R14, R72, R77, R14, PT ;  /* 0x0000004d480e7246 */ /* 0x000fe4000380010e */
[----:B------:R-:W-:-:S07]  /*2d380*/  VIMNMX R9, R9, R72, !PT ;  /* 0x0000004809097248 */ /* 0x000fce0007fe0100 */
.L_x_11517:
[----:B------:R-:W-:Y:S05]  /*2d390*/  BSYNC B2 ;  /* 0x0000000000027941 */ /* 0x000fea0003800000 */
.L_x_11516:
        /* <DEDUP_REMOVED lines=9> */
[----:B------:R-:W-:Y:S02]  /*2d430*/  ISETP.LT.OR P1, PT, R14, 0x9, P1 ;  /* 0x000000090e00780c */ /* 0x000fe40000f21670 */
        /* <DEDUP_REMOVED lines=59> */
[----:B------:R-:W-:-:S04]  /*2d7f0*/  ISETP.LT.OR P0, PT, R14, 0x1, P0 ;  /* 0x000000010e00780c */ /* 0x000fc80000701670 */
[----:B------:R-:W-:Y:S02]  /*2d800*/  FSEL R26, R26, -INF , !P0 ;  /* 0xff8000001a1a7808 */ /* 0x000fe40004000000 */
[----:B------:R-:W-:Y:S01]  /*2d810*/  ISETP.NE.AND P0, PT, R89, RZ, PT ;  /* 0x000000ff5900720c */ /* 0x000fe20003f05270 */
[----:B--2---:R-:W2:Y:S03]  /*2d820*/  LD.E.64 R2, desc[UR4][R6.64] ;  /* 0x0000000406027980 */ /* 0x004ea6000c101b00 */
[C---:B------:R-:W-:Y:S02]  /*2d830*/  ISETP.GT.AND P0, PT, R9.reuse, 0x41, !P0 ;  /* 0x000000410900780c */ /* 0x040fe40004704270 */
[C---:B------:R-:W-:Y:S01]  /*2d840*/  ISETP.GT.AND P1, PT, R9.reuse, 0x48, !P1 ;  /* 0x000000480900780c */ /* 0x040fe20004f24270 */
[----:B------:R-:W3:Y:S01]  /*2d850*/  LD.E R72, desc[UR4][R6.64+0x20] ;  /* 0x0000200406487980 */ /* 0x000ee2000c101900 */
[----:B------:R-:W-:-:S02]  /*2d860*/  ISETP.GT.AND P2, PT, R9, 0x49, !P2 ;  /* 0x000000490900780c */ /* 0x000fc40005744270 */
[C---:B------:R-:W-:Y:S01]  /*2d870*/  ISETP.GT.AND P3, PT, R9.reuse, 0x50, !P3 ;  /* 0x000000500900780c */ /* 0x040fe20005f64270 */
[----:B------:R-:W4:Y:S01]  /*2d880*/  LD.E R19, desc[UR4][R6.64+0x10] ;  /* 0x0000100406137980 */ /* 0x000f22000c101900 */
[C---:B------:R-:W-:Y:S02]  /*2d890*/  ISETP.GT.AND P4, PT, R9.reuse, 0x51, !P4 ;  /* 0x000000510900780c */ /* 0x040fe40006784270 */
[C---:B------:R-:W-:Y:S02]  /*2d8a0*/  ISETP.GT.AND P5, PT, R9.reuse, 0x58, !P5 ;  /* 0x000000580900780c */ /* 0x040fe40006fa4270 */
[----:B------:R-:W-:Y:S02]  /*2d8b0*/  ISETP.GT.AND P6, PT, R9, 0x59, !P6 ;  /* 0x000000590900780c */ /* 0x000fe400077c4270 */
[C---:B------:R-:W-:Y:S02]  /*2d8c0*/  ISETP.LT.OR P0, PT, R14.reuse, 0x42, P0 ;  /* 0x000000420e00780c */ /* 0x040fe40000701670 */
[----:B------:R-:W-:-:S02]  /*2d8d0*/  ISETP.LT.OR P1, PT, R14, 0x49, P1 ;  /* 0x000000490e00780c */ /* 0x000fc40000f21670 */
[----:B------:R-:W-:Y:S02]  /*2d8e0*/  FSEL R59, R59, -INF , !P0 ;  /* 0xff8000003b3b7808 */ /* 0x000fe40004000000 */
[----:B------:R-:W-:Y:S02]  /*2d8f0*/  ISETP.LT.OR P2, PT, R14, 0x4a, P2 ;  /* 0x0000004a0e00780c */ /* 0x000fe40001741670 */
[----:B------:R-:W-:Y:S02]  /*2d900*/  FSEL R62, R62, -INF , !P1 ;  /* 0xff8000003e3e7808 */ /* 0x000fe40004800000 */
[C---:B------:R-:W-:Y:S02]  /*2d910*/  ISETP.LT.OR P3, PT, R14.reuse, 0x51, P3 ;  /* 0x000000510e00780c */ /* 0x040fe40001f61670 */
[----:B------:R-:W-:Y:S02]  /*2d920*/  FSEL R63, R63, -INF , !P2 ;  /* 0xff8000003f3f7808 */ /* 0x000fe40005000000 */
[----:B------:R-:W-:-:S02]  /*2d930*/  ISETP.LT.OR P4, PT, R14, 0x52, P4 ;  /* 0x000000520e00780c */ /* 0x000fc40002781670 */
[----:B------:R-:W-:Y:S02]  /*2d940*/  FSEL R66, R66, -INF , !P3 ;  /* 0xff80000042427808 */ /* 0x000fe40005800000 */
[C---:B------:R-:W-:Y:S02]  /*2d950*/  ISETP.LT.OR P5, PT, R14.reuse, 0x59, P5 ;  /* 0x000000590e00780c */ /* 0x040fe40002fa1670 */
[----:B------:R-:W-:Y:S02]  /*2d960*/  ISETP.LT.OR P6, PT, R14, 0x5a, P6 ;  /* 0x0000005a0e00780c */ /* 0x000fe400037c1670 */
[----:B------:R-:W-:Y:S02]  /*2d970*/  FSEL R67, R67, -INF , !P4 ;  /* 0xff80000043437808 */ /* 0x000fe40006000000 */
[----:B------:R-:W-:Y:S02]  /*2d980*/  FSEL R70, R70, -INF , !P5 ;  /* 0xff80000046467808 */ /* 0x000fe40006800000 */
[----:B------:R-:W-:-:S02]  /*2d990*/  R2UR UR6, R4 ;  /* 0x00000000040672ca */ /* 0x000fc400000e0000 */
[----:B------:R-:W-:Y:S02]  /*2d9a0*/  R2UR UR7, R5 ;  /* 0x00000000050772ca */ /* 0x000fe400000e0000 */
        /* <DEDUP_REMOVED lines=49> */
[----:B------:R-:W-:-:S05]  /*2dcc0*/  FMNMX.FTZ R21, R71, R14, !PT ;  /* 0x0000000e47157209 */ /* 0x000fca0007810000 */
[----:B------:R1:W-:Y:S04]  /*2dcd0*/  ST.E.64 desc[UR4][R6.64], R20 ;  /* 0x0000001406007985 */ /* 0x0003e8000c101b04 */
[----:B------:R-:W2:Y:S01]  /*2dce0*/  LD.E R24, desc[UR6][R6.64+0x4] ;  /* 0x0000040606187980 */ /* 0x000ea2000c101900 */
[----:B0-----:R-:W-:-:S03]  /*2dcf0*/  FMNMX.FTZ R9, R20, R9, !PT ;  /* 0x0000000914097209 */ /* 0x001fc60007810000 */
[----:B-1----:R-:W4:Y:S04]  /*2dd00*/  LD.E R20, desc[UR6][R6.64+0x14] ;  /* 0x0000140606147980 */ /* 0x002f28000c101900 */
[----:B------:R-:W0:Y:S02]  /*2dd10*/  SHFL.BFLY PT, R14, R9, 0x1, 0x1f ;  /* 0x0c201f00090e7f89 */ /* 0x000e2400000e0000 */
[----:B0-----:R-:W-:-:S05]  /*2dd20*/  FMNMX.FTZ R13, R9, R14, !PT ;  /* 0x0000000e090d7209 */ /* 0x001fca0007810000 */
[----:B------:R-:W-:Y:S04]  /*2dd30*/  ST.E desc[UR4][R6.64], R13 ;  /* 0x0000000d06007985 */ /* 0x000fe8000c101904 */
[----:B------:R-:W3:Y:S01]  /*2dd40*/  LD.E R15, desc[UR6][R6.64] ;  /* 0x00000006060f7980 */ /* 0x000ee2000c101900 */
[----:B------:R-:W-:Y:S02]  /*2dd50*/  R2UR UR8, R4 ;  /* 0x00000000040872ca */ /* 0x000fe400000e0000 */
[----:B------:R-:W-:Y:S01]  /*2dd60*/  R2UR UR9, R5 ;  /* 0x00000000050972ca */ /* 0x000fe200000e0000 */
[----:B--2---:R-:W0:Y:S02]  /*2dd70*/  SHFL.BFLY PT, R9, R24, 0x2, 0x1f ;  /* 0x0c401f0018097f89 */ /* 0x004e2400000e0000 */
[----:B0-----:R-:W-:-:S05]  /*2dd80*/  FMNMX.FTZ R9, R9, R24, !PT ;  /* 0x0000001809097209 */ /* 0x001fca0007810000 */
[----:B------:R-:W0:Y:S01]  /*2dd90*/  SHFL.BFLY PT, R14, R9, 0x1, 0x1f ;  /* 0x0c201f00090e7f89 */ /* 0x000e2200000e0000 */
[----:B---3--:R-:W-:Y:S02]  /*2dda0*/  FSETP.NEU.FTZ.AND P0, PT, R15, -INF , PT ;  /* 0xff8000000f00780b */ /* 0x008fe40003f1d000 */
[----:B0-----:R-:W-:Y:S02]  /*2ddb0*/  FMNMX.FTZ R13, R9, R14, !PT ;  /* 0x0000000e090d7209 */ /* 0x001fe40007810000 */
[----:B------:R-:W-:Y:S02]  /*2ddc0*/  FSEL R15, R15, RZ, P0 ;  /* 0x000000ff0f0f7208 */ /* 0x000fe40000000000 */
[----:B------:R-:W-:-:S03]  /*2ddd0*/  FSETP.NEU.FTZ.AND P0, PT, R13, -INF , PT ;  /* 0xff8000000d00780b */ /* 0x000fc60003f1d000 */
[----:B------:R-:W-:Y:S01]  /*2dde0*/  FADD.FTZ R15, R2, -R15 ;  /* 0x8000000f020f7221 */ /* 0x000fe20000010000 */
[----:B------:R-:W-:-:S05]  /*2ddf0*/  FSEL R2, R13, RZ, P0 ;  /* 0x000000ff0d027208 */ /* 0x000fca0000000000 */
[----:B------:R-:W-:Y:S01]  /*2de00*/  FADD.FTZ R3, R3, -R2 ;  /* 0x8000000203037221 */ /* 0x000fe20000010000 */
[----:B------:R-:W-:-:S03]  /*2de10*/  FMUL.FTZ R15, R15, R72 ;  /* 0x000000480f0f7220 */ /* 0x000fc60000410000 */
[----:B------:R-:W-:Y:S01]  /*2de20*/  FMUL.FTZ R72, R72, R3 ;  /* 0x0000000348487220 */ /* 0x000fe20000410000 */
[----:B------:R-:W4:Y:S08]  /*2de30*/  MUFU.EX2 R24, R15 ;  /* 0x0000000f00187308 */ /* 0x000f300000000800 */
[----:B------:R-:W0:Y:S01]  /*2de40*/  MUFU.EX2 R9, R72 ;  /* 0x0000004800097308 */ /* 0x000e220000000800 */
[----:B------:R-:W-:Y:S01]  /*2de50*/  ST.E desc[UR4][R6.64+0x4], R13 ;  /* 0x0000040d06007985 */ /* 0x000fe2000c101904 */
[----:B----4-:R-:W-:Y:S01]  /*2de60*/  FMUL.FTZ R19, R24, R19 ;  /* 0x0000001318137220 */ /* 0x010fe20000410000 */
[----:B0-----:R-:W-:-:S04]  /*2de70*/  FMUL.FTZ R21, R9, R20 ;  /* 0x0000001409157220 */ /* 0x001fc80000410000 */
[----:B------:R-:W-:Y:S04]  /*2de80*/  ST.E desc[UR6][R6.64+0x10], R19 ;  /* 0x0000101306007985 */ /* 0x000fe8000c101906 */
[----:B------:R0:W-:Y:S04]  /*2de90*/  ST.E desc[UR8][R6.64+0x14], R21 ;  /* 0x0000141506007985 */ /* 0x0001e8000c101908 */
[----:B------:R-:W2:Y:S04]  /*2dea0*/  LDL.64 R2, [R0+0x70] ;  /* 0x0000700000027983 */ /* 0x000ea80000100a00 */
[----:B--2---:R-:W0:Y:S04]  /*2deb0*/  LD.E R73, desc[UR6][R2.64+0x20] ;  /* 0x0000200602497980 */ /* 0x004e28000c101900 */
[----:B------:R-:W0:Y:S04]  /*2dec0*/  LD.E R14, desc[UR4][R2.64] ;  /* 0x00000004020e7980 */ /* 0x000e28000c101900 */
[----:B------:R-:W2:Y:S04]  /*2ded0*/  LD.E R72, desc[UR4][R2.64+0x4] ;  /* 0x0000040402487980 */ /* 0x000ea8000c101900 */
[----:B------:R-:W3:Y:S04]  /*2dee0*/  LD.E R15, desc[UR4][R2.64+0x10] ;  /* 0x00001004020f7980 */ /* 0x000ee8000c101900 */
[----:B------:R-:W4:Y:S01]  /*2def0*/  LD.E R74, desc[UR6][R2.64+0x14] ;  /* 0x00001406024a7980 */ /* 0x000f22000c101900 */
[C---:B0-----:R-:W-:Y:S01]  /*2df00*/  FMUL.FTZ R6, R14.reuse, R73 ;  /* 0x000000490e067220 */ /* 0x041fe20000410000 */
[----:B------:R-:W-:-:S04]  /*2df10*/  FSETP.NEU.FTZ.AND P0, PT, R14, -INF , PT ;  /* 0xff8000000e00780b */ /* 0x000fc80003f1d000 */
[----:B------:R-:W-:Y:S01]  /*2df20*/  FSEL R6, R6, RZ, P0 ;  /* 0x000000ff06067208 */ /* 0x000fe20000000000 */
[----:B--2---:R-:W-:Y:S01]  /*2df30*/  FMUL.FTZ R7, R73, R72 ;  /* 0x0000004849077220 */ /* 0x004fe20000410000 */
[----:B------:R-:W-:-:S03]  /*2df40*/  FSETP.NEU.FTZ.AND P0, PT, R72, -INF , PT ;  /* 0xff8000004800780b */ /* 0x000fc60003f1d000 */
        /* <DEDUP_REMOVED lines=24> */
[----:B------:R-:W-:-:S05]  /*2e0d0*/  FSEL R6, R7, RZ, P0 ;  /* 0x000000ff07067208 */ /* 0x000fca0000000000 */
[-CC-:B------:R-:W-:Y:S01]  /*2e0e0*/  FFMA.FTZ R153, R26, R73.reuse, -R6.reuse ;  /* 0x000000491a997223 */ /* 0x180fe20000010806 */
[-CC-:B------:R-:W-:Y:S01]  /*2e0f0*/  FFMA.FTZ R26, R10, R73.reuse, -R6.reuse ;  /* 0x000000490a1a7223 */ /* 0x180fe20000010806 */
[----:B------:R-:W3:Y:S01]  /*2e100*/  MUFU.EX2 R152, R152 ;  /* 0x0000009800987308 */ /* 0x000ee20000000800 */
[-CC-:B------:R-:W-:Y:S01]  /*2e110*/  FFMA.FTZ R155, R30, R73.reuse, -R6.reuse ;  /* 0x000000491e9b7223 */ /* 0x180fe20000010806 */
[----:B------:R-:W-:-:S06]  /*2e120*/  FFMA.FTZ R28, R31, R73, -R6 ;  /* 0x000000491f1c7223 */ /* 0x000fcc0000010806 */
[----:B------:R-:W4:Y:S01]  /*2e130*/  MUFU.EX2 R153, R153 ;  /* 0x0000009900997308 */ /* 0x000f220000000800 */
[----:B------:R-:W-:-:S07]  /*2e140*/  FFMA.FTZ R157, R34, R73, -R6 ;  /* 0x00000049229d7223 */ /* 0x000fce0000010806 */
[----:B------:R-:W0:Y:S08]  /*2e150*/  MUFU.EX2 R25, R25 ;  /* 0x0000001900197308 */ /* 0x000e300000000800 */
[----:B------:R-:W1:Y:S01]  /*2e160*/  MUFU.EX2 R26, R26 ;  /* 0x0000001a001a7308 */ /* 0x000e620000000800 */
[----:B------:R-:W-:-:S07]  /*2e170*/  FFMA.FTZ R156, R35, R73, -R6 ;  /* 0x00000049239c7223 */ /* 0x000fce0000010806 */
[----:B------:R-:W2:Y:S08]  /*2e180*/  MUFU.EX2 R154, R154 ;  /* 0x0000009a009a7308 */ /* 0x000eb00000000800 */
[----:B------:R-:W2:Y:S01]  /*2e190*/  MUFU.EX2 R155, R155 ;  /* 0x0000009b009b7308 */ /* 0x000ea20000000800 */
[----:B---3--:R-:W-:Y:S01]  /*2e1a0*/  FADD.FTZ R14, R152, R15 ;  /* 0x0000000f980e7221 */ /* 0x008fe20000010000 */
[----:B----4-:R-:W-:-:S06]  /*2e1b0*/  FADD.FTZ R7, R153, R74 ;  /* 0x0000004a99077221 */ /* 0x010fcc0000010000 */
[----:B------:R-:W3:Y:S01]  /*2e1c0*/  MUFU.EX2 R27, R27 ;  /* 0x0000001b001b7308 */ /* 0x000ee20000000800 */
[----:B------:R-:W-:-:S07]  /*2e1d0*/  FFMA.FTZ R10, R38, R73, -R6 ;  /* 0x00000049260a7223 */ /* 0x000fce0000010806 */
[----:B------:R-:W4:Y:S01]  /*2e1e0*/  MUFU.EX2 R28, R28 ;  /* 0x0000001c001c7308 */ /* 0x000f220000000800 */
[----:B0-----:R-:W-:Y:S01]  /*2e1f0*/  FADD.FTZ R15, R25, R14 ;  /* 0x0000000e190f7221 */ /* 0x001fe20000010000 */
[----:B-1----:R-:W-:-:S06]  /*2e200*/  FADD.FTZ R14, R26, R7 ;  /* 0x000000071a0e7221 */ /* 0x002fcc0000010000 */
[----:B------:R-:W0:Y:S01]  /*2e210*/  MUFU.EX2 R21, R21 ;  /* 0x0000001500157308 */ /* 0x000e220000000800 */
[----:B------:R-:W-:-:S07]  /*2e220*/  FFMA.FTZ R158, R39, R73, -R6 ;  /* 0x00000049279e7223 */ /* 0x000fce0000010806 */
[----:B------:R-:W1:Y:S01]  /*2e230*/  MUFU.EX2 R157, R157 ;  /* 0x0000009d009d7308 */ /* 0x000e620000000800 */
[----:B--2---:R-:W-:Y:S01]  /*2e240*/  FADD.FTZ R30, R154, R15 ;  /* 0x0000000f9a1e7221 */ /* 0x004fe20000010000 */
[----:B------:R-:W-:-:S06]  /*2e250*/  FADD.FTZ R7, R155, R14 ;  /* 0x0000000e9b077221 */ /* 0x000fcc0000010000 */
[----:B------:R-:W2:Y:S01]  /*2e260*/  MUFU.EX2 R20, R20 ;  /* 0x0000001400147308 */ /* 0x000ea20000000800 */
[----:B------:R-:W-:-:S07]  /*2e270*/  FFMA.FTZ R169, R42, R73, -R6 ;  /* 0x000000492aa97223 */ /* 0x000fce0000010806 */
        /* <DEDUP_REMOVED lines=78> */
[----:B------:R-:W3:Y:S08]  /*2e760*/  MUFU.EX2 R188, R188 ;  /* 0x000000bc00bc7308 */ /* 0x000ef00000000800 */
[----:B------:R-:W4:Y:S01]  /*2e770*/  MUFU.EX2 R162, R162 ;  /* 0x000000a200a27308 */ /* 0x000f220000000800 */
[----:B0-----:R-:W-:Y:S01]  /*2e780*/  FADD.FTZ R6, R182, R7 ;  /* 0x00000007b6067221 */ /* 0x001fe20000010000 */
[----:B-1----:R-:W-:-:S06]  /*2e790*/  FADD.FTZ R30, R14, R29 ;  /* 0x0000001d0e1e7221 */ /* 0x002fcc0000010000 */
[----:B------:R-:W0:Y:S08]  /*2e7a0*/  MUFU.EX2 R187, R187 ;  /* 0x000000bb00bb7308 */ /* 0x000e300000000800 */
[----:B------:R-:W1:Y:S01]  /*2e7b0*/  MUFU.EX2 R160, R160 ;  /* 0x000000a000a07308 */ /* 0x000e620000000800 */
[----:B--2---:R-:W-:Y:S01]  /*2e7c0*/  FADD.FTZ R7, R189, R6 ;  /* 0x00000006bd077221 */ /* 0x004fe20000010000 */
[----:B------:R-:W-:-:S06]  /*2e7d0*/  FADD.FTZ R29, R163, R30 ;  /* 0x0000001ea31d7221 */ /* 0x000fcc0000010000 */
[----:B------:R-:W2:Y:S08]  /*2e7e0*/  MUFU.EX2 R186, R186 ;  /* 0x000000ba00ba7308 */ /* 0x000eb00000000800 */
[----:B------:R-:W2:Y:S01]  /*2e7f0*/  MUFU.EX2 R159, R159 ;  /* 0x0000009f009f7308 */ /* 0x000ea20000000800 */
[----:B---3--:R-:W-:Y:S01]  /*2e800*/  FADD.FTZ R6, R188, R7 ;  /* 0x00000007bc067221 */ /* 0x008fe20000010000 */
[----:B----4-:R-:W-:-:S03]  /*2e810*/  FADD.FTZ R29, R162, R29 ;  /* 0x0000001da21d7221 */ /* 0x010fc60000010000 */
[----:B0-----:R-:W-:Y:S01]  /*2e820*/  FADD.FTZ R7, R187, R6 ;  /* 0x00000006bb077221 */ /* 0x001fe20000010000 */
[----:B-1----:R-:W-:-:S03]  /*2e830*/  FADD.FTZ R6, R160, R29 ;  /* 0x0000001da0067221 */ /* 0x002fc60000010000 */
[----:B--2---:R-:W-:Y:S01]  /*2e840*/  FADD.FTZ R29, R186, R7 ;  /* 0x00000007ba1d7221 */ /* 0x004fe20000010000 */
[----:B------:R-:W-:-:S04]  /*2e850*/  FADD.FTZ R31, R159, R6 ;  /* 0x000000069f1f7221 */ /* 0x000fc80000010000 */
[----:B------:R-:W-:Y:S04]  /*2e860*/  ST.E desc[UR4][R2.64+0x10], R29 ;  /* 0x0000101d02007985 */ /* 0x000fe8000c101904 */
[----:B------:R0:W-:Y:S04]  /*2e870*/  ST.E desc[UR6][R2.64+0x14], R31 ;  /* 0x0000141f02007985 */ /* 0x0001e8000c101906 */
[----:B------:R-:W2:Y:S01]  /*2e880*/  LDL.64 R6, [R0+0x80] ;  /* 0x0000800000067983 */ /* 0x000ea20000100a00 */
        /* <DEDUP_REMOVED lines=8> */
[----:B--2---:R-:W2:Y:S04]  /*2e910*/  LD.E R85, desc[UR4][R6.64] ;  /* 0x0000000406557980 */ /* 0x004ea8000c101900 */
[----:B------:R-:W3:Y:S04]  /*2e920*/  LD.E R87, desc[UR6][R6.64+0x4] ;  /* 0x0000040606577980 */ /* 0x000ee8000c101900 */
        /* <DEDUP_REMOVED lines=35> */
[----:B------:R-:W-:-:S03]  /*2eb60*/  R2UR UR18, R4 ;  /* 0x00000000041272ca */ /* 0x000fc600000e0000 */
[----:B------:R-:W4:Y:S01]  /*2eb70*/  LD.E R49, desc[UR4][R6.64+0x124] ;  /* 0x0001240406317980 */ /* 0x000f22000c101900 */
[----:B------:R-:W-:-:S03]  /*2eb80*/  R2UR UR19, R5 ;  /* 0x00000000051372ca */ /* 0x000fc600000e0000 */
[----:B------:R-:W4:Y:S01]  /*2eb90*/  LD.E R51, desc[UR14][R6.64+0x130] ;  /* 0x0001300e06337980 */ /* 0x000f22000c101900 */
[----:B------:R-:W-:-:S03]  /*2eba0*/  R2UR UR20, R4 ;  /* 0x00000000041472ca */ /* 0x000fc600000e0000 */
[----:B------:R-:W4:Y:S01]  /*2ebb0*/  LD.E R53, desc[UR16][R6.64+0x134] ;  /* 0x0001341006357980 */ /* 0x000f22000c101900 */
[----:B------:R-:W-:-:S03]  /*2ebc0*/  R2UR UR21, R5 ;  /* 0x00000000051572ca */ /* 0x000fc600000e0000 */
[----:B------:R-:W4:Y:S01]  /*2ebd0*/  LD.E R55, desc[UR6][R6.64+0x140] ;  /* 0x0001400606377980 */ /* 0x000f22000c101900 */
[C---:B------:R-:W-:Y:S02]  /*2ebe0*/  R2UR UR22, R4.reuse ;  /* 0x00000000041672ca */ /* 0x040fe400000e0000 */
        /* <DEDUP_REMOVED lines=39> */
[----:B--2---:R-:W-:-:S03]  /*2ee60*/  FMUL.FTZ R95, R24, R85 ;  /* 0x00000055185f7220 */ /* 0x004fc60000410000 */
[----:B------:R-:W2:Y:S01]  /*2ee70*/  LD.E R64, desc[UR20][R6.64+0x98] ;  /* 0x0000981406407980 */ /* 0x000ea2000c101900 */
[----:B---3--:R-:W-:-:S03]  /*2ee80*/  FMUL.FTZ R97, R24, R87 ;  /* 0x0000005718617220 */ /* 0x008fc60000410000 */
[----:B------:R-:W3:Y:S01]  /*2ee90*/  LD.E R85, desc[UR20][R6.64+0x1b0] ;  /* 0x0001b01406557980 */ /* 0x000ee2000c101900 */
[----:B----4-:R-:W-:-:S03]  /*2eea0*/  FMUL.FTZ R99, R24, R89 ;  /* 0x0000005918637220 */ /* 0x010fc60000410000 */
[----:B------:R-:W4:Y:S04]  /*2eeb0*/  LD.E R87, desc[UR22][R6.64+0x1b4] ;  /* 0x0001b41606577980 */ /* 0x000f28000c101900 */
[----:B------:R-:W2:Y:S04]  /*2eec0*/  LD.E R89, desc[UR24][R6.64+0x1c0] ;  /* 0x0001c01806597980 */ /* 0x000ea8000c101900 */
[----:B------:R0:W-:Y:S01]  /*2eed0*/  ST.E desc[UR4][R6.64], R95 ;  /* 0x0000005f06007985 */ /* 0x0001e2000c101904 */
[----:B------:R-:W-:-:S03]  /*2eee0*/  FMUL.FTZ R119, R24, R101 ;  /* 0x0000006518777220 */ /* 0x000fc60000410000 */
[----:B------:R1:W-:Y:S04]  /*2eef0*/  ST.E desc[UR6][R6.64+0x4], R97 ;  /* 0x0000046106007985 */ /* 0x0003e8000c101906 */
[----:B------:R1:W-:Y:S04]  /*2ef00*/  ST.E desc[UR8][R6.64+0x10], R99 ;  /* 0x0000106306007985 */ /* 0x0003e8000c101908 */
[----:B0-----:R-:W2:Y:S04]  /*2ef10*/  LD.E R95, desc[UR14][R6.64+0x1d4] ;  /* 0x0001d40e065f7980 */ /* 0x001ea8000c101900 */
[----:B-1----:R-:W2:Y:S04]  /*2ef20*/  LD.E R97, desc[UR16][R6.64+0x1e0] ;  /* 0x0001e01006617980 */ /* 0x002ea8000c101900 */
        /* <DEDUP_REMOVED lines=77> */
[----:B------:R-:W-:Y:S01]  /*2f400*/  ST.E desc[UR4][R6.64+0x14], R119 ;  /* 0x0000147706007985 */ /* 0x000fe2000c101904 */
[C---:B------:R-:W-:Y:S01]  /*2f410*/  FMUL.FTZ R43, R24.reuse, R43 ;  /* 0x0000002b182b7220 */ /* 0x040fe20000410000 */
[----:B------:R-:W-:-:S02]  /*2f420*/  FMUL.FTZ R45, R24, R45 ;  /* 0x0000002d182d7220 */ /* 0x000fc40000410000 */
[----:B------:R-:W-:Y:S01]  /*2f430*/  ST.E desc[UR6][R6.64+0x20], R121 ;  /* 0x0000207906007985 */ /* 0x000fe2000c101906 */
[----:B------:R-:W-:-:S03]  /*2f440*/  FMUL.FTZ R47, R24, R47 ;  /* 0x0000002f182f7220 */ /* 0x000fc60000410000 */
[----:B------:R-:W-:Y:S01]  /*2f450*/  ST.E desc[UR8][R6.64+0x24], R123 ;  /* 0x0000247b06007985 */ /* 0x000fe2000c101908 */
[----:B------:R-:W-:-:S03]  /*2f460*/  FMUL.FTZ R49, R24, R49 ;  /* 0x0000003118317220 */ /* 0x000fc60000410000 */
        /* <DEDUP_REMOVED lines=23> */
[----:B------:R1:W-:Y:S01]  /*2f5e0*/  ST.E desc[UR12][R6.64+0xe4], R33 ;  /* 0x0000e42106007985 */ /* 0x0003e2000c10190c */
[----:B------:R-:W-:-:S03]  /*2f5f0*/  FMUL.FTZ R51, R24, R51 ;  /* 0x0000003318337220 */ /* 0x000fc60000410000 */
[----:B------:R1:W-:Y:S01]  /*2f600*/  ST.E desc[UR14][R6.64+0xf0], R35 ;  /* 0x0000f02306007985 */ /* 0x0003e2000c10190e */
[----:B------:R-:W-:-:S03]  /*2f610*/  FMUL.FTZ R53, R24, R53 ;  /* 0x0000003518357220 */ /* 0x000fc60000410000 */
[----:B------:R1:W-:Y:S01]  /*2f620*/  ST.E desc[UR4][R6.64+0xf4], R37 ;  /* 0x0000f42506007985 */ /* 0x0003e2000c101904 */
[----:B------:R-:W-:-:S03]  /*2f630*/  FMUL.FTZ R55, R24, R55 ;  /* 0x0000003718377220 */ /* 0x000fc60000410000 */
[----:B------:R-:W-:Y:S01]  /*2f640*/  ST.E desc[UR16][R6.64+0x100], R39 ;  /* 0x0001002706007985 */ /* 0x000fe2000c101910 */
        /* <DEDUP_REMOVED lines=26> */
[----:B---3--:R-:W-:-:S03]  /*2f7f0*/  FMUL.FTZ R85, R24, R85 ;  /* 0x0000005518557220 */ /* 0x008fc60000410000 */
[----:B------:R-:W-:Y:S01]  /*2f800*/  ST.E desc[UR16][R6.64+0x170], R67 ;  /* 0x0001704306007985 */ /* 0x000fe2000c101910 */
[----:B----4-:R-:W-:-:S03]  /*2f810*/  FMUL.FTZ R87, R24, R87 ;  /* 0x0000005718577220 */ /* 0x010fc60000410000 */
[----:B------:R-:W-:Y:S01]  /*2f820*/  ST.E desc[UR6][R6.64+0x174], R69 ;  /* 0x0001744506007985 */ /* 0x000fe2000c101906 */
[----:B--2---:R-:W-:-:S03]  /*2f830*/  FMUL.FTZ R89, R24, R89 ;  /* 0x0000005918597220 */ /* 0x004fc60000410000 */
        /* <DEDUP_REMOVED lines=15> */
[----:B0-----:R-:W-:-:S03]  /*2f930*/  FMUL.FTZ R3, R9, R2 ;  /* 0x0000000209037220 */ /* 0x001fc60000410000 */
[----:B------:R-:W-:Y:S01]  /*2f940*/  ST.E desc[UR8][R6.64+0x1c0], R89 ;  /* 0x0001c05906007985 */ /* 0x000fe2000c101908 */
[----:B-1----:R-:W-:-:S03]  /*2f950*/  FMUL.FTZ R29, R9, R30 ;  /* 0x0000001e091d7220 */ /* 0x002fc60000410000 */
[----:B------:R-:W-:Y:S04]  /*2f960*/  ST.E desc[UR10][R6.64+0x1c4], R91 ;  /* 0x0001c45b06007985 */ /* 0x000fe8000c10190a */
[----:B------:R-:W-:Y:S01]  /*2f970*/  ST.E desc[UR12][R6.64+0x1d0], R93 ;  /* 0x0001d05d06007985 */ /* 0x000fe2000c10190c */
[----:B------:R-:W-:-:S03]  /*2f980*/  FMUL.FTZ R31, R9, R36 ;  /* 0x00000024091f7220 */ /* 0x000fc60000410000 */
[----:B------:R-:W-:Y:S01]  /*2f990*/  ST.E desc[UR14][R6.64+0x1d4], R95 ;  /* 0x0001d45f06007985 */ /* 0x000fe2000c10190e */
[----:B------:R-:W-:-:S03]  /*2f9a0*/  FMUL.FTZ R33, R9, R32 ;  /* 0x0000002009217220 */ /* 0x000fc60000410000 */
[----:B------:R-:W-:Y:S01]  /*2f9b0*/  ST.E desc[UR6][R6.64+0x1e0], R97 ;  /* 0x0001e06106007985 */ /* 0x000fe2000c101906 */
[----:B------:R-:W-:-:S03]  /*2f9c0*/  FMUL.FTZ R35, R9, R34 ;  /* 0x0000002209237220 */ /* 0x000fc60000410000 */
[----:B------:R-:W-:Y:S04]  /*2f9d0*/  ST.E desc[UR16][R6.64+0x1e4], R99 ;  /* 0x0001e46306007985 */ /* 0x000fe8000c101910 */
[----:B------:R-:W-:Y:S04]  /*2f9e0*/  ST.E desc[UR4][R6.64+0x1f0], R103 ;  /* 0x0001f06706007985 */ /* 0x000fe8000c101904 */
[----:B------:R-:W-:Y:S01]  /*2f9f0*/  ST.E desc[UR8][R6.64+0x1f4], R101 ;  /* 0x0001f46506007985 */ /* 0x000fe2000c101908 */
[----:B------:R-:W-:-:S03]  /*2fa00*/  FMUL.FTZ R37, R9, R42 ;  /* 0x0000002a09257220 */ /* 0x000fc60000410000 */
        /* <DEDUP_REMOVED lines=9> */
[C---:B------:R-:W-:Y:S01]  /*2faa0*/  FMUL.FTZ R39, R9.reuse, R50 ;  /* 0x0000003209277220 */ /* 0x040fe20000410000 */
[C---:B0-----:R-:W-:Y:S02]  /*2fab0*/  FMUL.FTZ R33, R9.reuse, R46 ;  /* 0x0000002e09217220 */ /* 0x041fe40000410000 */
[----:B------:R0:W-:Y:S01]  /*2fac0*/  ST.E desc[UR8][R6.64+0x38], R29 ;  /* 0x0000381d06007985 */ /* 0x0001e2000c101908 */
[----:B-1----:R-:W-:-:S03]  /*2fad0*/  FMUL.FTZ R35, R9, R48 ;  /* 0x0000003009237220 */ /* 0x002fc60000410000 */
[----:B------:R-:W-:Y:S01]  /*2fae0*/  ST.E desc[UR10][R6.64+0x3c], R37 ;  /* 0x00003c2506007985 */ /* 0x000fe2000c10190a */
[----:B--2---:R-:W-:-:S03]  /*2faf0*/  FMUL.FTZ R3, R9, R52 ;  /* 0x0000003409037220 */ /* 0x004fc60000410000 */
[----:B------:R1:W-:Y:S01]  /*2fb00*/  ST.E desc[UR6][R6.64+0x48], R31 ;  /* 0x0000481f06007985 */ /* 0x0003e2000c101906 */
[----:B0-----:R-:W-:-:S03]  /*2fb10*/  FMUL.FTZ R29, R9, R54 ;  /* 0x00000036091d7220 */ /* 0x001fc60000410000 */
[----:B------:R0:W-:Y:S04]  /*2fb20*/  ST.E desc[UR12][R6.64+0x4c], R33 ;  /* 0x00004c2106007985 */ /* 0x0001e8000c10190c */
[----:B------:R2:W-:Y:S01]  /*2fb30*/  ST.E desc[UR14][R6.64+0x58], R35 ;  /* 0x0000582306007985 */ /* 0x0005e2000c10190e */
[----:B-1----:R-:W-:-:S03]  /*2fb40*/  FMUL.FTZ R31, R9, R56 ;  /* 0x00000038091f7220 */ /* 0x002fc60000410000 */
[----:B------:R1:W-:Y:S01]  /*2fb50*/  ST.E desc[UR16][R6.64+0x5c], R39 ;  /* 0x00005c2706007985 */ /* 0x0003e2000c101910 */
[C---:B------:R-:W-:Y:S01]  /*2fb60*/  FMUL.FTZ R37, R9.reuse, R62 ;  /* 0x0000003e09257220 */ /* 0x040fe20000410000 */
[C---:B0-----:R-:W-:Y:S02]  /*2fb70*/  FMUL.FTZ R33, R9.reuse, R58 ;  /* 0x0000003a09217220 */ /* 0x041fe40000410000 */
[----:B------:R0:W-:Y:S01]  /*2fb80*/  ST.E desc[UR4][R6.64+0x68], R3 ;  /* 0x0000680306007985 */ /* 0x0001e2000c101904 */
[----:B--2---:R-:W-:-:S03]  /*2fb90*/  FMUL.FTZ R35, R9, R60 ;  /* 0x0000003c09237220 */ /* 0x004fc60000410000 */
[----:B------:R2:W-:Y:S01]  /*2fba0*/  ST.E desc[UR8][R6.64+0x6c], R29 ;  /* 0x00006c1d06007985 */ /* 0x0005e2000c101908 */
[----:B-1----:R-:W-:-:S03]  /*2fbb0*/  FMUL.FTZ R39, R9, R64 ;  /* 0x0000004009277220 */ /* 0x002fc60000410000 */
[----:B------:R1:W-:Y:S01]  /*2fbc0*/  ST.E desc[UR6][R6.64+0x78], R31 ;  /* 0x0000781f06007985 */ /* 0x0003e2000c101906 */
[----:B0-----:R-:W-:-:S03]  /*2fbd0*/  FMUL.FTZ R3, R9, R66 ;  /* 0x0000004209037220 */ /* 0x001fc60000410000 */
        /* <DEDUP_REMOVED lines=10> */
[----:B------:R1:W-:Y:S04]  /*2fc80*/  ST.E desc[UR6][R6.64+0xa8], R29 ;  /* 0x0000a81d06007985 */ /* 0x0003e8000c101906 */
[----:B------:R3:W-:Y:S01]  /*2fc90*/  ST.E desc[UR8][R6.64+0xac], R31 ;  /* 0x0000ac1f06007985 */ /* 0x0007e2000c101908 */
[C---:B0-----:R-:W-:Y:S01]  /*2fca0*/  FMUL.FTZ R39, R9.reuse, R78 ;  /* 0x0000004e09277220 */ /* 0x041fe20000410000 */
[C---:B--2---:R-:W-:Y:S02]  /*2fcb0*/  FMUL.FTZ R3, R9.reuse, R80 ;  /* 0x0000005009037220 */ /* 0x044fe40000410000 */
[----:B------:R0:W-:Y:S01]  /*2fcc0*/  ST.E desc[UR10][R6.64+0xb8], R33 ;  /* 0x0000b82106007985 */ /* 0x0001e2000c10190a */
[----:B-1----:R-:W-:-:S03]  /*2fcd0*/  FMUL.FTZ R29, R9, R88 ;  /* 0x00000058091d7220 */ /* 0x002fc60000410000 */
[----:B------:R1:W-:Y:S01]  /*2fce0*/  ST.E desc[UR12][R6.64+0xbc], R35 ;  /* 0x0000bc2306007985 */ /* 0x0003e2000c10190c */
[----:B---3--:R-:W-:-:S03]  /*2fcf0*/  FMUL.FTZ R31, R9, R82 ;  /* 0x00000052091f7220 */ /* 0x008fc60000410000 */
[----:B------:R2:W-:Y:S01]  /*2fd00*/  ST.E desc[UR14][R6.64+0xc8], R37 ;  /* 0x0000c82506007985 */ /* 0x0005e2000c10190e */
[----:B0-----:R-:W-:-:S03]  /*2fd10*/  FMUL.FTZ R33, R9, R86 ;  /* 0x0000005609217220 */ /* 0x001fc60000410000 */
[----:B------:R0:W-:Y:S01]  /*2fd20*/  ST.E desc[UR4][R6.64+0xcc], R3 ;  /* 0x0000cc0306007985 */ /* 0x0001e2000c101904 */
[----:B-1----:R-:W-:-:S03]  /*2fd30*/  FMUL.FTZ R35, R9, R84 ;  /* 0x0000005409237220 */ /* 0x002fc60000410000 */
[----:B------:R1:W-:Y:S01]  /*2fd40*/  ST.E desc[UR16][R6.64+0xd8], R39 ;  /* 0x0000d82706007985 */ /* 0x0003e2000c101910 */
[----:B--2---:R-:W-:-:S03]  /*2fd50*/  FMUL.FTZ R37, R9, R90 ;  /* 0x0000005a09257220 */ /* 0x004fc60000410000 */
        /* <DEDUP_REMOVED lines=59> */
[C---:B-1----:R-:W-:Y:S02]  /*30110*/  FMUL.FTZ R29, R9.reuse, R222 ;  /* 0x000000de091d7220 */ /* 0x042fe40000410000 */
[----:B------:R-:W-:Y:S01]  /*30120*/  ST.E desc[UR8][R6.64+0x1cc], R31 ;  /* 0x0001cc1f06007985 */ /* 0x000fe2000c101908 */
[----:B--2---:R-:W-:-:S03]  /*30130*/  FMUL.FTZ R39, R9, R148 ;  /* 0x0000009409277220 */ /* 0x004fc60000410000 */
[----:B------:R0:W-:Y:S01]  /*30140*/  ST.E desc[UR10][R6.64+0x1d8], R33 ;  /* 0x0001d82106007985 */ /* 0x0001e2000c10190a */
[----:B------:R-:W-:-:S03]  /*30150*/  FMUL.FTZ R9, R9, R224 ;  /* 0x000000e009097220 */ /* 0x000fc60000410000 */
[----:B------:R-:W-:Y:S04]  /*30160*/  ST.E desc[UR6][R6.64+0x1dc], R29 ;  /* 0x0001dc1d06007985 */ /* 0x000fe8000c101906 */
[----:B------:R-:W-:Y:S04]  /*30170*/  ST.E desc[UR12][R6.64+0x1e8], R35 ;  /* 0x0001e82306007985 */ /* 0x000fe8000c10190c */
[----:B------:R-:W-:Y:S04]  /*30180*/  ST.E desc[UR14][R6.64+0x1ec], R37 ;  /* 0x0001ec2506007985 */ /* 0x000fe8000c10190e */
[----:B------:R-:W-:Y:S04]  /*30190*/  ST.E desc[UR16][R6.64+0x1f8], R39 ;  /* 0x0001f82706007985 */ /* 0x000fe8000c101910 */
[----:B------:R1:W-:Y:S04]  /*301a0*/  ST.E desc[UR18][R6.64+0x1fc], R9 ;  /* 0x0001fc0906007985 */ /* 0x0003e8000c101912 */
[----:B---3--:R-:W2:Y:S01]  /*301b0*/  LDL.64 R2, [R0+0x80] ;  /* 0x0000800000027983 */ /* 0x008ea20000100a00 */
[----:B------:R-:W-:-:S02]  /*301c0*/  LEA.HI R8, R8, 0x8, RZ, 0x19 ;  /* 0x0000000808087811 */ /* 0x000fc400078fc8ff */
[----:B------:R-:W-:Y:S01]  /*301d0*/  R2UR UR28, R4 ;  /* 0x00000000041c72ca */ /* 0x000fe200000e0000 */
[----:B0-----:R-:W3:Y:S02]  /*301e0*/  LDL.64 R32, [R0] ;  /* 0x0000000000207983 */ /* 0x001ee40000100a00 */
[----:B------:R1:W-:Y:S01]  /*301f0*/  BAR.SYNC.DEFER_BLOCKING R8, 0x100 ;  /* 0x000400080000751d */ /* 0x0003e20000010000 */
[----:B------:R-:W-:-:S05]  /*30200*/  R2UR UR29, R5 ;  /* 0x00000000051d72ca */ /* 0x000fca00000e0000 */
[----:B------:R-:W4:Y:S04]  /*30210*/  LDL.64 R30, [R0+0x98] ;  /* 0x00009800001e7983 */ /* 0x000f280000100a00 */
[----:B-1----:R-:W4:Y:S04]  /*30220*/  LDL.64 R8, [R0+0x88] ;  /* 0x0000880000087983 */ /* 0x002f280000100a00 */
[----:B--2---:R-:W2:Y:S04]  /*30230*/  LD.E R29, desc[UR4][R2.64] ;  /* 0x00000004021d7980 */ /* 0x004ea8000c101900 */
        /* <DEDUP_REMOVED lines=64> */
[----:B---3--:R-:W3:Y:S04]  /*30640*/  LD.E R33, desc[UR6][R32.64] ;  /* 0x0000000620217980 */ /* 0x008ee8000c101900 */
[----:B----4-:R-:W3:Y:S04]  /*30650*/  LD.E.64 R6, desc[UR4][R30.64] ;  /* 0x000000041e067980 */ /* 0x010ee8000c101b00 */
[----:B--2---:R0:W-:Y:S04]  /*30660*/  ST.E desc[UR8][R2.64], R29 ;  /* 0x0000001d02007985 */ /* 0x0041e8000c101908 */
        /* <DEDUP_REMOVED lines=64> */
[----:B0-----:R-:W4:Y:S04]  /*30a70*/  LD.E R29, desc[UR28][R2.64+0x104] ;  /* 0x0001041c021d7980 */ /* 0x001f28000c101900 */
[----:B----4-:R0:W-:Y:S04]  /*30a80*/  ST.E desc[UR4][R2.64+0x104], R29 ;  /* 0x0001041d02007985 */ /* 0x0101e8000c101904 */
[----:B------:R-:W4:Y:S04]  /*30a90*/  LD.E R31, desc[UR6][R2.64+0x108] ;  /* 0x00010806021f7980 */ /* 0x000f28000c101900 */
[----:B-1----:R-:W3:Y:S04]  /*30aa0*/  LD.E R35, desc[UR8][R2.64+0x10c] ;  /* 0x00010c0802237980 */ /* 0x002ee8000c101900 */
        /* <DEDUP_REMOVED lines=60> */
[----:B----4-:R-:W-:Y:S04]  /*30e70*/  ST.E desc[UR4][R2.64+0x108], R31 ;  /* 0x0001081f02007985 */ /* 0x010fe8000c101904 */
[----:B---3--:R-:W-:Y:S04]  /*30e80*/  ST.E desc[UR6][R2.64+0x10c], R35 ;  /* 0x00010c2302007985 */ /* 0x008fe8000c101906 */
        /* <DEDUP_REMOVED lines=83> */
[----:B------:R-:W-:Y:S01]  /*313c0*/  IMAD R6, R33, 0xc00, R6 ;  /* 0x00000c0021067824 */ /* 0x000fe200078e0206 */
[----:B------:R-:W-:Y:S01]  /*313d0*/  F2FP.F16.F32.PACK_AB R152, R25, R152 ;  /* 0x000000981998723e */ /* 0x000fe200000000ff */
[----:B0-----:R-:W4:Y:S01]  /*313e0*/  LD.E R29, desc[UR22][R2.64+0x14] ;  /* 0x00001416021d7980 */ /* 0x001f22000c101900 */
[----:B------:R-:W-:Y:S02]  /*313f0*/  F2FP.F16.F32.PACK_AB R154, R27, R154 ;  /* 0x0000009a1b9a723e */ /* 0x000fe400000000ff */
[----:B------:R-:W-:Y:S01]  /*31400*/  F2FP.F16.F32.PACK_AB R153, R26, R153 ;  /* 0x000000991a99723e */ /* 0x000fe200000000ff */
[----:B------:R-:W4:Y:S01]  /*31410*/  LD.E R25, desc[UR30][R2.64+0x4] ;  /* 0x0000041e02197980 */ /* 0x000f22000c101900 */
[----:B------:R-:W-:-:S03]  /*31420*/  F2FP.F16.F32.PACK_AB R155, R28, R155 ;  /* 0x0000009b1c9b723e */ /* 0x000fc600000000ff */
        /* <DEDUP_REMOVED lines=128> */
[----:B------:R-:W-:Y:S01]  /*31c30*/  R2UR UR7, R7 ;  /* 0x00000000070772ca */ /* 0x000fe200000e0000 */
[----:B------:R-:W-:Y:S01]  /*31c40*/  VOTEU.ANY UP0, P0 ;  /* 0x00000000003f7886 */ /* 0x000fe20000000100 */
        /* <DEDUP_REMOVED lines=25> */
[----:B------:R-:W-:Y:S01]  /*31de0*/  HGMMA.64x256x16.F32 R24, R152, gdesc[UR4].tnspB, R24, UP0, gsb0 ;  /* 0x43e0000498187df0 */ /* 0x000fe2000b800818 */
        /* <DEDUP_REMOVED lines=24> */
[----:B------:R-:W-:-:S02]  /*31f70*/  WARPGROUP.DEPBAR.LE gsb0, 0x0 ;  /* 0x00008000000079c5 */ /* 0x000fc40000010000 */
[----:B------:R0:W-:Y:S01]  /*31f80*/  ST.E desc[UR4][R2.64], R24 ;  /* 0x0000001802007985 */ /* 0x0001e2000c101904 */
[C---:B------:R-:W-:Y:S02]  /*31f90*/  R2UR UR4, R4.reuse ;  /* 0x00000000040472ca */ /* 0x040fe400000e0000 */
[C---:B------:R-:W-:Y:S01]  /*31fa0*/  R2UR UR5, R5.reuse ;  /* 0x00000000050572ca */ /* 0x040fe200000e0000 */
[----:B------:R1:W-:Y:S01]  /*31fb0*/  ST.E desc[UR6][R2.64+0x4], R25 ;  /* 0x0000041902007985 */ /* 0x0003e2000c101906 */
[----:B------:R-:W-:Y:S02]  /*31fc0*/  R2UR UR6, R4 ;  /* 0x00000000040672ca */ /* 0x000fe400000e0000 */
[----:B------:R-:W-:-:S09]  /*31fd0*/  R2UR UR7, R5 ;  /* 0x00000000050772ca */ /* 0x000fd200000e0000 */
[----:B------:R2:W-:Y:S01]  /*31fe0*/  ST.E desc[UR4][R2.64+0x8], R26 ;  /* 0x0000081a02007985 */ /* 0x0005e2000c101904 */
[C---:B------:R-:W-:Y:S02]  /*31ff0*/  R2UR UR4, R4.reuse ;  /* 0x00000000040472ca */ /* 0x040fe400000e0000 */
        /* <DEDUP_REMOVED lines=327> */
[----:B------:R-:W-:Y:S01]  /*33470*/  R2UR UR23, R5 ;  /* 0x00000000051772ca */ /* 0x000fe200000e0000 */
[----:B------:R4:W-:Y:S04]  /*33480*/  ST.E desc[UR24][R2.64+0x1c0], R136 ;  /* 0x0001c08802007985 */ /* 0x0009e8000c101918 */
[----:B------:R4:W-:Y:S04]  /*33490*/  ST.E desc[UR26][R2.64+0x1c4], R137 ;  /* 0x0001c48902007985 */ /* 0x0009e8000c10191a */
[----:B------:R4:W-:Y:S04]  /*334a0*/  ST.E desc[UR28][R2.64+0x1c8], R138 ;  /* 0x0001c88a02007985 */ /* 0x0009e8000c10191c */
[----:B------:R4:W-:Y:S04]  /*334b0*/  ST.E desc[UR4][R2.64+0x1cc], R139 ;  /* 0x0001cc8b02007985 */ /* 0x0009e8000c101904 */
[----:B------:R4:W-:Y:S04]  /*334c0*/  ST.E desc[UR6][R2.64+0x1d0], R140 ;  /* 0x0001d08c02007985 */ /* 0x0009e8000c101906 */
[----:B------:R4:W-:Y:S04]  /*334d0*/  ST.E desc[UR8][R2.64+0x1d4], R141 ;  /* 0x0001d48d02007985 */ /* 0x0009e8000c101908 */
[----:B------:R4:W-:Y:S01]  /*334e0*/  ST.E desc[UR10][R2.64+0x1d8], R142 ;  /* 0x0001d88e02007985 */ /* 0x0009e2000c10190a */
[----:B------:R-:W-:-:S03]  /*334f0*/  R2UR UR24, R4 ;  /* 0x00000000041872ca */ /* 0x000fc600000e0000 */
[----:B------:R4:W-:Y:S01]  /*33500*/  ST.E desc[UR12][R2.64+0x1dc], R143 ;  /* 0x0001dc8f02007985 */ /* 0x0009e2000c10190c */
[----:B------:R-:W-:-:S03]  /*33510*/  R2UR UR25, R5 ;  /* 0x00000000051972ca */ /* 0x000fc600000e0000 */
[----:B------:R4:W-:Y:S01]  /*33520*/  ST.E desc[UR14][R2.64+0x1e0], R144 ;  /* 0x0001e09002007985 */ /* 0x0009e2000c10190e */
[----:B------:R-:W-:-:S03]  /*33530*/  R2UR UR26, R4 ;  /* 0x00000000041a72ca */ /* 0x000fc600000e0000 */
[----:B------:R4:W-:Y:S01]  /*33540*/  ST.E desc[UR16][R2.64+0x1e4], R145 ;  /* 0x0001e49102007985 */ /* 0x0009e2000c101910 */
[----:B------:R-:W-:-:S03]  /*33550*/  R2UR UR27, R5 ;  /* 0x00000000051b72ca */ /* 0x000fc600000e0000 */
[----:B------:R4:W-:Y:S01]  /*33560*/  ST.E desc[UR18][R2.64+0x1e8], R146 ;  /* 0x0001e89202007985 */ /* 0x0009e2000c101912 */
[C---:B------:R-:W-:Y:S02]  /*33570*/  R2UR UR28, R4.reuse ;  /* 0x00000000041c72ca */ /* 0x040fe400000e0000 */
[----:B------:R-:W-:Y:S01]  /*33580*/  R2UR UR29, R5 ;  /* 0x00000000051d72ca */ /* 0x000fe200000e0000 */
[----:B------:R4:W-:Y:S01]  /*33590*/  ST.E desc[UR20][R2.64+0x1ec], R147 ;  /* 0x0001ec9302007985 */ /* 0x0009e2000c101914 */
[----:B------:R-:W-:-:S03]  /*335a0*/  R2UR UR20, R4 ;  /* 0x00000000041472ca */ /* 0x000fc600000e0000 */
[----:B------:R4:W-:Y:S01]  /*335b0*/  ST.E desc[UR22][R2.64+0x1f0], R148 ;  /* 0x0001f09402007985 */ /* 0x0009e2000c101916 */
        /* <DEDUP_REMOVED lines=13> */
[----:B------:R4:W-:Y:S04]  /*33690*/  ST.E desc[UR24][R2.64+0x1f4], R149 ;  /* 0x0001f49502007985 */ /* 0x0009e8000c101918 */
[----:B------:R4:W-:Y:S01]  /*336a0*/  ST.E desc[UR26][R2.64+0x1f8], R150 ;  /* 0x0001f89602007985 */ /* 0x0009e2000c10191a */
[----:B------:R-:W-:-:S03]  /*336b0*/  R2UR UR8, R4 ;  /* 0x00000000040872ca */ /* 0x000fc600000e0000 */
[----:B------:R4:W-:Y:S01]  /*336c0*/  ST.E desc[UR28][R2.64+0x1fc], R151 ;  /* 0x0001fc9702007985 */ /* 0x0009e2000c10191c */
[----:B------:R-:W-:-:S03]  /*336d0*/  R2UR UR9, R5 ;  /* 0x00000000050972ca */ /* 0x000fc600000e0000 */
[----:B------:R-:W-:Y:S01]  /*336e0*/  ST.E desc[UR22][R8.64], R197 ;  /* 0x000000c508007985 */ /* 0x000fe2000c101916 */
[C---:B------:R-:W-:Y:S02]  /*336f0*/  R2UR UR6, R4.reuse ;  /* 0x00000000040672ca */ /* 0x040fe400000e0000 */
        /* <DEDUP_REMOVED lines=10> */
[----:B---3--:R-:W2:Y:S01]  /*337a0*/  LD.E R27, desc[UR56][R2.64+0xc] ;  /* 0x00000c38021b7980 */ /* 0x008ea2000c101900 */
[C---:B------:R-:W-:Y:S02]  /*337b0*/  R2UR UR24, R4.reuse ;  /* 0x00000000041872ca */ /* 0x040fe400000e0000 */
[C---:B------:R-:W-:Y:S01]  /*337c0*/  R2UR UR25, R5.reuse ;  /* 0x00000000051972ca */ /* 0x040fe200000e0000 */
[----:B----4-:R-:W2:Y:S01]  /*337d0*/  LD.E R28, desc[UR54][R2.64+0x10] ;  /* 0x00001036021c7980 */ /* 0x010ea2000c101900 */
[C---:B------:R-:W-:Y:S02]  /*337e0*/  R2UR UR22, R4.reuse ;  /* 0x00000000041672ca */ /* 0x040fe400000e0000 */
[----:B------:R-:W-:Y:S01]  /*337f0*/  R2UR UR23, R5 ;  /* 0x00000000051772ca */ /* 0x000fe200000e0000 */
[----:B------:R-:W2:Y:S01]  /*33800*/  LD.E R29, desc[UR14][R2.64+0x14] ;  /* 0x0000140e021d7980 */ /* 0x000ea2000c101900 */
[----:B------:R-:W-:-:S02]  /*33810*/  R2UR UR20, R4 ;  /* 0x00000000041472ca */ /* 0x000fc400000e0000 */
[C---:B------:R-:W-:Y:S01]  /*33820*/  R2UR UR21, R5.reuse ;  /* 0x00000000051572ca */ /* 0x040fe200000e0000 */
[----:B------:R-:W2:Y:S01]  /*33830*/  LD.E R30, desc[UR12][R2.64+0x18] ;  /* 0x0000180c021e7980 */ /* 0x000ea2000c101900 */
[C---:B------:R-:W-:Y:S02]  /*33840*/  R2UR UR18, R4.reuse ;  /* 0x00000000041272ca */ /* 0x040fe400000e0000 */
[C---:B------:R-:W-:Y:S01]  /*33850*/  R2UR UR19, R5.reuse ;  /* 0x00000000051372ca */ /* 0x040fe200000e0000 */
[----:B------:R-:W2:Y:S01]  /*33860*/  LD.E R31, desc[UR10][R2.64+0x1c] ;  /* 0x00001c0a021f7980 */ /* 0x000ea2000c101900 */
        /* <DEDUP_REMOVED lines=303> */
[----:B------:R-:W-:Y:S02]  /*34b60*/  R2UR UR10, R4 ;  /* 0x00000000040a72ca */ /* 0x000fe400000e0000 */
[----:B------:R-:W-:Y:S01]  /*34b70*/  R2UR UR11, R5 ;  /* 0x00000000050b72ca */ /* 0x000fe200000e0000 */
        /* <DEDUP_REMOVED lines=19> */
[----:B------:R-:W-:-:S02]  /*34cb0*/  VIADD R152, R6, 0x80 ;  /* 0x0000008006987836 */ /* 0x000fc40000000000 */
[----:B------:R-:W-:-:S03]  /*34cc0*/  IMAD.MOV.U32 R153, RZ, RZ, R7 ;  /* 0x000000ffff997224 */ /* 0x000fc600078e0007 */
[----:B------:R-:W-:Y:S02]  /*34cd0*/  R2UR UR6, R152 ;  /* 0x00000000980672ca */ /* 0x000fe400000e0000 */
[----:B------:R-:W-:Y:S02]  /*34ce0*/  R2UR UR7, R153 ;  /* 0x00000000990772ca */ /* 0x000fe400000e0000 */
[----:B------:R-:W-:Y:S02]  /*34cf0*/  F2FP.F16.F32.PACK_AB R152, R20, R21 ;  /* 0x000000151498723e */ /* 0x000fe400000000ff */
[----:B------:R-:W-:Y:S02]  /*34d00*/  F2FP.F16.F32.PACK_AB R154, R12, R13 ;  /* 0x0000000d0c9a723e */ /* 0x000fe400000000ff */
[----:B------:R-:W-:Y:S02]  /*34d10*/  F2FP.F16.F32.PACK_AB R153, R156, R157 ;  /* 0x0000009d9c99723e */ /* 0x000fe400000000ff */
[----:B------:R-:W-:-:S02]  /*34d20*/  F2FP.F16.F32.PACK_AB R155, R158, R10 ;  /* 0x0000000a9e9b723e */ /* 0x000fc400000000ff */
        /* <DEDUP_REMOVED lines=24> */
[----:B--2---:R-:W-:-:S06]  /*34eb0*/  WARPGROUP.ARRIVE ;  /* 0x00000000000079c5 */ /* 0x004fcc0000000000 */
        /* <DEDUP_REMOVED lines=2699> */
[----:B------:R4:W-:Y:S04]  /*3f770*/  ST.E desc[UR18][R2.64+0x1b4], R133 ;  /* 0x0001b48502007985 */ /* 0x0009e8000c101912 */
        /* <DEDUP_REMOVED lines=34> */
[----:B------:R4:W-:Y:S01]  /*3f9a0*/  ST.E desc[UR18][R2.64+0x1e8], R146 ;  /* 0x0001e89202007985 */ /* 0x0009e2000c101912 */
        /* <DEDUP_REMOVED lines=360> */
[----:B------:R-:W-:Y:S01]  /*41030*/  VIADD R6, R6, 0x280 ;  /* 0x0000028006067836 */ /* 0x000fe20000000000 */
[----:B------:R-:W-:-:S04]  /*41040*/  R2UR UR7, R7 ;  /* 0x00000000070772ca */ /* 0x000fc800000e0000 */
[----:B------:R-:W-:Y:S02]  /*41050*/  R2UR UR6, R6 ;  /* 0x00000000060672ca */ /* 0x000fe400000e0000 */
[----:B------:R-:W-:Y:S02]  /*41060*/  F2FP.F16.F32.PACK_AB R156, R188, R189 ;  /* 0x000000bdbc9c723e */ /* 0x000fe400000000ff */
[----:B------:R-:W-:Y:S02]  /*41070*/  F2FP.F16.F32.PACK_AB R158, R186, R187 ;  /* 0x000000bbba9e723e */ /* 0x000fe400000000ff */
[----:B------:R-:W-:Y:S02]  /*41080*/  F2FP.F16.F32.PACK_AB R157, R162, R163 ;  /* 0x000000a3a29d723e */ /* 0x000fe400000000ff */
[----:B------:R-:W-:Y:S02]  /*41090*/  F2FP.F16.F32.PACK_AB R159, R159, R160 ;  /* 0x000000a09f9f723e */ /* 0x000fe400000000ff */
        /* <DEDUP_REMOVED lines=27> */
[C---:B------:R-:W-:Y:S01]  /*41250*/  R2UR UR7, R5.reuse ;  /* 0x00000000050772ca */ /* 0x040fe200000e0000 */
[----:B------:R-:W-:Y:S02]  /*41260*/  WARPGROUP.DEPBAR.LE gsb0, 0x0 ;  /* 0x00008000000079c5 */ /* 0x000fe40000010000 */
[----:B------:R-:W-:Y:S01]  /*41270*/  ST.E desc[UR4][R2.64], R24 ;  /* 0x0000001802007985 */ /* 0x000fe2000c101904 */
[----:B------:R-:W-:Y:S02]  /*41280*/  R2UR UR4, R4 ;  /* 0x00000000040472ca */ /* 0x000fe400000e0000 */
[----:B------:R-:W-:-:S07]  /*41290*/  R2UR UR5, R5 ;  /* 0x00000000050572ca */ /* 0x000fce00000e0000 */
[----:B------:R0:W-:Y:S01]  /*412a0*/  ST.E desc[UR6][R2.64+0x4], R25 ;  /* 0x0000041902007985 */ /* 0x0001e2000c101906 */
[C---:B------:R-:W-:Y:S02]  /*412b0*/  R2UR UR6, R4.reuse ;  /* 0x00000000040672ca */ /* 0x040fe400000e0000 */
        /* <DEDUP_REMOVED lines=395> */
[----:B0-----:R-:W4:Y:S01]  /*42b70*/  LD.E R25, desc[UR18][R2.64+0x14] ;  /* 0x0000141202197980 */ /* 0x001f22000c101900 */
[C---:B------:R-:W-:Y:S02]  /*42b80*/  R2UR UR16, R4.reuse ;  /* 0x00000000041072ca */ /* 0x040fe400000e0000 */
[----:B------:R-:W-:Y:S01]  /*42b90*/  R2UR UR17, R5 ;  /* 0x00000000051172ca */ /* 0x000fe200000e0000 */
[----:B-1----:R-:W4:Y:S01]  /*42ba0*/  LD.E R27, desc[UR20][R2.64+0x18] ;  /* 0x00001814021b7980 */ /* 0x002f22000c101900 */
[----:B------:R-:W-:-:S02]  /*42bb0*/  R2UR UR18, R4 ;  /* 0x00000000041272ca */ /* 0x000fc400000e0000 */
[C---:B------:R-:W-:Y:S01]  /*42bc0*/  R2UR UR19, R5.reuse ;  /* 0x00000000051372ca */ /* 0x040fe200000e0000 */
[----:B--2---:R-:W2:Y:S01]  /*42bd0*/  LD.E R29, desc[UR22][R2.64+0x1c] ;  /* 0x00001c16021d7980 */ /* 0x004ea2000c101900 */
[C---:B------:R-:W-:Y:S02]  /*42be0*/  R2UR UR20, R4.reuse ;  /* 0x00000000041472ca */ /* 0x040fe400000e0000 */
[C---:B------:R-:W-:Y:S01]  /*42bf0*/  R2UR UR21, R5.reuse ;  /* 0x00000000051572ca */ /* 0x040fe200000e0000 */
[----:B---3--:R-:W3:Y:S01]  /*42c00*/  LD.E R31, desc[UR24][R2.64+0x20] ;  /* 0x00002018021f7980 */ /* 0x008ee2000c101900 */
[C---:B------:R-:W-:Y:S02]  /*42c10*/  R2UR UR22, R4.reuse ;  /* 0x00000000041672ca */ /* 0x040fe400000e0000 */
[----:B------:R-:W-:Y:S01]  /*42c20*/  R2UR UR23, R5 ;  /* 0x00000000051772ca */ /* 0x000fe200000e0000 */
[----:B----4-:R-:W4:Y:S01]  /*42c30*/  LD.E R33, desc[UR26][R2.64+0x24] ;  /* 0x0000241a02217980 */ /* 0x010f22000c101900 */
        /* <DEDUP_REMOVED lines=375> */
[----:B--2---:R-:W-:Y:S01]  /*443b0*/  ST.E desc[UR18][R2.64+0x1c], R29 ;  /* 0x00001c1d02007985 */ /* 0x004fe2000c101912 */
[----:B------:R-:W-:-:S02]  /*443c0*/  R2UR UR18, R4 ;  /* 0x00000000041272ca */ /* 0x000fc400000e0000 */
[C---:B------:R-:W-:Y:S01]  /*443d0*/  R2UR UR19, R5.reuse ;  /* 0x00000000051372ca */ /* 0x040fe200000e0000 */
[----:B---3--:R-:W-:Y:S01]  /*443e0*/  ST.E desc[UR20][R2.64+0x20], R31 ;  /* 0x0000201f02007985 */ /* 0x008fe2000c101914 */
[C---:B------:R-:W-:Y:S02]  /*443f0*/  R2UR UR20, R4.reuse ;  /* 0x00000000041472ca */ /* 0x040fe400000e0000 */
[C---:B------:R-:W-:Y:S01]  /*44400*/  R2UR UR21, R5.reuse ;  /* 0x00000000051572ca */ /* 0x040fe200000e0000 */
[----:B----4-:R-:W-:Y:S01]  /*44410*/  ST.E desc[UR22][R2.64+0x24], R33 ;  /* 0x0000242102007985 */ /* 0x010fe2000c101916 */
[C---:B------:R-:W-:Y:S02]  /*44420*/  R2UR UR22, R4.reuse ;  /* 0x00000000041672ca */ /* 0x040fe400000e0000 */
[----:B------:R-:W-:Y:S01]  /*44430*/  R2UR UR23, R5 ;  /* 0x00000000051772ca */ /* 0x000fe200000e0000 */
[----:B------:R-:W-:Y:S01]  /*44440*/  ST.E desc[UR24][R2.64+0x28], R9 ;  /* 0x0000280902007985 */ /* 0x000fe2000c101918 */
        /* <DEDUP_REMOVED lines=331> */
[----:B0-----:R-:W1:Y:S01]  /*45900*/  LDL.64 R8, [R0+0x40] ;  /* 0x0000400000087983 */ /* 0x001e620000100a00 */
[----:B------:R-:W-:-:S02]  /*45910*/  R2UR UR4, R4 ;  /* 0x00000000040472ca */ /* 0x000fc400000e0000 */
[----:B------:R-:W-:Y:S01]  /*45920*/  R2UR UR5, R5 ;  /* 0x00000000050572ca */ /* 0x000fe200000e0000 */
[----:B------:R-:W3:-:S12]  /*45930*/  LDL.64 R6, [R0] ;  /* 0x0000000000067983 */ /* 0x000ed80000100a00 */
[----:B-1----:R-:W4:Y:S01]  /*45940*/  LD.E R10, desc[UR4][R8.64] ;  /* 0x00000004080a7980 */ /* 0x002f22000c101900 */
[----:B------:R-:W-:Y:S02]  /*45950*/  R2UR UR4, R4 ;  /* 0x00000000040472ca */ /* 0x000fe400000e0000 */
[----:B------:R-:W-:Y:S01]  /*45960*/  R2UR UR5, R5 ;  /* 0x00000000050572ca */ /* 0x000fe200000e0000 */
[----:B------:R-:W-:-:S12]  /*45970*/  BSSY B2, `(.L_x_11523) ;  /* 0x0000006000027945 */ /* 0x000fd80003800000 */
[----:B---3--:R2:W5:Y:S01]  /*45980*/  LD.E R6, desc[UR4][R6.64] ;  /* 0x0000000406067980 */ /* 0x008562000c101900 */
[----:B----4-:R-:W-:-:S04]  /*45990*/  LOP3.LUT R10, R10, 0x1, RZ, 0xfc, !PT ;  /* 0x000000010a0a7812 */ /* 0x010fc800078efcff */
[----:B------:R-:W-:-:S13]  /*459a0*/  ISETP.NE.AND P0, PT, R10, 0x3, PT ;  /* 0x000000030a00780c */ /* 0x000fda0003f05270 */
[----:B--2---:R-:W-:Y:S05]  /*459b0*/  @!P0 BRA `(.L_x_11524) ;  /* 0x0000000000048947 */ /* 0x004fea0003800000 */
[----:B------:R-:W-:Y:S01]  /*459c0*/  BPT.TRAP 0x1 ;  /* 0x000000040000795c */ /* 0x000fe20000300000 */
.L_x_11524:
[----:B------:R-:W-:Y:S05]  /*459d0*/  BSYNC B2 ;  /* 0x0000000000027941 */ /* 0x000fea0003800000 */
.L_x_11523:
[C---:B------:R-:W-:Y:S02]  /*459e0*/  R2UR UR6, R4.reuse ;  /* 0x00000000040672ca */ /* 0x040fe400000e0000 */
[C---:B------:R-:W-:Y:S02]  /*459f0*/  R2UR UR7, R5.reuse ;  /* 0x00000000050772ca */ /* 0x040fe400000e0000 */
[----:B------:R-:W-:Y:S02]  /*45a00*/  R2UR UR4, R4 ;  /* 0x00000000040472ca */ /* 0x000fe400000e0000 */
[----:B------:R-:W-:-:S09]  /*45a10*/  R2UR UR5, R5 ;  /* 0x00000000050572ca */ /* 0x000fd200000e0000 */
[----:B------:R-:W2:Y:S04]  /*45a20*/  LD.E.64 R2, desc[UR6][R8.64+0x20] ;  /* 0x0000200608027980 */ /* 0x000ea8000c101b00 */
[----:B------:R-:W3:Y:S01]  /*45a30*/  LD.E R0, desc[UR4][R8.64+0xc] ;  /* 0x00000c0408007980 */ /* 0x000ee2000c101900 */
[----:B------:R-:W-:Y:S01]  /*45a40*/  IMAD.MOV.U32 R221, RZ, RZ, 0x0 ;  /* 0x00000000ffdd7424 */ /* 0x000fe200078e00ff */
[----:B--2---:R-:W-:-:S05]  /*45a50*/  MOV R3, R2 ;  /* 0x0000000200037202 */ /* 0x004fca0000000f00 */
[----:B-----5:R-:W-:-:S05]  /*45a60*/  IMAD R3, R6, 0x8, R3 ;  /* 0x0000000806037824 */ /* 0x020fca00078e0203 */
[----:B---3--:R-:W-:-:S04]  /*45a70*/  PRMT R0, R0, 0x654, R3 ;  /* 0x0000065400007816 */ /* 0x008fc80000000003 */
[----:B------:R0:W-:Y:S02]  /*45a80*/  SYNCS.ARRIVE.TRANS64.RED.A1T0 RZ, [R0+URZ], RZ ;  /* 0x000000ff00ff79a7 */ /* 0x0001e4000810043f */
[----:B0-----:R-:W-:Y:S05]  /*45a90*/  RET.REL.NODEC R220 `(_ZN7cutlass13device_kernelIN5flash11enable_sm90INS1_16FlashAttnFwdSm90INS1_25CollectiveMainloopFwdSm90ILi2EN4cute5tupleIJNS5_1CILi1EEES8_S8_EEENS6_IJNS7_ILi128EEENS7_ILi96EEENS7_ILi64EEEEEELi256ENS_6half_tEfNS_4arch4Sm90ELb0ELb1ELb0ELb0ELb1ELb0ELb1ELb1ELb0ELb1ELb0ELb0EEENS1_21CollectiveEpilogueFwdINS6_IJSA_NS7_ILi256EEESB_EEES9_SE_SG_Li256ELb0ELb1ELb0ELb0EEENS1_30DynamicPersistentTileSchedulerILi256ELi128ELb0ELb1ELb1EEEEEEEEEvNT_6ParamsE) ;  /* 0xfffffba4dc587950 */ /* 0x001fea0003c3ffff */
.L_x_11499:
[----:B0-----:R0:W1:Y:S02]  /*45aa0*/  SYNCS.PHASECHK.TRANS64.TRYWAIT P0, [R2+URZ], R3 ;  /* 0x00000003020075a7 */ /* 0x001064000800017f */
[----:B-1----:R-:W-:Y:S05]  /*45ab0*/  @!P0 NANOSLEEP.SYNCS 0x989680 ;  /* 0x009896800000895d */ /* 0x002fea0003900000 */
[----:B------:R-:W1:Y:S02]  /*45ac0*/  @!P0 SYNCS.PHASECHK.TRANS64 P0, [R2+URZ], R3 ;  /* 0x00000003020085a7 */ /* 0x000e64000800007f */
[----:B-1----:R-:W-:Y:S05]  /*45ad0*/  @!P0 BRA `(.L_x_11499) ;  /* 0xfffffffc00f08947 */ /* 0x002fea000383ffff */
[----:B------:R-:W-:Y:S05]  /*45ae0*/  BRA `(.L_x_11498) ;  /* 0xfffffe4c00747947 */ /* 0x000fea000383ffff */
.L_x_11506:
[----:B0-----:R0:W1:Y:S02]  /*45af0*/  SYNCS.PHASECHK.TRANS64.TRYWAIT P0, [R8+URZ], R9 ;  /* 0x00000009080075a7 */ /* 0x001064000800017f */
[----:B-1----:R-:W-:Y:S05]  /*45b00*/  @!P0 NANOSLEEP.SYNCS 0x989680 ;  /* 0x009896800000895d */ /* 0x002fea0003900000 */
[----:B------:R-:W1:Y:S02]  /*45b10*/  @!P0 SYNCS.PHASECHK.TRANS64 P0, [R8+URZ], R9 ;  /* 0x00000009080085a7 */ /* 0x000e64000800007f */
[----:B-1----:R-:W-:Y:S05]  /*45b20*/  @!P0 BRA `(.L_x_11506) ;  /* 0xfffffffc00f08947 */ /* 0x002fea000383ffff */
[----:B------:R-:W-:Y:S05]  /*45b30*/  BRA `(.L_x_11505) ;  /* 0xfffffe5400487947 */ /* 0x000fea000383ffff */
.L_x_11525:
        /* <DEDUP_REMOVED lines=12> */
.L_x_15558:


//--------------------- .text._ZN7cutlass13device_kernelIN5flash11enable_sm90INS1_16FlashAttnFwdSm90INS1_25CollectiveMainloopFwdSm90ILi2EN4cute5tupleIJNS5_1CILi1EEES8_S8_EEENS6_IJNS7_ILi128EEENS7_ILi96EEENS7_ILi64EEEEEELi256ENS_6half_tEfNS_4arch4Sm90ELb0ELb1ELb0ELb1ELb1ELb0ELb0ELb1ELb0ELb1ELb0ELb0EEENS1_21CollectiveEpilogueFwdINS6_IJSA_NS7_ILi256EEESB_EEES9_SE_SG_Li256ELb1ELb1ELb0ELb0EEENS1_36VarlenDynamicPersistentTileSchedulerILi128ELi96ELi256ELi128ELb0ELb1ELb1ELb1ELb0ELb1EEEEEEEEEvNT_6ParamsE --------------------------
	.section	.text._ZN7cutlass13device_kernelIN5flash11enable_sm90INS1_16FlashAttnFwdSm90INS1_25CollectiveMainloopFwdSm90ILi2EN4cute5tupleIJNS5_1CILi1EEES8_S8_EEENS6_IJNS7_ILi128EEENS7_ILi96EEENS7_ILi64EEEEEELi256ENS_6half_tEfNS_4arch4Sm90ELb0ELb1ELb0ELb1ELb1ELb0ELb0ELb1ELb0ELb1ELb0ELb0EEENS1_21CollectiveEpilogueFwdINS6_IJSA_NS7_ILi256EEESB_EEES9_SE_SG_Li256ELb1ELb1ELb0ELb0EEENS1_36VarlenDynamicPersistentTileSchedulerILi128ELi96ELi256ELi128ELb0ELb1ELb1ELb1ELb0ELb1EEEEEEEEEvNT_6ParamsE,"ax",@progbits
	.align	128
.text._ZN7cutlass13device_kernelIN5flash11enable_sm90INS1_16FlashAttnFwdSm90INS1_25CollectiveMainloopFwdSm90ILi2EN4cute5tupleIJNS5_1CILi1EEES8_S8_EEENS6_IJNS7_ILi128EEENS7_ILi96EEENS7_ILi64EEEEEELi256ENS_6half_tEfNS_4arch4Sm90ELb0ELb1ELb0ELb1ELb1ELb0ELb0ELb1ELb0ELb1ELb0ELb0EEENS1_21CollectiveEpilogueFwdINS6_IJSA_NS7_ILi256EEESB_EEES9_SE_SG_Li256ELb1ELb1ELb0ELb0EEENS1_36VarlenDynamicPersistentTileSchedulerILi128ELi96ELi256ELi128ELb0ELb1ELb1ELb1ELb0ELb1EEEEEEEEEvNT_6ParamsE:
        .type           _ZN7cutlass13device_kernelIN5flash11enable_sm90INS1_16FlashAttnFwdSm90INS1_25CollectiveMainloopFwdSm90ILi2EN4cute5tupleIJNS5_1CILi1EEES8_S8_EEENS6_IJNS7_ILi128EEENS7_ILi96EEENS7_ILi64EEEEEELi256ENS_6half_tEfNS_4arch4Sm90ELb0ELb1ELb0ELb1ELb1ELb0ELb0ELb1ELb0ELb1ELb0ELb0EEENS1_21CollectiveEpilogueFwdINS6_IJSA_NS7_ILi256EEESB_EEES9_SE_SG_Li256ELb1ELb1ELb0ELb0EEENS1_36VarlenDynamicPersistentTileSchedulerILi128ELi96ELi256ELi128ELb0ELb1ELb1ELb1ELb0ELb1EEEEEEEEEvNT_6ParamsE,@function
        .size           _ZN7cutlass13device_kernelIN5flash11enable_sm90INS1_16FlashAttnFwdSm90INS1_25CollectiveMainloopFwdSm90ILi2EN4cute5tupleIJNS5_1CILi1EEES8_S8_EEENS6_IJNS7_ILi128EEENS7_ILi96EEENS7_ILi64EEEEEELi256ENS_6half_tEfNS_4arch4Sm90ELb0ELb1ELb0ELb1ELb1ELb0ELb0ELb1ELb0ELb1ELb0ELb0EEENS1_21CollectiveEpilogueFwdINS6_IJSA_NS7_ILi256EEESB_EEES9_SE_SG_Li256ELb1ELb1ELb0ELb0EEENS1_36VarlenDynamicPersistentTileSchedulerILi128ELi96ELi256ELi128ELb0ELb1ELb1ELb1ELb0ELb1EEEEEEEEEvNT_6ParamsE,(.L_x_15560 - _ZN7cutlass13device_kernelIN5flash11enable_sm90INS1_16FlashAttnFwdSm90INS1_25CollectiveMainloopFwdSm90ILi2EN4cute5tupleIJNS5_1CILi1EEES8_S8_EEENS6_IJNS7_ILi128EEENS7_ILi96EEENS7_ILi64EEEEEELi256ENS_6half_tEfNS_4arch4Sm90ELb0ELb1ELb0ELb1ELb1ELb0ELb0ELb1ELb0ELb1ELb0ELb0EEENS1_21CollectiveEpilogueFwdINS6_IJSA_NS7_ILi256EEESB_EEES9_SE_SG_Li256ELb1ELb1ELb0ELb0EEENS1_36VarlenDynamicPersistentTileSchedulerILi128ELi96ELi256ELi128ELb0ELb1ELb1ELb1ELb0ELb1EEEEEEEEEvNT_6ParamsE)
        .other          _ZN7cutlass13device_kernelIN5flash11enable_sm90INS1_16FlashAttnFwdSm90INS1_25CollectiveMainloopFwdSm90ILi2EN4cute5tupleIJNS5_1CILi1EEES8_S8_EEENS6_IJNS7_ILi128EEENS7_ILi96EEENS7_ILi64EEEEEELi256ENS_6half_tEfNS_4arch4Sm90ELb0ELb1ELb0ELb1ELb1ELb0ELb0ELb1ELb0ELb1ELb0ELb0EEENS1_21CollectiveEpilogueFwdINS6_IJSA_NS7_ILi256EEESB_EEES9_SE_SG_Li256ELb1ELb1ELb0ELb0EEENS1_36VarlenDynamicPersistentTileSchedulerILi128ELi96ELi256ELi128ELb0ELb1ELb1ELb1ELb0ELb1EEEEEEEEEvNT_6ParamsE,@"STO_CUDA_ENTRY STV_DEFAULT"
_ZN7cutlass13device_kernelIN5flash11enable_sm90INS1_16FlashAttnFwdSm90INS1_25CollectiveMainloopFwdSm90ILi2EN4cute5tupleIJNS5_1CILi1EEES8_S8_EEENS6_IJNS7_ILi128EEENS7_ILi96EEENS7_ILi64EEEEEELi256ENS_6half_tEfNS_4arch4Sm90ELb0ELb1ELb0ELb1ELb1ELb0ELb0ELb1ELb0ELb1ELb0ELb0EEENS1_21CollectiveEpilogueFwdINS6_IJSA_NS7_ILi256EEESB_EEES9_SE_SG_Li256ELb1ELb1ELb0ELb0EEENS1_36VarlenDynamicPersistentTileSchedulerILi128ELi96ELi256ELi128ELb0ELb1ELb1ELb1ELb0ELb1EEEEEEEEEvNT_6ParamsE:
        /* <DEDUP_REMOVED lines=45> */
.L_x_11526:
        /* <DEDUP_REMOVED lines=22> */
.L_x_11527:
        /* <DEDUP_REMOVED lines=18> */
.L_x_11528:
        /* <DEDUP_REMOVED lines=22> */
.L_x_11529:
        /* <DEDUP_REMOVED lines=23> */
.L_x_11530:
        /* <DEDUP_REMOVED lines=8> */
.L_x_11532:
[----:B------:R-:W-:-:S08]  /*08a0*/  NOP ;  /* 0x0000000000007918 */ /* 0x000fd00000000000 */
[----:B------:R-:W0:Y:S02]  /*08b0*/  USETMAXREG.TRY_ALLOC.CTAPOOL UP0, 0xe8 ;  /* 0x000000e8000079c8 */ /* 0x000e240008000600 */
[----:B0-----:R-:W-:-:S13]  /*08c0*/  PLOP3.LUT P0, PT, PT, PT, UP0, 0x80, 0x0 ;  /* 0x000000000000781c */ /* 0x001fda0003f0f008 */
[----:B------:R-:W-:Y:S05]  /*08d0*/  @!P0 BRA `(.L_x_11532) ;  /* 0xfffffffc00f08947 */ /* 0x000fea000383ffff */
[----:B------:R-:W-:Y:S01]  /*08e0*/  SHF.R.U32.HI R2, RZ, 0x7, R0 ;  /* 0x00000007ff027819 */ /* 0x000fe20000011600 */
[----:B------:R-:W0:Y:S08]  /*08f0*/  S2UR UR5, SR_CgaCtaId ;  /* 0x00000000000579c3 */ /* 0x000e300000008800 */
[----:B------:R-:W-:Y:S06]  /*0900*/  BAR.ARV 0x8, 0x180 ;  /* 0x0206000000007b1d */ /* 0x000fec0000002000 */
[----:B------:R-:W-:Y:S01]  /*0910*/  ISETP.NE.AND P0, PT, R2, 0x1, PT ;  /* 0x000000010200780c */ /* 0x000fe20003f05270 */
[----:B------:R-:W-:-:S12]  /*0920*/  UMOV UR4, 0x400 ;  /* 0x0000040000047882 */ /* 0x000fd80000000000 */
[----:B------:R-:W-:Y:S06]  /*0930*/  @!P0 BAR.ARV 0x9, 0x100 ;  /* 0x0244000000008b1d */ /* 0x000fec0000002000 */
[----:B0-----:R-:W-:Y:S02]  /*0940*/  ULEA UR4, UR5, UR4, 0x18 ;  /* 0x0000000405047291 */ /* 0x001fe4000f8ec03f */
[----:B------:R-:W-:Y:S07]  /*0950*/  BAR.SYNC.DEFER_BLOCKING 0x5, 0x180 ;  /* 0x0146000000007b1d */ /* 0x000fee0000010000 */
[----:B------:R-:W0:Y:S01]  /*0960*/  LDS.128 R4, [UR4+0x228d0] ;  /* 0x0228d004ff047984 */ /* 0x000e220008000c00 */
[----:B------:R-:W-:Y:S01]  /*0970*/  ULDC UR4, c[0x0][0xc3c] ;  /* 0x00030f0000047ab9 */ /* 0x000fe20000000800 */
[----:B------:R-:W-:Y:S06]  /*0980*/  BAR.ARV 0x4, 0x180 ;  /* 0x0106000000007b1d */ /* 0x000fec0000002000 */
[----:B0-----:R-:W-:-:S13]  /*0990*/  ISETP.GE.AND P0, PT, R7, UR4, PT ;  /* 0x0000000407007c0c */ /* 0x001fda000bf06270 */
[----:B------:R-:W-:Y:S05]  /*09a0*/  @P0 EXIT ;  /* 0x000000000000094d */ /* 0x000fea0003800000 */
[----:B------:R-:W-:Y:S01]  /*09b0*/  VIADD R214, R0, 0xffffff80 ;  /* 0xffffff8000d67836 */ /* 0x000fe20000000000 */
[----:B------:R-:W-:Y:S01]  /*09c0*/  R2UR UR7, R6 ;  /* 0x00000000060772ca */ /* 0x000fe200000e0000 */
[----:B------:R-:W-:Y:S01]  /*09d0*/  ULOP3.LUT UR40, UR39, 0x1, URZ, 0xfc, !UPT ;  /* 0x0000000127287892 */ /* 0x000fe2000f8efc3f */
[----:B------:R-:W-:Y:S01]  /*09e0*/  R2UR UR5, R5 ;  /* 0x00000000050572ca */ /* 0x000fe200000e0000 */
[----:B------:R-:W-:Y:S01]  /*09f0*/  UMOV UR36, URZ ;  /* 0x0000003f00247c82 */ /* 0x000fe20008000000 */
[----:B------:R-:W-:Y:S01]  /*0a00*/  SHF.R.S32.HI R3, RZ, 0x1f, R214 ;  /* 0x0000001fff037819 */ /* 0x000fe200000114d6 */
[----:B------:R-:W-:Y:S01]  /*0a10*/  UMOV UR37, URZ ;  /* 0x0000003f00257c82 */ /* 0x000fe20008000000 */
[----:B------:R-:W-:Y:S01]  /*0a20*/  R2UR UR6, R7 ;  /* 0x00000000070672ca */ /* 0x000fe200000e0000 */
[----:B------:R-:W-:Y:S01]  /*0a30*/  UMOV UR38, URZ ;  /* 0x0000003f00267c82 */ /* 0x000fe20008000000 */
[CC--:B------:R-:W-:Y:S02]  /*0a40*/  LEA.HI R0, R3.reuse, R214.reuse, RZ, 0x7 ;  /* 0x000000d603007211 */ /* 0x0c0fe400078f38ff */
[----:B------:R-:W-:-:S02]  /*0a50*/  LEA.HI R4, R3, R214, RZ, 0x5 ;  /* 0x000000d603047211 */ /* 0x000fc400078f28ff */
[----:B------:R-:W-:Y:S02]  /*0a60*/  LOP3.LUT R205, R0, 0xffffff80, RZ, 0xc0, !PT ;  /* 0xffffff8000cd7812 */ /* 0x000fe400078ec0ff */
[CC--:B------:R-:W-:Y:S01]  /*0a70*/  LEA.HI R2, R3.reuse, R214.reuse, RZ, 0x4 ;  /* 0x000000d603027211 */ /* 0x0c0fe200078f20ff */
[----:B------:R-:W-:Y:S01]  /*0a80*/  IMAD.SHL.U32 R4, R4, 0x20, RZ ;  /* 0x0000002004047824 */ /* 0x000fe200078e00ff */
[-C--:B------:R-:W-:Y:S01]  /*0a90*/  LEA.HI R11, R3, R214.reuse, RZ, 0x2 ;  /* 0x000000d6030b7211 */ /* 0x080fe200078f10ff */
[----:B------:R-:W-:Y:S01]  /*0aa0*/  IMAD.IADD R205, R214, 0x1, -R205 ;  /* 0x00000001d6cd7824 */ /* 0x000fe200078e0acd */
[----:B------:R-:W-:Y:S02]  /*0ab0*/  LOP3.LUT R5, R2, 0x3fffff0, RZ, 0xc0, !PT ;  /* 0x03fffff002057812 */ /* 0x000fe400078ec0ff */
[----:B------:R-:W-:Y:S02]  /*0ac0*/  LOP3.LUT R11, R11, 0xfffffffc, RZ, 0xc0, !PT ;  /* 0xfffffffc0b0b7812 */ /* 0x000fe400078ec0ff */
[----:B------:R-:W-:Y:S01]  /*0ad0*/  SHF.R.S32.HI R6, RZ, 0x1f, R205 ;  /* 0x0000001fff067819 */ /* 0x000fe200000114cd */
[C---:B------:R-:W-:Y:S01]  /*0ae0*/  IMAD.IADD R5, R214.reuse, 0x1, -R5 ;  /* 0x00000001d6057824 */ /* 0x040fe200078e0a05 */
[----:B------:R-:W-:Y:S01]  /*0af0*/  LEA.HI R3, R3, R214, RZ, 0x3 ;  /* 0x000000d603037211 */ /* 0x000fe200078f18ff */
[----:B------:R-:W-:Y:S01]  /*0b00*/  IMAD.IADD R11, R214, 0x1, -R11 ;  /* 0x00000001d60b7824 */ /* 0x000fe200078e0a0b */
[----:B------:R-:W-:-:S02]  /*0b10*/  LEA.HI R8, R6, R205, RZ, 0x2 ;  /* 0x000000cd06087211 */ /* 0x000fc400078f10ff */
[----:B------:R-:W-:Y:S02]  /*0b20*/  SHF.R.S32.HI R207, RZ, 0x7, R0 ;  /* 0x00000007ffcf7819 */ /* 0x000fe40000011400 */
[--C-:B------:R-:W-:Y:S02]  /*0b30*/  SHF.R.S32.HI R9, RZ, 0x2, R8.reuse ;  /* 0x00000002ff097819 */ /* 0x100fe40000011408 */
[----:B------:R-:W-:Y:S02]  /*0b40*/  SHF.R.S32.HI R10, RZ, 0x1f, R8 ;  /* 0x0000001fff0a7819 */ /* 0x000fe40000011408 */
[----:B------:R-:W-:Y:S02]  /*0b50*/  LOP3.LUT R4, R4, 0xfffffc00, RZ, 0xc0, !PT ;  /* 0xfffffc0004047812 */ /* 0x000fe400078ec0ff */
[----:B------:R-:W-:Y:S02]  /*0b60*/  LEA.HI R10, R10, R9, RZ, 0x3 ;  /* 0x000000090a0a7211 */ /* 0x000fe400078f18ff */
[----:B------:R-:W-:Y:S01]  /*0b70*/  LOP3.LUT R203, R3, 0xfffffff8, RZ, 0xc0, !PT ;  /* 0xfffffff803cb7812 */ /* 0x000fe200078ec0ff */
[----:B------:R-:W-:Y:S01]  /*0b80*/  IMAD R5, R5, 0x40, R4 ;  /* 0x0000004005057824 */ /* 0x000fe200078e0204 */
[----:B------:R-:W-:-:S02]  /*0b90*/  SHF.R.S32.HI R7, RZ, 0x4, R2 ;  /* 0x00000004ff077819 */ /* 0x000fc40000011402 */
[----:B------:R-:W-:Y:S01]  /*0ba0*/  LOP3.LUT R10, R10, 0xfffffff8, RZ, 0xc0, !PT ;  /* 0xfffffff80a0a7812 */ /* 0x000fe200078ec0ff */
[----:B------:R-:W-:Y:S01]  /*0bb0*/  IMAD.IADD R203, R214, 0x1, -R203 ;  /* 0x00000001d6cb7824 */ /* 0x000fe200078e0acb */
[----:B------:R-:W-:Y:S02]  /*0bc0*/  LEA.HI R6, R6, R205, RZ, 0x5 ;  /* 0x000000cd06067211 */ /* 0x000fe400078f28ff */
        /* <DEDUP_REMOVED lines=9> */
[----:B------:R-:W-:Y:S01]  /*0c60*/  LOP3.LUT R2, R2, 0x1ffffffe, RZ, 0xc0, !PT ;  /* 0x1ffffffe02027812 */ /* 0x000fe200078ec0ff */
[----:B------:R-:W-:Y:S01]  /*0c70*/  VIADD R200, R22, 0x80 ;  /* 0x0000008016c87836 */ /* 0x000fe20000000000 */
[----:B------:R-:W-:Y:S01]  /*0c80*/  LOP3.LUT R4, R4, 0x1ffffffe, RZ, 0xc0, !PT ;  /* 0x1ffffffe04047812 */ /* 0x000fe200078ec0ff */
[----:B------:R-:W-:Y:S01]  /*0c90*/  IMAD.IADD R0, R207, 0x1, -R0 ;  /* 0x00000001cf007824 */ /* 0x000fe200078e0a00 */
[----:B------:R-:W-:Y:S01]  /*0ca0*/  LOP3.LUT R8, R8, 0x7ffffffc, RZ, 0xc0, !PT ;  /* 0x7ffffffc08087812 */ /* 0x000fe200078ec0ff */
[----:B------:R-:W-:Y:S01]  /*0cb0*/  VIADD R202, R22, 0xc0 ;  /* 0x000000c016ca7836 */ /* 0x000fe20000000000 */
[----:B------:R-:W-:Y:S01]  /*0cc0*/  SHF.R.S32.HI R204, RZ, 0x3, R3 ;  /* 0x00000003ffcc7819 */ /* 0x000fe20000011403 */
[----:B------:R-:W-:Y:S01]  /*0cd0*/  IMAD.IADD R2, R7, 0x1, -R2 ;  /* 0x0000000107027824 */ /* 0x000fe200078e0a02 */
[----:B------:R-:W-:Y:S01]  /*0ce0*/  SHF.R.S32.HI R213, RZ, 0x1f, R22 ;  /* 0x0000001fffd57819 */ /* 0x000fe20000011416 */
[----:B------:R-:W-:Y:S01]  /*0cf0*/  IMAD.IADD R23, R11, 0x1, -R4 ;  /* 0x000000010b177824 */ /* 0x000fe200078e0a04 */
[----:B------:R-:W-:Y:S01]  /*0d00*/  SHF.R.S32.HI R212, RZ, 0x1f, R201 ;  /* 0x0000001fffd47819 */ /* 0x000fe200000114c9 */
[----:B------:R-:W-:Y:S01]  /*0d10*/  IMAD R208, R0, 0x40, R9 ;  /* 0x0000004000d07824 */ /* 0x000fe200078e0209 */
[----:B------:R-:W-:Y:S01]  /*0d20*/  SHF.R.S32.HI R211, RZ, 0x1f, R200 ;  /* 0x0000001fffd37819 */ /* 0x000fe200000114c8 */
[----:B------:R-:W-:Y:S01]  /*0d30*/  IMAD R209, R2, 0x8, R5 ;  /* 0x0000000802d17824 */ /* 0x000fe200078e0205 */
[----:B------:R-:W-:Y:S01]  /*0d40*/  SHF.R.S32.HI R210, RZ, 0x1f, R202 ;  /* 0x0000001fffd27819 */ /* 0x000fe200000114ca */
[----:B------:R-:W-:-:S02]  /*0d50*/  IMAD.IADD R19, R205, 0x1, -R8 ;  /* 0x00000001cd137824 */ /* 0x000fc400078e0a08 */
[----:B------:R-:W-:-:S07]  /*0d60*/  IMAD R23, R23, 0x8, R208 ;  /* 0x0000000817177824 */ /* 0x000fce00078e02d0 */
.L_x_11640:
[----:B------:R-:W-:Y:S01]  /*0d70*/  ULDC.64 UR8, c[0x0][0xa28] ;  /* 0x00028a0000087ab9 */ /* 0x000fe20000000a00 */
[----:B01----:R-:W-:Y:S01]  /*0d80*/  IMAD.MOV.U32 R7, RZ, RZ, RZ ;  /* 0x000000ffff077224 */ /* 0x003fe200078e00ff */
[----:B------:R-:W-:Y:S01]  /*0d90*/  UISETP.NE.U32.AND UP0, UPT, UR8, URZ, UPT ;  /* 0x0000003f0800728c */ /* 0x000fe2000bf05070 */
[----:B------:R-:W-:-:S03]  /*0da0*/  ULDC UR4, c[0x0][0x424] ;  /* 0x0001090000047ab9 */ /* 0x000fc60000000800 */
        /* <DEDUP_REMOVED lines=9> */
[----:B------:R-:W-:Y:S02]  /*0e40*/  IMAD.U32 R2, RZ, RZ, UR8 ;  /* 0x00000008ff027e24 */ /* 0x000fe4000f8e00ff */
[----:B--2---:R-:W-:Y:S01]  /*0e50*/  IMAD.U32 R3, RZ, RZ, UR9 ;  /* 0x00000009ff037e24 */ /* 0x004fe2000f8e00ff */
[----:B------:R-:W-:-:S04]  /*0e60*/  @UP1 UIMAD.WIDE UR8, UR6, 0x4, UR10 ;  /* 0x00000004060818a5 */ /* 0x000fc8000f8e020a */
[----:B------:R0:W5:Y:S02]  /*0e70*/  @P0 LDG.E R7, desc[UR46][R2.64] ;  /* 0x0000002e02070981 */ /* 0x000164000c1e1900 */
[----:B------:R-:W-:Y:S02]  /*0e80*/  IMAD.U32 R4, RZ, RZ, UR8 ;  /* 0x00000008ff047e24 */ /* 0x000fe4000f8e00ff */
[----:B------:R-:W-:Y:S01]  /*0e90*/  IMAD.U32 R5, RZ, RZ, UR9 ;  /* 0x00000009ff057e24 */ /* 0x000fe2000f8e00ff */
[----:B------:R-:W-:-:S04]  /*0ea0*/  ULDC.64 UR8, c[0x0][0x418] ;  /* 0x0001060000087ab9 */ /* 0x000fc80000000a00 */
[----:B----4-:R0:W5:Y:S01]  /*0eb0*/  @P2 LDG.E R17, desc[UR46][R4.64] ;  /* 0x0000002e04112981 */ /* 0x010162000c1e1900 */
[----:B------:R-:W-:Y:S01]  /*0ec0*/  UISETP.NE.U32.AND UP0, UPT, UR8, URZ, UPT ;  /* 0x0000003f0800728c */ /* 0x000fe2000bf05070 */
[----:B------:R-:W-:-:S03]  /*0ed0*/  UMOV UR41, UR7 ;  /* 0x0000000700297c82 */ /* 0x000fc60008000000 */
[----:B------:R-:W-:-:S03]  /*0ee0*/  UISETP.NE.AND.EX UP0, UPT, UR9, URZ, UPT, UP0 ;  /* 0x0000003f0900728c */ /* 0x000fc6000bf05300 */
[----:B------:R-:W-:Y:S01]  /*0ef0*/  ULDC.64 UR8, c[0x0][0xa20] ;  /* 0x0002880000087ab9 */ /* 0x000fe20000000a00 */
[----:B------:R-:W-:Y:S01]  /*0f00*/  USEL UR4, UR4, 0x1, UP0 ;  /* 0x0000000104047887 */ /* 0x000fe20008000000 */
[----:B------:R-:W-:Y:S01]  /*0f10*/  ISETP.NE.U32.AND P1, PT, RZ, UR8, PT ;  /* 0x00000008ff007c0c */ /* 0x000fe2000bf25070 */
[----:B------:R-:W-:Y:S02]  /*0f20*/  ULDC UR8, c[0x0][0x2f0] ;  /* 0x0000bc0000087ab9 */ /* 0x000fe40000000800 */
[----:B------:R-:W-:Y:S01]  /*0f30*/  UIMAD UR4, UR4, UR8, URZ ;  /* 0x00000008040472a4 */ /* 0x000fe2000f8e023f */
[----:B------:R-:W-:Y:S01]  /*0f40*/  ISETP.NE.AND.EX P1, PT, RZ, UR9, PT, P1 ;  /* 0x00000009ff007c0c */ /* 0x000fe2000bf25310 */
[----:B0--3--:R-:W-:-:S12]  /*0f50*/  @P2 BRA `(.L_x_11533) ;  /* 0x0000000000302947 */ /* 0x009fd80003800000 */
        /* <DEDUP_REMOVED lines=12> */
.L_x_11533:
[----:B------:R-:W-:Y:S01]  /*1020*/  IMAD.U32 R18, RZ, RZ, UR4 ;  /* 0x00000004ff127e24 */ /* 0x000fe2000f8e00ff */
[----:B------:R-:W-:Y:S01]  /*1030*/  UMOV UR42, UR6 ;  /* 0x00000006002a7c82 */ /* 0x000fe20008000000 */
[----:B------:R-:W-:Y:S05]  /*1040*/  @!P1 BRA `(.L_x_11534) ;  /* 0x0000000000189947 */ /* 0x000fea0003800000 */
[----:B------:R-:W-:Y:S02]  /*1050*/  ULDC.64 UR8, c[0x0][0xa20] ;  /* 0x0002880000087ab9 */ /* 0x000fe40000000a00 */
[----:B------:R-:W-:-:S06]  /*1060*/  UIMAD.WIDE UR6, UR6, 0x4, UR8 ;  /* 0x00000004060678a5 */ /* 0x000fcc000f8e0208 */
[----:B------:R-:W-:Y:S02]  /*1070*/  IMAD.U32 R2, RZ, RZ, UR6 ;  /* 0x00000006ff027e24 */ /* 0x000fe4000f8e00ff */
[----:B------:R-:W-:-:S05]  /*1080*/  IMAD.U32 R3, RZ, RZ, UR7 ;  /* 0x00000007ff037e24 */ /* 0x000fca000f8e00ff */
[----:B------:R1:W5:Y:S01]  /*1090*/  LDG.E R18, desc[UR46][R2.64] ;  /* 0x0000002e02127981 */ /* 0x000362000c1e1900 */
[----:B------:R-:W-:Y:S05]  /*10a0*/  BRA `(.L_x_11535) ;  /* 0x00000000002c7947 */ /* 0x000fea0003800000 */
.L_x_11534:
        /* <DEDUP_REMOVED lines=11> */
.L_x_11535:
[----:B------:R-:W2:Y:S01]  /*1160*/  LDC R206, c[0x0][0x448] ;  /* 0x00011200ffce7b82 */ /* 0x000ea20000000800 */
[----:B------:R-:W-:Y:S01]  /*1170*/  USHF.L.U32 UR43, UR5, 0x7, URZ ;  /* 0x00000007052b7899 */ /* 0x000fe2000800063f */
[----:B-----5:R-:W-:Y:S01]  /*1180*/  IMAD.IADD R18, R18, 0x1, -R7 ;  /* 0x0000000112127824 */ /* 0x020fe200078e0a07 */
[----:B------:R-:W-:Y:S02]  /*1190*/  LOP3.LUT R16, R16, 0xffefffff, RZ, 0xc0, !PT ;  /* 0xffefffff10107812 */ /* 0x000fe400078ec0ff */
[----:B------:R-:W-:Y:S02]  /*11a0*/  UIADD3 UR4, UR43, 0x7f, URZ ;  /* 0x0000007f2b047890 */ /* 0x000fe4000fffe03f */
[----:B01----:R-:W-:Y:S01]  /*11b0*/  IADD3 R3, R18, 0x1, -R17 ;  /* 0x0000000112037810 */ /* 0x003fe20007ffe811 */
[----:B------:R-:W0:Y:S03]  /*11c0*/  LDC.64 R8, c[0x0][0x9e0] ;  /* 0x00027800ff087b82 */ /* 0x000e260000000a00 */
[----:B------:R-:W-:Y:S01]  /*11d0*/  IMAD.U32 R0, RZ, RZ, UR4 ;  /* 0x00000004ff007e24 */ /* 0x000fe2000f8e00ff */
[----:B--2---:R-:W-:-:S02]  /*11e0*/  ISETP.NE.AND P2, PT, R206, 0x1, PT ;  /* 0x00000001ce00780c */ /* 0x004fc40003f45270 */
[----:B0-----:R-:W-:-:S11]  /*11f0*/  ISETP.GE.AND P1, PT, R9, 0x1, PT ;  /* 0x000000010900780c */ /* 0x001fd60003f26270 */
[----:B------:R-:W0:Y:S01]  /*1200*/  @P2 LDC R2, c[0x0][0x44c] ;  /* 0x00011300ff022b82 */ /* 0x000e220000000800 */
[----:B------:R-:W-:-:S04]  /*1210*/  @P2 LOP3.LUT R16, R16, 0x100000, RZ, 0xfc, !PT ;  /* 0x0010000010102812 */ /* 0x000fc800078efcff */
[----:B------:R-:W-:-:S03]  /*1220*/  LOP3.LUT R16, R16, 0xfff7ffff, RZ, 0xc0, !PT ;  /* 0xfff7ffff10107812 */ /* 0x000fc600078ec0ff */
[----:B------:R-:W1:Y:S01]  /*1230*/  @P2 LDC R5, c[0x0][0x450] ;  /* 0x00011400ff052b82 */ /* 0x000e620000000800 */
[----:B------:R-:W-:Y:S01]  /*1240*/  @P1 LOP3.LUT R16, R16, 0x80000, RZ, 0xfc, !PT ;  /* 0x0008000010101812 */ /* 0x000fe200078efcff */
[----:B0-----:R-:W-:-:S05]  /*1250*/  @P2 IMAD.HI.U32 R2, R2, UR4, RZ ;  /* 0x0000000402022c27 */ /* 0x001fca000f8e00ff */
[----:B-1----:R-:W-:-:S05]  /*1260*/  @P2 SHF.R.U32.HI R0, RZ, R5, R2 ;  /* 0x00000005ff002219 */ /* 0x002fca0000011602 */
        /* <DEDUP_REMOVED lines=13> */
.L_x_11537:
[----:B------:R-:W-:-:S13]  /*1340*/  ISETP.NE.AND P0, PT, R9, 0x1, PT ;  /* 0x000000010900780c */ /* 0x000fda0003f05270 */
[----:B------:R-:W0:Y:S02]  /*1350*/  @P0 LDC.64 R4, c[0x0][0x9e8] ;  /* 0x00027a00ff040b82 */ /* 0x000e240000000a00 */
[----:B0-----:R-:W-:-:S05]  /*1360*/  @P0 IMAD.HI.U32 R4, R2, R4, RZ ;  /* 0x0000000402040227 */ /* 0x001fca00078e00ff */
[----:B------:R-:W-:-:S07]  /*1370*/  @P0 SHF.R.U32.HI R2, RZ, R5, R4 ;  /* 0x00000005ff020219 */ /* 0x000fce0000011604 */
.L_x_11538:
[----:B------:R-:W-:-:S05]  /*1380*/  IMAD R3, R2, R9, R9 ;  /* 0x0000000902037224 */ /* 0x000fca00078e0209 */
[----:B------:R-:W-:-:S07]  /*1390*/  VIMNMX R0, R0, R3, PT ;  /* 0x0000000300007248 */ /* 0x000fce0003fe0100 */
.L_x_11536:
[----:B------:R-:W0:Y:S01]  /*13a0*/  @P2 LDC R4, c[0x0][0x44c] ;  /* 0x00011300ff042b82 */ /* 0x000e220000000800 */
[----:B------:R-:W-:Y:S01]  /*13b0*/  IMAD.U32 R3, RZ, RZ, UR43 ;  /* 0x0000002bff037e24 */ /* 0x000fe2000f8e00ff */
[----:B------:R-:W-:Y:S01]  /*13c0*/  ULDC UR4, c[0x0][0x9dc] ;  /* 0x0002770000047ab9 */ /* 0x000fe20000000800 */
[----:B------:R-:W-:Y:S02]  /*13d0*/  VIADD R2, R0, 0x5f ;  /* 0x0000005f00027836 */ /* 0x000fe40000000000 */
[----:B------:R-:W-:Y:S02]  /*13e0*/  VIADD R0, R18, 0x5f ;  /* 0x0000005f12007836 */ /* 0x000fe40000000000 */
[----:B------:R-:W-:Y:S01]  /*13f0*/  IMAD.HI R2, R2, 0x2aaaaaab, RZ ;  /* 0x2aaaaaab02027827 */ /* 0x000fe200078e02ff */
[----:B------:R-:W1:Y:S03]  /*1400*/  @P2 LDC R5, c[0x0][0x450] ;  /* 0x00011400ff052b82 */ /* 0x000e660000000800 */
[----:B------:R-:W-:-:S04]  /*1410*/  IMAD.HI R0, R0, 0x2aaaaaab, RZ ;  /* 0x2aaaaaab00007827 */ /* 0x000fc800078e02ff */
[----:B0-----:R-:W-:-:S05]  /*1420*/  @P2 IMAD.HI.U32 R4, R4, UR43, RZ ;  /* 0x0000002b04042c27 */ /* 0x001fca000f8e00ff */
[----:B-1----:R-:W-:Y:S02]  /*1430*/  @P2 SHF.R.U32.HI R3, RZ, R5, R4 ;  /* 0x00000005ff032219 */ /* 0x002fe40000011604 */
[----:B------:R-:W-:Y:S02]  /*1440*/  SHF.R.U32.HI R5, RZ, 0x1f, R2 ;  /* 0x0000001fff057819 */ /* 0x000fe40000011602 */
[----:B------:R-:W-:Y:S02]  /*1450*/  IADD3 R4, R3, R18, -R17 ;  /* 0x0000001203047210 */ /* 0x000fe40007ffe811 */
        /* <DEDUP_REMOVED lines=16> */
.L_x_11540:
[----:B------:R-:W-:-:S13]  /*1560*/  ISETP.NE.AND P0, PT, R9, 0x1, PT ;  /* 0x000000010900780c */ /* 0x000fda0003f05270 */
[----:B------:R-:W0:Y:S02]  /*1570*/  @P0 LDC.64 R2, c[0x0][0x9e8] ;  /* 0x00027a00ff020b82 */ /* 0x000e240000000a00 */
[----:B0-----:R-:W-:-:S05]  /*1580*/  @P0 IMAD.HI.U32 R0, R4, R2, RZ ;  /* 0x0000000204000227 */ /* 0x001fca00078e00ff */
[----:B------:R-:W-:-:S07]  /*1590*/  @P0 SHF.R.U32.HI R4, RZ, R3, R0 ;  /* 0x00000003ff040219 */ /* 0x000fce0000011600 */
.L_x_11541:
[----:B------:R-:W-:-:S05]  /*15a0*/  IMAD R4, R4, R9, RZ ;  /* 0x0000000904047224 */ /* 0x000fca00078e02ff */
[----:B------:R-:W-:-:S13]  /*15b0*/  R2UR UR5, R4 ;  /* 0x00000000040572ca */ /* 0x000fda00000e0000 */
[----:B------:R-:W-:-:S04]  /*15c0*/  UISETP.LT.AND UP0, UPT, UR4, UR5, UPT ;  /* 0x000000050400728c */ /* 0x000fc8000bf01270 */
[----:B------:R-:W-:-:S12]  /*15d0*/  USEL UR4, UR4, UR5, !UP0 ;  /* 0x0000000504047287 */ /* 0x000fd8000c000000 */
.L_x_11539:
[----:B------:R-:W-:Y:S01]  /*15e0*/  UIMAD.WIDE UR4, UR4, 0x2aaaaaab, URZ ;  /* 0x2aaaaaab040478a5 */ /* 0x000fe2000f8e023f */
[----:B------:R-:W-:Y:S02]  /*15f0*/  PLOP3.LUT P0, PT, PT, PT, PT, 0x80, 0x0 ;  /* 0x000000000000781c */ /* 0x000fe40003f0f070 */
[----:B------:R-:W-:Y:S01]  /*1600*/  CS2R R2, SRZ ;  /* 0x0000000000027805 */ /* 0x000fe2000001ff00 */
[----:B------:R-:W-:Y:S01]  /*1610*/  IMAD.MOV.U32 R0, RZ, RZ, RZ ;  /* 0x000000ffff007224 */ /* 0x000fe200078e00ff */
[----:B------:R-:W-:Y:S01]  /*1620*/  USHF.R.U32.HI UR4, URZ, 0x1f, UR5 ;  /* 0x0000001f3f047899 */ /* 0x000fe20008011605 */
[----:B------:R-:W-:Y:S01]  /*1630*/  IMAD.MOV.U32 R150, RZ, RZ, RZ ;  /* 0x000000ffff967224 */ /* 0x000fe200078e00ff */
        /* <DEDUP_REMOVED lines=99> */
.L_x_11543:
        /* <DEDUP_REMOVED lines=13> */
.L_x_11733:
[----:B------:R-:W-:Y:S01]  /*1d40*/  IMAD.U32 R0, RZ, RZ, UR40 ;  /* 0x00000028ff007e24 */ /* 0x000fe2000f8e00ff */
[----:B------:R-:W-:Y:S05]  /*1d50*/  WARPSYNC.ALL ;  /* 0x0000000000007948 */ /* 0x000fea0003800000 */
[----:B------:R1:W-:Y:S01]  /*1d60*/  BAR.SYNC.DEFER_BLOCKING R7, 0x100 ;  /* 0x000400070000751d */ /* 0x0003e20000010000 */
[----:B------:R-:W-:-:S13]  /*1d70*/  ISETP.NE.AND P0, PT, R0, 0x3, PT ;  /* 0x000000030000780c */ /* 0x000fda0003f05270 */
[----:B-1----:R-:W-:Y:S05]  /*1d80*/  @!P0 BRA `(.L_x_11545) ;  /* 0x0000000000048947 */ /* 0x002fea0003800000 */
[----:B------:R-:W-:Y:S01]  /*1d90*/  BPT.TRAP 0x1 ;  /* 0x000000040000795c */ /* 0x000fe20000300000 */
.L_x_11545:
[----:B------:R-:W-:Y:S01]  /*1da0*/  R2UR UR24, R6 ;  /* 0x00000000061872ca */ /* 0x000fe200000e0000 */
[----:B------:R-:W-:-:S05]  /*1db0*/  IMAD.U32 R8, RZ, RZ, UR37 ;  /* 0x00000025ff087e24 */ /* 0x000fca000f8e00ff */
[----:B------:R-:W-:-:S07]  /*1dc0*/  SHF.L.U32 R8, R8, 0x1f, RZ ;  /* 0x0000001f08087819 */ /* 0x000fce00000006ff */
[----:B------:R-:W-:-:S09]  /*1dd0*/  ULEA UR24, UR38, UR24, 0x3 ;  /* 0x0000001826187291 */ /* 0x000fd2000f8e183f */
[----:B------:R1:W2:Y:S01]  /*1de0*/  SYNCS.PHASECHK.TRANS64.TRYWAIT P1, [UR24+0x22830], R8 ;  /* 0x02283008ff0075a7 */ /* 0x0002a20008020158 */
[----:B------:R-:W-:Y:S05]  /*1df0*/  @!P0 BRA `(.L_x_11546) ;  /* 0x0000000000048947 */ /* 0x000fea0003800000 */
[----:B------:R-:W-:Y:S01]  /*1e00*/  BPT.TRAP 0x1 ;  /* 0x000000040000795c */ /* 0x000fe20000300000 */
.L_x_11546:
[----:B--2---:R-:W-:Y:S05]  /*1e10*/  @P1 BRA `(.L_x_11547) ;  /* 0x0000000000081947 */ /* 0x004fea0003800000 */
[----:B------:R-:W2:Y:S02]  /*1e20*/  SYNCS.PHASECHK.TRANS64.TRYWAIT P1, [UR24+0x22830], R8 ;  /* 0x02283008ff0075a7 */ /* 0x000ea40008020158 */
[----:B--2---:R-:W-:Y:S05]  /*1e30*/  @!P1 BRA `(.L_x_11548) ;  /* 0x0000013800b09947 */ /* 0x004fea0003800000 */
.L_x_11547:
[----:B------:R-:W-:Y:S01]  /*1e40*/  R2UR UR4, R6 ;  /* 0x00000000060472ca */ /* 0x000fe200000e0000 */
[----:B------:R-:W-:Y:S01]  /*1e50*/  ULOP3.LUT UR20, UR45, 0x10000, URZ, 0xfc, !UPT ;  /* 0x000100002d147892 */ /* 0x000fe2000f8efc3f */
[----:B------:R-:W-:Y:S01]  /*1e60*/  WARPGROUP.ARRIVE ;  /* 0x00000000000079c5 */ /* 0x000fe20000000000 */
[----:B------:R-:W-:Y:S01]  /*1e70*/  UMOV UR21, 0x40000040 ;  /* 0x4000004000157882 */ /* 0x000fe20000000000 */
[----:B------:R-:W-:Y:S01]  /*1e80*/  UMOV UR23, 0x40000040 ;  /* 0x4000004000177882 */ /* 0x000fe20000000000 */
[----:B------:R-:W-:-:S03]  /*1e90*/  UIADD3 UR8, UR20, 0x2, URZ ;  /* 0x0000000214087890 */ /* 0x000fc6000fffe03f */
[----:B------:R-:W2:Y:S01]  /*1ea0*/  S2R R0, SR_TID.X ;  /* 0x0000000000007919 */ /* 0x000ea20000002100 */
        /* <DEDUP_REMOVED lines=17> */
[----:B--2---:R-:W-:-:S04]  /*1fc0*/  SHF.R.U32.HI R0, RZ, 0x7, R0 ;  /* 0x00000007ff007819 */ /* 0x004fc80000011600 */
[----:B0-----:R-:W-:Y:S01]  /*1fd0*/  IADD3 R3, -R0, 0xb, RZ ;  /* 0x0000000b00037810 */ /* 0x001fe20007ffe1ff */
        /* <DEDUP_REMOVED lines=13> */
.L_x_11549:
[----:B------:R-:W-:Y:S01]  /*20b0*/  ISETP.NE.AND P2, PT, R206, 0x1, PT ;  /* 0x00000001ce00780c */ /* 0x000fe20003f45270 */
[----:B------:R-:W2:Y:S01]  /*20c0*/  S2UR UR6, SR_CgaCtaId ;  /* 0x00000000000679c3 */ /* 0x000ea20000008800 */
[----:B------:R-:W-:Y:S01]  /*20d0*/  VIADD R0, R23, UR43 ;  /* 0x0000002b17007c36 */ /* 0x000fe20008000000 */
[----:B------:R-:W-:Y:S01]  /*20e0*/  UIADD3 UR5, UR24, 0x22840, URZ ;  /* 0x0002284018057890 */ /* 0x000fe2000fffe03f */
[----:B------:R-:W-:Y:S01]  /*20f0*/  LOP3.LUT P1, RZ, R16, 0x80000, RZ, 0xc0, !PT ;  /* 0x0008000010ff7812 */ /* 0x000fe2000782c0ff */
[----:B------:R-:W-:Y:S01]  /*2100*/  ULDC UR7, c[0x0][0x9dc] ;  /* 0x0002770000077ab9 */ /* 0x000fe20000000800 */
[----:B------:R-:W-:Y:S01]  /*2110*/  IMAD.MOV.U32 R2, RZ, RZ, R0 ;  /* 0x000000ffff027224 */ /* 0x000fe200078e0000 */
[----:B------:R-:W-:-:S06]  /*2120*/  ULDC UR15, c[0x0][0x9e0] ;  /* 0x00027800000f7ab9 */ /* 0x000fcc0000000800 */
[----:B------:R-:W3:Y:S08]  /*2130*/  @P2 LDC R5, c[0x0][0x44c] ;  /* 0x00011300ff052b82 */ /* 0x000ef00000000800 */
[----:B------:R-:W4:Y:S01]  /*2140*/  @P2 LDC R9, c[0x0][0x450] ;  /* 0x00011400ff092b82 */ /* 0x000f220000000800 */
[----:B--2---:R-:W-:-:S09]  /*2150*/  UPRMT UR5, UR6, 0x654, UR5 ;  /* 0x0000065406057896 */ /* 0x004fd20008000005 */
[----:B------:R-:W-:Y:S01]  /*2160*/  SYNCS.ARRIVE.TRANS64.RED.A1T0 RZ, [UR5], RZ ;  /* 0x000000ffffff79a7 */ /* 0x000fe20008100405 */
[----:B------:R-:W-:Y:S01]  /*2170*/  ULOP3.LUT UR5, URZ, UR7, URZ, 0x33, !UPT ;  /* 0x000000073f057292 */ /* 0x000fe2000f8e333f */
[----:B---3--:R-:W-:-:S04]  /*2180*/  @P2 IMAD.HI.U32 R4, R0, R5, RZ ;  /* 0x0000000500042227 */ /* 0x008fc800078e00ff */
[----:B------:R-:W-:Y:S02]  /*2190*/  IMAD R0, R176, -0x60, R18 ;  /* 0xffffffa0b0007824 */ /* 0x000fe400078e0212 */
[----:B------:R-:W-:Y:S01]  /*21a0*/  IMAD.MOV.U32 R5, RZ, RZ, -0x60 ;  /* 0xffffffa0ff057424 */ /* 0x000fe200078e00ff */
[----:B----4-:R-:W-:Y:S01]  /*21b0*/  @P2 SHF.R.U32.HI R2, RZ, R9, R4 ;  /* 0x00000009ff022219 */ /* 0x010fe20000011604 */
[C---:B------:R-:W-:Y:S02]  /*21c0*/  VIADD R4, R0.reuse, 0x61 ;  /* 0x0000006100047836 */ /* 0x040fe40000000000 */
[----:B------:R-:W-:Y:S02]  /*21d0*/  VIADD R0, R0, 0x60 ;  /* 0x0000006000007836 */ /* 0x000fe40000000000 */
[----:B------:R-:W2:Y:S01]  /*21e0*/  SHFL.IDX PT, R10, R2, RZ, 0x1c1f ;  /* 0x001c1fff020a7589 */ /* 0x000ea200000e0000 */
[C---:B------:R-:W-:Y:S02]  /*21f0*/  IMAD R4, R19.reuse, -0x2, R4 ;  /* 0xfffffffe13047824 */ /* 0x040fe400078e0204 */
[----:B------:R-:W-:-:S02]  /*2200*/  IMAD R9, R19, -0x2, R0 ;  /* 0xfffffffe13097824 */ /* 0x000fc400078e0200 */
[----:B------:R-:W-:Y:S02]  /*2210*/  IMAD.IADD R4, R4, 0x1, -R17 ;  /* 0x0000000104047824 */ /* 0x000fe400078e0a11 */
[----:B------:R-:W-:Y:S02]  /*2220*/  IMAD R14, R176, R5, 0x60 ;  /* 0x00000060b00e7424 */ /* 0x000fe400078e0205 */
[C---:B------:R-:W-:Y:S02]  /*2230*/  VIADD R12, R4.reuse, UR15 ;  /* 0x0000000f040c7c36 */ /* 0x040fe40008000000 */
[----:B------:R-:W-:Y:S02]  /*2240*/  VIADD R11, R4, UR5 ;  /* 0x00000005040b7c36 */ /* 0x000fe40008000000 */
[----:B------:R-:W-:Y:S01]  /*2250*/  IMAD R20, R19, -0x2, R14 ;  /* 0xfffffffe13147824 */ /* 0x000fe200078e020e */
[----:B--2---:R-:W-:Y:S01]  /*2260*/  VIADDMNMX R0, R10, R12, R9, PT ;  /* 0x0000000c0a007246 */ /* 0x004fe20003800109 */
[----:B------:R-:W-:Y:S01]  /*2270*/  IMAD.IADD R4, R11, 0x1, R10 ;  /* 0x000000010b047824 */ /* 0x000fe200078e020a */
        /* <DEDUP_REMOVED lines=14> */
.L_x_11552:
[----:B------:R-:W-:Y:S02]  /*2360*/  ULDC UR5, c[0x0][0x9e4] ;  /* 0x0002790000057ab9 */ /* 0x000fe40000000800 */
[----:B------:R-:W-:-:S05]  /*2370*/  IMAD.U32 R13, RZ, RZ, UR5 ;  /* 0x00000005ff0d7e24 */ /* 0x000fca000f8e00ff */
[----:B------:R-:W-:-:S13]  /*2380*/  ISETP.NE.AND P1, PT, R13, 0x1, PT ;  /* 0x000000010d00780c */ /* 0x000fda0003f25270 */
[----:B------:R-:W2:Y:S02]  /*2390*/  @P1 LDC.64 R72, c[0x0][0x9e8] ;  /* 0x00027a00ff481b82 */ /* 0x000ea40000000a00 */
[----:B--2---:R-:W-:-:S05]  /*23a0*/  @P1 IMAD.HI.U32 R10, R5, R72, RZ ;  /* 0x00000048050a1227 */ /* 0x004fca00078e00ff */
[----:B------:R-:W-:-:S07]  /*23b0*/  @P1 SHF.R.U32.HI R5, RZ, R73, R10 ;  /* 0x00000049ff051219 */ /* 0x000fce000001160a */
.L_x_11553:
[----:B------:R-:W-:Y:S05]  /*23c0*/  BSYNC B0 ;  /* 0x0000000000007941 */ /* 0x000fea0003800000 */
.L_x_11551:
[----:B------:R-:W-:-:S05]  /*23d0*/  IMAD R5, R5, R13, R20 ;  /* 0x0000000d05057224 */ /* 0x000fca00078e0214 */
[----:B------:R-:W-:Y:S02]  /*23e0*/  VIADDMNMX R0, R5, R13, R0, PT ;  /* 0x0000000d05007246 */ /* 0x000fe40003800100 */
[----:B------:R-:W-:-:S07]  /*23f0*/  VIMNMX R4, R4, R5, !PT ;  /* 0x0000000504047248 */ /* 0x000fce0007fe0100 */
.L_x_11550:
[C---:B------:R-:W-:Y:S01]  /*2400*/  ISETP.GE.AND P6, PT, R14.reuse, 0x9, PT ;  /* 0x000000090e00780c */ /* 0x040fe20003fc6270 */
[----:B------:R-:W2:Y:S01]  /*2410*/  SHFL.IDX PT, R2, R2, 0x1, 0x1c1f ;  /* 0x003c1f0002027f89 */ /* 0x000ea200000e0000 */
        /* <DEDUP_REMOVED lines=131> */
.L_x_11556:
[----:B------:R-:W-:Y:S02]  /*2c50*/  ULDC UR5, c[0x0][0x9e4] ;  /* 0x0002790000057ab9 */ /* 0x000fe40000000800 */
[----:B------:R-:W-:-:S05]  /*2c60*/  IMAD.U32 R4, RZ, RZ, UR5 ;  /* 0x00000005ff047e24 */ /* 0x000fca000f8e00ff */
[----:B------:R-:W-:-:S13]  /*2c70*/  ISETP.NE.AND P5, PT, R4, 0x1, PT ;  /* 0x000000010400780c */ /* 0x000fda0003fa5270 */
[----:B------:R-:W2:Y:S02]  /*2c80*/  @P5 LDC.64 R10, c[0x0][0x9e8] ;  /* 0x00027a00ff0a5b82 */ /* 0x000ea40000000a00 */
[----:B--2---:R-:W-:-:S05]  /*2c90*/  @P5 IMAD.HI.U32 R2, R9, R10, RZ ;  /* 0x0000000a09025227 */ /* 0x004fca00078e00ff */
[----:B------:R-:W-:-:S07]  /*2ca0*/  @P5 SHF.R.U32.HI R9, RZ, R11, R2 ;  /* 0x0000000bff095219 */ /* 0x000fce0000011602 */
.L_x_11557:
[----:B------:R-:W-:Y:S05]  /*2cb0*/  BSYNC B0 ;  /* 0x0000000000007941 */ /* 0x000fea0003800000 */
.L_x_11555:
[----:B------:R-:W-:-:S05]  /*2cc0*/  IMAD R9, R9, R4, R20 ;  /* 0x0000000409097224 */ /* 0x000fca00078e0214 */
[----:B------:R-:W-:Y:S02]  /*2cd0*/  VIADDMNMX R0, R9, R4, R0, PT ;  /* 0x0000000409007246 */ /* 0x000fe40003800100 */
[----:B------:R-:W-:-:S07]  /*2ce0*/  VIMNMX R5, R5, R9, !PT ;  /* 0x0000000905057248 */ /* 0x000fce0007fe0100 */
.L_x_11554:
        /* <DEDUP_REMOVED lines=128> */
[----:B------:R2:W3:Y:S01]  /*34f0*/  MUFU.EX2 R13, R10 ;  /* 0x0000000a000d7308 */ /* 0x0004e20000000800 */
        /* <DEDUP_REMOVED lines=9> */
[--C-:B--2---:R-:W-:Y:S01]  /*3590*/  FFMA.FTZ R10, R76, UR6, -R11.reuse ;  /* 0x000000064c0a7c23 */ /* 0x104fe2000801080b */
[----:B------:R-:W-:Y:S01]  /*35a0*/  FMNMX.FTZ R2, R42, R9, !PT ;  /* 0x000000092a027209 */ /* 0x000fe20007810000 */
[--C-:B------:R-:W-:Y:S01]  /*35b0*/  FFMA.FTZ R33, R84, UR6, -R11.reuse ;  /* 0x0000000654217c23 */ /* 0x100fe2000801080b */
[----:B------:R-:W-:Y:S01]  /*35c0*/  FSEL R66, R66, -INF , !P1 ;  /* 0xff80000042427808 */ /* 0x000fe20004800000 */
[----:B------:R-:W-:Y:S01]  /*35d0*/  FFMA.FTZ R52, R52, UR6, -R11 ;  /* 0x0000000634347c23 */ /* 0x000fe2000801080b */
[----:B------:R-:W-:Y:S01]  /*35e0*/  FMNMX.FTZ R9, R43, R2, !PT ;  /* 0x000000022b097209 */ /* 0x000fe20007810000 */
[----:B------:R-:W2:Y:S01]  /*35f0*/  MUFU.EX2 R15, R15 ;  /* 0x0000000f000f7308 */ /* 0x000ea20000000800 */
[----:B------:R-:W-:Y:S01]  /*3600*/  ISETP.LT.OR P4, PT, R0, 0x5a, P4 ;  /* 0x0000005a0000780c */ /* 0x000fe20002781670 */
[----:B---3--:R-:W-:Y:S01]  /*3610*/  FADD.FTZ R37, R12, R13 ;  /* 0x0000000d0c257221 */ /* 0x008fe20000010000 */
        /* <DEDUP_REMOVED lines=13> */
[----:B------:R3:W4:Y:S01]  /*36f0*/  MUFU.EX2 R21, R10 ;  /* 0x0000000a00157308 */ /* 0x0007220000000800 */
[----:B------:R-:W-:Y:S01]  /*3700*/  F2FP.F16.F32.PACK_AB R152, R13, R12 ;  /* 0x0000000c0d98723e */ /* 0x000fe200000000ff */
[----:B------:R-:W-:Y:S01]  /*3710*/  FFMA.FTZ R68, R68, UR6, -R11 ;  /* 0x0000000644447c23 */ /* 0x000fe2000801080b */
[----:B------:R-:W-:-:S02]  /*3720*/  FMNMX.FTZ R2, R54, R9, !PT ;  /* 0x0000000936027209 */ /* 0x000fc40007810000 */
[----:B--2---:R-:W-:Y:S02]  /*3730*/  F2FP.F16.F32.PACK_AB R154, R15, R14 ;  /* 0x0000000e0f9a723e */ /* 0x004fe400000000ff */
[----:B------:R-:W-:Y:S01]  /*3740*/  FMNMX.FTZ R9, R55, R2, !PT ;  /* 0x0000000237097209 */ /* 0x000fe20007810000 */
[----:B------:R-:W-:Y:S01]  /*3750*/  MUFU.EX2 R24, R24 ;  /* 0x0000001800187308 */ /* 0x000fe20000000800 */
[----:B---3--:R-:W-:Y:S02]  /*3760*/  FFMA.FTZ R10, R40, UR6, -R11 ;  /* 0x00000006280a7c23 */ /* 0x008fe4000801080b */
[----:B------:R-:W-:-:S04]  /*3770*/  FMNMX.FTZ R2, R58, R9, !PT ;  /* 0x000000093a027209 */ /* 0x000fc80007810000 */
[----:B------:R-:W-:Y:S01]  /*3780*/  FMNMX.FTZ R9, R59, R2, !PT ;  /* 0x000000023b097209 */ /* 0x000fe20007810000 */
[----:B------:R-:W2:Y:S01]  /*3790*/  MUFU.EX2 R25, R25 ;  /* 0x0000001900197308 */ /* 0x000ea20000000800 */
[----:B----4-:R-:W-:Y:S02]  /*37a0*/  F2FP.F16.F32.PACK_AB R156, R21, R20 ;  /* 0x00000014159c723e */ /* 0x010fe400000000ff */
[----:B------:R-:W-:Y:S01]  /*37b0*/  FMNMX.FTZ R2, R62, R9, !PT ;  /* 0x000000093e027209 */ /* 0x000fe20007810000 */
[----:B------:R-:W-:-:S03]  /*37c0*/  FFMA.FTZ R9, R80, UR6, -R11 ;  /* 0x0000000650097c23 */ /* 0x000fc6000801080b */
        /* <DEDUP_REMOVED lines=15> */
[----:B------:R-:W3:Y:S01]  /*38c0*/  MUFU.EX2 R33, R33 ;  /* 0x0000002100217308 */ /* 0x000ee20000000800 */
[----:B--2---:R-:W-:-:S05]  /*38d0*/  FMNMX.FTZ R2, R0, R5, !PT ;  /* 0x0000000500027209 */ /* 0x004fca0007810000 */
[----:B------:R-:W2:Y:S02]  /*38e0*/  SHFL.BFLY PT, R5, R2, 0x1, 0x1f ;  /* 0x0c201f0002057f89 */ /* 0x000ea400000e0000 */
[----:B------:R-:W-:Y:S08]  /*38f0*/  MUFU.EX2 R52, R52 ;  /* 0x0000003400347308 */ /* 0x000ff00000000800 */
[----:B------:R-:W4:Y:S01]  /*3900*/  MUFU.EX2 R53, R53 ;  /* 0x0000003500357308 */ /* 0x000f220000000800 */
[----:B---3--:R-:W-:-:S07]  /*3910*/  F2FP.F16.F32.PACK_AB R164, R33, R32 ;  /* 0x0000002021a4723e */ /* 0x008fce00000000ff */
[----:B------:R-:W-:Y:S01]  /*3920*/  MUFU.EX2 R56, R56 ;  /* 0x0000003800387308 */ /* 0x000fe20000000800 */
[----:B--2---:R-:W-:Y:S01]  /*3930*/  FMNMX.FTZ R5, R2, R5, !PT ;  /* 0x0000000502057209 */ /* 0x004fe20007810000 */
[----:B------:R-:W-:-:S06]  /*3940*/  FADD.FTZ R2, R14, R37 ;  /* 0x000000250e027221 */ /* 0x000fcc0000010000 */
[----:B------:R-:W-:Y:S01]  /*3950*/  MUFU.EX2 R57, R57 ;  /* 0x0000003900397308 */ /* 0x000fe20000000800 */
[----:B----4-:R-:W-:Y:S01]  /*3960*/  F2FP.F16.F32.PACK_AB R166, R53, R52 ;  /* 0x0000003435a6723e */ /* 0x010fe200000000ff */
[C---:B------:R-:W-:Y:S01]  /*3970*/  FMUL.FTZ R0, R5.reuse, UR6 ;  /* 0x0000000605007c20 */ /* 0x040fe20008410000 */
[----:B------:R-:W-:Y:S01]  /*3980*/  FSETP.NEU.FTZ.AND P1, PT, R5, -INF , PT ;  /* 0xff8000000500780b */ /* 0x000fe20003f3d000 */
[----:B------:R-:W-:-:S03]  /*3990*/  FADD.FTZ R37, R15, R2 ;  /* 0x000000020f257221 */ /* 0x000fc60000010000 */
[----:B------:R-:W-:Y:S01]  /*39a0*/  FSEL R0, R0, RZ, P1 ;  /* 0x000000ff00007208 */ /* 0x000fe20000800000 */
[----:B------:R-:W-:Y:S01]  /*39b0*/  FADD.FTZ R2, R20, R37 ;  /* 0x0000002514027221 */ /* 0x000fe20000010000 */
[----:B------:R-:W-:Y:S03]  /*39c0*/  MUFU.EX2 R60, R60 ;  /* 0x0000003c003c7308 */ /* 0x000fe60000000800 */
        /* <DEDUP_REMOVED lines=51> */
[----:B------:R-:W-:-:S04]  /*3d00*/  FADD.FTZ R15, R57, R12 ;  /* 0x0000000c390f7221 */ /* 0x000fc80000010000 */
[----:B------:R-:W-:Y:S01]  /*3d10*/  FADD.FTZ R12, R60, R15 ;  /* 0x0000000f3c0c7221 */ /* 0x000fe20000010000 */
        /* <DEDUP_REMOVED lines=61> */
.L_x_11558:
[----:B------:R2:W3:Y:S01]  /*40f0*/  SYNCS.PHASECHK.TRANS64.TRYWAIT P1, [UR24+0x22850], R8 ;  /* 0x02285008ff0075a7 */ /* 0x0004e20008020158 */
[----:B------:R-:W-:Y:S05]  /*4100*/  @!P0 BRA `(.L_x_11559) ;  /* 0x0000000000048947 */ /* 0x000fea0003800000 */
[----:B------:R-:W-:Y:S01]  /*4110*/  BPT.TRAP 0x1 ;  /* 0x000000040000795c */ /* 0x000fe20000300000 */
.L_x_11559:
[----:B---3--:R-:W-:Y:S05]  /*4120*/  @P1 BRA `(.L_x_11560) ;  /* 0x0000000000081947 */ /* 0x008fea0003800000 */
[----:B------:R-:W3:Y:S02]  /*4130*/  SYNCS.PHASECHK.TRANS64.TRYWAIT P1, [UR24+0x22850], R8 ;  /* 0x02285008ff0075a7 */ /* 0x000ee40008020158 */
[----:B---3--:R-:W-:Y:S05]  /*4140*/  @!P1 BRA `(.L_x_11561) ;  /* 0x0000011800049947 */ /* 0x008fea0003800000 */
.L_x_11560:
        /* <DEDUP_REMOVED lines=44> */
.L_x_11562:
[----:B------:R-:W-:Y:S01]  /*4410*/  ISETP.NE.AND P2, PT, R206, 0x1, PT ;  /* 0x00000001ce00780c */ /* 0x000fe20003f45270 */
[----:B------:R-:W4:Y:S01]  /*4420*/  S2UR UR10, SR_CgaCtaId ;  /* 0x00000000000a79c3 */ /* 0x000f220000008800 */
[----:B------:R-:W-:Y:S01]  /*4430*/  UIADD3 UR24, UR24, 0x22860, URZ ;  /* 0x0002286018187890 */ /* 0x000fe2000fffe03f */
[----:B------:R-:W-:-:S10]  /*4440*/  LOP3.LUT P1, RZ, R16, 0x80000, RZ, 0xc0, !PT ;  /* 0x0008000010ff7812 */ /* 0x000fd4000782c0ff */
[----:B------:R-:W5:Y:S08]  /*4450*/  @P2 LDC R6, c[0x0][0x44c] ;  /* 0x00011300ff062b82 */ /* 0x000f700000000800 */
[----:B-123--:R-:W1:Y:S01]  /*4460*/  @P2 LDC R8, c[0x0][0x450] ;  /* 0x00011400ff082b82 */ /* 0x00ee620000000800 */
[----:B----4-:R-:W-:-:S09]  /*4470*/  UPRMT UR24, UR10, 0x654, UR24 ;  /* 0x000006540a187896 */ /* 0x010fd20008000018 */
[----:B------:R-:W-:Y:S01]  /*4480*/  SYNCS.ARRIVE.TRANS64.RED.A1T0 RZ, [UR24], RZ ;  /* 0x000000ffffff79a7 */ /* 0x000fe20008100418 */
[----:B-----5:R-:W-:-:S04]  /*4490*/  @P2 IMAD.HI.U32 R7, R6, UR43, RZ ;  /* 0x0000002b06072c27 */ /* 0x020fc8000f8e00ff */
[----:B------:R-:W-:Y:S01]  /*44a0*/  IMAD.U32 R6, RZ, RZ, UR43 ;  /* 0x0000002bff067e24 */ /* 0x000fe2000f8e00ff */
[----:B-1----:R-:W-:-:S04]  /*44b0*/  @P2 SHF.R.U32.HI R6, RZ, R8, R7 ;  /* 0x00000008ff062219 */ /* 0x002fc80000011607 */
[----:B------:R-:W-:-:S05]  /*44c0*/  IADD3 R7, R6, R18, -R17 ;  /* 0x0000001206077210 */ /* 0x000fca0007ffe811 */
        /* <DEDUP_REMOVED lines=17> */
.L_x_11564:
[----:B------:R-:W-:Y:S02]  /*45e0*/  ULDC UR18, c[0x0][0x9e4] ;  /* 0x0002790000127ab9 */ /* 0x000fe40000000800 */
[----:B------:R-:W-:-:S11]  /*45f0*/  UISETP.NE.AND UP0, UPT, UR18, 0x1, UPT ;  /* 0x000000011200788c */ /* 0x000fd6000bf05270 */
[----:B------:R-:W-:Y:S02]  /*4600*/  @UP0 ULDC.64 UR22, c[0x0][0x9e8] ;  /* 0x00027a0000160ab9 */ /* 0x000fe40000000a00 */
[----:B------:R-:W-:-:S04]  /*4610*/  UIMAD.WIDE.U32 UR10, UR15, UR22, URZ ;  /* 0x000000160f0a72a5 */ /* 0x000fc8000f8e003f */
[----:B------:R-:W-:-:S12]  /*4620*/  @UP0 USHF.R.U32.HI UR15, URZ, UR23, UR11 ;  /* 0x000000173f0f0299 */ /* 0x000fd8000801160b */
.L_x_11565:
[----:B------:R-:W-:-:S04]  /*4630*/  UIMAD UR15, UR15, UR18, UR18 ;  /* 0x000000120f0f72a4 */ /* 0x000fc8000f8e0212 */
[----:B------:R-:W-:-:S04]  /*4640*/  UISETP.LT.AND UP0, UPT, UR14, UR15, UPT ;  /* 0x0000000f0e00728c */ /* 0x000fc8000bf01270 */
[----:B------:R-:W-:-:S12]  /*4650*/  USEL UR14, UR14, UR15, UP0 ;  /* 0x0000000f0e0e7287 */ /* 0x000fd80008000000 */
.L_x_11563:
        /* <DEDUP_REMOVED lines=13> */
.L_x_11585:
[----:B------:R-:W-:-:S04]  /*4730*/  UIADD3 UR38, UR38, 0x1, URZ ;  /* 0x0000000126267890 */ /* 0x000fc8000fffe03f */
[----:B------:R-:W-:-:S04]  /*4740*/  UISETP.NE.AND UP0, UPT, UR38, 0x2, UPT ;  /* 0x000000022600788c */ /* 0x000fc8000bf05270 */
[----:B------:R-:W-:Y:S02]  /*4750*/  USEL UR10, URZ, 0x1, UP0 ;  /* 0x000000013f0a7887 */ /* 0x000fe40008000000 */
[----:B------:R-:W-:Y:S02]  /*4760*/  USEL UR38, UR38, URZ, UP0 ;  /* 0x0000003f26267287 */ /* 0x000fe40008000000 */
[----:B------:R-:W-:Y:S01]  /*4770*/  ULOP3.LUT UR37, UR37, UR10, URZ, 0x3c, !UPT ;  /* 0x0000000a25257292 */ /* 0x000fe2000f8e3c3f */
[----:B012---:R-:W-:Y:S11]  /*4780*/  @!P0 BRA `(.L_x_11567) ;  /* 0x0000000000048947 */ /* 0x007ff60003800000 */
[----:B------:R-:W-:Y:S01]  /*4790*/  BPT.TRAP 0x1 ;  /* 0x000000040000795c */ /* 0x000fe20000300000 */
.L_x_11567:
[----:B------:R-:W1:Y:S01]  /*47a0*/  S2UR UR26, SR_CgaCtaId ;  /* 0x00000000001a79c3 */ /* 0x000e620000008800 */
[----:B------:R-:W-:Y:S01]  /*47b0*/  UMOV UR10, 0x400 ;  /* 0x00000400000a7882 */ /* 0x000fe20000000000 */
[----:B------:R-:W-:-:S05]  /*47c0*/  IMAD.U32 R7, RZ, RZ, UR37 ;  /* 0x00000025ff077e24 */ /* 0x000fca000f8e00ff */
[----:B------:R-:W-:Y:S01]  /*47d0*/  SHF.L.U32 R7, R7, 0x1f, RZ ;  /* 0x0000001f07077819 */ /* 0x000fe200000006ff */
[----:B-1----:R-:W-:-:S04]  /*47e0*/  ULEA UR10, UR26, UR10, 0x18 ;  /* 0x0000000a1a0a7291 */ /* 0x002fc8000f8ec03f */
[----:B------:R-:W-:-:S09]  /*47f0*/  ULEA UR25, UR38, UR10, 0x3 ;  /* 0x0000000a26197291 */ /* 0x000fd2000f8e183f */
[----:B------:R1:W2:Y:S01]  /*4800*/  SYNCS.PHASECHK.TRANS64.TRYWAIT P1, [UR25+0x22830], R7 ;  /* 0x02283007ff0075a7 */ /* 0x0002a20008020159 */
[----:B------:R-:W-:Y:S05]  /*4810*/  @!P0 BRA `(.L_x_11568) ;  /* 0x0000000000048947 */ /* 0x000fea0003800000 */
[----:B------:R-:W-:Y:S01]  /*4820*/  BPT.TRAP 0x1 ;  /* 0x000000040000795c */ /* 0x000fe20000300000 */
.L_x_11568:
[----:B--2---:R-:W-:Y:S05]  /*4830*/  @P1 BRA `(.L_x_11569) ;  /* 0x0000000000081947 */ /* 0x004fea0003800000 */
[----:B------:R-:W2:Y:S02]  /*4840*/  SYNCS.PHASECHK.TRANS64.TRYWAIT P1, [UR25+0x22830], R7 ;  /* 0x02283007ff0075a7 */ /* 0x000ea40008020159 */
[----:B--2---:R-:W-:Y:S05]  /*4850*/  @!P1 BRA `(.L_x_11570) ;  /* 0x0000011000589947 */ /* 0x004fea0003800000 */
.L_x_11569:
[----:B------:R-:W-:Y:S01]  /*4860*/  UIMAD UR22, UR38, 0x300, UR4 ;  /* 0x00000300261678a4 */ /* 0x000fe2000f8e0204 */
[----:B------:R-:W-:Y:S01]  /*4870*/  WARPGROUP.ARRIVE ;  /* 0x00000000000079c5 */ /* 0x000fe20000000000 */
[----:B------:R-:W-:Y:S01]  /*4880*/  UMOV UR23, 0x40000040 ;  /* 0x4000004000177882 */ /* 0x000fe20000000000 */
[----:B------:R-:W-:Y:S01]  /*4890*/  UMOV UR11, 0x40000040 ;  /* 0x40000040000b7882 */ /* 0x000fe20000000000 */
[----:B------:R-:W-:-:S03]  /*48a0*/  UIADD3 UR10, UR22, 0x2, URZ ;  /* 0x00000002160a7890 */ /* 0x000fc6000fffe03f */
[----:B------:R-:W3:Y:S01]  /*48b0*/  S2R R215, SR_TID.X ;  /* 0x0000000000d77919 */ /* 0x000ee20000002100 */
[----:B------:R-:W-:Y:S01]  /*48c0*/  UIADD3 UR14, UR22, 0x4, URZ ;  /* 0x00000004160e7890 */ /* 0x000fe2000fffe03f */
[----:B------:R-:W-:Y:S01]  /*48d0*/  UMOV UR15, 0x40000040 ;  /* 0x40000040000f7882 */ /* 0x000fe20000000000 */
[----:B------:R-:W-:Y:S01]  /*48e0*/  HGMMA.64x96x16.F32 R152, gdesc[UR20], RZ, !UPT, gsb0 ;  /* 0x01600000149879f0 */ /* 0x000fe2000c0008ff */
[----:B------:R-:W-:Y:S01]  /*48f0*/  UIADD3 UR18, UR22, 0x6, URZ ;  /* 0x0000000616127890 */ /* 0x000fe2000fffe03f */
[----:B------:R-:W-:Y:S01]  /*4900*/  UMOV UR19, 0x40000040 ;  /* 0x4000004000137882 */ /* 0x000fe20000000000 */
[----:B---3--:R-:W-:-:S04]  /*4910*/  SHF.R.U32.HI R215, RZ, 0x7, R215 ;  /* 0x00000007ffd77819 */ /* 0x008fc800000116d7 */
        /* <DEDUP_REMOVED lines=14> */
.L_x_11571:
[----:B------:R-:W-:Y:S01]  /*4a00*/  ISETP.NE.AND P2, PT, R206, 0x1, PT ;  /* 0x00000001ce00780c */ /* 0x000fe20003f45270 */
[----:B------:R-:W-:Y:S01]  /*4a10*/  VIADD R20, R23, UR43 ;  /* 0x0000002b17147c36 */ /* 0x000fe20008000000 */
[----:B------:R-:W-:Y:S01]  /*4a20*/  UIADD3 UR10, UR25, 0x22840, URZ ;  /* 0x00022840190a7890 */ /* 0x000fe2000fffe03f */
[----:B------:R-:W-:Y:S01]  /*4a30*/  IMAD R10, R6, -0x60, RZ ;  /* 0xffffffa0060a7824 */ /* 0x000fe200078e02ff */
[----:B------:R-:W-:Y:S02]  /*4a40*/  LOP3.LUT P1, RZ, R16, 0x80000, RZ, 0xc0, !PT ;  /* 0x0008000010ff7812 */ /* 0x000fe4000782c0ff */
[----:B------:R-:W-:-:S07]  /*4a50*/  UPRMT UR10, UR26, 0x654, UR10 ;  /* 0x000006541a0a7896 */ /* 0x000fce000800000a */
[----:B------:R-:W3:Y:S08]  /*4a60*/  @P2 LDC R5, c[0x0][0x44c] ;  /* 0x00011300ff052b82 */ /* 0x000ef00000000800 */
[----:B--2---:R-:W2:Y:S01]  /*4a70*/  @P2 LDC R4, c[0x0][0x450] ;  /* 0x00011400ff042b82 */ /* 0x004ea20000000800 */
[----:B------:R-:W-:Y:S01]  /*4a80*/  SYNCS.ARRIVE.TRANS64.RED.A1T0 RZ, [UR10], RZ ;  /* 0x000000ffffff79a7 */ /* 0x000fe2000810040a */
[----:B------:R-:W-:Y:S01]  /*4a90*/  ULOP3.LUT UR10, URZ, UR7, URZ, 0x33, !UPT ;  /* 0x000000073f0a7292 */ /* 0x000fe2000f8e333f */
[----:B---3--:R-:W-:-:S05]  /*4aa0*/  @P2 IMAD.HI.U32 R5, R20, R5, RZ ;  /* 0x0000000514052227 */ /* 0x008fca00078e00ff */
[----:B--2---:R-:W-:Y:S01]  /*4ab0*/  @P2 SHF.R.U32.HI R20, RZ, R4, R5 ;  /* 0x00000004ff142219 */ /* 0x004fe20000011605 */
[----:B------:R-:W-:-:S04]  /*4ac0*/  VIADD R4, R10, 0x1 ;  /* 0x000000010a047836 */ /* 0x000fc80000000000 */
[----:B------:R-:W2:Y:S01]  /*4ad0*/  SHFL.IDX PT, R11, R20, RZ, 0x1c1f ;  /* 0x001c1fff140b7589 */ /* 0x000ea200000e0000 */
[----:B------:R-:W-:-:S05]  /*4ae0*/  IMAD R4, R19, -0x2, R4 ;  /* 0xfffffffe13047824 */ /* 0x000fca00078e0204 */
[----:B------:R-:W-:-:S05]  /*4af0*/  IADD3 R4, -R17, R4, R18 ;  /* 0x0000000411047210 */ /* 0x000fca0007ffe112 */
[C---:B------:R-:W-:Y:S02]  /*4b00*/  VIADD R15, R4.reuse, UR27 ;  /* 0x0000001b040f7c36 */ /* 0x040fe40008000000 */
[----:B------:R-:W-:Y:S02]  /*4b10*/  VIADD R14, R4, UR10 ;  /* 0x0000000a040e7c36 */ /* 0x000fe40008000000 */
[----:B--2---:R-:W-:Y:S02]  /*4b20*/  IMAD.IADD R13, R15, 0x1, R11 ;  /* 0x000000010f0d7824 */ /* 0x004fe400078e020b */
[----:B------:R-:W-:Y:S01]  /*4b30*/  IMAD.IADD R12, R11, 0x1, R14 ;  /* 0x000000010b0c7824 */ /* 0x000fe200078e020e */
        /* <DEDUP_REMOVED lines=13> */
.L_x_11574:
[----:B------:R-:W-:-:S05]  /*4c10*/  IMAD.U32 R21, RZ, RZ, UR28 ;  /* 0x0000001cff157e24 */ /* 0x000fca000f8e00ff */
[----:B------:R-:W-:-:S13]  /*4c20*/  ISETP.NE.AND P1, PT, R21, 0x1, PT ;  /* 0x000000011500780c */ /* 0x000fda0003f25270 */
[----:B------:R-:W2:Y:S02]  /*4c30*/  @P1 LDC.64 R4, c[0x0][0x9e8] ;  /* 0x00027a00ff041b82 */ /* 0x000ea40000000a00 */
[----:B--2---:R-:W-:-:S05]  /*4c40*/  @P1 IMAD.HI.U32 R4, R11, R4, RZ ;  /* 0x000000040b041227 */ /* 0x004fca00078e00ff */
[----:B------:R-:W-:-:S07]  /*4c50*/  @P1 SHF.R.U32.HI R11, RZ, R5, R4 ;  /* 0x00000005ff0b1219 */ /* 0x000fce0000011604 */
.L_x_11575:
[----:B------:R-:W-:Y:S05]  /*4c60*/  BSYNC B0 ;  /* 0x0000000000007941 */ /* 0x000fea0003800000 */
.L_x_11573:
[----:B------:R-:W-:-:S04]  /*4c70*/  IMAD R4, R19, -0x2, R10 ;  /* 0xfffffffe13047824 */ /* 0x000fc800078e020a */
[----:B------:R-:W-:-:S05]  /*4c80*/  IMAD R4, R11, R21, R4 ;  /* 0x000000150b047224 */ /* 0x000fca00078e0204 */
[----:B------:R-:W-:Y:S02]  /*4c90*/  VIADDMNMX R13, R4, R21, R13, PT ;  /* 0x00000015040d7246 */ /* 0x000fe4000380010d */
[----:B------:R-:W-:-:S07]  /*4ca0*/  VIMNMX R12, R12, R4, !PT ;  /* 0x000000040c0c7248 */ /* 0x000fce0007fe0100 */
.L_x_11572:
[----:B------:R-:W-:Y:S02]  /*4cb0*/  ISETP.GE.AND P2, PT, R10, 0x1, PT ;  /* 0x000000010a00780c */ /* 0x000fe40003f46270 */
[----:B------:R-:W-:Y:S02]  /*4cc0*/  LOP3.LUT R16, R16, 0xfffbffff, RZ, 0xc0, !PT ;  /* 0xfffbffff10107812 */ /* 0x000fe400078ec0ff */
[----:B------:R-:W-:Y:S02]  /*4cd0*/  ISETP.GE.AND P1, PT, R10, 0x2, PT ;  /* 0x000000020a00780c */ /* 0x000fe40003f26270 */
        /* <DEDUP_REMOVED lines=148> */
.L_x_11578:
[----:B------:R-:W-:-:S05]  /*5620*/  IMAD.U32 R12, RZ, RZ, UR28 ;  /* 0x0000001cff0c7e24 */ /* 0x000fca000f8e00ff */
[----:B------:R-:W-:-:S13]  /*5630*/  ISETP.NE.AND P6, PT, R12, 0x1, PT ;  /* 0x000000010c00780c */ /* 0x000fda0003fc5270 */
[----:B------:R-:W2:Y:S02]  /*5640*/  @P6 LDC.64 R4, c[0x0][0x9e8] ;  /* 0x00027a00ff046b82 */ /* 0x000ea40000000a00 */
[----:B--2---:R-:W-:-:S05]  /*5650*/  @P6 IMAD.HI.U32 R4, R13, R4, RZ ;  /* 0x000000040d046227 */ /* 0x004fca00078e00ff */
[----:B------:R-:W-:-:S07]  /*5660*/  @P6 SHF.R.U32.HI R13, RZ, R5, R4 ;  /* 0x00000005ff0d6219 */ /* 0x000fce0000011604 */
.L_x_11579:
[----:B------:R-:W-:Y:S05]  /*5670*/  BSYNC B0 ;  /* 0x0000000000007941 */ /* 0x000fea0003800000 */
.L_x_11577:
[----:B------:R-:W-:-:S04]  /*5680*/  IMAD R10, R19, -0x2, R10 ;  /* 0xfffffffe130a7824 */ /* 0x000fc800078e020a */
[----:B------:R-:W-:-:S05]  /*5690*/  IMAD R13, R13, R12, R10 ;  /* 0x0000000c0d0d7224 */ /* 0x000fca00078e020a */
[----:B------:R-:W-:Y:S02]  /*56a0*/  VIADDMNMX R15, R13, R12, R15, PT ;  /* 0x0000000c0d0f7246 */ /* 0x000fe4000380010f */
[----:B------:R-:W-:-:S07]  /*56b0*/  VIMNMX R14, R14, R13, !PT ;  /* 0x0000000d0e0e7248 */ /* 0x000fce0007fe0100 */
.L_x_11576:
        /* <DEDUP_REMOVED lines=435> */
[----:B---3--:R-:W-:-:S07]  /*71f0*/  FADD.FTZ R178, R182, R13 ;  /* 0x0000000db6b27221 */ /* 0x008fce0000010000 */
[----:B------:R-:W3:Y:S01]  /*7200*/  MUFU.EX2 R0, R187 ;  /* 0x000000bb00007308 */ /* 0x000ee20000000800 */
[----:B0-----:R-:W-:-:S07]  /*7210*/  FADD.FTZ R178, R183, R178 ;  /* 0x000000b2b7b27221 */ /* 0x001fce0000010000 */
[----:B------:R0:W4:Y:S01]  /*7220*/  MUFU.EX2 R171, R167 ;  /* 0x000000a700ab7308 */ /* 0x0001220000000800 */
[----:B--2---:R-:W-:-:S07]  /*7230*/  FADD.FTZ R13, R169, R178 ;  /* 0x000000b2a90d7221 */ /* 0x004fce0000010000 */
[----:B------:R-:W2:Y:S01]  /*7240*/  MUFU.EX2 R20, R191 ;  /* 0x000000bf00147308 */ /* 0x000ea20000000800 */
[C---:B---3--:R-:W-:Y:S01]  /*7250*/  FADD.FTZ R178, R0.reuse, R13 ;  /* 0x0000000d00b27221 */ /* 0x048fe20000010000 */
[----:B------:R-:W-:Y:S02]  /*7260*/  F2FP.F16.F32.PACK_AB R169, R0, R169 ;  /* 0x000000a900a9723e */ /* 0x000fe400000000ff */
[----:B0-----:R-:W-:-:S04]  /*7270*/  F2FP.F16.F32.PACK_AB R167, R183, R182 ;  /* 0x000000b6b7a7723e */ /* 0x001fc800000000ff */
[----:B------:R-:W0:Y:S01]  /*7280*/  MUFU.EX2 R173, R194 ;  /* 0x000000c200ad7308 */ /* 0x000e220000000800 */
[----:B----4-:R-:W-:-:S07]  /*7290*/  FADD.FTZ R13, R171, R178 ;  /* 0x000000b2ab0d7221 */ /* 0x010fce0000010000 */
[----:B------:R-:W3:Y:S01]  /*72a0*/  MUFU.EX2 R176, R195 ;  /* 0x000000c300b07308 */ /* 0x000ee20000000800 */
[C---:B--2---:R-:W-:Y:S01]  /*72b0*/  FADD.FTZ R180, R20.reuse, R13 ;  /* 0x0000000d14b47221 */ /* 0x044fe20000010000 */
[----:B------:R-:W-:-:S06]  /*72c0*/  F2FP.F16.F32.PACK_AB R171, R20, R171 ;  /* 0x000000ab14ab723e */ /* 0x000fcc00000000ff */
[----:B------:R-:W2:Y:S01]  /*72d0*/  MUFU.EX2 R175, R198 ;  /* 0x000000c600af7308 */ /* 0x000ea20000000800 */
[----:B0-----:R-:W-:-:S07]  /*72e0*/  FADD.FTZ R13, R173, R180 ;  /* 0x000000b4ad0d7221 */ /* 0x001fce0000010000 */
[----:B------:R-:W0:Y:S01]  /*72f0*/  MUFU.EX2 R178, R189 ;  /* 0x000000bd00b27308 */ /* 0x000e220000000800 */
[C---:B---3--:R-:W-:Y:S01]  /*7300*/  FADD.FTZ R8, R176.reuse, R13 ;  /* 0x0000000db0087221 */ /* 0x048fe20000010000 */
[----:B------:R-:W-:-:S03]  /*7310*/  F2FP.F16.F32.PACK_AB R173, R176, R173 ;  /* 0x000000adb0ad723e */ /* 0x000fc600000000ff */
[----:B--2---:R-:W-:-:S04]  /*7320*/  FADD.FTZ R9, R175, R8 ;  /* 0x00000008af097221 */ /* 0x004fc80000010000 */
[C---:B0-----:R-:W-:Y:S01]  /*7330*/  FADD.FTZ R0, R178.reuse, R9 ;  /* 0x00000009b2007221 */ /* 0x041fe20000010000 */
[----:B------:R-:W-:Y:S01]  /*7340*/  F2FP.F16.F32.PACK_AB R175, R178, R175 ;  /* 0x000000afb2af723e */ /* 0x000fe200000000ff */
[----:B------:R-:W-:Y:S06]  /*7350*/  @!P0 BRA `(.L_x_11580) ;  /* 0x0000000000048947 */ /* 0x000fec0003800000 */
[----:B------:R-:W-:Y:S01]  /*7360*/  BPT.TRAP 0x1 ;  /* 0x000000040000795c */ /* 0x000fe20000300000 */
.L_x_11580:
[----:B------:R0:W2:Y:S01]  /*7370*/  SYNCS.PHASECHK.TRANS64.TRYWAIT P1, [UR25+0x22850], R7 ;  /* 0x02285007ff0075a7 */ /* 0x0000a20008020159 */
[----:B------:R-:W-:Y:S05]  /*7380*/  @!P0 BRA `(.L_x_11581) ;  /* 0x0000000000048947 */ /* 0x000fea0003800000 */
[----:B------:R-:W-:Y:S01]  /*7390*/  BPT.TRAP 0x1 ;  /* 0x000000040000795c */ /* 0x000fe20000300000 */
.L_x_11581:
[----:B------:R-:W-:Y:S01]  /*73a0*/  VIADD R8, R215, 0x8 ;  /* 0x00000008d7087836 */ /* 0x000fe20000000000 */
[----:B--2---:R-:W-:Y:S06]  /*73b0*/  @P1 BRA `(.L_x_11582) ;  /* 0x0000000000081947 */ /* 0x004fec0003800000 */
[----:B------:R-:W2:Y:S02]  /*73c0*/  SYNCS.PHASECHK.TRANS64.TRYWAIT P1, [UR25+0x22850], R7 ;  /* 0x02285007ff0075a7 */ /* 0x000ea40008020159 */
[----:B--2---:R-:W-:Y:S05]  /*73d0*/  @!P1 BRA `(.L_x_11583) ;  /* 0x000000e400909947 */ /* 0x004fea0003800000 */
.L_x_11582:
        /* <DEDUP_REMOVED lines=39> */
.L_x_11584:
        /* <DEDUP_REMOVED lines=8> */
.L_x_11566:
[----:B------:R-:W-:Y:S01]  /*76d0*/  ISETP.NE.AND P2, PT, R206, 0x1, PT ;  /* 0x00000001ce00780c */ /* 0x000fe20003f45270 */
[----:B------:R-:W-:Y:S01]  /*76e0*/  UIADD3 UR10, UR43, 0x7f, URZ ;  /* 0x0000007f2b0a7890 */ /* 0x000fe2000fffe03f */
[----:B--2---:R-:W-:Y:S02]  /*76f0*/  IADD3 R10, R18, 0x1, -R17 ;  /* 0x00000001120a7810 */ /* 0x004fe40007ffe811 */
[----:B------:R-:W-:-:S09]  /*7700*/  LOP3.LUT P1, RZ, R16, 0x80000, RZ, 0xc0, !PT ;  /* 0x0008000010ff7812 */ /* 0x000fd2000782c0ff */
[----:B01----:R-:W0:Y:S08]  /*7710*/  @P2 LDC R7, c[0x0][0x44c] ;  /* 0x00011300ff072b82 */ /* 0x003e300000000800 */
[----:B------:R-:W1:Y:S01]  /*7720*/  @P2 LDC R9, c[0x0][0x450] ;  /* 0x00011400ff092b82 */ /* 0x000e620000000800 */
[----:B0-----:R-:W-:-:S04]  /*7730*/  @P2 IMAD.HI.U32 R8, R7, UR10, RZ ;  /* 0x0000000a07082c27 */ /* 0x001fc8000f8e00ff */
[----:B------:R-:W-:Y:S01]  /*7740*/  IMAD.U32 R7, RZ, RZ, UR10 ;  /* 0x0000000aff077e24 */ /* 0x000fe2000f8e00ff */
[----:B-1----:R-:W-:-:S05]  /*7750*/  @P2 SHF.R.U32.HI R7, RZ, R9, R8 ;  /* 0x00000009ff072219 */ /* 0x002fca0000011608 */
        /* <DEDUP_REMOVED lines=16> */
.L_x_11587:
[----:B------:R-:W-:Y:S02]  /*7860*/  ULDC UR15, c[0x0][0x9e4] ;  /* 0x00027900000f7ab9 */ /* 0x000fe40000000800 */
[----:B------:R-:W-:-:S11]  /*7870*/  UISETP.NE.AND UP0, UPT, UR15, 0x1, UPT ;  /* 0x000000010f00788c */ /* 0x000fd6000bf05270 */
[----:B------:R-:W-:Y:S02]  /*7880*/  @UP0 ULDC.64 UR18, c[0x0][0x9e8] ;  /* 0x00027a0000120ab9 */ /* 0x000fe40000000a00 */
[----:B------:R-:W-:-:S04]  /*7890*/  UIMAD.WIDE.U32 UR10, UR7, UR18, URZ ;  /* 0x00000012070a72a5 */ /* 0x000fc8000f8e003f */
[----:B------:R-:W-:-:S12]  /*78a0*/  @UP0 USHF.R.U32.HI UR7, URZ, UR19, UR11 ;  /* 0x000000133f070299 */ /* 0x000fd8000801160b */
.L_x_11588:
[----:B------:R-:W-:-:S04]  /*78b0*/  UIMAD UR7, UR7, UR15, URZ ;  /* 0x0000000f070772a4 */ /* 0x000fc8000f8e023f */
[----:B------:R-:W-:-:S04]  /*78c0*/  UISETP.LT.AND UP0, UPT, UR14, UR7, UPT ;  /* 0x000000070e00728c */ /* 0x000fc8000bf01270 */
[----:B------:R-:W-:-:S12]  /*78d0*/  USEL UR14, UR14, UR7, !UP0 ;  /* 0x000000070e0e7287 */ /* 0x000fd8000c000000 */
.L_x_11586:
        /* <DEDUP_REMOVED lines=12> */
.L_x_11600:
[----:B------:R-:W-:Y:S01]  /*79a0*/  UIADD3 UR38, UR38, 0x1, URZ ;  /* 0x0000000126267890 */ /* 0x000fe2000fffe03f */
[C---:B------:R-:W-:Y:S01]  /*79b0*/  ISETP.GT.AND P1, PT, R8.reuse, UR7, PT ;  /* 0x0000000708007c0c */ /* 0x040fe2000bf24270 */
[----:B------:R-:W-:Y:S02]  /*79c0*/  VIADD R8, R8, 0xffffffff ;  /* 0xffffffff08087836 */ /* 0x000fe40000000000 */
[----:B------:R-:W-:-:S04]  /*79d0*/  UISETP.NE.AND UP0, UPT, UR38, 0x2, UPT ;  /* 0x000000022600788c */ /* 0x000fc8000bf05270 */
[----:B------:R-:W-:Y:S02]  /*79e0*/  USEL UR10, URZ, 0x1, UP0 ;  /* 0x000000013f0a7887 */ /* 0x000fe40008000000 */
[----:B------:R-:W-:Y:S02]  /*79f0*/  USEL UR38, UR38, URZ, UP0 ;  /* 0x0000003f26267287 */ /* 0x000fe40008000000 */
[----:B------:R-:W-:Y:S01]  /*7a00*/  ULOP3.LUT UR37, UR37, UR10, URZ, 0x3c, !UPT ;  /* 0x0000000a25257292 */ /* 0x000fe2000f8e3c3f */
[----:B0-----:R-:W-:Y:S11]  /*7a10*/  @!P0 BRA `(.L_x_11590) ;  /* 0x0000000000048947 */ /* 0x001ff60003800000 */
[----:B------:R-:W-:Y:S01]  /*7a20*/  BPT.TRAP 0x1 ;  /* 0x000000040000795c */ /* 0x000fe20000300000 */
.L_x_11590:
        /* <DEDUP_REMOVED lines=9> */
.L_x_11591:
[----:B-1----:R-:W-:Y:S05]  /*7ac0*/  @P2 BRA `(.L_x_11592) ;  /* 0x0000000000082947 */ /* 0x002fea0003800000 */
[----:B------:R-:W1:Y:S02]  /*7ad0*/  SYNCS.PHASECHK.TRANS64.TRYWAIT P2, [UR25+0x22830], R6 ;  /* 0x02283006ff0075a7 */ /* 0x000e640008040159 */
[----:B-1----:R-:W-:Y:S05]  /*7ae0*/  @!P2 BRA `(.L_x_11593) ;  /* 0x000000dc00e4a947 */ /* 0x002fea0003800000 */
.L_x_11592:
        /* <DEDUP_REMOVED lines=26> */
.L_x_11594:
        /* <DEDUP_REMOVED lines=63> */
[----:B------:R-:W2:Y:S01]  /*8080*/  MUFU.EX2 R7, R7 ;  /* 0x0000000700077308 */ /* 0x000ea20000000800 */
        /* <DEDUP_REMOVED lines=11> */
[----:B------:R-:W-:Y:S01]  /*8140*/  FFMA.FTZ R196, R196, UR6, -R10 ;  /* 0x00000006c4c47c23 */ /* 0x000fe2000801080a */
[----:B------:R-:W-:-:S03]  /*8150*/  FMNMX.FTZ R12, R190, R5, !PT ;  /* 0x00000005be0c7209 */ /* 0x000fc60007810000 */
[----:B------:R-:W4:Y:S01]  /*8160*/  MUFU.EX2 R20, R20 ;  /* 0x0000001400147308 */ /* 0x000f220000000800 */
[----:B------:R-:W-:Y:S01]  /*8170*/  FMNMX.FTZ R5, R191, R12, !PT ;  /* 0x0000000cbf057209 */ /* 0x000fe20007810000 */
[-C--:B--2---:R-:W-:Y:S01]  /*8180*/  FMUL.FTZ R24, R24, R7.reuse ;  /* 0x0000000718187220 */ /* 0x084fe20000410000 */
[-C--:B------:R-:W-:Y:S01]  /*8190*/  FMUL.FTZ R25, R25, R7.reuse ;  /* 0x0000000719197220 */ /* 0x080fe20000410000 */
[----:B------:R-:W-:Y:S01]  /*81a0*/  FMUL.FTZ R28, R28, R7 ;  /* 0x000000071c1c7220 */ /* 0x000fe20000410000 */
[----:B------:R-:W-:Y:S01]  /*81b0*/  FMNMX.FTZ R12, R194, R5, !PT ;  /* 0x00000005c20c7209 */ /* 0x000fe20007810000 */
[-C--:B------:R-:W-:Y:S01]  /*81c0*/  FMUL.FTZ R29, R29, R7.reuse ;  /* 0x000000071d1d7220 */ /* 0x080fe20000410000 */
[-C--:B------:R-:W-:Y:S01]  /*81d0*/  FMUL.FTZ R32, R32, R7.reuse ;  /* 0x0000000720207220 */ /* 0x080fe20000410000 */
[----:B------:R-:W2:Y:S01]  /*81e0*/  MUFU.EX2 R21, R21 ;  /* 0x0000001500157308 */ /* 0x000ea20000000800 */
[----:B------:R-:W-:Y:S01]  /*81f0*/  FMNMX.FTZ R5, R195, R12, !PT ;  /* 0x0000000cc3057209 */ /* 0x000fe20007810000 */
[-C--:B------:R-:W-:Y:S01]  /*8200*/  FMUL.FTZ R33, R33, R7.reuse ;  /* 0x0000000721217220 */ /* 0x080fe20000410000 */
[-C--:B------:R-:W-:Y:S01]  /*8210*/  FMUL.FTZ R36, R36, R7.reuse ;  /* 0x0000000724247220 */ /* 0x080fe20000410000 */
[----:B------:R-:W-:Y:S01]  /*8220*/  FMUL.FTZ R37, R37, R7 ;  /* 0x0000000725257220 */ /* 0x000fe20000410000 */
[----:B------:R-:W-:Y:S01]  /*8230*/  FMNMX.FTZ R12, R198, R5, !PT ;  /* 0x00000005c60c7209 */ /* 0x000fe20007810000 */
[-C--:B------:R-:W-:Y:S01]  /*8240*/  FMUL.FTZ R40, R40, R7.reuse ;  /* 0x0000000728287220 */ /* 0x080fe20000410000 */
[-C--:B------:R-:W-:Y:S01]  /*8250*/  FMUL.FTZ R41, R41, R7.reuse ;  /* 0x0000000729297220 */ /* 0x080fe20000410000 */
[----:B------:R-:W5:Y:S01]  /*8260*/  MUFU.EX2 R153, R153 ;  /* 0x0000009900997308 */ /* 0x000f620000000800 */
[----:B------:R-:W-:Y:S01]  /*8270*/  FMNMX.FTZ R12, R199, R12, !PT ;  /* 0x0000000cc70c7209 */ /* 0x000fe20007810000 */
[-C--:B------:R-:W-:Y:S01]  /*8280*/  FMUL.FTZ R44, R44, R7.reuse ;  /* 0x000000072c2c7220 */ /* 0x080fe20000410000 */
[-C--:B------:R-:W-:Y:S01]  /*8290*/  FMUL.FTZ R45, R45, R7.reuse ;  /* 0x000000072d2d7220 */ /* 0x080fe20000410000 */
[-C--:B------:R-:W-:Y:S01]  /*82a0*/  FMUL.FTZ R48, R48, R7.reuse ;  /* 0x0000000730307220 */ /* 0x080fe20000410000 */
[-C--:B------:R-:W-:Y:S01]  /*82b0*/  FMUL.FTZ R49, R49, R7.reuse ;  /* 0x0000000731317220 */ /* 0x080fe20000410000 */
[----:B------:R-:W0:Y:S01]  /*82c0*/  SHFL.BFLY PT, R5, R12, 0x2, 0x1f ;  /* 0x0c401f000c057f89 */ /* 0x000e2200000e0000 */
        /* <DEDUP_REMOVED lines=24> */
[--C-:B------:R-:W-:Y:S01]  /*8450*/  FFMA.FTZ R12, R188, UR6, -R10.reuse ;  /* 0x00000006bc0c7c23 */ /* 0x100fe2000801080a */
[----:B------:R-:W-:Y:S01]  /*8460*/  MUFU.EX2 R161, R161 ;  /* 0x000000a100a17308 */ /* 0x000fe20000000800 */
[----:B------:R-:W-:Y:S01]  /*8470*/  FFMA.FTZ R10, R197, UR6, -R10 ;  /* 0x00000006c50a7c23 */ /* 0x000fe2000801080a */
        /* <DEDUP_REMOVED lines=25> */
[----:B0-----:R-:W-:Y:S01]  /*8610*/  FMNMX.FTZ R5, R11, R184, !PT ;  /* 0x000000b80b057209 */ /* 0x001fe20007810000 */
        /* <DEDUP_REMOVED lines=18> */
[----:B---3--:R-:W-:Y:S01]  /*8740*/  FFMA.FTZ R175, R7, R2, R152 ;  /* 0x0000000207af7223 */ /* 0x008fe20000010098 */
[--C-:B------:R-:W-:Y:S01]  /*8750*/  FFMA.FTZ R159, R166, UR6, -R193.reuse ;  /* 0x00000006a69f7c23 */ /* 0x100fe200080108c1 */
[--C-:B------:R-:W-:Y:S01]  /*8760*/  FFMA.FTZ R188, R167, UR6, -R193.reuse ;  /* 0x00000006a7bc7c23 */ /* 0x100fe200080108c1 */
[----:B------:R-:W-:Y:S01]  /*8770*/  FFMA.FTZ R167, R179, UR6, -R193 ;  /* 0x00000006b3a77c23 */ /* 0x000fe200080108c1 */
[----:B------:R-:W0:Y:S01]  /*8780*/  MUFU.EX2 R184, R184 ;  /* 0x000000b800b87308 */ /* 0x000e220000000800 */
[----:B----4-:R-:W-:Y:S01]  /*8790*/  FADD.FTZ R154, R20, R175 ;  /* 0x000000af149a7221 */ /* 0x010fe20000010000 */
[--C-:B------:R-:W-:Y:S01]  /*87a0*/  FFMA.FTZ R175, R183, UR6, -R193.reuse ;  /* 0x00000006b7af7c23 */ /* 0x100fe200080108c1 */
[--C-:B------:R-:W-:Y:S01]  /*87b0*/  FFMA.FTZ R171, R171, UR6, -R193.reuse ;  /* 0x00000006abab7c23 */ /* 0x100fe200080108c1 */
[--C-:B------:R-:W-:Y:S01]  /*87c0*/  FFMA.FTZ R163, R174, UR6, -R193.reuse ;  /* 0x00000006aea37c23 */ /* 0x100fe200080108c1 */
[----:B--2---:R-:W-:Y:S01]  /*87d0*/  FADD.FTZ R154, R21, R154 ;  /* 0x0000009a159a7221 */ /* 0x004fe20000010000 */
[--C-:B------:R-:W-:Y:S01]  /*87e0*/  FFMA.FTZ R166, R178, UR6, -R193.reuse ;  /* 0x00000006b2a67c23 */ /* 0x100fe200080108c1 */
[--C-:B------:R-:W-:Y:S01]  /*87f0*/  FFMA.FTZ R182, R182, UR6, -R193.reuse ;  /* 0x00000006b6b67c23 */ /* 0x100fe200080108c1 */
[----:B------:R-:W2:Y:S01]  /*8800*/  MUFU.EX2 R155, R155 ;  /* 0x0000009b009b7308 */ /* 0x000ea20000000800 */
[----:B-----5:R-:W-:Y:S01]  /*8810*/  FADD.FTZ R183, R153, R154 ;  /* 0x0000009a99b77221 */ /* 0x020fe20000010000 */
[--C-:B------:R-:W-:Y:S01]  /*8820*/  FFMA.FTZ R190, R190, UR6, -R193.reuse ;  /* 0x00000006bebe7c23 */ /* 0x100fe200080108c1 */
[----:B------:R-:W-:Y:S01]  /*8830*/  FFMA.FTZ R191, R191, UR6, -R193 ;  /* 0x00000006bfbf7c23 */ /* 0x000fe200080108c1 */
[----:B------:R-:W-:Y:S01]  /*8840*/  F2FP.F16.F32.PACK_AB R152, R20, R152 ;  /* 0x000000981498723e */ /* 0x000fe200000000ff */
[----:B-1----:R-:W-:Y:S01]  /*8850*/  FADD.FTZ R154, R156, R183 ;  /* 0x000000b79c9a7221 */ /* 0x002fe20000010000 */
[----:B------:R-:W-:Y:S01]  /*8860*/  F2FP.F16.F32.PACK_AB R156, R157, R156 ;  /* 0x0000009c9d9c723e */ /* 0x000fe200000000ff */
[--C-:B------:R-:W-:Y:S01]  /*8870*/  FFMA.FTZ R194, R194, UR6, -R193.reuse ;  /* 0x00000006c2c27c23 */ /* 0x100fe200080108c1 */
[----:B------:R-:W1:Y:S01]  /*8880*/  MUFU.EX2 R185, R185 ;  /* 0x000000b900b97308 */ /* 0x000e620000000800 */
[----:B0-----:R-:W-:Y:S01]  /*8890*/  FFMA.FTZ R2, R9, R0, R184 ;  /* 0x0000000009027223 */ /* 0x001fe200000100b8 */
[----:B------:R-:W-:Y:S01]  /*88a0*/  FADD.FTZ R154, R157, R154 ;  /* 0x0000009a9d9a7221 */ /* 0x000fe20000010000 */
[--C-:B------:R-:W-:Y:S01]  /*88b0*/  FFMA.FTZ R195, R195, UR6, -R193.reuse ;  /* 0x00000006c3c37c23 */ /* 0x100fe200080108c1 */
[--C-:B------:R-:W-:Y:S01]  /*88c0*/  FFMA.FTZ R198, R198, UR6, -R193.reuse ;  /* 0x00000006c6c67c23 */ /* 0x100fe200080108c1 */
[-C--:B------:R-:W-:Y:S01]  /*88d0*/  FMUL.FTZ R144, R144, R7.reuse ;  /* 0x0000000790907220 */ /* 0x080fe20000410000 */
[----:B------:R-:W-:Y:S01]  /*88e0*/  FADD.FTZ R154, R15, R154 ;  /* 0x0000009a0f9a7221 */ /* 0x000fe20000010000 */
[-C--:B------:R-:W-:Y:S01]  /*88f0*/  FMUL.FTZ R145, R145, R7.reuse ;  /* 0x0000000791917220 */ /* 0x080fe20000410000 */
[----:B------:R-:W0:Y:S01]  /*8900*/  MUFU.EX2 R192, R192 ;  /* 0x000000c000c07308 */ /* 0x000e220000000800 */
[----:B--2---:R-:W-:Y:S01]  /*8910*/  FADD.FTZ R2, R155, R2 ;  /* 0x000000029b027221 */ /* 0x004fe20000010000 */
[-C--:B------:R-:W-:Y:S01]  /*8920*/  FMUL.FTZ R148, R148, R7.reuse ;  /* 0x0000000794947220 */ /* 0x080fe20000410000 */
[----:B------:R-:W-:Y:S01]  /*8930*/  FMUL.FTZ R149, R149, R7 ;  /* 0x0000000795957220 */ /* 0x000fe20000410000 */
[-C--:B------:R-:W-:Y:S01]  /*8940*/  FMUL.FTZ R26, R26, R9.reuse ;  /* 0x000000091a1a7220 */ /* 0x080fe20000410000 */
[-C--:B------:R-:W-:Y:S01]  /*8950*/  FMUL.FTZ R27, R27, R9.reuse ;  /* 0x000000091b1b7220 */ /* 0x080fe20000410000 */
[-C--:B------:R-:W-:Y:S01]  /*8960*/  FMUL.FTZ R30, R30, R9.reuse ;  /* 0x000000091e1e7220 */ /* 0x080fe20000410000 */
[-C--:B------:R-:W-:Y:S01]  /*8970*/  FMUL.FTZ R31, R31, R9.reuse ;  /* 0x000000091f1f7220 */ /* 0x080fe20000410000 */
[----:B------:R-:W2:Y:S01]  /*8980*/  MUFU.EX2 R158, R158 ;  /* 0x0000009e009e7308 */ /* 0x000ea20000000800 */
[----:B-1----:R-:W-:Y:S01]  /*8990*/  FADD.FTZ R179, R185, R2 ;  /* 0x00000002b9b37221 */ /* 0x002fe20000010000 */
[----:B------:R-:W-:Y:S01]  /*89a0*/  FFMA.FTZ R2, R186, UR6, -R193 ;  /* 0x00000006ba027c23 */ /* 0x000fe200080108c1 */
[-C--:B------:R-:W-:Y:S01]  /*89b0*/  FMUL.FTZ R34, R34, R9.reuse ;  /* 0x0000000922227220 */ /* 0x080fe20000410000 */
[-C--:B------:R-:W-:Y:S01]  /*89c0*/  FMUL.FTZ R35, R35, R9.reuse ;  /* 0x0000000923237220 */ /* 0x080fe20000410000 */
[-C--:B------:R-:W-:Y:S01]  /*89d0*/  FMUL.FTZ R38, R38, R9.reuse ;  /* 0x0000000926267220 */ /* 0x080fe20000410000 */
[-C--:B------:R-:W-:Y:S01]  /*89e0*/  FMUL.FTZ R39, R39, R9.reuse ;  /* 0x0000000927277220 */ /* 0x080fe20000410000 */
[-C--:B------:R-:W-:Y:S01]  /*89f0*/  FMUL.FTZ R42, R42, R9.reuse ;  /* 0x000000092a2a7220 */ /* 0x080fe20000410000 */
[----:B------:R-:W1:Y:S01]  /*8a00*/  MUFU.EX2 R189, R189 ;  /* 0x000000bd00bd7308 */ /* 0x000e620000000800 */
[----:B0-----:R-:W-:Y:S01]  /*8a10*/  FADD.FTZ R197, R192, R179 ;  /* 0x000000b3c0c57221 */ /* 0x001fe20000010000 */
[--C-:B------:R-:W-:Y:S01]  /*8a20*/  FFMA.FTZ R179, R187, UR6, -R193.reuse ;  /* 0x00000006bbb37c23 */ /* 0x100fe200080108c1 */
[----:B------:R-:W-:Y:S01]  /*8a30*/  FADD.FTZ R187, R161, R154 ;  /* 0x0000009aa1bb7221 */ /* 0x000fe20000010000 */
[----:B------:R-:W-:Y:S01]  /*8a40*/  FFMA.FTZ R193, R199, UR6, -R193 ;  /* 0x00000006c7c17c23 */ /* 0x000fe200080108c1 */
[-C--:B------:R-:W-:Y:S01]  /*8a50*/  FMUL.FTZ R43, R43, R9.reuse ;  /* 0x000000092b2b7220 */ /* 0x080fe20000410000 */
[-C--:B------:R-:W-:Y:S01]  /*8a60*/  FMUL.FTZ R46, R46, R9.reuse ;  /* 0x000000092e2e7220 */ /* 0x080fe20000410000 */
[----:B------:R-:W-:Y:S01]  /*8a70*/  FADD.FTZ R154, R160, R187 ;  /* 0x000000bba09a7221 */ /* 0x000fe20000010000 */
[----:B------:R-:W0:Y:S01]  /*8a80*/  MUFU.EX2 R159, R159 ;  /* 0x0000009f009f7308 */ /* 0x000e220000000800 */
[----:B--2---:R-:W-:Y:S01]  /*8a90*/  FADD.FTZ R174, R158, R197 ;  /* 0x000000c59eae7221 */ /* 0x004fe20000010000 */
[----:B------:R-:W-:Y:S01]  /*8aa0*/  F2FP.F16.F32.PACK_AB R160, R165, R160 ;  /* 0x000000a0a5a0723e */ /* 0x000fe200000000ff */
        /* <DEDUP_REMOVED lines=8> */
[----:B------:R-:W-:Y:S01]  /*8b30*/  FMUL.FTZ R58, R58, R9 ;  /* 0x000000093a3a7220 */ /* 0x000fe20000410000 */
[----:B------:R-:W-:Y:S01]  /*8b40*/  F2FP.F16.F32.PACK_AB R158, R161, R15 ;  /* 0x0000000fa19e723e */ /* 0x000fe200000000ff */
        /* <DEDUP_REMOVED lines=20> */
[----:B-1----:R-:W-:Y:S01]  /*8c90*/  FADD.FTZ R174, R162, R183 ;  /* 0x000000b7a2ae7221 */ /* 0x002fe20000010000 */
[----:B------:R-:W-:Y:S01]  /*8ca0*/  FADD.FTZ R183, R165, R154 ;  /* 0x0000009aa5b77221 */ /* 0x000fe20000010000 */
[----:B------:R-:W-:Y:S01]  /*8cb0*/  F2FP.F16.F32.PACK_AB R154, R153, R21 ;  /* 0x00000015999a723e */ /* 0x000fe200000000ff */
[----:B------:R-:W-:Y:S01]  /*8cc0*/  FMUL.FTZ R87, R87, R9 ;  /* 0x0000000957577220 */ /* 0x000fe20000410000 */
[----:B------:R-:W-:Y:S01]  /*8cd0*/  F2FP.F16.F32.PACK_AB R153, R155, R184 ;  /* 0x000000b89b99723e */ /* 0x000fe200000000ff */
[----:B------:R-:W-:Y:S01]  /*8ce0*/  FADD.FTZ R178, R14, R183 ;  /* 0x000000b70eb27221 */ /* 0x000fe20000010000 */
[----:B------:R-:W-:Y:S01]  /*8cf0*/  F2FP.F16.F32.PACK_AB R155, R192, R185 ;  /* 0x000000b9c09b723e */ /* 0x000fe200000000ff */
[----:B------:R-:W1:Y:S01]  /*8d00*/  MUFU.EX2 R170, R170 ;  /* 0x000000aa00aa7308 */ /* 0x000e620000000800 */
[----:B0-----:R-:W-:Y:S01]  /*8d10*/  FADD.FTZ R174, R171, R174 ;  /* 0x000000aeabae7221 */ /* 0x001fe20000010000 */
[----:B------:R-:W-:Y:S01]  /*8d20*/  FADD.FTZ R183, R169, R178 ;  /* 0x000000b2a9b77221 */ /* 0x000fe20000010000 */
[----:B------:R-:W-:Y:S01]  /*8d30*/  F2FP.F16.F32.PACK_AB R161, R171, R162 ;  /* 0x000000a2aba1723e */ /* 0x000fe200000000ff */
[-C--:B------:R-:W-:Y:S01]  /*8d40*/  FMUL.FTZ R90, R90, R9.reuse ;  /* 0x000000095a5a7220 */ /* 0x080fe20000410000 */
[----:B------:R-:W-:Y:S01]  /*8d50*/  F2FP.F16.F32.PACK_AB R162, R169, R14 ;  /* 0x0000000ea9a2723e */ /* 0x000fe200000000ff */
        /* <DEDUP_REMOVED lines=43> */
[C---:B0-----:R-:W-:Y:S01]  /*9010*/  FADD.FTZ R15, R167.reuse, R178 ;  /* 0x000000b2a70f7221 */ /* 0x041fe20000010000 */
[----:B------:R-:W-:Y:S01]  /*9020*/  F2FP.F16.F32.PACK_AB R165, R167, R166 ;  /* 0x000000a6a7a5723e */ /* 0x000fe200000000ff */
[----:B------:R-:W-:-:S05]  /*9030*/  FMUL.FTZ R151, R151, R9 ;  /* 0x0000000997977220 */ /* 0x000fca0000410000 */
        /* <DEDUP_REMOVED lines=43> */
[----:B0-----:R-:W-:-:S04]  /*92f0*/  FADD.FTZ R0, R198, R13 ;  /* 0x0000000dc6007221 */ /* 0x001fc80000010000 */
[C---:B--2---:R-:W-:Y:S01]  /*9300*/  FADD.FTZ R0, R175.reuse, R0 ;  /* 0x00000000af007221 */ /* 0x044fe20000010000 */
[----:B------:R-:W-:Y:S01]  /*9310*/  F2FP.F16.F32.PACK_AB R175, R175, R198 ;  /* 0x000000c6afaf723e */ /* 0x000fe200000000ff */
[C---:B-1----:R-:W-:Y:S01]  /*9320*/  FADD.FTZ R2, R10.reuse, R15 ;  /* 0x0000000f0a027221 */ /* 0x042fe20000010000 */
[----:B------:R-:W-:Y:S01]  /*9330*/  F2FP.F16.F32.PACK_AB R174, R10, R11 ;  /* 0x0000000b0aae723e */ /* 0x000fe200000000ff */
[----:B------:R-:W-:Y:S06]  /*9340*/  @!P0 BRA `(.L_x_11595) ;  /* 0x0000000000048947 */ /* 0x000fec0003800000 */
[----:B------:R-:W-:Y:S01]  /*9350*/  BPT.TRAP 0x1 ;  /* 0x000000040000795c */ /* 0x000fe20000300000 */
.L_x_11595:
[----:B------:R0:W1:Y:S01]  /*9360*/  SYNCS.PHASECHK.TRANS64.TRYWAIT P2, [UR25+0x22850], R6 ;  /* 0x02285006ff0075a7 */ /* 0x0000620008040159 */
[----:B------:R-:W-:Y:S05]  /*9370*/  @!P0 BRA `(.L_x_11596) ;  /* 0x0000000000048947 */ /* 0x000fea0003800000 */
[----:B------:R-:W-:Y:S01]  /*9380*/  BPT.TRAP 0x1 ;  /* 0x000000040000795c */ /* 0x000fe20000300000 */
.L_x_11596:
[----:B------:R-:W-:Y:S01]  /*9390*/  VIADD R7, R215, 0x8 ;  /* 0x00000008d7077836 */ /* 0x000fe20000000000 */
[----:B-1----:R-:W-:Y:S06]  /*93a0*/  @P2 BRA `(.L_x_11597) ;  /* 0x0000000000082947 */ /* 0x002fec0003800000 */
[----:B------:R-:W1:Y:S02]  /*93b0*/  SYNCS.PHASECHK.TRANS64.TRYWAIT P2, [UR25+0x22850], R6 ;  /* 0x02285006ff0075a7 */ /* 0x000e640008040159 */
[----:B-1----:R-:W-:Y:S05]  /*93c0*/  @!P2 BRA `(.L_x_11598) ;  /* 0x000000c400c4a947 */ /* 0x002fea0003800000 */
.L_x_11597:
        /* <DEDUP_REMOVED lines=39> */
.L_x_11599:
[----:B------:R-:W-:Y:S01]  /*9640*/  UIADD3 UR25, UR25, 0x22860, URZ ;  /* 0x0002286019197890 */ /* 0x000fe2000fffe03f */
[----:B-1----:R-:W-:Y:S02]  /*9650*/  IMAD.MOV.U32 R9, RZ, RZ, R5 ;  /* 0x000000ffff097224 */ /* 0x002fe400078e0005 */
[----:B------:R-:W-:Y:S01]  /*9660*/  IMAD.MOV.U32 R7, RZ, RZ, R4 ;  /* 0x000000ffff077224 */ /* 0x000fe200078e0004 */
[----:B------:R-:W-:-:S09]  /*9670*/  UPRMT UR25, UR24, 0x654, UR25 ;  /* 0x0000065418197896 */ /* 0x000fd20008000019 */
[----:B------:R-:W-:Y:S01]  /*9680*/  SYNCS.ARRIVE.TRANS64.RED.A1T0 RZ, [UR25], RZ ;  /* 0x000000ffffff79a7 */ /* 0x000fe20008100419 */
[----:B------:R-:W-:Y:S05]  /*9690*/  @P1 BRA `(.L_x_11600) ;  /* 0xffffffe000c01947 */ /* 0x000fea000383ffff */
[----:B0-----:R-:W-:-:S07]  /*96a0*/  IMAD.MOV.U32 R6, RZ, RZ, R8 ;  /* 0x000000ffff067224 */ /* 0x001fce00078e0008 */
.L_x_11589:
        /* <DEDUP_REMOVED lines=8> */
.L_x_11620:
[----:B------:R-:W-:-:S04]  /*9730*/  UIADD3 UR38, UR38, 0x1, URZ ;  /* 0x0000000126267890 */ /* 0x000fc8000fffe03f */
[----:B------:R-:W-:-:S04]  /*9740*/  UISETP.NE.AND UP0, UPT, UR38, 0x2, UPT ;  /* 0x000000022600788c */ /* 0x000fc8000bf05270 */
[----:B------:R-:W-:Y:S02]  /*9750*/  USEL UR7, URZ, 0x1, UP0 ;  /* 0x000000013f077887 */ /* 0x000fe40008000000 */
[----:B------:R-:W-:Y:S02]  /*9760*/  USEL UR38, UR38, URZ, UP0 ;  /* 0x0000003f26267287 */ /* 0x000fe40008000000 */
[----:B------:R-:W-:Y:S01]  /*9770*/  ULOP3.LUT UR37, UR37, UR7, URZ, 0x3c, !UPT ;  /* 0x0000000725257292 */ /* 0x000fe2000f8e3c3f */
[----:B012---:R-:W-:Y:S11]  /*9780*/  @!P0 BRA `(.L_x_11602) ;  /* 0x0000000000048947 */ /* 0x007ff60003800000 */
[----:B------:R-:W-:Y:S01]  /*9790*/  BPT.TRAP 0x1 ;  /* 0x000000040000795c */ /* 0x000fe20000300000 */
.L_x_11602:
        /* <DEDUP_REMOVED lines=9> */
.L_x_11603:
[----:B-1----:R-:W-:Y:S05]  /*9830*/  @P1 BRA `(.L_x_11604) ;  /* 0x0000000000081947 */ /* 0x002fea0003800000 */
[----:B------:R-:W1:Y:S02]  /*9840*/  SYNCS.PHASECHK.TRANS64.TRYWAIT P1, [UR24+0x22830], R7 ;  /* 0x02283007ff0075a7 */ /* 0x000e640008020158 */
[----:B-1----:R-:W-:Y:S05]  /*9850*/  @!P1 BRA `(.L_x_11605) ;  /* 0x000000c000b89947 */ /* 0x002fea0003800000 */
.L_x_11604:
        /* <DEDUP_REMOVED lines=26> */
.L_x_11606:
[----:B------:R-:W-:Y:S01]  /*9a00*/  ISETP.NE.AND P2, PT, R206, 0x1, PT ;  /* 0x00000001ce00780c */ /* 0x000fe20003f45270 */
[----:B------:R-:W-:Y:S01]  /*9a10*/  VIADD R20, R23, UR43 ;  /* 0x0000002b17147c36 */ /* 0x000fe20008000000 */
[----:B------:R-:W-:Y:S01]  /*9a20*/  UIADD3 UR10, UR24, 0x22840, URZ ;  /* 0x00022840180a7890 */ /* 0x000fe2000fffe03f */
[----:B------:R-:W-:Y:S01]  /*9a30*/  IMAD R10, R6, -0x60, RZ ;  /* 0xffffffa0060a7824 */ /* 0x000fe200078e02ff */
[----:B------:R-:W-:Y:S02]  /*9a40*/  LOP3.LUT P1, RZ, R16, 0x80000, RZ, 0xc0, !PT ;  /* 0x0008000010ff7812 */ /* 0x000fe4000782c0ff */
[----:B------:R-:W-:-:S07]  /*9a50*/  UPRMT UR10, UR7, 0x654, UR10 ;  /* 0x00000654070a7896 */ /* 0x000fce000800000a */
[----:B------:R-:W3:Y:S08]  /*9a60*/  @P2 LDC R5, c[0x0][0x44c] ;  /* 0x00011300ff052b82 */ /* 0x000ef00000000800 */
[----:B-1----:R-:W1:Y:S01]  /*9a70*/  @P2 LDC R4, c[0x0][0x450] ;  /* 0x00011400ff042b82 */ /* 0x002e620000000800 */
[----:B------:R-:W-:Y:S01]  /*9a80*/  SYNCS.ARRIVE.TRANS64.RED.A1T0 RZ, [UR10], RZ ;  /* 0x000000ffffff79a7 */ /* 0x000fe2000810040a */
[----:B------:R-:W-:Y:S01]  /*9a90*/  ULOP3.LUT UR10, URZ, UR26, URZ, 0x33, !UPT ;  /* 0x0000001a3f0a7292 */ /* 0x000fe2000f8e333f */
[----:B---3--:R-:W-:-:S05]  /*9aa0*/  @P2 IMAD.HI.U32 R5, R20, R5, RZ ;  /* 0x0000000514052227 */ /* 0x008fca00078e00ff */
[----:B-1----:R-:W-:Y:S01]  /*9ab0*/  @P2 SHF.R.U32.HI R20, RZ, R4, R5 ;  /* 0x00000004ff142219 */ /* 0x002fe20000011605 */
[----:B------:R-:W-:-:S04]  /*9ac0*/  VIADD R4, R10, 0x1 ;  /* 0x000000010a047836 */ /* 0x000fc80000000000 */
[----:B------:R-:W1:Y:S01]  /*9ad0*/  SHFL.IDX PT, R11, R20, RZ, 0x1c1f ;  /* 0x001c1fff140b7589 */ /* 0x000e6200000e0000 */
[----:B------:R-:W-:-:S05]  /*9ae0*/  IMAD R4, R19, -0x2, R4 ;  /* 0xfffffffe13047824 */ /* 0x000fca00078e0204 */
[----:B------:R-:W-:-:S05]  /*9af0*/  IADD3 R4, -R17, R4, R18 ;  /* 0x0000000411047210 */ /* 0x000fca0007ffe112 */
[C---:B------:R-:W-:Y:S02]  /*9b00*/  VIADD R15, R4.reuse, UR27 ;  /* 0x0000001b040f7c36 */ /* 0x040fe40008000000 */
[----:B------:R-:W-:Y:S02]  /*9b10*/  VIADD R14, R4, UR10 ;  /* 0x0000000a040e7c36 */ /* 0x000fe40008000000 */
[----:B-1----:R-:W-:Y:S02]  /*9b20*/  IMAD.IADD R13, R15, 0x1, R11 ;  /* 0x000000010f0d7824 */ /* 0x002fe400078e020b */
        /* <DEDUP_REMOVED lines=14> */
.L_x_11609:
[----:B------:R-:W-:-:S05]  /*9c10*/  IMAD.U32 R21, RZ, RZ, UR25 ;  /* 0x00000019ff157e24 */ /* 0x000fca000f8e00ff */
[----:B------:R-:W-:-:S13]  /*9c20*/  ISETP.NE.AND P1, PT, R21, 0x1, PT ;  /* 0x000000011500780c */ /* 0x000fda0003f25270 */
[----:B------:R-:W1:Y:S02]  /*9c30*/  @P1 LDC.64 R4, c[0x0][0x9e8] ;  /* 0x00027a00ff041b82 */ /* 0x000e640000000a00 */
[----:B-1----:R-:W-:-:S05]  /*9c40*/  @P1 IMAD.HI.U32 R4, R11, R4, RZ ;  /* 0x000000040b041227 */ /* 0x002fca00078e00ff */
[----:B------:R-:W-:-:S07]  /*9c50*/  @P1 SHF.R.U32.HI R11, RZ, R5, R4 ;  /* 0x00000005ff0b1219 */ /* 0x000fce0000011604 */
.L_x_11610:
[----:B------:R-:W-:Y:S05]  /*9c60*/  BSYNC B0 ;  /* 0x0000000000007941 */ /* 0x000fea0003800000 */
.L_x_11608:
[----:B------:R-:W-:-:S04]  /*9c70*/  IMAD R4, R19, -0x2, R10 ;  /* 0xfffffffe13047824 */ /* 0x000fc800078e020a */
[----:B------:R-:W-:-:S05]  /*9c80*/  IMAD R4, R11, R21, R4 ;  /* 0x000000150b047224 */ /* 0x000fca00078e0204 */
[----:B------:R-:W-:Y:S02]  /*9c90*/  VIADDMNMX R13, R4, R21, R13, PT ;  /* 0x00000015040d7246 */ /* 0x000fe4000380010d */
[----:B------:R-:W-:-:S07]  /*9ca0*/  VIMNMX R12, R12, R4, !PT ;  /* 0x000000040c0c7248 */ /* 0x000fce0007fe0100 */
.L_x_11607:
        /* <DEDUP_REMOVED lines=133> */
[----:B------:R-:W1:Y:S02]  /*a500*/  SHFL.IDX PT, R13, R20, 0x1, 0x1c1f ;  /* 0x003c1f00140d7f89 */ /* 0x000e6400000e0000 */
[----:B------:R-:W-:Y:S02]  /*a510*/  FSEL R197, R197, -INF , !P6 ;  /* 0xff800000c5c57808 */ /* 0x000fe40007000000 */
[----:B------:R-:W-:Y:S01]  /*a520*/  LOP3.LUT P6, RZ, R16, 0x80000, RZ, 0xc0, !PT ;  /* 0x0008000010ff7812 */ /* 0x000fe200078cc0ff */
[--C-:B-1----:R-:W-:Y:S02]  /*a530*/  IMAD.IADD R15, R15, 0x1, R13.reuse ;  /* 0x000000010f0f7824 */ /* 0x102fe400078e020d */
        /* <DEDUP_REMOVED lines=14> */
.L_x_11613:
[----:B------:R-:W-:-:S05]  /*a620*/  IMAD.U32 R12, RZ, RZ, UR25 ;  /* 0x00000019ff0c7e24 */ /* 0x000fca000f8e00ff */
[----:B------:R-:W-:-:S13]  /*a630*/  ISETP.NE.AND P6, PT, R12, 0x1, PT ;  /* 0x000000010c00780c */ /* 0x000fda0003fc5270 */
[----:B------:R-:W1:Y:S02]  /*a640*/  @P6 LDC.64 R4, c[0x0][0x9e8] ;  /* 0x00027a00ff046b82 */ /* 0x000e640000000a00 */
[----:B-1----:R-:W-:-:S05]  /*a650*/  @P6 IMAD.HI.U32 R4, R13, R4, RZ ;  /* 0x000000040d046227 */ /* 0x002fca00078e00ff */
[----:B------:R-:W-:-:S07]  /*a660*/  @P6 SHF.R.U32.HI R13, RZ, R5, R4 ;  /* 0x00000005ff0d6219 */ /* 0x000fce0000011604 */
.L_x_11614:
[----:B------:R-:W-:Y:S05]  /*a670*/  BSYNC B0 ;  /* 0x0000000000007941 */ /* 0x000fea0003800000 */
.L_x_11612:
[----:B------:R-:W-:-:S04]  /*a680*/  IMAD R10, R19, -0x2, R10 ;  /* 0xfffffffe130a7824 */ /* 0x000fc800078e020a */
[----:B------:R-:W-:-:S05]  /*a690*/  IMAD R13, R13, R12, R10 ;  /* 0x0000000c0d0d7224 */ /* 0x000fca00078e020a */
[----:B------:R-:W-:Y:S02]  /*a6a0*/  VIADDMNMX R15, R13, R12, R15, PT ;  /* 0x0000000c0d0f7246 */ /* 0x000fe4000380010f */
[----:B------:R-:W-:-:S07]  /*a6b0*/  VIMNMX R14, R14, R13, !PT ;  /* 0x0000000d0e0e7248 */ /* 0x000fce0007fe0100 */
.L_x_11611:
        /* <DEDUP_REMOVED lines=60> */
[----:B------:R-:W1:Y:S01]  /*aa80*/  SHFL.BFLY PT, R4, R5, 0x2, 0x1f ;  /* 0x0c401f0005047f89 */ /* 0x000e6200000e0000 */
        /* <DEDUP_REMOVED lines=14> */
[----:B-1----:R-:W-:Y:S02]  /*ab70*/  FMNMX.FTZ R12, R5, R4, !PT ;  /* 0x00000004050c7209 */ /* 0x002fe40007810000 */
[C---:B------:R-:W-:Y:S02]  /*ab80*/  ISETP.GT.AND P1, PT, R14.reuse, 0x30, !P1 ;  /* 0x000000300e00780c */ /* 0x040fe40004f24270 */
[----:B------:R-:W-:Y:S01]  /*ab90*/  ISETP.GT.AND P4, PT, R14, 0x51, !P4 ;  /* 0x000000510e00780c */ /* 0x000fe20006784270 */
[----:B------:R-:W1:Y:S01]  /*aba0*/  SHFL.BFLY PT, R13, R12, 0x1, 0x1f ;  /* 0x0c201f000c0d7f89 */ /* 0x000e6200000e0000 */
        /* <DEDUP_REMOVED lines=13> */
[----:B-1----:R-:W-:-:S02]  /*ac80*/  FMNMX.FTZ R4, R12, R13, !PT ;  /* 0x0000000d0c047209 */ /* 0x002fc40007810000 */
        /* <DEDUP_REMOVED lines=69> */
[----:B-1----:R-:W-:Y:S01]  /*b0e0*/  FFMA.FTZ R169, R184, UR6, -R10 ;  /* 0x00000006b8a97c23 */ /* 0x002fe2000801080a */
        /* <DEDUP_REMOVED lines=16> */
[--C-:B-1----:R-:W-:Y:S01]  /*b1f0*/  FFMA.FTZ R161, R177, UR6, -R10.reuse ;  /* 0x00000006b1a17c23 */ /* 0x102fe2000801080a */
[--C-:B------:R-:W-:Y:S01]  /*b200*/  FFMA.FTZ R177, R192, UR6, -R10.reuse ;  /* 0x00000006c0b17c23 */ /* 0x100fe2000801080a */
[----:B------:R-:W1:Y:S05]  /*b210*/  SHFL.BFLY PT, R176, R5, 0x2, 0x1f ;  /* 0x0c401f0005b07f89 */ /* 0x000e6a00000e0000 */
        /* <DEDUP_REMOVED lines=12> */
[----:B-1----:R-:W-:Y:S01]  /*b2e0*/  FMNMX.FTZ R184, R5, R176, !PT ;  /* 0x000000b005b87209 */ /* 0x002fe20007810000 */
[--C-:B------:R-:W-:Y:S01]  /*b2f0*/  FFMA.FTZ R176, R189, UR6, -R10.reuse ;  /* 0x00000006bdb07c23 */ /* 0x100fe2000801080a */
[----:B------:R-:W-:Y:S01]  /*b300*/  FFMA.FTZ R10, R197, UR6, -R10 ;  /* 0x00000006c50a7c23 */ /* 0x000fe2000801080a */
        /* <DEDUP_REMOVED lines=26> */
[----:B-1----:R-:W-:Y:S01]  /*b4b0*/  FMNMX.FTZ R5, R184, R5, !PT ;  /* 0x00000005b8057209 */ /* 0x002fe20007810000 */
        /* <DEDUP_REMOVED lines=8> */
[----:B------:R-:W1:Y:S01]  /*b540*/  MUFU.EX2 R168, R168 ;  /* 0x000000a800a87308 */ /* 0x000e620000000800 */
        /* <DEDUP_REMOVED lines=29> */
[----:B-1----:R-:W-:Y:S01]  /*b720*/  F2FP.F16.F32.PACK_AB R166, R168, R165 ;  /* 0x000000a5a8a6723e */ /* 0x002fe200000000ff */
[----:B------:R-:W-:Y:S01]  /*b730*/  FADD.FTZ R2, R20, R193 ;  /* 0x000000c114027221 */ /* 0x000fe20000010000 */
[--C-:B------:R-:W-:Y:S01]  /*b740*/  FFMA.FTZ R179, R179, UR6, -R189.reuse ;  /* 0x00000006b3b37c23 */ /* 0x100fe200080108bd */
[----:B------:R-:W1:Y:S01]  /*b750*/  MUFU.EX2 R176, R176 ;  /* 0x000000b000b07308 */ /* 0x000e620000000800 */
        /* <DEDUP_REMOVED lines=20> */
[----:B-1----:R-:W-:Y:S01]  /*b8a0*/  F2FP.F16.F32.PACK_AB R170, R176, R173 ;  /* 0x000000adb0aa723e */ /* 0x002fe200000000ff */
[----:B------:R-:W-:Y:S01]  /*b8b0*/  FADD.FTZ R154, R164, R193 ;  /* 0x000000c1a49a7221 */ /* 0x000fe20000010000 */
[-C--:B------:R-:W-:Y:S01]  /*b8c0*/  FMUL.FTZ R105, R105, R8.reuse ;  /* 0x0000000869697220 */ /* 0x080fe20000410000 */
[-C--:B------:R-:W-:Y:S01]  /*b8d0*/  FMUL.FTZ R108, R108, R8.reuse ;  /* 0x000000086c6c7220 */ /* 0x080fe20000410000 */
[----:B------:R-:W1:Y:S01]  /*b8e0*/  MUFU.EX2 R10, R10 ;  /* 0x0000000a000a7308 */ /* 0x000e620000000800 */
        /* <DEDUP_REMOVED lines=40> */
[----:B-1----:R-:W-:Y:S01]  /*bb70*/  FADD.FTZ R2, R10, R13 ;  /* 0x0000000d0a027221 */ /* 0x002fe20000010000 */
[----:B----4-:R-:W-:Y:S01]  /*bb80*/  FFMA.FTZ R13, R14, R0, R185 ;  /* 0x000000000e0d7223 */ /* 0x010fe200000100b9 */
[----:B------:R-:W-:Y:S01]  /*bb90*/  FMUL.FTZ R149, R149, R8 ;  /* 0x0000000895957220 */ /* 0x000fe20000410000 */
[----:B------:R-:W-:Y:S01]  /*bba0*/  F2FP.F16.F32.PACK_AB R164, R161, R164 ;  /* 0x000000a4a1a4723e */ /* 0x000fe200000000ff */
[----:B------:R-:W-:Y:S01]  /*bbb0*/  FMUL.FTZ R26, R26, R14 ;  /* 0x0000000e1a1a7220 */ /* 0x000fe20000410000 */
[C---:B---3--:R-:W-:Y:S01]  /*bbc0*/  FADD.FTZ R0, R184.reuse, R13 ;  /* 0x0000000db8007221 */ /* 0x048fe20000010000 */
[----:B------:R-:W-:Y:S01]  /*bbd0*/  F2FP.F16.F32.PACK_AB R160, R157, R160 ;  /* 0x000000a09da0723e */ /* 0x000fe200000000ff */
[----:B------:R-:W1:Y:S01]  /*bbe0*/  MUFU.EX2 R159, R159 ;  /* 0x0000009f009f7308 */ /* 0x000e620000000800 */
        /* <DEDUP_REMOVED lines=56> */
[----:B-1----:R-:W-:Y:S01]  /*bf70*/  F2FP.F16.F32.PACK_AB R174, R10, R181 ;  /* 0x000000b50aae723e */ /* 0x002fe200000000ff */
        /* <DEDUP_REMOVED lines=37> */
[----:B------:R-:W-:Y:S01]  /*c1d0*/  FMUL.FTZ R151, R151, R14 ;  /* 0x0000000e97977220 */ /* 0x000fe20000410000 */
[----:B------:R-:W1:Y:S01]  /*c1e0*/  MUFU.EX2 R169, R186 ;  /* 0x000000ba00a97308 */ /* 0x000e620000000800 */
[----:B---3--:R-:W-:-:S07]  /*c1f0*/  FADD.FTZ R178, R182, R13 ;  /* 0x0000000db6b27221 */ /* 0x008fce0000010000 */
[----:B------:R-:W3:Y:S01]  /*c200*/  MUFU.EX2 R0, R187 ;  /* 0x000000bb00007308 */ /* 0x000ee20000000800 */
[----:B0-----:R-:W-:-:S07]  /*c210*/  FADD.FTZ R178, R183, R178 ;  /* 0x000000b2b7b27221 */ /* 0x001fce0000010000 */
[----:B------:R0:W4:Y:S01]  /*c220*/  MUFU.EX2 R171, R167 ;  /* 0x000000a700ab7308 */ /* 0x0001220000000800 */
[----:B-1----:R-:W-:-:S07]  /*c230*/  FADD.FTZ R13, R169, R178 ;  /* 0x000000b2a90d7221 */ /* 0x002fce0000010000 */
[----:B------:R-:W1:Y:S01]  /*c240*/  MUFU.EX2 R20, R191 ;  /* 0x000000bf00147308 */ /* 0x000e620000000800 */
[C---:B---3--:R-:W-:Y:S01]  /*c250*/  FADD.FTZ R178, R0.reuse, R13 ;  /* 0x0000000d00b27221 */ /* 0x048fe20000010000 */
[----:B------:R-:W-:Y:S02]  /*c260*/  F2FP.F16.F32.PACK_AB R169, R0, R169 ;  /* 0x000000a900a9723e */ /* 0x000fe400000000ff */
[----:B0-----:R-:W-:-:S04]  /*c270*/  F2FP.F16.F32.PACK_AB R167, R183, R182 ;  /* 0x000000b6b7a7723e */ /* 0x001fc800000000ff */
[----:B------:R-:W0:Y:S01]  /*c280*/  MUFU.EX2 R173, R194 ;  /* 0x000000c200ad7308 */ /* 0x000e220000000800 */
[----:B----4-:R-:W-:-:S07]  /*c290*/  FADD.FTZ R13, R171, R178 ;  /* 0x000000b2ab0d7221 */ /* 0x010fce0000010000 */
[----:B------:R-:W3:Y:S01]  /*c2a0*/  MUFU.EX2 R176, R195 ;  /* 0x000000c300b07308 */ /* 0x000ee20000000800 */
[C---:B-1----:R-:W-:Y:S01]  /*c2b0*/  FADD.FTZ R180, R20.reuse, R13 ;  /* 0x0000000d14b47221 */ /* 0x042fe20000010000 */
[----:B------:R-:W-:-:S06]  /*c2c0*/  F2FP.F16.F32.PACK_AB R171, R20, R171 ;  /* 0x000000ab14ab723e */ /* 0x000fcc00000000ff */
[----:B------:R-:W1:Y:S01]  /*c2d0*/  MUFU.EX2 R175, R198 ;  /* 0x000000c600af7308 */ /* 0x000e620000000800 */
[----:B0-----:R-:W-:-:S07]  /*c2e0*/  FADD.FTZ R13, R173, R180 ;  /* 0x000000b4ad0d7221 */ /* 0x001fce0000010000 */
[----:B------:R-:W0:Y:S01]  /*c2f0*/  MUFU.EX2 R178, R189 ;  /* 0x000000bd00b27308 */ /* 0x000e220000000800 */
[C---:B---3--:R-:W-:Y:S01]  /*c300*/  FADD.FTZ R8, R176.reuse, R13 ;  /* 0x0000000db0087221 */ /* 0x048fe20000010000 */
[----:B------:R-:W-:-:S03]  /*c310*/  F2FP.F16.F32.PACK_AB R173, R176, R173 ;  /* 0x000000adb0ad723e */ /* 0x000fc600000000ff */
[----:B-1----:R-:W-:-:S04]  /*c320*/  FADD.FTZ R9, R175, R8 ;  /* 0x00000008af097221 */ /* 0x002fc80000010000 */
[C---:B0-----:R-:W-:Y:S01]  /*c330*/  FADD.FTZ R0, R178.reuse, R9 ;  /* 0x00000009b2007221 */ /* 0x041fe20000010000 */
[----:B------:R-:W-:Y:S01]  /*c340*/  F2FP.F16.F32.PACK_AB R175, R178, R175 ;  /* 0x000000afb2af723e */ /* 0x000fe200000000ff */
[----:B------:R-:W-:Y:S06]  /*c350*/  @!P0 BRA `(.L_x_11615) ;  /* 0x0000000000048947 */ /* 0x000fec0003800000 */
[----:B------:R-:W-:Y:S01]  /*c360*/  BPT.TRAP 0x1 ;  /* 0x000000040000795c */ /* 0x000fe20000300000 */
.L_x_11615:
[----:B------:R0:W1:Y:S01]  /*c370*/  SYNCS.PHASECHK.TRANS64.TRYWAIT P1, [UR24+0x22850], R7 ;  /* 0x02285007ff0075a7 */ /* 0x0000620008020158 */
[----:B------:R-:W-:Y:S05]  /*c380*/  @!P0 BRA `(.L_x_11616) ;  /* 0x0000000000048947 */ /* 0x000fea0003800000 */
[----:B------:R-:W-:Y:S01]  /*c390*/  BPT.TRAP 0x1 ;  /* 0x000000040000795c */ /* 0x000fe20000300000 */
.L_x_11616:
[----:B------:R-:W-:Y:S01]  /*c3a0*/  VIADD R8, R215, 0x8 ;  /* 0x00000008d7087836 */ /* 0x000fe20000000000 */
[----:B-1----:R-:W-:Y:S06]  /*c3b0*/  @P1 BRA `(.L_x_11617) ;  /* 0x0000000000081947 */ /* 0x002fec0003800000 */
[----:B------:R-:W1:Y:S02]  /*c3c0*/  SYNCS.PHASECHK.TRANS64.TRYWAIT P1, [UR24+0x22850], R7 ;  /* 0x02285007ff0075a7 */ /* 0x000e640008020158 */
[----:B-1----:R-:W-:Y:S05]  /*c3d0*/  @!P1 BRA `(.L_x_11618) ;  /* 0x0000009400f09947 */ /* 0x002fea0003800000 */
.L_x_11617:
        /* <DEDUP_REMOVED lines=39> */
.L_x_11619:
        /* <DEDUP_REMOVED lines=8> */
.L_x_11601:
[----:B01----:R-:W0:Y:S01]  /*c6d0*/  SHFL.BFLY PT, R7, R2, 0x2, 0x1f ;  /* 0x0c401f0002077f89 */ /* 0x003e2200000e0000 */
[----:B------:R-:W-:Y:S01]  /*c6e0*/  IMAD.MOV.U32 R8, RZ, RZ, RZ ;  /* 0x000000ffff087224 */ /* 0x000fe200078e00ff */
[----:B------:R-:W-:Y:S01]  /*c6f0*/  UIADD3 UR38, UR38, 0x1, URZ ;  /* 0x0000000126267890 */ /* 0x000fe2000fffe03f */
[----:B------:R-:W-:Y:S01]  /*c700*/  IMAD.U32 R13, RZ, RZ, UR6 ;  /* 0x00000006ff0d7e24 */ /* 0x000fe2000f8e00ff */
[----:B------:R-:W1:Y:S01]  /*c710*/  SHFL.BFLY PT, R9, R0, 0x2, 0x1f ;  /* 0x0c401f0000097f89 */ /* 0x000e6200000e0000 */
[----:B------:R2:W-:Y:S06]  /*c720*/  BAR.ARV R3, 0x100 ;  /* 0x000400030000751d */ /* 0x0005ec0000002000 */
[----:B------:R-:W-:-:S02]  /*c730*/  UISETP.NE.AND UP0, UPT, UR38, 0x2, UPT ;  /* 0x000000022600788c */ /* 0x000fc4000bf05270 */
[----:B------:R-:W-:Y:S06]  /*c740*/  BAR.ARV 0x8, 0x180 ;  /* 0x0206000000007b1d */ /* 0x000fec0000002000 */
[----:B--2---:R-:W-:Y:S01]  /*c750*/  IMAD.MOV.U32 R3, RZ, RZ, -0x800000 ;  /* 0xff800000ff037424 */ /* 0x004fe200078e00ff */
[----:B------:R-:W-:Y:S01]  /*c760*/  USEL UR4, URZ, 0x1, UP0 ;  /* 0x000000013f047887 */ /* 0x000fe20008000000 */
[----:B0-----:R-:W-:Y:S01]  /*c770*/  FADD.FTZ R7, R7, R2 ;  /* 0x0000000207077221 */ /* 0x001fe20000010000 */
[----:B------:R-:W-:Y:S01]  /*c780*/  IMAD.MOV.U32 R2, RZ, RZ, -0x800000 ;  /* 0xff800000ff027424 */ /* 0x000fe200078e00ff */
[----:B------:R-:W-:Y:S01]  /*c790*/  PLOP3.LUT P0, PT, PT, PT, PT, 0x8, 0x0 ;  /* 0x000000000000781c */ /* 0x000fe20003f0e170 */
[----:B------:R-:W-:Y:S01]  /*c7a0*/  UIADD3 UR36, UR36, 0x1, URZ ;  /* 0x0000000124247890 */ /* 0x000fe2000fffe03f */
[----:B-1----:R-:W-:Y:S01]  /*c7b0*/  FADD.FTZ R9, R9, R0 ;  /* 0x0000000009097221 */ /* 0x002fe20000010000 */
[----:B------:R-:W0:Y:S01]  /*c7c0*/  SHFL.BFLY PT, R6, R7, 0x1, 0x1f ;  /* 0x0c201f0007067f89 */ /* 0x000e2200000e0000 */
[----:B------:R-:W-:Y:S01]  /*c7d0*/  IMAD.MOV.U32 R0, RZ, RZ, RZ ;  /* 0x000000ffff007224 */ /* 0x000fe200078e00ff */
[----:B------:R-:W-:-:S02]  /*c7e0*/  USEL UR38, UR38, URZ, UP0 ;  /* 0x0000003f26267287 */ /* 0x000fc40008000000 */
[----:B------:R-:W-:Y:S01]  /*c7f0*/  ULOP3.LUT UR37, UR37, UR4, URZ, 0x3c, !UPT ;  /* 0x0000000425257292 */ /* 0x000fe2000f8e3c3f */
[----:B0-----:R-:W-:Y:S01]  /*c800*/  FADD.FTZ R10, R7, R6 ;  /* 0x00000006070a7221 */ /* 0x001fe20000010000 */
[----:B------:R-:W-:Y:S01]  /*c810*/  IMAD.U32 R7, RZ, RZ, UR6 ;  /* 0x00000006ff077e24 */ /* 0x000fe2000f8e00ff */
[----:B------:R-:W0:Y:S03]  /*c820*/  SHFL.BFLY PT, R6, R9, 0x1, 0x1f ;  /* 0x0c201f0009067f89 */ /* 0x000e2600000e0000 */
[----:B------:R-:W-:-:S13]  /*c830*/  FSETP.NE.FTZ.AND P1, PT, R10, RZ, PT ;  /* 0x000000ff0a00720b */ /* 0x000fda0003f35000 */
[----:B------:R-:W1:Y:S01]  /*c840*/  @P1 MUFU.RCP R8, R10 ;  /* 0x0000000a00081308 */ /* 0x000e620000001000 */
[----:B------:R-:W-:Y:S01]  /*c850*/  @P1 FMUL.FTZ R7, R7, 0.69314718246459960938 ;  /* 0x3f31721807071820 */ /* 0x000fe20000410000 */
[----:B0-----:R-:W-:-:S06]  /*c860*/  FADD.FTZ R12, R9, R6 ;  /* 0x00000006090c7221 */ /* 0x001fcc0000010000 */
        /* <DEDUP_REMOVED lines=10> */
[----:B------:R-:W-:-:S04]  /*c910*/  FMUL.FTZ R40, R40, R8 ;  /* 0x0000000828287220 */ /* 0x000fc80000410000 */
[----:B------:R-:W-:Y:S01]  /*c920*/  @P2 MUFU.RCP R0, R12 ;  /* 0x0000000c00002308 */ /* 0x000fe20000001000 */
[-C--:B------:R-:W-:Y:S01]  /*c930*/  FMUL.FTZ R41, R41, R8.reuse ;  /* 0x0000000829297220 */ /* 0x080fe20000410000 */
[-C--:B------:R-:W-:Y:S01]  /*c940*/  FMUL.FTZ R44, R44, R8.reuse ;  /* 0x000000082c2c7220 */ /* 0x080fe20000410000 */
[-C--:B------:R-:W-:Y:S01]  /*c950*/  FMUL.FTZ R45, R45, R8.reuse ;  /* 0x000000082d2d7220 */ /* 0x080fe20000410000 */
[-C--:B------:R-:W-:Y:S01]  /*c960*/  FMUL.FTZ R48, R48, R8.reuse ;  /* 0x0000000830307220 */ /* 0x080fe20000410000 */
[-C--:B------:R-:W-:Y:S01]  /*c970*/  FMUL.FTZ R49, R49, R8.reuse ;  /* 0x0000000831317220 */ /* 0x080fe20000410000 */
[-C--:B------:R-:W-:Y:S01]  /*c980*/  FMUL.FTZ R52, R52, R8.reuse ;  /* 0x0000000834347220 */ /* 0x080fe20000410000 */
[-C--:B------:R-:W-:Y:S01]  /*c990*/  FMUL.FTZ R53, R53, R8.reuse ;  /* 0x0000000835357220 */ /* 0x080fe20000410000 */
[----:B------:R-:W1:Y:S01]  /*c9a0*/  @P2 MUFU.LG2 R12, R12 ;  /* 0x0000000c000c2308 */ /* 0x000e620000000c00 */
        /* <DEDUP_REMOVED lines=48> */
[----:B------:R-:W-:Y:S01]  /*ccb0*/  @P2 FMUL.FTZ R13, R13, 0.69314718246459960938 ;  /* 0x3f3172180d0d2820 */ /* 0x000fe20000410000 */
[----:B0-----:R-:W-:Y:S01]  /*ccc0*/  @P1 FMUL.FTZ R6, R6, 0.69314718246459960938 ;  /* 0x3f31721806061820 */ /* 0x001fe20000410000 */
        /* <DEDUP_REMOVED lines=66> */
[----:B------:R-:W-:-:S07]  /*d0f0*/  @P2 FFMA.FTZ R3, R13, R5, R12 ;  /* 0x000000050d032223 */ /* 0x000fce000001000c */
.L_x_11542:
[----:B------:R-:W0:Y:S01]  /*d100*/  S2R R4, SR_CgaCtaId ;  /* 0x0000000000047919 */ /* 0x000e220000008800 */
[----:B------:R-:W-:Y:S01]  /*d110*/  MOV R17, 0x400 ;  /* 0x0000040000117802 */ /* 0x000fe20000000f00 */
[----:B------:R-:W-:Y:S01]  /*d120*/  BSSY B0, `(.L_x_11621) ;  /* 0x00002d5000007945 */ /* 0x000fe20003800000 */
[----:B------:R-:W-:Y:S02]  /*d130*/  BAR.SYNC.DEFER_BLOCKING 0x5, 0x180 ;  /* 0x0146000000007b1d */ /* 0x000fe40000010000 */
[----:B0-----:R-:W-:-:S05]  /*d140*/  LEA R17, R4, R17, 0x18 ;  /* 0x0000001104117211 */ /* 0x001fca00078ec0ff */
[----:B------:R-:W0:Y:S02]  /*d150*/  LDS.128 R4, [R17+0x228d0] ;  /* 0x0228d00011047984 */ /* 0x000e240000000c00 */
[----:B0-----:R-:W-:Y:S02]  /*d160*/  R2UR UR5, R5 ;  /* 0x00000000050572ca */ /* 0x001fe400000e0000 */
[----:B------:R-:W-:Y:S02]  /*d170*/  R2UR UR7, R6 ;  /* 0x00000000060772ca */ /* 0x000fe400000e0000 */
        /* <DEDUP_REMOVED lines=49> */
[C---:B------:R-:W-:Y:S01]  /*d490*/  IADD3 R187, P0, R110.reuse, 0x8020, RZ ;  /* 0x000080206ebb7810 */ /* 0x040fe20007f1e0ff */
[----:B------:R-:W-:Y:S01]  /*d4a0*/  IMAD.X R87, RZ, RZ, R111, P1 ;  /* 0x000000ffff577224 */ /* 0x000fe200008e066f */
[----:B------:R-:W-:-:S02]  /*d4b0*/  IADD3 R189, P4, R110, 0x8040, RZ ;  /* 0x000080406ebd7810 */ /* 0x000fc40007f9e0ff */
        /* <DEDUP_REMOVED lines=14> */
[----:B------:R-:W-:-:S02]  /*d5a0*/  LOP3.LUT R14, R173, 0x380, RZ, 0xc0, !PT ;  /* 0x00000380ad0e7812 */ /* 0x000fc400078ec0ff */
[----:B------:R-:W-:Y:S02]  /*d5b0*/  LOP3.LUT R20, R175, 0x380, RZ, 0xc0, !PT ;  /* 0x00000380af147812 */ /* 0x000fe400078ec0ff */
[----:B------:R-:W-:Y:S02]  /*d5c0*/  LOP3.LUT R30, R177, 0x380, RZ, 0xc0, !PT ;  /* 0x00000380b11e7812 */ /* 0x000fe400078ec0ff */
[----:B------:R-:W-:Y:S01]  /*d5d0*/  MOV R110, R110 ;  /* 0x0000006e006e7202 */ /* 0x000fe20000000f00 */
[----:B------:R-:W-:Y:S01]  /*d5e0*/  BAR.SYNC.DEFER_BLOCKING 0x1, 0x100 ;  /* 0x0044000000007b1d */ /* 0x000fe20000010000 */
[----:B------:R-:W-:Y:S02]  /*d5f0*/  LOP3.LUT R106, R4, 0x380, RZ, 0xc0, !PT ;  /* 0x00000380046a7812 */ /* 0x000fe400078ec0ff */
[----:B------:R-:W-:Y:S02]  /*d600*/  SHF.R.U64 R12, R12, 0x3, RZ ;  /* 0x000000030c0c7819 */ /* 0x000fe400000012ff */
[----:B------:R-:W-:-:S02]  /*d610*/  LOP3.LUT R38, R179, 0x380, RZ, 0xc0, !PT ;  /* 0x00000380b3267812 */ /* 0x000fc400078ec0ff */
[----:B------:R-:W-:Y:S02]  /*d620*/  LOP3.LUT R111, R18, 0x380, RZ, 0xc0, !PT ;  /* 0x00000380126f7812 */ /* 0x000fe400078ec0ff */
[----:B------:R-:W-:Y:S02]  /*d630*/  SHF.R.U64 R14, R14, 0x3, RZ ;  /* 0x000000030e0e7819 */ /* 0x000fe400000012ff */
[----:B------:R-:W-:Y:S02]  /*d640*/  LOP3.LUT R46, R181, 0x380, RZ, 0xc0, !PT ;  /* 0x00000380b52e7812 */ /* 0x000fe400078ec0ff */
[----:B------:R-:W-:Y:S02]  /*d650*/  SHF.R.U64 R20, R20, 0x3, RZ ;  /* 0x0000000314147819 */ /* 0x000fe400000012ff */
[----:B------:R-:W-:Y:S02]  /*d660*/  LOP3.LUT R54, R183, 0x380, RZ, 0xc0, !PT ;  /* 0x00000380b7367812 */ /* 0x000fe400078ec0ff */
[----:B------:R-:W-:-:S02]  /*d670*/  LOP3.LUT R90, R187, 0x380, RZ, 0xc0, !PT ;  /* 0x00000380bb5a7812 */ /* 0x000fc400078ec0ff */
[----:B------:R-:W-:Y:S02]  /*d680*/  SHF.R.U64 R30, R30, 0x3, RZ ;  /* 0x000000031e1e7819 */ /* 0x000fe400000012ff */
[----:B------:R-:W-:Y:S02]  /*d690*/  LOP3.LUT R86, R185, 0x380, RZ, 0xc0, !PT ;  /* 0x00000380b9567812 */ /* 0x000fe400078ec0ff */
[----:B------:R-:W-:Y:S01]  /*d6a0*/  LOP3.LUT R98, R191, 0x380, RZ, 0xc0, !PT ;  /* 0x00000380bf627812 */ /* 0x000fe200078ec0ff */
[----:B------:R0:W-:Y:S01]  /*d6b0*/  STSM.16.M88.4 [R110], R24 ;  /* 0x000000186e007844 */ /* 0x0001e20000000200 */
[----:B------:R-:W-:Y:S02]  /*d6c0*/  SHF.R.U64 R29, R106, 0x3, RZ ;  /* 0x000000036a1d7819 */ /* 0x000fe400000012ff */
[----:B------:R-:W-:Y:S02]  /*d6d0*/  LOP3.LUT R12, R12, R151, RZ, 0x3c, !PT ;  /* 0x000000970c0c7212 */ /* 0x000fe400078e3cff */
[----:B------:R-:W-:-:S02]  /*d6e0*/  SHF.R.U64 R38, R38, 0x3, RZ ;  /* 0x0000000326267819 */ /* 0x000fc400000012ff */
[----:B------:R-:W-:Y:S02]  /*d6f0*/  SHF.R.U64 R111, R111, 0x3, RZ ;  /* 0x000000036f6f7819 */ /* 0x000fe400000012ff */
[----:B------:R-:W-:Y:S02]  /*d700*/  LOP3.LUT R14, R14, R173, RZ, 0x3c, !PT ;  /* 0x000000ad0e0e7212 */ /* 0x000fe400078e3cff */
[----:B------:R-:W-:Y:S02]  /*d710*/  SHF.R.U64 R46, R46, 0x3, RZ ;  /* 0x000000032e2e7819 */ /* 0x000fe400000012ff */
[----:B------:R-:W-:Y:S02]  /*d720*/  LOP3.LUT R94, R189, 0x380, RZ, 0xc0, !PT ;  /* 0x00000380bd5e7812 */ /* 0x000fe400078ec0ff */
[----:B------:R-:W-:Y:S02]  /*d730*/  LOP3.LUT R20, R20, R175, RZ, 0x3c, !PT ;  /* 0x000000af14147212 */ /* 0x000fe400078e3cff */
[----:B------:R-:W-:-:S02]  /*d740*/  SHF.R.U64 R54, R54, 0x3, RZ ;  /* 0x0000000336367819 */ /* 0x000fc400000012ff */
[----:B------:R-:W-:Y:S02]  /*d750*/  SHF.R.U64 R90, R90, 0x3, RZ ;  /* 0x000000035a5a7819 */ /* 0x000fe400000012ff */
[----:B------:R-:W-:Y:S02]  /*d760*/  LOP3.LUT R30, R30, R177, RZ, 0x3c, !PT ;  /* 0x000000b11e1e7212 */ /* 0x000fe400078e3cff */
[----:B------:R-:W-:Y:S02]  /*d770*/  SHF.R.U64 R86, R86, 0x3, RZ ;  /* 0x0000000356567819 */ /* 0x000fe400000012ff */
[----:B------:R-:W-:Y:S02]  /*d780*/  LOP3.LUT R102, R193, 0x380, RZ, 0xc0, !PT ;  /* 0x00000380c1667812 */ /* 0x000fe400078ec0ff */
[----:B------:R-:W-:Y:S02]  /*d790*/  SHF.R.U64 R98, R98, 0x3, RZ ;  /* 0x0000000362627819 */ /* 0x000fe400000012ff */
[----:B------:R-:W-:-:S02]  /*d7a0*/  LOP3.LUT R106, R29, R4, RZ, 0x3c, !PT ;  /* 0x000000041d6a7212 */ /* 0x000fc400078e3cff */
[----:B------:R-:W-:Y:S02]  /*d7b0*/  LOP3.LUT R38, R38, R179, RZ, 0x3c, !PT ;  /* 0x000000b326267212 */ /* 0x000fe400078e3cff */
[----:B------:R-:W-:Y:S02]  /*d7c0*/  LOP3.LUT R4, R111, R18, RZ, 0x3c, !PT ;  /* 0x000000126f047212 */ /* 0x000fe400078e3cff */
[----:B------:R-:W-:Y:S02]  /*d7d0*/  MOV R28, R12 ;  /* 0x0000000c001c7202 */ /* 0x000fe40000000f00 */
[----:B------:R-:W-:Y:S02]  /*d7e0*/  LOP3.LUT R46, R46, R181, RZ, 0x3c, !PT ;  /* 0x000000b52e2e7212 */ /* 0x000fe400078e3cff */
[----:B------:R-:W-:Y:S01]  /*d7f0*/  SHF.R.U64 R94, R94, 0x3, RZ ;  /* 0x000000035e5e7819 */ /* 0x000fe200000012ff */
[----:B------:R0:W-:Y:S01]  /*d800*/  STSM.16.M88.4 [R28], R32 ;  /* 0x000000201c007844 */ /* 0x0001e20000000200 */
[----:B------:R-:W-:-:S02]  /*d810*/  MOV R18, R14 ;  /* 0x0000000e00127202 */ /* 0x000fc40000000f00 */
[----:B------:R-:W-:Y:S02]  /*d820*/  LOP3.LUT R54, R54, R183, RZ, 0x3c, !PT ;  /* 0x000000b736367212 */ /* 0x000fe400078e3cff */
[----:B------:R-:W-:Y:S01]  /*d830*/  LOP3.LUT R90, R90, R187, RZ, 0x3c, !PT ;  /* 0x000000bb5a5a7212 */ /* 0x000fe200078e3cff */
[----:B------:R0:W-:Y:S01]  /*d840*/  STSM.16.M88.4 [R18], R40 ;  /* 0x0000002812007844 */ /* 0x0001e20000000200 */
[----:B------:R-:W-:Y:S02]  /*d850*/  LOP3.LUT R151, R6, 0x380, RZ, 0xc0, !PT ;  /* 0x0000038006977812 */ /* 0x000fe400078ec0ff */
[----:B------:R-:W-:Y:S02]  /*d860*/  MOV R20, R20 ;  /* 0x0000001400147202 */ /* 0x000fe40000000f00 */
[----:B------:R-:W-:Y:S02]  /*d870*/  LOP3.LUT R86, R86, R185, RZ, 0x3c, !PT ;  /* 0x000000b956567212 */ /* 0x000fe400078e3cff */
[----:B------:R-:W-:Y:S01]  /*d880*/  SHF.R.U64 R102, R102, 0x3, RZ ;  /* 0x0000000366667819 */ /* 0x000fe200000012ff */
[----:B------:R0:W-:Y:S01]  /*d890*/  STSM.16.M88.4 [R20], R48 ;  /* 0x0000003014007844 */ /* 0x0001e20000000200 */
[----:B------:R-:W-:-:S02]  /*d8a0*/  LOP3.LUT R98, R98, R191, RZ, 0x3c, !PT ;  /* 0x000000bf62627212 */ /* 0x000fc400078e3cff */
[----:B------:R-:W-:Y:S02]  /*d8b0*/  MOV R30, R30 ;  /* 0x0000001e001e7202 */ /* 0x000fe40000000f00 */
[----:B------:R-:W-:Y:S02]  /*d8c0*/  F2FP.F16.F32.PACK_AB R59, R63, R59 ;  /* 0x0000003b3f3b723e */ /* 0x000fe400000000ff */
[----:B------:R-:W-:Y:S02]  /*d8d0*/  F2FP.F16.F32.PACK_AB R65, R9, R66 ;  /* 0x000000420941723e */ /* 0x000fe400000000ff */
[----:B------:R-:W-:Y:S01]  /*d8e0*/  F2FP.F16.F32.PACK_AB R72, R73, R72 ;  /* 0x000000484948723e */ /* 0x000fe200000000ff */
[----:B------:R0:W-:Y:S01]  /*d8f0*/  STSM.16.M88.4 [R30], R56 ;  /* 0x000000381e007844 */ /* 0x0001e20000000200 */
[----:B------:R-:W-:Y:S02]  /*d900*/  MOV R38, R38 ;  /* 0x0000002600267202 */ /* 0x000fe40000000f00 */
[----:B------:R-:W-:-:S02]  /*d910*/  F2FP.F16.F32.PACK_AB R66, R69, R68 ;  /* 0x000000444542723e */ /* 0x000fc400000000ff */
[----:B------:R-:W-:Y:S02]  /*d920*/  F2FP.F16.F32.PACK_AB R67, R71, R67 ;  /* 0x000000434743723e */ /* 0x000fe400000000ff */
[----:B------:R-:W-:Y:S02]  /*d930*/  F2FP.F16.F32.PACK_AB R73, R8, R74 ;  /* 0x0000004a0849723e */ /* 0x000fe400000000ff */
[----:B------:R-:W-:Y:S01]  /*d940*/  F2FP.F16.F32.PACK_AB R80, R81, R80 ;  /* 0x000000505150723e */ /* 0x000fe200000000ff */
[----:B------:R0:W-:Y:S01]  /*d950*/  STSM.16.M88.4 [R38], R64 ;  /* 0x0000004026007844 */ /* 0x0001e20000000200 */
[----:B------:R-:W-:Y:S02]  /*d960*/  LOP3.LUT R94, R94, R189, RZ, 0x3c, !PT ;  /* 0x000000bd5e5e7212 */ /* 0x000fe400078e3cff */
[----:B------:R-:W-:Y:S02]  /*d970*/  MOV R46, R46 ;  /* 0x0000002e002e7202 */ /* 0x000fe40000000f00 */
        /* <DEDUP_REMOVED lines=8> */
[----:B------:R-:W-:Y:S02]  /*da00*/  F2FP.F16.F32.PACK_AB R120, R121, R120 ;  /* 0x000000787978723e */ /* 0x000fe400000000ff */
[----:B------:R-:W-:Y:S02]  /*da10*/  F2FP.F16.F32.PACK_AB R128, R129, R128 ;  /* 0x000000808180723e */ /* 0x000fe400000000ff */
[----:B------:R-:W-:Y:S02]  /*da20*/  F2FP.F16.F32.PACK_AB R136, R137, R136 ;  /* 0x000000888988723e */ /* 0x000fe400000000ff */
[----:B------:R-:W-:Y:S01]  /*da30*/  F2FP.F16.F32.PACK_AB R144, R145, R144 ;  /* 0x000000909190723e */ /* 0x000fe200000000ff */
[----:B------:R-:W-:Y:S01]  /*da40*/  ULDC UR10, c[0x0][0xa88] ;  /* 0x0002a200000a7ab9 */ /* 0x000fe20000000800 */
[----:B------:R-:W-:Y:S01]  /*da50*/  SHF.R.U64 R151, R151, 0x3, RZ ;  /* 0x0000000397977819 */ /* 0x000fe200000012ff */
[----:B------:R-:W-:Y:S01]  /*da60*/  UMOV UR4, URZ ;  /* 0x0000003f00047c82 */ /* 0x000fe20008000000 */
[----:B------:R-:W-:Y:S01]  /*da70*/  MOV R54, R54 ;  /* 0x0000003600367202 */ /* 0x000fe20000000f00 */
[----:B------:R-:W1:Y:S01]  /*da80*/  LDC R77, c[0x0][0xbe8] ;  /* 0x0002fa00ff4d7b82 */ /* 0x000e620000000800 */
[----:B------:R-:W-:-:S02]  /*da90*/  MOV R15, R90 ;  /* 0x0000005a000f7202 */ /* 0x000fc40000000f00 */
[----:B------:R-:W-:Y:S02]  /*daa0*/  F2FP.F16.F32.PACK_AB R82, R85, R84 ;  /* 0x000000545552723e */ /* 0x000fe400000000ff */
[----:B------:R-:W-:Y:S02]  /*dab0*/  F2FP.F16.F32.PACK_AB R83, R70, R62 ;  /* 0x0000003e4653723e */ /* 0x000fe400000000ff */
[----:B------:R-:W-:Y:S02]  /*dac0*/  LOP3.LUT R102, R102, R193, RZ, 0x3c, !PT ;  /* 0x000000c166667212 */ /* 0x000fe400078e3cff */
[----:B------:R-:W-:Y:S01]  /*dad0*/  MOV R86, R86 ;  /* 0x0000005600567202 */ /* 0x000fe20000000f00 */
[----:B------:R0:W-:Y:S01]  /*dae0*/  STSM.16.M88.4 [R54], R80 ;  /* 0x0000005036007844 */ /* 0x0001e20000000200 */
[----:B------:R-:W-:Y:S02]  /*daf0*/  MOV R14, R98 ;  /* 0x00000062000e7202 */ /* 0x000fe40000000f00 */
[----:B------:R-:W-:-:S02]  /*db00*/  F2FP.F16.F32.PACK_AB R89, R159, R79 ;  /* 0x0000004f9f59723e */ /* 0x000fc400000000ff */
[----:B------:R-:W-:Y:S02]  /*db10*/  F2FP.F16.F32.PACK_AB R90, R93, R92 ;  /* 0x0000005c5d5a723e */ /* 0x000fe400000000ff */
[----:B------:R-:W-:Y:S02]  /*db20*/  F2FP.F16.F32.PACK_AB R91, R161, R160 ;  /* 0x000000a0a15b723e */ /* 0x000fe400000000ff */
[----:B------:R-:W-:Y:S02]  /*db30*/  MOV R13, R106 ;  /* 0x0000006a000d7202 */ /* 0x000fe40000000f00 */
[----:B------:R-:W-:Y:S01]  /*db40*/  F2FP.F16.F32.PACK_AB R97, R163, R162 ;  /* 0x000000a2a361723e */ /* 0x000fe200000000ff */
[----:B------:R0:W-:Y:S01]  /*db50*/  STSM.16.M88.4 [R86], R88 ;  /* 0x0000005856007844 */ /* 0x0001e20000000200 */
[----:B------:R-:W-:Y:S02]  /*db60*/  F2FP.F16.F32.PACK_AB R98, R101, R100 ;  /* 0x000000646562723e */ /* 0x000fe400000000ff */
[----:B------:R-:W-:-:S02]  /*db70*/  F2FP.F16.F32.PACK_AB R99, R165, R164 ;  /* 0x000000a4a563723e */ /* 0x000fc400000000ff */
[----:B------:R-:W-:Y:S02]  /*db80*/  MOV R94, R94 ;  /* 0x0000005e005e7202 */ /* 0x000fe40000000f00 */
[----:B------:R-:W-:Y:S01]  /*db90*/  F2FP.F16.F32.PACK_AB R105, R167, R166 ;  /* 0x000000a6a769723e */ /* 0x000fe200000000ff */
[----:B------:R0:W-:Y:S01]  /*dba0*/  STSM.16.M88.4 [R15], R96 ;  /* 0x000000600f007844 */ /* 0x0001e20000000200 */
[----:B------:R-:W-:Y:S02]  /*dbb0*/  F2FP.F16.F32.PACK_AB R106, R109, R108 ;  /* 0x0000006c6d6a723e */ /* 0x000fe400000000ff */
[----:B------:R-:W-:Y:S02]  /*dbc0*/  F2FP.F16.F32.PACK_AB R107, R169, R168 ;  /* 0x000000a8a96b723e */ /* 0x000fe400000000ff */
[----:B------:R-:W-:Y:S02]  /*dbd0*/  F2FP.F16.F32.PACK_AB R113, R115, R114 ;  /* 0x000000727371723e */ /* 0x000fe400000000ff */
[----:B------:R-:W-:Y:S01]  /*dbe0*/  LOP3.LUT R6, R151, R6, RZ, 0x3c, !PT ;  /* 0x0000000697067212 */ /* 0x000fe200078e3cff */
[----:B------:R0:W-:Y:S01]  /*dbf0*/  STSM.16.M88.4 [R94], R104 ;  /* 0x000000685e007844 */ /* 0x0001e20000000200 */
[----:B------:R-:W-:-:S02]  /*dc00*/  F2FP.F16.F32.PACK_AB R114, R117, R116 ;  /* 0x000000747572723e */ /* 0x000fc400000000ff */
[----:B------:R-:W-:Y:S02]  /*dc10*/  F2FP.F16.F32.PACK_AB R115, R119, R118 ;  /* 0x000000767773723e */ /* 0x000fe400000000ff */
[----:B------:R-:W-:Y:S02]  /*dc20*/  F2FP.F16.F32.PACK_AB R121, R123, R122 ;  /* 0x0000007a7b79723e */ /* 0x000fe400000000ff */
[----:B------:R-:W-:Y:S01]  /*dc30*/  MOV R102, R102 ;  /* 0x0000006600667202 */ /* 0x000fe20000000f00 */
        /* <DEDUP_REMOVED lines=20> */
[----:B------:R-:W-:-:S03]  /*dd80*/  PLOP3.LUT P0, PT, PT, PT, UP0, 0x80, 0x0 ;  /* 0x000000000000781c */ /* 0x000fc60003f0f008 */
[----:B------:R0:W-:Y:S01]  /*dd90*/  STSM.16.M88.4 [R6], R144 ;  /* 0x0000009006007844 */ /* 0x0001e20000000200 */
[----:B------:R-:W-:Y:S09]  /*dda0*/  BAR.SYNC.DEFER_BLOCKING 0x1, 0x100 ;  /* 0x0044000000007b1d */ /* 0x000ff20000010000 */
[----:B------:R-:W2:Y:S01]  /*ddb0*/  @P0 LDG.E R0, desc[UR46][R4.64] ;  /* 0x0000002e04000981 */ /* 0x000ea2000c1e1900 */
[----:B------:R-:W-:Y:S01]  /*ddc0*/  UISETP.NE.U32.AND UP1, UPT, UR8, URZ, UPT ;  /* 0x0000003f0800728c */ /* 0x000fe2000bf25070 */
[----:B-1----:R-:W-:-:S03]  /*ddd0*/  ISETP.NE.AND P1, PT, R77, 0x1, PT ;  /* 0x000000014d00780c */ /* 0x002fc60003f25270 */
[----:B------:R-:W-:-:S06]  /*dde0*/  UISETP.NE.AND.EX UP1, UPT, UR9, URZ, UPT, UP1 ;  /* 0x0000003f0900728c */ /* 0x000fcc000bf25310 */
[----:B------:R-:W-:-:S04]  /*ddf0*/  PLOP3.LUT P2, PT, PT, PT, UP1, 0x80, 0x0 ;  /* 0x000000000000781c */ /* 0x000fc80003f4f018 */
[----:B------:R-:W1:Y:S01]  /*de00*/  @P1 LDC R7, c[0x0][0xbec] ;  /* 0x0002fb00ff071b82 */ /* 0x000e620000000800 */
[----:B------:R-:W-:Y:S02]  /*de10*/  @UP1 ULDC.64 UR8, c[0x0][0xc08] ;  /* 0x0003020000081ab9 */ /* 0x000fe40000000a00 */
[----:B------:R-:W-:-:S05]  /*de20*/  @UP1 UIMAD.WIDE UR8, UR42, 0x4, UR8 ;  /* 0x000000042a0818a5 */ /* 0x000fca000f8e0208 */
[----:B------:R-:W3:Y:S01]  /*de30*/  @P1 LDC R8, c[0x0][0xbf0] ;  /* 0x0002fc00ff081b82 */ /* 0x000ee20000000800 */
[----:B------:R-:W-:Y:S02]  /*de40*/  IMAD.U32 R10, RZ, RZ, UR8 ;  /* 0x00000008ff0a7e24 */ /* 0x000fe4000f8e00ff */
[----:B------:R-:W-:Y:S01]  /*de50*/  IMAD.U32 R11, RZ, RZ, UR9 ;  /* 0x00000009ff0b7e24 */ /* 0x000fe2000f8e00ff */
[----:B--2---:R-:W-:Y:S01]  /*de60*/  @P0 R2UR UR4, R0 ;  /* 0x00000000000402ca */ /* 0x004fe200000e0000 */
[----:B------:R-:W-:-:S06]  /*de70*/  IMAD.U32 R0, RZ, RZ, UR10 ;  /* 0x0000000aff007e24 */ /* 0x000fcc000f8e00ff */
[----:B------:R0:W5:Y:S01]  /*de80*/  @P2 LDG.E R0, desc[UR46][R10.64] ;  /* 0x0000002e0a002981 */ /* 0x000162000c1e1900 */
[----:B-1-3--:R-:W-:Y:S07]  /*de90*/  @P2 BRA `(.L_x_11623) ;  /* 0x0000000000102947 */ /* 0x00afee0003800000 */
[----:B------:R-:W-:Y:S05]  /*dea0*/  @!P0 BRA `(.L_x_11623) ;  /* 0x00000000000c8947 */ /* 0x000fea0003800000 */
[----:B------:R-:W2:Y:S04]  /*deb0*/  LDG.E R9, desc[UR46][R4.64] ;  /* 0x0000002e04097981 */ /* 0x000ea8000c1e1900 */
[----:B-----5:R-:W2:Y:S02]  /*dec0*/  LDG.E R0, desc[UR46][R4.64+0x4] ;  /* 0x0000042e04007981 */ /* 0x020ea4000c1e1900 */
[----:B--2---:R-:W-:-:S07]  /*ded0*/  IMAD.IADD R0, R0, 0x1, -R9 ;  /* 0x0000000100007824 */ /* 0x004fce00078e0a09 */
.L_x_11623:
[----:B------:R-:W-:Y:S01]  /*dee0*/  USHF.R.S32.HI UR9, URZ, 0x1f, UR4 ;  /* 0x0000001f3f097899 */ /* 0x000fe20008011404 */
[----:B0-----:R-:W-:Y:S01]  /*def0*/  VIADD R10, R23, UR43 ;  /* 0x0000002b170a7c36 */ /* 0x001fe20008000000 */
[----:B------:R-:W-:Y:S01]  /*df00*/  USHF.R.S32.HI UR16, URZ, 0x1f, UR41 ;  /* 0x0000001f3f107899 */ /* 0x000fe20008011429 */
[----:B------:R-:W-:Y:S01]  /*df10*/  VIADD R14, R208, UR43 ;  /* 0x0000002bd00e7c36 */ /* 0x000fe20008000000 */
[----:B------:R-:W-:Y:S01]  /*df20*/  ULDC.64 UR14, c[0x0][0xb90] ;  /* 0x0002e400000e7ab9 */ /* 0x000fe20000000a00 */
[----:B------:R-:W-:Y:S01]  /*df30*/  UMOV UR8, UR4 ;  /* 0x0000000400087c82 */ /* 0x000fe20008000000 */
[----:B------:R-:W-:Y:S01]  /*df40*/  UIMAD UR12, UR16, UR14, URZ ;  /* 0x0000000e100c72a4 */ /* 0x000fe2000f8e023f */
[----:B------:R-:W-:Y:S01]  /*df50*/  @P1 IMAD.HI.U32 R5, R10, R7, RZ ;  /* 0x000000070a051227 */ /* 0x000fe200078e00ff */
[----:B------:R-:W-:Y:S01]  /*df60*/  UIMAD.WIDE.U32 UR10, UR41, UR14, UR8 ;  /* 0x0000000e290a72a5 */ /* 0x000fe2000f8e0008 */
[----:B------:R-:W0:Y:S01]  /*df70*/  @P1 LDC R79, c[0x0][0xbf0] ;  /* 0x0002fc00ff4f1b82 */ /* 0x000e220000000800 */
[----:B------:R-:W-:Y:S01]  /*df80*/  USHF.R.S32.HI UR8, URZ, 0x1f, UR42 ;  /* 0x0000001f3f087899 */ /* 0x000fe2000801142a */
[----:B------:R-:W-:Y:S01]  /*df90*/  IMAD.MOV.U32 R4, RZ, RZ, R10 ;  /* 0x000000ffff047224 */ /* 0x000fe200078e000a */
[----:B------:R-:W-:Y:S01]  /*dfa0*/  UIMAD UR12, UR41, UR15, UR12 ;  /* 0x0000000f290c72a4 */ /* 0x000fe2000f8e020c */
[----:B------:R-:W-:Y:S01]  /*dfb0*/  @P1 SHF.R.U32.HI R4, RZ, R8, R5 ;  /* 0x00000008ff041219 */ /* 0x000fe20000011605 */
[----:B------:R-:W-:Y:S01]  /*dfc0*/  USEL UR18, UR8, URZ, !UP0 ;  /* 0x0000003f08127287 */ /* 0x000fe2000c000000 */
[----:B------:R-:W-:Y:S01]  /*dfd0*/  IMAD R5, R204, 0x40, R22 ;  /* 0x00000040cc057824 */ /* 0x000fe200078e0216 */
[----:B------:R-:W-:Y:S01]  /*dfe0*/  ULDC.64 UR14, c[0x0][0xb98] ;  /* 0x0002e600000e7ab9 */ /* 0x000fe20000000a00 */
[----:B------:R-:W-:Y:S01]  /*dff0*/  USEL UR17, UR42, URZ, !UP0 ;  /* 0x0000003f2a117287 */ /* 0x000fe2000c000000 */
[----:B------:R-:W-:Y:S01]  /*e000*/  IMAD.MOV R6, RZ, RZ, -R4 ;  /* 0x000000ffff067224 */ /* 0x000fe200078e0a04 */
[----:B------:R-:W-:Y:S01]  /*e010*/  UIMAD UR8, UR18, UR14, URZ ;  /* 0x0000000e120872a4 */ /* 0x000fe2000f8e023f */
[----:B------:R-:W-:Y:S01]  /*e020*/  IMAD.WIDE R170, R5, 0x2, R170 ;  /* 0x0000000205aa7825 */ /* 0x000fe200078e02aa */
[----:B------:R-:W-:Y:S01]  /*e030*/  UIADD3 UR11, UR11, UR12, URZ ;  /* 0x0000000c0b0b7290 */ /* 0x000fe2000fffe03f */
[----:B------:R-:W-:Y:S01]  /*e040*/  SHF.R.S32.HI R5, RZ, 0x1f, R4 ;  /* 0x0000001fff057819 */ /* 0x000fe20000011404 */
[----:B------:R-:W-:Y:S01]  /*e050*/  UIMAD UR8, UR17, UR15, UR8 ;  /* 0x0000000f110872a4 */ /* 0x000fe2000f8e0208 */
[----:B------:R-:W-:Y:S01]  /*e060*/  IMAD R7, R77, R6, R10 ;  /* 0x000000064d077224 */ /* 0x000fe200078e020a */
[----:B------:R-:W-:Y:S01]  /*e070*/  UIMAD.WIDE.U32 UR10, UR17, UR14, UR10 ;  /* 0x0000000e110a72a5 */ /* 0x000fe2000f8e000a */
[----:B------:R-:W-:Y:S01]  /*e080*/  IADD3 R29, P2, R170, 0x5000, RZ ;  /* 0x00005000aa1d7810 */ /* 0x000fe20007f5e0ff */
[----:B-----5:R-:W-:Y:S01]  /*e090*/  IMAD R81, R0, R77, RZ ;  /* 0x0000004d00517224 */ /* 0x020fe200078e02ff */
[----:B------:R-:W-:Y:S01]  /*e0a0*/  IADD3 R53, P3, R170, 0x4000, RZ ;  /* 0x00004000aa357810 */ /* 0x000fe20007f7e0ff */
[----:B------:R-:W-:Y:S01]  /*e0b0*/  IMAD.U32 R8, RZ, RZ, UR8 ;  /* 0x00000008ff087e24 */ /* 0x000fe2000f8e00ff */
[----:B------:R-:W-:Y:S01]  /*e0c0*/  SHF.R.S32.HI R6, RZ, 0x1f, R7 ;  /* 0x0000001fff067819 */ /* 0x000fe20000011407 */
[----:B------:R-:W-:Y:S01]  /*e0d0*/  ULDC.64 UR12, c[0x0][0xaa0] ;  /* 0x0002a800000c7ab9 */ /* 0x000fe20000000a00 */
[----:B------:R-:W-:-:S02]  /*e0e0*/  IADD3 R4, P0, R4, UR10, RZ ;  /* 0x0000000a04047c10 */ /* 0x000fc4000ff1e0ff */
[----:B------:R-:W-:Y:S02]  /*e0f0*/  LOP3.LUT R28, R29, 0x380, RZ, 0xc0, !PT ;  /* 0x000003801d1c7812 */ /* 0x000fe400078ec0ff */
[----:B------:R-:W-:Y:S01]  /*e100*/  IADD3.X R5, R5, UR11, R8, P0, !PT ;  /* 0x0000000b05057c10 */ /* 0x000fe200087fe408 */
[----:B------:R-:W-:Y:S01]  /*e110*/  ULDC.64 UR10, c[0x0][0xb88] ;  /* 0x0002e200000a7ab9 */ /* 0x000fe20000000a00 */
[----:B------:R-:W-:Y:S01]  /*e120*/  SHF.R.U64 R28, R28, 0x3, RZ ;  /* 0x000000031c1c7819 */ /* 0x000fe200000012ff */
[----:B------:R-:W-:Y:S01]  /*e130*/  IMAD R6, R6, UR10, RZ ;  /* 0x0000000a06067c24 */ /* 0x000fe2000f8e02ff */
[----:B------:R-:W-:Y:S01]  /*e140*/  LOP3.LUT R52, R53, 0x380, RZ, 0xc0, !PT ;  /* 0x0000038035347812 */ /* 0x000fe200078ec0ff */
[C---:B------:R-:W-:Y:S01]  /*e150*/  IMAD.WIDE.U32 R4, R7.reuse, UR10, R4 ;  /* 0x0000000a07047c25 */ /* 0x040fe2000f8e0004 */
[----:B------:R-:W-:Y:S02]  /*e160*/  LOP3.LUT R28, R28, R29, RZ, 0x3c, !PT ;  /* 0x0000001d1c1c7212 */ /* 0x000fe400078e3cff */
[----:B------:R-:W-:Y:S01]  /*e170*/  SHF.R.U64 R52, R52, 0x3, RZ ;  /* 0x0000000334347819 */ /* 0x000fe200000012ff */
[----:B------:R-:W-:Y:S01]  /*e180*/  IMAD R11, R7, UR11, R6 ;  /* 0x0000000b070b7c24 */ /* 0x000fe2000f8e0206 */
[----:B------:R-:W-:Y:S01]  /*e190*/  ULDC.64 UR10, c[0x0][0xb50] ;  /* 0x0002d400000a7ab9 */ /* 0x000fe20000000a00 */
[----:B------:R-:W-:Y:S01]  /*e1a0*/  IMAD.X R29, RZ, RZ, R171, P2 ;  /* 0x000000ffff1d7224 */ /* 0x000fe200010e06ab */
[----:B------:R-:W-:Y:S01]  /*e1b0*/  LEA R6, P0, R4, UR10, 0x2 ;  /* 0x0000000a04067c11 */ /* 0x000fe2000f8010ff */
[----:B------:R-:W-:Y:S01]  /*e1c0*/  IMAD.IADD R5, R5, 0x1, R11 ;  /* 0x0000000105057824 */ /* 0x000fe200078e020b */
[----:B------:R-:W-:-:S02]  /*e1d0*/  IADD3 R45, P2, R170, 0xb000, RZ ;  /* 0x0000b000aa2d7810 */ /* 0x000fc40007f5e0ff */
[----:B------:R-:W-:Y:S01]  /*e1e0*/  LOP3.LUT R52, R52, R53, RZ, 0x3c, !PT ;  /* 0x0000003534347212 */ /* 0x000fe200078e3cff */
[----:B------:R-:W-:Y:S01]  /*e1f0*/  SHFL.IDX PT, R20, R6, RZ, 0x1c1f ;  /* 0x001c1fff06147589 */ /* 0x000fe200000e0000 */
[----:B------:R-:W-:Y:S01]  /*e200*/  LEA.HI.X R10, R4, UR11, R5, 0x2, P0 ;  /* 0x0000000b040a7c11 */ /* 0x000fe200080f1405 */
[----:B------:R-:W-:Y:S01]  /*e210*/  VIADD R4, R14, 0x8 ;  /* 0x000000080e047836 */ /* 0x000fe20000000000 */
[----:B------:R-:W-:Y:S01]  /*e220*/  IADD3 R25, P0, R170, 0x3000, RZ ;  /* 0x00003000aa197810 */ /* 0x000fe20007f1e0ff */
[----:B------:R-:W-:Y:S01]  /*e230*/  SHFL.IDX PT, R42, R6, 0x1, 0x1c1f ;  /* 0x003c1f00062a7f89 */ /* 0x000fe200000e0000 */
[----:B------:R-:W-:Y:S01]  /*e240*/  LOP3.LUT R44, R45, 0x380, RZ, 0xc0, !PT ;  /* 0x000003802d2c7812 */ /* 0x000fe200078ec0ff */
[----:B------:R-:W-:Y:S01]  /*e250*/  IMAD.X R53, RZ, RZ, R171, P3 ;  /* 0x000000ffff357224 */ /* 0x000fe200018e06ab */
[----:B------:R-:W-:Y:S01]  /*e260*/  LOP3.LUT R24, R25, 0x380, RZ, 0xc0, !PT ;  /* 0x0000038019187812 */ /* 0x000fe200078ec0ff */
[----:B------:R-:W1:Y:S01]  /*e270*/  SHFL.IDX PT, R21, R10, RZ, 0x1c1f ;  /* 0x001c1fff0a157589 */ /* 0x000e6200000e0000 */
[----:B------:R-:W-:-:S02]  /*e280*/  SHF.R.U64 R44, R44, 0x3, RZ ;  /* 0x000000032c2c7819 */ /* 0x000fc400000012ff */
[----:B------:R-:W-:Y:S01]  /*e290*/  SHF.R.U64 R24, R24, 0x3, RZ ;  /* 0x0000000318187819 */ /* 0x000fe200000012ff */
[----:B------:R-:W2:Y:S01]  /*e2a0*/  SHFL.IDX PT, R43, R10, 0x1, 0x1c1f ;  /* 0x003c1f000a2b7f89 */ /* 0x000ea200000e0000 */
[----:B------:R-:W-:Y:S01]  /*e2b0*/  LOP3.LUT R44, R44, R45, RZ, 0x3c, !PT ;  /* 0x0000002d2c2c7212 */ /* 0x000fe200078e3cff */
[--C-:B------:R-:W-:Y:S01]  /*e2c0*/  IMAD.X R45, RZ, RZ, R171.reuse, P2 ;  /* 0x000000ffff2d7224 */ /* 0x100fe200010e06ab */
[----:B------:R-:W-:Y:S01]  /*e2d0*/  LOP3.LUT R24, R24, R25, RZ, 0x3c, !PT ;  /* 0x0000001918187212 */ /* 0x000fe200078e3cff */
[----:B------:R-:W-:Y:S01]  /*e2e0*/  IMAD.X R25, RZ, RZ, R171, P0 ;  /* 0x000000ffff197224 */ /* 0x000fe200000e06ab */
[C---:B------:R-:W-:Y:S02]  /*e2f0*/  IADD3 R57, P0, R170.reuse, 0x9000, RZ ;  /* 0x00009000aa397810 */ /* 0x040fe40007f1e0ff */
[----:B------:R-:W-:Y:S02]  /*e300*/  IADD3 R41, P3, R170, 0xa000, RZ ;  /* 0x0000a000aa297810 */ /* 0x000fe40007f7e0ff */
[----:B------:R-:W-:-:S02]  /*e310*/  LOP3.LUT R56, R57, 0x380, RZ, 0xc0, !PT ;  /* 0x0000038039387812 */ /* 0x000fc400078ec0ff */
[----:B------:R-:W-:Y:S02]  /*e320*/  IADD3 R9, P5, R170, 0x1000, RZ ;  /* 0x00001000aa097810 */ /* 0x000fe40007fbe0ff */
[----:B------:R-:W-:Y:S02]  /*e330*/  SHF.R.U64 R56, R56, 0x3, RZ ;  /* 0x0000000338387819 */ /* 0x000fe400000012ff */
[----:B------:R-:W-:Y:S02]  /*e340*/  IADD3 R13, P4, R170, 0x2000, RZ ;  /* 0x00002000aa0d7810 */ /* 0x000fe40007f9e0ff */
[----:B------:R-:W-:Y:S01]  /*e350*/  LOP3.LUT R56, R56, R57, RZ, 0x3c, !PT ;  /* 0x0000003938387212 */ /* 0x000fe200078e3cff */
[----:B------:R-:W-:Y:S01]  /*e360*/  IMAD.X R57, RZ, RZ, R171, P0 ;  /* 0x000000ffff397224 */ /* 0x000fe200000e06ab */
[----:B------:R-:W-:Y:S02]  /*e370*/  LOP3.LUT P0, RZ, R205, 0x3, RZ, 0xc0, !PT ;  /* 0x00000003cdff7812 */ /* 0x000fe4000780c0ff */
[----:B------:R-:W-:-:S02]  /*e380*/  LOP3.LUT R40, R41, 0x380, RZ, 0xc0, !PT ;  /* 0x0000038029287812 */ /* 0x000fc400078ec0ff */
[-C--:B------:R-:W-:Y:S02]  /*e390*/  ISETP.GE.OR P2, PT, R14, R81.reuse, P0 ;  /* 0x000000510e00720c */ /* 0x080fe40000746670 */
[----:B------:R-:W-:Y:S02]  /*e3a0*/  ISETP.GE.OR P0, PT, R4, R81, P0 ;  /* 0x000000510400720c */ /* 0x000fe40000706670 */
[----:B------:R-:W-:Y:S02]  /*e3b0*/  LOP3.LUT R8, R9, 0x380, RZ, 0xc0, !PT ;  /* 0x0000038009087812 */ /* 0x000fe400078ec0ff */
[----:B------:R-:W-:Y:S02]  /*e3c0*/  LOP3.LUT R12, R13, 0x380, RZ, 0xc0, !PT ;  /* 0x000003800d0c7812 */ /* 0x000fe400078ec0ff */
[----:B------:R-:W-:Y:S02]  /*e3d0*/  SHF.R.U64 R40, R40, 0x3, RZ ;  /* 0x0000000328287819 */ /* 0x000fe400000012ff */
[----:B------:R-:W-:-:S02]  /*e3e0*/  SHF.R.U64 R8, R8, 0x3, RZ ;  /* 0x0000000308087819 */ /* 0x000fc400000012ff */
[----:B------:R-:W-:Y:S01]  /*e3f0*/  SHF.R.U64 R12, R12, 0x3, RZ ;  /* 0x000000030c0c7819 */ /* 0x000fe200000012ff */
[----:B-1----:R-:W-:Y:S01]  /*e400*/  @!P2 ST.E desc[UR46][R20.64], R2 ;  /* 0x000000021400a985 */ /* 0x002fe2000c10192e */
[----:B------:R-:W-:Y:S01]  /*e410*/  LOP3.LUT R40, R40, R41, RZ, 0x3c, !PT ;  /* 0x0000002928287212 */ /* 0x000fe200078e3cff */
[--C-:B------:R-:W-:Y:S01]  /*e420*/  IMAD.X R41, RZ, RZ, R171.reuse, P3 ;  /* 0x000000ffff297224 */ /* 0x100fe200018e06ab */
[----:B------:R-:W-:Y:S01]  /*e430*/  IADD3 R5, P3, R170, 0xf000, RZ ;  /* 0x0000f000aa057810 */ /* 0x000fe20007f7e0ff */
[----:B--2---:R1:W-:Y:S01]  /*e440*/  @!P0 ST.E desc[UR46][R42.64], R3 ;  /* 0x000000032a008985 */ /* 0x0043e2000c10192e */
[----:B------:R-:W-:Y:S01]  /*e450*/  LOP3.LUT R8, R8, R9, RZ, 0x3c, !PT ;  /* 0x0000000908087212 */ /* 0x000fe200078e3cff */
[--C-:B------:R-:W-:Y:S01]  /*e460*/  IMAD.X R9, RZ, RZ, R171.reuse, P5 ;  /* 0x000000ffff097224 */ /* 0x100fe200028e06ab */
[----:B------:R-:W-:Y:S01]  /*e470*/  LOP3.LUT R12, R12, R13, RZ, 0x3c, !PT ;  /* 0x0000000d0c0c7212 */ /* 0x000fe200078e3cff */
[--C-:B------:R-:W-:Y:S01]  /*e480*/  IMAD.X R13, RZ, RZ, R171.reuse, P4 ;  /* 0x000000ffff0d7224 */ /* 0x100fe200020e06ab */
[C---:B------:R-:W-:Y:S01]  /*e490*/  IADD3 R33, P6, R170.reuse, 0x6000, RZ ;  /* 0x00006000aa217810 */ /* 0x040fe20007fde0ff */
[----:B------:R-:W-:Y:S01]  /*e4a0*/  UIMAD UR10, UR9, UR12, URZ ;  /* 0x0000000c090a72a4 */ /* 0x000fe2000f8e023f */
[C---:B------:R-:W-:Y:S01]  /*e4b0*/  IADD3 R37, P5, R170.reuse, 0x7000, RZ ;  /* 0x00007000aa257810 */ /* 0x040fe20007fbe0ff */
[----:B------:R-:W-:Y:S01]  /*e4c0*/  IMAD.X R49, RZ, RZ, R171, P3 ;  /* 0x000000ffff317224 */ /* 0x000fe200018e06ab */
[----:B------:R-:W-:Y:S01]  /*e4d0*/  IADD3 R65, P4, R170, 0x8000, RZ ;  /* 0x00008000aa417810 */ /* 0x000fe20007f9e0ff */
[----:B------:R-:W5:Y:S01]  /*e4e0*/  LD.E.128 R8, desc[UR46][R8.64] ;  /* 0x0000002e08087980 */ /* 0x000f62000c101d00 */
[----:B------:R-:W-:Y:S01]  /*e4f0*/  LOP3.LUT R0, R5, 0x380, RZ, 0xc0, !PT ;  /* 0x0000038005007812 */ /* 0x000fe200078ec0ff */
[----:B-1----:R-:W1:Y:S01]  /*e500*/  @P1 LDC R3, c[0x0][0xbec] ;  /* 0x0002fb00ff031b82 */ /* 0x002e620000000800 */
[----:B------:R-:W-:Y:S01]  /*e510*/  LOP3.LUT R32, R33, 0x380, RZ, 0xc0, !PT ;  /* 0x0000038021207812 */ /* 0x000fe200078ec0ff */
[----:B------:R-:W5:Y:S01]  /*e520*/  LD.E.128 R12, desc[UR46][R12.64] ;  /* 0x0000002e0c0c7980 */ /* 0x000f62000c101d00 */
[----:B------:R-:W-:-:S02]  /*e530*/  LOP3.LUT R36, R37, 0x380, RZ, 0xc0, !PT ;  /* 0x0000038025247812 */ /* 0x000fc400078ec0ff */
[----:B------:R-:W-:Y:S01]  /*e540*/  LOP3.LUT R64, R65, 0x380, RZ, 0xc0, !PT ;  /* 0x0000038041407812 */ /* 0x000fe200078ec0ff */
[----:B------:R-:W5:Y:S01]  /*e550*/  LD.E.128 R24, desc[UR46][R24.64] ;  /* 0x0000002e18187980 */ /* 0x000f62000c101d00 */
[----:B------:R-:W-:Y:S01]  /*e560*/  SHF.R.U64 R0, R0, 0x3, RZ ;  /* 0x0000000300007819 */ /* 0x000fe200000012ff */
[----:B------:R-:W-:Y:S01]  /*e570*/  UIMAD.WIDE.U32 UR8, UR4, UR12, URZ ;  /* 0x0000000c040872a5 */ /* 0x000fe2000f8e003f */
[----:B------:R-:W-:Y:S01]  /*e580*/  SHF.R.U64 R32, R32, 0x3, RZ ;  /* 0x0000000320207819 */ /* 0x000fe200000012ff */
[----:B------:R-:W-:Y:S01]  /*e590*/  UIMAD UR10, UR4, UR13, UR10 ;  /* 0x0000000d040a72a4 */ /* 0x000fe2000f8e020a */
[----:B------:R-:W-:Y:S01]  /*e5a0*/  SHF.R.U64 R36, R36, 0x3, RZ ;  /* 0x0000000324247819 */ /* 0x000fe200000012ff */
[----:B------:R-:W5:Y:S01]  /*e5b0*/  LD.E.128 R52, desc[UR46][R52.64] ;  /* 0x0000002e34347980 */ /* 0x000f62000c101d00 */
[----:B------:R-:W-:Y:S01]  /*e5c0*/  SHF.R.U64 R64, R64, 0x3, RZ ;  /* 0x0000000340407819 */ /* 0x000fe200000012ff */
[----:B------:R-:W-:Y:S01]  /*e5d0*/  ULDC.64 UR12, c[0x0][0xae8] ;  /* 0x0002ba00000c7ab9 */ /* 0x000fe20000000a00 */
[----:B------:R-:W-:Y:S01]  /*e5e0*/  LOP3.LUT R48, R0, R5, RZ, 0x3c, !PT ;  /* 0x0000000500307212 */ /* 0x000fe200078e3cff */
[----:B------:R-:W-:Y:S01]  /*e5f0*/  IMAD R0, R203, 0x20, R204 ;  /* 0x00000020cb007824 */ /* 0x000fe200078e02cc */
[----:B------:R-:W-:Y:S01]  /*e600*/  UIADD3 UR9, UR9, UR10, URZ ;  /* 0x0000000a09097290 */ /* 0x000fe2000fffe03f */
[----:B------:R-:W-:Y:S01]  /*e610*/  LOP3.LUT R32, R32, R33, RZ, 0x3c, !PT ;  /* 0x0000002120207212 */ /* 0x000fe200078e3cff */
[----:B------:R-:W-:Y:S01]  /*e620*/  UIMAD UR4, UR16, UR12, URZ ;  /* 0x0000000c100472a4 */ /* 0x000fe2000f8e023f */
[----:B------:R-:W-:Y:S01]  /*e630*/  LOP3.LUT R36, R36, R37, RZ, 0x3c, !PT ;  /* 0x0000002524247212 */ /* 0x000fe200078e3cff */
[--C-:B------:R-:W-:Y:S01]  /*e640*/  IMAD.X R33, RZ, RZ, R171.reuse, P6 ;  /* 0x000000ffff217224 */ /* 0x100fe200030e06ab */
[----:B------:R-:W-:Y:S01]  /*e650*/  LOP3.LUT R64, R64, R65, RZ, 0x3c, !PT ;  /* 0x0000004140407212 */ /* 0x000fe200078e3cff */
[--C-:B------:R-:W-:Y:S01]  /*e660*/  IMAD.X R37, RZ, RZ, R171.reuse, P5 ;  /* 0x000000ffff257224 */ /* 0x100fe200028e06ab */
[C---:B------:R-:W-:Y:S01]  /*e670*/  IADD3 R73, P6, R170.reuse, 0xc000, RZ ;  /* 0x0000c000aa497810 */ /* 0x040fe20007fde0ff */
[----:B------:R-:W-:Y:S01]  /*e680*/  IMAD.X R65, RZ, RZ, R171, P4 ;  /* 0x000000ffff417224 */ /* 0x000fe200020e06ab */
[----:B------:R-:W-:Y:S01]  /*e690*/  IADD3 R69, P5, R170, 0xd000, RZ ;  /* 0x0000d000aa457810 */ /* 0x000fe20007fbe0ff */
[----:B------:R-:W-:Y:S01]  /*e6a0*/  VIADD R20, R0, UR43 ;  /* 0x0000002b00147c36 */ /* 0x000fe20008000000 */
[----:B------:R-:W-:Y:S01]  /*e6b0*/  IADD3 R61, P4, R170, 0xe000, RZ ;  /* 0x0000e000aa3d7810 */ /* 0x000fe20007f9e0ff */
[----:B------:R-:W-:Y:S01]  /*e6c0*/  UIMAD UR4, UR41, UR13, UR4 ;  /* 0x0000000d290472a4 */ /* 0x000fe2000f8e0204 */
[----:B------:R-:W-:Y:S01]  /*e6d0*/  LOP3.LUT R72, R73, 0x380, RZ, 0xc0, !PT ;  /* 0x0000038049487812 */ /* 0x000fe200078ec0ff */
[----:B------:R-:W-:Y:S01]  /*e6e0*/  UIMAD.WIDE.U32 UR8, UR41, UR12, UR8 ;  /* 0x0000000c290872a5 */ /* 0x000fe2000f8e0008 */
[----:B-1----:R-:W-:Y:S01]  /*e6f0*/  @P1 IMAD.HI.U32 R0, R20, R3, RZ ;  /* 0x0000000314001227 */ /* 0x002fe200078e00ff */
[----:B------:R-:W-:Y:S01]  /*e700*/  ULDC.64 UR10, c[0x0][0xaf0] ;  /* 0x0002bc00000a7ab9 */ /* 0x000fe20000000a00 */
[----:B------:R-:W-:Y:S01]  /*e710*/  LOP3.LUT R68, R69, 0x380, RZ, 0xc0, !PT ;  /* 0x0000038045447812 */ /* 0x000fe200078ec0ff */
[----:B------:R-:W-:Y:S01]  /*e720*/  UIADD3 UR9, UR9, UR4, URZ ;  /* 0x0000000409097290 */ /* 0x000fe2000fffe03f */
[----:B------:R-:W-:Y:S01]  /*e730*/  LOP3.LUT R60, R61, 0x380, RZ, 0xc0, !PT ;  /* 0x000003803d3c7812 */ /* 0x000fe200078ec0ff */
[----:B------:R-:W-:Y:S01]  /*e740*/  UIMAD UR4, UR18, UR10, URZ ;  /* 0x0000000a120472a4 */ /* 0x000fe2000f8e023f */
[----:B------:R-:W-:Y:S01]  /*e750*/  LOP3.LUT R7, R170, 0x380, RZ, 0xc0, !PT ;  /* 0x00000380aa077812 */ /* 0x000fe200078ec0ff */
[----:B------:R-:W-:Y:S01]  /*e760*/  IMAD.MOV.U32 R21, RZ, RZ, R20 ;  /* 0x000000ffff157224 */ /* 0x000fe200078e0014 */
[----:B------:R-:W-:Y:S01]  /*e770*/  SHF.R.U64 R72, R72, 0x3, RZ ;  /* 0x0000000348487819 */ /* 0x000fe200000012ff */
[----:B------:R-:W-:Y:S01]  /*e780*/  UIMAD UR4, UR17, UR11, UR4 ;  /* 0x0000000b110472a4 */ /* 0x000fe2000f8e0204 */
[----:B------:R-:W-:Y:S01]  /*e790*/  SHF.R.U64 R68, R68, 0x3, RZ ;  /* 0x0000000344447819 */ /* 0x000fe200000012ff */
[----:B------:R-:W-:Y:S01]  /*e7a0*/  UIMAD.WIDE.U32 UR8, UR17, UR10, UR8 ;  /* 0x0000000a110872a5 */ /* 0x000fe2000f8e0008 */
[----:B------:R-:W-:Y:S01]  /*e7b0*/  SHF.R.U64 R60, R60, 0x3, RZ ;  /* 0x000000033c3c7819 */ /* 0x000fe200000012ff */
[----:B------:R-:W5:Y:S01]  /*e7c0*/  LD.E.128 R28, desc[UR46][R28.64] ;  /* 0x0000002e1c1c7980 */ /* 0x000f62000c101d00 */
[----:B0-----:R-:W-:-:S02]  /*e7d0*/  @P1 SHF.R.U32.HI R21, RZ, R79, R0 ;  /* 0x0000004fff151219 */ /* 0x001fc40000011600 */
[----:B------:R-:W-:Y:S01]  /*e7e0*/  SHF.R.U64 R7, R7, 0x3, RZ ;  /* 0x0000000307077819 */ /* 0x000fe200000012ff */
[----:B------:R-:W-:Y:S01]  /*e7f0*/  UIADD3 UR4, UR9, UR4, URZ ;  /* 0x0000000409047290 */ /* 0x000fe2000fffe03f */
[----:B------:R-:W-:Y:S01]  /*e800*/  LOP3.LUT R72, R72, R73, RZ, 0x3c, !PT ;  /* 0x0000004948487212 */ /* 0x000fe200078e3cff */
[--C-:B------:R-:W-:Y:S01]  /*e810*/  IMAD.X R73, RZ, RZ, R171.reuse, P6 ;  /* 0x000000ffff497224 */ /* 0x100fe200030e06ab */
[----:B------:R-:W-:Y:S01]  /*e820*/  LOP3.LUT R68, R68, R69, RZ, 0x3c, !PT ;  /* 0x0000004544447212 */ /* 0x000fe200078e3cff */
[--C-:B------:R-:W-:Y:S01]  /*e830*/  IMAD.X R69, RZ, RZ, R171.reuse, P5 ;  /* 0x000000ffff457224 */ /* 0x100fe200028e06ab */
[----:B------:R-:W-:Y:S01]  /*e840*/  LOP3.LUT R60, R60, R61, RZ, 0x3c, !PT ;  /* 0x0000003d3c3c7212 */ /* 0x000fe200078e3cff */
[----:B------:R-:W-:Y:S01]  /*e850*/  IMAD.X R61, RZ, RZ, R171, P4 ;  /* 0x000000ffff3d7224 */ /* 0x000fe200020e06ab */
[--C-:B------:R-:W-:Y:S01]  /*e860*/  SHF.R.S32.HI R0, RZ, 0x1f, R21.reuse ;  /* 0x0000001fff007819 */ /* 0x100fe20000011415 */
[----:B------:R-:W-:Y:S01]  /*e870*/  IMAD.MOV R18, RZ, RZ, -R21 ;  /* 0x000000ffff127224 */ /* 0x000fe200078e0a15 */
[----:B------:R-:W-:Y:S01]  /*e880*/  LOP3.LUT R170, R7, R170, RZ, 0x3c, !PT ;  /* 0x000000aa07aa7212 */ /* 0x000fe200078e3cff */
[----:B------:R-:W-:Y:S01]  /*e890*/  ULDC.64 UR10, c[0x0][0xae0] ;  /* 0x0002b800000a7ab9 */ /* 0x000fe20000000a00 */
[----:B------:R-:W-:Y:S01]  /*e8a0*/  IMAD.U32 R3, RZ, RZ, UR9 ;  /* 0x00000009ff037e24 */ /* 0x000fe2000f8e00ff */
[----:B------:R-:W5:Y:S01]  /*e8b0*/  LD.E.128 R32, desc[UR46][R32.64] ;  /* 0x0000002e20207980 */ /* 0x000f62000c101d00 */
[----:B------:R-:W-:-:S02]  /*e8c0*/  IMAD R0, R0, UR10, RZ ;  /* 0x0000000a00007c24 */ /* 0x000fc4000f8e02ff */
[----:B------:R-:W-:Y:S01]  /*e8d0*/  IMAD R77, R77, R18, R20 ;  /* 0x000000124d4d7224 */ /* 0x000fe200078e0214 */
[----:B------:R0:W5:Y:S01]  /*e8e0*/  LD.E.128 R4, desc[UR46][R170.64] ;  /* 0x0000002eaa047980 */ /* 0x000162000c101d00 */
[----:B------:R-:W-:Y:S01]  /*e8f0*/  IMAD.U32 R2, RZ, RZ, UR8 ;  /* 0x00000008ff027e24 */ /* 0x000fe2000f8e00ff */
[----:B------:R-:W-:Y:S01]  /*e900*/  ULDC.64 UR8, c[0x0][0xad8] ;  /* 0x0002b60000087ab9 */ /* 0x000fe20000000a00 */
[----:B------:R-:W-:Y:S01]  /*e910*/  IMAD.U32 R3, RZ, RZ, UR4 ;  /* 0x00000004ff037e24 */ /* 0x000fe2000f8e00ff */
[----:B------:R-:W5:Y:S01]  /*e920*/  LD.E.128 R36, desc[UR46][R36.64] ;  /* 0x0000002e24247980 */ /* 0x000f62000c101d00 */
[----:B------:R-:W-:-:S03]  /*e930*/  IMAD R79, R21, UR11, R0 ;  /* 0x0000000b154f7c24 */ /* 0x000fc6000f8e0200 */
[----:B------:R-:W5:Y:S01]  /*e940*/  LD.E.128 R64, desc[UR46][R64.64] ;  /* 0x0000002e40407980 */ /* 0x000f62000c101d00 */
[----:B------:R-:W-:-:S03]  /*e950*/  SHF.R.S32.HI R0, RZ, 0x1f, R77 ;  /* 0x0000001fff007819 */ /* 0x000fc6000001144d */
[----:B------:R-:W5:Y:S04]  /*e960*/  LD.E.128 R56, desc[UR46][R56.64] ;  /* 0x0000002e38387980 */ /* 0x000f68000c101d00 */
[----:B------:R-:W5:Y:S04]  /*e970*/  LD.E.128 R40, desc[UR46][R40.64] ;  /* 0x0000002e28287980 */ /* 0x000f68000c101d00 */
[----:B------:R-:W5:Y:S04]  /*e980*/  LD.E.128 R44, desc[UR46][R44.64] ;  /* 0x0000002e2c2c7980 */ /* 0x000f68000c101d00 */
[----:B------:R-:W5:Y:S04]  /*e990*/  LD.E.128 R72, desc[UR46][R72.64] ;  /* 0x0000002e48487980 */ /* 0x000f68000c101d00 */
[----:B------:R-:W5:Y:S04]  /*e9a0*/  LD.E.128 R68, desc[UR46][R68.64] ;  /* 0x0000002e44447980 */ /* 0x000f68000c101d00 */
[----:B------:R-:W5:Y:S04]  /*e9b0*/  LD.E.128 R60, desc[UR46][R60.64] ;  /* 0x0000002e3c3c7980 */ /* 0x000f68000c101d00 */
[----:B------:R-:W5:Y:S01]  /*e9c0*/  LD.E.128 R48, desc[UR46][R48.64] ;  /* 0x0000002e30307980 */ /* 0x000f62000c101d00 */
[----:B------:R-:W-:Y:S01]  /*e9d0*/  IMAD.WIDE.U32 R2, R21, UR10, R2 ;  /* 0x0000000a15027c25 */ /* 0x000fe2000f8e0002 */
        /* <DEDUP_REMOVED lines=8> */
[----:B------:R-:W-:Y:S02]  /*ea60*/  VIADD R82, R204, UR43 ;  /* 0x0000002bcc527c36 */ /* 0x000fe40008000000 */
[C---:B------:R-:W-:Y:S02]  /*ea70*/  IMAD R21, R77.reuse, UR9, R18 ;  /* 0x000000094d157c24 */ /* 0x040fe4000f8e0212 */
[----:B------:R-:W-:Y:S01]  /*ea80*/  IMAD.WIDE.U32 R2, R77, UR8, R2 ;  /* 0x000000084d027c25 */ /* 0x000fe2000f8e0002 */
[----:B------:R-:W-:Y:S01]  /*ea90*/  ISETP.GE.AND P2, PT, R82, R81, PT ;  /* 0x000000515200720c */ /* 0x000fe20003f46270 */
[----:B------:R-:W-:Y:S02]  /*eaa0*/  ULDC.64 UR8, c[0x0][0xa80] ;  /* 0x0002a00000087ab9 */ /* 0x000fe40000000a00 */
[----:B------:R-:W-:Y:S01]  /*eab0*/  VIADD R17, R17, 0x22820 ;  /* 0x0002282011117836 */ /* 0x000fe20000000000 */
[----:B------:R-:W-:Y:S01]  /*eac0*/  LEA R18, P3, R2, UR8, 0x1 ;  /* 0x0000000802127c11 */ /* 0x000fe2000f8608ff */
[----:B------:R-:W-:-:S02]  /*ead0*/  IMAD.IADD R3, R3, 0x1, R21 ;  /* 0x0000000103037824 */ /* 0x000fc400078e0215 */
[----:B------:R-:W-:Y:S01]  /*eae0*/  VIADD R0, R82, 0x20 ;  /* 0x0000002052007836 */ /* 0x000fe20000000000 */
[----:B------:R-:W-:Y:S02]  /*eaf0*/  PRMT R17, RZ, 0x654, R17 ;  /* 0x00000654ff117816 */ /* 0x000fe40000000011 */
[----:B------:R-:W-:Y:S02]  /*eb00*/  LEA.HI.X R80, R2, UR9, R3, 0x1, P3 ;  /* 0x0000000902507c11 */ /* 0x000fe400098f0c03 */
[-C--:B------:R-:W-:Y:S01]  /*eb10*/  ISETP.GE.AND P1, PT, R0, R81.reuse, PT ;  /* 0x000000510000720c */ /* 0x080fe20003f26270 */
[----:B------:R-:W-:Y:S01]  /*eb20*/  VIADD R0, R82, 0x40 ;  /* 0x0000004052007836 */ /* 0x000fe20000000000 */
[----:B-1----:R1:W-:Y:S01]  /*eb30*/  SYNCS.ARRIVE.TRANS64.RED.A1T0 RZ, [R17+URZ], RZ ;  /* 0x000000ff11ff79a7 */ /* 0x0023e2000810043f */
[----:B------:R0:W2:Y:S01]  /*eb40*/  SHFL.IDX PT, R79, R18, RZ, 0x181f ;  /* 0x00181fff124f7589 */ /* 0x0000a200000e0000 */
[----:B------:R-:W-:Y:S02]  /*eb50*/  BSSY B1, `(.L_x_11624) ;  /* 0x0000015000017945 */ /* 0x000fe40003800000 */
[----:B------:R-:W-:Y:S01]  /*eb60*/  ISETP.GE.AND P0, PT, R0, R81, PT ;  /* 0x000000510000720c */ /* 0x000fe20003f06270 */
[----:B-1----:R0:W1:Y:S01]  /*eb70*/  SHFL.IDX PT, R17, R80, RZ, 0x181f ;  /* 0x00181fff50117589 */ /* 0x00206200000e0000 */
[----:B------:R-:W-:Y:S11]  /*eb80*/  @P2 BRA `(.L_x_11625) ;  /* 0x0000000000442947 */ /* 0x000ff60003800000 */
[----:B------:R-:W-:Y:S02]  /*eb90*/  ULDC UR4, c[0x0][0xac8] ;  /* 0x0002b20000047ab9 */ /* 0x000fe40000000800 */
[----:B------:R-:W-:Y:S02]  /*eba0*/  ISETP.GE.AND P5, PT, R22, UR4, PT ;  /* 0x0000000416007c0c */ /* 0x000fe4000bfa6270 */
[----:B------:R-:W-:Y:S02]  /*ebb0*/  ISETP.GE.AND P4, PT, R201, UR4, PT ;  /* 0x00000004c9007c0c */ /* 0x000fe4000bf86270 */
[----:B------:R-:W-:Y:S02]  /*ebc0*/  ISETP.GE.AND P3, PT, R200, UR4, PT ;  /* 0x00000004c8007c0c */ /* 0x000fe4000bf66270 */
[----:B------:R-:W-:-:S07]  /*ebd0*/  ISETP.GE.AND P2, PT, R202, UR4, PT ;  /* 0x00000004ca007c0c */ /* 0x000fce000bf46270 */
[----:B--2---:R-:W-:-:S04]  /*ebe0*/  @!P5 LEA R2, P6, R22, R79, 0x1 ;  /* 0x0000004f1602d211 */ /* 0x004fc800078c08ff */
        /* <DEDUP_REMOVED lines=11> */
.L_x_11625:
[----:B------:R-:W-:Y:S05]  /*eca0*/  BSYNC B1 ;  /* 0x0000000000017941 */ /* 0x000fea0003800000 */
.L_x_11624:
[----:B-1----:R1:W4:Y:S01]  /*ecb0*/  SHFL.IDX PT, R17, R80, 0x1, 0x181f ;  /* 0x00381f0050117f89 */ /* 0x00232200000e0000 */
        /* <DEDUP_REMOVED lines=20> */
.L_x_11627:
[----:B------:R-:W-:Y:S05]  /*ee00*/  BSYNC B1 ;  /* 0x0000000000017941 */ /* 0x000fea0003800000 */
.L_x_11626:
[----:B---3-5:R3:W0:Y:S01]  /*ee10*/  SHFL.IDX PT, R9, R80, 0x2, 0x181f ;  /* 0x00581f0050097f89 */ /* 0x02862200000e0000 */
        /* <DEDUP_REMOVED lines=20> */
.L_x_11629:
[----:B------:R-:W-:Y:S05]  /*ef60*/  BSYNC B1 ;  /* 0x0000000000017941 */ /* 0x000fea0003800000 */
.L_x_11628:
[----:B------:R-:W-:Y:S01]  /*ef70*/  VIADD R0, R82, 0x60 ;  /* 0x0000006052007836 */ /* 0x000fe20000000000 */
[----:B0-----:R0:W0:Y:S04]  /*ef80*/  SHFL.IDX PT, R9, R80, 0x3, 0x181f ;  /* 0x00781f0050097f89 */ /* 0x00102800000e0000 */
[----:B------:R-:W-:Y:S01]  /*ef90*/  ISETP.GE.AND P0, PT, R0, R81, PT ;  /* 0x000000510000720c */ /* 0x000fe20003f06270 */
[----:B------:R0:W0:-:S12]  /*efa0*/  SHFL.IDX PT, R11, R18, 0x3, 0x181f ;  /* 0x00781f00120b7f89 */ /* 0x00001800000e0000 */
        /* <DEDUP_REMOVED lines=20> */
.L_x_11622:
        /* <DEDUP_REMOVED lines=21> */
[----:B0-----:R-:W-:Y:S01]  /*f240*/  ISETP.NE.AND P0, PT, R11, 0x1, PT ;  /* 0x000000010b00780c */ /* 0x001fe20003f05270 */
[----:B------:R-:W-:Y:S01]  /*f250*/  UMOV UR4, URZ ;  /* 0x0000003f00047c82 */ /* 0x000fe20008000000 */
[----:B------:R-:W-:Y:S01]  /*f260*/  USHF.R.S32.HI UR12, URZ, 0x1f, UR41 ;  /* 0x0000001f3f0c7899 */ /* 0x000fe20008011429 */
[----:B------:R-:W-:-:S10]  /*f270*/  ISETP.GE.AND P1, PT, R214, 0x80, PT ;  /* 0x00000080d600780c */ /* 0x000fd40003f26270 */
[----:B------:R-:W0:Y:S01]  /*f280*/  @P0 LDC R9, c[0x0][0xbec] ;  /* 0x0002fb00ff090b82 */ /* 0x000e220000000800 */
[----:B--2---:R-:W-:Y:S01]  /*f290*/  @P2 R2UR UR4, R6 ;  /* 0x00000000060422ca */ /* 0x004fe200000e0000 */
[----:B01----:R-:W-:-:S14]  /*f2a0*/  @P3 BRA `(.L_x_11631) ;  /* 0x0000000000103947 */ /* 0x003fdc0003800000 */
[----:B------:R-:W-:Y:S05]  /*f2b0*/  @!P2 BRA `(.L_x_11631) ;  /* 0x00000000000ca947 */ /* 0x000fea0003800000 */
[----:B------:R-:W2:Y:S04]  /*f2c0*/  LDG.E R5, desc[UR46][R2.64] ;  /* 0x0000002e02057981 */ /* 0x000ea8000c1e1900 */
[----:B-----5:R-:W2:Y:S02]  /*f2d0*/  LDG.E R0, desc[UR46][R2.64+0x4] ;  /* 0x0000042e02007981 */ /* 0x020ea4000c1e1900 */
[----:B--2---:R-:W-:-:S07]  /*f2e0*/  IMAD.IADD R0, R0, 0x1, -R5 ;  /* 0x0000000100007824 */ /* 0x004fce00078e0a05 */
.L_x_11631:
        /* <DEDUP_REMOVED lines=31> */
[----:B------:R-:W-:-:S03]  /*f4e0*/  IMAD.U32 R6, RZ, RZ, UR10 ;  /* 0x0000000aff067e24 */ /* 0x000fc6000f8e00ff */
[--C-:B------:R-:W-:Y:S01]  /*f4f0*/  SHF.R.S32.HI R3, RZ, 0x1f, R2.reuse ;  /* 0x0000001fff037819 */ /* 0x100fe20000011402 */
[----:B------:R-:W-:Y:S01]  /*f500*/  IMAD.MOV R5, RZ, RZ, -R2 ;  /* 0x000000ffff057224 */ /* 0x000fe200078e0a02 */
[----:B------:R-:W-:-:S03]  /*f510*/  IADD3 R2, P1, R2, UR8, RZ ;  /* 0x0000000802027c10 */ /* 0x000fc6000ff3e0ff */
[----:B------:R-:W-:Y:S01]  /*f520*/  IMAD R5, R7, R5, R4 ;  /* 0x0000000507057224 */ /* 0x000fe200078e0204 */
[----:B------:R-:W-:Y:S01]  /*f530*/  IADD3.X R3, R3, UR9, R6, P1, !PT ;  /* 0x0000000903037c10 */ /* 0x000fe20008ffe406 */
[----:B------:R-:W-:-:S03]  /*f540*/  ULDC.64 UR8, c[0x0][0xb50] ;  /* 0x0002d40000087ab9 */ /* 0x000fc60000000a00 */
[----:B------:R-:W-:Y:S01]  /*f550*/  SHF.R.S32.HI R4, RZ, 0x1f, R5 ;  /* 0x0000001fff047819 */ /* 0x000fe20000011405 */
[----:B------:R-:W-:-:S04]  /*f560*/  IMAD.WIDE.U32 R2, R5, UR16, R2 ;  /* 0x0000001005027c25 */ /* 0x000fc8000f8e0002 */
[----:B------:R-:W-:-:S04]  /*f570*/  IMAD R4, R4, UR16, RZ ;  /* 0x0000001004047c24 */ /* 0x000fc8000f8e02ff */
[----:B------:R-:W-:Y:S01]  /*f580*/  IMAD R7, R5, UR17, R4 ;  /* 0x0000001105077c24 */ /* 0x000fe2000f8e0204 */
[----:B------:R-:W-:-:S03]  /*f590*/  LEA R4, P1, R2, UR8, 0x2 ;  /* 0x0000000802047c11 */ /* 0x000fc6000f8210ff */
[----:B------:R-:W-:-:S05]  /*f5a0*/  IMAD.IADD R3, R3, 0x1, R7 ;  /* 0x0000000103037824 */ /* 0x000fca00078e0207 */
[----:B------:R-:W-:Y:S01]  /*f5b0*/  LEA.HI.X R5, R2, UR9, R3, 0x2, P1 ;  /* 0x0000000902057c11 */ /* 0x000fe200088f1403 */
[----:B------:R-:W-:-:S05]  /*f5c0*/  IMAD.MOV.U32 R3, RZ, RZ, -0x800000 ;  /* 0xff800000ff037424 */ /* 0x000fca00078e00ff */
[----:B------:R0:W-:Y:S02]  /*f5d0*/  STG.E desc[UR46][R4.64], R3 ;  /* 0x0000000304007986 */ /* 0x0001e4000c10192e */
.L_x_11633:
[----:B------:R-:W-:Y:S05]  /*f5e0*/  BSYNC B1 ;  /* 0x0000000000017941 */ /* 0x000fea0003800000 */
.L_x_11632:
[----:B0-----:R-:W0:Y:S01]  /*f5f0*/  @P0 LDC R3, c[0x0][0xbf0] ;  /* 0x0002fc00ff030b82 */ /* 0x001e220000000800 */
[----:B------:R-:W-:Y:S01]  /*f600*/  ULDC.64 UR16, c[0x0][0xaa0] ;  /* 0x0002a80000107ab9 */ /* 0x000fe20000000a00 */
[----:B------:R-:W-:Y:S01]  /*f610*/  IMAD R2, R203, 0x20, R204 ;  /* 0x00000020cb027824 */ /* 0x000fe200078e02cc */
[----:B------:R-:W-:Y:S01]  /*f620*/  UIMAD UR10, UR11, UR16, URZ ;  /* 0x000000100b0a72a4 */ /* 0x000fe2000f8e023f */
[----:B------:R-:W-:Y:S01]  /*f630*/  BSSY B1, `(.L_x_11634) ;  /* 0x0000041000017945 */ /* 0x000fe20003800000 */
[----:B------:R-:W-:Y:S01]  /*f640*/  UIMAD.WIDE.U32 UR8, UR4, UR16, URZ ;  /* 0x00000010040872a5 */ /* 0x000fe2000f8e003f */
[----:B------:R-:W-:Y:S01]  /*f650*/  VIADD R6, R2, UR43 ;  /* 0x0000002b02067c36 */ /* 0x000fe20008000000 */
[----:B------:R-:W-:-:S03]  /*f660*/  UIMAD UR10, UR4, UR17, UR10 ;  /* 0x00000011040a72a4 */ /* 0x000fc6000f8e020a */
[----:B------:R-:W-:Y:S01]  /*f670*/  ULDC.64 UR16, c[0x0][0xae8] ;  /* 0x0002ba0000107ab9 */ /* 0x000fe20000000a00 */
[----:B------:R-:W-:Y:S01]  /*f680*/  UIADD3 UR9, UR9, UR10, URZ ;  /* 0x0000000a09097290 */ /* 0x000fe2000fffe03f */
[----:B------:R-:W-:Y:S01]  /*f690*/  @P0 IMAD.HI.U32 R2, R6, R9, RZ ;  /* 0x0000000906020227 */ /* 0x000fe200078e00ff */
[----:B------:R-:W-:Y:S02]  /*f6a0*/  UIMAD UR4, UR12, UR16, URZ ;  /* 0x000000100c0472a4 */ /* 0x000fe4000f8e023f */
[----:B------:R-:W-:Y:S01]  /*f6b0*/  UIMAD.WIDE.U32 UR8, UR41, UR16, UR8 ;  /* 0x00000010290872a5 */ /* 0x000fe2000f8e0008 */
[----:B------:R-:W-:Y:S01]  /*f6c0*/  IMAD.MOV.U32 R5, RZ, RZ, R6 ;  /* 0x000000ffff057224 */ /* 0x000fe200078e0006 */
[----:B------:R-:W-:Y:S01]  /*f6d0*/  UIMAD UR4, UR41, UR17, UR4 ;  /* 0x00000011290472a4 */ /* 0x000fe2000f8e0204 */
[----:B------:R-:W-:-:S03]  /*f6e0*/  ULDC.64 UR10, c[0x0][0xaf0] ;  /* 0x0002bc00000a7ab9 */ /* 0x000fc60000000a00 */
[----:B------:R-:W-:Y:S02]  /*f6f0*/  UIADD3 UR9, UR9, UR4, URZ ;  /* 0x0000000409097290 */ /* 0x000fe4000fffe03f */
[----:B------:R-:W-:Y:S01]  /*f700*/  UIMAD UR4, UR14, UR10, URZ ;  /* 0x0000000a0e0472a4 */ /* 0x000fe2000f8e023f */
[----:B0-----:R-:W-:Y:S01]  /*f710*/  @P0 SHF.R.U32.HI R5, RZ, R3, R2 ;  /* 0x00000003ff050219 */ /* 0x001fe20000011602 */
        /* <DEDUP_REMOVED lines=8> */
[----:B------:R-:W-:Y:S02]  /*f7a0*/  IMAD R7, R11, R7, R6 ;  /* 0x000000070b077224 */ /* 0x000fe400078e0206 */
[----:B------:R-:W-:Y:S01]  /*f7b0*/  IMAD.U32 R2, RZ, RZ, UR8 ;  /* 0x00000008ff027e24 */ /* 0x000fe2000f8e00ff */
[----:B------:R-:W-:Y:S01]  /*f7c0*/  ULDC.64 UR8, c[0x0][0xad8] ;  /* 0x0002b60000087ab9 */ /* 0x000fe20000000a00 */
[----:B------:R-:W-:Y:S02]  /*f7d0*/  IMAD.U32 R3, RZ, RZ, UR4 ;  /* 0x00000004ff037e24 */ /* 0x000fe4000f8e00ff */
[C---:B------:R-:W-:Y:S01]  /*f7e0*/  IMAD R9, R5.reuse, UR11, R4 ;  /* 0x0000000b05097c24 */ /* 0x040fe2000f8e0204 */
[----:B------:R-:W-:Y:S01]  /*f7f0*/  SHF.R.S32.HI R4, RZ, 0x1f, R7 ;  /* 0x0000001fff047819 */ /* 0x000fe20000011407 */
[----:B------:R-:W-:-:S04]  /*f800*/  IMAD.WIDE.U32 R2, R5, UR10, R2 ;  /* 0x0000000a05027c25 */ /* 0x000fc8000f8e0002 */
[----:B------:R-:W-:Y:S02]  /*f810*/  IMAD.IADD R3, R3, 0x1, R9 ;  /* 0x0000000103037824 */ /* 0x000fe400078e0209 */
[----:B------:R-:W-:Y:S02]  /*f820*/  IMAD R4, R4, UR8, RZ ;  /* 0x0000000804047c24 */ /* 0x000fe4000f8e02ff */
[----:B------:R-:W-:Y:S02]  /*f830*/  VIADD R6, R204, UR43 ;  /* 0x0000002bcc067c36 */ /* 0x000fe40008000000 */
        /* <DEDUP_REMOVED lines=32> */
.L_x_11635:
[----:B------:R-:W-:Y:S05]  /*fa40*/  BSYNC B1 ;  /* 0x0000000000017941 */ /* 0x000fea0003800000 */
.L_x_11634:
        /* <DEDUP_REMOVED lines=21> */
.L_x_11637:
[----:B------:R-:W-:Y:S05]  /*fba0*/  BSYNC B1 ;  /* 0x0000000000017941 */ /* 0x000fea0003800000 */
.L_x_11636:
        /* <DEDUP_REMOVED lines=21> */
.L_x_11639:
[----:B------:R-:W-:Y:S05]  /*fd00*/  BSYNC B1 ;  /* 0x0000000000017941 */ /* 0x000fea0003800000 */
.L_x_11638:
        /* <DEDUP_REMOVED lines=22> */
.L_x_11630:
[----:B------:R-:W-:Y:S05]  /*fe70*/  BSYNC B0 ;  /* 0x0000000000007941 */ /* 0x000fea0003800000 */
.L_x_11621:
[----:B------:R-:W-:Y:S02]  /*fe80*/  ULDC UR4, c[0x0][0xc3c] ;  /* 0x00030f0000047ab9 */ /* 0x000fe40000000800 */
[----:B------:R-:W-:-:S06]  /*fe90*/  UISETP.GE.AND UP0, UPT, UR6, UR4, UPT ;  /* 0x000000040600728c */ /* 0x000fcc000bf06270 */
[----:B------:R-:W-:-:S13]  /*fea0*/  PLOP3.LUT P0, PT, PT, PT, UP0, 0x80, 0x0 ;  /* 0x000000000000781c */ /* 0x000fda0003f0f008 */
[----:B------:R-:W-:Y:S05]  /*feb0*/  @!P0 BRA `(.L_x_11640) ;  /* 0xffffff0c00ac8947 */ /* 0x000fea000383ffff */
[----:B------:R-:W-:Y:S05]  /*fec0*/  EXIT ;  /* 0x000000000000794d */ /* 0x000fea0003800000 */
.L_x_11531:
        /* <DEDUP_REMOVED lines=16> */
.L_x_11641:
        /* <DEDUP_REMOVED lines=39> */
.L_x_11647:
        /* <DEDUP_REMOVED lines=12> */
.L_x_11646:
[----:B------:R-:W-:Y:S05]  /*10300*/  BSYNC B0 ;  /* 0x0000000000007941 */ /* 0x000fea0003800000 */
.L_x_11645:
        /* <DEDUP_REMOVED lines=20> */
.L_x_11643:
        /* <DEDUP_REMOVED lines=20> */
.L_x_11648:
        /* <DEDUP_REMOVED lines=59> */
.L_x_11644:
[----:B------:R-:W-:Y:S01]  /*10940*/  ULDC UR4, c[0x0][0xc3c] ;  /* 0x00030f0000047ab9 */ /* 0x000fe20000000800 */
[----:B------:R-:W-:Y:S02]  /*10950*/  IMAD.MOV.U32 R25, RZ, RZ, RZ ;  /* 0x000000ffff197224 */ /* 0x000fe400078e00ff */
[----:B------:R-:W-:Y:S02]  /*10960*/  IMAD.U32 R24, RZ, RZ, UR6 ;  /* 0x00000006ff187e24 */ /* 0x000fe4000f8e00ff */
[----:B------:R-:W-:Y:S02]  /*10970*/  IMAD.MOV.U32 R26, RZ, RZ, RZ ;  /* 0x000000ffff1a7224 */ /* 0x000fe400078e00ff */
[----:B------:R-:W-:-:S07]  /*10980*/  IMAD.U32 R27, RZ, RZ, UR4 ;  /* 0x00000004ff1b7e24 */ /* 0x000fce000f8e00ff */
.L_x_11649:
[----:B------:R-:W-:-:S13]  /*10990*/  ISETP.NE.AND P0, PT, R5, RZ, PT ;  /* 0x000000ff0500720c */ /* 0x000fda0003f05270 */
[----:B------:R-:W0:Y:S01]  /*109a0*/  @!P0 S2R R3, SR_CgaCtaId ;  /* 0x0000000000038919 */ /* 0x000e220000008800 */
[----:B------:R-:W-:-:S04]  /*109b0*/  @!P0 MOV R2, 0x400 ;  /* 0x0000040000028802 */ /* 0x000fc80000000f00 */
[----:B0-----:R-:W-:-:S05]  /*109c0*/  @!P0 LEA R2, R3, R2, 0x18 ;  /* 0x0000000203028211 */ /* 0x001fca00078ec0ff */
[----:B------:R1:W-:Y:S01]  /*109d0*/  @!P0 STS.128 [R2+0x228d0], R24 ;  /* 0x0228d01802008388 */ /* 0x0003e20000000c00 */
[----:B------:R-:W-:Y:S06]  /*109e0*/  BAR.ARV 0x5, 0x180 ;  /* 0x0146000000007b1d */ /* 0x000fec0000002000 */
.L_x_11642:
[----:B------:R2:W-:Y:S01]  /*109f0*/  STL [R1+0x10], RZ ;  /* 0x000010ff01007387 */ /* 0x0005e20000100800 */
[----:B------:R-:W-:Y:S01]  /*10a00*/  ULDC UR4, c[0x0][0xc3c] ;  /* 0x00030f0000047ab9 */ /* 0x000fe20000000800 */
[----:B------:R-:W-:Y:S01]  /*10a10*/  IMAD.MOV.U32 R22, RZ, RZ, 0x1 ;  /* 0x00000001ff167424 */ /* 0x000fe200078e00ff */
[----:B0-----:R-:W-:Y:S01]  /*10a20*/  ISETP.GE.AND P0, PT, R27, UR4, PT ;  /* 0x000000041b007c0c */ /* 0x001fe2000bf06270 */
[----:B------:R-:W-:-:S12]  /*10a30*/  IMAD.MOV.U32 R18, RZ, RZ, RZ ;  /* 0x000000ffff127224 */ /* 0x000fd800078e00ff */
[----:B--2---:R-:W-:Y:S05]  /*10a40*/  @P0 BRA `(.L_x_11650) ;  /* 0x0000004800b00947 */ /* 0x004fea0003800000 */
[----:B------:R-:W0:Y:S01]  /*10a50*/  S2UR UR5, SR_CgaCtaId ;  /* 0x00000000000579c3 */ /* 0x000e220000008800 */
[----:B------:R2:W-:Y:S01]  /*10a60*/  STL [R1+0x10], RZ ;  /* 0x000010ff01007387 */ /* 0x0005e20000100800 */
[C---:B-1----:R-:W-:Y:S01]  /*10a70*/  IMAD.SHL.U32 R2, R0.reuse, 0x8, RZ ;  /* 0x0000000800027824 */ /* 0x042fe200078e00ff */
[----:B------:R-:W-:Y:S01]  /*10a80*/  UMOV UR4, 0x400 ;  /* 0x0000040000047882 */ /* 0x000fe20000000000 */
[----:B------:R-:W-:Y:S01]  /*10a90*/  LOP3.LUT R4, R0, 0x7f, RZ, 0xc0, !PT ;  /* 0x0000007f00047812 */ /* 0x000fe200078ec0ff */
[----:B------:R-:W-:Y:S01]  /*10aa0*/  BSSY B8, `(.L_x_11650) ;  /* 0x00004a6000087945 */ /* 0x000fe20003800000 */
[----:B------:R-:W-:Y:S01]  /*10ab0*/  IMAD.MOV.U32 R22, RZ, RZ, 0x1 ;  /* 0x00000001ff167424 */ /* 0x000fe200078e00ff */
[----:B------:R-:W-:Y:S01]  /*10ac0*/  LOP3.LUT R3, R2, 0x1f8, RZ, 0xc0, !PT ;  /* 0x000001f802037812 */ /* 0x000fe200078ec0ff */
[----:B------:R-:W-:Y:S01]  /*10ad0*/  IMAD.MOV.U32 R18, RZ, RZ, RZ ;  /* 0x000000ffff127224 */ /* 0x000fe200078e00ff */
[----:B------:R-:W-:Y:S01]  /*10ae0*/  SHF.R.U32.HI R5, RZ, 0x3, R4 ;  /* 0x00000003ff057819 */ /* 0x000fe20000011604 */
[----:B------:R-:W-:Y:S01]  /*10af0*/  ULOP3.LUT UR36, UR39, 0x2, URZ, 0xfc, !UPT ;  /* 0x0000000227247892 */ /* 0x000fe2000f8efc3f */
[----:B------:R-:W-:Y:S01]  /*10b00*/  LOP3.LUT R3, R3, 0x38, R0, 0x78, !PT ;  /* 0x0000003803037812 */ /* 0x000fe200078e7800 */
[----:B------:R-:W-:Y:S01]  /*10b10*/  IMAD.SHL.U32 R0, R0, 0x10, RZ ;  /* 0x0000001000007824 */ /* 0x000fe200078e00ff */
[----:B------:R-:W-:Y:S01]  /*10b20*/  LOP3.LUT R4, R2, 0x38, RZ, 0xc0, !PT ;  /* 0x0000003802047812 */ /* 0x000fe200078ec0ff */
[----:B------:R-:W-:Y:S01]  /*10b30*/  ULDC UR37, c[0x0][0xc] ;  /* 0x0000030000257ab9 */ /* 0x000fe20000000800 */
[----:B------:R-:W-:-:S02]  /*10b40*/  LOP3.LUT R28, R3, 0x200, R2, 0xf8, !PT ;  /* 0x00000200031c7812 */ /* 0x000fc400078ef802 */
[----:B------:R-:W-:Y:S02]  /*10b50*/  LOP3.LUT R0, R5, 0x70, R0, 0xf8, !PT ;  /* 0x0000007005007812 */ /* 0x000fe400078ef800 */
[C---:B------:R-:W-:Y:S02]  /*10b60*/  LOP3.LUT R3, R4.reuse, 0x40, RZ, 0xfc, !PT ;  /* 0x0000004004037812 */ /* 0x040fe400078efcff */
[C---:B------:R-:W-:Y:S02]  /*10b70*/  LOP3.LUT R2, R4.reuse, 0x80, RZ, 0xfc, !PT ;  /* 0x0000008004027812 */ /* 0x040fe400078efcff */
[----:B------:R-:W-:Y:S01]  /*10b80*/  LOP3.LUT R0, R4, 0xc0, RZ, 0xfc, !PT ;  /* 0x000000c004007812 */ /* 0x000fe200078efcff */
[----:B0-----:R-:W-:-:S06]  /*10b90*/  ULEA UR4, UR5, UR4, 0x18 ;  /* 0x0000000405047291 */ /* 0x001fcc000f8ec03f */
[----:B------:R-:W-:-:S04]  /*10ba0*/  IMAD.U32 R17, RZ, RZ, UR4 ;  /* 0x00000004ff117e24 */ /* 0x000fc8000f8e00ff */
[----:B--2---:R-:W-:-:S07]  /*10bb0*/  IMAD R37, R28, 0x2, R17 ;  /* 0x000000021c257824 */ /* 0x004fce00078e0211 */
.L_x_11719:
        /* <DEDUP_REMOVED lines=39> */
.L_x_11651:
        /* <DEDUP_REMOVED lines=8> */
.L_x_11652:
        /* <DEDUP_REMOVED lines=9> */
.L_x_11653:
        /* <DEDUP_REMOVED lines=28> */
.L_x_11656:
[----:B------:R-:W-:-:S13]  /*11100*/  ISETP.NE.AND P0, PT, R3, 0x1, PT ;  /* 0x000000010300780c */ /* 0x000fda0003f05270 */
[----:B------:R-:W0:Y:S02]  /*11110*/  @P0 LDC.64 R4, c[0x0][0x9e8] ;  /* 0x00027a00ff040b82 */ /* 0x000e240000000a00 */
[----:B0-----:R-:W-:-:S05]  /*11120*/  @P0 IMAD.HI.U32 R4, R0, R4, RZ ;  /* 0x0000000400040227 */ /* 0x001fca00078e00ff */
[----:B------:R-:W-:-:S07]  /*11130*/  @P0 SHF.R.U32.HI R0, RZ, R5, R4 ;  /* 0x00000005ff000219 */ /* 0x000fce0000011604 */
.L_x_11657:
[----:B------:R-:W-:Y:S05]  /*11140*/  BSYNC B0 ;  /* 0x0000000000007941 */ /* 0x000fea0003800000 */
.L_x_11655:
[----:B------:R-:W-:-:S05]  /*11150*/  IMAD R5, R0, R3, R3 ;  /* 0x0000000300057224 */ /* 0x000fca00078e0203 */
[----:B------:R-:W-:-:S07]  /*11160*/  VIMNMX R2, R2, R5, PT ;  /* 0x0000000502027248 */ /* 0x000fce0003fe0100 */
.L_x_11654:
        /* <DEDUP_REMOVED lines=29> */
.L_x_11660:
[----:B------:R-:W-:-:S13]  /*11340*/  ISETP.NE.AND P0, PT, R3, 0x1, PT ;  /* 0x000000010300780c */ /* 0x000fda0003f05270 */
[----:B------:R-:W1:Y:S02]  /*11350*/  @P0 LDC.64 R4, c[0x0][0x9e8] ;  /* 0x00027a00ff040b82 */ /* 0x000e640000000a00 */
[----:B-1----:R-:W-:-:S05]  /*11360*/  @P0 IMAD.HI.U32 R4, R2, R4, RZ ;  /* 0x0000000402040227 */ /* 0x002fca00078e00ff */
[----:B------:R-:W-:-:S07]  /*11370*/  @P0 SHF.R.U32.HI R2, RZ, R5, R4 ;  /* 0x00000005ff020219 */ /* 0x000fce0000011604 */
.L_x_11661:
[----:B------:R-:W-:Y:S05]  /*11380*/  BSYNC B0 ;  /* 0x0000000000007941 */ /* 0x000fea0003800000 */
.L_x_11659:
[----:B------:R-:W-:-:S05]  /*11390*/  IMAD R3, R2, R3, RZ ;  /* 0x0000000302037224 */ /* 0x000fca00078e02ff */
[----:B------:R-:W-:-:S07]  /*113a0*/  VIMNMX R0, R0, R3, !PT ;  /* 0x0000000300007248 */ /* 0x000fce0007fe0100 */
.L_x_11658:
        /* <DEDUP_REMOVED lines=24> */
.L_x_11663:
        /* <DEDUP_REMOVED lines=20> */
.L_x_11666:
[----:B------:R-:W-:Y:S05]  /*11670*/  BSYNC B6 ;  /* 0x0000000000067941 */ /* 0x000fea0003800000 */
.L_x_11665:
        /* <DEDUP_REMOVED lines=20> */
.L_x_11669:
        /* <DEDUP_REMOVED lines=15> */
.L_x_11668:
[----:B------:R-:W-:Y:S05]  /*118b0*/  BSYNC B6 ;  /* 0x0000000000067941 */ /* 0x000fea0003800000 */
.L_x_11667:
[----:B------:R-:W1:Y:S01]  /*118c0*/  S2R R32, SR_TID.X ;  /* 0x0000000000207919 */ /* 0x000e620000002100 */
[----:B------:R-:W-:Y:S01]  /*118d0*/  ULDC.64 UR4, c[0x0][0x9f8] ;  /* 0x00027e0000047ab9 */ /* 0x000fe20000000a00 */
[----:B------:R-:W-:Y:S01]  /*118e0*/  IMAD.MOV.U32 R25, RZ, RZ, R27 ;  /* 0x000000ffff197224 */ /* 0x000fe200078e001b */
[----:B------:R-:W-:Y:S01]  /*118f0*/  ISETP.NE.U32.AND P0, PT, RZ, UR4, PT ;  /* 0x00000004ff007c0c */ /* 0x000fe2000bf05070 */
[----:B------:R-:W-:Y:S01]  /*11900*/  ULDC UR4, c[0x0][0x320] ;  /* 0x0000c80000047ab9 */ /* 0x000fe20000000800 */
[----:B------:R-:W2:Y:S02]  /*11910*/  LDC R10, c[0x0][0x430] ;  /* 0x00010c00ff0a7b82 */ /* 0x000ea40000000800 */
[----:B------:R-:W-:-:S13]  /*11920*/  ISETP.NE.AND.EX P0, PT, RZ, UR5, PT, P0 ;  /* 0x00000005ff007c0c */ /* 0x000fda000bf05300 */
[----:B------:R-:W3:Y:S01]  /*11930*/  @P0 LDC.64 R2, c[0x0][0x9f8] ;  /* 0x00027e00ff020b82 */ /* 0x000ee20000000a00 */
[----:B-1----:R-:W-:-:S05]  /*11940*/  IMAD.SHL.U32 R32, R32, 0x8, RZ ;  /* 0x0000000820207824 */ /* 0x002fca00078e00ff */
[----:B------:R-:W-:-:S04]  /*11950*/  LOP3.LUT R32, R32, 0x38, RZ, 0xc0, !PT ;  /* 0x0000003820207812 */ /* 0x000fc800078ec0ff */
[----:B------:R-:W-:Y:S02]  /*11960*/  LOP3.LUT R23, R32, 0x40, RZ, 0xfc, !PT ;  /* 0x0000004020177812 */ /* 0x000fe400078efcff */
[----:B------:R-:W-:Y:S01]  /*11970*/  LOP3.LUT R16, R16, 0xffffffef, RZ, 0xc0, !PT ;  /* 0xffffffef10107812 */ /* 0x000fe200078ec0ff */
[----:B---3--:R-:W-:Y:S01]  /*11980*/  @P0 IMAD.WIDE R2, R27, 0x4, R2 ;  /* 0x000000041b020825 */ /* 0x008fe200078e0202 */
[----:B------:R-:W-:Y:S02]  /*11990*/  ISETP.GE.AND P3, PT, R23, UR4, PT ;  /* 0x0000000417007c0c */ /* 0x000fe4000bf66270 */
[C---:B------:R-:W-:Y:S02]  /*119a0*/  LOP3.LUT R21, R32.reuse, 0x80, RZ, 0xfc, !PT ;  /* 0x0000008020157812 */ /* 0x040fe400078efcff */
[C---:B------:R-:W-:Y:S01]  /*119b0*/  ISETP.GE.AND P2, PT, R32.reuse, UR4, PT ;  /* 0x0000000420007c0c */ /* 0x040fe2000bf46270 */
[----:B------:R1:W5:Y:S01]  /*119c0*/  @P0 LDG.E R25, desc[UR46][R2.64] ;  /* 0x0000002e02190981 */ /* 0x000362000c1e1900 */
[----:B------:R-:W-:Y:S01]  /*119d0*/  ISETP.GE.AND P1, PT, R21, UR4, PT ;  /* 0x0000000415007c0c */ /* 0x000fe2000bf26270 */
[----:B------:R-:W-:Y:S01]  /*119e0*/  UMOV UR5, 0xffffffff ;  /* 0xffffffff00057882 */ /* 0x000fe20000000000 */
[----:B------:R-:W-:Y:S01]  /*119f0*/  LOP3.LUT R20, R32, 0xc0, RZ, 0xfc, !PT ;  /* 0x000000c020147812 */ /* 0x000fe200078efcff */
[----:B------:R-:W-:-:S03]  /*11a00*/  VIADD R0, R30, 0xffffffff ;  /* 0xffffffff1e007836 */ /* 0x000fc60000000000 */
[----:B------:R-:W-:Y:S02]  /*11a10*/  ISETP.GE.AND P0, PT, R20, UR4, PT ;  /* 0x0000000414007c0c */ /* 0x000fe4000bf06270 */
[----:B------:R-:W-:-:S04]  /*11a20*/  @P3 LOP3.LUT R16, R16, 0x10, RZ, 0xfc, !PT ;  /* 0x0000001010103812 */ /* 0x000fc800078efcff */
[----:B------:R-:W-:-:S04]  /*11a30*/  LOP3.LUT R16, R16, 0xfffffffe, RZ, 0xc0, !PT ;  /* 0xfffffffe10107812 */ /* 0x000fc800078ec0ff */
[----:B------:R-:W-:-:S04]  /*11a40*/  LOP3.LUT R16, R16, 0xfffffff7, RZ, 0xc0, !PT ;  /* 0xfffffff710107812 */ /* 0x000fc800078ec0ff */
[----:B------:R-:W-:-:S04]  /*11a50*/  @P1 LOP3.LUT R16, R16, 0x8, RZ, 0xfc, !PT ;  /* 0x0000000810101812 */ /* 0x000fc800078efcff */
[----:B------:R-:W-:-:S04]  /*11a60*/  @P2 LOP3.LUT R16, R16, 0x1, RZ, 0xfc, !PT ;  /* 0x0000000110102812 */ /* 0x000fc800078efcff */
[----:B------:R-:W-:-:S04]  /*11a70*/  LOP3.LUT R16, R16, 0xfffffffb, RZ, 0xc0, !PT ;  /* 0xfffffffb10107812 */ /* 0x000fc800078ec0ff */
[----:B------:R-:W-:Y:S01]  /*11a80*/  @P0 LOP3.LUT R16, R16, 0x4, RZ, 0xfc, !PT ;  /* 0x0000000410100812 */ /* 0x000fe200078efcff */
[----:B-12---:R-:W-:Y:S06]  /*11a90*/  BRA.DIV UR5, `(.L_x_11670) ;  /* 0x0000004205587947 */ /* 0x006fec000b800000 */
.L_x_11736:
[----:B------:R-:W1:Y:S01]  /*11aa0*/  S2R R2, SR_TID.X ;  /* 0x0000000000027919 */ /* 0x000e620000002100 */
[----:B------:R-:W-:Y:S01]  /*11ab0*/  ISETP.NE.AND P1, PT, R10, 0x1, PT ;  /* 0x000000010a00780c */ /* 0x000fe20003f25270 */
[----:B------:R-:W-:Y:S01]  /*11ac0*/  IMAD.MOV.U32 R33, RZ, RZ, RZ ;  /* 0x000000ffff217224 */ /* 0x000fe200078e00ff */
[----:B0----5:R-:W-:Y:S01]  /*11ad0*/  SHF.R.S32.HI R30, RZ, 0x1f, R25 ;  /* 0x0000001fff1e7819 */ /* 0x021fe20000011419 */
[----:B------:R-:W0:Y:S01]  /*11ae0*/  S2R R9, SR_TID.X ;  /* 0x0000000000097919 */ /* 0x000e220000002100 */
[----:B------:R-:W-:-:S09]  /*11af0*/  LOP3.LUT R16, R16, 0xffffff7f, RZ, 0xc0, !PT ;  /* 0xffffff7f10107812 */ /* 0x000fd200078ec0ff */
[----:B------:R-:W2:Y:S01]  /*11b00*/  @P1 LDC R6, c[0x0][0x434] ;  /* 0x00010d00ff061b82 */ /* 0x000ea20000000800 */
[----:B------:R-:W-:-:S07]  /*11b10*/  @P1 LOP3.LUT R16, R16, 0x80, RZ, 0xfc, !PT ;  /* 0x0000008010101812 */ /* 0x000fce00078efcff */
[----:B------:R-:W3:Y:S01]  /*11b20*/  @P1 LDC R4, c[0x0][0x438] ;  /* 0x00010e00ff041b82 */ /* 0x000ee20000000800 */
[----:B-1----:R-:W-:Y:S01]  /*11b30*/  LOP3.LUT R2, R2, 0x7f, RZ, 0xc0, !PT ;  /* 0x0000007f02027812 */ /* 0x002fe200078ec0ff */
[----:B0-----:R-:W-:-:S03]  /*11b40*/  IMAD.SHL.U32 R9, R9, 0x10, RZ ;  /* 0x0000001009097824 */ /* 0x001fc600078e00ff */
[----:B------:R-:W-:-:S04]  /*11b50*/  SHF.R.U32.HI R2, RZ, 0x3, R2 ;  /* 0x00000003ff027819 */ /* 0x000fc80000011602 */
[----:B------:R-:W-:-:S05]  /*11b60*/  LOP3.LUT R9, R2, 0x70, R9, 0xf8, !PT ;  /* 0x0000007002097812 */ /* 0x000fca00078ef809 */
[----:B------:R-:W-:-:S04]  /*11b70*/  IMAD R2, R0, 0x60, R9 ;  /* 0x0000006000027824 */ /* 0x000fc800078e0209 */
[C---:B------:R-:W-:Y:S01]  /*11b80*/  IMAD.IADD R35, R2.reuse, 0x1, R29 ;  /* 0x0000000102237824 */ /* 0x040fe200078e021d */
[----:B------:R-:W-:-:S03]  /*11b90*/  ISETP.GE.AND P0, PT, R2, R19, PT ;  /* 0x000000130200720c */ /* 0x000fc60003f06270 */
[----:B--2---:R-:W-:Y:S01]  /*11ba0*/  @P1 IMAD.HI.U32 R5, R35, R6, RZ ;  /* 0x0000000623051227 */ /* 0x004fe200078e00ff */
[----:B------:R-:W-:-:S03]  /*11bb0*/  ISETP.GT.U32.OR P0, PT, R9, 0x5f, P0 ;  /* 0x0000005f0900780c */ /* 0x000fc60000704470 */
[----:B------:R-:W-:Y:S01]  /*11bc0*/  IMAD.MOV.U32 R6, RZ, RZ, R35 ;  /* 0x000000ffff067224 */ /* 0x000fe200078e0023 */
[----:B---3--:R-:W-:-:S09]  /*11bd0*/  @P1 SHF.R.U32.HI R6, RZ, R4, R5 ;  /* 0x00000004ff061219 */ /* 0x008fd20000011605 */
[----:B------:R-:W0:Y:S01]  /*11be0*/  @!P0 LDC.64 R2, c[0x0][0x428] ;  /* 0x00010a00ff028b82 */ /* 0x000e220000000a00 */
[----:B------:R-:W-:-:S07]  /*11bf0*/  @!P0 SHF.R.S32.HI R7, RZ, 0x1f, R6 ;  /* 0x0000001fff078819 */ /* 0x000fce0000011406 */
[----:B------:R-:W1:Y:S01]  /*11c00*/  @!P0 LDC.64 R4, c[0x0][0x418] ;  /* 0x00010600ff048b82 */ /* 0x000e620000000a00 */
[----:B0-----:R-:W-:-:S04]  /*11c10*/  @!P0 IMAD R8, R30, R2, RZ ;  /* 0x000000021e088224 */ /* 0x001fc800078e02ff */
[C---:B------:R-:W-:Y:S02]  /*11c20*/  @!P0 IMAD R8, R25.reuse, R3, R8 ;  /* 0x0000000319088224 */ /* 0x040fe400078e0208 */
[----:B------:R-:W-:-:S04]  /*11c30*/  @!P0 IMAD.WIDE.U32 R2, R25, R2, R6 ;  /* 0x0000000219028225 */ /* 0x000fc800078e0006 */
[----:B------:R-:W-:Y:S01]  /*11c40*/  @!P0 IMAD.IADD R8, R3, 0x1, R8 ;  /* 0x0000000103088824 */ /* 0x000fe200078e0208 */
[----:B-1----:R-:W-:-:S04]  /*11c50*/  @!P0 LEA R4, P1, R2, R4, 0x2 ;  /* 0x0000000402048211 */ /* 0x002fc800078210ff */
[----:B------:R-:W-:Y:S01]  /*11c60*/  @!P0 LEA.HI.X R5, R2, R5, R8, 0x2, P1 ;  /* 0x0000000502058211 */ /* 0x000fe200008f1408 */
[----:B------:R-:W-:Y:S02]  /*11c70*/  IMAD.MOV R2, RZ, RZ, -R6 ;  /* 0x000000ffff027224 */ /* 0x000fe400078e0a06 */
[----:B------:R-:W-:Y:S02]  /*11c80*/  IMAD.U32 R3, RZ, RZ, UR36 ;  /* 0x00000024ff037e24 */ /* 0x000fe4000f8e00ff */
[----:B------:R-:W-:Y:S01]  /*11c90*/  IMAD R35, R10, R2, R35 ;  /* 0x000000020a237224 */ /* 0x000fe200078e0223 */
[----:B------:R-:W-:Y:S01]  /*11ca0*/  SEL R2, RZ, 0x1, P2 ;  /* 0x00000001ff027807 */ /* 0x000fe20001000000 */
[----:B------:R0:W5:Y:S01]  /*11cb0*/  @!P0 LDG.E R33, desc[UR46][R4.64] ;  /* 0x0000002e04218981 */ /* 0x000162000c1e1900 */
[----:B------:R-:W-:Y:S02]  /*11cc0*/  ISETP.NE.AND P0, PT, R3, 0x3, PT ;  /* 0x000000030300780c */ /* 0x000fe40003f05270 */
[----:B------:R-:W-:Y:S01]  /*11cd0*/  ISETP.GT.U32.AND P1, PT, R9, 0x5f, PT ;  /* 0x0000005f0900780c */ /* 0x000fe20003f24070 */
[----:B------:R0:W-:Y:S01]  /*11ce0*/  STL [R1+0x14], R2 ;  /* 0x0000140201007387 */ /* 0x0001e20000100800 */
[----:B------:R-:W-:-:S02]  /*11cf0*/  LOP3.LUT R16, R16, 0xffffffbf, RZ, 0xc0, !PT ;  /* 0xffffffbf10107812 */ /* 0x000fc400078ec0ff */
[----:B------:R-:W-:-:S07]  /*11d00*/  SHF.R.S32.HI R23, RZ, 0x1f, R26 ;  /* 0x0000001fff177819 */ /* 0x000fce000001141a */
[----:B------:R-:W-:-:S04]  /*11d10*/  @P0 LOP3.LUT R16, R16, 0x40, RZ, 0xfc, !PT ;  /* 0x0000004010100812 */ /* 0x000fc800078efcff */
[----:B------:R-:W-:-:S04]  /*11d20*/  LOP3.LUT R16, R16, 0xffffffdf, RZ, 0xc0, !PT ;  /* 0xffffffdf10107812 */ /* 0x000fc800078ec0ff */
[----:B------:R-:W-:Y:S01]  /*11d30*/  @P1 LOP3.LUT R16, R16, 0x20, RZ, 0xfc, !PT ;  /* 0x0000002010101812 */ /* 0x000fe200078efcff */
[----:B0-----:R-:W-:Y:S06]  /*11d40*/  @!P0 BRA `(.L_x_11671) ;  /* 0x0000000000048947 */ /* 0x001fec0003800000 */
[----:B------:R-:W-:Y:S01]  /*11d50*/  BPT.TRAP 0x1 ;  /* 0x000000040000795c */ /* 0x000fe20000300000 */
.L_x_11671:
[----:B------:R-:W-:Y:S01]  /*11d60*/  IMAD R32, R0, -0x60, R19 ;  /* 0xffffffa000207824 */ /* 0x000fe200078e0213 */
[----:B------:R-:W-:Y:S01]  /*11d70*/  SHF.L.U32 R0, R22, 0x1f, RZ ;  /* 0x0000001f16007819 */ /* 0x000fe200000006ff */
[----:B------:R-:W-:Y:S01]  /*11d80*/  IMAD R19, R18, 0x8, R17 ;  /* 0x0000000812137824 */ /* 0x000fe200078e0211 */
[----:B------:R-:W-:Y:S03]  /*11d90*/  BSSY B0, `(.L_x_11672) ;  /* 0x0000003000007945 */ /* 0x000fe60003800000 */
[----:B------:R-:W0:Y:S02]  /*11da0*/  SYNCS.PHASECHK.TRANS64.TRYWAIT P0, [R19+URZ+0x22840], R0 ;  /* 0x02284000130075a7 */ /* 0x000e24000800017f */
[----:B0-----:R-:W-:Y:S05]  /*11db0*/  @!P0 BRA `(.L_x_11673) ;  /* 0x0000003c00c48947 */ /* 0x001fea0003800000 */
.L_x_11737:
[----:B------:R-:W-:Y:S05]  /*11dc0*/  BSYNC B0 ;  /* 0x0000000000007941 */ /* 0x000fea0003800000 */
.L_x_11672:
[----:B0-----:R-:W-:Y:S01]  /*11dd0*/  SHF.R.S32.HI R0, RZ, 0x1f, R35 ;  /* 0x0000001fff007819 */ /* 0x001fe20000011423 */
[----:B------:R-:W-:Y:S01]  /*11de0*/  ULDC.64 UR4, c[0x0][0x300] ;  /* 0x0000c00000047ab9 */ /* 0x000fe20000000a00 */
[----:B-----5:R-:W-:Y:S01]  /*11df0*/  SHF.R.S32.HI R4, RZ, 0x1f, R33 ;  /* 0x0000001fff047819 */ /* 0x020fe20000011421 */
[----:B------:R-:W-:Y:S01]  /*11e00*/  IMAD.WIDE.U32 R2, R35, UR4, RZ ;  /* 0x0000000423027c25 */ /* 0x000fe2000f8e00ff */
[----:B------:R-:W0:Y:S01]  /*11e10*/  S2R R7, SR_TID.X ;  /* 0x0000000000077919 */ /* 0x000e220000002100 */
[----:B------:R-:W-:Y:S01]  /*11e20*/  LOP3.LUT R16, R16, 0xfffffffd, RZ, 0xc0, !PT ;  /* 0xfffffffd10107812 */ /* 0x000fe200078ec0ff */
[----:B------:R1:W-:Y:S04]  /*11e30*/  STL [R1+0x8], R0 ;  /* 0x0000080001007387 */ /* 0x0003e80000100800 */
[----:B------:R2:W-:Y:S01]  /*11e40*/  STL [R1+0xc], R4 ;  /* 0x00000c0401007387 */ /* 0x0005e20000100800 */
[----:B-1----:R-:W-:-:S04]  /*11e50*/  IMAD R0, R0, UR4, RZ ;  /* 0x0000000400007c24 */ /* 0x002fc8000f8e02ff */
[----:B------:R-:W-:Y:S01]  /*11e60*/  IMAD R0, R35, UR5, R0 ;  /* 0x0000000523007c24 */ /* 0x000fe2000f8e0200 */
[----:B------:R-:W-:-:S03]  /*11e70*/  ULDC.64 UR4, c[0x0][0x310] ;  /* 0x0000c40000047ab9 */ /* 0x000fc60000000a00 */
[----:B------:R-:W-:Y:S02]  /*11e80*/  IMAD.IADD R3, R3, 0x1, R0 ;  /* 0x0000000103037824 */ /* 0x000fe400078e0200 */
[----:B------:R-:W-:Y:S02]  /*11e90*/  IMAD R0, R4, UR4, RZ ;  /* 0x0000000404007c24 */ /* 0x000fe4000f8e02ff */
[----:B--2---:R-:W1:Y:S01]  /*11ea0*/  S2R R4, SR_TID.X ;  /* 0x0000000000047919 */ /* 0x004e620000002100 */
[----:B------:R-:W-:-:S04]  /*11eb0*/  IMAD.WIDE.U32 R2, R33, UR4, R2 ;  /* 0x0000000421027c25 */ /* 0x000fc8000f8e0002 */
[----:B------:R-:W-:Y:S01]  /*11ec0*/  IMAD R0, R33, UR5, R0 ;  /* 0x0000000521007c24 */ /* 0x000fe2000f8e0200 */
[----:B------:R-:W-:Y:S01]  /*11ed0*/  ULDC.64 UR4, c[0x0][0x308] ;  /* 0x0000c20000047ab9 */ /* 0x000fe20000000a00 */
[----:B0-----:R-:W-:Y:S02]  /*11ee0*/  IMAD.SHL.U32 R7, R7, 0x8, RZ ;  /* 0x0000000807077824 */ /* 0x001fe400078e00ff */
[----:B------:R-:W-:Y:S02]  /*11ef0*/  IMAD.IADD R3, R3, 0x1, R0 ;  /* 0x0000000103037824 */ /* 0x000fe400078e0200 */
[----:B------:R-:W-:Y:S01]  /*11f00*/  IMAD R0, R23, UR4, RZ ;  /* 0x0000000417007c24 */ /* 0x000fe2000f8e02ff */
[----:B------:R-:W-:Y:S01]  /*11f10*/  LOP3.LUT R7, R7, 0x38, RZ, 0xc0, !PT ;  /* 0x0000003807077812 */ /* 0x000fe200078ec0ff */
[----:B------:R-:W-:-:S04]  /*11f20*/  IMAD.WIDE.U32 R2, R26, UR4, R2 ;  /* 0x000000041a027c25 */ /* 0x000fc8000f8e0002 */
[----:B------:R-:W-:Y:S01]  /*11f30*/  IMAD R0, R26, UR5, R0 ;  /* 0x000000051a007c24 */ /* 0x000fe2000f8e0200 */
[----:B------:R-:W-:Y:S01]  /*11f40*/  ULDC.64 UR4, c[0x0][0x2e8] ;  /* 0x0000ba0000047ab9 */ /* 0x000fe20000000a00 */
[----:B-1----:R-:W-:-:S04]  /*11f50*/  LOP3.LUT R4, R4, 0x7f, RZ, 0xc0, !PT ;  /* 0x0000007f04047812 */ /* 0x002fc800078ec0ff */
[----:B------:R-:W-:Y:S01]  /*11f60*/  SHF.R.U32.HI R5, RZ, 0x3, R4 ;  /* 0x00000003ff057819 */ /* 0x000fe20000011604 */
[----:B------:R-:W-:Y:S01]  /*11f70*/  IMAD.IADD R4, R3, 0x1, R0 ;  /* 0x0000000103047824 */ /* 0x000fe200078e0200 */
[----:B------:R-:W-:Y:S01]  /*11f80*/  LEA R0, P0, R2, UR4, 0x1 ;  /* 0x0000000402007c11 */ /* 0x000fe2000f8008ff */
[----:B------:R-:W-:Y:S02]  /*11f90*/  ULDC UR4, c[0x0][0x2f4] ;  /* 0x0000bd0000047ab9 */ /* 0x000fe40000000800 */
[----:B------:R-:W-:Y:S01]  /*11fa0*/  ISETP.GE.AND P2, PT, R7, UR4, PT ;  /* 0x0000000407007c0c */ /* 0x000fe2000bf46270 */
[----:B------:R-:W-:Y:S01]  /*11fb0*/  IMAD.IADD R32, R32, 0x1, -R5 ;  /* 0x0000000120207824 */ /* 0x000fe200078e0a05 */
[----:B------:R-:W-:Y:S01]  /*11fc0*/  LEA.HI.X R4, R2, UR5, R4, 0x1, P0 ;  /* 0x0000000502047c11 */ /* 0x000fe200080f0c04 */
[----:B------:R-:W-:Y:S01]  /*11fd0*/  UMOV UR5, 0xffffffff ;  /* 0xffffffff00057882 */ /* 0x000fe20000000000 */
[----:B------:R-:W-:Y:S02]  /*11fe0*/  IMAD R5, R18, 0x1800, R28 ;  /* 0x0000180012057824 */ /* 0x000fe400078e021c */
[----:B------:R-:W-:-:S07]  /*11ff0*/  ISETP.GE.AND P0, PT, R32, 0x1, PT ;  /* 0x000000012000780c */ /* 0x000fce0003f06270 */
        /* <DEDUP_REMOVED lines=54> */
.L_x_11751:
        /* <DEDUP_REMOVED lines=10> */
.L_x_11675:
        /* <DEDUP_REMOVED lines=11> */
.L_x_11676:
        /* <DEDUP_REMOVED lines=23> */
.L_x_11678:
[----:B------:R-:W-:Y:S05]  /*12620*/  BSYNC B6 ;  /* 0x0000000000067941 */ /* 0x000fea0003800000 */
.L_x_11677:
[----:B0-----:R-:W2:Y:S01]  /*12630*/  LDL.LU R2, [R1] ;  /* 0x0000000001027983 */ /* 0x001ea20000300800 */
[----:B------:R-:W0:Y:S01]  /*12640*/  LDC R21, c[0x0][0x448] ;  /* 0x00011200ff157b82 */ /* 0x000e220000000800 */
[----:B------:R-:W-:Y:S01]  /*12650*/  ULDC.64 UR4, c[0x0][0x298] ;  /* 0x0000a60000047ab9 */ /* 0x000fe20000000a00 */
[----:B------:R-:W-:Y:S01]  /*12660*/  LOP3.LUT P6, RZ, R16, 0x200, RZ, 0xc0, !PT ;  /* 0x0000020010ff7812 */ /* 0x000fe200078cc0ff */
[----:B------:R-:W3:Y:S01]  /*12670*/  S2R R20, SR_TID.X ;  /* 0x0000000000147919 */ /* 0x000ee20000002100 */
[----:B------:R-:W-:Y:S01]  /*12680*/  SHF.R.S32.HI R4, RZ, 0x1f, R27 ;  /* 0x0000001fff047819 */ /* 0x000fe2000001141b */
[----:B------:R-:W4:Y:S03]  /*12690*/  S2R R7, SR_TID.X ;  /* 0x0000000000077919 */ /* 0x000f260000002100 */
[----:B------:R-:W-:Y:S02]  /*126a0*/  SEL R4, R4, RZ, !P6 ;  /* 0x000000ff04047207 */ /* 0x000fe40007000000 */
[----:B---3--:R-:W-:Y:S01]  /*126b0*/  LOP3.LUT R20, R20, 0x7f, RZ, 0xc0, !PT ;  /* 0x0000007f14147812 */ /* 0x008fe200078ec0ff */
        /* <DEDUP_REMOVED lines=23> */
[----:B------:R-:W3:Y:S01]  /*12830*/  @P6 LDC R5, c[0x0][0x450] ;  /* 0x00011400ff056b82 */ /* 0x000ee20000000800 */
[----:B0-----:R-:W-:-:S05]  /*12840*/  IMAD.SHL.U32 R20, R20, 0x10, RZ ;  /* 0x0000001014147824 */ /* 0x001fca00078e00ff */
[----:B------:R-:W-:-:S05]  /*12850*/  LOP3.LUT R20, R21, 0x70, R20, 0xf8, !PT ;  /* 0x0000007015147812 */ /* 0x000fca00078ef814 */
[----:B------:R-:W-:Y:S02]  /*12860*/  IMAD.IADD R0, R20, 0x1, R34 ;  /* 0x0000000114007824 */ /* 0x000fe400078e0222 */
[----:B------:R-:W0:Y:S02]  /*12870*/  S2R R20, SR_TID.X ;  /* 0x0000000000147919 */ /* 0x000e240000002100 */
[----:B--2---:R-:W-:-:S04]  /*12880*/  @P6 IMAD.HI.U32 R6, R0, R6, RZ ;  /* 0x0000000600066227 */ /* 0x004fc800078e00ff */
[----:B------:R-:W-:Y:S01]  /*12890*/  IMAD.MOV.U32 R4, RZ, RZ, R0 ;  /* 0x000000ffff047224 */ /* 0x000fe200078e0000 */
[----:B---3--:R-:W-:Y:S02]  /*128a0*/  @P6 SHF.R.U32.HI R4, RZ, R5, R6 ;  /* 0x00000005ff046219 */ /* 0x008fe40000011606 */
[----:B------:R-:W2:Y:S03]  /*128b0*/  LDC R6, c[0x0][0x448] ;  /* 0x00011200ff067b82 */ /* 0x000ea60000000800 */
[----:B------:R-:W-:Y:S02]  /*128c0*/  IMAD.MOV R5, RZ, RZ, -R4 ;  /* 0x000000ffff057224 */ /* 0x000fe400078e0a04 */
[----:B------:R-:W-:Y:S01]  /*128d0*/  IMAD.WIDE.U32 R2, R4, UR4, R2 ;  /* 0x0000000404027c25 */ /* 0x000fe2000f8e0002 */
[----:B0-----:R-:W-:-:S03]  /*128e0*/  LOP3.LUT R20, R20, 0x7f, RZ, 0xc0, !PT ;  /* 0x0000007f14147812 */ /* 0x001fc600078ec0ff */
[----:B--2---:R-:W-:Y:S01]  /*128f0*/  IMAD R0, R6, R5, R0 ;  /* 0x0000000506007224 */ /* 0x004fe200078e0200 */
[----:B------:R-:W-:Y:S02]  /*12900*/  SHF.R.S32.HI R5, RZ, 0x1f, R4 ;  /* 0x0000001fff057819 */ /* 0x000fe40000011404 */
[----:B------:R-:W-:-:S03]  /*12910*/  SHF.R.U32.HI R8, RZ, 0x3, R20 ;  /* 0x00000003ff087819 */ /* 0x000fc60000011614 */
        /* <DEDUP_REMOVED lines=14> */
[----:B------:R-:W-:-:S03]  /*12a00*/  UMOV UR5, 0xffffffff ;  /* 0xffffffff00057882 */ /* 0x000fc60000000000 */
[----:B------:R-:W-:Y:S07]  /*12a10*/  BRA.DIV UR5, `(.L_x_11679) ;  /* 0x0000003a05c07947 */ /* 0x000fee000b800000 */
[----:B------:R-:W0:Y:S01]  /*12a20*/  SHFL.IDX PT, R3, R0, RZ, 0x181f ;  /* 0x00181fff00037589 */ /* 0x000e2200000e0000 */
[----:B------:R-:W-:Y:S02]  /*12a30*/  IMAD R36, R36, R6, RZ ;  /* 0x0000000624247224 */ /* 0x000fe400078e02ff */
        /* <DEDUP_REMOVED lines=72> */
.L_x_11768:
        /* <DEDUP_REMOVED lines=10> */
.L_x_11680:
        /* <DEDUP_REMOVED lines=18> */
.L_x_11769:
[----:B------:R-:W-:Y:S05]  /*13080*/  BSYNC B0 ;  /* 0x0000000000007941 */ /* 0x000fea0003800000 */
.L_x_11681:
[----:B------:R-:W-:-:S05]  /*13090*/  IMAD.U32 R2, RZ, RZ, UR36 ;  /* 0x00000024ff027e24 */ /* 0x000fca000f8e00ff */
[----:B------:R-:W-:-:S13]  /*130a0*/  ISETP.NE.AND P0, PT, R2, 0x3, PT ;  /* 0x000000030200780c */ /* 0x000fda0003f05270 */
[----:B------:R-:W-:Y:S05]  /*130b0*/  @!P0 BRA `(.L_x_11683) ;  /* 0x0000000000048947 */ /* 0x000fea0003800000 */
[----:B------:R-:W-:Y:S01]  /*130c0*/  BPT.TRAP 0x1 ;  /* 0x000000040000795c */ /* 0x000fe20000300000 */
.L_x_11683:
[----:B0-----:R-:W-:Y:S01]  /*130d0*/  SHF.L.U32 R0, R22, 0x1f, RZ ;  /* 0x0000001f16007819 */ /* 0x001fe200000006ff */
[----:B------:R-:W-:Y:S03]  /*130e0*/  BSSY B0, `(.L_x_11684) ;  /* 0x0000003000007945 */ /* 0x000fe60003800000 */
[----:B------:R-:W0:Y:S02]  /*130f0*/  SYNCS.PHASECHK.TRANS64.TRYWAIT P0, [R19+URZ+0x22860], R0 ;  /* 0x02286000130075a7 */ /* 0x000e24000800017f */
[----:B0-----:R-:W-:Y:S05]  /*13100*/  @!P0 BRA `(.L_x_11685) ;  /* 0x0000003c00bc8947 */ /* 0x001fea0003800000 */
.L_x_11770:
[----:B------:R-:W-:Y:S05]  /*13110*/  BSYNC B0 ;  /* 0x0000000000007941 */ /* 0x000fea0003800000 */
.L_x_11684:
[----:B------:R-:W0:Y:S01]  /*13120*/  LDL.LU R2, [R1+0x8] ;  /* 0x0000080001027983 */ /* 0x000e220000300800 */
[----:B------:R-:W-:-:S03]  /*13130*/  ULDC.64 UR4, c[0x0][0x328] ;  /* 0x0000ca0000047ab9 */ /* 0x000fc60000000a00 */
[----:B------:R-:W2:Y:S04]  /*13140*/  LDL.LU R6, [R1+0xc] ;  /* 0x00000c0001067983 */ /* 0x000ea80000300800 */
[----:B------:R-:W3:Y:S01]  /*13150*/  LDL.LU R4, [R1+0x14] ;  /* 0x0000140001047983 */ /* 0x000ee20000300800 */
[C---:B------:R-:W-:Y:S02]  /*13160*/  LOP3.LUT P3, RZ, R16.reuse, 0x10, RZ, 0xc0, !PT ;  /* 0x0000001010ff7812 */ /* 0x040fe4000786c0ff */
[C---:B------:R-:W-:Y:S02]  /*13170*/  LOP3.LUT P2, RZ, R16.reuse, 0x8, RZ, 0xc0, !PT ;  /* 0x0000000810ff7812 */ /* 0x040fe4000784c0ff */
[C---:B------:R-:W-:Y:S02]  /*13180*/  LOP3.LUT P1, RZ, R16.reuse, 0x4, RZ, 0xc0, !PT ;  /* 0x0000000410ff7812 */ /* 0x040fe4000782c0ff */
[----:B------:R-:W-:-:S02]  /*13190*/  LOP3.LUT P4, RZ, R16, 0x1, RZ, 0xc0, !PT ;  /* 0x0000000110ff7812 */ /* 0x000fc4000788c0ff */
[----:B------:R-:W-:Y:S01]  /*131a0*/  SEL R7, RZ, 0x8, P1 ;  /* 0x00000008ff077807 */ /* 0x000fe20000800000 */
[----:B0-----:R-:W-:Y:S02]  /*131b0*/  IMAD R0, R2, UR4, RZ ;  /* 0x0000000402007c24 */ /* 0x001fe4000f8e02ff */
[----:B------:R-:W-:-:S04]  /*131c0*/  IMAD.WIDE.U32 R2, R35, UR4, RZ ;  /* 0x0000000423027c25 */ /* 0x000fc8000f8e00ff */
[----:B------:R-:W-:Y:S01]  /*131d0*/  IMAD R5, R35, UR5, R0 ;  /* 0x0000000523057c24 */ /* 0x000fe2000f8e0200 */
[----:B------:R-:W-:Y:S02]  /*131e0*/  ULDC.64 UR4, c[0x0][0x338] ;  /* 0x0000ce0000047ab9 */ /* 0x000fe40000000a00 */
[----:B--2---:R-:W-:Y:S02]  /*131f0*/  IMAD R0, R6, UR4, RZ ;  /* 0x0000000406007c24 */ /* 0x004fe4000f8e02ff */
[----:B------:R-:W-:Y:S02]  /*13200*/  IMAD.IADD R3, R3, 0x1, R5 ;  /* 0x0000000103037824 */ /* 0x000fe400078e0205 */
[C---:B------:R-:W-:Y:S01]  /*13210*/  IMAD R5, R33.reuse, UR5, R0 ;  /* 0x0000000521057c24 */ /* 0x040fe2000f8e0200 */
[----:B------:R-:W-:Y:S01]  /*13220*/  SEL R0, RZ, 0x2, P3 ;  /* 0x00000002ff007807 */ /* 0x000fe20001800000 */
[----:B------:R-:W-:Y:S01]  /*13230*/  IMAD.WIDE.U32 R2, R33, UR4, R2 ;  /* 0x0000000421027c25 */ /* 0x000fe2000f8e0002 */
        /* <DEDUP_REMOVED lines=10> */
[----:B------:R-:W-:-:S04]  /*132e0*/  SEL R3, RZ, 0x4, P2 ;  /* 0x00000004ff037807 */ /* 0x000fc80001000000 */
[----:B---3--:R-:W-:Y:S01]  /*132f0*/  IADD3 R0, R3, R0, R4 ;  /* 0x0000000003007210 */ /* 0x008fe20007ffe004 */
[----:B------:R-:W-:-:S04]  /*13300*/  IMAD R4, R18, 0x6000, R28 ;  /* 0x0000600012047824 */ /* 0x000fc800078e021c */
[----:B------:R-:W-:Y:S01]  /*13310*/  IMAD.IADD R7, R0, 0x1, R7 ;  /* 0x0000000100077824 */ /* 0x000fe200078e0207 */
[----:B------:R-:W-:Y:S06]  /*13320*/  BRA.DIV UR4, `(.L_x_11686) ;  /* 0x0000003e04487947 */ /* 0x000fec000b800000 */
[----:B------:R-:W0:Y:S01]  /*13330*/  S2R R2, SR_TID.X ;  /* 0x0000000000027919 */ /* 0x000e220000002100 */
[----:B------:R-:W-:Y:S01]  /*13340*/  IMAD R4, R4, 0x2, R17 ;  /* 0x0000000204047824 */ /* 0x000fe200078e0211 */
[C---:B------:R-:W-:Y:S01]  /*13350*/  LOP3.LUT P2, RZ, R7.reuse, 0x2, RZ, 0xc0, !PT ;  /* 0x0000000207ff7812 */ /* 0x040fe2000784c0ff */
[----:B------:R-:W2:Y:S01]  /*13360*/  SHFL.IDX PT, R14, R5, RZ, 0x181f ;  /* 0x00181fff050e7589 */ /* 0x000ea200000e0000 */
[----:B------:R-:W-:-:S03]  /*13370*/  LOP3.LUT P1, RZ, R7, 0x4, RZ, 0xc0, !PT ;  /* 0x0000000407ff7812 */ /* 0x000fc6000782c0ff */
        /* <DEDUP_REMOVED lines=44> */
[C---:B------:R-:W-:Y:S01]  /*13640*/  ISETP.LT.OR P3, PT, R32.reuse, 0x31, P4 ;  /* 0x000000312000780c */ /* 0x040fe20002761670 */
[----:B------:R-:W0:Y:S04]  /*13650*/  SHFL.IDX PT, R3, R6, 0x4, 0x181f ;  /* 0x00981f0006037f89 */ /* 0x000e2800000e0000 */
[----:B------:R-:W2:Y:S08]  /*13660*/  SHFL.IDX PT, R6, R6, 0x5, 0x181f ;  /* 0x00b81f0006067f89 */ /* 0x000eb000000e0000 */
        /* <DEDUP_REMOVED lines=8> */
[----:B------:R3:W4:Y:S02]  /*136f0*/  SHFL.IDX PT, R14, R5, 0x5, 0x181f ;  /* 0x00b81f00050e7f89 */ /* 0x00072400000e0000 */
        /* <DEDUP_REMOVED lines=9> */
.L_x_11784:
[----:B0--3--:R-:W-:Y:S02]  /*13790*/  IADD3 R2, P3, R14, R0, RZ ;  /* 0x000000000e027210 */ /* 0x009fe40007f7e0ff */
        /* <DEDUP_REMOVED lines=14> */
.L_x_11687:
        /* <DEDUP_REMOVED lines=11> */
.L_x_11688:
[----:B------:R-:W2:Y:S01]  /*13930*/  LDL.LU R2, [R1+0x4] ;  /* 0x0000040001027983 */ /* 0x000ea20000300800 */
[----:B------:R0:W-:Y:S01]  /*13940*/  SYNCS.ARRIVE.TRANS64.A1T0 RZ, [R19+URZ+0x22850], RZ ;  /* 0x022850ff13ff79a7 */ /* 0x0001e2000810003f */
[----:B------:R-:W-:Y:S01]  /*13950*/  BSSY B0, `(.L_x_11689) ;  /* 0x00000e1000007945 */ /* 0x000fe20003800000 */
[----:B--2---:R-:W-:-:S05]  /*13960*/  VIADD R10, R2, 0xfffffffe ;  /* 0xfffffffe020a7836 */ /* 0x004fca0000000000 */
[----:B------:R-:W-:-:S13]  /*13970*/  ISETP.GE.AND P0, PT, R10, R31, PT ;  /* 0x0000001f0a00720c */ /* 0x000fda0003f06270 */
[----:B0-----:R-:W-:Y:S05]  /*13980*/  @!P0 BRA `(.L_x_11690) ;  /* 0x0000000c00748947 */ /* 0x001fea0003800000 */
.L_x_11703:
[----:B0-----:R-:W0:Y:S01]  /*13990*/  S2R R2, SR_TID.X ;  /* 0x0000000000027919 */ /* 0x001e220000002100 */
[----:B--2---:R-:W2:Y:S01]  /*139a0*/  LDC R3, c[0x0][0x430] ;  /* 0x00010c00ff037b82 */ /* 0x004ea20000000800 */
[----:B------:R-:W-:Y:S02]  /*139b0*/  IMAD R8, R10, 0x60, R29 ;  /* 0x000000600a087824 */ /* 0x000fe400078e021d */
[----:B------:R-:W-:Y:S01]  /*139c0*/  VIADD R18, R18, 0x1 ;  /* 0x0000000112127836 */ /* 0x000fe20000000000 */
[----:B--2---:R-:W-:Y:S02]  /*139d0*/  ISETP.NE.AND P0, PT, R3, 0x1, PT ;  /* 0x000000010300780c */ /* 0x004fe40003f05270 */
[----:B0-----:R-:W-:-:S04]  /*139e0*/  LOP3.LUT R2, R2, 0x7f, RZ, 0xc0, !PT ;  /* 0x0000007f02027812 */ /* 0x001fc800078ec0ff */
[----:B------:R-:W-:Y:S02]  /*139f0*/  SHF.R.U32.HI R4, RZ, 0x3, R2 ;  /* 0x00000003ff047819 */ /* 0x000fe40000011602 */
[----:B------:R-:W0:Y:S05]  /*13a00*/  S2R R2, SR_TID.X ;  /* 0x0000000000027919 */ /* 0x000e2a0000002100 */
[----:B------:R-:W2:Y:S08]  /*13a10*/  @P0 LDC R3, c[0x0][0x434] ;  /* 0x00010d00ff030b82 */ /* 0x000eb00000000800 */
[----:B---3--:R-:W3:Y:S01]  /*13a20*/  @P0 LDC R7, c[0x0][0x438] ;  /* 0x00010e00ff070b82 */ /* 0x008ee20000000800 */
[----:B0-----:R-:W-:-:S05]  /*13a30*/  IMAD.SHL.U32 R2, R2, 0x10, RZ ;  /* 0x0000001002027824 */ /* 0x001fca00078e00ff */
[----:B------:R-:W-:-:S04]  /*13a40*/  LOP3.LUT R2, R4, 0x70, R2, 0xf8, !PT ;  /* 0x0000007004027812 */ /* 0x000fc800078ef802 */
[C---:B------:R-:W-:Y:S01]  /*13a50*/  ISETP.GT.U32.AND P1, PT, R2.reuse, 0x5f, PT ;  /* 0x0000005f0200780c */ /* 0x040fe20003f24070 */
[----:B------:R-:W-:-:S04]  /*13a60*/  IMAD.IADD R8, R2, 0x1, R8 ;  /* 0x0000000102087824 */ /* 0x000fc800078e0208 */
[----:B--2---:R-:W-:-:S04]  /*13a70*/  @P0 IMAD.HI.U32 R2, R8, R3, RZ ;  /* 0x0000000308020227 */ /* 0x004fc800078e00ff */
[----:B------:R-:W-:Y:S01]  /*13a80*/  IMAD.MOV.U32 R9, RZ, RZ, R8 ;  /* 0x000000ffff097224 */ /* 0x000fe200078e0008 */
[----:B---3--:R-:W-:-:S03]  /*13a90*/  @P0 SHF.R.U32.HI R9, RZ, R7, R2 ;  /* 0x00000007ff090219 */ /* 0x008fc60000011602 */
[----:B------:R-:W0:Y:S01]  /*13aa0*/  @!P1 LDC.64 R4, c[0x0][0x428] ;  /* 0x00010a00ff049b82 */ /* 0x000e220000000a00 */
[----:B------:R-:W-:-:S07]  /*13ab0*/  @!P1 SHF.R.S32.HI R3, RZ, 0x1f, R9 ;  /* 0x0000001fff039819 */ /* 0x000fce0000011409 */
[----:B------:R-:W2:Y:S01]  /*13ac0*/  @!P1 LDC.64 R6, c[0x0][0x418] ;  /* 0x00010600ff069b82 */ /* 0x000ea20000000a00 */
[----:B0-----:R-:W-:-:S04]  /*13ad0*/  @!P1 IMAD R2, R30, R4, RZ ;  /* 0x000000041e029224 */ /* 0x001fc800078e02ff */
[----:B------:R-:W-:Y:S02]  /*13ae0*/  @!P1 IMAD R5, R25, R5, R2 ;  /* 0x0000000519059224 */ /* 0x000fe400078e0202 */
[----:B------:R-:W-:-:S04]  /*13af0*/  @!P1 IMAD.MOV.U32 R2, RZ, RZ, R9 ;  /* 0x000000ffff029224 */ /* 0x000fc800078e0009 */
[----:B------:R-:W-:-:S04]  /*13b00*/  @!P1 IMAD.WIDE.U32 R2, R25, R4, R2 ;  /* 0x0000000419029225 */ /* 0x000fc800078e0002 */
[----:B------:R-:W-:Y:S01]  /*13b10*/  @!P1 IMAD.IADD R5, R5, 0x1, R3 ;  /* 0x0000000105059824 */ /* 0x000fe200078e0203 */
[C---:B--2---:R-:W-:Y:S01]  /*13b20*/  @!P1 LEA R6, P0, R2.reuse, R6, 0x2 ;  /* 0x0000000602069211 */ /* 0x044fe200078010ff */
[----:B------:R-:W-:Y:S02]  /*13b30*/  IMAD.MOV.U32 R4, RZ, RZ, RZ ;  /* 0x000000ffff047224 */ /* 0x000fe400078e00ff */
[----:B------:R-:W-:Y:S01]  /*13b40*/  IMAD.U32 R11, RZ, RZ, UR36 ;  /* 0x00000024ff0b7e24 */ /* 0x000fe2000f8e00ff */
        /* <DEDUP_REMOVED lines=13> */
[----:B------:R-:W-:Y:S01]  /*13c20*/  ISETP.GT.AND P2, PT, R2, R31, PT ;  /* 0x0000001f0200720c */ /* 0x000fe20003f44270 */
[----:B0-----:R-:W-:-:S12]  /*13c30*/  @!P1 BRA `(.L_x_11691) ;  /* 0x0000000000049947 */ /* 0x001fd80003800000 */
[----:B------:R-:W-:Y:S01]  /*13c40*/  BPT.TRAP 0x1 ;  /* 0x000000040000795c */ /* 0x000fe20000300000 */
.L_x_11691:
[----:B------:R-:W-:Y:S01]  /*13c50*/  IMAD R6, R18, 0x8, R17 ;  /* 0x0000000812067824 */ /* 0x000fe200078e0211 */
[----:B------:R-:W-:Y:S01]  /*13c60*/  SHF.L.U32 R21, R22, 0x1f, RZ ;  /* 0x0000001f16157819 */ /* 0x000fe200000006ff */
[----:B------:R-:W-:Y:S01]  /*13c70*/  BSSY B1, `(.L_x_11692) ;  /* 0x0000004000017945 */ /* 0x000fe20003800000 */
[----:B-1----:R-:W-:Y:S02]  /*13c80*/  SHF.R.S32.HI R19, RZ, 0x1f, R5 ;  /* 0x0000001fff137819 */ /* 0x002fe40000011405 */
[----:B------:R-:W0:Y:S02]  /*13c90*/  SYNCS.PHASECHK.TRANS64.TRYWAIT P0, [R6+URZ+0x22840], R21 ;  /* 0x02284015060075a7 */ /* 0x000e24000800017f */
[----:B0-----:R-:W-:Y:S05]  /*13ca0*/  @!P0 BRA `(.L_x_11693) ;  /* 0x0000003c00288947 */ /* 0x001fea0003800000 */
.L_x_11785:
[----:B------:R-:W-:Y:S05]  /*13cb0*/  BSYNC B1 ;  /* 0x0000000000017941 */ /* 0x000fea0003800000 */
.L_x_11692:
        /* <DEDUP_REMOVED lines=52> */
.L_x_11799:
        /* <DEDUP_REMOVED lines=8> */
.L_x_11695:
        /* <DEDUP_REMOVED lines=11> */
.L_x_11696:
[----:B------:R2:W-:Y:S01]  /*14130*/  SYNCS.ARRIVE.TRANS64.A1T0 RZ, [R6+URZ+0x22830], RZ ;  /* 0x022830ff06ff79a7 */ /* 0x0005e2000810003f */
[----:B------:R-:W-:Y:S05]  /*14140*/  @!P3 BRA `(.L_x_11697) ;  /* 0x000000000004b947 */ /* 0x000fea0003800000 */
[----:B------:R-:W-:Y:S01]  /*14150*/  BPT.TRAP 0x1 ;  /* 0x000000040000795c */ /* 0x000fe20000300000 */
.L_x_11697:
[----:B------:R-:W3:Y:S01]  /*14160*/  SYNCS.PHASECHK.TRANS64.TRYWAIT P0, [R6+URZ+0x22860], R21 ;  /* 0x02286015060075a7 */ /* 0x000ee2000800017f */
[----:B------:R-:W-:Y:S04]  /*14170*/  BSSY B1, `(.L_x_11698) ;  /* 0x0000002000017945 */ /* 0x000fe80003800000 */
[----:B---3--:R-:W-:Y:S05]  /*14180*/  @!P0 BRA `(.L_x_11699) ;  /* 0x0000003c00a88947 */ /* 0x008fea0003800000 */
.L_x_11800:
[----:B------:R-:W-:Y:S05]  /*14190*/  BSYNC B1 ;  /* 0x0000000000017941 */ /* 0x000fea0003800000 */
.L_x_11698:
[----:B------:R-:W-:Y:S01]  /*141a0*/  ULDC.64 UR4, c[0x0][0x328] ;  /* 0x0000ca0000047ab9 */ /* 0x000fe20000000a00 */
[C---:B------:R-:W-:Y:S01]  /*141b0*/  LOP3.LUT P5, RZ, R16.reuse, 0x1, RZ, 0xc0, !PT ;  /* 0x0000000110ff7812 */ /* 0x040fe200078ac0ff */
[----:B------:R-:W-:Y:S01]  /*141c0*/  IMAD R2, R19, UR4, RZ ;  /* 0x0000000413027c24 */ /* 0x000fe2000f8e02ff */
[----:B------:R-:W-:Y:S01]  /*141d0*/  LOP3.LUT P4, RZ, R16, 0x10, RZ, 0xc0, !PT ;  /* 0x0000001010ff7812 */ /* 0x000fe2000788c0ff */
[----:B------:R-:W-:Y:S01]  /*141e0*/  IMAD R8, R18, 0x6000, R28 ;  /* 0x0000600012087824 */ /* 0x000fe200078e021c */
[C---:B------:R-:W-:Y:S01]  /*141f0*/  LOP3.LUT P3, RZ, R16.reuse, 0x8, RZ, 0xc0, !PT ;  /* 0x0000000810ff7812 */ /* 0x040fe2000786c0ff */
[C---:B-1----:R-:W-:Y:S01]  /*14200*/  IMAD R7, R5.reuse, UR5, R2 ;  /* 0x0000000505077c24 */ /* 0x042fe2000f8e0202 */
[----:B------:R-:W-:Y:S01]  /*14210*/  LOP3.LUT P1, RZ, R16, 0x4, RZ, 0xc0, !PT ;  /* 0x0000000410ff7812 */ /* 0x000fe2000782c0ff */
        /* <DEDUP_REMOVED lines=18> */
[----:B------:R-:W-:-:S03]  /*14340*/  IMAD R8, R8, 0x2, R17 ;  /* 0x0000000208087824 */ /* 0x000fc600078e0211 */
[----:B------:R-:W4:Y:S04]  /*14350*/  SHFL.IDX PT, R3, R9, RZ, 0x181f ;  /* 0x00181fff09037589 */ /* 0x000f2800000e0000 */
[----:B------:R-:W-:Y:S04]  /*14360*/  SHFL.IDX PT, R5, R9, 0x1, 0x181f ;  /* 0x00381f0009057f89 */ /* 0x000fe800000e0000 */
[----:B------:R-:W-:Y:S01]  /*14370*/  SHFL.IDX PT, R19, R9, 0x2, 0x181f ;  /* 0x00581f0009137f89 */ /* 0x000fe200000e0000 */
[----:B-1----:R-:W-:-:S03]  /*14380*/  IADD3 R2, P0, R14, R0, RZ ;  /* 0x000000000e027210 */ /* 0x002fc60007f1e0ff */
[----:B------:R-:W1:Y:S02]  /*14390*/  SHFL.IDX PT, R14, R7, 0x1, 0x181f ;  /* 0x00381f00070e7f89 */ /* 0x000e6400000e0000 */
[----:B----4-:R-:W-:-:S05]  /*143a0*/  IMAD.X R3, RZ, RZ, R3, P0 ;  /* 0x000000ffff037224 */ /* 0x010fca00000e0603 */
[----:B------:R-:W-:Y:S04]  /*143b0*/  LDGSTS.E.BYPASS.LTC128B.128 [R8+0x400], desc[UR46][R2.64], !P5 ;  /* 0x0040000002087fae */ /* 0x000fe8000e901d6e */
[----:B------:R-:W-:Y:S04]  /*143c0*/  LDGSTS.E.BYPASS.LTC128B.128 [R8+0x3400], desc[UR46][R2.64+0x80], !P4 ;  /* 0x0340008002087fae */ /* 0x000fe8000e101d6e */
[----:B------:R-:W-:Y:S04]  /*143d0*/  LDGSTS.E.BYPASS.LTC128B.128 [R8+0x6400], desc[UR46][R2.64+0x100], !P3 ;  /* 0x0640010002087fae */ /* 0x000fe8000d901d6e */
[----:B------:R4:W-:Y:S01]  /*143e0*/  LDGSTS.E.BYPASS.LTC128B.128 [R8+0x9400], desc[UR46][R2.64+0x180], !P1 ;  /* 0x0940018002087fae */ /* 0x0009e2000c901d6e */
[----:B-1----:R-:W-:-:S03]  /*143f0*/  IADD3 R4, P0, R14, R0, RZ ;  /* 0x000000000e047210 */ /* 0x002fc60007f1e0ff */
[----:B------:R-:W4:Y:S02]  /*14400*/  SHFL.IDX PT, R14, R7, 0x2, 0x181f ;  /* 0x00581f00070e7f89 */ /* 0x000f2400000e0000 */
[----:B------:R-:W-:-:S05]  /*14410*/  IMAD.X R5, RZ, RZ, R5, P0 ;  /* 0x000000ffff057224 */ /* 0x000fca00000e0605 */
[----:B------:R-:W-:Y:S04]  /*14420*/  LDGSTS.E.BYPASS.LTC128B.128 [R8+0xc00], desc[UR46][R4.64], !P5 ;  /* 0x00c0000004087fae */ /* 0x000fe8000e901d6e */
[----:B------:R-:W-:Y:S04]  /*14430*/  LDGSTS.E.BYPASS.LTC128B.128 [R8+0x3c00], desc[UR46][R4.64+0x80], !P4 ;  /* 0x03c0008004087fae */ /* 0x000fe8000e101d6e */
[----:B------:R-:W-:Y:S04]  /*14440*/  LDGSTS.E.BYPASS.LTC128B.128 [R8+0x6c00], desc[UR46][R4.64+0x100], !P3 ;  /* 0x06c0010004087fae */ /* 0x000fe8000d901d6e */
[----:B------:R1:W-:Y:S01]  /*14450*/  LDGSTS.E.BYPASS.LTC128B.128 [R8+0x9c00], desc[UR46][R4.64+0x180], !P1 ;  /* 0x09c0018004087fae */ /* 0x0003e2000c901d6e */
[----:B----4-:R-:W-:-:S03]  /*14460*/  IADD3 R2, P0, R14, R0, RZ ;  /* 0x000000000e027210 */ /* 0x010fc60007f1e0ff */
[----:B------:R-:W4:Y:S02]  /*14470*/  SHFL.IDX PT, R14, R7, 0x3, 0x181f ;  /* 0x00781f00070e7f89 */ /* 0x000f2400000e0000 */
[----:B------:R-:W-:Y:S02]  /*14480*/  IMAD.X R3, RZ, RZ, R19, P0 ;  /* 0x000000ffff037224 */ /* 0x000fe400000e0613 */
[----:B------:R-:W-:Y:S04]  /*14490*/  SHFL.IDX PT, R19, R9, 0x4, 0x181f ;  /* 0x00981f0009137f89 */ /* 0x000fe800000e0000 */
[----:B-1----:R-:W1:Y:S04]  /*144a0*/  SHFL.IDX PT, R5, R9, 0x3, 0x181f ;  /* 0x00781f0009057f89 */ /* 0x002e6800000e0000 */
[----:B------:R-:W-:Y:S04]  /*144b0*/  LDGSTS.E.BYPASS.LTC128B.128 [R8+0x1400], desc[UR46][R2.64], !P5 ;  /* 0x0140000002087fae */ /* 0x000fe8000e901d6e */
[----:B------:R-:W-:Y:S04]  /*144c0*/  LDGSTS.E.BYPASS.LTC128B.128 [R8+0x4400], desc[UR46][R2.64+0x80], !P4 ;  /* 0x0440008002087fae */ /* 0x000fe8000e101d6e */
[----:B------:R-:W-:Y:S01]  /*144d0*/  LDGSTS.E.BYPASS.LTC128B.128 [R8+0x7400], desc[UR46][R2.64+0x100], !P3 ;  /* 0x0740010002087fae */ /* 0x000fe2000d901d6e */
[----:B----4-:R-:W-:-:S03]  /*144e0*/  IADD3 R4, P0, R14, R0, RZ ;  /* 0x000000000e047210 */ /* 0x010fc60007f1e0ff */
[----:B------:R4:W-:Y:S04]  /*144f0*/  LDGSTS.E.BYPASS.LTC128B.128 [R8+0xa400], desc[UR46][R2.64+0x180], !P1 ;  /* 0x0a40018002087fae */ /* 0x0009e8000c901d6e */
[----:B------:R-:W4:Y:S01]  /*14500*/  SHFL.IDX PT, R14, R7, 0x4, 0x181f ;  /* 0x00981f00070e7f89 */ /* 0x000f2200000e0000 */
[----:B-1----:R-:W-:-:S03]  /*14510*/  IMAD.X R5, RZ, RZ, R5, P0 ;  /* 0x000000ffff057224 */ /* 0x002fc600000e0605 */
[----:B------:R-:W1:Y:S04]  /*14520*/  SHFL.IDX PT, R9, R9, 0x5, 0x181f ;  /* 0x00b81f0009097f89 */ /* 0x000e6800000e0000 */
[----:B------:R0:W-:Y:S04]  /*14530*/  LDGSTS.E.BYPASS.LTC128B.128 [R8+0x1c00], desc[UR46][R4.64], !P5 ;  /* 0x01c0000004087fae */ /* 0x0001e8000e901d6e */
[----:B------:R0:W-:Y:S04]  /*14540*/  LDGSTS.E.BYPASS.LTC128B.128 [R8+0x4c00], desc[UR46][R4.64+0x80], !P4 ;  /* 0x04c0008004087fae */ /* 0x0001e8000e101d6e */
[----:B------:R0:W-:Y:S04]  /*14550*/  LDGSTS.E.BYPASS.LTC128B.128 [R8+0x7c00], desc[UR46][R4.64+0x100], !P3 ;  /* 0x07c0010004087fae */ /* 0x0001e8000d901d6e */
[----:B------:R0:W-:Y:S01]  /*14560*/  LDGSTS.E.BYPASS.LTC128B.128 [R8+0xac00], desc[UR46][R4.64+0x180], !P1 ;  /* 0x0ac0018004087fae */ /* 0x0001e2000c901d6e */
[----:B----4-:R-:W-:-:S03]  /*14570*/  IADD3 R2, P0, R14, R0, RZ ;  /* 0x000000000e027210 */ /* 0x010fc60007f1e0ff */
[----:B------:R0:W4:Y:S02]  /*14580*/  SHFL.IDX PT, R14, R7, 0x5, 0x181f ;  /* 0x00b81f00070e7f89 */ /* 0x00012400000e0000 */
[----:B------:R-:W-:-:S05]  /*14590*/  IMAD.X R3, RZ, RZ, R19, P0 ;  /* 0x000000ffff037224 */ /* 0x000fca00000e0613 */
[----:B------:R0:W-:Y:S04]  /*145a0*/  LDGSTS.E.BYPASS.LTC128B.128 [R8+0x2400], desc[UR46][R2.64], !P5 ;  /* 0x0240000002087fae */ /* 0x0001e8000e901d6e */
[----:B------:R0:W-:Y:S04]  /*145b0*/  LDGSTS.E.BYPASS.LTC128B.128 [R8+0x5400], desc[UR46][R2.64+0x80], !P4 ;  /* 0x0540008002087fae */ /* 0x0001e8000e101d6e */
[----:B------:R0:W-:Y:S04]  /*145c0*/  LDGSTS.E.BYPASS.LTC128B.128 [R8+0x8400], desc[UR46][R2.64+0x100], !P3 ;  /* 0x0840010002087fae */ /* 0x0001e8000d901d6e */
[----:B-1----:R0:W-:Y:S02]  /*145d0*/  LDGSTS.E.BYPASS.LTC128B.128 [R8+0xb400], desc[UR46][R2.64+0x180], !P1 ;  /* 0x0b40018002087fae */ /* 0x0021e4000c901d6e */
.L_x_11814:
        /* <DEDUP_REMOVED lines=11> */
.L_x_11701:
        /* <DEDUP_REMOVED lines=11> */
.L_x_11702:
[----:B------:R0:W-:Y:S01]  /*14740*/  SYNCS.ARRIVE.TRANS64.A1T0 RZ, [R6+URZ+0x22850], RZ ;  /* 0x022850ff06ff79a7 */ /* 0x0001e2000810003f */
[----:B------:R-:W-:Y:S05]  /*14750*/  @P2 BRA `(.L_x_11703) ;  /* 0xfffffff0008c2947 */ /* 0x000fea000383ffff */
.L_x_11690:
[----:B------:R-:W-:Y:S05]  /*14760*/  BSYNC B0 ;  /* 0x0000000000007941 */ /* 0x000fea0003800000 */
.L_x_11689:
[----:B------:R-:W4:Y:S01]  /*14770*/  S2R R2, SR_TID.X ;  /* 0x0000000000027919 */ /* 0x000f220000002100 */
[----:B------:R-:W-:Y:S01]  /*14780*/  VIADD R18, R18, 0x1 ;  /* 0x0000000112127836 */ /* 0x000fe20000000000 */
[----:B------:R-:W-:Y:S04]  /*14790*/  BSSY B0, `(.L_x_11704) ;  /* 0x0000012000007945 */ /* 0x000fe80003800000 */
[----:B------:R-:W-:-:S04]  /*147a0*/  ISETP.NE.AND P0, PT, R18, 0x2, PT ;  /* 0x000000021200780c */ /* 0x000fc80003f05270 */
[----:B------:R-:W-:Y:S02]  /*147b0*/  SEL R5, RZ, 0x1, P0 ;  /* 0x00000001ff057807 */ /* 0x000fe40000000000 */
        /* <DEDUP_REMOVED lines=10> */
[----:B------:R-:W5:Y:S02]  /*14860*/  S2R R4, SR_LTMASK ;  /* 0x0000000000047919 */ /* 0x000f640000003900 */
[----:B-----5:R-:W-:-:S04]  /*14870*/  LOP3.LUT R4, R4, UR4, RZ, 0xc0, !PT ;  /* 0x0000000404047c12 */ /* 0x020fc8000f8ec0ff */
[----:B------:R-:W5:Y:S01]  /*14880*/  POPC R9, R4 ;  /* 0x0000000400097309 */ /* 0x000f620000000000 */
[----:B----4-:R-:W5:Y:S02]  /*14890*/  SHFL.IDX PT, R0, R3, R0, 0x1f ;  /* 0x00001f0003007589 */ /* 0x010f6400000e0000 */
[----:B-----5:R-:W-:-:S07]  /*148a0*/  IADD3 R24, R0, UR37, R9 ;  /* 0x0000002500187c10 */ /* 0x020fce000fffe009 */
.L_x_11705:
[----:B------:R-:W-:Y:S05]  /*148b0*/  BSYNC B0 ;  /* 0x0000000000007941 */ /* 0x000fea0003800000 */
.L_x_11704:
[----:B------:R-:W-:Y:S02]  /*148c0*/  SEL R18, R18, RZ, P0 ;  /* 0x000000ff12127207 */ /* 0x000fe40000000000 */
[----:B------:R-:W-:-:S07]  /*148d0*/  LOP3.LUT R22, R22, R5, RZ, 0x3c, !PT ;  /* 0x0000000516167212 */ /* 0x000fce00078e3cff */
.L_x_11664:
[----:B------:R-:W-:Y:S05]  /*148e0*/  BSYNC B7 ;  /* 0x0000000000077941 */ /* 0x000fea0003800000 */
.L_x_11662:
        /* <DEDUP_REMOVED lines=11> */
.L_x_11706:
        /* <DEDUP_REMOVED lines=20> */
[----:B------:R-:W0:Y:S02]  /*14ae0*/  SHFL.UP PT, R14, R5, 0x1, RZ ;  /* 0x04200000050e7989 */ /* 0x000e2400000e00ff */
[----:B0-23--:R-:W-:-:S05]  /*14af0*/  SEL R6, R14, RZ, P1 ;  /* 0x000000ff0e067207 */ /* 0x00dfca0000800000 */
        /* <DEDUP_REMOVED lines=14> */
.L_x_11824:
[----:B------:R-:W-:Y:S02]  /*14be0*/  ULDC UR4, c[0x0][0xc38] ;  /* 0x00030e0000047ab9 */ /* 0x000fe40000000800 */
[----:B------:R-:W-:-:S04]  /*14bf0*/  IMAD.U32 R7, RZ, RZ, UR4 ;  /* 0x00000004ff077e24 */ /* 0x000fc8000f8e00ff */
[----:B--2---:R-:W-:-:S04]  /*14c00*/  IMAD R14, R14, R7, RZ ;  /* 0x000000070e0e7224 */ /* 0x004fc800078e02ff */
[----:B------:R-:W-:-:S05]  /*14c10*/  IMAD.IADD R9, R4, 0x1, R14 ;  /* 0x0000000104097824 */ /* 0x000fca00078e020e */
[----:B------:R-:W-:-:S13]  /*14c20*/  ISETP.GT.AND P6, PT, R9, R0, PT ;  /* 0x000000000900720c */ /* 0x000fda0003fc4270 */
[----:B------:R-:W-:Y:S05]  /*14c30*/  @P6 BRA `(.L_x_11709) ;  /* 0x00000000009c6947 */ /* 0x000fea0003800000 */
.L_x_11714:
        /* <DEDUP_REMOVED lines=14> */
.L_x_11712:
[----:B------:R-:W-:Y:S05]  /*14d20*/  BSYNC B0 ;  /* 0x0000000000007941 */ /* 0x000fea0003800000 */
.L_x_11711:
        /* <DEDUP_REMOVED lines=16> */
[----:B0-----:R-:W-:-:S05]  /*14e30*/  IMAD.IADD R6, R4, 0x1, R7 ;  /* 0x0000000104067824 */ /* 0x001fca00078e0207 */
[----:B------:R0:W2:Y:S02]  /*14e40*/  SHFL.IDX PT, R14, R6, 0x1f, 0x1f ;  /* 0x03e01f00060e7f89 */ /* 0x0000a400000e0000 */
.L_x_11832:
[----:B------:R-:W-:Y:S02]  /*14e50*/  ULDC UR4, c[0x0][0xc38] ;  /* 0x00030e0000047ab9 */ /* 0x000fe40000000800 */
[----:B------:R-:W-:-:S04]  /*14e60*/  IMAD.U32 R7, RZ, RZ, UR4 ;  /* 0x00000004ff077e24 */ /* 0x000fc8000f8e00ff */
[----:B--2---:R-:W-:-:S04]  /*14e70*/  IMAD R14, R14, R7, RZ ;  /* 0x000000070e0e7224 */ /* 0x004fc800078e02ff */
[----:B------:R-:W-:-:S05]  /*14e80*/  IMAD.IADD R9, R14, 0x1, R9 ;  /* 0x000000010e097824 */ /* 0x000fca00078e0209 */
[----:B------:R-:W-:-:S13]  /*14e90*/  ISETP.GT.AND P6, PT, R9, R0, PT ;  /* 0x000000000900720c */ /* 0x000fda0003fc4270 */
[----:B------:R-:W-:Y:S05]  /*14ea0*/  @!P6 BRA `(.L_x_11714) ;  /* 0xfffffffc0064e947 */ /* 0x000fea000383ffff */
.L_x_11709:
        /* <DEDUP_REMOVED lines=8> */
.L_x_11836:
[----:B------:R-:W-:Y:S01]  /*14f30*/  ISETP.NE.AND P0, PT, R2, RZ, PT ;  /* 0x000000ff0200720c */ /* 0x000fe20003f05270 */
[----:B------:R-:W-:-:S12]  /*14f40*/  IMAD.MOV.U32 R14, RZ, RZ, RZ ;  /* 0x000000ffff0e7224 */ /* 0x000fd800078e00ff */
[----:B------:R-:W-:Y:S05]  /*14f50*/  @!P0 BRA `(.L_x_11716) ;  /* 0x0000000000108947 */ /* 0x000fea0003800000 */
[----:B------:R-:W-:Y:S01]  /*14f60*/  UMOV UR4, 0xffffffff ;  /* 0xffffffff00047882 */ /* 0x000fe20000000000 */
[----:B------:R-:W-:Y:S02]  /*14f70*/  VIADD R12, R4, 0xffffffff ;  /* 0xffffffff040c7836 */ /* 0x000fe40000000000 */
[----:B------:R-:W-:Y:S05]  /*14f80*/  BRA.DIV UR4, `(.L_x_11717) ;  /* 0x00000042042c7947 */ /* 0x000fea000b800000 */
[----:B------:R4:W0:Y:S02]  /*14f90*/  SHFL.IDX PT, R14, R6, R12, 0x1f ;  /* 0x00001f0c060e7589 */ /* 0x00082400000e0000 */
.L_x_11716:
[----:B------:R-:W5:Y:S01]  /*14fa0*/  LDC.64 R2, c[0x0][0xc90] ;  /* 0x00032400ff027b82 */ /* 0x000f620000000a00 */
[----:B------:R-:W-:-:S04]  /*14fb0*/  IMAD.IADD R27, R4, 0x1, R27 ;  /* 0x00000001041b7824 */ /* 0x000fc800078e021b */
[----:B-----5:R-:W-:-:S05]  /*14fc0*/  IMAD.WIDE R2, R27, 0x4, R2 ;  /* 0x000000041b027825 */ /* 0x020fca00078e0202 */
[----:B0---4-:R0:W2:Y:S01]  /*14fd0*/  LDG.E R6, desc[UR46][R2.64] ;  /* 0x0000002e02067981 */ /* 0x0110a2000c1e1900 */
        /* <DEDUP_REMOVED lines=62> */
.L_x_11710:
[----:B------:R-:W-:Y:S01]  /*153c0*/  UMOV UR4, URZ ;  /* 0x0000003f00047c82 */ /* 0x000fe20008000000 */
[----:B------:R-:W-:Y:S01]  /*153d0*/  UMOV UR5, URZ ;  /* 0x0000003f00057c82 */ /* 0x000fe20008000000 */
[----:B------:R-:W-:Y:S01]  /*153e0*/  ULDC UR6, c[0x0][0xc3c] ;  /* 0x00030f0000067ab9 */ /* 0x000fe20000000800 */
[----:B------:R-:W-:Y:S02]  /*153f0*/  IMAD.MOV.U32 R24, RZ, RZ, R0 ;  /* 0x000000ffff187224 */ /* 0x000fe400078e0000 */
[----:B------:R-:W-:Y:S02]  /*15400*/  IMAD.U32 R25, RZ, RZ, UR4 ;  /* 0x00000004ff197e24 */ /* 0x000fe4000f8e00ff */
[----:B------:R-:W-:Y:S02]  /*15410*/  IMAD.U32 R26, RZ, RZ, UR5 ;  /* 0x00000005ff1a7e24 */ /* 0x000fe4000f8e00ff */
[----:B------:R-:W-:-:S07]  /*15420*/  IMAD.U32 R27, RZ, RZ, UR6 ;  /* 0x00000006ff1b7e24 */ /* 0x000fce000f8e00ff */
.L_x_11718:
        /* <DEDUP_REMOVED lines=10> */
.L_x_11707:
[----:B------:R-:W-:Y:S02]  /*154d0*/  ULDC UR4, c[0x0][0xc3c] ;  /* 0x00030f0000047ab9 */ /* 0x000fe40000000800 */
[----:B0-----:R-:W-:-:S13]  /*154e0*/  ISETP.GE.AND P0, PT, R27, UR4, PT ;  /* 0x000000041b007c0c */ /* 0x001fda000bf06270 */
[----:B------:R-:W-:Y:S05]  /*154f0*/  @!P0 BRA `(.L_x_11719) ;  /* 0xffffffb400b08947 */ /* 0x000fea000383ffff */
[----:B------:R-:W-:Y:S05]  /*15500*/  BSYNC B8 ;  /* 0x0000000000087941 */ /* 0x000fea0003800000 */
.L_x_11650:
[----:B------:R-:W5:Y:S01]  /*15510*/  LDL.LU R0, [R1+0x10] ;  /* 0x0000100001007983 */ /* 0x000f620000300800 */
[----:B------:R-:W-:Y:S01]  /*15520*/  BSSY B0, `(.L_x_11720) ;  /* 0x000000b000007945 */ /* 0x000fe20003800000 */
[----:B------:R-:W0:Y:S01]  /*15530*/  S2R R5, SR_CgaCtaId ;  /* 0x0000000000057919 */ /* 0x000e220000008800 */
[----:B-----5:R-:W-:-:S05]  /*15540*/  VIADD R0, R0, 0x1 ;  /* 0x0000000100007836 */ /* 0x020fca0000000000 */
        /* <DEDUP_REMOVED lines=8> */
.L_x_11839:
[----:B------:R-:W-:Y:S05]  /*155d0*/  BSYNC B0 ;  /* 0x0000000000007941 */ /* 0x000fea0003800000 */
.L_x_11720:
[----:B------:R-:W-:-:S03]  /*155e0*/  UMOV UR4, 0xffffffff ;  /* 0xffffffff00047882 */ /* 0x000fc60000000000 */
[----:B------:R-:W-:Y:S05]  /*155f0*/  BRA.DIV UR4, `(.L_x_11722) ;  /* 0x0000003a04c87947 */ /* 0x000fea000b800000 */
[----:B0-----:R-:W0:Y:S02]  /*15600*/  S2R R0, SR_TID.X ;  /* 0x0000000000007919 */ /* 0x001e240000002100 */
[----:B0-----:R-:W-:-:S04]  /*15610*/  SHF.R.U32.HI R0, RZ, 0x5, R0 ;  /* 0x00000005ff007819 */ /* 0x001fc80000011600 */
[----:B------:R-:W-:-:S05]  /*15620*/  LOP3.LUT R0, R0, 0x3, RZ, 0xc0, !PT ;  /* 0x0000000300007812 */ /* 0x000fca00078ec0ff */
[----:B------:R0:W1:Y:S02]  /*15630*/  SHFL.IDX PT, R14, R0, RZ, 0x1f ;  /* 0x00001fff000e7589 */ /* 0x00006400000e0000 */
.L_x_11842:
[----:B-1----:R-:W-:Y:S01]  /*15640*/  ISETP.NE.AND P0, PT, R14, RZ, PT ;  /* 0x000000ff0e00720c */ /* 0x002fe20003f05270 */
[----:B------:R-:W-:-:S12]  /*15650*/  BSSY B0, `(.L_x_11723) ;  /* 0x0000024000007945 */ /* 0x000fd80003800000 */
[----:B------:R-:W-:Y:S05]  /*15660*/  @P0 BRA `(.L_x_11724) ;  /* 0x0000000000880947 */ /* 0x000fea0003800000 */
[----:B------:R-:W-:-:S03]  /*15670*/  UMOV UR4, 0xffffffff ;  /* 0xffffffff00047882 */ /* 0x000fc60000000000 */
[----:B------:R-:W-:Y:S05]  /*15680*/  BRA.DIV UR4, `(.L_x_11725) ;  /* 0x0000003a04d87947 */ /* 0x000fea000b800000 */
[----:B------:R-:W-:-:S13]  /*15690*/  ELECT P6, URZ, PT ;  /* 0x00000000003f782f */ /* 0x000fda00038c0000 */
.L_x_11845:
[----:B------:R-:W-:Y:S05]  /*156a0*/  @!P6 BRA `(.L_x_11724) ;  /* 0x000000000078e947 */ /* 0x000fea0003800000 */
[----:B------:R-:W-:-:S06]  /*156b0*/  ULOP3.LUT UR4, UR39, 0x2, URZ, 0xfc, !UPT ;  /* 0x0000000227047892 */ /* 0x000fcc000f8efc3f */
[----:B0-----:R-:W-:-:S05]  /*156c0*/  IMAD.U32 R0, RZ, RZ, UR4 ;  /* 0x00000004ff007e24 */ /* 0x001fca000f8e00ff */
[----:B------:R-:W-:-:S13]  /*156d0*/  ISETP.NE.AND P0, PT, R0, 0x3, PT ;  /* 0x000000030000780c */ /* 0x000fda0003f05270 */
[----:B------:R-:W-:Y:S05]  /*156e0*/  @!P0 BRA `(.L_x_11726) ;  /* 0x0000000000048947 */ /* 0x000fea0003800000 */
[----:B------:R-:W-:Y:S01]  /*156f0*/  BPT.TRAP 0x1 ;  /* 0x000000040000795c */ /* 0x000fe20000300000 */
.L_x_11726:
[----:B------:R-:W-:Y:S01]  /*15700*/  IMAD R5, R18, 0x8, R7 ;  /* 0x0000000812057824 */ /* 0x000fe200078e0207 */
[----:B------:R-:W-:Y:S01]  /*15710*/  SHF.L.U32 R0, R22, 0x1f, RZ ;  /* 0x0000001f16007819 */ /* 0x000fe200000006ff */
[----:B------:R-:W-:-:S03]  /*15720*/  VIADD R18, R18, 0x1 ;  /* 0x0000000112127836 */ /* 0x000fc60000000000 */
[----:B------:R-:W0:Y:S02]  /*15730*/  SYNCS.PHASECHK.TRANS64.TRYWAIT P1, [R5+URZ+0x22840], R0 ;  /* 0x02284000050075a7 */ /* 0x000e24000802017f */
[----:B------:R-:W-:-:S04]  /*15740*/  ISETP.NE.AND P2, PT, R18, 0x2, PT ;  /* 0x000000021200780c */ /* 0x000fc80003f45270 */
[----:B------:R-:W-:Y:S01]  /*15750*/  SEL R3, RZ, 0x1, P2 ;  /* 0x00000001ff037807 */ /* 0x000fe20001000000 */
[----:B0-----:R-:W-:Y:S08]  /*15760*/  @!P1 BRA `(.L_x_11727) ;  /* 0x0000003800c09947 */ /* 0x001ff00003800000 */
.L_x_11846:
[----:B------:R-:W-:Y:S02]  /*15770*/  SEL R18, R18, RZ, P2 ;  /* 0x000000ff12127207 */ /* 0x000fe40001000000 */
[----:B------:R-:W-:Y:S01]  /*15780*/  LOP3.LUT R2, R22, R3, RZ, 0x3c, !PT ;  /* 0x0000000316027212 */ /* 0x000fe200078e3cff */
[----:B------:R-:W-:Y:S06]  /*15790*/  @!P0 BRA `(.L_x_11728) ;  /* 0x0000000000048947 */ /* 0x000fec0003800000 */
[----:B------:R-:W-:Y:S01]  /*157a0*/  BPT.TRAP 0x1 ;  /* 0x000000040000795c */ /* 0x000fe20000300000 */
.L_x_11728:
[----:B------:R-:W-:Y:S01]  /*157b0*/  IMAD R3, R18, 0x8, R7 ;  /* 0x0000000812037824 */ /* 0x000fe200078e0207 */
[----:B------:R-:W-:-:S04]  /*157c0*/  SHF.L.U32 R2, R2, 0x1f, RZ ;  /* 0x0000001f02027819 */ /* 0x000fc800000006ff */
[----:B------:R-:W1:Y:S02]  /*157d0*/  SYNCS.PHASECHK.TRANS64.TRYWAIT P1, [R3+URZ+0x22840], R2 ;  /* 0x02284002030075a7 */ /* 0x000e64000802017f */
[----:B-1----:R-:W-:Y:S05]  /*157e0*/  @!P1 BRA `(.L_x_11729) ;  /* 0x0000003800b49947 */ /* 0x002fea0003800000 */
.L_x_11847:
[----:B------:R-:W-:Y:S05]  /*157f0*/  @!P0 BRA `(.L_x_11730) ;  /* 0x0000000000048947 */ /* 0x000fea0003800000 */
[----:B------:R-:W-:Y:S01]  /*15800*/  BPT.TRAP 0x1 ;  /* 0x000000040000795c */ /* 0x000fe20000300000 */
.L_x_11730:
[----:B------:R-:W5:Y:S02]  /*15810*/  SYNCS.PHASECHK.TRANS64.TRYWAIT P1, [R5+URZ+0x22860], R0 ;  /* 0x02286000050075a7 */ /* 0x000f64000802017f */
[----:B-----5:R-:W-:Y:S05]  /*15820*/  @!P1 BRA `(.L_x_11731) ;  /* 0x0000003800b89947 */ /* 0x020fea0003800000 */
.L_x_11848:
[----:B------:R-:W-:Y:S05]  /*15830*/  @!P0 BRA `(.L_x_11732) ;  /* 0x0000000000048947 */ /* 0x000fea0003800000 */
[----:B------:R-:W-:Y:S01]  /*15840*/  BPT.TRAP 0x1 ;  /* 0x000000040000795c */ /* 0x000fe20000300000 */
.L_x_11732:
[----:B------:R0:W0:Y:S02]  /*15850*/  SYNCS.PHASECHK.TRANS64.TRYWAIT P0, [R3+URZ+0x22860], R2 ;  /* 0x02286002030075a7 */ /* 0x000024000800017f */
[----:B0-----:R-:W-:Y:S05]  /*15860*/  @!P0 NANOSLEEP.SYNCS 0x989680 ;  /* 0x009896800000895d */ /* 0x001fea0003900000 */
[----:B------:R-:W0:Y:S02]  /*15870*/  @!P0 SYNCS.PHASECHK.TRANS64 P0, [R3+URZ+0x22860], R2 ;  /* 0x02286002030085a7 */ /* 0x000e24000800007f */
[----:B0-----:R-:W-:Y:S05]  /*15880*/  @!P0 BRA `(.L_x_11732) ;  /* 0xfffffffc00f08947 */ /* 0x001fea000383ffff */
.L_x_11724:
[----:B------:R-:W-:Y:S05]  /*15890*/  BSYNC B0 ;  /* 0x0000000000007941 */ /* 0x000fea0003800000 */
.L_x_11723:
[----:B------:R-:W-:Y:S05]  /*158a0*/  EXIT ;  /* 0x000000000000794d */ /* 0x000fea0003800000 */
.L_x_11544:
[----:B0-----:R0:W1:Y:S02]  /*158b0*/  SYNCS.PHASECHK.TRANS64.TRYWAIT P0, [R6+URZ+0x22800], R3 ;  /* 0x02280003060075a7 */ /* 0x001064000800017f */
[----:B-1----:R-:W-:Y:S05]  /*158c0*/  @!P0 NANOSLEEP.SYNCS 0x989680 ;  /* 0x009896800000895d */ /* 0x002fea0003900000 */
[----:B------:R-:W1:Y:S02]  /*158d0*/  @!P0 SYNCS.PHASECHK.TRANS64 P0, [R6+URZ+0x22800], R3 ;  /* 0x02280003060085a7 */ /* 0x000e64000800007f */
[----:B-1----:R-:W-:Y:S05]  /*158e0*/  @!P0 BRA `(.L_x_11544) ;  /* 0xfffffffc00f08947 */ /* 0x002fea000383ffff */
[----:B------:R-:W-:Y:S05]  /*158f0*/  BRA `(.L_x_11733) ;  /* 0xfffffec400107947 */ /* 0x000fea000383ffff */
.L_x_11548:
[----:B0-----:R-:W-:-:S04]  /*15900*/  IMAD.U32 R3, RZ, RZ, UR24 ;  /* 0x00000018ff037e24 */ /* 0x001fc8000f8e00ff */
[----:B------:R0:W2:Y:S03]  /*15910*/  SYNCS.PHASECHK.TRANS64.TRYWAIT P1, [R3+URZ+0x22830], R8 ;  /* 0x02283008030075a7 */ /* 0x0000a6000802017f */
[----:B--2---:R-:W-:Y:S05]  /*15920*/  @!P1 NANOSLEEP.SYNCS 0x989680 ;  /* 0x009896800000995d */ /* 0x004fea0003900000 */
[----:B------:R-:W2:Y:S02]  /*15930*/  @!P1 SYNCS.PHASECHK.TRANS64 P1, [R3+URZ+0x22830], R8 ;  /* 0x02283008030095a7 */ /* 0x000ea4000802007f */
[----:B--2---:R-:W-:Y:S05]  /*15940*/  @!P1 BRA `(.L_x_11548) ;  /* 0xfffffffc00ec9947 */ /* 0x004fea000383ffff */
[----:B------:R-:W-:Y:S05]  /*15950*/  BRA `(.L_x_11547) ;  /* 0xfffffec400387947 */ /* 0x000fea000383ffff */
.L_x_11561:
[----:B---3--:R-:W-:-:S04]  /*15960*/  IMAD.U32 R9, RZ, RZ, UR24 ;  /* 0x00000018ff097e24 */ /* 0x008fc8000f8e00ff */
[----:B------:R3:W4:Y:S03]  /*15970*/  SYNCS.PHASECHK.TRANS64.TRYWAIT P1, [R9+URZ+0x22850], R8 ;  /* 0x02285008090075a7 */ /* 0x000726000802017f */
[----:B----4-:R-:W-:Y:S05]  /*15980*/  @!P1 NANOSLEEP.SYNCS 0x989680 ;  /* 0x009896800000995d */ /* 0x010fea0003900000 */
[----:B------:R-:W4:Y:S02]  /*15990*/  @!P1 SYNCS.PHASECHK.TRANS64 P1, [R9+URZ+0x22850], R8 ;  /* 0x02285008090095a7 */ /* 0x000f24000802007f */
[----:B----4-:R-:W-:Y:S05]  /*159a0*/  @!P1 BRA `(.L_x_11561) ;  /* 0xfffffffc00ec9947 */ /* 0x010fea000383ffff */
[----:B------:R-:W-:Y:S05]  /*159b0*/  BRA `(.L_x_11560) ;  /* 0xfffffee400e47947 */ /* 0x000fea000383ffff */
.L_x_11570:
[----:B--2---:R-:W-:-:S04]  /*159c0*/  IMAD.U32 R4, RZ, RZ, UR25 ;  /* 0x00000019ff047e24 */ /* 0x004fc8000f8e00ff */
[----:B------:R2:W3:Y:S03]  /*159d0*/  SYNCS.PHASECHK.TRANS64.TRYWAIT P1, [R4+URZ+0x22830], R7 ;  /* 0x02283007040075a7 */ /* 0x0004e6000802017f */
[----:B---3--:R-:W-:Y:S05]  /*159e0*/  @!P1 NANOSLEEP.SYNCS 0x989680 ;  /* 0x009896800000995d */ /* 0x008fea0003900000 */
[----:B------:R-:W3:Y:S02]  /*159f0*/  @!P1 SYNCS.PHASECHK.TRANS64 P1, [R4+URZ+0x22830], R7 ;  /* 0x02283007040095a7 */ /* 0x000ee4000802007f */
[----:B---3--:R-:W-:Y:S05]  /*15a00*/  @!P1 BRA `(.L_x_11570) ;  /* 0xfffffffc00ec9947 */ /* 0x008fea000383ffff */
[----:B------:R-:W-:Y:S05]  /*15a10*/  BRA `(.L_x_11569) ;  /* 0xfffffeec00907947 */ /* 0x000fea000383ffff */
.L_x_11583:
[----:B--2---:R-:W-:-:S04]  /*15a20*/  IMAD.U32 R10, RZ, RZ, UR25 ;  /* 0x00000019ff0a7e24 */ /* 0x004fc8000f8e00ff */
[----:B------:R2:W3:Y:S03]  /*15a30*/  SYNCS.PHASECHK.TRANS64.TRYWAIT P1, [R10+URZ+0x22850], R7 ;  /* 0x022850070a0075a7 */ /* 0x0004e6000802017f */
[----:B---3--:R-:W-:Y:S05]  /*15a40*/  @!P1 NANOSLEEP.SYNCS 0x989680 ;  /* 0x009896800000995d */ /* 0x008fea0003900000 */
[----:B------:R-:W3:Y:S02]  /*15a50*/  @!P1 SYNCS.PHASECHK.TRANS64 P1, [R10+URZ+0x22850], R7 ;  /* 0x022850070a0095a7 */ /* 0x000ee4000802007f */
[----:B---3--:R-:W-:Y:S05]  /*15a60*/  @!P1 BRA `(.L_x_11583) ;  /* 0xfffffffc00ec9947 */ /* 0x008fea000383ffff */
[----:B------:R-:W-:Y:S05]  /*15a70*/  BRA `(.L_x_11582) ;  /* 0xffffff1800587947 */ /* 0x000fea000383ffff */
.L_x_11593:
[----:B-1----:R-:W-:-:S04]  /*15a80*/  IMAD.U32 R3, RZ, RZ, UR25 ;  /* 0x00000019ff037e24 */ /* 0x002fc8000f8e00ff */
[----:B------:R1:W2:Y:S03]  /*15a90*/  SYNCS.PHASECHK.TRANS64.TRYWAIT P2, [R3+URZ+0x22830], R6 ;  /* 0x02283006030075a7 */ /* 0x0002a6000804017f */
[----:B--2---:R-:W-:Y:S05]  /*15aa0*/  @!P2 NANOSLEEP.SYNCS 0x989680 ;  /* 0x009896800000a95d */ /* 0x004fea0003900000 */
[----:B------:R-:W2:Y:S02]  /*15ab0*/  @!P2 SYNCS.PHASECHK.TRANS64 P2, [R3+URZ+0x22830], R6 ;  /* 0x022830060300a5a7 */ /* 0x000ea4000804007f */
[----:B--2---:R-:W-:Y:S05]  /*15ac0*/  @!P2 BRA `(.L_x_11593) ;  /* 0xfffffffc00eca947 */ /* 0x004fea000383ffff */
[----:B------:R-:W-:Y:S05]  /*15ad0*/  BRA `(.L_x_11592) ;  /* 0xffffff2000047947 */ /* 0x000fea000383ffff */
.L_x_11598:
[----:B-1----:R-:W-:-:S04]  /*15ae0*/  IMAD.U32 R9, RZ, RZ, UR25 ;  /* 0x00000019ff097e24 */ /* 0x002fc8000f8e00ff */
[----:B------:R1:W2:Y:S03]  /*15af0*/  SYNCS.PHASECHK.TRANS64.TRYWAIT P2, [R9+URZ+0x22850], R6 ;  /* 0x02285006090075a7 */ /* 0x0002a6000804017f */
[----:B--2---:R-:W-:Y:S05]  /*15b00*/  @!P2 NANOSLEEP.SYNCS 0x989680 ;  /* 0x009896800000a95d */ /* 0x004fea0003900000 */
[----:B------:R-:W2:Y:S02]  /*15b10*/  @!P2 SYNCS.PHASECHK.TRANS64 P2, [R9+URZ+0x22850], R6 ;  /* 0x022850060900a5a7 */ /* 0x000ea4000804007f */
[----:B--2---:R-:W-:Y:S05]  /*15b20*/  @!P2 BRA `(.L_x_11598) ;  /* 0xfffffffc00eca947 */ /* 0x004fea000383ffff */
[----:B------:R-:W-:Y:S05]  /*15b30*/  BRA `(.L_x_11597) ;  /* 0xffffff3800247947 */ /* 0x000fea000383ffff */
.L_x_11605:
[----:B-1----:R-:W-:-:S04]  /*15b40*/  IMAD.U32 R4, RZ, RZ, UR24 ;  /* 0x00000018ff047e24 */ /* 0x002fc8000f8e00ff */
[----:B------:R1:W2:Y:S03]  /*15b50*/  SYNCS.PHASECHK.TRANS64.TRYWAIT P1, [R4+URZ+0x22830], R7 ;  /* 0x02283007040075a7 */ /* 0x0002a6000802017f */
[----:B--2---:R-:W-:Y:S05]  /*15b60*/  @!P1 NANOSLEEP.SYNCS 0x989680 ;  /* 0x009896800000995d */ /* 0x004fea0003900000 */
[----:B------:R-:W2:Y:S02]  /*15b70*/  @!P1 SYNCS.PHASECHK.TRANS64 P1, [R4+URZ+0x22830], R7 ;  /* 0x02283007040095a7 */ /* 0x000ea4000802007f */
[----:B--2---:R-:W-:Y:S05]  /*15b80*/  @!P1 BRA `(.L_x_11605) ;  /* 0xfffffffc00ec9947 */ /* 0x004fea000383ffff */
[----:B------:R-:W-:Y:S05]  /*15b90*/  BRA `(.L_x_11604) ;  /* 0xffffff3c00307947 */ /* 0x000fea000383ffff */
.L_x_11618:
[----:B-1----:R-:W-:-:S04]  /*15ba0*/  IMAD.U32 R10, RZ, RZ, UR24 ;  /* 0x00000018ff0a7e24 */ /* 0x002fc8000f8e00ff */
[----:B------:R1:W3:Y:S03]  /*15bb0*/  SYNCS.PHASECHK.TRANS64.TRYWAIT P1, [R10+URZ+0x22850], R7 ;  /* 0x022850070a0075a7 */ /* 0x0002e6000802017f */
[----:B---3--:R-:W-:Y:S05]  /*15bc0*/  @!P1 NANOSLEEP.SYNCS 0x989680 ;  /* 0x009896800000995d */ /* 0x008fea0003900000 */
[----:B------:R-:W3:Y:S02]  /*15bd0*/  @!P1 SYNCS.PHASECHK.TRANS64 P1, [R10+URZ+0x22850], R7 ;  /* 0x022850070a0095a7 */ /* 0x000ee4000802007f */
[----:B---3--:R-:W-:Y:S05]  /*15be0*/  @!P1 BRA `(.L_x_11618) ;  /* 0xfffffffc00ec9947 */ /* 0x008fea000383ffff */
[----:B------:R-:W-:Y:S05]  /*15bf0*/  BRA `(.L_x_11617) ;  /* 0xffffff6400f87947 */ /* 0x000fea000383ffff */
.L_x_11670:
        /* <DEDUP_REMOVED lines=8> */
[----:B0----5:R-:W-:Y:S05]  /*15c80*/  WARPSYNC.COLLECTIVE R15, `(.L_x_11735) ;  /* 0x000000000f087348 */ /* 0x021fea0003c00000 */
[----:B------:R1:W2:Y:S02]  /*15c90*/  SHFL.IDX P6, R14, R13, R12, R11 ;  /* 0x0000000c0d0e7389 */ /* 0x0002a400000c000b */
[----:B012--5:R-:W-:Y:S01]  /*15ca0*/  ENDCOLLECTIVE ;  /* 0x000000000000791b */ /* 0x027fe20003800000 */
.L_x_11735:
[----:B------:R-:W-:Y:S05]  /*15cb0*/  BSYNC B0 ;  /* 0x0000000000007941 */ /* 0x000fea0003800000 */
.L_x_11734:
[----:B------:R-:W-:Y:S05]  /*15cc0*/  BRA `(.L_x_11736) ;  /* 0xffffffbc00747947 */ /* 0x000fea000383ffff */
.L_x_11673:
[----:B0-----:R0:W1:Y:S02]  /*15cd0*/  SYNCS.PHASECHK.TRANS64.TRYWAIT P0, [R19+URZ+0x22840], R0 ;  /* 0x02284000130075a7 */ /* 0x001064000800017f */
[----:B-1----:R-:W-:Y:S05]  /*15ce0*/  @!P0 NANOSLEEP.SYNCS 0x989680 ;  /* 0x009896800000895d */ /* 0x002fea0003900000 */
[----:B------:R-:W1:Y:S02]  /*15cf0*/  @!P0 SYNCS.PHASECHK.TRANS64 P0, [R19+URZ+0x22840], R0 ;  /* 0x02284000130085a7 */ /* 0x000e64000800007f */
[----:B-1----:R-:W-:Y:S05]  /*15d00*/  @!P0 BRA `(.L_x_11673) ;  /* 0xfffffffc00f08947 */ /* 0x002fea000383ffff */
[----:B------:R-:W-:Y:S05]  /*15d10*/  BRA `(.L_x_11737) ;  /* 0xffffffc000287947 */ /* 0x000fea000383ffff */
.L_x_11674:
        /* <DEDUP_REMOVED lines=8> */
.L_x_11739:
[----:B------:R-:W-:Y:S05]  /*15da0*/  BSYNC B0 ;  /* 0x0000000000007941 */ /* 0x000fea0003800000 */
.L_x_11738:
        /* <DEDUP_REMOVED lines=9> */
.L_x_11740:
[----:B------:R-:W-:Y:S02]  /*15e40*/  IMAD.MOV.U32 R13, RZ, RZ, R4 ;  /* 0x000000ffff0d7224 */ /* 0x000fe400078e0004 */
[----:B------:R-:W-:Y:S02]  /*15e50*/  IMAD.MOV.U32 R12, RZ, RZ, 0x1 ;  /* 0x00000001ff0c7424 */ /* 0x000fe400078e00ff */
[----:B------:R-:W-:-:S07]  /*15e60*/  IMAD.MOV.U32 R3, RZ, RZ, R14 ;  /* 0x000000ffff037224 */ /* 0x000fce00078e000e */
[----:B------:R-:W-:Y:S05]  /*15e70*/  WARPSYNC.COLLECTIVE R15, `(.L_x_11741) ;  /* 0x000000000f087348 */ /* 0x000fea0003c00000 */
[----:B------:R0:W1:Y:S02]  /*15e80*/  SHFL.IDX P6, R14, R13, R12, R11 ;  /* 0x0000000c0d0e7389 */ /* 0x00006400000c000b */
[----:B01----:R-:W-:Y:S01]  /*15e90*/  ENDCOLLECTIVE ;  /* 0x000000000000791b */ /* 0x003fe20003800000 */
.L_x_11741:
        /* <DEDUP_REMOVED lines=15> */
.L_x_11742:
[----:B------:R-:W-:Y:S02]  /*15f90*/  @P0 IMAD R6, R5, 0x2, R17 ;  /* 0x0000000205060824 */ /* 0x000fe400078e0211 */
[----:B------:R-:W-:Y:S02]  /*15fa0*/  IMAD.MOV.U32 R13, RZ, RZ, R4 ;  /* 0x000000ffff0d7224 */ /* 0x000fe400078e0004 */
[----:B------:R-:W-:Y:S02]  /*15fb0*/  IMAD.MOV.U32 R12, RZ, RZ, 0x2 ;  /* 0x00000002ff0c7424 */ /* 0x000fe400078e00ff */
[----:B------:R-:W-:-:S07]  /*15fc0*/  IMAD.MOV.U32 R3, RZ, RZ, R14 ;  /* 0x000000ffff037224 */ /* 0x000fce00078e000e */
[----:B------:R-:W-:Y:S05]  /*15fd0*/  WARPSYNC.COLLECTIVE R15, `(.L_x_11743) ;  /* 0x000000000f087348 */ /* 0x000fea0003c00000 */
[----:B------:R0:W1:Y:S02]  /*15fe0*/  SHFL.IDX P6, R14, R13, R12, R11 ;  /* 0x0000000c0d0e7389 */ /* 0x00006400000c000b */
[----:B01----:R-:W-:Y:S01]  /*15ff0*/  ENDCOLLECTIVE ;  /* 0x000000000000791b */ /* 0x003fe20003800000 */
.L_x_11743:
        /* <DEDUP_REMOVED lines=15> */
.L_x_11744:
[----:B------:R-:W-:Y:S02]  /*160f0*/  @P0 IMAD R6, R5, 0x2, R17 ;  /* 0x0000000205060824 */ /* 0x000fe400078e0211 */
[----:B------:R-:W-:Y:S02]  /*16100*/  IMAD.MOV.U32 R13, RZ, RZ, R4 ;  /* 0x000000ffff0d7224 */ /* 0x000fe400078e0004 */
[----:B------:R-:W-:Y:S02]  /*16110*/  IMAD.MOV.U32 R12, RZ, RZ, 0x3 ;  /* 0x00000003ff0c7424 */ /* 0x000fe400078e00ff */
[----:B------:R-:W-:-:S07]  /*16120*/  IMAD.MOV.U32 R3, RZ, RZ, R14 ;  /* 0x000000ffff037224 */ /* 0x000fce00078e000e */
[----:B------:R-:W-:Y:S05]  /*16130*/  WARPSYNC.COLLECTIVE R15, `(.L_x_11745) ;  /* 0x000000000f087348 */ /* 0x000fea0003c00000 */
[----:B------:R0:W1:Y:S02]  /*16140*/  SHFL.IDX P6, R14, R13, R12, R11 ;  /* 0x0000000c0d0e7389 */ /* 0x00006400000c000b */
[----:B01----:R-:W-:Y:S01]  /*16150*/  ENDCOLLECTIVE ;  /* 0x000000000000791b */ /* 0x003fe20003800000 */
.L_x_11745:
        /* <DEDUP_REMOVED lines=15> */
.L_x_11746:
[----:B------:R-:W-:Y:S02]  /*16250*/  @P0 IMAD R6, R5, 0x2, R17 ;  /* 0x0000000205060824 */ /* 0x000fe400078e0211 */
[----:B------:R-:W-:Y:S02]  /*16260*/  IMAD.MOV.U32 R13, RZ, RZ, R4 ;  /* 0x000000ffff0d7224 */ /* 0x000fe400078e0004 */
[----:B------:R-:W-:Y:S02]  /*16270*/  IMAD.MOV.U32 R12, RZ, RZ, 0x4 ;  /* 0x00000004ff0c7424 */ /* 0x000fe400078e00ff */
[----:B------:R-:W-:-:S07]  /*16280*/  IMAD.MOV.U32 R3, RZ, RZ, R14 ;  /* 0x000000ffff037224 */ /* 0x000fce00078e000e */
[----:B------:R-:W-:Y:S05]  /*16290*/  WARPSYNC.COLLECTIVE R15, `(.L_x_11747) ;  /* 0x000000000f087348 */ /* 0x000fea0003c00000 */
[----:B------:R0:W1:Y:S02]  /*162a0*/  SHFL.IDX P6, R14, R13, R12, R11 ;  /* 0x0000000c0d0e7389 */ /* 0x00006400000c000b */
[----:B01----:R-:W-:Y:S01]  /*162b0*/  ENDCOLLECTIVE ;  /* 0x000000000000791b */ /* 0x003fe20003800000 */
.L_x_11747:
        /* <DEDUP_REMOVED lines=15> */
.L_x_11748:
[----:B------:R-:W-:Y:S02]  /*163b0*/  @P0 IMAD R6, R5, 0x2, R17 ;  /* 0x0000000205060824 */ /* 0x000fe400078e0211 */
[----:B------:R-:W-:Y:S02]  /*163c0*/  IMAD.MOV.U32 R13, RZ, RZ, R4 ;  /* 0x000000ffff0d7224 */ /* 0x000fe400078e0004 */
[----:B------:R-:W-:Y:S02]  /*163d0*/  IMAD.MOV.U32 R12, RZ, RZ, 0x5 ;  /* 0x00000005ff0c7424 */ /* 0x000fe400078e00ff */
[----:B------:R-:W-:-:S07]  /*163e0*/  IMAD.MOV.U32 R3, RZ, RZ, R14 ;  /* 0x000000ffff037224 */ /* 0x000fce00078e000e */
[----:B------:R-:W-:Y:S05]  /*163f0*/  WARPSYNC.COLLECTIVE R15, `(.L_x_11749) ;  /* 0x000000000f087348 */ /* 0x000fea0003c00000 */
[----:B------:R0:W1:Y:S02]  /*16400*/  SHFL.IDX P6, R14, R13, R12, R11 ;  /* 0x0000000c0d0e7389 */ /* 0x00006400000c000b */
[----:B01----:R-:W-:Y:S01]  /*16410*/  ENDCOLLECTIVE ;  /* 0x000000000000791b */ /* 0x003fe20003800000 */
.L_x_11749:
        /* <DEDUP_REMOVED lines=10> */
.L_x_11750:
[----:B------:R-:W-:Y:S01]  /*164c0*/  @!PT LDS RZ, [RZ] ;  /* 0x00000000fffff984 */ /* 0x000fe20000000800 */
[----:B------:R-:W-:Y:S01]  /*164d0*/  @!PT LDS RZ, [RZ] ;  /* 0x00000000fffff984 */ /* 0x000fe20000000800 */
[----:B------:R-:W-:Y:S01]  /*164e0*/  @!PT LDS RZ, [RZ] ;  /* 0x00000000fffff984 */ /* 0x000fe20000000800 */
[----:B------:R0:W-:Y:S01]  /*164f0*/  @P0 LDGSTS.E.BYPASS.LTC128B.128 [R6+0x1e400], desc[UR46][R2.64], !P2 ;  /* 0x1e40000002060fae */ /* 0x0001e2000d101d6e */
[----:B------:R-:W-:Y:S01]  /*16500*/  IMAD.MOV.U32 R0, RZ, RZ, R14 ;  /* 0x000000ffff007224 */ /* 0x000fe200078e000e */
[----:B------:R-:W-:Y:S06]  /*16510*/  BRA `(.L_x_11751) ;  /* 0xffffffbc00907947 */ /* 0x000fec000383ffff */
.L_x_11679:
[----:B------:R-:W-:Y:S02]  /*16520*/  IMAD.MOV.U32 R13, RZ, RZ, R4 ;  /* 0x000000ffff0d7224 */ /* 0x000fe400078e0004 */
[----:B------:R-:W-:Y:S02]  /*16530*/  IMAD.MOV.U32 R12, RZ, RZ, RZ ;  /* 0x000000ffff0c7224 */ /* 0x000fe400078e00ff */
[----:B------:R-:W-:Y:S02]  /*16540*/  IMAD.MOV.U32 R11, RZ, RZ, 0x181f ;  /* 0x0000181fff0b7424 */ /* 0x000fe400078e00ff */
[----:B------:R-:W-:Y:S02]  /*16550*/  IMAD.MOV.U32 R15, RZ, RZ, -0x1 ;  /* 0xffffffffff0f7424 */ /* 0x000fe400078e00ff */
[----:B------:R-:W-:Y:S02]  /*16560*/  IMAD R36, R36, R6, RZ ;  /* 0x0000000624247224 */ /* 0x000fe400078e02ff */
[----:B------:R-:W-:-:S07]  /*16570*/  IMAD.IADD R34, R8, 0x1, R34 ;  /* 0x0000000108227824 */ /* 0x000fce00078e0222 */
[----:B-1----:R-:W-:Y:S05]  /*16580*/  WARPSYNC.COLLECTIVE R15, `(.L_x_11752) ;  /* 0x000000000f087348 */ /* 0x002fea0003c00000 */
[----:B------:R0:W2:Y:S02]  /*16590*/  SHFL.IDX P6, R14, R13, R12, R11 ;  /* 0x0000000c0d0e7389 */ /* 0x0000a400000c000b */
[----:B012---:R-:W-:Y:S01]  /*165a0*/  ENDCOLLECTIVE ;  /* 0x000000000000791b */ /* 0x007fe20003800000 */
.L_x_11752:
[C---:B------:R-:W-:Y:S01]  /*165b0*/  VIADD R5, R34.reuse, 0x10 ;  /* 0x0000001022057836 */ /* 0x040fe20000000000 */
[----:B------:R-:W-:Y:S01]  /*165c0*/  ISETP.GE.AND P0, PT, R34, R36, PT ;  /* 0x000000242200720c */ /* 0x000fe20003f06270 */
[----:B------:R-:W-:Y:S02]  /*165d0*/  IMAD.MOV.U32 R13, RZ, RZ, R0 ;  /* 0x000000ffff0d7224 */ /* 0x000fe400078e0000 */
[----:B------:R-:W-:-:S10]  /*165e0*/  IMAD.MOV.U32 R2, RZ, RZ, R14 ;  /* 0x000000ffff027224 */ /* 0x000fd400078e000e */
[----:B------:R-:W-:Y:S05]  /*165f0*/  WARPSYNC.COLLECTIVE R15, `(.L_x_11753) ;  /* 0x000000000f087348 */ /* 0x000fea0003c00000 */
[----:B------:R0:W1:Y:S02]  /*16600*/  SHFL.IDX P6, R14, R13, R12, R11 ;  /* 0x0000000c0d0e7389 */ /* 0x00006400000c000b */
[----:B01----:R-:W-:Y:S01]  /*16610*/  ENDCOLLECTIVE ;  /* 0x000000000000791b */ /* 0x003fe20003800000 */
.L_x_11753:
[----:B------:R-:W-:Y:S02]  /*16620*/  IMAD.MOV.U32 R13, RZ, RZ, R4 ;  /* 0x000000ffff0d7224 */ /* 0x000fe400078e0004 */
[----:B------:R-:W-:Y:S02]  /*16630*/  IMAD.MOV.U32 R12, RZ, RZ, 0x1 ;  /* 0x00000001ff0c7424 */ /* 0x000fe400078e00ff */
[----:B------:R-:W-:-:S07]  /*16640*/  IMAD.MOV.U32 R3, RZ, RZ, R14 ;  /* 0x000000ffff037224 */ /* 0x000fce00078e000e */
[----:B------:R-:W-:Y:S05]  /*16650*/  WARPSYNC.COLLECTIVE R15, `(.L_x_11754) ;  /* 0x000000000f087348 */ /* 0x000fea0003c00000 */
[----:B------:R0:W1:Y:S02]  /*16660*/  SHFL.IDX P6, R14, R13, R12, R11 ;  /* 0x0000000c0d0e7389 */ /* 0x00006400000c000b */
[----:B01----:R-:W-:Y:S01]  /*16670*/  ENDCOLLECTIVE ;  /* 0x000000000000791b */ /* 0x003fe20003800000 */
.L_x_11754:
        /* <DEDUP_REMOVED lines=15> */
.L_x_11755:
[----:B------:R-:W-:Y:S02]  /*16770*/  IMAD.MOV.U32 R13, RZ, RZ, R4 ;  /* 0x000000ffff0d7224 */ /* 0x000fe400078e0004 */
[----:B------:R-:W-:Y:S02]  /*16780*/  IMAD.MOV.U32 R12, RZ, RZ, 0x2 ;  /* 0x00000002ff0c7424 */ /* 0x000fe400078e00ff */
[----:B------:R-:W-:-:S07]  /*16790*/  IMAD.MOV.U32 R3, RZ, RZ, R14 ;  /* 0x000000ffff037224 */ /* 0x000fce00078e000e */
[----:B------:R-:W-:Y:S05]  /*167a0*/  WARPSYNC.COLLECTIVE R15, `(.L_x_11756) ;  /* 0x000000000f087348 */ /* 0x000fea0003c00000 */
[----:B------:R0:W1:Y:S02]  /*167b0*/  SHFL.IDX P6, R14, R13, R12, R11 ;  /* 0x0000000c0d0e7389 */ /* 0x00006400000c000b */
[----:B01----:R-:W-:Y:S01]  /*167c0*/  ENDCOLLECTIVE ;  /* 0x000000000000791b */ /* 0x003fe20003800000 */
.L_x_11756:
        /* <DEDUP_REMOVED lines=16> */
.L_x_11757:
[----:B------:R-:W-:Y:S02]  /*168d0*/  IMAD.MOV.U32 R13, RZ, RZ, R4 ;  /* 0x000000ffff0d7224 */ /* 0x000fe400078e0004 */
[----:B------:R-:W-:Y:S02]  /*168e0*/  IMAD.MOV.U32 R12, RZ, RZ, 0x3 ;  /* 0x00000003ff0c7424 */ /* 0x000fe400078e00ff */
[----:B------:R-:W-:-:S07]  /*168f0*/  IMAD.MOV.U32 R3, RZ, RZ, R14 ;  /* 0x000000ffff037224 */ /* 0x000fce00078e000e */
[----:B------:R-:W-:Y:S05]  /*16900*/  WARPSYNC.COLLECTIVE R15, `(.L_x_11758) ;  /* 0x000000000f087348 */ /* 0x000fea0003c00000 */
[----:B------:R0:W1:Y:S02]  /*16910*/  SHFL.IDX P6, R14, R13, R12, R11 ;  /* 0x0000000c0d0e7389 */ /* 0x00006400000c000b */
[----:B01----:R-:W-:Y:S01]  /*16920*/  ENDCOLLECTIVE ;  /* 0x000000000000791b */ /* 0x003fe20003800000 */
.L_x_11758:
        /* <DEDUP_REMOVED lines=16> */
.L_x_11759:
[----:B------:R-:W-:Y:S02]  /*16a30*/  IMAD.MOV.U32 R13, RZ, RZ, R4 ;  /* 0x000000ffff0d7224 */ /* 0x000fe400078e0004 */
[----:B------:R-:W-:Y:S02]  /*16a40*/  IMAD.MOV.U32 R12, RZ, RZ, 0x4 ;  /* 0x00000004ff0c7424 */ /* 0x000fe400078e00ff */
[----:B------:R-:W-:-:S07]  /*16a50*/  IMAD.MOV.U32 R3, RZ, RZ, R14 ;  /* 0x000000ffff037224 */ /* 0x000fce00078e000e */
[----:B------:R-:W-:Y:S05]  /*16a60*/  WARPSYNC.COLLECTIVE R15, `(.L_x_11760) ;  /* 0x000000000f087348 */ /* 0x000fea0003c00000 */
[----:B------:R0:W1:Y:S02]  /*16a70*/  SHFL.IDX P6, R14, R13, R12, R11 ;  /* 0x0000000c0d0e7389 */ /* 0x00006400000c000b */
[----:B01----:R-:W-:Y:S01]  /*16a80*/  ENDCOLLECTIVE ;  /* 0x000000000000791b */ /* 0x003fe20003800000 */
.L_x_11760:
        /* <DEDUP_REMOVED lines=16> */
.L_x_11761:
[----:B------:R-:W-:Y:S02]  /*16b90*/  IMAD.MOV.U32 R13, RZ, RZ, R4 ;  /* 0x000000ffff0d7224 */ /* 0x000fe400078e0004 */
[----:B------:R-:W-:Y:S02]  /*16ba0*/  IMAD.MOV.U32 R12, RZ, RZ, 0x5 ;  /* 0x00000005ff0c7424 */ /* 0x000fe400078e00ff */
[----:B------:R-:W-:-:S07]  /*16bb0*/  IMAD.MOV.U32 R3, RZ, RZ, R14 ;  /* 0x000000ffff037224 */ /* 0x000fce00078e000e */
[----:B------:R-:W-:Y:S05]  /*16bc0*/  WARPSYNC.COLLECTIVE R15, `(.L_x_11762) ;  /* 0x000000000f087348 */ /* 0x000fea0003c00000 */
[----:B------:R0:W1:Y:S02]  /*16bd0*/  SHFL.IDX P6, R14, R13, R12, R11 ;  /* 0x0000000c0d0e7389 */ /* 0x00006400000c000b */
[----:B01----:R-:W-:Y:S01]  /*16be0*/  ENDCOLLECTIVE ;  /* 0x000000000000791b */ /* 0x003fe20003800000 */
.L_x_11762:
        /* <DEDUP_REMOVED lines=16> */
.L_x_11763:
[----:B------:R-:W-:Y:S02]  /*16cf0*/  IMAD.MOV.U32 R13, RZ, RZ, R4 ;  /* 0x000000ffff0d7224 */ /* 0x000fe400078e0004 */
[----:B------:R-:W-:Y:S02]  /*16d00*/  IMAD.MOV.U32 R12, RZ, RZ, 0x6 ;  /* 0x00000006ff0c7424 */ /* 0x000fe400078e00ff */
[----:B------:R-:W-:-:S07]  /*16d10*/  IMAD.MOV.U32 R3, RZ, RZ, R14 ;  /* 0x000000ffff037224 */ /* 0x000fce00078e000e */
[----:B------:R-:W-:Y:S05]  /*16d20*/  WARPSYNC.COLLECTIVE R15, `(.L_x_11764) ;  /* 0x000000000f087348 */ /* 0x000fea0003c00000 */
[----:B------:R0:W1:Y:S02]  /*16d30*/  SHFL.IDX P6, R14, R13, R12, R11 ;  /* 0x0000000c0d0e7389 */ /* 0x00006400000c000b */
[----:B01----:R-:W-:Y:S01]  /*16d40*/  ENDCOLLECTIVE ;  /* 0x000000000000791b */ /* 0x003fe20003800000 */
.L_x_11764:
        /* <DEDUP_REMOVED lines=16> */
.L_x_11765:
[----:B------:R-:W-:Y:S02]  /*16e50*/  IMAD.MOV.U32 R13, RZ, RZ, R4 ;  /* 0x000000ffff0d7224 */ /* 0x000fe400078e0004 */
[----:B------:R-:W-:Y:S02]  /*16e60*/  IMAD.MOV.U32 R12, RZ, RZ, 0x7 ;  /* 0x00000007ff0c7424 */ /* 0x000fe400078e00ff */
[----:B------:R-:W-:-:S07]  /*16e70*/  IMAD.MOV.U32 R3, RZ, RZ, R14 ;  /* 0x000000ffff037224 */ /* 0x000fce00078e000e */
[----:B------:R-:W-:Y:S05]  /*16e80*/  WARPSYNC.COLLECTIVE R15, `(.L_x_11766) ;  /* 0x000000000f087348 */ /* 0x000fea0003c00000 */
[----:B------:R0:W1:Y:S02]  /*16e90*/  SHFL.IDX P6, R14, R13, R12, R11 ;  /* 0x0000000c0d0e7389 */ /* 0x00006400000c000b */
[----:B01----:R-:W-:Y:S01]  /*16ea0*/  ENDCOLLECTIVE ;  /* 0x000000000000791b */ /* 0x003fe20003800000 */
.L_x_11766:
        /* <DEDUP_REMOVED lines=10> */
.L_x_11767:
[----:B------:R-:W-:Y:S01]  /*16f50*/  @!PT LDS RZ, [RZ] ;  /* 0x00000000fffff984 */ /* 0x000fe20000000800 */
[----:B------:R-:W-:Y:S01]  /*16f60*/  @!PT LDS RZ, [RZ] ;  /* 0x00000000fffff984 */ /* 0x000fe20000000800 */
[----:B------:R-:W-:Y:S01]  /*16f70*/  @!PT LDS RZ, [RZ] ;  /* 0x00000000fffff984 */ /* 0x000fe20000000800 */
[----:B------:R0:W-:Y:S01]  /*16f80*/  @!P0 LDGSTS.E.BYPASS.LTC128B.128 [R37+0x1b400], desc[UR46][R2.64], !P1 ;  /* 0x1b40000002258fae */ /* 0x0001e2000c901d6e */
[----:B------:R-:W-:Y:S01]  /*16f90*/  IMAD.MOV.U32 R0, RZ, RZ, R14 ;  /* 0x000000ffff007224 */ /* 0x000fe200078e000e */
[----:B------:R-:W-:Y:S06]  /*16fa0*/  BRA `(.L_x_11768) ;  /* 0xffffffbc00c47947 */ /* 0x000fec000383ffff */
.L_x_11682:
[----:B0-----:R0:W2:Y:S02]  /*16fb0*/  SYNCS.PHASECHK.TRANS64.TRYWAIT P0, [R17+URZ+0x22820], R0 ;  /* 0x02282000110075a7 */ /* 0x0010a4000800017f */
[----:B--2---:R-:W-:Y:S05]  /*16fc0*/  @!P0 NANOSLEEP.SYNCS 0x989680 ;  /* 0x009896800000895d */ /* 0x004fea0003900000 */
[----:B------:R-:W2:Y:S02]  /*16fd0*/  @!P0 SYNCS.PHASECHK.TRANS64 P0, [R17+URZ+0x22820], R0 ;  /* 0x02282000110085a7 */ /* 0x000ea4000800007f */
[----:B--2---:R-:W-:Y:S05]  /*16fe0*/  @!P0 BRA `(.L_x_11682) ;  /* 0xfffffffc00f08947 */ /* 0x004fea000383ffff */
[----:B------:R-:W-:Y:S05]  /*16ff0*/  BRA `(.L_x_11769) ;  /* 0xffffffc000207947 */ /* 0x000fea000383ffff */
.L_x_11685:
[----:B0-----:R0:W2:Y:S02]  /*17000*/  SYNCS.PHASECHK.TRANS64.TRYWAIT P0, [R19+URZ+0x22860], R0 ;  /* 0x02286000130075a7 */ /* 0x0010a4000800017f */
[----:B--2---:R-:W-:Y:S05]  /*17010*/  @!P0 NANOSLEEP.SYNCS 0x989680 ;  /* 0x009896800000895d */ /* 0x004fea0003900000 */
[----:B------:R-:W2:Y:S02]  /*17020*/  @!P0 SYNCS.PHASECHK.TRANS64 P0, [R19+URZ+0x22860], R0 ;  /* 0x02286000130085a7 */ /* 0x000ea4000800007f */
[----:B--2---:R-:W-:Y:S05]  /*17030*/  @!P0 BRA `(.L_x_11685) ;  /* 0xfffffffc00f08947 */ /* 0x004fea000383ffff */
[----:B------:R-:W-:Y:S05]  /*17040*/  BRA `(.L_x_11770) ;  /* 0xffffffc000307947 */ /* 0x000fea000383ffff */
.L_x_11686:
        /* <DEDUP_REMOVED lines=8> */
.L_x_11772:
[----:B------:R-:W-:Y:S05]  /*170d0*/  BSYNC B0 ;  /* 0x0000000000007941 */ /* 0x000fea0003800000 */
.L_x_11771:
        /* <DEDUP_REMOVED lines=13> */
.L_x_11773:
        /* <DEDUP_REMOVED lines=9> */
.L_x_11774:
        /* <DEDUP_REMOVED lines=17> */
.L_x_11775:
[----:B------:R-:W-:Y:S02]  /*17350*/  IMAD.MOV.U32 R13, RZ, RZ, R6 ;  /* 0x000000ffff0d7224 */ /* 0x000fe400078e0006 */
[----:B------:R-:W-:Y:S01]  /*17360*/  IMAD.MOV.U32 R12, RZ, RZ, 0x2 ;  /* 0x00000002ff0c7424 */ /* 0x000fe200078e00ff */
[----:B------:R-:W-:-:S13]  /*17370*/  IADD3 R2, P3, R14, R0, RZ ;  /* 0x000000000e027210 */ /* 0x000fda0007f7e0ff */
[----:B------:R-:W-:Y:S05]  /*17380*/  WARPSYNC.COLLECTIVE R15, `(.L_x_11776) ;  /* 0x000000000f087348 */ /* 0x000fea0003c00000 */
[----:B------:R0:W1:Y:S02]  /*17390*/  SHFL.IDX P6, R14, R13, R12, R11 ;  /* 0x0000000c0d0e7389 */ /* 0x00006400000c000b */
[----:B01----:R-:W-:Y:S01]  /*173a0*/  ENDCOLLECTIVE ;  /* 0x000000000000791b */ /* 0x003fe20003800000 */
.L_x_11776:
        /* <DEDUP_REMOVED lines=17> */
.L_x_11777:
[----:B------:R-:W-:Y:S02]  /*174c0*/  IMAD.MOV.U32 R13, RZ, RZ, R6 ;  /* 0x000000ffff0d7224 */ /* 0x000fe400078e0006 */
[----:B------:R-:W-:Y:S01]  /*174d0*/  IMAD.MOV.U32 R12, RZ, RZ, 0x3 ;  /* 0x00000003ff0c7424 */ /* 0x000fe200078e00ff */
[----:B------:R-:W-:-:S13]  /*174e0*/  IADD3 R2, P3, R14, R0, RZ ;  /* 0x000000000e027210 */ /* 0x000fda0007f7e0ff */
[----:B------:R-:W-:Y:S05]  /*174f0*/  WARPSYNC.COLLECTIVE R15, `(.L_x_11778) ;  /* 0x000000000f087348 */ /* 0x000fea0003c00000 */
[----:B------:R0:W1:Y:S02]  /*17500*/  SHFL.IDX P6, R14, R13, R12, R11 ;  /* 0x0000000c0d0e7389 */ /* 0x00006400000c000b */
[----:B01----:R-:W-:Y:S01]  /*17510*/  ENDCOLLECTIVE ;  /* 0x000000000000791b */ /* 0x003fe20003800000 */
.L_x_11778:
        /* <DEDUP_REMOVED lines=17> */
.L_x_11779:
[----:B------:R-:W-:Y:S02]  /*17630*/  IMAD.MOV.U32 R13, RZ, RZ, R6 ;  /* 0x000000ffff0d7224 */ /* 0x000fe400078e0006 */
[----:B------:R-:W-:Y:S01]  /*17640*/  IMAD.MOV.U32 R12, RZ, RZ, 0x4 ;  /* 0x00000004ff0c7424 */ /* 0x000fe200078e00ff */
[----:B------:R-:W-:-:S13]  /*17650*/  IADD3 R2, P3, R14, R0, RZ ;  /* 0x000000000e027210 */ /* 0x000fda0007f7e0ff */
[----:B------:R-:W-:Y:S05]  /*17660*/  WARPSYNC.COLLECTIVE R15, `(.L_x_11780) ;  /* 0x000000000f087348 */ /* 0x000fea0003c00000 */
[----:B------:R0:W1:Y:S02]  /*17670*/  SHFL.IDX P6, R14, R13, R12, R11 ;  /* 0x0000000c0d0e7389 */ /* 0x00006400000c000b */
[----:B01----:R-:W-:Y:S01]  /*17680*/  ENDCOLLECTIVE ;  /* 0x000000000000791b */ /* 0x003fe20003800000 */
.L_x_11780:
        /* <DEDUP_REMOVED lines=17> */
.L_x_11781:
[----:B------:R-:W-:Y:S02]  /*177a0*/  IMAD.MOV.U32 R13, RZ, RZ, R6 ;  /* 0x000000ffff0d7224 */ /* 0x000fe400078e0006 */
[----:B------:R-:W-:Y:S01]  /*177b0*/  IMAD.MOV.U32 R12, RZ, RZ, 0x5 ;  /* 0x00000005ff0c7424 */ /* 0x000fe200078e00ff */
[----:B------:R-:W-:-:S13]  /*177c0*/  IADD3 R2, P3, R14, R0, RZ ;  /* 0x000000000e027210 */ /* 0x000fda0007f7e0ff */
[----:B------:R-:W-:Y:S05]  /*177d0*/  WARPSYNC.COLLECTIVE R15, `(.L_x_11782) ;  /* 0x000000000f087348 */ /* 0x000fea0003c00000 */
[----:B------:R0:W1:Y:S02]  /*177e0*/  SHFL.IDX P6, R14, R13, R12, R11 ;  /* 0x0000000c0d0e7389 */ /* 0x00006400000c000b */
[----:B01----:R-:W-:Y:S01]  /*177f0*/  ENDCOLLECTIVE ;  /* 0x000000000000791b */ /* 0x003fe20003800000 */
.L_x_11782:
        /* <DEDUP_REMOVED lines=12> */
.L_x_11783:
        /* <DEDUP_REMOVED lines=9> */
.L_x_11693:
[----:B0-----:R0:W1:Y:S02]  /*17950*/  SYNCS.PHASECHK.TRANS64.TRYWAIT P0, [R6+URZ+0x22840], R21 ;  /* 0x02284015060075a7 */ /* 0x001064000800017f */
[----:B-1----:R-:W-:Y:S05]  /*17960*/  @!P0 NANOSLEEP.SYNCS 0x989680 ;  /* 0x009896800000895d */ /* 0x002fea0003900000 */
[----:B------:R-:W1:Y:S02]  /*17970*/  @!P0 SYNCS.PHASECHK.TRANS64 P0, [R6+URZ+0x22840], R21 ;  /* 0x02284015060085a7 */ /* 0x000e64000800007f */
[----:B-1----:R-:W-:Y:S05]  /*17980*/  @!P0 BRA `(.L_x_11693) ;  /* 0xfffffffc00f08947 */ /* 0x002fea000383ffff */
[----:B------:R-:W-:Y:S05]  /*17990*/  BRA `(.L_x_11785) ;  /* 0xffffffc000c47947 */ /* 0x000fea000383ffff */
.L_x_11694:
        /* <DEDUP_REMOVED lines=8> */
.L_x_11787:
[----:B------:R-:W-:Y:S05]  /*17a20*/  BSYNC B1 ;  /* 0x0000000000017941 */ /* 0x000fea0003800000 */
.L_x_11786:
        /* <DEDUP_REMOVED lines=9> */
.L_x_11788:
[----:B------:R-:W-:Y:S02]  /*17ac0*/  IMAD.MOV.U32 R13, RZ, RZ, R9 ;  /* 0x000000ffff0d7224 */ /* 0x000fe400078e0009 */
[----:B------:R-:W-:Y:S02]  /*17ad0*/  IMAD.MOV.U32 R12, RZ, RZ, 0x1 ;  /* 0x00000001ff0c7424 */ /* 0x000fe400078e00ff */
[----:B------:R-:W-:-:S07]  /*17ae0*/  IMAD.MOV.U32 R2, RZ, RZ, R14 ;  /* 0x000000ffff027224 */ /* 0x000fce00078e000e */
[----:B------:R-:W-:Y:S05]  /*17af0*/  WARPSYNC.COLLECTIVE R15, `(.L_x_11789) ;  /* 0x000000000f087348 */ /* 0x000fea0003c00000 */
[----:B------:R0:W1:Y:S02]  /*17b00*/  SHFL.IDX P6, R14, R13, R12, R11 ;  /* 0x0000000c0d0e7389 */ /* 0x00006400000c000b */
[----:B01----:R-:W-:Y:S01]  /*17b10*/  ENDCOLLECTIVE ;  /* 0x000000000000791b */ /* 0x003fe20003800000 */
.L_x_11789:
        /* <DEDUP_REMOVED lines=11> */
.L_x_11790:
[----:B------:R-:W-:Y:S02]  /*17bd0*/  IMAD.MOV.U32 R13, RZ, RZ, R9 ;  /* 0x000000ffff0d7224 */ /* 0x000fe400078e0009 */
[----:B------:R-:W-:Y:S02]  /*17be0*/  IMAD.MOV.U32 R12, RZ, RZ, 0x2 ;  /* 0x00000002ff0c7424 */ /* 0x000fe400078e00ff */
[----:B------:R-:W-:-:S07]  /*17bf0*/  IMAD.MOV.U32 R2, RZ, RZ, R14 ;  /* 0x000000ffff027224 */ /* 0x000fce00078e000e */
[----:B------:R-:W-:Y:S05]  /*17c00*/  WARPSYNC.COLLECTIVE R15, `(.L_x_11791) ;  /* 0x000000000f087348 */ /* 0x000fea0003c00000 */
[----:B------:R0:W1:Y:S02]  /*17c10*/  SHFL.IDX P6, R14, R13, R12, R11 ;  /* 0x0000000c0d0e7389 */ /* 0x00006400000c000b */
[----:B01----:R-:W-:Y:S01]  /*17c20*/  ENDCOLLECTIVE ;  /* 0x000000000000791b */ /* 0x003fe20003800000 */
.L_x_11791:
        /* <DEDUP_REMOVED lines=11> */
.L_x_11792:
[----:B------:R-:W-:Y:S02]  /*17ce0*/  IMAD.MOV.U32 R13, RZ, RZ, R9 ;  /* 0x000000ffff0d7224 */ /* 0x000fe400078e0009 */
[----:B------:R-:W-:Y:S02]  /*17cf0*/  IMAD.MOV.U32 R12, RZ, RZ, 0x3 ;  /* 0x00000003ff0c7424 */ /* 0x000fe400078e00ff */
[----:B------:R-:W-:-:S07]  /*17d00*/  IMAD.MOV.U32 R2, RZ, RZ, R14 ;  /* 0x000000ffff027224 */ /* 0x000fce00078e000e */
[----:B------:R-:W-:Y:S05]  /*17d10*/  WARPSYNC.COLLECTIVE R15, `(.L_x_11793) ;  /* 0x000000000f087348 */ /* 0x000fea0003c00000 */
[----:B------:R0:W1:Y:S02]  /*17d20*/  SHFL.IDX P6, R14, R13, R12, R11 ;  /* 0x0000000c0d0e7389 */ /* 0x00006400000c000b */
[----:B01----:R-:W-:Y:S01]  /*17d30*/  ENDCOLLECTIVE ;  /* 0x000000000000791b */ /* 0x003fe20003800000 */
.L_x_11793:
        /* <DEDUP_REMOVED lines=11> */
.L_x_11794:
[----:B------:R-:W-:Y:S02]  /*17df0*/  IMAD.MOV.U32 R13, RZ, RZ, R9 ;  /* 0x000000ffff0d7224 */ /* 0x000fe400078e0009 */
[----:B------:R-:W-:Y:S02]  /*17e00*/  IMAD.MOV.U32 R12, RZ, RZ, 0x4 ;  /* 0x00000004ff0c7424 */ /* 0x000fe400078e00ff */
[----:B------:R-:W-:-:S07]  /*17e10*/  IMAD.MOV.U32 R2, RZ, RZ, R14 ;  /* 0x000000ffff027224 */ /* 0x000fce00078e000e */
[----:B------:R-:W-:Y:S05]  /*17e20*/  WARPSYNC.COLLECTIVE R15, `(.L_x_11795) ;  /* 0x000000000f087348 */ /* 0x000fea0003c00000 */
[----:B------:R0:W1:Y:S02]  /*17e30*/  SHFL.IDX P6, R14, R13, R12, R11 ;  /* 0x0000000c0d0e7389 */ /* 0x00006400000c000b */
[----:B01----:R-:W-:Y:S01]  /*17e40*/  ENDCOLLECTIVE ;  /* 0x000000000000791b */ /* 0x003fe20003800000 */
.L_x_11795:
        /* <DEDUP_REMOVED lines=11> */
.L_x_11796:
[----:B------:R-:W-:Y:S02]  /*17f00*/  IMAD.MOV.U32 R13, RZ, RZ, R9 ;  /* 0x000000ffff0d7224 */ /* 0x000fe400078e0009 */
[----:B------:R-:W-:Y:S02]  /*17f10*/  IMAD.MOV.U32 R12, RZ, RZ, 0x5 ;  /* 0x00000005ff0c7424 */ /* 0x000fe400078e00ff */
[----:B------:R-:W-:-:S07]  /*17f20*/  IMAD.MOV.U32 R2, RZ, RZ, R14 ;  /* 0x000000ffff027224 */ /* 0x000fce00078e000e */
[----:B------:R-:W-:Y:S05]  /*17f30*/  WARPSYNC.COLLECTIVE R15, `(.L_x_11797) ;  /* 0x000000000f087348 */ /* 0x000fea0003c00000 */
[----:B------:R0:W1:Y:S02]  /*17f40*/  SHFL.IDX P6, R14, R13, R12, R11 ;  /* 0x0000000c0d0e7389 */ /* 0x00006400000c000b */
[----:B01----:R-:W-:Y:S01]  /*17f50*/  ENDCOLLECTIVE ;  /* 0x000000000000791b */ /* 0x003fe20003800000 */
.L_x_11797:
        /* <DEDUP_REMOVED lines=11> */
.L_x_11798:
[----:B------:R-:W-:Y:S01]  /*18010*/  IMAD.MOV.U32 R2, RZ, RZ, R14 ;  /* 0x000000ffff027224 */ /* 0x000fe200078e000e */
[----:B------:R-:W-:Y:S06]  /*18020*/  BRA `(.L_x_11799) ;  /* 0xffffffbc00f47947 */ /* 0x000fec000383ffff */
.L_x_11699:
[----:B---3--:R3:W4:Y:S02]  /*18030*/  SYNCS.PHASECHK.TRANS64.TRYWAIT P0, [R6+URZ+0x22860], R21 ;  /* 0x02286015060075a7 */ /* 0x008724000800017f */
[----:B----4-:R-:W-:Y:S05]  /*18040*/  @!P0 NANOSLEEP.SYNCS 0x989680 ;  /* 0x009896800000895d */ /* 0x010fea0003900000 */
[----:B------:R-:W4:Y:S02]  /*18050*/  @!P0 SYNCS.PHASECHK.TRANS64 P0, [R6+URZ+0x22860], R21 ;  /* 0x02286015060085a7 */ /* 0x000f24000800007f */
[----:B----4-:R-:W-:Y:S05]  /*18060*/  @!P0 BRA `(.L_x_11699) ;  /* 0xfffffffc00f08947 */ /* 0x010fea000383ffff */
[----:B------:R-:W-:Y:S05]  /*18070*/  BRA `(.L_x_11800) ;  /* 0xffffffc000447947 */ /* 0x000fea000383ffff */
.L_x_11700:
        /* <DEDUP_REMOVED lines=8> */
.L_x_11802:
[----:B------:R-:W-:Y:S05]  /*18100*/  BSYNC B1 ;  /* 0x0000000000017941 */ /* 0x000fea0003800000 */
.L_x_11801:
        /* <DEDUP_REMOVED lines=9> */
.L_x_11803:
[----:B------:R-:W-:Y:S02]  /*181a0*/  IMAD.MOV.U32 R13, RZ, RZ, R9 ;  /* 0x000000ffff0d7224 */ /* 0x000fe400078e0009 */
[----:B------:R-:W-:Y:S01]  /*181b0*/  IMAD.MOV.U32 R12, RZ, RZ, 0x1 ;  /* 0x00000001ff0c7424 */ /* 0x000fe200078e00ff */
[----:B------:R-:W-:-:S13]  /*181c0*/  IADD3 R2, P0, R14, R0, RZ ;  /* 0x000000000e027210 */ /* 0x000fda0007f1e0ff */
[----:B------:R-:W-:Y:S05]  /*181d0*/  WARPSYNC.COLLECTIVE R15, `(.L_x_11804) ;  /* 0x000000000f087348 */ /* 0x000fea0003c00000 */
[----:B------:R0:W1:Y:S02]  /*181e0*/  SHFL.IDX P6, R14, R13, R12, R11 ;  /* 0x0000000c0d0e7389 */ /* 0x00006400000c000b */
[----:B01----:R-:W-:Y:S01]  /*181f0*/  ENDCOLLECTIVE ;  /* 0x000000000000791b */ /* 0x003fe20003800000 */
.L_x_11804:
        /* <DEDUP_REMOVED lines=13> */
.L_x_11805:
[----:B------:R-:W-:Y:S02]  /*182d0*/  IMAD.MOV.U32 R13, RZ, RZ, R9 ;  /* 0x000000ffff0d7224 */ /* 0x000fe400078e0009 */
[----:B------:R-:W-:Y:S01]  /*182e0*/  IMAD.MOV.U32 R12, RZ, RZ, 0x2 ;  /* 0x00000002ff0c7424 */ /* 0x000fe200078e00ff */
[----:B------:R-:W-:-:S13]  /*182f0*/  IADD3 R2, P0, R14, R0, RZ ;  /* 0x000000000e027210 */ /* 0x000fda0007f1e0ff */
[----:B------:R-:W-:Y:S05]  /*18300*/  WARPSYNC.COLLECTIVE R15, `(.L_x_11806) ;  /* 0x000000000f087348 */ /* 0x000fea0003c00000 */
[----:B------:R0:W1:Y:S02]  /*18310*/  SHFL.IDX P6, R14, R13, R12, R11 ;  /* 0x0000000c0d0e7389 */ /* 0x00006400000c000b */
[----:B01----:R-:W-:Y:S01]  /*18320*/  ENDCOLLECTIVE ;  /* 0x000000000000791b */ /* 0x003fe20003800000 */
.L_x_11806:
        /* <DEDUP_REMOVED lines=13> */
.L_x_11807:
[----:B------:R-:W-:Y:S02]  /*18400*/  IMAD.MOV.U32 R13, RZ, RZ, R9 ;  /* 0x000000ffff0d7224 */ /* 0x000fe400078e0009 */
[----:B------:R-:W-:Y:S01]  /*18410*/  IMAD.MOV.U32 R12, RZ, RZ, 0x3 ;  /* 0x00000003ff0c7424 */ /* 0x000fe200078e00ff */
[----:B------:R-:W-:-:S13]  /*18420*/  IADD3 R2, P0, R14, R0, RZ ;  /* 0x000000000e027210 */ /* 0x000fda0007f1e0ff */
[----:B------:R-:W-:Y:S05]  /*18430*/  WARPSYNC.COLLECTIVE R15, `(.L_x_11808) ;  /* 0x000000000f087348 */ /* 0x000fea0003c00000 */
[----:B------:R0:W1:Y:S02]  /*18440*/  SHFL.IDX P6, R14, R13, R12, R11 ;  /* 0x0000000c0d0e7389 */ /* 0x00006400000c000b */
[----:B01----:R-:W-:Y:S01]  /*18450*/  ENDCOLLECTIVE ;  /* 0x000000000000791b */ /* 0x003fe20003800000 */
.L_x_11808:
        /* <DEDUP_REMOVED lines=13> */
.L_x_11809:
[----:B------:R-:W-:Y:S02]  /*18530*/  IMAD.MOV.U32 R13, RZ, RZ, R9 ;  /* 0x000000ffff0d7224 */ /* 0x000fe400078e0009 */
[----:B------:R-:W-:Y:S01]  /*18540*/  IMAD.MOV.U32 R12, RZ, RZ, 0x4 ;  /* 0x00000004ff0c7424 */ /* 0x000fe200078e00ff */
[----:B------:R-:W-:-:S13]  /*18550*/  IADD3 R2, P0, R14, R0, RZ ;  /* 0x000000000e027210 */ /* 0x000fda0007f1e0ff */
[----:B------:R-:W-:Y:S05]  /*18560*/  WARPSYNC.COLLECTIVE R15, `(.L_x_11810) ;  /* 0x000000000f087348 */ /* 0x000fea0003c00000 */
[----:B------:R0:W1:Y:S02]  /*18570*/  SHFL.IDX P6, R14, R13, R12, R11 ;  /* 0x0000000c0d0e7389 */ /* 0x00006400000c000b */
[----:B01----:R-:W-:Y:S01]  /*18580*/  ENDCOLLECTIVE ;  /* 0x000000000000791b */ /* 0x003fe20003800000 */
.L_x_11810:
        /* <DEDUP_REMOVED lines=13> */
.L_x_11811:
[----:B------:R-:W-:Y:S02]  /*18660*/  IMAD.MOV.U32 R13, RZ, RZ, R9 ;  /* 0x000000ffff0d7224 */ /* 0x000fe400078e0009 */
[----:B------:R-:W-:Y:S01]  /*18670*/  IMAD.MOV.U32 R12, RZ, RZ, 0x5 ;  /* 0x00000005ff0c7424 */ /* 0x000fe200078e00ff */
[----:B------:R-:W-:-:S13]  /*18680*/  IADD3 R2, P0, R14, R0, RZ ;  /* 0x000000000e027210 */ /* 0x000fda0007f1e0ff */
[----:B------:R-:W-:Y:S05]  /*18690*/  WARPSYNC.COLLECTIVE R15, `(.L_x_11812) ;  /* 0x000000000f087348 */ /* 0x000fea0003c00000 */
[----:B------:R0:W1:Y:S02]  /*186a0*/  SHFL.IDX P6, R14, R13, R12, R11 ;  /* 0x0000000c0d0e7389 */ /* 0x00006400000c000b */
[----:B01----:R-:W-:Y:S01]  /*186b0*/  ENDCOLLECTIVE ;  /* 0x000000000000791b */ /* 0x003fe20003800000 */
.L_x_11812:
        /* <DEDUP_REMOVED lines=13> */
.L_x_11813:
[----:B------:R-:W-:Y:S05]  /*18790*/  BRA `(.L_x_11814) ;  /* 0xffffffbc00907947 */ /* 0x000fea000383ffff */
.L_x_11708:
        /* <DEDUP_REMOVED lines=8> */
.L_x_11816:
[----:B------:R-:W-:Y:S05]  /*18820*/  BSYNC B0 ;  /* 0x0000000000007941 */ /* 0x000fea0003800000 */
.L_x_11815:
        /* <DEDUP_REMOVED lines=9> */
.L_x_11817:
        /* <DEDUP_REMOVED lines=18> */
.L_x_11818:
[----:B------:R-:W-:Y:S01]  /*189e0*/  IMAD.MOV.U32 R12, RZ, RZ, 0x2 ;  /* 0x00000002ff0c7424 */ /* 0x000fe200078e00ff */
[----:B------:R-:W-:-:S05]  /*189f0*/  SEL R6, R14, RZ, P1 ;  /* 0x000000ff0e067207 */ /* 0x000fca0000800000 */
[----:B------:R-:W-:-:S04]  /*18a00*/  IMAD.IADD R6, R5, 0x1, R6 ;  /* 0x0000000105067824 */ /* 0x000fc800078e0206 */
[----:B------:R-:W-:-:S07]  /*18a10*/  IMAD.MOV.U32 R13, RZ, RZ, R6 ;  /* 0x000000ffff0d7224 */ /* 0x000fce00078e0006 */
[----:B------:R-:W-:Y:S05]  /*18a20*/  WARPSYNC.COLLECTIVE R15, `(.L_x_11819) ;  /* 0x000000000f087348 */ /* 0x000fea0003c00000 */
[----:B------:R0:W1:Y:S02]  /*18a30*/  SHFL.UP P6, R14, R13, R12, R11 ;  /* 0x0400000c0d0e7389 */ /* 0x00006400000c000b */
[----:B01----:R-:W-:Y:S01]  /*18a40*/  ENDCOLLECTIVE ;  /* 0x000000000000791b */ /* 0x003fe20003800000 */
.L_x_11819:
[----:B------:R-:W-:Y:S01]  /*18a50*/  IMAD.MOV.U32 R12, RZ, RZ, 0x4 ;  /* 0x00000004ff0c7424 */ /* 0x000fe200078e00ff */
[----:B------:R-:W-:-:S05]  /*18a60*/  SEL R7, R14, RZ, P2 ;  /* 0x000000ff0e077207 */ /* 0x000fca0001000000 */
[----:B------:R-:W-:-:S04]  /*18a70*/  IMAD.IADD R7, R6, 0x1, R7 ;  /* 0x0000000106077824 */ /* 0x000fc800078e0207 */
[----:B------:R-:W-:-:S07]  /*18a80*/  IMAD.MOV.U32 R13, RZ, RZ, R7 ;  /* 0x000000ffff0d7224 */ /* 0x000fce00078e0007 */
[----:B------:R-:W-:Y:S05]  /*18a90*/  WARPSYNC.COLLECTIVE R15, `(.L_x_11820) ;  /* 0x000000000f087348 */ /* 0x000fea0003c00000 */
[----:B------:R0:W1:Y:S02]  /*18aa0*/  SHFL.UP P6, R14, R13, R12, R11 ;  /* 0x0400000c0d0e7389 */ /* 0x00006400000c000b */
[----:B01----:R-:W-:Y:S01]  /*18ab0*/  ENDCOLLECTIVE ;  /* 0x000000000000791b */ /* 0x003fe20003800000 */
.L_x_11820:
[----:B------:R-:W-:Y:S01]  /*18ac0*/  IMAD.MOV.U32 R12, RZ, RZ, 0x8 ;  /* 0x00000008ff0c7424 */ /* 0x000fe200078e00ff */
[----:B------:R-:W-:-:S05]  /*18ad0*/  SEL R2, R14, RZ, P3 ;  /* 0x000000ff0e027207 */ /* 0x000fca0001800000 */
[----:B------:R-:W-:-:S04]  /*18ae0*/  IMAD.IADD R2, R7, 0x1, R2 ;  /* 0x0000000107027824 */ /* 0x000fc800078e0202 */
[----:B------:R-:W-:-:S07]  /*18af0*/  IMAD.MOV.U32 R13, RZ, RZ, R2 ;  /* 0x000000ffff0d7224 */ /* 0x000fce00078e0002 */
[----:B------:R-:W-:Y:S05]  /*18b00*/  WARPSYNC.COLLECTIVE R15, `(.L_x_11821) ;  /* 0x000000000f087348 */ /* 0x000fea0003c00000 */
[----:B------:R0:W1:Y:S02]  /*18b10*/  SHFL.UP P6, R14, R13, R12, R11 ;  /* 0x0400000c0d0e7389 */ /* 0x00006400000c000b */
[----:B01----:R-:W-:Y:S01]  /*18b20*/  ENDCOLLECTIVE ;  /* 0x000000000000791b */ /* 0x003fe20003800000 */
.L_x_11821:
[----:B------:R-:W-:Y:S01]  /*18b30*/  IMAD.MOV.U32 R12, RZ, RZ, 0x10 ;  /* 0x00000010ff0c7424 */ /* 0x000fe200078e00ff */
[----:B------:R-:W-:-:S05]  /*18b40*/  SEL R3, R14, RZ, P4 ;  /* 0x000000ff0e037207 */ /* 0x000fca0002000000 */
[----:B------:R-:W-:-:S04]  /*18b50*/  IMAD.IADD R3, R2, 0x1, R3 ;  /* 0x0000000102037824 */ /* 0x000fc800078e0203 */
[----:B------:R-:W-:-:S07]  /*18b60*/  IMAD.MOV.U32 R13, RZ, RZ, R3 ;  /* 0x000000ffff0d7224 */ /* 0x000fce00078e0003 */
[----:B------:R-:W-:Y:S05]  /*18b70*/  WARPSYNC.COLLECTIVE R15, `(.L_x_11822) ;  /* 0x000000000f087348 */ /* 0x000fea0003c00000 */
[----:B------:R0:W1:Y:S02]  /*18b80*/  SHFL.UP P6, R14, R13, R12, R11 ;  /* 0x0400000c0d0e7389 */ /* 0x00006400000c000b */
[----:B01----:R-:W-:Y:S01]  /*18b90*/  ENDCOLLECTIVE ;  /* 0x000000000000791b */ /* 0x003fe20003800000 */
.L_x_11822:
        /* <DEDUP_REMOVED lines=8> */
.L_x_11823:
[----:B------:R-:W-:Y:S05]  /*18c20*/  BRA `(.L_x_11824) ;  /* 0xffffffbc00ec7947 */ /* 0x000fea000383ffff */
.L_x_11713:
        /* <DEDUP_REMOVED lines=8> */
.L_x_11826:
[----:B------:R-:W-:Y:S05]  /*18cb0*/  BSYNC B0 ;  /* 0x0000000000007941 */ /* 0x000fea0003800000 */
.L_x_11825:
        /* <DEDUP_REMOVED lines=8> */
.L_x_11827:
[----:B------:R-:W-:Y:S01]  /*18d40*/  IMAD.MOV.U32 R12, RZ, RZ, 0x4 ;  /* 0x00000004ff0c7424 */ /* 0x000fe200078e00ff */
[----:B------:R-:W-:-:S05]  /*18d50*/  SEL R2, R14, RZ, P2 ;  /* 0x000000ff0e027207 */ /* 0x000fca0001000000 */
[----:B------:R-:W-:-:S04]  /*18d60*/  IMAD.IADD R2, R13, 0x1, R2 ;  /* 0x000000010d027824 */ /* 0x000fc800078e0202 */
[----:B------:R-:W-:-:S07]  /*18d70*/  IMAD.MOV.U32 R13, RZ, RZ, R2 ;  /* 0x000000ffff0d7224 */ /* 0x000fce00078e0002 */
[----:B------:R-:W-:Y:S05]  /*18d80*/  WARPSYNC.COLLECTIVE R15, `(.L_x_11828) ;  /* 0x000000000f087348 */ /* 0x000fea0003c00000 */
[----:B------:R0:W1:Y:S02]  /*18d90*/  SHFL.UP P6, R14, R13, R12, R11 ;  /* 0x0400000c0d0e7389 */ /* 0x00006400000c000b */
[----:B01----:R-:W-:Y:S01]  /*18da0*/  ENDCOLLECTIVE ;  /* 0x000000000000791b */ /* 0x003fe20003800000 */
.L_x_11828:
[----:B------:R-:W-:Y:S01]  /*18db0*/  IMAD.MOV.U32 R12, RZ, RZ, 0x8 ;  /* 0x00000008ff0c7424 */ /* 0x000fe200078e00ff */
[----:B------:R-:W-:-:S05]  /*18dc0*/  SEL R3, R14, RZ, P3 ;  /* 0x000000ff0e037207 */ /* 0x000fca0001800000 */
[----:B------:R-:W-:-:S04]  /*18dd0*/  IMAD.IADD R3, R2, 0x1, R3 ;  /* 0x0000000102037824 */ /* 0x000fc800078e0203 */
[----:B------:R-:W-:-:S07]  /*18de0*/  IMAD.MOV.U32 R13, RZ, RZ, R3 ;  /* 0x000000ffff0d7224 */ /* 0x000fce00078e0003 */
[----:B------:R-:W-:Y:S05]  /*18df0*/  WARPSYNC.COLLECTIVE R15, `(.L_x_11829) ;  /* 0x000000000f087348 */ /* 0x000fea0003c00000 */
[----:B------:R0:W1:Y:S02]  /*18e00*/  SHFL.UP P6, R14, R13, R12, R11 ;  /* 0x0400000c0d0e7389 */ /* 0x00006400000c000b */
[----:B01----:R-:W-:Y:S01]  /*18e10*/  ENDCOLLECTIVE ;  /* 0x000000000000791b */ /* 0x003fe20003800000 */
.L_x_11829:
[----:B------:R-:W-:Y:S01]  /*18e20*/  IMAD.MOV.U32 R12, RZ, RZ, 0x10 ;  /* 0x00000010ff0c7424 */ /* 0x000fe200078e00ff */
[----:B------:R-:W-:-:S05]  /*18e30*/  SEL R4, R14, RZ, P4 ;  /* 0x000000ff0e047207 */ /* 0x000fca0002000000 */
[----:B------:R-:W-:-:S04]  /*18e40*/  IMAD.IADD R4, R3, 0x1, R4 ;  /* 0x0000000103047824 */ /* 0x000fc800078e0204 */
[----:B------:R-:W-:-:S07]  /*18e50*/  IMAD.MOV.U32 R13, RZ, RZ, R4 ;  /* 0x000000ffff0d7224 */ /* 0x000fce00078e0004 */
[----:B------:R-:W-:Y:S05]  /*18e60*/  WARPSYNC.COLLECTIVE R15, `(.L_x_11830) ;  /* 0x000000000f087348 */ /* 0x000fea0003c00000 */
[----:B------:R0:W1:Y:S02]  /*18e70*/  SHFL.UP P6, R14, R13, R12, R11 ;  /* 0x0400000c0d0e7389 */ /* 0x00006400000c000b */
[----:B01----:R-:W-:Y:S01]  /*18e80*/  ENDCOLLECTIVE ;  /* 0x000000000000791b */ /* 0x003fe20003800000 */
.L_x_11830:
        /* <DEDUP_REMOVED lines=8> */
.L_x_11831:
[----:B------:R-:W-:Y:S05]  /*18f10*/  BRA `(.L_x_11832) ;  /* 0xffffffbc00cc7947 */ /* 0x000fea000383ffff */
.L_x_11715:
[----:B------:R-:W-:Y:S01]  /*18f20*/  BSSY B0, `(.L_x_11833) ;  /* 0x0000006000007945 */ /* 0x000fe20003800000 */
[----:B------:R-:W-:Y:S01]  /*18f30*/  PLOP3.LUT P6, PT, P6, PT, PT, 0x8, 0x0 ;  /* 0x000000000000781c */ /* 0x000fe200037ce170 */
[----:B------:R-:W-:-:S12]  /*18f40*/  IMAD.MOV.U32 R15, RZ, RZ, -0x1 ;  /* 0xffffffffff0f7424 */ /* 0x000fd800078e00ff */
[----:B01----:R-:W-:Y:S05]  /*18f50*/  WARPSYNC.COLLECTIVE R15, `(.L_x_11834) ;  /* 0x000000000f087348 */ /* 0x003fea0003c00000 */
[----:B------:R-:W-:Y:S01]  /*18f60*/  VOTE.ANY R14, PT, P6 ;  /* 0x00000000000e7806 */ /* 0x000fe200030e0100 */
[----:B01----:R-:W-:Y:S06]  /*18f70*/  ENDCOLLECTIVE ;  /* 0x000000000000791b */ /* 0x003fec0003800000 */
.L_x_11834:
[----:B------:R-:W-:Y:S05]  /*18f80*/  BSYNC B0 ;  /* 0x0000000000007941 */ /* 0x000fea0003800000 */
.L_x_11833:
        /* <DEDUP_REMOVED lines=9> */
.L_x_11835:
[----:B------:R-:W-:Y:S01]  /*19020*/  IMAD.MOV.U32 R5, RZ, RZ, R14 ;  /* 0x000000ffff057224 */ /* 0x000fe200078e000e */
[----:B------:R-:W-:Y:S06]  /*19030*/  BRA `(.L_x_11836) ;  /* 0xffffffbc00bc7947 */ /* 0x000fec000383ffff */
.L_x_11717:
[----:B------:R-:W-:Y:S01]  /*19040*/  BSSY B0, `(.L_x_11837) ;  /* 0x0000007000007945 */ /* 0x000fe20003800000 */
[----:B------:R-:W-:Y:S02]  /*19050*/  IMAD.MOV.U32 R13, RZ, RZ, R6 ;  /* 0x000000ffff0d7224 */ /* 0x000fe400078e0006 */
[----:B------:R-:W-:Y:S02]  /*19060*/  IMAD.MOV.U32 R11, RZ, RZ, 0x1f ;  /* 0x0000001fff0b7424 */ /* 0x000fe400078e00ff */
[----:B------:R-:W-:-:S07]  /*19070*/  IMAD.MOV.U32 R15, RZ, RZ, -0x1 ;  /* 0xffffffffff0f7424 */ /* 0x000fce00078e00ff */
[----:B0123--:R-:W-:Y:S05]  /*19080*/  WARPSYNC.COLLECTIVE R15, `(.L_x_11838) ;  /* 0x000000000f087348 */ /* 0x00ffea0003c00000 */
[----:B------:R4:W0:Y:S02]  /*19090*/  SHFL.IDX P6, R14, R13, R12, R11 ;  /* 0x0000000c0d0e7389 */ /* 0x00082400000c000b */
[----:B01234-:R-:W-:Y:S01]  /*190a0*/  ENDCOLLECTIVE ;  /* 0x000000000000791b */ /* 0x01ffe20003800000 */
.L_x_11838:
[----:B------:R-:W-:Y:S05]  /*190b0*/  BSYNC B0 ;  /* 0x0000000000007941 */ /* 0x000fea0003800000 */
.L_x_11837:
[----:B------:R-:W-:Y:S05]  /*190c0*/  BRA `(.L_x_11716) ;  /* 0xffffffbc00b47947 */ /* 0x000fea000383ffff */
.L_x_11721:
[----:B0-----:R0:W1:Y:S02]  /*190d0*/  SYNCS.PHASECHK.TRANS64.TRYWAIT P0, [R7+URZ+0x22820], R0 ;  /* 0x02282000070075a7 */ /* 0x001064000800017f */
[----:B-1----:R-:W-:Y:S05]  /*190e0*/  @!P0 NANOSLEEP.SYNCS 0x989680 ;  /* 0x009896800000895d */ /* 0x002fea0003900000 */
[----:B------:R-:W1:Y:S02]  /*190f0*/  @!P0 SYNCS.PHASECHK.TRANS64 P0, [R7+URZ+0x22820], R0 ;  /* 0x02282000070085a7 */ /* 0x000e64000800007f */
[----:B-1----:R-:W-:Y:S05]  /*19100*/  @!P0 BRA `(.L_x_11721) ;  /* 0xfffffffc00f08947 */ /* 0x002fea000383ffff */
[----:B------:R-:W-:Y:S05]  /*19110*/  BRA `(.L_x_11839) ;  /* 0xffffffc4002c7947 */ /* 0x000fea000383ffff */
.L_x_11722:
        /* <DEDUP_REMOVED lines=11> */
.L_x_11841:
[----:B------:R-:W-:Y:S05]  /*191d0*/  BSYNC B0 ;  /* 0x0000000000007941 */ /* 0x000fea0003800000 */
.L_x_11840:
[----:B------:R-:W-:Y:S05]  /*191e0*/  BRA `(.L_x_11842) ;  /* 0xffffffc400147947 */ /* 0x000fea000383ffff */
.L_x_11725:
[----:B------:R-:W-:Y:S01]  /*191f0*/  BSSY B1, `(.L_x_11843) ;  /* 0x0000006000017945 */ /* 0x000fe20003800000 */
[----:B------:R-:W-:-:S07]  /*19200*/  IMAD.MOV.U32 R15, RZ, RZ, -0x1 ;  /* 0xffffffffff0f7424 */ /* 0x000fce00078e00ff */
[----:B0-234-:R-:W-:Y:S05]  /*19210*/  WARPSYNC.COLLECTIVE R15, `(.L_x_11844) ;  /* 0x000000000f0c7348 */ /* 0x01dfea0003c00000 */
[----:B------:R-:W-:Y:S02]  /*19220*/  ELECT P6, UR62, PT ;  /* 0x00000000003e782f */ /* 0x000fe400038c0000 */
[----:B------:R-:W-:Y:S01]  /*19230*/  MOV R14, UR62 ;  /* 0x0000003e000e7c02 */ /* 0x000fe20008000f00 */
[----:B0-234-:R-:W-:Y:S10]  /*19240*/  ENDCOLLECTIVE ;  /* 0x000000000000791b */ /* 0x01dff40003800000 */
.L_x_11844:
[----:B------:R-:W-:Y:S05]  /*19250*/  BSYNC B1 ;  /* 0x0000000000017941 */ /* 0x000fea0003800000 */
.L_x_11843:
[----:B------:R-:W-:Y:S05]  /*19260*/  BRA `(.L_x_11845) ;  /* 0xffffffc4000c7947 */ /* 0x000fea000383ffff */
.L_x_11727:
[----:B0-----:R0:W1:Y:S02]  /*19270*/  SYNCS.PHASECHK.TRANS64.TRYWAIT P1, [R5+URZ+0x22840], R0 ;  /* 0x02284000050075a7 */ /* 0x001064000802017f */
[----:B-1----:R-:W-:Y:S05]  /*19280*/  @!P1 NANOSLEEP.SYNCS 0x989680 ;  /* 0x009896800000995d */ /* 0x002fea0003900000 */
[----:B------:R-:W1:Y:S02]  /*19290*/  @!P1 SYNCS.PHASECHK.TRANS64 P1, [R5+URZ+0x22840], R0 ;  /* 0x02284000050095a7 */ /* 0x000e64000802007f */
[----:B-1----:R-:W-:Y:S05]  /*192a0*/  @!P1 BRA `(.L_x_11727) ;  /* 0xfffffffc00f09947 */ /* 0x002fea000383ffff */
[----:B------:R-:W-:Y:S05]  /*192b0*/  BRA `(.L_x_11846) ;  /* 0xffffffc4002c7947 */ /* 0x000fea000383ffff */
.L_x_11729:
[----:B-1----:R1:W0:Y:S02]  /*192c0*/  SYNCS.PHASECHK.TRANS64.TRYWAIT P1, [R3+URZ+0x22840], R2 ;  /* 0x02284002030075a7 */ /* 0x002224000802017f */
[----:B0-----:R-:W-:Y:S05]  /*192d0*/  @!P1 NANOSLEEP.SYNCS 0x989680 ;  /* 0x009896800000995d */ /* 0x001fea0003900000 */
[----:B------:R-:W0:Y:S02]  /*192e0*/  @!P1 SYNCS.PHASECHK.TRANS64 P1, [R3+URZ+0x22840], R2 ;  /* 0x02284002030095a7 */ /* 0x000e24000802007f */
[----:B0-----:R-:W-:Y:S05]  /*192f0*/  @!P1 BRA `(.L_x_11729) ;  /* 0xfffffffc00f09947 */ /* 0x001fea000383ffff */
[----:B------:R-:W-:Y:S05]  /*19300*/  BRA `(.L_x_11847) ;  /* 0xffffffc400387947 */ /* 0x000fea000383ffff */
.L_x_11731:
[----:B------:R0:W0:Y:S02]  /*19310*/  SYNCS.PHASECHK.TRANS64.TRYWAIT P1, [R5+URZ+0x22860], R0 ;  /* 0x02286000050075a7 */ /* 0x000024000802017f */
[----:B0-----:R-:W-:Y:S05]  /*19320*/  @!P1 NANOSLEEP.SYNCS 0x989680 ;  /* 0x009896800000995d */ /* 0x001fea0003900000 */
[----:B------:R-:W0:Y:S02]  /*19330*/  @!P1 SYNCS.PHASECHK.TRANS64 P1, [R5+URZ+0x22860], R0 ;  /* 0x02286000050095a7 */ /* 0x000e24000802007f */
[----:B0-----:R-:W-:Y:S05]  /*19340*/  @!P1 BRA `(.L_x_11731) ;  /* 0xfffffffc00f09947 */ /* 0x001fea000383ffff */
[----:B------:R-:W-:Y:S05]  /*19350*/  BRA `(.L_x_11848) ;  /* 0xffffffc400347947 */ /* 0x000fea000383ffff */
.L_x_11849:
        /* <DEDUP_REMOVED lines=10> */
.L_x_15560:


//--------------------- .text._ZN7cutlass13device_kernelIN5flash11enable_sm90INS1_16FlashAttnFwdSm90INS1_25CollectiveMainloopFwdSm90ILi2EN4cute5tupleIJNS5_1CILi1EEES8_S8_EEENS6_IJNS7_ILi128EEENS7_ILi96EEENS7_ILi64EEEEEELi256ENS_6half_tEfNS_4arch4Sm90ELb0ELb1ELb0ELb1ELb1ELb1ELb0ELb1ELb0ELb1ELb0ELb0EEENS1_21CollectiveEpilogueFwdINS6_IJSA_NS7_ILi256EEESB_EEES9_SE_SG_Li256ELb1ELb1ELb0ELb0EEENS1_36VarlenDynamicPersistentTileSchedulerILi128ELi96ELi256ELi128ELb0ELb1ELb1ELb1ELb0ELb1EEEEEEEEEvNT_6ParamsE --------------------------
	.section	.text._ZN7cutlass13device_kernelIN5flash11enable_sm90INS1_16FlashAttnFwdSm90INS1_25CollectiveMainloopFwdSm90ILi2EN4cute5tupleIJNS5_1CILi1EEES8_S8_EEENS6_IJNS7_ILi128EEENS7_ILi96EEENS7_ILi64EEEEEELi256ENS_6half_tEfNS_4arch4Sm90ELb0ELb1ELb0ELb1ELb1ELb1ELb0ELb1ELb0ELb1ELb0ELb0EEENS1_21CollectiveEpilogueFwdINS6_IJSA_NS7_ILi256EEESB_EEES9_SE_SG_Li256ELb1ELb1ELb0ELb0EEENS1_36VarlenDynamicPersistentTileSchedulerILi128ELi96ELi256ELi128ELb0ELb1ELb1ELb1ELb0ELb1EEEEEEEEEvNT_6ParamsE,"ax",@progbits
	.align	128
.text._ZN7cutlass13device_kernelIN5flash11enable_sm90INS1_16FlashAttnFwdSm90INS1_25CollectiveMainloopFwdSm90ILi2EN4cute5tupleIJNS5_1CILi1EEES8_S8_EEENS6_IJNS7_ILi128EEENS7_ILi96EEENS7_ILi64EEEEEELi256ENS_6half_tEfNS_4arch4Sm90ELb0ELb1ELb0ELb1ELb1ELb1ELb0ELb1ELb0ELb1ELb0ELb0EEENS1_21CollectiveEpilogueFwdINS6_IJSA_NS7_ILi256EEESB_EEES9_SE_SG_Li256ELb1ELb1ELb0ELb0EEENS1_36VarlenDynamicPersistentTileSchedulerILi128ELi96ELi256ELi128ELb0ELb1ELb1ELb1ELb0ELb1EEEEEEEEEvNT_6ParamsE:
        .type           _ZN7cutlass13device_kernelIN5flash11enable_sm90INS1_16FlashAttnFwdSm90INS1_25CollectiveMainloopFwdSm90ILi2EN4cute5tupleIJNS5_1CILi1EEES8_S8_EEENS6_IJNS7_ILi128EEENS7_ILi96EEENS7_ILi64EEEEEELi256ENS_6half_tEfNS_4arch4Sm90ELb0ELb1ELb0ELb1ELb1ELb1ELb0ELb1ELb0ELb1ELb0ELb0EEENS1_21CollectiveEpilogueFwdINS6_IJSA_NS7_ILi256EEESB_EEES9_SE_SG_Li256ELb1ELb1ELb0ELb0EEENS1_36VarlenDynamicPersistentTileSchedulerILi128ELi96ELi256ELi128ELb0ELb1ELb1ELb1ELb0ELb1EEEEEEEEEvNT_6ParamsE,@function
        .size           _ZN7cutlass13device_kernelIN5flash11enable_sm90INS1_16FlashAttnFwdSm90INS1_25CollectiveMainloopFwdSm90ILi2EN4cute5tupleIJNS5_1CILi1EEES8_S8_EEENS6_IJNS7_ILi128EEENS7_ILi96EEENS7_ILi64EEEEEELi256ENS_6half_tEfNS_4arch4Sm90ELb0ELb1ELb0ELb1ELb1ELb1ELb0ELb1ELb0ELb1ELb0ELb0EEENS1_21CollectiveEpilogueFwdINS6_IJSA_NS7_ILi256EEESB_EEES9_SE_SG_Li256ELb1ELb1ELb0ELb0EEENS1_36VarlenDynamicPersistentTileSchedulerILi128ELi96ELi256ELi128ELb0ELb1ELb1ELb1ELb0ELb1EEEEEEEEEvNT_6ParamsE,(.L_x_15561 - _ZN7cutlass13device_kernelIN5flash11enable_sm90INS1_16FlashAttnFwdSm90INS1_25CollectiveMainloopFwdSm90ILi2EN4cute5tupleIJNS5_1CILi1EEES8_S8_EEENS6_IJNS7_ILi128EEENS7_ILi96EEENS7_ILi64EEEEEELi256ENS_6half_tEfNS_4arch4Sm90ELb0ELb1ELb0ELb1ELb1ELb1ELb0ELb1ELb0ELb1ELb0ELb0EEENS1_21CollectiveEpilogueFwdINS6_IJSA_NS7_ILi256EEESB_EEES9_SE_SG_Li256ELb1ELb1ELb0ELb0EEENS1_36VarlenDynamicPersistentTileSchedulerILi128ELi96ELi256ELi128ELb0ELb1ELb1ELb1ELb0ELb1EEEEEEEEEvNT_6ParamsE)
        .other          _ZN7cutlass13device_kernelIN5flash11enable_sm90INS1_16FlashAttnFwdSm90INS1_25CollectiveMainloopFwdSm90ILi2EN4cute5tupleIJNS5_1CILi1EEES8_S8_EEENS6_IJNS7_ILi128EEENS7_ILi96EEENS7_ILi64EEEEEELi256ENS_6half_tEfNS_4arch4Sm90ELb0ELb1ELb0ELb1ELb1ELb1ELb0ELb1ELb0ELb1ELb0ELb0EEENS1_21CollectiveEpilogueFwdINS6_IJSA_NS7_ILi256EEESB_EEES9_SE_SG_Li256ELb1ELb1ELb0ELb0EEENS1_36VarlenDynamicPersistentTileSchedulerILi128ELi96ELi256ELi128ELb0ELb1ELb1ELb1ELb0ELb1EEEEEEEEEvNT_6ParamsE,@"STO_CUDA_ENTRY STV_DEFAULT"
_ZN7cutlass13device_kernelIN5flash11enable_sm90INS1_16FlashAttnFwdSm90INS1_25CollectiveMainloopFwdSm90ILi2EN4cute5tupleIJNS5_1CILi1EEES8_S8_EEENS6_IJNS7_ILi128EEENS7_ILi96EEENS7_ILi64EEEEEELi256ENS_6half_tEfNS_4arch4Sm90ELb0ELb1ELb0ELb1ELb1ELb1ELb0ELb1ELb0ELb1ELb0ELb0EEENS1_21CollectiveEpilogueFwdINS6_IJSA_NS7_ILi256EEESB_EEES9_SE_SG_Li256ELb1ELb1ELb0ELb0EEENS1_36VarlenDynamicPersistentTileSchedulerILi128ELi96ELi256ELi128ELb0ELb1ELb1ELb1ELb0ELb1EEEEEEEEEvNT_6ParamsE:
        /* <DEDUP_REMOVED lines=23> */
.L_x_11851:
[----:B------:R-:W-:Y:S05]  /*0170*/  BSYNC B0 ;  /* 0x0000000000007941 */ /* 0x000fea0003800000 */
.L_x_11850:
        /* <DEDUP_REMOVED lines=41> */
.L_x_11852:
        /* <DEDUP_REMOVED lines=22> */
.L_x_11853:
        /* <DEDUP_REMOVED lines=18> */
.L_x_11854:
        /* <DEDUP_REMOVED lines=22> */
.L_x_11855:
        /* <DEDUP_REMOVED lines=22> */
.L_x_11856:
        /* <DEDUP_REMOVED lines=8> */
.L_x_11859:
[----:B------:R-:W-:-:S08]  /*09d0*/  NOP ;  /* 0x0000000000007918 */ /* 0x000fd00000000000 */
[----:B------:R-:W0:Y:S02]  /*09e0*/  USETMAXREG.TRY_ALLOC.CTAPOOL UP0, 0xe8 ;  /* 0x000000e8000079c8 */ /* 0x000e240008000600 */
[----:B0-----:R-:W-:-:S13]  /*09f0*/  PLOP3.LUT P0, PT, PT, PT, UP0, 0x80, 0x0 ;  /* 0x000000000000781c */ /* 0x001fda0003f0f008 */
[----:B------:R-:W-:Y:S05]  /*0a00*/  @!P0 BRA `(.L_x_11859) ;  /* 0xfffffffc00f08947 */ /* 0x000fea000383ffff */
[----:B------:R-:W2:Y:S01]  /*0a10*/  LDL.LU R11, [R1+0x400] ;  /* 0x00040000010b7983 */ /* 0x000ea20000300800 */
[----:B------:R-:W0:Y:S01]  /*0a20*/  S2R R0, SR_TID.X ;  /* 0x0000000000007919 */ /* 0x000e220000002100 */
[----:B------:R-:W1:Y:S01]  /*0a30*/  S2UR UR4, SR_CgaCtaId ;  /* 0x00000000000479c3 */ /* 0x000e620000008800 */
[----:B0-----:R-:W-:-:S07]  /*0a40*/  SHF.R.U32.HI R12, RZ, 0x7, R0 ;  /* 0x00000007ff0c7819 */ /* 0x001fce0000011600 */
[----:B------:R-:W-:Y:S06]  /*0a50*/  BAR.ARV 0x8, 0x180 ;  /* 0x0206000000007b1d */ /* 0x000fec0000002000 */
[----:B------:R-:W-:-:S13]  /*0a60*/  ISETP.NE.AND P0, PT, R12, 0x1, PT ;  /* 0x000000010c00780c */ /* 0x000fda0003f05270 */
[----:B------:R-:W-:Y:S08]  /*0a70*/  @!P0 BAR.ARV 0x9, 0x100 ;  /* 0x0244000000008b1d */ /* 0x000ff00000002000 */
[----:B------:R-:W-:Y:S01]  /*0a80*/  BAR.SYNC.DEFER_BLOCKING 0x5, 0x180 ;  /* 0x0146000000007b1d */ /* 0x000fe20000010000 */
[----:B-1----:R-:W-:Y:S01]  /*0a90*/  IMAD.U32 R27, RZ, RZ, UR4 ;  /* 0x00000004ff1b7e24 */ /* 0x002fe2000f8e00ff */
[----:B------:R-:W-:-:S04]  /*0aa0*/  MOV R148, 0x400 ;  /* 0x0000040000947802 */ /* 0x000fc80000000f00 */
[----:B------:R-:W-:Y:S01]  /*0ab0*/  LEA R148, R27, R148, 0x18 ;  /* 0x000000941b947211 */ /* 0x000fe200078ec0ff */
[----:B------:R-:W-:-:S04]  /*0ac0*/  ULDC UR4, c[0x0][0xc3c] ;  /* 0x00030f0000047ab9 */ /* 0x000fc80000000800 */
[----:B------:R-:W0:Y:S04]  /*0ad0*/  LDS.128 R124, [R148+0x228d0] ;  /* 0x0228d000947c7984 */ /* 0x000e280000000c00 */
[----:B------:R1:W-:Y:S04]  /*0ae0*/  STL.64 [R1+0x1b8], RZ ;  /* 0x0001b8ff01007387 */ /* 0x0003e80000100a00 */
[----:B------:R1:W-:Y:S01]  /*0af0*/  STL [R1+0x1c0], RZ ;  /* 0x0001c0ff01007387 */ /* 0x0003e20000100800 */
[----:B------:R-:W-:Y:S01]  /*0b00*/  UIADD3 UR38, UP0, UR44, 0x1b8, URZ ;  /* 0x000001b82c267890 */ /* 0x000fe2000ff1e03f */
[----:B------:R-:W-:Y:S06]  /*0b10*/  BAR.ARV 0x4, 0x180 ;  /* 0x0106000000007b1d */ /* 0x000fec0000002000 */
[----:B------:R-:W-:Y:S01]  /*0b20*/  UIADD3.X UR39, URZ, UR45, URZ, UP0, !UPT ;  /* 0x0000002d3f277290 */ /* 0x000fe200087fe43f */
[----:B--2---:R-:W-:-:S04]  /*0b30*/  LOP3.LUT R11, R11, 0xfff7ffff, RZ, 0xc0, !PT ;  /* 0xfff7ffff0b0b7812 */ /* 0x004fc800078ec0ff */
[----:B------:R-:W-:-:S05]  /*0b40*/  @P0 LOP3.LUT R11, R11, 0x80000, RZ, 0xfc, !PT ;  /* 0x000800000b0b0812 */ /* 0x000fca00078efcff */
[----:B------:R1:W-:Y:S01]  /*0b50*/  STL [R1+0x400], R11 ;  /* 0x0004000b01007387 */ /* 0x0003e20000100800 */
[----:B0-----:R-:W-:-:S13]  /*0b60*/  ISETP.GE.AND P0, PT, R127, UR4, PT ;  /* 0x000000047f007c0c */ /* 0x001fda000bf06270 */
[----:B-1----:R-:W-:Y:S05]  /*0b70*/  @P0 BRA `(.L_x_11860) ;  /* 0x0000028400dc0947 */ /* 0x002fea0003800000 */
[----:B------:R-:W-:Y:S01]  /*0b80*/  VIADD R219, R0, 0xffffff80 ;  /* 0xffffff8000db7836 */ /* 0x000fe20000000000 */
[----:B------:R-:W-:Y:S01]  /*0b90*/  LOP3.LUT R11, R11, 0xffefffff, RZ, 0xc0, !PT ;  /* 0xffefffff0b0b7812 */ /* 0x000fe200078ec0ff */
[----:B------:R-:W-:Y:S01]  /*0ba0*/  IMAD.MOV.U32 R208, RZ, RZ, 0x20 ;  /* 0x00000020ffd07424 */ /* 0x000fe200078e00ff */
[----:B------:R-:W-:Y:S01]  /*0bb0*/  IADD3 R213, R12, 0x8, RZ ;  /* 0x000000080cd57810 */ /* 0x000fe20007ffe0ff */
[----:B------:R-:W-:Y:S01]  /*0bc0*/  IMAD.MOV.U32 R19, RZ, RZ, RZ ;  /* 0x000000ffff137224 */ /* 0x000fe200078e00ff */
[----:B------:R-:W-:Y:S01]  /*0bd0*/  SHF.R.S32.HI R0, RZ, 0x1f, R219 ;  /* 0x0000001fff007819 */ /* 0x000fe200000114db */
[----:B------:R-:W-:Y:S01]  /*0be0*/  IMAD.MOV.U32 R154, RZ, RZ, RZ ;  /* 0x000000ffff9a7224 */ /* 0x000fe200078e00ff */
[----:B------:R-:W-:Y:S02]  /*0bf0*/  UMOV UR37, URZ ;  /* 0x0000003f00257c82 */ /* 0x000fe40008000000 */
[CC--:B------:R-:W-:Y:S02]  /*0c00*/  LEA.HI R3, R0.reuse, R219.reuse, RZ, 0x7 ;  /* 0x000000db00037211 */ /* 0x0c0fe400078f38ff */
[----:B------:R-:W-:-:S02]  /*0c10*/  LEA.HI R7, R0, R219, RZ, 0x4 ;  /* 0x000000db00077211 */ /* 0x000fc400078f20ff */
[----:B------:R-:W-:Y:S02]  /*0c20*/  LOP3.LUT R2, R3, 0xffffff80, RZ, 0xc0, !PT ;  /* 0xffffff8003027812 */ /* 0x000fe400078ec0ff */
[----:B------:R-:W-:Y:S02]  /*0c30*/  SHF.R.S32.HI R228, RZ, 0x7, R3 ;  /* 0x00000007ffe47819 */ /* 0x000fe40000011403 */
[----:B------:R-:W-:Y:S01]  /*0c40*/  SHF.R.S32.HI R10, RZ, 0x4, R7 ;  /* 0x00000004ff0a7819 */ /* 0x000fe20000011407 */
[----:B------:R-:W-:Y:S01]  /*0c50*/  IMAD.IADD R227, R219, 0x1, -R2 ;  /* 0x00000001dbe37824 */ /* 0x000fe200078e0a02 */
[----:B------:R-:W-:Y:S02]  /*0c60*/  LEA.HI R3, R3, R228, RZ, 0x1 ;  /* 0x000000e403037211 */ /* 0x000fe400078f08ff */
[----:B------:R-:W-:Y:S02]  /*0c70*/  LEA.HI R8, R0, R219, RZ, 0x5 ;  /* 0x000000db00087211 */ /* 0x000fe400078f28ff */
[----:B------:R-:W-:-:S02]  /*0c80*/  SHF.R.S32.HI R2, RZ, 0x1f, R227 ;  /* 0x0000001fff027819 */ /* 0x000fc400000114e3 */
[----:B------:R-:W-:Y:S02]  /*0c90*/  LOP3.LUT R3, R3, 0x3fffffe, RZ, 0xc0, !PT ;  /* 0x03fffffe03037812 */ /* 0x000fe400078ec0ff */
[CC--:B------:R-:W-:Y:S02]  /*0ca0*/  LEA.HI R4, R2.reuse, R227.reuse, RZ, 0x2 ;  /* 0x000000e302047211 */ /* 0x0c0fe400078f10ff */
[----:B------:R-:W-:Y:S01]  /*0cb0*/  LEA.HI R2, R2, R227, RZ, 0x5 ;  /* 0x000000e302027211 */ /* 0x000fe200078f28ff */
[----:B------:R-:W-:Y:S01]  /*0cc0*/  IMAD.IADD R3, R228, 0x1, -R3 ;  /* 0x00000001e4037824 */ /* 0x000fe200078e0a03 */
[--C-:B------:R-:W-:Y:S02]  /*0cd0*/  SHF.R.S32.HI R5, RZ, 0x2, R4.reuse ;  /* 0x00000002ff057819 */ /* 0x100fe40000011404 */
[----:B------:R-:W-:Y:S02]  /*0ce0*/  SHF.R.S32.HI R6, RZ, 0x1f, R4 ;  /* 0x0000001fff067819 */ /* 0x000fe40000011404 */
[----:B------:R-:W-:-:S02]  /*0cf0*/  SHF.R.S32.HI R2, RZ, 0x5, R2 ;  /* 0x00000005ff027819 */ /* 0x000fc40000011402 */
[----:B------:R-:W-:Y:S02]  /*0d00*/  LEA.HI R6, R6, R5, RZ, 0x3 ;  /* 0x0000000506067211 */ /* 0x000fe400078f18ff */
[----:B------:R-:W-:Y:S02]  /*0d10*/  LEA.HI R9, R7, R10, RZ, 0x1 ;  /* 0x0000000a07097211 */ /* 0x000fe400078f08ff */
[----:B------:R-:W-:Y:S02]  /*0d20*/  LOP3.LUT R6, R6, 0xfffffff8, RZ, 0xc0, !PT ;  /* 0xfffffff806067812 */ /* 0x000fe400078ec0ff */
[----:B------:R-:W-:Y:S02]  /*0d30*/  LOP3.LUT R9, R9, 0x1ffffffe, RZ, 0xc0, !PT ;  /* 0x1ffffffe09097812 */ /* 0x000fe400078ec0ff */
[----:B------:R-:W-:Y:S01]  /*0d40*/  LOP3.LUT R4, R4, 0x7ffffffc, RZ, 0xc0, !PT ;  /* 0x7ffffffc04047812 */ /* 0x000fe200078ec0ff */
[----:B------:R-:W-:Y:S01]  /*0d50*/  IMAD.IADD R5, R5, 0x1, -R6 ;  /* 0x0000000105057824 */ /* 0x000fe200078e0a06 */
[----:B------:R-:W-:Y:S01]  /*0d60*/  LOP3.LUT R6, R7, 0x3fffff0, RZ, 0xc0, !PT ;  /* 0x03fffff007067812 */ /* 0x000fe200078ec0ff */
[----:B------:R-:W-:Y:S01]  /*0d70*/  IMAD.IADD R9, R10, 0x1, -R9 ;  /* 0x000000010a097824 */ /* 0x000fe200078e0a09 */
[----:B------:R-:W-:Y:S01]  /*0d80*/  SHF.R.S32.HI R7, RZ, 0x5, R8 ;  /* 0x00000005ff077819 */ /* 0x000fe20000011408 */
[----:B------:R-:W-:-:S02]  /*0d90*/  IMAD R2, R2, 0x10, R5 ;  /* 0x0000001002027824 */ /* 0x000fc400078e0205 */
[----:B------:R-:W-:Y:S02]  /*0da0*/  IMAD.IADD R6, R219, 0x1, -R6 ;  /* 0x00000001db067824 */ /* 0x000fe400078e0a06 */
[----:B------:R-:W-:Y:S01]  /*0db0*/  IMAD R220, R3, 0x40, R2 ;  /* 0x0000004003dc7824 */ /* 0x000fe200078e0202 */
[CC--:B------:R-:W-:Y:S01]  /*0dc0*/  LEA.HI R2, R0.reuse, R219.reuse, RZ, 0x2 ;  /* 0x000000db00027211 */ /* 0x0c0fe200078f10ff */
[C---:B------:R-:W-:Y:S01]  /*0dd0*/  IMAD R6, R7.reuse, 0x10, R6 ;  /* 0x0000001007067824 */ /* 0x040fe200078e0206 */
[----:B------:R-:W-:Y:S01]  /*0de0*/  LEA.HI R0, R0, R219, RZ, 0x3 ;  /* 0x000000db00007211 */ /* 0x000fe200078f18ff */
[----:B------:R-:W-:Y:S01]  /*0df0*/  IMAD.SHL.U32 R200, R7, 0x200, RZ ;  /* 0x0000020007c87824 */ /* 0x000fe200078e00ff */
[--C-:B------:R-:W-:Y:S01]  /*0e00*/  SHF.R.S32.HI R152, RZ, 0x2, R2.reuse ;  /* 0x00000002ff987819 */ /* 0x100fe20000011402 */
[----:B------:R-:W-:Y:S01]  /*0e10*/  IMAD R6, R6, 0x8, R9 ;  /* 0x0000000806067824 */ /* 0x000fe200078e0209 */
[----:B------:R-:W-:Y:S01]  /*0e20*/  SHF.R.S32.HI R3, RZ, 0x1f, R2 ;  /* 0x0000001fff037819 */ /* 0x000fe20000011402 */
[----:B------:R-:W-:Y:S01]  /*0e30*/  IMAD.IADD R4, R227, 0x1, -R4 ;  /* 0x00000001e3047824 */ /* 0x000fe200078e0a04 */
[----:B------:R-:W-:Y:S01]  /*0e40*/  LOP3.LUT R222, R2, 0xfffffffc, RZ, 0xc0, !PT ;  /* 0xfffffffc02de7812 */ /* 0x000fe200078ec0ff */
[----:B------:R-:W-:Y:S01]  /*0e50*/  VIADD R187, R152, 0x40 ;  /* 0x0000004098bb7836 */ /* 0x000fe20000000000 */
[----:B------:R-:W-:-:S02]  /*0e60*/  LEA.HI R3, R3, R152, RZ, 0x3 ;  /* 0x0000009803037211 */ /* 0x000fc400078f18ff */
[----:B------:R-:W-:Y:S01]  /*0e70*/  SHF.R.S32.HI R218, RZ, 0x3, R0 ;  /* 0x00000003ffda7819 */ /* 0x000fe20000011400 */
[----:B------:R-:W-:Y:S01]  /*0e80*/  IMAD.IADD R222, R219, 0x1, -R222 ;  /* 0x00000001dbde7824 */ /* 0x000fe200078e0ade */
[----:B------:R-:W-:Y:S01]  /*0e90*/  LOP3.LUT R3, R3, 0xfffffff8, RZ, 0xc0, !PT ;  /* 0xfffffff803037812 */ /* 0x000fe200078ec0ff */
[----:B------:R-:W-:Y:S01]  /*0ea0*/  IMAD.SHL.U32 R202, R187, 0x40, RZ ;  /* 0x00000040bbca7824 */ /* 0x000fe200078e00ff */
[----:B------:R-:W-:Y:S01]  /*0eb0*/  LOP3.LUT R224, R0, 0xfffffff8, RZ, 0xc0, !PT ;  /* 0xfffffff800e07812 */ /* 0x000fe200078ec0ff */
[C---:B------:R-:W-:Y:S01]  /*0ec0*/  IMAD.SHL.U32 R16, R222.reuse, 0x8, RZ ;  /* 0x00000008de107824 */ /* 0x040fe200078e00ff */
[----:B------:R-:W-:Y:S01]  /*0ed0*/  LEA.HI R0, R222, R222, RZ, 0x1 ;  /* 0x000000dede007211 */ /* 0x000fe200078f08ff */
[----:B------:R-:W-:Y:S01]  /*0ee0*/  IMAD.IADD R3, R152, 0x1, -R3 ;  /* 0x0000000198037824 */ /* 0x000fe200078e0a03 */
[----:B------:R-:W-:Y:S01]  /*0ef0*/  SHF.R.S32.HI R2, RZ, 0x1f, R187 ;  /* 0x0000001fff027819 */ /* 0x000fe200000114bb */
[----:B------:R-:W-:Y:S01]  /*0f00*/  IMAD.IADD R224, R219, 0x1, -R224 ;  /* 0x00000001dbe07824 */ /* 0x000fe200078e0ae0 */
[----:B------:R-:W-:Y:S01]  /*0f10*/  LOP3.LUT R5, R0, 0x1ffffffe, RZ, 0xc0, !PT ;  /* 0x1ffffffe00057812 */ /* 0x000fe200078ec0ff */
[C---:B------:R-:W-:Y:S01]  /*0f20*/  IMAD.SHL.U32 R201, R3.reuse, 0x40, RZ ;  /* 0x0000004003c97824 */ /* 0x040fe200078e00ff */
[----:B------:R-:W-:Y:S01]  /*0f30*/  LOP3.LUT P0, RZ, R3, 0x4, RZ, 0xc0, !PT ;  /* 0x0000000403ff7812 */ /* 0x000fe2000780c0ff */
[----:B------:R-:W-:Y:S01]  /*0f40*/  IMAD.SHL.U32 R195, R224, 0x8, RZ ;  /* 0x00000008e0c37824 */ /* 0x000fe200078e00ff */
[----:B------:R-:W-:Y:S01]  /*0f50*/  LEA.HI R2, R2, R187, RZ, 0x3 ;  /* 0x000000bb02027211 */ /* 0x000fe200078f18ff */
[----:B------:R-:W-:Y:S01]  /*0f60*/  IMAD.SHL.U32 R22, R222, 0x4, RZ ;  /* 0x00000004de167824 */ /* 0x000fe200078e00ff */
[----:B------:R-:W-:Y:S01]  /*0f70*/  LOP3.LUT R201, R201, 0x1c0, RZ, 0xc0, !PT ;  /* 0x000001c0c9c97812 */ /* 0x000fe200078ec0ff */
[----:B------:R-:W-:Y:S01]  /*0f80*/  VIADD R18, R16, 0x20 ;  /* 0x0000002010127836 */ /* 0x000fe20000000000 */
[----:B------:R-:W-:Y:S01]  /*0f90*/  LOP3.LUT R202, R202, 0x1c0, RZ, 0xc0, !PT ;  /* 0x000001c0caca7812 */ /* 0x000fe200078ec0ff */
[----:B------:R-:W-:Y:S01]  /*0fa0*/  IMAD.SHL.U32 R2, R2, 0x40, RZ ;  /* 0x0000004002027824 */ /* 0x000fe200078e00ff */
[----:B------:R-:W-:Y:S01]  /*0fb0*/  LOP3.LUT R0, R201, 0x18, R16, 0xf8, !PT ;  /* 0x00000018c9007812 */ /* 0x000fe200078ef810 */
[C---:B------:R-:W-:Y:S01]  /*0fc0*/  VIADD R166, R16.reuse, 0x40 ;  /* 0x0000004010a67836 */ /* 0x040fe20000000000 */
[----:B------:R-:W-:Y:S01]  /*0fd0*/  SHF.R.U32.HI R203, RZ, 0x3, R201 ;  /* 0x00000003ffcb7819 */ /* 0x000fe200000116c9 */
[C---:B------:R-:W-:Y:S01]  /*0fe0*/  VIADD R186, R16.reuse, 0x80 ;  /* 0x0000008010ba7836 */ /* 0x040fe20000000000 */
[----:B------:R-:W-:Y:S01]  /*0ff0*/  SHF.R.U32.HI R206, RZ, 0x3, R202 ;  /* 0x00000003ffce7819 */ /* 0x000fe200000116ca */
[----:B------:R-:W-:Y:S01]  /*1000*/  VIADD R185, R16, 0xa0 ;  /* 0x000000a010b97836 */ /* 0x000fe20000000000 */
[----:B------:R-:W-:Y:S01]  /*1010*/  LOP3.LUT R225, R0, R203, RZ, 0x3c, !PT ;  /* 0x000000cb00e17212 */ /* 0x000fe200078e3cff */
[----:B------:R-:W-:Y:S01]  /*1020*/  IMAD.SHL.U32 R0, R6, 0x8, RZ ;  /* 0x0000000806007824 */ /* 0x000fe200078e00ff */
[----:B------:R-:W-:Y:S01]  /*1030*/  @P0 LOP3.LUT R11, R11, 0x100000, RZ, 0xfc, !PT ;  /* 0x001000000b0b0812 */ /* 0x000fe200078efcff */
[----:B------:R-:W-:Y:S01]  /*1040*/  VIADD R184, R16, 0xc0 ;  /* 0x000000c010b87836 */ /* 0x000fe20000000000 */
[----:B------:R-:W-:Y:S01]  /*1050*/  LOP3.LUT R3, R202, 0x38, R16, 0xf8, !PT ;  /* 0x00000038ca037812 */ /* 0x000fe200078ef810 */
[----:B------:R-:W-:Y:S01]  /*1060*/  VIADD R167, R16, 0xe0 ;  /* 0x000000e010a77836 */ /* 0x000fe20000000000 */
[----:B------:R0:W-:Y:S01]  /*1070*/  STL [R1+0x408], R0 ;  /* 0x0004080001007387 */ /* 0x0001e20000100800 */
[----:B------:R-:W-:Y:S01]  /*1080*/  LOP3.LUT R207, R2, 0xfffffe00, RZ, 0xc0, !PT ;  /* 0xfffffe0002cf7812 */ /* 0x000fe200078ec0ff */
[----:B------:R-:W-:Y:S01]  /*1090*/  VIADD R155, R22, 0x10 ;  /* 0x00000010169b7836 */ /* 0x000fe20000000000 */
[----:B------:R-:W-:Y:S01]  /*10a0*/  SEL R208, R208, 0xffffffe0, !P0 ;  /* 0xffffffe0d0d07807 */ /* 0x000fe20004000000 */
[----:B------:R0:W-:Y:S01]  /*10b0*/  STL [R1+0x400], R11 ;  /* 0x0004000b01007387 */ /* 0x0001e20000100800 */
[----:B------:R-:W-:Y:S01]  /*10c0*/  VIADD R197, R195, 0x40 ;  /* 0x00000040c3c57836 */ /* 0x000fe20000000000 */
[----:B------:R-:W-:Y:S01]  /*10d0*/  LOP3.LUT R3, R207, R3, R206, 0xf6, !PT ;  /* 0x00000003cf037212 */ /* 0x000fe200078ef6ce */
[----:B------:R-:W-:Y:S01]  /*10e0*/  VIADD R196, R195, 0x80 ;  /* 0x00000080c3c47836 */ /* 0x000fe20000000000 */
[----:B------:R-:W-:Y:S01]  /*10f0*/  LOP3.LUT R209, R225, R200, RZ, 0xfc, !PT ;  /* 0x000000c8e1d17212 */ /* 0x000fe200078efcff */
[----:B------:R-:W-:Y:S01]  /*1100*/  VIADD R198, R195, 0xc0 ;  /* 0x000000c0c3c67836 */ /* 0x000fe20000000000 */
[----:B------:R-:W-:Y:S01]  /*1110*/  IADD3 R164, R16, 0x60, RZ ;  /* 0x0000006010a47810 */ /* 0x000fe20007ffe0ff */
[----:B------:R-:W-:Y:S01]  /*1120*/  IMAD.IADD R5, R222, 0x1, -R5 ;  /* 0x00000001de057824 */ /* 0x000fe200078e0a05 */
[----:B------:R-:W-:Y:S01]  /*1130*/  SHF.R.S32.HI R17, RZ, 0x1f, R16 ;  /* 0x0000001fff117819 */ /* 0x000fe20000011410 */
[----:B------:R-:W-:Y:S01]  /*1140*/  IMAD R226, R3, 0x2, R148 ;  /* 0x0000000203e27824 */ /* 0x000fe200078e0294 */
[----:B------:R-:W-:Y:S01]  /*1150*/  SHF.R.S32.HI R217, RZ, 0x1f, R195 ;  /* 0x0000001fffd97819 */ /* 0x000fe200000114c3 */
[----:B------:R-:W-:Y:S01]  /*1160*/  IMAD.IADD R209, R208, 0x1, R209 ;  /* 0x00000001d0d17824 */ /* 0x000fe200078e02d1 */
[----:B------:R-:W-:Y:S01]  /*1170*/  SHF.R.S32.HI R153, RZ, 0x1f, R18 ;  /* 0x0000001fff997819 */ /* 0x000fe20000011412 */
[----:B------:R-:W-:Y:S01]  /*1180*/  IMAD R229, R5, 0x8, R220 ;  /* 0x0000000805e57824 */ /* 0x000fe200078e02dc */
[----:B------:R-:W-:-:S02]  /*1190*/  SHF.R.S32.HI R193, RZ, 0x1f, R166 ;  /* 0x0000001fffc17819 */ /* 0x000fc400000114a6 */
[----:B------:R-:W-:Y:S02]  /*11a0*/  SHF.R.S32.HI R192, RZ, 0x1f, R164 ;  /* 0x0000001fffc07819 */ /* 0x000fe400000114a4 */
[----:B------:R-:W-:Y:S02]  /*11b0*/  SHF.R.S32.HI R191, RZ, 0x1f, R186 ;  /* 0x0000001fffbf7819 */ /* 0x000fe400000114ba */
[----:B------:R-:W-:Y:S02]  /*11c0*/  SHF.R.S32.HI R190, RZ, 0x1f, R185 ;  /* 0x0000001fffbe7819 */ /* 0x000fe400000114b9 */
[----:B------:R-:W-:Y:S02]  /*11d0*/  SHF.R.S32.HI R189, RZ, 0x1f, R184 ;  /* 0x0000001fffbd7819 */ /* 0x000fe400000114b8 */
[----:B------:R-:W-:Y:S02]  /*11e0*/  SHF.R.S32.HI R188, RZ, 0x1f, R167 ;  /* 0x0000001fffbc7819 */ /* 0x000fe400000114a7 */
[----:B------:R-:W-:-:S02]  /*11f0*/  SHF.R.S32.HI R223, RZ, 0x1f, R155 ;  /* 0x0000001fffdf7819 */ /* 0x000fc4000001149b */
[----:B------:R-:W-:Y:S02]  /*1200*/  SHF.R.S32.HI R216, RZ, 0x1f, R197 ;  /* 0x0000001fffd87819 */ /* 0x000fe400000114c5 */
[----:B------:R-:W-:Y:S02]  /*1210*/  SHF.R.S32.HI R215, RZ, 0x1f, R196 ;  /* 0x0000001fffd77819 */ /* 0x000fe400000114c4 */
[----:B------:R-:W-:Y:S02]  /*1220*/  SHF.R.S32.HI R214, RZ, 0x1f, R198 ;  /* 0x0000001fffd67819 */ /* 0x000fe400000114c6 */
[----:B0-----:R-:W-:-:S07]  /*1230*/  SHF.L.U32 R221, R4, 0x1, RZ ;  /* 0x0000000104dd7819 */ /* 0x001fce00000006ff */
.L_x_12092:
[----:B------:R-:W-:Y:S05]  /*1240*/  YIELD ;  /* 0x0000000000007946 */ /* 0x000fea0003800000 */
[----:B------:R-:W-:Y:S01]  /*1250*/  ULDC.64 UR4, c[0x0][0xa28] ;  /* 0x00028a0000047ab9 */ /* 0x000fe20000000a00 */
[----:B0---4-:R-:W0:Y:S01]  /*1260*/  LDC.64 R4, c[0x0][0xa08] ;  /* 0x00028200ff047b82 */ /* 0x011e220000000a00 */
[----:B------:R-:W-:Y:S01]  /*1270*/  ISETP.NE.U32.AND P1, PT, RZ, UR4, PT ;  /* 0x00000004ff007c0c */ /* 0x000fe2000bf25070 */
[----:B------:R-:W-:Y:S02]  /*1280*/  IMAD.MOV.U32 R11, RZ, RZ, RZ ;  /* 0x000000ffff0b7224 */ /* 0x000fe400078e00ff */
[----:B------:R-:W-:Y:S01]  /*1290*/  IMAD.MOV.U32 R49, RZ, RZ, RZ ;  /* 0x000000ffff317224 */ /* 0x000fe200078e00ff */
[----:B------:R-:W-:Y:S01]  /*12a0*/  ISETP.NE.AND.EX P1, PT, RZ, UR5, PT, P1 ;  /* 0x00000005ff007c0c */ /* 0x000fe2000bf25310 */
[----:B------:R-:W-:-:S02]  /*12b0*/  ULDC.64 UR4, c[0x0][0xa18] ;  /* 0x0002860000047ab9 */ /* 0x000fc40000000a00 */
[----:B------:R-:W-:-:S04]  /*12c0*/  ISETP.NE.U32.AND P2, PT, RZ, UR4, PT ;  /* 0x00000004ff007c0c */ /* 0x000fc8000bf45070 */
[----:B------:R-:W-:Y:S01]  /*12d0*/  ISETP.NE.AND.EX P2, PT, RZ, UR5, PT, P2 ;  /* 0x00000005ff007c0c */ /* 0x000fe2000bf45320 */
[----:B------:R-:W-:Y:S02]  /*12e0*/  ULDC.64 UR4, c[0x0][0xa08] ;  /* 0x0002820000047ab9 */ /* 0x000fe40000000a00 */
[----:B------:R-:W-:-:S03]  /*12f0*/  ISETP.NE.U32.AND P0, PT, RZ, UR4, PT ;  /* 0x00000004ff007c0c */ /* 0x000fc6000bf05070 */
[----:B-1----:R-:W1:Y:S01]  /*1300*/  @P1 LDC.64 R2, c[0x0][0xa28] ;  /* 0x00028a00ff021b82 */ /* 0x002e620000000a00 */
[----:B------:R-:W-:Y:S01]  /*1310*/  ISETP.NE.AND.EX P0, PT, RZ, UR5, PT, P0 ;  /* 0x00000005ff007c0c */ /* 0x000fe2000bf05300 */
[----:B0--3--:R-:W-:-:S06]  /*1320*/  IMAD.WIDE R8, R127, 0x4, R4 ;  /* 0x000000047f087825 */ /* 0x009fcc00078e0204 */
[----:B------:R-:W0:Y:S01]  /*1330*/  @P2 LDC.64 R6, c[0x0][0xa18] ;  /* 0x00028600ff062b82 */ /* 0x000e220000000a00 */
[----:B------:R-:W-:Y:S02]  /*1340*/  ULDC UR4, c[0x0][0x288] ;  /* 0x0000a20000047ab9 */ /* 0x000fe40000000800 */
[----:B------:R-:W-:Y:S01]  /*1350*/  IMAD.U32 R28, RZ, RZ, UR4 ;  /* 0x00000004ff1c7e24 */ /* 0x000fe2000f8e00ff */
[----:B------:R-:W-:Y:S02]  /*1360*/  ULDC.64 UR4, c[0x0][0x418] ;  /* 0x0001060000047ab9 */ /* 0x000fe40000000a00 */
[----:B--2---:R2:W5:Y:S01]  /*1370*/  @P0 LDG.E R49, desc[UR42][R8.64] ;  /* 0x0000002a08310981 */ /* 0x004562000c1e1900 */
[----:B-1----:R-:W-:-:S05]  /*1380*/  @P1 IMAD.WIDE R2, R127, 0x4, R2 ;  /* 0x000000047f021825 */ /* 0x002fca00078e0202 */
[----:B------:R2:W5:Y:S01]  /*1390*/  @P1 LDG.E R11, desc[UR42][R2.64] ;  /* 0x0000002a020b1981 */ /* 0x000562000c1e1900 */
[----:B0-----:R-:W-:-:S05]  /*13a0*/  @P2 IMAD.WIDE R4, R127, 0x4, R6 ;  /* 0x000000047f042825 */ /* 0x001fca00078e0206 */
        /* <DEDUP_REMOVED lines=8> */
[----:B------:R-:W-:Y:S02]  /*1430*/  IMAD.U32 R47, RZ, RZ, UR5 ;  /* 0x00000005ff2f7e24 */ /* 0x000fe4000f8e00ff */
[----:B------:R-:W-:Y:S01]  /*1440*/  IMAD.U32 R32, RZ, RZ, UR4 ;  /* 0x00000004ff207e24 */ /* 0x000fe2000f8e00ff */
        /* <DEDUP_REMOVED lines=10> */
.L_x_11861:
[----:B------:R-:W-:Y:S01]  /*14f0*/  ULDC.64 UR4, c[0x0][0xa20] ;  /* 0x0002880000047ab9 */ /* 0x000fe20000000a00 */
[----:B------:R-:W-:Y:S01]  /*1500*/  IMAD.MOV.U32 R211, RZ, RZ, R126 ;  /* 0x000000ffffd37224 */ /* 0x000fe200078e007e */
[----:B------:R-:W-:Y:S01]  /*1510*/  ISETP.NE.U32.AND P1, PT, RZ, UR4, PT ;  /* 0x00000004ff007c0c */ /* 0x000fe2000bf25070 */
[----:B------:R-:W-:-:S03]  /*1520*/  IMAD.MOV.U32 R212, RZ, RZ, R127 ;  /* 0x000000ffffd47224 */ /* 0x000fc600078e007f */
[----:B------:R-:W-:-:S13]  /*1530*/  ISETP.NE.AND.EX P1, PT, RZ, UR5, PT, P1 ;  /* 0x00000005ff007c0c */ /* 0x000fda000bf25310 */
[----:B------:R-:W-:Y:S05]  /*1540*/  @!P1 BRA `(.L_x_11862) ;  /* 0x0000000000109947 */ /* 0x000fea0003800000 */
[----:B------:R-:W0:Y:S02]  /*1550*/  LDC.64 R2, c[0x0][0xa20] ;  /* 0x00028800ff027b82 */ /* 0x000e240000000a00 */
[----:B0-----:R-:W-:-:S05]  /*1560*/  IMAD.WIDE R2, R127, 0x4, R2 ;  /* 0x000000047f027825 */ /* 0x001fca00078e0202 */
[----:B------:R0:W5:Y:S01]  /*1570*/  LDG.E R32, desc[UR42][R2.64] ;  /* 0x0000002a02207981 */ /* 0x000162000c1e1900 */
[----:B------:R-:W-:Y:S05]  /*1580*/  BRA `(.L_x_11863) ;  /* 0x0000000000107947 */ /* 0x000fea0003800000 */
.L_x_11862:
[----:B------:R-:W-:Y:S05]  /*1590*/  @!P0 BRA `(.L_x_11863) ;  /* 0x00000000000c8947 */ /* 0x000fea0003800000 */
[----:B------:R-:W2:Y:S04]  /*15a0*/  LDG.E R3, desc[UR42][R8.64] ;  /* 0x0000002a08037981 */ /* 0x000ea8000c1e1900 */
[----:B------:R-:W2:Y:S02]  /*15b0*/  LDG.E R32, desc[UR42][R8.64+0x4] ;  /* 0x0000042a08207981 */ /* 0x000ea4000c1e1900 */
[----:B--2---:R-:W-:-:S07]  /*15c0*/  IMAD.IADD R32, R32, 0x1, -R3 ;  /* 0x0000000120207824 */ /* 0x004fce00078e0a03 */
.L_x_11863:
[----:B------:R-:W-:Y:S01]  /*15d0*/  ULDC.64 UR4, c[0x0][0xa10] ;  /* 0x0002840000047ab9 */ /* 0x000fe20000000a00 */
[----:B------:R-:W1:Y:S01]  /*15e0*/  LDC R8, c[0x0][0x448] ;  /* 0x00011200ff087b82 */ /* 0x000e620000000800 */
[----:B------:R-:W-:-:S04]  /*15f0*/  ISETP.NE.U32.AND P0, PT, RZ, UR4, PT ;  /* 0x00000004ff007c0c */ /* 0x000fc8000bf05070 */
[----:B------:R-:W-:Y:S01]  /*1600*/  ISETP.NE.AND.EX P0, PT, RZ, UR5, PT, P0 ;  /* 0x00000005ff007c0c */ /* 0x000fe2000bf05300 */
[----:B------:R-:W-:Y:S02]  /*1610*/  ULDC.64 UR4, c[0x0][0xa30] ;  /* 0x00028c0000047ab9 */ /* 0x000fe40000000a00 */
[----:B------:R-:W-:Y:S01]  /*1620*/  ISETP.NE.U32.AND P1, PT, RZ, UR4, PT ;  /* 0x00000004ff007c0c */ /* 0x000fe2000bf25070 */
[----:B0----5:R-:W-:Y:S01]  /*1630*/  IMAD.MOV.U32 R2, RZ, RZ, R32 ;  /* 0x000000ffff027224 */ /* 0x021fe200078e0020 */
[----:B------:R-:W0:Y:S02]  /*1640*/  LDC.64 R12, c[0x0][0x9e0] ;  /* 0x00027800ff0c7b82 */ /* 0x000e240000000a00 */
[----:B------:R-:W-:-:S06]  /*1650*/  ISETP.NE.AND.EX P1, PT, RZ, UR5, PT, P1 ;  /* 0x00000005ff007c0c */ /* 0x000fcc000bf25310 */
[----:B------:R-:W2:Y:S08]  /*1660*/  @P0 LDC.64 R4, c[0x0][0xa10] ;  /* 0x00028400ff040b82 */ /* 0x000eb00000000a00 */
[----:B------:R-:W3:Y:S01]  /*1670*/  @P1 LDC.64 R6, c[0x0][0xa30] ;  /* 0x00028c00ff061b82 */ /* 0x000ee20000000a00 */
[----:B--2---:R-:W-:-:S05]  /*1680*/  @P0 IMAD.WIDE R4, R127, 0x4, R4 ;  /* 0x000000047f040825 */ /* 0x004fca00078e0204 */
[----:B------:R-:W2:Y:S04]  /*1690*/  @P0 LDG.E R0, desc[UR42][R4.64] ;  /* 0x0000002a04000981 */ /* 0x000ea8000c1e1900 */
[----:B------:R-:W2:Y:S01]  /*16a0*/  @P0 LDG.E R3, desc[UR42][R4.64+0x4] ;  /* 0x0000042a04030981 */ /* 0x000ea2000c1e1900 */
[----:B---3--:R-:W-:-:S05]  /*16b0*/  @P1 IMAD.WIDE R6, R127, 0x4, R6 ;  /* 0x000000047f061825 */ /* 0x008fca00078e0206 */
[----:B------:R3:W5:Y:S01]  /*16c0*/  @P1 LDG.E R2, desc[UR42][R6.64] ;  /* 0x0000002a06021981 */ /* 0x000762000c1e1900 */
[----:B-1----:R-:W-:Y:S01]  /*16d0*/  ISETP.NE.AND P1, PT, R8, 0x1, PT ;  /* 0x000000010800780c */ /* 0x002fe20003f25270 */
[----:B------:R-:W-:Y:S01]  /*16e0*/  IMAD.SHL.U32 R210, R125, 0x80, RZ ;  /* 0x000000807dd27824 */ /* 0x000fe200078e00ff */
[----:B0-----:R-:W-:Y:S01]  /*16f0*/  ISETP.GE.AND P2, PT, R13, 0x1, PT ;  /* 0x000000010d00780c */ /* 0x001fe20003f46270 */
[----:B------:R-:W-:-:S10]  /*1700*/  IMAD.IADD R10, R32, 0x1, -R11 ;  /* 0x00000001200a7824 */ /* 0x000fd400078e0a0b */
[----:B------:R-:W0:Y:S08]  /*1710*/  @P1 LDC R8, c[0x0][0x44c] ;  /* 0x00011300ff081b82 */ /* 0x000e300000000800 */
[----:B------:R-:W1:Y:S01]  /*1720*/  @P1 LDC R9, c[0x0][0x450] ;  /* 0x00011400ff091b82 */ /* 0x000e620000000800 */
[----:B--2---:R-:W-:Y:S01]  /*1730*/  @P0 IADD3 R47, -R0, R3, RZ ;  /* 0x00000003002f0210 */ /* 0x004fe20007ffe1ff */
[----:B------:R-:W-:-:S04]  /*1740*/  VIADD R3, R210, 0x7f ;  /* 0x0000007fd2037836 */ /* 0x000fc80000000000 */
[----:B------:R-:W-:Y:S02]  /*1750*/  IMAD.IADD R29, R10, 0x1, R47 ;  /* 0x000000010a1d7824 */ /* 0x000fe400078e022f */
[----:B0-----:R-:W-:-:S03]  /*1760*/  @P1 IMAD.HI.U32 R4, R3, R8, RZ ;  /* 0x0000000803041227 */ /* 0x001fc600078e00ff */
[C---:B------:R-:W-:Y:S01]  /*1770*/  IADD3 R204, R29.reuse, 0x1, -R28 ;  /* 0x000000011dcc7810 */ /* 0x040fe20007ffe81c */
[----:B------:R-:W-:Y:S01]  /*1780*/  VIADD R0, R29, 0x5f ;  /* 0x0000005f1d007836 */ /* 0x000fe20000000000 */
[----:B-1----:R-:W-:-:S03]  /*1790*/  @P1 SHF.R.U32.HI R3, RZ, R9, R4 ;  /* 0x00000009ff031219 */ /* 0x002fc60000011604 */
[----:B------:R-:W-:-:S04]  /*17a0*/  IMAD.HI R0, R0, 0x2aaaaaab, RZ ;  /* 0x2aaaaaab00007827 */ /* 0x000fc800078e02ff */
[----:B---3--:R-:W-:Y:S01]  /*17b0*/  IMAD.IADD R7, R204, 0x1, R3 ;  /* 0x00000001cc077824 */ /* 0x008fe200078e0203 */
[----:B------:R-:W-:-:S04]  /*17c0*/  SHF.R.U32.HI R165, RZ, 0x1f, R0 ;  /* 0x0000001fffa57819 */ /* 0x000fc80000011600 */
[----:B------:R-:W-:Y:S01]  /*17d0*/  LEA.HI.SX32 R165, R0, R165, 0x1c ;  /* 0x000000a500a57211 */ /* 0x000fe200078fe2ff */
        /* <DEDUP_REMOVED lines=13> */
.L_x_11866:
[----:B------:R-:W-:-:S13]  /*18b0*/  ISETP.NE.AND P0, PT, R13, 0x1, PT ;  /* 0x000000010d00780c */ /* 0x000fda0003f05270 */
[----:B------:R-:W0:Y:S02]  /*18c0*/  @P0 LDC.64 R4, c[0x0][0x9e8] ;  /* 0x00027a00ff040b82 */ /* 0x000e240000000a00 */
[----:B0-----:R-:W-:-:S05]  /*18d0*/  @P0 IMAD.HI.U32 R4, R3, R4, RZ ;  /* 0x0000000403040227 */ /* 0x001fca00078e00ff */
[----:B------:R-:W-:-:S07]  /*18e0*/  @P0 SHF.R.U32.HI R3, RZ, R5, R4 ;  /* 0x00000005ff030219 */ /* 0x000fce0000011604 */
.L_x_11867:
[----:B------:R-:W-:Y:S05]  /*18f0*/  BSYNC B0 ;  /* 0x0000000000007941 */ /* 0x000fea0003800000 */
.L_x_11865:
[----:B------:R-:W-:-:S05]  /*1900*/  IMAD R3, R3, R13, R13 ;  /* 0x0000000d03037224 */ /* 0x000fca00078e020d */
[----:B------:R-:W-:-:S07]  /*1910*/  VIMNMX R0, R0, R3, PT ;  /* 0x0000000300007248 */ /* 0x000fce0003fe0100 */
.L_x_11864:
        /* <DEDUP_REMOVED lines=20> */
.L_x_11870:
[----:B------:R-:W-:-:S13]  /*1a60*/  ISETP.NE.AND P0, PT, R13, 0x1, PT ;  /* 0x000000010d00780c */ /* 0x000fda0003f05270 */
[----:B------:R-:W0:Y:S02]  /*1a70*/  @P0 LDC.64 R6, c[0x0][0x9e8] ;  /* 0x00027a00ff060b82 */ /* 0x000e240000000a00 */
[----:B0-----:R-:W-:-:S05]  /*1a80*/  @P0 IMAD.HI.U32 R6, R3, R6, RZ ;  /* 0x0000000603060227 */ /* 0x001fca00078e00ff */
[----:B------:R-:W-:-:S07]  /*1a90*/  @P0 SHF.R.U32.HI R3, RZ, R7, R6 ;  /* 0x00000007ff030219 */ /* 0x000fce0000011606 */
.L_x_11871:
[----:B------:R-:W-:Y:S05]  /*1aa0*/  BSYNC B0 ;  /* 0x0000000000007941 */ /* 0x000fea0003800000 */
.L_x_11869:
[----:B------:R-:W-:-:S05]  /*1ab0*/  IMAD R3, R3, R13, RZ ;  /* 0x0000000d03037224 */ /* 0x000fca00078e02ff */
[----:B------:R-:W-:-:S07]  /*1ac0*/  VIMNMX R4, R4, R3, !PT ;  /* 0x0000000304047248 */ /* 0x000fce0007fe0100 */
.L_x_11868:
[----:B------:R-:W-:Y:S01]  /*1ad0*/  IADD3 R0, R0, 0x5f, RZ ;  /* 0x0000005f00007810 */ /* 0x000fe20007ffe0ff */
        /* <DEDUP_REMOVED lines=43> */
.L_x_11874:
[----:B------:R-:W-:Y:S05]  /*1d90*/  BSYNC B6 ;  /* 0x0000000000067941 */ /* 0x000fea0003800000 */
.L_x_11873:
        /* <DEDUP_REMOVED lines=20> */
.L_x_11876:
[----:B------:R-:W-:Y:S05]  /*1ee0*/  BSYNC B6 ;  /* 0x0000000000067941 */ /* 0x000fea0003800000 */
.L_x_11875:
[----:B------:R-:W-:Y:S01]  /*1ef0*/  ULDC.64 UR4, c[0x0][0x9f8] ;  /* 0x00027e0000047ab9 */ /* 0x000fe20000000a00 */
[----:B------:R-:W-:Y:S01]  /*1f00*/  IMAD.MOV.U32 R0, RZ, RZ, R127 ;  /* 0x000000ffff007224 */ /* 0x000fe200078e007f */
[----:B------:R-:W-:Y:S01]  /*1f10*/  ISETP.NE.U32.AND P0, PT, RZ, UR4, PT ;  /* 0x00000004ff007c0c */ /* 0x000fe2000bf05070 */
[----:B------:R-:W-:Y:S01]  /*1f20*/  ULDC UR8, c[0x0][0x320] ;  /* 0x0000c80000087ab9 */ /* 0x000fe20000000800 */
[----:B------:R-:W0:Y:S01]  /*1f30*/  LDC R33, c[0x0][0x3f4] ;  /* 0x0000fd00ff217b82 */ /* 0x000e220000000800 */
[----:B------:R-:W-:Y:S01]  /*1f40*/  SHF.R.S32.HI R3, RZ, 0x1f, R152 ;  /* 0x0000001fff037819 */ /* 0x000fe20000011498 */
[----:B------:R-:W-:Y:S01]  /*1f50*/  ULDC.64 UR6, c[0x0][0x408] ;  /* 0x0001020000067ab9 */ /* 0x000fe20000000a00 */
[----:B------:R-:W-:Y:S01]  /*1f60*/  ISETP.NE.AND.EX P0, PT, RZ, UR5, PT, P0 ;  /* 0x00000005ff007c0c */ /* 0x000fe2000bf05300 */
[----:B------:R-:W1:Y:S01]  /*1f70*/  S2R R34, SR_TID.X ;  /* 0x0000000000227919 */ /* 0x000e620000002100 */
[----:B------:R-:W-:Y:S01]  /*1f80*/  ISETP.GE.AND P1, PT, R18, UR8, PT ;  /* 0x0000000812007c0c */ /* 0x000fe2000bf26270 */
[----:B------:R-:W-:-:S10]  /*1f90*/  ULDC.64 UR4, c[0x0][0x3f8] ;  /* 0x0000fe0000047ab9 */ /* 0x000fd40000000a00 */
[----:B------:R-:W2:Y:S02]  /*1fa0*/  @P0 LDC.64 R4, c[0x0][0x9f8] ;  /* 0x00027e00ff040b82 */ /* 0x000ea40000000a00 */
[----:B--2---:R-:W-:-:S05]  /*1fb0*/  @P0 IMAD.WIDE R4, R127, 0x4, R4 ;  /* 0x000000047f040825 */ /* 0x004fca00078e0204 */
[----:B------:R2:W3:Y:S01]  /*1fc0*/  @P0 LDG.E R0, desc[UR42][R4.64] ;  /* 0x0000002a04000981 */ /* 0x0004e2000c1e1900 */
[----:B------:R-:W-:Y:S01]  /*1fd0*/  SEL R8, RZ, 0xffffffff, P1 ;  /* 0xffffffffff087807 */ /* 0x000fe20000800000 */
[C---:B------:R-:W-:Y:S01]  /*1fe0*/  IMAD R7, R3.reuse, UR4, RZ ;  /* 0x0000000403077c24 */ /* 0x040fe2000f8e02ff */
[----:B------:R-:W-:Y:S01]  /*1ff0*/  ISETP.GE.AND P0, PT, R16, UR8, PT ;  /* 0x0000000810007c0c */ /* 0x000fe2000bf06270 */
[----:B------:R-:W-:Y:S01]  /*2000*/  IMAD R9, R3, UR6, RZ ;  /* 0x0000000603097c24 */ /* 0x000fe2000f8e02ff */
[----:B-1----:R-:W-:Y:S01]  /*2010*/  SHF.R.U32.HI R34, RZ, 0x7, R34 ;  /* 0x00000007ff227819 */ /* 0x002fe20000011622 */
[C---:B------:R-:W-:Y:S01]  /*2020*/  IMAD R11, R152.reuse, UR5, R7 ;  /* 0x00000005980b7c24 */ /* 0x040fe2000f8e0207 */
[--C-:B------:R-:W-:Y:S01]  /*2030*/  SHF.R.S32.HI R23, RZ, 0x1f, R22.reuse ;  /* 0x0000001fff177819 */ /* 0x100fe20000011416 */
[----:B------:R-:W-:Y:S01]  /*2040*/  IMAD R13, R152, UR7, R9 ;  /* 0x00000007980d7c24 */ /* 0x000fe2000f8e0209 */
[----:B------:R-:W-:Y:S01]  /*2050*/  ISETP.NE.AND P6, PT, R34, 0x1, PT ;  /* 0x000000012200780c */ /* 0x000fe20003fc5270 */
[----:B--2---:R-:W-:Y:S01]  /*2060*/  IMAD.SHL.U32 R5, R8, 0x2, RZ ;  /* 0x0000000208057824 */ /* 0x004fe200078e00ff */
[----:B------:R-:W-:Y:S01]  /*2070*/  SEL R4, RZ, 0x1, P0 ;  /* 0x00000001ff047807 */ /* 0x000fe20000000000 */
[----:B------:R-:W-:Y:S01]  /*2080*/  IMAD.WIDE.U32 R6, R152, UR4, R22 ;  /* 0x0000000498067c25 */ /* 0x000fe2000f8e0016 */
[----:B-----5:R-:W-:-:S02]  /*2090*/  SHF.R.S32.HI R48, RZ, 0x1f, R2 ;  /* 0x0000001fff307819 */ /* 0x020fc40000011402 */
[----:B------:R-:W-:Y:S01]  /*20a0*/  LOP3.LUT R10, R5, 0x2, R4, 0xe2, !PT ;  /* 0x00000002050a7812 */ /* 0x000fe200078ee204 */
[----:B------:R-:W-:Y:S01]  /*20b0*/  IMAD.WIDE.U32 R4, R152, UR6, R22 ;  /* 0x0000000698047c25 */ /* 0x000fe2000f8e0016 */
[----:B------:R-:W-:Y:S02]  /*20c0*/  ISETP.GE.AND P0, PT, R166, UR8, PT ;  /* 0x00000008a6007c0c */ /* 0x000fe4000bf06270 */
[----:B------:R-:W-:Y:S01]  /*20d0*/  ISETP.GE.AND P1, PT, R164, UR8, PT ;  /* 0x00000008a4007c0c */ /* 0x000fe2000bf26270 */
[----:B------:R-:W-:Y:S01]  /*20e0*/  IMAD.WIDE.U32 R8, R152, UR4, R16 ;  /* 0x0000000498087c25 */ /* 0x000fe2000f8e0010 */
[----:B------:R-:W-:Y:S02]  /*20f0*/  ISETP.GE.AND P3, PT, R185, UR8, PT ;  /* 0x00000008b9007c0c */ /* 0x000fe4000bf66270 */
[----:B------:R-:W-:Y:S01]  /*2100*/  SEL R12, RZ, 0x8, P1 ;  /* 0x00000008ff0c7807 */ /* 0x000fe20000800000 */
[----:B------:R-:W-:Y:S01]  /*2110*/  IMAD.IADD R7, R7, 0x1, R11 ;  /* 0x0000000107077824 */ /* 0x000fe200078e020b */
[----:B------:R-:W-:Y:S01]  /*2120*/  ISETP.GE.AND P1, PT, R184, UR8, PT ;  /* 0x00000008b8007c0c */ /* 0x000fe2000bf26270 */
[----:B------:R-:W-:Y:S01]  /*2130*/  IMAD.IADD R5, R5, 0x1, R13 ;  /* 0x0000000105057824 */ /* 0x000fe200078e020d */
[----:B------:R-:W-:Y:S01]  /*2140*/  ISETP.GE.AND P2, PT, R167, UR8, PT ;  /* 0x00000008a7007c0c */ /* 0x000fe2000bf46270 */
[----:B------:R-:W-:Y:S01]  /*2150*/  IMAD.IADD R9, R11, 0x1, R9 ;  /* 0x000000010b097824 */ /* 0x000fe200078e0209 */
[----:B------:R-:W-:Y:S01]  /*2160*/  SEL R11, RZ, 0x4, P0 ;  /* 0x00000004ff0b7807 */ /* 0x000fe20000000000 */
[----:B------:R-:W-:Y:S01]  /*2170*/  IMAD R15, R48, UR6, RZ ;  /* 0x00000006300f7c24 */ /* 0x000fe2000f8e02ff */
[----:B------:R-:W-:Y:S01]  /*2180*/  ISETP.GE.AND P0, PT, R186, UR8, PT ;  /* 0x00000008ba007c0c */ /* 0x000fe2000bf06270 */
[----:B------:R-:W-:Y:S01]  /*2190*/  IMAD R13, R48, UR4, RZ ;  /* 0x00000004300d7c24 */ /* 0x000fe2000f8e02ff */
[----:B------:R-:W-:Y:S01]  /*21a0*/  LOP3.LUT R10, R12, R10, R11, 0xfe, !PT ;  /* 0x0000000a0c0a7212 */ /* 0x000fe200078efe0b */
[C---:B------:R-:W-:Y:S01]  /*21b0*/  IMAD R15, R2.reuse, UR7, R15 ;  /* 0x00000007020f7c24 */ /* 0x040fe2000f8e020f */
[----:B------:R-:W-:Y:S01]  /*21c0*/  SEL R50, RZ, 0x7fff80, P2 ;  /* 0x007fff80ff327807 */ /* 0x000fe20001000000 */
[----:B------:R-:W-:Y:S01]  /*21d0*/  IMAD.WIDE.U32 R20, R2, UR6, R4 ;  /* 0x0000000602147c25 */ /* 0x000fe2000f8e0004 */
[----:B------:R-:W-:-:S02]  /*21e0*/  SEL R5, RZ, 0x10, P0 ;  /* 0x00000010ff057807 */ /* 0x000fc40000000000 */
[----:B0-----:R-:W-:Y:S01]  /*21f0*/  ISETP.GE.AND P0, PT, R16, R33, PT ;  /* 0x000000211000720c */ /* 0x001fe20003f06270 */
[C---:B------:R-:W-:Y:S01]  /*2200*/  IMAD R13, R2.reuse, UR5, R13 ;  /* 0x00000005020d7c24 */ /* 0x040fe2000f8e020d */
[----:B------:R-:W-:Y:S01]  /*2210*/  SEL R4, RZ, 0x20, P3 ;  /* 0x00000020ff047807 */ /* 0x000fe20001800000 */
[----:B------:R-:W-:Y:S01]  /*2220*/  IMAD.WIDE.U32 R24, R2, UR4, R6 ;  /* 0x0000000402187c25 */ /* 0x000fe2000f8e0006 */
[----:B------:R-:W-:Y:S02]  /*2230*/  SEL R7, R33, RZ, P0 ;  /* 0x000000ff21077207 */ /* 0x000fe40000000000 */
[----:B------:R-:W-:Y:S01]  /*2240*/  LOP3.LUT R4, R4, R10, R5, 0xfe, !PT ;  /* 0x0000000a04047212 */ /* 0x000fe200078efe05 */
[----:B------:R-:W-:Y:S01]  /*2250*/  IMAD.WIDE.U32 R30, R2, UR4, R8 ;  /* 0x00000004021e7c25 */ /* 0x000fe2000f8e0008 */
[----:B------:R-:W-:Y:S05]  /*2260*/  @!P6 WARPSYNC.ALL ;  /* 0x000000000000e948 */ /* 0x000fea0003800000 */
[----:B------:R-:W-:Y:S01]  /*2270*/  ULDC UR4, c[0x0][0x2f4] ;  /* 0x0000bd0000047ab9 */ /* 0x000fe20000000800 */
[----:B------:R-:W-:Y:S01]  /*2280*/  IADD3 R7, R16, R7, RZ ;  /* 0x0000000710077210 */ /* 0x000fe20007ffe0ff */
[----:B------:R-:W-:Y:S01]  /*2290*/  IMAD.U32 R55, RZ, RZ, UR36 ;  /* 0x00000024ff377e24 */ /* 0x000fe2000f8e00ff */
[----:B------:R-:W-:Y:S01]  /*22a0*/  ISETP.GE.AND P3, PT, R18, UR4, PT ;  /* 0x0000000412007c0c */ /* 0x000fe2000bf66270 */
[----:B------:R-:W-:Y:S01]  /*22b0*/  IMAD.IADD R49, R49, 0x1, R32 ;  /* 0x0000000131317824 */ /* 0x000fe200078e0220 */
[----:B------:R-:W-:Y:S01]  /*22c0*/  SEL R5, RZ, 0x40, P1 ;  /* 0x00000040ff057807 */ /* 0x000fe20000800000 */
[----:B------:R-:W-:Y:S01]  /*22d0*/  IMAD.IADD R53, R200, 0x1, R225 ;  /* 0x00000001c8357824 */ /* 0x000fe200078e02e1 */
[----:B------:R-:W-:Y:S01]  /*22e0*/  SEL R6, RZ, 0xffffffff, P3 ;  /* 0xffffffffff067807 */ /* 0x000fe20001800000 */
[----:B------:R-:W-:Y:S01]  /*22f0*/  IMAD R54, R222, 0x40, R152 ;  /* 0x00000040de367824 */ /* 0x000fe200078e0298 */
[----:B------:R-:W-:Y:S01]  /*2300*/  LOP3.LUT R50, R50, R4, R5, 0xfe, !PT ;  /* 0x0000000432327212 */ /* 0x000fe200078efe05 */
[----:B------:R-:W-:Y:S01]  /*2310*/  IMAD.IADD R56, R21, 0x1, R15 ;  /* 0x0000000115387824 */ /* 0x000fe200078e020f */
[----:B------:R-:W-:Y:S01]  /*2320*/  ISETP.GE.AND P1, PT, R16, UR4, PT ;  /* 0x0000000410007c0c */ /* 0x000fe2000bf26270 */
[----:B------:R-:W-:Y:S01]  /*2330*/  IMAD.SHL.U32 R8, R6, 0x2, RZ ;  /* 0x0000000206087824 */ /* 0x000fe200078e00ff */
[----:B------:R-:W-:Y:S01]  /*2340*/  SHF.R.S32.HI R6, RZ, 0x1f, R7 ;  /* 0x0000001fff067819 */ /* 0x000fe20000011407 */
[----:B------:R-:W-:Y:S01]  /*2350*/  IMAD.IADD R57, R25, 0x1, R13 ;  /* 0x0000000119397824 */ /* 0x000fe200078e020d */
[----:B------:R-:W-:Y:S01]  /*2360*/  PRMT R71, R50, 0x8880, RZ ;  /* 0x0000888032477816 */ /* 0x000fe200000000ff */
[----:B------:R-:W-:Y:S01]  /*2370*/  IMAD.IADD R58, R13, 0x1, R31 ;  /* 0x000000010d3a7824 */ /* 0x000fe200078e021f */
[----:B------:R-:W-:-:S02]  /*2380*/  LEA.HI R6, R6, R7, RZ, 0x3 ;  /* 0x0000000706067211 */ /* 0x000fc400078f18ff */
[----:B------:R-:W-:Y:S02]  /*2390*/  PRMT R71, R71, 0x7710, RZ ;  /* 0x0000771047477816 */ /* 0x000fe400000000ff */
[--C-:B------:R-:W-:Y:S02]  /*23a0*/  LOP3.LUT R4, R201, 0x38, R6.reuse, 0xf8, !PT ;  /* 0x00000038c9047812 */ /* 0x100fe400078ef806 */
[----:B------:R-:W-:Y:S02]  /*23b0*/  LOP3.LUT R5, R202, 0x38, R6, 0xf8, !PT ;  /* 0x00000038ca057812 */ /* 0x000fe400078ef806 */
[----:B------:R-:W-:Y:S02]  /*23c0*/  LOP3.LUT R63, R4, R203, RZ, 0x3c, !PT ;  /* 0x000000cb043f7212 */ /* 0x000fe400078e3cff */
[----:B------:R-:W-:Y:S02]  /*23d0*/  LOP3.LUT R64, R5, R206, RZ, 0x3c, !PT ;  /* 0x000000ce05407212 */ /* 0x000fe400078e3cff */
[----:B------:R-:W-:Y:S01]  /*23e0*/  SEL R51, RZ, 0x1, P1 ;  /* 0x00000001ff337807 */ /* 0x000fe20000800000 */
[----:B------:R-:W-:Y:S01]  /*23f0*/  IMAD.IADD R63, R200, 0x1, R63 ;  /* 0x00000001c83f7824 */ /* 0x000fe200078e023f */
[----:B------:R-:W-:Y:S01]  /*2400*/  LOP3.LUT R61, R6, 0xfffffff8, RZ, 0xc0, !PT ;  /* 0xfffffff8063d7812 */ /* 0x000fe200078ec0ff */
[----:B------:R-:W-:Y:S01]  /*2410*/  IMAD.IADD R64, R207, 0x1, R64 ;  /* 0x00000001cf407824 */ /* 0x000fe200078e0240 */
[----:B------:R-:W-:-:S02]  /*2420*/  LOP3.LUT R65, R71, 0x1, RZ, 0xc0, !PT ;  /* 0x0000000147417812 */ /* 0x000fc400078ec0ff */
[C---:B------:R-:W-:Y:S02]  /*2430*/  LOP3.LUT R66, R71.reuse, 0x2, RZ, 0xc0, !PT ;  /* 0x0000000247427812 */ /* 0x040fe400078ec0ff */
[C---:B------:R-:W-:Y:S02]  /*2440*/  LOP3.LUT R67, R71.reuse, 0x4, RZ, 0xc0, !PT ;  /* 0x0000000447437812 */ /* 0x040fe400078ec0ff */
[C---:B------:R-:W-:Y:S02]  /*2450*/  LOP3.LUT R68, R71.reuse, 0x8, RZ, 0xc0, !PT ;  /* 0x0000000847447812 */ /* 0x040fe400078ec0ff */
[C---:B------:R-:W-:Y:S02]  /*2460*/  LOP3.LUT R69, R71.reuse, 0x10, RZ, 0xc0, !PT ;  /* 0x0000001047457812 */ /* 0x040fe400078ec0ff */
[----:B------:R-:W-:Y:S02]  /*2470*/  LOP3.LUT R70, R71, 0x20, RZ, 0xc0, !PT ;  /* 0x0000002047467812 */ /* 0x000fe400078ec0ff */
[----:B------:R-:W-:-:S02]  /*2480*/  LOP3.LUT R51, R8, 0x2, R51, 0xe2, !PT ;  /* 0x0000000208337812 */ /* 0x000fc400078ee233 */
[----:B------:R-:W-:Y:S02]  /*2490*/  SHF.R.S32.HI R52, RZ, 0x1f, R126 ;  /* 0x0000001fff347819 */ /* 0x000fe4000001147e */
[----:B------:R-:W-:Y:S02]  /*24a0*/  LOP3.LUT R55, R55, 0x1, RZ, 0xfc, !PT ;  /* 0x0000000137377812 */ /* 0x000fe400078efcff */
[----:B------:R-:W-:Y:S02]  /*24b0*/  SHF.R.S32.HI R60, RZ, 0x3, R6 ;  /* 0x00000003ff3c7819 */ /* 0x000fe40000011406 */
[----:B------:R-:W-:Y:S02]  /*24c0*/  SHF.R.S32.HI R62, RZ, 0x1f, R61 ;  /* 0x0000001fff3e7819 */ /* 0x000fe4000001143d */
[----:B------:R-:W-:Y:S02]  /*24d0*/  LOP3.LUT R71, R71, 0x40, RZ, 0xc0, !PT ;  /* 0x0000004047477812 */ /* 0x000fe400078ec0ff */
[----:B---3--:R-:W-:Y:S01]  /*24e0*/  SHF.R.S32.HI R59, RZ, 0x1f, R0 ;  /* 0x0000001fff3b7819 */ /* 0x008fe20000011400 */
[----:B------:R-:W-:Y:S06]  /*24f0*/  @!P6 BAR.SYNC.DEFER_BLOCKING 0x9, 0x100 ;  /* 0x024400000000eb1d */ /* 0x000fec0000010000 */
.L_x_11934:
        /* <DEDUP_REMOVED lines=18> */
[----:B------:R-:W-:Y:S01]  /*2620*/  @!P2 IMAD R7, R0, R7, R4 ;  /* 0x000000070007a224 */ /* 0x000fe200078e0204 */
[----:B------:R-:W-:-:S05]  /*2630*/  @!P2 MOV R4, R9 ;  /* 0x000000090004a202 */ /* 0x000fca0000000f00 */
        /* <DEDUP_REMOVED lines=21> */
[----:B------:R-:W0:Y:S01]  /*2790*/  LDC.64 R10, c[0x0][0x3f8] ;  /* 0x0000fe00ff0a7b82 */ /* 0x000e220000000a00 */
[----:B------:R-:W-:Y:S02]  /*27a0*/  ULDC.U8 UR6, c[0x0][0x410] ;  /* 0x0001040000067ab9 */ /* 0x000fe40000000000 */
[----:B------:R-:W-:Y:S01]  /*27b0*/  IMAD R6, R80, UR4, RZ ;  /* 0x0000000450067c24 */ /* 0x000fe2000f8e02ff */
[----:B------:R-:W-:Y:S01]  /*27c0*/  ISETP.NE.AND P2, PT, RZ, UR6, PT ;  /* 0x00000006ff007c0c */ /* 0x000fe2000bf45270 */
[----:B------:R-:W-:Y:S02]  /*27d0*/  IMAD R82, R45, -0x60, R47 ;  /* 0xffffffa02d527824 */ /* 0x000fe400078e022f */
[----:B------:R-:W-:Y:S01]  /*27e0*/  IMAD R7, R79, UR5, R6 ;  /* 0x000000054f077c24 */ /* 0x000fe2000f8e0206 */
[----:B------:R-:W1:Y:S01]  /*27f0*/  LDC.64 R12, c[0x0][0x408] ;  /* 0x00010200ff0c7b82 */ /* 0x000e620000000a00 */
[----:B------:R-:W-:Y:S01]  /*2800*/  ULDC.64 UR4, c[0x0][0x310] ;  /* 0x0000c40000047ab9 */ /* 0x000fe20000000a00 */
[----:B------:R-:W-:Y:S01]  /*2810*/  VIMNMX R82, R82, 0x60, PT ;  /* 0x0000006052527848 */ /* 0x000fe20003fe0100 */
[----:B------:R-:W-:-:S02]  /*2820*/  IMAD.IADD R5, R5, 0x1, R7 ;  /* 0x0000000105057824 */ /* 0x000fc400078e0207 */
        /* <DEDUP_REMOVED lines=8> */
[----:B------:R-:W-:Y:S01]  /*28b0*/  SHF.R.S32.HI R7, RZ, 0x1f, R45 ;  /* 0x0000001fff077819 */ /* 0x000fe2000001142d */
[----:B------:R-:W-:Y:S01]  /*28c0*/  ULDC.64 UR4, c[0x0][0x2e8] ;  /* 0x0000ba0000047ab9 */ /* 0x000fe20000000a00 */
[----:B0-----:R-:W-:Y:S01]  /*28d0*/  IMAD.WIDE.U32 R14, R45, R10, RZ ;  /* 0x0000000a2d0e7225 */ /* 0x001fe200078e00ff */
[----:B------:R-:W-:-:S03]  /*28e0*/  LEA R83, P3, R4, UR4, 0x1 ;  /* 0x0000000404537c11 */ /* 0x000fc6000f8608ff */
[C---:B------:R-:W-:Y:S02]  /*28f0*/  IMAD R6, R7.reuse, R10, RZ ;  /* 0x0000000a07067224 */ /* 0x040fe400078e02ff */
[-C--:B-1----:R-:W-:Y:S02]  /*2900*/  IMAD R8, R7, R12.reuse, RZ ;  /* 0x0000000c07087224 */ /* 0x082fe400078e02ff */
[----:B------:R-:W-:Y:S02]  /*2910*/  IMAD.IADD R5, R5, 0x1, R9 ;  /* 0x0000000105057824 */ /* 0x000fe400078e0209 */
[----:B------:R-:W-:-:S03]  /*2920*/  IMAD.WIDE.U32 R74, R45, R12, RZ ;  /* 0x0000000c2d4a7225 */ /* 0x000fc600078e00ff */
[----:B------:R-:W-:Y:S01]  /*2930*/  LEA.HI.X R84, R4, UR5, R5, 0x1, P3 ;  /* 0x0000000504547c11 */ /* 0x000fe200098f0c05 */
[C---:B------:R-:W-:Y:S02]  /*2940*/  IMAD R7, R45.reuse, R11, R6 ;  /* 0x0000000b2d077224 */ /* 0x040fe400078e0206 */
[----:B------:R-:W-:Y:S02]  /*2950*/  IMAD R9, R45, R13, R8 ;  /* 0x0000000d2d097224 */ /* 0x000fe400078e0208 */
        /* <DEDUP_REMOVED lines=11> */
[----:B------:R-:W-:Y:S01]  /*2a10*/  IMAD.MOV.U32 R4, RZ, RZ, R24 ;  /* 0x000000ffff047224 */ /* 0x000fe200078e0018 */
[----:B------:R-:W-:Y:S01]  /*2a20*/  ULDC.64 UR4, c[0x0][0x3e8] ;  /* 0x0000fa0000047ab9 */ /* 0x000fe20000000a00 */
[----:B------:R-:W-:Y:S01]  /*2a30*/  IMAD.MOV.U32 R5, RZ, RZ, R57 ;  /* 0x000000ffff057224 */ /* 0x000fe200078e0039 */
[----:B------:R-:W-:Y:S01]  /*2a40*/  ULDC.64 UR6, c[0x0][0x400] ;  /* 0x0001000000067ab9 */ /* 0x000fe20000000a00 */
[----:B------:R-:W-:Y:S01]  /*2a50*/  IMAD R35, R87, 0x60, RZ ;  /* 0x0000006057237824 */ /* 0x000fe200078e02ff */
[----:B------:R-:W-:Y:S01]  /*2a60*/  CS2R R42, SRZ ;  /* 0x00000000002a7805 */ /* 0x000fe2000001ff00 */
[----:B------:R-:W-:Y:S01]  /*2a70*/  IMAD.WIDE.U32 R6, R14, 0x60, R4 ;  /* 0x000000600e067825 */ /* 0x000fe200078e0004 */
[----:B------:R-:W-:Y:S02]  /*2a80*/  MOV R5, R56 ;  /* 0x0000003800057202 */ /* 0x000fe40000000f00 */
[----:B------:R-:W-:Y:S01]  /*2a90*/  CS2R R76, SRZ ;  /* 0x00000000004c7805 */ /* 0x000fe2000001ff00 */
[----:B------:R-:W-:-:S02]  /*2aa0*/  IMAD.MOV.U32 R4, RZ, RZ, R20 ;  /* 0x000000ffff047224 */ /* 0x000fc400078e0014 */
[----:B------:R-:W-:Y:S02]  /*2ab0*/  IMAD R37, R72, 0x60, RZ ;  /* 0x0000006048257824 */ /* 0x000fe400078e02ff */
[----:B------:R-:W-:Y:S01]  /*2ac0*/  IMAD.WIDE.U32 R32, R74, 0x60, R4 ;  /* 0x000000604a207825 */ /* 0x000fe200078e0004 */
[----:B------:R-:W-:-:S03]  /*2ad0*/  LEA R4, P3, R6, UR4, 0x1 ;  /* 0x0000000406047c11 */ /* 0x000fc6000f8608ff */
[----:B------:R-:W-:Y:S02]  /*2ae0*/  IMAD.IADD R5, R7, 0x1, R35 ;  /* 0x0000000107057824 */ /* 0x000fe400078e0223 */
[----:B------:R-:W-:-:S03]  /*2af0*/  IMAD.IADD R7, R33, 0x1, R37 ;  /* 0x0000000121077824 */ /* 0x000fc600078e0225 */
        /* <DEDUP_REMOVED lines=11> */
.L_x_11881:
[----:B------:R-:W-:Y:S05]  /*2bb0*/  BSYNC B1 ;  /* 0x0000000000017941 */ /* 0x000fea0003800000 */
.L_x_11880:
[----:B------:R-:W-:Y:S01]  /*2bc0*/  ISETP.GE.AND P4, PT, R187, R82, PT ;  /* 0x00000052bb00720c */ /* 0x000fe20003f86270 */
[----:B------:R-:W-:Y:S01]  /*2bd0*/  BSSY B1, `(.L_x_11882) ;  /* 0x0000023000017945 */ /* 0x000fe20003800000 */
[----:B------:R-:W-:Y:S02]  /*2be0*/  CS2R R34, SRZ ;  /* 0x0000000000227805 */ /* 0x000fe4000001ff00 */
[----:B------:R-:W-:Y:S01]  /*2bf0*/  CS2R R32, SRZ ;  /* 0x0000000000207805 */ /* 0x000fe2000001ff00 */
[----:B-----5:R-:W-:Y:S01]  /*2c00*/  IMAD.MOV.U32 R89, RZ, RZ, R38 ;  /* 0x000000ffff597224 */ /* 0x020fe200078e0026 */
[----:B------:R-:W-:Y:S01]  /*2c10*/  CS2R R36, SRZ ;  /* 0x0000000000247805 */ /* 0x000fe2000001ff00 */
[----:B------:R-:W-:-:S06]  /*2c20*/  IMAD.MOV.U32 R90, RZ, RZ, R39 ;  /* 0x000000ffff5a7224 */ /* 0x000fcc00078e0027 */
[----:B------:R-:W-:Y:S05]  /*2c30*/  @P4 BRA `(.L_x_11883) ;  /* 0x0000000000704947 */ /* 0x000fea0003800000 */
[C---:B0-----:R-:W-:Y:S01]  /*2c40*/  SHF.L.U64.HI R5, R10.reuse, 0x6, R11 ;  /* 0x000000060a057819 */ /* 0x041fe2000001020b */
[----:B------:R-:W-:Y:S01]  /*2c50*/  IMAD.SHL.U32 R4, R10, 0x40, RZ ;  /* 0x000000400a047824 */ /* 0x000fe200078e00ff */
[----:B------:R-:W-:Y:S01]  /*2c60*/  ULDC.64 UR4, c[0x0][0x3e8] ;  /* 0x0000fa0000047ab9 */ /* 0x000fe20000000a00 */
[----:B------:R-:W-:Y:S01]  /*2c70*/  IMAD R9, R87, 0x60, RZ ;  /* 0x0000006057097824 */ /* 0x000fe200078e02ff */
[----:B------:R-:W-:Y:S01]  /*2c80*/  CS2R R34, SRZ ;  /* 0x0000000000227805 */ /* 0x000fe2000001ff00 */
[----:B------:R-:W-:Y:S01]  /*2c90*/  IMAD.WIDE.U32 R4, R14, 0x60, R4 ;  /* 0x000000600e047825 */ /* 0x000fe200078e0004 */
[----:B------:R-:W-:-:S03]  /*2ca0*/  CS2R R36, SRZ ;  /* 0x0000000000247805 */ /* 0x000fc6000001ff00 */
[----:B------:R-:W-:Y:S01]  /*2cb0*/  IMAD R11, R72, 0x60, RZ ;  /* 0x00000060480b7824 */ /* 0x000fe200078e02ff */
[----:B------:R-:W-:Y:S01]  /*2cc0*/  IADD3 R6, P3, R24, R4, RZ ;  /* 0x0000000418067210 */ /* 0x000fe20007f7e0ff */
[----:B------:R-:W-:-:S03]  /*2cd0*/  IMAD.SHL.U32 R4, R12, 0x40, RZ ;  /* 0x000000400c047824 */ /* 0x000fc600078e00ff */
[----:B------:R-:W-:Y:S02]  /*2ce0*/  IADD3.X R9, R57, R9, R5, P3, !PT ;  /* 0x0000000939097210 */ /* 0x000fe40001ffe405 */
[----:B------:R-:W-:-:S03]  /*2cf0*/  SHF.L.U64.HI R5, R12, 0x6, R13 ;  /* 0x000000060c057819 */ /* 0x000fc6000001020d */
[----:B------:R-:W-:-:S03]  /*2d00*/  IMAD.WIDE.U32 R4, R74, 0x60, R4 ;  /* 0x000000604a047825 */ /* 0x000fc600078e0004 */
[----:B------:R-:W-:-:S04]  /*2d10*/  IADD3 R7, P3, R20, R4, RZ ;  /* 0x0000000414077210 */ /* 0x000fc80007f7e0ff */
[----:B------:R-:W-:Y:S02]  /*2d20*/  IADD3.X R8, R56, R11, R5, P3, !PT ;  /* 0x0000000b38087210 */ /* 0x000fe40001ffe405 */
        /* <DEDUP_REMOVED lines=13> */
.L_x_11883:
[----:B------:R-:W-:Y:S05]  /*2e00*/  BSYNC B1 ;  /* 0x0000000000017941 */ /* 0x000fea0003800000 */
.L_x_11882:
[----:B01----:R-:W-:Y:S01]  /*2e10*/  IMAD.MOV.U32 R4, RZ, RZ, R42 ;  /* 0x000000ffff047224 */ /* 0x003fe200078e002a */
[----:B------:R-:W-:Y:S01]  /*2e20*/  ISETP.NE.AND P3, PT, R55, 0x3, PT ;  /* 0x000000033700780c */ /* 0x000fe20003f65270 */
[----:B------:R-:W-:Y:S01]  /*2e30*/  IMAD.MOV.U32 R5, RZ, RZ, R43 ;  /* 0x000000ffff057224 */ /* 0x000fe200078e002b */
[----:B------:R-:W-:Y:S01]  /*2e40*/  PRMT R92, R90, 0x5410, R89 ;  /* 0x000054105a5c7816 */ /* 0x000fe20000000059 */
[----:B------:R-:W-:Y:S02]  /*2e50*/  IMAD.MOV.U32 R6, RZ, RZ, R76 ;  /* 0x000000ffff067224 */ /* 0x000fe400078e004c */
[----:B------:R-:W-:Y:S01]  /*2e60*/  IMAD.MOV.U32 R7, RZ, RZ, R77 ;  /* 0x000000ffff077224 */ /* 0x000fe200078e004d */
[----:B------:R-:W-:Y:S01]  /*2e70*/  PRMT R98, R4, 0x5410, R5 ;  /* 0x0000541004627816 */ /* 0x000fe20000000005 */
[----:B------:R-:W-:Y:S02]  /*2e80*/  IMAD.MOV.U32 R4, RZ, RZ, R40 ;  /* 0x000000ffff047224 */ /* 0x000fe400078e0028 */
[----:B------:R-:W-:Y:S01]  /*2e90*/  IMAD.MOV.U32 R5, RZ, RZ, R41 ;  /* 0x000000ffff057224 */ /* 0x000fe200078e0029 */
[----:B------:R-:W-:Y:S01]  /*2ea0*/  PRMT R99, R6, 0x5410, R7 ;  /* 0x0000541006637816 */ /* 0x000fe20000000007 */
[----:B-----5:R-:W-:-:S02]  /*2eb0*/  IMAD.MOV.U32 R6, RZ, RZ, R34 ;  /* 0x000000ffff067224 */ /* 0x020fc400078e0022 */
[----:B------:R-:W-:Y:S01]  /*2ec0*/  IMAD.MOV.U32 R7, RZ, RZ, R35 ;  /* 0x000000ffff077224 */ /* 0x000fe200078e0023 */
[----:B------:R-:W-:Y:S01]  /*2ed0*/  PRMT R93, R4, 0x5410, R5 ;  /* 0x00005410045d7816 */ /* 0x000fe20000000005 */
[----:B------:R-:W-:Y:S01]  /*2ee0*/  IMAD.MOV.U32 R4, RZ, RZ, R8 ;  /* 0x000000ffff047224 */ /* 0x000fe200078e0008 */
[----:B------:R-:W-:Y:S02]  /*2ef0*/  MOV R5, R9 ;  /* 0x0000000900057202 */ /* 0x000fe40000000f00 */
[----:B------:R-:W-:Y:S01]  /*2f00*/  PRMT R90, R6, 0x5410, R7 ;  /* 0x00005410065a7816 */ /* 0x000fe20000000007 */
[----:B------:R-:W-:Y:S01]  /*2f10*/  IMAD.MOV.U32 R6, RZ, RZ, R36 ;  /* 0x000000ffff067224 */ /* 0x000fe200078e0024 */
[----:B------:R-:W-:Y:S01]  /*2f20*/  PRMT R74, R4, 0x5410, R5 ;  /* 0x00005410044a7816 */ /* 0x000fe20000000005 */
[----:B------:R-:W-:Y:S02]  /*2f30*/  IMAD.MOV.U32 R4, RZ, RZ, R32 ;  /* 0x000000ffff047224 */ /* 0x000fe400078e0020 */
[----:B------:R-:W-:-:S02]  /*2f40*/  IMAD.MOV.U32 R5, RZ, RZ, R33 ;  /* 0x000000ffff057224 */ /* 0x000fc400078e0021 */
[----:B------:R-:W-:-:S03]  /*2f50*/  IMAD.MOV.U32 R7, RZ, RZ, R37 ;  /* 0x000000ffff077224 */ /* 0x000fc600078e0025 */
[----:B------:R-:W-:Y:S02]  /*2f60*/  PRMT R89, R4, 0x5410, R5 ;  /* 0x0000541004597816 */ /* 0x000fe40000000005 */
[----:B------:R-:W-:Y:S01]  /*2f70*/  PRMT R91, R6, 0x5410, R7 ;  /* 0x00005410065b7816 */ /* 0x000fe20000000007 */
[----:B------:R-:W-:Y:S06]  /*2f80*/  @!P3 BRA `(.L_x_11884) ;  /* 0x000000000004b947 */ /* 0x000fec0003800000 */
[----:B------:R-:W-:Y:S01]  /*2f90*/  BPT.TRAP 0x1 ;  /* 0x000000040000795c */ /* 0x000fe20000300000 */
.L_x_11884:
[----:B------:R-:W-:Y:S01]  /*2fa0*/  IMAD R72, R19, 0x8, R148 ;  /* 0x0000000813487824 */ /* 0x000fe200078e0294 */
[----:B------:R-:W-:Y:S01]  /*2fb0*/  SHF.L.U32 R87, R154, 0x1f, RZ ;  /* 0x0000001f9a577819 */ /* 0x000fe200000006ff */
[----:B------:R-:W-:Y:S03]  /*2fc0*/  BSSY B1, `(.L_x_11885) ;  /* 0x0000003000017945 */ /* 0x000fe60003800000 */
[----:B------:R-:W0:Y:S02]  /*2fd0*/  SYNCS.PHASECHK.TRANS64.TRYWAIT P5, [R72+URZ+0x22890], R87 ;  /* 0x02289057480075a7 */ /* 0x000e2400080a017f */
[----:B0-----:R-:W-:Y:S05]  /*2fe0*/  @!P5 BRA `(.L_x_11886) ;  /* 0x0000026000c8d947 */ /* 0x001fea0003800000 */
.L_x_12229:
[----:B------:R-:W-:Y:S05]  /*2ff0*/  BSYNC B1 ;  /* 0x0000000000017941 */ /* 0x000fea0003800000 */
.L_x_11885:
[----:B------:R-:W-:-:S03]  /*3000*/  UMOV UR4, 0xffffffff ;  /* 0xffffffff00047882 */ /* 0x000fc60000000000 */
[----:B------:R-:W-:Y:S05]  /*3010*/  BRA.DIV UR4, `(.L_x_11887) ;  /* 0x0000026204d07947 */ /* 0x000fea000b800000 */
[----:B------:R1:W2:Y:S04]  /*3020*/  SHFL.IDX PT, R75, R84, RZ, 0x1c1f ;  /* 0x001c1fff544b7589 */ /* 0x0002a800000e0000 */
[----:B------:R1:W3:Y:S02]  /*3030*/  SHFL.IDX PT, R14, R83, RZ, 0x1c1f ;  /* 0x001c1fff530e7589 */ /* 0x0002e400000e0000 */
.L_x_12233:
        /* <DEDUP_REMOVED lines=51> */
.L_x_11893:
[----:B------:R-:W-:Y:S05]  /*3370*/  BSYNC B3 ;  /* 0x0000000000037941 */ /* 0x000fea0003800000 */
.L_x_11892:
[----:B0-----:R4:W-:Y:S02]  /*3380*/  ST.E.128 desc[UR42][R10.64], R4 ;  /* 0x000000040a007985 */ /* 0x0019e4000c101d2a */
.L_x_11891:
[----:B------:R-:W-:Y:S05]  /*3390*/  BSYNC B2 ;  /* 0x0000000000027941 */ /* 0x000fea0003800000 */
.L_x_11890:
[----:B------:R-:W-:-:S13]  /*33a0*/  LOP3.LUT P2, RZ, R51, 0x2, RZ, 0xc0, !PT ;  /* 0x0000000233ff7812 */ /* 0x000fda000784c0ff */
[----:B------:R-:W-:Y:S05]  /*33b0*/  @!P2 BRA `(.L_x_11889) ;  /* 0x0000000000c4a947 */ /* 0x000fea0003800000 */
[----:B----4-:R4:W0:Y:S01]  /*33c0*/  LDS.128 R4, [R86] ;  /* 0x0000000056047984 */ /* 0x0108220000000c00 */
[C---:B---3--:R-:W-:Y:S01]  /*33d0*/  LEA R10, P2, R18.reuse, R14, 0x1 ;  /* 0x0000000e120a7211 */ /* 0x048fe200078408ff */
[----:B------:R-:W-:Y:S03]  /*33e0*/  BSSY B2, `(.L_x_11894) ;  /* 0x000002d000027945 */ /* 0x000fe60003800000 */
[----:B--2---:R-:W-:Y:S02]  /*33f0*/  LEA.HI.X R11, R18, R75, R153, 0x1, P2 ;  /* 0x0000004b120b7211 */ /* 0x004fe400010f0c99 */
[----:B------:R-:W-:-:S13]  /*3400*/  ISETP.GE.AND P2, PT, R155, R85, PT ;  /* 0x000000559b00720c */ /* 0x000fda0003f46270 */
[----:B----4-:R-:W-:Y:S05]  /*3410*/  @P2 BRA `(.L_x_11895) ;  /* 0x0000000000a42947 */ /* 0x010fea0003800000 */
[----:B------:R-:W-:Y:S01]  /*3420*/  SHF.R.U64 R15, R40, 0x10, R41 ;  /* 0x00000010280f7819 */ /* 0x000fe20000001229 */
[----:B0-----:R-:W-:Y:S01]  /*3430*/  IMAD.MOV.U32 R12, RZ, RZ, R6 ;  /* 0x000000ffff0c7224 */ /* 0x001fe200078e0006 */
[----:B------:R-:W-:Y:S01]  /*3440*/  SHF.R.U64 R14, R38, 0x10, R39 ;  /* 0x00000010260e7819 */ /* 0x000fe20000001227 */
[----:B------:R-:W-:Y:S01]  /*3450*/  HADD2.F32 R6, -RZ, R5.H1_H1 ;  /* 0x30000005ff067230 */ /* 0x000fe20000004100 */
[----:B------:R-:W-:Y:S01]  /*3460*/  SHF.R.U32.HI R40, RZ, 0x10, R41 ;  /* 0x00000010ff287819 */ /* 0x000fe20000011629 */
[----:B------:R-:W-:Y:S01]  /*3470*/  HADD2.F32 R15, -RZ, R15.H0_H0 ;  /* 0x2000000fff0f7230 */ /* 0x000fe20000004100 */
[----:B------:R-:W-:Y:S01]  /*3480*/  SHF.R.U32.HI R38, RZ, 0x10, R39 ;  /* 0x00000010ff267819 */ /* 0x000fe20000011627 */
[----:B------:R-:W-:Y:S02]  /*3490*/  HADD2.F32 R5, -RZ, R5.H0_H0 ;  /* 0x20000005ff057230 */ /* 0x000fe40000004100 */
[----:B------:R-:W-:Y:S02]  /*34a0*/  HADD2.F32 R14, -RZ, R14.H0_H0 ;  /* 0x2000000eff0e7230 */ /* 0x000fe40000004100 */
[----:B------:R-:W-:Y:S01]  /*34b0*/  FMUL.FTZ R42, R6, R15 ;  /* 0x0000000f062a7220 */ /* 0x000fe20000410000 */
[----:B------:R-:W-:-:S02]  /*34c0*/  HADD2.F32 R40, -RZ, R40.H0_H0 ;  /* 0x20000028ff287230 */ /* 0x000fc40000004100 */
[C---:B------:R-:W-:Y:S01]  /*34d0*/  FMUL.FTZ R15, R5.reuse, R15 ;  /* 0x0000000f050f7220 */ /* 0x040fe20000410000 */
[--C-:B------:R-:W-:Y:S02]  /*34e0*/  HADD2.F32 R13, -RZ, R7.reuse.H1_H1 ;  /* 0x30000007ff0d7230 */ /* 0x100fe40000004100 */
[-C--:B------:R-:W-:Y:S01]  /*34f0*/  FFMA.FTZ R42, R5, R14.reuse, -R42 ;  /* 0x0000000e052a7223 */ /* 0x080fe2000001082a */
[----:B------:R-:W-:Y:S02]  /*3500*/  HADD2.F32 R7, -RZ, R7.H0_H0 ;  /* 0x20000007ff077230 */ /* 0x000fe40000004100 */
[----:B------:R-:W-:Y:S01]  /*3510*/  FFMA.FTZ R39, R6, R14, R15 ;  /* 0x0000000e06277223 */ /* 0x000fe2000001000f */
[----:B------:R-:W-:Y:S02]  /*3520*/  HADD2.F32 R38, -RZ, R38.H0_H0 ;  /* 0x20000026ff267230 */ /* 0x000fe40000004100 */
[----:B------:R-:W-:Y:S01]  /*3530*/  FMUL.FTZ R76, R13, R40 ;  /* 0x000000280d4c7220 */ /* 0x000fe20000410000 */
[----:B------:R-:W-:-:S02]  /*3540*/  HADD2.F32 R14, -RZ, R93.H0_H0 ;  /* 0x2000005dff0e7230 */ /* 0x000fc40000004100 */
[C---:B------:R-:W-:Y:S01]  /*3550*/  FMUL.FTZ R40, R7.reuse, R40 ;  /* 0x0000002807287220 */ /* 0x040fe20000410000 */
[----:B------:R-:W-:Y:S02]  /*3560*/  HADD2.F32 R93, -RZ, R93.H1_H1 ;  /* 0x3000005dff5d7230 */ /* 0x000fe40000004100 */
[-C--:B------:R-:W-:Y:S01]  /*3570*/  FFMA.FTZ R76, R7, R38.reuse, -R76 ;  /* 0x00000026074c7223 */ /* 0x080fe2000001084c */
[----:B------:R-:W-:Y:S02]  /*3580*/  HADD2.F32 R5, -RZ, R4.H1_H1 ;  /* 0x30000004ff057230 */ /* 0x000fe40000004100 */
[----:B------:R-:W-:Y:S01]  /*3590*/  FFMA.FTZ R43, R13, R38, R40 ;  /* 0x000000260d2b7223 */ /* 0x000fe20000010028 */
[----:B------:R-:W-:Y:S02]  /*35a0*/  HADD2.F32 R6, -RZ, R12.H1_H1 ;  /* 0x3000000cff067230 */ /* 0x000fe40000004100 */
[----:B------:R-:W-:Y:S02]  /*35b0*/  HADD2.F32 R4, -RZ, R4.H0_H0 ;  /* 0x20000004ff047230 */ /* 0x000fe40000004100 */
[----:B------:R-:W-:Y:S01]  /*35c0*/  FMUL.FTZ R15, R5, R14 ;  /* 0x0000000e050f7220 */ /* 0x000fe20000410000 */
[----:B------:R-:W-:-:S02]  /*35d0*/  HADD2.F32 R12, -RZ, R12.H0_H0 ;  /* 0x2000000cff0c7230 */ /* 0x000fc40000004100 */
[-C--:B------:R-:W-:Y:S01]  /*35e0*/  FMUL.FTZ R41, R6, R93.reuse ;  /* 0x0000005d06297220 */ /* 0x080fe20000410000 */
        /* <DEDUP_REMOVED lines=12> */
.L_x_11895:
[----:B------:R-:W-:Y:S05]  /*36b0*/  BSYNC B2 ;  /* 0x0000000000027941 */ /* 0x000fea0003800000 */
.L_x_11894:
[----:B0-----:R0:W-:Y:S02]  /*36c0*/  ST.E.128 desc[UR42][R10.64], R4 ;  /* 0x000000040a007985 */ /* 0x0011e4000c101d2a */
.L_x_11889:
[----:B------:R-:W-:Y:S05]  /*36d0*/  BSYNC B1 ;  /* 0x0000000000017941 */ /* 0x000fea0003800000 */
.L_x_11888:
[----:B------:R-:W-:-:S03]  /*36e0*/  UMOV UR4, 0xffffffff ;  /* 0xffffffff00047882 */ /* 0x000fc60000000000 */
[----:B------:R-:W-:Y:S05]  /*36f0*/  BRA.DIV UR4, `(.L_x_11896) ;  /* 0x0000025e04607947 */ /* 0x000fea000b800000 */
[----:B------:R0:W0:Y:S04]  /*3700*/  SHFL.IDX PT, R39, R84, 0x1, 0x1c1f ;  /* 0x003c1f0054277f89 */ /* 0x00002800000e0000 */
[----:B---3--:R3:W0:Y:S02]  /*3710*/  SHFL.IDX PT, R14, R83, 0x1, 0x1c1f ;  /* 0x003c1f00530e7f89 */ /* 0x00862400000e0000 */
.L_x_12237:
[----:B------:R-:W-:Y:S05]  /*3720*/  @P4 BRA `(.L_x_11897) ;  /* 0x00000020001c4947 */ /* 0x000fea0003800000 */
[----:B------:R-:W-:Y:S04]  /*3730*/  BSSY B1, `(.L_x_11898) ;  /* 0x0000033000017945 */ /* 0x000fe80003800000 */
[----:B------:R-:W-:Y:S05]  /*3740*/  @P1 BRA `(.L_x_11899) ;  /* 0x0000000000c41947 */ /* 0x000fea0003800000 */
[----:B0---4-:R0:W4:Y:S01]  /*3750*/  LDS.128 R4, [R88+0x2000] ;  /* 0x0020000058047984 */ /* 0x0111220000000c00 */
[C---:B------:R-:W-:Y:S01]  /*3760*/  LEA R10, P2, R16.reuse, R14, 0x1 ;  /* 0x0000000e100a7211 */ /* 0x040fe200078408ff */
[----:B------:R-:W-:Y:S03]  /*3770*/  BSSY B2, `(.L_x_11900) ;  /* 0x000002d000027945 */ /* 0x000fe60003800000 */
[----:B------:R-:W-:Y:S02]  /*3780*/  LEA.HI.X R11, R16, R39, R17, 0x1, P2 ;  /* 0x00000027100b7211 */ /* 0x000fe400010f0c11 */
[----:B------:R-:W-:-:S13]  /*3790*/  ISETP.GE.AND P2, PT, R22, R85, PT ;  /* 0x000000551600720c */ /* 0x000fda0003f46270 */
[----:B0-----:R-:W-:Y:S05]  /*37a0*/  @P2 BRA `(.L_x_11901) ;  /* 0x0000000000a42947 */ /* 0x001fea0003800000 */
[--C-:B------:R-:W-:Y:S01]  /*37b0*/  SHF.R.U64 R15, R34, 0x10, R35.reuse ;  /* 0x00000010220f7819 */ /* 0x100fe20000001223 */
[----:B----4-:R-:W-:Y:S01]  /*37c0*/  IMAD.MOV.U32 R12, RZ, RZ, R6 ;  /* 0x000000ffff0c7224 */ /* 0x010fe200078e0006 */
        /* <DEDUP_REMOVED lines=39> */
.L_x_11901:
[----:B------:R-:W-:Y:S05]  /*3a40*/  BSYNC B2 ;  /* 0x0000000000027941 */ /* 0x000fea0003800000 */
.L_x_11900:
[----:B----4-:R0:W-:Y:S02]  /*3a50*/  ST.E.128 desc[UR42][R10.64], R4 ;  /* 0x000000040a007985 */ /* 0x0101e4000c101d2a */
.L_x_11899:
[----:B------:R-:W-:Y:S05]  /*3a60*/  BSYNC B1 ;  /* 0x0000000000017941 */ /* 0x000fea0003800000 */
.L_x_11898:
[----:B------:R-:W-:-:S13]  /*3a70*/  LOP3.LUT P2, RZ, R51, 0x2, RZ, 0xc0, !PT ;  /* 0x0000000233ff7812 */ /* 0x000fda000784c0ff */
[----:B------:R-:W-:Y:S05]  /*3a80*/  @!P2 BRA `(.L_x_11897) ;  /* 0x0000001c0044a947 */ /* 0x000fea0003800000 */
[----:B0---4-:R0:W4:Y:S01]  /*3a90*/  LDS.128 R4, [R86+0x2000] ;  /* 0x0020000056047984 */ /* 0x0111220000000c00 */
[C---:B------:R-:W-:Y:S01]  /*3aa0*/  LEA R14, P2, R18.reuse, R14, 0x1 ;  /* 0x0000000e120e7211 */ /* 0x040fe200078408ff */
[----:B------:R-:W-:Y:S03]  /*3ab0*/  BSSY B1, `(.L_x_11902) ;  /* 0x000002d000017945 */ /* 0x000fe60003800000 */
[----:B------:R-:W-:Y:S02]  /*3ac0*/  LEA.HI.X R15, R18, R39, R153, 0x1, P2 ;  /* 0x00000027120f7211 */ /* 0x000fe400010f0c99 */
[----:B------:R-:W-:-:S13]  /*3ad0*/  ISETP.GE.AND P2, PT, R155, R85, PT ;  /* 0x000000559b00720c */ /* 0x000fda0003f46270 */
[----:B0-----:R-:W-:Y:S05]  /*3ae0*/  @P2 BRA `(.L_x_11903) ;  /* 0x0000000000a42947 */ /* 0x001fea0003800000 */
[----:B------:R-:W-:Y:S02]  /*3af0*/  SHF.R.U64 R11, R32, 0x10, R33 ;  /* 0x00000010200b7819 */ /* 0x000fe40000001221 */
[----:B------:R-:W-:Y:S01]  /*3b00*/  SHF.R.U64 R10, R8, 0x10, R9 ;  /* 0x00000010080a7819 */ /* 0x000fe20000001209 */
[----:B----4-:R-:W-:Y:S01]  /*3b10*/  IMAD.MOV.U32 R8, RZ, RZ, R6 ;  /* 0x000000ffff087224 */ /* 0x010fe200078e0006 */
        /* <DEDUP_REMOVED lines=38> */
.L_x_11903:
[----:B------:R-:W-:Y:S05]  /*3d80*/  BSYNC B1 ;  /* 0x0000000000017941 */ /* 0x000fea0003800000 */
.L_x_11902:
[----:B----4-:R0:W-:Y:S01]  /*3d90*/  ST.E.128 desc[UR42][R14.64], R4 ;  /* 0x000000040e007985 */ /* 0x0101e2000c101d2a */
[----:B------:R-:W-:Y:S05]  /*3da0*/  BRA `(.L_x_11897) ;  /* 0x00000018007c7947 */ /* 0x000fea0003800000 */
.L_x_11879:
[-C--:B------:R-:W-:Y:S01]  /*3db0*/  ISETP.GE.AND P2, PT, R152, R82.reuse, PT ;  /* 0x000000529800720c */ /* 0x080fe20003f46270 */
[----:B------:R-:W-:Y:S01]  /*3dc0*/  BSSY B1, `(.L_x_11904) ;  /* 0x0000026000017945 */ /* 0x000fe20003800000 */
[----:B------:R-:W-:Y:S02]  /*3dd0*/  ISETP.GE.AND P3, PT, R187, R82, PT ;  /* 0x00000052bb00720c */ /* 0x000fe40003f66270 */
[----:B------:R-:W-:Y:S02]  /*3de0*/  CS2R R34, SRZ ;  /* 0x0000000000227805 */ /* 0x000fe4000001ff00 */
[CC--:B------:R-:W-:Y:S02]  /*3df0*/  ISETP.GE.OR P2, PT, R16.reuse, R85.reuse, P2 ;  /* 0x000000551000720c */ /* 0x0c0fe40001746670 */
[----:B------:R-:W-:Y:S02]  /*3e00*/  CS2R R6, SRZ ;  /* 0x0000000000067805 */ /* 0x000fe4000001ff00 */
[----:B------:R-:W-:-:S02]  /*3e10*/  ISETP.GE.OR P3, PT, R16, R85, P3 ;  /* 0x000000551000720c */ /* 0x000fc40001f66670 */
[----:B------:R-:W-:Y:S02]  /*3e20*/  CS2R R4, SRZ ;  /* 0x0000000000047805 */ /* 0x000fe4000001ff00 */
[----:B------:R-:W-:Y:S02]  /*3e30*/  CS2R R38, SRZ ;  /* 0x0000000000267805 */ /* 0x000fe4000001ff00 */
[----:B------:R-:W-:Y:S02]  /*3e40*/  CS2R R32, SRZ ;  /* 0x0000000000207805 */ /* 0x000fe4000001ff00 */
[----:B------:R-:W-:Y:S02]  /*3e50*/  CS2R R42, SRZ ;  /* 0x00000000002a7805 */ /* 0x000fe4000001ff00 */
[----:B------:R-:W-:Y:S01]  /*3e60*/  CS2R R36, SRZ ;  /* 0x0000000000247805 */ /* 0x000fe2000001ff00 */
[----:B------:R-:W-:Y:S06]  /*3e70*/  @P2 BRA `(.L_x_11905) ;  /* 0x0000000000682947 */ /* 0x000fec0003800000 */
[-C--:B------:R-:W-:Y:S01]  /*3e80*/  IMAD R6, R3, R12.reuse, RZ ;  /* 0x0000000c03067224 */ /* 0x080fe200078e02ff */
[----:B------:R-:W-:Y:S01]  /*3e90*/  ULDC.64 UR6, c[0x0][0x400] ;  /* 0x0001000000067ab9 */ /* 0x000fe20000000a00 */
[----:B------:R-:W-:Y:S01]  /*3ea0*/  IMAD.MOV.U32 R4, RZ, RZ, R16 ;  /* 0x000000ffff047224 */ /* 0x000fe200078e0010 */
[----:B------:R-:W-:Y:S01]  /*3eb0*/  ULDC.64 UR4, c[0x0][0x3e8] ;  /* 0x0000fa0000047ab9 */ /* 0x000fe20000000a00 */
[----:B------:R-:W-:Y:S02]  /*3ec0*/  IMAD.MOV.U32 R5, RZ, RZ, R17 ;  /* 0x000000ffff057224 */ /* 0x000fe400078e0011 */
[C---:B------:R-:W-:Y:S02]  /*3ed0*/  IMAD R7, R152.reuse, R13, R6 ;  /* 0x0000000d98077224 */ /* 0x040fe400078e0206 */
[----:B------:R-:W-:-:S04]  /*3ee0*/  IMAD.WIDE.U32 R4, R152, R12, R4 ;  /* 0x0000000c98047225 */ /* 0x000fc800078e0004 */
[-C--:B------:R-:W-:Y:S01]  /*3ef0*/  IMAD R6, R48, R12.reuse, RZ ;  /* 0x0000000c30067224 */ /* 0x080fe200078e02ff */
[----:B------:R-:W-:Y:S01]  /*3f00*/  IADD3 R5, R7, R5, RZ ;  /* 0x0000000507057210 */ /* 0x000fe20007ffe0ff */
[----:B------:R-:W-:Y:S02]  /*3f10*/  IMAD R37, R72, 0x60, RZ ;  /* 0x0000006048257824 */ /* 0x000fe400078e02ff */
[C---:B------:R-:W-:Y:S02]  /*3f20*/  IMAD R7, R2.reuse, R13, R6 ;  /* 0x0000000d02077224 */ /* 0x040fe400078e0206 */
[----:B------:R-:W-:-:S04]  /*3f30*/  IMAD.WIDE.U32 R4, R2, R12, R4 ;  /* 0x0000000c02047225 */ /* 0x000fc800078e0004 */
[----:B------:R-:W-:Y:S02]  /*3f40*/  IMAD.IADD R5, R7, 0x1, R5 ;  /* 0x0000000107057824 */ /* 0x000fe400078e0205 */
[----:B------:R-:W-:Y:S02]  /*3f50*/  IMAD R9, R87, 0x60, RZ ;  /* 0x0000006057097824 */ /* 0x000fe400078e02ff */
[----:B------:R-:W-:-:S04]  /*3f60*/  IMAD.WIDE.U32 R6, R74, 0x60, R4 ;  /* 0x000000604a067825 */ /* 0x000fc800078e0004 */
[----:B------:R-:W-:Y:S01]  /*3f70*/  IMAD.MOV.U32 R4, RZ, RZ, R30 ;  /* 0x000000ffff047224 */ /* 0x000fe200078e001e */
[----:B------:R-:W-:Y:S01]  /*3f80*/  LEA R36, P2, R6, UR6, 0x1 ;  /* 0x0000000606247c11 */ /* 0x000fe2000f8408ff */
[----:B------:R-:W-:Y:S02]  /*3f90*/  IMAD.MOV.U32 R5, RZ, RZ, R58 ;  /* 0x000000ffff057224 */ /* 0x000fe400078e003a */
[----:B------:R-:W-:Y:S02]  /*3fa0*/  IMAD.IADD R7, R37, 0x1, R7 ;  /* 0x0000000125077824 */ /* 0x000fe400078e0207 */
[----:B------:R-:W-:-:S03]  /*3fb0*/  IMAD.WIDE.U32 R4, R14, 0x60, R4 ;  /* 0x000000600e047825 */ /* 0x000fc600078e0004 */
[----:B------:R-:W-:Y:S01]  /*3fc0*/  LEA.HI.X R37, R6, UR7, R7, 0x1, P2 ;  /* 0x0000000706257c11 */ /* 0x000fe200090f0c07 */
[----:B------:R-:W-:Y:S01]  /*3fd0*/  IMAD.IADD R5, R9, 0x1, R5 ;  /* 0x0000000109057824 */ /* 0x000fe200078e0205 */
[----:B------:R-:W-:-:S04]  /*3fe0*/  LEA R6, P2, R4, UR4, 0x1 ;  /* 0x0000000404067c11 */ /* 0x000fc8000f8408ff */
[----:B------:R-:W-:Y:S01]  /*3ff0*/  LEA.HI.X R7, R4, UR5, R5, 0x1, P2 ;  /* 0x0000000504077c11 */ /* 0x000fe200090f0c05 */
[----:B------:R-:W5:Y:S05]  /*4000*/  LDG.E.128 R36, desc[UR42][R36.64] ;  /* 0x0000002a24247981 */ /* 0x000f6a000c1e1d00 */
[----:B------:R-:W5:Y:S03]  /*4010*/  LDG.E.128 R4, desc[UR42][R6.64] ;  /* 0x0000002a06047981 */ /* 0x000f66000c1e1d00 */
.L_x_11905:
[----:B------:R-:W-:Y:S05]  /*4020*/  BSYNC B1 ;  /* 0x0000000000017941 */ /* 0x000fea0003800000 */
.L_x_11904:
[----:B------:R-:W-:Y:S01]  /*4030*/  BSSY B1, `(.L_x_11906) ;  /* 0x0000023000017945 */ /* 0x000fe20003800000 */
[----:B-----5:R-:W-:Y:S01]  /*4040*/  IMAD.MOV.U32 R76, RZ, RZ, R6 ;  /* 0x000000ffff4c7224 */ /* 0x020fe200078e0006 */
[----:B------:R-:W-:Y:S01]  /*4050*/  CS2R R40, SRZ ;  /* 0x0000000000287805 */ /* 0x000fe2000001ff00 */
[----:B------:R-:W-:Y:S01]  /*4060*/  IMAD.MOV.U32 R77, RZ, RZ, R7 ;  /* 0x000000ffff4d7224 */ /* 0x000fe200078e0007 */
[----:B------:R-:W-:Y:S06]  /*4070*/  @P3 BRA `(.L_x_11907) ;  /* 0x0000000000783947 */ /* 0x000fec0003800000 */
[C---:B------:R-:W-:Y:S01]  /*4080*/  SHF.L.U64.HI R9, R10.reuse, 0x6, R11 ;  /* 0x000000060a097819 */ /* 0x040fe2000001020b */
[----:B------:R-:W-:Y:S01]  /*4090*/  IMAD.SHL.U32 R8, R10, 0x40, RZ ;  /* 0x000000400a087824 */ /* 0x000fe200078e00ff */
[----:B------:R-:W-:Y:S01]  /*40a0*/  SHF.L.U64.HI R33, R12, 0x6, R13 ;  /* 0x000000060c217819 */ /* 0x000fe2000001020d */
[-C--:B------:R-:W-:Y:S01]  /*40b0*/  IMAD R15, R3, R12.reuse, RZ ;  /* 0x0000000c030f7224 */ /* 0x080fe200078e02ff */
[----:B------:R-:W-:Y:S01]  /*40c0*/  ULDC.64 UR4, c[0x0][0x3e8] ;  /* 0x0000fa0000047ab9 */ /* 0x000fe20000000a00 */
[----:B------:R-:W-:Y:S01]  /*40d0*/  IMAD.MOV.U32 R10, RZ, RZ, R16 ;  /* 0x000000ffff0a7224 */ /* 0x000fe200078e0010 */
[----:B------:R-:W-:Y:S01]  /*40e0*/  ULDC.64 UR6, c[0x0][0x400] ;  /* 0x0001000000067ab9 */ /* 0x000fe20000000a00 */
[----:B------:R-:W-:Y:S02]  /*40f0*/  IMAD.MOV.U32 R11, RZ, RZ, R17 ;  /* 0x000000ffff0b7224 */ /* 0x000fe400078e0011 */
[C---:B------:R-:W-:Y:S02]  /*4100*/  IMAD R15, R152.reuse, R13, R15 ;  /* 0x0000000d980f7224 */ /* 0x040fe400078e020f */
[----:B------:R-:W-:-:S04]  /*4110*/  IMAD.WIDE.U32 R10, R152, R12, R10 ;  /* 0x0000000c980a7225 */ /* 0x000fc800078e000a */
[----:B------:R-:W-:Y:S02]  /*4120*/  IMAD.SHL.U32 R32, R12, 0x40, RZ ;  /* 0x000000400c207824 */ /* 0x000fe400078e00ff */
[----:B------:R-:W-:Y:S02]  /*4130*/  IMAD.IADD R11, R15, 0x1, R11 ;  /* 0x000000010f0b7824 */ /* 0x000fe400078e020b */
[----:B------:R-:W-:-:S04]  /*4140*/  IMAD.WIDE.U32 R8, R14, 0x60, R8 ;  /* 0x000000600e087825 */ /* 0x000fc800078e0008 */
[----:B------:R-:W-:Y:S01]  /*4150*/  IMAD.WIDE.U32 R32, R74, 0x60, R32 ;  /* 0x000000604a207825 */ /* 0x000fe200078e0020 */
[----:B------:R-:W-:-:S03]  /*4160*/  IADD3 R14, P2, R30, R8, RZ ;  /* 0x000000081e0e7210 */ /* 0x000fc60007f5e0ff */
[----:B------:R-:W-:Y:S02]  /*4170*/  IMAD R15, R72, 0x60, RZ ;  /* 0x00000060480f7824 */ /* 0x000fe400078e02ff */
[-C--:B------:R-:W-:Y:S02]  /*4180*/  IMAD R34, R48, R12.reuse, RZ ;  /* 0x0000000c30227224 */ /* 0x080fe400078e02ff */
[----:B------:R-:W-:-:S04]  /*4190*/  IMAD.WIDE.U32 R10, R2, R12, R10 ;  /* 0x0000000c020a7225 */ /* 0x000fc800078e000a */
[----:B------:R-:W-:Y:S01]  /*41a0*/  IMAD R87, R87, 0x60, RZ ;  /* 0x0000006057577824 */ /* 0x000fe200078e02ff */
[----:B------:R-:W-:Y:S01]  /*41b0*/  IADD3 R8, P3, R32, R10, RZ ;  /* 0x0000000a20087210 */ /* 0x000fe20007f7e0ff */
[----:B------:R-:W-:Y:S02]  /*41c0*/  IMAD R34, R2, R13, R34 ;  /* 0x0000000d02227224 */ /* 0x000fe400078e0222 */
[----:B------:R-:W-:Y:S01]  /*41d0*/  IMAD.IADD R15, R15, 0x1, R33 ;  /* 0x000000010f0f7824 */ /* 0x000fe200078e0221 */
[----:B------:R-:W-:Y:S02]  /*41e0*/  IADD3.X R9, R58, R87, R9, P2, !PT ;  /* 0x000000573a097210 */ /* 0x000fe400017fe409 */
[----:B------:R-:W-:Y:S02]  /*41f0*/  LEA R32, P2, R14, UR4, 0x1 ;  /* 0x000000040e207c11 */ /* 0x000fe4000f8408ff */
[----:B------:R-:W-:Y:S02]  /*4200*/  IADD3.X R11, R15, R34, R11, P3, !PT ;  /* 0x000000220f0b7210 */ /* 0x000fe40001ffe40b */
[----:B------:R-:W-:-:S02]  /*4210*/  LEA R40, P3, R8, UR6, 0x1 ;  /* 0x0000000608287c11 */ /* 0x000fc4000f8608ff */
[----:B------:R-:W-:Y:S02]  /*4220*/  LEA.HI.X R33, R14, UR5, R9, 0x1, P2 ;  /* 0x000000050e217c11 */ /* 0x000fe400090f0c09 */
[----:B------:R-:W-:-:S04]  /*4230*/  LEA.HI.X R41, R8, UR7, R11, 0x1, P3 ;  /* 0x0000000708297c11 */ /* 0x000fc800098f0c0b */
[----:B------:R-:W5:Y:S04]  /*4240*/  LDG.E.128 R32, desc[UR42][R32.64] ;  /* 0x0000002a20207981 */ /* 0x000f68000c1e1d00 */
[----:B------:R-:W5:Y:S02]  /*4250*/  LDG.E.128 R40, desc[UR42][R40.64] ;  /* 0x0000002a28287981 */ /* 0x000f64000c1e1d00 */
.L_x_11907:
[----:B------:R-:W-:Y:S05]  /*4260*/  BSYNC B1 ;  /* 0x0000000000017941 */ /* 0x000fea0003800000 */
.L_x_11906:
        /* <DEDUP_REMOVED lines=9> */
[----:B------:R-:W-:Y:S02]  /*4300*/  PRMT R99, R77, 0x7610, R99 ;  /* 0x000076104d637816 */ /* 0x000fe40000000063 */
[----:B------:R-:W-:-:S02]  /*4310*/  ISETP.NE.AND P3, PT, R55, 0x3, PT ;  /* 0x000000033700780c */ /* 0x000fc40003f65270 */
[----:B------:R-:W-:Y:S01]  /*4320*/  PRMT R93, R93, 0x5410, R8 ;  /* 0x000054105d5d7816 */ /* 0x000fe20000000008 */
[----:B-----5:R-:W-:Y:S01]  /*4330*/  IMAD.MOV.U32 R8, RZ, RZ, R34 ;  /* 0x000000ffff087224 */ /* 0x020fe200078e0022 */
        /* <DEDUP_REMOVED lines=8> */
[----:B------:R-:W-:Y:S01]  /*43c0*/  ISETP.GE.AND P2, PT, R16, R85, PT ;  /* 0x000000551000720c */ /* 0x000fe20003f46270 */
        /* <DEDUP_REMOVED lines=8> */
.L_x_11908:
[----:B------:R-:W-:Y:S01]  /*4450*/  LEA R72, R19, R148, 0x3 ;  /* 0x0000009413487211 */ /* 0x000fe200078e18ff */
[----:B------:R-:W-:Y:S01]  /*4460*/  BSSY B1, `(.L_x_11909) ;  /* 0x0000004000017945 */ /* 0x000fe20003800000 */
[----:B------:R-:W-:-:S04]  /*4470*/  SHF.L.U32 R87, R154, 0x1f, RZ ;  /* 0x0000001f9a577819 */ /* 0x000fc800000006ff */
[----:B------:R-:W0:Y:S02]  /*4480*/  SYNCS.PHASECHK.TRANS64.TRYWAIT P4, [R72+URZ+0x22890], R87 ;  /* 0x02289057480075a7 */ /* 0x000e24000808017f */
[----:B0-----:R-:W-:Y:S05]  /*4490*/  @!P4 BRA `(.L_x_11910) ;  /* 0x000002500040c947 */ /* 0x001fea0003800000 */
.L_x_12238:
[----:B------:R-:W-:Y:S05]  /*44a0*/  BSYNC B1 ;  /* 0x0000000000017941 */ /* 0x000fea0003800000 */
.L_x_11909:
[----:B------:R-:W-:-:S03]  /*44b0*/  UMOV UR4, 0xffffffff ;  /* 0xffffffff00047882 */ /* 0x000fc60000000000 */
[----:B------:R-:W-:Y:S05]  /*44c0*/  BRA.DIV UR4, `(.L_x_11911) ;  /* 0x0000025204487947 */ /* 0x000fea000b800000 */
[----:B------:R1:W2:Y:S04]  /*44d0*/  SHFL.IDX PT, R77, R84, RZ, 0x1c1f ;  /* 0x001c1fff544d7589 */ /* 0x0002a800000e0000 */
[----:B------:R1:W3:Y:S02]  /*44e0*/  SHFL.IDX PT, R76, R83, RZ, 0x1c1f ;  /* 0x001c1fff534c7589 */ /* 0x0002e400000e0000 */
.L_x_12242:
[----:B------:R-:W-:Y:S01]  /*44f0*/  ISETP.GE.OR P4, PT, R152, R82, P1 ;  /* 0x000000529800720c */ /* 0x000fe20000f86670 */
[----:B------:R-:W-:Y:S01]  /*4500*/  BSSY B1, `(.L_x_11912) ;  /* 0x000006e000017945 */ /* 0x000fe20003800000 */
[----:B------:R-:W-:-:S11]  /*4510*/  IMAD.SHL.U32 R85, R85, 0x2, RZ ;  /* 0x0000000255557824 */ /* 0x000fd600078e00ff */
[----:B------:R-:W-:Y:S05]  /*4520*/  @P4 BRA `(.L_x_11913) ;  /* 0x0000000400ac4947 */ /* 0x000fea0003800000 */
[----:B------:R-:W4:Y:S01]  /*4530*/  LDC R92, c[0x0][0x2f4] ;  /* 0x0000bd00ff5c7b82 */ /* 0x000f220000000800 */
[C---:B---3--:R-:W-:Y:S01]  /*4540*/  LEA R74, P4, R61.reuse, R76, 0x1 ;  /* 0x0000004c3d4a7211 */ /* 0x048fe200078808ff */
[----:B------:R-:W-:Y:S03]  /*4550*/  BSSY B2, `(.L_x_11914) ;  /* 0x0000064000027945 */ /* 0x000fe60003800000 */
[----:B--2---:R-:W-:Y:S01]  /*4560*/  LEA.HI.X R75, R61, R77, R62, 0x1, P4 ;  /* 0x0000004d3d4b7211 */ /* 0x004fe200020f0c3e */
[----:B----4-:R-:W-:-:S05]  /*4570*/  IMAD.IADD R8, R92, 0x1, -R85 ;  /* 0x000000015c087824 */ /* 0x010fca00078e0a55 */
[----:B------:R-:W-:-:S04]  /*4580*/  SEL R8, R85, R8, !P0 ;  /* 0x0000000855087207 */ /* 0x000fc80004000000 */
[----:B------:R-:W-:-:S04]  /*4590*/  SHF.R.S32.HI R9, RZ, 0x1f, R8 ;  /* 0x0000001fff097819 */ /* 0x000fc80000011408 */
[----:B------:R-:W-:-:S04]  /*45a0*/  LEA.HI R9, R9, R8, RZ, 0x4 ;  /* 0x0000000809097211 */ /* 0x000fc800078f20ff */
[----:B------:R-:W-:-:S05]  /*45b0*/  LEA.HI.SX32 R9, R9, R60, 0x1c ;  /* 0x0000003c09097211 */ /* 0x000fca00078fe2ff */
[----:B------:R-:W-:-:S05]  /*45c0*/  IMAD.SHL.U32 R91, R9, 0x8, RZ ;  /* 0x00000008095b7824 */ /* 0x000fca00078e00ff */
[----:B------:R-:W-:-:S04]  /*45d0*/  LOP3.LUT R8, R201, 0x38, R91, 0xf8, !PT ;  /* 0x00000038c9087812 */ /* 0x000fc800078ef85b */
[----:B------:R-:W-:-:S05]  /*45e0*/  LOP3.LUT R9, R8, R203, RZ, 0x3c, !PT ;  /* 0x000000cb08097212 */ /* 0x000fca00078e3cff */
[----:B------:R-:W-:Y:S02]  /*45f0*/  IMAD.IADD R8, R200, 0x1, R9 ;  /* 0x00000001c8087824 */ /* 0x000fe400078e0209 */
[C---:B------:R-:W-:Y:S02]  /*4600*/  IMAD R9, R19.reuse, 0x1800, R63 ;  /* 0x0000180013097824 */ /* 0x040fe400078e023f */
[----:B------:R-:W-:Y:S02]  /*4610*/  IMAD R11, R19, 0x1800, R8 ;  /* 0x00001800130b7824 */ /* 0x000fe400078e0208 */
[--C-:B------:R-:W-:Y:S02]  /*4620*/  IMAD R9, R9, 0x2, R148.reuse ;  /* 0x0000000209097824 */ /* 0x100fe400078e0294 */
[----:B------:R-:W-:-:S04]  /*4630*/  IMAD R12, R11, 0x2, R148 ;  /* 0x000000020b0c7824 */ /* 0x000fc800078e0294 */
[----:B------:R-:W2:Y:S04]  /*4640*/  LDS.128 R8, [R9+0x1c400] ;  /* 0x01c4000009087984 */ /* 0x000ea80000000c00 */
[----:B------:R-:W3:Y:S01]  /*4650*/  LDS.128 R12, [R12+0x1c400] ;  /* 0x01c400000c0c7984 */ /* 0x000ee20000000c00 */
[----:B------:R-:W-:Y:S05]  /*4660*/  @P2 BRA `(.L_x_11915) ;  /* 0x0000000400482947 */ /* 0x000fea0003800000 */
[--C-:B------:R-:W-:Y:S02]  /*4670*/  SHF.R.U64 R103, R36, 0x10, R37.reuse ;  /* 0x0000001024677819 */ /* 0x100fe40000001225 */
[----:B------:R-:W-:Y:S01]  /*4680*/  SHF.R.U32.HI R36, RZ, 0x10, R37 ;  /* 0x00000010ff247819 */ /* 0x000fe20000011625 */
[----:B------:R-:W-:Y:S01]  /*4690*/  HADD2.F32 R37, -RZ, R95.H1_H1 ;  /* 0x3000005fff257230 */ /* 0x000fe20000004100 */
[--C-:B------:R-:W-:Y:S02]  /*46a0*/  SHF.R.U64 R104, R4, 0x10, R5.reuse ;  /* 0x0000001004687819 */ /* 0x100fe40000001205 */
[----:B------:R-:W-:Y:S01]  /*46b0*/  SHF.R.U32.HI R94, RZ, 0x10, R5 ;  /* 0x00000010ff5e7819 */ /* 0x000fe20000011605 */
[----:B--2---:R-:W-:Y:S01]  /*46c0*/  HADD2.F32 R5, -RZ, R9.H0_H0 ;  /* 0x20000009ff057230 */ /* 0x004fe20000004100 */
        /* <DEDUP_REMOVED lines=18> */
[----:B------:R-:W-:-:S02]  /*47f0*/  HADD2.F32 R9, -RZ, R99.H1_H1 ;  /* 0x30000063ff097230 */ /* 0x000fc40000004100 */
[--C-:B------:R-:W-:Y:S02]  /*4800*/  HADD2.F32 R6, -RZ, R15.reuse.H0_H0 ;  /* 0x2000000fff067230 */ /* 0x100fe40000004100 */
[----:B------:R-:W-:Y:S01]  /*4810*/  HADD2.F32 R15, -RZ, R15.H1_H1 ;  /* 0x3000000fff0f7230 */ /* 0x000fe20000004100 */
[----:B------:R-:W-:Y:S01]  /*4820*/  F2FP.F16.F32.PACK_AB R39, R96, R39 ;  /* 0x000000276027723e */ /* 0x000fe200000000ff */
[----:B------:R-:W-:Y:S02]  /*4830*/  HADD2.F32 R5, -RZ, R11.H0_H0 ;  /* 0x2000000bff057230 */ /* 0x000fe40000004100 */
[----:B------:R-:W-:Y:S02]  /*4840*/  HADD2.F32 R38, -RZ, R97.H0_H0 ;  /* 0x20000061ff267230 */ /* 0x000fe40000004100 */
[----:B------:R-:W-:Y:S02]  /*4850*/  HADD2.F32 R11, -RZ, R11.H1_H1 ;  /* 0x3000000bff0b7230 */ /* 0x000fe40000004100 */
[----:B------:R-:W-:-:S02]  /*4860*/  HADD2.F32 R36, -RZ, R98.H0_H0 ;  /* 0x20000062ff247230 */ /* 0x000fc40000004100 */
[CC--:B------:R-:W-:Y:S01]  /*4870*/  FMUL.FTZ R98, R6.reuse, R9.reuse ;  /* 0x0000000906627220 */ /* 0x0c0fe20000410000 */
[----:B------:R-:W-:Y:S02]  /*4880*/  HADD2.F32 R7, -RZ, R99.H0_H0 ;  /* 0x20000063ff077230 */ /* 0x000fe40000004100 */
[----:B------:R-:W-:Y:S01]  /*4890*/  FMUL.FTZ R9, R5, R9 ;  /* 0x0000000905097220 */ /* 0x000fe20000410000 */
[-C--:B------:R-:W-:Y:S01]  /*48a0*/  FMUL.FTZ R100, R15, R38.reuse ;  /* 0x000000260f647220 */ /* 0x080fe20000410000 */
[C---:B------:R-:W-:Y:S01]  /*48b0*/  FMUL.FTZ R102, R11.reuse, R38 ;  /* 0x000000260b667220 */ /* 0x040fe20000410000 */
[----:B------:R-:W-:Y:S02]  /*48c0*/  HADD2.F32 R13, -RZ, R103.H0_H0 ;  /* 0x20000067ff0d7230 */ /* 0x000fe40000004100 */
[-C--:B------:R-:W-:Y:S01]  /*48d0*/  FFMA.FTZ R38, R6, R7.reuse, R9 ;  /* 0x0000000706267223 */ /* 0x080fe20000010009 */
[----:B------:R-:W-:Y:S01]  /*48e0*/  FFMA.FTZ R97, R11, R36, -R100 ;  /* 0x000000240b617223 */ /* 0x000fe20000010864 */
[----:B------:R-:W-:Y:S01]  /*48f0*/  FFMA.FTZ R98, R5, R7, -R98 ;  /* 0x0000000705627223 */ /* 0x000fe20000010862 */
[----:B------:R-:W-:-:S02]  /*4900*/  HADD2.F32 R11, -RZ, R105.H1_H1 ;  /* 0x30000069ff0b7230 */ /* 0x000fc40000004100 */
[----:B------:R-:W-:Y:S01]  /*4910*/  FFMA.FTZ R99, R15, R36, R102 ;  /* 0x000000240f637223 */ /* 0x000fe20000010066 */
[----:B------:R-:W-:Y:S02]  /*4920*/  HADD2.F32 R6, -RZ, R12.H0_H0 ;  /* 0x2000000cff067230 */ /* 0x000fe40000004100 */
[----:B------:R-:W-:Y:S02]  /*4930*/  HADD2.F32 R5, -RZ, R8.H0_H0 ;  /* 0x20000008ff057230 */ /* 0x000fe40000004100 */
        /* <DEDUP_REMOVED lines=11> */
[----:B------:R-:W-:Y:S02]  /*49f0*/  HADD2.F32 R7, -RZ, R93.H0_H0 ;  /* 0x2000005dff077230 */ /* 0x000fe40000004100 */
[----:B------:R-:W-:Y:S01]  /*4a00*/  FFMA.FTZ R15, R8, R9, -R15 ;  /* 0x00000009080f7223 */ /* 0x000fe2000001080f */
[----:B------:R-:W-:-:S02]  /*4a10*/  HADD2.F32 R6, -RZ, R14.H0_H0 ;  /* 0x2000000eff067230 */ /* 0x000fc40000004100 */
[----:B------:R-:W-:Y:S01]  /*4a20*/  FFMA.FTZ R12, R12, R9, R37 ;  /* 0x000000090c0c7223 */ /* 0x000fe20000010025 */
[----:B------:R-:W-:Y:S02]  /*4a30*/  HADD2.F32 R93, -RZ, R93.H1_H1 ;  /* 0x3000005dff5d7230 */ /* 0x000fe40000004100 */
[----:B------:R-:W-:Y:S01]  /*4a40*/  HADD2.F32 R11, -RZ, R101.H0_H0 ;  /* 0x20000065ff0b7230 */ /* 0x000fe20000004100 */
[----:B------:R-:W-:Y:S01]  /*4a50*/  F2FP.F16.F32.PACK_AB R8, R15, R36 ;  /* 0x000000240f08723e */ /* 0x000fe200000000ff */
[----:B------:R-:W-:Y:S01]  /*4a60*/  HADD2.F32 R5, -RZ, R10.H0_H0 ;  /* 0x2000000aff057230 */ /* 0x000fe20000004100 */
[----:B------:R-:W-:Y:S01]  /*4a70*/  F2FP.F16.F32.PACK_AB R12, R12, R13 ;  /* 0x0000000d0c0c723e */ /* 0x000fe200000000ff */
[----:B------:R-:W-:Y:S02]  /*4a80*/  HADD2.F32 R14, -RZ, R14.H1_H1 ;  /* 0x3000000eff0e7230 */ /* 0x000fe40000004100 */
[----:B------:R-:W-:Y:S02]  /*4a90*/  HADD2.F32 R10, -RZ, R10.H1_H1 ;  /* 0x3000000aff0a7230 */ /* 0x000fe40000004100 */
[----:B------:R-:W-:-:S02]  /*4aa0*/  HADD2.F32 R9, -RZ, R4.H0_H0 ;  /* 0x20000004ff097230 */ /* 0x000fc40000004100 */
        /* <DEDUP_REMOVED lines=13> */
[----:B------:R-:W-:-:S07]  /*4b80*/  F2FP.F16.F32.PACK_AB R14, R14, R93 ;  /* 0x0000005d0e0e723e */ /* 0x000fce00000000ff */
.L_x_11915:
[----:B------:R-:W-:Y:S05]  /*4b90*/  BSYNC B2 ;  /* 0x0000000000027941 */ /* 0x000fea0003800000 */
.L_x_11914:
[----:B------:R-:W-:Y:S01]  /*4ba0*/  ISETP.GE.AND P4, PT, R91, R92, PT ;  /* 0x0000005c5b00720c */ /* 0x000fe20003f86270 */
[----:B--2---:R4:W-:-:S12]  /*4bb0*/  ST.E.128 desc[UR42][R74.64], R8 ;  /* 0x000000084a007985 */ /* 0x0049d8000c101d2a */
[----:B------:R-:W-:-:S05]  /*4bc0*/  @!P4 IMAD.WIDE R76, R91, 0x2, R76 ;  /* 0x000000025b4cc825 */ /* 0x000fca00078e024c */
[----:B---3--:R4:W-:Y:S02]  /*4bd0*/  @!P4 ST.E.128 desc[UR42][R76.64], R12 ;  /* 0x0000000c4c00c985 */ /* 0x0089e4000c101d2a */
.L_x_11913:
[----:B------:R-:W-:Y:S05]  /*4be0*/  BSYNC B1 ;  /* 0x0000000000017941 */ /* 0x000fea0003800000 */
.L_x_11912:
[----:B------:R-:W-:-:S03]  /*4bf0*/  UMOV UR4, 0xffffffff ;  /* 0xffffffff00047882 */ /* 0x000fc60000000000 */
[----:B------:R-:W-:Y:S05]  /*4c00*/  BRA.DIV UR4, `(.L_x_11916) ;  /* 0x0000024a04c47947 */ /* 0x000fea000b800000 */
[----:B------:R0:W0:Y:S04]  /*4c10*/  SHFL.IDX PT, R37, R84, 0x1, 0x1c1f ;  /* 0x003c1f0054257f89 */ /* 0x00002800000e0000 */
[----:B----4-:R4:W0:Y:S02]  /*4c20*/  SHFL.IDX PT, R14, R83, 0x1, 0x1c1f ;  /* 0x003c1f00530e7f89 */ /* 0x01082400000e0000 */
.L_x_12246:
[----:B------:R-:W-:-:S13]  /*4c30*/  ISETP.GE.OR P4, PT, R187, R82, P1 ;  /* 0x00000052bb00720c */ /* 0x000fda0000f86670 */
[----:B------:R-:W-:Y:S05]  /*4c40*/  @P4 BRA `(.L_x_11897) ;  /* 0x0000000800d44947 */ /* 0x000fea0003800000 */
[----:B------:R-:W5:Y:S01]  /*4c50*/  LDC R36, c[0x0][0x2f4] ;  /* 0x0000bd00ff247b82 */ /* 0x000f620000000800 */
[C---:B0-----:R-:W-:Y:S01]  /*4c60*/  LEA R12, P4, R61.reuse, R14, 0x1 ;  /* 0x0000000e3d0c7211 */ /* 0x041fe200078808ff */
[----:B------:R-:W-:Y:S03]  /*4c70*/  BSSY B1, `(.L_x_11917) ;  /* 0x0000067000017945 */ /* 0x000fe60003800000 */
[----:B------:R-:W-:Y:S01]  /*4c80*/  LEA.HI.X R13, R61, R37, R62, 0x1, P4 ;  /* 0x000000253d0d7211 */ /* 0x000fe200020f0c3e */
[----:B-----5:R-:W-:-:S05]  /*4c90*/  @P0 IMAD.IADD R85, R36, 0x1, -R85 ;  /* 0x0000000124550824 */ /* 0x020fca00078e0a55 */
[----:B------:R-:W-:-:S04]  /*4ca0*/  SHF.R.S32.HI R4, RZ, 0x1f, R85 ;  /* 0x0000001fff047819 */ /* 0x000fc80000011455 */
[----:B------:R-:W-:-:S04]  /*4cb0*/  LEA.HI R85, R4, R85, RZ, 0x4 ;  /* 0x0000005504557211 */ /* 0x000fc800078f20ff */
[----:B------:R-:W-:-:S05]  /*4cc0*/  LEA.HI.SX32 R15, R85, R60, 0x1c ;  /* 0x0000003c550f7211 */ /* 0x000fca00078fe2ff */
[----:B------:R-:W-:-:S05]  /*4cd0*/  IMAD.SHL.U32 R15, R15, 0x8, RZ ;  /* 0x000000080f0f7824 */ /* 0x000fca00078e00ff */
[----:B------:R-:W-:-:S04]  /*4ce0*/  LOP3.LUT R5, R202, 0x38, R15, 0xf8, !PT ;  /* 0x00000038ca057812 */ /* 0x000fc800078ef80f */
[----:B------:R-:W-:Y:S01]  /*4cf0*/  LOP3.LUT R4, R5, R206, RZ, 0x3c, !PT ;  /* 0x000000ce05047212 */ /* 0x000fe200078e3cff */
[----:B------:R-:W-:-:S04]  /*4d00*/  IMAD R5, R19, 0x1800, R64 ;  /* 0x0000180013057824 */ /* 0x000fc800078e0240 */
[----:B------:R-:W-:Y:S02]  /*4d10*/  IMAD.IADD R4, R207, 0x1, R4 ;  /* 0x00000001cf047824 */ /* 0x000fe400078e0204 */
[----:B------:R-:W-:Y:S02]  /*4d20*/  IMAD R5, R5, 0x2, R148 ;  /* 0x0000000205057824 */ /* 0x000fe400078e0294 */
[----:B------:R-:W-:-:S04]  /*4d30*/  IMAD R7, R19, 0x1800, R4 ;  /* 0x0000180013077824 */ /* 0x000fc800078e0204 */
[----:B------:R-:W-:Y:S02]  /*4d40*/  IMAD R8, R7, 0x2, R148 ;  /* 0x0000000207087824 */ /* 0x000fe400078e0294 */
[----:B------:R-:W0:Y:S04]  /*4d50*/  LDS.128 R4, [R5+0x1c400] ;  /* 0x01c4000005047984 */ /* 0x000e280000000c00 */
[----:B------:R-:W0:Y:S01]  /*4d60*/  LDS.128 R8, [R8+0x1c400] ;  /* 0x01c4000008087984 */ /* 0x000e220000000c00 */
[----:B------:R-:W-:Y:S05]  /*4d70*/  @P2 BRA `(.L_x_11918) ;  /* 0x0000000400582947 */ /* 0x000fea0003800000 */
[----:B------:R-:W-:Y:S01]  /*4d80*/  SHF.R.U32.HI R38, RZ, 0x10, R41 ;  /* 0x00000010ff267819 */ /* 0x000fe20000011629 */
[--C-:B------:R-:W-:Y:S01]  /*4d90*/  HADD2.F32 R39, -RZ, R90.reuse.H1_H1 ;  /* 0x3000005aff277230 */ /* 0x100fe20000004100 */
[--C-:B------:R-:W-:Y:S01]  /*4da0*/  SHF.R.U64 R91, R32, 0x10, R33.reuse ;  /* 0x00000010205b7819 */ /* 0x100fe20000001221 */
[----:B------:R-:W-:Y:S01]  /*4db0*/  HADD2.F32 R90, -RZ, R90.H0_H0 ;  /* 0x2000005aff5a7230 */ /* 0x000fe20000004100 */
[----:B------:R-:W-:Y:S01]  /*4dc0*/  SHF.R.U32.HI R75, RZ, 0x10, R33 ;  /* 0x00000010ff4b7819 */ /* 0x000fe20000011621 */
[----:B0-----:R-:W-:Y:S01]  /*4dd0*/  IMAD.MOV.U32 R33, RZ, RZ, R10 ;  /* 0x000000ffff217224 */ /* 0x001fe200078e000a */
[----:B------:R-:W-:Y:S01]  /*4de0*/  MOV R32, R8 ;  /* 0x0000000800207202 */ /* 0x000fe20000000f00 */
[----:B------:R-:W-:Y:S01]  /*4df0*/  IMAD.MOV.U32 R8, RZ, RZ, R6 ;  /* 0x000000ffff087224 */ /* 0x000fe200078e0006 */
[----:B-1----:R-:W-:Y:S01]  /*4e00*/  SHF.R.U64 R84, R40, 0x10, R41 ;  /* 0x0000001028547819 */ /* 0x002fe20000001229 */
[--C-:B------:R-:W-:Y:S01]  /*4e10*/  HADD2.F32 R10, -RZ, R9.reuse.H0_H0 ;  /* 0x20000009ff0a7230 */ /* 0x100fe20000004100 */
[--C-:B------:R-:W-:Y:S01]  /*4e20*/  SHF.R.U64 R85, R34, 0x10, R35.reuse ;  /* 0x0000001022557819 */ /* 0x100fe20000001223 */
[----:B------:R-:W-:Y:S01]  /*4e30*/  HADD2.F32 R9, -RZ, R9.H1_H1 ;  /* 0x30000009ff097230 */ /* 0x000fe20000004100 */
[----:B------:R-:W-:Y:S01]  /*4e40*/  SHF.R.U32.HI R74, RZ, 0x10, R35 ;  /* 0x00000010ff4a7819 */ /* 0x000fe20000011623 */
[----:B------:R-:W-:-:S02]  /*4e50*/  HADD2.F32 R6, -RZ, R5.H0_H0 ;  /* 0x20000005ff067230 */ /* 0x000fc40000004100 */
[-C--:B------:R-:W-:Y:S01]  /*4e60*/  FMUL.FTZ R41, R10, R39.reuse ;  /* 0x000000270a297220 */ /* 0x080fe20000410000 */
[----:B------:R-:W-:Y:S01]  /*4e70*/  HADD2.F32 R38, -RZ, R38.H0_H0 ;  /* 0x20000026ff267230 */ /* 0x000fe20000004100 */
[--C-:B----4-:R-:W-:Y:S01]  /*4e80*/  SHF.R.U64 R83, R42, 0x10, R43.reuse ;  /* 0x000000102a537819 */ /* 0x110fe2000000122b */
[----:B------:R-:W-:Y:S01]  /*4e90*/  HADD2.F32 R5, -RZ, R5.H1_H1 ;  /* 0x30000005ff057230 */ /* 0x000fe20000004100 */
[----:B------:R-:W-:Y:S01]  /*4ea0*/  SHF.R.U32.HI R43, RZ, 0x10, R43 ;  /* 0x00000010ff2b7819 */ /* 0x000fe2000001162b */
[----:B------:R-:W-:Y:S02]  /*4eb0*/  HADD2.F32 R34, -RZ, R75.H0_H0 ;  /* 0x2000004bff227230 */ /* 0x000fe40000004100 */
[-C--:B------:R-:W-:Y:S01]  /*4ec0*/  FMUL.FTZ R40, R9, R38.reuse ;  /* 0x0000002609287220 */ /* 0x080fe20000410000 */
[----:B------:R-:W-:Y:S02]  /*4ed0*/  HADD2.F32 R35, -RZ, R88.H1_H1 ;  /* 0x30000058ff237230 */ /* 0x000fe40000004100 */
[C---:B------:R-:W-:Y:S01]  /*4ee0*/  FMUL.FTZ R38, R5.reuse, R38 ;  /* 0x0000002605267220 */ /* 0x040fe20000410000 */
[----:B------:R-:W-:Y:S01]  /*4ef0*/  FMUL.FTZ R39, R6, R39 ;  /* 0x0000002706277220 */ /* 0x000fe20000410000 */
[----:B------:R-:W-:Y:S01]  /*4f00*/  FFMA.FTZ R40, R5, R34, -R40 ;  /* 0x0000002205287223 */ /* 0x000fe20000010828 */
[----:B------:R-:W-:-:S02]  /*4f10*/  HADD2.F32 R5, -RZ, R7.H0_H0 ;  /* 0x20000007ff057230 */ /* 0x000fc40000004100 */
[----:B------:R-:W-:Y:S01]  /*4f20*/  FFMA.FTZ R42, R9, R34, R38 ;  /* 0x00000022092a7223 */ /* 0x000fe20000010026 */
[-C--:B------:R-:W-:Y:S01]  /*4f30*/  FFMA.FTZ R41, R6, R35.reuse, -R41 ;  /* 0x0000002306297223 */ /* 0x080fe20000010829 */
[----:B------:R-:W-:Y:S02]  /*4f40*/  HADD2.F32 R34, -RZ, R89.H1_H1 ;  /* 0x30000059ff227230 */ /* 0x000fe40000004100 */
[----:B------:R-:W-:Y:S01]  /*4f50*/  FFMA.FTZ R39, R10, R35, R39 ;  /* 0x000000230a277223 */ /* 0x000fe20000010027 */
[--C-:B------:R-:W-:Y:S02]  /*4f60*/  HADD2.F32 R6, -RZ, R11.reuse.H0_H0 ;  /* 0x2000000bff067230 */ /* 0x100fe40000004100 */
[----:B------:R-:W-:Y:S02]  /*4f70*/  HADD2.F32 R9, -RZ, R86.H1_H1 ;  /* 0x30000056ff097230 */ /* 0x000fe40000004100 */
[----:B------:R-:W-:Y:S01]  /*4f80*/  FMUL.FTZ R35, R5, R34 ;  /* 0x0000002205237220 */ /* 0x000fe20000410000 */
[----:B------:R-:W-:Y:S01]  /*4f90*/  HADD2.F32 R11, -RZ, R11.H1_H1 ;  /* 0x3000000bff0b7230 */ /* 0x000fe20000004100 */
[----:B------:R-:W-:Y:S01]  /*4fa0*/  F2FP.F16.F32.PACK_AB R39, R42, R39 ;  /* 0x000000272a27723e */ /* 0x000fe200000000ff */
[----:B------:R-:W-:-:S02]  /*4fb0*/  HADD2.F32 R38, -RZ, R43.H0_H0 ;  /* 0x2000002bff267230 */ /* 0x000fc40000004100 */
[CC--:B------:R-:W-:Y:S01]  /*4fc0*/  FFMA.FTZ R75, R6.reuse, R9.reuse, R35 ;  /* 0x00000009064b7223 */ /* 0x0c0fe20000010023 */
[----:B------:R-:W-:Y:S02]  /*4fd0*/  HADD2.F32 R10, -RZ, R74.H0_H0 ;  /* 0x2000004aff0a7230 */ /* 0x000fe40000004100 */
[----:B------:R-:W-:Y:S01]  /*4fe0*/  FMUL.FTZ R74, R6, R34 ;  /* 0x00000022064a7220 */ /* 0x000fe20000410000 */
[----:B------:R-:W-:Y:S02]  /*4ff0*/  HADD2.F32 R7, -RZ, R7.H1_H1 ;  /* 0x30000007ff077230 */ /* 0x000fe40000004100 */
[----:B------:R-:W-:Y:S01]  /*5000*/  FMUL.FTZ R34, R11, R38 ;  /* 0x000000260b227220 */ /* 0x000fe20000410000 */
[----:B------:R-:W-:Y:S02]  /*5010*/  HADD2.F32 R6, -RZ, R32.H0_H0 ;  /* 0x20000020ff067230 */ /* 0x000fe40000004100 */
[----:B------:R-:W-:Y:S01]  /*5020*/  FFMA.FTZ R74, R5, R9, -R74 ;  /* 0x00000009054a7223 */ /* 0x000fe2000001084a */
[----:B------:R-:W-:-:S02]  /*5030*/  HADD2.F32 R9, -RZ, R84.H0_H0 ;  /* 0x20000054ff097230 */ /* 0x000fc40000004100 */
[C---:B------:R-:W-:Y:S01]  /*5040*/  FMUL.FTZ R38, R7.reuse, R38 ;  /* 0x0000002607267220 */ /* 0x040fe20000410000 */
[----:B------:R-:W-:Y:S02]  /*5050*/  HADD2.F32 R5, -RZ, R4.H0_H0 ;  /* 0x20000004ff057230 */ /* 0x000fe40000004100 */
[-C--:B--2---:R-:W-:Y:S01]  /*5060*/  FFMA.FTZ R77, R7, R10.reuse, -R34 ;  /* 0x0000000a074d7223 */ /* 0x084fe20000010822 */
[----:B------:R-:W-:Y:S02]  /*5070*/  HADD2.F32 R32, -RZ, R32.H1_H1 ;  /* 0x30000020ff207230 */ /* 0x000fe40000004100 */
[----:B---3--:R-:W-:Y:S01]  /*5080*/  FFMA.FTZ R76, R11, R10, R38 ;  /* 0x0000000a0b4c7223 */ /* 0x008fe20000010026 */
[----:B------:R-:W-:Y:S02]  /*5090*/  HADD2.F32 R4, -RZ, R4.H1_H1 ;  /* 0x30000004ff047230 */ /* 0x000fe40000004100 */
[----:B------:R-:W-:Y:S01]  /*50a0*/  FMUL.FTZ R10, R6, R90 ;  /* 0x0000005a060a7220 */ /* 0x000fe20000410000 */
[----:B------:R-:W-:-:S02]  /*50b0*/  HADD2.F32 R88, -RZ, R88.H0_H0 ;  /* 0x20000058ff587230 */ /* 0x000fc40000004100 */
[-C--:B------:R-:W-:Y:S01]  /*50c0*/  FMUL.FTZ R35, R32, R9.reuse ;  /* 0x0000000920237220 */ /* 0x080fe20000410000 */
[----:B------:R-:W-:Y:S02]  /*50d0*/  HADD2.F32 R7, -RZ, R91.H0_H0 ;  /* 0x2000005bff077230 */ /* 0x000fe40000004100 */
[C---:B------:R-:W-:Y:S01]  /*50e0*/  FMUL.FTZ R9, R4.reuse, R9 ;  /* 0x0000000904097220 */ /* 0x040fe20000410000 */
[C---:B------:R-:W-:Y:S01]  /*50f0*/  FMUL.FTZ R11, R5.reuse, R90 ;  /* 0x0000005a050b7220 */ /* 0x040fe20000410000 */
[----:B------:R-:W-:Y:S01]  /*5100*/  FFMA.FTZ R10, R5, R88, -R10 ;  /* 0x00000058050a7223 */ /* 0x000fe2000001080a */
[----:B------:R-:W-:Y:S02]  /*5110*/  HADD2.F32 R5, -RZ, R33.H0_H0 ;  /* 0x20000021ff057230 */ /* 0x000fe40000004100 */
[-C--:B------:R-:W-:Y:S01]  /*5120*/  FFMA.FTZ R35, R4, R7.reuse, -R35 ;  /* 0x0000000704237223 */ /* 0x080fe20000010823 */
[----:B------:R-:W-:Y:S01]  /*5130*/  FFMA.FTZ R32, R32, R7, R9 ;  /* 0x0000000720207223 */ /* 0x000fe20000010009 */
[----:B------:R-:W-:-:S02]  /*5140*/  HADD2.F32 R4, -RZ, R8.H0_H0 ;  /* 0x20000008ff047230 */ /* 0x000fc40000004100 */
[----:B------:R-:W-:Y:S01]  /*5150*/  FFMA.FTZ R11, R6, R88, R11 ;  /* 0x00000058060b7223 */ /* 0x000fe2000001000b */
[----:B------:R-:W-:Y:S01]  /*5160*/  HADD2.F32 R89, -RZ, R89.H0_H0 ;  /* 0x20000059ff597230 */ /* 0x000fe20000004100 */
[----:B------:R-:W-:Y:S01]  /*5170*/  F2FP.F16.F32.PACK_AB R75, R76, R75 ;  /* 0x0000004b4c4b723e */ /* 0x000fe200000000ff */
        /* <DEDUP_REMOVED lines=22> */
.L_x_11918:
[----:B------:R-:W-:Y:S05]  /*52e0*/  BSYNC B1 ;  /* 0x0000000000017941 */ /* 0x000fea0003800000 */
.L_x_11917:
[----:B0-----:R0:W-:Y:S01]  /*52f0*/  ST.E.128 desc[UR42][R12.64], R4 ;  /* 0x000000040c007985 */ /* 0x0011e2000c101d2a */
[----:B------:R-:W-:Y:S01]  /*5300*/  ISETP.GE.AND P2, PT, R15, R36, PT ;  /* 0x000000240f00720c */ /* 0x000fe20003f46270 */
[----:B------:R-:W-:-:S12]  /*5310*/  IMAD.MOV.U32 R36, RZ, RZ, R14 ;  /* 0x000000ffff247224 */ /* 0x000fd800078e000e */
[----:B------:R-:W-:Y:S05]  /*5320*/  @P2 BRA `(.L_x_11897) ;  /* 0x00000004001c2947 */ /* 0x000fea0003800000 */
[----:B0-----:R-:W-:-:S05]  /*5330*/  IMAD.WIDE R4, R15, 0x2, R36 ;  /* 0x000000020f047825 */ /* 0x001fca00078e0224 */
[----:B------:R0:W-:Y:S01]  /*5340*/  ST.E.128 desc[UR42][R4.64], R8 ;  /* 0x0000000804007985 */ /* 0x0001e2000c101d2a */
[----:B------:R-:W-:Y:S05]  /*5350*/  BRA `(.L_x_11897) ;  /* 0x0000000400107947 */ /* 0x000fea0003800000 */
.L_x_11878:
[----:B------:R-:W-:-:S13]  /*5360*/  ISETP.NE.AND P3, PT, R55, 0x3, PT ;  /* 0x000000033700780c */ /* 0x000fda0003f65270 */
[----:B------:R-:W-:Y:S05]  /*5370*/  @!P3 BRA `(.L_x_11919) ;  /* 0x000000000004b947 */ /* 0x000fea0003800000 */
[----:B------:R-:W-:Y:S01]  /*5380*/  BPT.TRAP 0x1 ;  /* 0x000000040000795c */ /* 0x000fe20000300000 */
.L_x_11919:
[----:B------:R-:W-:Y:S01]  /*5390*/  IMAD R72, R19, 0x8, R148 ;  /* 0x0000000813487824 */ /* 0x000fe200078e0294 */
[----:B------:R-:W-:Y:S01]  /*53a0*/  SHF.L.U32 R87, R154, 0x1f, RZ ;  /* 0x0000001f9a577819 */ /* 0x000fe200000006ff */
[----:B------:R-:W-:Y:S01]  /*53b0*/  BSSY B1, `(.L_x_11920) ;  /* 0x0000004000017945 */ /* 0x000fe20003800000 */
[----:B------:R-:W-:Y:S02]  /*53c0*/  SHF.R.S32.HI R80, RZ, 0x1f, R79 ;  /* 0x0000001fff507819 */ /* 0x000fe4000001144f */
[----:B------:R-:W0:Y:S02]  /*53d0*/  SYNCS.PHASECHK.TRANS64.TRYWAIT P2, [R72+URZ+0x22890], R87 ;  /* 0x02289057480075a7 */ /* 0x000e24000804017f */
[----:B0-----:R-:W-:Y:S05]  /*53e0*/  @!P2 BRA `(.L_x_11921) ;  /* 0x000002440014a947 */ /* 0x001fea0003800000 */
.L_x_12247:
[----:B------:R-:W-:Y:S05]  /*53f0*/  BSYNC B1 ;  /* 0x0000000000017941 */ /* 0x000fea0003800000 */
.L_x_11920:
        /* <DEDUP_REMOVED lines=27> */
.L_x_12251:
[----:B------:R-:W-:Y:S04]  /*55b0*/  BSSY B1, `(.L_x_11923) ;  /* 0x000000d000017945 */ /* 0x000fe80003800000 */
[----:B------:R-:W-:Y:S05]  /*55c0*/  @!P2 BRA `(.L_x_11924) ;  /* 0x00000000002ca947 */ /* 0x000fea0003800000 */
[----:B------:R-:W-:Y:S02]  /*55d0*/  ULDC UR4, c[0x0][0x2f4] ;  /* 0x0000bd0000047ab9 */ /* 0x000fe40000000800 */
[----:B------:R-:W-:-:S13]  /*55e0*/  ISETP.GE.AND P2, PT, R16, UR4, PT ;  /* 0x0000000410007c0c */ /* 0x000fda000bf46270 */
[----:B---3--:R-:W-:-:S04]  /*55f0*/  @!P2 LEA R10, P4, R16, R14, 0x1 ;  /* 0x0000000e100aa211 */ /* 0x008fc800078808ff */
[----:B--2---:R-:W-:Y:S02]  /*5600*/  @!P2 LEA.HI.X R11, R16, R5, R17, 0x1, P4 ;  /* 0x00000005100ba211 */ /* 0x004fe400020f0c11 */
[----:B------:R-:W-:-:S13]  /*5610*/  ISETP.GE.AND P4, PT, R18, UR4, PT ;  /* 0x0000000412007c0c */ /* 0x000fda000bf86270 */
[----:B------:R-:W-:-:S04]  /*5620*/  @!P4 LEA R14, P5, R18, R14, 0x1 ;  /* 0x0000000e120ec211 */ /* 0x000fc800078a08ff */
[----:B------:R-:W-:Y:S02]  /*5630*/  @!P4 LEA.HI.X R15, R18, R5, R153, 0x1, P5 ;  /* 0x00000005120fc211 */ /* 0x000fe400028f0c99 */
[----:B------:R-:W2:Y:S04]  /*5640*/  @!P2 LDS.128 R4, [R88] ;  /* 0x000000005804a984 */ /* 0x000ea80000000c00 */
[----:B--2---:R-:W-:Y:S04]  /*5650*/  @!P2 ST.E.128 desc[UR42][R10.64], R4 ;  /* 0x000000040a00a985 */ /* 0x004fe8000c101d2a */
[----:B------:R-:W2:Y:S04]  /*5660*/  @!P4 LDS.128 R4, [R86] ;  /* 0x000000005604c984 */ /* 0x000ea80000000c00 */
[----:B--2---:R4:W-:Y:S02]  /*5670*/  @!P4 ST.E.128 desc[UR42][R14.64], R4 ;  /* 0x000000040e00c985 */ /* 0x0049e4000c101d2a */
.L_x_11924:
[----:B------:R-:W-:Y:S05]  /*5680*/  BSYNC B1 ;  /* 0x0000000000017941 */ /* 0x000fea0003800000 */
.L_x_11923:
[----:B------:R-:W-:-:S03]  /*5690*/  UMOV UR4, 0xffffffff ;  /* 0xffffffff00047882 */ /* 0x000fc60000000000 */
[----:B------:R-:W-:Y:S05]  /*56a0*/  BRA.DIV UR4, `(.L_x_11925) ;  /* 0x0000024204c07947 */ /* 0x000fea000b800000 */
[----:B--2-4-:R2:W4:Y:S04]  /*56b0*/  SHFL.IDX PT, R5, R9, 0x1, 0x1c1f ;  /* 0x003c1f0009057f89 */ /* 0x01452800000e0000 */
[----:B---3--:R2:W3:Y:S02]  /*56c0*/  SHFL.IDX PT, R14, R8, 0x1, 0x1c1f ;  /* 0x003c1f00080e7f89 */ /* 0x0084e400000e0000 */
.L_x_12255:
[----:B------:R-:W-:-:S13]  /*56d0*/  ISETP.GE.AND P2, PT, R32, 0x41, PT ;  /* 0x000000412000780c */ /* 0x000fda0003f46270 */
[----:B------:R-:W-:Y:S05]  /*56e0*/  @!P2 BRA `(.L_x_11897) ;  /* 0x00000000002ca947 */ /* 0x000fea0003800000 */
[----:B------:R-:W-:Y:S02]  /*56f0*/  ULDC UR4, c[0x0][0x2f4] ;  /* 0x0000bd0000047ab9 */ /* 0x000fe40000000800 */
[----:B------:R-:W-:-:S13]  /*5700*/  ISETP.GE.AND P2, PT, R16, UR4, PT ;  /* 0x0000000410007c0c */ /* 0x000fda000bf46270 */
[----:B-123--:R-:W-:-:S04]  /*5710*/  @!P2 LEA R8, P4, R16, R14, 0x1 ;  /* 0x0000000e1008a211 */ /* 0x00efc800078808ff */
[----:B----4-:R-:W-:Y:S02]  /*5720*/  @!P2 LEA.HI.X R9, R16, R5, R17, 0x1, P4 ;  /* 0x000000051009a211 */ /* 0x010fe400020f0c11 */
[----:B------:R-:W-:-:S13]  /*5730*/  ISETP.GE.AND P4, PT, R18, UR4, PT ;  /* 0x0000000412007c0c */ /* 0x000fda000bf86270 */
[----:B------:R-:W-:-:S04]  /*5740*/  @!P4 LEA R14, P5, R18, R14, 0x1 ;  /* 0x0000000e120ec211 */ /* 0x000fc800078a08ff */
[----:B------:R-:W-:Y:S02]  /*5750*/  @!P4 LEA.HI.X R15, R18, R5, R153, 0x1, P5 ;  /* 0x00000005120fc211 */ /* 0x000fe400028f0c99 */
[----:B------:R-:W1:Y:S04]  /*5760*/  @!P2 LDS.128 R4, [R88+0x2000] ;  /* 0x002000005804a984 */ /* 0x000e680000000c00 */
[----:B-1----:R-:W-:Y:S04]  /*5770*/  @!P2 ST.E.128 desc[UR42][R8.64], R4 ;  /* 0x000000040800a985 */ /* 0x002fe8000c101d2a */
[----:B------:R-:W1:Y:S04]  /*5780*/  @!P4 LDS.128 R4, [R86+0x2000] ;  /* 0x002000005604c984 */ /* 0x000e680000000c00 */
[----:B-1----:R1:W-:Y:S02]  /*5790*/  @!P4 ST.E.128 desc[UR42][R14.64], R4 ;  /* 0x000000040e00c985 */ /* 0x0023e4000c101d2a */
.L_x_11897:
[----:B------:R-:W-:Y:S05]  /*57a0*/  BSYNC B0 ;  /* 0x0000000000007941 */ /* 0x000fea0003800000 */
.L_x_11877:
[----:B01--4-:R-:W0:Y:S01]  /*57b0*/  S2R R4, SR_TID.X ;  /* 0x0000000000047919 */ /* 0x013e220000002100 */
        /* <DEDUP_REMOVED lines=8> */
[----:B-1----:R1:W-:Y:S01]  /*5840*/  BAR.SYNC.DEFER_BLOCKING R213, 0x80 ;  /* 0x000200d50000751d */ /* 0x0023e20000010000 */
[----:B0-----:R-:W-:-:S13]  /*5850*/  LOP3.LUT P2, RZ, R4, 0x7f, RZ, 0xc0, !PT ;  /* 0x0000007f04ff7812 */ /* 0x001fda000784c0ff */
[----:B------:R-:W-:-:S05]  /*5860*/  @!P2 VIADD R4, R72, 0x228a0 ;  /* 0x000228a04804a836 */ /* 0x000fca0000000000 */
[----:B------:R-:W-:-:S04]  /*5870*/  @!P2 PRMT R4, RZ, 0x654, R4 ;  /* 0x00000654ff04a816 */ /* 0x000fc80000000004 */
[----:B------:R1:W-:Y:S01]  /*5880*/  @!P2 SYNCS.ARRIVE.TRANS64.RED.A1T0 RZ, [R4+URZ], RZ ;  /* 0x000000ff04ffa9a7 */ /* 0x0003e2000810043f */
[----:B------:R-:W-:Y:S05]  /*5890*/  @!P3 BRA `(.L_x_11927) ;  /* 0x000000000004b947 */ /* 0x000fea0003800000 */
[----:B------:R-:W-:Y:S01]  /*58a0*/  BPT.TRAP 0x1 ;  /* 0x000000040000795c */ /* 0x000fe20000300000 */
.L_x_11927:
[----:B------:R-:W-:Y:S05]  /*58b0*/  BSYNC B0 ;  /* 0x0000000000007941 */ /* 0x000fea0003800000 */
.L_x_11926:
[----:B------:R-:W0:Y:S01]  /*58c0*/  SYNCS.PHASECHK.TRANS64.TRYWAIT P3, [R72+URZ+0x228b0], R87 ;  /* 0x0228b057480075a7 */ /* 0x000e22000806017f */
[----:B------:R-:W-:Y:S04]  /*58d0*/  BSSY B0, `(.L_x_11928) ;  /* 0x0000002000007945 */ /* 0x000fe80003800000 */
[----:B0-----:R-:W-:Y:S05]  /*58e0*/  @!P3 BRA `(.L_x_11929) ;  /* 0x000002400078b947 */ /* 0x001fea0003800000 */
.L_x_12256:
[----:B------:R-:W-:Y:S05]  /*58f0*/  BSYNC B0 ;  /* 0x0000000000007941 */ /* 0x000fea0003800000 */
.L_x_11928:
[----:B------:R-:W-:Y:S01]  /*5900*/  ULDC.64 UR4, c[0x0][0x328] ;  /* 0x0000ca0000047ab9 */ /* 0x000fe20000000a00 */
[----:B------:R-:W-:Y:S01]  /*5910*/  IMAD.IADD R82, R82, 0x1, -R152 ;  /* 0x0000000152527824 */ /* 0x000fe200078e0a98 */
[----:B------:R-:W-:Y:S01]  /*5920*/  BSSY B0, `(.L_x_11930) ;  /* 0x0000043000007945 */ /* 0x000fe20003800000 */
[----:B------:R-:W-:Y:S02]  /*5930*/  IMAD R80, R80, UR4, RZ ;  /* 0x0000000450507c24 */ /* 0x000fe4000f8e02ff */
[----:B-1----:R-:W-:-:S04]  /*5940*/  IMAD.WIDE.U32 R4, R79, UR4, RZ ;  /* 0x000000044f047c25 */ /* 0x002fc8000f8e00ff */
[----:B------:R-:W-:Y:S01]  /*5950*/  IMAD R79, R79, UR5, R80 ;  /* 0x000000054f4f7c24 */ /* 0x000fe2000f8e0250 */
[----:B------:R-:W-:Y:S02]  /*5960*/  ULDC.64 UR4, c[0x0][0x338] ;  /* 0x0000ce0000047ab9 */ /* 0x000fe40000000a00 */
[----:B------:R-:W-:Y:S02]  /*5970*/  IMAD R81, R81, UR4, RZ ;  /* 0x0000000451517c24 */ /* 0x000fe4000f8e02ff */
        /* <DEDUP_REMOVED lines=15> */
[----:B------:R1:W4:Y:S01]  /*5a70*/  SHFL.IDX PT, R39, R34, RZ, 0x1c1f ;  /* 0x001c1fff22277589 */ /* 0x00032200000e0000 */
[--C-:B------:R-:W-:Y:S02]  /*5a80*/  IMAD R36, R5, 0x2, R26.reuse ;  /* 0x0000000205247824 */ /* 0x100fe400078e021a */
[----:B------:R-:W-:Y:S01]  /*5a90*/  IMAD R38, R7, 0x2, R26 ;  /* 0x0000000207267824 */ /* 0x000fe200078e021a */
[----:B------:R1:W0:Y:S08]  /*5aa0*/  SHFL.IDX PT, R37, R35, RZ, 0x1c1f ;  /* 0x001c1fff23257589 */ /* 0x00023000000e0000 */
[----:B-1----:R-:W-:Y:S05]  /*5ab0*/  @!P3 BRA `(.L_x_11931) ;  /* 0x0000000000a4b947 */ /* 0x002fea0003800000 */
[----:B------:R-:W-:Y:S02]  /*5ac0*/  ISETP.NE.AND P5, PT, R65, RZ, PT ;  /* 0x000000ff4100720c */ /* 0x000fe40003fa5270 */
[----:B------:R-:W-:-:S11]  /*5ad0*/  ISETP.NE.AND P4, PT, R66, RZ, PT ;  /* 0x000000ff4200720c */ /* 0x000fd60003f85270 */
[----:B------:R-:W1:Y:S01]  /*5ae0*/  @P5 LDS.128 R4, [R36] ;  /* 0x0000000024045984 */ /* 0x000e620000000c00 */
[----:B--2-4-:R-:W-:-:S04]  /*5af0*/  @P5 LEA R8, P3, R16, R39, 0x1 ;  /* 0x0000002710085211 */ /* 0x014fc800078608ff */
[----:B0-----:R-:W-:Y:S02]  /*5b00*/  @P5 LEA.HI.X R9, R16, R37, R17, 0x1, P3 ;  /* 0x0000002510095211 */ /* 0x001fe400018f0c11 */
[----:B------:R-:W-:-:S04]  /*5b10*/  @P4 LEA R32, P3, R18, R39, 0x1 ;  /* 0x0000002712204211 */ /* 0x000fc800078608ff */
[----:B------:R-:W-:Y:S02]  /*5b20*/  @P4 LEA.HI.X R33, R18, R37, R153, 0x1, P3 ;  /* 0x0000002512214211 */ /* 0x000fe400018f0c99 */
[----:B------:R-:W-:-:S13]  /*5b30*/  ISETP.NE.AND P3, PT, R67, RZ, PT ;  /* 0x000000ff4300720c */ /* 0x000fda0003f65270 */
[----:B------:R-:W-:-:S04]  /*5b40*/  @P3 LEA R10, P6, R166, R39, 0x1 ;  /* 0x00000027a60a3211 */ /* 0x000fc800078c08ff */
[----:B------:R-:W-:Y:S01]  /*5b50*/  @P3 LEA.HI.X R11, R166, R37, R193, 0x1, P6 ;  /* 0x00000025a60b3211 */ /* 0x000fe200030f0cc1 */
[----:B-1----:R-:W-:Y:S01]  /*5b60*/  @P5 ST.E.128 desc[UR42][R8.64], R4 ;  /* 0x0000000408005985 */ /* 0x002fe2000c101d2a */
[----:B------:R-:W-:-:S03]  /*5b70*/  ISETP.NE.AND P5, PT, R68, RZ, PT ;  /* 0x000000ff4400720c */ /* 0x000fc60003fa5270 */
[----:B------:R-:W0:Y:S10]  /*5b80*/  @P4 LDS.128 R4, [R38] ;  /* 0x0000000026044984 */ /* 0x000e340000000c00 */
[----:B------:R-:W-:-:S04]  /*5b90*/  @P5 LEA R12, P6, R164, R39, 0x1 ;  /* 0x00000027a40c5211 */ /* 0x000fc800078c08ff */
[----:B------:R-:W-:Y:S01]  /*5ba0*/  @P5 LEA.HI.X R13, R164, R37, R192, 0x1, P6 ;  /* 0x00000025a40d5211 */ /* 0x000fe200030f0cc0 */
[----:B0-----:R-:W-:Y:S01]  /*5bb0*/  @P4 ST.E.128 desc[UR42][R32.64], R4 ;  /* 0x0000000420004985 */ /* 0x001fe2000c101d2a */
[----:B------:R-:W-:-:S03]  /*5bc0*/  ISETP.NE.AND P4, PT, R69, RZ, PT ;  /* 0x000000ff4500720c */ /* 0x000fc60003f85270 */
[----:B------:R-:W0:Y:S10]  /*5bd0*/  @P3 LDS.128 R4, [R36+0x3000] ;  /* 0x0030000024043984 */ /* 0x000e340000000c00 */
[----:B---3--:R-:W-:-:S04]  /*5be0*/  @P4 LEA R14, P6, R186, R39, 0x1 ;  /* 0x00000027ba0e4211 */ /* 0x008fc800078c08ff */
[----:B------:R-:W-:Y:S01]  /*5bf0*/  @P4 LEA.HI.X R15, R186, R37, R191, 0x1, P6 ;  /* 0x00000025ba0f4211 */ /* 0x000fe200030f0cbf */
[----:B0-----:R0:W-:Y:S01]  /*5c00*/  @P3 ST.E.128 desc[UR42][R10.64], R4 ;  /* 0x000000040a003985 */ /* 0x0011e2000c101d2a */
[----:B------:R-:W-:-:S03]  /*5c10*/  ISETP.NE.AND P3, PT, R70, RZ, PT ;  /* 0x000000ff4600720c */ /* 0x000fc60003f65270 */
[----:B------:R-:W1:Y:S10]  /*5c20*/  @P5 LDS.128 R4, [R38+0x3000] ;  /* 0x0030000026045984 */ /* 0x000e740000000c00 */
[----:B------:R-:W-:-:S04]  /*5c30*/  @P3 LEA R8, P6, R185, R39, 0x1 ;  /* 0x00000027b9083211 */ /* 0x000fc800078c08ff */
[----:B------:R-:W-:Y:S02]  /*5c40*/  @P3 LEA.HI.X R9, R185, R37, R190, 0x1, P6 ;  /* 0x00000025b9093211 */ /* 0x000fe400030f0cbe */
[----:B0-----:R-:W-:Y:S01]  /*5c50*/  PRMT R10, R50, 0x8880, RZ ;  /* 0x00008880320a7816 */ /* 0x001fe200000000ff */
[----:B-1----:R-:W-:Y:S01]  /*5c60*/  @P5 ST.E.128 desc[UR42][R12.64], R4 ;  /* 0x000000040c005985 */ /* 0x002fe2000c101d2a */
[----:B------:R-:W-:-:S03]  /*5c70*/  ISETP.NE.AND P5, PT, R71, RZ, PT ;  /* 0x000000ff4700720c */ /* 0x000fc60003fa5270 */
[----:B------:R-:W0:Y:S10]  /*5c80*/  @P4 LDS.128 R4, [R36+0x6000] ;  /* 0x0060000024044984 */ /* 0x000e340000000c00 */
[----:B------:R-:W-:-:S04]  /*5c90*/  @P5 LEA R32, P6, R184, R39, 0x1 ;  /* 0x00000027b8205211 */ /* 0x000fc800078c08ff */
[----:B------:R-:W-:Y:S01]  /*5ca0*/  @P5 LEA.HI.X R33, R184, R37, R189, 0x1, P6 ;  /* 0x00000025b8215211 */ /* 0x000fe200030f0cbd */
[----:B0-----:R-:W-:Y:S01]  /*5cb0*/  @P4 ST.E.128 desc[UR42][R14.64], R4 ;  /* 0x000000040e004985 */ /* 0x001fe2000c101d2a */
[----:B------:R-:W-:-:S03]  /*5cc0*/  ISETP.GT.AND P4, PT, R10, -0x1, PT ;  /* 0xffffffff0a00780c */ /* 0x000fc60003f84270 */
[----:B------:R-:W0:Y:S10]  /*5cd0*/  @P3 LDS.128 R4, [R38+0x6000] ;  /* 0x0060000026043984 */ /* 0x000e340000000c00 */
[----:B------:R-:W-:-:S04]  /*5ce0*/  @!P4 LEA R10, P6, R167, R39, 0x1 ;  /* 0x00000027a70ac211 */ /* 0x000fc800078c08ff */
[----:B------:R-:W-:Y:S01]  /*5cf0*/  @!P4 LEA.HI.X R11, R167, R37, R188, 0x1, P6 ;  /* 0x00000025a70bc211 */ /* 0x000fe200030f0cbc */
[----:B0-----:R-:W-:Y:S04]  /*5d00*/  @P3 ST.E.128 desc[UR42][R8.64], R4 ;  /* 0x0000000408003985 */ /* 0x001fe8000c101d2a */
[----:B------:R-:W0:Y:S04]  /*5d10*/  @P5 LDS.128 R4, [R36+0x9000] ;  /* 0x0090000024045984 */ /* 0x000e280000000c00 */
[----:B0-----:R-:W-:Y:S04]  /*5d20*/  @P5 ST.E.128 desc[UR42][R32.64], R4 ;  /* 0x0000000420005985 */ /* 0x001fe8000c101d2a */
[----:B------:R-:W0:Y:S04]  /*5d30*/  @!P4 LDS.128 R4, [R38+0x9000] ;  /* 0x009000002604c984 */ /* 0x000e280000000c00 */
[----:B0-----:R1:W-:Y:S02]  /*5d40*/  @!P4 ST.E.128 desc[UR42][R10.64], R4 ;  /* 0x000000040a00c985 */ /* 0x0013e4000c101d2a */
.L_x_11931:
[----:B------:R-:W-:Y:S05]  /*5d50*/  BSYNC B0 ;  /* 0x0000000000007941 */ /* 0x000fea0003800000 */
.L_x_11930:
[----:B------:R-:W-:Y:S01]  /*5d60*/  ISETP.GE.AND P3, PT, R82, 0x41, PT ;  /* 0x000000415200780c */ /* 0x000fe20003f66270 */
[----:B------:R-:W1:Y:S01]  /*5d70*/  SHFL.IDX PT, R35, R35, 0x1, 0x1c1f ;  /* 0x003c1f0023237f89 */ /* 0x000e6200000e0000 */
[----:B------:R-:W-:Y:S03]  /*5d80*/  BSSY B0, `(.L_x_11932) ;  /* 0x000002c000007945 */ /* 0x000fe60003800000 */
[----:B0-----:R0:W0:Y:S08]  /*5d90*/  SHFL.IDX PT, R37, R34, 0x1, 0x1c1f ;  /* 0x003c1f0022257f89 */ /* 0x00103000000e0000 */
[----:B------:R-:W-:Y:S05]  /*5da0*/  @!P3 BRA `(.L_x_11933) ;  /* 0x0000000000a4b947 */ /* 0x000fea0003800000 */
[----:B------:R-:W-:Y:S02]  /*5db0*/  ISETP.NE.AND P5, PT, R65, RZ, PT ;  /* 0x000000ff4100720c */ /* 0x000fe40003fa5270 */
[----:B------:R-:W-:-:S11]  /*5dc0*/  ISETP.NE.AND P4, PT, R66, RZ, PT ;  /* 0x000000ff4200720c */ /* 0x000fd60003f85270 */
[----:B-1----:R-:W1:Y:S01]  /*5dd0*/  @P5 LDS.128 R4, [R36+0x2000] ;  /* 0x0020000024045984 */ /* 0x002e620000000c00 */
[----:B0--3--:R-:W-:-:S04]  /*5de0*/  @P5 LEA R14, P3, R16, R37, 0x1 ;  /* 0x00000025100e5211 */ /* 0x009fc800078608ff */
[----:B------:R-:W-:Y:S02]  /*5df0*/  @P5 LEA.HI.X R15, R16, R35, R17, 0x1, P3 ;  /* 0x00000023100f5211 */ /* 0x000fe400018f0c11 */
[----:B------:R-:W-:-:S04]  /*5e00*/  @P4 LEA R32, P3, R18, R37, 0x1 ;  /* 0x0000002512204211 */ /* 0x000fc800078608ff */
[----:B------:R-:W-:Y:S02]  /*5e10*/  @P4 LEA.HI.X R33, R18, R35, R153, 0x1, P3 ;  /* 0x0000002312214211 */ /* 0x000fe400018f0c99 */
[----:B------:R-:W-:-:S13]  /*5e20*/  ISETP.NE.AND P3, PT, R67, RZ, PT ;  /* 0x000000ff4300720c */ /* 0x000fda0003f65270 */
[----:B--2---:R-:W-:-:S04]  /*5e30*/  @P3 LEA R8, P6, R166, R37, 0x1 ;  /* 0x00000025a6083211 */ /* 0x004fc800078c08ff */
[----:B------:R-:W-:Y:S01]  /*5e40*/  @P3 LEA.HI.X R9, R166, R35, R193, 0x1, P6 ;  /* 0x00000023a6093211 */ /* 0x000fe200030f0cc1 */
[----:B-1----:R-:W-:Y:S01]  /*5e50*/  @P5 ST.E.128 desc[UR42][R14.64], R4 ;  /* 0x000000040e005985 */ /* 0x002fe2000c101d2a */
[----:B------:R-:W-:-:S03]  /*5e60*/  ISETP.NE.AND P5, PT, R68, RZ, PT ;  /* 0x000000ff4400720c */ /* 0x000fc60003fa5270 */
[----:B------:R-:W0:Y:S10]  /*5e70*/  @P4 LDS.128 R4, [R38+0x2000] ;  /* 0x0020000026044984 */ /* 0x000e340000000c00 */
[----:B------:R-:W-:-:S04]  /*5e80*/  @P5 LEA R10, P6, R164, R37, 0x1 ;  /* 0x00000025a40a5211 */ /* 0x000fc800078c08ff */
[----:B------:R-:W-:Y:S01]  /*5e90*/  @P5 LEA.HI.X R11, R164, R35, R192, 0x1, P6 ;  /* 0x00000023a40b5211 */ /* 0x000fe200030f0cc0 */
[----:B0-----:R-:W-:Y:S01]  /*5ea0*/  @P4 ST.E.128 desc[UR42][R32.64], R4 ;  /* 0x0000000420004985 */ /* 0x001fe2000c101d2a */
[----:B------:R-:W-:-:S03]  /*5eb0*/  ISETP.NE.AND P4, PT, R69, RZ, PT ;  /* 0x000000ff4500720c */ /* 0x000fc60003f85270 */
[----:B------:R-:W0:Y:S10]  /*5ec0*/  @P3 LDS.128 R4, [R36+0x5000] ;  /* 0x0050000024043984 */ /* 0x000e340000000c00 */
[----:B------:R-:W-:-:S04]  /*5ed0*/  @P4 LEA R12, P6, R186, R37, 0x1 ;  /* 0x00000025ba0c4211 */ /* 0x000fc800078c08ff */
        /* <DEDUP_REMOVED lines=22> */
.L_x_11933:
[----:B------:R-:W-:Y:S05]  /*6040*/  BSYNC B0 ;  /* 0x0000000000007941 */ /* 0x000fea0003800000 */
.L_x_11932:
        /* <DEDUP_REMOVED lines=13> */
[----:B01----:R-:W-:Y:S02]  /*6120*/  SEL R5, RZ, 0x1, P2 ;  /* 0x00000001ff057807 */ /* 0x003fe40001000000 */
[----:B------:R-:W-:Y:S02]  /*6130*/  SEL R19, R19, RZ, P2 ;  /* 0x000000ff13137207 */ /* 0x000fe40001000000 */
[----:B------:R-:W-:Y:S01]  /*6140*/  LOP3.LUT R154, R154, R5, RZ, 0x3c, !PT ;  /* 0x000000059a9a7212 */ /* 0x000fe200078e3cff */
[----:B--2---:R-:W-:Y:S06]  /*6150*/  @P3 BRA `(.L_x_11934) ;  /* 0xffffffc000e83947 */ /* 0x004fec000383ffff */
[----:B------:R-:W0:Y:S01]  /*6160*/  S2R R4, SR_TID.X ;  /* 0x0000000000047919 */ /* 0x000e220000002100 */
[----:B------:R-:W-:Y:S02]  /*6170*/  PLOP3.LUT P0, PT, PT, PT, PT, 0x8, 0x0 ;  /* 0x000000000000781c */ /* 0x000fe40003f0e170 */
[----:B0-----:R-:W-:-:S04]  /*6180*/  SHF.R.U32.HI R4, RZ, 0x7, R4 ;  /* 0x00000007ff047819 */ /* 0x001fc80000011604 */
[----:B------:R-:W-:-:S13]  /*6190*/  ISETP.NE.AND P3, PT, R4, 0x1, PT ;  /* 0x000000010400780c */ /* 0x000fda0003f65270 */
[----:B------:R-:W-:Y:S05]  /*61a0*/  @!P3 WARPSYNC.ALL ;  /* 0x000000000000b948 */ /* 0x000fea0003800000 */
[----:B------:R-:W-:Y:S06]  /*61b0*/  @!P3 BAR.ARV 0x9, 0x100 ;  /* 0x024400000000bb1d */ /* 0x000fec0000002000 */
.L_x_11872:
[----:B------:R-:W0:Y:S01]  /*61c0*/  S2R R3, SR_SWINHI ;  /* 0x0000000000037919 */ /* 0x000e220000002f00 */
[----:B------:R-:W1:Y:S01]  /*61d0*/  LDC R13, c[0x0][0x448] ;  /* 0x00011200ff0d7b82 */ /* 0x000e620000000800 */
[----:B---3--:R-:W-:Y:S02]  /*61e0*/  IMAD.U32 R14, RZ, RZ, UR36 ;  /* 0x00000024ff0e7e24 */ /* 0x008fe4000f8e00ff */
[----:B------:R-:W-:Y:S01]  /*61f0*/  IMAD.MOV.U32 R15, RZ, RZ, 0x80 ;  /* 0x00000080ff0f7424 */ /* 0x000fe200078e00ff */
[----:B------:R-:W-:Y:S01]  /*6200*/  STL [R1+0x50], R125 ;  /* 0x0000507d01007387 */ /* 0x000fe20000100800 */
[----:B------:R-:W-:Y:S02]  /*6210*/  IMAD.MOV.U32 R26, RZ, RZ, 0x100 ;  /* 0x00000100ff1a7424 */ /* 0x000fe400078e00ff */
[----:B------:R-:W-:Y:S01]  /*6220*/  IMAD.U32 R24, RZ, RZ, UR36 ;  /* 0x00000024ff187e24 */ /* 0x000fe2000f8e00ff */
[----:B------:R-:W2:Y:S01]  /*6230*/  LDC R12, c[0x0][0x988] ;  /* 0x00026200ff0c7b82 */ /* 0x000ea20000000800 */
[----:B------:R-:W-:Y:S01]  /*6240*/  IMAD.MOV.U32 R25, RZ, RZ, 0x80 ;  /* 0x00000080ff197424 */ /* 0x000fe200078e00ff */
[----:B------:R-:W-:Y:S01]  /*6250*/  STL.64 [R1+0x28], R14 ;  /* 0x0000280e01007387 */ /* 0x000fe20000100a00 */
[----:B------:R-:W-:-:S02]  /*6260*/  IMAD.U32 R36, RZ, RZ, UR44 ;  /* 0x0000002cff247e24 */ /* 0x000fc4000f8e00ff */
[----:B------:R-:W-:Y:S01]  /*6270*/  IMAD.U32 R35, RZ, RZ, UR44 ;  /* 0x0000002cff237e24 */ /* 0x000fe2000f8e00ff */
[----:B------:R-:W-:Y:S01]  /*6280*/  STL.64 [R1+0x30], R26 ;  /* 0x0000301a01007387 */ /* 0x000fe20000100a00 */
[----:B------:R-:W-:Y:S02]  /*6290*/  IMAD.U32 R33, RZ, RZ, UR44 ;  /* 0x0000002cff217e24 */ /* 0x000fe4000f8e00ff */
[----:B------:R-:W-:Y:S01]  /*62a0*/  IMAD.U32 R72, RZ, RZ, UR44 ;  /* 0x0000002cff487e24 */ /* 0x000fe2000f8e00ff */
[----:B------:R-:W-:Y:S04]  /*62b0*/  STL.128 [R1], R24 ;  /* 0x0000001801007387 */ /* 0x000fe80000100c00 */
[----:B------:R-:W-:Y:S04]  /*62c0*/  STL.128 [R1+0x1d0], RZ ;  /* 0x0001d0ff01007387 */ /* 0x000fe80000100c00 */
[----:B------:R-:W-:Y:S04]  /*62d0*/  STL.128 [R1+0x1e0], RZ ;  /* 0x0001e0ff01007387 */ /* 0x000fe80000100c00 */
[----:B------:R-:W-:Y:S01]  /*62e0*/  STL.128 [R1+0x200], RZ ;  /* 0x000200ff01007387 */ /* 0x000fe20000100c00 */
[----:B------:R-:W-:-:S02]  /*62f0*/  MOV R4, R148 ;  /* 0x0000009400047202 */ /* 0x000fc40000000f00 */
[----:B0-----:R-:W-:Y:S01]  /*6300*/  MOV R5, R3 ;  /* 0x0000000300057202 */ /* 0x001fe20000000f00 */
[----:B--2---:R-:W-:Y:S01]  /*6310*/  STL [R1+0x1f0], R12 ;  /* 0x0001f00c01007387 */ /* 0x004fe20000100800 */
[C---:B------:R-:W-:Y:S02]  /*6320*/  IADD3 R8, P1, R4.reuse, 0x22830, RZ ;  /* 0x0002283004087810 */ /* 0x040fe40007f3e0ff */
[C---:B------:R-:W-:Y:S01]  /*6330*/  IADD3 R0, P3, R4.reuse, 0x22850, RZ ;  /* 0x0002285004007810 */ /* 0x040fe20007f7e0ff */
[----:B------:R-:W-:Y:S01]  /*6340*/  STL.128 [R1+0x210], RZ ;  /* 0x000210ff01007387 */ /* 0x000fe20000100c00 */
[C---:B------:R-:W-:Y:S01]  /*6350*/  IADD3 R10, P2, R4.reuse, 0x22840, RZ ;  /* 0x00022840040a7810 */ /* 0x040fe20007f5e0ff */
[--C-:B------:R-:W-:Y:S01]  /*6360*/  IMAD.X R9, RZ, RZ, R5.reuse, P1 ;  /* 0x000000ffff097224 */ /* 0x100fe200008e0605 */
[----:B-1----:R-:W-:Y:S01]  /*6370*/  ISETP.NE.AND P1, PT, R13, 0x1, PT ;  /* 0x000000010d00780c */ /* 0x002fe20003f25270 */
[--C-:B------:R-:W-:Y:S01]  /*6380*/  IMAD.X R3, RZ, RZ, R5.reuse, P3 ;  /* 0x000000ffff037224 */ /* 0x100fe200018e0605 */
[----:B------:R-:W-:Y:S01]  /*6390*/  IADD3 R6, P4, R4, 0x22860, RZ ;  /* 0x0002286004067810 */ /* 0x000fe20007f9e0ff */
[----:B------:R-:W-:Y:S01]  /*63a0*/  IMAD.X R11, RZ, RZ, R5, P2 ;  /* 0x000000ffff0b7224 */ /* 0x000fe200010e0605 */
[----:B------:R-:W-:Y:S01]  /*63b0*/  STL.64 [R1+0x18], R8 ;  /* 0x0000180801007387 */ /* 0x000fe20000100a00 */
[----:B------:R-:W-:Y:S01]  /*63c0*/  IMAD.MOV.U32 R4, RZ, RZ, R0 ;  /* 0x000000ffff047224 */ /* 0x000fe200078e0000 */
[----:B------:R-:W-:Y:S01]  /*63d0*/  IADD3.X R7, RZ, R5, RZ, P4, !PT ;  /* 0x00000005ff077210 */ /* 0x000fe200027fe4ff */
[----:B------:R-:W-:Y:S01]  /*63e0*/  IMAD.MOV.U32 R5, RZ, RZ, R3 ;  /* 0x000000ffff057224 */ /* 0x000fe200078e0003 */
[----:B------:R-:W-:Y:S01]  /*63f0*/  STL.64 [R1+0x20], R10 ;  /* 0x0000200a01007387 */ /* 0x000fe20000100a00 */
[----:B------:R-:W-:Y:S01]  /*6400*/  VIADD R3, R210, 0x7f ;  /* 0x0000007fd2037836 */ /* 0x000fe20000000000 */
[----:B------:R-:W-:-:S02]  /*6410*/  IADD3 R36, P4, R36, 0x1d0, RZ ;  /* 0x000001d024247810 */ /* 0x000fc40007f9e0ff */
[----:B------:R0:W-:Y:S01]  /*6420*/  STL.128 [R1+0x40], R4 ;  /* 0x0000400401007387 */ /* 0x0001e20000100c00 */
[----:B------:R-:W1:Y:S01]  /*6430*/  @P1 LDC R0, c[0x0][0x44c] ;  /* 0x00011300ff001b82 */ /* 0x000e620000000800 */
[----:B------:R-:W-:Y:S01]  /*6440*/  IADD3 R35, P2, R35, 0x200, RZ ;  /* 0x0000020023237810 */ /* 0x000fe20007f5e0ff */
[----:B------:R-:W-:Y:S01]  /*6450*/  IMAD.X R37, RZ, RZ, UR45, P4 ;  /* 0x0000002dff257e24 */ /* 0x000fe2000a0e06ff */
[----:B------:R2:W-:Y:S01]  /*6460*/  STL.128 [R1+0x220], RZ ;  /* 0x000220ff01007387 */ /* 0x0005e20000100c00 */
[----:B------:R-:W-:Y:S02]  /*6470*/  IADD3 R33, P3, R33, 0x28, RZ ;  /* 0x0000002821217810 */ /* 0x000fe40007f7e0ff */
[----:B------:R-:W-:Y:S01]  /*6480*/  IADD3 R72, P4, R72, 0x50, RZ ;  /* 0x0000005048487810 */ /* 0x000fe20007f9e0ff */
[----:B------:R2:W-:Y:S04]  /*6490*/  STL.128 [R1+0x230], RZ ;  /* 0x000230ff01007387 */ /* 0x0005e80000100c00 */
[----:B------:R2:W-:Y:S01]  /*64a0*/  STL.128 [R1+0x240], RZ ;  /* 0x000240ff01007387 */ /* 0x0005e20000100c00 */
[----:B0-----:R-:W0:Y:S03]  /*64b0*/  @P1 LDC R5, c[0x0][0x450] ;  /* 0x00011400ff051b82 */ /* 0x001e260000000800 */
[----:B------:R2:W-:Y:S04]  /*64c0*/  STL.128 [R1+0x250], RZ ;  /* 0x000250ff01007387 */ /* 0x0005e80000100c00 */
[----:B------:R2:W-:Y:S01]  /*64d0*/  STL.128 [R1+0x260], RZ ;  /* 0x000260ff01007387 */ /* 0x0005e20000100c00 */
[----:B------:R-:W3:Y:S03]  /*64e0*/  LDC.64 R6, c[0x0][0x9e0] ;  /* 0x00027800ff067b82 */ /* 0x000ee60000000a00 */
[----:B------:R2:W-:Y:S01]  /*64f0*/  STL.128 [R1+0x270], RZ ;  /* 0x000270ff01007387 */ /* 0x0005e20000100c00 */
[----:B-1----:R-:W-:-:S03]  /*6500*/  @P1 IMAD.HI.U32 R0, R3, R0, RZ ;  /* 0x0000000003001227 */ /* 0x002fc600078e00ff */
[----:B------:R2:W-:Y:S04]  /*6510*/  STL.128 [R1+0x280], RZ ;  /* 0x000280ff01007387 */ /* 0x0005e80000100c00 */
[----:B------:R2:W-:Y:S04]  /*6520*/  STL.128 [R1+0x290], RZ ;  /* 0x000290ff01007387 */ /* 0x0005e80000100c00 */
[----:B------:R2:W-:Y:S01]  /*6530*/  STL.128 [R1+0x2a0], RZ ;  /* 0x0002a0ff01007387 */ /* 0x0005e20000100c00 */
[----:B0-----:R-:W-:-:S03]  /*6540*/  @P1 SHF.R.U32.HI R3, RZ, R5, R0 ;  /* 0x00000005ff031219 */ /* 0x001fc60000011600 */
[----:B------:R2:W-:Y:S04]  /*6550*/  STL.128 [R1+0x2b0], RZ ;  /* 0x0002b0ff01007387 */ /* 0x0005e80000100c00 */
[----:B------:R2:W-:Y:S01]  /*6560*/  STL.128 [R1+0x2c0], RZ ;  /* 0x0002c0ff01007387 */ /* 0x0005e20000100c00 */
[----:B---3--:R-:W-:-:S03]  /*6570*/  ISETP.GE.AND P5, PT, R7, 0x1, PT ;  /* 0x000000010700780c */ /* 0x008fc60003fa6270 */
        /* <DEDUP_REMOVED lines=19> */
[----:B------:R2:W-:Y:S04]  /*66b0*/  STL [R1+0x10], RZ ;  /* 0x000010ff01007387 */ /* 0x0005e80000100800 */
[----:B------:R2:W-:Y:S01]  /*66c0*/  STL [R1+0x38], RZ ;  /* 0x000038ff01007387 */ /* 0x0005e20000100800 */
[----:B------:R-:W-:Y:S05]  /*66d0*/  @P0 BRA `(.L_x_11935) ;  /* 0x00000000000c0947 */ /* 0x000fea0003800000 */
[----:B------:R-:W0:Y:S01]  /*66e0*/  FENCE.VIEW.ASYNC.G ;  /* 0x00000000000073c6 */ /* 0x000e220000000100 */
[----:B------:R-:W-:Y:S05]  /*66f0*/  WARPSYNC.ALL ;  /* 0x0000000000007948 */ /* 0x000fea0003800000 */
[----:B0-----:R-:W-:Y:S06]  /*6700*/  BAR.ARV 0xc, 0x180 ;  /* 0x0306000000007b1d */ /* 0x001fec0000002000 */
.L_x_11935:
[----:B------:R-:W-:Y:S01]  /*6710*/  IMAD.IADD R3, R204, 0x1, R3 ;  /* 0x00000001cc037824 */ /* 0x000fe200078e0203 */
[----:B------:R-:W-:Y:S01]  /*6720*/  IADD3.X R73, RZ, UR45, RZ, P4, !PT ;  /* 0x0000002dff497c10 */ /* 0x000fe2000a7fe4ff */
[----:B------:R-:W-:Y:S02]  /*6730*/  IMAD.X R46, RZ, RZ, UR45, P2 ;  /* 0x0000002dff2e7e24 */ /* 0x000fe400090e06ff */
        /* <DEDUP_REMOVED lines=14> */
.L_x_11938:
[----:B------:R-:W-:-:S13]  /*6820*/  ISETP.NE.AND P0, PT, R7, 0x1, PT ;  /* 0x000000010700780c */ /* 0x000fda0003f05270 */
[----:B------:R-:W0:Y:S02]  /*6830*/  @P0 LDC.64 R4, c[0x0][0x9e8] ;  /* 0x00027a00ff040b82 */ /* 0x000e240000000a00 */
[----:B0-----:R-:W-:-:S05]  /*6840*/  @P0 IMAD.HI.U32 R4, R0, R4, RZ ;  /* 0x0000000400040227 */ /* 0x001fca00078e00ff */
[----:B------:R-:W-:-:S07]  /*6850*/  @P0 SHF.R.U32.HI R0, RZ, R5, R4 ;  /* 0x00000005ff000219 */ /* 0x000fce0000011604 */
.L_x_11939:
[----:B------:R-:W-:Y:S05]  /*6860*/  BSYNC B0 ;  /* 0x0000000000007941 */ /* 0x000fea0003800000 */
.L_x_11937:
[----:B------:R-:W-:-:S05]  /*6870*/  IMAD R3, R0, R7, R7 ;  /* 0x0000000700037224 */ /* 0x000fca00078e0207 */
[----:B------:R-:W-:-:S07]  /*6880*/  VIMNMX R6, R6, R3, PT ;  /* 0x0000000306067248 */ /* 0x000fce0003fe0100 */
.L_x_11936:
[----:B------:R-:W0:Y:S01]  /*6890*/  @P1 LDC R3, c[0x0][0x44c] ;  /* 0x00011300ff031b82 */ /* 0x000e220000000800 */
[----:B------:R-:W-:Y:S01]  /*68a0*/  VIADD R6, R6, 0x5f ;  /* 0x0000005f06067836 */ /* 0x000fe20000000000 */
[----:B------:R-:W-:Y:S01]  /*68b0*/  ULDC UR4, c[0x0][0x9dc] ;  /* 0x0002770000047ab9 */ /* 0x000fe20000000800 */
[----:B------:R-:W-:Y:S02]  /*68c0*/  IMAD.MOV.U32 R5, RZ, RZ, R210 ;  /* 0x000000ffff057224 */ /* 0x000fe400078e00d2 */
[----:B------:R-:W-:-:S03]  /*68d0*/  IMAD.HI R6, R6, 0x2aaaaaab, RZ ;  /* 0x2aaaaaab06067827 */ /* 0x000fc600078e02ff */
[----:B------:R-:W1:Y:S01]  /*68e0*/  @P1 LDC R9, c[0x0][0x450] ;  /* 0x00011400ff091b82 */ /* 0x000e620000000800 */
[----:B0-----:R-:W-:Y:S01]  /*68f0*/  @P1 IMAD.HI.U32 R0, R210, R3, RZ ;  /* 0x00000003d2001227 */ /* 0x001fe200078e00ff */
[----:B------:R-:W-:-:S04]  /*6900*/  SHF.R.U32.HI R3, RZ, 0x1f, R6 ;  /* 0x0000001fff037819 */ /* 0x000fc80000011606 */
[----:B------:R-:W-:Y:S02]  /*6910*/  LEA.HI.SX32 R6, R6, R3, 0x1c ;  /* 0x0000000306067211 */ /* 0x000fe400078fe2ff */
[----:B-1----:R-:W-:Y:S02]  /*6920*/  @P1 SHF.R.U32.HI R5, RZ, R9, R0 ;  /* 0x00000009ff051219 */ /* 0x002fe40000011600 */
[----:B------:R-:W-:-:S03]  /*6930*/  VIMNMX R165, R165, R6, PT ;  /* 0x00000006a5a57248 */ /* 0x000fc60003fe0100 */
        /* <DEDUP_REMOVED lines=13> */
.L_x_11942:
[----:B------:R-:W-:-:S13]  /*6a10*/  ISETP.NE.AND P0, PT, R7, 0x1, PT ;  /* 0x000000010700780c */ /* 0x000fda0003f05270 */
[----:B------:R-:W0:Y:S02]  /*6a20*/  @P0 LDC.64 R4, c[0x0][0x9e8] ;  /* 0x00027a00ff040b82 */ /* 0x000e240000000a00 */
[----:B0-----:R-:W-:-:S05]  /*6a30*/  @P0 IMAD.HI.U32 R4, R0, R4, RZ ;  /* 0x0000000400040227 */ /* 0x001fca00078e00ff */
[----:B------:R-:W-:-:S07]  /*6a40*/  @P0 SHF.R.U32.HI R0, RZ, R5, R4 ;  /* 0x00000005ff000219 */ /* 0x000fce0000011604 */
.L_x_11943:
[----:B------:R-:W-:Y:S05]  /*6a50*/  BSYNC B0 ;  /* 0x0000000000007941 */ /* 0x000fea0003800000 */
.L_x_11941:
[----:B------:R-:W-:-:S05]  /*6a60*/  IMAD R0, R0, R7, RZ ;  /* 0x0000000700007224 */ /* 0x000fca00078e02ff */
[----:B------:R-:W-:-:S07]  /*6a70*/  VIMNMX R3, R3, R0, !PT ;  /* 0x0000000003037248 */ /* 0x000fce0007fe0100 */
.L_x_11940:
[----:B------:R-:W-:Y:S01]  /*6a80*/  IMAD.HI R3, R3, 0x2aaaaaab, RZ ;  /* 0x2aaaaaab03037827 */ /* 0x000fe200078e02ff */
[----:B------:R-:W-:-:S04]  /*6a90*/  PLOP3.LUT P0, PT, PT, PT, PT, 0x80, 0x0 ;  /* 0x000000000000781c */ /* 0x000fc80003f0f070 */
[----:B------:R-:W-:-:S04]  /*6aa0*/  SHF.R.U32.HI R0, RZ, 0x1f, R3 ;  /* 0x0000001fff007819 */ /* 0x000fc80000011603 */
[----:B------:R-:W-:-:S04]  /*6ab0*/  LEA.HI.SX32 R0, R3, R0, 0x1c ;  /* 0x0000000003007211 */ /* 0x000fc800078fe2ff */
[----:B------:R-:W-:-:S04]  /*6ac0*/  VIMNMX R199, RZ, R0, !PT ;  /* 0x00000000ffc77248 */ /* 0x000fc80007fe0100 */
[----:B------:R-:W-:-:S13]  /*6ad0*/  ISETP.GT.AND P1, PT, R165, R199, PT ;  /* 0x000000c7a500720c */ /* 0x000fda0003f24270 */
[----:B------:R-:W-:Y:S05]  /*6ae0*/  @!P1 BRA `(.L_x_11944) ;  /* 0x0000018400609947 */ /* 0x000fea0003800000 */
[----:B------:R0:W-:Y:S01]  /*6af0*/  STL.64 [R1+0x58], RZ ;  /* 0x000058ff01007387 */ /* 0x0001e20000100a00 */
[----:B------:R-:W-:Y:S01]  /*6b00*/  IMAD.U32 R40, RZ, RZ, UR44 ;  /* 0x0000002cff287e24 */ /* 0x000fe2000f8e00ff */
[----:B------:R-:W-:Y:S01]  /*6b10*/  UMOV UR4, 0xffffffff ;  /* 0xffffffff00047882 */ /* 0x000fe20000000000 */
[----:B------:R-:W-:Y:S02]  /*6b20*/  IMAD.U32 R34, RZ, RZ, UR44 ;  /* 0x0000002cff227e24 */ /* 0x000fe4000f8e00ff */
[----:B------:R-:W-:Y:S01]  /*6b30*/  IMAD.U32 R32, RZ, RZ, UR44 ;  /* 0x0000002cff207e24 */ /* 0x000fe2000f8e00ff */
[----:B------:R-:W-:Y:S01]  /*6b40*/  IADD3 R40, P0, R40, 0x78, RZ ;  /* 0x0000007828287810 */ /* 0x000fe20007f1e0ff */
[----:B------:R-:W-:Y:S01]  /*6b50*/  IMAD.U32 R24, RZ, RZ, UR44 ;  /* 0x0000002cff187e24 */ /* 0x000fe2000f8e00ff */
[----:B------:R-:W-:Y:S01]  /*6b60*/  IADD3 R34, P2, R34, 0x68, RZ ;  /* 0x0000006822227810 */ /* 0x000fe20007f5e0ff */
[----:B------:R-:W-:Y:S01]  /*6b70*/  IMAD.U32 R41, RZ, RZ, UR44 ;  /* 0x0000002cff297e24 */ /* 0x000fe2000f8e00ff */
[----:B------:R-:W-:Y:S01]  /*6b80*/  IADD3 R32, P3, R32, 0x60, RZ ;  /* 0x0000006020207810 */ /* 0x000fe20007f7e0ff */
[----:B------:R-:W-:Y:S01]  /*6b90*/  IMAD.X R49, RZ, RZ, UR45, P0 ;  /* 0x0000002dff317e24 */ /* 0x000fe200080e06ff */
[----:B------:R-:W-:Y:S01]  /*6ba0*/  IADD3 R24, P4, R24, 0x58, RZ ;  /* 0x0000005818187810 */ /* 0x000fe20007f9e0ff */
[----:B------:R-:W-:Y:S01]  /*6bb0*/  IMAD.X R45, RZ, RZ, UR45, P2 ;  /* 0x0000002dff2d7e24 */ /* 0x000fe200090e06ff */
[----:B------:R-:W-:Y:S01]  /*6bc0*/  IADD3 R41, P1, R41, 0x70, RZ ;  /* 0x0000007029297810 */ /* 0x000fe20007f3e0ff */
[----:B------:R-:W-:-:S02]  /*6bd0*/  IMAD.X R43, RZ, RZ, UR45, P3 ;  /* 0x0000002dff2b7e24 */ /* 0x000fc400098e06ff */
[----:B------:R-:W-:Y:S01]  /*6be0*/  IMAD.X R25, RZ, RZ, UR45, P4 ;  /* 0x0000002dff197e24 */ /* 0x000fe2000a0e06ff */
[----:B------:R-:W-:Y:S01]  /*6bf0*/  IADD3.X R50, RZ, UR45, RZ, P1, !PT ;  /* 0x0000002dff327c10 */ /* 0x000fe20008ffe4ff */
[----:B0-----:R-:W-:Y:S08]  /*6c00*/  BRA.DIV UR4, `(.L_x_11945) ;  /* 0x0000022e04c47947 */ /* 0x001ff0000b800000 */
[----:B------:R0:W1:Y:S02]  /*6c10*/  SHFL.IDX PT, R14, R228, RZ, 0x1f ;  /* 0x00001fffe40e7589 */ /* 0x00006400000e0000 */
.L_x_12259:
[----:B-1----:R-:W-:Y:S01]  /*6c20*/  LEA.HI R0, R14, R14, RZ, 0x1 ;  /* 0x0000000e0e007211 */ /* 0x002fe200078f08ff */
[C---:B------:R-:W-:Y:S01]  /*6c30*/  VIADD R26, R148.reuse, 0x18400 ;  /* 0x00018400941a7836 */ /* 0x040fe20000000000 */
[----:B------:R-:W-:Y:S01]  /*6c40*/  STL.128 [R1+0x90], RZ ;  /* 0x000090ff01007387 */ /* 0x000fe20000100c00 */
[----:B------:R-:W-:Y:S01]  /*6c50*/  VIADD R7, R148, 0x400 ;  /* 0x0000040094077836 */ /* 0x000fe20000000000 */
[----:B------:R-:W-:Y:S01]  /*6c60*/  LOP3.LUT R3, R0, 0x1e, RZ, 0xc0, !PT ;  /* 0x0000001e00037812 */ /* 0x000fe200078ec0ff */
[----:B------:R-:W-:Y:S01]  /*6c70*/  VIADD R0, R148, 0x1c400 ;  /* 0x0001c40094007836 */ /* 0x000fe20000000000 */
[----:B------:R-:W-:Y:S01]  /*6c80*/  STL.128 [R1+0xa0], RZ ;  /* 0x0000a0ff01007387 */ /* 0x000fe20000100c00 */
[----:B------:R-:W-:Y:S01]  /*6c90*/  IMAD.MOV.U32 R4, RZ, RZ, 0x1 ;  /* 0x00000001ff047424 */ /* 0x000fe200078e00ff */
[----:B------:R-:W-:Y:S01]  /*6ca0*/  SHF.R.U32.HI R7, RZ, 0x4, R7 ;  /* 0x00000004ff077819 */ /* 0x000fe20000011607 */
[----:B------:R-:W-:Y:S01]  /*6cb0*/  IMAD.IADD R3, R14, 0x1, -R3 ;  /* 0x000000010e037824 */ /* 0x000fe200078e0a03 */
[----:B------:R-:W-:Y:S01]  /*6cc0*/  SHF.R.U32.HI R0, RZ, 0x4, R0 ;  /* 0x00000004ff007819 */ /* 0x000fe20000011600 */
[----:B------:R-:W-:Y:S01]  /*6cd0*/  IMAD.MOV.U32 R5, RZ, RZ, RZ ;  /* 0x000000ffff057224 */ /* 0x000fe200078e00ff */
[----:B------:R-:W-:Y:S01]  /*6ce0*/  LOP3.LUT R8, R7, 0x3fff, RZ, 0xc0, !PT ;  /* 0x00003fff07087812 */ /* 0x000fe200078ec0ff */
[----:B------:R-:W-:Y:S01]  /*6cf0*/  IMAD R3, R3, 0x2000, R26 ;  /* 0x0000200003037824 */ /* 0x000fe200078e021a */
[----:B------:R-:W-:Y:S01]  /*6d00*/  LOP3.LUT R0, R0, 0x3fff, RZ, 0xc0, !PT ;  /* 0x00003fff00007812 */ /* 0x000fe200078ec0ff */
[----:B------:R-:W-:Y:S01]  /*6d10*/  IMAD.MOV.U32 R6, RZ, RZ, 0x1 ;  /* 0x00000001ff067424 */ /* 0x000fe200078e00ff */
[----:B------:R-:W-:Y:S01]  /*6d20*/  LOP3.LUT R8, R8, 0x3000000, RZ, 0xfc, !PT ;  /* 0x0300000008087812 */ /* 0x000fe200078efcff */
[----:B------:R-:W-:Y:S01]  /*6d30*/  IMAD.MOV.U32 R7, RZ, RZ, RZ ;  /* 0x000000ffff077224 */ /* 0x000fe200078e00ff */
[----:B------:R-:W-:Y:S01]  /*6d40*/  SHF.R.U32.HI R3, RZ, 0x4, R3 ;  /* 0x00000004ff037819 */ /* 0x000fe20000011603 */
[----:B------:R-:W-:Y:S01]  /*6d50*/  IMAD.MOV.U32 R9, RZ, RZ, 0x40000040 ;  /* 0x40000040ff097424 */ /* 0x000fe200078e00ff */
[----:B------:R-:W-:Y:S01]  /*6d60*/  LOP3.LUT R0, R0, 0x10000, RZ, 0xfc, !PT ;  /* 0x0001000000007812 */ /* 0x000fe200078efcff */
[----:B------:R-:W-:Y:S01]  /*6d70*/  STL.128 [R1+0xb0], RZ ;  /* 0x0000b0ff01007387 */ /* 0x000fe20000100c00 */
[----:B------:R-:W-:Y:S01]  /*6d80*/  LOP3.LUT R3, R3, 0x3fff, RZ, 0xc0, !PT ;  /* 0x00003fff03037812 */ /* 0x000fe200078ec0ff */
[----:B----4-:R-:W-:Y:S01]  /*6d90*/  IMAD.U32 R39, RZ, RZ, UR44 ;  /* 0x0000002cff277e24 */ /* 0x010fe2000f8e00ff */
[----:B------:R-:W-:Y:S01]  /*6da0*/  LOP3.LUT P0, RZ, R26, 0x1bf, RZ, 0xc0, !PT ;  /* 0x000001bf1aff7812 */ /* 0x000fe2000780c0ff */
[----:B------:R1:W-:Y:S01]  /*6db0*/  STL.128 [R1+0x60], R4 ;  /* 0x0000600401007387 */ /* 0x0003e20000100c00 */
[----:B------:R-:W-:Y:S01]  /*6dc0*/  LOP3.LUT R3, R3, 0x10000, RZ, 0xfc, !PT ;  /* 0x0001000003037812 */ /* 0x000fe200078efcff */
[----:B------:R-:W-:Y:S01]  /*6dd0*/  BSSY B6, `(.L_x_11946) ;  /* 0x000001d000067945 */ /* 0x000fe20003800000 */
[----:B------:R-:W-:Y:S01]  /*6de0*/  IADD3 R39, P1, R39, 0x90, RZ ;  /* 0x0000009027277810 */ /* 0x000fe20007f3e0ff */
[----:B------:R3:W-:Y:S04]  /*6df0*/  STL.64 [R1+0x80], R8 ;  /* 0x0000800801007387 */ /* 0x0007e80000100a00 */
[----:B------:R3:W-:Y:S01]  /*6e00*/  STL.128 [R1+0xc0], RZ ;  /* 0x0000c0ff01007387 */ /* 0x0007e20000100c00 */
[----:B------:R-:W-:-:S03]  /*6e10*/  IMAD.X R38, RZ, RZ, UR45, P1 ;  /* 0x0000002dff267e24 */ /* 0x000fc600088e06ff */
[----:B------:R3:W-:Y:S01]  /*6e20*/  STL.128 [R1+0xd0], RZ ;  /* 0x0000d0ff01007387 */ /* 0x0007e20000100c00 */
[----:B-1----:R-:W-:Y:S01]  /*6e30*/  MOV R6, R0 ;  /* 0x0000000000067202 */ /* 0x002fe20000000f00 */
[----:B------:R-:W-:Y:S02]  /*6e40*/  IMAD.MOV.U32 R7, RZ, RZ, 0x40000040 ;  /* 0x40000040ff077424 */ /* 0x000fe400078e00ff */
[----:B------:R3:W-:Y:S01]  /*6e50*/  STL.128 [R1+0xe0], RZ ;  /* 0x0000e0ff01007387 */ /* 0x0007e20000100c00 */
[----:B------:R-:W-:Y:S02]  /*6e60*/  IMAD.MOV.U32 R4, RZ, RZ, R3 ;  /* 0x000000ffff047224 */ /* 0x000fe400078e0003 */
[----:B------:R-:W-:-:S05]  /*6e70*/  IMAD.MOV.U32 R5, RZ, RZ, 0x40000040 ;  /* 0x40000040ff057424 */ /* 0x000fca00078e00ff */
[----:B------:R3:W-:Y:S01]  /*6e80*/  STL.128 [R1+0x70], R4 ;  /* 0x0000700401007387 */ /* 0x0007e20000100c00 */
[----:B------:R-:W-:Y:S05]  /*6e90*/  @!P0 BRA `(.L_x_11947) ;  /* 0x0000000000408947 */ /* 0x000fea0003800000 */
[----:B------:R-:W-:Y:S01]  /*6ea0*/  MOV R0, 0x0 ;  /* 0x0000000000007802 */ /* 0x000fe20000000f00 */
[----:B------:R-:W-:Y:S01]  /*6eb0*/  ULDC.64 UR4, c[0x4][0xf0] ;  /* 0x01003c0000047ab9 */ /* 0x000fe20000000a00 */
[----:B------:R-:W-:Y:S01]  /*6ec0*/  ULDC.64 UR6, c[0x4][0xf8] ;  /* 0x01003e0000067ab9 */ /* 0x000fe20000000a00 */
[----:B---3--:R-:W-:Y:S01]  /*6ed0*/  IMAD.U32 R4, RZ, RZ, UR4 ;  /* 0x00000004ff047e24 */ /* 0x008fe2000f8e00ff */
[----:B------:R1:W3:Y:S01]  /*6ee0*/  LDC.64 R14, c[0x4][R0] ;  /* 0x01000000000e7b82 */ /* 0x0002e20000000a00 */
        /* <DEDUP_REMOVED lines=8> */
[----:B-1----:R-:W-:-:S07]  /*6f70*/  IMAD.MOV.U32 R12, RZ, RZ, 0x1 ;  /* 0x00000001ff0c7424 */ /* 0x002fce00078e00ff */
[----:B------:R-:W-:-:S07]  /*6f80*/  LEPC R20, `(.L_x_11947) ;  /* 0x000000001014794e */ /* 0x000fce0000000000 */
[----:B0-23-5:R-:W-:Y:S05]  /*6f90*/  CALL.ABS.NOINC R14 ;  /* 0x000000000e007343 */ /* 0x02dfea0003c00000 */
.L_x_11947:
[----:B------:R-:W-:Y:S05]  /*6fa0*/  BSYNC B6 ;  /* 0x0000000000067941 */ /* 0x000fea0003800000 */
.L_x_11946:
[----:B------:R-:W1:Y:S01]  /*6fb0*/  S2R R20, SR_TID.X ;  /* 0x0000000000147919 */ /* 0x000e620000002100 */
[----:B---3--:R-:W3:Y:S01]  /*6fc0*/  LDC.64 R6, c[0x0][0x9e0] ;  /* 0x00027800ff067b82 */ /* 0x008ee20000000a00 */
[----:B------:R-:W-:Y:S01]  /*6fd0*/  UIADD3 UR4, UP0, UR44, 0xf0, URZ ;  /* 0x000000f02c047890 */ /* 0x000fe2000ff1e03f */
[----:B------:R-:W-:Y:S01]  /*6fe0*/  IMAD.MOV.U32 R4, RZ, RZ, RZ ;  /* 0x000000ffff047224 */ /* 0x000fe200078e00ff */
[----:B------:R-:W-:Y:S01]  /*6ff0*/  STL.64 [R1+0x100], R24 ;  /* 0x0001001801007387 */ /* 0x000fe20000100a00 */
[----:B------:R-:W-:Y:S01]  /*7000*/  IMAD.U32 R3, RZ, RZ, UR44 ;  /* 0x0000002cff037e24 */ /* 0x000fe2000f8e00ff */
[----:B------:R-:W-:Y:S01]  /*7010*/  UIADD3.X UR5, URZ, UR45, URZ, UP0, !UPT ;  /* 0x0000002d3f057290 */ /* 0x000fe200087fe43f */
[----:B------:R-:W-:Y:S01]  /*7020*/  IMAD.U32 R42, RZ, RZ, UR44 ;  /* 0x0000002cff2a7e24 */ /* 0x000fe2000f8e00ff */
[----:B------:R-:W-:Y:S01]  /*7030*/  STL.64 [R1+0xf0], R220 ;  /* 0x0000f0dc01007387 */ /* 0x000fe20000100a00 */
[----:B------:R-:W4:Y:S01]  /*7040*/  LDC.64 R12, c[0x0][0x9e8] ;  /* 0x00027a00ff0c7b82 */ /* 0x000f220000000a00 */
[----:B------:R-:W-:Y:S01]  /*7050*/  IMAD.U32 R8, RZ, RZ, UR4 ;  /* 0x00000004ff087e24 */ /* 0x000fe2000f8e00ff */
[----:B------:R-:W-:Y:S01]  /*7060*/  ULDC UR4, c[0x0][0x3f4] ;  /* 0x0000fd0000047ab9 */ /* 0x000fe20000000800 */
[----:B------:R-:W-:Y:S01]  /*7070*/  IMAD.U32 R9, RZ, RZ, UR5 ;  /* 0x00000005ff097e24 */ /* 0x000fe2000f8e00ff */
[----:B------:R-:W-:Y:S01]  /*7080*/  STL.U8 [R1+0x108], RZ ;  /* 0x000108ff01007387 */ /* 0x000fe20000100000 */
[----:B------:R-:W-:-:S02]  /*7090*/  ISETP.LT.AND P0, PT, RZ, UR4, PT ;  /* 0x00000004ff007c0c */ /* 0x000fc4000bf01270 */
[----:B------:R-:W-:Y:S01]  /*70a0*/  IADD3 R42, P3, R42, 0x108, RZ ;  /* 0x000001082a2a7810 */ /* 0x000fe20007f7e0ff */
[----:B------:R-:W0:Y:S01]  /*70b0*/  LDC.64 R10, c[0x0][0x448] ;  /* 0x00011200ff0a7b82 */ /* 0x000e220000000a00 */
[----:B------:R-:W-:Y:S03]  /*70c0*/  STL.64 [R1+0xf8], R8 ;  /* 0x0000f80801007387 */ /* 0x000fe60000100a00 */
[----:B------:R-:W-:Y:S01]  /*70d0*/  IMAD.X R51, RZ, RZ, UR45, P3 ;  /* 0x0000002dff337e24 */ /* 0x000fe200098e06ff */
[----:B------:R-:W-:Y:S03]  /*70e0*/  STL.U8 [R1+0x13c], RZ ;  /* 0x00013cff01007387 */ /* 0x000fe60000100000 */
[----:B------:R-:W2:Y:S01]  /*70f0*/  LDC R0, c[0x0][0x450] ;  /* 0x00011400ff007b82 */ /* 0x000ea20000000800 */
[----:B---3--:R-:W-:-:S02]  /*7100*/  IMAD.MOV.U32 R31, RZ, RZ, R6 ;  /* 0x000000ffff1f7224 */ /* 0x008fc400078e0006 */
[----:B------:R-:W-:Y:S02]  /*7110*/  IMAD.MOV.U32 R5, RZ, RZ, R7 ;  /* 0x000000ffff057224 */ /* 0x000fe400078e0007 */
[----:B-1----:R-:W-:-:S03]  /*7120*/  VIADD R219, R20, 0xffffff80 ;  /* 0xffffff8014db7836 */ /* 0x002fc60000000000 */
[----:B------:R-:W1:Y:S01]  /*7130*/  LDC R30, c[0x0][0x9dc] ;  /* 0x00027700ff1e7b82 */ /* 0x000e620000000800 */
[----:B----4-:R-:W-:Y:S02]  /*7140*/  IMAD.MOV.U32 R6, RZ, RZ, R12 ;  /* 0x000000ffff067224 */ /* 0x010fe400078e000c */
[----:B------:R-:W-:Y:S01]  /*7150*/  IMAD.MOV.U32 R7, RZ, RZ, R13 ;  /* 0x000000ffff077224 */ /* 0x000fe200078e000d */
[----:B------:R-:W-:Y:S04]  /*7160*/  STL [R1+0x10c], R219 ;  /* 0x00010cdb01007387 */ /* 0x000fe80000100800 */
[----:B------:R-:W-:Y:S04]  /*7170*/  STL.128 [R1+0x120], R4 ;  /* 0x0001200401007387 */ /* 0x000fe80000100c00 */
[----:B0-----:R-:W-:Y:S04]  /*7180*/  STL.64 [R1+0x130], R10 ;  /* 0x0001300a01007387 */ /* 0x001fe80000100a00 */
[----:B--2---:R-:W-:Y:S04]  /*7190*/  STL [R1+0x138], R0 ;  /* 0x0001380001007387 */ /* 0x004fe80000100800 */
[----:B-1----:R0:W-:Y:S02]  /*71a0*/  STL.128 [R1+0x110], R28 ;  /* 0x0001101c01007387 */ /* 0x0021e40000100c00 */
[----:B0-----:R-:W-:Y:S01]  /*71b0*/  IMAD.U32 R31, RZ, RZ, UR44 ;  /* 0x0000002cff1f7e24 */ /* 0x001fe2000f8e00ff */
[----:B------:R-:W-:Y:S01]  /*71c0*/  IADD3 R29, P1, R3, 0x13c, RZ ;  /* 0x0000013c031d7810 */ /* 0x000fe20007f3e0ff */
[----:B------:R-:W-:-:S03]  /*71d0*/  IMAD.U32 R30, RZ, RZ, UR44 ;  /* 0x0000002cff1e7e24 */ /* 0x000fc6000f8e00ff */
[----:B------:R-:W-:Y:S01]  /*71e0*/  IADD3 R31, P4, R31, 0xf8, RZ ;  /* 0x000000f81f1f7810 */ /* 0x000fe20007f9e0ff */
[----:B------:R-:W-:Y:S01]  /*71f0*/  IMAD.X R48, RZ, RZ, UR45, P1 ;  /* 0x0000002dff307e24 */ /* 0x000fe200088e06ff */
[----:B------:R-:W-:-:S03]  /*7200*/  IADD3 R30, P2, R30, 0x10c, RZ ;  /* 0x0000010c1e1e7810 */ /* 0x000fc60007f5e0ff */
[----:B------:R-:W-:Y:S01]  /*7210*/  IMAD.X R52, RZ, RZ, UR45, P4 ;  /* 0x0000002dff347e24 */ /* 0x000fe2000a0e06ff */
[----:B------:R-:W-:Y:S01]  /*7220*/  IADD3.X R47, RZ, UR45, RZ, P2, !PT ;  /* 0x0000002dff2f7c10 */ /* 0x000fe200097fe4ff */
[----:B------:R-:W-:Y:S08]  /*7230*/  @P0 BRA `(.L_x_11948) ;  /* 0x0000000000400947 */ /* 0x000ff00003800000 */
[----:B------:R-:W-:-:S04]  /*7240*/  ULEA.HI UR4, UR37, UR37, URZ, 0x1 ;  /* 0x0000002525047291 */ /* 0x000fc8000f8f083f */
[----:B------:R-:W-:-:S04]  /*7250*/  ULOP3.LUT UR4, UR4, 0xfffffffe, URZ, 0xc0, !UPT ;  /* 0xfffffffe04047892 */ /* 0x000fc8000f8ec03f */
[----:B------:R-:W-:-:S06]  /*7260*/  UIADD3 UR4, UR37, -UR4, URZ ;  /* 0x8000000425047290 */ /* 0x000fcc000fffe03f */
[----:B------:R-:W-:-:S05]  /*7270*/  IMAD.U32 R3, RZ, RZ, UR4 ;  /* 0x00000004ff037e24 */ /* 0x000fca000f8e00ff */
[----:B------:R-:W-:-:S04]  /*7280*/  SHF.L.U32 R3, R3, 0x1f, RZ ;  /* 0x0000001f03037819 */ /* 0x000fc800000006ff */
[----:B------:R0:W1:Y:S03]  /*7290*/  SYNCS.PHASECHK.TRANS64.TRYWAIT P0, [R148+URZ+0x22800], R3 ;  /* 0x02280003940075a7 */ /* 0x000066000800017f */
[----:B-1----:R-:W-:Y:S05]  /*72a0*/  @!P0 NANOSLEEP.SYNCS 0x989680 ;  /* 0x009896800000895d */ /* 0x002fea0003900000 */
[----:B------:R-:W1:Y:S01]  /*72b0*/  @!P0 SYNCS.PHASECHK.TRANS64 P0, [R148+URZ+0x22800], R3 ;  /* 0x02280003940085a7 */ /* 0x000e62000800007f */
[----:B------:R-:W-:Y:S04]  /*72c0*/  BSSY B0, `(.L_x_11949) ;  /* 0x0000006000007945 */ /* 0x000fe80003800000 */
[----:B-1----:R-:W-:Y:S05]  /*72d0*/  @P0 BRA `(.L_x_11950) ;  /* 0x0000000000100947 */ /* 0x002fea0003800000 */
.L_x_11951:
[----:B-1----:R1:W2:Y:S02]  /*72e0*/  SYNCS.PHASECHK.TRANS64.TRYWAIT P0, [R148+URZ+0x22800], R3 ;  /* 0x02280003940075a7 */ /* 0x0022a4000800017f */
[----:B--2---:R-:W-:Y:S05]  /*72f0*/  @!P0 NANOSLEEP.SYNCS 0x989680 ;  /* 0x009896800000895d */ /* 0x004fea0003900000 */
[----:B------:R-:W2:Y:S02]  /*7300*/  @!P0 SYNCS.PHASECHK.TRANS64 P0, [R148+URZ+0x22800], R3 ;  /* 0x02280003940085a7 */ /* 0x000ea4000800007f */
[----:B--2---:R-:W-:Y:S05]  /*7310*/  @!P0 BRA `(.L_x_11951) ;  /* 0xfffffffc00f08947 */ /* 0x004fea000383ffff */
.L_x_11950:
[----:B------:R-:W-:Y:S05]  /*7320*/  BSYNC B0 ;  /* 0x0000000000007941 */ /* 0x000fea0003800000 */
.L_x_11949:
[----:B------:R-:W-:Y:S05]  /*7330*/  BRA `(.L_x_11952) ;  /* 0x0000002800c07947 */ /* 0x000fea0003800000 */
.L_x_11948:
[----:B------:R-:W-:Y:S01]  /*7340*/  LOP3.LUT P0, RZ, R26, 0x3ff, RZ, 0xc0, !PT ;  /* 0x000003ff1aff7812 */ /* 0x000fe2000780c0ff */
[----:B------:R-:W-:Y:S01]  /*7350*/  ULDC.64 UR4, c[0x0][0x3f8] ;  /* 0x0000fe0000047ab9 */ /* 0x000fe20000000a00 */
[----:B-----5:R-:W-:Y:S01]  /*7360*/  SHF.R.S32.HI R5, RZ, 0x1f, R2 ;  /* 0x0000001fff057819 */ /* 0x020fe20000011402 */
        /* <DEDUP_REMOVED lines=27> */
.L_x_11954:
[----:B------:R-:W-:Y:S05]  /*7520*/  BSYNC B6 ;  /* 0x0000000000067941 */ /* 0x000fea0003800000 */
.L_x_11953:
[----:B------:R-:W2:Y:S01]  /*7530*/  LDL R25, [R1+0x50] ;  /* 0x0000500001197983 */ /* 0x000ea20000100800 */
[----:B------:R-:W-:Y:S01]  /*7540*/  ULDC.U8 UR4, c[0x0][0x410] ;  /* 0x0001040000047ab9 */ /* 0x000fe20000000000 */
[----:B------:R-:W-:Y:S01]  /*7550*/  BSSY B0, `(.L_x_11955) ;  /* 0x0000286000007945 */ /* 0x000fe20003800000 */
[----:B------:R-:W-:Y:S01]  /*7560*/  ISETP.NE.AND P0, PT, RZ, UR4, PT ;  /* 0x00000004ff007c0c */ /* 0x000fe2000bf05270 */
[----:B--2---:R-:W-:-:S12]  /*7570*/  IMAD R25, R25, 0x80, R152 ;  /* 0x0000008019197824 */ /* 0x004fd800078e0298 */
[----:B------:R-:W-:Y:S05]  /*7580*/  @!P0 BRA `(.L_x_11956) ;  /* 0x0000001400308947 */ /* 0x000fea0003800000 */
[----:B------:R-:W0:Y:S01]  /*7590*/  LDC R21, c[0x0][0x448] ;  /* 0x00011200ff157b82 */ /* 0x000e220000000800 */
[----:B------:R-:W-:Y:S01]  /*75a0*/  IMAD R7, R222, 0x40, R25 ;  /* 0x00000040de077824 */ /* 0x000fe200078e0219 */
        /* <DEDUP_REMOVED lines=32> */
.L_x_12265:
        /* <DEDUP_REMOVED lines=8> */
[----:B------:R-:W-:Y:S01]  /*7830*/  ULDC UR4, c[0x0][0x3f4] ;  /* 0x0000fd0000047ab9 */ /* 0x000fe20000000800 */
[----:B------:R-:W-:Y:S02]  /*7840*/  CS2R R54, SRZ ;  /* 0x0000000000367805 */ /* 0x000fe4000001ff00 */
[----:B------:R-:W-:Y:S02]  /*7850*/  ISETP.GE.AND P3, PT, R155, UR4, PT ;  /* 0x000000049b007c0c */ /* 0x000fe4000bf66270 */
[----:B------:R-:W-:Y:S01]  /*7860*/  ISETP.GE.AND P2, PT, R22, UR4, PT ;  /* 0x0000000416007c0c */ /* 0x000fe2000bf46270 */
[----:B---3--:R-:W-:Y:S01]  /*7870*/  IMAD.MOV.U32 R15, RZ, RZ, R5 ;  /* 0x000000ffff0f7224 */ /* 0x008fe200078e0005 */
[----:B------:R-:W-:-:S09]  /*7880*/  CS2R R56, SRZ ;  /* 0x0000000000387805 */ /* 0x000fd2000001ff00 */
[C---:B------:R-:W-:Y:S01]  /*7890*/  @!P3 IMAD.SHL.U32 R13, R155.reuse, 0x2, RZ ;  /* 0x000000029b0db824 */ /* 0x040fe200078e00ff */
[----:B------:R-:W-:Y:S01]  /*78a0*/  @!P3 SHF.L.U64.HI R24, R155, 0x1, R223 ;  /* 0x000000019b18b819 */ /* 0x000fe200000102df */
[----:B-12---:R-:W-:-:S03]  /*78b0*/  @!P2 IMAD.WIDE R8, R22, 0x2, R2 ;  /* 0x000000021608a825 */ /* 0x006fc600078e0202 */
[-C--:B------:R-:W-:Y:S02]  /*78c0*/  @!P3 IADD3 R2, P0, R2, R13.reuse, RZ ;  /* 0x0000000d0202b210 */ /* 0x080fe40007f1e0ff */
[----:B----4-:R-:W-:Y:S02]  /*78d0*/  @!P3 IADD3 R12, P1, R14, R13, RZ ;  /* 0x0000000d0e0cb210 */ /* 0x010fe40007f3e0ff */
[----:B------:R-:W-:Y:S02]  /*78e0*/  CS2R R20, SRZ ;  /* 0x0000000000147805 */ /* 0x000fe4000001ff00 */
[----:B------:R-:W-:Y:S01]  /*78f0*/  CS2R R26, SRZ ;  /* 0x00000000001a7805 */ /* 0x000fe2000001ff00 */
[----:B------:R-:W-:Y:S01]  /*7900*/  @!P2 IMAD.WIDE R10, R22, 0x2, R14 ;  /* 0x00000002160aa825 */ /* 0x000fe200078e020e */
[----:B------:R1:W5:Y:S03]  /*7910*/  @!P2 LD.E.64 R54, desc[UR42][R8.64] ;  /* 0x0000002a0836a980 */ /* 0x000366000c101b00 */
[--C-:B------:R-:W-:Y:S01]  /*7920*/  @!P3 IMAD.X R3, R3, 0x1, R24.reuse, P0 ;  /* 0x000000010303b824 */ /* 0x100fe200000e0618 */
[----:B------:R1:W5:Y:S01]  /*7930*/  @!P2 LD.E.64 R56, desc[UR42][R10.64] ;  /* 0x0000002a0a38a980 */ /* 0x000362000c101b00 */
[----:B------:R-:W-:-:S03]  /*7940*/  @!P3 IMAD.X R13, R5, 0x1, R24, P1 ;  /* 0x00000001050db824 */ /* 0x000fc600008e0618 */
[----:B------:R1:W5:Y:S04]  /*7950*/  @!P3 LD.E.64 R20, desc[UR42][R2.64] ;  /* 0x0000002a0214b980 */ /* 0x000368000c101b00 */
[----:B------:R1:W5:Y:S02]  /*7960*/  @!P3 LD.E.64 R26, desc[UR42][R12.64] ;  /* 0x0000002a0c1ab980 */ /* 0x000364000c101b00 */
.L_x_11959:
[----:B------:R-:W-:Y:S05]  /*7970*/  BSYNC B1 ;  /* 0x0000000000017941 */ /* 0x000fea0003800000 */
.L_x_11958:
[----:B-12--5:R-:W-:Y:S01]  /*7980*/  IMAD.MOV.U32 R2, RZ, RZ, R20 ;  /* 0x000000ffff027224 */ /* 0x026fe200078e0014 */
[----:B------:R-:W-:Y:S01]  /*7990*/  MOV R3, R21 ;  /* 0x0000001500037202 */ /* 0x000fe20000000f00 */
[----:B------:R-:W-:Y:S01]  /*79a0*/  IMAD.MOV.U32 R8, RZ, RZ, R55 ;  /* 0x000000ffff087224 */ /* 0x000fe200078e0037 */
[----:B------:R-:W-:Y:S01]  /*79b0*/  UMOV UR4, 0xffffffff ;  /* 0xffffffff00047882 */ /* 0x000fe20000000000 */
        /* <DEDUP_REMOVED lines=15> */
[----:B------:R1:W0:Y:S04]  /*7ab0*/  SHFL.IDX PT, R5, R7, 0x1, 0x1c1f ;  /* 0x003c1f0007057f89 */ /* 0x00022800000e0000 */
[----:B----4-:R1:W4:Y:S02]  /*7ac0*/  SHFL.IDX PT, R14, R6, 0x1, 0x1c1f ;  /* 0x003c1f00060e7f89 */ /* 0x01032400000e0000 */
.L_x_12271:
[----:B------:R-:W-:Y:S01]  /*7ad0*/  VIADD R25, R25, 0x40 ;  /* 0x0000004019197836 */ /* 0x000fe20000000000 */
[----:B------:R-:W-:Y:S01]  /*7ae0*/  BSSY B1, `(.L_x_11961) ;  /* 0x000001a000017945 */ /* 0x000fe20003800000 */
        /* <DEDUP_REMOVED lines=9> */
[----:B0-----:R-:W-:Y:S01]  /*7b80*/  IMAD.MOV.U32 R15, RZ, RZ, R5 ;  /* 0x000000ffff0f7224 */ /* 0x001fe200078e0005 */
[----:B------:R-:W-:-:S09]  /*7b90*/  CS2R R12, SRZ ;  /* 0x00000000000c7805 */ /* 0x000fd2000001ff00 */
[C---:B------:R-:W-:Y:S01]  /*7ba0*/  @!P3 IMAD.SHL.U32 R9, R155.reuse, 0x2, RZ ;  /* 0x000000029b09b824 */ /* 0x040fe200078e00ff */
[----:B-1----:R-:W-:Y:S01]  /*7bb0*/  @!P3 SHF.L.U64.HI R0, R155, 0x1, R223 ;  /* 0x000000019b00b819 */ /* 0x002fe200000102df */
[----:B--23--:R-:W-:-:S03]  /*7bc0*/  @!P2 IMAD.WIDE R6, R22, 0x2, R2 ;  /* 0x000000021606a825 */ /* 0x00cfc600078e0202 */
        /* <DEDUP_REMOVED lines=11> */
.L_x_11962:
[----:B------:R-:W-:Y:S05]  /*7c80*/  BSYNC B1 ;  /* 0x0000000000017941 */ /* 0x000fea0003800000 */
.L_x_11961:
[----:B------:R-:W-:Y:S01]  /*7c90*/  ULEA.HI UR4, UR37, UR37, URZ, 0x1 ;  /* 0x0000002525047291 */ /* 0x000fe2000f8f083f */
[----:B------:R-:W-:Y:S03]  /*7ca0*/  BSSY B1, `(.L_x_11963) ;  /* 0x0000007000017945 */ /* 0x000fe60003800000 */
[----:B------:R-:W-:-:S04]  /*7cb0*/  ULOP3.LUT UR4, UR4, 0xfffffffe, URZ, 0xc0, !UPT ;  /* 0xfffffffe04047892 */ /* 0x000fc8000f8ec03f */
[----:B------:R-:W-:-:S06]  /*7cc0*/  UIADD3 UR4, UR37, -UR4, URZ ;  /* 0x8000000425047290 */ /* 0x000fcc000fffe03f */
[----:B0-2---:R-:W-:-:S05]  /*7cd0*/  IMAD.U32 R3, RZ, RZ, UR4 ;  /* 0x00000004ff037e24 */ /* 0x005fca000f8e00ff */
[----:B------:R-:W-:-:S04]  /*7ce0*/  SHF.L.U32 R3, R3, 0x1f, RZ ;  /* 0x0000001f03037819 */ /* 0x000fc800000006ff */
[----:B------:R-:W0:Y:S02]  /*7cf0*/  SYNCS.PHASECHK.TRANS64.TRYWAIT P0, [R148+URZ+0x22800], R3 ;  /* 0x02280003940075a7 */ /* 0x000e24000800017f */
[----:B0-----:R-:W-:Y:S05]  /*7d00*/  @!P0 BRA `(.L_x_11964) ;  /* 0x00000220008c8947 */ /* 0x001fea0003800000 */
.L_x_12272:
[----:B------:R-:W-:Y:S05]  /*7d10*/  BSYNC B1 ;  /* 0x0000000000017941 */ /* 0x000fea0003800000 */
.L_x_11963:
[----:B-1----:R-:W2:Y:S04]  /*7d20*/  LDL R0, [R1+0x400] ;  /* 0x0004000001007983 */ /* 0x002ea80000100800 */
[----:B------:R-:W4:Y:S01]  /*7d30*/  LDL R4, [R1+0x50] ;  /* 0x0000500001047983 */ /* 0x000f220000100800 */
[----:B0-----:R-:W-:-:S05]  /*7d40*/  IMAD.IADD R3, R200, 0x1, R225 ;  /* 0x00000001c8037824 */ /* 0x001fca00078e02e1 */
[----:B------:R-:W-:-:S05]  /*7d50*/  LEA R148, R3, R148, 0x1 ;  /* 0x0000009403947211 */ /* 0x000fca00078e08ff */
[----:B---3--:R-:W-:Y:S02]  /*7d60*/  VIADD R2, R148, 0x18400 ;  /* 0x0001840094027836 */ /* 0x008fe40000000000 */
[----:B-----5:R-:W-:Y:S02]  /*7d70*/  IMAD.MOV.U32 R3, RZ, RZ, R8 ;  /* 0x000000ffff037224 */ /* 0x020fe400078e0008 */
[----:B------:R-:W-:Y:S02]  /*7d80*/  IMAD.MOV.U32 R5, RZ, RZ, R24 ;  /* 0x000000ffff057224 */ /* 0x000fe400078e0018 */
[----:B------:R-:W-:Y:S01]  /*7d90*/  IMAD.MOV.U32 R6, RZ, RZ, R25 ;  /* 0x000000ffff067224 */ /* 0x000fe200078e0019 */
[----:B------:R-:W-:Y:S04]  /*7da0*/  BSSY B1, `(.L_x_11965) ;  /* 0x000006c000017945 */ /* 0x000fe80003800000 */
[----:B------:R-:W-:Y:S01]  /*7db0*/  PRMT R68, R5, 0x5410, R6 ;  /* 0x0000541005447816 */ /* 0x000fe20000000006 */
[----:B------:R-:W-:-:S02]  /*7dc0*/  IMAD.MOV.U32 R5, RZ, RZ, R12 ;  /* 0x000000ffff057224 */ /* 0x000fc400078e000c */
[----:B------:R-:W-:-:S05]  /*7dd0*/  IMAD.MOV.U32 R6, RZ, RZ, R13 ;  /* 0x000000ffff067224 */ /* 0x000fca00078e000d */
[----:B------:R-:W-:Y:S02]  /*7de0*/  PRMT R69, R5, 0x5410, R6 ;  /* 0x0000541005457816 */ /* 0x000fe40000000006 */
[----:B--2---:R-:W-:Y:S01]  /*7df0*/  LOP3.LUT P0, RZ, R0, 0x100000, RZ, 0xc0, !PT ;  /* 0x0010000000ff7812 */ /* 0x004fe2000780c0ff */
[----:B------:R-:W-:-:S12]  /*7e00*/  VIADD R0, R148, 0x18440 ;  /* 0x0001844094007836 */ /* 0x000fd80000000000 */
[----:B------:R-:W-:Y:S02]  /*7e10*/  @P0 VIADD R0, R2, 0xffffffc0 ;  /* 0xffffffc002000836 */ /* 0x000fe40000000000 */
[----:B----4-:R-:W-:-:S05]  /*7e20*/  IMAD R2, R4, -0x80, R28 ;  /* 0xffffff8004027824 */ /* 0x010fca00078e021c */
[----:B------:R-:W-:-:S04]  /*7e30*/  VIMNMX R64, R2, 0x80, PT ;  /* 0x0000008002407848 */ /* 0x000fc80003fe0100 */
[----:B------:R-:W-:Y:S01]  /*7e40*/  ISETP.GE.AND P0, PT, R152, R64, PT ;  /* 0x000000409800720c */ /* 0x000fe20003f06270 */
[----:B------:R-:W-:Y:S02]  /*7e50*/  IMAD.MOV.U32 R4, RZ, RZ, R9 ;  /* 0x000000ffff047224 */ /* 0x000fe400078e0009 */
[----:B------:R-:W-:-:S03]  /*7e60*/  IMAD.MOV.U32 R2, RZ, RZ, R10 ;  /* 0x000000ffff027224 */ /* 0x000fc600078e000a */
[----:B------:R-:W-:Y:S01]  /*7e70*/  PRMT R3, R3, 0x5410, R4 ;  /* 0x0000541003037816 */ /* 0x000fe20000000004 */
[----:B------:R-:W-:-:S05]  /*7e80*/  IMAD.MOV.U32 R4, RZ, RZ, R11 ;  /* 0x000000ffff047224 */ /* 0x000fca00078e000b */
[----:B------:R-:W-:Y:S01]  /*7e90*/  PRMT R2, R4, 0x5410, R2 ;  /* 0x0000541004027816 */ /* 0x000fe20000000002 */
[----:B------:R-:W-:Y:S06]  /*7ea0*/  @P0 BRA `(.L_x_11966) ;  /* 0x00000004006c0947 */ /* 0x000fec0003800000 */
[----:B------:R-:W0:Y:S01]  /*7eb0*/  LDC R4, c[0x0][0x3f4] ;  /* 0x0000fd00ff047b82 */ /* 0x000e220000000800 */
[----:B------:R-:W-:Y:S01]  /*7ec0*/  BSSY B2, `(.L_x_11967) ;  /* 0x000002e000027945 */ /* 0x000fe20003800000 */
[-C--:B0-----:R-:W-:Y:S02]  /*7ed0*/  ISETP.GE.AND P0, PT, R22, R4.reuse, PT ;  /* 0x000000041600720c */ /* 0x081fe40003f06270 */
[----:B------:R-:W-:-:S11]  /*7ee0*/  ISETP.GE.AND P1, PT, R155, R4, PT ;  /* 0x000000049b00720c */ /* 0x000fd60003f26270 */
[----:B------:R-:W-:Y:S05]  /*7ef0*/  @P0 BRA `(.L_x_11968) ;  /* 0x0000000000a80947 */ /* 0x000fea0003800000 */
[----:B------:R-:W0:Y:S01]  /*7f00*/  LDS.128 R4, [R148+0x18400] ;  /* 0x0184000094047984 */ /* 0x000e220000000c00 */
[--C-:B------:R-:W-:Y:S01]  /*7f10*/  SHF.R.U64 R63, R54, 0x10, R55.reuse ;  /* 0x00000010363f7819 */ /* 0x100fe20000001237 */
[--C-:B------:R-:W-:Y:S01]  /*7f20*/  HADD2.F32 R54, -RZ, R53.reuse.H0_H0 ;  /* 0x20000035ff367230 */ /* 0x100fe20000004100 */
[----:B------:R-:W-:Y:S02]  /*7f30*/  SHF.R.U32.HI R55, RZ, 0x10, R55 ;  /* 0x00000010ff377819 */ /* 0x000fe40000011637 */
[--C-:B------:R-:W-:Y:S01]  /*7f40*/  SHF.R.U64 R61, R56, 0x10, R57.reuse ;  /* 0x00000010383d7819 */ /* 0x100fe20000001239 */
[----:B------:R-:W-:Y:S01]  /*7f50*/  HADD2.F32 R56, -RZ, R53.H1_H1 ;  /* 0x30000035ff387230 */ /* 0x000fe20000004100 */
[----:B------:R-:W-:Y:S01]  /*7f60*/  SHF.R.U32.HI R57, RZ, 0x10, R57 ;  /* 0x00000010ff397819 */ /* 0x000fe20000011639 */
[----:B------:R-:W-:-:S04]  /*7f70*/  HADD2.F32 R55, -RZ, R55.H0_H0 ;  /* 0x20000037ff377230 */ /* 0x000fc80000004100 */
[----:B------:R-:W-:Y:S02]  /*7f80*/  HADD2.F32 R57, -RZ, R57.H0_H0 ;  /* 0x20000039ff397230 */ /* 0x000fe40000004100 */
[--C-:B0-----:R-:W-:Y:S02]  /*7f90*/  HADD2.F32 R28, -RZ, R7.reuse.H0_H0 ;  /* 0x20000007ff1c7230 */ /* 0x101fe40000004100 */
[----:B------:R-:W-:Y:S02]  /*7fa0*/  HADD2.F32 R53, -RZ, R7.H1_H1 ;  /* 0x30000007ff357230 */ /* 0x000fe40000004100 */
[--C-:B------:R-:W-:Y:S02]  /*7fb0*/  HADD2.F32 R7, -RZ, R4.reuse.H0_H0 ;  /* 0x20000004ff077230 */ /* 0x100fe40000004100 */
[----:B------:R-:W-:Y:S02]  /*7fc0*/  HADD2.F32 R4, -RZ, R4.H1_H1 ;  /* 0x30000004ff047230 */ /* 0x000fe40000004100 */
[C---:B------:R-:W-:Y:S01]  /*7fd0*/  FMUL.FTZ R60, R53.reuse, R55 ;  /* 0x00000037353c7220 */ /* 0x040fe20000410000 */
[----:B------:R-:W-:Y:S01]  /*7fe0*/  FMUL.FTZ R59, R53, R57 ;  /* 0x00000039353b7220 */ /* 0x000fe20000410000 */
[----:B------:R-:W-:-:S02]  /*7ff0*/  HADD2.F32 R14, -RZ, R6.H0_H0 ;  /* 0x20000006ff0e7230 */ /* 0x000fc40000004100 */
[----:B------:R-:W-:Y:S01]  /*8000*/  FMUL.FTZ R58, R4, R56 ;  /* 0x00000038043a7220 */ /* 0x000fe20000410000 */
[----:B------:R-:W-:Y:S01]  /*8010*/  FFMA.FTZ R62, R28, R57, R60 ;  /* 0x000000391c3e7223 */ /* 0x000fe2000001003c */
[----:B------:R-:W-:Y:S02]  /*8020*/  HADD2.F32 R15, -RZ, R6.H1_H1 ;  /* 0x30000006ff0f7230 */ /* 0x000fe40000004100 */
[-C--:B------:R-:W-:Y:S01]  /*8030*/  FMUL.FTZ R60, R4, R54.reuse ;  /* 0x00000036043c7220 */ /* 0x080fe20000410000 */
[C---:B------:R-:W-:Y:S01]  /*8040*/  FFMA.FTZ R58, R7.reuse, R54, -R58 ;  /* 0x00000036073a7223 */ /* 0x040fe2000001083a */
[----:B------:R-:W-:Y:S02]  /*8050*/  HADD2.F32 R6, -RZ, R5.H0_H0 ;  /* 0x20000005ff067230 */ /* 0x000fe40000004100 */
[----:B------:R-:W-:Y:S01]  /*8060*/  FFMA.FTZ R59, R28, R55, -R59 ;  /* 0x000000371c3b7223 */ /* 0x000fe2000001083b */
[----:B------:R-:W-:Y:S02]  /*8070*/  HADD2.F32 R54, -RZ, R67.H1_H1 ;  /* 0x30000043ff367230 */ /* 0x000fe40000004100 */
[----:B------:R-:W-:Y:S01]  /*8080*/  FFMA.FTZ R55, R7, R56, R60 ;  /* 0x0000003807377223 */ /* 0x000fe2000001003c */
[----:B------:R-:W-:-:S02]  /*8090*/  HADD2.F32 R5, -RZ, R5.H1_H1 ;  /* 0x30000005ff057230 */ /* 0x000fc40000004100 */
[----:B------:R-:W-:Y:S02]  /*80a0*/  HADD2.F32 R28, -RZ, R66.H0_H0 ;  /* 0x20000042ff1c7230 */ /* 0x000fe40000004100 */
[C---:B------:R-:W-:Y:S01]  /*80b0*/  FMUL.FTZ R57, R15.reuse, R54 ;  /* 0x000000360f397220 */ /* 0x040fe20000410000 */
[----:B------:R-:W-:Y:S02]  /*80c0*/  HADD2.F32 R53, -RZ, R61.H0_H0 ;  /* 0x2000003dff357230 */ /* 0x000fe40000004100 */
[----:B------:R-:W-:Y:S02]  /*80d0*/  HADD2.F32 R4, -RZ, R63.H0_H0 ;  /* 0x2000003fff047230 */ /* 0x000fe40000004100 */
[-C--:B------:R-:W-:Y:S01]  /*80e0*/  FMUL.FTZ R15, R15, R28.reuse ;  /* 0x0000001c0f0f7220 */ /* 0x080fe20000410000 */
[C---:B------:R-:W-:Y:S01]  /*80f0*/  FFMA.FTZ R57, R14.reuse, R28, -R57 ;  /* 0x0000001c0e397223 */ /* 0x040fe20000010839 */
[C---:B------:R-:W-:Y:S01]  /*8100*/  FMUL.FTZ R7, R5.reuse, R53 ;  /* 0x0000003505077220 */ /* 0x040fe20000410000 */
[----:B------:R-:W-:Y:S01]  /*8110*/  FMUL.FTZ R56, R5, R4 ;  /* 0x0000000405387220 */ /* 0x000fe20000410000 */
[----:B------:R-:W-:-:S02]  /*8120*/  FFMA.FTZ R14, R14, R54, R15 ;  /* 0x000000360e0e7223 */ /* 0x000fc4000001000f */
[----:B------:R-:W-:Y:S01]  /*8130*/  FFMA.FTZ R5, R6, R4, -R7 ;  /* 0x0000000406057223 */ /* 0x000fe20000010807 */
[----:B------:R-:W-:Y:S01]  /*8140*/  F2FP.F16.F32.PACK_AB R7, R62, R59 ;  /* 0x0000003b3e07723e */ /* 0x000fe200000000ff */
[----:B------:R-:W-:Y:S01]  /*8150*/  FFMA.FTZ R56, R6, R53, R56 ;  /* 0x0000003506387223 */ /* 0x000fe20000010038 */
[----:B------:R-:W-:Y:S02]  /*8160*/  F2FP.F16.F32.PACK_AB R4, R55, R58 ;  /* 0x0000003a3704723e */ /* 0x000fe400000000ff */
[----:B------:R-:W-:Y:S02]  /*8170*/  F2FP.F16.F32.PACK_AB R6, R14, R57 ;  /* 0x000000390e06723e */ /* 0x000fe400000000ff */
[----:B------:R-:W-:-:S05]  /*8180*/  F2FP.F16.F32.PACK_AB R5, R56, R5 ;  /* 0x000000053805723e */ /* 0x000fca00000000ff */
[----:B------:R0:W-:Y:S02]  /*8190*/  STS.128 [R148+0x18400], R4 ;  /* 0x0184000494007388 */ /* 0x0001e40000000c00 */
.L_x_11968:
[----:B------:R-:W-:Y:S05]  /*81a0*/  BSYNC B2 ;  /* 0x0000000000027941 */ /* 0x000fea0003800000 */
.L_x_11967:
[----:B------:R-:W-:Y:S05]  /*81b0*/  @P1 BRA `(.L_x_11966) ;  /* 0x0000000000a81947 */ /* 0x000fea0003800000 */
[----:B0-----:R-:W0:Y:S01]  /*81c0*/  LDS.128 R4, [R0] ;  /* 0x0000000000047984 */ /* 0x001e220000000c00 */
[----:B------:R-:W-:Y:S01]  /*81d0*/  SHF.R.U32.HI R14, RZ, 0x10, R21 ;  /* 0x00000010ff0e7819 */ /* 0x000fe20000011615 */
[----:B------:R-:W-:Y:S01]  /*81e0*/  HADD2.F32 R28, -RZ, R66.H1_H1 ;  /* 0x30000042ff1c7230 */ /* 0x000fe20000004100 */
[----:B------:R-:W-:Y:S02]  /*81f0*/  SHF.R.U32.HI R53, RZ, 0x10, R27 ;  /* 0x00000010ff357819 */ /* 0x000fe4000001161b */
[----:B------:R-:W-:Y:S02]  /*8200*/  SHF.R.U64 R59, R20, 0x10, R21 ;  /* 0x00000010143b7819 */ /* 0x000fe40000001215 */
[----:B------:R-:W-:Y:S01]  /*8210*/  SHF.R.U64 R57, R26, 0x10, R27 ;  /* 0x000000101a397819 */ /* 0x000fe2000000121b */
[----:B------:R-:W-:Y:S02]  /*8220*/  HADD2.F32 R27, -RZ, R14.H0_H0 ;  /* 0x2000000eff1b7230 */ /* 0x000fe40000004100 */
[----:B------:R-:W-:-:S02]  /*8230*/  HADD2.F32 R53, -RZ, R53.H0_H0 ;  /* 0x20000035ff357230 */ /* 0x000fc40000004100 */
        /* <DEDUP_REMOVED lines=15> */
[----:B------:R-:W-:Y:S02]  /*8330*/  HADD2.F32 R26, -RZ, R67.H0_H0 ;  /* 0x20000043ff1a7230 */ /* 0x000fe40000004100 */
[----:B------:R-:W-:Y:S01]  /*8340*/  FFMA.FTZ R27, R7, R28, R56 ;  /* 0x0000001c071b7223 */ /* 0x000fe20000010038 */
[----:B------:R-:W-:-:S02]  /*8350*/  HADD2.F32 R5, -RZ, R5.H1_H1 ;  /* 0x30000005ff057230 */ /* 0x000fc40000004100 */
[----:B------:R-:W-:Y:S02]  /*8360*/  HADD2.F32 R20, -RZ, R65.H1_H1 ;  /* 0x30000041ff147230 */ /* 0x000fe40000004100 */
        /* <DEDUP_REMOVED lines=14> */
[----:B------:R1:W-:Y:S02]  /*8450*/  STS.128 [R0], R4 ;  /* 0x0000000400007388 */ /* 0x0003e40000000c00 */
.L_x_11966:
[----:B------:R-:W-:Y:S05]  /*8460*/  BSYNC B1 ;  /* 0x0000000000017941 */ /* 0x000fea0003800000 */
.L_x_11965:
[----:B------:R-:W-:-:S13]  /*8470*/  ISETP.GE.AND P0, PT, R187, R64, PT ;  /* 0x00000040bb00720c */ /* 0x000fda0003f06270 */
[----:B------:R-:W-:Y:S05]  /*8480*/  @P0 BRA `(.L_x_11969) ;  /* 0x0000001800480947 */ /* 0x000fea0003800000 */
[----:B01----:R-:W0:Y:S01]  /*8490*/  LDC R4, c[0x0][0x3f4] ;  /* 0x0000fd00ff047b82 */ /* 0x003e220000000800 */
[----:B------:R-:W-:Y:S01]  /*84a0*/  BSSY B1, `(.L_x_11970) ;  /* 0x000002e000017945 */ /* 0x000fe20003800000 */
[-C--:B0-----:R-:W-:Y:S02]  /*84b0*/  ISETP.GE.AND P0, PT, R22, R4.reuse, PT ;  /* 0x000000041600720c */ /* 0x081fe40003f06270 */
[----:B------:R-:W-:-:S11]  /*84c0*/  ISETP.GE.AND P1, PT, R155, R4, PT ;  /* 0x000000049b00720c */ /* 0x000fd60003f26270 */
[----:B------:R-:W-:Y:S05]  /*84d0*/  @P0 BRA `(.L_x_11971) ;  /* 0x0000000000a80947 */ /* 0x000fea0003800000 */
[----:B------:R-:W0:Y:S01]  /*84e0*/  LDS.128 R4, [R148+0x1a400] ;  /* 0x01a4000094047984 */ /* 0x000e220000000c00 */
[--C-:B------:R-:W-:Y:S01]  /*84f0*/  SHF.R.U32.HI R21, RZ, 0x10, R25.reuse ;  /* 0x00000010ff157819 */ /* 0x100fe20000011619 */
[----:B------:R-:W-:Y:S01]  /*8500*/  HADD2.F32 R20, -RZ, R68.H0_H0 ;  /* 0x20000044ff147230 */ /* 0x000fe20000004100 */
[----:B------:R-:W-:Y:S01]  /*8510*/  SHF.R.U64 R55, R24, 0x10, R25 ;  /* 0x0000001018377819 */ /* 0x000fe20000001219 */
[----:B------:R-:W-:Y:S01]  /*8520*/  HADD2.F32 R24, -RZ, R69.H0_H0 ;  /* 0x20000045ff187230 */ /* 0x000fe20000004100 */
[--C-:B------:R-:W-:Y:S01]  /*8530*/  SHF.R.U32.HI R25, RZ, 0x10, R13.reuse ;  /* 0x00000010ff197819 */ /* 0x100fe2000001160d */
[----:B------:R-:W-:Y:S01]  /*8540*/  HADD2.F32 R21, -RZ, R21.H0_H0 ;  /* 0x20000015ff157230 */ /* 0x000fe20000004100 */
[----:B------:R-:W-:-:S03]  /*8550*/  SHF.R.U64 R53, R12, 0x10, R13 ;  /* 0x000000100c357819 */ /* 0x000fc6000000120d */
        /* <DEDUP_REMOVED lines=34> */
.L_x_11971:
[----:B------:R-:W-:Y:S05]  /*8780*/  BSYNC B1 ;  /* 0x0000000000017941 */ /* 0x000fea0003800000 */
.L_x_11970:
[----:B------:R-:W-:Y:S05]  /*8790*/  @P1 BRA `(.L_x_11969) ;  /* 0x0000001400841947 */ /* 0x000fea0003800000 */
[----:B0-----:R-:W0:Y:S01]  /*87a0*/  LDS.128 R4, [R0+0x2000] ;  /* 0x0020000000047984 */ /* 0x001e220000000c00 */
        /* <DEDUP_REMOVED lines=28> */
[----:B------:R-:W-:Y:S02]  /*8970*/  HADD2.F32 R2, -RZ, R27.H0_H0 ;  /* 0x2000001bff027230 */ /* 0x000fe40000004100 */
[----:B------:R-:W-:Y:S01]  /*8980*/  FMUL.FTZ R13, R9, R10 ;  /* 0x0000000a090d7220 */ /* 0x000fe20000410000 */
[C---:B------:R-:W-:Y:S02]  /*8990*/  FMUL.FTZ R7, R5.reuse, R4 ;  /* 0x0000000405077220 */ /* 0x040fe40000410000 */
[-C--:B------:R-:W-:Y:S01]  /*89a0*/  FMUL.FTZ R9, R5, R2.reuse ;  /* 0x0000000205097220 */ /* 0x080fe20000410000 */
[----:B------:R-:W-:Y:S01]  /*89b0*/  FFMA.FTZ R13, R8, R3, -R13 ;  /* 0x00000003080d7223 */ /* 0x000fe2000001080d */
[----:B------:R-:W-:Y:S01]  /*89c0*/  FFMA.FTZ R5, R6, R2, -R7 ;  /* 0x0000000206057223 */ /* 0x000fe20000010807 */
[----:B------:R-:W-:Y:S01]  /*89d0*/  FFMA.FTZ R8, R8, R10, R15 ;  /* 0x0000000a08087223 */ /* 0x000fe2000001000f */
[----:B------:R-:W-:Y:S01]  /*89e0*/  FFMA.FTZ R2, R6, R4, R9 ;  /* 0x0000000406027223 */ /* 0x000fe20000010009 */
[----:B------:R-:W-:-:S02]  /*89f0*/  F2FP.F16.F32.PACK_AB R7, R26, R21 ;  /* 0x000000151a07723e */ /* 0x000fc400000000ff */
[----:B------:R-:W-:Y:S02]  /*8a00*/  F2FP.F16.F32.PACK_AB R4, R11, R20 ;  /* 0x000000140b04723e */ /* 0x000fe400000000ff */
[----:B------:R-:W-:Y:S02]  /*8a10*/  F2FP.F16.F32.PACK_AB R6, R8, R13 ;  /* 0x0000000d0806723e */ /* 0x000fe400000000ff */
[----:B------:R-:W-:-:S05]  /*8a20*/  F2FP.F16.F32.PACK_AB R5, R2, R5 ;  /* 0x000000050205723e */ /* 0x000fca00000000ff */
[----:B------:R2:W-:Y:S01]  /*8a30*/  STS.128 [R0+0x2000], R4 ;  /* 0x0020000400007388 */ /* 0x0005e20000000c00 */
[----:B------:R-:W-:Y:S05]  /*8a40*/  BRA `(.L_x_11969) ;  /* 0x0000001000d87947 */ /* 0x000fea0003800000 */
.L_x_11956:
[----:B------:R-:W0:Y:S01]  /*8a50*/  LDC R21, c[0x0][0x448] ;  /* 0x00011200ff157b82 */ /* 0x000e220000000800 */
[----:B------:R-:W-:Y:S01]  /*8a60*/  IMAD R5, R222, 0x40, R25 ;  /* 0x00000040de057824 */ /* 0x000fe200078e0219 */
[----:B------:R-:W-:Y:S01]  /*8a70*/  ULDC.64 UR4, c[0x0][0x3f8] ;  /* 0x0000fe0000047ab9 */ /* 0x000fe20000000a00 */
[----:B------:R-:W-:Y:S01]  /*8a80*/  ULDC.64 UR6, c[0x0][0x408] ;  /* 0x0001020000067ab9 */ /* 0x000fe20000000a00 */
[----:B------:R-:W-:Y:S02]  /*8a90*/  IMAD.MOV.U32 R2, RZ, RZ, R54 ;  /* 0x000000ffff027224 */ /* 0x000fe400078e0036 */
[----:B------:R-:W-:Y:S01]  /*8aa0*/  IMAD.MOV.U32 R27, RZ, RZ, R57 ;  /* 0x000000ffff1b7224 */ /* 0x000fe200078e0039 */
[----:B0-----:R-:W-:-:S13]  /*8ab0*/  ISETP.NE.AND P0, PT, R21, 0x1, PT ;  /* 0x000000011500780c */ /* 0x001fda0003f05270 */
[----:B------:R-:W0:Y:S08]  /*8ac0*/  @P0 LDC R0, c[0x0][0x44c] ;  /* 0x00011300ff000b82 */ /* 0x000e300000000800 */
[----:B------:R-:W1:Y:S01]  /*8ad0*/  @P0 LDC R3, c[0x0][0x450] ;  /* 0x00011400ff030b82 */ /* 0x000e620000000800 */
[----:B0-----:R-:W-:-:S05]  /*8ae0*/  @P0 IMAD.HI.U32 R0, R5, R0, RZ ;  /* 0x0000000005000227 */ /* 0x001fca00078e00ff */
[----:B-1----:R-:W-:Y:S02]  /*8af0*/  @P0 SHF.R.U32.HI R5, RZ, R3, R0 ;  /* 0x00000003ff050219 */ /* 0x002fe40000011600 */
[----:B------:R-:W-:Y:S02]  /*8b00*/  MOV R3, R53 ;  /* 0x0000003500037202 */ /* 0x000fe40000000f00 */
[----:B------:R-:W-:Y:S01]  /*8b10*/  SHF.R.S32.HI R0, RZ, 0x1f, R5 ;  /* 0x0000001fff007819 */ /* 0x000fe20000011405 */
[----:B------:R-:W-:-:S04]  /*8b20*/  IMAD.WIDE.U32 R26, R5, UR6, R26 ;  /* 0x00000006051a7c25 */ /* 0x000fc8000f8e001a */
[C---:B------:R-:W-:Y:S02]  /*8b30*/  IMAD R4, R0.reuse, UR4, RZ ;  /* 0x0000000400047c24 */ /* 0x040fe4000f8e02ff */
[----:B------:R-:W-:Y:S02]  /*8b40*/  IMAD R0, R0, UR6, RZ ;  /* 0x0000000600007c24 */ /* 0x000fe4000f8e02ff */
[----:B------:R-:W-:-:S04]  /*8b50*/  IMAD.WIDE.U32 R2, R5, UR4, R2 ;  /* 0x0000000405027c25 */ /* 0x000fc8000f8e0002 */
[C---:B------:R-:W-:Y:S01]  /*8b60*/  IMAD R7, R5.reuse, UR5, R4 ;  /* 0x0000000505077c24 */ /* 0x040fe2000f8e0204 */
[----:B------:R-:W-:Y:S01]  /*8b70*/  ULDC.64 UR4, c[0x0][0x3e8] ;  /* 0x0000fa0000047ab9 */ /* 0x000fe20000000a00 */
        /* <DEDUP_REMOVED lines=23> */
[----:B------:R-:W-:-:S06]  /*8cf0*/  @!P1 IMAD.MOV.U32 R9, RZ, RZ, R5 ;  /* 0x000000ffff099224 */ /* 0x000fcc00078e0005 */
        /* <DEDUP_REMOVED lines=10> */
[----:B0-----:R0:W0:Y:S01]  /*8da0*/  SHFL.IDX PT, R14, R53, 0x1, 0x1c1f ;  /* 0x003c1f00350e7f89 */ /* 0x00102200000e0000 */
[----:B--2---:R-:W-:Y:S01]  /*8db0*/  @!P1 IMAD.MOV.U32 R54, RZ, RZ, R10 ;  /* 0x000000ffff369224 */ /* 0x004fe200078e000a */
[----:B------:R-:W-:Y:S01]  /*8dc0*/  @!P1 MOV R56, R8 ;  /* 0x0000000800389202 */ /* 0x000fe20000000f00 */
[----:B------:R-:W-:-:S02]  /*8dd0*/  @!P1 IMAD.MOV.U32 R55, RZ, RZ, R11 ;  /* 0x000000ffff379224 */ /* 0x000fc400078e000b */
[----:B------:R-:W-:Y:S02]  /*8de0*/  IMAD.MOV.U32 R0, RZ, RZ, R54 ;  /* 0x000000ffff007224 */ /* 0x000fe400078e0036 */
[----:B------:R-:W-:Y:S02]  /*8df0*/  IMAD.MOV.U32 R2, RZ, RZ, R55 ;  /* 0x000000ffff027224 */ /* 0x000fe400078e0037 */
[----:B------:R-:W-:Y:S02]  /*8e00*/  @!P1 IMAD.MOV.U32 R57, RZ, RZ, R9 ;  /* 0x000000ffff399224 */ /* 0x000fe400078e0009 */
[----:B------:R-:W-:Y:S01]  /*8e10*/  IMAD.MOV.U32 R8, RZ, RZ, R56 ;  /* 0x000000ffff087224 */ /* 0x000fe200078e0038 */
[----:B------:R-:W-:Y:S02]  /*8e20*/  PRMT R79, R0, 0x5410, R2 ;  /* 0x00005410004f7816 */ /* 0x000fe40000000002 */
[----:B------:R-:W-:Y:S01]  /*8e30*/  CS2R R2, SRZ ;  /* 0x0000000000027805 */ /* 0x000fe2000001ff00 */
[----:B------:R2:W0:Y:S01]  /*8e40*/  SHFL.IDX PT, R0, R27, 0x1, 0x1c1f ;  /* 0x003c1f001b007f89 */ /* 0x00042200000e0000 */
[----:B------:R-:W-:-:S02]  /*8e50*/  IMAD.MOV.U32 R9, RZ, RZ, R57 ;  /* 0x000000ffff097224 */ /* 0x000fc400078e0039 */
[----:B---3--:R-:W-:Y:S02]  /*8e60*/  @!P1 IMAD.MOV.U32 R2, RZ, RZ, R6 ;  /* 0x000000ffff029224 */ /* 0x008fe400078e0006 */
[----:B------:R-:W-:Y:S01]  /*8e70*/  @!P1 IMAD.MOV.U32 R20, RZ, RZ, R4 ;  /* 0x000000ffff149224 */ /* 0x000fe200078e0004 */
[----:B------:R-:W-:Y:S01]  /*8e80*/  PRMT R58, R8, 0x5410, R9 ;  /* 0x00005410083a7816 */ /* 0x000fe20000000009 */
[----:B------:R-:W-:Y:S02]  /*8e90*/  @!P1 IMAD.MOV.U32 R21, RZ, RZ, R5 ;  /* 0x000000ffff159224 */ /* 0x000fe400078e0005 */
[----:B------:R-:W-:Y:S02]  /*8ea0*/  @!P1 IMAD.MOV.U32 R3, RZ, RZ, R7 ;  /* 0x000000ffff039224 */ /* 0x000fe400078e0007 */
[----:B------:R-:W-:Y:S02]  /*8eb0*/  IMAD.MOV.U32 R4, RZ, RZ, R2 ;  /* 0x000000ffff047224 */ /* 0x000fe400078e0002 */
[----:B------:R-:W-:-:S02]  /*8ec0*/  IMAD.MOV.U32 R6, RZ, RZ, R20 ;  /* 0x000000ffff067224 */ /* 0x000fc400078e0014 */
[----:B------:R-:W-:Y:S02]  /*8ed0*/  IMAD.MOV.U32 R7, RZ, RZ, R21 ;  /* 0x000000ffff077224 */ /* 0x000fe400078e0015 */
[----:B------:R-:W-:Y:S01]  /*8ee0*/  IMAD.MOV.U32 R5, RZ, RZ, R3 ;  /* 0x000000ffff057224 */ /* 0x000fe200078e0003 */
[----:B------:R-:W-:Y:S02]  /*8ef0*/  PRMT R65, R4, 0x5410, R6 ;  /* 0x0000541004417816 */ /* 0x000fe40000000006 */
[----:B------:R-:W-:Y:S02]  /*8f00*/  PRMT R61, R7, 0x7610, R61 ;  /* 0x00007610073d7816 */ /* 0x000fe4000000003d */
[----:B------:R-:W-:Y:S02]  /*8f10*/  CS2R R6, SRZ ;  /* 0x0000000000067805 */ /* 0x000fe4000001ff00 */
[----:B012-4-:R-:W-:-:S07]  /*8f20*/  PRMT R80, R5, 0x7610, R80 ;  /* 0x0000761005507816 */ /* 0x017fce0000000050 */
.L_x_12282:
[----:B------:R-:W-:Y:S01]  /*8f30*/  VIADD R25, R25, 0x40 ;  /* 0x0000004019197836 */ /* 0x000fe20000000000 */
[----:B------:R-:W-:Y:S01]  /*8f40*/  BSSY B1, `(.L_x_11973) ;  /* 0x0000012000017945 */ /* 0x000fe20003800000 */
[----:B------:R-:W-:Y:S02]  /*8f50*/  CS2R R4, SRZ ;  /* 0x0000000000047805 */ /* 0x000fe4000001ff00 */
[----:B------:R-:W-:Y:S02]  /*8f60*/  CS2R R10, SRZ ;  /* 0x00000000000a7805 */ /* 0x000fe4000001ff00 */
[----:B------:R-:W-:Y:S02]  /*8f70*/  CS2R R8, SRZ ;  /* 0x0000000000087805 */ /* 0x000fe4000001ff00 */
[----:B------:R-:W-:-:S13]  /*8f80*/  ISETP.GE.AND P1, PT, R25, R28, PT ;  /* 0x0000001c1900720c */ /* 0x000fda0003f26270 */
[----:B------:R-:W-:Y:S05]  /*8f90*/  @P1 BRA `(.L_x_11974) ;  /* 0x0000000000301947 */ /* 0x000fea0003800000 */
        /* <DEDUP_REMOVED lines=8> */
[----:B------:R-:W-:Y:S01]  /*9020*/  IMAD.X R9, R26, 0x1, R7, P2 ;  /* 0x000000011a097824 */ /* 0x000fe200010e0607 */
[----:B------:R-:W-:-:S05]  /*9030*/  IADD3.X R5, R0, R7, RZ, P1, !PT ;  /* 0x0000000700057210 */ /* 0x000fca0000ffe4ff */
[----:B------:R-:W5:Y:S04]  /*9040*/  LD.E.128 R8, desc[UR42][R8.64] ;  /* 0x0000002a08087980 */ /* 0x000f68000c101d00 */
[----:B------:R-:W5:Y:S02]  /*9050*/  LD.E.128 R4, desc[UR42][R4.64] ;  /* 0x0000002a04047980 */ /* 0x000f64000c101d00 */
.L_x_11974:
[----:B------:R-:W-:Y:S05]  /*9060*/  BSYNC B1 ;  /* 0x0000000000017941 */ /* 0x000fea0003800000 */
.L_x_11973:
[----:B------:R-:W-:Y:S01]  /*9070*/  ULEA.HI UR4, UR37, UR37, URZ, 0x1 ;  /* 0x0000002525047291 */ /* 0x000fe2000f8f083f */
[----:B------:R-:W-:Y:S03]  /*9080*/  BSSY B1, `(.L_x_11975) ;  /* 0x0000007000017945 */ /* 0x000fe60003800000 */
[----:B------:R-:W-:-:S04]  /*9090*/  ULOP3.LUT UR4, UR4, 0xfffffffe, URZ, 0xc0, !UPT ;  /* 0xfffffffe04047892 */ /* 0x000fc8000f8ec03f */
[----:B------:R-:W-:-:S06]  /*90a0*/  UIADD3 UR4, UR37, -UR4, URZ ;  /* 0x8000000425047290 */ /* 0x000fcc000fffe03f */
[----:B------:R-:W-:-:S05]  /*90b0*/  IMAD.U32 R13, RZ, RZ, UR4 ;  /* 0x00000004ff0d7e24 */ /* 0x000fca000f8e00ff */
[----:B------:R-:W-:-:S04]  /*90c0*/  SHF.L.U32 R13, R13, 0x1f, RZ ;  /* 0x0000001f0d0d7819 */ /* 0x000fc800000006ff */
[----:B------:R-:W0:Y:S02]  /*90d0*/  SYNCS.PHASECHK.TRANS64.TRYWAIT P1, [R148+URZ+0x22800], R13 ;  /* 0x0228000d940075a7 */ /* 0x000e24000802017f */
[----:B0-----:R-:W-:Y:S05]  /*90e0*/  @!P1 BRA `(.L_x_11976) ;  /* 0x0000021400149947 */ /* 0x001fea0003800000 */
.L_x_12283:
[----:B------:R-:W-:Y:S05]  /*90f0*/  BSYNC B1 ;  /* 0x0000000000017941 */ /* 0x000fea0003800000 */
.L_x_11975:
[----:B------:R-:W2:Y:S01]  /*9100*/  LDL R15, [R1+0x50] ;  /* 0x00005000010f7983 */ /* 0x000ea20000100800 */
[----:B-----5:R-:W-:Y:S01]  /*9110*/  IMAD.MOV.U32 R12, RZ, RZ, R6 ;  /* 0x000000ffff0c7224 */ /* 0x020fe200078e0006 */
[----:B------:R-:W-:Y:S01]  /*9120*/  BSSY B1, `(.L_x_11977) ;  /* 0x000006e000017945 */ /* 0x000fe20003800000 */
[----:B0-----:R-:W-:Y:S02]  /*9130*/  IMAD.MOV.U32 R13, RZ, RZ, R7 ;  /* 0x000000ffff0d7224 */ /* 0x001fe400078e0007 */
[----:B------:R-:W-:Y:S02]  /*9140*/  IMAD.MOV.U32 R14, RZ, RZ, R4 ;  /* 0x000000ffff0e7224 */ /* 0x000fe400078e0004 */
[----:B------:R-:W-:Y:S02]  /*9150*/  IMAD.MOV.U32 R81, RZ, RZ, R8 ;  /* 0x000000ffff517224 */ /* 0x000fe400078e0008 */
[----:B------:R-:W-:Y:S01]  /*9160*/  IMAD.MOV.U32 R82, RZ, RZ, R9 ;  /* 0x000000ffff527224 */ /* 0x000fe200078e0009 */
[----:B------:R-:W-:Y:S01]  /*9170*/  PRMT R53, R14, 0x7610, R53 ;  /* 0x000076100e357816 */ /* 0x000fe20000000035 */
[----:B--2---:R-:W-:Y:S01]  /*9180*/  IMAD R0, R15, -0x80, R28 ;  /* 0xffffff800f007824 */ /* 0x004fe200078e021c */
[----:B------:R-:W-:Y:S01]  /*9190*/  PRMT R28, R12, 0x5410, R13 ;  /* 0x000054100c1c7816 */ /* 0x000fe2000000000d */
[----:B------:R-:W-:-:S02]  /*91a0*/  IMAD.MOV.U32 R12, RZ, RZ, R5 ;  /* 0x000000ffff0c7224 */ /* 0x000fc400078e0005 */
[----:B------:R-:W-:Y:S01]  /*91b0*/  IMAD.MOV.U32 R13, RZ, RZ, R10 ;  /* 0x000000ffff0d7224 */ /* 0x000fe200078e000a */
[----:B------:R-:W-:Y:S02]  /*91c0*/  VIMNMX R0, R0, 0x80, PT ;  /* 0x0000008000007848 */ /* 0x000fe40003fe0100 */
[----:B------:R-:W-:Y:S01]  /*91d0*/  PRMT R53, R53, 0x5410, R12 ;  /* 0x0000541035357816 */ /* 0x000fe2000000000c */
[----:B------:R-:W-:Y:S01]  /*91e0*/  IMAD.IADD R12, R16, 0x1, R59 ;  /* 0x00000001100c7824 */ /* 0x000fe200078e023b */
[-C--:B------:R-:W-:Y:S02]  /*91f0*/  ISETP.GE.OR P1, PT, R152, R0.reuse, P0 ;  /* 0x000000009800720c */ /* 0x080fe40000726670 */
[----:B------:R-:W-:Y:S01]  /*9200*/  ISETP.GE.OR P0, PT, R187, R0, P0 ;  /* 0x00000000bb00720c */ /* 0x000fe20000706670 */
[----:B------:R-:W-:Y:S01]  /*9210*/  IMAD.MOV.U32 R0, RZ, RZ, R11 ;  /* 0x000000ffff007224 */ /* 0x000fe200078e000b */
[----:B------:R-:W-:-:S04]  /*9220*/  LOP3.LUT R59, R12, 0x38, RZ, 0xc0, !PT ;  /* 0x000000380c3b7812 */ /* 0x000fc800078ec0ff */
[----:B------:R-:W-:-:S05]  /*9230*/  PRMT R0, R0, 0x5410, R13 ;  /* 0x0000541000007816 */ /* 0x000fca000000000d */
[----:B------:R-:W-:Y:S05]  /*9240*/  @P1 BRA `(.L_x_11978) ;  /* 0x00000004006c1947 */ /* 0x000fea0003800000 */
[----:B------:R-:W-:Y:S01]  /*9250*/  LOP3.LUT R12, R201, 0x38, R16, 0xf8, !PT ;  /* 0x00000038c90c7812 */ /* 0x000fe200078ef810 */
[----:B------:R-:W-:Y:S01]  /*9260*/  HADD2.F32 R61, -RZ, R61.H0_H0 ;  /* 0x2000003dff3d7230 */ /* 0x000fe20000004100 */
[----:B------:R-:W-:Y:S01]  /*9270*/  LOP3.LUT R25, R203, R59, R201, 0x1e, !PT ;  /* 0x0000003bcb197212 */ /* 0x000fe200078e1ec9 */
[--C-:B------:R-:W-:Y:S01]  /*9280*/  HADD2.F32 R60, -RZ, R58.reuse.H1_H1 ;  /* 0x3000003aff3c7230 */ /* 0x100fe20000004100 */
[----:B------:R-:W-:Y:S01]  /*9290*/  LOP3.LUT R13, R12, R203, RZ, 0x3c, !PT ;  /* 0x000000cb0c0d7212 */ /* 0x000fe200078e3cff */
[----:B------:R-:W-:Y:S01]  /*92a0*/  HADD2.F32 R58, -RZ, R58.H0_H0 ;  /* 0x2000003aff3a7230 */ /* 0x000fe20000004100 */
[----:B------:R-:W-:Y:S02]  /*92b0*/  IADD3 R25, R200, R25, RZ ;  /* 0x00000019c8197210 */ /* 0x000fe40007ffe0ff */
[----:B------:R-:W-:Y:S01]  /*92c0*/  SHF.R.U64 R77, R54, 0x10, R55 ;  /* 0x00000010364d7819 */ /* 0x000fe20000001237 */
[----:B------:R-:W-:Y:S01]  /*92d0*/  IMAD.IADD R13, R200, 0x1, R13 ;  /* 0x00000001c80d7824 */ /* 0x000fe200078e020d */
[--C-:B------:R-:W-:Y:S01]  /*92e0*/  SHF.R.U64 R74, R2, 0x10, R3.reuse ;  /* 0x00000010024a7819 */ /* 0x100fe20000001203 */
[--C-:B------:R-:W-:Y:S01]  /*92f0*/  IMAD R71, R25, 0x2, R148.reuse ;  /* 0x0000000219477824 */ /* 0x100fe200078e0294 */
[----:B------:R-:W-:Y:S01]  /*9300*/  SHF.R.U32.HI R67, RZ, 0x10, R3 ;  /* 0x00000010ff437819 */ /* 0x000fe20000011603 */
[----:B------:R-:W-:Y:S01]  /*9310*/  IMAD R69, R13, 0x2, R148 ;  /* 0x000000020d457824 */ /* 0x000fe200078e0294 */
[----:B------:R-:W-:-:S02]  /*9320*/  SHF.R.U32.HI R76, RZ, 0x10, R55 ;  /* 0x00000010ff4c7819 */ /* 0x000fc40000011637 */
[----:B------:R-:W0:Y:S01]  /*9330*/  LDS.128 R24, [R71+0x18400] ;  /* 0x0184000047187984 */ /* 0x000e220000000c00 */
[----:B------:R-:W-:Y:S02]  /*9340*/  SHF.R.U32.HI R63, RZ, 0x10, R57 ;  /* 0x00000010ff3f7819 */ /* 0x000fe40000011639 */
[----:B------:R-:W-:Y:S01]  /*9350*/  SHF.R.U32.HI R62, RZ, 0x10, R21 ;  /* 0x00000010ff3e7819 */ /* 0x000fe20000011615 */
[----:B------:R-:W1:Y:S01]  /*9360*/  LDS.128 R12, [R69+0x18400] ;  /* 0x01840000450c7984 */ /* 0x000e620000000c00 */
[----:B------:R-:W-:Y:S02]  /*9370*/  SHF.R.U64 R78, R56, 0x10, R57 ;  /* 0x00000010384e7819 */ /* 0x000fe40000001239 */
[----:B------:R-:W-:Y:S01]  /*9380*/  SHF.R.U64 R75, R20, 0x10, R21 ;  /* 0x00000010144b7819 */ /* 0x000fe20000001215 */
[----:B------:R-:W-:Y:S02]  /*9390*/  HADD2.F32 R62, -RZ, R62.H0_H0 ;  /* 0x2000003eff3e7230 */ /* 0x000fe40000004100 */
[----:B0-----:R-:W-:-:S02]  /*93a0*/  HADD2.F32 R54, -RZ, R25.H0_H0 ;  /* 0x20000019ff367230 */ /* 0x001fc40000004100 */
[----:B------:R-:W-:Y:S02]  /*93b0*/  HADD2.F32 R55, -RZ, R25.H1_H1 ;  /* 0x30000019ff377230 */ /* 0x000fe40000004100 */
[----:B-1----:R-:W-:Y:S02]  /*93c0*/  HADD2.F32 R3, -RZ, R13.H0_H0 ;  /* 0x2000000dff037230 */ /* 0x002fe40000004100 */
[C---:B------:R-:W-:Y:S01]  /*93d0*/  FMUL.FTZ R64, R54.reuse, R61 ;  /* 0x0000003d36407220 */ /* 0x040fe20000410000 */
[----:B------:R-:W-:Y:S01]  /*93e0*/  FMUL.FTZ R66, R54, R60 ;  /* 0x0000003c36427220 */ /* 0x000fe20000410000 */
[----:B------:R-:W-:Y:S02]  /*93f0*/  HADD2.F32 R25, -RZ, R24.H0_H0 ;  /* 0x20000018ff197230 */ /* 0x000fe40000004100 */
[----:B------:R-:W-:Y:S01]  /*9400*/  FMUL.FTZ R68, R55, R62 ;  /* 0x0000003e37447220 */ /* 0x000fe20000410000 */
[----:B------:R-:W-:Y:S01]  /*9410*/  FFMA.FTZ R64, R3, R60, -R64 ;  /* 0x0000003c03407223 */ /* 0x000fe20000010840 */
[----:B------:R-:W-:-:S02]  /*9420*/  HADD2.F32 R60, -RZ, R65.H1_H1 ;  /* 0x30000041ff3c7230 */ /* 0x000fc40000004100 */
[----:B------:R-:W-:Y:S01]  /*9430*/  FFMA.FTZ R66, R3, R61, R66 ;  /* 0x0000003d03427223 */ /* 0x000fe20000010042 */
[----:B------:R-:W-:Y:S02]  /*9440*/  HADD2.F32 R2, -RZ, R12.H0_H0 ;  /* 0x2000000cff027230 */ /* 0x000fe40000004100 */
        /* <DEDUP_REMOVED lines=8> */
[----:B------:R-:W-:Y:S02]  /*94d0*/  HADD2.F32 R57, -RZ, R27.H0_H0 ;  /* 0x2000001bff397230 */ /* 0x000fe40000004100 */
[C---:B------:R-:W-:Y:S01]  /*94e0*/  FFMA.FTZ R63, R13.reuse, R54, -R68 ;  /* 0x000000360d3f7223 */ /* 0x040fe20000010844 */
[----:B------:R-:W-:Y:S02]  /*94f0*/  HADD2.F32 R55, -RZ, R65.H0_H0 ;  /* 0x20000041ff377230 */ /* 0x000fe40000004100 */
[----:B------:R-:W-:Y:S01]  /*9500*/  FFMA.FTZ R65, R13, R62, R70 ;  /* 0x0000003e0d417223 */ /* 0x000fe20000010046 */
[--C-:B------:R-:W-:Y:S02]  /*9510*/  HADD2.F32 R3, -RZ, R79.reuse.H0_H0 ;  /* 0x2000004fff037230 */ /* 0x100fe40000004100 */
[----:B------:R-:W-:Y:S02]  /*9520*/  HADD2.F32 R58, -RZ, R80.H0_H0 ;  /* 0x20000050ff3a7230 */ /* 0x000fe40000004100 */
[----:B------:R-:W-:Y:S01]  /*9530*/  FMUL.FTZ R13, R56, R55 ;  /* 0x00000037380d7220 */ /* 0x000fe20000410000 */
[----:B------:R-:W-:-:S02]  /*9540*/  HADD2.F32 R2, -RZ, R79.H1_H1 ;  /* 0x3000004fff027230 */ /* 0x000fc40000004100 */
[-C--:B------:R-:W-:Y:S01]  /*9550*/  FMUL.FTZ R25, R56, R3.reuse ;  /* 0x0000000338197220 */ /* 0x080fe20000410000 */
[----:B------:R-:W-:Y:S02]  /*9560*/  HADD2.F32 R20, -RZ, R14.H0_H0 ;  /* 0x2000000eff147230 */ /* 0x000fe40000004100 */
[C---:B------:R-:W-:Y:S01]  /*9570*/  FMUL.FTZ R68, R57.reuse, R58 ;  /* 0x0000003a39447220 */ /* 0x040fe20000410000 */
[----:B------:R-:W-:Y:S02]  /*9580*/  HADD2.F32 R21, -RZ, R15.H0_H0 ;  /* 0x2000000fff157230 */ /* 0x000fe40000004100 */
[----:B------:R-:W-:Y:S01]  /*9590*/  FMUL.FTZ R57, R57, R2 ;  /* 0x0000000239397220 */ /* 0x000fe20000410000 */
[----:B------:R-:W-:Y:S02]  /*95a0*/  HADD2.F32 R27, -RZ, R27.H1_H1 ;  /* 0x3000001bff1b7230 */ /* 0x000fe40000004100 */
[----:B------:R-:W-:Y:S01]  /*95b0*/  FFMA.FTZ R62, R20, R3, -R13 ;  /* 0x00000003143e7223 */ /* 0x000fe2000001080d */
[----:B------:R-:W-:-:S02]  /*95c0*/  HADD2.F32 R56, -RZ, R67.H0_H0 ;  /* 0x20000043ff387230 */ /* 0x000fc40000004100 */
[C---:B------:R-:W-:Y:S01]  /*95d0*/  FFMA.FTZ R68, R21.reuse, R2, -R68 ;  /* 0x0000000215447223 */ /* 0x040fe20000010844 */
[----:B------:R-:W-:Y:S02]  /*95e0*/  HADD2.F32 R54, -RZ, R76.H0_H0 ;  /* 0x2000004cff367230 */ /* 0x000fe40000004100 */
[----:B------:R-:W-:Y:S01]  /*95f0*/  FFMA.FTZ R57, R21, R58, R57 ;  /* 0x0000003a15397223 */ /* 0x000fe20000010039 */
[----:B------:R-:W-:Y:S02]  /*9600*/  HADD2.F32 R15, -RZ, R15.H1_H1 ;  /* 0x3000000fff0f7230 */ /* 0x000fe40000004100 */
[----:B------:R-:W-:Y:S01]  /*9610*/  FFMA.FTZ R20, R20, R55, R25 ;  /* 0x0000003714147223 */ /* 0x000fe20000010019 */
[----:B------:R-:W-:Y:S02]  /*9620*/  HADD2.F32 R24, -RZ, R24.H1_H1 ;  /* 0x30000018ff187230 */ /* 0x000fe40000004100 */
[C---:B------:R-:W-:Y:S01]  /*9630*/  FMUL.FTZ R70, R27.reuse, R56 ;  /* 0x000000381b467220 */ /* 0x040fe20000410000 */
[----:B------:R-:W-:Y:S01]  /*9640*/  FMUL.FTZ R2, R27, R54 ;  /* 0x000000361b027220 */ /* 0x000fe20000410000 */
[----:B------:R-:W-:-:S02]  /*9650*/  HADD2.F32 R21, -RZ, R75.H0_H0 ;  /* 0x2000004bff157230 */ /* 0x000fc40000004100 */
[----:B------:R-:W-:Y:S02]  /*9660*/  HADD2.F32 R26, -RZ, R26.H1_H1 ;  /* 0x3000001aff1a7230 */ /* 0x000fe40000004100 */
        /* <DEDUP_REMOVED lines=25> */
.L_x_11978:
[----:B------:R-:W-:Y:S05]  /*9800*/  BSYNC B1 ;  /* 0x0000000000017941 */ /* 0x000fea0003800000 */
.L_x_11977:
[----:B------:R-:W-:Y:S02]  /*9810*/  PRMT R56, R81, 0x7610, R56 ;  /* 0x0000761051387816 */ /* 0x000fe40000000038 */
[----:B------:R-:W-:Y:S01]  /*9820*/  PRMT R21, R82, 0x7610, R21 ;  /* 0x0000761052157816 */ /* 0x000fe20000000015 */
[----:B------:R-:W-:Y:S06]  /*9830*/  @P0 BRA `(.L_x_11969) ;  /* 0x00000004005c0947 */ /* 0x000fec0003800000 */
[----:B------:R-:W-:Y:S01]  /*9840*/  LOP3.LUT R2, R206, R59, R202, 0x1e, !PT ;  /* 0x0000003bce027212 */ /* 0x000fe200078e1eca */
[----:B0-----:R-:W0:Y:S01]  /*9850*/  LDS.128 R12, [R226+0x18400] ;  /* 0x01840000e20c7984 */ /* 0x001e220000000c00 */
[--C-:B------:R-:W-:Y:S01]  /*9860*/  SHF.R.U64 R60, R8, 0x10, R9.reuse ;  /* 0x00000010083c7819 */ /* 0x100fe20000001209 */
[----:B------:R-:W-:Y:S01]  /*9870*/  HADD2.F32 R21, -RZ, R21.H0_H0 ;  /* 0x20000015ff157230 */ /* 0x000fe20000004100 */
[----:B------:R-:W-:Y:S01]  /*9880*/  SHF.R.U32.HI R20, RZ, 0x10, R9 ;  /* 0x00000010ff147819 */ /* 0x000fe20000011609 */
[----:B------:R-:W-:Y:S01]  /*9890*/  IMAD.IADD R3, R207, 0x1, R2 ;  /* 0x00000001cf037824 */ /* 0x000fe200078e0202 */
[--C-:B------:R-:W-:Y:S02]  /*98a0*/  SHF.R.U64 R59, R10, 0x10, R11.reuse ;  /* 0x000000100a3b7819 */ /* 0x100fe4000000120b */
[----:B------:R-:W-:Y:S01]  /*98b0*/  SHF.R.U32.HI R58, RZ, 0x10, R11 ;  /* 0x00000010ff3a7819 */ /* 0x000fe2000001160b */
[----:B------:R-:W-:Y:S01]  /*98c0*/  IMAD R3, R3, 0x2, R148 ;  /* 0x0000000203037824 */ /* 0x000fe200078e0294 */
[--C-:B------:R-:W-:Y:S01]  /*98d0*/  SHF.R.U64 R63, R4, 0x10, R5.reuse ;  /* 0x00000010043f7819 */ /* 0x100fe20000001205 */
[--C-:B------:R-:W-:Y:S01]  /*98e0*/  HADD2.F32 R11, -RZ, R53.reuse.H1_H1 ;  /* 0x30000035ff0b7230 */ /* 0x100fe20000004100 */
[----:B------:R-:W-:Y:S01]  /*98f0*/  SHF.R.U32.HI R54, RZ, 0x10, R5 ;  /* 0x00000010ff367819 */ /* 0x000fe20000011605 */
[----:B------:R-:W-:Y:S01]  /*9900*/  HADD2.F32 R20, -RZ, R20.H0_H0 ;  /* 0x20000014ff147230 */ /* 0x000fe20000004100 */
[----:B------:R-:W1:Y:S01]  /*9910*/  LDS.128 R24, [R3+0x18400] ;  /* 0x0184000003187984 */ /* 0x000e620000000c00 */
[--C-:B------:R-:W-:Y:S01]  /*9920*/  SHF.R.U64 R62, R6, 0x10, R7.reuse ;  /* 0x00000010063e7819 */ /* 0x100fe20000001207 */
[----:B------:R-:W-:Y:S01]  /*9930*/  HADD2.F32 R53, -RZ, R53.H0_H0 ;  /* 0x20000035ff357230 */ /* 0x000fe20000004100 */
[----:B------:R-:W-:Y:S01]  /*9940*/  SHF.R.U32.HI R61, RZ, 0x10, R7 ;  /* 0x00000010ff3d7819 */ /* 0x000fe20000011607 */
[----:B0-----:R-:W-:-:S02]  /*9950*/  HADD2.F32 R4, -RZ, R13.H0_H0 ;  /* 0x2000000dff047230 */ /* 0x001fc40000004100 */
[----:B------:R-:W-:Y:S02]  /*9960*/  HADD2.F32 R13, -RZ, R13.H1_H1 ;  /* 0x3000000dff0d7230 */ /* 0x000fe40000004100 */
[----:B------:R-:W-:Y:S02]  /*9970*/  HADD2.F32 R2, -RZ, R12.H0_H0 ;  /* 0x2000000cff027230 */ /* 0x000fe40000004100 */
[----:B------:R-:W-:Y:S02]  /*9980*/  HADD2.F32 R5, -RZ, R14.H0_H0 ;  /* 0x2000000eff057230 */ /* 0x000fe40000004100 */
[--C-:B------:R-:W-:Y:S02]  /*9990*/  HADD2.F32 R6, -RZ, R15.reuse.H0_H0 ;  /* 0x2000000fff067230 */ /* 0x100fe40000004100 */
[----:B------:R-:W-:Y:S02]  /*99a0*/  HADD2.F32 R15, -RZ, R15.H1_H1 ;  /* 0x3000000fff0f7230 */ /* 0x000fe40000004100 */
[----:B------:R-:W-:-:S02]  /*99b0*/  HADD2.F32 R12, -RZ, R12.H1_H1 ;  /* 0x3000000cff0c7230 */ /* 0x000fc40000004100 */
[--C-:B-1----:R-:W-:Y:S02]  /*99c0*/  HADD2.F32 R8, -RZ, R25.reuse.H0_H0 ;  /* 0x20000019ff087230 */ /* 0x102fe40000004100 */
[----:B------:R-:W-:Y:S02]  /*99d0*/  HADD2.F32 R25, -RZ, R25.H1_H1 ;  /* 0x30000019ff197230 */ /* 0x000fe40000004100 */
[----:B------:R-:W-:Y:S02]  /*99e0*/  HADD2.F32 R7, -RZ, R24.H0_H0 ;  /* 0x20000018ff077230 */ /* 0x000fe40000004100 */
[C---:B------:R-:W-:Y:S01]  /*99f0*/  FMUL.FTZ R55, R8.reuse, R21 ;  /* 0x0000001508377220 */ /* 0x040fe20000410000 */
[-C--:B------:R-:W-:Y:S01]  /*9a00*/  FMUL.FTZ R57, R8, R11.reuse ;  /* 0x0000000b08397220 */ /* 0x080fe20000410000 */
[----:B------:R-:W-:Y:S02]  /*9a10*/  HADD2.F32 R8, -RZ, R54.H0_H0 ;  /* 0x20000036ff087230 */ /* 0x000fe40000004100 */
[----:B------:R-:W-:Y:S01]  /*9a20*/  FMUL.FTZ R54, R25, R20 ;  /* 0x0000001419367220 */ /* 0x000fe20000410000 */
[----:B------:R-:W-:Y:S01]  /*9a30*/  FFMA.FTZ R55, R4, R11, -R55 ;  /* 0x0000000b04377223 */ /* 0x000fe20000010837 */
[----:B------:R-:W-:-:S02]  /*9a40*/  HADD2.F32 R11, -RZ, R56.H0_H0 ;  /* 0x20000038ff0b7230 */ /* 0x000fc40000004100 */
[----:B------:R-:W-:Y:S01]  /*9a50*/  FFMA.FTZ R57, R4, R21, R57 ;  /* 0x0000001504397223 */ /* 0x000fe20000010039 */
[-C--:B------:R-:W-:Y:S01]  /*9a60*/  FMUL.FTZ R4, R25, R8.reuse ;  /* 0x0000000819047220 */ /* 0x080fe20000410000 */
[----:B------:R-:W-:Y:S01]  /*9a70*/  FFMA.FTZ R56, R13, R8, -R54 ;  /* 0x000000080d387223 */ /* 0x000fe20000010836 */
[----:B------:R-:W-:Y:S02]  /*9a80*/  HADD2.F32 R9, -RZ, R26.H0_H0 ;  /* 0x2000001aff097230 */ /* 0x000fe40000004100 */
[C---:B------:R-:W-:Y:S01]  /*9a90*/  FMUL.FTZ R21, R7.reuse, R11 ;  /* 0x0000000b07157220 */ /* 0x040fe20000410000 */
[----:B------:R-:W-:Y:S02]  /*9aa0*/  HADD2.F32 R8, -RZ, R0.H1_H1 ;  /* 0x30000000ff087230 */ /* 0x000fe40000004100 */
[-C--:B------:R-:W-:Y:S01]  /*9ab0*/  FMUL.FTZ R54, R7, R53.reuse ;  /* 0x0000003507367220 */ /* 0x080fe20000410000 */
[----:B------:R-:W-:Y:S01]  /*9ac0*/  FFMA.FTZ R20, R13, R20, R4 ;  /* 0x000000140d147223 */ /* 0x000fe20000010004 */
[----:B------:R-:W-:Y:S01]  /*9ad0*/  FFMA.FTZ R21, R2, R53, -R21 ;  /* 0x0000003502157223 */ /* 0x000fe20000010815 */
[----:B------:R-:W-:-:S02]  /*9ae0*/  HADD2.F32 R4, -RZ, R28.H0_H0 ;  /* 0x2000001cff047230 */ /* 0x000fc40000004100 */
[----:B------:R-:W-:Y:S01]  /*9af0*/  FFMA.FTZ R54, R2, R11, R54 ;  /* 0x0000000b02367223 */ /* 0x000fe20000010036 */
[--C-:B------:R-:W-:Y:S02]  /*9b00*/  HADD2.F32 R10, -RZ, R27.reuse.H0_H0 ;  /* 0x2000001bff0a7230 */ /* 0x100fe40000004100 */
[C---:B------:R-:W-:Y:S01]  /*9b10*/  FMUL.FTZ R2, R9.reuse, R8 ;  /* 0x0000000809027220 */ /* 0x040fe20000410000 */
[----:B------:R-:W-:Y:S02]  /*9b20*/  HADD2.F32 R7, -RZ, R28.H1_H1 ;  /* 0x3000001cff077230 */ /* 0x000fe40000004100 */
[-C--:B------:R-:W-:Y:S01]  /*9b30*/  FMUL.FTZ R28, R9, R4.reuse ;  /* 0x00000004091c7220 */ /* 0x080fe20000410000 */
[----:B------:R-:W-:Y:S02]  /*9b40*/  HADD2.F32 R11, -RZ, R0.H0_H0 ;  /* 0x20000000ff0b7230 */ /* 0x000fe40000004100 */
[----:B------:R-:W-:Y:S01]  /*9b50*/  FFMA.FTZ R25, R5, R4, -R2 ;  /* 0x0000000405197223 */ /* 0x000fe20000010802 */
[----:B------:R-:W-:-:S02]  /*9b60*/  HADD2.F32 R27, -RZ, R27.H1_H1 ;  /* 0x3000001bff1b7230 */ /* 0x000fc40000004100 */
[C---:B------:R-:W-:Y:S01]  /*9b70*/  FMUL.FTZ R4, R10.reuse, R7 ;  /* 0x000000070a047220 */ /* 0x040fe20000410000 */
[----:B------:R-:W-:Y:S02]  /*9b80*/  HADD2.F32 R2, -RZ, R58.H0_H0 ;  /* 0x2000003aff027230 */ /* 0x000fe40000004100 */
[-C--:B------:R-:W-:Y:S01]  /*9b90*/  FMUL.FTZ R9, R10, R11.reuse ;  /* 0x0000000b0a097220 */ /* 0x080fe20000410000 */
[----:B------:R-:W-:Y:S02]  /*9ba0*/  HADD2.F32 R0, -RZ, R61.H0_H0 ;  /* 0x2000003dff007230 */ /* 0x000fe40000004100 */
[----:B------:R-:W-:Y:S01]  /*9bb0*/  FFMA.FTZ R10, R5, R8, R28 ;  /* 0x00000008050a7223 */ /* 0x000fe2000001001c */
[C---:B------:R-:W-:Y:S01]  /*9bc0*/  FFMA.FTZ R28, R6.reuse, R11, R4 ;  /* 0x0000000b061c7223 */ /* 0x040fe20000010004 */
[----:B------:R-:W-:Y:S01]  /*9bd0*/  FFMA.FTZ R8, R6, R7, -R9 ;  /* 0x0000000706087223 */ /* 0x000fe20000010809 */
        /* <DEDUP_REMOVED lines=15> */
[----:B------:R-:W-:Y:S01]  /*9cd0*/  FMUL.FTZ R26, R26, R7 ;  /* 0x000000071a1a7220 */ /* 0x000fe20000410000 */
        /* <DEDUP_REMOVED lines=13> */
.L_x_11969:
[----:B------:R-:W-:Y:S05]  /*9db0*/  BSYNC B0 ;  /* 0x0000000000007941 */ /* 0x000fea0003800000 */
.L_x_11955:
        /* <DEDUP_REMOVED lines=8> */
.L_x_11952:
[----:B012---:R-:W-:Y:S02]  /*9e40*/  IMAD.MOV.U32 R4, RZ, RZ, R41 ;  /* 0x000000ffff047224 */ /* 0x007fe400078e0029 */
[----:B------:R-:W-:Y:S02]  /*9e50*/  IMAD.MOV.U32 R5, RZ, RZ, R50 ;  /* 0x000000ffff057224 */ /* 0x000fe400078e0032 */
[----:B------:R-:W-:Y:S02]  /*9e60*/  IMAD.MOV.U32 R6, RZ, RZ, R40 ;  /* 0x000000ffff067224 */ /* 0x000fe400078e0028 */
[----:B------:R-:W-:Y:S02]  /*9e70*/  IMAD.MOV.U32 R7, RZ, RZ, R49 ;  /* 0x000000ffff077224 */ /* 0x000fe400078e0031 */
[----:B------:R-:W-:Y:S02]  /*9e80*/  IMAD.U32 R10, RZ, RZ, UR44 ;  /* 0x0000002cff0a7e24 */ /* 0x000fe4000f8e00ff */
[----:B------:R-:W-:Y:S01]  /*9e90*/  IMAD.U32 R11, RZ, RZ, UR45 ;  /* 0x0000002dff0b7e24 */ /* 0x000fe2000f8e00ff */
[----:B------:R0:W-:Y:S01]  /*9ea0*/  STL.128 [R1+0x160], R4 ;  /* 0x0001600401007387 */ /* 0x0001e20000100c00 */
[----:B------:R-:W-:Y:S01]  /*9eb0*/  IMAD.MOV.U32 R8, RZ, RZ, R42 ;  /* 0x000000ffff087224 */ /* 0x000fe200078e002a */
[----:B------:R-:W-:Y:S05]  /*9ec0*/  WARPSYNC.ALL ;  /* 0x0000000000007948 */ /* 0x000fea0003800000 */
[----:B------:R-:W-:Y:S01]  /*9ed0*/  IMAD.MOV.U32 R9, RZ, RZ, R51 ;  /* 0x000000ffff097224 */ /* 0x000fe200078e0033 */
[----:B------:R-:W-:Y:S01]  /*9ee0*/  UIADD3 UR4, UP0, UR44, 0x1c4, URZ ;  /* 0x000001c42c047890 */ /* 0x000fe2000ff1e03f */
[----:B------:R-:W-:-:S02]  /*9ef0*/  IMAD.U32 R0, RZ, RZ, UR38 ;  /* 0x00000026ff007e24 */ /* 0x000fc4000f8e00ff */
[----:B------:R-:W-:Y:S01]  /*9f00*/  IMAD.U32 R3, RZ, RZ, UR39 ;  /* 0x00000027ff037e24 */ /* 0x000fe2000f8e00ff */
[----:B------:R1:W-:Y:S01]  /*9f10*/  STL.128 [R1+0x150], R8 ;  /* 0x0001500801007387 */ /* 0x0003e20000100c00 */
[----:B-----5:R-:W-:Y:S01]  /*9f20*/  IMAD.U32 R2, RZ, RZ, UR44 ;  /* 0x0000002cff027e24 */ /* 0x020fe2000f8e00ff */
[----:B------:R-:W-:Y:S01]  /*9f30*/  UIADD3.X UR5, URZ, UR45, URZ, UP0, !UPT ;  /* 0x0000002d3f057290 */ /* 0x000fe200087fe43f */
[----:B0-----:R-:W-:Y:S02]  /*9f40*/  IMAD.MOV.U32 R4, RZ, RZ, R35 ;  /* 0x000000ffff047224 */ /* 0x001fe400078e0023 */
[----:B------:R-:W-:Y:S02]  /*9f50*/  IMAD.MOV.U32 R5, RZ, RZ, R46 ;  /* 0x000000ffff057224 */ /* 0x000fe400078e002e */
[----:B------:R-:W-:Y:S02]  /*9f60*/  IMAD.MOV.U32 R6, RZ, RZ, R33 ;  /* 0x000000ffff067224 */ /* 0x000fe400078e0021 */
[----:B------:R-:W-:-:S05]  /*9f70*/  IMAD.MOV.U32 R7, RZ, RZ, R44 ;  /* 0x000000ffff077224 */ /* 0x000fca00078e002c */
[----:B------:R0:W-:Y:S01]  /*9f80*/  STL.128 [R1+0x190], R4 ;  /* 0x0001900401007387 */ /* 0x0001e20000100c00 */
[----:B-1----:R-:W-:Y:S01]  /*9f90*/  IMAD.MOV.U32 R8, RZ, RZ, R36 ;  /* 0x000000ffff087224 */ /* 0x002fe200078e0024 */
[----:B------:R-:W-:Y:S01]  /*9fa0*/  MOV R10, R31 ;  /* 0x0000001f000a7202 */ /* 0x000fe20000000f00 */
[----:B------:R-:W-:Y:S02]  /*9fb0*/  IMAD.MOV.U32 R9, RZ, RZ, R37 ;  /* 0x000000ffff097224 */ /* 0x000fe400078e0025 */
[----:B------:R-:W-:-:S05]  /*9fc0*/  IMAD.MOV.U32 R11, RZ, RZ, R52 ;  /* 0x000000ffff0b7224 */ /* 0x000fca00078e0034 */
[----:B------:R1:W-:Y:S01]  /*9fd0*/  STL.128 [R1+0x180], R8 ;  /* 0x0001800801007387 */ /* 0x0003e20000100c00 */
[----:B0-----:R-:W-:Y:S02]  /*9fe0*/  IMAD.MOV.U32 R4, RZ, RZ, R34 ;  /* 0x000000ffff047224 */ /* 0x001fe400078e0022 */
[----:B------:R-:W-:Y:S02]  /*9ff0*/  IMAD.MOV.U32 R5, RZ, RZ, R45 ;  /* 0x000000ffff057224 */ /* 0x000fe400078e002d */
[----:B------:R-:W-:Y:S02]  /*a000*/  IMAD.MOV.U32 R6, RZ, RZ, R39 ;  /* 0x000000ffff067224 */ /* 0x000fe400078e0027 */
[----:B------:R-:W-:Y:S01]  /*a010*/  IMAD.MOV.U32 R7, RZ, RZ, R38 ;  /* 0x000000ffff077224 */ /* 0x000fe200078e0026 */
[----:B------:R0:W-:Y:S01]  /*a020*/  BAR.SYNC.DEFER_BLOCKING R213, 0x100 ;  /* 0x000400d50000751d */ /* 0x0001e20000010000 */
[----:B-1----:R-:W-:Y:S01]  /*a030*/  IADD3 R8, P0, R2, 0x80, RZ ;  /* 0x0000008002087810 */ /* 0x002fe20007f1e0ff */
[----:B------:R-:W-:Y:S01]  /*a040*/  VIADD R2, R165, 0xffffffff ;  /* 0xffffffffa5027836 */ /* 0x000fe20000000000 */
[----:B------:R-:W-:-:S03]  /*a050*/  MOV R10, 0xa180 ;  /* 0x0000a180000a7802 */ /* 0x000fc60000000f00 */
[----:B------:R1:W-:Y:S01]  /*a060*/  STL.128 [R1+0x1a0], R4 ;  /* 0x0001a00401007387 */ /* 0x0003e20000100c00 */
[----:B------:R-:W-:-:S05]  /*a070*/  IMAD.X R9, RZ, RZ, UR45, P0 ;  /* 0x0000002dff097e24 */ /* 0x000fca00080e06ff */
[----:B------:R-:W-:Y:S01]  /*a080*/  STL.64 [R1+0x1b0], R8 ;  /* 0x0001b00801007387 */ /* 0x000fe20000100a00 */
[----:B-1----:R-:W-:Y:S01]  /*a090*/  IMAD.MOV.U32 R6, RZ, RZ, R32 ;  /* 0x000000ffff067224 */ /* 0x002fe200078e0020 */
[----:B------:R-:W-:Y:S01]  /*a0a0*/  MOV R7, R43 ;  /* 0x0000002b00077202 */ /* 0x000fe20000000f00 */
[----:B------:R-:W-:Y:S02]  /*a0b0*/  IMAD.MOV.U32 R4, RZ, RZ, R0 ;  /* 0x000000ffff047224 */ /* 0x000fe400078e0000 */
[----:B------:R-:W-:Y:S02]  /*a0c0*/  IMAD.MOV.U32 R5, RZ, RZ, R3 ;  /* 0x000000ffff057224 */ /* 0x000fe400078e0003 */
[----:B------:R-:W-:Y:S02]  /*a0d0*/  IMAD.U32 R0, RZ, RZ, UR4 ;  /* 0x00000004ff007e24 */ /* 0x000fe4000f8e00ff */
[----:B------:R-:W-:Y:S01]  /*a0e0*/  IMAD.U32 R3, RZ, RZ, UR5 ;  /* 0x00000005ff037e24 */ /* 0x000fe2000f8e00ff */
[----:B------:R1:W-:Y:S02]  /*a0f0*/  STL.128 [R1+0x140], R4 ;  /* 0x0001400401007387 */ /* 0x0003e40000100c00 */
[----:B-1----:R-:W-:-:S02]  /*a100*/  IMAD.MOV.U32 R6, RZ, RZ, R29 ;  /* 0x000000ffff067224 */ /* 0x002fc400078e001d */
[----:B------:R-:W-:Y:S02]  /*a110*/  IMAD.MOV.U32 R7, RZ, RZ, R48 ;  /* 0x000000ffff077224 */ /* 0x000fe400078e0030 */
[----:B------:R-:W-:Y:S02]  /*a120*/  IMAD.MOV.U32 R4, RZ, RZ, R0 ;  /* 0x000000ffff047224 */ /* 0x000fe400078e0000 */
[----:B------:R-:W-:Y:S02]  /*a130*/  IMAD.MOV.U32 R5, RZ, RZ, R3 ;  /* 0x000000ffff057224 */ /* 0x000fe400078e0003 */
[----:B------:R-:W-:-:S03]  /*a140*/  IMAD.U32 R0, RZ, RZ, UR44 ;  /* 0x0000002cff007e24 */ /* 0x000fc6000f8e00ff */
[----:B------:R0:W-:Y:S01]  /*a150*/  STL.128 [R1+0x170], R4 ;  /* 0x0001700401007387 */ /* 0x0001e20000100c00 */
[----:B------:R-:W-:-:S07]  /*a160*/  VIADD R0, R0, 0x140 ;  /* 0x0000014000007836 */ /* 0x000fce0000000000 */
[----:B0-----:R-:W-:Y:S05]  /*a170*/  CALL.REL.NOINC `($_ZN7cutlass13device_kernelIN5flash11enable_sm90INS1_16FlashAttnFwdSm90INS1_25CollectiveMainloopFwdSm90ILi2EN4cute5tupleIJNS5_1CILi1EEES8_S8_EEENS6_IJNS7_ILi128EEENS7_ILi96EEENS7_ILi64EEEEEELi256ENS_6half_tEfNS_4arch4Sm90ELb0ELb1ELb0ELb1ELb1ELb1ELb0ELb1ELb0ELb1ELb0ELb0EEENS1_21CollectiveEpilogueFwdINS6_IJSA_NS7_ILi256EEESB_EEES9_SE_SG_Li256ELb1ELb1ELb0ELb0EEENS1_36VarlenDynamicPersistentTileSchedulerILi128ELi96ELi256ELi128ELb0ELb1ELb1ELb1ELb0ELb1EEEEEEEEEvNT_6ParamsE$_ZZN5flash25CollectiveMainloopFwdSm90ILi2EN4cute5tupleIJNS1_1CILi1EEES4_S4_EEENS2_IJNS3_ILi128EEENS3_ILi96EEENS3_ILi64EEEEEELi256EN7cutlass6half_tEfNSA_4arch4Sm90ELb0ELb1ELb0ELb1ELb1ELb1ELb0ELb1ELb0ELb1ELb0ELb0EE3mmaINS_16FlashAttnFwdSm90ISE_NS_21CollectiveEpilogueFwdINS2_IJS6_NS3_ILi256EEES7_EEES5_SB_SD_Li256ELb1ELb1ELb0ELb0EEENS_36VarlenDynamicPersistentTileSchedulerILi128ELi96ELi256ELi128ELb0ELb1ELb1ELb1ELb0ELb1EEEE13SharedStorageENS1_6TensorINS1_11ArrayEngineIfLm128EEENS1_6LayoutINS2_IJNS2_IJNS3_ILi2EEEST_NS3_ILi32EEEEEES4_S4_EEENS2_IJNS2_IJS4_ST_NS3_ILi4EEEEEENS3_ILi0EEESZ_EEEEEEENS_7SoftmaxILi2ELi0EEEEEbRKNSE_6ParamsENSA_13PipelineAsyncILi2EEES19_RNSA_13PipelineStateILj2EEERT0_RT1_iRiRKNS_16SeqlenInfoQKNewKILb1ELb1EEENS2_IJiiiiEEERT_ENKUliT_T0_T1_E_clIZSF_ISO_S12_S14_EbS17_S19_S19_S1C_S1E_S1G_iS1H_S1L_S1M_S1O_EUlRS1P_iE0_NS3_ILb1EEES1W_EEDaiS1P_S1Q_S1R_) ;  /* 0x00000244001c7944 */ /* 0x001fea0003c00000 */
[----:B------:R-:W2:Y:S01]  /*a180*/  LDL R2, [R1+0x50] ;  /* 0x0000500001027983 */ /* 0x000ea20000100800 */
[----:B------:R-:W0:Y:S08]  /*a190*/  LDC R0, c[0x0][0x448] ;  /* 0x00011200ff007b82 */ /* 0x000e300000000800 */
[----:B------:R-:W1:Y:S01]  /*a1a0*/  LDC.64 R6, c[0x0][0x9e0] ;  /* 0x00027800ff067b82 */ /* 0x000e620000000a00 */
[----:B0-----:R-:W-:-:S13]  /*a1b0*/  ISETP.NE.AND P0, PT, R0, 0x1, PT ;  /* 0x000000010000780c */ /* 0x001fda0003f05270 */
[----:B------:R-:W0:Y:S08]  /*a1c0*/  @P0 LDC R3, c[0x0][0x44c] ;  /* 0x00011300ff030b82 */ /* 0x000e300000000800 */
[----:B------:R-:W3:Y:S01]  /*a1d0*/  @P0 LDC R5, c[0x0][0x450] ;  /* 0x00011400ff050b82 */ /* 0x000ee20000000800 */
[----:B--2---:R-:W-:-:S04]  /*a1e0*/  IMAD.SHL.U32 R2, R2, 0x80, RZ ;  /* 0x0000008002027824 */ /* 0x004fc800078e00ff */
[----:B0-----:R-:W-:Y:S01]  /*a1f0*/  @P0 IMAD.HI.U32 R0, R2, R3, RZ ;  /* 0x0000000302000227 */ /* 0x001fe200078e00ff */
[----:B------:R-:W-:-:S04]  /*a200*/  MOV R3, R2 ;  /* 0x0000000200037202 */ /* 0x000fc80000000f00 */
[----:B---3--:R-:W-:Y:S01]  /*a210*/  @P0 SHF.R.U32.HI R3, RZ, R5, R0 ;  /* 0x00000005ff030219 */ /* 0x008fe20000011600 */
[----:B------:R-:W-:Y:S01]  /*a220*/  VIADD R0, R165, 0xfffffffe ;  /* 0xfffffffea5007836 */ /* 0x000fe20000000000 */
[----:B-1----:R-:W-:-:S03]  /*a230*/  ISETP.GE.AND P0, PT, R7, 0x1, PT ;  /* 0x000000010700780c */ /* 0x002fc60003f06270 */
[----:B------:R-:W-:-:S04]  /*a240*/  IMAD.IADD R5, R194, 0x1, R3 ;  /* 0x00000001c2057824 */ /* 0x000fc800078e0203 */
        /* <DEDUP_REMOVED lines=13> */
.L_x_11981:
[----:B------:R-:W-:-:S13]  /*a320*/  ISETP.NE.AND P0, PT, R7, 0x1, PT ;  /* 0x000000010700780c */ /* 0x000fda0003f05270 */
[----:B------:R-:W0:Y:S02]  /*a330*/  @P0 LDC.64 R4, c[0x0][0x9e8] ;  /* 0x00027a00ff040b82 */ /* 0x000e240000000a00 */
[----:B0-----:R-:W-:-:S05]  /*a340*/  @P0 IMAD.HI.U32 R4, R3, R4, RZ ;  /* 0x0000000403040227 */ /* 0x001fca00078e00ff */
[----:B------:R-:W-:-:S07]  /*a350*/  @P0 SHF.R.U32.HI R3, RZ, R5, R4 ;  /* 0x00000005ff030219 */ /* 0x000fce0000011604 */
.L_x_11982:
[----:B------:R-:W-:Y:S05]  /*a360*/  BSYNC B0 ;  /* 0x0000000000007941 */ /* 0x000fea0003800000 */
.L_x_11980:
[----:B------:R-:W-:-:S05]  /*a370*/  IMAD R3, R3, R7, R7 ;  /* 0x0000000703037224 */ /* 0x000fca00078e0207 */
[----:B------:R-:W-:-:S07]  /*a380*/  VIMNMX R6, R6, R3, PT ;  /* 0x0000000306067248 */ /* 0x000fce0003fe0100 */
.L_x_11979:
[----:B------:R-:W-:-:S05]  /*a390*/  IMAD.HI R6, R6, 0x2aaaaaab, RZ ;  /* 0x2aaaaaab06067827 */ /* 0x000fca00078e02ff */
[----:B------:R-:W-:-:S04]  /*a3a0*/  SHF.R.U32.HI R3, RZ, 0x1f, R6 ;  /* 0x0000001fff037819 */ /* 0x000fc80000011606 */
[----:B------:R-:W-:-:S04]  /*a3b0*/  LEA.HI.SX32 R12, R6, R3, 0x1c ;  /* 0x00000003060c7211 */ /* 0x000fc800078fe2ff */
[----:B------:R-:W-:-:S04]  /*a3c0*/  VIMNMX R12, R199, R12, !PT ;  /* 0x0000000cc70c7248 */ /* 0x000fc80007fe0100 */
[----:B------:R-:W-:-:S13]  /*a3d0*/  ISETP.GE.AND P0, PT, R0, R12, PT ;  /* 0x0000000c0000720c */ /* 0x000fda0003f06270 */
[----:B------:R-:W-:Y:S05]  /*a3e0*/  @!P0 BRA `(.L_x_11983) ;  /* 0x0000006c007c8947 */ /* 0x000fea0003800000 */
.L_x_12012:
[----:B------:R-:W2:Y:S04]  /*a3f0*/  LDL R4, [R1+0x1b8] ;  /* 0x0001b80001047983 */ /* 0x000ea80000100800 */
[----:B0-----:R-:W3:Y:S01]  /*a400*/  LDL R2, [R1+0x1c0] ;  /* 0x0001c00001027983 */ /* 0x001ee20000100800 */
[----:B--2---:R-:W-:-:S05]  /*a410*/  VIADD R4, R4, 0x1 ;  /* 0x0000000104047836 */ /* 0x004fca0000000000 */
[----:B------:R-:W-:-:S13]  /*a420*/  ISETP.NE.AND P0, PT, R4, 0x2, PT ;  /* 0x000000020400780c */ /* 0x000fda0003f05270 */
[----:B------:R0:W5:Y:S04]  /*a430*/  @P0 LDL R6, [R1+0x1bc] ;  /* 0x0001bc0001060983 */ /* 0x0001680000100800 */
[----:B------:R-:W2:Y:S01]  /*a440*/  @!P0 LDL R3, [R1+0x1bc] ;  /* 0x0001bc0001038983 */ /* 0x000ea20000100800 */
[----:B---3--:R-:W-:Y:S02]  /*a450*/  VIADD R2, R2, 0x1 ;  /* 0x0000000102027836 */ /* 0x008fe40000000000 */
[----:B------:R-:W-:Y:S02]  /*a460*/  IMAD.U32 R8, RZ, RZ, UR44 ;  /* 0x0000002cff087e24 */ /* 0x000fe4000f8e00ff */
[----:B------:R-:W-:Y:S01]  /*a470*/  IMAD.U32 R9, RZ, RZ, UR45 ;  /* 0x0000002dff097e24 */ /* 0x000fe2000f8e00ff */
[----:B------:R1:W-:Y:S04]  /*a480*/  STL [R1+0x1b8], R4 ;  /* 0x0001b80401007387 */ /* 0x0003e80000100800 */
[----:B------:R0:W-:Y:S04]  /*a490*/  STL [R1+0x1c0], R2 ;  /* 0x0001c00201007387 */ /* 0x0001e80000100800 */
[----:B------:R0:W-:Y:S01]  /*a4a0*/  @!P0 STL [R1+0x1b8], RZ ;  /* 0x0001b8ff01008387 */ /* 0x0001e20000100800 */
[----:B--2---:R-:W-:-:S05]  /*a4b0*/  @!P0 LOP3.LUT R6, R3, 0x1, RZ, 0x3c, !PT ;  /* 0x0000000103068812 */ /* 0x004fca00078e3cff */
[----:B------:R0:W-:Y:S04]  /*a4c0*/  @!P0 STL [R1+0x1bc], R6 ;  /* 0x0001bc0601008387 */ /* 0x0001e80000100800 */
[----:B------:R-:W2:Y:S01]  /*a4d0*/  LD.E R3, desc[UR42][R8.64] ;  /* 0x0000002a08037980 */ /* 0x000ea2000c101900 */
[----:B------:R-:W-:Y:S05]  /*a4e0*/  YIELD ;  /* 0x0000000000007946 */ /* 0x000fea0003800000 */
[----:B------:R-:W-:Y:S01]  /*a4f0*/  BSSY B0, `(.L_x_11984) ;  /* 0x0000006000007945 */ /* 0x000fe20003800000 */
[----:B-1----:R-:W-:Y:S01]  /*a500*/  @!P0 IMAD.MOV.U32 R4, RZ, RZ, RZ ;  /* 0x000000ffff048224 */ /* 0x002fe200078e00ff */
[----:B--2---:R-:W-:-:S04]  /*a510*/  LOP3.LUT R3, R3, 0x1, RZ, 0xfc, !PT ;  /* 0x0000000103037812 */ /* 0x004fc800078efcff */
[----:B------:R-:W-:-:S13]  /*a520*/  ISETP.NE.AND P1, PT, R3, 0x3, PT ;  /* 0x000000030300780c */ /* 0x000fda0003f25270 */
[----:B0-----:R-:W-:Y:S05]  /*a530*/  @!P1 BRA `(.L_x_11985) ;  /* 0x0000000000049947 */ /* 0x001fea0003800000 */
[----:B------:R-:W-:Y:S01]  /*a540*/  BPT.TRAP 0x1 ;  /* 0x000000040000795c */ /* 0x000fe20000300000 */
.L_x_11985:
[----:B------:R-:W-:Y:S05]  /*a550*/  BSYNC B0 ;  /* 0x0000000000007941 */ /* 0x000fea0003800000 */
.L_x_11984:
[----:B------:R-:W-:Y:S02]  /*a560*/  IMAD.U32 R8, RZ, RZ, UR44 ;  /* 0x0000002cff087e24 */ /* 0x000fe4000f8e00ff */
[----:B------:R-:W-:-:S05]  /*a570*/  IMAD.U32 R9, RZ, RZ, UR45 ;  /* 0x0000002dff097e24 */ /* 0x000fca000f8e00ff */
[----:B------:R-:W2:Y:S01]  /*a580*/  LD.E.64 R2, desc[UR42][R8.64+0x18] ;  /* 0x0000182a08027980 */ /* 0x000ea2000c101b00 */
[----:B-----5:R-:W-:Y:S01]  /*a590*/  SHF.L.U32 R5, R6, 0x1f, RZ ;  /* 0x0000001f06057819 */ /* 0x020fe200000006ff */
[----:B------:R-:W-:Y:S01]  /*a5a0*/  IMAD.U32 R6, RZ, RZ, UR44 ;  /* 0x0000002cff067e24 */ /* 0x000fe2000f8e00ff */
[----:B------:R-:W-:Y:S02]  /*a5b0*/  MOV R7, UR45 ;  /* 0x0000002d00077c02 */ /* 0x000fe40008000f00 */
[----:B--2---:R-:W-:-:S05]  /*a5c0*/  MOV R3, R2 ;  /* 0x0000000200037202 */ /* 0x004fca0000000f00 */
[----:B------:R-:W-:-:S04]  /*a5d0*/  IMAD R4, R4, 0x8, R3 ;  /* 0x0000000804047824 */ /* 0x000fc800078e0203 */
[----:B------:R0:W1:Y:S01]  /*a5e0*/  SYNCS.PHASECHK.TRANS64.TRYWAIT P0, [R4+URZ], R5 ;  /* 0x00000005040075a7 */ /* 0x000062000800017f */
[----:B------:R-:W2:Y:S04]  /*a5f0*/  LD.E R2, desc[UR42][R6.64] ;  /* 0x0000002a06027980 */ /* 0x000ea8000c101900 */
[----:B------:R0:W5:Y:S01]  /*a600*/  LDL.64 R10, [R1+0x1b8] ;  /* 0x0001b800010a7983 */ /* 0x0001620000100a00 */
[----:B------:R-:W-:Y:S01]  /*a610*/  BSSY B0, `(.L_x_11986) ;  /* 0x0000005000007945 */ /* 0x000fe20003800000 */
[----:B--2---:R-:W-:-:S04]  /*a620*/  LOP3.LUT R2, R2, 0x1, RZ, 0xfc, !PT ;  /* 0x0000000102027812 */ /* 0x004fc800078efcff */
[----:B------:R-:W-:-:S13]  /*a630*/  ISETP.NE.AND P1, PT, R2, 0x3, PT ;  /* 0x000000030200780c */ /* 0x000fda0003f25270 */
[----:B01----:R-:W-:Y:S05]  /*a640*/  @!P1 BRA `(.L_x_11987) ;  /* 0x0000000000049947 */ /* 0x003fea0003800000 */
[----:B------:R-:W-:Y:S01]  /*a650*/  BPT.TRAP 0x1 ;  /* 0x000000040000795c */ /* 0x000fe20000300000 */
.L_x_11987:
[----:B------:R-:W-:Y:S05]  /*a660*/  BSYNC B0 ;  /* 0x0000000000007941 */ /* 0x000fea0003800000 */
.L_x_11986:
[----:B------:R-:W-:Y:S04]  /*a670*/  BSSY B0, `(.L_x_11988) ;  /* 0x000000a000007945 */ /* 0x000fe80003800000 */
[----:B------:R-:W-:Y:S05]  /*a680*/  @P0 BRA `(.L_x_11989) ;  /* 0x0000000000200947 */ /* 0x000fea0003800000 */
[----:B------:R-:W-:Y:S02]  /*a690*/  IMAD.U32 R2, RZ, RZ, UR44 ;  /* 0x0000002cff027e24 */ /* 0x000fe4000f8e00ff */
[----:B------:R-:W-:-:S06]  /*a6a0*/  IMAD.U32 R3, RZ, RZ, UR45 ;  /* 0x0000002dff037e24 */ /* 0x000fcc000f8e00ff */
[----:B------:R-:W2:Y:S01]  /*a6b0*/  LD.E.64 R2, desc[UR42][R2.64+0x18] ;  /* 0x0000182a02027980 */ /* 0x000ea2000c101b00 */
[----:B-----5:R-:W-:Y:S02]  /*a6c0*/  SHF.L.U32 R7, R11, 0x1f, RZ ;  /* 0x0000001f0b077819 */ /* 0x020fe400000006ff */
[----:B--2---:R-:W-:-:S05]  /*a6d0*/  MOV R5, R2 ;  /* 0x0000000200057202 */ /* 0x004fca0000000f00 */
[----:B------:R-:W-:-:S04]  /*a6e0*/  IMAD R4, R10, 0x8, R5 ;  /* 0x000000080a047824 */ /* 0x000fc800078e0205 */
[----:B------:R-:W0:Y:S02]  /*a6f0*/  SYNCS.PHASECHK.TRANS64.TRYWAIT P0, [R4+URZ], R7 ;  /* 0x00000007040075a7 */ /* 0x000e24000800017f */
[----:B0-----:R-:W-:Y:S05]  /*a700*/  @!P0 BRA `(.L_x_11990) ;  /* 0x000001fc00a08947 */ /* 0x001fea0003800000 */
.L_x_11989:
[----:B------:R-:W-:Y:S05]  /*a710*/  BSYNC B0 ;  /* 0x0000000000007941 */ /* 0x000fea0003800000 */
.L_x_11988:
[----:B0-----:R-:W2:Y:S04]  /*a720*/  LDL R7, [R1+0x1b8] ;  /* 0x0001b80001077983 */ /* 0x001ea80000100800 */
[----:B------:R-:W2:Y:S01]  /*a730*/  LDL.64 R2, [R1+0x78] ;  /* 0x0000780001027983 */ /* 0x000ea20000100a00 */
[----:B------:R-:W-:Y:S05]  /*a740*/  WARPSYNC.ALL ;  /* 0x0000000000007948 */ /* 0x000fea0003800000 */
[----:B------:R-:W3:Y:S04]  /*a750*/  LDL.64 R14, [R1+0x70] ;  /* 0x00007000010e7983 */ /* 0x000ee80000100a00 */
[----:B------:R-:W4:Y:S04]  /*a760*/  LDL.64 R4, [R1+0x70] ;  /* 0x0000700001047983 */ /* 0x000f280000100a00 */
[----:B------:R-:W4:Y:S01]  /*a770*/  LDL.64 R8, [R1+0x70] ;  /* 0x0000700001087983 */ /* 0x000f220000100a00 */
[----:B--2---:R-:W-:-:S03]  /*a780*/  IMAD R2, R7, 0x300, R2 ;  /* 0x0000030007027824 */ /* 0x004fc600078e0202 */
[----:B-----5:R-:W2:Y:S01]  /*a790*/  LDL.64 R10, [R1+0x70] ;  /* 0x00007000010a7983 */ /* 0x020ea20000100a00 */
[----:B------:R-:W-:Y:S01]  /*a7a0*/  R2UR UR7, R3 ;  /* 0x00000000030772ca */ /* 0x000fe200000e0000 */
[----:B------:R-:W-:Y:S01]  /*a7b0*/  WARPGROUP.ARRIVE ;  /* 0x00000000000079c5 */ /* 0x000fe20000000000 */
[C---:B------:R-:W-:Y:S01]  /*a7c0*/  R2UR UR6, R2.reuse ;  /* 0x00000000020672ca */ /* 0x040fe200000e0000 */
[----:B------:R-:W-:-:S04]  /*a7d0*/  VIADD R6, R2, 0x2 ;  /* 0x0000000202067836 */ /* 0x000fc80000000000 */
[----:B------:R-:W0:Y:S01]  /*a7e0*/  S2R R13, SR_TID.X ;  /* 0x00000000000d7919 */ /* 0x000e220000002100 */
[----:B------:R-:W-:Y:S02]  /*a7f0*/  IMAD.MOV.U32 R7, RZ, RZ, R3 ;  /* 0x000000ffff077224 */ /* 0x000fe400078e0003 */
[----:B------:R-:W-:Y:S01]  /*a800*/  IMAD.MOV.U32 R165, RZ, RZ, 0x1 ;  /* 0x00000001ffa57424 */ /* 0x000fe200078e00ff */
[----:B------:R1:W-:Y:S04]  /*a810*/  STL [R1+0x60], RZ ;  /* 0x000060ff01007387 */ /* 0x0003e80000100800 */
[----:B------:R1:W-:Y:S04]  /*a820*/  STL [R1+0x60], R165 ;  /* 0x000060a501007387 */ /* 0x0003e80000100800 */
[----:B------:R1:W-:Y:S04]  /*a830*/  STL [R1+0x60], R165 ;  /* 0x000060a501007387 */ /* 0x0003e80000100800 */
[----:B------:R1:W-:Y:S04]  /*a840*/  STL [R1+0x60], R165 ;  /* 0x000060a501007387 */ /* 0x0003e80000100800 */
[----:B------:R1:W-:Y:S01]  /*a850*/  STL [R1+0x60], R165 ;  /* 0x000060a501007387 */ /* 0x0003e20000100800 */
[----:B0-----:R-:W-:-:S02]  /*a860*/  SHF.R.U32.HI R13, RZ, 0x7, R13 ;  /* 0x00000007ff0d7819 */ /* 0x001fc4000001160d */
[----:B---3--:R-:W-:Y:S02]  /*a870*/  R2UR UR4, R14 ;  /* 0x000000000e0472ca */ /* 0x008fe400000e0000 */
[----:B------:R-:W-:Y:S01]  /*a880*/  R2UR UR5, R15 ;  /* 0x000000000f0572ca */ /* 0x000fe200000e0000 */
[----:B----4-:R-:W-:Y:S02]  /*a890*/  VIADD R4, R4, 0x2 ;  /* 0x0000000204047836 */ /* 0x010fe40000000000 */
[----:B------:R-:W-:Y:S02]  /*a8a0*/  VIADD R8, R8, 0x4 ;  /* 0x0000000408087836 */ /* 0x000fe40000000000 */
[----:B--2---:R-:W-:-:S08]  /*a8b0*/  VIADD R10, R10, 0x6 ;  /* 0x000000060a0a7836 */ /* 0x004fd00000000000 */
[----:B------:R-:W-:Y:S01]  /*a8c0*/  HGMMA.64x96x16.F32 R24, gdesc[UR4], RZ, !UPT, gsb0 ;  /* 0x01600000041879f0 */ /* 0x000fe2000c0008ff */
[----:B------:R-:W-:Y:S02]  /*a8d0*/  R2UR UR6, R6 ;  /* 0x00000000060672ca */ /* 0x000fe400000e0000 */
[----:B------:R-:W-:Y:S01]  /*a8e0*/  R2UR UR7, R7 ;  /* 0x00000000070772ca */ /* 0x000fe200000e0000 */
[----:B------:R-:W-:Y:S01]  /*a8f0*/  IMAD.U32 R7, RZ, RZ, UR45 ;  /* 0x0000002dff077e24 */ /* 0x000fe2000f8e00ff */
[----:B------:R-:W-:Y:S01]  /*a900*/  R2UR UR4, R4 ;  /* 0x00000000040472ca */ /* 0x000fe200000e0000 */
[C---:B------:R-:W-:Y:S01]  /*a910*/  VIADD R4, R2.reuse, 0x4 ;  /* 0x0000000402047836 */ /* 0x040fe20000000000 */
[----:B------:R-:W-:Y:S01]  /*a920*/  R2UR UR5, R5 ;  /* 0x00000000050572ca */ /* 0x000fe200000e0000 */
[----:B------:R-:W-:Y:S01]  /*a930*/  IMAD.MOV.U32 R5, RZ, RZ, R3 ;  /* 0x000000ffff057224 */ /* 0x000fe200078e0003 */
[----:B------:R-:W-:Y:S01]  /*a940*/  MOV R6, UR44 ;  /* 0x0000002c00067c02 */ /* 0x000fe20008000f00 */
        /* <DEDUP_REMOVED lines=13> */
[----:B------:R-:W-:Y:S01]  /*aa20*/  R2UR UR4, R10 ;  /* 0x000000000a0472ca */ /* 0x000fe200000e0000 */
[----:B------:R1:W5:Y:S01]  /*aa30*/  LDL R3, [R1+0x1b8] ;  /* 0x0001b80001037983 */ /* 0x0003620000100800 */
[----:B------:R-:W-:Y:S02]  /*aa40*/  R2UR UR5, R11 ;  /* 0x000000000b0572ca */ /* 0x000fe400000e0000 */
[----:B------:R-:W-:Y:S01]  /*aa50*/  IADD3 R2, -R13, 0xb, RZ ;  /* 0x0000000b0d027810 */ /* 0x000fe20007ffe1ff */
[----:B------:R-:W-:-:S02]  /*aa60*/  WARPGROUP.DEPBAR.LE gsb0, 0x0 ;  /* 0x00008000000079c5 */ /* 0x000fc40000010000 */
[----:B------:R-:W-:-:S08]  /*aa70*/  WARPGROUP.ARRIVE ;  /* 0x00000000000079c5 */ /* 0x000fd00000000000 */
[----:B------:R-:W-:Y:S03]  /*aa80*/  HGMMA.64x96x16.F32 R24, gdesc[UR4], R24, gsb0 ;  /* 0x01600000041879f0 */ /* 0x000fe60008000818 */
[----:B------:R-:W-:Y:S02]  /*aa90*/  WARPGROUP.DEPBAR.LE gsb0, 0x0 ;  /* 0x00008000000079c5 */ /* 0x000fe40000010000 */
[----:B------:R1:W-:Y:S06]  /*aaa0*/  BAR.ARV R2, 0x100 ;  /* 0x000400020000751d */ /* 0x0003ec0000002000 */
[----:B------:R-:W2:Y:S01]  /*aab0*/  LD.E R4, desc[UR42][R6.64] ;  /* 0x0000002a06047980 */ /* 0x000ea2000c101900 */
[----:B------:R-:W-:Y:S01]  /*aac0*/  BSSY B0, `(.L_x_11991) ;  /* 0x0000005000007945 */ /* 0x000fe20003800000 */
[----:B--2---:R-:W-:-:S04]  /*aad0*/  LOP3.LUT R4, R4, 0x1, RZ, 0xfc, !PT ;  /* 0x0000000104047812 */ /* 0x004fc800078efcff */
[----:B------:R-:W-:-:S13]  /*aae0*/  ISETP.NE.AND P0, PT, R4, 0x3, PT ;  /* 0x000000030400780c */ /* 0x000fda0003f05270 */
[----:B-1----:R-:W-:Y:S05]  /*aaf0*/  @!P0 BRA `(.L_x_11992) ;  /* 0x0000000000048947 */ /* 0x002fea0003800000 */
[----:B------:R-:W-:Y:S01]  /*ab00*/  BPT.TRAP 0x1 ;  /* 0x000000040000795c */ /* 0x000fe20000300000 */
.L_x_11992:
[----:B------:R-:W-:Y:S05]  /*ab10*/  BSYNC B0 ;  /* 0x0000000000007941 */ /* 0x000fea0003800000 */
.L_x_11991:
[----:B------:R-:W-:Y:S02]  /*ab20*/  IMAD.U32 R4, RZ, RZ, UR44 ;  /* 0x0000002cff047e24 */ /* 0x000fe4000f8e00ff */
[----:B------:R-:W-:Y:S02]  /*ab30*/  IMAD.U32 R5, RZ, RZ, UR45 ;  /* 0x0000002dff057e24 */ /* 0x000fe4000f8e00ff */
[----:B------:R-:W-:-:S04]  /*ab40*/  IMAD.U32 R14, RZ, RZ, UR44 ;  /* 0x0000002cff0e7e24 */ /* 0x000fc8000f8e00ff */
[----:B------:R-:W2:Y:S01]  /*ab50*/  LD.E.64 R4, desc[UR42][R4.64+0x20] ;  /* 0x0000202a04047980 */ /* 0x000ea2000c101b00 */
[----:B------:R-:W-:-:S05]  /*ab60*/  IMAD.U32 R15, RZ, RZ, UR45 ;  /* 0x0000002dff0f7e24 */ /* 0x000fca000f8e00ff */
[----:B------:R-:W3:Y:S01]  /*ab70*/  LD.E R14, desc[UR42][R14.64+0xc] ;  /* 0x00000c2a0e0e7980 */ /* 0x000ee2000c101900 */
[----:B--2---:R-:W-:-:S05]  /*ab80*/  MOV R2, R4 ;  /* 0x0000000400027202 */ /* 0x004fca0000000f00 */
[----:B-----5:R-:W-:-:S05]  /*ab90*/  IMAD R3, R3, 0x8, R2 ;  /* 0x0000000803037824 */ /* 0x020fca00078e0202 */
[----:B---3--:R-:W-:-:S04]  /*aba0*/  PRMT R3, R14, 0x654, R3 ;  /* 0x000006540e037816 */ /* 0x008fc80000000003 */
[----:B------:R0:W-:Y:S01]  /*abb0*/  SYNCS.ARRIVE.TRANS64.RED.A1T0 RZ, [R3+URZ], RZ ;  /* 0x000000ff03ff79a7 */ /* 0x0001e2000810043f */
[----:B------:R-:W2:Y:S04]  /*abc0*/  LDL R76, [R1+0x10c] ;  /* 0x00010c00014c7983 */ /* 0x000ea80000100800 */
[----:B------:R-:W3:Y:S04]  /*abd0*/  LDL R74, [R1+0x50] ;  /* 0x00005000014a7983 */ /* 0x000ee80000100800 */
[----:B0-----:R-:W4:Y:S04]  /*abe0*/  LDL.64 R2, [R1+0x130] ;  /* 0x0001300001027983 */ /* 0x001f280000100a00 */
[----:B------:R-:W4:Y:S04]  /*abf0*/  LDL R75, [R1+0x138] ;  /* 0x00013800014b7983 */ /* 0x000f280000100800 */
[----:B------:R-:W4:Y:S04]  /*ac00*/  LDL.128 R8, [R1+0x120] ;  /* 0x0001200001087983 */ /* 0x000f280000100c00 */
[----:B------:R-:W4:Y:S01]  /*ac10*/  LDL.128 R4, [R1+0x110] ;  /* 0x0001100001047983 */ /* 0x000f220000100c00 */
[----:B------:R-:W-:Y:S01]  /*ac20*/  BSSY B0, `(.L_x_11993) ;  /* 0x0000040000007945 */ /* 0x000fe20003800000 */
[----:B--2---:R-:W-:-:S04]  /*ac30*/  SHF.R.S32.HI R13, RZ, 0x1f, R76 ;  /* 0x0000001fff0d7819 */ /* 0x004fc8000001144c */
[----:B------:R-:W-:-:S04]  /*ac40*/  LEA.HI R14, R13, R76, RZ, 0x7 ;  /* 0x0000004c0d0e7211 */ /* 0x000fc800078f38ff */
[----:B------:R-:W-:-:S05]  /*ac50*/  LOP3.LUT R15, R14, 0xffffff80, RZ, 0xc0, !PT ;  /* 0xffffff800e0f7812 */ /* 0x000fca00078ec0ff */
[----:B------:R-:W-:-:S05]  /*ac60*/  IMAD.IADD R15, R76, 0x1, -R15 ;  /* 0x000000014c0f7824 */ /* 0x000fca00078e0a0f */
[----:B------:R-:W-:-:S04]  /*ac70*/  SHF.R.S32.HI R20, RZ, 0x1f, R15 ;  /* 0x0000001fff147819 */ /* 0x000fc8000001140f */
[----:B------:R-:W-:Y:S02]  /*ac80*/  LEA.HI R21, R20, R15, RZ, 0x2 ;  /* 0x0000000f14157211 */ /* 0x000fe400078f10ff */
[----:B------:R-:W-:Y:S02]  /*ac90*/  LEA.HI R13, R13, R76, RZ, 0x2 ;  /* 0x0000004c0d0d7211 */ /* 0x000fe400078f10ff */
[--C-:B------:R-:W-:Y:S02]  /*aca0*/  SHF.R.S32.HI R72, RZ, 0x2, R21.reuse ;  /* 0x00000002ff487819 */ /* 0x100fe40000011415 */
[----:B------:R-:W-:Y:S02]  /*acb0*/  SHF.R.S32.HI R73, RZ, 0x1f, R21 ;  /* 0x0000001fff497819 */ /* 0x000fe40000011415 */
[----:B------:R-:W-:Y:S02]  /*acc0*/  SHF.R.S32.HI R77, RZ, 0x7, R14 ;  /* 0x00000007ff4d7819 */ /* 0x000fe4000001140e */
[----:B------:R-:W-:-:S02]  /*acd0*/  LEA.HI R73, R73, R72, RZ, 0x3 ;  /* 0x0000004849497211 */ /* 0x000fc400078f18ff */
[----:B------:R-:W-:Y:S02]  /*ace0*/  LEA.HI R20, R20, R15, RZ, 0x5 ;  /* 0x0000000f14147211 */ /* 0x000fe400078f28ff */
[----:B------:R-:W-:Y:S02]  /*acf0*/  LOP3.LUT R79, R13, 0xfffffffc, RZ, 0xc0, !PT ;  /* 0xfffffffc0d4f7812 */ /* 0x000fe400078ec0ff */
[----:B------:R-:W-:Y:S02]  /*ad00*/  LOP3.LUT R73, R73, 0xfffffff8, RZ, 0xc0, !PT ;  /* 0xfffffff849497812 */ /* 0x000fe400078ec0ff */
[----:B------:R-:W-:Y:S01]  /*ad10*/  LEA.HI R14, R14, R77, RZ, 0x1 ;  /* 0x0000004d0e0e7211 */ /* 0x000fe200078f08ff */
[----:B------:R-:W-:Y:S01]  /*ad20*/  IMAD.IADD R79, R76, 0x1, -R79 ;  /* 0x000000014c4f7824 */ /* 0x000fe200078e0a4f */
[----:B------:R-:W-:Y:S01]  /*ad30*/  SHF.R.S32.HI R13, RZ, 0x5, R20 ;  /* 0x00000005ff0d7819 */ /* 0x000fe20000011414 */
[----:B------:R-:W-:Y:S01]  /*ad40*/  IMAD.IADD R73, R72, 0x1, -R73 ;  /* 0x0000000148497824 */ /* 0x000fe200078e0a49 */
[----:B------:R-:W-:-:S03]  /*ad50*/  LOP3.LUT R14, R14, 0x3fffffe, RZ, 0xc0, !PT ;  /* 0x03fffffe0e0e7812 */ /* 0x000fc600078ec0ff */
[----:B---3--:R-:W-:Y:S01]  /*ad60*/  IMAD R74, R74, 0x8, R13 ;  /* 0x000000084a4a7824 */ /* 0x008fe200078e020d */
[----:B------:R-:W-:Y:S01]  /*ad70*/  LEA.HI R13, R79, R79, RZ, 0x1 ;  /* 0x0000004f4f0d7211 */ /* 0x000fe200078f08ff */
[----:B------:R-:W-:Y:S01]  /*ad80*/  IMAD.IADD R14, R77, 0x1, -R14 ;  /* 0x000000014d0e7824 */ /* 0x000fe200078e0a0e */
[----:B----4-:R-:W-:Y:S01]  /*ad90*/  ISETP.NE.AND P0, PT, R2, 0x1, PT ;  /* 0x000000010200780c */ /* 0x010fe20003f05270 */
[----:B------:R-:W-:Y:S01]  /*ada0*/  IMAD.U32 R73, R74, 0x10, R73 ;  /* 0x000000104a497824 */ /* 0x000fe200078e0049 */
[----:B------:R-:W-:-:S04]  /*adb0*/  LOP3.LUT R20, R13, 0x1ffffffe, RZ, 0xc0, !PT ;  /* 0x1ffffffe0d147812 */ /* 0x000fc800078ec0ff */
[----:B------:R-:W-:Y:S01]  /*adc0*/  LEA R73, R14, R73, 0x6 ;  /* 0x000000490e497211 */ /* 0x000fe200078e30ff */
[----:B------:R-:W-:-:S04]  /*add0*/  IMAD.IADD R20, R79, 0x1, -R20 ;  /* 0x000000014f147824 */ /* 0x000fc800078e0a14 */
[----:B------:R-:W-:-:S04]  /*ade0*/  IMAD R20, R20, 0x8, R73 ;  /* 0x0000000814147824 */ /* 0x000fc800078e0249 */
[----:B------:R-:W-:-:S05]  /*adf0*/  @P0 IMAD.HI.U32 R2, R20, R3, RZ ;  /* 0x0000000314020227 */ /* 0x000fca00078e00ff */
[----:B------:R-:W-:Y:S01]  /*ae00*/  @P0 SHF.R.U32.HI R20, RZ, R75, R2 ;  /* 0x0000004bff140219 */ /* 0x000fe20000011602 */
[----:B------:R-:W-:Y:S01]  /*ae10*/  IMAD.MOV.U32 R3, RZ, RZ, -0x60 ;  /* 0xffffffa0ff037424 */ /* 0x000fe200078e00ff */
[----:B------:R-:W-:-:S03]  /*ae20*/  LOP3.LUT R2, R21, 0x7ffffffc, RZ, 0xc0, !PT ;  /* 0x7ffffffc15027812 */ /* 0x000fc600078ec0ff */
[----:B------:R-:W0:Y:S01]  /*ae30*/  SHFL.IDX PT, R13, R20, RZ, 0x1c1f ;  /* 0x001c1fff140d7589 */ /* 0x000e2200000e0000 */
[----:B------:R-:W-:Y:S02]  /*ae40*/  IMAD R3, R0, R3, 0x1 ;  /* 0x0000000100037424 */ /* 0x000fe400078e0203 */
[----:B------:R-:W-:Y:S01]  /*ae50*/  IMAD.IADD R2, R15, 0x1, -R2 ;  /* 0x000000010f027824 */ /* 0x000fe200078e0a02 */
[----:B------:R-:W-:-:S03]  /*ae60*/  ISETP.GE.AND P1, PT, R9, 0x1, PT ;  /* 0x000000010900780c */ /* 0x000fc60003f26270 */
[----:B------:R-:W-:Y:S01]  /*ae70*/  IMAD R2, R2, -0x2, R3 ;  /* 0xfffffffe02027824 */ /* 0x000fe200078e0203 */
[----:B------:R-:W-:-:S04]  /*ae80*/  LOP3.LUT R3, RZ, R6, RZ, 0x33, !PT ;  /* 0x00000006ff037212 */ /* 0x000fc800078e33ff */
[----:B------:R-:W-:Y:S01]  /*ae90*/  IADD3 R14, -R4, R2, R5 ;  /* 0x00000002040e7210 */ /* 0x000fe20007ffe105 */
[----:B------:R-:W-:-:S04]  /*aea0*/  VIADD R72, R2, 0xffffffff ;  /* 0xffffffff02487836 */ /* 0x000fc80000000000 */
[C---:B------:R-:W-:Y:S02]  /*aeb0*/  IMAD.IADD R15, R14.reuse, 0x1, R7 ;  /* 0x000000010e0f7824 */ /* 0x040fe400078e0207 */
[----:B------:R-:W-:Y:S02]  /*aec0*/  IMAD.IADD R14, R14, 0x1, R3 ;  /* 0x000000010e0e7824 */ /* 0x000fe400078e0203 */
[----:B------:R-:W-:Y:S02]  /*aed0*/  IMAD R21, R0, -0x60, R8 ;  /* 0xffffffa000157824 */ /* 0x000fe400078e0208 */
        /* <DEDUP_REMOVED lines=13> */
.L_x_11996:
[----:B------:R-:W-:-:S13]  /*afb0*/  ISETP.NE.AND P0, PT, R9, 0x1, PT ;  /* 0x000000010900780c */ /* 0x000fda0003f05270 */
[----:B------:R-:W-:-:S05]  /*afc0*/  @P0 IMAD.HI.U32 R8, R6, R10, RZ ;  /* 0x0000000a06080227 */ /* 0x000fca00078e00ff */
[----:B------:R-:W-:-:S07]  /*afd0*/  @P0 SHF.R.U32.HI R6, RZ, R11, R8 ;  /* 0x0000000bff060219 */ /* 0x000fce0000011608 */
.L_x_11997:
[----:B------:R-:W-:Y:S05]  /*afe0*/  BSYNC B1 ;  /* 0x0000000000017941 */ /* 0x000fea0003800000 */
.L_x_11995:
[----:B------:R-:W-:-:S05]  /*aff0*/  IMAD R6, R6, R9, R72 ;  /* 0x0000000906067224 */ /* 0x000fca00078e0248 */
[----:B------:R-:W-:Y:S02]  /*b000*/  VIMNMX R3, R3, R6, !PT ;  /* 0x0000000603037248 */ /* 0x000fe40007fe0100 */
[----:B------:R-:W-:-:S07]  /*b010*/  VIADDMNMX R2, R6, R9, R2, PT ;  /* 0x0000000906027246 */ /* 0x000fce0003800102 */
.L_x_11994:
[----:B------:R-:W-:Y:S05]  /*b020*/  BSYNC B0 ;  /* 0x0000000000007941 */ /* 0x000fea0003800000 */
.L_x_11993:
        /* <DEDUP_REMOVED lines=14> */
[----:B------:R-:W-:Y:S01]  /*b110*/  FSEL R147, R29, -INF , !P2 ;  /* 0xff8000001d937808 */ /* 0x000fe20005000000 */
[----:B0-----:R-:W-:Y:S01]  /*b120*/  IMAD.IADD R6, R15, 0x1, R20 ;  /* 0x000000010f067824 */ /* 0x001fe200078e0214 */
        /* <DEDUP_REMOVED lines=114> */
.L_x_12001:
[----:B------:R-:W-:-:S13]  /*b850*/  ISETP.NE.AND P6, PT, R9, 0x1, PT ;  /* 0x000000010900780c */ /* 0x000fda0003fc5270 */
[----:B------:R-:W-:-:S05]  /*b860*/  @P6 IMAD.HI.U32 R10, R4, R10, RZ ;  /* 0x0000000a040a6227 */ /* 0x000fca00078e00ff */
[----:B------:R-:W-:-:S07]  /*b870*/  @P6 SHF.R.U32.HI R4, RZ, R11, R10 ;  /* 0x0000000bff046219 */ /* 0x000fce000001160a */
.L_x_12002:
[----:B------:R-:W-:Y:S05]  /*b880*/  BSYNC B1 ;  /* 0x0000000000017941 */ /* 0x000fea0003800000 */
.L_x_12000:
[----:B------:R-:W-:-:S05]  /*b890*/  IMAD R4, R4, R9, R72 ;  /* 0x0000000904047224 */ /* 0x000fca00078e0248 */
[----:B------:R-:W-:Y:S02]  /*b8a0*/  VIADDMNMX R6, R4, R9, R6, PT ;  /* 0x0000000904067246 */ /* 0x000fe40003800106 */
[----:B------:R-:W-:-:S07]  /*b8b0*/  VIMNMX R3, R3, R4, !PT ;  /* 0x0000000403037248 */ /* 0x000fce0007fe0100 */
.L_x_11999:
[----:B------:R-:W-:Y:S05]  /*b8c0*/  BSYNC B0 ;  /* 0x0000000000007941 */ /* 0x000fea0003800000 */
.L_x_11998:
[----:B------:R-:W2:Y:S01]  /*b8d0*/  LDL.64 R14, [R1+0x1d0] ;  /* 0x0001d000010e7983 */ /* 0x000ea20000100a00 */
[C---:B------:R-:W-:Y:S02]  /*b8e0*/  ISETP.GT.AND P0, PT, R3.reuse, 0x1, !P0 ;  /* 0x000000010300780c */ /* 0x040fe40004704270 */
[----:B------:R-:W-:Y:S01]  /*b8f0*/  ISETP.GT.AND P1, PT, R3, 0x8, !P1 ;  /* 0x000000080300780c */ /* 0x000fe20004f24270 */
[----:B------:R-:W3:Y:S01]  /*b900*/  LDL.64 R10, [R1+0x3f0] ;  /* 0x0003f000010a7983 */ /* 0x000ee20000100a00 */
[C---:B------:R-:W-:Y:S02]  /*b910*/  ISETP.LT.OR P0, PT, R6.reuse, 0x2, P0 ;  /* 0x000000020600780c */ /* 0x040fe40000701670 */
[----:B------:R-:W-:Y:S01]  /*b920*/  ISETP.LT.OR P1, PT, R6, 0x9, P1 ;  /* 0x000000090600780c */ /* 0x000fe20000f21670 */
[----:B------:R-:W4:Y:S01]  /*b930*/  LDL.64 R100, [R1+0x240] ;  /* 0x0002400001647983 */ /* 0x000f220000100a00 */
[----:B------:R-:W-:Y:S02]  /*b940*/  FSEL R79, R27, -INF , !P0 ;  /* 0xff8000001b4f7808 */ /* 0x000fe40004000000 */
[----:B------:R-:W-:Y:S01]  /*b950*/  ISETP.NE.AND P0, PT, R8, RZ, PT ;  /* 0x000000ff0800720c */ /* 0x000fe20003f05270 */
[----:B------:R-:W4:Y:S01]  /*b960*/  LDL.64 R134, [R1+0x260] ;  /* 0x0002600001867983 */ /* 0x000f220000100a00 */
[----:B------:R-:W-:-:S02]  /*b970*/  FSEL R27, R30, -INF , !P1 ;  /* 0xff8000001e1b7808 */ /* 0x000fc40004800000 */
[----:B------:R-:W-:Y:S01]  /*b980*/  ISETP.GT.AND P0, PT, R3, 0x9, !P0 ;  /* 0x000000090300780c */ /* 0x000fe20004704270 */
[----:B------:R-:W4:Y:S01]  /*b990*/  LDL.64 R126, [R1+0x270] ;  /* 0x00027000017e7983 */ /* 0x000f220000100a00 */
[----:B------:R-:W-:Y:S02]  /*b9a0*/  ISETP.NE.AND P1, PT, R36, RZ, PT ;  /* 0x000000ff2400720c */ /* 0x000fe40003f25270 */
[----:B------:R-:W-:Y:S01]  /*b9b0*/  ISETP.LT.OR P0, PT, R6, 0xa, P0 ;  /* 0x0000000a0600780c */ /* 0x000fe20000701670 */
[----:B------:R-:W4:Y:S01]  /*b9c0*/  LDL.64 R102, [R1+0x280] ;  /* 0x0002800001667983 */ /* 0x000f220000100a00 */
[----:B------:R-:W-:Y:S02]  /*b9d0*/  ISETP.NE.AND P6, PT, R73, RZ, PT ;  /* 0x000000ff4900720c */ /* 0x000fe40003fc5270 */
[----:B------:R-:W-:Y:S01]  /*b9e0*/  FSEL R77, R31, -INF , !P0 ;  /* 0xff8000001f4d7808 */ /* 0x000fe20004000000 */
[----:B------:R-:W4:Y:S01]  /*b9f0*/  LDL.64 R98, [R1+0x290] ;  /* 0x0002900001627983 */ /* 0x000f220000100a00 */
[----:B------:R-:W-:-:S02]  /*ba00*/  ISETP.NE.AND P0, PT, R25, RZ, PT ;  /* 0x000000ff1900720c */ /* 0x000fc40003f05270 */
[C---:B------:R-:W-:Y:S01]  /*ba10*/  ISETP.GT.AND P2, PT, R3.reuse, 0x49, !P2 ;  /* 0x000000490300780c */ /* 0x040fe20005744270 */
[----:B------:R-:W3:Y:S01]  /*ba20*/  LDL R25, [R1+0x1f0] ;  /* 0x0001f00001197983 */ /* 0x000ee20000100800 */
[C---:B------:R-:W-:Y:S02]  /*ba30*/  ISETP.GT.AND P0, PT, R3.reuse, 0x10, !P0 ;  /* 0x000000100300780c */ /* 0x040fe40004704270 */
[C---:B------:R-:W-:Y:S01]  /*ba40*/  ISETP.GT.AND P3, PT, R3.reuse, 0x50, !P3 ;  /* 0x000000500300780c */ /* 0x040fe20005f64270 */
[----:B------:R-:W4:Y:S01]  /*ba50*/  LDL.64 R104, [R1+0x378] ;  /* 0x0003780001687983 */ /* 0x000f220000100a00 */
[----:B------:R-:W-:Y:S02]  /*ba60*/  ISETP.LT.OR P0, PT, R6, 0x11, P0 ;  /* 0x000000110600780c */ /* 0x000fe40000701670 */
[----:B------:R-:W-:Y:S01]  /*ba70*/  ISETP.GT.AND P4, PT, R3, 0x51, !P4 ;  /* 0x000000510300780c */ /* 0x000fe20006784270 */
[----:B------:R-:W4:Y:S01]  /*ba80*/  LDL.64 R106, [R1+0x388] ;  /* 0x00038800016a7983 */ /* 0x000f220000100a00 */
[----:B------:R-:W-:-:S02]  /*ba90*/  FSEL R31, R34, -INF , !P0 ;  /* 0xff800000221f7808 */ /* 0x000fc40004000000 */
[----:B------:R-:W-:Y:S01]  /*baa0*/  ISETP.NE.AND P0, PT, R28, RZ, PT ;  /* 0x000000ff1c00720c */ /* 0x000fe20003f05270 */
[----:B------:R-:W4:Y:S03]  /*bab0*/  LDL.64 R108, [R1+0x398] ;  /* 0x00039800016c7983 */ /* 0x000f260000100a00 */
[----:B------:R-:W-:Y:S01]  /*bac0*/  ISETP.GT.AND P0, PT, R3, 0x11, !P0 ;  /* 0x000000110300780c */ /* 0x000fe20004704270 */
[----:B------:R-:W4:Y:S03]  /*bad0*/  LDL.64 R110, [R1+0x3a8] ;  /* 0x0003a800016e7983 */ /* 0x000f260000100a00 */
[----:B------:R-:W-:Y:S01]  /*bae0*/  ISETP.LT.OR P0, PT, R6, 0x12, P0 ;  /* 0x000000120600780c */ /* 0x000fe20000701670 */
[----:B------:R-:W4:Y:S03]  /*baf0*/  LDL.64 R112, [R1+0x3b8] ;  /* 0x0003b80001707983 */ /* 0x000f260000100a00 */
[----:B------:R-:W-:Y:S01]  /*bb00*/  FSEL R75, R35, -INF , !P0 ;  /* 0xff800000234b7808 */ /* 0x000fe20004000000 */
[----:B------:R-:W4:Y:S01]  /*bb10*/  LDL.64 R114, [R1+0x3c8] ;  /* 0x0003c80001727983 */ /* 0x000f220000100a00 */
[----:B------:R-:W-:-:S02]  /*bb20*/  ISETP.NE.AND P0, PT, R32, RZ, PT ;  /* 0x000000ff2000720c */ /* 0x000fc40003f05270 */
[C---:B------:R-:W-:Y:S01]  /*bb30*/  ISETP.GT.AND P5, PT, R3.reuse, 0x58, !P5 ;  /* 0x000000580300780c */ /* 0x040fe20006fa4270 */
[----:B------:R-:W4:Y:S01]  /*bb40*/  LDL.64 R116, [R1+0x3d8] ;  /* 0x0003d80001747983 */ /* 0x000f220000100a00 */
[----:B------:R-:W-:-:S03]  /*bb50*/  ISETP.GT.AND P0, PT, R3, 0x18, !P0 ;  /* 0x000000180300780c */ /* 0x000fc60004704270 */
[----:B------:R-:W4:Y:S01]  /*bb60*/  LDL.64 R118, [R1+0x3e8] ;  /* 0x0003e80001767983 */ /* 0x000f220000100a00 */
[----:B------:R-:W-:-:S03]  /*bb70*/  ISETP.LT.OR P0, PT, R6, 0x19, P0 ;  /* 0x000000190600780c */ /* 0x000fc60000701670 */
[----:B------:R-:W4:Y:S01]  /*bb80*/  LDL R150, [R1+0x28] ;  /* 0x0000280001967983 */ /* 0x000f220000100800 */
        /* <DEDUP_REMOVED lines=48> */
[----:B------:R-:W-:Y:S02]  /*be90*/  ISETP.GT.AND P0, PT, R3, RZ, !P6 ;  /* 0x000000ff0300720c */ /* 0x000fe40007704270 */
[----:B--2---:R-:W-:Y:S02]  /*bea0*/  FMNMX.FTZ R2, R97, R14, !PT ;  /* 0x0000000e61027209 */ /* 0x004fe40007810000 */
[----:B------:R-:W-:Y:S02]  /*beb0*/  ISETP.LT.OR P0, PT, R6, 0x1, P0 ;  /* 0x000000010600780c */ /* 0x000fe40000701670 */
[----:B------:R-:W-:Y:S02]  /*bec0*/  FMNMX.FTZ R2, R95, R2, !PT ;  /* 0x000000025f027209 */ /* 0x000fe40007810000 */
[----:B------:R-:W-:-:S02]  /*bed0*/  FSEL R59, R26, -INF , !P0 ;  /* 0xff8000001a3b7808 */ /* 0x000fc40004000000 */
[----:B------:R-:W-:Y:S02]  /*bee0*/  FMNMX.FTZ R2, R93, R2, !PT ;  /* 0x000000025d027209 */ /* 0x000fe40007810000 */
[C---:B------:R-:W-:Y:S02]  /*bef0*/  ISETP.LT.OR P2, PT, R6.reuse, 0x4a, P2 ;  /* 0x0000004a0600780c */ /* 0x040fe40001741670 */
[----:B------:R-:W-:Y:S02]  /*bf00*/  FMNMX.FTZ R2, R147, R2, !PT ;  /* 0x0000000293027209 */ /* 0x000fe40007810000 */
[----:B------:R-:W-:Y:S02]  /*bf10*/  ISETP.LT.OR P3, PT, R6, 0x51, P3 ;  /* 0x000000510600780c */ /* 0x000fe40001f61670 */
[----:B------:R-:W-:Y:S02]  /*bf20*/  FMNMX.FTZ R2, R91, R2, !PT ;  /* 0x000000025b027209 */ /* 0x000fe40007810000 */
[----:B------:R-:W-:-:S02]  /*bf30*/  ISETP.NE.AND P6, PT, R21, RZ, PT ;  /* 0x000000ff1500720c */ /* 0x000fc40003fc5270 */
        /* <DEDUP_REMOVED lines=40> */
[----:B------:R-:W-:Y:S02]  /*c1c0*/  FSEL R28, R63, -INF , !P2 ;  /* 0xff8000003f1c7808 */ /* 0x000fe40005000000 */
[----:B------:R-:W-:Y:S02]  /*c1d0*/  FMNMX.FTZ R5, R62, R5, !PT ;  /* 0x000000053e057209 */ /* 0x000fe40007810000 */
[----:B------:R-:W-:Y:S02]  /*c1e0*/  ISETP.LT.OR P4, PT, R6, 0x52, P4 ;  /* 0x000000520600780c */ /* 0x000fe40002781670 */
[----:B------:R-:W-:Y:S02]  /*c1f0*/  FSEL R26, R66, -INF , !P3 ;  /* 0xff800000421a7808 */ /* 0x000fe40005800000 */
[----:B------:R-:W-:Y:S02]  /*c200*/  FMNMX.FTZ R5, R28, R5, !PT ;  /* 0x000000051c057209 */ /* 0x000fe40007810000 */
[----:B------:R-:W-:-:S02]  /*c210*/  ISETP.GT.AND P0, PT, R3, 0x59, !P6 ;  /* 0x000000590300780c */ /* 0x000fc40007704270 */
[----:B------:R-:W-:Y:S02]  /*c220*/  ISETP.LT.OR P5, PT, R6, 0x59, P5 ;  /* 0x000000590600780c */ /* 0x000fe40002fa1670 */
[----:B------:R-:W-:Y:S02]  /*c230*/  FSEL R120, R67, -INF , !P4 ;  /* 0xff80000043787808 */ /* 0x000fe40006000000 */
[----:B------:R-:W-:Y:S01]  /*c240*/  FMNMX.FTZ R5, R26, R5, !PT ;  /* 0x000000051a057209 */ /* 0x000fe20007810000 */
[----:B------:R-:W2:Y:S01]  /*c250*/  LDL.64 R66, [R1+0x360] ;  /* 0x0003600001427983 */ /* 0x000ea20000100a00 */
[----:B------:R-:W-:Y:S02]  /*c260*/  ISETP.LT.OR P0, PT, R6, 0x5a, P0 ;  /* 0x0000005a0600780c */ /* 0x000fe40000701670 */
[----:B------:R-:W-:Y:S02]  /*c270*/  FSEL R24, R70, -INF , !P5 ;  /* 0xff80000046187808 */ /* 0x000fe40006800000 */
[----:B------:R-:W-:-:S02]  /*c280*/  FMNMX.FTZ R5, R120, R5, !PT ;  /* 0x0000000578057209 */ /* 0x000fc40007810000 */
[----:B------:R-:W-:Y:S02]  /*c290*/  FSEL R21, R71, -INF , !P0 ;  /* 0xff80000047157808 */ /* 0x000fe40004000000 */
[----:B------:R-:W-:Y:S01]  /*c2a0*/  FMNMX.FTZ R4, R24, R5, !PT ;  /* 0x0000000518047209 */ /* 0x000fe20007810000 */
[----:B------:R-:W2:Y:S03]  /*c2b0*/  LDL.64 R70, [R1+0x340] ;  /* 0x0003400001467983 */ /* 0x000ea60000100a00 */
[----:B------:R-:W-:Y:S02]  /*c2c0*/  FMNMX.FTZ R3, R21, R4, !PT ;  /* 0x0000000415037209 */ /* 0x000fe40007810000 */
[----:B0-----:R-:W-:Y:S02]  /*c2d0*/  FMNMX.FTZ R4, R7, R8, !PT ;  /* 0x0000000807047209 */ /* 0x001fe40007810000 */
[----:B------:R-:W4:Y:S04]  /*c2e0*/  LDL.64 R6, [R1+0x1e0] ;  /* 0x0001e00001067983 */ /* 0x000f280000100a00 */
[----:B------:R0:W-:Y:S04]  /*c2f0*/  STL.64 [R1+0x1d0], R2 ;  /* 0x0001d00201007387 */ /* 0x0001e80000100a00 */
[----:B------:R1:W-:Y:S04]  /*c300*/  STL [R1+0x1d0], R4 ;  /* 0x0001d00401007387 */ /* 0x0003e80000100800 */
[----:B------:R-:W3:Y:S04]  /*c310*/  LDL R32, [R1+0x1d0] ;  /* 0x0001d00001207983 */ /* 0x000ee80000100800 */
[----:B------:R-:W2:Y:S04]  /*c320*/  LDL R30, [R1+0x1d4] ;  /* 0x0001d400011e7983 */ /* 0x000ea80000100800 */
[----:B------:R-:W4:Y:S04]  /*c330*/  LDL.64 R8, [R1+0x3f8] ;  /* 0x0003f80001087983 */ /* 0x000f280000100a00 */
[----:B0-----:R-:W4:Y:S01]  /*c340*/  LDL.64 R2, [R1+0x250] ;  /* 0x0002500001027983 */ /* 0x001f220000100a00 */
[----:B---3--:R-:W-:Y:S01]  /*c350*/  FMUL.FTZ R5, R25, R32 ;  /* 0x0000002019057220 */ /* 0x008fe20000410000 */
[----:B------:R-:W-:-:S04]  /*c360*/  FSETP.NEU.FTZ.AND P0, PT, R32, -INF , PT ;  /* 0xff8000002000780b */ /* 0x000fc80003f1d000 */
[----:B------:R-:W-:Y:S02]  /*c370*/  FSEL R20, R5, RZ, P0 ;  /* 0x000000ff05147208 */ /* 0x000fe40000000000 */
[----:B-1----:R-:W3:Y:S03]  /*c380*/  LDL.64 R4, [R1+0x200] ;  /* 0x0002000001047983 */ /* 0x002ee60000100a00 */
[-CC-:B------:R-:W-:Y:S01]  /*c390*/  FFMA.FTZ R146, R91, R25.reuse, -R20.reuse ;  /* 0x000000195b927223 */ /* 0x180fe20000010814 */
[-CC-:B------:R-:W-:Y:S01]  /*c3a0*/  FFMA.FTZ R160, R87, R25.reuse, -R20.reuse ;  /* 0x0000001957a07223 */ /* 0x180fe20000010814 */
[-CC-:B------:R-:W-:Y:S01]  /*c3b0*/  FFMA.FTZ R162, R83, R25.reuse, -R20.reuse ;  /* 0x0000001953a27223 */ /* 0x180fe20000010814 */
[----:B------:R-:W3:Y:S04]  /*c3c0*/  LDL.64 R90, [R1+0x210] ;  /* 0x00021000015a7983 */ /* 0x000ee80000100a00 */
[----:B------:R-:W3:Y:S04]  /*c3d0*/  LDL.64 R86, [R1+0x220] ;  /* 0x0002200001567983 */ /* 0x000ee80000100a00 */
[----:B------:R-:W3:Y:S01]  /*c3e0*/  LDL.64 R82, [R1+0x230] ;  /* 0x0002300001527983 */ /* 0x000ee20000100a00 */
[----:B------:R-:W-:-:S03]  /*c3f0*/  FFMA.FTZ R172, R13, R25, -R20 ;  /* 0x000000190dac7223 */ /* 0x000fc60000010814 */
[----:B--2---:R-:W0:Y:S02]  /*c400*/  SHFL.BFLY PT, R13, R30, 0x2, 0x1f ;  /* 0x0c401f001e0d7f89 */ /* 0x004e2400000e0000 */
[----:B0-----:R-:W-:-:S05]  /*c410*/  FMNMX.FTZ R149, R13, R30, !PT ;  /* 0x0000001e0d957209 */ /* 0x001fca0007810000 */
[----:B------:R-:W0:Y:S01]  /*c420*/  SHFL.BFLY PT, R30, R149, 0x1, 0x1f ;  /* 0x0c201f00951e7f89 */ /* 0x000e2200000e0000 */
        /* <DEDUP_REMOVED lines=20> */
[----:B0-----:R-:W-:Y:S01]  /*c570*/  FMNMX.FTZ R149, R149, R30, !PT ;  /* 0x0000001e95957209 */ /* 0x001fe20007810000 */
[-C--:B------:R-:W-:Y:S01]  /*c580*/  FFMA.FTZ R141, R69, R25.reuse, -R20 ;  /* 0x00000019458d7223 */ /* 0x080fe20000010814 */
[----:B------:R-:W-:Y:S01]  /*c590*/  FADD.FTZ R13, R14, -R13 ;  /* 0x8000000d0e0d7221 */ /* 0x000fe20000010000 */
[----:B------:R-:W-:Y:S01]  /*c5a0*/  MUFU.EX2 R156, R156 ;  /* 0x0000009c009c7308 */ /* 0x000fe20000000800 */
[C---:B------:R-:W-:Y:S01]  /*c5b0*/  FSETP.NEU.FTZ.AND P0, PT, R149.reuse, -INF , PT ;  /* 0xff8000009500780b */ /* 0x040fe20003f1d000 */
[C---:B------:R-:W-:Y:S01]  /*c5c0*/  FMUL.FTZ R20, R149.reuse, R25 ;  /* 0x0000001995147220 */ /* 0x040fe20000410000 */
[----:B------:R-:W2:Y:S02]  /*c5d0*/  LDL.64 R96, [R1+0x2a0] ;  /* 0x0002a00001607983 */ /* 0x000ea40000100a00 */
[----:B------:R-:W-:-:S02]  /*c5e0*/  FSEL R14, R149, RZ, P0 ;  /* 0x000000ff950e7208 */ /* 0x000fc40000000000 */
[----:B------:R-:W-:Y:S01]  /*c5f0*/  FSEL R20, R20, RZ, P0 ;  /* 0x000000ff14147208 */ /* 0x000fe20000000000 */
[----:B------:R-:W-:Y:S01]  /*c600*/  MUFU.EX2 R132, R132 ;  /* 0x0000008400847308 */ /* 0x000fe20000000800 */
[----:B------:R-:W2:Y:S01]  /*c610*/  LDL.64 R94, [R1+0x2b0] ;  /* 0x0002b000015e7983 */ /* 0x000ea20000100a00 */
[----:B------:R-:W-:Y:S01]  /*c620*/  FADD.FTZ R14, R15, -R14 ;  /* 0x8000000e0f0e7221 */ /* 0x000fe20000010000 */
[-C--:B------:R-:W-:Y:S01]  /*c630*/  FMUL.FTZ R13, R13, R25.reuse ;  /* 0x000000190d0d7220 */ /* 0x080fe20000410000 */
[-CC-:B------:R-:W-:Y:S01]  /*c640*/  FFMA.FTZ R157, R59, R25.reuse, -R20.reuse ;  /* 0x000000193b9d7223 */ /* 0x180fe20000010814 */
[----:B------:R-:W2:Y:S01]  /*c650*/  LDL.64 R88, [R1+0x2c0] ;  /* 0x0002c00001587983 */ /* 0x000ea20000100a00 */
[----:B------:R-:W-:Y:S01]  /*c660*/  FMUL.FTZ R14, R25, R14 ;  /* 0x0000000e190e7220 */ /* 0x000fe20000410000 */
[-CC-:B------:R-:W-:Y:S01]  /*c670*/  FFMA.FTZ R140, R79, R25.reuse, -R20.reuse ;  /* 0x000000194f8c7223 */ /* 0x180fe20000010814 */
[----:B------:R-:W4:Y:S01]  /*c680*/  MUFU.EX2 R148, R13 ;  /* 0x0000000d00947308 */ /* 0x000f220000000800 */
[-CC-:B------:R-:W-:Y:S01]  /*c690*/  FFMA.FTZ R159, R27, R25.reuse, -R20.reuse ;  /* 0x000000191b9f7223 */ /* 0x180fe20000010814 */
[-CC-:B------:R-:W-:Y:S01]  /*c6a0*/  FFMA.FTZ R139, R77, R25.reuse, -R20.reuse ;  /* 0x000000194d8b7223 */ /* 0x180fe20000010814 */
[----:B------:R-:W-:-:S05]  /*c6b0*/  FFMA.FTZ R161, R31, R25, -R20 ;  /* 0x000000191fa17223 */ /* 0x000fca0000010814 */
[----:B------:R-:W-:Y:S01]  /*c6c0*/  MUFU.EX2 R158, R158 ;  /* 0x0000009e009e7308 */ /* 0x000fe20000000800 */
[----:B------:R-:W-:-:S07]  /*c6d0*/  FFMA.FTZ R138, R75, R25, -R20 ;  /* 0x000000194b8a7223 */ /* 0x000fce0000010814 */
        /* <DEDUP_REMOVED lines=11> */
[-CC-:B------:R-:W-:Y:S01]  /*c790*/  FFMA.FTZ R125, R47, R25.reuse, -R20.reuse ;  /* 0x000000192f7d7223 */ /* 0x180fe20000010814 */
[----:B------:R-:W2:Y:S06]  /*c7a0*/  LDL.64 R84, [R1+0x2d0] ;  /* 0x0002d00001547983 */ /* 0x000eac0000100a00 */
        /* <DEDUP_REMOVED lines=11> */
[-CC-:B------:R-:W-:Y:S01]  /*c860*/  FFMA.FTZ R177, R177, R25.reuse, -R20.reuse ;  /* 0x00000019b1b17223 */ /* 0x180fe20000010814 */
[-CC-:B------:R-:W-:Y:S01]  /*c870*/  FFMA.FTZ R122, R122, R25.reuse, -R20.reuse ;  /* 0x000000197a7a7223 */ /* 0x180fe20000010814 */
[----:B------:R-:W2:Y:S04]  /*c880*/  LDL.64 R52, [R1+0x3d0] ;  /* 0x0003d00001347983 */ /* 0x000ea80000100a00 */
[----:B------:R-:W2:Y:S01]  /*c890*/  LDL.64 R36, [R1+0x268] ;  /* 0x0002680001247983 */ /* 0x000ea20000100a00 */
[----:B------:R-:W-:Y:S08]  /*c8a0*/  MUFU.EX2 R157, R157 ;  /* 0x0000009d009d7308 */ /* 0x000ff00000000800 */
[----:B------:R-:W-:Y:S01]  /*c8b0*/  MUFU.EX2 R174, R174 ;  /* 0x000000ae00ae7308 */ /* 0x000fe20000000800 */
[----:B------:R-:W-:-:S07]  /*c8c0*/  FFMA.FTZ R179, R62, R25, -R20 ;  /* 0x000000193eb37223 */ /* 0x000fce0000010814 */
[----:B------:R-:W-:Y:S01]  /*c8d0*/  MUFU.EX2 R144, R144 ;  /* 0x0000009000907308 */ /* 0x000fe20000000800 */
[-CC-:B------:R-:W-:Y:S01]  /*c8e0*/  FFMA.FTZ R121, R28, R25.reuse, -R20.reuse ;  /* 0x000000191c797223 */ /* 0x180fe20000010814 */
[----:B------:R-:W2:Y:S04]  /*c8f0*/  LDL.64 R40, [R1+0x248] ;  /* 0x0002480001287983 */ /* 0x000ea80000100a00 */
[----:B------:R-:W2:Y:S02]  /*c900*/  LDL.64 R56, [R1+0x3b0] ;  /* 0x0003b00001387983 */ /* 0x000ea40000100a00 */
[----:B------:R-:W0:Y:S08]  /*c910*/  MUFU.EX2 R133, R14 ;  /* 0x0000000e00857308 */ /* 0x000e300000000800 */
[----:B------:R-:W-:Y:S01]  /*c920*/  MUFU.EX2 R176, R176 ;  /* 0x000000b000b07308 */ /* 0x000fe20000000800 */
[----:B------:R-:W-:-:S07]  /*c930*/  FFMA.FTZ R181, R26, R25, -R20 ;  /* 0x000000191ab57223 */ /* 0x000fce0000010814 */
[----:B------:R-:W-:Y:S01]  /*c940*/  MUFU.EX2 R143, R143 ;  /* 0x0000008f008f7308 */ /* 0x000fe20000000800 */
[-CC-:B------:R-:W-:Y:S01]  /*c950*/  FFMA.FTZ R120, R120, R25.reuse, -R20.reuse ;  /* 0x0000001978787223 */ /* 0x180fe20000010814 */
[----:B------:R-:W2:Y:S04]  /*c960*/  LDL.64 R44, [R1+0x3c0] ;  /* 0x0003c000012c7983 */ /* 0x000ea80000100a00 */
[----:B------:R-:W2:Y:S02]  /*c970*/  LDL.64 R60, [R1+0x390] ;  /* 0x00039000013c7983 */ /* 0x000ea40000100a00 */
[----:B------:R-:W1:Y:S08]  /*c980*/  MUFU.EX2 R140, R140 ;  /* 0x0000008c008c7308 */ /* 0x000e700000000800 */
[----:B------:R-:W-:Y:S01]  /*c990*/  MUFU.EX2 R178, R178 ;  /* 0x000000b200b27308 */ /* 0x000fe20000000800 */
[----:B------:R-:W-:Y:S01]  /*c9a0*/  FFMA.FTZ R183, R24, R25, -R20 ;  /* 0x0000001918b77223 */ /* 0x000fe20000010814 */
[----:B------:R-:W2:Y:S04]  /*c9b0*/  LDL.64 R78, [R1+0x2f0] ;  /* 0x0002f000014e7983 */ /* 0x000ea80000100a00 */
[----:B------:R-:W2:Y:S02]  /*c9c0*/  LDL.64 R64, [R1+0x320] ;  /* 0x0003200001407983 */ /* 0x000ea40000100a00 */
[----:B------:R-:W3:Y:S01]  /*c9d0*/  MUFU.EX2 R159, R159 ;  /* 0x0000009f009f7308 */ /* 0x000ee20000000800 */
[----:B----4-:R-:W-:Y:S01]  /*c9e0*/  FFMA.FTZ R13, R148, R6, R156 ;  /* 0x00000006940d7223 */ /* 0x010fe2000001009c */
[----:B0-----:R-:W-:Y:S01]  /*c9f0*/  FFMA.FTZ R7, R7, R133, R157 ;  /* 0x0000008507077223 */ /* 0x001fe2000001009d */
[----:B------:R-:W4:Y:S04]  /*ca00*/  LDL.64 R68, [R1+0x350] ;  /* 0x0003500001447983 */ /* 0x000f280000100a00 */
[----:B------:R-:W4:Y:S01]  /*ca10*/  LDL.64 R32, [R1+0x288] ;  /* 0x0002880001207983 */ /* 0x000f220000100a00 */
[----:B------:R-:W0:Y:S01]  /*ca20*/  MUFU.EX2 R139, R139 ;  /* 0x0000008b008b7308 */ /* 0x000e220000000800 */
[----:B------:R-:W-:Y:S01]  /*ca30*/  FADD.FTZ R13, R132, R13 ;  /* 0x0000000d840d7221 */ /* 0x000fe20000010000 */
[----:B-1----:R-:W-:-:S06]  /*ca40*/  FADD.FTZ R6, R140, R7 ;  /* 0x000000078c067221 */ /* 0x002fcc0000010000 */
[----:B------:R-:W-:Y:S08]  /*ca50*/  MUFU.EX2 R142, R142 ;  /* 0x0000008e008e7308 */ /* 0x000ff00000000800 */
[----:B------:R-:W-:Y:S08]  /*ca60*/  MUFU.EX2 R180, R180 ;  /* 0x000000b400b47308 */ /* 0x000ff00000000800 */
[----:B------:R-:W-:Y:S08]  /*ca70*/  MUFU.EX2 R128, R128 ;  /* 0x0000008000807308 */ /* 0x000ff00000000800 */
[----:B------:R-:W-:Y:S08]  /*ca80*/  MUFU.EX2 R182, R182 ;  /* 0x000000b600b67308 */ /* 0x000ff00000000800 */
[----:B------:R-:W-:Y:S01]  /*ca90*/  MUFU.EX2 R141, R141 ;  /* 0x0000008d008d7308 */ /* 0x000fe20000000800 */
[C---:B------:R-:W-:Y:S01]  /*caa0*/  FMUL.FTZ R11, R148.reuse, R11 ;  /* 0x0000000b940b7220 */ /* 0x040fe20000410000 */
[C---:B------:R-:W-:Y:S01]  /*cab0*/  FMUL.FTZ R10, R148.reuse, R10 ;  /* 0x0000000a940a7220 */ /* 0x040fe20000410000 */
[C---:B---3--:R-:W-:Y:S01]  /*cac0*/  FMUL.FTZ R5, R148.reuse, R5 ;  /* 0x0000000594057220 */ /* 0x048fe20000410000 */
[C---:B------:R-:W-:Y:S01]  /*cad0*/  FMUL.FTZ R4, R148.reuse, R4 ;  /* 0x0000000494047220 */ /* 0x040fe20000410000 */
[C---:B------:R-:W-:Y:S01]  /*cae0*/  FMUL.FTZ R91, R148.reuse, R91 ;  /* 0x0000005b945b7220 */ /* 0x040fe20000410000 */
[C---:B------:R-:W-:Y:S01]  /*caf0*/  FMUL.FTZ R90, R148.reuse, R90 ;  /* 0x0000005a945a7220 */ /* 0x040fe20000410000 */
[----:B------:R-:W-:Y:S01]  /*cb00*/  FMUL.FTZ R87, R148, R87 ;  /* 0x0000005794577220 */ /* 0x000fe20000410000 */
[----:B------:R-:W1:Y:S01]  /*cb10*/  MUFU.EX2 R161, R161 ;  /* 0x000000a100a17308 */ /* 0x000e620000000800 */
[----:B------:R-:W-:Y:S01]  /*cb20*/  FADD.FTZ R14, R158, R13 ;  /* 0x0000000d9e0e7221 */ /* 0x000fe20000010000 */
[----:B------:R-:W-:Y:S01]  /*cb30*/  FADD.FTZ R6, R159, R6 ;  /* 0x000000069f067221 */ /* 0x000fe20000010000 */
[C---:B------:R-:W-:Y:S01]  /*cb40*/  FMUL.FTZ R86, R148.reuse, R86 ;  /* 0x0000005694567220 */ /* 0x040fe20000410000 */
[C---:B------:R-:W-:Y:S01]  /*cb50*/  FMUL.FTZ R93, R148.reuse, R83 ;  /* 0x00000053945d7220 */ /* 0x040fe20000410000 */
[C---:B------:R-:W-:Y:S01]  /*cb60*/  FMUL.FTZ R92, R148.reuse, R82 ;  /* 0x00000052945c7220 */ /* 0x040fe20000410000 */
[C---:B------:R-:W-:Y:S01]  /*cb70*/  FMUL.FTZ R101, R148.reuse, R101 ;  /* 0x0000006594657220 */ /* 0x040fe20000410000 */
[----:B------:R-:W-:Y:S01]  /*cb80*/  FMUL.FTZ R100, R148, R100 ;  /* 0x0000006494647220 */ /* 0x000fe20000410000 */
[----:B------:R-:W3:Y:S01]  /*cb90*/  MUFU.EX2 R138, R138 ;  /* 0x0000008a008a7308 */ /* 0x000ee20000000800 */
[----:B------:R-:W-:Y:S01]  /*cba0*/  FADD.FTZ R7, R147, R14 ;  /* 0x0000000e93077221 */ /* 0x000fe20000010000 */
[----:B0-----:R-:W-:Y:S01]  /*cbb0*/  FADD.FTZ R6, R139, R6 ;  /* 0x000000068b067221 */ /* 0x001fe20000010000 */
[----:B------:R-:W4:Y:S04]  /*cbc0*/  LDL.64 R76, [R1+0x300] ;  /* 0x00030000014c7983 */ /* 0x000f280000100a00 */
[----:B------:R-:W4:Y:S01]  /*cbd0*/  LDL.64 R74, [R1+0x310] ;  /* 0x00031000014a7983 */ /* 0x000f220000100a00 */
[----:B------:R-:W0:Y:S01]  /*cbe0*/  MUFU.EX2 R163, R163 ;  /* 0x000000a300a37308 */ /* 0x000e220000000800 */
[----:B------:R-:W-:Y:S01]  /*cbf0*/  FADD.FTZ R7, R146, R7 ;  /* 0x0000000792077221 */ /* 0x000fe20000010000 */
[----:B-1----:R-:W-:Y:S01]  /*cc00*/  FADD.FTZ R13, R161, R6 ;  /* 0x00000006a10d7221 */ /* 0x002fe20000010000 */
[----:B------:R-:W4:Y:S04]  /*cc10*/  LDL.64 R72, [R1+0x330] ;  /* 0x0003300001487983 */ /* 0x000f280000100a00 */
[----:B------:R-:W4:Y:S01]  /*cc20*/  LDL.64 R58, [R1+0x3a0] ;  /* 0x0003a000013a7983 */ /* 0x000f220000100a00 */
[----:B------:R-:W1:Y:S01]  /*cc30*/  MUFU.EX2 R137, R137 ;  /* 0x0000008900897308 */ /* 0x000e620000000800 */
[----:B------:R-:W-:Y:S01]  /*cc40*/  FADD.FTZ R7, R160, R7 ;  /* 0x00000007a0077221 */ /* 0x000fe20000010000 */
[----:B---3--:R-:W-:Y:S01]  /*cc50*/  FADD.FTZ R6, R138, R13 ;  /* 0x0000000d8a067221 */ /* 0x008fe20000010000 */
[----:B------:R-:W3:Y:S04]  /*cc60*/  LDL.64 R54, [R1+0x370] ;  /* 0x0003700001367983 */ /* 0x000ee80000100a00 */
[----:B------:R-:W3:Y:S01]  /*cc70*/  LDL.64 R34, [R1+0x228] ;  /* 0x0002280001227983 */ /* 0x000ee20000100a00 */
[----:B------:R-:W1:Y:S01]  /*cc80*/  MUFU.EX2 R169, R169 ;  /* 0x000000a900a97308 */ /* 0x000e620000000800 */
[----:B------:R-:W-:Y:S01]  /*cc90*/  FADD.FTZ R14, R162, R7 ;  /* 0x00000007a20e7221 */ /* 0x000fe20000010000 */
[----:B0-----:R-:W-:Y:S01]  /*cca0*/  FADD.FTZ R6, R163, R6 ;  /* 0x00000006a3067221 */ /* 0x001fe20000010000 */
[----:B------:R-:W3:Y:S04]  /*ccb0*/  LDL.64 R62, [R1+0x380] ;  /* 0x00038000013e7983 */ /* 0x000ee80000100a00 */
[----:B------:R-:W3:Y:S01]  /*ccc0*/  LDL.64 R42, [R1+0x238] ;  /* 0x00023800012a7983 */ /* 0x000ee20000100a00 */
[----:B------:R-:W0:Y:S01]  /*ccd0*/  MUFU.EX2 R136, R136 ;  /* 0x0000008800887308 */ /* 0x000e220000000800 */
[----:B------:R-:W-:Y:S01]  /*cce0*/  FADD.FTZ R7, R131, R14 ;  /* 0x0000000e83077221 */ /* 0x000fe20000010000 */
[----:B-1----:R-:W-:Y:S01]  /*ccf0*/  FADD.FTZ R6, R137, R6 ;  /* 0x0000000689067221 */ /* 0x002fe20000010000 */
[----:B------:R-:W3:Y:S04]  /*cd00*/  LDL.64 R50, [R1+0x3e0] ;  /* 0x0003e00001327983 */ /* 0x000ee80000100a00 */
[----:B------:R-:W3:Y:S01]  /*cd10*/  LDL.64 R46, [R1+0x218] ;  /* 0x00021800012e7983 */ /* 0x000ee20000100a00 */
[----:B------:R-:W1:Y:S01]  /*cd20*/  MUFU.EX2 R171, R171 ;  /* 0x000000ab00ab7308 */ /* 0x000e620000000800 */
[----:B------:R-:W-:Y:S01]  /*cd30*/  FADD.FTZ R7, R168, R7 ;  /* 0x00000007a8077221 */ /* 0x000fe20000010000 */
[----:B------:R-:W-:Y:S01]  /*cd40*/  FADD.FTZ R13, R169, R6 ;  /* 0x00000006a90d7221 */ /* 0x000fe20000010000 */
[----:B------:R-:W3:Y:S04]  /*cd50*/  LDL.64 R38, [R1+0x258] ;  /* 0x0002580001267983 */ /* 0x000ee80000100a00 */
[----:B------:R-:W3:Y:S01]  /*cd60*/  LDL.64 R30, [R1+0x298] ;  /* 0x00029800011e7983 */ /* 0x000ee20000100a00 */
[----:B------:R-:W1:Y:S01]  /*cd70*/  MUFU.EX2 R125, R125 ;  /* 0x0000007d007d7308 */ /* 0x000e620000000800 */
[----:B------:R-:W-:Y:S01]  /*cd80*/  FADD.FTZ R6, R130, R7 ;  /* 0x0000000782067221 */ /* 0x000fe20000010000 */
[----:B0-----:R-:W-:Y:S01]  /*cd90*/  FADD.FTZ R14, R136, R13 ;  /* 0x0000000d880e7221 */ /* 0x001fe20000010000 */
[----:B------:R-:W3:Y:S05]  /*cda0*/  LDL.64 R28, [R1+0x2a8] ;  /* 0x0002a800011c7983 */ /* 0x000eea0000100a00 */
[----:B------:R-:W0:Y:S01]  /*cdb0*/  MUFU.EX2 R173, R173 ;  /* 0x000000ad00ad7308 */ /* 0x000e220000000800 */
[----:B------:R-:W-:Y:S01]  /*cdc0*/  FADD.FTZ R7, R129, R6 ;  /* 0x0000000681077221 */ /* 0x000fe20000010000 */
[----:B-1----:R-:W-:-:S06]  /*cdd0*/  FADD.FTZ R14, R171, R14 ;  /* 0x0000000eab0e7221 */ /* 0x002fcc0000010000 */
[----:B------:R-:W1:Y:S01]  /*cde0*/  MUFU.EX2 R124, R124 ;  /* 0x0000007c007c7308 */ /* 0x000e620000000800 */
[----:B------:R-:W-:Y:S01]  /*cdf0*/  FADD.FTZ R7, R170, R7 ;  /* 0x00000007aa077221 */ /* 0x000fe20000010000 */
[----:B------:R-:W-:-:S06]  /*ce00*/  FADD.FTZ R14, R125, R14 ;  /* 0x0000000e7d0e7221 */ /* 0x000fcc0000010000 */
[----:B------:R-:W1:Y:S01]  /*ce10*/  MUFU.EX2 R175, R175 ;  /* 0x000000af00af7308 */ /* 0x000e620000000800 */
[----:B------:R-:W-:Y:S01]  /*ce20*/  FADD.FTZ R6, R172, R7 ;  /* 0x00000007ac067221 */ /* 0x000fe20000010000 */
[----:B0-----:R-:W-:-:S06]  /*ce30*/  FADD.FTZ R7, R173, R14 ;  /* 0x0000000ead077221 */ /* 0x001fcc0000010000 */
        /* <DEDUP_REMOVED lines=14> */
[----:B------:R-:W-:Y:S01]  /*cf20*/  FADD.FTZ R6, R122, R7 ;  /* 0x000000077a067221 */ /* 0x000fe20000010000 */
[C---:B------:R-:W-:Y:S01]  /*cf30*/  FMUL.FTZ R9, R133.reuse, R9 ;  /* 0x0000000985097220 */ /* 0x040fe20000410000 */
[----:B------:R-:W-:Y:S01]  /*cf40*/  FMUL.FTZ R8, R133, R8 ;  /* 0x0000000885087220 */ /* 0x000fe20000410000 */
[----:B------:R-:W3:Y:S03]  /*cf50*/  LDL.64 R26, [R1+0x2b8] ;  /* 0x0002b800011a7983 */ /* 0x000ee60000100a00 */
[----:B------:R-:W1:Y:S01]  /*cf60*/  MUFU.EX2 R181, R181 ;  /* 0x000000b500b57308 */ /* 0x000e620000000800 */
[----:B------:R-:W-:Y:S01]  /*cf70*/  FFMA.FTZ R13, R21, R25, -R20 ;  /* 0x00000019150d7223 */ /* 0x000fe20000010814 */
[----:B------:R-:W-:Y:S01]  /*cf80*/  FADD.FTZ R15, R178, R15 ;  /* 0x0000000fb20f7221 */ /* 0x000fe20000010000 */
[----:B0-----:R-:W-:-:S05]  /*cf90*/  FADD.FTZ R6, R179, R6 ;  /* 0x00000006b3067221 */ /* 0x001fca0000010000 */
[----:B------:R-:W0:Y:S01]  /*cfa0*/  MUFU.EX2 R120, R120 ;  /* 0x0000007800787308 */ /* 0x000e220000000800 */
[----:B------:R-:W-:Y:S01]  /*cfb0*/  FADD.FTZ R15, R142, R15 ;  /* 0x0000000f8e0f7221 */ /* 0x000fe20000010000 */
[----:B-1----:R-:W-:-:S06]  /*cfc0*/  FADD.FTZ R6, R121, R6 ;  /* 0x0000000679067221 */ /* 0x002fcc0000010000 */
[----:B------:R-:W1:Y:S01]  /*cfd0*/  MUFU.EX2 R183, R183 ;  /* 0x000000b700b77308 */ /* 0x000e620000000800 */
[----:B------:R-:W-:Y:S01]  /*cfe0*/  FADD.FTZ R15, R180, R15 ;  /* 0x0000000fb40f7221 */ /* 0x000fe20000010000 */
[----:B------:R-:W-:Y:S01]  /*cff0*/  FADD.FTZ R7, R181, R6 ;  /* 0x00000006b5077221 */ /* 0x000fe20000010000 */
[----:B------:R-:W-:Y:S04]  /*d000*/  STL.64 [R1+0x3f0], R10 ;  /* 0x0003f00a01007387 */ /* 0x000fe80000100a00 */
[----:B------:R-:W-:Y:S01]  /*d010*/  STL.64 [R1+0x3f8], R8 ;  /* 0x0003f80801007387 */ /* 0x000fe20000100a00 */
[----:B------:R-:W1:Y:S01]  /*d020*/  MUFU.EX2 R13, R13 ;  /* 0x0000000d000d7308 */ /* 0x000e620000000800 */
[----:B------:R-:W-:Y:S01]  /*d030*/  FADD.FTZ R15, R128, R15 ;  /* 0x0000000f800f7221 */ /* 0x000fe20000010000 */
[----:B0-----:R-:W-:Y:S01]  /*d040*/  FADD.FTZ R6, R120, R7 ;  /* 0x0000000778067221 */ /* 0x001fe20000010000 */
[----:B------:R-:W-:Y:S02]  /*d050*/  STL.64 [R1+0x200], R4 ;  /* 0x0002000401007387 */ /* 0x000fe40000100a00 */
[----:B------:R-:W-:-:S02]  /*d060*/  FADD.FTZ R14, R182, R15 ;  /* 0x0000000fb60e7221 */ /* 0x000fc40000010000 */
[----:B------:R-:W-:Y:S01]  /*d070*/  STL.64 [R1+0x210], R90 ;  /* 0x0002105a01007387 */ /* 0x000fe20000100a00 */
[----:B-1----:R-:W-:Y:S01]  /*d080*/  FADD.FTZ R20, R183, R6 ;  /* 0x00000006b7147221 */ /* 0x002fe20000010000 */
[----:B------:R-:W-:Y:S02]  /*d090*/  FADD.FTZ R6, R141, R14 ;  /* 0x0000000e8d067221 */ /* 0x000fe40000010000 */
[----:B------:R-:W-:Y:S04]  /*d0a0*/  STL.64 [R1+0x220], R86 ;  /* 0x0002205601007387 */ /* 0x000fe80000100a00 */
[----:B------:R-:W-:Y:S01]  /*d0b0*/  STL.64 [R1+0x230], R92 ;  /* 0x0002305c01007387 */ /* 0x000fe20000100a00 */
[----:B------:R-:W-:-:S03]  /*d0c0*/  FADD.FTZ R7, R13, R20 ;  /* 0x000000140d077221 */ /* 0x000fc60000010000 */
[----:B------:R-:W-:Y:S04]  /*d0d0*/  STL.64 [R1+0x240], R100 ;  /* 0x0002406401007387 */ /* 0x000fe80000100a00 */
[----:B------:R0:W-:Y:S04]  /*d0e0*/  STL.64 [R1+0x1e0], R6 ;  /* 0x0001e00601007387 */ /* 0x0001e80000100a00 */
[----:B------:R-:W3:Y:S04]  /*d0f0*/  LDL.64 R24, [R1+0x278] ;  /* 0x0002780001187983 */ /* 0x000ee80000100a00 */
[----:B------:R-:W3:Y:S04]  /*d100*/  LDL.64 R20, [R1+0x2d8] ;  /* 0x0002d80001147983 */ /* 0x000ee80000100a00 */
[----:B0-----:R-:W3:Y:S04]  /*d110*/  LDL.64 R6, [R1+0x2c8] ;  /* 0x0002c80001067983 */ /* 0x001ee80000100a00 */
[----:B------:R-:W3:Y:S04]  /*d120*/  LDL.64 R14, [R1+0x2e8] ;  /* 0x0002e800010e7983 */ /* 0x000ee80000100a00 */
[----:B------:R-:W3:Y:S04]  /*d130*/  LDL.64 R10, [R1+0x2f8] ;  /* 0x0002f800010a7983 */ /* 0x000ee80000100a00 */
[----:B------:R-:W3:Y:S04]  /*d140*/  LDL.64 R8, [R1+0x308] ;  /* 0x0003080001087983 */ /* 0x000ee80000100a00 */
[----:B------:R-:W3:Y:S04]  /*d150*/  LDL.64 R4, [R1+0x318] ;  /* 0x0003180001047983 */ /* 0x000ee80000100a00 */
[----:B------:R-:W3:Y:S04]  /*d160*/  LDL.64 R82, [R1+0x328] ;  /* 0x0003280001527983 */ /* 0x000ee80000100a00 */
[----:B------:R-:W3:Y:S04]  /*d170*/  LDL.64 R86, [R1+0x338] ;  /* 0x0003380001567983 */ /* 0x000ee80000100a00 */
[----:B------:R-:W3:Y:S04]  /*d180*/  LDL.64 R90, [R1+0x348] ;  /* 0x00034800015a7983 */ /* 0x000ee80000100a00 */
[----:B------:R-:W3:Y:S04]  /*d190*/  LDL.64 R92, [R1+0x358] ;  /* 0x00035800015c7983 */ /* 0x000ee80000100a00 */
[----:B------:R-:W3:Y:S01]  /*d1a0*/  LDL.64 R100, [R1+0x368] ;  /* 0x0003680001647983 */ /* 0x000ee20000100a00 */
[C---:B------:R-:W-:Y:S01]  /*d1b0*/  FMUL.FTZ R3, R148.reuse, R3 ;  /* 0x0000000394037220 */ /* 0x040fe20000410000 */
[----:B------:R-:W-:-:S05]  /*d1c0*/  FMUL.FTZ R2, R148, R2 ;  /* 0x0000000294027220 */ /* 0x000fca0000410000 */
[----:B------:R0:W-:Y:S02]  /*d1d0*/  STL.64 [R1+0x250], R2 ;  /* 0x0002500201007387 */ /* 0x0001e40000100a00 */
[C---:B0-----:R-:W-:Y:S01]  /*d1e0*/  FMUL.FTZ R3, R148.reuse, R135 ;  /* 0x0000008794037220 */ /* 0x041fe20000410000 */
[----:B------:R-:W-:-:S05]  /*d1f0*/  FMUL.FTZ R2, R148, R134 ;  /* 0x0000008694027220 */ /* 0x000fca0000410000 */
[----:B------:R0:W-:Y:S04]  /*d200*/  STL.64 [R1+0x260], R2 ;  /* 0x0002600201007387 */ /* 0x0001e80000100a00 */
[----:B0-----:R0:W5:Y:S01]  /*d210*/  LDL.64 R2, [R1+0x1b8] ;  /* 0x0001b80001027983 */ /* 0x0011620000100a00 */
        /* <DEDUP_REMOVED lines=84> */
[----:B------:R0:W-:Y:S01]  /*d760*/  STL.64 [R1+0x270], R126 ;  /* 0x0002707e01007387 */ /* 0x0001e20000100a00 */
[----:B------:R-:W-:-:S03]  /*d770*/  LOP3.LUT R150, R150, 0x1, RZ, 0xfc, !PT ;  /* 0x0000000196967812 */ /* 0x000fc600078efcff */
[----:B------:R0:W-:Y:S04]  /*d780*/  STL.64 [R1+0x280], R102 ;  /* 0x0002806601007387 */ /* 0x0001e80000100a00 */
[----:B------:R0:W-:Y:S04]  /*d790*/  STL.64 [R1+0x290], R98 ;  /* 0x0002906201007387 */ /* 0x0001e80000100a00 */
[----:B------:R0:W-:Y:S04]  /*d7a0*/  STL.64 [R1+0x2a0], R96 ;  /* 0x0002a06001007387 */ /* 0x0001e80000100a00 */
[----:B------:R0:W-:Y:S04]  /*d7b0*/  STL.64 [R1+0x2b0], R94 ;  /* 0x0002b05e01007387 */ /* 0x0001e80000100a00 */
[----:B------:R0:W-:Y:S04]  /*d7c0*/  STL.64 [R1+0x2c0], R88 ;  /* 0x0002c05801007387 */ /* 0x0001e80000100a00 */
[----:B------:R0:W-:Y:S04]  /*d7d0*/  STL.64 [R1+0x2d0], R84 ;  /* 0x0002d05401007387 */ /* 0x0001e80000100a00 */
[----:B------:R0:W-:Y:S04]  /*d7e0*/  STL [R1+0x1d4], R149 ;  /* 0x0001d49501007387 */ /* 0x0001e80000100800 */
[----:B------:R0:W-:Y:S04]  /*d7f0*/  STL.64 [R1+0x2e0], R80 ;  /* 0x0002e05001007387 */ /* 0x0001e80000100a00 */
[----:B------:R0:W-:Y:S04]  /*d800*/  STL.64 [R1+0x2f0], R78 ;  /* 0x0002f04e01007387 */ /* 0x0001e80000100a00 */
[----:B------:R0:W-:Y:S04]  /*d810*/  STL.64 [R1+0x300], R76 ;  /* 0x0003004c01007387 */ /* 0x0001e80000100a00 */
[----:B------:R0:W-:Y:S04]  /*d820*/  STL.64 [R1+0x310], R74 ;  /* 0x0003104a01007387 */ /* 0x0001e80000100a00 */
[----:B------:R0:W-:Y:S04]  /*d830*/  STL.64 [R1+0x320], R64 ;  /* 0x0003204001007387 */ /* 0x0001e80000100a00 */
[----:B------:R0:W-:Y:S04]  /*d840*/  STL.64 [R1+0x330], R72 ;  /* 0x0003304801007387 */ /* 0x0001e80000100a00 */
[----:B------:R0:W-:Y:S01]  /*d850*/  STL.64 [R1+0x340], R70 ;  /* 0x0003404601007387 */ /* 0x0001e20000100a00 */
[C---:B------:R-:W-:Y:S01]  /*d860*/  FMUL.FTZ R27, R133.reuse, R27 ;  /* 0x0000001b851b7220 */ /* 0x040fe20000410000 */
[----:B------:R-:W-:-:S02]  /*d870*/  FMUL.FTZ R26, R133, R26 ;  /* 0x0000001a851a7220 */ /* 0x000fc40000410000 */
        /* <DEDUP_REMOVED lines=65> */
[----:B------:R-:W-:Y:S01]  /*dc90*/  ISETP.NE.AND P1, PT, R150, 0x3, PT ;  /* 0x000000039600780c */ /* 0x000fe20003f25270 */
[----:B------:R-:W-:Y:S01]  /*dca0*/  BSSY B0, `(.L_x_12003) ;  /* 0x000001b000007945 */ /* 0x000fe20003800000 */
        /* <DEDUP_REMOVED lines=24> */
[----:B0-----:R-:W-:Y:S06]  /*de30*/  @!P1 BRA `(.L_x_12004) ;  /* 0x0000000000049947 */ /* 0x001fec0003800000 */
[----:B------:R-:W-:Y:S01]  /*de40*/  BPT.TRAP 0x1 ;  /* 0x000000040000795c */ /* 0x000fe20000300000 */
.L_x_12004:
[----:B------:R-:W-:Y:S05]  /*de50*/  BSYNC B0 ;  /* 0x0000000000007941 */ /* 0x000fea0003800000 */
.L_x_12003:
        /* <DEDUP_REMOVED lines=8> */
.L_x_12006:
[----:B------:R-:W-:Y:S05]  /*dee0*/  BSYNC B0 ;  /* 0x0000000000007941 */ /* 0x000fea0003800000 */
.L_x_12005:
[----:B------:R-:W-:Y:S04]  /*def0*/  BSSY B0, `(.L_x_12007) ;  /* 0x0000004000007945 */ /* 0x000fe80003800000 */
[----:B-1----:R-:W-:Y:S05]  /*df00*/  @P0 BRA `(.L_x_12008) ;  /* 0x0000000000080947 */ /* 0x002fea0003800000 */
[----:B------:R-:W1:Y:S02]  /*df10*/  SYNCS.PHASECHK.TRANS64.TRYWAIT P0, [R2+URZ], R3 ;  /* 0x00000003020075a7 */ /* 0x000e64000800017f */
[----:B-1----:R-:W-:Y:S05]  /*df20*/  @!P0 BRA `(.L_x_12009) ;  /* 0x000001c400ac8947 */ /* 0x002fea0003800000 */
.L_x_12008:
[----:B------:R-:W-:Y:S05]  /*df30*/  BSYNC B0 ;  /* 0x0000000000007941 */ /* 0x000fea0003800000 */
.L_x_12007:
        /* <DEDUP_REMOVED lines=128> */
[----:B------:R-:W-:Y:S05]  /*e740*/  WARPSYNC.ALL ;  /* 0x0000000000007948 */ /* 0x000fea0003800000 */
[----:B01----:R-:W-:-:S02]  /*e750*/  IMAD.U32 R2, RZ, RZ, UR44 ;  /* 0x0000002cff027e24 */ /* 0x003fc4000f8e00ff */
[----:B------:R-:W-:Y:S01]  /*e760*/  IMAD.U32 R3, RZ, RZ, UR45 ;  /* 0x0000002dff037e24 */ /* 0x000fe2000f8e00ff */
[----:B------:R0:W-:Y:S06]  /*e770*/  BAR.SYNC.DEFER_BLOCKING R213, 0x100 ;  /* 0x000400d50000751d */ /* 0x0001ec0000010000 */
[----:B------:R-:W4:Y:S04]  /*e780*/  LD.E.64 R2, desc[UR42][R2.64+0x80] ;  /* 0x0000802a02027980 */ /* 0x000f28000c101b00 */
[----:B--2---:R1:W-:Y:S04]  /*e790*/  STL [R1+0x200], R4 ;  /* 0x0002000401007387 */ /* 0x0043e80000100800 */
[----:B---3--:R2:W-:Y:S04]  /*e7a0*/  STL [R1+0x2d4], R5 ;  /* 0x0002d40501007387 */ /* 0x0085e80000100800 */
[----:B-1----:R-:W3:Y:S04]  /*e7b0*/  LDL R4, [R1+0x68] ;  /* 0x0000680001047983 */ /* 0x002ee80000100800 */
[----:B--2---:R-:W2:Y:S04]  /*e7c0*/  LDL R5, [R1+0x1b8] ;  /* 0x0001b80001057983 */ /* 0x004ea80000100800 */
        /* <DEDUP_REMOVED lines=126> */
[----:B-1----:R-:W2:Y:S04]  /*efb0*/  LDL.128 R24, [R1+0x200] ;  /* 0x0002000001187983 */ /* 0x002ea80000100c00 */
[----:B----4-:R-:W4:Y:S04]  /*efc0*/  LDL.128 R28, [R1+0x210] ;  /* 0x00021000011c7983 */ /* 0x010f280000100c00 */
[----:B0-----:R-:W4:Y:S04]  /*efd0*/  LDL.128 R32, [R1+0x220] ;  /* 0x0002200001207983 */ /* 0x001f280000100c00 */
[----:B------:R-:W4:Y:S04]  /*efe0*/  LDL.128 R36, [R1+0x230] ;  /* 0x0002300001247983 */ /* 0x000f280000100c00 */
[----:B---3--:R-:W4:Y:S04]  /*eff0*/  LDL.128 R40, [R1+0x240] ;  /* 0x0002400001287983 */ /* 0x008f280000100c00 */
[----:B--2---:R-:W4:Y:S04]  /*f000*/  LDL.128 R44, [R1+0x250] ;  /* 0x00025000012c7983 */ /* 0x004f280000100c00 */
        /* <DEDUP_REMOVED lines=26> */
[----:B------:R-:W-:Y:S01]  /*f1b0*/  IMAD R2, R5, 0xc00, R2 ;  /* 0x00000c0005027824 */ /* 0x000fe200078e0202 */
[----:B------:R-:W-:-:S02]  /*f1c0*/  ISETP.NE.U32.AND P0, PT, R4, RZ, PT ;  /* 0x000000ff0400720c */ /* 0x000fc40003f05070 */
[----:B------:R-:W-:Y:S02]  /*f1d0*/  R2UR UR7, R3 ;  /* 0x00000000030772ca */ /* 0x000fe400000e0000 */
[----:B------:R-:W-:-:S09]  /*f1e0*/  R2UR UR6, R2 ;  /* 0x00000000020672ca */ /* 0x000fd200000e0000 */
[----:B------:R-:W-:Y:S01]  /*f1f0*/  VOTEU.ANY UP0, P0 ;  /* 0x00000000003f7886 */ /* 0x000fe20000000100 */
[----:B------:R-:W-:Y:S01]  /*f200*/  IMAD.MOV.U32 R5, RZ, RZ, R3 ;  /* 0x000000ffff057224 */ /* 0x000fe200078e0003 */
[----:B------:R-:W-:Y:S01]  /*f210*/  IADD3 R4, R2, 0x80, RZ ;  /* 0x0000008002047810 */ /* 0x000fe20007ffe0ff */
[----:B----4-:R-:W-:-:S06]  /*f220*/  WARPGROUP.ARRIVE ;  /* 0x00000000000079c5 */ /* 0x010fcc0000000000 */
[----:B------:R-:W-:Y:S01]  /*f230*/  HGMMA.64x256x16.F32 R24, R156, gdesc[UR4].tnspB, R24, UP0, gsb0 ;  /* 0x43e000049c187df0 */ /* 0x000fe2000b800818 */
        /* <DEDUP_REMOVED lines=120> */
[----:B------:R-:W2:Y:S01]  /*f9c0*/  LDL R5, [R1+0x28] ;  /* 0x0000280001057983 */ /* 0x000ea20000100800 */
        /* <DEDUP_REMOVED lines=36> */
[----:B------:R-:W-:Y:S02]  /*fc10*/  R2UR UR7, R3 ;  /* 0x00000000030772ca */ /* 0x000fe400000e0000 */
        /* <DEDUP_REMOVED lines=197> */
[----:B------:R0:W-:Y:S04]  /*10870*/  STL [R1+0x68], R165 ;  /* 0x000068a501007387 */ /* 0x0001e80000100800 */
[----:B------:R0:W-:Y:S04]  /*10880*/  STL [R1+0x68], R165 ;  /* 0x000068a501007387 */ /* 0x0001e80000100800 */
[----:B------:R0:W-:Y:S01]  /*10890*/  STL [R1+0x68], R165 ;  /* 0x000068a501007387 */ /* 0x0001e20000100800 */
[----:B------:R-:W-:-:S03]  /*108a0*/  LOP3.LUT R5, R5, 0x1, RZ, 0xfc, !PT ;  /* 0x0000000105057812 */ /* 0x000fc600078efcff */
        /* <DEDUP_REMOVED lines=135> */
.L_x_12011:
[----:B------:R-:W-:Y:S05]  /*11120*/  BSYNC B0 ;  /* 0x0000000000007941 */ /* 0x000fea0003800000 */
.L_x_12010:
        /* <DEDUP_REMOVED lines=11> */
.L_x_11983:
[----:B------:R-:W0:Y:S01]  /*111e0*/  LDC R3, c[0x0][0x448] ;  /* 0x00011200ff037b82 */ /* 0x000e220000000800 */
[----:B------:R-:W-:-:S07]  /*111f0*/  ULDC UR4, c[0x0][0x9dc] ;  /* 0x0002770000047ab9 */ /* 0x000fce0000000800 */
[----:B------:R-:W1:Y:S01]  /*11200*/  LDC R6, c[0x0][0x9e4] ;  /* 0x00027900ff067b82 */ /* 0x000e620000000800 */
[----:B0-----:R-:W-:Y:S01]  /*11210*/  ISETP.NE.AND P0, PT, R3, 0x1, PT ;  /* 0x000000010300780c */ /* 0x001fe20003f05270 */
[----:B------:R-:W-:-:S12]  /*11220*/  VIADD R3, R2, 0x7f ;  /* 0x0000007f02037836 */ /* 0x000fd80000000000 */
[----:B------:R-:W0:Y:S08]  /*11230*/  @P0 LDC R4, c[0x0][0x44c] ;  /* 0x00011300ff040b82 */ /* 0x000e300000000800 */
[----:B------:R-:W2:Y:S01]  /*11240*/  @P0 LDC R5, c[0x0][0x450] ;  /* 0x00011400ff050b82 */ /* 0x000ea20000000800 */
[----:B0-----:R-:W-:-:S05]  /*11250*/  @P0 IMAD.HI.U32 R2, R3, R4, RZ ;  /* 0x0000000403020227 */ /* 0x001fca00078e00ff */
[----:B--2---:R-:W-:Y:S02]  /*11260*/  @P0 SHF.R.U32.HI R3, RZ, R5, R2 ;  /* 0x00000005ff030219 */ /* 0x004fe40000011602 */
[----:B-1----:R-:W-:-:S03]  /*11270*/  ISETP.GE.AND P0, PT, R6, 0x1, PT ;  /* 0x000000010600780c */ /* 0x002fc60003f06270 */
[----:B------:R-:W-:-:S05]  /*11280*/  IMAD.IADD R3, R204, 0x1, R3 ;  /* 0x00000001cc037824 */ /* 0x000fca00078e0203 */
[----:B------:R-:W-:-:S05]  /*11290*/  IADD3 R2, R3, -UR4, RZ ;  /* 0x8000000403027c10 */ /* 0x000fca000fffe0ff */
        /* <DEDUP_REMOVED lines=11> */
.L_x_12015:
[----:B------:R-:W-:-:S13]  /*11350*/  ISETP.NE.AND P0, PT, R6, 0x1, PT ;  /* 0x000000010600780c */ /* 0x000fda0003f05270 */
[----:B------:R-:W0:Y:S02]  /*11360*/  @P0 LDC.64 R4, c[0x0][0x9e8] ;  /* 0x00027a00ff040b82 */ /* 0x000e240000000a00 */
[----:B0-----:R-:W-:-:S05]  /*11370*/  @P0 IMAD.HI.U32 R4, R3, R4, RZ ;  /* 0x0000000403040227 */ /* 0x001fca00078e00ff */
[----:B------:R-:W-:-:S07]  /*11380*/  @P0 SHF.R.U32.HI R3, RZ, R5, R4 ;  /* 0x00000005ff030219 */ /* 0x000fce0000011604 */
.L_x_12016:
[----:B------:R-:W-:Y:S05]  /*11390*/  BSYNC B0 ;  /* 0x0000000000007941 */ /* 0x000fea0003800000 */
.L_x_12014:
[----:B------:R-:W-:-:S05]  /*113a0*/  IMAD R3, R3, R6, RZ ;  /* 0x0000000603037224 */ /* 0x000fca00078e02ff */
[----:B------:R-:W-:-:S07]  /*113b0*/  VIMNMX R2, R2, R3, !PT ;  /* 0x0000000302027248 */ /* 0x000fce0007fe0100 */
.L_x_12013:
[----:B------:R-:W-:-:S04]  /*113c0*/  VIADD R2, R2, 0x5f ;  /* 0x0000005f02027836 */ /* 0x000fc80000000000 */
[----:B------:R-:W-:-:S05]  /*113d0*/  IMAD.HI R2, R2, 0x2aaaaaab, RZ ;  /* 0x2aaaaaab02027827 */ /* 0x000fca00078e02ff */
[----:B------:R-:W-:-:S04]  /*113e0*/  SHF.R.U32.HI R3, RZ, 0x1f, R2 ;  /* 0x0000001fff037819 */ /* 0x000fc80000011602 */
[----:B------:R-:W-:-:S04]  /*113f0*/  LEA.HI.SX32 R2, R2, R3, 0x1c ;  /* 0x0000000302027211 */ /* 0x000fc800078fe2ff */
[----:B------:R-:W-:-:S04]  /*11400*/  VIMNMX R165, R199, R2, !PT ;  /* 0x00000002c7a57248 */ /* 0x000fc80007fe0100 */
[----:B------:R-:W-:-:S13]  /*11410*/  ISETP.GE.AND P0, PT, R0, R165, PT ;  /* 0x000000a50000720c */ /* 0x000fda0003f06270 */
[----:B------:R-:W-:Y:S05]  /*11420*/  @!P0 BRA `(.L_x_12017) ;  /* 0x0000005800b08947 */ /* 0x000fea0003800000 */
.L_x_12036:
        /* <DEDUP_REMOVED lines=22> */
.L_x_12019:
[----:B------:R-:W-:Y:S05]  /*11590*/  BSYNC B0 ;  /* 0x0000000000007941 */ /* 0x000fea0003800000 */
.L_x_12018:
[----:B------:R-:W-:Y:S02]  /*115a0*/  IMAD.U32 R8, RZ, RZ, UR44 ;  /* 0x0000002cff087e24 */ /* 0x000fe4000f8e00ff */
[----:B------:R-:W-:-:S05]  /*115b0*/  IMAD.U32 R9, RZ, RZ, UR45 ;  /* 0x0000002dff097e24 */ /* 0x000fca000f8e00ff */
[----:B------:R-:W2:Y:S01]  /*115c0*/  LD.E.64 R2, desc[UR42][R8.64+0x18] ;  /* 0x0000182a08027980 */ /* 0x000ea2000c101b00 */
[----:B-----5:R-:W-:Y:S01]  /*115d0*/  SHF.L.U32 R5, R6, 0x1f, RZ ;  /* 0x0000001f06057819 */ /* 0x020fe200000006ff */
[----:B------:R-:W-:Y:S02]  /*115e0*/  IMAD.U32 R6, RZ, RZ, UR44 ;  /* 0x0000002cff067e24 */ /* 0x000fe4000f8e00ff */
[----:B------:R-:W-:Y:S01]  /*115f0*/  IMAD.U32 R7, RZ, RZ, UR45 ;  /* 0x0000002dff077e24 */ /* 0x000fe2000f8e00ff */
        /* <DEDUP_REMOVED lines=10> */
.L_x_12021:
[----:B------:R-:W-:Y:S05]  /*116a0*/  BSYNC B0 ;  /* 0x0000000000007941 */ /* 0x000fea0003800000 */
.L_x_12020:
[----:B------:R-:W-:Y:S04]  /*116b0*/  BSSY B0, `(.L_x_12022) ;  /* 0x000000a000007945 */ /* 0x000fe80003800000 */
[----:B------:R-:W-:Y:S05]  /*116c0*/  @P0 BRA `(.L_x_12023) ;  /* 0x0000000000200947 */ /* 0x000fea0003800000 */
[----:B------:R-:W-:Y:S02]  /*116d0*/  IMAD.U32 R2, RZ, RZ, UR44 ;  /* 0x0000002cff027e24 */ /* 0x000fe4000f8e00ff */
[----:B------:R-:W-:-:S06]  /*116e0*/  IMAD.U32 R3, RZ, RZ, UR45 ;  /* 0x0000002dff037e24 */ /* 0x000fcc000f8e00ff */
[----:B------:R-:W2:Y:S01]  /*116f0*/  LD.E.64 R2, desc[UR42][R2.64+0x18] ;  /* 0x0000182a02027980 */ /* 0x000ea2000c101b00 */
[----:B-----5:R-:W-:Y:S02]  /*11700*/  SHF.L.U32 R7, R11, 0x1f, RZ ;  /* 0x0000001f0b077819 */ /* 0x020fe400000006ff */
[----:B--2---:R-:W-:-:S04]  /*11710*/  MOV R5, R2 ;  /* 0x0000000200057202 */ /* 0x004fc80000000f00 */
[----:B------:R-:W-:-:S04]  /*11720*/  LEA R4, R10, R5, 0x3 ;  /* 0x000000050a047211 */ /* 0x000fc800078e18ff */
[----:B------:R-:W0:Y:S02]  /*11730*/  SYNCS.PHASECHK.TRANS64.TRYWAIT P0, [R4+URZ], R7 ;  /* 0x00000007040075a7 */ /* 0x000e24000800017f */
[----:B0-----:R-:W-:Y:S05]  /*11740*/  @!P0 BRA `(.L_x_12024) ;  /* 0x0000018c00b88947 */ /* 0x001fea0003800000 */
.L_x_12023:
[----:B------:R-:W-:Y:S05]  /*11750*/  BSYNC B0 ;  /* 0x0000000000007941 */ /* 0x000fea0003800000 */
.L_x_12022:
[----:B------:R-:W1:Y:S01]  /*11760*/  S2R R2, SR_TID.X ;  /* 0x0000000000027919 */ /* 0x000e620000002100 */
[----:B0-----:R-:W2:Y:S01]  /*11770*/  LDL R7, [R1+0x1b8] ;  /* 0x0001b80001077983 */ /* 0x001ea20000100800 */
[----:B-1----:R-:W-:-:S03]  /*11780*/  SHF.R.U32.HI R5, RZ, 0x7, R2 ;  /* 0x00000007ff057819 */ /* 0x002fc60000011602 */
[----:B------:R-:W2:Y:S01]  /*11790*/  LDL.64 R2, [R1+0x78] ;  /* 0x0000780001027983 */ /* 0x000ea20000100a00 */
[----:B------:R-:W-:Y:S05]  /*117a0*/  WARPSYNC.ALL ;  /* 0x0000000000007948 */ /* 0x000fea0003800000 */
[----:B------:R-:W-:Y:S01]  /*117b0*/  IADD3 R12, -R5, 0xb, RZ ;  /* 0x0000000b050c7810 */ /* 0x000fe20007ffe1ff */
        /* <DEDUP_REMOVED lines=8> */
[----:B------:R-:W-:Y:S01]  /*11840*/  VIADD R6, R2, 0x2 ;  /* 0x0000000202067836 */ /* 0x000fe20000000000 */
[----:B------:R0:W-:Y:S01]  /*11850*/  STL [R1+0x60], RZ ;  /* 0x000060ff01007387 */ /* 0x0001e20000100800 */
[----:B------:R-:W-:Y:S02]  /*11860*/  IMAD.MOV.U32 R7, RZ, RZ, R3 ;  /* 0x000000ffff077224 */ /* 0x000fe400078e0003 */
[----:B------:R-:W-:-:S05]  /*11870*/  IMAD.MOV.U32 R194, RZ, RZ, 0x1 ;  /* 0x00000001ffc27424 */ /* 0x000fca00078e00ff */
[----:B------:R0:W-:Y:S04]  /*11880*/  STL [R1+0x60], R194 ;  /* 0x000060c201007387 */ /* 0x0001e80000100800 */
[----:B------:R0:W-:Y:S04]  /*11890*/  STL [R1+0x60], R194 ;  /* 0x000060c201007387 */ /* 0x0001e80000100800 */
[----:B------:R0:W-:Y:S04]  /*118a0*/  STL [R1+0x60], R194 ;  /* 0x000060c201007387 */ /* 0x0001e80000100800 */
[----:B------:R0:W-:Y:S01]  /*118b0*/  STL [R1+0x60], R194 ;  /* 0x000060c201007387 */ /* 0x0001e20000100800 */
[----:B---3--:R-:W-:-:S02]  /*118c0*/  R2UR UR4, R14 ;  /* 0x000000000e0472ca */ /* 0x008fc400000e0000 */
[----:B------:R-:W-:Y:S01]  /*118d0*/  R2UR UR5, R15 ;  /* 0x000000000f0572ca */ /* 0x000fe200000e0000 */
[----:B----4-:R-:W-:Y:S02]  /*118e0*/  VIADD R4, R4, 0x2 ;  /* 0x0000000204047836 */ /* 0x010fe40000000000 */
[----:B------:R-:W-:Y:S02]  /*118f0*/  VIADD R8, R8, 0x4 ;  /* 0x0000000408087836 */ /* 0x000fe40000000000 */
[----:B--2---:R-:W-:-:S08]  /*11900*/  VIADD R10, R10, 0x6 ;  /* 0x000000060a0a7836 */ /* 0x004fd00000000000 */
[----:B------:R-:W-:Y:S01]  /*11910*/  HGMMA.64x96x16.F32 R24, gdesc[UR4], RZ, !UPT, gsb0 ;  /* 0x01600000041879f0 */ /* 0x000fe2000c0008ff */
[----:B------:R-:W-:Y:S02]  /*11920*/  R2UR UR6, R6 ;  /* 0x00000000060672ca */ /* 0x000fe400000e0000 */
[----:B------:R-:W-:Y:S02]  /*11930*/  R2UR UR7, R7 ;  /* 0x00000000070772ca */ /* 0x000fe400000e0000 */
[----:B------:R-:W-:Y:S01]  /*11940*/  R2UR UR4, R4 ;  /* 0x00000000040472ca */ /* 0x000fe200000e0000 */
[C---:B------:R-:W-:Y:S01]  /*11950*/  VIADD R4, R2.reuse, 0x4 ;  /* 0x0000000402047836 */ /* 0x040fe20000000000 */
[----:B------:R-:W-:Y:S01]  /*11960*/  R2UR UR5, R5 ;  /* 0x00000000050572ca */ /* 0x000fe200000e0000 */
[----:B------:R-:W-:Y:S02]  /*11970*/  IMAD.MOV.U32 R5, RZ, RZ, R3 ;  /* 0x000000ffff057224 */ /* 0x000fe400078e0003 */
[----:B------:R-:W-:Y:S01]  /*11980*/  VIADD R2, R2, 0x6 ;  /* 0x0000000602027836 */ /* 0x000fe20000000000 */
[----:B------:R-:W-:-:S02]  /*11990*/  WARPGROUP.DEPBAR.LE gsb0, 0x0 ;  /* 0x00008000000079c5 */ /* 0x000fc40000010000 */
[----:B------:R-:W-:-:S07]  /*119a0*/  WARPGROUP.ARRIVE ;  /* 0x00000000000079c5 */ /* 0x000fce0000000000 */
[----:B------:R-:W-:Y:S01]  /*119b0*/  HGMMA.64x96x16.F32 R24, gdesc[UR4], R24, gsb0 ;  /* 0x01600000041879f0 */ /* 0x000fe20008000818 */
[----:B------:R-:W-:Y:S01]  /*119c0*/  R2UR UR6, R4 ;  /* 0x00000000040672ca */ /* 0x000fe200000e0000 */
[----:B------:R-:W-:Y:S01]  /*119d0*/  IMAD.U32 R4, RZ, RZ, UR44 ;  /* 0x0000002cff047e24 */ /* 0x000fe2000f8e00ff */
[----:B------:R-:W-:Y:S01]  /*119e0*/  R2UR UR7, R5 ;  /* 0x00000000050772ca */ /* 0x000fe200000e0000 */
[----:B------:R-:W-:Y:S01]  /*119f0*/  IMAD.U32 R5, RZ, RZ, UR45 ;  /* 0x0000002dff057e24 */ /* 0x000fe2000f8e00ff */
[----:B------:R-:W-:Y:S02]  /*11a00*/  R2UR UR4, R8 ;  /* 0x00000000080472ca */ /* 0x000fe400000e0000 */
[----:B------:R-:W-:Y:S01]  /*11a10*/  R2UR UR5, R9 ;  /* 0x00000000090572ca */ /* 0x000fe200000e0000 */
[----:B------:R-:W-:Y:S02]  /*11a20*/  WARPGROUP.DEPBAR.LE gsb0, 0x0 ;  /* 0x00008000000079c5 */ /* 0x000fe40000010000 */
[----:B------:R-:W-:-:S10]  /*11a30*/  WARPGROUP.ARRIVE ;  /* 0x00000000000079c5 */ /* 0x000fd40000000000 */
[----:B------:R-:W-:Y:S01]  /*11a40*/  HGMMA.64x96x16.F32 R24, gdesc[UR4], R24, gsb0 ;  /* 0x01600000041879f0 */ /* 0x000fe20008000818 */
[----:B------:R-:W-:Y:S02]  /*11a50*/  R2UR UR6, R2 ;  /* 0x00000000020672ca */ /* 0x000fe400000e0000 */
[----:B------:R-:W-:Y:S01]  /*11a60*/  R2UR UR7, R3 ;  /* 0x00000000030772ca */ /* 0x000fe200000e0000 */
[----:B------:R0:W5:Y:S01]  /*11a70*/  LDL R2, [R1+0x1b8] ;  /* 0x0001b80001027983 */ /* 0x0001620000100800 */
[----:B------:R-:W-:Y:S02]  /*11a80*/  R2UR UR4, R10 ;  /* 0x000000000a0472ca */ /* 0x000fe400000e0000 */
[----:B------:R-:W-:Y:S01]  /*11a90*/  R2UR UR5, R11 ;  /* 0x000000000b0572ca */ /* 0x000fe200000e0000 */
[----:B------:R-:W-:Y:S02]  /*11aa0*/  WARPGROUP.DEPBAR.LE gsb0, 0x0 ;  /* 0x00008000000079c5 */ /* 0x000fe40000010000 */
[----:B------:R-:W-:-:S10]  /*11ab0*/  WARPGROUP.ARRIVE ;  /* 0x00000000000079c5 */ /* 0x000fd40000000000 */
[----:B------:R-:W-:Y:S03]  /*11ac0*/  HGMMA.64x96x16.F32 R24, gdesc[UR4], R24, gsb0 ;  /* 0x01600000041879f0 */ /* 0x000fe60008000818 */
[----:B------:R-:W-:Y:S02]  /*11ad0*/  WARPGROUP.DEPBAR.LE gsb0, 0x0 ;  /* 0x00008000000079c5 */ /* 0x000fe40000010000 */
[----:B------:R0:W-:Y:S06]  /*11ae0*/  BAR.ARV R12, 0x100 ;  /* 0x0004000c0000751d */ /* 0x0001ec0000002000 */
[----:B------:R-:W2:Y:S01]  /*11af0*/  LD.E R3, desc[UR42][R4.64] ;  /* 0x0000002a04037980 */ /* 0x000ea2000c101900 */
[----:B------:R-:W-:Y:S01]  /*11b00*/  BSSY B0, `(.L_x_12025) ;  /* 0x0000005000007945 */ /* 0x000fe20003800000 */
[----:B--2---:R-:W-:-:S04]  /*11b10*/  LOP3.LUT R3, R3, 0x1, RZ, 0xfc, !PT ;  /* 0x0000000103037812 */ /* 0x004fc800078efcff */
[----:B------:R-:W-:-:S13]  /*11b20*/  ISETP.NE.AND P0, PT, R3, 0x3, PT ;  /* 0x000000030300780c */ /* 0x000fda0003f05270 */
[----:B0-----:R-:W-:Y:S05]  /*11b30*/  @!P0 BRA `(.L_x_12026) ;  /* 0x0000000000048947 */ /* 0x001fea0003800000 */
[----:B------:R-:W-:Y:S01]  /*11b40*/  BPT.TRAP 0x1 ;  /* 0x000000040000795c */ /* 0x000fe20000300000 */
.L_x_12026:
[----:B------:R-:W-:Y:S05]  /*11b50*/  BSYNC B0 ;  /* 0x0000000000007941 */ /* 0x000fea0003800000 */
.L_x_12025:
[----:B------:R-:W-:Y:S02]  /*11b60*/  IMAD.U32 R8, RZ, RZ, UR44 ;  /* 0x0000002cff087e24 */ /* 0x000fe4000f8e00ff */
[----:B------:R-:W-:Y:S01]  /*11b70*/  IMAD.U32 R9, RZ, RZ, UR45 ;  /* 0x0000002dff097e24 */ /* 0x000fe2000f8e00ff */
[----:B------:R-:W-:-:S04]  /*11b80*/  MOV R6, UR44 ;  /* 0x0000002c00067c02 */ /* 0x000fc80008000f00 */
[----:B------:R-:W2:Y:S01]  /*11b90*/  LD.E.64 R4, desc[UR42][R8.64+0x20] ;  /* 0x0000202a08047980 */ /* 0x000ea2000c101b00 */
[----:B------:R-:W-:-:S05]  /*11ba0*/  IMAD.U32 R7, RZ, RZ, UR45 ;  /* 0x0000002dff077e24 */ /* 0x000fca000f8e00ff */
[----:B------:R-:W3:Y:S01]  /*11bb0*/  LD.E R6, desc[UR42][R6.64+0xc] ;  /* 0x00000c2a06067980 */ /* 0x000ee2000c101900 */
[----:B--2---:R-:W-:-:S05]  /*11bc0*/  MOV R3, R4 ;  /* 0x0000000400037202 */ /* 0x004fca0000000f00 */
[----:B-----5:R-:W-:-:S05]  /*11bd0*/  IMAD R3, R2, 0x8, R3 ;  /* 0x0000000802037824 */ /* 0x020fca00078e0203 */
[----:B---3--:R-:W-:-:S04]  /*11be0*/  PRMT R3, R6, 0x654, R3 ;  /* 0x0000065406037816 */ /* 0x008fc80000000003 */
[----:B------:R0:W-:Y:S01]  /*11bf0*/  SYNCS.ARRIVE.TRANS64.RED.A1T0 RZ, [R3+URZ], RZ ;  /* 0x000000ff03ff79a7 */ /* 0x0001e2000810043f */
[----:B------:R-:W2:Y:S04]  /*11c00*/  LDL.64 R4, [R1+0x1d0] ;  /* 0x0001d00001047983 */ /* 0x000ea80000100a00 */
[----:B------:R-:W3:Y:S04]  /*11c10*/  LDL R88, [R1+0x1f0] ;  /* 0x0001f00001587983 */ /* 0x000ee80000100800 */
        /* <DEDUP_REMOVED lines=72> */
[----:B0-----:R-:W-:-:S03]  /*120a0*/  FMNMX.FTZ R6, R7, R8, !PT ;  /* 0x0000000807067209 */ /* 0x001fc60007810000 */
[----:B------:R0:W-:Y:S04]  /*120b0*/  STL.64 [R1+0x1d0], R2 ;  /* 0x0001d00201007387 */ /* 0x0001e80000100a00 */
[----:B------:R1:W-:Y:S04]  /*120c0*/  STL [R1+0x1d0], R6 ;  /* 0x0001d00601007387 */ /* 0x0003e80000100800 */
[----:B------:R-:W2:Y:S04]  /*120d0*/  LDL R11, [R1+0x1d0] ;  /* 0x0001d000010b7983 */ /* 0x000ea80000100800 */
[----:B------:R-:W4:Y:S04]  /*120e0*/  LDL R10, [R1+0x1d4] ;  /* 0x0001d400010a7983 */ /* 0x000f280000100800 */
[----:B------:R-:W4:Y:S04]  /*120f0*/  LDL.64 R8, [R1+0x230] ;  /* 0x0002300001087983 */ /* 0x000f280000100a00 */
[----:B0-----:R-:W4:Y:S01]  /*12100*/  LDL.64 R2, [R1+0x240] ;  /* 0x0002400001027983 */ /* 0x001f220000100a00 */
[----:B--2---:R-:W-:-:S04]  /*12110*/  FADD.FTZ R7, R4, -R11 ;  /* 0x8000000b04077221 */ /* 0x004fc80000010000 */
[----:B---3--:R-:W-:-:S04]  /*12120*/  FMUL.FTZ R7, R7, R88 ;  /* 0x0000005807077220 */ /* 0x008fc80000410000 */
[----:B------:R1:W0:Y:S02]  /*12130*/  MUFU.EX2 R72, R7 ;  /* 0x0000000700487308 */ /* 0x0002240000000800 */
[----:B-1----:R-:W2:Y:S04]  /*12140*/  LDL.64 R6, [R1+0x250] ;  /* 0x0002500001067983 */ /* 0x002ea80000100a00 */
[----:B----4-:R-:W1:Y:S02]  /*12150*/  SHFL.BFLY PT, R13, R10, 0x2, 0x1f ;  /* 0x0c401f000a0d7f89 */ /* 0x010e6400000e0000 */
[----:B-1----:R-:W-:-:S05]  /*12160*/  FMNMX.FTZ R13, R13, R10, !PT ;  /* 0x0000000a0d0d7209 */ /* 0x002fca0007810000 */
[----:B------:R-:W1:Y:S01]  /*12170*/  SHFL.BFLY PT, R4, R13, 0x1, 0x1f ;  /* 0x0c201f000d047f89 */ /* 0x000e6200000e0000 */
[----:B------:R-:W-:-:S04]  /*12180*/  FMUL.FTZ R11, R88, R11 ;  /* 0x0000000b580b7220 */ /* 0x000fc80000410000 */
[-CC-:B------:R-:W-:Y:S01]  /*12190*/  FFMA.FTZ R132, R57, R88.reuse, -R11.reuse ;  /* 0x0000005839847223 */ /* 0x180fe2000001080b */
[-CC-:B------:R-:W-:Y:S01]  /*121a0*/  FFMA.FTZ R168, R24, R88.reuse, -R11.reuse ;  /* 0x0000005818a87223 */ /* 0x180fe2000001080b */
[----:B------:R-:W-:Y:S01]  /*121b0*/  FFMA.FTZ R78, R25, R88, -R11 ;  /* 0x00000058194e7223 */ /* 0x000fe2000001080b */
[----:B-1----:R-:W-:-:S04]  /*121c0*/  FMNMX.FTZ R79, R13, R4, !PT ;  /* 0x000000040d4f7209 */ /* 0x002fc80007810000 */
[----:B------:R-:W-:Y:S01]  /*121d0*/  MUFU.EX2 R168, R168 ;  /* 0x000000a800a87308 */ /* 0x000fe20000000800 */
[-CC-:B------:R-:W-:Y:S01]  /*121e0*/  FFMA.FTZ R170, R28, R88.reuse, -R11.reuse ;  /* 0x000000581caa7223 */ /* 0x180fe2000001080b */
[-CC-:B------:R-:W-:Y:S01]  /*121f0*/  FFMA.FTZ R73, R29, R88.reuse, -R11.reuse ;  /* 0x000000581d497223 */ /* 0x180fe2000001080b */
[-C--:B------:R-:W-:Y:S01]  /*12200*/  FFMA.FTZ R160, R32, R88.reuse, -R11 ;  /* 0x0000005820a07223 */ /* 0x080fe2000001080b */
[-C--:B------:R-:W-:Y:S01]  /*12210*/  FMUL.FTZ R57, R79, R88.reuse ;  /* 0x000000584f397220 */ /* 0x080fe20000410000 */
[----:B------:R-:W-:Y:S01]  /*12220*/  FADD.FTZ R5, R5, -R79 ;  /* 0x8000004f05057221 */ /* 0x000fe20000010000 */
[-CC-:B------:R-:W-:Y:S01]  /*12230*/  FFMA.FTZ R74, R33, R88.reuse, -R11.reuse ;  /* 0x00000058214a7223 */ /* 0x180fe2000001080b */
[-C--:B------:R-:W-:Y:S01]  /*12240*/  FFMA.FTZ R162, R36, R88.reuse, -R11 ;  /* 0x0000005824a27223 */ /* 0x080fe2000001080b */
[-CC-:B------:R-:W-:Y:S01]  /*12250*/  FFMA.FTZ R169, R26, R88.reuse, -R57.reuse ;  /* 0x000000581aa97223 */ /* 0x180fe20000010839 */
[----:B------:R-:W-:Y:S01]  /*12260*/  FMUL.FTZ R5, R88, R5 ;  /* 0x0000000558057220 */ /* 0x000fe20000410000 */
[-CC-:B------:R-:W-:Y:S01]  /*12270*/  FFMA.FTZ R144, R27, R88.reuse, -R57.reuse ;  /* 0x000000581b907223 */ /* 0x180fe20000010839 */
[-CC-:B------:R-:W-:Y:S01]  /*12280*/  FFMA.FTZ R171, R30, R88.reuse, -R57.reuse ;  /* 0x000000581eab7223 */ /* 0x180fe20000010839 */
[----:B------:R-:W-:Y:S01]  /*12290*/  MUFU.EX2 R78, R78 ;  /* 0x0000004e004e7308 */ /* 0x000fe20000000800 */
[-CC-:B------:R-:W-:Y:S01]  /*122a0*/  FFMA.FTZ R145, R31, R88.reuse, -R57.reuse ;  /* 0x000000581f917223 */ /* 0x180fe20000010839 */
[-CC-:B------:R-:W-:Y:S01]  /*122b0*/  FFMA.FTZ R161, R34, R88.reuse, -R57.reuse ;  /* 0x0000005822a17223 */ /* 0x180fe20000010839 */
[-C--:B------:R-:W-:Y:S01]  /*122c0*/  FFMA.FTZ R146, R35, R88.reuse, -R57 ;  /* 0x0000005823927223 */ /* 0x080fe20000010839 */
[-CC-:B------:R-:W-:Y:S01]  /*122d0*/  FFMA.FTZ R75, R37, R88.reuse, -R11.reuse ;  /* 0x00000058254b7223 */ /* 0x180fe2000001080b */
[-CC-:B------:R-:W-:Y:S01]  /*122e0*/  FFMA.FTZ R156, R40, R88.reuse, -R11.reuse ;  /* 0x00000058289c7223 */ /* 0x180fe2000001080b */
[-CC-:B------:R-:W-:Y:S01]  /*122f0*/  FFMA.FTZ R76, R41, R88.reuse, -R11.reuse ;  /* 0x00000058294c7223 */ /* 0x180fe2000001080b */
[-C--:B------:R-:W-:Y:S01]  /*12300*/  FFMA.FTZ R77, R45, R88.reuse, -R11 ;  /* 0x000000582d4d7223 */ /* 0x080fe2000001080b */
[----:B------:R-:W-:Y:S01]  /*12310*/  MUFU.EX2 R142, R5 ;  /* 0x00000005008e7308 */ /* 0x000fe20000000800 */
        /* <DEDUP_REMOVED lines=11> */
[----:B------:R-:W-:Y:S01]  /*123d0*/  FFMA.FTZ R133, R69, R88, -R11 ;  /* 0x0000005845857223 */ /* 0x000fe2000001080b */
[C---:B0-----:R-:W-:Y:S01]  /*123e0*/  FMUL.FTZ R101, R72.reuse, R101 ;  /* 0x0000006548657220 */ /* 0x041fe20000410000 */
[C---:B------:R-:W-:Y:S01]  /*123f0*/  FMUL.FTZ R100, R72.reuse, R100 ;  /* 0x0000006448647220 */ /* 0x040fe20000410000 */
[C---:B------:R-:W-:Y:S01]  /*12400*/  FMUL.FTZ R83, R72.reuse, R83 ;  /* 0x0000005348537220 */ /* 0x040fe20000410000 */
[----:B------:R-:W0:Y:S01]  /*12410*/  MUFU.EX2 R144, R144 ;  /* 0x0000009000907308 */ /* 0x000e220000000800 */
        /* <DEDUP_REMOVED lines=8> */
[----:B------:R-:W4:Y:S04]  /*124a0*/  LDL.64 R12, [R1+0x2a0] ;  /* 0x0002a000010c7983 */ /* 0x000f280000100a00 */
[----:B------:R-:W4:Y:S03]  /*124b0*/  LDL.64 R24, [R1+0x2e0] ;  /* 0x0002e00001187983 */ /* 0x000f260000100a00 */
[----:B------:R-:W3:Y:S01]  /*124c0*/  MUFU.EX2 R170, R170 ;  /* 0x000000aa00aa7308 */ /* 0x000ee20000000800 */
[----:B-1----:R-:W-:Y:S01]  /*124d0*/  FFMA.FTZ R39, R15, R142, R169 ;  /* 0x0000008e0f277223 */ /* 0x002fe200000100a9 */
[----:B------:R-:W-:Y:S01]  /*124e0*/  FFMA.FTZ R163, R38, R88, -R57 ;  /* 0x0000005826a37223 */ /* 0x000fe20000010839 */
[----:B------:R-:W4:Y:S05]  /*124f0*/  LDL.64 R28, [R1+0x300] ;  /* 0x00030000011c7983 */ /* 0x000f2a0000100a00 */
[----:B------:R-:W-:Y:S01]  /*12500*/  MUFU.EX2 R73, R73 ;  /* 0x0000004900497308 */ /* 0x000fe20000000800 */
[----:B------:R-:W-:-:S07]  /*12510*/  FFMA.FTZ R35, R72, R14, R168 ;  /* 0x0000000e48237223 */ /* 0x000fce00000100a8 */
        /* <DEDUP_REMOVED lines=10> */
[----:B------:R-:W-:Y:S01]  /*125c0*/  FADD.FTZ R39, R78, R35 ;  /* 0x000000234e277221 */ /* 0x000fe20000010000 */
[-CC-:B------:R-:W-:Y:S01]  /*125d0*/  FFMA.FTZ R138, R55, R88.reuse, -R57.reuse ;  /* 0x00000058378a7223 */ /* 0x180fe20000010839 */
[-CC-:B------:R-:W-:Y:S01]  /*125e0*/  FFMA.FTZ R139, R59, R88.reuse, -R57.reuse ;  /* 0x000000583b8b7223 */ /* 0x180fe20000010839 */
[-CC-:B------:R-:W-:Y:S01]  /*125f0*/  FFMA.FTZ R173, R58, R88.reuse, -R57.reuse ;  /* 0x000000583aad7223 */ /* 0x180fe20000010839 */
[----:B------:R-:W-:-:S02]  /*12600*/  FFMA.FTZ R175, R62, R88, -R57 ;  /* 0x000000583eaf7223 */ /* 0x000fc40000010839 */
[----:B------:R-:W-:Y:S01]  /*12610*/  MUFU.EX2 R132, R132 ;  /* 0x0000008400847308 */ /* 0x000fe20000000800 */
[-CC-:B------:R-:W-:Y:S01]  /*12620*/  FFMA.FTZ R141, R63, R88.reuse, -R57.reuse ;  /* 0x000000583f8d7223 */ /* 0x180fe20000010839 */
[-CC-:B------:R-:W-:Y:S01]  /*12630*/  FFMA.FTZ R148, R66, R88.reuse, -R57.reuse ;  /* 0x0000005842947223 */ /* 0x180fe20000010839 */
[-CC-:B------:R-:W-:Y:S01]  /*12640*/  FFMA.FTZ R181, R67, R88.reuse, -R57.reuse ;  /* 0x0000005843b57223 */ /* 0x180fe20000010839 */
[-CC-:B------:R-:W-:Y:S01]  /*12650*/  FFMA.FTZ R183, R70, R88.reuse, -R57.reuse ;  /* 0x0000005846b77223 */ /* 0x180fe20000010839 */
[----:B------:R-:W-:Y:S01]  /*12660*/  FFMA.FTZ R140, R71, R88, -R57 ;  /* 0x00000058478c7223 */ /* 0x000fe20000010839 */
[----:B------:R-:W4:Y:S02]  /*12670*/  LDL.64 R26, [R1+0x2f0] ;  /* 0x0002f000011a7983 */ /* 0x000f240000100a00 */
[----:B------:R-:W0:Y:S01]  /*12680*/  MUFU.EX2 R161, R161 ;  /* 0x000000a100a17308 */ /* 0x000e220000000800 */
[----:B---3--:R-:W-:Y:S01]  /*12690*/  FADD.FTZ R42, R171, R38 ;  /* 0x00000026ab2a7221 */ /* 0x008fe20000010000 */
[----:B------:R-:W-:Y:S01]  /*126a0*/  FADD.FTZ R40, R170, R39 ;  /* 0x00000027aa287221 */ /* 0x000fe20000010000 */
[----:B------:R-:W3:Y:S04]  /*126b0*/  LDL.64 R36, [R1+0x280] ;  /* 0x0002800001247983 */ /* 0x000ee80000100a00 */
[----:B------:R-:W4:Y:S01]  /*126c0*/  LDL.64 R4, [R1+0x2b0] ;  /* 0x0002b00001047983 */ /* 0x000f220000100a00 */
[----:B------:R-:W0:Y:S03]  /*126d0*/  MUFU.EX2 R146, R146 ;  /* 0x0000009200927308 */ /* 0x000e260000000800 */
[----:B------:R-:W4:Y:S04]  /*126e0*/  LDL.64 R32, [R1+0x320] ;  /* 0x0003200001207983 */ /* 0x000f280000100a00 */
[----:B------:R-:W4:Y:S01]  /*126f0*/  LDL.64 R30, [R1+0x310] ;  /* 0x00031000011e7983 */ /* 0x000f220000100a00 */
[----:B------:R-:W0:Y:S01]  /*12700*/  MUFU.EX2 R74, R74 ;  /* 0x0000004a004a7308 */ /* 0x000e220000000800 */
[----:B-1----:R-:W-:Y:S01]  /*12710*/  FADD.FTZ R42, R145, R42 ;  /* 0x0000002a912a7221 */ /* 0x002fe20000010000 */
[----:B------:R-:W-:-:S06]  /*12720*/  FADD.FTZ R43, R73, R40 ;  /* 0x00000028492b7221 */ /* 0x000fcc0000010000 */
[----:B------:R-:W-:Y:S08]  /*12730*/  MUFU.EX2 R162, R162 ;  /* 0x000000a200a27308 */ /* 0x000ff00000000800 */
[----:B------:R-:W-:Y:S08]  /*12740*/  MUFU.EX2 R147, R147 ;  /* 0x0000009300937308 */ /* 0x000ff00000000800 */
[----:B------:R-:W-:Y:S08]  /*12750*/  MUFU.EX2 R75, R75 ;  /* 0x0000004b004b7308 */ /* 0x000ff00000000800 */
[----:B------:R-:W-:Y:S08]  /*12760*/  MUFU.EX2 R156, R156 ;  /* 0x0000009c009c7308 */ /* 0x000ff00000000800 */
[----:B------:R-:W-:Y:S08]  /*12770*/  MUFU.EX2 R76, R76 ;  /* 0x0000004c004c7308 */ /* 0x000ff00000000800 */
[----:B------:R-:W-:Y:S08]  /*12780*/  MUFU.EX2 R158, R158 ;  /* 0x0000009e009e7308 */ /* 0x000ff00000000800 */
[----:B------:R-:W-:Y:S01]  /*12790*/  MUFU.EX2 R77, R77 ;  /* 0x0000004d004d7308 */ /* 0x000fe20000000800 */
[----:B------:R-:W-:-:S07]  /*127a0*/  FFMA.FTZ R49, R61, R88, -R11 ;  /* 0x000000583d317223 */ /* 0x000fce000001080b */
[----:B------:R-:W-:Y:S01]  /*127b0*/  MUFU.EX2 R178, R178 ;  /* 0x000000b200b27308 */ /* 0x000fe20000000800 */
[----:B------:R-:W-:Y:S01]  /*127c0*/  FFMA.FTZ R48, R64, R88, -R11 ;  /* 0x0000005840307223 */ /* 0x000fe2000001080b */
[C---:B------:R-:W-:Y:S01]  /*127d0*/  FMUL.FTZ R81, R142.reuse, R81 ;  /* 0x000000518e517220 */ /* 0x040fe20000410000 */
[----:B------:R-:W-:Y:S01]  /*127e0*/  FMUL.FTZ R80, R142, R80 ;  /* 0x000000508e507220 */ /* 0x000fe20000410000 */
[----:B------:R-:W4:Y:S04]  /*127f0*/  LDL.64 R68, [R1+0x248] ;  /* 0x0002480001447983 */ /* 0x000f280000100a00 */
[----:B------:R-:W1:Y:S01]  /*12800*/  MUFU.EX2 R163, R163 ;  /* 0x000000a300a37308 */ /* 0x000e620000000800 */
[----:B0-----:R-:W-:Y:S01]  /*12810*/  FADD.FTZ R47, R161, R42 ;  /* 0x0000002aa12f7221 */ /* 0x001fe20000010000 */
[----:B------:R-:W-:-:S06]  /*12820*/  FADD.FTZ R45, R160, R43 ;  /* 0x0000002ba02d7221 */ /* 0x000fcc0000010000 */
[----:B------:R-:W-:Y:S01]  /*12830*/  MUFU.EX2 R176, R176 ;  /* 0x000000b000b07308 */ /* 0x000fe20000000800 */
[----:B------:R-:W-:Y:S01]  /*12840*/  FADD.FTZ R46, R146, R47 ;  /* 0x0000002f922e7221 */ /* 0x000fe20000010000 */
        /* <DEDUP_REMOVED lines=8> */
[C---:B--2---:R-:W-:Y:S01]  /*128d0*/  FMUL.FTZ R113, R72.reuse, R7 ;  /* 0x0000000748717220 */ /* 0x044fe20000410000 */
[----:B------:R-:W-:Y:S01]  /*128e0*/  FMUL.FTZ R112, R72, R6 ;  /* 0x0000000648707220 */ /* 0x000fe20000410000 */
[----:B------:R0:W-:Y:S04]  /*128f0*/  STL.64 [R1+0x3f0], R100 ;  /* 0x0003f06401007387 */ /* 0x0001e80000100a00 */
[----:B------:R-:W-:Y:S01]  /*12900*/  STL.64 [R1+0x200], R82 ;  /* 0x0002005201007387 */ /* 0x000fe20000100a00 */
[----:B------:R-:W2:Y:S01]  /*12910*/  MUFU.EX2 R143, R143 ;  /* 0x0000008f008f7308 */ /* 0x000ea20000000800 */
[----:B-1----:R-:W-:Y:S01]  /*12920*/  FADD.FTZ R52, R163, R46 ;  /* 0x0000002ea3347221 */ /* 0x002fe20000010000 */
[----:B------:R-:W-:Y:S01]  /*12930*/  FADD.FTZ R50, R162, R47 ;  /* 0x0000002fa2327221 */ /* 0x000fe20000010000 */
[----:B------:R-:W-:Y:S04]  /*12940*/  STL.64 [R1+0x210], R84 ;  /* 0x0002105401007387 */ /* 0x000fe80000100a00 */
[----:B------:R-:W-:Y:S01]  /*12950*/  STL.64 [R1+0x220], R86 ;  /* 0x0002205601007387 */ /* 0x000fe20000100a00 */
[----:B------:R-:W1:Y:S01]  /*12960*/  MUFU.EX2 R157, R157 ;  /* 0x0000009d009d7308 */ /* 0x000e620000000800 */
[----:B------:R-:W-:Y:S01]  /*12970*/  FADD.FTZ R52, R147, R52 ;  /* 0x0000003493347221 */ /* 0x000fe20000010000 */
[----:B------:R-:W-:Y:S01]  /*12980*/  FADD.FTZ R53, R75, R50 ;  /* 0x000000324b357221 */ /* 0x000fe20000010000 */
[----:B------:R-:W-:Y:S04]  /*12990*/  STL.64 [R1+0x230], R110 ;  /* 0x0002306e01007387 */ /* 0x000fe80000100a00 */
[----:B------:R-:W4:Y:S01]  /*129a0*/  LDL.64 R14, [R1+0x2c0] ;  /* 0x0002c000010e7983 */ /* 0x000f220000100a00 */
[----:B------:R-:W0:Y:S01]  /*129b0*/  MUFU.EX2 R159, R159 ;  /* 0x0000009f009f7308 */ /* 0x000e220000000800 */
[----:B--2---:R-:W-:Y:S01]  /*129c0*/  FADD.FTZ R54, R143, R52 ;  /* 0x000000348f367221 */ /* 0x004fe20000010000 */
[----:B------:R-:W-:Y:S01]  /*129d0*/  FADD.FTZ R55, R156, R53 ;  /* 0x000000359c377221 */ /* 0x000fe20000010000 */
[----:B------:R-:W2:Y:S04]  /*129e0*/  LDL.64 R10, [R1+0x290] ;  /* 0x00029000010a7983 */ /* 0x000ea80000100a00 */
[----:B------:R-:W2:Y:S01]  /*129f0*/  LDL.64 R8, [R1+0x358] ;  /* 0x0003580001087983 */ /* 0x000ea20000100a00 */
[----:B------:R-:W0:Y:S01]  /*12a00*/  MUFU.EX2 R136, R136 ;  /* 0x0000008800887308 */ /* 0x000e220000000800 */
[----:B-1----:R-:W-:Y:S01]  /*12a10*/  FADD.FTZ R56, R157, R54 ;  /* 0x000000369d387221 */ /* 0x002fe20000010000 */
[----:B------:R-:W-:Y:S01]  /*12a20*/  FADD.FTZ R59, R76, R55 ;  /* 0x000000374c3b7221 */ /* 0x000fe20000010000 */
[----:B------:R-:W2:Y:S04]  /*12a30*/  LDL.64 R34, [R1+0x330] ;  /* 0x0003300001227983 */ /* 0x000ea80000100a00 */
[----:B------:R-:W2:Y:S01]  /*12a40*/  LDL.64 R38, [R1+0x340] ;  /* 0x0003400001267983 */ /* 0x000ea20000100a00 */
[----:B------:R-:W1:Y:S01]  /*12a50*/  MUFU.EX2 R177, R177 ;  /* 0x000000b100b17308 */ /* 0x000e620000000800 */
[----:B0-----:R-:W-:Y:S01]  /*12a60*/  FADD.FTZ R61, R159, R56 ;  /* 0x000000389f3d7221 */ /* 0x001fe20000010000 */
[----:B------:R-:W-:Y:S01]  /*12a70*/  FADD.FTZ R56, R158, R59 ;  /* 0x0000003b9e387221 */ /* 0x000fe20000010000 */
[----:B------:R-:W2:Y:S05]  /*12a80*/  LDL.64 R40, [R1+0x350] ;  /* 0x0003500001287983 */ /* 0x000eaa0000100a00 */
[----:B------:R-:W0:Y:S01]  /*12a90*/  MUFU.EX2 R137, R137 ;  /* 0x0000008900897308 */ /* 0x000e220000000800 */
[----:B------:R-:W-:Y:S01]  /*12aa0*/  FADD.FTZ R58, R136, R61 ;  /* 0x0000003d883a7221 */ /* 0x000fe20000010000 */
[----:B------:R-:W-:Y:S01]  /*12ab0*/  FADD.FTZ R59, R77, R56 ;  /* 0x000000384d3b7221 */ /* 0x000fe20000010000 */
[----:B------:R-:W2:Y:S05]  /*12ac0*/  LDL.64 R62, [R1+0x218] ;  /* 0x00021800013e7983 */ /* 0x000eaa0000100a00 */
[----:B------:R-:W0:Y:S01]  /*12ad0*/  MUFU.EX2 R179, R179 ;  /* 0x000000b300b37308 */ /* 0x000e220000000800 */
[----:B-1----:R-:W-:Y:S01]  /*12ae0*/  FADD.FTZ R58, R177, R58 ;  /* 0x0000003ab13a7221 */ /* 0x002fe20000010000 */
[----:B------:R-:W-:-:S06]  /*12af0*/  FADD.FTZ R59, R176, R59 ;  /* 0x0000003bb03b7221 */ /* 0x000fcc0000010000 */
[----:B------:R-:W1:Y:S01]  /*12b00*/  MUFU.EX2 R138, R138 ;  /* 0x0000008a008a7308 */ /* 0x000e620000000800 */
[----:B0-----:R-:W-:Y:S01]  /*12b10*/  FADD.FTZ R58, R137, R58 ;  /* 0x0000003a893a7221 */ /* 0x001fe20000010000 */
[----:B------:R-:W-:-:S06]  /*12b20*/  FADD.FTZ R59, R130, R59 ;  /* 0x0000003b823b7221 */ /* 0x000fcc0000010000 */
[----:B------:R-:W0:Y:S01]  /*12b30*/  MUFU.EX2 R173, R173 ;  /* 0x000000ad00ad7308 */ /* 0x000e220000000800 */
[----:B------:R-:W-:Y:S01]  /*12b40*/  FADD.FTZ R61, R179, R58 ;  /* 0x0000003ab33d7221 */ /* 0x000fe20000010000 */
[----:B------:R-:W-:-:S06]  /*12b50*/  FADD.FTZ R60, R178, R59 ;  /* 0x0000003bb23c7221 */ /* 0x000fcc0000010000 */
[----:B------:R-:W0:Y:S01]  /*12b60*/  MUFU.EX2 R139, R139 ;  /* 0x0000008b008b7308 */ /* 0x000e220000000800 */
[----:B-1----:R-:W-:Y:S01]  /*12b70*/  FADD.FTZ R64, R138, R61 ;  /* 0x0000003d8a407221 */ /* 0x002fe20000010000 */
[----:B------:R-:W-:-:S06]  /*12b80*/  FADD.FTZ R65, R131, R60 ;  /* 0x0000003c83417221 */ /* 0x000fcc0000010000 */
[----:B------:R-:W1:Y:S01]  /*12b90*/  MUFU.EX2 R175, R175 ;  /* 0x000000af00af7308 */ /* 0x000e620000000800 */
[----:B0-----:R-:W-:Y:S01]  /*12ba0*/  FADD.FTZ R66, R173, R64 ;  /* 0x00000040ad427221 */ /* 0x001fe20000010000 */
[----:B------:R-:W-:-:S06]  /*12bb0*/  FADD.FTZ R67, R172, R65 ;  /* 0x00000041ac437221 */ /* 0x000fcc0000010000 */
[----:B------:R-:W-:Y:S08]  /*12bc0*/  MUFU.EX2 R49, R49 ;  /* 0x0000003100317308 */ /* 0x000ff00000000800 */
[----:B------:R-:W0:Y:S01]  /*12bd0*/  MUFU.EX2 R141, R141 ;  /* 0x0000008d008d7308 */ /* 0x000e220000000800 */
[----:B------:R-:W-:Y:S01]  /*12be0*/  FADD.FTZ R70, R139, R66 ;  /* 0x000000428b467221 */ /* 0x000fe20000010000 */
[----:B------:R-:W-:-:S06]  /*12bf0*/  FADD.FTZ R71, R132, R67 ;  /* 0x0000004384477221 */ /* 0x000fcc0000010000 */
[----:B------:R-:W-:Y:S08]  /*12c00*/  MUFU.EX2 R48, R48 ;  /* 0x0000003000307308 */ /* 0x000ff00000000800 */
        /* <DEDUP_REMOVED lines=9> */
[----:B------:R-:W3:Y:S01]  /*12ca0*/  MUFU.EX2 R140, R140 ;  /* 0x0000008c008c7308 */ /* 0x000ee20000000800 */
[----:B-1----:R-:W-:Y:S01]  /*12cb0*/  FADD.FTZ R98, R181, R94 ;  /* 0x0000005eb5627221 */ /* 0x002fe20000010000 */
[----:B------:R-:W-:Y:S01]  /*12cc0*/  FADD.FTZ R99, R180, R95 ;  /* 0x0000005fb4637221 */ /* 0x000fe20000010000 */
[----:B------:R-:W-:Y:S03]  /*12cd0*/  STL.64 [R1+0x3f8], R80 ;  /* 0x0003f85001007387 */ /* 0x000fe60000100a00 */
[----:B------:R-:W-:Y:S01]  /*12ce0*/  FADD.FTZ R102, R182, R99 ;  /* 0x00000063b6667221 */ /* 0x000fe20000010000 */
[----:B------:R-:W-:Y:S01]  /*12cf0*/  STL.64 [R1+0x250], R112 ;  /* 0x0002507001007387 */ /* 0x000fe20000100a00 */
[----:B0-----:R-:W-:Y:S02]  /*12d00*/  FADD.FTZ R103, R183, R98 ;  /* 0x00000062b7677221 */ /* 0x001fe40000010000 */
[----:B------:R-:W-:Y:S01]  /*12d10*/  FADD.FTZ R102, R133, R102 ;  /* 0x0000006685667221 */ /* 0x000fe20000010000 */
[----:B------:R-:W2:Y:S04]  /*12d20*/  LDL.64 R42, [R1+0x360] ;  /* 0x00036000012a7983 */ /* 0x000ea80000100a00 */
[----:B------:R-:W2:Y:S01]  /*12d30*/  LDL.64 R44, [R1+0x370] ;  /* 0x00037000012c7983 */ /* 0x000ea20000100a00 */
[----:B---3--:R-:W-:-:S03]  /*12d40*/  FADD.FTZ R103, R140, R103 ;  /* 0x000000678c677221 */ /* 0x008fc60000010000 */
[----:B------:R-:W3:Y:S04]  /*12d50*/  LDL.64 R46, [R1+0x380] ;  /* 0x00038000012e7983 */ /* 0x000ee80000100a00 */
[----:B------:R0:W-:Y:S04]  /*12d60*/  STL.64 [R1+0x1e0], R102 ;  /* 0x0001e06601007387 */ /* 0x0001e80000100a00 */
        /* <DEDUP_REMOVED lines=55> */
[----:B------:R-:W-:Y:S01]  /*130e0*/  FMUL.FTZ R96, R142, R96 ;  /* 0x000000608e607220 */ /* 0x000fe20000410000 */
[C---:B------:R-:W-:Y:S01]  /*130f0*/  FMUL.FTZ R15, R72.reuse, R15 ;  /* 0x0000000f480f7220 */ /* 0x040fe20000410000 */
[----:B------:R-:W-:Y:S01]  /*13100*/  FMUL.FTZ R14, R72, R14 ;  /* 0x0000000e480e7220 */ /* 0x000fe20000410000 */
[C---:B------:R-:W-:Y:S01]  /*13110*/  FMUL.FTZ R105, R142.reuse, R105 ;  /* 0x000000698e697220 */ /* 0x040fe20000410000 */
[----:B------:R-:W-:Y:S01]  /*13120*/  FMUL.FTZ R104, R142, R104 ;  /* 0x000000688e687220 */ /* 0x000fe20000410000 */
[C---:B--2---:R-:W-:Y:S01]  /*13130*/  FMUL.FTZ R11, R72.reuse, R11 ;  /* 0x0000000b480b7220 */ /* 0x044fe20000410000 */
[----:B------:R-:W-:Y:S01]  /*13140*/  FMUL.FTZ R10, R72, R10 ;  /* 0x0000000a480a7220 */ /* 0x000fe20000410000 */
[C---:B------:R-:W-:Y:S01]  /*13150*/  FMUL.FTZ R107, R142.reuse, R107 ;  /* 0x0000006b8e6b7220 */ /* 0x040fe20000410000 */
[C---:B------:R-:W-:Y:S01]  /*13160*/  FMUL.FTZ R106, R142.reuse, R106 ;  /* 0x0000006a8e6a7220 */ /* 0x040fe20000410000 */
        /* <DEDUP_REMOVED lines=53> */
[C---:B---3--:R-:W-:Y:S01]  /*134c0*/  FMUL.FTZ R47, R72.reuse, R47 ;  /* 0x0000002f482f7220 */ /* 0x048fe20000410000 */
        /* <DEDUP_REMOVED lines=107> */
.L_x_12028:
[----:B------:R-:W-:Y:S05]  /*13b80*/  BSYNC B0 ;  /* 0x0000000000007941 */ /* 0x000fea0003800000 */
.L_x_12027:
        /* <DEDUP_REMOVED lines=8> */
.L_x_12030:
[----:B------:R-:W-:Y:S05]  /*13c10*/  BSYNC B0 ;  /* 0x0000000000007941 */ /* 0x000fea0003800000 */
.L_x_12029:
[----:B------:R-:W-:Y:S04]  /*13c20*/  BSSY B0, `(.L_x_12031) ;  /* 0x0000004000007945 */ /* 0x000fe80003800000 */
[----:B-1----:R-:W-:Y:S05]  /*13c30*/  @P0 BRA `(.L_x_12032) ;  /* 0x0000000000080947 */ /* 0x002fea0003800000 */
[----:B------:R-:W1:Y:S02]  /*13c40*/  SYNCS.PHASECHK.TRANS64.TRYWAIT P0, [R2+URZ], R3 ;  /* 0x00000003020075a7 */ /* 0x000e64000800017f */
[----:B-1----:R-:W-:Y:S05]  /*13c50*/  @!P0 BRA `(.L_x_12033) ;  /* 0x0000016800888947 */ /* 0x002fea0003800000 */
.L_x_12032:
[----:B------:R-:W-:Y:S05]  /*13c60*/  BSYNC B0 ;  /* 0x0000000000007941 */ /* 0x000fea0003800000 */
.L_x_12031:
        /* <DEDUP_REMOVED lines=263> */
[----:B-1----:R-:W2:Y:S04]  /*14ce0*/  LDL.128 R24, [R1+0x200] ;  /* 0x0002000001187983 */ /* 0x002ea80000100c00 */
[----:B----4-:R-:W4:Y:S04]  /*14cf0*/  LDL.128 R28, [R1+0x210] ;  /* 0x00021000011c7983 */ /* 0x010f280000100c00 */
[----:B0-----:R-:W4:Y:S04]  /*14d00*/  LDL.128 R32, [R1+0x220] ;  /* 0x0002200001207983 */ /* 0x001f280000100c00 */
        /* <DEDUP_REMOVED lines=34> */
[----:B------:R-:W-:Y:S02]  /*14f30*/  VIADD R4, R2, 0x80 ;  /* 0x0000008002047836 */ /* 0x000fe40000000000 */
[----:B------:R-:W-:Y:S01]  /*14f40*/  IMAD.MOV.U32 R5, RZ, RZ, R3 ;  /* 0x000000ffff057224 */ /* 0x000fe200078e0003 */
        /* <DEDUP_REMOVED lines=121> */
[----:B------:R-:W-:Y:S01]  /*156e0*/  IADD3 R2, R2, 0x280, RZ ;  /* 0x0000028002027810 */ /* 0x000fe20007ffe0ff */
        /* <DEDUP_REMOVED lines=110> */
[----:B---3--:R-:W3:Y:S04]  /*15dd0*/  LDL R76, [R1+0x20c] ;  /* 0x00020c00014c7983 */ /* 0x008ee80000100800 */
[----:B------:R-:W3:Y:S04]  /*15de0*/  LDL R4, [R1+0x210] ;  /* 0x0002100001047983 */ /* 0x000ee80000100800 */
[----:B------:R-:W3:Y:S04]  /*15df0*/  LDL R78, [R1+0x214] ;  /* 0x00021400014e7983 */ /* 0x000ee80000100800 */
[----:B----4-:R-:W4:Y:S04]  /*15e00*/  LDL R80, [R1+0x218] ;  /* 0x0002180001507983 */ /* 0x010f280000100800 */
[----:B------:R-:W4:Y:S04]  /*15e10*/  LDL R82, [R1+0x21c] ;  /* 0x00021c0001527983 */ /* 0x000f280000100800 */
[----:B------:R-:W4:Y:S04]  /*15e20*/  LDL R6, [R1+0x220] ;  /* 0x0002200001067983 */ /* 0x000f280000100800 */
[----:B0-----:R-:W4:Y:S04]  /*15e30*/  LDL R84, [R1+0x224] ;  /* 0x0002240001547983 */ /* 0x001f280000100800 */
        /* <DEDUP_REMOVED lines=257> */
.L_x_12035:
[----:B------:R-:W-:Y:S05]  /*16e50*/  BSYNC B0 ;  /* 0x0000000000007941 */ /* 0x000fea0003800000 */
.L_x_12034:
        /* <DEDUP_REMOVED lines=9> */
.L_x_12017:
[----:B------:R-:W-:-:S13]  /*16ef0*/  ISETP.GE.AND P0, PT, R0, R199, PT ;  /* 0x000000c70000720c */ /* 0x000fda0003f06270 */
[----:B------:R-:W-:Y:S05]  /*16f00*/  @!P0 BRA `(.L_x_12037) ;  /* 0x0000006c00748947 */ /* 0x000fea0003800000 */
.L_x_12066:
[----:B------:R-:W2:Y:S04]  /*16f10*/  LDL R4, [R1+0x1b8] ;  /* 0x0001b80001047983 */ /* 0x000ea80000100800 */
[----:B01----:R-:W3:Y:S01]  /*16f20*/  LDL R2, [R1+0x1c0] ;  /* 0x0001c00001027983 */ /* 0x003ee20000100800 */
        /* <DEDUP_REMOVED lines=20> */
.L_x_12039:
[----:B------:R-:W-:Y:S05]  /*17070*/  BSYNC B0 ;  /* 0x0000000000007941 */ /* 0x000fea0003800000 */
.L_x_12038:
        /* <DEDUP_REMOVED lines=16> */
.L_x_12041:
[----:B------:R-:W-:Y:S05]  /*17180*/  BSYNC B0 ;  /* 0x0000000000007941 */ /* 0x000fea0003800000 */
.L_x_12040:
[----:B------:R-:W-:Y:S04]  /*17190*/  BSSY B0, `(.L_x_12042) ;  /* 0x000000a000007945 */ /* 0x000fe80003800000 */
[----:B------:R-:W-:Y:S05]  /*171a0*/  @P0 BRA `(.L_x_12043) ;  /* 0x0000000000200947 */ /* 0x000fea0003800000 */
[----:B------:R-:W-:Y:S01]  /*171b0*/  IMAD.U32 R2, RZ, RZ, UR44 ;  /* 0x0000002cff027e24 */ /* 0x000fe2000f8e00ff */
[----:B------:R-:W-:-:S06]  /*171c0*/  MOV R3, UR45 ;  /* 0x0000002d00037c02 */ /* 0x000fcc0008000f00 */
[----:B------:R-:W2:Y:S01]  /*171d0*/  LD.E.64 R2, desc[UR42][R2.64+0x18] ;  /* 0x0000182a02027980 */ /* 0x000ea2000c101b00 */
[----:B-----5:R-:W-:Y:S02]  /*171e0*/  SHF.L.U32 R7, R11, 0x1f, RZ ;  /* 0x0000001f0b077819 */ /* 0x020fe400000006ff */
[----:B--2---:R-:W-:-:S05]  /*171f0*/  MOV R5, R2 ;  /* 0x0000000200057202 */ /* 0x004fca0000000f00 */
[----:B------:R-:W-:-:S04]  /*17200*/  IMAD R4, R10, 0x8, R5 ;  /* 0x000000080a047824 */ /* 0x000fc800078e0205 */
[----:B------:R-:W0:Y:S02]  /*17210*/  SYNCS.PHASECHK.TRANS64.TRYWAIT P0, [R4+URZ], R7 ;  /* 0x00000007040075a7 */ /* 0x000e24000800017f */
[----:B0-----:R-:W-:Y:S05]  /*17220*/  @!P0 BRA `(.L_x_12044) ;  /* 0x0000013400288947 */ /* 0x001fea0003800000 */
.L_x_12043:
[----:B------:R-:W-:Y:S05]  /*17230*/  BSYNC B0 ;  /* 0x0000000000007941 */ /* 0x000fea0003800000 */
.L_x_12042:
        /* <DEDUP_REMOVED lines=27> */
[----:B------:R-:W-:Y:S01]  /*173f0*/  R2UR UR6, R6 ;  /* 0x00000000060672ca */ /* 0x000fe200000e0000 */
[----:B------:R-:W-:Y:S01]  /*17400*/  IMAD.U32 R6, RZ, RZ, UR44 ;  /* 0x0000002cff067e24 */ /* 0x000fe2000f8e00ff */
[----:B------:R-:W-:Y:S01]  /*17410*/  R2UR UR7, R7 ;  /* 0x00000000070772ca */ /* 0x000fe200000e0000 */
[----:B------:R-:W-:Y:S01]  /*17420*/  IMAD.U32 R7, RZ, RZ, UR45 ;  /* 0x0000002dff077e24 */ /* 0x000fe2000f8e00ff */
        /* <DEDUP_REMOVED lines=32> */
.L_x_12046:
[----:B------:R-:W-:Y:S05]  /*17630*/  BSYNC B0 ;  /* 0x0000000000007941 */ /* 0x000fea0003800000 */
.L_x_12045:
[----:B------:R-:W-:Y:S01]  /*17640*/  IMAD.U32 R4, RZ, RZ, UR44 ;  /* 0x0000002cff047e24 */ /* 0x000fe2000f8e00ff */
[----:B------:R-:W-:Y:S01]  /*17650*/  MOV R5, UR45 ;  /* 0x0000002d00057c02 */ /* 0x000fe20008000f00 */
[----:B------:R-:W-:-:S05]  /*17660*/  IMAD.U32 R12, RZ, RZ, UR44 ;  /* 0x0000002cff0c7e24 */ /* 0x000fca000f8e00ff */
        /* <DEDUP_REMOVED lines=18> */
[----:B------:R-:W-:Y:S02]  /*17790*/  SHF.R.S32.HI R15, RZ, 0x1f, R14 ;  /* 0x0000001fff0f7819 */ /* 0x000fe4000001140e */
[----:B------:R-:W-:Y:S02]  /*177a0*/  LEA.HI R12, R12, R75, RZ, 0x2 ;  /* 0x0000004b0c0c7211 */ /* 0x000fe400078f10ff */
[CC--:B------:R-:W-:Y:S02]  /*177b0*/  LEA.HI R20, R15.reuse, R14.reuse, RZ, 0x2 ;  /* 0x0000000e0f147211 */ /* 0x0c0fe400078f10ff */
[----:B------:R-:W-:Y:S02]  /*177c0*/  LEA.HI R15, R15, R14, RZ, 0x5 ;  /* 0x0000000e0f0f7211 */ /* 0x000fe400078f28ff */
[--C-:B------:R-:W-:Y:S02]  /*177d0*/  SHF.R.S32.HI R21, RZ, 0x2, R20.reuse ;  /* 0x00000002ff157819 */ /* 0x100fe40000011414 */
[----:B------:R-:W-:-:S02]  /*177e0*/  SHF.R.S32.HI R72, RZ, 0x1f, R20 ;  /* 0x0000001fff487819 */ /* 0x000fc40000011414 */
[----:B------:R-:W-:Y:S02]  /*177f0*/  LOP3.LUT R78, R12, 0xfffffffc, RZ, 0xc0, !PT ;  /* 0xfffffffc0c4e7812 */ /* 0x000fe400078ec0ff */
[----:B------:R-:W-:Y:S02]  /*17800*/  LEA.HI R72, R72, R21, RZ, 0x3 ;  /* 0x0000001548487211 */ /* 0x000fe400078f18ff */
[----:B------:R-:W-:Y:S01]  /*17810*/  SHF.R.S32.HI R76, RZ, 0x7, R13 ;  /* 0x00000007ff4c7819 */ /* 0x000fe2000001140d */
[----:B------:R-:W-:Y:S01]  /*17820*/  IMAD.IADD R78, R75, 0x1, -R78 ;  /* 0x000000014b4e7824 */ /* 0x000fe200078e0a4e */
[----:B------:R-:W-:Y:S02]  /*17830*/  SHF.R.S32.HI R12, RZ, 0x5, R15 ;  /* 0x00000005ff0c7819 */ /* 0x000fe4000001140f */
[----:B------:R-:W-:Y:S02]  /*17840*/  LOP3.LUT R72, R72, 0xfffffff8, RZ, 0xc0, !PT ;  /* 0xfffffff848487812 */ /* 0x000fe400078ec0ff */
[----:B------:R-:W-:Y:S01]  /*17850*/  LEA.HI R13, R13, R76, RZ, 0x1 ;  /* 0x0000004c0d0d7211 */ /* 0x000fe200078f08ff */
[----:B---3--:R-:W-:Y:S01]  /*17860*/  IMAD R73, R73, 0x8, R12 ;  /* 0x0000000849497824 */ /* 0x008fe200078e020c */
[----:B------:R-:W-:Y:S01]  /*17870*/  LEA.HI R12, R78, R78, RZ, 0x1 ;  /* 0x0000004e4e0c7211 */ /* 0x000fe200078f08ff */
[----:B------:R-:W-:Y:S01]  /*17880*/  IMAD.IADD R72, R21, 0x1, -R72 ;  /* 0x0000000115487824 */ /* 0x000fe200078e0a48 */
[----:B------:R-:W-:-:S02]  /*17890*/  LOP3.LUT R13, R13, 0x3fffffe, RZ, 0xc0, !PT ;  /* 0x03fffffe0d0d7812 */ /* 0x000fc400078ec0ff */
[----:B------:R-:W-:Y:S01]  /*178a0*/  LOP3.LUT R15, R12, 0x1ffffffe, RZ, 0xc0, !PT ;  /* 0x1ffffffe0c0f7812 */ /* 0x000fe200078ec0ff */
[----:B------:R-:W-:Y:S01]  /*178b0*/  IMAD.U32 R72, R73, 0x10, R72 ;  /* 0x0000001049487824 */ /* 0x000fe200078e0048 */
[----:B----4-:R-:W-:Y:S01]  /*178c0*/  ISETP.NE.AND P0, PT, R2, 0x1, PT ;  /* 0x000000010200780c */ /* 0x010fe20003f05270 */
[----:B------:R-:W-:Y:S02]  /*178d0*/  IMAD.IADD R13, R76, 0x1, -R13 ;  /* 0x000000014c0d7824 */ /* 0x000fe400078e0a0d */
[----:B------:R-:W-:Y:S02]  /*178e0*/  IMAD.IADD R15, R78, 0x1, -R15 ;  /* 0x000000014e0f7824 */ /* 0x000fe400078e0a0f */
[----:B------:R-:W-:-:S04]  /*178f0*/  IMAD R72, R13, 0x40, R72 ;  /* 0x000000400d487824 */ /* 0x000fc800078e0248 */
[----:B------:R-:W-:-:S04]  /*17900*/  IMAD R72, R15, 0x8, R72 ;  /* 0x000000080f487824 */ /* 0x000fc800078e0248 */
[----:B------:R-:W-:-:S05]  /*17910*/  @P0 IMAD.HI.U32 R3, R72, R3, RZ ;  /* 0x0000000348030227 */ /* 0x000fca00078e00ff */
[----:B------:R-:W-:Y:S01]  /*17920*/  @P0 SHF.R.U32.HI R72, RZ, R74, R3 ;  /* 0x0000004aff480219 */ /* 0x000fe20000011603 */
[----:B------:R-:W-:Y:S01]  /*17930*/  IMAD.MOV.U32 R13, RZ, RZ, -0x60 ;  /* 0xffffffa0ff0d7424 */ /* 0x000fe200078e00ff */
[----:B------:R-:W-:-:S03]  /*17940*/  LOP3.LUT R3, R20, 0x7ffffffc, RZ, 0xc0, !PT ;  /* 0x7ffffffc14037812 */ /* 0x000fc600078ec0ff */
[----:B------:R-:W0:Y:S01]  /*17950*/  SHFL.IDX PT, R21, R72, RZ, 0x1c1f ;  /* 0x001c1fff48157589 */ /* 0x000e2200000e0000 */
[----:B------:R-:W-:Y:S01]  /*17960*/  IADD3 R3, R14, -R3, RZ ;  /* 0x800000030e037210 */ /* 0x000fe20007ffe0ff */
[----:B------:R-:W-:Y:S01]  /*17970*/  IMAD R2, R0, R13, 0x1 ;  /* 0x0000000100027424 */ /* 0x000fe200078e020d */
        /* <DEDUP_REMOVED lines=21> */
.L_x_12050:
[----:B------:R-:W-:-:S13]  /*17ad0*/  ISETP.NE.AND P0, PT, R9, 0x1, PT ;  /* 0x000000010900780c */ /* 0x000fda0003f05270 */
[----:B------:R-:W-:-:S05]  /*17ae0*/  @P0 IMAD.HI.U32 R8, R6, R10, RZ ;  /* 0x0000000a06080227 */ /* 0x000fca00078e00ff */
[----:B------:R-:W-:-:S07]  /*17af0*/  @P0 SHF.R.U32.HI R6, RZ, R11, R8 ;  /* 0x0000000bff060219 */ /* 0x000fce0000011608 */
.L_x_12051:
[----:B------:R-:W-:Y:S05]  /*17b00*/  BSYNC B1 ;  /* 0x0000000000017941 */ /* 0x000fea0003800000 */
.L_x_12049:
[----:B------:R-:W-:-:S05]  /*17b10*/  IMAD R6, R6, R9, R15 ;  /* 0x0000000906067224 */ /* 0x000fca00078e020f */
[----:B------:R-:W-:Y:S02]  /*17b20*/  VIMNMX R3, R3, R6, !PT ;  /* 0x0000000603037248 */ /* 0x000fe40007fe0100 */
[----:B------:R-:W-:-:S07]  /*17b30*/  VIADDMNMX R2, R6, R9, R2, PT ;  /* 0x0000000906027246 */ /* 0x000fce0003800102 */
.L_x_12048:
[----:B------:R-:W-:Y:S05]  /*17b40*/  BSYNC B0 ;  /* 0x0000000000007941 */ /* 0x000fea0003800000 */
.L_x_12047:
        /* <DEDUP_REMOVED lines=130> */
.L_x_12055:
[----:B------:R-:W-:-:S13]  /*18370*/  ISETP.NE.AND P6, PT, R9, 0x1, PT ;  /* 0x000000010900780c */ /* 0x000fda0003fc5270 */
[----:B------:R-:W-:-:S05]  /*18380*/  @P6 IMAD.HI.U32 R10, R4, R10, RZ ;  /* 0x0000000a040a6227 */ /* 0x000fca00078e00ff */
[----:B------:R-:W-:-:S07]  /*18390*/  @P6 SHF.R.U32.HI R4, RZ, R11, R10 ;  /* 0x0000000bff046219 */ /* 0x000fce000001160a */
.L_x_12056:
[----:B------:R-:W-:Y:S05]  /*183a0*/  BSYNC B1 ;  /* 0x0000000000017941 */ /* 0x000fea0003800000 */
.L_x_12054:
[----:B------:R-:W-:-:S05]  /*183b0*/  IMAD R4, R4, R9, R15 ;  /* 0x0000000904047224 */ /* 0x000fca00078e020f */
[----:B------:R-:W-:Y:S02]  /*183c0*/  VIADDMNMX R6, R4, R9, R6, PT ;  /* 0x0000000904067246 */ /* 0x000fe40003800106 */
[----:B------:R-:W-:-:S07]  /*183d0*/  VIMNMX R3, R3, R4, !PT ;  /* 0x0000000403037248 */ /* 0x000fce0007fe0100 */
.L_x_12053:
[----:B------:R-:W-:Y:S05]  /*183e0*/  BSYNC B0 ;  /* 0x0000000000007941 */ /* 0x000fea0003800000 */
.L_x_12052:
        /* <DEDUP_REMOVED lines=21> */
[----:B------:R-:W4:Y:S01]  /*18540*/  LDL.64 R102, [R1+0x398] ;  /* 0x0003980001667983 */ /* 0x000f220000100a00 */
        /* <DEDUP_REMOVED lines=10> */
[----:B------:R-:W3:Y:S03]  /*185f0*/  LDL R21, [R1+0x1f0] ;  /* 0x0001f00001157983 */ /* 0x000ee60000100800 */
[----:B------:R-:W-:Y:S01]  /*18600*/  ISETP.LT.OR P0, PT, R6, 0x12, P0 ;  /* 0x000000120600780c */ /* 0x000fe20000701670 */
[----:B------:R-:W4:Y:S03]  /*18610*/  LDL.64 R110, [R1+0x3d8] ;  /* 0x0003d800016e7983 */ /* 0x000f260000100a00 */
[----:B------:R-:W-:Y:S01]  /*18620*/  FSEL R75, R35, -INF , !P0 ;  /* 0xff800000234b7808 */ /* 0x000fe20004000000 */
[----:B------:R-:W4:Y:S01]  /*18630*/  LDL.64 R112, [R1+0x3e8] ;  /* 0x0003e80001707983 */ /* 0x000f220000100a00 */
[----:B------:R-:W-:-:S02]  /*18640*/  ISETP.NE.AND P0, PT, R28, RZ, PT ;  /* 0x000000ff1c00720c */ /* 0x000fc40003f05270 */
[C---:B------:R-:W-:Y:S01]  /*18650*/  ISETP.GT.AND P5, PT, R3.reuse, 0x58, !P5 ;  /* 0x000000580300780c */ /* 0x040fe20006fa4270 */
[----:B------:R-:W4:Y:S01]  /*18660*/  LDL R151, [R1+0x28] ;  /* 0x0000280001977983 */ /* 0x000f220000100800 */
        /* <DEDUP_REMOVED lines=102> */
[----:B------:R-:W-:Y:S01]  /*18cd0*/  FMNMX.FTZ R5, R179, R4, !PT ;  /* 0x00000004b3057209 */ /* 0x000fe20007810000 */
[----:B------:R-:W2:Y:S01]  /*18ce0*/  LDL.64 R62, [R1+0x360] ;  /* 0x00036000013e7983 */ /* 0x000ea20000100a00 */
[----:B------:R-:W-:Y:S02]  /*18cf0*/  ISETP.LT.OR P4, PT, R6, 0x52, P4 ;  /* 0x000000520600780c */ /* 0x000fe40002781670 */
[----:B------:R-:W-:Y:S02]  /*18d00*/  FSEL R181, R66, -INF , !P3 ;  /* 0xff80000042b57808 */ /* 0x000fe40005800000 */
[----:B------:R-:W-:Y:S02]  /*18d10*/  FMNMX.FTZ R4, R24, R5, !PT ;  /* 0x0000000518047209 */ /* 0x000fe40007810000 */
[----:B------:R-:W-:-:S02]  /*18d20*/  ISETP.GT.AND P0, PT, R3, 0x59, !P6 ;  /* 0x000000590300780c */ /* 0x000fc40007704270 */
[C---:B------:R-:W-:Y:S02]  /*18d30*/  ISETP.LT.OR P5, PT, R6.reuse, 0x59, P5 ;  /* 0x000000590600780c */ /* 0x040fe40002fa1670 */
        /* <DEDUP_REMOVED lines=8> */
[----:B------:R-:W2:Y:S01]  /*18dc0*/  LDL.64 R70, [R1+0x310] ;  /* 0x0003100001467983 */ /* 0x000ea20000100a00 */
[----:B0-----:R-:W-:Y:S02]  /*18dd0*/  FMNMX.FTZ R4, R7, R8, !PT ;  /* 0x0000000807047209 */ /* 0x001fe40007810000 */
[----:B------:R-:W-:Y:S01]  /*18de0*/  FMNMX.FTZ R3, R20, R3, !PT ;  /* 0x0000000314037209 */ /* 0x000fe20007810000 */
        /* <DEDUP_REMOVED lines=14> */
[-CC-:B------:R-:W-:Y:S01]  /*18ed0*/  FFMA.FTZ R162, R77, R21.reuse, -R14.reuse ;  /* 0x000000154da27223 */ /* 0x180fe2000001080e */
[----:B------:R-:W3:Y:S04]  /*18ee0*/  LDL.64 R80, [R1+0x200] ;  /* 0x0002000001507983 */ /* 0x000ee80000100a00 */
[----:B------:R-:W3:Y:S04]  /*18ef0*/  LDL.64 R84, [R1+0x210] ;  /* 0x0002100001547983 */ /* 0x000ee80000100a00 */
[----:B------:R-:W3:Y:S04]  /*18f00*/  LDL.64 R76, [R1+0x220] ;  /* 0x00022000014c7983 */ /* 0x000ee80000100a00 */
[----:B------:R-:W3:Y:S04]  /*18f10*/  LDL.64 R94, [R1+0x230] ;  /* 0x00023000015e7983 */ /* 0x000ee80000100a00 */
[----:B--2---:R-:W0:Y:S01]  /*18f20*/  SHFL.BFLY PT, R12, R13, 0x2, 0x1f ;  /* 0x0c401f000d0c7f89 */ /* 0x004e2200000e0000 */
[----:B------:R-:W-:Y:S01]  /*18f30*/  FFMA.FTZ R174, R37, R21, -R14 ;  /* 0x0000001525ae7223 */ /* 0x000fe2000001080e */
[----:B0-----:R-:W-:-:S05]  /*18f40*/  FMNMX.FTZ R12, R12, R13, !PT ;  /* 0x0000000d0c0c7209 */ /* 0x001fca0007810000 */
[----:B------:R-:W0:Y:S01]  /*18f50*/  SHFL.BFLY PT, R37, R12, 0x1, 0x1f ;  /* 0x0c201f000c257f89 */ /* 0x000e2200000e0000 */
[----:B------:R-:W-:-:S05]  /*18f60*/  FSEL R13, R26, RZ, P0 ;  /* 0x000000ff1a0d7208 */ /* 0x000fca0000000000 */
[----:B------:R-:W-:Y:S01]  /*18f70*/  FADD.FTZ R13, R10, -R13 ;  /* 0x8000000d0a0d7221 */ /* 0x000fe20000010000 */
[-CC-:B------:R-:W-:Y:S01]  /*18f80*/  FFMA.FTZ R156, R99, R21.reuse, -R14.reuse ;  /* 0x00000015639c7223 */ /* 0x180fe2000001080e */
[-CC-:B------:R-:W-:Y:S01]  /*18f90*/  FFMA.FTZ R146, R97, R21.reuse, -R14.reuse ;  /* 0x0000001561927223 */ /* 0x180fe2000001080e */
[--C-:B------:R-:W-:Y:S01]  /*18fa0*/  FFMA.FTZ R148, R93, R21, -R14.reuse ;  /* 0x000000155d947223 */ /* 0x100fe2000001080e */
[----:B0-----:R-:W-:Y:S01]  /*18fb0*/  FMNMX.FTZ R150, R12, R37, !PT ;  /* 0x000000250c967209 */ /* 0x001fe20007810000 */
[-C--:B------:R-:W-:Y:S02]  /*18fc0*/  FMUL.FTZ R13, R13, R21.reuse ;  /* 0x000000150d0d7220 */ /* 0x080fe40000410000 */
[----:B------:R-:W-:Y:S01]  /*18fd0*/  MUFU.EX2 R156, R156 ;  /* 0x0000009c009c7308 */ /* 0x000fe20000000800 */
[-CC-:B------:R-:W-:Y:S01]  /*18fe0*/  FFMA.FTZ R129, R129, R21.reuse, -R14.reuse ;  /* 0x0000001581817223 */ /* 0x180fe2000001080e */
[C---:B------:R-:W-:Y:S01]  /*18ff0*/  FSETP.NEU.FTZ.AND P0, PT, R150.reuse, -INF , PT ;  /* 0xff8000009600780b */ /* 0x040fe20003f1d000 */
[CC--:B------:R-:W-:Y:S01]  /*19000*/  FMUL.FTZ R12, R150.reuse, R21.reuse ;  /* 0x00000015960c7220 */ /* 0x0c0fe20000410000 */
[-CC-:B------:R-:W-:Y:S01]  /*19010*/  FFMA.FTZ R168, R91, R21.reuse, -R14.reuse ;  /* 0x000000155ba87223 */ /* 0x180fe2000001080e */
[-CC-:B------:R-:W-:Y:S01]  /*19020*/  FFMA.FTZ R128, R89, R21.reuse, -R14.reuse ;  /* 0x0000001559807223 */ /* 0x180fe2000001080e */
[----:B------:R-:W-:Y:S01]  /*19030*/  FSEL R10, R150, RZ, P0 ;  /* 0x000000ff960a7208 */ /* 0x000fe20000000000 */
[-CC-:B------:R-:W-:Y:S01]  /*19040*/  FFMA.FTZ R125, R125, R21.reuse, -R14.reuse ;  /* 0x000000157d7d7223 */ /* 0x180fe2000001080e */
[----:B------:R-:W-:Y:S01]  /*19050*/  FSEL R12, R12, RZ, P0 ;  /* 0x000000ff0c0c7208 */ /* 0x000fe20000000000 */
[----:B------:R-:W4:Y:S01]  /*19060*/  MUFU.EX2 R149, R13 ;  /* 0x0000000d00957308 */ /* 0x000f220000000800 */
[-C--:B------:R-:W-:Y:S01]  /*19070*/  FFMA.FTZ R170, R87, R21.reuse, -R14 ;  /* 0x0000001557aa7223 */ /* 0x080fe2000001080e */
[----:B------:R-:W-:Y:S01]  /*19080*/  FADD.FTZ R10, R11, -R10 ;  /* 0x8000000a0b0a7221 */ /* 0x000fe20000010000 */
[-C--:B------:R-:W-:Y:S01]  /*19090*/  FFMA.FTZ R172, R45, R21.reuse, -R14 ;  /* 0x000000152dac7223 */ /* 0x080fe2000001080e */
[-CC-:B------:R-:W-:Y:S01]  /*190a0*/  FFMA.FTZ R157, R55, R21.reuse, -R12.reuse ;  /* 0x00000015379d7223 */ /* 0x180fe2000001080c */
[-CC-:B------:R-:W-:Y:S01]  /*190b0*/  FFMA.FTZ R140, R83, R21.reuse, -R12.reuse ;  /* 0x00000015538c7223 */ /* 0x180fe2000001080c */
[----:B------:R-:W-:Y:S01]  /*190c0*/  FMUL.FTZ R10, R21, R10 ;  /* 0x0000000a150a7220 */ /* 0x000fe20000410000 */
[-CC-:B------:R-:W-:Y:S01]  /*190d0*/  FFMA.FTZ R159, R27, R21.reuse, -R12.reuse ;  /* 0x000000151b9f7223 */ /* 0x180fe2000001080c */
[----:B------:R-:W-:Y:S01]  /*190e0*/  MUFU.EX2 R146, R146 ;  /* 0x0000009200927308 */ /* 0x000fe20000000800 */
[-CC-:B------:R-:W-:Y:S01]  /*190f0*/  FFMA.FTZ R139, R79, R21.reuse, -R12.reuse ;  /* 0x000000154f8b7223 */ /* 0x180fe2000001080c */
[----:B------:R-:W-:-:S06]  /*19100*/  FFMA.FTZ R161, R31, R21, -R12 ;  /* 0x000000151fa17223 */ /* 0x000fcc000001080c */
[----:B------:R-:W-:Y:S01]  /*19110*/  MUFU.EX2 R158, R158 ;  /* 0x0000009e009e7308 */ /* 0x000fe20000000800 */
[-C--:B------:R-:W-:Y:S01]  /*19120*/  FFMA.FTZ R138, R75, R21.reuse, -R12 ;  /* 0x000000154b8a7223 */ /* 0x080fe2000001080c */
[----:B----4-:R-:W-:Y:S01]  /*19130*/  FFMA.FTZ R11, R149, R6, R156 ;  /* 0x00000006950b7223 */ /* 0x010fe2000001009c */
[-CC-:B------:R-:W-:Y:S01]  /*19140*/  FFMA.FTZ R145, R49, R21.reuse, -R14.reuse ;  /* 0x0000001531917223 */ /* 0x180fe2000001080e */
        /* <DEDUP_REMOVED lines=10> */
[-C--:B------:R-:W-:Y:S01]  /*191f0*/  FFMA.FTZ R141, R69, R21.reuse, -R14 ;  /* 0x00000015458d7223 */ /* 0x080fe2000001080e */
[----:B------:R-:W2:Y:S01]  /*19200*/  LDL.64 R96, [R1+0x290] ;  /* 0x0002900001607983 */ /* 0x000ea20000100a00 */
[----:B------:R-:W0:Y:S03]  /*19210*/  MUFU.EX2 R147, R10 ;  /* 0x0000000a00937308 */ /* 0x000e260000000800 */
[----:B------:R-:W4:Y:S04]  /*19220*/  LDL.64 R92, [R1+0x2a0] ;  /* 0x0002a000015c7983 */ /* 0x000f280000100a00 */
[----:B------:R-:W4:Y:S01]  /*19230*/  LDL.64 R98, [R1+0x378] ;  /* 0x0003780001627983 */ /* 0x000f220000100a00 */
[----:B------:R-:W1:Y:S08]  /*19240*/  MUFU.EX2 R140, R140 ;  /* 0x0000008c008c7308 */ /* 0x000e700000000800 */
[----:B------:R-:W-:Y:S01]  /*19250*/  MUFU.EX2 R148, R148 ;  /* 0x0000009400947308 */ /* 0x000fe20000000800 */
[----:B------:R-:W-:-:S07]  /*19260*/  FFMA.FTZ R137, R73, R21, -R12 ;  /* 0x0000001549897223 */ /* 0x000fce000001080c */
[----:B------:R-:W-:Y:S01]  /*19270*/  MUFU.EX2 R160, R160 ;  /* 0x000000a000a07308 */ /* 0x000fe20000000800 */
[----:B------:R-:W-:-:S07]  /*19280*/  FFMA.FTZ R136, R39, R21, -R12 ;  /* 0x0000001527887223 */ /* 0x000fce000001080c */
[----:B------:R-:W-:Y:S01]  /*19290*/  MUFU.EX2 R130, R130 ;  /* 0x0000008200827308 */ /* 0x000fe20000000800 */
[-CC-:B------:R-:W-:Y:S01]  /*192a0*/  FFMA.FTZ R169, R43, R21.reuse, -R12.reuse ;  /* 0x000000152ba97223 */ /* 0x180fe2000001080c */
[----:B------:R-:W4:Y:S06]  /*192b0*/  LDL.64 R36, [R1+0x258] ;  /* 0x0002580001247983 */ /* 0x000f2c0000100a00 */
[----:B------:R-:W-:Y:S01]  /*192c0*/  MUFU.EX2 R162, R162 ;  /* 0x000000a200a27308 */ /* 0x000fe20000000800 */
[-CC-:B------:R-:W-:Y:S01]  /*192d0*/  FFMA.FTZ R171, R171, R21.reuse, -R12.reuse ;  /* 0x00000015abab7223 */ /* 0x180fe2000001080c */
[----:B------:R-:W4:Y:S06]  /*192e0*/  LDL.64 R90, [R1+0x2b0] ;  /* 0x0002b000015a7983 */ /* 0x000f2c0000100a00 */
[----:B------:R-:W-:Y:S01]  /*192f0*/  MUFU.EX2 R129, R129 ;  /* 0x0000008100817308 */ /* 0x000fe20000000800 */
[-CC-:B------:R-:W-:Y:S01]  /*19300*/  FFMA.FTZ R123, R47, R21.reuse, -R12.reuse ;  /* 0x000000152f7b7223 */ /* 0x180fe2000001080c */
[----:B------:R-:W4:Y:S06]  /*19310*/  LDL.64 R88, [R1+0x2c0] ;  /* 0x0002c00001587983 */ /* 0x000f2c0000100a00 */
[----:B------:R-:W-:Y:S01]  /*19320*/  MUFU.EX2 R168, R168 ;  /* 0x000000a800a87308 */ /* 0x000fe20000000800 */
[----:B------:R-:W-:-:S07]  /*19330*/  FFMA.FTZ R173, R173, R21, -R12 ;  /* 0x00000015adad7223 */ /* 0x000fce000001080c */
[----:B------:R-:W-:Y:S01]  /*19340*/  MUFU.EX2 R128, R128 ;  /* 0x0000008000807308 */ /* 0x000fe20000000800 */
[----:B------:R-:W-:-:S07]  /*19350*/  FFMA.FTZ R122, R51, R21, -R12 ;  /* 0x00000015337a7223 */ /* 0x000fce000001080c */
[----:B------:R-:W-:Y:S01]  /*19360*/  MUFU.EX2 R125, R125 ;  /* 0x0000007d007d7308 */ /* 0x000fe20000000800 */
[-CC-:B------:R-:W-:Y:S01]  /*19370*/  FFMA.FTZ R175, R54, R21.reuse, -R12.reuse ;  /* 0x0000001536af7223 */ /* 0x180fe2000001080c */
[-CC-:B------:R-:W-:Y:S01]  /*19380*/  FFMA.FTZ R121, R28, R21.reuse, -R12.reuse ;  /* 0x000000151c797223 */ /* 0x180fe2000001080c */
[----:B------:R-:W-:-:S05]  /*19390*/  FFMA.FTZ R177, R58, R21, -R12 ;  /* 0x000000153ab17223 */ /* 0x000fca000001080c */
        /* <DEDUP_REMOVED lines=10> */
[C---:B------:R-:W-:Y:S01]  /*19440*/  FMUL.FTZ R9, R149.reuse, R9 ;  /* 0x0000000995097220 */ /* 0x040fe20000410000 */
[----:B------:R-:W-:Y:S01]  /*19450*/  FMUL.FTZ R8, R149, R8 ;  /* 0x0000000895087220 */ /* 0x000fe20000410000 */
[----:B------:R-:W4:Y:S04]  /*19460*/  LDL.64 R82, [R1+0x2d0] ;  /* 0x0002d00001527983 */ /* 0x000f280000100a00 */
[----:B------:R-:W0:Y:S01]  /*19470*/  MUFU.EX2 R139, R139 ;  /* 0x0000008b008b7308 */ /* 0x000e220000000800 */
[----:B------:R-:W-:Y:S01]  /*19480*/  FADD.FTZ R11, R146, R11 ;  /* 0x0000000b920b7221 */ /* 0x000fe20000010000 */
[----:B-1----:R-:W-:Y:S01]  /*19490*/  FADD.FTZ R6, R140, R7 ;  /* 0x000000078c067221 */ /* 0x002fe20000010000 */
[----:B------:R-:W4:Y:S04]  /*194a0*/  LDL.64 R78, [R1+0x2e0] ;  /* 0x0002e000014e7983 */ /* 0x000f280000100a00 */
[----:B------:R-:W4:Y:S01]  /*194b0*/  LDL.64 R74, [R1+0x2f0] ;  /* 0x0002f000014a7983 */ /* 0x000f220000100a00 */
[----:B------:R-:W1:Y:S01]  /*194c0*/  MUFU.EX2 R161, R161 ;  /* 0x000000a100a17308 */ /* 0x000e620000000800 */
[----:B------:R-:W-:Y:S01]  /*194d0*/  FADD.FTZ R11, R158, R11 ;  /* 0x0000000b9e0b7221 */ /* 0x000fe20000010000 */
[----:B------:R-:W-:Y:S01]  /*194e0*/  FADD.FTZ R6, R159, R6 ;  /* 0x000000069f067221 */ /* 0x000fe20000010000 */
[----:B------:R-:W4:Y:S04]  /*194f0*/  LDL.64 R72, [R1+0x300] ;  /* 0x0003000001487983 */ /* 0x000f280000100a00 */
[----:B------:R-:W4:Y:S01]  /*19500*/  LDL.64 R56, [R1+0x390] ;  /* 0x0003900001387983 */ /* 0x000f220000100a00 */
[----:B------:R-:W1:Y:S01]  /*19510*/  MUFU.EX2 R138, R138 ;  /* 0x0000008a008a7308 */ /* 0x000e620000000800 */
        /* <DEDUP_REMOVED lines=29> */
[----:B------:R-:W1:Y:S03]  /*196f0*/  MUFU.EX2 R170, R170 ;  /* 0x000000aa00aa7308 */ /* 0x000e660000000800 */
[----:B------:R-:W4:Y:S04]  /*19700*/  LDL.64 R40, [R1+0x238] ;  /* 0x0002380001287983 */ /* 0x000f280000100a00 */
[----:B------:R-:W4:Y:S01]  /*19710*/  LDL.64 R38, [R1+0x248] ;  /* 0x0002480001267983 */ /* 0x000f220000100a00 */
[----:B------:R-:W3:Y:S01]  /*19720*/  MUFU.EX2 R123, R123 ;  /* 0x0000007b007b7308 */ /* 0x000ee20000000800 */
[----:B------:R-:W-:Y:S01]  /*19730*/  FADD.FTZ R10, R128, R7 ;  /* 0x00000007800a7221 */ /* 0x000fe20000010000 */
[----:B0-----:R-:W-:Y:S01]  /*19740*/  FADD.FTZ R6, R169, R6 ;  /* 0x00000006a9067221 */ /* 0x001fe20000010000 */
[----:B------:R-:W4:Y:S04]  /*19750*/  LDL.64 R34, [R1+0x268] ;  /* 0x0002680001227983 */ /* 0x000f280000100a00 */
[----:B------:R-:W4:Y:S01]  /*19760*/  LDL.64 R30, [R1+0x288] ;  /* 0x00028800011e7983 */ /* 0x000f220000100a00 */
[----:B------:R-:W0:Y:S03]  /*19770*/  MUFU.EX2 R172, R172 ;  /* 0x000000ac00ac7308 */ /* 0x000e260000000800 */
[----:B------:R-:W4:Y:S05]  /*19780*/  LDL.64 R26, [R1+0x2a8] ;  /* 0x0002a800011a7983 */ /* 0x000f2a0000100a00 */
[----:B------:R-:W0:Y:S01]  /*19790*/  MUFU.EX2 R173, R173 ;  /* 0x000000ad00ad7308 */ /* 0x000e220000000800 */
[----:B------:R-:W-:Y:S01]  /*197a0*/  FADD.FTZ R7, R125, R10 ;  /* 0x0000000a7d077221 */ /* 0x000fe20000010000 */
[----:B-1----:R-:W-:-:S06]  /*197b0*/  FADD.FTZ R6, R171, R6 ;  /* 0x00000006ab067221 */ /* 0x002fcc0000010000 */
[----:B------:R-:W1:Y:S08]  /*197c0*/  MUFU.EX2 R145, R145 ;  /* 0x0000009100917308 */ /* 0x000e700000000800 */
[----:B------:R-:W1:Y:S01]  /*197d0*/  MUFU.EX2 R122, R122 ;  /* 0x0000007a007a7308 */ /* 0x000e620000000800 */
[----:B------:R-:W-:Y:S01]  /*197e0*/  FADD.FTZ R7, R170, R7 ;  /* 0x00000007aa077221 */ /* 0x000fe20000010000 */
[----:B---3--:R-:W-:-:S06]  /*197f0*/  FADD.FTZ R10, R123, R6 ;  /* 0x000000067b0a7221 */ /* 0x008fcc0000010000 */
[----:B------:R-:W-:Y:S08]  /*19800*/  MUFU.EX2 R144, R144 ;  /* 0x0000009000907308 */ /* 0x000ff00000000800 */
[----:B------:R-:W3:Y:S01]  /*19810*/  MUFU.EX2 R175, R175 ;  /* 0x000000af00af7308 */ /* 0x000ee20000000800 */
[----:B0-----:R-:W-:Y:S01]  /*19820*/  FADD.FTZ R6, R172, R7 ;  /* 0x00000007ac067221 */ /* 0x001fe20000010000 */
[----:B------:R-:W-:-:S06]  /*19830*/  FADD.FTZ R7, R173, R10 ;  /* 0x0000000aad077221 */ /* 0x000fcc0000010000 */
        /* <DEDUP_REMOVED lines=8> */
[C---:B------:R-:W-:Y:S01]  /*198c0*/  FMUL.FTZ R5, R147.reuse, R5 ;  /* 0x0000000593057220 */ /* 0x040fe20000410000 */
[----:B------:R-:W-:Y:S01]  /*198d0*/  FMUL.FTZ R4, R147, R4 ;  /* 0x0000000493047220 */ /* 0x000fe20000410000 */
[C---:B------:R-:W-:Y:S01]  /*198e0*/  FMUL.FTZ R81, R149.reuse, R81 ;  /* 0x0000005195517220 */ /* 0x040fe20000410000 */
[C---:B------:R-:W-:Y:S01]  /*198f0*/  FMUL.FTZ R80, R149.reuse, R80 ;  /* 0x0000005095507220 */ /* 0x040fe20000410000 */
[C---:B------:R-:W-:Y:S01]  /*19900*/  FMUL.FTZ R85, R149.reuse, R85 ;  /* 0x0000005595557220 */ /* 0x040fe20000410000 */
[C---:B------:R-:W-:Y:S01]  /*19910*/  FMUL.FTZ R84, R149.reuse, R84 ;  /* 0x0000005495547220 */ /* 0x040fe20000410000 */
[----:B------:R-:W-:Y:S01]  /*19920*/  FMUL.FTZ R87, R149, R77 ;  /* 0x0000004d95577220 */ /* 0x000fe20000410000 */
[----:B------:R-:W0:Y:S01]  /*19930*/  MUFU.EX2 R121, R121 ;  /* 0x0000007900797308 */ /* 0x000e220000000800 */
[----:B-1----:R-:W-:Y:S01]  /*19940*/  FADD.FTZ R11, R145, R6 ;  /* 0x00000006910b7221 */ /* 0x002fe20000010000 */
[----:B------:R-:W-:Y:S01]  /*19950*/  FADD.FTZ R6, R122, R7 ;  /* 0x000000077a067221 */ /* 0x000fe20000010000 */
[C---:B------:R-:W-:Y:S01]  /*19960*/  FMUL.FTZ R86, R149.reuse, R76 ;  /* 0x0000004c95567220 */ /* 0x040fe20000410000 */
[C---:B------:R-:W-:Y:S01]  /*19970*/  FMUL.FTZ R95, R149.reuse, R95 ;  /* 0x0000005f955f7220 */ /* 0x040fe20000410000 */
[----:B------:R-:W-:Y:S01]  /*19980*/  FMUL.FTZ R94, R149, R94 ;  /* 0x0000005e955e7220 */ /* 0x000fe20000410000 */
[----:B------:R-:W4:Y:S02]  /*19990*/  LDL.64 R28, [R1+0x298] ;  /* 0x00029800011c7983 */ /* 0x000f240000100a00 */
[----:B------:R-:W1:Y:S01]  /*199a0*/  MUFU.EX2 R177, R177 ;  /* 0x000000b100b17308 */ /* 0x000e620000000800 */
[----:B------:R-:W-:Y:S01]  /*199b0*/  FADD.FTZ R11, R174, R11 ;  /* 0x0000000bae0b7221 */ /* 0x000fe20000010000 */
[----:B---3--:R-:W-:Y:S01]  /*199c0*/  FADD.FTZ R6, R175, R6 ;  /* 0x00000006af067221 */ /* 0x008fe20000010000 */
[----:B------:R-:W3:Y:S05]  /*199d0*/  LDL.64 R20, [R1+0x278] ;  /* 0x0002780001147983 */ /* 0x000eea0000100a00 */
[----:B------:R-:W2:Y:S01]  /*199e0*/  MUFU.EX2 R120, R120 ;  /* 0x0000007800787308 */ /* 0x000ea20000000800 */
[----:B------:R-:W-:Y:S01]  /*199f0*/  FADD.FTZ R11, R144, R11 ;  /* 0x0000000b900b7221 */ /* 0x000fe20000010000 */
[----:B0-----:R-:W-:Y:S01]  /*19a00*/  FADD.FTZ R6, R121, R6 ;  /* 0x0000000679067221 */ /* 0x001fe20000010000 */
[----:B------:R-:W3:Y:S05]  /*19a10*/  LDL.64 R24, [R1+0x2b8] ;  /* 0x0002b80001187983 */ /* 0x000eea0000100a00 */
[----:B------:R-:W0:Y:S01]  /*19a20*/  MUFU.EX2 R179, R179 ;  /* 0x000000b300b37308 */ /* 0x000e220000000800 */
[----:B------:R-:W-:Y:S01]  /*19a30*/  FADD.FTZ R10, R176, R11 ;  /* 0x0000000bb00a7221 */ /* 0x000fe20000010000 */
[----:B-1----:R-:W-:Y:S01]  /*19a40*/  FADD.FTZ R7, R177, R6 ;  /* 0x00000006b1077221 */ /* 0x002fe20000010000 */
[----:B------:R-:W3:Y:S05]  /*19a50*/  LDL.64 R14, [R1+0x2d8] ;  /* 0x0002d800010e7983 */ /* 0x000eea0000100a00 */
[----:B------:R-:W1:Y:S01]  /*19a60*/  MUFU.EX2 R131, R131 ;  /* 0x0000008300837308 */ /* 0x000e620000000800 */
[----:B------:R-:W-:Y:S01]  /*19a70*/  FADD.FTZ R11, R143, R10 ;  /* 0x0000000a8f0b7221 */ /* 0x000fe20000010000 */
[----:B--2---:R-:W-:Y:S01]  /*19a80*/  FADD.FTZ R6, R120, R7 ;  /* 0x0000000778067221 */ /* 0x004fe20000010000 */
[----:B------:R-:W2:Y:S05]  /*19a90*/  LDL.64 R12, [R1+0x2e8] ;  /* 0x0002e800010c7983 */ /* 0x000eaa0000100a00 */
        /* <DEDUP_REMOVED lines=11> */
[----:B0-----:R-:W-:Y:S01]  /*19b50*/  FADD.FTZ R6, R117, R6 ;  /* 0x0000000675067221 */ /* 0x001fe20000010000 */
[----:B------:R-:W-:Y:S02]  /*19b60*/  STL.64 [R1+0x3f0], R8 ;  /* 0x0003f00801007387 */ /* 0x000fe40000100a00 */
[----:B------:R-:W-:Y:S02]  /*19b70*/  FADD.FTZ R10, R182, R11 ;  /* 0x0000000bb60a7221 */ /* 0x000fe40000010000 */
        /* <DEDUP_REMOVED lines=8> */
[----:B------:R1:W-:Y:S04]  /*19c00*/  STL.64 [R1+0x230], R94 ;  /* 0x0002305e01007387 */ /* 0x0003e80000100a00 */
        /* <DEDUP_REMOVED lines=8> */
[----:B-1----:R-:W2:Y:S01]  /*19c90*/  LDL.64 R94, [R1+0x368] ;  /* 0x00036800015e7983 */ /* 0x002ea20000100a00 */
        /* <DEDUP_REMOVED lines=108> */
[C---:B---3--:R-:W-:Y:S01]  /*1a360*/  FMUL.FTZ R21, R147.reuse, R21 ;  /* 0x0000001593157220 */ /* 0x048fe20000410000 */
[C---:B------:R-:W-:Y:S01]  /*1a370*/  FMUL.FTZ R20, R147.reuse, R20 ;  /* 0x0000001493147220 */ /* 0x040fe20000410000 */
[----:B------:R0:W-:Y:S01]  /*1a380*/  STL.64 [R1+0x330], R68 ;  /* 0x0003304401007387 */ /* 0x0001e20000100a00 */
[C---:B------:R-:W-:Y:S01]  /*1a390*/  FMUL.FTZ R25, R147.reuse, R25 ;  /* 0x0000001993197220 */ /* 0x040fe20000410000 */
[----:B------:R-:W-:-:S02]  /*1a3a0*/  FMUL.FTZ R24, R147, R24 ;  /* 0x0000001893187220 */ /* 0x000fc40000410000 */
[----:B------:R0:W-:Y:S01]  /*1a3b0*/  STL.64 [R1+0x340], R66 ;  /* 0x0003404201007387 */ /* 0x0001e20000100a00 */
[C---:B------:R-:W-:Y:S01]  /*1a3c0*/  FMUL.FTZ R15, R147.reuse, R15 ;  /* 0x0000000f930f7220 */ /* 0x040fe20000410000 */
[C---:B------:R-:W-:Y:S02]  /*1a3d0*/  FMUL.FTZ R14, R147.reuse, R14 ;  /* 0x0000000e930e7220 */ /* 0x040fe40000410000 */
[----:B------:R0:W-:Y:S01]  /*1a3e0*/  STL.64 [R1+0x350], R64 ;  /* 0x0003504001007387 */ /* 0x0001e20000100a00 */
[C---:B--2---:R-:W-:Y:S01]  /*1a3f0*/  FMUL.FTZ R13, R147.reuse, R13 ;  /* 0x0000000d930d7220 */ /* 0x044fe20000410000 */
[C---:B------:R-:W-:Y:S02]  /*1a400*/  FMUL.FTZ R12, R147.reuse, R12 ;  /* 0x0000000c930c7220 */ /* 0x040fe40000410000 */
        /* <DEDUP_REMOVED lines=86> */
.L_x_12058:
[----:B------:R-:W-:Y:S05]  /*1a970*/  BSYNC B0 ;  /* 0x0000000000007941 */ /* 0x000fea0003800000 */
.L_x_12057:
        /* <DEDUP_REMOVED lines=8> */
.L_x_12060:
[----:B------:R-:W-:Y:S05]  /*1aa00*/  BSYNC B0 ;  /* 0x0000000000007941 */ /* 0x000fea0003800000 */
.L_x_12059:
[----:B------:R-:W-:Y:S04]  /*1aa10*/  BSSY B0, `(.L_x_12061) ;  /* 0x0000004000007945 */ /* 0x000fe80003800000 */
[----:B-1----:R-:W-:Y:S05]  /*1aa20*/  @P0 BRA `(.L_x_12062) ;  /* 0x0000000000080947 */ /* 0x002fea0003800000 */
[----:B------:R-:W1:Y:S02]  /*1aa30*/  SYNCS.PHASECHK.TRANS64.TRYWAIT P0, [R2+URZ], R3 ;  /* 0x00000003020075a7 */ /* 0x000e64000800017f */
[----:B-1----:R-:W-:Y:S05]  /*1aa40*/  @!P0 BRA `(.L_x_12063) ;  /* 0x000000fc00348947 */ /* 0x002fea0003800000 */
.L_x_12062:
[----:B------:R-:W-:Y:S05]  /*1aa50*/  BSYNC B0 ;  /* 0x0000000000007941 */ /* 0x000fea0003800000 */
.L_x_12061:
        /* <DEDUP_REMOVED lines=306> */
[----:B------:R-:W-:Y:S01]  /*1bd80*/  VIADD R4, R2, 0x100 ;  /* 0x0000010002047836 */ /* 0x000fe20000000000 */
[----:B------:R-:W-:Y:S01]  /*1bd90*/  MOV R5, R3 ;  /* 0x0000000300057202 */ /* 0x000fe20000000f00 */
        /* <DEDUP_REMOVED lines=490> */
.L_x_12065:
[----:B------:R-:W-:Y:S05]  /*1dc40*/  BSYNC B0 ;  /* 0x0000000000007941 */ /* 0x000fea0003800000 */
.L_x_12064:
        /* <DEDUP_REMOVED lines=9> */
.L_x_12037:
[----:B------:R-:W2:Y:S01]  /*1dce0*/  LDL R5, [R1+0x1e0] ;  /* 0x0001e00001057983 */ /* 0x000ea20000100800 */
[----:B------:R-:W-:Y:S05]  /*1dcf0*/  WARPSYNC.ALL ;  /* 0x0000000000007948 */ /* 0x000fea0003800000 */
        /* <DEDUP_REMOVED lines=61> */
[----:B------:R-:W4:Y:S04]  /*1e0d0*/  LDL R136, [R1+0x1b8] ;  /* 0x0001b80001887983 */ /* 0x000f280000100800 */
[----:B------:R-:W5:Y:S04]  /*1e0e0*/  LDL.64 R10, [R1+0x378] ;  /* 0x00037800010a7983 */ /* 0x000f680000100a00 */
[----:B--2---:R-:W2:Y:S02]  /*1e0f0*/  SHFL.BFLY PT, R0, R5, 0x2, 0x1f ;  /* 0x0c401f0005007f89 */ /* 0x004ea400000e0000 */
[----:B--2---:R-:W-:-:S05]  /*1e100*/  FADD.FTZ R0, R5, R0 ;  /* 0x0000000005007221 */ /* 0x004fca0000010000 */
[----:B------:R-:W0:Y:S02]  /*1e110*/  SHFL.BFLY PT, R3, R0, 0x1, 0x1f ;  /* 0x0c201f0000037f89 */ /* 0x000e2400000e0000 */
[----:B01----:R-:W-:Y:S02]  /*1e120*/  FADD.FTZ R2, R0, R3 ;  /* 0x0000000300027221 */ /* 0x003fe40000010000 */
[----:B------:R-:W2:Y:S04]  /*1e130*/  LDL R0, [R1+0x1c0] ;  /* 0x0001c00001007983 */ /* 0x000ea80000100800 */
[----:B------:R-:W-:Y:S04]  /*1e140*/  STL [R1+0x1e0], R2 ;  /* 0x0001e00201007387 */ /* 0x000fe80000100800 */
[----:B------:R-:W4:Y:S04]  /*1e150*/  LDL R147, [R1+0x1e0] ;  /* 0x0001e00001937983 */ /* 0x000f280000100800 */
[----:B---3--:R-:W0:Y:S02]  /*1e160*/  SHFL.BFLY PT, R3, R6, 0x2, 0x1f ;  /* 0x0c401f0006037f89 */ /* 0x008e2400000e0000 */
[----:B0-----:R-:W-:-:S02]  /*1e170*/  FADD.FTZ R3, R3, R6 ;  /* 0x0000000603037221 */ /* 0x001fc40000010000 */
[----:B------:R-:W3:Y:S04]  /*1e180*/  LDL.64 R6, [R1+0x3d8] ;  /* 0x0003d80001067983 */ /* 0x000ee80000100a00 */
[----:B------:R-:W0:Y:S02]  /*1e190*/  SHFL.BFLY PT, R4, R3, 0x1, 0x1f ;  /* 0x0c201f0003047f89 */ /* 0x000e2400000e0000 */
[----:B0-----:R-:W-:Y:S02]  /*1e1a0*/  FADD.FTZ R140, R3, R4 ;  /* 0x00000004038c7221 */ /* 0x001fe40000010000 */
[----:B------:R-:W3:Y:S03]  /*1e1b0*/  LDL.64 R2, [R1+0x3c8] ;  /* 0x0003c80001027983 */ /* 0x000ee60000100a00 */
[----:B------:R-:W-:Y:S01]  /*1e1c0*/  FSETP.NE.FTZ.AND P1, PT, R140, RZ, PT ;  /* 0x000000ff8c00720b */ /* 0x000fe20003f35000 */
[----:B------:R-:W3:-:S12]  /*1e1d0*/  LDL.64 R4, [R1+0x3e8] ;  /* 0x0003e80001047983 */ /* 0x000ed80000100a00 */
[----:B------:R-:W3:Y:S04]  /*1e1e0*/  @P1 LDL R143, [R1+0x1f0] ;  /* 0x0001f000018f1983 */ /* 0x000ee80000100800 */
[----:B------:R-:W3:Y:S01]  /*1e1f0*/  @P1 LDL R146, [R1+0x1d4] ;  /* 0x0001d40001921983 */ /* 0x000ee20000100800 */
[----:B----4-:R-:W-:-:S13]  /*1e200*/  FSETP.NE.FTZ.AND P0, PT, R147, RZ, PT ;  /* 0x000000ff9300720b */ /* 0x010fda0003f15000 */
[----:B------:R-:W4:Y:S04]  /*1e210*/  @P0 LDL R138, [R1+0x1f0] ;  /* 0x0001f000018a0983 */ /* 0x000f280000100800 */
[----:B------:R-:W4:Y:S01]  /*1e220*/  @P0 LDL R139, [R1+0x1d0] ;  /* 0x0001d000018b0983 */ /* 0x000f220000100800 */
[----:B------:R-:W0:Y:S01]  /*1e230*/  @P0 MUFU.LG2 R141, R147 ;  /* 0x00000093008d0308 */ /* 0x000e220000000c00 */
[----:B------:R-:W-:Y:S02]  /*1e240*/  IMAD.MOV.U32 R142, RZ, RZ, -0x800000 ;  /* 0xff800000ff8e7424 */ /* 0x000fe400078e00ff */
[----:B------:R-:W-:Y:S01]  /*1e250*/  IMAD.MOV.U32 R137, RZ, RZ, RZ ;  /* 0x000000ffff897224 */ /* 0x000fe200078e00ff */
[----:B------:R-:W1:Y:S04]  /*1e260*/  S2R R149, SR_TID.X ;  /* 0x0000000000957919 */ /* 0x000e680000002100 */
[----:B------:R-:W5:Y:S01]  /*1e270*/  @P1 MUFU.LG2 R145, R140 ;  /* 0x0000008c00911308 */ /* 0x000f620000000c00 */
[----:B0-----:R-:W-:-:S07]  /*1e280*/  @P0 FMUL.FTZ R141, R141, 0.69314718246459960938 ;  /* 0x3f3172188d8d0820 */ /* 0x001fce0000410000 */
[----:B------:R-:W0:Y:S01]  /*1e290*/  @P0 MUFU.RCP R137, R147 ;  /* 0x0000009300890308 */ /* 0x000e220000001000 */
[----:B------:R-:W-:Y:S02]  /*1e2a0*/  IMAD.MOV.U32 R144, RZ, RZ, -0x800000 ;  /* 0xff800000ff907424 */ /* 0x000fe400078e00ff */
[----:B--2---:R-:W-:Y:S02]  /*1e2b0*/  VIADD R0, R0, 0x1 ;  /* 0x0000000100007836 */ /* 0x004fe40000000000 */
[----:B-----5:R-:W-:Y:S01]  /*1e2c0*/  @P1 FMUL.FTZ R148, R145, 0.69314718246459960938 ;  /* 0x3f31721891941820 */ /* 0x020fe20000410000 */
[----:B------:R-:W-:Y:S01]  /*1e2d0*/  VIADD R136, R136, 0x1 ;  /* 0x0000000188887836 */ /* 0x000fe20000000000 */
[----:B------:R-:W-:Y:S01]  /*1e2e0*/  STL [R1+0x1e4], R140 ;  /* 0x0001e48c01007387 */ /* 0x000fe20000100800 */
        /* <DEDUP_REMOVED lines=24> */
[----:B------:R-:W-:Y:S01]  /*1e470*/  @P1 FFMA.FTZ R144, R143, R146, R148 ;  /* 0x000000928f901223 */ /* 0x000fe20000010094 */
        /* <DEDUP_REMOVED lines=75> */
[----:B------:R-:W-:Y:S01]  /*1e930*/  STL [R1+0x1b8], R136 ;  /* 0x0001b88801007387 */ /* 0x000fe20000100800 */
[----:B-1----:R-:W-:Y:S01]  /*1e940*/  SHF.R.U32.HI R149, RZ, 0x7, R149 ;  /* 0x00000007ff957819 */ /* 0x002fe20000011695 */
[----:B------:R-:W-:Y:S01]  /*1e950*/  BSSY B0, `(.L_x_12067) ;  /* 0x0000070000007945 */ /* 0x000fe20003800000 */
[----:B----4-:R-:W-:-:S04]  /*1e960*/  @P0 FMUL.FTZ R138, R138, 0.69314718246459960938 ;  /* 0x3f3172188a8a0820 */ /* 0x010fc80000410000 */
[----:B------:R-:W-:Y:S01]  /*1e970*/  @P0 FFMA.FTZ R142, R138, R139, R141 ;  /* 0x0000008b8a8e0223 */ /* 0x000fe2000001008d */
[----:B------:R-:W-:-:S06]  /*1e980*/  IMAD.MOV.U32 R138, RZ, RZ, RZ ;  /* 0x000000ffff8a7224 */ /* 0x000fcc00078e00ff */
[----:B------:R-:W0:Y:S01]  /*1e990*/  @P1 MUFU.RCP R138, R140 ;  /* 0x0000008c008a1308 */ /* 0x000e220000001000 */
[----:B------:R-:W-:Y:S01]  /*1e9a0*/  STL [R1+0x1e0], R142 ;  /* 0x0001e08e01007387 */ /* 0x000fe20000100800 */
[----:B------:R-:W-:Y:S01]  /*1e9b0*/  ISETP.NE.AND P1, PT, R136, 0x2, PT ;  /* 0x000000028800780c */ /* 0x000fe20003f25270 */
        /* <DEDUP_REMOVED lines=93> */
[-C--:B------:R-:W-:Y:S01]  /*1ef90*/  FMUL.FTZ R11, R11, R138.reuse ;  /* 0x0000008a0b0b7220 */ /* 0x080fe20000410000 */
[----:B------:R-:W-:-:S05]  /*1efa0*/  FMUL.FTZ R10, R10, R138 ;  /* 0x0000008a0a0a7220 */ /* 0x000fca0000410000 */
[----:B------:R0:W-:Y:S01]  /*1efb0*/  STL.64 [R1+0x378], R10 ;  /* 0x0003780a01007387 */ /* 0x0001e20000100a00 */
[----:B------:R-:W-:Y:S02]  /*1efc0*/  PLOP3.LUT P0, PT, PT, PT, PT, 0x8, 0x0 ;  /* 0x000000000000781c */ /* 0x000fe40003f0e170 */
[----:B0-----:R-:W-:-:S05]  /*1efd0*/  IADD3 R10, -R149, 0xb, RZ ;  /* 0x0000000b950a7810 */ /* 0x001fca0007ffe1ff */
[----:B------:R0:W-:Y:S08]  /*1efe0*/  BAR.ARV R10, 0x100 ;  /* 0x0004000a0000751d */ /* 0x0001f00000002000 */
[----:B------:R-:W-:Y:S06]  /*1eff0*/  BAR.ARV 0x8, 0x180 ;  /* 0x0206000000007b1d */ /* 0x000fec0000002000 */
[----:B------:R-:W-:Y:S05]  /*1f000*/  @P1 BRA `(.L_x_12068) ;  /* 0x0000000000101947 */ /* 0x000fea0003800000 */
[----:B------:R-:W2:Y:S04]  /*1f010*/  LDL R0, [R1+0x1bc] ;  /* 0x0001bc0001007983 */ /* 0x000ea80000100800 */
[----:B------:R1:W-:Y:S01]  /*1f020*/  STL [R1+0x1b8], RZ ;  /* 0x0001b8ff01007387 */ /* 0x0003e20000100800 */
[----:B--2---:R-:W-:-:S05]  /*1f030*/  LOP3.LUT R0, R0, 0x1, RZ, 0x3c, !PT ;  /* 0x0000000100007812 */ /* 0x004fca00078e3cff */
[----:B------:R1:W-:Y:S02]  /*1f040*/  STL [R1+0x1bc], R0 ;  /* 0x0001bc0001007387 */ /* 0x0003e40000100800 */
.L_x_12068:
[----:B------:R-:W-:Y:S05]  /*1f050*/  BSYNC B0 ;  /* 0x0000000000007941 */ /* 0x000fea0003800000 */
.L_x_12067:
[----:B------:R-:W-:-:S12]  /*1f060*/  UIADD3 UR37, UR37, 0x1, URZ ;  /* 0x0000000125257890 */ /* 0x000fd8000fffe03f */
.L_x_11944:
[----:B------:R-:W-:Y:S05]  /*1f070*/  WARPSYNC.ALL ;  /* 0x0000000000007948 */ /* 0x000fea0003800000 */
[----:B------:R-:W3:Y:S08]  /*1f080*/  S2UR UR4, SR_CgaCtaId ;  /* 0x00000000000479c3 */ /* 0x000ef00000008800 */
[----:B------:R-:W-:Y:S01]  /*1f090*/  BAR.SYNC.DEFER_BLOCKING 0x5, 0x180 ;  /* 0x0146000000007b1d */ /* 0x000fe20000010000 */
[----:B------:R-:W-:-:S05]  /*1f0a0*/  MOV R148, 0x400 ;  /* 0x0000040000947802 */ /* 0x000fca0000000f00 */
[----:B------:R-:W-:Y:S01]  /*1f0b0*/  BSSY B0, `(.L_x_12069) ;  /* 0x00002e6000007945 */ /* 0x000fe20003800000 */
[----:B---3--:R-:W-:-:S04]  /*1f0c0*/  MOV R27, UR4 ;  /* 0x00000004001b7c02 */ /* 0x008fc80008000f00 */
[----:B------:R-:W-:-:S05]  /*1f0d0*/  LEA R148, R27, R148, 0x18 ;  /* 0x000000941b947211 */ /* 0x000fca00078ec0ff */
[----:B------:R3:W0:Y:S01]  /*1f0e0*/  LDS.128 R124, [R148+0x228d0] ;  /* 0x0228d000947c7984 */ /* 0x0006220000000c00 */
[----:B------:R-:W-:Y:S06]  /*1f0f0*/  BAR.ARV 0x4, 0x180 ;  /* 0x0106000000007b1d */ /* 0x000fec0000002000 */
[----:B------:R-:W-:Y:S05]  /*1f100*/  @P0 BRA `(.L_x_12070) ;  /* 0x0000002000300947 */ /* 0x000fea0003800000 */
[----:B-1----:R-:W2:Y:S04]  /*1f110*/  LDL R0, [R1+0x408] ;  /* 0x0004080001007983 */ /* 0x002ea80000100800 */
[----:B------:R-:W3:Y:S04]  /*1f120*/  LDL.128 R144, [R1+0x200] ;  /* 0x0002000001907983 */ /* 0x000ee80000100c00 */
        /* <DEDUP_REMOVED lines=24> */
[----:B----4-:R-:W4:Y:S04]  /*1f2b0*/  LDL.128 R36, [R1+0x3a0] ;  /* 0x0003a00001247983 */ /* 0x010f280000100c00 */
[----:B------:R-:W4:Y:S04]  /*1f2c0*/  LDL.128 R40, [R1+0x390] ;  /* 0x0003900001287983 */ /* 0x000f280000100c00 */
[----:B------:R-:W4:Y:S04]  /*1f2d0*/  LDL.128 R28, [R1+0x3c0] ;  /* 0x0003c000011c7983 */ /* 0x000f280000100c00 */
[----:B------:R-:W4:Y:S04]  /*1f2e0*/  LDL.128 R32, [R1+0x3b0] ;  /* 0x0003b00001207983 */ /* 0x000f280000100c00 */
[----:B0-----:R-:W4:Y:S04]  /*1f2f0*/  LDL.128 R8, [R1+0x3e0] ;  /* 0x0003e00001087983 */ /* 0x001f280000100c00 */
[----:B------:R-:W4:Y:S04]  /*1f300*/  LDL.128 R12, [R1+0x3d0] ;  /* 0x0003d000010c7983 */ /* 0x000f280000100c00 */
[----:B------:R-:W4:Y:S01]  /*1f310*/  LDL.128 R4, [R1+0x3f0] ;  /* 0x0003f00001047983 */ /* 0x000f220000100c00 */
[----:B------:R-:W0:Y:S01]  /*1f320*/  S2R R21, SR_SWINHI ;  /* 0x0000000000157919 */ /* 0x000e220000002f00 */
[----:B-----5:R-:W-:-:S02]  /*1f330*/  MOV R2, R148 ;  /* 0x0000009400027202 */ /* 0x020fc40000000f00 */
[----:B0-----:R-:W-:Y:S01]  /*1f340*/  MOV R3, R21 ;  /* 0x0000001500037202 */ /* 0x001fe20000000f00 */
[----:B------:R-:W-:Y:S05]  /*1f350*/  WARPSYNC.ALL ;  /* 0x0000000000007948 */ /* 0x000fea0003800000 */
[----:B------:R-:W-:Y:S01]  /*1f360*/  ULDC.64 UR4, c[0x0][0xc00] ;  /* 0x0003000000047ab9 */ /* 0x000fe20000000a00 */
[----:B--2---:R-:W-:-:S03]  /*1f370*/  IMAD.WIDE R20, R0, 0x2, R2 ;  /* 0x0000000200147825 */ /* 0x004fc600078e0202 */
[----:B------:R-:W-:-:S04]  /*1f380*/  IADD3 R161, P0, R20, 0x4020, RZ ;  /* 0x0000402014a17810 */ /* 0x000fc80007f1e0ff */
[----:B------:R-:W-:Y:S02]  /*1f390*/  LOP3.LUT R160, R161, 0x380, RZ, 0xc0, !PT ;  /* 0x00000380a1a07812 */ /* 0x000fe400078ec0ff */
[----:B------:R-:W-:Y:S02]  /*1f3a0*/  IADD3 R158, P1, R20, 0x4000, RZ ;  /* 0x00004000149e7810 */ /* 0x000fe40007f3e0ff */
[----:B------:R-:W-:Y:S02]  /*1f3b0*/  SHF.R.U64 R160, R160, 0x3, RZ ;  /* 0x00000003a0a07819 */ /* 0x000fe400000012ff */
[----:B------:R-:W-:Y:S02]  /*1f3c0*/  LOP3.LUT R159, R158, 0x380, RZ, 0xc0, !PT ;  /* 0x000003809e9f7812 */ /* 0x000fe400078ec0ff */
[----:B------:R-:W-:Y:S01]  /*1f3d0*/  LOP3.LUT R160, R160, R161, RZ, 0x3c, !PT ;  /* 0x000000a1a0a07212 */ /* 0x000fe200078e3cff */
[----:B------:R-:W-:Y:S01]  /*1f3e0*/  IMAD.X R161, RZ, RZ, R21, P0 ;  /* 0x000000ffffa17224 */ /* 0x000fe200000e0615 */
[----:B------:R-:W-:-:S02]  /*1f3f0*/  IADD3 R175, P0, R20, 0x8040, RZ ;  /* 0x0000804014af7810 */ /* 0x000fc40007f1e0ff */
[C---:B------:R-:W-:Y:S02]  /*1f400*/  IADD3 R25, P4, R20.reuse, 0x20, RZ ;  /* 0x0000002014197810 */ /* 0x040fe40007f9e0ff */
[----:B------:R-:W-:Y:S02]  /*1f410*/  SHF.R.U64 R159, R159, 0x3, RZ ;  /* 0x000000039f9f7819 */ /* 0x000fe400000012ff */
[C---:B------:R-:W-:Y:S02]  /*1f420*/  IADD3 R150, P3, R20.reuse, 0x40, RZ ;  /* 0x0000004014967810 */ /* 0x040fe40007f7e0ff */
[----:B------:R-:W-:Y:S02]  /*1f430*/  IADD3 R156, P2, R20, 0x60, RZ ;  /* 0x00000060149c7810 */ /* 0x000fe40007f5e0ff */
[----:B------:R-:W-:Y:S02]  /*1f440*/  LOP3.LUT R174, R175, 0x380, RZ, 0xc0, !PT ;  /* 0x00000380afae7812 */ /* 0x000fe400078ec0ff */
[----:B------:R-:W-:-:S02]  /*1f450*/  LOP3.LUT R24, R25, 0x380, RZ, 0xc0, !PT ;  /* 0x0000038019187812 */ /* 0x000fc400078ec0ff */
[----:B------:R-:W-:Y:S01]  /*1f460*/  LOP3.LUT R158, R159, R158, RZ, 0x3c, !PT ;  /* 0x0000009e9f9e7212 */ /* 0x000fe200078e3cff */
[----:B------:R-:W-:Y:S01]  /*1f470*/  IMAD.X R159, RZ, RZ, R21, P1 ;  /* 0x000000ffff9f7224 */ /* 0x000fe200008e0615 */
[----:B------:R-:W-:Y:S02]  /*1f480*/  LOP3.LUT R151, R150, 0x380, RZ, 0xc0, !PT ;  /* 0x0000038096977812 */ /* 0x000fe400078ec0ff */
[----:B------:R-:W-:Y:S02]  /*1f490*/  LOP3.LUT R157, R156, 0x380, RZ, 0xc0, !PT ;  /* 0x000003809c9d7812 */ /* 0x000fe400078ec0ff */
[----:B------:R-:W-:Y:S02]  /*1f4a0*/  IADD3 R173, P1, R20, 0x8020, RZ ;  /* 0x0000802014ad7810 */ /* 0x000fe40007f3e0ff */
[----:B------:R-:W-:Y:S02]  /*1f4b0*/  SHF.R.U64 R174, R174, 0x3, RZ ;  /* 0x00000003aeae7819 */ /* 0x000fe400000012ff */
[----:B------:R-:W-:-:S02]  /*1f4c0*/  SHF.R.U64 R24, R24, 0x3, RZ ;  /* 0x0000000318187819 */ /* 0x000fc400000012ff */
[----:B------:R-:W-:Y:S02]  /*1f4d0*/  SHF.R.U64 R151, R151, 0x3, RZ ;  /* 0x0000000397977819 */ /* 0x000fe400000012ff */
[----:B------:R-:W-:Y:S02]  /*1f4e0*/  SHF.R.U64 R157, R157, 0x3, RZ ;  /* 0x000000039d9d7819 */ /* 0x000fe400000012ff */
[----:B------:R-:W-:Y:S02]  /*1f4f0*/  LOP3.LUT R172, R173, 0x380, RZ, 0xc0, !PT ;  /* 0x00000380adac7812 */ /* 0x000fe400078ec0ff */
[----:B------:R-:W-:Y:S01]  /*1f500*/  LOP3.LUT R174, R174, R175, RZ, 0x3c, !PT ;  /* 0x000000afaeae7212 */ /* 0x000fe200078e3cff */
[--C-:B------:R-:W-:Y:S01]  /*1f510*/  IMAD.X R175, RZ, RZ, R21.reuse, P0 ;  /* 0x000000ffffaf7224 */ /* 0x100fe200000e0615 */
[----:B------:R-:W-:Y:S01]  /*1f520*/  LOP3.LUT R24, R24, R25, RZ, 0x3c, !PT ;  /* 0x0000001918187212 */ /* 0x000fe200078e3cff */
[--C-:B------:R-:W-:Y:S01]  /*1f530*/  IMAD.X R25, RZ, RZ, R21.reuse, P4 ;  /* 0x000000ffff197224 */ /* 0x100fe200020e0615 */
[----:B------:R-:W-:Y:S01]  /*1f540*/  LOP3.LUT R150, R151, R150, RZ, 0x3c, !PT ;  /* 0x0000009697967212 */ /* 0x000fe200078e3cff */
[----:B------:R-:W-:Y:S01]  /*1f550*/  IMAD.X R151, RZ, RZ, R21, P3 ;  /* 0x000000ffff977224 */ /* 0x000fe200018e0615 */
[----:B------:R-:W-:-:S02]  /*1f560*/  IADD3 R204, P0, R20, 0xc060, RZ ;  /* 0x0000c06014cc7810 */ /* 0x000fc40007f1e0ff */
[----:B------:R-:W-:Y:S01]  /*1f570*/  LOP3.LUT R156, R157, R156, RZ, 0x3c, !PT ;  /* 0x0000009c9d9c7212 */ /* 0x000fe200078e3cff */
[----:B------:R-:W-:Y:S01]  /*1f580*/  IMAD.X R157, RZ, RZ, R21, P2 ;  /* 0x000000ffff9d7224 */ /* 0x000fe200010e0615 */
[----:B------:R-:W-:Y:S02]  /*1f590*/  IADD3 R163, P4, R20, 0x4040, RZ ;  /* 0x0000404014a37810 */ /* 0x000fe40007f9e0ff */
[----:B------:R-:W-:Y:S02]  /*1f5a0*/  SHF.R.U64 R172, R172, 0x3, RZ ;  /* 0x00000003acac7819 */ /* 0x000fe400000012ff */
[C---:B------:R-:W-:Y:S02]  /*1f5b0*/  IADD3 R169, P3, R20.reuse, 0x4060, RZ ;  /* 0x0000406014a97810 */ /* 0x040fe40007f7e0ff */
[----:B------:R-:W-:Y:S02]  /*1f5c0*/  IADD3 R171, P2, R20, 0x8000, RZ ;  /* 0x0000800014ab7810 */ /* 0x000fe40007f5e0ff */
[----:B------:R-:W-:-:S02]  /*1f5d0*/  LOP3.LUT R205, R204, 0x380, RZ, 0xc0, !PT ;  /* 0x00000380cccd7812 */ /* 0x000fc400078ec0ff */
[----:B------:R-:W-:Y:S02]  /*1f5e0*/  LOP3.LUT R162, R163, 0x380, RZ, 0xc0, !PT ;  /* 0x00000380a3a27812 */ /* 0x000fe400078ec0ff */
[----:B------:R-:W-:Y:S01]  /*1f5f0*/  LOP3.LUT R172, R172, R173, RZ, 0x3c, !PT ;  /* 0x000000adacac7212 */ /* 0x000fe200078e3cff */
[----:B------:R-:W-:Y:S01]  /*1f600*/  IMAD.X R173, RZ, RZ, R21, P1 ;  /* 0x000000ffffad7224 */ /* 0x000fe200008e0615 */
[----:B------:R-:W-:Y:S02]  /*1f610*/  LOP3.LUT R168, R169, 0x380, RZ, 0xc0, !PT ;  /* 0x00000380a9a87812 */ /* 0x000fe400078ec0ff */
[----:B------:R-:W-:Y:S02]  /*1f620*/  LOP3.LUT R170, R171, 0x380, RZ, 0xc0, !PT ;  /* 0x00000380abaa7812 */ /* 0x000fe400078ec0ff */
[----:B------:R-:W-:Y:S02]  /*1f630*/  IADD3 R183, P1, R20, 0xc040, RZ ;  /* 0x0000c04014b77810 */ /* 0x000fe40007f3e0ff */
[----:B------:R-:W-:-:S02]  /*1f640*/  SHF.R.U64 R205, R205, 0x3, RZ ;  /* 0x00000003cdcd7819 */ /* 0x000fc400000012ff */
[----:B------:R-:W-:Y:S02]  /*1f650*/  SHF.R.U64 R162, R162, 0x3, RZ ;  /* 0x00000003a2a27819 */ /* 0x000fe400000012ff */
[----:B------:R-:W-:Y:S02]  /*1f660*/  MOV R24, R24 ;  /* 0x0000001800187202 */ /* 0x000fe40000000f00 */
[----:B------:R-:W-:Y:S02]  /*1f670*/  SHF.R.U64 R168, R168, 0x3, RZ ;  /* 0x00000003a8a87819 */ /* 0x000fe400000012ff */
[----:B------:R-:W-:Y:S02]  /*1f680*/  LOP3.LUT R25, R20, 0x380, RZ, 0xc0, !PT ;  /* 0x0000038014197812 */ /* 0x000fe400078ec0ff */
[----:B------:R-:W-:Y:S02]  /*1f690*/  SHF.R.U64 R170, R170, 0x3, RZ ;  /* 0x00000003aaaa7819 */ /* 0x000fe400000012ff */
[----:B------:R-:W-:-:S02]  /*1f6a0*/  LOP3.LUT R182, R183, 0x380, RZ, 0xc0, !PT ;  /* 0x00000380b7b67812 */ /* 0x000fc400078ec0ff */
[----:B------:R-:W-:Y:S01]  /*1f6b0*/  LOP3.LUT R204, R205, R204, RZ, 0x3c, !PT ;  /* 0x000000cccdcc7212 */ /* 0x000fe200078e3cff */
[--C-:B------:R-:W-:Y:S01]  /*1f6c0*/  IMAD.X R205, RZ, RZ, R21.reuse, P0 ;  /* 0x000000ffffcd7224 */ /* 0x100fe200000e0615 */
[----:B------:R-:W-:Y:S01]  /*1f6d0*/  LOP3.LUT R162, R162, R163, RZ, 0x3c, !PT ;  /* 0x000000a3a2a27212 */ /* 0x000fe200078e3cff */
[--C-:B------:R-:W-:Y:S01]  /*1f6e0*/  IMAD.X R163, RZ, RZ, R21.reuse, P4 ;  /* 0x000000ffffa37224 */ /* 0x100fe200020e0615 */
[----:B------:R-:W-:Y:S01]  /*1f6f0*/  LOP3.LUT R168, R168, R169, RZ, 0x3c, !PT ;  /* 0x000000a9a8a87212 */ /* 0x000fe200078e3cff */
[--C-:B------:R-:W-:Y:S01]  /*1f700*/  IMAD.X R169, RZ, RZ, R21.reuse, P3 ;  /* 0x000000ffffa97224 */ /* 0x100fe200018e0615 */
[----:B------:R-:W-:Y:S02]  /*1f710*/  SHF.R.U64 R25, R25, 0x3, RZ ;  /* 0x0000000319197819 */ /* 0x000fe400000012ff */
[----:B------:R-:W-:Y:S02]  /*1f720*/  ISETP.NE.U32.AND P0, PT, RZ, UR4, PT ;  /* 0x00000004ff007c0c */ /* 0x000fe4000bf05070 */
[----:B------:R-:W-:Y:S01]  /*1f730*/  LOP3.LUT R170, R170, R171, RZ, 0x3c, !PT ;  /* 0x000000abaaaa7212 */ /* 0x000fe200078e3cff */
[----:B------:R-:W-:Y:S01]  /*1f740*/  IMAD.X R171, RZ, RZ, R21, P2 ;  /* 0x000000ffffab7224 */ /* 0x000fe200010e0615 */
[----:B------:R-:W-:-:S02]  /*1f750*/  IADD3 R177, P4, R20, 0x8060, RZ ;  /* 0x0000806014b17810 */ /* 0x000fc40007f9e0ff */
[----:B------:R-:W-:Y:S02]  /*1f760*/  SHF.R.U64 R182, R182, 0x3, RZ ;  /* 0x00000003b6b67819 */ /* 0x000fe400000012ff */
[C---:B------:R-:W-:Y:S02]  /*1f770*/  IADD3 R179, P3, R20.reuse, 0xc000, RZ ;  /* 0x0000c00014b37810 */ /* 0x040fe40007f7e0ff */
[----:B------:R-:W-:Y:S02]  /*1f780*/  IADD3 R181, P2, R20, 0xc020, RZ ;  /* 0x0000c02014b57810 */ /* 0x000fe40007f5e0ff */
[----:B------:R-:W-:Y:S02]  /*1f790*/  LOP3.LUT R20, R25, R20, RZ, 0x3c, !PT ;  /* 0x0000001419147212 */ /* 0x000fe400078e3cff */
[----:B------:R-:W-:Y:S01]  /*1f7a0*/  ISETP.NE.AND.EX P0, PT, RZ, UR5, PT, P0 ;  /* 0x00000005ff007c0c */ /* 0x000fe2000bf05300 */
[----:B------:R-:W-:Y:S01]  /*1f7b0*/  ULDC.64 UR4, c[0x0][0xc08] ;  /* 0x0003020000047ab9 */ /* 0x000fe20000000a00 */
[----:B------:R-:W-:-:S02]  /*1f7c0*/  LOP3.LUT R176, R177, 0x380, RZ, 0xc0, !PT ;  /* 0x00000380b1b07812 */ /* 0x000fc400078ec0ff */
[----:B------:R-:W-:Y:S02]  /*1f7d0*/  LOP3.LUT R182, R182, R183, RZ, 0x3c, !PT ;  /* 0x000000b7b6b67212 */ /* 0x000fe400078e3cff */
[----:B------:R-:W-:Y:S02]  /*1f7e0*/  LOP3.LUT R178, R179, 0x380, RZ, 0xc0, !PT ;  /* 0x00000380b3b27812 */ /* 0x000fe400078ec0ff */
[----:B------:R-:W-:Y:S02]  /*1f7f0*/  IADD3.X R183, RZ, R21, RZ, P1, !PT ;  /* 0x00000015ffb77210 */ /* 0x000fe40000ffe4ff */
[----:B---3--:R-:W-:Y:S02]  /*1f800*/  F2FP.F16.F32.PACK_AB R144, R145, R144 ;  /* 0x000000909190723e */ /* 0x008fe400000000ff */
[----:B------:R-:W-:Y:S02]  /*1f810*/  LOP3.LUT R180, R181, 0x380, RZ, 0xc0, !PT ;  /* 0x00000380b5b47812 */ /* 0x000fe400078ec0ff */
[----:B------:R-:W-:-:S02]  /*1f820*/  F2FP.F16.F32.PACK_AB R145, R147, R146 ;  /* 0x000000929391723e */ /* 0x000fc400000000ff */
[----:B------:R-:W-:Y:S02]  /*1f830*/  F2FP.F16.F32.PACK_AB R136, R137, R136 ;  /* 0x000000888988723e */ /* 0x000fe400000000ff */
[----:B------:R-:W-:Y:S02]  /*1f840*/  ISETP.NE.U32.AND P1, PT, RZ, UR4, PT ;  /* 0x00000004ff007c0c */ /* 0x000fe4000bf25070 */
[----:B------:R-:W-:Y:S02]  /*1f850*/  MOV R20, R20 ;  /* 0x0000001400147202 */ /* 0x000fe40000000f00 */
[----:B------:R-:W-:Y:S02]  /*1f860*/  F2FP.F16.F32.PACK_AB R146, R141, R140 ;  /* 0x0000008c8d92723e */ /* 0x000fe400000000ff */
[----:B------:R-:W-:Y:S01]  /*1f870*/  F2FP.F16.F32.PACK_AB R147, R143, R142 ;  /* 0x0000008e8f93723e */ /* 0x000fe200000000ff */
[----:B------:R-:W-:Y:S01]  /*1f880*/  BAR.SYNC.DEFER_BLOCKING 0x1, 0x100 ;  /* 0x0044000000007b1d */ /* 0x000fe20000010000 */
[----:B------:R-:W-:-:S02]  /*1f890*/  F2FP.F16.F32.PACK_AB R137, R139, R138 ;  /* 0x0000008a8b89723e */ /* 0x000fc400000000ff */
[----:B------:R-:W-:Y:S02]  /*1f8a0*/  F2FP.F16.F32.PACK_AB R128, R129, R128 ;  /* 0x000000808180723e */ /* 0x000fe400000000ff */
[----:B------:R-:W-:Y:S02]  /*1f8b0*/  SHF.R.U64 R176, R176, 0x3, RZ ;  /* 0x00000003b0b07819 */ /* 0x000fe400000012ff */
[----:B------:R-:W-:Y:S02]  /*1f8c0*/  F2FP.F16.F32.PACK_AB R138, R133, R132 ;  /* 0x00000084858a723e */ /* 0x000fe400000000ff */
[----:B------:R-:W-:Y:S02]  /*1f8d0*/  F2FP.F16.F32.PACK_AB R139, R135, R134 ;  /* 0x00000086878b723e */ /* 0x000fe400000000ff */
[----:B------:R-:W-:Y:S02]  /*1f8e0*/  F2FP.F16.F32.PACK_AB R129, R131, R130 ;  /* 0x000000828381723e */ /* 0x000fe400000000ff */
[----:B------:R-:W-:-:S02]  /*1f8f0*/  F2FP.F16.F32.PACK_AB R116, R117, R116 ;  /* 0x000000747574723e */ /* 0x000fc400000000ff */
[----:B------:R-:W-:Y:S02]  /*1f900*/  SHF.R.U64 R178, R178, 0x3, RZ ;  /* 0x00000003b2b27819 */ /* 0x000fe400000012ff */
[----:B------:R-:W-:Y:S02]  /*1f910*/  MOV R150, R150 ;  /* 0x0000009600967202 */ /* 0x000fe40000000f00 */
        /* <DEDUP_REMOVED lines=10> */
[----:B------:R-:W-:Y:S01]  /*1f9c0*/  ISETP.NE.AND.EX P1, PT, RZ, UR5, PT, P1 ;  /* 0x00000005ff007c0c */ /* 0x000fe2000bf25310 */
[----:B------:R-:W-:Y:S01]  /*1f9d0*/  STSM.16.M88.4 [R20], R144 ;  /* 0x0000009014007844 */ /* 0x000fe20000000200 */
[----:B------:R-:W-:Y:S02]  /*1f9e0*/  MOV R158, R158 ;  /* 0x0000009e009e7202 */ /* 0x000fe40000000f00 */
[----:B------:R-:W-:Y:S02]  /*1f9f0*/  F2FP.F16.F32.PACK_AB R110, R105, R104 ;  /* 0x00000068696e723e */ /* 0x000fe400000000ff */
[----:B------:R-:W-:Y:S02]  /*1fa00*/  F2FP.F16.F32.PACK_AB R111, R107, R106 ;  /* 0x0000006a6b6f723e */ /* 0x000fe400000000ff */
[----:B------:R-:W-:Y:S02]  /*1fa10*/  F2FP.F16.F32.PACK_AB R101, R103, R102 ;  /* 0x000000666765723e */ /* 0x000fe400000000ff */
[----:B------:R-:W-:Y:S01]  /*1fa20*/  F2FP.F16.F32.PACK_AB R92, R93, R92 ;  /* 0x0000005c5d5c723e */ /* 0x000fe200000000ff */
[----:B------:R0:W-:Y:S01]  /*1fa30*/  STSM.16.M88.4 [R24], R136 ;  /* 0x0000008818007844 */ /* 0x0001e20000000200 */
[----:B------:R-:W-:Y:S01]  /*1fa40*/  LOP3.LUT R176, R176, R177, RZ, 0x3c, !PT ;  /* 0x000000b1b0b07212 */ /* 0x000fe200078e3cff */
[----:B------:R-:W-:Y:S01]  /*1fa50*/  IMAD.X R177, RZ, RZ, R21, P4 ;  /* 0x000000ffffb17224 */ /* 0x000fe200020e0615 */
[----:B------:R-:W-:-:S02]  /*1fa60*/  MOV R160, R160 ;  /* 0x000000a000a07202 */ /* 0x000fc40000000f00 */
[----:B------:R-:W-:Y:S02]  /*1fa70*/  F2FP.F16.F32.PACK_AB R102, R97, R96 ;  /* 0x000000606166723e */ /* 0x000fe400000000ff */
[----:B------:R-:W-:Y:S02]  /*1fa80*/  F2FP.F16.F32.PACK_AB R103, R99, R98 ;  /* 0x000000626367723e */ /* 0x000fe400000000ff */
[----:B------:R-:W-:Y:S02]  /*1fa90*/  F2FP.F16.F32.PACK_AB R93, R95, R94 ;  /* 0x0000005e5f5d723e */ /* 0x000fe400000000ff */
[----:B------:R-:W-:Y:S01]  /*1faa0*/  F2FP.F16.F32.PACK_AB R84, R85, R84 ;  /* 0x000000545554723e */ /* 0x000fe200000000ff */
[----:B------:R1:W-:Y:S01]  /*1fab0*/  STSM.16.M88.4 [R150], R128 ;  /* 0x0000008096007844 */ /* 0x0003e20000000200 */
[----:B------:R-:W-:Y:S01]  /*1fac0*/  LOP3.LUT R178, R178, R179, RZ, 0x3c, !PT ;  /* 0x000000b3b2b27212 */ /* 0x000fe200078e3cff */
[----:B------:R-:W-:Y:S01]  /*1fad0*/  IMAD.X R179, RZ, RZ, R21, P3 ;  /* 0x000000ffffb37224 */ /* 0x000fe200018e0615 */
[----:B------:R-:W-:Y:S01]  /*1fae0*/  MOV R162, R162 ;  /* 0x000000a200a27202 */ /* 0x000fe20000000f00 */
[----:B0-----:R-:W0:Y:S01]  /*1faf0*/  LDC.64 R24, c[0x0][0xc00] ;  /* 0x00030000ff187b82 */ /* 0x001e220000000a00 */
        /* <DEDUP_REMOVED lines=8> */
[----:B------:R-:W-:-:S02]  /*1fb80*/  F2FP.F16.F32.PACK_AB R86, R81, R80 ;  /* 0x000000505156723e */ /* 0x000fc400000000ff */
[----:B------:R-:W-:Y:S02]  /*1fb90*/  F2FP.F16.F32.PACK_AB R87, R83, R82 ;  /* 0x000000525357723e */ /* 0x000fe400000000ff */
[----:B------:R-:W-:Y:S02]  /*1fba0*/  F2FP.F16.F32.PACK_AB R77, R79, R78 ;  /* 0x0000004e4f4d723e */ /* 0x000fe400000000ff */
[----:B------:R-:W-:Y:S01]  /*1fbb0*/  F2FP.F16.F32.PACK_AB R68, R69, R68 ;  /* 0x000000444544723e */ /* 0x000fe200000000ff */
[----:B------:R1:W-:Y:S01]  /*1fbc0*/  STSM.16.M88.4 [R158], R108 ;  /* 0x0000006c9e007844 */ /* 0x0003e20000000200 */
[----:B------:R-:W-:Y:S02]  /*1fbd0*/  MOV R170, R170 ;  /* 0x000000aa00aa7202 */ /* 0x000fe40000000f00 */
        /* <DEDUP_REMOVED lines=21> */
[----:B----4-:R-:W-:Y:S01]  /*1fd30*/  F2FP.F16.F32.PACK_AB R36, R37, R36 ;  /* 0x000000242524723e */ /* 0x010fe200000000ff */
[----:B------:R1:W-:Y:S01]  /*1fd40*/  STSM.16.M88.4 [R170], R76 ;  /* 0x0000004caa007844 */ /* 0x0003e20000000200 */
        /* <DEDUP_REMOVED lines=15> */
[----:B------:R-:W-:Y:S01]  /*1fe40*/  F2FP.F16.F32.PACK_AB R9, R11, R10 ;  /* 0x0000000a0b09723e */ /* 0x000fe200000000ff */
[----:B------:R1:W-:Y:S01]  /*1fe50*/  STSM.16.M88.4 [R176], R52 ;  /* 0x00000034b0007844 */ /* 0x0003e20000000200 */
[----:B------:R-:W-:-:S02]  /*1fe60*/  MOV R204, R204 ;  /* 0x000000cc00cc7202 */ /* 0x000fc40000000f00 */
[----:B------:R-:W-:Y:S02]  /*1fe70*/  F2FP.F16.F32.PACK_AB R10, R5, R4 ;  /* 0x00000004050a723e */ /* 0x000fe400000000ff */
[----:B------:R-:W-:Y:S01]  /*1fe80*/  F2FP.F16.F32.PACK_AB R11, R7, R6 ;  /* 0x00000006070b723e */ /* 0x000fe200000000ff */
[----:B------:R-:W2:Y:S01]  /*1fe90*/  @P1 LDC.64 R4, c[0x0][0xc08] ;  /* 0x00030200ff041b82 */ /* 0x000ea20000000a00 */
[----:B------:R1:W-:Y:S04]  /*1fea0*/  STSM.16.M88.4 [R178], R44 ;  /* 0x0000002cb2007844 */ /* 0x0003e80000000200 */
[----:B------:R1:W-:Y:S04]  /*1feb0*/  STSM.16.M88.4 [R180], R36 ;  /* 0x00000024b4007844 */ /* 0x0003e80000000200 */
[----:B------:R1:W-:Y:S04]  /*1fec0*/  STSM.16.M88.4 [R182], R28 ;  /* 0x0000001cb6007844 */ /* 0x0003e80000000200 */
[----:B------:R1:W-:Y:S01]  /*1fed0*/  STSM.16.M88.4 [R204], R8 ;  /* 0x00000008cc007844 */ /* 0x0003e20000000200 */
[----:B------:R-:W-:Y:S01]  /*1fee0*/  ULDC UR4, c[0x0][0xa88] ;  /* 0x0002a20000047ab9 */ /* 0x000fe20000000800 */
[----:B0-----:R-:W-:-:S02]  /*1fef0*/  IMAD.WIDE R6, R212, 0x4, R24 ;  /* 0x00000004d4067825 */ /* 0x001fc400078e0218 */
[----:B------:R-:W0:Y:S02]  /*1ff00*/  LDC R25, c[0x0][0xbe8] ;  /* 0x0002fa00ff197b82 */ /* 0x000e240000000800 */
[----:B------:R-:W-:-:S06]  /*1ff10*/  IMAD.MOV.U32 R20, RZ, RZ, RZ ;  /* 0x000000ffff147224 */ /* 0x000fcc00078e00ff */
[----:B------:R-:W-:Y:S01]  /*1ff20*/  BAR.SYNC.DEFER_BLOCKING 0x1, 0x100 ;  /* 0x0044000000007b1d */ /* 0x000fe20000010000 */
[----:B------:R-:W-:Y:S02]  /*1ff30*/  IMAD.U32 R24, RZ, RZ, UR4 ;  /* 0x00000004ff187e24 */ /* 0x000fe4000f8e00ff */
[----:B--2---:R-:W-:-:S03]  /*1ff40*/  @P1 IMAD.WIDE R4, R212, 0x4, R4 ;  /* 0x00000004d4041825 */ /* 0x004fc600078e0204 */
[----:B------:R1:W5:Y:S04]  /*1ff50*/  @P0 LDG.E R20, desc[UR42][R6.64] ;  /* 0x0000002a06140981 */ /* 0x000368000c1e1900 */
[----:B------:R1:W5:Y:S01]  /*1ff60*/  @P1 LDG.E R24, desc[UR42][R4.64] ;  /* 0x0000002a04181981 */ /* 0x000362000c1e1900 */
[----:B------:R-:W-:Y:S05]  /*1ff70*/  @P1 BRA `(.L_x_12071) ;  /* 0x0000000000101947 */ /* 0x000fea0003800000 */
[----:B------:R-:W-:Y:S05]  /*1ff80*/  @!P0 BRA `(.L_x_12071) ;  /* 0x00000000000c8947 */ /* 0x000fea0003800000 */
[----:B-1----:R-:W2:Y:S04]  /*1ff90*/  LDG.E R5, desc[UR42][R6.64] ;  /* 0x0000002a06057981 */ /* 0x002ea8000c1e1900 */
[----:B-----5:R-:W2:Y:S02]  /*1ffa0*/  LDG.E R24, desc[UR42][R6.64+0x4] ;  /* 0x0000042a06187981 */ /* 0x020ea4000c1e1900 */
[----:B--2---:R-:W-:-:S07]  /*1ffb0*/  IMAD.IADD R24, R24, 0x1, -R5 ;  /* 0x0000000118187824 */ /* 0x004fce00078e0a05 */
.L_x_12071:
[----:B0----5:R-:W-:Y:S01]  /*1ffc0*/  IMAD R24, R24, R25, RZ ;  /* 0x0000001918187224 */ /* 0x021fe200078e02ff */
[----:B------:R-:W-:Y:S01]  /*1ffd0*/  LOP3.LUT P1, RZ, R227, 0x3, RZ, 0xc0, !PT ;  /* 0x00000003e3ff7812 */ /* 0x000fe2000782c0ff */
[--C-:B-1----:R-:W-:Y:S01]  /*1ffe0*/  IMAD.IADD R29, R220, 0x1, R210.reuse ;  /* 0x00000001dc1d7824 */ /* 0x102fe200078e02d2 */
[----:B------:R-:W-:Y:S01]  /*1fff0*/  ISETP.NE.AND P2, PT, R25, 0x1, PT ;  /* 0x000000011900780c */ /* 0x000fe20003f45270 */
[----:B------:R-:W-:Y:S01]  /*20000*/  IMAD.IADD R10, R229, 0x1, R210 ;  /* 0x00000001e50a7824 */ /* 0x000fe200078e02d2 */
[----:B------:R-:W-:Y:S01]  /*20010*/  SHF.R.S32.HI R0, RZ, 0x1f, R211 ;  /* 0x0000001fff007819 */ /* 0x000fe200000114d3 */
[----:B------:R-:W-:Y:S01]  /*20020*/  ULDC.64 UR4, c[0x0][0xb90] ;  /* 0x0002e40000047ab9 */ /* 0x000fe20000000a00 */
[----:B------:R-:W-:-:S09]  /*20030*/  ISETP.GE.OR P3, PT, R29, R24, P1 ;  /* 0x000000181d00720c */ /* 0x000fd20000f66670 */
[----:B------:R-:W0:Y:S04]  /*20040*/  @P2 LDC R5, c[0x0][0xbec] ;  /* 0x0002fb00ff052b82 */ /* 0x000e280000000800 */
[----:B------:R-:W2:Y:S01]  /*20050*/  @!P3 LDL R15, [R1+0x1e0] ;  /* 0x0001e000010fb983 */ /* 0x000ea20000100800 */
[----:B------:R-:W-:Y:S01]  /*20060*/  SHF.R.S32.HI R21, RZ, 0x1f, R20 ;  /* 0x0000001fff157819 */ /* 0x000fe20000011414 */
[----:B------:R-:W-:Y:S01]  /*20070*/  IMAD R6, R0, UR4, RZ ;  /* 0x0000000400067c24 */ /* 0x000fe2000f8e02ff */
[----:B------:R-:W-:Y:S01]  /*20080*/  SHF.R.S32.HI R26, RZ, 0x1f, R212 ;  /* 0x0000001fff1a7819 */ /* 0x000fe200000114d4 */
[----:B------:R-:W1:Y:S01]  /*20090*/  @P2 LDC R8, c[0x0][0xbf0] ;  /* 0x0002fc00ff082b82 */ /* 0x000e620000000800 */
[----:B------:R-:W-:Y:S01]  /*200a0*/  IMAD.MOV.U32 R4, RZ, RZ, R10 ;  /* 0x000000ffff047224 */ /* 0x000fe200078e000a */
[----:B------:R-:W-:-:S02]  /*200b0*/  SEL R80, R212, RZ, !P0 ;  /* 0x000000ffd4507207 */ /* 0x000fc40004000000 */
[----:B------:R-:W-:-:S04]  /*200c0*/  SEL R26, R26, RZ, !P0 ;  /* 0x000000ff1a1a7207 */ /* 0x000fc80004000000 */
[----:B------:R-:W3:Y:S01]  /*200d0*/  @P2 LDC R81, c[0x0][0xbec] ;  /* 0x0002fb00ff512b82 */ /* 0x000ee20000000800 */
[----:B0-----:R-:W-:-:S07]  /*200e0*/  @P2 IMAD.HI.U32 R5, R10, R5, RZ ;  /* 0x000000050a052227 */ /* 0x001fce00078e00ff */
[----:B------:R-:W0:Y:S01]  /*200f0*/  @P2 LDC R83, c[0x0][0xbf0] ;  /* 0x0002fc00ff532b82 */ /* 0x000e220000000800 */
[----:B-1----:R-:W-:Y:S01]  /*20100*/  @P2 SHF.R.U32.HI R4, RZ, R8, R5 ;  /* 0x00000008ff042219 */ /* 0x002fe20000011605 */
[C---:B------:R-:W-:Y:S02]  /*20110*/  IMAD R5, R211.reuse, UR5, R6 ;  /* 0x00000005d3057c24 */ /* 0x040fe4000f8e0206 */
[----:B------:R-:W-:Y:S01]  /*20120*/  IMAD.WIDE.U32 R6, R211, UR4, R20 ;  /* 0x00000004d3067c25 */ /* 0x000fe2000f8e0014 */
[----:B------:R-:W-:Y:S01]  /*20130*/  ULDC.64 UR4, c[0x0][0xb98] ;  /* 0x0002e60000047ab9 */ /* 0x000fe20000000a00 */
[--C-:B------:R-:W-:Y:S02]  /*20140*/  SHF.R.S32.HI R11, RZ, 0x1f, R4.reuse ;  /* 0x0000001fff0b7819 */ /* 0x100fe40000011404 */
[----:B------:R-:W-:Y:S02]  /*20150*/  IMAD.MOV R9, RZ, RZ, -R4 ;  /* 0x000000ffff097224 */ /* 0x000fe400078e0a04 */
[----:B------:R-:W-:-:S02]  /*20160*/  IMAD.IADD R7, R7, 0x1, R5 ;  /* 0x0000000107077824 */ /* 0x000fc400078e0205 */
[----:B------:R-:W-:Y:S02]  /*20170*/  IMAD R9, R25, R9, R10 ;  /* 0x0000000919097224 */ /* 0x000fe400078e020a */
[----:B------:R-:W-:Y:S02]  /*20180*/  IMAD R5, R26, UR4, RZ ;  /* 0x000000041a057c24 */ /* 0x000fe4000f8e02ff */
[----:B------:R-:W-:-:S04]  /*20190*/  IMAD.WIDE.U32 R6, R80, UR4, R6 ;  /* 0x0000000450067c25 */ /* 0x000fc8000f8e0006 */
[----:B------:R-:W-:Y:S01]  /*201a0*/  IMAD R8, R80, UR5, R5 ;  /* 0x0000000550087c24 */ /* 0x000fe2000f8e0205 */
[----:B------:R-:W-:Y:S01]  /*201b0*/  SHF.R.S32.HI R5, RZ, 0x1f, R9 ;  /* 0x0000001fff057819 */ /* 0x000fe20000011409 */
[----:B------:R-:W-:Y:S01]  /*201c0*/  ULDC.64 UR4, c[0x0][0xb88] ;  /* 0x0002e20000047ab9 */ /* 0x000fe20000000a00 */
[----:B------:R-:W-:-:S03]  /*201d0*/  IADD3 R4, P0, R4, R6, RZ ;  /* 0x0000000604047210 */ /* 0x000fc60007f1e0ff */
[----:B------:R-:W-:Y:S01]  /*201e0*/  IMAD R6, R5, UR4, RZ ;  /* 0x0000000405067c24 */ /* 0x000fe2000f8e02ff */
[----:B------:R-:W-:-:S03]  /*201f0*/  IADD3.X R5, R11, R7, R8, P0, !PT ;  /* 0x000000070b057210 */ /* 0x000fc600007fe408 */
[C---:B------:R-:W-:Y:S02]  /*20200*/  IMAD R7, R9.reuse, UR5, R6 ;  /* 0x0000000509077c24 */ /* 0x040fe4000f8e0206 */
[----:B------:R-:W-:Y:S01]  /*20210*/  IMAD.WIDE.U32 R4, R9, UR4, R4 ;  /* 0x0000000409047c25 */ /* 0x000fe2000f8e0004 */
[----:B------:R-:W-:-:S03]  /*20220*/  ULDC.64 UR4, c[0x0][0xb50] ;  /* 0x0002d40000047ab9 */ /* 0x000fc60000000a00 */
[----:B------:R-:W-:Y:S01]  /*20230*/  IMAD.IADD R5, R5, 0x1, R7 ;  /* 0x0000000105057824 */ /* 0x000fe200078e0207 */
[----:B------:R-:W-:-:S04]  /*20240*/  LEA R10, P0, R4, UR4, 0x2 ;  /* 0x00000004040a7c11 */ /* 0x000fc8000f8010ff */
[----:B------:R-:W-:Y:S01]  /*20250*/  LEA.HI.X R14, R4, UR5, R5, 0x2, P0 ;  /* 0x00000005040e7c11 */ /* 0x000fe200080f1405 */
[----:B------:R-:W-:Y:S01]  /*20260*/  SHFL.IDX PT, R12, R10, RZ, 0x1c1f ;  /* 0x001c1fff0a0c7589 */ /* 0x000fe200000e0000 */
[----:B------:R-:W-:Y:S01]  /*20270*/  VIADD R5, R29, 0x8 ;  /* 0x000000081d057836 */ /* 0x000fe20000000000 */
[----:B------:R-:W-:Y:S02]  /*20280*/  ULDC.64 UR4, c[0x0][0xaa0] ;  /* 0x0002a80000047ab9 */ /* 0x000fe40000000a00 */
[----:B------:R-:W2:Y:S02]  /*20290*/  SHFL.IDX PT, R13, R14, RZ, 0x1c1f ;  /* 0x001c1fff0e0d7589 */ /* 0x000ea400000e0000 */
[----:B------:R-:W-:Y:S02]  /*202a0*/  ISETP.GE.OR P0, PT, R5, R24, P1 ;  /* 0x000000180500720c */ /* 0x000fe40000f06670 */
[----:B--2---:R1:W-:Y:S11]  /*202b0*/  @!P3 ST.E desc[UR42][R12.64], R15 ;  /* 0x0000000f0c00b985 */ /* 0x0043f6000c10192a */
[----:B------:R-:W2:Y:S01]  /*202c0*/  @!P0 LDL R63, [R1+0x1e4] ;  /* 0x0001e400013f8983 */ /* 0x000ea20000100800 */
[----:B------:R-:W-:-:S03]  /*202d0*/  IMAD R5, R218, 0x40, R195 ;  /* 0x00000040da057824 */ /* 0x000fc600078e02c3 */
[----:B------:R-:W-:Y:S01]  /*202e0*/  SHFL.IDX PT, R58, R10, 0x1, 0x1c1f ;  /* 0x003c1f000a3a7f89 */ /* 0x000fe200000e0000 */
[----:B------:R-:W-:-:S03]  /*202f0*/  IMAD.WIDE R2, R5, 0x2, R2 ;  /* 0x0000000205027825 */ /* 0x000fc600078e0202 */
[----:B------:R-:W2:Y:S01]  /*20300*/  SHFL.IDX PT, R59, R14, 0x1, 0x1c1f ;  /* 0x003c1f000e3b7f89 */ /* 0x000ea200000e0000 */
[C---:B------:R-:W-:Y:S02]  /*20310*/  IADD3 R5, P4, R2.reuse, 0x3000, RZ ;  /* 0x0000300002057810 */ /* 0x040fe40007f9e0ff */
[C---:B------:R-:W-:Y:S02]  /*20320*/  IADD3 R11, P1, R2.reuse, 0x1000, RZ ;  /* 0x00001000020b7810 */ /* 0x040fe40007f3e0ff */
[----:B------:R-:W-:Y:S01]  /*20330*/  LOP3.LUT R4, R5, 0x380, RZ, 0xc0, !PT ;  /* 0x0000038005047812 */ /* 0x000fe200078ec0ff */
[--C-:B------:R-:W-:Y:S01]  /*20340*/  IMAD.X R29, RZ, RZ, R3.reuse, P4 ;  /* 0x000000ffff1d7224 */ /* 0x100fe200020e0603 */
[----:B------:R-:W-:Y:S01]  /*20350*/  IADD3 R7, P3, R2, 0x2000, RZ ;  /* 0x0000200002077810 */ /* 0x000fe20007f7e0ff */
[----:B------:R-:W-:Y:S01]  /*20360*/  IMAD.X R9, RZ, RZ, R3, P1 ;  /* 0x000000ffff097224 */ /* 0x000fe200008e0603 */
[----:B------:R-:W-:Y:S02]  /*20370*/  SHF.R.U64 R4, R4, 0x3, RZ ;  /* 0x0000000304047819 */ /* 0x000fe400000012ff */
[----:B-1----:R-:W-:-:S02]  /*20380*/  IADD3 R15, P1, R2, 0x4000, RZ ;  /* 0x00004000020f7810 */ /* 0x002fc40007f3e0ff */
[----:B------:R-:W-:Y:S02]  /*20390*/  LOP3.LUT R28, R4, R5, RZ, 0x3c, !PT ;  /* 0x00000005041c7212 */ /* 0x000fe400078e3cff */
[----:B------:R-:W-:Y:S01]  /*203a0*/  LOP3.LUT R4, R15, 0x380, RZ, 0xc0, !PT ;  /* 0x000003800f047812 */ /* 0x000fe200078ec0ff */
[----:B------:R-:W-:Y:S01]  /*203b0*/  IMAD.X R33, RZ, RZ, R3, P1 ;  /* 0x000000ffff217224 */ /* 0x000fe200008e0603 */
[----:B------:R-:W-:Y:S02]  /*203c0*/  IADD3.X R13, RZ, R3, RZ, P3, !PT ;  /* 0x00000003ff0d7210 */ /* 0x000fe40001ffe4ff */
[----:B------:R-:W-:Y:S02]  /*203d0*/  SHF.R.U64 R4, R4, 0x3, RZ ;  /* 0x0000000304047819 */ /* 0x000fe400000012ff */
[C---:B------:R-:W-:Y:S02]  /*203e0*/  IADD3 R41, P4, R2.reuse, 0x6000, RZ ;  /* 0x0000600002297810 */ /* 0x040fe40007f9e0ff */
[----:B------:R-:W-:-:S02]  /*203f0*/  IADD3 R5, P3, R2, 0x5000, RZ ;  /* 0x0000500002057810 */ /* 0x000fc40007f7e0ff */
[----:B------:R-:W-:Y:S02]  /*20400*/  LOP3.LUT R6, R7, 0x380, RZ, 0xc0, !PT ;  /* 0x0000038007067812 */ /* 0x000fe400078ec0ff */
[----:B------:R-:W-:Y:S01]  /*20410*/  LOP3.LUT R32, R4, R15, RZ, 0x3c, !PT ;  /* 0x0000000f04207212 */ /* 0x000fe200078e3cff */
[----:B------:R-:W-:Y:S01]  /*20420*/  IMAD.X R37, RZ, RZ, R3, P3 ;  /* 0x000000ffff257224 */ /* 0x000fe200018e0603 */
[----:B------:R-:W-:Y:S02]  /*20430*/  LOP3.LUT R40, R41, 0x380, RZ, 0xc0, !PT ;  /* 0x0000038029287812 */ /* 0x000fe400078ec0ff */
[----:B------:R-:W-:Y:S02]  /*20440*/  LOP3.LUT R4, R5, 0x380, RZ, 0xc0, !PT ;  /* 0x0000038005047812 */ /* 0x000fe400078ec0ff */
[----:B------:R-:W-:Y:S02]  /*20450*/  SHF.R.U64 R6, R6, 0x3, RZ ;  /* 0x0000000306067819 */ /* 0x000fe400000012ff */
[----:B------:R-:W-:-:S02]  /*20460*/  IADD3 R45, P1, R2, 0x7000, RZ ;  /* 0x00007000022d7810 */ /* 0x000fc40007f3e0ff */
[----:B------:R-:W-:Y:S02]  /*20470*/  SHF.R.U64 R40, R40, 0x3, RZ ;  /* 0x0000000328287819 */ /* 0x000fe400000012ff */
[----:B------:R-:W-:Y:S02]  /*20480*/  SHF.R.U64 R4, R4, 0x3, RZ ;  /* 0x0000000304047819 */ /* 0x000fe400000012ff */
[----:B------:R-:W-:Y:S02]  /*20490*/  LOP3.LUT R12, R6, R7, RZ, 0x3c, !PT ;  /* 0x00000007060c7212 */ /* 0x000fe400078e3cff */
[----:B------:R-:W-:Y:S02]  /*204a0*/  LOP3.LUT R44, R45, 0x380, RZ, 0xc0, !PT ;  /* 0x000003802d2c7812 */ /* 0x000fe400078ec0ff */
[----:B------:R-:W-:Y:S02]  /*204b0*/  IADD3 R7, P3, R2, 0x8000, RZ ;  /* 0x0000800002077810 */ /* 0x000fe40007f7e0ff */
[----:B------:R-:W-:Y:S01]  /*204c0*/  LOP3.LUT R40, R40, R41, RZ, 0x3c, !PT ;  /* 0x0000002928287212 */ /* 0x000fe200078e3cff */
[--C-:B------:R-:W-:Y:S01]  /*204d0*/  IMAD.X R41, RZ, RZ, R3.reuse, P4 ;  /* 0x000000ffff297224 */ /* 0x100fe200020e0603 */
[----:B------:R-:W-:Y:S01]  /*204e0*/  LOP3.LUT R36, R4, R5, RZ, 0x3c, !PT ;  /* 0x0000000504247212 */ /* 0x000fe200078e3cff */
[----:B------:R-:W-:Y:S01]  /*204f0*/  IMAD.X R49, RZ, RZ, R3, P3 ;  /* 0x000000ffff317224 */ /* 0x000fe200018e0603 */
[----:B------:R-:W-:-:S02]  /*20500*/  IADD3 R5, P4, R2, 0x9000, RZ ;  /* 0x0000900002057810 */ /* 0x000fc40007f9e0ff */
[----:B------:R-:W-:Y:S02]  /*20510*/  SHF.R.U64 R44, R44, 0x3, RZ ;  /* 0x000000032c2c7819 */ /* 0x000fe400000012ff */
[----:B------:R-:W-:Y:S01]  /*20520*/  LOP3.LUT R4, R7, 0x380, RZ, 0xc0, !PT ;  /* 0x0000038007047812 */ /* 0x000fe200078ec0ff */
[--C-:B------:R-:W-:Y:S01]  /*20530*/  IMAD.X R53, RZ, RZ, R3.reuse, P4 ;  /* 0x000000ffff357224 */ /* 0x100fe200020e0603 */
[----:B------:R-:W-:Y:S01]  /*20540*/  LOP3.LUT R44, R44, R45, RZ, 0x3c, !PT ;  /* 0x0000002d2c2c7212 */ /* 0x000fe200078e3cff */
[----:B------:R-:W-:Y:S01]  /*20550*/  IMAD.X R45, RZ, RZ, R3, P1 ;  /* 0x000000ffff2d7224 */ /* 0x000fe200008e0603 */
[----:B------:R-:W-:Y:S02]  /*20560*/  SHF.R.U64 R4, R4, 0x3, RZ ;  /* 0x0000000304047819 */ /* 0x000fe400000012ff */
[C---:B------:R-:W-:Y:S02]  /*20570*/  IADD3 R65, P4, R2.reuse, 0xc000, RZ ;  /* 0x0000c00002417810 */ /* 0x040fe40007f9e0ff */
[----:B------:R-:W-:-:S02]  /*20580*/  IADD3 R57, P1, R2, 0xa000, RZ ;  /* 0x0000a00002397810 */ /* 0x000fc40007f3e0ff */
[----:B------:R-:W-:Y:S02]  /*20590*/  IADD3 R61, P3, R2, 0xb000, RZ ;  /* 0x0000b000023d7810 */ /* 0x000fe40007f7e0ff */
[----:B------:R-:W-:Y:S02]  /*205a0*/  LOP3.LUT R48, R4, R7, RZ, 0x3c, !PT ;  /* 0x0000000704307212 */ /* 0x000fe400078e3cff */
        /* <DEDUP_REMOVED lines=15> */
[C---:B------:R-:W-:Y:S02]  /*206a0*/  IADD3 R5, P4, R2.reuse, 0xf000, RZ ;  /* 0x0000f00002057810 */ /* 0x040fe40007f9e0ff */
[C---:B------:R-:W-:Y:S02]  /*206b0*/  IADD3 R69, P1, R2.reuse, 0xd000, RZ ;  /* 0x0000d00002457810 */ /* 0x040fe40007f3e0ff */
[C---:B------:R-:W-:Y:S01]  /*206c0*/  IADD3 R73, P3, R2.reuse, 0xe000, RZ ;  /* 0x0000e00002497810 */ /* 0x040fe20007f7e0ff */
[----:B------:R-:W-:Y:S01]  /*206d0*/  IMAD.X R77, RZ, RZ, R3, P4 ;  /* 0x000000ffff4d7224 */ /* 0x000fe200020e0603 */
        /* <DEDUP_REMOVED lines=8> */
[----:B------:R-:W-:Y:S02]  /*20760*/  LOP3.LUT R2, R7, R2, RZ, 0x3c, !PT ;  /* 0x0000000207027212 */ /* 0x000fe400078e3cff */
[----:B------:R-:W-:Y:S01]  /*20770*/  LOP3.LUT R68, R68, R69, RZ, 0x3c, !PT ;  /* 0x0000004544447212 */ /* 0x000fe200078e3cff */
[--C-:B------:R-:W-:Y:S01]  /*20780*/  IMAD.X R69, RZ, RZ, R3.reuse, P1 ;  /* 0x000000ffff457224 */ /* 0x100fe200008e0603 */
[----:B------:R-:W-:Y:S01]  /*20790*/  LOP3.LUT R72, R72, R73, RZ, 0x3c, !PT ;  /* 0x0000004948487212 */ /* 0x000fe200078e3cff */
[----:B------:R-:W-:Y:S01]  /*207a0*/  IMAD.X R73, RZ, RZ, R3, P3 ;  /* 0x000000ffff497224 */ /* 0x000fe200018e0603 */
[----:B------:R-:W-:Y:S02]  /*207b0*/  LOP3.LUT R76, R4, R5, RZ, 0x3c, !PT ;  /* 0x00000005044c7212 */ /* 0x000fe400078e3cff */
[----:B------:R-:W-:-:S04]  /*207c0*/  LOP3.LUT R8, R11, 0x380, RZ, 0xc0, !PT ;  /* 0x000003800b087812 */ /* 0x000fc800078ec0ff */
[----:B------:R-:W-:-:S04]  /*207d0*/  SHF.R.U64 R8, R8, 0x3, RZ ;  /* 0x0000000308087819 */ /* 0x000fc800000012ff */
[----:B------:R-:W-:Y:S01]  /*207e0*/  LOP3.LUT R8, R8, R11, RZ, 0x3c, !PT ;  /* 0x0000000b08087212 */ /* 0x000fe200078e3cff */
[----:B------:R-:W-:Y:S01]  /*207f0*/  IMAD.IADD R85, R218, 0x1, R210 ;  /* 0x00000001da557824 */ /* 0x000fe200078e02d2 */
[----:B------:R-:W-:Y:S01]  /*20800*/  BSSY B1, `(.L_x_12072) ;  /* 0x0000058000017945 */ /* 0x000fe20003800000 */
[----:B--2---:R1:W-:Y:S04]  /*20810*/  @!P0 ST.E desc[UR42][R58.64], R63 ;  /* 0x0000003f3a008985 */ /* 0x0043e8000c10192a */
[----:B------:R2:W5:Y:S04]  /*20820*/  LD.E.128 R4, desc[UR42][R2.64] ;  /* 0x0000002a02047980 */ /* 0x000568000c101d00 */
[----:B------:R-:W5:Y:S04]  /*20830*/  LD.E.128 R8, desc[UR42][R8.64] ;  /* 0x0000002a08087980 */ /* 0x000f68000c101d00 */
[----:B------:R-:W5:Y:S01]  /*20840*/  LD.E.128 R12, desc[UR42][R12.64] ;  /* 0x0000002a0c0c7980 */ /* 0x000f62000c101d00 */
[----:B--2---:R-:W-:-:S03]  /*20850*/  IMAD R3, R21, UR4, RZ ;  /* 0x0000000415037c24 */ /* 0x004fc6000f8e02ff */
[----:B------:R-:W5:Y:S01]  /*20860*/  LD.E.128 R28, desc[UR42][R28.64] ;  /* 0x0000002a1c1c7980 */ /* 0x000f62000c101d00 */
[C---:B------:R-:W-:Y:S02]  /*20870*/  IMAD R21, R20.reuse, UR5, R3 ;  /* 0x0000000514157c24 */ /* 0x040fe4000f8e0203 */
[----:B------:R-:W-:Y:S01]  /*20880*/  IMAD.WIDE.U32 R2, R20, UR4, RZ ;  /* 0x0000000414027c25 */ /* 0x000fe2000f8e00ff */
[----:B------:R-:W-:Y:S01]  /*20890*/  ULDC.64 UR4, c[0x0][0xae8] ;  /* 0x0002ba0000047ab9 */ /* 0x000fe20000000a00 */
[----:B------:R-:W5:Y:S03]  /*208a0*/  LD.E.128 R32, desc[UR42][R32.64] ;  /* 0x0000002a20207980 */ /* 0x000f66000c101d00 */
        /* <DEDUP_REMOVED lines=10> */
[----:B---3--:R-:W-:Y:S02]  /*20950*/  @P2 IMAD.HI.U32 R0, R20, R81, RZ ;  /* 0x0000005114002227 */ /* 0x008fe400078e00ff */
[----:B------:R-:W5:Y:S02]  /*20960*/  LD.E.128 R48, desc[UR42][R48.64] ;  /* 0x0000002a30307980 */ /* 0x000f64000c101d00 */
[----:B------:R-:W-:-:S02]  /*20970*/  IMAD.IADD R3, R3, 0x1, R21 ;  /* 0x0000000103037824 */ /* 0x000fc400078e0215 */
[----:B------:R-:W-:Y:S01]  /*20980*/  IMAD.MOV.U32 R21, RZ, RZ, R20 ;  /* 0x000000ffff157224 */ /* 0x000fe200078e0014 */
[----:B0-----:R-:W-:Y:S01]  /*20990*/  @P2 SHF.R.U32.HI R21, RZ, R83, R0 ;  /* 0x00000053ff152219 */ /* 0x001fe20000011600 */
[----:B------:R-:W-:Y:S01]  /*209a0*/  IMAD R81, R26, UR4, RZ ;  /* 0x000000041a517c24 */ /* 0x000fe2000f8e02ff */
[----:B------:R-:W5:Y:S02]  /*209b0*/  LD.E.128 R52, desc[UR42][R52.64] ;  /* 0x0000002a34347980 */ /* 0x000f64000c101d00 */
[----:B------:R-:W-:Y:S01]  /*209c0*/  SHF.R.S32.HI R0, RZ, 0x1f, R21 ;  /* 0x0000001fff007819 */ /* 0x000fe20000011415 */
[C---:B------:R-:W-:Y:S01]  /*209d0*/  IMAD R83, R80.reuse, UR5, R81 ;  /* 0x0000000550537c24 */ /* 0x040fe2000f8e0251 */
[----:B-1----:R-:W5:Y:S01]  /*209e0*/  LD.E.128 R56, desc[UR42][R56.64] ;  /* 0x0000002a38387980 */ /* 0x002f62000c101d00 */
[----:B------:R-:W-:Y:S01]  /*209f0*/  IMAD.WIDE.U32 R80, R80, UR4, R2 ;  /* 0x0000000450507c25 */ /* 0x000fe2000f8e0002 */
[----:B------:R-:W-:Y:S02]  /*20a00*/  ULDC.64 UR4, c[0x0][0xae0] ;  /* 0x0002b80000047ab9 */ /* 0x000fe40000000a00 */
[----:B------:R-:W5:Y:S01]  /*20a10*/  LD.E.128 R60, desc[UR42][R60.64] ;  /* 0x0000002a3c3c7980 */ /* 0x000f62000c101d00 */
[----:B------:R-:W-:-:S02]  /*20a20*/  IMAD.MOV R2, RZ, RZ, -R21 ;  /* 0x000000ffff027224 */ /* 0x000fc400078e0a15 */
[----:B------:R-:W-:Y:S01]  /*20a30*/  IMAD R0, R0, UR4, RZ ;  /* 0x0000000400007c24 */ /* 0x000fe2000f8e02ff */
[----:B------:R-:W5:Y:S01]  /*20a40*/  LD.E.128 R64, desc[UR42][R64.64] ;  /* 0x0000002a40407980 */ /* 0x000f62000c101d00 */
[----:B------:R-:W-:Y:S02]  /*20a50*/  IMAD R25, R25, R2, R20 ;  /* 0x0000000219197224 */ /* 0x000fe400078e0214 */
[----:B------:R-:W-:Y:S01]  /*20a60*/  IMAD.IADD R81, R81, 0x1, R83 ;  /* 0x0000000151517824 */ /* 0x000fe200078e0253 */
[----:B------:R-:W5:Y:S01]  /*20a70*/  LD.E.128 R68, desc[UR42][R68.64] ;  /* 0x0000002a44447980 */ /* 0x000f62000c101d00 */
[----:B------:R-:W-:-:S03]  /*20a80*/  IMAD R83, R21, UR5, R0 ;  /* 0x0000000515537c24 */ /* 0x000fc6000f8e0200 */
[----:B------:R-:W5:Y:S01]  /*20a90*/  LD.E.128 R72, desc[UR42][R72.64] ;  /* 0x0000002a48487980 */ /* 0x000f62000c101d00 */
[----:B------:R-:W-:-:S03]  /*20aa0*/  SHF.R.S32.HI R0, RZ, 0x1f, R25 ;  /* 0x0000001fff007819 */ /* 0x000fc60000011419 */
[----:B------:R-:W5:Y:S01]  /*20ab0*/  LD.E.128 R76, desc[UR42][R76.64] ;  /* 0x0000002a4c4c7980 */ /* 0x000f62000c101d00 */
[----:B------:R-:W-:Y:S01]  /*20ac0*/  IMAD.WIDE.U32 R2, R21, UR4, R80 ;  /* 0x0000000415027c25 */ /* 0x000fe2000f8e0050 */
[----:B------:R-:W-:Y:S01]  /*20ad0*/  ULDC.64 UR4, c[0x0][0xad8] ;  /* 0x0002b60000047ab9 */ /* 0x000fe20000000a00 */
[----:B------:R-:W-:Y:S01]  /*20ae0*/  ISETP.GE.AND P2, PT, R85, R24, PT ;  /* 0x000000185500720c */ /* 0x000fe20003f46270 */
        /* <DEDUP_REMOVED lines=8> */
[----:B------:R-:W-:-:S04]  /*20b70*/  IMAD.WIDE.U32 R2, R25, UR4, R2 ;  /* 0x0000000419027c25 */ /* 0x000fc8000f8e0002 */
[----:B------:R-:W-:Y:S01]  /*20b80*/  IMAD R81, R25, UR5, R0 ;  /* 0x0000000519517c24 */ /* 0x000fe2000f8e0200 */
[----:B------:R-:W-:Y:S01]  /*20b90*/  ULDC.64 UR4, c[0x0][0xa80] ;  /* 0x0002a00000047ab9 */ /* 0x000fe20000000a00 */
[----:B------:R-:W-:Y:S01]  /*20ba0*/  VIADD R0, R148, 0x22820 ;  /* 0x0002282094007836 */ /* 0x000fe20000000000 */
[C---:B------:R-:W-:Y:S01]  /*20bb0*/  LEA R25, P3, R2.reuse, UR4, 0x1 ;  /* 0x0000000402197c11 */ /* 0x040fe2000f8608ff */
[----:B------:R-:W-:Y:S02]  /*20bc0*/  IMAD.IADD R3, R3, 0x1, R81 ;  /* 0x0000000103037824 */ /* 0x000fe400078e0251 */
[----:B------:R-:W-:Y:S01]  /*20bd0*/  VIADD R21, R85, 0x20 ;  /* 0x0000002055157836 */ /* 0x000fe20000000000 */
[----:B------:R-:W-:Y:S01]  /*20be0*/  PRMT R0, RZ, 0x654, R0 ;  /* 0x00000654ff007816 */ /* 0x000fe20000000000 */
[----:B0-----:R0:W1:Y:S01]  /*20bf0*/  SHFL.IDX PT, R82, R25, RZ, 0x181f ;  /* 0x00181fff19527589 */ /* 0x00106200000e0000 */
[----:B------:R-:W-:Y:S02]  /*20c00*/  LEA.HI.X R26, R2, UR5, R3, 0x1, P3 ;  /* 0x00000005021a7c11 */ /* 0x000fe400098f0c03 */
[-C--:B------:R-:W-:Y:S01]  /*20c10*/  ISETP.GE.AND P0, PT, R21, R24.reuse, PT ;  /* 0x000000181500720c */ /* 0x080fe20003f06270 */
[----:B------:R-:W-:Y:S01]  /*20c20*/  VIADD R21, R85, 0x40 ;  /* 0x0000004055157836 */ /* 0x000fe20000000000 */
[----:B------:R2:W-:Y:S04]  /*20c30*/  SYNCS.ARRIVE.TRANS64.RED.A1T0 RZ, [R0+URZ], RZ ;  /* 0x000000ff00ff79a7 */ /* 0x0005e8000810043f */
[----:B------:R-:W-:Y:S01]  /*20c40*/  ISETP.GE.AND P1, PT, R21, R24, PT ;  /* 0x000000181500720c */ /* 0x000fe20003f26270 */
[----:B--2---:R0:W2:Y:S01]  /*20c50*/  SHFL.IDX PT, R0, R26, RZ, 0x181f ;  /* 0x00181fff1a007589 */ /* 0x0040a200000e0000 */
[----:B------:R-:W-:Y:S11]  /*20c60*/  @P2 BRA `(.L_x_12073) ;  /* 0x0000000000442947 */ /* 0x000ff60003800000 */
[----:B------:R-:W-:Y:S02]  /*20c70*/  ULDC UR4, c[0x0][0xac8] ;  /* 0x0002b20000047ab9 */ /* 0x000fe40000000800 */
[----:B------:R-:W-:Y:S02]  /*20c80*/  ISETP.GE.AND P2, PT, R195, UR4, PT ;  /* 0x00000004c3007c0c */ /* 0x000fe4000bf46270 */
[----:B------:R-:W-:-:S11]  /*20c90*/  ISETP.GE.AND P3, PT, R197, UR4, PT ;  /* 0x00000004c5007c0c */ /* 0x000fd6000bf66270 */
[----:B-1----:R-:W-:-:S04]  /*20ca0*/  @!P2 LEA R2, P4, R195, R82, 0x1 ;  /* 0x00000052c302a211 */ /* 0x002fc800078808ff */
[----:B--2---:R-:W-:Y:S02]  /*20cb0*/  @!P2 LEA.HI.X R3, R195, R0, R217, 0x1, P4 ;  /* 0x00000000c303a211 */ /* 0x004fe400020f0cd9 */
[----:B------:R-:W-:-:S03]  /*20cc0*/  @!P3 LEA R20, P4, R197, R82, 0x1 ;  /* 0x00000052c514b211 */ /* 0x000fc600078808ff */
[----:B-----5:R3:W-:Y:S01]  /*20cd0*/  @!P2 ST.E.128 desc[UR42][R2.64], R4 ;  /* 0x000000040200a985 */ /* 0x0207e2000c101d2a */
[----:B------:R-:W-:Y:S02]  /*20ce0*/  @!P3 LEA.HI.X R21, R197, R0, R216, 0x1, P4 ;  /* 0x00000000c515b211 */ /* 0x000fe400020f0cd8 */
[----:B------:R-:W-:-:S03]  /*20cf0*/  ISETP.GE.AND P4, PT, R196, UR4, PT ;  /* 0x00000004c4007c0c */ /* 0x000fc6000bf86270 */
[----:B------:R3:W-:Y:S10]  /*20d00*/  @!P3 ST.E.128 desc[UR42][R20.64], R32 ;  /* 0x000000201400b985 */ /* 0x0007f4000c101d2a */
[----:B------:R-:W-:-:S04]  /*20d10*/  @!P4 LEA R80, P5, R196, R82, 0x1 ;  /* 0x00000052c450c211 */ /* 0x000fc800078a08ff */
[----:B------:R-:W-:Y:S02]  /*20d20*/  @!P4 LEA.HI.X R81, R196, R0, R215, 0x1, P5 ;  /* 0x00000000c451c211 */ /* 0x000fe400028f0cd7 */
[----:B------:R-:W-:-:S03]  /*20d30*/  ISETP.GE.AND P5, PT, R198, UR4, PT ;  /* 0x00000004c6007c0c */ /* 0x000fc6000bfa6270 */
[----:B------:R3:W-:Y:S10]  /*20d40*/  @!P4 ST.E.128 desc[UR42][R80.64], R48 ;  /* 0x000000305000c985 */ /* 0x0007f4000c101d2a */
[----:B------:R-:W-:-:S04]  /*20d50*/  @!P5 LEA R82, P6, R198, R82, 0x1 ;  /* 0x00000052c652d211 */ /* 0x000fc800078c08ff */
[----:B------:R-:W-:-:S05]  /*20d60*/  @!P5 LEA.HI.X R83, R198, R0, R214, 0x1, P6 ;  /* 0x00000000c653d211 */ /* 0x000fca00030f0cd6 */
[----:B------:R3:W-:Y:S04]  /*20d70*/  @!P5 ST.E.128 desc[UR42][R82.64], R64 ;  /* 0x000000405200d985 */ /* 0x0007e8000c101d2a */
.L_x_12073:
[----:B------:R-:W-:Y:S05]  /*20d80*/  BSYNC B1 ;  /* 0x0000000000017941 */ /* 0x000fea0003800000 */
.L_x_12072:
[----:B--2---:R2:W4:Y:S01]  /*20d90*/  SHFL.IDX PT, R0, R26, 0x1, 0x181f ;  /* 0x00381f001a007f89 */ /* 0x00452200000e0000 */
[----:B------:R-:W-:Y:S03]  /*20da0*/  BSSY B1, `(.L_x_12074) ;  /* 0x0000014000017945 */ /* 0x000fe60003800000 */
[----:B---3--:R2:W3:Y:S01]  /*20db0*/  SHFL.IDX PT, R20, R25, 0x1, 0x181f ;  /* 0x00381f0019147f89 */ /* 0x0084e200000e0000 */
[----:B------:R-:W-:Y:S05]  /*20dc0*/  @P0 BRA `(.L_x_12075) ;  /* 0x0000000000440947 */ /* 0x000fea0003800000 */
[----:B------:R-:W-:Y:S02]  /*20dd0*/  ULDC UR4, c[0x0][0xac8] ;  /* 0x0002b20000047ab9 */ /* 0x000fe40000000800 */
[----:B------:R-:W-:Y:S02]  /*20de0*/  ISETP.GE.AND P0, PT, R195, UR4, PT ;  /* 0x00000004c3007c0c */ /* 0x000fe4000bf06270 */
[----:B------:R-:W-:Y:S02]  /*20df0*/  ISETP.GE.AND P2, PT, R197, UR4, PT ;  /* 0x00000004c5007c0c */ /* 0x000fe4000bf46270 */
[----:B------:R-:W-:-:S09]  /*20e00*/  ISETP.GE.AND P3, PT, R196, UR4, PT ;  /* 0x00000004c4007c0c */ /* 0x000fd2000bf66270 */
[----:B---3--:R-:W-:-:S04]  /*20e10*/  @!P0 LEA R2, P4, R195, R20, 0x1 ;  /* 0x00000014c3028211 */ /* 0x008fc800078808ff */
[----:B----4-:R-:W-:Y:S02]  /*20e20*/  @!P0 LEA.HI.X R3, R195, R0, R217, 0x1, P4 ;  /* 0x00000000c3038211 */ /* 0x010fe400020f0cd9 */
        /* <DEDUP_REMOVED lines=11> */
.L_x_12075:
[----:B------:R-:W-:Y:S05]  /*20ee0*/  BSYNC B1 ;  /* 0x0000000000017941 */ /* 0x000fea0003800000 */
.L_x_12074:
[----:B----4-:R4:W0:Y:S01]  /*20ef0*/  SHFL.IDX PT, R0, R26, 0x2, 0x181f ;  /* 0x00581f001a007f89 */ /* 0x01082200000e0000 */
        /* <DEDUP_REMOVED lines=8> */
[----:B---3--:R-:W-:-:S04]  /*20f80*/  @!P3 LEA R2, P4, R195, R8, 0x1 ;  /* 0x00000008c302b211 */ /* 0x008fc800078808ff */
        /* <DEDUP_REMOVED lines=11> */
.L_x_12077:
[----:B------:R-:W-:Y:S05]  /*21040*/  BSYNC B1 ;  /* 0x0000000000017941 */ /* 0x000fea0003800000 */
.L_x_12076:
[----:B0-----:R-:W-:Y:S01]  /*21050*/  VIADD R3, R85, 0x60 ;  /* 0x0000006055037836 */ /* 0x001fe20000000000 */
[----:B--2-4-:R-:W0:Y:S04]  /*21060*/  SHFL.IDX PT, R26, R26, 0x3, 0x181f ;  /* 0x00781f001a1a7f89 */ /* 0x014e2800000e0000 */
[----:B------:R-:W-:Y:S01]  /*21070*/  ISETP.GE.AND P0, PT, R3, R24, PT ;  /* 0x000000180300720c */ /* 0x000fe20003f06270 */
[----:B------:R-:W2:-:S12]  /*21080*/  SHFL.IDX PT, R25, R25, 0x3, 0x181f ;  /* 0x00781f0019197f89 */ /* 0x000e9800000e0000 */
[----:B------:R-:W-:Y:S05]  /*21090*/  @P0 BRA `(.L_x_12078) ;  /* 0x0000000c009c0947 */ /* 0x000fea0003800000 */
[----:B------:R-:W-:Y:S02]  /*210a0*/  ULDC UR4, c[0x0][0xac8] ;  /* 0x0002b20000047ab9 */ /* 0x000fe40000000800 */
[----:B------:R-:W-:Y:S02]  /*210b0*/  ISETP.GE.AND P2, PT, R195, UR4, PT ;  /* 0x00000004c3007c0c */ /* 0x000fe4000bf46270 */
[----:B------:R-:W-:Y:S02]  /*210c0*/  ISETP.GE.AND P1, PT, R197, UR4, PT ;  /* 0x00000004c5007c0c */ /* 0x000fe4000bf26270 */
[----:B------:R-:W-:-:S09]  /*210d0*/  ISETP.GE.AND P0, PT, R196, UR4, PT ;  /* 0x00000004c4007c0c */ /* 0x000fd2000bf06270 */
[-C--:B--2---:R-:W-:Y:S02]  /*210e0*/  @!P2 LEA R2, P4, R195, R25.reuse, 0x1 ;  /* 0x00000019c302a211 */ /* 0x084fe400078808ff */
[-C--:B------:R-:W-:Y:S02]  /*210f0*/  @!P1 LEA R4, P3, R197, R25.reuse, 0x1 ;  /* 0x00000019c5049211 */ /* 0x080fe400078608ff */
[-C--:B0-----:R-:W-:Y:S02]  /*21100*/  @!P2 LEA.HI.X R3, R195, R26.reuse, R217, 0x1, P4 ;  /* 0x0000001ac303a211 */ /* 0x081fe400020f0cd9 */
[C---:B------:R-:W-:Y:S02]  /*21110*/  @!P0 LEA R6, P4, R196.reuse, R25, 0x1 ;  /* 0x00000019c4068211 */ /* 0x040fe400078808ff */
[-C--:B------:R-:W-:Y:S01]  /*21120*/  @!P1 LEA.HI.X R5, R197, R26.reuse, R216, 0x1, P3 ;  /* 0x0000001ac5059211 */ /* 0x080fe200018f0cd8 */
[----:B------:R4:W-:Y:S01]  /*21130*/  @!P2 ST.E.128 desc[UR42][R2.64], R28 ;  /* 0x0000001c0200a985 */ /* 0x0009e2000c101d2a */
[----:B------:R-:W-:-:S03]  /*21140*/  @!P0 LEA.HI.X R7, R196, R26, R215, 0x1, P4 ;  /* 0x0000001ac4078211 */ /* 0x000fc600020f0cd7 */
[----:B------:R4:W-:Y:S04]  /*21150*/  @!P1 ST.E.128 desc[UR42][R4.64], R44 ;  /* 0x0000002c04009985 */ /* 0x0009e8000c101d2a */
[----:B------:R4:W-:Y:S01]  /*21160*/  @!P0 ST.E.128 desc[UR42][R6.64], R60 ;  /* 0x0000003c06008985 */ /* 0x0009e2000c101d2a */
[----:B------:R-:W-:-:S13]  /*21170*/  ISETP.GE.AND P0, PT, R198, UR4, PT ;  /* 0x00000004c6007c0c */ /* 0x000fda000bf06270 */
[----:B------:R-:W-:Y:S05]  /*21180*/  @P0 BRA `(.L_x_12078) ;  /* 0x0000000c00600947 */ /* 0x000fea0003800000 */
[----:B----4-:R-:W-:-:S04]  /*21190*/  LEA R2, P0, R198, R25, 0x1 ;  /* 0x00000019c6027211 */ /* 0x010fc800078008ff */
[----:B------:R-:W-:-:S05]  /*211a0*/  LEA.HI.X R3, R198, R26, R214, 0x1, P0 ;  /* 0x0000001ac6037211 */ /* 0x000fca00000f0cd6 */
[----:B------:R0:W-:Y:S01]  /*211b0*/  ST.E.128 desc[UR42][R2.64], R76 ;  /* 0x0000004c02007985 */ /* 0x0001e2000c101d2a */
[----:B------:R-:W-:Y:S05]  /*211c0*/  BRA `(.L_x_12078) ;  /* 0x0000000c00507947 */ /* 0x000fea0003800000 */
.L_x_12070:
[----:B------:R-:W-:Y:S01]  /*211d0*/  ULDC.64 UR4, c[0x0][0xc00] ;  /* 0x0003000000047ab9 */ /* 0x000fe20000000a00 */
[----:B-----5:R-:W2:Y:S01]  /*211e0*/  LDC.64 R2, c[0x0][0xc00] ;  /* 0x00030000ff027b82 */ /* 0x020ea20000000a00 */
[----:B------:R-:W-:Y:S02]  /*211f0*/  ISETP.NE.U32.AND P0, PT, RZ, UR4, PT ;  /* 0x00000004ff007c0c */ /* 0x000fe4000bf05070 */
[----:B-1----:R-:W-:Y:S02]  /*21200*/  MOV R0, RZ ;  /* 0x000000ff00007202 */ /* 0x002fe40000000f00 */
[----:B------:R-:W-:Y:S01]  /*21210*/  ISETP.NE.AND.EX P0, PT, RZ, UR5, PT, P0 ;  /* 0x00000005ff007c0c */ /* 0x000fe2000bf05300 */
[----:B------:R-:W-:Y:S02]  /*21220*/  ULDC.64 UR4, c[0x0][0xc08] ;  /* 0x0003020000047ab9 */ /* 0x000fe40000000a00 */
[----:B------:R-:W-:Y:S01]  /*21230*/  ISETP.NE.U32.AND P1, PT, RZ, UR4, PT ;  /* 0x00000004ff007c0c */ /* 0x000fe2000bf25070 */
[----:B------:R-:W1:Y:S03]  /*21240*/  LDC R21, c[0x0][0xbe8] ;  /* 0x0002fa00ff157b82 */ /* 0x000e660000000800 */
        /* <DEDUP_REMOVED lines=8> */
[----:B-1----:R-:W-:Y:S02]  /*212d0*/  ISETP.NE.AND P2, PT, R21, 0x1, PT ;  /* 0x000000011500780c */ /* 0x002fe40003f45270 */
[----:B------:R-:W-:Y:S02]  /*212e0*/  ISETP.GE.AND P3, PT, R219, 0x80, PT ;  /* 0x00000080db00780c */ /* 0x000fe40003f66270 */
[----:B------:R-:W-:-:S09]  /*212f0*/  SHF.R.S32.HI R7, RZ, 0x1f, R212 ;  /* 0x0000001fff077819 */ /* 0x000fd200000114d4 */
[----:B------:R-:W1:Y:S08]  /*21300*/  @P2 LDC R20, c[0x0][0xbec] ;  /* 0x0002fb00ff142b82 */ /* 0x000e700000000800 */
[----:B------:R-:W0:Y:S01]  /*21310*/  @P2 LDC R25, c[0x0][0xbf0] ;  /* 0x0002fc00ff192b82 */ /* 0x000e220000000800 */
[----:B--2---:R-:W-:Y:S05]  /*21320*/  @P1 BRA `(.L_x_12079) ;  /* 0x0000000000101947 */ /* 0x004fea0003800000 */
[----:B------:R-:W-:Y:S05]  /*21330*/  @!P0 BRA `(.L_x_12079) ;  /* 0x00000000000c8947 */ /* 0x000fea0003800000 */
[----:B------:R-:W2:Y:S04]  /*21340*/  LDG.E R5, desc[UR42][R2.64] ;  /* 0x0000002a02057981 */ /* 0x000ea8000c1e1900 */
[----:B-----5:R-:W2:Y:S02]  /*21350*/  LDG.E R6, desc[UR42][R2.64+0x4] ;  /* 0x0000042a02067981 */ /* 0x020ea4000c1e1900 */
[----:B--2---:R-:W-:-:S07]  /*21360*/  IMAD.IADD R6, R6, 0x1, -R5 ;  /* 0x0000000106067824 */ /* 0x004fce00078e0a05 */
.L_x_12079:
[----:B------:R-:W-:Y:S01]  /*21370*/  BSSY B1, `(.L_x_12080) ;  /* 0x000002d000017945 */ /* 0x000fe20003800000 */
[----:B0-----:R-:W-:Y:S02]  /*21380*/  SHF.R.S32.HI R10, RZ, 0x1f, R211 ;  /* 0x0000001fff0a7819 */ /* 0x001fe400000114d3 */
[----:B------:R-:W-:Y:S02]  /*21390*/  SEL R13, R212, RZ, !P0 ;  /* 0x000000ffd40d7207 */ /* 0x000fe40004000000 */
[----:B------:R-:W-:Y:S02]  /*213a0*/  SEL R12, R7, RZ, !P0 ;  /* 0x000000ff070c7207 */ /* 0x000fe40004000000 */
[----:B-----5:R-:W-:Y:S01]  /*213b0*/  SHF.R.S32.HI R11, RZ, 0x1f, R0 ;  /* 0x0000001fff0b7819 */ /* 0x020fe20000011400 */
[----:B------:R-:W-:Y:S06]  /*213c0*/  @P3 BRA `(.L_x_12081) ;  /* 0x00000000009c3947 */ /* 0x000fec0003800000 */
[----:B------:R-:W0:Y:S01]  /*213d0*/  S2R R3, SR_TID.X ;  /* 0x0000000000037919 */ /* 0x000e220000002100 */
[----:B------:R-:W2:Y:S02]  /*213e0*/  LDC R14, c[0x0][0xbe8] ;  /* 0x0002fa00ff0e7b82 */ /* 0x000ea40000000800 */
[----:B--2---:R-:W-:Y:S01]  /*213f0*/  IMAD R2, R6, R14, RZ ;  /* 0x0000000e06027224 */ /* 0x004fe200078e02ff */
        /* <DEDUP_REMOVED lines=36> */
.L_x_12081:
[----:B------:R-:W-:Y:S05]  /*21640*/  BSYNC B1 ;  /* 0x0000000000017941 */ /* 0x000fea0003800000 */
.L_x_12080:
[----:B------:R-:W-:Y:S01]  /*21650*/  ULDC.64 UR4, c[0x0][0xaa0] ;  /* 0x0002a80000047ab9 */ /* 0x000fe20000000a00 */
[----:B------:R-:W-:Y:S02]  /*21660*/  IMAD R7, R224, 0x20, R218 ;  /* 0x00000020e0077824 */ /* 0x000fe400078e02da */
[----:B0-----:R-:W-:Y:S02]  /*21670*/  IMAD R3, R11, UR4, RZ ;  /* 0x000000040b037c24 */ /* 0x001fe4000f8e02ff */
[----:B------:R-:W-:Y:S02]  /*21680*/  IMAD.IADD R9, R210, 0x1, R7 ;  /* 0x00000001d2097824 */ /* 0x000fe400078e0207 */
        /* <DEDUP_REMOVED lines=8> */
[----:B-1----:R-:W-:-:S03]  /*21710*/  @P2 IMAD.HI.U32 R0, R9, R20, RZ ;  /* 0x0000001409002227 */ /* 0x002fc600078e00ff */
        /* <DEDUP_REMOVED lines=26> */
[----:B------:R0:W1:Y:S04]  /*218c0*/  SHFL.IDX PT, R0, R3, RZ, 0x181f ;  /* 0x00181fff03007589 */ /* 0x00006800000e0000 */
[----:B------:R0:W2:Y:S02]  /*218d0*/  SHFL.IDX PT, R14, R2, RZ, 0x181f ;  /* 0x00181fff020e7589 */ /* 0x0000a400000e0000 */
.L_x_12286:
[----:B------:R-:W-:Y:S01]  /*218e0*/  IMAD R21, R6, R21, RZ ;  /* 0x0000001506157224 */ /* 0x000fe200078e02ff */
[----:B------:R-:W-:Y:S01]  /*218f0*/  BSSY B1, `(.L_x_12083) ;  /* 0x0000015000017945 */ /* 0x000fe20003800000 */
[----:B------:R-:W-:-:S05]  /*21900*/  IMAD.IADD R210, R218, 0x1, R210 ;  /* 0x00000001dad27824 */ /* 0x000fca00078e02d2 */
[----:B------:R-:W-:-:S13]  /*21910*/  ISETP.GE.AND P0, PT, R210, R21, PT ;  /* 0x00000015d200720c */ /* 0x000fda0003f06270 */
[----:B------:R-:W-:Y:S05]  /*21920*/  @P0 BRA `(.L_x_12084) ;  /* 0x0000000000440947 */ /* 0x000fea0003800000 */
        /* <DEDUP_REMOVED lines=17> */
.L_x_12084:
[----:B------:R-:W-:Y:S05]  /*21a40*/  BSYNC B1 ;  /* 0x0000000000017941 */ /* 0x000fea0003800000 */
.L_x_12083:
[----:B------:R-:W-:-:S03]  /*21a50*/  UMOV UR4, 0xffffffff ;  /* 0xffffffff00047882 */ /* 0x000fc60000000000 */
[----:B------:R-:W-:Y:S05]  /*21a60*/  BRA.DIV UR4, `(.L_x_12085) ;  /* 0x0000008e04747947 */ /* 0x000fea000b800000 */
[----:B-1----:R1:W0:Y:S04]  /*21a70*/  SHFL.IDX PT, R0, R3, 0x1, 0x181f ;  /* 0x00381f0003007f89 */ /* 0x00222800000e0000 */
[----:B--2---:R1:W2:Y:S02]  /*21a80*/  SHFL.IDX PT, R14, R2, 0x1, 0x181f ;  /* 0x00381f00020e7f89 */ /* 0x0042a400000e0000 */
.L_x_12290:
        /* <DEDUP_REMOVED lines=21> */
.L_x_12087:
[----:B------:R-:W-:Y:S05]  /*21be0*/  BSYNC B1 ;  /* 0x0000000000017941 */ /* 0x000fea0003800000 */
.L_x_12086:
[----:B------:R-:W-:-:S03]  /*21bf0*/  UMOV UR4, 0xffffffff ;  /* 0xffffffff00047882 */ /* 0x000fc60000000000 */
[----:B------:R-:W-:Y:S05]  /*21c00*/  BRA.DIV UR4, `(.L_x_12088) ;  /* 0x0000008e04547947 */ /* 0x000fea000b800000 */
[----:B0-----:R0:W0:Y:S04]  /*21c10*/  SHFL.IDX PT, R0, R3, 0x2, 0x181f ;  /* 0x00581f0003007f89 */ /* 0x00102800000e0000 */
[----:B--2---:R2:W0:Y:S02]  /*21c20*/  SHFL.IDX PT, R14, R2, 0x2, 0x181f ;  /* 0x00581f00020e7f89 */ /* 0x00442400000e0000 */
.L_x_12294:
        /* <DEDUP_REMOVED lines=9> */
[----:B0-----:R-:W-:-:S04]  /*21cc0*/  @!P3 LEA R4, P4, R195, R14, 0x1 ;  /* 0x0000000ec304b211 */ /* 0x001fc800078808ff */
[----:B------:R-:W-:Y:S02]  /*21cd0*/  @!P3 LEA.HI.X R5, R195, R0, R217, 0x1, P4 ;  /* 0x00000000c305b211 */ /* 0x000fe400020f0cd9 */
        /* <DEDUP_REMOVED lines=10> */
.L_x_12090:
[----:B------:R-:W-:Y:S05]  /*21d80*/  BSYNC B1 ;  /* 0x0000000000017941 */ /* 0x000fea0003800000 */
.L_x_12089:
[----:B------:R-:W-:-:S03]  /*21d90*/  UMOV UR4, 0xffffffff ;  /* 0xffffffff00047882 */ /* 0x000fc60000000000 */
[----:B------:R-:W-:Y:S05]  /*21da0*/  BRA.DIV UR4, `(.L_x_12091) ;  /* 0x0000008e04347947 */ /* 0x000fea000b800000 */
[----:B0-----:R0:W0:Y:S04]  /*21db0*/  SHFL.IDX PT, R0, R3, 0x3, 0x181f ;  /* 0x00781f0003007f89 */ /* 0x00102800000e0000 */
[----:B------:R0:W0:Y:S02]  /*21dc0*/  SHFL.IDX PT, R14, R2, 0x3, 0x181f ;  /* 0x00781f00020e7f89 */ /* 0x00002400000e0000 */
.L_x_12298:
[----:B012---:R-:W-:-:S05]  /*21dd0*/  VIADD R2, R210, 0x60 ;  /* 0x00000060d2027836 */ /* 0x007fca0000000000 */
[----:B------:R-:W-:-:S13]  /*21de0*/  ISETP.GE.AND P0, PT, R2, R21, PT ;  /* 0x000000150200720c */ /* 0x000fda0003f06270 */
[----:B------:R-:W-:Y:S05]  /*21df0*/  @P0 BRA `(.L_x_12078) ;  /* 0x0000000000440947 */ /* 0x000fea0003800000 */
[----:B------:R-:W-:Y:S02]  /*21e00*/  ULDC UR4, c[0x0][0xac8] ;  /* 0x0002b20000047ab9 */ /* 0x000fe40000000800 */
[----:B------:R-:W-:Y:S02]  /*21e10*/  ISETP.GE.AND P3, PT, R195, UR4, PT ;  /* 0x00000004c3007c0c */ /* 0x000fe4000bf66270 */
[----:B------:R-:W-:Y:S02]  /*21e20*/  ISETP.GE.AND P2, PT, R197, UR4, PT ;  /* 0x00000004c5007c0c */ /* 0x000fe4000bf46270 */
[----:B------:R-:W-:Y:S02]  /*21e30*/  ISETP.GE.AND P1, PT, R196, UR4, PT ;  /* 0x00000004c4007c0c */ /* 0x000fe4000bf26270 */
[----:B------:R-:W-:-:S07]  /*21e40*/  ISETP.GE.AND P0, PT, R198, UR4, PT ;  /* 0x00000004c6007c0c */ /* 0x000fce000bf06270 */
[----:B------:R-:W-:-:S04]  /*21e50*/  @!P3 LEA R2, P4, R195, R14, 0x1 ;  /* 0x0000000ec302b211 */ /* 0x000fc800078808ff */
        /* <DEDUP_REMOVED lines=11> */
.L_x_12078:
[----:B------:R-:W-:Y:S05]  /*21f10*/  BSYNC B0 ;  /* 0x0000000000007941 */ /* 0x000fea0003800000 */
.L_x_12069:
[----:B------:R-:W-:Y:S02]  /*21f20*/  ULDC UR4, c[0x0][0xc3c] ;  /* 0x00030f0000047ab9 */ /* 0x000fe40000000800 */
[----:B------:R-:W-:-:S13]  /*21f30*/  ISETP.GE.AND P0, PT, R127, UR4, PT ;  /* 0x000000047f007c0c */ /* 0x000fda000bf06270 */
[----:B------:R-:W-:Y:S05]  /*21f40*/  @!P0 BRA `(.L_x_12092) ;  /* 0xfffffdf000bc8947 */ /* 0x000fea000383ffff */
[----:B------:R-:W-:Y:S05]  /*21f50*/  BRA `(.L_x_11860) ;  /* 0x0000007000e47947 */ /* 0x000fea0003800000 */
.L_x_11858:
[----:B------:R-:W-:-:S08]  /*21f60*/  NOP ;  /* 0x0000000000007918 */ /* 0x000fd00000000000 */
[----:B------:R-:W0:-:S00]  /*21f70*/  USETMAXREG.DEALLOC.CTAPOOL 0x28 ;  /* 0x00000028000079c8 */ /* 0x000e0000080e0500 */
[----:B0-----:R-:W2:Y:S01]  /*21f80*/  LDL.LU R2, [R1+0x400] ;  /* 0x0004000001027983 */ /* 0x001ea20000300800 */
[----:B------:R-:W-:-:S06]  /*21f90*/  LOP3.LUT R0, R0, 0x3, RZ, 0xc0, !PT ;  /* 0x0000000300007812 */ /* 0x000fcc00078ec0ff */
[----:B------:R-:W0:Y:S02]  /*21fa0*/  SHFL.IDX PT, R0, R0, RZ, 0x1f ;  /* 0x00001fff00007589 */ /* 0x000e2400000e0000 */
[----:B0-----:R-:W-:Y:S01]  /*21fb0*/  ISETP.NE.AND P0, PT, R0, RZ, PT ;  /* 0x000000ff0000720c */ /* 0x001fe20003f05270 */
[----:B------:R-:W-:Y:S01]  /*21fc0*/  IMAD.MOV.U32 R0, RZ, RZ, RZ ;  /* 0x000000ffff007224 */ /* 0x000fe200078e00ff */
[----:B--2---:R-:W-:-:S11]  /*21fd0*/  LOP3.LUT R2, R2, 0xffffff7f, RZ, 0xc0, !PT ;  /* 0xffffff7f02027812 */ /* 0x004fd600078ec0ff */
[----:B------:R-:W-:-:S05]  /*21fe0*/  @P0 LOP3.LUT R2, R2, 0x80, RZ, 0xfc, !PT ;  /* 0x0000008002020812 */ /* 0x000fca00078efcff */
[----:B------:R0:W-:Y:S01]  /*21ff0*/  STL [R1+0x400], R2 ;  /* 0x0004000201007387 */ /* 0x0001e20000100800 */
        /* <DEDUP_REMOVED lines=8> */
.L_x_12093:
        /* <DEDUP_REMOVED lines=42> */
.L_x_12099:
        /* <DEDUP_REMOVED lines=12> */
.L_x_12098:
[----:B------:R-:W-:Y:S05]  /*223e0*/  BSYNC B0 ;  /* 0x0000000000007941 */ /* 0x000fea0003800000 */
.L_x_12097:
        /* <DEDUP_REMOVED lines=20> */
.L_x_12095:
        /* <DEDUP_REMOVED lines=20> */
.L_x_12100:
        /* <DEDUP_REMOVED lines=36> */
[----:B0-----:R-:W-:-:S06]  /*228b0*/  IADD3 R3, R6, 0xffffffe, RZ ;  /* 0x0ffffffe06037810 */ /* 0x001fcc0007ffe0ff */
        /* <DEDUP_REMOVED lines=22> */
.L_x_12096:
[----:B------:R-:W-:Y:S01]  /*22a20*/  IMAD.MOV.U32 R17, RZ, RZ, RZ ;  /* 0x000000ffff117224 */ /* 0x000fe200078e00ff */
[----:B------:R-:W-:Y:S01]  /*22a30*/  MOV R18, RZ ;  /* 0x000000ff00127202 */ /* 0x000fe20000000f00 */
[----:B------:R-:W-:-:S07]  /*22a40*/  IMAD.U32 R16, RZ, RZ, UR6 ;  /* 0x00000006ff107e24 */ /* 0x000fce000f8e00ff */
.L_x_12101:
[----:B------:R-:W-:-:S13]  /*22a50*/  ISETP.NE.AND P0, PT, R5, RZ, PT ;  /* 0x000000ff0500720c */ /* 0x000fda0003f05270 */
[----:B------:R-:W0:Y:S01]  /*22a60*/  @!P0 S2R R3, SR_CgaCtaId ;  /* 0x0000000000038919 */ /* 0x000e220000008800 */
[----:B------:R-:W-:-:S04]  /*22a70*/  @!P0 MOV R0, 0x400 ;  /* 0x0000040000008802 */ /* 0x000fc80000000f00 */
[----:B0-----:R-:W-:-:S05]  /*22a80*/  @!P0 LEA R0, R3, R0, 0x18 ;  /* 0x0000000003008211 */ /* 0x001fca00078ec0ff */
[----:B------:R2:W-:Y:S01]  /*22a90*/  @!P0 STS.128 [R0+0x228d0], R16 ;  /* 0x0228d01000008388 */ /* 0x0005e20000000c00 */
[----:B------:R-:W-:Y:S06]  /*22aa0*/  BAR.ARV 0x5, 0x180 ;  /* 0x0146000000007b1d */ /* 0x000fec0000002000 */
.L_x_12094:
[----:B------:R3:W-:Y:S01]  /*22ab0*/  STL [R1+0x424], RZ ;  /* 0x000424ff01007387 */ /* 0x0007e20000100800 */
[----:B------:R-:W-:Y:S01]  /*22ac0*/  ULDC UR4, c[0x0][0xc3c] ;  /* 0x00030f0000047ab9 */ /* 0x000fe20000000800 */
[----:B------:R-:W-:Y:S01]  /*22ad0*/  IMAD.MOV.U32 R25, RZ, RZ, 0x1 ;  /* 0x00000001ff197424 */ /* 0x000fe200078e00ff */
[----:B-1----:R-:W-:Y:S01]  /*22ae0*/  ISETP.GE.AND P0, PT, R19, UR4, PT ;  /* 0x0000000413007c0c */ /* 0x002fe2000bf06270 */
[----:B------:R-:W-:-:S12]  /*22af0*/  IMAD.MOV.U32 R24, RZ, RZ, RZ ;  /* 0x000000ffff187224 */ /* 0x000fd800078e00ff */
[----:B---3--:R-:W-:Y:S05]  /*22b00*/  @P0 BRA `(.L_x_12102) ;  /* 0x00000064001c0947 */ /* 0x008fea0003800000 */
[----:B------:R-:W1:Y:S01]  /*22b10*/  S2R R4, SR_TID.X ;  /* 0x0000000000047919 */ /* 0x000e620000002100 */
[----:B------:R-:W3:Y:S01]  /*22b20*/  S2UR UR5, SR_CgaCtaId ;  /* 0x00000000000579c3 */ /* 0x000ee20000008800 */
[----:B------:R-:W-:Y:S01]  /*22b30*/  UMOV UR4, 0x400 ;  /* 0x0000040000047882 */ /* 0x000fe20000000000 */
[----:B------:R-:W-:Y:S01]  /*22b40*/  BSSY B8, `(.L_x_12102) ;  /* 0x0000643000087945 */ /* 0x000fe20003800000 */
[----:B------:R4:W-:Y:S01]  /*22b50*/  STL [R1+0x424], RZ ;  /* 0x000424ff01007387 */ /* 0x0009e20000100800 */
[----:B------:R-:W-:Y:S01]  /*22b60*/  IMAD.MOV.U32 R26, RZ, RZ, 0x1 ;  /* 0x00000001ff1a7424 */ /* 0x000fe200078e00ff */
[----:B------:R-:W-:Y:S01]  /*22b70*/  ULDC.64 UR40, c[0x0][0x198] ;  /* 0x0000660000287ab9 */ /* 0x000fe20000000a00 */
[----:B------:R-:W-:Y:S01]  /*22b80*/  IMAD.MOV.U32 R23, RZ, RZ, RZ ;  /* 0x000000ffff177224 */ /* 0x000fe200078e00ff */
[----:B------:R-:W-:Y:S01]  /*22b90*/  ULOP3.LUT UR38, UR36, 0x2, URZ, 0xfc, !UPT ;  /* 0x0000000224267892 */ /* 0x000fe2000f8efc3f */
[----:B------:R-:W-:Y:S01]  /*22ba0*/  IMAD.MOV.U32 R24, RZ, RZ, RZ ;  /* 0x000000ffff187224 */ /* 0x000fe200078e00ff */
[----:B------:R-:W-:Y:S01]  /*22bb0*/  ULDC UR37, c[0x0][0xc] ;  /* 0x0000030000257ab9 */ /* 0x000fe20000000800 */
[----:B------:R-:W-:Y:S01]  /*22bc0*/  IMAD.MOV.U32 R25, RZ, RZ, 0x1 ;  /* 0x00000001ff197424 */ /* 0x000fe200078e00ff */
[----:B---3--:R-:W-:-:S06]  /*22bd0*/  ULEA UR4, UR5, UR4, 0x18 ;  /* 0x0000000405047291 */ /* 0x008fcc000f8ec03f */
[----:B------:R-:W-:Y:S01]  /*22be0*/  IMAD.U32 R22, RZ, RZ, UR4 ;  /* 0x00000004ff167e24 */ /* 0x000fe2000f8e00ff */
[C---:B-1----:R-:W-:Y:S01]  /*22bf0*/  LOP3.LUT R3, R4.reuse, 0x7f, RZ, 0xc0, !PT ;  /* 0x0000007f04037812 */ /* 0x042fe200078ec0ff */
[----:B--2---:R-:W-:-:S04]  /*22c00*/  IMAD.SHL.U32 R0, R4, 0x8, RZ ;  /* 0x0000000804007824 */ /* 0x004fc800078e00ff */
[----:B------:R-:W-:Y:S01]  /*22c10*/  IMAD.SHL.U32 R29, R3, 0x8, RZ ;  /* 0x00000008031d7824 */ /* 0x000fe200078e00ff */
[----:B0-----:R-:W-:Y:S02]  /*22c20*/  LOP3.LUT R2, R0, 0x1f8, RZ, 0xc0, !PT ;  /* 0x000001f800027812 */ /* 0x001fe400078ec0ff */
[----:B------:R-:W-:Y:S02]  /*22c30*/  SHF.R.U32.HI R3, RZ, 0x3, R3 ;  /* 0x00000003ff037819 */ /* 0x000fe40000011603 */
[----:B------:R-:W-:Y:S02]  /*22c40*/  LOP3.LUT R2, R2, 0x38, R4, 0x78, !PT ;  /* 0x0000003802027812 */ /* 0x000fe400078e7804 */
[----:B------:R-:W-:Y:S02]  /*22c50*/  LOP3.LUT R0, R0, 0x38, RZ, 0xc0, !PT ;  /* 0x0000003800007812 */ /* 0x000fe400078ec0ff */
[----:B------:R-:W-:Y:S01]  /*22c60*/  LOP3.LUT R29, R2, 0x200, R29, 0xf8, !PT ;  /* 0x00000200021d7812 */ /* 0x000fe200078ef81d */
[----:B------:R-:W-:Y:S01]  /*22c70*/  IMAD.SHL.U32 R2, R4, 0x10, RZ ;  /* 0x0000001004027824 */ /* 0x000fe200078e00ff */
[----:B------:R-:W-:-:S04]  /*22c80*/  LOP3.LUT R4, R0, 0x40, RZ, 0xfc, !PT ;  /* 0x0000004000047812 */ /* 0x000fc800078efcff */
[----:B------:R-:W-:Y:S02]  /*22c90*/  LOP3.LUT R2, R3, 0x70, R2, 0xf8, !PT ;  /* 0x0000007003027812 */ /* 0x000fe400078ef802 */
[C---:B------:R-:W-:Y:S02]  /*22ca0*/  LOP3.LUT R3, R0.reuse, 0x80, RZ, 0xfc, !PT ;  /* 0x0000008000037812 */ /* 0x040fe400078efcff */
[----:B------:R-:W-:Y:S01]  /*22cb0*/  LOP3.LUT R2, R0, 0xc0, RZ, 0xfc, !PT ;  /* 0x000000c000027812 */ /* 0x000fe200078efcff */
[----:B------:R-:W-:-:S05]  /*22cc0*/  IMAD R0, R29, 0x2, R22 ;  /* 0x000000021d007824 */ /* 0x000fca00078e0216 */
[----:B------:R4:W-:Y:S02]  /*22cd0*/  STL [R1+0x408], R0 ;  /* 0x0004080001007387 */ /* 0x0009e40000100800 */
.L_x_12217:
[----:B------:R-:W-:Y:S05]  /*22ce0*/  YIELD ;  /* 0x0000000000007946 */ /* 0x000fea0003800000 */
[----:B------:R-:W-:Y:S01]  /*22cf0*/  ULDC.64 UR4, c[0x0][0xa28] ;  /* 0x00028a0000047ab9 */ /* 0x000fe20000000a00 */
[----:B------:R-:W-:Y:S01]  /*22d00*/  IMAD.MOV.U32 R30, RZ, RZ, RZ ;  /* 0x000000ffff1e7224 */ /* 0x000fe200078e00ff */
[----:B------:R-:W-:Y:S01]  /*22d10*/  ISETP.NE.U32.AND P0, PT, RZ, UR4, PT ;  /* 0x00000004ff007c0c */ /* 0x000fe2000bf05070 */
[----:B0-23--:R-:W0:Y:S01]  /*22d20*/  LDC.64 R4, c[0x0][0xa00] ;  /* 0x00028000ff047b82 */ /* 0x00de220000000a00 */
        /* <DEDUP_REMOVED lines=12> */
[----:B------:R-:W-:Y:S02]  /*22df0*/  ISETP.NE.AND.EX P1, PT, RZ, UR7, PT, P1 ;  /* 0x00000007ff007c0c */ /* 0x000fe4000bf25310 */
[----:B------:R-:W-:Y:S01]  /*22e00*/  ISETP.NE.U32.AND P0, PT, RZ, UR4, PT ;  /* 0x00000004ff007c0c */ /* 0x000fe2000bf05070 */
[----:B-1----:R-:W0:Y:S01]  /*22e10*/  LDC.64 R2, c[0x0][0xa10] ;  /* 0x00028400ff027b82 */ /* 0x002e220000000a00 */
[----:B----4-:R-:W-:-:S02]  /*22e20*/  MOV R0, RZ ;  /* 0x000000ff00007202 */ /* 0x010fc40000000f00 */
[----:B------:R-:W-:-:S05]  /*22e30*/  ISETP.NE.AND.EX P0, PT, RZ, UR5, PT, P0 ;  /* 0x00000005ff007c0c */ /* 0x000fca000bf05300 */
[----:B------:R-:W1:Y:S08]  /*22e40*/  @P2 LDC.64 R6, c[0x0][0xa18] ;  /* 0x00028600ff062b82 */ /* 0x000e700000000a00 */
        /* <DEDUP_REMOVED lines=20> */
[----:B------:R-:W-:Y:S06]  /*22f90*/  @P2 BRA `(.L_x_12103) ;  /* 0x0000000000142947 */ /* 0x000fec0003800000 */
[----:B------:R-:W-:Y:S05]  /*22fa0*/  @!P0 BRA `(.L_x_12103) ;  /* 0x0000000000108947 */ /* 0x000fea0003800000 */
[----:B0-----:R-:W2:Y:S04]  /*22fb0*/  LDG.E R8, desc[UR42][R4.64] ;  /* 0x0000002a04087981 */ /* 0x001ea8000c1e1900 */
[----:B------:R-:W2:Y:S02]  /*22fc0*/  LDG.E R7, desc[UR42][R4.64+0x4] ;  /* 0x0000042a04077981 */ /* 0x000ea4000c1e1900 */
[----:B--2---:R-:W-:-:S05]  /*22fd0*/  IMAD.IADD R12, R7, 0x1, -R8 ;  /* 0x00000001070c7824 */ /* 0x004fca00078e0a08 */
[----:B------:R1:W-:Y:S02]  /*22fe0*/  STL [R1+0x404], R12 ;  /* 0x0004040c01007387 */ /* 0x0003e40000100800 */
.L_x_12103:
        /* <DEDUP_REMOVED lines=8> */
.L_x_12104:
        /* <DEDUP_REMOVED lines=9> */
.L_x_12105:
[----:B--2---:R-:W2:Y:S01]  /*23100*/  @P1 LDG.E R5, desc[UR42][R2.64] ;  /* 0x0000002a02051981 */ /* 0x004ea2000c1e1900 */
[----:B------:R-:W3:Y:S03]  /*23110*/  LDC R7, c[0x0][0x448] ;  /* 0x00011200ff077b82 */ /* 0x000ee60000000800 */
[----:B------:R4:W2:Y:S01]  /*23120*/  @P1 LDG.E R4, desc[UR42][R2.64+0x4] ;  /* 0x0000042a02041981 */ /* 0x0008a2000c1e1900 */
[----:B------:R-:W-:Y:S02]  /*23130*/  IMAD.SHL.U32 R34, R17, 0x80, RZ ;  /* 0x0000008011227824 */ /* 0x000fe400078e00ff */
[----:B-----5:R-:W-:Y:S02]  /*23140*/  IMAD.IADD R10, R9, 0x1, -R30 ;  /* 0x00000001090a7824 */ /* 0x020fe400078e0a1e */
[----:B----4-:R-:W4:Y:S01]  /*23150*/  LDC.64 R2, c[0x0][0x9e0] ;  /* 0x00027800ff027b82 */ /* 0x010f220000000a00 */
[----:B---3--:R-:W-:-:S13]  /*23160*/  ISETP.NE.AND P2, PT, R7, 0x1, PT ;  /* 0x000000010700780c */ /* 0x008fda0003f45270 */
[----:B------:R-:W3:Y:S01]  /*23170*/  @P2 LDC R7, c[0x0][0x44c] ;  /* 0x00011300ff072b82 */ /* 0x000ee20000000800 */
[----:B----4-:R-:W-:-:S07]  /*23180*/  ISETP.GE.AND P3, PT, R3, 0x1, PT ;  /* 0x000000010300780c */ /* 0x010fce0003f66270 */
[----:B0-----:R-:W0:Y:S01]  /*23190*/  @P2 LDC R8, c[0x0][0x450] ;  /* 0x00011400ff082b82 */ /* 0x001e220000000800 */
[----:B--2---:R-:W-:Y:S02]  /*231a0*/  @P1 IMAD.IADD R6, R4, 0x1, -R5 ;  /* 0x0000000104061824 */ /* 0x004fe400078e0a05 */
[----:B------:R-:W-:Y:S02]  /*231b0*/  VIADD R4, R34, 0x7f ;  /* 0x0000007f22047836 */ /* 0x000fe40000000000 */
[----:B------:R-:W-:Y:S02]  /*231c0*/  IMAD.IADD R17, R10, 0x1, R6 ;  /* 0x000000010a117824 */ /* 0x000fe400078e0206 */
[----:B---3--:R-:W-:-:S03]  /*231d0*/  @P2 IMAD.HI.U32 R5, R4, R7, RZ ;  /* 0x0000000704052227 */ /* 0x008fc600078e00ff */
[C---:B------:R-:W-:Y:S02]  /*231e0*/  IADD3 R7, R17.reuse, 0x1, -R12 ;  /* 0x0000000111077810 */ /* 0x040fe40007ffe80c */
[----:B0-----:R-:W-:Y:S01]  /*231f0*/  @P2 SHF.R.U32.HI R4, RZ, R8, R5 ;  /* 0x00000008ff042219 */ /* 0x001fe20000011605 */
[----:B------:R-:W-:-:S04]  /*23200*/  VIADD R5, R17, 0x5f ;  /* 0x0000005f11057836 */ /* 0x000fc80000000000 */
[----:B------:R-:W-:-:S04]  /*23210*/  IMAD.HI R5, R5, 0x2aaaaaab, RZ ;  /* 0x2aaaaaab05057827 */ /* 0x000fc800078e02ff */
[----:B------:R-:W-:Y:S01]  /*23220*/  IMAD.IADD R11, R7, 0x1, R4 ;  /* 0x00000001070b7824 */ /* 0x000fe200078e0204 */
[----:B------:R-:W-:-:S04]  /*23230*/  SHF.R.U32.HI R4, RZ, 0x1f, R5 ;  /* 0x0000001fff047819 */ /* 0x000fc80000011605 */
[----:B------:R-:W-:Y:S02]  /*23240*/  LEA.HI.SX32 R9, R5, R4, 0x1c ;  /* 0x0000000405097211 */ /* 0x000fe400078fe2ff */
        /* <DEDUP_REMOVED lines=13> */
.L_x_12108:
[----:B------:R-:W-:-:S13]  /*23320*/  ISETP.NE.AND P0, PT, R3, 0x1, PT ;  /* 0x000000010300780c */ /* 0x000fda0003f05270 */
[----:B------:R-:W0:Y:S02]  /*23330*/  @P0 LDC.64 R4, c[0x0][0x9e8] ;  /* 0x00027a00ff040b82 */ /* 0x000e240000000a00 */
[----:B0-----:R-:W-:-:S05]  /*23340*/  @P0 IMAD.HI.U32 R4, R8, R4, RZ ;  /* 0x0000000408040227 */ /* 0x001fca00078e00ff */
[----:B------:R-:W-:-:S07]  /*23350*/  @P0 SHF.R.U32.HI R8, RZ, R5, R4 ;  /* 0x00000005ff080219 */ /* 0x000fce0000011604 */
.L_x_12109:
[----:B------:R-:W-:Y:S05]  /*23360*/  BSYNC B0 ;  /* 0x0000000000007941 */ /* 0x000fea0003800000 */
.L_x_12107:
[----:B------:R-:W-:-:S05]  /*23370*/  IMAD R5, R8, R3, R3 ;  /* 0x0000000308057224 */ /* 0x000fca00078e0203 */
[----:B------:R-:W-:-:S07]  /*23380*/  VIMNMX R2, R2, R5, PT ;  /* 0x0000000502027248 */ /* 0x000fce0003fe0100 */
.L_x_12106:
[----:B------:R-:W0:Y:S01]  /*23390*/  @P2 LDC R5, c[0x0][0x44c] ;  /* 0x00011300ff052b82 */ /* 0x000e220000000800 */
[----:B------:R-:W-:Y:S01]  /*233a0*/  IMAD.IADD R8, R17, 0x1, -R12 ;  /* 0x0000000111087824 */ /* 0x000fe200078e0a0c */
[----:B------:R-:W-:-:S06]  /*233b0*/  ULDC UR4, c[0x0][0x9dc] ;  /* 0x0002770000047ab9 */ /* 0x000fcc0000000800 */
[----:B------:R-:W2:Y:S01]  /*233c0*/  @P2 LDC R11, c[0x0][0x450] ;  /* 0x00011400ff0b2b82 */ /* 0x000ea20000000800 */
[----:B0-----:R-:W-:-:S04]  /*233d0*/  @P2 IMAD.HI.U32 R4, R34, R5, RZ ;  /* 0x0000000522042227 */ /* 0x001fc800078e00ff */
[----:B------:R-:W-:Y:S01]  /*233e0*/  IMAD.MOV.U32 R5, RZ, RZ, R34 ;  /* 0x000000ffff057224 */ /* 0x000fe200078e0022 */
[----:B--2---:R-:W-:-:S05]  /*233f0*/  @P2 SHF.R.U32.HI R5, RZ, R11, R4 ;  /* 0x0000000bff052219 */ /* 0x004fca0000011604 */
        /* <DEDUP_REMOVED lines=13> */
.L_x_12112:
[----:B------:R-:W-:-:S13]  /*234d0*/  ISETP.NE.AND P0, PT, R3, 0x1, PT ;  /* 0x000000010300780c */ /* 0x000fda0003f05270 */
[----:B------:R-:W0:Y:S02]  /*234e0*/  @P0 LDC.64 R4, c[0x0][0x9e8] ;  /* 0x00027a00ff040b82 */ /* 0x000e240000000a00 */
[----:B0-----:R-:W-:-:S05]  /*234f0*/  @P0 IMAD.HI.U32 R4, R12, R4, RZ ;  /* 0x000000040c040227 */ /* 0x001fca00078e00ff */
[----:B------:R-:W-:-:S07]  /*23500*/  @P0 SHF.R.U32.HI R12, RZ, R5, R4 ;  /* 0x00000005ff0c0219 */ /* 0x000fce0000011604 */
.L_x_12113:
[----:B------:R-:W-:Y:S05]  /*23510*/  BSYNC B0 ;  /* 0x0000000000007941 */ /* 0x000fea0003800000 */
.L_x_12111:
[----:B------:R-:W-:-:S05]  /*23520*/  IMAD R12, R12, R3, RZ ;  /* 0x000000030c0c7224 */ /* 0x000fca00078e02ff */
[----:B------:R-:W-:-:S07]  /*23530*/  VIMNMX R11, R11, R12, !PT ;  /* 0x0000000c0b0b7248 */ /* 0x000fce0007fe0100 */
.L_x_12110:
        /* <DEDUP_REMOVED lines=16> */
[----:B------:R-:W-:-:S07]  /*23640*/  SHF.R.U32.HI R4, RZ, 0x6, R3 ;  /* 0x00000006ff047819 */ /* 0x000fce0000011603 */
[----:B------:R-:W-:Y:S02]  /*23650*/  @P0 VIADD R5, R6, 0x5f ;  /* 0x0000005f06050836 */ /* 0x000fe40000000000 */
[----:B------:R-:W-:Y:S02]  /*23660*/  IMAD.MOV.U32 R6, RZ, RZ, R4 ;  /* 0x000000ffff067224 */ /* 0x000fe400078e0004 */
        /* <DEDUP_REMOVED lines=13> */
.L_x_12301:
[----:B-1----:R-:W-:Y:S02]  /*23740*/  ISETP.NE.AND P0, PT, R14, RZ, PT ;  /* 0x000000ff0e00720c */ /* 0x002fe40003f05270 */
[----:B------:R-:W-:-:S11]  /*23750*/  PLOP3.LUT P6, PT, PT, PT, PT, 0x8, 0x0 ;  /* 0x000000000000781c */ /* 0x000fd60003fce170 */
[----:B------:R-:W-:Y:S05]  /*23760*/  @P0 BRA `(.L_x_12117) ;  /* 0x00000000000c0947 */ /* 0x000fea0003800000 */
[----:B------:R-:W-:-:S03]  /*23770*/  UMOV UR4, 0xffffffff ;  /* 0xffffffff00047882 */ /* 0x000fc60000000000 */
[----:B------:R-:W-:Y:S05]  /*23780*/  BRA.DIV UR4, `(.L_x_12118) ;  /* 0x0000007604387947 */ /* 0x000fea000b800000 */
[----:B------:R-:W-:-:S13]  /*23790*/  ELECT P6, URZ, PT ;  /* 0x00000000003f782f */ /* 0x000fda00038c0000 */
.L_x_12117:
        /* <DEDUP_REMOVED lines=9> */
.L_x_12304:
[----:B------:R-:W-:Y:S05]  /*23830*/  BSYNC B1 ;  /* 0x0000000000017941 */ /* 0x000fea0003800000 */
.L_x_12119:
[----:B------:R-:W-:Y:S04]  /*23840*/  BSSY B1, `(.L_x_12121) ;  /* 0x000007b000017945 */ /* 0x000fe80003800000 */
[----:B------:R-:W-:Y:S05]  /*23850*/  @!P6 BRA `(.L_x_12122) ;  /* 0x0000000400e4e947 */ /* 0x000fea0003800000 */
[----:B------:R-:W1:Y:S01]  /*23860*/  S2R R2, SR_TID.X ;  /* 0x0000000000027919 */ /* 0x000e620000002100 */
[----:B------:R-:W-:Y:S01]  /*23870*/  IMAD R12, R23, 0x8, R22 ;  /* 0x00000008170c7824 */ /* 0x000fe200078e0216 */
[----:B------:R-:W-:Y:S01]  /*23880*/  BSSY B2, `(.L_x_12123) ;  /* 0x0000006000027945 */ /* 0x000fe20003800000 */
[----:B-1----:R-:W-:Y:S02]  /*23890*/  LOP3.LUT R10, R2, 0x7f, RZ, 0xc0, !PT ;  /* 0x0000007f020a7812 */ /* 0x002fe400078ec0ff */
[----:B------:R-:W-:Y:S02]  /*238a0*/  SHF.L.U32 R2, R26, 0x1f, RZ ;  /* 0x0000001f1a027819 */ /* 0x000fe400000006ff */
[----:B------:R-:W-:Y:S02]  /*238b0*/  ISETP.NE.AND P1, PT, R10, RZ, PT ;  /* 0x000000ff0a00720c */ /* 0x000fe40003f25270 */
[----:B------:R-:W1:Y:S02]  /*238c0*/  SYNCS.PHASECHK.TRANS64.TRYWAIT P0, [R12+URZ+0x228a0], R2 ;  /* 0x0228a0020c0075a7 */ /* 0x000e64000800017f */
[----:B-1----:R-:W-:Y:S09]  /*238d0*/  @!P0 BRA `(.L_x_12124) ;  /* 0x0000007400188947 */ /* 0x002ff20003800000 */
.L_x_12305:
[----:B------:R-:W-:Y:S05]  /*238e0*/  BSYNC B2 ;  /* 0x0000000000027941 */ /* 0x000fea0003800000 */
.L_x_12123:
[----:B------:R-:W-:Y:S04]  /*238f0*/  BSSY B2, `(.L_x_12125) ;  /* 0x0000009000027945 */ /* 0x000fe80003800000 */
[----:B------:R-:W-:Y:S05]  /*23900*/  @P1 BRA `(.L_x_12126) ;  /* 0x00000000001c1947 */ /* 0x000fea0003800000 */
[----:B0-----:R-:W0:Y:S02]  /*23910*/  S2R R3, SR_TID.X ;  /* 0x0000000000037919 */ /* 0x001e240000002100 */
[----:B0-----:R-:W-:Y:S01]  /*23920*/  LOP3.LUT R10, R3, 0x1f, RZ, 0xc0, !PT ;  /* 0x0000001f030a7812 */ /* 0x001fe200078ec0ff */
[----:B------:R-:W-:-:S03]  /*23930*/  IMAD.MOV.U32 R3, RZ, RZ, 0x3000 ;  /* 0x00003000ff037424 */ /* 0x000fc600078e00ff */
[----:B------:R-:W-:Y:S01]  /*23940*/  ISETP.NE.AND P0, PT, R10, RZ, PT ;  /* 0x000000ff0a00720c */ /* 0x000fe20003f05270 */
[----:B------:R2:W-:-:S12]  /*23950*/  SYNCS.ARRIVE.TRANS64 RZ, [R12+URZ+0x22890], R3 ;  /* 0x022890030cff79a7 */ /* 0x0005d8000800003f */
[----:B--2---:R-:W-:Y:S05]  /*23960*/  @!P0 BRA `(.L_x_12126) ;  /* 0x0000000000048947 */ /* 0x004fea0003800000 */
[----:B------:R-:W-:Y:S01]  /*23970*/  BPT.TRAP 0x1 ;  /* 0x000000040000795c */ /* 0x000fe20000300000 */
.L_x_12126:
[----:B------:R-:W-:Y:S05]  /*23980*/  BSYNC B2 ;  /* 0x0000000000027941 */ /* 0x000fea0003800000 */
.L_x_12125:
[----:B------:R-:W-:Y:S01]  /*23990*/  MOV R11, RZ ;  /* 0x000000ff000b7202 */ /* 0x000fe20000000f00 */
[----:B------:R-:W-:Y:S01]  /*239a0*/  IMAD R10, R6, 0x60, R0 ;  /* 0x00000060060a7824 */ /* 0x000fe200078e0200 */
[----:B------:R-:W-:Y:S01]  /*239b0*/  UIADD3 UR4, UP0, UR40, 0x570, URZ ;  /* 0x0000057028047890 */ /* 0x000fe2000ff1e03f */
[----:B0-----:R-:W-:Y:S01]  /*239c0*/  IMAD R3, R23, 0x3000, R22 ;  /* 0x0000300017037824 */ /* 0x001fe200078e0216 */
[----:B------:R-:W-:Y:S01]  /*239d0*/  R2UR UR10, R11 ;  /* 0x000000000b0a72ca */ /* 0x000fe200000e0000 */
[----:B------:R-:W-:Y:S01]  /*239e0*/  VIADD R10, R10, 0xffffffa0 ;  /* 0xffffffa00a0a7836 */ /* 0x000fe20000000000 */
[----:B------:R-:W-:Y:S01]  /*239f0*/  PLOP3.LUT P0, PT, PT, PT, PT, 0x80, 0x0 ;  /* 0x000000000000781c */ /* 0x000fe20003f0f070 */
[----:B------:R-:W-:Y:S01]  /*23a00*/  VIADD R3, R3, 0x1c400 ;  /* 0x0001c40003037836 */ /* 0x000fe20000000000 */
[----:B------:R-:W-:Y:S01]  /*23a10*/  UIADD3.X UR5, URZ, UR41, URZ, UP0, !UPT ;  /* 0x000000293f057290 */ /* 0x000fe200087fe43f */
[----:B------:R-:W-:Y:S01]  /*23a20*/  VIADD R13, R12, 0x22890 ;  /* 0x000228900c0d7836 */ /* 0x000fe20000000000 */
[----:B------:R-:W-:Y:S01]  /*23a30*/  UMOV UR6, 0x0 ;  /* 0x0000000000067882 */ /* 0x000fe20000000000 */
[----:B------:R-:W-:-:S09]  /*23a40*/  UMOV UR7, 0x12f00000 ;  /* 0x12f0000000077882 */ /* 0x000fd20000000000 */
.L_x_12127:
        /* <DEDUP_REMOVED lines=13> */
.L_x_12306:
[----:B------:R-:W-:Y:S05]  /*23b20*/  BSYNC B2 ;  /* 0x0000000000027941 */ /* 0x000fea0003800000 */
.L_x_12128:
        /* <DEDUP_REMOVED lines=11> */
.L_x_12131:
[----:B------:R-:W-:Y:S05]  /*23be0*/  BSYNC B2 ;  /* 0x0000000000027941 */ /* 0x000fea0003800000 */
.L_x_12130:
        /* <DEDUP_REMOVED lines=9> */
.L_x_12132:
        /* <DEDUP_REMOVED lines=15> */
.L_x_12133:
        /* <DEDUP_REMOVED lines=15> */
.L_x_12134:
        /* <DEDUP_REMOVED lines=15> */
.L_x_12135:
        /* <DEDUP_REMOVED lines=10> */
.L_x_12122:
[----:B------:R-:W-:Y:S05]  /*23ff0*/  BSYNC B1 ;  /* 0x0000000000017941 */ /* 0x000fea0003800000 */
.L_x_12121:
        /* <DEDUP_REMOVED lines=9> */
.L_x_12151:
[----:B------:R-:W-:Y:S05]  /*24090*/  YIELD ;  /* 0x0000000000007946 */ /* 0x000fea0003800000 */
[----:B------:R-:W-:Y:S04]  /*240a0*/  BSSY B1, `(.L_x_12136) ;  /* 0x000007a000017945 */ /* 0x000fe80003800000 */
[----:B------:R-:W-:Y:S05]  /*240b0*/  @!P6 BRA `(.L_x_12137) ;  /* 0x0000000400e0e947 */ /* 0x000fea0003800000 */
[----:B------:R-:W0:Y:S01]  /*240c0*/  S2R R2, SR_TID.X ;  /* 0x0000000000027919 */ /* 0x000e220000002100 */
[----:B------:R-:W-:Y:S01]  /*240d0*/  LEA R10, R23, R22, 0x3 ;  /* 0x00000016170a7211 */ /* 0x000fe200078e18ff */
[----:B------:R-:W-:Y:S01]  /*240e0*/  BSSY B2, `(.L_x_12138) ;  /* 0x0000006000027945 */ /* 0x000fe20003800000 */
[----:B0-----:R-:W-:Y:S02]  /*240f0*/  LOP3.LUT R3, R2, 0x7f, RZ, 0xc0, !PT ;  /* 0x0000007f02037812 */ /* 0x001fe400078ec0ff */
[----:B------:R-:W-:Y:S02]  /*24100*/  SHF.L.U32 R2, R26, 0x1f, RZ ;  /* 0x0000001f1a027819 */ /* 0x000fe400000006ff */
[----:B------:R-:W-:Y:S02]  /*24110*/  ISETP.NE.AND P2, PT, R3, RZ, PT ;  /* 0x000000ff0300720c */ /* 0x000fe40003f45270 */
[----:B------:R-:W0:Y:S02]  /*24120*/  SYNCS.PHASECHK.TRANS64.TRYWAIT P1, [R10+URZ+0x228a0], R2 ;  /* 0x0228a0020a0075a7 */ /* 0x000e24000802017f */
[----:B0-----:R-:W-:Y:S09]  /*24130*/  @!P1 BRA `(.L_x_12139) ;  /* 0x0000006c00289947 */ /* 0x001ff20003800000 */
.L_x_12307:
[----:B------:R-:W-:Y:S05]  /*24140*/  BSYNC B2 ;  /* 0x0000000000027941 */ /* 0x000fea0003800000 */
.L_x_12138:
        /* <DEDUP_REMOVED lines=9> */
.L_x_12141:
[----:B------:R-:W-:Y:S05]  /*241e0*/  BSYNC B2 ;  /* 0x0000000000027941 */ /* 0x000fea0003800000 */
.L_x_12140:
        /* <DEDUP_REMOVED lines=11> */
.L_x_12142:
        /* <DEDUP_REMOVED lines=13> */
.L_x_12308:
[----:B------:R-:W-:Y:S05]  /*24370*/  BSYNC B2 ;  /* 0x0000000000027941 */ /* 0x000fea0003800000 */
.L_x_12143:
        /* <DEDUP_REMOVED lines=11> */
.L_x_12146:
[----:B------:R-:W-:Y:S05]  /*24430*/  BSYNC B2 ;  /* 0x0000000000027941 */ /* 0x000fea0003800000 */
.L_x_12145:
        /* <DEDUP_REMOVED lines=9> */
.L_x_12147:
        /* <DEDUP_REMOVED lines=15> */
.L_x_12148:
        /* <DEDUP_REMOVED lines=15> */
.L_x_12149:
        /* <DEDUP_REMOVED lines=15> */
.L_x_12150:
        /* <DEDUP_REMOVED lines=10> */
.L_x_12137:
[----:B------:R-:W-:Y:S05]  /*24840*/  BSYNC B1 ;  /* 0x0000000000017941 */ /* 0x000fea0003800000 */
.L_x_12136:
[----:B------:R-:W-:Y:S01]  /*24850*/  ISETP.GT.AND P2, PT, R11, R4, PT ;  /* 0x000000040b00720c */ /* 0x000fe20003f44270 */
[----:B------:R-:W-:Y:S01]  /*24860*/  VIADD R23, R23, 0x1 ;  /* 0x0000000117177836 */ /* 0x000fe20000000000 */
[----:B------:R-:W-:-:S04]  /*24870*/  IADD3 R11, R11, -0x1, RZ ;  /* 0xffffffff0b0b7810 */ /* 0x000fc80007ffe0ff */
[----:B------:R-:W-:-:S04]  /*24880*/  ISETP.NE.AND P1, PT, R23, 0x2, PT ;  /* 0x000000021700780c */ /* 0x000fc80003f25270 */
[----:B------:R-:W-:Y:S02]  /*24890*/  SEL R3, RZ, 0x1, P1 ;  /* 0x00000001ff037807 */ /* 0x000fe40000800000 */
[----:B------:R-:W-:Y:S02]  /*248a0*/  SEL R23, R23, RZ, P1 ;  /* 0x000000ff17177207 */ /* 0x000fe40000800000 */
[----:B------:R-:W-:Y:S01]  /*248b0*/  LOP3.LUT R26, R26, R3, RZ, 0x3c, !PT ;  /* 0x000000031a1a7212 */ /* 0x000fe200078e3cff */
[----:B------:R-:W-:Y:S06]  /*248c0*/  @P2 BRA `(.L_x_12151) ;  /* 0xfffffff400f02947 */ /* 0x000fec000383ffff */
.L_x_12115:
[----:B------:R-:W-:Y:S05]  /*248d0*/  BSYNC B0 ;  /* 0x0000000000007941 */ /* 0x000fea0003800000 */
.L_x_12114:
[----:B------:R-:W0:Y:S01]  /*248e0*/  LDC R0, c[0x0][0x448] ;  /* 0x00011200ff007b82 */ /* 0x000e220000000800 */
[----:B------:R-:W-:Y:S07]  /*248f0*/  @!P0 WARPSYNC.ALL ;  /* 0x0000000000008948 */ /* 0x000fee0003800000 */
[----:B------:R-:W1:Y:S08]  /*24900*/  LDC.64 R2, c[0x0][0x9e0] ;  /* 0x00027800ff027b82 */ /* 0x000e700000000a00 */
[----:B------:R-:W-:Y:S01]  /*24910*/  @!P0 BAR.SYNC.DEFER_BLOCKING 0xc, 0x180 ;  /* 0x0306000000008b1d */ /* 0x000fe20000010000 */
[----:B0-----:R-:W-:Y:S01]  /*24920*/  ISETP.NE.AND P1, PT, R0, 0x1, PT ;  /* 0x000000010000780c */ /* 0x001fe20003f25270 */
[----:B------:R-:W-:Y:S01]  /*24930*/  VIADD R0, R34, 0x7f ;  /* 0x0000007f22007836 */ /* 0x000fe20000000000 */
[----:B-1----:R-:W-:-:S11]  /*24940*/  ISETP.GE.AND P2, PT, R3, 0x1, PT ;  /* 0x000000010300780c */ /* 0x002fd60003f46270 */
[----:B------:R-:W0:Y:S08]  /*24950*/  @P1 LDC R5, c[0x0][0x44c] ;  /* 0x00011300ff051b82 */ /* 0x000e300000000800 */
[----:B------:R-:W1:Y:S01]  /*24960*/  @P1 LDC R4, c[0x0][0x450] ;  /* 0x00011400ff041b82 */ /* 0x000e620000000800 */
[----:B0-----:R-:W-:-:S05]  /*24970*/  @P1 IMAD.HI.U32 R5, R0, R5, RZ ;  /* 0x0000000500051227 */ /* 0x001fca00078e00ff */
[----:B-1----:R-:W-:-:S05]  /*24980*/  @P1 SHF.R.U32.HI R0, RZ, R4, R5 ;  /* 0x00000004ff001219 */ /* 0x002fca0000011605 */
        /* <DEDUP_REMOVED lines=14> */
.L_x_12154:
[----:B------:R-:W-:-:S13]  /*24a70*/  ISETP.NE.AND P0, PT, R3, 0x1, PT ;  /* 0x000000010300780c */ /* 0x000fda0003f05270 */
[----:B------:R-:W0:Y:S02]  /*24a80*/  @P0 LDC.64 R4, c[0x0][0x9e8] ;  /* 0x00027a00ff040b82 */ /* 0x000e240000000a00 */
[----:B0-----:R-:W-:-:S05]  /*24a90*/  @P0 IMAD.HI.U32 R4, R0, R4, RZ ;  /* 0x0000000400040227 */ /* 0x001fca00078e00ff */
[----:B------:R-:W-:-:S07]  /*24aa0*/  @P0 SHF.R.U32.HI R0, RZ, R5, R4 ;  /* 0x00000005ff000219 */ /* 0x000fce0000011604 */
.L_x_12155:
[----:B------:R-:W-:Y:S05]  /*24ab0*/  BSYNC B0 ;  /* 0x0000000000007941 */ /* 0x000fea0003800000 */
.L_x_12153:
[----:B------:R-:W-:-:S05]  /*24ac0*/  IMAD R5, R0, R3, R3 ;  /* 0x0000000300057224 */ /* 0x000fca00078e0203 */
[----:B------:R-:W-:-:S07]  /*24ad0*/  VIMNMX R2, R2, R5, PT ;  /* 0x0000000502027248 */ /* 0x000fce0003fe0100 */
.L_x_12152:
[----:B------:R-:W0:Y:S01]  /*24ae0*/  @P1 LDC R5, c[0x0][0x44c] ;  /* 0x00011300ff051b82 */ /* 0x000e220000000800 */
[----:B------:R-:W-:Y:S01]  /*24af0*/  VIADD R2, R2, 0x5f ;  /* 0x0000005f02027836 */ /* 0x000fe20000000000 */
[----:B------:R-:W-:Y:S01]  /*24b00*/  ULDC UR4, c[0x0][0x9dc] ;  /* 0x0002770000047ab9 */ /* 0x000fe20000000800 */
[----:B------:R-:W-:Y:S02]  /*24b10*/  IMAD.MOV.U32 R7, RZ, RZ, R34 ;  /* 0x000000ffff077224 */ /* 0x000fe400078e0022 */
[----:B------:R-:W-:-:S03]  /*24b20*/  IMAD.HI R2, R2, 0x2aaaaaab, RZ ;  /* 0x2aaaaaab02027827 */ /* 0x000fc600078e02ff */
[----:B------:R-:W1:Y:S01]  /*24b30*/  @P1 LDC R0, c[0x0][0x450] ;  /* 0x00011400ff001b82 */ /* 0x000e620000000800 */
[----:B0-----:R-:W-:-:S05]  /*24b40*/  @P1 IMAD.HI.U32 R5, R34, R5, RZ ;  /* 0x0000000522051227 */ /* 0x001fca00078e00ff */
[----:B-1----:R-:W-:Y:S02]  /*24b50*/  @P1 SHF.R.U32.HI R7, RZ, R0, R5 ;  /* 0x00000000ff071219 */ /* 0x002fe40000011605 */
        /* <DEDUP_REMOVED lines=17> */
.L_x_12158:
[----:B------:R-:W-:-:S13]  /*24c70*/  ISETP.NE.AND P0, PT, R3, 0x1, PT ;  /* 0x000000010300780c */ /* 0x000fda0003f05270 */
[----:B------:R-:W1:Y:S02]  /*24c80*/  @P0 LDC.64 R4, c[0x0][0x9e8] ;  /* 0x00027a00ff040b82 */ /* 0x000e640000000a00 */
[----:B-1----:R-:W-:-:S05]  /*24c90*/  @P0 IMAD.HI.U32 R4, R8, R4, RZ ;  /* 0x0000000408040227 */ /* 0x002fca00078e00ff */
[----:B------:R-:W-:-:S07]  /*24ca0*/  @P0 SHF.R.U32.HI R8, RZ, R5, R4 ;  /* 0x00000005ff080219 */ /* 0x000fce0000011604 */
.L_x_12159:
[----:B------:R-:W-:Y:S05]  /*24cb0*/  BSYNC B0 ;  /* 0x0000000000007941 */ /* 0x000fea0003800000 */
.L_x_12157:
[----:B------:R-:W-:-:S05]  /*24cc0*/  IMAD R3, R8, R3, RZ ;  /* 0x0000000308037224 */ /* 0x000fca00078e02ff */
[----:B------:R-:W-:-:S07]  /*24cd0*/  VIMNMX R0, R0, R3, !PT ;  /* 0x0000000300007248 */ /* 0x000fce0007fe0100 */
.L_x_12156:
        /* <DEDUP_REMOVED lines=24> */
.L_x_12161:
        /* <DEDUP_REMOVED lines=20> */
.L_x_12164:
[----:B------:R-:W-:Y:S05]  /*24fa0*/  BSYNC B6 ;  /* 0x0000000000067941 */ /* 0x000fea0003800000 */
.L_x_12163:
        /* <DEDUP_REMOVED lines=20> */
.L_x_12167:
        /* <DEDUP_REMOVED lines=15> */
.L_x_12166:
[----:B------:R-:W-:Y:S05]  /*251e0*/  BSYNC B6 ;  /* 0x0000000000067941 */ /* 0x000fea0003800000 */
.L_x_12165:
[----:B------:R-:W-:Y:S01]  /*251f0*/  ULDC.64 UR4, c[0x0][0x9f8] ;  /* 0x00027e0000047ab9 */ /* 0x000fe20000000a00 */
[----:B------:R-:W-:Y:S01]  /*25200*/  IMAD.MOV.U32 R28, RZ, RZ, R19 ;  /* 0x000000ffff1c7224 */ /* 0x000fe200078e0013 */
[----:B------:R-:W-:Y:S01]  /*25210*/  ISETP.NE.U32.AND P0, PT, RZ, UR4, PT ;  /* 0x00000004ff007c0c */ /* 0x000fe2000bf05070 */
[----:B------:R-:W2:Y:S01]  /*25220*/  LDL.LU R10, [R1+0x400] ;  /* 0x00040000010a7983 */ /* 0x000ea20000300800 */
[----:B------:R-:W1:Y:S01]  /*25230*/  LDC R9, c[0x0][0x430] ;  /* 0x00010c00ff097b82 */ /* 0x000e620000000800 */
[----:B------:R-:W3:Y:S01]  /*25240*/  S2R R20, SR_TID.X ;  /* 0x0000000000147919 */ /* 0x000ee20000002100 */
[----:B------:R-:W-:Y:S01]  /*25250*/  ISETP.NE.AND.EX P0, PT, RZ, UR5, PT, P0 ;  /* 0x00000005ff007c0c */ /* 0x000fe2000bf05300 */
[----:B------:R-:W4:Y:S01]  /*25260*/  S2R R21, SR_TID.X ;  /* 0x0000000000157919 */ /* 0x000f220000002100 */
[----:B------:R-:W-:Y:S01]  /*25270*/  VIADD R0, R32, 0xffffffff ;  /* 0xffffffff20007836 */ /* 0x000fe20000000000 */
[----:B------:R-:W-:Y:S01]  /*25280*/  ULDC UR4, c[0x0][0x2f4] ;  /* 0x0000bd0000047ab9 */ /* 0x000fe20000000800 */
[----:B------:R-:W-:Y:S01]  /*25290*/  IMAD.U32 R11, RZ, RZ, UR38 ;  /* 0x00000026ff0b7e24 */ /* 0x000fe2000f8e00ff */
[----:B------:R-:W0:Y:S01]  /*252a0*/  S2R R12, SR_TID.X ;  /* 0x00000000000c7919 */ /* 0x000e220000002100 */
[----:B------:R-:W-:-:S07]  /*252b0*/  ULDC UR5, c[0x0][0x320] ;  /* 0x0000c80000057ab9 */ /* 0x000fce0000000800 */
[----:B------:R-:W4:Y:S01]  /*252c0*/  @P0 LDC.64 R2, c[0x0][0x9f8] ;  /* 0x00027e00ff020b82 */ /* 0x000f220000000a00 */
[----:B-1----:R-:W-:Y:S02]  /*252d0*/  ISETP.NE.AND P1, PT, R9, 0x1, PT ;  /* 0x000000010900780c */ /* 0x002fe40003f25270 */
[----:B---3--:R-:W-:-:S11]  /*252e0*/  LOP3.LUT R20, R20, 0x7f, RZ, 0xc0, !PT ;  /* 0x0000007f14147812 */ /* 0x008fd600078ec0ff */
[----:B------:R-:W1:Y:S01]  /*252f0*/  @P1 LDC R4, c[0x0][0x434] ;  /* 0x00010d00ff041b82 */ /* 0x000e620000000800 */
[----:B----4-:R-:W-:-:S07]  /*25300*/  @P0 IMAD.WIDE R2, R19, 0x4, R2 ;  /* 0x0000000413020825 */ /* 0x010fce00078e0202 */
[----:B------:R-:W3:Y:S01]  /*25310*/  @P1 LDC R5, c[0x0][0x438] ;  /* 0x00010e00ff051b82 */ /* 0x000ee20000000800 */
[----:B------:R4:W2:Y:S01]  /*25320*/  @P0 LDG.E R28, desc[UR42][R2.64] ;  /* 0x0000002a021c0981 */ /* 0x0008a2000c1e1900 */
[----:B------:R-:W-:Y:S01]  /*25330*/  SHF.R.U32.HI R27, RZ, 0x3, R20 ;  /* 0x00000003ff1b7819 */ /* 0x000fe20000011614 */
[----:B------:R-:W-:-:S05]  /*25340*/  IMAD.SHL.U32 R20, R21, 0x10, RZ ;  /* 0x0000001015147824 */ /* 0x000fca00078e00ff */
[----:B------:R-:W-:-:S05]  /*25350*/  LOP3.LUT R20, R27, 0x70, R20, 0xf8, !PT ;  /* 0x000000701b147812 */ /* 0x000fca00078ef814 */
[----:B------:R-:W-:-:S05]  /*25360*/  IMAD R37, R0, 0x60, R20 ;  /* 0x0000006000257824 */ /* 0x000fca00078e0214 */
[----:B------:R-:W-:-:S04]  /*25370*/  ISETP.GE.AND P0, PT, R37, R17, PT ;  /* 0x000000112500720c */ /* 0x000fc80003f06270 */
[----:B------:R-:W-:Y:S02]  /*25380*/  ISETP.GT.U32.OR P0, PT, R20, 0x5f, P0 ;  /* 0x0000005f1400780c */ /* 0x000fe40000704470 */
[----:B------:R-:W-:-:S05]  /*25390*/  IADD3 R37, R37, R30, RZ ;  /* 0x0000001e25257210 */ /* 0x000fca0007ffe0ff */
[----:B-1----:R-:W-:-:S06]  /*253a0*/  @P1 IMAD.HI.U32 R4, R37, R4, RZ ;  /* 0x0000000425041227 */ /* 0x002fcc00078e00ff */
[----:B----4-:R-:W1:Y:S01]  /*253b0*/  @!P0 LDC.64 R2, c[0x0][0x428] ;  /* 0x00010a00ff028b82 */ /* 0x010e620000000a00 */
[----:B------:R-:W-:Y:S01]  /*253c0*/  IMAD.MOV.U32 R8, RZ, RZ, R37 ;  /* 0x000000ffff087224 */ /* 0x000fe200078e0025 */
[----:B---3--:R-:W-:-:S06]  /*253d0*/  @P1 SHF.R.U32.HI R8, RZ, R5, R4 ;  /* 0x00000005ff081219 */ /* 0x008fcc0000011604 */
[----:B------:R-:W3:Y:S01]  /*253e0*/  @!P0 LDC.64 R4, c[0x0][0x418] ;  /* 0x00010600ff048b82 */ /* 0x000ee20000000a00 */
[--C-:B------:R-:W-:Y:S01]  /*253f0*/  @!P0 SHF.R.S32.HI R7, RZ, 0x1f, R8.reuse ;  /* 0x0000001fff078819 */ /* 0x100fe20000011408 */
[----:B------:R-:W-:Y:S01]  /*25400*/  @!P0 IMAD.MOV.U32 R6, RZ, RZ, R8 ;  /* 0x000000ffff068224 */ /* 0x000fe200078e0008 */
[----:B------:R-:W-:Y:S01]  /*25410*/  ISETP.NE.AND P2, PT, R11, 0x3, PT ;  /* 0x000000030b00780c */ /* 0x000fe20003f45270 */
[C---:B0-----:R-:W-:Y:S02]  /*25420*/  IMAD.SHL.U32 R11, R12.reuse, 0x8, RZ ;  /* 0x000000080c0b7824 */ /* 0x041fe400078e00ff */
[----:B------:R-:W-:-:S03]  /*25430*/  IMAD.SHL.U32 R27, R12, 0x8, RZ ;  /* 0x000000080c1b7824 */ /* 0x000fc600078e00ff */
[----:B------:R-:W-:Y:S02]  /*25440*/  LOP3.LUT R11, R11, 0x38, RZ, 0xc0, !PT ;  /* 0x000000380b0b7812 */ /* 0x000fe400078ec0ff */
[----:B------:R-:W-:-:S04]  /*25450*/  LOP3.LUT R27, R27, 0x38, RZ, 0xc0, !PT ;  /* 0x000000381b1b7812 */ /* 0x000fc800078ec0ff */
[----:B------:R-:W-:-:S04]  /*25460*/  LOP3.LUT R12, R27, 0x40, RZ, 0xfc, !PT ;  /* 0x000000401b0c7812 */ /* 0x000fc800078efcff */
[----:B------:R-:W-:Y:S01]  /*25470*/  ISETP.GE.AND P4, PT, R12, UR5, PT ;  /* 0x000000050c007c0c */ /* 0x000fe2000bf86270 */
[----:B------:R-:W-:Y:S01]  /*25480*/  IMAD.MOV.U32 R36, RZ, RZ, RZ ;  /* 0x000000ffff247224 */ /* 0x000fe200078e00ff */
[----:B------:R-:W-:-:S04]  /*25490*/  LOP3.LUT R12, R11, 0x80, RZ, 0xfc, !PT ;  /* 0x000000800b0c7812 */ /* 0x000fc800078efcff */
[----:B------:R-:W-:Y:S01]  /*254a0*/  ISETP.GE.AND P3, PT, R12, UR5, PT ;  /* 0x000000050c007c0c */ /* 0x000fe2000bf66270 */
[----:B------:R-:W-:Y:S01]  /*254b0*/  UMOV UR6, 0xffffffff ;  /* 0xffffffff00067882 */ /* 0x000fe20000000000 */
[----:B--2---:R-:W-:-:S04]  /*254c0*/  LOP3.LUT R10, R10, 0xffffffbf, RZ, 0xc0, !PT ;  /* 0xffffffbf0a0a7812 */ /* 0x004fc800078ec0ff */
[----:B------:R-:W-:-:S04]  /*254d0*/  @P2 LOP3.LUT R10, R10, 0x40, RZ, 0xfc, !PT ;  /* 0x000000400a0a2812 */ /* 0x000fc800078efcff */
[----:B------:R-:W-:Y:S02]  /*254e0*/  LOP3.LUT R10, R10, 0xfffffffe, RZ, 0xc0, !PT ;  /* 0xfffffffe0a0a7812 */ /* 0x000fe400078ec0ff */
[----:B------:R-:W-:Y:S01]  /*254f0*/  SHF.R.S32.HI R33, RZ, 0x1f, R28 ;  /* 0x0000001fff217819 */ /* 0x000fe2000001141c */
[----:B-1----:R-:W-:-:S04]  /*25500*/  @!P0 IMAD.WIDE.U32 R6, R28, R2, R6 ;  /* 0x000000021c068225 */ /* 0x002fc800078e0006 */
[----:B------:R-:W-:-:S04]  /*25510*/  @!P0 IMAD R2, R33, R2, RZ ;  /* 0x0000000221028224 */ /* 0x000fc800078e02ff */
[----:B------:R-:W-:Y:S01]  /*25520*/  @!P0 IMAD R3, R28, R3, R2 ;  /* 0x000000031c038224 */ /* 0x000fe200078e0202 */
[----:B---3--:R-:W-:-:S03]  /*25530*/  @!P0 LEA R4, P1, R6, R4, 0x2 ;  /* 0x0000000406048211 */ /* 0x008fc600078210ff */
[----:B------:R-:W-:-:S05]  /*25540*/  @!P0 IMAD.IADD R3, R7, 0x1, R3 ;  /* 0x0000000107038824 */ /* 0x000fca00078e0203 */
[----:B------:R-:W-:Y:S02]  /*25550*/  @!P0 LEA.HI.X R5, R6, R5, R3, 0x2, P1 ;  /* 0x0000000506058211 */ /* 0x000fe400008f1403 */
[----:B------:R-:W-:-:S03]  /*25560*/  ISETP.GE.AND P1, PT, R11, UR4, PT ;  /* 0x000000040b007c0c */ /* 0x000fc6000bf26270 */
[----:B------:R0:W5:Y:S10]  /*25570*/  @!P0 LDG.E R36, desc[UR42][R4.64] ;  /* 0x0000002a04248981 */ /* 0x000174000c1e1900 */
[----:B------:R-:W-:-:S04]  /*25580*/  @P1 LOP3.LUT R10, R10, 0x1, RZ, 0xfc, !PT ;  /* 0x000000010a0a1812 */ /* 0x000fc800078efcff */
[----:B------:R-:W-:-:S04]  /*25590*/  LOP3.LUT R10, R10, 0xfffffff7, RZ, 0xc0, !PT ;  /* 0xfffffff70a0a7812 */ /* 0x000fc800078ec0ff */
[----:B------:R-:W-:Y:S02]  /*255a0*/  @P4 LOP3.LUT R10, R10, 0x8, RZ, 0xfc, !PT ;  /* 0x000000080a0a4812 */ /* 0x000fe400078efcff */
[C---:B------:R-:W-:Y:S02]  /*255b0*/  ISETP.GE.AND P0, PT, R11.reuse, UR5, PT ;  /* 0x000000050b007c0c */ /* 0x040fe4000bf06270 */
[----:B------:R-:W-:Y:S02]  /*255c0*/  LOP3.LUT R10, R10, 0xffffffef, RZ, 0xc0, !PT ;  /* 0xffffffef0a0a7812 */ /* 0x000fe400078ec0ff */
[----:B------:R-:W-:Y:S02]  /*255d0*/  LOP3.LUT R11, R11, 0xc0, RZ, 0xfc, !PT ;  /* 0x000000c00b0b7812 */ /* 0x000fe400078efcff */
[----:B------:R-:W-:Y:S02]  /*255e0*/  LOP3.LUT R10, R10, 0xfffffffb, RZ, 0xc0, !PT ;  /* 0xfffffffb0a0a7812 */ /* 0x000fe400078ec0ff */
[----:B------:R-:W-:-:S02]  /*255f0*/  ISETP.GE.AND P1, PT, R11, UR5, PT ;  /* 0x000000050b007c0c */ /* 0x000fc4000bf26270 */
[----:B------:R-:W-:-:S04]  /*25600*/  @P3 LOP3.LUT R10, R10, 0x4, RZ, 0xfc, !PT ;  /* 0x000000040a0a3812 */ /* 0x000fc800078efcff */
[----:B------:R-:W-:-:S04]  /*25610*/  @P0 LOP3.LUT R10, R10, 0x10, RZ, 0xfc, !PT ;  /* 0x000000100a0a0812 */ /* 0x000fc800078efcff */
[----:B------:R-:W-:-:S04]  /*25620*/  LOP3.LUT R10, R10, 0xfffffffd, RZ, 0xc0, !PT ;  /* 0xfffffffd0a0a7812 */ /* 0x000fc800078ec0ff */
[----:B------:R-:W-:-:S05]  /*25630*/  @P1 LOP3.LUT R10, R10, 0x2, RZ, 0xfc, !PT ;  /* 0x000000020a0a1812 */ /* 0x000fca00078efcff */
[----:B------:R0:W-:Y:S01]  /*25640*/  STL [R1+0x400], R10 ;  /* 0x0004000a01007387 */ /* 0x0001e20000100800 */
[----:B------:R-:W-:-:S04]  /*25650*/  IMAD.MOV R2, RZ, RZ, -R8 ;  /* 0x000000ffff027224 */ /* 0x000fc800078e0a08 */
[----:B------:R-:W-:Y:S01]  /*25660*/  IMAD R37, R9, R2, R37 ;  /* 0x0000000209257224 */ /* 0x000fe200078e0225 */
[----:B------:R-:W-:Y:S06]  /*25670*/  BRA.DIV UR6, `(.L_x_12168) ;  /* 0x0000005a06007947 */ /* 0x000fec000b800000 */
.L_x_12311:
[----:B------:R-:W-:Y:S01]  /*25680*/  SEL R6, RZ, 0x1, P0 ;  /* 0x00000001ff067807 */ /* 0x000fe20000000000 */
[----:B------:R-:W-:Y:S01]  /*25690*/  IMAD.MOV.U32 R2, RZ, RZ, R10 ;  /* 0x000000ffff027224 */ /* 0x000fe200078e000a */
[----:B------:R-:W-:Y:S02]  /*256a0*/  ISETP.GT.U32.AND P0, PT, R20, 0x5f, PT ;  /* 0x0000005f1400780c */ /* 0x000fe40003f04070 */
[----:B------:R-:W-:Y:S02]  /*256b0*/  SHF.R.S32.HI R27, RZ, 0x1f, R18 ;  /* 0x0000001fff1b7819 */ /* 0x000fe40000011412 */
[----:B------:R-:W-:-:S09]  /*256c0*/  LOP3.LUT R2, R2, 0xffffffdf, RZ, 0xc0, !PT ;  /* 0xffffffdf02027812 */ /* 0x000fd200078ec0ff */
[----:B------:R-:W-:-:S05]  /*256d0*/  @P0 LOP3.LUT R2, R2, 0x20, RZ, 0xfc, !PT ;  /* 0x0000002002020812 */ /* 0x000fca00078efcff */
[----:B------:R1:W-:Y:S01]  /*256e0*/  STL [R1+0x400], R2 ;  /* 0x0004000201007387 */ /* 0x0003e20000100800 */
[----:B------:R-:W-:Y:S05]  /*256f0*/  @!P2 BRA `(.L_x_12169) ;  /* 0x000000000004a947 */ /* 0x000fea0003800000 */
[----:B------:R-:W-:Y:S01]  /*25700*/  BPT.TRAP 0x1 ;  /* 0x000000040000795c */ /* 0x000fe20000300000 */
.L_x_12169:
[----:B------:R-:W-:Y:S01]  /*25710*/  IMAD R32, R0, -0x60, R17 ;  /* 0xffffffa000207824 */ /* 0x000fe200078e0211 */
[----:B------:R-:W-:Y:S01]  /*25720*/  SHF.L.U32 R0, R25, 0x1f, RZ ;  /* 0x0000001f19007819 */ /* 0x000fe200000006ff */
[----:B------:R-:W-:Y:S01]  /*25730*/  IMAD R17, R24, 0x8, R22 ;  /* 0x0000000818117824 */ /* 0x000fe200078e0216 */
[----:B------:R-:W-:Y:S03]  /*25740*/  BSSY B0, `(.L_x_12170) ;  /* 0x0000003000007945 */ /* 0x000fe60003800000 */
[----:B------:R-:W2:Y:S02]  /*25750*/  SYNCS.PHASECHK.TRANS64.TRYWAIT P0, [R17+URZ+0x22840], R0 ;  /* 0x02284000110075a7 */ /* 0x000ea4000800017f */
[----:B--2---:R-:W-:Y:S05]  /*25760*/  @!P0 BRA `(.L_x_12171) ;  /* 0x0000005400f48947 */ /* 0x004fea0003800000 */
.L_x_12312:
[----:B------:R-:W-:Y:S05]  /*25770*/  BSYNC B0 ;  /* 0x0000000000007941 */ /* 0x000fea0003800000 */
.L_x_12170:
[----:B-1----:R-:W3:Y:S01]  /*25780*/  LDL R2, [R1+0x400] ;  /* 0x0004000001027983 */ /* 0x002ee20000100800 */
[----:B--2---:R-:W-:Y:S01]  /*25790*/  SHF.R.S32.HI R0, RZ, 0x1f, R37 ;  /* 0x0000001fff007819 */ /* 0x004fe20000011425 */
[----:B------:R-:W-:Y:S01]  /*257a0*/  ULDC.64 UR4, c[0x0][0x300] ;  /* 0x0000c00000047ab9 */ /* 0x000fe20000000a00 */
[----:B0----5:R-:W-:Y:S01]  /*257b0*/  SHF.R.S32.HI R4, RZ, 0x1f, R36 ;  /* 0x0000001fff047819 */ /* 0x021fe20000011424 */
[----:B------:R-:W0:Y:S02]  /*257c0*/  S2R R7, SR_TID.X ;  /* 0x0000000000077919 */ /* 0x000e240000002100 */
[----:B------:R1:W-:Y:S04]  /*257d0*/  STL [R1+0x428], R0 ;  /* 0x0004280001007387 */ /* 0x0003e80000100800 */
[----:B------:R2:W-:Y:S01]  /*257e0*/  STL [R1+0x42c], R4 ;  /* 0x00042c0401007387 */ /* 0x0005e20000100800 */
[----:B-1----:R-:W-:-:S04]  /*257f0*/  IMAD R0, R0, UR4, RZ ;  /* 0x0000000400007c24 */ /* 0x002fc8000f8e02ff */
[----:B------:R-:W-:Y:S02]  /*25800*/  IMAD R0, R37, UR5, R0 ;  /* 0x0000000525007c24 */ /* 0x000fe4000f8e0200 */
[----:B0-----:R-:W-:-:S05]  /*25810*/  IMAD.SHL.U32 R8, R7, 0x8, RZ ;  /* 0x0000000807087824 */ /* 0x001fca00078e00ff */
[----:B------:R-:W-:Y:S02]  /*25820*/  LOP3.LUT R8, R8, 0x38, RZ, 0xc0, !PT ;  /* 0x0000003808087812 */ /* 0x000fe400078ec0ff */
[----:B---3--:R-:W-:Y:S01]  /*25830*/  LOP3.LUT P2, RZ, R2, 0x1, RZ, 0xc0, !PT ;  /* 0x0000000102ff7812 */ /* 0x008fe2000784c0ff */
[----:B------:R-:W-:Y:S01]  /*25840*/  IMAD.WIDE.U32 R2, R37, UR4, RZ ;  /* 0x0000000425027c25 */ /* 0x000fe2000f8e00ff */
[----:B------:R-:W-:-:S03]  /*25850*/  ULDC.64 UR4, c[0x0][0x310] ;  /* 0x0000c40000047ab9 */ /* 0x000fc60000000a00 */
[----:B------:R-:W-:Y:S02]  /*25860*/  IMAD.IADD R3, R3, 0x1, R0 ;  /* 0x0000000103037824 */ /* 0x000fe400078e0200 */
[----:B------:R-:W-:Y:S02]  /*25870*/  IMAD R0, R4, UR4, RZ ;  /* 0x0000000404007c24 */ /* 0x000fe4000f8e02ff */
[----:B--2---:R-:W0:Y:S01]  /*25880*/  S2R R4, SR_TID.X ;  /* 0x0000000000047919 */ /* 0x004e220000002100 */
        /* <DEDUP_REMOVED lines=11> */
[----:B------:R-:W-:Y:S01]  /*25940*/  UMOV UR4, 0xffffffff ;  /* 0xffffffff00047882 */ /* 0x000fe20000000000 */
[----:B------:R-:W-:Y:S02]  /*25950*/  SHF.R.U32.HI R5, RZ, 0x3, R5 ;  /* 0x00000003ff057819 */ /* 0x000fe40000011605 */
[----:B------:R-:W-:Y:S02]  /*25960*/  LEA.HI.X R4, R2, UR5, R4, 0x1, P0 ;  /* 0x0000000502047c11 */ /* 0x000fe400080f0c04 */
[----:B------:R-:W-:Y:S01]  /*25970*/  IADD3 R32, -R5, R32, RZ ;  /* 0x0000002005207210 */ /* 0x000fe20007ffe1ff */
        /* <DEDUP_REMOVED lines=55> */
.L_x_12326:
        /* <DEDUP_REMOVED lines=10> */
.L_x_12173:
        /* <DEDUP_REMOVED lines=11> */
.L_x_12174:
[----:B------:R1:W5:Y:S01]  /*25e40*/  LDL R0, [R1+0x400] ;  /* 0x0004000001007983 */ /* 0x0003620000100800 */
[----:B------:R1:W-:Y:S03]  /*25e50*/  SYNCS.ARRIVE.TRANS64.A1T0 RZ, [R17+URZ+0x22830], RZ ;  /* 0x022830ff11ff79a7 */ /* 0x0003e6000810003f */
[----:B0-----:R1:W5:Y:S02]  /*25e60*/  LDL.LU R3, [R1+0x40c] ;  /* 0x00040c0001037983 */ /* 0x0013640000300800 */
[----:B------:R-:W-:Y:S05]  /*25e70*/  WARPSYNC.ALL ;  /* 0x0000000000007948 */ /* 0x000fea0003800000 */
[----:B------:R-:W-:Y:S01]  /*25e80*/  ULDC.64 UR4, c[0x0][0xa00] ;  /* 0x0002800000047ab9 */ /* 0x000fe20000000a00 */
[----:B------:R-:W-:Y:S01]  /*25e90*/  BSSY B6, `(.L_x_12175) ;  /* 0x000002c000067945 */ /* 0x000fe20003800000 */
[----:B------:R-:W-:Y:S01]  /*25ea0*/  BAR.SYNC.DEFER_BLOCKING 0x8, 0x180 ;  /* 0x0206000000007b1d */ /* 0x000fe20000010000 */
[C---:B-----5:R-:W-:Y:S02]  /*25eb0*/  LOP3.LUT P2, RZ, R0.reuse, 0x8, RZ, 0xc0, !PT ;  /* 0x0000000800ff7812 */ /* 0x060fe4000784c0ff */
[----:B------:R-:W-:-:S02]  /*25ec0*/  LOP3.LUT P1, RZ, R0, 0x4, RZ, 0xc0, !PT ;  /* 0x0000000400ff7812 */ /* 0x000fc4000782c0ff */
[----:B------:R-:W-:Y:S02]  /*25ed0*/  LOP3.LUT P0, RZ, R0, 0x2, RZ, 0xc0, !PT ;  /* 0x0000000200ff7812 */ /* 0x000fe4000780c0ff */
[----:B------:R-:W-:Y:S02]  /*25ee0*/  SEL R0, RZ, 0x2, P2 ;  /* 0x00000002ff007807 */ /* 0x000fe40001000000 */
[----:B------:R-:W-:Y:S02]  /*25ef0*/  SEL R2, RZ, 0x4, P1 ;  /* 0x00000004ff027807 */ /* 0x000fe40000800000 */
[----:B------:R-:W-:Y:S02]  /*25f00*/  SEL R35, RZ, 0x8, P0 ;  /* 0x00000008ff237807 */ /* 0x000fe40000000000 */
[----:B------:R-:W-:Y:S02]  /*25f10*/  IADD3 R0, R2, R0, R6 ;  /* 0x0000000002007210 */ /* 0x000fe40007ffe006 */
[----:B------:R-:W-:-:S03]  /*25f20*/  ISETP.NE.U32.AND P0, PT, RZ, UR4, PT ;  /* 0x00000004ff007c0c */ /* 0x000fc6000bf05070 */
[----:B------:R-:W-:Y:S01]  /*25f30*/  IMAD.IADD R35, R0, 0x1, R35 ;  /* 0x0000000100237824 */ /* 0x000fe200078e0223 */
[----:B------:R-:W-:Y:S01]  /*25f40*/  ISETP.NE.AND.EX P0, PT, RZ, UR5, PT, P0 ;  /* 0x00000005ff007c0c */ /* 0x000fe2000bf05300 */
[----:B------:R-:W-:Y:S01]  /*25f50*/  VIADD R0, R22, 0x18400 ;  /* 0x0001840016007836 */ /* 0x000fe20000000000 */
[----:B------:R-:W-:Y:S02]  /*25f60*/  ULDC.64 UR4, c[0x0][0x298] ;  /* 0x0000a60000047ab9 */ /* 0x000fe40000000a00 */
[----:B------:R-:W-:Y:S02]  /*25f70*/  SEL R2, R19, RZ, !P0 ;  /* 0x000000ff13027207 */ /* 0x000fe40004000000 */
[----:B------:R-:W-:Y:S02]  /*25f80*/  LOP3.LUT P1, RZ, R0, 0x3ff, RZ, 0xc0, !PT ;  /* 0x000003ff00ff7812 */ /* 0x000fe4000782c0ff */
[----:B------:R-:W-:Y:S01]  /*25f90*/  SHF.R.S32.HI R0, RZ, 0x1f, R19 ;  /* 0x0000001fff007819 */ /* 0x000fe20000011413 */
[----:B------:R-:W-:Y:S03]  /*25fa0*/  STL [R1+0x410], R2 ;  /* 0x0004100201007387 */ /* 0x000fe60000100800 */
[----:B------:R-:W-:-:S05]  /*25fb0*/  SEL R0, R0, RZ, !P0 ;  /* 0x000000ff00007207 */ /* 0x000fca0004000000 */
[----:B------:R0:W-:Y:S02]  /*25fc0*/  STL [R1+0x430], R0 ;  /* 0x0004300001007387 */ /* 0x0001e40000100800 */
[----:B0-----:R-:W-:-:S05]  /*25fd0*/  SHF.R.S32.HI R0, RZ, 0x1f, R3 ;  /* 0x0000001fff007819 */ /* 0x001fca0000011403 */
[----:B------:R-:W-:-:S04]  /*25fe0*/  IMAD R0, R0, UR4, RZ ;  /* 0x0000000400007c24 */ /* 0x000fc8000f8e02ff */
[C---:B------:R-:W-:Y:S02]  /*25ff0*/  IMAD R0, R3.reuse, UR5, R0 ;  /* 0x0000000503007c24 */ /* 0x040fe4000f8e0200 */
[----:B------:R-:W-:-:S04]  /*26000*/  IMAD.WIDE.U32 R2, R3, UR4, RZ ;  /* 0x0000000403027c25 */ /* 0x000fc8000f8e00ff */
[----:B------:R-:W-:Y:S01]  /*26010*/  IMAD.IADD R0, R3, 0x1, R0 ;  /* 0x0000000103007824 */ /* 0x000fe200078e0200 */
[----:B------:R0:W-:Y:S04]  /*26020*/  STL.64 [R1+0x418], R2 ;  /* 0x0004180201007387 */ /* 0x0001e80000100a00 */
        /* <DEDUP_REMOVED lines=18> */
.L_x_12176:
[----:B------:R-:W-:Y:S05]  /*26150*/  BSYNC B6 ;  /* 0x0000000000067941 */ /* 0x000fea0003800000 */
.L_x_12175:
[----:B------:R-:W2:Y:S01]  /*26160*/  LDL.LU R21, [R1+0x40c] ;  /* 0x00040c0001157983 */ /* 0x000ea20000300800 */
[----:B------:R-:W-:Y:S01]  /*26170*/  ULDC.64 UR4, c[0x0][0x2d8] ;  /* 0x0000b60000047ab9 */ /* 0x000fe20000000a00 */
[----:B------:R-:W3:Y:S02]  /*26180*/  LDC R7, c[0x0][0x448] ;  /* 0x00011200ff077b82 */ /* 0x000ee40000000800 */
[----:B0-----:R-:W2:Y:S04]  /*26190*/  LDL.LU.64 R2, [R1+0x418] ;  /* 0x0004180001027983 */ /* 0x001ea80000300a00 */
[----:B------:R-:W4:Y:S04]  /*261a0*/  LDL.LU R4, [R1+0x430] ;  /* 0x0004300001047983 */ /* 0x000f280000300800 */
[----:B------:R-:W4:Y:S01]  /*261b0*/  LDL.LU R20, [R1+0x410] ;  /* 0x0004100001147983 */ /* 0x000f220000300800 */
[----:B------:R-:W-:-:S03]  /*261c0*/  IMAD R0, R27, UR4, RZ ;  /* 0x000000041b007c24 */ /* 0x000fc6000f8e02ff */
[----:B------:R0:W5:Y:S01]  /*261d0*/  LDL R8, [R1+0x408] ;  /* 0x0004080001087983 */ /* 0x0001620000100800 */
[----:B------:R-:W-:Y:S01]  /*261e0*/  IMAD R0, R18, UR5, R0 ;  /* 0x0000000512007c24 */ /* 0x000fe2000f8e0200 */
[----:B---3--:R-:W-:-:S13]  /*261f0*/  ISETP.NE.AND P0, PT, R7, 0x1, PT ;  /* 0x000000010700780c */ /* 0x008fda0003f05270 */
[----:B------:R-:W3:Y:S01]  /*26200*/  @P0 LDC R6, c[0x0][0x44c] ;  /* 0x00011300ff060b82 */ /* 0x000ee20000000800 */
[----:B--2---:R-:W-:Y:S02]  /*26210*/  IMAD.MOV.U32 R3, RZ, RZ, R21 ;  /* 0x000000ffff037224 */ /* 0x004fe400078e0015 */
[----:B------:R-:W2:Y:S01]  /*26220*/  S2R R21, SR_TID.X ;  /* 0x0000000000157919 */ /* 0x000ea20000002100 */
[----:B------:R-:W-:Y:S01]  /*26230*/  IMAD.WIDE.U32 R2, R18, UR4, R2 ;  /* 0x0000000412027c25 */ /* 0x000fe2000f8e0002 */
[----:B------:R-:W-:-:S04]  /*26240*/  ULDC.64 UR4, c[0x0][0x2e0] ;  /* 0x0000b80000047ab9 */ /* 0x000fc80000000a00 */
[----:B------:R-:W-:Y:S01]  /*26250*/  IADD3 R3, R3, R0, RZ ;  /* 0x0000000003037210 */ /* 0x000fe20007ffe0ff */
[----:B----4-:R-:W-:-:S04]  /*26260*/  IMAD R0, R4, UR4, RZ ;  /* 0x0000000404007c24 */ /* 0x010fc8000f8e02ff */
[C---:B------:R-:W-:Y:S02]  /*26270*/  IMAD R0, R20.reuse, UR5, R0 ;  /* 0x0000000514007c24 */ /* 0x040fe4000f8e0200 */
[----:B------:R-:W-:Y:S01]  /*26280*/  IMAD.WIDE.U32 R2, R20, UR4, R2 ;  /* 0x0000000414027c25 */ /* 0x000fe2000f8e0002 */
[----:B------:R-:W4:Y:S01]  /*26290*/  S2R R10, SR_TID.X ;  /* 0x00000000000a7919 */ /* 0x000f220000002100 */
[----:B------:R-:W-:Y:S02]  /*262a0*/  ULDC.64 UR4, c[0x0][0x2d0] ;  /* 0x0000b40000047ab9 */ /* 0x000fe40000000a00 */
[----:B------:R-:W-:Y:S01]  /*262b0*/  IMAD.IADD R3, R3, 0x1, R0 ;  /* 0x0000000103037824 */ /* 0x000fe200078e0200 */
[----:B------:R-:W1:Y:S01]  /*262c0*/  S2R R20, SR_TID.X ;  /* 0x0000000000147919 */ /* 0x000e620000002100 */
[----:B------:R-:W0:Y:S01]  /*262d0*/  @P0 LDC R0, c[0x0][0x450] ;  /* 0x00011400ff000b82 */ /* 0x000e220000000800 */
[----:B--2---:R-:W-:-:S04]  /*262e0*/  LOP3.LUT R21, R21, 0x7f, RZ, 0xc0, !PT ;  /* 0x0000007f15157812 */ /* 0x004fc800078ec0ff */
[----:B------:R-:W-:Y:S01]  /*262f0*/  SHF.R.U32.HI R21, RZ, 0x3, R21 ;  /* 0x00000003ff157819 */ /* 0x000fe20000011615 */
[----:B-1----:R-:W-:-:S05]  /*26300*/  IMAD.SHL.U32 R20, R20, 0x10, RZ ;  /* 0x0000001014147824 */ /* 0x002fca00078e00ff */
[----:B------:R-:W-:-:S05]  /*26310*/  LOP3.LUT R20, R21, 0x70, R20, 0xf8, !PT ;  /* 0x0000007015147812 */ /* 0x000fca00078ef814 */
[----:B------:R-:W-:Y:S02]  /*26320*/  IMAD.IADD R5, R20, 0x1, R34 ;  /* 0x0000000114057824 */ /* 0x000fe400078e0222 */
[----:B------:R1:W5:Y:S02]  /*26330*/  LDL R20, [R1+0x404] ;  /* 0x0004040001147983 */ /* 0x0003640000100800 */
[----:B---3--:R-:W-:-:S04]  /*26340*/  @P0 IMAD.HI.U32 R6, R5, R6, RZ ;  /* 0x0000000605060227 */ /* 0x008fc800078e00ff */
[----:B------:R-:W-:Y:S01]  /*26350*/  IMAD.MOV.U32 R4, RZ, RZ, R5 ;  /* 0x000000ffff047224 */ /* 0x000fe200078e0005 */
[----:B0-----:R-:W-:-:S05]  /*26360*/  @P0 SHF.R.U32.HI R4, RZ, R0, R6 ;  /* 0x00000000ff040219 */ /* 0x001fca0000011606 */
        /* <DEDUP_REMOVED lines=13> */
[----:B----4-:R-:W-:Y:S01]  /*26440*/  IMAD.SHL.U32 R9, R10, 0x8, RZ ;  /* 0x000000080a097824 */ /* 0x010fe200078e00ff */
        /* <DEDUP_REMOVED lines=9> */
[----:B-1----:R-:W-:Y:S10]  /*264e0*/  BRA.DIV UR5, `(.L_x_12177) ;  /* 0x0000005205a87947 */ /* 0x002ff4000b800000 */
[----:B------:R-:W0:Y:S01]  /*264f0*/  SHFL.IDX PT, R3, R0, RZ, 0x181f ;  /* 0x00181fff00037589 */ /* 0x000e2200000e0000 */
[----:B-----5:R-:W-:Y:S02]  /*26500*/  IMAD R5, R20, R7, RZ ;  /* 0x0000000714057224 */ /* 0x020fe400078e02ff */
[----:B------:R-:W-:Y:S01]  /*26510*/  IMAD.IADD R34, R10, 0x1, R34 ;  /* 0x000000010a227824 */ /* 0x000fe200078e0222 */
[----:B------:R-:W1:Y:S03]  /*26520*/  SHFL.IDX PT, R2, R4, RZ, 0x181f ;  /* 0x00181fff04027589 */ /* 0x000e6600000e0000 */
[C---:B------:R-:W-:Y:S01]  /*26530*/  VIADD R6, R34.reuse, 0x10 ;  /* 0x0000001022067836 */ /* 0x040fe20000000000 */
[----:B------:R-:W-:-:S13]  /*26540*/  ISETP.GE.AND P0, PT, R34, R5, PT ;  /* 0x000000052200720c */ /* 0x000fda0003f06270 */
        /* <DEDUP_REMOVED lines=21> */
[----:B0-----:R-:W-:-:S04]  /*266a0*/  @!P0 LEA R3, P2, R9, R3, 0x1 ;  /* 0x0000000309038211 */ /* 0x001fc800078408ff */
[----:B-1----:R-:W-:-:S04]  /*266b0*/  @!P0 IADD3.X R2, RZ, R2, RZ, P2, !PT ;  /* 0x00000002ff028210 */ /* 0x002fc800017fe4ff */
        /* <DEDUP_REMOVED lines=37> */
[----:B------:R-:W2:Y:S04]  /*26910*/  SHFL.IDX PT, R4, R4, 0x7, 0x181f ;  /* 0x00f81f0004047f89 */ /* 0x000ea800000e0000 */
[----:B------:R-:W3:Y:S01]  /*26920*/  SHFL.IDX PT, R0, R0, 0x7, 0x181f ;  /* 0x00f81f0000007f89 */ /* 0x000ee200000e0000 */
[----:B0-----:R-:W-:-:S05]  /*26930*/  @!P0 LEA R3, P2, R9, R3, 0x1 ;  /* 0x0000000309038211 */ /* 0x001fca00078408ff */
[----:B-1----:R-:W-:-:S05]  /*26940*/  @!P0 IMAD.X R2, RZ, RZ, R2, P2 ;  /* 0x000000ffff028224 */ /* 0x002fca00010e0602 */
[----:B------:R-:W-:-:S04]  /*26950*/  @!P0 LOP3.LUT R3, R3, R2, RZ, 0x3c, !PT ;  /* 0x0000000203038212 */ /* 0x000fc800078e3cff */
[----:B------:R-:W-:-:S04]  /*26960*/  @!P0 LOP3.LUT R2, R3, R2, RZ, 0x3c, !PT ;  /* 0x0000000203028212 */ /* 0x000fc800078e3cff */
[----:B------:R-:W-:-:S05]  /*26970*/  @!P0 LOP3.LUT R3, R3, R2, RZ, 0x3c, !PT ;  /* 0x0000000203038212 */ /* 0x000fca00078e3cff */
[----:B--23--:R1:W-:Y:S02]  /*26980*/  @!P0 LDGSTS.E.BYPASS.LTC128B.128 [R8+0x1b400], desc[UR42][R2.64], !P1 ;  /* 0x1b40000002088fae */ /* 0x00c3e4000c901d6a */
.L_x_12343:
        /* <DEDUP_REMOVED lines=10> */
.L_x_12178:
        /* <DEDUP_REMOVED lines=18> */
.L_x_12344:
[----:B------:R-:W-:Y:S05]  /*26b50*/  BSYNC B0 ;  /* 0x0000000000007941 */ /* 0x000fea0003800000 */
.L_x_12179:
[----:B------:R-:W-:-:S05]  /*26b60*/  IMAD.U32 R0, RZ, RZ, UR38 ;  /* 0x00000026ff007e24 */ /* 0x000fca000f8e00ff */
[----:B------:R-:W-:-:S13]  /*26b70*/  ISETP.NE.AND P0, PT, R0, 0x3, PT ;  /* 0x000000030000780c */ /* 0x000fda0003f05270 */
[----:B------:R-:W-:Y:S05]  /*26b80*/  @!P0 BRA `(.L_x_12181) ;  /* 0x0000000000048947 */ /* 0x000fea0003800000 */
[----:B------:R-:W-:Y:S01]  /*26b90*/  BPT.TRAP 0x1 ;  /* 0x000000040000795c */ /* 0x000fe20000300000 */
.L_x_12181:
[----:B------:R-:W-:Y:S01]  /*26ba0*/  SHF.L.U32 R0, R25, 0x1f, RZ ;  /* 0x0000001f19007819 */ /* 0x000fe200000006ff */
[----:B------:R-:W-:Y:S03]  /*26bb0*/  BSSY B0, `(.L_x_12182) ;  /* 0x0000003000007945 */ /* 0x000fe60003800000 */
[----:B------:R-:W1:Y:S02]  /*26bc0*/  SYNCS.PHASECHK.TRANS64.TRYWAIT P0, [R17+URZ+0x22860], R0 ;  /* 0x02286000110075a7 */ /* 0x000e64000800017f */
[----:B-1----:R-:W-:Y:S05]  /*26bd0*/  @!P0 BRA `(.L_x_12183) ;  /* 0x0000005400a48947 */ /* 0x002fea0003800000 */
.L_x_12345:
[----:B------:R-:W-:Y:S05]  /*26be0*/  BSYNC B0 ;  /* 0x0000000000007941 */ /* 0x000fea0003800000 */
.L_x_12182:
[----:B------:R-:W1:Y:S01]  /*26bf0*/  LDL.LU R2, [R1+0x428] ;  /* 0x0004280001027983 */ /* 0x000e620000300800 */
[----:B------:R-:W-:-:S03]  /*26c00*/  ULDC.64 UR4, c[0x0][0x328] ;  /* 0x0000ca0000047ab9 */ /* 0x000fc60000000a00 */
[----:B------:R-:W2:Y:S01]  /*26c10*/  LDL.LU R4, [R1+0x42c] ;  /* 0x00042c0001047983 */ /* 0x000ea20000300800 */
[----:B-1----:R-:W-:Y:S02]  /*26c20*/  IMAD R0, R2, UR4, RZ ;  /* 0x0000000402007c24 */ /* 0x002fe4000f8e02ff */
[----:B0-----:R-:W-:-:S04]  /*26c30*/  IMAD.WIDE.U32 R2, R37, UR4, RZ ;  /* 0x0000000425027c25 */ /* 0x001fc8000f8e00ff */
[----:B------:R-:W-:Y:S01]  /*26c40*/  IMAD R5, R37, UR5, R0 ;  /* 0x0000000525057c24 */ /* 0x000fe2000f8e0200 */
[----:B------:R-:W-:-:S04]  /*26c50*/  ULDC.64 UR4, c[0x0][0x338] ;  /* 0x0000ce0000047ab9 */ /* 0x000fc80000000a00 */
[----:B------:R-:W-:Y:S01]  /*26c60*/  IADD3 R3, R3, R5, RZ ;  /* 0x0000000503037210 */ /* 0x000fe20007ffe0ff */
[----:B--2---:R-:W-:Y:S02]  /*26c70*/  IMAD R5, R4, UR4, RZ ;  /* 0x0000000404057c24 */ /* 0x004fe4000f8e02ff */
        /* <DEDUP_REMOVED lines=18> */
[----:B------:R-:W1:Y:S01]  /*26da0*/  SHFL.IDX PT, R14, R5, RZ, 0x181f ;  /* 0x00181fff050e7589 */ /* 0x000e6200000e0000 */
[----:B------:R-:W-:Y:S02]  /*26db0*/  ISETP.NE.U32.AND P3, PT, R7, 0x1, PT ;  /* 0x000000010700780c */ /* 0x000fe40003f65070 */
[----:B------:R-:W-:Y:S01]  /*26dc0*/  LOP3.LUT P1, RZ, R35, 0x4, RZ, 0xc0, !PT ;  /* 0x0000000423ff7812 */ /* 0x000fe2000782c0ff */
[----:B------:R-:W2:Y:S03]  /*26dd0*/  SHFL.IDX PT, R3, R6, RZ, 0x181f ;  /* 0x00181fff06037589 */ /* 0x000ea600000e0000 */
[----:B------:R-:W-:Y:S01]  /*26de0*/  ISETP.LT.OR P4, PT, R32, 0x1, !P1 ;  /* 0x000000012000780c */ /* 0x000fe20004f81670 */
        /* <DEDUP_REMOVED lines=63> */
.L_x_12359:
[C---:B------:R-:W-:Y:S02]  /*271e0*/  ISETP.LT.OR P3, PT, R32.reuse, 0x51, P3 ;  /* 0x000000512000780c */ /* 0x040fe40001f61670 */
[C---:B------:R-:W-:Y:S02]  /*271f0*/  ISETP.LT.OR P2, PT, R32.reuse, 0x51, !P2 ;  /* 0x000000512000780c */ /* 0x040fe40005741670 */
[----:B------:R-:W-:Y:S02]  /*27200*/  ISETP.LT.OR P1, PT, R32, 0x51, !P1 ;  /* 0x000000512000780c */ /* 0x000fe40004f21670 */
        /* <DEDUP_REMOVED lines=12> */
.L_x_12185:
        /* <DEDUP_REMOVED lines=11> */
.L_x_12186:
[----:B------:R-:W2:Y:S01]  /*27380*/  LDL.LU R2, [R1+0x420] ;  /* 0x0004200001027983 */ /* 0x000ea20000300800 */
[----:B------:R0:W-:Y:S01]  /*27390*/  SYNCS.ARRIVE.TRANS64.A1T0 RZ, [R17+URZ+0x22850], RZ ;  /* 0x022850ff11ff79a7 */ /* 0x0001e2000810003f */
[----:B------:R-:W-:Y:S01]  /*273a0*/  BSSY B0, `(.L_x_12187) ;  /* 0x00000e2000007945 */ /* 0x000fe20003800000 */
[----:B--2---:R-:W-:-:S05]  /*273b0*/  VIADD R10, R2, 0xfffffffe ;  /* 0xfffffffe020a7836 */ /* 0x004fca0000000000 */
[----:B------:R-:W-:-:S13]  /*273c0*/  ISETP.GE.AND P0, PT, R10, R31, PT ;  /* 0x0000001f0a00720c */ /* 0x000fda0003f06270 */
[----:B0-----:R-:W-:Y:S05]  /*273d0*/  @!P0 BRA `(.L_x_12188) ;  /* 0x0000000c00788947 */ /* 0x001fea0003800000 */
.L_x_12201:
[----:B0-----:R-:W0:Y:S01]  /*273e0*/  S2R R2, SR_TID.X ;  /* 0x0000000000027919 */ /* 0x001e220000002100 */
[----:B------:R-:W1:Y:S01]  /*273f0*/  LDC R6, c[0x0][0x430] ;  /* 0x00010c00ff067b82 */ /* 0x000e620000000800 */
[----:B------:R-:W-:Y:S01]  /*27400*/  IMAD R7, R10, 0x60, R30 ;  /* 0x000000600a077824 */ /* 0x000fe200078e021e */
[----:B--2---:R-:W2:Y:S01]  /*27410*/  S2R R3, SR_TID.X ;  /* 0x0000000000037919 */ /* 0x004ea20000002100 */
[----:B------:R-:W-:Y:S02]  /*27420*/  IMAD.U32 R12, RZ, RZ, UR38 ;  /* 0x00000026ff0c7e24 */ /* 0x000fe4000f8e00ff */
[----:B------:R-:W-:Y:S01]  /*27430*/  VIADD R24, R24, 0x1 ;  /* 0x0000000118187836 */ /* 0x000fe20000000000 */
[----:B-1----:R-:W-:Y:S02]  /*27440*/  ISETP.NE.AND P0, PT, R6, 0x1, PT ;  /* 0x000000010600780c */ /* 0x002fe40003f05270 */
[----:B0-----:R-:W-:-:S04]  /*27450*/  LOP3.LUT R2, R2, 0x7f, RZ, 0xc0, !PT ;  /* 0x0000007f02027812 */ /* 0x001fc800078ec0ff */
[----:B------:R-:W-:Y:S02]  /*27460*/  SHF.R.U32.HI R2, RZ, 0x3, R2 ;  /* 0x00000003ff027819 */ /* 0x000fe40000011602 */
[----:B--23--:R-:W-:-:S05]  /*27470*/  SHF.L.U32 R4, R3, 0x4, RZ ;  /* 0x0000000403047819 */ /* 0x00cfca00000006ff */
[----:B------:R-:W0:Y:S01]  /*27480*/  @P0 LDC R3, c[0x0][0x438] ;  /* 0x00010e00ff030b82 */ /* 0x000e220000000800 */
[----:B------:R-:W-:-:S04]  /*27490*/  LOP3.LUT R4, R2, 0x70, R4, 0xf8, !PT ;  /* 0x0000007002047812 */ /* 0x000fc800078ef804 */
[C---:B------:R-:W-:Y:S01]  /*274a0*/  ISETP.GT.U32.AND P1, PT, R4.reuse, 0x5f, PT ;  /* 0x0000005f0400780c */ /* 0x040fe20003f24070 */
[----:B------:R-:W-:Y:S02]  /*274b0*/  IMAD.IADD R7, R4, 0x1, R7 ;  /* 0x0000000104077824 */ /* 0x000fe400078e0207 */
[----:B------:R-:W1:Y:S02]  /*274c0*/  @P0 LDC R2, c[0x0][0x434] ;  /* 0x00010d00ff020b82 */ /* 0x000e640000000800 */
[----:B------:R-:W-:-:S08]  /*274d0*/  IMAD.MOV.U32 R11, RZ, RZ, R7 ;  /* 0x000000ffff0b7224 */ /* 0x000fd000078e0007 */
[----:B------:R-:W2:Y:S08]  /*274e0*/  @!P1 LDC.64 R4, c[0x0][0x428] ;  /* 0x00010a00ff049b82 */ /* 0x000eb00000000a00 */
[----:B------:R-:W3:Y:S01]  /*274f0*/  @!P1 LDC.64 R8, c[0x0][0x418] ;  /* 0x00010600ff089b82 */ /* 0x000ee20000000a00 */
[----:B-1----:R-:W-:-:S05]  /*27500*/  @P0 IMAD.HI.U32 R2, R7, R2, RZ ;  /* 0x0000000207020227 */ /* 0x002fca00078e00ff */
[----:B0-----:R-:W-:-:S04]  /*27510*/  @P0 SHF.R.U32.HI R11, RZ, R3, R2 ;  /* 0x00000003ff0b0219 */ /* 0x001fc80000011602 */
[--C-:B------:R-:W-:Y:S01]  /*27520*/  @!P1 SHF.R.S32.HI R3, RZ, 0x1f, R11.reuse ;  /* 0x0000001fff039819 */ /* 0x100fe2000001140b */
[----:B------:R-:W-:-:S04]  /*27530*/  @!P1 IMAD.MOV.U32 R2, RZ, RZ, R11 ;  /* 0x000000ffff029224 */ /* 0x000fc800078e000b */
[----:B--2---:R-:W-:-:S04]  /*27540*/  @!P1 IMAD.WIDE.U32 R2, R28, R4, R2 ;  /* 0x000000041c029225 */ /* 0x004fc800078e0002 */
[----:B------:R-:W-:Y:S01]  /*27550*/  @!P1 IMAD R4, R33, R4, RZ ;  /* 0x0000000421049224 */ /* 0x000fe200078e02ff */
[----:B---3--:R-:W-:-:S03]  /*27560*/  @!P1 LEA R8, P0, R2, R8, 0x2 ;  /* 0x0000000802089211 */ /* 0x008fc600078010ff */
[----:B------:R-:W-:-:S04]  /*27570*/  @!P1 IMAD R5, R28, R5, R4 ;  /* 0x000000051c059224 */ /* 0x000fc800078e0204 */
[----:B------:R-:W-:Y:S02]  /*27580*/  @!P1 IMAD.IADD R3, R5, 0x1, R3 ;  /* 0x0000000105039824 */ /* 0x000fe400078e0203 */
[----:B------:R-:W-:-:S03]  /*27590*/  IMAD.MOV.U32 R5, RZ, RZ, RZ ;  /* 0x000000ffff057224 */ /* 0x000fc600078e00ff */
[----:B------:R-:W-:Y:S01]  /*275a0*/  @!P1 LEA.HI.X R9, R2, R9, R3, 0x2, P0 ;  /* 0x0000000902099211 */ /* 0x000fe200000f1403 */
[----:B------:R-:W-:Y:S01]  /*275b0*/  IMAD.MOV R3, RZ, RZ, -R11 ;  /* 0x000000ffff037224 */ /* 0x000fe200078e0a0b */
[----:B------:R-:W-:-:S03]  /*275c0*/  ISETP.NE.AND P0, PT, R24, 0x2, PT ;  /* 0x000000021800780c */ /* 0x000fc60003f05270 */
[----:B------:R0:W5:Y:S01]  /*275d0*/  @!P1 LDG.E R5, desc[UR42][R8.64] ;  /* 0x0000002a08059981 */ /* 0x000162000c1e1900 */
[----:B------:R-:W-:Y:S01]  /*275e0*/  ISETP.NE.AND P1, PT, R12, 0x3, PT ;  /* 0x000000030c00780c */ /* 0x000fe20003f25270 */
[----:B------:R-:W-:Y:S05]  /*275f0*/  YIELD ;  /* 0x0000000000007946 */ /* 0x000fea0003800000 */
[----:B------:R-:W-:Y:S01]  /*27600*/  SEL R2, RZ, 0x1, P0 ;  /* 0x00000001ff027807 */ /* 0x000fe20000000000 */
[----:B------:R-:W-:Y:S01]  /*27610*/  IMAD R6, R6, R3, R7 ;  /* 0x0000000306067224 */ /* 0x000fe200078e0207 */
[----:B------:R-:W-:Y:S02]  /*27620*/  SEL R24, R24, RZ, P0 ;  /* 0x000000ff18187207 */ /* 0x000fe40000000000 */
[----:B------:R-:W-:Y:S01]  /*27630*/  LOP3.LUT R25, R25, R2, RZ, 0x3c, !PT ;  /* 0x0000000219197212 */ /* 0x000fe200078e3cff */
[----:B------:R-:W-:-:S02]  /*27640*/  IMAD.MOV.U32 R2, RZ, RZ, R10 ;  /* 0x000000ffff027224 */ /* 0x000fc400078e000a */
[----:B------:R-:W-:-:S03]  /*27650*/  VIADD R10, R10, 0xffffffff ;  /* 0xffffffff0a0a7836 */ /* 0x000fc60000000000 */
[----:B------:R-:W-:Y:S01]  /*27660*/  ISETP.GT.AND P2, PT, R2, R31, PT ;  /* 0x0000001f0200720c */ /* 0x000fe20003f44270 */
[----:B0-----:R-:W-:-:S12]  /*27670*/  @!P1 BRA `(.L_x_12189) ;  /* 0x0000000000049947 */ /* 0x001fd80003800000 */
[----:B------:R-:W-:Y:S01]  /*27680*/  BPT.TRAP 0x1 ;  /* 0x000000040000795c */ /* 0x000fe20000300000 */
.L_x_12189:
[----:B------:R-:W-:Y:S01]  /*27690*/  IMAD R4, R24, 0x8, R22 ;  /* 0x0000000818047824 */ /* 0x000fe200078e0216 */
[----:B------:R-:W-:Y:S01]  /*276a0*/  SHF.L.U32 R21, R25, 0x1f, RZ ;  /* 0x0000001f19157819 */ /* 0x000fe200000006ff */
[----:B------:R-:W-:Y:S01]  /*276b0*/  BSSY B1, `(.L_x_12190) ;  /* 0x0000004000017945 */ /* 0x000fe20003800000 */
[----:B------:R-:W-:Y:S02]  /*276c0*/  SHF.R.S32.HI R17, RZ, 0x1f, R6 ;  /* 0x0000001fff117819 */ /* 0x000fe40000011406 */
[----:B------:R-:W0:Y:S02]  /*276d0*/  SYNCS.PHASECHK.TRANS64.TRYWAIT P0, [R4+URZ+0x22840], R21 ;  /* 0x02284015040075a7 */ /* 0x000e24000800017f */
[----:B0-----:R-:W-:Y:S05]  /*276e0*/  @!P0 BRA `(.L_x_12191) ;  /* 0x00000054003c8947 */ /* 0x001fea0003800000 */
.L_x_12360:
[----:B------:R-:W-:Y:S05]  /*276f0*/  BSYNC B1 ;  /* 0x0000000000017941 */ /* 0x000fea0003800000 */
.L_x_12190:
[----:B------:R-:W2:Y:S01]  /*27700*/  LDL R2, [R1+0x400] ;  /* 0x0004000001027983 */ /* 0x000ea20000100800 */
[----:B------:R-:W-:Y:S01]  /*27710*/  ULDC.64 UR4, c[0x0][0x300] ;  /* 0x0000c00000047ab9 */ /* 0x000fe20000000a00 */
[----:B-----5:R-:W-:Y:S01]  /*27720*/  SHF.R.S32.HI R20, RZ, 0x1f, R5 ;  /* 0x0000001fff147819 */ /* 0x020fe20000011405 */
[----:B------:R-:W-:Y:S02]  /*27730*/  IMAD R3, R17, UR4, RZ ;  /* 0x0000000411037c24 */ /* 0x000fe4000f8e02ff */
[----:B------:R-:W-:Y:S02]  /*27740*/  IMAD R8, R24, 0x1800, R29 ;  /* 0x0000180018087824 */ /* 0x000fe400078e021d */
[----:B------:R-:W-:Y:S01]  /*27750*/  IMAD R7, R6, UR5, R3 ;  /* 0x0000000506077c24 */ /* 0x000fe2000f8e0203 */
[----:B--2---:R-:W-:Y:S01]  /*27760*/  LOP3.LUT P1, RZ, R2, 0x1, RZ, 0xc0, !PT ;  /* 0x0000000102ff7812 */ /* 0x004fe2000782c0ff */
        /* <DEDUP_REMOVED lines=12> */
[----:B------:R-:W-:Y:S02]  /*27830*/  IADD3 R9, R7, R3, RZ ;  /* 0x0000000307097210 */ /* 0x000fe40007ffe0ff */
        /* <DEDUP_REMOVED lines=33> */
.L_x_12374:
        /* <DEDUP_REMOVED lines=8> */
.L_x_12193:
        /* <DEDUP_REMOVED lines=11> */
.L_x_12194:
[----:B------:R2:W-:Y:S01]  /*27b80*/  SYNCS.ARRIVE.TRANS64.A1T0 RZ, [R4+URZ+0x22830], RZ ;  /* 0x022830ff04ff79a7 */ /* 0x0005e2000810003f */
[----:B------:R-:W-:Y:S05]  /*27b90*/  @!P3 BRA `(.L_x_12195) ;  /* 0x000000000004b947 */ /* 0x000fea0003800000 */
[----:B------:R-:W-:Y:S01]  /*27ba0*/  BPT.TRAP 0x1 ;  /* 0x000000040000795c */ /* 0x000fe20000300000 */
.L_x_12195:
[----:B------:R-:W3:Y:S01]  /*27bb0*/  SYNCS.PHASECHK.TRANS64.TRYWAIT P0, [R4+URZ+0x22860], R21 ;  /* 0x02286015040075a7 */ /* 0x000ee2000800017f */
[----:B------:R-:W-:Y:S04]  /*27bc0*/  BSSY B1, `(.L_x_12196) ;  /* 0x0000002000017945 */ /* 0x000fe80003800000 */
[----:B---3--:R-:W-:Y:S05]  /*27bd0*/  @!P0 BRA `(.L_x_12197) ;  /* 0x0000005400b88947 */ /* 0x008fea0003800000 */
.L_x_12375:
[----:B------:R-:W-:Y:S05]  /*27be0*/  BSYNC B1 ;  /* 0x0000000000017941 */ /* 0x000fea0003800000 */
.L_x_12196:
[----:B------:R-:W4:Y:S01]  /*27bf0*/  LDL R2, [R1+0x400] ;  /* 0x0004000001027983 */ /* 0x000f220000100800 */
[----:B------:R-:W-:Y:S02]  /*27c00*/  ULDC.64 UR4, c[0x0][0x328] ;  /* 0x0000ca0000047ab9 */ /* 0x000fe40000000a00 */
[----:B------:R-:W-:-:S04]  /*27c10*/  IMAD R17, R17, UR4, RZ ;  /* 0x0000000411117c24 */ /* 0x000fc8000f8e02ff */
[----:B------:R-:W-:Y:S01]  /*27c20*/  IMAD R17, R6, UR5, R17 ;  /* 0x0000000506117c24 */ /* 0x000fe2000f8e0211 */
[C---:B----4-:R-:W-:Y:S02]  /*27c30*/  LOP3.LUT P5, RZ, R2.reuse, 0x10, RZ, 0xc0, !PT ;  /* 0x0000001002ff7812 */ /* 0x050fe400078ac0ff */
[C---:B------:R-:W-:Y:S02]  /*27c40*/  LOP3.LUT P4, RZ, R2.reuse, 0x8, RZ, 0xc0, !PT ;  /* 0x0000000802ff7812 */ /* 0x040fe4000788c0ff */
[C---:B------:R-:W-:Y:S02]  /*27c50*/  LOP3.LUT P3, RZ, R2.reuse, 0x4, RZ, 0xc0, !PT ;  /* 0x0000000402ff7812 */ /* 0x040fe4000786c0ff */
[----:B------:R-:W-:Y:S01]  /*27c60*/  LOP3.LUT P1, RZ, R2, 0x2, RZ, 0xc0, !PT ;  /* 0x0000000202ff7812 */ /* 0x000fe2000782c0ff */
[----:B------:R-:W-:Y:S01]  /*27c70*/  IMAD.WIDE.U32 R2, R6, UR4, RZ ;  /* 0x0000000406027c25 */ /* 0x000fe2000f8e00ff */
[----:B------:R-:W-:-:S03]  /*27c80*/  ULDC.64 UR4, c[0x0][0x338] ;  /* 0x0000ce0000047ab9 */ /* 0x000fc60000000a00 */
[----:B------:R-:W-:Y:S02]  /*27c90*/  IMAD.IADD R3, R3, 0x1, R17 ;  /* 0x0000000103037824 */ /* 0x000fe400078e0211 */
[----:B------:R-:W-:Y:S02]  /*27ca0*/  IMAD R20, R20, UR4, RZ ;  /* 0x0000000414147c24 */ /* 0x000fe4000f8e02ff */
[----:B------:R-:W-:-:S04]  /*27cb0*/  IMAD.WIDE.U32 R2, R5, UR4, R2 ;  /* 0x0000000405027c25 */ /* 0x000fc8000f8e0002 */
[----:B-1----:R-:W-:Y:S01]  /*27cc0*/  IMAD R7, R5, UR5, R20 ;  /* 0x0000000505077c24 */ /* 0x002fe2000f8e0214 */
        /* <DEDUP_REMOVED lines=14> */
[----:B------:R-:W4:Y:S04]  /*27db0*/  SHFL.IDX PT, R3, R7, RZ, 0x181f ;  /* 0x00181fff07037589 */ /* 0x000f2800000e0000 */
[----:B------:R-:W-:Y:S01]  /*27dc0*/  SHFL.IDX PT, R8, R7, 0x1, 0x181f ;  /* 0x00381f0007087f89 */ /* 0x000fe200000e0000 */
[----:B-1----:R-:W-:-:S03]  /*27dd0*/  IADD3 R2, P0, R14, R0, RZ ;  /* 0x000000000e027210 */ /* 0x002fc60007f1e0ff */
[----:B------:R-:W1:Y:S02]  /*27de0*/  SHFL.IDX PT, R14, R5, 0x1, 0x181f ;  /* 0x00381f00050e7f89 */ /* 0x000e6400000e0000 */
[----:B----4-:R-:W-:-:S05]  /*27df0*/  IMAD.X R3, RZ, RZ, R3, P0 ;  /* 0x000000ffff037224 */ /* 0x010fca00000e0603 */
        /* <DEDUP_REMOVED lines=36> */
.L_x_12389:
        /* <DEDUP_REMOVED lines=11> */
.L_x_12199:
        /* <DEDUP_REMOVED lines=11> */
.L_x_12200:
[----:B------:R0:W-:Y:S01]  /*281a0*/  SYNCS.ARRIVE.TRANS64.A1T0 RZ, [R4+URZ+0x22850], RZ ;  /* 0x022850ff04ff79a7 */ /* 0x0001e2000810003f */
[----:B------:R-:W-:Y:S05]  /*281b0*/  @P2 BRA `(.L_x_12201) ;  /* 0xfffffff000882947 */ /* 0x000fea000383ffff */
.L_x_12188:
[----:B------:R-:W-:Y:S05]  /*281c0*/  BSYNC B0 ;  /* 0x0000000000007941 */ /* 0x000fea0003800000 */
.L_x_12187:
[----:B------:R-:W1:Y:S01]  /*281d0*/  S2R R2, SR_TID.X ;  /* 0x0000000000027919 */ /* 0x000e620000002100 */
[----:B------:R-:W-:Y:S01]  /*281e0*/  VIADD R24, R24, 0x1 ;  /* 0x0000000118187836 */ /* 0x000fe20000000000 */
[----:B------:R-:W-:Y:S04]  /*281f0*/  BSSY B0, `(.L_x_12202) ;  /* 0x0000012000007945 */ /* 0x000fe80003800000 */
[----:B------:R-:W-:-:S04]  /*28200*/  ISETP.NE.AND P0, PT, R24, 0x2, PT ;  /* 0x000000021800780c */ /* 0x000fc80003f05270 */
[----:B------:R-:W-:Y:S02]  /*28210*/  SEL R0, RZ, 0x1, P0 ;  /* 0x00000001ff007807 */ /* 0x000fe40000000000 */
[----:B-1----:R-:W-:-:S04]  /*28220*/  LOP3.LUT R2, R2, 0x7f, RZ, 0xc0, !PT ;  /* 0x0000007f02027812 */ /* 0x002fc800078ec0ff */
[----:B------:R-:W-:-:S13]  /*28230*/  ISETP.NE.AND P1, PT, R2, RZ, PT ;  /* 0x000000ff0200720c */ /* 0x000fda0003f25270 */
[----:B------:R-:W-:Y:S05]  /*28240*/  @P1 BRA `(.L_x_12203) ;  /* 0x0000000000301947 */ /* 0x000fea0003800000 */
[----:B------:R-:W1:Y:S01]  /*28250*/  S2R R5, SR_LANEID ;  /* 0x0000000000057919 */ /* 0x000e620000000000 */
[----:B------:R-:W-:Y:S01]  /*28260*/  VOTEU.ANY UR4, UPT, PT ;  /* 0x0000000000047886 */ /* 0x000fe200038e0100 */
[----:B------:R-:W4:Y:S01]  /*28270*/  LDC.64 R2, c[0x0][0xc60] ;  /* 0x00031800ff027b82 */ /* 0x000f220000000a00 */
[----:B0-23--:R-:W1:Y:S02]  /*28280*/  FLO.U32 R4, UR4 ;  /* 0x0000000400047d00 */ /* 0x00de6400080e0000 */
[----:B-1----:R-:W-:-:S06]  /*28290*/  ISETP.EQ.U32.AND P1, PT, R4, R5, PT ;  /* 0x000000050400720c */ /* 0x002fcc0003f22070 */
[----:B------:R-:W4:Y:S07]  /*282a0*/  POPC R5, UR4 ;  /* 0x0000000400057d09 */ /* 0x000f2e0008000000 */
[----:B----4-:R-:W2:Y:S01]  /*282b0*/  @P1 ATOMG.E.ADD.STRONG.GPU PT, R3, desc[UR42][R2.64], R5 ;  /* 0x00000005020319a8 */ /* 0x010ea200081ee1ea */
[----:B------:R-:W0:Y:S02]  /*282c0*/  S2R R6, SR_LTMASK ;  /* 0x0000000000067919 */ /* 0x000e240000003900 */
[----:B0-----:R-:W-:-:S04]  /*282d0*/  LOP3.LUT R6, R6, UR4, RZ, 0xc0, !PT ;  /* 0x0000000406067c12 */ /* 0x001fc8000f8ec0ff */
[----:B------:R-:W0:Y:S01]  /*282e0*/  POPC R7, R6 ;  /* 0x0000000600077309 */ /* 0x000e220000000000 */
[----:B--2---:R-:W0:Y:S02]  /*282f0*/  SHFL.IDX PT, R4, R3, R4, 0x1f ;  /* 0x00001f0403047589 */ /* 0x004e2400000e0000 */
[----:B0-----:R-:W-:-:S07]  /*28300*/  IADD3 R16, R4, UR37, R7 ;  /* 0x0000002504107c10 */ /* 0x001fce000fffe007 */
.L_x_12203:
[----:B------:R-:W-:Y:S05]  /*28310*/  BSYNC B0 ;  /* 0x0000000000007941 */ /* 0x000fea0003800000 */
.L_x_12202:
[----:B------:R-:W-:Y:S02]  /*28320*/  LOP3.LUT R25, R25, R0, RZ, 0x3c, !PT ;  /* 0x0000000019197212 */ /* 0x000fe400078e3cff */
[----:B------:R-:W-:-:S07]  /*28330*/  SEL R24, R24, RZ, P0 ;  /* 0x000000ff18187207 */ /* 0x000fce0000000000 */
.L_x_12162:
[----:B------:R-:W-:Y:S05]  /*28340*/  BSYNC B7 ;  /* 0x0000000000077941 */ /* 0x000fea0003800000 */
.L_x_12160:
[----:B------:R-:W4:Y:S02]  /*28350*/  LDL R0, [R1+0x400] ;  /* 0x0004000001007983 */ /* 0x000f240000100800 */
[----:B----4-:R-:W-:-:S13]  /*28360*/  LOP3.LUT P0, RZ, R0, 0x80, RZ, 0xc0, !PT ;  /* 0x0000008000ff7812 */ /* 0x010fda000780c0ff */
[----:B------:R-:W-:Y:S05]  /*28370*/  @!P0 BRA `(.L_x_12204) ;  /* 0x0000000000248947 */ /* 0x000fea0003800000 */
[----:B------:R-:W-:Y:S05]  /*28380*/  WARPSYNC.ALL ;  /* 0x0000000000007948 */ /* 0x000fea0003800000 */
[----:B------:R-:W1:Y:S08]  /*28390*/  S2UR UR5, SR_CgaCtaId ;  /* 0x00000000000579c3 */ /* 0x000e700000008800 */
[----:B------:R-:W-:Y:S06]  /*283a0*/  BAR.SYNC.DEFER_BLOCKING 0x5, 0x180 ;  /* 0x0146000000007b1d */ /* 0x000fec0000010000 */
[----:B------:R-:W-:-:S02]  /*283b0*/  UMOV UR4, 0x400 ;  /* 0x0000040000047882 */ /* 0x000fc40000000000 */
[----:B-1----:R-:W-:-:S06]  /*283c0*/  ULEA UR4, UR5, UR4, 0x18 ;  /* 0x0000000405047291 */ /* 0x002fcc000f8ec03f */
[----:B------:R-:W-:-:S05]  /*283d0*/  IMAD.U32 R22, RZ, RZ, UR4 ;  /* 0x00000004ff167e24 */ /* 0x000fca000f8e00ff */
[----:B------:R1:W4:Y:S01]  /*283e0*/  LDS.128 R16, [R22+0x228d0] ;  /* 0x0228d00016107984 */ /* 0x0003220000000c00 */
[----:B------:R-:W-:Y:S06]  /*283f0*/  BAR.ARV 0x4, 0x180 ;  /* 0x0106000000007b1d */ /* 0x000fec0000002000 */
[----:B------:R-:W-:Y:S05]  /*28400*/  BRA `(.L_x_12205) ;  /* 0x0000000800cc7947 */ /* 0x000fea0003800000 */
.L_x_12204:
        /* <DEDUP_REMOVED lines=10> */
[----:B------:R-:W4:Y:S01]  /*284b0*/  @!P1 LDG.E R2, desc[UR42][R2.64] ;  /* 0x0000002a02029981 */ /* 0x000f22000c1e1900 */
[----:B------:R-:W-:Y:S01]  /*284c0*/  IMAD.MOV.U32 R5, RZ, RZ, RZ ;  /* 0x000000ffff057224 */ /* 0x000fe200078e00ff */
[C---:B------:R-:W-:Y:S02]  /*284d0*/  ISETP.GE.U32.AND P2, PT, R8.reuse, 0x2, PT ;  /* 0x000000020800780c */ /* 0x040fe40003f46070 */
[C---:B------:R-:W-:Y:S01]  /*284e0*/  ISETP.GE.U32.AND P3, PT, R8.reuse, 0x4, PT ;  /* 0x000000040800780c */ /* 0x040fe20003f66070 */
[----:B------:R-:W-:Y:S01]  /*284f0*/  SHFL.IDX PT, R0, R16, RZ, 0x1f ;  /* 0x00001fff10007589 */ /* 0x000fe200000e0000 */
[C---:B------:R-:W-:Y:S02]  /*28500*/  ISETP.GE.U32.AND P4, PT, R8.reuse, 0x8, PT ;  /* 0x000000080800780c */ /* 0x040fe40003f86070 */
[C---:B------:R-:W-:Y:S01]  /*28510*/  ISETP.GE.U32.AND P5, PT, R8.reuse, 0x10, PT ;  /* 0x000000100800780c */ /* 0x040fe20003fa6070 */
[----:B0-23--:R-:W-:Y:S01]  /*28520*/  SHFL.IDX PT, R4, R16, 0x1, 0x1f ;  /* 0x00201f0010047f89 */ /* 0x00dfe200000e0000 */
        /* <DEDUP_REMOVED lines=17> */
[----:B------:R0:W1:Y:S02]  /*28640*/  SHFL.IDX PT, R14, R2, 0x1f, 0x1f ;  /* 0x03e01f00020e7f89 */ /* 0x00006400000e0000 */
.L_x_12399:
[----:B------:R-:W-:Y:S02]  /*28650*/  ULDC UR4, c[0x0][0xc38] ;  /* 0x00030e0000047ab9 */ /* 0x000fe40000000800 */
[----:B------:R-:W-:-:S04]  /*28660*/  IMAD.U32 R7, RZ, RZ, UR4 ;  /* 0x00000004ff077e24 */ /* 0x000fc8000f8e00ff */
[----:B-1----:R-:W-:-:S04]  /*28670*/  IMAD R14, R14, R7, RZ ;  /* 0x000000070e0e7224 */ /* 0x002fc800078e02ff */
[----:B------:R-:W-:-:S05]  /*28680*/  IMAD.IADD R9, R4, 0x1, R14 ;  /* 0x0000000104097824 */ /* 0x000fca00078e020e */
[----:B------:R-:W-:-:S13]  /*28690*/  ISETP.GT.AND P6, PT, R9, R0, PT ;  /* 0x000000000900720c */ /* 0x000fda0003fc4270 */
[----:B------:R-:W-:Y:S05]  /*286a0*/  @P6 BRA `(.L_x_12207) ;  /* 0x00000000009c6947 */ /* 0x000fea0003800000 */
.L_x_12212:
        /* <DEDUP_REMOVED lines=14> */
.L_x_12210:
[----:B------:R-:W-:Y:S05]  /*28790*/  BSYNC B0 ;  /* 0x0000000000007941 */ /* 0x000fea0003800000 */
.L_x_12209:
        /* <DEDUP_REMOVED lines=18> */
.L_x_12407:
[----:B------:R-:W-:Y:S02]  /*288c0*/  ULDC UR4, c[0x0][0xc38] ;  /* 0x00030e0000047ab9 */ /* 0x000fe40000000800 */
[----:B------:R-:W-:-:S04]  /*288d0*/  IMAD.U32 R7, RZ, RZ, UR4 ;  /* 0x00000004ff077e24 */ /* 0x000fc8000f8e00ff */
[----:B-1----:R-:W-:-:S04]  /*288e0*/  IMAD R14, R14, R7, RZ ;  /* 0x000000070e0e7224 */ /* 0x002fc800078e02ff */
[----:B------:R-:W-:-:S05]  /*288f0*/  IMAD.IADD R9, R14, 0x1, R9 ;  /* 0x000000010e097824 */ /* 0x000fca00078e0209 */
[----:B------:R-:W-:-:S13]  /*28900*/  ISETP.GT.AND P6, PT, R9, R0, PT ;  /* 0x000000000900720c */ /* 0x000fda0003fc4270 */
[----:B------:R-:W-:Y:S05]  /*28910*/  @!P6 BRA `(.L_x_12212) ;  /* 0xfffffffc0064e947 */ /* 0x000fea000383ffff */
.L_x_12207:
[----:B------:R-:W-:Y:S01]  /*28920*/  IADD3 R16, -R14, R9, RZ ;  /* 0x000000090e107210 */ /* 0x000fe20007ffe1ff */
[----:B------:R-:W-:-:S04]  /*28930*/  UMOV UR4, 0xffffffff ;  /* 0xffffffff00047882 */ /* 0x000fc80000000000 */
[----:B------:R-:W-:-:S05]  /*28940*/  IMAD R3, R2, R7, R16 ;  /* 0x0000000702037224 */ /* 0x000fca00078e0210 */
[----:B------:R-:W-:Y:S01]  /*28950*/  ISETP.GT.AND P6, PT, R3, R0, PT ;  /* 0x000000000300720c */ /* 0x000fe20003fc4270 */
[----:B------:R-:W-:-:S12]  /*28960*/  BRA.DIV UR4, `(.L_x_12213) ;  /* 0x0000005a04107947 */ /* 0x000fd8000b800000 */
[----:B------:R-:W-:-:S04]  /*28970*/  VOTE.ANY R3, PT, !P6 ;  /* 0x0000000000037806 */ /* 0x000fc800070e0100 */
[----:B------:R-:W1:Y:S02]  /*28980*/  POPC R4, R3 ;  /* 0x0000000300047309 */ /* 0x000e640000000000 */
[----:B-1----:R1:W2:Y:S02]  /*28990*/  SHFL.IDX PT, R5, R5, R4, 0x1f ;  /* 0x00001f0405057589 */ /* 0x0022a400000e0000 */
.L_x_12411:
[----:B------:R-:W-:Y:S01]  /*289a0*/  ISETP.NE.AND P0, PT, R3, RZ, PT ;  /* 0x000000ff0300720c */ /* 0x000fe20003f05270 */
[----:B------:R-:W-:-:S12]  /*289b0*/  IMAD.MOV.U32 R14, RZ, RZ, RZ ;  /* 0x000000ffff0e7224 */ /* 0x000fd800078e00ff */
[----:B------:R-:W-:Y:S05]  /*289c0*/  @!P0 BRA `(.L_x_12214) ;  /* 0x0000000000108947 */ /* 0x000fea0003800000 */
[----:B------:R-:W-:Y:S01]  /*289d0*/  UMOV UR4, 0xffffffff ;  /* 0xffffffff00047882 */ /* 0x000fe20000000000 */
[----:B------:R-:W-:Y:S02]  /*289e0*/  VIADD R12, R4, 0xffffffff ;  /* 0xffffffff040c7836 */ /* 0x000fe40000000000 */
[----:B------:R-:W-:Y:S05]  /*289f0*/  BRA.DIV UR4, `(.L_x_12215) ;  /* 0x0000005a04347947 */ /* 0x000fea000b800000 */
[----:B------:R3:W4:Y:S02]  /*28a00*/  SHFL.IDX PT, R14, R2, R12, 0x1f ;  /* 0x00001f0c020e7589 */ /* 0x00072400000e0000 */
.L_x_12214:
[----:B0--3--:R-:W0:Y:S01]  /*28a10*/  LDC.64 R2, c[0x0][0xc90] ;  /* 0x00032400ff027b82 */ /* 0x009e220000000a00 */
[----:B------:R-:W-:-:S04]  /*28a20*/  IMAD.IADD R19, R4, 0x1, R19 ;  /* 0x0000000104137824 */ /* 0x000fc800078e0213 */
[----:B0-----:R-:W-:-:S05]  /*28a30*/  IMAD.WIDE R2, R19, 0x4, R2 ;  /* 0x0000000413027825 */ /* 0x001fca00078e0202 */
[----:B------:R0:W1:Y:S01]  /*28a40*/  LDG.E R6, desc[UR42][R2.64] ;  /* 0x0000002a02067981 */ /* 0x000062000c1e1900 */
[----:B----4-:R-:W-:Y:S02]  /*28a50*/  IMAD R16, R14, R7, R16 ;  /* 0x000000070e107224 */ /* 0x010fe400078e0210 */
[----:B0-----:R-:W-:Y:S02]  /*28a60*/  IMAD.MOV.U32 R2, RZ, RZ, RZ ;  /* 0x000000ffff027224 */ /* 0x001fe400078e00ff */
        /* <DEDUP_REMOVED lines=60> */
.L_x_12208:
[----:B------:R-:W-:Y:S01]  /*28e30*/  UMOV UR4, URZ ;  /* 0x0000003f00047c82 */ /* 0x000fe20008000000 */
[----:B------:R-:W-:Y:S01]  /*28e40*/  UMOV UR5, URZ ;  /* 0x0000003f00057c82 */ /* 0x000fe20008000000 */
[----:B------:R-:W-:Y:S01]  /*28e50*/  ULDC UR6, c[0x0][0xc3c] ;  /* 0x00030f0000067ab9 */ /* 0x000fe20000000800 */
[----:B------:R-:W-:Y:S01]  /*28e60*/  IMAD.MOV.U32 R16, RZ, RZ, R0 ;  /* 0x000000ffff107224 */ /* 0x000fe200078e0000 */
[----:B------:R-:W-:Y:S01]  /*28e70*/  MOV R18, UR5 ;  /* 0x0000000500127c02 */ /* 0x000fe20008000f00 */
[----:B------:R-:W-:Y:S02]  /*28e80*/  IMAD.U32 R17, RZ, RZ, UR4 ;  /* 0x00000004ff117e24 */ /* 0x000fe4000f8e00ff */
[----:B------:R-:W-:-:S07]  /*28e90*/  IMAD.U32 R19, RZ, RZ, UR6 ;  /* 0x00000006ff137e24 */ /* 0x000fce000f8e00ff */
.L_x_12216:
        /* <DEDUP_REMOVED lines=10> */
.L_x_12205:
[----:B------:R-:W-:Y:S02]  /*28f40*/  ULDC UR4, c[0x0][0xc3c] ;  /* 0x00030f0000047ab9 */ /* 0x000fe40000000800 */
[----:B----4-:R-:W-:-:S13]  /*28f50*/  ISETP.GE.AND P0, PT, R19, UR4, PT ;  /* 0x0000000413007c0c */ /* 0x010fda000bf06270 */
[----:B------:R-:W-:Y:S05]  /*28f60*/  @!P0 BRA `(.L_x_12217) ;  /* 0xffffff9c005c8947 */ /* 0x000fea000383ffff */
[----:B------:R-:W-:Y:S05]  /*28f70*/  BSYNC B8 ;  /* 0x0000000000087941 */ /* 0x000fea0003800000 */
.L_x_12102:
        /* <DEDUP_REMOVED lines=12> */
.L_x_12414:
[----:B------:R-:W-:Y:S05]  /*29040*/  BSYNC B0 ;  /* 0x0000000000007941 */ /* 0x000fea0003800000 */
.L_x_12218:
[----:B------:R-:W-:-:S03]  /*29050*/  UMOV UR4, 0xffffffff ;  /* 0xffffffff00047882 */ /* 0x000fc60000000000 */
[----:B------:R-:W-:Y:S05]  /*29060*/  BRA.DIV UR4, `(.L_x_12220) ;  /* 0x0000005204d07947 */ /* 0x000fea000b800000 */
[----:B0-----:R-:W0:Y:S02]  /*29070*/  S2R R0, SR_TID.X ;  /* 0x0000000000007919 */ /* 0x001e240000002100 */
[----:B0-----:R-:W-:-:S04]  /*29080*/  SHF.R.U32.HI R0, RZ, 0x5, R0 ;  /* 0x00000005ff007819 */ /* 0x001fc80000011600 */
[----:B------:R-:W-:-:S05]  /*29090*/  LOP3.LUT R0, R0, 0x3, RZ, 0xc0, !PT ;  /* 0x0000000300007812 */ /* 0x000fca00078ec0ff */
[----:B------:R0:W2:Y:S02]  /*290a0*/  SHFL.IDX PT, R14, R0, RZ, 0x1f ;  /* 0x00001fff000e7589 */ /* 0x0000a400000e0000 */
.L_x_12417:
[----:B--2---:R-:W-:-:S13]  /*290b0*/  ISETP.NE.AND P0, PT, R14, RZ, PT ;  /* 0x000000ff0e00720c */ /* 0x004fda0003f05270 */
[----:B------:R-:W-:Y:S05]  /*290c0*/  @P0 BRA `(.L_x_11860) ;  /* 0x0000000000880947 */ /* 0x000fea0003800000 */
[----:B------:R-:W-:-:S03]  /*290d0*/  UMOV UR4, 0xffffffff ;  /* 0xffffffff00047882 */ /* 0x000fc60000000000 */
[----:B------:R-:W-:Y:S05]  /*290e0*/  BRA.DIV UR4, `(.L_x_12221) ;  /* 0x0000005204e47947 */ /* 0x000fea000b800000 */
[----:B------:R-:W-:-:S13]  /*290f0*/  ELECT P6, URZ, PT ;  /* 0x00000000003f782f */ /* 0x000fda00038c0000 */
.L_x_12420:
[----:B------:R-:W-:Y:S05]  /*29100*/  @!P6 BRA `(.L_x_11860) ;  /* 0x000000000078e947 */ /* 0x000fea0003800000 */
[----:B------:R-:W-:-:S06]  /*29110*/  ULOP3.LUT UR4, UR36, 0x2, URZ, 0xfc, !UPT ;  /* 0x0000000224047892 */ /* 0x000fcc000f8efc3f */
[----:B0-----:R-:W-:-:S05]  /*29120*/  IMAD.U32 R0, RZ, RZ, UR4 ;  /* 0x00000004ff007e24 */ /* 0x001fca000f8e00ff */
[----:B------:R-:W-:-:S13]  /*29130*/  ISETP.NE.AND P0, PT, R0, 0x3, PT ;  /* 0x000000030000780c */ /* 0x000fda0003f05270 */
[----:B------:R-:W-:Y:S05]  /*29140*/  @!P0 BRA `(.L_x_12222) ;  /* 0x0000000000048947 */ /* 0x000fea0003800000 */
[----:B------:R-:W-:Y:S01]  /*29150*/  BPT.TRAP 0x1 ;  /* 0x000000040000795c */ /* 0x000fe20000300000 */
.L_x_12222:
[C---:B------:R-:W-:Y:S01]  /*29160*/  IMAD R3, R24.reuse, 0x8, R5 ;  /* 0x0000000818037824 */ /* 0x040fe200078e0205 */
[----:B------:R-:W-:Y:S01]  /*29170*/  SHF.L.U32 R2, R25, 0x1f, RZ ;  /* 0x0000001f19027819 */ /* 0x000fe200000006ff */
[----:B------:R-:W-:-:S03]  /*29180*/  VIADD R24, R24, 0x1 ;  /* 0x0000000118187836 */ /* 0x000fc60000000000 */
[----:B------:R-:W0:Y:S02]  /*29190*/  SYNCS.PHASECHK.TRANS64.TRYWAIT P1, [R3+URZ+0x22840], R2 ;  /* 0x02284002030075a7 */ /* 0x000e24000802017f */
[----:B------:R-:W-:-:S04]  /*291a0*/  ISETP.NE.AND P2, PT, R24, 0x2, PT ;  /* 0x000000021800780c */ /* 0x000fc80003f45270 */
[----:B------:R-:W-:Y:S01]  /*291b0*/  SEL R0, RZ, 0x1, P2 ;  /* 0x00000001ff007807 */ /* 0x000fe20001000000 */
[----:B0-----:R-:W-:Y:S08]  /*291c0*/  @!P1 BRA `(.L_x_12223) ;  /* 0x0000005000cc9947 */ /* 0x001ff00003800000 */
.L_x_12421:
[----:B------:R-:W-:Y:S02]  /*291d0*/  SEL R24, R24, RZ, P2 ;  /* 0x000000ff18187207 */ /* 0x000fe40001000000 */
[----:B------:R-:W-:Y:S01]  /*291e0*/  LOP3.LUT R0, R25, R0, RZ, 0x3c, !PT ;  /* 0x0000000019007212 */ /* 0x000fe200078e3cff */
[----:B------:R-:W-:Y:S06]  /*291f0*/  @!P0 BRA `(.L_x_12224) ;  /* 0x0000000000048947 */ /* 0x000fec0003800000 */
[----:B------:R-:W-:Y:S01]  /*29200*/  BPT.TRAP 0x1 ;  /* 0x000000040000795c */ /* 0x000fe20000300000 */
.L_x_12224:
[----:B------:R-:W-:Y:S01]  /*29210*/  IMAD R5, R24, 0x8, R5 ;  /* 0x0000000818057824 */ /* 0x000fe200078e0205 */
[----:B------:R-:W-:-:S04]  /*29220*/  SHF.L.U32 R0, R0, 0x1f, RZ ;  /* 0x0000001f00007819 */ /* 0x000fc800000006ff */
[----:B------:R-:W2:Y:S02]  /*29230*/  SYNCS.PHASECHK.TRANS64.TRYWAIT P1, [R5+URZ+0x22840], R0 ;  /* 0x02284000050075a7 */ /* 0x000ea4000802017f */
[----:B--2---:R-:W-:Y:S05]  /*29240*/  @!P1 BRA `(.L_x_12225) ;  /* 0x0000005000c09947 */ /* 0x004fea0003800000 */
.L_x_12422:
[----:B------:R-:W-:Y:S05]  /*29250*/  @!P0 BRA `(.L_x_12226) ;  /* 0x0000000000048947 */ /* 0x000fea0003800000 */
[----:B------:R-:W-:Y:S01]  /*29260*/  BPT.TRAP 0x1 ;  /* 0x000000040000795c */ /* 0x000fe20000300000 */
.L_x_12226:
[----:B------:R-:W4:Y:S02]  /*29270*/  SYNCS.PHASECHK.TRANS64.TRYWAIT P1, [R3+URZ+0x22860], R2 ;  /* 0x02286002030075a7 */ /* 0x000f24000802017f */
[----:B----4-:R-:W-:Y:S05]  /*29280*/  @!P1 BRA `(.L_x_12227) ;  /* 0x0000005000c49947 */ /* 0x010fea0003800000 */
.L_x_12423:
[----:B------:R-:W-:Y:S05]  /*29290*/  @!P0 BRA `(.L_x_12228) ;  /* 0x0000000000048947 */ /* 0x000fea0003800000 */
[----:B------:R-:W-:Y:S01]  /*292a0*/  BPT.TRAP 0x1 ;  /* 0x000000040000795c */ /* 0x000fe20000300000 */
.L_x_12228:
[----:B------:R0:W0:Y:S02]  /*292b0*/  SYNCS.PHASECHK.TRANS64.TRYWAIT P0, [R5+URZ+0x22860], R0 ;  /* 0x02286000050075a7 */ /* 0x000024000800017f */
[----:B0-----:R-:W-:Y:S05]  /*292c0*/  @!P0 NANOSLEEP.SYNCS 0x989680 ;  /* 0x009896800000895d */ /* 0x001fea0003900000 */
[----:B------:R-:W0:Y:S02]  /*292d0*/  @!P0 SYNCS.PHASECHK.TRANS64 P0, [R5+URZ+0x22860], R0 ;  /* 0x02286000050085a7 */ /* 0x000e24000800007f */
[----:B0-----:R-:W-:Y:S05]  /*292e0*/  @!P0 BRA `(.L_x_12228) ;  /* 0xfffffffc00f08947 */ /* 0x001fea000383ffff */
.L_x_11860:
[----:B------:R-:W-:Y:S05]  /*292f0*/  BSYNC B9 ;  /* 0x0000000000097941 */ /* 0x000fea0003800000 */
.L_x_11857:
[----:B------:R-:W-:Y:S05]  /*29300*/  EXIT ;  /* 0x000000000000794d */ /* 0x000fea0003800000 */
.L_x_11886:
[----:B0-----:R0:W1:Y:S02]  /*29310*/  SYNCS.PHASECHK.TRANS64.TRYWAIT P5, [R72+URZ+0x22890], R87 ;  /* 0x02289057480075a7 */ /* 0x00106400080a017f */
[----:B-1----:R-:W-:Y:S05]  /*29320*/  @!P5 NANOSLEEP.SYNCS 0x989680 ;  /* 0x009896800000d95d */ /* 0x002fea0003900000 */
[----:B------:R-:W1:Y:S02]  /*29330*/  @!P5 SYNCS.PHASECHK.TRANS64 P5, [R72+URZ+0x22890], R87 ;  /* 0x022890574800d5a7 */ /* 0x000e6400080a007f */
[----:B-1----:R-:W-:Y:S05]  /*29340*/  @!P5 BRA `(.L_x_11886) ;  /* 0xfffffffc00f0d947 */ /* 0x002fea000383ffff */
[----:B------:R-:W-:Y:S05]  /*29350*/  BRA `(.L_x_12229) ;  /* 0xfffffd9c00247947 */ /* 0x000fea000383ffff */
.L_x_11887:
        /* <DEDUP_REMOVED lines=8> */
.L_x_12231:
[----:B------:R-:W-:Y:S05]  /*293e0*/  BSYNC B1 ;  /* 0x0000000000017941 */ /* 0x000fea0003800000 */
.L_x_12230:
        /* <DEDUP_REMOVED lines=8> */
.L_x_12232:
[----:B------:R-:W-:Y:S05]  /*29470*/  BRA `(.L_x_12233) ;  /* 0xfffffd9800f07947 */ /* 0x000fea000383ffff */
.L_x_11896:
[----:B------:R-:W-:Y:S01]  /*29480*/  BSSY B1, `(.L_x_12234) ;  /* 0x0000008000017945 */ /* 0x000fe20003800000 */
[----:B------:R-:W-:Y:S02]  /*29490*/  IMAD.MOV.U32 R13, RZ, RZ, R84 ;  /* 0x000000ffff0d7224 */ /* 0x000fe400078e0054 */
[----:B------:R-:W-:Y:S02]  /*294a0*/  IMAD.MOV.U32 R12, RZ, RZ, 0x1 ;  /* 0x00000001ff0c7424 */ /* 0x000fe400078e00ff */
[----:B0---4-:R-:W-:Y:S02]  /*294b0*/  IMAD.MOV.U32 R11, RZ, RZ, 0x1c1f ;  /* 0x00001c1fff0b7424 */ /* 0x011fe400078e00ff */
[----:B------:R-:W-:-:S07]  /*294c0*/  IMAD.MOV.U32 R15, RZ, RZ, -0x1 ;  /* 0xffffffffff0f7424 */ /* 0x000fce00078e00ff */
[----:B-123--:R-:W-:Y:S05]  /*294d0*/  WARPSYNC.COLLECTIVE R15, `(.L_x_12235) ;  /* 0x000000000f087348 */ /* 0x00efea0003c00000 */
[----:B---3--:R0:W3:Y:S02]  /*294e0*/  SHFL.IDX P6, R14, R13, R12, R11 ;  /* 0x0000000c0d0e7389 */ /* 0x0080e400000c000b */
[----:B0123--:R-:W-:Y:S01]  /*294f0*/  ENDCOLLECTIVE ;  /* 0x000000000000791b */ /* 0x00ffe20003800000 */
.L_x_12235:
[----:B------:R-:W-:Y:S05]  /*29500*/  BSYNC B1 ;  /* 0x0000000000017941 */ /* 0x000fea0003800000 */
.L_x_12234:
        /* <DEDUP_REMOVED lines=8> */
.L_x_12236:
[----:B------:R-:W-:Y:S05]  /*29590*/  BRA `(.L_x_12237) ;  /* 0xfffffda000607947 */ /* 0x000fea000383ffff */
.L_x_11910:
[----:B0-----:R0:W1:Y:S02]  /*295a0*/  SYNCS.PHASECHK.TRANS64.TRYWAIT P4, [R72+URZ+0x22890], R87 ;  /* 0x02289057480075a7 */ /* 0x001064000808017f */
[----:B-1----:R-:W-:Y:S05]  /*295b0*/  @!P4 NANOSLEEP.SYNCS 0x989680 ;  /* 0x009896800000c95d */ /* 0x002fea0003900000 */
[----:B------:R-:W1:Y:S02]  /*295c0*/  @!P4 SYNCS.PHASECHK.TRANS64 P4, [R72+URZ+0x22890], R87 ;  /* 0x022890574800c5a7 */ /* 0x000e64000808007f */
[----:B-1----:R-:W-:Y:S05]  /*295d0*/  @!P4 BRA `(.L_x_11910) ;  /* 0xfffffffc00f0c947 */ /* 0x002fea000383ffff */
[----:B------:R-:W-:Y:S05]  /*295e0*/  BRA `(.L_x_12238) ;  /* 0xfffffdac00ac7947 */ /* 0x000fea000383ffff */
.L_x_11911:
        /* <DEDUP_REMOVED lines=8> */
.L_x_12240:
[----:B------:R-:W-:Y:S05]  /*29670*/  BSYNC B1 ;  /* 0x0000000000017941 */ /* 0x000fea0003800000 */
.L_x_12239:
        /* <DEDUP_REMOVED lines=8> */
.L_x_12241:
[----:B------:R-:W-:Y:S01]  /*29700*/  IMAD.MOV.U32 R76, RZ, RZ, R14 ;  /* 0x000000ffff4c7224 */ /* 0x000fe200078e000e */
[----:B------:R-:W-:Y:S06]  /*29710*/  BRA `(.L_x_12242) ;  /* 0xfffffdac00747947 */ /* 0x000fec000383ffff */
.L_x_11916:
        /* <DEDUP_REMOVED lines=8> */
.L_x_12244:
[----:B------:R-:W-:Y:S05]  /*297a0*/  BSYNC B1 ;  /* 0x0000000000017941 */ /* 0x000fea0003800000 */
.L_x_12243:
        /* <DEDUP_REMOVED lines=8> */
.L_x_12245:
[----:B------:R-:W-:Y:S05]  /*29830*/  BRA `(.L_x_12246) ;  /* 0xfffffdb000fc7947 */ /* 0x000fea000383ffff */
.L_x_11921:
[----:B0-----:R0:W1:Y:S02]  /*29840*/  SYNCS.PHASECHK.TRANS64.TRYWAIT P2, [R72+URZ+0x22890], R87 ;  /* 0x02289057480075a7 */ /* 0x001064000804017f */
[----:B-1----:R-:W-:Y:S05]  /*29850*/  @!P2 NANOSLEEP.SYNCS 0x989680 ;  /* 0x009896800000a95d */ /* 0x002fea0003900000 */
[----:B------:R-:W1:Y:S02]  /*29860*/  @!P2 SYNCS.PHASECHK.TRANS64 P2, [R72+URZ+0x22890], R87 ;  /* 0x022890574800a5a7 */ /* 0x000e64000804007f */
[----:B-1----:R-:W-:Y:S05]  /*29870*/  @!P2 BRA `(.L_x_11921) ;  /* 0xfffffffc00f0a947 */ /* 0x002fea000383ffff */
[----:B------:R-:W-:Y:S05]  /*29880*/  BRA `(.L_x_12247) ;  /* 0xfffffdb800d87947 */ /* 0x000fea000383ffff */
.L_x_11922:
        /* <DEDUP_REMOVED lines=8> */
.L_x_12249:
[----:B------:R-:W-:Y:S05]  /*29910*/  BSYNC B1 ;  /* 0x0000000000017941 */ /* 0x000fea0003800000 */
.L_x_12248:
        /* <DEDUP_REMOVED lines=8> */
.L_x_12250:
[----:B------:R-:W-:Y:S05]  /*299a0*/  BRA `(.L_x_12251) ;  /* 0xfffffdbc00007947 */ /* 0x000fea000383ffff */
.L_x_11925:
[----:B------:R-:W-:Y:S01]  /*299b0*/  BSSY B1, `(.L_x_12252) ;  /* 0x0000008000017945 */ /* 0x000fe20003800000 */
[----:B------:R-:W-:Y:S01]  /*299c0*/  IMAD.MOV.U32 R13, RZ, RZ, R9 ;  /* 0x000000ffff0d7224 */ /* 0x000fe200078e0009 */
[----:B------:R-:W-:Y:S01]  /*299d0*/  MOV R11, 0x1c1f ;  /* 0x00001c1f000b7802 */ /* 0x000fe20000000f00 */
[----:B------:R-:W-:Y:S02]  /*299e0*/  IMAD.MOV.U32 R12, RZ, RZ, 0x1 ;  /* 0x00000001ff0c7424 */ /* 0x000fe400078e00ff */
[----:B----4-:R-:W-:-:S07]  /*299f0*/  IMAD.MOV.U32 R15, RZ, RZ, -0x1 ;  /* 0xffffffffff0f7424 */ /* 0x010fce00078e00ff */
[----:B0123--:R-:W-:Y:S05]  /*29a00*/  WARPSYNC.COLLECTIVE R15, `(.L_x_12253) ;  /* 0x000000000f087348 */ /* 0x00ffea0003c00000 */
[----:B---3--:R3:W4:Y:S02]  /*29a10*/  SHFL.IDX P6, R14, R13, R12, R11 ;  /* 0x0000000c0d0e7389 */ /* 0x00872400000c000b */
[----:B01234-:R-:W-:Y:S01]  /*29a20*/  ENDCOLLECTIVE ;  /* 0x000000000000791b */ /* 0x01ffe20003800000 */
.L_x_12253:
[----:B------:R-:W-:Y:S05]  /*29a30*/  BSYNC B1 ;  /* 0x0000000000017941 */ /* 0x000fea0003800000 */
.L_x_12252:
        /* <DEDUP_REMOVED lines=8> */
.L_x_12254:
[----:B------:R-:W-:Y:S05]  /*29ac0*/  BRA `(.L_x_12255) ;  /* 0xfffffdbc00007947 */ /* 0x000fea000383ffff */
.L_x_11929:
[----:B0-----:R0:W4:Y:S02]  /*29ad0*/  SYNCS.PHASECHK.TRANS64.TRYWAIT P3, [R72+URZ+0x228b0], R87 ;  /* 0x0228b057480075a7 */ /* 0x001124000806017f */
[----:B----4-:R-:W-:Y:S05]  /*29ae0*/  @!P3 NANOSLEEP.SYNCS 0x989680 ;  /* 0x009896800000b95d */ /* 0x010fea0003900000 */
[----:B------:R-:W4:Y:S02]  /*29af0*/  @!P3 SYNCS.PHASECHK.TRANS64 P3, [R72+URZ+0x228b0], R87 ;  /* 0x0228b0574800b5a7 */ /* 0x000f24000806007f */
[----:B----4-:R-:W-:Y:S05]  /*29b00*/  @!P3 BRA `(.L_x_11929) ;  /* 0xfffffffc00f0b947 */ /* 0x010fea000383ffff */
[----:B------:R-:W-:Y:S05]  /*29b10*/  BRA `(.L_x_12256) ;  /* 0xfffffdbc00747947 */ /* 0x000fea000383ffff */
.L_x_11945:
[----:B------:R-:W-:Y:S01]  /*29b20*/  BSSY B0, `(.L_x_12257) ;  /* 0x0000008000007945 */ /* 0x000fe20003800000 */
[----:B------:R-:W-:Y:S02]  /*29b30*/  IMAD.MOV.U32 R13, RZ, RZ, R228 ;  /* 0x000000ffff0d7224 */ /* 0x000fe400078e00e4 */
[----:B------:R-:W-:Y:S02]  /*29b40*/  IMAD.MOV.U32 R12, RZ, RZ, RZ ;  /* 0x000000ffff0c7224 */ /* 0x000fe400078e00ff */
[----:B------:R-:W-:Y:S02]  /*29b50*/  IMAD.MOV.U32 R11, RZ, RZ, 0x1f ;  /* 0x0000001fff0b7424 */ /* 0x000fe400078e00ff */
[----:B------:R-:W-:-:S07]  /*29b60*/  IMAD.MOV.U32 R15, RZ, RZ, -0x1 ;  /* 0xffffffffff0f7424 */ /* 0x000fce00078e00ff */
[----:B--2-45:R-:W-:Y:S05]  /*29b70*/  WARPSYNC.COLLECTIVE R15, `(.L_x_12258) ;  /* 0x000000000f087348 */ /* 0x034fea0003c00000 */
[----:B------:R0:W1:Y:S02]  /*29b80*/  SHFL.IDX P6, R14, R13, R12, R11 ;  /* 0x0000000c0d0e7389 */ /* 0x00006400000c000b */
[----:B012-45:R-:W-:Y:S01]  /*29b90*/  ENDCOLLECTIVE ;  /* 0x000000000000791b */ /* 0x037fe20003800000 */
.L_x_12258:
[----:B------:R-:W-:Y:S05]  /*29ba0*/  BSYNC B0 ;  /* 0x0000000000007941 */ /* 0x000fea0003800000 */
.L_x_12257:
[----:B------:R-:W-:Y:S05]  /*29bb0*/  BRA `(.L_x_12259) ;  /* 0xfffffdd000187947 */ /* 0x000fea000383ffff */
.L_x_11957:
        /* <DEDUP_REMOVED lines=8> */
.L_x_12261:
[----:B------:R-:W-:Y:S05]  /*29c40*/  BSYNC B1 ;  /* 0x0000000000017941 */ /* 0x000fea0003800000 */
.L_x_12260:
        /* <DEDUP_REMOVED lines=8> */
.L_x_12262:
[----:B------:R-:W-:Y:S02]  /*29cd0*/  IMAD.MOV.U32 R13, RZ, RZ, R7 ;  /* 0x000000ffff0d7224 */ /* 0x000fe400078e0007 */
[----:B------:R-:W-:-:S07]  /*29ce0*/  IMAD.MOV.U32 R2, RZ, RZ, R14 ;  /* 0x000000ffff027224 */ /* 0x000fce00078e000e */
[----:B------:R-:W-:Y:S05]  /*29cf0*/  WARPSYNC.COLLECTIVE R15, `(.L_x_12263) ;  /* 0x000000000f087348 */ /* 0x000fea0003c00000 */
[----:B------:R0:W1:Y:S02]  /*29d00*/  SHFL.IDX P6, R14, R13, R12, R11 ;  /* 0x0000000c0d0e7389 */ /* 0x00006400000c000b */
[----:B01----:R-:W-:Y:S01]  /*29d10*/  ENDCOLLECTIVE ;  /* 0x000000000000791b */ /* 0x003fe20003800000 */
.L_x_12263:
[----:B------:R-:W-:Y:S02]  /*29d20*/  IMAD.MOV.U32 R13, RZ, RZ, R6 ;  /* 0x000000ffff0d7224 */ /* 0x000fe400078e0006 */
[----:B------:R-:W-:-:S07]  /*29d30*/  IMAD.MOV.U32 R5, RZ, RZ, R14 ;  /* 0x000000ffff057224 */ /* 0x000fce00078e000e */
[----:B------:R-:W-:Y:S05]  /*29d40*/  WARPSYNC.COLLECTIVE R15, `(.L_x_12264) ;  /* 0x000000000f087348 */ /* 0x000fea0003c00000 */
[----:B------:R0:W1:Y:S02]  /*29d50*/  SHFL.IDX P6, R14, R13, R12, R11 ;  /* 0x0000000c0d0e7389 */ /* 0x00006400000c000b */
[----:B01----:R-:W-:Y:S01]  /*29d60*/  ENDCOLLECTIVE ;  /* 0x000000000000791b */ /* 0x003fe20003800000 */
.L_x_12264:
[----:B------:R-:W-:Y:S05]  /*29d70*/  BRA `(.L_x_12265) ;  /* 0xfffffdd8008c7947 */ /* 0x000fea000383ffff */
.L_x_11960:
        /* <DEDUP_REMOVED lines=8> */
.L_x_12267:
[----:B------:R-:W-:Y:S05]  /*29e00*/  BSYNC B1 ;  /* 0x0000000000017941 */ /* 0x000fea0003800000 */
.L_x_12266:
        /* <DEDUP_REMOVED lines=8> */
.L_x_12268:
[----:B------:R-:W-:Y:S02]  /*29e90*/  IMAD.MOV.U32 R13, RZ, RZ, R7 ;  /* 0x000000ffff0d7224 */ /* 0x000fe400078e0007 */
[----:B------:R-:W-:-:S07]  /*29ea0*/  IMAD.MOV.U32 R2, RZ, RZ, R14 ;  /* 0x000000ffff027224 */ /* 0x000fce00078e000e */
[----:B------:R-:W-:Y:S05]  /*29eb0*/  WARPSYNC.COLLECTIVE R15, `(.L_x_12269) ;  /* 0x000000000f087348 */ /* 0x000fea0003c00000 */
[----:B------:R0:W1:Y:S02]  /*29ec0*/  SHFL.IDX P6, R14, R13, R12, R11 ;  /* 0x0000000c0d0e7389 */ /* 0x00006400000c000b */
[----:B01----:R-:W-:Y:S01]  /*29ed0*/  ENDCOLLECTIVE ;  /* 0x000000000000791b */ /* 0x003fe20003800000 */
.L_x_12269:
[----:B------:R-:W-:Y:S02]  /*29ee0*/  IMAD.MOV.U32 R13, RZ, RZ, R6 ;  /* 0x000000ffff0d7224 */ /* 0x000fe400078e0006 */
[----:B------:R-:W-:-:S07]  /*29ef0*/  IMAD.MOV.U32 R5, RZ, RZ, R14 ;  /* 0x000000ffff057224 */ /* 0x000fce00078e000e */
[----:B------:R-:W-:Y:S05]  /*29f00*/  WARPSYNC.COLLECTIVE R15, `(.L_x_12270) ;  /* 0x000000000f087348 */ /* 0x000fea0003c00000 */
[----:B------:R0:W1:Y:S02]  /*29f10*/  SHFL.IDX P6, R14, R13, R12, R11 ;  /* 0x0000000c0d0e7389 */ /* 0x00006400000c000b */
[----:B01----:R-:W-:Y:S01]  /*29f20*/  ENDCOLLECTIVE ;  /* 0x000000000000791b */ /* 0x003fe20003800000 */
.L_x_12270:
[----:B------:R-:W-:Y:S05]  /*29f30*/  BRA `(.L_x_12271) ;  /* 0xfffffdd800e47947 */ /* 0x000fea000383ffff */
.L_x_11964:
[----:B0-----:R0:W2:Y:S02]  /*29f40*/  SYNCS.PHASECHK.TRANS64.TRYWAIT P0, [R148+URZ+0x22800], R3 ;  /* 0x02280003940075a7 */ /* 0x0010a4000800017f */
[----:B--2---:R-:W-:Y:S05]  /*29f50*/  @!P0 NANOSLEEP.SYNCS 0x989680 ;  /* 0x009896800000895d */ /* 0x004fea0003900000 */
[----:B------:R-:W2:Y:S02]  /*29f60*/  @!P0 SYNCS.PHASECHK.TRANS64 P0, [R148+URZ+0x22800], R3 ;  /* 0x02280003940085a7 */ /* 0x000ea4000800007f */
[----:B--2---:R-:W-:Y:S05]  /*29f70*/  @!P0 BRA `(.L_x_11964) ;  /* 0xfffffffc00f08947 */ /* 0x004fea000383ffff */
[----:B------:R-:W-:Y:S05]  /*29f80*/  BRA `(.L_x_12272) ;  /* 0xfffffddc00607947 */ /* 0x000fea000383ffff */
.L_x_11972:
        /* <DEDUP_REMOVED lines=9> */
.L_x_12274:
[----:B------:R-:W-:Y:S05]  /*2a020*/  BSYNC B1 ;  /* 0x0000000000017941 */ /* 0x000fea0003800000 */
.L_x_12273:
        /* <DEDUP_REMOVED lines=10> */
.L_x_12275:
        /* <DEDUP_REMOVED lines=8> */
.L_x_12276:
        /* <DEDUP_REMOVED lines=9> */
.L_x_12277:
        /* <DEDUP_REMOVED lines=9> */
[----:B------:R-:W-:Y:S01]  /*2a270*/  CS2R R56, SRZ ;  /* 0x0000000000387805 */ /* 0x000fe2000001ff00 */
[----:B0-----:R-:W-:Y:S02]  /*2a280*/  IMAD.MOV.U32 R15, RZ, RZ, -0x1 ;  /* 0xffffffffff0f7424 */ /* 0x001fe400078e00ff */
[----:B--2---:R-:W-:Y:S01]  /*2a290*/  @!P1 IMAD.MOV.U32 R55, RZ, RZ, R11 ;  /* 0x000000ffff379224 */ /* 0x004fe200078e000b */
[----:B------:R-:W-:Y:S01]  /*2a2a0*/  @!P1 MOV R54, R10 ;  /* 0x0000000a00369202 */ /* 0x000fe20000000f00 */
[----:B------:R-:W-:-:S02]  /*2a2b0*/  IMAD.MOV.U32 R11, RZ, RZ, 0x1c1f ;  /* 0x00001c1fff0b7424 */ /* 0x000fc400078e00ff */
[----:B------:R-:W-:Y:S02]  /*2a2c0*/  IMAD.MOV.U32 R2, RZ, RZ, R55 ;  /* 0x000000ffff027224 */ /* 0x000fe400078e0037 */
[----:B------:R-:W-:-:S07]  /*2a2d0*/  IMAD.MOV.U32 R0, RZ, RZ, R54 ;  /* 0x000000ffff007224 */ /* 0x000fce00078e0036 */
[----:B-----5:R-:W-:Y:S05]  /*2a2e0*/  WARPSYNC.COLLECTIVE R15, `(.L_x_12278) ;  /* 0x000000000f087348 */ /* 0x020fea0003c00000 */
[----:B------:R0:W1:Y:S02]  /*2a2f0*/  SHFL.IDX P6, R14, R13, R12, R11 ;  /* 0x0000000c0d0e7389 */ /* 0x00006400000c000b */
[----:B01---5:R-:W-:Y:S01]  /*2a300*/  ENDCOLLECTIVE ;  /* 0x000000000000791b */ /* 0x023fe20003800000 */
.L_x_12278:
[----:B------:R-:W-:Y:S02]  /*2a310*/  @!P1 IMAD.MOV.U32 R56, RZ, RZ, R8 ;  /* 0x000000ffff389224 */ /* 0x000fe400078e0008 */
[----:B------:R-:W-:Y:S01]  /*2a320*/  @!P1 IMAD.MOV.U32 R57, RZ, RZ, R9 ;  /* 0x000000ffff399224 */ /* 0x000fe200078e0009 */
[----:B------:R-:W-:Y:S02]  /*2a330*/  PRMT R79, R0, 0x5410, R2 ;  /* 0x00005410004f7816 */ /* 0x000fe40000000002 */
[----:B------:R-:W-:Y:S01]  /*2a340*/  CS2R R2, SRZ ;  /* 0x0000000000027805 */ /* 0x000fe2000001ff00 */
[----:B------:R-:W-:Y:S02]  /*2a350*/  IMAD.MOV.U32 R8, RZ, RZ, R56 ;  /* 0x000000ffff087224 */ /* 0x000fe400078e0038 */
[----:B------:R-:W-:-:S05]  /*2a360*/  IMAD.MOV.U32 R9, RZ, RZ, R57 ;  /* 0x000000ffff097224 */ /* 0x000fca00078e0039 */
[----:B------:R-:W-:Y:S01]  /*2a370*/  PRMT R58, R8, 0x5410, R9 ;  /* 0x00005410083a7816 */ /* 0x000fe20000000009 */
[----:B------:R-:W-:Y:S02]  /*2a380*/  IMAD.MOV.U32 R13, RZ, RZ, R24 ;  /* 0x000000ffff0d7224 */ /* 0x000fe400078e0018 */
        /* <DEDUP_REMOVED lines=8> */
.L_x_12279:
        /* <DEDUP_REMOVED lines=13> */
.L_x_12280:
[----:B------:R-:W-:Y:S01]  /*2a4e0*/  IMAD.MOV.U32 R13, RZ, RZ, R53 ;  /* 0x000000ffff0d7224 */ /* 0x000fe200078e0035 */
[----:B------:R-:W-:-:S07]  /*2a4f0*/  MOV R26, R14 ;  /* 0x0000000e001a7202 */ /* 0x000fce0000000f00 */
[----:B------:R-:W-:Y:S05]  /*2a500*/  WARPSYNC.COLLECTIVE R15, `(.L_x_12281) ;  /* 0x000000000f087348 */ /* 0x000fea0003c00000 */
[----:B------:R0:W1:Y:S02]  /*2a510*/  SHFL.IDX P6, R14, R13, R12, R11 ;  /* 0x0000000c0d0e7389 */ /* 0x00006400000c000b */
[----:B01----:R-:W-:Y:S01]  /*2a520*/  ENDCOLLECTIVE ;  /* 0x000000000000791b */ /* 0x003fe20003800000 */
.L_x_12281:
[----:B------:R-:W-:Y:S05]  /*2a530*/  BRA `(.L_x_12282) ;  /* 0xfffffde8007c7947 */ /* 0x000fea000383ffff */
.L_x_11976:
[----:B0-----:R0:W1:Y:S02]  /*2a540*/  SYNCS.PHASECHK.TRANS64.TRYWAIT P1, [R148+URZ+0x22800], R13 ;  /* 0x0228000d940075a7 */ /* 0x001064000802017f */
[----:B-1----:R-:W-:Y:S05]  /*2a550*/  @!P1 NANOSLEEP.SYNCS 0x989680 ;  /* 0x009896800000995d */ /* 0x002fea0003900000 */
[----:B------:R-:W1:Y:S02]  /*2a560*/  @!P1 SYNCS.PHASECHK.TRANS64 P1, [R148+URZ+0x22800], R13 ;  /* 0x0228000d940095a7 */ /* 0x000e64000802007f */
[----:B-1----:R-:W-:Y:S05]  /*2a570*/  @!P1 BRA `(.L_x_11976) ;  /* 0xfffffffc00f09947 */ /* 0x002fea000383ffff */
[----:B------:R-:W-:Y:S05]  /*2a580*/  BRA `(.L_x_12283) ;  /* 0xfffffde800d87947 */ /* 0x000fea000383ffff */
.L_x_11990:
[----:B0-----:R0:W1:Y:S02]  /*2a590*/  SYNCS.PHASECHK.TRANS64.TRYWAIT P0, [R4+URZ], R7 ;  /* 0x00000007040075a7 */ /* 0x001064000800017f */
[----:B-1----:R-:W-:Y:S05]  /*2a5a0*/  @!P0 NANOSLEEP.SYNCS 0x989680 ;  /* 0x009896800000895d */ /* 0x002fea0003900000 */
[----:B------:R-:W1:Y:S02]  /*2a5b0*/  @!P0 SYNCS.PHASECHK.TRANS64 P0, [R4+URZ], R7 ;  /* 0x00000007040085a7 */ /* 0x000e64000800007f */
[----:B-1----:R-:W-:Y:S05]  /*2a5c0*/  @!P0 BRA `(.L_x_11990) ;  /* 0xfffffffc00f08947 */ /* 0x002fea000383ffff */
[----:B------:R-:W-:Y:S05]  /*2a5d0*/  BRA `(.L_x_11989) ;  /* 0xfffffe00004c7947 */ /* 0x000fea000383ffff */
.L_x_12009:
[----:B-1----:R1:W2:Y:S02]  /*2a5e0*/  SYNCS.PHASECHK.TRANS64.TRYWAIT P0, [R2+URZ], R3 ;  /* 0x00000003020075a7 */ /* 0x0022a4000800017f */
[----:B--2---:R-:W-:Y:S05]  /*2a5f0*/  @!P0 NANOSLEEP.SYNCS 0x989680 ;  /* 0x009896800000895d */ /* 0x004fea0003900000 */
[----:B------:R-:W2:Y:S02]  /*2a600*/  @!P0 SYNCS.PHASECHK.TRANS64 P0, [R2+URZ], R3 ;  /* 0x00000003020085a7 */ /* 0x000ea4000800007f */
[----:B--2---:R-:W-:Y:S05]  /*2a610*/  @!P0 BRA `(.L_x_12009) ;  /* 0xfffffffc00f08947 */ /* 0x004fea000383ffff */
[----:B------:R-:W-:Y:S05]  /*2a620*/  BRA `(.L_x_12008) ;  /* 0xfffffe3800407947 */ /* 0x000fea000383ffff */
.L_x_12024:
[----:B0-----:R0:W1:Y:S02]  /*2a630*/  SYNCS.PHASECHK.TRANS64.TRYWAIT P0, [R4+URZ], R7 ;  /* 0x00000007040075a7 */ /* 0x001064000800017f */
[----:B-1----:R-:W-:Y:S05]  /*2a640*/  @!P0 NANOSLEEP.SYNCS 0x989680 ;  /* 0x009896800000895d */ /* 0x002fea0003900000 */
[----:B------:R-:W1:Y:S02]  /*2a650*/  @!P0 SYNCS.PHASECHK.TRANS64 P0, [R4+URZ], R7 ;  /* 0x00000007040085a7 */ /* 0x000e64000800007f */
[----:B-1----:R-:W-:Y:S05]  /*2a660*/  @!P0 BRA `(.L_x_12024) ;  /* 0xfffffffc00f08947 */ /* 0x002fea000383ffff */
[----:B------:R-:W-:Y:S05]  /*2a670*/  BRA `(.L_x_12023) ;  /* 0xfffffe7000347947 */ /* 0x000fea000383ffff */
.L_x_12033:
[----:B-1----:R1:W2:Y:S02]  /*2a680*/  SYNCS.PHASECHK.TRANS64.TRYWAIT P0, [R2+URZ], R3 ;  /* 0x00000003020075a7 */ /* 0x0022a4000800017f */
[----:B--2---:R-:W-:Y:S05]  /*2a690*/  @!P0 NANOSLEEP.SYNCS 0x989680 ;  /* 0x009896800000895d */ /* 0x004fea0003900000 */
[----:B------:R-:W2:Y:S02]  /*2a6a0*/  @!P0 SYNCS.PHASECHK.TRANS64 P0, [R2+URZ], R3 ;  /* 0x00000003020085a7 */ /* 0x000ea4000800007f */
[----:B--2---:R-:W-:Y:S05]  /*2a6b0*/  @!P0 BRA `(.L_x_12033) ;  /* 0xfffffffc00f08947 */ /* 0x004fea000383ffff */
[----:B------:R-:W-:Y:S05]  /*2a6c0*/  BRA `(.L_x_12032) ;  /* 0xfffffe9400647947 */ /* 0x000fea000383ffff */
.L_x_12044:
[----:B0-----:R0:W1:Y:S02]  /*2a6d0*/  SYNCS.PHASECHK.TRANS64.TRYWAIT P0, [R4+URZ], R7 ;  /* 0x00000007040075a7 */ /* 0x001064000800017f */
[----:B-1----:R-:W-:Y:S05]  /*2a6e0*/  @!P0 NANOSLEEP.SYNCS 0x989680 ;  /* 0x009896800000895d */ /* 0x002fea0003900000 */
[----:B------:R-:W1:Y:S02]  /*2a6f0*/  @!P0 SYNCS.PHASECHK.TRANS64 P0, [R4+URZ], R7 ;  /* 0x00000007040085a7 */ /* 0x000e64000800007f */
[----:B-1----:R-:W-:Y:S05]  /*2a700*/  @!P0 BRA `(.L_x_12044) ;  /* 0xfffffffc00f08947 */ /* 0x002fea000383ffff */
[----:B------:R-:W-:Y:S05]  /*2a710*/  BRA `(.L_x_12043) ;  /* 0xfffffec800c47947 */ /* 0x000fea000383ffff */
.L_x_12063:
[----:B-1----:R1:W2:Y:S02]  /*2a720*/  SYNCS.PHASECHK.TRANS64.TRYWAIT P0, [R2+URZ], R3 ;  /* 0x00000003020075a7 */ /* 0x0022a4000800017f */
[----:B--2---:R-:W-:Y:S05]  /*2a730*/  @!P0 NANOSLEEP.SYNCS 0x989680 ;  /* 0x009896800000895d */ /* 0x004fea0003900000 */
[----:B------:R-:W2:Y:S02]  /*2a740*/  @!P0 SYNCS.PHASECHK.TRANS64 P0, [R2+URZ], R3 ;  /* 0x00000003020085a7 */ /* 0x000ea4000800007f */
[----:B--2---:R-:W-:Y:S05]  /*2a750*/  @!P0 BRA `(.L_x_12063) ;  /* 0xfffffffc00f08947 */ /* 0x004fea000383ffff */
[----:B------:R-:W-:Y:S05]  /*2a760*/  BRA `(.L_x_12062) ;  /* 0xffffff0000b87947 */ /* 0x000fea000383ffff */
.L_x_12082:
[----:B------:R-:W-:Y:S01]  /*2a770*/  IMAD.MOV.U32 R13, RZ, RZ, R3 ;  /* 0x000000ffff0d7224 */ /* 0x000fe200078e0003 */
[----:B------:R-:W-:Y:S01]  /*2a780*/  MOV R11, 0x181f ;  /* 0x0000181f000b7802 */ /* 0x000fe20000000f00 */
[----:B------:R-:W-:Y:S02]  /*2a790*/  IMAD.MOV.U32 R12, RZ, RZ, RZ ;  /* 0x000000ffff0c7224 */ /* 0x000fe400078e00ff */
[----:B------:R-:W-:-:S07]  /*2a7a0*/  IMAD.MOV.U32 R15, RZ, RZ, -0x1 ;  /* 0xffffffffff0f7424 */ /* 0x000fce00078e00ff */
[----:B---34-:R-:W-:Y:S05]  /*2a7b0*/  WARPSYNC.COLLECTIVE R15, `(.L_x_12284) ;  /* 0x000000000f087348 */ /* 0x018fea0003c00000 */
[----:B------:R0:W1:Y:S02]  /*2a7c0*/  SHFL.IDX P6, R14, R13, R12, R11 ;  /* 0x0000000c0d0e7389 */ /* 0x00006400000c000b */
[----:B01-34-:R-:W-:Y:S01]  /*2a7d0*/  ENDCOLLECTIVE ;  /* 0x000000000000791b */ /* 0x01bfe20003800000 */
.L_x_12284:
[----:B------:R-:W-:Y:S02]  /*2a7e0*/  IMAD.MOV.U32 R13, RZ, RZ, R2 ;  /* 0x000000ffff0d7224 */ /* 0x000fe400078e0002 */
[----:B------:R-:W-:-:S07]  /*2a7f0*/  IMAD.MOV.U32 R0, RZ, RZ, R14 ;  /* 0x000000ffff007224 */ /* 0x000fce00078e000e */
[----:B------:R-:W-:Y:S05]  /*2a800*/  WARPSYNC.COLLECTIVE R15, `(.L_x_12285) ;  /* 0x000000000f087348 */ /* 0x000fea0003c00000 */
[----:B------:R0:W1:Y:S02]  /*2a810*/  SHFL.IDX P6, R14, R13, R12, R11 ;  /* 0x0000000c0d0e7389 */ /* 0x00006400000c000b */
[----:B01----:R-:W-:Y:S01]  /*2a820*/  ENDCOLLECTIVE ;  /* 0x000000000000791b */ /* 0x003fe20003800000 */
.L_x_12285:
[----:B------:R-:W-:Y:S05]  /*2a830*/  BRA `(.L_x_12286) ;  /* 0xffffff7000287947 */ /* 0x000fea000383ffff */
.L_x_12085:
[----:B------:R-:W-:Y:S01]  /*2a840*/  BSSY B1, `(.L_x_12287) ;  /* 0x0000008000017945 */ /* 0x000fe20003800000 */
[----:B------:R-:W-:Y:S02]  /*2a850*/  IMAD.MOV.U32 R13, RZ, RZ, R3 ;  /* 0x000000ffff0d7224 */ /* 0x000fe400078e0003 */
[----:B------:R-:W-:Y:S02]  /*2a860*/  IMAD.MOV.U32 R12, RZ, RZ, 0x1 ;  /* 0x00000001ff0c7424 */ /* 0x000fe400078e00ff */
[----:B------:R-:W-:Y:S02]  /*2a870*/  IMAD.MOV.U32 R11, RZ, RZ, 0x181f ;  /* 0x0000181fff0b7424 */ /* 0x000fe400078e00ff */
[----:B-1----:R-:W-:-:S07]  /*2a880*/  IMAD.MOV.U32 R15, RZ, RZ, -0x1 ;  /* 0xffffffffff0f7424 */ /* 0x002fce00078e00ff */
[----:B0-234-:R-:W-:Y:S05]  /*2a890*/  WARPSYNC.COLLECTIVE R15, `(.L_x_12288) ;  /* 0x000000000f087348 */ /* 0x01dfea0003c00000 */
[----:B--2---:R1:W2:Y:S02]  /*2a8a0*/  SHFL.IDX P6, R14, R13, R12, R11 ;  /* 0x0000000c0d0e7389 */ /* 0x0042a400000c000b */
[----:B01234-:R-:W-:Y:S01]  /*2a8b0*/  ENDCOLLECTIVE ;  /* 0x000000000000791b */ /* 0x01ffe20003800000 */
.L_x_12288:
[----:B------:R-:W-:Y:S05]  /*2a8c0*/  BSYNC B1 ;  /* 0x0000000000017941 */ /* 0x000fea0003800000 */
.L_x_12287:
        /* <DEDUP_REMOVED lines=8> */
.L_x_12289:
[----:B------:R-:W-:Y:S05]  /*2a950*/  BRA `(.L_x_12290) ;  /* 0xffffff70004c7947 */ /* 0x000fea000383ffff */
.L_x_12088:
[----:B------:R-:W-:Y:S01]  /*2a960*/  BSSY B1, `(.L_x_12291) ;  /* 0x0000008000017945 */ /* 0x000fe20003800000 */
[----:B------:R-:W-:Y:S01]  /*2a970*/  IMAD.MOV.U32 R13, RZ, RZ, R3 ;  /* 0x000000ffff0d7224 */ /* 0x000fe200078e0003 */
[----:B------:R-:W-:Y:S01]  /*2a980*/  MOV R12, 0x2 ;  /* 0x00000002000c7802 */ /* 0x000fe20000000f00 */
[----:B------:R-:W-:Y:S02]  /*2a990*/  IMAD.MOV.U32 R11, RZ, RZ, 0x181f ;  /* 0x0000181fff0b7424 */ /* 0x000fe400078e00ff */
[----:B0-----:R-:W-:-:S07]  /*2a9a0*/  IMAD.MOV.U32 R15, RZ, RZ, -0x1 ;  /* 0xffffffffff0f7424 */ /* 0x001fce00078e00ff */
[----:B-1234-:R-:W-:Y:S05]  /*2a9b0*/  WARPSYNC.COLLECTIVE R15, `(.L_x_12292) ;  /* 0x000000000f087348 */ /* 0x01efea0003c00000 */
[----:B--2---:R0:W2:Y:S02]  /*2a9c0*/  SHFL.IDX P6, R14, R13, R12, R11 ;  /* 0x0000000c0d0e7389 */ /* 0x0040a400000c000b */
[----:B01234-:R-:W-:Y:S01]  /*2a9d0*/  ENDCOLLECTIVE ;  /* 0x000000000000791b */ /* 0x01ffe20003800000 */
.L_x_12292:
[----:B------:R-:W-:Y:S05]  /*2a9e0*/  BSYNC B1 ;  /* 0x0000000000017941 */ /* 0x000fea0003800000 */
.L_x_12291:
        /* <DEDUP_REMOVED lines=8> */
.L_x_12293:
[----:B------:R-:W-:Y:S05]  /*2aa70*/  BRA `(.L_x_12294) ;  /* 0xffffff70006c7947 */ /* 0x000fea000383ffff */
.L_x_12091:
[----:B------:R-:W-:Y:S01]  /*2aa80*/  BSSY B1, `(.L_x_12295) ;  /* 0x0000008000017945 */ /* 0x000fe20003800000 */
[----:B------:R-:W-:Y:S02]  /*2aa90*/  IMAD.MOV.U32 R13, RZ, RZ, R3 ;  /* 0x000000ffff0d7224 */ /* 0x000fe400078e0003 */
[----:B------:R-:W-:Y:S02]  /*2aaa0*/  IMAD.MOV.U32 R12, RZ, RZ, 0x3 ;  /* 0x00000003ff0c7424 */ /* 0x000fe400078e00ff */
[----:B------:R-:W-:Y:S02]  /*2aab0*/  IMAD.MOV.U32 R11, RZ, RZ, 0x181f ;  /* 0x0000181fff0b7424 */ /* 0x000fe400078e00ff */
[----:B0-----:R-:W-:-:S07]  /*2aac0*/  IMAD.MOV.U32 R15, RZ, RZ, -0x1 ;  /* 0xffffffffff0f7424 */ /* 0x001fce00078e00ff */
[----:B-1234-:R-:W-:Y:S05]  /*2aad0*/  WARPSYNC.COLLECTIVE R15, `(.L_x_12296) ;  /* 0x000000000f087348 */ /* 0x01efea0003c00000 */
[----:B------:R0:W0:Y:S02]  /*2aae0*/  SHFL.IDX P6, R14, R13, R12, R11 ;  /* 0x0000000c0d0e7389 */ /* 0x00002400000c000b */
[----:B01234-:R-:W-:Y:S01]  /*2aaf0*/  ENDCOLLECTIVE ;  /* 0x000000000000791b */ /* 0x01ffe20003800000 */
.L_x_12296:
[----:B------:R-:W-:Y:S05]  /*2ab00*/  BSYNC B1 ;  /* 0x0000000000017941 */ /* 0x000fea0003800000 */
.L_x_12295:
        /* <DEDUP_REMOVED lines=8> */
.L_x_12297:
[----:B------:R-:W-:Y:S05]  /*2ab90*/  BRA `(.L_x_12298) ;  /* 0xffffff70008c7947 */ /* 0x000fea000383ffff */
.L_x_12116:
        /* <DEDUP_REMOVED lines=11> */
.L_x_12300:
[----:B------:R-:W-:Y:S05]  /*2ac50*/  BSYNC B1 ;  /* 0x0000000000017941 */ /* 0x000fea0003800000 */
.L_x_12299:
[----:B------:R-:W-:Y:S05]  /*2ac60*/  BRA `(.L_x_12301) ;  /* 0xffffff8800b47947 */ /* 0x000fea000383ffff */
.L_x_12118:
[----:B------:R-:W-:Y:S01]  /*2ac70*/  BSSY B1, `(.L_x_12302) ;  /* 0x0000006000017945 */ /* 0x000fe20003800000 */
[----:B------:R-:W-:-:S07]  /*2ac80*/  IMAD.MOV.U32 R15, RZ, RZ, -0x1 ;  /* 0xffffffffff0f7424 */ /* 0x000fce00078e00ff */
[----:B0-----:R-:W-:Y:S05]  /*2ac90*/  WARPSYNC.COLLECTIVE R15, `(.L_x_12303) ;  /* 0x000000000f0c7348 */ /* 0x001fea0003c00000 */
[----:B------:R-:W-:Y:S02]  /*2aca0*/  ELECT P6, UR62, PT ;  /* 0x00000000003e782f */ /* 0x000fe400038c0000 */
[----:B------:R-:W-:Y:S01]  /*2acb0*/  MOV R14, UR62 ;  /* 0x0000003e000e7c02 */ /* 0x000fe20008000f00 */
[----:B0-----:R-:W-:Y:S10]  /*2acc0*/  ENDCOLLECTIVE ;  /* 0x000000000000791b */ /* 0x001ff40003800000 */
.L_x_12303:
[----:B------:R-:W-:Y:S05]  /*2acd0*/  BSYNC B1 ;  /* 0x0000000000017941 */ /* 0x000fea0003800000 */
.L_x_12302:
[----:B------:R-:W-:Y:S05]  /*2ace0*/  BRA `(.L_x_12117) ;  /* 0xffffff8800ac7947 */ /* 0x000fea000383ffff */
.L_x_12120:
[----:B0-----:R0:W1:Y:S02]  /*2acf0*/  SYNCS.PHASECHK.TRANS64.TRYWAIT P0, [R22+URZ+0x22820], R3 ;  /* 0x02282003160075a7 */ /* 0x001064000800017f */
[----:B-1----:R-:W-:Y:S05]  /*2ad00*/  @!P0 NANOSLEEP.SYNCS 0x989680 ;  /* 0x009896800000895d */ /* 0x002fea0003900000 */
[----:B------:R-:W1:Y:S02]  /*2ad10*/  @!P0 SYNCS.PHASECHK.TRANS64 P0, [R22+URZ+0x22820], R3 ;  /* 0x02282003160085a7 */ /* 0x000e64000800007f */
[----:B-1----:R-:W-:Y:S05]  /*2ad20*/  @!P0 BRA `(.L_x_12120) ;  /* 0xfffffffc00f08947 */ /* 0x002fea000383ffff */
[----:B------:R-:W-:Y:S05]  /*2ad30*/  BRA `(.L_x_12304) ;  /* 0xffffff8800bc7947 */ /* 0x000fea000383ffff */
.L_x_12124:
[----:B-1----:R1:W2:Y:S02]  /*2ad40*/  SYNCS.PHASECHK.TRANS64.TRYWAIT P0, [R12+URZ+0x228a0], R2 ;  /* 0x0228a0020c0075a7 */ /* 0x0022a4000800017f */
[----:B--2---:R-:W-:Y:S05]  /*2ad50*/  @!P0 NANOSLEEP.SYNCS 0x989680 ;  /* 0x009896800000895d */ /* 0x004fea0003900000 */
[----:B------:R-:W2:Y:S02]  /*2ad60*/  @!P0 SYNCS.PHASECHK.TRANS64 P0, [R12+URZ+0x228a0], R2 ;  /* 0x0228a0020c0085a7 */ /* 0x000ea4000800007f */
[----:B--2---:R-:W-:Y:S05]  /*2ad70*/  @!P0 BRA `(.L_x_12124) ;  /* 0xfffffffc00f08947 */ /* 0x004fea000383ffff */
[----:B------:R-:W-:Y:S05]  /*2ad80*/  BRA `(.L_x_12305) ;  /* 0xffffff8800d47947 */ /* 0x000fea000383ffff */
.L_x_12129:
[----:B0-----:R0:W2:Y:S02]  /*2ad90*/  SYNCS.PHASECHK.TRANS64.TRYWAIT P0, [R12+URZ+0x228c0], R2 ;  /* 0x0228c0020c0075a7 */ /* 0x0010a4000800017f */
[----:B--2---:R-:W-:Y:S05]  /*2ada0*/  @!P0 NANOSLEEP.SYNCS 0x989680 ;  /* 0x009896800000895d */ /* 0x004fea0003900000 */
[----:B------:R-:W2:Y:S02]  /*2adb0*/  @!P0 SYNCS.PHASECHK.TRANS64 P0, [R12+URZ+0x228c0], R2 ;  /* 0x0228c0020c0085a7 */ /* 0x000ea4000800007f */
[----:B--2---:R-:W-:Y:S05]  /*2adc0*/  @!P0 BRA `(.L_x_12129) ;  /* 0xfffffffc00f08947 */ /* 0x004fea000383ffff */
[----:B------:R-:W-:Y:S05]  /*2add0*/  BRA `(.L_x_12306) ;  /* 0xffffff8c00507947 */ /* 0x000fea000383ffff */
.L_x_12139:
[----:B0-----:R0:W1:Y:S02]  /*2ade0*/  SYNCS.PHASECHK.TRANS64.TRYWAIT P1, [R10+URZ+0x228a0], R2 ;  /* 0x0228a0020a0075a7 */ /* 0x001064000802017f */
[----:B-1----:R-:W-:Y:S05]  /*2adf0*/  @!P1 NANOSLEEP.SYNCS 0x989680 ;  /* 0x009896800000995d */ /* 0x002fea0003900000 */
[----:B------:R-:W1:Y:S02]  /*2ae00*/  @!P1 SYNCS.PHASECHK.TRANS64 P1, [R10+URZ+0x228a0], R2 ;  /* 0x0228a0020a0095a7 */ /* 0x000e64000802007f */
[----:B-1----:R-:W-:Y:S05]  /*2ae10*/  @!P1 BRA `(.L_x_12139) ;  /* 0xfffffffc00f09947 */ /* 0x002fea000383ffff */
[----:B------:R-:W-:Y:S05]  /*2ae20*/  BRA `(.L_x_12307) ;  /* 0xffffff9000c47947 */ /* 0x000fea000383ffff */
.L_x_12144:
[----:B-1----:R1:W2:Y:S02]  /*2ae30*/  SYNCS.PHASECHK.TRANS64.TRYWAIT P1, [R10+URZ+0x228c0], R2 ;  /* 0x0228c0020a0075a7 */ /* 0x0022a4000802017f */
[----:B--2---:R-:W-:Y:S05]  /*2ae40*/  @!P1 NANOSLEEP.SYNCS 0x989680 ;  /* 0x009896800000995d */ /* 0x004fea0003900000 */
[----:B------:R-:W2:Y:S02]  /*2ae50*/  @!P1 SYNCS.PHASECHK.TRANS64 P1, [R10+URZ+0x228c0], R2 ;  /* 0x0228c0020a0095a7 */ /* 0x000ea4000802007f */
[----:B--2---:R-:W-:Y:S05]  /*2ae60*/  @!P1 BRA `(.L_x_12144) ;  /* 0xfffffffc00f09947 */ /* 0x004fea000383ffff */
[----:B------:R-:W-:Y:S05]  /*2ae70*/  BRA `(.L_x_12308) ;  /* 0xffffff94003c7947 */ /* 0x000fea000383ffff */
.L_x_12168:
[----:B------:R-:W-:Y:S01]  /*2ae80*/  SHF.R.U32.HI R11, RZ, 0x5, R21 ;  /* 0x00000005ff0b7819 */ /* 0x000fe20000011615 */
[----:B------:R-:W-:Y:S01]  /*2ae90*/  BSSY B0, `(.L_x_12309) ;  /* 0x0000009000007945 */ /* 0x000fe20003800000 */
[----:B------:R-:W-:Y:S02]  /*2aea0*/  IMAD.MOV.U32 R12, RZ, RZ, RZ ;  /* 0x000000ffff0c7224 */ /* 0x000fe400078e00ff */
[----:B------:R-:W-:Y:S01]  /*2aeb0*/  LOP3.LUT R11, R11, 0x3, RZ, 0xc0, !PT ;  /* 0x000000030b0b7812 */ /* 0x000fe200078ec0ff */
[----:B------:R-:W-:-:S04]  /*2aec0*/  IMAD.MOV.U32 R15, RZ, RZ, -0x1 ;  /* 0xffffffffff0f7424 */ /* 0x000fc800078e00ff */
[----:B------:R-:W-:Y:S02]  /*2aed0*/  IMAD.MOV.U32 R13, RZ, RZ, R11 ;  /* 0x000000ffff0d7224 */ /* 0x000fe400078e000b */
[----:B------:R-:W-:-:S07]  /*2aee0*/  IMAD.MOV.U32 R11, RZ, RZ, 0x1f ;  /* 0x0000001fff0b7424 */ /* 0x000fce00078e00ff */
[----:B0----5:R-:W-:Y:S05]  /*2aef0*/  WARPSYNC.COLLECTIVE R15, `(.L_x_12310) ;  /* 0x000000000f087348 */ /* 0x021fea0003c00000 */
[----:B------:R1:W2:Y:S02]  /*2af00*/  SHFL.IDX P6, R14, R13, R12, R11 ;  /* 0x0000000c0d0e7389 */ /* 0x0002a400000c000b */
[----:B012--5:R-:W-:Y:S01]  /*2af10*/  ENDCOLLECTIVE ;  /* 0x000000000000791b */ /* 0x027fe20003800000 */
.L_x_12310:
[----:B------:R-:W-:Y:S05]  /*2af20*/  BSYNC B0 ;  /* 0x0000000000007941 */ /* 0x000fea0003800000 */
.L_x_12309:
[----:B------:R-:W-:Y:S05]  /*2af30*/  BRA `(.L_x_12311) ;  /* 0xffffffa400d07947 */ /* 0x000fea000383ffff */
.L_x_12171:
[----:B--2---:R2:W3:Y:S02]  /*2af40*/  SYNCS.PHASECHK.TRANS64.TRYWAIT P0, [R17+URZ+0x22840], R0 ;  /* 0x02284000110075a7 */ /* 0x0044e4000800017f */
[----:B---3--:R-:W-:Y:S05]  /*2af50*/  @!P0 NANOSLEEP.SYNCS 0x989680 ;  /* 0x009896800000895d */ /* 0x008fea0003900000 */
[----:B------:R-:W3:Y:S02]  /*2af60*/  @!P0 SYNCS.PHASECHK.TRANS64 P0, [R17+URZ+0x22840], R0 ;  /* 0x02284000110085a7 */ /* 0x000ee4000800007f */
[----:B---3--:R-:W-:Y:S05]  /*2af70*/  @!P0 BRA `(.L_x_12171) ;  /* 0xfffffffc00f08947 */ /* 0x008fea000383ffff */
[----:B------:R-:W-:Y:S05]  /*2af80*/  BRA `(.L_x_12312) ;  /* 0xffffffa400f87947 */ /* 0x000fea000383ffff */
.L_x_12172:
        /* <DEDUP_REMOVED lines=8> */
.L_x_12314:
[----:B------:R-:W-:Y:S05]  /*2b010*/  BSYNC B0 ;  /* 0x0000000000007941 */ /* 0x000fea0003800000 */
.L_x_12313:
        /* <DEDUP_REMOVED lines=9> */
.L_x_12315:
[----:B------:R-:W-:Y:S02]  /*2b0b0*/  IMAD.MOV.U32 R13, RZ, RZ, R4 ;  /* 0x000000ffff0d7224 */ /* 0x000fe400078e0004 */
[----:B------:R-:W-:Y:S02]  /*2b0c0*/  IMAD.MOV.U32 R12, RZ, RZ, 0x1 ;  /* 0x00000001ff0c7424 */ /* 0x000fe400078e00ff */
[----:B------:R-:W-:-:S07]  /*2b0d0*/  IMAD.MOV.U32 R3, RZ, RZ, R14 ;  /* 0x000000ffff037224 */ /* 0x000fce00078e000e */
[----:B------:R-:W-:Y:S05]  /*2b0e0*/  WARPSYNC.COLLECTIVE R15, `(.L_x_12316) ;  /* 0x000000000f087348 */ /* 0x000fea0003c00000 */
[----:B------:R0:W1:Y:S02]  /*2b0f0*/  SHFL.IDX P6, R14, R13, R12, R11 ;  /* 0x0000000c0d0e7389 */ /* 0x00006400000c000b */
[----:B01----:R-:W-:Y:S01]  /*2b100*/  ENDCOLLECTIVE ;  /* 0x000000000000791b */ /* 0x003fe20003800000 */
.L_x_12316:
        /* <DEDUP_REMOVED lines=15> */
.L_x_12317:
[----:B------:R-:W-:Y:S02]  /*2b200*/  @P0 IMAD R7, R5, 0x2, R22 ;  /* 0x0000000205070824 */ /* 0x000fe400078e0216 */
[----:B------:R-:W-:Y:S02]  /*2b210*/  IMAD.MOV.U32 R13, RZ, RZ, R4 ;  /* 0x000000ffff0d7224 */ /* 0x000fe400078e0004 */
[----:B------:R-:W-:Y:S02]  /*2b220*/  IMAD.MOV.U32 R12, RZ, RZ, 0x2 ;  /* 0x00000002ff0c7424 */ /* 0x000fe400078e00ff */
[----:B------:R-:W-:-:S07]  /*2b230*/  IMAD.MOV.U32 R3, RZ, RZ, R14 ;  /* 0x000000ffff037224 */ /* 0x000fce00078e000e */
[----:B------:R-:W-:Y:S05]  /*2b240*/  WARPSYNC.COLLECTIVE R15, `(.L_x_12318) ;  /* 0x000000000f087348 */ /* 0x000fea0003c00000 */
[----:B------:R0:W1:Y:S02]  /*2b250*/  SHFL.IDX P6, R14, R13, R12, R11 ;  /* 0x0000000c0d0e7389 */ /* 0x00006400000c000b */
[----:B01----:R-:W-:Y:S01]  /*2b260*/  ENDCOLLECTIVE ;  /* 0x000000000000791b */ /* 0x003fe20003800000 */
.L_x_12318:
        /* <DEDUP_REMOVED lines=15> */
.L_x_12319:
[----:B------:R-:W-:Y:S02]  /*2b360*/  @P0 IMAD R7, R5, 0x2, R22 ;  /* 0x0000000205070824 */ /* 0x000fe400078e0216 */
[----:B------:R-:W-:Y:S01]  /*2b370*/  IMAD.MOV.U32 R13, RZ, RZ, R4 ;  /* 0x000000ffff0d7224 */ /* 0x000fe200078e0004 */
[----:B------:R-:W-:Y:S01]  /*2b380*/  MOV R12, 0x3 ;  /* 0x00000003000c7802 */ /* 0x000fe20000000f00 */
[----:B------:R-:W-:-:S07]  /*2b390*/  IMAD.MOV.U32 R3, RZ, RZ, R14 ;  /* 0x000000ffff037224 */ /* 0x000fce00078e000e */
[----:B------:R-:W-:Y:S05]  /*2b3a0*/  WARPSYNC.COLLECTIVE R15, `(.L_x_12320) ;  /* 0x000000000f087348 */ /* 0x000fea0003c00000 */
[----:B------:R0:W1:Y:S02]  /*2b3b0*/  SHFL.IDX P6, R14, R13, R12, R11 ;  /* 0x0000000c0d0e7389 */ /* 0x00006400000c000b */
[----:B01----:R-:W-:Y:S01]  /*2b3c0*/  ENDCOLLECTIVE ;  /* 0x000000000000791b */ /* 0x003fe20003800000 */
.L_x_12320:
        /* <DEDUP_REMOVED lines=15> */
.L_x_12321:
[----:B------:R-:W-:Y:S02]  /*2b4c0*/  @P0 IMAD R7, R5, 0x2, R22 ;  /* 0x0000000205070824 */ /* 0x000fe400078e0216 */
[----:B------:R-:W-:Y:S02]  /*2b4d0*/  IMAD.MOV.U32 R13, RZ, RZ, R4 ;  /* 0x000000ffff0d7224 */ /* 0x000fe400078e0004 */
[----:B------:R-:W-:Y:S02]  /*2b4e0*/  IMAD.MOV.U32 R12, RZ, RZ, 0x4 ;  /* 0x00000004ff0c7424 */ /* 0x000fe400078e00ff */
[----:B------:R-:W-:-:S07]  /*2b4f0*/  IMAD.MOV.U32 R3, RZ, RZ, R14 ;  /* 0x000000ffff037224 */ /* 0x000fce00078e000e */
[----:B------:R-:W-:Y:S05]  /*2b500*/  WARPSYNC.COLLECTIVE R15, `(.L_x_12322) ;  /* 0x000000000f087348 */ /* 0x000fea0003c00000 */
[----:B------:R0:W1:Y:S02]  /*2b510*/  SHFL.IDX P6, R14, R13, R12, R11 ;  /* 0x0000000c0d0e7389 */ /* 0x00006400000c000b */
[----:B01----:R-:W-:Y:S01]  /*2b520*/  ENDCOLLECTIVE ;  /* 0x000000000000791b */ /* 0x003fe20003800000 */
.L_x_12322:
        /* <DEDUP_REMOVED lines=15> */
.L_x_12323:
[----:B------:R-:W-:Y:S01]  /*2b620*/  @P0 IMAD R7, R5, 0x2, R22 ;  /* 0x0000000205070824 */ /* 0x000fe200078e0216 */
[----:B------:R-:W-:Y:S01]  /*2b630*/  MOV R13, R4 ;  /* 0x00000004000d7202 */ /* 0x000fe20000000f00 */
[----:B------:R-:W-:Y:S02]  /*2b640*/  IMAD.MOV.U32 R12, RZ, RZ, 0x5 ;  /* 0x00000005ff0c7424 */ /* 0x000fe400078e00ff */
[----:B------:R-:W-:-:S07]  /*2b650*/  IMAD.MOV.U32 R3, RZ, RZ, R14 ;  /* 0x000000ffff037224 */ /* 0x000fce00078e000e */
[----:B------:R-:W-:Y:S05]  /*2b660*/  WARPSYNC.COLLECTIVE R15, `(.L_x_12324) ;  /* 0x000000000f087348 */ /* 0x000fea0003c00000 */
[----:B------:R0:W1:Y:S02]  /*2b670*/  SHFL.IDX P6, R14, R13, R12, R11 ;  /* 0x0000000c0d0e7389 */ /* 0x00006400000c000b */
[----:B01----:R-:W-:Y:S01]  /*2b680*/  ENDCOLLECTIVE ;  /* 0x000000000000791b */ /* 0x003fe20003800000 */
.L_x_12324:
        /* <DEDUP_REMOVED lines=10> */
.L_x_12325:
[----:B------:R-:W-:Y:S01]  /*2b730*/  @!PT LDS RZ, [RZ] ;  /* 0x00000000fffff984 */ /* 0x000fe20000000800 */
[----:B------:R-:W-:Y:S01]  /*2b740*/  @!PT LDS RZ, [RZ] ;  /* 0x00000000fffff984 */ /* 0x000fe20000000800 */
[----:B------:R-:W-:Y:S01]  /*2b750*/  @!PT LDS RZ, [RZ] ;  /* 0x00000000fffff984 */ /* 0x000fe20000000800 */
[----:B------:R0:W-:Y:S01]  /*2b760*/  @P0 LDGSTS.E.BYPASS.LTC128B.128 [R7+0x1e400], desc[UR42][R2.64], !P2 ;  /* 0x1e40000002070fae */ /* 0x0001e2000d101d6a */
[----:B------:R-:W-:Y:S01]  /*2b770*/  IMAD.MOV.U32 R0, RZ, RZ, R14 ;  /* 0x000000ffff007224 */ /* 0x000fe200078e000e */
[----:B------:R-:W-:Y:S06]  /*2b780*/  BRA `(.L_x_12326) ;  /* 0xffffffa400587947 */ /* 0x000fec000383ffff */
.L_x_12177:
        /* <DEDUP_REMOVED lines=9> */
.L_x_12327:
[C---:B------:R-:W-:Y:S01]  /*2b820*/  VIADD R6, R34.reuse, 0x10 ;  /* 0x0000001022067836 */ /* 0x040fe20000000000 */
[----:B------:R-:W-:Y:S01]  /*2b830*/  ISETP.GE.AND P0, PT, R34, R5, PT ;  /* 0x000000052200720c */ /* 0x000fe20003f06270 */
[----:B------:R-:W-:Y:S02]  /*2b840*/  IMAD.MOV.U32 R13, RZ, RZ, R0 ;  /* 0x000000ffff0d7224 */ /* 0x000fe400078e0000 */
[----:B------:R-:W-:-:S10]  /*2b850*/  IMAD.MOV.U32 R2, RZ, RZ, R14 ;  /* 0x000000ffff027224 */ /* 0x000fd400078e000e */
[----:B------:R-:W-:Y:S05]  /*2b860*/  WARPSYNC.COLLECTIVE R15, `(.L_x_12328) ;  /* 0x000000000f087348 */ /* 0x000fea0003c00000 */
[----:B------:R0:W1:Y:S02]  /*2b870*/  SHFL.IDX P6, R14, R13, R12, R11 ;  /* 0x0000000c0d0e7389 */ /* 0x00006400000c000b */
[----:B01----:R-:W-:Y:S01]  /*2b880*/  ENDCOLLECTIVE ;  /* 0x000000000000791b */ /* 0x003fe20003800000 */
.L_x_12328:
[----:B------:R-:W-:Y:S02]  /*2b890*/  IMAD.MOV.U32 R13, RZ, RZ, R4 ;  /* 0x000000ffff0d7224 */ /* 0x000fe400078e0004 */
[----:B------:R-:W-:Y:S02]  /*2b8a0*/  IMAD.MOV.U32 R12, RZ, RZ, 0x1 ;  /* 0x00000001ff0c7424 */ /* 0x000fe400078e00ff */
[----:B------:R-:W-:-:S07]  /*2b8b0*/  IMAD.MOV.U32 R3, RZ, RZ, R14 ;  /* 0x000000ffff037224 */ /* 0x000fce00078e000e */
[----:B------:R-:W-:Y:S05]  /*2b8c0*/  WARPSYNC.COLLECTIVE R15, `(.L_x_12329) ;  /* 0x000000000f087348 */ /* 0x000fea0003c00000 */
[----:B------:R0:W1:Y:S02]  /*2b8d0*/  SHFL.IDX P6, R14, R13, R12, R11 ;  /* 0x0000000c0d0e7389 */ /* 0x00006400000c000b */
[----:B01----:R-:W-:Y:S01]  /*2b8e0*/  ENDCOLLECTIVE ;  /* 0x000000000000791b */ /* 0x003fe20003800000 */
.L_x_12329:
        /* <DEDUP_REMOVED lines=15> */
.L_x_12330:
[----:B------:R-:W-:Y:S02]  /*2b9e0*/  IMAD.MOV.U32 R13, RZ, RZ, R4 ;  /* 0x000000ffff0d7224 */ /* 0x000fe400078e0004 */
[----:B------:R-:W-:Y:S02]  /*2b9f0*/  IMAD.MOV.U32 R12, RZ, RZ, 0x2 ;  /* 0x00000002ff0c7424 */ /* 0x000fe400078e00ff */
[----:B------:R-:W-:-:S07]  /*2ba00*/  IMAD.MOV.U32 R3, RZ, RZ, R14 ;  /* 0x000000ffff037224 */ /* 0x000fce00078e000e */
[----:B------:R-:W-:Y:S05]  /*2ba10*/  WARPSYNC.COLLECTIVE R15, `(.L_x_12331) ;  /* 0x000000000f087348 */ /* 0x000fea0003c00000 */
[----:B------:R0:W1:Y:S02]  /*2ba20*/  SHFL.IDX P6, R14, R13, R12, R11 ;  /* 0x0000000c0d0e7389 */ /* 0x00006400000c000b */
[----:B01----:R-:W-:Y:S01]  /*2ba30*/  ENDCOLLECTIVE ;  /* 0x000000000000791b */ /* 0x003fe20003800000 */
.L_x_12331:
        /* <DEDUP_REMOVED lines=16> */
.L_x_12332:
[----:B------:R-:W-:Y:S02]  /*2bb40*/  IMAD.MOV.U32 R13, RZ, RZ, R4 ;  /* 0x000000ffff0d7224 */ /* 0x000fe400078e0004 */
[----:B------:R-:W-:Y:S01]  /*2bb50*/  IMAD.MOV.U32 R12, RZ, RZ, 0x3 ;  /* 0x00000003ff0c7424 */ /* 0x000fe200078e00ff */
[----:B------:R-:W-:-:S07]  /*2bb60*/  MOV R3, R14 ;  /* 0x0000000e00037202 */ /* 0x000fce0000000f00 */
[----:B------:R-:W-:Y:S05]  /*2bb70*/  WARPSYNC.COLLECTIVE R15, `(.L_x_12333) ;  /* 0x000000000f087348 */ /* 0x000fea0003c00000 */
[----:B------:R0:W1:Y:S02]  /*2bb80*/  SHFL.IDX P6, R14, R13, R12, R11 ;  /* 0x0000000c0d0e7389 */ /* 0x00006400000c000b */
[----:B01----:R-:W-:Y:S01]  /*2bb90*/  ENDCOLLECTIVE ;  /* 0x000000000000791b */ /* 0x003fe20003800000 */
.L_x_12333:
        /* <DEDUP_REMOVED lines=16> */
.L_x_12334:
[----:B------:R-:W-:Y:S02]  /*2bca0*/  IMAD.MOV.U32 R13, RZ, RZ, R4 ;  /* 0x000000ffff0d7224 */ /* 0x000fe400078e0004 */
[----:B------:R-:W-:Y:S02]  /*2bcb0*/  IMAD.MOV.U32 R12, RZ, RZ, 0x4 ;  /* 0x00000004ff0c7424 */ /* 0x000fe400078e00ff */
[----:B------:R-:W-:-:S07]  /*2bcc0*/  IMAD.MOV.U32 R3, RZ, RZ, R14 ;  /* 0x000000ffff037224 */ /* 0x000fce00078e000e */
[----:B------:R-:W-:Y:S05]  /*2bcd0*/  WARPSYNC.COLLECTIVE R15, `(.L_x_12335) ;  /* 0x000000000f087348 */ /* 0x000fea0003c00000 */
[----:B------:R0:W1:Y:S02]  /*2bce0*/  SHFL.IDX P6, R14, R13, R12, R11 ;  /* 0x0000000c0d0e7389 */ /* 0x00006400000c000b */
[----:B01----:R-:W-:Y:S01]  /*2bcf0*/  ENDCOLLECTIVE ;  /* 0x000000000000791b */ /* 0x003fe20003800000 */
.L_x_12335:
        /* <DEDUP_REMOVED lines=16> */
.L_x_12336:
[----:B------:R-:W-:Y:S02]  /*2be00*/  IMAD.MOV.U32 R13, RZ, RZ, R4 ;  /* 0x000000ffff0d7224 */ /* 0x000fe400078e0004 */
[----:B------:R-:W-:Y:S02]  /*2be10*/  IMAD.MOV.U32 R12, RZ, RZ, 0x5 ;  /* 0x00000005ff0c7424 */ /* 0x000fe400078e00ff */
[----:B------:R-:W-:-:S07]  /*2be20*/  IMAD.MOV.U32 R3, RZ, RZ, R14 ;  /* 0x000000ffff037224 */ /* 0x000fce00078e000e */
[----:B------:R-:W-:Y:S05]  /*2be30*/  WARPSYNC.COLLECTIVE R15, `(.L_x_12337) ;  /* 0x000000000f087348 */ /* 0x000fea0003c00000 */
[----:B------:R0:W1:Y:S02]  /*2be40*/  SHFL.IDX P6, R14, R13, R12, R11 ;  /* 0x0000000c0d0e7389 */ /* 0x00006400000c000b */
[----:B01----:R-:W-:Y:S01]  /*2be50*/  ENDCOLLECTIVE ;  /* 0x000000000000791b */ /* 0x003fe20003800000 */
.L_x_12337:
        /* <DEDUP_REMOVED lines=16> */
.L_x_12338:
[----:B------:R-:W-:Y:S02]  /*2bf60*/  IMAD.MOV.U32 R13, RZ, RZ, R4 ;  /* 0x000000ffff0d7224 */ /* 0x000fe400078e0004 */
[----:B------:R-:W-:Y:S02]  /*2bf70*/  IMAD.MOV.U32 R12, RZ, RZ, 0x6 ;  /* 0x00000006ff0c7424 */ /* 0x000fe400078e00ff */
[----:B------:R-:W-:-:S07]  /*2bf80*/  IMAD.MOV.U32 R3, RZ, RZ, R14 ;  /* 0x000000ffff037224 */ /* 0x000fce00078e000e */
[----:B------:R-:W-:Y:S05]  /*2bf90*/  WARPSYNC.COLLECTIVE R15, `(.L_x_12339) ;  /* 0x000000000f087348 */ /* 0x000fea0003c00000 */
[----:B------:R0:W1:Y:S02]  /*2bfa0*/  SHFL.IDX P6, R14, R13, R12, R11 ;  /* 0x0000000c0d0e7389 */ /* 0x00006400000c000b */
[----:B01----:R-:W-:Y:S01]  /*2bfb0*/  ENDCOLLECTIVE ;  /* 0x000000000000791b */ /* 0x003fe20003800000 */
.L_x_12339:
        /* <DEDUP_REMOVED lines=11> */
[----:B------:R-:W-:Y:S02]  /*2c070*/  ISETP.GE.AND P0, PT, R2, R5, PT ;  /* 0x000000050200720c */ /* 0x000fe40003f06270 */
[----:B------:R-:W-:-:S11]  /*2c080*/  MOV R2, R14 ;  /* 0x0000000e00027202 */ /* 0x000fd60000000f00 */
[----:B------:R-:W-:Y:S05]  /*2c090*/  WARPSYNC.COLLECTIVE R15, `(.L_x_12340) ;  /* 0x000000000f087348 */ /* 0x000fea0003c00000 */
[----:B------:R0:W1:Y:S02]  /*2c0a0*/  SHFL.IDX P6, R14, R13, R12, R11 ;  /* 0x0000000c0d0e7389 */ /* 0x00006400000c000b */
[----:B01----:R-:W-:Y:S01]  /*2c0b0*/  ENDCOLLECTIVE ;  /* 0x000000000000791b */ /* 0x003fe20003800000 */
.L_x_12340:
[----:B------:R-:W-:Y:S02]  /*2c0c0*/  IMAD.MOV.U32 R13, RZ, RZ, R4 ;  /* 0x000000ffff0d7224 */ /* 0x000fe400078e0004 */
[----:B------:R-:W-:Y:S02]  /*2c0d0*/  IMAD.MOV.U32 R12, RZ, RZ, 0x7 ;  /* 0x00000007ff0c7424 */ /* 0x000fe400078e00ff */
[----:B------:R-:W-:-:S07]  /*2c0e0*/  IMAD.MOV.U32 R3, RZ, RZ, R14 ;  /* 0x000000ffff037224 */ /* 0x000fce00078e000e */
[----:B------:R-:W-:Y:S05]  /*2c0f0*/  WARPSYNC.COLLECTIVE R15, `(.L_x_12341) ;  /* 0x000000000f087348 */ /* 0x000fea0003c00000 */
[----:B------:R0:W1:Y:S02]  /*2c100*/  SHFL.IDX P6, R14, R13, R12, R11 ;  /* 0x0000000c0d0e7389 */ /* 0x00006400000c000b */
[----:B01----:R-:W-:Y:S01]  /*2c110*/  ENDCOLLECTIVE ;  /* 0x000000000000791b */ /* 0x003fe20003800000 */
.L_x_12341:
        /* <DEDUP_REMOVED lines=10> */
.L_x_12342:
[----:B------:R-:W-:Y:S01]  /*2c1c0*/  @!PT LDS RZ, [RZ] ;  /* 0x00000000fffff984 */ /* 0x000fe20000000800 */
[----:B------:R-:W-:Y:S01]  /*2c1d0*/  @!PT LDS RZ, [RZ] ;  /* 0x00000000fffff984 */ /* 0x000fe20000000800 */
[----:B------:R-:W-:Y:S01]  /*2c1e0*/  @!PT LDS RZ, [RZ] ;  /* 0x00000000fffff984 */ /* 0x000fe20000000800 */
[----:B------:R0:W-:Y:S01]  /*2c1f0*/  @!P0 LDGSTS.E.BYPASS.LTC128B.128 [R8+0x1b400], desc[UR42][R2.64], !P1 ;  /* 0x1b40000002088fae */ /* 0x0001e2000c901d6a */
[----:B------:R-:W-:Y:S01]  /*2c200*/  IMAD.MOV.U32 R0, RZ, RZ, R14 ;  /* 0x000000ffff007224 */ /* 0x000fe200078e000e */
[----:B------:R-:W-:Y:S06]  /*2c210*/  BRA `(.L_x_12343) ;  /* 0xffffffa400dc7947 */ /* 0x000fec000383ffff */
.L_x_12180:
[----:B0-----:R0:W1:Y:S02]  /*2c220*/  SYNCS.PHASECHK.TRANS64.TRYWAIT P0, [R22+URZ+0x22820], R3 ;  /* 0x02282003160075a7 */ /* 0x001064000800017f */
[----:B-1----:R-:W-:Y:S05]  /*2c230*/  @!P0 NANOSLEEP.SYNCS 0x989680 ;  /* 0x009896800000895d */ /* 0x002fea0003900000 */
[----:B------:R-:W1:Y:S02]  /*2c240*/  @!P0 SYNCS.PHASECHK.TRANS64 P0, [R22+URZ+0x22820], R3 ;  /* 0x02282003160085a7 */ /* 0x000e64000800007f */
[----:B-1----:R-:W-:Y:S05]  /*2c250*/  @!P0 BRA `(.L_x_12180) ;  /* 0xfffffffc00f08947 */ /* 0x002fea000383ffff */
[----:B------:R-:W-:Y:S05]  /*2c260*/  BRA `(.L_x_12344) ;  /* 0xffffffa800387947 */ /* 0x000fea000383ffff */
.L_x_12183:
[----:B-1----:R1:W2:Y:S02]  /*2c270*/  SYNCS.PHASECHK.TRANS64.TRYWAIT P0, [R17+URZ+0x22860], R0 ;  /* 0x02286000110075a7 */ /* 0x0022a4000800017f */
[----:B--2---:R-:W-:Y:S05]  /*2c280*/  @!P0 NANOSLEEP.SYNCS 0x989680 ;  /* 0x009896800000895d */ /* 0x004fea0003900000 */
[----:B------:R-:W2:Y:S02]  /*2c290*/  @!P0 SYNCS.PHASECHK.TRANS64 P0, [R17+URZ+0x22860], R0 ;  /* 0x02286000110085a7 */ /* 0x000ea4000800007f */
[----:B--2---:R-:W-:Y:S05]  /*2c2a0*/  @!P0 BRA `(.L_x_12183) ;  /* 0xfffffffc00f08947 */ /* 0x004fea000383ffff */
[----:B------:R-:W-:Y:S05]  /*2c2b0*/  BRA `(.L_x_12345) ;  /* 0xffffffa800487947 */ /* 0x000fea000383ffff */
.L_x_12184:
        /* <DEDUP_REMOVED lines=8> */
.L_x_12347:
[----:B------:R-:W-:Y:S05]  /*2c340*/  BSYNC B0 ;  /* 0x0000000000007941 */ /* 0x000fea0003800000 */
.L_x_12346:
        /* <DEDUP_REMOVED lines=13> */
.L_x_12348:
        /* <DEDUP_REMOVED lines=11> */
.L_x_12349:
        /* <DEDUP_REMOVED lines=17> */
.L_x_12350:
[----:B------:R-:W-:Y:S02]  /*2c5e0*/  IMAD.MOV.U32 R13, RZ, RZ, R6 ;  /* 0x000000ffff0d7224 */ /* 0x000fe400078e0006 */
[----:B------:R-:W-:Y:S01]  /*2c5f0*/  IMAD.MOV.U32 R12, RZ, RZ, 0x2 ;  /* 0x00000002ff0c7424 */ /* 0x000fe200078e00ff */
[----:B------:R-:W-:-:S13]  /*2c600*/  IADD3 R2, P4, R14, R0, RZ ;  /* 0x000000000e027210 */ /* 0x000fda0007f9e0ff */
[----:B------:R-:W-:Y:S05]  /*2c610*/  WARPSYNC.COLLECTIVE R15, `(.L_x_12351) ;  /* 0x000000000f087348 */ /* 0x000fea0003c00000 */
[----:B------:R0:W1:Y:S02]  /*2c620*/  SHFL.IDX P6, R14, R13, R12, R11 ;  /* 0x0000000c0d0e7389 */ /* 0x00006400000c000b */
[----:B01----:R-:W-:Y:S01]  /*2c630*/  ENDCOLLECTIVE ;  /* 0x000000000000791b */ /* 0x003fe20003800000 */
.L_x_12351:
        /* <DEDUP_REMOVED lines=17> */
.L_x_12352:
[----:B------:R-:W-:Y:S02]  /*2c750*/  IMAD.MOV.U32 R13, RZ, RZ, R6 ;  /* 0x000000ffff0d7224 */ /* 0x000fe400078e0006 */
[----:B------:R-:W-:Y:S01]  /*2c760*/  IMAD.MOV.U32 R12, RZ, RZ, 0x3 ;  /* 0x00000003ff0c7424 */ /* 0x000fe200078e00ff */
[----:B------:R-:W-:-:S13]  /*2c770*/  IADD3 R2, P4, R14, R0, RZ ;  /* 0x000000000e027210 */ /* 0x000fda0007f9e0ff */
[----:B------:R-:W-:Y:S05]  /*2c780*/  WARPSYNC.COLLECTIVE R15, `(.L_x_12353) ;  /* 0x000000000f087348 */ /* 0x000fea0003c00000 */
[----:B------:R0:W1:Y:S02]  /*2c790*/  SHFL.IDX P6, R14, R13, R12, R11 ;  /* 0x0000000c0d0e7389 */ /* 0x00006400000c000b */
[----:B01----:R-:W-:Y:S01]  /*2c7a0*/  ENDCOLLECTIVE ;  /* 0x000000000000791b */ /* 0x003fe20003800000 */
.L_x_12353:
        /* <DEDUP_REMOVED lines=17> */
.L_x_12354:
[----:B------:R-:W-:Y:S02]  /*2c8c0*/  IMAD.MOV.U32 R13, RZ, RZ, R6 ;  /* 0x000000ffff0d7224 */ /* 0x000fe400078e0006 */
[----:B------:R-:W-:Y:S01]  /*2c8d0*/  IMAD.MOV.U32 R12, RZ, RZ, 0x4 ;  /* 0x00000004ff0c7424 */ /* 0x000fe200078e00ff */
[----:B------:R-:W-:-:S13]  /*2c8e0*/  IADD3 R2, P4, R14, R0, RZ ;  /* 0x000000000e027210 */ /* 0x000fda0007f9e0ff */
[----:B------:R-:W-:Y:S05]  /*2c8f0*/  WARPSYNC.COLLECTIVE R15, `(.L_x_12355) ;  /* 0x000000000f087348 */ /* 0x000fea0003c00000 */
[----:B------:R0:W1:Y:S02]  /*2c900*/  SHFL.IDX P6, R14, R13, R12, R11 ;  /* 0x0000000c0d0e7389 */ /* 0x00006400000c000b */
[----:B01----:R-:W-:Y:S01]  /*2c910*/  ENDCOLLECTIVE ;  /* 0x000000000000791b */ /* 0x003fe20003800000 */
.L_x_12355:
        /* <DEDUP_REMOVED lines=17> */
.L_x_12356:
[----:B------:R-:W-:Y:S02]  /*2ca30*/  IMAD.MOV.U32 R13, RZ, RZ, R6 ;  /* 0x000000ffff0d7224 */ /* 0x000fe400078e0006 */
[----:B------:R-:W-:Y:S01]  /*2ca40*/  IMAD.MOV.U32 R12, RZ, RZ, 0x5 ;  /* 0x00000005ff0c7424 */ /* 0x000fe200078e00ff */
[----:B------:R-:W-:-:S13]  /*2ca50*/  IADD3 R2, P4, R14, R0, RZ ;  /* 0x000000000e027210 */ /* 0x000fda0007f9e0ff */
[----:B------:R-:W-:Y:S05]  /*2ca60*/  WARPSYNC.COLLECTIVE R15, `(.L_x_12357) ;  /* 0x000000000f087348 */ /* 0x000fea0003c00000 */
[----:B------:R0:W1:Y:S02]  /*2ca70*/  SHFL.IDX P6, R14, R13, R12, R11 ;  /* 0x0000000c0d0e7389 */ /* 0x00006400000c000b */
[----:B01----:R-:W-:Y:S01]  /*2ca80*/  ENDCOLLECTIVE ;  /* 0x000000000000791b */ /* 0x003fe20003800000 */
.L_x_12357:
        /* <DEDUP_REMOVED lines=12> */
.L_x_12358:
        /* <DEDUP_REMOVED lines=9> */
.L_x_12191:
[----:B0-----:R0:W1:Y:S02]  /*2cbe0*/  SYNCS.PHASECHK.TRANS64.TRYWAIT P0, [R4+URZ+0x22840], R21 ;  /* 0x02284015040075a7 */ /* 0x001064000800017f */
[----:B-1----:R-:W-:Y:S05]  /*2cbf0*/  @!P0 NANOSLEEP.SYNCS 0x989680 ;  /* 0x009896800000895d */ /* 0x002fea0003900000 */
[----:B------:R-:W1:Y:S02]  /*2cc00*/  @!P0 SYNCS.PHASECHK.TRANS64 P0, [R4+URZ+0x22840], R21 ;  /* 0x02284015040085a7 */ /* 0x000e64000800007f */
[----:B-1----:R-:W-:Y:S05]  /*2cc10*/  @!P0 BRA `(.L_x_12191) ;  /* 0xfffffffc00f08947 */ /* 0x002fea000383ffff */
[----:B------:R-:W-:Y:S05]  /*2cc20*/  BRA `(.L_x_12360) ;  /* 0xffffffa800b07947 */ /* 0x000fea000383ffff */
.L_x_12192:
        /* <DEDUP_REMOVED lines=8> */
.L_x_12362:
[----:B------:R-:W-:Y:S05]  /*2ccb0*/  BSYNC B1 ;  /* 0x0000000000017941 */ /* 0x000fea0003800000 */
.L_x_12361:
        /* <DEDUP_REMOVED lines=9> */
.L_x_12363:
[----:B------:R-:W-:Y:S02]  /*2cd50*/  IMAD.MOV.U32 R13, RZ, RZ, R9 ;  /* 0x000000ffff0d7224 */ /* 0x000fe400078e0009 */
[----:B------:R-:W-:Y:S02]  /*2cd60*/  IMAD.MOV.U32 R12, RZ, RZ, 0x1 ;  /* 0x00000001ff0c7424 */ /* 0x000fe400078e00ff */
[----:B------:R-:W-:-:S07]  /*2cd70*/  IMAD.MOV.U32 R2, RZ, RZ, R14 ;  /* 0x000000ffff027224 */ /* 0x000fce00078e000e */
[----:B------:R-:W-:Y:S05]  /*2cd80*/  WARPSYNC.COLLECTIVE R15, `(.L_x_12364) ;  /* 0x000000000f087348 */ /* 0x000fea0003c00000 */
[----:B------:R0:W1:Y:S02]  /*2cd90*/  SHFL.IDX P6, R14, R13, R12, R11 ;  /* 0x0000000c0d0e7389 */ /* 0x00006400000c000b */
[----:B01----:R-:W-:Y:S01]  /*2cda0*/  ENDCOLLECTIVE ;  /* 0x000000000000791b */ /* 0x003fe20003800000 */
.L_x_12364:
        /* <DEDUP_REMOVED lines=11> */
.L_x_12365:
[----:B------:R-:W-:Y:S01]  /*2ce60*/  IMAD.MOV.U32 R13, RZ, RZ, R9 ;  /* 0x000000ffff0d7224 */ /* 0x000fe200078e0009 */
[----:B------:R-:W-:Y:S01]  /*2ce70*/  MOV R12, 0x2 ;  /* 0x00000002000c7802 */ /* 0x000fe20000000f00 */
[----:B------:R-:W-:-:S07]  /*2ce80*/  IMAD.MOV.U32 R2, RZ, RZ, R14 ;  /* 0x000000ffff027224 */ /* 0x000fce00078e000e */
[----:B------:R-:W-:Y:S05]  /*2ce90*/  WARPSYNC.COLLECTIVE R15, `(.L_x_12366) ;  /* 0x000000000f087348 */ /* 0x000fea0003c00000 */
[----:B------:R0:W1:Y:S02]  /*2cea0*/  SHFL.IDX P6, R14, R13, R12, R11 ;  /* 0x0000000c0d0e7389 */ /* 0x00006400000c000b */
[----:B01----:R-:W-:Y:S01]  /*2ceb0*/  ENDCOLLECTIVE ;  /* 0x000000000000791b */ /* 0x003fe20003800000 */
.L_x_12366:
        /* <DEDUP_REMOVED lines=11> */
.L_x_12367:
[----:B------:R-:W-:Y:S02]  /*2cf70*/  IMAD.MOV.U32 R13, RZ, RZ, R9 ;  /* 0x000000ffff0d7224 */ /* 0x000fe400078e0009 */
[----:B------:R-:W-:Y:S02]  /*2cf80*/  IMAD.MOV.U32 R12, RZ, RZ, 0x3 ;  /* 0x00000003ff0c7424 */ /* 0x000fe400078e00ff */
[----:B------:R-:W-:-:S07]  /*2cf90*/  IMAD.MOV.U32 R2, RZ, RZ, R14 ;  /* 0x000000ffff027224 */ /* 0x000fce00078e000e */
[----:B------:R-:W-:Y:S05]  /*2cfa0*/  WARPSYNC.COLLECTIVE R15, `(.L_x_12368) ;  /* 0x000000000f087348 */ /* 0x000fea0003c00000 */
[----:B------:R0:W1:Y:S02]  /*2cfb0*/  SHFL.IDX P6, R14, R13, R12, R11 ;  /* 0x0000000c0d0e7389 */ /* 0x00006400000c000b */
[----:B01----:R-:W-:Y:S01]  /*2cfc0*/  ENDCOLLECTIVE ;  /* 0x000000000000791b */ /* 0x003fe20003800000 */
.L_x_12368:
        /* <DEDUP_REMOVED lines=11> */
.L_x_12369:
[----:B------:R-:W-:Y:S02]  /*2d080*/  IMAD.MOV.U32 R13, RZ, RZ, R9 ;  /* 0x000000ffff0d7224 */ /* 0x000fe400078e0009 */
[----:B------:R-:W-:Y:S02]  /*2d090*/  IMAD.MOV.U32 R12, RZ, RZ, 0x4 ;  /* 0x00000004ff0c7424 */ /* 0x000fe400078e00ff */
[----:B------:R-:W-:-:S07]  /*2d0a0*/  IMAD.MOV.U32 R2, RZ, RZ, R14 ;  /* 0x000000ffff027224 */ /* 0x000fce00078e000e */
[----:B------:R-:W-:Y:S05]  /*2d0b0*/  WARPSYNC.COLLECTIVE R15, `(.L_x_12370) ;  /* 0x000000000f087348 */ /* 0x000fea0003c00000 */
[----:B------:R0:W1:Y:S02]  /*2d0c0*/  SHFL.IDX P6, R14, R13, R12, R11 ;  /* 0x0000000c0d0e7389 */ /* 0x00006400000c000b */
[----:B01----:R-:W-:Y:S01]  /*2d0d0*/  ENDCOLLECTIVE ;  /* 0x000000000000791b */ /* 0x003fe20003800000 */
.L_x_12370:
        /* <DEDUP_REMOVED lines=11> */
.L_x_12371:
[----:B------:R-:W-:Y:S02]  /*2d190*/  IMAD.MOV.U32 R13, RZ, RZ, R9 ;  /* 0x000000ffff0d7224 */ /* 0x000fe400078e0009 */
[----:B------:R-:W-:Y:S02]  /*2d1a0*/  IMAD.MOV.U32 R12, RZ, RZ, 0x5 ;  /* 0x00000005ff0c7424 */ /* 0x000fe400078e00ff */
[----:B------:R-:W-:-:S07]  /*2d1b0*/  IMAD.MOV.U32 R2, RZ, RZ, R14 ;  /* 0x000000ffff027224 */ /* 0x000fce00078e000e */
[----:B------:R-:W-:Y:S05]  /*2d1c0*/  WARPSYNC.COLLECTIVE R15, `(.L_x_12372) ;  /* 0x000000000f087348 */ /* 0x000fea0003c00000 */
[----:B------:R0:W1:Y:S02]  /*2d1d0*/  SHFL.IDX P6, R14, R13, R12, R11 ;  /* 0x0000000c0d0e7389 */ /* 0x00006400000c000b */
[----:B01----:R-:W-:Y:S01]  /*2d1e0*/  ENDCOLLECTIVE ;  /* 0x000000000000791b */ /* 0x003fe20003800000 */
.L_x_12372:
        /* <DEDUP_REMOVED lines=11> */
.L_x_12373:
[----:B------:R-:W-:Y:S01]  /*2d2a0*/  IMAD.MOV.U32 R2, RZ, RZ, R14 ;  /* 0x000000ffff027224 */ /* 0x000fe200078e000e */
[----:B------:R-:W-:Y:S06]  /*2d2b0*/  BRA `(.L_x_12374) ;  /* 0xffffffa400e47947 */ /* 0x000fec000383ffff */
.L_x_12197:
[----:B---3--:R3:W4:Y:S02]  /*2d2c0*/  SYNCS.PHASECHK.TRANS64.TRYWAIT P0, [R4+URZ+0x22860], R21 ;  /* 0x02286015040075a7 */ /* 0x008724000800017f */
[----:B----4-:R-:W-:Y:S05]  /*2d2d0*/  @!P0 NANOSLEEP.SYNCS 0x989680 ;  /* 0x009896800000895d */ /* 0x010fea0003900000 */
[----:B------:R-:W4:Y:S02]  /*2d2e0*/  @!P0 SYNCS.PHASECHK.TRANS64 P0, [R4+URZ+0x22860], R21 ;  /* 0x02286015040085a7 */ /* 0x000f24000800007f */
[----:B----4-:R-:W-:Y:S05]  /*2d2f0*/  @!P0 BRA `(.L_x_12197) ;  /* 0xfffffffc00f08947 */ /* 0x010fea000383ffff */
[----:B------:R-:W-:Y:S05]  /*2d300*/  BRA `(.L_x_12375) ;  /* 0xffffffa800347947 */ /* 0x000fea000383ffff */
.L_x_12198:
        /* <DEDUP_REMOVED lines=8> */
.L_x_12377:
[----:B------:R-:W-:Y:S05]  /*2d390*/  BSYNC B1 ;  /* 0x0000000000017941 */ /* 0x000fea0003800000 */
.L_x_12376:
[----:B------:R-:W-:Y:S01]  /*2d3a0*/  IMAD.MOV.U32 R13, RZ, RZ, R5 ;  /* 0x000000ffff0d7224 */ /* 0x000fe200078e0005 */
[----:B------:R-:W-:Y:S01]  /*2d3b0*/  MOV R3, R14 ;  /* 0x0000000e00037202 */ /* 0x000fe20000000f00 */
[----:B------:R-:W-:Y:S02]  /*2d3c0*/  IMAD.MOV.U32 R12, RZ, RZ, RZ ;  /* 0x000000ffff0c7224 */ /* 0x000fe400078e00ff */
[----:B------:R-:W-:Y:S02]  /*2d3d0*/  IMAD.MOV.U32 R11, RZ, RZ, 0x181f ;  /* 0x0000181fff0b7424 */ /* 0x000fe400078e00ff */
[----:B------:R-:W-:Y:S02]  /*2d3e0*/  IMAD.MOV.U32 R15, RZ, RZ, -0x1 ;  /* 0xffffffffff0f7424 */ /* 0x000fe400078e00ff */
[----:B------:R-:W-:-:S07]  /*2d3f0*/  IMAD R6, R6, 0x2, R22 ;  /* 0x0000000206067824 */ /* 0x000fce00078e0216 */
[----:B------:R-:W-:Y:S05]  /*2d400*/  WARPSYNC.COLLECTIVE R15, `(.L_x_12378) ;  /* 0x000000000f087348 */ /* 0x000fea0003c00000 */
[----:B------:R0:W1:Y:S02]  /*2d410*/  SHFL.IDX P6, R14, R13, R12, R11 ;  /* 0x0000000c0d0e7389 */ /* 0x00006400000c000b */
[----:B01----:R-:W-:Y:S01]  /*2d420*/  ENDCOLLECTIVE ;  /* 0x000000000000791b */ /* 0x003fe20003800000 */
.L_x_12378:
[----:B------:R-:W-:Y:S02]  /*2d430*/  IMAD.MOV.U32 R13, RZ, RZ, R7 ;  /* 0x000000ffff0d7224 */ /* 0x000fe400078e0007 */
[----:B------:R-:W-:Y:S01]  /*2d440*/  IMAD.MOV.U32 R12, RZ, RZ, 0x1 ;  /* 0x00000001ff0c7424 */ /* 0x000fe200078e00ff */
[----:B------:R-:W-:-:S13]  /*2d450*/  IADD3 R2, P0, R14, R0, RZ ;  /* 0x000000000e027210 */ /* 0x000fda0007f1e0ff */
[----:B------:R-:W-:Y:S05]  /*2d460*/  WARPSYNC.COLLECTIVE R15, `(.L_x_12379) ;  /* 0x000000000f087348 */ /* 0x000fea0003c00000 */
[----:B------:R0:W1:Y:S02]  /*2d470*/  SHFL.IDX P6, R14, R13, R12, R11 ;  /* 0x0000000c0d0e7389 */ /* 0x00006400000c000b */
[----:B01----:R-:W-:Y:S01]  /*2d480*/  ENDCOLLECTIVE ;  /* 0x000000000000791b */ /* 0x003fe20003800000 */
.L_x_12379:
        /* <DEDUP_REMOVED lines=13> */
.L_x_12380:
[----:B------:R-:W-:Y:S01]  /*2d560*/  IMAD.MOV.U32 R13, RZ, RZ, R7 ;  /* 0x000000ffff0d7224 */ /* 0x000fe200078e0007 */
[----:B------:R-:W-:Y:S02]  /*2d570*/  MOV R12, 0x2 ;  /* 0x00000002000c7802 */ /* 0x000fe40000000f00 */
[----:B------:R-:W-:-:S13]  /*2d580*/  IADD3 R2, P0, R14, R0, RZ ;  /* 0x000000000e027210 */ /* 0x000fda0007f1e0ff */
[----:B------:R-:W-:Y:S05]  /*2d590*/  WARPSYNC.COLLECTIVE R15, `(.L_x_12381) ;  /* 0x000000000f087348 */ /* 0x000fea0003c00000 */
[----:B------:R0:W1:Y:S02]  /*2d5a0*/  SHFL.IDX P6, R14, R13, R12, R11 ;  /* 0x0000000c0d0e7389 */ /* 0x00006400000c000b */
[----:B01----:R-:W-:Y:S01]  /*2d5b0*/  ENDCOLLECTIVE ;  /* 0x000000000000791b */ /* 0x003fe20003800000 */
.L_x_12381:
        /* <DEDUP_REMOVED lines=13> */
.L_x_12382:
[----:B------:R-:W-:Y:S02]  /*2d690*/  IMAD.MOV.U32 R13, RZ, RZ, R7 ;  /* 0x000000ffff0d7224 */ /* 0x000fe400078e0007 */
[----:B------:R-:W-:Y:S01]  /*2d6a0*/  IMAD.MOV.U32 R12, RZ, RZ, 0x3 ;  /* 0x00000003ff0c7424 */ /* 0x000fe200078e00ff */
[----:B------:R-:W-:-:S13]  /*2d6b0*/  IADD3 R2, P0, R14, R0, RZ ;  /* 0x000000000e027210 */ /* 0x000fda0007f1e0ff */
[----:B------:R-:W-:Y:S05]  /*2d6c0*/  WARPSYNC.COLLECTIVE R15, `(.L_x_12383) ;  /* 0x000000000f087348 */ /* 0x000fea0003c00000 */
[----:B------:R0:W1:Y:S02]  /*2d6d0*/  SHFL.IDX P6, R14, R13, R12, R11 ;  /* 0x0000000c0d0e7389 */ /* 0x00006400000c000b */
[----:B01----:R-:W-:Y:S01]  /*2d6e0*/  ENDCOLLECTIVE ;  /* 0x000000000000791b */ /* 0x003fe20003800000 */
.L_x_12383:
        /* <DEDUP_REMOVED lines=13> */
.L_x_12384:
[----:B------:R-:W-:Y:S02]  /*2d7c0*/  IMAD.MOV.U32 R13, RZ, RZ, R7 ;  /* 0x000000ffff0d7224 */ /* 0x000fe400078e0007 */
[----:B------:R-:W-:Y:S01]  /*2d7d0*/  IMAD.MOV.U32 R12, RZ, RZ, 0x4 ;  /* 0x00000004ff0c7424 */ /* 0x000fe200078e00ff */
[----:B------:R-:W-:-:S13]  /*2d7e0*/  IADD3 R2, P0, R14, R0, RZ ;  /* 0x000000000e027210 */ /* 0x000fda0007f1e0ff */
[----:B------:R-:W-:Y:S05]  /*2d7f0*/  WARPSYNC.COLLECTIVE R15, `(.L_x_12385) ;  /* 0x000000000f087348 */ /* 0x000fea0003c00000 */
[----:B------:R0:W1:Y:S02]  /*2d800*/  SHFL.IDX P6, R14, R13, R12, R11 ;  /* 0x0000000c0d0e7389 */ /* 0x00006400000c000b */
[----:B01----:R-:W-:Y:S01]  /*2d810*/  ENDCOLLECTIVE ;  /* 0x000000000000791b */ /* 0x003fe20003800000 */
.L_x_12385:
        /* <DEDUP_REMOVED lines=13> */
.L_x_12386:
[----:B------:R-:W-:Y:S02]  /*2d8f0*/  IMAD.MOV.U32 R13, RZ, RZ, R7 ;  /* 0x000000ffff0d7224 */ /* 0x000fe400078e0007 */
[----:B------:R-:W-:Y:S01]  /*2d900*/  IMAD.MOV.U32 R12, RZ, RZ, 0x5 ;  /* 0x00000005ff0c7424 */ /* 0x000fe200078e00ff */
[----:B------:R-:W-:-:S13]  /*2d910*/  IADD3 R2, P0, R14, R0, RZ ;  /* 0x000000000e027210 */ /* 0x000fda0007f1e0ff */
[----:B------:R-:W-:Y:S05]  /*2d920*/  WARPSYNC.COLLECTIVE R15, `(.L_x_12387) ;  /* 0x000000000f087348 */ /* 0x000fea0003c00000 */
[----:B------:R0:W1:Y:S02]  /*2d930*/  SHFL.IDX P6, R14, R13, R12, R11 ;  /* 0x0000000c0d0e7389 */ /* 0x00006400000c000b */
[----:B01----:R-:W-:Y:S01]  /*2d940*/  ENDCOLLECTIVE ;  /* 0x000000000000791b */ /* 0x003fe20003800000 */
.L_x_12387:
[----:B------:R-:W-:-:S05]  /*2d950*/  IADD3.X R3, RZ, R8, RZ, P0, !PT ;  /* 0x00000008ff037210 */ /* 0x000fca00007fe4ff */
        /* <DEDUP_REMOVED lines=12> */
.L_x_12388:
[----:B------:R-:W-:Y:S05]  /*2da20*/  BRA `(.L_x_12389) ;  /* 0xffffffa400847947 */ /* 0x000fea000383ffff */
.L_x_12206:
        /* <DEDUP_REMOVED lines=8> */
.L_x_12391:
[----:B------:R-:W-:Y:S05]  /*2dab0*/  BSYNC B0 ;  /* 0x0000000000007941 */ /* 0x000fea0003800000 */
.L_x_12390:
        /* <DEDUP_REMOVED lines=9> */
.L_x_12392:
        /* <DEDUP_REMOVED lines=18> */
.L_x_12393:
[----:B------:R-:W-:Y:S01]  /*2dc70*/  IMAD.MOV.U32 R12, RZ, RZ, 0x2 ;  /* 0x00000002ff0c7424 */ /* 0x000fe200078e00ff */
[----:B------:R-:W-:-:S05]  /*2dc80*/  SEL R6, R14, RZ, P1 ;  /* 0x000000ff0e067207 */ /* 0x000fca0000800000 */
[----:B------:R-:W-:-:S04]  /*2dc90*/  IMAD.IADD R6, R5, 0x1, R6 ;  /* 0x0000000105067824 */ /* 0x000fc800078e0206 */
[----:B------:R-:W-:-:S07]  /*2dca0*/  IMAD.MOV.U32 R13, RZ, RZ, R6 ;  /* 0x000000ffff0d7224 */ /* 0x000fce00078e0006 */
[----:B------:R-:W-:Y:S05]  /*2dcb0*/  WARPSYNC.COLLECTIVE R15, `(.L_x_12394) ;  /* 0x000000000f087348 */ /* 0x000fea0003c00000 */
[----:B------:R0:W1:Y:S02]  /*2dcc0*/  SHFL.UP P6, R14, R13, R12, R11 ;  /* 0x0400000c0d0e7389 */ /* 0x00006400000c000b */
[----:B01----:R-:W-:Y:S01]  /*2dcd0*/  ENDCOLLECTIVE ;  /* 0x000000000000791b */ /* 0x003fe20003800000 */
.L_x_12394:
[----:B------:R-:W-:Y:S01]  /*2dce0*/  IMAD.MOV.U32 R12, RZ, RZ, 0x4 ;  /* 0x00000004ff0c7424 */ /* 0x000fe200078e00ff */
[----:B------:R-:W-:-:S05]  /*2dcf0*/  SEL R7, R14, RZ, P2 ;  /* 0x000000ff0e077207 */ /* 0x000fca0001000000 */
[----:B------:R-:W-:-:S04]  /*2dd00*/  IMAD.IADD R7, R6, 0x1, R7 ;  /* 0x0000000106077824 */ /* 0x000fc800078e0207 */
[----:B------:R-:W-:-:S07]  /*2dd10*/  IMAD.MOV.U32 R13, RZ, RZ, R7 ;  /* 0x000000ffff0d7224 */ /* 0x000fce00078e0007 */
[----:B------:R-:W-:Y:S05]  /*2dd20*/  WARPSYNC.COLLECTIVE R15, `(.L_x_12395) ;  /* 0x000000000f087348 */ /* 0x000fea0003c00000 */
[----:B------:R0:W1:Y:S02]  /*2dd30*/  SHFL.UP P6, R14, R13, R12, R11 ;  /* 0x0400000c0d0e7389 */ /* 0x00006400000c000b */
[----:B01----:R-:W-:Y:S01]  /*2dd40*/  ENDCOLLECTIVE ;  /* 0x000000000000791b */ /* 0x003fe20003800000 */
.L_x_12395:
[----:B------:R-:W-:Y:S01]  /*2dd50*/  IMAD.MOV.U32 R12, RZ, RZ, 0x8 ;  /* 0x00000008ff0c7424 */ /* 0x000fe200078e00ff */
[----:B------:R-:W-:-:S04]  /*2dd60*/  SEL R2, R14, RZ, P3 ;  /* 0x000000ff0e027207 */ /* 0x000fc80001800000 */
[----:B------:R-:W-:-:S05]  /*2dd70*/  IADD3 R2, R7, R2, RZ ;  /* 0x0000000207027210 */ /* 0x000fca0007ffe0ff */
[----:B------:R-:W-:-:S07]  /*2dd80*/  IMAD.MOV.U32 R13, RZ, RZ, R2 ;  /* 0x000000ffff0d7224 */ /* 0x000fce00078e0002 */
[----:B------:R-:W-:Y:S05]  /*2dd90*/  WARPSYNC.COLLECTIVE R15, `(.L_x_12396) ;  /* 0x000000000f087348 */ /* 0x000fea0003c00000 */
[----:B------:R0:W1:Y:S02]  /*2dda0*/  SHFL.UP P6, R14, R13, R12, R11 ;  /* 0x0400000c0d0e7389 */ /* 0x00006400000c000b */
[----:B01----:R-:W-:Y:S01]  /*2ddb0*/  ENDCOLLECTIVE ;  /* 0x000000000000791b */ /* 0x003fe20003800000 */
.L_x_12396:
[----:B------:R-:W-:Y:S01]  /*2ddc0*/  IMAD.MOV.U32 R12, RZ, RZ, 0x10 ;  /* 0x00000010ff0c7424 */ /* 0x000fe200078e00ff */
[----:B------:R-:W-:-:S05]  /*2ddd0*/  SEL R3, R14, RZ, P4 ;  /* 0x000000ff0e037207 */ /* 0x000fca0002000000 */
[----:B------:R-:W-:-:S04]  /*2dde0*/  IMAD.IADD R3, R2, 0x1, R3 ;  /* 0x0000000102037824 */ /* 0x000fc800078e0203 */
[----:B------:R-:W-:-:S07]  /*2ddf0*/  IMAD.MOV.U32 R13, RZ, RZ, R3 ;  /* 0x000000ffff0d7224 */ /* 0x000fce00078e0003 */
[----:B------:R-:W-:Y:S05]  /*2de00*/  WARPSYNC.COLLECTIVE R15, `(.L_x_12397) ;  /* 0x000000000f087348 */ /* 0x000fea0003c00000 */
[----:B------:R0:W1:Y:S02]  /*2de10*/  SHFL.UP P6, R14, R13, R12, R11 ;  /* 0x0400000c0d0e7389 */ /* 0x00006400000c000b */
[----:B01----:R-:W-:Y:S01]  /*2de20*/  ENDCOLLECTIVE ;  /* 0x000000000000791b */ /* 0x003fe20003800000 */
.L_x_12397:
        /* <DEDUP_REMOVED lines=8> */
.L_x_12398:
[----:B------:R-:W-:Y:S05]  /*2deb0*/  BRA `(.L_x_12399) ;  /* 0xffffffa400e47947 */ /* 0x000fea000383ffff */
.L_x_12211:
[----:B------:R-:W-:Y:S01]  /*2dec0*/  BSSY B0, `(.L_x_12400) ;  /* 0x0000008000007945 */ /* 0x000fe20003800000 */
[----:B-----5:R-:W-:Y:S01]  /*2ded0*/  IMAD.MOV.U32 R13, RZ, RZ, R5 ;  /* 0x000000ffff0d7224 */ /* 0x020fe200078e0005 */
[----:B------:R-:W-:Y:S01]  /*2dee0*/  MOV R15, 0xffffffff ;  /* 0xffffffff000f7802 */ /* 0x000fe20000000f00 */
[----:B------:R-:W-:Y:S02]  /*2def0*/  IMAD.MOV.U32 R12, RZ, RZ, 0x1 ;  /* 0x00000001ff0c7424 */ /* 0x000fe400078e00ff */
[----:B------:R-:W-:-:S07]  /*2df00*/  IMAD.MOV.U32 R11, RZ, RZ, RZ ;  /* 0x000000ffff0b7224 */ /* 0x000fce00078e00ff */
[----:B0-----:R-:W-:Y:S05]  /*2df10*/  WARPSYNC.COLLECTIVE R15, `(.L_x_12401) ;  /* 0x000000000f087348 */ /* 0x001fea0003c00000 */
[----:B------:R1:W2:Y:S02]  /*2df20*/  SHFL.UP P6, R14, R13, R12, R11 ;  /* 0x0400000c0d0e7389 */ /* 0x0002a400000c000b */
[----:B012---:R-:W-:Y:S01]  /*2df30*/  ENDCOLLECTIVE ;  /* 0x000000000000791b */ /* 0x007fe20003800000 */
.L_x_12401:
[----:B------:R-:W-:Y:S05]  /*2df40*/  BSYNC B0 ;  /* 0x0000000000007941 */ /* 0x000fea0003800000 */
.L_x_12400:
        /* <DEDUP_REMOVED lines=8> */
.L_x_12402:
[----:B------:R-:W-:Y:S01]  /*2dfd0*/  IMAD.MOV.U32 R12, RZ, RZ, 0x4 ;  /* 0x00000004ff0c7424 */ /* 0x000fe200078e00ff */
[----:B------:R-:W-:-:S05]  /*2dfe0*/  SEL R2, R14, RZ, P2 ;  /* 0x000000ff0e027207 */ /* 0x000fca0001000000 */
[----:B------:R-:W-:-:S04]  /*2dff0*/  IMAD.IADD R2, R13, 0x1, R2 ;  /* 0x000000010d027824 */ /* 0x000fc800078e0202 */
[----:B------:R-:W-:-:S07]  /*2e000*/  IMAD.MOV.U32 R13, RZ, RZ, R2 ;  /* 0x000000ffff0d7224 */ /* 0x000fce00078e0002 */
[----:B------:R-:W-:Y:S05]  /*2e010*/  WARPSYNC.COLLECTIVE R15, `(.L_x_12403) ;  /* 0x000000000f087348 */ /* 0x000fea0003c00000 */
[----:B------:R0:W1:Y:S02]  /*2e020*/  SHFL.UP P6, R14, R13, R12, R11 ;  /* 0x0400000c0d0e7389 */ /* 0x00006400000c000b */
[----:B01----:R-:W-:Y:S01]  /*2e030*/  ENDCOLLECTIVE ;  /* 0x000000000000791b */ /* 0x003fe20003800000 */
.L_x_12403:
[----:B------:R-:W-:Y:S01]  /*2e040*/  IMAD.MOV.U32 R12, RZ, RZ, 0x8 ;  /* 0x00000008ff0c7424 */ /* 0x000fe200078e00ff */
[----:B------:R-:W-:-:S05]  /*2e050*/  SEL R3, R14, RZ, P3 ;  /* 0x000000ff0e037207 */ /* 0x000fca0001800000 */
[----:B------:R-:W-:-:S04]  /*2e060*/  IMAD.IADD R3, R2, 0x1, R3 ;  /* 0x0000000102037824 */ /* 0x000fc800078e0203 */
[----:B------:R-:W-:-:S07]  /*2e070*/  IMAD.MOV.U32 R13, RZ, RZ, R3 ;  /* 0x000000ffff0d7224 */ /* 0x000fce00078e0003 */
[----:B------:R-:W-:Y:S05]  /*2e080*/  WARPSYNC.COLLECTIVE R15, `(.L_x_12404) ;  /* 0x000000000f087348 */ /* 0x000fea0003c00000 */
[----:B------:R0:W1:Y:S02]  /*2e090*/  SHFL.UP P6, R14, R13, R12, R11 ;  /* 0x0400000c0d0e7389 */ /* 0x00006400000c000b */
[----:B01----:R-:W-:Y:S01]  /*2e0a0*/  ENDCOLLECTIVE ;  /* 0x000000000000791b */ /* 0x003fe20003800000 */
.L_x_12404:
[----:B------:R-:W-:Y:S02]  /*2e0b0*/  MOV R12, 0x10 ;  /* 0x00000010000c7802 */ /* 0x000fe40000000f00 */
[----:B------:R-:W-:-:S05]  /*2e0c0*/  SEL R4, R14, RZ, P4 ;  /* 0x000000ff0e047207 */ /* 0x000fca0002000000 */
[----:B------:R-:W-:-:S04]  /*2e0d0*/  IMAD.IADD R4, R3, 0x1, R4 ;  /* 0x0000000103047824 */ /* 0x000fc800078e0204 */
[----:B------:R-:W-:-:S07]  /*2e0e0*/  IMAD.MOV.U32 R13, RZ, RZ, R4 ;  /* 0x000000ffff0d7224 */ /* 0x000fce00078e0004 */
[----:B------:R-:W-:Y:S05]  /*2e0f0*/  WARPSYNC.COLLECTIVE R15, `(.L_x_12405) ;  /* 0x000000000f087348 */ /* 0x000fea0003c00000 */
[----:B------:R0:W1:Y:S02]  /*2e100*/  SHFL.UP P6, R14, R13, R12, R11 ;  /* 0x0400000c0d0e7389 */ /* 0x00006400000c000b */
[----:B01----:R-:W-:Y:S01]  /*2e110*/  ENDCOLLECTIVE ;  /* 0x000000000000791b */ /* 0x003fe20003800000 */
.L_x_12405:
        /* <DEDUP_REMOVED lines=8> */
.L_x_12406:
[----:B------:R-:W-:Y:S05]  /*2e1a0*/  BRA `(.L_x_12407) ;  /* 0xffffffa400c47947 */ /* 0x000fea000383ffff */
.L_x_12213:
[----:B------:R-:W-:Y:S01]  /*2e1b0*/  BSSY B0, `(.L_x_12408) ;  /* 0x0000006000007945 */ /* 0x000fe20003800000 */
[----:B------:R-:W-:Y:S01]  /*2e1c0*/  PLOP3.LUT P6, PT, P6, PT, PT, 0x8, 0x0 ;  /* 0x000000000000781c */ /* 0x000fe200037ce170 */
[----:B------:R-:W-:-:S12]  /*2e1d0*/  IMAD.MOV.U32 R15, RZ, RZ, -0x1 ;  /* 0xffffffffff0f7424 */ /* 0x000fd800078e00ff */
[----:B0-----:R-:W-:Y:S05]  /*2e1e0*/  WARPSYNC.COLLECTIVE R15, `(.L_x_12409) ;  /* 0x000000000f087348 */ /* 0x001fea0003c00000 */
[----:B------:R-:W-:Y:S01]  /*2e1f0*/  VOTE.ANY R14, PT, P6 ;  /* 0x00000000000e7806 */ /* 0x000fe200030e0100 */
[----:B0-----:R-:W-:Y:S06]  /*2e200*/  ENDCOLLECTIVE ;  /* 0x000000000000791b */ /* 0x001fec0003800000 */
.L_x_12409:
[----:B------:R-:W-:Y:S05]  /*2e210*/  BSYNC B0 ;  /* 0x0000000000007941 */ /* 0x000fea0003800000 */
.L_x_12408:
        /* <DEDUP_REMOVED lines=9> */
.L_x_12410:
[----:B------:R-:W-:Y:S01]  /*2e2b0*/  IMAD.MOV.U32 R5, RZ, RZ, R14 ;  /* 0x000000ffff057224 */ /* 0x000fe200078e000e */
[----:B------:R-:W-:Y:S06]  /*2e2c0*/  BRA `(.L_x_12411) ;  /* 0xffffffa400b47947 */ /* 0x000fec000383ffff */
.L_x_12215:
[----:B------:R-:W-:Y:S01]  /*2e2d0*/  BSSY B0, `(.L_x_12412) ;  /* 0x0000007000007945 */ /* 0x000fe20003800000 */
[----:B------:R-:W-:Y:S01]  /*2e2e0*/  IMAD.MOV.U32 R13, RZ, RZ, R2 ;  /* 0x000000ffff0d7224 */ /* 0x000fe200078e0002 */
[----:B------:R-:W-:Y:S01]  /*2e2f0*/  MOV R11, 0x1f ;  /* 0x0000001f000b7802 */ /* 0x000fe20000000f00 */
[----:B------:R-:W-:-:S07]  /*2e300*/  IMAD.MOV.U32 R15, RZ, RZ, -0x1 ;  /* 0xffffffffff0f7424 */ /* 0x000fce00078e00ff */
[----:B012---:R-:W-:Y:S05]  /*2e310*/  WARPSYNC.COLLECTIVE R15, `(.L_x_12413) ;  /* 0x000000000f087348 */ /* 0x007fea0003c00000 */
[----:B------:R3:W4:Y:S02]  /*2e320*/  SHFL.IDX P6, R14, R13, R12, R11 ;  /* 0x0000000c0d0e7389 */ /* 0x00072400000c000b */
[----:B01234-:R-:W-:Y:S01]  /*2e330*/  ENDCOLLECTIVE ;  /* 0x000000000000791b */ /* 0x01ffe20003800000 */
.L_x_12413:
[----:B------:R-:W-:Y:S05]  /*2e340*/  BSYNC B0 ;  /* 0x0000000000007941 */ /* 0x000fea0003800000 */
.L_x_12412:
[----:B------:R-:W-:Y:S05]  /*2e350*/  BRA `(.L_x_12214) ;  /* 0xffffffa400ac7947 */ /* 0x000fea000383ffff */
.L_x_12219:
[----:B0-----:R0:W2:Y:S02]  /*2e360*/  SYNCS.PHASECHK.TRANS64.TRYWAIT P0, [R5+URZ+0x22820], R0 ;  /* 0x02282000050075a7 */ /* 0x0010a4000800017f */
[----:B--2---:R-:W-:Y:S05]  /*2e370*/  @!P0 NANOSLEEP.SYNCS 0x989680 ;  /* 0x009896800000895d */ /* 0x004fea0003900000 */
[----:B------:R-:W2:Y:S02]  /*2e380*/  @!P0 SYNCS.PHASECHK.TRANS64 P0, [R5+URZ+0x22820], R0 ;  /* 0x02282000050085a7 */ /* 0x000ea4000800007f */
[----:B--2---:R-:W-:Y:S05]  /*2e390*/  @!P0 BRA `(.L_x_12219) ;  /* 0xfffffffc00f08947 */ /* 0x004fea000383ffff */
[----:B------:R-:W-:Y:S05]  /*2e3a0*/  BRA `(.L_x_12414) ;  /* 0xffffffac00247947 */ /* 0x000fea000383ffff */
.L_x_12220:
        /* <DEDUP_REMOVED lines=11> */
.L_x_12416:
[----:B------:R-:W-:Y:S05]  /*2e460*/  BSYNC B0 ;  /* 0x0000000000007941 */ /* 0x000fea0003800000 */
.L_x_12415:
[----:B------:R-:W-:Y:S05]  /*2e470*/  BRA `(.L_x_12417) ;  /* 0xffffffac000c7947 */ /* 0x000fea000383ffff */
.L_x_12221:
[----:B------:R-:W-:Y:S01]  /*2e480*/  BSSY B0, `(.L_x_12418) ;  /* 0x0000006000007945 */ /* 0x000fe20003800000 */
[----:B------:R-:W-:-:S07]  /*2e490*/  IMAD.MOV.U32 R15, RZ, RZ, -0x1 ;  /* 0xffffffffff0f7424 */ /* 0x000fce00078e00ff */
[----:B01-3--:R-:W-:Y:S05]  /*2e4a0*/  WARPSYNC.COLLECTIVE R15, `(.L_x_12419) ;  /* 0x000000000f0c7348 */ /* 0x00bfea0003c00000 */
[----:B------:R-:W-:Y:S02]  /*2e4b0*/  ELECT P6, UR62, PT ;  /* 0x00000000003e782f */ /* 0x000fe400038c0000 */
[----:B------:R-:W-:Y:S01]  /*2e4c0*/  MOV R14, UR62 ;  /* 0x0000003e000e7c02 */ /* 0x000fe20008000f00 */
[----:B01-3--:R-:W-:Y:S10]  /*2e4d0*/  ENDCOLLECTIVE ;  /* 0x000000000000791b */ /* 0x00bff40003800000 */
.L_x_12419:
[----:B------:R-:W-:Y:S05]  /*2e4e0*/  BSYNC B0 ;  /* 0x0000000000007941 */ /* 0x000fea0003800000 */
.L_x_12418:
[----:B------:R-:W-:Y:S05]  /*2e4f0*/  BRA `(.L_x_12420) ;  /* 0xffffffac00007947 */ /* 0x000fea000383ffff */
.L_x_12223:
[----:B0-----:R0:W2:Y:S02]  /*2e500*/  SYNCS.PHASECHK.TRANS64.TRYWAIT P1, [R3+URZ+0x22840], R2 ;  /* 0x02284002030075a7 */ /* 0x0010a4000802017f */
[----:B--2---:R-:W-:Y:S05]  /*2e510*/  @!P1 NANOSLEEP.SYNCS 0x989680 ;  /* 0x009896800000995d */ /* 0x004fea0003900000 */
[----:B------:R-:W2:Y:S02]  /*2e520*/  @!P1 SYNCS.PHASECHK.TRANS64 P1, [R3+URZ+0x22840], R2 ;  /* 0x02284002030095a7 */ /* 0x000ea4000802007f */
[----:B--2---:R-:W-:Y:S05]  /*2e530*/  @!P1 BRA `(.L_x_12223) ;  /* 0xfffffffc00f09947 */ /* 0x004fea000383ffff */
[----:B------:R-:W-:Y:S05]  /*2e540*/  BRA `(.L_x_12421) ;  /* 0xffffffac00207947 */ /* 0x000fea000383ffff */
.L_x_12225:
[----:B--2---:R2:W4:Y:S02]  /*2e550*/  SYNCS.PHASECHK.TRANS64.TRYWAIT P1, [R5+URZ+0x22840], R0 ;  /* 0x02284000050075a7 */ /* 0x004524000802017f */
[----:B----4-:R-:W-:Y:S05]  /*2e560*/  @!P1 NANOSLEEP.SYNCS 0x989680 ;  /* 0x009896800000995d */ /* 0x010fea0003900000 */
[----:B------:R-:W4:Y:S02]  /*2e570*/  @!P1 SYNCS.PHASECHK.TRANS64 P1, [R5+URZ+0x22840], R0 ;  /* 0x02284000050095a7 */ /* 0x000f24000802007f */
[----:B----4-:R-:W-:Y:S05]  /*2e580*/  @!P1 BRA `(.L_x_12225) ;  /* 0xfffffffc00f09947 */ /* 0x010fea000383ffff */
[----:B------:R-:W-:Y:S05]  /*2e590*/  BRA `(.L_x_12422) ;  /* 0xffffffac002c7947 */ /* 0x000fea000383ffff */
.L_x_12227:
[----:B----4-:R4:W0:Y:S02]  /*2e5a0*/  SYNCS.PHASECHK.TRANS64.TRYWAIT P1, [R3+URZ+0x22860], R2 ;  /* 0x02286002030075a7 */ /* 0x010824000802017f */
[----:B0-----:R-:W-:Y:S05]  /*2e5b0*/  @!P1 NANOSLEEP.SYNCS 0x989680 ;  /* 0x009896800000995d */ /* 0x001fea0003900000 */
[----:B------:R-:W0:Y:S02]  /*2e5c0*/  @!P1 SYNCS.PHASECHK.TRANS64 P1, [R3+URZ+0x22860], R2 ;  /* 0x02286002030095a7 */ /* 0x000e24000802007f */
[----:B0-----:R-:W-:Y:S05]  /*2e5d0*/  @!P1 BRA `(.L_x_12227) ;  /* 0xfffffffc00f09947 */ /* 0x001fea000383ffff */
[----:B------:R-:W-:Y:S05]  /*2e5e0*/  BRA `(.L_x_12423) ;  /* 0xffffffac00287947 */ /* 0x000fea000383ffff */
        .type           $_ZN7cutlass13device_kernelIN5flash11enable_sm90INS1_16FlashAttnFwdSm90INS1_25CollectiveMainloopFwdSm90ILi2EN4cute5tupleIJNS5_1CILi1EEES8_S8_EEENS6_IJNS7_ILi128EEENS7_ILi96EEENS7_ILi64EEEEEELi256ENS_6half_tEfNS_4arch4Sm90ELb0ELb1ELb0ELb1ELb1ELb1ELb0ELb1ELb0ELb1ELb0ELb0EEENS1_21CollectiveEpilogueFwdINS6_IJSA_NS7_ILi256EEESB_EEES9_SE_SG_Li256ELb1ELb1ELb0ELb0EEENS1_36VarlenDynamicPersistentTileSchedulerILi128ELi96ELi256ELi128ELb0ELb1ELb1ELb1ELb0ELb1EEEEEEEEEvNT_6ParamsE$_ZZN5flash25CollectiveMainloopFwdSm90ILi2EN4cute5tupleIJNS1_1CILi1EEES4_S4_EEENS2_IJNS3_ILi128EEENS3_ILi96EEENS3_ILi64EEEEEELi256EN7cutlass6half_tEfNSA_4arch4Sm90ELb0ELb1ELb0ELb1ELb1ELb1ELb0ELb1ELb0ELb1ELb0ELb0EE3mmaINS_16FlashAttnFwdSm90ISE_NS_21CollectiveEpilogueFwdINS2_IJS6_NS3_ILi256EEES7_EEES5_SB_SD_Li256ELb1ELb1ELb0ELb0EEENS_36VarlenDynamicPersistentTileSchedulerILi128ELi96ELi256ELi128ELb0ELb1ELb1ELb1ELb0ELb1EEEE13SharedStorageENS1_6TensorINS1_11ArrayEngineIfLm128EEENS1_6LayoutINS2_IJNS2_IJNS3_ILi2EEEST_NS3_ILi32EEEEEES4_S4_EEENS2_IJNS2_IJS4_ST_NS3_ILi4EEEEEENS3_ILi0EEESZ_EEEEEEENS_7SoftmaxILi2ELi0EEEEEbRKNSE_6ParamsENSA_13PipelineAsyncILi2EEES19_RNSA_13PipelineStateILj2EEERT0_RT1_iRiRKNS_16SeqlenInfoQKNewKILb1ELb1EEENS2_IJiiiiEEERT_ENKUliT_T0_T1_E_clIZSF_ISO_S12_S14_EbS17_S19_S19_S1C_S1E_S1G_iS1H_S1L_S1M_S1O_EUlRS1P_iE0_NS3_ILb1EEES1W_EEDaiS1P_S1Q_S1R_,@function
        .size           $_ZN7cutlass13device_kernelIN5flash11enable_sm90INS1_16FlashAttnFwdSm90INS1_25CollectiveMainloopFwdSm90ILi2EN4cute5tupleIJNS5_1CILi1EEES8_S8_EEENS6_IJNS7_ILi128EEENS7_ILi96EEENS7_ILi64EEEEEELi256ENS_6half_tEfNS_4arch4Sm90ELb0ELb1ELb0ELb1ELb1ELb1ELb0ELb1ELb0ELb1ELb0ELb0EEENS1_21CollectiveEpilogueFwdINS6_IJSA_NS7_ILi256EEESB_EEES9_SE_SG_Li256ELb1ELb1ELb0ELb0EEENS1_36VarlenDynamicPersistentTileSchedulerILi128ELi96ELi256ELi128ELb0ELb1ELb1ELb1ELb0ELb1EEEEEEEEEvNT_6ParamsE$_ZZN5flash25CollectiveMainloopFwdSm90ILi2EN4cute5tupleIJNS1_1CILi1EEES4_S4_EEENS2_IJNS3_ILi128EEENS3_ILi96EEENS3_ILi64EEEEEELi256EN7cutlass6half_tEfNSA_4arch4Sm90ELb0ELb1ELb0ELb1ELb1ELb1ELb0ELb1ELb0ELb1ELb0ELb0EE3mmaINS_16FlashAttnFwdSm90ISE_NS_21CollectiveEpilogueFwdINS2_IJS6_NS3_ILi256EEES7_EEES5_SB_SD_Li256ELb1ELb1ELb0ELb0EEENS_36VarlenDynamicPersistentTileSchedulerILi128ELi96ELi256ELi128ELb0ELb1ELb1ELb1ELb0ELb1EEEE13SharedStorageENS1_6TensorINS1_11ArrayEngineIfLm128EEENS1_6LayoutINS2_IJNS2_IJNS3_ILi2EEEST_NS3_ILi32EEEEEES4_S4_EEENS2_IJNS2_IJS4_ST_NS3_ILi4EEEEEENS3_ILi0EEESZ_EEEEEEENS_7SoftmaxILi2ELi0EEEEEbRKNSE_6ParamsENSA_13PipelineAsyncILi2EEES19_RNSA_13PipelineStateILj2EEERT0_RT1_iRiRKNS_16SeqlenInfoQKNewKILb1ELb1EEENS2_IJiiiiEEERT_ENKUliT_T0_T1_E_clIZSF_ISO_S12_S14_EbS17_S19_S19_S1C_S1E_S1G_iS1H_S1L_S1M_S1O_EUlRS1P_iE0_NS3_ILb1EEES1W_EEDaiS1P_S1Q_S1R_,(.L_x_15561 - $_ZN7cutlass13device_kernelIN5flash11enable_sm90INS1_16FlashAttnFwdSm90INS1_25CollectiveMainloopFwdSm90ILi2EN4cute5tupleIJNS5_1CILi1EEES8_S8_EEENS6_IJNS7_ILi128EEENS7_ILi96EEENS7_ILi64EEEEEELi256ENS_6half_tEfNS_4arch4Sm90ELb0ELb1ELb0ELb1ELb1ELb1ELb0ELb1ELb0ELb1ELb0ELb0EEENS1_21CollectiveEpilogueFwdINS6_IJSA_NS7_ILi256EEESB_EEES9_SE_SG_Li256ELb1ELb1ELb0ELb0EEENS1_36VarlenDynamicPersistentTileSchedulerILi128ELi96ELi256ELi128ELb0ELb1ELb1ELb1ELb0ELb1EEEEEEEEEvNT_6ParamsE$_ZZN5flash25CollectiveMainloopFwdSm90ILi2EN4cute5tupleIJNS1_1CILi1EEES4_S4_EEENS2_IJNS3_ILi128EEENS3_ILi96EEENS3_ILi64EEEEEELi256EN7cutlass6half_tEfNSA_4arch4Sm90ELb0ELb1ELb0ELb1ELb1ELb1ELb0ELb1ELb0ELb1ELb0ELb0EE3mmaINS_16FlashAttnFwdSm90ISE_NS_21CollectiveEpilogueFwdINS2_IJS6_NS3_ILi256EEES7_EEES5_SB_SD_Li256ELb1ELb1ELb0ELb0EEENS_36VarlenDynamicPersistentTileSchedulerILi128ELi96ELi256ELi128ELb0ELb1ELb1ELb1ELb0ELb1EEEE13SharedStorageENS1_6TensorINS1_11ArrayEngineIfLm128EEENS1_6LayoutINS2_IJNS2_IJNS3_ILi2EEEST_NS3_ILi32EEEEEES4_S4_EEENS2_IJNS2_IJS4_ST_NS3_ILi4EEEEEENS3_ILi0EEESZ_EEEEEEENS_7SoftmaxILi2ELi0EEEEEbRKNSE_6ParamsENSA_13PipelineAsyncILi2EEES19_RNSA_13PipelineStateILj2EEERT0_RT1_iRiRKNS_16SeqlenInfoQKNewKILb1ELb1EEENS2_IJiiiiEEERT_ENKUliT_T0_T1_E_clIZSF_ISO_S12_S14_EbS17_S19_S19_S1C_S1E_S1G_iS1H_S1L_S1M_S1O_EUlRS1P_iE0_NS3_ILb1EEES1W_EEDaiS1P_S1Q_S1R_)
$_ZN7cutlass13device_kernelIN5flash11enable_sm90INS1_16FlashAttnFwdSm90INS1_25CollectiveMainloopFwdSm90ILi2EN4cute5tupleIJNS5_1CILi1EEES8_S8_EEENS6_IJNS7_ILi128EEENS7_ILi96EEENS7_ILi64EEEEEELi256ENS_6half_tEfNS_4arch4Sm90ELb0ELb1ELb0ELb1ELb1ELb1ELb0ELb1ELb0ELb1ELb0ELb0EEENS1_21CollectiveEpilogueFwdINS6_IJSA_NS7_ILi256EEESB_EEES9_SE_SG_Li256ELb1ELb1ELb0ELb0EEENS1_36VarlenDynamicPersistentTileSchedulerILi128ELi96ELi256ELi128ELb0ELb1ELb1ELb1ELb0ELb1EEEEEEEEEvNT_6ParamsE$_ZZN5flash25CollectiveMainloopFwdSm90ILi2EN4cute5tupleIJNS1_1CILi1EEES4_S4_EEENS2_IJNS3_ILi128EEENS3_ILi96EEENS3_ILi64EEEEEELi256EN7cutlass6half_tEfNSA_4arch4Sm90ELb0ELb1ELb0ELb1ELb1ELb1ELb0ELb1ELb0ELb1ELb0ELb0EE3mmaINS_16FlashAttnFwdSm90ISE_NS_21CollectiveEpilogueFwdINS2_IJS6_NS3_ILi256EEES7_EEES5_SB_SD_Li256ELb1ELb1ELb0ELb0EEENS_36VarlenDynamicPersistentTileSchedulerILi128ELi96ELi256ELi128ELb0ELb1ELb1ELb1ELb0ELb1EEEE13SharedStorageENS1_6TensorINS1_11ArrayEngineIfLm128EEENS1_6LayoutINS2_IJNS2_IJNS3_ILi2EEEST_NS3_ILi32EEEEEES4_S4_EEENS2_IJNS2_IJS4_ST_NS3_ILi4EEEEEENS3_ILi0EEESZ_EEEEEEENS_7SoftmaxILi2ELi0EEEEEbRKNSE_6ParamsENSA_13PipelineAsyncILi2EEES19_RNSA_13PipelineStateILj2EEERT0_RT1_iRiRKNS_16SeqlenInfoQKNewKILb1ELb1EEENS2_IJiiiiEEERT_ENKUliT_T0_T1_E_clIZSF_ISO_S12_S14_EbS17_S19_S19_S1C_S1E_S1G_iS1H_S1L_S1M_S1O_EUlRS1P_iE0_NS3_ILb1EEES1W_EEDaiS1P_S1Q_S1R_:
[----:B------:R-:W-:Y:S01]  /*2e5f0*/  R2UR UR5, R0 ;  /* 0x00000000000572ca */ /* 0x000fe200000e0000 */
[----:B------:R-:W-:-:S12]  /*2e600*/  ULDC UR4, c[0x0][0x20] ;  /* 0x0000080000047ab9 */ /* 0x000fd80000000800 */
[----:B------:R-:W-:-:S09]  /*2e610*/  UIADD3 UR4, -UR4, UR5, URZ ;  /* 0x0000000504047290 */ /* 0x000fd2000fffe13f */
[----:B------:R-:W2:Y:S04]  /*2e620*/  LDL.64 R8, [UR4+0x18] ;  /* 0x00001804ff087983 */ /* 0x000ea80008100a00 */
[----:B------:R-:W3:Y:S01]  /*2e630*/  LDL.64 R6, [UR4] ;  /* 0x00000004ff067983 */ /* 0x000ee20008100a00 */
[----:B------:R-:W-:-:S03]  /*2e640*/  ULDC.64 UR6, c[0x0][0x208] ;  /* 0x0000820000067ab9 */ /* 0x000fc60000000a00 */
[----:B--2---:R-:W2:Y:S04]  /*2e650*/  LD.E R4, desc[UR6][R8.64] ;  /* 0x0000000608047980 */ /* 0x004ea8000c101900 */
[----:B---3--:R0:W5:Y:S04]  /*2e660*/  LD.E R0, desc[UR6][R6.64] ;  /* 0x0000000606007980 */ /* 0x008168000c101900 */
[----:B------:R0:W5:Y:S01]  /*2e670*/  LD.E R3, desc[UR6][R6.64+0x4] ;  /* 0x0000040606037980 */ /* 0x000162000c101900 */
[----:B------:R-:W-:Y:S01]  /*2e680*/  BSSY B0, `(.L_x_12424) ;  /* 0x0000007000007945 */ /* 0x000fe20003800000 */
[----:B------:R-:W-:Y:S01]  /*2e690*/  IMAD.MOV.U32 R5, RZ, RZ, R47 ;  /* 0x000000ffff057224 */ /* 0x000fe200078e002f */
[----:B--2---:R-:W-:-:S04]  /*2e6a0*/  LOP3.LUT R4, R4, 0x1, RZ, 0xfc, !PT ;  /* 0x0000000104047812 */ /* 0x004fc800078efcff */
[----:B------:R-:W-:Y:S01]  /*2e6b0*/  ISETP.NE.AND P0, PT, R4, 0x3, PT ;  /* 0x000000030400780c */ /* 0x000fe20003f05270 */
[----:B------:R-:W-:-:S12]  /*2e6c0*/  IMAD.MOV.U32 R4, RZ, RZ, R30 ;  /* 0x000000ffff047224 */ /* 0x000fd800078e001e */
[----:B0-----:R-:W-:Y:S05]  /*2e6d0*/  @!P0 BRA `(.L_x_12425) ;  /* 0x0000000000048947 */ /* 0x001fea0003800000 */
[----:B------:R-:W-:Y:S01]  /*2e6e0*/  BPT.TRAP 0x1 ;  /* 0x000000040000795c */ /* 0x000fe20000300000 */
.L_x_12425:
[----:B------:R-:W-:Y:S05]  /*2e6f0*/  BSYNC B0 ;  /* 0x0000000000007941 */ /* 0x000fea0003800000 */
.L_x_12424:
[----:B------:R-:W2:Y:S01]  /*2e700*/  LD.E.64 R12, desc[UR6][R8.64+0x18] ;  /* 0x00001806080c7980 */ /* 0x000ea2000c101b00 */
[----:B-----5:R-:W-:Y:S02]  /*2e710*/  SHF.L.U32 R15, R3, 0x1f, RZ ;  /* 0x0000001f030f7819 */ /* 0x020fe400000006ff */
[----:B--2---:R-:W-:-:S05]  /*2e720*/  MOV R13, R12 ;  /* 0x0000000c000d7202 */ /* 0x004fca0000000f00 */
[----:B------:R-:W-:-:S04]  /*2e730*/  IMAD R0, R0, 0x8, R13 ;  /* 0x0000000800007824 */ /* 0x000fc800078e020d */
[----:B------:R0:W1:Y:S01]  /*2e740*/  SYNCS.PHASECHK.TRANS64.TRYWAIT P0, [R0+URZ], R15 ;  /* 0x0000000f000075a7 */ /* 0x000062000800017f */
[----:B------:R-:W2:Y:S04]  /*2e750*/  LD.E R12, desc[UR6][R8.64] ;  /* 0x00000006080c7980 */ /* 0x000ea8000c101900 */
[----:B------:R0:W5:Y:S04]  /*2e760*/  LD.E R3, desc[UR6][R6.64] ;  /* 0x0000000606037980 */ /* 0x000168000c101900 */
[----:B------:R0:W5:Y:S01]  /*2e770*/  LD.E R11, desc[UR6][R6.64+0x4] ;  /* 0x00000406060b7980 */ /* 0x000162000c101900 */
[----:B------:R-:W-:Y:S01]  /*2e780*/  BSSY B0, `(.L_x_12426) ;  /* 0x0000005000007945 */ /* 0x000fe20003800000 */
[----:B--2---:R-:W-:-:S04]  /*2e790*/  LOP3.LUT R12, R12, 0x1, RZ, 0xfc, !PT ;  /* 0x000000010c0c7812 */ /* 0x004fc800078efcff */
[----:B------:R-:W-:-:S13]  /*2e7a0*/  ISETP.NE.AND P1, PT, R12, 0x3, PT ;  /* 0x000000030c00780c */ /* 0x000fda0003f25270 */
[----:B01----:R-:W-:Y:S05]  /*2e7b0*/  @!P1 BRA `(.L_x_12427) ;  /* 0x0000000000049947 */ /* 0x003fea0003800000 */
[----:B------:R-:W-:Y:S01]  /*2e7c0*/  BPT.TRAP 0x1 ;  /* 0x000000040000795c */ /* 0x000fe20000300000 */
.L_x_12427:
[----:B------:R-:W-:Y:S05]  /*2e7d0*/  BSYNC B0 ;  /* 0x0000000000007941 */ /* 0x000fea0003800000 */
.L_x_12426:
[----:B------:R-:W-:Y:S04]  /*2e7e0*/  BSSY B0, `(.L_x_12428) ;  /* 0x0000008000007945 */ /* 0x000fe80003800000 */
[----:B------:R-:W-:Y:S05]  /*2e7f0*/  @P0 BRA `(.L_x_12429) ;  /* 0x0000000000180947 */ /* 0x000fea0003800000 */
[----:B------:R-:W2:Y:S01]  /*2e800*/  LD.E.64 R8, desc[UR6][R8.64+0x18] ;  /* 0x0000180608087980 */ /* 0x000ea2000c101b00 */
[----:B-----5:R-:W-:Y:S02]  /*2e810*/  SHF.L.U32 R6, R11, 0x1f, RZ ;  /* 0x0000001f0b067819 */ /* 0x020fe400000006ff */
[----:B--2---:R-:W-:-:S05]  /*2e820*/  MOV R0, R8 ;  /* 0x0000000800007202 */ /* 0x004fca0000000f00 */
[----:B------:R-:W-:-:S04]  /*2e830*/  IMAD R3, R3, 0x8, R0 ;  /* 0x0000000803037824 */ /* 0x000fc800078e0200 */
[----:B------:R-:W0:Y:S02]  /*2e840*/  SYNCS.PHASECHK.TRANS64.TRYWAIT P0, [R3+URZ], R6 ;  /* 0x00000006030075a7 */ /* 0x000e24000800017f */
[----:B0-----:R-:W-:Y:S05]  /*2e850*/  @!P0 BRA `(.L_x_12430) ;  /* 0x000000a4009c8947 */ /* 0x001fea0003800000 */
.L_x_12429:
[----:B------:R-:W-:Y:S05]  /*2e860*/  BSYNC B0 ;  /* 0x0000000000007941 */ /* 0x000fea0003800000 */
.L_x_12428:
[----:B------:R-:W2:Y:S04]  /*2e870*/  LDL.64 R12, [UR4] ;  /* 0x00000004ff0c7983 */ /* 0x000ea80008100a00 */
[----:B------:R-:W3:Y:S04]  /*2e880*/  LDL.64 R8, [UR4+0x28] ;  /* 0x00002804ff087983 */ /* 0x000ee80008100a00 */
[----:B0-----:R-:W4:Y:S04]  /*2e890*/  LDL.64 R6, [UR4+0x20] ;  /* 0x00002004ff067983 */ /* 0x001f280008100a00 */
[----:B------:R-:W4:Y:S04]  /*2e8a0*/  LDL.64 R14, [UR4+0x8] ;  /* 0x00000804ff0e7983 */ /* 0x000f280008100a00 */
[----:B--2---:R-:W2:Y:S04]  /*2e8b0*/  LD.E R13, desc[UR6][R12.64] ;  /* 0x000000060c0d7980 */ /* 0x004ea8000c101900 */
[----:B---3--:R-:W2:Y:S01]  /*2e8c0*/  LD.E.64 R20, desc[UR6][R8.64] ;  /* 0x0000000608147980 */ /* 0x008ea2000c101b00 */
[----:B------:R-:W-:Y:S05]  /*2e8d0*/  WARPSYNC.ALL ;  /* 0x0000000000007948 */ /* 0x000fea0003800000 */
[----:B----4-:R0:W-:Y:S04]  /*2e8e0*/  ST.E desc[UR6][R14.64], RZ ;  /* 0x000000ff0e007985 */ /* 0x0101e8000c101906 */
[----:B------:R-:W3:Y:S01]  /*2e8f0*/  LD.E.64 R8, desc[UR6][R6.64] ;  /* 0x0000000606087980 */ /* 0x000ee2000c101b00 */
[----:B--2---:R-:W-:Y:S01]  /*2e900*/  IMAD R12, R13, 0x300, R20 ;  /* 0x000003000d0c7824 */ /* 0x004fe200078e0214 */
[----:B------:R-:W-:Y:S01]  /*2e910*/  WARPGROUP.ARRIVE ;  /* 0x00000000000079c5 */ /* 0x000fe20000000000 */
[----:B------:R-:W-:-:S02]  /*2e920*/  IMAD.MOV.U32 R13, RZ, RZ, R21 ;  /* 0x000000ffff0d7224 */ /* 0x000fc400078e0015 */
[----:B------:R-:W-:Y:S01]  /*2e930*/  IMAD.MOV.U32 R0, RZ, RZ, 0x1 ;  /* 0x00000001ff007424 */ /* 0x000fe200078e00ff */
        /* <DEDUP_REMOVED lines=8> */
[----:B------:R-:W-:Y:S01]  /*2e9c0*/  IADD3 R20, R12, 0x2, RZ ;  /* 0x000000020c147810 */ /* 0x000fe20007ffe0ff */
[----:B------:R-:W-:Y:S01]  /*2e9d0*/  WARPGROUP.ARRIVE ;  /* 0x00000000000079c5 */ /* 0x000fe20000000000 */
[----:B------:R-:W-:-:S02]  /*2e9e0*/  R2UR UR11, R21 ;  /* 0x00000000150b72ca */ /* 0x000fc400000e0000 */
        /* <DEDUP_REMOVED lines=10> */
[----:B------:R-:W-:-:S03]  /*2ea90*/  WARPGROUP.ARRIVE ;  /* 0x00000000000079c5 */ /* 0x000fc60000000000 */
        /* <DEDUP_REMOVED lines=10> */
[----:B------:R-:W-:-:S03]  /*2eb40*/  IMAD.MOV.U32 R13, RZ, RZ, R21 ;  /* 0x000000ffff0d7224 */ /* 0x000fc600078e0015 */
        /* <DEDUP_REMOVED lines=8> */
[----:B------:R-:W2:Y:S04]  /*2ebd0*/  LDL.64 R12, [UR4+0x18] ;  /* 0x00001804ff0c7983 */ /* 0x000ea80008100a00 */
[----:B------:R-:W3:Y:S01]  /*2ebe0*/  LDL.64 R8, [UR4] ;  /* 0x00000004ff087983 */ /* 0x000ee20008100a00 */
[----:B------:R-:W1:Y:S02]  /*2ebf0*/  S2R R6, SR_TID.X ;  /* 0x0000000000067919 */ /* 0x000e640000002100 */
[----:B-1---5:R-:W-:-:S04]  /*2ec00*/  SHF.R.U32.HI R3, RZ, 0x7, R6 ;  /* 0x00000007ff037819 */ /* 0x022fc80000011606 */
[----:B------:R-:W-:-:S05]  /*2ec10*/  IADD3 R3, -R3, 0xb, RZ ;  /* 0x0000000b03037810 */ /* 0x000fca0007ffe1ff */
[----:B------:R0:W-:Y:S06]  /*2ec20*/  BAR.ARV R3, 0x100 ;  /* 0x000400030000751d */ /* 0x0001ec0000002000 */
[----:B--2---:R-:W2:Y:S04]  /*2ec30*/  LD.E R11, desc[UR6][R12.64] ;  /* 0x000000060c0b7980 */ /* 0x004ea8000c101900 */
[----:B---3--:R0:W5:Y:S01]  /*2ec40*/  LD.E R7, desc[UR6][R8.64] ;  /* 0x0000000608077980 */ /* 0x008162000c101900 */
[----:B------:R-:W-:Y:S01]  /*2ec50*/  BSSY B0, `(.L_x_12431) ;  /* 0x0000005000007945 */ /* 0x000fe20003800000 */
[----:B--2---:R-:W-:-:S04]  /*2ec60*/  LOP3.LUT R11, R11, 0x1, RZ, 0xfc, !PT ;  /* 0x000000010b0b7812 */ /* 0x004fc800078efcff */
[----:B------:R-:W-:-:S13]  /*2ec70*/  ISETP.NE.AND P0, PT, R11, 0x3, PT ;  /* 0x000000030b00780c */ /* 0x000fda0003f05270 */
[----:B0-----:R-:W-:Y:S05]  /*2ec80*/  @!P0 BRA `(.L_x_12432) ;  /* 0x0000000000048947 */ /* 0x001fea0003800000 */
[----:B------:R-:W-:Y:S01]  /*2ec90*/  BPT.TRAP 0x1 ;  /* 0x000000040000795c */ /* 0x000fe20000300000 */
.L_x_12432:
[----:B------:R-:W-:Y:S05]  /*2eca0*/  BSYNC B0 ;  /* 0x0000000000007941 */ /* 0x000fea0003800000 */
.L_x_12431:
[----:B------:R-:W2:Y:S04]  /*2ecb0*/  LD.E.64 R8, desc[UR6][R12.64+0x20] ;  /* 0x000020060c087980 */ /* 0x000ea8000c101b00 */
[----:B------:R-:W3:Y:S01]  /*2ecc0*/  LD.E R3, desc[UR6][R12.64+0xc] ;  /* 0x00000c060c037980 */ /* 0x000ee2000c101900 */
[----:B--2---:R-:W-:-:S05]  /*2ecd0*/  MOV R8, R8 ;  /* 0x0000000800087202 */ /* 0x004fca0000000f00 */
[----:B-----5:R-:W-:-:S05]  /*2ece0*/  IMAD R8, R7, 0x8, R8 ;  /* 0x0000000807087824 */ /* 0x020fca00078e0208 */
[----:B---3--:R-:W-:-:S04]  /*2ecf0*/  PRMT R3, R3, 0x654, R8 ;  /* 0x0000065403037816 */ /* 0x008fc80000000008 */
[----:B------:R0:W-:Y:S01]  /*2ed00*/  SYNCS.ARRIVE.TRANS64.RED.A1T0 RZ, [R3+URZ], RZ ;  /* 0x000000ff03ff79a7 */ /* 0x0001e2000810043f */
[----:B------:R-:W2:Y:S04]  /*2ed10*/  LD.E R7, desc[UR6][R4.64] ;  /* 0x0000000604077980 */ /* 0x000ea8000c101900 */
[----:B------:R-:W3:Y:S04]  /*2ed20*/  LD.E R72, desc[UR6][R72.64] ;  /* 0x0000000648487980 */ /* 0x000ee8000c101900 */
[----:B0-----:R-:W4:Y:S04]  /*2ed30*/  LD.E R3, desc[UR6][R4.64+0x24] ;  /* 0x0000240604037980 */ /* 0x001f28000c101900 */
[----:B------:R-:W3:Y:S04]  /*2ed40*/  LD.E R21, desc[UR6][R4.64+0x8] ;  /* 0x0000080604157980 */ /* 0x000ee8000c101900 */
[----:B------:R-:W3:Y:S04]  /*2ed50*/  LD.E R78, desc[UR6][R4.64+0xc] ;  /* 0x00000c06044e7980 */ /* 0x000ee8000c101900 */
[----:B------:R-:W3:Y:S04]  /*2ed60*/  LD.E R76, desc[UR6][R4.64+0x4] ;  /* 0x00000406044c7980 */ /* 0x000ee8000c101900 */
[----:B------:R-:W3:Y:S04]  /*2ed70*/  LD.E R77, desc[UR6][R4.64+0x10] ;  /* 0x00001006044d7980 */ /* 0x000ee8000c101900 */
[----:B------:R-:W3:Y:S01]  /*2ed80*/  LD.E R79, desc[UR6][R4.64+0x14] ;  /* 0x00001406044f7980 */ /* 0x000ee2000c101900 */
[----:B----4-:R-:W-:-:S03]  /*2ed90*/  ISETP.NE.AND P0, PT, R3, 0x1, PT ;  /* 0x000000010300780c */ /* 0x010fc60003f05270 */
[----:B------:R-:W4:Y:S10]  /*2eda0*/  LD.E R3, desc[UR6][R4.64+0x18] ;  /* 0x0000180604037980 */ /* 0x000f34000c101900 */
[----:B------:R-:W4:Y:S04]  /*2edb0*/  @P0 LD.E R75, desc[UR6][R4.64+0x28] ;  /* 0x00002806044b0980 */ /* 0x000f28000c101900 */
[----:B------:R-:W4:Y:S01]  /*2edc0*/  @P0 LD.E R74, desc[UR6][R4.64+0x2c] ;  /* 0x00002c06044a0980 */ /* 0x000f22000c101900 */
[----:B--2---:R-:W-:-:S04]  /*2edd0*/  SHF.R.S32.HI R8, RZ, 0x1f, R7 ;  /* 0x0000001fff087819 */ /* 0x004fc80000011407 */
[----:B------:R-:W-:-:S04]  /*2ede0*/  LEA.HI R9, R8, R7, RZ, 0x7 ;  /* 0x0000000708097211 */ /* 0x000fc800078f38ff */
[----:B------:R-:W-:-:S05]  /*2edf0*/  LOP3.LUT R12, R9, 0xffffff80, RZ, 0xc0, !PT ;  /* 0xffffff80090c7812 */ /* 0x000fca00078ec0ff */
[----:B------:R-:W-:-:S05]  /*2ee00*/  IMAD.IADD R12, R7, 0x1, -R12 ;  /* 0x00000001070c7824 */ /* 0x000fca00078e0a0c */
[----:B------:R-:W-:-:S04]  /*2ee10*/  SHF.R.S32.HI R11, RZ, 0x1f, R12 ;  /* 0x0000001fff0b7819 */ /* 0x000fc8000001140c */
[CC--:B------:R-:W-:Y:S02]  /*2ee20*/  LEA.HI R13, R11.reuse, R12.reuse, RZ, 0x2 ;  /* 0x0000000c0b0d7211 */ /* 0x0c0fe400078f10ff */
[----:B------:R-:W-:Y:S02]  /*2ee30*/  LEA.HI R20, R8, R7, RZ, 0x2 ;  /* 0x0000000708147211 */ /* 0x000fe400078f10ff */
[--C-:B------:R-:W-:Y:S02]  /*2ee40*/  SHF.R.S32.HI R14, RZ, 0x2, R13.reuse ;  /* 0x00000002ff0e7819 */ /* 0x100fe4000001140d */
[----:B------:R-:W-:Y:S02]  /*2ee50*/  SHF.R.S32.HI R15, RZ, 0x1f, R13 ;  /* 0x0000001fff0f7819 */ /* 0x000fe4000001140d */
[----:B------:R-:W-:Y:S02]  /*2ee60*/  LEA.HI R11, R11, R12, RZ, 0x5 ;  /* 0x0000000c0b0b7211 */ /* 0x000fe400078f28ff */
[----:B------:R-:W-:-:S02]  /*2ee70*/  SHF.R.S32.HI R8, RZ, 0x7, R9 ;  /* 0x00000007ff087819 */ /* 0x000fc40000011409 */
[----:B------:R-:W-:Y:S02]  /*2ee80*/  LOP3.LUT R20, R20, 0xfffffffc, RZ, 0xc0, !PT ;  /* 0xfffffffc14147812 */ /* 0x000fe400078ec0ff */
[----:B------:R-:W-:Y:S02]  /*2ee90*/  LEA.HI R15, R15, R14, RZ, 0x3 ;  /* 0x0000000e0f0f7211 */ /* 0x000fe400078f18ff */
[----:B------:R-:W-:Y:S01]  /*2eea0*/  SHF.R.S32.HI R11, RZ, 0x5, R11 ;  /* 0x00000005ff0b7819 */ /* 0x000fe2000001140b */
[----:B------:R-:W-:Y:S01]  /*2eeb0*/  IMAD.IADD R20, R7, 0x1, -R20 ;  /* 0x0000000107147824 */ /* 0x000fe200078e0a14 */
[----:B------:R-:W-:Y:S02]  /*2eec0*/  LEA.HI R9, R9, R8, RZ, 0x1 ;  /* 0x0000000809097211 */ /* 0x000fe400078f08ff */
[----:B------:R-:W-:Y:S01]  /*2eed0*/  LOP3.LUT R15, R15, 0xfffffff8, RZ, 0xc0, !PT ;  /* 0xfffffff80f0f7812 */ /* 0x000fe200078ec0ff */
[----:B---3--:R-:W-:Y:S01]  /*2eee0*/  IMAD R72, R72, 0x8, R11 ;  /* 0x0000000848487824 */ /* 0x008fe200078e020b */
[----:B------:R-:W-:-:S02]  /*2eef0*/  LOP3.LUT R9, R9, 0x3fffffe, RZ, 0xc0, !PT ;  /* 0x03fffffe09097812 */ /* 0x000fc400078ec0ff */
[----:B------:R-:W-:Y:S01]  /*2ef00*/  LEA.HI R7, R20, R20, RZ, 0x1 ;  /* 0x0000001414077211 */ /* 0x000fe200078f08ff */
[----:B------:R-:W-:Y:S02]  /*2ef10*/  IMAD.IADD R15, R14, 0x1, -R15 ;  /* 0x000000010e0f7824 */ /* 0x000fe400078e0a0f */
[----:B------:R-:W-:Y:S01]  /*2ef20*/  IMAD.IADD R9, R8, 0x1, -R9 ;  /* 0x0000000108097824 */ /* 0x000fe200078e0a09 */
[----:B------:R-:W-:Y:S02]  /*2ef30*/  LOP3.LUT R7, R7, 0x1ffffffe, RZ, 0xc0, !PT ;  /* 0x1ffffffe07077812 */ /* 0x000fe400078ec0ff */
[----:B------:R-:W-:-:S03]  /*2ef40*/  LEA R8, R72, R15, 0x4 ;  /* 0x0000000f48087211 */ /* 0x000fc600078e20ff */
[----:B------:R-:W-:Y:S02]  /*2ef50*/  IMAD.IADD R7, R20, 0x1, -R7 ;  /* 0x0000000114077824 */ /* 0x000fe400078e0a07 */
[----:B------:R-:W-:-:S04]  /*2ef60*/  IMAD R8, R9, 0x40, R8 ;  /* 0x0000004009087824 */ /* 0x000fc800078e0208 */
[----:B------:R-:W-:Y:S01]  /*2ef70*/  IMAD R8, R7, 0x8, R8 ;  /* 0x0000000807087824 */ /* 0x000fe200078e0208 */
[----:B------:R-:W-:Y:S01]  /*2ef80*/  LOP3.LUT R13, R13, 0x7ffffffc, RZ, 0xc0, !PT ;  /* 0x7ffffffc0d0d7812 */ /* 0x000fe200078ec0ff */
[----:B------:R-:W-:-:S04]  /*2ef90*/  IMAD R14, R2, -0x60, R21 ;  /* 0xffffffa0020e7824 */ /* 0x000fc800078e0215 */
[----:B------:R-:W-:Y:S02]  /*2efa0*/  IMAD.IADD R13, R12, 0x1, -R13 ;  /* 0x000000010c0d7824 */ /* 0x000fe400078e0a0d */
[----:B------:R-:W-:-:S04]  /*2efb0*/  VIADD R12, R14, 0x1 ;  /* 0x000000010e0c7836 */ /* 0x000fc80000000000 */
[----:B------:R-:W-:Y:S01]  /*2efc0*/  IMAD R12, R13, -0x2, R12 ;  /* 0xfffffffe0d0c7824 */ /* 0x000fe200078e020c */
[----:B------:R-:W-:-:S03]  /*2efd0*/  LOP3.LUT R9, RZ, R78, RZ, 0x33, !PT ;  /* 0x0000004eff097212 */ /* 0x000fc600078e33ff */
[----:B------:R-:W-:Y:S02]  /*2efe0*/  IMAD.IADD R12, R12, 0x1, -R76 ;  /* 0x000000010c0c7824 */ /* 0x000fe400078e0a4c */
[C---:B------:R-:W-:Y:S02]  /*2eff0*/  IMAD.SHL.U32 R7, R13.reuse, 0x2, RZ ;  /* 0x000000020d077824 */ /* 0x040fe400078e00ff */
[----:B------:R-:W-:Y:S02]  /*2f000*/  IMAD R13, R13, -0x2, R14 ;  /* 0xfffffffe0d0d7824 */ /* 0x000fe400078e020e */
[C---:B------:R-:W-:Y:S01]  /*2f010*/  IMAD.IADD R20, R12.reuse, 0x1, R77 ;  /* 0x000000010c147824 */ /* 0x040fe200078e024d */
[----:B------:R-:W-:Y:S01]  /*2f020*/  BSSY B0, `(.L_x_12433) ;  /* 0x0000024000007945 */ /* 0x000fe20003800000 */
[----:B------:R-:W-:Y:S02]  /*2f030*/  IMAD.IADD R11, R12, 0x1, R9 ;  /* 0x000000010c0b7824 */ /* 0x000fe400078e0209 */
[----:B------:R-:W-:-:S02]  /*2f040*/  IMAD R15, R2, -0x60, -R7 ;  /* 0xffffffa0020f7824 */ /* 0x000fc400078e0a07 */
[----:B------:R-:W-:Y:S02]  /*2f050*/  IMAD R79, R2, -0x60, R79 ;  /* 0xffffffa0024f7824 */ /* 0x000fe400078e024f */
[----:B----4-:R-:W-:-:S05]  /*2f060*/  @P0 IMAD.HI.U32 R75, R8, R75, RZ ;  /* 0x0000004b084b0227 */ /* 0x010fca00078e00ff */
[----:B------:R-:W-:-:S05]  /*2f070*/  @P0 SHF.R.U32.HI R8, RZ, R74, R75 ;  /* 0x0000004aff080219 */ /* 0x000fca000001164b */
[----:B------:R-:W0:Y:S01]  /*2f080*/  SHFL.IDX PT, R72, R8, RZ, 0x1c1f ;  /* 0x001c1fff08487589 */ /* 0x000e2200000e0000 */
[----:B------:R-:W-:Y:S02]  /*2f090*/  ISETP.GE.AND P1, PT, R3, 0x1, PT ;  /* 0x000000010300780c */ /* 0x000fe40003f26270 */
[----:B0-----:R-:W-:Y:S01]  /*2f0a0*/  VIADDMNMX R2, R72, R20, R13, PT ;  /* 0x0000001448027246 */ /* 0x001fe2000380010d */
        /* <DEDUP_REMOVED lines=10> */
[----:B------:R-:W2:Y:S04]  /*2f150*/  LD.E R9, desc[UR6][R4.64+0x1c] ;  /* 0x00001c0604097980 */ /* 0x000ea8000c101900 */
[----:B------:R-:W3:Y:S01]  /*2f160*/  LD.E R14, desc[UR6][R4.64+0x20] ;  /* 0x00002006040e7980 */ /* 0x000ee2000c101900 */
[----:B--2---:R-:W-:-:S05]  /*2f170*/  IMAD.HI.U32 R9, R12, R9, RZ ;  /* 0x000000090c097227 */ /* 0x004fca00078e00ff */
[----:B---3--:R-:W-:-:S07]  /*2f180*/  SHF.R.U32.HI R12, RZ, R14, R9 ;  /* 0x0000000eff0c7219 */ /* 0x008fce0000011609 */
.L_x_12438:
[----:B------:R-:W-:Y:S05]  /*2f190*/  BSYNC B2 ;  /* 0x0000000000027941 */ /* 0x000fea0003800000 */
.L_x_12437:
[----:B------:R-:W-:Y:S01]  /*2f1a0*/  LOP3.LUT R12, RZ, R12, RZ, 0x33, !PT ;  /* 0x0000000cff0c7212 */ /* 0x000fe200078e33ff */
[----:B------:R-:W-:Y:S06]  /*2f1b0*/  BRA `(.L_x_12439) ;  /* 0x0000000000187947 */ /* 0x000fec0003800000 */
.L_x_12436:
[----:B------:R-:W-:-:S13]  /*2f1c0*/  ISETP.NE.AND P0, PT, R3, 0x1, PT ;  /* 0x000000010300780c */ /* 0x000fda0003f05270 */
[----:B------:R-:W-:Y:S05]  /*2f1d0*/  @!P0 BRA `(.L_x_12439) ;  /* 0x0000000000108947 */ /* 0x000fea0003800000 */
[----:B------:R-:W2:Y:S04]  /*2f1e0*/  LD.E R9, desc[UR6][R4.64+0x1c] ;  /* 0x00001c0604097980 */ /* 0x000ea8000c101900 */
[----:B------:R-:W3:Y:S01]  /*2f1f0*/  LD.E R73, desc[UR6][R4.64+0x20] ;  /* 0x0000200604497980 */ /* 0x000ee2000c101900 */
[----:B--2---:R-:W-:-:S05]  /*2f200*/  IMAD.HI.U32 R12, R12, R9, RZ ;  /* 0x000000090c0c7227 */ /* 0x004fca00078e00ff */
[----:B---3--:R-:W-:-:S07]  /*2f210*/  SHF.R.U32.HI R12, RZ, R73, R12 ;  /* 0x00000049ff0c7219 */ /* 0x008fce000001160c */
.L_x_12439:
[----:B------:R-:W-:Y:S05]  /*2f220*/  BSYNC B1 ;  /* 0x0000000000017941 */ /* 0x000fea0003800000 */
.L_x_12435:
[----:B------:R-:W-:-:S05]  /*2f230*/  IMAD R12, R3, R12, R15 ;  /* 0x0000000c030c7224 */ /* 0x000fca00078e020f */
[----:B------:R-:W-:Y:S02]  /*2f240*/  VIMNMX R7, R7, R12, !PT ;  /* 0x0000000c07077248 */ /* 0x000fe40007fe0100 */
[----:B------:R-:W-:-:S07]  /*2f250*/  VIADDMNMX R2, R12, R3, R2, PT ;  /* 0x000000030c027246 */ /* 0x000fce0003800102 */
.L_x_12434:
[----:B------:R-:W-:Y:S05]  /*2f260*/  BSYNC B0 ;  /* 0x0000000000007941 */ /* 0x000fea0003800000 */
.L_x_12433:
        /* <DEDUP_REMOVED lines=132> */
.L_x_12445:
[----:B------:R-:W-:Y:S05]  /*2fab0*/  BSYNC B2 ;  /* 0x0000000000027941 */ /* 0x000fea0003800000 */
.L_x_12444:
[----:B------:R-:W-:Y:S01]  /*2fac0*/  LOP3.LUT R76, RZ, R76, RZ, 0x33, !PT ;  /* 0x0000004cff4c7212 */ /* 0x000fe200078e33ff */
[----:B------:R-:W-:Y:S06]  /*2fad0*/  BRA `(.L_x_12446) ;  /* 0x0000000000187947 */ /* 0x000fec0003800000 */
.L_x_12443:
[----:B------:R-:W-:-:S13]  /*2fae0*/  ISETP.NE.AND P6, PT, R3, 0x1, PT ;  /* 0x000000010300780c */ /* 0x000fda0003fc5270 */
[----:B------:R-:W-:Y:S05]  /*2faf0*/  @!P6 BRA `(.L_x_12446) ;  /* 0x000000000010e947 */ /* 0x000fea0003800000 */
[----:B------:R-:W2:Y:S04]  /*2fb00*/  LD.E R9, desc[UR6][R4.64+0x1c] ;  /* 0x00001c0604097980 */ /* 0x000ea8000c101900 */
[----:B------:R-:W3:Y:S01]  /*2fb10*/  LD.E R11, desc[UR6][R4.64+0x20] ;  /* 0x00002006040b7980 */ /* 0x000ee2000c101900 */
[----:B--2---:R-:W-:-:S05]  /*2fb20*/  IMAD.HI.U32 R76, R76, R9, RZ ;  /* 0x000000094c4c7227 */ /* 0x004fca00078e00ff */
[----:B---3--:R-:W-:-:S07]  /*2fb30*/  SHF.R.U32.HI R76, RZ, R11, R76 ;  /* 0x0000000bff4c7219 */ /* 0x008fce000001164c */
.L_x_12446:
[----:B------:R-:W-:Y:S05]  /*2fb40*/  BSYNC B1 ;  /* 0x0000000000017941 */ /* 0x000fea0003800000 */
.L_x_12442:
[----:B------:R-:W-:-:S05]  /*2fb50*/  IMAD R76, R3, R76, R15 ;  /* 0x0000004c034c7224 */ /* 0x000fca00078e020f */
[----:B------:R-:W-:Y:S02]  /*2fb60*/  VIADDMNMX R2, R76, R3, R2, PT ;  /* 0x000000034c027246 */ /* 0x000fe40003800102 */
[----:B------:R-:W-:-:S07]  /*2fb70*/  VIMNMX R7, R7, R76, !PT ;  /* 0x0000004c07077248 */ /* 0x000fce0007fe0100 */
.L_x_12441:
[----:B------:R-:W-:Y:S05]  /*2fb80*/  BSYNC B0 ;  /* 0x0000000000007941 */ /* 0x000fea0003800000 */
.L_x_12440:
[C---:B------:R-:W-:Y:S01]  /*2fb90*/  ISETP.GT.AND P0, PT, R7.reuse, 0x1, !P0 ;  /* 0x000000010700780c */ /* 0x040fe20004704270 */
[----:B------:R-:W2:Y:S01]  /*2fba0*/  LDL.64 R4, [UR4+0x40] ;  /* 0x00004004ff047983 */ /* 0x000ea20008100a00 */
        /* <DEDUP_REMOVED lines=70> */
[C---:B------:R-:W-:Y:S02]  /*30010*/  ISETP.GT.AND P0, PT, R7.reuse, RZ, !P6 ;  /* 0x000000ff0700720c */ /* 0x040fe40007704270 */
[C---:B------:R-:W-:Y:S02]  /*30020*/  ISETP.GT.AND P2, PT, R7.reuse, 0x49, !P2 ;  /* 0x000000490700780c */ /* 0x040fe40005744270 */
[----:B------:R-:W-:Y:S02]  /*30030*/  ISETP.LT.OR P0, PT, R2, 0x1, P0 ;  /* 0x000000010200780c */ /* 0x000fe40000701670 */
[----:B------:R-:W-:Y:S02]  /*30040*/  ISETP.GT.AND P3, PT, R7, 0x50, !P3 ;  /* 0x000000500700780c */ /* 0x000fe40005f64270 */
[----:B------:R-:W-:-:S02]  /*30050*/  FSEL R26, R26, -INF , !P0 ;  /* 0xff8000001a1a7808 */ /* 0x000fc40004000000 */
[----:B------:R-:W-:Y:S02]  /*30060*/  ISETP.GT.AND P4, PT, R7, 0x51, !P4 ;  /* 0x000000510700780c */ /* 0x000fe40006784270 */
[----:B------:R-:W-:Y:S02]  /*30070*/  FMNMX.FTZ R3, R26, R27, !PT ;  /* 0x0000001b1a037209 */ /* 0x000fe40007810000 */
[----:B------:R-:W-:Y:S02]  /*30080*/  ISETP.NE.AND P6, PT, R79, RZ, PT ;  /* 0x000000ff4f00720c */ /* 0x000fe40003fc5270 */
        /* <DEDUP_REMOVED lines=15> */
[C---:B------:R-:W-:Y:S02]  /*30180*/  ISETP.LT.OR P2, PT, R2.reuse, 0x4a, P2 ;  /* 0x0000004a0200780c */ /* 0x040fe40001741670 */
[----:B------:R-:W-:Y:S02]  /*30190*/  FMNMX.FTZ R3, R59, R8, !PT ;  /* 0x000000083b037209 */ /* 0x000fe40007810000 */
[----:B------:R-:W-:Y:S02]  /*301a0*/  ISETP.LT.OR P3, PT, R2, 0x51, P3 ;  /* 0x000000510200780c */ /* 0x000fe40001f61670 */
[----:B------:R-:W-:Y:S02]  /*301b0*/  FSEL R63, R63, -INF , !P2 ;  /* 0xff8000003f3f7808 */ /* 0x000fe40005000000 */
[----:B------:R-:W-:-:S02]  /*301c0*/  FMNMX.FTZ R8, R62, R3, !PT ;  /* 0x000000033e087209 */ /* 0x000fc40007810000 */
[----:B------:R-:W-:Y:S02]  /*301d0*/  ISETP.GT.AND P5, PT, R7, 0x58, !P5 ;  /* 0x000000580700780c */ /* 0x000fe40006fa4270 */
[----:B------:R-:W-:Y:S02]  /*301e0*/  ISETP.LT.OR P4, PT, R2, 0x52, P4 ;  /* 0x000000520200780c */ /* 0x000fe40002781670 */
[----:B------:R-:W-:Y:S02]  /*301f0*/  FSEL R66, R66, -INF , !P3 ;  /* 0xff80000042427808 */ /* 0x000fe40005800000 */
[----:B------:R-:W-:Y:S02]  /*30200*/  FMNMX.FTZ R3, R63, R8, !PT ;  /* 0x000000083f037209 */ /* 0x000fe40007810000 */
[----:B------:R-:W-:Y:S02]  /*30210*/  ISETP.GT.AND P0, PT, R7, 0x59, !P6 ;  /* 0x000000590700780c */ /* 0x000fe40007704270 */
[----:B------:R-:W-:-:S02]  /*30220*/  ISETP.LT.OR P5, PT, R2, 0x59, P5 ;  /* 0x000000590200780c */ /* 0x000fc40002fa1670 */
[----:B------:R-:W-:Y:S02]  /*30230*/  FSEL R67, R67, -INF , !P4 ;  /* 0xff80000043437808 */ /* 0x000fe40006000000 */
[----:B------:R-:W-:Y:S02]  /*30240*/  FMNMX.FTZ R8, R66, R3, !PT ;  /* 0x0000000342087209 */ /* 0x000fe40007810000 */
[----:B------:R-:W-:Y:S02]  /*30250*/  ISETP.LT.OR P0, PT, R2, 0x5a, P0 ;  /* 0x0000005a0200780c */ /* 0x000fe40000701670 */
[----:B------:R-:W-:Y:S02]  /*30260*/  FSEL R70, R70, -INF , !P5 ;  /* 0xff80000046467808 */ /* 0x000fe40006800000 */
[----:B------:R-:W-:Y:S02]  /*30270*/  FMNMX.FTZ R3, R67, R8, !PT ;  /* 0x0000000843037209 */ /* 0x000fe40007810000 */
        /* <DEDUP_REMOVED lines=28> */
[----:B------:R-:W0:Y:S02]  /*30440*/  SHFL.BFLY PT, R2, R7, 0x2, 0x1f ;  /* 0x0c401f0007027f89 */ /* 0x000e2400000e0000 */
[----:B0-----:R-:W-:-:S05]  /*30450*/  FMNMX.FTZ R9, R7, R2, !PT ;  /* 0x0000000207097209 */ /* 0x001fca0007810000 */
[----:B------:R-:W0:Y:S04]  /*30460*/  SHFL.BFLY PT, R2, R9, 0x1, 0x1f ;  /* 0x0c201f0009027f89 */ /* 0x000e2800000e0000 */
[----:B------:R-:W-:Y:S01]  /*30470*/  ST.E desc[UR6][R4.64], R7 ;  /* 0x0000000704007985 */ /* 0x000fe2000c101906 */
[----:B0-----:R-:W-:-:S05]  /*30480*/  FMNMX.FTZ R11, R9, R2, !PT ;  /* 0x00000002090b7209 */ /* 0x001fca0007810000 */
[----:B------:R-:W-:Y:S04]  /*30490*/  ST.E desc[UR6][R4.64], R11 ;  /* 0x0000000b04007985 */ /* 0x000fe8000c101906 */
[----:B--2---:R-:W0:Y:S02]  /*304a0*/  SHFL.BFLY PT, R3, R8, 0x2, 0x1f ;  /* 0x0c401f0008037f89 */ /* 0x004e2400000e0000 */
[----:B0-----:R-:W-:-:S05]  /*304b0*/  FMNMX.FTZ R12, R8, R3, !PT ;  /* 0x00000003080c7209 */ /* 0x001fca0007810000 */
[----:B------:R-:W0:Y:S02]  /*304c0*/  SHFL.BFLY PT, R3, R12, 0x1, 0x1f ;  /* 0x0c201f000c037f89 */ /* 0x000e2400000e0000 */
[----:B0-----:R-:W-:-:S05]  /*304d0*/  FMNMX.FTZ R13, R12, R3, !PT ;  /* 0x000000030c0d7209 */ /* 0x001fca0007810000 */
[----:B------:R0:W-:Y:S04]  /*304e0*/  ST.E desc[UR6][R4.64+0x4], R13 ;  /* 0x0000040d04007985 */ /* 0x0001e8000c101906 */
[----:B------:R-:W2:Y:S04]  /*304f0*/  LDL.64 R2, [UR4+0x40] ;  /* 0x00004004ff027983 */ /* 0x000ea80008100a00 */
        /* <DEDUP_REMOVED lines=18> */
[----:B------:R-:W0:Y:S01]  /*30620*/  MUFU.EX2 R7, R7 ;  /* 0x0000000700077308 */ /* 0x000e220000000800 */
[-C--:B------:R-:W-:Y:S01]  /*30630*/  FFMA.FTZ R156, R32, R8.reuse, -R9 ;  /* 0x00000008209c7223 */ /* 0x080fe20000010809 */
[----:B------:R-:W-:-:S06]  /*30640*/  FFMA.FTZ R34, R34, R8, -R5 ;  /* 0x0000000822227223 */ /* 0x000fcc0000010805 */
[----:B------:R-:W-:Y:S08]  /*30650*/  MUFU.EX2 R173, R173 ;  /* 0x000000ad00ad7308 */ /* 0x000ff00000000800 */
[----:B------:R-:W1:Y:S01]  /*30660*/  MUFU.EX2 R12, R27 ;  /* 0x0000001b000c7308 */ /* 0x000e620000000800 */
[-C--:B------:R-:W-:Y:S01]  /*30670*/  FFMA.FTZ R13, R33, R8.reuse, -R9 ;  /* 0x00000008210d7223 */ /* 0x080fe20000010809 */
[----:B------:R-:W-:-:S06]  /*30680*/  FFMA.FTZ R35, R35, R8, -R5 ;  /* 0x0000000823237223 */ /* 0x000fcc0000010805 */
[----:B------:R-:W2:Y:S08]  /*30690*/  MUFU.EX2 R174, R174 ;  /* 0x000000ae00ae7308 */ /* 0x000eb00000000800 */
[----:B------:R-:W3:Y:S01]  /*306a0*/  MUFU.EX2 R30, R30 ;  /* 0x0000001e001e7308 */ /* 0x000ee20000000800 */
[-C--:B------:R-:W-:Y:S01]  /*306b0*/  FFMA.FTZ R158, R36, R8.reuse, -R9 ;  /* 0x00000008249e7223 */ /* 0x080fe20000010809 */
[----:B------:R-:W-:-:S06]  /*306c0*/  FFMA.FTZ R38, R38, R8, -R5 ;  /* 0x0000000826267223 */ /* 0x000fcc0000010805 */
[----:B------:R-:W4:Y:S01]  /*306d0*/  MUFU.EX2 R11, R11 ;  /* 0x0000000b000b7308 */ /* 0x000f220000000800 */
[----:B------:R-:W-:-:S07]  /*306e0*/  FFMA.FTZ R15, R37, R8, -R9 ;  /* 0x00000008250f7223 */ /* 0x000fce0000010809 */
[----:B------:R-:W4:Y:S01]  /*306f0*/  MUFU.EX2 R31, R31 ;  /* 0x0000001f001f7308 */ /* 0x000f220000000800 */
[-CC-:B------:R-:W-:Y:S01]  /*30700*/  FFMA.FTZ R21, R41, R8.reuse, -R9.reuse ;  /* 0x0000000829157223 */ /* 0x180fe20000010809 */
[-CC-:B------:R-:W-:Y:S01]  /*30710*/  FFMA.FTZ R25, R45, R8.reuse, -R9.reuse ;  /* 0x000000082d197223 */ /* 0x180fe20000010809 */
[-CC-:B------:R-:W-:Y:S01]  /*30720*/  FFMA.FTZ R29, R49, R8.reuse, -R9.reuse ;  /* 0x00000008311d7223 */ /* 0x180fe20000010809 */
[----:B------:R-:W-:-:S04]  /*30730*/  FFMA.FTZ R160, R40, R8, -R9 ;  /* 0x0000000828a07223 */ /* 0x000fc80000010809 */
        /* <DEDUP_REMOVED lines=14> */
[-C--:B------:R-:W-:Y:S01]  /*30820*/  FFMA.FTZ R49, R69, R8.reuse, -R9 ;  /* 0x0000000845317223 */ /* 0x080fe20000010809 */
[----:B0-----:R-:W-:Y:S01]  /*30830*/  FADD.FTZ R9, R172, R7 ;  /* 0x00000007ac097221 */ /* 0x001fe20000010000 */
[----:B-1----:R-:W-:Y:S01]  /*30840*/  FADD.FTZ R27, R173, R12 ;  /* 0x0000000cad1b7221 */ /* 0x002fe20000010000 */
[----:B------:R-:W-:-:S04]  /*30850*/  FFMA.FTZ R39, R39, R8, -R5 ;  /* 0x0000000827277223 */ /* 0x000fc80000010805 */
[----:B------:R-:W0:Y:S01]  /*30860*/  MUFU.EX2 R35, R35 ;  /* 0x0000002300237308 */ /* 0x000e220000000800 */
[----:B--2---:R-:W-:Y:S01]  /*30870*/  FADD.FTZ R4, R174, R9 ;  /* 0x00000009ae047221 */ /* 0x004fe20000010000 */
[----:B---3--:R-:W-:Y:S01]  /*30880*/  FADD.FTZ R14, R30, R27 ;  /* 0x0000001b1e0e7221 */ /* 0x008fe20000010000 */
[----:B------:R-:W-:-:S05]  /*30890*/  FFMA.FTZ R42, R42, R8, -R5 ;  /* 0x000000082a2a7223 */ /* 0x000fca0000010805 */
[----:B------:R-:W1:Y:S01]  /*308a0*/  MUFU.EX2 R158, R158 ;  /* 0x0000009e009e7308 */ /* 0x000e620000000800 */
[----:B----4-:R-:W-:Y:S01]  /*308b0*/  FADD.FTZ R9, R11, R4 ;  /* 0x000000040b097221 */ /* 0x010fe20000010000 */
[----:B------:R-:W-:-:S06]  /*308c0*/  FADD.FTZ R27, R31, R14 ;  /* 0x0000000e1f1b7221 */ /* 0x000fcc0000010000 */
[----:B------:R-:W2:Y:S01]  /*308d0*/  MUFU.EX2 R38, R38 ;  /* 0x0000002600267308 */ /* 0x000ea20000000800 */
[----:B------:R-:W-:Y:S01]  /*308e0*/  FFMA.FTZ R43, R43, R8, -R5 ;  /* 0x000000082b2b7223 */ /* 0x000fe20000010805 */
[----:B------:R-:W-:Y:S01]  /*308f0*/  FADD.FTZ R4, R156, R9 ;  /* 0x000000099c047221 */ /* 0x000fe20000010000 */
[----:B------:R-:W-:-:S05]  /*30900*/  FADD.FTZ R14, R34, R27 ;  /* 0x0000001b220e7221 */ /* 0x000fca0000010000 */
[----:B------:R-:W3:Y:S01]  /*30910*/  MUFU.EX2 R15, R15 ;  /* 0x0000000f000f7308 */ /* 0x000ee20000000800 */
[----:B------:R-:W-:-:S07]  /*30920*/  FFMA.FTZ R46, R46, R8, -R5 ;  /* 0x000000082e2e7223 */ /* 0x000fce0000010805 */
[----:B------:R-:W4:Y:S01]  /*30930*/  MUFU.EX2 R39, R39 ;  /* 0x0000002700277308 */ /* 0x000f220000000800 */
[----:B------:R-:W-:Y:S01]  /*30940*/  FADD.FTZ R9, R13, R4 ;  /* 0x000000040d097221 */ /* 0x000fe20000010000 */
[----:B0-----:R-:W-:-:S06]  /*30950*/  FADD.FTZ R27, R35, R14 ;  /* 0x0000000e231b7221 */ /* 0x001fcc0000010000 */
[----:B------:R-:W0:Y:S01]  /*30960*/  MUFU.EX2 R160, R160 ;  /* 0x000000a000a07308 */ /* 0x000e220000000800 */
[----:B------:R-:W-:-:S07]  /*30970*/  FFMA.FTZ R47, R47, R8, -R5 ;  /* 0x000000082f2f7223 */ /* 0x000fce0000010805 */
[----:B------:R-:W0:Y:S01]  /*30980*/  MUFU.EX2 R42, R42 ;  /* 0x0000002a002a7308 */ /* 0x000e220000000800 */
[----:B-1----:R-:W-:Y:S01]  /*30990*/  FADD.FTZ R4, R158, R9 ;  /* 0x000000099e047221 */ /* 0x002fe20000010000 */
[----:B--2---:R-:W-:-:S06]  /*309a0*/  FADD.FTZ R14, R38, R27 ;  /* 0x0000001b260e7221 */ /* 0x004fcc0000010000 */
[----:B------:R-:W1:Y:S01]  /*309b0*/  MUFU.EX2 R21, R21 ;  /* 0x0000001500157308 */ /* 0x000e620000000800 */
        /* <DEDUP_REMOVED lines=8> */
[----:B------:R-:W-:-:S06]  /*30a40*/  FADD.FTZ R14, R42, R27 ;  /* 0x0000001b2a0e7221 */ /* 0x000fcc0000010000 */
        /* <DEDUP_REMOVED lines=45> */
[----:B------:R-:W0:Y:S08]  /*30d20*/  MUFU.EX2 R180, R180 ;  /* 0x000000b400b47308 */ /* 0x000e300000000800 */
[----:B------:R-:W0:Y:S01]  /*30d30*/  MUFU.EX2 R66, R66 ;  /* 0x0000004200427308 */ /* 0x000e220000000800 */
[----:B------:R-:W-:Y:S01]  /*30d40*/  FFMA.FTZ R5, R71, R8, -R5 ;  /* 0x0000000847057223 */ /* 0x000fe20000010805 */
[----:B-1----:R-:W-:Y:S01]  /*30d50*/  FADD.FTZ R4, R178, R9 ;  /* 0x00000009b2047221 */ /* 0x002fe20000010000 */
[----:B--2---:R-:W-:-:S05]  /*30d60*/  FADD.FTZ R8, R62, R27 ;  /* 0x0000001b3e087221 */ /* 0x004fca0000010000 */
[----:B------:R-:W1:Y:S08]  /*30d70*/  MUFU.EX2 R45, R45 ;  /* 0x0000002d002d7308 */ /* 0x000e700000000800 */
[----:B------:R-:W2:Y:S01]  /*30d80*/  MUFU.EX2 R67, R67 ;  /* 0x0000004300437308 */ /* 0x000ea20000000800 */
[----:B---3--:R-:W-:Y:S01]  /*30d90*/  FADD.FTZ R9, R41, R4 ;  /* 0x0000000429097221 */ /* 0x008fe20000010000 */
[----:B----4-:R-:W-:-:S06]  /*30da0*/  FADD.FTZ R27, R63, R8 ;  /* 0x000000083f1b7221 */ /* 0x010fcc0000010000 */
[----:B------:R-:W3:Y:S08]  /*30db0*/  MUFU.EX2 R182, R182 ;  /* 0x000000b600b67308 */ /* 0x000ef00000000800 */
[----:B------:R-:W4:Y:S01]  /*30dc0*/  MUFU.EX2 R70, R70 ;  /* 0x0000004600467308 */ /* 0x000f220000000800 */
[----:B0-----:R-:W-:Y:S01]  /*30dd0*/  FADD.FTZ R4, R180, R9 ;  /* 0x00000009b4047221 */ /* 0x001fe20000010000 */
[----:B------:R-:W-:-:S06]  /*30de0*/  FADD.FTZ R8, R66, R27 ;  /* 0x0000001b42087221 */ /* 0x000fcc0000010000 */
[----:B------:R-:W0:Y:S08]  /*30df0*/  MUFU.EX2 R49, R49 ;  /* 0x0000003100317308 */ /* 0x000e300000000800 */
[----:B------:R-:W0:Y:S01]  /*30e00*/  MUFU.EX2 R183, R5 ;  /* 0x0000000500b77308 */ /* 0x000e220000000800 */
[----:B-1----:R-:W-:Y:S01]  /*30e10*/  FADD.FTZ R9, R45, R4 ;  /* 0x000000042d097221 */ /* 0x002fe20000010000 */
[----:B--2---:R-:W-:-:S03]  /*30e20*/  FADD.FTZ R27, R67, R8 ;  /* 0x00000008431b7221 */ /* 0x004fc60000010000 */
[----:B---3--:R-:W-:Y:S01]  /*30e30*/  FADD.FTZ R4, R182, R9 ;  /* 0x00000009b6047221 */ /* 0x008fe20000010000 */
[----:B----4-:R-:W-:-:S03]  /*30e40*/  FADD.FTZ R8, R70, R27 ;  /* 0x0000001b46087221 */ /* 0x010fc60000010000 */
[----:B0-----:R-:W-:Y:S01]  /*30e50*/  FADD.FTZ R27, R49, R4 ;  /* 0x00000004311b7221 */ /* 0x001fe20000010000 */
[----:B------:R-:W-:-:S04]  /*30e60*/  FADD.FTZ R53, R183, R8 ;  /* 0x00000008b7357221 */ /* 0x000fc80000010000 */
[----:B------:R0:W-:Y:S04]  /*30e70*/  ST.E desc[UR6][R2.64+0x10], R27 ;  /* 0x0000101b02007985 */ /* 0x0001e8000c101906 */
[----:B------:R0:W-:Y:S04]  /*30e80*/  ST.E desc[UR6][R2.64+0x14], R53 ;  /* 0x0000143502007985 */ /* 0x0001e8000c101906 */
[----:B------:R-:W2:Y:S04]  /*30e90*/  LDL.64 R8, [UR4+0x58] ;  /* 0x00005804ff087983 */ /* 0x000ea80008100a00 */
[----:B------:R-:W3:Y:S04]  /*30ea0*/  LDL.64 R4, [UR4] ;  /* 0x00000004ff047983 */ /* 0x000ee80008100a00 */
[----:B--2---:R-:W2:Y:S04]  /*30eb0*/  LD.E R24, desc[UR6][R8.64] ;  /* 0x0000000608187980 */ /* 0x004ea8000c101900 */
[----:B---3--:R0:W5:Y:S04]  /*30ec0*/  LD.E R14, desc[UR6][R4.64] ;  /* 0x00000006040e7980 */ /* 0x008168000c101900 */
[----:B------:R0:W5:Y:S01]  /*30ed0*/  LD.E R20, desc[UR6][R4.64+0x4] ;  /* 0x0000040604147980 */ /* 0x000162000c101900 */
        /* <DEDUP_REMOVED lines=25> */
[----:B--2---:R-:W-:-:S04]  /*31070*/  LOP3.LUT R24, R24, 0x1, RZ, 0xfc, !PT ;  /* 0x0000000118187812 */ /* 0x004fc800078efcff */
[----:B------:R-:W-:-:S13]  /*31080*/  ISETP.NE.AND P0, PT, R24, 0x3, PT ;  /* 0x000000031800780c */ /* 0x000fda0003f05270 */
[----:B0-----:R-:W-:Y:S05]  /*31090*/  @!P0 BRA `(.L_x_12448) ;  /* 0x0000000000048947 */ /* 0x001fea0003800000 */
[----:B------:R-:W-:Y:S01]  /*310a0*/  BPT.TRAP 0x1 ;  /* 0x000000040000795c */ /* 0x000fe20000300000 */
.L_x_12448:
[----:B------:R-:W-:Y:S05]  /*310b0*/  BSYNC B0 ;  /* 0x0000000000007941 */ /* 0x000fea0003800000 */
.L_x_12447:
        /* <DEDUP_REMOVED lines=13> */
.L_x_12450:
[----:B------:R-:W-:Y:S05]  /*31190*/  BSYNC B0 ;  /* 0x0000000000007941 */ /* 0x000fea0003800000 */
.L_x_12449:
[----:B------:R-:W-:Y:S04]  /*311a0*/  BSSY B0, `(.L_x_12451) ;  /* 0x0000008000007945 */ /* 0x000fe80003800000 */
[----:B------:R-:W-:Y:S05]  /*311b0*/  @P0 BRA `(.L_x_12452) ;  /* 0x0000000000180947 */ /* 0x000fea0003800000 */
[----:B------:R-:W2:Y:S01]  /*311c0*/  LD.E.64 R8, desc[UR6][R8.64+0x18] ;  /* 0x0000180608087980 */ /* 0x000ea2000c101b00 */
[----:B-----5:R-:W-:Y:S02]  /*311d0*/  SHF.L.U32 R3, R3, 0x1f, RZ ;  /* 0x0000001f03037819 */ /* 0x020fe400000006ff */
[----:B--2---:R-:W-:-:S04]  /*311e0*/  MOV R5, R8 ;  /* 0x0000000800057202 */ /* 0x004fc80000000f00 */
[----:B------:R-:W-:-:S04]  /*311f0*/  LEA R2, R2, R5, 0x3 ;  /* 0x0000000502027211 */ /* 0x000fc800078e18ff */
[----:B------:R-:W0:Y:S02]  /*31200*/  SYNCS.PHASECHK.TRANS64.TRYWAIT P0, [R2+URZ], R3 ;  /* 0x00000003020075a7 */ /* 0x000e24000800017f */
[----:B0-----:R-:W-:Y:S05]  /*31210*/  @!P0 BRA `(.L_x_12453) ;  /* 0x0000007c00408947 */ /* 0x001fea0003800000 */
.L_x_12452:
[----:B------:R-:W-:Y:S05]  /*31220*/  BSYNC B0 ;  /* 0x0000000000007941 */ /* 0x000fea0003800000 */
.L_x_12451:
[----:B------:R-:W2:Y:S04]  /*31230*/  LDL.64 R8, [UR4] ;  /* 0x00000004ff087983 */ /* 0x000ea80008100a00 */
[----:B------:R-:W3:Y:S04]  /*31240*/  LDL.64 R4, [UR4+0x70] ;  /* 0x00007004ff047983 */ /* 0x000ee80008100a00 */
[----:B0----5:R-:W4:Y:S01]  /*31250*/  LDL.64 R2, [UR4+0x50] ;  /* 0x00005004ff027983 */ /* 0x021f220008100a00 */
[----:B------:R-:W-:Y:S01]  /*31260*/  LEA.HI R6, R6, 0x8, RZ, 0x19 ;  /* 0x0000000806067811 */ /* 0x000fe200078fc8ff */
[----:B------:R-:W-:Y:S05]  /*31270*/  WARPSYNC.ALL ;  /* 0x0000000000007948 */ /* 0x000fea0003800000 */
[----:B------:R0:W-:Y:S06]  /*31280*/  BAR.SYNC.DEFER_BLOCKING R6, 0x100 ;  /* 0x000400060000751d */ /* 0x0001ec0000010000 */
[----:B0-----:R-:W4:Y:S04]  /*31290*/  LDL.64 R6, [UR4+0x60] ;  /* 0x00006004ff067983 */ /* 0x001f280008100a00 */
[----:B--2---:R-:W2:Y:S04]  /*312a0*/  LD.E R9, desc[UR6][R8.64] ;  /* 0x0000000608097980 */ /* 0x004ea8000c101900 */
[----:B---3--:R-:W2:Y:S04]  /*312b0*/  LD.E.64 R4, desc[UR6][R4.64] ;  /* 0x0000000604047980 */ /* 0x008ea8000c101b00 */
[----:B----4-:R-:W3:Y:S04]  /*312c0*/  LD.E R11, desc[UR6][R2.64] ;  /* 0x00000006020b7980 */ /* 0x010ee8000c101900 */
        /* <DEDUP_REMOVED lines=127> */
[----:B--2---:R-:W-:Y:S01]  /*31ac0*/  IMAD R4, R9, 0xc00, R4 ;  /* 0x00000c0009047824 */ /* 0x004fe200078e0204 */
[----:B------:R-:W-:-:S04]  /*31ad0*/  R2UR UR11, R5 ;  /* 0x00000000050b72ca */ /* 0x000fc800000e0000 */
[----:B------:R-:W-:Y:S01]  /*31ae0*/  R2UR UR10, R4 ;  /* 0x00000000040a72ca */ /* 0x000fe200000e0000 */
        /* <DEDUP_REMOVED lines=128> */
[----:B------:R-:W-:Y:S01]  /*322f0*/  ST.E desc[UR6][R6.64], RZ ;  /* 0x000000ff06007985 */ /* 0x000fe2000c101906 */
[----:B0-----:R-:W-:-:S06]  /*32300*/  WARPGROUP.ARRIVE ;  /* 0x00000000000079c5 */ /* 0x001fcc0000000000 */
[----:B------:R-:W-:Y:S03]  /*32310*/  HGMMA.64x256x16.F32 R24, R172, gdesc[UR8].tnspB, RZ, !UPT, gsb0 ;  /* 0x43e00008ac187df0 */ /* 0x000fe6000c0008ff */
[----:B------:R-:W-:Y:S02]  /*32320*/  WARPGROUP.DEPBAR.LE gsb0, 0x0 ;  /* 0x00008000000079c5 */ /* 0x000fe40000010000 */
        /* <DEDUP_REMOVED lines=129> */
[----:B0-----:R-:W4:Y:S04]  /*32b40*/  LD.E R24, desc[UR6][R2.64] ;  /* 0x0000000602187980 */ /* 0x001f28000c101900 */
[----:B-1----:R-:W4:Y:S04]  /*32b50*/  LD.E R25, desc[UR6][R2.64+0x4] ;  /* 0x0000040602197980 */ /* 0x002f28000c101900 */
[----:B--2---:R-:W2:Y:S04]  /*32b60*/  LD.E R26, desc[UR6][R2.64+0x8] ;  /* 0x00000806021a7980 */ /* 0x004ea8000c101900 */
[----:B---3--:R-:W2:Y:S04]  /*32b70*/  LD.E R27, desc[UR6][R2.64+0xc] ;  /* 0x00000c06021b7980 */ /* 0x008ea8000c101900 */
        /* <DEDUP_REMOVED lines=127> */
[----:B------:R-:W-:Y:S01]  /*33370*/  R2UR UR11, R9 ;  /* 0x00000000090b72ca */ /* 0x000fe200000e0000 */
[----:B--2---:R-:W-:-:S12]  /*33380*/  WARPGROUP.ARRIVE ;  /* 0x00000000000079c5 */ /* 0x004fd80000000000 */
[----:B------:R-:W-:Y:S03]  /*33390*/  HGMMA.64x256x16.F32 R24, R156, gdesc[UR8].tnspB, R24, gsb0 ;  /* 0x43e000089c187df0 */ /* 0x000fe60008000818 */
        /* <DEDUP_REMOVED lines=1052> */
[----:B------:R-:W-:Y:S01]  /*37560*/  R2UR UR10, R4 ;  /* 0x00000000040a72ca */ /* 0x000fe200000e0000 */
[----:B--2---:R-:W-:-:S12]  /*37570*/  WARPGROUP.ARRIVE ;  /* 0x00000000000079c5 */ /* 0x004fd80000000000 */
[----:B------:R-:W-:Y:S03]  /*37580*/  HGMMA.64x256x16.F32 R24, R180, gdesc[UR8].tnspB, R24, gsb0 ;  /* 0x43e00008b4187df0 */ /* 0x000fe60008000818 */
        /* <DEDUP_REMOVED lines=130> */
[----:B0-----:R-:W2:Y:S04]  /*37db0*/  LD.E R96, desc[UR6][R2.64+0x1fc] ;  /* 0x0001fc0602607980 */ /* 0x001ea8000c101900 */
        /* <DEDUP_REMOVED lines=255> */
[----:B0-----:R-:W2:Y:S04]  /*38db0*/  LDL.64 R6, [UR4+0x58] ;  /* 0x00005804ff067983 */ /* 0x001ea80008100a00 */
[----:B------:R-:W3:Y:S04]  /*38dc0*/  LDL.64 R4, [UR4] ;  /* 0x00000004ff047983 */ /* 0x000ee80008100a00 */
[----:B--2---:R-:W2:Y:S04]  /*38dd0*/  LD.E R0, desc[UR6][R6.64] ;  /* 0x0000000606007980 */ /* 0x004ea8000c101900 */
[----:B---3--:R1:W5:Y:S01]  /*38de0*/  LD.E R4, desc[UR6][R4.64] ;  /* 0x0000000604047980 */ /* 0x008362000c101900 */
[----:B------:R-:W-:Y:S01]  /*38df0*/  BSSY B0, `(.L_x_12454) ;  /* 0x0000005000007945 */ /* 0x000fe20003800000 */
[----:B--2---:R-:W-:-:S04]  /*38e00*/  LOP3.LUT R0, R0, 0x1, RZ, 0xfc, !PT ;  /* 0x0000000100007812 */ /* 0x004fc800078efcff */
[----:B------:R-:W-:-:S13]  /*38e10*/  ISETP.NE.AND P0, PT, R0, 0x3, PT ;  /* 0x000000030000780c */ /* 0x000fda0003f05270 */
[----:B-1----:R-:W-:Y:S05]  /*38e20*/  @!P0 BRA `(.L_x_12455) ;  /* 0x0000000000048947 */ /* 0x002fea0003800000 */
[----:B------:R-:W-:Y:S01]  /*38e30*/  BPT.TRAP 0x1 ;  /* 0x000000040000795c */ /* 0x000fe20000300000 */
.L_x_12455:
[----:B------:R-:W-:Y:S05]  /*38e40*/  BSYNC B0 ;  /* 0x0000000000007941 */ /* 0x000fea0003800000 */
.L_x_12454:
[----:B------:R-:W2:Y:S04]  /*38e50*/  LD.E.64 R2, desc[UR6][R6.64+0x20] ;  /* 0x0000200606027980 */ /* 0x000ea8000c101b00 */
[----:B------:R-:W3:Y:S01]  /*38e60*/  LD.E R0, desc[UR6][R6.64+0xc] ;  /* 0x00000c0606007980 */ /* 0x000ee2000c101900 */
[----:B------:R-:W-:Y:S01]  /*38e70*/  IMAD.MOV.U32 R11, RZ, RZ, 0x0 ;  /* 0x00000000ff0b7424 */ /* 0x000fe200078e00ff */
[----:B--2---:R-:W-:-:S05]  /*38e80*/  MOV R3, R2 ;  /* 0x0000000200037202 */ /* 0x004fca0000000f00 */
[----:B-----5:R-:W-:-:S05]  /*38e90*/  IMAD R3, R4, 0x8, R3 ;  /* 0x0000000804037824 */ /* 0x020fca00078e0203 */
[----:B---3--:R-:W-:-:S04]  /*38ea0*/  PRMT R0, R0, 0x654, R3 ;  /* 0x0000065400007816 */ /* 0x008fc80000000003 */
[----:B------:R0:W-:Y:S02]  /*38eb0*/  SYNCS.ARRIVE.TRANS64.RED.A1T0 RZ, [R0+URZ], RZ ;  /* 0x000000ff00ff79a7 */ /* 0x0001e4000810043f */
[----:B0-----:R-:W-:Y:S05]  /*38ec0*/  RET.REL.NODEC R10 `(_ZN7cutlass13device_kernelIN5flash11enable_sm90INS1_16FlashAttnFwdSm90INS1_25CollectiveMainloopFwdSm90ILi2EN4cute5tupleIJNS5_1CILi1EEES8_S8_EEENS6_IJNS7_ILi128EEENS7_ILi96EEENS7_ILi64EEEEEELi256ENS_6half_tEfNS_4arch4Sm90ELb0ELb1ELb0ELb1ELb1ELb1ELb0ELb1ELb0ELb1ELb0ELb0EEENS1_21CollectiveEpilogueFwdINS6_IJSA_NS7_ILi256EEESB_EEES9_SE_SG_Li256ELb1ELb1ELb0ELb0EEENS1_36VarlenDynamicPersistentTileSchedulerILi128ELi96ELi256ELi128ELb0ELb1ELb1ELb1ELb0ELb1EEEEEEEEEvNT_6ParamsE) ;  /* 0xfffffc700a4c7950 */ /* 0x001fea0003c3ffff */
.L_x_12430:
[----:B0-----:R0:W1:Y:S02]  /*38ed0*/  SYNCS.PHASECHK.TRANS64.TRYWAIT P0, [R3+URZ], R6 ;  /* 0x00000006030075a7 */ /* 0x001064000800017f */
[----:B-1----:R-:W-:Y:S05]  /*38ee0*/  @!P0 NANOSLEEP.SYNCS 0x989680 ;  /* 0x009896800000895d */ /* 0x002fea0003900000 */
[----:B------:R-:W1:Y:S02]  /*38ef0*/  @!P0 SYNCS.PHASECHK.TRANS64 P0, [R3+URZ], R6 ;  /* 0x00000006030085a7 */ /* 0x000e64000800007f */
[----:B-1----:R-:W-:Y:S05]  /*38f00*/  @!P0 BRA `(.L_x_12430) ;  /* 0xfffffffc00f08947 */ /* 0x002fea000383ffff */
[----:B------:R-:W-:Y:S05]  /*38f10*/  BRA `(.L_x_12429) ;  /* 0xffffff5800507947 */ /* 0x000fea000383ffff */
.L_x_12453:
[----:B0-----:R0:W1:Y:S02]  /*38f20*/  SYNCS.PHASECHK.TRANS64.TRYWAIT P0, [R2+URZ], R3 ;  /* 0x00000003020075a7 */ /* 0x001064000800017f */
[----:B-1----:R-:W-:Y:S05]  /*38f30*/  @!P0 NANOSLEEP.SYNCS 0x989680 ;  /* 0x009896800000895d */ /* 0x002fea0003900000 */
[----:B------:R-:W1:Y:S02]  /*38f40*/  @!P0 SYNCS.PHASECHK.TRANS64 P0, [R2+URZ], R3 ;  /* 0x00000003020085a7 */ /* 0x000e64000800007f */
[----:B-1----:R-:W-:Y:S05]  /*38f50*/  @!P0 BRA `(.L_x_12453) ;  /* 0xfffffffc00f08947 */ /* 0x002fea000383ffff */
[----:B------:R-:W-:Y:S05]  /*38f60*/  BRA `(.L_x_12452) ;  /* 0xffffff8000ac7947 */ /* 0x000fea000383ffff */
.L_x_12456:
        /* <DEDUP_REMOVED lines=9> */
.L_x_15561:


//--------------------- .text._ZN7cutlass13device_kernelIN5flash11enable_sm90INS1_16FlashAttnFwdSm90INS1_25CollectiveMainloopFwdSm90ILi2EN4cute5tupleIJNS5_1CILi1EEES8_S8_EEENS6_IJNS7_ILi128EEENS7_ILi96EEENS7_ILi64EEEEEELi256ENS_6half_tEfNS_4arch4Sm90ELb0ELb1ELb0ELb1ELb1ELb0ELb1ELb1ELb0ELb1ELb0ELb0EEENS1_21CollectiveEpilogueFwdINS6_IJSA_NS7_ILi256EEESB_EEES9_SE_SG_Li256ELb1ELb1ELb0ELb0EEENS1_36VarlenDynamicPersistentTileSchedulerILi128ELi96ELi256ELi128ELb0ELb1ELb1ELb1ELb0ELb1EEEEEEEEEvNT_6ParamsE --------------------------
	.section	.text._ZN7cutlass13device_kernelIN5flash11enable_sm90INS1_16FlashAttnFwdSm90INS1_25CollectiveMainloopFwdSm90ILi2EN4cute5tupleIJNS5_1CILi1EEES8_S8_EEENS6_IJNS7_ILi128EEENS7_ILi96EEENS7_ILi64EEEEEELi256ENS_6half_tEfNS_4arch4Sm90ELb0ELb1ELb0ELb1ELb1ELb0ELb1ELb1ELb0ELb1ELb0ELb0EEENS1_21CollectiveEpilogueFwdINS6_IJSA_NS7_ILi256EEESB_EEES9_SE_SG_Li256ELb1ELb1ELb0ELb0EEENS1_36VarlenDynamicPersistentTileSchedulerILi128ELi96ELi256ELi128ELb0ELb1ELb1ELb1ELb0ELb1EEEEEEEEEvNT_6ParamsE,"ax",@progbits
	.align	128
.text._ZN7cutlass13device_kernelIN5flash11enable_sm90INS1_16FlashAttnFwdSm90INS1_25CollectiveMainloopFwdSm90ILi2EN4cute5tupleIJNS5_1CILi1EEES8_S8_EEENS6_IJNS7_ILi128EEENS7_ILi96EEENS7_ILi64EEEEEELi256ENS_6half_tEfNS_4arch4Sm90ELb0ELb1ELb0ELb1ELb1ELb0ELb1ELb1ELb0ELb1ELb0ELb0EEENS1_21CollectiveEpilogueFwdINS6_IJSA_NS7_ILi256EEESB_EEES9_SE_SG_Li256ELb1ELb1ELb0ELb0EEENS1_36VarlenDynamicPersistentTileSchedulerILi128ELi96ELi256ELi128ELb0ELb1ELb1ELb1ELb0ELb1EEEEEEEEEvNT_6ParamsE:
        .type           _ZN7cutlass13device_kernelIN5flash11enable_sm90INS1_16FlashAttnFwdSm90INS1_25CollectiveMainloopFwdSm90ILi2EN4cute5tupleIJNS5_1CILi1EEES8_S8_EEENS6_IJNS7_ILi128EEENS7_ILi96EEENS7_ILi64EEEEEELi256ENS_6half_tEfNS_4arch4Sm90ELb0ELb1ELb0ELb1ELb1ELb0ELb1ELb1ELb0ELb1ELb0ELb0EEENS1_21CollectiveEpilogueFwdINS6_IJSA_NS7_ILi256EEESB_EEES9_SE_SG_Li256ELb1ELb1ELb0ELb0EEENS1_36VarlenDynamicPersistentTileSchedulerILi128ELi96ELi256ELi128ELb0ELb1ELb1ELb1ELb0ELb1EEEEEEEEEvNT_6ParamsE,@function
        .size           _ZN7cutlass13device_kernelIN5flash11enable_sm90INS1_16FlashAttnFwdSm90INS1_25CollectiveMainloopFwdSm90ILi2EN4cute5tupleIJNS5_1CILi1EEES8_S8_EEENS6_IJNS7_ILi128EEENS7_ILi96EEENS7_ILi64EEEEEELi256ENS_6half_tEfNS_4arch4Sm90ELb0ELb1ELb0ELb1ELb1ELb0ELb1ELb1ELb0ELb1ELb0ELb0EEENS1_21CollectiveEpilogueFwdINS6_IJSA_NS7_ILi256EEESB_EEES9_SE_SG_Li256ELb1ELb1ELb0ELb0EEENS1_36VarlenDynamicPersistentTileSchedulerILi128ELi96ELi256ELi128ELb0ELb1ELb1ELb1ELb0ELb1EEEEEEEEEvNT_6ParamsE,(.L_x_15563 - _ZN7cutlass13device_kernelIN5flash11enable_sm90INS1_16FlashAttnFwdSm90INS1_25CollectiveMainloopFwdSm90ILi2EN4cute5tupleIJNS5_1CILi1EEES8_S8_EEENS6_IJNS7_ILi128EEENS7_ILi96EEENS7_ILi64EEEEEELi256ENS_6half_tEfNS_4arch4Sm90ELb0ELb1ELb0ELb1ELb1ELb0ELb1ELb1ELb0ELb1ELb0ELb0EEENS1_21CollectiveEpilogueFwdINS6_IJSA_NS7_ILi256EEESB_EEES9_SE_SG_Li256ELb1ELb1ELb0ELb0EEENS1_36VarlenDynamicPersistentTileSchedulerILi128ELi96ELi256ELi128ELb0ELb1ELb1ELb1ELb0ELb1EEEEEEEEEvNT_6ParamsE)
        .other          _ZN7cutlass13device_kernelIN5flash11enable_sm90INS1_16FlashAttnFwdSm90INS1_25CollectiveMainloopFwdSm90ILi2EN4cute5tupleIJNS5_1CILi1EEES8_S8_EEENS6_IJNS7_ILi128EEENS7_ILi96EEENS7_ILi64EEEEEELi256ENS_6half_tEfNS_4arch4Sm90ELb0ELb1ELb0ELb1ELb1ELb0ELb1ELb1ELb0ELb1ELb0ELb0EEENS1_21CollectiveEpilogueFwdINS6_IJSA_NS7_ILi256EEESB_EEES9_SE_SG_Li256ELb1ELb1ELb0ELb0EEENS1_36VarlenDynamicPersistentTileSchedulerILi128ELi96ELi256ELi128ELb0ELb1ELb1ELb1ELb0ELb1EEEEEEEEEvNT_6ParamsE,@"STO_CUDA_ENTRY STV_DEFAULT"
_ZN7cutlass13device_kernelIN5flash11enable_sm90INS1_16FlashAttnFwdSm90INS1_25CollectiveMainloopFwdSm90ILi2EN4cute5tupleIJNS5_1CILi1EEES8_S8_EEENS6_IJNS7_ILi128EEENS7_ILi96EEENS7_ILi64EEEEEELi256ENS_6half_tEfNS_4arch4Sm90ELb0ELb1ELb0ELb1ELb1ELb0ELb1ELb1ELb0ELb1ELb0ELb0EEENS1_21CollectiveEpilogueFwdINS6_IJSA_NS7_ILi256EEESB_EEES9_SE_SG_Li256ELb1ELb1ELb0ELb0EEENS1_36VarlenDynamicPersistentTileSchedulerILi128ELi96ELi256ELi128ELb0ELb1ELb1ELb1ELb0ELb1EEEEEEEEEvNT_6ParamsE:
        /* <DEDUP_REMOVED lines=47> */
.L_x_12457:
        /* <DEDUP_REMOVED lines=22> */
.L_x_12458:
        /* <DEDUP_REMOVED lines=18> */
.L_x_12459:
        /* <DEDUP_REMOVED lines=22> */
.L_x_12460:
        /* <DEDUP_REMOVED lines=23> */
.L_x_12461:
        /* <DEDUP_REMOVED lines=16> */
.L_x_12463:
[----:B------:R-:W-:-:S08]  /*0940*/  NOP ;  /* 0x0000000000007918 */ /* 0x000fd00000000000 */
[----:B------:R-:W1:Y:S02]  /*0950*/  USETMAXREG.TRY_ALLOC.CTAPOOL UP0, 0xe8 ;  /* 0x000000e8000079c8 */ /* 0x000e640008000600 */
[----:B-1----:R-:W-:-:S13]  /*0960*/  PLOP3.LUT P0, PT, PT, PT, UP0, 0x80, 0x0 ;  /* 0x000000000000781c */ /* 0x002fda0003f0f008 */
[----:B------:R-:W-:Y:S05]  /*0970*/  @!P0 BRA `(.L_x_12463) ;  /* 0xfffffffc00f08947 */ /* 0x000fea000383ffff */
[----:B------:R-:W-:Y:S01]  /*0980*/  ISETP.NE.AND P0, PT, R28, 0x1, PT ;  /* 0x000000011c00780c */ /* 0x000fe20003f05270 */
[----:B------:R-:W1:Y:S08]  /*0990*/  S2UR UR13, SR_CgaCtaId ;  /* 0x00000000000d79c3 */ /* 0x000e700000008800 */
[----:B------:R-:W-:Y:S06]  /*09a0*/  BAR.ARV 0x8, 0x180 ;  /* 0x0206000000007b1d */ /* 0x000fec0000002000 */
[----:B------:R-:W-:Y:S01]  /*09b0*/  UMOV UR42, 0x400 ;  /* 0x00000400002a7882 */ /* 0x000fe20000000000 */
[----:B------:R-:W-:Y:S01]  /*09c0*/  ULDC UR4, c[0x0][0xd3c] ;  /* 0x00034f0000047ab9 */ /* 0x000fe20000000800 */
[----:B------:R-:W-:Y:S08]  /*09d0*/  @!P0 BAR.ARV 0x9, 0x100 ;  /* 0x0244000000008b1d */ /* 0x000ff00000002000 */
[----:B------:R-:W-:Y:S01]  /*09e0*/  BAR.SYNC.DEFER_BLOCKING 0x5, 0x180 ;  /* 0x0146000000007b1d */ /* 0x000fe20000010000 */
[----:B------:R-:W-:-:S02]  /*09f0*/  IADD3 R212, P1, R16, 0x1f0, RZ ;  /* 0x000001f010d47810 */ /* 0x000fc40007f3e0ff */
[----:B------:R-:W-:Y:S01]  /*0a00*/  IADD3 R214, P2, R16, 0x1fc, RZ ;  /* 0x000001fc10d67810 */ /* 0x000fe20007f5e0ff */
[----:B-1----:R-:W-:Y:S02]  /*0a10*/  ULEA UR42, UR13, UR42, 0x18 ;  /* 0x0000002a0d2a7291 */ /* 0x002fe4000f8ec03f */
[--C-:B------:R-:W-:Y:S01]  /*0a20*/  IMAD.X R211, RZ, RZ, R17.reuse, P1 ;  /* 0x000000ffffd37224 */ /* 0x100fe200008e0611 */
[----:B------:R-:W-:Y:S01]  /*0a30*/  STL.64 [R1+0x1f0], RZ ;  /* 0x0001f0ff01007387 */ /* 0x000fe20000100a00 */
[----:B------:R-:W-:-:S03]  /*0a40*/  IMAD.X R213, RZ, RZ, R17, P2 ;  /* 0x000000ffffd57224 */ /* 0x000fc600010e0611 */
[----:B------:R-:W-:Y:S04]  /*0a50*/  STL [R1+0x1f8], RZ ;  /* 0x0001f8ff01007387 */ /* 0x000fe80000100800 */
[----:B------:R-:W-:Y:S04]  /*0a60*/  STL [R1+0x1fc], RZ ;  /* 0x0001fcff01007387 */ /* 0x000fe80000100800 */
[----:B------:R-:W1:Y:S01]  /*0a70*/  LDS.128 R12, [UR42+0x324d0] ;  /* 0x0324d02aff0c7984 */ /* 0x000e620008000c00 */
[----:B------:R-:W-:Y:S06]  /*0a80*/  BAR.ARV 0x4, 0x180 ;  /* 0x0106000000007b1d */ /* 0x000fec0000002000 */
[----:B-1----:R-:W-:-:S13]  /*0a90*/  ISETP.GE.AND P0, PT, R15, UR4, PT ;  /* 0x000000040f007c0c */ /* 0x002fda000bf06270 */
[----:B------:R-:W-:Y:S05]  /*0aa0*/  @P0 EXIT ;  /* 0x000000000000094d */ /* 0x000fea0003800000 */
[----:B------:R-:W1:Y:S01]  /*0ab0*/  S2R R0, SR_TID.X ;  /* 0x0000000000007919 */ /* 0x000e620000002100 */
[----:B------:R-:W2:Y:S01]  /*0ac0*/  S2UR UR4, SR_SWINHI ;  /* 0x00000000000479c3 */ /* 0x000ea20000002f00 */
[----:B------:R-:W-:Y:S01]  /*0ad0*/  IMAD.MOV.U32 R197, RZ, RZ, 0x2 ;  /* 0x00000002ffc57424 */ /* 0x000fe200078e00ff */
[----:B------:R-:W-:Y:S01]  /*0ae0*/  R2UR UR12, R13 ;  /* 0x000000000d0c72ca */ /* 0x000fe200000e0000 */
[----:B------:R-:W-:Y:S01]  /*0af0*/  VIADD R207, R28, 0x8 ;  /* 0x000000081ccf7836 */ /* 0x000fe20000000000 */
[----:B------:R-:W-:Y:S02]  /*0b00*/  R2UR UR5, R15 ;  /* 0x000000000f0572ca */ /* 0x000fe400000e0000 */
[----:B------:R-:W-:Y:S02]  /*0b10*/  R2UR UR6, R14 ;  /* 0x000000000e0672ca */ /* 0x000fe400000e0000 */
[----:B------:R-:W-:Y:S01]  /*0b20*/  IADD3 R206, -R28, 0xb, RZ ;  /* 0x0000000b1cce7810 */ /* 0x000fe20007ffe1ff */
[----:B------:R-:W-:Y:S01]  /*0b30*/  UMOV UR58, UR42 ;  /* 0x0000002a003a7c82 */ /* 0x000fe20008000000 */
[----:B--2---:R-:W-:Y:S01]  /*0b40*/  UMOV UR59, UR4 ;  /* 0x00000004003b7c82 */ /* 0x004fe20008000000 */
[----:B-1----:R-:W-:-:S05]  /*0b50*/  VIADD R203, R0, 0xffffff80 ;  /* 0xffffff8000cb7836 */ /* 0x002fca0000000000 */
[----:B------:R-:W-:-:S04]  /*0b60*/  SHF.R.S32.HI R0, RZ, 0x1f, R203 ;  /* 0x0000001fff007819 */ /* 0x000fc800000114cb */
[CC--:B------:R-:W-:Y:S02]  /*0b70*/  LEA.HI R30, R0.reuse, R203.reuse, RZ, 0x7 ;  /* 0x000000cb001e7211 */ /* 0x0c0fe400078f38ff */
[-C--:B0-----:R-:W-:Y:S02]  /*0b80*/  LEA.HI R2, R0, R203.reuse, RZ, 0x4 ;  /* 0x000000cb00027211 */ /* 0x081fe400078f20ff */
[----:B------:R-:W-:Y:S02]  /*0b90*/  LOP3.LUT R210, R30, 0xffffff80, RZ, 0xc0, !PT ;  /* 0xffffff801ed27812 */ /* 0x000fe400078ec0ff */
[CC--:B------:R-:W-:Y:S02]  /*0ba0*/  LEA.HI R4, R0.reuse, R203.reuse, RZ, 0x5 ;  /* 0x000000cb00047211 */ /* 0x0c0fe400078f28ff */
[----:B------:R-:W-:Y:S01]  /*0bb0*/  SHF.R.S32.HI R7, RZ, 0x4, R2 ;  /* 0x00000004ff077819 */ /* 0x000fe20000011402 */
[----:B------:R-:W-:Y:S01]  /*0bc0*/  IMAD.IADD R210, R203, 0x1, -R210 ;  /* 0x00000001cbd27824 */ /* 0x000fe200078e0ad2 */
[----:B------:R-:W-:Y:S01]  /*0bd0*/  LEA.HI R8, R0, R203, RZ, 0x2 ;  /* 0x000000cb00087211 */ /* 0x000fe200078f10ff */
[----:B------:R-:W-:Y:S01]  /*0be0*/  IMAD.SHL.U32 R5, R4, 0x20, RZ ;  /* 0x0000002004057824 */ /* 0x000fe200078e00ff */
[----:B------:R-:W-:-:S02]  /*0bf0*/  LOP3.LUT R4, R2, 0x3fffff0, RZ, 0xc0, !PT ;  /* 0x03fffff002047812 */ /* 0x000fc400078ec0ff */
[----:B------:R-:W-:Y:S02]  /*0c00*/  SHF.R.S32.HI R3, RZ, 0x1f, R210 ;  /* 0x0000001fff037819 */ /* 0x000fe400000114d2 */
[----:B------:R-:W-:Y:S01]  /*0c10*/  LEA.HI R2, R2, R7, RZ, 0x1 ;  /* 0x0000000702027211 */ /* 0x000fe200078f08ff */
[----:B------:R-:W-:Y:S01]  /*0c20*/  IMAD.IADD R4, R203, 0x1, -R4 ;  /* 0x00000001cb047824 */ /* 0x000fe200078e0a04 */
[----:B------:R-:W-:Y:S02]  /*0c30*/  LEA.HI R29, R3, R210, RZ, 0x2 ;  /* 0x000000d2031d7211 */ /* 0x000fe400078f10ff */
[----:B------:R-:W-:Y:S02]  /*0c40*/  LOP3.LUT R9, R5, 0xfffffc00, RZ, 0xc0, !PT ;  /* 0xfffffc0005097812 */ /* 0x000fe400078ec0ff */
[----:B------:R-:W-:Y:S02]  /*0c50*/  LOP3.LUT R6, R2, 0x1ffffffe, RZ, 0xc0, !PT ;  /* 0x1ffffffe02067812 */ /* 0x000fe400078ec0ff */
[----:B------:R-:W-:Y:S01]  /*0c60*/  SHF.R.S32.HI R2, RZ, 0x2, R29 ;  /* 0x00000002ff027819 */ /* 0x000fe2000001141d */
[----:B------:R-:W-:Y:S01]  /*0c70*/  IMAD R9, R4, 0x40, R9 ;  /* 0x0000004004097824 */ /* 0x000fe200078e0209 */
[----:B------:R-:W-:Y:S01]  /*0c80*/  SHF.R.S32.HI R5, RZ, 0x1f, R29 ;  /* 0x0000001fff057819 */ /* 0x000fe2000001141d */
[----:B------:R-:W-:Y:S01]  /*0c90*/  IMAD.IADD R6, R7, 0x1, -R6 ;  /* 0x0000000107067824 */ /* 0x000fe200078e0a06 */
[----:B------:R-:W-:-:S02]  /*0ca0*/  LOP3.LUT R8, R8, 0xfffffffc, RZ, 0xc0, !PT ;  /* 0xfffffffc08087812 */ /* 0x000fc400078ec0ff */
[----:B------:R-:W-:Y:S01]  /*0cb0*/  LEA.HI R5, R5, R2, RZ, 0x3 ;  /* 0x0000000205057211 */ /* 0x000fe200078f18ff */
[----:B------:R-:W-:Y:S01]  /*0cc0*/  IMAD R6, R6, 0x8, R9 ;  /* 0x0000000806067824 */ /* 0x000fe200078e0209 */
[----:B------:R-:W-:Y:S01]  /*0cd0*/  LEA.HI R3, R3, R210, RZ, 0x5 ;  /* 0x000000d203037211 */ /* 0x000fe200078f28ff */
[----:B------:R-:W-:Y:S01]  /*0ce0*/  IMAD.IADD R8, R203, 0x1, -R8 ;  /* 0x00000001cb087824 */ /* 0x000fe200078e0a08 */
[----:B------:R-:W-:Y:S01]  /*0cf0*/  LOP3.LUT R5, R5, 0xfffffff8, RZ, 0xc0, !PT ;  /* 0xfffffff805057812 */ /* 0x000fe200078ec0ff */
[----:B------:R-:W-:Y:S01]  /*0d00*/  IMAD.WIDE R196, R6, R197, UR58 ;  /* 0x0000003a06c47e25 */ /* 0x000fe2000f8e02c5 */
[----:B------:R-:W-:Y:S02]  /*0d10*/  SHF.R.S32.HI R3, RZ, 0x5, R3 ;  /* 0x00000005ff037819 */ /* 0x000fe40000011403 */
[----:B------:R-:W-:Y:S01]  /*0d20*/  LEA.HI R4, R8, R8, RZ, 0x1 ;  /* 0x0000000808047211 */ /* 0x000fe200078f08ff */
[----:B------:R-:W-:Y:S01]  /*0d30*/  IMAD.IADD R2, R2, 0x1, -R5 ;  /* 0x0000000102027824 */ /* 0x000fe200078e0a05 */
[----:B------:R-:W-:-:S02]  /*0d40*/  IADD3 R9, P5, R196, 0x4000, RZ ;  /* 0x00004000c4097810 */ /* 0x000fc40007fbe0ff */
[----:B------:R-:W-:Y:S01]  /*0d50*/  LOP3.LUT R5, R4, 0x1ffffffe, RZ, 0xc0, !PT ;  /* 0x1ffffffe04057812 */ /* 0x000fe200078ec0ff */
[----:B------:R-:W-:Y:S01]  /*0d60*/  IMAD R31, R3, 0x10, R2 ;  /* 0x00000010031f7824 */ /* 0x000fe200078e0202 */
[C---:B------:R-:W-:Y:S02]  /*0d70*/  IADD3 R3, P3, R196.reuse, 0x20, RZ ;  /* 0x00000020c4037810 */ /* 0x040fe40007f7e0ff */
[----:B------:R-:W-:Y:S01]  /*0d80*/  IADD3 R13, P0, R196, 0x4040, RZ ;  /* 0x00004040c40d7810 */ /* 0x000fe20007f1e0ff */
[----:B------:R-:W-:Y:S01]  /*0d90*/  IMAD.IADD R33, R8, 0x1, -R5 ;  /* 0x0000000108217824 */ /* 0x000fe200078e0a05 */
[----:B------:R-:W-:Y:S02]  /*0da0*/  LOP3.LUT R2, R3, 0x380, RZ, 0xc0, !PT ;  /* 0x0000038003027812 */ /* 0x000fe400078ec0ff */
[----:B------:R-:W-:Y:S02]  /*0db0*/  LOP3.LUT R8, R9, 0x380, RZ, 0xc0, !PT ;  /* 0x0000038009087812 */ /* 0x000fe400078ec0ff */
[----:B------:R-:W-:-:S02]  /*0dc0*/  SHF.R.U64 R2, R2, 0x3, RZ ;  /* 0x0000000302027819 */ /* 0x000fc400000012ff */
[----:B------:R-:W-:Y:S02]  /*0dd0*/  IADD3 R7, P6, R196, 0x60, RZ ;  /* 0x00000060c4077810 */ /* 0x000fe40007fde0ff */
[----:B------:R-:W-:Y:S01]  /*0de0*/  LOP3.LUT R2, R2, R3, RZ, 0x3c, !PT ;  /* 0x0000000302027212 */ /* 0x000fe200078e3cff */
[----:B------:R-:W-:Y:S01]  /*0df0*/  IMAD.X R3, RZ, RZ, R197, P3 ;  /* 0x000000ffff037224 */ /* 0x000fe200018e06c5 */
[----:B------:R-:W-:Y:S02]  /*0e00*/  SHF.R.U64 R8, R8, 0x3, RZ ;  /* 0x0000000308087819 */ /* 0x000fe400000012ff */
[----:B------:R-:W-:Y:S02]  /*0e10*/  LOP3.LUT R12, R13, 0x380, RZ, 0xc0, !PT ;  /* 0x000003800d0c7812 */ /* 0x000fe400078ec0ff */
[----:B------:R-:W-:Y:S02]  /*0e20*/  SHF.R.S32.HI R217, RZ, 0x7, R30 ;  /* 0x00000007ffd97819 */ /* 0x000fe4000001141e */
[----:B------:R-:W-:-:S02]  /*0e30*/  LOP3.LUT R6, R7, 0x380, RZ, 0xc0, !PT ;  /* 0x0000038007067812 */ /* 0x000fc400078ec0ff */
[----:B------:R-:W-:Y:S01]  /*0e40*/  LOP3.LUT R8, R8, R9, RZ, 0x3c, !PT ;  /* 0x0000000908087212 */ /* 0x000fe200078e3cff */
[----:B------:R-:W-:Y:S01]  /*0e50*/  IMAD.X R9, RZ, RZ, R197, P5 ;  /* 0x000000ffff097224 */ /* 0x000fe200028e06c5 */
[----:B------:R-:W-:Y:S02]  /*0e60*/  MOV R2, R2 ;  /* 0x0000000200027202 */ /* 0x000fe40000000f00 */
[C---:B------:R-:W-:Y:S02]  /*0e70*/  IADD3 R5, P2, R196.reuse, 0x40, RZ ;  /* 0x00000040c4057810 */ /* 0x040fe40007f5e0ff */
[----:B------:R-:W-:Y:S01]  /*0e80*/  IADD3 R11, P1, R196, 0x4020, RZ ;  /* 0x00004020c40b7810 */ /* 0x000fe20007f3e0ff */
[----:B------:R0:W-:Y:S01]  /*0e90*/  STL [R1+0x454], R2 ;  /* 0x0004540201007387 */ /* 0x0001e20000100800 */
[----:B------:R-:W-:Y:S02]  /*0ea0*/  SHF.R.U64 R12, R12, 0x3, RZ ;  /* 0x000000030c0c7819 */ /* 0x000fe400000012ff */
[----:B------:R-:W-:-:S02]  /*0eb0*/  LEA.HI R30, R30, R217, RZ, 0x1 ;  /* 0x000000d91e1e7211 */ /* 0x000fc400078f08ff */
[----:B------:R-:W-:Y:S02]  /*0ec0*/  SHF.R.U64 R6, R6, 0x3, RZ ;  /* 0x0000000306067819 */ /* 0x000fe400000012ff */
[----:B------:R-:W-:Y:S02]  /*0ed0*/  LOP3.LUT R4, R5, 0x380, RZ, 0xc0, !PT ;  /* 0x0000038005047812 */ /* 0x000fe400078ec0ff */
[----:B------:R-:W-:Y:S02]  /*0ee0*/  LOP3.LUT R10, R11, 0x380, RZ, 0xc0, !PT ;  /* 0x000003800b0a7812 */ /* 0x000fe400078ec0ff */
[----:B------:R-:W-:Y:S01]  /*0ef0*/  LOP3.LUT R12, R12, R13, RZ, 0x3c, !PT ;  /* 0x0000000d0c0c7212 */ /* 0x000fe200078e3cff */
[----:B------:R-:W-:Y:S01]  /*0f00*/  IMAD.X R13, RZ, RZ, R197, P0 ;  /* 0x000000ffff0d7224 */ /* 0x000fe200000e06c5 */
[----:B0-----:R-:W-:Y:S02]  /*0f10*/  MOV R2, R8 ;  /* 0x0000000800027202 */ /* 0x001fe40000000f00 */
[----:B------:R-:W-:-:S02]  /*0f20*/  LOP3.LUT R30, R30, 0x3fffffe, RZ, 0xc0, !PT ;  /* 0x03fffffe1e1e7812 */ /* 0x000fc400078ec0ff */
[----:B------:R-:W-:Y:S01]  /*0f30*/  LOP3.LUT R6, R6, R7, RZ, 0x3c, !PT ;  /* 0x0000000706067212 */ /* 0x000fe200078e3cff */
[--C-:B------:R-:W-:Y:S01]  /*0f40*/  IMAD.X R7, RZ, RZ, R197.reuse, P6 ;  /* 0x000000ffff077224 */ /* 0x100fe200030e06c5 */
[----:B------:R-:W-:Y:S01]  /*0f50*/  SHF.R.U64 R4, R4, 0x3, RZ ;  /* 0x0000000304047819 */ /* 0x000fe200000012ff */
[----:B------:R0:W-:Y:S01]  /*0f60*/  STL [R1+0x448], R2 ;  /* 0x0004480201007387 */ /* 0x0001e20000100800 */
[----:B------:R-:W-:Y:S01]  /*0f70*/  SHF.R.U64 R10, R10, 0x3, RZ ;  /* 0x000000030a0a7819 */ /* 0x000fe200000012ff */
[----:B------:R-:W-:Y:S01]  /*0f80*/  IMAD.IADD R30, R217, 0x1, -R30 ;  /* 0x00000001d91e7824 */ /* 0x000fe200078e0a1e */
[----:B------:R-:W-:Y:S01]  /*0f90*/  LOP3.LUT R4, R4, R5, RZ, 0x3c, !PT ;  /* 0x0000000504047212 */ /* 0x000fe200078e3cff */
[--C-:B------:R-:W-:Y:S01]  /*0fa0*/  IMAD.X R5, RZ, RZ, R197.reuse, P2 ;  /* 0x000000ffff057224 */ /* 0x100fe200010e06c5 */
[----:B------:R-:W-:Y:S01]  /*0fb0*/  LOP3.LUT R10, R10, R11, RZ, 0x3c, !PT ;  /* 0x0000000b0a0a7212 */ /* 0x000fe200078e3cff */
[----:B------:R-:W-:Y:S01]  /*0fc0*/  IMAD.X R11, RZ, RZ, R197, P1 ;  /* 0x000000ffff0b7224 */ /* 0x000fe200008e06c5 */
[----:B------:R-:W-:Y:S01]  /*0fd0*/  MOV R3, R6 ;  /* 0x0000000600037202 */ /* 0x000fe20000000f00 */
[----:B------:R-:W-:Y:S01]  /*0fe0*/  IMAD R204, R30, 0x40, R31 ;  /* 0x000000401ecc7824 */ /* 0x000fe200078e021f */
[----:B------:R-:W-:-:S02]  /*0ff0*/  LEA.HI R0, R0, R203, RZ, 0x3 ;  /* 0x000000cb00007211 */ /* 0x000fc400078f18ff */
[----:B0-----:R-:W-:Y:S01]  /*1000*/  MOV R2, R12 ;  /* 0x0000000c00027202 */ /* 0x001fe20000000f00 */
[----:B------:R0:W-:Y:S01]  /*1010*/  STL [R1+0x44c], R3 ;  /* 0x00044c0301007387 */ /* 0x0001e20000100800 */
[----:B------:R-:W-:Y:S02]  /*1020*/  SHF.R.S32.HI R208, RZ, 0x3, R0 ;  /* 0x00000003ffd07819 */ /* 0x000fe40000011400 */
[----:B------:R-:W-:Y:S01]  /*1030*/  MOV R4, R4 ;  /* 0x0000000400047202 */ /* 0x000fe20000000f00 */
[----:B------:R1:W-:Y:S01]  /*1040*/  STL [R1+0x440], R2 ;  /* 0x0004400201007387 */ /* 0x0003e20000100800 */
[C---:B------:R-:W-:Y:S02]  /*1050*/  IADD3 R19, P2, R196.reuse, 0x8020, RZ ;  /* 0x00008020c4137810 */ /* 0x040fe40007f5e0ff */
[----:B------:R-:W-:Y:S01]  /*1060*/  IADD3 R27, P1, R196, 0xc060, RZ ;  /* 0x0000c060c41b7810 */ /* 0x000fe20007f3e0ff */
[----:B------:R2:W-:Y:S01]  /*1070*/  STL [R1+0x450], R4 ;  /* 0x0004500401007387 */ /* 0x0005e20000100800 */
[----:B------:R-:W-:-:S02]  /*1080*/  LOP3.LUT R18, R19, 0x380, RZ, 0xc0, !PT ;  /* 0x0000038013127812 */ /* 0x000fc400078ec0ff */
[----:B0-----:R-:W-:Y:S02]  /*1090*/  MOV R3, R10 ;  /* 0x0000000a00037202 */ /* 0x001fe40000000f00 */
[----:B------:R-:W-:Y:S02]  /*10a0*/  IADD3 R15, P4, R196, 0x4060, RZ ;  /* 0x00004060c40f7810 */ /* 0x000fe40007f9e0ff */
[----:B-1----:R-:W-:Y:S01]  /*10b0*/  LOP3.LUT R2, R0, 0xfffffff8, RZ, 0xc0, !PT ;  /* 0xfffffff800027812 */ /* 0x002fe200078ec0ff */
[----:B------:R-:W-:Y:S01]  /*10c0*/  IMAD R0, R33, 0x8, R204 ;  /* 0x0000000821007824 */ /* 0x000fe200078e02cc */
[----:B------:R2:W-:Y:S01]  /*10d0*/  STL [R1+0x444], R3 ;  /* 0x0004440301007387 */ /* 0x0005e20000100800 */
[C---:B------:R-:W-:Y:S02]  /*10e0*/  IADD3 R223, P3, R196.reuse, 0x8000, RZ ;  /* 0x00008000c4df7810 */ /* 0x040fe40007f7e0ff */
[C---:B------:R-:W-:Y:S01]  /*10f0*/  IADD3 R21, P6, R196.reuse, 0x8040, RZ ;  /* 0x00008040c4157810 */ /* 0x040fe20007fde0ff */
[----:B------:R2:W-:Y:S01]  /*1100*/  STL [R1+0x458], R0 ;  /* 0x0004580001007387 */ /* 0x0005e20000100800 */
[----:B------:R-:W-:Y:S01]  /*1110*/  IADD3 R25, P5, R196, 0x8060, RZ ;  /* 0x00008060c4197810 */ /* 0x000fe20007fbe0ff */
[----:B------:R-:W-:Y:S01]  /*1120*/  IMAD.IADD R209, R203, 0x1, -R2 ;  /* 0x00000001cbd17824 */ /* 0x000fe200078e0a02 */
[----:B------:R-:W-:-:S02]  /*1130*/  SHF.R.U64 R18, R18, 0x3, RZ ;  /* 0x0000000312127819 */ /* 0x000fc400000012ff */
[----:B------:R-:W-:Y:S01]  /*1140*/  LOP3.LUT R26, R27, 0x380, RZ, 0xc0, !PT ;  /* 0x000003801b1a7812 */ /* 0x000fe200078ec0ff */
[----:B------:R-:W-:Y:S01]  /*1150*/  IMAD.SHL.U32 R189, R209, 0x8, RZ ;  /* 0x00000008d1bd7824 */ /* 0x000fe200078e00ff */
[----:B------:R-:W-:Y:S01]  /*1160*/  LOP3.LUT R14, R15, 0x380, RZ, 0xc0, !PT ;  /* 0x000003800f0e7812 */ /* 0x000fe200078ec0ff */
[----:B------:R-:W-:Y:S01]  /*1170*/  IMAD R209, R209, 0x20, R208 ;  /* 0x00000020d1d17824 */ /* 0x000fe200078e02d0 */
[----:B------:R-:W-:Y:S01]  /*1180*/  LOP3.LUT R222, R223, 0x380, RZ, 0xc0, !PT ;  /* 0x00000380dfde7812 */ /* 0x000fe200078ec0ff */
[----:B------:R-:W-:Y:S01]  /*1190*/  VIADD R191, R189, 0x40 ;  /* 0x00000040bdbf7836 */ /* 0x000fe20000000000 */
[----:B------:R-:W-:Y:S01]  /*11a0*/  LOP3.LUT R20, R21, 0x380, RZ, 0xc0, !PT ;  /* 0x0000038015147812 */ /* 0x000fe200078ec0ff */
[----:B------:R-:W-:Y:S01]  /*11b0*/  VIADD R190, R189, 0x80 ;  /* 0x00000080bdbe7836 */ /* 0x000fe20000000000 */
[----:B------:R-:W-:Y:S01]  /*11c0*/  LOP3.LUT R24, R25, 0x380, RZ, 0xc0, !PT ;  /* 0x0000038019187812 */ /* 0x000fe200078ec0ff */
[----:B------:R-:W-:Y:S01]  /*11d0*/  VIADD R192, R189, 0xc0 ;  /* 0x000000c0bdc07836 */ /* 0x000fe20000000000 */
[----:B------:R-:W-:Y:S01]  /*11e0*/  LOP3.LUT R18, R18, R19, RZ, 0x3c, !PT ;  /* 0x0000001312127212 */ /* 0x000fe200078e3cff */
[----:B------:R-:W-:Y:S01]  /*11f0*/  IMAD.X R19, RZ, RZ, R197, P2 ;  /* 0x000000ffff137224 */ /* 0x000fe200010e06c5 */
[----:B------:R-:W-:-:S02]  /*1200*/  SHF.R.U64 R26, R26, 0x3, RZ ;  /* 0x000000031a1a7819 */ /* 0x000fc400000012ff */
[----:B------:R-:W-:Y:S02]  /*1210*/  SHF.R.U64 R14, R14, 0x3, RZ ;  /* 0x000000030e0e7819 */ /* 0x000fe400000012ff */
[----:B------:R-:W-:Y:S02]  /*1220*/  SHF.R.U64 R222, R222, 0x3, RZ ;  /* 0x00000003dede7819 */ /* 0x000fe400000012ff */
        /* <DEDUP_REMOVED lines=14> */
[----:B------:R-:W-:Y:S01]  /*1310*/  IMAD.IADD R29, R210, 0x1, -R29 ;  /* 0x00000001d21d7824 */ /* 0x000fe200078e0a1d */
[----:B------:R-:W-:-:S02]  /*1320*/  IADD3 R181, P0, R16, 0x50, RZ ;  /* 0x0000005010b57810 */ /* 0x000fc40007f1e0ff */
[C---:B------:R-:W-:Y:S01]  /*1330*/  IADD3 R18, P1, R16.reuse, 0x11c, RZ ;  /* 0x0000011c10127810 */ /* 0x040fe20007f3e0ff */
[----:B------:R-:W-:Y:S01]  /*1340*/  IMAD.SHL.U32 R205, R29, 0x2, RZ ;  /* 0x000000021dcd7824 */ /* 0x000fe200078e00ff */
[----:B------:R-:W-:Y:S01]  /*1350*/  IADD3 R216, P2, R16, 0x200, RZ ;  /* 0x0000020010d87810 */ /* 0x000fe20007f5e0ff */
[--C-:B------:R-:W-:Y:S01]  /*1360*/  IMAD.X R195, RZ, RZ, R17.reuse, P0 ;  /* 0x000000ffffc37224 */ /* 0x100fe200000e0611 */
[----:B------:R-:W-:Y:S01]  /*1370*/  MOV R229, R14 ;  /* 0x0000000e00e57202 */ /* 0x000fe20000000f00 */
[--C-:B------:R-:W-:Y:S01]  /*1380*/  IMAD.X R157, RZ, RZ, R17.reuse, P1 ;  /* 0x000000ffff9d7224 */ /* 0x100fe200008e0611 */
[----:B------:R-:W-:Y:S01]  /*1390*/  MOV R222, R222 ;  /* 0x000000de00de7202 */ /* 0x000fe20000000f00 */
[----:B------:R-:W-:Y:S01]  /*13a0*/  IMAD.X R215, RZ, RZ, R17, P2 ;  /* 0x000000ffffd77224 */ /* 0x000fe200010e0611 */
[----:B------:R-:W-:Y:S02]  /*13b0*/  MOV R220, R20 ;  /* 0x0000001400dc7202 */ /* 0x000fe40000000f00 */
[----:B------:R-:W-:-:S02]  /*13c0*/  MOV R219, R24 ;  /* 0x0000001800db7202 */ /* 0x000fc40000000f00 */
[----:B------:R-:W-:Y:S02]  /*13d0*/  MOV R218, R26 ;  /* 0x0000001a00da7202 */ /* 0x000fe40000000f00 */
[----:B------:R-:W-:Y:S02]  /*13e0*/  SHF.R.S32.HI R201, RZ, 0x1f, R189 ;  /* 0x0000001fffc97819 */ /* 0x000fe400000114bd */
[----:B------:R-:W-:Y:S02]  /*13f0*/  SHF.R.S32.HI R200, RZ, 0x1f, R191 ;  /* 0x0000001fffc87819 */ /* 0x000fe400000114bf */
[----:B------:R-:W-:Y:S02]  /*1400*/  SHF.R.S32.HI R199, RZ, 0x1f, R190 ;  /* 0x0000001fffc77819 */ /* 0x000fe400000114be */
[----:B--2---:R-:W-:-:S07]  /*1410*/  SHF.R.S32.HI R198, RZ, 0x1f, R192 ;  /* 0x0000001fffc67819 */ /* 0x004fce00000114c0 */
.L_x_12596:
[----:B------:R-:W-:Y:S01]  /*1420*/  ULDC.64 UR8, c[0x0][0xb20] ;  /* 0x0002c80000087ab9 */ /* 0x000fe20000000a00 */
[----:B------:R-:W-:Y:S01]  /*1430*/  ULDC UR7, c[0x0][0x424] ;  /* 0x0001090000077ab9 */ /* 0x000fe20000000800 */
        /* <DEDUP_REMOVED lines=11> */
[----:B012---:R-:W-:Y:S02]  /*14f0*/  IMAD.U32 R2, RZ, RZ, UR8 ;  /* 0x00000008ff027e24 */ /* 0x007fe4000f8e00ff */
[----:B------:R-:W-:Y:S01]  /*1500*/  IMAD.U32 R3, RZ, RZ, UR9 ;  /* 0x00000009ff037e24 */ /* 0x000fe2000f8e00ff */
[----:B------:R-:W-:-:S04]  /*1510*/  @UP1 UIMAD.WIDE UR8, UR5, 0x4, UR10 ;  /* 0x00000004050818a5 */ /* 0x000fc8000f8e020a */
[----:B------:R-:W2:Y:S02]  /*1520*/  @P0 LDG.E R2, desc[UR36][R2.64] ;  /* 0x0000002402020981 */ /* 0x000ea4000c1e1900 */
[----:B------:R-:W-:Y:S02]  /*1530*/  IMAD.U32 R4, RZ, RZ, UR8 ;  /* 0x00000008ff047e24 */ /* 0x000fe4000f8e00ff */
[----:B------:R-:W-:Y:S01]  /*1540*/  IMAD.U32 R5, RZ, RZ, UR9 ;  /* 0x00000009ff057e24 */ /* 0x000fe2000f8e00ff */
[----:B------:R-:W-:-:S04]  /*1550*/  ULDC.64 UR8, c[0x0][0x418] ;  /* 0x0001060000087ab9 */ /* 0x000fc80000000a00 */
[----:B---3--:R-:W3:Y:S01]  /*1560*/  @P2 LDG.E R4, desc[UR36][R4.64] ;  /* 0x0000002404042981 */ /* 0x008ee2000c1e1900 */
[----:B------:R-:W-:Y:S01]  /*1570*/  UISETP.NE.U32.AND UP0, UPT, UR8, URZ, UPT ;  /* 0x0000003f0800728c */ /* 0x000fe2000bf05070 */
[----:B------:R-:W-:Y:S01]  /*1580*/  UMOV UR4, URZ ;  /* 0x0000003f00047c82 */ /* 0x000fe20008000000 */
[----:B------:R-:W-:Y:S02]  /*1590*/  ULDC UR43, c[0x0][0x288] ;  /* 0x0000a200002b7ab9 */ /* 0x000fe40000000800 */
[----:B------:R-:W-:Y:S01]  /*15a0*/  UISETP.NE.AND.EX UP0, UPT, UR9, URZ, UPT, UP0 ;  /* 0x0000003f0900728c */ /* 0x000fe2000bf05300 */
[----:B------:R-:W-:Y:S02]  /*15b0*/  UMOV UR61, UR6 ;  /* 0x00000006003d7c82 */ /* 0x000fe40008000000 */
[----:B------:R-:W-:Y:S01]  /*15c0*/  ULDC.64 UR8, c[0x0][0xb18] ;  /* 0x0002c60000087ab9 */ /* 0x000fe20000000a00 */
[----:B------:R-:W-:Y:S01]  /*15d0*/  USEL UR7, UR7, 0x1, UP0 ;  /* 0x0000000107077887 */ /* 0x000fe20008000000 */
[----:B------:R-:W-:-:S03]  /*15e0*/  ISETP.NE.U32.AND P1, PT, RZ, UR8, PT ;  /* 0x00000008ff007c0c */ /* 0x000fc6000bf25070 */
[----:B------:R-:W-:Y:S01]  /*15f0*/  UIMAD UR44, UR7, UR44, URZ ;  /* 0x0000002c072c72a4 */ /* 0x000fe2000f8e023f */
[----:B------:R-:W-:Y:S02]  /*1600*/  ISETP.NE.AND.EX P1, PT, RZ, UR9, PT, P1 ;  /* 0x00000009ff007c0c */ /* 0x000fe4000bf25310 */
[----:B--2---:R-:W-:Y:S02]  /*1610*/  @P0 R2UR UR4, R2 ;  /* 0x00000000020402ca */ /* 0x004fe400000e0000 */
[----:B---3--:R-:W-:Y:S01]  /*1620*/  @P2 R2UR UR43, R4 ;  /* 0x00000000042b22ca */ /* 0x008fe200000e0000 */
[----:B----4-:R-:W-:-:S14]  /*1630*/  @P2 BRA `(.L_x_12464) ;  /* 0x0000000000342947 */ /* 0x010fdc0003800000 */
        /* <DEDUP_REMOVED lines=13> */
.L_x_12464:
[----:B------:R-:W-:Y:S01]  /*1710*/  IMAD.U32 R202, RZ, RZ, UR5 ;  /* 0x00000005ffca7e24 */ /* 0x000fe2000f8e00ff */
[----:B------:R-:W-:Y:S06]  /*1720*/  @!P1 BRA `(.L_x_12465) ;  /* 0x00000000001c9947 */ /* 0x000fec0003800000 */
[----:B------:R-:W-:Y:S02]  /*1730*/  ULDC.64 UR6, c[0x0][0xb18] ;  /* 0x0002c60000067ab9 */ /* 0x000fe40000000a00 */
[----:B------:R-:W-:-:S06]  /*1740*/  UIMAD.WIDE UR6, UR5, 0x4, UR6 ;  /* 0x00000004050678a5 */ /* 0x000fcc000f8e0206 */
[----:B------:R-:W-:Y:S02]  /*1750*/  IMAD.U32 R2, RZ, RZ, UR6 ;  /* 0x00000006ff027e24 */ /* 0x000fe4000f8e00ff */
[----:B------:R-:W-:-:S05]  /*1760*/  IMAD.U32 R3, RZ, RZ, UR7 ;  /* 0x00000007ff037e24 */ /* 0x000fca000f8e00ff */
[----:B------:R-:W2:Y:S02]  /*1770*/  LDG.E R2, desc[UR36][R2.64] ;  /* 0x0000002402027981 */ /* 0x000ea4000c1e1900 */
[----:B--2---:R-:W-:Y:S01]  /*1780*/  R2UR UR44, R2 ;  /* 0x00000000022c72ca */ /* 0x004fe200000e0000 */
[----:B------:R-:W-:-:S14]  /*1790*/  BRA `(.L_x_12466) ;  /* 0x0000000000347947 */ /* 0x000fdc0003800000 */
.L_x_12465:
        /* <DEDUP_REMOVED lines=13> */
.L_x_12466:
[----:B------:R-:W2:Y:S01]  /*1870*/  LDL R0, [R1+0x470] ;  /* 0x0004700001007983 */ /* 0x000ea20000100800 */
[----:B------:R-:W-:Y:S01]  /*1880*/  UIADD3 UR11, UP0, UR58, 0x32430, URZ ;  /* 0x000324303a0b7890 */ /* 0x000fe2000ff1e03f */
[----:B------:R-:W-:Y:S01]  /*1890*/  IMAD.U32 R15, RZ, RZ, UR13 ;  /* 0x0000000dff0f7e24 */ /* 0x000fe2000f8e00ff */
[----:B------:R-:W-:Y:S01]  /*18a0*/  UIADD3 UR9, UP1, UR58, 0x32440, URZ ;  /* 0x000324403a097890 */ /* 0x000fe2000ff3e03f */
[----:B------:R-:W-:Y:S01]  /*18b0*/  IMAD.MOV.U32 R5, RZ, RZ, 0x80 ;  /* 0x00000080ff057424 */ /* 0x000fe200078e00ff */
[----:B------:R-:W-:Y:S01]  /*18c0*/  UIADD3 UR7, UP2, UR58, 0x32450, URZ ;  /* 0x000324503a077890 */ /* 0x000fe2000ff5e03f */
[----:B------:R-:W-:Y:S01]  /*18d0*/  IMAD.MOV.U32 R13, RZ, RZ, 0x80 ;  /* 0x00000080ff0d7424 */ /* 0x000fe200078e00ff */
[----:B------:R-:W-:Y:S01]  /*18e0*/  UIADD3 UR5, UP3, UR58, 0x32460, URZ ;  /* 0x000324603a057890 */ /* 0x000fe2000ff7e03f */
[----:B------:R-:W-:Y:S01]  /*18f0*/  IMAD.MOV.U32 R14, RZ, RZ, 0x100 ;  /* 0x00000100ff0e7424 */ /* 0x000fe200078e00ff */
[----:B------:R-:W-:Y:S01]  /*1900*/  UIADD3.X UR13, URZ, UR59, URZ, UP0, !UPT ;  /* 0x0000003b3f0d7290 */ /* 0x000fe200087fe43f */
[----:B------:R-:W-:Y:S01]  /*1910*/  IMAD.U32 R2, RZ, RZ, UR11 ;  /* 0x0000000bff027e24 */ /* 0x000fe2000f8e00ff */
[----:B------:R-:W-:Y:S01]  /*1920*/  UIADD3.X UR8, URZ, UR59, URZ, UP2, !UPT ;  /* 0x0000003b3f087290 */ /* 0x000fe200097fe43f */
[----:B------:R-:W-:Y:S01]  /*1930*/  IMAD.U32 R8, RZ, RZ, UR7 ;  /* 0x00000007ff087e24 */ /* 0x000fe2000f8e00ff */
[----:B------:R-:W-:Y:S01]  /*1940*/  UIADD3.X UR10, URZ, UR59, URZ, UP1, !UPT ;  /* 0x0000003b3f0a7290 */ /* 0x000fe20008ffe43f */
[----:B------:R-:W-:Y:S01]  /*1950*/  IMAD.U32 R10, RZ, RZ, UR5 ;  /* 0x00000005ff0a7e24 */ /* 0x000fe2000f8e00ff */
[----:B------:R-:W-:Y:S01]  /*1960*/  UIADD3 UR44, -UR4, UR44, URZ ;  /* 0x0000002c042c7290 */ /* 0x000fe2000fffe13f */
[----:B------:R-:W-:Y:S01]  /*1970*/  IMAD.U32 R3, RZ, RZ, UR13 ;  /* 0x0000000dff037e24 */ /* 0x000fe2000f8e00ff */
[----:B------:R-:W-:Y:S01]  /*1980*/  USHF.L.U32 UR60, UR12, 0x7, URZ ;  /* 0x000000070c3c7899 */ /* 0x000fe2000800063f */
[----:B------:R-:W-:Y:S01]  /*1990*/  IMAD.U32 R9, RZ, RZ, UR8 ;  /* 0x00000008ff097e24 */ /* 0x000fe2000f8e00ff */
[----:B------:R-:W-:Y:S01]  /*19a0*/  ULDC UR4, c[0x0][0x448] ;  /* 0x0001120000047ab9 */ /* 0x000fe20000000800 */
[----:B------:R-:W-:Y:S01]  /*19b0*/  STL.64 [R1+0x30], R14 ;  /* 0x0000300e01007387 */ /* 0x000fe20000100a00 */
[----:B------:R-:W-:Y:S01]  /*19c0*/  UISETP.NE.AND UP4, UPT, UR4, 0x1, UPT ;  /* 0x000000010400788c */ /* 0x000fe2000bf85270 */
[C---:B------:R-:W-:Y:S01]  /*19d0*/  IADD3 R47, P0, R16.reuse, 0x410, RZ ;  /* 0x00000410102f7810 */ /* 0x040fe20007f1e0ff */
[----:B------:R-:W-:Y:S01]  /*19e0*/  UIADD3 UR8, UR60, 0x7f, URZ ;  /* 0x0000007f3c087890 */ /* 0x000fe2000fffe03f */
[----:B------:R-:W-:Y:S01]  /*19f0*/  STL.64 [R1+0x18], R2 ;  /* 0x0000180201007387 */ /* 0x000fe20000100a00 */
[----:B------:R-:W-:Y:S01]  /*1a00*/  ULDC UR4, c[0x0][0x20] ;  /* 0x0000080000047ab9 */ /* 0x000fe20000000800 */
[----:B------:R-:W-:Y:S01]  /*1a10*/  UIADD3 UR38, UR44, 0x1, -UR43 ;  /* 0x000000012c267890 */ /* 0x000fe2000fffe82b */
[----:B------:R-:W-:Y:S01]  /*1a20*/  VIADD R19, R181, -UR4 ;  /* 0x80000004b5137c36 */ /* 0x000fe20008000000 */
[----:B------:R-:W-:Y:S01]  /*1a30*/  ULDC.64 UR4, c[0x0][0xad8] ;  /* 0x0002b60000047ab9 */ /* 0x000fe20000000a00 */
[----:B------:R-:W-:Y:S01]  /*1a40*/  STL.128 [R1+0x410], RZ ;  /* 0x000410ff01007387 */ /* 0x000fe20000100c00 */
[----:B------:R-:W-:Y:S01]  /*1a50*/  UISETP.GE.AND UP0, UPT, UR5, 0x1, UPT ;  /* 0x000000010500788c */ /* 0x000fe2000bf06270 */
[----:B------:R-:W-:Y:S01]  /*1a60*/  IADD3 R45, P1, R16, 0x28, RZ ;  /* 0x00000028102d7810 */ /* 0x000fe20007f3e0ff */
[----:B------:R-:W-:Y:S01]  /*1a70*/  UP2UR UR39, UPR, URZ, 0x10 ;  /* 0x000000103f277883 */ /* 0x000fe20008000000 */
[----:B------:R-:W-:Y:S01]  /*1a80*/  STL.128 [R1+0x420], RZ ;  /* 0x000420ff01007387 */ /* 0x000fe20000100c00 */
[----:B------:R-:W-:Y:S01]  /*1a90*/  UP2UR UR41, UPR, URZ, 0x1 ;  /* 0x000000013f297883 */ /* 0x000fe20008000000 */
[--C-:B------:R-:W-:Y:S01]  /*1aa0*/  IMAD.X R48, RZ, RZ, R17.reuse, P0 ;  /* 0x000000ffff307224 */ /* 0x100fe200000e0611 */
[----:B------:R-:W-:Y:S01]  /*1ab0*/  PLOP3.LUT P2, PT, PT, PT, UP0, 0x40, 0x0 ;  /* 0x000000000000781c */ /* 0x000fe20003f4e808 */
[----:B------:R-:W-:Y:S01]  /*1ac0*/  STL.128 [R1+0x200], RZ ;  /* 0x000200ff01007387 */ /* 0x000fe20000100c00 */
[----:B------:R-:W-:-:S03]  /*1ad0*/  IMAD.X R46, RZ, RZ, R17, P1 ;  /* 0x000000ffff2e7224 */ /* 0x000fc600008e0611 */
        /* <DEDUP_REMOVED lines=33> */
[----:B--2---:R-:W-:-:S02]  /*1cf0*/  R2UR UR6, R0 ;  /* 0x00000000000672ca */ /* 0x004fc400000e0000 */
[----:B------:R-:W0:Y:S11]  /*1d00*/  LDC R0, c[0x0][0xa80] ;  /* 0x0002a000ff007b82 */ /* 0x000e360000000800 */
[----:B------:R-:W-:-:S02]  /*1d10*/  IMAD.U32 R12, RZ, RZ, UR6 ;  /* 0x00000006ff0c7e24 */ /* 0x000fc4000f8e00ff */
[----:B------:R-:W-:Y:S01]  /*1d20*/  IMAD.U32 R4, RZ, RZ, UR6 ;  /* 0x00000006ff047e24 */ /* 0x000fe2000f8e00ff */
[----:B------:R-:W-:Y:S02]  /*1d30*/  UIADD3.X UR6, URZ, UR59, URZ, UP3, !UPT ;  /* 0x0000003b3f067290 */ /* 0x000fe40009ffe43f */
[----:B------:R-:W-:Y:S04]  /*1d40*/  STL.128 [R1], R12 ;  /* 0x0000000c01007387 */ /* 0x000fe80000100c00 */
[----:B------:R1:W-:Y:S01]  /*1d50*/  STL.64 [R1+0x28], R4 ;  /* 0x0000280401007387 */ /* 0x0003e20000100a00 */
[----:B------:R-:W-:Y:S01]  /*1d60*/  IMAD.U32 R11, RZ, RZ, UR6 ;  /* 0x00000006ff0b7e24 */ /* 0x000fe2000f8e00ff */
[----:B------:R-:W-:Y:S02]  /*1d70*/  @UP4 ULDC UR6, c[0x0][0x44c] ;  /* 0x0001130000064ab9 */ /* 0x000fe40000000800 */
[----:B0-----:R0:W-:Y:S01]  /*1d80*/  STL [R1+0x430], R0 ;  /* 0x0004300001007387 */ /* 0x0011e20000100800 */
[----:B------:R-:W-:-:S03]  /*1d90*/  UIMAD.WIDE.U32 UR6, UR8, UR6, URZ ;  /* 0x00000006080672a5 */ /* 0x000fc6000f8e003f */
[----:B------:R2:W-:Y:S01]  /*1da0*/  STL.128 [R1+0x40], R8 ;  /* 0x0000400801007387 */ /* 0x0005e20000100c00 */
[----:B-1----:R-:W-:Y:S01]  /*1db0*/  IMAD.U32 R4, RZ, RZ, UR9 ;  /* 0x00000009ff047e24 */ /* 0x002fe2000f8e00ff */
[----:B------:R-:W-:Y:S01]  /*1dc0*/  @UP4 ULDC UR9, c[0x0][0x450] ;  /* 0x0001140000094ab9 */ /* 0x000fe20000000800 */
[----:B------:R-:W-:Y:S01]  /*1dd0*/  IMAD.U32 R5, RZ, RZ, UR10 ;  /* 0x0000000aff057e24 */ /* 0x000fe2000f8e00ff */
[----:B------:R-:W-:Y:S01]  /*1de0*/  @UP4 USHF.R.U32.HI UR8, URZ, UR9, UR7 ;  /* 0x000000093f084299 */ /* 0x000fe20008011607 */
[----:B0-----:R-:W-:-:S03]  /*1df0*/  IMAD.U32 R0, RZ, RZ, UR12 ;  /* 0x0000000cff007e24 */ /* 0x001fc6000f8e00ff */
[----:B------:R2:W-:Y:S01]  /*1e00*/  STL.64 [R1+0x20], R4 ;  /* 0x0000200401007387 */ /* 0x0005e20000100a00 */
[----:B------:R-:W-:-:S03]  /*1e10*/  UIADD3 UR6, UR38, UR8, URZ ;  /* 0x0000000826067290 */ /* 0x000fc6000fffe03f */
[----:B------:R2:W-:Y:S01]  /*1e20*/  STL [R19], R0 ;  /* 0x0000000013007387 */ /* 0x0005e20000100800 */
[----:B------:R-:W-:Y:S01]  /*1e30*/  UIADD3 UR4, UR6, UR4, URZ ;  /* 0x0000000406047290 */ /* 0x000fe2000fffe03f */
[----:B------:R-:W-:Y:S11]  /*1e40*/  @P2 BRA `(.L_x_12467) ;  /* 0x0000000000442947 */ /* 0x000ff60003800000 */
        /* <DEDUP_REMOVED lines=10> */
.L_x_12468:
[----:B------:R-:W-:-:S11]  /*1ef0*/  UISETP.NE.AND UP0, UPT, UR5, 0x1, UPT ;  /* 0x000000010500788c */ /* 0x000fd6000bf05270 */
[----:B------:R-:W-:Y:S02]  /*1f00*/  @UP0 ULDC.64 UR10, c[0x0][0xae0] ;  /* 0x0002b800000a0ab9 */ /* 0x000fe40000000a00 */
[----:B------:R-:W-:-:S04]  /*1f10*/  UIMAD.WIDE.U32 UR6, UR8, UR10, URZ ;  /* 0x0000000a080672a5 */ /* 0x000fc8000f8e003f */
[----:B------:R-:W-:-:S12]  /*1f20*/  @UP0 USHF.R.U32.HI UR8, URZ, UR11, UR7 ;  /* 0x0000000b3f080299 */ /* 0x000fd80008011607 */
.L_x_12469:
[----:B------:R-:W-:-:S04]  /*1f30*/  UIMAD UR8, UR8, UR5, UR5 ;  /* 0x00000005080872a4 */ /* 0x000fc8000f8e0205 */
[----:B------:R-:W-:-:S04]  /*1f40*/  UISETP.LT.AND UP0, UPT, UR4, UR8, UPT ;  /* 0x000000080400728c */ /* 0x000fc8000bf01270 */
[----:B------:R-:W-:-:S12]  /*1f50*/  USEL UR4, UR4, UR8, UP0 ;  /* 0x0000000804047287 */ /* 0x000fd80008000000 */
.L_x_12467:
        /* <DEDUP_REMOVED lines=34> */
.L_x_12471:
[----:B------:R-:W-:-:S11]  /*2180*/  UISETP.NE.AND UP0, UPT, UR5, 0x1, UPT ;  /* 0x000000010500788c */ /* 0x000fd6000bf05270 */
[----:B------:R-:W-:Y:S02]  /*2190*/  @UP0 ULDC.64 UR10, c[0x0][0xae0] ;  /* 0x0002b800000a0ab9 */ /* 0x000fe40000000a00 */
[----:B------:R-:W-:-:S04]  /*21a0*/  UIMAD.WIDE.U32 UR6, UR4, UR10, URZ ;  /* 0x0000000a040672a5 */ /* 0x000fc8000f8e003f */
[----:B------:R-:W-:-:S12]  /*21b0*/  @UP0 USHF.R.U32.HI UR4, URZ, UR11, UR7 ;  /* 0x0000000b3f040299 */ /* 0x000fd80008011607 */
.L_x_12472:
[----:B------:R-:W-:-:S04]  /*21c0*/  UIMAD UR4, UR4, UR5, URZ ;  /* 0x00000005040472a4 */ /* 0x000fc8000f8e023f */
[----:B------:R-:W-:-:S04]  /*21d0*/  UISETP.LT.AND UP0, UPT, UR8, UR4, UPT ;  /* 0x000000040800728c */ /* 0x000fc8000bf01270 */
[----:B------:R-:W-:-:S12]  /*21e0*/  USEL UR8, UR8, UR4, !UP0 ;  /* 0x0000000408087287 */ /* 0x000fd8000c000000 */
.L_x_12470:
        /* <DEDUP_REMOVED lines=9> */
[----:B--2---:R-:W0:Y:S01]  /*2280*/  SHFL.IDX PT, R0, R217, RZ, 0x1f ;  /* 0x00001fffd9007589 */ /* 0x004e2200000e0000 */
        /* <DEDUP_REMOVED lines=87> */
.L_x_12474:
[----:B------:R-:W1:Y:S01]  /*2800*/  S2R R20, SR_TID.X ;  /* 0x0000000000147919 */ /* 0x000e620000002100 */
[----:B------:R-:W2:Y:S01]  /*2810*/  LDC R0, c[0x0][0x20] ;  /* 0x00000800ff007b82 */ /* 0x000ea20000000800 */
[----:B0-----:R-:W-:Y:S01]  /*2820*/  IADD3 R8, P0, R16, 0x100, RZ ;  /* 0x0000010010087810 */ /* 0x001fe20007f1e0ff */
[----:B------:R-:W-:Y:S01]  /*2830*/  IMAD.U32 R11, RZ, RZ, UR43 ;  /* 0x0000002bff0b7e24 */ /* 0x000fe2000f8e00ff */
[----:B------:R-:W-:Y:S01]  /*2840*/  STL.64 [R1+0x110], R24 ;  /* 0x0001101801007387 */ /* 0x000fe20000100a00 */
[----:B------:R-:W-:Y:S02]  /*2850*/  IMAD.U32 R13, RZ, RZ, UR44 ;  /* 0x0000002cff0d7e24 */ /* 0x000fe4000f8e00ff */
[----:B------:R-:W-:Y:S01]  /*2860*/  IMAD.X R9, RZ, RZ, R17, P0 ;  /* 0x000000ffff097224 */ /* 0x000fe200000e0611 */
[----:B------:R-:W-:Y:S01]  /*2870*/  STL.64 [R1+0x100], R204 ;  /* 0x000100cc01007387 */ /* 0x000fe20000100a00 */
[----:B------:R-:W0:Y:S03]  /*2880*/  LDC R15, c[0x0][0xad4] ;  /* 0x0002b500ff0f7b82 */ /* 0x000e260000000800 */
[----:B------:R3:W-:Y:S04]  /*2890*/  STL.64 [R1+0x108], R8 ;  /* 0x0001080801007387 */ /* 0x0007e80000100a00 */
[----:B------:R4:W-:Y:S01]  /*28a0*/  STL.U8 [R1+0x118], RZ ;  /* 0x000118ff01007387 */ /* 0x0009e20000100000 */
[----:B------:R-:W5:Y:S08]  /*28b0*/  LDC.64 R6, c[0x0][0x448] ;  /* 0x00011200ff067b82 */ /* 0x000f700000000a00 */
[----:B------:R-:W3:Y:S01]  /*28c0*/  LDC.64 R4, c[0x0][0xad8] ;  /* 0x0002b600ff047b82 */ /* 0x000ee20000000a00 */
[----:B--2---:R-:W-:-:S05]  /*28d0*/  IMAD.IADD R194, R18, 0x1, -R0 ;  /* 0x0000000112c27824 */ /* 0x004fca00078e0a00 */
[----:B------:R4:W-:Y:S01]  /*28e0*/  STL [R194+0x4], R11 ;  /* 0x0000040bc2007387 */ /* 0x0009e20000100800 */
[----:B-1----:R-:W-:Y:S01]  /*28f0*/  VIADD R203, R20, 0xffffff80 ;  /* 0xffffff8014cb7836 */ /* 0x002fe20000000000 */
[----:B------:R-:W1:Y:S02]  /*2900*/  LDC.64 R2, c[0x0][0xae0] ;  /* 0x0002b800ff027b82 */ /* 0x000e640000000a00 */
[----:B------:R4:W-:Y:S04]  /*2910*/  STL [R194+0x8], R13 ;  /* 0x0000080dc2007387 */ /* 0x0009e80000100800 */
[----:B0-----:R4:W-:Y:S02]  /*2920*/  STL [R194+0xc], R15 ;  /* 0x00000c0fc2007387 */ /* 0x0019e40000100800 */
[----:B------:R-:W0:Y:S02]  /*2930*/  LDC R10, c[0x0][0x450] ;  /* 0x00011400ff0a7b82 */ /* 0x000e240000000800 */
[----:B-----5:R4:W-:Y:S04]  /*2940*/  STL [R194+0x24], R6 ;  /* 0x00002406c2007387 */ /* 0x0209e80000100800 */
[----:B------:R4:W-:Y:S04]  /*2950*/  STL [R194+0x14], RZ ;  /* 0x000014ffc2007387 */ /* 0x0009e80000100800 */
[----:B------:R4:W-:Y:S04]  /*2960*/  STL [R194], R203 ;  /* 0x000000cbc2007387 */ /* 0x0009e80000100800 */
[----:B------:R4:W-:Y:S04]  /*2970*/  STL [R194+0x28], R7 ;  /* 0x00002807c2007387 */ /* 0x0009e80000100800 */
[----:B---3--:R4:W-:Y:S04]  /*2980*/  STL [R194+0x10], R4 ;  /* 0x00001004c2007387 */ /* 0x0089e80000100800 */
[----:B------:R4:W-:Y:S04]  /*2990*/  STL [R194+0x18], R5 ;  /* 0x00001805c2007387 */ /* 0x0009e80000100800 */
[----:B-1----:R4:W-:Y:S04]  /*29a0*/  STL [R194+0x1c], R2 ;  /* 0x00001c02c2007387 */ /* 0x0029e80000100800 */
[----:B------:R4:W-:Y:S04]  /*29b0*/  STL [R194+0x20], R3 ;  /* 0x00002003c2007387 */ /* 0x0009e80000100800 */
[----:B0-----:R4:W-:Y:S04]  /*29c0*/  STL [R194+0x2c], R10 ;  /* 0x00002c0ac2007387 */ /* 0x0019e80000100800 */
        /* <DEDUP_REMOVED lines=9> */
.L_x_12695:
[----:B------:R-:W-:Y:S05]  /*2a60*/  BSYNC B0 ;  /* 0x0000000000007941 */ /* 0x000fea0003800000 */
.L_x_12475:
[----:B------:R-:W2:Y:S04]  /*2a70*/  LDL R34, [R1] ;  /* 0x0000000001227983 */ /* 0x000ea80000100800 */
[----:B------:R1:W5:Y:S01]  /*2a80*/  LDL.64 R24, [R1+0x1f0] ;  /* 0x0001f00001187983 */ /* 0x0003620000100a00 */
[----:B------:R-:W-:Y:S01]  /*2a90*/  IMAD.MOV.U32 R10, RZ, RZ, R26 ;  /* 0x000000ffff0a7224 */ /* 0x000fe200078e001a */
[C---:B------:R-:W-:Y:S01]  /*2aa0*/  IADD3 R26, P0, R16.reuse, 0x14c, RZ ;  /* 0x0000014c101a7810 */ /* 0x040fe20007f1e0ff */
[----:B------:R-:W-:Y:S01]  /*2ab0*/  IMAD.MOV.U32 R11, RZ, RZ, R39 ;  /* 0x000000ffff0b7224 */ /* 0x000fe200078e0027 */
[C---:B------:R-:W-:Y:S01]  /*2ac0*/  IADD3 R6, P2, R16.reuse, 0x400, RZ ;  /* 0x0000040010067810 */ /* 0x040fe20007f5e0ff */
[----:B0-----:R-:W-:Y:S01]  /*2ad0*/  IMAD.MOV.U32 R8, RZ, RZ, R212 ;  /* 0x000000ffff087224 */ /* 0x001fe200078e00d4 */
[----:B------:R-:W-:Y:S01]  /*2ae0*/  IADD3 R20, P1, R16, 0x108, RZ ;  /* 0x0000010810147810 */ /* 0x000fe20007f3e0ff */
[----:B------:R-:W-:-:S02]  /*2af0*/  IMAD.MOV.U32 R9, RZ, RZ, R211 ;  /* 0x000000ffff097224 */ /* 0x000fc400078e00d3 */
[----:B------:R-:W-:Y:S02]  /*2b00*/  IMAD.U32 R12, RZ, RZ, UR58 ;  /* 0x0000003aff0c7e24 */ /* 0x000fe4000f8e00ff */
[----:B------:R-:W-:Y:S01]  /*2b10*/  IMAD.U32 R13, RZ, RZ, UR59 ;  /* 0x0000003bff0d7e24 */ /* 0x000fe2000f8e00ff */
[----:B------:R0:W-:Y:S01]  /*2b20*/  STL.128 [R1+0x150], R8 ;  /* 0x0001500801007387 */ /* 0x0001e20000100c00 */
[----:B------:R-:W-:Y:S01]  /*2b30*/  IMAD.MOV.U32 R14, RZ, RZ, R214 ;  /* 0x000000ffff0e7224 */ /* 0x000fe200078e00d6 */
[----:B------:R-:W-:Y:S05]  /*2b40*/  WARPSYNC.ALL ;  /* 0x0000000000007948 */ /* 0x000fea0003800000 */
[----:B------:R-:W-:Y:S01]  /*2b50*/  IMAD.MOV.U32 R15, RZ, RZ, R213 ;  /* 0x000000ffff0f7224 */ /* 0x000fe200078e00d5 */
[----:B------:R-:W-:Y:S01]  /*2b60*/  BSSY B0, `(.L_x_12477) ;  /* 0x0000031000007945 */ /* 0x000fe20003800000 */
[----:B------:R-:W-:-:S03]  /*2b70*/  IMAD.X R21, RZ, RZ, R17, P2 ;  /* 0x000000ffff157224 */ /* 0x000fc600010e0611 */
[----:B------:R3:W-:Y:S01]  /*2b80*/  STL.128 [R1+0x180], R12 ;  /* 0x0001800c01007387 */ /* 0x0007e20000100c00 */
[----:B0-----:R-:W-:Y:S02]  /*2b90*/  IMAD.MOV.U32 R8, RZ, RZ, R29 ;  /* 0x000000ffff087224 */ /* 0x001fe400078e001d */
[----:B------:R-:W-:Y:S02]  /*2ba0*/  IMAD.MOV.U32 R9, RZ, RZ, R42 ;  /* 0x000000ffff097224 */ /* 0x000fe400078e002a */
[----:B------:R-:W-:Y:S02]  /*2bb0*/  IMAD.MOV.U32 R10, RZ, RZ, R30 ;  /* 0x000000ffff0a7224 */ /* 0x000fe400078e001e */
[----:B------:R-:W-:-:S05]  /*2bc0*/  IMAD.MOV.U32 R11, RZ, RZ, R43 ;  /* 0x000000ffff0b7224 */ /* 0x000fca00078e002b */
[----:B------:R0:W-:Y:S01]  /*2bd0*/  STL.128 [R1+0x170], R8 ;  /* 0x0001700801007387 */ /* 0x0001e20000100c00 */
[----:B---3--:R-:W-:Y:S02]  /*2be0*/  IMAD.X R13, RZ, RZ, R17, P1 ;  /* 0x000000ffff0d7224 */ /* 0x008fe400008e0611 */
[----:B0-----:R-:W-:Y:S02]  /*2bf0*/  IMAD.MOV.U32 R8, RZ, RZ, R45 ;  /* 0x000000ffff087224 */ /* 0x001fe400078e002d */
[----:B------:R-:W-:Y:S02]  /*2c00*/  IMAD.MOV.U32 R9, RZ, RZ, R46 ;  /* 0x000000ffff097224 */ /* 0x000fe400078e002e */
[----:B------:R-:W-:Y:S02]  /*2c10*/  IMAD.MOV.U32 R10, RZ, RZ, R27 ;  /* 0x000000ffff0a7224 */ /* 0x000fe400078e001b */
[----:B------:R-:W-:Y:S02]  /*2c20*/  IMAD.MOV.U32 R11, RZ, RZ, R40 ;  /* 0x000000ffff0b7224 */ /* 0x000fe400078e0028 */
[----:B------:R-:W-:-:S03]  /*2c30*/  IMAD.X R27, RZ, RZ, R17, P0 ;  /* 0x000000ffff1b7224 */ /* 0x000fc600000e0611 */
[----:B------:R0:W-:Y:S02]  /*2c40*/  STL.128 [R1+0x190], R8 ;  /* 0x0001900801007387 */ /* 0x0001e40000100c00 */
[----:B0-----:R-:W-:Y:S02]  /*2c50*/  IMAD.MOV.U32 R8, RZ, RZ, R31 ;  /* 0x000000ffff087224 */ /* 0x001fe400078e001f */
[----:B------:R-:W-:Y:S02]  /*2c60*/  IMAD.MOV.U32 R9, RZ, RZ, R44 ;  /* 0x000000ffff097224 */ /* 0x000fe400078e002c */
[----:B------:R-:W-:Y:S02]  /*2c70*/  IMAD.MOV.U32 R10, RZ, RZ, R32 ;  /* 0x000000ffff0a7224 */ /* 0x000fe400078e0020 */
[----:B------:R-:W-:-:S05]  /*2c80*/  IMAD.MOV.U32 R11, RZ, RZ, R33 ;  /* 0x000000ffff0b7224 */ /* 0x000fca00078e0021 */
[----:B------:R0:W-:Y:S02]  /*2c90*/  STL.128 [R1+0x1a0], R8 ;  /* 0x0001a00801007387 */ /* 0x0001e40000100c00 */
[----:B0-----:R-:W-:Y:S02]  /*2ca0*/  IMAD.MOV.U32 R10, RZ, RZ, R26 ;  /* 0x000000ffff0a7224 */ /* 0x001fe400078e001a */
[----:B------:R-:W-:Y:S02]  /*2cb0*/  IMAD.MOV.U32 R11, RZ, RZ, R27 ;  /* 0x000000ffff0b7224 */ /* 0x000fe400078e001b */
[----:B------:R-:W-:Y:S01]  /*2cc0*/  IMAD.MOV.U32 R8, RZ, RZ, R6 ;  /* 0x000000ffff087224 */ /* 0x000fe200078e0006 */
[----:B------:R1:W-:Y:S01]  /*2cd0*/  BAR.SYNC.DEFER_BLOCKING R207, 0x100 ;  /* 0x000400cf0000751d */ /* 0x0003e20000010000 */
[----:B------:R-:W-:Y:S01]  /*2ce0*/  IMAD.MOV.U32 R9, RZ, RZ, R21 ;  /* 0x000000ffff097224 */ /* 0x000fe200078e0015 */
[----:B------:R-:W-:-:S05]  /*2cf0*/  IADD3 R6, P0, R16, 0x118, RZ ;  /* 0x0000011810067810 */ /* 0x000fca0007f1e0ff */
[----:B------:R-:W-:Y:S01]  /*2d00*/  IMAD.X R21, RZ, RZ, R17, P0 ;  /* 0x000000ffff157224 */ /* 0x000fe200000e0611 */
[----:B------:R0:W-:Y:S02]  /*2d10*/  STL.128 [R1+0x1b0], R8 ;  /* 0x0001b00801007387 */ /* 0x0001e40000100c00 */
[----:B0-----:R-:W-:Y:S02]  /*2d20*/  IMAD.MOV.U32 R8, RZ, RZ, R47 ;  /* 0x000000ffff087224 */ /* 0x001fe400078e002f */
        /* <DEDUP_REMOVED lines=20> */
.L_x_12478:
[----:B------:R-:W-:Y:S05]  /*2e70*/  BSYNC B0 ;  /* 0x0000000000007941 */ /* 0x000fea0003800000 */
.L_x_12477:
        /* <DEDUP_REMOVED lines=8> */
.L_x_12480:
[----:B------:R-:W-:Y:S05]  /*2f00*/  BSYNC B0 ;  /* 0x0000000000007941 */ /* 0x000fea0003800000 */
.L_x_12479:
[----:B------:R-:W-:Y:S04]  /*2f10*/  BSSY B0, `(.L_x_12481) ;  /* 0x0000004000007945 */ /* 0x000fe80003800000 */
[----:B-1----:R-:W-:Y:S05]  /*2f20*/  @P0 BRA `(.L_x_12482) ;  /* 0x0000000000080947 */ /* 0x002fea0003800000 */
[----:B------:R-:W1:Y:S02]  /*2f30*/  SYNCS.PHASECHK.TRANS64.TRYWAIT P0, [R24+URZ], R25 ;  /* 0x00000019180075a7 */ /* 0x000e64000800017f */
[----:B-1----:R-:W-:Y:S05]  /*2f40*/  @!P0 BRA `(.L_x_12483) ;  /* 0x00000254006c8947 */ /* 0x002fea0003800000 */
.L_x_12482:
[----:B------:R-:W-:Y:S05]  /*2f50*/  BSYNC B0 ;  /* 0x0000000000007941 */ /* 0x000fea0003800000 */
.L_x_12481:
        /* <DEDUP_REMOVED lines=58> */
.L_x_12696:
[----:B------:R-:W-:Y:S05]  /*3300*/  BSYNC B0 ;  /* 0x0000000000007941 */ /* 0x000fea0003800000 */
.L_x_12484:
[----:B------:R-:W2:Y:S04]  /*3310*/  LDL R10, [R1+0x28] ;  /* 0x00002800010a7983 */ /* 0x000ea80000100800 */
[----:B0-----:R0:W5:Y:S01]  /*3320*/  LDL.64 R8, [R1+0x1f0] ;  /* 0x0001f00001087983 */ /* 0x0011620000100a00 */
[----:B------:R-:W-:Y:S01]  /*3330*/  BSSY B0, `(.L_x_12486) ;  /* 0x0000005000007945 */ /* 0x000fe20003800000 */
[----:B--2---:R-:W-:-:S04]  /*3340*/  LOP3.LUT R10, R10, 0x1, RZ, 0xfc, !PT ;  /* 0x000000010a0a7812 */ /* 0x004fc800078efcff */
[----:B------:R-:W-:-:S13]  /*3350*/  ISETP.NE.AND P1, PT, R10, 0x3, PT ;  /* 0x000000030a00780c */ /* 0x000fda0003f25270 */
[----:B0-----:R-:W-:Y:S05]  /*3360*/  @!P1 BRA `(.L_x_12487) ;  /* 0x0000000000049947 */ /* 0x001fea0003800000 */
[----:B------:R-:W-:Y:S01]  /*3370*/  BPT.TRAP 0x1 ;  /* 0x000000040000795c */ /* 0x000fe20000300000 */
.L_x_12487:
[----:B------:R-:W-:Y:S05]  /*3380*/  BSYNC B0 ;  /* 0x0000000000007941 */ /* 0x000fea0003800000 */
.L_x_12486:
        /* <DEDUP_REMOVED lines=8> */
.L_x_12489:
[----:B------:R-:W-:Y:S05]  /*3410*/  BSYNC B0 ;  /* 0x0000000000007941 */ /* 0x000fea0003800000 */
.L_x_12488:
[----:B------:R-:W-:Y:S04]  /*3420*/  BSSY B0, `(.L_x_12490) ;  /* 0x0000004000007945 */ /* 0x000fe80003800000 */
[----:B-1----:R-:W-:Y:S05]  /*3430*/  @P0 BRA `(.L_x_12491) ;  /* 0x0000000000080947 */ /* 0x002fea0003800000 */
[----:B------:R-:W1:Y:S02]  /*3440*/  SYNCS.PHASECHK.TRANS64.TRYWAIT P0, [R8+URZ], R9 ;  /* 0x00000009080075a7 */ /* 0x000e64000800017f */
[----:B-1----:R-:W-:Y:S05]  /*3450*/  @!P0 BRA `(.L_x_12492) ;  /* 0x0000025000548947 */ /* 0x002fea0003800000 */
.L_x_12491:
[----:B------:R-:W-:Y:S05]  /*3460*/  BSYNC B0 ;  /* 0x0000000000007941 */ /* 0x000fea0003800000 */
.L_x_12490:
        /* <DEDUP_REMOVED lines=204> */
.L_x_12494:
[----:B------:R-:W-:Y:S05]  /*4130*/  BSYNC B0 ;  /* 0x0000000000007941 */ /* 0x000fea0003800000 */
.L_x_12493:
        /* <DEDUP_REMOVED lines=50> */
[----:B------:R-:W-:Y:S05]  /*4460*/  BSSY B0, `(.L_x_12495) ;  /* 0x000002c000007945 */ /* 0x000fea0003800000 */
        /* <DEDUP_REMOVED lines=8> */
[C---:B------:R-:W-:Y:S01]  /*44f0*/  IMAD R11, R8.reuse, -0x2, R11 ;  /* 0xfffffffe080b7824 */ /* 0x040fe200078e020b */
[----:B------:R-:W-:Y:S01]  /*4500*/  LOP3.LUT R10, RZ, R75, RZ, 0x33, !PT ;  /* 0x0000004bff0a7212 */ /* 0x000fe200078e33ff */
        /* <DEDUP_REMOVED lines=20> */
.L_x_12500:
[----:B------:R-:W-:Y:S05]  /*4650*/  BSYNC B2 ;  /* 0x0000000000027941 */ /* 0x000fea0003800000 */
.L_x_12499:
[----:B------:R-:W-:Y:S01]  /*4660*/  LOP3.LUT R11, RZ, R11, RZ, 0x33, !PT ;  /* 0x0000000bff0b7212 */ /* 0x000fe200078e33ff */
[----:B------:R-:W-:Y:S06]  /*4670*/  BRA `(.L_x_12501) ;  /* 0x0000000000187947 */ /* 0x000fec0003800000 */
.L_x_12498:
[----:B------:R-:W-:-:S13]  /*4680*/  ISETP.NE.AND P0, PT, R78, 0x1, PT ;  /* 0x000000014e00780c */ /* 0x000fda0003f05270 */
[----:B------:R-:W-:Y:S05]  /*4690*/  @!P0 BRA `(.L_x_12501) ;  /* 0x0000000000108947 */ /* 0x000fea0003800000 */
[----:B------:R-:W2:Y:S04]  /*46a0*/  LDL R10, [R194+0x1c] ;  /* 0x00001c00c20a7983 */ /* 0x000ea80000100800 */
[----:B------:R-:W3:Y:S01]  /*46b0*/  LDL R74, [R194+0x20] ;  /* 0x00002000c24a7983 */ /* 0x000ee20000100800 */
[----:B--2---:R-:W-:-:S05]  /*46c0*/  IMAD.HI.U32 R11, R11, R10, RZ ;  /* 0x0000000a0b0b7227 */ /* 0x004fca00078e00ff */
[----:B---3--:R-:W-:-:S07]  /*46d0*/  SHF.R.U32.HI R11, RZ, R74, R11 ;  /* 0x0000004aff0b7219 */ /* 0x008fce000001160b */
.L_x_12501:
[----:B------:R-:W-:Y:S05]  /*46e0*/  BSYNC B1 ;  /* 0x0000000000017941 */ /* 0x000fea0003800000 */
.L_x_12497:
[----:B------:R-:W-:-:S05]  /*46f0*/  IMAD R11, R78, R11, R20 ;  /* 0x0000000b4e0b7224 */ /* 0x000fca00078e0214 */
[----:B------:R-:W-:Y:S02]  /*4700*/  VIMNMX R8, R8, R11, !PT ;  /* 0x0000000b08087248 */ /* 0x000fe40007fe0100 */
[----:B------:R-:W-:-:S07]  /*4710*/  VIADDMNMX R9, R11, R78, R9, PT ;  /* 0x0000004e0b097246 */ /* 0x000fce0003800109 */
.L_x_12496:
[----:B------:R-:W-:Y:S05]  /*4720*/  BSYNC B0 ;  /* 0x0000000000007941 */ /* 0x000fea0003800000 */
.L_x_12495:
        /* <DEDUP_REMOVED lines=14> */
[C---:B------:R-:W-:Y:S02]  /*4810*/  ISETP.LT.OR P2, PT, R9.reuse, 0x11, P2 ;  /* 0x000000110900780c */ /* 0x040fe40001741670 */
        /* <DEDUP_REMOVED lines=117> */
.L_x_12507:
[----:B------:R-:W-:Y:S05]  /*4f70*/  BSYNC B2 ;  /* 0x0000000000027941 */ /* 0x000fea0003800000 */
.L_x_12506:
[----:B------:R-:W-:Y:S01]  /*4f80*/  LOP3.LUT R87, RZ, R87, RZ, 0x33, !PT ;  /* 0x00000057ff577212 */ /* 0x000fe200078e33ff */
[----:B------:R-:W-:Y:S06]  /*4f90*/  BRA `(.L_x_12508) ;  /* 0x0000000000187947 */ /* 0x000fec0003800000 */
.L_x_12505:
[----:B------:R-:W-:-:S13]  /*4fa0*/  ISETP.NE.AND P6, PT, R78, 0x1, PT ;  /* 0x000000014e00780c */ /* 0x000fda0003fc5270 */
[----:B------:R-:W-:Y:S05]  /*4fb0*/  @!P6 BRA `(.L_x_12508) ;  /* 0x000000000010e947 */ /* 0x000fea0003800000 */
[----:B------:R-:W2:Y:S04]  /*4fc0*/  LDL R10, [R194+0x1c] ;  /* 0x00001c00c20a7983 */ /* 0x000ea80000100800 */
[----:B------:R-:W3:Y:S01]  /*4fd0*/  LDL R12, [R194+0x20] ;  /* 0x00002000c20c7983 */ /* 0x000ee20000100800 */
[----:B--2---:R-:W-:-:S05]  /*4fe0*/  IMAD.HI.U32 R87, R87, R10, RZ ;  /* 0x0000000a57577227 */ /* 0x004fca00078e00ff */
[----:B---3--:R-:W-:-:S07]  /*4ff0*/  SHF.R.U32.HI R87, RZ, R12, R87 ;  /* 0x0000000cff577219 */ /* 0x008fce0000011657 */
.L_x_12508:
[----:B------:R-:W-:Y:S05]  /*5000*/  BSYNC B1 ;  /* 0x0000000000017941 */ /* 0x000fea0003800000 */
.L_x_12504:
[----:B------:R-:W-:-:S05]  /*5010*/  IMAD R87, R78, R87, R20 ;  /* 0x000000574e577224 */ /* 0x000fca00078e0214 */
[----:B------:R-:W-:Y:S02]  /*5020*/  VIADDMNMX R9, R87, R78, R9, PT ;  /* 0x0000004e57097246 */ /* 0x000fe40003800109 */
[----:B------:R-:W-:-:S07]  /*5030*/  VIMNMX R8, R8, R87, !PT ;  /* 0x0000005708087248 */ /* 0x000fce0007fe0100 */
.L_x_12503:
[----:B------:R-:W-:Y:S05]  /*5040*/  BSYNC B0 ;  /* 0x0000000000007941 */ /* 0x000fea0003800000 */
.L_x_12502:
        /* <DEDUP_REMOVED lines=10> */
[----:B------:R-:W4:Y:S01]  /*50f0*/  LDL R154, [R1+0x2e8] ;  /* 0x0002e800019a7983 */ /* 0x000f220000100800 */
[----:B------:R-:W-:Y:S02]  /*5100*/  ISETP.GT.AND P0, PT, R8, 0x9, !P0 ;  /* 0x000000090800780c */ /* 0x000fe40004704270 */
[----:B------:R-:W-:Y:S01]  /*5110*/  ISETP.NE.AND P1, PT, R25, RZ, PT ;  /* 0x000000ff1900720c */ /* 0x000fe20003f25270 */
[----:B------:R-:W2:Y:S01]  /*5120*/  LDL R30, [R1+0x210] ;  /* 0x00021000011e7983 */ /* 0x000ea20000100800 */
[----:B------:R-:W-:Y:S02]  /*5130*/  ISETP.LT.OR P0, PT, R9, 0xa, P0 ;  /* 0x0000000a0900780c */ /* 0x000fe40000701670 */
[----:B------:R-:W-:Y:S01]  /*5140*/  ISETP.NE.AND P6, PT, R28, RZ, PT ;  /* 0x000000ff1c00720c */ /* 0x000fe20003fc5270 */
[----:B------:R-:W4:Y:S01]  /*5150*/  LDL R228, [R1+0x2fc] ;  /* 0x0002fc0001e47983 */ /* 0x000f220000100800 */
[----:B------:R-:W-:-:S02]  /*5160*/  FSEL R93, R31, -INF , !P0 ;  /* 0xff8000001f5d7808 */ /* 0x000fc40004000000 */
[----:B------:R-:W-:Y:S01]  /*5170*/  ISETP.NE.AND P0, PT, R21, RZ, PT ;  /* 0x000000ff1500720c */ /* 0x000fe20003f05270 */
[----:B------:R-:W3:Y:S01]  /*5180*/  LDL R28, [R1+0x214] ;  /* 0x00021400011c7983 */ /* 0x000ee20000100800 */
[----:B------:R-:W-:Y:S02]  /*5190*/  FMNMX.FTZ R10, R85, R83, !PT ;  /* 0x00000053550a7209 */ /* 0x000fe40007810000 */
[----:B------:R-:W-:Y:S01]  /*51a0*/  ISETP.GT.AND P0, PT, R8, 0x10, !P0 ;  /* 0x000000100800780c */ /* 0x000fe20004704270 */
[----:B------:R-:W4:Y:S01]  /*51b0*/  LDL R60, [R1+0x22c] ;  /* 0x00022c00013c7983 */ /* 0x000f220000100800 */
[----:B------:R-:W-:Y:S02]  /*51c0*/  FMNMX.FTZ R10, R79, R10, !PT ;  /* 0x0000000a4f0a7209 */ /* 0x000fe40007810000 */
[----:B------:R-:W-:Y:S01]  /*51d0*/  ISETP.LT.OR P0, PT, R9, 0x11, P0 ;  /* 0x000000110900780c */ /* 0x000fe20000701670 */
[----:B------:R-:W4:Y:S01]  /*51e0*/  LDL R64, [R1+0x234] ;  /* 0x0002340001407983 */ /* 0x000f220000100800 */
[----:B------:R-:W-:-:S02]  /*51f0*/  FMNMX.FTZ R10, R81, R10, !PT ;  /* 0x0000000a510a7209 */ /* 0x000fc40007810000 */
[----:B------:R-:W-:Y:S01]  /*5200*/  FSEL R13, R34, -INF , !P0 ;  /* 0xff800000220d7808 */ /* 0x000fe20004000000 */
[----:B------:R-:W4:Y:S01]  /*5210*/  LDL R68, [R1+0x23c] ;  /* 0x00023c0001447983 */ /* 0x000f220000100800 */
[----:B------:R-:W-:Y:S02]  /*5220*/  ISETP.GT.AND P0, PT, R8, 0x11, !P1 ;  /* 0x000000110800780c */ /* 0x000fe40004f04270 */
[----:B------:R-:W-:Y:S01]  /*5230*/  ISETP.NE.AND P1, PT, R82, RZ, PT ;  /* 0x000000ff5200720c */ /* 0x000fe20003f25270 */
[----:B------:R-:W4:Y:S01]  /*5240*/  LDL R34, [R1+0x218] ;  /* 0x0002180001227983 */ /* 0x000f220000100800 */
[----:B------:R-:W-:Y:S02]  /*5250*/  ISETP.LT.OR P0, PT, R9, 0x12, P0 ;  /* 0x000000120900780c */ /* 0x000fe40000701670 */
[----:B------:R-:W-:Y:S01]  /*5260*/  FMNMX.FTZ R10, R137, R10, !PT ;  /* 0x0000000a890a7209 */ /* 0x000fe20007810000 */
[----:B------:R-:W4:Y:S01]  /*5270*/  LDL R72, [R1+0x244] ;  /* 0x0002440001487983 */ /* 0x000f220000100800 */
[----:B------:R-:W-:-:S02]  /*5280*/  FSEL R14, R35, -INF , !P0 ;  /* 0xff800000230e7808 */ /* 0x000fc40004000000 */
[----:B------:R-:W-:Y:S01]  /*5290*/  ISETP.GT.AND P0, PT, R8, 0x18, !P6 ;  /* 0x000000180800780c */ /* 0x000fe20007704270 */
[----:B------:R-:W4:Y:S01]  /*52a0*/  LDL R35, [R1+0x310] ;  /* 0x0003100001237983 */ /* 0x000f220000100800 */
[----:B------:R-:W-:Y:S02]  /*52b0*/  FMNMX.FTZ R10, R33, R10, !PT ;  /* 0x0000000a210a7209 */ /* 0x000fe40007810000 */
[----:B------:R-:W-:Y:S01]  /*52c0*/  ISETP.LT.OR P0, PT, R9, 0x19, P0 ;  /* 0x000000190900780c */ /* 0x000fe20000701670 */
[----:B------:R-:W4:Y:S01]  /*52d0*/  LDL R76, [R1+0x24c] ;  /* 0x00024c00014c7983 */ /* 0x000f220000100800 */
[----:B------:R-:W-:Y:S02]  /*52e0*/  ISETP.NE.AND P6, PT, R11, RZ, PT ;  /* 0x000000ff0b00720c */ /* 0x000fe40003fc5270 */
[----:B------:R-:W-:Y:S01]  /*52f0*/  FSEL R15, R38, -INF , !P0 ;  /* 0xff800000260f7808 */ /* 0x000fe20004000000 */
[----:B------:R-:W4:Y:S01]  /*5300*/  LDL R78, [R1+0x250] ;  /* 0x00025000014e7983 */ /* 0x000f220000100800 */
[----:B------:R-:W-:-:S02]  /*5310*/  ISETP.NE.AND P0, PT, R29, RZ, PT ;  /* 0x000000ff1d00720c */ /* 0x000fc40003f05270 */
[----:B------:R-:W-:Y:S01]  /*5320*/  FMNMX.FTZ R10, R133, R10, !PT ;  /* 0x0000000a850a7209 */ /* 0x000fe20007810000 */
[----:B------:R-:W4:Y:S01]  /*5330*/  LDL R29, [R1+0x1f0] ;  /* 0x0001f000011d7983 */ /* 0x000f220000100800 */
[----:B------:R-:W-:Y:S02]  /*5340*/  ISETP.GT.AND P0, PT, R8, 0x19, !P0 ;  /* 0x000000190800780c */ /* 0x000fe40004704270 */
[----:B------:R-:W-:Y:S01]  /*5350*/  FMNMX.FTZ R10, R131, R10, !PT ;  /* 0x0000000a830a7209 */ /* 0x000fe20007810000 */
[----:B------:R-:W4:Y:S01]  /*5360*/  LDL R38, [R1+0x21c] ;  /* 0x00021c0001267983 */ /* 0x000f220000100800 */
[----:B------:R-:W-:Y:S02]  /*5370*/  ISETP.LT.OR P0, PT, R9, 0x1a, P0 ;  /* 0x0000001a0900780c */ /* 0x000fe40000701670 */
[----:B------:R-:W-:Y:S01]  /*5380*/  FMNMX.FTZ R10, R223, R10, !PT ;  /* 0x0000000adf0a7209 */ /* 0x000fe20007810000 */
[----:B------:R-:W4:Y:S01]  /*5390*/  LDL R82, [R1+0x258] ;  /* 0x0002580001527983 */ /* 0x000f220000100800 */
[----:B------:R-:W-:-:S02]  /*53a0*/  FSEL R161, R39, -INF , !P0 ;  /* 0xff80000027a17808 */ /* 0x000fc40004000000 */
[----:B------:R-:W-:Y:S01]  /*53b0*/  ISETP.NE.AND P0, PT, R32, RZ, PT ;  /* 0x000000ff2000720c */ /* 0x000fe20003f05270 */
[----:B------:R-:W4:Y:S01]  /*53c0*/  LDL R86, [R1+0x260] ;  /* 0x0002600001567983 */ /* 0x000f220000100800 */
        /* <DEDUP_REMOVED lines=30> */
[----:B------:R-:W-:Y:S02]  /*55b0*/  ISETP.NE.AND P0, PT, R44, RZ, PT ;  /* 0x000000ff2c00720c */ /* 0x000fe40003f05270 */
[----:B------:R-:W-:Y:S01]  /*55c0*/  FMNMX.FTZ R12, R37, R12, !PT ;  /* 0x0000000c250c7209 */ /* 0x000fe20007810000 */
[----:B------:R-:W4:Y:S01]  /*55d0*/  LDL R44, [R1+0x204] ;  /* 0x00020400012c7983 */ /* 0x000f220000100800 */
[----:B------:R-:W-:-:S02]  /*55e0*/  ISETP.GT.AND P0, PT, R8, 0x29, !P0 ;  /* 0x000000290800780c */ /* 0x000fc40004704270 */
[----:B------:R-:W-:Y:S01]  /*55f0*/  FMNMX.FTZ R12, R61, R12, !PT ;  /* 0x0000000c3d0c7209 */ /* 0x000fe20007810000 */
[----:B------:R-:W4:Y:S01]  /*5600*/  LDL R46, [R1+0x208] ;  /* 0x00020800012e7983 */ /* 0x000f220000100800 */
[----:B------:R-:W-:Y:S02]  /*5610*/  ISETP.LT.OR P0, PT, R9, 0x2a, P0 ;  /* 0x0000002a0900780c */ /* 0x000fe40000701670 */
[----:B------:R-:W-:Y:S01]  /*5620*/  FMNMX.FTZ R12, R41, R12, !PT ;  /* 0x0000000c290c7209 */ /* 0x000fe20007810000 */
[----:B------:R-:W4:Y:S01]  /*5630*/  LDL R102, [R1+0x280] ;  /* 0x0002800001667983 */ /* 0x000f220000100800 */
[----:B------:R-:W-:Y:S02]  /*5640*/  FSEL R171, R47, -INF , !P0 ;  /* 0xff8000002fab7808 */ /* 0x000fe40004000000 */
[----:B------:R-:W-:Y:S01]  /*5650*/  ISETP.NE.AND P0, PT, R74, RZ, PT ;  /* 0x000000ff4a00720c */ /* 0x000fe20003f05270 */
[----:B------:R-:W4:Y:S01]  /*5660*/  LDL R104, [R1+0x284] ;  /* 0x0002840001687983 */ /* 0x000f220000100800 */
[----:B------:R-:W-:-:S02]  /*5670*/  FMNMX.FTZ R12, R65, R12, !PT ;  /* 0x0000000c410c7209 */ /* 0x000fc40007810000 */
[C---:B------:R-:W-:Y:S01]  /*5680*/  ISETP.GT.AND P0, PT, R8.reuse, 0x30, !P0 ;  /* 0x000000300800780c */ /* 0x040fe20004704270 */
[----:B------:R-:W4:Y:S01]  /*5690*/  LDL R74, [R1+0x248] ;  /* 0x00024800014a7983 */ /* 0x000f220000100800 */
[----:B------:R-:W-:Y:S02]  /*56a0*/  FMNMX.FTZ R12, R45, R12, !PT ;  /* 0x0000000c2d0c7209 */ /* 0x000fe40007810000 */
[----:B------:R-:W-:Y:S01]  /*56b0*/  ISETP.LT.OR P0, PT, R9, 0x31, P0 ;  /* 0x000000310900780c */ /* 0x000fe20000701670 */
[----:B------:R-:W4:Y:S01]  /*56c0*/  LDL R106, [R1+0x288] ;  /* 0x00028800016a7983 */ /* 0x000f220000100800 */
[----:B------:R-:W-:Y:S02]  /*56d0*/  ISETP.GT.AND P2, PT, R8, 0x49, !P2 ;  /* 0x000000490800780c */ /* 0x000fe40005744270 */
[----:B------:R-:W-:Y:S01]  /*56e0*/  FSEL R19, R50, -INF , !P0 ;  /* 0xff80000032137808 */ /* 0x000fe20004000000 */
[----:B------:R-:W4:Y:S01]  /*56f0*/  LDL R108, [R1+0x28c] ;  /* 0x00028c00016c7983 */ /* 0x000f220000100800 */
[----:B------:R-:W-:-:S02]  /*5700*/  ISETP.NE.AND P0, PT, R48, RZ, PT ;  /* 0x000000ff3000720c */ /* 0x000fc40003f05270 */
[C---:B------:R-:W-:Y:S01]  /*5710*/  ISETP.GT.AND P3, PT, R8.reuse, 0x50, !P3 ;  /* 0x000000500800780c */ /* 0x040fe20005f64270 */
[----:B------:R-:W4:Y:S01]  /*5720*/  LDL R48, [R1+0x224] ;  /* 0x0002240001307983 */ /* 0x000f220000100800 */
[C---:B------:R-:W-:Y:S02]  /*5730*/  ISETP.GT.AND P0, PT, R8.reuse, 0x31, !P0 ;  /* 0x000000310800780c */ /* 0x040fe40004704270 */
[C---:B------:R-:W-:Y:S01]  /*5740*/  ISETP.LT.OR P2, PT, R9.reuse, 0x4a, P2 ;  /* 0x0000004a0900780c */ /* 0x040fe20001741670 */
[----:B------:R-:W4:Y:S01]  /*5750*/  LDL R110, [R1+0x290] ;  /* 0x00029000016e7983 */ /* 0x000f220000100800 */
[----:B------:R-:W-:Y:S02]  /*5760*/  ISETP.LT.OR P0, PT, R9, 0x32, P0 ;  /* 0x000000320900780c */ /* 0x000fe40000701670 */
[----:B------:R-:W-:Y:S01]  /*5770*/  ISETP.GT.AND P4, PT, R8, 0x51, !P4 ;  /* 0x000000510800780c */ /* 0x000fe20006784270 */
[----:B------:R-:W4:Y:S01]  /*5780*/  LDL R112, [R1+0x294] ;  /* 0x0002940001707983 */ /* 0x000f220000100800 */
[----:B------:R-:W-:-:S02]  /*5790*/  FSEL R156, R51, -INF , !P0 ;  /* 0xff800000339c7808 */ /* 0x000fc40004000000 */
[----:B------:R-:W-:Y:S01]  /*57a0*/  ISETP.NE.AND P0, PT, R80, RZ, PT ;  /* 0x000000ff5000720c */ /* 0x000fe20003f05270 */
[----:B------:R-:W4:Y:S01]  /*57b0*/  LDL R114, [R1+0x298] ;  /* 0x0002980001727983 */ /* 0x000f220000100800 */
[----:B------:R-:W-:Y:S02]  /*57c0*/  ISETP.LT.OR P3, PT, R9, 0x51, P3 ;  /* 0x000000510900780c */ /* 0x000fe40001f61670 */
[C---:B------:R-:W-:Y:S01]  /*57d0*/  ISETP.GT.AND P0, PT, R8.reuse, 0x38, !P0 ;  /* 0x000000380800780c */ /* 0x040fe20004704270 */
[----:B------:R-:W4:Y:S01]  /*57e0*/  LDL R80, [R1+0x254] ;  /* 0x0002540001507983 */ /* 0x000f220000100800 */
[----:B------:R-:W-:Y:S02]  /*57f0*/  FSEL R173, R63, -INF , !P2 ;  /* 0xff8000003fad7808 */ /* 0x000fe40005000000 */
[----:B------:R-:W-:Y:S01]  /*5800*/  ISETP.LT.OR P0, PT, R9, 0x39, P0 ;  /* 0x000000390900780c */ /* 0x000fe20000701670 */
[----:B------:R-:W4:Y:S01]  /*5810*/  LDL R116, [R1+0x29c] ;  /* 0x00029c0001747983 */ /* 0x000f220000100800 */
[----:B------:R-:W-:-:S02]  /*5820*/  ISETP.GT.AND P5, PT, R8, 0x58, !P5 ;  /* 0x000000580800780c */ /* 0x000fc40006fa4270 */
[----:B------:R-:W-:Y:S01]  /*5830*/  FSEL R159, R54, -INF , !P0 ;  /* 0xff800000369f7808 */ /* 0x000fe20004000000 */
[----:B------:R-:W4:Y:S01]  /*5840*/  LDL R118, [R1+0x2a0] ;  /* 0x0002a00001767983 */ /* 0x000f220000100800 */
[----:B------:R-:W-:Y:S02]  /*5850*/  ISETP.NE.AND P0, PT, R52, RZ, PT ;  /* 0x000000ff3400720c */ /* 0x000fe40003f05270 */
[C---:B------:R-:W-:Y:S01]  /*5860*/  ISETP.LT.OR P4, PT, R9.reuse, 0x52, P4 ;  /* 0x000000520900780c */ /* 0x040fe20002781670 */
[----:B------:R-:W4:Y:S01]  /*5870*/  LDL R120, [R1+0x2a4] ;  /* 0x0002a40001787983 */ /* 0x000f220000100800 */
[----:B------:R-:W-:Y:S02]  /*5880*/  ISETP.GT.AND P0, PT, R8, 0x39, !P0 ;  /* 0x000000390800780c */ /* 0x000fe40004704270 */
[----:B------:R-:W-:Y:S01]  /*5890*/  FSEL R174, R66, -INF , !P3 ;  /* 0xff80000042ae7808 */ /* 0x000fe20005800000 */
[----:B------:R-:W4:Y:S01]  /*58a0*/  LDL R122, [R1+0x2a8] ;  /* 0x0002a800017a7983 */ /* 0x000f220000100800 */
[----:B------:R-:W-:-:S02]  /*58b0*/  ISETP.LT.OR P0, PT, R9, 0x3a, P0 ;  /* 0x0000003a0900780c */ /* 0x000fc40000701670 */
[----:B------:R-:W-:Y:S01]  /*58c0*/  ISETP.LT.OR P5, PT, R9, 0x59, P5 ;  /* 0x000000590900780c */ /* 0x000fe20002fa1670 */
[----:B------:R-:W4:Y:S01]  /*58d0*/  LDL R66, [R1+0x238] ;  /* 0x0002380001427983 */ /* 0x000f220000100800 */
[----:B------:R-:W-:Y:S02]  /*58e0*/  FSEL R170, R55, -INF , !P0 ;  /* 0xff80000037aa7808 */ /* 0x000fe40004000000 */
[----:B------:R-:W-:Y:S01]  /*58f0*/  ISETP.GT.AND P0, PT, R8, 0x40, !P1 ;  /* 0x000000400800780c */ /* 0x000fe20004f04270 */
[----:B------:R-:W4:Y:S01]  /*5900*/  LDL R124, [R1+0x2ac] ;  /* 0x0002ac00017c7983 */ /* 0x000f220000100800 */
[----:B------:R-:W-:Y:S02]  /*5910*/  ISETP.NE.AND P1, PT, R84, RZ, PT ;  /* 0x000000ff5400720c */ /* 0x000fe40003f25270 */
[----:B------:R-:W-:Y:S01]  /*5920*/  ISETP.LT.OR P0, PT, R9, 0x41, P0 ;  /* 0x000000410900780c */ /* 0x000fe20000701670 */
[----:B------:R-:W4:Y:S01]  /*5930*/  LDL R84, [R1+0x25c] ;  /* 0x00025c0001547983 */ /* 0x000f220000100800 */
[----:B------:R-:W-:-:S02]  /*5940*/  ISETP.GT.AND P1, PT, R8, 0x48, !P1 ;  /* 0x000000480800780c */ /* 0x000fc40004f24270 */
[----:B------:R-:W-:Y:S01]  /*5950*/  FSEL R20, R58, -INF , !P0 ;  /* 0xff8000003a147808 */ /* 0x000fe20004000000 */
[----:B------:R-:W4:Y:S01]  /*5960*/  LDL R126, [R1+0x2b0] ;  /* 0x0002b000017e7983 */ /* 0x000f220000100800 */
[----:B------:R-:W-:Y:S02]  /*5970*/  ISETP.GT.AND P0, PT, R8, RZ, !P6 ;  /* 0x000000ff0800720c */ /* 0x000fe40007704270 */
[----:B------:R-:W-:Y:S01]  /*5980*/  ISETP.NE.AND P6, PT, R24, RZ, PT ;  /* 0x000000ff1800720c */ /* 0x000fe20003fc5270 */
[----:B------:R-:W4:Y:S01]  /*5990*/  LDL R58, [R1+0x228] ;  /* 0x00022800013a7983 */ /* 0x000f220000100800 */
[----:B------:R-:W-:Y:S02]  /*59a0*/  ISETP.LT.OR P0, PT, R9, 0x1, P0 ;  /* 0x000000010900780c */ /* 0x000fe40000701670 */
[----:B------:R-:W-:Y:S01]  /*59b0*/  FMNMX.FTZ R24, R69, R12, !PT ;  /* 0x0000000c45187209 */ /* 0x000fe20007810000 */
[----:B------:R-:W4:Y:S01]  /*59c0*/  LDL R128, [R1+0x2b4] ;  /* 0x0002b40001807983 */ /* 0x000f220000100800 */
[----:B------:R-:W-:-:S02]  /*59d0*/  FSEL R121, R26, -INF , !P0 ;  /* 0xff8000001a797808 */ /* 0x000fc40004000000 */
[----:B------:R-:W-:Y:S01]  /*59e0*/  ISETP.NE.AND P0, PT, R56, RZ, PT ;  /* 0x000000ff3800720c */ /* 0x000fe20003f05270 */
[----:B------:R-:W0:Y:S01]  /*59f0*/  SHFL.BFLY PT, R25, R24, 0x2, 0x1f ;  /* 0x0c401f0018197f89 */ /* 0x000e2200000e0000 */
[----:B------:R-:W-:Y:S02]  /*5a00*/  FMNMX.FTZ R10, R121, R89, !PT ;  /* 0x00000059790a7209 */ /* 0x000fe40007810000 */
[----:B------:R-:W-:Y:S01]  /*5a10*/  ISETP.GT.AND P0, PT, R8, 0x41, !P0 ;  /* 0x000000410800780c */ /* 0x000fe20004704270 */
[----:B------:R-:W4:Y:S01]  /*5a20*/  LDL R130, [R1+0x2b8] ;  /* 0x0002b80001827983 */ /* 0x000f220000100800 */
[----:B------:R-:W-:Y:S02]  /*5a30*/  FMNMX.FTZ R10, R91, R10, !PT ;  /* 0x0000000a5b0a7209 */ /* 0x000fe40007810000 */
[----:B------:R-:W-:Y:S01]  /*5a40*/  ISETP.LT.OR P0, PT, R9, 0x42, P0 ;  /* 0x000000420900780c */ /* 0x000fe20000701670 */
        /* <DEDUP_REMOVED lines=8> */
[----:B------:R-:W-:Y:S01]  /*5ad0*/  FSEL R172, R62, -INF , !P1 ;  /* 0xff8000003eac7808 */ /* 0x000fe20004800000 */
[----:B------:R-:W4:Y:S01]  /*5ae0*/  LDL R138, [R1+0x2c8] ;  /* 0x0002c800018a7983 */ /* 0x000f220000100800 */
[----:B------:R-:W-:-:S02]  /*5af0*/  FMNMX.FTZ R10, R15, R10, !PT ;  /* 0x0000000a0f0a7209 */ /* 0x000fc40007810000 */
[----:B------:R-:W-:Y:S01]  /*5b00*/  ISETP.GT.AND P0, PT, R8, 0x59, !P6 ;  /* 0x000000590800780c */ /* 0x000fe20007704270 */
[----:B------:R-:W4:Y:S01]  /*5b10*/  LDL R62, [R1+0x230] ;  /* 0x00023000013e7983 */ /* 0x000f220000100800 */
[----:B------:R-:W-:Y:S02]  /*5b20*/  FMNMX.FTZ R10, R161, R10, !PT ;  /* 0x0000000aa10a7209 */ /* 0x000fe40007810000 */
[----:B------:R-:W-:Y:S01]  /*5b30*/  FSEL R175, R67, -INF , !P4 ;  /* 0xff80000043af7808 */ /* 0x000fe20006000000 */
[----:B------:R-:W4:Y:S01]  /*5b40*/  LDL R140, [R1+0x2cc] ;  /* 0x0002cc00018c7983 */ /* 0x000f220000100800 */
[----:B------:R-:W-:Y:S02]  /*5b50*/  FMNMX.FTZ R11, R21, R10, !PT ;  /* 0x0000000a150b7209 */ /* 0x000fe40007810000 */
[----:B------:R-:W-:Y:S01]  /*5b60*/  ISETP.LT.OR P0, PT, R9, 0x5a, P0 ;  /* 0x0000005a0900780c */ /* 0x000fe20000701670 */
[----:B------:R-:W4:Y:S01]  /*5b70*/  LDL R142, [R1+0x2d0] ;  /* 0x0002d000018e7983 */ /* 0x000f220000100800 */
[----:B------:R-:W-:-:S02]  /*5b80*/  FMNMX.FTZ R10, R158, R11, !PT ;  /* 0x0000000b9e0a7209 */ /* 0x000fc40007810000 */
[----:B------:R-:W-:Y:S01]  /*5b90*/  FSEL R176, R70, -INF , !P5 ;  /* 0xff80000046b07808 */ /* 0x000fe20006800000 */
[----:B------:R-:W4:Y:S01]  /*5ba0*/  LDL R144, [R1+0x2d4] ;  /* 0x0002d40001907983 */ /* 0x000f220000100800 */
[----:B------:R-:W-:Y:S02]  /*5bb0*/  FMNMX.FTZ R10, R165, R10, !PT ;  /* 0x0000000aa50a7209 */ /* 0x000fe40007810000 */
[----:B------:R-:W-:Y:S01]  /*5bc0*/  FSEL R177, R71, -INF , !P0 ;  /* 0xff80000047b17808 */ /* 0x000fe20004000000 */
[----:B------:R-:W4:Y:S01]  /*5bd0*/  LDL R70, [R1+0x240] ;  /* 0x0002400001467983 */ /* 0x000f220000100800 */
[----:B------:R-:W-:Y:S02]  /*5be0*/  FMNMX.FTZ R10, R171, R10, !PT ;  /* 0x0000000aab0a7209 */ /* 0x000fe40007810000 */
[----:B0-----:R-:W-:Y:S01]  /*5bf0*/  FMNMX.FTZ R12, R24, R25, !PT ;  /* 0x00000019180c7209 */ /* 0x001fe20007810000 */
[----:B------:R-:W4:Y:S01]  /*5c00*/  LDL R146, [R1+0x2d8] ;  /* 0x0002d80001927983 */ /* 0x000f220000100800 */
[----:B------:R-:W-:-:S03]  /*5c10*/  FMNMX.FTZ R11, R19, R10, !PT ;  /* 0x0000000a130b7209 */ /* 0x000fc60007810000 */
        /* <DEDUP_REMOVED lines=20> */
[----:B------:R-:W0:Y:S01]  /*5d60*/  SHFL.BFLY PT, R9, R12, 0x1, 0x1f ;  /* 0x0c201f000c097f89 */ /* 0x000e2200000e0000 */
[----:B------:R-:W-:-:S03]  /*5d70*/  FMNMX.FTZ R25, R177, R8, !PT ;  /* 0x00000008b1197209 */ /* 0x000fc60007810000 */
[----:B------:R-:W4:Y:S04]  /*5d80*/  LDL R67, [R1+0x350] ;  /* 0x0003500001437983 */ /* 0x000f280000100800 */
[----:B------:R-:W-:Y:S04]  /*5d90*/  STL.64 [R1+0x410], R24 ;  /* 0x0004101801007387 */ /* 0x000fe80000100a00 */
[----:B------:R-:W4:Y:S04]  /*5da0*/  LDL R31, [R1+0x414] ;  /* 0x00041400011f7983 */ /* 0x000f280000100800 */
[----:B------:R-:W4:Y:S04]  /*5db0*/  LDL R71, [R1+0x358] ;  /* 0x0003580001477983 */ /* 0x000f280000100800 */
[----:B------:R-:W4:Y:S01]  /*5dc0*/  LDL R87, [R1+0x378] ;  /* 0x0003780001577983 */ /* 0x000f220000100800 */
[----:B0-----:R-:W-:-:S03]  /*5dd0*/  FMNMX.FTZ R10, R12, R9, !PT ;  /* 0x000000090c0a7209 */ /* 0x001fc60007810000 */
[----:B--2---:R0:W-:Y:S04]  /*5de0*/  STL [R1+0x210], R30 ;  /* 0x0002101e01007387 */ /* 0x0041e80000100800 */
[----:B------:R-:W2:Y:S04]  /*5df0*/  LDL.64 R8, [R1+0x88] ;  /* 0x0000880001087983 */ /* 0x000ea80000100a00 */
[----:B------:R-:W-:Y:S04]  /*5e00*/  STL [R1+0x410], R10 ;  /* 0x0004100a01007387 */ /* 0x000fe80000100800 */
[----:B------:R-:W2:Y:S04]  /*5e10*/  LDL R26, [R1+0x410] ;  /* 0x00041000011a7983 */ /* 0x000ea80000100800 */
[----:B---3--:R1:W-:Y:S04]  /*5e20*/  STL [R1+0x214], R28 ;  /* 0x0002141c01007387 */ /* 0x0083e80000100800 */
[----:B0-----:R-:W3:Y:S04]  /*5e30*/  LDL R30, [R1+0x3c8] ;  /* 0x0003c800011e7983 */ /* 0x001ee80000100800 */
[----:B----4-:R0:W-:Y:S04]  /*5e40*/  STL [R1+0x218], R34 ;  /* 0x0002182201007387 */ /* 0x0101e80000100800 */
[----:B-1----:R-:W4:Y:S04]  /*5e50*/  LDL R28, [R1+0x3c4] ;  /* 0x0003c400011c7983 */ /* 0x002f280000100800 */
[----:B------:R-:W3:Y:S04]  /*5e60*/  LDL R95, [R1+0x37c] ;  /* 0x00037c00015f7983 */ /* 0x000ee80000100800 */
[----:B0-----:R-:W3:Y:S04]  /*5e70*/  LDL R34, [R1+0x3d0] ;  /* 0x0003d00001227983 */ /* 0x001ee80000100800 */
[----:B------:R-:W3:Y:S04]  /*5e80*/  LDL R97, [R1+0x380] ;  /* 0x0003800001617983 */ /* 0x000ee80000100800 */
[----:B------:R-:W3:Y:S04]  /*5e90*/  LDL R99, [R1+0x384] ;  /* 0x0003840001637983 */ /* 0x000ee80000100800 */
[----:B------:R0:W-:Y:S04]  /*5ea0*/  STL [R1+0x21c], R38 ;  /* 0x00021c2601007387 */ /* 0x0001e80000100800 */
[----:B------:R-:W3:Y:S04]  /*5eb0*/  LDL R101, [R1+0x388] ;  /* 0x0003880001657983 */ /* 0x000ee80000100800 */
[----:B------:R-:W3:Y:S04]  /*5ec0*/  LDL R103, [R1+0x38c] ;  /* 0x00038c0001677983 */ /* 0x000ee80000100800 */
[----:B0-----:R-:W3:Y:S04]  /*5ed0*/  LDL R38, [R1+0x3d8] ;  /* 0x0003d80001267983 */ /* 0x001ee80000100800 */
[----:B------:R0:W-:Y:S04]  /*5ee0*/  STL [R1+0x20c], R32 ;  /* 0x00020c2001007387 */ /* 0x0001e80000100800 */
[----:B------:R-:W3:Y:S04]  /*5ef0*/  LDL R105, [R1+0x390] ;  /* 0x0003900001697983 */ /* 0x000ee80000100800 */
[----:B------:R-:W-:Y:S04]  /*5f00*/  STL [R1+0x200], R42 ;  /* 0x0002002a01007387 */ /* 0x000fe80000100800 */
[----:B0-----:R-:W3:Y:S04]  /*5f10*/  LDL R32, [R1+0x3cc] ;  /* 0x0003cc0001207983 */ /* 0x001ee80000100800 */
[----:B------:R-:W3:Y:S04]  /*5f20*/  LDL R107, [R1+0x394] ;  /* 0x00039400016b7983 */ /* 0x000ee80000100800 */
[----:B------:R-:W3:Y:S04]  /*5f30*/  LDL R109, [R1+0x398] ;  /* 0x00039800016d7983 */ /* 0x000ee80000100800 */
[----:B------:R0:W-:Y:S04]  /*5f40*/  STL [R1+0x220], R40 ;  /* 0x0002202801007387 */ /* 0x0001e80000100800 */
[----:B------:R-:W3:Y:S04]  /*5f50*/  LDL R111, [R1+0x39c] ;  /* 0x00039c00016f7983 */ /* 0x000ee80000100800 */
[----:B------:R-:W3:Y:S04]  /*5f60*/  LDL R113, [R1+0x3a0] ;  /* 0x0003a00001717983 */ /* 0x000ee80000100800 */
[----:B------:R1:W-:Y:S04]  /*5f70*/  STL [R1+0x204], R44 ;  /* 0x0002042c01007387 */ /* 0x0003e80000100800 */
[----:B------:R1:W-:Y:S04]  /*5f80*/  STL [R1+0x208], R46 ;  /* 0x0002082e01007387 */ /* 0x0003e80000100800 */
[----:B------:R-:W3:Y:S04]  /*5f90*/  LDL R115, [R1+0x3a4] ;  /* 0x0003a40001737983 */ /* 0x000ee80000100800 */
[----:B------:R-:W3:Y:S04]  /*5fa0*/  LDL R117, [R1+0x3a8] ;  /* 0x0003a80001757983 */ /* 0x000ee80000100800 */
[----:B------:R-:W3:Y:S04]  /*5fb0*/  LDL R119, [R1+0x3ac] ;  /* 0x0003ac0001777983 */ /* 0x000ee80000100800 */
[----:B------:R-:W3:Y:S04]  /*5fc0*/  LDL R123, [R1+0x3b0] ;  /* 0x0003b000017b7983 */ /* 0x000ee80000100800 */
[----:B------:R-:W3:Y:S04]  /*5fd0*/  LDL R125, [R1+0x3b4] ;  /* 0x0003b400017d7983 */ /* 0x000ee80000100800 */
[----:B------:R1:W-:Y:S04]  /*5fe0*/  STL [R1+0x224], R48 ;  /* 0x0002243001007387 */ /* 0x0003e80000100800 */
[----:B------:R-:W3:Y:S04]  /*5ff0*/  LDL R127, [R1+0x3b8] ;  /* 0x0003b800017f7983 */ /* 0x000ee80000100800 */
[----:B------:R-:W3:Y:S04]  /*6000*/  LDL R129, [R1+0x3bc] ;  /* 0x0003bc0001817983 */ /* 0x000ee80000100800 */
[----:B------:R-:W3:Y:S04]  /*6010*/  LDL R139, [R1+0x3c0] ;  /* 0x0003c000018b7983 */ /* 0x000ee80000100800 */
[----:B0-----:R-:W3:Y:S04]  /*6020*/  LDL R40, [R1+0x3dc] ;  /* 0x0003dc0001287983 */ /* 0x001ee80000100800 */
        /* <DEDUP_REMOVED lines=10> */
[----:B------:R-:W0:Y:S02]  /*60d0*/  SHFL.BFLY PT, R10, R31, 0x2, 0x1f ;  /* 0x0c401f001f0a7f89 */ /* 0x000e2400000e0000 */
[----:B0-----:R-:W-:Y:S01]  /*60e0*/  FMNMX.FTZ R10, R10, R31, !PT ;  /* 0x0000001f0a0a7209 */ /* 0x001fe20007810000 */
[----:B--2---:R-:W-:-:S02]  /*60f0*/  IMAD R8, R29, 0xc00, R8 ;  /* 0x00000c001d087824 */ /* 0x004fc400078e0208 */
[----:B------:R-:W-:Y:S01]  /*6100*/  FMUL.FTZ R12, R11, R26 ;  /* 0x0000001a0b0c7220 */ /* 0x000fe20000410000 */
[----:B------:R-:W2:Y:S04]  /*6110*/  LDL R29, [R1+0x304] ;  /* 0x00030400011d7983 */ /* 0x000ea80000100800 */
[----:B------:R-:W0:Y:S01]  /*6120*/  SHFL.BFLY PT, R27, R10, 0x1, 0x1f ;  /* 0x0c201f000a1b7f89 */ /* 0x000e2200000e0000 */
[----:B------:R-:W-:-:S03]  /*6130*/  FSETP.NEU.FTZ.AND P0, PT, R26, -INF , PT ;  /* 0xff8000001a00780b */ /* 0x000fc60003f1d000 */
[----:B------:R-:W2:Y:S01]  /*6140*/  LDL R31, [R1+0x308] ;  /* 0x00030800011f7983 */ /* 0x000ea20000100800 */
[----:B0-----:R-:W-:-:S03]  /*6150*/  FMNMX.FTZ R10, R10, R27, !PT ;  /* 0x0000001b0a0a7209 */ /* 0x001fc60007810000 */
[----:B------:R-:W2:Y:S01]  /*6160*/  LDL R27, [R1+0x300] ;  /* 0x00030000011b7983 */ /* 0x000ea20000100800 */
[----:B------:R-:W-:-:S05]  /*6170*/  FSEL R36, R12, RZ, P0 ;  /* 0x000000ff0c247208 */ /* 0x000fca0000000000 */
        /* <DEDUP_REMOVED lines=42> */
[----:B------:R-:W-:Y:S01]  /*6420*/  MUFU.EX2 R26, R26 ;  /* 0x0000001a001a7308 */ /* 0x000fe20000000800 */
[----:B------:R-:W-:-:S07]  /*6430*/  FSETP.NEU.FTZ.AND P0, PT, R10, -INF , PT ;  /* 0xff8000000a00780b */ /* 0x000fce0003f1d000 */
[----:B------:R-:W0:Y:S08]  /*6440*/  MUFU.EX2 R25, R25 ;  /* 0x0000001900197308 */ /* 0x000e300000000800 */
[----:B------:R-:W1:Y:S01]  /*6450*/  MUFU.EX2 R24, R24 ;  /* 0x0000001800187308 */ /* 0x000e620000000800 */
[----:B------:R0:W-:Y:S04]  /*6460*/  STL [R1+0x2ec], R160 ;  /* 0x0002eca001007387 */ /* 0x0001e80000100800 */
[----:B----4-:R-:W-:Y:S03]  /*6470*/  STL [R1+0x3c4], R28 ;  /* 0x0003c41c01007387 */ /* 0x010fe60000100800 */
[----:B------:R-:W-:Y:S01]  /*6480*/  MUFU.EX2 R137, R137 ;  /* 0x0000008900897308 */ /* 0x000fe20000000800 */
[----:B---3--:R-:W-:Y:S07]  /*6490*/  STL [R1+0x3c8], R30 ;  /* 0x0003c81e01007387 */ /* 0x008fee0000100800 */
[----:B0-----:R-:W-:Y:S01]  /*64a0*/  MUFU.EX2 R160, R135 ;  /* 0x0000008700a07308 */ /* 0x001fe20000000800 */
[----:B------:R-:W-:Y:S04]  /*64b0*/  STL [R1+0x3d8], R38 ;  /* 0x0003d82601007387 */ /* 0x000fe80000100800 */
[----:B------:R0:W-:Y:S03]  /*64c0*/  STL [R1+0x2f0], R162 ;  /* 0x0002f0a201007387 */ /* 0x0001e60000100800 */
[----:B------:R-:W-:Y:S01]  /*64d0*/  MUFU.EX2 R133, R133 ;  /* 0x0000008500857308 */ /* 0x000fe20000000800 */
[----:B------:R3:W-:Y:S07]  /*64e0*/  STL [R1+0x3cc], R32 ;  /* 0x0003cc2001007387 */ /* 0x0007ee0000100800 */
[----:B0-----:R-:W-:Y:S01]  /*64f0*/  MUFU.EX2 R162, R131 ;  /* 0x0000008300a27308 */ /* 0x001fe20000000800 */
[----:B---3--:R-:W-:Y:S01]  /*6500*/  VIADD R32, R8, 0x80 ;  /* 0x0000008008207836 */ /* 0x008fe20000000000 */
[----:B------:R0:W-:Y:S04]  /*6510*/  STL [R1+0x2e4], R152 ;  /* 0x0002e49801007387 */ /* 0x0001e80000100800 */
[----:B------:R-:W-:Y:S01]  /*6520*/  R2UR UR10, R32 ;  /* 0x00000000200a72ca */ /* 0x000fe200000e0000 */
[----:B------:R3:W-:Y:S01]  /*6530*/  STL [R1+0x310], R35 ;  /* 0x0003102301007387 */ /* 0x0007e20000100800 */
[----:B------:R-:W-:-:S02]  /*6540*/  R2UR UR6, R8 ;  /* 0x00000000080672ca */ /* 0x000fc400000e0000 */
[----:B0-----:R-:W-:Y:S01]  /*6550*/  F2FP.F16.F32.PACK_AB R152, R25, R26 ;  /* 0x0000001a1998723e */ /* 0x001fe200000000ff */
[----:B------:R0:W-:Y:S01]  /*6560*/  STL [R1+0x3d0], R34 ;  /* 0x0003d02201007387 */ /* 0x0001e20000100800 */
[----:B------:R-:W-:Y:S01]  /*6570*/  R2UR UR7, R9 ;  /* 0x00000000090772ca */ /* 0x000fe200000e0000 */
[----:B---3--:R-:W-:Y:S02]  /*6580*/  IMAD.MOV.U32 R35, RZ, RZ, R9 ;  /* 0x000000ffff237224 */ /* 0x008fe400078e0009 */
[----:B------:R-:W-:Y:S01]  /*6590*/  STL [R1+0x2e8], R154 ;  /* 0x0002e89a01007387 */ /* 0x000fe20000100800 */
[----:B0-----:R-:W-:-:S03]  /*65a0*/  VIADD R34, R8, 0x100 ;  /* 0x0000010008227836 */ /* 0x001fc60000000000 */
[----:B------:R-:W-:Y:S01]  /*65b0*/  STL [R1+0x2fc], R228 ;  /* 0x0002fce401007387 */ /* 0x000fe20000100800 */
[----:B------:R-:W-:-:S03]  /*65c0*/  R2UR UR15, R35 ;  /* 0x00000000230f72ca */ /* 0x000fc600000e0000 */
        /* <DEDUP_REMOVED lines=17> */
[----:B--2---:R0:W-:Y:S02]  /*66e0*/  STL [R1+0x304], R29 ;  /* 0x0003041d01007387 */ /* 0x0041e40000100800 */
[----:B0-----:R-:W-:-:S02]  /*66f0*/  FADD.FTZ R29, R26, R25 ;  /* 0x000000191a1d7221 */ /* 0x001fc40000010000 */
[----:B------:R0:W-:Y:S02]  /*6700*/  STL [R1+0x300], R27 ;  /* 0x0003001b01007387 */ /* 0x0001e40000100800 */
[----:B0-----:R0:W2:Y:S02]  /*6710*/  MUFU.EX2 R27, R12 ;  /* 0x0000000c001b7308 */ /* 0x0010a40000000800 */
[----:B0-----:R-:W-:-:S05]  /*6720*/  FMUL.FTZ R12, R10, R11 ;  /* 0x0000000b0a0c7220 */ /* 0x001fca0000410000 */
[----:B------:R-:W-:-:S05]  /*6730*/  FSEL R12, R12, RZ, P0 ;  /* 0x000000ff0c0c7208 */ /* 0x000fca0000000000 */
[-CC-:B------:R-:W-:Y:S01]  /*6740*/  FFMA.FTZ R121, R121, R11.reuse, -R12.reuse ;  /* 0x0000000b79797223 */ /* 0x180fe2000001080c */
[-CC-:B------:R-:W-:Y:S01]  /*6750*/  FFMA.FTZ R89, R89, R11.reuse, -R12.reuse ;  /* 0x0000000b59597223 */ /* 0x180fe2000001080c */
[-CC-:B------:R-:W-:Y:S01]  /*6760*/  FFMA.FTZ R91, R91, R11.reuse, -R12.reuse ;  /* 0x0000000b5b5b7223 */ /* 0x180fe2000001080c */
[----:B-1----:R-:W-:Y:S02]  /*6770*/  FADD.FTZ R30, R24, R29 ;  /* 0x0000001d181e7221 */ /* 0x002fe40000010000 */
[----:B------:R-:W-:Y:S01]  /*6780*/  MUFU.EX2 R28, R89 ;  /* 0x00000059001c7308 */ /* 0x000fe20000000800 */
[----:B------:R-:W-:Y:S01]  /*6790*/  FFMA.FTZ R93, R93, R11, -R12 ;  /* 0x0000000b5d5d7223 */ /* 0x000fe2000001080c */
[----:B--2---:R-:W-:-:S06]  /*67a0*/  FADD.FTZ R38, R27, R30 ;  /* 0x0000001e1b267221 */ /* 0x004fcc0000010000 */
[----:B------:R-:W0:Y:S08]  /*67b0*/  MUFU.EX2 R121, R121 ;  /* 0x0000007900797308 */ /* 0x000e300000000800 */
[----:B------:R-:W1:Y:S01]  /*67c0*/  MUFU.EX2 R91, R91 ;  /* 0x0000005b005b7308 */ /* 0x000e620000000800 */
[----:B------:R-:W-:-:S07]  /*67d0*/  FADD.FTZ R29, R137, R38 ;  /* 0x00000026891d7221 */ /* 0x000fce0000010000 */
[----:B------:R-:W2:Y:S01]  /*67e0*/  MUFU.EX2 R30, R93 ;  /* 0x0000005d001e7308 */ /* 0x000ea20000000800 */
[----:B------:R-:W-:Y:S01]  /*67f0*/  FADD.FTZ R32, R160, R29 ;  /* 0x0000001da0207221 */ /* 0x000fe20000010000 */
[----:B0-----:R-:W-:Y:S01]  /*6800*/  FADD.FTZ R26, R121, R28 ;  /* 0x0000001c791a7221 */ /* 0x001fe20000010000 */
[----:B------:R0:W-:Y:S02]  /*6810*/  STL [R1+0x30c], R33 ;  /* 0x00030c2101007387 */ /* 0x0001e40000100800 */
[----:B------:R-:W-:Y:S02]  /*6820*/  FADD.FTZ R187, R133, R32 ;  /* 0x0000002085bb7221 */ /* 0x000fe40000010000 */
[----:B------:R3:W-:Y:S01]  /*6830*/  STL [R1+0x314], R37 ;  /* 0x0003142501007387 */ /* 0x0007e20000100800 */
[----:B-1----:R-:W-:-:S03]  /*6840*/  FADD.FTZ R25, R91, R26 ;  /* 0x0000001a5b197221 */ /* 0x002fc60000010000 */
[----:B------:R1:W-:Y:S01]  /*6850*/  STL [R1+0x3d4], R36 ;  /* 0x0003d42401007387 */ /* 0x0003e20000100800 */
[--C-:B0-----:R-:W-:Y:S01]  /*6860*/  IMAD.MOV.U32 R33, RZ, RZ, R9.reuse ;  /* 0x000000ffff217224 */ /* 0x101fe200078e0009 */
[----:B------:R-:W-:Y:S01]  /*6870*/  F2FP.F16.F32.PACK_AB R154, R27, R24 ;  /* 0x000000181b9a723e */ /* 0x000fe200000000ff */
[----:B---3--:R-:W-:Y:S01]  /*6880*/  IMAD.MOV.U32 R37, RZ, RZ, R9 ;  /* 0x000000ffff257224 */ /* 0x008fe200078e0009 */
[----:B------:R-:W-:Y:S01]  /*6890*/  F2FP.F16.F32.PACK_AB R153, R28, R121 ;  /* 0x000000791c99723e */ /* 0x000fe200000000ff */
[----:B-1----:R-:W-:Y:S01]  /*68a0*/  VIADD R36, R8, 0x180 ;  /* 0x0000018008247836 */ /* 0x002fe20000000000 */
[----:B--2---:R-:W-:Y:S01]  /*68b0*/  F2FP.F16.F32.PACK_AB R155, R30, R91 ;  /* 0x0000005b1e9b723e */ /* 0x004fe200000000ff */
[----:B------:R-:W-:Y:S01]  /*68c0*/  FADD.FTZ R187, R162, R187 ;  /* 0x000000bba2bb7221 */ /* 0x000fe20000010000 */
[----:B------:R-:W-:Y:S01]  /*68d0*/  STL [R1+0x268], R90 ;  /* 0x0002685a01007387 */ /* 0x000fe20000100800 */
[----:B------:R-:W-:Y:S01]  /*68e0*/  R2UR UR11, R33 ;  /* 0x00000000210b72ca */ /* 0x000fe200000e0000 */
[----:B------:R-:W-:Y:S01]  /*68f0*/  FADD.FTZ R228, R30, R25 ;  /* 0x000000191ee47221 */ /* 0x000fe20000010000 */
[----:B------:R-:W-:Y:S01]  /*6900*/  R2UR UR18, R36 ;  /* 0x00000000241272ca */ /* 0x000fe200000e0000 */
[----:B------:R-:W-:Y:S01]  /*6910*/  STL [R1+0x26c], R92 ;  /* 0x00026c5c01007387 */ /* 0x000fe20000100800 */
[----:B------:R-:W-:-:S02]  /*6920*/  R2UR UR19, R37 ;  /* 0x00000000251372ca */ /* 0x000fc400000e0000 */
        /* <DEDUP_REMOVED lines=89> */
[-CC-:B------:R-:W-:Y:S02]  /*6ec0*/  FFMA.FTZ R227, R161, R11.reuse, -R12.reuse ;  /* 0x0000000ba1e37223 */ /* 0x180fe4000001080c */
[----:B------:R2:W-:Y:S01]  /*6ed0*/  STL [R1+0x2f8], R226 ;  /* 0x0002f8e201007387 */ /* 0x0005e20000100800 */
[-CC-:B0-----:R-:W-:Y:S01]  /*6ee0*/  FFMA.FTZ R224, R14, R11.reuse, -R12.reuse ;  /* 0x0000000b0ee07223 */ /* 0x181fe2000001080c */
[----:B--2---:R-:W-:Y:S01]  /*6ef0*/  FFMA.FTZ R226, R15, R11, -R12 ;  /* 0x0000000b0fe27223 */ /* 0x004fe2000001080c */
[----:B------:R-:W-:Y:S08]  /*6f00*/  MUFU.EX2 R13, R13 ;  /* 0x0000000d000d7308 */ /* 0x000ff00000000800 */
[----:B------:R-:W0:Y:S08]  /*6f10*/  MUFU.EX2 R224, R224 ;  /* 0x000000e000e07308 */ /* 0x000e300000000800 */
[----:B------:R-:W-:Y:S08]  /*6f20*/  MUFU.EX2 R226, R226 ;  /* 0x000000e200e27308 */ /* 0x000ff00000000800 */
[----:B------:R-:W2:Y:S01]  /*6f30*/  MUFU.EX2 R227, R227 ;  /* 0x000000e300e37308 */ /* 0x000ea20000000800 */
[----:B0-----:R-:W-:-:S02]  /*6f40*/  F2FP.F16.F32.PACK_AB R161, R224, R13 ;  /* 0x0000000de0a1723e */ /* 0x001fc400000000ff */
[----:B--2---:R-:W-:Y:S01]  /*6f50*/  F2FP.F16.F32.PACK_AB R163, R227, R226 ;  /* 0x000000e2e3a3723e */ /* 0x004fe200000000ff */
[----:B------:R-:W-:Y:S01]  /*6f60*/  FFMA.FTZ R21, R21, R11, -R12 ;  /* 0x0000000b15157223 */ /* 0x000fe2000001080c */
[----:B------:R-:W-:-:S03]  /*6f70*/  FADD.FTZ R228, R13, R228 ;  /* 0x000000e40de47221 */ /* 0x000fc60000010000 */
[----:B------:R-:W-:Y:S08]  /*6f80*/  MUFU.EX2 R223, R223 ;  /* 0x000000df00df7308 */ /* 0x000ff00000000800 */
[----:B------:R-:W0:Y:S08]  /*6f90*/  MUFU.EX2 R13, R225 ;  /* 0x000000e1000d7308 */ /* 0x000e300000000800 */
[----:B------:R-:W-:Y:S08]  /*6fa0*/  MUFU.EX2 R15, R193 ;  /* 0x000000c1000f7308 */ /* 0x000ff00000000800 */
[----:B------:R-:W2:Y:S08]  /*6fb0*/  MUFU.EX2 R14, R188 ;  /* 0x000000bc000e7308 */ /* 0x000eb00000000800 */
[----:B------:R-:W-:Y:S01]  /*6fc0*/  MUFU.EX2 R21, R21 ;  /* 0x0000001500157308 */ /* 0x000fe20000000800 */
        /* <DEDUP_REMOVED lines=33> */
[----:B---3--:R-:W-:-:S06]  /*71e0*/  WARPGROUP.ARRIVE ;  /* 0x00000000000079c5 */ /* 0x008fcc0000000000 */
[----:B------:R-:W-:Y:S01]  /*71f0*/  HGMMA.64x256x16.F32 R24, R160, gdesc[UR8].tnspB, R24, gsb0 ;  /* 0x43e00008a0187df0 */ /* 0x000fe20008000818 */
[----:B0-----:R-:W-:Y:S02]  /*7200*/  F2FP.F16.F32.PACK_AB R152, R13, R223 ;  /* 0x000000df0d98723e */ /* 0x001fe400000000ff */
[----:B--2---:R-:W-:Y:S01]  /*7210*/  F2FP.F16.F32.PACK_AB R154, R14, R15 ;  /* 0x0000000f0e9a723e */ /* 0x004fe200000000ff */
[-CC-:B------:R-:W-:Y:S01]  /*7220*/  FFMA.FTZ R19, R19, R11.reuse, -R12.reuse ;  /* 0x0000000b13137223 */ /* 0x180fe2000001080c */
[-CC-:B------:R-:W-:Y:S01]  /*7230*/  FFMA.FTZ R156, R156, R11.reuse, -R12.reuse ;  /* 0x0000000b9c9c7223 */ /* 0x180fe2000001080c */
[----:B------:R-:W-:Y:S01]  /*7240*/  FFMA.FTZ R159, R159, R11, -R12 ;  /* 0x0000000b9f9f7223 */ /* 0x000fe2000001080c */
        /* <DEDUP_REMOVED lines=9> */
[-CC-:B------:R-:W-:Y:S01]  /*72e0*/  FFMA.FTZ R161, R165, R11.reuse, -R12.reuse ;  /* 0x0000000ba5a17223 */ /* 0x180fe2000001080c */
[----:B------:R-:W-:-:S04]  /*72f0*/  FFMA.FTZ R158, R171, R11, -R12 ;  /* 0x0000000bab9e7223 */ /* 0x000fc8000001080c */
        /* <DEDUP_REMOVED lines=39> */
[----:B------:R-:W-:-:S06]  /*7570*/  FFMA.FTZ R162, R170, R11, -R12 ;  /* 0x0000000baaa27223 */ /* 0x000fcc000001080c */
[----:B------:R-:W0:Y:S01]  /*7580*/  MUFU.EX2 R162, R162 ;  /* 0x000000a200a27308 */ /* 0x000e220000000800 */
[----:B------:R-:W-:-:S04]  /*7590*/  FADD.FTZ R228, R224, R228 ;  /* 0x000000e4e0e47221 */ /* 0x000fc80000010000 */
        /* <DEDUP_REMOVED lines=14> */
[----:B------:R-:W-:Y:S01]  /*7680*/  MUFU.EX2 R179, R179 ;  /* 0x000000b300b37308 */ /* 0x000fe20000000800 */
[----:B------:R-:W-:-:S07]  /*7690*/  FADD.FTZ R187, R223, R187 ;  /* 0x000000bbdfbb7221 */ /* 0x000fce0000010000 */
        /* <DEDUP_REMOVED lines=100> */
[----:B------:R-:W-:Y:S02]  /*7ce0*/  FADD.FTZ R13, R14, R15 ;  /* 0x0000000f0e0d7221 */ /* 0x000fe40000010000 */
[----:B------:R-:W2:Y:S01]  /*7cf0*/  LDL R15, [R1+0x28] ;  /* 0x00002800010f7983 */ /* 0x000ea20000100800 */
[----:B------:R-:W-:Y:S01]  /*7d00*/  FADD.FTZ R161, R161, R160 ;  /* 0x000000a0a1a17221 */ /* 0x000fe20000010000 */
[----:B------:R-:W-:-:S03]  /*7d10*/  FADD.FTZ R13, R186, R13 ;  /* 0x0000000dba0d7221 */ /* 0x000fc60000010000 */
[----:B------:R-:W-:Y:S01]  /*7d20*/  FADD.FTZ R158, R158, R161 ;  /* 0x000000a19e9e7221 */ /* 0x000fe20000010000 */
[----:B------:R-:W-:Y:S02]  /*7d30*/  FADD.FTZ R184, R184, R13 ;  /* 0x0000000db8b87221 */ /* 0x000fe40000010000 */
[----:B------:R3:W5:Y:S01]  /*7d40*/  LDL R13, [R1+0x1f0] ;  /* 0x0001f000010d7983 */ /* 0x0007620000100800 */
        /* <DEDUP_REMOVED lines=79> */
[----:B0-----:R-:W2:Y:S04]  /*8240*/  LDL R86, [R1+0x204] ;  /* 0x0002040001567983 */ /* 0x001ea80000100800 */
[----:B-1----:R-:W2:Y:S04]  /*8250*/  LDL R88, [R1+0x208] ;  /* 0x0002080001587983 */ /* 0x002ea80000100800 */
[----:B------:R-:W2:Y:S04]  /*8260*/  LDL R90, [R1+0x20c] ;  /* 0x00020c00015a7983 */ /* 0x000ea80000100800 */
[----:B------:R-:W2:Y:S04]  /*8270*/  LDL R24, [R1+0x210] ;  /* 0x0002100001187983 */ /* 0x000ea80000100800 */
[----:B----4-:R-:W4:Y:S04]  /*8280*/  LDL R92, [R1+0x214] ;  /* 0x00021400015c7983 */ /* 0x010f280000100800 */
        /* <DEDUP_REMOVED lines=147> */
[----:B------:R0:W-:Y:S04]  /*8bc0*/  STL.64 [R1+0x420], R8 ;  /* 0x0004200801007387 */ /* 0x0001e80000100a00 */
[----:B------:R0:W-:Y:S04]  /*8bd0*/  STL [R1+0x200], R14 ;  /* 0x0002000e01007387 */ /* 0x0001e80000100800 */
[----:B------:R0:W-:Y:S04]  /*8be0*/  STL [R1+0x204], R86 ;  /* 0x0002045601007387 */ /* 0x0001e80000100800 */
[----:B------:R0:W-:Y:S04]  /*8bf0*/  STL [R1+0x208], R88 ;  /* 0x0002085801007387 */ /* 0x0001e80000100800 */
[----:B------:R0:W-:Y:S04]  /*8c00*/  STL [R1+0x20c], R90 ;  /* 0x00020c5a01007387 */ /* 0x0001e80000100800 */
[----:B------:R0:W-:Y:S04]  /*8c10*/  STL [R1+0x210], R24 ;  /* 0x0002101801007387 */ /* 0x0001e80000100800 */
[----:B----4-:R0:W-:Y:S04]  /*8c20*/  STL [R1+0x214], R92 ;  /* 0x0002145c01007387 */ /* 0x0101e80000100800 */
        /* <DEDUP_REMOVED lines=126> */
.L_x_12510:
[----:B------:R-:W-:Y:S05]  /*9410*/  BSYNC B0 ;  /* 0x0000000000007941 */ /* 0x000fea0003800000 */
.L_x_12509:
        /* <DEDUP_REMOVED lines=33> */
.L_x_12513:
[----:B------:R-:W-:-:S13]  /*9630*/  ISETP.NE.AND P0, PT, R5, 0x1, PT ;  /* 0x000000010500780c */ /* 0x000fda0003f05270 */
[----:B------:R-:W-:-:S05]  /*9640*/  @P0 IMAD.HI.U32 R2, R6, R2, RZ ;  /* 0x0000000206020227 */ /* 0x000fca00078e00ff */
[----:B------:R-:W-:-:S07]  /*9650*/  @P0 SHF.R.U32.HI R6, RZ, R3, R2 ;  /* 0x00000003ff060219 */ /* 0x000fce0000011602 */
.L_x_12514:
[----:B------:R-:W-:Y:S05]  /*9660*/  BSYNC B0 ;  /* 0x0000000000007941 */ /* 0x000fea0003800000 */
.L_x_12512:
[----:B------:R-:W-:-:S05]  /*9670*/  IMAD R5, R6, R5, R5 ;  /* 0x0000000506057224 */ /* 0x000fca00078e0205 */
[----:B------:R-:W-:-:S07]  /*9680*/  VIMNMX R4, R4, R5, PT ;  /* 0x0000000504047248 */ /* 0x000fce0003fe0100 */
.L_x_12511:
        /* <DEDUP_REMOVED lines=8> */
.L_x_12518:
[----:B------:R-:W-:Y:S01]  /*9710*/  VIADD R0, R16, 0x150 ;  /* 0x0000015010007836 */ /* 0x000fe20000000000 */
[----:B------:R-:W-:-:S07]  /*9720*/  MOV R225, 0x9740 ;  /* 0x0000974000e17802 */ /* 0x000fce0000000f00 */
[----:B------:R-:W-:Y:S05]  /*9730*/  CALL.REL.NOINC `($_ZN7cutlass13device_kernelIN5flash11enable_sm90INS1_16FlashAttnFwdSm90INS1_25CollectiveMainloopFwdSm90ILi2EN4cute5tupleIJNS5_1CILi1EEES8_S8_EEENS6_IJNS7_ILi128EEENS7_ILi96EEENS7_ILi64EEEEEELi256ENS_6half_tEfNS_4arch4Sm90ELb0ELb1ELb0ELb1ELb1ELb0ELb1ELb1ELb0ELb1ELb0ELb0EEENS1_21CollectiveEpilogueFwdINS6_IJSA_NS7_ILi256EEESB_EEES9_SE_SG_Li256ELb1ELb1ELb0ELb0EEENS1_36VarlenDynamicPersistentTileSchedulerILi128ELi96ELi256ELi128ELb0ELb1ELb1ELb1ELb0ELb1EEEEEEEEEvNT_6ParamsE$_ZZN5flash25CollectiveMainloopFwdSm90ILi2EN4cute5tupleIJNS1_1CILi1EEES4_S4_EEENS2_IJNS3_ILi128EEENS3_ILi96EEENS3_ILi64EEEEEELi256EN7cutlass6half_tEfNSA_4arch4Sm90ELb0ELb1ELb0ELb1ELb1ELb0ELb1ELb1ELb0ELb1ELb0ELb0EE3mmaINS_16FlashAttnFwdSm90ISE_NS_21CollectiveEpilogueFwdINS2_IJS6_NS3_ILi256EEES7_EEES5_SB_SD_Li256ELb1ELb1ELb0ELb0EEENS_36VarlenDynamicPersistentTileSchedulerILi128ELi96ELi256ELi128ELb0ELb1ELb1ELb1ELb0ELb1EEEE13SharedStorageENS1_6TensorINS1_11ArrayEngineIfLm128EEENS1_6LayoutINS2_IJNS2_IJNS3_ILi2EEEST_NS3_ILi32EEEEEES4_S4_EEENS2_IJNS2_IJS4_ST_NS3_ILi4EEEEEENS3_ILi0EEESZ_EEEEEEENS_7SoftmaxILi2ELi0EEEEEbRKNSE_6ParamsENSA_13PipelineAsyncILi2EEES19_RNSA_13PipelineStateILj2EEERT0_RT1_iRiRKNS_16SeqlenInfoQKNewKILb1ELb0EEENS2_IJiiiiEEERT_ENKUliT_T0_T1_E_clIZSF_ISO_S12_S14_EbS17_S19_S19_S1C_S1E_S1G_iS1H_S1L_S1M_S1O_EUlRS1P_iE1_NS3_ILb0EEENS3_ILb1EEEEEDaiS1P_S1Q_S1R_) ;  /* 0x0000023000947944 */ /* 0x000fea0003c00000 */
[C---:B------:R-:W-:Y:S01]  /*9740*/  ISETP.GT.AND P0, PT, R11.reuse, R188, PT ;  /* 0x000000bc0b00720c */ /* 0x040fe20003f04270 */
[----:B------:R-:W-:-:S12]  /*9750*/  VIADD R11, R11, 0xffffffff ;  /* 0xffffffff0b0b7836 */ /* 0x000fd80000000000 */
[----:B------:R-:W-:Y:S05]  /*9760*/  @P0 BRA `(.L_x_12518) ;  /* 0xfffffffc00e80947 */ /* 0x000fea000383ffff */
[----:B------:R-:W-:Y:S05]  /*9770*/  BSYNC B0 ;  /* 0x0000000000007941 */ /* 0x000fea0003800000 */
.L_x_12517:
[----:B------:R-:W-:Y:S02]  /*9780*/  ULDC UR4, c[0x0][0x20] ;  /* 0x0000080000047ab9 */ /* 0x000fe40000000800 */
[----:B------:R-:W-:-:S05]  /*9790*/  VIADD R2, R181, -UR4 ;  /* 0x80000004b5027c36 */ /* 0x000fca0008000000 */
[----:B------:R-:W2:Y:S02]  /*97a0*/  LDL R0, [R2] ;  /* 0x0000000002007983 */ /* 0x000ea40000100800 */
[----:B--2---:R-:W-:-:S07]  /*97b0*/  IMAD.SHL.U32 R0, R0, 0x80, RZ ;  /* 0x0000008000007824 */ /* 0x004fce00078e00ff */
.L_x_12516:
[----:B------:R-:W-:Y:S05]  /*97c0*/  BSYNC B1 ;  /* 0x0000000000017941 */ /* 0x000fea0003800000 */
.L_x_12515:
        /* <DEDUP_REMOVED lines=26> */
.L_x_12521:
[----:B------:R-:W-:Y:S02]  /*9970*/  ULDC UR4, c[0x0][0xadc] ;  /* 0x0002b70000047ab9 */ /* 0x000fe40000000800 */
[----:B------:R-:W-:-:S05]  /*9980*/  IMAD.U32 R5, RZ, RZ, UR4 ;  /* 0x00000004ff057e24 */ /* 0x000fca000f8e00ff */
[----:B------:R-:W-:-:S13]  /*9990*/  ISETP.NE.AND P0, PT, R5, 0x1, PT ;  /* 0x000000010500780c */ /* 0x000fda0003f05270 */
[----:B------:R-:W0:Y:S02]  /*99a0*/  @P0 LDC.64 R6, c[0x0][0xae0] ;  /* 0x0002b800ff060b82 */ /* 0x000e240000000a00 */
[----:B0-----:R-:W-:-:S05]  /*99b0*/  @P0 IMAD.HI.U32 R4, R0, R6, RZ ;  /* 0x0000000600040227 */ /* 0x001fca00078e00ff */
[----:B------:R-:W-:-:S07]  /*99c0*/  @P0 SHF.R.U32.HI R0, RZ, R7, R4 ;  /* 0x00000007ff000219 */ /* 0x000fce0000011604 */
.L_x_12522:
[----:B------:R-:W-:Y:S05]  /*99d0*/  BSYNC B0 ;  /* 0x0000000000007941 */ /* 0x000fea0003800000 */
.L_x_12520:
[----:B------:R-:W-:-:S05]  /*99e0*/  IMAD R3, R0, R5, RZ ;  /* 0x0000000500037224 */ /* 0x000fca00078e02ff */
[----:B------:R-:W-:-:S07]  /*99f0*/  VIMNMX R2, R2, R3, !PT ;  /* 0x0000000302027248 */ /* 0x000fce0007fe0100 */
.L_x_12519:
[----:B------:R-:W-:-:S04]  /*9a00*/  VIADD R2, R2, 0x5f ;  /* 0x0000005f02027836 */ /* 0x000fc80000000000 */
[----:B------:R-:W-:-:S05]  /*9a10*/  IMAD.HI R2, R2, 0x2aaaaaab, RZ ;  /* 0x2aaaaaab02027827 */ /* 0x000fca00078e02ff */
[----:B------:R-:W-:-:S04]  /*9a20*/  SHF.R.U32.HI R3, RZ, 0x1f, R2 ;  /* 0x0000001fff037819 */ /* 0x000fc80000011602 */
[----:B------:R-:W-:-:S04]  /*9a30*/  LEA.HI.SX32 R2, R2, R3, 0x1c ;  /* 0x0000000302027211 */ /* 0x000fc800078fe2ff */
[----:B------:R-:W-:-:S04]  /*9a40*/  VIMNMX R2, R2, UR40, !PT ;  /* 0x0000002802027c48 */ /* 0x000fc8000ffe0100 */
[----:B------:R-:W-:-:S13]  /*9a50*/  ISETP.GE.AND P0, PT, R11, R2, PT ;  /* 0x000000020b00720c */ /* 0x000fda0003f06270 */
[----:B------:R-:W-:Y:S05]  /*9a60*/  @!P0 BRA `(.L_x_12523) ;  /* 0x0000009800088947 */ /* 0x000fea0003800000 */
.L_x_12542:
        /* <DEDUP_REMOVED lines=20> */
.L_x_12525:
[----:B------:R-:W-:Y:S05]  /*9bb0*/  BSYNC B0 ;  /* 0x0000000000007941 */ /* 0x000fea0003800000 */
.L_x_12524:
        /* <DEDUP_REMOVED lines=9> */
.L_x_12527:
[----:B------:R-:W-:Y:S05]  /*9c50*/  BSYNC B0 ;  /* 0x0000000000007941 */ /* 0x000fea0003800000 */
.L_x_12526:
[----:B------:R-:W-:Y:S04]  /*9c60*/  BSSY B0, `(.L_x_12528) ;  /* 0x0000006000007945 */ /* 0x000fe80003800000 */
[----:B--2---:R-:W-:Y:S05]  /*9c70*/  @P0 BRA `(.L_x_12529) ;  /* 0x0000000000100947 */ /* 0x004fea0003800000 */
[----:B-----5:R-:W-:Y:S01]  /*9c80*/  IMAD R6, R6, 0x8, R3 ;  /* 0x0000000806067824 */ /* 0x020fe200078e0203 */
[----:B------:R-:W-:-:S04]  /*9c90*/  SHF.L.U32 R7, R7, 0x1f, RZ ;  /* 0x0000001f07077819 */ /* 0x000fc800000006ff */
[----:B------:R-:W0:Y:S02]  /*9ca0*/  SYNCS.PHASECHK.TRANS64.TRYWAIT P0, [R6+URZ], R7 ;  /* 0x00000007060075a7 */ /* 0x000e24000800017f */
[----:B0-----:R-:W-:Y:S05]  /*9cb0*/  @!P0 BRA `(.L_x_12530) ;  /* 0x000001e800508947 */ /* 0x001fea0003800000 */
.L_x_12529:
[----:B------:R-:W-:Y:S05]  /*9cc0*/  BSYNC B0 ;  /* 0x0000000000007941 */ /* 0x000fea0003800000 */
.L_x_12528:
[----:B------:R-:W2:Y:S04]  /*9cd0*/  LDL R3, [R1+0x1f0] ;  /* 0x0001f00001037983 */ /* 0x000ea80000100800 */
[----:B-1----:R-:W2:Y:S01]  /*9ce0*/  LDL.64 R4, [R1+0x80] ;  /* 0x0000800001047983 */ /* 0x002ea20000100a00 */
        /* <DEDUP_REMOVED lines=55> */
.L_x_12532:
[----:B------:R-:W-:Y:S05]  /*a060*/  BSYNC B0 ;  /* 0x0000000000007941 */ /* 0x000fea0003800000 */
.L_x_12531:
        /* <DEDUP_REMOVED lines=11> */
.L_x_12534:
[----:B------:R-:W-:Y:S05]  /*a120*/  BSYNC B0 ;  /* 0x0000000000007941 */ /* 0x000fea0003800000 */
.L_x_12533:
[----:B------:R-:W-:Y:S04]  /*a130*/  BSSY B0, `(.L_x_12535) ;  /* 0x0000007000007945 */ /* 0x000fe80003800000 */
[----:B------:R-:W-:Y:S05]  /*a140*/  @P0 BRA `(.L_x_12536) ;  /* 0x0000000000140947 */ /* 0x000fea0003800000 */
[----:B------:R-:W2:Y:S02]  /*a150*/  LD.E.64 R4, desc[UR36][R22.64+0x40] ;  /* 0x0000402416047980 */ /* 0x000ea4000c101b00 */
[----:B--2---:R-:W-:-:S05]  /*a160*/  MOV R5, R4 ;  /* 0x0000000400057202 */ /* 0x004fca0000000f00 */
[----:B------:R-:W-:-:S04]  /*a170*/  IMAD R20, R20, 0x8, R5 ;  /* 0x0000000814147824 */ /* 0x000fc800078e0205 */
[----:B------:R-:W0:Y:S02]  /*a180*/  SYNCS.PHASECHK.TRANS64.TRYWAIT P0, [R20+URZ], R21 ;  /* 0x00000015140075a7 */ /* 0x000e24000800017f */
[----:B0-----:R-:W-:Y:S05]  /*a190*/  @!P0 BRA `(.L_x_12537) ;  /* 0x000001e4002c8947 */ /* 0x001fea0003800000 */
.L_x_12536:
[----:B------:R-:W-:Y:S05]  /*a1a0*/  BSYNC B0 ;  /* 0x0000000000007941 */ /* 0x000fea0003800000 */
.L_x_12535:
        /* <DEDUP_REMOVED lines=204> */
.L_x_12539:
[----:B------:R-:W-:Y:S05]  /*ae70*/  BSYNC B0 ;  /* 0x0000000000007941 */ /* 0x000fea0003800000 */
.L_x_12538:
        /* <DEDUP_REMOVED lines=141> */
[-C--:B---3--:R-:W-:Y:S01]  /*b750*/  FMUL.FTZ R74, R10, R81.reuse ;  /* 0x000000510a4a7220 */ /* 0x088fe20000410000 */
[----:B------:R-:W-:Y:S01]  /*b760*/  FADD.FTZ R8, R4, -R10 ;  /* 0x8000000a04087221 */ /* 0x000fe20000010000 */
[-C--:B------:R-:W-:Y:S01]  /*b770*/  FFMA.FTZ R153, R26, R81.reuse, -R126 ;  /* 0x000000511a997223 */ /* 0x080fe2000001087e */
[----:B------:R0:W-:Y:S01]  /*b780*/  MUFU.EX2 R4, R12 ;  /* 0x0000000c00047308 */ /* 0x0001e20000000800 */
[-CC-:B------:R-:W-:Y:S01]  /*b790*/  FFMA.FTZ R152, R24, R81.reuse, -R74.reuse ;  /* 0x0000005118987223 */ /* 0x180fe2000001084a */
[-CC-:B------:R-:W-:Y:S01]  /*b7a0*/  FFMA.FTZ R73, R25, R81.reuse, -R74.reuse ;  /* 0x0000005119497223 */ /* 0x180fe2000001084a */
[----:B------:R-:W3:Y:S01]  /*b7b0*/  LD.E R24, desc[UR36][R22.64+0x3f4] ;  /* 0x0003f42416187980 */ /* 0x000ee2000c101900 */
[-C--:B------:R-:W-:Y:S01]  /*b7c0*/  FMUL.FTZ R5, R8, R81.reuse ;  /* 0x0000005108057220 */ /* 0x080fe20000410000 */
[-C--:B------:R-:W-:Y:S01]  /*b7d0*/  FFMA.FTZ R154, R28, R81.reuse, -R74 ;  /* 0x000000511c9a7223 */ /* 0x080fe2000001084a */
[-CC-:B------:R-:W-:Y:S01]  /*b7e0*/  FFMA.FTZ R155, R30, R81.reuse, -R126.reuse ;  /* 0x000000511e9b7223 */ /* 0x180fe2000001087e */
[----:B------:R-:W2:Y:S01]  /*b7f0*/  LD.E R25, desc[UR36][R22.64+0x3fc] ;  /* 0x0003fc2416197980 */ /* 0x000ea2000c101900 */
        /* <DEDUP_REMOVED lines=9> */
[----:B------:R-:W4:Y:S08]  /*b890*/  MUFU.EX2 R5, R5 ;  /* 0x0000000500057308 */ /* 0x000f300000000800 */
[----:B------:R-:W1:Y:S08]  /*b8a0*/  MUFU.EX2 R153, R153 ;  /* 0x0000009900997308 */ /* 0x000e700000000800 */
[----:B------:R-:W1:Y:S01]  /*b8b0*/  MUFU.EX2 R73, R73 ;  /* 0x0000004900497308 */ /* 0x000e620000000800 */
[-CC-:B------:R-:W-:Y:S01]  /*b8c0*/  FFMA.FTZ R171, R38, R81.reuse, -R126.reuse ;  /* 0x0000005126ab7223 */ /* 0x180fe2000001087e */
[-C--:B------:R-:W-:Y:S01]  /*b8d0*/  FFMA.FTZ R173, R39, R81.reuse, -R126 ;  /* 0x0000005127ad7223 */ /* 0x080fe2000001087e */
[-CC-:B------:R-:W-:Y:S01]  /*b8e0*/  FFMA.FTZ R162, R37, R81.reuse, -R74.reuse ;  /* 0x0000005125a27223 */ /* 0x180fe2000001084a */
[-C--:B0-----:R-:W-:Y:S01]  /*b8f0*/  FFMA.FTZ R12, R40, R81.reuse, -R74 ;  /* 0x00000051280c7223 */ /* 0x081fe2000001084a */
        /* <DEDUP_REMOVED lines=18> */
[----:B------:R-:W-:Y:S01]  /*ba20*/  FFMA.FTZ R7, R56, R81, -R74 ;  /* 0x0000005138077223 */ /* 0x000fe2000001084a */
[----:B------:R-:W0:Y:S01]  /*ba30*/  MUFU.EX2 R155, R155 ;  /* 0x0000009b009b7308 */ /* 0x000e220000000800 */
[----:B----4-:R-:W-:Y:S01]  /*ba40*/  FFMA.FTZ R188, R5, R77, R152 ;  /* 0x0000004d05bc7223 */ /* 0x010fe20000010098 */
[----:B-1----:R-:W-:Y:S01]  /*ba50*/  FFMA.FTZ R79, R4, R79, R153 ;  /* 0x0000004f044f7223 */ /* 0x002fe20000010099 */
[-C--:B------:R-:W-:Y:S01]  /*ba60*/  FFMA.FTZ R174, R58, R81.reuse, -R126 ;  /* 0x000000513aae7223 */ /* 0x080fe2000001087e */
[-C--:B------:R-:W-:Y:S01]  /*ba70*/  FFMA.FTZ R21, R57, R81.reuse, -R74 ;  /* 0x0000005139157223 */ /* 0x080fe2000001084a */
[-C--:B------:R-:W-:Y:S01]  /*ba80*/  FFMA.FTZ R175, R59, R81.reuse, -R126 ;  /* 0x000000513baf7223 */ /* 0x080fe2000001087e */
[-CC-:B------:R-:W-:Y:S01]  /*ba90*/  FFMA.FTZ R8, R60, R81.reuse, -R74.reuse ;  /* 0x000000513c087223 */ /* 0x180fe2000001084a */
[-CC-:B------:R-:W-:Y:S01]  /*baa0*/  FFMA.FTZ R156, R61, R81.reuse, -R74.reuse ;  /* 0x000000513d9c7223 */ /* 0x180fe2000001084a */
[----:B------:R-:W1:Y:S01]  /*bab0*/  MUFU.EX2 R75, R75 ;  /* 0x0000004b004b7308 */ /* 0x000e620000000800 */
[-CC-:B------:R-:W-:Y:S01]  /*bac0*/  FFMA.FTZ R3, R64, R81.reuse, -R74.reuse ;  /* 0x0000005140037223 */ /* 0x180fe2000001084a */
[-CC-:B------:R-:W-:Y:S01]  /*bad0*/  FFMA.FTZ R20, R65, R81.reuse, -R74.reuse ;  /* 0x0000005141147223 */ /* 0x180fe2000001084a */
[-CC-:B------:R-:W-:Y:S01]  /*bae0*/  FFMA.FTZ R6, R68, R81.reuse, -R74.reuse ;  /* 0x0000005144067223 */ /* 0x180fe2000001084a */
[-C--:B------:R-:W-:Y:S01]  /*baf0*/  FFMA.FTZ R19, R69, R81.reuse, -R74 ;  /* 0x0000005145137223 */ /* 0x080fe2000001084a */
[-CC-:B------:R-:W-:Y:S01]  /*bb00*/  FFMA.FTZ R168, R62, R81.reuse, -R126.reuse ;  /* 0x000000513ea87223 */ /* 0x180fe2000001087e */
[-CC-:B------:R-:W-:Y:S01]  /*bb10*/  FFMA.FTZ R169, R63, R81.reuse, -R126.reuse ;  /* 0x000000513fa97223 */ /* 0x180fe2000001087e */
[-C--:B------:R-:W-:Y:S01]  /*bb20*/  FFMA.FTZ R166, R66, R81.reuse, -R126 ;  /* 0x0000005142a67223 */ /* 0x080fe2000001087e */
[----:B------:R-:W4:Y:S01]  /*bb30*/  MUFU.EX2 R177, R177 ;  /* 0x000000b100b17308 */ /* 0x000f220000000800 */
[----:B------:R-:W-:Y:S01]  /*bb40*/  FADD.FTZ R39, R73, R188 ;  /* 0x000000bc49277221 */ /* 0x000fe20000010000 */
[----:B0-----:R-:W-:Y:S01]  /*bb50*/  FADD.FTZ R188, R26, R79 ;  /* 0x0000004f1abc7221 */ /* 0x001fe20000010000 */
[-CC-:B------:R-:W-:Y:S01]  /*bb60*/  FFMA.FTZ R167, R67, R81.reuse, -R126.reuse ;  /* 0x0000005143a77223 */ /* 0x180fe2000001087e */
[----:B------:R-:W-:Y:S01]  /*bb70*/  FFMA.FTZ R164, R70, R81, -R126 ;  /* 0x0000005146a47223 */ /* 0x000fe2000001087e */
[----:B------:R-:W2:Y:S03]  /*bb80*/  LD.E R28, desc[UR36][R22.64+0x200] ;  /* 0x00020024161c7980 */ /* 0x000ea6000c101900 */
[----:B------:R-:W0:Y:S01]  /*bb90*/  MUFU.EX2 R15, R15 ;  /* 0x0000000f000f7308 */ /* 0x000e220000000800 */
[----:B------:R-:W2:Y:S04]  /*bba0*/  LD.E R32, desc[UR36][R22.64+0x220] ;  /* 0x0002202416207980 */ /* 0x000ea8000c101900 */
[----:B------:R-:W2:Y:S03]  /*bbb0*/  LD.E R30, desc[UR36][R22.64+0x264] ;  /* 0x00026424161e7980 */ /* 0x000ea6000c101900 */
[----:B------:R-:W0:Y:S01]  /*bbc0*/  MUFU.EX2 R170, R170 ;  /* 0x000000aa00aa7308 */ /* 0x000e220000000800 */
[----:B------:R-:W-:Y:S01]  /*bbd0*/  FADD.FTZ R224, R154, R39 ;  /* 0x000000279ae07221 */ /* 0x000fe20000010000 */
[----:B------:R-:W-:Y:S01]  /*bbe0*/  FADD.FTZ R188, R155, R188 ;  /* 0x000000bc9bbc7221 */ /* 0x000fe20000010000 */
[----:B------:R-:W2:Y:S04]  /*bbf0*/  LD.E R36, desc[UR36][R22.64+0x204] ;  /* 0x0002042416247980 */ /* 0x000ea8000c101900 */
[----:B------:R-:W2:Y:S01]  /*bc00*/  LD.E R34, desc[UR36][R22.64+0x2b0] ;  /* 0x0002b02416227980 */ /* 0x000ea2000c101900 */
[----:B------:R-:W0:Y:S03]  /*bc10*/  MUFU.EX2 R163, R163 ;  /* 0x000000a300a37308 */ /* 0x000e260000000800 */
[----:B------:R-:W2:Y:S04]  /*bc20*/  LD.E R35, desc[UR36][R22.64+0x20c] ;  /* 0x00020c2416237980 */ /* 0x000ea8000c101900 */
[----:B------:R-:W2:Y:S01]  /*bc30*/  LD.E R33, desc[UR36][R22.64+0x218] ;  /* 0x0002182416217980 */ /* 0x000ea2000c101900 */
[----:B------:R-:W0:Y:S01]  /*bc40*/  MUFU.EX2 R172, R172 ;  /* 0x000000ac00ac7308 */ /* 0x000e220000000800 */
[----:B-1----:R-:W-:Y:S01]  /*bc50*/  FADD.FTZ R224, R75, R224 ;  /* 0x000000e04be07221 */ /* 0x002fe20000010000 */
[----:B----4-:R-:W-:Y:S01]  /*bc60*/  FADD.FTZ R39, R177, R188 ;  /* 0x000000bcb1277221 */ /* 0x010fe20000010000 */
[----:B------:R-:W4:Y:S04]  /*bc70*/  LD.E R44, desc[UR36][R22.64+0x210] ;  /* 0x00021024162c7980 */ /* 0x000f28000c101900 */
[----:B------:R-:W4:Y:S01]  /*bc80*/  LD.E R38, desc[UR36][R22.64+0x300] ;  /* 0x0003002416267980 */ /* 0x000f22000c101900 */
[----:B------:R-:W1:Y:S03]  /*bc90*/  MUFU.EX2 R14, R14 ;  /* 0x0000000e000e7308 */ /* 0x000e660000000800 */
[----:B------:R-:W4:Y:S04]  /*bca0*/  LD.E R31, desc[UR36][R22.64+0x21c] ;  /* 0x00021c24161f7980 */ /* 0x000f28000c101900 */
[----:B------:R-:W4:Y:S01]  /*bcb0*/  LD.E R37, desc[UR36][R22.64+0x208] ;  /* 0x0002082416257980 */ /* 0x000f22000c101900 */
[----:B------:R-:W1:Y:S01]  /*bcc0*/  MUFU.EX2 R171, R171 ;  /* 0x000000ab00ab7308 */ /* 0x000e620000000800 */
[----:B0-----:R-:W-:Y:S01]  /*bcd0*/  FADD.FTZ R224, R15, R224 ;  /* 0x000000e00fe07221 */ /* 0x001fe20000010000 */
[----:B------:R-:W-:Y:S01]  /*bce0*/  FADD.FTZ R39, R170, R39 ;  /* 0x00000027aa277221 */ /* 0x000fe20000010000 */
[----:B------:R-:W4:Y:S04]  /*bcf0*/  LD.E R40, desc[UR36][R22.64+0x214] ;  /* 0x0002142416287980 */ /* 0x000f28000c101900 */
[----:B------:R-:W4:Y:S01]  /*bd00*/  LD.E R42, desc[UR36][R22.64+0x3f0] ;  /* 0x0003f024162a7980 */ /* 0x000f22000c101900 */
[----:B------:R-:W0:Y:S03]  /*bd10*/  MUFU.EX2 R162, R162 ;  /* 0x000000a200a27308 */ /* 0x000e260000000800 */
[----:B------:R-:W4:Y:S04]  /*bd20*/  LD.E R27, desc[UR36][R22.64+0x228] ;  /* 0x00022824161b7980 */ /* 0x000f28000c101900 */
[----:B------:R-:W4:Y:S01]  /*bd30*/  LD.E R29, desc[UR36][R22.64+0x22c] ;  /* 0x00022c24161d7980 */ /* 0x000f22000c101900 */
[----:B------:R-:W0:Y:S01]  /*bd40*/  MUFU.EX2 R173, R173 ;  /* 0x000000ad00ad7308 */ /* 0x000e220000000800 */
[----:B------:R-:W-:Y:S01]  /*bd50*/  FADD.FTZ R41, R163, R224 ;  /* 0x000000e0a3297221 */ /* 0x000fe20000010000 */
[----:B------:R-:W-:Y:S01]  /*bd60*/  FADD.FTZ R188, R172, R39 ;  /* 0x00000027acbc7221 */ /* 0x000fe20000010000 */
[----:B------:R-:W4:Y:S04]  /*bd70*/  LD.E R56, desc[UR36][R22.64+0x244] ;  /* 0x0002442416387980 */ /* 0x000f28000c101900 */
[----:B------:R-:W4:Y:S01]  /*bd80*/  LD.E R43, desc[UR36][R22.64+0x2a8] ;  /* 0x0002a824162b7980 */ /* 0x000f22000c101900 */
[----:B------:R-:W0:Y:S08]  /*bd90*/  MUFU.EX2 R12, R12 ;  /* 0x0000000c000c7308 */ /* 0x000e300000000800 */
[----:B------:R-:W0:Y:S01]  /*bda0*/  MUFU.EX2 R176, R176 ;  /* 0x000000b000b07308 */ /* 0x000e220000000800 */
[----:B-1----:R-:W-:Y:S01]  /*bdb0*/  FADD.FTZ R41, R14, R41 ;  /* 0x000000290e297221 */ /* 0x002fe20000010000 */
[----:B------:R-:W-:Y:S01]  /*bdc0*/  FADD.FTZ R188, R171, R188 ;  /* 0x000000bcabbc7221 */ /* 0x000fe20000010000 */
[----:B------:R-:W4:Y:S04]  /*bdd0*/  LD.E R68, desc[UR36][R22.64+0x250] ;  /* 0x0002502416447980 */ /* 0x000f28000c101900 */
[----:B------:R-:W4:Y:S01]  /*bde0*/  LD.E R46, desc[UR36][R22.64+0x3e4] ;  /* 0x0003e424162e7980 */ /* 0x000f22000c101900 */
[----:B------:R-:W1:Y:S08]  /*bdf0*/  MUFU.EX2 R161, R161 ;  /* 0x000000a100a17308 */ /* 0x000e700000000800 */
[----:B------:R-:W1:Y:S01]  /*be00*/  MUFU.EX2 R183, R183 ;  /* 0x000000b700b77308 */ /* 0x000e620000000800 */
[----:B0-----:R-:W-:Y:S01]  /*be10*/  FADD.FTZ R41, R162, R41 ;  /* 0x00000029a2297221 */ /* 0x001fe20000010000 */
[----:B------:R-:W-:Y:S01]  /*be20*/  FADD.FTZ R39, R173, R188 ;  /* 0x000000bcad277221 */ /* 0x000fe20000010000 */
[----:B------:R-:W4:Y:S04]  /*be30*/  LD.E R74, desc[UR36][R22.64+0x254] ;  /* 0x00025424164a7980 */ /* 0x000f28000c101900 */
[----:B------:R-:W4:Y:S01]  /*be40*/  LD.E R47, desc[UR36][R22.64+0x278] ;  /* 0x00027824162f7980 */ /* 0x000f22000c101900 */
[----:B------:R-:W0:Y:S08]  /*be50*/  MUFU.EX2 R13, R13 ;  /* 0x0000000d000d7308 */ /* 0x000e300000000800 */
[----:B------:R-:W0:Y:S01]  /*be60*/  MUFU.EX2 R184, R184 ;  /* 0x000000b800b87308 */ /* 0x000e220000000800 */
[----:B------:R-:W-:Y:S01]  /*be70*/  FADD.FTZ R188, R12, R41 ;  /* 0x000000290cbc7221 */ /* 0x000fe20000010000 */
[----:B------:R-:W-:Y:S01]  /*be80*/  FADD.FTZ R224, R176, R39 ;  /* 0x00000027b0e07221 */ /* 0x000fe20000010000 */
[----:B------:R-:W4:Y:S04]  /*be90*/  LD.E R52, desc[UR36][R22.64+0x224] ;  /* 0x0002242416347980 */ /* 0x000f28000c101900 */
[----:B------:R-:W4:Y:S01]  /*bea0*/  LD.E R48, desc[UR36][R22.64+0x230] ;  /* 0x0002302416307980 */ /* 0x000f22000c101900 */
[----:B------:R-:W0:Y:S03]  /*beb0*/  MUFU.EX2 R160, R160 ;  /* 0x000000a000a07308 */ /* 0x000e260000000800 */
[----:B------:R-:W4:Y:S05]  /*bec0*/  LD.E R45, desc[UR36][R22.64+0x298] ;  /* 0x00029824162d7980 */ /* 0x000f2a000c101900 */
        /* <DEDUP_REMOVED lines=40> */
[----:B------:R-:W4:Y:S04]  /*c150*/  LD.E R59, desc[UR36][R22.64+0x268] ;  /* 0x00026824163b7980 */ /* 0x000f28000c101900 */
[----:B------:R-:W4:Y:S01]  /*c160*/  LD.E R65, desc[UR36][R22.64+0x248] ;  /* 0x0002482416417980 */ /* 0x000f22000c101900 */
[----:B------:R-:W0:Y:S01]  /*c170*/  MUFU.EX2 R175, R175 ;  /* 0x000000af00af7308 */ /* 0x000e220000000800 */
[----:B-1----:R-:W-:Y:S01]  /*c180*/  FADD.FTZ R188, R159, R188 ;  /* 0x000000bc9fbc7221 */ /* 0x002fe20000010000 */
[----:B------:R-:W-:Y:S01]  /*c190*/  FADD.FTZ R89, R179, R224 ;  /* 0x000000e0b3597221 */ /* 0x000fe20000010000 */
[----:B------:R-:W4:Y:S01]  /*c1a0*/  LD.E R67, desc[UR36][R22.64+0x23c] ;  /* 0x00023c2416437980 */ /* 0x000f22000c101900 */
[----:B---3--:R-:W-:-:S03]  /*c1b0*/  FMUL.FTZ R135, R5, R24 ;  /* 0x0000001805877220 */ /* 0x008fc60000410000 */
[----:B------:R-:W3:Y:S01]  /*c1c0*/  LD.E R63, desc[UR36][R22.64+0x258] ;  /* 0x00025824163f7980 */ /* 0x000ee2000c101900 */
[----:B------:R-:W1:Y:S01]  /*c1d0*/  MUFU.EX2 R8, R8 ;  /* 0x0000000800087308 */ /* 0x000e620000000800 */
[----:B--2---:R-:W-:Y:S02]  /*c1e0*/  FMUL.FTZ R143, R4, R25 ;  /* 0x00000019048f7220 */ /* 0x004fe40000410000 */
[----:B------:R-:W2:Y:S05]  /*c1f0*/  LD.E R61, desc[UR36][R22.64+0x25c] ;  /* 0x00025c24163d7980 */ /* 0x000eaa000c101900 */
[----:B------:R-:W1:Y:S01]  /*c200*/  MUFU.EX2 R168, R168 ;  /* 0x000000a800a87308 */ /* 0x000e620000000800 */
[----:B0-----:R-:W-:Y:S01]  /*c210*/  FADD.FTZ R188, R7, R188 ;  /* 0x000000bc07bc7221 */ /* 0x001fe20000010000 */
[----:B------:R-:W-:Y:S01]  /*c220*/  FADD.FTZ R224, R174, R89 ;  /* 0x00000059aee07221 */ /* 0x000fe20000010000 */
[----:B------:R-:W2:Y:S05]  /*c230*/  LD.E R79, desc[UR36][R22.64+0x2b8] ;  /* 0x0002b824164f7980 */ /* 0x000eaa000c101900 */
[----:B------:R-:W0:Y:S08]  /*c240*/  MUFU.EX2 R156, R156 ;  /* 0x0000009c009c7308 */ /* 0x000e300000000800 */
[----:B------:R-:W0:Y:S01]  /*c250*/  MUFU.EX2 R169, R169 ;  /* 0x000000a900a97308 */ /* 0x000e220000000800 */
[----:B------:R-:W-:Y:S01]  /*c260*/  FADD.FTZ R93, R21, R188 ;  /* 0x000000bc155d7221 */ /* 0x000fe20000010000 */
[----:B------:R-:W-:-:S06]  /*c270*/  FADD.FTZ R99, R175, R224 ;  /* 0x000000e0af637221 */ /* 0x000fcc0000010000 */
[----:B------:R-:W0:Y:S08]  /*c280*/  MUFU.EX2 R3, R3 ;  /* 0x0000000300037308 */ /* 0x000e300000000800 */
[----:B------:R-:W0:Y:S01]  /*c290*/  MUFU.EX2 R166, R166 ;  /* 0x000000a600a67308 */ /* 0x000e220000000800 */
[----:B-1----:R-:W-:Y:S01]  /*c2a0*/  FADD.FTZ R101, R8, R93 ;  /* 0x0000005d08657221 */ /* 0x002fe20000010000 */
[----:B------:R-:W-:-:S06]  /*c2b0*/  FADD.FTZ R188, R168, R99 ;  /* 0x00000063a8bc7221 */ /* 0x000fcc0000010000 */
[----:B------:R-:W1:Y:S08]  /*c2c0*/  MUFU.EX2 R20, R20 ;  /* 0x0000001400147308 */ /* 0x000e700000000800 */
[----:B------:R-:W1:Y:S01]  /*c2d0*/  MUFU.EX2 R167, R167 ;  /* 0x000000a700a77308 */ /* 0x000e620000000800 */
[----:B0-----:R-:W-:Y:S01]  /*c2e0*/  FADD.FTZ R224, R156, R101 ;  /* 0x000000659ce07221 */ /* 0x001fe20000010000 */
[----:B------:R-:W-:-:S06]  /*c2f0*/  FADD.FTZ R99, R169, R188 ;  /* 0x000000bca9637221 */ /* 0x000fcc0000010000 */
[----:B------:R-:W0:Y:S08]  /*c300*/  MUFU.EX2 R6, R6 ;  /* 0x0000000600067308 */ /* 0x000e300000000800 */
[----:B------:R-:W0:Y:S01]  /*c310*/  MUFU.EX2 R164, R164 ;  /* 0x000000a400a47308 */ /* 0x000e220000000800 */
[----:B------:R-:W-:Y:S01]  /*c320*/  FADD.FTZ R101, R3, R224 ;  /* 0x000000e003657221 */ /* 0x000fe20000010000 */
[----:B------:R-:W-:-:S06]  /*c330*/  FADD.FTZ R188, R166, R99 ;  /* 0x00000063a6bc7221 */ /* 0x000fcc0000010000 */
[----:B------:R-:W0:Y:S08]  /*c340*/  MUFU.EX2 R19, R19 ;  /* 0x0000001300137308 */ /* 0x000e300000000800 */
[----:B------:R-:W0:Y:S01]  /*c350*/  MUFU.EX2 R165, R165 ;  /* 0x000000a500a57308 */ /* 0x000e220000000800 */
[----:B-1----:R-:W-:Y:S01]  /*c360*/  FADD.FTZ R101, R20, R101 ;  /* 0x0000006514657221 */ /* 0x002fe20000010000 */
[----:B------:R-:W-:Y:S01]  /*c370*/  FADD.FTZ R103, R167, R188 ;  /* 0x000000bca7677221 */ /* 0x000fe20000010000 */
[----:B------:R-:W-:Y:S02]  /*c380*/  ST.E desc[UR36][R22.64+0x3f4], R135 ;  /* 0x0003f48716007985 */ /* 0x000fe4000c101924 */
[----:B0-----:R-:W-:Y:S01]  /*c390*/  FADD.FTZ R188, R6, R101 ;  /* 0x0000006506bc7221 */ /* 0x001fe20000010000 */
[----:B------:R-:W-:Y:S01]  /*c3a0*/  FADD.FTZ R224, R164, R103 ;  /* 0x00000067a4e07221 */ /* 0x000fe20000010000 */
[----:B------:R-:W-:Y:S02]  /*c3b0*/  ST.E desc[UR36][R22.64+0x3fc], R143 ;  /* 0x0003fc8f16007985 */ /* 0x000fe4000c101924 */
[----:B------:R-:W-:-:S02]  /*c3c0*/  FADD.FTZ R123, R19, R188 ;  /* 0x000000bc137b7221 */ /* 0x000fc40000010000 */
[----:B------:R-:W2:Y:S04]  /*c3d0*/  LD.E R39, desc[UR36][R22.64+0x29c] ;  /* 0x00029c2416277980 */ /* 0x000ea8000c101900 */
[----:B------:R-:W2:Y:S01]  /*c3e0*/  LD.E R41, desc[UR36][R22.64+0x2ac] ;  /* 0x0002ac2416297980 */ /* 0x000ea2000c101900 */
[----:B------:R-:W-:-:S03]  /*c3f0*/  FADD.FTZ R125, R165, R224 ;  /* 0x000000e0a57d7221 */ /* 0x000fc60000010000 */
[----:B------:R-:W-:Y:S04]  /*c400*/  ST.E desc[UR36][R22.64+0x420], R123 ;  /* 0x0004207b16007985 */ /* 0x000fe8000c101924 */
[----:B------:R0:W-:Y:S04]  /*c410*/  ST.E desc[UR36][R22.64+0x424], R125 ;  /* 0x0004247d16007985 */ /* 0x0001e8000c101924 */
        /* <DEDUP_REMOVED lines=13> */
[----:B------:R-:W2:Y:S01]  /*c4f0*/  LD.E R143, desc[UR36][R22.64+0x3cc] ;  /* 0x0003cc24168f7980 */ /* 0x000ea2000c101900 */
[C---:B------:R-:W-:Y:S01]  /*c500*/  FMUL.FTZ R223, R5.reuse, R28 ;  /* 0x0000001c05df7220 */ /* 0x040fe20000410000 */
[C---:B------:R-:W-:Y:S01]  /*c510*/  FMUL.FTZ R193, R5.reuse, R36 ;  /* 0x0000002405c17220 */ /* 0x040fe20000410000 */
[C---:B----4-:R-:W-:Y:S01]  /*c520*/  FMUL.FTZ R225, R5.reuse, R44 ;  /* 0x0000002c05e17220 */ /* 0x050fe20000410000 */
[----:B------:R-:W-:-:S02]  /*c530*/  FMUL.FTZ R227, R5, R40 ;  /* 0x0000002805e37220 */ /* 0x000fc40000410000 */
        /* <DEDUP_REMOVED lines=9> */
[C---:B----4-:R-:W-:Y:S01]  /*c5d0*/  FMUL.FTZ R223, R5.reuse, R72 ;  /* 0x0000004805df7220 */ /* 0x050fe20000410000 */
[----:B------:R0:W-:Y:S04]  /*c5e0*/  ST.E desc[UR36][R22.64+0x244], R193 ;  /* 0x000244c116007985 */ /* 0x0001e8000c101924 */
[----:B------:R1:W-:Y:S04]  /*c5f0*/  ST.E desc[UR36][R22.64+0x250], R225 ;  /* 0x000250e116007985 */ /* 0x0003e8000c101924 */
[----:B------:R4:W-:Y:S04]  /*c600*/  ST.E desc[UR36][R22.64+0x254], R227 ;  /* 0x000254e316007985 */ /* 0x0009e8000c101924 */
[----:B------:R4:W-:Y:S01]  /*c610*/  ST.E desc[UR36][R22.64+0x260], R223 ;  /* 0x000260df16007985 */ /* 0x0009e2000c101924 */
[C---:B0-----:R-:W-:Y:S01]  /*c620*/  FMUL.FTZ R193, R5.reuse, R78 ;  /* 0x0000004e05c17220 */ /* 0x041fe20000410000 */
[C---:B-1----:R-:W-:Y:S01]  /*c630*/  FMUL.FTZ R225, R5.reuse, R92 ;  /* 0x0000005c05e17220 */ /* 0x042fe20000410000 */
[C---:B----4-:R-:W-:Y:S01]  /*c640*/  FMUL.FTZ R227, R5.reuse, R90 ;  /* 0x0000005a05e37220 */ /* 0x050fe20000410000 */
[----:B------:R-:W-:-:S02]  /*c650*/  FMUL.FTZ R223, R5, R88 ;  /* 0x0000005805df7220 */ /* 0x000fc40000410000 */
        /* <DEDUP_REMOVED lines=23> */
[----:B---3--:R-:W-:-:S02]  /*c7d0*/  FMUL.FTZ R227, R5, R138 ;  /* 0x0000008a05e37220 */ /* 0x008fc40000410000 */
        /* <DEDUP_REMOVED lines=35> */
[C---:B0-----:R-:W-:Y:S01]  /*ca10*/  FMUL.FTZ R193, R5.reuse, R66 ;  /* 0x0000004205c17220 */ /* 0x041fe20000410000 */
[C---:B-1----:R-:W-:Y:S01]  /*ca20*/  FMUL.FTZ R223, R5.reuse, R50 ;  /* 0x0000003205df7220 */ /* 0x042fe20000410000 */
[C---:B---3--:R-:W-:Y:S01]  /*ca30*/  FMUL.FTZ R225, R5.reuse, R62 ;  /* 0x0000003e05e17220 */ /* 0x048fe20000410000 */
[C---:B----4-:R-:W-:Y:S01]  /*ca40*/  FMUL.FTZ R227, R5.reuse, R58 ;  /* 0x0000003a05e37220 */ /* 0x050fe20000410000 */
        /* <DEDUP_REMOVED lines=52> */
[----:B------:R-:W-:Y:S04]  /*cd90*/  ST.E desc[UR36][R22.64+0x224], R52 ;  /* 0x0002243416007985 */ /* 0x000fe8000c101924 */
[----:B------:R-:W-:Y:S01]  /*cda0*/  ST.E desc[UR36][R22.64+0x230], R48 ;  /* 0x0002303016007985 */ /* 0x000fe2000c101924 */
        /* <DEDUP_REMOVED lines=190> */
[----:B------:R0:W-:Y:S04]  /*d990*/  ST.E desc[UR36][R22.64+0x200], R41 ;  /* 0x0002002916007985 */ /* 0x0001e8000c101924 */
[----:B------:R1:W-:Y:S04]  /*d9a0*/  ST.E desc[UR36][R22.64+0x204], R43 ;  /* 0x0002042b16007985 */ /* 0x0003e8000c101924 */
        /* <DEDUP_REMOVED lines=50> */
[----:B------:R-:W4:Y:S04]  /*dcd0*/  LD.E R45, desc[UR36][R22.64+0x3f4] ;  /* 0x0003f424162d7980 */ /* 0x000f28000c101900 */
[----:B------:R-:W4:Y:S04]  /*dce0*/  LD.E R47, desc[UR36][R22.64+0x3f8] ;  /* 0x0003f824162f7980 */ /* 0x000f28000c101900 */
[----:B------:R-:W4:Y:S04]  /*dcf0*/  LD.E R49, desc[UR36][R22.64+0x3fc] ;  /* 0x0003fc2416317980 */ /* 0x000f28000c101900 */
        /* <DEDUP_REMOVED lines=126> */
[----:B0-----:R-:W4:Y:S04]  /*e4e0*/  LD.E.64 R4, desc[UR36][R22.64+0x88] ;  /* 0x0000882416047980 */ /* 0x001f28000c101b00 */
[----:B-1----:R-:W4:Y:S01]  /*e4f0*/  LDL R24, [R1+0x68] ;  /* 0x0000680001187983 */ /* 0x002f220000100800 */
[----:B------:R-:W-:-:S02]  /*e500*/  F2FP.F16.F32.PACK_AB R152, R73, R152 ;  /* 0x000000984998723e */ /* 0x000fc400000000ff */
[----:B------:R-:W-:Y:S01]  /*e510*/  F2FP.F16.F32.PACK_AB R153, R26, R153 ;  /* 0x000000991a99723e */ /* 0x000fe200000000ff */
[----:B------:R-:W4:Y:S01]  /*e520*/  LD.E R25, desc[UR36][R22.64+0x204] ;  /* 0x0002042416197980 */ /* 0x000f22000c101900 */
[----:B------:R-:W-:-:S03]  /*e530*/  F2FP.F16.F32.PACK_AB R154, R75, R154 ;  /* 0x0000009a4b9a723e */ /* 0x000fc600000000ff */
        /* <DEDUP_REMOVED lines=131> */
[----:B------:R-:W-:Y:S01]  /*ed70*/  F2FP.F16.F32.PACK_AB R155, R177, R155 ;  /* 0x0000009bb19b723e */ /* 0x000fe200000000ff */
[----:B------:R-:W-:-:S03]  /*ed80*/  VOTEU.ANY UP0, P0 ;  /* 0x00000000003f7886 */ /* 0x000fc60000000100 */
[----:B--2---:R-:W-:-:S07]  /*ed90*/  WARPGROUP.ARRIVE ;  /* 0x00000000000079c5 */ /* 0x004fce0000000000 */
        /* <DEDUP_REMOVED lines=960> */
[----:B--2---:R0:W-:Y:S04]  /*129a0*/  ST.E desc[UR36][R22.64+0x200], R3 ;  /* 0x0002000316007985 */ /* 0x0041e8000c101924 */
        /* <DEDUP_REMOVED lines=132> */
.L_x_12541:
[----:B------:R-:W-:Y:S05]  /*131f0*/  BSYNC B0 ;  /* 0x0000000000007941 */ /* 0x000fea0003800000 */
.L_x_12540:
        /* <DEDUP_REMOVED lines=9> */
.L_x_12523:
[----:B------:R-:W-:-:S13]  /*13290*/  ISETP.GE.AND P0, PT, R11, UR40, PT ;  /* 0x000000280b007c0c */ /* 0x000fda000bf06270 */
[----:B------:R-:W-:Y:S05]  /*132a0*/  @!P0 BRA `(.L_x_12543) ;  /* 0x000000ac00208947 */ /* 0x000fea0003800000 */
[----:B------:R-:W-:-:S05]  /*132b0*/  IADD3 R20, P0, R16, 0x28, RZ ;  /* 0x0000002810147810 */ /* 0x000fca0007f1e0ff */
[----:B------:R-:W-:-:S08]  /*132c0*/  IMAD.X R21, RZ, RZ, R17, P0 ;  /* 0x000000ffff157224 */ /* 0x000fd000000e0611 */
.L_x_12576:
        /* <DEDUP_REMOVED lines=20> */
.L_x_12545:
[----:B------:R-:W-:Y:S05]  /*13410*/  BSYNC B0 ;  /* 0x0000000000007941 */ /* 0x000fea0003800000 */
.L_x_12544:
        /* <DEDUP_REMOVED lines=9> */
.L_x_12547:
[----:B------:R-:W-:Y:S05]  /*134b0*/  BSYNC B0 ;  /* 0x0000000000007941 */ /* 0x000fea0003800000 */
.L_x_12546:
[----:B------:R-:W-:Y:S04]  /*134c0*/  BSSY B0, `(.L_x_12548) ;  /* 0x0000006000007945 */ /* 0x000fe80003800000 */
[----:B--2---:R-:W-:Y:S05]  /*134d0*/  @P0 BRA `(.L_x_12549) ;  /* 0x0000000000100947 */ /* 0x004fea0003800000 */
[----:B-----5:R-:W-:Y:S01]  /*134e0*/  IMAD R6, R6, 0x8, R3 ;  /* 0x0000000806067824 */ /* 0x020fe200078e0203 */
[----:B------:R-:W-:-:S04]  /*134f0*/  SHF.L.U32 R7, R7, 0x1f, RZ ;  /* 0x0000001f07077819 */ /* 0x000fc800000006ff */
[----:B------:R-:W2:Y:S02]  /*13500*/  SYNCS.PHASECHK.TRANS64.TRYWAIT P0, [R6+URZ], R7 ;  /* 0x00000007060075a7 */ /* 0x000ea4000800017f */
[----:B--2---:R-:W-:Y:S05]  /*13510*/  @!P0 BRA `(.L_x_12550) ;  /* 0x0000015000608947 */ /* 0x004fea0003800000 */
.L_x_12549:
[----:B------:R-:W-:Y:S05]  /*13520*/  BSYNC B0 ;  /* 0x0000000000007941 */ /* 0x000fea0003800000 */
.L_x_12548:
        /* <DEDUP_REMOVED lines=57> */
.L_x_12552:
[----:B------:R-:W-:Y:S05]  /*138c0*/  BSYNC B0 ;  /* 0x0000000000007941 */ /* 0x000fea0003800000 */
.L_x_12551:
        /* <DEDUP_REMOVED lines=11> */
.L_x_12554:
[----:B------:R-:W-:Y:S05]  /*13980*/  BSYNC B0 ;  /* 0x0000000000007941 */ /* 0x000fea0003800000 */
.L_x_12553:
[----:B------:R-:W-:Y:S04]  /*13990*/  BSSY B0, `(.L_x_12555) ;  /* 0x0000007000007945 */ /* 0x000fe80003800000 */
[----:B------:R-:W-:Y:S05]  /*139a0*/  @P0 BRA `(.L_x_12556) ;  /* 0x0000000000140947 */ /* 0x000fea0003800000 */
[----:B------:R-:W2:Y:S02]  /*139b0*/  LD.E.64 R20, desc[UR36][R20.64+0x18] ;  /* 0x0000182414147980 */ /* 0x000ea4000c101b00 */
[----:B--2---:R-:W-:-:S05]  /*139c0*/  MOV R3, R20 ;  /* 0x0000001400037202 */ /* 0x004fca0000000f00 */
[----:B------:R-:W-:-:S04]  /*139d0*/  IMAD R14, R14, 0x8, R3 ;  /* 0x000000080e0e7824 */ /* 0x000fc800078e0203 */
[----:B------:R-:W0:Y:S02]  /*139e0*/  SYNCS.PHASECHK.TRANS64.TRYWAIT P0, [R14+URZ], R15 ;  /* 0x0000000f0e0075a7 */ /* 0x000e24000800017f */
[----:B0-----:R-:W-:Y:S05]  /*139f0*/  @!P0 BRA `(.L_x_12557) ;  /* 0x0000014c003c8947 */ /* 0x001fea0003800000 */
.L_x_12556:
[----:B------:R-:W-:Y:S05]  /*13a00*/  BSYNC B0 ;  /* 0x0000000000007941 */ /* 0x000fea0003800000 */
.L_x_12555:
        /* <DEDUP_REMOVED lines=204> */
.L_x_12559:
[----:B------:R-:W-:Y:S05]  /*146d0*/  BSYNC B0 ;  /* 0x0000000000007941 */ /* 0x000fea0003800000 */
.L_x_12558:
        /* <DEDUP_REMOVED lines=77> */
.L_x_12565:
[----:B------:R-:W-:Y:S05]  /*14bb0*/  BSYNC B2 ;  /* 0x0000000000027941 */ /* 0x000fea0003800000 */
.L_x_12564:
[----:B------:R-:W-:Y:S01]  /*14bc0*/  LOP3.LUT R5, RZ, R5, RZ, 0x33, !PT ;  /* 0x00000005ff057212 */ /* 0x000fe200078e33ff */
[----:B------:R-:W-:Y:S06]  /*14bd0*/  BRA `(.L_x_12566) ;  /* 0x0000000000187947 */ /* 0x000fec0003800000 */
.L_x_12563:
[----:B------:R-:W-:-:S13]  /*14be0*/  ISETP.NE.AND P0, PT, R74, 0x1, PT ;  /* 0x000000014a00780c */ /* 0x000fda0003f05270 */
[----:B------:R-:W-:Y:S05]  /*14bf0*/  @!P0 BRA `(.L_x_12566) ;  /* 0x0000000000108947 */ /* 0x000fea0003800000 */
[----:B------:R-:W2:Y:S04]  /*14c00*/  LDL R6, [R194+0x1c] ;  /* 0x00001c00c2067983 */ /* 0x000ea80000100800 */
[----:B------:R-:W3:Y:S01]  /*14c10*/  LDL R8, [R194+0x20] ;  /* 0x00002000c2087983 */ /* 0x000ee20000100800 */
[----:B--2---:R-:W-:-:S05]  /*14c20*/  IMAD.HI.U32 R5, R5, R6, RZ ;  /* 0x0000000605057227 */ /* 0x004fca00078e00ff */
[----:B---3--:R-:W-:-:S07]  /*14c30*/  SHF.R.U32.HI R5, RZ, R8, R5 ;  /* 0x00000008ff057219 */ /* 0x008fce0000011605 */
.L_x_12566:
[----:B------:R-:W-:Y:S05]  /*14c40*/  BSYNC B1 ;  /* 0x0000000000017941 */ /* 0x000fea0003800000 */
.L_x_12562:
[----:B------:R-:W-:-:S05]  /*14c50*/  IMAD R5, R74, R5, R12 ;  /* 0x000000054a057224 */ /* 0x000fca00078e020c */
[----:B------:R-:W-:Y:S02]  /*14c60*/  VIMNMX R4, R4, R5, !PT ;  /* 0x0000000504047248 */ /* 0x000fe40007fe0100 */
[----:B------:R-:W-:-:S07]  /*14c70*/  VIADDMNMX R3, R5, R74, R3, PT ;  /* 0x0000004a05037246 */ /* 0x000fce0003800103 */
.L_x_12561:
[----:B------:R-:W-:Y:S05]  /*14c80*/  BSYNC B0 ;  /* 0x0000000000007941 */ /* 0x000fea0003800000 */
.L_x_12560:
        /* <DEDUP_REMOVED lines=132> */
.L_x_12572:
[----:B------:R-:W-:Y:S05]  /*154d0*/  BSYNC B2 ;  /* 0x0000000000027941 */ /* 0x000fea0003800000 */
.L_x_12571:
[----:B------:R-:W-:Y:S01]  /*154e0*/  LOP3.LUT R75, RZ, R75, RZ, 0x33, !PT ;  /* 0x0000004bff4b7212 */ /* 0x000fe200078e33ff */
[----:B------:R-:W-:Y:S06]  /*154f0*/  BRA `(.L_x_12573) ;  /* 0x0000000000187947 */ /* 0x000fec0003800000 */
.L_x_12570:
[----:B------:R-:W-:-:S13]  /*15500*/  ISETP.NE.AND P6, PT, R74, 0x1, PT ;  /* 0x000000014a00780c */ /* 0x000fda0003fc5270 */
[----:B------:R-:W-:Y:S05]  /*15510*/  @!P6 BRA `(.L_x_12573) ;  /* 0x000000000010e947 */ /* 0x000fea0003800000 */
[----:B------:R-:W2:Y:S04]  /*15520*/  LDL R2, [R194+0x1c] ;  /* 0x00001c00c2027983 */ /* 0x000ea80000100800 */
[----:B------:R-:W3:Y:S01]  /*15530*/  LDL R4, [R194+0x20] ;  /* 0x00002000c2047983 */ /* 0x000ee20000100800 */
[----:B--2---:R-:W-:-:S05]  /*15540*/  IMAD.HI.U32 R75, R75, R2, RZ ;  /* 0x000000024b4b7227 */ /* 0x004fca00078e00ff */
[----:B---3--:R-:W-:-:S07]  /*15550*/  SHF.R.U32.HI R75, RZ, R4, R75 ;  /* 0x00000004ff4b7219 */ /* 0x008fce000001164b */
.L_x_12573:
[----:B------:R-:W-:Y:S05]  /*15560*/  BSYNC B1 ;  /* 0x0000000000017941 */ /* 0x000fea0003800000 */
.L_x_12569:
[----:B------:R-:W-:-:S05]  /*15570*/  IMAD R75, R74, R75, R12 ;  /* 0x0000004b4a4b7224 */ /* 0x000fca00078e020c */
[----:B------:R-:W-:Y:S02]  /*15580*/  VIADDMNMX R5, R75, R74, R5, PT ;  /* 0x0000004a4b057246 */ /* 0x000fe40003800105 */
[----:B------:R-:W-:-:S07]  /*15590*/  VIMNMX R6, R6, R75, !PT ;  /* 0x0000004b06067248 */ /* 0x000fce0007fe0100 */
.L_x_12568:
[----:B------:R-:W-:Y:S05]  /*155a0*/  BSYNC B0 ;  /* 0x0000000000007941 */ /* 0x000fea0003800000 */
.L_x_12567:
        /* <DEDUP_REMOVED lines=141> */
[----:B------:R-:W-:Y:S02]  /*15e80*/  FMNMX.FTZ R5, R71, R6, !PT ;  /* 0x0000000647057209 */ /* 0x000fe40007810000 */
[----:B------:R-:W2:Y:S04]  /*15e90*/  LD.E.64 R6, desc[UR36][R24.64+0x10] ;  /* 0x0000102418067980 */ /* 0x000ea8000c101b00 */
[----:B------:R-:W-:Y:S04]  /*15ea0*/  ST.E.64 desc[UR36][R24.64], R4 ;  /* 0x0000000418007985 */ /* 0x000fe8000c101b24 */
[----:B------:R-:W4:Y:S01]  /*15eb0*/  LD.E R75, desc[UR36][R24.64+0x4] ;  /* 0x00000424184b7980 */ /* 0x000f22000c101900 */
[----:B0-----:R-:W-:-:S05]  /*15ec0*/  FMNMX.FTZ R41, R4, R41, !PT ;  /* 0x0000002904297209 */ /* 0x001fca0007810000 */
[----:B------:R-:W0:Y:S02]  /*15ed0*/  SHFL.BFLY PT, R12, R41, 0x1, 0x1f ;  /* 0x0c201f00290c7f89 */ /* 0x000e2400000e0000 */
[----:B0-----:R-:W-:-:S05]  /*15ee0*/  FMNMX.FTZ R41, R41, R12, !PT ;  /* 0x0000000c29297209 */ /* 0x001fca0007810000 */
[----:B------:R-:W-:Y:S04]  /*15ef0*/  ST.E desc[UR36][R24.64], R41 ;  /* 0x0000002918007985 */ /* 0x000fe8000c101924 */
[----:B------:R-:W3:Y:S04]  /*15f00*/  LD.E R79, desc[UR36][R24.64] ;  /* 0x00000024184f7980 */ /* 0x000ee8000c101900 */
[----:B----4-:R-:W0:Y:S02]  /*15f10*/  SHFL.BFLY PT, R4, R75, 0x2, 0x1f ;  /* 0x0c401f004b047f89 */ /* 0x010e2400000e0000 */
[----:B0-----:R-:W-:-:S05]  /*15f20*/  FMNMX.FTZ R4, R4, R75, !PT ;  /* 0x0000004b04047209 */ /* 0x001fca0007810000 */
[----:B------:R-:W0:Y:S01]  /*15f30*/  SHFL.BFLY PT, R5, R4, 0x1, 0x1f ;  /* 0x0c201f0004057f89 */ /* 0x000e2200000e0000 */
[----:B---3--:R-:W-:Y:S01]  /*15f40*/  FMUL.FTZ R10, R28, R79 ;  /* 0x0000004f1c0a7220 */ /* 0x008fe20000410000 */
[----:B------:R-:W-:-:S04]  /*15f50*/  FSETP.NEU.FTZ.AND P0, PT, R79, -INF , PT ;  /* 0xff8000004f00780b */ /* 0x000fc80003f1d000 */
[----:B------:R-:W-:-:S05]  /*15f60*/  FSEL R12, R10, RZ, P0 ;  /* 0x000000ff0a0c7208 */ /* 0x000fca0000000000 */
[-CC-:B------:R-:W-:Y:S01]  /*15f70*/  FFMA.FTZ R154, R29, R28.reuse, -R12.reuse ;  /* 0x0000001c1d9a7223 */ /* 0x180fe2000001080c */
[----:B0-----:R-:W-:Y:S02]  /*15f80*/  FMNMX.FTZ R29, R4, R5, !PT ;  /* 0x00000005041d7209 */ /* 0x001fe40007810000 */
[----:B------:R-:W-:Y:S02]  /*15f90*/  FSEL R5, R79, RZ, P0 ;  /* 0x000000ff4f057208 */ /* 0x000fe40000000000 */
[C---:B------:R-:W-:Y:S01]  /*15fa0*/  FSETP.NEU.FTZ.AND P0, PT, R29.reuse, -INF , PT ;  /* 0xff8000001d00780b */ /* 0x040fe20003f1d000 */
[-C--:B------:R-:W-:Y:S01]  /*15fb0*/  FMUL.FTZ R4, R29, R28.reuse ;  /* 0x0000001c1d047220 */ /* 0x080fe20000410000 */
[----:B------:R-:W-:-:S04]  /*15fc0*/  FFMA.FTZ R184, R33, R28, -R12 ;  /* 0x0000001c21b87223 */ /* 0x000fc8000001080c */
[----:B------:R-:W-:Y:S01]  /*15fd0*/  FSEL R33, R4, RZ, P0 ;  /* 0x000000ff04217208 */ /* 0x000fe20000000000 */
[----:B------:R-:W-:-:S04]  /*15fe0*/  FADD.FTZ R5, R2, -R5 ;  /* 0x8000000502057221 */ /* 0x000fc80000010000 */
[-CC-:B------:R-:W-:Y:S01]  /*15ff0*/  FFMA.FTZ R172, R8, R28.reuse, -R33.reuse ;  /* 0x0000001c08ac7223 */ /* 0x180fe20000010821 */
[----:B------:R-:W-:Y:S01]  /*16000*/  FSEL R8, R29, RZ, P0 ;  /* 0x000000ff1d087208 */ /* 0x000fe20000000000 */
[-C--:B------:R-:W-:Y:S01]  /*16010*/  FFMA.FTZ R43, R77, R28.reuse, -R12 ;  /* 0x0000001c4d2b7223 */ /* 0x080fe2000001080c */
[-C--:B------:R-:W-:Y:S01]  /*16020*/  FMUL.FTZ R2, R5, R28.reuse ;  /* 0x0000001c05027220 */ /* 0x080fe20000410000 */
[-CC-:B------:R-:W-:Y:S02]  /*16030*/  FFMA.FTZ R153, R26, R28.reuse, -R33.reuse ;  /* 0x0000001c1a997223 */ /* 0x180fe40000010821 */
[----:B------:R-:W-:Y:S01]  /*16040*/  FADD.FTZ R3, R3, -R8 ;  /* 0x8000000803037221 */ /* 0x000fe20000010000 */
[-CC-:B------:R-:W-:Y:S01]  /*16050*/  FFMA.FTZ R152, R73, R28.reuse, -R12.reuse ;  /* 0x0000001c49987223 */ /* 0x180fe2000001080c */
[-CC-:B------:R-:W-:Y:S02]  /*16060*/  FFMA.FTZ R5, R27, R28.reuse, -R33.reuse ;  /* 0x0000001c1b057223 */ /* 0x180fe40000010821 */
[----:B------:R-:W-:Y:S01]  /*16070*/  FMUL.FTZ R3, R28, R3 ;  /* 0x000000031c037220 */ /* 0x000fe20000410000 */
        /* <DEDUP_REMOVED lines=12> */
[----:B------:R-:W4:Y:S01]  /*16140*/  MUFU.EX2 R41, R41 ;  /* 0x0000002900297308 */ /* 0x000f220000000800 */
[----:B------:R-:W-:-:S07]  /*16150*/  FFMA.FTZ R175, R9, R28, -R12 ;  /* 0x0000001c09af7223 */ /* 0x000fce000001080c */
        /* <DEDUP_REMOVED lines=35> */
[----:B0-----:R-:W-:Y:S01]  /*16390*/  FADD.FTZ R8, R182, R3 ;  /* 0x00000003b6087221 */ /* 0x001fe20000010000 */
[----:B------:R-:W-:-:S06]  /*163a0*/  FFMA.FTZ R167, R48, R28, -R12 ;  /* 0x0000001c30a77223 */ /* 0x000fcc000001080c */
[----:B------:R-:W0:Y:S01]  /*163b0*/  MUFU.EX2 R175, R175 ;  /* 0x000000af00af7308 */ /* 0x000e220000000800 */
[----:B--2---:R-:W-:Y:S01]  /*163c0*/  FADD.FTZ R3, R177, R6 ;  /* 0x00000006b1037221 */ /* 0x004fe20000010000 */
[----:B------:R-:W-:-:S06]  /*163d0*/  FFMA.FTZ R163, R50, R28, -R33 ;  /* 0x0000001c32a37223 */ /* 0x000fcc0000010821 */
        /* <DEDUP_REMOVED lines=50> */
[----:B--2---:R-:W-:-:S06]  /*16700*/  FADD.FTZ R3, R162, R3 ;  /* 0x00000003a2037221 */ /* 0x004fcc0000010000 */
[----:B------:R-:W0:Y:S01]  /*16710*/  MUFU.EX2 R156, R156 ;  /* 0x0000009c009c7308 */ /* 0x000e220000000800 */
[-C--:B------:R-:W-:Y:S01]  /*16720*/  FFMA.FTZ R14, R65, R28.reuse, -R12 ;  /* 0x0000001c410e7223 */ /* 0x080fe2000001080c */
[----:B------:R-:W-:-:S06]  /*16730*/  FFMA.FTZ R9, R67, R28, -R33 ;  /* 0x0000001c43097223 */ /* 0x000fcc0000010821 */
[----:B------:R-:W2:Y:S01]  /*16740*/  MUFU.EX2 R15, R15 ;  /* 0x0000000f000f7308 */ /* 0x000ea20000000800 */
[----:B-1----:R-:W-:Y:S01]  /*16750*/  FADD.FTZ R7, R159, R30 ;  /* 0x0000001e9f077221 */ /* 0x002fe20000010000 */
[----:B---3--:R-:W-:-:S06]  /*16760*/  FADD.FTZ R30, R20, R3 ;  /* 0x00000003141e7221 */ /* 0x008fcc0000010000 */
[----:B------:R-:W1:Y:S01]  /*16770*/  MUFU.EX2 R158, R158 ;  /* 0x0000009e009e7308 */ /* 0x000e620000000800 */
[-C--:B------:R-:W-:Y:S01]  /*16780*/  FFMA.FTZ R10, R68, R28.reuse, -R12 ;  /* 0x0000001c440a7223 */ /* 0x080fe2000001080c */
[----:B------:R-:W-:-:S06]  /*16790*/  FFMA.FTZ R6, R70, R28, -R33 ;  /* 0x0000001c46067223 */ /* 0x000fcc0000010821 */
[----:B------:R-:W3:Y:S01]  /*167a0*/  MUFU.EX2 R19, R19 ;  /* 0x0000001300137308 */ /* 0x000ee20000000800 */
[----:B----4-:R-:W-:Y:S01]  /*167b0*/  FADD.FTZ R3, R160, R7 ;  /* 0x00000007a0037221 */ /* 0x010fe20000010000 */
[----:B------:R-:W-:-:S06]  /*167c0*/  FADD.FTZ R30, R21, R30 ;  /* 0x0000001e151e7221 */ /* 0x000fcc0000010000 */
[----:B------:R-:W4:Y:S01]  /*167d0*/  MUFU.EX2 R13, R13 ;  /* 0x0000000d000d7308 */ /* 0x000f220000000800 */
[-C--:B------:R-:W-:Y:S01]  /*167e0*/  FFMA.FTZ R12, R69, R28.reuse, -R12 ;  /* 0x0000001c450c7223 */ /* 0x080fe2000001080c */
[----:B------:R-:W-:-:S06]  /*167f0*/  FFMA.FTZ R7, R71, R28, -R33 ;  /* 0x0000001c47077223 */ /* 0x000fcc0000010821 */
[----:B------:R-:W4:Y:S01]  /*16800*/  MUFU.EX2 R8, R8 ;  /* 0x0000000800087308 */ /* 0x000f220000000800 */
[----:B0-----:R-:W-:Y:S01]  /*16810*/  FADD.FTZ R3, R156, R3 ;  /* 0x000000039c037221 */ /* 0x001fe20000010000 */
[----:B--2---:R-:W-:-:S06]  /*16820*/  FADD.FTZ R30, R15, R30 ;  /* 0x0000001e0f1e7221 */ /* 0x004fcc0000010000 */
        /* <DEDUP_REMOVED lines=15> */
[----:B------:R-:W-:Y:S01]  /*16920*/  ST.E desc[UR36][R24.64+0x4], R29 ;  /* 0x0000041d18007985 */ /* 0x000fe2000c101924 */
[----:B------:R-:W-:-:S05]  /*16930*/  FADD.FTZ R31, R7, R28 ;  /* 0x0000001c071f7221 */ /* 0x000fca0000010000 */
[----:B------:R0:W-:Y:S04]  /*16940*/  ST.E.64 desc[UR36][R24.64+0x10], R30 ;  /* 0x0000101e18007985 */ /* 0x0001e8000c101b24 */
[----:B------:R-:W2:Y:S04]  /*16950*/  LD.E R3, desc[UR36][R22.64+0x3f4] ;  /* 0x0003f42416037980 */ /* 0x000ea8000c101900 */
        /* <DEDUP_REMOVED lines=77> */
[----:B------:R0:W-:Y:S04]  /*16e30*/  ST.E desc[UR36][R22.64+0x3f4], R3 ;  /* 0x0003f40316007985 */ /* 0x0001e8000c101924 */
        /* <DEDUP_REMOVED lines=48> */
[----:B0-----:R-:W3:Y:S04]  /*17140*/  LD.E R3, desc[UR36][R22.64+0x3dc] ;  /* 0x0003dc2416037980 */ /* 0x001ee8000c101900 */
[----:B------:R-:W3:Y:S04]  /*17150*/  LD.E R29, desc[UR36][R22.64+0x3e8] ;  /* 0x0003e824161d7980 */ /* 0x000ee8000c101900 */
[----:B------:R-:W3:Y:S04]  /*17160*/  LD.E R27, desc[UR36][R22.64+0x3ec] ;  /* 0x0003ec24161b7980 */ /* 0x000ee8000c101900 */
[----:B------:R-:W3:Y:S01]  /*17170*/  LD.E R25, desc[UR36][R22.64+0x3f8] ;  /* 0x0003f82416197980 */ /* 0x000ee2000c101900 */
[C---:B----4-:R-:W-:Y:S01]  /*17180*/  FMUL.FTZ R47, R26.reuse, R47 ;  /* 0x0000002f1a2f7220 */ /* 0x050fe20000410000 */
[C---:B------:R-:W-:Y:S01]  /*17190*/  FMUL.FTZ R53, R26.reuse, R53 ;  /* 0x000000351a357220 */ /* 0x040fe20000410000 */
[C---:B------:R-:W-:Y:S01]  /*171a0*/  FMUL.FTZ R51, R26.reuse, R51 ;  /* 0x000000331a337220 */ /* 0x040fe20000410000 */
[----:B------:R-:W-:Y:S01]  /*171b0*/  FMUL.FTZ R49, R26, R49 ;  /* 0x000000311a317220 */ /* 0x000fe20000410000 */
[C---:B------:R-:W-:Y:S01]  /*171c0*/  FMUL.FTZ R140, R2.reuse, R140 ;  /* 0x0000008c028c7220 */ /* 0x040fe20000410000 */
[----:B------:R0:W-:Y:S01]  /*171d0*/  ST.E desc[UR36][R22.64+0x38c], R47 ;  /* 0x00038c2f16007985 */ /* 0x0001e2000c101924 */
[C---:B------:R-:W-:Y:S01]  /*171e0*/  FMUL.FTZ R138, R2.reuse, R138 ;  /* 0x0000008a028a7220 */ /* 0x040fe20000410000 */
[C---:B------:R-:W-:Y:S01]  /*171f0*/  FMUL.FTZ R136, R2.reuse, R136 ;  /* 0x0000008802887220 */ /* 0x040fe20000410000 */
[C---:B------:R-:W-:Y:S01]  /*17200*/  FMUL.FTZ R134, R2.reuse, R134 ;  /* 0x0000008602867220 */ /* 0x040fe20000410000 */
        /* <DEDUP_REMOVED lines=68> */
[C---:B--2---:R-:W-:Y:S01]  /*17650*/  FMUL.FTZ R141, R26.reuse, R141 ;  /* 0x0000008d1a8d7220 */ /* 0x044fe20000410000 */
[----:B------:R-:W-:Y:S01]  /*17660*/  ST.E desc[UR36][R22.64+0x3fc], R142 ;  /* 0x0003fc8e16007985 */ /* 0x000fe2000c101924 */
        /* <DEDUP_REMOVED lines=173> */
[----:B------:R4:W-:Y:S01]  /*18140*/  ST.E desc[UR36][R22.64+0x3f8], R53 ;  /* 0x0003f83516007985 */ /* 0x0009e2000c101924 */
[----:B------:R1:W-:Y:S06]  /*18150*/  BAR.SYNC.DEFER_BLOCKING R207, 0x100 ;  /* 0x000400cf0000751d */ /* 0x0003ec0000010000 */
[----:B0-----:R-:W4:Y:S04]  /*18160*/  LDL R45, [R1+0x1f0] ;  /* 0x0001f000012d7983 */ /* 0x001f280000100800 */
[----:B------:R-:W2:Y:S04]  /*18170*/  LD.E R55, desc[UR36][R22.64+0x200] ;  /* 0x0002002416377980 */ /* 0x000ea8000c101900 */
        /* <DEDUP_REMOVED lines=74> */
[----:B--2---:R0:W-:Y:S04]  /*18620*/  ST.E desc[UR36][R22.64+0x200], R55 ;  /* 0x0002003716007985 */ /* 0x0041e8000c101924 */
        /* <DEDUP_REMOVED lines=50> */
[----:B----4-:R-:W4:Y:S04]  /*18950*/  LD.E R51, desc[UR36][R22.64+0x3f4] ;  /* 0x0003f42416337980 */ /* 0x010f28000c101900 */
[----:B------:R-:W4:Y:S04]  /*18960*/  LD.E R53, desc[UR36][R22.64+0x3f8] ;  /* 0x0003f82416357980 */ /* 0x000f28000c101900 */
[----:B0-----:R-:W4:Y:S04]  /*18970*/  LD.E R55, desc[UR36][R22.64+0x3fc] ;  /* 0x0003fc2416377980 */ /* 0x001f28000c101900 */
        /* <DEDUP_REMOVED lines=74> */
[----:B--2---:R2:W-:Y:S04]  /*18e20*/  ST.E desc[UR36][R22.64+0x32c], R46 ;  /* 0x00032c2e16007985 */ /* 0x0045e8000c101924 */
        /* <DEDUP_REMOVED lines=48> */
[----:B---3--:R3:W-:Y:S04]  /*19130*/  ST.E desc[UR36][R22.64+0x3f0], R49 ;  /* 0x0003f03116007985 */ /* 0x0087e8000c101924 */
[----:B----4-:R4:W-:Y:S04]  /*19140*/  ST.E desc[UR36][R22.64+0x3f4], R51 ;  /* 0x0003f43316007985 */ /* 0x0109e8000c101924 */
[----:B------:R4:W-:Y:S04]  /*19150*/  ST.E desc[UR36][R22.64+0x3f8], R53 ;  /* 0x0003f83516007985 */ /* 0x0009e8000c101924 */
[----:B------:R4:W-:Y:S04]  /*19160*/  ST.E desc[UR36][R22.64+0x3fc], R55 ;  /* 0x0003fc3716007985 */ /* 0x0009e8000c101924 */
[----:B0-----:R-:W4:Y:S04]  /*19170*/  LD.E.64 R2, desc[UR36][R22.64+0x88] ;  /* 0x0000882416027980 */ /* 0x001f28000c101b00 */
[----:B-1----:R-:W4:Y:S01]  /*19180*/  LDL R24, [R1+0x68] ;  /* 0x0000680001187983 */ /* 0x002f220000100800 */
[----:B------:R-:W-:-:S02]  /*19190*/  F2FP.F16.F32.PACK_AB R152, R152, R43 ;  /* 0x0000002b9898723e */ /* 0x000fc400000000ff */
[----:B------:R-:W-:Y:S01]  /*191a0*/  F2FP.F16.F32.PACK_AB R154, R154, R41 ;  /* 0x000000299a9a723e */ /* 0x000fe200000000ff */
        /* <DEDUP_REMOVED lines=133> */
[----:B------:R-:W-:Y:S01]  /*19a00*/  F2FP.F16.F32.PACK_AB R155, R4, R155 ;  /* 0x0000009b049b723e */ /* 0x000fe200000000ff */
[----:B------:R-:W-:Y:S01]  /*19a10*/  VOTEU.ANY UP0, P0 ;  /* 0x00000000003f7886 */ /* 0x000fe20000000100 */
[----:B------:R-:W-:Y:S02]  /*19a20*/  VIADD R4, R2, 0x80 ;  /* 0x0000008002047836 */ /* 0x000fe40000000000 */
        /* <DEDUP_REMOVED lines=1094> */
.L_x_12575:
[----:B------:R-:W-:Y:S05]  /*1de90*/  BSYNC B0 ;  /* 0x0000000000007941 */ /* 0x000fea0003800000 */
.L_x_12574:
        /* <DEDUP_REMOVED lines=9> */
.L_x_12543:
        /* <DEDUP_REMOVED lines=274> */
[----:B-1----:R-:W-:Y:S01]  /*1f050*/  @!P2 LOP3.LUT R14, R19, 0x1, RZ, 0x3c, !PT ;  /* 0x00000001130ea812 */ /* 0x002fe200078e3cff */
        /* <DEDUP_REMOVED lines=34> */
.L_x_12473:
[----:B------:R-:W1:Y:S08]  /*1f280*/  S2UR UR13, SR_CgaCtaId ;  /* 0x00000000000d79c3 */ /* 0x000e700000008800 */
[----:B------:R-:W-:Y:S06]  /*1f290*/  BAR.SYNC.DEFER_BLOCKING 0x5, 0x180 ;  /* 0x0146000000007b1d */ /* 0x000fec0000010000 */
[----:B------:R-:W-:Y:S01]  /*1f2a0*/  UMOV UR42, 0x400 ;  /* 0x00000400002a7882 */ /* 0x000fe20000000000 */
[----:B------:R-:W-:Y:S01]  /*1f2b0*/  BSSY B0, `(.L_x_12577) ;  /* 0x00002b5000007945 */ /* 0x000fe20003800000 */
[----:B-1----:R-:W-:-:S09]  /*1f2c0*/  ULEA UR42, UR13, UR42, 0x18 ;  /* 0x0000002a0d2a7291 */ /* 0x002fd2000f8ec03f */
[----:B0-2---:R-:W0:Y:S02]  /*1f2d0*/  LDS.128 R4, [UR42+0x324d0] ;  /* 0x0324d02aff047984 */ /* 0x005e240008000c00 */
[----:B0-----:R-:W-:Y:S02]  /*1f2e0*/  R2UR UR12, R5 ;  /* 0x00000000050c72ca */ /* 0x001fe400000e0000 */
[----:B------:R-:W-:Y:S02]  /*1f2f0*/  R2UR UR6, R6 ;  /* 0x00000000060672ca */ /* 0x000fe400000e0000 */
[----:B------:R-:W-:Y:S01]  /*1f300*/  R2UR UR5, R7 ;  /* 0x00000000070572ca */ /* 0x000fe200000e0000 */
[----:B------:R-:W-:Y:S06]  /*1f310*/  BAR.ARV 0x4, 0x180 ;  /* 0x0106000000007b1d */ /* 0x000fec0000002000 */
[----:B------:R-:W-:Y:S08]  /*1f320*/  @P0 BRA `(.L_x_12578) ;  /* 0x0000001c00500947 */ /* 0x000ff00003800000 */
        /* <DEDUP_REMOVED lines=29> */
[----:B------:R-:W4:Y:S01]  /*1f500*/  LDL R144, [R1+0x440] ;  /* 0x0004400001907983 */ /* 0x000f220000100800 */
[----:B------:R-:W-:Y:S01]  /*1f510*/  R2UR UR4, R202 ;  /* 0x00000000ca0472ca */ /* 0x000fe200000e0000 */
[----:B------:R-:W-:-:S02]  /*1f520*/  ULDC.64 UR8, c[0x0][0xd00] ;  /* 0x0003400000087ab9 */ /* 0x000fc40000000a00 */
        /* <DEDUP_REMOVED lines=8> */
[----:B------:R-:W-:-:S02]  /*1f5b0*/  IADD3 R143, P0, R196, 0xc040, RZ ;  /* 0x0000c040c48f7810 */ /* 0x000fc40007f1e0ff */
[----:B------:R-:W-:Y:S02]  /*1f5c0*/  LOP3.LUT R3, R196, 0x380, RZ, 0xc0, !PT ;  /* 0x00000380c4037812 */ /* 0x000fe400078ec0ff */
[----:B------:R-:W-:Y:S02]  /*1f5d0*/  LOP3.LUT R2, R143, 0x380, RZ, 0xc0, !PT ;  /* 0x000003808f027812 */ /* 0x000fe400078ec0ff */
[----:B------:R-:W-:Y:S02]  /*1f5e0*/  SHF.R.U64 R3, R3, 0x3, RZ ;  /* 0x0000000303037819 */ /* 0x000fe400000012ff */
[----:B------:R-:W-:Y:S02]  /*1f5f0*/  SHF.R.U64 R2, R2, 0x3, RZ ;  /* 0x0000000302027819 */ /* 0x000fe400000012ff */
[----:B------:R-:W-:Y:S02]  /*1f600*/  IADD3 R141, P1, R196, 0xc020, RZ ;  /* 0x0000c020c48d7810 */ /* 0x000fe40007f3e0ff */
[----:B------:R-:W-:Y:S01]  /*1f610*/  LOP3.LUT R2, R2, R143, RZ, 0x3c, !PT ;  /* 0x0000008f02027212 */ /* 0x000fe200078e3cff */
[----:B------:R-:W-:Y:S01]  /*1f620*/  IMAD.MOV.U32 R143, RZ, RZ, R197 ;  /* 0x000000ffff8f7224 */ /* 0x000fe200078e00c5 */
[----:B------:R-:W-:-:S02]  /*1f630*/  IADD3 R19, P2, R196, 0xc000, RZ ;  /* 0x0000c000c4137810 */ /* 0x000fc40007f5e0ff */
[----:B------:R-:W-:Y:S02]  /*1f640*/  LOP3.LUT R142, R3, R196, RZ, 0x3c, !PT ;  /* 0x000000c4038e7212 */ /* 0x000fe400078e3cff */
[----:B------:R-:W-:Y:S02]  /*1f650*/  LOP3.LUT R140, R141, 0x380, RZ, 0xc0, !PT ;  /* 0x000003808d8c7812 */ /* 0x000fe400078ec0ff */
[----:B------:R-:W-:Y:S02]  /*1f660*/  LOP3.LUT R0, R19, 0x380, RZ, 0xc0, !PT ;  /* 0x0000038013007812 */ /* 0x000fe400078ec0ff */
[----:B------:R-:W-:Y:S02]  /*1f670*/  MOV R142, R142 ;  /* 0x0000008e008e7202 */ /* 0x000fe40000000f00 */
[----:B------:R-:W-:Y:S02]  /*1f680*/  SHF.R.U64 R140, R140, 0x3, RZ ;  /* 0x000000038c8c7819 */ /* 0x000fe400000012ff */
[----:B------:R-:W-:Y:S01]  /*1f690*/  SHF.R.U64 R0, R0, 0x3, RZ ;  /* 0x0000000300007819 */ /* 0x000fe200000012ff */
[--C-:B------:R-:W-:Y:S01]  /*1f6a0*/  IMAD.X R21, RZ, RZ, R197.reuse, P2 ;  /* 0x000000ffff157224 */ /* 0x100fe200010e06c5 */
[----:B------:R-:W-:Y:S01]  /*1f6b0*/  LOP3.LUT R140, R140, R141, RZ, 0x3c, !PT ;  /* 0x0000008d8c8c7212 */ /* 0x000fe200078e3cff */
[--C-:B------:R-:W-:Y:S01]  /*1f6c0*/  IMAD.X R141, RZ, RZ, R197.reuse, P1 ;  /* 0x000000ffff8d7224 */ /* 0x100fe200008e06c5 */
[----:B------:R-:W-:Y:S01]  /*1f6d0*/  LOP3.LUT R20, R0, R19, RZ, 0x3c, !PT ;  /* 0x0000001300147212 */ /* 0x000fe200078e3cff */
[----:B------:R-:W-:Y:S01]  /*1f6e0*/  UISETP.NE.U32.AND UP0, UPT, UR8, URZ, UPT ;  /* 0x0000003f0800728c */ /* 0x000fe2000bf05070 */
[----:B------:R-:W-:-:S02]  /*1f6f0*/  IMAD.X R3, RZ, RZ, R197, P0 ;  /* 0x000000ffff037224 */ /* 0x000fc400000e06c5 */
[----:B------:R-:W-:Y:S01]  /*1f700*/  MOV R0, R20 ;  /* 0x0000001400007202 */ /* 0x000fe20000000f00 */
[----:B------:R-:W-:Y:S01]  /*1f710*/  UISETP.NE.AND.EX UP0, UPT, UR9, URZ, UPT, UP0 ;  /* 0x0000003f0900728c */ /* 0x000fe2000bf05300 */
[----:B------:R-:W-:Y:S01]  /*1f720*/  MOV R140, R140 ;  /* 0x0000008c008c7202 */ /* 0x000fe20000000f00 */
[----:B------:R-:W0:Y:S01]  /*1f730*/  LDC R20, c[0x0][0xce8] ;  /* 0x00033a00ff147b82 */ /* 0x000e220000000800 */
[----:B------:R-:W-:Y:S01]  /*1f740*/  ULDC.64 UR8, c[0x0][0xd00] ;  /* 0x0003400000087ab9 */ /* 0x000fe20000000a00 */
[----:B------:R-:W-:Y:S01]  /*1f750*/  MOV R2, R2 ;  /* 0x0000000200027202 */ /* 0x000fe20000000f00 */
[----:B------:R-:W-:Y:S01]  /*1f760*/  UIMAD.WIDE UR8, UR4, 0x4, UR8 ;  /* 0x00000004040878a5 */ /* 0x000fe2000f8e0208 */
[----:B------:R-:W-:Y:S02]  /*1f770*/  PLOP3.LUT P1, PT, PT, PT, UP0, 0x80, 0x0 ;  /* 0x000000000000781c */ /* 0x000fe40003f2f008 */
        /* <DEDUP_REMOVED lines=56> */
[----:B------:R-:W-:-:S03]  /*1fb00*/  F2FP.F16.F32.PACK_AB R50, R45, R44 ;  /* 0x0000002c2d32723e */ /* 0x000fc600000000ff */
[----:B------:R1:W-:Y:S01]  /*1fb10*/  STSM.16.M88.4 [R229], R80 ;  /* 0x00000050e5007844 */ /* 0x0003e20000000200 */
        /* <DEDUP_REMOVED lines=15> */
[----:B------:R-:W-:Y:S01]  /*1fc10*/  F2FP.F16.F32.PACK_AB R27, R15, R14 ;  /* 0x0000000e0f1b723e */ /* 0x000fe200000000ff */
[----:B------:R1:W-:Y:S01]  /*1fc20*/  STSM.16.M88.4 [R219], R48 ;  /* 0x00000030db007844 */ /* 0x0003e20000000200 */
[----:B------:R-:W-:-:S02]  /*1fc30*/  F2FP.F16.F32.PACK_AB R10, R5, R4 ;  /* 0x00000004050a723e */ /* 0x000fc400000000ff */
[----:B------:R-:W-:Y:S01]  /*1fc40*/  F2FP.F16.F32.PACK_AB R11, R7, R6 ;  /* 0x00000006070b723e */ /* 0x000fe200000000ff */
[----:B------:R1:W-:Y:S01]  /*1fc50*/  STSM.16.M88.4 [R0], R40 ;  /* 0x0000002800007844 */ /* 0x0003e20000000200 */
[----:B------:R-:W-:-:S03]  /*1fc60*/  IMAD.U32 R4, RZ, RZ, UR8 ;  /* 0x00000008ff047e24 */ /* 0x000fc6000f8e00ff */
[----:B------:R1:W-:Y:S01]  /*1fc70*/  STSM.16.M88.4 [R140], R32 ;  /* 0x000000208c007844 */ /* 0x0003e20000000200 */
[----:B------:R-:W-:Y:S01]  /*1fc80*/  IMAD.U32 R5, RZ, RZ, UR9 ;  /* 0x00000009ff057e24 */ /* 0x000fe2000f8e00ff */
[----:B------:R-:W-:Y:S02]  /*1fc90*/  ULDC.64 UR8, c[0x0][0xd08] ;  /* 0x0003420000087ab9 */ /* 0x000fe40000000a00 */
[----:B------:R1:W-:Y:S04]  /*1fca0*/  STSM.16.M88.4 [R2], R24 ;  /* 0x0000001802007844 */ /* 0x0003e80000000200 */
[----:B------:R1:W-:Y:S01]  /*1fcb0*/  STSM.16.M88.4 [R218], R8 ;  /* 0x00000008da007844 */ /* 0x0003e20000000200 */
[----:B------:R-:W-:Y:S01]  /*1fcc0*/  UISETP.NE.U32.AND UP1, UPT, UR8, URZ, UPT ;  /* 0x0000003f0800728c */ /* 0x000fe2000bf25070 */
[----:B------:R-:W-:Y:S03]  /*1fcd0*/  BAR.SYNC.DEFER_BLOCKING 0x1, 0x100 ;  /* 0x0044000000007b1d */ /* 0x000fe60000010000 */
[----:B------:R-:W-:-:S06]  /*1fce0*/  UISETP.NE.AND.EX UP1, UPT, UR9, URZ, UPT, UP1 ;  /* 0x0000003f0900728c */ /* 0x000fcc000bf25310 */
[----:B------:R-:W-:-:S05]  /*1fcf0*/  PLOP3.LUT P2, PT, PT, PT, UP1, 0x80, 0x0 ;  /* 0x000000000000781c */ /* 0x000fca0003f4f018 */
[----:B------:R-:W-:Y:S02]  /*1fd00*/  @UP1 ULDC.64 UR8, c[0x0][0xd08] ;  /* 0x0003420000081ab9 */ /* 0x000fe40000000a00 */
[----:B------:R-:W-:-:S03]  /*1fd10*/  @UP1 UIMAD.WIDE UR8, UR4, 0x4, UR8 ;  /* 0x00000004040818a5 */ /* 0x000fc6000f8e0208 */
[----:B------:R-:W-:Y:S02]  /*1fd20*/  ULDC UR4, c[0x0][0xb88] ;  /* 0x0002e20000047ab9 */ /* 0x000fe40000000800 */
[----:B------:R-:W-:Y:S02]  /*1fd30*/  IMAD.U32 R19, RZ, RZ, UR4 ;  /* 0x00000004ff137e24 */ /* 0x000fe4000f8e00ff */
[----:B------:R-:W-:Y:S01]  /*1fd40*/  IMAD.U32 R6, RZ, RZ, UR8 ;  /* 0x00000008ff067e24 */ /* 0x000fe2000f8e00ff */
[----:B------:R-:W2:Y:S01]  /*1fd50*/  @P1 LDG.E R3, desc[UR36][R4.64] ;  /* 0x0000002404031981 */ /* 0x000ea2000c1e1900 */
[----:B------:R-:W-:-:S05]  /*1fd60*/  IMAD.U32 R7, RZ, RZ, UR9 ;  /* 0x00000009ff077e24 */ /* 0x000fca000f8e00ff */
[----:B------:R1:W5:Y:S01]  /*1fd70*/  @P2 LDG.E R19, desc[UR36][R6.64] ;  /* 0x0000002406132981 */ /* 0x000362000c1e1900 */
[----:B------:R-:W-:Y:S01]  /*1fd80*/  UMOV UR4, URZ ;  /* 0x0000003f00047c82 */ /* 0x000fe20008000000 */
[----:B------:R-:W-:Y:S02]  /*1fd90*/  LOP3.LUT P0, RZ, R210, 0x3, RZ, 0xc0, !PT ;  /* 0x00000003d2ff7812 */ /* 0x000fe4000780c0ff */
[----:B--2---:R-:W-:Y:S01]  /*1fda0*/  @P1 R2UR UR4, R3 ;  /* 0x00000000030412ca */ /* 0x004fe200000e0000 */
[----:B01----:R-:W-:-:S14]  /*1fdb0*/  @P2 BRA `(.L_x_12579) ;  /* 0x0000000000102947 */ /* 0x003fdc0003800000 */
[----:B------:R-:W-:Y:S05]  /*1fdc0*/  @!P1 BRA `(.L_x_12579) ;  /* 0x00000000000c9947 */ /* 0x000fea0003800000 */
[----:B------:R-:W2:Y:S04]  /*1fdd0*/  LDG.E R0, desc[UR36][R4.64] ;  /* 0x0000002404007981 */ /* 0x000ea8000c1e1900 */
[----:B-----5:R-:W2:Y:S02]  /*1fde0*/  LDG.E R19, desc[UR36][R4.64+0x4] ;  /* 0x0000042404137981 */ /* 0x020ea4000c1e1900 */
[----:B--2---:R-:W-:-:S07]  /*1fdf0*/  IMAD.IADD R19, R19, 0x1, -R0 ;  /* 0x0000000113137824 */ /* 0x004fce00078e0a00 */
.L_x_12579:
[----:B------:R-:W2:Y:S01]  /*1fe00*/  LDL R0, [R1+0x458] ;  /* 0x0004580001007983 */ /* 0x000ea20000100800 */
[----:B-----5:R-:W-:Y:S01]  /*1fe10*/  IMAD R19, R19, R20, RZ ;  /* 0x0000001413137224 */ /* 0x020fe200078e02ff */
[----:B------:R-:W-:Y:S01]  /*1fe20*/  R2UR UR15, R202 ;  /* 0x00000000ca0f72ca */ /* 0x000fe200000e0000 */
[----:B------:R-:W-:Y:S01]  /*1fe30*/  VIADD R12, R204, UR60 ;  /* 0x0000003ccc0c7c36 */ /* 0x000fe20008000000 */
[----:B------:R-:W-:Y:S01]  /*1fe40*/  ISETP.NE.AND P1, PT, R20, 0x1, PT ;  /* 0x000000011400780c */ /* 0x000fe20003f25270 */
[----:B------:R-:W-:Y:S01]  /*1fe50*/  USHF.R.S32.HI UR18, URZ, 0x1f, UR61 ;  /* 0x0000001f3f127899 */ /* 0x000fe2000801143d */
[----:B------:R-:W-:Y:S02]  /*1fe60*/  ULDC.64 UR16, c[0x0][0xc90] ;  /* 0x0003240000107ab9 */ /* 0x000fe40000000a00 */
[----:B------:R-:W-:-:S09]  /*1fe70*/  ISETP.GE.OR P2, PT, R12, R19, P0 ;  /* 0x000000130c00720c */ /* 0x000fd20000746670 */
[----:B------:R-:W0:Y:S04]  /*1fe80*/  @P1 LDC R2, c[0x0][0xcec] ;  /* 0x00033b00ff021b82 */ /* 0x000e280000000800 */
[----:B------:R-:W3:Y:S01]  /*1fe90*/  @!P2 LDL R11, [R1+0x420] ;  /* 0x00042000010ba983 */ /* 0x000ee20000100800 */
[----:B------:R-:W-:Y:S02]  /*1fea0*/  USHF.R.S32.HI UR7, URZ, 0x1f, UR15 ;  /* 0x0000001f3f077899 */ /* 0x000fe4000801140f */
[----:B------:R-:W-:Y:S01]  /*1feb0*/  USHF.R.S32.HI UR11, URZ, 0x1f, UR4 ;  /* 0x0000001f3f0b7899 */ /* 0x000fe20008011404 */
[----:B------:R-:W1:Y:S01]  /*1fec0*/  @P1 LDC R3, c[0x0][0xcf0] ;  /* 0x00033c00ff031b82 */ /* 0x000e620000000800 */
[----:B------:R-:W-:Y:S01]  /*1fed0*/  UIMAD UR14, UR18, UR16, URZ ;  /* 0x00000010120e72a4 */ /* 0x000fe2000f8e023f */
[----:B------:R-:W-:Y:S01]  /*1fee0*/  UMOV UR10, UR4 ;  /* 0x00000004000a7c82 */ /* 0x000fe20008000000 */
[----:B------:R-:W-:-:S02]  /*1fef0*/  USEL UR20, UR7, URZ, !UP0 ;  /* 0x0000003f07147287 */ /* 0x000fc4000c000000 */
[----:B------:R-:W-:Y:S02]  /*1ff00*/  UIMAD.WIDE.U32 UR8, UR61, UR16, UR10 ;  /* 0x000000103d0872a5 */ /* 0x000fe4000f8e000a */
[----:B------:R-:W-:Y:S01]  /*1ff10*/  UIMAD UR14, UR61, UR17, UR14 ;  /* 0x000000113d0e72a4 */ /* 0x000fe2000f8e020e */
[----:B------:R-:W4:Y:S01]  /*1ff20*/  @P1 LDC R77, c[0x0][0xcf0] ;  /* 0x00033c00ff4d1b82 */ /* 0x000f220000000800 */
[----:B------:R-:W-:Y:S01]  /*1ff30*/  USEL UR19, UR15, URZ, !UP0 ;  /* 0x0000003f0f137287 */ /* 0x000fe2000c000000 */
[----:B------:R-:W-:Y:S01]  /*1ff40*/  ULDC.64 UR16, c[0x0][0xc98] ;  /* 0x0003260000107ab9 */ /* 0x000fe20000000a00 */
[----:B------:R-:W-:Y:S02]  /*1ff50*/  UIADD3 UR9, UR9, UR14, URZ ;  /* 0x0000000e09097290 */ /* 0x000fe4000fffe03f */
[----:B------:R-:W-:Y:S02]  /*1ff60*/  UIMAD UR7, UR20, UR16, URZ ;  /* 0x00000010140772a4 */ /* 0x000fe4000f8e023f */
[----:B------:R-:W-:-:S02]  /*1ff70*/  UIMAD.WIDE.U32 UR8, UR19, UR16, UR8 ;  /* 0x00000010130872a5 */ /* 0x000fc4000f8e0008 */
[----:B------:R-:W-:Y:S01]  /*1ff80*/  UIMAD UR7, UR19, UR17, UR7 ;  /* 0x00000011130772a4 */ /* 0x000fe2000f8e0207 */
[----:B------:R-:W-:-:S05]  /*1ff90*/  ULDC.64 UR14, c[0x0][0xc88] ;  /* 0x00032200000e7ab9 */ /* 0x000fca0000000a00 */
[----:B------:R-:W-:Y:S02]  /*1ffa0*/  IMAD.U32 R7, RZ, RZ, UR7 ;  /* 0x00000007ff077e24 */ /* 0x000fe4000f8e00ff */
[----:B--2---:R-:W-:-:S04]  /*1ffb0*/  VIADD R5, R0, UR60 ;  /* 0x0000003c00057c36 */ /* 0x004fc80008000000 */
[----:B0-----:R-:W-:-:S04]  /*1ffc0*/  @P1 IMAD.HI.U32 R2, R5, R2, RZ ;  /* 0x0000000205021227 */ /* 0x001fc800078e00ff */
[----:B------:R-:W-:Y:S01]  /*1ffd0*/  IMAD.MOV.U32 R0, RZ, RZ, R5 ;  /* 0x000000ffff007224 */ /* 0x000fe200078e0005 */
[----:B-1----:R-:W-:-:S04]  /*1ffe0*/  @P1 SHF.R.U32.HI R0, RZ, R3, R2 ;  /* 0x00000003ff001219 */ /* 0x002fc80000011602 */
[--C-:B------:R-:W-:Y:S01]  /*1fff0*/  SHF.R.S32.HI R4, RZ, 0x1f, R0.reuse ;  /* 0x0000001fff047819 */ /* 0x100fe20000011400 */
[----:B------:R-:W-:-:S04]  /*20000*/  IMAD.MOV R2, RZ, RZ, -R0 ;  /* 0x000000ffff027224 */ /* 0x000fc800078e0a00 */
[----:B------:R-:W-:Y:S01]  /*20010*/  IMAD R5, R20, R2, R5 ;  /* 0x0000000214057224 */ /* 0x000fe200078e0205 */
[----:B------:R-:W-:-:S04]  /*20020*/  IADD3 R2, P3, R0, UR8, RZ ;  /* 0x0000000800027c10 */ /* 0x000fc8000ff7e0ff */
[----:B------:R-:W-:-:S05]  /*20030*/  SHF.R.S32.HI R3, RZ, 0x1f, R5 ;  /* 0x0000001fff037819 */ /* 0x000fca0000011405 */
[----:B------:R-:W-:Y:S01]  /*20040*/  IMAD R0, R3, UR14, RZ ;  /* 0x0000000e03007c24 */ /* 0x000fe2000f8e02ff */
[----:B------:R-:W-:Y:S01]  /*20050*/  IADD3.X R3, R4, UR9, R7, P3, !PT ;  /* 0x0000000904037c10 */ /* 0x000fe20009ffe407 */
[----:B------:R-:W-:Y:S02]  /*20060*/  ULDC.64 UR8, c[0x0][0xc50] ;  /* 0x0003140000087ab9 */ /* 0x000fe40000000a00 */
[C---:B------:R-:W-:Y:S02]  /*20070*/  IMAD R7, R5.reuse, UR15, R0 ;  /* 0x0000000f05077c24 */ /* 0x040fe4000f8e0200 */
[----:B------:R-:W-:Y:S01]  /*20080*/  IMAD.WIDE.U32 R2, R5, UR14, R2 ;  /* 0x0000000e05027c25 */ /* 0x000fe2000f8e0002 */
[----:B------:R-:W-:-:S03]  /*20090*/  ULDC.64 UR14, c[0x0][0xba0] ;  /* 0x0002e800000e7ab9 */ /* 0x000fc60000000a00 */
[----:B------:R-:W-:Y:S01]  /*200a0*/  IMAD.IADD R3, R3, 0x1, R7 ;  /* 0x0000000103037824 */ /* 0x000fe200078e0207 */
[----:B------:R-:W-:Y:S01]  /*200b0*/  LEA R6, P3, R2, UR8, 0x2 ;  /* 0x0000000802067c11 */ /* 0x000fe2000f8610ff */
[----:B------:R-:W-:-:S03]  /*200c0*/  VIADD R0, R12, 0x8 ;  /* 0x000000080c007836 */ /* 0x000fc60000000000 */
[----:B------:R-:W-:Y:S01]  /*200d0*/  LEA.HI.X R10, R2, UR9, R3, 0x2, P3 ;  /* 0x00000009020a7c11 */ /* 0x000fe200098f1403 */
[----:B------:R-:W-:Y:S01]  /*200e0*/  SHFL.IDX PT, R8, R6, RZ, 0x1c1f ;  /* 0x001c1fff06087589 */ /* 0x000fe200000e0000 */
[----:B------:R-:W-:-:S03]  /*200f0*/  ISETP.GE.OR P0, PT, R0, R19, P0 ;  /* 0x000000130000720c */ /* 0x000fc60000706670 */
[----:B------:R-:W3:Y:S04]  /*20100*/  SHFL.IDX PT, R9, R10, RZ, 0x1c1f ;  /* 0x001c1fff0a097589 */ /* 0x000ee800000e0000 */
[----:B---3--:R0:W-:Y:S06]  /*20110*/  @!P2 ST.E desc[UR36][R8.64], R11 ;  /* 0x0000000b0800a985 */ /* 0x0081ec000c101924 */
[----:B------:R-:W2:Y:S01]  /*20120*/  @!P0 LDL R21, [R1+0x424] ;  /* 0x0004240001158983 */ /* 0x000ea20000100800 */
[----:B------:R-:W-:-:S02]  /*20130*/  IMAD R0, R208, 0x40, R189 ;  /* 0x00000040d0007824 */ /* 0x000fc400078e02bd */
[----:B------:R-:W-:Y:S01]  /*20140*/  IMAD.MOV.U32 R3, RZ, RZ, 0x2 ;  /* 0x00000002ff037424 */ /* 0x000fe200078e00ff */
[----:B------:R-:W-:Y:S03]  /*20150*/  SHFL.IDX PT, R54, R6, 0x1, 0x1c1f ;  /* 0x003c1f0006367f89 */ /* 0x000fe600000e0000 */
[----:B------:R-:W-:Y:S01]  /*20160*/  IMAD.WIDE R2, R0, R3, UR58 ;  /* 0x0000003a00027e25 */ /* 0x000fe2000f8e0203 */
[----:B------:R-:W2:Y:S02]  /*20170*/  SHFL.IDX PT, R55, R10, 0x1, 0x1c1f ;  /* 0x003c1f000a377f89 */ /* 0x000ea400000e0000 */
[C---:B------:R-:W-:Y:S02]  /*20180*/  IADD3 R25, P4, R2.reuse, 0x3000, RZ ;  /* 0x0000300002197810 */ /* 0x040fe40007f9e0ff */
[C---:B------:R-:W-:Y:S02]  /*20190*/  IADD3 R29, P5, R2.reuse, 0x4000, RZ ;  /* 0x00004000021d7810 */ /* 0x040fe40007fbe0ff */
[----:B------:R-:W-:-:S02]  /*201a0*/  IADD3 R33, P6, R2, 0x5000, RZ ;  /* 0x0000500002217810 */ /* 0x000fc40007fde0ff */
[----:B------:R-:W-:Y:S02]  /*201b0*/  LOP3.LUT R24, R25, 0x380, RZ, 0xc0, !PT ;  /* 0x0000038019187812 */ /* 0x000fe400078ec0ff */
[----:B------:R-:W-:Y:S02]  /*201c0*/  LOP3.LUT R28, R29, 0x380, RZ, 0xc0, !PT ;  /* 0x000003801d1c7812 */ /* 0x000fe400078ec0ff */
[----:B------:R-:W-:Y:S02]  /*201d0*/  LOP3.LUT R32, R33, 0x380, RZ, 0xc0, !PT ;  /* 0x0000038021207812 */ /* 0x000fe400078ec0ff */
[C---:B------:R-:W-:Y:S02]  /*201e0*/  IADD3 R7, P2, R2.reuse, 0x1000, RZ ;  /* 0x0000100002077810 */ /* 0x040fe40007f5e0ff */
[----:B------:R-:W-:Y:S02]  /*201f0*/  IADD3 R5, P3, R2, 0x2000, RZ ;  /* 0x0000200002057810 */ /* 0x000fe40007f7e0ff */
[----:B------:R-:W-:Y:S01]  /*20200*/  SHF.R.U64 R24, R24, 0x3, RZ ;  /* 0x0000000318187819 */ /* 0x000fe200000012ff */
[--C-:B0-----:R-:W-:Y:S01]  /*20210*/  IMAD.X R9, RZ, RZ, R3.reuse, P2 ;  /* 0x000000ffff097224 */ /* 0x101fe200010e0603 */
[----:B------:R-:W-:Y:S01]  /*20220*/  SHF.R.U64 R28, R28, 0x3, RZ ;  /* 0x000000031c1c7819 */ /* 0x000fe200000012ff */
[----:B------:R-:W-:Y:S01]  /*20230*/  IMAD.X R13, RZ, RZ, R3, P3 ;  /* 0x000000ffff0d7224 */ /* 0x000fe200018e0603 */
[----:B------:R-:W-:-:S02]  /*20240*/  SHF.R.U64 R32, R32, 0x3, RZ ;  /* 0x0000000320207819 */ /* 0x000fc400000012ff */
[----:B------:R-:W-:Y:S01]  /*20250*/  LOP3.LUT R24, R24, R25, RZ, 0x3c, !PT ;  /* 0x0000001918187212 */ /* 0x000fe200078e3cff */
[--C-:B------:R-:W-:Y:S01]  /*20260*/  IMAD.X R25, RZ, RZ, R3.reuse, P4 ;  /* 0x000000ffff197224 */ /* 0x100fe200020e0603 */
        /* <DEDUP_REMOVED lines=8> */
[----:B------:R-:W-:Y:S02]  /*202f0*/  IADD3 R53, P6, R2, 0xa000, RZ ;  /* 0x0000a00002357810 */ /* 0x000fe40007fde0ff */
[----:B------:R-:W-:Y:S02]  /*20300*/  LOP3.LUT R36, R37, 0x380, RZ, 0xc0, !PT ;  /* 0x0000038025247812 */ /* 0x000fe400078ec0ff */
        /* <DEDUP_REMOVED lines=25> */
[C---:B------:R-:W-:Y:S02]  /*204a0*/  IADD3 R57, P2, R2.reuse, 0xb000, RZ ;  /* 0x0000b00002397810 */ /* 0x040fe40007f5e0ff */
[C---:B------:R-:W-:Y:S02]  /*204b0*/  IADD3 R61, P3, R2.reuse, 0xc000, RZ ;  /* 0x0000c000023d7810 */ /* 0x040fe40007f7e0ff */
[C---:B------:R-:W-:Y:S02]  /*204c0*/  IADD3 R65, P4, R2.reuse, 0xd000, RZ ;  /* 0x0000d00002417810 */ /* 0x040fe40007f9e0ff */
[C---:B------:R-:W-:Y:S02]  /*204d0*/  IADD3 R69, P5, R2.reuse, 0xe000, RZ ;  /* 0x0000e00002457810 */ /* 0x040fe40007fbe0ff */
[----:B------:R-:W-:-:S02]  /*204e0*/  LOP3.LUT R7, R2, 0x380, RZ, 0xc0, !PT ;  /* 0x0000038002077812 */ /* 0x000fc400078ec0ff */
[----:B------:R-:W-:Y:S02]  /*204f0*/  IADD3 R5, P6, R2, 0xf000, RZ ;  /* 0x0000f00002057810 */ /* 0x000fe40007fde0ff */
[----:B------:R-:W-:Y:S02]  /*20500*/  LOP3.LUT R56, R57, 0x380, RZ, 0xc0, !PT ;  /* 0x0000038039387812 */ /* 0x000fe400078ec0ff */
[----:B------:R-:W-:Y:S01]  /*20510*/  LOP3.LUT R60, R61, 0x380, RZ, 0xc0, !PT ;  /* 0x000003803d3c7812 */ /* 0x000fe200078ec0ff */
[----:B------:R-:W-:Y:S01]  /*20520*/  IMAD.X R73, RZ, RZ, R3, P6 ;  /* 0x000000ffff497224 */ /* 0x000fe200030e0603 */
[----:B------:R-:W-:Y:S02]  /*20530*/  LOP3.LUT R64, R65, 0x380, RZ, 0xc0, !PT ;  /* 0x0000038041407812 */ /* 0x000fe400078ec0ff */
[----:B------:R-:W-:Y:S02]  /*20540*/  LOP3.LUT R68, R69, 0x380, RZ, 0xc0, !PT ;  /* 0x0000038045447812 */ /* 0x000fe400078ec0ff */
[----:B------:R-:W-:-:S02]  /*20550*/  SHF.R.U64 R7, R7, 0x3, RZ ;  /* 0x0000000307077819 */ /* 0x000fc400000012ff */
[----:B------:R-:W-:Y:S02]  /*20560*/  LOP3.LUT R0, R5, 0x380, RZ, 0xc0, !PT ;  /* 0x0000038005007812 */ /* 0x000fe400078ec0ff */
[----:B------:R-:W-:Y:S02]  /*20570*/  SHF.R.U64 R56, R56, 0x3, RZ ;  /* 0x0000000338387819 */ /* 0x000fe400000012ff */
[----:B------:R-:W-:Y:S02]  /*20580*/  SHF.R.U64 R60, R60, 0x3, RZ ;  /* 0x000000033c3c7819 */ /* 0x000fe400000012ff */
[----:B------:R-:W-:Y:S02]  /*20590*/  SHF.R.U64 R64, R64, 0x3, RZ ;  /* 0x0000000340407819 */ /* 0x000fe400000012ff */
[----:B------:R-:W-:Y:S02]  /*205a0*/  SHF.R.U64 R68, R68, 0x3, RZ ;  /* 0x0000000344447819 */ /* 0x000fe400000012ff */
[----:B------:R-:W-:-:S02]  /*205b0*/  LOP3.LUT R2, R7, R2, RZ, 0x3c, !PT ;  /* 0x0000000207027212 */ /* 0x000fc400078e3cff */
        /* <DEDUP_REMOVED lines=10> */
[----:B------:R-:W-:-:S02]  /*20660*/  UIMAD UR7, UR11, UR14, URZ ;  /* 0x0000000e0b0772a4 */ /* 0x000fc4000f8e023f */
[----:B------:R-:W-:Y:S02]  /*20670*/  UIMAD.WIDE.U32 UR8, UR4, UR14, URZ ;  /* 0x0000000e040872a5 */ /* 0x000fe4000f8e003f */
[----:B------:R-:W-:Y:S01]  /*20680*/  UIMAD UR7, UR4, UR15, UR7 ;  /* 0x0000000f040772a4 */ /* 0x000fe2000f8e0207 */
[----:B------:R-:W-:-:S03]  /*20690*/  ULDC.64 UR10, c[0x0][0xbe8] ;  /* 0x0002fa00000a7ab9 */ /* 0x000fc60000000a00 */
[----:B------:R-:W-:Y:S02]  /*206a0*/  UIADD3 UR9, UR9, UR7, URZ ;  /* 0x0000000709097290 */ /* 0x000fe4000fffe03f */
[----:B------:R-:W-:Y:S01]  /*206b0*/  UIMAD UR4, UR18, UR10, URZ ;  /* 0x0000000a120472a4 */ /* 0x000fe2000f8e023f */
[----:B------:R-:W-:Y:S01]  /*206c0*/  VIADD R76, R209, UR60 ;  /* 0x0000003cd14c7c36 */ /* 0x000fe20008000000 */
[----:B------:R-:W-:Y:S02]  /*206d0*/  UIMAD.WIDE.U32 UR8, UR61, UR10, UR8 ;  /* 0x0000000a3d0872a5 */ /* 0x000fe4000f8e0008 */
[----:B------:R-:W-:-:S03]  /*206e0*/  UIMAD UR4, UR61, UR11, UR4 ;  /* 0x0000000b3d0472a4 */ /* 0x000fc6000f8e0204 */
[----:B------:R-:W-:Y:S01]  /*206f0*/  ULDC.64 UR10, c[0x0][0xbf0] ;  /* 0x0002fc00000a7ab9 */ /* 0x000fe20000000a00 */
[----:B------:R-:W-:Y:S02]  /*20700*/  UIADD3 UR9, UR9, UR4, URZ ;  /* 0x0000000409097290 */ /* 0x000fe4000fffe03f */
[----:B------:R-:W-:Y:S02]  /*20710*/  UIMAD UR4, UR20, UR10, URZ ;  /* 0x0000000a140472a4 */ /* 0x000fe4000f8e023f */
[----:B------:R-:W-:Y:S02]  /*20720*/  UIMAD.WIDE.U32 UR8, UR19, UR10, UR8 ;  /* 0x0000000a130872a5 */ /* 0x000fe4000f8e0008 */
[----:B------:R-:W-:-:S03]  /*20730*/  UIMAD UR4, UR19, UR11, UR4 ;  /* 0x0000000b130472a4 */ /* 0x000fc6000f8e0204 */
[----:B------:R-:W-:Y:S01]  /*20740*/  ULDC.64 UR10, c[0x0][0xbe0] ;  /* 0x0002f800000a7ab9 */ /* 0x000fe20000000a00 */
[----:B------:R-:W-:Y:S01]  /*20750*/  UIADD3 UR4, UR9, UR4, URZ ;  /* 0x0000000409047290 */ /* 0x000fe2000fffe03f */
[----:B------:R-:W-:-:S05]  /*20760*/  VIADD R82, R208, UR60 ;  /* 0x0000003cd0527c36 */ /* 0x000fca0008000000 */
[----:B------:R-:W-:Y:S01]  /*20770*/  ISETP.GE.AND P2, PT, R82, R19, PT ;  /* 0x000000135200720c */ /* 0x000fe20003f46270 */
[----:B------:R-:W-:Y:S01]  /*20780*/  BSSY B1, `(.L_x_12580) ;  /* 0x000004a000017945 */ /* 0x000fe20003800000 */
[----:B--2---:R0:W-:Y:S04]  /*20790*/  @!P0 ST.E desc[UR36][R54.64], R21 ;  /* 0x0000001536008985 */ /* 0x0041e8000c101924 */
[----:B------:R1:W5:Y:S04]  /*207a0*/  LD.E.128 R4, desc[UR36][R2.64] ;  /* 0x0000002402047980 */ /* 0x000368000c101d00 */
[----:B------:R-:W5:Y:S01]  /*207b0*/  LD.E.128 R8, desc[UR36][R8.64] ;  /* 0x0000002408087980 */ /* 0x000f62000c101d00 */
[----:B0-----:R-:W-:-:S03]  /*207c0*/  IMAD.MOV.U32 R21, RZ, RZ, R76 ;  /* 0x000000ffff157224 */ /* 0x001fc600078e004c */
[----:B------:R-:W5:Y:S01]  /*207d0*/  LD.E.128 R12, desc[UR36][R12.64] ;  /* 0x000000240c0c7980 */ /* 0x000f62000c101d00 */
[----:B-1----:R-:W0:Y:S01]  /*207e0*/  @P1 LDC R3, c[0x0][0xcec] ;  /* 0x00033b00ff031b82 */ /* 0x002e220000000800 */
[----:B------:R-:W-:Y:S02]  /*207f0*/  IMAD.U32 R2, RZ, RZ, UR8 ;  /* 0x00000008ff027e24 */ /* 0x000fe4000f8e00ff */
[----:B------:R-:W5:Y:S04]  /*20800*/  LD.E.128 R24, desc[UR36][R24.64] ;  /* 0x0000002418187980 */ /* 0x000f68000c101d00 */
[----:B------:R-:W5:Y:S04]  /*20810*/  LD.E.128 R28, desc[UR36][R28.64] ;  /* 0x000000241c1c7980 */ /* 0x000f68000c101d00 */
[----:B------:R-:W5:Y:S04]  /*20820*/  LD.E.128 R32, desc[UR36][R32.64] ;  /* 0x0000002420207980 */ /* 0x000f68000c101d00 */
[----:B------:R-:W5:Y:S04]  /*20830*/  LD.E.128 R36, desc[UR36][R36.64] ;  /* 0x0000002424247980 */ /* 0x000f68000c101d00 */
[----:B------:R-:W5:Y:S04]  /*20840*/  LD.E.128 R40, desc[UR36][R40.64] ;  /* 0x0000002428287980 */ /* 0x000f68000c101d00 */
[----:B------:R-:W5:Y:S01]  /*20850*/  LD.E.128 R44, desc[UR36][R44.64] ;  /* 0x000000242c2c7980 */ /* 0x000f62000c101d00 */
[----:B0-----:R-:W-:-:S03]  /*20860*/  @P1 IMAD.HI.U32 R0, R76, R3, RZ ;  /* 0x000000034c001227 */ /* 0x001fc600078e00ff */
[----:B------:R-:W5:Y:S02]  /*20870*/  LD.E.128 R48, desc[UR36][R48.64] ;  /* 0x0000002430307980 */ /* 0x000f64000c101d00 */
[----:B----4-:R-:W-:Y:S02]  /*20880*/  @P1 SHF.R.U32.HI R21, RZ, R77, R0 ;  /* 0x0000004dff151219 */ /* 0x010fe40000011600 */
[----:B------:R-:W5:Y:S02]  /*20890*/  LD.E.128 R52, desc[UR36][R52.64] ;  /* 0x0000002434347980 */ /* 0x000f64000c101d00 */
[--C-:B------:R-:W-:Y:S01]  /*208a0*/  SHF.R.S32.HI R0, RZ, 0x1f, R21.reuse ;  /* 0x0000001fff007819 */ /* 0x100fe20000011415 */
[----:B------:R-:W-:Y:S01]  /*208b0*/  IMAD.MOV R77, RZ, RZ, -R21 ;  /* 0x000000ffff4d7224 */ /* 0x000fe200078e0a15 */
[----:B------:R-:W5:Y:S01]  /*208c0*/  LD.E.128 R56, desc[UR36][R56.64] ;  /* 0x0000002438387980 */ /* 0x000f62000c101d00 */
[----:B------:R-:W-:Y:S01]  /*208d0*/  IMAD.U32 R3, RZ, RZ, UR9 ;  /* 0x00000009ff037e24 */ /* 0x000fe2000f8e00ff */
[----:B------:R-:W-:Y:S01]  /*208e0*/  ULDC.64 UR8, c[0x0][0xbd8] ;  /* 0x0002f60000087ab9 */ /* 0x000fe20000000a00 */
[----:B------:R-:W-:Y:S01]  /*208f0*/  IMAD R0, R0, UR10, RZ ;  /* 0x0000000a00007c24 */ /* 0x000fe2000f8e02ff */
[----:B------:R-:W5:Y:S01]  /*20900*/  LD.E.128 R60, desc[UR36][R60.64] ;  /* 0x000000243c3c7980 */ /* 0x000f62000c101d00 */
[----:B------:R-:W-:-:S02]  /*20910*/  IMAD R77, R20, R77, R76 ;  /* 0x0000004d144d7224 */ /* 0x000fc400078e024c */
[----:B------:R-:W-:Y:S01]  /*20920*/  IMAD.U32 R3, RZ, RZ, UR4 ;  /* 0x00000004ff037e24 */ /* 0x000fe2000f8e00ff */
[----:B------:R-:W5:Y:S01]  /*20930*/  LD.E.128 R64, desc[UR36][R64.64] ;  /* 0x0000002440407980 */ /* 0x000f62000c101d00 */
[C---:B------:R-:W-:Y:S01]  /*20940*/  IMAD R79, R21.reuse, UR11, R0 ;  /* 0x0000000b154f7c24 */ /* 0x040fe2000f8e0200 */
[----:B------:R-:W-:Y:S02]  /*20950*/  SHF.R.S32.HI R0, RZ, 0x1f, R77 ;  /* 0x0000001fff007819 */ /* 0x000fe4000001144d */
[----:B------:R-:W5:Y:S01]  /*20960*/  LD.E.128 R68, desc[UR36][R68.64] ;  /* 0x0000002444447980 */ /* 0x000f62000c101d00 */
[----:B------:R-:W-:-:S03]  /*20970*/  IMAD.WIDE.U32 R2, R21, UR10, R2 ;  /* 0x0000000a15027c25 */ /* 0x000fc6000f8e0002 */
[----:B------:R-:W5:Y:S01]  /*20980*/  LD.E.128 R72, desc[UR36][R72.64] ;  /* 0x0000002448487980 */ /* 0x000f62000c101d00 */
[----:B------:R-:W-:Y:S01]  /*20990*/  IMAD.IADD R3, R3, 0x1, R79 ;  /* 0x0000000103037824 */ /* 0x000fe200078e024f */
[----:B------:R-:W-:Y:S01]  /*209a0*/  UIADD3 UR4, UR42, 0x32420, URZ ;  /* 0x000324202a047890 */ /* 0x000fe2000fffe03f */
[----:B------:R-:W-:Y:S01]  /*209b0*/  IMAD R20, R0, UR8, RZ ;  /* 0x0000000800147c24 */ /* 0x000fe2000f8e02ff */
[----:B------:R-:W-:Y:S01]  /*209c0*/  @!PT LDS RZ, [RZ] ;  /* 0x00000000fffff984 */ /* 0x000fe20000000800 */
[----:B------:R-:W-:Y:S01]  /*209d0*/  @!PT LDS RZ, [RZ] ;  /* 0x00000000fffff984 */ /* 0x000fe20000000800 */
[----:B------:R-:W-:Y:S01]  /*209e0*/  @!PT LDS RZ, [RZ] ;  /* 0x00000000fffff984 */ /* 0x000fe20000000800 */
[----:B------:R-:W-:Y:S01]  /*209f0*/  @!PT LDS RZ, [RZ] ;  /* 0x00000000fffff984 */ /* 0x000fe20000000800 */
[----:B------:R0:W-:Y:S06]  /*20a00*/  MEMBAR.ALL.CTA ;  /* 0x0000000000007992 */ /* 0x0001ec0000008000 */
[----:B0-----:R-:W0:Y:S01]  /*20a10*/  FENCE.VIEW.ASYNC.S ;  /* 0x00000000000073c6 */ /* 0x001e220000000000 */
[----:B------:R-:W-:Y:S01]  /*20a20*/  IMAD.WIDE.U32 R2, R77, UR8, R2 ;  /* 0x000000084d027c25 */ /* 0x000fe2000f8e0002 */
[----:B------:R-:W-:-:S03]  /*20a30*/  UPRMT UR4, URZ, 0x654, UR4 ;  /* 0x000006543f047896 */ /* 0x000fc60008000004 */
[----:B------:R-:W-:Y:S01]  /*20a40*/  IMAD R21, R77, UR9, R20 ;  /* 0x000000094d157c24 */ /* 0x000fe2000f8e0214 */
[----:B------:R-:W-:Y:S01]  /*20a50*/  ULDC.64 UR8, c[0x0][0xb80] ;  /* 0x0002e00000087ab9 */ /* 0x000fe20000000a00 */
[----:B------:R-:W-:Y:S01]  /*20a60*/  VIADD R0, R82, 0x20 ;  /* 0x0000002052007836 */ /* 0x000fe20000000000 */
[----:B------:R-:W-:Y:S01]  /*20a70*/  LEA R80, P3, R2, UR8, 0x1 ;  /* 0x0000000802507c11 */ /* 0x000fe2000f8608ff */
[----:B------:R-:W-:-:S03]  /*20a80*/  IMAD.IADD R3, R3, 0x1, R21 ;  /* 0x0000000103037824 */ /* 0x000fc600078e0215 */
[-C--:B------:R-:W-:Y:S01]  /*20a90*/  ISETP.GE.AND P1, PT, R0, R19.reuse, PT ;  /* 0x000000130000720c */ /* 0x080fe20003f26270 */
[----:B------:R-:W-:Y:S01]  /*20aa0*/  VIADD R0, R82, 0x40 ;  /* 0x0000004052007836 */ /* 0x000fe20000000000 */
[----:B------:R-:W-:Y:S01]  /*20ab0*/  LEA.HI.X R81, R2, UR9, R3, 0x1, P3 ;  /* 0x0000000902517c11 */ /* 0x000fe200098f0c03 */
[----:B0-----:R0:W1:Y:S03]  /*20ac0*/  SHFL.IDX PT, R78, R80, RZ, 0x181f ;  /* 0x00181fff504e7589 */ /* 0x00106600000e0000 */
[----:B------:R-:W-:Y:S02]  /*20ad0*/  ISETP.GE.AND P0, PT, R0, R19, PT ;  /* 0x000000130000720c */ /* 0x000fe40003f06270 */
[----:B------:R0:W2:Y:S01]  /*20ae0*/  SHFL.IDX PT, R0, R81, RZ, 0x181f ;  /* 0x00181fff51007589 */ /* 0x0000a200000e0000 */
[----:B------:R-:W-:Y:S01]  /*20af0*/  SYNCS.ARRIVE.TRANS64.RED.A1T0 RZ, [UR4], RZ ;  /* 0x000000ffffff79a7 */ /* 0x000fe20008100404 */
[----:B------:R-:W-:Y:S09]  /*20b00*/  @P2 BRA `(.L_x_12581) ;  /* 0x0000000000442947 */ /* 0x000ff20003800000 */
        /* <DEDUP_REMOVED lines=17> */
.L_x_12581:
[----:B------:R-:W-:Y:S05]  /*20c20*/  BSYNC B1 ;  /* 0x0000000000017941 */ /* 0x000fea0003800000 */
.L_x_12580:
[----:B--2---:R2:W4:Y:S01]  /*20c30*/  SHFL.IDX PT, R0, R81, 0x1, 0x181f ;  /* 0x00381f0051007f89 */ /* 0x00452200000e0000 */
        /* <DEDUP_REMOVED lines=9> */
[----:B-----5:R-:W-:Y:S02]  /*20cd0*/  @!P3 LEA R4, P5, R191, R20, 0x1 ;  /* 0x00000014bf04b211 */ /* 0x020fe400078a08ff */
        /* <DEDUP_REMOVED lines=10> */
.L_x_12583:
[----:B------:R-:W-:Y:S05]  /*20d80*/  BSYNC B1 ;  /* 0x0000000000017941 */ /* 0x000fea0003800000 */
.L_x_12582:
        /* <DEDUP_REMOVED lines=21> */
.L_x_12585:
[----:B------:R-:W-:Y:S05]  /*20ee0*/  BSYNC B1 ;  /* 0x0000000000017941 */ /* 0x000fea0003800000 */
.L_x_12584:
[----:B0-----:R-:W-:Y:S01]  /*20ef0*/  VIADD R0, R82, 0x60 ;  /* 0x0000006052007836 */ /* 0x001fe20000000000 */
[----:B--2-4-:R-:W4:Y:S04]  /*20f00*/  SHFL.IDX PT, R81, R81, 0x3, 0x181f ;  /* 0x00781f0051517f89 */ /* 0x014f2800000e0000 */
        /* <DEDUP_REMOVED lines=9> */
[C---:B------:R-:W-:Y:S02]  /*20fa0*/  @!P5 LEA R6, P2, R190.reuse, R80, 0x1 ;  /* 0x00000050be06d211 */ /* 0x040fe400078408ff */
[-C--:B----4-:R-:W-:Y:S02]  /*20fb0*/  @!P3 LEA.HI.X R3, R189, R81.reuse, R201, 0x1, P0 ;  /* 0x00000051bd03b211 */ /* 0x090fe400000f0cc9 */
        /* <DEDUP_REMOVED lines=11> */
.L_x_12578:
[----:B------:R-:W-:Y:S01]  /*21070*/  R2UR UR4, R202 ;  /* 0x00000000ca0472ca */ /* 0x000fe200000e0000 */
[----:B------:R-:W-:Y:S01]  /*21080*/  ULDC.64 UR8, c[0x0][0xd00] ;  /* 0x0003400000087ab9 */ /* 0x000fe20000000a00 */
[----:B------:R-:W0:Y:S01]  /*21090*/  LDC R11, c[0x0][0xce8] ;  /* 0x00033a00ff0b7b82 */ /* 0x000e220000000800 */
[----:B------:R-:W-:-:S04]  /*210a0*/  UISETP.NE.U32.AND UP0, UPT, UR8, URZ, UPT ;  /* 0x0000003f0800728c */ /* 0x000fc8000bf05070 */
[----:B------:R-:W-:-:S03]  /*210b0*/  UISETP.NE.AND.EX UP0, UPT, UR9, URZ, UPT, UP0 ;  /* 0x0000003f0900728c */ /* 0x000fc6000bf05300 */
[----:B------:R-:W-:-:S03]  /*210c0*/  ULDC.64 UR8, c[0x0][0xd00] ;  /* 0x0003400000087ab9 */ /* 0x000fc60000000a00 */
[----:B------:R-:W-:Y:S01]  /*210d0*/  UIMAD.WIDE UR8, UR4, 0x4, UR8 ;  /* 0x00000004040878a5 */ /* 0x000fe2000f8e0208 */
[----:B------:R-:W-:-:S05]  /*210e0*/  PLOP3.LUT P2, PT, PT, PT, UP0, 0x80, 0x0 ;  /* 0x000000000000781c */ /* 0x000fca0003f4f008 */
[----:B------:R-:W-:Y:S02]  /*210f0*/  IMAD.U32 R2, RZ, RZ, UR8 ;  /* 0x00000008ff027e24 */ /* 0x000fe4000f8e00ff */
[----:B------:R-:W-:Y:S01]  /*21100*/  IMAD.U32 R3, RZ, RZ, UR9 ;  /* 0x00000009ff037e24 */ /* 0x000fe2000f8e00ff */
[----:B------:R-:W-:Y:S02]  /*21110*/  ULDC.64 UR8, c[0x0][0xd08] ;  /* 0x0003420000087ab9 */ /* 0x000fe40000000a00 */
[----:B------:R-:W-:-:S03]  /*21120*/  UISETP.NE.U32.AND UP1, UPT, UR8, URZ, UPT ;  /* 0x0000003f0800728c */ /* 0x000fc6000bf25070 */
[----:B------:R-:W2:Y:S01]  /*21130*/  @P2 LDG.E R6, desc[UR36][R2.64] ;  /* 0x0000002402062981 */ /* 0x000ea2000c1e1900 */
[----:B------:R-:W-:-:S06]  /*21140*/  UISETP.NE.AND.EX UP1, UPT, UR9, URZ, UPT, UP1 ;  /* 0x0000003f0900728c */ /* 0x000fcc000bf25310 */
[----:B------:R-:W-:-:S05]  /*21150*/  PLOP3.LUT P3, PT, PT, PT, UP1, 0x80, 0x0 ;  /* 0x000000000000781c */ /* 0x000fca0003f6f018 */
[----:B------:R-:W-:Y:S02]  /*21160*/  @UP1 ULDC.64 UR8, c[0x0][0xd08] ;  /* 0x0003420000081ab9 */ /* 0x000fe40000000a00 */
[----:B------:R-:W-:-:S03]  /*21170*/  @UP1 UIMAD.WIDE UR8, UR4, 0x4, UR8 ;  /* 0x00000004040818a5 */ /* 0x000fc6000f8e0208 */
[----:B------:R-:W-:Y:S02]  /*21180*/  ULDC UR4, c[0x0][0xb88] ;  /* 0x0002e20000047ab9 */ /* 0x000fe40000000800 */
[----:B------:R-:W-:Y:S02]  /*21190*/  IMAD.U32 R0, RZ, RZ, UR4 ;  /* 0x00000004ff007e24 */ /* 0x000fe4000f8e00ff */
        /* <DEDUP_REMOVED lines=14> */
.L_x_12587:
[----:B------:R-:W-:Y:S01]  /*21280*/  R2UR UR8, R202 ;  /* 0x00000000ca0872ca */ /* 0x000fe200000e0000 */
[----:B------:R-:W-:Y:S01]  /*21290*/  USHF.R.S32.HI UR10, URZ, 0x1f, UR4 ;  /* 0x0000001f3f0a7899 */ /* 0x000fe20008011404 */
[----:B------:R-:W-:Y:S11]  /*212a0*/  BSSY B1, `(.L_x_12588) ;  /* 0x000002e000017945 */ /* 0x000ff60003800000 */
[----:B------:R-:W-:-:S02]  /*212b0*/  USHF.R.S32.HI UR7, URZ, 0x1f, UR8 ;  /* 0x0000001f3f077899 */ /* 0x000fc40008011408 */
        /* <DEDUP_REMOVED lines=44> */
.L_x_12589:
[----:B------:R-:W-:Y:S05]  /*21580*/  BSYNC B1 ;  /* 0x0000000000017941 */ /* 0x000fea0003800000 */
.L_x_12588:
[----:B0-----:R-:W0:Y:S01]  /*21590*/  @P0 LDC R3, c[0x0][0xcf0] ;  /* 0x00033c00ff030b82 */ /* 0x001e220000000800 */
[----:B------:R-:W-:Y:S01]  /*215a0*/  ULDC.64 UR16, c[0x0][0xba0] ;  /* 0x0002e80000107ab9 */ /* 0x000fe20000000a00 */
[----:B------:R-:W-:Y:S01]  /*215b0*/  VIADD R6, R209, UR60 ;  /* 0x0000003cd1067c36 */ /* 0x000fe20008000000 */
[----:B------:R-:W-:Y:S01]  /*215c0*/  UIMAD UR7, UR10, UR16, URZ ;  /* 0x000000100a0772a4 */ /* 0x000fe2000f8e023f */
[----:B------:R-:W-:Y:S01]  /*215d0*/  BSSY B1, `(.L_x_12590) ;  /* 0x0000040000017945 */ /* 0x000fe20003800000 */
[----:B------:R-:W-:Y:S01]  /*215e0*/  UIMAD.WIDE.U32 UR8, UR4, UR16, URZ ;  /* 0x00000010040872a5 */ /* 0x000fe2000f8e003f */
[----:B------:R-:W-:Y:S01]  /*215f0*/  @P0 IMAD.HI.U32 R2, R6, R9, RZ ;  /* 0x0000000906020227 */ /* 0x000fe200078e00ff */
[----:B------:R-:W-:-:S03]  /*21600*/  UIMAD UR7, UR4, UR17, UR7 ;  /* 0x00000011040772a4 */ /* 0x000fc6000f8e0207 */
[----:B------:R-:W-:Y:S01]  /*21610*/  ULDC.64 UR16, c[0x0][0xbe8] ;  /* 0x0002fa0000107ab9 */ /* 0x000fe20000000a00 */
[----:B------:R-:W-:Y:S01]  /*21620*/  UIADD3 UR9, UR9, UR7, URZ ;  /* 0x0000000709097290 */ /* 0x000fe2000fffe03f */
[----:B------:R-:W-:Y:S01]  /*21630*/  IMAD.MOV.U32 R5, RZ, RZ, R6 ;  /* 0x000000ffff057224 */ /* 0x000fe200078e0006 */
[----:B------:R-:W-:Y:S02]  /*21640*/  UIMAD UR4, UR11, UR16, URZ ;  /* 0x000000100b0472a4 */ /* 0x000fe4000f8e023f */
[----:B------:R-:W-:Y:S02]  /*21650*/  UIMAD.WIDE.U32 UR8, UR61, UR16, UR8 ;  /* 0x000000103d0872a5 */ /* 0x000fe4000f8e0008 */
        /* <DEDUP_REMOVED lines=55> */
.L_x_12591:
[----:B------:R-:W-:Y:S05]  /*219d0*/  BSYNC B1 ;  /* 0x0000000000017941 */ /* 0x000fea0003800000 */
.L_x_12590:
        /* <DEDUP_REMOVED lines=21> */
.L_x_12593:
[----:B------:R-:W-:Y:S05]  /*21b30*/  BSYNC B1 ;  /* 0x0000000000017941 */ /* 0x000fea0003800000 */
.L_x_12592:
        /* <DEDUP_REMOVED lines=21> */
.L_x_12595:
[----:B------:R-:W-:Y:S05]  /*21c90*/  BSYNC B1 ;  /* 0x0000000000017941 */ /* 0x000fea0003800000 */
.L_x_12594:
[----:B0-----:R-:W-:Y:S01]  /*21ca0*/  VIADD R0, R6, 0x60 ;  /* 0x0000006006007836 */ /* 0x001fe20000000000 */
[----:B--2-4-:R-:W0:Y:S04]  /*21cb0*/  SHFL.IDX PT, R5, R5, 0x3, 0x181f ;  /* 0x00781f0005057f89 */ /* 0x014e2800000e0000 */
[----:B------:R-:W-:Y:S01]  /*21cc0*/  ISETP.GE.AND P0, PT, R0, R11, PT ;  /* 0x0000000b0000720c */ /* 0x000fe20003f06270 */
[----:B-1-3--:R1:W2:-:S12]  /*21cd0*/  SHFL.IDX PT, R2, R4, 0x3, 0x181f ;  /* 0x00781f0004027f89 */ /* 0x00a29800000e0000 */
[----:B-1----:R-:W-:Y:S05]  /*21ce0*/  @P0 BRA `(.L_x_12586) ;  /* 0x0000000000440947 */ /* 0x002fea0003800000 */
[----:B------:R-:W-:Y:S02]  /*21cf0*/  ULDC UR4, c[0x0][0xbc8] ;  /* 0x0002f20000047ab9 */ /* 0x000fe40000000800 */
[----:B------:R-:W-:Y:S02]  /*21d00*/  ISETP.GE.AND P3, PT, R189, UR4, PT ;  /* 0x00000004bd007c0c */ /* 0x000fe4000bf66270 */
[----:B------:R-:W-:Y:S02]  /*21d10*/  ISETP.GE.AND P2, PT, R191, UR4, PT ;  /* 0x00000004bf007c0c */ /* 0x000fe4000bf46270 */
[----:B------:R-:W-:Y:S02]  /*21d20*/  ISETP.GE.AND P1, PT, R190, UR4, PT ;  /* 0x00000004be007c0c */ /* 0x000fe4000bf26270 */
[----:B------:R-:W-:-:S07]  /*21d30*/  ISETP.GE.AND P0, PT, R192, UR4, PT ;  /* 0x00000004c0007c0c */ /* 0x000fce000bf06270 */
[-C--:B--2---:R-:W-:Y:S02]  /*21d40*/  @!P3 LEA R6, P6, R189, R2.reuse, 0x1 ;  /* 0x00000002bd06b211 */ /* 0x084fe400078c08ff */
[-C--:B------:R-:W-:Y:S02]  /*21d50*/  @!P2 LEA R8, P5, R191, R2.reuse, 0x1 ;  /* 0x00000002bf08a211 */ /* 0x080fe400078a08ff */
[-C--:B------:R-:W-:Y:S02]  /*21d60*/  @!P1 LEA R10, P4, R190, R2.reuse, 0x1 ;  /* 0x00000002be0a9211 */ /* 0x080fe400078808ff */
[-C--:B0-----:R-:W-:Y:S02]  /*21d70*/  @!P3 LEA.HI.X R7, R189, R5.reuse, R201, 0x1, P6 ;  /* 0x00000005bd07b211 */ /* 0x081fe400030f0cc9 */
        /* <DEDUP_REMOVED lines=8> */
.L_x_12586:
[----:B------:R-:W-:Y:S05]  /*21e00*/  BSYNC B0 ;  /* 0x0000000000007941 */ /* 0x000fea0003800000 */
.L_x_12577:
[----:B------:R-:W-:Y:S02]  /*21e10*/  ULDC UR4, c[0x0][0xd3c] ;  /* 0x00034f0000047ab9 */ /* 0x000fe40000000800 */
[----:B------:R-:W-:-:S06]  /*21e20*/  UISETP.GE.AND UP0, UPT, UR5, UR4, UPT ;  /* 0x000000040500728c */ /* 0x000fcc000bf06270 */
[----:B------:R-:W-:-:S13]  /*21e30*/  PLOP3.LUT P0, PT, PT, PT, UP0, 0x80, 0x0 ;  /* 0x000000000000781c */ /* 0x000fda0003f0f008 */
[----:B------:R-:W-:Y:S05]  /*21e40*/  @!P0 BRA `(.L_x_12596) ;  /* 0xfffffdf400748947 */ /* 0x000fea000383ffff */
[----:B------:R-:W-:Y:S05]  /*21e50*/  EXIT ;  /* 0x000000000000794d */ /* 0x000fea0003800000 */
.L_x_12462:
        /* <DEDUP_REMOVED lines=16> */
.L_x_12597:
        /* <DEDUP_REMOVED lines=40> */
.L_x_12603:
        /* <DEDUP_REMOVED lines=12> */
.L_x_12602:
[----:B------:R-:W-:Y:S05]  /*222a0*/  BSYNC B0 ;  /* 0x0000000000007941 */ /* 0x000fea0003800000 */
.L_x_12601:
        /* <DEDUP_REMOVED lines=20> */
.L_x_12599:
        /* <DEDUP_REMOVED lines=20> */
.L_x_12604:
        /* <DEDUP_REMOVED lines=59> */
.L_x_12600:
[----:B------:R-:W-:Y:S01]  /*228e0*/  ULDC UR4, c[0x0][0xd3c] ;  /* 0x00034f0000047ab9 */ /* 0x000fe20000000800 */
[----:B------:R-:W-:Y:S02]  /*228f0*/  IMAD.MOV.U32 R17, RZ, RZ, RZ ;  /* 0x000000ffff117224 */ /* 0x000fe400078e00ff */
[----:B------:R-:W-:Y:S02]  /*22900*/  IMAD.U32 R16, RZ, RZ, UR6 ;  /* 0x00000006ff107e24 */ /* 0x000fe4000f8e00ff */
[----:B------:R-:W-:Y:S02]  /*22910*/  IMAD.MOV.U32 R18, RZ, RZ, RZ ;  /* 0x000000ffff127224 */ /* 0x000fe400078e00ff */
[----:B------:R-:W-:-:S07]  /*22920*/  IMAD.U32 R19, RZ, RZ, UR4 ;  /* 0x00000004ff137e24 */ /* 0x000fce000f8e00ff */
.L_x_12605:
[----:B------:R-:W-:-:S13]  /*22930*/  ISETP.NE.AND P0, PT, R5, RZ, PT ;  /* 0x000000ff0500720c */ /* 0x000fda0003f05270 */
[----:B------:R-:W0:Y:S01]  /*22940*/  @!P0 S2R R3, SR_CgaCtaId ;  /* 0x0000000000038919 */ /* 0x000e220000008800 */
[----:B------:R-:W-:-:S04]  /*22950*/  @!P0 MOV R0, 0x400 ;  /* 0x0000040000008802 */ /* 0x000fc80000000f00 */
[----:B0-----:R-:W-:-:S05]  /*22960*/  @!P0 LEA R0, R3, R0, 0x18 ;  /* 0x0000000003008211 */ /* 0x001fca00078ec0ff */
[----:B------:R1:W-:Y:S01]  /*22970*/  @!P0 STS.128 [R0+0x324d0], R16 ;  /* 0x0324d01000008388 */ /* 0x0003e20000000c00 */
[----:B------:R-:W-:Y:S06]  /*22980*/  BAR.ARV 0x5, 0x180 ;  /* 0x0146000000007b1d */ /* 0x000fec0000002000 */
.L_x_12598:
        /* <DEDUP_REMOVED lines=32> */
.L_x_12681:
        /* <DEDUP_REMOVED lines=41> */
.L_x_12607:
        /* <DEDUP_REMOVED lines=8> */
.L_x_12608:
        /* <DEDUP_REMOVED lines=9> */
.L_x_12609:
[----:B------:R-:W4:Y:S01]  /*22f30*/  LDL R6, [R1+0x440] ;  /* 0x0004400001067983 */ /* 0x000f220000100800 */
[----:B012---:R-:W0:Y:S01]  /*22f40*/  LDC R0, c[0x0][0x448] ;  /* 0x00011200ff007b82 */ /* 0x007e220000000800 */
[----:B------:R-:W-:Y:S01]  /*22f50*/  IMAD.SHL.U32 R37, R17, 0x80, RZ ;  /* 0x0000008011257824 */ /* 0x000fe200078e00ff */
[----:B------:R-:W-:Y:S01]  /*22f60*/  LOP3.LUT R23, R23, 0xfffeffff, RZ, 0xc0, !PT ;  /* 0xfffeffff17177812 */ /* 0x000fe200078ec0ff */
[----:B-----5:R-:W-:-:S05]  /*22f70*/  IMAD.IADD R17, R7, 0x1, -R30 ;  /* 0x0000000107117824 */ /* 0x020fca00078e0a1e */
[----:B---3--:R-:W1:Y:S01]  /*22f80*/  LDC.64 R2, c[0x0][0xad8] ;  /* 0x0002b600ff027b82 */ /* 0x008e620000000a00 */
[----:B0-----:R-:W-:Y:S01]  /*22f90*/  ISETP.NE.AND P2, PT, R0, 0x1, PT ;  /* 0x000000010000780c */ /* 0x001fe20003f45270 */
[----:B------:R-:W-:Y:S01]  /*22fa0*/  VIADD R0, R37, 0x7f ;  /* 0x0000007f25007836 */ /* 0x000fe20000000000 */
[----:B-1----:R-:W-:-:S11]  /*22fb0*/  ISETP.GE.AND P1, PT, R3, 0x1, PT ;  /* 0x000000010300780c */ /* 0x002fd60003f26270 */
[----:B------:R-:W0:Y:S01]  /*22fc0*/  @P2 LDC R5, c[0x0][0x44c] ;  /* 0x00011300ff052b82 */ /* 0x000e220000000800 */
[----:B------:R-:W-:-:S07]  /*22fd0*/  @P2 LOP3.LUT R23, R23, 0x10000, RZ, 0xfc, !PT ;  /* 0x0001000017172812 */ /* 0x000fce00078efcff */
[----:B------:R-:W1:Y:S01]  /*22fe0*/  @P2 LDC R9, c[0x0][0x450] ;  /* 0x00011400ff092b82 */ /* 0x000e620000000800 */
[----:B0-----:R-:W-:-:S05]  /*22ff0*/  @P2 IMAD.HI.U32 R4, R0, R5, RZ ;  /* 0x0000000500042227 */ /* 0x001fca00078e00ff */
[----:B-1----:R-:W-:Y:S02]  /*23000*/  @P2 SHF.R.U32.HI R0, RZ, R9, R4 ;  /* 0x00000009ff002219 */ /* 0x002fe40000011604 */
[----:B----4-:R-:W-:-:S05]  /*23010*/  IADD3 R5, R17, 0x1, -R6 ;  /* 0x0000000111057810 */ /* 0x010fca0007ffe806 */
        /* <DEDUP_REMOVED lines=14> */
.L_x_12612:
[----:B------:R-:W-:-:S13]  /*23100*/  ISETP.NE.AND P0, PT, R3, 0x1, PT ;  /* 0x000000010300780c */ /* 0x000fda0003f05270 */
[----:B------:R-:W0:Y:S02]  /*23110*/  @P0 LDC.64 R4, c[0x0][0xae0] ;  /* 0x0002b800ff040b82 */ /* 0x000e240000000a00 */
[----:B0-----:R-:W-:-:S05]  /*23120*/  @P0 IMAD.HI.U32 R4, R0, R4, RZ ;  /* 0x0000000400040227 */ /* 0x001fca00078e00ff */
[----:B------:R-:W-:-:S07]  /*23130*/  @P0 SHF.R.U32.HI R0, RZ, R5, R4 ;  /* 0x00000005ff000219 */ /* 0x000fce0000011604 */
.L_x_12613:
[----:B------:R-:W-:Y:S05]  /*23140*/  BSYNC B0 ;  /* 0x0000000000007941 */ /* 0x000fea0003800000 */
.L_x_12611:
[----:B------:R-:W-:-:S05]  /*23150*/  IMAD R5, R0, R3, R3 ;  /* 0x0000000300057224 */ /* 0x000fca00078e0203 */
[----:B------:R-:W-:-:S07]  /*23160*/  VIMNMX R2, R2, R5, PT ;  /* 0x0000000502027248 */ /* 0x000fce0003fe0100 */
.L_x_12610:
        /* <DEDUP_REMOVED lines=29> */
.L_x_12616:
[----:B------:R-:W-:-:S13]  /*23340*/  ISETP.NE.AND P0, PT, R3, 0x1, PT ;  /* 0x000000010300780c */ /* 0x000fda0003f05270 */
[----:B------:R-:W1:Y:S02]  /*23350*/  @P0 LDC.64 R4, c[0x0][0xae0] ;  /* 0x0002b800ff040b82 */ /* 0x000e640000000a00 */
[----:B-1----:R-:W-:-:S05]  /*23360*/  @P0 IMAD.HI.U32 R4, R2, R4, RZ ;  /* 0x0000000402040227 */ /* 0x002fca00078e00ff */
[----:B------:R-:W-:-:S07]  /*23370*/  @P0 SHF.R.U32.HI R2, RZ, R5, R4 ;  /* 0x00000005ff020219 */ /* 0x000fce0000011604 */
.L_x_12617:
[----:B------:R-:W-:Y:S05]  /*23380*/  BSYNC B0 ;  /* 0x0000000000007941 */ /* 0x000fea0003800000 */
.L_x_12615:
[----:B------:R-:W-:-:S05]  /*23390*/  IMAD R3, R2, R3, RZ ;  /* 0x0000000302037224 */ /* 0x000fca00078e02ff */
[----:B------:R-:W-:-:S07]  /*233a0*/  VIMNMX R0, R0, R3, !PT ;  /* 0x0000000300007248 */ /* 0x000fce0007fe0100 */
.L_x_12614:
        /* <DEDUP_REMOVED lines=24> */
.L_x_12619:
        /* <DEDUP_REMOVED lines=20> */
.L_x_12622:
[----:B------:R-:W-:Y:S05]  /*23670*/  BSYNC B6 ;  /* 0x0000000000067941 */ /* 0x000fea0003800000 */
.L_x_12621:
        /* <DEDUP_REMOVED lines=20> */
.L_x_12625:
        /* <DEDUP_REMOVED lines=15> */
.L_x_12624:
[----:B------:R-:W-:Y:S05]  /*238b0*/  BSYNC B6 ;  /* 0x0000000000067941 */ /* 0x000fea0003800000 */
.L_x_12623:
[----:B------:R-:W1:Y:S01]  /*238c0*/  S2R R20, SR_TID.X ;  /* 0x0000000000147919 */ /* 0x000e620000002100 */
[----:B------:R-:W-:Y:S01]  /*238d0*/  ULDC.64 UR4, c[0x0][0xaf0] ;  /* 0x0002bc0000047ab9 */ /* 0x000fe20000000a00 */
[----:B------:R-:W-:Y:S01]  /*238e0*/  IMAD.MOV.U32 R28, RZ, RZ, R19 ;  /* 0x000000ffff1c7224 */ /* 0x000fe200078e0013 */
[----:B------:R-:W-:Y:S01]  /*238f0*/  ISETP.NE.U32.AND P0, PT, RZ, UR4, PT ;  /* 0x00000004ff007c0c */ /* 0x000fe2000bf05070 */
[----:B------:R-:W-:-:S03]  /*23900*/  ULDC UR4, c[0x0][0x320] ;  /* 0x0000c80000047ab9 */ /* 0x000fc60000000800 */
[----:B------:R-:W-:-:S13]  /*23910*/  ISETP.NE.AND.EX P0, PT, RZ, UR5, PT, P0 ;  /* 0x00000005ff007c0c */ /* 0x000fda000bf05300 */
[----:B------:R-:W2:Y:S01]  /*23920*/  @P0 LDC.64 R2, c[0x0][0xaf0] ;  /* 0x0002bc00ff020b82 */ /* 0x000ea20000000a00 */
[----:B-1----:R-:W-:Y:S01]  /*23930*/  IMAD.SHL.U32 R34, R20, 0x8, RZ ;  /* 0x0000000814227824 */ /* 0x002fe200078e00ff */
[----:B------:R-:W-:-:S06]  /*23940*/  LOP3.LUT R23, R23, 0xffffffef, RZ, 0xc0, !PT ;  /* 0xffffffef17177812 */ /* 0x000fcc00078ec0ff */
[----:B------:R-:W1:Y:S01]  /*23950*/  LDC R20, c[0x0][0x430] ;  /* 0x00010c00ff147b82 */ /* 0x000e620000000800 */
[----:B------:R-:W-:-:S04]  /*23960*/  LOP3.LUT R34, R34, 0x38, RZ, 0xc0, !PT ;  /* 0x0000003822227812 */ /* 0x000fc800078ec0ff */
[----:B------:R-:W-:Y:S01]  /*23970*/  LOP3.LUT R32, R34, 0x40, RZ, 0xfc, !PT ;  /* 0x0000004022207812 */ /* 0x000fe200078efcff */
[----:B--2---:R-:W-:-:S03]  /*23980*/  @P0 IMAD.WIDE R2, R19, 0x4, R2 ;  /* 0x0000000413020825 */ /* 0x004fc600078e0202 */
        /* <DEDUP_REMOVED lines=17> */
.L_x_12699:
[----:B------:R-:W1:Y:S01]  /*23aa0*/  S2R R2, SR_TID.X ;  /* 0x0000000000027919 */ /* 0x000e620000002100 */
[----:B------:R-:W-:Y:S01]  /*23ab0*/  ISETP.NE.AND P1, PT, R20, 0x1, PT ;  /* 0x000000011400780c */ /* 0x000fe20003f25270 */
[----:B------:R-:W-:Y:S01]  /*23ac0*/  IMAD.MOV.U32 R36, RZ, RZ, RZ ;  /* 0x000000ffff247224 */ /* 0x000fe200078e00ff */
[----:B-----5:R-:W-:Y:S01]  /*23ad0*/  SHF.R.S32.HI R32, RZ, 0x1f, R28 ;  /* 0x0000001fff207819 */ /* 0x020fe2000001141c */
[----:B------:R-:W2:Y:S01]  /*23ae0*/  S2R R3, SR_TID.X ;  /* 0x0000000000037919 */ /* 0x000ea20000002100 */
[----:B------:R-:W-:-:S09]  /*23af0*/  LOP3.LUT R23, R23, 0xffff7fff, RZ, 0xc0, !PT ;  /* 0xffff7fff17177812 */ /* 0x000fd200078ec0ff */
[----:B------:R-:W3:Y:S01]  /*23b00*/  @P1 LDC R5, c[0x0][0x434] ;  /* 0x00010d00ff051b82 */ /* 0x000ee20000000800 */
[----:B------:R-:W-:-:S07]  /*23b10*/  @P1 LOP3.LUT R23, R23, 0x8000, RZ, 0xfc, !PT ;  /* 0x0000800017171812 */ /* 0x000fce00078efcff */
[----:B------:R-:W4:Y:S01]  /*23b20*/  @P1 LDC R4, c[0x0][0x438] ;  /* 0x00010e00ff041b82 */ /* 0x000f220000000800 */
[----:B-1----:R-:W-:Y:S01]  /*23b30*/  LOP3.LUT R2, R2, 0x7f, RZ, 0xc0, !PT ;  /* 0x0000007f02027812 */ /* 0x002fe200078ec0ff */
[----:B--2---:R-:W-:-:S03]  /*23b40*/  IMAD.SHL.U32 R10, R3, 0x10, RZ ;  /* 0x00000010030a7824 */ /* 0x004fc600078e00ff */
[----:B------:R-:W-:-:S04]  /*23b50*/  SHF.R.U32.HI R2, RZ, 0x3, R2 ;  /* 0x00000003ff027819 */ /* 0x000fc80000011602 */
[----:B------:R-:W-:-:S05]  /*23b60*/  LOP3.LUT R10, R2, 0x70, R10, 0xf8, !PT ;  /* 0x00000070020a7812 */ /* 0x000fca00078ef80a */
[----:B------:R-:W-:-:S05]  /*23b70*/  IMAD R8, R0, 0x60, R10 ;  /* 0x0000006000087824 */ /* 0x000fca00078e020a */
[C---:B------:R-:W-:Y:S01]  /*23b80*/  ISETP.GE.AND P0, PT, R8.reuse, R17, PT ;  /* 0x000000110800720c */ /* 0x040fe20003f06270 */
[----:B------:R-:W-:-:S03]  /*23b90*/  IMAD.IADD R8, R8, 0x1, R30 ;  /* 0x0000000108087824 */ /* 0x000fc600078e021e */
[----:B------:R-:W-:Y:S01]  /*23ba0*/  ISETP.GT.U32.OR P0, PT, R10, 0x5f, P0 ;  /* 0x0000005f0a00780c */ /* 0x000fe20000704470 */
[----:B---3--:R-:W-:-:S04]  /*23bb0*/  @P1 IMAD.HI.U32 R5, R8, R5, RZ ;  /* 0x0000000508051227 */ /* 0x008fc800078e00ff */
[----:B------:R-:W-:Y:S01]  /*23bc0*/  IMAD.MOV.U32 R6, RZ, RZ, R8 ;  /* 0x000000ffff067224 */ /* 0x000fe200078e0008 */
[----:B----4-:R-:W-:-:S07]  /*23bd0*/  @P1 SHF.R.U32.HI R6, RZ, R4, R5 ;  /* 0x00000004ff061219 */ /* 0x010fce0000011605 */
[----:B------:R-:W1:Y:S01]  /*23be0*/  @!P0 LDC.64 R2, c[0x0][0x428] ;  /* 0x00010a00ff028b82 */ /* 0x000e620000000a00 */
[----:B------:R-:W-:-:S07]  /*23bf0*/  @!P0 SHF.R.S32.HI R7, RZ, 0x1f, R6 ;  /* 0x0000001fff078819 */ /* 0x000fce0000011406 */
[----:B------:R-:W2:Y:S01]  /*23c00*/  @!P0 LDC.64 R4, c[0x0][0x418] ;  /* 0x00010600ff048b82 */ /* 0x000ea20000000a00 */
[----:B-1----:R-:W-:-:S04]  /*23c10*/  @!P0 IMAD R9, R32, R2, RZ ;  /* 0x0000000220098224 */ /* 0x002fc800078e02ff */
[C---:B------:R-:W-:Y:S02]  /*23c20*/  @!P0 IMAD R9, R28.reuse, R3, R9 ;  /* 0x000000031c098224 */ /* 0x040fe400078e0209 */
[----:B------:R-:W-:-:S04]  /*23c30*/  @!P0 IMAD.WIDE.U32 R2, R28, R2, R6 ;  /* 0x000000021c028225 */ /* 0x000fc800078e0006 */
[----:B------:R-:W-:Y:S01]  /*23c40*/  @!P0 IMAD.IADD R9, R3, 0x1, R9 ;  /* 0x0000000103098824 */ /* 0x000fe200078e0209 */
[----:B--2---:R-:W-:Y:S01]  /*23c50*/  @!P0 LEA R4, P1, R2, R4, 0x2 ;  /* 0x0000000402048211 */ /* 0x004fe200078210ff */
[----:B------:R-:W-:-:S03]  /*23c60*/  IMAD.MOV R3, RZ, RZ, -R6 ;  /* 0x000000ffff037224 */ /* 0x000fc600078e0a06 */
[----:B------:R-:W-:Y:S01]  /*23c70*/  @!P0 LEA.HI.X R5, R2, R5, R9, 0x2, P1 ;  /* 0x0000000502058211 */ /* 0x000fe200008f1409 */
[----:B------:R-:W-:Y:S02]  /*23c80*/  IMAD R3, R20, R3, R8 ;  /* 0x0000000314037224 */ /* 0x000fe400078e0208 */
[----:B------:R-:W-:Y:S02]  /*23c90*/  IMAD.U32 R2, RZ, RZ, UR38 ;  /* 0x00000026ff027e24 */ /* 0x000fe4000f8e00ff */
[----:B------:R1:W5:Y:S01]  /*23ca0*/  @!P0 LDG.E R36, desc[UR36][R4.64] ;  /* 0x0000002404248981 */ /* 0x000362000c1e1900 */
[----:B------:R-:W-:Y:S02]  /*23cb0*/  ISETP.GT.U32.AND P1, PT, R10, 0x5f, PT ;  /* 0x0000005f0a00780c */ /* 0x000fe40003f24070 */
[----:B------:R-:W-:Y:S01]  /*23cc0*/  ISETP.NE.AND P0, PT, R2, 0x3, PT ;  /* 0x000000030200780c */ /* 0x000fe20003f05270 */
[----:B------:R2:W-:Y:S01]  /*23cd0*/  STL [R1+0x444], R3 ;  /* 0x0004440301007387 */ /* 0x0005e20000100800 */
[----:B------:R-:W-:-:S02]  /*23ce0*/  LOP3.LUT R23, R23, 0xfffffbff, RZ, 0xc0, !PT ;  /* 0xfffffbff17177812 */ /* 0x000fc400078ec0ff */
[----:B------:R-:W-:Y:S02]  /*23cf0*/  SHF.R.S32.HI R27, RZ, 0x1f, R18 ;  /* 0x0000001fff1b7819 */ /* 0x000fe40000011412 */
[----:B--2---:R-:W-:-:S07]  /*23d00*/  SEL R3, RZ, 0x1, P2 ;  /* 0x00000001ff037807 */ /* 0x004fce0001000000 */
[----:B------:R-:W-:Y:S01]  /*23d10*/  @P0 LOP3.LUT R23, R23, 0x400, RZ, 0xfc, !PT ;  /* 0x0000040017170812 */ /* 0x000fe200078efcff */
[----:B------:R1:W-:Y:S03]  /*23d20*/  STL [R1+0x46c], R3 ;  /* 0x00046c0301007387 */ /* 0x0003e60000100800 */
[----:B------:R-:W-:-:S04]  /*23d30*/  LOP3.LUT R23, R23, 0xffffffdf, RZ, 0xc0, !PT ;  /* 0xffffffdf17177812 */ /* 0x000fc800078ec0ff */
[----:B------:R-:W-:Y:S01]  /*23d40*/  @P1 LOP3.LUT R23, R23, 0x20, RZ, 0xfc, !PT ;  /* 0x0000002017171812 */ /* 0x000fe200078efcff */
[----:B------:R-:W-:Y:S06]  /*23d50*/  @!P0 BRA `(.L_x_12627) ;  /* 0x0000000000048947 */ /* 0x000fec0003800000 */
[----:B------:R-:W-:Y:S01]  /*23d60*/  BPT.TRAP 0x1 ;  /* 0x000000040000795c */ /* 0x000fe20000300000 */
.L_x_12627:
[----:B0-----:R-:W-:Y:S01]  /*23d70*/  IMAD R31, R0, -0x60, R17 ;  /* 0xffffffa0001f7824 */ /* 0x001fe200078e0211 */
[----:B------:R-:W-:Y:S01]  /*23d80*/  SHF.L.U32 R0, R26, 0x1f, RZ ;  /* 0x0000001f1a007819 */ /* 0x000fe200000006ff */
[----:B------:R-:W-:Y:S01]  /*23d90*/  IMAD R17, R24, 0x8, R22 ;  /* 0x0000000818117824 */ /* 0x000fe200078e0216 */
[----:B------:R-:W-:Y:S03]  /*23da0*/  BSSY B0, `(.L_x_12628) ;  /* 0x0000003000007945 */ /* 0x000fe60003800000 */
[----:B------:R-:W0:Y:S02]  /*23db0*/  SYNCS.PHASECHK.TRANS64.TRYWAIT P0, [R17+URZ+0x32440], R0 ;  /* 0x03244000110075a7 */ /* 0x000e24000800017f */
[----:B0-----:R-:W-:Y:S05]  /*23dc0*/  @!P0 BRA `(.L_x_12629) ;  /* 0x0000004800908947 */ /* 0x001fea0003800000 */
.L_x_12700:
[----:B------:R-:W-:Y:S05]  /*23dd0*/  BSYNC B0 ;  /* 0x0000000000007941 */ /* 0x000fea0003800000 */
.L_x_12628:
[----:B------:R-:W0:Y:S01]  /*23de0*/  LDL R2, [R1+0x444] ;  /* 0x0004440001027983 */ /* 0x000e220000100800 */
[----:B------:R-:W-:Y:S01]  /*23df0*/  ULDC.64 UR4, c[0x0][0x300] ;  /* 0x0000c00000047ab9 */ /* 0x000fe20000000a00 */
[----:B-1---5:R-:W-:Y:S02]  /*23e00*/  SHF.R.S32.HI R4, RZ, 0x1f, R36 ;  /* 0x0000001fff047819 */ /* 0x022fe40000011424 */
        /* <DEDUP_REMOVED lines=87> */
.L_x_12714:
        /* <DEDUP_REMOVED lines=10> */
.L_x_12631:
        /* <DEDUP_REMOVED lines=10> */
.L_x_12632:
        /* <DEDUP_REMOVED lines=31> */
.L_x_12634:
[----:B------:R-:W-:Y:S05]  /*246b0*/  BSYNC B6 ;  /* 0x0000000000067941 */ /* 0x000fea0003800000 */
.L_x_12633:
[----:B------:R-:W3:Y:S01]  /*246c0*/  LDL R20, [R1+0x454] ;  /* 0x0004540001147983 */ /* 0x000ee20000100800 */
[----:B------:R-:W-:Y:S01]  /*246d0*/  IMAD.MOV.U32 R21, RZ, RZ, R34 ;  /* 0x000000ffff157224 */ /* 0x000fe200078e0022 */
[----:B------:R-:W-:Y:S01]  /*246e0*/  ULDC.64 UR4, c[0x0][0x298] ;  /* 0x0000a60000047ab9 */ /* 0x000fe20000000a00 */
[----:B0-----:R-:W0:Y:S01]  /*246f0*/  LDC R5, c[0x0][0x448] ;  /* 0x00011200ff057b82 */ /* 0x001e220000000800 */
[----:B------:R-:W4:Y:S01]  /*24700*/  S2R R2, SR_TID.X ;  /* 0x0000000000027919 */ /* 0x000f220000002100 */
[----:B------:R-:W5:Y:S01]  /*24710*/  S2R R34, SR_TID.X ;  /* 0x0000000000227919 */ /* 0x000f620000002100 */
[----:B----4-:R-:W-:-:S04]  /*24720*/  LOP3.LUT R2, R2, 0x7f, RZ, 0xc0, !PT ;  /* 0x0000007f02027812 */ /* 0x010fc800078ec0ff */
[----:B--2---:R-:W-:Y:S02]  /*24730*/  SHF.R.U32.HI R0, RZ, 0x3, R2 ;  /* 0x00000003ff007819 */ /* 0x004fe40000011602 */
[----:B------:R-:W2:Y:S01]  /*24740*/  LDC R2, c[0x0][0x448] ;  /* 0x00011200ff027b82 */ /* 0x000ea20000000800 */
[----:B---3--:R-:W-:Y:S02]  /*24750*/  IMAD.MOV.U32 R4, RZ, RZ, R20 ;  /* 0x000000ffff047224 */ /* 0x008fe400078e0014 */
[----:B------:R-:W3:Y:S01]  /*24760*/  LDL R20, [R1+0x44c] ;  /* 0x00044c0001147983 */ /* 0x000ee20000100800 */
[----:B--2---:R-:W-:Y:S01]  /*24770*/  ISETP.NE.AND P6, PT, R2, 0x1, PT ;  /* 0x000000010200780c */ /* 0x004fe20003fc5270 */
[----:B-----5:R-:W-:Y:S02]  /*24780*/  IMAD.SHL.U32 R34, R34, 0x10, RZ ;  /* 0x0000001022227824 */ /* 0x020fe400078e00ff */
[----:B------:R-:W-:Y:S01]  /*24790*/  IMAD R4, R4, UR4, RZ ;  /* 0x0000000404047c24 */ /* 0x000fe2000f8e02ff */
[----:B------:R-:W2:Y:S02]  /*247a0*/  S2R R6, SR_TID.X ;  /* 0x0000000000067919 */ /* 0x000ea40000002100 */
[----:B------:R-:W-:Y:S01]  /*247b0*/  LOP3.LUT R34, R0, 0x70, R34, 0xf8, !PT ;  /* 0x0000007000227812 */ /* 0x000fe200078ef822 */
[----:B------:R-:W-:-:S04]  /*247c0*/  IMAD R4, R35, UR5, R4 ;  /* 0x0000000523047c24 */ /* 0x000fc8000f8e0204 */
[----:B------:R-:W-:Y:S02]  /*247d0*/  IMAD.IADD R34, R34, 0x1, R37 ;  /* 0x0000000122227824 */ /* 0x000fe400078e0225 */
[----:B------:R-:W4:Y:S02]  /*247e0*/  @P6 LDC R3, c[0x0][0x44c] ;  /* 0x00011300ff036b82 */ /* 0x000f240000000800 */
[----:B------:R-:W-:-:S06]  /*247f0*/  IMAD.MOV.U32 R0, RZ, RZ, R34 ;  /* 0x000000ffff007224 */ /* 0x000fcc00078e0022 */
[----:B------:R-:W5:Y:S01]  /*24800*/  @P6 LDC R2, c[0x0][0x450] ;  /* 0x00011400ff026b82 */ /* 0x000f620000000800 */
[----:B----4-:R-:W-:-:S05]  /*24810*/  @P6 IMAD.HI.U32 R3, R34, R3, RZ ;  /* 0x0000000322036227 */ /* 0x010fca00078e00ff */
[----:B-----5:R-:W-:Y:S01]  /*24820*/  @P6 SHF.R.U32.HI R0, RZ, R2, R3 ;  /* 0x00000002ff006219 */ /* 0x020fe20000011603 */
        /* <DEDUP_REMOVED lines=9> */
[----:B--2---:R-:W-:-:S04]  /*248c0*/  LOP3.LUT R21, R6, 0x7f, RZ, 0xc0, !PT ;  /* 0x0000007f06157812 */ /* 0x004fc800078ec0ff */
[----:B------:R-:W-:Y:S01]  /*248d0*/  SHF.R.U32.HI R21, RZ, 0x3, R21 ;  /* 0x00000003ff157819 */ /* 0x000fe20000011615 */
[C---:B---3--:R-:W-:Y:S02]  /*248e0*/  IMAD R4, R20.reuse, UR5, R4 ;  /* 0x0000000514047c24 */ /* 0x048fe4000f8e0204 */
[----:B------:R-:W-:Y:S01]  /*248f0*/  IMAD.WIDE.U32 R2, R20, UR4, R2 ;  /* 0x0000000414027c25 */ /* 0x000fe2000f8e0002 */
[----:B------:R-:W-:-:S03]  /*24900*/  ULDC.64 UR4, c[0x0][0x2d0] ;  /* 0x0000b40000047ab9 */ /* 0x000fc60000000a00 */
[----:B------:R-:W-:Y:S01]  /*24910*/  IMAD.IADD R3, R3, 0x1, R4 ;  /* 0x0000000103037824 */ /* 0x000fe200078e0204 */
[----:B------:R-:W-:Y:S01]  /*24920*/  SHF.R.S32.HI R4, RZ, 0x1f, R0 ;  /* 0x0000001fff047819 */ /* 0x000fe20000011400 */
[----:B------:R-:W-:Y:S02]  /*24930*/  IMAD.SHL.U32 R20, R6, 0x8, RZ ;  /* 0x0000000806147824 */ /* 0x000fe400078e00ff */
[----:B------:R-:W-:-:S03]  /*24940*/  IMAD.WIDE.U32 R2, R0, UR4, R2 ;  /* 0x0000000400027c25 */ /* 0x000fc6000f8e0002 */
[----:B------:R-:W-:Y:S01]  /*24950*/  LOP3.LUT R20, R20, 0x38, RZ, 0xc0, !PT ;  /* 0x0000003814147812 */ /* 0x000fe200078ec0ff */
[----:B------:R-:W-:-:S04]  /*24960*/  IMAD R4, R4, UR4, RZ ;  /* 0x0000000404047c24 */ /* 0x000fc8000f8e02ff */
[----:B------:R-:W-:Y:S01]  /*24970*/  IMAD R4, R0, UR5, R4 ;  /* 0x0000000500047c24 */ /* 0x000fe2000f8e0204 */
[----:B------:R-:W-:Y:S01]  /*24980*/  ULDC.64 UR4, c[0x0][0x2c8] ;  /* 0x0000b20000047ab9 */ /* 0x000fe20000000a00 */
[----:B------:R-:W-:Y:S02]  /*24990*/  IMAD.MOV R0, RZ, RZ, -R0 ;  /* 0x000000ffff007224 */ /* 0x000fe400078e0a00 */
[----:B------:R-:W-:Y:S02]  /*249a0*/  IMAD.IADD R3, R3, 0x1, R4 ;  /* 0x0000000103037824 */ /* 0x000fe400078e0204 */
[----:B0-----:R-:W-:-:S04]  /*249b0*/  IMAD R0, R5, R0, R34 ;  /* 0x0000000005007224 */ /* 0x001fc800078e0222 */
        /* <DEDUP_REMOVED lines=13> */
[----:B------:R-:W-:Y:S01]  /*24a90*/  IMAD.IADD R37, R21, 0x1, R37 ;  /* 0x0000000115257824 */ /* 0x000fe200078e0225 */
[----:B------:R-:W-:Y:S02]  /*24aa0*/  LOP3.LUT R23, R23, 0xffffdfff, RZ, 0xc0, !PT ;  /* 0xffffdfff17177812 */ /* 0x000fe400078ec0ff */
[----:B------:R-:W0:Y:S01]  /*24ab0*/  SHFL.IDX PT, R3, R0, RZ, 0x181f ;  /* 0x00181fff00037589 */ /* 0x000e2200000e0000 */
[----:B------:R-:W-:-:S03]  /*24ac0*/  VIADD R6, R37, 0x10 ;  /* 0x0000001025067836 */ /* 0x000fc60000000000 */
[----:B------:R-:W-:Y:S04]  /*24ad0*/  SHFL.IDX PT, R12, R0, 0x1, 0x181f ;  /* 0x00381f00000c7f89 */ /* 0x000fe800000e0000 */
[----:B------:R-:W-:Y:S04]  /*24ae0*/  SHFL.IDX PT, R10, R0, 0x2, 0x181f ;  /* 0x00581f00000a7f89 */ /* 0x000fe800000e0000 */
[----:B------:R-:W-:Y:S01]  /*24af0*/  SHFL.IDX PT, R9, R0, 0x3, 0x181f ;  /* 0x00781f0000097f89 */ /* 0x000fe200000e0000 */
[----:B--2---:R-:W-:-:S03]  /*24b00*/  IMAD R5, R2, R5, RZ ;  /* 0x0000000502057224 */ /* 0x004fc600078e02ff */
[----:B------:R-:W2:Y:S02]  /*24b10*/  SHFL.IDX PT, R2, R4, RZ, 0x181f ;  /* 0x00181fff04027589 */ /* 0x000ea400000e0000 */
[CC--:B------:R-:W-:Y:S02]  /*24b20*/  ISETP.GE.AND P6, PT, R37.reuse, R5.reuse, PT ;  /* 0x000000052500720c */ /* 0x0c0fe40003fc6270 */
[----:B------:R-:W-:Y:S01]  /*24b30*/  ISETP.GE.AND P5, PT, R6, R5, PT ;  /* 0x000000050600720c */ /* 0x000fe20003fa6270 */
[----:B------:R-:W-:-:S05]  /*24b40*/  VIADD R6, R37, 0x20 ;  /* 0x0000002025067836 */ /* 0x000fca0000000000 */
[----:B------:R-:W-:-:S05]  /*24b50*/  ISETP.GE.AND P3, PT, R6, R5, PT ;  /* 0x000000050600720c */ /* 0x000fca0003f66270 */
[----:B0-----:R-:W-:Y:S02]  /*24b60*/  @!P6 LEA R3, P1, R20, R3, 0x1 ;  /* 0x000000031403e211 */ /* 0x001fe400078208ff */
[----:B------:R-:W-:-:S04]  /*24b70*/  @P6 LOP3.LUT R23, R23, 0x2000, RZ, 0xfc, !PT ;  /* 0x0000200017176812 */ /* 0x000fc800078efcff */
[----:B------:R-:W-:Y:S01]  /*24b80*/  LOP3.LUT R23, R23, 0xffffefff, RZ, 0xc0, !PT ;  /* 0xffffefff17177812 */ /* 0x000fe200078ec0ff */
[----:B--2---:R-:W-:Y:S01]  /*24b90*/  @!P6 IMAD.X R8, RZ, RZ, R2, P1 ;  /* 0x000000ffff08e224 */ /* 0x004fe200008e0602 */
[----:B------:R-:W-:Y:S01]  /*24ba0*/  @!P5 LEA R12, P1, R20, R12, 0x1 ;  /* 0x0000000c140cd211 */ /* 0x000fe200078208ff */
[----:B------:R-:W0:Y:S01]  /*24bb0*/  SHFL.IDX PT, R2, R4, 0x1, 0x181f ;  /* 0x00381f0004027f89 */ /* 0x000e2200000e0000 */
[----:B------:R-:W-:-:S04]  /*24bc0*/  @P5 LOP3.LUT R23, R23, 0x1000, RZ, 0xfc, !PT ;  /* 0x0000100017175812 */ /* 0x000fc800078efcff */
[----:B------:R-:W-:-:S04]  /*24bd0*/  LOP3.LUT R23, R23, 0xfffff7ff, RZ, 0xc0, !PT ;  /* 0xfffff7ff17177812 */ /* 0x000fc800078ec0ff */
[----:B------:R-:W-:-:S04]  /*24be0*/  @P3 LOP3.LUT R23, R23, 0x800, RZ, 0xfc, !PT ;  /* 0x0000080017173812 */ /* 0x000fc800078efcff */
[----:B------:R-:W-:Y:S01]  /*24bf0*/  LOP3.LUT R23, R23, 0xfffffdff, RZ, 0xc0, !PT ;  /* 0xfffffdff17177812 */ /* 0x000fe200078ec0ff */
[----:B0-----:R-:W-:Y:S01]  /*24c00*/  @!P5 IMAD.X R7, RZ, RZ, R2, P1 ;  /* 0x000000ffff07d224 */ /* 0x001fe200008e0602 */
[----:B------:R-:W-:Y:S01]  /*24c10*/  @!P3 LEA R10, P1, R20, R10, 0x1 ;  /* 0x0000000a140ab211 */ /* 0x000fe200078208ff */
[----:B------:R-:W0:Y:S04]  /*24c20*/  SHFL.IDX PT, R2, R4, 0x2, 0x181f ;  /* 0x00581f0004027f89 */ /* 0x000e2800000e0000 */
[----:B0-----:R-:W-:Y:S02]  /*24c30*/  @!P3 IMAD.X R6, RZ, RZ, R2, P1 ;  /* 0x000000ffff06b224 */ /* 0x001fe400008e0602 */
[----:B------:R-:W-:-:S05]  /*24c40*/  VIADD R2, R37, 0x30 ;  /* 0x0000003025027836 */ /* 0x000fca0000000000 */
[----:B------:R-:W-:Y:S01]  /*24c50*/  ISETP.GE.AND P2, PT, R2, R5, PT ;  /* 0x000000050200720c */ /* 0x000fe20003f46270 */
[----:B------:R-:W-:-:S05]  /*24c60*/  VIADD R2, R37, 0x40 ;  /* 0x0000004025027836 */ /* 0x000fca0000000000 */
[----:B------:R-:W-:Y:S02]  /*24c70*/  ISETP.GE.AND P4, PT, R2, R5, PT ;  /* 0x000000050200720c */ /* 0x000fe40003f86270 */
[----:B------:R-:W0:Y:S05]  /*24c80*/  SHFL.IDX PT, R2, R4, 0x3, 0x181f ;  /* 0x00781f0004027f89 */ /* 0x000e2a00000e0000 */
[----:B------:R-:W-:Y:S02]  /*24c90*/  @!P2 LEA R13, P1, R20, R9, 0x1 ;  /* 0x00000009140da211 */ /* 0x000fe400078208ff */
[----:B------:R-:W2:Y:S01]  /*24ca0*/  SHFL.IDX PT, R9, R0, 0x4, 0x181f ;  /* 0x00981f0000097f89 */ /* 0x000ea200000e0000 */
[----:B------:R-:W-:-:S04]  /*24cb0*/  @P2 LOP3.LUT R23, R23, 0x200, RZ, 0xfc, !PT ;  /* 0x0000020017172812 */ /* 0x000fc800078efcff */
[----:B------:R-:W-:-:S04]  /*24cc0*/  LOP3.LUT R23, R23, 0xfffffeff, RZ, 0xc0, !PT ;  /* 0xfffffeff17177812 */ /* 0x000fc800078ec0ff */
[----:B------:R-:W-:-:S04]  /*24cd0*/  @P4 LOP3.LUT R23, R23, 0x100, RZ, 0xfc, !PT ;  /* 0x0000010017174812 */ /* 0x000fc800078efcff */
[----:B------:R-:W-:Y:S01]  /*24ce0*/  LOP3.LUT R23, R23, 0xffffff7f, RZ, 0xc0, !PT ;  /* 0xffffff7f17177812 */ /* 0x000fe200078ec0ff */
[----:B0-----:R-:W-:Y:S02]  /*24cf0*/  @!P2 IMAD.X R11, RZ, RZ, R2, P1 ;  /* 0x000000ffff0ba224 */ /* 0x001fe400008e0602 */
[----:B------:R-:W0:Y:S01]  /*24d00*/  SHFL.IDX PT, R2, R4, 0x4, 0x181f ;  /* 0x00981f0004027f89 */ /* 0x000e2200000e0000 */
[----:B--2---:R-:W-:-:S03]  /*24d10*/  @!P4 LEA R15, P1, R20, R9, 0x1 ;  /* 0x00000009140fc211 */ /* 0x004fc600078208ff */
[----:B------:R-:W-:Y:S02]  /*24d20*/  SHFL.IDX PT, R9, R0, 0x6, 0x181f ;  /* 0x00d81f0000097f89 */ /* 0x000fe400000e0000 */
[----:B0-----:R-:W-:Y:S02]  /*24d30*/  @!P4 IMAD.X R14, RZ, RZ, R2, P1 ;  /* 0x000000ffff0ec224 */ /* 0x001fe400008e0602 */
[----:B------:R-:W-:Y:S02]  /*24d40*/  @!P6 IMAD.MOV.U32 R2, RZ, RZ, R3 ;  /* 0x000000ffff02e224 */ /* 0x000fe400078e0003 */
[----:B------:R-:W-:Y:S02]  /*24d50*/  @!P6 IMAD.MOV.U32 R3, RZ, RZ, R8 ;  /* 0x000000ffff03e224 */ /* 0x000fe400078e0008 */
[----:B------:R-:W-:Y:S04]  /*24d60*/  SHFL.IDX PT, R8, R4, 0x6, 0x181f ;  /* 0x00d81f0004087f89 */ /* 0x000fe800000e0000 */
[----:B------:R0:W-:Y:S02]  /*24d70*/  @!P6 LDGSTS.E.BYPASS.LTC128B.128 [R25+0x18400], desc[UR36][R2.64], !P0 ;  /* 0x184000000219efae */ /* 0x0001e4000c101d64 */
[----:B0-----:R-:W-:-:S02]  /*24d80*/  @!P5 IMAD.MOV.U32 R2, RZ, RZ, R12 ;  /* 0x000000ffff02d224 */ /* 0x001fc400078e000c */
[----:B------:R-:W-:Y:S02]  /*24d90*/  @!P5 IMAD.MOV.U32 R3, RZ, RZ, R7 ;  /* 0x000000ffff03d224 */ /* 0x000fe400078e0007 */
[----:B------:R-:W0:Y:S04]  /*24da0*/  SHFL.IDX PT, R7, R0, 0x5, 0x181f ;  /* 0x00b81f0000077f89 */ /* 0x000e2800000e0000 */
[----:B------:R2:W-:Y:S04]  /*24db0*/  @!P5 LDGSTS.E.BYPASS.LTC128B.128 [R25+0x18c00], desc[UR36][R2.64], !P0 ;  /* 0x18c000000219dfae */ /* 0x0005e8000c101d64 */
[----:B------:R-:W-:Y:S01]  /*24dc0*/  SHFL.IDX PT, R0, R0, 0x7, 0x181f ;  /* 0x00f81f0000007f89 */ /* 0x000fe200000e0000 */
[----:B--2---:R-:W-:-:S02]  /*24dd0*/  @!P3 IMAD.MOV.U32 R2, RZ, RZ, R10 ;  /* 0x000000ffff02b224 */ /* 0x004fc400078e000a */
[----:B------:R-:W-:Y:S02]  /*24de0*/  @!P3 IMAD.MOV.U32 R3, RZ, RZ, R6 ;  /* 0x000000ffff03b224 */ /* 0x000fe400078e0006 */
[----:B------:R-:W2:Y:S04]  /*24df0*/  SHFL.IDX PT, R6, R4, 0x5, 0x181f ;  /* 0x00b81f0004067f89 */ /* 0x000ea800000e0000 */
[----:B------:R3:W-:Y:S04]  /*24e00*/  @!P3 LDGSTS.E.BYPASS.LTC128B.128 [R25+0x19400], desc[UR36][R2.64], !P0 ;  /* 0x194000000219bfae */ /* 0x0007e8000c101d64 */
[----:B------:R-:W4:Y:S01]  /*24e10*/  SHFL.IDX PT, R4, R4, 0x7, 0x181f ;  /* 0x00f81f0004047f89 */ /* 0x000f2200000e0000 */
[----:B---3--:R-:W-:-:S02]  /*24e20*/  VIADD R2, R37, 0x50 ;  /* 0x0000005025027836 */ /* 0x008fc40000000000 */
[----:B------:R-:W-:-:S03]  /*24e30*/  @!P2 IMAD.MOV.U32 R3, RZ, RZ, R11 ;  /* 0x000000ffff03a224 */ /* 0x000fc600078e000b */
[----:B------:R-:W-:Y:S01]  /*24e40*/  ISETP.GE.AND P3, PT, R2, R5, PT ;  /* 0x000000050200720c */ /* 0x000fe20003f66270 */
[----:B------:R-:W-:-:S05]  /*24e50*/  @!P2 IMAD.MOV.U32 R2, RZ, RZ, R13 ;  /* 0x000000ffff02a224 */ /* 0x000fca00078e000d */
[----:B------:R3:W-:Y:S07]  /*24e60*/  @!P2 LDGSTS.E.BYPASS.LTC128B.128 [R25+0x19c00], desc[UR36][R2.64], !P0 ;  /* 0x19c000000219afae */ /* 0x0007ee000c101d64 */
[----:B0-----:R-:W-:Y:S02]  /*24e70*/  @!P3 LEA R7, P1, R20, R7, 0x1 ;  /* 0x000000071407b211 */ /* 0x001fe400078208ff */
[----:B------:R-:W-:Y:S01]  /*24e80*/  @P3 LOP3.LUT R23, R23, 0x80, RZ, 0xfc, !PT ;  /* 0x0000008017173812 */ /* 0x000fe200078efcff */
[----:B---3--:R-:W-:-:S03]  /*24e90*/  VIADD R2, R37, 0x60 ;  /* 0x0000006025027836 */ /* 0x008fc60000000000 */
[----:B------:R-:W-:Y:S01]  /*24ea0*/  LOP3.LUT R23, R23, 0xffffffbf, RZ, 0xc0, !PT ;  /* 0xffffffbf17177812 */ /* 0x000fe200078ec0ff */
[----:B------:R-:W-:Y:S02]  /*24eb0*/  @!P4 IMAD.MOV.U32 R3, RZ, RZ, R14 ;  /* 0x000000ffff03c224 */ /* 0x000fe400078e000e */
[----:B--2---:R-:W-:Y:S01]  /*24ec0*/  @!P3 IMAD.X R6, RZ, RZ, R6, P1 ;  /* 0x000000ffff06b224 */ /* 0x004fe200008e0606 */
[----:B------:R-:W-:Y:S01]  /*24ed0*/  ISETP.GE.AND P2, PT, R2, R5, PT ;  /* 0x000000050200720c */ /* 0x000fe20003f46270 */
[----:B------:R-:W-:-:S05]  /*24ee0*/  @!P4 IMAD.MOV.U32 R2, RZ, RZ, R15 ;  /* 0x000000ffff02c224 */ /* 0x000fca00078e000f */
[----:B------:R0:W-:Y:S07]  /*24ef0*/  @!P4 LDGSTS.E.BYPASS.LTC128B.128 [R25+0x1a400], desc[UR36][R2.64], !P0 ;  /* 0x1a4000000219cfae */ /* 0x0001ee000c101d64 */
[----:B------:R-:W-:Y:S02]  /*24f00*/  @!P2 LEA R9, P1, R20, R9, 0x1 ;  /* 0x000000091409a211 */ /* 0x000fe400078208ff */
[----:B------:R-:W-:Y:S01]  /*24f10*/  @P2 LOP3.LUT R23, R23, 0x40, RZ, 0xfc, !PT ;  /* 0x0000004017172812 */ /* 0x000fe200078efcff */
[----:B0-----:R-:W-:-:S02]  /*24f20*/  @!P3 IMAD.MOV.U32 R2, RZ, RZ, R7 ;  /* 0x000000ffff02b224 */ /* 0x001fc400078e0007 */
[----:B------:R-:W-:Y:S02]  /*24f30*/  @!P3 IMAD.MOV.U32 R3, RZ, RZ, R6 ;  /* 0x000000ffff03b224 */ /* 0x000fe400078e0006 */
[----:B------:R-:W-:-:S03]  /*24f40*/  @!P2 IMAD.X R8, RZ, RZ, R8, P1 ;  /* 0x000000ffff08a224 */ /* 0x000fc600008e0608 */
[----:B------:R0:W-:Y:S02]  /*24f50*/  @!P3 LDGSTS.E.BYPASS.LTC128B.128 [R25+0x1ac00], desc[UR36][R2.64], !P0 ;  /* 0x1ac000000219bfae */ /* 0x0001e4000c101d64 */
[----:B0-----:R-:W-:Y:S02]  /*24f60*/  @!P2 IMAD.MOV.U32 R2, RZ, RZ, R9 ;  /* 0x000000ffff02a224 */ /* 0x001fe400078e0009 */
[----:B------:R-:W-:-:S05]  /*24f70*/  @!P2 IMAD.MOV.U32 R3, RZ, RZ, R8 ;  /* 0x000000ffff03a224 */ /* 0x000fca00078e0008 */
[----:B----4-:R0:W-:Y:S02]  /*24f80*/  @!P2 LDGSTS.E.BYPASS.LTC128B.128 [R25+0x1b400], desc[UR36][R2.64], !P0 ;  /* 0x1b4000000219afae */ /* 0x0101e4000c101d64 */
.L_x_12731:
        /* <DEDUP_REMOVED lines=12> */
.L_x_12636:
        /* <DEDUP_REMOVED lines=28> */
.L_x_12638:
[----:B------:R-:W-:Y:S05]  /*25210*/  BSYNC B6 ;  /* 0x0000000000067941 */ /* 0x000fea0003800000 */
.L_x_12637:
[----:B------:R-:W2:Y:S01]  /*25220*/  LDL.LU R4, [R1+0x454] ;  /* 0x0004540001047983 */ /* 0x000ea20000300800 */
[----:B0-----:R-:W0:Y:S01]  /*25230*/  LDC R2, c[0x0][0x448] ;  /* 0x00011200ff027b82 */ /* 0x001e220000000800 */
[----:B------:R-:W-:Y:S02]  /*25240*/  ULDC.64 UR4, c[0x0][0x398] ;  /* 0x0000e60000047ab9 */ /* 0x000fe40000000a00 */
[----:B------:R-:W3:Y:S04]  /*25250*/  LDL.LU R21, [R1+0x458] ;  /* 0x0004580001157983 */ /* 0x000ee80000300800 */
[----:B------:R-:W4:Y:S01]  /*25260*/  LDL.LU R20, [R1+0x44c] ;  /* 0x00044c0001147983 */ /* 0x000f220000300800 */
[----:B0-----:R-:W-:-:S13]  /*25270*/  ISETP.NE.AND P6, PT, R2, 0x1, PT ;  /* 0x000000010200780c */ /* 0x001fda0003fc5270 */
[----:B------:R-:W0:Y:S08]  /*25280*/  @P6 LDC R3, c[0x0][0x44c] ;  /* 0x00011300ff036b82 */ /* 0x000e300000000800 */
[----:B------:R-:W5:Y:S01]  /*25290*/  @P6 LDC R2, c[0x0][0x450] ;  /* 0x00011400ff026b82 */ /* 0x000f620000000800 */
[----:B------:R-:W-:Y:S02]  /*252a0*/  IMAD.MOV.U32 R0, RZ, RZ, R34 ;  /* 0x000000ffff007224 */ /* 0x000fe400078e0022 */
[----:B0-----:R-:W-:-:S05]  /*252b0*/  @P6 IMAD.HI.U32 R3, R34, R3, RZ ;  /* 0x0000000322036227 */ /* 0x001fca00078e00ff */
[----:B-----5:R-:W-:Y:S01]  /*252c0*/  @P6 SHF.R.U32.HI R0, RZ, R2, R3 ;  /* 0x00000002ff006219 */ /* 0x020fe20000011603 */
        /* <DEDUP_REMOVED lines=50> */
[----:B------:R-:W2:Y:S04]  /*255f0*/  SHFL.IDX PT, R2, R4, RZ, 0x181f ;  /* 0x00181fff04027589 */ /* 0x000ea800000e0000 */
[----:B------:R-:W-:Y:S04]  /*25600*/  SHFL.IDX PT, R5, R4, 0x1, 0x181f ;  /* 0x00381f0004057f89 */ /* 0x000fe800000e0000 */
[----:B------:R-:W-:Y:S02]  /*25610*/  SHFL.IDX PT, R14, R0, 0x7, 0x181f ;  /* 0x00f81f00000e7f89 */ /* 0x000fe400000e0000 */
[----:B0-----:R-:W-:-:S05]  /*25620*/  @!P6 LEA R3, P0, R6, R3, 0x1 ;  /* 0x000000030603e211 */ /* 0x001fca00078008ff */
[----:B--2---:R-:W-:-:S05]  /*25630*/  @!P6 IMAD.X R2, RZ, RZ, R2, P0 ;  /* 0x000000ffff02e224 */ /* 0x004fca00000e0602 */
        /* <DEDUP_REMOVED lines=64> */
[----:B------:R0:W2:Y:S04]  /*25a40*/  SHFL.IDX PT, R5, R4, 0x7, 0x181f ;  /* 0x00f81f0004057f89 */ /* 0x0000a800000e0000 */
[----:B------:R0:W-:Y:S04]  /*25a50*/  @!P5 LDGSTS.E.BYPASS.LTC128B.128 [R25+0x25400], desc[UR36][R2.64], !P4 ;  /* 0x254000000219dfae */ /* 0x0001e8000e101d64 */
[----:B------:R0:W-:Y:S04]  /*25a60*/  @!P5 LDGSTS.E.BYPASS.LTC128B.128 [R25+0x29400], desc[UR36][R2.64+0x80], !P3 ;  /* 0x294000800219dfae */ /* 0x0001e8000d901d64 */
[----:B------:R0:W-:Y:S04]  /*25a70*/  @!P5 LDGSTS.E.BYPASS.LTC128B.128 [R25+0x2d400], desc[UR36][R2.64+0x100], !P2 ;  /* 0x2d4001000219dfae */ /* 0x0001e8000d101d64 */
[----:B------:R0:W-:Y:S02]  /*25a80*/  @!P5 LDGSTS.E.BYPASS.LTC128B.128 [R25+0x31400], desc[UR36][R2.64+0x180], !P1 ;  /* 0x314001800219dfae */ /* 0x0001e4000c901d64 */
.L_x_12749:
[----:B------:R-:W-:Y:S01]  /*25a90*/  LOP3.LUT P0, RZ, R23, 0x4000, RZ, 0xc0, !PT ;  /* 0x0000400017ff7812 */ /* 0x000fe2000780c0ff */
[----:B------:R-:W-:-:S12]  /*25aa0*/  BSSY B0, `(.L_x_12640) ;  /* 0x000000b000007945 */ /* 0x000fd80003800000 */
        /* <DEDUP_REMOVED lines=10> */
.L_x_12641:
[----:B------:R-:W-:Y:S05]  /*25b50*/  BSYNC B0 ;  /* 0x0000000000007941 */ /* 0x000fea0003800000 */
.L_x_12640:
[----:B------:R-:W-:Y:S01]  /*25b60*/  NOP ;  /* 0x0000000000007918 */ /* 0x000fe20000000000 */
[----:B------:R-:W-:-:S13]  /*25b70*/  PLOP3.LUT P0, PT, PT, PT, PT, 0x80, 0x0 ;  /* 0x000000000000781c */ /* 0x000fda0003f0f070 */
.L_x_12642:
[----:B------:R-:W-:Y:S02]  /*25b80*/  PLOP3.LUT P1, PT, P1, P0, PT, 0xa2, 0x0 ;  /* 0x000000000000781c */ /* 0x000fe40000f21472 */
[----:B------:R-:W-:-:S08]  /*25b90*/  @P0 R2UR P1, UR4, R22 ;  /* 0x00000000160402ca */ /* 0x000fd00000020000 */
[----:B------:R-:W-:-:S05]  /*25ba0*/  @P0 PLOP3.LUT P0, PT, P1, PT, PT, 0x80, 0x0 ;  /* 0x000000000000081c */ /* 0x000fca0000f0f070 */
[----:B------:R-:W-:Y:S01]  /*25bb0*/  @!P1 SYNCS.ARRIVE.TRANS64.RED.A0T1 RZ, [UR4+0x32410], RZ ;  /* 0x032410ffffff99a7 */ /* 0x000fe20008200404 */
[----:B------:R-:W-:Y:S07]  /*25bc0*/  @!P1 ARRIVES.LDGSTSBAR.64.TRANSCNT [UR4+0x32410] ;  /* 0x03241000ff0099b0 */ /* 0x000fee0008000a84 */
[----:B------:R-:W-:Y:S05]  /*25bd0*/  @P0 BRA.U.ANY `(.L_x_12642) ;  /* 0xfffffffd00e80947 */ /* 0x000fea000393ffff */
[----:B0--3--:R-:W3:Y:S02]  /*25be0*/  LDL.LU R2, [R1+0x468] ;  /* 0x0004680001027983 */ /* 0x009ee40000300800 */
        /* <DEDUP_REMOVED lines=9> */
[----:B------:R-:W3:Y:S03]  /*25c80*/  SYNCS.PHASECHK.TRANS64.TRYWAIT P0, [R22+URZ+0x32420], R3 ;  /* 0x03242003160075a7 */ /* 0x000ee6000800017f */
[----:B0--3--:R-:W-:Y:S05]  /*25c90*/  @!P0 BRA `(.L_x_12644) ;  /* 0x0000004800508947 */ /* 0x009fea0003800000 */
.L_x_12750:
[----:B------:R-:W-:Y:S05]  /*25ca0*/  BSYNC B0 ;  /* 0x0000000000007941 */ /* 0x000fea0003800000 */
.L_x_12643:
[----:B------:R-:W-:-:S13]  /*25cb0*/  LOP3.LUT P0, RZ, R23, 0x400, RZ, 0xc0, !PT ;  /* 0x0000040017ff7812 */ /* 0x000fda000780c0ff */
[----:B------:R-:W-:Y:S05]  /*25cc0*/  @!P0 BRA `(.L_x_12645) ;  /* 0x0000000000048947 */ /* 0x000fea0003800000 */
[----:B------:R-:W-:Y:S01]  /*25cd0*/  BPT.TRAP 0x1 ;  /* 0x000000040000795c */ /* 0x000fe20000300000 */
.L_x_12645:
[----:B------:R-:W-:Y:S01]  /*25ce0*/  SHF.L.U32 R0, R26, 0x1f, RZ ;  /* 0x0000001f1a007819 */ /* 0x000fe200000006ff */
[----:B------:R-:W-:Y:S03]  /*25cf0*/  BSSY B0, `(.L_x_12646) ;  /* 0x0000003000007945 */ /* 0x000fe60003800000 */
[----:B------:R-:W3:Y:S02]  /*25d00*/  SYNCS.PHASECHK.TRANS64.TRYWAIT P0, [R17+URZ+0x32460], R0 ;  /* 0x03246000110075a7 */ /* 0x000ee4000800017f */
[----:B---3--:R-:W-:Y:S05]  /*25d10*/  @!P0 BRA `(.L_x_12647) ;  /* 0x0000004800448947 */ /* 0x008fea0003800000 */
.L_x_12751:
[----:B------:R-:W-:Y:S05]  /*25d20*/  BSYNC B0 ;  /* 0x0000000000007941 */ /* 0x000fea0003800000 */
.L_x_12646:
[----:B0-----:R-:W3:Y:S01]  /*25d30*/  LDL.LU R3, [R1+0x460] ;  /* 0x0004600001037983 */ /* 0x001ee20000300800 */
[----:B------:R-:W-:-:S03]  /*25d40*/  ULDC.64 UR4, c[0x0][0x328] ;  /* 0x0000ca0000047ab9 */ /* 0x000fc60000000a00 */
[----:B------:R-:W2:Y:S04]  /*25d50*/  LDL.LU R2, [R1+0x444] ;  /* 0x0004440001027983 */ /* 0x000ea80000300800 */
[----:B------:R-:W4:Y:S04]  /*25d60*/  LDL.LU R6, [R1+0x464] ;  /* 0x0004640001067983 */ /* 0x000f280000300800 */
[----:B------:R-:W5:Y:S01]  /*25d70*/  LDL.LU R4, [R1+0x46c] ;  /* 0x00046c0001047983 */ /* 0x000f620000300800 */
[C---:B------:R-:W-:Y:S02]  /*25d80*/  LOP3.LUT P3, RZ, R23.reuse, 0x10, RZ, 0xc0, !PT ;  /* 0x0000001017ff7812 */ /* 0x040fe4000786c0ff */
[----:B------:R-:W-:-:S02]  /*25d90*/  LOP3.LUT P2, RZ, R23, 0x8, RZ, 0xc0, !PT ;  /* 0x0000000817ff7812 */ /* 0x000fc4000784c0ff */
[C---:B------:R-:W-:Y:S02]  /*25da0*/  LOP3.LUT P1, RZ, R23.reuse, 0x4, RZ, 0xc0, !PT ;  /* 0x0000000417ff7812 */ /* 0x040fe4000782c0ff */
[----:B------:R-:W-:Y:S02]  /*25db0*/  LOP3.LUT P4, RZ, R23, 0x1, RZ, 0xc0, !PT ;  /* 0x0000000117ff7812 */ /* 0x000fe4000788c0ff */
[----:B------:R-:W-:Y:S01]  /*25dc0*/  SEL R7, RZ, 0x8, P1 ;  /* 0x00000008ff077807 */ /* 0x000fe20000800000 */
[----:B---3--:R-:W-:-:S04]  /*25dd0*/  IMAD R0, R3, UR4, RZ ;  /* 0x0000000403007c24 */ /* 0x008fc8000f8e02ff */
[C---:B--2---:R-:W-:Y:S01]  /*25de0*/  IMAD R5, R2.reuse, UR5, R0 ;  /* 0x0000000502057c24 */ /* 0x044fe2000f8e0200 */
[----:B------:R-:W-:Y:S01]  /*25df0*/  SEL R0, RZ, 0x2, P3 ;  /* 0x00000002ff007807 */ /* 0x000fe20001800000 */
[----:B------:R-:W-:Y:S01]  /*25e00*/  IMAD.WIDE.U32 R2, R2, UR4, RZ ;  /* 0x0000000402027c25 */ /* 0x000fe2000f8e00ff */
[----:B------:R-:W-:-:S03]  /*25e10*/  ULDC.64 UR4, c[0x0][0x338] ;  /* 0x0000ce0000047ab9 */ /* 0x000fc60000000a00 */
[----:B------:R-:W-:Y:S02]  /*25e20*/  IMAD.IADD R3, R3, 0x1, R5 ;  /* 0x0000000103037824 */ /* 0x000fe400078e0205 */
[----:B----4-:R-:W-:Y:S02]  /*25e30*/  IMAD R5, R6, UR4, RZ ;  /* 0x0000000406057c24 */ /* 0x010fe4000f8e02ff */
        /* <DEDUP_REMOVED lines=13> */
[----:B-----5:R-:W-:Y:S01]  /*25f10*/  IADD3 R0, R3, R0, R4 ;  /* 0x0000000003007210 */ /* 0x020fe20007ffe004 */
        /* <DEDUP_REMOVED lines=73> */
.L_x_12765:
        /* <DEDUP_REMOVED lines=15> */
.L_x_12649:
        /* <DEDUP_REMOVED lines=10> */
.L_x_12650:
[----:B0-----:R-:W2:Y:S01]  /*26540*/  LDL.LU R2, [R1+0x45c] ;  /* 0x00045c0001027983 */ /* 0x001ea20000300800 */
[----:B------:R0:W-:Y:S01]  /*26550*/  SYNCS.ARRIVE.TRANS64.A1T0 RZ, [R17+URZ+0x32450], RZ ;  /* 0x032450ff11ff79a7 */ /* 0x0001e2000810003f */
[----:B------:R-:W-:Y:S01]  /*26560*/  BSSY B0, `(.L_x_12651) ;  /* 0x00000dd000007945 */ /* 0x000fe20003800000 */
[----:B--2---:R-:W-:-:S05]  /*26570*/  VIADD R10, R2, 0xfffffffe ;  /* 0xfffffffe020a7836 */ /* 0x004fca0000000000 */
[----:B------:R-:W-:-:S13]  /*26580*/  ISETP.GE.AND P0, PT, R10, R33, PT ;  /* 0x000000210a00720c */ /* 0x000fda0003f06270 */
[----:B0-----:R-:W-:Y:S05]  /*26590*/  @!P0 BRA `(.L_x_12652) ;  /* 0x0000000c00648947 */ /* 0x001fea0003800000 */
.L_x_12665:
        /* <DEDUP_REMOVED lines=15> */
[----:B---3--:R-:W3:Y:S01]  /*26690*/  @P0 LDC R7, c[0x0][0x438] ;  /* 0x00010e00ff070b82 */ /* 0x008ee20000000800 */
[----:B0-----:R-:W-:-:S05]  /*266a0*/  @P0 IMAD.HI.U32 R2, R8, R3, RZ ;  /* 0x0000000308020227 */ /* 0x001fca00078e00ff */
[----:B---3--:R-:W-:Y:S01]  /*266b0*/  @P0 SHF.R.U32.HI R9, RZ, R7, R2 ;  /* 0x00000007ff090219 */ /* 0x008fe20000011602 */
[----:B--2---:R-:W-:Y:S01]  /*266c0*/  @!P2 IMAD R2, R32, R4, RZ ;  /* 0x000000042002a224 */ /* 0x004fe200078e02ff */
[----:B----4-:R-:W0:Y:S02]  /*266d0*/  @!P2 LDC.64 R6, c[0x0][0x418] ;  /* 0x00010600ff06ab82 */ /* 0x010e240000000a00 */
[--C-:B------:R-:W-:Y:S01]  /*266e0*/  @!P2 SHF.R.S32.HI R3, RZ, 0x1f, R9.reuse ;  /* 0x0000001fff03a819 */ /* 0x100fe20000011409 */
[----:B------:R-:W-:Y:S02]  /*266f0*/  @!P2 IMAD R5, R28, R5, R2 ;  /* 0x000000051c05a224 */ /* 0x000fe400078e0202 */
[----:B------:R-:W-:-:S04]  /*26700*/  @!P2 IMAD.MOV.U32 R2, RZ, RZ, R9 ;  /* 0x000000ffff02a224 */ /* 0x000fc800078e0009 */
[----:B------:R-:W-:-:S04]  /*26710*/  @!P2 IMAD.WIDE.U32 R2, R28, R4, R2 ;  /* 0x000000041c02a225 */ /* 0x000fc800078e0002 */
[----:B------:R-:W-:Y:S01]  /*26720*/  @!P2 IMAD.IADD R5, R5, 0x1, R3 ;  /* 0x000000010505a824 */ /* 0x000fe200078e0203 */
[----:B------:R-:W-:Y:S05]  /*26730*/  YIELD ;  /* 0x0000000000007946 */ /* 0x000fea0003800000 */
[----:B------:R-:W-:Y:S01]  /*26740*/  IMAD.MOV.U32 R4, RZ, RZ, RZ ;  /* 0x000000ffff047224 */ /* 0x000fe200078e00ff */
[----:B------:R-:W-:Y:S01]  /*26750*/  ULDC UR4, c[0x0][0x430] ;  /* 0x00010c0000047ab9 */ /* 0x000fe20000000800 */
[----:B0-----:R-:W-:-:S04]  /*26760*/  @!P2 LEA R6, P0, R2, R6, 0x2 ;  /* 0x000000060206a211 */ /* 0x001fc800078010ff */
[----:B------:R-:W-:Y:S01]  /*26770*/  @!P2 LEA.HI.X R7, R2, R7, R5, 0x2, P0 ;  /* 0x000000070207a211 */ /* 0x000fe200000f1405 */
[----:B------:R-:W-:Y:S01]  /*26780*/  IMAD.MOV R5, RZ, RZ, -R9 ;  /* 0x000000ffff057224 */ /* 0x000fe200078e0a09 */
[C---:B------:R-:W-:Y:S01]  /*26790*/  ISETP.NE.AND P0, PT, R24.reuse, 0x2, PT ;  /* 0x000000021800780c */ /* 0x040fe20003f05270 */
[----:B------:R-:W-:Y:S02]  /*267a0*/  IMAD.MOV.U32 R2, RZ, RZ, R10 ;  /* 0x000000ffff027224 */ /* 0x000fe400078e000a */
[----:B------:R-:W-:Y:S01]  /*267b0*/  IMAD R5, R5, UR4, R8 ;  /* 0x0000000405057c24 */ /* 0x000fe2000f8e0208 */
[----:B------:R-:W-:Y:S01]  /*267c0*/  SEL R3, RZ, 0x1, P0 ;  /* 0x00000001ff037807 */ /* 0x000fe20000000000 */
[----:B------:R0:W5:Y:S01]  /*267d0*/  @!P2 LDG.E R4, desc[UR36][R6.64] ;  /* 0x000000240604a981 */ /* 0x000162000c1e1900 */
[----:B------:R-:W-:Y:S01]  /*267e0*/  SEL R24, R24, RZ, P0 ;  /* 0x000000ff18187207 */ /* 0x000fe20000000000 */
[----:B------:R-:W-:Y:S01]  /*267f0*/  VIADD R10, R10, 0xffffffff ;  /* 0xffffffff0a0a7836 */ /* 0x000fe20000000000 */
[----:B------:R-:W-:-:S02]  /*26800*/  LOP3.LUT R26, R26, R3, RZ, 0x3c, !PT ;  /* 0x000000031a1a7212 */ /* 0x000fc400078e3cff */
[----:B------:R-:W-:Y:S01]  /*26810*/  ISETP.GT.AND P2, PT, R2, R33, PT ;  /* 0x000000210200720c */ /* 0x000fe20003f44270 */
[----:B------:R-:W-:-:S12]  /*26820*/  @!P1 BRA `(.L_x_12653) ;  /* 0x0000000000049947 */ /* 0x000fd80003800000 */
[----:B------:R-:W-:Y:S01]  /*26830*/  BPT.TRAP 0x1 ;  /* 0x000000040000795c */ /* 0x000fe20000300000 */
.L_x_12653:
[----:B0-----:R-:W-:Y:S01]  /*26840*/  IMAD R6, R24, 0x8, R22 ;  /* 0x0000000818067824 */ /* 0x001fe200078e0216 */
[----:B------:R-:W-:Y:S01]  /*26850*/  SHF.L.U32 R21, R26, 0x1f, RZ ;  /* 0x0000001f1a157819 */ /* 0x000fe200000006ff */
[----:B------:R-:W-:Y:S01]  /*26860*/  BSSY B1, `(.L_x_12654) ;  /* 0x0000004000017945 */ /* 0x000fe20003800000 */
[----:B-1----:R-:W-:Y:S02]  /*26870*/  SHF.R.S32.HI R17, RZ, 0x1f, R5 ;  /* 0x0000001fff117819 */ /* 0x002fe40000011405 */
[----:B------:R-:W0:Y:S02]  /*26880*/  SYNCS.PHASECHK.TRANS64.TRYWAIT P0, [R6+URZ+0x32440], R21 ;  /* 0x03244015060075a7 */ /* 0x000e24000800017f */
[----:B0-----:R-:W-:Y:S05]  /*26890*/  @!P0 BRA `(.L_x_12655) ;  /* 0x0000004400b88947 */ /* 0x001fea0003800000 */
.L_x_12766:
[----:B------:R-:W-:Y:S05]  /*268a0*/  BSYNC B1 ;  /* 0x0000000000017941 */ /* 0x000fea0003800000 */
.L_x_12654:
        /* <DEDUP_REMOVED lines=52> */
.L_x_12780:
        /* <DEDUP_REMOVED lines=8> */
.L_x_12657:
        /* <DEDUP_REMOVED lines=10> */
.L_x_12658:
[----:B------:R3:W-:Y:S01]  /*26d10*/  SYNCS.ARRIVE.TRANS64.A1T0 RZ, [R6+URZ+0x32430], RZ ;  /* 0x032430ff06ff79a7 */ /* 0x0007e2000810003f */
[----:B------:R-:W-:Y:S05]  /*26d20*/  @!P3 BRA `(.L_x_12659) ;  /* 0x000000000004b947 */ /* 0x000fea0003800000 */
[----:B------:R-:W-:Y:S01]  /*26d30*/  BPT.TRAP 0x1 ;  /* 0x000000040000795c */ /* 0x000fe20000300000 */
.L_x_12659:
[----:B------:R-:W4:Y:S01]  /*26d40*/  SYNCS.PHASECHK.TRANS64.TRYWAIT P0, [R6+URZ+0x32460], R21 ;  /* 0x03246015060075a7 */ /* 0x000f22000800017f */
[----:B------:R-:W-:Y:S04]  /*26d50*/  BSSY B1, `(.L_x_12660) ;  /* 0x0000002000017945 */ /* 0x000fe80003800000 */
[----:B----4-:R-:W-:Y:S05]  /*26d60*/  @!P0 BRA `(.L_x_12661) ;  /* 0x00000048003c8947 */ /* 0x010fea0003800000 */
.L_x_12781:
[----:B------:R-:W-:Y:S05]  /*26d70*/  BSYNC B1 ;  /* 0x0000000000017941 */ /* 0x000fea0003800000 */
.L_x_12660:
[----:B------:R-:W-:Y:S01]  /*26d80*/  ULDC.64 UR4, c[0x0][0x328] ;  /* 0x0000ca0000047ab9 */ /* 0x000fe20000000a00 */
[----:B------:R-:W-:Y:S01]  /*26d90*/  LOP3.LUT P5, RZ, R23, 0x1, RZ, 0xc0, !PT ;  /* 0x0000000117ff7812 */ /* 0x000fe200078ac0ff */
[----:B--2---:R-:W-:Y:S01]  /*26da0*/  IMAD R2, R17, UR4, RZ ;  /* 0x0000000411027c24 */ /* 0x004fe2000f8e02ff */
[C---:B------:R-:W-:Y:S01]  /*26db0*/  LOP3.LUT P4, RZ, R23.reuse, 0x10, RZ, 0xc0, !PT ;  /* 0x0000001017ff7812 */ /* 0x040fe2000788c0ff */
[----:B------:R-:W-:Y:S01]  /*26dc0*/  IMAD R8, R24, 0x6000, R29 ;  /* 0x0000600018087824 */ /* 0x000fe200078e021d */
[----:B------:R-:W-:Y:S01]  /*26dd0*/  LOP3.LUT P3, RZ, R23, 0x8, RZ, 0xc0, !PT ;  /* 0x0000000817ff7812 */ /* 0x000fe2000786c0ff */
[----:B-1----:R-:W-:Y:S01]  /*26de0*/  IMAD R7, R5, UR5, R2 ;  /* 0x0000000505077c24 */ /* 0x002fe2000f8e0202 */
        /* <DEDUP_REMOVED lines=20> */
[----:B------:R-:W2:Y:S04]  /*26f30*/  SHFL.IDX PT, R3, R9, RZ, 0x181f ;  /* 0x00181fff09037589 */ /* 0x000ea800000e0000 */
[----:B------:R-:W-:Y:S04]  /*26f40*/  SHFL.IDX PT, R5, R9, 0x1, 0x181f ;  /* 0x00381f0009057f89 */ /* 0x000fe800000e0000 */
[----:B------:R-:W-:Y:S01]  /*26f50*/  SHFL.IDX PT, R17, R9, 0x2, 0x181f ;  /* 0x00581f0009117f89 */ /* 0x000fe200000e0000 */
[----:B-1----:R-:W-:-:S03]  /*26f60*/  IADD3 R2, P0, R14, R0, RZ ;  /* 0x000000000e027210 */ /* 0x002fc60007f1e0ff */
[----:B------:R-:W1:Y:S02]  /*26f70*/  SHFL.IDX PT, R14, R7, 0x1, 0x181f ;  /* 0x00381f00070e7f89 */ /* 0x000e6400000e0000 */
[----:B--2---:R-:W-:-:S05]  /*26f80*/  IMAD.X R3, RZ, RZ, R3, P0 ;  /* 0x000000ffff037224 */ /* 0x004fca00000e0603 */
[----:B------:R-:W-:Y:S04]  /*26f90*/  LDGSTS.E.BYPASS.LTC128B.128 [R8+0x400], desc[UR36][R2.64], !P5 ;  /* 0x0040000002087fae */ /* 0x000fe8000e901d64 */
[----:B------:R-:W-:Y:S04]  /*26fa0*/  LDGSTS.E.BYPASS.LTC128B.128 [R8+0x3400], desc[UR36][R2.64+0x80], !P4 ;  /* 0x0340008002087fae */ /* 0x000fe8000e101d64 */
[----:B------:R-:W-:Y:S04]  /*26fb0*/  LDGSTS.E.BYPASS.LTC128B.128 [R8+0x6400], desc[UR36][R2.64+0x100], !P3 ;  /* 0x0640010002087fae */ /* 0x000fe8000d901d64 */
[----:B------:R2:W-:Y:S01]  /*26fc0*/  LDGSTS.E.BYPASS.LTC128B.128 [R8+0x9400], desc[UR36][R2.64+0x180], !P1 ;  /* 0x0940018002087fae */ /* 0x0005e2000c901d64 */
[----:B-1----:R-:W-:-:S03]  /*26fd0*/  IADD3 R4, P0, R14, R0, RZ ;  /* 0x000000000e047210 */ /* 0x002fc60007f1e0ff */
[----:B------:R-:W2:Y:S02]  /*26fe0*/  SHFL.IDX PT, R14, R7, 0x2, 0x181f ;  /* 0x00581f00070e7f89 */ /* 0x000ea400000e0000 */
[----:B------:R-:W-:-:S05]  /*26ff0*/  IMAD.X R5, RZ, RZ, R5, P0 ;  /* 0x000000ffff057224 */ /* 0x000fca00000e0605 */
[----:B------:R-:W-:Y:S04]  /*27000*/  LDGSTS.E.BYPASS.LTC128B.128 [R8+0xc00], desc[UR36][R4.64], !P5 ;  /* 0x00c0000004087fae */ /* 0x000fe8000e901d64 */
[----:B------:R-:W-:Y:S04]  /*27010*/  LDGSTS.E.BYPASS.LTC128B.128 [R8+0x3c00], desc[UR36][R4.64+0x80], !P4 ;  /* 0x03c0008004087fae */ /* 0x000fe8000e101d64 */
[----:B------:R-:W-:Y:S04]  /*27020*/  LDGSTS.E.BYPASS.LTC128B.128 [R8+0x6c00], desc[UR36][R4.64+0x100], !P3 ;  /* 0x06c0010004087fae */ /* 0x000fe8000d901d64 */
[----:B------:R1:W-:Y:S01]  /*27030*/  LDGSTS.E.BYPASS.LTC128B.128 [R8+0x9c00], desc[UR36][R4.64+0x180], !P1 ;  /* 0x09c0018004087fae */ /* 0x0003e2000c901d64 */
[----:B--2---:R-:W-:-:S03]  /*27040*/  IADD3 R2, P0, R14, R0, RZ ;  /* 0x000000000e027210 */ /* 0x004fc60007f1e0ff */
[----:B------:R-:W2:Y:S02]  /*27050*/  SHFL.IDX PT, R14, R7, 0x3, 0x181f ;  /* 0x00781f00070e7f89 */ /* 0x000ea400000e0000 */
[----:B------:R-:W-:Y:S02]  /*27060*/  IMAD.X R3, RZ, RZ, R17, P0 ;  /* 0x000000ffff037224 */ /* 0x000fe400000e0611 */
[----:B------:R-:W-:Y:S04]  /*27070*/  SHFL.IDX PT, R17, R9, 0x4, 0x181f ;  /* 0x00981f0009117f89 */ /* 0x000fe800000e0000 */
[----:B-1----:R-:W1:Y:S04]  /*27080*/  SHFL.IDX PT, R5, R9, 0x3, 0x181f ;  /* 0x00781f0009057f89 */ /* 0x002e6800000e0000 */
[----:B------:R-:W-:Y:S04]  /*27090*/  LDGSTS.E.BYPASS.LTC128B.128 [R8+0x1400], desc[UR36][R2.64], !P5 ;  /* 0x0140000002087fae */ /* 0x000fe8000e901d64 */
[----:B------:R-:W-:Y:S04]  /*270a0*/  LDGSTS.E.BYPASS.LTC128B.128 [R8+0x4400], desc[UR36][R2.64+0x80], !P4 ;  /* 0x0440008002087fae */ /* 0x000fe8000e101d64 */
[----:B------:R-:W-:Y:S01]  /*270b0*/  LDGSTS.E.BYPASS.LTC128B.128 [R8+0x7400], desc[UR36][R2.64+0x100], !P3 ;  /* 0x0740010002087fae */ /* 0x000fe2000d901d64 */
[----:B--2---:R-:W-:-:S03]  /*270c0*/  IADD3 R4, P0, R14, R0, RZ ;  /* 0x000000000e047210 */ /* 0x004fc60007f1e0ff */
[----:B------:R2:W-:Y:S04]  /*270d0*/  LDGSTS.E.BYPASS.LTC128B.128 [R8+0xa400], desc[UR36][R2.64+0x180], !P1 ;  /* 0x0a40018002087fae */ /* 0x0005e8000c901d64 */
[----:B------:R-:W2:Y:S01]  /*270e0*/  SHFL.IDX PT, R14, R7, 0x4, 0x181f ;  /* 0x00981f00070e7f89 */ /* 0x000ea200000e0000 */
[----:B-1----:R-:W-:-:S03]  /*270f0*/  IMAD.X R5, RZ, RZ, R5, P0 ;  /* 0x000000ffff057224 */ /* 0x002fc600000e0605 */
[----:B------:R-:W1:Y:S04]  /*27100*/  SHFL.IDX PT, R9, R9, 0x5, 0x181f ;  /* 0x00b81f0009097f89 */ /* 0x000e6800000e0000 */
[----:B------:R0:W-:Y:S04]  /*27110*/  LDGSTS.E.BYPASS.LTC128B.128 [R8+0x1c00], desc[UR36][R4.64], !P5 ;  /* 0x01c0000004087fae */ /* 0x0001e8000e901d64 */
[----:B------:R0:W-:Y:S04]  /*27120*/  LDGSTS.E.BYPASS.LTC128B.128 [R8+0x4c00], desc[UR36][R4.64+0x80], !P4 ;  /* 0x04c0008004087fae */ /* 0x0001e8000e101d64 */
[----:B------:R0:W-:Y:S04]  /*27130*/  LDGSTS.E.BYPASS.LTC128B.128 [R8+0x7c00], desc[UR36][R4.64+0x100], !P3 ;  /* 0x07c0010004087fae */ /* 0x0001e8000d901d64 */
[----:B------:R0:W-:Y:S01]  /*27140*/  LDGSTS.E.BYPASS.LTC128B.128 [R8+0xac00], desc[UR36][R4.64+0x180], !P1 ;  /* 0x0ac0018004087fae */ /* 0x0001e2000c901d64 */
[----:B--2---:R-:W-:-:S03]  /*27150*/  IADD3 R2, P0, R14, R0, RZ ;  /* 0x000000000e027210 */ /* 0x004fc60007f1e0ff */
[----:B------:R0:W2:Y:S02]  /*27160*/  SHFL.IDX PT, R14, R7, 0x5, 0x181f ;  /* 0x00b81f00070e7f89 */ /* 0x0000a400000e0000 */
[----:B------:R-:W-:-:S05]  /*27170*/  IMAD.X R3, RZ, RZ, R17, P0 ;  /* 0x000000ffff037224 */ /* 0x000fca00000e0611 */
[----:B------:R0:W-:Y:S04]  /*27180*/  LDGSTS.E.BYPASS.LTC128B.128 [R8+0x2400], desc[UR36][R2.64], !P5 ;  /* 0x0240000002087fae */ /* 0x0001e8000e901d64 */
[----:B------:R0:W-:Y:S04]  /*27190*/  LDGSTS.E.BYPASS.LTC128B.128 [R8+0x5400], desc[UR36][R2.64+0x80], !P4 ;  /* 0x0540008002087fae */ /* 0x0001e8000e101d64 */
[----:B------:R0:W-:Y:S04]  /*271a0*/  LDGSTS.E.BYPASS.LTC128B.128 [R8+0x8400], desc[UR36][R2.64+0x100], !P3 ;  /* 0x0840010002087fae */ /* 0x0001e8000d901d64 */
[----:B-1----:R0:W-:Y:S02]  /*271b0*/  LDGSTS.E.BYPASS.LTC128B.128 [R8+0xb400], desc[UR36][R2.64+0x180], !P1 ;  /* 0x0b40018002087fae */ /* 0x0021e4000c901d64 */
.L_x_12795:
[----:B0-2---:R-:W-:-:S05]  /*271c0*/  IADD3 R2, P0, R14, R0, RZ ;  /* 0x000000000e027210 */ /* 0x005fca0007f1e0ff */
        /* <DEDUP_REMOVED lines=10> */
.L_x_12663:
        /* <DEDUP_REMOVED lines=10> */
.L_x_12664:
[----:B------:R2:W-:Y:S01]  /*27310*/  SYNCS.ARRIVE.TRANS64.A1T0 RZ, [R6+URZ+0x32450], RZ ;  /* 0x032450ff06ff79a7 */ /* 0x0005e2000810003f */
[----:B------:R-:W-:Y:S05]  /*27320*/  @P2 BRA `(.L_x_12665) ;  /* 0xfffffff0009c2947 */ /* 0x000fea000383ffff */
.L_x_12652:
[----:B------:R-:W-:Y:S05]  /*27330*/  BSYNC B0 ;  /* 0x0000000000007941 */ /* 0x000fea0003800000 */
.L_x_12651:
        /* <DEDUP_REMOVED lines=10> */
[----:B------:R-:W5:Y:S01]  /*273e0*/  LDC.64 R2, c[0x0][0xd60] ;  /* 0x00035800ff027b82 */ /* 0x000f620000000a00 */
[----:B------:R-:W0:Y:S02]  /*273f0*/  FLO.U32 R0, UR4 ;  /* 0x0000000400007d00 */ /* 0x000e2400080e0000 */
[----:B0-----:R-:W-:-:S06]  /*27400*/  ISETP.EQ.U32.AND P1, PT, R0, R7, PT ;  /* 0x000000070000720c */ /* 0x001fcc0003f22070 */
[----:B------:R-:W5:Y:S07]  /*27410*/  POPC R7, UR4 ;  /* 0x0000000400077d09 */ /* 0x000f6e0008000000 */
[----:B-----5:R-:W5:Y:S01]  /*27420*/  @P1 ATOMG.E.ADD.STRONG.GPU PT, R3, desc[UR36][R2.64], R7 ;  /* 0x00000007020319a8 */ /* 0x020f6200081ee1e4 */
[----:B------:R-:W0:Y:S02]  /*27430*/  S2R R4, SR_LTMASK ;  /* 0x0000000000047919 */ /* 0x000e240000003900 */
[----:B0-----:R-:W-:-:S04]  /*27440*/  LOP3.LUT R4, R4, UR4, RZ, 0xc0, !PT ;  /* 0x0000000404047c12 */ /* 0x001fc8000f8ec0ff */
[----:B------:R-:W0:Y:S01]  /*27450*/  POPC R9, R4 ;  /* 0x0000000400097309 */ /* 0x000e220000000000 */
[----:B-----5:R-:W0:Y:S02]  /*27460*/  SHFL.IDX PT, R0, R3, R0, 0x1f ;  /* 0x00001f0003007589 */ /* 0x020e2400000e0000 */
[----:B0-----:R-:W-:-:S07]  /*27470*/  IADD3 R16, R0, UR39, R9 ;  /* 0x0000002700107c10 */ /* 0x001fce000fffe009 */
.L_x_12667:
[----:B------:R-:W-:Y:S05]  /*27480*/  BSYNC B0 ;  /* 0x0000000000007941 */ /* 0x000fea0003800000 */
.L_x_12666:
[----:B------:R-:W-:Y:S02]  /*27490*/  SEL R24, R24, RZ, P0 ;  /* 0x000000ff18187207 */ /* 0x000fe40000000000 */
[----:B------:R-:W-:-:S07]  /*274a0*/  LOP3.LUT R26, R26, R5, RZ, 0x3c, !PT ;  /* 0x000000051a1a7212 */ /* 0x000fce00078e3cff */
.L_x_12620:
[----:B------:R-:W-:Y:S05]  /*274b0*/  BSYNC B7 ;  /* 0x0000000000077941 */ /* 0x000fea0003800000 */
.L_x_12618:
[----:B------:R-:W-:-:S13]  /*274c0*/  LOP3.LUT P0, RZ, R23, 0x20000, RZ, 0xc0, !PT ;  /* 0x0002000017ff7812 */ /* 0x000fda000780c0ff */
[----:B------:R-:W-:Y:S05]  /*274d0*/  @!P0 BRA `(.L_x_12668) ;  /* 0x0000000000248947 */ /* 0x000fea0003800000 */
[----:B------:R-:W-:Y:S05]  /*274e0*/  WARPSYNC.ALL ;  /* 0x0000000000007948 */ /* 0x000fea0003800000 */
[----:B------:R-:W5:Y:S08]  /*274f0*/  S2UR UR5, SR_CgaCtaId ;  /* 0x00000000000579c3 */ /* 0x000f700000008800 */
[----:B------:R-:W-:Y:S06]  /*27500*/  BAR.SYNC.DEFER_BLOCKING 0x5, 0x180 ;  /* 0x0146000000007b1d */ /* 0x000fec0000010000 */
[----:B------:R-:W-:-:S02]  /*27510*/  UMOV UR4, 0x400 ;  /* 0x0000040000047882 */ /* 0x000fc40000000000 */
[----:B-----5:R-:W-:-:S06]  /*27520*/  ULEA UR4, UR5, UR4, 0x18 ;  /* 0x0000000405047291 */ /* 0x020fcc000f8ec03f */
[----:B------:R-:W-:-:S05]  /*27530*/  IMAD.U32 R22, RZ, RZ, UR4 ;  /* 0x00000004ff167e24 */ /* 0x000fca000f8e00ff */
[----:B-1----:R1:W0:Y:S01]  /*27540*/  LDS.128 R16, [R22+0x324d0] ;  /* 0x0324d00016107984 */ /* 0x0022220000000c00 */
[----:B------:R-:W-:Y:S06]  /*27550*/  BAR.ARV 0x4, 0x180 ;  /* 0x0106000000007b1d */ /* 0x000fec0000002000 */
[----:B------:R-:W-:Y:S05]  /*27560*/  BRA `(.L_x_12669) ;  /* 0x0000000800cc7947 */ /* 0x000fea0003800000 */
.L_x_12668:
[----:B------:R-:W5:Y:S01]  /*27570*/  S2R R0, SR_TID.X ;  /* 0x0000000000007919 */ /* 0x000f620000002100 */
[----:B------:R-:W-:Y:S01]  /*27580*/  UMOV UR4, 0xffffffff ;  /* 0xffffffff00047882 */ /* 0x000fe20000000000 */
[----:B-----5:R-:W-:-:S04]  /*27590*/  LOP3.LUT R8, R0, 0x1f, RZ, 0xc0, !PT ;  /* 0x0000001f00087812 */ /* 0x020fc800078ec0ff */
[----:B------:R-:W-:Y:S01]  /*275a0*/  ISETP.NE.AND P0, PT, R8, 0x1f, PT ;  /* 0x0000001f0800780c */ /* 0x000fe20003f05270 */
[----:B------:R-:W-:-:S12]  /*275b0*/  BRA.DIV UR4, `(.L_x_12670) ;  /* 0x0000004a04047947 */ /* 0x000fd8000b800000 */
[----:B------:R-:W-:Y:S01]  /*275c0*/  IMAD.IADD R5, R19, 0x1, R8 ;  /* 0x0000000113057824 */ /* 0x000fe200078e0208 */
[----:B------:R-:W-:-:S04]  /*275d0*/  ULDC UR4, c[0x0][0xd3c] ;  /* 0x00034f0000047ab9 */ /* 0x000fc80000000800 */
[----:B------:R-:W-:-:S13]  /*275e0*/  ISETP.GE.OR P1, PT, R5, UR4, !P0 ;  /* 0x0000000405007c0c */ /* 0x000fda000c726670 */
[----:B------:R-:W5:Y:S02]  /*275f0*/  @!P1 LDC.64 R2, c[0x0][0xd80] ;  /* 0x00036000ff029b82 */ /* 0x000f640000000a00 */
[----:B-----5:R-:W-:-:S06]  /*27600*/  @!P1 IMAD.WIDE R2, R5, 0x4, R2 ;  /* 0x0000000405029825 */ /* 0x020fcc00078e0202 */
[----:B------:R-:W5:Y:S01]  /*27610*/  @!P1 LDG.E R2, desc[UR36][R2.64] ;  /* 0x0000002402029981 */ /* 0x000f62000c1e1900 */
[----:B------:R-:W-:Y:S01]  /*27620*/  IMAD.MOV.U32 R5, RZ, RZ, RZ ;  /* 0x000000ffff057224 */ /* 0x000fe200078e00ff */
[C---:B------:R-:W-:Y:S02]  /*27630*/  ISETP.GE.U32.AND P2, PT, R8.reuse, 0x2, PT ;  /* 0x000000020800780c */ /* 0x040fe40003f46070 */
[C---:B------:R-:W-:Y:S01]  /*27640*/  ISETP.GE.U32.AND P3, PT, R8.reuse, 0x4, PT ;  /* 0x000000040800780c */ /* 0x040fe20003f66070 */
[----:B------:R-:W-:Y:S01]  /*27650*/  SHFL.IDX PT, R0, R16, RZ, 0x1f ;  /* 0x00001fff10007589 */ /* 0x000fe200000e0000 */
[C---:B------:R-:W-:Y:S02]  /*27660*/  ISETP.GE.U32.AND P4, PT, R8.reuse, 0x8, PT ;  /* 0x000000080800780c */ /* 0x040fe40003f86070 */
[C---:B------:R-:W-:Y:S01]  /*27670*/  ISETP.GE.U32.AND P5, PT, R8.reuse, 0x10, PT ;  /* 0x000000100800780c */ /* 0x040fe20003fa6070 */
[----:B------:R-:W-:Y:S01]  /*27680*/  SHFL.IDX PT, R4, R16, 0x1, 0x1f ;  /* 0x00201f0010047f89 */ /* 0x000fe200000e0000 */
[----:B-----5:R-:W-:Y:S01]  /*27690*/  @!P1 IMAD.MOV.U32 R5, RZ, RZ, R2 ;  /* 0x000000ffff059224 */ /* 0x020fe200078e0002 */
[----:B------:R-:W-:-:S04]  /*276a0*/  ISETP.NE.AND P1, PT, R8, RZ, PT ;  /* 0x000000ff0800720c */ /* 0x000fc80003f25270 */
[----:B------:R-:W2:Y:S02]  /*276b0*/  SHFL.UP PT, R14, R5, 0x1, RZ ;  /* 0x04200000050e7989 */ /* 0x000ea400000e00ff */
[----:B--234-:R-:W-:-:S05]  /*276c0*/  SEL R6, R14, RZ, P1 ;  /* 0x000000ff0e067207 */ /* 0x01cfca0000800000 */
        /* <DEDUP_REMOVED lines=13> */
[----:B------:R2:W3:Y:S02]  /*277a0*/  SHFL.IDX PT, R14, R6, 0x1f, 0x1f ;  /* 0x03e01f00060e7f89 */ /* 0x0004e400000e0000 */
.L_x_12805:
[----:B------:R-:W-:Y:S02]  /*277b0*/  ULDC UR4, c[0x0][0xd38] ;  /* 0x00034e0000047ab9 */ /* 0x000fe40000000800 */
[----:B------:R-:W-:-:S04]  /*277c0*/  IMAD.U32 R7, RZ, RZ, UR4 ;  /* 0x00000004ff077e24 */ /* 0x000fc8000f8e00ff */
[----:B---3--:R-:W-:-:S04]  /*277d0*/  IMAD R14, R14, R7, RZ ;  /* 0x000000070e0e7224 */ /* 0x008fc800078e02ff */
[----:B------:R-:W-:-:S05]  /*277e0*/  IMAD.IADD R9, R4, 0x1, R14 ;  /* 0x0000000104097824 */ /* 0x000fca00078e020e */
[----:B------:R-:W-:-:S13]  /*277f0*/  ISETP.GT.AND P6, PT, R9, R0, PT ;  /* 0x000000000900720c */ /* 0x000fda0003fc4270 */
[----:B------:R-:W-:Y:S05]  /*27800*/  @P6 BRA `(.L_x_12671) ;  /* 0x00000000009c6947 */ /* 0x000fea0003800000 */
.L_x_12676:
        /* <DEDUP_REMOVED lines=14> */
.L_x_12674:
[----:B------:R-:W-:Y:S05]  /*278f0*/  BSYNC B0 ;  /* 0x0000000000007941 */ /* 0x000fea0003800000 */
.L_x_12673:
[----:B------:R-:W-:-:S03]  /*27900*/  UMOV UR4, 0xffffffff ;  /* 0xffffffff00047882 */ /* 0x000fc60000000000 */
[----:B------:R-:W-:Y:S05]  /*27910*/  BRA.DIV UR4, `(.L_x_12675) ;  /* 0x0000004a04507947 */ /* 0x000fea000b800000 */
[----:B-----5:R-:W4:Y:S02]  /*27920*/  SHFL.UP PT, R14, R5, 0x1, RZ ;  /* 0x04200000050e7989 */ /* 0x020f2400000e00ff */
        /* <DEDUP_REMOVED lines=13> */
[----:B--2---:R-:W-:-:S05]  /*27a00*/  IMAD.IADD R6, R4, 0x1, R7 ;  /* 0x0000000104067824 */ /* 0x004fca00078e0207 */
[----:B------:R2:W3:Y:S02]  /*27a10*/  SHFL.IDX PT, R14, R6, 0x1f, 0x1f ;  /* 0x03e01f00060e7f89 */ /* 0x0004e400000e0000 */
.L_x_12813:
[----:B------:R-:W-:Y:S02]  /*27a20*/  ULDC UR4, c[0x0][0xd38] ;  /* 0x00034e0000047ab9 */ /* 0x000fe40000000800 */
[----:B------:R-:W-:-:S04]  /*27a30*/  IMAD.U32 R7, RZ, RZ, UR4 ;  /* 0x00000004ff077e24 */ /* 0x000fc8000f8e00ff */
[----:B---3--:R-:W-:-:S04]  /*27a40*/  IMAD R14, R14, R7, RZ ;  /* 0x000000070e0e7224 */ /* 0x008fc800078e02ff */
[----:B------:R-:W-:-:S05]  /*27a50*/  IMAD.IADD R9, R14, 0x1, R9 ;  /* 0x000000010e097824 */ /* 0x000fca00078e0209 */
[----:B------:R-:W-:-:S13]  /*27a60*/  ISETP.GT.AND P6, PT, R9, R0, PT ;  /* 0x000000000900720c */ /* 0x000fda0003fc4270 */
[----:B------:R-:W-:Y:S05]  /*27a70*/  @!P6 BRA `(.L_x_12676) ;  /* 0xfffffffc0064e947 */ /* 0x000fea000383ffff */
.L_x_12671:
        /* <DEDUP_REMOVED lines=8> */
.L_x_12817:
[----:B------:R-:W-:Y:S01]  /*27b00*/  ISETP.NE.AND P0, PT, R2, RZ, PT ;  /* 0x000000ff0200720c */ /* 0x000fe20003f05270 */
[----:B------:R-:W-:-:S12]  /*27b10*/  IMAD.MOV.U32 R14, RZ, RZ, RZ ;  /* 0x000000ffff0e7224 */ /* 0x000fd800078e00ff */
[----:B------:R-:W-:Y:S05]  /*27b20*/  @!P0 BRA `(.L_x_12678) ;  /* 0x0000000000108947 */ /* 0x000fea0003800000 */
[----:B------:R-:W-:Y:S01]  /*27b30*/  UMOV UR4, 0xffffffff ;  /* 0xffffffff00047882 */ /* 0x000fe20000000000 */
[----:B------:R-:W-:Y:S02]  /*27b40*/  VIADD R12, R4, 0xffffffff ;  /* 0xffffffff040c7836 */ /* 0x000fe40000000000 */
[----:B------:R-:W-:Y:S05]  /*27b50*/  BRA.DIV UR4, `(.L_x_12679) ;  /* 0x0000004a04c47947 */ /* 0x000fea000b800000 */
[----:B------:R0:W0:Y:S02]  /*27b60*/  SHFL.IDX PT, R14, R6, R12, 0x1f ;  /* 0x00001f0c060e7589 */ /* 0x00002400000e0000 */
.L_x_12678:
[----:B------:R-:W5:Y:S01]  /*27b70*/  LDC.64 R2, c[0x0][0xd90] ;  /* 0x00036400ff027b82 */ /* 0x000f620000000a00 */
[----:B------:R-:W-:-:S04]  /*27b80*/  IMAD.IADD R19, R4, 0x1, R19 ;  /* 0x0000000104137824 */ /* 0x000fc800078e0213 */
[----:B-----5:R-:W-:-:S05]  /*27b90*/  IMAD.WIDE R2, R19, 0x4, R2 ;  /* 0x0000000413027825 */ /* 0x020fca00078e0202 */
[----:B0-2---:R0:W3:Y:S01]  /*27ba0*/  LDG.E R6, desc[UR36][R2.64] ;  /* 0x0000002402067981 */ /* 0x0050e2000c1e1900 */
[----:B------:R-:W-:Y:S02]  /*27bb0*/  IMAD R16, R14, R7, R16 ;  /* 0x000000070e107224 */ /* 0x000fe400078e0210 */
[----:B0-----:R-:W-:Y:S02]  /*27bc0*/  IMAD.MOV.U32 R2, RZ, RZ, RZ ;  /* 0x000000ffff027224 */ /* 0x001fe400078e00ff */
[----:B---34-:R-:W-:-:S05]  /*27bd0*/  IMAD R4, R5, R6, RZ ;  /* 0x0000000605047224 */ /* 0x018fca00078e02ff */
        /* <DEDUP_REMOVED lines=57> */
[----:B-1----:R-:W-:Y:S01]  /*27f70*/  IMAD.IADD R17, R5, 0x1, R2 ;  /* 0x0000000105117824 */ /* 0x002fe200078e0202 */
[----:B------:R-:W-:Y:S06]  /*27f80*/  BRA `(.L_x_12680) ;  /* 0x00000000001c7947 */ /* 0x000fec0003800000 */
.L_x_12672:
[----:B------:R-:W-:Y:S01]  /*27f90*/  UMOV UR4, URZ ;  /* 0x0000003f00047c82 */ /* 0x000fe20008000000 */
[----:B------:R-:W-:Y:S01]  /*27fa0*/  UMOV UR5, URZ ;  /* 0x0000003f00057c82 */ /* 0x000fe20008000000 */
[----:B------:R-:W-:Y:S01]  /*27fb0*/  ULDC UR6, c[0x0][0xd3c] ;  /* 0x00034f0000067ab9 */ /* 0x000fe20000000800 */
[----:B------:R-:W-:Y:S02]  /*27fc0*/  IMAD.MOV.U32 R16, RZ, RZ, R0 ;  /* 0x000000ffff107224 */ /* 0x000fe400078e0000 */
[----:B-1----:R-:W-:Y:S02]  /*27fd0*/  IMAD.U32 R17, RZ, RZ, UR4 ;  /* 0x00000004ff117e24 */ /* 0x002fe4000f8e00ff */
[----:B------:R-:W-:Y:S02]  /*27fe0*/  IMAD.U32 R18, RZ, RZ, UR5 ;  /* 0x00000005ff127e24 */ /* 0x000fe4000f8e00ff */
[----:B------:R-:W-:-:S07]  /*27ff0*/  IMAD.U32 R19, RZ, RZ, UR6 ;  /* 0x00000006ff137e24 */ /* 0x000fce000f8e00ff */
.L_x_12680:
        /* <DEDUP_REMOVED lines=10> */
.L_x_12669:
[----:B------:R-:W-:Y:S02]  /*280a0*/  ULDC UR4, c[0x0][0xd3c] ;  /* 0x00034f0000047ab9 */ /* 0x000fe40000000800 */
[----:B0-----:R-:W-:-:S13]  /*280b0*/  ISETP.GE.AND P0, PT, R19, UR4, PT ;  /* 0x0000000413007c0c */ /* 0x001fda000bf06270 */
[----:B------:R-:W-:Y:S05]  /*280c0*/  @!P0 BRA `(.L_x_12681) ;  /* 0xffffffa800b08947 */ /* 0x000fea000383ffff */
[----:B------:R-:W-:Y:S05]  /*280d0*/  BSYNC B8 ;  /* 0x0000000000087941 */ /* 0x000fea0003800000 */
.L_x_12606:
        /* <DEDUP_REMOVED lines=12> */
.L_x_12820:
[----:B------:R-:W-:Y:S05]  /*281a0*/  BSYNC B0 ;  /* 0x0000000000007941 */ /* 0x000fea0003800000 */
.L_x_12682:
[----:B------:R-:W-:-:S03]  /*281b0*/  UMOV UR4, 0xffffffff ;  /* 0xffffffff00047882 */ /* 0x000fc60000000000 */
[----:B------:R-:W-:Y:S05]  /*281c0*/  BRA.DIV UR4, `(.L_x_12684) ;  /* 0x0000004604607947 */ /* 0x000fea000b800000 */
[----:B0-----:R-:W0:Y:S02]  /*281d0*/  S2R R0, SR_TID.X ;  /* 0x0000000000007919 */ /* 0x001e240000002100 */
[----:B0-----:R-:W-:-:S04]  /*281e0*/  SHF.R.U32.HI R0, RZ, 0x5, R0 ;  /* 0x00000005ff007819 */ /* 0x001fc80000011600 */
[----:B------:R-:W-:-:S05]  /*281f0*/  LOP3.LUT R0, R0, 0x3, RZ, 0xc0, !PT ;  /* 0x0000000300007812 */ /* 0x000fca00078ec0ff */
[----:B------:R0:W1:Y:S02]  /*28200*/  SHFL.IDX PT, R14, R0, RZ, 0x1f ;  /* 0x00001fff000e7589 */ /* 0x00006400000e0000 */
.L_x_12823:
[----:B-1----:R-:W-:Y:S01]  /*28210*/  ISETP.NE.AND P0, PT, R14, RZ, PT ;  /* 0x000000ff0e00720c */ /* 0x002fe20003f05270 */
[----:B------:R-:W-:-:S12]  /*28220*/  BSSY B0, `(.L_x_12685) ;  /* 0x0000026000007945 */ /* 0x000fd80003800000 */
[----:B------:R-:W-:Y:S05]  /*28230*/  @P0 BRA `(.L_x_12686) ;  /* 0x0000000000900947 */ /* 0x000fea0003800000 */
[----:B------:R-:W-:-:S03]  /*28240*/  UMOV UR4, 0xffffffff ;  /* 0xffffffff00047882 */ /* 0x000fc60000000000 */
[----:B------:R-:W-:Y:S05]  /*28250*/  BRA.DIV UR4, `(.L_x_12687) ;  /* 0x0000004604707947 */ /* 0x000fea000b800000 */
[----:B------:R-:W-:-:S13]  /*28260*/  ELECT P6, URZ, PT ;  /* 0x00000000003f782f */ /* 0x000fda00038c0000 */
.L_x_12826:
[----:B------:R-:W-:Y:S05]  /*28270*/  @!P6 BRA `(.L_x_12686) ;  /* 0x000000000080e947 */ /* 0x000fea0003800000 */
[----:B0-----:R-:W5:Y:S02]  /*28280*/  LDL R0, [R1+0x470] ;  /* 0x0004700001007983 */ /* 0x001f640000100800 */
[----:B-----5:R-:W-:-:S13]  /*28290*/  R2UR UR4, R0 ;  /* 0x00000000000472ca */ /* 0x020fda00000e0000 */
[----:B------:R-:W-:-:S06]  /*282a0*/  ULOP3.LUT UR4, UR4, 0x2, URZ, 0xfc, !UPT ;  /* 0x0000000204047892 */ /* 0x000fcc000f8efc3f */
[----:B------:R-:W-:-:S05]  /*282b0*/  IMAD.U32 R0, RZ, RZ, UR4 ;  /* 0x00000004ff007e24 */ /* 0x000fca000f8e00ff */
[----:B------:R-:W-:-:S13]  /*282c0*/  ISETP.NE.AND P0, PT, R0, 0x3, PT ;  /* 0x000000030000780c */ /* 0x000fda0003f05270 */
[----:B------:R-:W-:Y:S05]  /*282d0*/  @!P0 BRA `(.L_x_12688) ;  /* 0x0000000000048947 */ /* 0x000fea0003800000 */
[----:B------:R-:W-:Y:S01]  /*282e0*/  BPT.TRAP 0x1 ;  /* 0x000000040000795c */ /* 0x000fe20000300000 */
.L_x_12688:
[----:B------:R-:W-:Y:S01]  /*282f0*/  IMAD R5, R24, 0x8, R7 ;  /* 0x0000000818057824 */ /* 0x000fe200078e0207 */
[----:B------:R-:W-:Y:S01]  /*28300*/  SHF.L.U32 R0, R26, 0x1f, RZ ;  /* 0x0000001f1a007819 */ /* 0x000fe200000006ff */
[----:B------:R-:W-:-:S03]  /*28310*/  VIADD R24, R24, 0x1 ;  /* 0x0000000118187836 */ /* 0x000fc60000000000 */
[----:B------:R-:W0:Y:S02]  /*28320*/  SYNCS.PHASECHK.TRANS64.TRYWAIT P1, [R5+URZ+0x32440], R0 ;  /* 0x03244000050075a7 */ /* 0x000e24000802017f */
[----:B------:R-:W-:-:S04]  /*28330*/  ISETP.NE.AND P2, PT, R24, 0x2, PT ;  /* 0x000000021800780c */ /* 0x000fc80003f45270 */
[----:B------:R-:W-:Y:S01]  /*28340*/  SEL R3, RZ, 0x1, P2 ;  /* 0x00000001ff037807 */ /* 0x000fe20001000000 */
[----:B0-----:R-:W-:Y:S08]  /*28350*/  @!P1 BRA `(.L_x_12689) ;  /* 0x0000004400509947 */ /* 0x001ff00003800000 */
.L_x_12827:
[----:B------:R-:W-:Y:S02]  /*28360*/  SEL R24, R24, RZ, P2 ;  /* 0x000000ff18187207 */ /* 0x000fe40001000000 */
[----:B------:R-:W-:Y:S01]  /*28370*/  LOP3.LUT R2, R26, R3, RZ, 0x3c, !PT ;  /* 0x000000031a027212 */ /* 0x000fe200078e3cff */
[----:B------:R-:W-:Y:S06]  /*28380*/  @!P0 BRA `(.L_x_12690) ;  /* 0x0000000000048947 */ /* 0x000fec0003800000 */
[----:B------:R-:W-:Y:S01]  /*28390*/  BPT.TRAP 0x1 ;  /* 0x000000040000795c */ /* 0x000fe20000300000 */
.L_x_12690:
[----:B------:R-:W-:Y:S01]  /*283a0*/  IMAD R3, R24, 0x8, R7 ;  /* 0x0000000818037824 */ /* 0x000fe200078e0207 */
[----:B------:R-:W-:-:S04]  /*283b0*/  SHF.L.U32 R2, R2, 0x1f, RZ ;  /* 0x0000001f02027819 */ /* 0x000fc800000006ff */
[----:B------:R-:W1:Y:S02]  /*283c0*/  SYNCS.PHASECHK.TRANS64.TRYWAIT P1, [R3+URZ+0x32440], R2 ;  /* 0x03244002030075a7 */ /* 0x000e64000802017f */
[----:B-1----:R-:W-:Y:S05]  /*283d0*/  @!P1 BRA `(.L_x_12691) ;  /* 0x0000004400449947 */ /* 0x002fea0003800000 */
.L_x_12828:
[----:B------:R-:W-:Y:S05]  /*283e0*/  @!P0 BRA `(.L_x_12692) ;  /* 0x0000000000048947 */ /* 0x000fea0003800000 */
[----:B------:R-:W-:Y:S01]  /*283f0*/  BPT.TRAP 0x1 ;  /* 0x000000040000795c */ /* 0x000fe20000300000 */
.L_x_12692:
[----:B------:R-:W5:Y:S02]  /*28400*/  SYNCS.PHASECHK.TRANS64.TRYWAIT P1, [R5+URZ+0x32460], R0 ;  /* 0x03246000050075a7 */ /* 0x000f64000802017f */
[----:B-----5:R-:W-:Y:S05]  /*28410*/  @!P1 BRA `(.L_x_12693) ;  /* 0x0000004400489947 */ /* 0x020fea0003800000 */
.L_x_12829:
[----:B------:R-:W-:Y:S05]  /*28420*/  @!P0 BRA `(.L_x_12694) ;  /* 0x0000000000048947 */ /* 0x000fea0003800000 */
[----:B------:R-:W-:Y:S01]  /*28430*/  BPT.TRAP 0x1 ;  /* 0x000000040000795c */ /* 0x000fe20000300000 */
.L_x_12694:
[----:B------:R0:W0:Y:S02]  /*28440*/  SYNCS.PHASECHK.TRANS64.TRYWAIT P0, [R3+URZ+0x32460], R2 ;  /* 0x03246002030075a7 */ /* 0x000024000800017f */
[----:B0-----:R-:W-:Y:S05]  /*28450*/  @!P0 NANOSLEEP.SYNCS 0x989680 ;  /* 0x009896800000895d */ /* 0x001fea0003900000 */
[----:B------:R-:W0:Y:S02]  /*28460*/  @!P0 SYNCS.PHASECHK.TRANS64 P0, [R3+URZ+0x32460], R2 ;  /* 0x03246002030085a7 */ /* 0x000e24000800007f */
[----:B0-----:R-:W-:Y:S05]  /*28470*/  @!P0 BRA `(.L_x_12694) ;  /* 0xfffffffc00f08947 */ /* 0x001fea000383ffff */
.L_x_12686:
[----:B------:R-:W-:Y:S05]  /*28480*/  BSYNC B0 ;  /* 0x0000000000007941 */ /* 0x000fea0003800000 */
.L_x_12685:
[----:B------:R-:W-:Y:S05]  /*28490*/  EXIT ;  /* 0x000000000000794d */ /* 0x000fea0003800000 */
.L_x_12476:
[----:B0-----:R-:W-:-:S04]  /*284a0*/  IMAD.U32 R9, RZ, RZ, UR42 ;  /* 0x0000002aff097e24 */ /* 0x001fc8000f8e00ff */
[----:B------:R0:W1:Y:S03]  /*284b0*/  SYNCS.PHASECHK.TRANS64.TRYWAIT P0, [R9+URZ+0x32400], R8 ;  /* 0x03240008090075a7 */ /* 0x000066000800017f */
[----:B-1----:R-:W-:Y:S05]  /*284c0*/  @!P0 NANOSLEEP.SYNCS 0x989680 ;  /* 0x009896800000895d */ /* 0x002fea0003900000 */
[----:B------:R-:W1:Y:S02]  /*284d0*/  @!P0 SYNCS.PHASECHK.TRANS64 P0, [R9+URZ+0x32400], R8 ;  /* 0x03240008090085a7 */ /* 0x000e64000800007f */
[----:B-1----:R-:W-:Y:S05]  /*284e0*/  @!P0 BRA `(.L_x_12476) ;  /* 0xfffffffc00ec8947 */ /* 0x002fea000383ffff */
[----:B------:R-:W-:Y:S05]  /*284f0*/  BRA `(.L_x_12695) ;  /* 0xfffffda400587947 */ /* 0x000fea000383ffff */
.L_x_12483:
[----:B-1----:R1:W2:Y:S02]  /*28500*/  SYNCS.PHASECHK.TRANS64.TRYWAIT P0, [R24+URZ], R25 ;  /* 0x00000019180075a7 */ /* 0x0022a4000800017f */
[----:B--2---:R-:W-:Y:S05]  /*28510*/  @!P0 NANOSLEEP.SYNCS 0x989680 ;  /* 0x009896800000895d */ /* 0x004fea0003900000 */
[----:B------:R-:W2:Y:S02]  /*28520*/  @!P0 SYNCS.PHASECHK.TRANS64 P0, [R24+URZ], R25 ;  /* 0x00000019180085a7 */ /* 0x000ea4000800007f */
[----:B--2---:R-:W-:Y:S05]  /*28530*/  @!P0 BRA `(.L_x_12483) ;  /* 0xfffffffc00f08947 */ /* 0x004fea000383ffff */
[----:B------:R-:W-:Y:S05]  /*28540*/  BRA `(.L_x_12482) ;  /* 0xfffffda800807947 */ /* 0x000fea000383ffff */
.L_x_12485:
[----:B0-----:R-:W-:-:S04]  /*28550*/  IMAD.U32 R9, RZ, RZ, UR42 ;  /* 0x0000002aff097e24 */ /* 0x001fc8000f8e00ff */
[----:B------:R0:W1:Y:S03]  /*28560*/  SYNCS.PHASECHK.TRANS64.TRYWAIT P0, [R9+URZ+0x32410], R8 ;  /* 0x03241008090075a7 */ /* 0x000066000800017f */
[----:B-1----:R-:W-:Y:S05]  /*28570*/  @!P0 NANOSLEEP.SYNCS 0x989680 ;  /* 0x009896800000895d */ /* 0x002fea0003900000 */
[----:B------:R-:W1:Y:S02]  /*28580*/  @!P0 SYNCS.PHASECHK.TRANS64 P0, [R9+URZ+0x32410], R8 ;  /* 0x03241008090085a7 */ /* 0x000e64000800007f */
[----:B-1----:R-:W-:Y:S05]  /*28590*/  @!P0 BRA `(.L_x_12485) ;  /* 0xfffffffc00ec8947 */ /* 0x002fea000383ffff */
[----:B------:R-:W-:Y:S05]  /*285a0*/  BRA `(.L_x_12696) ;  /* 0xfffffdac00547947 */ /* 0x000fea000383ffff */
.L_x_12492:
[----:B-1----:R1:W2:Y:S02]  /*285b0*/  SYNCS.PHASECHK.TRANS64.TRYWAIT P0, [R8+URZ], R9 ;  /* 0x00000009080075a7 */ /* 0x0022a4000800017f */
[----:B--2---:R-:W-:Y:S05]  /*285c0*/  @!P0 NANOSLEEP.SYNCS 0x989680 ;  /* 0x009896800000895d */ /* 0x004fea0003900000 */
[----:B------:R-:W2:Y:S02]  /*285d0*/  @!P0 SYNCS.PHASECHK.TRANS64 P0, [R8+URZ], R9 ;  /* 0x00000009080085a7 */ /* 0x000ea4000800007f */
[----:B--2---:R-:W-:Y:S05]  /*285e0*/  @!P0 BRA `(.L_x_12492) ;  /* 0xfffffffc00f08947 */ /* 0x004fea000383ffff */
[----:B------:R-:W-:Y:S05]  /*285f0*/  BRA `(.L_x_12491) ;  /* 0xfffffdac00987947 */ /* 0x000fea000383ffff */
.L_x_12530:
[----:B0-----:R0:W2:Y:S02]  /*28600*/  SYNCS.PHASECHK.TRANS64.TRYWAIT P0, [R6+URZ], R7 ;  /* 0x00000007060075a7 */ /* 0x0010a4000800017f */
[----:B--2---:R-:W-:Y:S05]  /*28610*/  @!P0 NANOSLEEP.SYNCS 0x989680 ;  /* 0x009896800000895d */ /* 0x004fea0003900000 */
[----:B------:R-:W2:Y:S02]  /*28620*/  @!P0 SYNCS.PHASECHK.TRANS64 P0, [R6+URZ], R7 ;  /* 0x00000007060085a7 */ /* 0x000ea4000800007f */
[----:B--2---:R-:W-:Y:S05]  /*28630*/  @!P0 BRA `(.L_x_12530) ;  /* 0xfffffffc00f08947 */ /* 0x004fea000383ffff */
[----:B------:R-:W-:Y:S05]  /*28640*/  BRA `(.L_x_12529) ;  /* 0xfffffe14009c7947 */ /* 0x000fea000383ffff */
.L_x_12537:
[----:B0-----:R0:W1:Y:S02]  /*28650*/  SYNCS.PHASECHK.TRANS64.TRYWAIT P0, [R20+URZ], R21 ;  /* 0x00000015140075a7 */ /* 0x001064000800017f */
[----:B-1----:R-:W-:Y:S05]  /*28660*/  @!P0 NANOSLEEP.SYNCS 0x989680 ;  /* 0x009896800000895d */ /* 0x002fea0003900000 */
[----:B------:R-:W1:Y:S02]  /*28670*/  @!P0 SYNCS.PHASECHK.TRANS64 P0, [R20+URZ], R21 ;  /* 0x00000015140085a7 */ /* 0x000e64000800007f */
[----:B-1----:R-:W-:Y:S05]  /*28680*/  @!P0 BRA `(.L_x_12537) ;  /* 0xfffffffc00f08947 */ /* 0x002fea000383ffff */
[----:B------:R-:W-:Y:S05]  /*28690*/  BRA `(.L_x_12536) ;  /* 0xfffffe1800c07947 */ /* 0x000fea000383ffff */
.L_x_12550:
[----:B--2---:R2:W3:Y:S02]  /*286a0*/  SYNCS.PHASECHK.TRANS64.TRYWAIT P0, [R6+URZ], R7 ;  /* 0x00000007060075a7 */ /* 0x0044e4000800017f */
[----:B---3--:R-:W-:Y:S05]  /*286b0*/  @!P0 NANOSLEEP.SYNCS 0x989680 ;  /* 0x009896800000895d */ /* 0x008fea0003900000 */
[----:B------:R-:W3:Y:S02]  /*286c0*/  @!P0 SYNCS.PHASECHK.TRANS64 P0, [R6+URZ], R7 ;  /* 0x00000007060085a7 */ /* 0x000ee4000800007f */
[----:B---3--:R-:W-:Y:S05]  /*286d0*/  @!P0 BRA `(.L_x_12550) ;  /* 0xfffffffc00f08947 */ /* 0x008fea000383ffff */
[----:B------:R-:W-:Y:S05]  /*286e0*/  BRA `(.L_x_12549) ;  /* 0xfffffeac008c7947 */ /* 0x000fea000383ffff */
.L_x_12557:
[----:B0-----:R0:W1:Y:S02]  /*286f0*/  SYNCS.PHASECHK.TRANS64.TRYWAIT P0, [R14+URZ], R15 ;  /* 0x0000000f0e0075a7 */ /* 0x001064000800017f */
[----:B-1----:R-:W-:Y:S05]  /*28700*/  @!P0 NANOSLEEP.SYNCS 0x989680 ;  /* 0x009896800000895d */ /* 0x002fea0003900000 */
[----:B------:R-:W1:Y:S02]  /*28710*/  @!P0 SYNCS.PHASECHK.TRANS64 P0, [R14+URZ], R15 ;  /* 0x0000000f0e0085a7 */ /* 0x000e64000800007f */
[----:B-1----:R-:W-:Y:S05]  /*28720*/  @!P0 BRA `(.L_x_12557) ;  /* 0xfffffffc00f08947 */ /* 0x002fea000383ffff */
[----:B------:R-:W-:Y:S05]  /*28730*/  BRA `(.L_x_12556) ;  /* 0xfffffeb000b07947 */ /* 0x000fea000383ffff */
.L_x_12626:
        /* <DEDUP_REMOVED lines=11> */
.L_x_12698:
[----:B------:R-:W-:Y:S05]  /*287f0*/  BSYNC B0 ;  /* 0x0000000000007941 */ /* 0x000fea0003800000 */
.L_x_12697:
[----:B------:R-:W-:Y:S05]  /*28800*/  BRA `(.L_x_12699) ;  /* 0xffffffb000a47947 */ /* 0x000fea000383ffff */
.L_x_12629:
[----:B0-----:R0:W2:Y:S02]  /*28810*/  SYNCS.PHASECHK.TRANS64.TRYWAIT P0, [R17+URZ+0x32440], R0 ;  /* 0x03244000110075a7 */ /* 0x0010a4000800017f */
[----:B--2---:R-:W-:Y:S05]  /*28820*/  @!P0 NANOSLEEP.SYNCS 0x989680 ;  /* 0x009896800000895d */ /* 0x004fea0003900000 */
[----:B------:R-:W2:Y:S02]  /*28830*/  @!P0 SYNCS.PHASECHK.TRANS64 P0, [R17+URZ+0x32440], R0 ;  /* 0x03244000110085a7 */ /* 0x000ea4000800007f */
[----:B--2---:R-:W-:Y:S05]  /*28840*/  @!P0 BRA `(.L_x_12629) ;  /* 0xfffffffc00f08947 */ /* 0x004fea000383ffff */
[----:B------:R-:W-:Y:S05]  /*28850*/  BRA `(.L_x_12700) ;  /* 0xffffffb4005c7947 */ /* 0x000fea000383ffff */
.L_x_12630:
        /* <DEDUP_REMOVED lines=8> */
.L_x_12702:
[----:B------:R-:W-:Y:S05]  /*288e0*/  BSYNC B0 ;  /* 0x0000000000007941 */ /* 0x000fea0003800000 */
.L_x_12701:
        /* <DEDUP_REMOVED lines=9> */
.L_x_12703:
[----:B------:R-:W-:Y:S02]  /*28980*/  IMAD.MOV.U32 R13, RZ, RZ, R4 ;  /* 0x000000ffff0d7224 */ /* 0x000fe400078e0004 */
[----:B------:R-:W-:Y:S02]  /*28990*/  IMAD.MOV.U32 R12, RZ, RZ, 0x1 ;  /* 0x00000001ff0c7424 */ /* 0x000fe400078e00ff */
[----:B------:R-:W-:-:S07]  /*289a0*/  IMAD.MOV.U32 R3, RZ, RZ, R14 ;  /* 0x000000ffff037224 */ /* 0x000fce00078e000e */
[----:B------:R-:W-:Y:S05]  /*289b0*/  WARPSYNC.COLLECTIVE R15, `(.L_x_12704) ;  /* 0x000000000f087348 */ /* 0x000fea0003c00000 */
[----:B------:R0:W1:Y:S02]  /*289c0*/  SHFL.IDX P6, R14, R13, R12, R11 ;  /* 0x0000000c0d0e7389 */ /* 0x00006400000c000b */
[----:B01----:R-:W-:Y:S01]  /*289d0*/  ENDCOLLECTIVE ;  /* 0x000000000000791b */ /* 0x003fe20003800000 */
.L_x_12704:
        /* <DEDUP_REMOVED lines=15> */
.L_x_12705:
[----:B------:R-:W-:Y:S02]  /*28ad0*/  @P0 IMAD R6, R5, 0x2, R22 ;  /* 0x0000000205060824 */ /* 0x000fe400078e0216 */
[----:B------:R-:W-:Y:S02]  /*28ae0*/  IMAD.MOV.U32 R13, RZ, RZ, R4 ;  /* 0x000000ffff0d7224 */ /* 0x000fe400078e0004 */
[----:B------:R-:W-:Y:S02]  /*28af0*/  IMAD.MOV.U32 R12, RZ, RZ, 0x2 ;  /* 0x00000002ff0c7424 */ /* 0x000fe400078e00ff */
[----:B------:R-:W-:-:S07]  /*28b00*/  IMAD.MOV.U32 R3, RZ, RZ, R14 ;  /* 0x000000ffff037224 */ /* 0x000fce00078e000e */
[----:B------:R-:W-:Y:S05]  /*28b10*/  WARPSYNC.COLLECTIVE R15, `(.L_x_12706) ;  /* 0x000000000f087348 */ /* 0x000fea0003c00000 */
[----:B------:R0:W1:Y:S02]  /*28b20*/  SHFL.IDX P6, R14, R13, R12, R11 ;  /* 0x0000000c0d0e7389 */ /* 0x00006400000c000b */
[----:B01----:R-:W-:Y:S01]  /*28b30*/  ENDCOLLECTIVE ;  /* 0x000000000000791b */ /* 0x003fe20003800000 */
.L_x_12706:
        /* <DEDUP_REMOVED lines=15> */
.L_x_12707:
[----:B------:R-:W-:Y:S02]  /*28c30*/  @P0 IMAD R6, R5, 0x2, R22 ;  /* 0x0000000205060824 */ /* 0x000fe400078e0216 */
[----:B------:R-:W-:Y:S02]  /*28c40*/  IMAD.MOV.U32 R13, RZ, RZ, R4 ;  /* 0x000000ffff0d7224 */ /* 0x000fe400078e0004 */
[----:B------:R-:W-:Y:S02]  /*28c50*/  IMAD.MOV.U32 R12, RZ, RZ, 0x3 ;  /* 0x00000003ff0c7424 */ /* 0x000fe400078e00ff */
[----:B------:R-:W-:-:S07]  /*28c60*/  IMAD.MOV.U32 R3, RZ, RZ, R14 ;  /* 0x000000ffff037224 */ /* 0x000fce00078e000e */
[----:B------:R-:W-:Y:S05]  /*28c70*/  WARPSYNC.COLLECTIVE R15, `(.L_x_12708) ;  /* 0x000000000f087348 */ /* 0x000fea0003c00000 */
[----:B------:R0:W1:Y:S02]  /*28c80*/  SHFL.IDX P6, R14, R13, R12, R11 ;  /* 0x0000000c0d0e7389 */ /* 0x00006400000c000b */
[----:B01----:R-:W-:Y:S01]  /*28c90*/  ENDCOLLECTIVE ;  /* 0x000000000000791b */ /* 0x003fe20003800000 */
.L_x_12708:
        /* <DEDUP_REMOVED lines=15> */
.L_x_12709:
[----:B------:R-:W-:Y:S02]  /*28d90*/  @P0 IMAD R6, R5, 0x2, R22 ;  /* 0x0000000205060824 */ /* 0x000fe400078e0216 */
[----:B------:R-:W-:Y:S02]  /*28da0*/  IMAD.MOV.U32 R13, RZ, RZ, R4 ;  /* 0x000000ffff0d7224 */ /* 0x000fe400078e0004 */
[----:B------:R-:W-:Y:S02]  /*28db0*/  IMAD.MOV.U32 R12, RZ, RZ, 0x4 ;  /* 0x00000004ff0c7424 */ /* 0x000fe400078e00ff */
[----:B------:R-:W-:-:S07]  /*28dc0*/  IMAD.MOV.U32 R3, RZ, RZ, R14 ;  /* 0x000000ffff037224 */ /* 0x000fce00078e000e */
[----:B------:R-:W-:Y:S05]  /*28dd0*/  WARPSYNC.COLLECTIVE R15, `(.L_x_12710) ;  /* 0x000000000f087348 */ /* 0x000fea0003c00000 */
[----:B------:R0:W1:Y:S02]  /*28de0*/  SHFL.IDX P6, R14, R13, R12, R11 ;  /* 0x0000000c0d0e7389 */ /* 0x00006400000c000b */
[----:B01----:R-:W-:Y:S01]  /*28df0*/  ENDCOLLECTIVE ;  /* 0x000000000000791b */ /* 0x003fe20003800000 */
.L_x_12710:
        /* <DEDUP_REMOVED lines=15> */
.L_x_12711:
[----:B------:R-:W-:Y:S02]  /*28ef0*/  @P0 IMAD R6, R5, 0x2, R22 ;  /* 0x0000000205060824 */ /* 0x000fe400078e0216 */
[----:B------:R-:W-:Y:S02]  /*28f00*/  IMAD.MOV.U32 R13, RZ, RZ, R4 ;  /* 0x000000ffff0d7224 */ /* 0x000fe400078e0004 */
[----:B------:R-:W-:Y:S02]  /*28f10*/  IMAD.MOV.U32 R12, RZ, RZ, 0x5 ;  /* 0x00000005ff0c7424 */ /* 0x000fe400078e00ff */
[----:B------:R-:W-:-:S07]  /*28f20*/  IMAD.MOV.U32 R3, RZ, RZ, R14 ;  /* 0x000000ffff037224 */ /* 0x000fce00078e000e */
[----:B------:R-:W-:Y:S05]  /*28f30*/  WARPSYNC.COLLECTIVE R15, `(.L_x_12712) ;  /* 0x000000000f087348 */ /* 0x000fea0003c00000 */
[----:B------:R0:W1:Y:S02]  /*28f40*/  SHFL.IDX P6, R14, R13, R12, R11 ;  /* 0x0000000c0d0e7389 */ /* 0x00006400000c000b */
[----:B01----:R-:W-:Y:S01]  /*28f50*/  ENDCOLLECTIVE ;  /* 0x000000000000791b */ /* 0x003fe20003800000 */
.L_x_12712:
        /* <DEDUP_REMOVED lines=10> */
.L_x_12713:
[----:B------:R-:W-:Y:S01]  /*29000*/  @!PT LDS RZ, [RZ] ;  /* 0x00000000fffff984 */ /* 0x000fe20000000800 */
[----:B------:R-:W-:Y:S01]  /*29010*/  @!PT LDS RZ, [RZ] ;  /* 0x00000000fffff984 */ /* 0x000fe20000000800 */
[----:B------:R-:W-:Y:S01]  /*29020*/  @!PT LDS RZ, [RZ] ;  /* 0x00000000fffff984 */ /* 0x000fe20000000800 */
[----:B------:R1:W-:Y:S01]  /*29030*/  @P0 LDGSTS.E.BYPASS.LTC128B.128 [R6+0x1e400], desc[UR36][R2.64], !P2 ;  /* 0x1e40000002060fae */ /* 0x0003e2000d101d64 */
[----:B------:R-:W-:Y:S01]  /*29040*/  IMAD.MOV.U32 R0, RZ, RZ, R14 ;  /* 0x000000ffff007224 */ /* 0x000fe200078e000e */
[----:B------:R-:W-:Y:S06]  /*29050*/  BRA `(.L_x_12714) ;  /* 0xffffffb000c87947 */ /* 0x000fec000383ffff */
.L_x_12635:
[----:B------:R0:W5:Y:S01]  /*29060*/  LDL.LU R6, [R1+0x440] ;  /* 0x0004400001067983 */ /* 0x0001620000300800 */
[----:B------:R-:W-:Y:S01]  /*29070*/  IMAD.MOV.U32 R13, RZ, RZ, R4 ;  /* 0x000000ffff0d7224 */ /* 0x000fe200078e0004 */
[----:B------:R-:W-:Y:S01]  /*29080*/  LOP3.LUT R23, R23, 0xffffdfff, RZ, 0xc0, !PT ;  /* 0xffffdfff17177812 */ /* 0x000fe200078ec0ff */
[----:B------:R-:W-:Y:S02]  /*29090*/  IMAD.MOV.U32 R12, RZ, RZ, RZ ;  /* 0x000000ffff0c7224 */ /* 0x000fe400078e00ff */
[----:B------:R-:W-:Y:S02]  /*290a0*/  IMAD.MOV.U32 R11, RZ, RZ, 0x181f ;  /* 0x0000181fff0b7424 */ /* 0x000fe400078e00ff */
[----:B------:R-:W-:Y:S02]  /*290b0*/  IMAD.MOV.U32 R15, RZ, RZ, -0x1 ;  /* 0xffffffffff0f7424 */ /* 0x000fe400078e00ff */
[----:B0-----:R-:W-:-:S07]  /*290c0*/  IMAD.IADD R37, R21, 0x1, R37 ;  /* 0x0000000115257824 */ /* 0x001fce00078e0225 */
[----:B-1---5:R-:W-:Y:S05]  /*290d0*/  WARPSYNC.COLLECTIVE R15, `(.L_x_12715) ;  /* 0x000000000f087348 */ /* 0x022fea0003c00000 */
[----:B------:R0:W2:Y:S02]  /*290e0*/  SHFL.IDX P6, R14, R13, R12, R11 ;  /* 0x0000000c0d0e7389 */ /* 0x0000a400000c000b */
[----:B012--5:R-:W-:Y:S01]  /*290f0*/  ENDCOLLECTIVE ;  /* 0x000000000000791b */ /* 0x027fe20003800000 */
.L_x_12715:
[----:B------:R-:W-:Y:S02]  /*29100*/  IMAD.MOV.U32 R13, RZ, RZ, R0 ;  /* 0x000000ffff0d7224 */ /* 0x000fe400078e0000 */
[----:B------:R-:W-:-:S07]  /*29110*/  IMAD.MOV.U32 R2, RZ, RZ, R14 ;  /* 0x000000ffff027224 */ /* 0x000fce00078e000e */
[----:B------:R-:W-:Y:S05]  /*29120*/  WARPSYNC.COLLECTIVE R15, `(.L_x_12716) ;  /* 0x000000000f087348 */ /* 0x000fea0003c00000 */
[----:B------:R0:W1:Y:S02]  /*29130*/  SHFL.IDX P6, R14, R13, R12, R11 ;  /* 0x0000000c0d0e7389 */ /* 0x00006400000c000b */
[----:B01----:R-:W-:Y:S01]  /*29140*/  ENDCOLLECTIVE ;  /* 0x000000000000791b */ /* 0x003fe20003800000 */
.L_x_12716:
[----:B------:R-:W-:Y:S02]  /*29150*/  IMAD.MOV.U32 R13, RZ, RZ, R4 ;  /* 0x000000ffff0d7224 */ /* 0x000fe400078e0004 */
[----:B------:R-:W-:Y:S02]  /*29160*/  IMAD.MOV.U32 R12, RZ, RZ, 0x1 ;  /* 0x00000001ff0c7424 */ /* 0x000fe400078e00ff */
[----:B------:R-:W-:-:S07]  /*29170*/  IMAD.MOV.U32 R3, RZ, RZ, R14 ;  /* 0x000000ffff037224 */ /* 0x000fce00078e000e */
[----:B------:R-:W-:Y:S05]  /*29180*/  WARPSYNC.COLLECTIVE R15, `(.L_x_12717) ;  /* 0x000000000f087348 */ /* 0x000fea0003c00000 */
[----:B------:R0:W1:Y:S02]  /*29190*/  SHFL.IDX P6, R14, R13, R12, R11 ;  /* 0x0000000c0d0e7389 */ /* 0x00006400000c000b */
[----:B01----:R-:W-:Y:S01]  /*291a0*/  ENDCOLLECTIVE ;  /* 0x000000000000791b */ /* 0x003fe20003800000 */
.L_x_12717:
[----:B------:R-:W-:Y:S02]  /*291b0*/  IMAD.MOV.U32 R13, RZ, RZ, R0 ;  /* 0x000000ffff0d7224 */ /* 0x000fe400078e0000 */
[----:B------:R-:W-:-:S05]  /*291c0*/  IMAD R5, R6, R5, RZ ;  /* 0x0000000506057224 */ /* 0x000fca00078e02ff */
[----:B------:R-:W-:-:S13]  /*291d0*/  ISETP.GE.AND P2, PT, R37, R5, PT ;  /* 0x000000052500720c */ /* 0x000fda0003f46270 */
[----:B------:R-:W-:Y:S02]  /*291e0*/  @!P2 LEA R3, P1, R20, R3, 0x1 ;  /* 0x000000031403a211 */ /* 0x000fe400078208ff */
[----:B------:R-:W-:-:S03]  /*291f0*/  @P2 LOP3.LUT R23, R23, 0x2000, RZ, 0xfc, !PT ;  /* 0x0000200017172812 */ /* 0x000fc600078efcff */
[----:B------:R-:W-:Y:S01]  /*29200*/  @!P2 IMAD.X R8, RZ, RZ, R2, P1 ;  /* 0x000000ffff08a224 */ /* 0x000fe200008e0602 */
[----:B------:R-:W-:Y:S01]  /*29210*/  LOP3.LUT R23, R23, 0xffffefff, RZ, 0xc0, !PT ;  /* 0xffffefff17177812 */ /* 0x000fe200078ec0ff */
[----:B------:R-:W-:Y:S02]  /*29220*/  @!P2 IMAD.MOV.U32 R2, RZ, RZ, R3 ;  /* 0x000000ffff02a224 */ /* 0x000fe400078e0003 */
        /* <DEDUP_REMOVED lines=11> */
.L_x_12718:
[----:B------:R-:W-:Y:S01]  /*292e0*/  @P2 LOP3.LUT R23, R23, 0x1000, RZ, 0xfc, !PT ;  /* 0x0000100017172812 */ /* 0x000fe200078efcff */
[----:B------:R-:W-:-:S03]  /*292f0*/  IMAD.MOV.U32 R13, RZ, RZ, R4 ;  /* 0x000000ffff0d7224 */ /* 0x000fc600078e0004 */
[----:B------:R-:W-:Y:S01]  /*29300*/  LOP3.LUT R23, R23, 0xfffff7ff, RZ, 0xc0, !PT ;  /* 0xfffff7ff17177812 */ /* 0x000fe200078ec0ff */
[----:B------:R-:W-:-:S05]  /*29310*/  IMAD.MOV.U32 R12, RZ, RZ, R14 ;  /* 0x000000ffff0c7224 */ /* 0x000fca00078e000e */
        /* <DEDUP_REMOVED lines=8> */
.L_x_12719:
        /* <DEDUP_REMOVED lines=11> */
.L_x_12720:
        /* <DEDUP_REMOVED lines=8> */
.L_x_12721:
        /* <DEDUP_REMOVED lines=15> */
.L_x_12722:
[----:B------:R-:W-:Y:S01]  /*295c0*/  @P2 LOP3.LUT R23, R23, 0x200, RZ, 0xfc, !PT ;  /* 0x0000020017172812 */ /* 0x000fe200078efcff */
[----:B------:R-:W-:-:S03]  /*295d0*/  IMAD.MOV.U32 R12, RZ, RZ, 0x4 ;  /* 0x00000004ff0c7424 */ /* 0x000fc600078e00ff */
[----:B------:R-:W-:Y:S01]  /*295e0*/  LOP3.LUT R23, R23, 0xfffffeff, RZ, 0xc0, !PT ;  /* 0xfffffeff17177812 */ /* 0x000fe200078ec0ff */
[----:B------:R-:W-:-:S05]  /*295f0*/  IMAD.MOV.U32 R9, RZ, RZ, R14 ;  /* 0x000000ffff097224 */ /* 0x000fca00078e000e */
[----:B------:R-:W-:-:S05]  /*29600*/  @!P2 LEA R13, P1, R20, R9, 0x1 ;  /* 0x00000009140da211 */ /* 0x000fca00078208ff */
[----:B------:R-:W-:Y:S02]  /*29610*/  @!P2 IMAD.X R11, RZ, RZ, R2, P1 ;  /* 0x000000ffff0ba224 */ /* 0x000fe400008e0602 */
[----:B------:R-:W-:Y:S02]  /*29620*/  @!P2 IMAD.MOV.U32 R2, RZ, RZ, R13 ;  /* 0x000000ffff02a224 */ /* 0x000fe400078e000d */
[----:B------:R-:W-:Y:S02]  /*29630*/  @!P2 IMAD.MOV.U32 R3, RZ, RZ, R11 ;  /* 0x000000ffff03a224 */ /* 0x000fe400078e000b */
[----:B------:R-:W-:Y:S02]  /*29640*/  IMAD.MOV.U32 R13, RZ, RZ, R4 ;  /* 0x000000ffff0d7224 */ /* 0x000fe400078e0004 */
[----:B------:R-:W-:Y:S01]  /*29650*/  IMAD.MOV.U32 R11, RZ, RZ, 0x181f ;  /* 0x0000181fff0b7424 */ /* 0x000fe200078e00ff */
[----:B------:R-:W-:Y:S01]  /*29660*/  @!PT LDS RZ, [RZ] ;  /* 0x00000000fffff984 */ /* 0x000fe20000000800 */
[----:B------:R-:W-:Y:S01]  /*29670*/  @!PT LDS RZ, [RZ] ;  /* 0x00000000fffff984 */ /* 0x000fe20000000800 */
[----:B------:R-:W-:Y:S01]  /*29680*/  @!PT LDS RZ, [RZ] ;  /* 0x00000000fffff984 */ /* 0x000fe20000000800 */
[----:B------:R0:W-:Y:S06]  /*29690*/  @!P2 LDGSTS.E.BYPASS.LTC128B.128 [R25+0x19c00], desc[UR36][R2.64], !P0 ;  /* 0x19c000000219afae */ /* 0x0001ec000c101d64 */
[----:B0-----:R-:W-:Y:S05]  /*296a0*/  WARPSYNC.COLLECTIVE R15, `(.L_x_12723) ;  /* 0x000000000f087348 */ /* 0x001fea0003c00000 */
[----:B------:R1:W2:Y:S02]  /*296b0*/  SHFL.IDX P6, R14, R13, R12, R11 ;  /* 0x0000000c0d0e7389 */ /* 0x0002a400000c000b */
[----:B012---:R-:W-:Y:S01]  /*296c0*/  ENDCOLLECTIVE ;  /* 0x000000000000791b */ /* 0x007fe20003800000 */
.L_x_12723:
[----:B------:R-:W-:-:S05]  /*296d0*/  VIADD R2, R37, 0x40 ;  /* 0x0000004025027836 */ /* 0x000fca0000000000 */
[----:B------:R-:W-:Y:S01]  /*296e0*/  ISETP.GE.AND P2, PT, R2, R5, PT ;  /* 0x000000050200720c */ /* 0x000fe20003f46270 */
[----:B------:R-:W-:Y:S02]  /*296f0*/  IMAD.MOV.U32 R13, RZ, RZ, R0 ;  /* 0x000000ffff0d7224 */ /* 0x000fe400078e0000 */
[----:B------:R-:W-:-:S10]  /*29700*/  IMAD.MOV.U32 R2, RZ, RZ, R14 ;  /* 0x000000ffff027224 */ /* 0x000fd400078e000e */
[----:B------:R-:W-:Y:S05]  /*29710*/  WARPSYNC.COLLECTIVE R15, `(.L_x_12724) ;  /* 0x000000000f087348 */ /* 0x000fea0003c00000 */
[----:B------:R0:W1:Y:S02]  /*29720*/  SHFL.IDX P6, R14, R13, R12, R11 ;  /* 0x0000000c0d0e7389 */ /* 0x00006400000c000b */
[----:B01----:R-:W-:Y:S01]  /*29730*/  ENDCOLLECTIVE ;  /* 0x000000000000791b */ /* 0x003fe20003800000 */
.L_x_12724:
[----:B------:R-:W-:-:S04]  /*29740*/  @P2 LOP3.LUT R23, R23, 0x100, RZ, 0xfc, !PT ;  /* 0x0000010017172812 */ /* 0x000fc800078efcff */
[----:B------:R-:W-:Y:S01]  /*29750*/  LOP3.LUT R23, R23, 0xffffff7f, RZ, 0xc0, !PT ;  /* 0xffffff7f17177812 */ /* 0x000fe200078ec0ff */
[----:B------:R-:W-:Y:S02]  /*29760*/  IMAD.MOV.U32 R13, RZ, RZ, R4 ;  /* 0x000000ffff0d7224 */ /* 0x000fe400078e0004 */
[----:B------:R-:W-:Y:S02]  /*29770*/  IMAD.MOV.U32 R12, RZ, RZ, 0x5 ;  /* 0x00000005ff0c7424 */ /* 0x000fe400078e00ff */
[----:B------:R-:W-:-:S05]  /*29780*/  IMAD.MOV.U32 R9, RZ, RZ, R14 ;  /* 0x000000ffff097224 */ /* 0x000fca00078e000e */
[----:B------:R-:W-:-:S05]  /*29790*/  @!P2 LEA R15, P1, R20, R9, 0x1 ;  /* 0x00000009140fa211 */ /* 0x000fca00078208ff */
[----:B------:R-:W-:Y:S02]  /*297a0*/  @!P2 IMAD.X R14, RZ, RZ, R2, P1 ;  /* 0x000000ffff0ea224 */ /* 0x000fe400008e0602 */
[----:B------:R-:W-:Y:S02]  /*297b0*/  @!P2 IMAD.MOV.U32 R2, RZ, RZ, R15 ;  /* 0x000000ffff02a224 */ /* 0x000fe400078e000f */
[----:B------:R-:W-:Y:S02]  /*297c0*/  IMAD.MOV.U32 R15, RZ, RZ, -0x1 ;  /* 0xffffffffff0f7424 */ /* 0x000fe400078e00ff */
[----:B------:R-:W-:-:S07]  /*297d0*/  @!P2 IMAD.MOV.U32 R3, RZ, RZ, R14 ;  /* 0x000000ffff03a224 */ /* 0x000fce00078e000e */
[----:B------:R-:W-:Y:S05]  /*297e0*/  WARPSYNC.COLLECTIVE R15, `(.L_x_12725) ;  /* 0x000000000f087348 */ /* 0x000fea0003c00000 */
[----:B------:R0:W1:Y:S02]  /*297f0*/  SHFL.IDX P6, R14, R13, R12, R11 ;  /* 0x0000000c0d0e7389 */ /* 0x00006400000c000b */
[----:B01----:R-:W-:Y:S01]  /*29800*/  ENDCOLLECTIVE ;  /* 0x000000000000791b */ /* 0x003fe20003800000 */
.L_x_12725:
        /* <DEDUP_REMOVED lines=11> */
.L_x_12726:
        /* <DEDUP_REMOVED lines=8> */
.L_x_12727:
        /* <DEDUP_REMOVED lines=13> */
.L_x_12728:
        /* <DEDUP_REMOVED lines=9> */
.L_x_12729:
        /* <DEDUP_REMOVED lines=13> */
.L_x_12730:
[----:B------:R-:W-:Y:S01]  /*29b70*/  IMAD.MOV.U32 R0, RZ, RZ, R14 ;  /* 0x000000ffff007224 */ /* 0x000fe200078e000e */
[----:B------:R-:W-:Y:S06]  /*29b80*/  BRA `(.L_x_12731) ;  /* 0xffffffb400007947 */ /* 0x000fec000383ffff */
.L_x_12639:
        /* <DEDUP_REMOVED lines=8> */
.L_x_12733:
[----:B------:R-:W-:Y:S05]  /*29c10*/  BSYNC B0 ;  /* 0x0000000000007941 */ /* 0x000fea0003800000 */
.L_x_12732:
        /* <DEDUP_REMOVED lines=9> */
.L_x_12734:
[----:B------:R-:W-:Y:S02]  /*29cb0*/  IMAD.MOV.U32 R13, RZ, RZ, R4 ;  /* 0x000000ffff0d7224 */ /* 0x000fe400078e0004 */
[----:B------:R-:W-:Y:S02]  /*29cc0*/  IMAD.MOV.U32 R12, RZ, RZ, 0x1 ;  /* 0x00000001ff0c7424 */ /* 0x000fe400078e00ff */
[----:B------:R-:W-:-:S07]  /*29cd0*/  IMAD.MOV.U32 R3, RZ, RZ, R14 ;  /* 0x000000ffff037224 */ /* 0x000fce00078e000e */
[----:B------:R-:W-:Y:S05]  /*29ce0*/  WARPSYNC.COLLECTIVE R15, `(.L_x_12735) ;  /* 0x000000000f087348 */ /* 0x000fea0003c00000 */
[----:B------:R0:W1:Y:S02]  /*29cf0*/  SHFL.IDX P6, R14, R13, R12, R11 ;  /* 0x0000000c0d0e7389 */ /* 0x00006400000c000b */
[----:B01----:R-:W-:Y:S01]  /*29d00*/  ENDCOLLECTIVE ;  /* 0x000000000000791b */ /* 0x003fe20003800000 */
.L_x_12735:
        /* <DEDUP_REMOVED lines=10> */
.L_x_12736:
        /* <DEDUP_REMOVED lines=21> */
.L_x_12737:
[----:B------:R-:W-:Y:S02]  /*29f00*/  IMAD.MOV.U32 R13, RZ, RZ, R0 ;  /* 0x000000ffff0d7224 */ /* 0x000fe400078e0000 */
[----:B------:R-:W-:-:S07]  /*29f10*/  IMAD.MOV.U32 R5, RZ, RZ, R14 ;  /* 0x000000ffff057224 */ /* 0x000fce00078e000e */
[----:B------:R-:W-:Y:S05]  /*29f20*/  WARPSYNC.COLLECTIVE R15, `(.L_x_12738) ;  /* 0x000000000f087348 */ /* 0x000fea0003c00000 */
[----:B------:R0:W1:Y:S02]  /*29f30*/  SHFL.IDX P6, R14, R13, R12, R11 ;  /* 0x0000000c0d0e7389 */ /* 0x00006400000c000b */
[----:B01----:R-:W-:Y:S01]  /*29f40*/  ENDCOLLECTIVE ;  /* 0x000000000000791b */ /* 0x003fe20003800000 */
.L_x_12738:
[----:B------:R-:W-:Y:S02]  /*29f50*/  IMAD.MOV.U32 R13, RZ, RZ, R4 ;  /* 0x000000ffff0d7224 */ /* 0x000fe400078e0004 */
[----:B------:R-:W-:Y:S02]  /*29f60*/  IMAD.MOV.U32 R12, RZ, RZ, 0x3 ;  /* 0x00000003ff0c7424 */ /* 0x000fe400078e00ff */
[----:B------:R-:W-:-:S07]  /*29f70*/  IMAD.MOV.U32 R2, RZ, RZ, R14 ;  /* 0x000000ffff027224 */ /* 0x000fce00078e000e */
[----:B------:R-:W-:Y:S05]  /*29f80*/  WARPSYNC.COLLECTIVE R15, `(.L_x_12739) ;  /* 0x000000000f087348 */ /* 0x000fea0003c00000 */
[----:B------:R0:W1:Y:S02]  /*29f90*/  SHFL.IDX P6, R14, R13, R12, R11 ;  /* 0x0000000c0d0e7389 */ /* 0x00006400000c000b */
[----:B01----:R-:W-:Y:S01]  /*29fa0*/  ENDCOLLECTIVE ;  /* 0x000000000000791b */ /* 0x003fe20003800000 */
.L_x_12739:
        /* <DEDUP_REMOVED lines=15> */
.L_x_12740:
        /* <DEDUP_REMOVED lines=16> */
.L_x_12741:
[----:B------:R-:W-:Y:S02]  /*2a1a0*/  IMAD.MOV.U32 R13, RZ, RZ, R0 ;  /* 0x000000ffff0d7224 */ /* 0x000fe400078e0000 */
[----:B------:R-:W-:-:S07]  /*2a1b0*/  IMAD.MOV.U32 R5, RZ, RZ, R14 ;  /* 0x000000ffff057224 */ /* 0x000fce00078e000e */
[----:B------:R-:W-:Y:S05]  /*2a1c0*/  WARPSYNC.COLLECTIVE R15, `(.L_x_12742) ;  /* 0x000000000f087348 */ /* 0x000fea0003c00000 */
[----:B------:R0:W1:Y:S02]  /*2a1d0*/  SHFL.IDX P6, R14, R13, R12, R11 ;  /* 0x0000000c0d0e7389 */ /* 0x00006400000c000b */
[----:B01----:R-:W-:Y:S01]  /*2a1e0*/  ENDCOLLECTIVE ;  /* 0x000000000000791b */ /* 0x003fe20003800000 */
.L_x_12742:
[----:B------:R-:W-:Y:S02]  /*2a1f0*/  IMAD.MOV.U32 R13, RZ, RZ, R4 ;  /* 0x000000ffff0d7224 */ /* 0x000fe400078e0004 */
[----:B------:R-:W-:Y:S02]  /*2a200*/  IMAD.MOV.U32 R12, RZ, RZ, 0x5 ;  /* 0x00000005ff0c7424 */ /* 0x000fe400078e00ff */
[----:B------:R-:W-:-:S07]  /*2a210*/  IMAD.MOV.U32 R2, RZ, RZ, R14 ;  /* 0x000000ffff027224 */ /* 0x000fce00078e000e */
[----:B------:R-:W-:Y:S05]  /*2a220*/  WARPSYNC.COLLECTIVE R15, `(.L_x_12743) ;  /* 0x000000000f087348 */ /* 0x000fea0003c00000 */
[----:B------:R0:W1:Y:S02]  /*2a230*/  SHFL.IDX P6, R14, R13, R12, R11 ;  /* 0x0000000c0d0e7389 */ /* 0x00006400000c000b */
[----:B01----:R-:W-:Y:S01]  /*2a240*/  ENDCOLLECTIVE ;  /* 0x000000000000791b */ /* 0x003fe20003800000 */
.L_x_12743:
        /* <DEDUP_REMOVED lines=15> */
.L_x_12744:
        /* <DEDUP_REMOVED lines=16> */
.L_x_12745:
[----:B------:R-:W-:Y:S02]  /*2a440*/  IMAD.MOV.U32 R13, RZ, RZ, R0 ;  /* 0x000000ffff0d7224 */ /* 0x000fe400078e0000 */
[----:B------:R-:W-:-:S07]  /*2a450*/  IMAD.MOV.U32 R5, RZ, RZ, R14 ;  /* 0x000000ffff057224 */ /* 0x000fce00078e000e */
[----:B------:R-:W-:Y:S05]  /*2a460*/  WARPSYNC.COLLECTIVE R15, `(.L_x_12746) ;  /* 0x000000000f087348 */ /* 0x000fea0003c00000 */
[----:B------:R0:W1:Y:S02]  /*2a470*/  SHFL.IDX P6, R14, R13, R12, R11 ;  /* 0x0000000c0d0e7389 */ /* 0x00006400000c000b */
[----:B01----:R-:W-:Y:S01]  /*2a480*/  ENDCOLLECTIVE ;  /* 0x000000000000791b */ /* 0x003fe20003800000 */
.L_x_12746:
[----:B------:R-:W-:Y:S02]  /*2a490*/  IMAD.MOV.U32 R13, RZ, RZ, R4 ;  /* 0x000000ffff0d7224 */ /* 0x000fe400078e0004 */
[----:B------:R-:W-:Y:S02]  /*2a4a0*/  IMAD.MOV.U32 R12, RZ, RZ, 0x7 ;  /* 0x00000007ff0c7424 */ /* 0x000fe400078e00ff */
[----:B------:R-:W-:-:S07]  /*2a4b0*/  IMAD.MOV.U32 R2, RZ, RZ, R14 ;  /* 0x000000ffff027224 */ /* 0x000fce00078e000e */
[----:B------:R-:W-:Y:S05]  /*2a4c0*/  WARPSYNC.COLLECTIVE R15, `(.L_x_12747) ;  /* 0x000000000f087348 */ /* 0x000fea0003c00000 */
[----:B------:R0:W1:Y:S02]  /*2a4d0*/  SHFL.IDX P6, R14, R13, R12, R11 ;  /* 0x0000000c0d0e7389 */ /* 0x00006400000c000b */
[----:B01----:R-:W-:Y:S01]  /*2a4e0*/  ENDCOLLECTIVE ;  /* 0x000000000000791b */ /* 0x003fe20003800000 */
.L_x_12747:
        /* <DEDUP_REMOVED lines=14> */
.L_x_12748:
[----:B------:R-:W-:Y:S05]  /*2a5d0*/  BRA `(.L_x_12749) ;  /* 0xffffffb4002c7947 */ /* 0x000fea000383ffff */
.L_x_12644:
[----:B0-----:R0:W3:Y:S02]  /*2a5e0*/  SYNCS.PHASECHK.TRANS64.TRYWAIT P0, [R22+URZ+0x32420], R3 ;  /* 0x03242003160075a7 */ /* 0x0010e4000800017f */
[----:B---3--:R-:W-:Y:S05]  /*2a5f0*/  @!P0 NANOSLEEP.SYNCS 0x989680 ;  /* 0x009896800000895d */ /* 0x008fea0003900000 */
[----:B------:R-:W3:Y:S02]  /*2a600*/  @!P0 SYNCS.PHASECHK.TRANS64 P0, [R22+URZ+0x32420], R3 ;  /* 0x03242003160085a7 */ /* 0x000ee4000800007f */
[----:B---3--:R-:W-:Y:S05]  /*2a610*/  @!P0 BRA `(.L_x_12644) ;  /* 0xfffffffc00f08947 */ /* 0x008fea000383ffff */
[----:B------:R-:W-:Y:S05]  /*2a620*/  BRA `(.L_x_12750) ;  /* 0xffffffb4009c7947 */ /* 0x000fea000383ffff */
.L_x_12647:
[----:B---3--:R3:W4:Y:S02]  /*2a630*/  SYNCS.PHASECHK.TRANS64.TRYWAIT P0, [R17+URZ+0x32460], R0 ;  /* 0x03246000110075a7 */ /* 0x008724000800017f */
[----:B----4-:R-:W-:Y:S05]  /*2a640*/  @!P0 NANOSLEEP.SYNCS 0x989680 ;  /* 0x009896800000895d */ /* 0x010fea0003900000 */
[----:B------:R-:W4:Y:S02]  /*2a650*/  @!P0 SYNCS.PHASECHK.TRANS64 P0, [R17+URZ+0x32460], R0 ;  /* 0x03246000110085a7 */ /* 0x000f24000800007f */
[----:B----4-:R-:W-:Y:S05]  /*2a660*/  @!P0 BRA `(.L_x_12647) ;  /* 0xfffffffc00f08947 */ /* 0x010fea000383ffff */
[----:B------:R-:W-:Y:S05]  /*2a670*/  BRA `(.L_x_12751) ;  /* 0xffffffb400a87947 */ /* 0x000fea000383ffff */
.L_x_12648:
        /* <DEDUP_REMOVED lines=8> */
.L_x_12753:
[----:B------:R-:W-:Y:S05]  /*2a700*/  BSYNC B0 ;  /* 0x0000000000007941 */ /* 0x000fea0003800000 */
.L_x_12752:
        /* <DEDUP_REMOVED lines=13> */
.L_x_12754:
        /* <DEDUP_REMOVED lines=9> */
.L_x_12755:
        /* <DEDUP_REMOVED lines=17> */
.L_x_12756:
[----:B------:R-:W-:Y:S02]  /*2a980*/  IMAD.MOV.U32 R13, RZ, RZ, R6 ;  /* 0x000000ffff0d7224 */ /* 0x000fe400078e0006 */
[----:B------:R-:W-:Y:S01]  /*2a990*/  IMAD.MOV.U32 R12, RZ, RZ, 0x2 ;  /* 0x00000002ff0c7424 */ /* 0x000fe200078e00ff */
[----:B------:R-:W-:-:S13]  /*2a9a0*/  IADD3 R2, P3, R14, R0, RZ ;  /* 0x000000000e027210 */ /* 0x000fda0007f7e0ff */
[----:B------:R-:W-:Y:S05]  /*2a9b0*/  WARPSYNC.COLLECTIVE R15, `(.L_x_12757) ;  /* 0x000000000f087348 */ /* 0x000fea0003c00000 */
[----:B------:R0:W1:Y:S02]  /*2a9c0*/  SHFL.IDX P6, R14, R13, R12, R11 ;  /* 0x0000000c0d0e7389 */ /* 0x00006400000c000b */
[----:B01----:R-:W-:Y:S01]  /*2a9d0*/  ENDCOLLECTIVE ;  /* 0x000000000000791b */ /* 0x003fe20003800000 */
.L_x_12757:
        /* <DEDUP_REMOVED lines=17> */
.L_x_12758:
[----:B------:R-:W-:Y:S02]  /*2aaf0*/  IMAD.MOV.U32 R13, RZ, RZ, R6 ;  /* 0x000000ffff0d7224 */ /* 0x000fe400078e0006 */
[----:B------:R-:W-:Y:S01]  /*2ab00*/  IMAD.MOV.U32 R12, RZ, RZ, 0x3 ;  /* 0x00000003ff0c7424 */ /* 0x000fe200078e00ff */
[----:B------:R-:W-:-:S13]  /*2ab10*/  IADD3 R2, P3, R14, R0, RZ ;  /* 0x000000000e027210 */ /* 0x000fda0007f7e0ff */
[----:B------:R-:W-:Y:S05]  /*2ab20*/  WARPSYNC.COLLECTIVE R15, `(.L_x_12759) ;  /* 0x000000000f087348 */ /* 0x000fea0003c00000 */
[----:B------:R0:W1:Y:S02]  /*2ab30*/  SHFL.IDX P6, R14, R13, R12, R11 ;  /* 0x0000000c0d0e7389 */ /* 0x00006400000c000b */
[----:B01----:R-:W-:Y:S01]  /*2ab40*/  ENDCOLLECTIVE ;  /* 0x000000000000791b */ /* 0x003fe20003800000 */
.L_x_12759:
        /* <DEDUP_REMOVED lines=17> */
.L_x_12760:
[----:B------:R-:W-:Y:S02]  /*2ac60*/  IMAD.MOV.U32 R13, RZ, RZ, R6 ;  /* 0x000000ffff0d7224 */ /* 0x000fe400078e0006 */
[----:B------:R-:W-:Y:S01]  /*2ac70*/  IMAD.MOV.U32 R12, RZ, RZ, 0x4 ;  /* 0x00000004ff0c7424 */ /* 0x000fe200078e00ff */
[----:B------:R-:W-:-:S13]  /*2ac80*/  IADD3 R2, P3, R14, R0, RZ ;  /* 0x000000000e027210 */ /* 0x000fda0007f7e0ff */
[----:B------:R-:W-:Y:S05]  /*2ac90*/  WARPSYNC.COLLECTIVE R15, `(.L_x_12761) ;  /* 0x000000000f087348 */ /* 0x000fea0003c00000 */
[----:B------:R0:W1:Y:S02]  /*2aca0*/  SHFL.IDX P6, R14, R13, R12, R11 ;  /* 0x0000000c0d0e7389 */ /* 0x00006400000c000b */
[----:B01----:R-:W-:Y:S01]  /*2acb0*/  ENDCOLLECTIVE ;  /* 0x000000000000791b */ /* 0x003fe20003800000 */
.L_x_12761:
        /* <DEDUP_REMOVED lines=17> */
.L_x_12762:
[----:B------:R-:W-:Y:S02]  /*2add0*/  IMAD.MOV.U32 R13, RZ, RZ, R6 ;  /* 0x000000ffff0d7224 */ /* 0x000fe400078e0006 */
[----:B------:R-:W-:Y:S01]  /*2ade0*/  IMAD.MOV.U32 R12, RZ, RZ, 0x5 ;  /* 0x00000005ff0c7424 */ /* 0x000fe200078e00ff */
[----:B------:R-:W-:-:S13]  /*2adf0*/  IADD3 R2, P3, R14, R0, RZ ;  /* 0x000000000e027210 */ /* 0x000fda0007f7e0ff */
[----:B------:R-:W-:Y:S05]  /*2ae00*/  WARPSYNC.COLLECTIVE R15, `(.L_x_12763) ;  /* 0x000000000f087348 */ /* 0x000fea0003c00000 */
[----:B------:R0:W1:Y:S02]  /*2ae10*/  SHFL.IDX P6, R14, R13, R12, R11 ;  /* 0x0000000c0d0e7389 */ /* 0x00006400000c000b */
[----:B01----:R-:W-:Y:S01]  /*2ae20*/  ENDCOLLECTIVE ;  /* 0x000000000000791b */ /* 0x003fe20003800000 */
.L_x_12763:
        /* <DEDUP_REMOVED lines=12> */
.L_x_12764:
        /* <DEDUP_REMOVED lines=9> */
.L_x_12655:
[----:B0-----:R0:W1:Y:S02]  /*2af80*/  SYNCS.PHASECHK.TRANS64.TRYWAIT P0, [R6+URZ+0x32440], R21 ;  /* 0x03244015060075a7 */ /* 0x001064000800017f */
[----:B-1----:R-:W-:Y:S05]  /*2af90*/  @!P0 NANOSLEEP.SYNCS 0x989680 ;  /* 0x009896800000895d */ /* 0x002fea0003900000 */
[----:B------:R-:W1:Y:S02]  /*2afa0*/  @!P0 SYNCS.PHASECHK.TRANS64 P0, [R6+URZ+0x32440], R21 ;  /* 0x03244015060085a7 */ /* 0x000e64000800007f */
[----:B-1----:R-:W-:Y:S05]  /*2afb0*/  @!P0 BRA `(.L_x_12655) ;  /* 0xfffffffc00f08947 */ /* 0x002fea000383ffff */
[----:B------:R-:W-:Y:S05]  /*2afc0*/  BRA `(.L_x_12766) ;  /* 0xffffffb800347947 */ /* 0x000fea000383ffff */
.L_x_12656:
        /* <DEDUP_REMOVED lines=8> */
.L_x_12768:
[----:B------:R-:W-:Y:S05]  /*2b050*/  BSYNC B1 ;  /* 0x0000000000017941 */ /* 0x000fea0003800000 */
.L_x_12767:
        /* <DEDUP_REMOVED lines=9> */
.L_x_12769:
[----:B------:R-:W-:Y:S02]  /*2b0f0*/  IMAD.MOV.U32 R13, RZ, RZ, R9 ;  /* 0x000000ffff0d7224 */ /* 0x000fe400078e0009 */
[----:B------:R-:W-:Y:S02]  /*2b100*/  IMAD.MOV.U32 R12, RZ, RZ, 0x1 ;  /* 0x00000001ff0c7424 */ /* 0x000fe400078e00ff */
[----:B------:R-:W-:-:S07]  /*2b110*/  IMAD.MOV.U32 R2, RZ, RZ, R14 ;  /* 0x000000ffff027224 */ /* 0x000fce00078e000e */
[----:B------:R-:W-:Y:S05]  /*2b120*/  WARPSYNC.COLLECTIVE R15, `(.L_x_12770) ;  /* 0x000000000f087348 */ /* 0x000fea0003c00000 */
[----:B------:R0:W1:Y:S02]  /*2b130*/  SHFL.IDX P6, R14, R13, R12, R11 ;  /* 0x0000000c0d0e7389 */ /* 0x00006400000c000b */
[----:B01----:R-:W-:Y:S01]  /*2b140*/  ENDCOLLECTIVE ;  /* 0x000000000000791b */ /* 0x003fe20003800000 */
.L_x_12770:
        /* <DEDUP_REMOVED lines=11> */
.L_x_12771:
[----:B------:R-:W-:Y:S02]  /*2b200*/  IMAD.MOV.U32 R13, RZ, RZ, R9 ;  /* 0x000000ffff0d7224 */ /* 0x000fe400078e0009 */
[----:B------:R-:W-:Y:S02]  /*2b210*/  IMAD.MOV.U32 R12, RZ, RZ, 0x2 ;  /* 0x00000002ff0c7424 */ /* 0x000fe400078e00ff */
[----:B------:R-:W-:-:S07]  /*2b220*/  IMAD.MOV.U32 R2, RZ, RZ, R14 ;  /* 0x000000ffff027224 */ /* 0x000fce00078e000e */
[----:B------:R-:W-:Y:S05]  /*2b230*/  WARPSYNC.COLLECTIVE R15, `(.L_x_12772) ;  /* 0x000000000f087348 */ /* 0x000fea0003c00000 */
[----:B------:R0:W1:Y:S02]  /*2b240*/  SHFL.IDX P6, R14, R13, R12, R11 ;  /* 0x0000000c0d0e7389 */ /* 0x00006400000c000b */
[----:B01----:R-:W-:Y:S01]  /*2b250*/  ENDCOLLECTIVE ;  /* 0x000000000000791b */ /* 0x003fe20003800000 */
.L_x_12772:
        /* <DEDUP_REMOVED lines=11> */
.L_x_12773:
[----:B------:R-:W-:Y:S02]  /*2b310*/  IMAD.MOV.U32 R13, RZ, RZ, R9 ;  /* 0x000000ffff0d7224 */ /* 0x000fe400078e0009 */
[----:B------:R-:W-:Y:S02]  /*2b320*/  IMAD.MOV.U32 R12, RZ, RZ, 0x3 ;  /* 0x00000003ff0c7424 */ /* 0x000fe400078e00ff */
[----:B------:R-:W-:-:S07]  /*2b330*/  IMAD.MOV.U32 R2, RZ, RZ, R14 ;  /* 0x000000ffff027224 */ /* 0x000fce00078e000e */
[----:B------:R-:W-:Y:S05]  /*2b340*/  WARPSYNC.COLLECTIVE R15, `(.L_x_12774) ;  /* 0x000000000f087348 */ /* 0x000fea0003c00000 */
[----:B------:R0:W1:Y:S02]  /*2b350*/  SHFL.IDX P6, R14, R13, R12, R11 ;  /* 0x0000000c0d0e7389 */ /* 0x00006400000c000b */
[----:B01----:R-:W-:Y:S01]  /*2b360*/  ENDCOLLECTIVE ;  /* 0x000000000000791b */ /* 0x003fe20003800000 */
.L_x_12774:
        /* <DEDUP_REMOVED lines=11> */
.L_x_12775:
[----:B------:R-:W-:Y:S02]  /*2b420*/  IMAD.MOV.U32 R13, RZ, RZ, R9 ;  /* 0x000000ffff0d7224 */ /* 0x000fe400078e0009 */
[----:B------:R-:W-:Y:S02]  /*2b430*/  IMAD.MOV.U32 R12, RZ, RZ, 0x4 ;  /* 0x00000004ff0c7424 */ /* 0x000fe400078e00ff */
[----:B------:R-:W-:-:S07]  /*2b440*/  IMAD.MOV.U32 R2, RZ, RZ, R14 ;  /* 0x000000ffff027224 */ /* 0x000fce00078e000e */
[----:B------:R-:W-:Y:S05]  /*2b450*/  WARPSYNC.COLLECTIVE R15, `(.L_x_12776) ;  /* 0x000000000f087348 */ /* 0x000fea0003c00000 */
[----:B------:R0:W1:Y:S02]  /*2b460*/  SHFL.IDX P6, R14, R13, R12, R11 ;  /* 0x0000000c0d0e7389 */ /* 0x00006400000c000b */
[----:B01----:R-:W-:Y:S01]  /*2b470*/  ENDCOLLECTIVE ;  /* 0x000000000000791b */ /* 0x003fe20003800000 */
.L_x_12776:
        /* <DEDUP_REMOVED lines=11> */
.L_x_12777:
[----:B------:R-:W-:Y:S02]  /*2b530*/  IMAD.MOV.U32 R13, RZ, RZ, R9 ;  /* 0x000000ffff0d7224 */ /* 0x000fe400078e0009 */
[----:B------:R-:W-:Y:S02]  /*2b540*/  IMAD.MOV.U32 R12, RZ, RZ, 0x5 ;  /* 0x00000005ff0c7424 */ /* 0x000fe400078e00ff */
[----:B------:R-:W-:-:S07]  /*2b550*/  IMAD.MOV.U32 R2, RZ, RZ, R14 ;  /* 0x000000ffff027224 */ /* 0x000fce00078e000e */
[----:B------:R-:W-:Y:S05]  /*2b560*/  WARPSYNC.COLLECTIVE R15, `(.L_x_12778) ;  /* 0x000000000f087348 */ /* 0x000fea0003c00000 */
[----:B------:R0:W1:Y:S02]  /*2b570*/  SHFL.IDX P6, R14, R13, R12, R11 ;  /* 0x0000000c0d0e7389 */ /* 0x00006400000c000b */
[----:B01----:R-:W-:Y:S01]  /*2b580*/  ENDCOLLECTIVE ;  /* 0x000000000000791b */ /* 0x003fe20003800000 */
.L_x_12778:
        /* <DEDUP_REMOVED lines=11> */
.L_x_12779:
[----:B------:R-:W-:Y:S01]  /*2b640*/  IMAD.MOV.U32 R2, RZ, RZ, R14 ;  /* 0x000000ffff027224 */ /* 0x000fe200078e000e */
[----:B------:R-:W-:Y:S06]  /*2b650*/  BRA `(.L_x_12780) ;  /* 0xffffffb400647947 */ /* 0x000fec000383ffff */
.L_x_12661:
[----:B----4-:R4:W0:Y:S02]  /*2b660*/  SYNCS.PHASECHK.TRANS64.TRYWAIT P0, [R6+URZ+0x32460], R21 ;  /* 0x03246015060075a7 */ /* 0x010824000800017f */
[----:B0-----:R-:W-:Y:S05]  /*2b670*/  @!P0 NANOSLEEP.SYNCS 0x989680 ;  /* 0x009896800000895d */ /* 0x001fea0003900000 */
[----:B------:R-:W0:Y:S02]  /*2b680*/  @!P0 SYNCS.PHASECHK.TRANS64 P0, [R6+URZ+0x32460], R21 ;  /* 0x03246015060085a7 */ /* 0x000e24000800007f */
[----:B0-----:R-:W-:Y:S05]  /*2b690*/  @!P0 BRA `(.L_x_12661) ;  /* 0xfffffffc00f08947 */ /* 0x001fea000383ffff */
[----:B------:R-:W-:Y:S05]  /*2b6a0*/  BRA `(.L_x_12781) ;  /* 0xffffffb400b07947 */ /* 0x000fea000383ffff */
.L_x_12662:
[----:B------:R-:W-:Y:S01]  /*2b6b0*/  BSSY B1, `(.L_x_12782) ;  /* 0x0000008000017945 */ /* 0x000fe20003800000 */
[----:B------:R-:W-:Y:S02]  /*2b6c0*/  IMAD.MOV.U32 R13, RZ, RZ, R9 ;  /* 0x000000ffff0d7224 */ /* 0x000fe400078e0009 */
[----:B------:R-:W-:Y:S02]  /*2b6d0*/  IMAD.MOV.U32 R12, RZ, RZ, RZ ;  /* 0x000000ffff0c7224 */ /* 0x000fe400078e00ff */
[----:B------:R-:W-:Y:S02]  /*2b6e0*/  IMAD.MOV.U32 R11, RZ, RZ, 0x181f ;  /* 0x0000181fff0b7424 */ /* 0x000fe400078e00ff */
[----:B------:R-:W-:-:S07]  /*2b6f0*/  IMAD.MOV.U32 R15, RZ, RZ, -0x1 ;  /* 0xffffffffff0f7424 */ /* 0x000fce00078e00ff */
[----:B0--34-:R-:W-:Y:S05]  /*2b700*/  WARPSYNC.COLLECTIVE R15, `(.L_x_12783) ;  /* 0x000000000f087348 */ /* 0x019fea0003c00000 */
[----:B------:R1:W2:Y:S02]  /*2b710*/  SHFL.IDX P6, R14, R13, R12, R11 ;  /* 0x0000000c0d0e7389 */ /* 0x0002a400000c000b */
[----:B01234-:R-:W-:Y:S01]  /*2b720*/  ENDCOLLECTIVE ;  /* 0x000000000000791b */ /* 0x01ffe20003800000 */
.L_x_12783:
[----:B------:R-:W-:Y:S05]  /*2b730*/  BSYNC B1 ;  /* 0x0000000000017941 */ /* 0x000fea0003800000 */
.L_x_12782:
        /* <DEDUP_REMOVED lines=9> */
.L_x_12784:
[----:B------:R-:W-:Y:S02]  /*2b7d0*/  IMAD.MOV.U32 R13, RZ, RZ, R9 ;  /* 0x000000ffff0d7224 */ /* 0x000fe400078e0009 */
[----:B------:R-:W-:Y:S01]  /*2b7e0*/  IMAD.MOV.U32 R12, RZ, RZ, 0x1 ;  /* 0x00000001ff0c7424 */ /* 0x000fe200078e00ff */
[----:B------:R-:W-:-:S13]  /*2b7f0*/  IADD3 R2, P0, R14, R0, RZ ;  /* 0x000000000e027210 */ /* 0x000fda0007f1e0ff */
[----:B------:R-:W-:Y:S05]  /*2b800*/  WARPSYNC.COLLECTIVE R15, `(.L_x_12785) ;  /* 0x000000000f087348 */ /* 0x000fea0003c00000 */
[----:B------:R0:W1:Y:S02]  /*2b810*/  SHFL.IDX P6, R14, R13, R12, R11 ;  /* 0x0000000c0d0e7389 */ /* 0x00006400000c000b */
[----:B01----:R-:W-:Y:S01]  /*2b820*/  ENDCOLLECTIVE ;  /* 0x000000000000791b */ /* 0x003fe20003800000 */
.L_x_12785:
        /* <DEDUP_REMOVED lines=13> */
.L_x_12786:
[----:B------:R-:W-:Y:S02]  /*2b900*/  IMAD.MOV.U32 R13, RZ, RZ, R9 ;  /* 0x000000ffff0d7224 */ /* 0x000fe400078e0009 */
[----:B------:R-:W-:Y:S01]  /*2b910*/  IMAD.MOV.U32 R12, RZ, RZ, 0x2 ;  /* 0x00000002ff0c7424 */ /* 0x000fe200078e00ff */
[----:B------:R-:W-:-:S13]  /*2b920*/  IADD3 R2, P0, R14, R0, RZ ;  /* 0x000000000e027210 */ /* 0x000fda0007f1e0ff */
[----:B------:R-:W-:Y:S05]  /*2b930*/  WARPSYNC.COLLECTIVE R15, `(.L_x_12787) ;  /* 0x000000000f087348 */ /* 0x000fea0003c00000 */
[----:B------:R0:W1:Y:S02]  /*2b940*/  SHFL.IDX P6, R14, R13, R12, R11 ;  /* 0x0000000c0d0e7389 */ /* 0x00006400000c000b */
[----:B01----:R-:W-:Y:S01]  /*2b950*/  ENDCOLLECTIVE ;  /* 0x000000000000791b */ /* 0x003fe20003800000 */
.L_x_12787:
        /* <DEDUP_REMOVED lines=13> */
.L_x_12788:
[----:B------:R-:W-:Y:S02]  /*2ba30*/  IMAD.MOV.U32 R13, RZ, RZ, R9 ;  /* 0x000000ffff0d7224 */ /* 0x000fe400078e0009 */
[----:B------:R-:W-:Y:S01]  /*2ba40*/  IMAD.MOV.U32 R12, RZ, RZ, 0x3 ;  /* 0x00000003ff0c7424 */ /* 0x000fe200078e00ff */
[----:B------:R-:W-:-:S13]  /*2ba50*/  IADD3 R2, P0, R14, R0, RZ ;  /* 0x000000000e027210 */ /* 0x000fda0007f1e0ff */
[----:B------:R-:W-:Y:S05]  /*2ba60*/  WARPSYNC.COLLECTIVE R15, `(.L_x_12789) ;  /* 0x000000000f087348 */ /* 0x000fea0003c00000 */
[----:B------:R0:W1:Y:S02]  /*2ba70*/  SHFL.IDX P6, R14, R13, R12, R11 ;  /* 0x0000000c0d0e7389 */ /* 0x00006400000c000b */
[----:B01----:R-:W-:Y:S01]  /*2ba80*/  ENDCOLLECTIVE ;  /* 0x000000000000791b */ /* 0x003fe20003800000 */
.L_x_12789:
        /* <DEDUP_REMOVED lines=13> */
.L_x_12790:
[----:B------:R-:W-:Y:S02]  /*2bb60*/  IMAD.MOV.U32 R13, RZ, RZ, R9 ;  /* 0x000000ffff0d7224 */ /* 0x000fe400078e0009 */
[----:B------:R-:W-:Y:S01]  /*2bb70*/  IMAD.MOV.U32 R12, RZ, RZ, 0x4 ;  /* 0x00000004ff0c7424 */ /* 0x000fe200078e00ff */
[----:B------:R-:W-:-:S13]  /*2bb80*/  IADD3 R2, P0, R14, R0, RZ ;  /* 0x000000000e027210 */ /* 0x000fda0007f1e0ff */
[----:B------:R-:W-:Y:S05]  /*2bb90*/  WARPSYNC.COLLECTIVE R15, `(.L_x_12791) ;  /* 0x000000000f087348 */ /* 0x000fea0003c00000 */
[----:B------:R0:W1:Y:S02]  /*2bba0*/  SHFL.IDX P6, R14, R13, R12, R11 ;  /* 0x0000000c0d0e7389 */ /* 0x00006400000c000b */
[----:B01----:R-:W-:Y:S01]  /*2bbb0*/  ENDCOLLECTIVE ;  /* 0x000000000000791b */ /* 0x003fe20003800000 */
.L_x_12791:
        /* <DEDUP_REMOVED lines=13> */
.L_x_12792:
[----:B------:R-:W-:Y:S02]  /*2bc90*/  IMAD.MOV.U32 R13, RZ, RZ, R9 ;  /* 0x000000ffff0d7224 */ /* 0x000fe400078e0009 */
[----:B------:R-:W-:Y:S01]  /*2bca0*/  IMAD.MOV.U32 R12, RZ, RZ, 0x5 ;  /* 0x00000005ff0c7424 */ /* 0x000fe200078e00ff */
[----:B------:R-:W-:-:S13]  /*2bcb0*/  IADD3 R2, P0, R14, R0, RZ ;  /* 0x000000000e027210 */ /* 0x000fda0007f1e0ff */
[----:B------:R-:W-:Y:S05]  /*2bcc0*/  WARPSYNC.COLLECTIVE R15, `(.L_x_12793) ;  /* 0x000000000f087348 */ /* 0x000fea0003c00000 */
[----:B------:R0:W1:Y:S02]  /*2bcd0*/  SHFL.IDX P6, R14, R13, R12, R11 ;  /* 0x0000000c0d0e7389 */ /* 0x00006400000c000b */
[----:B01----:R-:W-:Y:S01]  /*2bce0*/  ENDCOLLECTIVE ;  /* 0x000000000000791b */ /* 0x003fe20003800000 */
.L_x_12793:
        /* <DEDUP_REMOVED lines=13> */
.L_x_12794:
[----:B------:R-:W-:Y:S05]  /*2bdc0*/  BRA `(.L_x_12795) ;  /* 0xffffffb000fc7947 */ /* 0x000fea000383ffff */
.L_x_12670:
[----:B------:R-:W-:Y:S01]  /*2bdd0*/  BSSY B0, `(.L_x_12796) ;  /* 0x0000008000007945 */ /* 0x000fe20003800000 */
[----:B------:R-:W-:Y:S02]  /*2bde0*/  IMAD.MOV.U32 R13, RZ, RZ, R16 ;  /* 0x000000ffff0d7224 */ /* 0x000fe400078e0010 */
[----:B------:R-:W-:Y:S02]  /*2bdf0*/  IMAD.MOV.U32 R12, RZ, RZ, RZ ;  /* 0x000000ffff0c7224 */ /* 0x000fe400078e00ff */
[----:B------:R-:W-:Y:S02]  /*2be00*/  IMAD.MOV.U32 R11, RZ, RZ, 0x1f ;  /* 0x0000001fff0b7424 */ /* 0x000fe400078e00ff */
[----:B------:R-:W-:-:S07]  /*2be10*/  IMAD.MOV.U32 R15, RZ, RZ, -0x1 ;  /* 0xffffffffff0f7424 */ /* 0x000fce00078e00ff */
[----:B01234-:R-:W-:Y:S05]  /*2be20*/  WARPSYNC.COLLECTIVE R15, `(.L_x_12797) ;  /* 0x000000000f087348 */ /* 0x01ffea0003c00000 */
[----:B------:R0:W0:Y:S02]  /*2be30*/  SHFL.IDX P6, R14, R13, R12, R11 ;  /* 0x0000000c0d0e7389 */ /* 0x00002400000c000b */
[----:B01234-:R-:W-:Y:S01]  /*2be40*/  ENDCOLLECTIVE ;  /* 0x000000000000791b */ /* 0x01ffe20003800000 */
.L_x_12797:
[----:B------:R-:W-:Y:S05]  /*2be50*/  BSYNC B0 ;  /* 0x0000000000007941 */ /* 0x000fea0003800000 */
.L_x_12796:
        /* <DEDUP_REMOVED lines=9> */
.L_x_12798:
        /* <DEDUP_REMOVED lines=18> */
.L_x_12799:
[----:B------:R-:W-:Y:S01]  /*2c010*/  IMAD.MOV.U32 R12, RZ, RZ, 0x2 ;  /* 0x00000002ff0c7424 */ /* 0x000fe200078e00ff */
[----:B------:R-:W-:-:S05]  /*2c020*/  SEL R6, R14, RZ, P1 ;  /* 0x000000ff0e067207 */ /* 0x000fca0000800000 */
[----:B------:R-:W-:-:S04]  /*2c030*/  IMAD.IADD R6, R5, 0x1, R6 ;  /* 0x0000000105067824 */ /* 0x000fc800078e0206 */
[----:B------:R-:W-:-:S07]  /*2c040*/  IMAD.MOV.U32 R13, RZ, RZ, R6 ;  /* 0x000000ffff0d7224 */ /* 0x000fce00078e0006 */
[----:B------:R-:W-:Y:S05]  /*2c050*/  WARPSYNC.COLLECTIVE R15, `(.L_x_12800) ;  /* 0x000000000f087348 */ /* 0x000fea0003c00000 */
[----:B------:R0:W1:Y:S02]  /*2c060*/  SHFL.UP P6, R14, R13, R12, R11 ;  /* 0x0400000c0d0e7389 */ /* 0x00006400000c000b */
[----:B01----:R-:W-:Y:S01]  /*2c070*/  ENDCOLLECTIVE ;  /* 0x000000000000791b */ /* 0x003fe20003800000 */
.L_x_12800:
[----:B------:R-:W-:Y:S01]  /*2c080*/  IMAD.MOV.U32 R12, RZ, RZ, 0x4 ;  /* 0x00000004ff0c7424 */ /* 0x000fe200078e00ff */
[----:B------:R-:W-:-:S05]  /*2c090*/  SEL R7, R14, RZ, P2 ;  /* 0x000000ff0e077207 */ /* 0x000fca0001000000 */
[----:B------:R-:W-:-:S04]  /*2c0a0*/  IMAD.IADD R7, R6, 0x1, R7 ;  /* 0x0000000106077824 */ /* 0x000fc800078e0207 */
[----:B------:R-:W-:-:S07]  /*2c0b0*/  IMAD.MOV.U32 R13, RZ, RZ, R7 ;  /* 0x000000ffff0d7224 */ /* 0x000fce00078e0007 */
[----:B------:R-:W-:Y:S05]  /*2c0c0*/  WARPSYNC.COLLECTIVE R15, `(.L_x_12801) ;  /* 0x000000000f087348 */ /* 0x000fea0003c00000 */
[----:B------:R0:W1:Y:S02]  /*2c0d0*/  SHFL.UP P6, R14, R13, R12, R11 ;  /* 0x0400000c0d0e7389 */ /* 0x00006400000c000b */
[----:B01----:R-:W-:Y:S01]  /*2c0e0*/  ENDCOLLECTIVE ;  /* 0x000000000000791b */ /* 0x003fe20003800000 */
.L_x_12801:
[----:B------:R-:W-:Y:S01]  /*2c0f0*/  IMAD.MOV.U32 R12, RZ, RZ, 0x8 ;  /* 0x00000008ff0c7424 */ /* 0x000fe200078e00ff */
[----:B------:R-:W-:-:S05]  /*2c100*/  SEL R2, R14, RZ, P3 ;  /* 0x000000ff0e027207 */ /* 0x000fca0001800000 */
[----:B------:R-:W-:-:S04]  /*2c110*/  IMAD.IADD R2, R7, 0x1, R2 ;  /* 0x0000000107027824 */ /* 0x000fc800078e0202 */
[----:B------:R-:W-:-:S07]  /*2c120*/  IMAD.MOV.U32 R13, RZ, RZ, R2 ;  /* 0x000000ffff0d7224 */ /* 0x000fce00078e0002 */
[----:B------:R-:W-:Y:S05]  /*2c130*/  WARPSYNC.COLLECTIVE R15, `(.L_x_12802) ;  /* 0x000000000f087348 */ /* 0x000fea0003c00000 */
[----:B------:R0:W1:Y:S02]  /*2c140*/  SHFL.UP P6, R14, R13, R12, R11 ;  /* 0x0400000c0d0e7389 */ /* 0x00006400000c000b */
[----:B01----:R-:W-:Y:S01]  /*2c150*/  ENDCOLLECTIVE ;  /* 0x000000000000791b */ /* 0x003fe20003800000 */
.L_x_12802:
[----:B------:R-:W-:Y:S01]  /*2c160*/  IMAD.MOV.U32 R12, RZ, RZ, 0x10 ;  /* 0x00000010ff0c7424 */ /* 0x000fe200078e00ff */
[----:B------:R-:W-:-:S05]  /*2c170*/  SEL R3, R14, RZ, P4 ;  /* 0x000000ff0e037207 */ /* 0x000fca0002000000 */
[----:B------:R-:W-:-:S04]  /*2c180*/  IMAD.IADD R3, R2, 0x1, R3 ;  /* 0x0000000102037824 */ /* 0x000fc800078e0203 */
[----:B------:R-:W-:-:S07]  /*2c190*/  IMAD.MOV.U32 R13, RZ, RZ, R3 ;  /* 0x000000ffff0d7224 */ /* 0x000fce00078e0003 */
[----:B------:R-:W-:Y:S05]  /*2c1a0*/  WARPSYNC.COLLECTIVE R15, `(.L_x_12803) ;  /* 0x000000000f087348 */ /* 0x000fea0003c00000 */
[----:B------:R0:W1:Y:S02]  /*2c1b0*/  SHFL.UP P6, R14, R13, R12, R11 ;  /* 0x0400000c0d0e7389 */ /* 0x00006400000c000b */
[----:B01----:R-:W-:Y:S01]  /*2c1c0*/  ENDCOLLECTIVE ;  /* 0x000000000000791b */ /* 0x003fe20003800000 */
.L_x_12803:
        /* <DEDUP_REMOVED lines=8> */
.L_x_12804:
[----:B------:R-:W-:Y:S05]  /*2c250*/  BRA `(.L_x_12805) ;  /* 0xffffffb400547947 */ /* 0x000fea000383ffff */
.L_x_12675:
        /* <DEDUP_REMOVED lines=8> */
.L_x_12807:
[----:B------:R-:W-:Y:S05]  /*2c2e0*/  BSYNC B0 ;  /* 0x0000000000007941 */ /* 0x000fea0003800000 */
.L_x_12806:
        /* <DEDUP_REMOVED lines=8> */
.L_x_12808:
[----:B------:R-:W-:Y:S01]  /*2c370*/  IMAD.MOV.U32 R12, RZ, RZ, 0x4 ;  /* 0x00000004ff0c7424 */ /* 0x000fe200078e00ff */
[----:B------:R-:W-:-:S05]  /*2c380*/  SEL R2, R14, RZ, P2 ;  /* 0x000000ff0e027207 */ /* 0x000fca0001000000 */
[----:B------:R-:W-:-:S04]  /*2c390*/  IMAD.IADD R2, R13, 0x1, R2 ;  /* 0x000000010d027824 */ /* 0x000fc800078e0202 */
[----:B------:R-:W-:-:S07]  /*2c3a0*/  IMAD.MOV.U32 R13, RZ, RZ, R2 ;  /* 0x000000ffff0d7224 */ /* 0x000fce00078e0002 */
[----:B------:R-:W-:Y:S05]  /*2c3b0*/  WARPSYNC.COLLECTIVE R15, `(.L_x_12809) ;  /* 0x000000000f087348 */ /* 0x000fea0003c00000 */
[----:B------:R0:W1:Y:S02]  /*2c3c0*/  SHFL.UP P6, R14, R13, R12, R11 ;  /* 0x0400000c0d0e7389 */ /* 0x00006400000c000b */
[----:B01----:R-:W-:Y:S01]  /*2c3d0*/  ENDCOLLECTIVE ;  /* 0x000000000000791b */ /* 0x003fe20003800000 */
.L_x_12809:
[----:B------:R-:W-:Y:S01]  /*2c3e0*/  IMAD.MOV.U32 R12, RZ, RZ, 0x8 ;  /* 0x00000008ff0c7424 */ /* 0x000fe200078e00ff */
[----:B------:R-:W-:-:S05]  /*2c3f0*/  SEL R3, R14, RZ, P3 ;  /* 0x000000ff0e037207 */ /* 0x000fca0001800000 */
[----:B------:R-:W-:-:S04]  /*2c400*/  IMAD.IADD R3, R2, 0x1, R3 ;  /* 0x0000000102037824 */ /* 0x000fc800078e0203 */
[----:B------:R-:W-:-:S07]  /*2c410*/  IMAD.MOV.U32 R13, RZ, RZ, R3 ;  /* 0x000000ffff0d7224 */ /* 0x000fce00078e0003 */
[----:B------:R-:W-:Y:S05]  /*2c420*/  WARPSYNC.COLLECTIVE R15, `(.L_x_12810) ;  /* 0x000000000f087348 */ /* 0x000fea0003c00000 */
[----:B------:R0:W1:Y:S02]  /*2c430*/  SHFL.UP P6, R14, R13, R12, R11 ;  /* 0x0400000c0d0e7389 */ /* 0x00006400000c000b */
[----:B01----:R-:W-:Y:S01]  /*2c440*/  ENDCOLLECTIVE ;  /* 0x000000000000791b */ /* 0x003fe20003800000 */
.L_x_12810:
[----:B------:R-:W-:Y:S01]  /*2c450*/  IMAD.MOV.U32 R12, RZ, RZ, 0x10 ;  /* 0x00000010ff0c7424 */ /* 0x000fe200078e00ff */
[----:B------:R-:W-:-:S05]  /*2c460*/  SEL R4, R14, RZ, P4 ;  /* 0x000000ff0e047207 */ /* 0x000fca0002000000 */
[----:B------:R-:W-:-:S04]  /*2c470*/  IMAD.IADD R4, R3, 0x1, R4 ;  /* 0x0000000103047824 */ /* 0x000fc800078e0204 */
[----:B------:R-:W-:-:S07]  /*2c480*/  IMAD.MOV.U32 R13, RZ, RZ, R4 ;  /* 0x000000ffff0d7224 */ /* 0x000fce00078e0004 */
[----:B------:R-:W-:Y:S05]  /*2c490*/  WARPSYNC.COLLECTIVE R15, `(.L_x_12811) ;  /* 0x000000000f087348 */ /* 0x000fea0003c00000 */
[----:B------:R0:W1:Y:S02]  /*2c4a0*/  SHFL.UP P6, R14, R13, R12, R11 ;  /* 0x0400000c0d0e7389 */ /* 0x00006400000c000b */
[----:B01----:R-:W-:Y:S01]  /*2c4b0*/  ENDCOLLECTIVE ;  /* 0x000000000000791b */ /* 0x003fe20003800000 */
.L_x_12811:
        /* <DEDUP_REMOVED lines=8> */
.L_x_12812:
[----:B------:R-:W-:Y:S05]  /*2c540*/  BRA `(.L_x_12813) ;  /* 0xffffffb400347947 */ /* 0x000fea000383ffff */
.L_x_12677:
[----:B------:R-:W-:Y:S01]  /*2c550*/  BSSY B0, `(.L_x_12814) ;  /* 0x0000006000007945 */ /* 0x000fe20003800000 */
[----:B------:R-:W-:Y:S01]  /*2c560*/  PLOP3.LUT P6, PT, P6, PT, PT, 0x8, 0x0 ;  /* 0x000000000000781c */ /* 0x000fe200037ce170 */
[----:B------:R-:W-:-:S12]  /*2c570*/  IMAD.MOV.U32 R15, RZ, RZ, -0x1 ;  /* 0xffffffffff0f7424 */ /* 0x000fd800078e00ff */
[----:B012---:R-:W-:Y:S05]  /*2c580*/  WARPSYNC.COLLECTIVE R15, `(.L_x_12815) ;  /* 0x000000000f087348 */ /* 0x007fea0003c00000 */
[----:B------:R-:W-:Y:S01]  /*2c590*/  VOTE.ANY R14, PT, P6 ;  /* 0x00000000000e7806 */ /* 0x000fe200030e0100 */
[----:B012---:R-:W-:Y:S06]  /*2c5a0*/  ENDCOLLECTIVE ;  /* 0x000000000000791b */ /* 0x007fec0003800000 */
.L_x_12815:
[----:B------:R-:W-:Y:S05]  /*2c5b0*/  BSYNC B0 ;  /* 0x0000000000007941 */ /* 0x000fea0003800000 */
.L_x_12814:
        /* <DEDUP_REMOVED lines=9> */
.L_x_12816:
[----:B------:R-:W-:Y:S01]  /*2c650*/  IMAD.MOV.U32 R5, RZ, RZ, R14 ;  /* 0x000000ffff057224 */ /* 0x000fe200078e000e */
[----:B------:R-:W-:Y:S06]  /*2c660*/  BRA `(.L_x_12817) ;  /* 0xffffffb400247947 */ /* 0x000fec000383ffff */
.L_x_12679:
[----:B------:R-:W-:Y:S01]  /*2c670*/  BSSY B0, `(.L_x_12818) ;  /* 0x0000007000007945 */ /* 0x000fe20003800000 */
[----:B------:R-:W-:Y:S02]  /*2c680*/  IMAD.MOV.U32 R13, RZ, RZ, R6 ;  /* 0x000000ffff0d7224 */ /* 0x000fe400078e0006 */
[----:B------:R-:W-:Y:S02]  /*2c690*/  IMAD.MOV.U32 R11, RZ, RZ, 0x1f ;  /* 0x0000001fff0b7424 */ /* 0x000fe400078e00ff */
[----:B------:R-:W-:-:S07]  /*2c6a0*/  IMAD.MOV.U32 R15, RZ, RZ, -0x1 ;  /* 0xffffffffff0f7424 */ /* 0x000fce00078e00ff */
[----:B01234-:R-:W-:Y:S05]  /*2c6b0*/  WARPSYNC.COLLECTIVE R15, `(.L_x_12819) ;  /* 0x000000000f087348 */ /* 0x01ffea0003c00000 */
[----:B------:R0:W0:Y:S02]  /*2c6c0*/  SHFL.IDX P6, R14, R13, R12, R11 ;  /* 0x0000000c0d0e7389 */ /* 0x00002400000c000b */
[----:B01234-:R-:W-:Y:S01]  /*2c6d0*/  ENDCOLLECTIVE ;  /* 0x000000000000791b */ /* 0x01ffe20003800000 */
.L_x_12819:
[----:B------:R-:W-:Y:S05]  /*2c6e0*/  BSYNC B0 ;  /* 0x0000000000007941 */ /* 0x000fea0003800000 */
.L_x_12818:
[----:B------:R-:W-:Y:S05]  /*2c6f0*/  BRA `(.L_x_12678) ;  /* 0xffffffb4001c7947 */ /* 0x000fea000383ffff */
.L_x_12683:
[----:B0-----:R0:W1:Y:S02]  /*2c700*/  SYNCS.PHASECHK.TRANS64.TRYWAIT P0, [R7+URZ+0x32420], R0 ;  /* 0x03242000070075a7 */ /* 0x001064000800017f */
[----:B-1----:R-:W-:Y:S05]  /*2c710*/  @!P0 NANOSLEEP.SYNCS 0x989680 ;  /* 0x009896800000895d */ /* 0x002fea0003900000 */
[----:B------:R-:W1:Y:S02]  /*2c720*/  @!P0 SYNCS.PHASECHK.TRANS64 P0, [R7+URZ+0x32420], R0 ;  /* 0x03242000070085a7 */ /* 0x000e64000800007f */
[----:B-1----:R-:W-:Y:S05]  /*2c730*/  @!P0 BRA `(.L_x_12683) ;  /* 0xfffffffc00f08947 */ /* 0x002fea000383ffff */
[----:B------:R-:W-:Y:S05]  /*2c740*/  BRA `(.L_x_12820) ;  /* 0xffffffb800947947 */ /* 0x000fea000383ffff */
.L_x_12684:
        /* <DEDUP_REMOVED lines=11> */
.L_x_12822:
[----:B------:R-:W-:Y:S05]  /*2c800*/  BSYNC B0 ;  /* 0x0000000000007941 */ /* 0x000fea0003800000 */
.L_x_12821:
[----:B------:R-:W-:Y:S05]  /*2c810*/  BRA `(.L_x_12823) ;  /* 0xffffffb8007c7947 */ /* 0x000fea000383ffff */
.L_x_12687:
[----:B------:R-:W-:Y:S01]  /*2c820*/  BSSY B1, `(.L_x_12824) ;  /* 0x0000006000017945 */ /* 0x000fe20003800000 */
[----:B------:R-:W-:-:S07]  /*2c830*/  IMAD.MOV.U32 R15, RZ, RZ, -0x1 ;  /* 0xffffffffff0f7424 */ /* 0x000fce00078e00ff */
[----:B0-234-:R-:W-:Y:S05]  /*2c840*/  WARPSYNC.COLLECTIVE R15, `(.L_x_12825) ;  /* 0x000000000f0c7348 */ /* 0x01dfea0003c00000 */
[----:B------:R-:W-:Y:S02]  /*2c850*/  ELECT P6, UR62, PT ;  /* 0x00000000003e782f */ /* 0x000fe400038c0000 */
[----:B------:R-:W-:Y:S01]  /*2c860*/  MOV R14, UR62 ;  /* 0x0000003e000e7c02 */ /* 0x000fe20008000f00 */
[----:B0-234-:R-:W-:Y:S10]  /*2c870*/  ENDCOLLECTIVE ;  /* 0x000000000000791b */ /* 0x01dff40003800000 */
.L_x_12825:
[----:B------:R-:W-:Y:S05]  /*2c880*/  BSYNC B1 ;  /* 0x0000000000017941 */ /* 0x000fea0003800000 */
.L_x_12824:
[----:B------:R-:W-:Y:S05]  /*2c890*/  BRA `(.L_x_12826) ;  /* 0xffffffb800747947 */ /* 0x000fea000383ffff */
.L_x_12689:
[----:B0-----:R0:W1:Y:S02]  /*2c8a0*/  SYNCS.PHASECHK.TRANS64.TRYWAIT P1, [R5+URZ+0x32440], R0 ;  /* 0x03244000050075a7 */ /* 0x001064000802017f */
[----:B-1----:R-:W-:Y:S05]  /*2c8b0*/  @!P1 NANOSLEEP.SYNCS 0x989680 ;  /* 0x009896800000995d */ /* 0x002fea0003900000 */
[----:B------:R-:W1:Y:S02]  /*2c8c0*/  @!P1 SYNCS.PHASECHK.TRANS64 P1, [R5+URZ+0x32440], R0 ;  /* 0x03244000050095a7 */ /* 0x000e64000802007f */
[----:B-1----:R-:W-:Y:S05]  /*2c8d0*/  @!P1 BRA `(.L_x_12689) ;  /* 0xfffffffc00f09947 */ /* 0x002fea000383ffff */
[----:B------:R-:W-:Y:S05]  /*2c8e0*/  BRA `(.L_x_12827) ;  /* 0xffffffb8009c7947 */ /* 0x000fea000383ffff */
.L_x_12691:
[----:B-1----:R1:W0:Y:S02]  /*2c8f0*/  SYNCS.PHASECHK.TRANS64.TRYWAIT P1, [R3+URZ+0x32440], R2 ;  /* 0x03244002030075a7 */ /* 0x002224000802017f */
[----:B0-----:R-:W-:Y:S05]  /*2c900*/  @!P1 NANOSLEEP.SYNCS 0x989680 ;  /* 0x009896800000995d */ /* 0x001fea0003900000 */
[----:B------:R-:W0:Y:S02]  /*2c910*/  @!P1 SYNCS.PHASECHK.TRANS64 P1, [R3+URZ+0x32440], R2 ;  /* 0x03244002030095a7 */ /* 0x000e24000802007f */
[----:B0-----:R-:W-:Y:S05]  /*2c920*/  @!P1 BRA `(.L_x_12691) ;  /* 0xfffffffc00f09947 */ /* 0x001fea000383ffff */
[----:B------:R-:W-:Y:S05]  /*2c930*/  BRA `(.L_x_12828) ;  /* 0xffffffb800a87947 */ /* 0x000fea000383ffff */
.L_x_12693:
[----:B------:R0:W0:Y:S02]  /*2c940*/  SYNCS.PHASECHK.TRANS64.TRYWAIT P1, [R5+URZ+0x32460], R0 ;  /* 0x03246000050075a7 */ /* 0x000024000802017f */
[----:B0-----:R-:W-:Y:S05]  /*2c950*/  @!P1 NANOSLEEP.SYNCS 0x989680 ;  /* 0x009896800000995d */ /* 0x001fea0003900000 */
[----:B------:R-:W0:Y:S02]  /*2c960*/  @!P1 SYNCS.PHASECHK.TRANS64 P1, [R5+URZ+0x32460], R0 ;  /* 0x03246000050095a7 */ /* 0x000e24000802007f */
[----:B0-----:R-:W-:Y:S05]  /*2c970*/  @!P1 BRA `(.L_x_12693) ;  /* 0xfffffffc00f09947 */ /* 0x001fea000383ffff */
[----:B------:R-:W-:Y:S05]  /*2c980*/  BRA `(.L_x_12829) ;  /* 0xffffffb800a47947 */ /* 0x000fea000383ffff */
        .type           $_ZN7cutlass13device_kernelIN5flash11enable_sm90INS1_16FlashAttnFwdSm90INS1_25CollectiveMainloopFwdSm90ILi2EN4cute5tupleIJNS5_1CILi1EEES8_S8_EEENS6_IJNS7_ILi128EEENS7_ILi96EEENS7_ILi64EEEEEELi256ENS_6half_tEfNS_4arch4Sm90ELb0ELb1ELb0ELb1ELb1ELb0ELb1ELb1ELb0ELb1ELb0ELb0EEENS1_21CollectiveEpilogueFwdINS6_IJSA_NS7_ILi256EEESB_EEES9_SE_SG_Li256ELb1ELb1ELb0ELb0EEENS1_36VarlenDynamicPersistentTileSchedulerILi128ELi96ELi256ELi128ELb0ELb1ELb1ELb1ELb0ELb1EEEEEEEEEvNT_6ParamsE$_ZZN5flash25CollectiveMainloopFwdSm90ILi2EN4cute5tupleIJNS1_1CILi1EEES4_S4_EEENS2_IJNS3_ILi128EEENS3_ILi96EEENS3_ILi64EEEEEELi256EN7cutlass6half_tEfNSA_4arch4Sm90ELb0ELb1ELb0ELb1ELb1ELb0ELb1ELb1ELb0ELb1ELb0ELb0EE3mmaINS_16FlashAttnFwdSm90ISE_NS_21CollectiveEpilogueFwdINS2_IJS6_NS3_ILi256EEES7_EEES5_SB_SD_Li256ELb1ELb1ELb0ELb0EEENS_36VarlenDynamicPersistentTileSchedulerILi128ELi96ELi256ELi128ELb0ELb1ELb1ELb1ELb0ELb1EEEE13SharedStorageENS1_6TensorINS1_11ArrayEngineIfLm128EEENS1_6LayoutINS2_IJNS2_IJNS3_ILi2EEEST_NS3_ILi32EEEEEES4_S4_EEENS2_IJNS2_IJS4_ST_NS3_ILi4EEEEEENS3_ILi0EEESZ_EEEEEEENS_7SoftmaxILi2ELi0EEEEEbRKNSE_6ParamsENSA_13PipelineAsyncILi2EEES19_RNSA_13PipelineStateILj2EEERT0_RT1_iRiRKNS_16SeqlenInfoQKNewKILb1ELb0EEENS2_IJiiiiEEERT_ENKUliT_T0_T1_E_clIZSF_ISO_S12_S14_EbS17_S19_S19_S1C_S1E_S1G_iS1H_S1L_S1M_S1O_EUlRS1P_iE1_NS3_ILb0EEENS3_ILb1EEEEEDaiS1P_S1Q_S1R_,@function
        .size           $_ZN7cutlass13device_kernelIN5flash11enable_sm90INS1_16FlashAttnFwdSm90INS1_25CollectiveMainloopFwdSm90ILi2EN4cute5tupleIJNS5_1CILi1EEES8_S8_EEENS6_IJNS7_ILi128EEENS7_ILi96EEENS7_ILi64EEEEEELi256ENS_6half_tEfNS_4arch4Sm90ELb0ELb1ELb0ELb1ELb1ELb0ELb1ELb1ELb0ELb1ELb0ELb0EEENS1_21CollectiveEpilogueFwdINS6_IJSA_NS7_ILi256EEESB_EEES9_SE_SG_Li256ELb1ELb1ELb0ELb0EEENS1_36VarlenDynamicPersistentTileSchedulerILi128ELi96ELi256ELi128ELb0ELb1ELb1ELb1ELb0ELb1EEEEEEEEEvNT_6ParamsE$_ZZN5flash25CollectiveMainloopFwdSm90ILi2EN4cute5tupleIJNS1_1CILi1EEES4_S4_EEENS2_IJNS3_ILi128EEENS3_ILi96EEENS3_ILi64EEEEEELi256EN7cutlass6half_tEfNSA_4arch4Sm90ELb0ELb1ELb0ELb1ELb1ELb0ELb1ELb1ELb0ELb1ELb0ELb0EE3mmaINS_16FlashAttnFwdSm90ISE_NS_21CollectiveEpilogueFwdINS2_IJS6_NS3_ILi256EEES7_EEES5_SB_SD_Li256ELb1ELb1ELb0ELb0EEENS_36VarlenDynamicPersistentTileSchedulerILi128ELi96ELi256ELi128ELb0ELb1ELb1ELb1ELb0ELb1EEEE13SharedStorageENS1_6TensorINS1_11ArrayEngineIfLm128EEENS1_6LayoutINS2_IJNS2_IJNS3_ILi2EEEST_NS3_ILi32EEEEEES4_S4_EEENS2_IJNS2_IJS4_ST_NS3_ILi4EEEEEENS3_ILi0EEESZ_EEEEEEENS_7SoftmaxILi2ELi0EEEEEbRKNSE_6ParamsENSA_13PipelineAsyncILi2EEES19_RNSA_13PipelineStateILj2EEERT0_RT1_iRiRKNS_16SeqlenInfoQKNewKILb1ELb0EEENS2_IJiiiiEEERT_ENKUliT_T0_T1_E_clIZSF_ISO_S12_S14_EbS17_S19_S19_S1C_S1E_S1G_iS1H_S1L_S1M_S1O_EUlRS1P_iE1_NS3_ILb0EEENS3_ILb1EEEEEDaiS1P_S1Q_S1R_,(.L_x_15563 - $_ZN7cutlass13device_kernelIN5flash11enable_sm90INS1_16FlashAttnFwdSm90INS1_25CollectiveMainloopFwdSm90ILi2EN4cute5tupleIJNS5_1CILi1EEES8_S8_EEENS6_IJNS7_ILi128EEENS7_ILi96EEENS7_ILi64EEEEEELi256ENS_6half_tEfNS_4arch4Sm90ELb0ELb1ELb0ELb1ELb1ELb0ELb1ELb1ELb0ELb1ELb0ELb0EEENS1_21CollectiveEpilogueFwdINS6_IJSA_NS7_ILi256EEESB_EEES9_SE_SG_Li256ELb1ELb1ELb0ELb0EEENS1_36VarlenDynamicPersistentTileSchedulerILi128ELi96ELi256ELi128ELb0ELb1ELb1ELb1ELb0ELb1EEEEEEEEEvNT_6ParamsE$_ZZN5flash25CollectiveMainloopFwdSm90ILi2EN4cute5tupleIJNS1_1CILi1EEES4_S4_EEENS2_IJNS3_ILi128EEENS3_ILi96EEENS3_ILi64EEEEEELi256EN7cutlass6half_tEfNSA_4arch4Sm90ELb0ELb1ELb0ELb1ELb1ELb0ELb1ELb1ELb0ELb1ELb0ELb0EE3mmaINS_16FlashAttnFwdSm90ISE_NS_21CollectiveEpilogueFwdINS2_IJS6_NS3_ILi256EEES7_EEES5_SB_SD_Li256ELb1ELb1ELb0ELb0EEENS_36VarlenDynamicPersistentTileSchedulerILi128ELi96ELi256ELi128ELb0ELb1ELb1ELb1ELb0ELb1EEEE13SharedStorageENS1_6TensorINS1_11ArrayEngineIfLm128EEENS1_6LayoutINS2_IJNS2_IJNS3_ILi2EEEST_NS3_ILi32EEEEEES4_S4_EEENS2_IJNS2_IJS4_ST_NS3_ILi4EEEEEENS3_ILi0EEESZ_EEEEEEENS_7SoftmaxILi2ELi0EEEEEbRKNSE_6ParamsENSA_13PipelineAsyncILi2EEES19_RNSA_13PipelineStateILj2EEERT0_RT1_iRiRKNS_16SeqlenInfoQKNewKILb1ELb0EEENS2_IJiiiiEEERT_ENKUliT_T0_T1_E_clIZSF_ISO_S12_S14_EbS17_S19_S19_S1C_S1E_S1G_iS1H_S1L_S1M_S1O_EUlRS1P_iE1_NS3_ILb0EEENS3_ILb1EEEEEDaiS1P_S1Q_S1R_)
$_ZN7cutlass13device_kernelIN5flash11enable_sm90INS1_16FlashAttnFwdSm90INS1_25CollectiveMainloopFwdSm90ILi2EN4cute5tupleIJNS5_1CILi1EEES8_S8_EEENS6_IJNS7_ILi128EEENS7_ILi96EEENS7_ILi64EEEEEELi256ENS_6half_tEfNS_4arch4Sm90ELb0ELb1ELb0ELb1ELb1ELb0ELb1ELb1ELb0ELb1ELb0ELb0EEENS1_21CollectiveEpilogueFwdINS6_IJSA_NS7_ILi256EEESB_EEES9_SE_SG_Li256ELb1ELb1ELb0ELb0EEENS1_36VarlenDynamicPersistentTileSchedulerILi128ELi96ELi256ELi128ELb0ELb1ELb1ELb1ELb0ELb1EEEEEEEEEvNT_6ParamsE$_ZZN5flash25CollectiveMainloopFwdSm90ILi2EN4cute5tupleIJNS1_1CILi1EEES4_S4_EEENS2_IJNS3_ILi128EEENS3_ILi96EEENS3_ILi64EEEEEELi256EN7cutlass6half_tEfNSA_4arch4Sm90ELb0ELb1ELb0ELb1ELb1ELb0ELb1ELb1ELb0ELb1ELb0ELb0EE3mmaINS_16FlashAttnFwdSm90ISE_NS_21CollectiveEpilogueFwdINS2_IJS6_NS3_ILi256EEES7_EEES5_SB_SD_Li256ELb1ELb1ELb0ELb0EEENS_36VarlenDynamicPersistentTileSchedulerILi128ELi96ELi256ELi128ELb0ELb1ELb1ELb1ELb0ELb1EEEE13SharedStorageENS1_6TensorINS1_11ArrayEngineIfLm128EEENS1_6LayoutINS2_IJNS2_IJNS3_ILi2EEEST_NS3_ILi32EEEEEES4_S4_EEENS2_IJNS2_IJS4_ST_NS3_ILi4EEEEEENS3_ILi0EEESZ_EEEEEEENS_7SoftmaxILi2ELi0EEEEEbRKNSE_6ParamsENSA_13PipelineAsyncILi2EEES19_RNSA_13PipelineStateILj2EEERT0_RT1_iRiRKNS_16SeqlenInfoQKNewKILb1ELb0EEENS2_IJiiiiEEERT_ENKUliT_T0_T1_E_clIZSF_ISO_S12_S14_EbS17_S19_S19_S1C_S1E_S1G_iS1H_S1L_S1M_S1O_EUlRS1P_iE1_NS3_ILb0EEENS3_ILb1EEEEEDaiS1P_S1Q_S1R_:
        /* <DEDUP_REMOVED lines=47> */
.L_x_12831:
[----:B------:R-:W-:Y:S05]  /*2cc80*/  BSYNC B2 ;  /* 0x0000000000027941 */ /* 0x000fea0003800000 */
.L_x_12830:
        /* <DEDUP_REMOVED lines=17> */
.L_x_12833:
[----:B------:R-:W-:Y:S05]  /*2cda0*/  BSYNC B2 ;  /* 0x0000000000027941 */ /* 0x000fea0003800000 */
.L_x_12832:
        /* <DEDUP_REMOVED lines=10> */
.L_x_12835:
[----:B------:R-:W-:Y:S05]  /*2ce50*/  BSYNC B2 ;  /* 0x0000000000027941 */ /* 0x000fea0003800000 */
.L_x_12834:
        /* <DEDUP_REMOVED lines=92> */
.L_x_12838:
[----:B------:R-:W-:Y:S05]  /*2d420*/  BSYNC B2 ;  /* 0x0000000000027941 */ /* 0x000fea0003800000 */
.L_x_12837:
        /* <DEDUP_REMOVED lines=17> */
.L_x_12840:
[----:B------:R-:W-:Y:S05]  /*2d540*/  BSYNC B2 ;  /* 0x0000000000027941 */ /* 0x000fea0003800000 */
.L_x_12839:
        /* <DEDUP_REMOVED lines=10> */
.L_x_12842:
[----:B------:R-:W-:Y:S05]  /*2d5f0*/  BSYNC B2 ;  /* 0x0000000000027941 */ /* 0x000fea0003800000 */
.L_x_12841:
        /* <DEDUP_REMOVED lines=288> */
.L_x_12845:
[----:B------:R-:W-:Y:S05]  /*2e800*/  BSYNC B2 ;  /* 0x0000000000027941 */ /* 0x000fea0003800000 */
.L_x_12844:
        /* <DEDUP_REMOVED lines=102> */
.L_x_12851:
[----:B------:R-:W-:Y:S05]  /*2ee70*/  BSYNC B4 ;  /* 0x0000000000047941 */ /* 0x000fea0003800000 */
.L_x_12850:
[----:B------:R-:W-:Y:S01]  /*2ee80*/  LOP3.LUT R10, RZ, R10, RZ, 0x33, !PT ;  /* 0x0000000aff0a7212 */ /* 0x000fe200078e33ff */
[----:B------:R-:W-:Y:S06]  /*2ee90*/  BRA `(.L_x_12852) ;  /* 0x0000000000287947 */ /* 0x000fec0003800000 */
.L_x_12849:
        /* <DEDUP_REMOVED lines=10> */
.L_x_12852:
[----:B------:R-:W-:Y:S05]  /*2ef40*/  BSYNC B3 ;  /* 0x0000000000037941 */ /* 0x000fea0003800000 */
.L_x_12848:
[----:B------:R-:W-:-:S05]  /*2ef50*/  IMAD R10, R77, R10, R13 ;  /* 0x0000000a4d0a7224 */ /* 0x000fca00078e020d */
[----:B------:R-:W-:Y:S02]  /*2ef60*/  VIMNMX R3, R3, R10, !PT ;  /* 0x0000000a03037248 */ /* 0x000fe40007fe0100 */
[----:B------:R-:W-:-:S07]  /*2ef70*/  VIADDMNMX R2, R10, R77, R2, PT ;  /* 0x0000004d0a027246 */ /* 0x000fce0003800102 */
.L_x_12847:
[----:B------:R-:W-:Y:S05]  /*2ef80*/  BSYNC B2 ;  /* 0x0000000000027941 */ /* 0x000fea0003800000 */
.L_x_12846:
        /* <DEDUP_REMOVED lines=136> */
.L_x_12858:
[----:B------:R-:W-:Y:S05]  /*2f810*/  BSYNC B4 ;  /* 0x0000000000047941 */ /* 0x000fea0003800000 */
.L_x_12857:
[----:B------:R-:W-:Y:S01]  /*2f820*/  LOP3.LUT R72, RZ, R72, RZ, 0x33, !PT ;  /* 0x00000048ff487212 */ /* 0x000fe200078e33ff */
[----:B------:R-:W-:Y:S06]  /*2f830*/  BRA `(.L_x_12859) ;  /* 0x0000000000287947 */ /* 0x000fec0003800000 */
.L_x_12856:
        /* <DEDUP_REMOVED lines=10> */
.L_x_12859:
[----:B------:R-:W-:Y:S05]  /*2f8e0*/  BSYNC B3 ;  /* 0x0000000000037941 */ /* 0x000fea0003800000 */
.L_x_12855:
[----:B------:R-:W-:-:S05]  /*2f8f0*/  IMAD R72, R77, R72, R13 ;  /* 0x000000484d487224 */ /* 0x000fca00078e020d */
[----:B------:R-:W-:Y:S02]  /*2f900*/  VIADDMNMX R14, R72, R77, R14, PT ;  /* 0x0000004d480e7246 */ /* 0x000fe4000380010e */
[----:B------:R-:W-:-:S07]  /*2f910*/  VIMNMX R9, R9, R72, !PT ;  /* 0x0000004809097248 */ /* 0x000fce0007fe0100 */
.L_x_12854:
[----:B------:R-:W-:Y:S05]  /*2f920*/  BSYNC B2 ;  /* 0x0000000000027941 */ /* 0x000fea0003800000 */
.L_x_12853:
        /* <DEDUP_REMOVED lines=183> */
[----:B------:R-:W-:Y:S01]  /*304a0*/  FSETP.NEU.FTZ.AND P0, PT, R14, -INF , PT ;  /* 0xff8000000e00780b */ /* 0x000fe20003f1d000 */
[----:B--2---:R-:W-:-:S03]  /*304b0*/  FMUL.FTZ R7, R21, R20 ;  /* 0x0000001415077220 */ /* 0x004fc60000410000 */
[----:B------:R-:W-:Y:S02]  /*304c0*/  FSEL R6, R6, RZ, P0 ;  /* 0x000000ff06067208 */ /* 0x000fe40000000000 */
        /* <DEDUP_REMOVED lines=146> */
[----:B------:R0:W-:Y:S04]  /*30df0*/  ST.E desc[UR4][R2.64+0x10], R29 ;  /* 0x0000101d02007985 */ /* 0x0001e8000c101904 */
        /* <DEDUP_REMOVED lines=101> */
[----:B------:R-:W2:Y:S01]  /*31450*/  LD.E R89, desc[UR10][R6.64+0x1c4] ;  /* 0x0001c40a06597980 */ /* 0x000ea2000c101900 */
[----:B------:R-:W-:-:S03]  /*31460*/  FMUL.FTZ R119, R24, R101 ;  /* 0x0000006518777220 */ /* 0x000fc60000410000 */
[----:B------:R0:W-:Y:S04]  /*31470*/  ST.E desc[UR4][R6.64], R95 ;  /* 0x0000005f06007985 */ /* 0x0001e8000c101904 */
        /* <DEDUP_REMOVED lines=111> */
[----:B------:R0:W-:Y:S01]  /*31b70*/  ST.E desc[UR12][R6.64+0xe4], R3 ;  /* 0x0000e40306007985 */ /* 0x0001e2000c10190c */
[----:B------:R-:W-:-:S03]  /*31b80*/  FMUL.FTZ R49, R24, R49 ;  /* 0x0000003118317220 */ /* 0x000fc60000410000 */
[----:B------:R1:W-:Y:S01]  /*31b90*/  ST.E desc[UR14][R6.64+0xf0], R33 ;  /* 0x0000f02106007985 */ /* 0x0003e2000c10190e */
[----:B------:R-:W-:-:S03]  /*31ba0*/  FMUL.FTZ R53, R24, R53 ;  /* 0x0000003518357220 */ /* 0x000fc60000410000 */
[----:B------:R-:W-:Y:S01]  /*31bb0*/  ST.E desc[UR4][R6.64+0xf4], R39 ;  /* 0x0000f42706007985 */ /* 0x000fe2000c101904 */
        /* <DEDUP_REMOVED lines=32> */
[----:B------:R-:W-:-:S03]  /*31dc0*/  FMUL.FTZ R91, R24, R91 ;  /* 0x0000005b185b7220 */ /* 0x000fc60000410000 */
        /* <DEDUP_REMOVED lines=17> */
[----:B------:R-:W-:-:S03]  /*31ee0*/  FMUL.FTZ R29, R9, R2 ;  /* 0x00000002091d7220 */ /* 0x000fc60000410000 */
[----:B------:R-:W-:Y:S04]  /*31ef0*/  ST.E desc[UR10][R6.64+0x1c4], R89 ;  /* 0x0001c45906007985 */ /* 0x000fe8000c10190a */
[----:B------:R-:W-:Y:S01]  /*31f00*/  ST.E desc[UR12][R6.64+0x1d0], R93 ;  /* 0x0001d05d06007985 */ /* 0x000fe2000c10190c */
[----:B------:R-:W-:-:S03]  /*31f10*/  FMUL.FTZ R31, R9, R32 ;  /* 0x00000020091f7220 */ /* 0x000fc60000410000 */
[----:B------:R-:W-:Y:S01]  /*31f20*/  ST.E desc[UR14][R6.64+0x1d4], R95 ;  /* 0x0001d45f06007985 */ /* 0x000fe2000c10190e */
[----:B-1----:R-:W-:-:S03]  /*31f30*/  FMUL.FTZ R33, R9, R34 ;  /* 0x0000002209217220 */ /* 0x002fc60000410000 */
        /* <DEDUP_REMOVED lines=606> */
[----:B------:R-:W-:Y:S02]  /*34520*/  R2UR UR4, R4 ;  /* 0x00000000040472ca */ /* 0x000fe400000e0000 */
[----:B------:R-:W-:-:S13]  /*34530*/  R2UR UR5, R5 ;  /* 0x00000000050572ca */ /* 0x000fda00000e0000 */
[----:B------:R1:W-:Y:S01]  /*34540*/  ST.E desc[UR4][R2.64+0x4], R25 ;  /* 0x0000041902007985 */ /* 0x0003e2000c101904 */
[----:B------:R-:W-:Y:S02]  /*34550*/  R2UR UR4, R4 ;  /* 0x00000000040472ca */ /* 0x000fe400000e0000 */
[----:B------:R-:W-:-:S13]  /*34560*/  R2UR UR5, R5 ;  /* 0x00000000050572ca */ /* 0x000fda00000e0000 */
        /* <DEDUP_REMOVED lines=717> */
[----:B------:R-:W-:Y:S01]  /*37240*/  F2FP.F16.F32.PACK_AB R154, R185, R184 ;  /* 0x000000b8b99a723e */ /* 0x000fe200000000ff */
[----:B------:R-:W-:-:S02]  /*37250*/  VIADD R184, R6, 0x80 ;  /* 0x0000008006b87836 */ /* 0x000fc40000000000 */
[----:B------:R-:W-:-:S03]  /*37260*/  IMAD.MOV.U32 R185, RZ, RZ, R7 ;  /* 0x000000ffffb97224 */ /* 0x000fc600078e0007 */
[----:B------:R-:W-:Y:S02]  /*37270*/  R2UR UR6, R184 ;  /* 0x00000000b80672ca */ /* 0x000fe400000e0000 */
[----:B------:R-:W-:Y:S02]  /*37280*/  R2UR UR7, R185 ;  /* 0x00000000b90772ca */ /* 0x000fe400000e0000 */
        /* <DEDUP_REMOVED lines=4301> */
.L_x_12861:
[----:B------:R-:W-:Y:S05]  /*47f60*/  BSYNC B2 ;  /* 0x0000000000027941 */ /* 0x000fea0003800000 */
.L_x_12860:
        /* <DEDUP_REMOVED lines=12> */
[----:B0-----:R-:W-:Y:S05]  /*48030*/  RET.REL.NODEC R2 `(_ZN7cutlass13device_kernelIN5flash11enable_sm90INS1_16FlashAttnFwdSm90INS1_25CollectiveMainloopFwdSm90ILi2EN4cute5tupleIJNS5_1CILi1EEES8_S8_EEENS6_IJNS7_ILi128EEENS7_ILi96EEENS7_ILi64EEEEEELi256ENS_6half_tEfNS_4arch4Sm90ELb0ELb1ELb0ELb1ELb1ELb0ELb1ELb1ELb0ELb1ELb0ELb0EEENS1_21CollectiveEpilogueFwdINS6_IJSA_NS7_ILi256EEESB_EEES9_SE_SG_Li256ELb1ELb1ELb0ELb0EEENS1_36VarlenDynamicPersistentTileSchedulerILi128ELi96ELi256ELi128ELb0ELb1ELb1ELb1ELb0ELb1EEEEEEEEEvNT_6ParamsE) ;  /* 0xfffffb7c02f07950 */ /* 0x001fea0003c3ffff */
.L_x_12836:
[----:B0-----:R0:W1:Y:S02]  /*48040*/  SYNCS.PHASECHK.TRANS64.TRYWAIT P0, [R2+URZ], R3 ;  /* 0x00000003020075a7 */ /* 0x001064000800017f */
[----:B-1----:R-:W-:Y:S05]  /*48050*/  @!P0 NANOSLEEP.SYNCS 0x989680 ;  /* 0x009896800000895d */ /* 0x002fea0003900000 */
[----:B------:R-:W1:Y:S02]  /*48060*/  @!P0 SYNCS.PHASECHK.TRANS64 P0, [R2+URZ], R3 ;  /* 0x00000003020085a7 */ /* 0x000e64000800007f */
[----:B-1----:R-:W-:Y:S05]  /*48070*/  @!P0 BRA `(.L_x_12836) ;  /* 0xfffffffc00f08947 */ /* 0x002fea000383ffff */
[----:B------:R-:W-:Y:S05]  /*48080*/  BRA `(.L_x_12835) ;  /* 0xfffffe4c00707947 */ /* 0x000fea000383ffff */
.L_x_12843:
[----:B0-----:R0:W1:Y:S02]  /*48090*/  SYNCS.PHASECHK.TRANS64.TRYWAIT P0, [R8+URZ], R9 ;  /* 0x00000009080075a7 */ /* 0x001064000800017f */
[----:B-1----:R-:W-:Y:S05]  /*480a0*/  @!P0 NANOSLEEP.SYNCS 0x989680 ;  /* 0x009896800000895d */ /* 0x002fea0003900000 */
[----:B------:R-:W1:Y:S02]  /*480b0*/  @!P0 SYNCS.PHASECHK.TRANS64 P0, [R8+URZ], R9 ;  /* 0x00000009080085a7 */ /* 0x000e64000800007f */
[----:B-1----:R-:W-:Y:S05]  /*480c0*/  @!P0 BRA `(.L_x_12843) ;  /* 0xfffffffc00f08947 */ /* 0x002fea000383ffff */
[----:B------:R-:W-:Y:S05]  /*480d0*/  BRA `(.L_x_12842) ;  /* 0xfffffe5400447947 */ /* 0x000fea000383ffff */
.L_x_12862:
        /* <DEDUP_REMOVED lines=10> */
.L_x_15563:


//--------------------- .text._ZN7cutlass13device_kernelIN5flash11enable_sm90INS1_16FlashAttnFwdSm90INS1_25CollectiveMainloopFwdSm90ILi2EN4cute5tupleIJNS5_1CILi1EEES8_S8_EEENS6_IJNS7_ILi128EEENS7_ILi96EEENS7_ILi64EEEEEELi256ENS_6half_tEfNS_4arch4Sm90ELb0ELb1ELb0ELb1ELb1ELb1ELb1ELb1ELb0ELb1ELb0ELb0EEENS1_21CollectiveEpilogueFwdINS6_IJSA_NS7_ILi256EEESB_EEES9_SE_SG_Li256ELb1ELb1ELb0ELb0EEENS1_36VarlenDynamicPersistentTileSchedulerILi128ELi96ELi256ELi128ELb0ELb1ELb1ELb1ELb0ELb1EEEEEEEEEvNT_6ParamsE --------------------------
	.section	.text._ZN7cutlass13device_kernelIN5flash11enable_sm90INS1_16FlashAttnFwdSm90INS1_25CollectiveMainloopFwdSm90ILi2EN4cute5tupleIJNS5_1CILi1EEES8_S8_EEENS6_IJNS7_ILi128EEENS7_ILi96EEENS7_ILi64EEEEEELi256ENS_6half_tEfNS_4arch4Sm90ELb0ELb1ELb0ELb1ELb1ELb1ELb1ELb1ELb0ELb1ELb0ELb0EEENS1_21CollectiveEpilogueFwdINS6_IJSA_NS7_ILi256EEESB_EEES9_SE_SG_Li256ELb1ELb1ELb0ELb0EEENS1_36VarlenDynamicPersistentTileSchedulerILi128ELi96ELi256ELi128ELb0ELb1ELb1ELb1ELb0ELb1EEEEEEEEEvNT_6ParamsE,"ax",@progbits
	.align	128
.text._ZN7cutlass13device_kernelIN5flash11enable_sm90INS1_16FlashAttnFwdSm90INS1_25CollectiveMainloopFwdSm90ILi2EN4cute5tupleIJNS5_1CILi1EEES8_S8_EEENS6_IJNS7_ILi128EEENS7_ILi96EEENS7_ILi64EEEEEELi256ENS_6half_tEfNS_4arch4Sm90ELb0ELb1ELb0ELb1ELb1ELb1ELb1ELb1ELb0ELb1ELb0ELb0EEENS1_21CollectiveEpilogueFwdINS6_IJSA_NS7_ILi256EEESB_EEES9_SE_SG_Li256ELb1ELb1ELb0ELb0EEENS1_36VarlenDynamicPersistentTileSchedulerILi128ELi96ELi256ELi128ELb0ELb1ELb1ELb1ELb0ELb1EEEEEEEEEvNT_6ParamsE:
        .type           _ZN7cutlass13device_kernelIN5flash11enable_sm90INS1_16FlashAttnFwdSm90INS1_25CollectiveMainloopFwdSm90ILi2EN4cute5tupleIJNS5_1CILi1EEES8_S8_EEENS6_IJNS7_ILi128EEENS7_ILi96EEENS7_ILi64EEEEEELi256ENS_6half_tEfNS_4arch4Sm90ELb0ELb1ELb0ELb1ELb1ELb1ELb1ELb1ELb0ELb1ELb0ELb0EEENS1_21CollectiveEpilogueFwdINS6_IJSA_NS7_ILi256EEESB_EEES9_SE_SG_Li256ELb1ELb1ELb0ELb0EEENS1_36VarlenDynamicPersistentTileSchedulerILi128ELi96ELi256ELi128ELb0ELb1ELb1ELb1ELb0ELb1EEEEEEEEEvNT_6ParamsE,@function
        .size           _ZN7cutlass13device_kernelIN5flash11enable_sm90INS1_16FlashAttnFwdSm90INS1_25CollectiveMainloopFwdSm90ILi2EN4cute5tupleIJNS5_1CILi1EEES8_S8_EEENS6_IJNS7_ILi128EEENS7_ILi96EEENS7_ILi64EEEEEELi256ENS_6half_tEfNS_4arch4Sm90ELb0ELb1ELb0ELb1ELb1ELb1ELb1ELb1ELb0ELb1ELb0ELb0EEENS1_21CollectiveEpilogueFwdINS6_IJSA_NS7_ILi256EEESB_EEES9_SE_SG_Li256ELb1ELb1ELb0ELb0EEENS1_36VarlenDynamicPersistentTileSchedulerILi128ELi96ELi256ELi128ELb0ELb1ELb1ELb1ELb0ELb1EEEEEEEEEvNT_6ParamsE,(.L_x_15565 - _ZN7cutlass13device_kernelIN5flash11enable_sm90INS1_16FlashAttnFwdSm90INS1_25CollectiveMainloopFwdSm90ILi2EN4cute5tupleIJNS5_1CILi1EEES8_S8_EEENS6_IJNS7_ILi128EEENS7_ILi96EEENS7_ILi64EEEEEELi256ENS_6half_tEfNS_4arch4Sm90ELb0ELb1ELb0ELb1ELb1ELb1ELb1ELb1ELb0ELb1ELb0ELb0EEENS1_21CollectiveEpilogueFwdINS6_IJSA_NS7_ILi256EEESB_EEES9_SE_SG_Li256ELb1ELb1ELb0ELb0EEENS1_36VarlenDynamicPersistentTileSchedulerILi128ELi96ELi256ELi128ELb0ELb1ELb1ELb1ELb0ELb1EEEEEEEEEvNT_6ParamsE)
        .other          _ZN7cutlass13device_kernelIN5flash11enable_sm90INS1_16FlashAttnFwdSm90INS1_25CollectiveMainloopFwdSm90ILi2EN4cute5tupleIJNS5_1CILi1EEES8_S8_EEENS6_IJNS7_ILi128EEENS7_ILi96EEENS7_ILi64EEEEEELi256ENS_6half_tEfNS_4arch4Sm90ELb0ELb1ELb0ELb1ELb1ELb1ELb1ELb1ELb0ELb1ELb0ELb0EEENS1_21CollectiveEpilogueFwdINS6_IJSA_NS7_ILi256EEESB_EEES9_SE_SG_Li256ELb1ELb1ELb0ELb0EEENS1_36VarlenDynamicPersistentTileSchedulerILi128ELi96ELi256ELi128ELb0ELb1ELb1ELb1ELb0ELb1EEEEEEEEEvNT_6ParamsE,@"STO_CUDA_ENTRY STV_DEFAULT"
_ZN7cutlass13device_kernelIN5flash11enable_sm90INS1_16FlashAttnFwdSm90INS1_25CollectiveMainloopFwdSm90ILi2EN4cute5tupleIJNS5_1CILi1EEES8_S8_EEENS6_IJNS7_ILi128EEENS7_ILi96EEENS7_ILi64EEEEEELi256ENS_6half_tEfNS_4arch4Sm90ELb0ELb1ELb0ELb1ELb1ELb1ELb1ELb1ELb0ELb1ELb0ELb0EEENS1_21CollectiveEpilogueFwdINS6_IJSA_NS7_ILi256EEESB_EEES9_SE_SG_Li256ELb1ELb1ELb0ELb0EEENS1_36VarlenDynamicPersistentTileSchedulerILi128ELi96ELi256ELi128ELb0ELb1ELb1ELb1ELb0ELb1EEEEEEEEEvNT_6ParamsE:
        /* <DEDUP_REMOVED lines=23> */
.L_x_12864:
[----:B------:R-:W-:Y:S05]  /*0170*/  BSYNC B0 ;  /* 0x0000000000007941 */ /* 0x000fea0003800000 */
.L_x_12863:
        /* <DEDUP_REMOVED lines=21> */
[----:B0-----:R0:W1:Y:S01]  /*02d0*/  @UP1 SYNCS.EXCH.64 URZ, [UR8+0x32400], UR4 ;  /* 0x03240004083f15b2 */ /* 0x0010620008000100 */
[----:B------:R0:W2:Y:S04]  /*02e0*/  @UP2 SYNCS.EXCH.64 URZ, [UR8+0x32410], UR4 ;  /* 0x03241004083f25b2 */ /* 0x0000a80008000100 */
[----:B------:R0:W3:Y:S01]  /*02f0*/  @UP3 SYNCS.EXCH.64 URZ, [UR8+0x32420], UR6 ;  /* 0x03242006083f35b2 */ /* 0x0000e20008000100 */
        /* <DEDUP_REMOVED lines=19> */
.L_x_12865:
        /* <DEDUP_REMOVED lines=22> */
.L_x_12866:
        /* <DEDUP_REMOVED lines=18> */
.L_x_12867:
        /* <DEDUP_REMOVED lines=22> */
.L_x_12868:
        /* <DEDUP_REMOVED lines=22> */
.L_x_12869:
[----:B------:R-:W-:Y:S01]  /*0970*/  PLOP3.LUT P0, PT, PT, PT, UP0, 0x80, 0x0 ;  /* 0x000000000000781c */ /* 0x000fe20003f0f008 */
[----:B------:R-:W-:Y:S01]  /*0980*/  UMOV UR38, 0x1 ;  /* 0x0000000100267882 */ /* 0x000fe20000000000 */
[----:B------:R-:W-:Y:S01]  /*0990*/  NOP ;  /* 0x0000000000007918 */ /* 0x000fe20000000000 */
[----:B------:R-:W-:Y:S01]  /*09a0*/  USEL UR38, UR38, 0x2, !UP0 ;  /* 0x0000000226267887 */ /* 0x000fe2000c000000 */
[----:B------:R-:W-:Y:S01]  /*09b0*/  BSSY B9, `(.L_x_12870) ;  /* 0x0003544000097945 */ /* 0x000fe20003800000 */
[----:B------:R-:W-:Y:S01]  /*09c0*/  ULDC.64 UR44, c[0x0][0x208] ;  /* 0x00008200002c7ab9 */ /* 0x000fe20000000a00 */
[----:B------:R-:W-:Y:S02]  /*09d0*/  IMAD.U32 R18, RZ, RZ, UR37 ;  /* 0x00000025ff127e24 */ /* 0x000fe4000f8e00ff */
[----:B------:R-:W-:Y:S01]  /*09e0*/  IMAD.U32 R19, RZ, RZ, UR36 ;  /* 0x00000024ff137e24 */ /* 0x000fe2000f8e00ff */
[----:B0123--:R-:W-:Y:S06]  /*09f0*/  BAR.SYNC.DEFER_BLOCKING 0x0 ;  /* 0x0000000000007b1d */ /* 0x00ffec0000010000 */
[----:B------:R-:W-:Y:S05]  /*0a00*/  @!P0 BRA `(.L_x_12871) ;  /* 0x000002d4003c8947 */ /* 0x000fea0003800000 */
.L_x_12872:
[----:B------:R-:W-:-:S08]  /*0a10*/  NOP ;  /* 0x0000000000007918 */ /* 0x000fd00000000000 */
[----:B------:R-:W0:Y:S02]  /*0a20*/  USETMAXREG.TRY_ALLOC.CTAPOOL UP0, 0xe8 ;  /* 0x000000e8000079c8 */ /* 0x000e240008000600 */
[----:B0-----:R-:W-:-:S13]  /*0a30*/  PLOP3.LUT P0, PT, PT, PT, UP0, 0x80, 0x0 ;  /* 0x000000000000781c */ /* 0x001fda0003f0f008 */
[----:B------:R-:W-:Y:S05]  /*0a40*/  @!P0 BRA `(.L_x_12872) ;  /* 0xfffffffc00f08947 */ /* 0x000fea000383ffff */
[----:B------:R-:W0:Y:S01]  /*0a50*/  S2R R0, SR_TID.X ;  /* 0x0000000000007919 */ /* 0x000e220000002100 */
[----:B------:R-:W1:Y:S01]  /*0a60*/  S2UR UR4, SR_CgaCtaId ;  /* 0x00000000000479c3 */ /* 0x000e620000008800 */
[----:B------:R-:W-:Y:S01]  /*0a70*/  MOV R148, 0x400 ;  /* 0x0000040000947802 */ /* 0x000fe20000000f00 */
[----:B------:R-:W-:-:S06]  /*0a80*/  UIADD3 UR39, UP0, UR37, 0x1f0, URZ ;  /* 0x000001f025277890 */ /* 0x000fcc000ff1e03f */
[----:B------:R-:W-:Y:S06]  /*0a90*/  BAR.ARV 0x8, 0x180 ;  /* 0x0206000000007b1d */ /* 0x000fec0000002000 */
[----:B------:R-:W-:Y:S01]  /*0aa0*/  UIADD3 UR40, UP1, UR37, 0x1fc, URZ ;  /* 0x000001fc25287890 */ /* 0x000fe2000ff3e03f */
[----:B------:R-:W-:Y:S01]  /*0ab0*/  STL.64 [R1+0x1f0], RZ ;  /* 0x0001f0ff01007387 */ /* 0x000fe20000100a00 */
[----:B------:R-:W-:Y:S02]  /*0ac0*/  UIADD3.X UR41, URZ, UR36, URZ, UP0, !UPT ;  /* 0x000000243f297290 */ /* 0x000fe400087fe43f */
[----:B------:R-:W-:Y:S01]  /*0ad0*/  UIADD3.X UR42, URZ, UR36, URZ, UP1, !UPT ;  /* 0x000000243f2a7290 */ /* 0x000fe20008ffe43f */
[----:B------:R-:W-:Y:S04]  /*0ae0*/  STL [R1+0x1f8], RZ ;  /* 0x0001f8ff01007387 */ /* 0x000fe80000100800 */
[----:B------:R-:W-:Y:S01]  /*0af0*/  STL [R1+0x1fc], RZ ;  /* 0x0001fcff01007387 */ /* 0x000fe20000100800 */
[----:B-1----:R-:W-:Y:S01]  /*0b00*/  IMAD.U32 R27, RZ, RZ, UR4 ;  /* 0x00000004ff1b7e24 */ /* 0x002fe2000f8e00ff */
[----:B------:R-:W-:-:S04]  /*0b10*/  ULDC UR4, c[0x0][0xd3c] ;  /* 0x00034f0000047ab9 */ /* 0x000fc80000000800 */
[----:B------:R-:W-:Y:S02]  /*0b20*/  LEA R148, R27, R148, 0x18 ;  /* 0x000000941b947211 */ /* 0x000fe400078ec0ff */
[----:B0-----:R-:W-:-:S04]  /*0b30*/  SHF.R.U32.HI R0, RZ, 0x7, R0 ;  /* 0x00000007ff007819 */ /* 0x001fc80000011600 */
[----:B------:R-:W-:-:S13]  /*0b40*/  ISETP.NE.AND P0, PT, R0, 0x1, PT ;  /* 0x000000010000780c */ /* 0x000fda0003f05270 */
[----:B------:R-:W-:Y:S08]  /*0b50*/  @!P0 BAR.ARV 0x9, 0x100 ;  /* 0x0244000000008b1d */ /* 0x000ff00000002000 */
[----:B------:R-:W-:Y:S06]  /*0b60*/  BAR.SYNC.DEFER_BLOCKING 0x5, 0x180 ;  /* 0x0146000000007b1d */ /* 0x000fec0000010000 */
[----:B------:R-:W0:Y:S02]  /*0b70*/  LDS.128 R124, [R148+0x324d0] ;  /* 0x0324d000947c7984 */ /* 0x000e240000000c00 */
[----:B------:R-:W-:Y:S06]  /*0b80*/  BAR.ARV 0x4, 0x180 ;  /* 0x0106000000007b1d */ /* 0x000fec0000002000 */
[----:B0-----:R-:W-:-:S13]  /*0b90*/  ISETP.GE.AND P0, PT, R127, UR4, PT ;  /* 0x000000047f007c0c */ /* 0x001fda000bf06270 */
[----:B------:R-:W-:Y:S05]  /*0ba0*/  @P0 BRA `(.L_x_12873) ;  /* 0x0000035000900947 */ /* 0x000fea0003800000 */
[----:B------:R-:W0:Y:S01]  /*0bb0*/  S2R R0, SR_TID.X ;  /* 0x0000000000007919 */ /* 0x000e220000002100 */
[----:B------:R-:W-:Y:S02]  /*0bc0*/  IMAD.MOV.U32 R153, RZ, RZ, RZ ;  /* 0x000000ffff997224 */ /* 0x000fe400078e00ff */
[----:B------:R-:W-:Y:S02]  /*0bd0*/  IMAD.MOV.U32 R158, RZ, RZ, RZ ;  /* 0x000000ffff9e7224 */ /* 0x000fe400078e00ff */
[----:B0-----:R-:W-:-:S05]  /*0be0*/  VIADD R226, R0, 0xffffff80 ;  /* 0xffffff8000e27836 */ /* 0x001fca0000000000 */
[----:B------:R-:W-:-:S04]  /*0bf0*/  SHF.R.S32.HI R3, RZ, 0x1f, R226 ;  /* 0x0000001fff037819 */ /* 0x000fc800000114e2 */
[CC--:B------:R-:W-:Y:S02]  /*0c00*/  LEA.HI R0, R3.reuse, R226.reuse, RZ, 0x7 ;  /* 0x000000e203007211 */ /* 0x0c0fe400078f38ff */
[CC--:B------:R-:W-:Y:S02]  /*0c10*/  LEA.HI R7, R3.reuse, R226.reuse, RZ, 0x4 ;  /* 0x000000e203077211 */ /* 0x0c0fe400078f20ff */
[----:B------:R-:W-:Y:S02]  /*0c20*/  LOP3.LUT R5, R0, 0xffffff80, RZ, 0xc0, !PT ;  /* 0xffffff8000057812 */ /* 0x000fe400078ec0ff */
[----:B------:R-:W-:Y:S02]  /*0c30*/  SHF.R.S32.HI R12, RZ, 0x7, R0 ;  /* 0x00000007ff0c7819 */ /* 0x000fe40000011400 */
[----:B------:R-:W-:Y:S01]  /*0c40*/  LEA.HI R8, R3, R226, RZ, 0x5 ;  /* 0x000000e203087211 */ /* 0x000fe200078f28ff */
[----:B------:R-:W-:Y:S01]  /*0c50*/  IMAD.IADD R11, R226, 0x1, -R5 ;  /* 0x00000001e20b7824 */ /* 0x000fe200078e0a05 */
[----:B------:R-:W-:Y:S01]  /*0c60*/  LEA.HI R0, R0, R12, RZ, 0x1 ;  /* 0x0000000c00007211 */ /* 0x000fe200078f08ff */
[----:B------:R-:W-:Y:S01]  /*0c70*/  STL [R1+0x464], R12 ;  /* 0x0004640c01007387 */ /* 0x000fe20000100800 */
[----:B------:R-:W-:-:S02]  /*0c80*/  LOP3.LUT R9, R7, 0x3fffff0, RZ, 0xc0, !PT ;  /* 0x03fffff007097812 */ /* 0x000fc400078ec0ff */
[----:B------:R-:W-:Y:S01]  /*0c90*/  SHF.R.S32.HI R2, RZ, 0x1f, R11 ;  /* 0x0000001fff027819 */ /* 0x000fe2000001140b */
[----:B------:R-:W-:Y:S01]  /*0ca0*/  STL [R1+0x45c], R11 ;  /* 0x00045c0b01007387 */ /* 0x000fe20000100800 */
[----:B------:R-:W-:Y:S01]  /*0cb0*/  LOP3.LUT R0, R0, 0x3fffffe, RZ, 0xc0, !PT ;  /* 0x03fffffe00007812 */ /* 0x000fe200078ec0ff */
[----:B------:R-:W-:Y:S01]  /*0cc0*/  IMAD.IADD R9, R226, 0x1, -R9 ;  /* 0x00000001e2097824 */ /* 0x000fe200078e0a09 */
[CC--:B------:R-:W-:Y:S02]  /*0cd0*/  LEA.HI R4, R2.reuse, R11.reuse, RZ, 0x2 ;  /* 0x0000000b02047211 */ /* 0x0c0fe400078f10ff */
[----:B------:R-:W-:Y:S01]  /*0ce0*/  LEA.HI R2, R2, R11, RZ, 0x5 ;  /* 0x0000000b02027211 */ /* 0x000fe200078f28ff */
[----:B------:R-:W-:Y:S01]  /*0cf0*/  IMAD.IADD R0, R12, 0x1, -R0 ;  /* 0x000000010c007824 */ /* 0x000fe200078e0a00 */
[--C-:B------:R-:W-:Y:S02]  /*0d00*/  SHF.R.S32.HI R5, RZ, 0x2, R4.reuse ;  /* 0x00000002ff057819 */ /* 0x100fe40000011404 */
[----:B------:R-:W-:-:S02]  /*0d10*/  SHF.R.S32.HI R6, RZ, 0x1f, R4 ;  /* 0x0000001fff067819 */ /* 0x000fc40000011404 */
[----:B------:R-:W-:Y:S02]  /*0d20*/  SHF.R.S32.HI R2, RZ, 0x5, R2 ;  /* 0x00000005ff027819 */ /* 0x000fe40000011402 */
[----:B------:R-:W-:Y:S02]  /*0d30*/  LEA.HI R6, R6, R5, RZ, 0x3 ;  /* 0x0000000506067211 */ /* 0x000fe400078f18ff */
[----:B------:R-:W-:Y:S02]  /*0d40*/  SHF.R.S32.HI R8, RZ, 0x5, R8 ;  /* 0x00000005ff087819 */ /* 0x000fe40000011408 */
[----:B------:R-:W-:Y:S02]  /*0d50*/  LOP3.LUT R6, R6, 0xfffffff8, RZ, 0xc0, !PT ;  /* 0xfffffff806067812 */ /* 0x000fe400078ec0ff */
[----:B------:R-:W-:Y:S01]  /*0d60*/  SHF.R.S32.HI R10, RZ, 0x4, R7 ;  /* 0x00000004ff0a7819 */ /* 0x000fe20000011407 */
[----:B------:R-:W-:Y:S01]  /*0d70*/  IMAD.SHL.U32 R198, R8, 0x200, RZ ;  /* 0x0000020008c67824 */ /* 0x000fe200078e00ff */
[----:B------:R-:W-:Y:S01]  /*0d80*/  LOP3.LUT R4, R4, 0x7ffffffc, RZ, 0xc0, !PT ;  /* 0x7ffffffc04047812 */ /* 0x000fe200078ec0ff */
[----:B------:R-:W-:Y:S01]  /*0d90*/  IMAD.IADD R5, R5, 0x1, -R6 ;  /* 0x0000000105057824 */ /* 0x000fe200078e0a06 */
[----:B------:R-:W-:Y:S01]  /*0da0*/  LEA.HI R7, R7, R10, RZ, 0x1 ;  /* 0x0000000a07077211 */ /* 0x000fe200078f08ff */
[----:B------:R-:W-:-:S02]  /*0db0*/  IMAD R6, R8, 0x10, R9 ;  /* 0x0000001008067824 */ /* 0x000fc400078e0209 */
[----:B------:R-:W-:Y:S01]  /*0dc0*/  IMAD R5, R2, 0x10, R5 ;  /* 0x0000001002057824 */ /* 0x000fe200078e0205 */
[-C--:B------:R-:W-:Y:S01]  /*0dd0*/  LEA.HI R2, R3, R226.reuse, RZ, 0x3 ;  /* 0x000000e203027211 */ /* 0x080fe200078f18ff */
[----:B------:R-:W-:Y:S01]  /*0de0*/  IMAD.IADD R4, R11, 0x1, -R4 ;  /* 0x000000010b047824 */ /* 0x000fe200078e0a04 */
[----:B------:R-:W-:Y:S01]  /*0df0*/  LOP3.LUT R7, R7, 0x1ffffffe, RZ, 0xc0, !PT ;  /* 0x1ffffffe07077812 */ /* 0x000fe200078ec0ff */
[----:B------:R-:W-:Y:S01]  /*0e00*/  IMAD R224, R0, 0x40, R5 ;  /* 0x0000004000e07824 */ /* 0x000fe200078e0205 */
[----:B------:R-:W-:Y:S01]  /*0e10*/  LEA.HI R0, R3, R226, RZ, 0x2 ;  /* 0x000000e203007211 */ /* 0x000fe200078f10ff */
[----:B------:R-:W-:Y:S01]  /*0e20*/  IMAD.SHL.U32 R225, R4, 0x2, RZ ;  /* 0x0000000204e17824 */ /* 0x000fe200078e00ff */
[----:B------:R-:W-:Y:S01]  /*0e30*/  LOP3.LUT R5, R2, 0xfffffff8, RZ, 0xc0, !PT ;  /* 0xfffffff802057812 */ /* 0x000fe200078ec0ff */
[----:B------:R-:W-:Y:S01]  /*0e40*/  IMAD.IADD R7, R10, 0x1, -R7 ;  /* 0x000000010a077824 */ /* 0x000fe200078e0a07 */
[--C-:B------:R-:W-:Y:S02]  /*0e50*/  SHF.R.S32.HI R156, RZ, 0x2, R0.reuse ;  /* 0x00000002ff9c7819 */ /* 0x100fe40000011400 */
[----:B------:R-:W-:Y:S01]  /*0e60*/  LOP3.LUT R227, R0, 0xfffffffc, RZ, 0xc0, !PT ;  /* 0xfffffffc00e37812 */ /* 0x000fe200078ec0ff */
[----:B------:R-:W-:Y:S01]  /*0e70*/  IMAD.IADD R9, R226, 0x1, -R5 ;  /* 0x00000001e2097824 */ /* 0x000fe200078e0a05 */
[----:B------:R-:W-:Y:S01]  /*0e80*/  SHF.R.S32.HI R3, RZ, 0x1f, R0 ;  /* 0x0000001fff037819 */ /* 0x000fe20000011400 */
[----:B------:R-:W-:Y:S01]  /*0e90*/  VIADD R166, R156, 0x40 ;  /* 0x000000409ca67836 */ /* 0x000fe20000000000 */
[----:B------:R-:W-:Y:S01]  /*0ea0*/  SHF.R.S32.HI R223, RZ, 0x3, R2 ;  /* 0x00000003ffdf7819 */ /* 0x000fe20000011402 */
[----:B------:R-:W-:Y:S01]  /*0eb0*/  IMAD.IADD R227, R226, 0x1, -R227 ;  /* 0x00000001e2e37824 */ /* 0x000fe200078e0ae3 */
[----:B------:R-:W-:Y:S01]  /*0ec0*/  LEA.HI R3, R3, R156, RZ, 0x3 ;  /* 0x0000009c03037211 */ /* 0x000fe200078f18ff */
[----:B------:R-:W-:Y:S01]  /*0ed0*/  IMAD.SHL.U32 R199, R166, 0x40, RZ ;  /* 0x00000040a6c77824 */ /* 0x000fe200078e00ff */
[----:B------:R-:W-:Y:S01]  /*0ee0*/  SHF.R.S32.HI R5, RZ, 0x1f, R166 ;  /* 0x0000001fff057819 */ /* 0x000fe200000114a6 */
[C---:B------:R-:W-:Y:S01]  /*0ef0*/  IMAD.SHL.U32 R22, R227.reuse, 0x8, RZ ;  /* 0x00000008e3167824 */ /* 0x040fe200078e00ff */
[C---:B------:R-:W-:Y:S01]  /*0f00*/  LEA.HI R0, R227.reuse, R227, RZ, 0x1 ;  /* 0x000000e3e3007211 */ /* 0x040fe200078f08ff */
[----:B------:R-:W-:Y:S01]  /*0f10*/  IMAD.SHL.U32 R154, R227, 0x4, RZ ;  /* 0x00000004e39a7824 */ /* 0x000fe200078e00ff */
[----:B------:R-:W-:Y:S01]  /*0f20*/  LEA.HI R2, R5, R166, RZ, 0x3 ;  /* 0x000000a605027211 */ /* 0x000fe200078f18ff */
[----:B------:R-:W-:Y:S01]  /*0f30*/  IMAD R6, R6, 0x8, R7 ;  /* 0x0000000806067824 */ /* 0x000fe200078e0207 */
[----:B------:R-:W-:Y:S01]  /*0f40*/  LOP3.LUT R3, R3, 0xfffffff8, RZ, 0xc0, !PT ;  /* 0xfffffff803037812 */ /* 0x000fe200078ec0ff */
[----:B------:R-:W-:Y:S01]  /*0f50*/  VIADD R159, R154, 0x10 ;  /* 0x000000109a9f7836 */ /* 0x000fe20000000000 */
[----:B------:R-:W-:Y:S01]  /*0f60*/  LOP3.LUT R0, R0, 0x1ffffffe, RZ, 0xc0, !PT ;  /* 0x1ffffffe00007812 */ /* 0x000fe200078ec0ff */
[----:B------:R-:W-:Y:S01]  /*0f70*/  IMAD.SHL.U32 R2, R2, 0x40, RZ ;  /* 0x0000004002027824 */ /* 0x000fe200078e00ff */
[----:B------:R-:W-:Y:S01]  /*0f80*/  LOP3.LUT R199, R199, 0x1c0, RZ, 0xc0, !PT ;  /* 0x000001c0c7c77812 */ /* 0x000fe200078ec0ff */
[----:B------:R-:W-:Y:S01]  /*0f90*/  IMAD.IADD R3, R156, 0x1, -R3 ;  /* 0x000000019c037824 */ /* 0x000fe200078e0a03 */
[----:B------:R-:W-:Y:S01]  /*0fa0*/  STL [R1+0x450], R9 ;  /* 0x0004500901007387 */ /* 0x000fe20000100800 */
[----:B------:R-:W-:Y:S01]  /*0fb0*/  IMAD.IADD R5, R227, 0x1, -R0 ;  /* 0x00000001e3057824 */ /* 0x000fe200078e0a00 */
[----:B------:R-:W-:Y:S01]  /*0fc0*/  SHF.R.U32.HI R207, RZ, 0x3, R199 ;  /* 0x00000003ffcf7819 */ /* 0x000fe200000116c7 */
[----:B------:R-:W-:Y:S01]  /*0fd0*/  IMAD.SHL.U32 R197, R3, 0x40, RZ ;  /* 0x0000004003c57824 */ /* 0x000fe200078e00ff */
[----:B------:R-:W-:Y:S01]  /*0fe0*/  LOP3.LUT R0, R199, 0x38, R22, 0xf8, !PT ;  /* 0x00000038c7007812 */ /* 0x000fe200078ef816 */
[----:B------:R0:W-:Y:S01]  /*0ff0*/  STL [R1+0x44c], R3 ;  /* 0x00044c0301007387 */ /* 0x0001e20000100800 */
[----:B------:R-:W-:Y:S01]  /*1000*/  LOP3.LUT R208, R2, 0xfffffe00, RZ, 0xc0, !PT ;  /* 0xfffffe0002d07812 */ /* 0x000fe200078ec0ff */
[----:B------:R-:W-:Y:S01]  /*1010*/  IMAD.SHL.U32 R186, R9, 0x8, RZ ;  /* 0x0000000809ba7824 */ /* 0x000fe200078e00ff */
[----:B------:R-:W-:Y:S01]  /*1020*/  LOP3.LUT R197, R197, 0x1c0, RZ, 0xc0, !PT ;  /* 0x000001c0c5c57812 */ /* 0x000fe200078ec0ff */
[----:B------:R-:W-:Y:S01]  /*1030*/  VIADD R152, R22, 0x20 ;  /* 0x0000002016987836 */ /* 0x000fe20000000000 */
[----:B------:R-:W-:Y:S01]  /*1040*/  LOP3.LUT R7, R208, R0, R207, 0xf6, !PT ;  /* 0x00000000d0077212 */ /* 0x000fe200078ef6cf */
[C---:B------:R-:W-:Y:S01]  /*1050*/  VIADD R163, R22.reuse, 0x40 ;  /* 0x0000004016a37836 */ /* 0x040fe20000000000 */
[----:B------:R-:W-:Y:S01]  /*1060*/  SHF.R.U32.HI R206, RZ, 0x3, R197 ;  /* 0x00000003ffce7819 */ /* 0x000fe200000116c5 */
[C---:B------:R-:W-:Y:S01]  /*1070*/  VIADD R162, R22.reuse, 0x60 ;  /* 0x0000006016a27836 */ /* 0x040fe20000000000 */
[C---:B------:R-:W-:Y:S01]  /*1080*/  IADD3 R161, R22.reuse, 0x80, RZ ;  /* 0x0000008016a17810 */ /* 0x040fe20007ffe0ff */
[----:B------:R-:W-:Y:S01]  /*1090*/  IMAD R0, R7, 0x2, R148 ;  /* 0x0000000207007824 */ /* 0x000fe200078e0294 */
[----:B0-----:R-:W-:Y:S01]  /*10a0*/  SHF.R.S32.HI R3, RZ, 0x1f, R159 ;  /* 0x0000001fff037819 */ /* 0x001fe2000001149f */
[C---:B------:R-:W-:Y:S01]  /*10b0*/  VIADD R160, R22.reuse, 0xa0 ;  /* 0x000000a016a07836 */ /* 0x040fe20000000000 */
[----:B------:R-:W-:Y:S01]  /*10c0*/  SHF.R.S32.HI R23, RZ, 0x1f, R22 ;  /* 0x0000001fff177819 */ /* 0x000fe20000011416 */
[C---:B------:R-:W-:Y:S01]  /*10d0*/  VIADD R165, R22.reuse, 0xc0 ;  /* 0x000000c016a57836 */ /* 0x040fe20000000000 */
[----:B------:R0:W-:Y:S01]  /*10e0*/  STL [R1+0x458], R0 ;  /* 0x0004580001007387 */ /* 0x0001e20000100800 */
[----:B------:R-:W-:Y:S01]  /*10f0*/  VIADD R164, R22, 0xe0 ;  /* 0x000000e016a47836 */ /* 0x000fe20000000000 */
[----:B------:R-:W-:Y:S01]  /*1100*/  SHF.R.S32.HI R222, RZ, 0x1f, R186 ;  /* 0x0000001fffde7819 */ /* 0x000fe200000114ba */
[C---:B------:R-:W-:Y:S01]  /*1110*/  VIADD R194, R186.reuse, 0x40 ;  /* 0x00000040bac27836 */ /* 0x040fe20000000000 */
[----:B------:R1:W-:Y:S01]  /*1120*/  STL [R1+0x448], R3 ;  /* 0x0004480301007387 */ /* 0x0003e20000100800 */
[C---:B------:R-:W-:Y:S01]  /*1130*/  VIADD R187, R186.reuse, 0x80 ;  /* 0x00000080babb7836 */ /* 0x040fe20000000000 */
[----:B------:R-:W-:Y:S01]  /*1140*/  SHF.R.S32.HI R157, RZ, 0x1f, R152 ;  /* 0x0000001fff9d7819 */ /* 0x000fe20000011498 */
[----:B------:R-:W-:Y:S01]  /*1150*/  VIADD R195, R186, 0xc0 ;  /* 0x000000c0bac37836 */ /* 0x000fe20000000000 */
[----:B------:R-:W-:Y:S01]  /*1160*/  SHF.R.S32.HI R185, RZ, 0x1f, R163 ;  /* 0x0000001fffb97819 */ /* 0x000fe200000114a3 */
[----:B0-----:R-:W-:Y:S01]  /*1170*/  IMAD R0, R5, 0x8, R224 ;  /* 0x0000000805007824 */ /* 0x001fe200078e02e0 */
[----:B------:R-:W-:-:S02]  /*1180*/  SHF.R.S32.HI R184, RZ, 0x1f, R162 ;  /* 0x0000001fffb87819 */ /* 0x000fc400000114a2 */
[----:B------:R-:W-:Y:S02]  /*1190*/  SHF.R.S32.HI R183, RZ, 0x1f, R161 ;  /* 0x0000001fffb77819 */ /* 0x000fe400000114a1 */
[----:B-1----:R-:W-:Y:S01]  /*11a0*/  LOP3.LUT R3, R197, 0x18, R22, 0xf8, !PT ;  /* 0x00000018c5037812 */ /* 0x002fe200078ef816 */
[----:B------:R0:W-:Y:S01]  /*11b0*/  STL [R1+0x468], R0 ;  /* 0x0004680001007387 */ /* 0x0001e20000100800 */
[----:B------:R-:W-:Y:S02]  /*11c0*/  SHF.R.S32.HI R182, RZ, 0x1f, R160 ;  /* 0x0000001fffb67819 */ /* 0x000fe400000114a0 */
[----:B------:R-:W-:Y:S01]  /*11d0*/  LOP3.LUT R2, R3, R206, RZ, 0x3c, !PT ;  /* 0x000000ce03027212 */ /* 0x000fe200078e3cff */
[----:B------:R-:W-:Y:S01]  /*11e0*/  IMAD.SHL.U32 R3, R6, 0x8, RZ ;  /* 0x0000000806037824 */ /* 0x000fe200078e00ff */
[----:B------:R-:W-:Y:S02]  /*11f0*/  SHF.R.S32.HI R181, RZ, 0x1f, R165 ;  /* 0x0000001fffb57819 */ /* 0x000fe400000114a5 */
[----:B------:R-:W-:Y:S01]  /*1200*/  SHF.R.S32.HI R180, RZ, 0x1f, R164 ;  /* 0x0000001fffb47819 */ /* 0x000fe200000114a4 */
[----:B------:R0:W-:Y:S01]  /*1210*/  STL [R1+0x460], R2 ;  /* 0x0004600201007387 */ /* 0x0001e20000100800 */
[----:B------:R-:W-:-:S02]  /*1220*/  SHF.R.S32.HI R221, RZ, 0x1f, R194 ;  /* 0x0000001fffdd7819 */ /* 0x000fc400000114c2 */
[----:B------:R-:W-:Y:S01]  /*1230*/  SHF.R.S32.HI R220, RZ, 0x1f, R187 ;  /* 0x0000001fffdc7819 */ /* 0x000fe200000114bb */
[----:B------:R0:W-:Y:S01]  /*1240*/  STL [R1+0x46c], R3 ;  /* 0x00046c0301007387 */ /* 0x0001e20000100800 */
[----:B------:R-:W-:Y:S02]  /*1250*/  SHF.R.S32.HI R219, RZ, 0x1f, R195 ;  /* 0x0000001fffdb7819 */ /* 0x000fe400000114c3 */
[----:B------:R-:W-:-:S07]  /*1260*/  LOP3.LUT R167, R2, R198, RZ, 0xfc, !PT ;  /* 0x000000c602a77212 */ /* 0x000fce00078efcff */
.L_x_13103:
[----:B------:R-:W-:Y:S05]  /*1270*/  YIELD ;  /* 0x0000000000007946 */ /* 0x000fea0003800000 */
[----:B------:R-:W-:Y:S01]  /*1280*/  ULDC.64 UR4, c[0x0][0xb20] ;  /* 0x0002c80000047ab9 */ /* 0x000fe20000000a00 */
[----:B0-----:R-:W1:Y:S01]  /*1290*/  LDC.64 R4, c[0x0][0xb00] ;  /* 0x0002c000ff047b82 */ /* 0x001e620000000a00 */
        /* <DEDUP_REMOVED lines=9> */
[----:B0-----:R-:W0:Y:S01]  /*1330*/  @P1 LDC.64 R2, c[0x0][0xb20] ;  /* 0x0002c800ff021b82 */ /* 0x001e220000000a00 */
[----:B------:R-:W-:Y:S01]  /*1340*/  ISETP.NE.AND.EX P0, PT, RZ, UR5, PT, P0 ;  /* 0x00000005ff007c0c */ /* 0x000fe2000bf05300 */
[----:B-1-3--:R-:W-:-:S06]  /*1350*/  IMAD.WIDE R8, R127, 0x4, R4 ;  /* 0x000000047f087825 */ /* 0x00afcc00078e0204 */
[----:B------:R-:W1:Y:S01]  /*1360*/  @P2 LDC.64 R6, c[0x0][0xb10] ;  /* 0x0002c400ff062b82 */ /* 0x000e620000000a00 */
[----:B------:R-:W-:Y:S02]  /*1370*/  ULDC UR4, c[0x0][0x288] ;  /* 0x0000a20000047ab9 */ /* 0x000fe40000000800 */
[----:B------:R-:W-:Y:S01]  /*1380*/  IMAD.U32 R28, RZ, RZ, UR4 ;  /* 0x00000004ff1c7e24 */ /* 0x000fe2000f8e00ff */
[----:B------:R-:W-:Y:S02]  /*1390*/  ULDC.64 UR4, c[0x0][0x418] ;  /* 0x0001060000047ab9 */ /* 0x000fe40000000a00 */
[----:B--2---:R2:W5:Y:S01]  /*13a0*/  @P0 LDG.E R25, desc[UR44][R8.64] ;  /* 0x0000002c08190981 */ /* 0x004562000c1e1900 */
[----:B0-----:R-:W-:-:S05]  /*13b0*/  @P1 IMAD.WIDE R2, R127, 0x4, R2 ;  /* 0x000000047f021825 */ /* 0x001fca00078e0202 */
        /* <DEDUP_REMOVED lines=12> */
[----:B--2-4-:R-:W-:Y:S06]  /*1480*/  @P2 BRA `(.L_x_12874) ;  /* 0x0000000000242947 */ /* 0x014fec0003800000 */
        /* <DEDUP_REMOVED lines=9> */
.L_x_12874:
        /* <DEDUP_REMOVED lines=10> */
.L_x_12875:
[----:B------:R-:W-:Y:S05]  /*15c0*/  @!P0 BRA `(.L_x_12876) ;  /* 0x00000000000c8947 */ /* 0x000fea0003800000 */
[----:B------:R-:W2:Y:S04]  /*15d0*/  LDG.E R3, desc[UR44][R8.64] ;  /* 0x0000002c08037981 */ /* 0x000ea8000c1e1900 */
[----:B------:R-:W2:Y:S02]  /*15e0*/  LDG.E R24, desc[UR44][R8.64+0x4] ;  /* 0x0000042c08187981 */ /* 0x000ea4000c1e1900 */
[----:B--2---:R-:W-:-:S07]  /*15f0*/  IMAD.IADD R24, R24, 0x1, -R3 ;  /* 0x0000000118187824 */ /* 0x004fce00078e0a03 */
.L_x_12876:
        /* <DEDUP_REMOVED lines=18> */
[----:B------:R-:W-:Y:S02]  /*1720*/  IADD3 R10, -R11, R24, RZ ;  /* 0x000000180b0a7210 */ /* 0x000fe40007ffe1ff */
[----:B0-----:R-:W-:-:S09]  /*1730*/  ISETP.GE.AND P2, PT, R13, 0x1, PT ;  /* 0x000000010d00780c */ /* 0x001fd20003f46270 */
[----:B------:R-:W0:Y:S08]  /*1740*/  @P1 LDC R8, c[0x0][0x44c] ;  /* 0x00011300ff081b82 */ /* 0x000e300000000800 */
[----:B------:R-:W1:Y:S01]  /*1750*/  @P1 LDC R9, c[0x0][0x450] ;  /* 0x00011400ff091b82 */ /* 0x000e620000000800 */
[----:B--2---:R-:W-:Y:S02]  /*1760*/  @P0 IMAD.IADD R47, R3, 0x1, -R0 ;  /* 0x00000001032f0824 */ /* 0x004fe400078e0a00 */
[----:B------:R-:W-:-:S02]  /*1770*/  VIADD R3, R216, 0x7f ;  /* 0x0000007fd8037836 */ /* 0x000fc40000000000 */
[----:B------:R-:W-:Y:S02]  /*1780*/  IMAD.IADD R29, R10, 0x1, R47 ;  /* 0x000000010a1d7824 */ /* 0x000fe400078e022f */
[----:B0-----:R-:W-:-:S03]  /*1790*/  @P1 IMAD.HI.U32 R4, R3, R8, RZ ;  /* 0x0000000803041227 */ /* 0x001fc600078e00ff */
[C---:B------:R-:W-:Y:S01]  /*17a0*/  IADD3 R188, R29.reuse, 0x1, -R28 ;  /* 0x000000011dbc7810 */ /* 0x040fe20007ffe81c */
[----:B------:R-:W-:Y:S02]  /*17b0*/  VIADD R0, R29, 0x5f ;  /* 0x0000005f1d007836 */ /* 0x000fe40000000000 */
[----:B------:R-:W-:Y:S01]  /*17c0*/  IMAD.MOV.U32 R5, RZ, RZ, R3 ;  /* 0x000000ffff057224 */ /* 0x000fe200078e0003 */
[----:B-1----:R-:W-:Y:S01]  /*17d0*/  @P1 SHF.R.U32.HI R5, RZ, R9, R4 ;  /* 0x00000009ff051219 */ /* 0x002fe20000011604 */
        /* <DEDUP_REMOVED lines=17> */
.L_x_12879:
[----:B------:R-:W-:-:S13]  /*18f0*/  ISETP.NE.AND P0, PT, R13, 0x1, PT ;  /* 0x000000010d00780c */ /* 0x000fda0003f05270 */
[----:B------:R-:W0:Y:S02]  /*1900*/  @P0 LDC.64 R4, c[0x0][0xae0] ;  /* 0x0002b800ff040b82 */ /* 0x000e240000000a00 */
[----:B0-----:R-:W-:-:S05]  /*1910*/  @P0 IMAD.HI.U32 R4, R3, R4, RZ ;  /* 0x0000000403040227 */ /* 0x001fca00078e00ff */
[----:B------:R-:W-:-:S07]  /*1920*/  @P0 SHF.R.U32.HI R3, RZ, R5, R4 ;  /* 0x00000005ff030219 */ /* 0x000fce0000011604 */
.L_x_12880:
[----:B------:R-:W-:Y:S05]  /*1930*/  BSYNC B0 ;  /* 0x0000000000007941 */ /* 0x000fea0003800000 */
.L_x_12878:
[----:B------:R-:W-:-:S05]  /*1940*/  IMAD R3, R3, R13, R13 ;  /* 0x0000000d03037224 */ /* 0x000fca00078e020d */
[----:B------:R-:W-:-:S07]  /*1950*/  VIMNMX R0, R0, R3, PT ;  /* 0x0000000300007248 */ /* 0x000fce0003fe0100 */
.L_x_12877:
        /* <DEDUP_REMOVED lines=20> */
.L_x_12883:
[----:B------:R-:W-:-:S13]  /*1aa0*/  ISETP.NE.AND P0, PT, R13, 0x1, PT ;  /* 0x000000010d00780c */ /* 0x000fda0003f05270 */
[----:B------:R-:W0:Y:S02]  /*1ab0*/  @P0 LDC.64 R6, c[0x0][0xae0] ;  /* 0x0002b800ff060b82 */ /* 0x000e240000000a00 */
[----:B0-----:R-:W-:-:S05]  /*1ac0*/  @P0 IMAD.HI.U32 R6, R3, R6, RZ ;  /* 0x0000000603060227 */ /* 0x001fca00078e00ff */
[----:B------:R-:W-:-:S07]  /*1ad0*/  @P0 SHF.R.U32.HI R3, RZ, R7, R6 ;  /* 0x00000007ff030219 */ /* 0x000fce0000011606 */
.L_x_12884:
[----:B------:R-:W-:Y:S05]  /*1ae0*/  BSYNC B0 ;  /* 0x0000000000007941 */ /* 0x000fea0003800000 */
.L_x_12882:
[----:B------:R-:W-:-:S05]  /*1af0*/  IMAD R3, R3, R13, RZ ;  /* 0x0000000d03037224 */ /* 0x000fca00078e02ff */
[----:B------:R-:W-:-:S07]  /*1b00*/  VIMNMX R4, R4, R3, !PT ;  /* 0x0000000304047248 */ /* 0x000fce0007fe0100 */
.L_x_12881:
        /* <DEDUP_REMOVED lines=44> */
.L_x_12887:
[----:B------:R-:W-:Y:S05]  /*1dd0*/  BSYNC B6 ;  /* 0x0000000000067941 */ /* 0x000fea0003800000 */
.L_x_12886:
        /* <DEDUP_REMOVED lines=20> */
.L_x_12889:
[----:B------:R-:W-:Y:S05]  /*1f20*/  BSYNC B6 ;  /* 0x0000000000067941 */ /* 0x000fea0003800000 */
.L_x_12888:
[----:B------:R-:W2:Y:S01]  /*1f30*/  LDL R32, [R1+0x44c] ;  /* 0x00044c0001207983 */ /* 0x000ea20000100800 */
[----:B------:R-:W-:Y:S01]  /*1f40*/  ULDC.64 UR4, c[0x0][0xaf0] ;  /* 0x0002bc0000047ab9 */ /* 0x000fe20000000a00 */
[----:B------:R-:W-:Y:S01]  /*1f50*/  IMAD.MOV.U32 R0, RZ, RZ, R127 ;  /* 0x000000ffff007224 */ /* 0x000fe200078e007f */
[----:B------:R-:W-:Y:S01]  /*1f60*/  ISETP.NE.U32.AND P0, PT, RZ, UR4, PT ;  /* 0x00000004ff007c0c */ /* 0x000fe2000bf05070 */
[----:B------:R-:W-:Y:S01]  /*1f70*/  ULDC UR6, c[0x0][0x320] ;  /* 0x0000c80000067ab9 */ /* 0x000fe20000000800 */
[----:B------:R-:W-:Y:S01]  /*1f80*/  SHF.R.S32.HI R155, RZ, 0x1f, R154 ;  /* 0x0000001fff9b7819 */ /* 0x000fe2000001149a */
[----:B------:R-:W0:Y:S01]  /*1f90*/  LDC.64 R30, c[0x0][0x408] ;  /* 0x00010200ff1e7b82 */ /* 0x000e220000000a00 */
[----:B------:R-:W-:Y:S01]  /*1fa0*/  ISETP.NE.AND.EX P0, PT, RZ, UR5, PT, P0 ;  /* 0x00000005ff007c0c */ /* 0x000fe2000bf05300 */
[----:B------:R-:W-:-:S06]  /*1fb0*/  ULDC.64 UR4, c[0x0][0x3f8] ;  /* 0x0000fe0000047ab9 */ /* 0x000fcc0000000a00 */
[----:B------:R-:W1:Y:S08]  /*1fc0*/  LDC R33, c[0x0][0x3f4] ;  /* 0x0000fd00ff217b82 */ /* 0x000e700000000800 */
[----:B------:R-:W3:Y:S02]  /*1fd0*/  @P0 LDC.64 R4, c[0x0][0xaf0] ;  /* 0x0002bc00ff040b82 */ /* 0x000ee40000000a00 */
[----:B---3--:R-:W-:-:S05]  /*1fe0*/  @P0 IMAD.WIDE R4, R127, 0x4, R4 ;  /* 0x000000047f040825 */ /* 0x008fca00078e0204 */
[----:B------:R3:W4:Y:S01]  /*1ff0*/  @P0 LDG.E R0, desc[UR44][R4.64] ;  /* 0x0000002c04000981 */ /* 0x000722000c1e1900 */
[----:B------:R-:W-:Y:S01]  /*2000*/  ISETP.GE.AND P1, PT, R152, UR6, PT ;  /* 0x0000000698007c0c */ /* 0x000fe2000bf26270 */
[----:B------:R-:W-:Y:S01]  /*2010*/  IMAD.IADD R48, R25, 0x1, R24 ;  /* 0x0000000119307824 */ /* 0x000fe200078e0218 */
[----:B------:R-:W-:Y:S01]  /*2020*/  ISETP.GE.AND P0, PT, R22, UR6, PT ;  /* 0x0000000616007c0c */ /* 0x000fe2000bf06270 */
[----:B------:R-:W-:Y:S01]  /*2030*/  IMAD.MOV.U32 R53, RZ, RZ, 0x20 ;  /* 0x00000020ff357424 */ /* 0x000fe200078e00ff */
[----:B------:R-:W-:Y:S01]  /*2040*/  SEL R3, RZ, 0xffffffff, P1 ;  /* 0xffffffffff037807 */ /* 0x000fe20000800000 */
[----:B------:R-:W-:Y:S01]  /*2050*/  IMAD R52, R227, 0x40, R156 ;  /* 0x00000040e3347824 */ /* 0x000fe200078e029c */
[----:B------:R-:W-:Y:S01]  /*2060*/  SEL R6, RZ, 0x1, P0 ;  /* 0x00000001ff067807 */ /* 0x000fe20000000000 */
[----:B-1----:R-:W-:Y:S01]  /*2070*/  IMAD.SHL.U32 R54, R33, 0x2, RZ ;  /* 0x0000000221367824 */ /* 0x002fe200078e00ff */
[----:B------:R-:W-:Y:S01]  /*2080*/  ISETP.GE.AND P0, PT, R163, UR6, PT ;  /* 0x00000006a3007c0c */ /* 0x000fe2000bf06270 */
[----:B------:R-:W-:Y:S01]  /*2090*/  IMAD.SHL.U32 R7, R3, 0x2, RZ ;  /* 0x0000000203077824 */ /* 0x000fe200078e00ff */
[----:B------:R-:W-:-:S02]  /*20a0*/  ISETP.GE.AND P1, PT, R162, UR6, PT ;  /* 0x00000006a2007c0c */ /* 0x000fc4000bf26270 */
[----:B------:R-:W-:Y:S02]  /*20b0*/  SHF.R.S32.HI R3, RZ, 0x1f, R156 ;  /* 0x0000001fff037819 */ /* 0x000fe4000001149c */
[----:B------:R-:W-:Y:S02]  /*20c0*/  LOP3.LUT R6, R7, 0x2, R6, 0xe2, !PT ;  /* 0x0000000207067812 */ /* 0x000fe400078ee206 */
[----:B------:R-:W-:Y:S01]  /*20d0*/  SEL R7, RZ, 0x4, P0 ;  /* 0x00000004ff077807 */ /* 0x000fe20000000000 */
[C---:B---3--:R-:W-:Y:S01]  /*20e0*/  IMAD R5, R3.reuse, UR4, RZ ;  /* 0x0000000403057c24 */ /* 0x048fe2000f8e02ff */
[----:B------:R-:W-:Y:S01]  /*20f0*/  SEL R8, RZ, 0x8, P1 ;  /* 0x00000008ff087807 */ /* 0x000fe20000800000 */
[----:B0-----:R-:W-:Y:S01]  /*2100*/  IMAD R10, R3, R30, RZ ;  /* 0x0000001e030a7224 */ /* 0x001fe200078e02ff */
[----:B------:R-:W-:Y:S01]  /*2110*/  ISETP.GE.AND P0, PT, R161, UR6, PT ;  /* 0x00000006a1007c0c */ /* 0x000fe2000bf06270 */
[----:B------:R-:W-:Y:S01]  /*2120*/  IMAD R11, R156, UR5, R5 ;  /* 0x000000059c0b7c24 */ /* 0x000fe2000f8e0205 */
[----:B------:R-:W-:Y:S01]  /*2130*/  ISETP.GE.AND P1, PT, R160, UR6, PT ;  /* 0x00000006a0007c0c */ /* 0x000fe2000bf26270 */
[----:B------:R-:W-:Y:S01]  /*2140*/  IMAD.WIDE.U32 R4, R156, UR4, R154 ;  /* 0x000000049c047c25 */ /* 0x000fe2000f8e009a */
[----:B------:R-:W-:-:S02]  /*2150*/  LOP3.LUT R6, R8, R6, R7, 0xfe, !PT ;  /* 0x0000000608067212 */ /* 0x000fc400078efe07 */
[----:B------:R-:W-:Y:S01]  /*2160*/  SEL R7, RZ, 0x10, P0 ;  /* 0x00000010ff077807 */ /* 0x000fe20000000000 */
[----:B------:R-:W-:Y:S01]  /*2170*/  IMAD.IADD R5, R5, 0x1, R11 ;  /* 0x0000000105057824 */ /* 0x000fe200078e020b */
[----:B------:R-:W-:Y:S01]  /*2180*/  SEL R8, RZ, 0x20, P1 ;  /* 0x00000020ff087807 */ /* 0x000fe20000800000 */
[----:B------:R-:W-:Y:S01]  /*2190*/  IMAD R15, R156, R31, R10 ;  /* 0x0000001f9c0f7224 */ /* 0x000fe200078e020a */
[----:B------:R-:W-:Y:S01]  /*21a0*/  ISETP.GE.AND P1, PT, R165, UR6, PT ;  /* 0x00000006a5007c0c */ /* 0x000fe2000bf26270 */
[----:B-----5:R-:W-:Y:S01]  /*21b0*/  IMAD.WIDE.U32 R20, R2, UR4, R4 ;  /* 0x0000000402147c25 */ /* 0x020fe2000f8e0004 */
[----:B------:R-:W-:Y:S02]  /*21c0*/  LOP3.LUT R50, R8, R6, R7, 0xfe, !PT ;  /* 0x0000000608327212 */ /* 0x000fe400078efe07 */
[----:B------:R-:W-:Y:S01]  /*21d0*/  ISETP.GE.AND P2, PT, R164, UR6, PT ;  /* 0x00000006a4007c0c */ /* 0x000fe2000bf46270 */
[----:B------:R-:W-:Y:S01]  /*21e0*/  IMAD.WIDE.U32 R8, R156, UR4, R22 ;  /* 0x000000049c087c25 */ /* 0x000fe2000f8e0016 */
[----:B------:R-:W-:-:S02]  /*21f0*/  ISETP.GE.AND P0, PT, R22, R33, PT ;  /* 0x000000211600720c */ /* 0x000fc40003f06270 */
[----:B------:R-:W-:Y:S01]  /*2200*/  SHF.R.S32.HI R49, RZ, 0x1f, R2 ;  /* 0x0000001fff317819 */ /* 0x000fe20000011402 */
[----:B------:R-:W-:Y:S01]  /*2210*/  IMAD.IADD R9, R11, 0x1, R9 ;  /* 0x000000010b097824 */ /* 0x000fe200078e0209 */
[----:B------:R-:W-:Y:S01]  /*2220*/  SEL R11, RZ, 0x40, P1 ;  /* 0x00000040ff0b7807 */ /* 0x000fe20000800000 */
[----:B------:R-:W-:Y:S01]  /*2230*/  IMAD.WIDE.U32 R6, R156, R30, R154 ;  /* 0x0000001e9c067225 */ /* 0x000fe200078e009a */
[----:B------:R-:W-:Y:S02]  /*2240*/  SEL R10, RZ, 0x7fff80, P2 ;  /* 0x007fff80ff0a7807 */ /* 0x000fe40001000000 */
[----:B------:R-:W-:Y:S01]  /*2250*/  SEL R13, R33, RZ, P0 ;  /* 0x000000ff210d7207 */ /* 0x000fe20000000000 */
[----:B------:R-:W-:Y:S01]  /*2260*/  IMAD.WIDE.U32 R24, R2, UR4, R8 ;  /* 0x0000000402187c25 */ /* 0x000fe2000f8e0008 */
[----:B------:R-:W-:Y:S02]  /*2270*/  LOP3.LUT R50, R10, R50, R11, 0xfe, !PT ;  /* 0x000000320a327212 */ /* 0x000fe400078efe0b */
[----:B------:R-:W-:Y:S01]  /*2280*/  SHF.R.S32.HI R51, RZ, 0x1f, R126 ;  /* 0x0000001fff337819 */ /* 0x000fe2000001147e */
[----:B------:R-:W-:Y:S01]  /*2290*/  IMAD R11, R49, UR4, RZ ;  /* 0x00000004310b7c24 */ /* 0x000fe2000f8e02ff */
[----:B------:R-:W-:Y:S01]  /*22a0*/  PRMT R70, R50, 0x8880, RZ ;  /* 0x0000888032467816 */ /* 0x000fe200000000ff */
[----:B------:R-:W-:-:S02]  /*22b0*/  IMAD.IADD R13, R22, 0x1, R13 ;  /* 0x00000001160d7824 */ /* 0x000fc400078e020d */
[----:B------:R-:W-:Y:S01]  /*22c0*/  IMAD R11, R2, UR5, R11 ;  /* 0x00000005020b7c24 */ /* 0x000fe2000f8e020b */
[----:B------:R-:W-:Y:S01]  /*22d0*/  PRMT R70, R70, 0x7710, RZ ;  /* 0x0000771046467816 */ /* 0x000fe200000000ff */
[----:B------:R-:W-:Y:S01]  /*22e0*/  IMAD.IADD R7, R7, 0x1, R15 ;  /* 0x0000000107077824 */ /* 0x000fe200078e020f */
[----:B------:R-:W-:Y:S01]  /*22f0*/  SHF.R.S32.HI R12, RZ, 0x1f, R13 ;  /* 0x0000001fff0c7819 */ /* 0x000fe2000001140d */
[-C--:B------:R-:W-:Y:S01]  /*2300*/  IMAD R10, R49, R30.reuse, RZ ;  /* 0x0000001e310a7224 */ /* 0x080fe200078e02ff */
[----:B------:R-:W-:Y:S01]  /*2310*/  LOP3.LUT R64, R70, 0x1, RZ, 0xc0, !PT ;  /* 0x0000000146407812 */ /* 0x000fe200078ec0ff */
[----:B------:R-:W-:Y:S01]  /*2320*/  IMAD.WIDE.U32 R44, R2, R30, R6 ;  /* 0x0000001e022c7225 */ /* 0x000fe200078e0006 */
[----:B------:R-:W-:Y:S02]  /*2330*/  LEA.HI R12, R12, R13, RZ, 0x3 ;  /* 0x0000000d0c0c7211 */ /* 0x000fe400078f18ff */
[----:B------:R-:W-:Y:S01]  /*2340*/  LOP3.LUT R65, R70, 0x2, RZ, 0xc0, !PT ;  /* 0x0000000246417812 */ /* 0x000fe200078ec0ff */
[----:B------:R-:W-:Y:S01]  /*2350*/  IMAD R5, R2, R31, R10 ;  /* 0x0000001f02057224 */ /* 0x000fe200078e020a */
[--C-:B------:R-:W-:Y:S01]  /*2360*/  SHF.R.S32.HI R59, RZ, 0x3, R12.reuse ;  /* 0x00000003ff3b7819 */ /* 0x100fe2000001140c */
[----:B------:R-:W-:Y:S01]  /*2370*/  IMAD.IADD R55, R21, 0x1, R11 ;  /* 0x0000000115377824 */ /* 0x000fe200078e020b */
[----:B------:R-:W-:Y:S01]  /*2380*/  LOP3.LUT R60, R12, 0xfffffff8, RZ, 0xc0, !PT ;  /* 0xfffffff80c3c7812 */ /* 0x000fe200078ec0ff */
[----:B------:R-:W-:Y:S01]  /*2390*/  IMAD.IADD R58, R45, 0x1, R5 ;  /* 0x000000012d3a7824 */ /* 0x000fe200078e0205 */
[--C-:B------:R-:W-:Y:S01]  /*23a0*/  LOP3.LUT R5, R197, 0x38, R12.reuse, 0xf8, !PT ;  /* 0x00000038c5057812 */ /* 0x100fe200078ef80c */
[----:B------:R-:W-:Y:S01]  /*23b0*/  IMAD.IADD R56, R11, 0x1, R25 ;  /* 0x000000010b387824 */ /* 0x000fe200078e0219 */
[----:B------:R-:W-:-:S02]  /*23c0*/  LOP3.LUT R12, R199, 0x38, R12, 0xf8, !PT ;  /* 0x00000038c70c7812 */ /* 0x000fc400078ef80c */
[----:B------:R-:W-:Y:S02]  /*23d0*/  LOP3.LUT R5, R5, R206, RZ, 0x3c, !PT ;  /* 0x000000ce05057212 */ /* 0x000fe400078e3cff */
[----:B------:R-:W-:Y:S02]  /*23e0*/  LOP3.LUT R63, R12, R207, RZ, 0x3c, !PT ;  /* 0x000000cf0c3f7212 */ /* 0x000fe400078e3cff */
[C---:B------:R-:W-:Y:S01]  /*23f0*/  SHF.L.U64.HI R31, R30.reuse, 0x6, R31 ;  /* 0x000000061e1f7819 */ /* 0x040fe2000001021f */
[----:B------:R-:W-:Y:S01]  /*2400*/  IMAD.SHL.U32 R30, R30, 0x40, RZ ;  /* 0x000000401e1e7824 */ /* 0x000fe200078e00ff */
[----:B------:R-:W-:Y:S01]  /*2410*/  LOP3.LUT R66, R70, 0x4, RZ, 0xc0, !PT ;  /* 0x0000000446427812 */ /* 0x000fe200078ec0ff */
[----:B------:R-:W-:Y:S01]  /*2420*/  IMAD.IADD R62, R198, 0x1, R5 ;  /* 0x00000001c63e7824 */ /* 0x000fe200078e0205 */
[----:B------:R-:W-:Y:S01]  /*2430*/  LOP3.LUT R67, R70, 0x8, RZ, 0xc0, !PT ;  /* 0x0000000846437812 */ /* 0x000fe200078ec0ff */
[----:B------:R-:W-:Y:S01]  /*2440*/  IMAD.IADD R63, R208, 0x1, R63 ;  /* 0x00000001d03f7824 */ /* 0x000fe200078e023f */
[----:B------:R-:W-:-:S02]  /*2450*/  LOP3.LUT R68, R70, 0x10, RZ, 0xc0, !PT ;  /* 0x0000001046447812 */ /* 0x000fc400078ec0ff */
[C---:B------:R-:W-:Y:S02]  /*2460*/  LOP3.LUT R69, R70.reuse, 0x20, RZ, 0xc0, !PT ;  /* 0x0000002046457812 */ /* 0x040fe400078ec0ff */
[----:B------:R-:W-:Y:S02]  /*2470*/  SHF.R.S32.HI R61, RZ, 0x1f, R60 ;  /* 0x0000001fff3d7819 */ /* 0x000fe4000001143c */
[----:B------:R-:W-:Y:S02]  /*2480*/  LOP3.LUT R70, R70, 0x40, RZ, 0xc0, !PT ;  /* 0x0000004046467812 */ /* 0x000fe400078ec0ff */
[----:B--2---:R-:W-:Y:S02]  /*2490*/  LOP3.LUT P1, RZ, R32, 0x4, RZ, 0xc0, !PT ;  /* 0x0000000420ff7812 */ /* 0x004fe4000782c0ff */
[----:B------:R-:W0:Y:S02]  /*24a0*/  S2R R32, SR_TID.X ;  /* 0x0000000000207919 */ /* 0x000e240000002100 */
[----:B------:R-:W-:-:S02]  /*24b0*/  SEL R53, R53, 0xffffffe0, !P1 ;  /* 0xffffffe035357807 */ /* 0x000fc40004800000 */
[----:B0-----:R-:W-:-:S04]  /*24c0*/  SHF.R.U32.HI R32, RZ, 0x7, R32 ;  /* 0x00000007ff207819 */ /* 0x001fc80000011620 */
[----:B------:R-:W-:-:S13]  /*24d0*/  ISETP.NE.AND P6, PT, R32, 0x1, PT ;  /* 0x000000012000780c */ /* 0x000fda0003fc5270 */
[----:B------:R-:W-:Y:S05]  /*24e0*/  @!P6 WARPSYNC.ALL ;  /* 0x000000000000e948 */ /* 0x000fea0003800000 */
[----:B------:R-:W-:Y:S01]  /*24f0*/  ULDC UR4, c[0x0][0x2f4] ;  /* 0x0000bd0000047ab9 */ /* 0x000fe20000000800 */
[----:B----4-:R-:W-:Y:S01]  /*2500*/  SHF.R.S32.HI R57, RZ, 0x1f, R0 ;  /* 0x0000001fff397819 */ /* 0x010fe20000011400 */
[----:B------:R-:W-:Y:S01]  /*2510*/  @!P6 BAR.SYNC.DEFER_BLOCKING 0x9, 0x100 ;  /* 0x024400000000eb1d */ /* 0x000fe20000010000 */
[----:B------:R-:W-:Y:S02]  /*2520*/  ISETP.GE.AND P2, PT, R152, UR4, PT ;  /* 0x0000000498007c0c */ /* 0x000fe4000bf46270 */
[----:B------:R-:W-:-:S02]  /*2530*/  ISETP.GE.AND P1, PT, R22, UR4, PT ;  /* 0x0000000416007c0c */ /* 0x000fc4000bf26270 */
[----:B------:R-:W-:-:S11]  /*2540*/  P2R R72, PR, RZ, 0x4 ;  /* 0x00000004ff487803 */ /* 0x000fd60000000000 */
.L_x_12947:
        /* <DEDUP_REMOVED lines=17> */
[--C-:B------:R-:W-:Y:S01]  /*2660*/  @!P2 SHF.R.S32.HI R5, RZ, 0x1f, R9.reuse ;  /* 0x0000001fff05a819 */ /* 0x100fe20000011409 */
[----:B------:R-:W-:Y:S02]  /*2670*/  @!P2 IMAD R7, R0, R7, R4 ;  /* 0x000000070007a224 */ /* 0x000fe400078e0204 */
[----:B------:R-:W-:-:S04]  /*2680*/  @!P2 IMAD.MOV.U32 R4, RZ, RZ, R9 ;  /* 0x000000ffff04a224 */ /* 0x000fc800078e0009 */
[----:B------:R-:W-:-:S05]  /*2690*/  @!P2 IMAD.WIDE.U32 R4, R0, R6, R4 ;  /* 0x000000060004a225 */ /* 0x000fca00078e0004 */
[----:B------:R-:W-:Y:S02]  /*26a0*/  @!P2 IADD3 R5, R5, R7, RZ ;  /* 0x000000070505a210 */ /* 0x000fe40007ffe0ff */
[----:B--2---:R-:W-:-:S04]  /*26b0*/  @!P2 LEA R6, P3, R4, R12, 0x2 ;  /* 0x0000000c0406a211 */ /* 0x004fc800078610ff */
[----:B------:R-:W-:-:S05]  /*26c0*/  @!P2 LEA.HI.X R7, R4, R13, R5, 0x2, P3 ;  /* 0x0000000d0407a211 */ /* 0x000fca00018f1405 */
[----:B------:R0:W5:Y:S01]  /*26d0*/  @!P2 LDG.E R78, desc[UR44][R6.64] ;  /* 0x0000002c064ea981 */ /* 0x000162000c1e1900 */
[----:B-1----:R-:W-:Y:S01]  /*26e0*/  ISETP.GE.AND P2, PT, R85, 0x1, PT ;  /* 0x000000015500780c */ /* 0x002fe20003f46270 */
[----:B------:R-:W-:Y:S01]  /*26f0*/  IMAD.MOV R4, RZ, RZ, -R9 ;  /* 0x000000ffff047224 */ /* 0x000fe200078e0a09 */
[----:B------:R-:W-:Y:S01]  /*2700*/  ISETP.GT.AND P3, PT, R26, R46, PT ;  /* 0x0000002e1a00720c */ /* 0x000fe20003f64270 */
[----:B------:R-:W-:Y:S01]  /*2710*/  IMAD.IADD R8, R167, 0x1, R53 ;  /* 0x00000001a7087824 */ /* 0x000fe200078e0235 */
[----:B------:R-:W-:Y:S05]  /*2720*/  YIELD ;  /* 0x0000000000007946 */ /* 0x000fea0003800000 */
[----:B------:R-:W-:Y:S01]  /*2730*/  IMAD R79, R79, R4, R11 ;  /* 0x000000044f4f7224 */ /* 0x000fe200078e020b */
[----:B------:R-:W-:Y:S01]  /*2740*/  BSSY B0, `(.L_x_12890) ;  /* 0x000030f000007945 */ /* 0x000fe20003800000 */
[C---:B------:R-:W-:Y:S01]  /*2750*/  IMAD R4, R153.reuse, 0x1800, R167 ;  /* 0x0000180099047824 */ /* 0x040fe200078e02a7 */
        /* <DEDUP_REMOVED lines=8> */
[C---:B------:R-:W-:Y:S01]  /*27e0*/  IMAD.WIDE.U32 R4, R79.reuse, UR4, RZ ;  /* 0x000000044f047c25 */ /* 0x040fe2000f8e00ff */
        /* <DEDUP_REMOVED lines=47> */
[----:B------:R-:W-:-:S03]  /*2ae0*/  CS2R R74, SRZ ;  /* 0x00000000004a7805 */ /* 0x000fc6000001ff00 */
[----:B------:R-:W-:Y:S02]  /*2af0*/  IMAD.MOV.U32 R4, RZ, RZ, R44 ;  /* 0x000000ffff047224 */ /* 0x000fe400078e002c */
[----:B------:R-:W-:Y:S02]  /*2b00*/  IMAD.MOV.U32 R5, RZ, RZ, R58 ;  /* 0x000000ffff057224 */ /* 0x000fe400078e003a */
        /* <DEDUP_REMOVED lines=16> */
.L_x_12894:
[----:B------:R-:W-:Y:S05]  /*2c10*/  BSYNC B1 ;  /* 0x0000000000017941 */ /* 0x000fea0003800000 */
.L_x_12893:
        /* <DEDUP_REMOVED lines=8> */
[----:B------:R-:W-:Y:S01]  /*2ca0*/  IMAD.WIDE.U32 R14, R14, 0x60, R30 ;  /* 0x000000600e0e7825 */ /* 0x000fe200078e001e */
[C---:B0-----:R-:W-:Y:S01]  /*2cb0*/  SHF.L.U64.HI R5, R10.reuse, 0x6, R11 ;  /* 0x000000060a057819 */ /* 0x041fe2000001020b */
[----:B------:R-:W-:Y:S01]  /*2cc0*/  ULDC.64 UR4, c[0x0][0x400] ;  /* 0x0001000000047ab9 */ /* 0x000fe20000000a00 */
[----:B------:R-:W-:Y:S01]  /*2cd0*/  CS2R R34, SRZ ;  /* 0x0000000000227805 */ /* 0x000fe2000001ff00 */
[----:B------:R-:W-:Y:S01]  /*2ce0*/  IMAD.SHL.U32 R4, R10, 0x40, RZ ;  /* 0x000000400a047824 */ /* 0x000fe200078e00ff */
[----:B------:R-:W-:Y:S01]  /*2cf0*/  IADD3 R6, P3, R44, R14, RZ ;  /* 0x0000000e2c067210 */ /* 0x000fe20007f7e0ff */
[----:B------:R-:W-:Y:S01]  /*2d00*/  IMAD R77, R77, 0x60, RZ ;  /* 0x000000604d4d7824 */ /* 0x000fe200078e02ff */
[----:B------:R-:W-:Y:S01]  /*2d10*/  CS2R R36, SRZ ;  /* 0x0000000000247805 */ /* 0x000fe2000001ff00 */
[----:B------:R-:W-:-:S03]  /*2d20*/  IMAD.WIDE.U32 R4, R12, 0x60, R4 ;  /* 0x000000600c047825 */ /* 0x000fc600078e0004 */
[----:B------:R-:W-:Y:S01]  /*2d30*/  IADD3.X R15, R58, R77, R15, P3, !PT ;  /* 0x0000004d3a0f7210 */ /* 0x000fe20001ffe40f */
[----:B------:R-:W-:Y:S01]  /*2d40*/  IMAD R8, R71, 0x60, RZ ;  /* 0x0000006047087824 */ /* 0x000fe200078e02ff */
        /* <DEDUP_REMOVED lines=15> */
.L_x_12896:
[----:B------:R-:W-:Y:S05]  /*2e40*/  BSYNC B1 ;  /* 0x0000000000017941 */ /* 0x000fea0003800000 */
.L_x_12895:
[----:B------:R-:W-:Y:S01]  /*2e50*/  ULOP3.LUT UR4, UR38, 0x1, URZ, 0xfc, !UPT ;  /* 0x0000000126047892 */ /* 0x000fe2000f8efc3f */
[----:B01----:R-:W-:Y:S01]  /*2e60*/  IMAD.MOV.U32 R4, RZ, RZ, R42 ;  /* 0x000000ffff047224 */ /* 0x003fe200078e002a */
[----:B------:R-:W-:Y:S01]  /*2e70*/  PRMT R92, R88, 0x5410, R86 ;  /* 0x00005410585c7816 */ /* 0x000fe20000000056 */
[----:B------:R-:W-:Y:S01]  /*2e80*/  IMAD.MOV.U32 R5, RZ, RZ, R43 ;  /* 0x000000ffff057224 */ /* 0x000fe200078e002b */
[----:B------:R-:W-:Y:S01]  /*2e90*/  UISETP.NE.AND UP0, UPT, UR4, 0x3, UPT ;  /* 0x000000030400788c */ /* 0x000fe2000bf05270 */
[----:B------:R-:W-:Y:S02]  /*2ea0*/  IMAD.MOV.U32 R6, RZ, RZ, R74 ;  /* 0x000000ffff067224 */ /* 0x000fe400078e004a */
[----:B------:R-:W-:Y:S01]  /*2eb0*/  IMAD.MOV.U32 R7, RZ, RZ, R75 ;  /* 0x000000ffff077224 */ /* 0x000fe200078e004b */
[----:B------:R-:W-:Y:S01]  /*2ec0*/  PRMT R97, R4, 0x5410, R5 ;  /* 0x0000541004617816 */ /* 0x000fe20000000005 */
[----:B------:R-:W-:Y:S01]  /*2ed0*/  IMAD.MOV.U32 R4, RZ, RZ, R40 ;  /* 0x000000ffff047224 */ /* 0x000fe200078e0028 */
[----:B------:R-:W-:Y:S01]  /*2ee0*/  PLOP3.LUT P3, PT, PT, PT, UP0, 0x80, 0x0 ;  /* 0x000000000000781c */ /* 0x000fe20003f6f008 */
[----:B------:R-:W-:Y:S01]  /*2ef0*/  IMAD.MOV.U32 R5, RZ, RZ, R41 ;  /* 0x000000ffff057224 */ /* 0x000fe200078e0029 */
[----:B------:R-:W-:Y:S01]  /*2f00*/  PRMT R99, R6, 0x5410, R7 ;  /* 0x0000541006637816 */ /* 0x000fe20000000007 */
[----:B-----5:R-:W-:Y:S01]  /*2f10*/  IMAD.MOV.U32 R7, RZ, RZ, R35 ;  /* 0x000000ffff077224 */ /* 0x020fe200078e0023 */
        /* <DEDUP_REMOVED lines=14> */
.L_x_12897:
[----:B------:R-:W-:Y:S01]  /*3000*/  IMAD R71, R153, 0x8, R148 ;  /* 0x0000000899477824 */ /* 0x000fe200078e0294 */
[----:B------:R-:W-:Y:S01]  /*3010*/  SHF.L.U32 R86, R158, 0x1f, RZ ;  /* 0x0000001f9e567819 */ /* 0x000fe200000006ff */
[----:B------:R-:W-:Y:S03]  /*3020*/  BSSY B1, `(.L_x_12898) ;  /* 0x0000003000017945 */ /* 0x000fe60003800000 */
[----:B------:R-:W0:Y:S02]  /*3030*/  SYNCS.PHASECHK.TRANS64.TRYWAIT P5, [R71+URZ+0x32490], R86 ;  /* 0x03249056470075a7 */ /* 0x000e2400080a017f */
[----:B0-----:R-:W-:Y:S05]  /*3040*/  @!P5 BRA `(.L_x_12899) ;  /* 0x0000032c0070d947 */ /* 0x001fea0003800000 */
.L_x_13246:
[----:B------:R-:W-:Y:S05]  /*3050*/  BSYNC B1 ;  /* 0x0000000000017941 */ /* 0x000fea0003800000 */
.L_x_12898:
[----:B------:R-:W-:-:S03]  /*3060*/  UMOV UR4, 0xffffffff ;  /* 0xffffffff00047882 */ /* 0x000fc60000000000 */
[----:B------:R-:W-:Y:S05]  /*3070*/  BRA.DIV UR4, `(.L_x_12900) ;  /* 0x0000032e04787947 */ /* 0x000fea000b800000 */
[----:B------:R1:W2:Y:S04]  /*3080*/  SHFL.IDX PT, R77, R84, RZ, 0x1c1f ;  /* 0x001c1fff544d7589 */ /* 0x0002a800000e0000 */
[----:B------:R1:W3:Y:S02]  /*3090*/  SHFL.IDX PT, R14, R83, RZ, 0x1c1f ;  /* 0x001c1fff530e7589 */ /* 0x0002e400000e0000 */
.L_x_13250:
        /* <DEDUP_REMOVED lines=51> */
.L_x_12906:
[----:B------:R-:W-:Y:S05]  /*33d0*/  BSYNC B3 ;  /* 0x0000000000037941 */ /* 0x000fea0003800000 */
.L_x_12905:
[----:B0-----:R4:W-:Y:S02]  /*33e0*/  ST.E.128 desc[UR44][R10.64], R4 ;  /* 0x000000040a007985 */ /* 0x0019e4000c101d2c */
.L_x_12904:
[----:B------:R-:W-:Y:S05]  /*33f0*/  BSYNC B2 ;  /* 0x0000000000027941 */ /* 0x000fea0003800000 */
.L_x_12903:
        /* <DEDUP_REMOVED lines=49> */
.L_x_12908:
[----:B------:R-:W-:Y:S05]  /*3710*/  BSYNC B2 ;  /* 0x0000000000027941 */ /* 0x000fea0003800000 */
.L_x_12907:
[----:B0-----:R0:W-:Y:S02]  /*3720*/  ST.E.128 desc[UR44][R10.64], R4 ;  /* 0x000000040a007985 */ /* 0x0011e4000c101d2c */
.L_x_12902:
[----:B------:R-:W-:Y:S05]  /*3730*/  BSYNC B1 ;  /* 0x0000000000017941 */ /* 0x000fea0003800000 */
.L_x_12901:
[----:B------:R-:W-:-:S03]  /*3740*/  UMOV UR4, 0xffffffff ;  /* 0xffffffff00047882 */ /* 0x000fc60000000000 */
[----:B------:R-:W-:Y:S05]  /*3750*/  BRA.DIV UR4, `(.L_x_12909) ;  /* 0x0000032a04087947 */ /* 0x000fea000b800000 */
[----:B------:R0:W0:Y:S04]  /*3760*/  SHFL.IDX PT, R39, R84, 0x1, 0x1c1f ;  /* 0x003c1f0054277f89 */ /* 0x00002800000e0000 */
[----:B---3--:R3:W0:Y:S02]  /*3770*/  SHFL.IDX PT, R14, R83, 0x1, 0x1c1f ;  /* 0x003c1f00530e7f89 */ /* 0x00862400000e0000 */
.L_x_13254:
        /* <DEDUP_REMOVED lines=29> */
[--C-:B------:R-:W-:Y:S02]  /*3950*/  HADD2.F32 R15, -RZ, R91.reuse.H1_H1 ;  /* 0x3000005bff0f7230 */ /* 0x100fe40000004100 */
[-C--:B------:R-:W-:Y:S01]  /*3960*/  FFMA.FTZ R40, R7, R34.reuse, -R40 ;  /* 0x0000002207287223 */ /* 0x080fe20000010828 */
[----:B------:R-:W-:Y:S02]  /*3970*/  HADD2.F32 R4, -RZ, R4.H0_H0 ;  /* 0x20000004ff047230 */ /* 0x000fe40000004100 */
[----:B------:R-:W-:Y:S01]  /*3980*/  FFMA.FTZ R41, R13, R34, R36 ;  /* 0x000000220d297223 */ /* 0x000fe20000010024 */
[----:B------:R-:W-:Y:S02]  /*3990*/  HADD2.F32 R91, -RZ, R91.H0_H0 ;  /* 0x2000005bff5b7230 */ /* 0x000fe40000004100 */
[----:B------:R-:W-:Y:S01]  /*39a0*/  FMUL.FTZ R35, R5, R15 ;  /* 0x0000000f05237220 */ /* 0x000fe20000410000 */
[----:B------:R-:W-:-:S02]  /*39b0*/  HADD2.F32 R6, -RZ, R12.H1_H1 ;  /* 0x3000000cff067230 */ /* 0x000fc40000004100 */
[----:B------:R-:W-:Y:S01]  /*39c0*/  FMUL.FTZ R34, R4, R15 ;  /* 0x0000000f04227220 */ /* 0x000fe20000410000 */
[----:B------:R-:W-:Y:S02]  /*39d0*/  HADD2.F32 R12, -RZ, R12.H0_H0 ;  /* 0x2000000cff0c7230 */ /* 0x000fe40000004100 */
[--C-:B------:R-:W-:Y:S02]  /*39e0*/  HADD2.F32 R7, -RZ, R90.reuse.H1_H1 ;  /* 0x3000005aff077230 */ /* 0x100fe40000004100 */
[-C--:B------:R-:W-:Y:S01]  /*39f0*/  FMUL.FTZ R15, R6, R91.reuse ;  /* 0x0000005b060f7220 */ /* 0x080fe20000410000 */
        /* <DEDUP_REMOVED lines=10> */
.L_x_12914:
[----:B------:R-:W-:Y:S05]  /*3aa0*/  BSYNC B2 ;  /* 0x0000000000027941 */ /* 0x000fea0003800000 */
.L_x_12913:
[----:B----4-:R0:W-:Y:S02]  /*3ab0*/  ST.E.128 desc[UR44][R10.64], R4 ;  /* 0x000000040a007985 */ /* 0x0101e4000c101d2c */
.L_x_12912:
[----:B------:R-:W-:Y:S05]  /*3ac0*/  BSYNC B1 ;  /* 0x0000000000017941 */ /* 0x000fea0003800000 */
.L_x_12911:
[----:B------:R-:W-:-:S13]  /*3ad0*/  ISETP.NE.AND P2, PT, R72, RZ, PT ;  /* 0x000000ff4800720c */ /* 0x000fda0003f45270 */
[----:B------:R-:W-:Y:S05]  /*3ae0*/  @P2 BRA `(.L_x_12910) ;  /* 0x0000001c00502947 */ /* 0x000fea0003800000 */
        /* <DEDUP_REMOVED lines=47> */
.L_x_12916:
[----:B------:R-:W-:Y:S05]  /*3de0*/  BSYNC B1 ;  /* 0x0000000000017941 */ /* 0x000fea0003800000 */
.L_x_12915:
[----:B----4-:R0:W-:Y:S01]  /*3df0*/  ST.E.128 desc[UR44][R14.64], R4 ;  /* 0x000000040e007985 */ /* 0x0101e2000c101d2c */
[----:B------:R-:W-:Y:S05]  /*3e00*/  BRA `(.L_x_12910) ;  /* 0x0000001800887947 */ /* 0x000fea0003800000 */
.L_x_12892:
        /* <DEDUP_REMOVED lines=9> */
[----:B------:R-:W-:-:S03]  /*3ea0*/  CS2R R32, SRZ ;  /* 0x0000000000207805 */ /* 0x000fc6000001ff00 */
[----:B------:R-:W-:Y:S05]  /*3eb0*/  @P2 BRA `(.L_x_12918) ;  /* 0x0000000000682947 */ /* 0x000fea0003800000 */
[-C--:B------:R-:W-:Y:S01]  /*3ec0*/  IMAD R6, R3, R8.reuse, RZ ;  /* 0x0000000803067224 */ /* 0x080fe200078e02ff */
[----:B------:R-:W-:Y:S01]  /*3ed0*/  ULDC.64 UR6, c[0x0][0x400] ;  /* 0x0001000000067ab9 */ /* 0x000fe20000000a00 */
[----:B------:R-:W-:Y:S01]  /*3ee0*/  IMAD.MOV.U32 R4, RZ, RZ, R22 ;  /* 0x000000ffff047224 */ /* 0x000fe200078e0016 */
[----:B------:R-:W-:Y:S01]  /*3ef0*/  ULDC.64 UR4, c[0x0][0x3e8] ;  /* 0x0000fa0000047ab9 */ /* 0x000fe20000000a00 */
[----:B------:R-:W-:Y:S02]  /*3f00*/  IMAD.MOV.U32 R5, RZ, RZ, R23 ;  /* 0x000000ffff057224 */ /* 0x000fe400078e0017 */
[C---:B------:R-:W-:Y:S02]  /*3f10*/  IMAD R7, R156.reuse, R9, R6 ;  /* 0x000000099c077224 */ /* 0x040fe400078e0206 */
[----:B------:R-:W-:-:S04]  /*3f20*/  IMAD.WIDE.U32 R4, R156, R8, R4 ;  /* 0x000000089c047225 */ /* 0x000fc800078e0004 */
[-C--:B------:R-:W-:Y:S02]  /*3f30*/  IMAD R6, R49, R8.reuse, RZ ;  /* 0x0000000831067224 */ /* 0x080fe400078e02ff */
[----:B------:R-:W-:Y:S02]  /*3f40*/  IMAD.IADD R5, R7, 0x1, R5 ;  /* 0x0000000107057824 */ /* 0x000fe400078e0205 */
        /* <DEDUP_REMOVED lines=8> */
[----:B------:R-:W-:Y:S02]  /*3fd0*/  IMAD R33, R71, 0x60, RZ ;  /* 0x0000006047217824 */ /* 0x000fe400078e02ff */
[----:B------:R-:W-:-:S04]  /*3fe0*/  IMAD.WIDE.U32 R4, R12, 0x60, R4 ;  /* 0x000000600c047825 */ /* 0x000fc800078e0004 */
[----:B------:R-:W-:Y:S02]  /*3ff0*/  IMAD.IADD R7, R35, 0x1, R7 ;  /* 0x0000000123077824 */ /* 0x000fe400078e0207 */
[----:B------:R-:W-:-:S03]  /*4000*/  IMAD.IADD R5, R33, 0x1, R5 ;  /* 0x0000000121057824 */ /* 0x000fc600078e0205 */
[----:B------:R-:W-:Y:S02]  /*4010*/  LEA.HI.X R33, R6, UR7, R7, 0x1, P2 ;  /* 0x0000000706217c11 */ /* 0x000fe400090f0c07 */
[----:B------:R-:W-:-:S04]  /*4020*/  LEA R6, P2, R4, UR4, 0x1 ;  /* 0x0000000404067c11 */ /* 0x000fc8000f8408ff */
[----:B------:R-:W-:Y:S01]  /*4030*/  LEA.HI.X R7, R4, UR5, R5, 0x1, P2 ;  /* 0x0000000504077c11 */ /* 0x000fe200090f0c05 */
[----:B------:R-:W5:Y:S05]  /*4040*/  LDG.E.128 R32, desc[UR44][R32.64] ;  /* 0x0000002c20207981 */ /* 0x000f6a000c1e1d00 */
[----:B------:R-:W5:Y:S03]  /*4050*/  LDG.E.128 R4, desc[UR44][R6.64] ;  /* 0x0000002c06047981 */ /* 0x000f66000c1e1d00 */
.L_x_12918:
[----:B------:R-:W-:Y:S05]  /*4060*/  BSYNC B1 ;  /* 0x0000000000017941 */ /* 0x000fea0003800000 */
.L_x_12917:
[----:B------:R-:W-:Y:S01]  /*4070*/  BSSY B1, `(.L_x_12919) ;  /* 0x0000023000017945 */ /* 0x000fe20003800000 */
[----:B------:R-:W-:Y:S02]  /*4080*/  ISETP.GE.AND P2, PT, R22, R85, PT ;  /* 0x000000551600720c */ /* 0x000fe40003f46270 */
[----:B------:R-:W-:Y:S02]  /*4090*/  CS2R R36, SRZ ;  /* 0x0000000000247805 */ /* 0x000fe4000001ff00 */
[----:B------:R-:W-:Y:S01]  /*40a0*/  CS2R R42, SRZ ;  /* 0x00000000002a7805 */ /* 0x000fe2000001ff00 */
[----:B-----5:R-:W-:Y:S01]  /*40b0*/  IMAD.MOV.U32 R74, RZ, RZ, R6 ;  /* 0x000000ffff4a7224 */ /* 0x020fe200078e0006 */
[----:B------:R-:W-:Y:S01]  /*40c0*/  CS2R R40, SRZ ;  /* 0x0000000000287805 */ /* 0x000fe2000001ff00 */
[----:B------:R-:W-:Y:S06]  /*40d0*/  @P3 BRA `(.L_x_12920) ;  /* 0x0000000000703947 */ /* 0x000fec0003800000 */
[-C--:B------:R-:W-:Y:S01]  /*40e0*/  IMAD R13, R3, R8.reuse, RZ ;  /* 0x00000008030d7224 */ /* 0x080fe200078e02ff */
[C---:B------:R-:W-:Y:S01]  /*40f0*/  SHF.L.U64.HI R11, R10.reuse, 0x6, R11 ;  /* 0x000000060a0b7819 */ /* 0x040fe2000001020b */
[----:B------:R-:W-:Y:S01]  /*4100*/  IMAD.MOV.U32 R36, RZ, RZ, R22 ;  /* 0x000000ffff247224 */ /* 0x000fe200078e0016 */
[----:B------:R-:W-:Y:S01]  /*4110*/  ULDC.64 UR4, c[0x0][0x3e8] ;  /* 0x0000fa0000047ab9 */ /* 0x000fe20000000a00 */
[----:B------:R-:W-:Y:S01]  /*4120*/  IMAD.MOV.U32 R37, RZ, RZ, R23 ;  /* 0x000000ffff257224 */ /* 0x000fe200078e0017 */
[----:B------:R-:W-:Y:S01]  /*4130*/  ULDC.64 UR6, c[0x0][0x400] ;  /* 0x0001000000067ab9 */ /* 0x000fe20000000a00 */
[----:B------:R-:W-:Y:S02]  /*4140*/  IMAD.SHL.U32 R10, R10, 0x40, RZ ;  /* 0x000000400a0a7824 */ /* 0x000fe400078e00ff */
[C---:B------:R-:W-:Y:S02]  /*4150*/  IMAD R13, R156.reuse, R9, R13 ;  /* 0x000000099c0d7224 */ /* 0x040fe400078e020d */
[----:B------:R-:W-:-:S04]  /*4160*/  IMAD.WIDE.U32 R36, R156, R8, R36 ;  /* 0x000000089c247225 */ /* 0x000fc800078e0024 */
[----:B------:R-:W-:-:S04]  /*4170*/  IMAD.WIDE.U32 R10, R12, 0x60, R10 ;  /* 0x000000600c0a7825 */ /* 0x000fc800078e000a */
[----:B------:R-:W-:Y:S01]  /*4180*/  IMAD.IADD R37, R13, 0x1, R37 ;  /* 0x000000010d257824 */ /* 0x000fe200078e0225 */
[----:B------:R-:W-:Y:S01]  /*4190*/  IADD3 R10, P3, R24, R10, RZ ;  /* 0x0000000a180a7210 */ /* 0x000fe20007f7e0ff */
[----:B------:R-:W-:Y:S02]  /*41a0*/  IMAD R71, R71, 0x60, RZ ;  /* 0x0000006047477824 */ /* 0x000fe400078e02ff */
[----:B------:R-:W-:-:S03]  /*41b0*/  IMAD.WIDE.U32 R14, R14, 0x60, R30 ;  /* 0x000000600e0e7825 */ /* 0x000fc600078e001e */
[----:B------:R-:W-:Y:S01]  /*41c0*/  IADD3.X R11, R56, R71, R11, P3, !PT ;  /* 0x00000047380b7210 */ /* 0x000fe20001ffe40b */
[----:B------:R-:W-:Y:S02]  /*41d0*/  IMAD R77, R77, 0x60, RZ ;  /* 0x000000604d4d7824 */ /* 0x000fe400078e02ff */
[-C--:B------:R-:W-:Y:S02]  /*41e0*/  IMAD R12, R49, R8.reuse, RZ ;  /* 0x00000008310c7224 */ /* 0x080fe400078e02ff */
[----:B------:R-:W-:-:S04]  /*41f0*/  IMAD.WIDE.U32 R36, R2, R8, R36 ;  /* 0x0000000802247225 */ /* 0x000fc800078e0024 */
[----:B------:R-:W-:Y:S01]  /*4200*/  IMAD R9, R2, R9, R12 ;  /* 0x0000000902097224 */ /* 0x000fe200078e020c */
[----:B------:R-:W-:Y:S01]  /*4210*/  IADD3 R14, P3, R14, R36, RZ ;  /* 0x000000240e0e7210 */ /* 0x000fe20007f7e0ff */
[----:B------:R-:W-:-:S05]  /*4220*/  IMAD.IADD R77, R77, 0x1, R15 ;  /* 0x000000014d4d7824 */ /* 0x000fca00078e020f */
[----:B------:R-:W-:Y:S02]  /*4230*/  IADD3.X R9, R77, R9, R37, P3, !PT ;  /* 0x000000094d097210 */ /* 0x000fe40001ffe425 */
[----:B------:R-:W-:-:S04]  /*4240*/  LEA R36, P3, R10, UR4, 0x1 ;  /* 0x000000040a247c11 */ /* 0x000fc8000f8608ff */
[----:B------:R-:W-:Y:S02]  /*4250*/  LEA.HI.X R37, R10, UR5, R11, 0x1, P3 ;  /* 0x000000050a257c11 */ /* 0x000fe400098f0c0b */
[----:B------:R-:W-:-:S04]  /*4260*/  LEA R40, P3, R14, UR6, 0x1 ;  /* 0x000000060e287c11 */ /* 0x000fc8000f8608ff */
[----:B------:R-:W-:Y:S01]  /*4270*/  LEA.HI.X R41, R14, UR7, R9, 0x1, P3 ;  /* 0x000000070e297c11 */ /* 0x000fe200098f0c09 */
[----:B------:R-:W5:Y:S05]  /*4280*/  LDG.E.128 R36, desc[UR44][R36.64] ;  /* 0x0000002c24247981 */ /* 0x000f6a000c1e1d00 */
[----:B------:R-:W5:Y:S03]  /*4290*/  LDG.E.128 R40, desc[UR44][R40.64] ;  /* 0x0000002c28287981 */ /* 0x000f66000c1e1d00 */
.L_x_12920:
[----:B------:R-:W-:Y:S05]  /*42a0*/  BSYNC B1 ;  /* 0x0000000000017941 */ /* 0x000fea0003800000 */
.L_x_12919:
[----:B------:R-:W-:Y:S01]  /*42b0*/  ULOP3.LUT UR4, UR38, 0x1, URZ, 0xfc, !UPT ;  /* 0x0000000126047892 */ /* 0x000fe2000f8efc3f */
[----:B------:R-:W-:Y:S01]  /*42c0*/  IMAD.MOV.U32 R8, RZ, RZ, R7 ;  /* 0x000000ffff087224 */ /* 0x000fe200078e0007 */
[----:B------:R-:W-:Y:S01]  /*42d0*/  PRMT R93, R74, 0x7610, R93 ;  /* 0x000076104a5d7816 */ /* 0x000fe2000000005d */
[----:B------:R-:W-:Y:S01]  /*42e0*/  IMAD.MOV.U32 R9, RZ, RZ, R4 ;  /* 0x000000ffff097224 */ /* 0x000fe200078e0004 */
[----:B------:R-:W-:Y:S01]  /*42f0*/  UISETP.NE.AND UP0, UPT, UR4, 0x3, UPT ;  /* 0x000000030400788c */ /* 0x000fe2000bf05270 */
        /* <DEDUP_REMOVED lines=9> */
[----:B-----5:R-:W-:Y:S01]  /*4390*/  IMAD.MOV.U32 R11, RZ, RZ, R38 ;  /* 0x000000ffff0b7224 */ /* 0x020fe200078e0026 */
[----:B------:R-:W-:-:S02]  /*43a0*/  PLOP3.LUT P3, PT, PT, PT, UP0, 0x80, 0x0 ;  /* 0x000000000000781c */ /* 0x000fc40003f6f008 */
[----:B------:R-:W-:Y:S01]  /*43b0*/  PRMT R99, R99, 0x5410, R8 ;  /* 0x0000541063637816 */ /* 0x000fe20000000008 */
[----:B------:R-:W-:Y:S01]  /*43c0*/  IMAD.MOV.U32 R8, RZ, RZ, R39 ;  /* 0x000000ffff087224 */ /* 0x000fe200078e0027 */
[----:B------:R-:W-:Y:S01]  /*43d0*/  PRMT R105, R105, 0x5410, R9 ;  /* 0x0000541069697816 */ /* 0x000fe20000000009 */
[----:B------:R-:W-:Y:S01]  /*43e0*/  IMAD.MOV.U32 R9, RZ, RZ, R36 ;  /* 0x000000ffff097224 */ /* 0x000fe200078e0024 */
[----:B------:R-:W-:Y:S01]  /*43f0*/  PRMT R95, R95, 0x5410, R10 ;  /* 0x000054105f5f7816 */ /* 0x000fe2000000000a */
[----:B------:R-:W-:Y:S01]  /*4400*/  IMAD.MOV.U32 R10, RZ, RZ, R37 ;  /* 0x000000ffff0a7224 */ /* 0x000fe200078e0025 */
[----:B------:R-:W-:Y:S01]  /*4410*/  PRMT R89, R11, 0x7610, R89 ;  /* 0x000076100b597816 */ /* 0x000fe20000000059 */
[----:B------:R-:W-:-:S03]  /*4420*/  IMAD.MOV.U32 R11, RZ, RZ, R41 ;  /* 0x000000ffff0b7224 */ /* 0x000fc600078e0029 */
[----:B------:R-:W-:Y:S01]  /*4430*/  PRMT R89, R89, 0x5410, R8 ;  /* 0x0000541059597816 */ /* 0x000fe20000000008 */
[----:B------:R-:W-:Y:S01]  /*4440*/  IMAD.MOV.U32 R8, RZ, RZ, R42 ;  /* 0x000000ffff087224 */ /* 0x000fe200078e002a */
[----:B------:R-:W-:Y:S01]  /*4450*/  PRMT R90, R9, 0x5410, R10 ;  /* 0x00005410095a7816 */ /* 0x000fe2000000000a */
[----:B------:R-:W-:Y:S02]  /*4460*/  IMAD.MOV.U32 R9, RZ, RZ, R43 ;  /* 0x000000ffff097224 */ /* 0x000fe400078e002b */
[----:B------:R-:W-:-:S03]  /*4470*/  IMAD.MOV.U32 R10, RZ, RZ, R40 ;  /* 0x000000ffff0a7224 */ /* 0x000fc600078e0028 */
[----:B------:R-:W-:Y:S02]  /*4480*/  PRMT R91, R8, 0x5410, R9 ;  /* 0x00005410085b7816 */ /* 0x000fe40000000009 */
[----:B------:R-:W-:Y:S01]  /*4490*/  PRMT R92, R10, 0x5410, R11 ;  /* 0x000054100a5c7816 */ /* 0x000fe2000000000b */
[----:B------:R-:W-:Y:S06]  /*44a0*/  @!P3 BRA `(.L_x_12921) ;  /* 0x000000000004b947 */ /* 0x000fec0003800000 */
[----:B------:R-:W-:Y:S01]  /*44b0*/  BPT.TRAP 0x1 ;  /* 0x000000040000795c */ /* 0x000fe20000300000 */
.L_x_12921:
[----:B------:R-:W-:Y:S01]  /*44c0*/  IMAD R71, R153, 0x8, R148 ;  /* 0x0000000899477824 */ /* 0x000fe200078e0294 */
[----:B------:R-:W-:Y:S01]  /*44d0*/  SHF.L.U32 R86, R158, 0x1f, RZ ;  /* 0x0000001f9e567819 */ /* 0x000fe200000006ff */
[----:B------:R-:W0:Y:S01]  /*44e0*/  LDC R85, c[0x0][0x2f4] ;  /* 0x0000bd00ff557b82 */ /* 0x000e220000000800 */
[----:B------:R-:W-:Y:S02]  /*44f0*/  BSSY B1, `(.L_x_12922) ;  /* 0x0000003000017945 */ /* 0x000fe40003800000 */
[----:B------:R-:W1:Y:S02]  /*4500*/  SYNCS.PHASECHK.TRANS64.TRYWAIT P4, [R71+URZ+0x32490], R86 ;  /* 0x03249056470075a7 */ /* 0x000e64000808017f */
[----:B-1----:R-:W-:Y:S05]  /*4510*/  @!P4 BRA `(.L_x_12923) ;  /* 0x0000031800e0c947 */ /* 0x002fea0003800000 */
.L_x_13255:
[----:B------:R-:W-:Y:S05]  /*4520*/  BSYNC B1 ;  /* 0x0000000000017941 */ /* 0x000fea0003800000 */
.L_x_12922:
[----:B------:R-:W-:Y:S01]  /*4530*/  UMOV UR4, 0xffffffff ;  /* 0xffffffff00047882 */ /* 0x000fe20000000000 */
[----:B0-----:R-:W-:Y:S02]  /*4540*/  IMAD.IADD R87, R85, 0x1, -R54 ;  /* 0x0000000155577824 */ /* 0x001fe400078e0a36 */
[----:B------:R-:W-:Y:S05]  /*4550*/  BRA.DIV UR4, `(.L_x_12924) ;  /* 0x0000031a04e47947 */ /* 0x000fea000b800000 */
[----:B------:R0:W2:Y:S04]  /*4560*/  SHFL.IDX PT, R77, R84, RZ, 0x1c1f ;  /* 0x001c1fff544d7589 */ /* 0x0000a800000e0000 */
[----:B------:R0:W3:Y:S02]  /*4570*/  SHFL.IDX PT, R76, R83, RZ, 0x1c1f ;  /* 0x001c1fff534c7589 */ /* 0x0000e400000e0000 */
.L_x_13259:
        /* <DEDUP_REMOVED lines=103> */
.L_x_12928:
[----:B------:R-:W-:Y:S05]  /*4bf0*/  BSYNC B2 ;  /* 0x0000000000027941 */ /* 0x000fea0003800000 */
.L_x_12927:
[----:B------:R-:W-:Y:S01]  /*4c00*/  ISETP.GE.AND P4, PT, R88, R85, PT ;  /* 0x000000555800720c */ /* 0x000fe20003f86270 */
[----:B--2---:R4:W-:-:S12]  /*4c10*/  ST.E.128 desc[UR44][R74.64], R8 ;  /* 0x000000084a007985 */ /* 0x0049d8000c101d2c */
[----:B------:R-:W-:-:S05]  /*4c20*/  @!P4 IMAD.WIDE R76, R88, 0x2, R76 ;  /* 0x00000002584cc825 */ /* 0x000fca00078e024c */
[----:B---3--:R4:W-:Y:S02]  /*4c30*/  @!P4 ST.E.128 desc[UR44][R76.64], R12 ;  /* 0x0000000c4c00c985 */ /* 0x0089e4000c101d2c */
.L_x_12926:
[----:B------:R-:W-:Y:S05]  /*4c40*/  BSYNC B1 ;  /* 0x0000000000017941 */ /* 0x000fea0003800000 */
.L_x_12925:
[----:B------:R-:W-:-:S03]  /*4c50*/  UMOV UR4, 0xffffffff ;  /* 0xffffffff00047882 */ /* 0x000fc60000000000 */
[----:B------:R-:W-:Y:S05]  /*4c60*/  BRA.DIV UR4, `(.L_x_12929) ;  /* 0x00000316046c7947 */ /* 0x000fea000b800000 */
[----:B------:R0:W0:Y:S04]  /*4c70*/  SHFL.IDX PT, R33, R84, 0x1, 0x1c1f ;  /* 0x003c1f0054217f89 */ /* 0x00002800000e0000 */
[----:B----4-:R4:W0:Y:S02]  /*4c80*/  SHFL.IDX PT, R14, R83, 0x1, 0x1c1f ;  /* 0x003c1f00530e7f89 */ /* 0x01082400000e0000 */
.L_x_13263:
[----:B------:R-:W-:-:S13]  /*4c90*/  ISETP.GE.OR P4, PT, R166, R82, P1 ;  /* 0x00000052a600720c */ /* 0x000fda0000f86670 */
[----:B------:R-:W-:Y:S05]  /*4ca0*/  @P4 BRA `(.L_x_12910) ;  /* 0x0000000800e04947 */ /* 0x000fea0003800000 */
[----:B------:R-:W-:Y:S01]  /*4cb0*/  SEL R87, R54, R87, !P0 ;  /* 0x0000005736577207 */ /* 0x000fe20004000000 */
[----:B------:R-:W-:Y:S01]  /*4cc0*/  BSSY B1, `(.L_x_12930) ;  /* 0x0000069000017945 */ /* 0x000fe20003800000 */
[C---:B0-----:R-:W-:Y:S02]  /*4cd0*/  LEA R12, P4, R60.reuse, R14, 0x1 ;  /* 0x0000000e3c0c7211 */ /* 0x041fe400078808ff */
[----:B------:R-:W-:Y:S02]  /*4ce0*/  SHF.R.S32.HI R4, RZ, 0x1f, R87 ;  /* 0x0000001fff047819 */ /* 0x000fe40000011457 */
[----:B------:R-:W-:Y:S02]  /*4cf0*/  LEA.HI.X R13, R60, R33, R61, 0x1, P4 ;  /* 0x000000213c0d7211 */ /* 0x000fe400020f0c3d */
        /* <DEDUP_REMOVED lines=10> */
[----:B------:R-:W0:Y:S04]  /*4da0*/  LDS.128 R4, [R5+0x1c400] ;  /* 0x01c4000005047984 */ /* 0x000e280000000c00 */
[----:B------:R-:W0:Y:S01]  /*4db0*/  LDS.128 R8, [R8+0x1c400] ;  /* 0x01c4000008087984 */ /* 0x000e220000000c00 */
[----:B------:R-:W-:Y:S05]  /*4dc0*/  @P2 BRA `(.L_x_12931) ;  /* 0x0000000400602947 */ /* 0x000fea0003800000 */
[--C-:B---3--:R-:W-:Y:S01]  /*4dd0*/  SHF.R.U64 R76, R40, 0x10, R41.reuse ;  /* 0x00000010284c7819 */ /* 0x108fe20000001229 */
[----:B0-----:R-:W-:Y:S01]  /*4de0*/  IMAD.MOV.U32 R15, RZ, RZ, R8 ;  /* 0x000000ffff0f7224 */ /* 0x001fe200078e0008 */
[----:B------:R-:W-:Y:S01]  /*4df0*/  SHF.R.U32.HI R40, RZ, 0x10, R41 ;  /* 0x00000010ff287819 */ /* 0x000fe20000011629 */
[----:B------:R-:W-:Y:S01]  /*4e00*/  IMAD.MOV.U32 R34, RZ, RZ, R10 ;  /* 0x000000ffff227224 */ /* 0x000fe200078e000a */
[--C-:B----4-:R-:W-:Y:S01]  /*4e10*/  SHF.R.U64 R83, R36, 0x10, R37.reuse ;  /* 0x0000001024537819 */ /* 0x110fe20000001225 */
[----:B------:R-:W-:Y:S01]  /*4e20*/  IMAD.MOV.U32 R8, RZ, RZ, R6 ;  /* 0x000000ffff087224 */ /* 0x000fe200078e0006 */
[----:B------:R-:W-:Y:S01]  /*4e30*/  SHF.R.U32.HI R36, RZ, 0x10, R37 ;  /* 0x00000010ff247819 */ /* 0x000fe20000011625 */
[----:B------:R-:W-:Y:S01]  /*4e40*/  HADD2.F32 R37, -RZ, R92.H1_H1 ;  /* 0x3000005cff257230 */ /* 0x000fe20000004100 */
[--C-:B--2---:R-:W-:Y:S01]  /*4e50*/  SHF.R.U64 R77, R38, 0x10, R39.reuse ;  /* 0x00000010264d7819 */ /* 0x104fe20000001227 */
[----:B------:R-:W-:Y:S01]  /*4e60*/  HADD2.F32 R10, -RZ, R9.H0_H0 ;  /* 0x20000009ff0a7230 */ /* 0x000fe20000004100 */
[----:B------:R-:W-:Y:S01]  /*4e70*/  SHF.R.U32.HI R74, RZ, 0x10, R39 ;  /* 0x00000010ff4a7819 */ /* 0x000fe20000011627 */
[----:B------:R-:W-:Y:S01]  /*4e80*/  HADD2.F32 R6, -RZ, R5.H0_H0 ;  /* 0x20000005ff067230 */ /* 0x000fe20000004100 */
[----:B------:R-:W-:Y:S01]  /*4e90*/  SHF.R.U64 R41, R42, 0x10, R43 ;  /* 0x000000102a297819 */ /* 0x000fe2000000122b */
[----:B------:R-:W-:-:S02]  /*4ea0*/  HADD2.F32 R9, -RZ, R9.H1_H1 ;  /* 0x30000009ff097230 */ /* 0x000fc40000004100 */
[-C--:B------:R-:W-:Y:S01]  /*4eb0*/  FMUL.FTZ R39, R10, R37.reuse ;  /* 0x000000250a277220 */ /* 0x080fe20000410000 */
[----:B------:R-:W-:Y:S02]  /*4ec0*/  HADD2.F32 R38, -RZ, R40.H0_H0 ;  /* 0x20000028ff267230 */ /* 0x000fe40000004100 */
[C---:B------:R-:W-:Y:S01]  /*4ed0*/  FMUL.FTZ R37, R6.reuse, R37 ;  /* 0x0000002506257220 */ /* 0x040fe20000410000 */
[----:B------:R-:W-:Y:S01]  /*4ee0*/  HADD2.F32 R35, -RZ, R90.H1_H1 ;  /* 0x3000005aff237230 */ /* 0x000fe20000004100 */
[----:B------:R-:W-:Y:S01]  /*4ef0*/  SHF.R.U32.HI R42, RZ, 0x10, R43 ;  /* 0x00000010ff2a7819 */ /* 0x000fe2000001162b */
[----:B------:R-:W-:Y:S02]  /*4f00*/  HADD2.F32 R5, -RZ, R5.H1_H1 ;  /* 0x30000005ff057230 */ /* 0x000fe40000004100 */
[-C--:B------:R-:W-:Y:S01]  /*4f10*/  FMUL.FTZ R40, R9, R38.reuse ;  /* 0x0000002609287220 */ /* 0x080fe20000410000 */
[----:B------:R-:W-:Y:S02]  /*4f20*/  HADD2.F32 R36, -RZ, R36.H0_H0 ;  /* 0x20000024ff247230 */ /* 0x000fe40000004100 */
[-C--:B------:R-:W-:Y:S01]  /*4f30*/  FFMA.FTZ R39, R6, R35.reuse, -R39 ;  /* 0x0000002306277223 */ /* 0x080fe20000010827 */
[----:B------:R-:W-:Y:S01]  /*4f40*/  FFMA.FTZ R37, R10, R35, R37 ;  /* 0x000000230a257223 */ /* 0x000fe20000010025 */
[----:B------:R-:W-:Y:S01]  /*4f50*/  FMUL.FTZ R38, R5, R38 ;  /* 0x0000002605267220 */ /* 0x000fe20000410000 */
[----:B------:R-:W-:-:S02]  /*4f60*/  HADD2.F32 R35, -RZ, R91.H1_H1 ;  /* 0x3000005bff237230 */ /* 0x000fc40000004100 */
[-C--:B------:R-:W-:Y:S01]  /*4f70*/  FFMA.FTZ R40, R5, R36.reuse, -R40 ;  /* 0x0000002405287223 */ /* 0x080fe20000010828 */
        /* <DEDUP_REMOVED lines=9> */
[----:B------:R-:W-:-:S02]  /*5010*/  HADD2.F32 R7, -RZ, R7.H1_H1 ;  /* 0x30000007ff077230 */ /* 0x000fc40000004100 */
[-C--:B------:R-:W-:Y:S01]  /*5020*/  FFMA.FTZ R43, R6, R9.reuse, R35 ;  /* 0x00000009062b7223 */ /* 0x080fe20000010023 */
[----:B------:R-:W-:Y:S02]  /*5030*/  HADD2.F32 R10, -RZ, R74.H0_H0 ;  /* 0x2000004aff0a7230 */ /* 0x000fe40000004100 */
[-C--:B------:R-:W-:Y:S01]  /*5040*/  FMUL.FTZ R74, R11, R36.reuse ;  /* 0x000000240b4a7220 */ /* 0x080fe20000410000 */
[----:B------:R-:W-:Y:S01]  /*5050*/  FFMA.FTZ R42, R5, R9, -R42 ;  /* 0x00000009052a7223 */ /* 0x000fe2000001082a */
[C---:B------:R-:W-:Y:S01]  /*5060*/  FMUL.FTZ R36, R7.reuse, R36 ;  /* 0x0000002407247220 */ /* 0x040fe20000410000 */
[----:B------:R-:W-:Y:S02]  /*5070*/  HADD2.F32 R92, -RZ, R92.H0_H0 ;  /* 0x2000005cff5c7230 */ /* 0x000fe40000004100 */
[-C--:B------:R-:W-:Y:S01]  /*5080*/  FFMA.FTZ R75, R7, R10.reuse, -R74 ;  /* 0x0000000a074b7223 */ /* 0x080fe2000001084a */
[----:B------:R-:W-:Y:S02]  /*5090*/  HADD2.F32 R6, -RZ, R15.H0_H0 ;  /* 0x2000000fff067230 */ /* 0x000fe40000004100 */
[----:B------:R-:W-:Y:S01]  /*50a0*/  FFMA.FTZ R74, R11, R10, R36 ;  /* 0x0000000a0b4a7223 */ /* 0x000fe20000010024 */
[----:B------:R-:W-:-:S02]  /*50b0*/  HADD2.F32 R9, -RZ, R76.H0_H0 ;  /* 0x2000004cff097230 */ /* 0x000fc40000004100 */
[----:B------:R-:W-:Y:S02]  /*50c0*/  HADD2.F32 R15, -RZ, R15.H1_H1 ;  /* 0x3000000fff0f7230 */ /* 0x000fe40000004100 */
[----:B------:R-:W-:Y:S01]  /*50d0*/  FMUL.FTZ R10, R6, R92 ;  /* 0x0000005c060a7220 */ /* 0x000fe20000410000 */
[----:B------:R-:W-:Y:S01]  /*50e0*/  HADD2.F32 R90, -RZ, R90.H0_H0 ;  /* 0x2000005aff5a7230 */ /* 0x000fe20000004100 */
[----:B------:R-:W-:Y:S01]  /*50f0*/  F2FP.F16.F32.PACK_AB R43, R74, R43 ;  /* 0x0000002b4a2b723e */ /* 0x000fe200000000ff */
[--C-:B------:R-:W-:Y:S02]  /*5100*/  HADD2.F32 R5, -RZ, R4.reuse.H0_H0 ;  /* 0x20000004ff057230 */ /* 0x100fe40000004100 */
[----:B------:R-:W-:Y:S01]  /*5110*/  FMUL.FTZ R35, R15, R9 ;  /* 0x000000090f237220 */ /* 0x000fe20000410000 */
[----:B------:R-:W-:Y:S02]  /*5120*/  HADD2.F32 R4, -RZ, R4.H1_H1 ;  /* 0x30000004ff047230 */ /* 0x000fe40000004100 */
[----:B------:R-:W-:-:S02]  /*5130*/  HADD2.F32 R7, -RZ, R83.H0_H0 ;  /* 0x20000053ff077230 */ /* 0x000fc40000004100 */
[C---:B------:R-:W-:Y:S01]  /*5140*/  FMUL.FTZ R11, R5.reuse, R92 ;  /* 0x0000005c050b7220 */ /* 0x040fe20000410000 */
[-C--:B------:R-:W-:Y:S01]  /*5150*/  FFMA.FTZ R10, R5, R90.reuse, -R10 ;  /* 0x0000005a050a7223 */ /* 0x080fe2000001080a */
        /* <DEDUP_REMOVED lines=27> */
[----:B------:R-:W-:Y:S01]  /*5310*/  F2FP.F16.F32.PACK_AB R5, R40, R39 ;  /* 0x000000272805723e */ /* 0x000fe200000000ff */
[----:B------:R-:W-:Y:S01]  /*5320*/  IMAD.MOV.U32 R6, RZ, RZ, R10 ;  /* 0x000000ffff067224 */ /* 0x000fe200078e000a */
[----:B------:R-:W-:Y:S01]  /*5330*/  MOV R9, R37 ;  /* 0x0000002500097202 */ /* 0x000fe20000000f00 */
[----:B------:R-:W-:-:S07]  /*5340*/  IMAD.MOV.U32 R10, RZ, RZ, R42 ;  /* 0x000000ffff0a7224 */ /* 0x000fce00078e002a */
.L_x_12931:
[----:B------:R-:W-:Y:S05]  /*5350*/  BSYNC B1 ;  /* 0x0000000000017941 */ /* 0x000fea0003800000 */
.L_x_12930:
[----:B0-----:R0:W-:Y:S01]  /*5360*/  ST.E.128 desc[UR44][R12.64], R4 ;  /* 0x000000040c007985 */ /* 0x0011e2000c101d2c */
[----:B------:R-:W-:Y:S01]  /*5370*/  ISETP.GE.AND P2, PT, R32, R85, PT ;  /* 0x000000552000720c */ /* 0x000fe20003f46270 */
[----:B------:R-:W-:-:S12]  /*5380*/  IMAD.MOV.U32 R15, RZ, RZ, R33 ;  /* 0x000000ffff0f7224 */ /* 0x000fd800078e0021 */
[----:B------:R-:W-:Y:S05]  /*5390*/  @P2 BRA `(.L_x_12910) ;  /* 0x0000000400242947 */ /* 0x000fea0003800000 */
[----:B------:R-:W-:-:S05]  /*53a0*/  IMAD.WIDE R32, R32, 0x2, R14 ;  /* 0x0000000220207825 */ /* 0x000fca00078e020e */
[----:B------:R0:W-:Y:S01]  /*53b0*/  ST.E.128 desc[UR44][R32.64], R8 ;  /* 0x0000000820007985 */ /* 0x0001e2000c101d2c */
[----:B------:R-:W-:Y:S05]  /*53c0*/  BRA `(.L_x_12910) ;  /* 0x0000000400187947 */ /* 0x000fea0003800000 */
.L_x_12891:
[----:B------:R-:W-:-:S04]  /*53d0*/  ULOP3.LUT UR4, UR38, 0x1, URZ, 0xfc, !UPT ;  /* 0x0000000126047892 */ /* 0x000fc8000f8efc3f */
[----:B------:R-:W-:-:S06]  /*53e0*/  UISETP.NE.AND UP0, UPT, UR4, 0x3, UPT ;  /* 0x000000030400788c */ /* 0x000fcc000bf05270 */
[----:B------:R-:W-:-:S13]  /*53f0*/  PLOP3.LUT P3, PT, PT, PT, UP0, 0x80, 0x0 ;  /* 0x000000000000781c */ /* 0x000fda0003f6f008 */
[----:B------:R-:W-:Y:S05]  /*5400*/  @!P3 BRA `(.L_x_12932) ;  /* 0x000000000004b947 */ /* 0x000fea0003800000 */
[----:B------:R-:W-:Y:S01]  /*5410*/  BPT.TRAP 0x1 ;  /* 0x000000040000795c */ /* 0x000fe20000300000 */
.L_x_12932:
[----:B------:R-:W-:Y:S01]  /*5420*/  IMAD R71, R153, 0x8, R148 ;  /* 0x0000000899477824 */ /* 0x000fe200078e0294 */
[----:B------:R-:W-:Y:S01]  /*5430*/  SHF.L.U32 R86, R158, 0x1f, RZ ;  /* 0x0000001f9e567819 */ /* 0x000fe200000006ff */
[----:B------:R-:W-:Y:S01]  /*5440*/  BSSY B1, `(.L_x_12933) ;  /* 0x0000004000017945 */ /* 0x000fe20003800000 */
[----:B------:R-:W-:Y:S02]  /*5450*/  SHF.R.S32.HI R80, RZ, 0x1f, R79 ;  /* 0x0000001fff507819 */ /* 0x000fe4000001144f */
[----:B------:R-:W0:Y:S02]  /*5460*/  SYNCS.PHASECHK.TRANS64.TRYWAIT P2, [R71+URZ+0x32490], R86 ;  /* 0x03249056470075a7 */ /* 0x000e24000804017f */
[----:B0-----:R-:W-:Y:S05]  /*5470*/  @!P2 BRA `(.L_x_12934) ;  /* 0x0000030c00b0a947 */ /* 0x001fea0003800000 */
.L_x_13264:
[----:B------:R-:W-:Y:S05]  /*5480*/  BSYNC B1 ;  /* 0x0000000000017941 */ /* 0x000fea0003800000 */
.L_x_12933:
        /* <DEDUP_REMOVED lines=27> */
.L_x_13268:
        /* <DEDUP_REMOVED lines=13> */
.L_x_12937:
[----:B------:R-:W-:Y:S05]  /*5710*/  BSYNC B1 ;  /* 0x0000000000017941 */ /* 0x000fea0003800000 */
.L_x_12936:
[----:B------:R-:W-:-:S03]  /*5720*/  UMOV UR4, 0xffffffff ;  /* 0xffffffff00047882 */ /* 0x000fc60000000000 */
[----:B------:R-:W-:Y:S05]  /*5730*/  BRA.DIV UR4, `(.L_x_12938) ;  /* 0x0000030e045c7947 */ /* 0x000fea000b800000 */
[----:B--2-4-:R2:W4:Y:S04]  /*5740*/  SHFL.IDX PT, R5, R9, 0x1, 0x1c1f ;  /* 0x003c1f0009057f89 */ /* 0x01452800000e0000 */
[----:B---3--:R2:W3:Y:S02]  /*5750*/  SHFL.IDX PT, R14, R8, 0x1, 0x1c1f ;  /* 0x003c1f00080e7f89 */ /* 0x0084e400000e0000 */
.L_x_13272:
        /* <DEDUP_REMOVED lines=13> */
.L_x_12910:
[----:B------:R-:W-:Y:S05]  /*5830*/  BSYNC B0 ;  /* 0x0000000000007941 */ /* 0x000fea0003800000 */
.L_x_12890:
        /* <DEDUP_REMOVED lines=9> */
[----:B0-----:R-:W-:-:S02]  /*58d0*/  SHF.R.U32.HI R5, RZ, 0x7, R4 ;  /* 0x00000007ff057819 */ /* 0x001fc40000011604 */
[----:B------:R-:W-:-:S03]  /*58e0*/  LOP3.LUT P2, RZ, R4, 0x7f, RZ, 0xc0, !PT ;  /* 0x0000007f04ff7812 */ /* 0x000fc6000784c0ff */
[----:B--2---:R-:W-:-:S10]  /*58f0*/  VIADD R8, R5, 0x8 ;  /* 0x0000000805087836 */ /* 0x004fd40000000000 */
[----:B------:R-:W-:-:S05]  /*5900*/  @!P2 VIADD R4, R71, 0x324a0 ;  /* 0x000324a04704a836 */ /* 0x000fca0000000000 */
[----:B------:R-:W-:Y:S01]  /*5910*/  @!P2 PRMT R4, RZ, 0x654, R4 ;  /* 0x00000654ff04a816 */ /* 0x000fe20000000004 */
[----:B-1----:R0:W-:Y:S06]  /*5920*/  BAR.SYNC.DEFER_BLOCKING R8, 0x80 ;  /* 0x000200080000751d */ /* 0x0021ec0000010000 */
[----:B------:R0:W-:Y:S01]  /*5930*/  @!P2 SYNCS.ARRIVE.TRANS64.RED.A1T0 RZ, [R4+URZ], RZ ;  /* 0x000000ff04ffa9a7 */ /* 0x0001e2000810043f */
[----:B------:R-:W-:Y:S05]  /*5940*/  @!P3 BRA `(.L_x_12940) ;  /* 0x000000000004b947 */ /* 0x000fea0003800000 */
[----:B------:R-:W-:Y:S01]  /*5950*/  BPT.TRAP 0x1 ;  /* 0x000000040000795c */ /* 0x000fe20000300000 */
.L_x_12940:
[----:B------:R-:W-:Y:S05]  /*5960*/  BSYNC B0 ;  /* 0x0000000000007941 */ /* 0x000fea0003800000 */
.L_x_12939:
[----:B------:R-:W1:Y:S01]  /*5970*/  SYNCS.PHASECHK.TRANS64.TRYWAIT P3, [R71+URZ+0x324b0], R86 ;  /* 0x0324b056470075a7 */ /* 0x000e62000806017f */
[----:B------:R-:W-:Y:S04]  /*5980*/  BSSY B0, `(.L_x_12941) ;  /* 0x0000002000007945 */ /* 0x000fe80003800000 */
[----:B-1----:R-:W-:Y:S05]  /*5990*/  @!P3 BRA `(.L_x_12942) ;  /* 0x0000030c000cb947 */ /* 0x002fea0003800000 */
.L_x_13273:
[----:B------:R-:W-:Y:S05]  /*59a0*/  BSYNC B0 ;  /* 0x0000000000007941 */ /* 0x000fea0003800000 */
.L_x_12941:
[----:B------:R-:W-:Y:S01]  /*59b0*/  ULDC.64 UR4, c[0x0][0x328] ;  /* 0x0000ca0000047ab9 */ /* 0x000fe20000000a00 */
[----:B------:R-:W-:Y:S01]  /*59c0*/  IMAD.IADD R82, R82, 0x1, -R156 ;  /* 0x0000000152527824 */ /* 0x000fe200078e0a9c */
        /* <DEDUP_REMOVED lines=24> */
[----:B------:R0:W4:Y:S08]  /*5b50*/  SHFL.IDX PT, R39, R37, RZ, 0x1c1f ;  /* 0x001c1fff25277589 */ /* 0x00013000000e0000 */
[----:B0-----:R-:W-:Y:S05]  /*5b60*/  @!P3 BRA `(.L_x_12944) ;  /* 0x0000000000a4b947 */ /* 0x001fea0003800000 */
[----:B------:R-:W-:Y:S02]  /*5b70*/  ISETP.NE.AND P5, PT, R64, RZ, PT ;  /* 0x000000ff4000720c */ /* 0x000fe40003fa5270 */
[----:B------:R-:W-:Y:S02]  /*5b80*/  ISETP.NE.AND P4, PT, R65, RZ, PT ;  /* 0x000000ff4100720c */ /* 0x000fe40003f85270 */
[----:B------:R-:W-:-:S09]  /*5b90*/  PRMT R9, R50, 0x8880, RZ ;  /* 0x0000888032097816 */ /* 0x000fd200000000ff */
[----:B------:R-:W0:Y:S01]  /*5ba0*/  @P5 LDS.128 R4, [R38] ;  /* 0x0000000026045984 */ /* 0x000e220000000c00 */
[----:B--2---:R-:W-:-:S04]  /*5bb0*/  @P5 LEA R10, P3, R22, R41, 0x1 ;  /* 0x00000029160a5211 */ /* 0x004fc800078608ff */
[----:B----4-:R-:W-:Y:S02]  /*5bc0*/  @P5 LEA.HI.X R11, R22, R39, R23, 0x1, P3 ;  /* 0x00000027160b5211 */ /* 0x010fe400018f0c17 */
[----:B------:R-:W-:-:S04]  /*5bd0*/  @P4 LEA R34, P3, R152, R41, 0x1 ;  /* 0x0000002998224211 */ /* 0x000fc800078608ff */
[----:B------:R-:W-:Y:S02]  /*5be0*/  @P4 LEA.HI.X R35, R152, R39, R157, 0x1, P3 ;  /* 0x0000002798234211 */ /* 0x000fe400018f0c9d */
[----:B------:R-:W-:-:S13]  /*5bf0*/  ISETP.NE.AND P3, PT, R66, RZ, PT ;  /* 0x000000ff4200720c */ /* 0x000fda0003f65270 */
[----:B------:R-:W-:-:S04]  /*5c00*/  @P3 LEA R12, P6, R163, R41, 0x1 ;  /* 0x00000029a30c3211 */ /* 0x000fc800078c08ff */
[----:B------:R-:W-:Y:S01]  /*5c10*/  @P3 LEA.HI.X R13, R163, R39, R185, 0x1, P6 ;  /* 0x00000027a30d3211 */ /* 0x000fe200030f0cb9 */
[----:B0-----:R-:W-:Y:S01]  /*5c20*/  @P5 ST.E.128 desc[UR44][R10.64], R4 ;  /* 0x000000040a005985 */ /* 0x001fe2000c101d2c */
[----:B------:R-:W-:-:S03]  /*5c30*/  ISETP.NE.AND P5, PT, R67, RZ, PT ;  /* 0x000000ff4300720c */ /* 0x000fc60003fa5270 */
[----:B------:R-:W0:Y:S10]  /*5c40*/  @P4 LDS.128 R4, [R40] ;  /* 0x0000000028044984 */ /* 0x000e340000000c00 */
[----:B---3--:R-:W-:-:S04]  /*5c50*/  @P5 LEA R14, P6, R162, R41, 0x1 ;  /* 0x00000029a20e5211 */ /* 0x008fc800078c08ff */
[----:B------:R-:W-:Y:S01]  /*5c60*/  @P5 LEA.HI.X R15, R162, R39, R184, 0x1, P6 ;  /* 0x00000027a20f5211 */ /* 0x000fe200030f0cb8 */
[----:B0-----:R-:W-:Y:S01]  /*5c70*/  @P4 ST.E.128 desc[UR44][R34.64], R4 ;  /* 0x0000000422004985 */ /* 0x001fe2000c101d2c */
        /* <DEDUP_REMOVED lines=24> */
.L_x_12944:
[----:B------:R-:W-:Y:S05]  /*5e00*/  BSYNC B0 ;  /* 0x0000000000007941 */ /* 0x000fea0003800000 */
.L_x_12943:
[----:B------:R-:W-:Y:S01]  /*5e10*/  ISETP.GE.AND P3, PT, R82, 0x41, PT ;  /* 0x000000415200780c */ /* 0x000fe20003f66270 */
[----:B------:R-:W0:Y:S01]  /*5e20*/  SHFL.IDX PT, R37, R37, 0x1, 0x1c1f ;  /* 0x003c1f0025257f89 */ /* 0x000e2200000e0000 */
[----:B------:R-:W-:Y:S03]  /*5e30*/  BSSY B0, `(.L_x_12945) ;  /* 0x000002c000007945 */ /* 0x000fe60003800000 */
[----:B------:R0:W0:Y:S08]  /*5e40*/  SHFL.IDX PT, R9, R36, 0x1, 0x1c1f ;  /* 0x003c1f0024097f89 */ /* 0x00003000000e0000 */
[----:B------:R-:W-:Y:S05]  /*5e50*/  @!P3 BRA `(.L_x_12946) ;  /* 0x0000000000a4b947 */ /* 0x000fea0003800000 */
[----:B------:R-:W-:Y:S02]  /*5e60*/  ISETP.NE.AND P5, PT, R64, RZ, PT ;  /* 0x000000ff4000720c */ /* 0x000fe40003fa5270 */
[----:B------:R-:W-:-:S11]  /*5e70*/  ISETP.NE.AND P4, PT, R65, RZ, PT ;  /* 0x000000ff4100720c */ /* 0x000fd60003f85270 */
[----:B0-----:R-:W0:Y:S01]  /*5e80*/  @P5 LDS.128 R4, [R38+0x2000] ;  /* 0x0020000026045984 */ /* 0x001e220000000c00 */
[----:B------:R-:W-:-:S04]  /*5e90*/  @P5 LEA R32, P3, R22, R9, 0x1 ;  /* 0x0000000916205211 */ /* 0x000fc800078608ff */
[----:B------:R-:W-:Y:S02]  /*5ea0*/  @P5 LEA.HI.X R33, R22, R37, R23, 0x1, P3 ;  /* 0x0000002516215211 */ /* 0x000fe400018f0c17 */
[----:B------:R-:W-:-:S04]  /*5eb0*/  @P4 LEA R34, P3, R152, R9, 0x1 ;  /* 0x0000000998224211 */ /* 0x000fc800078608ff */
[----:B------:R-:W-:Y:S02]  /*5ec0*/  @P4 LEA.HI.X R35, R152, R37, R157, 0x1, P3 ;  /* 0x0000002598234211 */ /* 0x000fe400018f0c9d */
[----:B------:R-:W-:-:S13]  /*5ed0*/  ISETP.NE.AND P3, PT, R66, RZ, PT ;  /* 0x000000ff4200720c */ /* 0x000fda0003f65270 */
        /* <DEDUP_REMOVED lines=14> */
[----:B------:R-:W3:Y:S10]  /*5fc0*/  @P5 LDS.128 R4, [R40+0x5000] ;  /* 0x0050000028045984 */ /* 0x000ef40000000c00 */
[----:B------:R-:W-:-:S04]  /*5fd0*/  @P3 LEA R32, P6, R160, R9, 0x1 ;  /* 0x00000009a0203211 */ /* 0x000fc800078c08ff */
[----:B------:R-:W-:Y:S02]  /*5fe0*/  @P3 LEA.HI.X R33, R160, R37, R182, 0x1, P6 ;  /* 0x00000025a0213211 */ /* 0x000fe400030f0cb6 */
[----:B0-----:R-:W-:Y:S01]  /*5ff0*/  PRMT R10, R50, 0x8880, RZ ;  /* 0x00008880320a7816 */ /* 0x001fe200000000ff */
[----:B---3--:R-:W-:Y:S01]  /*6000*/  @P5 ST.E.128 desc[UR44][R12.64], R4 ;  /* 0x000000040c005985 */ /* 0x008fe2000c101d2c */
        /* <DEDUP_REMOVED lines=14> */
.L_x_12946:
[----:B------:R-:W-:Y:S05]  /*60f0*/  BSYNC B0 ;  /* 0x0000000000007941 */ /* 0x000fea0003800000 */
.L_x_12945:
        /* <DEDUP_REMOVED lines=8> */
[----:B------:R-:W-:Y:S01]  /*6180*/  ISETP.NE.AND P3, PT, R73, RZ, PT ;  /* 0x000000ff4900720c */ /* 0x000fe20003f65270 */
[----:B------:R-:W-:-:S02]  /*6190*/  VIADD R153, R153, 0x1 ;  /* 0x0000000199997836 */ /* 0x000fc40000000000 */
[----:B------:R-:W-:-:S04]  /*61a0*/  @!P2 PRMT R71, RZ, 0x654, R71 ;  /* 0x00000654ff47a816 */ /* 0x000fc80000000047 */
[----:B------:R1:W-:Y:S01]  /*61b0*/  @!P2 SYNCS.ARRIVE.TRANS64.RED.A1T0 RZ, [R71+URZ], RZ ;  /* 0x000000ff47ffa9a7 */ /* 0x0003e2000810043f */
[----:B------:R-:W-:-:S04]  /*61c0*/  ISETP.NE.AND P2, PT, R153, 0x2, PT ;  /* 0x000000029900780c */ /* 0x000fc80003f45270 */
[----:B0-----:R-:W-:Y:S02]  /*61d0*/  SEL R5, RZ, 0x1, P2 ;  /* 0x00000001ff057807 */ /* 0x001fe40001000000 */
[----:B------:R-:W-:Y:S02]  /*61e0*/  SEL R153, R153, RZ, P2 ;  /* 0x000000ff99997207 */ /* 0x000fe40001000000 */
[----:B------:R-:W-:Y:S01]  /*61f0*/  LOP3.LUT R158, R158, R5, RZ, 0x3c, !PT ;  /* 0x000000059e9e7212 */ /* 0x000fe200078e3cff */
[----:B-1----:R-:W-:Y:S06]  /*6200*/  @P3 BRA `(.L_x_12947) ;  /* 0xffffffc000d03947 */ /* 0x002fec000383ffff */
[----:B------:R-:W0:Y:S01]  /*6210*/  S2R R4, SR_TID.X ;  /* 0x0000000000047919 */ /* 0x000e220000002100 */
[----:B------:R-:W-:Y:S02]  /*6220*/  PLOP3.LUT P0, PT, PT, PT, PT, 0x8, 0x0 ;  /* 0x000000000000781c */ /* 0x000fe40003f0e170 */
[----:B0-----:R-:W-:-:S04]  /*6230*/  SHF.R.U32.HI R4, RZ, 0x7, R4 ;  /* 0x00000007ff047819 */ /* 0x001fc80000011604 */
[----:B------:R-:W-:-:S13]  /*6240*/  ISETP.NE.AND P3, PT, R4, 0x1, PT ;  /* 0x000000010400780c */ /* 0x000fda0003f65270 */
[----:B------:R-:W-:Y:S05]  /*6250*/  @!P3 WARPSYNC.ALL ;  /* 0x000000000000b948 */ /* 0x000fea0003800000 */
[----:B------:R-:W-:Y:S06]  /*6260*/  @!P3 BAR.ARV 0x9, 0x100 ;  /* 0x024400000000bb1d */ /* 0x000fec0000002000 */
.L_x_12885:
[----:B------:R-:W0:Y:S01]  /*6270*/  S2R R3, SR_SWINHI ;  /* 0x0000000000037919 */ /* 0x000e220000002f00 */
[----:B------:R-:W1:Y:S01]  /*6280*/  LDC R13, c[0x0][0x448] ;  /* 0x00011200ff0d7b82 */ /* 0x000e620000000800 */
[----:B---3--:R-:W-:Y:S02]  /*6290*/  IMAD.U32 R14, RZ, RZ, UR38 ;  /* 0x00000026ff0e7e24 */ /* 0x008fe4000f8e00ff */
[----:B------:R-:W-:Y:S01]  /*62a0*/  IMAD.MOV.U32 R15, RZ, RZ, 0x80 ;  /* 0x00000080ff0f7424 */ /* 0x000fe200078e00ff */
[----:B------:R-:W-:Y:S01]  /*62b0*/  STL [R1+0x50], R125 ;  /* 0x0000507d01007387 */ /* 0x000fe20000100800 */
[----:B------:R-:W-:Y:S02]  /*62c0*/  IMAD.MOV.U32 R26, RZ, RZ, 0x100 ;  /* 0x00000100ff1a7424 */ /* 0x000fe400078e00ff */
[----:B------:R-:W-:Y:S01]  /*62d0*/  IMAD.U32 R24, RZ, RZ, UR38 ;  /* 0x00000026ff187e24 */ /* 0x000fe2000f8e00ff */
[----:B------:R-:W3:Y:S01]  /*62e0*/  LDC R12, c[0x0][0xa80] ;  /* 0x0002a000ff0c7b82 */ /* 0x000ee20000000800 */
[----:B------:R-:W-:Y:S01]  /*62f0*/  IMAD.MOV.U32 R25, RZ, RZ, 0x80 ;  /* 0x00000080ff197424 */ /* 0x000fe200078e00ff */
[----:B------:R-:W-:Y:S01]  /*6300*/  STL.64 [R1+0x28], R14 ;  /* 0x0000280e01007387 */ /* 0x000fe20000100a00 */
[----:B------:R-:W-:-:S02]  /*6310*/  IMAD.U32 R33, RZ, RZ, UR37 ;  /* 0x00000025ff217e24 */ /* 0x000fc4000f8e00ff */
[----:B------:R-:W-:Y:S01]  /*6320*/  IMAD.U32 R72, RZ, RZ, UR37 ;  /* 0x00000025ff487e24 */ /* 0x000fe2000f8e00ff */
[----:B------:R-:W-:Y:S04]  /*6330*/  STL.64 [R1+0x30], R26 ;  /* 0x0000301a01007387 */ /* 0x000fe80000100a00 */
[----:B------:R-:W-:Y:S04]  /*6340*/  STL.128 [R1], R24 ;  /* 0x0000001801007387 */ /* 0x000fe80000100c00 */
[----:B------:R-:W-:Y:S04]  /*6350*/  STL.128 [R1+0x410], RZ ;  /* 0x000410ff01007387 */ /* 0x000fe80000100c00 */
[----:B------:R-:W-:Y:S04]  /*6360*/  STL.128 [R1+0x420], RZ ;  /* 0x000420ff01007387 */ /* 0x000fe80000100c00 */
[----:B------:R-:W-:Y:S01]  /*6370*/  STL.128 [R1+0x200], RZ ;  /* 0x000200ff01007387 */ /* 0x000fe20000100c00 */
[----:B------:R-:W-:-:S02]  /*6380*/  MOV R4, R148 ;  /* 0x0000009400047202 */ /* 0x000fc40000000f00 */
[----:B0-----:R-:W-:Y:S01]  /*6390*/  MOV R5, R3 ;  /* 0x0000000300057202 */ /* 0x001fe20000000f00 */
[----:B---3--:R-:W-:Y:S01]  /*63a0*/  STL [R1+0x430], R12 ;  /* 0x0004300c01007387 */ /* 0x008fe20000100800 */
[C---:B------:R-:W-:Y:S02]  /*63b0*/  IADD3 R8, P1, R4.reuse, 0x32430, RZ ;  /* 0x0003243004087810 */ /* 0x040fe40007f3e0ff */
[C---:B------:R-:W-:Y:S01]  /*63c0*/  IADD3 R0, P3, R4.reuse, 0x32450, RZ ;  /* 0x0003245004007810 */ /* 0x040fe20007f7e0ff */
[----:B------:R-:W-:Y:S01]  /*63d0*/  STL.128 [R1+0x210], RZ ;  /* 0x000210ff01007387 */ /* 0x000fe20000100c00 */
[----:B------:R-:W-:Y:S02]  /*63e0*/  IADD3.X R9, RZ, R5, RZ, P1, !PT ;  /* 0x00000005ff097210 */ /* 0x000fe40000ffe4ff */
[----:B-1----:R-:W-:Y:S01]  /*63f0*/  ISETP.NE.AND P1, PT, R13, 0x1, PT ;  /* 0x000000010d00780c */ /* 0x002fe20003f25270 */
[--C-:B------:R-:W-:Y:S01]  /*6400*/  IMAD.X R3, RZ, RZ, R5.reuse, P3 ;  /* 0x000000ffff037224 */ /* 0x100fe200018e0605 */
[C---:B------:R-:W-:Y:S01]  /*6410*/  IADD3 R6, P4, R4.reuse, 0x32460, RZ ;  /* 0x0003246004067810 */ /* 0x040fe20007f9e0ff */
[----:B------:R-:W-:Y:S01]  /*6420*/  STL.64 [R1+0x18], R8 ;  /* 0x0000180801007387 */ /* 0x000fe20000100a00 */
[----:B------:R-:W-:Y:S01]  /*6430*/  IADD3 R10, P2, R4, 0x32440, RZ ;  /* 0x00032440040a7810 */ /* 0x000fe20007f5e0ff */
[----:B------:R-:W-:Y:S01]  /*6440*/  IMAD.MOV.U32 R4, RZ, RZ, R0 ;  /* 0x000000ffff047224 */ /* 0x000fe200078e0000 */
[----:B------:R-:W-:Y:S01]  /*6450*/  IADD3 R33, P3, R33, 0x410, RZ ;  /* 0x0000041021217810 */ /* 0x000fe20007f7e0ff */
[--C-:B------:R-:W-:Y:S01]  /*6460*/  IMAD.X R7, RZ, RZ, R5.reuse, P4 ;  /* 0x000000ffff077224 */ /* 0x100fe200020e0605 */
[----:B------:R-:W-:Y:S01]  /*6470*/  STL.128 [R1+0x220], RZ ;  /* 0x000220ff01007387 */ /* 0x000fe20000100c00 */
[----:B------:R-:W-:Y:S01]  /*6480*/  IMAD.X R11, RZ, RZ, R5, P2 ;  /* 0x000000ffff0b7224 */ /* 0x000fe200010e0605 */
[----:B------:R-:W-:Y:S01]  /*6490*/  IADD3 R72, P4, R72, 0x50, RZ ;  /* 0x0000005048487810 */ /* 0x000fe20007f9e0ff */
[----:B------:R-:W-:Y:S01]  /*64a0*/  IMAD.MOV.U32 R5, RZ, RZ, R3 ;  /* 0x000000ffff057224 */ /* 0x000fe200078e0003 */
[----:B------:R-:W-:Y:S01]  /*64b0*/  STL.128 [R1+0x230], RZ ;  /* 0x000230ff01007387 */ /* 0x000fe20000100c00 */
[----:B------:R-:W0:Y:S01]  /*64c0*/  @P1 LDC R0, c[0x0][0x44c] ;  /* 0x00011300ff001b82 */ /* 0x000e220000000800 */
[----:B------:R-:W-:-:S02]  /*64d0*/  VIADD R3, R216, 0x7f ;  /* 0x0000007fd8037836 */ /* 0x000fc40000000000 */
[----:B------:R1:W-:Y:S04]  /*64e0*/  STL.128 [R1+0x40], R4 ;  /* 0x0000400401007387 */ /* 0x0003e80000100c00 */
[----:B------:R3:W-:Y:S04]  /*64f0*/  STL.64 [R1+0x20], R10 ;  /* 0x0000200a01007387 */ /* 0x0007e80000100a00 */
[----:B------:R3:W-:Y:S04]  /*6500*/  STL.128 [R1+0x240], RZ ;  /* 0x000240ff01007387 */ /* 0x0007e80000100c00 */
[----:B------:R3:W-:Y:S01]  /*6510*/  STL.128 [R1+0x250], RZ ;  /* 0x000250ff01007387 */ /* 0x0007e20000100c00 */
[----:B-1----:R-:W1:Y:S03]  /*6520*/  @P1 LDC R5, c[0x0][0x450] ;  /* 0x00011400ff051b82 */ /* 0x002e660000000800 */
[----:B------:R3:W-:Y:S04]  /*6530*/  STL.128 [R1+0x260], RZ ;  /* 0x000260ff01007387 */ /* 0x0007e80000100c00 */
[----:B------:R3:W-:Y:S01]  /*6540*/  STL.128 [R1+0x270], RZ ;  /* 0x000270ff01007387 */ /* 0x0007e20000100c00 */
[----:B0-----:R-:W-:Y:S01]  /*6550*/  @P1 IMAD.HI.U32 R0, R3, R0, RZ ;  /* 0x0000000003001227 */ /* 0x001fe200078e00ff */
[----:B------:R-:W0:Y:S02]  /*6560*/  LDC.64 R6, c[0x0][0xad8] ;  /* 0x0002b600ff067b82 */ /* 0x000e240000000a00 */
[----:B------:R3:W-:Y:S04]  /*6570*/  STL.128 [R1+0x280], RZ ;  /* 0x000280ff01007387 */ /* 0x0007e80000100c00 */
[----:B------:R3:W-:Y:S04]  /*6580*/  STL.128 [R1+0x290], RZ ;  /* 0x000290ff01007387 */ /* 0x0007e80000100c00 */
[----:B------:R3:W-:Y:S04]  /*6590*/  STL.128 [R1+0x2a0], RZ ;  /* 0x0002a0ff01007387 */ /* 0x0007e80000100c00 */
[----:B------:R3:W-:Y:S01]  /*65a0*/  STL.128 [R1+0x2b0], RZ ;  /* 0x0002b0ff01007387 */ /* 0x0007e20000100c00 */
[----:B-1----:R-:W-:-:S03]  /*65b0*/  @P1 SHF.R.U32.HI R3, RZ, R5, R0 ;  /* 0x00000005ff031219 */ /* 0x002fc60000011600 */
[----:B------:R3:W-:Y:S04]  /*65c0*/  STL.128 [R1+0x2c0], RZ ;  /* 0x0002c0ff01007387 */ /* 0x0007e80000100c00 */
[----:B------:R3:W-:Y:S01]  /*65d0*/  STL.128 [R1+0x2d0], RZ ;  /* 0x0002d0ff01007387 */ /* 0x0007e20000100c00 */
[----:B------:R-:W-:Y:S01]  /*65e0*/  IMAD.IADD R3, R188, 0x1, R3 ;  /* 0x00000001bc037824 */ /* 0x000fe200078e0203 */
[----:B0-----:R-:W-:Y:S02]  /*65f0*/  ISETP.GE.AND P2, PT, R7, 0x1, PT ;  /* 0x000000010700780c */ /* 0x001fe40003f46270 */
        /* <DEDUP_REMOVED lines=24> */
.L_x_12948:
        /* <DEDUP_REMOVED lines=15> */
.L_x_12951:
[----:B------:R-:W-:-:S13]  /*6870*/  ISETP.NE.AND P0, PT, R7, 0x1, PT ;  /* 0x000000010700780c */ /* 0x000fda0003f05270 */
[----:B------:R-:W0:Y:S02]  /*6880*/  @P0 LDC.64 R4, c[0x0][0xae0] ;  /* 0x0002b800ff040b82 */ /* 0x000e240000000a00 */
[----:B0-----:R-:W-:-:S05]  /*6890*/  @P0 IMAD.HI.U32 R4, R0, R4, RZ ;  /* 0x0000000400040227 */ /* 0x001fca00078e00ff */
[----:B------:R-:W-:-:S07]  /*68a0*/  @P0 SHF.R.U32.HI R0, RZ, R5, R4 ;  /* 0x00000005ff000219 */ /* 0x000fce0000011604 */
.L_x_12952:
[----:B------:R-:W-:Y:S05]  /*68b0*/  BSYNC B0 ;  /* 0x0000000000007941 */ /* 0x000fea0003800000 */
.L_x_12950:
[----:B------:R-:W-:-:S05]  /*68c0*/  IMAD R3, R0, R7, R7 ;  /* 0x0000000700037224 */ /* 0x000fca00078e0207 */
[----:B------:R-:W-:-:S07]  /*68d0*/  VIMNMX R6, R6, R3, PT ;  /* 0x0000000306067248 */ /* 0x000fce0003fe0100 */
.L_x_12949:
        /* <DEDUP_REMOVED lines=24> */
.L_x_12955:
[----:B------:R-:W-:-:S13]  /*6a60*/  ISETP.NE.AND P0, PT, R7, 0x1, PT ;  /* 0x000000010700780c */ /* 0x000fda0003f05270 */
[----:B------:R-:W0:Y:S02]  /*6a70*/  @P0 LDC.64 R4, c[0x0][0xae0] ;  /* 0x0002b800ff040b82 */ /* 0x000e240000000a00 */
[----:B0-----:R-:W-:-:S05]  /*6a80*/  @P0 IMAD.HI.U32 R4, R0, R4, RZ ;  /* 0x0000000400040227 */ /* 0x001fca00078e00ff */
[----:B------:R-:W-:-:S07]  /*6a90*/  @P0 SHF.R.U32.HI R0, RZ, R5, R4 ;  /* 0x00000005ff000219 */ /* 0x000fce0000011604 */
.L_x_12956:
[----:B------:R-:W-:Y:S05]  /*6aa0*/  BSYNC B0 ;  /* 0x0000000000007941 */ /* 0x000fea0003800000 */
.L_x_12954:
[----:B------:R-:W-:-:S05]  /*6ab0*/  IMAD R0, R0, R7, RZ ;  /* 0x0000000700007224 */ /* 0x000fca00078e02ff */
[----:B------:R-:W-:-:S07]  /*6ac0*/  VIMNMX R3, R3, R0, !PT ;  /* 0x0000000003037248 */ /* 0x000fce0007fe0100 */
.L_x_12953:
        /* <DEDUP_REMOVED lines=14> */
[----:B------:R-:W-:Y:S02]  /*6bb0*/  IADD3 R35, P1, R35, 0x78, RZ ;  /* 0x0000007823237810 */ /* 0x000fe40007f3e0ff */
[----:B------:R-:W-:Y:S01]  /*6bc0*/  IADD3 R24, P2, R24, 0x58, RZ ;  /* 0x0000005818187810 */ /* 0x000fe20007f5e0ff */
[----:B------:R-:W-:Y:S01]  /*6bd0*/  IMAD.X R16, RZ, RZ, UR36, P0 ;  /* 0x00000024ff107e24 */ /* 0x000fe200080e06ff */
[----:B------:R-:W-:Y:S01]  /*6be0*/  IADD3 R32, P3, R32, 0x60, RZ ;  /* 0x0000006020207810 */ /* 0x000fe20007f7e0ff */
[----:B------:R-:W-:-:S02]  /*6bf0*/  IMAD.X R34, RZ, RZ, UR36, P1 ;  /* 0x00000024ff227e24 */ /* 0x000fc400088e06ff */
[----:B------:R-:W-:Y:S02]  /*6c00*/  IMAD.X R25, RZ, RZ, UR36, P2 ;  /* 0x00000024ff197e24 */ /* 0x000fe400090e06ff */
[----:B--2---:R-:W-:Y:S01]  /*6c10*/  IMAD.X R41, RZ, RZ, UR36, P3 ;  /* 0x00000024ff297e24 */ /* 0x004fe200098e06ff */
[----:B0-----:R-:W-:Y:S07]  /*6c20*/  BRA.DIV UR4, `(.L_x_12958) ;  /* 0x000002fa047c7947 */ /* 0x001fee000b800000 */
[----:B------:R-:W2:Y:S04]  /*6c30*/  LDL R0, [R1+0x464] ;  /* 0x0004640001007983 */ /* 0x000ea80000100800 */
[----:B--2---:R0:W1:Y:S02]  /*6c40*/  SHFL.IDX PT, R14, R0, RZ, 0x1f ;  /* 0x00001fff000e7589 */ /* 0x00406400000e0000 */
.L_x_13276:
[----:B01----:R-:W-:Y:S01]  /*6c50*/  LEA.HI R0, R14, R14, RZ, 0x1 ;  /* 0x0000000e0e007211 */ /* 0x003fe200078f08ff */
[C---:B------:R-:W-:Y:S01]  /*6c60*/  VIADD R27, R148.reuse, 0x18400 ;  /* 0x00018400941b7836 */ /* 0x040fe20000000000 */
[----:B------:R-:W-:Y:S01]  /*6c70*/  MOV R6, 0x1 ;  /* 0x0000000100067802 */ /* 0x000fe20000000f00 */
[----:B------:R-:W-:Y:S01]  /*6c80*/  VIADD R8, R148, 0x400 ;  /* 0x0000040094087836 */ /* 0x000fe20000000000 */
[----:B------:R-:W-:Y:S01]  /*6c90*/  LOP3.LUT R3, R0, 0x7fffe, RZ, 0xc0, !PT ;  /* 0x0007fffe00037812 */ /* 0x000fe200078ec0ff */
[----:B------:R-:W-:Y:S01]  /*6ca0*/  IMAD.MOV.U32 R4, RZ, RZ, 0x1 ;  /* 0x00000001ff047424 */ /* 0x000fe200078e00ff */
[----:B------:R-:W-:Y:S01]  /*6cb0*/  STL.128 [R1+0x90], RZ ;  /* 0x000090ff01007387 */ /* 0x000fe20000100c00 */
[----:B------:R-:W-:Y:S01]  /*6cc0*/  IMAD.MOV.U32 R5, RZ, RZ, RZ ;  /* 0x000000ffff057224 */ /* 0x000fe200078e00ff */
[----:B------:R-:W-:Y:S01]  /*6cd0*/  SHF.R.U32.HI R8, RZ, 0x4, R8 ;  /* 0x00000004ff087819 */ /* 0x000fe20000011608 */
[----:B------:R-:W-:Y:S01]  /*6ce0*/  IMAD.IADD R0, R14, 0x1, -R3 ;  /* 0x000000010e007824 */ /* 0x000fe200078e0a03 */
[----:B------:R-:W-:Y:S01]  /*6cf0*/  STL.128 [R1+0xa0], RZ ;  /* 0x0000a0ff01007387 */ /* 0x000fe20000100c00 */
[----:B------:R-:W-:Y:S01]  /*6d00*/  VIADD R3, R148, 0x1c400 ;  /* 0x0001c40094037836 */ /* 0x000fe20000000000 */
[----:B------:R-:W-:Y:S01]  /*6d10*/  LOP3.LUT R8, R8, 0x3fff, RZ, 0xc0, !PT ;  /* 0x00003fff08087812 */ /* 0x000fe200078ec0ff */
[----:B------:R-:W-:Y:S01]  /*6d20*/  IMAD R0, R0, 0x2000, R27 ;  /* 0x0000200000007824 */ /* 0x000fe200078e021b */
[----:B------:R-:W-:Y:S01]  /*6d30*/  STL.128 [R1+0xb0], RZ ;  /* 0x0000b0ff01007387 */ /* 0x000fe20000100c00 */
[----:B------:R-:W-:Y:S01]  /*6d40*/  IMAD.MOV.U32 R7, RZ, RZ, RZ ;  /* 0x000000ffff077224 */ /* 0x000fe200078e00ff */
[----:B------:R-:W-:Y:S01]  /*6d50*/  SHF.R.U32.HI R3, RZ, 0x4, R3 ;  /* 0x00000004ff037819 */ /* 0x000fe20000011603 */
[----:B------:R-:W-:Y:S01]  /*6d60*/  VIADD R9, R0, 0xa000 ;  /* 0x0000a00000097836 */ /* 0x000fe20000000000 */
[----:B------:R-:W-:Y:S01]  /*6d70*/  SHF.R.U32.HI R0, RZ, 0x4, R0 ;  /* 0x00000004ff007819 */ /* 0x000fe20000011600 */
[----:B---3--:R-:W-:Y:S01]  /*6d80*/  IMAD.MOV.U32 R10, RZ, RZ, 0x1 ;  /* 0x00000001ff0a7424 */ /* 0x008fe200078e00ff */
[----:B------:R-:W-:Y:S01]  /*6d90*/  LOP3.LUT R3, R3, 0x3fff, RZ, 0xc0, !PT ;  /* 0x00003fff03037812 */ /* 0x000fe200078ec0ff */
[----:B------:R0:W-:Y:S01]  /*6da0*/  STL.128 [R1+0x60], R4 ;  /* 0x0000600401007387 */ /* 0x0001e20000100c00 */
[----:B------:R-:W-:Y:S01]  /*6db0*/  SHF.R.U32.HI R9, RZ, 0x4, R9 ;  /* 0x00000004ff097819 */ /* 0x000fe20000011609 */
[----:B------:R-:W-:Y:S01]  /*6dc0*/  IMAD.MOV.U32 R11, RZ, RZ, RZ ;  /* 0x000000ffff0b7224 */ /* 0x000fe200078e00ff */
[----:B------:R-:W-:Y:S01]  /*6dd0*/  LOP3.LUT R3, R3, 0x10000, RZ, 0xfc, !PT ;  /* 0x0001000003037812 */ /* 0x000fe200078efcff */
[----:B------:R-:W-:Y:S01]  /*6de0*/  STL.128 [R1+0xc0], RZ ;  /* 0x0000c0ff01007387 */ /* 0x000fe20000100c00 */
[----:B------:R-:W-:Y:S01]  /*6df0*/  LOP3.LUT R9, R9, 0x3fff, RZ, 0xc0, !PT ;  /* 0x00003fff09097812 */ /* 0x000fe200078ec0ff */
[----:B------:R-:W-:Y:S01]  /*6e00*/  IMAD.U32 R36, RZ, RZ, UR37 ;  /* 0x00000025ff247e24 */ /* 0x000fe2000f8e00ff */
[----:B------:R-:W-:Y:S01]  /*6e10*/  LOP3.LUT R0, R0, 0x3fff, RZ, 0xc0, !PT ;  /* 0x00003fff00007812 */ /* 0x000fe200078ec0ff */
[----:B------:R1:W-:Y:S01]  /*6e20*/  STL.64 [R1+0x70], R10 ;  /* 0x0000700a01007387 */ /* 0x0003e20000100a00 */
[----:B------:R-:W-:Y:S01]  /*6e30*/  LOP3.LUT R9, R9, 0x10000, RZ, 0xfc, !PT ;  /* 0x0001000009097812 */ /* 0x000fe200078efcff */
[----:B------:R-:W-:Y:S01]  /*6e40*/  IMAD.U32 R37, RZ, RZ, UR37 ;  /* 0x00000025ff257e24 */ /* 0x000fe2000f8e00ff */
[----:B------:R-:W-:Y:S01]  /*6e50*/  LOP3.LUT P0, RZ, R27, 0x1bf, RZ, 0xc0, !PT ;  /* 0x000001bf1bff7812 */ /* 0x000fe2000780c0ff */
[----:B------:R-:W-:Y:S01]  /*6e60*/  STL.128 [R1+0xd0], RZ ;  /* 0x0000d0ff01007387 */ /* 0x000fe20000100c00 */
[----:B------:R-:W-:Y:S01]  /*6e70*/  IADD3 R36, P5, R36, 0x68, RZ ;  /* 0x0000006824247810 */ /* 0x000fe20007fbe0ff */
[----:B----4-:R-:W-:Y:S01]  /*6e80*/  IMAD.U32 R39, RZ, RZ, UR37 ;  /* 0x00000025ff277e24 */ /* 0x010fe2000f8e00ff */
[----:B------:R-:W-:Y:S01]  /*6e90*/  IADD3 R37, P4, R37, 0x70, RZ ;  /* 0x0000007025257810 */ /* 0x000fe20007f9e0ff */
[----:B0-----:R-:W-:Y:S01]  /*6ea0*/  IMAD.MOV.U32 R4, RZ, RZ, R3 ;  /* 0x000000ffff047224 */ /* 0x001fe200078e0003 */
[C---:B------:R-:W-:Y:S01]  /*6eb0*/  LOP3.LUT R6, R8.reuse, 0x3000000, RZ, 0xfc, !PT ;  /* 0x0300000008067812 */ /* 0x040fe200078efcff */
[----:B------:R-:W-:Y:S01]  /*6ec0*/  IMAD.MOV.U32 R5, RZ, RZ, 0x40000040 ;  /* 0x40000040ff057424 */ /* 0x000fe200078e00ff */
[----:B------:R-:W-:Y:S01]  /*6ed0*/  LOP3.LUT R8, R8, 0x10000, RZ, 0xfc, !PT ;  /* 0x0001000008087812 */ /* 0x000fe200078efcff */
[----:B------:R-:W-:Y:S01]  /*6ee0*/  IMAD.MOV.U32 R7, RZ, RZ, 0x40000040 ;  /* 0x40000040ff077424 */ /* 0x000fe200078e00ff */
[----:B-1----:R-:W-:Y:S01]  /*6ef0*/  LOP3.LUT R10, R0, 0x10000, RZ, 0xfc, !PT ;  /* 0x00010000000a7812 */ /* 0x002fe200078efcff */
[----:B------:R-:W-:Y:S01]  /*6f00*/  IMAD.MOV.U32 R11, RZ, RZ, 0x40000040 ;  /* 0x40000040ff0b7424 */ /* 0x000fe200078e00ff */
[----:B------:R-:W-:Y:S01]  /*6f10*/  STL.128 [R1+0xe0], RZ ;  /* 0x0000e0ff01007387 */ /* 0x000fe20000100c00 */
[----:B------:R-:W-:Y:S01]  /*6f20*/  IMAD.U32 R45, RZ, RZ, UR37 ;  /* 0x00000025ff2d7e24 */ /* 0x000fe2000f8e00ff */
[----:B------:R-:W-:Y:S01]  /*6f30*/  IADD3 R39, P3, R39, 0x80, RZ ;  /* 0x0000008027277810 */ /* 0x000fe20007f7e0ff */
[----:B------:R-:W-:Y:S01]  /*6f40*/  IMAD.U32 R50, RZ, RZ, UR37 ;  /* 0x00000025ff327e24 */ /* 0x000fe2000f8e00ff */
[----:B------:R0:W-:Y:S01]  /*6f50*/  STL.128 [R1+0x80], R4 ;  /* 0x0000800401007387 */ /* 0x0001e20000100c00 */
[----:B------:R-:W-:Y:S01]  /*6f60*/  IMAD.U32 R49, RZ, RZ, UR37 ;  /* 0x00000025ff317e24 */ /* 0x000fe2000f8e00ff */
[----:B------:R-:W-:Y:S01]  /*6f70*/  IADD3 R45, P2, R45, 0x90, RZ ;  /* 0x000000902d2d7810 */ /* 0x000fe20007f5e0ff */
[----:B------:R-:W-:Y:S01]  /*6f80*/  IMAD.X R47, RZ, RZ, UR36, P5 ;  /* 0x00000024ff2f7e24 */ /* 0x000fe2000a8e06ff */
[----:B------:R1:W-:Y:S01]  /*6f90*/  STL.64 [R1+0x78], R10 ;  /* 0x0000780a01007387 */ /* 0x0003e20000100a00 */
[----:B------:R-:W-:Y:S01]  /*6fa0*/  IADD3 R50, P1, R50, 0xf0, RZ ;  /* 0x000000f032327810 */ /* 0x000fe20007f3e0ff */
[----:B------:R-:W-:Y:S01]  /*6fb0*/  BSSY B6, `(.L_x_12959) ;  /* 0x000001b000067945 */ /* 0x000fe20003800000 */
[----:B------:R-:W-:Y:S01]  /*6fc0*/  IADD3 R49, P5, R49, 0xf8, RZ ;  /* 0x000000f831317810 */ /* 0x000fe20007fbe0ff */
[----:B------:R-:W-:-:S02]  /*6fd0*/  IMAD.X R52, RZ, RZ, UR36, P4 ;  /* 0x00000024ff347e24 */ /* 0x000fc4000a0e06ff */
[----:B------:R-:W-:Y:S02]  /*6fe0*/  IMAD.X R54, RZ, RZ, UR36, P3 ;  /* 0x00000024ff367e24 */ /* 0x000fe400098e06ff */
[----:B------:R-:W-:Y:S02]  /*6ff0*/  IMAD.X R44, RZ, RZ, UR36, P2 ;  /* 0x00000024ff2c7e24 */ /* 0x000fe400090e06ff */
[----:B------:R-:W-:Y:S02]  /*7000*/  IMAD.X R51, RZ, RZ, UR36, P1 ;  /* 0x00000024ff337e24 */ /* 0x000fe400088e06ff */
[----:B0-----:R-:W-:Y:S02]  /*7010*/  IMAD.MOV.U32 R6, RZ, RZ, R8 ;  /* 0x000000ffff067224 */ /* 0x001fe400078e0008 */
[----:B------:R-:W-:Y:S02]  /*7020*/  IMAD.MOV.U32 R4, RZ, RZ, R9 ;  /* 0x000000ffff047224 */ /* 0x000fe400078e0009 */
[----:B------:R-:W-:-:S03]  /*7030*/  IMAD.X R48, RZ, RZ, UR36, P5 ;  /* 0x00000024ff307e24 */ /* 0x000fc6000a8e06ff */
[----:B------:R1:W-:Y:S01]  /*7040*/  STL.128 [R1+0xf0], R4 ;  /* 0x0000f00401007387 */ /* 0x0003e20000100c00 */
[----:B------:R-:W-:Y:S05]  /*7050*/  @!P0 BRA `(.L_x_12960) ;  /* 0x0000000000408947 */ /* 0x000fea0003800000 */
[----:B------:R-:W-:Y:S01]  /*7060*/  MOV R0, 0x0 ;  /* 0x0000000000007802 */ /* 0x000fe20000000f00 */
[----:B------:R-:W-:Y:S01]  /*7070*/  ULDC.64 UR4, c[0x4][0xf0] ;  /* 0x01003c0000047ab9 */ /* 0x000fe20000000a00 */
[----:B------:R-:W-:Y:S01]  /*7080*/  ULDC.64 UR6, c[0x4][0xf8] ;  /* 0x01003e0000067ab9 */ /* 0x000fe20000000a00 */
[----:B-1----:R-:W-:Y:S01]  /*7090*/  IMAD.U32 R4, RZ, RZ, UR4 ;  /* 0x00000004ff047e24 */ /* 0x002fe2000f8e00ff */
        /* <DEDUP_REMOVED lines=12> */
.L_x_12960:
[----:B------:R-:W-:Y:S05]  /*7160*/  BSYNC B6 ;  /* 0x0000000000067941 */ /* 0x000fea0003800000 */
.L_x_12959:
[----:B------:R-:W0:Y:S01]  /*7170*/  S2R R20, SR_TID.X ;  /* 0x0000000000147919 */ /* 0x000e220000002100 */
[----:B-1----:R-:W1:Y:S01]  /*7180*/  LDC.64 R6, c[0x0][0xad8] ;  /* 0x0002b600ff067b82 */ /* 0x002e620000000a00 */
[----:B------:R-:W-:Y:S01]  /*7190*/  UIADD3 UR4, UP0, UR37, 0x100, URZ ;  /* 0x0000010025047890 */ /* 0x000fe2000ff1e03f */
[----:B------:R-:W-:Y:S01]  /*71a0*/  IMAD.MOV.U32 R4, RZ, RZ, RZ ;  /* 0x000000ffff047224 */ /* 0x000fe200078e00ff */
[----:B------:R-:W-:Y:S01]  /*71b0*/  STL.64 [R1+0x110], R24 ;  /* 0x0001101801007387 */ /* 0x000fe20000100a00 */
[----:B------:R-:W-:Y:S01]  /*71c0*/  IMAD.U32 R3, RZ, RZ, UR37 ;  /* 0x00000025ff037e24 */ /* 0x000fe2000f8e00ff */
[----:B------:R-:W-:Y:S01]  /*71d0*/  UIADD3.X UR5, URZ, UR36, URZ, UP0, !UPT ;  /* 0x000000243f057290 */ /* 0x000fe200087fe43f */
[----:B------:R-:W-:Y:S01]  /*71e0*/  IMAD.U32 R38, RZ, RZ, UR37 ;  /* 0x00000025ff267e24 */ /* 0x000fe2000f8e00ff */
[----:B------:R-:W-:Y:S01]  /*71f0*/  STL.64 [R1+0x100], R224 ;  /* 0x000100e001007387 */ /* 0x000fe20000100a00 */
[----:B------:R-:W2:Y:S01]  /*7200*/  LDC.64 R12, c[0x0][0xae0] ;  /* 0x0002b800ff0c7b82 */ /* 0x000ea20000000a00 */
[----:B------:R-:W-:Y:S01]  /*7210*/  IMAD.U32 R8, RZ, RZ, UR4 ;  /* 0x00000004ff087e24 */ /* 0x000fe2000f8e00ff */
[----:B------:R-:W-:Y:S01]  /*7220*/  ULDC UR4, c[0x0][0x3f4] ;  /* 0x0000fd0000047ab9 */ /* 0x000fe20000000800 */
[----:B------:R-:W-:Y:S01]  /*7230*/  IMAD.U32 R9, RZ, RZ, UR5 ;  /* 0x00000005ff097e24 */ /* 0x000fe2000f8e00ff */
[----:B------:R-:W-:Y:S01]  /*7240*/  STL.U8 [R1+0x118], RZ ;  /* 0x000118ff01007387 */ /* 0x000fe20000100000 */
[----:B------:R-:W-:-:S02]  /*7250*/  ISETP.LT.AND P0, PT, RZ, UR4, PT ;  /* 0x00000004ff007c0c */ /* 0x000fc4000bf01270 */
[----:B------:R-:W-:Y:S01]  /*7260*/  IADD3 R38, P4, R38, 0x108, RZ ;  /* 0x0000010826267810 */ /* 0x000fe20007f9e0ff */
[----:B------:R-:W3:Y:S01]  /*7270*/  LDC.64 R10, c[0x0][0x448] ;  /* 0x00011200ff0a7b82 */ /* 0x000ee20000000a00 */
[----:B------:R-:W-:Y:S03]  /*7280*/  STL.64 [R1+0x108], R8 ;  /* 0x0001080801007387 */ /* 0x000fe60000100a00 */
[----:B------:R-:W-:Y:S01]  /*7290*/  IMAD.X R53, RZ, RZ, UR36, P4 ;  /* 0x00000024ff357e24 */ /* 0x000fe2000a0e06ff */
[----:B------:R-:W-:Y:S03]  /*72a0*/  STL.U8 [R1+0x14c], RZ ;  /* 0x00014cff01007387 */ /* 0x000fe60000100000 */
[----:B------:R-:W4:Y:S01]  /*72b0*/  LDC R0, c[0x0][0x450] ;  /* 0x00011400ff007b82 */ /* 0x000f220000000800 */
[----:B-1----:R-:W-:-:S02]  /*72c0*/  IMAD.MOV.U32 R31, RZ, RZ, R6 ;  /* 0x000000ffff1f7224 */ /* 0x002fc400078e0006 */
[----:B------:R-:W-:Y:S02]  /*72d0*/  IMAD.MOV.U32 R5, RZ, RZ, R7 ;  /* 0x000000ffff057224 */ /* 0x000fe400078e0007 */
[----:B0-----:R-:W-:-:S03]  /*72e0*/  VIADD R226, R20, 0xffffff80 ;  /* 0xffffff8014e27836 */ /* 0x001fc60000000000 */
[----:B------:R-:W0:Y:S01]  /*72f0*/  LDC R30, c[0x0][0xad4] ;  /* 0x0002b500ff1e7b82 */ /* 0x000e220000000800 */
[----:B--2---:R-:W-:Y:S02]  /*7300*/  IMAD.MOV.U32 R6, RZ, RZ, R12 ;  /* 0x000000ffff067224 */ /* 0x004fe400078e000c */
[----:B------:R-:W-:Y:S01]  /*7310*/  IMAD.MOV.U32 R7, RZ, RZ, R13 ;  /* 0x000000ffff077224 */ /* 0x000fe200078e000d */
[----:B------:R-:W-:Y:S04]  /*7320*/  STL [R1+0x11c], R226 ;  /* 0x00011ce201007387 */ /* 0x000fe80000100800 */
[----:B------:R-:W-:Y:S04]  /*7330*/  STL.128 [R1+0x130], R4 ;  /* 0x0001300401007387 */ /* 0x000fe80000100c00 */
[----:B---3--:R-:W-:Y:S04]  /*7340*/  STL.64 [R1+0x140], R10 ;  /* 0x0001400a01007387 */ /* 0x008fe80000100a00 */
[----:B----4-:R-:W-:Y:S04]  /*7350*/  STL [R1+0x148], R0 ;  /* 0x0001480001007387 */ /* 0x010fe80000100800 */
[----:B0-----:R0:W-:Y:S02]  /*7360*/  STL.128 [R1+0x120], R28 ;  /* 0x0001201c01007387 */ /* 0x0011e40000100c00 */
[----:B0-----:R-:W-:Y:S01]  /*7370*/  IMAD.U32 R30, RZ, RZ, UR37 ;  /* 0x00000025ff1e7e24 */ /* 0x001fe2000f8e00ff */
[----:B------:R-:W-:Y:S01]  /*7380*/  IADD3 R29, P1, R3, 0x14c, RZ ;  /* 0x0000014c031d7810 */ /* 0x000fe20007f3e0ff */
[----:B------:R-:W-:-:S03]  /*7390*/  IMAD.U32 R31, RZ, RZ, UR37 ;  /* 0x00000025ff1f7e24 */ /* 0x000fc6000f8e00ff */
[----:B------:R-:W-:Y:S01]  /*73a0*/  IADD3 R30, P2, R30, 0x11c, RZ ;  /* 0x0000011c1e1e7810 */ /* 0x000fe20007f5e0ff */
[----:B------:R-:W-:Y:S01]  /*73b0*/  IMAD.X R42, RZ, RZ, UR36, P1 ;  /* 0x00000024ff2a7e24 */ /* 0x000fe200088e06ff */
[----:B------:R-:W-:-:S03]  /*73c0*/  IADD3 R31, P3, R31, 0x118, RZ ;  /* 0x000001181f1f7810 */ /* 0x000fc60007f7e0ff */
[----:B------:R-:W-:Y:S02]  /*73d0*/  IMAD.X R43, RZ, RZ, UR36, P2 ;  /* 0x00000024ff2b7e24 */ /* 0x000fe400090e06ff */
[----:B------:R-:W-:Y:S01]  /*73e0*/  IMAD.X R46, RZ, RZ, UR36, P3 ;  /* 0x00000024ff2e7e24 */ /* 0x000fe200098e06ff */
[----:B------:R-:W-:Y:S07]  /*73f0*/  @P0 BRA `(.L_x_12961) ;  /* 0x0000000000400947 */ /* 0x000fee0003800000 */
        /* <DEDUP_REMOVED lines=10> */
.L_x_12964:
[----:B-1----:R1:W2:Y:S02]  /*74a0*/  SYNCS.PHASECHK.TRANS64.TRYWAIT P0, [R148+URZ+0x32400], R3 ;  /* 0x03240003940075a7 */ /* 0x0022a4000800017f */
[----:B--2---:R-:W-:Y:S05]  /*74b0*/  @!P0 NANOSLEEP.SYNCS 0x989680 ;  /* 0x009896800000895d */ /* 0x004fea0003900000 */
[----:B------:R-:W2:Y:S02]  /*74c0*/  @!P0 SYNCS.PHASECHK.TRANS64 P0, [R148+URZ+0x32400], R3 ;  /* 0x03240003940085a7 */ /* 0x000ea4000800007f */
[----:B--2---:R-:W-:Y:S05]  /*74d0*/  @!P0 BRA `(.L_x_12964) ;  /* 0xfffffffc00f08947 */ /* 0x004fea000383ffff */
.L_x_12963:
[----:B------:R-:W-:Y:S05]  /*74e0*/  BSYNC B0 ;  /* 0x0000000000007941 */ /* 0x000fea0003800000 */
.L_x_12962:
[----:B------:R-:W-:Y:S05]  /*74f0*/  BRA `(.L_x_12965) ;  /* 0x0000002800dc7947 */ /* 0x000fea0003800000 */
.L_x_12961:
        /* <DEDUP_REMOVED lines=30> */
.L_x_12967:
[----:B------:R-:W-:Y:S05]  /*76e0*/  BSYNC B6 ;  /* 0x0000000000067941 */ /* 0x000fea0003800000 */
.L_x_12966:
        /* <DEDUP_REMOVED lines=16> */
[----:B-1----:R-:W-:Y:S01]  /*77f0*/  @P0 SHF.R.U32.HI R5, RZ, R3, R2 ;  /* 0x00000003ff050219 */ /* 0x002fe20000011602 */
[----:B------:R-:W-:Y:S02]  /*7800*/  IMAD.MOV.U32 R2, RZ, RZ, R24 ;  /* 0x000000ffff027224 */ /* 0x000fe400078e0018 */
[----:B------:R-:W-:Y:S01]  /*7810*/  IMAD.MOV.U32 R3, RZ, RZ, R57 ;  /* 0x000000ffff037224 */ /* 0x000fe200078e0039 */
        /* <DEDUP_REMOVED lines=21> */
.L_x_13282:
        /* <DEDUP_REMOVED lines=29> */
.L_x_12972:
[----:B------:R-:W-:Y:S05]  /*7b40*/  BSYNC B1 ;  /* 0x0000000000017941 */ /* 0x000fea0003800000 */
.L_x_12971:
[----:B-12--5:R-:W-:Y:S01]  /*7b50*/  IMAD.MOV.U32 R2, RZ, RZ, R26 ;  /* 0x000000ffff027224 */ /* 0x026fe200078e001a */
[----:B------:R-:W-:Y:S01]  /*7b60*/  UMOV UR4, 0xffffffff ;  /* 0xffffffff00047882 */ /* 0x000fe20000000000 */
[----:B------:R-:W-:Y:S01]  /*7b70*/  IMAD.MOV.U32 R3, RZ, RZ, R27 ;  /* 0x000000ffff037224 */ /* 0x000fe200078e001b */
[----:B------:R-:W-:Y:S01]  /*7b80*/  CS2R R20, SRZ ;  /* 0x0000000000147805 */ /* 0x000fe2000001ff00 */
[----:B---3--:R-:W-:Y:S02]  /*7b90*/  IMAD.MOV.U32 R5, RZ, RZ, R58 ;  /* 0x000000ffff057224 */ /* 0x008fe400078e003a */
[----:B------:R-:W-:Y:S01]  /*7ba0*/  IMAD.MOV.U32 R9, RZ, RZ, R59 ;  /* 0x000000ffff097224 */ /* 0x000fe200078e003b */
        /* <DEDUP_REMOVED lines=8> */
[----:B------:R-:W-:Y:S02]  /*7c30*/  PRMT R28, R28, 0x5410, R5 ;  /* 0x000054101c1c7816 */ /* 0x000fe40000000005 */
[----:B------:R-:W-:Y:S01]  /*7c40*/  PRMT R69, R3, 0x5410, R9 ;  /* 0x0000541003457816 */ /* 0x000fe20000000009 */
[----:B------:R-:W-:Y:S06]  /*7c50*/  BRA.DIV UR4, `(.L_x_12973) ;  /* 0x000002ee04087947 */ /* 0x000fec000b800000 */
[----:B------:R1:W2:Y:S04]  /*7c60*/  SHFL.IDX PT, R5, R6, 0x1, 0x1c1f ;  /* 0x003c1f0006057f89 */ /* 0x0002a800000e0000 */
[----:B0-----:R-:W0:Y:S04]  /*7c70*/  SHFL.IDX PT, R4, R4, 0x1, 0x1c1f ;  /* 0x003c1f0004047f89 */ /* 0x001e2800000e0000 */
[----:B------:R-:W3:Y:S04]  /*7c80*/  SHFL.IDX PT, R7, R7, 0x1, 0x1c1f ;  /* 0x003c1f0007077f89 */ /* 0x000ee800000e0000 */
[----:B----4-:R1:W4:Y:S02]  /*7c90*/  SHFL.IDX PT, R14, R8, 0x1, 0x1c1f ;  /* 0x003c1f00080e7f89 */ /* 0x01032400000e0000 */
.L_x_13288:
[----:B------:R-:W5:Y:S01]  /*7ca0*/  LDL R3, [R1+0x1fc] ;  /* 0x0001fc0001037983 */ /* 0x000f620000100800 */
[----:B------:R-:W-:Y:S01]  /*7cb0*/  IADD3 R0, R0, 0x40, RZ ;  /* 0x0000004000007810 */ /* 0x000fe20007ffe0ff */
[----:B------:R-:W-:Y:S01]  /*7cc0*/  BSSY B1, `(.L_x_12974) ;  /* 0x000001f000017945 */ /* 0x000fe20003800000 */
[----:B-1----:R-:W-:Y:S02]  /*7cd0*/  CS2R R8, SRZ ;  /* 0x0000000000087805 */ /* 0x002fe4000001ff00 */
[----:B------:R-:W-:Y:S02]  /*7ce0*/  CS2R R10, SRZ ;  /* 0x00000000000a7805 */ /* 0x000fe4000001ff00 */
[----:B------:R-:W-:Y:S02]  /*7cf0*/  ISETP.GE.AND P0, PT, R0, R55, PT ;  /* 0x000000370000720c */ /* 0x000fe40003f06270 */
[----:B-----5:R-:W-:-:S04]  /*7d00*/  LEA.HI R2, R3, R3, RZ, 0x1 ;  /* 0x0000000303027211 */ /* 0x020fc800078f08ff */
[----:B------:R-:W-:-:S05]  /*7d10*/  LOP3.LUT R2, R2, 0xfffffffe, RZ, 0xc0, !PT ;  /* 0xfffffffe02027812 */ /* 0x000fca00078ec0ff */
[----:B------:R-:W-:Y:S01]  /*7d20*/  IMAD.IADD R0, R3, 0x1, -R2 ;  /* 0x0000000103007824 */ /* 0x000fe200078e0a02 */
[----:B------:R-:W-:-:S04]  /*7d30*/  CS2R R2, SRZ ;  /* 0x0000000000027805 */ /* 0x000fc8000001ff00 */
[----:B------:R-:W-:Y:S01]  /*7d40*/  SHF.L.U32 R13, R0, 0x1f, RZ ;  /* 0x0000001f000d7819 */ /* 0x000fe200000006ff */
[----:B------:R-:W-:Y:S06]  /*7d50*/  @P0 BRA `(.L_x_12975) ;  /* 0x0000000000540947 */ /* 0x000fec0003800000 */
[----:B------:R-:W4:Y:S01]  /*7d60*/  LDL R6, [R1+0x448] ;  /* 0x0004480001067983 */ /* 0x000f220000100800 */
[----:B------:R-:W-:Y:S01]  /*7d70*/  ULDC UR4, c[0x0][0x3f4] ;  /* 0x0000fd0000047ab9 */ /* 0x000fe20000000800 */
[----:B------:R-:W-:Y:S02]  /*7d80*/  CS2R R8, SRZ ;  /* 0x0000000000087805 */ /* 0x000fe4000001ff00 */
[----:B------:R-:W-:Y:S02]  /*7d90*/  ISETP.GE.AND P3, PT, R159, UR4, PT ;  /* 0x000000049f007c0c */ /* 0x000fe4000bf66270 */
[----:B------:R-:W-:Y:S01]  /*7da0*/  ISETP.GE.AND P2, PT, R154, UR4, PT ;  /* 0x000000049a007c0c */ /* 0x000fe2000bf46270 */
[----:B---3--:R-:W-:Y:S01]  /*7db0*/  IMAD.MOV.U32 R15, RZ, RZ, R7 ;  /* 0x000000ffff0f7224 */ /* 0x008fe200078e0007 */
[----:B------:R-:W-:-:S09]  /*7dc0*/  CS2R R10, SRZ ;  /* 0x00000000000a7805 */ /* 0x000fd2000001ff00 */
[----:B------:R-:W-:Y:S02]  /*7dd0*/  @!P3 IMAD.SHL.U32 R3, R159, 0x2, RZ ;  /* 0x000000029f03b824 */ /* 0x000fe400078e00ff */
[----:B0-2---:R-:W-:-:S03]  /*7de0*/  @!P2 IMAD.WIDE R60, R154, 0x2, R4 ;  /* 0x000000029a3ca825 */ /* 0x005fc600078e0204 */
[-C--:B------:R-:W-:Y:S02]  /*7df0*/  @!P3 IADD3 R4, P0, R4, R3.reuse, RZ ;  /* 0x000000030404b210 */ /* 0x080fe40007f1e0ff */
[----:B------:R-:W-:Y:S01]  /*7e00*/  CS2R R20, SRZ ;  /* 0x0000000000147805 */ /* 0x000fe2000001ff00 */
[----:B------:R1:W5:Y:S01]  /*7e10*/  @!P2 LD.E.64 R8, desc[UR44][R60.64] ;  /* 0x0000002c3c08a980 */ /* 0x000362000c101b00 */
[----:B----4-:R-:W-:Y:S02]  /*7e20*/  @!P3 SHF.L.U64.HI R0, R159, 0x1, R6 ;  /* 0x000000019f00b819 */ /* 0x010fe40000010206 */
[----:B------:R-:W-:Y:S02]  /*7e30*/  @!P3 IADD3 R6, P1, R14, R3, RZ ;  /* 0x000000030e06b210 */ /* 0x000fe40007f3e0ff */
[----:B------:R-:W-:Y:S01]  /*7e40*/  CS2R R2, SRZ ;  /* 0x0000000000027805 */ /* 0x000fe2000001ff00 */
[----:B------:R-:W-:-:S04]  /*7e50*/  @!P2 IMAD.WIDE R14, R154, 0x2, R14 ;  /* 0x000000029a0ea825 */ /* 0x000fc800078e020e */
[--C-:B------:R-:W-:Y:S01]  /*7e60*/  @!P3 IMAD.X R5, R5, 0x1, R0.reuse, P0 ;  /* 0x000000010505b824 */ /* 0x100fe200000e0600 */
[----:B------:R1:W5:Y:S01]  /*7e70*/  @!P2 LD.E.64 R10, desc[UR44][R14.64] ;  /* 0x0000002c0e0aa980 */ /* 0x000362000c101b00 */
[----:B------:R-:W-:-:S03]  /*7e80*/  @!P3 IMAD.X R7, R7, 0x1, R0, P1 ;  /* 0x000000010707b824 */ /* 0x000fc600008e0600 */
[----:B------:R1:W5:Y:S04]  /*7e90*/  @!P3 LD.E.64 R20, desc[UR44][R4.64] ;  /* 0x0000002c0414b980 */ /* 0x000368000c101b00 */
[----:B------:R1:W5:Y:S02]  /*7ea0*/  @!P3 LD.E.64 R2, desc[UR44][R6.64] ;  /* 0x0000002c0602b980 */ /* 0x000364000c101b00 */
.L_x_12975:
[----:B------:R-:W-:Y:S05]  /*7eb0*/  BSYNC B1 ;  /* 0x0000000000017941 */ /* 0x000fea0003800000 */
.L_x_12974:
[----:B------:R-:W0:Y:S01]  /*7ec0*/  SYNCS.PHASECHK.TRANS64.TRYWAIT P0, [R148+URZ+0x32400], R13 ;  /* 0x0324000d940075a7 */ /* 0x000e22000800017f */
[----:B------:R-:W-:Y:S04]  /*7ed0*/  BSSY B1, `(.L_x_12976) ;  /* 0x0000002000017945 */ /* 0x000fe80003800000 */
[----:B0-----:R-:W-:Y:S05]  /*7ee0*/  @!P0 BRA `(.L_x_12977) ;  /* 0x000002e800d48947 */ /* 0x001fea0003800000 */
.L_x_13289:
[----:B------:R-:W-:Y:S05]  /*7ef0*/  BSYNC B1 ;  /* 0x0000000000017941 */ /* 0x000fea0003800000 */
.L_x_12976:
[----:B-1----:R-:W2:Y:S04]  /*7f00*/  LDL R4, [R1+0x44c] ;  /* 0x00044c0001047983 */ /* 0x002ea80000100800 */
[----:B------:R-:W4:Y:S04]  /*7f10*/  LDL R0, [R1+0x460] ;  /* 0x0004600001007983 */ /* 0x000f280000100800 */
[----:B------:R-:W4:Y:S01]  /*7f20*/  LDL R6, [R1+0x50] ;  /* 0x0000500001067983 */ /* 0x000f220000100800 */
[----:B---3-5:R-:W-:Y:S01]  /*7f30*/  IMAD.MOV.U32 R7, RZ, RZ, R8 ;  /* 0x000000ffff077224 */ /* 0x028fe200078e0008 */
[----:B------:R-:W-:Y:S01]  /*7f40*/  BSSY B1, `(.L_x_12978) ;  /* 0x0000073000017945 */ /* 0x000fe20003800000 */
[----:B--2---:R-:W-:Y:S01]  /*7f50*/  LOP3.LUT P0, RZ, R4, 0x4, RZ, 0xc0, !PT ;  /* 0x0000000404ff7812 */ /* 0x004fe2000780c0ff */
[----:B----4-:R-:W-:-:S04]  /*7f60*/  IMAD.IADD R5, R198, 0x1, R0 ;  /* 0x00000001c6057824 */ /* 0x010fc800078e0200 */
[----:B------:R-:W-:Y:S02]  /*7f70*/  IMAD R12, R5, 0x2, R148 ;  /* 0x00000002050c7824 */ /* 0x000fe400078e0294 */
[----:B------:R-:W-:Y:S02]  /*7f80*/  IMAD.MOV.U32 R5, RZ, RZ, R20 ;  /* 0x000000ffff057224 */ /* 0x000fe400078e0014 */
[C---:B------:R-:W-:Y:S02]  /*7f90*/  VIADD R4, R12.reuse, 0x18400 ;  /* 0x000184000c047836 */ /* 0x040fe40000000000 */
[----:B------:R-:W-:Y:S01]  /*7fa0*/  VIADD R0, R12, 0x18440 ;  /* 0x000184400c007836 */ /* 0x000fe20000000000 */
[----:B------:R-:W-:Y:S01]  /*7fb0*/  PRMT R14, R5, 0x7610, R14 ;  /* 0x00007610050e7816 */ /* 0x000fe2000000000e */
[----:B------:R-:W-:Y:S02]  /*7fc0*/  @P0 VIADD R0, R4, 0xffffffc0 ;  /* 0xffffffc004000836 */ /* 0x000fe40000000000 */
[----:B------:R-:W-:-:S02]  /*7fd0*/  IMAD R4, R6, -0x80, R55 ;  /* 0xffffff8006047824 */ /* 0x000fc400078e0237 */
[----:B------:R-:W-:Y:S02]  /*7fe0*/  IMAD.MOV.U32 R6, RZ, RZ, R21 ;  /* 0x000000ffff067224 */ /* 0x000fe400078e0015 */
[----:B------:R-:W-:Y:S01]  /*7ff0*/  IMAD.MOV.U32 R5, RZ, RZ, R9 ;  /* 0x000000ffff057224 */ /* 0x000fe200078e0009 */
[----:B------:R-:W-:Y:S01]  /*8000*/  VIMNMX R67, R4, 0x80, PT ;  /* 0x0000008004437848 */ /* 0x000fe20003fe0100 */
[----:B------:R-:W-:Y:S01]  /*8010*/  IMAD.MOV.U32 R4, RZ, RZ, R2 ;  /* 0x000000ffff047224 */ /* 0x000fe200078e0002 */
[----:B------:R-:W-:Y:S01]  /*8020*/  PRMT R13, R6, 0x7610, R13 ;  /* 0x00007610060d7816 */ /* 0x000fe2000000000d */
[----:B------:R-:W-:Y:S01]  /*8030*/  IMAD.MOV.U32 R6, RZ, RZ, R10 ;  /* 0x000000ffff067224 */ /* 0x000fe200078e000a */
[----:B------:R-:W-:Y:S02]  /*8040*/  ISETP.GE.AND P0, PT, R156, R67, PT ;  /* 0x000000439c00720c */ /* 0x000fe40003f06270 */
[----:B------:R-:W-:Y:S01]  /*8050*/  PRMT R70, R7, 0x5410, R5 ;  /* 0x0000541007467816 */ /* 0x000fe20000000005 */
[----:B------:R-:W-:Y:S01]  /*8060*/  IMAD.MOV.U32 R5, RZ, RZ, R3 ;  /* 0x000000ffff057224 */ /* 0x000fe200078e0003 */
[----:B------:R-:W-:Y:S01]  /*8070*/  PRMT R14, R14, 0x5410, R4 ;  /* 0x000054100e0e7816 */ /* 0x000fe20000000004 */
[----:B------:R-:W-:-:S03]  /*8080*/  IMAD.MOV.U32 R7, RZ, RZ, R11 ;  /* 0x000000ffff077224 */ /* 0x000fc600078e000b */
[----:B------:R-:W-:Y:S02]  /*8090*/  PRMT R13, R13, 0x5410, R5 ;  /* 0x000054100d0d7816 */ /* 0x000fe40000000005 */
[----:B------:R-:W-:-:S03]  /*80a0*/  PRMT R71, R6, 0x5410, R7 ;  /* 0x0000541006477816 */ /* 0x000fc60000000007 */
[----:B------:R-:W-:Y:S05]  /*80b0*/  @P0 BRA `(.L_x_12979) ;  /* 0x00000004006c0947 */ /* 0x000fea0003800000 */
[----:B------:R-:W0:Y:S01]  /*80c0*/  LDC R4, c[0x0][0x3f4] ;  /* 0x0000fd00ff047b82 */ /* 0x000e220000000800 */
[----:B------:R-:W-:Y:S01]  /*80d0*/  BSSY B2, `(.L_x_12980) ;  /* 0x000002e000027945 */ /* 0x000fe20003800000 */
[-C--:B0-----:R-:W-:Y:S02]  /*80e0*/  ISETP.GE.AND P0, PT, R154, R4.reuse, PT ;  /* 0x000000049a00720c */ /* 0x081fe40003f06270 */
[----:B------:R-:W-:-:S11]  /*80f0*/  ISETP.GE.AND P1, PT, R159, R4, PT ;  /* 0x000000049f00720c */ /* 0x000fd60003f26270 */
[----:B------:R-:W-:Y:S05]  /*8100*/  @P0 BRA `(.L_x_12981) ;  /* 0x0000000000a80947 */ /* 0x000fea0003800000 */
[----:B------:R-:W0:Y:S01]  /*8110*/  LDS.128 R4, [R12+0x18400] ;  /* 0x018400000c047984 */ /* 0x000e220000000c00 */
[--C-:B------:R-:W-:Y:S02]  /*8120*/  SHF.R.U64 R65, R58, 0x10, R59.reuse ;  /* 0x000000103a417819 */ /* 0x100fe4000000123b */
[----:B------:R-:W-:Y:S01]  /*8130*/  SHF.R.U32.HI R58, RZ, 0x10, R59 ;  /* 0x00000010ff3a7819 */ /* 0x000fe2000001163b */
[----:B------:R-:W-:Y:S01]  /*8140*/  HADD2.F32 R59, -RZ, R28.H1_H1 ;  /* 0x3000001cff3b7230 */ /* 0x000fe20000004100 */
[--C-:B------:R-:W-:Y:S02]  /*8150*/  SHF.R.U32.HI R60, RZ, 0x10, R57.reuse ;  /* 0x00000010ff3c7819 */ /* 0x100fe40000011639 */
        /* <DEDUP_REMOVED lines=37> */
.L_x_12981:
[----:B------:R-:W-:Y:S05]  /*83b0*/  BSYNC B2 ;  /* 0x0000000000027941 */ /* 0x000fea0003800000 */
.L_x_12980:
[----:B------:R-:W-:Y:S05]  /*83c0*/  @P1 BRA `(.L_x_12979) ;  /* 0x0000000000a81947 */ /* 0x000fea0003800000 */
[----:B0-----:R-:W0:Y:S01]  /*83d0*/  LDS.128 R4, [R0] ;  /* 0x0000000000047984 */ /* 0x001e220000000c00 */
        /* <DEDUP_REMOVED lines=41> */
.L_x_12979:
[----:B------:R-:W-:Y:S05]  /*8670*/  BSYNC B1 ;  /* 0x0000000000017941 */ /* 0x000fea0003800000 */
.L_x_12978:
        /* <DEDUP_REMOVED lines=33> */
[----:B------:R-:W-:-:S02]  /*8890*/  HADD2.F32 R10, -RZ, R70.H1_H1 ;  /* 0x30000046ff0a7230 */ /* 0x000fc40000004100 */
        /* <DEDUP_REMOVED lines=15> */
.L_x_12984:
[----:B------:R-:W-:Y:S05]  /*8990*/  BSYNC B1 ;  /* 0x0000000000017941 */ /* 0x000fea0003800000 */
.L_x_12983:
[----:B------:R-:W-:Y:S05]  /*89a0*/  @P1 BRA `(.L_x_12982) ;  /* 0x00000014008c1947 */ /* 0x000fea0003800000 */
[----:B0-----:R-:W0:Y:S01]  /*89b0*/  LDS.128 R4, [R0+0x2000] ;  /* 0x0020000000047984 */ /* 0x001e220000000c00 */
        /* <DEDUP_REMOVED lines=8> */
[----:B0-----:R-:W-:-:S02]  /*8a40*/  HADD2.F32 R9, -RZ, R7.H1_H1 ;  /* 0x30000007ff097230 */ /* 0x001fc40000004100 */
[--C-:B------:R-:W-:Y:S02]  /*8a50*/  HADD2.F32 R2, -RZ, R4.reuse.H0_H0 ;  /* 0x20000004ff027230 */ /* 0x100fe40000004100 */
[----:B------:R-:W-:Y:S02]  /*8a60*/  HADD2.F32 R4, -RZ, R4.H1_H1 ;  /* 0x30000004ff047230 */ /* 0x000fe40000004100 */
[C---:B------:R-:W-:Y:S01]  /*8a70*/  FMUL.FTZ R21, R9.reuse, R12 ;  /* 0x0000000c09157220 */ /* 0x040fe20000410000 */
[----:B------:R-:W-:Y:S02]  /*8a80*/  HADD2.F32 R8, -RZ, R7.H0_H0 ;  /* 0x20000007ff087230 */ /* 0x000fe40000004100 */
[----:B------:R-:W-:Y:S01]  /*8a90*/  FMUL.FTZ R25, R9, R10 ;  /* 0x0000000a09197220 */ /* 0x000fe20000410000 */
[--C-:B------:R-:W-:Y:S02]  /*8aa0*/  HADD2.F32 R7, -RZ, R6.reuse.H0_H0 ;  /* 0x20000006ff077230 */ /* 0x100fe40000004100 */
[----:B------:R-:W-:Y:S01]  /*8ab0*/  FMUL.FTZ R9, R4, R15 ;  /* 0x0000000f04097220 */ /* 0x000fe20000410000 */
[----:B------:R-:W-:-:S02]  /*8ac0*/  HADD2.F32 R6, -RZ, R6.H1_H1 ;  /* 0x30000006ff067230 */ /* 0x000fc40000004100 */
[----:B------:R-:W-:Y:S01]  /*8ad0*/  FFMA.FTZ R14, R8, R10, -R21 ;  /* 0x0000000a080e7223 */ /* 0x000fe20000010815 */
[-C--:B------:R-:W-:Y:S01]  /*8ae0*/  FMUL.FTZ R21, R4, R11.reuse ;  /* 0x0000000b04157220 */ /* 0x080fe20000410000 */
[----:B------:R-:W-:Y:S01]  /*8af0*/  FFMA.FTZ R11, R2, R11, -R9 ;  /* 0x0000000b020b7223 */ /* 0x000fe20000010809 */
[----:B------:R-:W-:Y:S02]  /*8b00*/  HADD2.F32 R9, -RZ, R13.H1_H1 ;  /* 0x3000000dff097230 */ /* 0x000fe40000004100 */
[----:B------:R-:W-:Y:S01]  /*8b10*/  FFMA.FTZ R25, R8, R12, R25 ;  /* 0x0000000c08197223 */ /* 0x000fe20000010019 */
[----:B------:R-:W-:Y:S02]  /*8b20*/  HADD2.F32 R3, -RZ, R5.H0_H0 ;  /* 0x20000005ff037230 */ /* 0x000fe40000004100 */
[----:B------:R-:W-:Y:S01]  /*8b30*/  FFMA.FTZ R2, R2, R15, R21 ;  /* 0x0000000f02027223 */ /* 0x000fe20000010015 */
[----:B------:R-:W-:Y:S02]  /*8b40*/  HADD2.F32 R13, -RZ, R13.H0_H0 ;  /* 0x2000000dff0d7230 */ /* 0x000fe40000004100 */
[----:B------:R-:W-:Y:S01]  /*8b50*/  FMUL.FTZ R10, R6, R9 ;  /* 0x00000009060a7220 */ /* 0x000fe20000410000 */
[----:B------:R-:W-:-:S02]  /*8b60*/  HADD2.F32 R5, -RZ, R5.H1_H1 ;  /* 0x30000005ff057230 */ /* 0x000fc40000004100 */
        /* <DEDUP_REMOVED lines=8> */
[C---:B------:R-:W-:Y:S01]  /*8bf0*/  FFMA.FTZ R5, R3.reuse, R4, -R6 ;  /* 0x0000000403057223 */ /* 0x040fe20000010806 */
[----:B------:R-:W-:Y:S01]  /*8c00*/  F2FP.F16.F32.PACK_AB R4, R2, R11 ;  /* 0x0000000b0204723e */ /* 0x000fe200000000ff */
[----:B------:R-:W-:Y:S01]  /*8c10*/  FFMA.FTZ R8, R3, R8, R15 ;  /* 0x0000000803087223 */ /* 0x000fe2000001000f */
[----:B------:R-:W-:-:S04]  /*8c20*/  F2FP.F16.F32.PACK_AB R6, R9, R10 ;  /* 0x0000000a0906723e */ /* 0x000fc800000000ff */
[----:B------:R-:W-:-:S05]  /*8c30*/  F2FP.F16.F32.PACK_AB R5, R8, R5 ;  /* 0x000000050805723e */ /* 0x000fca00000000ff */
[----:B------:R2:W-:Y:S01]  /*8c40*/  STS.128 [R0+0x2000], R4 ;  /* 0x0020000400007388 */ /* 0x0005e20000000c00 */
[----:B------:R-:W-:Y:S05]  /*8c50*/  BRA `(.L_x_12982) ;  /* 0x0000001000e07947 */ /* 0x000fea0003800000 */
.L_x_12969:
        /* <DEDUP_REMOVED lines=41> */
[----:B--2---:R-:W-:Y:S01]  /*8ef0*/  @!P1 IMAD.X R7, R2, 0x1, R21, P2 ;  /* 0x0000000102079824 */ /* 0x004fe200010e0615 */
[----:B---3--:R-:W-:-:S04]  /*8f00*/  @!P1 IADD3 R14, P2, R14, R5, RZ ;  /* 0x000000050e0e9210 */ /* 0x008fc80007f5e0ff */
[----:B------:R-:W2:Y:S01]  /*8f10*/  @!P1 LD.E.128 R8, desc[UR44][R6.64] ;  /* 0x0000002c06089980 */ /* 0x000ea2000c101d00 */
[----:B----4-:R-:W-:-:S05]  /*8f20*/  @!P1 IADD3.X R3, R4, R21, RZ, P2, !PT ;  /* 0x0000001504039210 */ /* 0x010fca00017fe4ff */
        /* <DEDUP_REMOVED lines=16> */
[----:B------:R-:W-:Y:S02]  /*9030*/  PRMT R81, R3, 0x7610, R81 ;  /* 0x0000761003517816 */ /* 0x000fe40000000051 */
[----:B------:R-:W-:Y:S01]  /*9040*/  CS2R R2, SRZ ;  /* 0x0000000000027805 */ /* 0x000fe2000001ff00 */
[----:B---3--:R-:W-:-:S02]  /*9050*/  @!P1 IMAD.MOV.U32 R20, RZ, RZ, R4 ;  /* 0x000000ffff149224 */ /* 0x008fc400078e0004 */
[----:B------:R-:W-:Y:S02]  /*9060*/  @!P1 IMAD.MOV.U32 R2, RZ, RZ, R6 ;  /* 0x000000ffff029224 */ /* 0x000fe400078e0006 */
[----:B------:R-:W-:Y:S02]  /*9070*/  @!P1 IMAD.MOV.U32 R21, RZ, RZ, R5 ;  /* 0x000000ffff159224 */ /* 0x000fe400078e0005 */
[----:B------:R-:W-:Y:S02]  /*9080*/  @!P1 IMAD.MOV.U32 R3, RZ, RZ, R7 ;  /* 0x000000ffff039224 */ /* 0x000fe400078e0007 */
[----:B------:R-:W-:Y:S02]  /*9090*/  IMAD.MOV.U32 R4, RZ, RZ, R2 ;  /* 0x000000ffff047224 */ /* 0x000fe400078e0002 */
[----:B------:R-:W-:Y:S02]  /*90a0*/  IMAD.MOV.U32 R6, RZ, RZ, R20 ;  /* 0x000000ffff067224 */ /* 0x000fe400078e0014 */
[----:B------:R-:W-:-:S02]  /*90b0*/  IMAD.MOV.U32 R7, RZ, RZ, R21 ;  /* 0x000000ffff077224 */ /* 0x000fc400078e0015 */
[----:B------:R-:W-:Y:S01]  /*90c0*/  IMAD.MOV.U32 R8, RZ, RZ, R58 ;  /* 0x000000ffff087224 */ /* 0x000fe200078e003a */
[----:B------:R-:W-:Y:S01]  /*90d0*/  PRMT R67, R4, 0x5410, R6 ;  /* 0x0000541004437816 */ /* 0x000fe20000000006 */
[----:B------:R-:W-:Y:S01]  /*90e0*/  IMAD.MOV.U32 R9, RZ, RZ, R59 ;  /* 0x000000ffff097224 */ /* 0x000fe200078e003b */
[----:B------:R-:W-:Y:S01]  /*90f0*/  PRMT R63, R7, 0x7610, R63 ;  /* 0x00007610073f7816 */ /* 0x000fe2000000003f */
[----:B------:R-:W-:Y:S01]  /*9100*/  IMAD.MOV.U32 R5, RZ, RZ, R3 ;  /* 0x000000ffff057224 */ /* 0x000fe200078e0003 */
[----:B------:R-:W-:Y:S02]  /*9110*/  CS2R R6, SRZ ;  /* 0x0000000000067805 */ /* 0x000fe4000001ff00 */
[----:B------:R-:W-:Y:S02]  /*9120*/  PRMT R28, R8, 0x5410, R9 ;  /* 0x00005410081c7816 */ /* 0x000fe40000000009 */
[----:B01--4-:R-:W-:-:S07]  /*9130*/  PRMT R81, R81, 0x5410, R5 ;  /* 0x0000541051517816 */ /* 0x013fce0000000005 */
.L_x_13299:
        /* <DEDUP_REMOVED lines=24> */
.L_x_12987:
[----:B------:R-:W-:Y:S05]  /*92c0*/  BSYNC B1 ;  /* 0x0000000000017941 */ /* 0x000fea0003800000 */
.L_x_12986:
[----:B------:R-:W0:Y:S01]  /*92d0*/  SYNCS.PHASECHK.TRANS64.TRYWAIT P1, [R148+URZ+0x32400], R13 ;  /* 0x0324000d940075a7 */ /* 0x000e22000802017f */
[----:B------:R-:W-:Y:S04]  /*92e0*/  BSSY B1, `(.L_x_12988) ;  /* 0x0000002000017945 */ /* 0x000fe80003800000 */
[----:B0-----:R-:W-:Y:S05]  /*92f0*/  @!P1 BRA `(.L_x_12989) ;  /* 0x000002dc004c9947 */ /* 0x001fea0003800000 */
.L_x_13300:
[----:B------:R-:W-:Y:S05]  /*9300*/  BSYNC B1 ;  /* 0x0000000000017941 */ /* 0x000fea0003800000 */
.L_x_12988:
[----:B------:R-:W2:Y:S01]  /*9310*/  LDL R0, [R1+0x50] ;  /* 0x0000500001007983 */ /* 0x000ea20000100800 */
[----:B-----5:R-:W-:Y:S01]  /*9320*/  IMAD.MOV.U32 R12, RZ, RZ, R6 ;  /* 0x000000ffff0c7224 */ /* 0x020fe200078e0006 */
[----:B------:R-:W-:Y:S01]  /*9330*/  BSSY B1, `(.L_x_12990) ;  /* 0x000006f000017945 */ /* 0x000fe20003800000 */
[----:B0-----:R-:W-:Y:S02]  /*9340*/  IMAD.MOV.U32 R13, RZ, RZ, R7 ;  /* 0x000000ffff0d7224 */ /* 0x001fe400078e0007 */
[----:B------:R-:W-:Y:S02]  /*9350*/  IMAD.MOV.U32 R14, RZ, RZ, R4 ;  /* 0x000000ffff0e7224 */ /* 0x000fe400078e0004 */
[----:B------:R-:W-:Y:S02]  /*9360*/  IMAD.MOV.U32 R83, RZ, RZ, R8 ;  /* 0x000000ffff537224 */ /* 0x000fe400078e0008 */
[----:B------:R-:W-:Y:S02]  /*9370*/  IMAD.MOV.U32 R84, RZ, RZ, R9 ;  /* 0x000000ffff547224 */ /* 0x000fe400078e0009 */
[----:B--2---:R-:W-:Y:S01]  /*9380*/  IMAD R0, R0, -0x80, R55 ;  /* 0xffffff8000007824 */ /* 0x004fe200078e0237 */
[----:B------:R-:W-:Y:S01]  /*9390*/  PRMT R55, R12, 0x5410, R13 ;  /* 0x000054100c377816 */ /* 0x000fe2000000000d */
[----:B------:R-:W-:-:S03]  /*93a0*/  IMAD.MOV.U32 R12, RZ, RZ, R5 ;  /* 0x000000ffff0c7224 */ /* 0x000fc600078e0005 */
[----:B------:R-:W-:Y:S02]  /*93b0*/  VIMNMX R13, R0, 0x80, PT ;  /* 0x00000080000d7848 */ /* 0x000fe40003fe0100 */
[----:B------:R-:W-:Y:S01]  /*93c0*/  PRMT R0, R14, 0x7610, R0 ;  /* 0x000076100e007816 */ /* 0x000fe20000000000 */
[----:B------:R-:W-:Y:S01]  /*93d0*/  IMAD.MOV.U32 R14, RZ, RZ, R10 ;  /* 0x000000ffff0e7224 */ /* 0x000fe200078e000a */
[-C--:B------:R-:W-:Y:S02]  /*93e0*/  ISETP.GE.OR P1, PT, R156, R13.reuse, P0 ;  /* 0x0000000d9c00720c */ /* 0x080fe40000726670 */
[----:B------:R-:W-:Y:S01]  /*93f0*/  PRMT R82, R12, 0x7610, R82 ;  /* 0x000076100c527816 */ /* 0x000fe20000000052 */
[----:B------:R-:W-:Y:S01]  /*9400*/  IMAD.IADD R12, R22, 0x1, R61 ;  /* 0x00000001160c7824 */ /* 0x000fe200078e023d */
[----:B------:R-:W-:Y:S02]  /*9410*/  ISETP.GE.OR P0, PT, R166, R13, P0 ;  /* 0x0000000da600720c */ /* 0x000fe40000706670 */
[----:B------:R-:W-:-:S02]  /*9420*/  MOV R13, R11 ;  /* 0x0000000b000d7202 */ /* 0x000fc40000000f00 */
[----:B------:R-:W-:Y:S02]  /*9430*/  PRMT R60, R14, 0x7610, R60 ;  /* 0x000076100e3c7816 */ /* 0x000fe4000000003c */
[----:B------:R-:W-:Y:S02]  /*9440*/  PRMT R0, R0, 0x5410, R13 ;  /* 0x0000541000007816 */ /* 0x000fe4000000000d */
[----:B------:R-:W-:Y:S01]  /*9450*/  LOP3.LUT R62, R12, 0x38, RZ, 0xc0, !PT ;  /* 0x000000380c3e7812 */ /* 0x000fe200078ec0ff */
[----:B------:R-:W-:Y:S06]  /*9460*/  @P1 BRA `(.L_x_12991) ;  /* 0x00000004006c1947 */ /* 0x000fec0003800000 */
[----:B------:R-:W-:Y:S01]  /*9470*/  LOP3.LUT R13, R197, 0x38, R22, 0xf8, !PT ;  /* 0x00000038c50d7812 */ /* 0x000fe200078ef816 */
[----:B------:R-:W-:Y:S01]  /*9480*/  HADD2.F32 R63, -RZ, R63.H0_H0 ;  /* 0x2000003fff3f7230 */ /* 0x000fe20000004100 */
[----:B------:R-:W-:Y:S01]  /*9490*/  LOP3.LUT R25, R206, R62, R197, 0x1e, !PT ;  /* 0x0000003ece197212 */ /* 0x000fe200078e1ec5 */
[--C-:B------:R-:W-:Y:S01]  /*94a0*/  HADD2.F32 R61, -RZ, R28.reuse.H1_H1 ;  /* 0x3000001cff3d7230 */ /* 0x100fe20000004100 */
[----:B------:R-:W-:Y:S01]  /*94b0*/  LOP3.LUT R13, R13, R206, RZ, 0x3c, !PT ;  /* 0x000000ce0d0d7212 */ /* 0x000fe200078e3cff */
[----:B------:R-:W-:Y:S01]  /*94c0*/  HADD2.F32 R28, -RZ, R28.H0_H0 ;  /* 0x2000001cff1c7230 */ /* 0x000fe20000004100 */
[----:B------:R-:W-:Y:S01]  /*94d0*/  SHF.R.U64 R79, R56, 0x10, R57 ;  /* 0x00000010384f7819 */ /* 0x000fe20000001239 */
[C---:B------:R-:W-:Y:S01]  /*94e0*/  IMAD.IADD R25, R198.reuse, 0x1, R25 ;  /* 0x00000001c6197824 */ /* 0x040fe200078e0219 */
[----:B------:R-:W-:Y:S01]  /*94f0*/  SHF.R.U32.HI R64, RZ, 0x10, R21 ;  /* 0x00000010ff407819 */ /* 0x000fe20000011615 */
[----:B------:R-:W-:Y:S01]  /*9500*/  IMAD.IADD R13, R198, 0x1, R13 ;  /* 0x00000001c60d7824 */ /* 0x000fe200078e020d */
[--C-:B------:R-:W-:Y:S01]  /*9510*/  SHF.R.U64 R76, R2, 0x10, R3.reuse ;  /* 0x00000010024c7819 */ /* 0x100fe20000001203 */
[--C-:B------:R-:W-:Y:S01]  /*9520*/  IMAD R71, R25, 0x2, R148.reuse ;  /* 0x0000000219477824 */ /* 0x100fe200078e0294 */
[----:B------:R-:W-:Y:S01]  /*9530*/  SHF.R.U32.HI R75, RZ, 0x10, R3 ;  /* 0x00000010ff4b7819 */ /* 0x000fe20000011603 */
[----:B------:R-:W-:Y:S01]  /*9540*/  IMAD R69, R13, 0x2, R148 ;  /* 0x000000020d457824 */ /* 0x000fe200078e0294 */
[----:B------:R-:W-:Y:S01]  /*9550*/  SHF.R.U32.HI R65, RZ, 0x10, R59 ;  /* 0x00000010ff417819 */ /* 0x000fe2000001163b */
[----:B------:R-:W-:Y:S01]  /*9560*/  HADD2.F32 R64, -RZ, R64.H0_H0 ;  /* 0x20000040ff407230 */ /* 0x000fe20000004100 */
[----:B------:R-:W0:Y:S01]  /*9570*/  LDS.128 R24, [R71+0x18400] ;  /* 0x0184000047187984 */ /* 0x000e220000000c00 */
[----:B------:R-:W-:-:S02]  /*9580*/  SHF.R.U32.HI R78, RZ, 0x10, R57 ;  /* 0x00000010ff4e7819 */ /* 0x000fc40000011639 */
[----:B------:R-:W-:Y:S01]  /*9590*/  SHF.R.U64 R80, R58, 0x10, R59 ;  /* 0x000000103a507819 */ /* 0x000fe2000000123b */
[----:B------:R-:W1:Y:S01]  /*95a0*/  LDS.128 R12, [R69+0x18400] ;  /* 0x01840000450c7984 */ /* 0x000e620000000c00 */
[----:B------:R-:W-:Y:S01]  /*95b0*/  SHF.R.U64 R77, R20, 0x10, R21 ;  /* 0x00000010144d7819 */ /* 0x000fe20000001215 */
[--C-:B0-----:R-:W-:Y:S02]  /*95c0*/  HADD2.F32 R56, -RZ, R25.reuse.H0_H0 ;  /* 0x20000019ff387230 */ /* 0x101fe40000004100 */
[----:B------:R-:W-:Y:S02]  /*95d0*/  HADD2.F32 R57, -RZ, R25.H1_H1 ;  /* 0x30000019ff397230 */ /* 0x000fe40000004100 */
[--C-:B-1----:R-:W-:Y:S02]  /*95e0*/  HADD2.F32 R3, -RZ, R13.reuse.H0_H0 ;  /* 0x2000000dff037230 */ /* 0x102fe40000004100 */
[C---:B------:R-:W-:Y:S01]  /*95f0*/  FMUL.FTZ R66, R56.reuse, R63 ;  /* 0x0000003f38427220 */ /* 0x040fe20000410000 */
[----:B------:R-:W-:Y:S01]  /*9600*/  FMUL.FTZ R68, R56, R61 ;  /* 0x0000003d38447220 */ /* 0x000fe20000410000 */
[----:B------:R-:W-:-:S02]  /*9610*/  HADD2.F32 R13, -RZ, R13.H1_H1 ;  /* 0x3000000dff0d7230 */ /* 0x000fc40000004100 */
[----:B------:R-:W-:Y:S01]  /*9620*/  FMUL.FTZ R70, R57, R64 ;  /* 0x0000004039467220 */ /* 0x000fe20000410000 */
[C---:B------:R-:W-:Y:S01]  /*9630*/  FFMA.FTZ R66, R3.reuse, R61, -R66 ;  /* 0x0000003d03427223 */ /* 0x040fe20000010842 */
[----:B------:R-:W-:Y:S02]  /*9640*/  HADD2.F32 R56, -RZ, R65.H0_H0 ;  /* 0x20000041ff387230 */ /* 0x000fe40000004100 */
[----:B------:R-:W-:Y:S01]  /*9650*/  FFMA.FTZ R68, R3, R63, R68 ;  /* 0x0000003f03447223 */ /* 0x000fe20000010044 */
[----:B------:R-:W-:Y:S02]  /*9660*/  HADD2.F32 R25, -RZ, R24.H0_H0 ;  /* 0x20000018ff197230 */ /* 0x000fe40000004100 */
[----:B------:R-:W-:Y:S02]  /*9670*/  HADD2.F32 R61, -RZ, R67.H1_H1 ;  /* 0x30000043ff3d7230 */ /* 0x000fe40000004100 */
[----:B------:R-:W-:Y:S01]  /*9680*/  FMUL.FTZ R74, R57, R56 ;  /* 0x00000038394a7220 */ /* 0x000fe20000410000 */
[----:B------:R-:W-:-:S02]  /*9690*/  HADD2.F32 R2, -RZ, R12.H0_H0 ;  /* 0x2000000cff027230 */ /* 0x000fc40000004100 */
[----:B------:R-:W-:Y:S01]  /*96a0*/  FFMA.FTZ R65, R13, R56, -R70 ;  /* 0x000000380d417223 */ /* 0x000fe20000010846 */
[CC--:B------:R-:W-:Y:S01]  /*96b0*/  FMUL.FTZ R56, R25.reuse, R28.reuse ;  /* 0x0000001c19387220 */ /* 0x0c0fe20000410000 */
[-C--:B------:R-:W-:Y:S01]  /*96c0*/  FMUL.FTZ R3, R25, R61.reuse ;  /* 0x0000003d19037220 */ /* 0x080fe20000410000 */
[----:B------:R-:W-:Y:S02]  /*96d0*/  HADD2.F32 R58, -RZ, R26.H0_H0 ;  /* 0x2000001aff3a7230 */ /* 0x000fe40000004100 */
[C---:B------:R-:W-:Y:S01]  /*96e0*/  FFMA.FTZ R61, R2.reuse, R61, R56 ;  /* 0x0000003d023d7223 */ /* 0x040fe20000010038 */
[----:B------:R-:W-:Y:S01]  /*96f0*/  FFMA.FTZ R63, R2, R28, -R3 ;  /* 0x0000001c023f7223 */ /* 0x000fe20000010803 */
[----:B------:R-:W-:Y:S02]  /*9700*/  HADD2.F32 R59, -RZ, R27.H0_H0 ;  /* 0x2000001bff3b7230 */ /* 0x000fe40000004100 */
[----:B------:R-:W-:Y:S02]  /*9710*/  HADD2.F32 R57, -RZ, R67.H0_H0 ;  /* 0x20000043ff397230 */ /* 0x000fe40000004100 */
[----:B------:R-:W-:Y:S01]  /*9720*/  FFMA.FTZ R67, R13, R64, R74 ;  /* 0x000000400d437223 */ /* 0x000fe2000001004a */
[----:B------:R-:W-:-:S02]  /*9730*/  HADD2.F32 R3, -RZ, R60.H1_H1 ;  /* 0x3000003cff037230 */ /* 0x000fc40000004100 */
[--C-:B------:R-:W-:Y:S02]  /*9740*/  HADD2.F32 R56, -RZ, R81.reuse.H1_H1 ;  /* 0x30000051ff387230 */ /* 0x100fe40000004100 */
[C---:B------:R-:W-:Y:S01]  /*9750*/  FMUL.FTZ R13, R58.reuse, R57 ;  /* 0x000000393a0d7220 */ /* 0x040fe20000410000 */
[----:B------:R-:W-:Y:S02]  /*9760*/  HADD2.F32 R2, -RZ, R81.H0_H0 ;  /* 0x20000051ff027230 */ /* 0x000fe40000004100 */
[----:B------:R-:W-:Y:S01]  /*9770*/  FMUL.FTZ R25, R58, R3 ;  /* 0x000000033a197220 */ /* 0x000fe20000410000 */
[----:B------:R-:W-:Y:S02]  /*9780*/  HADD2.F32 R20, -RZ, R14.H0_H0 ;  /* 0x2000000eff147230 */ /* 0x000fe40000004100 */
[C---:B------:R-:W-:Y:S01]  /*9790*/  FMUL.FTZ R70, R59.reuse, R56 ;  /* 0x000000383b467220 */ /* 0x040fe20000410000 */
[----:B------:R-:W-:Y:S02]  /*97a0*/  HADD2.F32 R21, -RZ, R15.H0_H0 ;  /* 0x2000000fff157230 */ /* 0x000fe40000004100 */
[----:B------:R-:W-:Y:S01]  /*97b0*/  FMUL.FTZ R59, R59, R2 ;  /* 0x000000023b3b7220 */ /* 0x000fe20000410000 */
[----:B------:R-:W-:-:S02]  /*97c0*/  HADD2.F32 R27, -RZ, R27.H1_H1 ;  /* 0x3000001bff1b7230 */ /* 0x000fc40000004100 */
[C---:B------:R-:W-:Y:S01]  /*97d0*/  FFMA.FTZ R64, R20.reuse, R3, -R13 ;  /* 0x0000000314407223 */ /* 0x040fe2000001080d */
[----:B------:R-:W-:Y:S02]  /*97e0*/  HADD2.F32 R58, -RZ, R75.H0_H0 ;  /* 0x2000004bff3a7230 */ /* 0x000fe40000004100 */
[C---:B------:R-:W-:Y:S01]  /*97f0*/  FFMA.FTZ R70, R21.reuse, R2, -R70 ;  /* 0x0000000215467223 */ /* 0x040fe20000010846 */
[----:B------:R-:W-:Y:S02]  /*9800*/  HADD2.F32 R28, -RZ, R78.H0_H0 ;  /* 0x2000004eff1c7230 */ /* 0x000fe40000004100 */
[----:B------:R-:W-:Y:S01]  /*9810*/  FFMA.FTZ R59, R21, R56, R59 ;  /* 0x00000038153b7223 */ /* 0x000fe2000001003b */
[----:B------:R-:W-:Y:S02]  /*9820*/  HADD2.F32 R15, -RZ, R15.H1_H1 ;  /* 0x3000000fff0f7230 */ /* 0x000fe40000004100 */
[----:B------:R-:W-:Y:S01]  /*9830*/  FFMA.FTZ R20, R20, R57, R25 ;  /* 0x0000003914147223 */ /* 0x000fe20000010019 */
[----:B------:R-:W-:-:S02]  /*9840*/  HADD2.F32 R24, -RZ, R24.H1_H1 ;  /* 0x30000018ff187230 */ /* 0x000fc40000004100 */
[C---:B------:R-:W-:Y:S01]  /*9850*/  FMUL.FTZ R74, R27.reuse, R58 ;  /* 0x0000003a1b4a7220 */ /* 0x040fe20000410000 */
[-C--:B------:R-:W-:Y:S01]  /*9860*/  FMUL.FTZ R2, R27, R28.reuse ;  /* 0x0000001c1b027220 */ /* 0x080fe20000410000 */
[----:B------:R-:W-:Y:S02]  /*9870*/  HADD2.F32 R21, -RZ, R77.H0_H0 ;  /* 0x2000004dff157230 */ /* 0x000fe40000004100 */
[----:B------:R-:W-:Y:S02]  /*9880*/  HADD2.F32 R26, -RZ, R26.H1_H1 ;  /* 0x3000001aff1a7230 */ /* 0x000fe40000004100 */
[C---:B------:R-:W-:Y:S01]  /*9890*/  FFMA.FTZ R57, R15.reuse, R28, -R74 ;  /* 0x0000001c0f397223 */ /* 0x040fe2000001084a */
[----:B------:R-:W-:Y:S02]  /*98a0*/  HADD2.F32 R3, -RZ, R80.H0_H0 ;  /* 0x20000050ff037230 */ /* 0x000fe40000004100 */
[----:B------:R-:W-:Y:S01]  /*98b0*/  FFMA.FTZ R58, R15, R58, R2 ;  /* 0x0000003a0f3a7223 */ /* 0x000fe20000010002 */
[----:B------:R-:W-:-:S02]  /*98c0*/  HADD2.F32 R25, -RZ, R76.H0_H0 ;  /* 0x2000004cff197230 */ /* 0x000fc40000004100 */
[C---:B------:R-:W-:Y:S01]  /*98d0*/  FMUL.FTZ R15, R24.reuse, R21 ;  /* 0x00000015180f7220 */ /* 0x040fe20000410000 */
[----:B------:R-:W-:Y:S02]  /*98e0*/  HADD2.F32 R13, -RZ, R79.H0_H0 ;  /* 0x2000004fff0d7230 */ /* 0x000fe40000004100 */
[----:B------:R-:W-:Y:S01]  /*98f0*/  FMUL.FTZ R24, R24, R3 ;  /* 0x0000000318187220 */ /* 0x000fe20000410000 */
[----:B------:R-:W-:Y:S02]  /*9900*/  HADD2.F32 R12, -RZ, R12.H1_H1 ;  /* 0x3000000cff0c7230 */ /* 0x000fe40000004100 */
[C---:B------:R-:W-:Y:S01]  /*9910*/  FMUL.FTZ R27, R26.reuse, R25 ;  /* 0x000000191a1b7220 */ /* 0x040fe20000410000 */
        /* <DEDUP_REMOVED lines=16> */
.L_x_12991:
[----:B------:R-:W-:Y:S05]  /*9a20*/  BSYNC B1 ;  /* 0x0000000000017941 */ /* 0x000fea0003800000 */
.L_x_12990:
[----:B------:R-:W-:Y:S02]  /*9a30*/  PRMT R56, R83, 0x7610, R56 ;  /* 0x0000761053387816 */ /* 0x000fe40000000038 */
[----:B------:R-:W-:Y:S01]  /*9a40*/  PRMT R21, R84, 0x7610, R21 ;  /* 0x0000761054157816 */ /* 0x000fe20000000015 */
[----:B------:R-:W-:Y:S06]  /*9a50*/  @P0 BRA `(.L_x_12982) ;  /* 0x0000000400600947 */ /* 0x000fec0003800000 */
[----:B------:R-:W2:Y:S01]  /*9a60*/  LDL R67, [R1+0x458] ;  /* 0x0004580001437983 */ /* 0x000ea20000100800 */
[----:B------:R-:W-:Y:S01]  /*9a70*/  LOP3.LUT R3, R207, R62, R199, 0x1e, !PT ;  /* 0x0000003ecf037212 */ /* 0x000fe200078e1ec7 */
[----:B------:R-:W-:Y:S01]  /*9a80*/  HADD2.F32 R21, -RZ, R21.H0_H0 ;  /* 0x20000015ff157230 */ /* 0x000fe20000004100 */
[----:B------:R-:W-:Y:S01]  /*9a90*/  SHF.R.U64 R63, R8, 0x10, R9 ;  /* 0x00000010083f7819 */ /* 0x000fe20000001209 */
[----:B------:R-:W-:Y:S01]  /*9aa0*/  HADD2.F32 R60, -RZ, R60.H0_H0 ;  /* 0x2000003cff3c7230 */ /* 0x000fe20000004100 */
[----:B------:R-:W-:Y:S01]  /*9ab0*/  SHF.R.U64 R62, R10, 0x10, R11 ;  /* 0x000000100a3e7819 */ /* 0x000fe2000000120b */
[----:B------:R-:W-:Y:S01]  /*9ac0*/  IMAD.IADD R3, R208, 0x1, R3 ;  /* 0x00000001d0037824 */ /* 0x000fe200078e0203 */
[----:B------:R-:W-:Y:S01]  /*9ad0*/  SHF.R.U32.HI R61, RZ, 0x10, R11 ;  /* 0x00000010ff3d7819 */ /* 0x000fe2000001160b */
[----:B------:R-:W-:Y:S01]  /*9ae0*/  HADD2.F32 R11, -RZ, R82.H0_H0 ;  /* 0x20000052ff0b7230 */ /* 0x000fe20000004100 */
[----:B------:R-:W-:Y:S01]  /*9af0*/  SHF.R.U32.HI R20, RZ, 0x10, R9 ;  /* 0x00000010ff147819 */ /* 0x000fe20000011609 */
[----:B------:R-:W-:Y:S01]  /*9b00*/  IMAD R3, R3, 0x2, R148 ;  /* 0x0000000203037824 */ /* 0x000fe200078e0294 */
[----:B------:R-:W-:-:S02]  /*9b10*/  SHF.R.U64 R66, R4, 0x10, R5 ;  /* 0x0000001004427819 */ /* 0x000fc40000001205 */
[----:B------:R-:W-:Y:S01]  /*9b20*/  SHF.R.U32.HI R28, RZ, 0x10, R5 ;  /* 0x00000010ff1c7819 */ /* 0x000fe20000011605 */
[----:B------:R-:W-:Y:S01]  /*9b30*/  HADD2.F32 R20, -RZ, R20.H0_H0 ;  /* 0x20000014ff147230 */ /* 0x000fe20000004100 */
[----:B0-----:R-:W0:Y:S01]  /*9b40*/  LDS.128 R24, [R3+0x18400] ;  /* 0x0184000003187984 */ /* 0x001e220000000c00 */
[--C-:B------:R-:W-:Y:S02]  /*9b50*/  SHF.R.U64 R65, R6, 0x10, R7.reuse ;  /* 0x0000001006417819 */ /* 0x100fe40000001207 */
[----:B------:R-:W-:Y:S01]  /*9b60*/  SHF.R.U32.HI R64, RZ, 0x10, R7 ;  /* 0x00000010ff407819 */ /* 0x000fe20000011607 */
[--C-:B0-----:R-:W-:Y:S02]  /*9b70*/  HADD2.F32 R8, -RZ, R25.reuse.H0_H0 ;  /* 0x20000019ff087230 */ /* 0x101fe40000004100 */
[----:B------:R-:W-:Y:S02]  /*9b80*/  HADD2.F32 R25, -RZ, R25.H1_H1 ;  /* 0x30000019ff197230 */ /* 0x000fe40000004100 */
[----:B------:R-:W-:-:S02]  /*9b90*/  HADD2.F32 R7, -RZ, R24.H0_H0 ;  /* 0x20000018ff077230 */ /* 0x000fc40000004100 */
[C---:B------:R-:W-:Y:S01]  /*9ba0*/  FMUL.FTZ R57, R8.reuse, R21 ;  /* 0x0000001508397220 */ /* 0x040fe20000410000 */
[----:B------:R-:W-:Y:S01]  /*9bb0*/  FMUL.FTZ R59, R8, R11 ;  /* 0x0000000b083b7220 */ /* 0x000fe20000410000 */
[----:B------:R-:W-:Y:S02]  /*9bc0*/  HADD2.F32 R8, -RZ, R28.H0_H0 ;  /* 0x2000001cff087230 */ /* 0x000fe40000004100 */
[----:B------:R-:W-:Y:S01]  /*9bd0*/  FMUL.FTZ R28, R25, R20 ;  /* 0x00000014191c7220 */ /* 0x000fe20000410000 */
[----:B------:R-:W-:Y:S02]  /*9be0*/  HADD2.F32 R9, -RZ, R26.H0_H0 ;  /* 0x2000001aff097230 */ /* 0x000fe40000004100 */
[--C-:B------:R-:W-:Y:S02]  /*9bf0*/  HADD2.F32 R10, -RZ, R27.reuse.H0_H0 ;  /* 0x2000001bff0a7230 */ /* 0x100fe40000004100 */
[----:B------:R-:W-:Y:S02]  /*9c00*/  HADD2.F32 R27, -RZ, R27.H1_H1 ;  /* 0x3000001bff1b7230 */ /* 0x000fe40000004100 */
[----:B------:R-:W-:-:S02]  /*9c10*/  HADD2.F32 R24, -RZ, R24.H1_H1 ;  /* 0x30000018ff187230 */ /* 0x000fc40000004100 */
[----:B------:R-:W-:Y:S01]  /*9c20*/  HADD2.F32 R26, -RZ, R26.H1_H1 ;  /* 0x3000001aff1a7230 */ /* 0x000fe20000004100 */
[----:B--2---:R-:W0:Y:S02]  /*9c30*/  LDS.128 R12, [R67+0x18400] ;  /* 0x01840000430c7984 */ /* 0x004e240000000c00 */
[--C-:B0-----:R-:W-:Y:S02]  /*9c40*/  HADD2.F32 R4, -RZ, R13.reuse.H0_H0 ;  /* 0x2000000dff047230 */ /* 0x101fe40000004100 */
[----:B------:R-:W-:Y:S02]  /*9c50*/  HADD2.F32 R13, -RZ, R13.H1_H1 ;  /* 0x3000000dff0d7230 */ /* 0x000fe40000004100 */
[----:B------:R-:W-:Y:S02]  /*9c60*/  HADD2.F32 R2, -RZ, R12.H0_H0 ;  /* 0x2000000cff027230 */ /* 0x000fe40000004100 */
[----:B------:R-:W-:Y:S01]  /*9c70*/  FFMA.FTZ R57, R4, R11, -R57 ;  /* 0x0000000b04397223 */ /* 0x000fe20000010839 */
[----:B------:R-:W-:-:S02]  /*9c80*/  HADD2.F32 R11, -RZ, R56.H0_H0 ;  /* 0x20000038ff0b7230 */ /* 0x000fc40000004100 */
[----:B------:R-:W-:Y:S01]  /*9c90*/  FFMA.FTZ R59, R4, R21, R59 ;  /* 0x00000015043b7223 */ /* 0x000fe2000001003b */
[----:B------:R-:W-:Y:S02]  /*9ca0*/  HADD2.F32 R4, -RZ, R0.H0_H0 ;  /* 0x20000000ff047230 */ /* 0x000fe40000004100 */
[-C--:B------:R-:W-:Y:S01]  /*9cb0*/  FMUL.FTZ R56, R25, R8.reuse ;  /* 0x0000000819387220 */ /* 0x080fe20000410000 */
[----:B------:R-:W-:Y:S01]  /*9cc0*/  FFMA.FTZ R28, R13, R8, -R28 ;  /* 0x000000080d1c7223 */ /* 0x000fe2000001081c */
[C---:B------:R-:W-:Y:S01]  /*9cd0*/  FMUL.FTZ R21, R7.reuse, R11 ;  /* 0x0000000b07157220 */ /* 0x040fe20000410000 */
[----:B------:R-:W-:Y:S02]  /*9ce0*/  HADD2.F32 R5, -RZ, R14.H0_H0 ;  /* 0x2000000eff057230 */ /* 0x000fe40000004100 */
[-C--:B------:R-:W-:Y:S01]  /*9cf0*/  FMUL.FTZ R8, R7, R4.reuse ;  /* 0x0000000407087220 */ /* 0x080fe20000410000 */
[----:B------:R-:W-:Y:S02]  /*9d00*/  HADD2.F32 R7, -RZ, R0.H1_H1 ;  /* 0x30000000ff077230 */ /* 0x000fe40000004100 */
[----:B------:R-:W-:Y:S01]  /*9d10*/  FFMA.FTZ R21, R2, R4, -R21 ;  /* 0x0000000402157223 */ /* 0x000fe20000010815 */
[----:B------:R-:W-:-:S02]  /*9d20*/  HADD2.F32 R4, -RZ, R55.H0_H0 ;  /* 0x20000037ff047230 */ /* 0x000fc40000004100 */
[----:B------:R-:W-:Y:S01]  /*9d30*/  FFMA.FTZ R8, R2, R11, R8 ;  /* 0x0000000b02087223 */ /* 0x000fe20000010008 */
[----:B------:R-:W-:Y:S01]  /*9d40*/  FMUL.FTZ R2, R9, R60 ;  /* 0x0000003c09027220 */ /* 0x000fe20000410000 */
[----:B------:R-:W-:Y:S02]  /*9d50*/  HADD2.F32 R55, -RZ, R55.H1_H1 ;  /* 0x30000037ff377230 */ /* 0x000fe40000004100 */
        /* <DEDUP_REMOVED lines=9> */
[----:B------:R-:W-:Y:S02]  /*9df0*/  HADD2.F32 R15, -RZ, R15.H1_H1 ;  /* 0x3000000fff0f7230 */ /* 0x000fe40000004100 */
[----:B------:R-:W-:Y:S01]  /*9e00*/  FFMA.FTZ R10, R5, R60, R58 ;  /* 0x0000003c050a7223 */ /* 0x000fe2000001003a */
[----:B------:R-:W-:Y:S01]  /*9e10*/  FFMA.FTZ R6, R6, R7, R4 ;  /* 0x0000000706067223 */ /* 0x000fe20000010004 */
[C---:B------:R-:W-:Y:S01]  /*9e20*/  FMUL.FTZ R58, R27.reuse, R2 ;  /* 0x000000021b3a7220 */ /* 0x040fe20000410000 */
[----:B------:R-:W-:Y:S01]  /*9e30*/  FMUL.FTZ R4, R27, R0 ;  /* 0x000000001b047220 */ /* 0x000fe20000410000 */
[----:B------:R-:W-:-:S02]  /*9e40*/  HADD2.F32 R9, -RZ, R63.H0_H0 ;  /* 0x2000003fff097230 */ /* 0x000fc40000004100 */
[----:B------:R-:W-:Y:S02]  /*9e50*/  HADD2.F32 R11, -RZ, R62.H0_H0 ;  /* 0x2000003eff0b7230 */ /* 0x000fe40000004100 */
        /* <DEDUP_REMOVED lines=24> */
.L_x_12982:
[----:B------:R-:W-:Y:S05]  /*9fe0*/  BSYNC B0 ;  /* 0x0000000000007941 */ /* 0x000fea0003800000 */
.L_x_12968:
        /* <DEDUP_REMOVED lines=8> */
.L_x_12965:
[----:B-----5:R-:W3:Y:S01]  /*a070*/  S2R R2, SR_TID.X ;  /* 0x0000000000027919 */ /* 0x020ee20000002100 */
[----:B-12---:R-:W-:Y:S01]  /*a080*/  IMAD.U32 R0, RZ, RZ, UR37 ;  /* 0x00000025ff007e24 */ /* 0x006fe2000f8e00ff */
[----:B------:R-:W-:Y:S05]  /*a090*/  WARPSYNC.ALL ;  /* 0x0000000000007948 */ /* 0x000fea0003800000 */
[----:B0-----:R-:W0:Y:S01]  /*a0a0*/  S2R R3, SR_SWINHI ;  /* 0x0000000000037919 */ /* 0x001e220000002f00 */
[----:B------:R-:W-:Y:S01]  /*a0b0*/  IMAD.U32 R8, RZ, RZ, UR37 ;  /* 0x00000025ff087e24 */ /* 0x000fe2000f8e00ff */
[----:B------:R-:W-:-:S04]  /*a0c0*/  IADD3 R0, P0, R0, 0x200, RZ ;  /* 0x0000020000007810 */ /* 0x000fc80007f1e0ff */
[----:B------:R-:W-:-:S05]  /*a0d0*/  IADD3 R8, P1, R8, 0x28, RZ ;  /* 0x0000002808087810 */ /* 0x000fca0007f3e0ff */
[----:B------:R-:W-:Y:S01]  /*a0e0*/  IMAD.X R9, RZ, RZ, UR36, P1 ;  /* 0x00000024ff097e24 */ /* 0x000fe200088e06ff */
[----:B---3--:R-:W-:-:S05]  /*a0f0*/  SHF.R.U32.HI R2, RZ, 0x7, R2 ;  /* 0x00000007ff027819 */ /* 0x008fca0000011602 */
[----:B------:R-:W-:Y:S01]  /*a100*/  VIADD R2, R2, 0x8 ;  /* 0x0000000802027836 */ /* 0x000fe20000000000 */
[----:B------:R-:W-:Y:S02]  /*a110*/  MOV R148, R148 ;  /* 0x0000009400947202 */ /* 0x000fe40000000f00 */
[----:B0-----:R-:W-:Y:S01]  /*a120*/  MOV R149, R3 ;  /* 0x0000000300957202 */ /* 0x001fe20000000f00 */
[----:B------:R-:W-:Y:S02]  /*a130*/  IMAD.X R3, RZ, RZ, UR36, P0 ;  /* 0x00000024ff037e24 */ /* 0x000fe400080e06ff */
[----:B------:R-:W-:Y:S01]  /*a140*/  IMAD.MOV.U32 R4, RZ, RZ, R35 ;  /* 0x000000ffff047224 */ /* 0x000fe200078e0023 */
[----:B------:R-:W-:Y:S01]  /*a150*/  UIADD3 UR4, UP0, UR37, 0x400, URZ ;  /* 0x0000040025047890 */ /* 0x000fe2000ff1e03f */
[----:B------:R-:W-:Y:S01]  /*a160*/  IMAD.MOV.U32 R5, RZ, RZ, R34 ;  /* 0x000000ffff057224 */ /* 0x000fe200078e0022 */
[----:B------:R0:W-:Y:S01]  /*a170*/  BAR.SYNC.DEFER_BLOCKING R2, 0x100 ;  /* 0x000400020000751d */ /* 0x0001e20000010000 */
[----:B------:R-:W-:Y:S01]  /*a180*/  IMAD.MOV.U32 R6, RZ, RZ, R39 ;  /* 0x000000ffff067224 */ /* 0x000fe200078e0027 */
[----:B------:R-:W-:Y:S01]  /*a190*/  UIADD3.X UR5, URZ, UR36, URZ, UP0, !UPT ;  /* 0x000000243f057290 */ /* 0x000fe200087fe43f */
[----:B------:R-:W-:-:S02]  /*a1a0*/  IMAD.MOV.U32 R7, RZ, RZ, R54 ;  /* 0x000000ffff077224 */ /* 0x000fc400078e0036 */
[----:B------:R-:W-:Y:S02]  /*a1b0*/  IMAD.MOV.U32 R10, RZ, RZ, R37 ;  /* 0x000000ffff0a7224 */ /* 0x000fe400078e0025 */
[----:B------:R-:W-:Y:S01]  /*a1c0*/  IMAD.MOV.U32 R11, RZ, RZ, R52 ;  /* 0x000000ffff0b7224 */ /* 0x000fe200078e0034 */
[----:B------:R1:W-:Y:S01]  /*a1d0*/  STL.128 [R1+0x170], R4 ;  /* 0x0001700401007387 */ /* 0x0003e20000100c00 */
[----:B0-----:R-:W-:Y:S02]  /*a1e0*/  IMAD.U32 R2, RZ, RZ, UR4 ;  /* 0x00000004ff027e24 */ /* 0x001fe4000f8e00ff */
[----:B------:R-:W-:Y:S01]  /*a1f0*/  IMAD.U32 R150, RZ, RZ, UR40 ;  /* 0x00000028ff967e24 */ /* 0x000fe2000f8e00ff */
[----:B------:R-:W-:Y:S01]  /*a200*/  STL.128 [R1+0x190], R8 ;  /* 0x0001900801007387 */ /* 0x000fe20000100c00 */
[----:B------:R-:W-:-:S05]  /*a210*/  IMAD.U32 R151, RZ, RZ, UR42 ;  /* 0x0000002aff977e24 */ /* 0x000fca000f8e00ff */
[----:B------:R-:W-:Y:S01]  /*a220*/  STL.128 [R1+0x180], R148 ;  /* 0x0001809401007387 */ /* 0x000fe20000100c00 */
[----:B-1----:R-:W-:Y:S02]  /*a230*/  IMAD.MOV.U32 R4, RZ, RZ, R50 ;  /* 0x000000ffff047224 */ /* 0x002fe400078e0032 */
[----:B------:R-:W-:Y:S02]  /*a240*/  IMAD.MOV.U32 R5, RZ, RZ, R51 ;  /* 0x000000ffff057224 */ /* 0x000fe400078e0033 */
[----:B------:R-:W-:Y:S02]  /*a250*/  IMAD.MOV.U32 R6, RZ, RZ, R49 ;  /* 0x000000ffff067224 */ /* 0x000fe400078e0031 */
[----:B------:R-:W-:-:S05]  /*a260*/  IMAD.MOV.U32 R7, RZ, RZ, R48 ;  /* 0x000000ffff077224 */ /* 0x000fca00078e0030 */
[----:B------:R0:W-:Y:S02]  /*a270*/  STL.128 [R1+0x1a0], R4 ;  /* 0x0001a00401007387 */ /* 0x0001e40000100c00 */
[----:B0-----:R-:W-:Y:S01]  /*a280*/  IMAD.MOV.U32 R4, RZ, RZ, R33 ;  /* 0x000000ffff047224 */ /* 0x001fe200078e0021 */
[----:B------:R-:W-:Y:S01]  /*a290*/  MOV R7, R53 ;  /* 0x0000003500077202 */ /* 0x000fe20000000f00 */
        /* <DEDUP_REMOVED lines=14> */
[----:B------:R-:W-:-:S02]  /*a380*/  IMAD.MOV.U32 R16, RZ, RZ, R31 ;  /* 0x000000ffff107224 */ /* 0x000fc400078e001f */
[----:B------:R-:W-:Y:S01]  /*a390*/  IMAD.MOV.U32 R17, RZ, RZ, R46 ;  /* 0x000000ffff117224 */ /* 0x000fe200078e002e */
[----:B------:R0:W-:Y:S04]  /*a3a0*/  STL.128 [R1+0x1e0], R4 ;  /* 0x0001e00401007387 */ /* 0x0001e80000100c00 */
[----:B------:R-:W-:Y:S01]  /*a3b0*/  STL.128 [R1+0x160], R16 ;  /* 0x0001601001007387 */ /* 0x000fe20000100c00 */
[----:B0-----:R-:W-:Y:S02]  /*a3c0*/  IMAD.MOV.U32 R6, RZ, RZ, R32 ;  /* 0x000000ffff067224 */ /* 0x001fe400078e0020 */
[----:B------:R-:W-:Y:S02]  /*a3d0*/  IMAD.MOV.U32 R7, RZ, RZ, R41 ;  /* 0x000000ffff077224 */ /* 0x000fe400078e0029 */
[----:B------:R-:W-:-:S02]  /*a3e0*/  IMAD.MOV.U32 R4, RZ, RZ, R0 ;  /* 0x000000ffff047224 */ /* 0x000fc400078e0000 */
[----:B------:R-:W-:Y:S02]  /*a3f0*/  IMAD.MOV.U32 R5, RZ, RZ, R3 ;  /* 0x000000ffff057224 */ /* 0x000fe400078e0003 */
[----:B------:R-:W-:Y:S01]  /*a400*/  IMAD.U32 R3, RZ, RZ, UR5 ;  /* 0x00000005ff037e24 */ /* 0x000fe2000f8e00ff */
[----:B------:R-:W-:Y:S01]  /*a410*/  UIADD3 UR5, UR37, 0x150, URZ ;  /* 0x0000015025057890 */ /* 0x000fe2000fffe03f */
[----:B------:R-:W-:Y:S01]  /*a420*/  VIADD R0, R172, 0xffffffff ;  /* 0xffffffffac007836 */ /* 0x000fe20000000000 */
[----:B------:R0:W-:Y:S02]  /*a430*/  STL.128 [R1+0x150], R4 ;  /* 0x0001500401007387 */ /* 0x0001e40000100c00 */
[----:B0-----:R-:W-:Y:S02]  /*a440*/  IMAD.MOV.U32 R6, RZ, RZ, R29 ;  /* 0x000000ffff067224 */ /* 0x001fe400078e001d */
[----:B------:R-:W-:Y:S02]  /*a450*/  IMAD.MOV.U32 R7, RZ, RZ, R42 ;  /* 0x000000ffff077224 */ /* 0x000fe400078e002a */
[----:B------:R-:W-:-:S02]  /*a460*/  IMAD.MOV.U32 R4, RZ, RZ, R2 ;  /* 0x000000ffff047224 */ /* 0x000fc400078e0002 */
[----:B------:R-:W-:-:S05]  /*a470*/  IMAD.MOV.U32 R5, RZ, RZ, R3 ;  /* 0x000000ffff057224 */ /* 0x000fca00078e0003 */
[----:B------:R0:W-:Y:S02]  /*a480*/  STL.128 [R1+0x1b0], R4 ;  /* 0x0001b00401007387 */ /* 0x0001e40000100c00 */
[----:B0-----:R-:W-:Y:S05]  /*a490*/  CALL.REL.NOINC `($_ZN7cutlass13device_kernelIN5flash11enable_sm90INS1_16FlashAttnFwdSm90INS1_25CollectiveMainloopFwdSm90ILi2EN4cute5tupleIJNS5_1CILi1EEES8_S8_EEENS6_IJNS7_ILi128EEENS7_ILi96EEENS7_ILi64EEEEEELi256ENS_6half_tEfNS_4arch4Sm90ELb0ELb1ELb0ELb1ELb1ELb1ELb1ELb1ELb0ELb1ELb0ELb0EEENS1_21CollectiveEpilogueFwdINS6_IJSA_NS7_ILi256EEESB_EEES9_SE_SG_Li256ELb1ELb1ELb0ELb0EEENS1_36VarlenDynamicPersistentTileSchedulerILi128ELi96ELi256ELi128ELb0ELb1ELb1ELb1ELb0ELb1EEEEEEEEEvNT_6ParamsE$_ZZN5flash25CollectiveMainloopFwdSm90ILi2EN4cute5tupleIJNS1_1CILi1EEES4_S4_EEENS2_IJNS3_ILi128EEENS3_ILi96EEENS3_ILi64EEEEEELi256EN7cutlass6half_tEfNSA_4arch4Sm90ELb0ELb1ELb0ELb1ELb1ELb1ELb1ELb1ELb0ELb1ELb0ELb0EE3mmaINS_16FlashAttnFwdSm90ISE_NS_21CollectiveEpilogueFwdINS2_IJS6_NS3_ILi256EEES7_EEES5_SB_SD_Li256ELb1ELb1ELb0ELb0EEENS_36VarlenDynamicPersistentTileSchedulerILi128ELi96ELi256ELi128ELb0ELb1ELb1ELb1ELb0ELb1EEEE13SharedStorageENS1_6TensorINS1_11ArrayEngineIfLm128EEENS1_6LayoutINS2_IJNS2_IJNS3_ILi2EEEST_NS3_ILi32EEEEEES4_S4_EEENS2_IJNS2_IJS4_ST_NS3_ILi4EEEEEENS3_ILi0EEESZ_EEEEEEENS_7SoftmaxILi2ELi0EEEEEbRKNSE_6ParamsENSA_13PipelineAsyncILi2EEES19_RNSA_13PipelineStateILj2EEERT0_RT1_iRiRKNS_16SeqlenInfoQKNewKILb1ELb1EEENS2_IJiiiiEEERT_ENKUliT_T0_T1_E_clIZSF_ISO_S12_S14_EbS17_S19_S19_S1C_S1E_S1G_iS1H_S1L_S1M_S1O_EUlRS1P_iE0_NS3_ILb1EEES1W_EEDaiS1P_S1Q_S1R_) ;  /* 0x0000031800747944 */ /* 0x001fea0003c00000 */
        /* <DEDUP_REMOVED lines=10> */
[----:B-1----:R-:W-:Y:S02]  /*a540*/  ISETP.GE.AND P0, PT, R7, 0x1, PT ;  /* 0x000000010700780c */ /* 0x002fe40003f06270 */
[----:B------:R-:W-:Y:S01]  /*a550*/  IADD3 R173, R173, R0, RZ ;  /* 0x00000000adad7210 */ /* 0x000fe20007ffe0ff */
[----:B------:R-:W-:-:S04]  /*a560*/  VIADD R0, R172, 0xfffffffe ;  /* 0xfffffffeac007836 */ /* 0x000fc80000000000 */
        /* <DEDUP_REMOVED lines=13> */
.L_x_12994:
[----:B------:R-:W-:-:S13]  /*a640*/  ISETP.NE.AND P0, PT, R7, 0x1, PT ;  /* 0x000000010700780c */ /* 0x000fda0003f05270 */
[----:B------:R-:W0:Y:S02]  /*a650*/  @P0 LDC.64 R4, c[0x0][0xae0] ;  /* 0x0002b800ff040b82 */ /* 0x000e240000000a00 */
[----:B0-----:R-:W-:-:S05]  /*a660*/  @P0 IMAD.HI.U32 R4, R3, R4, RZ ;  /* 0x0000000403040227 */ /* 0x001fca00078e00ff */
[----:B------:R-:W-:-:S07]  /*a670*/  @P0 SHF.R.U32.HI R3, RZ, R5, R4 ;  /* 0x00000005ff030219 */ /* 0x000fce0000011604 */
.L_x_12995:
[----:B------:R-:W-:Y:S05]  /*a680*/  BSYNC B0 ;  /* 0x0000000000007941 */ /* 0x000fea0003800000 */
.L_x_12993:
[----:B------:R-:W-:-:S05]  /*a690*/  IMAD R3, R3, R7, R7 ;  /* 0x0000000703037224 */ /* 0x000fca00078e0207 */
[----:B------:R-:W-:-:S07]  /*a6a0*/  VIMNMX R6, R6, R3, PT ;  /* 0x0000000306067248 */ /* 0x000fce0003fe0100 */
.L_x_12992:
[----:B------:R-:W-:-:S05]  /*a6b0*/  IMAD.HI R6, R6, 0x2aaaaaab, RZ ;  /* 0x2aaaaaab06067827 */ /* 0x000fca00078e02ff */
[----:B------:R-:W-:-:S04]  /*a6c0*/  SHF.R.U32.HI R3, RZ, 0x1f, R6 ;  /* 0x0000001fff037819 */ /* 0x000fc80000011606 */
[----:B------:R-:W-:-:S04]  /*a6d0*/  LEA.HI.SX32 R3, R6, R3, 0x1c ;  /* 0x0000000306037211 */ /* 0x000fc800078fe2ff */
[----:B------:R-:W-:-:S04]  /*a6e0*/  VIMNMX R3, R196, R3, !PT ;  /* 0x00000003c4037248 */ /* 0x000fc80007fe0100 */
[----:B------:R-:W-:-:S13]  /*a6f0*/  ISETP.GE.AND P0, PT, R0, R3, PT ;  /* 0x000000030000720c */ /* 0x000fda0003f06270 */
[----:B------:R-:W-:Y:S05]  /*a700*/  @!P0 BRA `(.L_x_12996) ;  /* 0x000000ac00148947 */ /* 0x000fea0003800000 */
.L_x_13025:
[----:B------:R-:W2:Y:S04]  /*a710*/  LDL R4, [R1+0x1f0] ;  /* 0x0001f00001047983 */ /* 0x000ea80000100800 */
[----:B0-----:R-:W3:Y:S01]  /*a720*/  LDL R2, [R1+0x1f8] ;  /* 0x0001f80001027983 */ /* 0x001ee20000100800 */
[----:B--2---:R-:W-:-:S05]  /*a730*/  VIADD R4, R4, 0x1 ;  /* 0x0000000104047836 */ /* 0x004fca0000000000 */
[----:B------:R-:W-:-:S13]  /*a740*/  ISETP.NE.AND P0, PT, R4, 0x2, PT ;  /* 0x000000020400780c */ /* 0x000fda0003f05270 */
[----:B------:R0:W5:Y:S04]  /*a750*/  @P0 LDL R6, [R1+0x1f4] ;  /* 0x0001f40001060983 */ /* 0x0001680000100800 */
[----:B------:R-:W2:Y:S01]  /*a760*/  @!P0 LDL R5, [R1+0x1f4] ;  /* 0x0001f40001058983 */ /* 0x000ea20000100800 */
[----:B---3--:R-:W-:-:S03]  /*a770*/  VIADD R2, R2, 0x1 ;  /* 0x0000000102027836 */ /* 0x008fc60000000000 */
        /* <DEDUP_REMOVED lines=13> */
.L_x_12998:
[----:B------:R-:W-:Y:S05]  /*a850*/  BSYNC B0 ;  /* 0x0000000000007941 */ /* 0x000fea0003800000 */
.L_x_12997:
[----:B------:R-:W2:Y:S01]  /*a860*/  LD.E.64 R8, desc[UR44][R18.64+0x18] ;  /* 0x0000182c12087980 */ /* 0x000ea2000c101b00 */
[----:B-----5:R-:W-:Y:S02]  /*a870*/  SHF.L.U32 R5, R6, 0x1f, RZ ;  /* 0x0000001f06057819 */ /* 0x020fe400000006ff */
        /* <DEDUP_REMOVED lines=10> */
.L_x_13000:
[----:B------:R-:W-:Y:S05]  /*a920*/  BSYNC B0 ;  /* 0x0000000000007941 */ /* 0x000fea0003800000 */
.L_x_12999:
        /* <DEDUP_REMOVED lines=8> */
.L_x_13002:
[----:B------:R-:W-:Y:S05]  /*a9b0*/  BSYNC B0 ;  /* 0x0000000000007941 */ /* 0x000fea0003800000 */
.L_x_13001:
[----:B------:R-:W2:Y:S04]  /*a9c0*/  LDL R15, [R1+0x1f0] ;  /* 0x0001f000010f7983 */ /* 0x000ea80000100800 */
[----:B------:R-:W2:Y:S01]  /*a9d0*/  LDL.64 R4, [R1+0x80] ;  /* 0x0000800001047983 */ /* 0x000ea20000100a00 */
[----:B------:R-:W-:Y:S05]  /*a9e0*/  WARPSYNC.ALL ;  /* 0x0000000000007948 */ /* 0x000fea0003800000 */
[----:B------:R1:W-:Y:S04]  /*a9f0*/  STL [R1+0x60], RZ ;  /* 0x000060ff01007387 */ /* 0x0003e80000100800 */
[----:B0----5:R-:W3:Y:S01]  /*aa00*/  LD.E.64 R6, desc[UR44][R18.64+0x78] ;  /* 0x0000782c12067980 */ /* 0x021ee2000c101b00 */
[----:B------:R-:W-:-:S05]  /*aa10*/  IMAD.MOV.U32 R2, RZ, RZ, 0x1 ;  /* 0x00000001ff027424 */ /* 0x000fca00078e00ff */
[----:B------:R1:W-:Y:S04]  /*aa20*/  STL [R1+0x60], R2 ;  /* 0x0000600201007387 */ /* 0x0003e80000100800 */
[----:B------:R-:W4:Y:S04]  /*aa30*/  LD.E.64 R8, desc[UR44][R18.64+0x78] ;  /* 0x0000782c12087980 */ /* 0x000f28000c101b00 */
[----:B------:R1:W-:Y:S04]  /*aa40*/  STL [R1+0x60], R2 ;  /* 0x0000600201007387 */ /* 0x0003e80000100800 */
[----:B------:R-:W4:Y:S01]  /*aa50*/  LD.E.64 R10, desc[UR44][R18.64+0x78] ;  /* 0x0000782c120a7980 */ /* 0x000f22000c101b00 */
[----:B--2---:R-:W-:Y:S01]  /*aa60*/  IMAD R4, R15, 0x300, R4 ;  /* 0x000003000f047824 */ /* 0x004fe200078e0204 */
[----:B------:R-:W-:-:S02]  /*aa70*/  R2UR UR7, R5 ;  /* 0x00000000050772ca */ /* 0x000fc400000e0000 */
[----:B------:R1:W-:Y:S02]  /*aa80*/  STL [R1+0x60], R2 ;  /* 0x0000600201007387 */ /* 0x0003e40000100800 */
[----:B------:R-:W-:Y:S02]  /*aa90*/  R2UR UR6, R4 ;  /* 0x00000000040672ca */ /* 0x000fe400000e0000 */
[----:B------:R-:W2:Y:S01]  /*aaa0*/  LD.E.64 R12, desc[UR44][R18.64+0x78] ;  /* 0x0000782c120c7980 */ /* 0x000ea2000c101b00 */
[----:B------:R-:W-:-:S03]  /*aab0*/  WARPGROUP.ARRIVE ;  /* 0x00000000000079c5 */ /* 0x000fc60000000000 */
[----:B------:R1:W-:Y:S04]  /*aac0*/  STL [R1+0x60], R2 ;  /* 0x0000600201007387 */ /* 0x0003e80000100800 */
[----:B------:R1:W5:Y:S01]  /*aad0*/  LDL.64 R14, [R1+0x1f0] ;  /* 0x0001f000010e7983 */ /* 0x0003620000100a00 */
[----:B---3--:R-:W-:Y:S02]  /*aae0*/  R2UR UR4, R6 ;  /* 0x00000000060472ca */ /* 0x008fe400000e0000 */
        /* <DEDUP_REMOVED lines=36> */
[----:B-1----:R-:W-:Y:S05]  /*ad30*/  @!P0 BRA `(.L_x_13005) ;  /* 0x0000000000048947 */ /* 0x002fea0003800000 */
[----:B------:R-:W-:Y:S01]  /*ad40*/  BPT.TRAP 0x1 ;  /* 0x000000040000795c */ /* 0x000fe20000300000 */
.L_x_13005:
[----:B------:R-:W-:Y:S05]  /*ad50*/  BSYNC B0 ;  /* 0x0000000000007941 */ /* 0x000fea0003800000 */
.L_x_13004:
        /* <DEDUP_REMOVED lines=11> */
.L_x_13007:
[----:B------:R-:W-:Y:S05]  /*ae10*/  BSYNC B0 ;  /* 0x0000000000007941 */ /* 0x000fea0003800000 */
.L_x_13006:
[----:B------:R-:W-:Y:S04]  /*ae20*/  BSSY B0, `(.L_x_13008) ;  /* 0x0000007000007945 */ /* 0x000fe80003800000 */
[----:B------:R-:W-:Y:S05]  /*ae30*/  @P0 BRA `(.L_x_13009) ;  /* 0x0000000000140947 */ /* 0x000fea0003800000 */
[----:B------:R-:W2:Y:S02]  /*ae40*/  LD.E.64 R4, desc[UR44][R18.64+0x40] ;  /* 0x0000402c12047980 */ /* 0x000ea4000c101b00 */
[----:B--2---:R-:W-:-:S05]  /*ae50*/  MOV R5, R4 ;  /* 0x0000000400057202 */ /* 0x004fca0000000f00 */
[----:B------:R-:W-:-:S04]  /*ae60*/  IMAD R14, R14, 0x8, R5 ;  /* 0x000000080e0e7824 */ /* 0x000fc800078e0205 */
[----:B------:R-:W0:Y:S02]  /*ae70*/  SYNCS.PHASECHK.TRANS64.TRYWAIT P0, [R14+URZ], R15 ;  /* 0x0000000f0e0075a7 */ /* 0x000e24000800017f */
[----:B0-----:R-:W-:Y:S05]  /*ae80*/  @!P0 BRA `(.L_x_13010) ;  /* 0x000002c000908947 */ /* 0x001fea0003800000 */
.L_x_13009:
[----:B------:R-:W-:Y:S05]  /*ae90*/  BSYNC B0 ;  /* 0x0000000000007941 */ /* 0x000fea0003800000 */
.L_x_13008:
        /* <DEDUP_REMOVED lines=40> */
[----:B------:R-:W-:Y:S01]  /*b120*/  VIADD R14, R14, 0x6 ;  /* 0x000000060e0e7836 */ /* 0x000fe20000000000 */
[----:B------:R-:W-:Y:S01]  /*b130*/  IADD3 R6, R4, 0x6, RZ ;  /* 0x0000000604067810 */ /* 0x000fe20007ffe0ff */
[----:B------:R-:W-:Y:S01]  /*b140*/  IMAD.MOV.U32 R7, RZ, RZ, R5 ;  /* 0x000000ffff077224 */ /* 0x000fe200078e0005 */
[----:B------:R-:W-:Y:S02]  /*b150*/  R2UR UR5, R15 ;  /* 0x000000000f0572ca */ /* 0x000fe400000e0000 */
[----:B------:R-:W-:Y:S02]  /*b160*/  R2UR UR6, R6 ;  /* 0x00000000060672ca */ /* 0x000fe400000e0000 */
[----:B------:R-:W-:Y:S02]  /*b170*/  R2UR UR7, R7 ;  /* 0x00000000070772ca */ /* 0x000fe400000e0000 */
[----:B------:R-:W-:-:S02]  /*b180*/  R2UR UR4, R14 ;  /* 0x000000000e0472ca */ /* 0x000fc400000e0000 */
[----:B------:R-:W4:Y:S01]  /*b190*/  LDL.64 R14, [R1+0xf0] ;  /* 0x0000f000010e7983 */ /* 0x000f220000100a00 */
[----:B------:R-:W-:Y:S01]  /*b1a0*/  VIADD R6, R4, 0x300 ;  /* 0x0000030004067836 */ /* 0x000fe20000000000 */
[----:B------:R-:W-:Y:S02]  /*b1b0*/  WARPGROUP.DEPBAR.LE gsb0, 0x0 ;  /* 0x00008000000079c5 */ /* 0x000fe40000010000 */
[----:B------:R-:W-:-:S07]  /*b1c0*/  WARPGROUP.ARRIVE ;  /* 0x00000000000079c5 */ /* 0x000fce0000000000 */
[----:B------:R-:W-:Y:S01]  /*b1d0*/  HGMMA.64x96x16.F32 R24, gdesc[UR4], R24, gsb0 ;  /* 0x01600000041879f0 */ /* 0x000fe20008000818 */
[----:B--2---:R-:W-:Y:S02]  /*b1e0*/  VIADD R8, R8, 0x400 ;  /* 0x0000040008087836 */ /* 0x004fe40000000000 */
[----:B------:R-:W-:Y:S01]  /*b1f0*/  IMAD.MOV.U32 R7, RZ, RZ, R5 ;  /* 0x000000ffff077224 */ /* 0x000fe200078e0005 */
[----:B------:R-:W-:Y:S02]  /*b200*/  R2UR UR6, R6 ;  /* 0x00000000060672ca */ /* 0x000fe400000e0000 */
[----:B------:R-:W-:Y:S02]  /*b210*/  R2UR UR4, R8 ;  /* 0x00000000080472ca */ /* 0x000fe400000e0000 */
[----:B------:R-:W-:Y:S02]  /*b220*/  R2UR UR7, R7 ;  /* 0x00000000070772ca */ /* 0x000fe400000e0000 */
[----:B------:R-:W-:-:S02]  /*b230*/  R2UR UR5, R9 ;  /* 0x00000000090572ca */ /* 0x000fc400000e0000 */
[----:B------:R-:W2:Y:S01]  /*b240*/  LDL.64 R8, [R1+0xf0] ;  /* 0x0000f00001087983 */ /* 0x000ea20000100a00 */
[----:B---3--:R-:W-:Y:S01]  /*b250*/  VIADD R10, R10, 0x402 ;  /* 0x000004020a0a7836 */ /* 0x008fe20000000000 */
[----:B------:R-:W-:Y:S02]  /*b260*/  WARPGROUP.DEPBAR.LE gsb0, 0x0 ;  /* 0x00008000000079c5 */ /* 0x000fe40000010000 */
[----:B------:R-:W-:-:S07]  /*b270*/  WARPGROUP.ARRIVE ;  /* 0x00000000000079c5 */ /* 0x000fce0000000000 */
[----:B------:R-:W-:Y:S01]  /*b280*/  HGMMA.64x96x16.F32 R24, gdesc[UR4], R24, gsb0 ;  /* 0x01600000041879f0 */ /* 0x000fe20008000818 */
[----:B------:R-:W-:Y:S02]  /*b290*/  VIADD R6, R4, 0x302 ;  /* 0x0000030204067836 */ /* 0x000fe40000000000 */
[----:B------:R-:W-:Y:S01]  /*b2a0*/  IMAD.MOV.U32 R7, RZ, RZ, R5 ;  /* 0x000000ffff077224 */ /* 0x000fe200078e0005 */
[----:B------:R-:W-:Y:S02]  /*b2b0*/  R2UR UR4, R10 ;  /* 0x000000000a0472ca */ /* 0x000fe400000e0000 */
[----:B------:R-:W-:Y:S02]  /*b2c0*/  R2UR UR6, R6 ;  /* 0x00000000060672ca */ /* 0x000fe400000e0000 */
[----:B------:R-:W-:Y:S02]  /*b2d0*/  R2UR UR7, R7 ;  /* 0x00000000070772ca */ /* 0x000fe400000e0000 */
[----:B------:R-:W-:-:S02]  /*b2e0*/  R2UR UR5, R11 ;  /* 0x000000000b0572ca */ /* 0x000fc400000e0000 */
[----:B------:R-:W3:Y:S01]  /*b2f0*/  LDL.64 R10, [R1+0xf0] ;  /* 0x0000f000010a7983 */ /* 0x000ee20000100a00 */
[----:B----4-:R-:W-:Y:S01]  /*b300*/  VIADD R12, R12, 0x404 ;  /* 0x000004040c0c7836 */ /* 0x010fe20000000000 */
        /* <DEDUP_REMOVED lines=21> */
[----:B--2---:R-:W-:Y:S01]  /*b460*/  VIADD R8, R8, 0x800 ;  /* 0x0000080008087836 */ /* 0x004fe20000000000 */
        /* <DEDUP_REMOVED lines=47> */
[----:B------:R-:W-:Y:S01]  /*b760*/  VIADD R6, R4, 0x900 ;  /* 0x0000090004067836 */ /* 0x000fe20000000000 */
[----:B------:R-:W-:Y:S02]  /*b770*/  MOV R7, R5 ;  /* 0x0000000500077202 */ /* 0x000fe40000000f00 */
        /* <DEDUP_REMOVED lines=14> */
[----:B----4-:R-:W-:Y:S02]  /*b860*/  VIADD R12, R12, 0xc04 ;  /* 0x00000c040c0c7836 */ /* 0x010fe40000000000 */
[----:B------:R-:W-:-:S02]  /*b870*/  VIADD R6, R4, 0x904 ;  /* 0x0000090404067836 */ /* 0x000fc40000000000 */
[----:B------:R-:W-:Y:S01]  /*b880*/  IMAD.MOV.U32 R7, RZ, RZ, R5 ;  /* 0x000000ffff077224 */ /* 0x000fe200078e0005 */
[----:B------:R-:W-:Y:S02]  /*b890*/  WARPGROUP.DEPBAR.LE gsb0, 0x0 ;  /* 0x00008000000079c5 */ /* 0x000fe40000010000 */
[----:B------:R-:W-:-:S06]  /*b8a0*/  WARPGROUP.ARRIVE ;  /* 0x00000000000079c5 */ /* 0x000fcc0000000000 */
[----:B------:R-:W-:Y:S01]  /*b8b0*/  HGMMA.64x96x16.F32 R24, gdesc[UR4], R24, gsb0 ;  /* 0x01600000041879f0 */ /* 0x000fe20008000818 */
        /* <DEDUP_REMOVED lines=13> */
[----:B------:R-:W0:Y:S01]  /*b990*/  S2R R16, SR_TID.X ;  /* 0x0000000000107919 */ /* 0x000e220000002100 */
[----:B------:R1:W-:Y:S04]  /*b9a0*/  STL [R1+0x70], R2 ;  /* 0x0000700201007387 */ /* 0x0003e80000100800 */
[----:B------:R1:W-:Y:S01]  /*b9b0*/  STL [R1+0x70], R2 ;  /* 0x0000700201007387 */ /* 0x0003e20000100800 */
[----:B------:R-:W-:-:S02]  /*b9c0*/  WARPGROUP.DEPBAR.LE gsb0, 0x0 ;  /* 0x00008000000079c5 */ /* 0x000fc40000010000 */
[----:B------:R-:W-:Y:S01]  /*b9d0*/  WARPGROUP.ARRIVE ;  /* 0x00000000000079c5 */ /* 0x000fe20000000000 */
[----:B------:R1:W5:Y:S05]  /*b9e0*/  LDL R4, [R1+0x1f0] ;  /* 0x0001f00001047983 */ /* 0x00036a0000100800 */
[----:B------:R-:W-:Y:S01]  /*b9f0*/  HGMMA.64x96x16.F32 R24, gdesc[UR4], R24, gsb0 ;  /* 0x01600000041879f0 */ /* 0x000fe20008000818 */
[----:B------:R1:W-:Y:S01]  /*ba00*/  STL [R1+0x70], R2 ;  /* 0x0000700201007387 */ /* 0x0003e20000100800 */
[----:B0-----:R-:W-:-:S03]  /*ba10*/  SHF.R.U32.HI R16, RZ, 0x7, R16 ;  /* 0x00000007ff107819 */ /* 0x001fc60000011610 */
[----:B------:R1:W-:Y:S04]  /*ba20*/  STL [R1+0x70], R2 ;  /* 0x0000700201007387 */ /* 0x0003e80000100800 */
[----:B------:R1:W-:Y:S04]  /*ba30*/  STL [R1+0x70], R2 ;  /* 0x0000700201007387 */ /* 0x0003e80000100800 */
[----:B------:R1:W-:Y:S04]  /*ba40*/  STL [R1+0x70], R2 ;  /* 0x0000700201007387 */ /* 0x0003e80000100800 */
[----:B------:R1:W-:Y:S01]  /*ba50*/  STL [R1+0x70], R2 ;  /* 0x0000700201007387 */ /* 0x0003e20000100800 */
[----:B------:R-:W-:-:S03]  /*ba60*/  IADD3 R6, -R16, 0xb, RZ ;  /* 0x0000000b10067810 */ /* 0x000fc60007ffe1ff */
        /* <DEDUP_REMOVED lines=9> */
[----:B------:R-:W-:-:S02]  /*bb00*/  WARPGROUP.DEPBAR.LE gsb0, 0x0 ;  /* 0x00008000000079c5 */ /* 0x000fc40000010000 */
[----:B------:R1:W-:Y:S06]  /*bb10*/  BAR.ARV R6, 0x100 ;  /* 0x000400060000751d */ /* 0x0003ec0000002000 */
[----:B------:R-:W2:Y:S01]  /*bb20*/  LD.E R5, desc[UR44][R18.64] ;  /* 0x0000002c12057980 */ /* 0x000ea2000c101900 */
[----:B------:R-:W-:Y:S01]  /*bb30*/  BSSY B0, `(.L_x_13011) ;  /* 0x0000005000007945 */ /* 0x000fe20003800000 */
[----:B--2---:R-:W-:-:S04]  /*bb40*/  LOP3.LUT R5, R5, 0x1, RZ, 0xfc, !PT ;  /* 0x0000000105057812 */ /* 0x004fc800078efcff */
[----:B------:R-:W-:-:S13]  /*bb50*/  ISETP.NE.AND P0, PT, R5, 0x3, PT ;  /* 0x000000030500780c */ /* 0x000fda0003f05270 */
[----:B-1----:R-:W-:Y:S05]  /*bb60*/  @!P0 BRA `(.L_x_13012) ;  /* 0x0000000000048947 */ /* 0x002fea0003800000 */
[----:B------:R-:W-:Y:S01]  /*bb70*/  BPT.TRAP 0x1 ;  /* 0x000000040000795c */ /* 0x000fe20000300000 */
.L_x_13012:
[----:B------:R-:W-:Y:S05]  /*bb80*/  BSYNC B0 ;  /* 0x0000000000007941 */ /* 0x000fea0003800000 */
.L_x_13011:
[----:B------:R-:W2:Y:S04]  /*bb90*/  LD.E.64 R6, desc[UR44][R18.64+0x20] ;  /* 0x0000202c12067980 */ /* 0x000ea8000c101b00 */
[----:B------:R-:W3:Y:S01]  /*bba0*/  LD.E R5, desc[UR44][R18.64+0xc] ;  /* 0x00000c2c12057980 */ /* 0x000ee2000c101900 */
[----:B--2---:R-:W-:-:S05]  /*bbb0*/  MOV R7, R6 ;  /* 0x0000000600077202 */ /* 0x004fca0000000f00 */
[----:B-----5:R-:W-:-:S05]  /*bbc0*/  IMAD R4, R4, 0x8, R7 ;  /* 0x0000000804047824 */ /* 0x020fca00078e0207 */
[----:B---3--:R-:W-:-:S04]  /*bbd0*/  PRMT R4, R5, 0x654, R4 ;  /* 0x0000065405047816 */ /* 0x008fc80000000004 */
[----:B------:R0:W-:Y:S01]  /*bbe0*/  SYNCS.ARRIVE.TRANS64.RED.A1T0 RZ, [R4+URZ], RZ ;  /* 0x000000ff04ff79a7 */ /* 0x0001e2000810043f */
[----:B------:R-:W2:Y:S04]  /*bbf0*/  LDL R75, [R1+0x11c] ;  /* 0x00011c00014b7983 */ /* 0x000ea80000100800 */
[----:B------:R-:W3:Y:S04]  /*bc00*/  LDL R73, [R1+0x50] ;  /* 0x0000500001497983 */ /* 0x000ee80000100800 */
[----:B------:R-:W4:Y:S04]  /*bc10*/  LDL.64 R12, [R1+0x140] ;  /* 0x00014000010c7983 */ /* 0x000f280000100a00 */
[----:B------:R-:W4:Y:S04]  /*bc20*/  LDL R74, [R1+0x148] ;  /* 0x00014800014a7983 */ /* 0x000f280000100800 */
[----:B------:R-:W4:Y:S04]  /*bc30*/  LDL.128 R8, [R1+0x130] ;  /* 0x0001300001087983 */ /* 0x000f280000100c00 */
[----:B0-----:R-:W4:Y:S01]  /*bc40*/  LDL.128 R4, [R1+0x120] ;  /* 0x0001200001047983 */ /* 0x001f220000100c00 */
        /* <DEDUP_REMOVED lines=40> */
[----:B------:R-:W-:-:S04]  /*bed0*/  IMAD R21, R0, -0x60, R8 ;  /* 0xffffffa000157824 */ /* 0x000fc800078e0208 */
[C---:B------:R-:W-:Y:S02]  /*bee0*/  IMAD.IADD R15, R16.reuse, 0x1, R7 ;  /* 0x00000001100f7824 */ /* 0x040fe400078e0207 */
[----:B------:R-:W-:Y:S02]  /*bef0*/  IMAD.IADD R17, R16, 0x1, R13 ;  /* 0x0000000110117824 */ /* 0x000fe400078e020d */
[----:B------:R-:W-:Y:S02]  /*bf00*/  VIADD R73, R12, 0xffffffff ;  /* 0xffffffff0c497836 */ /* 0x000fe40000000000 */
        /* <DEDUP_REMOVED lines=13> */
.L_x_13016:
[----:B------:R-:W-:-:S13]  /*bfe0*/  ISETP.NE.AND P0, PT, R9, 0x1, PT ;  /* 0x000000010900780c */ /* 0x000fda0003f05270 */
[----:B------:R-:W-:-:S05]  /*bff0*/  @P0 IMAD.HI.U32 R12, R8, R10, RZ ;  /* 0x0000000a080c0227 */ /* 0x000fca00078e00ff */
[----:B------:R-:W-:-:S07]  /*c000*/  @P0 SHF.R.U32.HI R8, RZ, R11, R12 ;  /* 0x0000000bff080219 */ /* 0x000fce000001160c */
.L_x_13017:
[----:B------:R-:W-:Y:S05]  /*c010*/  BSYNC B1 ;  /* 0x0000000000017941 */ /* 0x000fea0003800000 */
.L_x_13015:
[----:B------:R-:W-:-:S05]  /*c020*/  IMAD R8, R8, R9, R73 ;  /* 0x0000000908087224 */ /* 0x000fca00078e0249 */
[----:B------:R-:W-:Y:S02]  /*c030*/  VIMNMX R7, R7, R8, !PT ;  /* 0x0000000807077248 */ /* 0x000fe40007fe0100 */
[----:B------:R-:W-:-:S07]  /*c040*/  VIADDMNMX R6, R8, R9, R6, PT ;  /* 0x0000000908067246 */ /* 0x000fce0003800106 */
.L_x_13014:
[----:B------:R-:W-:Y:S05]  /*c050*/  BSYNC B0 ;  /* 0x0000000000007941 */ /* 0x000fea0003800000 */
.L_x_13013:
[C---:B------:R-:W-:Y:S01]  /*c060*/  ISETP.GE.AND P0, PT, R21.reuse, 0x2, PT ;  /* 0x000000021500780c */ /* 0x040fe20003f06270 */
[----:B------:R-:W0:Y:S01]  /*c070*/  SHFL.IDX PT, R14, R14, 0x1, 0x1c1f ;  /* 0x003c1f000e0e7f89 */ /* 0x000e2200000e0000 */
[----:B------:R-:W-:Y:S01]  /*c080*/  ISETP.GE.AND P2, PT, R21, 0xa, PT ;  /* 0x0000000a1500780c */ /* 0x000fe20003f46270 */
[----:B------:R-:W-:Y:S01]  /*c090*/  BSSY B0, `(.L_x_13018) ;  /* 0x0000086000007945 */ /* 0x000fe20003800000 */
[----:B------:R-:W-:Y:S02]  /*c0a0*/  P2R R13, PR, RZ, 0x1 ;  /* 0x00000001ff0d7803 */ /* 0x000fe40000000000 */
[----:B------:R-:W-:Y:S02]  /*c0b0*/  ISETP.GT.AND P0, PT, R7, 0x1, !P0 ;  /* 0x000000010700780c */ /* 0x000fe40004704270 */
[----:B------:R-:W-:Y:S02]  /*c0c0*/  ISETP.GE.AND P1, PT, R21, 0x9, PT ;  /* 0x000000091500780c */ /* 0x000fe40003f26270 */
[----:B------:R-:W-:-:S02]  /*c0d0*/  ISETP.LT.OR P0, PT, R6, 0x2, P0 ;  /* 0x000000020600780c */ /* 0x000fc40000701670 */
[----:B------:R-:W-:Y:S02]  /*c0e0*/  P2R R75, PR, RZ, 0x2 ;  /* 0x00000002ff4b7803 */ /* 0x000fe40000000000 */
[----:B------:R-:W-:Y:S02]  /*c0f0*/  FSEL R168, R25, -INF , !P0 ;  /* 0xff80000019a87808 */ /* 0x000fe40004000000 */
[C---:B------:R-:W-:Y:S02]  /*c100*/  ISETP.GT.AND P0, PT, R7.reuse, 0x9, !P2 ;  /* 0x000000090700780c */ /* 0x040fe40005704270 */
[----:B------:R-:W-:Y:S02]  /*c110*/  P2R R25, PR, RZ, 0x4 ;  /* 0x00000004ff197803 */ /* 0x000fe40000000000 */
[----:B------:R-:W-:Y:S02]  /*c120*/  ISETP.LT.OR P0, PT, R6, 0xa, P0 ;  /* 0x0000000a0600780c */ /* 0x000fe40000701670 */
[----:B------:R-:W-:-:S02]  /*c130*/  ISETP.GT.AND P1, PT, R7, 0x8, !P1 ;  /* 0x000000080700780c */ /* 0x000fc40004f24270 */
[----:B------:R-:W-:Y:S01]  /*c140*/  ISETP.GE.AND P2, PT, R21, 0x11, PT ;  /* 0x000000111500780c */ /* 0x000fe20003f46270 */
[----:B0-----:R-:W-:Y:S01]  /*c150*/  IMAD.IADD R8, R15, 0x1, R14 ;  /* 0x000000010f087824 */ /* 0x001fe200078e020e */
[----:B------:R-:W-:Y:S02]  /*c160*/  FSEL R82, R29, -INF , !P0 ;  /* 0xff8000001d527808 */ /* 0x000fe40004000000 */
[----:B------:R-:W-:Y:S02]  /*c170*/  ISETP.LT.OR P1, PT, R6, 0x9, P1 ;  /* 0x000000090600780c */ /* 0x000fe40000f21670 */
[----:B------:R-:W-:Y:S02]  /*c180*/  ISETP.GT.AND P0, PT, R7, 0x10, !P2 ;  /* 0x000000100700780c */ /* 0x000fe40005704270 */
[----:B------:R-:W-:Y:S02]  /*c190*/  FSEL R170, R28, -INF , !P1 ;  /* 0xff8000001caa7808 */ /* 0x000fe40004800000 */
        /* <DEDUP_REMOVED lines=66> */
[----:B------:R-:W-:-:S02]  /*c5c0*/  P2R R29, PR, RZ, 0x4 ;  /* 0x00000004ff1d7803 */ /* 0x000fc40000000000 */
        /* <DEDUP_REMOVED lines=43> */
.L_x_13021:
[----:B------:R-:W-:-:S13]  /*c880*/  ISETP.NE.AND P6, PT, R9, 0x1, PT ;  /* 0x000000010900780c */ /* 0x000fda0003fc5270 */
[----:B------:R-:W-:-:S05]  /*c890*/  @P6 IMAD.HI.U32 R10, R4, R10, RZ ;  /* 0x0000000a040a6227 */ /* 0x000fca00078e00ff */
[----:B------:R-:W-:-:S07]  /*c8a0*/  @P6 SHF.R.U32.HI R4, RZ, R11, R10 ;  /* 0x0000000bff046219 */ /* 0x000fce000001160a */
.L_x_13022:
[----:B------:R-:W-:Y:S05]  /*c8b0*/  BSYNC B1 ;  /* 0x0000000000017941 */ /* 0x000fea0003800000 */
.L_x_13020:
[----:B------:R-:W-:-:S05]  /*c8c0*/  IMAD R4, R4, R9, R73 ;  /* 0x0000000904047224 */ /* 0x000fca00078e0249 */
[----:B------:R-:W-:Y:S02]  /*c8d0*/  VIADDMNMX R8, R4, R9, R8, PT ;  /* 0x0000000904087246 */ /* 0x000fe40003800108 */
[----:B------:R-:W-:-:S07]  /*c8e0*/  VIMNMX R7, R7, R4, !PT ;  /* 0x0000000407077248 */ /* 0x000fce0007fe0100 */
.L_x_13019:
[----:B------:R-:W-:Y:S05]  /*c8f0*/  BSYNC B0 ;  /* 0x0000000000007941 */ /* 0x000fea0003800000 */
.L_x_13018:
[----:B------:R-:W2:Y:S01]  /*c900*/  LDL.64 R14, [R1+0x410] ;  /* 0x00041000010e7983 */ /* 0x000ea20000100a00 */
[----:B------:R-:W-:Y:S02]  /*c910*/  ISETP.GT.AND P5, PT, R7, RZ, !P5 ;  /* 0x000000ff0700720c */ /* 0x000fe40006fa4270 */
        /* <DEDUP_REMOVED lines=51> */
[----:B------:R-:W-:Y:S02]  /*cc50*/  ISETP.NE.AND P5, PT, R84, RZ, PT ;  /* 0x000000ff5400720c */ /* 0x000fe40003fa5270 */
[C---:B------:R-:W-:Y:S01]  /*cc60*/  ISETP.GT.AND P0, PT, R7.reuse, 0x48, !P0 ;  /* 0x000000480700780c */ /* 0x040fe20004704270 */
[----:B------:R-:W3:Y:S01]  /*cc70*/  LDL R84, [R1+0x430] ;  /* 0x0004300001547983 */ /* 0x000ee20000100800 */
        /* <DEDUP_REMOVED lines=16> */
[----:B--2---:R-:W-:Y:S02]  /*cd80*/  FMNMX.FTZ R4, R86, R14, !PT ;  /* 0x0000000e56047209 */ /* 0x004fe40007810000 */
[----:B------:R-:W-:Y:S02]  /*cd90*/  ISETP.LT.OR P5, PT, R8, 0x42, P5 ;  /* 0x000000420800780c */ /* 0x000fe40002fa1670 */
[----:B------:R-:W-:Y:S02]  /*cda0*/  FMNMX.FTZ R4, R168, R4, !PT ;  /* 0x00000004a8047209 */ /* 0x000fe40007810000 */
[----:B------:R-:W-:-:S02]  /*cdb0*/  FSEL R59, R59, -INF , !P5 ;  /* 0xff8000003b3b7808 */ /* 0x000fc40006800000 */
[----:B------:R-:W-:Y:S02]  /*cdc0*/  FMNMX.FTZ R4, R170, R4, !PT ;  /* 0x00000004aa047209 */ /* 0x000fe40007810000 */
[C---:B------:R-:W-:Y:S02]  /*cdd0*/  ISETP.GT.AND P1, PT, R7.reuse, 0x49, !P1 ;  /* 0x000000490700780c */ /* 0x040fe40004f24270 */
[----:B------:R-:W-:Y:S02]  /*cde0*/  FMNMX.FTZ R4, R82, R4, !PT ;  /* 0x0000000452047209 */ /* 0x000fe40007810000 */
[----:B------:R-:W-:Y:S02]  /*cdf0*/  ISETP.LT.OR P0, PT, R8, 0x49, P0 ;  /* 0x000000490800780c */ /* 0x000fe40000701670 */
[----:B------:R-:W-:Y:S02]  /*ce00*/  FMNMX.FTZ R4, R72, R4, !PT ;  /* 0x0000000448047209 */ /* 0x000fe40007810000 */
[----:B------:R-:W-:-:S02]  /*ce10*/  ISETP.GT.AND P2, PT, R7, 0x50, !P2 ;  /* 0x000000500700780c */ /* 0x000fc40005744270 */
[----:B------:R-:W-:Y:S02]  /*ce20*/  FMNMX.FTZ R4, R80, R4, !PT ;  /* 0x0000000450047209 */ /* 0x000fe40007810000 */
        /* <DEDUP_REMOVED lines=8> */
[----:B------:R-:W-:Y:S02]  /*ceb0*/  FMNMX.FTZ R5, R48, R5, !PT ;  /* 0x0000000530057209 */ /* 0x000fe40007810000 */
[----:B------:R-:W-:Y:S02]  /*cec0*/  FMNMX.FTZ R4, R26, R15, !PT ;  /* 0x0000000f1a047209 */ /* 0x000fe40007810000 */
        /* <DEDUP_REMOVED lines=28> */
[----:B------:R-:W-:Y:S02]  /*d090*/  ISETP.LT.OR P1, PT, R8, 0x4a, P1 ;  /* 0x0000004a0800780c */ /* 0x000fe40000f21670 */
[----:B0-----:R-:W-:Y:S02]  /*d0a0*/  FMNMX.FTZ R9, R6, R9, !PT ;  /* 0x0000000906097209 */ /* 0x001fe40007810000 */
[----:B------:R-:W-:Y:S02]  /*d0b0*/  FSEL R62, R62, -INF , !P0 ;  /* 0xff8000003e3e7808 */ /* 0x000fe40004000000 */
[----:B------:R-:W-:Y:S01]  /*d0c0*/  FMNMX.FTZ R5, R59, R4, !PT ;  /* 0x000000043b057209 */ /* 0x000fe20007810000 */
[----:B------:R-:W0:Y:S01]  /*d0d0*/  SHFL.BFLY PT, R10, R9, 0x1, 0x1f ;  /* 0x0c201f00090a7f89 */ /* 0x000e2200000e0000 */
        /* <DEDUP_REMOVED lines=12> */
[----:B------:R-:W-:-:S02]  /*d1a0*/  FSEL R70, R70, -INF , !P4 ;  /* 0xff80000046467808 */ /* 0x000fc40006000000 */
[----:B------:R-:W-:Y:S02]  /*d1b0*/  FMNMX.FTZ R5, R67, R4, !PT ;  /* 0x0000000443057209 */ /* 0x000fe40007810000 */
[----:B------:R-:W-:Y:S02]  /*d1c0*/  FSEL R71, R71, -INF , !P0 ;  /* 0xff80000047477808 */ /* 0x000fe40004000000 */
[----:B------:R-:W-:-:S04]  /*d1d0*/  FMNMX.FTZ R4, R70, R5, !PT ;  /* 0x0000000546047209 */ /* 0x000fc80007810000 */
[----:B------:R-:W-:Y:S02]  /*d1e0*/  FMNMX.FTZ R7, R71, R4, !PT ;  /* 0x0000000447077209 */ /* 0x000fe40007810000 */
[----:B0-----:R-:W-:Y:S01]  /*d1f0*/  FMNMX.FTZ R8, R9, R10, !PT ;  /* 0x0000000a09087209 */ /* 0x001fe20007810000 */
[----:B------:R-:W2:Y:S04]  /*d200*/  LDL.64 R4, [R1+0x420] ;  /* 0x0004200001047983 */ /* 0x000ea80000100a00 */
[----:B------:R0:W-:Y:S04]  /*d210*/  STL.64 [R1+0x410], R6 ;  /* 0x0004100601007387 */ /* 0x0001e80000100a00 */
[----:B------:R-:W4:Y:S04]  /*d220*/  LDL R10, [R1+0x414] ;  /* 0x00041400010a7983 */ /* 0x000f280000100800 */
[----:B------:R-:W-:Y:S04]  /*d230*/  STL [R1+0x410], R8 ;  /* 0x0004100801007387 */ /* 0x000fe80000100800 */
[----:B------:R-:W3:Y:S04]  /*d240*/  LDL R11, [R1+0x410] ;  /* 0x00041000010b7983 */ /* 0x000ee80000100800 */
[----:B----4-:R-:W1:Y:S01]  /*d250*/  SHFL.BFLY PT, R7, R10, 0x2, 0x1f ;  /* 0x0c401f000a077f89 */ /* 0x010e6200000e0000 */
[----:B---3--:R-:W-:Y:S01]  /*d260*/  FMUL.FTZ R9, R84, R11 ;  /* 0x0000000b54097220 */ /* 0x008fe20000410000 */
[----:B------:R-:W-:-:S04]  /*d270*/  FSETP.NEU.FTZ.AND P0, PT, R11, -INF , PT ;  /* 0xff8000000b00780b */ /* 0x000fc80003f1d000 */
[----:B------:R-:W-:-:S05]  /*d280*/  FSEL R9, R9, RZ, P0 ;  /* 0x000000ff09097208 */ /* 0x000fca0000000000 */
[----:B0-----:R-:W-:Y:S01]  /*d290*/  FFMA.FTZ R6, R82, R84, -R9 ;  /* 0x0000005452067223 */ /* 0x001fe20000010809 */
[----:B-1----:R-:W-:-:S03]  /*d2a0*/  FMNMX.FTZ R7, R7, R10, !PT ;  /* 0x0000000a07077209 */ /* 0x002fc60007810000 */
[----:B------:R0:W-:Y:S02]  /*d2b0*/  MUFU.EX2 R37, R6 ;  /* 0x0000000600257308 */ /* 0x0001e40000000800 */
[----:B0-----:R-:W0:Y:S01]  /*d2c0*/  SHFL.BFLY PT, R6, R7, 0x1, 0x1f ;  /* 0x0c201f0007067f89 */ /* 0x001e2200000e0000 */
[----:B------:R-:W-:Y:S01]  /*d2d0*/  FSEL R11, R11, RZ, P0 ;  /* 0x000000ff0b0b7208 */ /* 0x000fe20000000000 */
[-CC-:B------:R-:W-:Y:S01]  /*d2e0*/  FFMA.FTZ R13, R86, R84.reuse, -R9.reuse ;  /* 0x00000054560d7223 */ /* 0x180fe20000010809 */
[----:B------:R-:W-:-:S03]  /*d2f0*/  FFMA.FTZ R215, R28, R84, -R9 ;  /* 0x000000541cd77223 */ /* 0x000fc60000010809 */
[----:B------:R-:W-:Y:S01]  /*d300*/  FADD.FTZ R11, R14, -R11 ;  /* 0x8000000b0e0b7221 */ /* 0x000fe20000010000 */
[----:B0-----:R-:W-:-:S04]  /*d310*/  FMNMX.FTZ R6, R7, R6, !PT ;  /* 0x0000000607067209 */ /* 0x001fc80007810000 */
[C---:B------:R-:W-:Y:S01]  /*d320*/  FSETP.NEU.FTZ.AND P0, PT, R6.reuse, -INF , PT ;  /* 0xff8000000600780b */ /* 0x040fe20003f1d000 */
[----:B------:R-:W-:-:S03]  /*d330*/  FMUL.FTZ R7, R6, R84 ;  /* 0x0000005406077220 */ /* 0x000fc60000410000 */
[----:B------:R-:W-:Y:S02]  /*d340*/  FSEL R8, R6, RZ, P0 ;  /* 0x000000ff06087208 */ /* 0x000fe40000000000 */
[----:B------:R-:W-:-:S03]  /*d350*/  FSEL R7, R7, RZ, P0 ;  /* 0x000000ff07077208 */ /* 0x000fc60000000000 */
[----:B------:R-:W-:Y:S01]  /*d360*/  FADD.FTZ R15, R15, -R8 ;  /* 0x800000080f0f7221 */ /* 0x000fe20000010000 */
[-C--:B------:R-:W-:Y:S01]  /*d370*/  FMUL.FTZ R11, R11, R84.reuse ;  /* 0x000000540b0b7220 */ /* 0x080fe20000410000 */
[-C--:B------:R-:W-:Y:S01]  /*d380*/  FFMA.FTZ R28, R26, R84.reuse, -R7 ;  /* 0x000000541a1c7223 */ /* 0x080fe20000010807 */
[-CC-:B------:R-:W-:Y:S01]  /*d390*/  FFMA.FTZ R168, R168, R84.reuse, -R9.reuse ;  /* 0x00000054a8a87223 */ /* 0x180fe20000010809 */
[----:B------:R-:W-:Y:S01]  /*d3a0*/  FMUL.FTZ R15, R84, R15 ;  /* 0x0000000f540f7220 */ /* 0x000fe20000410000 */
[-CC-:B------:R-:W-:Y:S01]  /*d3b0*/  FFMA.FTZ R201, R20, R84.reuse, -R9.reuse ;  /* 0x0000005414c97223 */ /* 0x180fe20000010809 */
[-C--:B------:R-:W-:Y:S01]  /*d3c0*/  FFMA.FTZ R20, R24, R84.reuse, -R9 ;  /* 0x0000005418147223 */ /* 0x080fe20000010809 */
[-C--:B------:R-:W-:Y:S01]  /*d3d0*/  FFMA.FTZ R169, R27, R84.reuse, -R7 ;  /* 0x000000541ba97223 */ /* 0x080fe20000010807 */
        /* <DEDUP_REMOVED lines=11> */
[-CC-:B------:R-:W-:Y:S01]  /*d490*/  FFMA.FTZ R41, R80, R84.reuse, -R9.reuse ;  /* 0x0000005450297223 */ /* 0x180fe20000010809 */
[----:B------:R-:W-:-:S06]  /*d4a0*/  FFMA.FTZ R213, R32, R84, -R9 ;  /* 0x0000005420d57223 */ /* 0x000fcc0000010809 */
[----:B------:R-:W4:Y:S01]  /*d4b0*/  MUFU.EX2 R170, R170 ;  /* 0x000000aa00aa7308 */ /* 0x000f220000000800 */
[----:B------:R-:W-:-:S07]  /*d4c0*/  FFMA.FTZ R32, R35, R84, -R7 ;  /* 0x0000005423207223 */ /* 0x000fce0000010807 */
[----:B------:R-:W4:Y:S01]  /*d4d0*/  MUFU.EX2 R171, R171 ;  /* 0x000000ab00ab7308 */ /* 0x000f220000000800 */
[-CC-:B------:R-:W-:Y:S01]  /*d4e0*/  FFMA.FTZ R174, R36, R84.reuse, -R9.reuse ;  /* 0x0000005424ae7223 */ /* 0x180fe20000010809 */
[-CC-:B------:R-:W-:Y:S01]  /*d4f0*/  FFMA.FTZ R45, R78, R84.reuse, -R9.reuse ;  /* 0x000000544e2d7223 */ /* 0x180fe20000010809 */
[-CC-:B------:R-:W-:Y:S01]  /*d500*/  FFMA.FTZ R176, R40, R84.reuse, -R9.reuse ;  /* 0x0000005428b07223 */ /* 0x180fe20000010809 */
[-CC-:B------:R-:W-:Y:S01]  /*d510*/  FFMA.FTZ R49, R76, R84.reuse, -R9.reuse ;  /* 0x000000544c317223 */ /* 0x180fe20000010809 */
[----:B------:R-:W-:-:S03]  /*d520*/  FFMA.FTZ R178, R44, R84, -R9 ;  /* 0x000000542cb27223 */ /* 0x000fc60000010809 */
        /* <DEDUP_REMOVED lines=10> */
[----:B------:R-:W-:Y:S01]  /*d5d0*/  FFMA.FTZ R21, R68, R84, -R9 ;  /* 0x0000005444157223 */ /* 0x000fe20000010809 */
[----:B--2---:R-:W-:Y:S01]  /*d5e0*/  FFMA.FTZ R9, R24, R4, R13 ;  /* 0x0000000418097223 */ /* 0x004fe2000001000d */
[----:B0-----:R-:W-:Y:S01]  /*d5f0*/  FFMA.FTZ R4, R5, R25, R28 ;  /* 0x0000001905047223 */ /* 0x001fe2000001001c */
[----:B------:R-:W-:-:S03]  /*d600*/  FFMA.FTZ R175, R38, R84, -R7 ;  /* 0x0000005426af7223 */ /* 0x000fc60000010807 */
[----:B------:R-:W0:Y:S01]  /*d610*/  MUFU.EX2 R173, R173 ;  /* 0x000000ad00ad7308 */ /* 0x000e220000000800 */
[----:B-1----:R-:W-:Y:S01]  /*d620*/  FADD.FTZ R9, R168, R9 ;  /* 0x00000009a8097221 */ /* 0x002fe20000010000 */
[----:B---3--:R-:W-:Y:S01]  /*d630*/  FADD.FTZ R4, R169, R4 ;  /* 0x00000004a9047221 */ /* 0x008fe20000010000 */
[----:B------:R-:W-:-:S05]  /*d640*/  FFMA.FTZ R34, R39, R84, -R7 ;  /* 0x0000005427227223 */ /* 0x000fca0000010807 */
[----:B------:R-:W1:Y:S01]  /*d650*/  MUFU.EX2 R41, R41 ;  /* 0x0000002900297308 */ /* 0x000e620000000800 */
[----:B----4-:R-:W-:Y:S01]  /*d660*/  FADD.FTZ R8, R170, R9 ;  /* 0x00000009aa087221 */ /* 0x010fe20000010000 */
[----:B------:R-:W-:-:S06]  /*d670*/  FADD.FTZ R5, R171, R4 ;  /* 0x00000004ab057221 */ /* 0x000fcc0000010000 */
[----:B------:R-:W2:Y:S01]  /*d680*/  MUFU.EX2 R32, R32 ;  /* 0x0000002000207308 */ /* 0x000ea20000000800 */
[----:B------:R-:W-:Y:S01]  /*d690*/  FFMA.FTZ R177, R42, R84, -R7 ;  /* 0x000000542ab17223 */ /* 0x000fe20000010807 */
[----:B------:R-:W-:-:S06]  /*d6a0*/  FADD.FTZ R9, R37, R8 ;  /* 0x0000000825097221 */ /* 0x000fcc0000010000 */
[----:B------:R-:W3:Y:S01]  /*d6b0*/  MUFU.EX2 R174, R174 ;  /* 0x000000ae00ae7308 */ /* 0x000ee20000000800 */
[----:B------:R-:W-:Y:S01]  /*d6c0*/  FADD.FTZ R4, R30, R5 ;  /* 0x000000051e047221 */ /* 0x000fe20000010000 */
[----:B------:R-:W-:-:S06]  /*d6d0*/  FFMA.FTZ R36, R43, R84, -R7 ;  /* 0x000000542b247223 */ /* 0x000fcc0000010807 */
        /* <DEDUP_REMOVED lines=80> */
[----:B--2---:R-:W-:-:S06]  /*dbe0*/  FADD.FTZ R4, R16, R5 ;  /* 0x0000000510047221 */ /* 0x004fcc0000010000 */
[----:B------:R-:W1:Y:S08]  /*dbf0*/  MUFU.EX2 R20, R20 ;  /* 0x0000001400147308 */ /* 0x000e700000000800 */
[----:B------:R-:W2:Y:S01]  /*dc00*/  MUFU.EX2 R15, R15 ;  /* 0x0000000f000f7308 */ /* 0x000ea20000000800 */
[----:B---3--:R-:W-:Y:S01]  /*dc10*/  FADD.FTZ R8, R190, R7 ;  /* 0x00000007be087221 */ /* 0x008fe20000010000 */
[----:B----4-:R-:W-:-:S03]  /*dc20*/  FADD.FTZ R5, R17, R4 ;  /* 0x0000000411057221 */ /* 0x010fc60000010000 */
[----:B0-----:R-:W-:Y:S01]  /*dc30*/  FADD.FTZ R7, R21, R8 ;  /* 0x0000000815077221 */ /* 0x001fe20000010000 */
[----:B------:R-:W-:-:S03]  /*dc40*/  FADD.FTZ R4, R14, R5 ;  /* 0x000000050e047221 */ /* 0x000fc60000010000 */
[----:B-1----:R-:W-:Y:S01]  /*dc50*/  FADD.FTZ R8, R20, R7 ;  /* 0x0000000714087221 */ /* 0x002fe20000010000 */
[----:B------:R-:W-:Y:S01]  /*dc60*/  STL [R1+0x414], R6 ;  /* 0x0004140601007387 */ /* 0x000fe20000100800 */
[----:B--2---:R-:W-:-:S05]  /*dc70*/  FADD.FTZ R9, R15, R4 ;  /* 0x000000040f097221 */ /* 0x004fca0000010000 */
[----:B------:R-:W-:Y:S04]  /*dc80*/  STL.64 [R1+0x420], R8 ;  /* 0x0004200801007387 */ /* 0x000fe80000100a00 */
[----:B------:R-:W2:Y:S01]  /*dc90*/  LD.E R7, desc[UR44][R18.64+0x200] ;  /* 0x0002002c12077980 */ /* 0x000ea2000c101900 */
[----:B------:R-:W-:-:S04]  /*dca0*/  UIADD3 UR4, UP0, UR37, 0x200, URZ ;  /* 0x0000020025047890 */ /* 0x000fc8000ff1e03f */
[----:B------:R-:W-:Y:S02]  /*dcb0*/  ULOP3.LUT UR5, UR4, 0x4, URZ, 0xfc, !UPT ;  /* 0x0000000404057892 */ /* 0x000fe4000f8efc3f */
[----:B------:R-:W-:-:S04]  /*dcc0*/  UIADD3.X UR6, URZ, UR36, URZ, UP0, !UPT ;  /* 0x000000243f067290 */ /* 0x000fc800087fe43f */
[----:B------:R-:W-:Y:S02]  /*dcd0*/  MOV R4, UR5 ;  /* 0x0000000500047c02 */ /* 0x000fe40008000f00 */
[----:B------:R-:W-:Y:S02]  /*dce0*/  IMAD.U32 R5, RZ, RZ, UR6 ;  /* 0x00000006ff057e24 */ /* 0x000fe4000f8e00ff */
[----:B--2---:R-:W-:-:S05]  /*dcf0*/  FMUL.FTZ R7, R24, R7 ;  /* 0x0000000718077220 */ /* 0x004fca0000410000 */
[----:B------:R0:W-:Y:S04]  /*dd00*/  ST.E desc[UR44][R18.64+0x200], R7 ;  /* 0x0002000712007985 */ /* 0x0001e8000c10192c */
[----:B------:R-:W2:Y:S02]  /*dd10*/  LD.E R10, desc[UR44][R4.64] ;  /* 0x0000002c040a7980 */ /* 0x000ea4000c101900 */
[----:B--2---:R-:W-:-:S05]  /*dd20*/  FMUL.FTZ R11, R24, R10 ;  /* 0x0000000a180b7220 */ /* 0x004fca0000410000 */
[----:B------:R1:W-:Y:S04]  /*dd30*/  ST.E desc[UR44][R4.64], R11 ;  /* 0x0000000b04007985 */ /* 0x0003e8000c10192c */
        /* <DEDUP_REMOVED lines=61> */
[----:B-1----:R-:W4:Y:S01]  /*e110*/  LD.E R11, desc[UR44][R18.64+0x3f0] ;  /* 0x0003f02c120b7980 */ /* 0x002f22000c101900 */
[----:B------:R-:W-:-:S06]  /*e120*/  ULOP3.LUT UR5, UR4, 0x8, URZ, 0xfc, !UPT ;  /* 0x0000000804057892 */ /* 0x000fcc000f8efc3f */
[----:B------:R-:W-:Y:S02]  /*e130*/  IMAD.U32 R8, RZ, RZ, UR5 ;  /* 0x00000005ff087e24 */ /* 0x000fe4000f8e00ff */
[C---:B--2---:R-:W-:Y:S01]  /*e140*/  FMUL.FTZ R47, R24.reuse, R47 ;  /* 0x0000002f182f7220 */ /* 0x044fe20000410000 */
[----:B---3--:R-:W-:-:S04]  /*e150*/  FMUL.FTZ R43, R24, R43 ;  /* 0x0000002b182b7220 */ /* 0x008fc80000410000 */
[----:B------:R-:W-:Y:S01]  /*e160*/  ST.E desc[UR44][R18.64+0x210], R47 ;  /* 0x0002102f12007985 */ /* 0x000fe2000c10192c */
[----:B----4-:R-:W-:-:S03]  /*e170*/  FMUL.FTZ R229, R24, R229 ;  /* 0x000000e518e57220 */ /* 0x010fc60000410000 */
        /* <DEDUP_REMOVED lines=58> */
[----:B------:R-:W-:Y:S01]  /*e520*/  FMUL.FTZ R47, R24, R9 ;  /* 0x00000009182f7220 */ /* 0x000fe20000410000 */
[----:B------:R-:W-:-:S02]  /*e530*/  IMAD.U32 R9, RZ, RZ, UR6 ;  /* 0x00000006ff097e24 */ /* 0x000fc4000f8e00ff */
        /* <DEDUP_REMOVED lines=59> */
[----:B------:R-:W-:Y:S04]  /*e8f0*/  ST.E desc[UR44][R18.64+0x3e4], R47 ;  /* 0x0003e42f12007985 */ /* 0x000fe8000c10192c */
[----:B------:R-:W-:Y:S04]  /*e900*/  ST.E desc[UR44][R18.64+0x3f0], R11 ;  /* 0x0003f00b12007985 */ /* 0x000fe8000c10192c */
[----:B------:R-:W0:Y:S01]  /*e910*/  LD.E R10, desc[UR44][R8.64] ;  /* 0x0000002c080a7980 */ /* 0x000e22000c101900 */
[----:B------:R-:W-:Y:S01]  /*e920*/  ULOP3.LUT UR4, UR4, 0xc, URZ, 0xfc, !UPT ;  /* 0x0000000c04047892 */ /* 0x000fe2000f8efc3f */
[----:B------:R-:W-:-:S05]  /*e930*/  IMAD.U32 R7, RZ, RZ, UR6 ;  /* 0x00000006ff077e24 */ /* 0x000fca000f8e00ff */
[----:B------:R-:W-:Y:S02]  /*e940*/  IMAD.U32 R6, RZ, RZ, UR4 ;  /* 0x00000004ff067e24 */ /* 0x000fe4000f8e00ff */
[----:B0-----:R-:W-:-:S05]  /*e950*/  FMUL.FTZ R29, R25, R10 ;  /* 0x0000000a191d7220 */ /* 0x001fca0000410000 */
[----:B------:R-:W-:Y:S04]  /*e960*/  ST.E desc[UR44][R8.64], R29 ;  /* 0x0000001d08007985 */ /* 0x000fe8000c10192c */
[----:B------:R-:W1:Y:S02]  /*e970*/  LD.E R10, desc[UR44][R6.64] ;  /* 0x0000002c060a7980 */ /* 0x000e64000c101900 */
[----:B-1----:R-:W-:-:S05]  /*e980*/  FMUL.FTZ R27, R25, R10 ;  /* 0x0000000a191b7220 */ /* 0x002fca0000410000 */
[----:B------:R0:W-:Y:S04]  /*e990*/  ST.E desc[UR44][R6.64], R27 ;  /* 0x0000001b06007985 */ /* 0x0001e8000c10192c */
[----:B------:R-:W2:Y:S04]  /*e9a0*/  LD.E R31, desc[UR44][R18.64+0x3fc] ;  /* 0x0003fc2c121f7980 */ /* 0x000ea8000c101900 */
[----:B------:R-:W0:Y:S04]  /*e9b0*/  LD.E R60, desc[UR44][R18.64+0x21c] ;  /* 0x00021c2c123c7980 */ /* 0x000e28000c101900 */
        /* <DEDUP_REMOVED lines=60> */
[----:B------:R-:W1:Y:S01]  /*ed80*/  S2R R55, SR_TID.X ;  /* 0x0000000000377919 */ /* 0x000e620000002100 */
[C---:B--2---:R-:W-:Y:S01]  /*ed90*/  FMUL.FTZ R43, R25.reuse, R31 ;  /* 0x0000001f192b7220 */ /* 0x044fe20000410000 */
[----:B0-----:R-:W-:-:S04]  /*eda0*/  FMUL.FTZ R27, R25, R60 ;  /* 0x0000003c191b7220 */ /* 0x001fc80000410000 */
[----:B------:R-:W-:Y:S01]  /*edb0*/  ST.E desc[UR44][R18.64+0x3fc], R43 ;  /* 0x0003fc2b12007985 */ /* 0x000fe2000c10192c */
[----:B---3--:R-:W-:-:S03]  /*edc0*/  FMUL.FTZ R11, R25, R58 ;  /* 0x0000003a190b7220 */ /* 0x008fc60000410000 */
[----:B------:R0:W-:Y:S01]  /*edd0*/  ST.E desc[UR44][R18.64+0x21c], R27 ;  /* 0x00021c1b12007985 */ /* 0x0001e2000c10192c */
[C---:B----4-:R-:W-:Y:S01]  /*ede0*/  FMUL.FTZ R29, R25.reuse, R62 ;  /* 0x0000003e191d7220 */ /* 0x050fe20000410000 */
[C---:B------:R-:W-:Y:S01]  /*edf0*/  FMUL.FTZ R31, R25.reuse, R64 ;  /* 0x00000040191f7220 */ /* 0x040fe20000410000 */
[C---:B------:R-:W-:Y:S01]  /*ee00*/  FMUL.FTZ R33, R25.reuse, R66 ;  /* 0x0000004219217220 */ /* 0x040fe20000410000 */
[C---:B------:R-:W-:Y:S01]  /*ee10*/  FMUL.FTZ R35, R25.reuse, R68 ;  /* 0x0000004419237220 */ /* 0x040fe20000410000 */
[C---:B------:R-:W-:Y:S01]  /*ee20*/  FMUL.FTZ R39, R25.reuse, R70 ;  /* 0x0000004619277220 */ /* 0x040fe20000410000 */
[C---:B0-----:R-:W-:Y:S01]  /*ee30*/  FMUL.FTZ R27, R25.reuse, R74 ;  /* 0x0000004a191b7220 */ /* 0x041fe20000410000 */
[C---:B------:R-:W-:Y:S01]  /*ee40*/  FMUL.FTZ R43, R25.reuse, R76 ;  /* 0x0000004c192b7220 */ /* 0x040fe20000410000 */
[C---:B------:R-:W-:Y:S01]  /*ee50*/  FMUL.FTZ R47, R25.reuse, R78 ;  /* 0x0000004e192f7220 */ /* 0x040fe20000410000 */
[C---:B------:R-:W-:Y:S01]  /*ee60*/  FMUL.FTZ R51, R25.reuse, R80 ;  /* 0x0000005019337220 */ /* 0x040fe20000410000 */
[----:B------:R0:W-:Y:S04]  /*ee70*/  ST.E desc[UR44][R18.64+0x218], R11 ;  /* 0x0002180b12007985 */ /* 0x0001e8000c10192c */
[----:B------:R2:W-:Y:S04]  /*ee80*/  ST.E desc[UR44][R18.64+0x228], R29 ;  /* 0x0002281d12007985 */ /* 0x0005e8000c10192c */
[----:B------:R3:W-:Y:S04]  /*ee90*/  ST.E desc[UR44][R18.64+0x22c], R31 ;  /* 0x00022c1f12007985 */ /* 0x0007e8000c10192c */
[----:B------:R4:W-:Y:S01]  /*eea0*/  ST.E desc[UR44][R18.64+0x238], R33 ;  /* 0x0002382112007985 */ /* 0x0009e2000c10192c */
[----:B0-----:R-:W-:-:S03]  /*eeb0*/  FMUL.FTZ R11, R25, R72 ;  /* 0x00000048190b7220 */ /* 0x001fc60000410000 */
[----:B------:R0:W-:Y:S01]  /*eec0*/  ST.E desc[UR44][R18.64+0x23c], R35 ;  /* 0x00023c2312007985 */ /* 0x0001e2000c10192c */
[----:B--2---:R-:W-:-:S03]  /*eed0*/  FMUL.FTZ R29, R25, R82 ;  /* 0x00000052191d7220 */ /* 0x004fc60000410000 */
[----:B------:R2:W-:Y:S01]  /*eee0*/  ST.E desc[UR44][R18.64+0x248], R39 ;  /* 0x0002482712007985 */ /* 0x0005e2000c10192c */
[----:B---3--:R-:W-:-:S03]  /*eef0*/  FMUL.FTZ R31, R25, R84 ;  /* 0x00000054191f7220 */ /* 0x008fc60000410000 */
[----:B------:R3:W-:Y:S01]  /*ef00*/  ST.E desc[UR44][R18.64+0x258], R27 ;  /* 0x0002581b12007985 */ /* 0x0007e2000c10192c */
[----:B----4-:R-:W-:-:S03]  /*ef10*/  FMUL.FTZ R33, R25, R86 ;  /* 0x0000005619217220 */ /* 0x010fc60000410000 */
[----:B------:R4:W-:Y:S01]  /*ef20*/  ST.E desc[UR44][R18.64+0x25c], R43 ;  /* 0x00025c2b12007985 */ /* 0x0009e2000c10192c */
[----:B0-----:R-:W-:-:S03]  /*ef30*/  FMUL.FTZ R35, R25, R88 ;  /* 0x0000005819237220 */ /* 0x001fc60000410000 */
[----:B------:R0:W-:Y:S01]  /*ef40*/  ST.E desc[UR44][R18.64+0x268], R47 ;  /* 0x0002682f12007985 */ /* 0x0001e2000c10192c */
[----:B--2---:R-:W-:-:S03]  /*ef50*/  FMUL.FTZ R39, R25, R90 ;  /* 0x0000005a19277220 */ /* 0x004fc60000410000 */
[----:B------:R2:W-:Y:S01]  /*ef60*/  ST.E desc[UR44][R18.64+0x26c], R51 ;  /* 0x00026c3312007985 */ /* 0x0005e2000c10192c */
[C---:B---3--:R-:W-:Y:S01]  /*ef70*/  FMUL.FTZ R27, R25.reuse, R94 ;  /* 0x0000005e191b7220 */ /* 0x048fe20000410000 */
[C---:B----4-:R-:W-:Y:S01]  /*ef80*/  FMUL.FTZ R43, R25.reuse, R96 ;  /* 0x00000060192b7220 */ /* 0x050fe20000410000 */
[C---:B0-----:R-:W-:Y:S01]  /*ef90*/  FMUL.FTZ R47, R25.reuse, R98 ;  /* 0x00000062192f7220 */ /* 0x041fe20000410000 */
[C---:B--2---:R-:W-:Y:S01]  /*efa0*/  FMUL.FTZ R51, R25.reuse, R100 ;  /* 0x0000006419337220 */ /* 0x044fe20000410000 */
        /* <DEDUP_REMOVED lines=39> */
[----:B--2---:R-:W-:Y:S01]  /*f220*/  FMUL.FTZ R51, R25, R140 ;  /* 0x0000008c19337220 */ /* 0x004fe20000410000 */
[----:B------:R0:W-:Y:S01]  /*f230*/  ST.E desc[UR44][R18.64+0x2ec], R11 ;  /* 0x0002ec0b12007985 */ /* 0x0001e2000c10192c */
[----:B-1----:R-:W-:-:S03]  /*f240*/  SHF.R.U32.HI R55, RZ, 0x7, R55 ;  /* 0x00000007ff377819 */ /* 0x002fc60000011637 */
        /* <DEDUP_REMOVED lines=37> */
[----:B0-----:R-:W-:Y:S01]  /*f4a0*/  FMUL.FTZ R47, R25, R24 ;  /* 0x00000018192f7220 */ /* 0x001fe20000410000 */
[----:B------:R-:W-:Y:S02]  /*f4b0*/  VIADD R24, R55, 0x8 ;  /* 0x0000000837187836 */ /* 0x000fe40000000000 */
[----:B-1----:R-:W-:Y:S01]  /*f4c0*/  FMUL.FTZ R51, R25, R26 ;  /* 0x0000001a19337220 */ /* 0x002fe20000410000 */
        /* <DEDUP_REMOVED lines=8> */
[----:B------:R-:W-:Y:S04]  /*f550*/  ST.E desc[UR44][R18.64+0x3ec], R47 ;  /* 0x0003ec2f12007985 */ /* 0x000fe8000c10192c */
[----:B------:R-:W-:Y:S01]  /*f560*/  ST.E desc[UR44][R18.64+0x3f8], R51 ;  /* 0x0003f83312007985 */ /* 0x000fe2000c10192c */
[----:B------:R4:W-:Y:S06]  /*f570*/  BAR.SYNC.DEFER_BLOCKING R24, 0x100 ;  /* 0x000400180000751d */ /* 0x0009ec0000010000 */
[----:B0-----:R-:W4:Y:S04]  /*f580*/  LDL R35, [R1+0x1f0] ;  /* 0x0001f00001237983 */ /* 0x001f280000100800 */
[----:B-1----:R-:W2:Y:S04]  /*f590*/  LD.E R39, desc[UR44][R18.64+0x200] ;  /* 0x0002002c12277980 */ /* 0x002ea8000c101900 */
[----:B------:R-:W4:Y:S04]  /*f5a0*/  LD.E.64 R10, desc[UR44][R18.64+0x88] ;  /* 0x0000882c120a7980 */ /* 0x000f28000c101b00 */
[----:B--2---:R0:W-:Y:S04]  /*f5b0*/  ST.E desc[UR44][R18.64+0x200], R39 ;  /* 0x0002002712007985 */ /* 0x0041e8000c10192c */
[----:B------:R-:W2:Y:S04]  /*f5c0*/  LD.E R25, desc[UR44][R4.64] ;  /* 0x0000002c04197980 */ /* 0x000ea8000c101900 */
[----:B--2---:R1:W-:Y:S04]  /*f5d0*/  ST.E desc[UR44][R4.64], R25 ;  /* 0x0000001904007985 */ /* 0x0043e8000c10192c */
[----:B------:R-:W2:Y:S04]  /*f5e0*/  LD.E R27, desc[UR44][R8.64] ;  /* 0x0000002c081b7980 */ /* 0x000ea8000c101900 */
[----:B--2---:R2:W-:Y:S04]  /*f5f0*/  ST.E desc[UR44][R8.64], R27 ;  /* 0x0000001b08007985 */ /* 0x0045e8000c10192c */
[----:B------:R-:W3:Y:S04]  /*f600*/  LD.E R29, desc[UR44][R6.64] ;  /* 0x0000002c061d7980 */ /* 0x000ee8000c101900 */
[----:B---3--:R3:W-:Y:S04]  /*f610*/  ST.E desc[UR44][R6.64], R29 ;  /* 0x0000001d06007985 */ /* 0x0087e8000c10192c */
[----:B------:R-:W4:Y:S04]  /*f620*/  LD.E R31, desc[UR44][R18.64+0x210] ;  /* 0x0002102c121f7980 */ /* 0x000f28000c101900 */
[----:B------:R-:W4:Y:S04]  /*f630*/  LD.E R33, desc[UR44][R18.64+0x214] ;  /* 0x0002142c12217980 */ /* 0x000f28000c101900 */
[----:B------:R-:W4:Y:S04]  /*f640*/  LD.E R43, desc[UR44][R18.64+0x218] ;  /* 0x0002182c122b7980 */ /* 0x000f28000c101900 */
[----:B0-----:R-:W4:Y:S04]  /*f650*/  LD.E R39, desc[UR44][R18.64+0x21c] ;  /* 0x00021c2c12277980 */ /* 0x001f28000c101900 */
[----:B------:R-:W4:Y:S04]  /*f660*/  LD.E R47, desc[UR44][R18.64+0x220] ;  /* 0x0002202c122f7980 */ /* 0x000f28000c101900 */
[----:B------:R-:W4:Y:S04]  /*f670*/  LD.E R51, desc[UR44][R18.64+0x224] ;  /* 0x0002242c12337980 */ /* 0x000f28000c101900 */
[----:B-1----:R-:W4:Y:S04]  /*f680*/  LD.E R25, desc[UR44][R18.64+0x228] ;  /* 0x0002282c12197980 */ /* 0x002f28000c101900 */
[----:B------:R-:W4:Y:S04]  /*f690*/  LD.E R55, desc[UR44][R18.64+0x22c] ;  /* 0x00022c2c12377980 */ /* 0x000f28000c101900 */
[----:B--2---:R-:W2:Y:S04]  /*f6a0*/  LD.E R27, desc[UR44][R18.64+0x230] ;  /* 0x0002302c121b7980 */ /* 0x004ea8000c101900 */
[----:B------:R-:W2:Y:S04]  /*f6b0*/  LD.E R57, desc[UR44][R18.64+0x234] ;  /* 0x0002342c12397980 */ /* 0x000ea8000c101900 */
        /* <DEDUP_REMOVED lines=73> */
[----:B--2---:R2:W-:Y:S04]  /*fb50*/  ST.E desc[UR44][R18.64+0x230], R27 ;  /* 0x0002301b12007985 */ /* 0x0045e8000c10192c */
[----:B------:R-:W-:Y:S04]  /*fb60*/  ST.E desc[UR44][R18.64+0x234], R57 ;  /* 0x0002343912007985 */ /* 0x000fe8000c10192c */
[----:B---3--:R3:W-:Y:S04]  /*fb70*/  ST.E desc[UR44][R18.64+0x238], R29 ;  /* 0x0002381d12007985 */ /* 0x0087e8000c10192c */
[----:B------:R3:W-:Y:S04]  /*fb80*/  ST.E desc[UR44][R18.64+0x23c], R59 ;  /* 0x00023c3b12007985 */ /* 0x0007e8000c10192c */
[----:B------:R3:W-:Y:S04]  /*fb90*/  ST.E desc[UR44][R18.64+0x240], R61 ;  /* 0x0002403d12007985 */ /* 0x0007e8000c10192c */
[----:B------:R3:W-:Y:S04]  /*fba0*/  ST.E desc[UR44][R18.64+0x244], R63 ;  /* 0x0002443f12007985 */ /* 0x0007e8000c10192c */
[----:B------:R3:W-:Y:S04]  /*fbb0*/  ST.E desc[UR44][R18.64+0x248], R65 ;  /* 0x0002484112007985 */ /* 0x0007e8000c10192c */
[----:B------:R3:W-:Y:S04]  /*fbc0*/  ST.E desc[UR44][R18.64+0x24c], R67 ;  /* 0x00024c4312007985 */ /* 0x0007e8000c10192c */
[----:B0-----:R-:W4:Y:S04]  /*fbd0*/  LD.E R31, desc[UR44][R18.64+0x250] ;  /* 0x0002502c121f7980 */ /* 0x001f28000c101900 */
        /* <DEDUP_REMOVED lines=75> */
[----:B------:R0:W-:Y:S04]  /*10090*/  ST.E desc[UR44][R18.64+0x254], R25 ;  /* 0x0002541912007985 */ /* 0x0001e8000c10192c */
[----:B------:R-:W-:Y:S04]  /*100a0*/  ST.E desc[UR44][R18.64+0x258], R33 ;  /* 0x0002582112007985 */ /* 0x000fe8000c10192c */
[----:B--2---:R1:W-:Y:S04]  /*100b0*/  ST.E desc[UR44][R18.64+0x25c], R27 ;  /* 0x00025c1b12007985 */ /* 0x0043e8000c10192c */
        /* <DEDUP_REMOVED lines=78> */
[----:B0-----:R-:W4:Y:S01]  /*105a0*/  LDL R25, [R1+0x68] ;  /* 0x0000680001197983 */ /* 0x001f220000100800 */
[----:B------:R-:W-:-:S02]  /*105b0*/  IMAD R10, R35, 0xc00, R10 ;  /* 0x00000c00230a7824 */ /* 0x000fc400078e020a */
[----:B-1----:R-:W-:Y:S01]  /*105c0*/  IMAD.MOV.U32 R27, RZ, RZ, R11 ;  /* 0x000000ffff1b7224 */ /* 0x002fe200078e000b */
[----:B------:R-:W-:Y:S01]  /*105d0*/  F2FP.F16.F32.PACK_AB R170, R37, R170 ;  /* 0x000000aa25aa723e */ /* 0x000fe200000000ff */
[C---:B--2---:R-:W-:Y:S01]  /*105e0*/  VIADD R24, R10.reuse, 0x80 ;  /* 0x000000800a187836 */ /* 0x044fe20000000000 */
[----:B------:R-:W-:Y:S01]  /*105f0*/  F2FP.F16.F32.PACK_AB R172, R41, R172 ;  /* 0x000000ac29ac723e */ /* 0x000fe200000000ff */
[----:B---3--:R-:W-:Y:S01]  /*10600*/  VIADD R26, R10, 0x100 ;  /* 0x000001000a1a7836 */ /* 0x008fe20000000000 */
[----:B------:R-:W-:Y:S01]  /*10610*/  R2UR UR15, R27 ;  /* 0x000000001b0f72ca */ /* 0x000fe200000e0000 */
[----:B------:R-:W2:Y:S01]  /*10620*/  LD.E R29, desc[UR44][R18.64+0x214] ;  /* 0x0002142c121d7980 */ /* 0x000ea2000c101900 */
[----:B------:R-:W-:Y:S02]  /*10630*/  R2UR UR10, R24 ;  /* 0x00000000180a72ca */ /* 0x000fe400000e0000 */
[----:B------:R-:W-:Y:S01]  /*10640*/  R2UR UR14, R26 ;  /* 0x000000001a0e72ca */ /* 0x000fe200000e0000 */
[----:B------:R-:W2:Y:S01]  /*10650*/  LD.E R24, desc[UR44][R18.64+0x200] ;  /* 0x0002002c12187980 */ /* 0x000ea2000c101900 */
[----:B------:R-:W-:-:S02]  /*10660*/  F2FP.F16.F32.PACK_AB R174, R45, R174 ;  /* 0x000000ae2dae723e */ /* 0x000fc400000000ff */
[----:B------:R-:W-:Y:S01]  /*10670*/  F2FP.F16.F32.PACK_AB R176, R49, R176 ;  /* 0x000000b031b0723e */ /* 0x000fe200000000ff */
[----:B------:R-:W2:Y:S01]  /*10680*/  LD.E R31, desc[UR44][R18.64+0x21c] ;  /* 0x00021c2c121f7980 */ /* 0x000ea2000c101900 */
[----:B------:R-:W-:Y:S02]  /*10690*/  F2FP.F16.F32.PACK_AB R178, R53, R178 ;  /* 0x000000b235b2723e */ /* 0x000fe400000000ff */
[----:B------:R-:W-:Y:S01]  /*106a0*/  F2FP.F16.F32.PACK_AB R169, R169, R28 ;  /* 0x0000001ca9a9723e */ /* 0x000fe200000000ff */
[----:B------:R-:W2:Y:S01]  /*106b0*/  LD.E R33, desc[UR44][R18.64+0x224] ;  /* 0x0002242c12217980 */ /* 0x000ea2000c101900 */
[----:B------:R-:W-:Y:S02]  /*106c0*/  F2FP.F16.F32.PACK_AB R171, R30, R171 ;  /* 0x000000ab1eab723e */ /* 0x000fe400000000ff */
[----:B------:R-:W-:Y:S01]  /*106d0*/  F2FP.F16.F32.PACK_AB R173, R32, R173 ;  /* 0x000000ad20ad723e */ /* 0x000fe200000000ff */
[----:B------:R-:W2:Y:S01]  /*106e0*/  LD.E R28, desc[UR44][R18.64+0x210] ;  /* 0x0002102c121c7980 */ /* 0x000ea2000c101900 */
[----:B------:R-:W-:-:S02]  /*106f0*/  F2FP.F16.F32.PACK_AB R175, R34, R175 ;  /* 0x000000af22af723e */ /* 0x000fc400000000ff */
[----:B------:R-:W-:Y:S01]  /*10700*/  F2FP.F16.F32.PACK_AB R177, R36, R177 ;  /* 0x000000b124b1723e */ /* 0x000fe200000000ff */
[----:B------:R-:W2:Y:S04]  /*10710*/  LD.E R30, desc[UR44][R18.64+0x218] ;  /* 0x0002182c121e7980 */ /* 0x000ea8000c101900 */
[----:B------:R-:W2:Y:S04]  /*10720*/  LD.E R32, desc[UR44][R18.64+0x220] ;  /* 0x0002202c12207980 */ /* 0x000ea8000c101900 */
[----:B------:R-:W2:Y:S04]  /*10730*/  LD.E R34, desc[UR44][R18.64+0x228] ;  /* 0x0002282c12227980 */ /* 0x000ea8000c101900 */
[----:B------:R-:W2:Y:S04]  /*10740*/  LD.E R35, desc[UR44][R18.64+0x22c] ;  /* 0x00022c2c12237980 */ /* 0x000ea8000c101900 */
[----:B------:R-:W2:Y:S04]  /*10750*/  LD.E R36, desc[UR44][R18.64+0x230] ;  /* 0x0002302c12247980 */ /* 0x000ea8000c101900 */
        /* <DEDUP_REMOVED lines=63> */
[----:B------:R-:W-:Y:S01]  /*10b50*/  ISETP.NE.U32.AND P0, PT, R25, RZ, PT ;  /* 0x000000ff1900720c */ /* 0x000fe20003f05070 */
[----:B------:R-:W-:-:S02]  /*10b60*/  IMAD.MOV.U32 R25, RZ, RZ, R11 ;  /* 0x000000ffff197224 */ /* 0x000fc400078e000b */
[----:B------:R-:W2:Y:S03]  /*10b70*/  LD.E R100, desc[UR44][R18.64+0x330] ;  /* 0x0003302c12647980 */ /* 0x000ea6000c101900 */
        /* <DEDUP_REMOVED lines=60> */
[----:B------:R-:W-:Y:S01]  /*10f40*/  HGMMA.64x256x16.F32 R24, R168, gdesc[UR4].tnspB, R24, UP0, gsb0 ;  /* 0x43e00004a8187df0 */ /* 0x000fe2000b800818 */
[----:B------:R-:W-:Y:S02]  /*10f50*/  F2FP.F16.F32.PACK_AB R179, R12, R179 ;  /* 0x000000b30cb3723e */ /* 0x000fe400000000ff */
        /* <DEDUP_REMOVED lines=131> */
[----:B------:R-:W-:Y:S01]  /*11790*/  STL [R1+0x68], R2 ;  /* 0x0000680201007387 */ /* 0x000fe20000100800 */
        /* <DEDUP_REMOVED lines=8> */
[----:B------:R-:W-:-:S02]  /*11820*/  WARPGROUP.DEPBAR.LE gsb0, 0x0 ;  /* 0x00008000000079c5 */ /* 0x000fc40000010000 */
        /* <DEDUP_REMOVED lines=132> */
[----:B------:R-:W-:Y:S01]  /*12070*/  IMAD.MOV.U32 R13, RZ, RZ, R11 ;  /* 0x000000ffff0d7224 */ /* 0x000fe200078e000b */
        /* <DEDUP_REMOVED lines=131> */
[----:B------:R-:W-:Y:S01]  /*128b0*/  R2UR UR6, R12 ;  /* 0x000000000c0672ca */ /* 0x000fe200000e0000 */
[----:B------:R-:W-:Y:S01]  /*128c0*/  STL [R1+0x68], R2 ;  /* 0x0000680201007387 */ /* 0x000fe20000100800 */
[----:B------:R-:W-:Y:S01]  /*128d0*/  R2UR UR7, R13 ;  /* 0x000000000d0772ca */ /* 0x000fe200000e0000 */
[----:B------:R-:W-:Y:S01]  /*128e0*/  VIADD R10, R10, 0x280 ;  /* 0x000002800a0a7836 */ /* 0x000fe20000000000 */
[----:B------:R-:W-:Y:S02]  /*128f0*/  WARPGROUP.DEPBAR.LE gsb0, 0x0 ;  /* 0x00008000000079c5 */ /* 0x000fe40000010000 */
[----:B------:R-:W-:Y:S01]  /*12900*/  ST.E desc[UR44][R18.64+0x200], R24 ;  /* 0x0002001812007985 */ /* 0x000fe2000c10192c */
[----:B------:R-:W-:Y:S02]  /*12910*/  F2FP.F16.F32.PACK_AB R168, R203, R204 ;  /* 0x000000cccba8723e */ /* 0x000fe400000000ff */
[----:B------:R-:W-:Y:S01]  /*12920*/  F2FP.F16.F32.PACK_AB R170, R201, R202 ;  /* 0x000000cac9aa723e */ /* 0x000fe200000000ff */
[----:B------:R-:W-:Y:S01]  /*12930*/  ST.E desc[UR44][R4.64], R25 ;  /* 0x0000001904007985 */ /* 0x000fe2000c10192c */
        /* <DEDUP_REMOVED lines=400> */
[----:B--2---:R1:W-:Y:S04]  /*14240*/  ST.E desc[UR44][R18.64+0x200], R11 ;  /* 0x0002000b12007985 */ /* 0x0043e8000c10192c */
[----:B------:R-:W2:Y:S04]  /*14250*/  LD.E R13, desc[UR44][R4.64] ;  /* 0x0000002c040d7980 */ /* 0x000ea8000c101900 */
[----:B--2---:R2:W-:Y:S04]  /*14260*/  ST.E desc[UR44][R4.64], R13 ;  /* 0x0000000d04007985 */ /* 0x0045e8000c10192c */
[----:B------:R-:W3:Y:S04]  /*14270*/  LD.E R15, desc[UR44][R8.64] ;  /* 0x0000002c080f7980 */ /* 0x000ee8000c101900 */
[----:B---3--:R3:W-:Y:S04]  /*14280*/  ST.E desc[UR44][R8.64], R15 ;  /* 0x0000000f08007985 */ /* 0x0087e8000c10192c */
[----:B------:R-:W4:Y:S04]  /*14290*/  LD.E R17, desc[UR44][R6.64] ;  /* 0x0000002c06117980 */ /* 0x000f28000c101900 */
[----:B----4-:R4:W-:Y:S04]  /*142a0*/  ST.E desc[UR44][R6.64], R17 ;  /* 0x0000001106007985 */ /* 0x0109e8000c10192c */
[----:B0-----:R-:W4:Y:S04]  /*142b0*/  LD.E R2, desc[UR44][R18.64+0x374] ;  /* 0x0003742c12027980 */ /* 0x001f28000c101900 */
        /* <DEDUP_REMOVED lines=124> */
[----:B0-----:R-:W4:Y:S04]  /*14a80*/  LD.E R2, desc[UR44][R18.64+0x28] ;  /* 0x0000282c12027980 */ /* 0x001f28000c101900 */
        /* <DEDUP_REMOVED lines=8> */
[----:B---3--:R-:W-:Y:S04]  /*14b10*/  ST.E desc[UR44][R18.64+0x230], R9 ;  /* 0x0002300912007985 */ /* 0x008fe8000c10192c */
        /* <DEDUP_REMOVED lines=115> */
[----:B------:R-:W-:-:S04]  /*15250*/  LOP3.LUT R2, R2, 0x1, RZ, 0xfc, !PT ;  /* 0x0000000102027812 */ /* 0x000fc800078efcff */
[----:B------:R-:W-:Y:S01]  /*15260*/  ISETP.NE.AND P0, PT, R2, 0x3, PT ;  /* 0x000000030200780c */ /* 0x000fe20003f05270 */
[----:B------:R-:W-:-:S12]  /*15270*/  BSSY B0, `(.L_x_13023) ;  /* 0x0000003000007945 */ /* 0x000fd80003800000 */
[----:B-1----:R-:W-:Y:S05]  /*15280*/  @!P0 BRA `(.L_x_13024) ;  /* 0x0000000000048947 */ /* 0x002fea0003800000 */
[----:B------:R-:W-:Y:S01]  /*15290*/  BPT.TRAP 0x1 ;  /* 0x000000040000795c */ /* 0x000fe20000300000 */
.L_x_13024:
[----:B------:R-:W-:Y:S05]  /*152a0*/  BSYNC B0 ;  /* 0x0000000000007941 */ /* 0x000fea0003800000 */
.L_x_13023:
        /* <DEDUP_REMOVED lines=11> */
.L_x_12996:
        /* <DEDUP_REMOVED lines=23> */
.L_x_13028:
[----:B------:R-:W-:-:S13]  /*154d0*/  ISETP.NE.AND P0, PT, R6, 0x1, PT ;  /* 0x000000010600780c */ /* 0x000fda0003f05270 */
[----:B------:R-:W0:Y:S02]  /*154e0*/  @P0 LDC.64 R4, c[0x0][0xae0] ;  /* 0x0002b800ff040b82 */ /* 0x000e240000000a00 */
[----:B0-----:R-:W-:-:S05]  /*154f0*/  @P0 IMAD.HI.U32 R4, R3, R4, RZ ;  /* 0x0000000403040227 */ /* 0x001fca00078e00ff */
[----:B------:R-:W-:-:S07]  /*15500*/  @P0 SHF.R.U32.HI R3, RZ, R5, R4 ;  /* 0x00000005ff030219 */ /* 0x000fce0000011604 */
.L_x_13029:
[----:B------:R-:W-:Y:S05]  /*15510*/  BSYNC B0 ;  /* 0x0000000000007941 */ /* 0x000fea0003800000 */
.L_x_13027:
[----:B------:R-:W-:-:S05]  /*15520*/  IMAD R3, R3, R6, RZ ;  /* 0x0000000603037224 */ /* 0x000fca00078e02ff */
[----:B------:R-:W-:-:S07]  /*15530*/  VIMNMX R2, R2, R3, !PT ;  /* 0x0000000302027248 */ /* 0x000fce0007fe0100 */
.L_x_13026:
[----:B------:R-:W-:Y:S01]  /*15540*/  VIADD R2, R2, 0x5f ;  /* 0x0000005f02027836 */ /* 0x000fe20000000000 */
[----:B------:R-:W-:-:S03]  /*15550*/  UIADD3 UR4, UP0, UR37, 0x28, URZ ;  /* 0x0000002825047890 */ /* 0x000fc6000ff1e03f */
[----:B------:R-:W-:Y:S01]  /*15560*/  IMAD.HI R2, R2, 0x2aaaaaab, RZ ;  /* 0x2aaaaaab02027827 */ /* 0x000fe200078e02ff */
[----:B------:R-:W-:-:S03]  /*15570*/  UIADD3.X UR5, URZ, UR36, URZ, UP0, !UPT ;  /* 0x000000243f057290 */ /* 0x000fc600087fe43f */
[----:B------:R-:W-:Y:S01]  /*15580*/  IMAD.U32 R6, RZ, RZ, UR4 ;  /* 0x00000004ff067e24 */ /* 0x000fe2000f8e00ff */
[----:B------:R-:W-:Y:S02]  /*15590*/  SHF.R.U32.HI R3, RZ, 0x1f, R2 ;  /* 0x0000001fff037819 */ /* 0x000fe40000011602 */
[----:B------:R-:W-:Y:S02]  /*155a0*/  IMAD.U32 R7, RZ, RZ, UR5 ;  /* 0x00000005ff077e24 */ /* 0x000fe4000f8e00ff */
[----:B------:R-:W-:-:S04]  /*155b0*/  LEA.HI.SX32 R3, R2, R3, 0x1c ;  /* 0x0000000302037211 */ /* 0x000fc800078fe2ff */
[----:B------:R-:W-:-:S04]  /*155c0*/  VIMNMX R4, R196, R3, !PT ;  /* 0x00000003c4047248 */ /* 0x000fc80007fe0100 */
[----:B------:R-:W-:-:S13]  /*155d0*/  ISETP.GE.AND P0, PT, R0, R4, PT ;  /* 0x000000040000720c */ /* 0x000fda0003f06270 */
[----:B------:R-:W-:Y:S05]  /*155e0*/  @!P0 BRA `(.L_x_13030) ;  /* 0x00000098005c8947 */ /* 0x000fea0003800000 */
[----:B------:R0:W5:Y:S02]  /*155f0*/  LDL.64 R2, [R1+0x150] ;  /* 0x0001500001027983 */ /* 0x0001640000100a00 */
.L_x_13049:
[----:B-1---5:R-:W2:Y:S04]  /*15600*/  LD.E R5, desc[UR44][R2.64] ;  /* 0x0000002c02057980 */ /* 0x022ea8000c101900 */
[----:B------:R-:W3:Y:S01]  /*15610*/  LD.E R8, desc[UR44][R2.64+0x8] ;  /* 0x0000082c02087980 */ /* 0x000ee2000c101900 */
[----:B--2---:R-:W-:-:S05]  /*15620*/  VIADD R5, R5, 0x1 ;  /* 0x0000000105057836 */ /* 0x004fca0000000000 */
[----:B------:R-:W-:-:S13]  /*15630*/  ISETP.NE.AND P0, PT, R5, 0x2, PT ;  /* 0x000000020500780c */ /* 0x000fda0003f05270 */
[----:B------:R1:W5:Y:S04]  /*15640*/  @P0 LD.E R11, desc[UR44][R2.64+0x4] ;  /* 0x0000042c020b0980 */ /* 0x000368000c101900 */
[----:B------:R-:W2:Y:S01]  /*15650*/  @!P0 LD.E R10, desc[UR44][R2.64+0x4] ;  /* 0x0000042c020a8980 */ /* 0x000ea2000c101900 */
[----:B---3--:R-:W-:-:S03]  /*15660*/  VIADD R9, R8, 0x1 ;  /* 0x0000000108097836 */ /* 0x008fc60000000000 */
[----:B------:R3:W-:Y:S04]  /*15670*/  ST.E desc[UR44][R2.64], R5 ;  /* 0x0000000502007985 */ /* 0x0007e8000c10192c */
[----:B------:R1:W-:Y:S04]  /*15680*/  ST.E desc[UR44][R2.64+0x8], R9 ;  /* 0x0000080902007985 */ /* 0x0003e8000c10192c */
[----:B------:R1:W-:Y:S01]  /*15690*/  @!P0 ST.E desc[UR44][R2.64], RZ ;  /* 0x000000ff02008985 */ /* 0x0003e2000c10192c */
[----:B--2---:R-:W-:-:S05]  /*156a0*/  @!P0 LOP3.LUT R11, R10, 0x1, RZ, 0x3c, !PT ;  /* 0x000000010a0b8812 */ /* 0x004fca00078e3cff */
[----:B------:R1:W-:Y:S04]  /*156b0*/  @!P0 ST.E desc[UR44][R2.64+0x4], R11 ;  /* 0x0000040b02008985 */ /* 0x0003e8000c10192c */
[----:B------:R-:W2:Y:S04]  /*156c0*/  LDL.64 R72, [R1+0x168] ;  /* 0x0001680001487983 */ /* 0x000ea80000100a00 */
[----:B--2---:R-:W2:Y:S01]  /*156d0*/  LD.E R8, desc[UR44][R72.64] ;  /* 0x0000002c48087980 */ /* 0x004ea2000c101900 */
[----:B------:R-:W-:Y:S05]  /*156e0*/  YIELD ;  /* 0x0000000000007946 */ /* 0x000fea0003800000 */
[----:B------:R-:W-:Y:S01]  /*156f0*/  BSSY B0, `(.L_x_13031) ;  /* 0x0000006000007945 */ /* 0x000fe20003800000 */
[----:B---3--:R-:W-:Y:S01]  /*15700*/  @!P0 IMAD.MOV.U32 R5, RZ, RZ, RZ ;  /* 0x000000ffff058224 */ /* 0x008fe200078e00ff */
[----:B--2---:R-:W-:-:S04]  /*15710*/  LOP3.LUT R8, R8, 0x1, RZ, 0xfc, !PT ;  /* 0x0000000108087812 */ /* 0x004fc800078efcff */
[----:B------:R-:W-:-:S13]  /*15720*/  ISETP.NE.AND P1, PT, R8, 0x3, PT ;  /* 0x000000030800780c */ /* 0x000fda0003f25270 */
[----:B-1----:R-:W-:Y:S05]  /*15730*/  @!P1 BRA `(.L_x_13032) ;  /* 0x0000000000049947 */ /* 0x002fea0003800000 */
[----:B------:R-:W-:Y:S01]  /*15740*/  BPT.TRAP 0x1 ;  /* 0x000000040000795c */ /* 0x000fe20000300000 */
.L_x_13032:
[----:B------:R-:W-:Y:S05]  /*15750*/  BSYNC B0 ;  /* 0x0000000000007941 */ /* 0x000fea0003800000 */
.L_x_13031:
[----:B------:R-:W2:Y:S01]  /*15760*/  LD.E.64 R8, desc[UR44][R72.64+0x18] ;  /* 0x0000182c48087980 */ /* 0x000ea2000c101b00 */
[----:B-----5:R-:W-:Y:S02]  /*15770*/  SHF.L.U32 R12, R11, 0x1f, RZ ;  /* 0x0000001f0b0c7819 */ /* 0x020fe400000006ff */
[----:B--2---:R-:W-:-:S04]  /*15780*/  MOV R8, R8 ;  /* 0x0000000800087202 */ /* 0x004fc80000000f00 */
[----:B------:R-:W-:-:S04]  /*15790*/  LEA R5, R5, R8, 0x3 ;  /* 0x0000000805057211 */ /* 0x000fc800078e18ff */
[----:B------:R1:W2:Y:S01]  /*157a0*/  SYNCS.PHASECHK.TRANS64.TRYWAIT P0, [R5+URZ], R12 ;  /* 0x0000000c050075a7 */ /* 0x0002a2000800017f */
[----:B------:R-:W3:Y:S04]  /*157b0*/  LD.E R8, desc[UR44][R72.64] ;  /* 0x0000002c48087980 */ /* 0x000ee8000c101900 */
[----:B------:R1:W5:Y:S04]  /*157c0*/  LD.E R10, desc[UR44][R2.64] ;  /* 0x0000002c020a7980 */ /* 0x000368000c101900 */
[----:B------:R1:W5:Y:S01]  /*157d0*/  LD.E R11, desc[UR44][R2.64+0x4] ;  /* 0x0000042c020b7980 */ /* 0x000362000c101900 */
[----:B------:R-:W-:Y:S01]  /*157e0*/  BSSY B0, `(.L_x_13033) ;  /* 0x0000005000007945 */ /* 0x000fe20003800000 */
[----:B---3--:R-:W-:-:S04]  /*157f0*/  LOP3.LUT R8, R8, 0x1, RZ, 0xfc, !PT ;  /* 0x0000000108087812 */ /* 0x008fc800078efcff */
[----:B------:R-:W-:-:S13]  /*15800*/  ISETP.NE.AND P1, PT, R8, 0x3, PT ;  /* 0x000000030800780c */ /* 0x000fda0003f25270 */
[----:B-12---:R-:W-:Y:S05]  /*15810*/  @!P1 BRA `(.L_x_13034) ;  /* 0x0000000000049947 */ /* 0x006fea0003800000 */
[----:B------:R-:W-:Y:S01]  /*15820*/  BPT.TRAP 0x1 ;  /* 0x000000040000795c */ /* 0x000fe20000300000 */
.L_x_13034:
[----:B------:R-:W-:Y:S05]  /*15830*/  BSYNC B0 ;  /* 0x0000000000007941 */ /* 0x000fea0003800000 */
.L_x_13033:
[----:B------:R-:W-:Y:S04]  /*15840*/  BSSY B0, `(.L_x_13035) ;  /* 0x0000008000007945 */ /* 0x000fe80003800000 */
[----:B------:R-:W-:Y:S05]  /*15850*/  @P0 BRA `(.L_x_13036) ;  /* 0x0000000000180947 */ /* 0x000fea0003800000 */
[----:B------:R-:W2:Y:S01]  /*15860*/  LD.E.64 R8, desc[UR44][R72.64+0x18] ;  /* 0x0000182c48087980 */ /* 0x000ea2000c101b00 */
[----:B-----5:R-:W-:Y:S02]  /*15870*/  SHF.L.U32 R11, R11, 0x1f, RZ ;  /* 0x0000001f0b0b7819 */ /* 0x020fe400000006ff */
[----:B--2---:R-:W-:-:S05]  /*15880*/  MOV R9, R8 ;  /* 0x0000000800097202 */ /* 0x004fca0000000f00 */
[----:B------:R-:W-:-:S04]  /*15890*/  IMAD R10, R10, 0x8, R9 ;  /* 0x000000080a0a7824 */ /* 0x000fc800078e0209 */
[----:B------:R-:W1:Y:S02]  /*158a0*/  SYNCS.PHASECHK.TRANS64.TRYWAIT P0, [R10+URZ], R11 ;  /* 0x0000000b0a0075a7 */ /* 0x000e64000800017f */
[----:B-1----:R-:W-:Y:S05]  /*158b0*/  @!P0 BRA `(.L_x_13037) ;  /* 0x0000021800188947 */ /* 0x002fea0003800000 */
.L_x_13036:
[----:B------:R-:W-:Y:S05]  /*158c0*/  BSYNC B0 ;  /* 0x0000000000007941 */ /* 0x000fea0003800000 */
.L_x_13035:
[----:B-1---5:R-:W2:Y:S04]  /*158d0*/  LD.E R11, desc[UR44][R2.64] ;  /* 0x0000002c020b7980 */ /* 0x022ea8000c101900 */
[----:B------:R-:W2:Y:S01]  /*158e0*/  LDL.64 R74, [R1+0x80] ;  /* 0x00008000014a7983 */ /* 0x000ea20000100a00 */
[----:B------:R-:W-:Y:S05]  /*158f0*/  WARPSYNC.ALL ;  /* 0x0000000000007948 */ /* 0x000fea0003800000 */
[----:B------:R1:W-:Y:S04]  /*15900*/  STL [R1+0x60], RZ ;  /* 0x000060ff01007387 */ /* 0x0003e80000100800 */
[----:B------:R-:W3:Y:S01]  /*15910*/  LD.E.64 R8, desc[UR44][R18.64+0x78] ;  /* 0x0000782c12087980 */ /* 0x000ee2000c101b00 */
[----:B------:R-:W-:-:S05]  /*15920*/  IMAD.MOV.U32 R5, RZ, RZ, 0x1 ;  /* 0x00000001ff057424 */ /* 0x000fca00078e00ff */
[----:B------:R1:W-:Y:S04]  /*15930*/  STL [R1+0x60], R5 ;  /* 0x0000600501007387 */ /* 0x0003e80000100800 */
[----:B------:R-:W4:Y:S04]  /*15940*/  LD.E.64 R12, desc[UR44][R18.64+0x78] ;  /* 0x0000782c120c7980 */ /* 0x000f28000c101b00 */
[----:B------:R1:W-:Y:S04]  /*15950*/  STL [R1+0x60], R5 ;  /* 0x0000600501007387 */ /* 0x0003e80000100800 */
[----:B------:R-:W4:Y:S01]  /*15960*/  LD.E.64 R14, desc[UR44][R18.64+0x78] ;  /* 0x0000782c120e7980 */ /* 0x000f22000c101b00 */
[----:B--2---:R-:W-:-:S02]  /*15970*/  IMAD R10, R11, 0x300, R74 ;  /* 0x000003000b0a7824 */ /* 0x004fc400078e024a */
[----:B------:R-:W-:Y:S01]  /*15980*/  IMAD.MOV.U32 R11, RZ, RZ, R75 ;  /* 0x000000ffff0b7224 */ /* 0x000fe200078e004b */
[----:B------:R1:W-:Y:S02]  /*15990*/  STL [R1+0x60], R5 ;  /* 0x0000600501007387 */ /* 0x0003e40000100800 */
[----:B------:R-:W-:Y:S02]  /*159a0*/  R2UR UR6, R10 ;  /* 0x000000000a0672ca */ /* 0x000fe400000e0000 */
[----:B------:R-:W-:Y:S01]  /*159b0*/  R2UR UR7, R11 ;  /* 0x000000000b0772ca */ /* 0x000fe200000e0000 */
[----:B------:R-:W2:Y:S01]  /*159c0*/  LD.E.64 R16, desc[UR44][R18.64+0x78] ;  /* 0x0000782c12107980 */ /* 0x000ea2000c101b00 */
[----:B------:R-:W-:-:S03]  /*159d0*/  WARPGROUP.ARRIVE ;  /* 0x00000000000079c5 */ /* 0x000fc60000000000 */
[----:B------:R1:W-:Y:S01]  /*159e0*/  STL [R1+0x60], R5 ;  /* 0x0000600501007387 */ /* 0x0003e20000100800 */
        /* <DEDUP_REMOVED lines=11> */
[----:B------:R-:W3:Y:S04]  /*15aa0*/  LD.E R21, desc[UR44][R6.64] ;  /* 0x0000002c06157980 */ /* 0x000ee8000c101900 */
[----:B------:R1:W5:Y:S04]  /*15ab0*/  LD.E R11, desc[UR44][R2.64] ;  /* 0x0000002c020b7980 */ /* 0x000368000c101900 */
[----:B------:R1:W5:Y:S01]  /*15ac0*/  LD.E R20, desc[UR44][R2.64+0x4] ;  /* 0x0000042c02147980 */ /* 0x000362000c101900 */
[----:B------:R-:W-:Y:S01]  /*15ad0*/  WARPGROUP.ARRIVE ;  /* 0x00000000000079c5 */ /* 0x000fe20000000000 */
[----:B------:R-:W-:Y:S01]  /*15ae0*/  VIADD R14, R14, 0x4 ;  /* 0x000000040e0e7836 */ /* 0x000fe20000000000 */
[----:B------:R-:W-:Y:S01]  /*15af0*/  BSSY B0, `(.L_x_13038) ;  /* 0x000001a000007945 */ /* 0x000fe20003800000 */
[----:B------:R-:W-:-:S02]  /*15b00*/  VIADD R8, R10, 0x4 ;  /* 0x000000040a087836 */ /* 0x000fc40000000000 */
[--C-:B------:R-:W-:Y:S01]  /*15b10*/  IMAD.MOV.U32 R9, RZ, RZ, R75.reuse ;  /* 0x000000ffff097224 */ /* 0x100fe200078e004b */
[----:B------:R-:W-:Y:S01]  /*15b20*/  HGMMA.64x96x16.F32 R24, gdesc[UR4], R24, gsb0 ;  /* 0x01600000041879f0 */ /* 0x000fe20008000818 */
[----:B------:R-:W-:Y:S01]  /*15b30*/  R2UR UR4, R14 ;  /* 0x000000000e0472ca */ /* 0x000fe200000e0000 */
[----:B--2---:R-:W-:Y:S01]  /*15b40*/  VIADD R16, R16, 0x6 ;  /* 0x0000000610107836 */ /* 0x004fe20000000000 */
[----:B------:R-:W-:Y:S01]  /*15b50*/  R2UR UR6, R8 ;  /* 0x00000000080672ca */ /* 0x000fe200000e0000 */
[----:B------:R-:W-:Y:S01]  /*15b60*/  VIADD R8, R10, 0x6 ;  /* 0x000000060a087836 */ /* 0x000fe20000000000 */
[----:B------:R-:W-:Y:S01]  /*15b70*/  R2UR UR7, R9 ;  /* 0x00000000090772ca */ /* 0x000fe200000e0000 */
[----:B------:R-:W-:Y:S01]  /*15b80*/  IMAD.MOV.U32 R9, RZ, RZ, R75 ;  /* 0x000000ffff097224 */ /* 0x000fe200078e004b */
[----:B------:R-:W-:Y:S01]  /*15b90*/  R2UR UR5, R15 ;  /* 0x000000000f0572ca */ /* 0x000fe200000e0000 */
[----:B------:R-:W-:Y:S02]  /*15ba0*/  WARPGROUP.DEPBAR.LE gsb0, 0x0 ;  /* 0x00008000000079c5 */ /* 0x000fe40000010000 */
[----:B------:R-:W-:-:S10]  /*15bb0*/  WARPGROUP.ARRIVE ;  /* 0x00000000000079c5 */ /* 0x000fd40000000000 */
        /* <DEDUP_REMOVED lines=8> */
[----:B---3--:R-:W-:-:S04]  /*15c40*/  LOP3.LUT R21, R21, 0x1, RZ, 0xfc, !PT ;  /* 0x0000000115157812 */ /* 0x008fc800078efcff */
[----:B------:R-:W-:Y:S01]  /*15c50*/  ISETP.NE.AND P0, PT, R21, 0x3, PT ;  /* 0x000000031500780c */ /* 0x000fe20003f05270 */
[----:B------:R-:W-:-:S12]  /*15c60*/  WARPGROUP.DEPBAR.LE gsb0, 0x0 ;  /* 0x00008000000079c5 */ /* 0x000fd80000010000 */
[----:B-1----:R-:W-:Y:S05]  /*15c70*/  @!P0 BRA `(.L_x_13039) ;  /* 0x0000000000048947 */ /* 0x002fea0003800000 */
[----:B------:R-:W-:Y:S01]  /*15c80*/  BPT.TRAP 0x1 ;  /* 0x000000040000795c */ /* 0x000fe20000300000 */
.L_x_13039:
[----:B------:R-:W-:Y:S05]  /*15c90*/  BSYNC B0 ;  /* 0x0000000000007941 */ /* 0x000fea0003800000 */
.L_x_13038:
[----:B------:R-:W2:Y:S01]  /*15ca0*/  LD.E.64 R8, desc[UR44][R6.64+0x18] ;  /* 0x0000182c06087980 */ /* 0x000ea2000c101b00 */
[----:B-----5:R-:W-:Y:S02]  /*15cb0*/  SHF.L.U32 R20, R20, 0x1f, RZ ;  /* 0x0000001f14147819 */ /* 0x020fe400000006ff */
[----:B--2---:R-:W-:-:S05]  /*15cc0*/  MOV R8, R8 ;  /* 0x0000000800087202 */ /* 0x004fca0000000f00 */
[----:B------:R-:W-:-:S04]  /*15cd0*/  IMAD R11, R11, 0x8, R8 ;  /* 0x000000080b0b7824 */ /* 0x000fc800078e0208 */
        /* <DEDUP_REMOVED lines=9> */
.L_x_13041:
[----:B------:R-:W-:Y:S05]  /*15d70*/  BSYNC B0 ;  /* 0x0000000000007941 */ /* 0x000fea0003800000 */
.L_x_13040:
        /* <DEDUP_REMOVED lines=8> */
.L_x_13043:
[----:B------:R-:W-:Y:S05]  /*15e00*/  BSYNC B0 ;  /* 0x0000000000007941 */ /* 0x000fea0003800000 */
.L_x_13042:
[----:B------:R-:W2:Y:S04]  /*15e10*/  LDL R7, [R1+0x70] ;  /* 0x0000700001077983 */ /* 0x000ea80000100800 */
[----:B------:R-:W3:Y:S04]  /*15e20*/  LD.E R17, desc[UR44][R2.64] ;  /* 0x0000002c02117980 */ /* 0x000ee8000c101900 */
[----:B------:R-:W3:Y:S04]  /*15e30*/  LDL.64 R20, [R1+0xf8] ;  /* 0x0000f80001147983 */ /* 0x000ee80000100a00 */
[----:B-1---5:R-:W4:Y:S04]  /*15e40*/  LDL.64 R8, [R1+0xf0] ;  /* 0x0000f00001087983 */ /* 0x022f280000100a00 */
[----:B------:R-:W4:Y:S04]  /*15e50*/  LDL.64 R10, [R1+0xf0] ;  /* 0x0000f000010a7983 */ /* 0x000f280000100a00 */
[----:B------:R-:W4:Y:S04]  /*15e60*/  LDL.64 R12, [R1+0xf0] ;  /* 0x0000f000010c7983 */ /* 0x000f280000100a00 */
[----:B------:R-:W4:Y:S01]  /*15e70*/  LDL.64 R14, [R1+0xf0] ;  /* 0x0000f000010e7983 */ /* 0x000f220000100a00 */
[----:B------:R-:W-:Y:S05]  /*15e80*/  WARPSYNC.ALL ;  /* 0x0000000000007948 */ /* 0x000fea0003800000 */
[----:B------:R-:W-:Y:S01]  /*15e90*/  WARPGROUP.ARRIVE ;  /* 0x00000000000079c5 */ /* 0x000fe20000000000 */
[----:B--2---:R-:W-:Y:S01]  /*15ea0*/  ISETP.NE.U32.AND P0, PT, R7, RZ, PT ;  /* 0x000000ff0700720c */ /* 0x004fe20003f05070 */
[----:B---3--:R-:W-:-:S02]  /*15eb0*/  IMAD R6, R17, 0xc00, R20 ;  /* 0x00000c0011067824 */ /* 0x008fc400078e0214 */
[----:B------:R-:W-:Y:S01]  /*15ec0*/  IMAD.MOV.U32 R7, RZ, RZ, R21 ;  /* 0x000000ffff077224 */ /* 0x000fe200078e0015 */
[----:B------:R-:W2:Y:S01]  /*15ed0*/  LDL.64 R16, [R1+0xf0] ;  /* 0x0000f00001107983 */ /* 0x000ea20000100a00 */
[----:B----4-:R-:W-:Y:S02]  /*15ee0*/  R2UR UR4, R8 ;  /* 0x00000000080472ca */ /* 0x010fe400000e0000 */
[----:B------:R-:W-:Y:S02]  /*15ef0*/  R2UR UR6, R6 ;  /* 0x00000000060672ca */ /* 0x000fe400000e0000 */
[----:B------:R-:W-:Y:S02]  /*15f00*/  R2UR UR7, R7 ;  /* 0x00000000070772ca */ /* 0x000fe400000e0000 */
[----:B------:R-:W-:Y:S02]  /*15f10*/  R2UR UR5, R9 ;  /* 0x00000000090572ca */ /* 0x000fe400000e0000 */
[----:B------:R-:W-:-:S11]  /*15f20*/  VOTEU.ANY UP0, P0 ;  /* 0x00000000003f7886 */ /* 0x000fd60000000100 */
        /* <DEDUP_REMOVED lines=45> */
[----:B------:R-:W-:Y:S01]  /*16200*/  VIADD R8, R6, 0x302 ;  /* 0x0000030206087836 */ /* 0x000fe20000000000 */
[----:B---3--:R-:W-:Y:S01]  /*16210*/  IADD3 R10, R10, 0x402, RZ ;  /* 0x000004020a0a7810 */ /* 0x008fe20007ffe0ff */
        /* <DEDUP_REMOVED lines=37> */
[----:B------:R-:W-:Y:S01]  /*16470*/  R2UR UR5, R17 ;  /* 0x00000000110572ca */ /* 0x000fe200000e0000 */
[----:B------:R-:W2:Y:S01]  /*16480*/  LDL.64 R8, [R1+0xf0] ;  /* 0x0000f00001087983 */ /* 0x000ea20000100a00 */
[----:B---3--:R-:W-:-:S02]  /*16490*/  VIADD R10, R10, 0x802 ;  /* 0x000008020a0a7836 */ /* 0x008fc40000000000 */
[----:B------:R-:W-:Y:S01]  /*164a0*/  VIADD R20, R6, 0x602 ;  /* 0x0000060206147836 */ /* 0x000fe20000000000 */
[----:B------:R-:W-:Y:S02]  /*164b0*/  WARPGROUP.DEPBAR.LE gsb0, 0x0 ;  /* 0x00008000000079c5 */ /* 0x000fe40000010000 */
[----:B------:R-:W-:-:S06]  /*164c0*/  WARPGROUP.ARRIVE ;  /* 0x00000000000079c5 */ /* 0x000fcc0000000000 */
[----:B------:R-:W-:Y:S01]  /*164d0*/  HGMMA.64x96x16.F32 R24, gdesc[UR4], R24, gsb0 ;  /* 0x01600000041879f0 */ /* 0x000fe20008000818 */
[----:B------:R-:W-:Y:S02]  /*164e0*/  R2UR UR6, R20 ;  /* 0x00000000140672ca */ /* 0x000fe400000e0000 */
[----:B------:R-:W-:Y:S02]  /*164f0*/  R2UR UR7, R21 ;  /* 0x00000000150772ca */ /* 0x000fe400000e0000 */
[----:B------:R-:W-:Y:S02]  /*16500*/  R2UR UR4, R10 ;  /* 0x000000000a0472ca */ /* 0x000fe400000e0000 */
[----:B------:R-:W-:Y:S02]  /*16510*/  R2UR UR5, R11 ;  /* 0x000000000b0572ca */ /* 0x000fe400000e0000 */
[----:B------:R-:W3:Y:S01]  /*16520*/  LDL.64 R10, [R1+0xf0] ;  /* 0x0000f000010a7983 */ /* 0x000ee20000100a00 */
[----:B----4-:R-:W-:-:S02]  /*16530*/  VIADD R12, R12, 0x804 ;  /* 0x000008040c0c7836 */ /* 0x010fc40000000000 */
        /* <DEDUP_REMOVED lines=8> */
[----:B------:R-:W4:Y:S01]  /*165c0*/  LDL.64 R12, [R1+0xf0] ;  /* 0x0000f000010c7983 */ /* 0x000f220000100a00 */
[----:B------:R-:W-:-:S02]  /*165d0*/  VIADD R14, R14, 0x806 ;  /* 0x000008060e0e7836 */ /* 0x000fc40000000000 */
        /* <DEDUP_REMOVED lines=9> */
[----:B--2---:R-:W-:-:S02]  /*16670*/  VIADD R8, R8, 0xc00 ;  /* 0x00000c0008087836 */ /* 0x004fc40000000000 */
[----:B------:R-:W-:Y:S01]  /*16680*/  VIADD R20, R6, 0x900 ;  /* 0x0000090006147836 */ /* 0x000fe20000000000 */
[----:B------:R-:W-:Y:S02]  /*16690*/  WARPGROUP.DEPBAR.LE gsb0, 0x0 ;  /* 0x00008000000079c5 */ /* 0x000fe40000010000 */
[----:B------:R-:W-:-:S06]  /*166a0*/  WARPGROUP.ARRIVE ;  /* 0x00000000000079c5 */ /* 0x000fcc0000000000 */
[----:B------:R-:W-:Y:S01]  /*166b0*/  HGMMA.64x96x16.F32 R24, gdesc[UR4], R24, gsb0 ;  /* 0x01600000041879f0 */ /* 0x000fe20008000818 */
[----:B------:R-:W-:Y:S02]  /*166c0*/  R2UR UR6, R20 ;  /* 0x00000000140672ca */ /* 0x000fe400000e0000 */
[----:B------:R-:W-:Y:S02]  /*166d0*/  R2UR UR7, R21 ;  /* 0x00000000150772ca */ /* 0x000fe400000e0000 */
[----:B------:R-:W-:Y:S02]  /*166e0*/  R2UR UR4, R8 ;  /* 0x00000000080472ca */ /* 0x000fe400000e0000 */
[----:B------:R-:W-:Y:S01]  /*166f0*/  R2UR UR5, R9 ;  /* 0x00000000090572ca */ /* 0x000fe200000e0000 */
[----:B---3--:R-:W-:Y:S02]  /*16700*/  VIADD R10, R10, 0xc02 ;  /* 0x00000c020a0a7836 */ /* 0x008fe40000000000 */
        /* <DEDUP_REMOVED lines=26> */
[----:B------:R-:W1:Y:S01]  /*168b0*/  S2R R74, SR_TID.X ;  /* 0x00000000004a7919 */ /* 0x000e620000002100 */
[----:B------:R2:W-:Y:S04]  /*168c0*/  STL [R1+0x70], R5 ;  /* 0x0000700501007387 */ /* 0x0005e80000100800 */
[----:B------:R2:W-:Y:S01]  /*168d0*/  STL [R1+0x70], R5 ;  /* 0x0000700501007387 */ /* 0x0005e20000100800 */
[----:B------:R-:W-:-:S02]  /*168e0*/  WARPGROUP.DEPBAR.LE gsb0, 0x0 ;  /* 0x00008000000079c5 */ /* 0x000fc40000010000 */
[----:B------:R-:W-:-:S06]  /*168f0*/  WARPGROUP.ARRIVE ;  /* 0x00000000000079c5 */ /* 0x000fcc0000000000 */
[----:B------:R-:W-:Y:S01]  /*16900*/  HGMMA.64x96x16.F32 R24, gdesc[UR4], R24, gsb0 ;  /* 0x01600000041879f0 */ /* 0x000fe20008000818 */
[----:B------:R2:W-:Y:S01]  /*16910*/  STL [R1+0x70], R5 ;  /* 0x0000700501007387 */ /* 0x0005e20000100800 */
[----:B-1----:R-:W-:-:S03]  /*16920*/  SHF.R.U32.HI R74, RZ, 0x7, R74 ;  /* 0x00000007ff4a7819 */ /* 0x002fc6000001164a */
        /* <DEDUP_REMOVED lines=16> */
[----:B------:R-:W3:Y:S04]  /*16a30*/  LD.E R7, desc[UR44][R72.64] ;  /* 0x0000002c48077980 */ /* 0x000ee8000c101900 */
[----:B------:R2:W5:Y:S01]  /*16a40*/  LD.E R6, desc[UR44][R2.64] ;  /* 0x0000002c02067980 */ /* 0x000562000c101900 */
[----:B------:R-:W-:Y:S01]  /*16a50*/  BSSY B0, `(.L_x_13045) ;  /* 0x0000005000007945 */ /* 0x000fe20003800000 */
[----:B---3--:R-:W-:-:S04]  /*16a60*/  LOP3.LUT R7, R7, 0x1, RZ, 0xfc, !PT ;  /* 0x0000000107077812 */ /* 0x008fc800078efcff */
[----:B------:R-:W-:-:S13]  /*16a70*/  ISETP.NE.AND P0, PT, R7, 0x3, PT ;  /* 0x000000030700780c */ /* 0x000fda0003f05270 */
[----:B--2---:R-:W-:Y:S05]  /*16a80*/  @!P0 BRA `(.L_x_13046) ;  /* 0x0000000000048947 */ /* 0x004fea0003800000 */
[----:B------:R-:W-:Y:S01]  /*16a90*/  BPT.TRAP 0x1 ;  /* 0x000000040000795c */ /* 0x000fe20000300000 */
.L_x_13046:
[----:B------:R-:W-:Y:S05]  /*16aa0*/  BSYNC B0 ;  /* 0x0000000000007941 */ /* 0x000fea0003800000 */
.L_x_13045:
[----:B------:R-:W2:Y:S04]  /*16ab0*/  LD.E.64 R8, desc[UR44][R72.64+0x20] ;  /* 0x0000202c48087980 */ /* 0x000ea8000c101b00 */
[----:B------:R-:W3:Y:S01]  /*16ac0*/  LD.E R7, desc[UR44][R72.64+0xc] ;  /* 0x00000c2c48077980 */ /* 0x000ee2000c101900 */
[----:B--2---:R-:W-:-:S05]  /*16ad0*/  MOV R9, R8 ;  /* 0x0000000800097202 */ /* 0x004fca0000000f00 */
[----:B-----5:R-:W-:-:S05]  /*16ae0*/  IMAD R6, R6, 0x8, R9 ;  /* 0x0000000806067824 */ /* 0x020fca00078e0209 */
[----:B---3--:R-:W-:-:S04]  /*16af0*/  PRMT R6, R7, 0x654, R6 ;  /* 0x0000065407067816 */ /* 0x008fc80000000006 */
[----:B------:R1:W-:Y:S01]  /*16b00*/  SYNCS.ARRIVE.TRANS64.RED.A1T0 RZ, [R6+URZ], RZ ;  /* 0x000000ff06ff79a7 */ /* 0x0003e2000810043f */
[----:B------:R-:W1:Y:S02]  /*16b10*/  LDL.64 R16, [R1+0x410] ;  /* 0x0004100001107983 */ /* 0x000e640000100a00 */
[----:B-1----:R-:W-:-:S04]  /*16b20*/  FMNMX.FTZ R6, R24, R16, !PT ;  /* 0x0000001018067209 */ /* 0x002fc80007810000 */
        /* <DEDUP_REMOVED lines=30> */
[----:B------:R-:W2:Y:S01]  /*16d10*/  LDL R8, [R1+0x430] ;  /* 0x0004300001087983 */ /* 0x000ea20000100800 */
[----:B------:R-:W-:-:S02]  /*16d20*/  FMNMX.FTZ R10, R68, R9, !PT ;  /* 0x00000009440a7209 */ /* 0x000fc40007810000 */
[----:B------:R-:W-:Y:S02]  /*16d30*/  FMNMX.FTZ R7, R43, R6, !PT ;  /* 0x000000062b077209 */ /* 0x000fe40007810000 */
[----:B------:R-:W-:Y:S02]  /*16d40*/  FMNMX.FTZ R10, R69, R10, !PT ;  /* 0x0000000a450a7209 */ /* 0x000fe40007810000 */
        /* <DEDUP_REMOVED lines=17> */
[----:B------:R-:W3:Y:S01]  /*16e60*/  LDL.64 R6, [R1+0x420] ;  /* 0x0004200001067983 */ /* 0x000ee20000100a00 */
[----:B-1----:R-:W-:-:S03]  /*16e70*/  FMNMX.FTZ R12, R9, R12, !PT ;  /* 0x0000000c090c7209 */ /* 0x002fc60007810000 */
[----:B------:R-:W-:Y:S04]  /*16e80*/  STL.64 [R1+0x410], R10 ;  /* 0x0004100a01007387 */ /* 0x000fe80000100a00 */
[----:B------:R-:W4:Y:S04]  /*16e90*/  LDL R13, [R1+0x414] ;  /* 0x00041400010d7983 */ /* 0x000f280000100800 */
[----:B------:R-:W-:Y:S04]  /*16ea0*/  STL [R1+0x410], R12 ;  /* 0x0004100c01007387 */ /* 0x000fe80000100800 */
[----:B------:R-:W2:Y:S04]  /*16eb0*/  LDL R21, [R1+0x410] ;  /* 0x0004100001157983 */ /* 0x000ea80000100800 */
[----:B----4-:R-:W1:Y:S01]  /*16ec0*/  SHFL.BFLY PT, R10, R13, 0x2, 0x1f ;  /* 0x0c401f000d0a7f89 */ /* 0x010e6200000e0000 */
[----:B--2---:R-:W-:Y:S01]  /*16ed0*/  FADD.FTZ R9, R16, -R21 ;  /* 0x8000001510097221 */ /* 0x004fe20000010000 */
[----:B-1----:R-:W-:-:S05]  /*16ee0*/  FMNMX.FTZ R11, R10, R13, !PT ;  /* 0x0000000d0a0b7209 */ /* 0x002fca0007810000 */
[----:B------:R-:W1:Y:S01]  /*16ef0*/  SHFL.BFLY PT, R16, R11, 0x1, 0x1f ;  /* 0x0c201f000b107f89 */ /* 0x000e6200000e0000 */
[----:B------:R-:W-:-:S04]  /*16f00*/  FMUL.FTZ R21, R8, R21 ;  /* 0x0000001508157220 */ /* 0x000fc80000410000 */
        /* <DEDUP_REMOVED lines=15> */
[--C-:B------:R-:W-:Y:S01]  /*17000*/  FFMA.FTZ R189, R53, R8, -R21.reuse ;  /* 0x0000000835bd7223 */ /* 0x100fe20000010815 */
[----:B-1----:R-:W-:Y:S01]  /*17010*/  FMNMX.FTZ R16, R11, R16, !PT ;  /* 0x000000100b107209 */ /* 0x002fe20007810000 */
        /* <DEDUP_REMOVED lines=8> */
[-C--:B------:R-:W-:Y:S01]  /*170a0*/  FMUL.FTZ R21, R16, R8.reuse ;  /* 0x0000000810157220 */ /* 0x080fe20000410000 */
[----:B------:R-:W-:Y:S01]  /*170b0*/  FADD.FTZ R17, R17, -R16 ;  /* 0x8000001011117221 */ /* 0x000fe20000010000 */
[----:B------:R-:W-:-:S02]  /*170c0*/  FMUL.FTZ R9, R9, R8 ;  /* 0x0000000809097220 */ /* 0x000fc40000410000 */
[-CC-:B------:R-:W-:Y:S01]  /*170d0*/  FFMA.FTZ R169, R26, R8.reuse, -R21.reuse ;  /* 0x000000081aa97223 */ /* 0x180fe20000010815 */
[----:B------:R-:W-:Y:S01]  /*170e0*/  FMUL.FTZ R17, R8, R17 ;  /* 0x0000001108117220 */ /* 0x000fe20000410000 */
[-CC-:B------:R-:W-:Y:S01]  /*170f0*/  FFMA.FTZ R37, R27, R8.reuse, -R21.reuse ;  /* 0x000000081b257223 */ /* 0x180fe20000010815 */
[----:B------:R-:W-:Y:S01]  /*17100*/  MUFU.EX2 R168, R168 ;  /* 0x000000a800a87308 */ /* 0x000fe20000000800 */
[-CC-:B------:R-:W-:Y:S01]  /*17110*/  FFMA.FTZ R171, R30, R8.reuse, -R21.reuse ;  /* 0x000000081eab7223 */ /* 0x180fe20000010815 */
[----:B------:R-:W-:-:S06]  /*17120*/  FFMA.FTZ R40, R31, R8, -R21 ;  /* 0x000000081f287223 */ /* 0x000fcc0000010815 */
[----:B------:R-:W-:Y:S08]  /*17130*/  MUFU.EX2 R28, R17 ;  /* 0x00000011001c7308 */ /* 0x000ff00000000800 */
[----:B------:R-:W3:Y:S08]  /*17140*/  MUFU.EX2 R169, R169 ;  /* 0x000000a900a97308 */ /* 0x000ef00000000800 */
[----:B------:R-:W1:Y:S01]  /*17150*/  MUFU.EX2 R9, R9 ;  /* 0x0000000900097308 */ /* 0x000e620000000800 */
[----:B------:R-:W-:-:S07]  /*17160*/  FFMA.FTZ R173, R34, R8, -R21 ;  /* 0x0000000822ad7223 */ /* 0x000fce0000010815 */
[----:B------:R-:W2:Y:S08]  /*17170*/  MUFU.EX2 R37, R37 ;  /* 0x0000002500257308 */ /* 0x000eb00000000800 */
[----:B------:R-:W4:Y:S01]  /*17180*/  MUFU.EX2 R24, R24 ;  /* 0x0000001800187308 */ /* 0x000f220000000800 */
[----:B------:R-:W-:-:S07]  /*17190*/  FFMA.FTZ R31, R35, R8, -R21 ;  /* 0x00000008231f7223 */ /* 0x000fce0000010815 */
[----:B------:R-:W0:Y:S08]  /*171a0*/  MUFU.EX2 R171, R171 ;  /* 0x000000ab00ab7308 */ /* 0x000e300000000800 */
[----:B------:R-:W0:Y:S01]  /*171b0*/  MUFU.EX2 R170, R170 ;  /* 0x000000aa00aa7308 */ /* 0x000e220000000800 */
[----:B---3--:R-:W-:Y:S01]  /*171c0*/  FFMA.FTZ R20, R7, R28, R169 ;  /* 0x0000001c07147223 */ /* 0x008fe200000100a9 */
[----:B------:R-:W-:-:S06]  /*171d0*/  FFMA.FTZ R175, R38, R8, -R21 ;  /* 0x0000000826af7223 */ /* 0x000fcc0000010815 */
[----:B------:R-:W3:Y:S01]  /*171e0*/  MUFU.EX2 R40, R40 ;  /* 0x0000002800287308 */ /* 0x000ee20000000800 */
[----:B-1----:R-:W-:-:S07]  /*171f0*/  FFMA.FTZ R7, R9, R6, R168 ;  /* 0x0000000609077223 */ /* 0x002fce00000100a8 */
[----:B------:R-:W1:Y:S01]  /*17200*/  MUFU.EX2 R72, R72 ;  /* 0x0000004800487308 */ /* 0x000e620000000800 */
[----:B--2---:R-:W-:Y:S01]  /*17210*/  FADD.FTZ R20, R37, R20 ;  /* 0x0000001425147221 */ /* 0x004fe20000010000 */
[----:B------:R-:W-:-:S06]  /*17220*/  FFMA.FTZ R34, R39, R8, -R21 ;  /* 0x0000000827227223 */ /* 0x000fcc0000010815 */
[----:B------:R-:W2:Y:S01]  /*17230*/  MUFU.EX2 R173, R173 ;  /* 0x000000ad00ad7308 */ /* 0x000ea20000000800 */
[----:B----4-:R-:W-:-:S07]  /*17240*/  FADD.FTZ R7, R24, R7 ;  /* 0x0000000718077221 */ /* 0x010fce0000010000 */
[----:B------:R-:W4:Y:S01]  /*17250*/  MUFU.EX2 R172, R172 ;  /* 0x000000ac00ac7308 */ /* 0x000f220000000800 */
[----:B0-----:R-:W-:Y:S01]  /*17260*/  FADD.FTZ R17, R171, R20 ;  /* 0x00000014ab117221 */ /* 0x001fe20000010000 */
[----:B------:R-:W-:-:S06]  /*17270*/  FFMA.FTZ R177, R42, R8, -R21 ;  /* 0x000000082ab17223 */ /* 0x000fcc0000010815 */
[----:B------:R-:W0:Y:S01]  /*17280*/  MUFU.EX2 R31, R31 ;  /* 0x0000001f001f7308 */ /* 0x000e220000000800 */
[----:B------:R-:W-:-:S07]  /*17290*/  FADD.FTZ R7, R170, R7 ;  /* 0x00000007aa077221 */ /* 0x000fce0000010000 */
[----:B------:R-:W0:Y:S01]  /*172a0*/  MUFU.EX2 R32, R32 ;  /* 0x0000002000207308 */ /* 0x000e220000000800 */
[----:B---3--:R-:W-:Y:S01]  /*172b0*/  FADD.FTZ R6, R40, R17 ;  /* 0x0000001128067221 */ /* 0x008fe20000010000 */
[----:B------:R-:W-:-:S06]  /*172c0*/  FFMA.FTZ R30, R43, R8, -R21 ;  /* 0x000000082b1e7223 */ /* 0x000fcc0000010815 */
[----:B------:R-:W3:Y:S01]  /*172d0*/  MUFU.EX2 R175, R175 ;  /* 0x000000af00af7308 */ /* 0x000ee20000000800 */
[----:B-1----:R-:W-:-:S07]  /*172e0*/  FADD.FTZ R7, R72, R7 ;  /* 0x0000000748077221 */ /* 0x002fce0000010000 */
        /* <DEDUP_REMOVED lines=52> */
[----:B------:R-:W-:-:S06]  /*17630*/  FADD.FTZ R6, R15, R6 ;  /* 0x000000060f067221 */ /* 0x000fcc0000010000 */
[----:B------:R-:W0:Y:S01]  /*17640*/  MUFU.EX2 R209, R209 ;  /* 0x000000d100d17308 */ /* 0x000e220000000800 */
[----:B------:R-:W-:-:S07]  /*17650*/  FFMA.FTZ R200, R66, R8, -R21 ;  /* 0x0000000842c87223 */ /* 0x000fce0000010815 */
[----:B------:R-:W0:Y:S01]  /*17660*/  MUFU.EX2 R190, R190 ;  /* 0x000000be00be7308 */ /* 0x000e220000000800 */
[----:B---3--:R-:W-:Y:S01]  /*17670*/  FADD.FTZ R17, R214, R7 ;  /* 0x00000007d6117221 */ /* 0x008fe20000010000 */
[----:B-1----:R-:W-:-:S06]  /*17680*/  FADD.FTZ R7, R189, R6 ;  /* 0x00000006bd077221 */ /* 0x002fcc0000010000 */
[----:B------:R-:W1:Y:S01]  /*17690*/  MUFU.EX2 R205, R205 ;  /* 0x000000cd00cd7308 */ /* 0x000e620000000800 */
[----:B------:R-:W-:-:S07]  /*176a0*/  FFMA.FTZ R202, R67, R8, -R21 ;  /* 0x0000000843ca7223 */ /* 0x000fce0000010815 */
[----:B------:R-:W3:Y:S01]  /*176b0*/  MUFU.EX2 R13, R13 ;  /* 0x0000000d000d7308 */ /* 0x000ee20000000800 */
[----:B--2---:R-:W-:Y:S01]  /*176c0*/  FADD.FTZ R6, R204, R17 ;  /* 0x00000011cc067221 */ /* 0x004fe20000010000 */
[----:B----4-:R-:W-:-:S06]  /*176d0*/  FADD.FTZ R7, R12, R7 ;  /* 0x000000070c077221 */ /* 0x010fcc0000010000 */
[----:B------:R-:W2:Y:S01]  /*176e0*/  MUFU.EX2 R210, R210 ;  /* 0x000000d200d27308 */ /* 0x000ea20000000800 */
[----:B------:R-:W-:-:S07]  /*176f0*/  FFMA.FTZ R201, R70, R8, -R21 ;  /* 0x0000000846c97223 */ /* 0x000fce0000010815 */
[----:B------:R-:W4:Y:S01]  /*17700*/  MUFU.EX2 R191, R191 ;  /* 0x000000bf00bf7308 */ /* 0x000f220000000800 */
[----:B0-----:R-:W-:Y:S01]  /*17710*/  FADD.FTZ R20, R209, R6 ;  /* 0x00000006d1147221 */ /* 0x001fe20000010000 */
[----:B------:R-:W-:-:S06]  /*17720*/  FADD.FTZ R6, R190, R7 ;  /* 0x00000007be067221 */ /* 0x000fcc0000010000 */
[----:B------:R-:W-:Y:S01]  /*17730*/  MUFU.EX2 R10, R10 ;  /* 0x0000000a000a7308 */ /* 0x000fe20000000800 */
[----:B------:R-:W-:-:S07]  /*17740*/  FFMA.FTZ R203, R71, R8, -R21 ;  /* 0x0000000847cb7223 */ /* 0x000fce0000010815 */
[----:B------:R-:W0:Y:S01]  /*17750*/  MUFU.EX2 R200, R200 ;  /* 0x000000c800c87308 */ /* 0x000e220000000800 */
[----:B-1----:R-:W-:Y:S01]  /*17760*/  FADD.FTZ R7, R205, R20 ;  /* 0x00000014cd077221 */ /* 0x002fe20000010000 */
[----:B---3--:R-:W-:-:S06]  /*17770*/  FADD.FTZ R6, R13, R6 ;  /* 0x000000060d067221 */ /* 0x008fcc0000010000 */
[----:B------:R-:W-:Y:S08]  /*17780*/  MUFU.EX2 R192, R192 ;  /* 0x000000c000c07308 */ /* 0x000ff00000000800 */
[----:B------:R-:W1:Y:S01]  /*17790*/  MUFU.EX2 R202, R202 ;  /* 0x000000ca00ca7308 */ /* 0x000e620000000800 */
[----:B--2---:R-:W-:Y:S01]  /*177a0*/  FADD.FTZ R17, R210, R7 ;  /* 0x00000007d2117221 */ /* 0x004fe20000010000 */
[----:B----4-:R-:W-:-:S06]  /*177b0*/  FADD.FTZ R7, R191, R6 ;  /* 0x00000006bf077221 */ /* 0x010fcc0000010000 */
[----:B------:R-:W-:Y:S08]  /*177c0*/  MUFU.EX2 R11, R68 ;  /* 0x00000044000b7308 */ /* 0x000ff00000000800 */
[----:B------:R-:W2:Y:S01]  /*177d0*/  MUFU.EX2 R201, R201 ;  /* 0x000000c900c97308 */ /* 0x000ea20000000800 */
[----:B0-----:R-:W-:Y:S01]  /*177e0*/  FADD.FTZ R17, R200, R17 ;  /* 0x00000011c8117221 */ /* 0x001fe20000010000 */
[----:B------:R-:W-:-:S06]  /*177f0*/  FADD.FTZ R7, R10, R7 ;  /* 0x000000070a077221 */ /* 0x000fcc0000010000 */
[----:B------:R-:W0:Y:S08]  /*17800*/  MUFU.EX2 R193, R193 ;  /* 0x000000c100c17308 */ /* 0x000e300000000800 */
[----:B------:R-:W3:Y:S01]  /*17810*/  MUFU.EX2 R203, R203 ;  /* 0x000000cb00cb7308 */ /* 0x000ee20000000800 */
[----:B-1----:R-:W-:Y:S01]  /*17820*/  FADD.FTZ R8, R202, R17 ;  /* 0x00000011ca087221 */ /* 0x002fe20000010000 */
[----:B------:R-:W-:-:S03]  /*17830*/  FADD.FTZ R6, R192, R7 ;  /* 0x00000007c0067221 */ /* 0x000fc60000010000 */
[----:B--2---:R-:W-:Y:S01]  /*17840*/  FADD.FTZ R8, R201, R8 ;  /* 0x00000008c9087221 */ /* 0x004fe20000010000 */
[----:B------:R-:W-:-:S04]  /*17850*/  FADD.FTZ R6, R11, R6 ;  /* 0x000000060b067221 */ /* 0x000fc80000010000 */
[----:B0-----:R-:W-:Y:S01]  /*17860*/  FADD.FTZ R20, R193, R6 ;  /* 0x00000006c1147221 */ /* 0x001fe20000010000 */
[----:B------:R-:W-:Y:S01]  /*17870*/  STL [R1+0x414], R16 ;  /* 0x0004141001007387 */ /* 0x000fe20000100800 */
[----:B---3--:R-:W-:-:S05]  /*17880*/  FADD.FTZ R21, R203, R8 ;  /* 0x00000008cb157221 */ /* 0x008fca0000010000 */
[----:B------:R0:W-:Y:S04]  /*17890*/  STL.64 [R1+0x420], R20 ;  /* 0x0004201401007387 */ /* 0x0001e80000100a00 */
[----:B------:R-:W2:Y:S01]  /*178a0*/  LD.E R8, desc[UR44][R18.64+0x200] ;  /* 0x0002002c12087980 */ /* 0x000ea2000c101900 */
[----:B------:R-:W-:-:S04]  /*178b0*/  UIADD3 UR4, UP0, UR37, 0x200, URZ ;  /* 0x0000020025047890 */ /* 0x000fc8000ff1e03f */
[----:B------:R-:W-:Y:S02]  /*178c0*/  ULOP3.LUT UR6, UR4, 0x4, URZ, 0xfc, !UPT ;  /* 0x0000000404067892 */ /* 0x000fe4000f8efc3f */
[----:B------:R-:W-:-:S04]  /*178d0*/  UIADD3.X UR5, URZ, UR36, URZ, UP0, !UPT ;  /* 0x000000243f057290 */ /* 0x000fc800087fe43f */
[----:B------:R-:W-:Y:S02]  /*178e0*/  IMAD.U32 R6, RZ, RZ, UR6 ;  /* 0x00000006ff067e24 */ /* 0x000fe4000f8e00ff */
[----:B------:R-:W-:Y:S01]  /*178f0*/  MOV R7, UR5 ;  /* 0x0000000500077c02 */ /* 0x000fe20008000f00 */
[----:B--2---:R-:W-:-:S05]  /*17900*/  FMUL.FTZ R17, R9, R8 ;  /* 0x0000000809117220 */ /* 0x004fca0000410000 */
[----:B------:R1:W-:Y:S04]  /*17910*/  ST.E desc[UR44][R18.64+0x200], R17 ;  /* 0x0002001112007985 */ /* 0x0003e8000c10192c */
[----:B------:R-:W2:Y:S02]  /*17920*/  LD.E R8, desc[UR44][R6.64] ;  /* 0x0000002c06087980 */ /* 0x000ea4000c101900 */
[----:B--2---:R-:W-:-:S05]  /*17930*/  FMUL.FTZ R27, R9, R8 ;  /* 0x00000008091b7220 */ /* 0x004fca0000410000 */
[----:B------:R2:W-:Y:S04]  /*17940*/  ST.E desc[UR44][R6.64], R27 ;  /* 0x0000001b06007985 */ /* 0x0005e8000c10192c */
[----:B------:R-:W1:Y:S04]  /*17950*/  LD.E R54, desc[UR44][R18.64+0x210] ;  /* 0x0002102c12367980 */ /* 0x000e68000c101900 */
[----:B0-----:R-:W3:Y:S04]  /*17960*/  LD.E R21, desc[UR44][R18.64+0x3f4] ;  /* 0x0003f42c12157980 */ /* 0x001ee8000c101900 */
[----:B------:R-:W4:Y:S04]  /*17970*/  LD.E R56, desc[UR44][R18.64+0x214] ;  /* 0x0002142c12387980 */ /* 0x000f28000c101900 */
        /* <DEDUP_REMOVED lines=59> */
[----:B------:R-:W-:Y:S01]  /*17d30*/  ULOP3.LUT UR6, UR4, 0x8, URZ, 0xfc, !UPT ;  /* 0x0000000804067892 */ /* 0x000fe2000f8efc3f */
[C---:B-1----:R-:W-:Y:S01]  /*17d40*/  FMUL.FTZ R17, R9.reuse, R54 ;  /* 0x0000003609117220 */ /* 0x042fe20000410000 */
[----:B---3--:R-:W-:-:S04]  /*17d50*/  FMUL.FTZ R43, R9, R21 ;  /* 0x00000015092b7220 */ /* 0x008fc80000410000 */
[----:B------:R0:W-:Y:S01]  /*17d60*/  ST.E desc[UR44][R18.64+0x210], R17 ;  /* 0x0002101112007985 */ /* 0x0001e2000c10192c */
[C---:B----4-:R-:W-:Y:S01]  /*17d70*/  FMUL.FTZ R21, R9.reuse, R56 ;  /* 0x0000003809157220 */ /* 0x050fe20000410000 */
[C---:B--2---:R-:W-:Y:S01]  /*17d80*/  FMUL.FTZ R27, R9.reuse, R58 ;  /* 0x0000003a091b7220 */ /* 0x044fe20000410000 */
[C---:B------:R-:W-:Y:S01]  /*17d90*/  FMUL.FTZ R29, R9.reuse, R60 ;  /* 0x0000003c091d7220 */ /* 0x040fe20000410000 */
[C---:B------:R-:W-:Y:S01]  /*17da0*/  FMUL.FTZ R35, R9.reuse, R62 ;  /* 0x0000003e09237220 */ /* 0x040fe20000410000 */
[----:B------:R-:W-:Y:S01]  /*17db0*/  ST.E desc[UR44][R18.64+0x3f4], R43 ;  /* 0x0003f42b12007985 */ /* 0x000fe2000c10192c */
[----:B0-----:R-:W-:-:S03]  /*17dc0*/  FMUL.FTZ R17, R9, R68 ;  /* 0x0000004409117220 */ /* 0x001fc60000410000 */
[----:B------:R0:W-:Y:S01]  /*17dd0*/  ST.E desc[UR44][R18.64+0x214], R21 ;  /* 0x0002141512007985 */ /* 0x0001e2000c10192c */
[----:B------:R-:W-:-:S03]  /*17de0*/  FMUL.FTZ R39, R9, R64 ;  /* 0x0000004009277220 */ /* 0x000fc60000410000 */
[----:B------:R1:W-:Y:S01]  /*17df0*/  ST.E desc[UR44][R18.64+0x220], R27 ;  /* 0x0002201b12007985 */ /* 0x0003e2000c10192c */
[----:B------:R-:W-:-:S03]  /*17e00*/  FMUL.FTZ R41, R9, R66 ;  /* 0x0000004209297220 */ /* 0x000fc60000410000 */
[----:B------:R2:W-:Y:S04]  /*17e10*/  ST.E desc[UR44][R18.64+0x224], R29 ;  /* 0x0002241d12007985 */ /* 0x0005e8000c10192c */
[----:B------:R3:W-:Y:S01]  /*17e20*/  ST.E desc[UR44][R18.64+0x230], R35 ;  /* 0x0002302312007985 */ /* 0x0007e2000c10192c */
[C---:B0-----:R-:W-:Y:S01]  /*17e30*/  FMUL.FTZ R21, R9.reuse, R70 ;  /* 0x0000004609157220 */ /* 0x041fe20000410000 */
[C---:B------:R-:W-:Y:S02]  /*17e40*/  FMUL.FTZ R43, R9.reuse, R74 ;  /* 0x0000004a092b7220 */ /* 0x040fe40000410000 */
[----:B------:R0:W-:Y:S01]  /*17e50*/  ST.E desc[UR44][R18.64+0x244], R17 ;  /* 0x0002441112007985 */ /* 0x0001e2000c10192c */
[C---:B-1----:R-:W-:Y:S01]  /*17e60*/  FMUL.FTZ R27, R9.reuse, R78 ;  /* 0x0000004e091b7220 */ /* 0x042fe20000410000 */
[C---:B--2---:R-:W-:Y:S01]  /*17e70*/  FMUL.FTZ R29, R9.reuse, R80 ;  /* 0x00000050091d7220 */ /* 0x044fe20000410000 */
[C---:B---3--:R-:W-:Y:S01]  /*17e80*/  FMUL.FTZ R35, R9.reuse, R82 ;  /* 0x0000005209237220 */ /* 0x048fe20000410000 */
[----:B------:R1:W-:Y:S01]  /*17e90*/  ST.E desc[UR44][R18.64+0x234], R39 ;  /* 0x0002342712007985 */ /* 0x0003e2000c10192c */
[----:B0-----:R-:W-:-:S03]  /*17ea0*/  FMUL.FTZ R17, R9, R88 ;  /* 0x0000005809117220 */ /* 0x001fc60000410000 */
[----:B------:R0:W-:Y:S01]  /*17eb0*/  ST.E desc[UR44][R18.64+0x240], R41 ;  /* 0x0002402912007985 */ /* 0x0001e2000c10192c */
[----:B------:R-:W-:-:S03]  /*17ec0*/  FMUL.FTZ R45, R9, R76 ;  /* 0x0000004c092d7220 */ /* 0x000fc60000410000 */
[----:B------:R2:W-:Y:S04]  /*17ed0*/  ST.E desc[UR44][R18.64+0x250], R21 ;  /* 0x0002501512007985 */ /* 0x0005e8000c10192c */
[----:B------:R3:W-:Y:S01]  /*17ee0*/  ST.E desc[UR44][R18.64+0x254], R43 ;  /* 0x0002542b12007985 */ /* 0x0007e2000c10192c */
[----:B-1----:R-:W-:-:S03]  /*17ef0*/  FMUL.FTZ R39, R9, R84 ;  /* 0x0000005409277220 */ /* 0x002fc60000410000 */
[----:B------:R1:W-:Y:S01]  /*17f00*/  ST.E desc[UR44][R18.64+0x264], R27 ;  /* 0x0002641b12007985 */ /* 0x0003e2000c10192c */
[----:B0-----:R-:W-:-:S03]  /*17f10*/  FMUL.FTZ R41, R9, R86 ;  /* 0x0000005609297220 */ /* 0x001fc60000410000 */
[----:B------:R0:W-:Y:S01]  /*17f20*/  ST.E desc[UR44][R18.64+0x270], R29 ;  /* 0x0002701d12007985 */ /* 0x0001e2000c10192c */
[----:B--2---:R-:W-:-:S03]  /*17f30*/  FMUL.FTZ R21, R9, R90 ;  /* 0x0000005a09157220 */ /* 0x004fc60000410000 */
[----:B------:R2:W-:Y:S01]  /*17f40*/  ST.E desc[UR44][R18.64+0x274], R35 ;  /* 0x0002742312007985 */ /* 0x0005e2000c10192c */
[C---:B---3--:R-:W-:Y:S01]  /*17f50*/  FMUL.FTZ R43, R9.reuse, R94 ;  /* 0x0000005e092b7220 */ /* 0x048fe20000410000 */
[C---:B-1----:R-:W-:Y:S02]  /*17f60*/  FMUL.FTZ R27, R9.reuse, R92 ;  /* 0x0000005c091b7220 */ /* 0x042fe40000410000 */
[----:B------:R1:W-:Y:S01]  /*17f70*/  ST.E desc[UR44][R18.64+0x290], R17 ;  /* 0x0002901112007985 */ /* 0x0003e2000c10192c */
[C---:B0-----:R-:W-:Y:S01]  /*17f80*/  FMUL.FTZ R29, R9.reuse, R98 ;  /* 0x00000062091d7220 */ /* 0x041fe20000410000 */
[C---:B--2---:R-:W-:Y:S02]  /*17f90*/  FMUL.FTZ R35, R9.reuse, R100 ;  /* 0x0000006409237220 */ /* 0x044fe40000410000 */
[----:B------:R0:W-:Y:S01]  /*17fa0*/  ST.E desc[UR44][R18.64+0x260], R45 ;  /* 0x0002602d12007985 */ /* 0x0001e2000c10192c */
[----:B-1----:R-:W-:-:S03]  /*17fb0*/  FMUL.FTZ R17, R9, R102 ;  /* 0x0000006609117220 */ /* 0x002fc60000410000 */
[----:B------:R1:W-:Y:S04]  /*17fc0*/  ST.E desc[UR44][R18.64+0x280], R39 ;  /* 0x0002802712007985 */ /* 0x0003e8000c10192c */
[----:B------:R2:W-:Y:S01]  /*17fd0*/  ST.E desc[UR44][R18.64+0x284], R41 ;  /* 0x0002842912007985 */ /* 0x0005e2000c10192c */
[----:B0-----:R-:W-:-:S03]  /*17fe0*/  FMUL.FTZ R45, R9, R96 ;  /* 0x00000060092d7220 */ /* 0x001fc60000410000 */
[----:B------:R0:W-:Y:S04]  /*17ff0*/  ST.E desc[UR44][R18.64+0x294], R21 ;  /* 0x0002941512007985 */ /* 0x0001e8000c10192c */
[----:B------:R3:W-:Y:S01]  /*18000*/  ST.E desc[UR44][R18.64+0x2a0], R27 ;  /* 0x0002a01b12007985 */ /* 0x0007e2000c10192c */
[----:B-1----:R-:W-:-:S03]  /*18010*/  FMUL.FTZ R39, R9, R104 ;  /* 0x0000006809277220 */ /* 0x002fc60000410000 */
[----:B------:R1:W-:Y:S01]  /*18020*/  ST.E desc[UR44][R18.64+0x2a4], R43 ;  /* 0x0002a42b12007985 */ /* 0x0003e2000c10192c */
[----:B--2---:R-:W-:-:S03]  /*18030*/  FMUL.FTZ R41, R9, R106 ;  /* 0x0000006a09297220 */ /* 0x004fc60000410000 */
[----:B------:R2:W-:Y:S01]  /*18040*/  ST.E desc[UR44][R18.64+0x2b4], R29 ;  /* 0x0002b41d12007985 */ /* 0x0005e2000c10192c */
[----:B0-----:R-:W-:-:S03]  /*18050*/  FMUL.FTZ R21, R9, R108 ;  /* 0x0000006c09157220 */ /* 0x001fc60000410000 */
[----:B------:R0:W-:Y:S01]  /*18060*/  ST.E desc[UR44][R18.64+0x2c0], R35 ;  /* 0x0002c02312007985 */ /* 0x0001e2000c10192c */
[C---:B---3--:R-:W-:Y:S01]  /*18070*/  FMUL.FTZ R27, R9.reuse, R110 ;  /* 0x0000006e091b7220 */ /* 0x048fe20000410000 */
[C---:B-1----:R-:W-:Y:S02]  /*18080*/  FMUL.FTZ R43, R9.reuse, R114 ;  /* 0x00000072092b7220 */ /* 0x042fe40000410000 */
[----:B------:R1:W-:Y:S01]  /*18090*/  ST.E desc[UR44][R18.64+0x2c4], R17 ;  /* 0x0002c41112007985 */ /* 0x0003e2000c10192c */
[C---:B--2---:R-:W-:Y:S01]  /*180a0*/  FMUL.FTZ R29, R9.reuse, R112 ;  /* 0x00000070091d7220 */ /* 0x044fe20000410000 */
[C---:B0-----:R-:W-:Y:S02]  /*180b0*/  FMUL.FTZ R35, R9.reuse, R118 ;  /* 0x0000007609237220 */ /* 0x041fe40000410000 */
        /* <DEDUP_REMOVED lines=27> */
[C---:B--2---:R-:W-:Y:S01]  /*18270*/  FMUL.FTZ R39, R9.reuse, R144 ;  /* 0x0000009009277220 */ /* 0x044fe20000410000 */
[C---:B------:R-:W-:Y:S02]  /*18280*/  FMUL.FTZ R47, R9.reuse, R47 ;  /* 0x0000002f092f7220 */ /* 0x040fe40000410000 */
        /* <DEDUP_REMOVED lines=8> */
[----:B------:R-:W-:Y:S01]  /*18310*/  ST.E desc[UR44][R18.64+0x350], R45 ;  /* 0x0003502d12007985 */ /* 0x000fe2000c10192c */
[----:B-1----:R-:W-:-:S03]  /*18320*/  FMUL.FTZ R17, R9, R228 ;  /* 0x000000e409117220 */ /* 0x002fc60000410000 */
[----:B------:R0:W-:Y:S04]  /*18330*/  ST.E desc[UR44][R18.64+0x360], R21 ;  /* 0x0003601512007985 */ /* 0x0001e8000c10192c */
[----:B------:R1:W-:Y:S04]  /*18340*/  ST.E desc[UR44][R18.64+0x364], R27 ;  /* 0x0003641b12007985 */ /* 0x0003e8000c10192c */
[----:B------:R2:W-:Y:S04]  /*18350*/  ST.E desc[UR44][R18.64+0x370], R39 ;  /* 0x0003702712007985 */ /* 0x0005e8000c10192c */
[----:B------:R3:W-:Y:S01]  /*18360*/  ST.E desc[UR44][R18.64+0x374], R41 ;  /* 0x0003742912007985 */ /* 0x0007e2000c10192c */
[C---:B0-----:R-:W-:Y:S01]  /*18370*/  FMUL.FTZ R21, R9.reuse, R50 ;  /* 0x0000003209157220 */ /* 0x041fe20000410000 */
[----:B------:R-:W-:-:S02]  /*18380*/  FMUL.FTZ R45, R9, R8 ;  /* 0x00000008092d7220 */ /* 0x000fc40000410000 */
        /* <DEDUP_REMOVED lines=9> */
[----:B------:R0:W-:Y:S01]  /*18420*/  ST.E desc[UR44][R18.64+0x390], R17 ;  /* 0x0003901112007985 */ /* 0x0001e2000c10192c */
[C---:B--2---:R-:W-:Y:S01]  /*18430*/  FMUL.FTZ R47, R9.reuse, R16 ;  /* 0x00000010092f7220 */ /* 0x044fe20000410000 */
[----:B------:R-:W-:Y:S02]  /*18440*/  IMAD.U32 R16, RZ, RZ, UR6 ;  /* 0x00000006ff107e24 */ /* 0x000fe4000f8e00ff */
[C---:B---3--:R-:W-:Y:S01]  /*18450*/  FMUL.FTZ R43, R9.reuse, R26 ;  /* 0x0000001a092b7220 */ /* 0x048fe20000410000 */
[----:B------:R-:W-:Y:S01]  /*18460*/  FMUL.FTZ R9, R9, R20 ;  /* 0x0000001409097220 */ /* 0x000fe20000410000 */
[----:B0-----:R-:W-:Y:S01]  /*18470*/  IMAD.U32 R17, RZ, RZ, UR5 ;  /* 0x00000005ff117e24 */ /* 0x001fe2000f8e00ff */
[----:B------:R-:W-:Y:S04]  /*18480*/  ST.E desc[UR44][R18.64+0x3a4], R21 ;  /* 0x0003a41512007985 */ /* 0x000fe8000c10192c */
[----:B------:R0:W-:Y:S04]  /*18490*/  ST.E desc[UR44][R18.64+0x3b0], R27 ;  /* 0x0003b01b12007985 */ /* 0x0001e8000c10192c */
[----:B------:R1:W-:Y:S04]  /*184a0*/  ST.E desc[UR44][R18.64+0x3b4], R29 ;  /* 0x0003b41d12007985 */ /* 0x0003e8000c10192c */
[----:B------:R-:W-:Y:S04]  /*184b0*/  ST.E desc[UR44][R18.64+0x3c0], R39 ;  /* 0x0003c02712007985 */ /* 0x000fe8000c10192c */
[----:B------:R-:W-:Y:S04]  /*184c0*/  ST.E desc[UR44][R18.64+0x3c4], R41 ;  /* 0x0003c42912007985 */ /* 0x000fe8000c10192c */
[----:B------:R-:W-:Y:S04]  /*184d0*/  ST.E desc[UR44][R18.64+0x3d0], R35 ;  /* 0x0003d02312007985 */ /* 0x000fe8000c10192c */
[----:B------:R-:W-:Y:S04]  /*184e0*/  ST.E desc[UR44][R18.64+0x3d4], R43 ;  /* 0x0003d42b12007985 */ /* 0x000fe8000c10192c */
[----:B------:R-:W-:Y:S04]  /*184f0*/  ST.E desc[UR44][R18.64+0x3e0], R45 ;  /* 0x0003e02d12007985 */ /* 0x000fe8000c10192c */
[----:B------:R2:W-:Y:S04]  /*18500*/  ST.E desc[UR44][R18.64+0x3e4], R47 ;  /* 0x0003e42f12007985 */ /* 0x0005e8000c10192c */
[----:B------:R3:W-:Y:S04]  /*18510*/  ST.E desc[UR44][R18.64+0x3f0], R9 ;  /* 0x0003f00912007985 */ /* 0x0007e8000c10192c */
[----:B0-----:R-:W4:Y:S01]  /*18520*/  LD.E R27, desc[UR44][R16.64] ;  /* 0x0000002c101b7980 */ /* 0x001f22000c101900 */
[----:B------:R-:W-:Y:S01]  /*18530*/  ULOP3.LUT UR4, UR4, 0xc, URZ, 0xfc, !UPT ;  /* 0x0000000c04047892 */ /* 0x000fe2000f8efc3f */
[----:B------:R-:W-:-:S05]  /*18540*/  IMAD.U32 R21, RZ, RZ, UR5 ;  /* 0x00000005ff157e24 */ /* 0x000fca000f8e00ff */
[----:B------:R-:W-:Y:S02]  /*18550*/  IMAD.U32 R20, RZ, RZ, UR4 ;  /* 0x00000004ff147e24 */ /* 0x000fe4000f8e00ff */
[----:B----4-:R-:W-:-:S05]  /*18560*/  FMUL.FTZ R27, R28, R27 ;  /* 0x0000001b1c1b7220 */ /* 0x010fca0000410000 */
[----:B------:R0:W-:Y:S04]  /*18570*/  ST.E desc[UR44][R16.64], R27 ;  /* 0x0000001b10007985 */ /* 0x0001e8000c10192c */
[----:B-1----:R-:W4:Y:S01]  /*18580*/  LD.E R29, desc[UR44][R20.64] ;  /* 0x0000002c141d7980 */ /* 0x002f22000c101900 */
[----:B------:R-:W1:Y:S01]  /*18590*/  S2R R54, SR_TID.X ;  /* 0x0000000000367919 */ /* 0x000e620000002100 */
[----:B----4-:R-:W-:-:S05]  /*185a0*/  FMUL.FTZ R29, R28, R29 ;  /* 0x0000001d1c1d7220 */ /* 0x010fca0000410000 */
        /* <DEDUP_REMOVED lines=60> */
[----:B---3--:R-:W3:Y:S04]  /*18970*/  LD.E R9, desc[UR44][R18.64+0x3e8] ;  /* 0x0003e82c12097980 */ /* 0x008ee8000c101900 */
[----:B0-----:R-:W3:Y:S04]  /*18980*/  LD.E R27, desc[UR44][R18.64+0x3ec] ;  /* 0x0003ec2c121b7980 */ /* 0x001ee8000c101900 */
[----:B----4-:R-:W4:Y:S01]  /*18990*/  LD.E R29, desc[UR44][R18.64+0x3f8] ;  /* 0x0003f82c121d7980 */ /* 0x010f22000c101900 */
[----:B-1----:R-:W-:Y:S01]  /*189a0*/  SHF.R.U32.HI R54, RZ, 0x7, R54 ;  /* 0x00000007ff367819 */ /* 0x002fe20000011636 */
[C---:B------:R-:W-:Y:S01]  /*189b0*/  FMUL.FTZ R49, R28.reuse, R49 ;  /* 0x000000311c317220 */ /* 0x040fe20000410000 */
[----:B------:R-:W-:-:S04]  /*189c0*/  FMUL.FTZ R229, R28, R229 ;  /* 0x000000e51ce57220 */ /* 0x000fc80000410000 */
        /* <DEDUP_REMOVED lines=58> */
[C---:B---3--:R-:W-:Y:S01]  /*18d70*/  FMUL.FTZ R49, R28.reuse, R9 ;  /* 0x000000091c317220 */ /* 0x048fe20000410000 */
[C---:B------:R-:W-:Y:S01]  /*18d80*/  FMUL.FTZ R27, R28.reuse, R27 ;  /* 0x0000001b1c1b7220 */ /* 0x040fe20000410000 */
[----:B----4-:R-:W-:Y:S01]  /*18d90*/  FMUL.FTZ R29, R28, R29 ;  /* 0x0000001d1c1d7220 */ /* 0x010fe20000410000 */
[----:B------:R-:W-:Y:S01]  /*18da0*/  VIADD R28, R54, 0x8 ;  /* 0x00000008361c7836 */ /* 0x000fe20000000000 */
        /* <DEDUP_REMOVED lines=59> */
[----:B------:R3:W-:Y:S04]  /*19160*/  ST.E desc[UR44][R18.64+0x3ec], R27 ;  /* 0x0003ec1b12007985 */ /* 0x0007e8000c10192c */
[----:B------:R4:W-:Y:S01]  /*19170*/  ST.E desc[UR44][R18.64+0x3f8], R29 ;  /* 0x0003f81d12007985 */ /* 0x0009e2000c10192c */
[----:B------:R4:W-:Y:S06]  /*19180*/  BAR.SYNC.DEFER_BLOCKING R28, 0x100 ;  /* 0x0004001c0000751d */ /* 0x0009ec0000010000 */
[----:B0-----:R-:W2:Y:S04]  /*19190*/  LD.E R39, desc[UR44][R18.64+0x200] ;  /* 0x0002002c12277980 */ /* 0x001ea8000c101900 */
[----:B------:R-:W4:Y:S04]  /*191a0*/  LD.E R26, desc[UR44][R2.64] ;  /* 0x0000002c021a7980 */ /* 0x000f28000c101900 */
[----:B------:R-:W4:Y:S04]  /*191b0*/  LD.E.64 R8, desc[UR44][R18.64+0x88] ;  /* 0x0000882c12087980 */ /* 0x000f28000c101b00 */
[----:B--2---:R0:W-:Y:S04]  /*191c0*/  ST.E desc[UR44][R18.64+0x200], R39 ;  /* 0x0002002712007985 */ /* 0x0041e8000c10192c */
[----:B-1----:R-:W2:Y:S04]  /*191d0*/  LD.E R41, desc[UR44][R6.64] ;  /* 0x0000002c06297980 */ /* 0x002ea8000c101900 */
[----:B--2---:R1:W-:Y:S04]  /*191e0*/  ST.E desc[UR44][R6.64], R41 ;  /* 0x0000002906007985 */ /* 0x0043e8000c10192c */
[----:B------:R-:W2:Y:S04]  /*191f0*/  LD.E R35, desc[UR44][R16.64] ;  /* 0x0000002c10237980 */ /* 0x000ea8000c101900 */
[----:B--2---:R2:W-:Y:S04]  /*19200*/  ST.E desc[UR44][R16.64], R35 ;  /* 0x0000002310007985 */ /* 0x0045e8000c10192c */
[----:B---3--:R-:W3:Y:S04]  /*19210*/  LD.E R27, desc[UR44][R20.64] ;  /* 0x0000002c141b7980 */ /* 0x008ee8000c101900 */
[----:B---3--:R3:W-:Y:S04]  /*19220*/  ST.E desc[UR44][R20.64], R27 ;  /* 0x0000001b14007985 */ /* 0x0087e8000c10192c */
[----:B----4-:R-:W4:Y:S04]  /*19230*/  LD.E R29, desc[UR44][R18.64+0x210] ;  /* 0x0002102c121d7980 */ /* 0x010f28000c101900 */
        /* <DEDUP_REMOVED lines=75> */
[----:B------:R-:W-:Y:S04]  /*196f0*/  ST.E desc[UR44][R18.64+0x214], R43 ;  /* 0x0002142b12007985 */ /* 0x000fe8000c10192c */
[----:B------:R-:W-:Y:S04]  /*19700*/  ST.E desc[UR44][R18.64+0x218], R45 ;  /* 0x0002182d12007985 */ /* 0x000fe8000c10192c */
[----:B------:R-:W-:Y:S04]  /*19710*/  ST.E desc[UR44][R18.64+0x21c], R39 ;  /* 0x00021c2712007985 */ /* 0x000fe8000c10192c */
[----:B------:R-:W-:Y:S04]  /*19720*/  ST.E desc[UR44][R18.64+0x220], R47 ;  /* 0x0002202f12007985 */ /* 0x000fe8000c10192c */
[----:B------:R-:W-:Y:S04]  /*19730*/  ST.E desc[UR44][R18.64+0x224], R49 ;  /* 0x0002243112007985 */ /* 0x000fe8000c10192c */
[----:B------:R-:W-:Y:S04]  /*19740*/  ST.E desc[UR44][R18.64+0x228], R41 ;  /* 0x0002282912007985 */ /* 0x000fe8000c10192c */
[----:B------:R-:W-:Y:S04]  /*19750*/  ST.E desc[UR44][R18.64+0x22c], R51 ;  /* 0x00022c3312007985 */ /* 0x000fe8000c10192c */
        /* <DEDUP_REMOVED lines=8> */
[----:B0-----:R-:W3:Y:S04]  /*197e0*/  LD.E R29, desc[UR44][R18.64+0x258] ;  /* 0x0002582c121d7980 */ /* 0x001ee8000c101900 */
[----:B-1----:R-:W3:Y:S04]  /*197f0*/  LD.E R35, desc[UR44][R18.64+0x25c] ;  /* 0x00025c2c12237980 */ /* 0x002ee8000c101900 */
[----:B------:R-:W3:Y:S04]  /*19800*/  LD.E R39, desc[UR44][R18.64+0x264] ;  /* 0x0002642c12277980 */ /* 0x000ee8000c101900 */
[----:B------:R-:W3:Y:S04]  /*19810*/  LD.E R41, desc[UR44][R18.64+0x268] ;  /* 0x0002682c12297980 */ /* 0x000ee8000c101900 */
[----:B------:R-:W3:Y:S04]  /*19820*/  LD.E R43, desc[UR44][R18.64+0x270] ;  /* 0x0002702c122b7980 */ /* 0x000ee8000c101900 */
[----:B------:R-:W3:Y:S04]  /*19830*/  LD.E R45, desc[UR44][R18.64+0x278] ;  /* 0x0002782c122d7980 */ /* 0x000ee8000c101900 */
[----:B------:R-:W3:Y:S04]  /*19840*/  LD.E R47, desc[UR44][R18.64+0x280] ;  /* 0x0002802c122f7980 */ /* 0x000ee8000c101900 */
[----:B------:R-:W3:Y:S04]  /*19850*/  LD.E R49, desc[UR44][R18.64+0x288] ;  /* 0x0002882c12317980 */ /* 0x000ee8000c101900 */
[----:B------:R-:W3:Y:S04]  /*19860*/  LD.E R51, desc[UR44][R18.64+0x290] ;  /* 0x0002902c12337980 */ /* 0x000ee8000c101900 */
[----:B--2---:R-:W2:Y:S04]  /*19870*/  LD.E R53, desc[UR44][R18.64+0x298] ;  /* 0x0002982c12357980 */ /* 0x004ea8000c101900 */
        /* <DEDUP_REMOVED lines=39> */
[----:B---3--:R0:W-:Y:S04]  /*19af0*/  ST.E desc[UR44][R18.64+0x250], R27 ;  /* 0x0002501b12007985 */ /* 0x0081e8000c10192c */
        /* <DEDUP_REMOVED lines=35> */
[----:B----4-:R4:W-:Y:S04]  /*19d30*/  ST.E desc[UR44][R18.64+0x2a0], R55 ;  /* 0x0002a03712007985 */ /* 0x0109e8000c10192c */
        /* <DEDUP_REMOVED lines=75> */
[C---:B------:R-:W-:Y:S01]  /*1a1f0*/  VIADD R26, R8.reuse, 0x80 ;  /* 0x00000080081a7836 */ /* 0x040fe20000000000 */
[----:B------:R-:W-:Y:S01]  /*1a200*/  F2FP.F16.F32.PACK_AB R169, R37, R169 ;  /* 0x000000a925a9723e */ /* 0x000fe200000000ff */
[----:B------:R-:W-:Y:S01]  /*1a210*/  VIADD R28, R8, 0x100 ;  /* 0x00000100081c7836 */ /* 0x000fe20000000000 */
[----:B------:R-:W-:Y:S01]  /*1a220*/  R2UR UR15, R29 ;  /* 0x000000001d0f72ca */ /* 0x000fe200000e0000 */
[----:B------:R-:W4:Y:S01]  /*1a230*/  LD.E R24, desc[UR44][R18.64+0x200] ;  /* 0x0002002c12187980 */ /* 0x000f22000c101900 */
[----:B------:R-:W-:Y:S02]  /*1a240*/  R2UR UR10, R26 ;  /* 0x000000001a0a72ca */ /* 0x000fe400000e0000 */
[----:B------:R-:W-:Y:S01]  /*1a250*/  R2UR UR14, R28 ;  /* 0x000000001c0e72ca */ /* 0x000fe200000e0000 */
[----:B------:R-:W4:Y:S01]  /*1a260*/  LD.E R29, desc[UR44][R18.64+0x214] ;  /* 0x0002142c121d7980 */ /* 0x000f22000c101900 */
[----:B------:R-:W-:-:S02]  /*1a270*/  F2FP.F16.F32.PACK_AB R170, R72, R170 ;  /* 0x000000aa48aa723e */ /* 0x000fc400000000ff */
[----:B------:R-:W-:Y:S01]  /*1a280*/  F2FP.F16.F32.PACK_AB R171, R40, R171 ;  /* 0x000000ab28ab723e */ /* 0x000fe200000000ff */
[----:B------:R-:W4:Y:S01]  /*1a290*/  LD.E R28, desc[UR44][R18.64+0x210] ;  /* 0x0002102c121c7980 */ /* 0x000f22000c101900 */
[----:B------:R-:W-:Y:S02]  /*1a2a0*/  F2FP.F16.F32.PACK_AB R172, R32, R172 ;  /* 0x000000ac20ac723e */ /* 0x000fe400000000ff */
[----:B------:R-:W-:Y:S01]  /*1a2b0*/  F2FP.F16.F32.PACK_AB R173, R31, R173 ;  /* 0x000000ad1fad723e */ /* 0x000fe200000000ff */
[----:B------:R-:W4:Y:S01]  /*1a2c0*/  LD.E R32, desc[UR44][R18.64+0x220] ;  /* 0x0002202c12207980 */ /* 0x000f22000c101900 */
[----:B------:R-:W-:Y:S02]  /*1a2d0*/  F2FP.F16.F32.PACK_AB R174, R33, R174 ;  /* 0x000000ae21ae723e */ /* 0x000fe400000000ff */
[----:B------:R-:W-:Y:S01]  /*1a2e0*/  F2FP.F16.F32.PACK_AB R175, R34, R175 ;  /* 0x000000af22af723e */ /* 0x000fe200000000ff */
[----:B------:R-:W4:Y:S01]  /*1a2f0*/  LD.E R31, desc[UR44][R18.64+0x21c] ;  /* 0x00021c2c121f7980 */ /* 0x000f22000c101900 */
[----:B------:R-:W-:-:S02]  /*1a300*/  F2FP.F16.F32.PACK_AB R176, R36, R176 ;  /* 0x000000b024b0723e */ /* 0x000fc400000000ff */
[----:B------:R-:W-:Y:S01]  /*1a310*/  F2FP.F16.F32.PACK_AB R177, R30, R177 ;  /* 0x000000b11eb1723e */ /* 0x000fe200000000ff */
[----:B------:R-:W4:Y:S01]  /*1a320*/  LD.E R33, desc[UR44][R18.64+0x224] ;  /* 0x0002242c12217980 */ /* 0x000f22000c101900 */
[----:B------:R-:W-:-:S03]  /*1a330*/  F2FP.F16.F32.PACK_AB R178, R25, R178 ;  /* 0x000000b219b2723e */ /* 0x000fc600000000ff */
[----:B------:R-:W4:Y:S04]  /*1a340*/  LD.E R30, desc[UR44][R18.64+0x218] ;  /* 0x0002182c121e7980 */ /* 0x000f28000c101900 */
[----:B------:R-:W4:Y:S04]  /*1a350*/  LD.E R34, desc[UR44][R18.64+0x228] ;  /* 0x0002282c12227980 */ /* 0x000f28000c101900 */
        /* <DEDUP_REMOVED lines=18> */
[----:B--2---:R-:W3:Y:S04]  /*1a480*/  LD.E R53, desc[UR44][R18.64+0x274] ;  /* 0x0002742c12357980 */ /* 0x004ee8000c101900 */
[----:B------:R-:W3:Y:S04]  /*1a490*/  LD.E R54, desc[UR44][R18.64+0x278] ;  /* 0x0002782c12367980 */ /* 0x000ee8000c101900 */
[----:B----4-:R-:W3:Y:S04]  /*1a4a0*/  LD.E R55, desc[UR44][R18.64+0x27c] ;  /* 0x00027c2c12377980 */ /* 0x010ee8000c101900 */
        /* <DEDUP_REMOVED lines=43> */
[----:B------:R-:W3:Y:S01]  /*1a760*/  LD.E R99, desc[UR44][R18.64+0x32c] ;  /* 0x00032c2c12637980 */ /* 0x000ee2000c101900 */
[----:B------:R-:W-:Y:S01]  /*1a770*/  ISETP.NE.U32.AND P0, PT, R27, RZ, PT ;  /* 0x000000ff1b00720c */ /* 0x000fe20003f05070 */
[----:B------:R-:W-:-:S02]  /*1a780*/  IMAD.MOV.U32 R27, RZ, RZ, R9 ;  /* 0x000000ffff1b7224 */ /* 0x000fc400078e0009 */
[----:B------:R-:W3:Y:S03]  /*1a790*/  LD.E R100, desc[UR44][R18.64+0x330] ;  /* 0x0003302c12647980 */ /* 0x000ee6000c101900 */
[----:B------:R-:W-:Y:S01]  /*1a7a0*/  R2UR UR11, R27 ;  /* 0x000000001b0b72ca */ /* 0x000fe200000e0000 */
        /* <DEDUP_REMOVED lines=54> */
[----:B------:R-:W-:-:S02]  /*1ab10*/  R2UR UR6, R8 ;  /* 0x00000000080672ca */ /* 0x000fc400000e0000 */
[----:B------:R-:W-:Y:S01]  /*1ab20*/  R2UR UR7, R9 ;  /* 0x00000000090772ca */ /* 0x000fe200000e0000 */
[----:B------:R-:W-:Y:S01]  /*1ab30*/  VOTEU.ANY UP0, P0 ;  /* 0x00000000003f7886 */ /* 0x000fe20000000100 */
[----:B---3--:R-:W-:-:S11]  /*1ab40*/  WARPGROUP.ARRIVE ;  /* 0x00000000000079c5 */ /* 0x008fd60000000000 */
        /* <DEDUP_REMOVED lines=815> */
[----:B------:R-:W3:Y:S04]  /*1de40*/  LD.E R9, desc[UR44][R18.64+0x200] ;  /* 0x0002002c12097980 */ /* 0x000ee8000c101900 */
[----:B---3--:R3:W-:Y:S04]  /*1de50*/  ST.E desc[UR44][R18.64+0x200], R9 ;  /* 0x0002000912007985 */ /* 0x0087e8000c10192c */
[----:B------:R-:W4:Y:S04]  /*1de60*/  LD.E R11, desc[UR44][R6.64] ;  /* 0x0000002c060b7980 */ /* 0x000f28000c101900 */
[----:B----4-:R4:W-:Y:S04]  /*1de70*/  ST.E desc[UR44][R6.64], R11 ;  /* 0x0000000b06007985 */ /* 0x0109e8000c10192c */
[----:B------:R-:W2:Y:S04]  /*1de80*/  LD.E R13, desc[UR44][R16.64] ;  /* 0x0000002c100d7980 */ /* 0x000ea8000c101900 */
[----:B--2---:R2:W-:Y:S04]  /*1de90*/  ST.E desc[UR44][R16.64], R13 ;  /* 0x0000000d10007985 */ /* 0x0045e8000c10192c */
[----:B------:R-:W3:Y:S04]  /*1dea0*/  LD.E R15, desc[UR44][R20.64] ;  /* 0x0000002c140f7980 */ /* 0x000ee8000c101900 */
[----:B---3--:R3:W-:Y:S04]  /*1deb0*/  ST.E desc[UR44][R20.64], R15 ;  /* 0x0000000f14007985 */ /* 0x0087e8000c10192c */
[----:B0-----:R-:W3:Y:S04]  /*1dec0*/  LD.E R25, desc[UR44][R18.64+0x210] ;  /* 0x0002102c12197980 */ /* 0x001ee8000c101900 */
[----:B-1----:R-:W3:Y:S04]  /*1ded0*/  LD.E R27, desc[UR44][R18.64+0x214] ;  /* 0x0002142c121b7980 */ /* 0x002ee8000c101900 */
[----:B------:R-:W3:Y:S04]  /*1dee0*/  LD.E R5, desc[UR44][R18.64+0x218] ;  /* 0x0002182c12057980 */ /* 0x000ee8000c101900 */
[----:B------:R-:W3:Y:S04]  /*1def0*/  LD.E R29, desc[UR44][R18.64+0x21c] ;  /* 0x00021c2c121d7980 */ /* 0x000ee8000c101900 */
[----:B------:R-:W3:Y:S04]  /*1df00*/  LD.E R9, desc[UR44][R18.64+0x220] ;  /* 0x0002202c12097980 */ /* 0x000ee8000c101900 */
[----:B------:R-:W3:Y:S04]  /*1df10*/  LD.E R31, desc[UR44][R18.64+0x224] ;  /* 0x0002242c121f7980 */ /* 0x000ee8000c101900 */
[----:B----4-:R-:W4:Y:S04]  /*1df20*/  LD.E R7, desc[UR44][R18.64+0x228] ;  /* 0x0002282c12077980 */ /* 0x010f28000c101900 */
        /* <DEDUP_REMOVED lines=125> */
[----:B--2---:R-:W-:Y:S04]  /*1e700*/  ST.E desc[UR44][R18.64+0x230], R13 ;  /* 0x0002300d12007985 */ /* 0x004fe8000c10192c */
        /* <DEDUP_REMOVED lines=115> */
[----:B0-----:R-:W1:Y:S04]  /*1ee40*/  LDL.64 R6, [R1+0x190] ;  /* 0x0001900001067983 */ /* 0x001e680000100a00 */
[----:B------:R2:W5:Y:S04]  /*1ee50*/  LD.E R5, desc[UR44][R2.64] ;  /* 0x0000002c02057980 */ /* 0x000568000c101900 */
[----:B-1----:R-:W3:Y:S01]  /*1ee60*/  LD.E R8, desc[UR44][R6.64] ;  /* 0x0000002c06087980 */ /* 0x002ee2000c101900 */
[----:B------:R-:W-:Y:S01]  /*1ee70*/  BSSY B0, `(.L_x_13047) ;  /* 0x0000005000007945 */ /* 0x000fe20003800000 */
[----:B---3--:R-:W-:-:S04]  /*1ee80*/  LOP3.LUT R8, R8, 0x1, RZ, 0xfc, !PT ;  /* 0x0000000108087812 */ /* 0x008fc800078efcff */
[----:B------:R-:W-:-:S13]  /*1ee90*/  ISETP.NE.AND P0, PT, R8, 0x3, PT ;  /* 0x000000030800780c */ /* 0x000fda0003f05270 */
[----:B--2---:R-:W-:Y:S05]  /*1eea0*/  @!P0 BRA `(.L_x_13048) ;  /* 0x0000000000048947 */ /* 0x004fea0003800000 */
[----:B------:R-:W-:Y:S01]  /*1eeb0*/  BPT.TRAP 0x1 ;  /* 0x000000040000795c */ /* 0x000fe20000300000 */
.L_x_13048:
[----:B------:R-:W-:Y:S05]  /*1eec0*/  BSYNC B0 ;  /* 0x0000000000007941 */ /* 0x000fea0003800000 */
.L_x_13047:
        /* <DEDUP_REMOVED lines=9> */
.L_x_13030:
[----:B------:R-:W-:-:S13]  /*1ef60*/  ISETP.GE.AND P0, PT, R0, R196, PT ;  /* 0x000000c40000720c */ /* 0x000fda0003f06270 */
[----:B------:R-:W-:Y:S05]  /*1ef70*/  @!P0 BRA `(.L_x_13050) ;  /* 0x000000ac00348947 */ /* 0x000fea0003800000 */
[----:B------:R0:W5:Y:S02]  /*1ef80*/  LDL.64 R2, [R1+0x150] ;  /* 0x0001500001027983 */ /* 0x0001640000100a00 */
.L_x_13079:
[----:B-12--5:R-:W2:Y:S04]  /*1ef90*/  LD.E R5, desc[UR44][R2.64] ;  /* 0x0000002c02057980 */ /* 0x026ea8000c101900 */
        /* <DEDUP_REMOVED lines=20> */
.L_x_13052:
[----:B------:R-:W-:Y:S05]  /*1f0e0*/  BSYNC B0 ;  /* 0x0000000000007941 */ /* 0x000fea0003800000 */
.L_x_13051:
        /* <DEDUP_REMOVED lines=13> */
.L_x_13054:
[----:B------:R-:W-:Y:S05]  /*1f1c0*/  BSYNC B0 ;  /* 0x0000000000007941 */ /* 0x000fea0003800000 */
.L_x_13053:
        /* <DEDUP_REMOVED lines=8> */
.L_x_13056:
[----:B------:R-:W-:Y:S05]  /*1f250*/  BSYNC B0 ;  /* 0x0000000000007941 */ /* 0x000fea0003800000 */
.L_x_13055:
[----:B------:R-:W2:Y:S04]  /*1f260*/  LD.E R11, desc[UR44][R2.64] ;  /* 0x0000002c020b7980 */ /* 0x000ea8000c101900 */
[----:B------:R-:W2:Y:S01]  /*1f270*/  LDL.64 R20, [R1+0x80] ;  /* 0x0000800001147983 */ /* 0x000ea20000100a00 */
[----:B------:R-:W-:Y:S05]  /*1f280*/  WARPSYNC.ALL ;  /* 0x0000000000007948 */ /* 0x000fea0003800000 */
[----:B------:R3:W-:Y:S04]  /*1f290*/  STL [R1+0x60], RZ ;  /* 0x000060ff01007387 */ /* 0x0007e80000100800 */
[----:B-1---5:R-:W4:Y:S01]  /*1f2a0*/  LD.E.64 R8, desc[UR44][R18.64+0x78] ;  /* 0x0000782c12087980 */ /* 0x022f22000c101b00 */
[----:B------:R-:W-:-:S05]  /*1f2b0*/  IMAD.MOV.U32 R4, RZ, RZ, 0x1 ;  /* 0x00000001ff047424 */ /* 0x000fca00078e00ff */
[----:B------:R3:W-:Y:S04]  /*1f2c0*/  STL [R1+0x60], R4 ;  /* 0x0000600401007387 */ /* 0x0007e80000100800 */
[----:B------:R-:W3:Y:S04]  /*1f2d0*/  LD.E.64 R12, desc[UR44][R18.64+0x78] ;  /* 0x0000782c120c7980 */ /* 0x000ee8000c101b00 */
[----:B------:R1:W-:Y:S04]  /*1f2e0*/  STL [R1+0x60], R4 ;  /* 0x0000600401007387 */ /* 0x0003e80000100800 */
[----:B------:R-:W3:Y:S01]  /*1f2f0*/  LD.E.64 R14, desc[UR44][R18.64+0x78] ;  /* 0x0000782c120e7980 */ /* 0x000ee2000c101b00 */
        /* <DEDUP_REMOVED lines=8> */
[----:B----4-:R-:W-:Y:S02]  /*1f380*/  R2UR UR4, R8 ;  /* 0x00000000080472ca */ /* 0x010fe400000e0000 */
[----:B------:R-:W-:-:S13]  /*1f390*/  R2UR UR5, R9 ;  /* 0x00000000090572ca */ /* 0x000fda00000e0000 */
[----:B------:R-:W-:Y:S01]  /*1f3a0*/  HGMMA.64x96x16.F32 R24, gdesc[UR4], RZ, !UPT, gsb0 ;  /* 0x01600000041879f0 */ /* 0x000fe2000c0008ff */
[----:B---3--:R-:W-:Y:S02]  /*1f3b0*/  VIADD R12, R12, 0x2 ;  /* 0x000000020c0c7836 */ /* 0x008fe40000000000 */
        /* <DEDUP_REMOVED lines=12> */
[----:B------:R-:W-:Y:S01]  /*1f480*/  IADD3 R8, R10, 0x4, RZ ;  /* 0x000000040a087810 */ /* 0x000fe20007ffe0ff */
[--C-:B------:R-:W-:Y:S01]  /*1f490*/  IMAD.MOV.U32 R9, RZ, RZ, R21.reuse ;  /* 0x000000ffff097224 */ /* 0x100fe200078e0015 */
[----:B------:R-:W-:Y:S01]  /*1f4a0*/  BSSY B0, `(.L_x_13058) ;  /* 0x0000018000007945 */ /* 0x000fe20003800000 */
[----:B--2---:R-:W-:Y:S01]  /*1f4b0*/  VIADD R16, R16, 0x6 ;  /* 0x0000000610107836 */ /* 0x004fe20000000000 */
[----:B------:R-:W-:Y:S01]  /*1f4c0*/  HGMMA.64x96x16.F32 R24, gdesc[UR4], R24, gsb0 ;  /* 0x01600000041879f0 */ /* 0x000fe20008000818 */
[----:B------:R-:W-:Y:S01]  /*1f4d0*/  R2UR UR6, R8 ;  /* 0x00000000080672ca */ /* 0x000fe200000e0000 */
[----:B------:R-:W-:Y:S01]  /*1f4e0*/  VIADD R8, R10, 0x6 ;  /* 0x000000060a087836 */ /* 0x000fe20000000000 */
[----:B------:R-:W-:Y:S01]  /*1f4f0*/  R2UR UR7, R9 ;  /* 0x00000000090772ca */ /* 0x000fe200000e0000 */
[----:B------:R-:W-:Y:S01]  /*1f500*/  IMAD.MOV.U32 R9, RZ, RZ, R21 ;  /* 0x000000ffff097224 */ /* 0x000fe200078e0015 */
[----:B------:R-:W-:-:S02]  /*1f510*/  R2UR UR4, R14 ;  /* 0x000000000e0472ca */ /* 0x000fc400000e0000 */
        /* <DEDUP_REMOVED lines=16> */
.L_x_13059:
[----:B------:R-:W-:Y:S05]  /*1f620*/  BSYNC B0 ;  /* 0x0000000000007941 */ /* 0x000fea0003800000 */
.L_x_13058:
        /* <DEDUP_REMOVED lines=13> */
.L_x_13061:
[----:B------:R-:W-:Y:S05]  /*1f700*/  BSYNC B0 ;  /* 0x0000000000007941 */ /* 0x000fea0003800000 */
.L_x_13060:
        /* <DEDUP_REMOVED lines=8> */
.L_x_13063:
[----:B------:R-:W-:Y:S05]  /*1f790*/  BSYNC B0 ;  /* 0x0000000000007941 */ /* 0x000fea0003800000 */
.L_x_13062:
[----:B------:R-:W2:Y:S04]  /*1f7a0*/  LD.E R17, desc[UR44][R2.64] ;  /* 0x0000002c02117980 */ /* 0x000ea8000c101900 */
[----:B------:R-:W2:Y:S04]  /*1f7b0*/  LDL.64 R6, [R1+0xf8] ;  /* 0x0000f80001067983 */ /* 0x000ea80000100a00 */
[----:B------:R-:W3:Y:S04]  /*1f7c0*/  LDL R5, [R1+0x70] ;  /* 0x0000700001057983 */ /* 0x000ee80000100800 */
[----:B-1---5:R-:W4:Y:S04]  /*1f7d0*/  LDL.64 R8, [R1+0xf0] ;  /* 0x0000f00001087983 */ /* 0x022f280000100a00 */
[----:B------:R-:W4:Y:S04]  /*1f7e0*/  LDL.64 R10, [R1+0xf0] ;  /* 0x0000f000010a7983 */ /* 0x000f280000100a00 */
[----:B------:R-:W4:Y:S04]  /*1f7f0*/  LDL.64 R12, [R1+0xf0] ;  /* 0x0000f000010c7983 */ /* 0x000f280000100a00 */
[----:B------:R-:W4:Y:S01]  /*1f800*/  LDL.64 R14, [R1+0xf0] ;  /* 0x0000f000010e7983 */ /* 0x000f220000100a00 */
[----:B------:R-:W-:Y:S05]  /*1f810*/  WARPSYNC.ALL ;  /* 0x0000000000007948 */ /* 0x000fea0003800000 */
[----:B------:R-:W-:Y:S01]  /*1f820*/  WARPGROUP.ARRIVE ;  /* 0x00000000000079c5 */ /* 0x000fe20000000000 */
[----:B--2---:R-:W-:Y:S01]  /*1f830*/  IMAD R6, R17, 0xc00, R6 ;  /* 0x00000c0011067824 */ /* 0x004fe200078e0206 */
[----:B------:R-:W-:Y:S01]  /*1f840*/  R2UR UR7, R7 ;  /* 0x00000000070772ca */ /* 0x000fe200000e0000 */
[----:B------:R-:W2:Y:S01]  /*1f850*/  LDL.64 R16, [R1+0xf0] ;  /* 0x0000f00001107983 */ /* 0x000ea20000100a00 */
[----:B---3--:R-:W-:-:S02]  /*1f860*/  ISETP.NE.U32.AND P0, PT, R5, RZ, PT ;  /* 0x000000ff0500720c */ /* 0x008fc40003f05070 */
[----:B------:R-:W-:Y:S02]  /*1f870*/  R2UR UR6, R6 ;  /* 0x00000000060672ca */ /* 0x000fe400000e0000 */
        /* <DEDUP_REMOVED lines=82> */
[----:B--2---:R-:W-:Y:S01]  /*1fda0*/  IADD3 R16, R16, 0x800, RZ ;  /* 0x0000080010107810 */ /* 0x004fe20007ffe0ff */
        /* <DEDUP_REMOVED lines=109> */
.L_x_13066:
[----:B------:R-:W-:Y:S05]  /*20480*/  BSYNC B0 ;  /* 0x0000000000007941 */ /* 0x000fea0003800000 */
.L_x_13065:
[----:B------:R-:W2:Y:S04]  /*20490*/  LD.E.64 R6, desc[UR44][R72.64+0x20] ;  /* 0x0000202c48067980 */ /* 0x000ea8000c101b00 */
[----:B------:R-:W3:Y:S01]  /*204a0*/  LD.E R8, desc[UR44][R72.64+0xc] ;  /* 0x00000c2c48087980 */ /* 0x000ee2000c101900 */
[----:B--2---:R-:W-:-:S05]  /*204b0*/  MOV R6, R6 ;  /* 0x0000000600067202 */ /* 0x004fca0000000f00 */
[----:B-----5:R-:W-:-:S05]  /*204c0*/  IMAD R5, R5, 0x8, R6 ;  /* 0x0000000805057824 */ /* 0x020fca00078e0206 */
[----:B---3--:R-:W-:-:S04]  /*204d0*/  PRMT R5, R8, 0x654, R5 ;  /* 0x0000065408057816 */ /* 0x008fc80000000005 */
[----:B------:R1:W-:Y:S01]  /*204e0*/  SYNCS.ARRIVE.TRANS64.RED.A1T0 RZ, [R5+URZ], RZ ;  /* 0x000000ff05ff79a7 */ /* 0x0003e2000810043f */
[----:B------:R-:W1:Y:S04]  /*204f0*/  LDL R76, [R1+0x11c] ;  /* 0x00011c00014c7983 */ /* 0x000e680000100800 */
[----:B------:R-:W2:Y:S04]  /*20500*/  LDL R74, [R1+0x50] ;  /* 0x00005000014a7983 */ /* 0x000ea80000100800 */
[----:B------:R-:W3:Y:S04]  /*20510*/  LDL.64 R6, [R1+0x140] ;  /* 0x0001400001067983 */ /* 0x000ee80000100a00 */
[----:B------:R-:W4:Y:S04]  /*20520*/  LDL R75, [R1+0x148] ;  /* 0x00014800014b7983 */ /* 0x000f280000100800 */
[----:B------:R-:W4:Y:S04]  /*20530*/  LDL.128 R12, [R1+0x130] ;  /* 0x00013000010c7983 */ /* 0x000f280000100c00 */
[----:B------:R-:W4:Y:S01]  /*20540*/  LDL.128 R8, [R1+0x120] ;  /* 0x0001200001087983 */ /* 0x000f220000100c00 */
[----:B------:R-:W-:Y:S01]  /*20550*/  BSSY B0, `(.L_x_13067) ;  /* 0x0000040000007945 */ /* 0x000fe20003800000 */
[----:B-1----:R-:W-:-:S04]  /*20560*/  SHF.R.S32.HI R5, RZ, 0x1f, R76 ;  /* 0x0000001fff057819 */ /* 0x002fc8000001144c */
        /* <DEDUP_REMOVED lines=16> */
[----:B--2---:R-:W-:Y:S01]  /*20670*/  IMAD R74, R74, 0x8, R5 ;  /* 0x000000084a4a7824 */ /* 0x004fe200078e0205 */
[----:B------:R-:W-:Y:S01]  /*20680*/  LEA.HI R5, R79, R79, RZ, 0x1 ;  /* 0x0000004f4f057211 */ /* 0x000fe200078f08ff */
[----:B------:R-:W-:Y:S01]  /*20690*/  IMAD.IADD R73, R72, 0x1, -R73 ;  /* 0x0000000148497824 */ /* 0x000fe200078e0a49 */
[----:B------:R-:W-:-:S02]  /*206a0*/  LOP3.LUT R16, R16, 0x3fffffe, RZ, 0xc0, !PT ;  /* 0x03fffffe10107812 */ /* 0x000fc400078ec0ff */
[----:B------:R-:W-:Y:S01]  /*206b0*/  LOP3.LUT R20, R5, 0x1ffffffe, RZ, 0xc0, !PT ;  /* 0x1ffffffe05147812 */ /* 0x000fe200078ec0ff */
[----:B------:R-:W-:Y:S01]  /*206c0*/  IMAD.U32 R73, R74, 0x10, R73 ;  /* 0x000000104a497824 */ /* 0x000fe200078e0049 */
[----:B------:R-:W-:Y:S02]  /*206d0*/  IADD3 R16, R77, -R16, RZ ;  /* 0x800000104d107210 */ /* 0x000fe40007ffe0ff */
[----:B---3--:R-:W-:Y:S01]  /*206e0*/  ISETP.NE.AND P0, PT, R6, 0x1, PT ;  /* 0x000000010600780c */ /* 0x008fe20003f05270 */
[----:B------:R-:W-:Y:S02]  /*206f0*/  IMAD.IADD R20, R79, 0x1, -R20 ;  /* 0x000000014f147824 */ /* 0x000fe400078e0a14 */
[----:B------:R-:W-:-:S04]  /*20700*/  IMAD R73, R16, 0x40, R73 ;  /* 0x0000004010497824 */ /* 0x000fc800078e0249 */
[----:B------:R-:W-:-:S06]  /*20710*/  IMAD R6, R20, 0x8, R73 ;  /* 0x0000000814067824 */ /* 0x000fcc00078e0249 */
[----:B------:R-:W-:-:S05]  /*20720*/  @P0 IMAD.HI.U32 R16, R6, R7, RZ ;  /* 0x0000000706100227 */ /* 0x000fca00078e00ff */
[----:B----4-:R-:W-:Y:S01]  /*20730*/  @P0 SHF.R.U32.HI R6, RZ, R75, R16 ;  /* 0x0000004bff060219 */ /* 0x010fe20000011610 */
[----:B------:R-:W-:Y:S01]  /*20740*/  IMAD.MOV.U32 R5, RZ, RZ, -0x60 ;  /* 0xffffffa0ff057424 */ /* 0x000fe200078e00ff */
[----:B------:R-:W-:-:S03]  /*20750*/  LOP3.LUT R16, R21, 0x7ffffffc, RZ, 0xc0, !PT ;  /* 0x7ffffffc15107812 */ /* 0x000fc600078ec0ff */
[----:B------:R-:W1:Y:S01]  /*20760*/  SHFL.IDX PT, R20, R6, RZ, 0x1c1f ;  /* 0x001c1fff06147589 */ /* 0x000e6200000e0000 */
        /* <DEDUP_REMOVED lines=10> */
[--C-:B-1----:R-:W-:Y:S02]  /*20810*/  IMAD.IADD R10, R11, 0x1, R20.reuse ;  /* 0x000000010b0a7824 */ /* 0x102fe400078e0214 */
        /* <DEDUP_REMOVED lines=12> */
.L_x_13070:
[----:B------:R-:W-:-:S13]  /*208e0*/  ISETP.NE.AND P0, PT, R13, 0x1, PT ;  /* 0x000000010d00780c */ /* 0x000fda0003f05270 */
[----:B------:R-:W-:-:S05]  /*208f0*/  @P0 IMAD.HI.U32 R12, R7, R14, RZ ;  /* 0x0000000e070c0227 */ /* 0x000fca00078e00ff */
[----:B------:R-:W-:-:S07]  /*20900*/  @P0 SHF.R.U32.HI R7, RZ, R15, R12 ;  /* 0x0000000fff070219 */ /* 0x000fce000001160c */
.L_x_13071:
[----:B------:R-:W-:Y:S05]  /*20910*/  BSYNC B1 ;  /* 0x0000000000017941 */ /* 0x000fea0003800000 */
.L_x_13069:
[----:B------:R-:W-:-:S05]  /*20920*/  IMAD R12, R7, R13, R90 ;  /* 0x0000000d070c7224 */ /* 0x000fca00078e025a */
[----:B------:R-:W-:Y:S02]  /*20930*/  VIMNMX R5, R5, R12, !PT ;  /* 0x0000000c05057248 */ /* 0x000fe40007fe0100 */
[----:B------:R-:W-:-:S07]  /*20940*/  VIADDMNMX R10, R12, R13, R10, PT ;  /* 0x0000000d0c0a7246 */ /* 0x000fce000380010a */
.L_x_13068:
[----:B------:R-:W-:Y:S05]  /*20950*/  BSYNC B0 ;  /* 0x0000000000007941 */ /* 0x000fea0003800000 */
.L_x_13067:
[C---:B------:R-:W-:Y:S01]  /*20960*/  ISETP.GE.AND P0, PT, R17.reuse, 0x2, PT ;  /* 0x000000021100780c */ /* 0x040fe20003f06270 */
[----:B------:R-:W1:Y:S01]  /*20970*/  SHFL.IDX PT, R6, R6, 0x1, 0x1c1f ;  /* 0x003c1f0006067f89 */ /* 0x000e6200000e0000 */
        /* <DEDUP_REMOVED lines=13> */
[----:B-1----:R-:W-:Y:S01]  /*20a50*/  IMAD.IADD R7, R16, 0x1, R6 ;  /* 0x0000000110077824 */ /* 0x002fe200078e0206 */
        /* <DEDUP_REMOVED lines=114> */
.L_x_13075:
[----:B------:R-:W-:-:S13]  /*21180*/  ISETP.NE.AND P6, PT, R13, 0x1, PT ;  /* 0x000000010d00780c */ /* 0x000fda0003fc5270 */
[----:B------:R-:W-:-:S05]  /*21190*/  @P6 IMAD.HI.U32 R14, R8, R14, RZ ;  /* 0x0000000e080e6227 */ /* 0x000fca00078e00ff */
[----:B------:R-:W-:-:S07]  /*211a0*/  @P6 SHF.R.U32.HI R8, RZ, R15, R14 ;  /* 0x0000000fff086219 */ /* 0x000fce000001160e */
.L_x_13076:
[----:B------:R-:W-:Y:S05]  /*211b0*/  BSYNC B1 ;  /* 0x0000000000017941 */ /* 0x000fea0003800000 */
.L_x_13074:
[----:B------:R-:W-:-:S05]  /*211c0*/  IMAD R8, R8, R13, R90 ;  /* 0x0000000d08087224 */ /* 0x000fca00078e025a */
[----:B------:R-:W-:Y:S02]  /*211d0*/  VIADDMNMX R10, R8, R13, R10, PT ;  /* 0x0000000d080a7246 */ /* 0x000fe4000380010a */
[----:B------:R-:W-:-:S07]  /*211e0*/  VIMNMX R7, R7, R8, !PT ;  /* 0x0000000807077248 */ /* 0x000fce0007fe0100 */
.L_x_13073:
[----:B------:R-:W-:Y:S05]  /*211f0*/  BSYNC B0 ;  /* 0x0000000000007941 */ /* 0x000fea0003800000 */
.L_x_13072:
[----:B------:R-:W-:Y:S01]  /*21200*/  ISETP.GT.AND P5, PT, R7, RZ, !P5 ;  /* 0x000000ff0700720c */ /* 0x000fe20006fa4270 */
[----:B------:R-:W2:Y:S01]  /*21210*/  LDL R13, [R1+0x430] ;  /* 0x00043000010d7983 */ /* 0x000ea20000100800 */
        /* <DEDUP_REMOVED lines=70> */
[----:B------:R-:W-:Y:S02]  /*21680*/  ISETP.LT.OR P5, PT, R10, 0x42, P5 ;  /* 0x000000420a00780c */ /* 0x000fe40002fa1670 */
[----:B------:R-:W-:Y:S02]  /*21690*/  ISETP.GT.AND P0, PT, R7, 0x48, !P0 ;  /* 0x000000480700780c */ /* 0x000fe40004704270 */
[----:B------:R-:W-:-:S02]  /*216a0*/  FSEL R59, R59, -INF , !P5 ;  /* 0xff8000003b3b7808 */ /* 0x000fc40006800000 */
[C---:B------:R-:W-:Y:S02]  /*216b0*/  ISETP.GT.AND P1, PT, R7.reuse, 0x49, !P1 ;  /* 0x000000490700780c */ /* 0x040fe40004f24270 */
[C---:B------:R-:W-:Y:S02]  /*216c0*/  ISETP.LT.OR P0, PT, R10.reuse, 0x49, P0 ;  /* 0x000000490a00780c */ /* 0x040fe40000701670 */
[C---:B------:R-:W-:Y:S02]  /*216d0*/  ISETP.GT.AND P2, PT, R7.reuse, 0x50, !P2 ;  /* 0x000000500700780c */ /* 0x040fe40005744270 */
[----:B------:R-:W-:Y:S02]  /*216e0*/  ISETP.LT.OR P1, PT, R10, 0x4a, P1 ;  /* 0x0000004a0a00780c */ /* 0x000fe40000f21670 */
[----:B------:R-:W-:Y:S02]  /*216f0*/  FSEL R62, R62, -INF , !P0 ;  /* 0xff8000003e3e7808 */ /* 0x000fe40004000000 */
[----:B------:R-:W-:-:S02]  /*21700*/  ISETP.GT.AND P3, PT, R7, 0x51, !P3 ;  /* 0x000000510700780c */ /* 0x000fc40005f64270 */
[C---:B------:R-:W-:Y:S02]  /*21710*/  ISETP.LT.OR P2, PT, R10.reuse, 0x51, P2 ;  /* 0x000000510a00780c */ /* 0x040fe40001741670 */
[----:B------:R-:W-:Y:S02]  /*21720*/  FSEL R63, R63, -INF , !P1 ;  /* 0xff8000003f3f7808 */ /* 0x000fe40004800000 */
[C---:B------:R-:W-:Y:S02]  /*21730*/  ISETP.GT.AND P4, PT, R7.reuse, 0x58, !P4 ;  /* 0x000000580700780c */ /* 0x040fe40006784270 */
[----:B------:R-:W-:Y:S02]  /*21740*/  ISETP.LT.OR P3, PT, R10, 0x52, P3 ;  /* 0x000000520a00780c */ /* 0x000fe40001f61670 */
[----:B------:R-:W-:Y:S02]  /*21750*/  FSEL R66, R66, -INF , !P2 ;  /* 0xff80000042427808 */ /* 0x000fe40005000000 */
[----:B------:R-:W-:-:S02]  /*21760*/  ISETP.GT.AND P0, PT, R7, 0x59, !P6 ;  /* 0x000000590700780c */ /* 0x000fc40007704270 */
[C---:B------:R-:W-:Y:S02]  /*21770*/  ISETP.LT.OR P4, PT, R10.reuse, 0x59, P4 ;  /* 0x000000590a00780c */ /* 0x040fe40002781670 */
[----:B------:R-:W-:Y:S02]  /*21780*/  FSEL R67, R67, -INF , !P3 ;  /* 0xff80000043437808 */ /* 0x000fe40005800000 */
[----:B------:R-:W-:Y:S02]  /*21790*/  ISETP.LT.OR P0, PT, R10, 0x5a, P0 ;  /* 0x0000005a0a00780c */ /* 0x000fe40000701670 */
[----:B------:R-:W-:Y:S02]  /*217a0*/  FSEL R70, R70, -INF , !P4 ;  /* 0xff80000046467808 */ /* 0x000fe40006000000 */
[----:B------:R-:W-:Y:S02]  /*217b0*/  FSEL R71, R71, -INF , !P0 ;  /* 0xff80000047477808 */ /* 0x000fe40004000000 */
[----:B---3--:R-:W-:-:S04]  /*217c0*/  FMNMX.FTZ R5, R88, R16, !PT ;  /* 0x0000001058057209 */ /* 0x008fc80007810000 */
        /* <DEDUP_REMOVED lines=52> */
[----:B------:R1:W-:Y:S04]  /*21b10*/  STL.64 [R1+0x410], R8 ;  /* 0x0004100801007387 */ /* 0x0003e80000100a00 */
[----:B------:R-:W-:Y:S04]  /*21b20*/  STL [R1+0x410], R10 ;  /* 0x0004100a01007387 */ /* 0x000fe80000100800 */
[----:B------:R-:W2:Y:S04]  /*21b30*/  LDL R12, [R1+0x410] ;  /* 0x00041000010c7983 */ /* 0x000ea80000100800 */
[----:B------:R-:W4:Y:S01]  /*21b40*/  LDL R11, [R1+0x414] ;  /* 0x00041400010b7983 */ /* 0x000f220000100800 */
[----:B--2---:R-:W-:Y:S01]  /*21b50*/  FMUL.FTZ R5, R13, R12 ;  /* 0x0000000c0d057220 */ /* 0x004fe20000410000 */
[----:B------:R-:W-:-:S04]  /*21b60*/  FSETP.NEU.FTZ.AND P0, PT, R12, -INF , PT ;  /* 0xff8000000c00780b */ /* 0x000fc80003f1d000 */
[----:B------:R-:W-:-:S05]  /*21b70*/  FSEL R5, R5, RZ, P0 ;  /* 0x000000ff05057208 */ /* 0x000fca0000000000 */
[----:B-1----:R-:W-:-:S04]  /*21b80*/  FFMA.FTZ R8, R86, R13, -R5 ;  /* 0x0000000d56087223 */ /* 0x002fc80000010805 */
[----:B------:R4:W-:Y:S02]  /*21b90*/  MUFU.EX2 R29, R8 ;  /* 0x00000008001d7308 */ /* 0x0009e40000000800 */
[----:B----4-:R-:W1:Y:S02]  /*21ba0*/  SHFL.BFLY PT, R8, R11, 0x2, 0x1f ;  /* 0x0c401f000b087f89 */ /* 0x010e6400000e0000 */
[----:B-1----:R-:W-:-:S05]  /*21bb0*/  FMNMX.FTZ R8, R8, R11, !PT ;  /* 0x0000000b08087209 */ /* 0x002fca0007810000 */
[----:B------:R-:W1:Y:S01]  /*21bc0*/  SHFL.BFLY PT, R9, R8, 0x1, 0x1f ;  /* 0x0c201f0008097f89 */ /* 0x000e6200000e0000 */
        /* <DEDUP_REMOVED lines=24> */
[-C--:B------:R-:W-:Y:S01]  /*21d50*/  FFMA.FTZ R21, R24, R13.reuse, -R5 ;  /* 0x0000000d18157223 */ /* 0x080fe20000010805 */
[C---:B------:R-:W-:Y:S01]  /*21d60*/  FSETP.NEU.FTZ.AND P0, PT, R8.reuse, -INF , PT ;  /* 0xff8000000800780b */ /* 0x040fe20003f1d000 */
[----:B------:R-:W-:-:S03]  /*21d70*/  FMUL.FTZ R5, R8, R13 ;  /* 0x0000000d08057220 */ /* 0x000fc60000410000 */
[----:B------:R-:W-:Y:S02]  /*21d80*/  FSEL R10, R8, RZ, P0 ;  /* 0x000000ff080a7208 */ /* 0x000fe40000000000 */
[----:B------:R-:W-:Y:S01]  /*21d90*/  FSEL R12, R5, RZ, P0 ;  /* 0x000000ff050c7208 */ /* 0x000fe20000000000 */
[----:B------:R-:W-:Y:S02]  /*21da0*/  FADD.FTZ R16, R16, -R11 ;  /* 0x8000000b10107221 */ /* 0x000fe40000010000 */
[----:B------:R-:W-:Y:S02]  /*21db0*/  FADD.FTZ R10, R17, -R10 ;  /* 0x8000000a110a7221 */ /* 0x000fe40000010000 */
[-CC-:B------:R-:W-:Y:S01]  /*21dc0*/  FFMA.FTZ R28, R26, R13.reuse, -R12.reuse ;  /* 0x0000000d1a1c7223 */ /* 0x180fe2000001080c */
[-C--:B------:R-:W-:Y:S01]  /*21dd0*/  FMUL.FTZ R16, R16, R13.reuse ;  /* 0x0000000d10107220 */ /* 0x080fe20000410000 */
[----:B------:R-:W-:Y:S01]  /*21de0*/  FMUL.FTZ R10, R13, R10 ;  /* 0x0000000a0d0a7220 */ /* 0x000fe20000410000 */
[-CC-:B------:R-:W-:Y:S01]  /*21df0*/  FFMA.FTZ R169, R27, R13.reuse, -R12.reuse ;  /* 0x0000000d1ba97223 */ /* 0x180fe2000001080c */
[----:B------:R-:W-:Y:S01]  /*21e00*/  MUFU.EX2 R15, R15 ;  /* 0x0000000f000f7308 */ /* 0x000fe20000000800 */
[----:B------:R-:W-:-:S07]  /*21e10*/  FFMA.FTZ R171, R30, R13, -R12 ;  /* 0x0000000d1eab7223 */ /* 0x000fce000001080c */
[----:B------:R-:W3:Y:S01]  /*21e20*/  MUFU.EX2 R24, R16 ;  /* 0x0000001000187308 */ /* 0x000ee20000000800 */
[----:B------:R-:W-:-:S07]  /*21e30*/  FFMA.FTZ R30, R31, R13, -R12 ;  /* 0x0000000d1f1e7223 */ /* 0x000fce000001080c */
[----:B------:R-:W-:Y:S08]  /*21e40*/  MUFU.EX2 R28, R28 ;  /* 0x0000001c001c7308 */ /* 0x000ff00000000800 */
        /* <DEDUP_REMOVED lines=8> */
[----:B-1----:R-:W-:-:S06]  /*21ed0*/  FFMA.FTZ R6, R7, R25, R28 ;  /* 0x0000001907067223 */ /* 0x002fcc000001001c */
[----:B------:R-:W1:Y:S01]  /*21ee0*/  MUFU.EX2 R30, R30 ;  /* 0x0000001e001e7308 */ /* 0x000e620000000800 */
[----:B------:R-:W-:Y:S01]  /*21ef0*/  FFMA.FTZ R175, R38, R13, -R12 ;  /* 0x0000000d26af7223 */ /* 0x000fe2000001080c */
[----:B--2---:R-:W-:-:S06]  /*21f00*/  FADD.FTZ R5, R168, R5 ;  /* 0x00000005a8057221 */ /* 0x004fcc0000010000 */
[----:B------:R-:W2:Y:S01]  /*21f10*/  MUFU.EX2 R172, R172 ;  /* 0x000000ac00ac7308 */ /* 0x000ea20000000800 */
[----:B----4-:R-:W-:Y:S01]  /*21f20*/  FADD.FTZ R6, R169, R6 ;  /* 0x00000006a9067221 */ /* 0x010fe20000010000 */
[----:B------:R-:W-:-:S06]  /*21f30*/  FFMA.FTZ R34, R39, R13, -R12 ;  /* 0x0000000d27227223 */ /* 0x000fcc000001080c */
[----:B------:R-:W3:Y:S01]  /*21f40*/  MUFU.EX2 R173, R173 ;  /* 0x000000ad00ad7308 */ /* 0x000ee20000000800 */
[----:B0-----:R-:W-:Y:S01]  /*21f50*/  FADD.FTZ R10, R170, R5 ;  /* 0x00000005aa0a7221 */ /* 0x001fe20000010000 */
[----:B------:R-:W-:-:S06]  /*21f60*/  FADD.FTZ R5, R171, R6 ;  /* 0x00000006ab057221 */ /* 0x000fcc0000010000 */
[----:B------:R-:W0:Y:S01]  /*21f70*/  MUFU.EX2 R33, R33 ;  /* 0x0000002100217308 */ /* 0x000e220000000800 */
[----:B------:R-:W-:-:S07]  /*21f80*/  FFMA.FTZ R177, R42, R13, -R12 ;  /* 0x0000000d2ab17223 */ /* 0x000fce000001080c */
[----:B------:R-:W4:Y:S01]  /*21f90*/  MUFU.EX2 R32, R32 ;  /* 0x0000002000207308 */ /* 0x000f220000000800 */
[----:B------:R-:W-:Y:S01]  /*21fa0*/  FADD.FTZ R7, R29, R10 ;  /* 0x0000000a1d077221 */ /* 0x000fe20000010000 */
[----:B-1----:R-:W-:-:S06]  /*21fb0*/  FADD.FTZ R6, R30, R5 ;  /* 0x000000051e067221 */ /* 0x002fcc0000010000 */
        /* <DEDUP_REMOVED lines=75> */
[----:B------:R-:W1:Y:S08]  /*22470*/  MUFU.EX2 R190, R190 ;  /* 0x000000be00be7308 */ /* 0x000e700000000800 */
[----:B------:R-:W1:Y:S01]  /*22480*/  MUFU.EX2 R20, R20 ;  /* 0x0000001400147308 */ /* 0x000e620000000800 */
[----:B--2---:R-:W-:Y:S01]  /*22490*/  FADD.FTZ R10, R201, R10 ;  /* 0x0000000ac90a7221 */ /* 0x004fe20000010000 */
[----:B---3--:R-:W-:-:S06]  /*224a0*/  FADD.FTZ R6, R192, R7 ;  /* 0x00000007c0067221 */ /* 0x008fcc0000010000 */
[----:B------:R-:W2:Y:S08]  /*224b0*/  MUFU.EX2 R188, R188 ;  /* 0x000000bc00bc7308 */ /* 0x000eb00000000800 */
[----:B------:R-:W3:Y:S01]  /*224c0*/  MUFU.EX2 R5, R5 ;  /* 0x0000000500057308 */ /* 0x000ee20000000800 */
[----:B0-----:R-:W-:Y:S01]  /*224d0*/  FADD.FTZ R7, R189, R10 ;  /* 0x0000000abd077221 */ /* 0x001fe20000010000 */
[----:B----4-:R-:W-:-:S06]  /*224e0*/  FADD.FTZ R9, R17, R6 ;  /* 0x0000000611097221 */ /* 0x010fcc0000010000 */
[----:B------:R-:W0:Y:S08]  /*224f0*/  MUFU.EX2 R21, R21 ;  /* 0x0000001500157308 */ /* 0x000e300000000800 */
[----:B------:R-:W4:Y:S01]  /*22500*/  MUFU.EX2 R16, R16 ;  /* 0x0000001000107308 */ /* 0x000f220000000800 */
[----:B-1----:R-:W-:Y:S01]  /*22510*/  FADD.FTZ R7, R190, R7 ;  /* 0x00000007be077221 */ /* 0x002fe20000010000 */
[----:B------:R-:W-:-:S03]  /*22520*/  FADD.FTZ R6, R20, R9 ;  /* 0x0000000914067221 */ /* 0x000fc60000010000 */
[----:B--2---:R-:W-:Y:S01]  /*22530*/  FADD.FTZ R10, R188, R7 ;  /* 0x00000007bc0a7221 */ /* 0x004fe20000010000 */
[----:B---3--:R-:W-:-:S03]  /*22540*/  FADD.FTZ R11, R5, R6 ;  /* 0x00000006050b7221 */ /* 0x008fc60000010000 */
[----:B0-----:R-:W-:Y:S01]  /*22550*/  FADD.FTZ R10, R21, R10 ;  /* 0x0000000a150a7221 */ /* 0x001fe20000010000 */
[----:B------:R-:W-:Y:S01]  /*22560*/  STL [R1+0x414], R8 ;  /* 0x0004140801007387 */ /* 0x000fe20000100800 */
[----:B----4-:R-:W-:-:S05]  /*22570*/  FADD.FTZ R11, R16, R11 ;  /* 0x0000000b100b7221 */ /* 0x010fca0000010000 */
[----:B------:R-:W-:Y:S04]  /*22580*/  STL.64 [R1+0x420], R10 ;  /* 0x0004200a01007387 */ /* 0x000fe80000100a00 */
[----:B------:R-:W2:Y:S01]  /*22590*/  LD.E R9, desc[UR44][R18.64+0x200] ;  /* 0x0002002c12097980 */ /* 0x000ea2000c101900 */
[----:B------:R-:W-:-:S04]  /*225a0*/  UIADD3 UR4, UP0, UR37, 0x200, URZ ;  /* 0x0000020025047890 */ /* 0x000fc8000ff1e03f */
[----:B------:R-:W-:Y:S02]  /*225b0*/  ULOP3.LUT UR6, UR4, 0x4, URZ, 0xfc, !UPT ;  /* 0x0000000404067892 */ /* 0x000fe4000f8efc3f */
[----:B------:R-:W-:-:S04]  /*225c0*/  UIADD3.X UR5, URZ, UR36, URZ, UP0, !UPT ;  /* 0x000000243f057290 */ /* 0x000fc800087fe43f */
[----:B------:R-:W-:Y:S02]  /*225d0*/  IMAD.U32 R6, RZ, RZ, UR6 ;  /* 0x00000006ff067e24 */ /* 0x000fe4000f8e00ff */
        /* <DEDUP_REMOVED lines=384> */
[----:B------:R0:W-:Y:S04]  /*23de0*/  ST.E desc[UR44][R18.64+0x3b8], R31 ;  /* 0x0003b81f12007985 */ /* 0x0001e8000c10192c */
[----:B------:R1:W-:Y:S04]  /*23df0*/  ST.E desc[UR44][R18.64+0x3bc], R35 ;  /* 0x0003bc2312007985 */ /* 0x0003e8000c10192c */
[----:B------:R-:W-:Y:S04]  /*23e00*/  ST.E desc[UR44][R18.64+0x3c8], R39 ;  /* 0x0003c82712007985 */ /* 0x000fe8000c10192c */
[----:B------:R-:W-:Y:S04]  /*23e10*/  ST.E desc[UR44][R18.64+0x3cc], R43 ;  /* 0x0003cc2b12007985 */ /* 0x000fe8000c10192c */
[----:B------:R-:W-:Y:S04]  /*23e20*/  ST.E desc[UR44][R18.64+0x3d8], R47 ;  /* 0x0003d82f12007985 */ /* 0x000fe8000c10192c */
[----:B------:R2:W-:Y:S04]  /*23e30*/  ST.E desc[UR44][R18.64+0x3dc], R27 ;  /* 0x0003dc1b12007985 */ /* 0x0005e8000c10192c */
[----:B------:R3:W-:Y:S04]  /*23e40*/  ST.E desc[UR44][R18.64+0x3e8], R49 ;  /* 0x0003e83112007985 */ /* 0x0007e8000c10192c */
[----:B------:R-:W-:Y:S04]  /*23e50*/  ST.E desc[UR44][R18.64+0x3ec], R51 ;  /* 0x0003ec3312007985 */ /* 0x000fe8000c10192c */
[----:B------:R-:W-:Y:S01]  /*23e60*/  ST.E desc[UR44][R18.64+0x3f8], R53 ;  /* 0x0003f83512007985 */ /* 0x000fe2000c10192c */
        /* <DEDUP_REMOVED lines=261> */
[----:B------:R-:W-:Y:S01]  /*24ec0*/  IMAD.MOV.U32 R25, RZ, RZ, R13 ;  /* 0x000000ffff197224 */ /* 0x000fe200078e000d */
[----:B------:R-:W-:Y:S01]  /*24ed0*/  F2FP.F16.F32.PACK_AB R170, R29, R170 ;  /* 0x000000aa1daa723e */ /* 0x000fe200000000ff */
[C---:B-1----:R-:W-:Y:S01]  /*24ee0*/  VIADD R24, R12.reuse, 0x80 ;  /* 0x000000800c187836 */ /* 0x042fe20000000000 */
[----:B------:R-:W-:Y:S01]  /*24ef0*/  F2FP.F16.F32.PACK_AB R172, R33, R172 ;  /* 0x000000ac21ac723e */ /* 0x000fe200000000ff */
[----:B--2---:R-:W-:Y:S01]  /*24f00*/  VIADD R26, R12, 0x100 ;  /* 0x000001000c1a7836 */ /* 0x004fe20000000000 */
        /* <DEDUP_REMOVED lines=421> */
[----:B------:R-:W-:Y:S01]  /*26960*/  VIADD R14, R12, 0x200 ;  /* 0x000002000c0e7836 */ /* 0x000fe20000000000 */
[----:B------:R-:W-:Y:S01]  /*26970*/  MOV R15, R13 ;  /* 0x0000000d000f7202 */ /* 0x000fe20000000f00 */
        /* <DEDUP_REMOVED lines=538> */
[----:B------:R-:W-:Y:S04]  /*28b20*/  STL [R1+0x68], R4 ;  /* 0x0000680401007387 */ /* 0x000fe80000100800 */
        /* <DEDUP_REMOVED lines=8> */
[----:B------:R-:W3:Y:S04]  /*28bb0*/  LD.E R21, desc[UR44][R18.64+0x210] ;  /* 0x0002102c12157980 */ /* 0x000ee8000c101900 */
[----:B0-----:R-:W3:Y:S04]  /*28bc0*/  LD.E R25, desc[UR44][R18.64+0x214] ;  /* 0x0002142c12197980 */ /* 0x001ee8000c101900 */
[----:B-1----:R-:W3:Y:S04]  /*28bd0*/  LD.E R27, desc[UR44][R18.64+0x218] ;  /* 0x0002182c121b7980 */ /* 0x002ee8000c101900 */
        /* <DEDUP_REMOVED lines=246> */
[----:B------:R1:W5:Y:S04]  /*29b40*/  LD.E R4, desc[UR44][R2.64] ;  /* 0x0000002c02047980 */ /* 0x000368000c101900 */
[----:B--2---:R-:W2:Y:S01]  /*29b50*/  LD.E R5, desc[UR44][R6.64] ;  /* 0x0000002c06057980 */ /* 0x004ea2000c101900 */
[----:B------:R-:W-:Y:S01]  /*29b60*/  BSSY B0, `(.L_x_13077) ;  /* 0x0000005000007945 */ /* 0x000fe20003800000 */
[----:B--2---:R-:W-:-:S04]  /*29b70*/  LOP3.LUT R5, R5, 0x1, RZ, 0xfc, !PT ;  /* 0x0000000105057812 */ /* 0x004fc800078efcff */
[----:B------:R-:W-:-:S13]  /*29b80*/  ISETP.NE.AND P0, PT, R5, 0x3, PT ;  /* 0x000000030500780c */ /* 0x000fda0003f05270 */
[----:B-1----:R-:W-:Y:S05]  /*29b90*/  @!P0 BRA `(.L_x_13078) ;  /* 0x0000000000048947 */ /* 0x002fea0003800000 */
[----:B------:R-:W-:Y:S01]  /*29ba0*/  BPT.TRAP 0x1 ;  /* 0x000000040000795c */ /* 0x000fe20000300000 */
.L_x_13078:
[----:B------:R-:W-:Y:S05]  /*29bb0*/  BSYNC B0 ;  /* 0x0000000000007941 */ /* 0x000fea0003800000 */
.L_x_13077:
        /* <DEDUP_REMOVED lines=9> */
.L_x_13050:
[----:B-1----:R-:W3:Y:S01]  /*29c50*/  LDL R5, [R1+0x420] ;  /* 0x0004200001057983 */ /* 0x002ee20000100800 */
[----:B------:R-:W-:Y:S05]  /*29c60*/  WARPSYNC.ALL ;  /* 0x0000000000007948 */ /* 0x000fea0003800000 */
[----:B------:R-:W4:Y:S04]  /*29c70*/  LDL R6, [R1+0x424] ;  /* 0x0004240001067983 */ /* 0x000f280000100800 */
[----:B------:R-:W5:Y:S04]  /*29c80*/  LDL R136, [R1+0x1f0] ;  /* 0x0001f00001887983 */ /* 0x000f680000100800 */
        /* <DEDUP_REMOVED lines=61> */
[----:B------:R-:W2:Y:S04]  /*2a060*/  LDL R135, [R1+0x1f8] ;  /* 0x0001f80001877983 */ /* 0x000ea80000100800 */
[----:B---3--:R-:W0:Y:S02]  /*2a070*/  SHFL.BFLY PT, R0, R5, 0x2, 0x1f ;  /* 0x0c401f0005007f89 */ /* 0x008e2400000e0000 */
[----:B0-----:R-:W-:-:S05]  /*2a080*/  FADD.FTZ R0, R5, R0 ;  /* 0x0000000005007221 */ /* 0x001fca0000010000 */
[----:B------:R-:W0:Y:S02]  /*2a090*/  SHFL.BFLY PT, R3, R0, 0x1, 0x1f ;  /* 0x0c201f0000037f89 */ /* 0x000e2400000e0000 */
[----:B0-----:R-:W-:Y:S01]  /*2a0a0*/  FADD.FTZ R2, R0, R3 ;  /* 0x0000000300027221 */ /* 0x001fe20000010000 */
[----:B-----5:R-:W-:Y:S01]  /*2a0b0*/  VIADD R136, R136, 0x1 ;  /* 0x0000000188887836 */ /* 0x020fe20000000000 */
[----:B------:R-:W3:Y:S04]  /*2a0c0*/  LDL R0, [R1+0x1fc] ;  /* 0x0001fc0001007983 */ /* 0x000ee80000100800 */
[----:B------:R-:W-:Y:S04]  /*2a0d0*/  STL [R1+0x420], R2 ;  /* 0x0004200201007387 */ /* 0x000fe80000100800 */
[----:B------:R-:W5:Y:S04]  /*2a0e0*/  LDL R147, [R1+0x420] ;  /* 0x0004200001937983 */ /* 0x000f680000100800 */
[----:B----4-:R-:W2:Y:S02]  /*2a0f0*/  SHFL.BFLY PT, R3, R6, 0x2, 0x1f ;  /* 0x0c401f0006037f89 */ /* 0x010ea400000e0000 */
[----:B--2---:R-:W-:Y:S01]  /*2a100*/  FADD.FTZ R4, R3, R6 ;  /* 0x0000000603047221 */ /* 0x004fe20000010000 */
[----:B------:R-:W-:Y:S01]  /*2a110*/  ISETP.NE.AND P2, PT, R136, 0x2, PT ;  /* 0x000000028800780c */ /* 0x000fe20003f45270 */
[----:B------:R-:W2:Y:S04]  /*2a120*/  LDL.64 R6, [R1+0x240] ;  /* 0x0002400001067983 */ /* 0x000ea80000100a00 */
[----:B------:R-:W0:Y:S08]  /*2a130*/  SHFL.BFLY PT, R3, R4, 0x1, 0x1f ;  /* 0x0c201f0004037f89 */ /* 0x000e3000000e0000 */
[----:B------:R-:W4:Y:S01]  /*2a140*/  @!P2 LDL R134, [R1+0x1f4] ;  /* 0x0001f4000186a983 */ /* 0x000f220000100800 */
[----:B0-----:R-:W-:-:S03]  /*2a150*/  FADD.FTZ R140, R4, R3 ;  /* 0x00000003048c7221 */ /* 0x001fc60000010000 */
[----:B------:R-:W2:Y:S02]  /*2a160*/  LDL.64 R2, [R1+0x220] ;  /* 0x0002200001027983 */ /* 0x000ea40000100a00 */
[----:B------:R-:W-:Y:S02]  /*2a170*/  FSETP.NE.FTZ.AND P1, PT, R140, RZ, PT ;  /* 0x000000ff8c00720b */ /* 0x000fe40003f35000 */
[----:B------:R-:W2:Y:S11]  /*2a180*/  LDL.64 R4, [R1+0x230] ;  /* 0x0002300001047983 */ /* 0x000eb60000100a00 */
[----:B------:R-:W2:Y:S04]  /*2a190*/  @P1 LDL R143, [R1+0x430] ;  /* 0x00043000018f1983 */ /* 0x000ea80000100800 */
[----:B------:R-:W2:Y:S01]  /*2a1a0*/  @P1 LDL R145, [R1+0x414] ;  /* 0x0004140001911983 */ /* 0x000ea20000100800 */
[----:B-----5:R-:W-:-:S13]  /*2a1b0*/  FSETP.NE.FTZ.AND P0, PT, R147, RZ, PT ;  /* 0x000000ff9300720b */ /* 0x020fda0003f15000 */
[----:B------:R-:W5:Y:S04]  /*2a1c0*/  @P0 LDL R138, [R1+0x430] ;  /* 0x00043000018a0983 */ /* 0x000f680000100800 */
[----:B------:R-:W5:Y:S01]  /*2a1d0*/  @P0 LDL R139, [R1+0x410] ;  /* 0x00041000018b0983 */ /* 0x000f620000100800 */
[----:B------:R-:W0:Y:S01]  /*2a1e0*/  S2R R137, SR_TID.X ;  /* 0x0000000000897919 */ /* 0x000e220000002100 */
[----:B------:R-:W1:Y:S01]  /*2a1f0*/  @P0 MUFU.LG2 R141, R147 ;  /* 0x00000093008d0308 */ /* 0x000e620000000c00 */
[----:B------:R-:W-:-:S07]  /*2a200*/  IMAD.MOV.U32 R142, RZ, RZ, -0x800000 ;  /* 0xff800000ff8e7424 */ /* 0x000fce00078e00ff */
[----:B------:R-:W-:Y:S01]  /*2a210*/  @P1 MUFU.LG2 R146, R140 ;  /* 0x0000008c00921308 */ /* 0x000fe20000000c00 */
[----:B-1----:R-:W-:Y:S01]  /*2a220*/  @P0 FMUL.FTZ R141, R141, 0.69314718246459960938 ;  /* 0x3f3172188d8d0820 */ /* 0x002fe20000410000 */
[----:B0-----:R-:W-:Y:S01]  /*2a230*/  SHF.R.U32.HI R144, RZ, 0x7, R137 ;  /* 0x00000007ff907819 */ /* 0x001fe20000011689 */
[----:B------:R-:W-:-:S06]  /*2a240*/  IMAD.MOV.U32 R137, RZ, RZ, RZ ;  /* 0x000000ffff897224 */ /* 0x000fcc00078e00ff */
[----:B------:R-:W2:Y:S01]  /*2a250*/  @P0 MUFU.RCP R137, R147 ;  /* 0x0000009300890308 */ /* 0x000ea20000001000 */
[----:B------:R-:W-:Y:S01]  /*2a260*/  IADD3 R148, -R144, 0xb, RZ ;  /* 0x0000000b90947810 */ /* 0x000fe20007ffe1ff */
[----:B------:R-:W-:Y:S01]  /*2a270*/  IMAD.MOV.U32 R144, RZ, RZ, -0x800000 ;  /* 0xff800000ff907424 */ /* 0x000fe200078e00ff */
[----:B----4-:R-:W-:Y:S01]  /*2a280*/  @!P2 LOP3.LUT R134, R134, 0x1, RZ, 0x3c, !PT ;  /* 0x000000018686a812 */ /* 0x010fe200078e3cff */
[----:B---3--:R-:W-:Y:S01]  /*2a290*/  VIADD R0, R0, 0x1 ;  /* 0x0000000100007836 */ /* 0x008fe20000000000 */
[----:B------:R-:W-:Y:S01]  /*2a2a0*/  STL [R1+0x424], R140 ;  /* 0x0004248c01007387 */ /* 0x000fe20000100800 */
[-C--:B--2---:R-:W-:Y:S01]  /*2a2b0*/  FMUL.FTZ R3, R3, R137.reuse ;  /* 0x0000008903037220 */ /* 0x084fe20000410000 */
        /* <DEDUP_REMOVED lines=99> */
[----:B------:R0:W-:Y:S01]  /*2a8f0*/  STL [R1+0x1fc], R0 ;  /* 0x0001fc0001007387 */ /* 0x0001e20000100800 */
[----:B-----5:R-:W-:-:S04]  /*2a900*/  @P0 FMUL.FTZ R138, R138, 0.69314718246459960938 ;  /* 0x3f3172188a8a0820 */ /* 0x020fc80000410000 */
[----:B------:R-:W-:Y:S01]  /*2a910*/  @P0 FFMA.FTZ R142, R138, R139, R141 ;  /* 0x0000008b8a8e0223 */ /* 0x000fe2000001008d */
[----:B------:R-:W-:-:S06]  /*2a920*/  IMAD.MOV.U32 R138, RZ, RZ, RZ ;  /* 0x000000ffff8a7224 */ /* 0x000fcc00078e00ff */
[----:B------:R-:W1:Y:S01]  /*2a930*/  @P1 MUFU.RCP R138, R140 ;  /* 0x0000008c008a1308 */ /* 0x000e620000001000 */
[----:B------:R-:W-:Y:S01]  /*2a940*/  @P1 FMUL.FTZ R139, R146, 0.69314718246459960938 ;  /* 0x3f317218928b1820 */ /* 0x000fe20000410000 */
[----:B------:R-:W-:-:S04]  /*2a950*/  @P1 FMUL.FTZ R146, R143, 0.69314718246459960938 ;  /* 0x3f3172188f921820 */ /* 0x000fc80000410000 */
[----:B------:R-:W-:Y:S01]  /*2a960*/  @P1 FFMA.FTZ R144, R146, R145, R139 ;  /* 0x0000009192901223 */ /* 0x000fe2000001008b */
[----:B------:R0:W-:Y:S04]  /*2a970*/  STL [R1+0x420], R142 ;  /* 0x0004208e01007387 */ /* 0x0001e80000100800 */
[----:B------:R0:W-:Y:S01]  /*2a980*/  STL [R1+0x424], R144 ;  /* 0x0004249001007387 */ /* 0x0001e20000100800 */
        /* <DEDUP_REMOVED lines=96> */
[----:B------:R0:W-:Y:S01]  /*2af90*/  @!P2 STL [R1+0x1f0], RZ ;  /* 0x0001f0ff0100a387 */ /* 0x0001e20000100800 */
[----:B------:R0:W-:Y:S08]  /*2afa0*/  BAR.ARV R148, 0x100 ;  /* 0x000400940000751d */ /* 0x0001f00000002000 */
[----:B------:R-:W-:Y:S06]  /*2afb0*/  BAR.ARV 0x8, 0x180 ;  /* 0x0206000000007b1d */ /* 0x000fec0000002000 */
[----:B------:R-:W-:-:S13]  /*2afc0*/  PLOP3.LUT P0, PT, PT, PT, PT, 0x8, 0x0 ;  /* 0x000000000000781c */ /* 0x000fda0003f0e170 */
.L_x_12957:
[----:B------:R-:W-:Y:S05]  /*2afd0*/  WARPSYNC.ALL ;  /* 0x0000000000007948 */ /* 0x000fea0003800000 */
[----:B------:R-:W1:Y:S08]  /*2afe0*/  S2UR UR4, SR_CgaCtaId ;  /* 0x00000000000479c3 */ /* 0x000e700000008800 */
[----:B------:R-:W-:Y:S01]  /*2aff0*/  BAR.SYNC.DEFER_BLOCKING 0x5, 0x180 ;  /* 0x0146000000007b1d */ /* 0x000fe20000010000 */
[----:B0-----:R-:W-:-:S05]  /*2b000*/  MOV R148, 0x400 ;  /* 0x0000040000947802 */ /* 0x001fca0000000f00 */
[----:B------:R-:W-:Y:S01]  /*2b010*/  BSSY B0, `(.L_x_13080) ;  /* 0x00002ea000007945 */ /* 0x000fe20003800000 */
[----:B-1----:R-:W-:-:S05]  /*2b020*/  IMAD.U32 R27, RZ, RZ, UR4 ;  /* 0x00000004ff1b7e24 */ /* 0x002fca000f8e00ff */
[----:B------:R-:W-:-:S05]  /*2b030*/  LEA R148, R27, R148, 0x18 ;  /* 0x000000941b947211 */ /* 0x000fca00078ec0ff */
[----:B------:R0:W1:Y:S01]  /*2b040*/  LDS.128 R124, [R148+0x324d0] ;  /* 0x0324d000947c7984 */ /* 0x0000620000000c00 */
[----:B------:R-:W-:Y:S06]  /*2b050*/  BAR.ARV 0x4, 0x180 ;  /* 0x0106000000007b1d */ /* 0x000fec0000002000 */
[----:B------:R-:W-:Y:S05]  /*2b060*/  @P0 BRA `(.L_x_13081) ;  /* 0x00000020003c0947 */ /* 0x000fea0003800000 */
[----:B------:R-:W3:Y:S04]  /*2b070*/  LDL R0, [R1+0x46c] ;  /* 0x00046c0001007983 */ /* 0x000ee80000100800 */
        /* <DEDUP_REMOVED lines=26> */
[----:B--2---:R-:W2:Y:S04]  /*2b220*/  LDL.128 R40, [R1+0x390] ;  /* 0x0003900001287983 */ /* 0x004ea80000100c00 */
[----:B------:R-:W2:Y:S04]  /*2b230*/  LDL.128 R28, [R1+0x3c0] ;  /* 0x0003c000011c7983 */ /* 0x000ea80000100c00 */
[----:B------:R-:W2:Y:S04]  /*2b240*/  LDL.128 R32, [R1+0x3b0] ;  /* 0x0003b00001207983 */ /* 0x000ea80000100c00 */
[----:B---3--:R-:W3:Y:S04]  /*2b250*/  LDL.128 R8, [R1+0x3e0] ;  /* 0x0003e00001087983 */ /* 0x008ee80000100c00 */
[----:B------:R-:W3:Y:S04]  /*2b260*/  LDL.128 R12, [R1+0x3d0] ;  /* 0x0003d000010c7983 */ /* 0x000ee80000100c00 */
[----:B------:R-:W3:Y:S01]  /*2b270*/  LDL.128 R4, [R1+0x3f0] ;  /* 0x0003f00001047983 */ /* 0x000ee20000100c00 */
[----:B------:R-:W0:Y:S01]  /*2b280*/  S2R R17, SR_SWINHI ;  /* 0x0000000000117919 */ /* 0x000e220000002f00 */
[----:B-----5:R-:W-:-:S02]  /*2b290*/  MOV R2, R148 ;  /* 0x0000009400027202 */ /* 0x020fc40000000f00 */
[----:B0-----:R-:W-:Y:S01]  /*2b2a0*/  MOV R3, R17 ;  /* 0x0000001100037202 */ /* 0x001fe20000000f00 */
[----:B------:R-:W-:Y:S05]  /*2b2b0*/  WARPSYNC.ALL ;  /* 0x0000000000007948 */ /* 0x000fea0003800000 */
[----:B------:R-:W-:Y:S01]  /*2b2c0*/  ULDC.64 UR4, c[0x0][0xd00] ;  /* 0x0003400000047ab9 */ /* 0x000fe20000000a00 */
[----:B------:R-:W-:-:S03]  /*2b2d0*/  IMAD.WIDE R16, R0, 0x2, R2 ;  /* 0x0000000200107825 */ /* 0x000fc600078e0202 */
[----:B------:R-:W-:-:S04]  /*2b2e0*/  IADD3 R21, P1, R16, 0x20, RZ ;  /* 0x0000002010157810 */ /* 0x000fc80007f3e0ff */
[----:B------:R-:W-:-:S04]  /*2b2f0*/  LOP3.LUT R20, R21, 0x380, RZ, 0xc0, !PT ;  /* 0x0000038015147812 */ /* 0x000fc800078ec0ff */
[----:B------:R-:W-:-:S04]  /*2b300*/  SHF.R.U64 R20, R20, 0x3, RZ ;  /* 0x0000000314147819 */ /* 0x000fc800000012ff */
[----:B------:R-:W-:Y:S01]  /*2b310*/  LOP3.LUT R20, R20, R21, RZ, 0x3c, !PT ;  /* 0x0000001514147212 */ /* 0x000fe200078e3cff */
        /* <DEDUP_REMOVED lines=8> */
[----:B------:R-:W-:Y:S02]  /*2b3a0*/  SHF.R.U64 R174, R174, 0x3, RZ ;  /* 0x00000003aeae7819 */ /* 0x000fe400000012ff */
[----:B------:R-:W-:Y:S02]  /*2b3b0*/  SHF.R.U64 R25, R25, 0x3, RZ ;  /* 0x0000000319197819 */ /* 0x000fe400000012ff */
[----:B------:R-:W-:Y:S02]  /*2b3c0*/  SHF.R.U64 R151, R151, 0x3, RZ ;  /* 0x0000000397977819 */ /* 0x000fe400000012ff */
[----:B------:R-:W-:-:S02]  /*2b3d0*/  LOP3.LUT R172, R173, 0x380, RZ, 0xc0, !PT ;  /* 0x00000380adac7812 */ /* 0x000fc400078ec0ff */
[----:B------:R-:W-:Y:S01]  /*2b3e0*/  LOP3.LUT R174, R174, R175, RZ, 0x3c, !PT ;  /* 0x000000afaeae7212 */ /* 0x000fe200078e3cff */
[--C-:B------:R-:W-:Y:S01]  /*2b3f0*/  IMAD.X R175, RZ, RZ, R17.reuse, P1 ;  /* 0x000000ffffaf7224 */ /* 0x100fe200008e0611 */
[C---:B------:R-:W-:Y:S02]  /*2b400*/  IADD3 R168, P4, R16.reuse, 0x4000, RZ ;  /* 0x0000400010a87810 */ /* 0x040fe40007f9e0ff */
[C---:B------:R-:W-:Y:S02]  /*2b410*/  IADD3 R201, P1, R16.reuse, 0xc020, RZ ;  /* 0x0000c02010c97810 */ /* 0x040fe40007f3e0ff */
[----:B------:R-:W-:Y:S02]  /*2b420*/  IADD3 R171, P5, R16, 0x4020, RZ ;  /* 0x0000402010ab7810 */ /* 0x000fe40007fbe0ff */
[----:B------:R-:W-:Y:S01]  /*2b430*/  LOP3.LUT R24, R25, R24, RZ, 0x3c, !PT ;  /* 0x0000001819187212 */ /* 0x000fe200078e3cff */
[--C-:B------:R-:W-:Y:S01]  /*2b440*/  IMAD.X R25, RZ, RZ, R17.reuse, P2 ;  /* 0x000000ffff197224 */ /* 0x100fe200010e0611 */
[----:B------:R-:W-:Y:S01]  /*2b450*/  LOP3.LUT R150, R151, R150, RZ, 0x3c, !PT ;  /* 0x0000009697967212 */ /* 0x000fe200078e3cff */
[----:B------:R-:W-:Y:S01]  /*2b460*/  IMAD.X R151, RZ, RZ, R17, P3 ;  /* 0x000000ffff977224 */ /* 0x000fe200018e0611 */
[----:B------:R-:W-:-:S02]  /*2b470*/  SHF.R.U64 R172, R172, 0x3, RZ ;  /* 0x00000003acac7819 */ /* 0x000fc400000012ff */
[C---:B------:R-:W-:Y:S02]  /*2b480*/  IADD3 R177, P2, R16.reuse, 0x8000, RZ ;  /* 0x0000800010b17810 */ /* 0x040fe40007f5e0ff */
[----:B------:R-:W-:Y:S02]  /*2b490*/  IADD3 R179, P3, R16, 0x8020, RZ ;  /* 0x0000802010b37810 */ /* 0x000fe40007f7e0ff */
[----:B------:R-:W-:Y:S02]  /*2b4a0*/  LOP3.LUT R169, R168, 0x380, RZ, 0xc0, !PT ;  /* 0x00000380a8a97812 */ /* 0x000fe400078ec0ff */
[----:B------:R-:W-:Y:S02]  /*2b4b0*/  LOP3.LUT R200, R201, 0x380, RZ, 0xc0, !PT ;  /* 0x00000380c9c87812 */ /* 0x000fe400078ec0ff */
[----:B------:R-:W-:Y:S02]  /*2b4c0*/  LOP3.LUT R170, R171, 0x380, RZ, 0xc0, !PT ;  /* 0x00000380abaa7812 */ /* 0x000fe400078ec0ff */
[----:B------:R-:W-:Y:S01]  /*2b4d0*/  LOP3.LUT R172, R172, R173, RZ, 0x3c, !PT ;  /* 0x000000adacac7212 */ /* 0x000fe200078e3cff */
[----:B------:R-:W-:Y:S01]  /*2b4e0*/  IMAD.X R173, RZ, RZ, R17, P0 ;  /* 0x000000ffffad7224 */ /* 0x000fe200000e0611 */
[----:B------:R-:W-:-:S02]  /*2b4f0*/  LOP3.LUT R176, R177, 0x380, RZ, 0xc0, !PT ;  /* 0x00000380b1b07812 */ /* 0x000fc400078ec0ff */
[----:B------:R-:W-:Y:S02]  /*2b500*/  LOP3.LUT R178, R179, 0x380, RZ, 0xc0, !PT ;  /* 0x00000380b3b27812 */ /* 0x000fe400078ec0ff */
[----:B------:R-:W-:Y:S02]  /*2b510*/  IADD3 R193, P0, R16, 0xc000, RZ ;  /* 0x0000c00010c17810 */ /* 0x000fe40007f1e0ff */
[----:B------:R-:W-:Y:S02]  /*2b520*/  SHF.R.U64 R169, R169, 0x3, RZ ;  /* 0x00000003a9a97819 */ /* 0x000fe400000012ff */
[----:B------:R-:W-:Y:S02]  /*2b530*/  SHF.R.U64 R200, R200, 0x3, RZ ;  /* 0x00000003c8c87819 */ /* 0x000fe400000012ff */
[----:B------:R-:W-:Y:S02]  /*2b540*/  SHF.R.U64 R170, R170, 0x3, RZ ;  /* 0x00000003aaaa7819 */ /* 0x000fe400000012ff */
[----:B------:R-:W-:-:S02]  /*2b550*/  MOV R20, R20 ;  /* 0x0000001400147202 */ /* 0x000fc40000000f00 */
[----:B------:R-:W-:Y:S02]  /*2b560*/  LOP3.LUT R21, R16, 0x380, RZ, 0xc0, !PT ;  /* 0x0000038010157812 */ /* 0x000fe400078ec0ff */
        /* <DEDUP_REMOVED lines=10> */
[----:B------:R-:W-:Y:S02]  /*2b610*/  SHF.R.U64 R21, R21, 0x3, RZ ;  /* 0x0000000315157819 */ /* 0x000fe400000012ff */
[----:B------:R-:W-:Y:S02]  /*2b620*/  ISETP.NE.U32.AND P1, PT, RZ, UR4, PT ;  /* 0x00000004ff007c0c */ /* 0x000fe4000bf25070 */
[----:B------:R-:W-:Y:S01]  /*2b630*/  LOP3.LUT R176, R176, R177, RZ, 0x3c, !PT ;  /* 0x000000b1b0b07212 */ /* 0x000fe200078e3cff */
[--C-:B------:R-:W-:Y:S01]  /*2b640*/  IMAD.X R177, RZ, RZ, R17.reuse, P2 ;  /* 0x000000ffffb17224 */ /* 0x100fe200010e0611 */
[----:B------:R-:W-:Y:S02]  /*2b650*/  IADD3 R191, P5, R16, 0x8060, RZ ;  /* 0x0000806010bf7810 */ /* 0x000fe40007fbe0ff */
[----:B------:R-:W-:Y:S01]  /*2b660*/  LOP3.LUT R178, R178, R179, RZ, 0x3c, !PT ;  /* 0x000000b3b2b27212 */ /* 0x000fe200078e3cff */
[----:B------:R-:W-:Y:S01]  /*2b670*/  IMAD.X R179, RZ, RZ, R17, P3 ;  /* 0x000000ffffb37224 */ /* 0x000fe200018e0611 */
[----:B------:R-:W-:-:S02]  /*2b680*/  SHF.R.U64 R192, R192, 0x3, RZ ;  /* 0x00000003c0c07819 */ /* 0x000fc400000012ff */
[C---:B------:R-:W-:Y:S02]  /*2b690*/  IADD3 R203, P2, R16.reuse, 0xc040, RZ ;  /* 0x0000c04010cb7810 */ /* 0x040fe40007f5e0ff */
[----:B------:R-:W-:Y:S02]  /*2b6a0*/  IADD3 R204, P3, R16, 0xc060, RZ ;  /* 0x0000c06010cc7810 */ /* 0x000fe40007f7e0ff */
[----:B------:R-:W-:Y:S02]  /*2b6b0*/  LOP3.LUT R188, R189, 0x380, RZ, 0xc0, !PT ;  /* 0x00000380bdbc7812 */ /* 0x000fe400078ec0ff */
[----:B------:R-:W-:Y:S02]  /*2b6c0*/  LOP3.LUT R16, R21, R16, RZ, 0x3c, !PT ;  /* 0x0000001015107212 */ /* 0x000fe400078e3cff */
[----:B------:R-:W-:Y:S01]  /*2b6d0*/  ISETP.NE.AND.EX P1, PT, RZ, UR5, PT, P1 ;  /* 0x00000005ff007c0c */ /* 0x000fe2000bf25310 */
[----:B------:R-:W-:Y:S01]  /*2b6e0*/  ULDC.64 UR4, c[0x0][0xd08] ;  /* 0x0003420000047ab9 */ /* 0x000fe20000000a00 */
[----:B------:R-:W-:-:S02]  /*2b6f0*/  LOP3.LUT R190, R191, 0x380, RZ, 0xc0, !PT ;  /* 0x00000380bfbe7812 */ /* 0x000fc400078ec0ff */
[----:B------:R-:W-:Y:S01]  /*2b700*/  LOP3.LUT R192, R192, R193, RZ, 0x3c, !PT ;  /* 0x000000c1c0c07212 */ /* 0x000fe200078e3cff */
[----:B------:R-:W-:Y:S01]  /*2b710*/  IMAD.X R193, RZ, RZ, R17, P0 ;  /* 0x000000ffffc17224 */ /* 0x000fe200000e0611 */
[----:B------:R-:W-:Y:S02]  /*2b720*/  F2FP.F16.F32.PACK_AB R144, R145, R144 ;  /* 0x000000909190723e */ /* 0x000fe400000000ff */
[----:B------:R-:W-:Y:S02]  /*2b730*/  F2FP.F16.F32.PACK_AB R145, R147, R146 ;  /* 0x000000929391723e */ /* 0x000fe400000000ff */
[----:B------:R-:W-:Y:S02]  /*2b740*/  F2FP.F16.F32.PACK_AB R136, R137, R136 ;  /* 0x000000888988723e */ /* 0x000fe400000000ff */
[----:B------:R-:W-:Y:S02]  /*2b750*/  ISETP.NE.U32.AND P0, PT, RZ, UR4, PT ;  /* 0x00000004ff007c0c */ /* 0x000fe4000bf05070 */
[----:B------:R-:W-:-:S02]  /*2b760*/  SHF.R.U64 R188, R188, 0x3, RZ ;  /* 0x00000003bcbc7819 */ /* 0x000fc400000012ff */
[----:B------:R-:W-:Y:S02]  /*2b770*/  LOP3.LUT R202, R203, 0x380, RZ, 0xc0, !PT ;  /* 0x00000380cbca7812 */ /* 0x000fe400078ec0ff */
[----:B------:R-:W-:Y:S02]  /*2b780*/  MOV R16, R16 ;  /* 0x0000001000107202 */ /* 0x000fe40000000f00 */
[----:B------:R-:W-:Y:S02]  /*2b790*/  F2FP.F16.F32.PACK_AB R146, R141, R140 ;  /* 0x0000008c8d92723e */ /* 0x000fe400000000ff */
[----:B------:R-:W-:Y:S01]  /*2b7a0*/  F2FP.F16.F32.PACK_AB R147, R143, R142 ;  /* 0x0000008e8f93723e */ /* 0x000fe200000000ff */
[----:B------:R-:W-:Y:S01]  /*2b7b0*/  BAR.SYNC.DEFER_BLOCKING 0x1, 0x100 ;  /* 0x0044000000007b1d */ /* 0x000fe20000010000 */
[----:B------:R-:W-:Y:S02]  /*2b7c0*/  F2FP.F16.F32.PACK_AB R137, R139, R138 ;  /* 0x0000008a8b89723e */ /* 0x000fe400000000ff */
[----:B------:R-:W-:-:S02]  /*2b7d0*/  F2FP.F16.F32.PACK_AB R128, R129, R128 ;  /* 0x000000808180723e */ /* 0x000fc400000000ff */
[----:B------:R-:W-:Y:S02]  /*2b7e0*/  SHF.R.U64 R190, R190, 0x3, RZ ;  /* 0x00000003bebe7819 */ /* 0x000fe400000012ff */
[----:B------:R-:W-:Y:S02]  /*2b7f0*/  LOP3.LUT R205, R204, 0x380, RZ, 0xc0, !PT ;  /* 0x00000380cccd7812 */ /* 0x000fe400078ec0ff */
[----:B------:R-:W-:Y:S02]  /*2b800*/  F2FP.F16.F32.PACK_AB R138, R133, R132 ;  /* 0x00000084858a723e */ /* 0x000fe400000000ff */
[----:B------:R-:W-:Y:S02]  /*2b810*/  F2FP.F16.F32.PACK_AB R139, R135, R134 ;  /* 0x00000086878b723e */ /* 0x000fe400000000ff */
[----:B------:R-:W-:Y:S02]  /*2b820*/  F2FP.F16.F32.PACK_AB R129, R131, R130 ;  /* 0x000000828381723e */ /* 0x000fe400000000ff */
[----:B------:R-:W-:-:S02]  /*2b830*/  F2FP.F16.F32.PACK_AB R116, R117, R116 ;  /* 0x000000747574723e */ /* 0x000fc400000000ff */
[----:B------:R-:W-:Y:S02]  /*2b840*/  MOV R24, R24 ;  /* 0x0000001800187202 */ /* 0x000fe40000000f00 */
        /* <DEDUP_REMOVED lines=9> */
[----:B------:R-:W-:Y:S01]  /*2b8e0*/  ISETP.NE.AND.EX P0, PT, RZ, UR5, PT, P0 ;  /* 0x00000005ff007c0c */ /* 0x000fe2000bf05300 */
        /* <DEDUP_REMOVED lines=19> */
[----:B------:R-:W-:Y:S01]  /*2ba20*/  MOV R172, R172 ;  /* 0x000000ac00ac7202 */ /* 0x000fe20000000f00 */
[----:B0-----:R-:W0:Y:S01]  /*2ba30*/  LDC.64 R20, c[0x0][0xd00] ;  /* 0x00034000ff147b82 */ /* 0x001e220000000a00 */
        /* <DEDUP_REMOVED lines=11> */
[----:B------:R-:W-:Y:S01]  /*2baf0*/  LOP3.LUT R202, R202, R203, RZ, 0x3c, !PT ;  /* 0x000000cbcaca7212 */ /* 0x000fe200078e3cff */
[----:B------:R-:W-:Y:S01]  /*2bb00*/  IMAD.X R203, RZ, RZ, R17, P2 ;  /* 0x000000ffffcb7224 */ /* 0x000fe200010e0611 */
        /* <DEDUP_REMOVED lines=24> */
[----:B----4-:R-:W-:Y:S01]  /*2bc90*/  F2FP.F16.F32.PACK_AB R36, R37, R36 ;  /* 0x000000242524723e */ /* 0x010fe200000000ff */
[----:B------:R4:W-:Y:S01]  /*2bca0*/  STSM.16.M88.4 [R176], R76 ;  /* 0x0000004cb0007844 */ /* 0x0009e20000000200 */
[----:B------:R-:W-:-:S02]  /*2bcb0*/  MOV R192, R192 ;  /* 0x000000c000c07202 */ /* 0x000fc40000000f00 */
[----:B--2---:R-:W-:Y:S02]  /*2bcc0*/  F2FP.F16.F32.PACK_AB R46, R41, R40 ;  /* 0x00000028292e723e */ /* 0x004fe400000000ff */
        /* <DEDUP_REMOVED lines=8> */
[----:B---3--:R-:W-:Y:S01]  /*2bd50*/  F2FP.F16.F32.PACK_AB R8, R9, R8 ;  /* 0x000000080908723e */ /* 0x008fe200000000ff */
[----:B------:R4:W-:Y:S01]  /*2bd60*/  STSM.16.M88.4 [R188], R60 ;  /* 0x0000003cbc007844 */ /* 0x0009e20000000200 */
[----:B------:R-:W-:Y:S02]  /*2bd70*/  MOV R202, R202 ;  /* 0x000000ca00ca7202 */ /* 0x000fe40000000f00 */
[----:B------:R-:W-:Y:S02]  /*2bd80*/  F2FP.F16.F32.PACK_AB R30, R13, R12 ;  /* 0x0000000c0d1e723e */ /* 0x000fe400000000ff */
[----:B------:R-:W-:-:S02]  /*2bd90*/  F2FP.F16.F32.PACK_AB R31, R15, R14 ;  /* 0x0000000e0f1f723e */ /* 0x000fc400000000ff */
[----:B------:R-:W-:Y:S01]  /*2bda0*/  F2FP.F16.F32.PACK_AB R9, R11, R10 ;  /* 0x0000000a0b09723e */ /* 0x000fe200000000ff */
[----:B------:R4:W-:Y:S01]  /*2bdb0*/  STSM.16.M88.4 [R190], R52 ;  /* 0x00000034be007844 */ /* 0x0009e20000000200 */
[----:B------:R-:W-:Y:S02]  /*2bdc0*/  MOV R204, R204 ;  /* 0x000000cc00cc7202 */ /* 0x000fe40000000f00 */
        /* <DEDUP_REMOVED lines=8> */
[----:B0-----:R-:W-:Y:S01]  /*2be50*/  IMAD.WIDE R6, R218, 0x4, R20 ;  /* 0x00000004da067825 */ /* 0x001fe200078e0214 */
[----:B------:R-:W-:Y:S01]  /*2be60*/  MOV R20, UR4 ;  /* 0x0000000400147c02 */ /* 0x000fe20008000f00 */
[----:B------:R-:W0:Y:S02]  /*2be70*/  LDC R21, c[0x0][0xce8] ;  /* 0x00033a00ff157b82 */ /* 0x000e240000000800 */
[----:B------:R-:W-:-:S06]  /*2be80*/  IMAD.MOV.U32 R16, RZ, RZ, RZ ;  /* 0x000000ffff107224 */ /* 0x000fcc00078e00ff */
[----:B------:R-:W-:Y:S01]  /*2be90*/  BAR.SYNC.DEFER_BLOCKING 0x1, 0x100 ;  /* 0x0044000000007b1d */ /* 0x000fe20000010000 */
[----:B--2---:R-:W-:-:S05]  /*2bea0*/  @P0 IMAD.WIDE R4, R218, 0x4, R4 ;  /* 0x00000004da040825 */ /* 0x004fca00078e0204 */
[----:B------:R4:W5:Y:S04]  /*2beb0*/  @P1 LDG.E R16, desc[UR44][R6.64] ;  /* 0x0000002c06101981 */ /* 0x000968000c1e1900 */
[----:B------:R4:W5:Y:S01]  /*2bec0*/  @P0 LDG.E R20, desc[UR44][R4.64] ;  /* 0x0000002c04140981 */ /* 0x000962000c1e1900 */
[----:B-1----:R-:W-:Y:S05]  /*2bed0*/  @P0 BRA `(.L_x_13082) ;  /* 0x0000000000100947 */ /* 0x002fea0003800000 */
[----:B------:R-:W-:Y:S05]  /*2bee0*/  @!P1 BRA `(.L_x_13082) ;  /* 0x00000000000c9947 */ /* 0x000fea0003800000 */
[----:B----4-:R-:W2:Y:S04]  /*2bef0*/  LDG.E R5, desc[UR44][R6.64] ;  /* 0x0000002c06057981 */ /* 0x010ea8000c1e1900 */
[----:B-----5:R-:W2:Y:S02]  /*2bf00*/  LDG.E R20, desc[UR44][R6.64+0x4] ;  /* 0x0000042c06147981 */ /* 0x020ea4000c1e1900 */
[----:B--2---:R-:W-:-:S07]  /*2bf10*/  IMAD.IADD R20, R20, 0x1, -R5 ;  /* 0x0000000114147824 */ /* 0x004fce00078e0a05 */
.L_x_13082:
[----:B----4-:R-:W2:Y:S04]  /*2bf20*/  LDL R4, [R1+0x45c] ;  /* 0x00045c0001047983 */ /* 0x010ea80000100800 */
[----:B------:R-:W3:Y:S01]  /*2bf30*/  LDL R0, [R1+0x468] ;  /* 0x0004680001007983 */ /* 0x000ee20000100800 */
[----:B0----5:R-:W-:Y:S02]  /*2bf40*/  IMAD R20, R20, R21, RZ ;  /* 0x0000001514147224 */ /* 0x021fe400078e02ff */
[----:B------:R-:W-:Y:S01]  /*2bf50*/  IMAD.IADD R15, R224, 0x1, R216 ;  /* 0x00000001e00f7824 */ /* 0x000fe200078e02d8 */
[----:B------:R-:W-:Y:S01]  /*2bf60*/  ISETP.NE.AND P2, PT, R21, 0x1, PT ;  /* 0x000000011500780c */ /* 0x000fe20003f45270 */
[----:B------:R-:W-:Y:S01]  /*2bf70*/  ULDC.64 UR4, c[0x0][0xc90] ;  /* 0x0003240000047ab9 */ /* 0x000fe20000000a00 */
[----:B------:R-:W4:Y:S11]  /*2bf80*/  LDL R26, [R1+0x450] ;  /* 0x00045000011a7983 */ /* 0x000f360000100800 */
[----:B------:R-:W0:Y:S08]  /*2bf90*/  @P2 LDC R5, c[0x0][0xcec] ;  /* 0x00033b00ff052b82 */ /* 0x000e300000000800 */
[----:B------:R-:W1:Y:S01]  /*2bfa0*/  @P2 LDC R8, c[0x0][0xcf0] ;  /* 0x00033c00ff082b82 */ /* 0x000e620000000800 */
[----:B------:R-:W-:-:S02]  /*2bfb0*/  SHF.R.S32.HI R17, RZ, 0x1f, R16 ;  /* 0x0000001fff117819 */ /* 0x000fc40000011410 */
[----:B------:R-:W-:Y:S02]  /*2bfc0*/  SHF.R.S32.HI R24, RZ, 0x1f, R218 ;  /* 0x0000001fff187819 */ /* 0x000fe400000114da */
[----:B------:R-:W-:Y:S02]  /*2bfd0*/  SEL R25, R218, RZ, !P1 ;  /* 0x000000ffda197207 */ /* 0x000fe40004800000 */
[----:B------:R-:W-:Y:S01]  /*2bfe0*/  SEL R24, R24, RZ, !P1 ;  /* 0x000000ff18187207 */ /* 0x000fe20004800000 */
[----:B------:R-:W4:Y:S08]  /*2bff0*/  @P2 LDC R81, c[0x0][0xcec] ;  /* 0x00033b00ff512b82 */ /* 0x000f300000000800 */
[----:B------:R-:W4:Y:S01]  /*2c000*/  @P2 LDC R83, c[0x0][0xcf0] ;  /* 0x00033c00ff532b82 */ /* 0x000f220000000800 */
[----:B--2---:R-:W-:-:S04]  /*2c010*/  LOP3.LUT P0, RZ, R4, 0x3, RZ, 0xc0, !PT ;  /* 0x0000000304ff7812 */ /* 0x004fc8000780c0ff */
[----:B------:R-:W-:-:S13]  /*2c020*/  ISETP.GE.OR P3, PT, R15, R20, P0 ;  /* 0x000000140f00720c */ /* 0x000fda0000766670 */
[----:B------:R-:W2:Y:S01]  /*2c030*/  @!P3 LDL R11, [R1+0x420] ;  /* 0x00042000010bb983 */ /* 0x000ea20000100800 */
[----:B---3--:R-:W-:Y:S01]  /*2c040*/  IMAD.IADD R10, R0, 0x1, R216 ;  /* 0x00000001000a7824 */ /* 0x008fe200078e02d8 */
[----:B------:R-:W-:-:S03]  /*2c050*/  SHF.R.S32.HI R0, RZ, 0x1f, R217 ;  /* 0x0000001fff007819 */ /* 0x000fc600000114d9 */
[----:B0-----:R-:W-:-:S04]  /*2c060*/  @P2 IMAD.HI.U32 R5, R10, R5, RZ ;  /* 0x000000050a052227 */ /* 0x001fc800078e00ff */
[----:B------:R-:W-:Y:S02]  /*2c070*/  IMAD R6, R0, UR4, RZ ;  /* 0x0000000400067c24 */ /* 0x000fe4000f8e02ff */
[----:B------:R-:W-:Y:S01]  /*2c080*/  IMAD.MOV.U32 R4, RZ, RZ, R10 ;  /* 0x000000ffff047224 */ /* 0x000fe200078e000a */
[----:B-1----:R-:W-:Y:S01]  /*2c090*/  @P2 SHF.R.U32.HI R4, RZ, R8, R5 ;  /* 0x00000008ff042219 */ /* 0x002fe20000011605 */
[C---:B------:R-:W-:Y:S02]  /*2c0a0*/  IMAD R5, R217.reuse, UR5, R6 ;  /* 0x00000005d9057c24 */ /* 0x040fe4000f8e0206 */
[----:B------:R-:W-:Y:S01]  /*2c0b0*/  IMAD.WIDE.U32 R6, R217, UR4, R16 ;  /* 0x00000004d9067c25 */ /* 0x000fe2000f8e0010 */
[----:B------:R-:W-:-:S03]  /*2c0c0*/  ULDC.64 UR4, c[0x0][0xc98] ;  /* 0x0003260000047ab9 */ /* 0x000fc60000000a00 */
[----:B------:R-:W-:Y:S02]  /*2c0d0*/  IMAD.MOV R9, RZ, RZ, -R4 ;  /* 0x000000ffff097224 */ /* 0x000fe400078e0a04 */
[----:B------:R-:W-:Y:S02]  /*2c0e0*/  IMAD.IADD R7, R7, 0x1, R5 ;  /* 0x0000000107077824 */ /* 0x000fe400078e0205 */
[----:B------:R-:W-:Y:S02]  /*2c0f0*/  IMAD R9, R21, R9, R10 ;  /* 0x0000000915097224 */ /* 0x000fe400078e020a */
[----:B------:R-:W-:Y:S02]  /*2c100*/  IMAD R8, R24, UR4, RZ ;  /* 0x0000000418087c24 */ /* 0x000fe4000f8e02ff */
[C---:B------:R-:W-:Y:S01]  /*2c110*/  IMAD.WIDE.U32 R6, R25.reuse, UR4, R6 ;  /* 0x0000000419067c25 */ /* 0x040fe2000f8e0006 */
[----:B------:R-:W-:Y:S02]  /*2c120*/  SHF.R.S32.HI R5, RZ, 0x1f, R9 ;  /* 0x0000001fff057819 */ /* 0x000fe40000011409 */
[----:B------:R-:W-:Y:S01]  /*2c130*/  SHF.R.S32.HI R13, RZ, 0x1f, R4 ;  /* 0x0000001fff0d7819 */ /* 0x000fe20000011404 */
[----:B------:R-:W-:Y:S01]  /*2c140*/  IMAD R8, R25, UR5, R8 ;  /* 0x0000000519087c24 */ /* 0x000fe2000f8e0208 */
[----:B------:R-:W-:Y:S01]  /*2c150*/  IADD3 R4, P1, R4, R6, RZ ;  /* 0x0000000604047210 */ /* 0x000fe20007f3e0ff */
[----:B------:R-:W-:-:S02]  /*2c160*/  ULDC.64 UR4, c[0x0][0xc88] ;  /* 0x0003220000047ab9 */ /* 0x000fc40000000a00 */
        /* <DEDUP_REMOVED lines=9> */
[----:B------:R-:W-:-:S03]  /*2c200*/  ULDC.64 UR4, c[0x0][0xba0] ;  /* 0x0002e80000047ab9 */ /* 0x000fc60000000a00 */
[----:B------:R-:W2:Y:S01]  /*2c210*/  SHFL.IDX PT, R7, R4, RZ, 0x1c1f ;  /* 0x001c1fff04077589 */ /* 0x000ea200000e0000 */
[----:B------:R-:W-:-:S05]  /*2c220*/  VIADD R5, R15, 0x8 ;  /* 0x000000080f057836 */ /* 0x000fca0000000000 */
[----:B------:R-:W-:Y:S01]  /*2c230*/  ISETP.GE.OR P0, PT, R5, R20, P0 ;  /* 0x000000140500720c */ /* 0x000fe20000706670 */
[----:B------:R-:W-:Y:S01]  /*2c240*/  IMAD R5, R223, 0x40, R186 ;  /* 0x00000040df057824 */ /* 0x000fe200078e02ba */
[----:B--2---:R0:W-:Y:S11]  /*2c250*/  @!P3 ST.E desc[UR44][R6.64], R11 ;  /* 0x0000000b0600b985 */ /* 0x0041f6000c10192c */
[----:B------:R-:W2:Y:S01]  /*2c260*/  @!P0 LDL R63, [R1+0x424] ;  /* 0x00042400013f8983 */ /* 0x000ea20000100800 */
[----:B------:R-:W-:-:S03]  /*2c270*/  IMAD.WIDE R2, R5, 0x2, R2 ;  /* 0x0000000205027825 */ /* 0x000fc600078e0202 */
[C---:B------:R-:W-:Y:S02]  /*2c280*/  IADD3 R29, P4, R2.reuse, 0x3000, RZ ;  /* 0x00003000021d7810 */ /* 0x040fe40007f9e0ff */
[C---:B------:R-:W-:Y:S02]  /*2c290*/  IADD3 R9, P1, R2.reuse, 0x1000, RZ ;  /* 0x0000100002097810 */ /* 0x040fe40007f3e0ff */
[----:B------:R-:W-:Y:S02]  /*2c2a0*/  IADD3 R13, P5, R2, 0x2000, RZ ;  /* 0x00002000020d7810 */ /* 0x000fe40007fbe0ff */
[----:B------:R-:W-:Y:S02]  /*2c2b0*/  LOP3.LUT R28, R29, 0x380, RZ, 0xc0, !PT ;  /* 0x000003801d1c7812 */ /* 0x000fe400078ec0ff */
[----:B------:R-:W-:Y:S02]  /*2c2c0*/  LOP3.LUT R8, R9, 0x380, RZ, 0xc0, !PT ;  /* 0x0000038009087812 */ /* 0x000fe400078ec0ff */
[----:B------:R-:W-:-:S02]  /*2c2d0*/  LOP3.LUT R12, R13, 0x380, RZ, 0xc0, !PT ;  /* 0x000003800d0c7812 */ /* 0x000fc400078ec0ff */
        /* <DEDUP_REMOVED lines=32> */
[----:B------:R-:W-:Y:S01]  /*2c4e0*/  IADD3 R57, P5, R2, 0xa000, RZ ;  /* 0x0000a00002397810 */ /* 0x000fe20007fbe0ff */
[----:B------:R-:W-:Y:S01]  /*2c4f0*/  SHFL.IDX PT, R58, R10, 0x1, 0x1c1f ;  /* 0x003c1f000a3a7f89 */ /* 0x000fe200000e0000 */
[----:B------:R-:W-:-:S03]  /*2c500*/  LOP3.LUT R60, R61, 0x380, RZ, 0xc0, !PT ;  /* 0x000003803d3c7812 */ /* 0x000fc600078ec0ff */
[----:B------:R1:W2:Y:S01]  /*2c510*/  SHFL.IDX PT, R59, R4, 0x1, 0x1c1f ;  /* 0x003c1f00043b7f89 */ /* 0x0002a200000e0000 */
        /* <DEDUP_REMOVED lines=19> */
[----:B0-----:R-:W-:Y:S02]  /*2c650*/  LOP3.LUT R7, R2, 0x380, RZ, 0xc0, !PT ;  /* 0x0000038002077812 */ /* 0x001fe400078ec0ff */
[----:B-1----:R-:W-:Y:S02]  /*2c660*/  LOP3.LUT R4, R5, 0x380, RZ, 0xc0, !PT ;  /* 0x0000038005047812 */ /* 0x002fe400078ec0ff */
        /* <DEDUP_REMOVED lines=17> */
[----:B------:R-:W-:Y:S01]  /*2c780*/  BSSY B1, `(.L_x_13083) ;  /* 0x0000059000017945 */ /* 0x000fe20003800000 */
[----:B--2---:R0:W-:Y:S04]  /*2c790*/  @!P0 ST.E desc[UR44][R58.64], R63 ;  /* 0x0000003f3a008985 */ /* 0x0041e8000c10192c */
[----:B------:R1:W5:Y:S04]  /*2c7a0*/  LD.E.128 R4, desc[UR44][R2.64] ;  /* 0x0000002c02047980 */ /* 0x000368000c101d00 */
[----:B------:R-:W5:Y:S04]  /*2c7b0*/  LD.E.128 R8, desc[UR44][R8.64] ;  /* 0x0000002c08087980 */ /* 0x000f68000c101d00 */
[----:B------:R-:W5:Y:S01]  /*2c7c0*/  LD.E.128 R12, desc[UR44][R12.64] ;  /* 0x0000002c0c0c7980 */ /* 0x000f62000c101d00 */
[----:B-1----:R-:W-:-:S03]  /*2c7d0*/  IMAD R3, R17, UR4, RZ ;  /* 0x0000000411037c24 */ /* 0x002fc6000f8e02ff */
[----:B------:R-:W5:Y:S01]  /*2c7e0*/  LD.E.128 R28, desc[UR44][R28.64] ;  /* 0x0000002c1c1c7980 */ /* 0x000f62000c101d00 */
[C---:B------:R-:W-:Y:S02]  /*2c7f0*/  IMAD R17, R16.reuse, UR5, R3 ;  /* 0x0000000510117c24 */ /* 0x040fe4000f8e0203 */
[----:B------:R-:W-:Y:S01]  /*2c800*/  IMAD.WIDE.U32 R2, R16, UR4, RZ ;  /* 0x0000000410027c25 */ /* 0x000fe2000f8e00ff */
[----:B------:R-:W-:Y:S01]  /*2c810*/  ULDC.64 UR4, c[0x0][0xbe8] ;  /* 0x0002fa0000047ab9 */ /* 0x000fe20000000a00 */
[----:B------:R-:W5:Y:S02]  /*2c820*/  LD.E.128 R32, desc[UR44][R32.64] ;  /* 0x0000002c20207980 */ /* 0x000f64000c101d00 */
[----:B------:R-:W-:Y:S02]  /*2c830*/  IMAD.IADD R3, R3, 0x1, R17 ;  /* 0x0000000103037824 */ /* 0x000fe400078e0211 */
[----:B----4-:R-:W-:Y:S01]  /*2c840*/  IMAD R17, R26, 0x20, R223 ;  /* 0x000000201a117824 */ /* 0x010fe200078e02df */
        /* <DEDUP_REMOVED lines=8> */
[----:B------:R-:W-:Y:S01]  /*2c8d0*/  @P2 IMAD.HI.U32 R0, R26, R81, RZ ;  /* 0x000000511a002227 */ /* 0x000fe200078e00ff */
[----:B------:R-:W-:Y:S01]  /*2c8e0*/  IADD3 R3, R3, R17, RZ ;  /* 0x0000001103037210 */ /* 0x000fe20007ffe0ff */
[----:B------:R-:W5:Y:S02]  /*2c8f0*/  LD.E.128 R48, desc[UR44][R48.64] ;  /* 0x0000002c30307980 */ /* 0x000f64000c101d00 */
[----:B------:R-:W-:Y:S01]  /*2c900*/  IMAD.MOV.U32 R17, RZ, RZ, R26 ;  /* 0x000000ffff117224 */ /* 0x000fe200078e001a */
[----:B------:R-:W-:Y:S01]  /*2c910*/  @P2 SHF.R.U32.HI R17, RZ, R83, R0 ;  /* 0x00000053ff112219 */ /* 0x000fe20000011600 */
[----:B------:R-:W-:Y:S01]  /*2c920*/  IMAD R24, R24, UR4, RZ ;  /* 0x0000000418187c24 */ /* 0x000fe2000f8e02ff */
[----:B------:R-:W5:Y:S02]  /*2c930*/  LD.E.128 R52, desc[UR44][R52.64] ;  /* 0x0000002c34347980 */ /* 0x000f64000c101d00 */
[--C-:B------:R-:W-:Y:S01]  /*2c940*/  SHF.R.S32.HI R0, RZ, 0x1f, R17.reuse ;  /* 0x0000001fff007819 */ /* 0x100fe20000011411 */
[----:B------:R-:W-:Y:S01]  /*2c950*/  IMAD.MOV R16, RZ, RZ, -R17 ;  /* 0x000000ffff107224 */ /* 0x000fe200078e0a11 */
[----:B0-----:R-:W5:Y:S01]  /*2c960*/  LD.E.128 R56, desc[UR44][R56.64] ;  /* 0x0000002c38387980 */ /* 0x001f62000c101d00 */
[----:B------:R-:W-:-:S02]  /*2c970*/  IMAD R81, R25, UR5, R24 ;  /* 0x0000000519517c24 */ /* 0x000fc4000f8e0218 */
[----:B------:R-:W-:Y:S01]  /*2c980*/  IMAD.WIDE.U32 R2, R25, UR4, R2 ;  /* 0x0000000419027c25 */ /* 0x000fe2000f8e0002 */
[----:B------:R-:W-:Y:S01]  /*2c990*/  ULDC.64 UR4, c[0x0][0xbe0] ;  /* 0x0002f80000047ab9 */ /* 0x000fe20000000a00 */
[----:B------:R-:W5:Y:S02]  /*2c9a0*/  LD.E.128 R60, desc[UR44][R60.64] ;  /* 0x0000002c3c3c7980 */ /* 0x000f64000c101d00 */
[----:B------:R-:W-:Y:S02]  /*2c9b0*/  IMAD R0, R0, UR4, RZ ;  /* 0x0000000400007c24 */ /* 0x000fe4000f8e02ff */
[----:B------:R-:W-:Y:S01]  /*2c9c0*/  IMAD R21, R21, R16, R26 ;  /* 0x0000001015157224 */ /* 0x000fe200078e021a */
[----:B------:R-:W5:Y:S01]  /*2c9d0*/  LD.E.128 R64, desc[UR44][R64.64] ;  /* 0x0000002c40407980 */ /* 0x000f62000c101d00 */
[----:B------:R-:W-:-:S03]  /*2c9e0*/  IMAD.IADD R3, R3, 0x1, R81 ;  /* 0x0000000103037824 */ /* 0x000fc600078e0251 */
        /* <DEDUP_REMOVED lines=15> */
[----:B------:R-:W-:Y:S02]  /*2cae0*/  IMAD.IADD R83, R223, 0x1, R216 ;  /* 0x00000001df537824 */ /* 0x000fe400078e02d8 */
        /* <DEDUP_REMOVED lines=12> */
[----:B0-----:R0:W-:Y:S01]  /*2cbb0*/  SYNCS.ARRIVE.TRANS64.RED.A1T0 RZ, [R0+URZ], RZ ;  /* 0x000000ff00ff79a7 */ /* 0x0011e2000810043f */
[----:B------:R1:W2:Y:S03]  /*2cbc0*/  SHFL.IDX PT, R80, R21, RZ, 0x181f ;  /* 0x00181fff15507589 */ /* 0x0002a600000e0000 */
[----:B------:R-:W-:Y:S01]  /*2cbd0*/  ISETP.GE.AND P0, PT, R17, R20, PT ;  /* 0x000000141100720c */ /* 0x000fe20003f06270 */
[----:B0-----:R1:W0:Y:S01]  /*2cbe0*/  SHFL.IDX PT, R0, R26, RZ, 0x181f ;  /* 0x00181fff1a007589 */ /* 0x00122200000e0000 */
[----:B------:R-:W-:Y:S11]  /*2cbf0*/  @P2 BRA `(.L_x_13084) ;  /* 0x0000000000442947 */ /* 0x000ff60003800000 */
[----:B------:R-:W-:Y:S02]  /*2cc00*/  ULDC UR4, c[0x0][0xbc8] ;  /* 0x0002f20000047ab9 */ /* 0x000fe40000000800 */
[----:B------:R-:W-:Y:S02]  /*2cc10*/  ISETP.GE.AND P2, PT, R186, UR4, PT ;  /* 0x00000004ba007c0c */ /* 0x000fe4000bf46270 */
[----:B------:R-:W-:Y:S02]  /*2cc20*/  ISETP.GE.AND P3, PT, R194, UR4, PT ;  /* 0x00000004c2007c0c */ /* 0x000fe4000bf66270 */
[----:B------:R-:W-:-:S09]  /*2cc30*/  ISETP.GE.AND P4, PT, R187, UR4, PT ;  /* 0x00000004bb007c0c */ /* 0x000fd2000bf86270 */
[----:B--2---:R-:W-:-:S04]  /*2cc40*/  @!P2 LEA R2, P5, R186, R80, 0x1 ;  /* 0x00000050ba02a211 */ /* 0x004fc800078a08ff */
[----:B0-----:R-:W-:Y:S02]  /*2cc50*/  @!P2 LEA.HI.X R3, R186, R0, R222, 0x1, P5 ;  /* 0x00000000ba03a211 */ /* 0x001fe400028f0cde */
        /* <DEDUP_REMOVED lines=11> */
.L_x_13084:
[----:B------:R-:W-:Y:S05]  /*2cd10*/  BSYNC B1 ;  /* 0x0000000000017941 */ /* 0x000fea0003800000 */
.L_x_13083:
        /* <DEDUP_REMOVED lines=9> */
[----:B---3--:R-:W-:-:S04]  /*2cdb0*/  @!P4 LEA R2, P5, R186, R16, 0x1 ;  /* 0x00000010ba02c211 */ /* 0x008fc800078a08ff */
[----:B----4-:R-:W-:Y:S02]  /*2cdc0*/  @!P4 LEA.HI.X R3, R186, R0, R222, 0x1, P5 ;  /* 0x00000000ba03c211 */ /* 0x010fe400028f0cde */
[----:B-----5:R-:W-:-:S03]  /*2cdd0*/  @!P3 LEA R4, P5, R194, R16, 0x1 ;  /* 0x00000010c204b211 */ /* 0x020fc600078a08ff */
        /* <DEDUP_REMOVED lines=9> */
.L_x_13086:
[----:B------:R-:W-:Y:S05]  /*2ce70*/  BSYNC B1 ;  /* 0x0000000000017941 */ /* 0x000fea0003800000 */
.L_x_13085:
        /* <DEDUP_REMOVED lines=11> */
[----:B0-----:R-:W-:Y:S02]  /*2cf30*/  @!P3 LEA.HI.X R3, R186, R0, R222, 0x1, P5 ;  /* 0x00000000ba03b211 */ /* 0x001fe400028f0cde */
        /* <DEDUP_REMOVED lines=9> */
.L_x_13088:
[----:B------:R-:W-:Y:S05]  /*2cfd0*/  BSYNC B1 ;  /* 0x0000000000017941 */ /* 0x000fea0003800000 */
.L_x_13087:
[----:B0-----:R-:W-:Y:S01]  /*2cfe0*/  VIADD R3, R83, 0x60 ;  /* 0x0000006053037836 */ /* 0x001fe20000000000 */
[----:B-1--4-:R-:W0:Y:S04]  /*2cff0*/  SHFL.IDX PT, R26, R26, 0x3, 0x181f ;  /* 0x00781f001a1a7f89 */ /* 0x012e2800000e0000 */
[----:B------:R-:W-:Y:S01]  /*2d000*/  ISETP.GE.AND P0, PT, R3, R20, PT ;  /* 0x000000140300720c */ /* 0x000fe20003f06270 */
[----:B------:R-:W1:-:S12]  /*2d010*/  SHFL.IDX PT, R21, R21, 0x3, 0x181f ;  /* 0x00781f0015157f89 */ /* 0x000e5800000e0000 */
[----:B------:R-:W-:Y:S05]  /*2d020*/  @P0 BRA `(.L_x_13089) ;  /* 0x0000000c00a00947 */ /* 0x000fea0003800000 */
[----:B------:R-:W-:Y:S02]  /*2d030*/  ULDC UR4, c[0x0][0xbc8] ;  /* 0x0002f20000047ab9 */ /* 0x000fe40000000800 */
[----:B------:R-:W-:Y:S02]  /*2d040*/  ISETP.GE.AND P3, PT, R186, UR4, PT ;  /* 0x00000004ba007c0c */ /* 0x000fe4000bf66270 */
[----:B------:R-:W-:Y:S02]  /*2d050*/  ISETP.GE.AND P4, PT, R194, UR4, PT ;  /* 0x00000004c2007c0c */ /* 0x000fe4000bf86270 */
[----:B------:R-:W-:-:S09]  /*2d060*/  ISETP.GE.AND P5, PT, R187, UR4, PT ;  /* 0x00000004bb007c0c */ /* 0x000fd2000bfa6270 */
[-C--:B-1----:R-:W-:Y:S02]  /*2d070*/  @!P3 LEA R2, P0, R186, R21.reuse, 0x1 ;  /* 0x00000015ba02b211 */ /* 0x082fe400078008ff */
        /* <DEDUP_REMOVED lines=14> */
.L_x_13081:
[----:B------:R-:W-:Y:S01]  /*2d160*/  ULDC.64 UR4, c[0x0][0xd00] ;  /* 0x0003400000047ab9 */ /* 0x000fe20000000a00 */
[----:B-----5:R-:W2:Y:S01]  /*2d170*/  LDC.64 R2, c[0x0][0xd00] ;  /* 0x00034000ff027b82 */ /* 0x020ea20000000a00 */
        /* <DEDUP_REMOVED lines=24> */
.L_x_13090:
[----:B------:R-:W-:Y:S01]  /*2d300*/  BSSY B1, `(.L_x_13091) ;  /* 0x000002d000017945 */ /* 0x000fe20003800000 */
[----:B------:R-:W-:Y:S02]  /*2d310*/  SHF.R.S32.HI R10, RZ, 0x1f, R217 ;  /* 0x0000001fff0a7819 */ /* 0x000fe400000114d9 */
[----:B------:R-:W-:Y:S02]  /*2d320*/  SEL R13, R218, RZ, !P0 ;  /* 0x000000ffda0d7207 */ /* 0x000fe40004000000 */
[----:B------:R-:W-:Y:S02]  /*2d330*/  SEL R12, R7, RZ, !P0 ;  /* 0x000000ff070c7207 */ /* 0x000fe40004000000 */
[----:B-----5:R-:W-:Y:S01]  /*2d340*/  SHF.R.S32.HI R11, RZ, 0x1f, R0 ;  /* 0x0000001fff0b7819 */ /* 0x020fe20000011400 */
[----:B------:R-:W-:Y:S06]  /*2d350*/  @P3 BRA `(.L_x_13092) ;  /* 0x00000000009c3947 */ /* 0x000fec0003800000 */
[----:B------:R-:W0:Y:S01]  /*2d360*/  S2R R3, SR_TID.X ;  /* 0x0000000000037919 */ /* 0x000e220000002100 */
[----:B------:R-:W5:Y:S02]  /*2d370*/  LDC R14, c[0x0][0xce8] ;  /* 0x00033a00ff0e7b82 */ /* 0x000f640000000800 */
[----:B-----5:R-:W-:Y:S01]  /*2d380*/  IMAD R2, R6, R14, RZ ;  /* 0x0000000e06027224 */ /* 0x020fe200078e02ff */
        /* <DEDUP_REMOVED lines=14> */
[----:B------:R-:W5:Y:S01]  /*2d470*/  @P0 LDC R15, c[0x0][0xcf0] ;  /* 0x00033c00ff0f0b82 */ /* 0x000f620000000800 */
[----:B------:R-:W-:-:S04]  /*2d480*/  IMAD.WIDE.U32 R2, R13, UR4, R2 ;  /* 0x000000040d027c25 */ /* 0x000fc8000f8e0002 */
[----:B0-----:R-:W-:-:S05]  /*2d490*/  @P0 IMAD.HI.U32 R4, R9, R4, RZ ;  /* 0x0000000409040227 */ /* 0x001fca00078e00ff */
[----:B-----5:R-:W-:Y:S01]  /*2d4a0*/  @P0 SHF.R.U32.HI R5, RZ, R15, R4 ;  /* 0x0000000fff050219 */ /* 0x020fe20000011604 */
        /* <DEDUP_REMOVED lines=18> */
.L_x_13092:
[----:B------:R-:W-:Y:S05]  /*2d5d0*/  BSYNC B1 ;  /* 0x0000000000017941 */ /* 0x000fea0003800000 */
.L_x_13091:
[----:B0-----:R-:W5:Y:S01]  /*2d5e0*/  LDL R4, [R1+0x450] ;  /* 0x0004500001047983 */ /* 0x001f620000100800 */
[----:B------:R-:W-:Y:S02]  /*2d5f0*/  ULDC.64 UR4, c[0x0][0xba0] ;  /* 0x0002e80000047ab9 */ /* 0x000fe40000000a00 */
[----:B------:R-:W-:-:S04]  /*2d600*/  IMAD R3, R11, UR4, RZ ;  /* 0x000000040b037c24 */ /* 0x000fc8000f8e02ff */
[C---:B------:R-:W-:Y:S02]  /*2d610*/  IMAD R5, R0.reuse, UR5, R3 ;  /* 0x0000000500057c24 */ /* 0x040fe4000f8e0203 */
[----:B------:R-:W-:Y:S01]  /*2d620*/  IMAD.WIDE.U32 R2, R0, UR4, RZ ;  /* 0x0000000400027c25 */ /* 0x000fe2000f8e00ff */
[----:B------:R-:W-:-:S03]  /*2d630*/  ULDC.64 UR4, c[0x0][0xbe8] ;  /* 0x0002fa0000047ab9 */ /* 0x000fc60000000a00 */
[----:B------:R-:W-:Y:S02]  /*2d640*/  IMAD.IADD R3, R3, 0x1, R5 ;  /* 0x0000000103037824 */ /* 0x000fe400078e0205 */
[----:B------:R-:W-:-:S04]  /*2d650*/  IMAD.WIDE.U32 R2, R217, UR4, R2 ;  /* 0x00000004d9027c25 */ /* 0x000fc8000f8e0002 */
[----:B-----5:R-:W-:Y:S02]  /*2d660*/  IMAD R7, R4, 0x20, R223 ;  /* 0x0000002004077824 */ /* 0x020fe400078e02df */
[----:B------:R-:W-:Y:S02]  /*2d670*/  IMAD R4, R10, UR4, RZ ;  /* 0x000000040a047c24 */ /* 0x000fe4000f8e02ff */
[----:B------:R-:W-:Y:S02]  /*2d680*/  IMAD.IADD R9, R216, 0x1, R7 ;  /* 0x00000001d8097824 */ /* 0x000fe400078e0207 */
[----:B------:R-:W-:Y:S01]  /*2d690*/  IMAD R7, R217, UR5, R4 ;  /* 0x00000005d9077c24 */ /* 0x000fe2000f8e0204 */
[----:B------:R-:W-:Y:S01]  /*2d6a0*/  ULDC.64 UR4, c[0x0][0xbf0] ;  /* 0x0002fc0000047ab9 */ /* 0x000fe20000000a00 */
[----:B--2---:R-:W-:-:S04]  /*2d6b0*/  @P2 IMAD.HI.U32 R0, R9, R16, RZ ;  /* 0x0000001009002227 */ /* 0x004fc800078e00ff */
        /* <DEDUP_REMOVED lines=9> */
[----:B------:R-:W-:Y:S02]  /*2d750*/  IMAD R0, R0, UR4, RZ ;  /* 0x0000000400007c24 */ /* 0x000fe4000f8e02ff */
[----:B------:R-:W-:Y:S02]  /*2d760*/  IMAD.IADD R3, R3, 0x1, R7 ;  /* 0x0000000103037824 */ /* 0x000fe400078e0207 */
[----:B------:R-:W-:Y:S02]  /*2d770*/  IMAD R7, R17, R4, R9 ;  /* 0x0000000411077224 */ /* 0x000fe400078e0209 */
[C---:B------:R-:W-:Y:S02]  /*2d780*/  IMAD R9, R5.reuse, UR5, R0 ;  /* 0x0000000505097c24 */ /* 0x040fe4000f8e0200 */
[----:B------:R-:W-:Y:S01]  /*2d790*/  IMAD.WIDE.U32 R2, R5, UR4, R2 ;  /* 0x0000000405027c25 */ /* 0x000fe2000f8e0002 */
        /* <DEDUP_REMOVED lines=14> */
.L_x_13303:
        /* <DEDUP_REMOVED lines=12> */
[----:B--2---:R-:W-:Y:S02]  /*2d940*/  @!P3 LEA.HI.X R5, R186, R0, R222, 0x1, P5 ;  /* 0x00000000ba05b211 */ /* 0x004fe400028f0cde */
        /* <DEDUP_REMOVED lines=9> */
.L_x_13095:
[----:B------:R-:W-:Y:S05]  /*2d9e0*/  BSYNC B1 ;  /* 0x0000000000017941 */ /* 0x000fea0003800000 */
.L_x_13094:
[----:B------:R-:W-:-:S03]  /*2d9f0*/  UMOV UR4, 0xffffffff ;  /* 0xffffffff00047882 */ /* 0x000fc60000000000 */
[----:B------:R-:W-:Y:S05]  /*2da00*/  BRA.DIV UR4, `(.L_x_13096) ;  /* 0x0000009a04487947 */ /* 0x000fea000b800000 */
[----:B--2---:R2:W0:Y:S04]  /*2da10*/  SHFL.IDX PT, R0, R3, 0x1, 0x181f ;  /* 0x00381f0003007f89 */ /* 0x00442800000e0000 */
[----:B---3--:R2:W3:Y:S02]  /*2da20*/  SHFL.IDX PT, R14, R2, 0x1, 0x181f ;  /* 0x00381f00020e7f89 */ /* 0x0084e400000e0000 */
.L_x_13307:
        /* <DEDUP_REMOVED lines=21> */
.L_x_13098:
[----:B------:R-:W-:Y:S05]  /*2db80*/  BSYNC B1 ;  /* 0x0000000000017941 */ /* 0x000fea0003800000 */
.L_x_13097:
[----:B------:R-:W-:-:S03]  /*2db90*/  UMOV UR4, 0xffffffff ;  /* 0xffffffff00047882 */ /* 0x000fc60000000000 */
[----:B------:R-:W-:Y:S05]  /*2dba0*/  BRA.DIV UR4, `(.L_x_13099) ;  /* 0x0000009a04287947 */ /* 0x000fea000b800000 */
[----:B0-----:R0:W0:Y:S04]  /*2dbb0*/  SHFL.IDX PT, R0, R3, 0x2, 0x181f ;  /* 0x00581f0003007f89 */ /* 0x00102800000e0000 */
[----:B---3--:R3:W0:Y:S02]  /*2dbc0*/  SHFL.IDX PT, R14, R2, 0x2, 0x181f ;  /* 0x00581f00020e7f89 */ /* 0x00862400000e0000 */
.L_x_13311:
        /* <DEDUP_REMOVED lines=21> */
.L_x_13101:
[----:B------:R-:W-:Y:S05]  /*2dd20*/  BSYNC B1 ;  /* 0x0000000000017941 */ /* 0x000fea0003800000 */
.L_x_13100:
[----:B------:R-:W-:-:S03]  /*2dd30*/  UMOV UR4, 0xffffffff ;  /* 0xffffffff00047882 */ /* 0x000fc60000000000 */
[----:B------:R-:W-:Y:S05]  /*2dd40*/  BRA.DIV UR4, `(.L_x_13102) ;  /* 0x0000009a04087947 */ /* 0x000fea000b800000 */
[----:B0-----:R0:W0:Y:S04]  /*2dd50*/  SHFL.IDX PT, R0, R3, 0x3, 0x181f ;  /* 0x00781f0003007f89 */ /* 0x00102800000e0000 */
[----:B------:R0:W0:Y:S02]  /*2dd60*/  SHFL.IDX PT, R14, R2, 0x3, 0x181f ;  /* 0x00781f00020e7f89 */ /* 0x00002400000e0000 */
.L_x_13315:
[----:B0-23--:R-:W-:-:S05]  /*2dd70*/  VIADD R2, R216, 0x60 ;  /* 0x00000060d8027836 */ /* 0x00dfca0000000000 */
        /* <DEDUP_REMOVED lines=19> */
.L_x_13089:
[----:B------:R-:W-:Y:S05]  /*2deb0*/  BSYNC B0 ;  /* 0x0000000000007941 */ /* 0x000fea0003800000 */
.L_x_13080:
[----:B------:R-:W-:Y:S02]  /*2dec0*/  ULDC UR4, c[0x0][0xd3c] ;  /* 0x00034f0000047ab9 */ /* 0x000fe40000000800 */
[----:B-1----:R-:W-:-:S13]  /*2ded0*/  ISETP.GE.AND P0, PT, R127, UR4, PT ;  /* 0x000000047f007c0c */ /* 0x002fda000bf06270 */
[----:B------:R-:W-:Y:S05]  /*2dee0*/  @!P0 BRA `(.L_x_13103) ;  /* 0xfffffd3000e08947 */ /* 0x000fea000383ffff */
[----:B------:R-:W-:Y:S05]  /*2def0*/  BRA `(.L_x_12873) ;  /* 0x0000007c00bc7947 */ /* 0x000fea0003800000 */
.L_x_12871:
        /* <DEDUP_REMOVED lines=16> */
.L_x_13104:
        /* <DEDUP_REMOVED lines=42> */
.L_x_13110:
        /* <DEDUP_REMOVED lines=12> */
.L_x_13109:
[----:B------:R-:W-:Y:S05]  /*2e360*/  BSYNC B0 ;  /* 0x0000000000007941 */ /* 0x000fea0003800000 */
.L_x_13108:
        /* <DEDUP_REMOVED lines=20> */
.L_x_13106:
        /* <DEDUP_REMOVED lines=20> */
.L_x_13111:
[----:B-1----:R-:W-:Y:S01]  /*2e5f0*/  IADD3 R2, RZ, -R3, RZ ;  /* 0x80000003ff027210 */ /* 0x002fe20007ffe0ff */
[----:B---3--:R-:W-:-:S04]  /*2e600*/  IMAD R16, R16, UR5, R11 ;  /* 0x0000000510107c24 */ /* 0x008fc8000f8e020b */
        /* <DEDUP_REMOVED lines=57> */
.L_x_13107:
[----:B------:R-:W-:Y:S02]  /*2e9a0*/  IMAD.MOV.U32 R17, RZ, RZ, RZ ;  /* 0x000000ffff117224 */ /* 0x000fe400078e00ff */
[----:B------:R-:W-:Y:S02]  /*2e9b0*/  IMAD.U32 R16, RZ, RZ, UR6 ;  /* 0x00000006ff107e24 */ /* 0x000fe4000f8e00ff */
[----:B------:R-:W-:-:S07]  /*2e9c0*/  IMAD.MOV.U32 R18, RZ, RZ, RZ ;  /* 0x000000ffff127224 */ /* 0x000fce00078e00ff */
.L_x_13112:
[----:B------:R-:W-:-:S13]  /*2e9d0*/  ISETP.NE.AND P0, PT, R5, RZ, PT ;  /* 0x000000ff0500720c */ /* 0x000fda0003f05270 */
[----:B------:R-:W0:Y:S01]  /*2e9e0*/  @!P0 S2R R3, SR_CgaCtaId ;  /* 0x0000000000038919 */ /* 0x000e220000008800 */
[----:B------:R-:W-:-:S04]  /*2e9f0*/  @!P0 MOV R0, 0x400 ;  /* 0x0000040000008802 */ /* 0x000fc80000000f00 */
[----:B0-----:R-:W-:-:S05]  /*2ea00*/  @!P0 LEA R0, R3, R0, 0x18 ;  /* 0x0000000003008211 */ /* 0x001fca00078ec0ff */
[----:B------:R0:W-:Y:S01]  /*2ea10*/  @!P0 STS.128 [R0+0x324d0], R16 ;  /* 0x0324d01000008388 */ /* 0x0001e20000000c00 */
[----:B------:R-:W-:Y:S06]  /*2ea20*/  BAR.ARV 0x5, 0x180 ;  /* 0x0146000000007b1d */ /* 0x000fec0000002000 */
.L_x_13105:
[----:B------:R2:W-:Y:S01]  /*2ea30*/  STL [R1+0x480], RZ ;  /* 0x000480ff01007387 */ /* 0x0005e20000100800 */
[----:B------:R-:W-:Y:S01]  /*2ea40*/  ULDC UR4, c[0x0][0xd3c] ;  /* 0x00034f0000047ab9 */ /* 0x000fe20000000800 */
[----:B------:R-:W-:Y:S01]  /*2ea50*/  IMAD.MOV.U32 R27, RZ, RZ, 0x1 ;  /* 0x00000001ff1b7424 */ /* 0x000fe200078e00ff */
[----:B-1----:R-:W-:Y:S01]  /*2ea60*/  ISETP.GE.AND P0, PT, R19, UR4, PT ;  /* 0x0000000413007c0c */ /* 0x002fe2000bf06270 */
[----:B------:R-:W-:-:S12]  /*2ea70*/  IMAD.MOV.U32 R25, RZ, RZ, RZ ;  /* 0x000000ffff197224 */ /* 0x000fd800078e00ff */
[----:B--2---:R-:W-:Y:S05]  /*2ea80*/  @P0 BRA `(.L_x_13113) ;  /* 0x0000006c00fc0947 */ /* 0x004fea0003800000 */
[----:B------:R-:W0:Y:S01]  /*2ea90*/  S2R R5, SR_TID.X ;  /* 0x0000000000057919 */ /* 0x000e220000002100 */
[----:B------:R-:W1:Y:S01]  /*2eaa0*/  S2UR UR5, SR_CgaCtaId ;  /* 0x00000000000579c3 */ /* 0x000e620000008800 */
        /* <DEDUP_REMOVED lines=9> */
[----:B-1----:R-:W-:-:S06]  /*2eb40*/  ULEA UR4, UR5, UR4, 0x18 ;  /* 0x0000000405047291 */ /* 0x002fcc000f8ec03f */
[----:B------:R-:W-:Y:S01]  /*2eb50*/  IMAD.U32 R23, RZ, RZ, UR4 ;  /* 0x00000004ff177e24 */ /* 0x000fe2000f8e00ff */
[C---:B0-----:R-:W-:Y:S02]  /*2eb60*/  SHF.L.U32 R0, R5.reuse, 0x3, RZ ;  /* 0x0000000305007819 */ /* 0x041fe400000006ff */
[C---:B------:R-:W-:Y:S02]  /*2eb70*/  LOP3.LUT R4, R5.reuse, 0x7f, RZ, 0xc0, !PT ;  /* 0x0000007f05047812 */ /* 0x040fe400078ec0ff */
[C---:B------:R-:W-:Y:S02]  /*2eb80*/  LOP3.LUT R2, R0.reuse, 0x1f8, RZ, 0xc0, !PT ;  /* 0x000001f800027812 */ /* 0x040fe400078ec0ff */
[----:B------:R-:W-:Y:S01]  /*2eb90*/  LOP3.LUT R0, R0, 0x38, RZ, 0xc0, !PT ;  /* 0x0000003800007812 */ /* 0x000fe200078ec0ff */
[----:B------:R-:W-:Y:S01]  /*2eba0*/  IMAD.SHL.U32 R32, R4, 0x8, RZ ;  /* 0x0000000804207824 */ /* 0x000fe200078e00ff */
[----:B------:R-:W-:Y:S01]  /*2ebb0*/  LOP3.LUT R3, R2, 0x38, R5, 0x78, !PT ;  /* 0x0000003802037812 */ /* 0x000fe200078e7805 */
[----:B------:R-:W-:-:S03]  /*2ebc0*/  IMAD.SHL.U32 R2, R5, 0x10, RZ ;  /* 0x0000001005027824 */ /* 0x000fc600078e00ff */
[----:B------:R-:W-:Y:S02]  /*2ebd0*/  LOP3.LUT R32, R3, 0x200, R32, 0xf8, !PT ;  /* 0x0000020003207812 */ /* 0x000fe400078ef820 */
[----:B------:R-:W-:-:S03]  /*2ebe0*/  SHF.R.U32.HI R3, RZ, 0x3, R4 ;  /* 0x00000003ff037819 */ /* 0x000fc60000011604 */
[----:B------:R-:W-:Y:S01]  /*2ebf0*/  IMAD R26, R32, 0x2, R23 ;  /* 0x00000002201a7824 */ /* 0x000fe200078e0217 */
[----:B------:R-:W-:Y:S02]  /*2ec00*/  LOP3.LUT R2, R3, 0x70, R2, 0xf8, !PT ;  /* 0x0000007003027812 */ /* 0x000fe400078ef802 */
[C---:B------:R-:W-:Y:S02]  /*2ec10*/  LOP3.LUT R3, R0.reuse, 0x40, RZ, 0xfc, !PT ;  /* 0x0000004000037812 */ /* 0x040fe400078efcff */
[C---:B------:R-:W-:Y:S02]  /*2ec20*/  LOP3.LUT R2, R0.reuse, 0x80, RZ, 0xfc, !PT ;  /* 0x0000008000027812 */ /* 0x040fe400078efcff */
[----:B--2---:R-:W-:-:S07]  /*2ec30*/  LOP3.LUT R0, R0, 0xc0, RZ, 0xfc, !PT ;  /* 0x000000c000007812 */ /* 0x004fce00078efcff */
.L_x_13234:
[----:B------:R-:W-:Y:S05]  /*2ec40*/  YIELD ;  /* 0x0000000000007946 */ /* 0x000fea0003800000 */
[----:B------:R-:W-:Y:S01]  /*2ec50*/  ULDC.64 UR4, c[0x0][0xb20] ;  /* 0x0002c80000047ab9 */ /* 0x000fe20000000a00 */
[----:B------:R-:W-:Y:S01]  /*2ec60*/  IMAD.MOV.U32 R33, RZ, RZ, RZ ;  /* 0x000000ffff217224 */ /* 0x000fe200078e00ff */
[----:B------:R-:W-:Y:S01]  /*2ec70*/  ISETP.NE.U32.AND P0, PT, RZ, UR4, PT ;  /* 0x00000004ff007c0c */ /* 0x000fe2000bf05070 */
[----:B--23--:R-:W0:Y:S01]  /*2ec80*/  LDC.64 R4, c[0x0][0xaf8] ;  /* 0x0002be00ff047b82 */ /* 0x00ce220000000a00 */
        /* <DEDUP_REMOVED lines=44> */
.L_x_13114:
        /* <DEDUP_REMOVED lines=8> */
.L_x_13115:
        /* <DEDUP_REMOVED lines=9> */
.L_x_13116:
[----:B--2---:R-:W2:Y:S01]  /*2f060*/  @P1 LDG.E R5, desc[UR44][R2.64] ;  /* 0x0000002c02051981 */ /* 0x004ea2000c1e1900 */
[----:B------:R-:W3:Y:S03]  /*2f070*/  LDC R7, c[0x0][0x448] ;  /* 0x00011200ff077b82 */ /* 0x000ee60000000800 */
[----:B------:R4:W2:Y:S01]  /*2f080*/  @P1 LDG.E R4, desc[UR44][R2.64+0x4] ;  /* 0x0000042c02041981 */ /* 0x0008a2000c1e1900 */
[----:B------:R-:W-:Y:S02]  /*2f090*/  IMAD.SHL.U32 R36, R17, 0x80, RZ ;  /* 0x0000008011247824 */ /* 0x000fe400078e00ff */
[----:B-----5:R-:W-:Y:S02]  /*2f0a0*/  IMAD.IADD R10, R10, 0x1, -R33 ;  /* 0x000000010a0a7824 */ /* 0x020fe400078e0a21 */
[----:B----4-:R-:W4:Y:S01]  /*2f0b0*/  LDC.64 R2, c[0x0][0xad8] ;  /* 0x0002b600ff027b82 */ /* 0x010f220000000a00 */
[----:B---3--:R-:W-:Y:S01]  /*2f0c0*/  ISETP.NE.AND P2, PT, R7, 0x1, PT ;  /* 0x000000010700780c */ /* 0x008fe20003f45270 */
[----:B------:R-:W-:-:S12]  /*2f0d0*/  VIADD R7, R36, 0x7f ;  /* 0x0000007f24077836 */ /* 0x000fd80000000000 */
[----:B0-----:R-:W0:Y:S01]  /*2f0e0*/  @P2 LDC R8, c[0x0][0x44c] ;  /* 0x00011300ff082b82 */ /* 0x001e220000000800 */
[----:B----4-:R-:W-:-:S07]  /*2f0f0*/  ISETP.GE.AND P3, PT, R3, 0x1, PT ;  /* 0x000000010300780c */ /* 0x010fce0003f66270 */
[----:B------:R-:W3:Y:S01]  /*2f100*/  @P2 LDC R9, c[0x0][0x450] ;  /* 0x00011400ff092b82 */ /* 0x000ee20000000800 */
[----:B--2---:R-:W-:Y:S02]  /*2f110*/  @P1 IMAD.IADD R6, R4, 0x1, -R5 ;  /* 0x0000000104061824 */ /* 0x004fe400078e0a05 */
[----:B0-----:R-:W-:-:S04]  /*2f120*/  @P2 IMAD.HI.U32 R4, R7, R8, RZ ;  /* 0x0000000807042227 */ /* 0x001fc800078e00ff */
[----:B------:R-:W-:Y:S01]  /*2f130*/  IMAD.IADD R17, R10, 0x1, R6 ;  /* 0x000000010a117824 */ /* 0x000fe200078e0206 */
[----:B---3--:R-:W-:-:S03]  /*2f140*/  @P2 SHF.R.U32.HI R7, RZ, R9, R4 ;  /* 0x00000009ff072219 */ /* 0x008fc60000011604 */
[C---:B------:R-:W-:Y:S01]  /*2f150*/  VIADD R4, R17.reuse, 0x5f ;  /* 0x0000005f11047836 */ /* 0x040fe20000000000 */
[----:B------:R-:W-:-:S03]  /*2f160*/  IADD3 R8, R17, 0x1, -R13 ;  /* 0x0000000111087810 */ /* 0x000fc60007ffe80d */
[----:B------:R-:W-:-:S04]  /*2f170*/  IMAD.HI R4, R4, 0x2aaaaaab, RZ ;  /* 0x2aaaaaab04047827 */ /* 0x000fc800078e02ff */
[----:B------:R-:W-:Y:S01]  /*2f180*/  IMAD.IADD R7, R8, 0x1, R7 ;  /* 0x0000000108077824 */ /* 0x000fe200078e0207 */
[----:B------:R-:W-:-:S03]  /*2f190*/  SHF.R.U32.HI R9, RZ, 0x1f, R4 ;  /* 0x0000001fff097819 */ /* 0x000fc60000011604 */
[----:B------:R-:W-:Y:S01]  /*2f1a0*/  IMAD.IADD R2, R7, 0x1, R2 ;  /* 0x0000000107027824 */ /* 0x000fe200078e0202 */
[----:B------:R-:W-:Y:S01]  /*2f1b0*/  LEA.HI.SX32 R9, R4, R9, 0x1c ;  /* 0x0000000904097211 */ /* 0x000fe200078fe2ff */
        /* <DEDUP_REMOVED lines=12> */
.L_x_13119:
[----:B------:R-:W-:-:S13]  /*2f280*/  ISETP.NE.AND P0, PT, R3, 0x1, PT ;  /* 0x000000010300780c */ /* 0x000fda0003f05270 */
[----:B------:R-:W0:Y:S02]  /*2f290*/  @P0 LDC.64 R4, c[0x0][0xae0] ;  /* 0x0002b800ff040b82 */ /* 0x000e240000000a00 */
[----:B0-----:R-:W-:-:S05]  /*2f2a0*/  @P0 IMAD.HI.U32 R4, R11, R4, RZ ;  /* 0x000000040b040227 */ /* 0x001fca00078e00ff */
[----:B------:R-:W-:-:S07]  /*2f2b0*/  @P0 SHF.R.U32.HI R11, RZ, R5, R4 ;  /* 0x00000005ff0b0219 */ /* 0x000fce0000011604 */
.L_x_13120:
[----:B------:R-:W-:Y:S05]  /*2f2c0*/  BSYNC B0 ;  /* 0x0000000000007941 */ /* 0x000fea0003800000 */
.L_x_13118:
[----:B------:R-:W-:-:S05]  /*2f2d0*/  IMAD R11, R11, R3, R3 ;  /* 0x000000030b0b7224 */ /* 0x000fca00078e0203 */
[----:B------:R-:W-:-:S07]  /*2f2e0*/  VIMNMX R2, R2, R11, PT ;  /* 0x0000000b02027248 */ /* 0x000fce0003fe0100 */
.L_x_13117:
[----:B------:R-:W0:Y:S01]  /*2f2f0*/  @P2 LDC R5, c[0x0][0x44c] ;  /* 0x00011300ff052b82 */ /* 0x000e220000000800 */
[----:B------:R-:W-:Y:S01]  /*2f300*/  IMAD.MOV.U32 R4, RZ, RZ, R36 ;  /* 0x000000ffff047224 */ /* 0x000fe200078e0024 */
[----:B------:R-:W-:Y:S01]  /*2f310*/  ULDC UR4, c[0x0][0xad4] ;  /* 0x0002b50000047ab9 */ /* 0x000fe20000000800 */
[----:B------:R-:W-:-:S05]  /*2f320*/  IMAD.IADD R7, R17, 0x1, -R13 ;  /* 0x0000000111077824 */ /* 0x000fca00078e0a0d */
[----:B------:R-:W2:Y:S01]  /*2f330*/  @P2 LDC R12, c[0x0][0x450] ;  /* 0x00011400ff0c2b82 */ /* 0x000ea20000000800 */
        /* <DEDUP_REMOVED lines=15> */
.L_x_13123:
[----:B------:R-:W-:-:S13]  /*2f430*/  ISETP.NE.AND P0, PT, R3, 0x1, PT ;  /* 0x000000010300780c */ /* 0x000fda0003f05270 */
[----:B------:R-:W0:Y:S02]  /*2f440*/  @P0 LDC.64 R4, c[0x0][0xae0] ;  /* 0x0002b800ff040b82 */ /* 0x000e240000000a00 */
[----:B0-----:R-:W-:-:S05]  /*2f450*/  @P0 IMAD.HI.U32 R4, R12, R4, RZ ;  /* 0x000000040c040227 */ /* 0x001fca00078e00ff */
[----:B------:R-:W-:-:S07]  /*2f460*/  @P0 SHF.R.U32.HI R12, RZ, R5, R4 ;  /* 0x00000005ff0c0219 */ /* 0x000fce0000011604 */
.L_x_13124:
[----:B------:R-:W-:Y:S05]  /*2f470*/  BSYNC B0 ;  /* 0x0000000000007941 */ /* 0x000fea0003800000 */
.L_x_13122:
[----:B------:R-:W-:-:S05]  /*2f480*/  IMAD R12, R12, R3, RZ ;  /* 0x000000030c0c7224 */ /* 0x000fca00078e02ff */
[----:B------:R-:W-:-:S07]  /*2f490*/  VIMNMX R11, R11, R12, !PT ;  /* 0x0000000c0b0b7248 */ /* 0x000fce0007fe0100 */
.L_x_13121:
        /* <DEDUP_REMOVED lines=31> */
[----:B------:R0:W2:Y:S02]  /*2f690*/  SHFL.IDX PT, R14, R3, RZ, 0x1f ;  /* 0x00001fff030e7589 */ /* 0x0000a400000e0000 */
.L_x_13318:
[----:B--2---:R-:W-:Y:S02]  /*2f6a0*/  ISETP.NE.AND P0, PT, R14, RZ, PT ;  /* 0x000000ff0e00720c */ /* 0x004fe40003f05270 */
[----:B------:R-:W-:-:S11]  /*2f6b0*/  PLOP3.LUT P6, PT, PT, PT, PT, 0x8, 0x0 ;  /* 0x000000000000781c */ /* 0x000fd60003fce170 */
[----:B------:R-:W-:Y:S05]  /*2f6c0*/  @P0 BRA `(.L_x_13128) ;  /* 0x00000000000c0947 */ /* 0x000fea0003800000 */
[----:B------:R-:W-:-:S03]  /*2f6d0*/  UMOV UR4, 0xffffffff ;  /* 0xffffffff00047882 */ /* 0x000fc60000000000 */
[----:B------:R-:W-:Y:S05]  /*2f6e0*/  BRA.DIV UR4, `(.L_x_13129) ;  /* 0x00000082041c7947 */ /* 0x000fea000b800000 */
[----:B------:R-:W-:-:S13]  /*2f6f0*/  ELECT P6, URZ, PT ;  /* 0x00000000003f782f */ /* 0x000fda00038c0000 */
.L_x_13128:
        /* <DEDUP_REMOVED lines=9> */
.L_x_13321:
[----:B------:R-:W-:Y:S05]  /*2f790*/  BSYNC B1 ;  /* 0x0000000000017941 */ /* 0x000fea0003800000 */
.L_x_13130:
[----:B------:R-:W-:Y:S04]  /*2f7a0*/  BSSY B1, `(.L_x_13132) ;  /* 0x000007b000017945 */ /* 0x000fe80003800000 */
[----:B------:R-:W-:Y:S05]  /*2f7b0*/  @!P6 BRA `(.L_x_13133) ;  /* 0x0000000400e4e947 */ /* 0x000fea0003800000 */
[----:B------:R-:W2:Y:S01]  /*2f7c0*/  S2R R3, SR_TID.X ;  /* 0x0000000000037919 */ /* 0x000ea20000002100 */
[----:B0-----:R-:W-:Y:S01]  /*2f7d0*/  SHF.L.U32 R6, R28, 0x1f, RZ ;  /* 0x0000001f1c067819 */ /* 0x001fe200000006ff */
[----:B------:R-:W-:Y:S01]  /*2f7e0*/  BSSY B2, `(.L_x_13134) ;  /* 0x0000006000027945 */ /* 0x000fe20003800000 */
[----:B--2---:R-:W-:Y:S01]  /*2f7f0*/  LOP3.LUT R10, R3, 0x7f, RZ, 0xc0, !PT ;  /* 0x0000007f030a7812 */ /* 0x004fe200078ec0ff */
[----:B------:R-:W-:-:S03]  /*2f800*/  IMAD R3, R24, 0x8, R23 ;  /* 0x0000000818037824 */ /* 0x000fc600078e0217 */
[----:B------:R-:W-:Y:S01]  /*2f810*/  ISETP.NE.AND P1, PT, R10, RZ, PT ;  /* 0x000000ff0a00720c */ /* 0x000fe20003f25270 */
[----:B------:R-:W0:Y:S02]  /*2f820*/  SYNCS.PHASECHK.TRANS64.TRYWAIT P0, [R3+URZ+0x324a0], R6 ;  /* 0x0324a006030075a7 */ /* 0x000e24000800017f */
[----:B0-----:R-:W-:Y:S10]  /*2f830*/  @!P0 BRA `(.L_x_13135) ;  /* 0x0000007c00fc8947 */ /* 0x001ff40003800000 */
.L_x_13322:
[----:B------:R-:W-:Y:S05]  /*2f840*/  BSYNC B2 ;  /* 0x0000000000027941 */ /* 0x000fea0003800000 */
.L_x_13134:
[----:B------:R-:W-:Y:S04]  /*2f850*/  BSSY B2, `(.L_x_13136) ;  /* 0x0000009000027945 */ /* 0x000fe80003800000 */
[----:B------:R-:W-:Y:S05]  /*2f860*/  @P1 BRA `(.L_x_13137) ;  /* 0x00000000001c1947 */ /* 0x000fea0003800000 */
[----:B------:R-:W2:Y:S02]  /*2f870*/  S2R R10, SR_TID.X ;  /* 0x00000000000a7919 */ /* 0x000ea40000002100 */
[----:B--2---:R-:W-:Y:S01]  /*2f880*/  LOP3.LUT R11, R10, 0x1f, RZ, 0xc0, !PT ;  /* 0x0000001f0a0b7812 */ /* 0x004fe200078ec0ff */
[----:B------:R-:W-:-:S03]  /*2f890*/  IMAD.MOV.U32 R10, RZ, RZ, 0x3000 ;  /* 0x00003000ff0a7424 */ /* 0x000fc600078e00ff */
[----:B------:R-:W-:Y:S01]  /*2f8a0*/  ISETP.NE.AND P0, PT, R11, RZ, PT ;  /* 0x000000ff0b00720c */ /* 0x000fe20003f05270 */
[----:B------:R2:W-:-:S12]  /*2f8b0*/  SYNCS.ARRIVE.TRANS64 RZ, [R3+URZ+0x32490], R10 ;  /* 0x0324900a03ff79a7 */ /* 0x0005d8000800003f */
[----:B--2---:R-:W-:Y:S05]  /*2f8c0*/  @!P0 BRA `(.L_x_13137) ;  /* 0x0000000000048947 */ /* 0x004fea0003800000 */
[----:B------:R-:W-:Y:S01]  /*2f8d0*/  BPT.TRAP 0x1 ;  /* 0x000000040000795c */ /* 0x000fe20000300000 */
.L_x_13137:
[----:B------:R-:W-:Y:S05]  /*2f8e0*/  BSYNC B2 ;  /* 0x0000000000027941 */ /* 0x000fea0003800000 */
.L_x_13136:
        /* <DEDUP_REMOVED lines=12> */
.L_x_13138:
        /* <DEDUP_REMOVED lines=10> */
[----:B------:R-:W2:Y:S01]  /*2fa50*/  SYNCS.PHASECHK.TRANS64.TRYWAIT P0, [R3+URZ+0x324c0], R6 ;  /* 0x0324c006030075a7 */ /* 0x000ea2000800017f */
[----:B------:R-:W-:Y:S04]  /*2fa60*/  BSSY B2, `(.L_x_13139) ;  /* 0x0000002000027945 */ /* 0x000fe80003800000 */
[----:B--2---:R-:W-:Y:S05]  /*2fa70*/  @!P0 BRA `(.L_x_13140) ;  /* 0x0000007c00808947 */ /* 0x004fea0003800000 */
.L_x_13323:
[----:B------:R-:W-:Y:S05]  /*2fa80*/  BSYNC B2 ;  /* 0x0000000000027941 */ /* 0x000fea0003800000 */
.L_x_13139:
[----:B------:R-:W-:Y:S01]  /*2fa90*/  BSSY B2, `(.L_x_13141) ;  /* 0x000000b000027945 */ /* 0x000fe20003800000 */
[----:B------:R-:W-:Y:S02]  /*2faa0*/  IMAD.MOV.U32 R12, RZ, RZ, 0x0 ;  /* 0x00000000ff0c7424 */ /* 0x000fe400078e00ff */
[----:B-1----:R-:W-:Y:S01]  /*2fab0*/  IMAD.MOV.U32 R13, RZ, RZ, 0x12f00000 ;  /* 0x12f00000ff0d7424 */ /* 0x002fe200078e00ff */
[----:B------:R-:W-:Y:S06]  /*2fac0*/  @P1 BRA `(.L_x_13142) ;  /* 0x00000000001c1947 */ /* 0x000fec0003800000 */
[----:B------:R-:W1:Y:S01]  /*2fad0*/  S2R R11, SR_TID.X ;  /* 0x00000000000b7919 */ /* 0x000e620000002100 */
[----:B0-2---:R-:W-:-:S04]  /*2fae0*/  IMAD.MOV.U32 R6, RZ, RZ, 0xc000 ;  /* 0x0000c000ff067424 */ /* 0x005fc800078e00ff */
[----:B------:R3:W-:Y:S01]  /*2faf0*/  SYNCS.ARRIVE.TRANS64 RZ, [R3+URZ+0x324b0], R6 ;  /* 0x0324b00603ff79a7 */ /* 0x0007e2000800003f */
[----:B-1----:R-:W-:-:S04]  /*2fb00*/  LOP3.LUT R11, R11, 0x1f, RZ, 0xc0, !PT ;  /* 0x0000001f0b0b7812 */ /* 0x002fc800078ec0ff */
[----:B------:R-:W-:-:S13]  /*2fb10*/  ISETP.NE.AND P0, PT, R11, RZ, PT ;  /* 0x000000ff0b00720c */ /* 0x000fda0003f05270 */
[----:B---3--:R-:W-:Y:S05]  /*2fb20*/  @!P0 BRA `(.L_x_13142) ;  /* 0x0000000000048947 */ /* 0x008fea0003800000 */
[----:B------:R-:W-:Y:S01]  /*2fb30*/  BPT.TRAP 0x1 ;  /* 0x000000040000795c */ /* 0x000fe20000300000 */
.L_x_13142:
[----:B------:R-:W-:Y:S05]  /*2fb40*/  BSYNC B2 ;  /* 0x0000000000027941 */ /* 0x000fea0003800000 */
.L_x_13141:
[----:B------:R-:W-:Y:S01]  /*2fb50*/  R2UR UR10, R14 ;  /* 0x000000000e0a72ca */ /* 0x000fe200000e0000 */
[----:B0-2---:R-:W-:Y:S01]  /*2fb60*/  IMAD R6, R24, 0xc000, R23 ;  /* 0x0000c00018067824 */ /* 0x005fe200078e0217 */
[----:B------:R-:W-:Y:S01]  /*2fb70*/  R2UR UR6, R12 ;  /* 0x000000000c0672ca */ /* 0x000fe200000e0000 */
[----:B------:R-:W-:Y:S01]  /*2fb80*/  UIADD3 UR4, UP0, UR42, 0x670, URZ ;  /* 0x000006702a047890 */ /* 0x000fe2000ff1e03f */
[----:B------:R-:W-:Y:S01]  /*2fb90*/  R2UR UR7, R13 ;  /* 0x000000000d0772ca */ /* 0x000fe200000e0000 */
[----:B------:R-:W-:Y:S01]  /*2fba0*/  VIADD R3, R3, 0x324b0 ;  /* 0x000324b003037836 */ /* 0x000fe20000000000 */
[----:B------:R-:W-:Y:S01]  /*2fbb0*/  PLOP3.LUT P0, PT, PT, PT, PT, 0x80, 0x0 ;  /* 0x000000000000781c */ /* 0x000fe20003f0f070 */
[----:B------:R-:W-:Y:S01]  /*2fbc0*/  VIADD R11, R6, 0x400 ;  /* 0x00000400060b7836 */ /* 0x000fe20000000000 */
[----:B------:R-:W-:-:S12]  /*2fbd0*/  UIADD3.X UR5, URZ, UR43, URZ, UP0, !UPT ;  /* 0x0000002b3f057290 */ /* 0x000fd800087fe43f */
.L_x_13143:
        /* <DEDUP_REMOVED lines=15> */
.L_x_13144:
        /* <DEDUP_REMOVED lines=15> */
.L_x_13145:
        /* <DEDUP_REMOVED lines=15> */
.L_x_13146:
        /* <DEDUP_REMOVED lines=10> */
.L_x_13133:
[----:B------:R-:W-:Y:S05]  /*2ff50*/  BSYNC B1 ;  /* 0x0000000000017941 */ /* 0x000fea0003800000 */
.L_x_13132:
        /* <DEDUP_REMOVED lines=9> */
.L_x_13162:
[----:B------:R-:W-:Y:S05]  /*2fff0*/  YIELD ;  /* 0x0000000000007946 */ /* 0x000fea0003800000 */
[----:B------:R-:W-:Y:S04]  /*30000*/  BSSY B1, `(.L_x_13147) ;  /* 0x000007a000017945 */ /* 0x000fe80003800000 */
[----:B------:R-:W-:Y:S05]  /*30010*/  @!P6 BRA `(.L_x_13148) ;  /* 0x0000000400e0e947 */ /* 0x000fea0003800000 */
[----:B------:R-:W2:Y:S01]  /*30020*/  S2R R2, SR_TID.X ;  /* 0x0000000000027919 */ /* 0x000ea20000002100 */
[----:B------:R-:W-:Y:S01]  /*30030*/  IMAD R10, R24, 0x8, R23 ;  /* 0x00000008180a7824 */ /* 0x000fe200078e0217 */
[----:B------:R-:W-:Y:S01]  /*30040*/  BSSY B2, `(.L_x_13149) ;  /* 0x0000006000027945 */ /* 0x000fe20003800000 */
[----:B--2---:R-:W-:Y:S02]  /*30050*/  LOP3.LUT R3, R2, 0x7f, RZ, 0xc0, !PT ;  /* 0x0000007f02037812 */ /* 0x004fe400078ec0ff */
[----:B------:R-:W-:Y:S02]  /*30060*/  SHF.L.U32 R2, R28, 0x1f, RZ ;  /* 0x0000001f1c027819 */ /* 0x000fe400000006ff */
[----:B------:R-:W-:Y:S02]  /*30070*/  ISETP.NE.AND P2, PT, R3, RZ, PT ;  /* 0x000000ff0300720c */ /* 0x000fe40003f45270 */
[----:B------:R-:W2:Y:S02]  /*30080*/  SYNCS.PHASECHK.TRANS64.TRYWAIT P1, [R10+URZ+0x324a0], R2 ;  /* 0x0324a0020a0075a7 */ /* 0x000ea4000802017f */
[----:B--2---:R-:W-:Y:S09]  /*30090*/  @!P1 BRA `(.L_x_13150) ;  /* 0x00000078000c9947 */ /* 0x004ff20003800000 */
.L_x_13324:
[----:B------:R-:W-:Y:S05]  /*300a0*/  BSYNC B2 ;  /* 0x0000000000027941 */ /* 0x000fea0003800000 */
.L_x_13149:
[----:B------:R-:W-:Y:S04]  /*300b0*/  BSSY B2, `(.L_x_13151) ;  /* 0x0000009000027945 */ /* 0x000fe80003800000 */
[----:B------:R-:W-:Y:S05]  /*300c0*/  @P2 BRA `(.L_x_13152) ;  /* 0x00000000001c2947 */ /* 0x000fea0003800000 */
[----:B------:R-:W0:Y:S02]  /*300d0*/  S2R R3, SR_TID.X ;  /* 0x0000000000037919 */ /* 0x000e240000002100 */
[----:B0-----:R-:W-:Y:S01]  /*300e0*/  LOP3.LUT R6, R3, 0x1f, RZ, 0xc0, !PT ;  /* 0x0000001f03067812 */ /* 0x001fe200078ec0ff */
[----:B------:R-:W-:-:S03]  /*300f0*/  IMAD.MOV.U32 R3, RZ, RZ, 0x3000 ;  /* 0x00003000ff037424 */ /* 0x000fc600078e00ff */
[----:B------:R-:W-:Y:S01]  /*30100*/  ISETP.NE.AND P1, PT, R6, RZ, PT ;  /* 0x000000ff0600720c */ /* 0x000fe20003f25270 */
[----:B------:R3:W-:-:S12]  /*30110*/  SYNCS.ARRIVE.TRANS64 RZ, [R10+URZ+0x32490], R3 ;  /* 0x032490030aff79a7 */ /* 0x0007d8000800003f */
[----:B---3--:R-:W-:Y:S05]  /*30120*/  @!P1 BRA `(.L_x_13152) ;  /* 0x0000000000049947 */ /* 0x008fea0003800000 */
[----:B------:R-:W-:Y:S01]  /*30130*/  BPT.TRAP 0x1 ;  /* 0x000000040000795c */ /* 0x000fe20000300000 */
.L_x_13152:
[----:B------:R-:W-:Y:S05]  /*30140*/  BSYNC B2 ;  /* 0x0000000000027941 */ /* 0x000fea0003800000 */
.L_x_13151:
[----:B0-----:R-:W-:Y:S01]  /*30150*/  IMAD.MOV.U32 R6, RZ, RZ, RZ ;  /* 0x000000ffff067224 */ /* 0x001fe200078e00ff */
        /* <DEDUP_REMOVED lines=10> */
.L_x_13153:
        /* <DEDUP_REMOVED lines=13> */
.L_x_13325:
[----:B------:R-:W-:Y:S05]  /*302d0*/  BSYNC B2 ;  /* 0x0000000000027941 */ /* 0x000fea0003800000 */
.L_x_13154:
[----:B------:R-:W-:Y:S01]  /*302e0*/  BSSY B2, `(.L_x_13156) ;  /* 0x000000b000027945 */ /* 0x000fe20003800000 */
[----:B0-2---:R-:W-:Y:S01]  /*302f0*/  MOV R2, 0x0 ;  /* 0x0000000000027802 */ /* 0x005fe20000000f00 */
[----:B------:R-:W-:Y:S02]  /*30300*/  IMAD.MOV.U32 R3, RZ, RZ, 0x12f00000 ;  /* 0x12f00000ff037424 */ /* 0x000fe400078e00ff */
[----:B------:R-:W-:Y:S05]  /*30310*/  @P2 BRA `(.L_x_13157) ;  /* 0x00000000001c2947 */ /* 0x000fea0003800000 */
[----:B------:R-:W0:Y:S02]  /*30320*/  S2R R13, SR_TID.X ;  /* 0x00000000000d7919 */ /* 0x000e240000002100 */
[----:B0-----:R-:W-:Y:S01]  /*30330*/  LOP3.LUT R14, R13, 0x1f, RZ, 0xc0, !PT ;  /* 0x0000001f0d0e7812 */ /* 0x001fe200078ec0ff */
[----:B------:R-:W-:-:S03]  /*30340*/  IMAD.MOV.U32 R13, RZ, RZ, 0xc000 ;  /* 0x0000c000ff0d7424 */ /* 0x000fc600078e00ff */
[----:B------:R-:W-:Y:S01]  /*30350*/  ISETP.NE.AND P1, PT, R14, RZ, PT ;  /* 0x000000ff0e00720c */ /* 0x000fe20003f25270 */
[----:B------:R0:W-:-:S12]  /*30360*/  SYNCS.ARRIVE.TRANS64 RZ, [R10+URZ+0x324b0], R13 ;  /* 0x0324b00d0aff79a7 */ /* 0x0001d8000800003f */
[----:B0-----:R-:W-:Y:S05]  /*30370*/  @!P1 BRA `(.L_x_13157) ;  /* 0x0000000000049947 */ /* 0x001fea0003800000 */
[----:B------:R-:W-:Y:S01]  /*30380*/  BPT.TRAP 0x1 ;  /* 0x000000040000795c */ /* 0x000fe20000300000 */
.L_x_13157:
[----:B------:R-:W-:Y:S05]  /*30390*/  BSYNC B2 ;  /* 0x0000000000027941 */ /* 0x000fea0003800000 */
.L_x_13156:
        /* <DEDUP_REMOVED lines=9> */
.L_x_13158:
        /* <DEDUP_REMOVED lines=15> */
.L_x_13159:
        /* <DEDUP_REMOVED lines=15> */
.L_x_13160:
        /* <DEDUP_REMOVED lines=15> */
.L_x_13161:
        /* <DEDUP_REMOVED lines=10> */
.L_x_13148:
[----:B------:R-:W-:Y:S05]  /*307a0*/  BSYNC B1 ;  /* 0x0000000000017941 */ /* 0x000fea0003800000 */
.L_x_13147:
        /* <DEDUP_REMOVED lines=8> */
.L_x_13126:
[----:B------:R-:W-:Y:S05]  /*30830*/  BSYNC B0 ;  /* 0x0000000000007941 */ /* 0x000fea0003800000 */
.L_x_13125:
[----:B------:R-:W2:Y:S01]  /*30840*/  LDC R0, c[0x0][0x448] ;  /* 0x00011200ff007b82 */ /* 0x000ea20000000800 */
[----:B------:R-:W-:Y:S01]  /*30850*/  VIADD R5, R36, 0x7f ;  /* 0x0000007f24057836 */ /* 0x000fe20000000000 */
[----:B------:R-:W-:Y:S06]  /*30860*/  @!P0 WARPSYNC.ALL ;  /* 0x0000000000008948 */ /* 0x000fec0003800000 */
[----:B------:R-:W3:Y:S08]  /*30870*/  LDC.64 R2, c[0x0][0xad8] ;  /* 0x0002b600ff027b82 */ /* 0x000ef00000000a00 */
[----:B------:R-:W-:Y:S01]  /*30880*/  @!P0 BAR.SYNC.DEFER_BLOCKING 0xc, 0x180 ;  /* 0x0306000000008b1d */ /* 0x000fe20000010000 */
[----:B--2---:R-:W-:-:S02]  /*30890*/  ISETP.NE.AND P1, PT, R0, 0x1, PT ;  /* 0x000000010000780c */ /* 0x004fc40003f25270 */
[----:B---3--:R-:W-:-:S11]  /*308a0*/  ISETP.GE.AND P2, PT, R3, 0x1, PT ;  /* 0x000000010300780c */ /* 0x008fd60003f46270 */
[----:B------:R-:W2:Y:S08]  /*308b0*/  @P1 LDC R0, c[0x0][0x44c] ;  /* 0x00011300ff001b82 */ /* 0x000eb00000000800 */
[----:B------:R-:W3:Y:S01]  /*308c0*/  @P1 LDC R11, c[0x0][0x450] ;  /* 0x00011400ff0b1b82 */ /* 0x000ee20000000800 */
[----:B--2---:R-:W-:-:S05]  /*308d0*/  @P1 IMAD.HI.U32 R0, R5, R0, RZ ;  /* 0x0000000005001227 */ /* 0x004fca00078e00ff */
        /* <DEDUP_REMOVED lines=10> */
[----:B------:R-:W2:Y:S02]  /*30980*/  @P0 LDC.64 R4, c[0x0][0xae0] ;  /* 0x0002b800ff040b82 */ /* 0x000ea40000000a00 */
[----:B--2---:R-:W-:-:S05]  /*30990*/  @P0 IMAD.HI.U32 R4, R11, R4, RZ ;  /* 0x000000040b040227 */ /* 0x004fca00078e00ff */
[----:B------:R-:W-:-:S04]  /*309a0*/  @P0 SHF.R.U32.HI R11, RZ, R5, R4 ;  /* 0x00000005ff0b0219 */ /* 0x000fc80000011604 */
[----:B------:R-:W-:Y:S01]  /*309b0*/  LOP3.LUT R0, RZ, R11, RZ, 0x33, !PT ;  /* 0x0000000bff007212 */ /* 0x000fe200078e33ff */
[----:B------:R-:W-:Y:S06]  /*309c0*/  BRA `(.L_x_13166) ;  /* 0x0000000000107947 */ /* 0x000fec0003800000 */
.L_x_13165:
[----:B------:R-:W-:-:S13]  /*309d0*/  ISETP.NE.AND P0, PT, R3, 0x1, PT ;  /* 0x000000010300780c */ /* 0x000fda0003f05270 */
[----:B------:R-:W2:Y:S02]  /*309e0*/  @P0 LDC.64 R4, c[0x0][0xae0] ;  /* 0x0002b800ff040b82 */ /* 0x000ea40000000a00 */
[----:B--2---:R-:W-:-:S05]  /*309f0*/  @P0 IMAD.HI.U32 R4, R0, R4, RZ ;  /* 0x0000000400040227 */ /* 0x004fca00078e00ff */
[----:B------:R-:W-:-:S07]  /*30a00*/  @P0 SHF.R.U32.HI R0, RZ, R5, R4 ;  /* 0x00000005ff000219 */ /* 0x000fce0000011604 */
.L_x_13166:
[----:B------:R-:W-:Y:S05]  /*30a10*/  BSYNC B0 ;  /* 0x0000000000007941 */ /* 0x000fea0003800000 */
.L_x_13164:
[----:B------:R-:W-:-:S05]  /*30a20*/  IMAD R5, R0, R3, R3 ;  /* 0x0000000300057224 */ /* 0x000fca00078e0203 */
[----:B------:R-:W-:-:S07]  /*30a30*/  VIMNMX R2, R2, R5, PT ;  /* 0x0000000502027248 */ /* 0x000fce0003fe0100 */
.L_x_13163:
[----:B------:R-:W2:Y:S01]  /*30a40*/  @P1 LDC R5, c[0x0][0x44c] ;  /* 0x00011300ff051b82 */ /* 0x000ea20000000800 */
[----:B------:R-:W-:Y:S01]  /*30a50*/  VIADD R2, R2, 0x5f ;  /* 0x0000005f02027836 */ /* 0x000fe20000000000 */
[----:B------:R-:W-:Y:S01]  /*30a60*/  ULDC UR4, c[0x0][0xad4] ;  /* 0x0002b50000047ab9 */ /* 0x000fe20000000800 */
[----:B------:R-:W-:Y:S02]  /*30a70*/  IMAD.MOV.U32 R0, RZ, RZ, R36 ;  /* 0x000000ffff007224 */ /* 0x000fe400078e0024 */
[----:B------:R-:W-:-:S03]  /*30a80*/  IMAD.HI R2, R2, 0x2aaaaaab, RZ ;  /* 0x2aaaaaab02027827 */ /* 0x000fc600078e02ff */
[----:B------:R-:W3:Y:S01]  /*30a90*/  @P1 LDC R4, c[0x0][0x450] ;  /* 0x00011400ff041b82 */ /* 0x000ee20000000800 */
[----:B--2---:R-:W-:-:S05]  /*30aa0*/  @P1 IMAD.HI.U32 R5, R36, R5, RZ ;  /* 0x0000000524051227 */ /* 0x004fca00078e00ff */
[----:B---3--:R-:W-:Y:S02]  /*30ab0*/  @P1 SHF.R.U32.HI R0, RZ, R4, R5 ;  /* 0x00000004ff001219 */ /* 0x008fe40000011605 */
        /* <DEDUP_REMOVED lines=12> */
[----:B------:R-:W3:Y:S02]  /*30b80*/  @P0 LDC.64 R4, c[0x0][0xae0] ;  /* 0x0002b800ff040b82 */ /* 0x000ee40000000a00 */
[----:B---3--:R-:W-:-:S05]  /*30b90*/  @P0 IMAD.HI.U32 R4, R7, R4, RZ ;  /* 0x0000000407040227 */ /* 0x008fca00078e00ff */
[----:B------:R-:W-:-:S04]  /*30ba0*/  @P0 SHF.R.U32.HI R7, RZ, R5, R4 ;  /* 0x00000005ff070219 */ /* 0x000fc80000011604 */
[----:B------:R-:W-:Y:S01]  /*30bb0*/  LOP3.LUT R7, RZ, R7, RZ, 0x33, !PT ;  /* 0x00000007ff077212 */ /* 0x000fe200078e33ff */
[----:B------:R-:W-:Y:S06]  /*30bc0*/  BRA `(.L_x_13170) ;  /* 0x0000000000107947 */ /* 0x000fec0003800000 */
.L_x_13169:
[----:B------:R-:W-:-:S13]  /*30bd0*/  ISETP.NE.AND P0, PT, R3, 0x1, PT ;  /* 0x000000010300780c */ /* 0x000fda0003f05270 */
[----:B------:R-:W3:Y:S02]  /*30be0*/  @P0 LDC.64 R4, c[0x0][0xae0] ;  /* 0x0002b800ff040b82 */ /* 0x000ee40000000a00 */
[----:B---3--:R-:W-:-:S05]  /*30bf0*/  @P0 IMAD.HI.U32 R4, R7, R4, RZ ;  /* 0x0000000407040227 */ /* 0x008fca00078e00ff */
[----:B------:R-:W-:-:S07]  /*30c00*/  @P0 SHF.R.U32.HI R7, RZ, R5, R4 ;  /* 0x00000005ff070219 */ /* 0x000fce0000011604 */
.L_x_13170:
[----:B------:R-:W-:Y:S05]  /*30c10*/  BSYNC B0 ;  /* 0x0000000000007941 */ /* 0x000fea0003800000 */
.L_x_13168:
[----:B------:R-:W-:-:S05]  /*30c20*/  IMAD R3, R7, R3, RZ ;  /* 0x0000000307037224 */ /* 0x000fca00078e02ff */
[----:B------:R-:W-:-:S07]  /*30c30*/  VIMNMX R0, R0, R3, !PT ;  /* 0x0000000300007248 */ /* 0x000fce0007fe0100 */
.L_x_13167:
[----:B------:R-:W-:Y:S01]  /*30c40*/  IMAD.HI R0, R0, 0x2aaaaaab, RZ ;  /* 0x2aaaaaab00007827 */ /* 0x000fe200078e02ff */
[----:B------:R-:W-:Y:S04]  /*30c50*/  BSSY B7, `(.L_x_13171) ;  /* 0x0000420000077945 */ /* 0x000fe80003800000 */
[----:B------:R-:W-:-:S04]  /*30c60*/  SHF.R.U32.HI R3, RZ, 0x1f, R0 ;  /* 0x0000001fff037819 */ /* 0x000fc80000011600 */
[----:B------:R-:W-:-:S04]  /*30c70*/  LEA.HI.SX32 R3, R0, R3, 0x1c ;  /* 0x0000000300037211 */ /* 0x000fc800078fe2ff */
[----:B------:R-:W-:-:S04]  /*30c80*/  VIMNMX R34, RZ, R3, !PT ;  /* 0x00000003ff227248 */ /* 0x000fc80007fe0100 */
[----:B------:R-:W-:-:S13]  /*30c90*/  ISETP.GT.AND P0, PT, R31, R34, PT ;  /* 0x000000221f00720c */ /* 0x000fda0003f04270 */
[----:B------:R-:W-:Y:S05]  /*30ca0*/  @P0 BRA `(.L_x_13172) ;  /* 0x0000000000440947 */ /* 0x000fea0003800000 */
[----:B------:R-:W3:Y:S02]  /*30cb0*/  S2R R2, SR_TID.X ;  /* 0x0000000000027919 */ /* 0x000ee40000002100 */
        /* <DEDUP_REMOVED lines=14> */
[----:B----4-:R-:W-:Y:S01]  /*30da0*/  IADD3 R16, R0, UR39, R7 ;  /* 0x0000002700107c10 */ /* 0x010fe2000fffe007 */
[----:B------:R-:W-:Y:S06]  /*30db0*/  BRA `(.L_x_13173) ;  /* 0x0000004000247947 */ /* 0x000fec0003800000 */
.L_x_13172:
        /* <DEDUP_REMOVED lines=9> */
[----:B-1----:R-:W-:Y:S01]  /*30e50*/  MOV R13, RZ ;  /* 0x000000ff000d7202 */ /* 0x002fe20000000f00 */
[----:B------:R-:W1:Y:S01]  /*30e60*/  LDC.64 R2, c[0x4][R2] ;  /* 0x0100000002027b82 */ /* 0x000e620000000a00 */
[----:B------:R-:W-:Y:S02]  /*30e70*/  IMAD.U32 R5, RZ, RZ, UR7 ;  /* 0x00000007ff057e24 */ /* 0x000fe4000f8e00ff */
[----:B0-----:R-:W-:Y:S02]  /*30e80*/  IMAD.U32 R6, RZ, RZ, UR8 ;  /* 0x00000008ff067e24 */ /* 0x001fe4000f8e00ff */
[----:B------:R-:W-:-:S02]  /*30e90*/  IMAD.U32 R7, RZ, RZ, UR9 ;  /* 0x00000009ff077e24 */ /* 0x000fc4000f8e00ff */
[----:B------:R-:W-:Y:S02]  /*30ea0*/  IMAD.U32 R10, RZ, RZ, UR4 ;  /* 0x00000004ff0a7e24 */ /* 0x000fe4000f8e00ff */
[----:B------:R-:W-:Y:S02]  /*30eb0*/  IMAD.U32 R11, RZ, RZ, UR5 ;  /* 0x00000005ff0b7e24 */ /* 0x000fe4000f8e00ff */
[----:B------:R-:W-:Y:S02]  /*30ec0*/  IMAD.MOV.U32 R8, RZ, RZ, 0x70 ;  /* 0x00000070ff087424 */ /* 0x000fe400078e00ff */
[----:B------:R-:W-:-:S07]  /*30ed0*/  IMAD.MOV.U32 R12, RZ, RZ, 0x1 ;  /* 0x00000001ff0c7424 */ /* 0x000fce00078e00ff */
[----:B------:R-:W-:-:S07]  /*30ee0*/  LEPC R20, `(.L_x_13175) ;  /* 0x000000001014794e */ /* 0x000fce0000000000 */
[----:B-12---:R-:W-:Y:S05]  /*30ef0*/  CALL.ABS.NOINC R2 ;  /* 0x0000000002007343 */ /* 0x006fea0003c00000 */
.L_x_13175:
[----:B------:R-:W-:Y:S05]  /*30f00*/  BSYNC B6 ;  /* 0x0000000000067941 */ /* 0x000fea0003800000 */
.L_x_13174:
        /* <DEDUP_REMOVED lines=8> */
[----:B------:R3:W4:Y:S01]  /*30f90*/  LDC.64 R2, c[0x4][R29] ;  /* 0x010000001d027b82 */ /* 0x0007220000000a00 */
[----:B------:R-:W-:Y:S02]  /*30fa0*/  IMAD.U32 R4, RZ, RZ, UR6 ;  /* 0x00000006ff047e24 */ /* 0x000fe4000f8e00ff */
[----:B------:R-:W-:Y:S02]  /*30fb0*/  IMAD.U32 R5, RZ, RZ, UR7 ;  /* 0x00000007ff057e24 */ /* 0x000fe4000f8e00ff */
[----:B0-----:R-:W-:Y:S02]  /*30fc0*/  IMAD.U32 R6, RZ, RZ, UR8 ;  /* 0x00000008ff067e24 */ /* 0x001fe4000f8e00ff */
[----:B------:R-:W-:-:S02]  /*30fd0*/  IMAD.U32 R7, RZ, RZ, UR9 ;  /* 0x00000009ff077e24 */ /* 0x000fc4000f8e00ff */
[----:B------:R-:W-:Y:S02]  /*30fe0*/  IMAD.U32 R10, RZ, RZ, UR4 ;  /* 0x00000004ff0a7e24 */ /* 0x000fe4000f8e00ff */
[----:B------:R-:W-:Y:S02]  /*30ff0*/  IMAD.U32 R11, RZ, RZ, UR5 ;  /* 0x00000005ff0b7e24 */ /* 0x000fe4000f8e00ff */
[----:B------:R-:W-:Y:S02]  /*31000*/  IMAD.MOV.U32 R8, RZ, RZ, 0x70 ;  /* 0x00000070ff087424 */ /* 0x000fe400078e00ff */
[----:B------:R-:W-:Y:S02]  /*31010*/  IMAD.MOV.U32 R12, RZ, RZ, 0x1 ;  /* 0x00000001ff0c7424 */ /* 0x000fe400078e00ff */
[----:B-1-3--:R-:W-:-:S07]  /*31020*/  IMAD.MOV.U32 R13, RZ, RZ, RZ ;  /* 0x000000ffff0d7224 */ /* 0x00afce00078e00ff */
[----:B------:R-:W-:-:S07]  /*31030*/  LEPC R20, `(.L_x_13178) ;  /* 0x000000001014794e */ /* 0x000fce0000000000 */
[----:B--2-4-:R-:W-:Y:S05]  /*31040*/  CALL.ABS.NOINC R2 ;  /* 0x0000000002007343 */ /* 0x014fea0003c00000 */
.L_x_13178:
        /* <DEDUP_REMOVED lines=15> */
.L_x_13177:
[----:B------:R-:W-:Y:S05]  /*31140*/  BSYNC B6 ;  /* 0x0000000000067941 */ /* 0x000fea0003800000 */
.L_x_13176:
[----:B------:R-:W-:Y:S01]  /*31150*/  ULDC.64 UR4, c[0x0][0xaf0] ;  /* 0x0002bc0000047ab9 */ /* 0x000fe20000000a00 */
[----:B------:R-:W-:Y:S01]  /*31160*/  IMAD.MOV.U32 R30, RZ, RZ, R19 ;  /* 0x000000ffff1e7224 */ /* 0x000fe200078e0013 */
[----:B------:R-:W-:Y:S01]  /*31170*/  ISETP.NE.U32.AND P0, PT, RZ, UR4, PT ;  /* 0x00000004ff007c0c */ /* 0x000fe2000bf05070 */
[----:B------:R-:W3:Y:S01]  /*31180*/  S2R R20, SR_TID.X ;  /* 0x0000000000147919 */ /* 0x000ee20000002100 */
[----:B------:R-:W4:Y:S01]  /*31190*/  LDC R10, c[0x0][0x430] ;  /* 0x00010c00ff0a7b82 */ /* 0x000f220000000800 */
[----:B------:R-:W5:Y:S01]  /*311a0*/  S2R R21, SR_TID.X ;  /* 0x0000000000157919 */ /* 0x000f620000002100 */
[----:B------:R-:W-:Y:S01]  /*311b0*/  ISETP.NE.AND.EX P0, PT, RZ, UR5, PT, P0 ;  /* 0x00000005ff007c0c */ /* 0x000fe2000bf05300 */
[----:B------:R-:W-:Y:S01]  /*311c0*/  VIADD R0, R31, 0xffffffff ;  /* 0xffffffff1f007836 */ /* 0x000fe20000000000 */
[----:B------:R-:W-:Y:S01]  /*311d0*/  ULDC UR4, c[0x0][0x2f4] ;  /* 0x0000bd0000047ab9 */ /* 0x000fe20000000800 */
[----:B------:R-:W-:Y:S01]  /*311e0*/  IMAD.MOV.U32 R11, RZ, RZ, RZ ;  /* 0x000000ffff0b7224 */ /* 0x000fe200078e00ff */
[----:B------:R-:W1:Y:S01]  /*311f0*/  S2R R12, SR_TID.X ;  /* 0x00000000000c7919 */ /* 0x000e620000002100 */
[----:B------:R-:W-:Y:S01]  /*31200*/  LOP3.LUT R22, R22, 0xfffff7ff, RZ, 0xc0, !PT ;  /* 0xfffff7ff16167812 */ /* 0x000fe200078ec0ff */
[----:B------:R-:W-:-:S07]  /*31210*/  ULDC UR5, c[0x0][0x320] ;  /* 0x0000c80000057ab9 */ /* 0x000fce0000000800 */
[----:B------:R-:W0:Y:S01]  /*31220*/  @P0 LDC.64 R2, c[0x0][0xaf0] ;  /* 0x0002bc00ff020b82 */ /* 0x000e220000000a00 */
[----:B---3--:R-:W-:Y:S01]  /*31230*/  LOP3.LUT R20, R20, 0x7f, RZ, 0xc0, !PT ;  /* 0x0000007f14147812 */ /* 0x008fe200078ec0ff */
[----:B0-----:R-:W-:-:S05]  /*31240*/  @P0 IMAD.WIDE R2, R19, 0x4, R2 ;  /* 0x0000000413020825 */ /* 0x001fca00078e0202 */
[----:B------:R0:W3:Y:S01]  /*31250*/  @P0 LDG.E R30, desc[UR44][R2.64] ;  /* 0x0000002c021e0981 */ /* 0x0000e2000c1e1900 */
[----:B------:R-:W-:Y:S01]  /*31260*/  SHF.R.U32.HI R29, RZ, 0x3, R20 ;  /* 0x00000003ff1d7819 */ /* 0x000fe20000011614 */
[----:B-----5:R-:W-:Y:S01]  /*31270*/  IMAD.SHL.U32 R20, R21, 0x10, RZ ;  /* 0x0000001015147824 */ /* 0x020fe200078e00ff */
[----:B----4-:R-:W-:-:S04]  /*31280*/  ISETP.NE.AND P1, PT, R10, 0x1, PT ;  /* 0x000000010a00780c */ /* 0x010fc80003f25270 */
[----:B------:R-:W-:-:S05]  /*31290*/  LOP3.LUT R20, R29, 0x70, R20, 0xf8, !PT ;  /* 0x000000701d147812 */ /* 0x000fca00078ef814 */
[----:B------:R-:W-:-:S04]  /*312a0*/  IMAD R8, R0, 0x60, R20 ;  /* 0x0000006000087824 */ /* 0x000fc800078e0214 */
[----:B------:R-:W4:Y:S01]  /*312b0*/  @P1 LDC R5, c[0x0][0x434] ;  /* 0x00010d00ff051b82 */ /* 0x000f220000000800 */
[C---:B------:R-:W-:Y:S01]  /*312c0*/  ISETP.GE.AND P0, PT, R8.reuse, R17, PT ;  /* 0x000000110800720c */ /* 0x040fe20003f06270 */
[----:B------:R-:W-:-:S03]  /*312d0*/  IMAD.IADD R8, R8, 0x1, R33 ;  /* 0x0000000108087824 */ /* 0x000fc600078e0221 */
[----:B------:R-:W-:Y:S01]  /*312e0*/  ISETP.GT.U32.OR P0, PT, R20, 0x5f, P0 ;  /* 0x0000005f1400780c */ /* 0x000fe20000704470 */
[----:B------:R-:W-:Y:S02]  /*312f0*/  IMAD.MOV.U32 R9, RZ, RZ, R8 ;  /* 0x000000ffff097224 */ /* 0x000fe400078e0008 */
[----:B------:R-:W5:Y:S10]  /*31300*/  @P1 LDC R7, c[0x0][0x438] ;  /* 0x00010e00ff071b82 */ /* 0x000f740000000800 */
[----:B0-----:R-:W0:Y:S01]  /*31310*/  @!P0 LDC.64 R2, c[0x0][0x428] ;  /* 0x00010a00ff028b82 */ /* 0x001e220000000a00 */
[----:B----4-:R-:W-:-:S05]  /*31320*/  @P1 IMAD.HI.U32 R4, R8, R5, RZ ;  /* 0x0000000508041227 */ /* 0x010fca00078e00ff */
[----:B-----5:R-:W-:Y:S02]  /*31330*/  @P1 SHF.R.U32.HI R9, RZ, R7, R4 ;  /* 0x00000007ff091219 */ /* 0x020fe40000011604 */
[----:B------:R-:W4:Y:S02]  /*31340*/  @!P0 LDC.64 R4, c[0x0][0x418] ;  /* 0x00010600ff048b82 */ /* 0x000f240000000a00 */
[--C-:B------:R-:W-:Y:S01]  /*31350*/  @!P0 SHF.R.S32.HI R7, RZ, 0x1f, R9.reuse ;  /* 0x0000001fff078819 */ /* 0x100fe20000011409 */
[----:B------:R-:W-:Y:S01]  /*31360*/  @!P0 IMAD.MOV.U32 R6, RZ, RZ, R9 ;  /* 0x000000ffff068224 */ /* 0x000fe200078e0009 */
[----:B---3--:R-:W-:-:S03]  /*31370*/  SHF.R.S32.HI R35, RZ, 0x1f, R30 ;  /* 0x0000001fff237819 */ /* 0x008fc6000001141e */
[----:B0-----:R-:W-:-:S04]  /*31380*/  @!P0 IMAD.WIDE.U32 R6, R30, R2, R6 ;  /* 0x000000021e068225 */ /* 0x001fc800078e0006 */
[----:B------:R-:W-:Y:S01]  /*31390*/  @!P0 IMAD R2, R35, R2, RZ ;  /* 0x0000000223028224 */ /* 0x000fe200078e02ff */
[----:B----4-:R-:W-:-:S03]  /*313a0*/  @!P0 LEA R4, P1, R6, R4, 0x2 ;  /* 0x0000000406048211 */ /* 0x010fc600078210ff */
[----:B------:R-:W-:-:S04]  /*313b0*/  @!P0 IMAD R3, R30, R3, R2 ;  /* 0x000000031e038224 */ /* 0x000fc800078e0202 */
[----:B------:R-:W-:-:S05]  /*313c0*/  @!P0 IMAD.IADD R3, R7, 0x1, R3 ;  /* 0x0000000107038824 */ /* 0x000fca00078e0203 */
[----:B------:R-:W-:-:S05]  /*313d0*/  @!P0 LEA.HI.X R5, R6, R5, R3, 0x2, P1 ;  /* 0x0000000506058211 */ /* 0x000fca00008f1403 */
[----:B------:R-:W3:Y:S01]  /*313e0*/  @!P0 LDG.E R11, desc[UR44][R4.64] ;  /* 0x0000002c040b8981 */ /* 0x000ee2000c1e1900 */
[----:B------:R-:W-:Y:S01]  /*313f0*/  IMAD.U32 R2, RZ, RZ, UR40 ;  /* 0x00000028ff027e24 */ /* 0x000fe2000f8e00ff */
[----:B------:R-:W-:Y:S01]  /*31400*/  IADD3 R3, -R9, RZ, RZ ;  /* 0x000000ff09037210 */ /* 0x000fe20007ffe1ff */
[----:B-1----:R-:W-:Y:S01]  /*31410*/  IMAD.SHL.U32 R29, R12, 0x8, RZ ;  /* 0x000000080c1d7824 */ /* 0x002fe200078e00ff */
[----:B------:R-:W-:Y:S02]  /*31420*/  UMOV UR6, 0xffffffff ;  /* 0xffffffff00067882 */ /* 0x000fe40000000000 */
[----:B------:R-:W-:Y:S01]  /*31430*/  ISETP.NE.AND P2, PT, R2, 0x3, PT ;  /* 0x000000030200780c */ /* 0x000fe20003f45270 */
[----:B------:R-:W-:Y:S01]  /*31440*/  IMAD R3, R10, R3, R8 ;  /* 0x000000030a037224 */ /* 0x000fe200078e0208 */
[----:B------:R-:W-:-:S04]  /*31450*/  LOP3.LUT R29, R29, 0x38, RZ, 0xc0, !PT ;  /* 0x000000381d1d7812 */ /* 0x000fc800078ec0ff */
[----:B------:R-:W-:Y:S07]  /*31460*/  STL [R1+0x44c], R3 ;  /* 0x00044c0301007387 */ /* 0x000fee0000100800 */
[----:B------:R-:W-:-:S04]  /*31470*/  @P2 LOP3.LUT R22, R22, 0x800, RZ, 0xfc, !PT ;  /* 0x0000080016162812 */ /* 0x000fc800078efcff */
[----:B------:R-:W-:Y:S01]  /*31480*/  LOP3.LUT R22, R22, 0xfffffffd, RZ, 0xc0, !PT ;  /* 0xfffffffd16167812 */ /* 0x000fe200078ec0ff */
[----:B---3--:R0:W-:Y:S02]  /*31490*/  STL [R1+0x448], R11 ;  /* 0x0004480b01007387 */ /* 0x0081e40000100800 */
[----:B0-----:R-:W-:Y:S01]  /*314a0*/  IMAD.SHL.U32 R11, R12, 0x8, RZ ;  /* 0x000000080c0b7824 */ /* 0x001fe200078e00ff */
[----:B------:R-:W-:-:S04]  /*314b0*/  LOP3.LUT R12, R29, 0x40, RZ, 0xfc, !PT ;  /* 0x000000401d0c7812 */ /* 0x000fc800078efcff */
[----:B------:R-:W-:Y:S02]  /*314c0*/  LOP3.LUT R11, R11, 0x38, RZ, 0xc0, !PT ;  /* 0x000000380b0b7812 */ /* 0x000fe400078ec0ff */
[----:B------:R-:W-:Y:S02]  /*314d0*/  ISETP.GE.AND P4, PT, R12, UR5, PT ;  /* 0x000000050c007c0c */ /* 0x000fe4000bf86270 */
[C---:B------:R-:W-:Y:S02]  /*314e0*/  ISETP.GE.AND P1, PT, R11.reuse, UR4, PT ;  /* 0x000000040b007c0c */ /* 0x040fe4000bf26270 */
[C---:B------:R-:W-:Y:S02]  /*314f0*/  LOP3.LUT R12, R11.reuse, 0x80, RZ, 0xfc, !PT ;  /* 0x000000800b0c7812 */ /* 0x040fe400078efcff */
[----:B------:R-:W-:Y:S02]  /*31500*/  ISETP.GE.AND P0, PT, R11, UR5, PT ;  /* 0x000000050b007c0c */ /* 0x000fe4000bf06270 */
[----:B------:R-:W-:-:S02]  /*31510*/  ISETP.GE.AND P3, PT, R12, UR5, PT ;  /* 0x000000050c007c0c */ /* 0x000fc4000bf66270 */
[----:B------:R-:W-:-:S05]  /*31520*/  LOP3.LUT R11, R11, 0xc0, RZ, 0xfc, !PT ;  /* 0x000000c00b0b7812 */ /* 0x000fca00078efcff */
[----:B------:R-:W-:Y:S02]  /*31530*/  @P1 LOP3.LUT R22, R22, 0x2, RZ, 0xfc, !PT ;  /* 0x0000000216161812 */ /* 0x000fe400078efcff */
[----:B------:R-:W-:Y:S02]  /*31540*/  ISETP.GE.AND P1, PT, R11, UR5, PT ;  /* 0x000000050b007c0c */ /* 0x000fe4000bf26270 */
[----:B------:R-:W-:-:S04]  /*31550*/  LOP3.LUT R22, R22, 0xffffffef, RZ, 0xc0, !PT ;  /* 0xffffffef16167812 */ /* 0x000fc800078ec0ff */
[----:B------:R-:W-:-:S04]  /*31560*/  @P4 LOP3.LUT R22, R22, 0x10, RZ, 0xfc, !PT ;  /* 0x0000001016164812 */ /* 0x000fc800078efcff */
[----:B------:R-:W-:-:S04]  /*31570*/  LOP3.LUT R22, R22, 0xfffffffe, RZ, 0xc0, !PT ;  /* 0xfffffffe16167812 */ /* 0x000fc800078ec0ff */
[----:B------:R-:W-:-:S04]  /*31580*/  LOP3.LUT R22, R22, 0xfffffff7, RZ, 0xc0, !PT ;  /* 0xfffffff716167812 */ /* 0x000fc800078ec0ff */
[----:B------:R-:W-:-:S04]  /*31590*/  @P3 LOP3.LUT R22, R22, 0x8, RZ, 0xfc, !PT ;  /* 0x0000000816163812 */ /* 0x000fc800078efcff */
[----:B------:R-:W-:-:S04]  /*315a0*/  @P0 LOP3.LUT R22, R22, 0x1, RZ, 0xfc, !PT ;  /* 0x0000000116160812 */ /* 0x000fc800078efcff */
[----:B------:R-:W-:-:S04]  /*315b0*/  LOP3.LUT R22, R22, 0xfffffffb, RZ, 0xc0, !PT ;  /* 0xfffffffb16167812 */ /* 0x000fc800078ec0ff */
[----:B------:R-:W-:Y:S01]  /*315c0*/  @P1 LOP3.LUT R22, R22, 0x4, RZ, 0xfc, !PT ;  /* 0x0000000416161812 */ /* 0x000fe200078efcff */
[----:B------:R-:W-:Y:S06]  /*315d0*/  BRA.DIV UR6, `(.L_x_13179) ;  /* 0x0000006206e47947 */ /* 0x000fec000b800000 */
.L_x_13328:
[----:B------:R-:W-:Y:S02]  /*315e0*/  SEL R2, RZ, 0x1, P0 ;  /* 0x00000001ff027807 */ /* 0x000fe40000000000 */
[----:B------:R-:W-:Y:S02]  /*315f0*/  ISETP.GT.U32.AND P0, PT, R20, 0x5f, PT ;  /* 0x0000005f1400780c */ /* 0x000fe40003f04070 */
[----:B------:R-:W-:Y:S01]  /*31600*/  LOP3.LUT R22, R22, 0xffffffdf, RZ, 0xc0, !PT ;  /* 0xffffffdf16167812 */ /* 0x000fe200078ec0ff */
[----:B------:R0:W-:Y:S01]  /*31610*/  STL [R1+0x490], R2 ;  /* 0x0004900201007387 */ /* 0x0001e20000100800 */
[----:B------:R-:W-:-:S09]  /*31620*/  SHF.R.S32.HI R29, RZ, 0x1f, R18 ;  /* 0x0000001fff1d7819 */ /* 0x000fd20000011412 */
[----:B------:R-:W-:Y:S01]  /*31630*/  @P0 LOP3.LUT R22, R22, 0x20, RZ, 0xfc, !PT ;  /* 0x0000002016160812 */ /* 0x000fe200078efcff */
[----:B0-----:R-:W-:Y:S06]  /*31640*/  @!P2 BRA `(.L_x_13180) ;  /* 0x000000000004a947 */ /* 0x001fec0003800000 */
[----:B------:R-:W-:Y:S01]  /*31650*/  BPT.TRAP 0x1 ;  /* 0x000000040000795c */ /* 0x000fe20000300000 */
.L_x_13180:
[----:B--2---:R-:W-:Y:S01]  /*31660*/  IMAD R31, R0, -0x60, R17 ;  /* 0xffffffa0001f7824 */ /* 0x004fe200078e0211 */
[----:B------:R-:W-:Y:S01]  /*31670*/  SHF.L.U32 R0, R27, 0x1f, RZ ;  /* 0x0000001f1b007819 */ /* 0x000fe200000006ff */
[----:B------:R-:W-:Y:S01]  /*31680*/  IMAD R17, R25, 0x8, R23 ;  /* 0x0000000819117824 */ /* 0x000fe200078e0217 */
[----:B------:R-:W-:Y:S03]  /*31690*/  BSSY B0, `(.L_x_13181) ;  /* 0x0000003000007945 */ /* 0x000fe60003800000 */
[----:B------:R-:W0:Y:S02]  /*316a0*/  SYNCS.PHASECHK.TRANS64.TRYWAIT P0, [R17+URZ+0x32440], R0 ;  /* 0x03244000110075a7 */ /* 0x000e24000800017f */
[----:B0-----:R-:W-:Y:S05]  /*316b0*/  @!P0 BRA `(.L_x_13182) ;  /* 0x0000006000dc8947 */ /* 0x001fea0003800000 */
.L_x_13329:
[----:B------:R-:W-:Y:S05]  /*316c0*/  BSYNC B0 ;  /* 0x0000000000007941 */ /* 0x000fea0003800000 */
.L_x_13181:
        /* <DEDUP_REMOVED lines=26> */
[----:B-1----:R-:W-:Y:S02]  /*31870*/  LOP3.LUT R5, R4, 0x7f, RZ, 0xc0, !PT ;  /* 0x0000007f04057812 */ /* 0x002fe400078ec0ff */
        /* <DEDUP_REMOVED lines=61> */
.L_x_13343:
        /* <DEDUP_REMOVED lines=10> */
.L_x_13184:
        /* <DEDUP_REMOVED lines=11> */
.L_x_13185:
        /* <DEDUP_REMOVED lines=22> */
[----:B------:R-:W-:Y:S01]  /*31f00*/  IMAD.U32 R4, RZ, RZ, UR4 ;  /* 0x00000004ff047e24 */ /* 0x000fe2000f8e00ff */
[----:B------:R-:W-:Y:S01]  /*31f10*/  MOV R10, UR8 ;  /* 0x00000008000a7c02 */ /* 0x000fe20008000f00 */
[----:B------:R-:W2:Y:S01]  /*31f20*/  LDC.64 R2, c[0x4][R2] ;  /* 0x0100000002027b82 */ /* 0x000ea20000000a00 */
        /* <DEDUP_REMOVED lines=8> */
[----:B012---:R-:W-:Y:S05]  /*31fb0*/  CALL.ABS.NOINC R2 ;  /* 0x0000000002007343 */ /* 0x007fea0003c00000 */
.L_x_13187:
[----:B------:R-:W-:Y:S05]  /*31fc0*/  BSYNC B6 ;  /* 0x0000000000067941 */ /* 0x000fea0003800000 */
.L_x_13186:
[----:B------:R-:W2:Y:S01]  /*31fd0*/  LDL R21, [R1+0x440] ;  /* 0x0004400001157983 */ /* 0x000ea20000100800 */
[----:B------:R-:W3:Y:S01]  /*31fe0*/  LDC R6, c[0x0][0x448] ;  /* 0x00011200ff067b82 */ /* 0x000ee20000000800 */
[----:B------:R-:W-:Y:S02]  /*31ff0*/  ULDC.64 UR4, c[0x0][0x298] ;  /* 0x0000a60000047ab9 */ /* 0x000fe40000000a00 */
[----:B------:R-:W4:Y:S04]  /*32000*/  LDL R20, [R1+0x478] ;  /* 0x0004780001147983 */ /* 0x000f280000100800 */
[----:B-1----:R-:W4:Y:S04]  /*32010*/  LDL R0, [R1+0x46c] ;  /* 0x00046c0001007983 */ /* 0x002f280000100800 */
[----:B------:R1:W5:Y:S01]  /*32020*/  LDL R9, [R1+0x444] ;  /* 0x0004440001097983 */ /* 0x0003620000100800 */
[----:B------:R-:W0:Y:S01]  /*32030*/  S2R R2, SR_TID.X ;  /* 0x0000000000027919 */ /* 0x000e220000002100 */
[----:B---3--:R-:W-:-:S13]  /*32040*/  ISETP.NE.AND P0, PT, R6, 0x1, PT ;  /* 0x000000010600780c */ /* 0x008fda0003f05270 */
[----:B------:R-:W3:Y:S01]  /*32050*/  @P0 LDC R3, c[0x0][0x450] ;  /* 0x00011400ff030b82 */ /* 0x000ee20000000800 */
[----:B0-----:R-:W-:-:S04]  /*32060*/  LOP3.LUT R2, R2, 0x7f, RZ, 0xc0, !PT ;  /* 0x0000007f02027812 */ /* 0x001fc800078ec0ff */
[----:B------:R-:W-:Y:S01]  /*32070*/  SHF.R.U32.HI R2, RZ, 0x3, R2 ;  /* 0x00000003ff027819 */ /* 0x000fe20000011602 */
[----:B--2---:R-:W-:Y:S02]  /*32080*/  IMAD.MOV.U32 R5, RZ, RZ, R21 ;  /* 0x000000ffff057224 */ /* 0x004fe400078e0015 */
[----:B----4-:R-:W-:Y:S02]  /*32090*/  IMAD.MOV.U32 R21, RZ, RZ, R20 ;  /* 0x000000ffff157224 */ /* 0x010fe400078e0014 */
[----:B------:R-:W2:Y:S01]  /*320a0*/  LDL R20, [R1+0x454] ;  /* 0x0004540001147983 */ /* 0x000ea20000100800 */
[----:B------:R-:W-:Y:S02]  /*320b0*/  IMAD.MOV.U32 R4, RZ, RZ, R0 ;  /* 0x000000ffff047224 */ /* 0x000fe400078e0000 */
[----:B------:R-:W0:Y:S02]  /*320c0*/  S2R R0, SR_TID.X ;  /* 0x0000000000007919 */ /* 0x000e240000002100 */
[----:B0-----:R-:W-:-:S05]  /*320d0*/  IMAD.SHL.U32 R0, R0, 0x10, RZ ;  /* 0x0000001000007824 */ /* 0x001fca00078e00ff */
        /* <DEDUP_REMOVED lines=51> */
[C---:B------:R-:W-:Y:S01]  /*32410*/  ISETP.GE.AND P0, PT, R36.reuse, R2, PT ;  /* 0x000000022400720c */ /* 0x040fe20003f06270 */
[----:B------:R-:W-:-:S03]  /*32420*/  VIADD R8, R36, 0x30 ;  /* 0x0000003024087836 */ /* 0x000fc60000000000 */
[----:B------:R2:W-:Y:S04]  /*32430*/  STL [R1+0x45c], R6 ;  /* 0x00045c0601007387 */ /* 0x0005e80000100800 */
[----:B------:R-:W-:Y:S05]  /*32440*/  STL [R1+0x464], R8 ;  /* 0x0004640801007387 */ /* 0x000fea0000100800 */
        /* <DEDUP_REMOVED lines=39> */
[----:B------:R-:W-:Y:S02]  /*326c0*/  ISETP.GE.AND P0, PT, R8, R2, PT ;  /* 0x000000020800720c */ /* 0x000fe40003f06270 */
[----:B------:R-:W-:-:S05]  /*326d0*/  IADD3 R8, R36, 0x50, RZ ;  /* 0x0000005024087810 */ /* 0x000fca0007ffe0ff */
[----:B------:R-:W-:Y:S04]  /*326e0*/  STL [R1+0x470], R8 ;  /* 0x0004700801007387 */ /* 0x000fe80000100800 */
[----:B0-----:R-:W0:Y:S02]  /*326f0*/  SHFL.IDX PT, R4, R0, 0x4, 0x181f ;  /* 0x00981f0000047f89 */ /* 0x001e2400000e0000 */
        /* <DEDUP_REMOVED lines=28> */
.L_x_13360:
        /* <DEDUP_REMOVED lines=11> */
.L_x_13189:
        /* <DEDUP_REMOVED lines=28> */
.L_x_13191:
[----:B------:R-:W-:Y:S05]  /*32b30*/  BSYNC B6 ;  /* 0x0000000000067941 */ /* 0x000fea0003800000 */
.L_x_13190:
[----:B------:R-:W2:Y:S01]  /*32b40*/  LDL.LU R0, [R1+0x46c] ;  /* 0x00046c0001007983 */ /* 0x000ea20000300800 */
[----:B------:R-:W1:Y:S01]  /*32b50*/  LDC R6, c[0x0][0x448] ;  /* 0x00011200ff067b82 */ /* 0x000e620000000800 */
[----:B------:R-:W-:Y:S02]  /*32b60*/  ULDC.64 UR4, c[0x0][0x398] ;  /* 0x0000e60000047ab9 */ /* 0x000fe40000000a00 */
[----:B0-----:R-:W3:Y:S04]  /*32b70*/  LDL.LU R2, [R1+0x440] ;  /* 0x0004400001027983 */ /* 0x001ee80000300800 */
[----:B------:R-:W4:Y:S04]  /*32b80*/  LDL.LU R21, [R1+0x478] ;  /* 0x0004780001157983 */ /* 0x000f280000300800 */
[----:B------:R-:W5:Y:S01]  /*32b90*/  LDL.LU R20, [R1+0x454] ;  /* 0x0004540001147983 */ /* 0x000f620000300800 */
[----:B------:R-:W-:Y:S01]  /*32ba0*/  IMAD.MOV.U32 R4, RZ, RZ, R37 ;  /* 0x000000ffff047224 */ /* 0x000fe200078e0025 */
[----:B------:R-:W0:Y:S01]  /*32bb0*/  S2R R8, SR_TID.X ;  /* 0x0000000000087919 */ /* 0x000e220000002100 */
[----:B-1----:R-:W-:-:S13]  /*32bc0*/  ISETP.NE.AND P0, PT, R6, 0x1, PT ;  /* 0x000000010600780c */ /* 0x002fda0003f05270 */
[----:B------:R-:W1:Y:S01]  /*32bd0*/  @P0 LDC R5, c[0x0][0x450] ;  /* 0x00011400ff050b82 */ /* 0x000e620000000800 */
[----:B0-----:R-:W-:-:S05]  /*32be0*/  IMAD.SHL.U32 R7, R8, 0x8, RZ ;  /* 0x0000000808077824 */ /* 0x001fca00078e00ff */
        /* <DEDUP_REMOVED lines=15> */
[----:B------:R-:W-:Y:S02]  /*32ce0*/  IMAD.SHL.U32 R20, R8, 0x8, RZ ;  /* 0x0000000808147824 */ /* 0x000fe400078e00ff */
[----:B------:R-:W-:Y:S02]  /*32cf0*/  IMAD.IADD R3, R3, 0x1, R0 ;  /* 0x0000000103037824 */ /* 0x000fe400078e0200 */
[----:B------:R-:W0:Y:S01]  /*32d00*/  @P0 LDC R0, c[0x0][0x44c] ;  /* 0x00011300ff000b82 */ /* 0x000e220000000800 */
[----:B------:R-:W-:-:S04]  /*32d10*/  LOP3.LUT R20, R20, 0x38, RZ, 0xc0, !PT ;  /* 0x0000003814147812 */ /* 0x000fc800078ec0ff */
[C---:B------:R-:W-:Y:S02]  /*32d20*/  LOP3.LUT R10, R20.reuse, 0x40, RZ, 0xfc, !PT ;  /* 0x00000040140a7812 */ /* 0x040fe400078efcff */
[C---:B------:R-:W-:Y:S02]  /*32d30*/  LOP3.LUT R9, R20.reuse, 0x80, RZ, 0xfc, !PT ;  /* 0x0000008014097812 */ /* 0x040fe400078efcff */
[----:B------:R-:W-:Y:S01]  /*32d40*/  LOP3.LUT R8, R20, 0xc0, RZ, 0xfc, !PT ;  /* 0x000000c014087812 */ /* 0x000fe200078efcff */
[----:B0-----:R-:W-:-:S05]  /*32d50*/  @P0 IMAD.HI.U32 R0, R37, R0, RZ ;  /* 0x0000000025000227 */ /* 0x001fca00078e00ff */
[----:B-1----:R-:W-:-:S04]  /*32d60*/  @P0 SHF.R.U32.HI R4, RZ, R5, R0 ;  /* 0x00000005ff040219 */ /* 0x002fc80000011600 */
[--C-:B------:R-:W-:Y:S01]  /*32d70*/  SHF.R.S32.HI R5, RZ, 0x1f, R4.reuse ;  /* 0x0000001fff057819 */ /* 0x100fe20000011404 */
[----:B------:R-:W-:Y:S02]  /*32d80*/  IMAD.MOV R0, RZ, RZ, -R4 ;  /* 0x000000ffff007224 */ /* 0x000fe400078e0a04 */
[----:B------:R-:W-:-:S04]  /*32d90*/  IMAD.WIDE.U32 R2, R4, UR4, R2 ;  /* 0x0000000404027c25 */ /* 0x000fc8000f8e0002 */
        /* <DEDUP_REMOVED lines=24> */
[----:B------:R-:W-:Y:S01]  /*32f20*/  SHFL.IDX PT, R2, R0, RZ, 0x181f ;  /* 0x00181fff00027589 */ /* 0x000fe200000e0000 */
[----:B--2---:R-:W-:-:S03]  /*32f30*/  IMAD.MOV.U32 R11, RZ, RZ, R3 ;  /* 0x000000ffff0b7224 */ /* 0x004fc600078e0003 */
[----:B------:R-:W0:Y:S01]  /*32f40*/  SHFL.IDX PT, R3, R4, RZ, 0x181f ;  /* 0x00181fff04037589 */ /* 0x000e2200000e0000 */
[----:B---3--:R-:W-:-:S03]  /*32f50*/  IMAD R5, R10, R6, RZ ;  /* 0x000000060a057224 */ /* 0x008fc600078e02ff */
[----:B------:R-:W2:Y:S02]  /*32f60*/  LDL.LU R10, [R1+0x468] ;  /* 0x00046800010a7983 */ /* 0x000ea40000300800 */
[----:B------:R-:W-:-:S13]  /*32f70*/  ISETP.GE.AND P0, PT, R36, R5, PT ;  /* 0x000000052400720c */ /* 0x000fda0003f06270 */
[----:B0-----:R-:W-:-:S05]  /*32f80*/  @!P0 LEA R3, P6, R7, R3, 0x1 ;  /* 0x0000000307038211 */ /* 0x001fca00078c08ff */
[----:B------:R-:W-:-:S05]  /*32f90*/  @!P0 IMAD.X R2, RZ, RZ, R2, P6 ;  /* 0x000000ffff028224 */ /* 0x000fca00030e0602 */
[----:B------:R-:W-:-:S04]  /*32fa0*/  @!P0 LOP3.LUT R3, R3, R2, RZ, 0x3c, !PT ;  /* 0x0000000203038212 */ /* 0x000fc800078e3cff */
[----:B------:R-:W-:-:S04]  /*32fb0*/  @!P0 LOP3.LUT R2, R3, R2, RZ, 0x3c, !PT ;  /* 0x0000000203028212 */ /* 0x000fc800078e3cff */
[----:B------:R-:W-:-:S05]  /*32fc0*/  @!P0 LOP3.LUT R3, R3, R2, RZ, 0x3c, !PT ;  /* 0x0000000203038212 */ /* 0x000fca00078e3cff */
[----:B------:R-:W-:Y:S01]  /*32fd0*/  @!PT LDS RZ, [RZ] ;  /* 0x00000000fffff984 */ /* 0x000fe20000000800 */
[----:B------:R-:W-:Y:S04]  /*32fe0*/  @!P0 LDGSTS.E.BYPASS.LTC128B.128 [R26+0x22400], desc[UR44][R2.64], !P4 ;  /* 0x22400000021a8fae */ /* 0x000fe8000e101d6c */
[----:B------:R-:W-:Y:S04]  /*32ff0*/  @!P0 LDGSTS.E.BYPASS.LTC128B.128 [R26+0x26400], desc[UR44][R2.64+0x80], !P3 ;  /* 0x26400080021a8fae */ /* 0x000fe8000d901d6c */
[----:B------:R-:W-:Y:S04]  /*33000*/  @!P0 LDGSTS.E.BYPASS.LTC128B.128 [R26+0x2a400], desc[UR44][R2.64+0x100], !P2 ;  /* 0x2a400100021a8fae */ /* 0x000fe8000d101d6c */
[----:B------:R0:W-:Y:S01]  /*33010*/  @!P0 LDGSTS.E.BYPASS.LTC128B.128 [R26+0x2e400], desc[UR44][R2.64+0x180], !P1 ;  /* 0x2e400180021a8fae */ /* 0x0001e2000c901d6c */
[----:B----4-:R-:W-:-:S03]  /*33020*/  ISETP.GE.AND P0, PT, R9, R5, PT ;  /* 0x000000050900720c */ /* 0x010fc60003f06270 */
[----:B------:R-:W3:Y:S04]  /*33030*/  LDL.LU R9, [R1+0x470] ;  /* 0x0004700001097983 */ /* 0x000ee80000300800 */
[----:B0-----:R-:W0:Y:S04]  /*33040*/  SHFL.IDX PT, R2, R4, 0x1, 0x181f ;  /* 0x00381f0004027f89 */ /* 0x001e2800000e0000 */
[----:B------:R-:W1:Y:S02]  /*33050*/  SHFL.IDX PT, R6, R0, 0x1, 0x181f ;  /* 0x00381f0000067f89 */ /* 0x000e6400000e0000 */
[----:B0-----:R-:W-:-:S05]  /*33060*/  @!P0 LEA R2, P6, R7, R2, 0x1 ;  /* 0x0000000207028211 */ /* 0x001fca00078c08ff */
[----:B-1----:R-:W-:-:S05]  /*33070*/  @!P0 IMAD.X R3, RZ, RZ, R6, P6 ;  /* 0x000000ffff038224 */ /* 0x002fca00030e0606 */
[----:B------:R-:W-:Y:S04]  /*33080*/  @!P0 LDGSTS.E.BYPASS.LTC128B.128 [R26+0x22c00], desc[UR44][R2.64], !P4 ;  /* 0x22c00000021a8fae */ /* 0x000fe8000e101d6c */
[----:B------:R-:W-:Y:S04]  /*33090*/  @!P0 LDGSTS.E.BYPASS.LTC128B.128 [R26+0x26c00], desc[UR44][R2.64+0x80], !P3 ;  /* 0x26c00080021a8fae */ /* 0x000fe8000d901d6c */
[----:B------:R-:W-:Y:S04]  /*330a0*/  @!P0 LDGSTS.E.BYPASS.LTC128B.128 [R26+0x2ac00], desc[UR44][R2.64+0x100], !P2 ;  /* 0x2ac00100021a8fae */ /* 0x000fe8000d101d6c */
[----:B------:R0:W-:Y:S01]  /*330b0*/  @!P0 LDGSTS.E.BYPASS.LTC128B.128 [R26+0x2ec00], desc[UR44][R2.64+0x180], !P1 ;  /* 0x2ec00180021a8fae */ /* 0x0001e2000c901d6c */
[----:B-----5:R-:W-:-:S03]  /*330c0*/  ISETP.GE.AND P0, PT, R8, R5, PT ;  /* 0x000000050800720c */ /* 0x020fc60003f06270 */
[----:B------:R-:W4:Y:S04]  /*330d0*/  LDL.LU R8, [R1+0x474] ;  /* 0x0004740001087983 */ /* 0x000f280000300800 */
[----:B------:R-:W-:Y:S04]  /*330e0*/  SHFL.IDX PT, R6, R0, 0x2, 0x181f ;  /* 0x00581f0000067f89 */ /* 0x000fe800000e0000 */
[----:B0-----:R-:W0:Y:S02]  /*330f0*/  SHFL.IDX PT, R2, R4, 0x2, 0x181f ;  /* 0x00581f0004027f89 */ /* 0x001e2400000e0000 */
        /* <DEDUP_REMOVED lines=35> */
[----:B----4-:R-:W-:-:S13]  /*33330*/  ISETP.GE.AND P0, PT, R8, R5, PT ;  /* 0x000000050800720c */ /* 0x010fda0003f06270 */
        /* <DEDUP_REMOVED lines=8> */
.L_x_13378:
        /* <DEDUP_REMOVED lines=13> */
.L_x_13194:
[----:B------:R-:W-:Y:S05]  /*33490*/  BSYNC B0 ;  /* 0x0000000000007941 */ /* 0x000fea0003800000 */
.L_x_13193:
[----:B------:R-:W-:Y:S01]  /*334a0*/  NOP ;  /* 0x0000000000007918 */ /* 0x000fe20000000000 */
[----:B------:R-:W-:-:S13]  /*334b0*/  PLOP3.LUT P0, PT, PT, PT, PT, 0x80, 0x0 ;  /* 0x000000000000781c */ /* 0x000fda0003f0f070 */
.L_x_13195:
        /* <DEDUP_REMOVED lines=18> */
.L_x_13379:
[----:B------:R-:W-:Y:S05]  /*335e0*/  BSYNC B0 ;  /* 0x0000000000007941 */ /* 0x000fea0003800000 */
.L_x_13196:
[----:B------:R-:W-:-:S05]  /*335f0*/  IMAD.U32 R2, RZ, RZ, UR40 ;  /* 0x00000028ff027e24 */ /* 0x000fca000f8e00ff */
[----:B------:R-:W-:-:S13]  /*33600*/  ISETP.NE.AND P0, PT, R2, 0x3, PT ;  /* 0x000000030200780c */ /* 0x000fda0003f05270 */
[----:B------:R-:W-:Y:S05]  /*33610*/  @!P0 BRA `(.L_x_13198) ;  /* 0x0000000000048947 */ /* 0x000fea0003800000 */
[----:B------:R-:W-:Y:S01]  /*33620*/  BPT.TRAP 0x1 ;  /* 0x000000040000795c */ /* 0x000fe20000300000 */
.L_x_13198:
[----:B0-----:R-:W-:Y:S01]  /*33630*/  SHF.L.U32 R0, R27, 0x1f, RZ ;  /* 0x0000001f1b007819 */ /* 0x001fe200000006ff */
[----:B------:R-:W-:Y:S03]  /*33640*/  BSSY B0, `(.L_x_13199) ;  /* 0x0000003000007945 */ /* 0x000fe60003800000 */
[----:B------:R-:W0:Y:S02]  /*33650*/  SYNCS.PHASECHK.TRANS64.TRYWAIT P0, [R17+URZ+0x32460], R0 ;  /* 0x03246000110075a7 */ /* 0x000e24000800017f */
[----:B0-----:R-:W-:Y:S05]  /*33660*/  @!P0 BRA `(.L_x_13200) ;  /* 0x0000006400288947 */ /* 0x001fea0003800000 */
.L_x_13380:
[----:B------:R-:W-:Y:S05]  /*33670*/  BSYNC B0 ;  /* 0x0000000000007941 */ /* 0x000fea0003800000 */
.L_x_13199:
[----:B------:R-:W0:Y:S01]  /*33680*/  LDL.LU R3, [R1+0x488] ;  /* 0x0004880001037983 */ /* 0x000e220000300800 */
[----:B------:R-:W-:-:S03]  /*33690*/  ULDC.64 UR4, c[0x0][0x328] ;  /* 0x0000ca0000047ab9 */ /* 0x000fc60000000a00 */
[----:B------:R-:W3:Y:S04]  /*336a0*/  LDL.LU R2, [R1+0x44c] ;  /* 0x00044c0001027983 */ /* 0x000ee80000300800 */
[----:B------:R-:W4:Y:S04]  /*336b0*/  LDL.LU R7, [R1+0x48c] ;  /* 0x00048c0001077983 */ /* 0x000f280000300800 */
[----:B--2---:R-:W2:Y:S04]  /*336c0*/  LDL.LU R6, [R1+0x448] ;  /* 0x0004480001067983 */ /* 0x004ea80000300800 */
[----:B------:R-:W5:Y:S01]  /*336d0*/  LDL.LU R4, [R1+0x490] ;  /* 0x0004900001047983 */ /* 0x000f620000300800 */
[----:B------:R-:W-:-:S02]  /*336e0*/  LOP3.LUT P3, RZ, R22, 0x10, RZ, 0xc0, !PT ;  /* 0x0000001016ff7812 */ /* 0x000fc4000786c0ff */
[C---:B------:R-:W-:Y:S02]  /*336f0*/  LOP3.LUT P2, RZ, R22.reuse, 0x8, RZ, 0xc0, !PT ;  /* 0x0000000816ff7812 */ /* 0x040fe4000784c0ff */
[C---:B------:R-:W-:Y:S02]  /*33700*/  LOP3.LUT P1, RZ, R22.reuse, 0x4, RZ, 0xc0, !PT ;  /* 0x0000000416ff7812 */ /* 0x040fe4000782c0ff */
[----:B------:R-:W-:Y:S01]  /*33710*/  LOP3.LUT P4, RZ, R22, 0x1, RZ, 0xc0, !PT ;  /* 0x0000000116ff7812 */ /* 0x000fe2000788c0ff */
[----:B0-----:R-:W-:-:S04]  /*33720*/  IMAD R0, R3, UR4, RZ ;  /* 0x0000000403007c24 */ /* 0x001fc8000f8e02ff */
[C---:B---3--:R-:W-:Y:S02]  /*33730*/  IMAD R5, R2.reuse, UR5, R0 ;  /* 0x0000000502057c24 */ /* 0x048fe4000f8e0200 */
[----:B------:R-:W-:Y:S01]  /*33740*/  IMAD.WIDE.U32 R2, R2, UR4, RZ ;  /* 0x0000000402027c25 */ /* 0x000fe2000f8e00ff */
[----:B------:R-:W-:-:S03]  /*33750*/  ULDC.64 UR4, c[0x0][0x338] ;  /* 0x0000ce0000047ab9 */ /* 0x000fc60000000a00 */
[----:B------:R-:W-:Y:S02]  /*33760*/  IMAD.IADD R3, R3, 0x1, R5 ;  /* 0x0000000103037824 */ /* 0x000fe400078e0205 */
[----:B----4-:R-:W-:Y:S01]  /*33770*/  IMAD R0, R7, UR4, RZ ;  /* 0x0000000407007c24 */ /* 0x010fe2000f8e02ff */
[----:B------:R-:W-:Y:S01]  /*33780*/  SEL R7, RZ, 0x8, P1 ;  /* 0x00000008ff077807 */ /* 0x000fe20000800000 */
[----:B--2---:R-:W-:-:S04]  /*33790*/  IMAD.WIDE.U32 R2, R6, UR4, R2 ;  /* 0x0000000406027c25 */ /* 0x004fc8000f8e0002 */
[----:B------:R-:W-:Y:S01]  /*337a0*/  IMAD R5, R6, UR5, R0 ;  /* 0x0000000506057c24 */ /* 0x000fe2000f8e0200 */
[----:B------:R-:W-:Y:S01]  /*337b0*/  ULDC.64 UR4, c[0x0][0x330] ;  /* 0x0000cc0000047ab9 */ /* 0x000fe20000000a00 */
[----:B------:R-:W-:Y:S02]  /*337c0*/  SEL R0, RZ, 0x2, P3 ;  /* 0x00000002ff007807 */ /* 0x000fe40001800000 */
        /* <DEDUP_REMOVED lines=84> */
.L_x_13394:
        /* <DEDUP_REMOVED lines=15> */
.L_x_13202:
        /* <DEDUP_REMOVED lines=11> */
.L_x_13203:
[----:B------:R-:W2:Y:S01]  /*33eb0*/  LDL.LU R2, [R1+0x484] ;  /* 0x0004840001027983 */ /* 0x000ea20000300800 */
[----:B------:R0:W-:Y:S01]  /*33ec0*/  SYNCS.ARRIVE.TRANS64.A1T0 RZ, [R17+URZ+0x32450], RZ ;  /* 0x032450ff11ff79a7 */ /* 0x0001e2000810003f */
[----:B------:R-:W-:Y:S01]  /*33ed0*/  BSSY B0, `(.L_x_13204) ;  /* 0x00000e0000007945 */ /* 0x000fe20003800000 */
[----:B--2---:R-:W-:-:S05]  /*33ee0*/  VIADD R10, R2, 0xfffffffe ;  /* 0xfffffffe020a7836 */ /* 0x004fca0000000000 */
[----:B------:R-:W-:-:S13]  /*33ef0*/  ISETP.GE.AND P0, PT, R10, R34, PT ;  /* 0x000000220a00720c */ /* 0x000fda0003f06270 */
[----:B0-----:R-:W-:Y:S05]  /*33f00*/  @!P0 BRA `(.L_x_13205) ;  /* 0x0000000c00708947 */ /* 0x001fea0003800000 */
.L_x_13218:
[----:B0-----:R-:W0:Y:S01]  /*33f10*/  S2R R2, SR_TID.X ;  /* 0x0000000000027919 */ /* 0x001e220000002100 */
[----:B------:R-:W1:Y:S01]  /*33f20*/  LDC R6, c[0x0][0x430] ;  /* 0x00010c00ff067b82 */ /* 0x000e620000000800 */
[----:B------:R-:W-:Y:S01]  /*33f30*/  IMAD R7, R10, 0x60, R33 ;  /* 0x000000600a077824 */ /* 0x000fe200078e0221 */
[----:B--2---:R-:W2:Y:S01]  /*33f40*/  S2R R3, SR_TID.X ;  /* 0x0000000000037919 */ /* 0x004ea20000002100 */
[----:B------:R-:W-:Y:S02]  /*33f50*/  IMAD.U32 R12, RZ, RZ, UR40 ;  /* 0x00000028ff0c7e24 */ /* 0x000fe4000f8e00ff */
[----:B------:R-:W-:Y:S01]  /*33f60*/  VIADD R25, R25, 0x1 ;  /* 0x0000000119197836 */ /* 0x000fe20000000000 */
[----:B-1----:R-:W-:Y:S02]  /*33f70*/  ISETP.NE.AND P0, PT, R6, 0x1, PT ;  /* 0x000000010600780c */ /* 0x002fe40003f05270 */
[----:B0-----:R-:W-:Y:S01]  /*33f80*/  LOP3.LUT R2, R2, 0x7f, RZ, 0xc0, !PT ;  /* 0x0000007f02027812 */ /* 0x001fe200078ec0ff */
[----:B--23--:R-:W-:-:S03]  /*33f90*/  IMAD.SHL.U32 R4, R3, 0x10, RZ ;  /* 0x0000001003047824 */ /* 0x00cfc600078e00ff */
[----:B------:R-:W-:-:S07]  /*33fa0*/  SHF.R.U32.HI R2, RZ, 0x3, R2 ;  /* 0x00000003ff027819 */ /* 0x000fce0000011602 */
[----:B------:R-:W0:Y:S01]  /*33fb0*/  @P0 LDC R3, c[0x0][0x438] ;  /* 0x00010e00ff030b82 */ /* 0x000e220000000800 */
[----:B------:R-:W-:-:S04]  /*33fc0*/  LOP3.LUT R4, R2, 0x70, R4, 0xf8, !PT ;  /* 0x0000007002047812 */ /* 0x000fc800078ef804 */
[----:B------:R-:W-:-:S03]  /*33fd0*/  ISETP.GT.U32.AND P1, PT, R4, 0x5f, PT ;  /* 0x0000005f0400780c */ /* 0x000fc60003f24070 */
[----:B------:R-:W1:Y:S01]  /*33fe0*/  @P0 LDC R2, c[0x0][0x434] ;  /* 0x00010d00ff020b82 */ /* 0x000e620000000800 */
[----:B------:R-:W-:-:S04]  /*33ff0*/  IMAD.IADD R7, R4, 0x1, R7 ;  /* 0x0000000104077824 */ /* 0x000fc800078e0207 */
[----:B------:R-:W-:-:S05]  /*34000*/  IMAD.MOV.U32 R11, RZ, RZ, R7 ;  /* 0x000000ffff0b7224 */ /* 0x000fca00078e0007 */
        /* <DEDUP_REMOVED lines=9> */
[----:B------:R-:W-:-:S05]  /*340a0*/  @!P1 IMAD R5, R30, R5, R4 ;  /* 0x000000051e059224 */ /* 0x000fca00078e0204 */
[----:B------:R-:W-:Y:S01]  /*340b0*/  @!P1 IADD3 R3, R5, R3, RZ ;  /* 0x0000000305039210 */ /* 0x000fe20007ffe0ff */
[----:B------:R-:W-:-:S03]  /*340c0*/  IMAD.MOV.U32 R5, RZ, RZ, RZ ;  /* 0x000000ffff057224 */ /* 0x000fc600078e00ff */
[----:B------:R-:W-:Y:S01]  /*340d0*/  @!P1 LEA.HI.X R9, R2, R9, R3, 0x2, P0 ;  /* 0x0000000902099211 */ /* 0x000fe200000f1403 */
[----:B------:R-:W-:Y:S01]  /*340e0*/  IMAD.MOV R3, RZ, RZ, -R11 ;  /* 0x000000ffff037224 */ /* 0x000fe200078e0a0b */
[----:B------:R-:W-:-:S03]  /*340f0*/  ISETP.NE.AND P0, PT, R25, 0x2, PT ;  /* 0x000000021900780c */ /* 0x000fc60003f05270 */
[----:B------:R0:W5:Y:S01]  /*34100*/  @!P1 LDG.E R5, desc[UR44][R8.64] ;  /* 0x0000002c08059981 */ /* 0x000162000c1e1900 */
[----:B------:R-:W-:Y:S01]  /*34110*/  ISETP.NE.AND P1, PT, R12, 0x3, PT ;  /* 0x000000030c00780c */ /* 0x000fe20003f25270 */
[----:B------:R-:W-:Y:S01]  /*34120*/  IMAD R6, R6, R3, R7 ;  /* 0x0000000306067224 */ /* 0x000fe200078e0207 */
[----:B------:R-:W-:Y:S01]  /*34130*/  SEL R2, RZ, 0x1, P0 ;  /* 0x00000001ff027807 */ /* 0x000fe20000000000 */
[----:B------:R-:W-:Y:S01]  /*34140*/  IMAD.MOV.U32 R3, RZ, RZ, R10 ;  /* 0x000000ffff037224 */ /* 0x000fe200078e000a */
[----:B------:R-:W-:Y:S05]  /*34150*/  YIELD ;  /* 0x0000000000007946 */ /* 0x000fea0003800000 */
[----:B------:R-:W-:Y:S01]  /*34160*/  SEL R25, R25, RZ, P0 ;  /* 0x000000ff19197207 */ /* 0x000fe20000000000 */
[----:B------:R-:W-:Y:S01]  /*34170*/  VIADD R10, R10, 0xffffffff ;  /* 0xffffffff0a0a7836 */ /* 0x000fe20000000000 */
[----:B------:R-:W-:-:S02]  /*34180*/  LOP3.LUT R27, R27, R2, RZ, 0x3c, !PT ;  /* 0x000000021b1b7212 */ /* 0x000fc400078e3cff */
[----:B------:R-:W-:Y:S01]  /*34190*/  ISETP.GT.AND P2, PT, R3, R34, PT ;  /* 0x000000220300720c */ /* 0x000fe20003f44270 */
[----:B0-----:R-:W-:-:S12]  /*341a0*/  @!P1 BRA `(.L_x_13206) ;  /* 0x0000000000049947 */ /* 0x001fd80003800000 */
[----:B------:R-:W-:Y:S01]  /*341b0*/  BPT.TRAP 0x1 ;  /* 0x000000040000795c */ /* 0x000fe20000300000 */
.L_x_13206:
[----:B------:R-:W-:Y:S01]  /*341c0*/  IMAD R4, R25, 0x8, R23 ;  /* 0x0000000819047824 */ /* 0x000fe200078e0217 */
[----:B------:R-:W-:Y:S01]  /*341d0*/  SHF.L.U32 R21, R27, 0x1f, RZ ;  /* 0x0000001f1b157819 */ /* 0x000fe200000006ff */
[----:B------:R-:W-:Y:S01]  /*341e0*/  BSSY B1, `(.L_x_13207) ;  /* 0x0000004000017945 */ /* 0x000fe20003800000 */
[----:B------:R-:W-:Y:S02]  /*341f0*/  SHF.R.S32.HI R17, RZ, 0x1f, R6 ;  /* 0x0000001fff117819 */ /* 0x000fe40000011406 */
[----:B------:R-:W0:Y:S02]  /*34200*/  SYNCS.PHASECHK.TRANS64.TRYWAIT P0, [R4+URZ+0x32440], R21 ;  /* 0x03244015040075a7 */ /* 0x000e24000800017f */
[----:B0-----:R-:W-:Y:S05]  /*34210*/  @!P0 BRA `(.L_x_13208) ;  /* 0x0000006000908947 */ /* 0x001fea0003800000 */
.L_x_13395:
[----:B------:R-:W-:Y:S05]  /*34220*/  BSYNC B1 ;  /* 0x0000000000017941 */ /* 0x000fea0003800000 */
.L_x_13207:
        /* <DEDUP_REMOVED lines=52> */
.L_x_13409:
        /* <DEDUP_REMOVED lines=8> */
.L_x_13210:
        /* <DEDUP_REMOVED lines=11> */
.L_x_13211:
[----:B------:R2:W-:Y:S01]  /*346a0*/  SYNCS.ARRIVE.TRANS64.A1T0 RZ, [R4+URZ+0x32430], RZ ;  /* 0x032430ff04ff79a7 */ /* 0x0005e2000810003f */
[----:B------:R-:W-:Y:S05]  /*346b0*/  @!P3 BRA `(.L_x_13212) ;  /* 0x000000000004b947 */ /* 0x000fea0003800000 */
[----:B------:R-:W-:Y:S01]  /*346c0*/  BPT.TRAP 0x1 ;  /* 0x000000040000795c */ /* 0x000fe20000300000 */
.L_x_13212:
[----:B------:R-:W3:Y:S01]  /*346d0*/  SYNCS.PHASECHK.TRANS64.TRYWAIT P0, [R4+URZ+0x32460], R21 ;  /* 0x03246015040075a7 */ /* 0x000ee2000800017f */
[----:B------:R-:W-:Y:S04]  /*346e0*/  BSSY B1, `(.L_x_13213) ;  /* 0x0000002000017945 */ /* 0x000fe80003800000 */
[----:B---3--:R-:W-:Y:S05]  /*346f0*/  @!P0 BRA `(.L_x_13214) ;  /* 0x0000006400108947 */ /* 0x008fea0003800000 */
.L_x_13410:
[----:B------:R-:W-:Y:S05]  /*34700*/  BSYNC B1 ;  /* 0x0000000000017941 */ /* 0x000fea0003800000 */
.L_x_13213:
        /* <DEDUP_REMOVED lines=68> */
.L_x_13424:
[----:B01----:R-:W-:-:S04]  /*34b50*/  IADD3 R2, P0, R14, R0, RZ ;  /* 0x000000000e027210 */ /* 0x003fc80007f1e0ff */
[----:B----4-:R-:W-:Y:S02]  /*34b60*/  IADD3.X R3, RZ, R8, RZ, P0, !PT ;  /* 0x00000008ff037210 */ /* 0x010fe400007fe4ff */
[----:B------:R-:W-:-:S03]  /*34b70*/  PLOP3.LUT P0, PT, PT, PT, PT, 0x80, 0x0 ;  /* 0x000000000000781c */ /* 0x000fc60003f0f070 */
        /* <DEDUP_REMOVED lines=8> */
.L_x_13216:
        /* <DEDUP_REMOVED lines=11> */
.L_x_13217:
[----:B------:R0:W-:Y:S01]  /*34cb0*/  SYNCS.ARRIVE.TRANS64.A1T0 RZ, [R4+URZ+0x32450], RZ ;  /* 0x032450ff04ff79a7 */ /* 0x0001e2000810003f */
[----:B------:R-:W-:Y:S05]  /*34cc0*/  @P2 BRA `(.L_x_13218) ;  /* 0xfffffff000902947 */ /* 0x000fea000383ffff */
.L_x_13205:
[----:B------:R-:W-:Y:S05]  /*34cd0*/  BSYNC B0 ;  /* 0x0000000000007941 */ /* 0x000fea0003800000 */
.L_x_13204:
        /* <DEDUP_REMOVED lines=20> */
.L_x_13220:
[----:B------:R-:W-:Y:S05]  /*34e20*/  BSYNC B0 ;  /* 0x0000000000007941 */ /* 0x000fea0003800000 */
.L_x_13219:
[----:B------:R-:W-:Y:S02]  /*34e30*/  LOP3.LUT R27, R27, R0, RZ, 0x3c, !PT ;  /* 0x000000001b1b7212 */ /* 0x000fe400078e3cff */
[----:B------:R-:W-:-:S07]  /*34e40*/  SEL R25, R25, RZ, P0 ;  /* 0x000000ff19197207 */ /* 0x000fce0000000000 */
.L_x_13173:
[----:B------:R-:W-:Y:S05]  /*34e50*/  BSYNC B7 ;  /* 0x0000000000077941 */ /* 0x000fea0003800000 */
.L_x_13171:
[----:B------:R-:W-:-:S13]  /*34e60*/  LOP3.LUT P0, RZ, R22, 0x1000, RZ, 0xc0, !PT ;  /* 0x0000100016ff7812 */ /* 0x000fda000780c0ff */
[----:B------:R-:W-:Y:S05]  /*34e70*/  @!P0 BRA `(.L_x_13221) ;  /* 0x0000000000248947 */ /* 0x000fea0003800000 */
[----:B------:R-:W-:Y:S05]  /*34e80*/  WARPSYNC.ALL ;  /* 0x0000000000007948 */ /* 0x000fea0003800000 */
[----:B------:R-:W4:Y:S08]  /*34e90*/  S2UR UR5, SR_CgaCtaId ;  /* 0x00000000000579c3 */ /* 0x000f300000008800 */
[----:B------:R-:W-:Y:S06]  /*34ea0*/  BAR.SYNC.DEFER_BLOCKING 0x5, 0x180 ;  /* 0x0146000000007b1d */ /* 0x000fec0000010000 */
[----:B------:R-:W-:-:S02]  /*34eb0*/  UMOV UR4, 0x400 ;  /* 0x0000040000047882 */ /* 0x000fc40000000000 */
[----:B----4-:R-:W-:-:S06]  /*34ec0*/  ULEA UR4, UR5, UR4, 0x18 ;  /* 0x0000000405047291 */ /* 0x010fcc000f8ec03f */
[----:B0-----:R-:W-:-:S05]  /*34ed0*/  IMAD.U32 R23, RZ, RZ, UR4 ;  /* 0x00000004ff177e24 */ /* 0x001fca000f8e00ff */
[----:B------:R4:W0:Y:S01]  /*34ee0*/  LDS.128 R16, [R23+0x324d0] ;  /* 0x0324d00017107984 */ /* 0x0008220000000c00 */
[----:B------:R-:W-:Y:S06]  /*34ef0*/  BAR.ARV 0x4, 0x180 ;  /* 0x0106000000007b1d */ /* 0x000fec0000002000 */
[----:B------:R-:W-:Y:S05]  /*34f00*/  BRA `(.L_x_13222) ;  /* 0x0000000800cc7947 */ /* 0x000fea0003800000 */
.L_x_13221:
        /* <DEDUP_REMOVED lines=36> */
.L_x_13434:
[----:B------:R-:W-:Y:S02]  /*35150*/  ULDC UR4, c[0x0][0xd38] ;  /* 0x00034e0000047ab9 */ /* 0x000fe40000000800 */
[----:B------:R-:W-:-:S04]  /*35160*/  IMAD.U32 R7, RZ, RZ, UR4 ;  /* 0x00000004ff077e24 */ /* 0x000fc8000f8e00ff */
[----:B--2---:R-:W-:-:S04]  /*35170*/  IMAD R14, R14, R7, RZ ;  /* 0x000000070e0e7224 */ /* 0x004fc800078e02ff */
[----:B------:R-:W-:-:S05]  /*35180*/  IMAD.IADD R9, R4, 0x1, R14 ;  /* 0x0000000104097824 */ /* 0x000fca00078e020e */
[----:B------:R-:W-:-:S13]  /*35190*/  ISETP.GT.AND P6, PT, R9, R0, PT ;  /* 0x000000000900720c */ /* 0x000fda0003fc4270 */
[----:B------:R-:W-:Y:S05]  /*351a0*/  @P6 BRA `(.L_x_13224) ;  /* 0x00000000009c6947 */ /* 0x000fea0003800000 */
.L_x_13229:
        /* <DEDUP_REMOVED lines=14> */
.L_x_13227:
[----:B------:R-:W-:Y:S05]  /*35290*/  BSYNC B0 ;  /* 0x0000000000007941 */ /* 0x000fea0003800000 */
.L_x_13226:
[----:B------:R-:W-:-:S03]  /*352a0*/  UMOV UR4, 0xffffffff ;  /* 0xffffffff00047882 */ /* 0x000fc60000000000 */
[----:B------:R-:W-:Y:S05]  /*352b0*/  BRA.DIV UR4, `(.L_x_13228) ;  /* 0x0000006604207947 */ /* 0x000fea000b800000 */
[----:B-----5:R-:W2:Y:S02]  /*352c0*/  SHFL.UP PT, R14, R5, 0x1, RZ ;  /* 0x04200000050e7989 */ /* 0x020ea400000e00ff */
[----:B--2---:R-:W-:-:S05]  /*352d0*/  SEL R14, R14, RZ, P1 ;  /* 0x000000ff0e0e7207 */ /* 0x004fca0000800000 */
[----:B-1----:R-:W-:-:S05]  /*352e0*/  IMAD.IADD R13, R5, 0x1, R14 ;  /* 0x00000001050d7824 */ /* 0x002fca00078e020e */
        /* <DEDUP_REMOVED lines=13> */
.L_x_13442:
[----:B------:R-:W-:Y:S02]  /*353c0*/  ULDC UR4, c[0x0][0xd38] ;  /* 0x00034e0000047ab9 */ /* 0x000fe40000000800 */
[----:B------:R-:W-:-:S04]  /*353d0*/  IMAD.U32 R7, RZ, RZ, UR4 ;  /* 0x00000004ff077e24 */ /* 0x000fc8000f8e00ff */
[----:B-1----:R-:W-:-:S04]  /*353e0*/  IMAD R14, R14, R7, RZ ;  /* 0x000000070e0e7224 */ /* 0x002fc800078e02ff */
[----:B------:R-:W-:-:S05]  /*353f0*/  IMAD.IADD R9, R14, 0x1, R9 ;  /* 0x000000010e097824 */ /* 0x000fca00078e0209 */
[----:B------:R-:W-:-:S13]  /*35400*/  ISETP.GT.AND P6, PT, R9, R0, PT ;  /* 0x000000000900720c */ /* 0x000fda0003fc4270 */
[----:B------:R-:W-:Y:S05]  /*35410*/  @!P6 BRA `(.L_x_13229) ;  /* 0xfffffffc0064e947 */ /* 0x000fea000383ffff */
.L_x_13224:
        /* <DEDUP_REMOVED lines=8> */
.L_x_13446:
[----:B------:R-:W-:Y:S01]  /*354a0*/  ISETP.NE.AND P0, PT, R3, RZ, PT ;  /* 0x000000ff0300720c */ /* 0x000fe20003f05270 */
[----:B------:R-:W-:-:S12]  /*354b0*/  IMAD.MOV.U32 R14, RZ, RZ, RZ ;  /* 0x000000ffff0e7224 */ /* 0x000fd800078e00ff */
[----:B------:R-:W-:Y:S05]  /*354c0*/  @!P0 BRA `(.L_x_13231) ;  /* 0x0000000000108947 */ /* 0x000fea0003800000 */
[----:B------:R-:W-:Y:S01]  /*354d0*/  UMOV UR4, 0xffffffff ;  /* 0xffffffff00047882 */ /* 0x000fe20000000000 */
[----:B------:R-:W-:Y:S02]  /*354e0*/  VIADD R12, R4, 0xffffffff ;  /* 0xffffffff040c7836 */ /* 0x000fe40000000000 */
[----:B------:R-:W-:Y:S05]  /*354f0*/  BRA.DIV UR4, `(.L_x_13232) ;  /* 0x0000006604947947 */ /* 0x000fea000b800000 */
[----:B------:R4:W0:Y:S02]  /*35500*/  SHFL.IDX PT, R14, R2, R12, 0x1f ;  /* 0x00001f0c020e7589 */ /* 0x00082400000e0000 */
.L_x_13231:
        /* <DEDUP_REMOVED lines=10> */
[----:B0-----:R-:W-:-:S06]  /*355b0*/  IADD3 R11, R10, 0xffffffe, RZ ;  /* 0x0ffffffe0a0b7810 */ /* 0x001fcc0007ffe0ff */
        /* <DEDUP_REMOVED lines=55> */
.L_x_13225:
[----:B------:R-:W-:Y:S01]  /*35930*/  UMOV UR4, URZ ;  /* 0x0000003f00047c82 */ /* 0x000fe20008000000 */
[----:B------:R-:W-:Y:S01]  /*35940*/  UMOV UR5, URZ ;  /* 0x0000003f00057c82 */ /* 0x000fe20008000000 */
[----:B------:R-:W-:Y:S01]  /*35950*/  ULDC UR6, c[0x0][0xd3c] ;  /* 0x00034f0000067ab9 */ /* 0x000fe20000000800 */
[----:B------:R-:W-:Y:S02]  /*35960*/  IMAD.MOV.U32 R16, RZ, RZ, R0 ;  /* 0x000000ffff107224 */ /* 0x000fe400078e0000 */
[----:B------:R-:W-:Y:S02]  /*35970*/  IMAD.U32 R17, RZ, RZ, UR4 ;  /* 0x00000004ff117e24 */ /* 0x000fe4000f8e00ff */
[----:B------:R-:W-:Y:S02]  /*35980*/  IMAD.U32 R18, RZ, RZ, UR5 ;  /* 0x00000005ff127e24 */ /* 0x000fe4000f8e00ff */
[----:B------:R-:W-:-:S07]  /*35990*/  IMAD.U32 R19, RZ, RZ, UR6 ;  /* 0x00000006ff137e24 */ /* 0x000fce000f8e00ff */
.L_x_13233:
        /* <DEDUP_REMOVED lines=10> */
.L_x_13222:
[----:B------:R-:W-:Y:S02]  /*35a40*/  ULDC UR4, c[0x0][0xd3c] ;  /* 0x00034f0000047ab9 */ /* 0x000fe40000000800 */
[----:B0-----:R-:W-:-:S13]  /*35a50*/  ISETP.GE.AND P0, PT, R19, UR4, PT ;  /* 0x0000000413007c0c */ /* 0x001fda000bf06270 */
[----:B------:R-:W-:Y:S05]  /*35a60*/  @!P0 BRA `(.L_x_13234) ;  /* 0xffffff9000748947 */ /* 0x000fea000383ffff */
[----:B------:R-:W-:Y:S05]  /*35a70*/  BSYNC B8 ;  /* 0x0000000000087941 */ /* 0x000fea0003800000 */
.L_x_13113:
        /* <DEDUP_REMOVED lines=12> */
.L_x_13449:
[----:B------:R-:W-:Y:S05]  /*35b40*/  BSYNC B0 ;  /* 0x0000000000007941 */ /* 0x000fea0003800000 */
.L_x_13235:
[----:B------:R-:W-:-:S03]  /*35b50*/  UMOV UR4, 0xffffffff ;  /* 0xffffffff00047882 */ /* 0x000fc60000000000 */
[----:B------:R-:W-:Y:S05]  /*35b60*/  BRA.DIV UR4, `(.L_x_13237) ;  /* 0x0000006204307947 */ /* 0x000fea000b800000 */
[----:B------:R-:W0:Y:S02]  /*35b70*/  S2R R0, SR_TID.X ;  /* 0x0000000000007919 */ /* 0x000e240000002100 */
[----:B0-----:R-:W-:-:S04]  /*35b80*/  SHF.R.U32.HI R0, RZ, 0x5, R0 ;  /* 0x00000005ff007819 */ /* 0x001fc80000011600 */
[----:B------:R-:W-:-:S05]  /*35b90*/  LOP3.LUT R0, R0, 0x3, RZ, 0xc0, !PT ;  /* 0x0000000300007812 */ /* 0x000fca00078ec0ff */
[----:B------:R0:W0:Y:S02]  /*35ba0*/  SHFL.IDX PT, R14, R0, RZ, 0x1f ;  /* 0x00001fff000e7589 */ /* 0x00002400000e0000 */
.L_x_13452:
[----:B0-----:R-:W-:-:S13]  /*35bb0*/  ISETP.NE.AND P0, PT, R14, RZ, PT ;  /* 0x000000ff0e00720c */ /* 0x001fda0003f05270 */
[----:B------:R-:W-:Y:S05]  /*35bc0*/  @P0 BRA `(.L_x_12873) ;  /* 0x0000000000880947 */ /* 0x000fea0003800000 */
[----:B------:R-:W-:-:S03]  /*35bd0*/  UMOV UR4, 0xffffffff ;  /* 0xffffffff00047882 */ /* 0x000fc60000000000 */
[----:B------:R-:W-:Y:S05]  /*35be0*/  BRA.DIV UR4, `(.L_x_13238) ;  /* 0x0000006204447947 */ /* 0x000fea000b800000 */
[----:B------:R-:W-:-:S13]  /*35bf0*/  ELECT P6, URZ, PT ;  /* 0x00000000003f782f */ /* 0x000fda00038c0000 */
.L_x_13455:
[----:B------:R-:W-:Y:S05]  /*35c00*/  @!P6 BRA `(.L_x_12873) ;  /* 0x000000000078e947 */ /* 0x000fea0003800000 */
[----:B------:R-:W-:-:S06]  /*35c10*/  ULOP3.LUT UR4, UR38, 0x2, URZ, 0xfc, !UPT ;  /* 0x0000000226047892 */ /* 0x000fcc000f8efc3f */
[----:B------:R-:W-:-:S04]  /*35c20*/  MOV R0, UR4 ;  /* 0x0000000400007c02 */ /* 0x000fc80008000f00 */
[----:B------:R-:W-:-:S13]  /*35c30*/  ISETP.NE.AND P0, PT, R0, 0x3, PT ;  /* 0x000000030000780c */ /* 0x000fda0003f05270 */
[----:B------:R-:W-:Y:S05]  /*35c40*/  @!P0 BRA `(.L_x_13239) ;  /* 0x0000000000048947 */ /* 0x000fea0003800000 */
[----:B------:R-:W-:Y:S01]  /*35c50*/  BPT.TRAP 0x1 ;  /* 0x000000040000795c */ /* 0x000fe20000300000 */
.L_x_13239:
[----:B------:R-:W-:Y:S01]  /*35c60*/  IMAD R3, R25, 0x8, R5 ;  /* 0x0000000819037824 */ /* 0x000fe200078e0205 */
[----:B------:R-:W-:Y:S01]  /*35c70*/  SHF.L.U32 R2, R27, 0x1f, RZ ;  /* 0x0000001f1b027819 */ /* 0x000fe200000006ff */
[----:B------:R-:W-:-:S03]  /*35c80*/  VIADD R25, R25, 0x1 ;  /* 0x0000000119197836 */ /* 0x000fc60000000000 */
[----:B------:R-:W0:Y:S02]  /*35c90*/  SYNCS.PHASECHK.TRANS64.TRYWAIT P1, [R3+URZ+0x32440], R2 ;  /* 0x03244002030075a7 */ /* 0x000e24000802017f */
[----:B------:R-:W-:-:S04]  /*35ca0*/  ISETP.NE.AND P2, PT, R25, 0x2, PT ;  /* 0x000000021900780c */ /* 0x000fc80003f45270 */
[----:B------:R-:W-:Y:S01]  /*35cb0*/  SEL R0, RZ, 0x1, P2 ;  /* 0x00000001ff007807 */ /* 0x000fe20001000000 */
[----:B0-----:R-:W-:Y:S08]  /*35cc0*/  @!P1 BRA `(.L_x_13240) ;  /* 0x00000060002c9947 */ /* 0x001ff00003800000 */
.L_x_13456:
[----:B------:R-:W-:Y:S02]  /*35cd0*/  SEL R25, R25, RZ, P2 ;  /* 0x000000ff19197207 */ /* 0x000fe40001000000 */
[----:B------:R-:W-:Y:S01]  /*35ce0*/  LOP3.LUT R0, R27, R0, RZ, 0x3c, !PT ;  /* 0x000000001b007212 */ /* 0x000fe200078e3cff */
[----:B------:R-:W-:Y:S06]  /*35cf0*/  @!P0 BRA `(.L_x_13241) ;  /* 0x0000000000048947 */ /* 0x000fec0003800000 */
[----:B------:R-:W-:Y:S01]  /*35d00*/  BPT.TRAP 0x1 ;  /* 0x000000040000795c */ /* 0x000fe20000300000 */
.L_x_13241:
[----:B------:R-:W-:Y:S01]  /*35d10*/  IMAD R25, R25, 0x8, R5 ;  /* 0x0000000819197824 */ /* 0x000fe200078e0205 */
[----:B------:R-:W-:-:S04]  /*35d20*/  SHF.L.U32 R0, R0, 0x1f, RZ ;  /* 0x0000001f00007819 */ /* 0x000fc800000006ff */
[----:B------:R-:W0:Y:S02]  /*35d30*/  SYNCS.PHASECHK.TRANS64.TRYWAIT P1, [R25+URZ+0x32440], R0 ;  /* 0x03244000190075a7 */ /* 0x000e24000802017f */
[----:B0-----:R-:W-:Y:S05]  /*35d40*/  @!P1 BRA `(.L_x_13242) ;  /* 0x0000006000209947 */ /* 0x001fea0003800000 */
.L_x_13457:
[----:B------:R-:W-:Y:S05]  /*35d50*/  @!P0 BRA `(.L_x_13243) ;  /* 0x0000000000048947 */ /* 0x000fea0003800000 */
[----:B------:R-:W-:Y:S01]  /*35d60*/  BPT.TRAP 0x1 ;  /* 0x000000040000795c */ /* 0x000fe20000300000 */
.L_x_13243:
[----:B------:R-:W0:Y:S02]  /*35d70*/  SYNCS.PHASECHK.TRANS64.TRYWAIT P1, [R3+URZ+0x32460], R2 ;  /* 0x03246002030075a7 */ /* 0x000e24000802017f */
[----:B0-----:R-:W-:Y:S05]  /*35d80*/  @!P1 BRA `(.L_x_13244) ;  /* 0x0000006000249947 */ /* 0x001fea0003800000 */
.L_x_13458:
[----:B------:R-:W-:Y:S05]  /*35d90*/  @!P0 BRA `(.L_x_13245) ;  /* 0x0000000000048947 */ /* 0x000fea0003800000 */
[----:B------:R-:W-:Y:S01]  /*35da0*/  BPT.TRAP 0x1 ;  /* 0x000000040000795c */ /* 0x000fe20000300000 */
.L_x_13245:
[----:B------:R0:W0:Y:S02]  /*35db0*/  SYNCS.PHASECHK.TRANS64.TRYWAIT P0, [R25+URZ+0x32460], R0 ;  /* 0x03246000190075a7 */ /* 0x000024000800017f */
[----:B0-----:R-:W-:Y:S05]  /*35dc0*/  @!P0 NANOSLEEP.SYNCS 0x989680 ;  /* 0x009896800000895d */ /* 0x001fea0003900000 */
[----:B------:R-:W0:Y:S02]  /*35dd0*/  @!P0 SYNCS.PHASECHK.TRANS64 P0, [R25+URZ+0x32460], R0 ;  /* 0x03246000190085a7 */ /* 0x000e24000800007f */
[----:B0-----:R-:W-:Y:S05]  /*35de0*/  @!P0 BRA `(.L_x_13245) ;  /* 0xfffffffc00f08947 */ /* 0x001fea000383ffff */
.L_x_12873:
[----:B------:R-:W-:Y:S05]  /*35df0*/  BSYNC B9 ;  /* 0x0000000000097941 */ /* 0x000fea0003800000 */
.L_x_12870:
[----:B------:R-:W-:Y:S05]  /*35e00*/  EXIT ;  /* 0x000000000000794d */ /* 0x000fea0003800000 */
.L_x_12899:
[----:B0-----:R0:W1:Y:S02]  /*35e10*/  SYNCS.PHASECHK.TRANS64.TRYWAIT P5, [R71+URZ+0x32490], R86 ;  /* 0x03249056470075a7 */ /* 0x00106400080a017f */
[----:B-1----:R-:W-:Y:S05]  /*35e20*/  @!P5 NANOSLEEP.SYNCS 0x989680 ;  /* 0x009896800000d95d */ /* 0x002fea0003900000 */
[----:B------:R-:W1:Y:S02]  /*35e30*/  @!P5 SYNCS.PHASECHK.TRANS64 P5, [R71+URZ+0x32490], R86 ;  /* 0x032490564700d5a7 */ /* 0x000e6400080a007f */
[----:B-1----:R-:W-:Y:S05]  /*35e40*/  @!P5 BRA `(.L_x_12899) ;  /* 0xfffffffc00f0d947 */ /* 0x002fea000383ffff */
[----:B------:R-:W-:Y:S05]  /*35e50*/  BRA `(.L_x_13246) ;  /* 0xfffffcd0007c7947 */ /* 0x000fea000383ffff */
.L_x_12900:
        /* <DEDUP_REMOVED lines=8> */
.L_x_13248:
[----:B------:R-:W-:Y:S05]  /*35ee0*/  BSYNC B1 ;  /* 0x0000000000017941 */ /* 0x000fea0003800000 */
.L_x_13247:
        /* <DEDUP_REMOVED lines=8> */
.L_x_13249:
[----:B------:R-:W-:Y:S05]  /*35f70*/  BRA `(.L_x_13250) ;  /* 0xfffffcd000487947 */ /* 0x000fea000383ffff */
.L_x_12909:
        /* <DEDUP_REMOVED lines=8> */
.L_x_13252:
[----:B------:R-:W-:Y:S05]  /*36000*/  BSYNC B1 ;  /* 0x0000000000017941 */ /* 0x000fea0003800000 */
.L_x_13251:
        /* <DEDUP_REMOVED lines=8> */
.L_x_13253:
[----:B------:R-:W-:Y:S05]  /*36090*/  BRA `(.L_x_13254) ;  /* 0xfffffcd400b87947 */ /* 0x000fea000383ffff */
.L_x_12923:
[----:B-1----:R1:W2:Y:S02]  /*360a0*/  SYNCS.PHASECHK.TRANS64.TRYWAIT P4, [R71+URZ+0x32490], R86 ;  /* 0x03249056470075a7 */ /* 0x0022a4000808017f */
[----:B--2---:R-:W-:Y:S05]  /*360b0*/  @!P4 NANOSLEEP.SYNCS 0x989680 ;  /* 0x009896800000c95d */ /* 0x004fea0003900000 */
[----:B------:R-:W2:Y:S02]  /*360c0*/  @!P4 SYNCS.PHASECHK.TRANS64 P4, [R71+URZ+0x32490], R86 ;  /* 0x032490564700c5a7 */ /* 0x000ea4000808007f */
[----:B--2---:R-:W-:Y:S05]  /*360d0*/  @!P4 BRA `(.L_x_12923) ;  /* 0xfffffffc00f0c947 */ /* 0x004fea000383ffff */
[----:B------:R-:W-:Y:S05]  /*360e0*/  BRA `(.L_x_13255) ;  /* 0xfffffce4000c7947 */ /* 0x000fea000383ffff */
.L_x_12924:
        /* <DEDUP_REMOVED lines=8> */
.L_x_13257:
[----:B------:R-:W-:Y:S05]  /*36170*/  BSYNC B1 ;  /* 0x0000000000017941 */ /* 0x000fea0003800000 */
.L_x_13256:
        /* <DEDUP_REMOVED lines=8> */
.L_x_13258:
[----:B------:R-:W-:Y:S01]  /*36200*/  IMAD.MOV.U32 R76, RZ, RZ, R14 ;  /* 0x000000ffff4c7224 */ /* 0x000fe200078e000e */
[----:B------:R-:W-:Y:S06]  /*36210*/  BRA `(.L_x_13259) ;  /* 0xfffffce000d87947 */ /* 0x000fec000383ffff */
.L_x_12929:
        /* <DEDUP_REMOVED lines=8> */
.L_x_13261:
[----:B------:R-:W-:Y:S05]  /*362a0*/  BSYNC B1 ;  /* 0x0000000000017941 */ /* 0x000fea0003800000 */
.L_x_13260:
        /* <DEDUP_REMOVED lines=8> */
.L_x_13262:
[----:B------:R-:W-:Y:S05]  /*36330*/  BRA `(.L_x_13263) ;  /* 0xfffffce800547947 */ /* 0x000fea000383ffff */
.L_x_12934:
[----:B0-----:R0:W1:Y:S02]  /*36340*/  SYNCS.PHASECHK.TRANS64.TRYWAIT P2, [R71+URZ+0x32490], R86 ;  /* 0x03249056470075a7 */ /* 0x001064000804017f */
[----:B-1----:R-:W-:Y:S05]  /*36350*/  @!P2 NANOSLEEP.SYNCS 0x989680 ;  /* 0x009896800000a95d */ /* 0x002fea0003900000 */
[----:B------:R-:W1:Y:S02]  /*36360*/  @!P2 SYNCS.PHASECHK.TRANS64 P2, [R71+URZ+0x32490], R86 ;  /* 0x032490564700a5a7 */ /* 0x000e64000804007f */
[----:B-1----:R-:W-:Y:S05]  /*36370*/  @!P2 BRA `(.L_x_12934) ;  /* 0xfffffffc00f0a947 */ /* 0x002fea000383ffff */
[----:B------:R-:W-:Y:S05]  /*36380*/  BRA `(.L_x_13264) ;  /* 0xfffffcf0003c7947 */ /* 0x000fea000383ffff */
.L_x_12935:
        /* <DEDUP_REMOVED lines=8> */
.L_x_13266:
[----:B------:R-:W-:Y:S05]  /*36410*/  BSYNC B1 ;  /* 0x0000000000017941 */ /* 0x000fea0003800000 */
.L_x_13265:
        /* <DEDUP_REMOVED lines=8> */
.L_x_13267:
[----:B------:R-:W-:Y:S05]  /*364a0*/  BRA `(.L_x_13268) ;  /* 0xfffffcf000647947 */ /* 0x000fea000383ffff */
.L_x_12938:
[----:B------:R-:W-:Y:S01]  /*364b0*/  BSSY B1, `(.L_x_13269) ;  /* 0x0000008000017945 */ /* 0x000fe20003800000 */
[----:B------:R-:W-:Y:S02]  /*364c0*/  IMAD.MOV.U32 R13, RZ, RZ, R9 ;  /* 0x000000ffff0d7224 */ /* 0x000fe400078e0009 */
[----:B------:R-:W-:Y:S02]  /*364d0*/  IMAD.MOV.U32 R12, RZ, RZ, 0x1 ;  /* 0x00000001ff0c7424 */ /* 0x000fe400078e00ff */
[----:B------:R-:W-:Y:S02]  /*364e0*/  IMAD.MOV.U32 R11, RZ, RZ, 0x1c1f ;  /* 0x00001c1fff0b7424 */ /* 0x000fe400078e00ff */
[----:B----4-:R-:W-:-:S07]  /*364f0*/  IMAD.MOV.U32 R15, RZ, RZ, -0x1 ;  /* 0xffffffffff0f7424 */ /* 0x010fce00078e00ff */
[----:B0123--:R-:W-:Y:S05]  /*36500*/  WARPSYNC.COLLECTIVE R15, `(.L_x_13270) ;  /* 0x000000000f087348 */ /* 0x00ffea0003c00000 */
[----:B---3--:R3:W4:Y:S02]  /*36510*/  SHFL.IDX P6, R14, R13, R12, R11 ;  /* 0x0000000c0d0e7389 */ /* 0x00872400000c000b */
[----:B01234-:R-:W-:Y:S01]  /*36520*/  ENDCOLLECTIVE ;  /* 0x000000000000791b */ /* 0x01ffe20003800000 */
.L_x_13270:
[----:B------:R-:W-:Y:S05]  /*36530*/  BSYNC B1 ;  /* 0x0000000000017941 */ /* 0x000fea0003800000 */
.L_x_13269:
        /* <DEDUP_REMOVED lines=8> */
.L_x_13271:
[----:B------:R-:W-:Y:S05]  /*365c0*/  BRA `(.L_x_13272) ;  /* 0xfffffcf000647947 */ /* 0x000fea000383ffff */
.L_x_12942:
[----:B-1----:R1:W2:Y:S02]  /*365d0*/  SYNCS.PHASECHK.TRANS64.TRYWAIT P3, [R71+URZ+0x324b0], R86 ;  /* 0x0324b056470075a7 */ /* 0x0022a4000806017f */
[----:B--2---:R-:W-:Y:S05]  /*365e0*/  @!P3 NANOSLEEP.SYNCS 0x989680 ;  /* 0x009896800000b95d */ /* 0x004fea0003900000 */
[----:B------:R-:W2:Y:S02]  /*365f0*/  @!P3 SYNCS.PHASECHK.TRANS64 P3, [R71+URZ+0x324b0], R86 ;  /* 0x0324b0564700b5a7 */ /* 0x000ea4000806007f */
[----:B--2---:R-:W-:Y:S05]  /*36600*/  @!P3 BRA `(.L_x_12942) ;  /* 0xfffffffc00f0b947 */ /* 0x004fea000383ffff */
[----:B------:R-:W-:Y:S05]  /*36610*/  BRA `(.L_x_13273) ;  /* 0xfffffcf000e07947 */ /* 0x000fea000383ffff */
.L_x_12958:
[----:B------:R0:W5:Y:S01]  /*36620*/  LDL R13, [R1+0x464] ;  /* 0x00046400010d7983 */ /* 0x0001620000100800 */
[----:B------:R-:W-:Y:S01]  /*36630*/  BSSY B0, `(.L_x_13274) ;  /* 0x0000007000007945 */ /* 0x000fe20003800000 */
[----:B------:R-:W-:Y:S02]  /*36640*/  IMAD.MOV.U32 R12, RZ, RZ, RZ ;  /* 0x000000ffff0c7224 */ /* 0x000fe400078e00ff */
[----:B---3--:R-:W-:Y:S02]  /*36650*/  IMAD.MOV.U32 R11, RZ, RZ, 0x1f ;  /* 0x0000001fff0b7424 */ /* 0x008fe400078e00ff */
[----:B------:R-:W-:-:S07]  /*36660*/  IMAD.MOV.U32 R15, RZ, RZ, -0x1 ;  /* 0xffffffffff0f7424 */ /* 0x000fce00078e00ff */
[----:B0---45:R-:W-:Y:S05]  /*36670*/  WARPSYNC.COLLECTIVE R15, `(.L_x_13275) ;  /* 0x000000000f087348 */ /* 0x031fea0003c00000 */
[----:B-----5:R1:W2:Y:S02]  /*36680*/  SHFL.IDX P6, R14, R13, R12, R11 ;  /* 0x0000000c0d0e7389 */ /* 0x0202a400000c000b */
[----:B012-4-:R-:W-:Y:S01]  /*36690*/  ENDCOLLECTIVE ;  /* 0x000000000000791b */ /* 0x017fe20003800000 */
.L_x_13275:
[----:B------:R-:W-:Y:S05]  /*366a0*/  BSYNC B0 ;  /* 0x0000000000007941 */ /* 0x000fea0003800000 */
.L_x_13274:
[----:B------:R-:W-:Y:S05]  /*366b0*/  BRA `(.L_x_13276) ;  /* 0xfffffd0400647947 */ /* 0x000fea000383ffff */
.L_x_12970:
        /* <DEDUP_REMOVED lines=8> */
.L_x_13278:
[----:B------:R-:W-:Y:S05]  /*36740*/  BSYNC B1 ;  /* 0x0000000000017941 */ /* 0x000fea0003800000 */
.L_x_13277:
        /* <DEDUP_REMOVED lines=8> */
.L_x_13279:
[----:B------:R-:W-:Y:S02]  /*367d0*/  IMAD.MOV.U32 R13, RZ, RZ, R7 ;  /* 0x000000ffff0d7224 */ /* 0x000fe400078e0007 */
[----:B------:R-:W-:-:S07]  /*367e0*/  IMAD.MOV.U32 R2, RZ, RZ, R14 ;  /* 0x000000ffff027224 */ /* 0x000fce00078e000e */
[----:B------:R-:W-:Y:S05]  /*367f0*/  WARPSYNC.COLLECTIVE R15, `(.L_x_13280) ;  /* 0x000000000f087348 */ /* 0x000fea0003c00000 */
[----:B------:R0:W1:Y:S02]  /*36800*/  SHFL.IDX P6, R14, R13, R12, R11 ;  /* 0x0000000c0d0e7389 */ /* 0x00006400000c000b */
[----:B01----:R-:W-:Y:S01]  /*36810*/  ENDCOLLECTIVE ;  /* 0x000000000000791b */ /* 0x003fe20003800000 */
.L_x_13280:
[----:B------:R-:W-:Y:S02]  /*36820*/  IMAD.MOV.U32 R13, RZ, RZ, R8 ;  /* 0x000000ffff0d7224 */ /* 0x000fe400078e0008 */
[----:B------:R-:W-:-:S07]  /*36830*/  IMAD.MOV.U32 R5, RZ, RZ, R14 ;  /* 0x000000ffff057224 */ /* 0x000fce00078e000e */
[----:B------:R-:W-:Y:S05]  /*36840*/  WARPSYNC.COLLECTIVE R15, `(.L_x_13281) ;  /* 0x000000000f087348 */ /* 0x000fea0003c00000 */
[----:B------:R0:W1:Y:S02]  /*36850*/  SHFL.IDX P6, R14, R13, R12, R11 ;  /* 0x0000000c0d0e7389 */ /* 0x00006400000c000b */
[----:B01----:R-:W-:Y:S01]  /*36860*/  ENDCOLLECTIVE ;  /* 0x000000000000791b */ /* 0x003fe20003800000 */
.L_x_13281:
[----:B------:R-:W-:Y:S05]  /*36870*/  BRA `(.L_x_13282) ;  /* 0xfffffd10003c7947 */ /* 0x000fea000383ffff */
.L_x_12973:
        /* <DEDUP_REMOVED lines=8> */
.L_x_13284:
[----:B------:R-:W-:Y:S05]  /*36900*/  BSYNC B1 ;  /* 0x0000000000017941 */ /* 0x000fea0003800000 */
.L_x_13283:
        /* <DEDUP_REMOVED lines=8> */
.L_x_13285:
[----:B------:R-:W-:Y:S01]  /*36990*/  IMAD.MOV.U32 R13, RZ, RZ, R7 ;  /* 0x000000ffff0d7224 */ /* 0x000fe200078e0007 */
[----:B------:R-:W-:-:S07]  /*369a0*/  MOV R4, R14 ;  /* 0x0000000e00047202 */ /* 0x000fce0000000f00 */
[----:B------:R-:W-:Y:S05]  /*369b0*/  WARPSYNC.COLLECTIVE R15, `(.L_x_13286) ;  /* 0x000000000f087348 */ /* 0x000fea0003c00000 */
[----:B------:R0:W1:Y:S02]  /*369c0*/  SHFL.IDX P6, R14, R13, R12, R11 ;  /* 0x0000000c0d0e7389 */ /* 0x00006400000c000b */
[----:B01----:R-:W-:Y:S01]  /*369d0*/  ENDCOLLECTIVE ;  /* 0x000000000000791b */ /* 0x003fe20003800000 */
.L_x_13286:
[----:B------:R-:W-:Y:S02]  /*369e0*/  IMAD.MOV.U32 R13, RZ, RZ, R8 ;  /* 0x000000ffff0d7224 */ /* 0x000fe400078e0008 */
[----:B------:R-:W-:-:S07]  /*369f0*/  IMAD.MOV.U32 R7, RZ, RZ, R14 ;  /* 0x000000ffff077224 */ /* 0x000fce00078e000e */
[----:B------:R-:W-:Y:S05]  /*36a00*/  WARPSYNC.COLLECTIVE R15, `(.L_x_13287) ;  /* 0x000000000f087348 */ /* 0x000fea0003c00000 */
[----:B------:R0:W1:Y:S02]  /*36a10*/  SHFL.IDX P6, R14, R13, R12, R11 ;  /* 0x0000000c0d0e7389 */ /* 0x00006400000c000b */
[----:B01----:R-:W-:Y:S01]  /*36a20*/  ENDCOLLECTIVE ;  /* 0x000000000000791b */ /* 0x003fe20003800000 */
.L_x_13287:
[----:B------:R-:W-:Y:S05]  /*36a30*/  BRA `(.L_x_13288) ;  /* 0xfffffd1000987947 */ /* 0x000fea000383ffff */
.L_x_12977:
[----:B------:R0:W0:Y:S02]  /*36a40*/  SYNCS.PHASECHK.TRANS64.TRYWAIT P0, [R148+URZ+0x32400], R13 ;  /* 0x0324000d940075a7 */ /* 0x000024000800017f */
[----:B0-----:R-:W-:Y:S05]  /*36a50*/  @!P0 NANOSLEEP.SYNCS 0x989680 ;  /* 0x009896800000895d */ /* 0x001fea0003900000 */
[----:B------:R-:W0:Y:S02]  /*36a60*/  @!P0 SYNCS.PHASECHK.TRANS64 P0, [R148+URZ+0x32400], R13 ;  /* 0x0324000d940085a7 */ /* 0x000e24000800007f */
[----:B0-----:R-:W-:Y:S05]  /*36a70*/  @!P0 BRA `(.L_x_12977) ;  /* 0xfffffffc00f08947 */ /* 0x001fea000383ffff */
[----:B------:R-:W-:Y:S05]  /*36a80*/  BRA `(.L_x_13289) ;  /* 0xfffffd1400187947 */ /* 0x000fea000383ffff */
.L_x_12985:
        /* <DEDUP_REMOVED lines=9> */
.L_x_13291:
[----:B------:R-:W-:Y:S05]  /*36b20*/  BSYNC B1 ;  /* 0x0000000000017941 */ /* 0x000fea0003800000 */
.L_x_13290:
        /* <DEDUP_REMOVED lines=10> */
.L_x_13292:
        /* <DEDUP_REMOVED lines=8> */
.L_x_13293:
[----:B------:R-:W-:-:S05]  /*36c50*/  @!P1 IADD3 R6, P2, R3, R5, RZ ;  /* 0x0000000503069210 */ /* 0x000fca0007f5e0ff */
[----:B------:R-:W-:Y:S02]  /*36c60*/  @!P1 IMAD.X R7, R2, 0x1, R21, P2 ;  /* 0x0000000102079824 */ /* 0x000fe400010e0615 */
[----:B------:R-:W-:Y:S02]  /*36c70*/  IMAD.MOV.U32 R13, RZ, RZ, R27 ;  /* 0x000000ffff0d7224 */ /* 0x000fe400078e001b */
[----:B------:R-:W-:-:S07]  /*36c80*/  IMAD.MOV.U32 R4, RZ, RZ, R14 ;  /* 0x000000ffff047224 */ /* 0x000fce00078e000e */
[----:B------:R-:W-:Y:S05]  /*36c90*/  WARPSYNC.COLLECTIVE R15, `(.L_x_13294) ;  /* 0x000000000f087348 */ /* 0x000fea0003c00000 */
[----:B------:R0:W1:Y:S02]  /*36ca0*/  SHFL.IDX P6, R14, R13, R12, R11 ;  /* 0x0000000c0d0e7389 */ /* 0x00006400000c000b */
[----:B01----:R-:W-:Y:S01]  /*36cb0*/  ENDCOLLECTIVE ;  /* 0x000000000000791b */ /* 0x003fe20003800000 */
.L_x_13294:
        /* <DEDUP_REMOVED lines=14> */
[----:B------:R-:W-:-:S07]  /*36da0*/  IMAD.MOV.U32 R3, RZ, RZ, R57 ;  /* 0x000000ffff037224 */ /* 0x000fce00078e0039 */
[----:B-----5:R-:W-:Y:S05]  /*36db0*/  WARPSYNC.COLLECTIVE R15, `(.L_x_13295) ;  /* 0x000000000f087348 */ /* 0x020fea0003c00000 */
[----:B------:R0:W1:Y:S02]  /*36dc0*/  SHFL.IDX P6, R14, R13, R12, R11 ;  /* 0x0000000c0d0e7389 */ /* 0x00006400000c000b */
[----:B01---5:R-:W-:Y:S01]  /*36dd0*/  ENDCOLLECTIVE ;  /* 0x000000000000791b */ /* 0x023fe20003800000 */
.L_x_13295:
[----:B------:R-:W-:Y:S02]  /*36de0*/  IMAD.MOV.U32 R2, RZ, RZ, R56 ;  /* 0x000000ffff027224 */ /* 0x000fe400078e0038 */
[----:B------:R-:W-:Y:S01]  /*36df0*/  @!P1 IMAD.MOV.U32 R58, RZ, RZ, R8 ;  /* 0x000000ffff3a9224 */ /* 0x000fe200078e0008 */
[----:B------:R-:W-:Y:S01]  /*36e00*/  PRMT R81, R3, 0x7610, R81 ;  /* 0x0000761003517816 */ /* 0x000fe20000000051 */
[----:B------:R-:W-:Y:S01]  /*36e10*/  @!P1 IMAD.MOV.U32 R59, RZ, RZ, R9 ;  /* 0x000000ffff3b9224 */ /* 0x000fe200078e0009 */
[----:B------:R-:W-:Y:S02]  /*36e20*/  PRMT R60, R60, 0x5410, R2 ;  /* 0x000054103c3c7816 */ /* 0x000fe40000000002 */
[----:B------:R-:W-:Y:S01]  /*36e30*/  CS2R R2, SRZ ;  /* 0x0000000000027805 */ /* 0x000fe2000001ff00 */
[----:B------:R-:W-:Y:S02]  /*36e40*/  IMAD.MOV.U32 R8, RZ, RZ, R58 ;  /* 0x000000ffff087224 */ /* 0x000fe400078e003a */
[----:B------:R-:W-:-:S02]  /*36e50*/  IMAD.MOV.U32 R9, RZ, RZ, R59 ;  /* 0x000000ffff097224 */ /* 0x000fc400078e003b */
        /* <DEDUP_REMOVED lines=10> */
.L_x_13296:
        /* <DEDUP_REMOVED lines=13> */
.L_x_13297:
[----:B------:R-:W-:Y:S02]  /*36fd0*/  IMAD.MOV.U32 R13, RZ, RZ, R27 ;  /* 0x000000ffff0d7224 */ /* 0x000fe400078e001b */
[----:B------:R-:W-:-:S07]  /*36fe0*/  IMAD.MOV.U32 R26, RZ, RZ, R14 ;  /* 0x000000ffff1a7224 */ /* 0x000fce00078e000e */
[----:B------:R-:W-:Y:S05]  /*36ff0*/  WARPSYNC.COLLECTIVE R15, `(.L_x_13298) ;  /* 0x000000000f087348 */ /* 0x000fea0003c00000 */
[----:B------:R0:W1:Y:S02]  /*37000*/  SHFL.IDX P6, R14, R13, R12, R11 ;  /* 0x0000000c0d0e7389 */ /* 0x00006400000c000b */
[----:B01----:R-:W-:Y:S01]  /*37010*/  ENDCOLLECTIVE ;  /* 0x000000000000791b */ /* 0x003fe20003800000 */
.L_x_13298:
[----:B------:R-:W-:Y:S05]  /*37020*/  BRA `(.L_x_13299) ;  /* 0xfffffd2000447947 */ /* 0x000fea000383ffff */
.L_x_12989:
[----:B0-----:R0:W1:Y:S02]  /*37030*/  SYNCS.PHASECHK.TRANS64.TRYWAIT P1, [R148+URZ+0x32400], R13 ;  /* 0x0324000d940075a7 */ /* 0x001064000802017f */
[----:B-1----:R-:W-:Y:S05]  /*37040*/  @!P1 NANOSLEEP.SYNCS 0x989680 ;  /* 0x009896800000995d */ /* 0x002fea0003900000 */
[----:B------:R-:W1:Y:S02]  /*37050*/  @!P1 SYNCS.PHASECHK.TRANS64 P1, [R148+URZ+0x32400], R13 ;  /* 0x0324000d940095a7 */ /* 0x000e64000802007f */
[----:B-1----:R-:W-:Y:S05]  /*37060*/  @!P1 BRA `(.L_x_12989) ;  /* 0xfffffffc00f09947 */ /* 0x002fea000383ffff */
[----:B------:R-:W-:Y:S05]  /*37070*/  BRA `(.L_x_13300) ;  /* 0xfffffd2000a07947 */ /* 0x000fea000383ffff */
.L_x_13003:
[----:B0-----:R0:W1:Y:S02]  /*37080*/  SYNCS.PHASECHK.TRANS64.TRYWAIT P0, [R2+URZ], R7 ;  /* 0x00000007020075a7 */ /* 0x001064000800017f */
[----:B-1----:R-:W-:Y:S05]  /*37090*/  @!P0 NANOSLEEP.SYNCS 0x989680 ;  /* 0x009896800000895d */ /* 0x002fea0003900000 */
[----:B------:R-:W1:Y:S02]  /*370a0*/  @!P0 SYNCS.PHASECHK.TRANS64 P0, [R2+URZ], R7 ;  /* 0x00000007020085a7 */ /* 0x000e64000800007f */
[----:B-1----:R-:W-:Y:S05]  /*370b0*/  @!P0 BRA `(.L_x_13003) ;  /* 0xfffffffc00f08947 */ /* 0x002fea000383ffff */
[----:B------:R-:W-:Y:S05]  /*370c0*/  BRA `(.L_x_13002) ;  /* 0xfffffd3800387947 */ /* 0x000fea000383ffff */
.L_x_13010:
[----:B0-----:R0:W1:Y:S02]  /*370d0*/  SYNCS.PHASECHK.TRANS64.TRYWAIT P0, [R14+URZ], R15 ;  /* 0x0000000f0e0075a7 */ /* 0x001064000800017f */
[----:B-1----:R-:W-:Y:S05]  /*370e0*/  @!P0 NANOSLEEP.SYNCS 0x989680 ;  /* 0x009896800000895d */ /* 0x002fea0003900000 */
[----:B------:R-:W1:Y:S02]  /*370f0*/  @!P0 SYNCS.PHASECHK.TRANS64 P0, [R14+URZ], R15 ;  /* 0x0000000f0e0085a7 */ /* 0x000e64000800007f */
[----:B-1----:R-:W-:Y:S05]  /*37100*/  @!P0 BRA `(.L_x_13010) ;  /* 0xfffffffc00f08947 */ /* 0x002fea000383ffff */
[----:B------:R-:W-:Y:S05]  /*37110*/  BRA `(.L_x_13009) ;  /* 0xfffffd3c005c7947 */ /* 0x000fea000383ffff */
.L_x_13037:
[----:B-1----:R1:W2:Y:S02]  /*37120*/  SYNCS.PHASECHK.TRANS64.TRYWAIT P0, [R10+URZ], R11 ;  /* 0x0000000b0a0075a7 */ /* 0x0022a4000800017f */
[----:B--2---:R-:W-:Y:S05]  /*37130*/  @!P0 NANOSLEEP.SYNCS 0x989680 ;  /* 0x009896800000895d */ /* 0x004fea0003900000 */
[----:B------:R-:W2:Y:S02]  /*37140*/  @!P0 SYNCS.PHASECHK.TRANS64 P0, [R10+URZ], R11 ;  /* 0x0000000b0a0085a7 */ /* 0x000ea4000800007f */
[----:B--2---:R-:W-:Y:S05]  /*37150*/  @!P0 BRA `(.L_x_13037) ;  /* 0xfffffffc00f08947 */ /* 0x004fea000383ffff */
[----:B------:R-:W-:Y:S05]  /*37160*/  BRA `(.L_x_13036) ;  /* 0xfffffde400d47947 */ /* 0x000fea000383ffff */
.L_x_13044:
[----:B-1----:R1:W2:Y:S02]  /*37170*/  SYNCS.PHASECHK.TRANS64.TRYWAIT P0, [R8+URZ], R9 ;  /* 0x00000009080075a7 */ /* 0x0022a4000800017f */
[----:B--2---:R-:W-:Y:S05]  /*37180*/  @!P0 NANOSLEEP.SYNCS 0x989680 ;  /* 0x009896800000895d */ /* 0x004fea0003900000 */
[----:B------:R-:W2:Y:S02]  /*37190*/  @!P0 SYNCS.PHASECHK.TRANS64 P0, [R8+URZ], R9 ;  /* 0x00000009080085a7 */ /* 0x000ea4000800007f */
[----:B--2---:R-:W-:Y:S05]  /*371a0*/  @!P0 BRA `(.L_x_13044) ;  /* 0xfffffffc00f08947 */ /* 0x004fea000383ffff */
[----:B------:R-:W-:Y:S05]  /*371b0*/  BRA `(.L_x_13043) ;  /* 0xfffffdec00107947 */ /* 0x000fea000383ffff */
.L_x_13057:
[----:B-1----:R1:W2:Y:S02]  /*371c0*/  SYNCS.PHASECHK.TRANS64.TRYWAIT P0, [R8+URZ], R9 ;  /* 0x00000009080075a7 */ /* 0x0022a4000800017f */
[----:B--2---:R-:W-:Y:S05]  /*371d0*/  @!P0 NANOSLEEP.SYNCS 0x989680 ;  /* 0x009896800000895d */ /* 0x004fea0003900000 */
[----:B------:R-:W2:Y:S02]  /*371e0*/  @!P0 SYNCS.PHASECHK.TRANS64 P0, [R8+URZ], R9 ;  /* 0x00000009080085a7 */ /* 0x000ea4000800007f */
[----:B--2---:R-:W-:Y:S05]  /*371f0*/  @!P0 BRA `(.L_x_13057) ;  /* 0xfffffffc00f08947 */ /* 0x004fea000383ffff */
[----:B------:R-:W-:Y:S05]  /*37200*/  BRA `(.L_x_13056) ;  /* 0xfffffe8000107947 */ /* 0x000fea000383ffff */
.L_x_13064:
[----:B-1----:R1:W2:Y:S02]  /*37210*/  SYNCS.PHASECHK.TRANS64.TRYWAIT P0, [R8+URZ], R9 ;  /* 0x00000009080075a7 */ /* 0x0022a4000800017f */
[----:B--2---:R-:W-:Y:S05]  /*37220*/  @!P0 NANOSLEEP.SYNCS 0x989680 ;  /* 0x009896800000895d */ /* 0x004fea0003900000 */
[----:B------:R-:W2:Y:S02]  /*37230*/  @!P0 SYNCS.PHASECHK.TRANS64 P0, [R8+URZ], R9 ;  /* 0x00000009080085a7 */ /* 0x000ea4000800007f */
[----:B--2---:R-:W-:Y:S05]  /*37240*/  @!P0 BRA `(.L_x_13064) ;  /* 0xfffffffc00f08947 */ /* 0x004fea000383ffff */
[----:B------:R-:W-:Y:S05]  /*37250*/  BRA `(.L_x_13063) ;  /* 0xfffffe84004c7947 */ /* 0x000fea000383ffff */
.L_x_13093:
[----:B------:R-:W-:Y:S02]  /*37260*/  IMAD.MOV.U32 R13, RZ, RZ, R3 ;  /* 0x000000ffff0d7224 */ /* 0x000fe400078e0003 */
[----:B------:R-:W-:Y:S02]  /*37270*/  IMAD.MOV.U32 R12, RZ, RZ, RZ ;  /* 0x000000ffff0c7224 */ /* 0x000fe400078e00ff */
[----:B------:R-:W-:Y:S02]  /*37280*/  IMAD.MOV.U32 R11, RZ, RZ, 0x181f ;  /* 0x0000181fff0b7424 */ /* 0x000fe400078e00ff */
[----:B------:R-:W-:-:S07]  /*37290*/  IMAD.MOV.U32 R15, RZ, RZ, -0x1 ;  /* 0xffffffffff0f7424 */ /* 0x000fce00078e00ff */
[----:B-1--4-:R-:W-:Y:S05]  /*372a0*/  WARPSYNC.COLLECTIVE R15, `(.L_x_13301) ;  /* 0x000000000f087348 */ /* 0x012fea0003c00000 */
[----:B------:R0:W2:Y:S02]  /*372b0*/  SHFL.IDX P6, R14, R13, R12, R11 ;  /* 0x0000000c0d0e7389 */ /* 0x0000a400000c000b */
[----:B012-4-:R-:W-:Y:S01]  /*372c0*/  ENDCOLLECTIVE ;  /* 0x000000000000791b */ /* 0x017fe20003800000 */
.L_x_13301:
[----:B------:R-:W-:Y:S02]  /*372d0*/  IMAD.MOV.U32 R13, RZ, RZ, R2 ;  /* 0x000000ffff0d7224 */ /* 0x000fe400078e0002 */
[----:B------:R-:W-:-:S07]  /*372e0*/  IMAD.MOV.U32 R0, RZ, RZ, R14 ;  /* 0x000000ffff007224 */ /* 0x000fce00078e000e */
[----:B------:R-:W-:Y:S05]  /*372f0*/  WARPSYNC.COLLECTIVE R15, `(.L_x_13302) ;  /* 0x000000000f087348 */ /* 0x000fea0003c00000 */
[----:B------:R0:W1:Y:S02]  /*37300*/  SHFL.IDX P6, R14, R13, R12, R11 ;  /* 0x0000000c0d0e7389 */ /* 0x00006400000c000b */
[----:B01----:R-:W-:Y:S01]  /*37310*/  ENDCOLLECTIVE ;  /* 0x000000000000791b */ /* 0x003fe20003800000 */
.L_x_13302:
[----:B------:R-:W-:Y:S05]  /*37320*/  BRA `(.L_x_13303) ;  /* 0xffffff6400547947 */ /* 0x000fea000383ffff */
.L_x_13096:
[----:B------:R-:W-:Y:S01]  /*37330*/  BSSY B1, `(.L_x_13304) ;  /* 0x0000008000017945 */ /* 0x000fe20003800000 */
[----:B------:R-:W-:Y:S01]  /*37340*/  IMAD.MOV.U32 R13, RZ, RZ, R3 ;  /* 0x000000ffff0d7224 */ /* 0x000fe200078e0003 */
[----:B--2---:R-:W-:Y:S01]  /*37350*/  MOV R15, 0xffffffff ;  /* 0xffffffff000f7802 */ /* 0x004fe20000000f00 */
[----:B------:R-:W-:Y:S02]  /*37360*/  IMAD.MOV.U32 R12, RZ, RZ, 0x1 ;  /* 0x00000001ff0c7424 */ /* 0x000fe400078e00ff */
[----:B------:R-:W-:-:S07]  /*37370*/  IMAD.MOV.U32 R11, RZ, RZ, 0x181f ;  /* 0x0000181fff0b7424 */ /* 0x000fce00078e00ff */
[----:B01-34-:R-:W-:Y:S05]  /*37380*/  WARPSYNC.COLLECTIVE R15, `(.L_x_13305) ;  /* 0x000000000f087348 */ /* 0x01bfea0003c00000 */
[----:B---3--:R2:W3:Y:S02]  /*37390*/  SHFL.IDX P6, R14, R13, R12, R11 ;  /* 0x0000000c0d0e7389 */ /* 0x0084e400000c000b */
[----:B01234-:R-:W-:Y:S01]  /*373a0*/  ENDCOLLECTIVE ;  /* 0x000000000000791b */ /* 0x01ffe20003800000 */
.L_x_13305:
[----:B------:R-:W-:Y:S05]  /*373b0*/  BSYNC B1 ;  /* 0x0000000000017941 */ /* 0x000fea0003800000 */
.L_x_13304:
        /* <DEDUP_REMOVED lines=8> */
.L_x_13306:
[----:B------:R-:W-:Y:S05]  /*37440*/  BRA `(.L_x_13307) ;  /* 0xffffff6400787947 */ /* 0x000fea000383ffff */
.L_x_13099:
[----:B------:R-:W-:Y:S01]  /*37450*/  BSSY B1, `(.L_x_13308) ;  /* 0x0000008000017945 */ /* 0x000fe20003800000 */
[----:B------:R-:W-:Y:S02]  /*37460*/  IMAD.MOV.U32 R13, RZ, RZ, R3 ;  /* 0x000000ffff0d7224 */ /* 0x000fe400078e0003 */
[----:B------:R-:W-:Y:S02]  /*37470*/  IMAD.MOV.U32 R12, RZ, RZ, 0x2 ;  /* 0x00000002ff0c7424 */ /* 0x000fe400078e00ff */
[----:B------:R-:W-:Y:S02]  /*37480*/  IMAD.MOV.U32 R11, RZ, RZ, 0x181f ;  /* 0x0000181fff0b7424 */ /* 0x000fe400078e00ff */
[----:B0-----:R-:W-:-:S07]  /*37490*/  IMAD.MOV.U32 R15, RZ, RZ, -0x1 ;  /* 0xffffffffff0f7424 */ /* 0x001fce00078e00ff */
[----:B-1234-:R-:W-:Y:S05]  /*374a0*/  WARPSYNC.COLLECTIVE R15, `(.L_x_13309) ;  /* 0x000000000f087348 */ /* 0x01efea0003c00000 */
[----:B---3--:R0:W3:Y:S02]  /*374b0*/  SHFL.IDX P6, R14, R13, R12, R11 ;  /* 0x0000000c0d0e7389 */ /* 0x0080e400000c000b */
[----:B01234-:R-:W-:Y:S01]  /*374c0*/  ENDCOLLECTIVE ;  /* 0x000000000000791b */ /* 0x01ffe20003800000 */
.L_x_13309:
[----:B------:R-:W-:Y:S05]  /*374d0*/  BSYNC B1 ;  /* 0x0000000000017941 */ /* 0x000fea0003800000 */
.L_x_13308:
        /* <DEDUP_REMOVED lines=8> */
.L_x_13310:
[----:B------:R-:W-:Y:S05]  /*37560*/  BRA `(.L_x_13311) ;  /* 0xffffff6400987947 */ /* 0x000fea000383ffff */
.L_x_13102:
        /* <DEDUP_REMOVED lines=8> */
.L_x_13313:
[----:B------:R-:W-:Y:S05]  /*375f0*/  BSYNC B1 ;  /* 0x0000000000017941 */ /* 0x000fea0003800000 */
.L_x_13312:
        /* <DEDUP_REMOVED lines=8> */
.L_x_13314:
[----:B------:R-:W-:Y:S05]  /*37680*/  BRA `(.L_x_13315) ;  /* 0xffffff6400b87947 */ /* 0x000fea000383ffff */
.L_x_13127:
[----:B------:R-:W0:Y:S01]  /*37690*/  S2R R12, SR_TID.X ;  /* 0x00000000000c7919 */ /* 0x000e220000002100 */
[----:B------:R-:W-:Y:S01]  /*376a0*/  BSSY B1, `(.L_x_13316) ;  /* 0x000000a000017945 */ /* 0x000fe20003800000 */
[----:B------:R-:W-:Y:S02]  /*376b0*/  IMAD.MOV.U32 R11, RZ, RZ, 0x1f ;  /* 0x0000001fff0b7424 */ /* 0x000fe400078e00ff */
[----:B------:R-:W-:Y:S01]  /*376c0*/  IMAD.MOV.U32 R15, RZ, RZ, -0x1 ;  /* 0xffffffffff0f7424 */ /* 0x000fe200078e00ff */
[----:B0-----:R-:W-:-:S04]  /*376d0*/  SHF.R.U32.HI R12, RZ, 0x5, R12 ;  /* 0x00000005ff0c7819 */ /* 0x001fc8000001160c */
[----:B------:R-:W-:-:S05]  /*376e0*/  LOP3.LUT R12, R12, 0x3, RZ, 0xc0, !PT ;  /* 0x000000030c0c7812 */ /* 0x000fca00078ec0ff */
[----:B-1----:R-:W-:Y:S02]  /*376f0*/  IMAD.MOV.U32 R13, RZ, RZ, R12 ;  /* 0x000000ffff0d7224 */ /* 0x002fe400078e000c */
[----:B------:R-:W-:-:S07]  /*37700*/  IMAD.MOV.U32 R12, RZ, RZ, RZ ;  /* 0x000000ffff0c7224 */ /* 0x000fce00078e00ff */
[----:B------:R-:W-:Y:S05]  /*37710*/  WARPSYNC.COLLECTIVE R15, `(.L_x_13317) ;  /* 0x000000000f087348 */ /* 0x000fea0003c00000 */
[----:B------:R0:W1:Y:S02]  /*37720*/  SHFL.IDX P6, R14, R13, R12, R11 ;  /* 0x0000000c0d0e7389 */ /* 0x00006400000c000b */
[----:B01----:R-:W-:Y:S01]  /*37730*/  ENDCOLLECTIVE ;  /* 0x000000000000791b */ /* 0x003fe20003800000 */
.L_x_13317:
[----:B------:R-:W-:Y:S05]  /*37740*/  BSYNC B1 ;  /* 0x0000000000017941 */ /* 0x000fea0003800000 */
.L_x_13316:
[----:B------:R-:W-:Y:S05]  /*37750*/  BRA `(.L_x_13318) ;  /* 0xffffff7c00d07947 */ /* 0x000fea000383ffff */
.L_x_13129:
[----:B------:R-:W-:Y:S01]  /*37760*/  BSSY B1, `(.L_x_13319) ;  /* 0x0000006000017945 */ /* 0x000fe20003800000 */
[----:B------:R-:W-:-:S07]  /*37770*/  MOV R15, 0xffffffff ;  /* 0xffffffff000f7802 */ /* 0x000fce0000000f00 */
[----:B01----:R-:W-:Y:S05]  /*37780*/  WARPSYNC.COLLECTIVE R15, `(.L_x_13320) ;  /* 0x000000000f0c7348 */ /* 0x003fea0003c00000 */
[----:B------:R-:W-:Y:S02]  /*37790*/  ELECT P6, UR62, PT ;  /* 0x00000000003e782f */ /* 0x000fe400038c0000 */
[----:B------:R-:W-:Y:S01]  /*377a0*/  MOV R14, UR62 ;  /* 0x0000003e000e7c02 */ /* 0x000fe20008000f00 */
[----:B01----:R-:W-:Y:S10]  /*377b0*/  ENDCOLLECTIVE ;  /* 0x000000000000791b */ /* 0x003ff40003800000 */
.L_x_13320:
[----:B------:R-:W-:Y:S05]  /*377c0*/  BSYNC B1 ;  /* 0x0000000000017941 */ /* 0x000fea0003800000 */
.L_x_13319:
[----:B------:R-:W-:Y:S05]  /*377d0*/  BRA `(.L_x_13128) ;  /* 0xffffff7c00c87947 */ /* 0x000fea000383ffff */
.L_x_13131:
[----:B0-----:R0:W2:Y:S02]  /*377e0*/  SYNCS.PHASECHK.TRANS64.TRYWAIT P0, [R23+URZ+0x32420], R6 ;  /* 0x03242006170075a7 */ /* 0x0010a4000800017f */
[----:B--2---:R-:W-:Y:S05]  /*377f0*/  @!P0 NANOSLEEP.SYNCS 0x989680 ;  /* 0x009896800000895d */ /* 0x004fea0003900000 */
[----:B------:R-:W2:Y:S02]  /*37800*/  @!P0 SYNCS.PHASECHK.TRANS64 P0, [R23+URZ+0x32420], R6 ;  /* 0x03242006170085a7 */ /* 0x000ea4000800007f */
[----:B--2---:R-:W-:Y:S05]  /*37810*/  @!P0 BRA `(.L_x_13131) ;  /* 0xfffffffc00f08947 */ /* 0x004fea000383ffff */
[----:B------:R-:W-:Y:S05]  /*37820*/  BRA `(.L_x_13321) ;  /* 0xffffff7c00d87947 */ /* 0x000fea000383ffff */
.L_x_13135:
[----:B0-----:R0:W2:Y:S02]  /*37830*/  SYNCS.PHASECHK.TRANS64.TRYWAIT P0, [R3+URZ+0x324a0], R6 ;  /* 0x0324a006030075a7 */ /* 0x0010a4000800017f */
[----:B--2---:R-:W-:Y:S05]  /*37840*/  @!P0 NANOSLEEP.SYNCS 0x989680 ;  /* 0x009896800000895d */ /* 0x004fea0003900000 */
[----:B------:R-:W2:Y:S02]  /*37850*/  @!P0 SYNCS.PHASECHK.TRANS64 P0, [R3+URZ+0x324a0], R6 ;  /* 0x0324a006030085a7 */ /* 0x000ea4000800007f */
[----:B--2---:R-:W-:Y:S05]  /*37860*/  @!P0 BRA `(.L_x_13135) ;  /* 0xfffffffc00f08947 */ /* 0x004fea000383ffff */
[----:B------:R-:W-:Y:S05]  /*37870*/  BRA `(.L_x_13322) ;  /* 0xffffff7c00f07947 */ /* 0x000fea000383ffff */
.L_x_13140:
[----:B--2---:R2:W3:Y:S02]  /*37880*/  SYNCS.PHASECHK.TRANS64.TRYWAIT P0, [R3+URZ+0x324c0], R6 ;  /* 0x0324c006030075a7 */ /* 0x0044e4000800017f */
[----:B---3--:R-:W-:Y:S05]  /*37890*/  @!P0 NANOSLEEP.SYNCS 0x989680 ;  /* 0x009896800000895d */ /* 0x008fea0003900000 */
[----:B------:R-:W3:Y:S02]  /*378a0*/  @!P0 SYNCS.PHASECHK.TRANS64 P0, [R3+URZ+0x324c0], R6 ;  /* 0x0324c006030085a7 */ /* 0x000ee4000800007f */
[----:B---3--:R-:W-:Y:S05]  /*378b0*/  @!P0 BRA `(.L_x_13140) ;  /* 0xfffffffc00f08947 */ /* 0x008fea000383ffff */
[----:B------:R-:W-:Y:S05]  /*378c0*/  BRA `(.L_x_13323) ;  /* 0xffffff80006c7947 */ /* 0x000fea000383ffff */
.L_x_13150:
[----:B--2---:R2:W3:Y:S02]  /*378d0*/  SYNCS.PHASECHK.TRANS64.TRYWAIT P1, [R10+URZ+0x324a0], R2 ;  /* 0x0324a0020a0075a7 */ /* 0x0044e4000802017f */
[----:B---3--:R-:W-:Y:S05]  /*378e0*/  @!P1 NANOSLEEP.SYNCS 0x989680 ;  /* 0x009896800000995d */ /* 0x008fea0003900000 */
[----:B------:R-:W3:Y:S02]  /*378f0*/  @!P1 SYNCS.PHASECHK.TRANS64 P1, [R10+URZ+0x324a0], R2 ;  /* 0x0324a0020a0095a7 */ /* 0x000ee4000802007f */
[----:B---3--:R-:W-:Y:S05]  /*37900*/  @!P1 BRA `(.L_x_13150) ;  /* 0xfffffffc00f09947 */ /* 0x008fea000383ffff */
[----:B------:R-:W-:Y:S05]  /*37910*/  BRA `(.L_x_13324) ;  /* 0xffffff8400e07947 */ /* 0x000fea000383ffff */
.L_x_13155:
[----:B0-----:R0:W1:Y:S02]  /*37920*/  SYNCS.PHASECHK.TRANS64.TRYWAIT P1, [R10+URZ+0x324c0], R2 ;  /* 0x0324c0020a0075a7 */ /* 0x001064000802017f */
[----:B-1----:R-:W-:Y:S05]  /*37930*/  @!P1 NANOSLEEP.SYNCS 0x989680 ;  /* 0x009896800000995d */ /* 0x002fea0003900000 */
[----:B------:R-:W1:Y:S02]  /*37940*/  @!P1 SYNCS.PHASECHK.TRANS64 P1, [R10+URZ+0x324c0], R2 ;  /* 0x0324c0020a0095a7 */ /* 0x000e64000802007f */
[----:B-1----:R-:W-:Y:S05]  /*37950*/  @!P1 BRA `(.L_x_13155) ;  /* 0xfffffffc00f09947 */ /* 0x002fea000383ffff */
[----:B------:R-:W-:Y:S05]  /*37960*/  BRA `(.L_x_13325) ;  /* 0xffffff8800587947 */ /* 0x000fea000383ffff */
.L_x_13179:
[----:B------:R-:W-:Y:S01]  /*37970*/  SHF.R.U32.HI R11, RZ, 0x5, R21 ;  /* 0x00000005ff0b7819 */ /* 0x000fe20000011615 */
[----:B------:R-:W-:Y:S01]  /*37980*/  BSSY B0, `(.L_x_13326) ;  /* 0x0000009000007945 */ /* 0x000fe20003800000 */
[----:B------:R-:W-:Y:S02]  /*37990*/  IMAD.MOV.U32 R12, RZ, RZ, RZ ;  /* 0x000000ffff0c7224 */ /* 0x000fe400078e00ff */
[----:B------:R-:W-:Y:S01]  /*379a0*/  LOP3.LUT R11, R11, 0x3, RZ, 0xc0, !PT ;  /* 0x000000030b0b7812 */ /* 0x000fe200078ec0ff */
[----:B------:R-:W-:-:S04]  /*379b0*/  IMAD.MOV.U32 R15, RZ, RZ, -0x1 ;  /* 0xffffffffff0f7424 */ /* 0x000fc800078e00ff */
[----:B------:R-:W-:Y:S02]  /*379c0*/  IMAD.MOV.U32 R13, RZ, RZ, R11 ;  /* 0x000000ffff0d7224 */ /* 0x000fe400078e000b */
[----:B------:R-:W-:-:S07]  /*379d0*/  IMAD.MOV.U32 R11, RZ, RZ, 0x1f ;  /* 0x0000001fff0b7424 */ /* 0x000fce00078e00ff */
[----:B--2---:R-:W-:Y:S05]  /*379e0*/  WARPSYNC.COLLECTIVE R15, `(.L_x_13327) ;  /* 0x000000000f087348 */ /* 0x004fea0003c00000 */
[----:B------:R0:W1:Y:S02]  /*379f0*/  SHFL.IDX P6, R14, R13, R12, R11 ;  /* 0x0000000c0d0e7389 */ /* 0x00006400000c000b */
[----:B012---:R-:W-:Y:S01]  /*37a00*/  ENDCOLLECTIVE ;  /* 0x000000000000791b */ /* 0x007fe20003800000 */
.L_x_13327:
[----:B------:R-:W-:Y:S05]  /*37a10*/  BSYNC B0 ;  /* 0x0000000000007941 */ /* 0x000fea0003800000 */
.L_x_13326:
[----:B------:R-:W-:Y:S05]  /*37a20*/  BRA `(.L_x_13328) ;  /* 0xffffff9800ec7947 */ /* 0x000fea000383ffff */
.L_x_13182:
[----:B0-----:R0:W1:Y:S02]  /*37a30*/  SYNCS.PHASECHK.TRANS64.TRYWAIT P0, [R17+URZ+0x32440], R0 ;  /* 0x03244000110075a7 */ /* 0x001064000800017f */
[----:B-1----:R-:W-:Y:S05]  /*37a40*/  @!P0 NANOSLEEP.SYNCS 0x989680 ;  /* 0x009896800000895d */ /* 0x002fea0003900000 */
[----:B------:R-:W1:Y:S02]  /*37a50*/  @!P0 SYNCS.PHASECHK.TRANS64 P0, [R17+URZ+0x32440], R0 ;  /* 0x03244000110085a7 */ /* 0x000e64000800007f */
[----:B-1----:R-:W-:Y:S05]  /*37a60*/  @!P0 BRA `(.L_x_13182) ;  /* 0xfffffffc00f08947 */ /* 0x002fea000383ffff */
[----:B------:R-:W-:Y:S05]  /*37a70*/  BRA `(.L_x_13329) ;  /* 0xffffff9c00107947 */ /* 0x000fea000383ffff */
.L_x_13183:
        /* <DEDUP_REMOVED lines=8> */
.L_x_13331:
[----:B------:R-:W-:Y:S05]  /*37b00*/  BSYNC B0 ;  /* 0x0000000000007941 */ /* 0x000fea0003800000 */
.L_x_13330:
        /* <DEDUP_REMOVED lines=9> */
.L_x_13332:
[----:B------:R-:W-:Y:S02]  /*37ba0*/  IMAD.MOV.U32 R13, RZ, RZ, R4 ;  /* 0x000000ffff0d7224 */ /* 0x000fe400078e0004 */
[----:B------:R-:W-:Y:S02]  /*37bb0*/  IMAD.MOV.U32 R12, RZ, RZ, 0x1 ;  /* 0x00000001ff0c7424 */ /* 0x000fe400078e00ff */
[----:B------:R-:W-:-:S07]  /*37bc0*/  IMAD.MOV.U32 R3, RZ, RZ, R14 ;  /* 0x000000ffff037224 */ /* 0x000fce00078e000e */
[----:B------:R-:W-:Y:S05]  /*37bd0*/  WARPSYNC.COLLECTIVE R15, `(.L_x_13333) ;  /* 0x000000000f087348 */ /* 0x000fea0003c00000 */
[----:B------:R0:W1:Y:S02]  /*37be0*/  SHFL.IDX P6, R14, R13, R12, R11 ;  /* 0x0000000c0d0e7389 */ /* 0x00006400000c000b */
[----:B01----:R-:W-:Y:S01]  /*37bf0*/  ENDCOLLECTIVE ;  /* 0x000000000000791b */ /* 0x003fe20003800000 */
.L_x_13333:
        /* <DEDUP_REMOVED lines=15> */
.L_x_13334:
[----:B------:R-:W-:Y:S02]  /*37cf0*/  @P0 IMAD R6, R5, 0x2, R23 ;  /* 0x0000000205060824 */ /* 0x000fe400078e0217 */
[----:B------:R-:W-:Y:S02]  /*37d00*/  IMAD.MOV.U32 R13, RZ, RZ, R4 ;  /* 0x000000ffff0d7224 */ /* 0x000fe400078e0004 */
[----:B------:R-:W-:Y:S02]  /*37d10*/  IMAD.MOV.U32 R12, RZ, RZ, 0x2 ;  /* 0x00000002ff0c7424 */ /* 0x000fe400078e00ff */
[----:B------:R-:W-:-:S07]  /*37d20*/  IMAD.MOV.U32 R3, RZ, RZ, R14 ;  /* 0x000000ffff037224 */ /* 0x000fce00078e000e */
[----:B------:R-:W-:Y:S05]  /*37d30*/  WARPSYNC.COLLECTIVE R15, `(.L_x_13335) ;  /* 0x000000000f087348 */ /* 0x000fea0003c00000 */
[----:B------:R0:W1:Y:S02]  /*37d40*/  SHFL.IDX P6, R14, R13, R12, R11 ;  /* 0x0000000c0d0e7389 */ /* 0x00006400000c000b */
[----:B01----:R-:W-:Y:S01]  /*37d50*/  ENDCOLLECTIVE ;  /* 0x000000000000791b */ /* 0x003fe20003800000 */
.L_x_13335:
        /* <DEDUP_REMOVED lines=15> */
.L_x_13336:
[----:B------:R-:W-:Y:S02]  /*37e50*/  @P0 IMAD R6, R5, 0x2, R23 ;  /* 0x0000000205060824 */ /* 0x000fe400078e0217 */
[----:B------:R-:W-:Y:S02]  /*37e60*/  IMAD.MOV.U32 R13, RZ, RZ, R4 ;  /* 0x000000ffff0d7224 */ /* 0x000fe400078e0004 */
[----:B------:R-:W-:Y:S01]  /*37e70*/  IMAD.MOV.U32 R12, RZ, RZ, 0x3 ;  /* 0x00000003ff0c7424 */ /* 0x000fe200078e00ff */
[----:B------:R-:W-:-:S07]  /*37e80*/  MOV R3, R14 ;  /* 0x0000000e00037202 */ /* 0x000fce0000000f00 */
[----:B------:R-:W-:Y:S05]  /*37e90*/  WARPSYNC.COLLECTIVE R15, `(.L_x_13337) ;  /* 0x000000000f087348 */ /* 0x000fea0003c00000 */
[----:B------:R0:W1:Y:S02]  /*37ea0*/  SHFL.IDX P6, R14, R13, R12, R11 ;  /* 0x0000000c0d0e7389 */ /* 0x00006400000c000b */
[----:B01----:R-:W-:Y:S01]  /*37eb0*/  ENDCOLLECTIVE ;  /* 0x000000000000791b */ /* 0x003fe20003800000 */
.L_x_13337:
        /* <DEDUP_REMOVED lines=15> */
.L_x_13338:
[----:B------:R-:W-:Y:S02]  /*37fb0*/  @P0 IMAD R6, R5, 0x2, R23 ;  /* 0x0000000205060824 */ /* 0x000fe400078e0217 */
[----:B------:R-:W-:Y:S02]  /*37fc0*/  IMAD.MOV.U32 R13, RZ, RZ, R4 ;  /* 0x000000ffff0d7224 */ /* 0x000fe400078e0004 */
[----:B------:R-:W-:Y:S02]  /*37fd0*/  IMAD.MOV.U32 R12, RZ, RZ, 0x4 ;  /* 0x00000004ff0c7424 */ /* 0x000fe400078e00ff */
[----:B------:R-:W-:-:S07]  /*37fe0*/  IMAD.MOV.U32 R3, RZ, RZ, R14 ;  /* 0x000000ffff037224 */ /* 0x000fce00078e000e */
[----:B------:R-:W-:Y:S05]  /*37ff0*/  WARPSYNC.COLLECTIVE R15, `(.L_x_13339) ;  /* 0x000000000f087348 */ /* 0x000fea0003c00000 */
[----:B------:R0:W1:Y:S02]  /*38000*/  SHFL.IDX P6, R14, R13, R12, R11 ;  /* 0x0000000c0d0e7389 */ /* 0x00006400000c000b */
[----:B01----:R-:W-:Y:S01]  /*38010*/  ENDCOLLECTIVE ;  /* 0x000000000000791b */ /* 0x003fe20003800000 */
.L_x_13339:
        /* <DEDUP_REMOVED lines=15> */
.L_x_13340:
[----:B------:R-:W-:Y:S02]  /*38110*/  @P0 IMAD R6, R5, 0x2, R23 ;  /* 0x0000000205060824 */ /* 0x000fe400078e0217 */
[----:B------:R-:W-:Y:S02]  /*38120*/  IMAD.MOV.U32 R13, RZ, RZ, R4 ;  /* 0x000000ffff0d7224 */ /* 0x000fe400078e0004 */
[----:B------:R-:W-:Y:S02]  /*38130*/  IMAD.MOV.U32 R12, RZ, RZ, 0x5 ;  /* 0x00000005ff0c7424 */ /* 0x000fe400078e00ff */
[----:B------:R-:W-:-:S07]  /*38140*/  IMAD.MOV.U32 R3, RZ, RZ, R14 ;  /* 0x000000ffff037224 */ /* 0x000fce00078e000e */
[----:B------:R-:W-:Y:S05]  /*38150*/  WARPSYNC.COLLECTIVE R15, `(.L_x_13341) ;  /* 0x000000000f087348 */ /* 0x000fea0003c00000 */
[----:B------:R0:W1:Y:S02]  /*38160*/  SHFL.IDX P6, R14, R13, R12, R11 ;  /* 0x0000000c0d0e7389 */ /* 0x00006400000c000b */
[----:B01----:R-:W-:Y:S01]  /*38170*/  ENDCOLLECTIVE ;  /* 0x000000000000791b */ /* 0x003fe20003800000 */
.L_x_13341:
        /* <DEDUP_REMOVED lines=10> */
.L_x_13342:
[----:B------:R-:W-:Y:S01]  /*38220*/  @!PT LDS RZ, [RZ] ;  /* 0x00000000fffff984 */ /* 0x000fe20000000800 */
[----:B------:R-:W-:Y:S01]  /*38230*/  @!PT LDS RZ, [RZ] ;  /* 0x00000000fffff984 */ /* 0x000fe20000000800 */
[----:B------:R-:W-:Y:S01]  /*38240*/  @!PT LDS RZ, [RZ] ;  /* 0x00000000fffff984 */ /* 0x000fe20000000800 */
[----:B------:R0:W-:Y:S01]  /*38250*/  @P0 LDGSTS.E.BYPASS.LTC128B.128 [R6+0x1e400], desc[UR44][R2.64], !P2 ;  /* 0x1e40000002060fae */ /* 0x0001e2000d101d6c */
[----:B------:R-:W-:Y:S01]  /*38260*/  IMAD.MOV.U32 R0, RZ, RZ, R14 ;  /* 0x000000ffff007224 */ /* 0x000fe200078e000e */
[----:B------:R-:W-:Y:S06]  /*38270*/  BRA `(.L_x_13343) ;  /* 0xffffff9800747947 */ /* 0x000fec000383ffff */
.L_x_13188:
        /* <DEDUP_REMOVED lines=9> */
.L_x_13344:
        /* <DEDUP_REMOVED lines=12> */
.L_x_13345:
[----:B------:R-:W-:Y:S02]  /*383d0*/  IMAD.MOV.U32 R13, RZ, RZ, R3 ;  /* 0x000000ffff0d7224 */ /* 0x000fe400078e0003 */
[----:B------:R-:W-:Y:S01]  /*383e0*/  IMAD.MOV.U32 R12, RZ, RZ, 0x1 ;  /* 0x00000001ff0c7424 */ /* 0x000fe200078e00ff */
[----:B------:R-:W-:-:S07]  /*383f0*/  MOV R5, R14 ;  /* 0x0000000e00057202 */ /* 0x000fce0000000f00 */
[----:B------:R-:W-:Y:S05]  /*38400*/  WARPSYNC.COLLECTIVE R15, `(.L_x_13346) ;  /* 0x000000000f087348 */ /* 0x000fea0003c00000 */
[----:B------:R0:W1:Y:S02]  /*38410*/  SHFL.IDX P6, R14, R13, R12, R11 ;  /* 0x0000000c0d0e7389 */ /* 0x00006400000c000b */
[----:B01----:R-:W-:Y:S01]  /*38420*/  ENDCOLLECTIVE ;  /* 0x000000000000791b */ /* 0x003fe20003800000 */
.L_x_13346:
        /* <DEDUP_REMOVED lines=15> */
.L_x_13347:
[----:B------:R-:W-:Y:S02]  /*38520*/  IMAD.MOV.U32 R13, RZ, RZ, R3 ;  /* 0x000000ffff0d7224 */ /* 0x000fe400078e0003 */
[----:B------:R-:W-:Y:S02]  /*38530*/  IMAD.MOV.U32 R12, RZ, RZ, 0x2 ;  /* 0x00000002ff0c7424 */ /* 0x000fe400078e00ff */
[----:B------:R-:W-:-:S07]  /*38540*/  IMAD.MOV.U32 R5, RZ, RZ, R14 ;  /* 0x000000ffff057224 */ /* 0x000fce00078e000e */
[----:B------:R-:W-:Y:S05]  /*38550*/  WARPSYNC.COLLECTIVE R15, `(.L_x_13348) ;  /* 0x000000000f087348 */ /* 0x000fea0003c00000 */
[----:B------:R0:W1:Y:S02]  /*38560*/  SHFL.IDX P6, R14, R13, R12, R11 ;  /* 0x0000000c0d0e7389 */ /* 0x00006400000c000b */
[----:B01----:R-:W-:Y:S01]  /*38570*/  ENDCOLLECTIVE ;  /* 0x000000000000791b */ /* 0x003fe20003800000 */
.L_x_13348:
        /* <DEDUP_REMOVED lines=15> */
.L_x_13349:
[----:B------:R-:W-:Y:S02]  /*38670*/  IMAD.MOV.U32 R13, RZ, RZ, R3 ;  /* 0x000000ffff0d7224 */ /* 0x000fe400078e0003 */
[----:B------:R-:W-:Y:S02]  /*38680*/  IMAD.MOV.U32 R12, RZ, RZ, 0x3 ;  /* 0x00000003ff0c7424 */ /* 0x000fe400078e00ff */
[----:B------:R-:W-:-:S07]  /*38690*/  IMAD.MOV.U32 R5, RZ, RZ, R14 ;  /* 0x000000ffff057224 */ /* 0x000fce00078e000e */
[----:B------:R-:W-:Y:S05]  /*386a0*/  WARPSYNC.COLLECTIVE R15, `(.L_x_13350) ;  /* 0x000000000f087348 */ /* 0x000fea0003c00000 */
[----:B------:R0:W1:Y:S02]  /*386b0*/  SHFL.IDX P6, R14, R13, R12, R11 ;  /* 0x0000000c0d0e7389 */ /* 0x00006400000c000b */
[----:B01----:R-:W-:Y:S01]  /*386c0*/  ENDCOLLECTIVE ;  /* 0x000000000000791b */ /* 0x003fe20003800000 */
.L_x_13350:
        /* <DEDUP_REMOVED lines=10> */
.L_x_13351:
[----:B------:R-:W-:Y:S01]  /*38770*/  @!PT LDS RZ, [RZ] ;  /* 0x00000000fffff984 */ /* 0x000fe20000000800 */
[----:B------:R-:W-:Y:S01]  /*38780*/  @!PT LDS RZ, [RZ] ;  /* 0x00000000fffff984 */ /* 0x000fe20000000800 */
[----:B------:R-:W-:Y:S01]  /*38790*/  @!PT LDS RZ, [RZ] ;  /* 0x00000000fffff984 */ /* 0x000fe20000000800 */
[----:B------:R0:W-:Y:S01]  /*387a0*/  @!P0 LDGSTS.E.BYPASS.LTC128B.128 [R26+0x19400], desc[UR44][R4.64], !P1 ;  /* 0x19400000041a8fae */ /* 0x0001e2000c901d6c */
[----:B------:R-:W-:Y:S01]  /*387b0*/  ISETP.GE.AND P0, PT, R8, R2, PT ;  /* 0x000000020800720c */ /* 0x000fe20003f06270 */
[----:B------:R-:W-:-:S05]  /*387c0*/  VIADD R8, R36, 0x40 ;  /* 0x0000004024087836 */ /* 0x000fca0000000000 */
[----:B------:R1:W-:Y:S01]  /*387d0*/  STL [R1+0x468], R8 ;  /* 0x0004680801007387 */ /* 0x0003e20000100800 */
[----:B------:R-:W-:Y:S02]  /*387e0*/  IMAD.MOV.U32 R13, RZ, RZ, R3 ;  /* 0x000000ffff0d7224 */ /* 0x000fe400078e0003 */
[----:B------:R-:W-:Y:S02]  /*387f0*/  IMAD.MOV.U32 R12, RZ, RZ, 0x4 ;  /* 0x00000004ff0c7424 */ /* 0x000fe400078e00ff */
[----:B0-----:R-:W-:-:S07]  /*38800*/  IMAD.MOV.U32 R4, RZ, RZ, R14 ;  /* 0x000000ffff047224 */ /* 0x001fce00078e000e */
[----:B-1----:R-:W-:Y:S05]  /*38810*/  WARPSYNC.COLLECTIVE R15, `(.L_x_13352) ;  /* 0x000000000f087348 */ /* 0x002fea0003c00000 */
[----:B------:R0:W2:Y:S02]  /*38820*/  SHFL.IDX P6, R14, R13, R12, R11 ;  /* 0x0000000c0d0e7389 */ /* 0x0000a400000c000b */
[----:B012---:R-:W-:Y:S01]  /*38830*/  ENDCOLLECTIVE ;  /* 0x000000000000791b */ /* 0x007fe20003800000 */
.L_x_13352:
        /* <DEDUP_REMOVED lines=10> */
.L_x_13353:
        /* <DEDUP_REMOVED lines=8> */
[----:B------:R-:W-:Y:S01]  /*38960*/  IMAD.MOV.U32 R12, RZ, RZ, 0x5 ;  /* 0x00000005ff0c7424 */ /* 0x000fe200078e00ff */
[----:B0-----:R-:W-:-:S07]  /*38970*/  MOV R4, R14 ;  /* 0x0000000e00047202 */ /* 0x001fce0000000f00 */
[----:B-1----:R-:W-:Y:S05]  /*38980*/  WARPSYNC.COLLECTIVE R15, `(.L_x_13354) ;  /* 0x000000000f087348 */ /* 0x002fea0003c00000 */
[----:B------:R0:W2:Y:S02]  /*38990*/  SHFL.IDX P6, R14, R13, R12, R11 ;  /* 0x0000000c0d0e7389 */ /* 0x0000a400000c000b */
[----:B012---:R-:W-:Y:S01]  /*389a0*/  ENDCOLLECTIVE ;  /* 0x000000000000791b */ /* 0x007fe20003800000 */
.L_x_13354:
        /* <DEDUP_REMOVED lines=10> */
[----:B------:R0:W-:Y:S01]  /*38a50*/  @!P0 LDGSTS.E.BYPASS.LTC128B.128 [R26+0x1a400], desc[UR44][R4.64], !P1 ;  /* 0x1a400000041a8fae */ /* 0x0001e2000c901d6c */
[----:B------:R-:W-:Y:S01]  /*38a60*/  ISETP.GE.AND P0, PT, R8, R2, PT ;  /* 0x000000020800720c */ /* 0x000fe20003f06270 */
[----:B------:R-:W-:-:S12]  /*38a70*/  VIADD R8, R36, 0x60 ;  /* 0x0000006024087836 */ /* 0x000fd80000000000 */
[----:B0-----:R-:W-:Y:S05]  /*38a80*/  WARPSYNC.COLLECTIVE R15, `(.L_x_13355) ;  /* 0x000000000f087348 */ /* 0x001fea0003c00000 */
[----:B------:R1:W2:Y:S02]  /*38a90*/  SHFL.IDX P6, R14, R13, R12, R11 ;  /* 0x0000000c0d0e7389 */ /* 0x0002a400000c000b */
[----:B012---:R-:W-:Y:S01]  /*38aa0*/  ENDCOLLECTIVE ;  /* 0x000000000000791b */ /* 0x007fe20003800000 */
.L_x_13355:
[----:B------:R0:W-:Y:S01]  /*38ab0*/  STL [R1+0x474], R8 ;  /* 0x0004740801007387 */ /* 0x0001e20000100800 */
[----:B------:R-:W-:Y:S02]  /*38ac0*/  IMAD.MOV.U32 R13, RZ, RZ, R3 ;  /* 0x000000ffff0d7224 */ /* 0x000fe400078e0003 */
[----:B------:R-:W-:Y:S02]  /*38ad0*/  IMAD.MOV.U32 R12, RZ, RZ, 0x6 ;  /* 0x00000006ff0c7424 */ /* 0x000fe400078e00ff */
[----:B------:R-:W-:-:S07]  /*38ae0*/  IMAD.MOV.U32 R4, RZ, RZ, R14 ;  /* 0x000000ffff047224 */ /* 0x000fce00078e000e */
[----:B0-----:R-:W-:Y:S05]  /*38af0*/  WARPSYNC.COLLECTIVE R15, `(.L_x_13356) ;  /* 0x000000000f087348 */ /* 0x001fea0003c00000 */
[----:B------:R1:W2:Y:S02]  /*38b00*/  SHFL.IDX P6, R14, R13, R12, R11 ;  /* 0x0000000c0d0e7389 */ /* 0x0002a400000c000b */
[----:B012---:R-:W-:Y:S01]  /*38b10*/  ENDCOLLECTIVE ;  /* 0x000000000000791b */ /* 0x007fe20003800000 */
.L_x_13356:
        /* <DEDUP_REMOVED lines=10> */
.L_x_13357:
        /* <DEDUP_REMOVED lines=11> */
.L_x_13358:
        /* <DEDUP_REMOVED lines=10> */
.L_x_13359:
[----:B------:R-:W-:Y:S01]  /*38d10*/  @!PT LDS RZ, [RZ] ;  /* 0x00000000fffff984 */ /* 0x000fe20000000800 */
[----:B------:R-:W-:Y:S01]  /*38d20*/  @!PT LDS RZ, [RZ] ;  /* 0x00000000fffff984 */ /* 0x000fe20000000800 */
[----:B------:R-:W-:Y:S01]  /*38d30*/  @!PT LDS RZ, [RZ] ;  /* 0x00000000fffff984 */ /* 0x000fe20000000800 */
[----:B------:R0:W-:Y:S01]  /*38d40*/  @!P0 LDGSTS.E.BYPASS.LTC128B.128 [R26+0x1b400], desc[UR44][R4.64], !P1 ;  /* 0x1b400000041a8fae */ /* 0x0001e2000c901d6c */
[----:B------:R-:W-:Y:S01]  /*38d50*/  IMAD.MOV.U32 R0, RZ, RZ, R14 ;  /* 0x000000ffff007224 */ /* 0x000fe200078e000e */
[----:B------:R-:W-:Y:S06]  /*38d60*/  BRA `(.L_x_13360) ;  /* 0xffffff9800d47947 */ /* 0x000fec000383ffff */
.L_x_13192:
        /* <DEDUP_REMOVED lines=9> */
[----:B------:R-:W-:-:S02]  /*38e00*/  IMAD.MOV.U32 R15, RZ, RZ, -0x1 ;  /* 0xffffffffff0f7424 */ /* 0x000fc400078e00ff */
        /* <DEDUP_REMOVED lines=23> */
.L_x_13362:
[----:B------:R-:W-:Y:S05]  /*38f80*/  BSYNC B0 ;  /* 0x0000000000007941 */ /* 0x000fea0003800000 */
.L_x_13361:
[----:B------:R-:W-:Y:S01]  /*38f90*/  MOV R13, R4 ;  /* 0x00000004000d7202 */ /* 0x000fe20000000f00 */
        /* <DEDUP_REMOVED lines=9> */
.L_x_13363:
[C---:B------:R-:W-:Y:S02]  /*39030*/  LOP3.LUT P5, RZ, R22.reuse, 0x200, RZ, 0xc0, !PT ;  /* 0x0000020016ff7812 */ /* 0x040fe400078ac0ff */
[----:B------:R-:W-:-:S04]  /*39040*/  LOP3.LUT R22, R22, 0xffefffff, RZ, 0xc0, !PT ;  /* 0xffefffff16167812 */ /* 0x000fc800078ec0ff */
[----:B------:R-:W-:-:S04]  /*39050*/  @P0 LOP3.LUT R22, R22, 0x100000, RZ, 0xfc, !PT ;  /* 0x0010000016160812 */ /* 0x000fc800078efcff */
[----:B------:R-:W-:Y:S01]  /*39060*/  LOP3.LUT P0, RZ, R22, 0x400, RZ, 0xc0, !PT ;  /* 0x0000040016ff7812 */ /* 0x000fe2000780c0ff */
[----:B------:R-:W-:Y:S02]  /*39070*/  IMAD.MOV.U32 R13, RZ, RZ, R0 ;  /* 0x000000ffff0d7224 */ /* 0x000fe400078e0000 */
[----:B------:R-:W-:Y:S02]  /*39080*/  IMAD.MOV.U32 R12, RZ, RZ, 0x1 ;  /* 0x00000001ff0c7424 */ /* 0x000fe400078e00ff */
[----:B------:R-:W-:-:S08]  /*39090*/  IMAD.MOV.U32 R3, RZ, RZ, R14 ;  /* 0x000000ffff037224 */ /* 0x000fd000078e000e */
[----:B------:R-:W-:-:S05]  /*390a0*/  @!P0 LEA R3, P6, R7, R3, 0x1 ;  /* 0x0000000307038211 */ /* 0x000fca00078c08ff */
[----:B------:R-:W-:-:S05]  /*390b0*/  @!P0 IMAD.X R2, RZ, RZ, R2, P6 ;  /* 0x000000ffff028224 */ /* 0x000fca00030e0602 */
[----:B------:R-:W-:-:S07]  /*390c0*/  @!P0 LOP3.LUT R3, R3, R2, RZ, 0x3c, !PT ;  /* 0x0000000203038212 */ /* 0x000fce00078e3cff */
[----:B------:R-:W-:Y:S05]  /*390d0*/  WARPSYNC.COLLECTIVE R15, `(.L_x_13364) ;  /* 0x000000000f087348 */ /* 0x000fea0003c00000 */
[----:B------:R0:W1:Y:S02]  /*390e0*/  SHFL.IDX P6, R14, R13, R12, R11 ;  /* 0x0000000c0d0e7389 */ /* 0x00006400000c000b */
[----:B01----:R-:W-:Y:S01]  /*390f0*/  ENDCOLLECTIVE ;  /* 0x000000000000791b */ /* 0x003fe20003800000 */
.L_x_13364:
        /* <DEDUP_REMOVED lines=15> */
.L_x_13365:
        /* <DEDUP_REMOVED lines=12> */
.L_x_13366:
        /* <DEDUP_REMOVED lines=12> */
.L_x_13367:
        /* <DEDUP_REMOVED lines=12> */
.L_x_13368:
        /* <DEDUP_REMOVED lines=12> */
.L_x_13369:
        /* <DEDUP_REMOVED lines=12> */
.L_x_13370:
        /* <DEDUP_REMOVED lines=12> */
.L_x_13371:
        /* <DEDUP_REMOVED lines=12> */
.L_x_13372:
        /* <DEDUP_REMOVED lines=12> */
.L_x_13373:
        /* <DEDUP_REMOVED lines=12> */
.L_x_13374:
        /* <DEDUP_REMOVED lines=11> */
.L_x_13375:
[----:B------:R-:W-:Y:S02]  /*39960*/  IMAD.MOV.U32 R13, RZ, RZ, R0 ;  /* 0x000000ffff0d7224 */ /* 0x000fe400078e0000 */
[----:B------:R-:W-:Y:S02]  /*39970*/  IMAD.MOV.U32 R12, RZ, RZ, 0x7 ;  /* 0x00000007ff0c7424 */ /* 0x000fe400078e00ff */
[----:B------:R-:W-:-:S07]  /*39980*/  IMAD.MOV.U32 R2, RZ, RZ, R14 ;  /* 0x000000ffff027224 */ /* 0x000fce00078e000e */
[----:B------:R-:W-:Y:S05]  /*39990*/  WARPSYNC.COLLECTIVE R15, `(.L_x_13376) ;  /* 0x000000000f087348 */ /* 0x000fea0003c00000 */
[----:B------:R0:W1:Y:S02]  /*399a0*/  SHFL.IDX P6, R14, R13, R12, R11 ;  /* 0x0000000c0d0e7389 */ /* 0x00006400000c000b */
[----:B01----:R-:W-:Y:S01]  /*399b0*/  ENDCOLLECTIVE ;  /* 0x000000000000791b */ /* 0x003fe20003800000 */
.L_x_13376:
        /* <DEDUP_REMOVED lines=14> */
.L_x_13377:
[----:B------:R-:W-:Y:S01]  /*39aa0*/  IMAD.MOV.U32 R2, RZ, RZ, R14 ;  /* 0x000000ffff027224 */ /* 0x000fe200078e000e */
[----:B------:R-:W-:Y:S06]  /*39ab0*/  BRA `(.L_x_13378) ;  /* 0xffffff9800407947 */ /* 0x000fec000383ffff */
.L_x_13197:
[----:B0-----:R0:W1:Y:S02]  /*39ac0*/  SYNCS.PHASECHK.TRANS64.TRYWAIT P0, [R23+URZ+0x32420], R0 ;  /* 0x03242000170075a7 */ /* 0x001064000800017f */
[----:B-1----:R-:W-:Y:S05]  /*39ad0*/  @!P0 NANOSLEEP.SYNCS 0x989680 ;  /* 0x009896800000895d */ /* 0x002fea0003900000 */
[----:B------:R-:W1:Y:S02]  /*39ae0*/  @!P0 SYNCS.PHASECHK.TRANS64 P0, [R23+URZ+0x32420], R0 ;  /* 0x03242000170085a7 */ /* 0x000e64000800007f */
[----:B-1----:R-:W-:Y:S05]  /*39af0*/  @!P0 BRA `(.L_x_13197) ;  /* 0xfffffffc00f08947 */ /* 0x002fea000383ffff */
[----:B------:R-:W-:Y:S05]  /*39b00*/  BRA `(.L_x_13379) ;  /* 0xffffff9800b47947 */ /* 0x000fea000383ffff */
.L_x_13200:
[----:B0-----:R0:W1:Y:S02]  /*39b10*/  SYNCS.PHASECHK.TRANS64.TRYWAIT P0, [R17+URZ+0x32460], R0 ;  /* 0x03246000110075a7 */ /* 0x001064000800017f */
[----:B-1----:R-:W-:Y:S05]  /*39b20*/  @!P0 NANOSLEEP.SYNCS 0x989680 ;  /* 0x009896800000895d */ /* 0x002fea0003900000 */
[----:B------:R-:W1:Y:S02]  /*39b30*/  @!P0 SYNCS.PHASECHK.TRANS64 P0, [R17+URZ+0x32460], R0 ;  /* 0x03246000110085a7 */ /* 0x000e64000800007f */
[----:B-1----:R-:W-:Y:S05]  /*39b40*/  @!P0 BRA `(.L_x_13200) ;  /* 0xfffffffc00f08947 */ /* 0x002fea000383ffff */
[----:B------:R-:W-:Y:S05]  /*39b50*/  BRA `(.L_x_13380) ;  /* 0xffffff9800c47947 */ /* 0x000fea000383ffff */
.L_x_13201:
        /* <DEDUP_REMOVED lines=8> */
.L_x_13382:
[----:B------:R-:W-:Y:S05]  /*39be0*/  BSYNC B0 ;  /* 0x0000000000007941 */ /* 0x000fea0003800000 */
.L_x_13381:
        /* <DEDUP_REMOVED lines=12> */
.L_x_13383:
[----:B------:R-:W-:Y:S01]  /*39cb0*/  ISETP.LT.OR P3, PT, R31, 0x1, !P1 ;  /* 0x000000011f00780c */ /* 0x000fe20004f61670 */
        /* <DEDUP_REMOVED lines=9> */
.L_x_13384:
        /* <DEDUP_REMOVED lines=17> */
.L_x_13385:
[----:B------:R-:W-:Y:S02]  /*39e60*/  IMAD.MOV.U32 R13, RZ, RZ, R6 ;  /* 0x000000ffff0d7224 */ /* 0x000fe400078e0006 */
[----:B------:R-:W-:Y:S01]  /*39e70*/  IMAD.MOV.U32 R12, RZ, RZ, 0x2 ;  /* 0x00000002ff0c7424 */ /* 0x000fe200078e00ff */
[----:B------:R-:W-:-:S13]  /*39e80*/  IADD3 R2, P3, R14, R0, RZ ;  /* 0x000000000e027210 */ /* 0x000fda0007f7e0ff */
[----:B------:R-:W-:Y:S05]  /*39e90*/  WARPSYNC.COLLECTIVE R15, `(.L_x_13386) ;  /* 0x000000000f087348 */ /* 0x000fea0003c00000 */
[----:B------:R0:W1:Y:S02]  /*39ea0*/  SHFL.IDX P6, R14, R13, R12, R11 ;  /* 0x0000000c0d0e7389 */ /* 0x00006400000c000b */
[----:B01----:R-:W-:Y:S01]  /*39eb0*/  ENDCOLLECTIVE ;  /* 0x000000000000791b */ /* 0x003fe20003800000 */
.L_x_13386:
        /* <DEDUP_REMOVED lines=17> */
.L_x_13387:
[----:B------:R-:W-:Y:S02]  /*39fd0*/  IMAD.MOV.U32 R13, RZ, RZ, R6 ;  /* 0x000000ffff0d7224 */ /* 0x000fe400078e0006 */
[----:B------:R-:W-:Y:S01]  /*39fe0*/  IMAD.MOV.U32 R12, RZ, RZ, 0x3 ;  /* 0x00000003ff0c7424 */ /* 0x000fe200078e00ff */
[----:B------:R-:W-:-:S13]  /*39ff0*/  IADD3 R2, P3, R14, R0, RZ ;  /* 0x000000000e027210 */ /* 0x000fda0007f7e0ff */
[----:B------:R-:W-:Y:S05]  /*3a000*/  WARPSYNC.COLLECTIVE R15, `(.L_x_13388) ;  /* 0x000000000f087348 */ /* 0x000fea0003c00000 */
[----:B------:R0:W1:Y:S02]  /*3a010*/  SHFL.IDX P6, R14, R13, R12, R11 ;  /* 0x0000000c0d0e7389 */ /* 0x00006400000c000b */
[----:B01----:R-:W-:Y:S01]  /*3a020*/  ENDCOLLECTIVE ;  /* 0x000000000000791b */ /* 0x003fe20003800000 */
.L_x_13388:
        /* <DEDUP_REMOVED lines=17> */
.L_x_13389:
[----:B------:R-:W-:Y:S02]  /*3a140*/  IMAD.MOV.U32 R13, RZ, RZ, R6 ;  /* 0x000000ffff0d7224 */ /* 0x000fe400078e0006 */
[----:B------:R-:W-:Y:S01]  /*3a150*/  IMAD.MOV.U32 R12, RZ, RZ, 0x4 ;  /* 0x00000004ff0c7424 */ /* 0x000fe200078e00ff */
[----:B------:R-:W-:-:S13]  /*3a160*/  IADD3 R2, P3, R14, R0, RZ ;  /* 0x000000000e027210 */ /* 0x000fda0007f7e0ff */
[----:B------:R-:W-:Y:S05]  /*3a170*/  WARPSYNC.COLLECTIVE R15, `(.L_x_13390) ;  /* 0x000000000f087348 */ /* 0x000fea0003c00000 */
[----:B------:R0:W1:Y:S02]  /*3a180*/  SHFL.IDX P6, R14, R13, R12, R11 ;  /* 0x0000000c0d0e7389 */ /* 0x00006400000c000b */
[----:B01----:R-:W-:Y:S01]  /*3a190*/  ENDCOLLECTIVE ;  /* 0x000000000000791b */ /* 0x003fe20003800000 */
.L_x_13390:
        /* <DEDUP_REMOVED lines=17> */
.L_x_13391:
[----:B------:R-:W-:Y:S01]  /*3a2b0*/  IMAD.MOV.U32 R13, RZ, RZ, R6 ;  /* 0x000000ffff0d7224 */ /* 0x000fe200078e0006 */
[----:B------:R-:W-:Y:S02]  /*3a2c0*/  MOV R12, 0x5 ;  /* 0x00000005000c7802 */ /* 0x000fe40000000f00 */
[----:B------:R-:W-:-:S13]  /*3a2d0*/  IADD3 R2, P3, R14, R0, RZ ;  /* 0x000000000e027210 */ /* 0x000fda0007f7e0ff */
[----:B------:R-:W-:Y:S05]  /*3a2e0*/  WARPSYNC.COLLECTIVE R15, `(.L_x_13392) ;  /* 0x000000000f087348 */ /* 0x000fea0003c00000 */
[----:B------:R0:W1:Y:S02]  /*3a2f0*/  SHFL.IDX P6, R14, R13, R12, R11 ;  /* 0x0000000c0d0e7389 */ /* 0x00006400000c000b */
[----:B01----:R-:W-:Y:S01]  /*3a300*/  ENDCOLLECTIVE ;  /* 0x000000000000791b */ /* 0x003fe20003800000 */
.L_x_13392:
        /* <DEDUP_REMOVED lines=12> */
.L_x_13393:
        /* <DEDUP_REMOVED lines=9> */
.L_x_13208:
[----:B0-----:R0:W1:Y:S02]  /*3a460*/  SYNCS.PHASECHK.TRANS64.TRYWAIT P0, [R4+URZ+0x32440], R21 ;  /* 0x03244015040075a7 */ /* 0x001064000800017f */
[----:B-1----:R-:W-:Y:S05]  /*3a470*/  @!P0 NANOSLEEP.SYNCS 0x989680 ;  /* 0x009896800000895d */ /* 0x002fea0003900000 */
[----:B------:R-:W1:Y:S02]  /*3a480*/  @!P0 SYNCS.PHASECHK.TRANS64 P0, [R4+URZ+0x32440], R21 ;  /* 0x03244015040085a7 */ /* 0x000e64000800007f */
[----:B-1----:R-:W-:Y:S05]  /*3a490*/  @!P0 BRA `(.L_x_13208) ;  /* 0xfffffffc00f08947 */ /* 0x002fea000383ffff */
[----:B------:R-:W-:Y:S05]  /*3a4a0*/  BRA `(.L_x_13395) ;  /* 0xffffff9c005c7947 */ /* 0x000fea000383ffff */
.L_x_13209:
        /* <DEDUP_REMOVED lines=8> */
.L_x_13397:
[----:B------:R-:W-:Y:S05]  /*3a530*/  BSYNC B1 ;  /* 0x0000000000017941 */ /* 0x000fea0003800000 */
.L_x_13396:
        /* <DEDUP_REMOVED lines=9> */
.L_x_13398:
[----:B------:R-:W-:Y:S02]  /*3a5d0*/  IMAD.MOV.U32 R13, RZ, RZ, R9 ;  /* 0x000000ffff0d7224 */ /* 0x000fe400078e0009 */
[----:B------:R-:W-:Y:S02]  /*3a5e0*/  IMAD.MOV.U32 R12, RZ, RZ, 0x1 ;  /* 0x00000001ff0c7424 */ /* 0x000fe400078e00ff */
[----:B------:R-:W-:-:S07]  /*3a5f0*/  IMAD.MOV.U32 R2, RZ, RZ, R14 ;  /* 0x000000ffff027224 */ /* 0x000fce00078e000e */
[----:B------:R-:W-:Y:S05]  /*3a600*/  WARPSYNC.COLLECTIVE R15, `(.L_x_13399) ;  /* 0x000000000f087348 */ /* 0x000fea0003c00000 */
[----:B------:R0:W1:Y:S02]  /*3a610*/  SHFL.IDX P6, R14, R13, R12, R11 ;  /* 0x0000000c0d0e7389 */ /* 0x00006400000c000b */
[----:B01----:R-:W-:Y:S01]  /*3a620*/  ENDCOLLECTIVE ;  /* 0x000000000000791b */ /* 0x003fe20003800000 */
.L_x_13399:
        /* <DEDUP_REMOVED lines=11> */
.L_x_13400:
[----:B------:R-:W-:Y:S02]  /*3a6e0*/  IMAD.MOV.U32 R13, RZ, RZ, R9 ;  /* 0x000000ffff0d7224 */ /* 0x000fe400078e0009 */
[----:B------:R-:W-:Y:S02]  /*3a6f0*/  IMAD.MOV.U32 R12, RZ, RZ, 0x2 ;  /* 0x00000002ff0c7424 */ /* 0x000fe400078e00ff */
[----:B------:R-:W-:-:S07]  /*3a700*/  IMAD.MOV.U32 R2, RZ, RZ, R14 ;  /* 0x000000ffff027224 */ /* 0x000fce00078e000e */
[----:B------:R-:W-:Y:S05]  /*3a710*/  WARPSYNC.COLLECTIVE R15, `(.L_x_13401) ;  /* 0x000000000f087348 */ /* 0x000fea0003c00000 */
[----:B------:R0:W1:Y:S02]  /*3a720*/  SHFL.IDX P6, R14, R13, R12, R11 ;  /* 0x0000000c0d0e7389 */ /* 0x00006400000c000b */
[----:B01----:R-:W-:Y:S01]  /*3a730*/  ENDCOLLECTIVE ;  /* 0x000000000000791b */ /* 0x003fe20003800000 */
.L_x_13401:
        /* <DEDUP_REMOVED lines=11> */
.L_x_13402:
[----:B------:R-:W-:Y:S01]  /*3a7f0*/  MOV R13, R9 ;  /* 0x00000009000d7202 */ /* 0x000fe20000000f00 */
[----:B------:R-:W-:Y:S02]  /*3a800*/  IMAD.MOV.U32 R12, RZ, RZ, 0x3 ;  /* 0x00000003ff0c7424 */ /* 0x000fe400078e00ff */
[----:B------:R-:W-:-:S07]  /*3a810*/  IMAD.MOV.U32 R2, RZ, RZ, R14 ;  /* 0x000000ffff027224 */ /* 0x000fce00078e000e */
[----:B------:R-:W-:Y:S05]  /*3a820*/  WARPSYNC.COLLECTIVE R15, `(.L_x_13403) ;  /* 0x000000000f087348 */ /* 0x000fea0003c00000 */
[----:B------:R0:W1:Y:S02]  /*3a830*/  SHFL.IDX P6, R14, R13, R12, R11 ;  /* 0x0000000c0d0e7389 */ /* 0x00006400000c000b */
[----:B01----:R-:W-:Y:S01]  /*3a840*/  ENDCOLLECTIVE ;  /* 0x000000000000791b */ /* 0x003fe20003800000 */
.L_x_13403:
        /* <DEDUP_REMOVED lines=11> */
.L_x_13404:
[----:B------:R-:W-:Y:S02]  /*3a900*/  IMAD.MOV.U32 R13, RZ, RZ, R9 ;  /* 0x000000ffff0d7224 */ /* 0x000fe400078e0009 */
[----:B------:R-:W-:Y:S02]  /*3a910*/  IMAD.MOV.U32 R12, RZ, RZ, 0x4 ;  /* 0x00000004ff0c7424 */ /* 0x000fe400078e00ff */
[----:B------:R-:W-:-:S07]  /*3a920*/  IMAD.MOV.U32 R2, RZ, RZ, R14 ;  /* 0x000000ffff027224 */ /* 0x000fce00078e000e */
[----:B------:R-:W-:Y:S05]  /*3a930*/  WARPSYNC.COLLECTIVE R15, `(.L_x_13405) ;  /* 0x000000000f087348 */ /* 0x000fea0003c00000 */
[----:B------:R0:W1:Y:S02]  /*3a940*/  SHFL.IDX P6, R14, R13, R12, R11 ;  /* 0x0000000c0d0e7389 */ /* 0x00006400000c000b */
[----:B01----:R-:W-:Y:S01]  /*3a950*/  ENDCOLLECTIVE ;  /* 0x000000000000791b */ /* 0x003fe20003800000 */
.L_x_13405:
        /* <DEDUP_REMOVED lines=11> */
.L_x_13406:
[----:B------:R-:W-:Y:S02]  /*3aa10*/  IMAD.MOV.U32 R13, RZ, RZ, R9 ;  /* 0x000000ffff0d7224 */ /* 0x000fe400078e0009 */
[----:B------:R-:W-:Y:S02]  /*3aa20*/  IMAD.MOV.U32 R12, RZ, RZ, 0x5 ;  /* 0x00000005ff0c7424 */ /* 0x000fe400078e00ff */
[----:B------:R-:W-:-:S07]  /*3aa30*/  IMAD.MOV.U32 R2, RZ, RZ, R14 ;  /* 0x000000ffff027224 */ /* 0x000fce00078e000e */
[----:B------:R-:W-:Y:S05]  /*3aa40*/  WARPSYNC.COLLECTIVE R15, `(.L_x_13407) ;  /* 0x000000000f087348 */ /* 0x000fea0003c00000 */
[----:B------:R0:W1:Y:S02]  /*3aa50*/  SHFL.IDX P6, R14, R13, R12, R11 ;  /* 0x0000000c0d0e7389 */ /* 0x00006400000c000b */
[----:B01----:R-:W-:Y:S01]  /*3aa60*/  ENDCOLLECTIVE ;  /* 0x000000000000791b */ /* 0x003fe20003800000 */
.L_x_13407:
        /* <DEDUP_REMOVED lines=11> */
.L_x_13408:
[----:B------:R-:W-:Y:S01]  /*3ab20*/  IMAD.MOV.U32 R2, RZ, RZ, R14 ;  /* 0x000000ffff027224 */ /* 0x000fe200078e000e */
[----:B------:R-:W-:Y:S06]  /*3ab30*/  BRA `(.L_x_13409) ;  /* 0xffffff98008c7947 */ /* 0x000fec000383ffff */
.L_x_13214:
[----:B---3--:R3:W4:Y:S02]  /*3ab40*/  SYNCS.PHASECHK.TRANS64.TRYWAIT P0, [R4+URZ+0x32460], R21 ;  /* 0x03246015040075a7 */ /* 0x008724000800017f */
[----:B----4-:R-:W-:Y:S05]  /*3ab50*/  @!P0 NANOSLEEP.SYNCS 0x989680 ;  /* 0x009896800000895d */ /* 0x010fea0003900000 */
[----:B------:R-:W4:Y:S02]  /*3ab60*/  @!P0 SYNCS.PHASECHK.TRANS64 P0, [R4+URZ+0x32460], R21 ;  /* 0x03246015040085a7 */ /* 0x000f24000800007f */
[----:B----4-:R-:W-:Y:S05]  /*3ab70*/  @!P0 BRA `(.L_x_13214) ;  /* 0xfffffffc00f08947 */ /* 0x010fea000383ffff */
[----:B------:R-:W-:Y:S05]  /*3ab80*/  BRA `(.L_x_13410) ;  /* 0xffffff9800dc7947 */ /* 0x000fea000383ffff */
.L_x_13215:
        /* <DEDUP_REMOVED lines=8> */
.L_x_13412:
[----:B------:R-:W-:Y:S05]  /*3ac10*/  BSYNC B1 ;  /* 0x0000000000017941 */ /* 0x000fea0003800000 */
.L_x_13411:
        /* <DEDUP_REMOVED lines=9> */
.L_x_13413:
[----:B------:R-:W-:Y:S02]  /*3acb0*/  IMAD.MOV.U32 R13, RZ, RZ, R7 ;  /* 0x000000ffff0d7224 */ /* 0x000fe400078e0007 */
[----:B------:R-:W-:Y:S01]  /*3acc0*/  IMAD.MOV.U32 R12, RZ, RZ, 0x1 ;  /* 0x00000001ff0c7424 */ /* 0x000fe200078e00ff */
[----:B------:R-:W-:-:S13]  /*3acd0*/  IADD3 R2, P0, R14, R0, RZ ;  /* 0x000000000e027210 */ /* 0x000fda0007f1e0ff */
[----:B------:R-:W-:Y:S05]  /*3ace0*/  WARPSYNC.COLLECTIVE R15, `(.L_x_13414) ;  /* 0x000000000f087348 */ /* 0x000fea0003c00000 */
[----:B------:R0:W1:Y:S02]  /*3acf0*/  SHFL.IDX P6, R14, R13, R12, R11 ;  /* 0x0000000c0d0e7389 */ /* 0x00006400000c000b */
[----:B01----:R-:W-:Y:S01]  /*3ad00*/  ENDCOLLECTIVE ;  /* 0x000000000000791b */ /* 0x003fe20003800000 */
.L_x_13414:
        /* <DEDUP_REMOVED lines=13> */
.L_x_13415:
[----:B------:R-:W-:Y:S02]  /*3ade0*/  IMAD.MOV.U32 R13, RZ, RZ, R7 ;  /* 0x000000ffff0d7224 */ /* 0x000fe400078e0007 */
[----:B------:R-:W-:Y:S01]  /*3adf0*/  IMAD.MOV.U32 R12, RZ, RZ, 0x2 ;  /* 0x00000002ff0c7424 */ /* 0x000fe200078e00ff */
[----:B------:R-:W-:-:S13]  /*3ae00*/  IADD3 R2, P0, R14, R0, RZ ;  /* 0x000000000e027210 */ /* 0x000fda0007f1e0ff */
[----:B------:R-:W-:Y:S05]  /*3ae10*/  WARPSYNC.COLLECTIVE R15, `(.L_x_13416) ;  /* 0x000000000f087348 */ /* 0x000fea0003c00000 */
[----:B------:R0:W1:Y:S02]  /*3ae20*/  SHFL.IDX P6, R14, R13, R12, R11 ;  /* 0x0000000c0d0e7389 */ /* 0x00006400000c000b */
[----:B01----:R-:W-:Y:S01]  /*3ae30*/  ENDCOLLECTIVE ;  /* 0x000000000000791b */ /* 0x003fe20003800000 */
.L_x_13416:
        /* <DEDUP_REMOVED lines=13> */
.L_x_13417:
[----:B------:R-:W-:Y:S02]  /*3af10*/  IMAD.MOV.U32 R13, RZ, RZ, R7 ;  /* 0x000000ffff0d7224 */ /* 0x000fe400078e0007 */
[----:B------:R-:W-:Y:S01]  /*3af20*/  IMAD.MOV.U32 R12, RZ, RZ, 0x3 ;  /* 0x00000003ff0c7424 */ /* 0x000fe200078e00ff */
[----:B------:R-:W-:-:S13]  /*3af30*/  IADD3 R2, P0, R14, R0, RZ ;  /* 0x000000000e027210 */ /* 0x000fda0007f1e0ff */
[----:B------:R-:W-:Y:S05]  /*3af40*/  WARPSYNC.COLLECTIVE R15, `(.L_x_13418) ;  /* 0x000000000f087348 */ /* 0x000fea0003c00000 */
[----:B------:R0:W1:Y:S02]  /*3af50*/  SHFL.IDX P6, R14, R13, R12, R11 ;  /* 0x0000000c0d0e7389 */ /* 0x00006400000c000b */
[----:B01----:R-:W-:Y:S01]  /*3af60*/  ENDCOLLECTIVE ;  /* 0x000000000000791b */ /* 0x003fe20003800000 */
.L_x_13418:
        /* <DEDUP_REMOVED lines=13> */
.L_x_13419:
[----:B------:R-:W-:Y:S02]  /*3b040*/  IMAD.MOV.U32 R13, RZ, RZ, R7 ;  /* 0x000000ffff0d7224 */ /* 0x000fe400078e0007 */
[----:B------:R-:W-:Y:S01]  /*3b050*/  IMAD.MOV.U32 R12, RZ, RZ, 0x4 ;  /* 0x00000004ff0c7424 */ /* 0x000fe200078e00ff */
[----:B------:R-:W-:-:S13]  /*3b060*/  IADD3 R2, P0, R14, R0, RZ ;  /* 0x000000000e027210 */ /* 0x000fda0007f1e0ff */
[----:B------:R-:W-:Y:S05]  /*3b070*/  WARPSYNC.COLLECTIVE R15, `(.L_x_13420) ;  /* 0x000000000f087348 */ /* 0x000fea0003c00000 */
[----:B------:R0:W1:Y:S02]  /*3b080*/  SHFL.IDX P6, R14, R13, R12, R11 ;  /* 0x0000000c0d0e7389 */ /* 0x00006400000c000b */
[----:B01----:R-:W-:Y:S01]  /*3b090*/  ENDCOLLECTIVE ;  /* 0x000000000000791b */ /* 0x003fe20003800000 */
.L_x_13420:
        /* <DEDUP_REMOVED lines=13> */
.L_x_13421:
[----:B------:R-:W-:Y:S02]  /*3b170*/  IMAD.MOV.U32 R13, RZ, RZ, R7 ;  /* 0x000000ffff0d7224 */ /* 0x000fe400078e0007 */
[----:B------:R-:W-:Y:S01]  /*3b180*/  IMAD.MOV.U32 R12, RZ, RZ, 0x5 ;  /* 0x00000005ff0c7424 */ /* 0x000fe200078e00ff */
[----:B------:R-:W-:-:S13]  /*3b190*/  IADD3 R2, P0, R14, R0, RZ ;  /* 0x000000000e027210 */ /* 0x000fda0007f1e0ff */
[----:B------:R-:W-:Y:S05]  /*3b1a0*/  WARPSYNC.COLLECTIVE R15, `(.L_x_13422) ;  /* 0x000000000f087348 */ /* 0x000fea0003c00000 */
[----:B------:R0:W1:Y:S02]  /*3b1b0*/  SHFL.IDX P6, R14, R13, R12, R11 ;  /* 0x0000000c0d0e7389 */ /* 0x00006400000c000b */
[----:B01----:R-:W-:Y:S01]  /*3b1c0*/  ENDCOLLECTIVE ;  /* 0x000000000000791b */ /* 0x003fe20003800000 */
.L_x_13422:
        /* <DEDUP_REMOVED lines=13> */
.L_x_13423:
[----:B------:R-:W-:Y:S05]  /*3b2a0*/  BRA `(.L_x_13424) ;  /* 0xffffff9800287947 */ /* 0x000fea000383ffff */
.L_x_13223:
[----:B------:R-:W-:Y:S01]  /*3b2b0*/  BSSY B0, `(.L_x_13425) ;  /* 0x0000008000007945 */ /* 0x000fe20003800000 */
[----:B-1----:R-:W-:Y:S01]  /*3b2c0*/  IMAD.MOV.U32 R13, RZ, RZ, R16 ;  /* 0x000000ffff0d7224 */ /* 0x002fe200078e0010 */
[----:B------:R-:W-:Y:S01]  /*3b2d0*/  MOV R11, 0x1f ;  /* 0x0000001f000b7802 */ /* 0x000fe20000000f00 */
[----:B------:R-:W-:Y:S02]  /*3b2e0*/  IMAD.MOV.U32 R12, RZ, RZ, RZ ;  /* 0x000000ffff0c7224 */ /* 0x000fe400078e00ff */
[----:B------:R-:W-:-:S07]  /*3b2f0*/  IMAD.MOV.U32 R15, RZ, RZ, -0x1 ;  /* 0xffffffffff0f7424 */ /* 0x000fce00078e00ff */
[----:B0-23--:R-:W-:Y:S05]  /*3b300*/  WARPSYNC.COLLECTIVE R15, `(.L_x_13426) ;  /* 0x000000000f087348 */ /* 0x00dfea0003c00000 */
[----:B------:R1:W4:Y:S02]  /*3b310*/  SHFL.IDX P6, R14, R13, R12, R11 ;  /* 0x0000000c0d0e7389 */ /* 0x00032400000c000b */
[----:B01234-:R-:W-:Y:S01]  /*3b320*/  ENDCOLLECTIVE ;  /* 0x000000000000791b */ /* 0x01ffe20003800000 */
.L_x_13426:
[----:B------:R-:W-:Y:S05]  /*3b330*/  BSYNC B0 ;  /* 0x0000000000007941 */ /* 0x000fea0003800000 */
.L_x_13425:
        /* <DEDUP_REMOVED lines=9> */
.L_x_13427:
        /* <DEDUP_REMOVED lines=18> */
.L_x_13428:
[----:B------:R-:W-:Y:S01]  /*3b4f0*/  IMAD.MOV.U32 R12, RZ, RZ, 0x2 ;  /* 0x00000002ff0c7424 */ /* 0x000fe200078e00ff */
[----:B------:R-:W-:-:S05]  /*3b500*/  SEL R6, R14, RZ, P1 ;  /* 0x000000ff0e067207 */ /* 0x000fca0000800000 */
[----:B------:R-:W-:-:S04]  /*3b510*/  IMAD.IADD R6, R5, 0x1, R6 ;  /* 0x0000000105067824 */ /* 0x000fc800078e0206 */
[----:B------:R-:W-:-:S07]  /*3b520*/  IMAD.MOV.U32 R13, RZ, RZ, R6 ;  /* 0x000000ffff0d7224 */ /* 0x000fce00078e0006 */
[----:B------:R-:W-:Y:S05]  /*3b530*/  WARPSYNC.COLLECTIVE R15, `(.L_x_13429) ;  /* 0x000000000f087348 */ /* 0x000fea0003c00000 */
[----:B------:R0:W1:Y:S02]  /*3b540*/  SHFL.UP P6, R14, R13, R12, R11 ;  /* 0x0400000c0d0e7389 */ /* 0x00006400000c000b */
[----:B01----:R-:W-:Y:S01]  /*3b550*/  ENDCOLLECTIVE ;  /* 0x000000000000791b */ /* 0x003fe20003800000 */
.L_x_13429:
[----:B------:R-:W-:Y:S01]  /*3b560*/  IMAD.MOV.U32 R12, RZ, RZ, 0x4 ;  /* 0x00000004ff0c7424 */ /* 0x000fe200078e00ff */
[----:B------:R-:W-:-:S05]  /*3b570*/  SEL R7, R14, RZ, P2 ;  /* 0x000000ff0e077207 */ /* 0x000fca0001000000 */
[----:B------:R-:W-:-:S04]  /*3b580*/  IMAD.IADD R7, R6, 0x1, R7 ;  /* 0x0000000106077824 */ /* 0x000fc800078e0207 */
[----:B------:R-:W-:-:S07]  /*3b590*/  IMAD.MOV.U32 R13, RZ, RZ, R7 ;  /* 0x000000ffff0d7224 */ /* 0x000fce00078e0007 */
[----:B------:R-:W-:Y:S05]  /*3b5a0*/  WARPSYNC.COLLECTIVE R15, `(.L_x_13430) ;  /* 0x000000000f087348 */ /* 0x000fea0003c00000 */
[----:B------:R0:W1:Y:S02]  /*3b5b0*/  SHFL.UP P6, R14, R13, R12, R11 ;  /* 0x0400000c0d0e7389 */ /* 0x00006400000c000b */
[----:B01----:R-:W-:Y:S01]  /*3b5c0*/  ENDCOLLECTIVE ;  /* 0x000000000000791b */ /* 0x003fe20003800000 */
.L_x_13430:
[----:B------:R-:W-:Y:S01]  /*3b5d0*/  IMAD.MOV.U32 R12, RZ, RZ, 0x8 ;  /* 0x00000008ff0c7424 */ /* 0x000fe200078e00ff */
[----:B------:R-:W-:-:S05]  /*3b5e0*/  SEL R2, R14, RZ, P3 ;  /* 0x000000ff0e027207 */ /* 0x000fca0001800000 */
[----:B------:R-:W-:-:S04]  /*3b5f0*/  IMAD.IADD R2, R7, 0x1, R2 ;  /* 0x0000000107027824 */ /* 0x000fc800078e0202 */
[----:B------:R-:W-:-:S07]  /*3b600*/  IMAD.MOV.U32 R13, RZ, RZ, R2 ;  /* 0x000000ffff0d7224 */ /* 0x000fce00078e0002 */
[----:B------:R-:W-:Y:S05]  /*3b610*/  WARPSYNC.COLLECTIVE R15, `(.L_x_13431) ;  /* 0x000000000f087348 */ /* 0x000fea0003c00000 */
[----:B------:R0:W1:Y:S02]  /*3b620*/  SHFL.UP P6, R14, R13, R12, R11 ;  /* 0x0400000c0d0e7389 */ /* 0x00006400000c000b */
[----:B01----:R-:W-:Y:S01]  /*3b630*/  ENDCOLLECTIVE ;  /* 0x000000000000791b */ /* 0x003fe20003800000 */
.L_x_13431:
[----:B------:R-:W-:Y:S01]  /*3b640*/  IMAD.MOV.U32 R12, RZ, RZ, 0x10 ;  /* 0x00000010ff0c7424 */ /* 0x000fe200078e00ff */
[----:B------:R-:W-:-:S05]  /*3b650*/  SEL R3, R14, RZ, P4 ;  /* 0x000000ff0e037207 */ /* 0x000fca0002000000 */
[----:B------:R-:W-:-:S04]  /*3b660*/  IMAD.IADD R3, R2, 0x1, R3 ;  /* 0x0000000102037824 */ /* 0x000fc800078e0203 */
[----:B------:R-:W-:-:S07]  /*3b670*/  IMAD.MOV.U32 R13, RZ, RZ, R3 ;  /* 0x000000ffff0d7224 */ /* 0x000fce00078e0003 */
[----:B------:R-:W-:Y:S05]  /*3b680*/  WARPSYNC.COLLECTIVE R15, `(.L_x_13432) ;  /* 0x000000000f087348 */ /* 0x000fea0003c00000 */
[----:B------:R0:W1:Y:S02]  /*3b690*/  SHFL.UP P6, R14, R13, R12, R11 ;  /* 0x0400000c0d0e7389 */ /* 0x00006400000c000b */
[----:B01----:R-:W-:Y:S01]  /*3b6a0*/  ENDCOLLECTIVE ;  /* 0x000000000000791b */ /* 0x003fe20003800000 */
.L_x_13432:
        /* <DEDUP_REMOVED lines=8> */
.L_x_13433:
[----:B------:R-:W-:Y:S05]  /*3b730*/  BRA `(.L_x_13434) ;  /* 0xffffff9800847947 */ /* 0x000fea000383ffff */
.L_x_13228:
[----:B------:R-:W-:Y:S01]  /*3b740*/  BSSY B0, `(.L_x_13435) ;  /* 0x0000008000007945 */ /* 0x000fe20003800000 */
[----:B-1---5:R-:W-:Y:S02]  /*3b750*/  IMAD.MOV.U32 R13, RZ, RZ, R5 ;  /* 0x000000ffff0d7224 */ /* 0x022fe400078e0005 */
[----:B------:R-:W-:Y:S02]  /*3b760*/  IMAD.MOV.U32 R12, RZ, RZ, 0x1 ;  /* 0x00000001ff0c7424 */ /* 0x000fe400078e00ff */
[----:B------:R-:W-:Y:S02]  /*3b770*/  IMAD.MOV.U32 R11, RZ, RZ, RZ ;  /* 0x000000ffff0b7224 */ /* 0x000fe400078e00ff */
[----:B------:R-:W-:-:S07]  /*3b780*/  IMAD.MOV.U32 R15, RZ, RZ, -0x1 ;  /* 0xffffffffff0f7424 */ /* 0x000fce00078e00ff */
[----:B0-----:R-:W-:Y:S05]  /*3b790*/  WARPSYNC.COLLECTIVE R15, `(.L_x_13436) ;  /* 0x000000000f087348 */ /* 0x001fea0003c00000 */
[----:B------:R1:W2:Y:S02]  /*3b7a0*/  SHFL.UP P6, R14, R13, R12, R11 ;  /* 0x0400000c0d0e7389 */ /* 0x0002a400000c000b */
[----:B012---:R-:W-:Y:S01]  /*3b7b0*/  ENDCOLLECTIVE ;  /* 0x000000000000791b */ /* 0x007fe20003800000 */
.L_x_13436:
[----:B------:R-:W-:Y:S05]  /*3b7c0*/  BSYNC B0 ;  /* 0x0000000000007941 */ /* 0x000fea0003800000 */
.L_x_13435:
        /* <DEDUP_REMOVED lines=8> */
.L_x_13437:
[----:B------:R-:W-:Y:S01]  /*3b850*/  IMAD.MOV.U32 R12, RZ, RZ, 0x4 ;  /* 0x00000004ff0c7424 */ /* 0x000fe200078e00ff */
[----:B------:R-:W-:-:S05]  /*3b860*/  SEL R2, R14, RZ, P2 ;  /* 0x000000ff0e027207 */ /* 0x000fca0001000000 */
[----:B------:R-:W-:-:S04]  /*3b870*/  IMAD.IADD R2, R13, 0x1, R2 ;  /* 0x000000010d027824 */ /* 0x000fc800078e0202 */
[----:B------:R-:W-:-:S07]  /*3b880*/  IMAD.MOV.U32 R13, RZ, RZ, R2 ;  /* 0x000000ffff0d7224 */ /* 0x000fce00078e0002 */
[----:B------:R-:W-:Y:S05]  /*3b890*/  WARPSYNC.COLLECTIVE R15, `(.L_x_13438) ;  /* 0x000000000f087348 */ /* 0x000fea0003c00000 */
[----:B------:R0:W1:Y:S02]  /*3b8a0*/  SHFL.UP P6, R14, R13, R12, R11 ;  /* 0x0400000c0d0e7389 */ /* 0x00006400000c000b */
[----:B01----:R-:W-:Y:S01]  /*3b8b0*/  ENDCOLLECTIVE ;  /* 0x000000000000791b */ /* 0x003fe20003800000 */
.L_x_13438:
[----:B------:R-:W-:Y:S01]  /*3b8c0*/  IMAD.MOV.U32 R12, RZ, RZ, 0x8 ;  /* 0x00000008ff0c7424 */ /* 0x000fe200078e00ff */
[----:B------:R-:W-:-:S05]  /*3b8d0*/  SEL R3, R14, RZ, P3 ;  /* 0x000000ff0e037207 */ /* 0x000fca0001800000 */
[----:B------:R-:W-:-:S04]  /*3b8e0*/  IMAD.IADD R3, R2, 0x1, R3 ;  /* 0x0000000102037824 */ /* 0x000fc800078e0203 */
[----:B------:R-:W-:-:S07]  /*3b8f0*/  IMAD.MOV.U32 R13, RZ, RZ, R3 ;  /* 0x000000ffff0d7224 */ /* 0x000fce00078e0003 */
[----:B------:R-:W-:Y:S05]  /*3b900*/  WARPSYNC.COLLECTIVE R15, `(.L_x_13439) ;  /* 0x000000000f087348 */ /* 0x000fea0003c00000 */
[----:B------:R0:W1:Y:S02]  /*3b910*/  SHFL.UP P6, R14, R13, R12, R11 ;  /* 0x0400000c0d0e7389 */ /* 0x00006400000c000b */
[----:B01----:R-:W-:Y:S01]  /*3b920*/  ENDCOLLECTIVE ;  /* 0x000000000000791b */ /* 0x003fe20003800000 */
.L_x_13439:
[----:B------:R-:W-:Y:S01]  /*3b930*/  IMAD.MOV.U32 R12, RZ, RZ, 0x10 ;  /* 0x00000010ff0c7424 */ /* 0x000fe200078e00ff */
[----:B------:R-:W-:-:S05]  /*3b940*/  SEL R4, R14, RZ, P4 ;  /* 0x000000ff0e047207 */ /* 0x000fca0002000000 */
[----:B------:R-:W-:-:S04]  /*3b950*/  IMAD.IADD R4, R3, 0x1, R4 ;  /* 0x0000000103047824 */ /* 0x000fc800078e0204 */
[----:B------:R-:W-:-:S07]  /*3b960*/  IMAD.MOV.U32 R13, RZ, RZ, R4 ;  /* 0x000000ffff0d7224 */ /* 0x000fce00078e0004 */
[----:B------:R-:W-:Y:S05]  /*3b970*/  WARPSYNC.COLLECTIVE R15, `(.L_x_13440) ;  /* 0x000000000f087348 */ /* 0x000fea0003c00000 */
[----:B------:R0:W1:Y:S02]  /*3b980*/  SHFL.UP P6, R14, R13, R12, R11 ;  /* 0x0400000c0d0e7389 */ /* 0x00006400000c000b */
[----:B01----:R-:W-:Y:S01]  /*3b990*/  ENDCOLLECTIVE ;  /* 0x000000000000791b */ /* 0x003fe20003800000 */
.L_x_13440:
        /* <DEDUP_REMOVED lines=8> */
.L_x_13441:
[----:B------:R-:W-:Y:S05]  /*3ba20*/  BRA `(.L_x_13442) ;  /* 0xffffff9800647947 */ /* 0x000fea000383ffff */
.L_x_13230:
[----:B------:R-:W-:Y:S01]  /*3ba30*/  BSSY B0, `(.L_x_13443) ;  /* 0x0000006000007945 */ /* 0x000fe20003800000 */
[----:B------:R-:W-:Y:S01]  /*3ba40*/  PLOP3.LUT P6, PT, P6, PT, PT, 0x8, 0x0 ;  /* 0x000000000000781c */ /* 0x000fe200037ce170 */
[----:B------:R-:W-:-:S12]  /*3ba50*/  IMAD.MOV.U32 R15, RZ, RZ, -0x1 ;  /* 0xffffffffff0f7424 */ /* 0x000fd800078e00ff */
[----:B01----:R-:W-:Y:S05]  /*3ba60*/  WARPSYNC.COLLECTIVE R15, `(.L_x_13444) ;  /* 0x000000000f087348 */ /* 0x003fea0003c00000 */
[----:B------:R-:W-:Y:S01]  /*3ba70*/  VOTE.ANY R14, PT, P6 ;  /* 0x00000000000e7806 */ /* 0x000fe200030e0100 */
[----:B01----:R-:W-:Y:S06]  /*3ba80*/  ENDCOLLECTIVE ;  /* 0x000000000000791b */ /* 0x003fec0003800000 */
.L_x_13444:
[----:B------:R-:W-:Y:S05]  /*3ba90*/  BSYNC B0 ;  /* 0x0000000000007941 */ /* 0x000fea0003800000 */
.L_x_13443:
[----:B------:R-:W-:Y:S01]  /*3baa0*/  IMAD.MOV.U32 R3, RZ, RZ, R14 ;  /* 0x000000ffff037224 */ /* 0x000fe200078e000e */
[----:B------:R-:W-:Y:S01]  /*3bab0*/  MOV R11, 0x1f ;  /* 0x0000001f000b7802 */ /* 0x000fe20000000f00 */
[----:B------:R-:W-:Y:S02]  /*3bac0*/  IMAD.MOV.U32 R13, RZ, RZ, R5 ;  /* 0x000000ffff0d7224 */ /* 0x000fe400078e0005 */
[----:B------:R-:W0:Y:S01]  /*3bad0*/  POPC R4, R3 ;  /* 0x0000000300047309 */ /* 0x000e220000000000 */
[----:B------:R-:W-:Y:S02]  /*3bae0*/  IMAD.MOV.U32 R15, RZ, RZ, -0x1 ;  /* 0xffffffffff0f7424 */ /* 0x000fe400078e00ff */
[----:B0-----:R-:W-:-:S07]  /*3baf0*/  IMAD.MOV.U32 R12, RZ, RZ, R4 ;  /* 0x000000ffff0c7224 */ /* 0x001fce00078e0004 */
[----:B------:R-:W-:Y:S05]  /*3bb00*/  WARPSYNC.COLLECTIVE R15, `(.L_x_13445) ;  /* 0x000000000f087348 */ /* 0x000fea0003c00000 */
[----:B------:R0:W1:Y:S02]  /*3bb10*/  SHFL.IDX P6, R14, R13, R12, R11 ;  /* 0x0000000c0d0e7389 */ /* 0x00006400000c000b */
[----:B01----:R-:W-:Y:S01]  /*3bb20*/  ENDCOLLECTIVE ;  /* 0x000000000000791b */ /* 0x003fe20003800000 */
.L_x_13445:
[----:B------:R-:W-:Y:S01]  /*3bb30*/  IMAD.MOV.U32 R5, RZ, RZ, R14 ;  /* 0x000000ffff057224 */ /* 0x000fe200078e000e */
[----:B------:R-:W-:Y:S06]  /*3bb40*/  BRA `(.L_x_13446) ;  /* 0xffffff9800547947 */ /* 0x000fec000383ffff */
.L_x_13232:
[----:B------:R-:W-:Y:S01]  /*3bb50*/  BSSY B0, `(.L_x_13447) ;  /* 0x0000007000007945 */ /* 0x000fe20003800000 */
[----:B-1----:R-:W-:Y:S02]  /*3bb60*/  IMAD.MOV.U32 R13, RZ, RZ, R2 ;  /* 0x000000ffff0d7224 */ /* 0x002fe400078e0002 */
[----:B------:R-:W-:Y:S02]  /*3bb70*/  IMAD.MOV.U32 R11, RZ, RZ, 0x1f ;  /* 0x0000001fff0b7424 */ /* 0x000fe400078e00ff */
[----:B------:R-:W-:-:S07]  /*3bb80*/  IMAD.MOV.U32 R15, RZ, RZ, -0x1 ;  /* 0xffffffffff0f7424 */ /* 0x000fce00078e00ff */
[----:B0-23--:R-:W-:Y:S05]  /*3bb90*/  WARPSYNC.COLLECTIVE R15, `(.L_x_13448) ;  /* 0x000000000f087348 */ /* 0x00dfea0003c00000 */
[----:B------:R1:W4:Y:S02]  /*3bba0*/  SHFL.IDX P6, R14, R13, R12, R11 ;  /* 0x0000000c0d0e7389 */ /* 0x00032400000c000b */
[----:B01234-:R-:W-:Y:S01]  /*3bbb0*/  ENDCOLLECTIVE ;  /* 0x000000000000791b */ /* 0x01ffe20003800000 */
.L_x_13448:
[----:B------:R-:W-:Y:S05]  /*3bbc0*/  BSYNC B0 ;  /* 0x0000000000007941 */ /* 0x000fea0003800000 */
.L_x_13447:
[----:B------:R-:W-:Y:S05]  /*3bbd0*/  BRA `(.L_x_13231) ;  /* 0xffffff98004c7947 */ /* 0x000fea000383ffff */
.L_x_13236:
[----:B------:R0:W0:Y:S02]  /*3bbe0*/  SYNCS.PHASECHK.TRANS64.TRYWAIT P0, [R5+URZ+0x32420], R0 ;  /* 0x03242000050075a7 */ /* 0x000024000800017f */
[----:B0-----:R-:W-:Y:S05]  /*3bbf0*/  @!P0 NANOSLEEP.SYNCS 0x989680 ;  /* 0x009896800000895d */ /* 0x001fea0003900000 */
[----:B------:R-:W0:Y:S02]  /*3bc00*/  @!P0 SYNCS.PHASECHK.TRANS64 P0, [R5+URZ+0x32420], R0 ;  /* 0x03242000050085a7 */ /* 0x000e24000800007f */
[----:B0-----:R-:W-:Y:S05]  /*3bc10*/  @!P0 BRA `(.L_x_13236) ;  /* 0xfffffffc00f08947 */ /* 0x001fea000383ffff */
[----:B------:R-:W-:Y:S05]  /*3bc20*/  BRA `(.L_x_13449) ;  /* 0xffffff9c00c47947 */ /* 0x000fea000383ffff */
.L_x_13237:
[----:B------:R-:W0:Y:S01]  /*3bc30*/  S2R R2, SR_TID.X ;  /* 0x0000000000027919 */ /* 0x000e220000002100 */
[----:B------:R-:W-:Y:S01]  /*3bc40*/  BSSY B0, `(.L_x_13450) ;  /* 0x000000a000007945 */ /* 0x000fe20003800000 */
[----:B------:R-:W-:Y:S02]  /*3bc50*/  IMAD.MOV.U32 R12, RZ, RZ, RZ ;  /* 0x000000ffff0c7224 */ /* 0x000fe400078e00ff */
[----:B------:R-:W-:Y:S02]  /*3bc60*/  IMAD.MOV.U32 R11, RZ, RZ, 0x1f ;  /* 0x0000001fff0b7424 */ /* 0x000fe400078e00ff */
[----:B------:R-:W-:Y:S01]  /*3bc70*/  IMAD.MOV.U32 R15, RZ, RZ, -0x1 ;  /* 0xffffffffff0f7424 */ /* 0x000fe200078e00ff */
[----:B0-----:R-:W-:-:S04]  /*3bc80*/  SHF.R.U32.HI R2, RZ, 0x5, R2 ;  /* 0x00000005ff027819 */ /* 0x001fc80000011602 */
[----:B------:R-:W-:-:S05]  /*3bc90*/  LOP3.LUT R2, R2, 0x3, RZ, 0xc0, !PT ;  /* 0x0000000302027812 */ /* 0x000fca00078ec0ff */
[----:B-1----:R-:W-:-:S07]  /*3bca0*/  IMAD.MOV.U32 R13, RZ, RZ, R2 ;  /* 0x000000ffff0d7224 */ /* 0x002fce00078e0002 */
[----:B--234-:R-:W-:Y:S05]  /*3bcb0*/  WARPSYNC.COLLECTIVE R15, `(.L_x_13451) ;  /* 0x000000000f087348 */ /* 0x01cfea0003c00000 */
[----:B------:R0:W1:Y:S02]  /*3bcc0*/  SHFL.IDX P6, R14, R13, R12, R11 ;  /* 0x0000000c0d0e7389 */ /* 0x00006400000c000b */
[----:B01234-:R-:W-:Y:S01]  /*3bcd0*/  ENDCOLLECTIVE ;  /* 0x000000000000791b */ /* 0x01ffe20003800000 */
.L_x_13451:
[----:B------:R-:W-:Y:S05]  /*3bce0*/  BSYNC B0 ;  /* 0x0000000000007941 */ /* 0x000fea0003800000 */
.L_x_13450:
[----:B------:R-:W-:Y:S05]  /*3bcf0*/  BRA `(.L_x_13452) ;  /* 0xffffff9c00ac7947 */ /* 0x000fea000383ffff */
.L_x_13238:
[----:B------:R-:W-:Y:S01]  /*3bd00*/  BSSY B0, `(.L_x_13453) ;  /* 0x0000006000007945 */ /* 0x000fe20003800000 */
[----:B------:R-:W-:-:S07]  /*3bd10*/  IMAD.MOV.U32 R15, RZ, RZ, -0x1 ;  /* 0xffffffffff0f7424 */ /* 0x000fce00078e00ff */
[----:B-1234-:R-:W-:Y:S05]  /*3bd20*/  WARPSYNC.COLLECTIVE R15, `(.L_x_13454) ;  /* 0x000000000f0c7348 */ /* 0x01efea0003c00000 */
[----:B------:R-:W-:Y:S02]  /*3bd30*/  ELECT P6, UR62, PT ;  /* 0x00000000003e782f */ /* 0x000fe400038c0000 */
[----:B------:R-:W-:Y:S01]  /*3bd40*/  MOV R14, UR62 ;  /* 0x0000003e000e7c02 */ /* 0x000fe20008000f00 */
[----:B-1234-:R-:W-:Y:S10]  /*3bd50*/  ENDCOLLECTIVE ;  /* 0x000000000000791b */ /* 0x01eff40003800000 */
.L_x_13454:
[----:B------:R-:W-:Y:S05]  /*3bd60*/  BSYNC B0 ;  /* 0x0000000000007941 */ /* 0x000fea0003800000 */
.L_x_13453:
[----:B------:R-:W-:Y:S05]  /*3bd70*/  BRA `(.L_x_13455) ;  /* 0xffffff9c00a07947 */ /* 0x000fea000383ffff */
.L_x_13240:
[----:B------:R0:W0:Y:S02]  /*3bd80*/  SYNCS.PHASECHK.TRANS64.TRYWAIT P1, [R3+URZ+0x32440], R2 ;  /* 0x03244002030075a7 */ /* 0x000024000802017f */
[----:B0-----:R-:W-:Y:S05]  /*3bd90*/  @!P1 NANOSLEEP.SYNCS 0x989680 ;  /* 0x009896800000995d */ /* 0x001fea0003900000 */
[----:B------:R-:W0:Y:S02]  /*3bda0*/  @!P1 SYNCS.PHASECHK.TRANS64 P1, [R3+URZ+0x32440], R2 ;  /* 0x03244002030095a7 */ /* 0x000e24000802007f */
[----:B0-----:R-:W-:Y:S05]  /*3bdb0*/  @!P1 BRA `(.L_x_13240) ;  /* 0xfffffffc00f09947 */ /* 0x001fea000383ffff */
[----:B------:R-:W-:Y:S05]  /*3bdc0*/  BRA `(.L_x_13456) ;  /* 0xffffff9c00c07947 */ /* 0x000fea000383ffff */
.L_x_13242:
[----:B------:R0:W0:Y:S02]  /*3bdd0*/  SYNCS.PHASECHK.TRANS64.TRYWAIT P1, [R25+URZ+0x32440], R0 ;  /* 0x03244000190075a7 */ /* 0x000024000802017f */
[----:B0-----:R-:W-:Y:S05]  /*3bde0*/  @!P1 NANOSLEEP.SYNCS 0x989680 ;  /* 0x009896800000995d */ /* 0x001fea0003900000 */
[----:B------:R-:W0:Y:S02]  /*3bdf0*/  @!P1 SYNCS.PHASECHK.TRANS64 P1, [R25+URZ+0x32440], R0 ;  /* 0x03244000190095a7 */ /* 0x000e24000802007f */
[----:B0-----:R-:W-:Y:S05]  /*3be00*/  @!P1 BRA `(.L_x_13242) ;  /* 0xfffffffc00f09947 */ /* 0x001fea000383ffff */
[----:B------:R-:W-:Y:S05]  /*3be10*/  BRA `(.L_x_13457) ;  /* 0xffffff9c00cc7947 */ /* 0x000fea000383ffff */
.L_x_13244:
[----:B------:R0:W0:Y:S02]  /*3be20*/  SYNCS.PHASECHK.TRANS64.TRYWAIT P1, [R3+URZ+0x32460], R2 ;  /* 0x03246002030075a7 */ /* 0x000024000802017f */
[----:B0-----:R-:W-:Y:S05]  /*3be30*/  @!P1 NANOSLEEP.SYNCS 0x989680 ;  /* 0x009896800000995d */ /* 0x001fea0003900000 */
[----:B------:R-:W0:Y:S02]  /*3be40*/  @!P1 SYNCS.PHASECHK.TRANS64 P1, [R3+URZ+0x32460], R2 ;  /* 0x03246002030095a7 */ /* 0x000e24000802007f */
[----:B0-----:R-:W-:Y:S05]  /*3be50*/  @!P1 BRA `(.L_x_13244) ;  /* 0xfffffffc00f09947 */ /* 0x001fea000383ffff */
[----:B------:R-:W-:Y:S05]  /*3be60*/  BRA `(.L_x_13458) ;  /* 0xffffff9c00c87947 */ /* 0x000fea000383ffff */
        .type           $_ZN7cutlass13device_kernelIN5flash11enable_sm90INS1_16FlashAttnFwdSm90INS1_25CollectiveMainloopFwdSm90ILi2EN4cute5tupleIJNS5_1CILi1EEES8_S8_EEENS6_IJNS7_ILi128EEENS7_ILi96EEENS7_ILi64EEEEEELi256ENS_6half_tEfNS_4arch4Sm90ELb0ELb1ELb0ELb1ELb1ELb1ELb1ELb1ELb0ELb1ELb0ELb0EEENS1_21CollectiveEpilogueFwdINS6_IJSA_NS7_ILi256EEESB_EEES9_SE_SG_Li256ELb1ELb1ELb0ELb0EEENS1_36VarlenDynamicPersistentTileSchedulerILi128ELi96ELi256ELi128ELb0ELb1ELb1ELb1ELb0ELb1EEEEEEEEEvNT_6ParamsE$_ZZN5flash25CollectiveMainloopFwdSm90ILi2EN4cute5tupleIJNS1_1CILi1EEES4_S4_EEENS2_IJNS3_ILi128EEENS3_ILi96EEENS3_ILi64EEEEEELi256EN7cutlass6half_tEfNSA_4arch4Sm90ELb0ELb1ELb0ELb1ELb1ELb1ELb1ELb1ELb0ELb1ELb0ELb0EE3mmaINS_16FlashAttnFwdSm90ISE_NS_21CollectiveEpilogueFwdINS2_IJS6_NS3_ILi256EEES7_EEES5_SB_SD_Li256ELb1ELb1ELb0ELb0EEENS_36VarlenDynamicPersistentTileSchedulerILi128ELi96ELi256ELi128ELb0ELb1ELb1ELb1ELb0ELb1EEEE13SharedStorageENS1_6TensorINS1_11ArrayEngineIfLm128EEENS1_6LayoutINS2_IJNS2_IJNS3_ILi2EEEST_NS3_ILi32EEEEEES4_S4_EEENS2_IJNS2_IJS4_ST_NS3_ILi4EEEEEENS3_ILi0EEESZ_EEEEEEENS_7SoftmaxILi2ELi0EEEEEbRKNSE_6ParamsENSA_13PipelineAsyncILi2EEES19_RNSA_13PipelineStateILj2EEERT0_RT1_iRiRKNS_16SeqlenInfoQKNewKILb1ELb1EEENS2_IJiiiiEEERT_ENKUliT_T0_T1_E_clIZSF_ISO_S12_S14_EbS17_S19_S19_S1C_S1E_S1G_iS1H_S1L_S1M_S1O_EUlRS1P_iE0_NS3_ILb1EEES1W_EEDaiS1P_S1Q_S1R_,@function
        .size           $_ZN7cutlass13device_kernelIN5flash11enable_sm90INS1_16FlashAttnFwdSm90INS1_25CollectiveMainloopFwdSm90ILi2EN4cute5tupleIJNS5_1CILi1EEES8_S8_EEENS6_IJNS7_ILi128EEENS7_ILi96EEENS7_ILi64EEEEEELi256ENS_6half_tEfNS_4arch4Sm90ELb0ELb1ELb0ELb1ELb1ELb1ELb1ELb1ELb0ELb1ELb0ELb0EEENS1_21CollectiveEpilogueFwdINS6_IJSA_NS7_ILi256EEESB_EEES9_SE_SG_Li256ELb1ELb1ELb0ELb0EEENS1_36VarlenDynamicPersistentTileSchedulerILi128ELi96ELi256ELi128ELb0ELb1ELb1ELb1ELb0ELb1EEEEEEEEEvNT_6ParamsE$_ZZN5flash25CollectiveMainloopFwdSm90ILi2EN4cute5tupleIJNS1_1CILi1EEES4_S4_EEENS2_IJNS3_ILi128EEENS3_ILi96EEENS3_ILi64EEEEEELi256EN7cutlass6half_tEfNSA_4arch4Sm90ELb0ELb1ELb0ELb1ELb1ELb1ELb1ELb1ELb0ELb1ELb0ELb0EE3mmaINS_16FlashAttnFwdSm90ISE_NS_21CollectiveEpilogueFwdINS2_IJS6_NS3_ILi256EEES7_EEES5_SB_SD_Li256ELb1ELb1ELb0ELb0EEENS_36VarlenDynamicPersistentTileSchedulerILi128ELi96ELi256ELi128ELb0ELb1ELb1ELb1ELb0ELb1EEEE13SharedStorageENS1_6TensorINS1_11ArrayEngineIfLm128EEENS1_6LayoutINS2_IJNS2_IJNS3_ILi2EEEST_NS3_ILi32EEEEEES4_S4_EEENS2_IJNS2_IJS4_ST_NS3_ILi4EEEEEENS3_ILi0EEESZ_EEEEEEENS_7SoftmaxILi2ELi0EEEEEbRKNSE_6ParamsENSA_13PipelineAsyncILi2EEES19_RNSA_13PipelineStateILj2EEERT0_RT1_iRiRKNS_16SeqlenInfoQKNewKILb1ELb1EEENS2_IJiiiiEEERT_ENKUliT_T0_T1_E_clIZSF_ISO_S12_S14_EbS17_S19_S19_S1C_S1E_S1G_iS1H_S1L_S1M_S1O_EUlRS1P_iE0_NS3_ILb1EEES1W_EEDaiS1P_S1Q_S1R_,(.L_x_15565 - $_ZN7cutlass13device_kernelIN5flash11enable_sm90INS1_16FlashAttnFwdSm90INS1_25CollectiveMainloopFwdSm90ILi2EN4cute5tupleIJNS5_1CILi1EEES8_S8_EEENS6_IJNS7_ILi128EEENS7_ILi96EEENS7_ILi64EEEEEELi256ENS_6half_tEfNS_4arch4Sm90ELb0ELb1ELb0ELb1ELb1ELb1ELb1ELb1ELb0ELb1ELb0ELb0EEENS1_21CollectiveEpilogueFwdINS6_IJSA_NS7_ILi256EEESB_EEES9_SE_SG_Li256ELb1ELb1ELb0ELb0EEENS1_36VarlenDynamicPersistentTileSchedulerILi128ELi96ELi256ELi128ELb0ELb1ELb1ELb1ELb0ELb1EEEEEEEEEvNT_6ParamsE$_ZZN5flash25CollectiveMainloopFwdSm90ILi2EN4cute5tupleIJNS1_1CILi1EEES4_S4_EEENS2_IJNS3_ILi128EEENS3_ILi96EEENS3_ILi64EEEEEELi256EN7cutlass6half_tEfNSA_4arch4Sm90ELb0ELb1ELb0ELb1ELb1ELb1ELb1ELb1ELb0ELb1ELb0ELb0EE3mmaINS_16FlashAttnFwdSm90ISE_NS_21CollectiveEpilogueFwdINS2_IJS6_NS3_ILi256EEES7_EEES5_SB_SD_Li256ELb1ELb1ELb0ELb0EEENS_36VarlenDynamicPersistentTileSchedulerILi128ELi96ELi256ELi128ELb0ELb1ELb1ELb1ELb0ELb1EEEE13SharedStorageENS1_6TensorINS1_11ArrayEngineIfLm128EEENS1_6LayoutINS2_IJNS2_IJNS3_ILi2EEEST_NS3_ILi32EEEEEES4_S4_EEENS2_IJNS2_IJS4_ST_NS3_ILi4EEEEEENS3_ILi0EEESZ_EEEEEEENS_7SoftmaxILi2ELi0EEEEEbRKNSE_6ParamsENSA_13PipelineAsyncILi2EEES19_RNSA_13PipelineStateILj2EEERT0_RT1_iRiRKNS_16SeqlenInfoQKNewKILb1ELb1EEENS2_IJiiiiEEERT_ENKUliT_T0_T1_E_clIZSF_ISO_S12_S14_EbS17_S19_S19_S1C_S1E_S1G_iS1H_S1L_S1M_S1O_EUlRS1P_iE0_NS3_ILb1EEES1W_EEDaiS1P_S1Q_S1R_)
$_ZN7cutlass13device_kernelIN5flash11enable_sm90INS1_16FlashAttnFwdSm90INS1_25CollectiveMainloopFwdSm90ILi2EN4cute5tupleIJNS5_1CILi1EEES8_S8_EEENS6_IJNS7_ILi128EEENS7_ILi96EEENS7_ILi64EEEEEELi256ENS_6half_tEfNS_4arch4Sm90ELb0ELb1ELb0ELb1ELb1ELb1ELb1ELb1ELb0ELb1ELb0ELb0EEENS1_21CollectiveEpilogueFwdINS6_IJSA_NS7_ILi256EEESB_EEES9_SE_SG_Li256ELb1ELb1ELb0ELb0EEENS1_36VarlenDynamicPersistentTileSchedulerILi128ELi96ELi256ELi128ELb0ELb1ELb1ELb1ELb0ELb1EEEEEEEEEvNT_6ParamsE$_ZZN5flash25CollectiveMainloopFwdSm90ILi2EN4cute5tupleIJNS1_1CILi1EEES4_S4_EEENS2_IJNS3_ILi128EEENS3_ILi96EEENS3_ILi64EEEEEELi256EN7cutlass6half_tEfNSA_4arch4Sm90ELb0ELb1ELb0ELb1ELb1ELb1ELb1ELb1ELb0ELb1ELb0ELb0EE3mmaINS_16FlashAttnFwdSm90ISE_NS_21CollectiveEpilogueFwdINS2_IJS6_NS3_ILi256EEES7_EEES5_SB_SD_Li256ELb1ELb1ELb0ELb0EEENS_36VarlenDynamicPersistentTileSchedulerILi128ELi96ELi256ELi128ELb0ELb1ELb1ELb1ELb0ELb1EEEE13SharedStorageENS1_6TensorINS1_11ArrayEngineIfLm128EEENS1_6LayoutINS2_IJNS2_IJNS3_ILi2EEEST_NS3_ILi32EEEEEES4_S4_EEENS2_IJNS2_IJS4_ST_NS3_ILi4EEEEEENS3_ILi0EEESZ_EEEEEEENS_7SoftmaxILi2ELi0EEEEEbRKNSE_6ParamsENSA_13PipelineAsyncILi2EEES19_RNSA_13PipelineStateILj2EEERT0_RT1_iRiRKNS_16SeqlenInfoQKNewKILb1ELb1EEENS2_IJiiiiEEERT_ENKUliT_T0_T1_E_clIZSF_ISO_S12_S14_EbS17_S19_S19_S1C_S1E_S1G_iS1H_S1L_S1M_S1O_EUlRS1P_iE0_NS3_ILb1EEES1W_EEDaiS1P_S1Q_S1R_:
[----:B------:R-:W-:Y:S02]  /*3be70*/  ULDC UR4, c[0x0][0x20] ;  /* 0x0000080000047ab9 */ /* 0x000fe40000000800 */
        /* <DEDUP_REMOVED lines=14> */
.L_x_13460:
[----:B------:R-:W-:Y:S05]  /*3bf60*/  BSYNC B0 ;  /* 0x0000000000007941 */ /* 0x000fea0003800000 */
.L_x_13459:
        /* <DEDUP_REMOVED lines=13> */
.L_x_13462:
[----:B------:R-:W-:Y:S05]  /*3c040*/  BSYNC B0 ;  /* 0x0000000000007941 */ /* 0x000fea0003800000 */
.L_x_13461:
        /* <DEDUP_REMOVED lines=8> */
.L_x_13464:
[----:B------:R-:W-:Y:S05]  /*3c0d0*/  BSYNC B0 ;  /* 0x0000000000007941 */ /* 0x000fea0003800000 */
.L_x_13463:
[----:B0----5:R-:W2:Y:S04]  /*3c0e0*/  LDL.64 R8, [UR4] ;  /* 0x00000004ff087983 */ /* 0x021ea80008100a00 */
[----:B------:R-:W3:Y:S04]  /*3c0f0*/  LDL.64 R6, [UR4+0x28] ;  /* 0x00002804ff067983 */ /* 0x000ee80008100a00 */
[----:B------:R-:W4:Y:S04]  /*3c100*/  LDL.64 R4, [UR4+0x20] ;  /* 0x00002004ff047983 */ /* 0x000f280008100a00 */
        /* <DEDUP_REMOVED lines=52> */
[----:B------:R-:W3:Y:S04]  /*3c450*/  LDL.64 R4, [UR4+0x30] ;  /* 0x00003004ff047983 */ /* 0x000ee80008100a00 */
        /* <DEDUP_REMOVED lines=9> */
.L_x_13493:
[----:B------:R-:W-:Y:S05]  /*3c4f0*/  BSYNC B0 ;  /* 0x0000000000007941 */ /* 0x000fea0003800000 */
.L_x_13466:
[----:B------:R-:W2:Y:S04]  /*3c500*/  LDL.64 R6, [UR4+0x40] ;  /* 0x00004004ff067983 */ /* 0x000ea80008100a00 */
[----:B0-----:R-:W3:Y:S04]  /*3c510*/  LDL.64 R4, [UR4] ;  /* 0x00000004ff047983 */ /* 0x001ee80008100a00 */
[----:B--2---:R-:W2:Y:S04]  /*3c520*/  LD.E R8, desc[UR6][R6.64] ;  /* 0x0000000606087980 */ /* 0x004ea8000c101900 */
[----:B---3--:R0:W5:Y:S04]  /*3c530*/  LD.E R10, desc[UR6][R4.64] ;  /* 0x00000006040a7980 */ /* 0x008168000c101900 */
[----:B------:R0:W5:Y:S01]  /*3c540*/  LD.E R11, desc[UR6][R4.64+0x4] ;  /* 0x00000406040b7980 */ /* 0x000162000c101900 */
[----:B------:R-:W-:Y:S01]  /*3c550*/  BSSY B0, `(.L_x_13468) ;  /* 0x0000005000007945 */ /* 0x000fe20003800000 */
[----:B--2---:R-:W-:-:S04]  /*3c560*/  LOP3.LUT R8, R8, 0x1, RZ, 0xfc, !PT ;  /* 0x0000000108087812 */ /* 0x004fc800078efcff */
[----:B------:R-:W-:-:S13]  /*3c570*/  ISETP.NE.AND P0, PT, R8, 0x3, PT ;  /* 0x000000030800780c */ /* 0x000fda0003f05270 */
[----:B0-----:R-:W-:Y:S05]  /*3c580*/  @!P0 BRA `(.L_x_13469) ;  /* 0x0000000000048947 */ /* 0x001fea0003800000 */
[----:B------:R-:W-:Y:S01]  /*3c590*/  BPT.TRAP 0x1 ;  /* 0x000000040000795c */ /* 0x000fe20000300000 */
.L_x_13469:
[----:B------:R-:W-:Y:S05]  /*3c5a0*/  BSYNC B0 ;  /* 0x0000000000007941 */ /* 0x000fea0003800000 */
.L_x_13468:
        /* <DEDUP_REMOVED lines=13> */
.L_x_13471:
[----:B------:R-:W-:Y:S05]  /*3c680*/  BSYNC B0 ;  /* 0x0000000000007941 */ /* 0x000fea0003800000 */
.L_x_13470:
        /* <DEDUP_REMOVED lines=8> */
.L_x_13473:
[----:B------:R-:W-:Y:S05]  /*3c710*/  BSYNC B0 ;  /* 0x0000000000007941 */ /* 0x000fea0003800000 */
.L_x_13472:
[----:B------:R-:W2:Y:S04]  /*3c720*/  LDL.64 R12, [UR4] ;  /* 0x00000004ff0c7983 */ /* 0x000ea80008100a00 */
[----:B------:R-:W0:Y:S04]  /*3c730*/  LDL.64 R10, [UR4+0x58] ;  /* 0x00005804ff0a7983 */ /* 0x000e280008100a00 */
[----:B------:R-:W3:Y:S04]  /*3c740*/  LDL.64 R4, [UR4+0x48] ;  /* 0x00004804ff047983 */ /* 0x000ee80008100a00 */
[----:B------:R-:W4:Y:S04]  /*3c750*/  LDL.64 R6, [UR4+0x50] ;  /* 0x00005004ff067983 */ /* 0x000f280008100a00 */
[----:B--2---:R-:W2:Y:S04]  /*3c760*/  LD.E R13, desc[UR6][R12.64] ;  /* 0x000000060c0d7980 */ /* 0x004ea8000c101900 */
[----:B0----5:R-:W2:Y:S04]  /*3c770*/  LD.E.64 R8, desc[UR6][R10.64] ;  /* 0x000000060a087980 */ /* 0x021ea8000c101b00 */
[----:B---3--:R-:W3:Y:S04]  /*3c780*/  LD.E R16, desc[UR6][R4.64] ;  /* 0x0000000604107980 */ /* 0x008ee8000c101900 */
[----:B----4-:R-:W4:Y:S01]  /*3c790*/  LD.E.64 R14, desc[UR6][R6.64] ;  /* 0x00000006060e7980 */ /* 0x010f22000c101b00 */
[----:B------:R-:W-:Y:S05]  /*3c7a0*/  WARPSYNC.ALL ;  /* 0x0000000000007948 */ /* 0x000fea0003800000 */
[----:B------:R-:W-:Y:S01]  /*3c7b0*/  WARPGROUP.ARRIVE ;  /* 0x00000000000079c5 */ /* 0x000fe20000000000 */
[----:B------:R-:W-:Y:S01]  /*3c7c0*/  MOV R17, 0x1 ;  /* 0x0000000100117802 */ /* 0x000fe20000000f00 */
[----:B--2---:R-:W-:Y:S01]  /*3c7d0*/  IMAD R8, R13, 0xc00, R8 ;  /* 0x00000c000d087824 */ /* 0x004fe200078e0208 */
[----:B------:R-:W-:-:S02]  /*3c7e0*/  R2UR UR11, R9 ;  /* 0x00000000090b72ca */ /* 0x000fc400000e0000 */
[----:B---3--:R-:W-:Y:S02]  /*3c7f0*/  ISETP.NE.U32.AND P0, PT, R16, RZ, PT ;  /* 0x000000ff1000720c */ /* 0x008fe40003f05070 */
[----:B------:R-:W-:Y:S02]  /*3c800*/  R2UR UR10, R8 ;  /* 0x00000000080a72ca */ /* 0x000fe400000e0000 */
[----:B----4-:R-:W-:Y:S02]  /*3c810*/  R2UR UR8, R14 ;  /* 0x000000000e0872ca */ /* 0x010fe400000e0000 */
[----:B------:R-:W-:-:S07]  /*3c820*/  R2UR UR9, R15 ;  /* 0x000000000f0972ca */ /* 0x000fce00000e0000 */
[----:B------:R-:W-:-:S06]  /*3c830*/  VOTEU.ANY UP0, P0 ;  /* 0x00000000003f7886 */ /* 0x000fcc0000000100 */
[----:B------:R-:W-:Y:S03]  /*3c840*/  HGMMA.64x96x16.F32 R24, gdesc[UR8], R24, UP0, gsb0 ;  /* 0x01600000081879f0 */ /* 0x000fe6000b800818 */
        /* <DEDUP_REMOVED lines=100> */
[----:B------:R-:W-:Y:S01]  /*3ce90*/  MOV R13, R9 ;  /* 0x00000009000d7202 */ /* 0x000fe20000000f00 */
[----:B------:R-:W-:-:S03]  /*3cea0*/  WARPGROUP.ARRIVE ;  /* 0x00000000000079c5 */ /* 0x000fc60000000000 */
        /* <DEDUP_REMOVED lines=81> */
[----:B------:R-:W2:Y:S04]  /*3d3c0*/  LDL.64 R10, [UR4+0x18] ;  /* 0x00001804ff0a7983 */ /* 0x000ea80008100a00 */
[----:B------:R-:W3:Y:S01]  /*3d3d0*/  LDL.64 R8, [UR4] ;  /* 0x00000004ff087983 */ /* 0x000ee20008100a00 */
[----:B------:R-:W1:Y:S02]  /*3d3e0*/  S2R R74, SR_TID.X ;  /* 0x00000000004a7919 */ /* 0x000e640000002100 */
[----:B-1----:R-:W-:-:S04]  /*3d3f0*/  SHF.R.U32.HI R6, RZ, 0x7, R74 ;  /* 0x00000007ff067819 */ /* 0x002fc8000001164a */
        /* <DEDUP_REMOVED lines=9> */
.L_x_13476:
[----:B------:R-:W-:Y:S05]  /*3d490*/  BSYNC B0 ;  /* 0x0000000000007941 */ /* 0x000fea0003800000 */
.L_x_13475:
        /* <DEDUP_REMOVED lines=14> */
[----:B--2---:R-:W-:-:S03]  /*3d580*/  ISETP.NE.AND P0, PT, R4, 0x1, PT ;  /* 0x000000010400780c */ /* 0x004fc60003f05270 */
[----:B------:R-:W2:Y:S10]  /*3d590*/  LD.E R4, desc[UR6][R2.64+0x18] ;  /* 0x0000180602047980 */ /* 0x000eb4000c101900 */
[----:B------:R-:W2:Y:S04]  /*3d5a0*/  @P0 LD.E R15, desc[UR6][R2.64+0x28] ;  /* 0x00002806020f0980 */ /* 0x000ea8000c101900 */
[----:B------:R-:W2:Y:S01]  /*3d5b0*/  @P0 LD.E R16, desc[UR6][R2.64+0x2c] ;  /* 0x00002c0602100980 */ /* 0x000ea2000c101900 */
[----:B----4-:R-:W-:-:S04]  /*3d5c0*/  SHF.R.S32.HI R6, RZ, 0x1f, R5 ;  /* 0x0000001fff067819 */ /* 0x010fc80000011405 */
        /* <DEDUP_REMOVED lines=16> */
[----:B---3--:R-:W-:Y:S01]  /*3d6d0*/  IMAD R9, R72, 0x8, R9 ;  /* 0x0000000848097824 */ /* 0x008fe200078e0209 */
[----:B------:R-:W-:-:S02]  /*3d6e0*/  LOP3.LUT R7, R7, 0x3fffffe, RZ, 0xc0, !PT ;  /* 0x03fffffe07077812 */ /* 0x000fc400078ec0ff */
[----:B------:R-:W-:Y:S01]  /*3d6f0*/  LEA.HI R5, R14, R14, RZ, 0x1 ;  /* 0x0000000e0e057211 */ /* 0x000fe200078f08ff */
[----:B------:R-:W-:Y:S02]  /*3d700*/  IMAD.IADD R12, R11, 0x1, -R12 ;  /* 0x000000010b0c7824 */ /* 0x000fe400078e0a0c */
[----:B------:R-:W-:Y:S01]  /*3d710*/  IMAD.IADD R7, R6, 0x1, -R7 ;  /* 0x0000000106077824 */ /* 0x000fe200078e0a07 */
[----:B------:R-:W-:Y:S01]  /*3d720*/  LOP3.LUT R5, R5, 0x1ffffffe, RZ, 0xc0, !PT ;  /* 0x1ffffffe05057812 */ /* 0x000fe200078ec0ff */
[----:B------:R-:W-:-:S03]  /*3d730*/  IMAD.U32 R12, R9, 0x10, R12 ;  /* 0x00000010090c7824 */ /* 0x000fc600078e000c */
[----:B------:R-:W-:Y:S01]  /*3d740*/  IADD3 R5, R14, -R5, RZ ;  /* 0x800000050e057210 */ /* 0x000fe20007ffe0ff */
        /* <DEDUP_REMOVED lines=16> */
[----:B--2---:R-:W-:-:S05]  /*3d850*/  @P0 IMAD.HI.U32 R15, R12, R15, RZ ;  /* 0x0000000f0c0f0227 */ /* 0x004fca00078e00ff */
        /* <DEDUP_REMOVED lines=18> */
.L_x_13482:
[----:B------:R-:W-:Y:S05]  /*3d980*/  BSYNC B2 ;  /* 0x0000000000027941 */ /* 0x000fea0003800000 */
.L_x_13481:
[----:B------:R-:W-:Y:S01]  /*3d990*/  LOP3.LUT R7, RZ, R7, RZ, 0x33, !PT ;  /* 0x00000007ff077212 */ /* 0x000fe200078e33ff */
[----:B------:R-:W-:Y:S06]  /*3d9a0*/  BRA `(.L_x_13483) ;  /* 0x0000000000187947 */ /* 0x000fec0003800000 */
.L_x_13480:
[----:B------:R-:W-:-:S13]  /*3d9b0*/  ISETP.NE.AND P0, PT, R4, 0x1, PT ;  /* 0x000000010400780c */ /* 0x000fda0003f05270 */
[----:B------:R-:W-:Y:S05]  /*3d9c0*/  @!P0 BRA `(.L_x_13483) ;  /* 0x0000000000108947 */ /* 0x000fea0003800000 */
[----:B------:R-:W2:Y:S04]  /*3d9d0*/  LD.E R6, desc[UR6][R2.64+0x1c] ;  /* 0x00001c0602067980 */ /* 0x000ea8000c101900 */
[----:B------:R-:W3:Y:S01]  /*3d9e0*/  LD.E R10, desc[UR6][R2.64+0x20] ;  /* 0x00002006020a7980 */ /* 0x000ee2000c101900 */
[----:B--2---:R-:W-:-:S05]  /*3d9f0*/  IMAD.HI.U32 R7, R7, R6, RZ ;  /* 0x0000000607077227 */ /* 0x004fca00078e00ff */
[----:B---3--:R-:W-:-:S07]  /*3da00*/  SHF.R.U32.HI R7, RZ, R10, R7 ;  /* 0x0000000aff077219 */ /* 0x008fce0000011607 */
.L_x_13483:
[----:B------:R-:W-:Y:S05]  /*3da10*/  BSYNC B1 ;  /* 0x0000000000017941 */ /* 0x000fea0003800000 */
.L_x_13479:
[----:B------:R-:W-:-:S05]  /*3da20*/  IMAD R7, R4, R7, R8 ;  /* 0x0000000704077224 */ /* 0x000fca00078e0208 */
[----:B------:R-:W-:Y:S02]  /*3da30*/  VIMNMX R0, R0, R7, !PT ;  /* 0x0000000700007248 */ /* 0x000fe40007fe0100 */
[----:B------:R-:W-:-:S07]  /*3da40*/  VIADDMNMX R5, R7, R4, R5, PT ;  /* 0x0000000407057246 */ /* 0x000fce0003800105 */
.L_x_13478:
[----:B------:R-:W-:Y:S05]  /*3da50*/  BSYNC B0 ;  /* 0x0000000000007941 */ /* 0x000fea0003800000 */
.L_x_13477:
[C---:B------:R-:W-:Y:S01]  /*3da60*/  ISETP.GE.AND P0, PT, R75.reuse, 0x2, PT ;  /* 0x000000024b00780c */ /* 0x040fe20003f06270 */
[----:B------:R-:W0:Y:S01]  /*3da70*/  SHFL.IDX PT, R12, R12, 0x1, 0x1c1f ;  /* 0x003c1f000c0c7f89 */ /* 0x000e2200000e0000 */
[C---:B------:R-:W-:Y:S01]  /*3da80*/  ISETP.GE.AND P4, PT, R75.reuse, 0xa, PT ;  /* 0x0000000a4b00780c */ /* 0x040fe20003f86270 */
[----:B------:R-:W-:Y:S01]  /*3da90*/  BSSY B0, `(.L_x_13484) ;  /* 0x000008e000007945 */ /* 0x000fe20003800000 */
        /* <DEDUP_REMOVED lines=10> */
[----:B------:R-:W-:Y:S01]  /*3db40*/  ISETP.LT.OR P3, PT, R5, 0x9, P3 ;  /* 0x000000090500780c */ /* 0x000fe20001f61670 */
[----:B0-----:R-:W-:Y:S01]  /*3db50*/  IMAD.IADD R6, R21, 0x1, R12 ;  /* 0x0000000115067824 */ /* 0x001fe200078e020c */
[----:B------:R-:W-:Y:S02]  /*3db60*/  ISETP.GT.AND P2, PT, R0, 0x10, !P4 ;  /* 0x000000100000780c */ /* 0x000fe40006744270 */
[----:B------:R-:W-:Y:S02]  /*3db70*/  FSEL R28, R28, -INF , !P3 ;  /* 0xff8000001c1c7808 */ /* 0x000fe40005800000 */
        /* <DEDUP_REMOVED lines=74> */
[----:B------:R-:W-:-:S02]  /*3e020*/  VIADDMNMX R7, R12, R17, R14, PT ;  /* 0x000000110c077246 */ /* 0x000fc4000380010e */
        /* <DEDUP_REMOVED lines=39> */
.L_x_13489:
[----:B------:R-:W-:Y:S05]  /*3e2a0*/  BSYNC B2 ;  /* 0x0000000000027941 */ /* 0x000fea0003800000 */
.L_x_13488:
[----:B------:R-:W-:Y:S01]  /*3e2b0*/  LOP3.LUT R13, RZ, R13, RZ, 0x33, !PT ;  /* 0x0000000dff0d7212 */ /* 0x000fe200078e33ff */
[----:B------:R-:W-:Y:S06]  /*3e2c0*/  BRA `(.L_x_13490) ;  /* 0x0000000000187947 */ /* 0x000fec0003800000 */
.L_x_13487:
[----:B------:R-:W-:-:S13]  /*3e2d0*/  ISETP.NE.AND P6, PT, R4, 0x1, PT ;  /* 0x000000010400780c */ /* 0x000fda0003fc5270 */
[----:B------:R-:W-:Y:S05]  /*3e2e0*/  @!P6 BRA `(.L_x_13490) ;  /* 0x000000000010e947 */ /* 0x000fea0003800000 */
[----:B------:R-:W2:Y:S04]  /*3e2f0*/  LD.E R0, desc[UR6][R2.64+0x1c] ;  /* 0x00001c0602007980 */ /* 0x000ea8000c101900 */
[----:B------:R-:W3:Y:S01]  /*3e300*/  LD.E R10, desc[UR6][R2.64+0x20] ;  /* 0x00002006020a7980 */ /* 0x000ee2000c101900 */
[----:B--2---:R-:W-:-:S05]  /*3e310*/  IMAD.HI.U32 R13, R13, R0, RZ ;  /* 0x000000000d0d7227 */ /* 0x004fca00078e00ff */
[----:B---3--:R-:W-:-:S07]  /*3e320*/  SHF.R.U32.HI R13, RZ, R10, R13 ;  /* 0x0000000aff0d7219 */ /* 0x008fce000001160d */
.L_x_13490:
[----:B------:R-:W-:Y:S05]  /*3e330*/  BSYNC B1 ;  /* 0x0000000000017941 */ /* 0x000fea0003800000 */
.L_x_13486:
[----:B------:R-:W-:-:S05]  /*3e340*/  IMAD R13, R4, R13, R8 ;  /* 0x0000000d040d7224 */ /* 0x000fca00078e0208 */
[----:B------:R-:W-:Y:S02]  /*3e350*/  VIADDMNMX R7, R13, R4, R7, PT ;  /* 0x000000040d077246 */ /* 0x000fe40003800107 */
[----:B------:R-:W-:-:S07]  /*3e360*/  VIMNMX R6, R6, R13, !PT ;  /* 0x0000000d06067248 */ /* 0x000fce0007fe0100 */
.L_x_13485:
[----:B------:R-:W-:Y:S05]  /*3e370*/  BSYNC B0 ;  /* 0x0000000000007941 */ /* 0x000fea0003800000 */
.L_x_13484:
[----:B------:R-:W2:Y:S01]  /*3e380*/  LDL.64 R2, [UR4+0x70] ;  /* 0x00007004ff027983 */ /* 0x000ea20008100a00 */
[C---:B------:R-:W-:Y:S02]  /*3e390*/  ISETP.GT.AND P0, PT, R6.reuse, 0x1, !P0 ;  /* 0x000000010600780c */ /* 0x040fe40004704270 */
[----:B------:R-:W-:Y:S01]  /*3e3a0*/  ISETP.GT.AND P1, PT, R6, 0x8, !P1 ;  /* 0x000000080600780c */ /* 0x000fe20004f24270 */
[----:B------:R-:W-:Y:S01]  /*3e3b0*/  STL [R1+0x494], R18 ;  /* 0x0004941201007387 */ /* 0x000fe20000100800 */
        /* <DEDUP_REMOVED lines=100> */
[----:B------:R-:W-:Y:S02]  /*3ea00*/  FMNMX.FTZ R9, R63, R4, !PT ;  /* 0x000000043f097209 */ /* 0x000fe40007810000 */
[----:B------:R-:W-:Y:S02]  /*3ea10*/  ISETP.GT.AND P0, PT, R6, 0x59, !P6 ;  /* 0x000000590600780c */ /* 0x000fe40007704270 */
[----:B------:R-:W-:Y:S02]  /*3ea20*/  ISETP.LT.OR P5, PT, R7, 0x59, P5 ;  /* 0x000000590700780c */ /* 0x000fe40002fa1670 */
[----:B------:R-:W-:-:S02]  /*3ea30*/  FSEL R67, R67, -INF , !P4 ;  /* 0xff80000043437808 */ /* 0x000fc40006000000 */
[----:B------:R-:W-:Y:S02]  /*3ea40*/  FMNMX.FTZ R4, R66, R9, !PT ;  /* 0x0000000942047209 */ /* 0x000fe40007810000 */
[----:B------:R-:W-:Y:S02]  /*3ea50*/  ISETP.LT.OR P0, PT, R7, 0x5a, P0 ;  /* 0x0000005a0700780c */ /* 0x000fe40000701670 */
[----:B------:R-:W-:Y:S02]  /*3ea60*/  FSEL R70, R70, -INF , !P5 ;  /* 0xff80000046467808 */ /* 0x000fe40006800000 */
[----:B------:R-:W-:Y:S02]  /*3ea70*/  FMNMX.FTZ R7, R67, R4, !PT ;  /* 0x0000000443077209 */ /* 0x000fe40007810000 */
[----:B------:R-:W-:Y:S02]  /*3ea80*/  FSEL R71, R71, -INF , !P0 ;  /* 0xff80000047477808 */ /* 0x000fe40004000000 */
        /* <DEDUP_REMOVED lines=28> */
[----:B0-----:R-:W-:Y:S02]  /*3ec50*/  FMNMX.FTZ R8, R9, R4, !PT ;  /* 0x0000000409087209 */ /* 0x001fe40007810000 */
        /* <DEDUP_REMOVED lines=33> */
[----:B------:R-:W-:-:S07]  /*3ee70*/  FFMA.FTZ R214, R33, R4, -R17 ;  /* 0x0000000421d67223 */ /* 0x000fce0000010811 */
[----:B------:R-:W2:Y:S01]  /*3ee80*/  MUFU.EX2 R26, R26 ;  /* 0x0000001a001a7308 */ /* 0x000ea20000000800 */
[----:B------:R-:W-:-:S07]  /*3ee90*/  FFMA.FTZ R210, R35, R4, -R3 ;  /* 0x0000000423d27223 */ /* 0x000fce0000010803 */
[----:B------:R-:W3:Y:S01]  /*3eea0*/  MUFU.EX2 R24, R24 ;  /* 0x0000001800187308 */ /* 0x000ee20000000800 */
[----:B------:R-:W-:-:S07]  /*3eeb0*/  FFMA.FTZ R211, R36, R4, -R17 ;  /* 0x0000000424d37223 */ /* 0x000fce0000010811 */
[----:B------:R-:W4:Y:S01]  /*3eec0*/  MUFU.EX2 R170, R170 ;  /* 0x000000aa00aa7308 */ /* 0x000f220000000800 */
[----:B------:R-:W-:-:S07]  /*3eed0*/  FFMA.FTZ R204, R38, R4, -R3 ;  /* 0x0000000426cc7223 */ /* 0x000fce0000010803 */
[----:B------:R-:W4:Y:S01]  /*3eee0*/  MUFU.EX2 R171, R171 ;  /* 0x000000ab00ab7308 */ /* 0x000f220000000800 */
[----:B0-----:R-:W-:Y:S01]  /*3eef0*/  FADD.FTZ R5, R168, R27 ;  /* 0x0000001ba8057221 */ /* 0x001fe20000010000 */
[----:B------:R-:W-:-:S06]  /*3ef00*/  FFMA.FTZ R212, R37, R4, -R17 ;  /* 0x0000000425d47223 */ /* 0x000fcc0000010811 */
[----:B------:R-:W0:Y:S01]  /*3ef10*/  MUFU.EX2 R213, R213 ;  /* 0x000000d500d57308 */ /* 0x000e220000000800 */
[----:B-1----:R-:W-:Y:S01]  /*3ef20*/  FADD.FTZ R9, R25, R169 ;  /* 0x000000a919097221 */ /* 0x002fe20000010000 */
[----:B------:R-:W-:-:S06]  /*3ef30*/  FFMA.FTZ R205, R39, R4, -R3 ;  /* 0x0000000427cd7223 */ /* 0x000fcc0000010803 */
[----:B------:R-:W1:Y:S01]  /*3ef40*/  MUFU.EX2 R209, R209 ;  /* 0x000000d100d17308 */ /* 0x000e620000000800 */
[----:B--2---:R-:W-:Y:S01]  /*3ef50*/  FADD.FTZ R5, R26, R5 ;  /* 0x000000051a057221 */ /* 0x004fe20000010000 */
[----:B------:R-:W-:-:S06]  /*3ef60*/  FFMA.FTZ R11, R40, R4, -R17 ;  /* 0x00000004280b7223 */ /* 0x000fcc0000010811 */
[----:B------:R-:W2:Y:S01]  /*3ef70*/  MUFU.EX2 R214, R214 ;  /* 0x000000d600d67308 */ /* 0x000ea20000000800 */
        /* <DEDUP_REMOVED lines=16> */
[----:B---3--:R-:W-:-:S06]  /*3f080*/  FADD.FTZ R5, R210, R9 ;  /* 0x00000009d2057221 */ /* 0x008fcc0000010000 */
[----:B------:R-:W2:Y:S01]  /*3f090*/  MUFU.EX2 R11, R11 ;  /* 0x0000000b000b7308 */ /* 0x000ea20000000800 */
        /* <DEDUP_REMOVED lines=10> */
[----:B-1----:R-:W-:-:S06]  /*3f140*/  FADD.FTZ R5, R205, R2 ;  /* 0x00000002cd057221 */ /* 0x002fcc0000010000 */
[----:B------:R-:W0:Y:S01]  /*3f150*/  MUFU.EX2 R15, R15 ;  /* 0x0000000f000f7308 */ /* 0x000e220000000800 */
[-C--:B------:R-:W-:Y:S01]  /*3f160*/  FFMA.FTZ R177, R49, R4.reuse, -R17 ;  /* 0x0000000431b17223 */ /* 0x080fe20000010811 */
[----:B------:R-:W-:-:S06]  /*3f170*/  FFMA.FTZ R190, R51, R4, -R3 ;  /* 0x0000000433be7223 */ /* 0x000fcc0000010803 */
[----:B------:R-:W1:Y:S01]  /*3f180*/  MUFU.EX2 R176, R176 ;  /* 0x000000b000b07308 */ /* 0x000e620000000800 */
[-CC-:B------:R-:W-:Y:S01]  /*3f190*/  FFMA.FTZ R189, R52, R4.reuse, -R17.reuse ;  /* 0x0000000434bd7223 */ /* 0x180fe20000010811 */
[-CC-:B------:R-:W-:Y:S01]  /*3f1a0*/  FFMA.FTZ R179, R53, R4.reuse, -R17.reuse ;  /* 0x0000000435b37223 */ /* 0x180fe20000010811 */
[-CC-:B------:R-:W-:Y:S01]  /*3f1b0*/  FFMA.FTZ R200, R56, R4.reuse, -R17.reuse ;  /* 0x0000000438c87223 */ /* 0x180fe20000010811 */
[-CC-:B------:R-:W-:Y:S01]  /*3f1c0*/  FFMA.FTZ R193, R57, R4.reuse, -R17.reuse ;  /* 0x0000000439c17223 */ /* 0x180fe20000010811 */
[----:B------:R-:W-:-:S03]  /*3f1d0*/  FFMA.FTZ R202, R60, R4, -R17 ;  /* 0x000000043cca7223 */ /* 0x000fc60000010811 */
[----:B------:R-:W1:Y:S01]  /*3f1e0*/  MUFU.EX2 R14, R14 ;  /* 0x0000000e000e7308 */ /* 0x000e620000000800 */
[-CC-:B------:R-:W-:Y:S01]  /*3f1f0*/  FFMA.FTZ R201, R61, R4.reuse, -R17.reuse ;  /* 0x000000043dc97223 */ /* 0x180fe20000010811 */
[-CC-:B------:R-:W-:Y:S01]  /*3f200*/  FFMA.FTZ R228, R64, R4.reuse, -R17.reuse ;  /* 0x0000000440e47223 */ /* 0x180fe20000010811 */
[-CC-:B------:R-:W-:Y:S01]  /*3f210*/  FFMA.FTZ R215, R65, R4.reuse, -R17.reuse ;  /* 0x0000000441d77223 */ /* 0x180fe20000010811 */
[-CC-:B------:R-:W-:Y:S01]  /*3f220*/  FFMA.FTZ R68, R68, R4.reuse, -R17.reuse ;  /* 0x0000000444447223 */ /* 0x180fe20000010811 */
[----:B------:R-:W-:-:S03]  /*3f230*/  FFMA.FTZ R229, R69, R4, -R17 ;  /* 0x0000000445e57223 */ /* 0x000fc60000010811 */
[----:B------:R-:W1:Y:S01]  /*3f240*/  MUFU.EX2 R175, R175 ;  /* 0x000000af00af7308 */ /* 0x000e620000000800 */
[----:B--2---:R-:W-:Y:S01]  /*3f250*/  FADD.FTZ R17, R11, R12 ;  /* 0x0000000c0b117221 */ /* 0x004fe20000010000 */
[----:B---3--:R-:W-:Y:S01]  /*3f260*/  FADD.FTZ R5, R0, R5 ;  /* 0x0000000500057221 */ /* 0x008fe20000010000 */
[----:B------:R-:W-:-:S05]  /*3f270*/  FFMA.FTZ R8, R54, R4, -R3 ;  /* 0x0000000436087223 */ /* 0x000fca0000010803 */
[----:B------:R-:W2:Y:S01]  /*3f280*/  MUFU.EX2 R178, R178 ;  /* 0x000000b200b27308 */ /* 0x000ea20000000800 */
[----:B----4-:R-:W-:Y:S01]  /*3f290*/  FADD.FTZ R2, R10, R17 ;  /* 0x000000110a027221 */ /* 0x010fe20000010000 */
[----:B------:R-:W-:-:S06]  /*3f2a0*/  FADD.FTZ R5, R16, R5 ;  /* 0x0000000510057221 */ /* 0x000fcc0000010000 */
[----:B------:R-:W3:Y:S01]  /*3f2b0*/  MUFU.EX2 R191, R191 ;  /* 0x000000bf00bf7308 */ /* 0x000ee20000000800 */
[----:B------:R-:W-:Y:S01]  /*3f2c0*/  FFMA.FTZ R192, R55, R4, -R3 ;  /* 0x0000000437c07223 */ /* 0x000fe20000010803 */
[----:B0-----:R-:W-:Y:S01]  /*3f2d0*/  FADD.FTZ R17, R15, R2 ;  /* 0x000000020f117221 */ /* 0x001fe20000010000 */
[----:B-1----:R-:W-:-:S05]  /*3f2e0*/  FADD.FTZ R2, R176, R5 ;  /* 0x00000005b0027221 */ /* 0x002fca0000010000 */
[----:B------:R-:W0:Y:S01]  /*3f2f0*/  MUFU.EX2 R177, R177 ;  /* 0x000000b100b17308 */ /* 0x000e220000000800 */
[----:B------:R-:W-:-:S07]  /*3f300*/  FFMA.FTZ R203, R58, R4, -R3 ;  /* 0x000000043acb7223 */ /* 0x000fce0000010803 */
[----:B------:R-:W1:Y:S01]  /*3f310*/  MUFU.EX2 R190, R190 ;  /* 0x000000be00be7308 */ /* 0x000e620000000800 */
[----:B------:R-:W-:Y:S01]  /*3f320*/  FADD.FTZ R17, R14, R17 ;  /* 0x000000110e117221 */ /* 0x000fe20000010000 */
[----:B------:R-:W-:-:S06]  /*3f330*/  FADD.FTZ R2, R175, R2 ;  /* 0x00000002af027221 */ /* 0x000fcc0000010000 */
[----:B------:R-:W4:Y:S01]  /*3f340*/  MUFU.EX2 R189, R189 ;  /* 0x000000bd00bd7308 */ /* 0x000f220000000800 */
[----:B------:R-:W-:-:S07]  /*3f350*/  FFMA.FTZ R9, R59, R4, -R3 ;  /* 0x000000043b097223 */ /* 0x000fce0000010803 */
[----:B------:R-:W4:Y:S01]  /*3f360*/  MUFU.EX2 R8, R8 ;  /* 0x0000000800087308 */ /* 0x000f220000000800 */
[----:B--2---:R-:W-:Y:S01]  /*3f370*/  FADD.FTZ R28, R178, R17 ;  /* 0x00000011b21c7221 */ /* 0x004fe20000010000 */
[----:B---3--:R-:W-:-:S06]  /*3f380*/  FADD.FTZ R5, R191, R2 ;  /* 0x00000002bf057221 */ /* 0x008fcc0000010000 */
[----:B------:R-:W2:Y:S01]  /*3f390*/  MUFU.EX2 R179, R179 ;  /* 0x000000b300b37308 */ /* 0x000ea20000000800 */
[----:B------:R-:W-:-:S07]  /*3f3a0*/  FFMA.FTZ R13, R62, R4, -R3 ;  /* 0x000000043e0d7223 */ /* 0x000fce0000010803 */
[----:B------:R-:W3:Y:S01]  /*3f3b0*/  MUFU.EX2 R192, R192 ;  /* 0x000000c000c07308 */ /* 0x000ee20000000800 */
[----:B0-----:R-:W-:Y:S01]  /*3f3c0*/  FADD.FTZ R28, R177, R28 ;  /* 0x0000001cb11c7221 */ /* 0x001fe20000010000 */
[----:B-1----:R-:W-:-:S06]  /*3f3d0*/  FADD.FTZ R5, R190, R5 ;  /* 0x00000005be057221 */ /* 0x002fcc0000010000 */
[----:B------:R-:W0:Y:S01]  /*3f3e0*/  MUFU.EX2 R200, R200 ;  /* 0x000000c800c87308 */ /* 0x000e220000000800 */
[----:B------:R-:W-:-:S07]  /*3f3f0*/  FFMA.FTZ R12, R63, R4, -R3 ;  /* 0x000000043f0c7223 */ /* 0x000fce0000010803 */
[----:B------:R-:W1:Y:S01]  /*3f400*/  MUFU.EX2 R203, R203 ;  /* 0x000000cb00cb7308 */ /* 0x000e620000000800 */
[----:B----4-:R-:W-:Y:S01]  /*3f410*/  FADD.FTZ R28, R189, R28 ;  /* 0x0000001cbd1c7221 */ /* 0x010fe20000010000 */
        /* <DEDUP_REMOVED lines=21> */
[----:B------:R-:W2:Y:S08]  /*3f570*/  MUFU.EX2 R215, R215 ;  /* 0x000000d700d77308 */ /* 0x000eb00000000800 */
[----:B------:R-:W3:Y:S01]  /*3f580*/  MUFU.EX2 R17, R17 ;  /* 0x0000001100117308 */ /* 0x000ee20000000800 */
[----:B0-----:R-:W-:Y:S01]  /*3f590*/  FADD.FTZ R5, R201, R4 ;  /* 0x00000004c9057221 */ /* 0x001fe20000010000 */
[----:B-1----:R-:W-:-:S06]  /*3f5a0*/  FADD.FTZ R3, R12, R3 ;  /* 0x000000030c037221 */ /* 0x002fcc0000010000 */
[----:B------:R-:W0:Y:S08]  /*3f5b0*/  MUFU.EX2 R18, R68 ;  /* 0x0000004400127308 */ /* 0x000e300000000800 */
[----:B------:R-:W1:Y:S01]  /*3f5c0*/  MUFU.EX2 R174, R174 ;  /* 0x000000ae00ae7308 */ /* 0x000e620000000800 */
[----:B----4-:R-:W-:Y:S01]  /*3f5d0*/  FADD.FTZ R2, R228, R5 ;  /* 0x00000005e4027221 */ /* 0x010fe20000010000 */
[----:B------:R-:W-:-:S06]  /*3f5e0*/  FADD.FTZ R4, R20, R3 ;  /* 0x0000000314047221 */ /* 0x000fcc0000010000 */
[----:B------:R-:W4:Y:S08]  /*3f5f0*/  MUFU.EX2 R229, R229 ;  /* 0x000000e500e57308 */ /* 0x000f300000000800 */
[----:B------:R-:W4:Y:S01]  /*3f600*/  MUFU.EX2 R21, R21 ;  /* 0x0000001500157308 */ /* 0x000f220000000800 */
[----:B--2---:R-:W-:Y:S01]  /*3f610*/  FADD.FTZ R2, R215, R2 ;  /* 0x00000002d7027221 */ /* 0x004fe20000010000 */
[----:B---3--:R-:W-:-:S03]  /*3f620*/  FADD.FTZ R3, R17, R4 ;  /* 0x0000000411037221 */ /* 0x008fc60000010000 */
[----:B0-----:R-:W-:Y:S01]  /*3f630*/  FADD.FTZ R2, R18, R2 ;  /* 0x0000000212027221 */ /* 0x001fe20000010000 */
[----:B-1----:R-:W-:-:S03]  /*3f640*/  FADD.FTZ R4, R174, R3 ;  /* 0x00000003ae047221 */ /* 0x002fc60000010000 */
[----:B----4-:R-:W-:Y:S01]  /*3f650*/  FADD.FTZ R31, R229, R2 ;  /* 0x00000002e51f7221 */ /* 0x010fe20000010000 */
[----:B------:R-:W-:-:S04]  /*3f660*/  FADD.FTZ R33, R21, R4 ;  /* 0x0000000415217221 */ /* 0x000fc80000010000 */
[----:B------:R-:W-:Y:S04]  /*3f670*/  ST.E desc[UR6][R6.64+0x10], R31 ;  /* 0x0000101f06007985 */ /* 0x000fe8000c101906 */
[----:B------:R0:W-:Y:S04]  /*3f680*/  ST.E desc[UR6][R6.64+0x14], R33 ;  /* 0x0000142106007985 */ /* 0x0001e8000c101906 */
[----:B------:R-:W2:Y:S04]  /*3f690*/  LDL.64 R28, [UR4] ;  /* 0x00000004ff1c7983 */ /* 0x000ea80008100a00 */
[----:B------:R-:W3:Y:S04]  /*3f6a0*/  LDL.64 R4, [UR4+0x98] ;  /* 0x00009804ff047983 */ /* 0x000ee80008100a00 */
[----:B------:R-:W4:Y:S01]  /*3f6b0*/  LDL.64 R2, [UR4+0x80] ;  /* 0x00008004ff027983 */ /* 0x000f220008100a00 */
[----:B------:R-:W-:-:S03]  /*3f6c0*/  LEA.HI R74, R74, 0x8, RZ, 0x19 ;  /* 0x000000084a4a7811 */ /* 0x000fc600078fc8ff */
[----:B0-----:R-:W4:Y:S02]  /*3f6d0*/  LDL.64 R6, [UR4+0x88] ;  /* 0x00008804ff067983 */ /* 0x001f240008100a00 */
[----:B------:R0:W-:Y:S06]  /*3f6e0*/  BAR.SYNC.DEFER_BLOCKING R74, 0x100 ;  /* 0x0004004a0000751d */ /* 0x0001ec0000010000 */
        /* <DEDUP_REMOVED lines=76> */
[----:B--2---:R-:W-:-:S03]  /*3fbb0*/  IMAD R4, R29, 0xc00, R4 ;  /* 0x00000c001d047824 */ /* 0x004fc600078e0204 */
[----:B------:R-:W2:Y:S04]  /*3fbc0*/  LD.E R103, desc[UR6][R2.64+0x16c] ;  /* 0x00016c0602677980 */ /* 0x000ea8000c101900 */
[----:B---3--:R-:W-:Y:S04]  /*3fbd0*/  ST.E desc[UR6][R2.64], R35 ;  /* 0x0000002302007985 */ /* 0x008fe8000c101906 */
[----:B----4-:R-:W-:Y:S04]  /*3fbe0*/  ST.E desc[UR6][R2.64+0x4], R37 ;  /* 0x0000042502007985 */ /* 0x010fe8000c101906 */
        /* <DEDUP_REMOVED lines=14> */
[----:B------:R-:W2:Y:S04]  /*3fcd0*/  LD.E R29, desc[UR6][R2.64+0x44] ;  /* 0x00004406021d7980 */ /* 0x000ea8000c101900 */
[----:B0-----:R-:W2:Y:S04]  /*3fce0*/  LD.E R31, desc[UR6][R2.64+0x4c] ;  /* 0x00004c06021f7980 */ /* 0x001ea8000c101900 */
[----:B-1----:R-:W2:Y:S04]  /*3fcf0*/  LD.E R33, desc[UR6][R2.64+0x54] ;  /* 0x0000540602217980 */ /* 0x002ea8000c101900 */
[----:B------:R-:W2:Y:S04]  /*3fd00*/  LD.E R35, desc[UR6][R2.64+0x5c] ;  /* 0x00005c0602237980 */ /* 0x000ea8000c101900 */
[----:B------:R-:W2:Y:S04]  /*3fd10*/  LD.E R37, desc[UR6][R2.64+0x64] ;  /* 0x0000640602257980 */ /* 0x000ea8000c101900 */
        /* <DEDUP_REMOVED lines=170> */
[----:B------:R0:W-:Y:S01]  /*407c0*/  ST.E desc[UR6][R2.64], R24 ;  /* 0x0000001802007985 */ /* 0x0001e2000c101906 */
[----:B------:R-:W-:Y:S01]  /*407d0*/  F2FP.F16.F32.PACK_AB R168, R214, R213 ;  /* 0x000000d5d6a8723e */ /* 0x000fe200000000ff */
[----:B------:R-:W-:Y:S02]  /*407e0*/  IMAD.MOV.U32 R214, RZ, RZ, 0x1 ;  /* 0x00000001ffd67424 */ /* 0x000fe400078e00ff */
[----:B------:R1:W-:Y:S04]  /*407f0*/  ST.E desc[UR6][R2.64+0x4], R25 ;  /* 0x0000041902007985 */ /* 0x0003e8000c101906 */
[----:B------:R2:W-:Y:S01]  /*40800*/  ST.E desc[UR6][R2.64+0x8], R26 ;  /* 0x0000081a02007985 */ /* 0x0005e2000c101906 */
[----:B0-----:R-:W-:-:S02]  /*40810*/  VIADD R24, R4, 0x80 ;  /* 0x0000008004187836 */ /* 0x001fc40000000000 */
[----:B-1----:R-:W-:Y:S01]  /*40820*/  IMAD.MOV.U32 R25, RZ, RZ, R5 ;  /* 0x000000ffff197224 */ /* 0x002fe200078e0005 */
[----:B------:R0:W-:Y:S02]  /*40830*/  ST.E desc[UR6][R2.64+0xc], R27 ;  /* 0x00000c1b02007985 */ /* 0x0001e4000c101906 */
[----:B------:R-:W-:Y:S02]  /*40840*/  R2UR UR10, R24 ;  /* 0x00000000180a72ca */ /* 0x000fe400000e0000 */
[----:B------:R1:W-:Y:S01]  /*40850*/  ST.E desc[UR6][R2.64+0x10], R28 ;  /* 0x0000101c02007985 */ /* 0x0003e2000c101906 */
[----:B------:R-:W-:-:S03]  /*40860*/  R2UR UR11, R25 ;  /* 0x00000000190b72ca */ /* 0x000fc600000e0000 */
        /* <DEDUP_REMOVED lines=124> */
[----:B------:R-:W4:Y:S04]  /*41030*/  LD.E R24, desc[UR6][R2.64] ;  /* 0x0000000602187980 */ /* 0x000f28000c101900 */
[----:B------:R-:W4:Y:S04]  /*41040*/  LD.E R25, desc[UR6][R2.64+0x4] ;  /* 0x0000040602197980 */ /* 0x000f28000c101900 */
[----:B--2---:R-:W2:Y:S04]  /*41050*/  LD.E R26, desc[UR6][R2.64+0x8] ;  /* 0x00000806021a7980 */ /* 0x004ea8000c101900 */
[----:B0-----:R-:W2:Y:S04]  /*41060*/  LD.E R27, desc[UR6][R2.64+0xc] ;  /* 0x00000c06021b7980 */ /* 0x001ea8000c101900 */
[----:B-1----:R-:W2:Y:S04]  /*41070*/  LD.E R28, desc[UR6][R2.64+0x10] ;  /* 0x00001006021c7980 */ /* 0x002ea8000c101900 */
        /* <DEDUP_REMOVED lines=123> */
[----:B------:R-:W-:Y:S01]  /*41830*/  IMAD.MOV.U32 R171, RZ, RZ, R18 ;  /* 0x000000ffffab7224 */ /* 0x000fe200078e0012 */
[----:B------:R-:W-:-:S02]  /*41840*/  F2FP.F16.F32.PACK_AB R170, R212, R211 ;  /* 0x000000d3d4aa723e */ /* 0x000fc400000000ff */
[----:B------:R-:W-:Y:S01]  /*41850*/  F2FP.F16.F32.PACK_AB R169, R210, R209 ;  /* 0x000000d1d2a9723e */ /* 0x000fe200000000ff */
[----:B------:R-:W-:Y:S01]  /*41860*/  IMAD.MOV.U32 R213, RZ, RZ, R171 ;  /* 0x000000ffffd57224 */ /* 0x000fe200078e00ab */
[----:B------:R-:W-:Y:S01]  /*41870*/  F2FP.F16.F32.PACK_AB R171, R205, R204 ;  /* 0x000000cccdab723e */ /* 0x000fe200000000ff */
[----:B------:R0:W5:Y:S03]  /*41880*/  LDL.LU R18, [R1+0x494] ;  /* 0x0004940001127983 */ /* 0x0001660000300800 */
[----:B--2---:R-:W-:-:S06]  /*41890*/  WARPGROUP.ARRIVE ;  /* 0x00000000000079c5 */ /* 0x004fcc0000000000 */
[----:B------:R-:W-:Y:S03]  /*418a0*/  HGMMA.64x256x16.F32 R24, R168, gdesc[UR8].tnspB, R24, gsb0 ;  /* 0x43e00008a8187df0 */ /* 0x000fe60008000818 */
[----:B------:R-:W-:Y:S02]  /*418b0*/  WARPGROUP.DEPBAR.LE gsb0, 0x0 ;  /* 0x00008000000079c5 */ /* 0x000fe40000010000 */
[----:B------:R1:W-:Y:S04]  /*418c0*/  ST.E desc[UR6][R2.64], R24 ;  /* 0x0000001802007985 */ /* 0x0003e8000c101906 */
[----:B------:R2:W-:Y:S04]  /*418d0*/  ST.E desc[UR6][R2.64+0x4], R25 ;  /* 0x0000041902007985 */ /* 0x0005e8000c101906 */
[----:B------:R3:W-:Y:S01]  /*418e0*/  ST.E desc[UR6][R2.64+0x8], R26 ;  /* 0x0000081a02007985 */ /* 0x0007e2000c101906 */
[----:B-1----:R-:W-:-:S02]  /*418f0*/  VIADD R24, R4, 0x100 ;  /* 0x0000010004187836 */ /* 0x002fc40000000000 */
[----:B--2---:R-:W-:Y:S01]  /*41900*/  IMAD.MOV.U32 R25, RZ, RZ, R5 ;  /* 0x000000ffff197224 */ /* 0x004fe200078e0005 */
        /* <DEDUP_REMOVED lines=130> */
[----:B---3--:R-:W3:Y:S04]  /*42130*/  LD.E R26, desc[UR6][R2.64+0x8] ;  /* 0x00000806021a7980 */ /* 0x008ee8000c101900 */
[----:B-1----:R-:W3:Y:S04]  /*42140*/  LD.E R27, desc[UR6][R2.64+0xc] ;  /* 0x00000c06021b7980 */ /* 0x002ee8000c101900 */
[----:B--2---:R-:W3:Y:S04]  /*42150*/  LD.E R28, desc[UR6][R2.64+0x10] ;  /* 0x00001006021c7980 */ /* 0x004ee8000c101900 */
[----:B----4-:R-:W3:Y:S04]  /*42160*/  LD.E R29, desc[UR6][R2.64+0x14] ;  /* 0x00001406021d7980 */ /* 0x010ee8000c101900 */
[----:B0-----:R-:W3:Y:S04]  /*42170*/  LD.E R30, desc[UR6][R2.64+0x18] ;  /* 0x00001806021e7980 */ /* 0x001ee8000c101900 */
        /* <DEDUP_REMOVED lines=121> */
[----:B------:R-:W-:-:S02]  /*42910*/  F2FP.F16.F32.PACK_AB R168, R10, R11 ;  /* 0x0000000b0aa8723e */ /* 0x000fc400000000ff */
[----:B------:R-:W-:Y:S02]  /*42920*/  F2FP.F16.F32.PACK_AB R170, R14, R15 ;  /* 0x0000000f0eaa723e */ /* 0x000fe400000000ff */
[----:B------:R-:W-:Y:S02]  /*42930*/  F2FP.F16.F32.PACK_AB R169, R16, R0 ;  /* 0x0000000010a9723e */ /* 0x000fe400000000ff */
[----:B------:R-:W-:-:S04]  /*42940*/  F2FP.F16.F32.PACK_AB R171, R175, R176 ;  /* 0x000000b0afab723e */ /* 0x000fc800000000ff */
[----:B---3--:R-:W-:-:S06]  /*42950*/  WARPGROUP.ARRIVE ;  /* 0x00000000000079c5 */ /* 0x008fcc0000000000 */
        /* <DEDUP_REMOVED lines=266> */
[----:B------:R-:W-:-:S04]  /*43a00*/  F2FP.F16.F32.PACK_AB R171, R192, R8 ;  /* 0x00000008c0ab723e */ /* 0x000fc800000000ff */
[----:B--2---:R-:W-:-:S06]  /*43a10*/  WARPGROUP.ARRIVE ;  /* 0x00000000000079c5 */ /* 0x004fcc0000000000 */
        /* <DEDUP_REMOVED lines=931> */
.L_x_13492:
[----:B------:R-:W-:Y:S05]  /*47450*/  BSYNC B0 ;  /* 0x0000000000007941 */ /* 0x000fea0003800000 */
.L_x_13491:
[----:B------:R-:W2:Y:S04]  /*47460*/  LD.E.64 R2, desc[UR6][R6.64+0x20] ;  /* 0x0000200606027980 */ /* 0x000ea8000c101b00 */
[----:B------:R-:W3:Y:S01]  /*47470*/  LD.E R0, desc[UR6][R6.64+0xc] ;  /* 0x00000c0606007980 */ /* 0x000ee2000c101900 */
[----:B------:R-:W-:Y:S02]  /*47480*/  MOV R5, 0xa4a0 ;  /* 0x0000a4a000057802 */ /* 0x000fe40000000f00 */
[----:B--2---:R-:W-:-:S03]  /*47490*/  MOV R3, R2 ;  /* 0x0000000200037202 */ /* 0x004fc60000000f00 */
[----:B------:R-:W-:Y:S02]  /*474a0*/  IMAD.MOV.U32 R2, RZ, RZ, R5 ;  /* 0x000000ffff027224 */ /* 0x000fe400078e0005 */
[----:B-----5:R-:W-:-:S05]  /*474b0*/  IMAD R3, R4, 0x8, R3 ;  /* 0x0000000804037824 */ /* 0x020fca00078e0203 */
[----:B---3--:R-:W-:Y:S01]  /*474c0*/  PRMT R0, R0, 0x654, R3 ;  /* 0x0000065400007816 */ /* 0x008fe20000000003 */
[----:B------:R-:W-:-:S03]  /*474d0*/  IMAD.MOV.U32 R3, RZ, RZ, 0x0 ;  /* 0x00000000ff037424 */ /* 0x000fc600078e00ff */
[----:B------:R0:W-:Y:S02]  /*474e0*/  SYNCS.ARRIVE.TRANS64.RED.A1T0 RZ, [R0+URZ], RZ ;  /* 0x000000ff00ff79a7 */ /* 0x0001e4000810043f */
[----:B0-----:R-:W-:Y:S05]  /*474f0*/  RET.REL.NODEC R2 `(_ZN7cutlass13device_kernelIN5flash11enable_sm90INS1_16FlashAttnFwdSm90INS1_25CollectiveMainloopFwdSm90ILi2EN4cute5tupleIJNS5_1CILi1EEES8_S8_EEENS6_IJNS7_ILi128EEENS7_ILi96EEENS7_ILi64EEEEEELi256ENS_6half_tEfNS_4arch4Sm90ELb0ELb1ELb0ELb1ELb1ELb1ELb1ELb1ELb0ELb1ELb0ELb0EEENS1_21CollectiveEpilogueFwdINS6_IJSA_NS7_ILi256EEESB_EEES9_SE_SG_Li256ELb1ELb1ELb0ELb0EEENS1_36VarlenDynamicPersistentTileSchedulerILi128ELi96ELi256ELi128ELb0ELb1ELb1ELb1ELb0ELb1EEEEEEEEEvNT_6ParamsE) ;  /* 0xfffffb8802c07950 */ /* 0x001fea0003c3ffff */
.L_x_13465:
[----:B0-----:R0:W1:Y:S02]  /*47500*/  SYNCS.PHASECHK.TRANS64.TRYWAIT P0, [R8+URZ], R9 ;  /* 0x00000009080075a7 */ /* 0x001064000800017f */
[----:B-1----:R-:W-:Y:S05]  /*47510*/  @!P0 NANOSLEEP.SYNCS 0x989680 ;  /* 0x009896800000895d */ /* 0x002fea0003900000 */
[----:B------:R-:W1:Y:S02]  /*47520*/  @!P0 SYNCS.PHASECHK.TRANS64 P0, [R8+URZ], R9 ;  /* 0x00000009080085a7 */ /* 0x000e64000800007f */
[----:B-1----:R-:W-:Y:S05]  /*47530*/  @!P0 BRA `(.L_x_13465) ;  /* 0xfffffffc00f08947 */ /* 0x002fea000383ffff */
[----:B------:R-:W-:Y:S05]  /*47540*/  BRA `(.L_x_13464) ;  /* 0xffffff4800e07947 */ /* 0x000fea000383ffff */
.L_x_13467:
[----:B0-----:R0:W1:Y:S02]  /*47550*/  SYNCS.PHASECHK.TRANS64.TRYWAIT P0, [R4+URZ+0x32410], R9 ;  /* 0x03241009040075a7 */ /* 0x001064000800017f */
[----:B-1----:R-:W-:Y:S05]  /*47560*/  @!P0 NANOSLEEP.SYNCS 0x989680 ;  /* 0x009896800000895d */ /* 0x002fea0003900000 */
[----:B------:R-:W1:Y:S02]  /*47570*/  @!P0 SYNCS.PHASECHK.TRANS64 P0, [R4+URZ+0x32410], R9 ;  /* 0x03241009040085a7 */ /* 0x000e64000800007f */
[----:B-1----:R-:W-:Y:S05]  /*47580*/  @!P0 BRA `(.L_x_13467) ;  /* 0xfffffffc00f08947 */ /* 0x002fea000383ffff */
[----:B------:R-:W-:Y:S05]  /*47590*/  BRA `(.L_x_13493) ;  /* 0xffffff4c00d47947 */ /* 0x000fea000383ffff */
.L_x_13474:
[----:B0-----:R0:W1:Y:S02]  /*475a0*/  SYNCS.PHASECHK.TRANS64.TRYWAIT P0, [R8+URZ], R9 ;  /* 0x00000009080075a7 */ /* 0x001064000800017f */
[----:B-1----:R-:W-:Y:S05]  /*475b0*/  @!P0 NANOSLEEP.SYNCS 0x989680 ;  /* 0x009896800000895d */ /* 0x002fea0003900000 */
[----:B------:R-:W1:Y:S02]  /*475c0*/  @!P0 SYNCS.PHASECHK.TRANS64 P0, [R8+URZ], R9 ;  /* 0x00000009080085a7 */ /* 0x000e64000800007f */
[----:B-1----:R-:W-:Y:S05]  /*475d0*/  @!P0 BRA `(.L_x_13474) ;  /* 0xfffffffc00f08947 */ /* 0x002fea000383ffff */
[----:B------:R-:W-:Y:S05]  /*475e0*/  BRA `(.L_x_13473) ;  /* 0xffffff5000487947 */ /* 0x000fea000383ffff */
.L_x_13494:
        /* <DEDUP_REMOVED lines=9> */
.L_x_15565:


//--------------------- .text._ZN7cutlass13device_kernelIN5flash11enable_sm90INS1_16FlashAttnFwdSm90INS1_25CollectiveMainloopFwdSm90ILi2EN4cute5tupleIJNS5_1CILi1EEES8_S8_EEENS6_IJNS7_ILi128EEENS7_ILi96EEENS7_ILi64EEEEEELi256ENS_6half_tEfNS_4arch4Sm90ELb1ELb0ELb0ELb0ELb1ELb0ELb0ELb1ELb0ELb1ELb0ELb0EEENS1_21CollectiveEpilogueFwdINS6_IJSA_NS7_ILi256EEESB_EEES9_SE_SG_Li256ELb0ELb1ELb0ELb0EEENS1_30DynamicPersistentTileSchedulerILi256ELi128ELb0ELb1ELb1EEEEEEEEEvNT_6ParamsE --------------------------
	.section	.text._ZN7cutlass13device_kernelIN5flash11enable_sm90INS1_16FlashAttnFwdSm90INS1_25CollectiveMainloopFwdSm90ILi2EN4cute5tupleIJNS5_1CILi1EEES8_S8_EEENS6_IJNS7_ILi128EEENS7_ILi96EEENS7_ILi64EEEEEELi256ENS_6half_tEfNS_4arch4Sm90ELb1ELb0ELb0ELb0ELb1ELb0ELb0ELb1ELb0ELb1ELb0ELb0EEENS1_21CollectiveEpilogueFwdINS6_IJSA_NS7_ILi256EEESB_EEES9_SE_SG_Li256ELb0ELb1ELb0ELb0EEENS1_30DynamicPersistentTileSchedulerILi256ELi128ELb0ELb1ELb1EEEEEEEEEvNT_6ParamsE,"ax",@progbits
	.align	128
.text._ZN7cutlass13device_kernelIN5flash11enable_sm90INS1_16FlashAttnFwdSm90INS1_25CollectiveMainloopFwdSm90ILi2EN4cute5tupleIJNS5_1CILi1EEES8_S8_EEENS6_IJNS7_ILi128EEENS7_ILi96EEENS7_ILi64EEEEEELi256ENS_6half_tEfNS_4arch4Sm90ELb1ELb0ELb0ELb0ELb1ELb0ELb0ELb1ELb0ELb1ELb0ELb0EEENS1_21CollectiveEpilogueFwdINS6_IJSA_NS7_ILi256EEESB_EEES9_SE_SG_Li256ELb0ELb1ELb0ELb0EEENS1_30DynamicPersistentTileSchedulerILi256ELi128ELb0ELb1ELb1EEEEEEEEEvNT_6ParamsE:
        .type           _ZN7cutlass13device_kernelIN5flash11enable_sm90INS1_16FlashAttnFwdSm90INS1_25CollectiveMainloopFwdSm90ILi2EN4cute5tupleIJNS5_1CILi1EEES8_S8_EEENS6_IJNS7_ILi128EEENS7_ILi96EEENS7_ILi64EEEEEELi256ENS_6half_tEfNS_4arch4Sm90ELb1ELb0ELb0ELb0ELb1ELb0ELb0ELb1ELb0ELb1ELb0ELb0EEENS1_21CollectiveEpilogueFwdINS6_IJSA_NS7_ILi256EEESB_EEES9_SE_SG_Li256ELb0ELb1ELb0ELb0EEENS1_30DynamicPersistentTileSchedulerILi256ELi128ELb0ELb1ELb1EEEEEEEEEvNT_6ParamsE,@function
        .size           _ZN7cutlass13device_kernelIN5flash11enable_sm90INS1_16FlashAttnFwdSm90INS1_25CollectiveMainloopFwdSm90ILi2EN4cute5tupleIJNS5_1CILi1EEES8_S8_EEENS6_IJNS7_ILi128EEENS7_ILi96EEENS7_ILi64EEEEEELi256ENS_6half_tEfNS_4arch4Sm90ELb1ELb0ELb0ELb0ELb1ELb0ELb0ELb1ELb0ELb1ELb0ELb0EEENS1_21CollectiveEpilogueFwdINS6_IJSA_NS7_ILi256EEESB_EEES9_SE_SG_Li256ELb0ELb1ELb0ELb0EEENS1_30DynamicPersistentTileSchedulerILi256ELi128ELb0ELb1ELb1EEEEEEEEEvNT_6ParamsE,(.L_x_15567 - _ZN7cutlass13device_kernelIN5flash11enable_sm90INS1_16FlashAttnFwdSm90INS1_25CollectiveMainloopFwdSm90ILi2EN4cute5tupleIJNS5_1CILi1EEES8_S8_EEENS6_IJNS7_ILi128EEENS7_ILi96EEENS7_ILi64EEEEEELi256ENS_6half_tEfNS_4arch4Sm90ELb1ELb0ELb0ELb0ELb1ELb0ELb0ELb1ELb0ELb1ELb0ELb0EEENS1_21CollectiveEpilogueFwdINS6_IJSA_NS7_ILi256EEESB_EEES9_SE_SG_Li256ELb0ELb1ELb0ELb0EEENS1_30DynamicPersistentTileSchedulerILi256ELi128ELb0ELb1ELb1EEEEEEEEEvNT_6ParamsE)
        .other          _ZN7cutlass13device_kernelIN5flash11enable_sm90INS1_16FlashAttnFwdSm90INS1_25CollectiveMainloopFwdSm90ILi2EN4cute5tupleIJNS5_1CILi1EEES8_S8_EEENS6_IJNS7_ILi128EEENS7_ILi96EEENS7_ILi64EEEEEELi256ENS_6half_tEfNS_4arch4Sm90ELb1ELb0ELb0ELb0ELb1ELb0ELb0ELb1ELb0ELb1ELb0ELb0EEENS1_21CollectiveEpilogueFwdINS6_IJSA_NS7_ILi256EEESB_EEES9_SE_SG_Li256ELb0ELb1ELb0ELb0EEENS1_30DynamicPersistentTileSchedulerILi256ELi128ELb0ELb1ELb1EEEEEEEEEvNT_6ParamsE,@"STO_CUDA_ENTRY STV_DEFAULT"
_ZN7cutlass13device_kernelIN5flash11enable_sm90INS1_16FlashAttnFwdSm90INS1_25CollectiveMainloopFwdSm90ILi2EN4cute5tupleIJNS5_1CILi1EEES8_S8_EEENS6_IJNS7_ILi128EEENS7_ILi96EEENS7_ILi64EEEEEELi256ENS_6half_tEfNS_4arch4Sm90ELb1ELb0ELb0ELb0ELb1ELb0ELb0ELb1ELb0ELb1ELb0ELb0EEENS1_21CollectiveEpilogueFwdINS6_IJSA_NS7_ILi256EEESB_EEES9_SE_SG_Li256ELb0ELb1ELb0ELb0EEENS1_30DynamicPersistentTileSchedulerILi256ELi128ELb0ELb1ELb1EEEEEEEEEvNT_6ParamsE:
        /* <DEDUP_REMOVED lines=45> */
.L_x_13495:
        /* <DEDUP_REMOVED lines=22> */
.L_x_13496:
        /* <DEDUP_REMOVED lines=18> */
.L_x_13497:
        /* <DEDUP_REMOVED lines=22> */
.L_x_13498:
        /* <DEDUP_REMOVED lines=23> */
.L_x_13499:
        /* <DEDUP_REMOVED lines=8> */
.L_x_13501:
[----:B------:R-:W-:-:S08]  /*08a0*/  NOP ;  /* 0x0000000000007918 */ /* 0x000fd00000000000 */
[----:B------:R-:W0:Y:S02]  /*08b0*/  USETMAXREG.TRY_ALLOC.CTAPOOL UP0, 0xe8 ;  /* 0x000000e8000079c8 */ /* 0x000e240008000600 */
[----:B0-----:R-:W-:-:S13]  /*08c0*/  PLOP3.LUT P0, PT, PT, PT, UP0, 0x80, 0x0 ;  /* 0x000000000000781c */ /* 0x001fda0003f0f008 */
[----:B------:R-:W-:Y:S05]  /*08d0*/  @!P0 BRA `(.L_x_13501) ;  /* 0xfffffffc00f08947 */ /* 0x000fea000383ffff */
[----:B------:R-:W0:Y:S01]  /*08e0*/  S2R R0, SR_TID.X ;  /* 0x0000000000007919 */ /* 0x000e220000002100 */
[----:B------:R-:W1:Y:S08]  /*08f0*/  S2UR UR4, SR_CTAID.X ;  /* 0x00000000000479c3 */ /* 0x000e700000002500 */
[----:B------:R-:W-:Y:S08]  /*0900*/  BAR.ARV 0x4, 0x180 ;  /* 0x0106000000007b1d */ /* 0x000ff00000002000 */
[----:B------:R-:W-:Y:S06]  /*0910*/  BAR.ARV 0x8, 0x180 ;  /* 0x0206000000007b1d */ /* 0x000fec0000002000 */
[----:B0-----:R-:W-:-:S04]  /*0920*/  SHF.R.U32.HI R0, RZ, 0x7, R0 ;  /* 0x00000007ff007819 */ /* 0x001fc80000011600 */
[----:B------:R-:W-:Y:S02]  /*0930*/  ISETP.NE.AND P0, PT, R0, 0x1, PT ;  /* 0x000000010000780c */ /* 0x000fe40003f05270 */
[----:B------:R-:W1:Y:S11]  /*0940*/  LDC R0, c[0x0][0xc38] ;  /* 0x00030e00ff007b82 */ /* 0x000e760000000800 */
[----:B------:R-:W-:Y:S06]  /*0950*/  @!P0 BAR.ARV 0x9, 0x100 ;  /* 0x0244000000008b1d */ /* 0x000fec0000002000 */
[----:B-1----:R-:W-:-:S13]  /*0960*/  ISETP.LE.AND P0, PT, R0, UR4, PT ;  /* 0x0000000400007c0c */ /* 0x002fda000bf03270 */
[----:B------:R-:W-:Y:S05]  /*0970*/  @P0 EXIT ;  /* 0x000000000000094d */ /* 0x000fea0003800000 */
[----:B------:R-:W0:Y:S01]  /*0980*/  S2R R2, SR_TID.X ;  /* 0x0000000000027919 */ /* 0x000e220000002100 */
[----:B------:R-:W-:Y:S01]  /*0990*/  ULOP3.LUT UR44, UR45, 0x1, URZ, 0xfc, !UPT ;  /* 0x000000012d2c7892 */ /* 0x000fe2000f8efc3f */
[----:B------:R-:W-:Y:S01]  /*09a0*/  UMOV UR38, URZ ;  /* 0x0000003f00267c82 */ /* 0x000fe20008000000 */
[----:B------:R-:W-:Y:S01]  /*09b0*/  UMOV UR37, URZ ;  /* 0x0000003f00257c82 */ /* 0x000fe20008000000 */
[----:B------:R-:W-:Y:S01]  /*09c0*/  UMOV UR36, URZ ;  /* 0x0000003f00247c82 */ /* 0x000fe20008000000 */
        /* <DEDUP_REMOVED lines=8> */
[----:B------:R-:W-:-:S02]  /*0a50*/  LOP3.LUT R5, R2, 0x3fffff0, RZ, 0xc0, !PT ;  /* 0x03fffff002057812 */ /* 0x000fc400078ec0ff */
[----:B------:R-:W-:Y:S01]  /*0a60*/  LEA.HI R2, R2, R7, RZ, 0x1 ;  /* 0x0000000702027211 */ /* 0x000fe200078f08ff */
[----:B------:R-:W-:Y:S01]  /*0a70*/  IMAD.SHL.U32 R4, R4, 0x20, RZ ;  /* 0x0000002004047824 */ /* 0x000fe200078e00ff */
[----:B------:R-:W-:Y:S01]  /*0a80*/  SHF.R.S32.HI R9, RZ, 0x1f, R206 ;  /* 0x0000001fff097819 */ /* 0x000fe200000114ce */
[----:B------:R-:W-:Y:S01]  /*0a90*/  IMAD.IADD R5, R214, 0x1, -R5 ;  /* 0x00000001d6057824 */ /* 0x000fe200078e0a05 */
[----:B------:R-:W-:Y:S02]  /*0aa0*/  LOP3.LUT R2, R2, 0x1ffffffe, RZ, 0xc0, !PT ;  /* 0x1ffffffe02027812 */ /* 0x000fe400078ec0ff */
[----:B------:R-:W-:Y:S02]  /*0ab0*/  LEA.HI R6, R9, R206, RZ, 0x2 ;  /* 0x000000ce09067211 */ /* 0x000fe400078f10ff */
[----:B------:R-:W-:Y:S01]  /*0ac0*/  LEA.HI R10, R3, R214, RZ, 0x2 ;  /* 0x000000d6030a7211 */ /* 0x000fe200078f10ff */
[----:B------:R-:W-:Y:S01]  /*0ad0*/  IMAD.IADD R2, R7, 0x1, -R2 ;  /* 0x0000000107027824 */ /* 0x000fe200078e0a02 */
[----:B------:R-:W-:-:S02]  /*0ae0*/  SHF.R.S32.HI R8, RZ, 0x2, R6 ;  /* 0x00000002ff087819 */ /* 0x000fc40000011406 */
[----:B------:R-:W-:Y:S02]  /*0af0*/  SHF.R.S32.HI R11, RZ, 0x1f, R6 ;  /* 0x0000001fff0b7819 */ /* 0x000fe40000011406 */
[----:B------:R-:W-:Y:S02]  /*0b00*/  LOP3.LUT R7, R10, 0xfffffffc, RZ, 0xc0, !PT ;  /* 0xfffffffc0a077812 */ /* 0x000fe400078ec0ff */
[----:B------:R-:W-:Y:S02]  /*0b10*/  LEA.HI R3, R3, R214, RZ, 0x3 ;  /* 0x000000d603037211 */ /* 0x000fe400078f18ff */
[----:B------:R-:W-:Y:S01]  /*0b20*/  LEA.HI R11, R11, R8, RZ, 0x3 ;  /* 0x000000080b0b7211 */ /* 0x000fe200078f18ff */
[----:B------:R-:W-:Y:S01]  /*0b30*/  IMAD.IADD R7, R214, 0x1, -R7 ;  /* 0x00000001d6077824 */ /* 0x000fe200078e0a07 */
[----:B------:R-:W-:Y:S02]  /*0b40*/  SHF.R.S32.HI R207, RZ, 0x7, R0 ;  /* 0x00000007ffcf7819 */ /* 0x000fe40000011400 */
[----:B------:R-:W-:-:S02]  /*0b50*/  LOP3.LUT R4, R4, 0xfffffc00, RZ, 0xc0, !PT ;  /* 0xfffffc0004047812 */ /* 0x000fc400078ec0ff */
[----:B------:R-:W-:Y:S02]  /*0b60*/  LOP3.LUT R23, R3, 0xfffffff8, RZ, 0xc0, !PT ;  /* 0xfffffff803177812 */ /* 0x000fe400078ec0ff */
[----:B------:R-:W-:Y:S01]  /*0b70*/  LOP3.LUT R11, R11, 0xfffffff8, RZ, 0xc0, !PT ;  /* 0xfffffff80b0b7812 */ /* 0x000fe200078ec0ff */
[----:B------:R-:W-:Y:S01]  /*0b80*/  IMAD R5, R5, 0x40, R4 ;  /* 0x0000004005057824 */ /* 0x000fe200078e0204 */
        /* <DEDUP_REMOVED lines=14> */
[----:B------:R-:W-:Y:S01]  /*0c70*/  IADD3 R7, R7, -R4, RZ ;  /* 0x8000000407077210 */ /* 0x000fe20007ffe0ff */
[C---:B------:R-:W-:Y:S01]  /*0c80*/  VIADD R18, R2.reuse, 0x80 ;  /* 0x0000008002127836 */ /* 0x040fe20000000000 */
[----:B------:R-:W-:Y:S01]  /*0c90*/  SHF.R.S32.HI R205, RZ, 0x3, R3 ;  /* 0x00000003ffcd7819 */ /* 0x000fe20000011403 */
[----:B------:R-:W-:Y:S01]  /*0ca0*/  VIADD R22, R2, 0xc0 ;  /* 0x000000c002167836 */ /* 0x000fe20000000000 */
[----:B------:R-:W-:Y:S01]  /*0cb0*/  SHF.R.S32.HI R213, RZ, 0x1f, R2 ;  /* 0x0000001fffd57819 */ /* 0x000fe20000011402 */
[----:B------:R-:W-:Y:S01]  /*0cc0*/  IMAD R208, R0, 0x40, R9 ;  /* 0x0000004000d07824 */ /* 0x000fe200078e0209 */
[----:B------:R-:W-:Y:S01]  /*0cd0*/  SHF.R.S32.HI R212, RZ, 0x1f, R19 ;  /* 0x0000001fffd47819 */ /* 0x000fe20000011413 */
[----:B------:R-:W-:Y:S01]  /*0ce0*/  IMAD.IADD R17, R206, 0x1, -R17 ;  /* 0x00000001ce117824 */ /* 0x000fe200078e0a11 */
[----:B------:R-:W-:Y:S01]  /*0cf0*/  SHF.R.S32.HI R211, RZ, 0x1f, R18 ;  /* 0x0000001fffd37819 */ /* 0x000fe20000011412 */
[----:B------:R-:W-:Y:S01]  /*0d00*/  IMAD R16, R7, 0x8, R208 ;  /* 0x0000000807107824 */ /* 0x000fe200078e02d0 */
[----:B------:R-:W-:-:S07]  /*0d10*/  SHF.R.S32.HI R210, RZ, 0x1f, R22 ;  /* 0x0000001fffd27819 */ /* 0x000fce0000011416 */
.L_x_13558:
        /* <DEDUP_REMOVED lines=21> */
.L_x_13502:
[----:B------:R-:W-:Y:S01]  /*0e70*/  ULDC UR8, c[0x0][0xc54] ;  /* 0x0003150000087ab9 */ /* 0x000fe20000000800 */
[----:B------:R-:W-:Y:S01]  /*0e80*/  UMOV UR4, UR9 ;  /* 0x0000000900047c82 */ /* 0x000fe20008000000 */
[----:B------:R-:W-:-:S11]  /*0e90*/  UISETP.NE.AND UP0, UPT, UR8, 0x1, UPT ;  /* 0x000000010800788c */ /* 0x000fd6000bf05270 */
[----:B------:R-:W-:Y:S02]  /*0ea0*/  @UP0 ULDC.64 UR10, c[0x0][0xc58] ;  /* 0x00031600000a0ab9 */ /* 0x000fe40000000a00 */
[----:B------:R-:W-:-:S04]  /*0eb0*/  UIMAD.WIDE.U32 UR6, UR9, UR10, URZ ;  /* 0x0000000a090672a5 */ /* 0x000fc8000f8e003f */
[----:B------:R-:W-:-:S04]  /*0ec0*/  @UP0 USHF.R.U32.HI UR4, URZ, UR11, UR7 ;  /* 0x0000000b3f040299 */ /* 0x000fc80008011607 */
[----:B------:R-:W-:-:S12]  /*0ed0*/  UIMAD UR6, UR4, UR8, URZ ;  /* 0x00000008040672a4 */ /* 0x000fd8000f8e023f */
.L_x_13503:
[----:B------:R-:W-:Y:S01]  /*0ee0*/  ULOP3.LUT UR4, URZ, UR4, URZ, 0x33, !UPT ;  /* 0x000000043f047292 */ /* 0x000fe2000f8e333f */
[----:B------:R-:W-:Y:S01]  /*0ef0*/  PLOP3.LUT P0, PT, PT, PT, PT, 0x80, 0x0 ;  /* 0x000000000000781c */ /* 0x000fe20003f0f070 */
[----:B------:R-:W-:Y:S01]  /*0f00*/  UIADD3 UR10, UR9, -UR6, URZ ;  /* 0x80000006090a7290 */ /* 0x000fe2000fffe03f */
[----:B------:R-:W-:Y:S01]  /*0f10*/  IMAD.MOV.U32 R3, RZ, RZ, RZ ;  /* 0x000000ffff037224 */ /* 0x000fe200078e00ff */
[----:B------:R-:W-:Y:S01]  /*0f20*/  ULDC UR7, c[0x0][0x448] ;  /* 0x0001120000077ab9 */ /* 0x000fe20000000800 */
[----:B------:R-:W-:Y:S01]  /*0f30*/  ULDC UR6, c[0x0][0xc3c] ;  /* 0x00030f0000067ab9 */ /* 0x000fe20000000800 */
[----:B------:R-:W-:Y:S01]  /*0f40*/  UISETP.NE.AND UP2, UPT, UR7, 0x1, UPT ;  /* 0x000000010700788c */ /* 0x000fe2000bf45270 */
[----:B------:R-:W-:Y:S01]  /*0f50*/  IMAD.MOV.U32 R4, RZ, RZ, RZ ;  /* 0x000000ffff047224 */ /* 0x000fe200078e00ff */
[----:B------:R-:W-:Y:S01]  /*0f60*/  UIADD3 UR4, UR4, UR6, URZ ;  /* 0x0000000604047290 */ /* 0x000fe2000fffe03f */
[----:B------:R-:W-:Y:S01]  /*0f70*/  IMAD.MOV.U32 R0, RZ, RZ, RZ ;  /* 0x000000ffff007224 */ /* 0x000fe200078e00ff */
[----:B------:R-:W-:Y:S01]  /*0f80*/  ULDC.64 UR12, c[0x0][0x418] ;  /* 0x00010600000c7ab9 */ /* 0x000fe20000000a00 */
[----:B------:R-:W-:Y:S01]  /*0f90*/  ULDC UR42, c[0x0][0x424] ;  /* 0x00010900002a7ab9 */ /* 0x000fe20000000800 */
[----:B------:R-:W-:Y:S01]  /*0fa0*/  UISETP.NE.U32.AND UP0, UPT, UR12, URZ, UPT ;  /* 0x0000003f0c00728c */ /* 0x000fe2000bf05070 */
[----:B------:R-:W-:Y:S01]  /*0fb0*/  CS2R R174, SRZ ;  /* 0x0000000000ae7805 */ /* 0x000fe2000001ff00 */
[----:B------:R-:W-:Y:S01]  /*0fc0*/  USHF.L.U32 UR43, UR4, 0x7, URZ ;  /* 0x00000007042b7899 */ /* 0x000fe2000800063f */
[----:B------:R-:W-:Y:S01]  /*0fd0*/  CS2R R148, SRZ ;  /* 0x0000000000947805 */ /* 0x000fe2000001ff00 */
[----:B------:R-:W-:Y:S01]  /*0fe0*/  UISETP.NE.AND.EX UP0, UPT, UR13, URZ, UPT, UP0 ;  /* 0x0000003f0d00728c */ /* 0x000fe2000bf05300 */
[----:B------:R-:W-:Y:S01]  /*0ff0*/  CS2R R172, SRZ ;  /* 0x0000000000ac7805 */ /* 0x000fe2000001ff00 */
[----:B------:R-:W-:Y:S01]  /*1000*/  UIADD3 UR4, UR43, 0x7f, URZ ;  /* 0x0000007f2b047890 */ /* 0x000fe2000fffe03f */
[----:B------:R-:W-:Y:S01]  /*1010*/  CS2R R144, SRZ ;  /* 0x0000000000907805 */ /* 0x000fe2000001ff00 */
[----:B------:R-:W-:Y:S01]  /*1020*/  ULDC UR8, c[0x0][0x288] ;  /* 0x0000a20000087ab9 */ /* 0x000fe20000000800 */
[----:B------:R-:W-:Y:S01]  /*1030*/  @UP2 ULDC UR6, c[0x0][0x44c] ;  /* 0x0001130000062ab9 */ /* 0x000fe20000000800 */
[----:B------:R-:W-:Y:S01]  /*1040*/  UIADD3 UR8, -UR8, 0x60, URZ ;  /* 0x0000006008087890 */ /* 0x000fe2000fffe13f */
[----:B------:R-:W-:Y:S01]  /*1050*/  CS2R R170, SRZ ;  /* 0x0000000000aa7805 */ /* 0x000fe2000001ff00 */
[----:B------:R-:W-:Y:S01]  /*1060*/  UIMAD.WIDE.U32 UR6, UR4, UR6, URZ ;  /* 0x00000006040672a5 */ /* 0x000fe2000f8e003f */
[----:B------:R-:W-:Y:S01]  /*1070*/  CS2R R140, SRZ ;  /* 0x00000000008c7805 */ /* 0x000fe2000001ff00 */
[----:B------:R-:W-:Y:S01]  /*1080*/  USEL UR42, UR42, 0x1, UP0 ;  /* 0x000000012a2a7887 */ /* 0x000fe20008000000 */
[----:B------:R-:W-:Y:S01]  /*1090*/  CS2R R128, SRZ ;  /* 0x0000000000807805 */ /* 0x000fe2000001ff00 */
[----:B------:R-:W-:Y:S01]  /*10a0*/  ULDC UR9, c[0x0][0x2f0] ;  /* 0x0000bc0000097ab9 */ /* 0x000fe20000000800 */
[----:B------:R-:W-:Y:S01]  /*10b0*/  @UP2 ULDC UR12, c[0x0][0x450] ;  /* 0x00011400000c2ab9 */ /* 0x000fe20000000800 */
[----:B------:R-:W-:Y:S01]  /*10c0*/  UIMAD UR8, UR42, UR9, UR8 ;  /* 0x000000092a0872a4 */ /* 0x000fe2000f8e0208 */
[----:B------:R-:W-:Y:S01]  /*10d0*/  CS2R R108, SRZ ;  /* 0x00000000006c7805 */ /* 0x000fe2000001ff00 */
[----:B------:R-:W-:Y:S01]  /*10e0*/  @UP2 USHF.R.U32.HI UR4, URZ, UR12, UR7 ;  /* 0x0000000c3f042299 */ /* 0x000fe20008011607 */
[----:B------:R-:W-:Y:S01]  /*10f0*/  CS2R R136, SRZ ;  /* 0x0000000000887805 */ /* 0x000fe2000001ff00 */
[----:B------:R-:W-:Y:S01]  /*1100*/  UIMAD UR6, UR42, UR9, 0x5f ;  /* 0x0000005f2a0674a4 */ /* 0x000fe2000f8e0209 */
[----:B------:R-:W-:Y:S01]  /*1110*/  CS2R R104, SRZ ;  /* 0x0000000000687805 */ /* 0x000fe2000001ff00 */
[----:B------:R-:W-:Y:S01]  /*1120*/  UIADD3 UR8, UR8, UR4, URZ ;  /* 0x0000000408087290 */ /* 0x000fe2000fffe03f */
[----:B------:R-:W-:Y:S01]  /*1130*/  CS2R R100, SRZ ;  /* 0x0000000000647805 */ /* 0x000fe2000001ff00 */
[----:B------:R-:W-:Y:S01]  /*1140*/  UIMAD.WIDE UR6, UR6, 0x2aaaaaab, URZ ;  /* 0x2aaaaaab060678a5 */ /* 0x000fe2000f8e023f */
[----:B------:R-:W-:Y:S01]  /*1150*/  CS2R R132, SRZ ;  /* 0x0000000000847805 */ /* 0x000fe2000001ff00 */
[----:B------:R-:W-:Y:S01]  /*1160*/  UIMAD.WIDE UR8, UR8, 0x2aaaaaab, URZ ;  /* 0x2aaaaaab080878a5 */ /* 0x000fe2000f8e023f */
[----:B------:R-:W-:Y:S01]  /*1170*/  CS2R R96, SRZ ;  /* 0x0000000000607805 */ /* 0x000fe2000001ff00 */
[----:B------:R-:W-:Y:S01]  /*1180*/  ULDC UR11, c[0x0][0xc54] ;  /* 0x00031500000b7ab9 */ /* 0x000fe20000000800 */
[----:B------:R-:W-:Y:S01]  /*1190*/  USHF.R.U32.HI UR4, URZ, 0x1f, UR7 ;  /* 0x0000001f3f047899 */ /* 0x000fe20008011607 */
[----:B------:R-:W-:Y:S01]  /*11a0*/  CS2R R92, SRZ ;  /* 0x00000000005c7805 */ /* 0x000fe2000001ff00 */
[----:B------:R-:W-:Y:S01]  /*11b0*/  UIMAD UR11, UR5, UR11, UR10 ;  /* 0x0000000b050b72a4 */ /* 0x000fe2000f8e020a */
[----:B------:R-:W-:Y:S01]  /*11c0*/  IMAD.MOV.U32 R204, RZ, RZ, RZ ;  /* 0x000000ffffcc7224 */ /* 0x000fe200078e00ff */
[----:B------:R-:W-:Y:S01]  /*11d0*/  USHF.R.U32.HI UR5, URZ, 0x1f, UR9 ;  /* 0x0000001f3f057899 */ /* 0x000fe20008011609 */
[----:B------:R-:W-:Y:S01]  /*11e0*/  CS2R R88, SRZ ;  /* 0x0000000000587805 */ /* 0x000fe2000001ff00 */
[----:B------:R-:W-:Y:S01]  /*11f0*/  ULEA.HI.SX32 UR7, UR7, UR4, 0x1c ;  /* 0x0000000407077291 */ /* 0x000fe2000f8fe23f */
[----:B------:R-:W-:Y:S01]  /*1200*/  CS2R R84, SRZ ;  /* 0x0000000000547805 */ /* 0x000fe2000001ff00 */
[----:B------:R-:W-:Y:S01]  /*1210*/  ULEA.HI.SX32 UR9, UR9, UR5, 0x1c ;  /* 0x0000000509097291 */ /* 0x000fe2000f8fe23f */
[----:B------:R-:W-:Y:S01]  /*1220*/  CS2R R124, SRZ ;  /* 0x00000000007c7805 */ /* 0x000fe2000001ff00 */
[----:B------:R-:W-:Y:S01]  /*1230*/  ULDC UR39, c[0x0][0xc48] ;  /* 0x0003120000277ab9 */ /* 0x000fe20000000800 */
[----:B------:R-:W-:Y:S01]  /*1240*/  UMOV UR41, UR11 ;  /* 0x0000000b00297c82 */ /* 0x000fe20008000000 */
[----:B------:R-:W-:Y:S01]  /*1250*/  UISETP.LT.AND UP0, UPT, UR7, UR9, UPT ;  /* 0x000000090700728c */ /* 0x000fe2000bf01270 */
[----:B------:R-:W-:Y:S01]  /*1260*/  CS2R R80, SRZ ;  /* 0x0000000000507805 */ /* 0x000fe2000001ff00 */
[----:B------:R-:W-:Y:S01]  /*1270*/  UISETP.NE.AND UP1, UPT, UR39, 0x1, UPT ;  /* 0x000000012700788c */ /* 0x000fe2000bf25270 */
[----:B------:R-:W-:Y:S01]  /*1280*/  CS2R R76, SRZ ;  /* 0x00000000004c7805 */ /* 0x000fe2000001ff00 */
[----:B------:R-:W-:Y:S01]  /*1290*/  USEL UR40, UR7, UR9, UP0 ;  /* 0x0000000907287287 */ /* 0x000fe20008000000 */
[----:B------:R-:W-:Y:S01]  /*12a0*/  CS2R R176, SRZ ;  /* 0x0000000000b07805 */ /* 0x000fe2000001ff00 */
[----:B------:R-:W-:Y:S01]  /*12b0*/  UP2UR UR46, UPR, URZ, 0x4 ;  /* 0x000000043f2e7883 */ /* 0x000fe20008000000 */
[----:B------:R-:W-:Y:S01]  /*12c0*/  IMAD.MOV.U32 R200, RZ, RZ, RZ ;  /* 0x000000ffffc87224 */ /* 0x000fe200078e00ff */
[----:B------:R-:W-:Y:S01]  /*12d0*/  UISETP.GE.AND UP0, UPT, UR40, 0x1, UPT ;  /* 0x000000012800788c */ /* 0x000fe2000bf06270 */
[----:B------:R-:W-:-:S02]  /*12e0*/  CS2R R72, SRZ ;  /* 0x0000000000487805 */ /* 0x000fc4000001ff00 */
[----:B------:R-:W-:Y:S02]  /*12f0*/  CS2R R68, SRZ ;  /* 0x0000000000447805 */ /* 0x000fe4000001ff00 */
[----:B------:R-:W-:Y:S02]  /*1300*/  CS2R R198, SRZ ;  /* 0x0000000000c67805 */ /* 0x000fe4000001ff00 */
[----:B------:R-:W-:Y:S01]  /*1310*/  CS2R R64, SRZ ;  /* 0x0000000000407805 */ /* 0x000fe2000001ff00 */
[----:B------:R-:W-:Y:S01]  /*1320*/  @UP1 ULDC UR10, c[0x0][0xc4c] ;  /* 0x00031300000a1ab9 */ /* 0x000fe20000000800 */
[----:B------:R-:W-:Y:S01]  /*1330*/  PLOP3.LUT P1, PT, PT, PT, UP0, 0x80, 0x0 ;  /* 0x000000000000781c */ /* 0x000fe20003f2f008 */
[----:B------:R-:W-:Y:S01]  /*1340*/  UIMAD.WIDE.U32 UR4, UR11, UR10, URZ ;  /* 0x0000000a0b0472a5 */ /* 0x000fe2000f8e003f */
[----:B------:R-:W-:Y:S01]  /*1350*/  CS2R R60, SRZ ;  /* 0x00000000003c7805 */ /* 0x000fe2000001ff00 */
[----:B------:R-:W-:Y:S01]  /*1360*/  @UP1 ULDC UR6, c[0x0][0xc50] ;  /* 0x0003140000061ab9 */ /* 0x000fe20000000800 */
[----:B------:R-:W-:Y:S01]  /*1370*/  CS2R R56, SRZ ;  /* 0x0000000000387805 */ /* 0x000fe2000001ff00 */
[----:B------:R-:W-:Y:S01]  /*1380*/  @UP1 USHF.R.U32.HI UR41, URZ, UR6, UR5 ;  /* 0x000000063f291299 */ /* 0x000fe20008011605 */
[----:B------:R-:W-:-:S02]  /*1390*/  CS2R R52, SRZ ;  /* 0x0000000000347805 */ /* 0x000fc4000001ff00 */
[----:B------:R-:W-:Y:S02]  /*13a0*/  CS2R R196, SRZ ;  /* 0x0000000000c47805 */ /* 0x000fe4000001ff00 */
[----:B------:R-:W-:Y:S01]  /*13b0*/  CS2R R48, SRZ ;  /* 0x0000000000307805 */ /* 0x000fe2000001ff00 */
[----:B------:R-:W-:Y:S01]  /*13c0*/  UIADD3 UR4, -UR41, URZ, URZ ;  /* 0x0000003f29047290 */ /* 0x000fe2000fffe13f */
        /* <DEDUP_REMOVED lines=67> */
.L_x_13505:
        /* <DEDUP_REMOVED lines=10> */
.L_x_13622:
[----:B0-----:R-:W-:Y:S01]  /*18a0*/  IMAD.U32 R0, RZ, RZ, UR44 ;  /* 0x0000002cff007e24 */ /* 0x001fe2000f8e00ff */
[----:B------:R-:W-:Y:S05]  /*18b0*/  WARPSYNC.ALL ;  /* 0x0000000000007948 */ /* 0x000fea0003800000 */
[----:B------:R0:W-:Y:S01]  /*18c0*/  BAR.SYNC.DEFER_BLOCKING R7, 0x100 ;  /* 0x000400070000751d */ /* 0x0001e20000010000 */
[----:B------:R-:W-:-:S13]  /*18d0*/  ISETP.NE.AND P0, PT, R0, 0x3, PT ;  /* 0x000000030000780c */ /* 0x000fda0003f05270 */
[----:B0-----:R-:W-:Y:S05]  /*18e0*/  @!P0 BRA `(.L_x_13507) ;  /* 0x0000000000048947 */ /* 0x001fea0003800000 */
[----:B------:R-:W-:Y:S01]  /*18f0*/  BPT.TRAP 0x1 ;  /* 0x000000040000795c */ /* 0x000fe20000300000 */
.L_x_13507:
[----:B------:R-:W-:Y:S01]  /*1900*/  ULEA UR22, UR36, UR47, 0x3 ;  /* 0x0000002f24167291 */ /* 0x000fe2000f8e183f */
[----:B------:R-:W-:-:S05]  /*1910*/  IMAD.U32 R8, RZ, RZ, UR37 ;  /* 0x00000025ff087e24 */ /* 0x000fca000f8e00ff */
[----:B------:R-:W-:-:S04]  /*1920*/  SHF.L.U32 R8, R8, 0x1f, RZ ;  /* 0x0000001f08087819 */ /* 0x000fc800000006ff */
[----:B------:R0:W1:Y:S01]  /*1930*/  SYNCS.PHASECHK.TRANS64.TRYWAIT P1, [UR22+0x22830], R8 ;  /* 0x02283008ff0075a7 */ /* 0x0000620008020156 */
[----:B------:R-:W-:Y:S05]  /*1940*/  @!P0 BRA `(.L_x_13508) ;  /* 0x0000000000048947 */ /* 0x000fea0003800000 */
[----:B------:R-:W-:Y:S01]  /*1950*/  BPT.TRAP 0x1 ;  /* 0x000000040000795c */ /* 0x000fe20000300000 */
.L_x_13508:
[----:B-1----:R-:W-:Y:S05]  /*1960*/  @P1 BRA `(.L_x_13509) ;  /* 0x0000000000081947 */ /* 0x002fea0003800000 */
[----:B------:R-:W1:Y:S02]  /*1970*/  SYNCS.PHASECHK.TRANS64.TRYWAIT P1, [UR22+0x22830], R8 ;  /* 0x02283008ff0075a7 */ /* 0x000e640008020156 */
[----:B-1----:R-:W-:Y:S05]  /*1980*/  @!P1 BRA `(.L_x_13510) ;  /* 0x000000d000589947 */ /* 0x002fea0003800000 */
.L_x_13509:
        /* <DEDUP_REMOVED lines=38> */
.L_x_13511:
[----:B------:R-:W-:Y:S01]  /*1bf0*/  UISETP.NE.AND UP0, UPT, UR46, URZ, UPT ;  /* 0x0000003f2e00728c */ /* 0x000fe2000bf05270 */
[----:B-1----:R-:W-:Y:S01]  /*1c00*/  VIADD R3, R16, UR43 ;  /* 0x0000002b10037c36 */ /* 0x002fe20008000000 */
[----:B------:R-:W-:Y:S01]  /*1c10*/  ULDC UR11, c[0x0][0x2f0] ;  /* 0x0000bc00000b7ab9 */ /* 0x000fe20000000800 */
[----:B------:R-:W-:Y:S01]  /*1c20*/  ULDC UR15, c[0x0][0x288] ;  /* 0x0000a200000f7ab9 */ /* 0x000fe20000000800 */
[----:B------:R-:W-:Y:S01]  /*1c30*/  ULDC UR10, c[0x0][0x988] ;  /* 0x00026200000a7ab9 */ /* 0x000fe20000000800 */
[----:B------:R-:W-:Y:S01]  /*1c40*/  IMAD.U32 R5, RZ, RZ, UR15 ;  /* 0x0000000fff057e24 */ /* 0x000fe2000f8e00ff */
        /* <DEDUP_REMOVED lines=8> */
[----:B------:R-:W1:Y:S02]  /*1cd0*/  SHFL.IDX PT, R6, R3, 0x1, 0x1c1f ;  /* 0x003c1f0003067f89 */ /* 0x000e6400000e0000 */
[----:B------:R-:W-:Y:S02]  /*1ce0*/  UIMAD UR6, UR42, UR11, UR6 ;  /* 0x0000000b2a0672a4 */ /* 0x000fe4000f8e0206 */
[----:B------:R-:W3:Y:S04]  /*1cf0*/  SHFL.IDX PT, R3, R3, RZ, 0x1c1f ;  /* 0x001c1fff03037589 */ /* 0x000ee800000e0000 */
[----:B------:R-:W-:Y:S01]  /*1d00*/  MOV R4, UR6 ;  /* 0x0000000600047c02 */ /* 0x000fe20008000f00 */
[----:B------:R-:W-:-:S04]  /*1d10*/  UIADD3 UR6, UR22, 0x22840, URZ ;  /* 0x0002284016067890 */ /* 0x000fc8000fffe03f */
[----:B------:R-:W-:Y:S01]  /*1d20*/  IMAD R4, R17, -0x2, R4 ;  /* 0xfffffffe11047824 */ /* 0x000fe200078e0204 */
[----:B------:R-:W-:-:S04]  /*1d30*/  UPRMT UR6, UR50, 0x654, UR6 ;  /* 0x0000065432067896 */ /* 0x000fc80008000006 */
[----:B------:R-:W-:-:S05]  /*1d40*/  IADD3 R5, R4, 0x1, -R5 ;  /* 0x0000000104057810 */ /* 0x000fca0007ffe805 */
[----:B------:R-:W-:Y:S01]  /*1d50*/  SYNCS.ARRIVE.TRANS64.RED.A1T0 RZ, [UR6], RZ ;  /* 0x000000ffffff79a7 */ /* 0x000fe20008100406 */
[----:B-1----:R-:W-:-:S04]  /*1d60*/  VIADDMNMX R6, R6, R5, R4, PT ;  /* 0x0000000506067246 */ /* 0x002fc80003800104 */
        /* <DEDUP_REMOVED lines=74> */
[----:B------:R-:W1:Y:S01]  /*2210*/  SHFL.BFLY PT, R9, R6, 0x2, 0x1f ;  /* 0x0c401f0006097f89 */ /* 0x000e6200000e0000 */
        /* <DEDUP_REMOVED lines=12> */
[----:B-1----:R-:W-:Y:S02]  /*22e0*/  FMNMX.FTZ R9, R6, R9, !PT ;  /* 0x0000000906097209 */ /* 0x002fe40007810000 */
[----:B------:R-:W-:Y:S02]  /*22f0*/  FMNMX.FTZ R6, R28, R3, !PT ;  /* 0x000000031c067209 */ /* 0x000fe40007810000 */
[----:B------:R-:W-:Y:S01]  /*2300*/  ISETP.GT.AND P1, PT, R4, 0x19, PT ;  /* 0x000000190400780c */ /* 0x000fe20003f24270 */
[----:B------:R-:W1:Y:S01]  /*2310*/  SHFL.BFLY PT, R10, R9, 0x1, 0x1f ;  /* 0x0c201f00090a7f89 */ /* 0x000e6200000e0000 */
[----:B------:R-:W-:-:S02]  /*2320*/  FMNMX.FTZ R3, R29, R6, !PT ;  /* 0x000000061d037209 */ /* 0x000fc40007810000 */
[----:B------:R-:W-:Y:S02]  /*2330*/  FSEL R36, R36, -INF , P3 ;  /* 0xff80000024247808 */ /* 0x000fe40001800000 */
[----:B------:R-:W-:Y:S02]  /*2340*/  FMNMX.FTZ R6, R32, R3, !PT ;  /* 0x0000000320067209 */ /* 0x000fe40007810000 */
[----:B------:R-:W-:Y:S02]  /*2350*/  FSEL R37, R37, -INF , P1 ;  /* 0xff80000025257808 */ /* 0x000fe40000800000 */
[----:B------:R-:W-:Y:S02]  /*2360*/  FMNMX.FTZ R3, R33, R6, !PT ;  /* 0x0000000621037209 */ /* 0x000fe40007810000 */
[----:B------:R-:W-:Y:S02]  /*2370*/  ISETP.GT.AND P1, PT, R4, 0x21, PT ;  /* 0x000000210400780c */ /* 0x000fe40003f24270 */
[----:B------:R-:W-:-:S02]  /*2380*/  FMNMX.FTZ R6, R36, R3, !PT ;  /* 0x0000000324067209 */ /* 0x000fc40007810000 */
[----:B------:R-:W-:Y:S02]  /*2390*/  FSEL R41, R41, -INF , P1 ;  /* 0xff80000029297808 */ /* 0x000fe40000800000 */
[----:B------:R-:W-:Y:S02]  /*23a0*/  FMNMX.FTZ R3, R37, R6, !PT ;  /* 0x0000000625037209 */ /* 0x000fe40007810000 */
[----:B------:R-:W-:-:S04]  /*23b0*/  ISETP.GT.AND P1, PT, R4, 0x29, PT ;  /* 0x000000290400780c */ /* 0x000fc80003f24270 */
[----:B------:R-:W-:Y:S02]  /*23c0*/  FSEL R45, R45, -INF , P1 ;  /* 0xff8000002d2d7808 */ /* 0x000fe40000800000 */
[----:B-1----:R-:W-:Y:S02]  /*23d0*/  FMNMX.FTZ R5, R9, R10, !PT ;  /* 0x0000000a09057209 */ /* 0x002fe40007810000 */
[C---:B------:R-:W-:Y:S02]  /*23e0*/  ISETP.GT.AND P1, PT, R4.reuse, 0x31, PT ;  /* 0x000000310400780c */ /* 0x040fe40003f24270 */
[C---:B------:R-:W-:Y:S01]  /*23f0*/  FSETP.NEU.FTZ.AND P2, PT, R5.reuse, -INF , PT ;  /* 0xff8000000500780b */ /* 0x040fe20003f5d000 */
[----:B------:R-:W-:Y:S01]  /*2400*/  FMUL.FTZ R9, R5, UR10 ;  /* 0x0000000a05097c20 */ /* 0x000fe20008410000 */
[----:B------:R-:W-:Y:S02]  /*2410*/  FSEL R49, R49, -INF , P1 ;  /* 0xff80000031317808 */ /* 0x000fe40000800000 */
[----:B------:R-:W-:-:S02]  /*2420*/  ISETP.GT.AND P1, PT, R4, 0x39, PT ;  /* 0x000000390400780c */ /* 0x000fc40003f24270 */
[----:B------:R-:W-:Y:S02]  /*2430*/  FSEL R9, R9, RZ, P2 ;  /* 0x000000ff09097208 */ /* 0x000fe40001000000 */
[----:B------:R-:W-:Y:S02]  /*2440*/  ISETP.GT.AND P2, PT, R4, 0x20, PT ;  /* 0x000000200400780c */ /* 0x000fe40003f44270 */
[----:B------:R-:W-:Y:S01]  /*2450*/  FSEL R53, R53, -INF , P1 ;  /* 0xff80000035357808 */ /* 0x000fe20000800000 */
[--C-:B------:R-:W-:Y:S01]  /*2460*/  FFMA.FTZ R26, R26, UR10, -R9.reuse ;  /* 0x0000000a1a1a7c23 */ /* 0x100fe20008010809 */
[----:B------:R-:W-:Y:S01]  /*2470*/  FSEL R40, R40, -INF , P2 ;  /* 0xff80000028287808 */ /* 0x000fe20001000000 */
[--C-:B------:R-:W-:Y:S01]  /*2480*/  FFMA.FTZ R27, R27, UR10, -R9.reuse ;  /* 0x0000000a1b1b7c23 */ /* 0x100fe20008010809 */
[----:B------:R-:W-:Y:S01]  /*2490*/  ISETP.GT.AND P2, PT, R4, 0x28, PT ;  /* 0x000000280400780c */ /* 0x000fe20003f44270 */
[--C-:B------:R-:W-:Y:S01]  /*24a0*/  FFMA.FTZ R30, R30, UR10, -R9.reuse ;  /* 0x0000000a1e1e7c23 */ /* 0x100fe20008010809 */
[----:B------:R-:W-:Y:S01]  /*24b0*/  FMNMX.FTZ R6, R40, R3, !PT ;  /* 0x0000000328067209 */ /* 0x000fe20007810000 */
[----:B------:R-:W-:Y:S01]  /*24c0*/  MUFU.EX2 R26, R26 ;  /* 0x0000001a001a7308 */ /* 0x000fe20000000800 */
[----:B------:R-:W-:Y:S01]  /*24d0*/  FSEL R44, R44, -INF , P2 ;  /* 0xff8000002c2c7808 */ /* 0x000fe20001000000 */
[--C-:B------:R-:W-:Y:S01]  /*24e0*/  FFMA.FTZ R31, R31, UR10, -R9.reuse ;  /* 0x0000000a1f1f7c23 */ /* 0x100fe20008010809 */
[----:B------:R-:W-:Y:S01]  /*24f0*/  FMNMX.FTZ R3, R41, R6, !PT ;  /* 0x0000000629037209 */ /* 0x000fe20007810000 */
[--C-:B------:R-:W-:Y:S01]  /*2500*/  FFMA.FTZ R34, R34, UR10, -R9.reuse ;  /* 0x0000000a22227c23 */ /* 0x100fe20008010809 */
[----:B------:R-:W-:Y:S01]  /*2510*/  ISETP.GT.AND P2, PT, R4, 0x30, PT ;  /* 0x000000300400780c */ /* 0x000fe20003f44270 */
[--C-:B------:R-:W-:Y:S01]  /*2520*/  FFMA.FTZ R35, R35, UR10, -R9.reuse ;  /* 0x0000000a23237c23 */ /* 0x100fe20008010809 */
[----:B------:R-:W-:Y:S01]  /*2530*/  FMNMX.FTZ R6, R44, R3, !PT ;  /* 0x000000032c067209 */ /* 0x000fe20007810000 */
[----:B------:R-:W1:Y:S01]  /*2540*/  MUFU.EX2 R27, R27 ;  /* 0x0000001b001b7308 */ /* 0x000e620000000800 */
[----:B------:R-:W-:Y:S01]  /*2550*/  FSEL R48, R48, -INF , P2 ;  /* 0xff80000030307808 */ /* 0x000fe20001000000 */
[--C-:B------:R-:W-:Y:S01]  /*2560*/  FFMA.FTZ R38, R38, UR10, -R9.reuse ;  /* 0x0000000a26267c23 */ /* 0x100fe20008010809 */
[----:B------:R-:W-:Y:S01]  /*2570*/  FMNMX.FTZ R3, R45, R6, !PT ;  /* 0x000000062d037209 */ /* 0x000fe20007810000 */
[--C-:B------:R-:W-:Y:S01]  /*2580*/  FFMA.FTZ R39, R39, UR10, -R9.reuse ;  /* 0x0000000a27277c23 */ /* 0x100fe20008010809 */
[----:B------:R-:W-:Y:S01]  /*2590*/  ISETP.GT.AND P2, PT, R4, 0x38, PT ;  /* 0x000000380400780c */ /* 0x000fe20003f44270 */
[--C-:B------:R-:W-:Y:S01]  /*25a0*/  FFMA.FTZ R42, R42, UR10, -R9.reuse ;  /* 0x0000000a2a2a7c23 */ /* 0x100fe20008010809 */
[----:B------:R-:W-:Y:S01]  /*25b0*/  FMNMX.FTZ R6, R48, R3, !PT ;  /* 0x0000000330067209 */ /* 0x000fe20007810000 */
[----:B------:R-:W3:Y:S01]  /*25c0*/  MUFU.EX2 R30, R30 ;  /* 0x0000001e001e7308 */ /* 0x000ee20000000800 */
[----:B------:R-:W-:Y:S01]  /*25d0*/  FSEL R52, R52, -INF , P2 ;  /* 0xff80000034347808 */ /* 0x000fe20001000000 */
[--C-:B------:R-:W-:Y:S01]  /*25e0*/  FFMA.FTZ R43, R43, UR10, -R9.reuse ;  /* 0x0000000a2b2b7c23 */ /* 0x100fe20008010809 */
[----:B------:R-:W-:Y:S01]  /*25f0*/  FMNMX.FTZ R3, R49, R6, !PT ;  /* 0x0000000631037209 */ /* 0x000fe20007810000 */
[--C-:B------:R-:W-:Y:S01]  /*2600*/  FFMA.FTZ R46, R46, UR10, -R9.reuse ;  /* 0x0000000a2e2e7c23 */ /* 0x100fe20008010809 */
[----:B------:R-:W-:Y:S01]  /*2610*/  ISETP.GT.AND P2, PT, R4, 0x40, PT ;  /* 0x000000400400780c */ /* 0x000fe20003f44270 */
[----:B------:R-:W-:Y:S01]  /*2620*/  FFMA.FTZ R47, R47, UR10, -R9 ;  /* 0x0000000a2f2f7c23 */ /* 0x000fe20008010809 */
[----:B------:R-:W-:Y:S01]  /*2630*/  FMNMX.FTZ R6, R52, R3, !PT ;  /* 0x0000000334067209 */ /* 0x000fe20007810000 */
[----:B------:R-:W4:Y:S01]  /*2640*/  MUFU.EX2 R31, R31 ;  /* 0x0000001f001f7308 */ /* 0x000f220000000800 */
[----:B------:R-:W-:Y:S01]  /*2650*/  ISETP.GT.AND P1, PT, R4, 0x41, PT ;  /* 0x000000410400780c */ /* 0x000fe20003f24270 */
[----:B-1----:R-:W-:Y:S01]  /*2660*/  FADD.FTZ R13, R26, R27 ;  /* 0x0000001b1a0d7221 */ /* 0x002fe20000010000 */
[----:B------:R-:W-:Y:S01]  /*2670*/  FSEL R56, R56, -INF , P2 ;  /* 0xff80000038387808 */ /* 0x000fe20001000000 */
[--C-:B------:R-:W-:Y:S01]  /*2680*/  FFMA.FTZ R50, R50, UR10, -R9.reuse ;  /* 0x0000000a32327c23 */ /* 0x100fe20008010809 */
[----:B------:R-:W-:Y:S01]  /*2690*/  FMNMX.FTZ R3, R53, R6, !PT ;  /* 0x0000000635037209 */ /* 0x000fe20007810000 */
[----:B------:R-:W-:Y:S01]  /*26a0*/  FFMA.FTZ R51, R51, UR10, -R9 ;  /* 0x0000000a33337c23 */ /* 0x000fe20008010809 */
[----:B------:R-:W-:Y:S01]  /*26b0*/  ISETP.GT.AND P2, PT, R4, 0x48, PT ;  /* 0x000000480400780c */ /* 0x000fe20003f44270 */
[----:B------:R-:W-:Y:S01]  /*26c0*/  MUFU.EX2 R34, R34 ;  /* 0x0000002200227308 */ /* 0x000fe20000000800 */
[----:B------:R-:W-:Y:S01]  /*26d0*/  FSEL R57, R57, -INF , P1 ;  /* 0xff80000039397808 */ /* 0x000fe20000800000 */
[----:B---3--:R-:W-:Y:S01]  /*26e0*/  FADD.FTZ R10, R30, R13 ;  /* 0x0000000d1e0a7221 */ /* 0x008fe20000010000 */
[----:B------:R-:W-:Y:S01]  /*26f0*/  FMNMX.FTZ R6, R56, R3, !PT ;  /* 0x0000000338067209 */ /* 0x000fe20007810000 */
[--C-:B------:R-:W-:Y:S01]  /*2700*/  FFMA.FTZ R54, R54, UR10, -R9.reuse ;  /* 0x0000000a36367c23 */ /* 0x100fe20008010809 */
[----:B------:R-:W-:Y:S01]  /*2710*/  ISETP.GT.AND P1, PT, R4, 0x49, PT ;  /* 0x000000490400780c */ /* 0x000fe20003f24270 */
[--C-:B------:R-:W-:Y:S01]  /*2720*/  FFMA.FTZ R55, R55, UR10, -R9.reuse ;  /* 0x0000000a37377c23 */ /* 0x100fe20008010809 */
[----:B------:R-:W-:Y:S01]  /*2730*/  FSEL R60, R60, -INF , P2 ;  /* 0xff8000003c3c7808 */ /* 0x000fe20001000000 */
[----:B------:R-:W1:Y:S01]  /*2740*/  MUFU.EX2 R35, R35 ;  /* 0x0000002300237308 */ /* 0x000e620000000800 */
[----:B------:R-:W-:Y:S01]  /*2750*/  FMNMX.FTZ R3, R57, R6, !PT ;  /* 0x0000000639037209 */ /* 0x000fe20007810000 */
[--C-:B------:R-:W-:Y:S01]  /*2760*/  FFMA.FTZ R58, R58, UR10, -R9.reuse ;  /* 0x0000000a3a3a7c23 */ /* 0x100fe20008010809 */
[----:B------:R-:W-:Y:S01]  /*2770*/  ISETP.GT.AND P2, PT, R4, 0x50, PT ;  /* 0x000000500400780c */ /* 0x000fe20003f44270 */
[--C-:B------:R-:W-:Y:S01]  /*2780*/  FFMA.FTZ R59, R59, UR10, -R9.reuse ;  /* 0x0000000a3b3b7c23 */ /* 0x100fe20008010809 */
[----:B------:R-:W-:Y:S01]  /*2790*/  FSEL R61, R61, -INF , P1 ;  /* 0xff8000003d3d7808 */ /* 0x000fe20000800000 */
[--C-:B------:R-:W-:Y:S01]  /*27a0*/  FFMA.FTZ R62, R62, UR10, -R9.reuse ;  /* 0x0000000a3e3e7c23 */ /* 0x100fe20008010809 */
[----:B------:R-:W-:Y:S01]  /*27b0*/  FMNMX.FTZ R6, R60, R3, !PT ;  /* 0x000000033c067209 */ /* 0x000fe20007810000 */
[----:B------:R-:W-:Y:S01]  /*27c0*/  MUFU.EX2 R38, R38 ;  /* 0x0000002600267308 */ /* 0x000fe20000000800 */
        /* <DEDUP_REMOVED lines=9> */
[----:B------:R-:W-:Y:S01]  /*2860*/  FFMA.FTZ R71, R71, UR10, -R9 ;  /* 0x0000000a47477c23 */ /* 0x000fe20008010809 */
[----:B------:R-:W-:Y:S01]  /*2870*/  FMNMX.FTZ R6, R64, R3, !PT ;  /* 0x0000000340067209 */ /* 0x000fe20007810000 */
[----:B------:R-:W3:Y:S01]  /*2880*/  MUFU.EX2 R39, R39 ;  /* 0x0000002700277308 */ /* 0x000ee20000000800 */
[----:B------:R-:W-:-:S02]  /*2890*/  ISETP.GT.AND P1, PT, R4, 0x59, PT ;  /* 0x000000590400780c */ /* 0x000fc40003f24270 */
[----:B------:R-:W-:Y:S02]  /*28a0*/  FSEL R68, R68, -INF , P2 ;  /* 0xff80000044447808 */ /* 0x000fe40001000000 */
[----:B------:R-:W-:Y:S02]  /*28b0*/  FMNMX.FTZ R3, R65, R6, !PT ;  /* 0x0000000641037209 */ /* 0x000fe40007810000 */
[----:B------:R-:W-:Y:S01]  /*28c0*/  FSEL R69, R69, -INF , P1 ;  /* 0xff80000045457808 */ /* 0x000fe20000800000 */
[----:B------:R-:W-:Y:S01]  /*28d0*/  MUFU.EX2 R42, R42 ;  /* 0x0000002a002a7308 */ /* 0x000fe20000000800 */
[----:B------:R-:W-:Y:S02]  /*28e0*/  FMNMX.FTZ R4, R68, R3, !PT ;  /* 0x0000000344047209 */ /* 0x000fe40007810000 */
[----:B------:R-:W-:Y:S02]  /*28f0*/  F2FP.F16.F32.PACK_AB R153, R27, R26 ;  /* 0x0000001a1b99723e */ /* 0x000fe400000000ff */
[----:B------:R-:W-:-:S02]  /*2900*/  FMNMX.FTZ R4, R69, R4, !PT ;  /* 0x0000000445047209 */ /* 0x000fc40007810000 */
[----:B----4-:R-:W-:Y:S01]  /*2910*/  F2FP.F16.F32.PACK_AB R155, R31, R30 ;  /* 0x0000001e1f9b723e */ /* 0x010fe200000000ff */
[----:B------:R-:W4:Y:S01]  /*2920*/  MUFU.EX2 R43, R43 ;  /* 0x0000002b002b7308 */ /* 0x000f220000000800 */
[----:B-1----:R-:W-:Y:S01]  /*2930*/  F2FP.F16.F32.PACK_AB R157, R35, R34 ;  /* 0x00000022239d723e */ /* 0x002fe200000000ff */
[----:B------:R-:W1:Y:S01]  /*2940*/  SHFL.BFLY PT, R3, R4, 0x2, 0x1f ;  /* 0x0c401f0004037f89 */ /* 0x000e6200000e0000 */
[----:B---3--:R-:W-:-:S05]  /*2950*/  F2FP.F16.F32.PACK_AB R159, R39, R38 ;  /* 0x00000026279f723e */ /* 0x008fca00000000ff */
[----:B------:R-:W-:Y:S08]  /*2960*/  MUFU.EX2 R46, R46 ;  /* 0x0000002e002e7308 */ /* 0x000ff00000000800 */
[----:B------:R-:W3:Y:S01]  /*2970*/  MUFU.EX2 R47, R47 ;  /* 0x0000002f002f7308 */ /* 0x000ee20000000800 */
[----:B----4-:R-:W-:-:S07]  /*2980*/  F2FP.F16.F32.PACK_AB R161, R43, R42 ;  /* 0x0000002a2ba1723e */ /* 0x010fce00000000ff */
[----:B------:R-:W-:Y:S01]  /*2990*/  MUFU.EX2 R50, R50 ;  /* 0x0000003200327308 */ /* 0x000fe20000000800 */
[----:B-1----:R-:W-:-:S05]  /*29a0*/  FMNMX.FTZ R3, R4, R3, !PT ;  /* 0x0000000304037209 */ /* 0x002fca0007810000 */
[----:B------:R-:W1:Y:S02]  /*29b0*/  SHFL.BFLY PT, R6, R3, 0x1, 0x1f ;  /* 0x0c201f0003067f89 */ /* 0x000e6400000e0000 */
[----:B------:R-:W4:Y:S01]  /*29c0*/  MUFU.EX2 R51, R51 ;  /* 0x0000003300337308 */ /* 0x000f220000000800 */
[----:B---3--:R-:W-:-:S07]  /*29d0*/  F2FP.F16.F32.PACK_AB R163, R47, R46 ;  /* 0x0000002e2fa3723e */ /* 0x008fce00000000ff */
[----:B------:R-:W-:Y:S08]  /*29e0*/  MUFU.EX2 R54, R54 ;  /* 0x0000003600367308 */ /* 0x000ff00000000800 */
[----:B------:R-:W3:Y:S01]  /*29f0*/  MUFU.EX2 R55, R55 ;  /* 0x0000003700377308 */ /* 0x000ee20000000800 */
[----:B----4-:R-:W-:Y:S02]  /*2a00*/  F2FP.F16.F32.PACK_AB R165, R51, R50 ;  /* 0x0000003233a5723e */ /* 0x010fe400000000ff */
[----:B-1----:R-:W-:-:S05]  /*2a10*/  FMNMX.FTZ R6, R3, R6, !PT ;  /* 0x0000000603067209 */ /* 0x002fca0007810000 */
[----:B------:R-:W-:Y:S01]  /*2a20*/  MUFU.EX2 R58, R58 ;  /* 0x0000003a003a7308 */ /* 0x000fe20000000800 */
[C---:B------:R-:W-:Y:S01]  /*2a30*/  FSETP.NEU.FTZ.AND P1, PT, R6.reuse, -INF , PT ;  /* 0xff8000000600780b */ /* 0x040fe20003f3d000 */
[----:B------:R-:W-:-:S06]  /*2a40*/  FMUL.FTZ R3, R6, UR10 ;  /* 0x0000000a06037c20 */ /* 0x000fcc0008410000 */
[----:B------:R-:W1:Y:S01]  /*2a50*/  MUFU.EX2 R59, R59 ;  /* 0x0000003b003b7308 */ /* 0x000e620000000800 */
[----:B------:R-:W-:Y:S02]  /*2a60*/  FSEL R3, R3, RZ, P1 ;  /* 0x000000ff03037208 */ /* 0x000fe40000800000 */
[----:B---3--:R-:W-:-:S03]  /*2a70*/  F2FP.F16.F32.PACK_AB R167, R55, R54 ;  /* 0x0000003637a7723e */ /* 0x008fc600000000ff */
        /* <DEDUP_REMOVED lines=26> */
[----:B------:R-:W-:Y:S01]  /*2c20*/  FFMA.FTZ R3, R69, UR10, -R3 ;  /* 0x0000000a45037c23 */ /* 0x000fe20008010803 */
[----:B-1----:R-:W-:-:S03]  /*2c30*/  F2FP.F16.F32.PACK_AB R169, R59, R58 ;  /* 0x0000003a3ba9723e */ /* 0x002fc600000000ff */
[----:B------:R-:W1:Y:S01]  /*2c40*/  MUFU.EX2 R29, R29 ;  /* 0x0000001d001d7308 */ /* 0x000e620000000800 */
[----:B---3--:R-:W-:Y:S01]  /*2c50*/  FADD.FTZ R11, R24, R25 ;  /* 0x00000019180b7221 */ /* 0x008fe20000010000 */
[----:B------:R-:W-:-:S06]  /*2c60*/  F2FP.F16.F32.PACK_AB R152, R25, R24 ;  /* 0x000000181998723e */ /* 0x000fcc00000000ff */
[----:B------:R-:W3:Y:S01]  /*2c70*/  MUFU.EX2 R32, R32 ;  /* 0x0000002000207308 */ /* 0x000ee20000000800 */
[----:B----4-:R-:W-:Y:S01]  /*2c80*/  FADD.FTZ R4, R28, R11 ;  /* 0x0000000b1c047221 */ /* 0x010fe20000010000 */
[----:B------:R-:W-:-:S04]  /*2c90*/  FADD.FTZ R11, R31, R10 ;  /* 0x0000000a1f0b7221 */ /* 0x000fc80000010000 */
[----:B------:R-:W-:Y:S02]  /*2ca0*/  FADD.FTZ R10, R34, R11 ;  /* 0x0000000b220a7221 */ /* 0x000fe40000010000 */
[----:B------:R-:W4:Y:S01]  /*2cb0*/  MUFU.EX2 R33, R33 ;  /* 0x0000002100217308 */ /* 0x000f220000000800 */
[----:B-1----:R-:W-:Y:S01]  /*2cc0*/  FADD.FTZ R9, R29, R4 ;  /* 0x000000041d097221 */ /* 0x002fe20000010000 */
[----:B------:R-:W-:Y:S01]  /*2cd0*/  FADD.FTZ R11, R35, R10 ;  /* 0x0000000a230b7221 */ /* 0x000fe20000010000 */
[----:B------:R-:W-:-:S03]  /*2ce0*/  F2FP.F16.F32.PACK_AB R154, R29, R28 ;  /* 0x0000001c1d9a723e */ /* 0x000fc600000000ff */
[----:B------:R-:W-:Y:S02]  /*2cf0*/  FADD.FTZ R10, R38, R11 ;  /* 0x0000000b260a7221 */ /* 0x000fe40000010000 */
[----:B------:R-:W1:Y:S01]  /*2d00*/  MUFU.EX2 R36, R36 ;  /* 0x0000002400247308 */ /* 0x000e620000000800 */
[----:B---3--:R-:W-:Y:S01]  /*2d10*/  FADD.FTZ R4, R32, R9 ;  /* 0x0000000920047221 */ /* 0x008fe20000010000 */
[----:B------:R-:W-:-:S04]  /*2d20*/  FADD.FTZ R11, R39, R10 ;  /* 0x0000000a270b7221 */ /* 0x000fc80000010000 */
[----:B------:R-:W-:Y:S02]  /*2d30*/  FADD.FTZ R10, R42, R11 ;  /* 0x0000000b2a0a7221 */ /* 0x000fe40000010000 */
[----:B------:R-:W3:Y:S01]  /*2d40*/  MUFU.EX2 R37, R37 ;  /* 0x0000002500257308 */ /* 0x000ee20000000800 */
[----:B----4-:R-:W-:Y:S01]  /*2d50*/  FADD.FTZ R9, R33, R4 ;  /* 0x0000000421097221 */ /* 0x010fe20000010000 */
        /* <DEDUP_REMOVED lines=8> */
[----:B---3--:R-:W-:Y:S01]  /*2de0*/  FADD.FTZ R9, R37, R4 ;  /* 0x0000000425097221 */ /* 0x008fe20000010000 */
[----:B------:R-:W-:Y:S01]  /*2df0*/  FADD.FTZ R11, R51, R10 ;  /* 0x0000000a330b7221 */ /* 0x000fe20000010000 */
[----:B------:R-:W-:-:S03]  /*2e00*/  F2FP.F16.F32.PACK_AB R158, R37, R36 ;  /* 0x00000024259e723e */ /* 0x000fc600000000ff */
[----:B------:R-:W-:Y:S02]  /*2e10*/  FADD.FTZ R10, R54, R11 ;  /* 0x0000000b360a7221 */ /* 0x000fe40000010000 */
[----:B------:R-:W3:Y:S01]  /*2e20*/  MUFU.EX2 R44, R44 ;  /* 0x0000002c002c7308 */ /* 0x000ee20000000800 */
[----:B----4-:R-:W-:Y:S01]  /*2e30*/  FADD.FTZ R4, R40, R9 ;  /* 0x0000000928047221 */ /* 0x010fe20000010000 */
[----:B------:R-:W-:-:S04]  /*2e40*/  FADD.FTZ R11, R55, R10 ;  /* 0x0000000a370b7221 */ /* 0x000fc80000010000 */
[----:B------:R-:W-:Y:S02]  /*2e50*/  FADD.FTZ R10, R58, R11 ;  /* 0x0000000b3a0a7221 */ /* 0x000fe40000010000 */
[----:B------:R-:W4:Y:S01]  /*2e60*/  MUFU.EX2 R45, R45 ;  /* 0x0000002d002d7308 */ /* 0x000f220000000800 */
[----:B-1----:R-:W-:Y:S01]  /*2e70*/  FADD.FTZ R9, R41, R4 ;  /* 0x0000000429097221 */ /* 0x002fe20000010000 */
[----:B------:R-:W-:Y:S01]  /*2e80*/  FADD.FTZ R13, R59, R10 ;  /* 0x0000000a3b0d7221 */ /* 0x000fe20000010000 */
[----:B------:R-:W-:-:S05]  /*2e90*/  F2FP.F16.F32.PACK_AB R160, R41, R40 ;  /* 0x0000002829a0723e */ /* 0x000fca00000000ff */
[----:B------:R-:W1:Y:S01]  /*2ea0*/  MUFU.EX2 R48, R48 ;  /* 0x0000003000307308 */ /* 0x000e620000000800 */
[----:B---3--:R-:W-:-:S07]  /*2eb0*/  FADD.FTZ R4, R44, R9 ;  /* 0x000000092c047221 */ /* 0x008fce0000010000 */
[----:B------:R-:W3:Y:S01]  /*2ec0*/  MUFU.EX2 R49, R49 ;  /* 0x0000003100317308 */ /* 0x000ee20000000800 */
[C---:B----4-:R-:W-:Y:S01]  /*2ed0*/  FADD.FTZ R9, R45.reuse, R4 ;  /* 0x000000042d097221 */ /* 0x050fe20000010000 */
[----:B------:R-:W-:-:S06]  /*2ee0*/  F2FP.F16.F32.PACK_AB R162, R45, R44 ;  /* 0x0000002c2da2723e */ /* 0x000fcc00000000ff */
        /* <DEDUP_REMOVED lines=18> */
[----:B---3--:R-:W-:-:S07]  /*3010*/  FADD.FTZ R10, R62, R13 ;  /* 0x0000000d3e0a7221 */ /* 0x008fce0000010000 */
[----:B------:R-:W3:Y:S01]  /*3020*/  MUFU.EX2 R64, R64 ;  /* 0x0000004000407308 */ /* 0x000ee20000000800 */
[C---:B----4-:R-:W-:Y:S01]  /*3030*/  FADD.FTZ R11, R61.reuse, R4 ;  /* 0x000000043d0b7221 */ /* 0x050fe20000010000 */
[----:B------:R-:W-:-:S06]  /*3040*/  F2FP.F16.F32.PACK_AB R170, R61, R60 ;  /* 0x0000003c3daa723e */ /* 0x000fcc00000000ff */
[----:B------:R-:W4:Y:S01]  /*3050*/  MUFU.EX2 R66, R66 ;  /* 0x0000004200427308 */ /* 0x000f220000000800 */
[C---:B-1----:R-:W-:Y:S01]  /*3060*/  FADD.FTZ R13, R63.reuse, R10 ;  /* 0x0000000a3f0d7221 */ /* 0x042fe20000010000 */
[----:B------:R-:W-:-:S06]  /*3070*/  F2FP.F16.F32.PACK_AB R171, R63, R62 ;  /* 0x0000003e3fab723e */ /* 0x000fcc00000000ff */
[----:B------:R-:W1:Y:S01]  /*3080*/  MUFU.EX2 R65, R65 ;  /* 0x0000004100417308 */ /* 0x000e620000000800 */
[----:B---3--:R-:W-:-:S07]  /*3090*/  FADD.FTZ R4, R64, R11 ;  /* 0x0000000b40047221 */ /* 0x008fce0000010000 */
[----:B------:R-:W3:Y:S01]  /*30a0*/  MUFU.EX2 R67, R67 ;  /* 0x0000004300437308 */ /* 0x000ee20000000800 */
[----:B----4-:R-:W-:-:S07]  /*30b0*/  FADD.FTZ R10, R66, R13 ;  /* 0x0000000d420a7221 */ /* 0x010fce0000010000 */
[----:B------:R-:W-:Y:S01]  /*30c0*/  MUFU.EX2 R68, R68 ;  /* 0x0000004400447308 */ /* 0x000fe20000000800 */
[----:B-1----:R-:W-:-:S07]  /*30d0*/  F2FP.F16.F32.PACK_AB R172, R65, R64 ;  /* 0x0000004041ac723e */ /* 0x002fce00000000ff */
[----:B------:R-:W1:Y:S01]  /*30e0*/  MUFU.EX2 R70, R70 ;  /* 0x0000004600467308 */ /* 0x000e620000000800 */
[C---:B---3--:R-:W-:Y:S01]  /*30f0*/  FADD.FTZ R11, R67.reuse, R10 ;  /* 0x0000000a430b7221 */ /* 0x048fe20000010000 */
[----:B------:R-:W-:-:S06]  /*3100*/  F2FP.F16.F32.PACK_AB R173, R67, R66 ;  /* 0x0000004243ad723e */ /* 0x000fcc00000000ff */
[----:B------:R3:W4:Y:S08]  /*3110*/  MUFU.EX2 R9, R3 ;  /* 0x0000000300097308 */ /* 0x0007300000000800 */
[----:B------:R-:W5:Y:S01]  /*3120*/  MUFU.EX2 R71, R71 ;  /* 0x0000004700477308 */ /* 0x000f620000000800 */
[----:B---3--:R-:W-:Y:S01]  /*3130*/  FADD.FTZ R3, R65, R4 ;  /* 0x0000000441037221 */ /* 0x008fe20000010000 */
[----:B-1----:R-:W-:-:S03]  /*3140*/  FADD.FTZ R10, R70, R11 ;  /* 0x0000000b460a7221 */ /* 0x002fc60000010000 */
[----:B------:R-:W-:-:S04]  /*3150*/  FADD.FTZ R4, R68, R3 ;  /* 0x0000000344047221 */ /* 0x000fc80000010000 */
[C---:B----4-:R-:W-:Y:S01]  /*3160*/  FADD.FTZ R3, R9.reuse, R4 ;  /* 0x0000000409037221 */ /* 0x050fe20000010000 */
[----:B------:R-:W-:Y:S01]  /*3170*/  F2FP.F16.F32.PACK_AB R174, R9, R68 ;  /* 0x0000004409ae723e */ /* 0x000fe200000000ff */
[C---:B-----5:R-:W-:Y:S01]  /*3180*/  FADD.FTZ R4, R71.reuse, R10 ;  /* 0x0000000a47047221 */ /* 0x060fe20000010000 */
[----:B------:R-:W-:Y:S01]  /*3190*/  F2FP.F16.F32.PACK_AB R175, R71, R70 ;  /* 0x0000004647af723e */ /* 0x000fe200000000ff */
[----:B------:R-:W-:Y:S06]  /*31a0*/  @!P0 BRA `(.L_x_13512) ;  /* 0x0000000000048947 */ /* 0x000fec0003800000 */
[----:B------:R-:W-:Y:S01]  /*31b0*/  BPT.TRAP 0x1 ;  /* 0x000000040000795c */ /* 0x000fe20000300000 */
.L_x_13512:
[----:B------:R1:W3:Y:S01]  /*31c0*/  SYNCS.PHASECHK.TRANS64.TRYWAIT P1, [UR22+0x22850], R8 ;  /* 0x02285008ff0075a7 */ /* 0x0002e20008020156 */
[----:B------:R-:W-:Y:S05]  /*31d0*/  @!P0 BRA `(.L_x_13513) ;  /* 0x0000000000048947 */ /* 0x000fea0003800000 */
[----:B------:R-:W-:Y:S01]  /*31e0*/  BPT.TRAP 0x1 ;  /* 0x000000040000795c */ /* 0x000fe20000300000 */
.L_x_13513:
[----:B---3--:R-:W-:Y:S05]  /*31f0*/  @P1 BRA `(.L_x_13514) ;  /* 0x0000000000081947 */ /* 0x008fea0003800000 */
[----:B------:R-:W3:Y:S02]  /*3200*/  SYNCS.PHASECHK.TRANS64.TRYWAIT P1, [UR22+0x22850], R8 ;  /* 0x02285008ff0075a7 */ /* 0x000ee40008020156 */
[----:B---3--:R-:W-:Y:S05]  /*3210*/  @!P1 BRA `(.L_x_13515) ;  /* 0x000000b8004c9947 */ /* 0x008fea0003800000 */
.L_x_13514:
        /* <DEDUP_REMOVED lines=43> */
.L_x_13516:
[----:B------:R-:W-:Y:S01]  /*34d0*/  UISETP.NE.AND UP0, UPT, UR46, URZ, UPT ;  /* 0x0000003f2e00728c */ /* 0x000fe2000bf05270 */
[----:B------:R-:W4:Y:S01]  /*34e0*/  S2UR UR18, SR_CgaCtaId ;  /* 0x00000000001279c3 */ /* 0x000f220000008800 */
[----:B------:R-:W-:Y:S01]  /*34f0*/  UMOV UR14, UR43 ;  /* 0x0000002b000e7c82 */ /* 0x000fe20008000000 */
[----:B------:R-:W-:Y:S02]  /*3500*/  UIMAD UR11, UR42, UR11, -UR15 ;  /* 0x0000000b2a0b72a4 */ /* 0x000fe4000f8e0a0f */
[----:B------:R-:W-:Y:S02]  /*3510*/  UIADD3 UR22, UR22, 0x22860, URZ ;  /* 0x0002286016167890 */ /* 0x000fe4000fffe03f */
[----:B------:R-:W-:-:S04]  /*3520*/  UIADD3 UR23, UR40, -0x2, URZ ;  /* 0xfffffffe28177890 */ /* 0x000fc8000fffe03f */
[----:B------:R-:W-:Y:S01]  /*3530*/  @UP0 ULDC UR6, c[0x0][0x44c] ;  /* 0x0001130000060ab9 */ /* 0x000fe20000000800 */
[----:B------:R-:W-:Y:S01]  /*3540*/  @UP0 ULDC UR19, c[0x0][0x450] ;  /* 0x0001140000130ab9 */ /* 0x000fe20000000800 */
[----:B------:R-:W-:-:S04]  /*3550*/  UIMAD.WIDE.U32 UR6, UR43, UR6, URZ ;  /* 0x000000062b0672a5 */ /* 0x000fc8000f8e003f */
[----:B------:R-:W-:-:S04]  /*3560*/  @UP0 USHF.R.U32.HI UR14, URZ, UR19, UR7 ;  /* 0x000000133f0e0299 */ /* 0x000fc80008011607 */
[----:B------:R-:W-:-:S04]  /*3570*/  UIADD3 UR6, UR11, UR14, URZ ;  /* 0x0000000e0b067290 */ /* 0x000fc8000fffe03f */
[----:B------:R-:W-:Y:S02]  /*3580*/  UIMAD.WIDE UR6, UR6, 0x2aaaaaab, URZ ;  /* 0x2aaaaaab060678a5 */ /* 0x000fe4000f8e023f */
[----:B----4-:R-:W-:Y:S02]  /*3590*/  UPRMT UR22, UR18, 0x654, UR22 ;  /* 0x0000065412167896 */ /* 0x010fe40008000016 */
[----:B------:R-:W-:-:S04]  /*35a0*/  USHF.R.U32.HI UR6, URZ, 0x1f, UR7 ;  /* 0x0000001f3f067899 */ /* 0x000fc80008011607 */
[----:B------:R-:W-:-:S03]  /*35b0*/  ULEA.HI.SX32 UR6, UR7, UR6, 0x1c ;  /* 0x0000000607067291 */ /* 0x000fc6000f8fe23f */
[----:B------:R-:W-:Y:S01]  /*35c0*/  SYNCS.ARRIVE.TRANS64.RED.A1T0 RZ, [UR22], RZ ;  /* 0x000000ffffff79a7 */ /* 0x000fe20008100416 */
[----:B------:R-:W-:-:S04]  /*35d0*/  UISETP.LT.AND UP0, UPT, URZ, UR6, UPT ;  /* 0x000000063f00728c */ /* 0x000fc8000bf01270 */
[----:B------:R-:W-:-:S04]  /*35e0*/  USEL UR22, URZ, UR6, !UP0 ;  /* 0x000000063f167287 */ /* 0x000fc8000c000000 */
[----:B------:R-:W-:-:S06]  /*35f0*/  UISETP.GE.AND UP0, UPT, UR23, UR22, UPT ;  /* 0x000000161700728c */ /* 0x000fcc000bf06270 */
[----:B------:R-:W-:-:S13]  /*3600*/  PLOP3.LUT P1, PT, PT, PT, UP0, 0x80, 0x0 ;  /* 0x000000000000781c */ /* 0x000fda0003f2f008 */
[----:B------:R-:W-:Y:S05]  /*3610*/  @!P1 BRA `(.L_x_13517) ;  /* 0x0000002400389947 */ /* 0x000fea0003800000 */
[----:B---3--:R-:W-:Y:S01]  /*3620*/  IMAD.MOV.U32 R9, RZ, RZ, R5 ;  /* 0x000000ffff097224 */ /* 0x008fe200078e0005 */
[----:B------:R-:W-:Y:S01]  /*3630*/  ULDC UR27, c[0x0][0x288] ;  /* 0x0000a200001b7ab9 */ /* 0x000fe20000000800 */
[----:B01----:R-:W-:Y:S01]  /*3640*/  IMAD.MOV.U32 R8, RZ, RZ, R6 ;  /* 0x000000ffff087224 */ /* 0x003fe200078e0006 */
[----:B------:R-:W-:-:S06]  /*3650*/  ULDC UR24, c[0x0][0x988] ;  /* 0x0002620000187ab9 */ /* 0x000fcc0000000800 */
.L_x_13528:
[----:B------:R-:W-:-:S04]  /*3660*/  UIADD3 UR36, UR36, 0x1, URZ ;  /* 0x0000000124247890 */ /* 0x000fc8000fffe03f */
[----:B------:R-:W-:-:S04]  /*3670*/  UISETP.NE.AND UP0, UPT, UR36, 0x2, UPT ;  /* 0x000000022400788c */ /* 0x000fc8000bf05270 */
[----:B------:R-:W-:Y:S02]  /*3680*/  USEL UR6, URZ, 0x1, UP0 ;  /* 0x000000013f067887 */ /* 0x000fe40008000000 */
[----:B------:R-:W-:Y:S02]  /*3690*/  USEL UR36, UR36, URZ, UP0 ;  /* 0x0000003f24247287 */ /* 0x000fe40008000000 */
[----:B------:R-:W-:Y:S01]  /*36a0*/  ULOP3.LUT UR37, UR37, UR6, URZ, 0x3c, !UPT ;  /* 0x0000000625257292 */ /* 0x000fe2000f8e3c3f */
[----:B012---:R-:W-:Y:S11]  /*36b0*/  @!P0 BRA `(.L_x_13518) ;  /* 0x0000000000048947 */ /* 0x007ff60003800000 */
[----:B------:R-:W-:Y:S01]  /*36c0*/  BPT.TRAP 0x1 ;  /* 0x000000040000795c */ /* 0x000fe20000300000 */
.L_x_13518:
        /* <DEDUP_REMOVED lines=9> */
.L_x_13519:
[----:B-1----:R-:W-:Y:S05]  /*3760*/  @P1 BRA `(.L_x_13520) ;  /* 0x0000000000081947 */ /* 0x002fea0003800000 */
[----:B------:R-:W1:Y:S02]  /*3770*/  SYNCS.PHASECHK.TRANS64.TRYWAIT P1, [UR26+0x22830], R7 ;  /* 0x02283007ff0075a7 */ /* 0x000e64000802015a */
[----:B-1----:R-:W-:Y:S05]  /*3780*/  @!P1 BRA `(.L_x_13521) ;  /* 0x000000b400089947 */ /* 0x002fea0003800000 */
.L_x_13520:
[----:B------:R-:W-:Y:S01]  /*3790*/  UIMAD UR6, UR36, 0x300, UR20 ;  /* 0x00000300240678a4 */ /* 0x000fe2000f8e0214 */
[----:B------:R-:W-:Y:S01]  /*37a0*/  WARPGROUP.ARRIVE ;  /* 0x00000000000079c5 */ /* 0x000fe20000000000 */
[----:B------:R-:W-:Y:S01]  /*37b0*/  UMOV UR7, 0x40000040 ;  /* 0x4000004000077882 */ /* 0x000fe20000000000 */
[----:B------:R-:W-:Y:S01]  /*37c0*/  UMOV UR11, 0x40000040 ;  /* 0x40000040000b7882 */ /* 0x000fe20000000000 */
[----:B------:R-:W-:-:S03]  /*37d0*/  UIADD3 UR10, UR6, 0x2, URZ ;  /* 0x00000002060a7890 */ /* 0x000fc6000fffe03f */
[----:B-12---:R-:W1:Y:S01]  /*37e0*/  S2R R0, SR_TID.X ;  /* 0x0000000000007919 */ /* 0x006e620000002100 */
[----:B------:R-:W-:Y:S01]  /*37f0*/  UIADD3 UR14, UR6, 0x4, URZ ;  /* 0x00000004060e7890 */ /* 0x000fe2000fffe03f */
[----:B------:R-:W-:Y:S01]  /*3800*/  UMOV UR15, 0x40000040 ;  /* 0x40000040000f7882 */ /* 0x000fe20000000000 */
[----:B------:R-:W-:Y:S01]  /*3810*/  HGMMA.64x96x16.F32 R152, gdesc[UR4], RZ, !UPT, gsb0 ;  /* 0x01600000049879f0 */ /* 0x000fe2000c0008ff */
[----:B------:R-:W-:Y:S01]  /*3820*/  UIADD3 UR18, UR6, 0x6, URZ ;  /* 0x0000000606127890 */ /* 0x000fe2000fffe03f */
[----:B------:R-:W-:Y:S01]  /*3830*/  UMOV UR19, 0x40000040 ;  /* 0x4000004000137882 */ /* 0x000fe20000000000 */
        /* <DEDUP_REMOVED lines=15> */
.L_x_13522:
[----:B------:R-:W-:Y:S01]  /*3930*/  UISETP.NE.AND UP0, UPT, UR46, URZ, UPT ;  /* 0x0000003f2e00728c */ /* 0x000fe2000bf05270 */
[----:B------:R-:W-:Y:S01]  /*3940*/  VIADD R10, R16, UR43 ;  /* 0x0000002b100a7c36 */ /* 0x000fe20008000000 */
[----:B------:R-:W2:Y:S01]  /*3950*/  LDC R11, c[0x0][0x2f0] ;  /* 0x0000bc00ff0b7b82 */ /* 0x000ea20000000800 */
[----:B------:R-:W-:Y:S01]  /*3960*/  IMAD.MOV.U32 R6, RZ, RZ, -0x2 ;  /* 0xfffffffeff067424 */ /* 0x000fe200078e00ff */
[----:B------:R-:W-:Y:S02]  /*3970*/  UMOV UR10, UR24 ;  /* 0x00000018000a7c82 */ /* 0x000fe40008000000 */
[----:B------:R-:W-:Y:S02]  /*3980*/  PLOP3.LUT P1, PT, PT, PT, UP0, 0x80, 0x0 ;  /* 0x000000000000781c */ /* 0x000fe40003f2f008 */
[----:B------:R-:W-:-:S03]  /*3990*/  PLOP3.LUT P2, PT, PT, PT, UP0, 0x80, 0x0 ;  /* 0x000000000000781c */ /* 0x000fc60003f4f008 */
[----:B------:R-:W-:-:S08]  /*39a0*/  @UP0 ULDC UR6, c[0x0][0x44c] ;  /* 0x0001130000060ab9 */ /* 0x000fd00000000800 */
[----:B------:R-:W-:Y:S01]  /*39b0*/  @P1 IMAD.HI.U32 R5, R10, UR6, RZ ;  /* 0x000000060a051c27 */ /* 0x000fe2000f8e00ff */
[----:B------:R-:W-:-:S04]  /*39c0*/  @UP0 ULDC UR6, c[0x0][0x450] ;  /* 0x0001140000060ab9 */ /* 0x000fc80000000800 */
[----:B------:R-:W-:Y:S01]  /*39d0*/  @P2 SHF.R.U32.HI R10, RZ, UR6, R5 ;  /* 0x00000006ff0a2c19 */ /* 0x000fe20008011605 */
[----:B------:R-:W-:Y:S02]  /*39e0*/  UMOV UR6, 0x1 ;  /* 0x0000000100067882 */ /* 0x000fe40000000000 */
[----:B------:R-:W-:Y:S02]  /*39f0*/  UIMAD UR6, UR23, -0x60, UR6 ;  /* 0xffffffa0170678a4 */ /* 0x000fe4000f8e0206 */
[----:B------:R-:W3:Y:S04]  /*3a00*/  SHFL.IDX PT, R5, R10, 0x1, 0x1c1f ;  /* 0x003c1f000a057f89 */ /* 0x000ee800000e0000 */
[----:B------:R-:W-:Y:S01]  /*3a10*/  IMAD R6, R17, R6, UR6 ;  /* 0x0000000611067e24 */ /* 0x000fe2000f8e0206 */
[----:B------:R-:W-:-:S03]  /*3a20*/  UIADD3 UR6, UR26, 0x22840, URZ ;  /* 0x000228401a067890 */ /* 0x000fc6000fffe03f */
[----:B--2---:R-:W-:Y:S01]  /*3a30*/  IMAD R6, R11, UR42, R6 ;  /* 0x0000002a0b067c24 */ /* 0x004fe2000f8e0206 */
[----:B------:R-:W-:-:S09]  /*3a40*/  UPRMT UR6, UR25, 0x654, UR6 ;  /* 0x0000065419067896 */ /* 0x000fd20008000006 */
[----:B------:R-:W-:Y:S01]  /*3a50*/  SYNCS.ARRIVE.TRANS64.RED.A1T0 RZ, [UR6], RZ ;  /* 0x000000ffffff79a7 */ /* 0x000fe20008100406 */
[----:B---3--:R-:W-:-:S04]  /*3a60*/  IADD3 R5, R5, -UR27, R6 ;  /* 0x8000001b05057c10 */ /* 0x008fc8000fffe006 */
[C---:B------:R-:W-:Y:S02]  /*3a70*/  ISETP.GT.AND P1, PT, R5.reuse, RZ, PT ;  /* 0x000000ff0500720c */ /* 0x040fe40003f24270 */
[C---:B------:R-:W-:Y:S02]  /*3a80*/  ISETP.GT.AND P2, PT, R5.reuse, 0x1, PT ;  /* 0x000000010500780c */ /* 0x040fe40003f44270 */
        /* <DEDUP_REMOVED lines=65> */
[----:B------:R-:W-:Y:S02]  /*3ea0*/  FMNMX.FTZ R5, R195, R12, !PT ;  /* 0x0000000cc3057209 */ /* 0x000fe40007810000 */
[----:B------:R-:W-:Y:S02]  /*3eb0*/  FSEL R198, R198, -INF , P1 ;  /* 0xff800000c6c67808 */ /* 0x000fe40000800000 */
[----:B------:R-:W-:Y:S02]  /*3ec0*/  FSEL R199, R199, -INF , P2 ;  /* 0xff800000c7c77808 */ /* 0x000fe40001000000 */
[----:B------:R-:W-:Y:S02]  /*3ed0*/  FMNMX.FTZ R12, R198, R5, !PT ;  /* 0x00000005c60c7209 */ /* 0x000fe40007810000 */
[----:B------:R-:W2:Y:S02]  /*3ee0*/  SHFL.IDX PT, R5, R10, RZ, 0x1c1f ;  /* 0x001c1fff0a057589 */ /* 0x000ea400000e0000 */
[----:B------:R-:W-:-:S05]  /*3ef0*/  FMNMX.FTZ R13, R199, R12, !PT ;  /* 0x0000000cc70d7209 */ /* 0x000fca0007810000 */
[----:B------:R-:W3:Y:S01]  /*3f00*/  SHFL.BFLY PT, R12, R13, 0x2, 0x1f ;  /* 0x0c401f000d0c7f89 */ /* 0x000ee200000e0000 */
[----:B--2---:R-:W-:-:S04]  /*3f10*/  IADD3 R6, R5, -UR27, R6 ;  /* 0x8000001b05067c10 */ /* 0x004fc8000fffe006 */
[C---:B------:R-:W-:Y:S02]  /*3f20*/  ISETP.GT.AND P1, PT, R6.reuse, RZ, PT ;  /* 0x000000ff0600720c */ /* 0x040fe40003f24270 */
[----:B------:R-:W-:Y:S02]  /*3f30*/  ISETP.GT.AND P2, PT, R6, 0x1, PT ;  /* 0x000000010600780c */ /* 0x000fe40003f44270 */
[----:B------:R-:W-:Y:S02]  /*3f40*/  FSEL R11, R152, -INF , P1 ;  /* 0xff800000980b7808 */ /* 0x000fe40000800000 */
[----:B---3--:R-:W-:Y:S02]  /*3f50*/  FMNMX.FTZ R14, R13, R12, !PT ;  /* 0x0000000c0d0e7209 */ /* 0x008fe40007810000 */
[----:B------:R-:W-:Y:S02]  /*3f60*/  ISETP.GT.AND P1, PT, R6, 0x8, PT ;  /* 0x000000080600780c */ /* 0x000fe40003f24270 */
[----:B------:R-:W-:Y:S01]  /*3f70*/  FSEL R153, R153, -INF , P2 ;  /* 0xff80000099997808 */ /* 0x000fe20001000000 */
[----:B------:R-:W2:Y:S01]  /*3f80*/  SHFL.BFLY PT, R15, R14, 0x1, 0x1f ;  /* 0x0c201f000e0f7f89 */ /* 0x000ea200000e0000 */
        /* <DEDUP_REMOVED lines=19> */
[----:B--2---:R-:W-:Y:S02]  /*40c0*/  FMNMX.FTZ R5, R14, R15, !PT ;  /* 0x0000000f0e057209 */ /* 0x004fe40007810000 */
        /* <DEDUP_REMOVED lines=28> */
[----:B------:R-:W-:Y:S02]  /*4290*/  FSETP.NEU.FTZ.AND P1, PT, R5, -INF , PT ;  /* 0xff8000000500780b */ /* 0x000fe40003f3d000 */
[----:B------:R-:W-:-:S02]  /*42a0*/  ISETP.GT.AND P3, PT, R6, 0x48, PT ;  /* 0x000000480600780c */ /* 0x000fc40003f64270 */
        /* <DEDUP_REMOVED lines=9> */
[----:B------:R2:W-:Y:S01]  /*4340*/  MUFU.EX2 R13, R154 ;  /* 0x0000009a000d7308 */ /* 0x0005e20000000800 */
[----:B------:R-:W-:Y:S01]  /*4350*/  FSEL R152, R189, -INF , P2 ;  /* 0xff800000bd987808 */ /* 0x000fe20001000000 */
[--C-:B------:R-:W-:Y:S01]  /*4360*/  FFMA.FTZ R159, R166, UR10, -R10.reuse ;  /* 0x0000000aa69f7c23 */ /* 0x100fe2000801080a */
[----:B------:R-:W-:Y:S01]  /*4370*/  FMNMX.FTZ R21, R188, R21, !PT ;  /* 0x00000015bc157209 */ /* 0x000fe20007810000 */
[--C-:B------:R-:W-:Y:S01]  /*4380*/  FFMA.FTZ R12, R155, UR10, -R10.reuse ;  /* 0x0000000a9b0c7c23 */ /* 0x100fe2000801080a */
[----:B------:R-:W-:Y:S01]  /*4390*/  ISETP.GT.AND P2, PT, R6, 0x51, PT ;  /* 0x000000510600780c */ /* 0x000fe20003f44270 */
[--C-:B------:R-:W-:Y:S01]  /*43a0*/  FFMA.FTZ R155, R158, UR10, -R10.reuse ;  /* 0x0000000a9e9b7c23 */ /* 0x100fe2000801080a */
[----:B------:R-:W-:Y:S01]  /*43b0*/  FMNMX.FTZ R21, R152, R21, !PT ;  /* 0x0000001598157209 */ /* 0x000fe20007810000 */
[--C-:B------:R-:W-:Y:S01]  /*43c0*/  FFMA.FTZ R189, R170, UR10, -R10.reuse ;  /* 0x0000000aaabd7c23 */ /* 0x100fe2000801080a */
[----:B--2---:R-:W-:Y:S01]  /*43d0*/  FSEL R154, R192, -INF , P3 ;  /* 0xff800000c09a7808 */ /* 0x004fe20001800000 */
        /* <DEDUP_REMOVED lines=8> */
[----:B------:R-:W-:Y:S01]  /*4460*/  MUFU.EX2 R12, R12 ;  /* 0x0000000c000c7308 */ /* 0x000fe20000000800 */
[----:B------:R-:W-:Y:S01]  /*4470*/  FSEL R158, R196, -INF , P3 ;  /* 0xff800000c49e7808 */ /* 0x000fe20001800000 */
[--C-:B------:R-:W-:Y:S01]  /*4480*/  FFMA.FTZ R196, R171, UR10, -R10.reuse ;  /* 0x0000000aabc47c23 */ /* 0x100fe2000801080a */
[----:B------:R-:W-:Y:S01]  /*4490*/  FMNMX.FTZ R21, R193, R166, !PT ;  /* 0x000000a6c1157209 */ /* 0x000fe20007810000 */
[--C-:B------:R-:W-:Y:S01]  /*44a0*/  FFMA.FTZ R171, R190, UR10, -R10.reuse ;  /* 0x0000000abeab7c23 */ /* 0x100fe2000801080a */
[----:B------:R-:W-:Y:S01]  /*44b0*/  FSEL R197, R197, -INF , P2 ;  /* 0xff800000c5c57808 */ /* 0x000fe20001000000 */
[--C-:B------:R-:W-:Y:S01]  /*44c0*/  FFMA.FTZ R183, R187, UR10, -R10.reuse ;  /* 0x0000000abbb77c23 */ /* 0x100fe2000801080a */
[----:B------:R-:W-:Y:S01]  /*44d0*/  FMNMX.FTZ R6, R158, R21, !PT ;  /* 0x000000159e067209 */ /* 0x000fe20007810000 */
[----:B------:R-:W-:Y:S01]  /*44e0*/  MUFU.EX2 R155, R155 ;  /* 0x0000009b009b7308 */ /* 0x000fe20000000800 */
[----:B------:R-:W-:Y:S01]  /*44f0*/  FSEL R186, R5, RZ, P1 ;  /* 0x000000ff05ba7208 */ /* 0x000fe20000800000 */
[--C-:B------:R-:W-:Y:S01]  /*4500*/  FFMA.FTZ R162, R162, UR10, -R10.reuse ;  /* 0x0000000aa2a27c23 */ /* 0x100fe2000801080a */
[----:B------:R-:W-:Y:S01]  /*4510*/  FMNMX.FTZ R6, R197, R6, !PT ;  /* 0x00000006c5067209 */ /* 0x000fe20007810000 */
[--C-:B------:R-:W-:Y:S01]  /*4520*/  FFMA.FTZ R192, R175, UR10, -R10.reuse ;  /* 0x0000000aafc07c23 */ /* 0x100fe2000801080a */
[--C-:B------:R-:W-:Y:S01]  /*4530*/  FFMA.FTZ R166, R178, UR10, -R10.reuse ;  /* 0x0000000ab2a67c23 */ /* 0x100fe2000801080a */
[----:B------:R-:W-:Y:S01]  /*4540*/  FADD.FTZ R186, -R186, R9 ;  /* 0x00000009baba7221 */ /* 0x000fe20000010100 */
[--C-:B------:R-:W-:Y:S01]  /*4550*/  FFMA.FTZ R178, R191, UR10, -R10.reuse ;  /* 0x0000000abfb27c23 */ /* 0x100fe2000801080a */
[----:B------:R-:W2:Y:S01]  /*4560*/  SHFL.BFLY PT, R21, R6, 0x2, 0x1f ;  /* 0x0c401f0006157f89 */ /* 0x000ea200000e0000 */
[----:B------:R-:W-:Y:S01]  /*4570*/  MUFU.EX2 R14, R14 ;  /* 0x0000000e000e7308 */ /* 0x000fe20000000800 */
[----:B------:R-:W-:Y:S01]  /*4580*/  FMUL.FTZ R186, R186, UR10 ;  /* 0x0000000ababa7c20 */ /* 0x000fe20008410000 */
[--C-:B------:R-:W-:Y:S01]  /*4590*/  FFMA.FTZ R175, R198, UR10, -R10.reuse ;  /* 0x0000000ac6af7c23 */ /* 0x100fe2000801080a */
[----:B------:R-:W-:-:S05]  /*45a0*/  FFMA.FTZ R179, R179, UR10, -R10 ;  /* 0x0000000ab3b37c23 */ /* 0x000fca000801080a */
[----:B------:R-:W3:Y:S08]  /*45b0*/  MUFU.EX2 R186, R186 ;  /* 0x000000ba00ba7308 */ /* 0x000ef00000000800 */
[----:B------:R4:W-:Y:S01]  /*45c0*/  MUFU.EX2 R15, R162 ;  /* 0x000000a2000f7308 */ /* 0x0009e20000000800 */
[----:B--2---:R-:W-:-:S07]  /*45d0*/  FMNMX.FTZ R21, R6, R21, !PT ;  /* 0x0000001506157209 */ /* 0x004fce0007810000 */
[----:B------:R-:W-:Y:S01]  /*45e0*/  MUFU.EX2 R20, R20 ;  /* 0x0000001400147308 */ /* 0x000fe20000000800 */
[--C-:B----4-:R-:W-:Y:S01]  /*45f0*/  FFMA.FTZ R162, R167, UR10, -R10.reuse ;  /* 0x0000000aa7a27c23 */ /* 0x110fe2000801080a */
[--C-:B------:R-:W-:Y:S01]  /*4600*/  FFMA.FTZ R167, R182, UR10, -R10.reuse ;  /* 0x0000000ab6a77c23 */ /* 0x100fe2000801080a */
[--C-:B------:R-:W-:Y:S01]  /*4610*/  FFMA.FTZ R182, R195, UR10, -R10.reuse ;  /* 0x0000000ac3b67c23 */ /* 0x100fe2000801080a */
[----:B------:R-:W2:Y:S01]  /*4620*/  SHFL.BFLY PT, R6, R21, 0x1, 0x1f ;  /* 0x0c201f0015067f89 */ /* 0x000ea200000e0000 */
[-C--:B---3--:R-:W-:Y:S01]  /*4630*/  FMUL.FTZ R26, R26, R186.reuse ;  /* 0x000000ba1a1a7220 */ /* 0x088fe20000410000 */
        /* <DEDUP_REMOVED lines=23> */
[--C-:B------:R-:W-:Y:S01]  /*47b0*/  FFMA.FTZ R21, R194, UR10, -R10.reuse ;  /* 0x0000000ac2157c23 */ /* 0x100fe2000801080a */
[----:B------:R-:W-:Y:S01]  /*47c0*/  FFMA.FTZ R10, R199, UR10, -R10 ;  /* 0x0000000ac70a7c23 */ /* 0x000fe2000801080a */
[-C--:B------:R-:W-:Y:S01]  /*47d0*/  FMUL.FTZ R66, R66, R186.reuse ;  /* 0x000000ba42427220 */ /* 0x080fe20000410000 */
[C---:B------:R-:W-:Y:S01]  /*47e0*/  FSETP.NEU.FTZ.AND P2, PT, R6.reuse, -INF , PT ;  /* 0xff8000000600780b */ /* 0x040fe20003f5d000 */
[----:B------:R-:W-:Y:S01]  /*47f0*/  FMUL.FTZ R194, R6, UR10 ;  /* 0x0000000a06c27c20 */ /* 0x000fe20008410000 */
[----:B------:R-:W-:Y:S01]  /*4800*/  MUFU.EX2 R196, R196 ;  /* 0x000000c400c47308 */ /* 0x000fe20000000800 */
[-C--:B------:R-:W-:Y:S01]  /*4810*/  FMUL.FTZ R67, R67, R186.reuse ;  /* 0x000000ba43437220 */ /* 0x080fe20000410000 */
[-C--:B------:R-:W-:Y:S01]  /*4820*/  FMUL.FTZ R70, R70, R186.reuse ;  /* 0x000000ba46467220 */ /* 0x080fe20000410000 */
[-C--:B------:R-:W-:Y:S01]  /*4830*/  FMUL.FTZ R71, R71, R186.reuse ;  /* 0x000000ba47477220 */ /* 0x080fe20000410000 */
[----:B------:R-:W-:Y:S01]  /*4840*/  FSEL R194, R194, RZ, P2 ;  /* 0x000000ffc2c27208 */ /* 0x000fe20001000000 */
[-C--:B------:R-:W-:Y:S01]  /*4850*/  FMUL.FTZ R74, R74, R186.reuse ;  /* 0x000000ba4a4a7220 */ /* 0x080fe20000410000 */
[-C--:B------:R-:W-:Y:S01]  /*4860*/  FMUL.FTZ R75, R75, R186.reuse ;  /* 0x000000ba4b4b7220 */ /* 0x080fe20000410000 */
[----:B------:R-:W-:Y:S01]  /*4870*/  FMUL.FTZ R78, R78, R186 ;  /* 0x000000ba4e4e7220 */ /* 0x000fe20000410000 */
[----:B------:R-:W-:Y:S01]  /*4880*/  MUFU.EX2 R163, R163 ;  /* 0x000000a300a37308 */ /* 0x000fe20000000800 */
[--C-:B------:R-:W-:Y:S01]  /*4890*/  FFMA.FTZ R190, R153, UR10, -R194.reuse ;  /* 0x0000000a99be7c23 */ /* 0x100fe200080108c2 */
[----:B------:R-:W-:Y:S01]  /*48a0*/  FSEL R153, R6, RZ, P2 ;  /* 0x000000ff06997208 */ /* 0x000fe20001000000 */
[--C-:B------:R-:W-:Y:S01]  /*48b0*/  FFMA.FTZ R11, R11, UR10, -R194.reuse ;  /* 0x0000000a0b0b7c23 */ /* 0x100fe200080108c2 */
[--C-:B------:R-:W-:Y:S01]  /*48c0*/  FFMA.FTZ R156, R156, UR10, -R194.reuse ;  /* 0x0000000a9c9c7c23 */ /* 0x100fe200080108c2 */
[--C-:B------:R-:W-:Y:S01]  /*48d0*/  FFMA.FTZ R187, R157, UR10, -R194.reuse ;  /* 0x0000000a9dbb7c23 */ /* 0x100fe200080108c2 */
[----:B------:R-:W-:Y:S01]  /*48e0*/  FFMA.FTZ R160, R160, UR10, -R194 ;  /* 0x0000000aa0a07c23 */ /* 0x000fe200080108c2 */
[----:B------:R-:W-:Y:S01]  /*48f0*/  FADD.FTZ R153, -R153, R8 ;  /* 0x0000000899997221 */ /* 0x000fe20000010100 */
[----:B------:R-:W-:Y:S01]  /*4900*/  MUFU.EX2 R190, R190 ;  /* 0x000000be00be7308 */ /* 0x000fe20000000800 */
[--C-:B------:R-:W-:Y:S01]  /*4910*/  FFMA.FTZ R161, R161, UR10, -R194.reuse ;  /* 0x0000000aa1a17c23 */ /* 0x100fe200080108c2 */
[--C-:B------:R-:W-:Y:S01]  /*4920*/  FFMA.FTZ R191, R164, UR10, -R194.reuse ;  /* 0x0000000aa4bf7c23 */ /* 0x100fe200080108c2 */
[----:B------:R-:W-:Y:S01]  /*4930*/  FMUL.FTZ R8, R153, UR10 ;  /* 0x0000000a99087c20 */ /* 0x000fe20008410000 */
[--C-:B------:R-:W-:Y:S01]  /*4940*/  FFMA.FTZ R198, R165, UR10, -R194.reuse ;  /* 0x0000000aa5c67c23 */ /* 0x100fe200080108c2 */
[----:B------:R-:W-:Y:S01]  /*4950*/  FFMA.FTZ R153, R186, R4, R13 ;  /* 0x00000004ba997223 */ /* 0x000fe2000001000d */
[--C-:B------:R-:W-:Y:S01]  /*4960*/  FFMA.FTZ R165, R168, UR10, -R194.reuse ;  /* 0x0000000aa8a57c23 */ /* 0x100fe200080108c2 */
[--C-:B------:R-:W-:Y:S01]  /*4970*/  FFMA.FTZ R168, R169, UR10, -R194.reuse ;  /* 0x0000000aa9a87c23 */ /* 0x100fe200080108c2 */
[----:B------:R-:W-:Y:S01]  /*4980*/  MUFU.EX2 R11, R11 ;  /* 0x0000000b000b7308 */ /* 0x000fe20000000800 */
[--C-:B------:R-:W-:Y:S01]  /*4990*/  FFMA.FTZ R169, R176, UR10, -R194.reuse ;  /* 0x0000000ab0a97c23 */ /* 0x100fe200080108c2 */
[----:B------:R-:W-:Y:S01]  /*49a0*/  FADD.FTZ R176, R12, R153 ;  /* 0x000000990cb07221 */ /* 0x000fe20000010000 */
[--C-:B------:R-:W-:Y:S01]  /*49b0*/  FFMA.FTZ R9, R173, UR10, -R194.reuse ;  /* 0x0000000aad097c23 */ /* 0x100fe200080108c2 */
[--C-:B------:R-:W-:Y:S01]  /*49c0*/  FFMA.FTZ R173, R180, UR10, -R194.reuse ;  /* 0x0000000ab4ad7c23 */ /* 0x100fe200080108c2 */
[----:B------:R-:W-:Y:S01]  /*49d0*/  FFMA.FTZ R164, R172, UR10, -R194 ;  /* 0x0000000aaca47c23 */ /* 0x000fe200080108c2 */
[----:B------:R-:W-:Y:S01]  /*49e0*/  FADD.FTZ R153, R155, R176 ;  /* 0x000000b09b997221 */ /* 0x000fe20000010000 */
[--C-:B------:R-:W-:Y:S01]  /*49f0*/  FFMA.FTZ R181, R181, UR10, -R194.reuse ;  /* 0x0000000ab5b57c23 */ /* 0x100fe200080108c2 */
[----:B------:R-:W2:Y:S01]  /*4a00*/  MUFU.EX2 R8, R8 ;  /* 0x0000000800087308 */ /* 0x000ea20000000800 */
[--C-:B------:R-:W-:Y:S01]  /*4a10*/  FFMA.FTZ R172, R177, UR10, -R194.reuse ;  /* 0x0000000ab1ac7c23 */ /* 0x100fe200080108c2 */
[--C-:B------:R-:W-:Y:S01]  /*4a20*/  FFMA.FTZ R176, R185, UR10, -R194.reuse ;  /* 0x0000000ab9b07c23 */ /* 0x100fe200080108c2 */
[----:B------:R-:W-:Y:S01]  /*4a30*/  F2FP.F16.F32.PACK_AB R155, R14, R155 ;  /* 0x0000009b0e9b723e */ /* 0x000fe200000000ff */
[--C-:B------:R-:W-:Y:S01]  /*4a40*/  FFMA.FTZ R177, R188, UR10, -R194.reuse ;  /* 0x0000000abcb17c23 */ /* 0x100fe200080108c2 */
[--C-:B------:R-:W-:Y:S01]  /*4a50*/  FFMA.FTZ R193, R193, UR10, -R194.reuse ;  /* 0x0000000ac1c17c23 */ /* 0x100fe200080108c2 */
        /* <DEDUP_REMOVED lines=15> */
[----:B------:R-:W-:Y:S01]  /*4b50*/  FADD.FTZ R3, R190, R3 ;  /* 0x00000003be037221 */ /* 0x000fe20000010000 */
[-C--:B------:R-:W-:Y:S01]  /*4b60*/  FMUL.FTZ R29, R29, R8.reuse ;  /* 0x000000081d1d7220 */ /* 0x080fe20000410000 */
[-C--:B------:R-:W-:Y:S01]  /*4b70*/  FMUL.FTZ R32, R32, R8.reuse ;  /* 0x0000000820207220 */ /* 0x080fe20000410000 */
[----:B------:R-:W2:Y:S01]  /*4b80*/  MUFU.EX2 R160, R160 ;  /* 0x000000a000a07308 */ /* 0x000ea20000000800 */
[----:B---3--:R-:W-:Y:S01]  /*4b90*/  FADD.FTZ R180, R156, R3 ;  /* 0x000000039cb47221 */ /* 0x008fe20000010000 */
[----:B------:R-:W-:Y:S01]  /*4ba0*/  FFMA.FTZ R3, R184, UR10, -R194 ;  /* 0x0000000ab8037c23 */ /* 0x000fe200080108c2 */
        /* <DEDUP_REMOVED lines=11> */
[----:B------:R-:W-:Y:S01]  /*4c60*/  FADD.FTZ R153, R15, R180 ;  /* 0x000000b40f997221 */ /* 0x000fe20000010000 */
[-C--:B------:R-:W-:Y:S01]  /*4c70*/  FMUL.FTZ R49, R49, R8.reuse ;  /* 0x0000000831317220 */ /* 0x080fe20000410000 */
[----:B------:R-:W4:Y:S01]  /*4c80*/  MUFU.EX2 R191, R191 ;  /* 0x000000bf00bf7308 */ /* 0x000f220000000800 */
[----:B--2---:R-:W-:Y:S01]  /*4c90*/  FADD.FTZ R184, R160, R157 ;  /* 0x0000009da0b87221 */ /* 0x004fe20000010000 */
[----:B------:R-:W-:Y:S01]  /*4ca0*/  FADD.FTZ R180, R20, R153 ;  /* 0x0000009914b47221 */ /* 0x000fe20000010000 */
[-C--:B------:R-:W-:Y:S01]  /*4cb0*/  FMUL.FTZ R52, R52, R8.reuse ;  /* 0x0000000834347220 */ /* 0x080fe20000410000 */
[-C--:B------:R-:W-:Y:S01]  /*4cc0*/  FMUL.FTZ R53, R53, R8.reuse ;  /* 0x0000000835357220 */ /* 0x080fe20000410000 */
[-C--:B------:R-:W-:Y:S01]  /*4cd0*/  FMUL.FTZ R56, R56, R8.reuse ;  /* 0x0000000838387220 */ /* 0x080fe20000410000 */
[----:B------:R-:W-:Y:S01]  /*4ce0*/  FADD.FTZ R157, R159, R180 ;  /* 0x000000b49f9d7221 */ /* 0x000fe20000010000 */
[----:B------:R-:W-:Y:S01]  /*4cf0*/  F2FP.F16.F32.PACK_AB R159, R162, R159 ;  /* 0x0000009fa29f723e */ /* 0x000fe200000000ff */
        /* <DEDUP_REMOVED lines=10> */
[----:B------:R-:W-:Y:S01]  /*4da0*/  FFMA.FTZ R184, R154, UR10, -R194 ;  /* 0x0000000a9ab87c23 */ /* 0x000fe200080108c2 */
[----:B------:R-:W-:Y:S01]  /*4db0*/  FADD.FTZ R154, R162, R157 ;  /* 0x0000009da29a7221 */ /* 0x000fe20000010000 */
[-C--:B------:R-:W-:Y:S01]  /*4dc0*/  FMUL.FTZ R68, R68, R8.reuse ;  /* 0x0000000844447220 */ /* 0x080fe20000410000 */
[-C--:B------:R-:W-:Y:S01]  /*4dd0*/  FMUL.FTZ R69, R69, R8.reuse ;  /* 0x0000000845457220 */ /* 0x080fe20000410000 */
[----:B------:R-:W-:Y:S01]  /*4de0*/  FMUL.FTZ R72, R72, R8 ;  /* 0x0000000848487220 */ /* 0x000fe20000410000 */
[----:B------:R-:W-:Y:S01]  /*4df0*/  FADD.FTZ R185, R189, R154 ;  /* 0x0000009abdb97221 */ /* 0x000fe20000010000 */
[----:B------:R-:W4:Y:S01]  /*4e00*/  MUFU.EX2 R168, R168 ;  /* 0x000000a800a87308 */ /* 0x000f220000000800 */
[----:B------:R-:W-:Y:S01]  /*4e10*/  F2FP.F16.F32.PACK_AB R154, R187, R156 ;  /* 0x0000009cbb9a723e */ /* 0x000fe200000000ff */
[----:B------:R-:W-:Y:S01]  /*4e20*/  FMUL.FTZ R73, R73, R8 ;  /* 0x0000000849497220 */ /* 0x000fe20000410000 */
[----:B------:R-:W-:Y:S01]  /*4e30*/  F2FP.F16.F32.PACK_AB R156, R161, R160 ;  /* 0x000000a0a19c723e */ /* 0x000fe200000000ff */
[-C--:B------:R-:W-:Y:S01]  /*4e40*/  FMUL.FTZ R76, R76, R8.reuse ;  /* 0x000000084c4c7220 */ /* 0x080fe20000410000 */
[----:B--2---:R-:W-:Y:S01]  /*4e50*/  F2FP.F16.F32.PACK_AB R158, R198, R191 ;  /* 0x000000bfc69e723e */ /* 0x004fe200000000ff */
[-C--:B------:R-:W-:Y:S01]  /*4e60*/  FMUL.FTZ R77, R77, R8.reuse ;  /* 0x000000084d4d7220 */ /* 0x080fe20000410000 */
[----:B------:R-:W-:Y:S01]  /*4e70*/  F2FP.F16.F32.PACK_AB R161, R196, R189 ;  /* 0x000000bdc4a1723e */ /* 0x000fe200000000ff */
        /* <DEDUP_REMOVED lines=17> */
[--C-:B-----5:R-:W-:Y:S01]  /*4f90*/  FFMA.FTZ R181, R152, UR10, -R194.reuse ;  /* 0x0000000a98b57c23 */ /* 0x120fe200080108c2 */
[----:B------:R-:W-:Y:S01]  /*4fa0*/  FADD.FTZ R152, R198, R153 ;  /* 0x00000099c6987221 */ /* 0x000fe20000010000 */
[----:B------:R-:W-:Y:S01]  /*4fb0*/  F2FP.F16.F32.PACK_AB R153, R12, R13 ;  /* 0x0000000d0c99723e */ /* 0x000fe200000000ff */
[----:B------:R-:W-:Y:S01]  /*4fc0*/  FFMA.FTZ R194, R197, UR10, -R194 ;  /* 0x0000000ac5c27c23 */ /* 0x000fe200080108c2 */
[-C--:B------:R-:W-:Y:S01]  /*4fd0*/  FMUL.FTZ R108, R108, R8.reuse ;  /* 0x000000086c6c7220 */ /* 0x080fe20000410000 */
[----:B---3--:R-:W-:Y:S01]  /*4fe0*/  FADD.FTZ R157, R165, R152 ;  /* 0x00000098a59d7221 */ /* 0x008fe20000010000 */
[----:B------:R-:W-:Y:S01]  /*4ff0*/  FADD.FTZ R152, R196, R185 ;  /* 0x000000b9c4987221 */ /* 0x000fe20000010000 */
[----:B------:R-:W3:Y:S01]  /*5000*/  MUFU.EX2 R192, R192 ;  /* 0x000000c000c07308 */ /* 0x000ee20000000800 */
[-C--:B------:R-:W-:Y:S01]  /*5010*/  FMUL.FTZ R109, R109, R8.reuse ;  /* 0x000000086d6d7220 */ /* 0x080fe20000410000 */
[----:B----4-:R-:W-:Y:S01]  /*5020*/  FADD.FTZ R157, R168, R157 ;  /* 0x0000009da89d7221 */ /* 0x010fe20000010000 */
[----:B------:R-:W-:Y:S01]  /*5030*/  FADD.FTZ R13, R163, R152 ;  /* 0x00000098a30d7221 */ /* 0x000fe20000010000 */
[----:B------:R-:W-:Y:S01]  /*5040*/  F2FP.F16.F32.PACK_AB R152, R190, R11 ;  /* 0x0000000bbe98723e */ /* 0x000fe200000000ff */
[----:B------:R-:W-:Y:S01]  /*5050*/  FMUL.FTZ R112, R112, R8 ;  /* 0x0000000870707220 */ /* 0x000fe20000410000 */
[----:B--2---:R-:W-:Y:S01]  /*5060*/  FADD.FTZ R14, R164, R157 ;  /* 0x0000009da40e7221 */ /* 0x004fe20000010000 */
[----:B------:R-:W-:Y:S01]  /*5070*/  F2FP.F16.F32.PACK_AB R157, R20, R15 ;  /* 0x0000000f149d723e */ /* 0x000fe200000000ff */
[----:B------:R-:W2:Y:S01]  /*5080*/  MUFU.EX2 R169, R169 ;  /* 0x000000a900a97308 */ /* 0x000ea20000000800 */
[C---:B0-----:R-:W-:Y:S01]  /*5090*/  F2FP.F16.F32.PACK_AB R162, R9.reuse, R164 ;  /* 0x000000a409a2723e */ /* 0x041fe200000000ff */
[----:B------:R-:W-:Y:S01]  /*50a0*/  FADD.FTZ R14, R9, R14 ;  /* 0x0000000e090e7221 */ /* 0x000fe20000010000 */
        /* <DEDUP_REMOVED lines=25> */
[----:B------:R-:W-:Y:S01]  /*5240*/  FMUL.FTZ R149, R149, R8 ;  /* 0x0000000895957220 */ /* 0x000fe20000410000 */
        /* <DEDUP_REMOVED lines=21> */
[----:B------:R-:W-:Y:S01]  /*53a0*/  F2FP.F16.F32.PACK_AB R160, R168, R165 ;  /* 0x000000a5a8a0723e */ /* 0x000fe200000000ff */
[----:B------:R-:W-:Y:S01]  /*53b0*/  FMUL.FTZ R126, R126, R186 ;  /* 0x000000ba7e7e7220 */ /* 0x000fe20000410000 */
[----:B------:R-:W-:Y:S01]  /*53c0*/  F2FP.F16.F32.PACK_AB R165, R179, R166 ;  /* 0x000000a6b3a5723e */ /* 0x000fe200000000ff */
[-C--:B------:R-:W-:Y:S01]  /*53d0*/  FMUL.FTZ R127, R127, R186.reuse ;  /* 0x000000ba7f7f7220 */ /* 0x080fe20000410000 */
[----:B------:R-:W-:Y:S01]  /*53e0*/  F2FP.F16.F32.PACK_AB R166, R4, R173 ;  /* 0x000000ad04a6723e */ /* 0x000fe200000000ff */
[-C--:B------:R-:W-:Y:S01]  /*53f0*/  FMUL.FTZ R130, R130, R186.reuse ;  /* 0x000000ba82827220 */ /* 0x080fe20000410000 */
[----:B------:R-:W0:Y:S01]  /*5400*/  MUFU.EX2 R3, R3 ;  /* 0x0000000300037308 */ /* 0x000e220000000800 */
[----:B---3--:R-:W-:Y:S01]  /*5410*/  FADD.FTZ R15, R167, R20 ;  /* 0x00000014a70f7221 */ /* 0x008fe20000010000 */
[----:B------:R-:W-:Y:S01]  /*5420*/  FADD.FTZ R20, R4, R13 ;  /* 0x0000000d04147221 */ /* 0x000fe20000010000 */
        /* <DEDUP_REMOVED lines=15> */
[----:B------:R-:W-:-:S06]  /*5520*/  FMUL.FTZ R151, R151, R186 ;  /* 0x000000ba97977220 */ /* 0x000fcc0000410000 */
[----:B------:R-:W0:Y:S01]  /*5530*/  MUFU.EX2 R176, R176 ;  /* 0x000000b000b07308 */ /* 0x000e220000000800 */
[----:B---3--:R-:W-:-:S07]  /*5540*/  FADD.FTZ R20, R170, R15 ;  /* 0x0000000faa147221 */ /* 0x008fce0000010000 */
[----:B------:R-:W3:Y:S01]  /*5550*/  MUFU.EX2 R171, R171 ;  /* 0x000000ab00ab7308 */ /* 0x000ee20000000800 */
[C---:B--2---:R-:W-:Y:S01]  /*5560*/  FADD.FTZ R20, R183.reuse, R20 ;  /* 0x00000014b7147221 */ /* 0x044fe20000010000 */
[----:B------:R-:W-:-:S06]  /*5570*/  F2FP.F16.F32.PACK_AB R169, R183, R170 ;  /* 0x000000aab7a9723e */ /* 0x000fcc00000000ff */
[----:B------:R-:W2:Y:S01]  /*5580*/  MUFU.EX2 R177, R177 ;  /* 0x000000b100b17308 */ /* 0x000ea20000000800 */
[----:B0-----:R-:W-:-:S07]  /*5590*/  FADD.FTZ R168, R176, R9 ;  /* 0x00000009b0a87221 */ /* 0x001fce0000010000 */
[----:B------:R-:W0:Y:S01]  /*55a0*/  MUFU.EX2 R178, R178 ;  /* 0x000000b200b27308 */ /* 0x000e220000000800 */
[----:B---3--:R-:W-:-:S07]  /*55b0*/  FADD.FTZ R15, R171, R20 ;  /* 0x00000014ab0f7221 */ /* 0x008fce0000010000 */
[----:B------:R-:W3:Y:S01]  /*55c0*/  MUFU.EX2 R12, R181 ;  /* 0x000000b5000c7308 */ /* 0x000ee20000000800 */
[----:B--2---:R-:W-:Y:S01]  /*55d0*/  FADD.FTZ R13, R177, R168 ;  /* 0x000000a8b10d7221 */ /* 0x004fe20000010000 */
[----:B------:R-:W-:-:S06]  /*55e0*/  F2FP.F16.F32.PACK_AB R168, R176, R3 ;  /* 0x00000003b0a8723e */ /* 0x000fcc00000000ff */
[----:B------:R-:W2:Y:S01]  /*55f0*/  MUFU.EX2 R21, R21 ;  /* 0x0000001500157308 */ /* 0x000ea20000000800 */
[C---:B0-----:R-:W-:Y:S01]  /*5600*/  FADD.FTZ R20, R178.reuse, R15 ;  /* 0x0000000fb2147221 */ /* 0x041fe20000010000 */
[----:B------:R-:W-:-:S06]  /*5610*/  F2FP.F16.F32.PACK_AB R171, R178, R171 ;  /* 0x000000abb2ab723e */ /* 0x000fcc00000000ff */
[----:B------:R-:W0:Y:S01]  /*5620*/  MUFU.EX2 R11, R184 ;  /* 0x000000b8000b7308 */ /* 0x000e220000000800 */
[C---:B---3--:R-:W-:Y:S01]  /*5630*/  FADD.FTZ R4, R12.reuse, R13 ;  /* 0x0000000d0c047221 */ /* 0x048fe20000010000 */
[----:B------:R-:W-:-:S06]  /*5640*/  F2FP.F16.F32.PACK_AB R170, R12, R177 ;  /* 0x000000b10caa723e */ /* 0x000fcc00000000ff */
        /* <DEDUP_REMOVED lines=13> */
[----:B---3--:R-:W-:-:S04]  /*5720*/  FADD.FTZ R12, R180, R3 ;  /* 0x00000003b40c7221 */ /* 0x008fc80000010000 */
[C---:B--2---:R-:W-:Y:S01]  /*5730*/  FADD.FTZ R3, R9.reuse, R12 ;  /* 0x0000000c09037221 */ /* 0x044fe20000010000 */
[----:B------:R-:W-:Y:S01]  /*5740*/  F2FP.F16.F32.PACK_AB R174, R9, R180 ;  /* 0x000000b409ae723e */ /* 0x000fe200000000ff */
[C---:B0-----:R-:W-:Y:S01]  /*5750*/  FADD.FTZ R4, R10.reuse, R11 ;  /* 0x0000000b0a047221 */ /* 0x041fe20000010000 */
[----:B------:R-:W-:Y:S01]  /*5760*/  F2FP.F16.F32.PACK_AB R175, R10, R175 ;  /* 0x000000af0aaf723e */ /* 0x000fe200000000ff */
[----:B------:R-:W-:Y:S06]  /*5770*/  @!P0 BRA `(.L_x_13523) ;  /* 0x0000000000048947 */ /* 0x000fec0003800000 */
[----:B------:R-:W-:Y:S01]  /*5780*/  BPT.TRAP 0x1 ;  /* 0x000000040000795c */ /* 0x000fe20000300000 */
.L_x_13523:
[----:B------:R0:W2:Y:S01]  /*5790*/  SYNCS.PHASECHK.TRANS64.TRYWAIT P1, [UR26+0x22850], R7 ;  /* 0x02285007ff0075a7 */ /* 0x0000a2000802015a */
[----:B------:R-:W-:Y:S05]  /*57a0*/  @!P0 BRA `(.L_x_13524) ;  /* 0x0000000000048947 */ /* 0x000fea0003800000 */
[----:B------:R-:W-:Y:S01]  /*57b0*/  BPT.TRAP 0x1 ;  /* 0x000000040000795c */ /* 0x000fe20000300000 */
.L_x_13524:
[----:B------:R-:W-:Y:S01]  /*57c0*/  VIADD R8, R200, 0x8 ;  /* 0x00000008c8087836 */ /* 0x000fe20000000000 */
[----:B--2---:R-:W-:Y:S06]  /*57d0*/  @P1 BRA `(.L_x_13525) ;  /* 0x0000000000081947 */ /* 0x004fec0003800000 */
[----:B------:R-:W2:Y:S02]  /*57e0*/  SYNCS.PHASECHK.TRANS64.TRYWAIT P1, [UR26+0x22850], R7 ;  /* 0x02285007ff0075a7 */ /* 0x000ea4000802015a */
[----:B--2---:R-:W-:Y:S05]  /*57f0*/  @!P1 BRA `(.L_x_13526) ;  /* 0x0000009400049947 */ /* 0x004fea0003800000 */
.L_x_13525:
        /* <DEDUP_REMOVED lines=39> */
.L_x_13527:
[----:B------:R-:W-:Y:S01]  /*5a70*/  UISETP.GT.AND UP0, UPT, UR23, UR22, UPT ;  /* 0x000000161700728c */ /* 0x000fe2000bf04270 */
[----:B------:R-:W-:Y:S01]  /*5a80*/  IMAD.MOV.U32 R9, RZ, RZ, R5 ;  /* 0x000000ffff097224 */ /* 0x000fe200078e0005 */
[----:B------:R-:W-:Y:S01]  /*5a90*/  UIADD3 UR26, UR26, 0x22860, URZ ;  /* 0x000228601a1a7890 */ /* 0x000fe2000fffe03f */
[----:B------:R-:W-:Y:S01]  /*5aa0*/  IMAD.MOV.U32 R8, RZ, RZ, R6 ;  /* 0x000000ffff087224 */ /* 0x000fe200078e0006 */
[----:B------:R-:W-:Y:S02]  /*5ab0*/  UIADD3 UR23, UR23, -0x1, URZ ;  /* 0xffffffff17177890 */ /* 0x000fe4000fffe03f */
[----:B------:R-:W-:Y:S01]  /*5ac0*/  PLOP3.LUT P1, PT, PT, PT, UP0, 0x80, 0x0 ;  /* 0x000000000000781c */ /* 0x000fe20003f2f008 */
[----:B------:R-:W-:-:S09]  /*5ad0*/  UPRMT UR26, UR25, 0x654, UR26 ;  /* 0x00000654191a7896 */ /* 0x000fd2000800001a */
[----:B------:R-:W-:Y:S03]  /*5ae0*/  SYNCS.ARRIVE.TRANS64.RED.A1T0 RZ, [UR26], RZ ;  /* 0x000000ffffff79a7 */ /* 0x000fe6000810041a */
[----:B------:R-:W-:Y:S05]  /*5af0*/  @P1 BRA `(.L_x_13528) ;  /* 0xffffffd800d81947 */ /* 0x000fea000383ffff */
.L_x_13517:
[----:B------:R-:W-:-:S13]  /*5b00*/  ISETP.LE.AND P1, PT, RZ, UR23, PT ;  /* 0x00000017ff007c0c */ /* 0x000fda000bf23270 */
[----:B------:R-:W-:Y:S05]  /*5b10*/  @!P1 BRA `(.L_x_13529) ;  /* 0x0000001c00509947 */ /* 0x000fea0003800000 */
[----:B------:R-:W-:Y:S01]  /*5b20*/  IMAD.MOV.U32 R202, RZ, RZ, R5 ;  /* 0x000000ffffca7224 */ /* 0x000fe200078e0005 */
[----:B------:R-:W-:Y:S01]  /*5b30*/  ULDC UR22, c[0x0][0x988] ;  /* 0x0002620000167ab9 */ /* 0x000fe20000000800 */
[----:B---3--:R-:W-:-:S07]  /*5b40*/  IMAD.MOV.U32 R9, RZ, RZ, R6 ;  /* 0x000000ffff097224 */ /* 0x008fce00078e0006 */
.L_x_13540:
[----:B------:R-:W-:-:S04]  /*5b50*/  UIADD3 UR36, UR36, 0x1, URZ ;  /* 0x0000000124247890 */ /* 0x000fc8000fffe03f */
[----:B------:R-:W-:-:S04]  /*5b60*/  UISETP.NE.AND UP0, UPT, UR36, 0x2, UPT ;  /* 0x000000022400788c */ /* 0x000fc8000bf05270 */
[----:B------:R-:W-:Y:S02]  /*5b70*/  USEL UR6, URZ, 0x1, UP0 ;  /* 0x000000013f067887 */ /* 0x000fe40008000000 */
[----:B------:R-:W-:Y:S02]  /*5b80*/  USEL UR36, UR36, URZ, UP0 ;  /* 0x0000003f24247287 */ /* 0x000fe40008000000 */
[----:B------:R-:W-:Y:S01]  /*5b90*/  ULOP3.LUT UR37, UR37, UR6, URZ, 0x3c, !UPT ;  /* 0x0000000625257292 */ /* 0x000fe2000f8e3c3f */
[----:B-1----:R-:W-:Y:S11]  /*5ba0*/  @!P0 BRA `(.L_x_13530) ;  /* 0x0000000000048947 */ /* 0x002ff60003800000 */
[----:B------:R-:W-:Y:S01]  /*5bb0*/  BPT.TRAP 0x1 ;  /* 0x000000040000795c */ /* 0x000fe20000300000 */
.L_x_13530:
        /* <DEDUP_REMOVED lines=9> */
.L_x_13531:
[----:B--2---:R-:W-:Y:S05]  /*5c50*/  @P1 BRA `(.L_x_13532) ;  /* 0x0000000000081947 */ /* 0x004fea0003800000 */
[----:B------:R-:W2:Y:S02]  /*5c60*/  SYNCS.PHASECHK.TRANS64.TRYWAIT P1, [UR25+0x22830], R7 ;  /* 0x02283007ff0075a7 */ /* 0x000ea40008020159 */
[----:B--2---:R-:W-:Y:S05]  /*5c70*/  @!P1 BRA `(.L_x_13533) ;  /* 0x0000008c00fc9947 */ /* 0x004fea0003800000 */
.L_x_13532:
[----:B------:R-:W-:Y:S01]  /*5c80*/  UIMAD UR6, UR36, 0x300, UR20 ;  /* 0x00000300240678a4 */ /* 0x000fe2000f8e0214 */
[----:B------:R-:W-:Y:S01]  /*5c90*/  WARPGROUP.ARRIVE ;  /* 0x00000000000079c5 */ /* 0x000fe20000000000 */
[----:B------:R-:W-:Y:S01]  /*5ca0*/  UMOV UR7, 0x40000040 ;  /* 0x4000004000077882 */ /* 0x000fe20000000000 */
[----:B------:R-:W-:Y:S01]  /*5cb0*/  UMOV UR11, 0x40000040 ;  /* 0x40000040000b7882 */ /* 0x000fe20000000000 */
[----:B------:R-:W-:-:S03]  /*5cc0*/  UIADD3 UR10, UR6, 0x2, URZ ;  /* 0x00000002060a7890 */ /* 0x000fc6000fffe03f */
[----:B-1----:R-:W1:Y:S01]  /*5cd0*/  S2R R0, SR_TID.X ;  /* 0x0000000000007919 */ /* 0x002e620000002100 */
        /* <DEDUP_REMOVED lines=20> */
.L_x_13534:
[----:B------:R-:W-:Y:S01]  /*5e20*/  FMNMX.FTZ R6, R152, R9, !PT ;  /* 0x0000000998067209 */ /* 0x000fe20007810000 */
[----:B------:R-:W-:Y:S01]  /*5e30*/  UMOV UR10, UR22 ;  /* 0x00000016000a7c82 */ /* 0x000fe20008000000 */
[----:B------:R-:W-:Y:S01]  /*5e40*/  FMNMX.FTZ R10, R154, R202, !PT ;  /* 0x000000ca9a0a7209 */ /* 0x000fe20007810000 */
[----:B------:R-:W-:Y:S01]  /*5e50*/  UIADD3 UR6, UR25, 0x22840, URZ ;  /* 0x0002284019067890 */ /* 0x000fe2000fffe03f */
[----:B------:R-:W-:-:S03]  /*5e60*/  FMNMX.FTZ R5, R153, R6, !PT ;  /* 0x0000000699057209 */ /* 0x000fc60007810000 */
[----:B------:R-:W-:Y:S01]  /*5e70*/  UPRMT UR6, UR24, 0x654, UR6 ;  /* 0x0000065418067896 */ /* 0x000fe20008000006 */
[----:B------:R-:W-:-:S04]  /*5e80*/  FMNMX.FTZ R6, R156, R5, !PT ;  /* 0x000000059c067209 */ /* 0x000fc80007810000 */
[----:B------:R-:W-:-:S04]  /*5e90*/  FMNMX.FTZ R5, R157, R6, !PT ;  /* 0x000000069d057209 */ /* 0x000fc80007810000 */
[----:B------:R-:W-:Y:S01]  /*5ea0*/  FMNMX.FTZ R6, R160, R5, !PT ;  /* 0x00000005a0067209 */ /* 0x000fe20007810000 */
[----:B------:R-:W-:Y:S03]  /*5eb0*/  SYNCS.ARRIVE.TRANS64.RED.A1T0 RZ, [UR6], RZ ;  /* 0x000000ffffff79a7 */ /* 0x000fe60008100406 */
        /* <DEDUP_REMOVED lines=45> */
[----:B------:R-:W2:Y:S01]  /*6190*/  MUFU.EX2 R8, R8 ;  /* 0x0000000800087308 */ /* 0x000ea20000000800 */
[--C-:B------:R-:W-:Y:S01]  /*61a0*/  FFMA.FTZ R153, R156, UR10, -R203.reuse ;  /* 0x0000000a9c997c23 */ /* 0x100fe200080108cb */
[----:B------:R-:W-:Y:S01]  /*61b0*/  FMNMX.FTZ R5, R179, R10, !PT ;  /* 0x0000000ab3057209 */ /* 0x000fe20007810000 */
[--C-:B------:R-:W-:Y:S01]  /*61c0*/  FFMA.FTZ R21, R161, UR10, -R203.reuse ;  /* 0x0000000aa1157c23 */ /* 0x100fe200080108cb */
[--C-:B------:R-:W-:Y:S01]  /*61d0*/  FFMA.FTZ R161, R169, UR10, -R203.reuse ;  /* 0x0000000aa9a17c23 */ /* 0x100fe200080108cb */
[--C-:B------:R-:W-:Y:S01]  /*61e0*/  FFMA.FTZ R169, R185, UR10, -R203.reuse ;  /* 0x0000000ab9a97c23 */ /* 0x100fe200080108cb */
[----:B------:R-:W-:Y:S01]  /*61f0*/  FMNMX.FTZ R10, R182, R5, !PT ;  /* 0x00000005b60a7209 */ /* 0x000fe20007810000 */
[--C-:B------:R-:W-:Y:S01]  /*6200*/  FFMA.FTZ R156, R160, UR10, -R203.reuse ;  /* 0x0000000aa09c7c23 */ /* 0x100fe200080108cb */
[----:B------:R-:W3:Y:S01]  /*6210*/  MUFU.EX2 R15, R15 ;  /* 0x0000000f000f7308 */ /* 0x000ee20000000800 */
[--C-:B------:R-:W-:Y:S01]  /*6220*/  FFMA.FTZ R160, R168, UR10, -R203.reuse ;  /* 0x0000000aa8a07c23 */ /* 0x100fe200080108cb */
[----:B------:R-:W-:Y:S01]  /*6230*/  FMNMX.FTZ R5, R183, R10, !PT ;  /* 0x0000000ab7057209 */ /* 0x000fe20007810000 */
[--C-:B------:R-:W-:Y:S01]  /*6240*/  FFMA.FTZ R168, R184, UR10, -R203.reuse ;  /* 0x0000000ab8a87c23 */ /* 0x100fe200080108cb */
[--C-:B------:R-:W-:Y:S01]  /*6250*/  FFMA.FTZ R20, R165, UR10, -R203.reuse ;  /* 0x0000000aa5147c23 */ /* 0x100fe200080108cb */
[--C-:B------:R-:W-:Y:S01]  /*6260*/  FFMA.FTZ R165, R173, UR10, -R203.reuse ;  /* 0x0000000aada57c23 */ /* 0x100fe200080108cb */
[----:B------:R-:W-:Y:S01]  /*6270*/  FMNMX.FTZ R10, R186, R5, !PT ;  /* 0x00000005ba0a7209 */ /* 0x000fe20007810000 */
[--C-:B------:R-:W-:Y:S01]  /*6280*/  FFMA.FTZ R173, R189, UR10, -R203.reuse ;  /* 0x0000000abdad7c23 */ /* 0x100fe200080108cb */
[----:B------:R-:W4:Y:S01]  /*6290*/  MUFU.EX2 R152, R152 ;  /* 0x0000009800987308 */ /* 0x000f220000000800 */
[--C-:B------:R-:W-:Y:S01]  /*62a0*/  FFMA.FTZ R12, R172, UR10, -R203.reuse ;  /* 0x0000000aac0c7c23 */ /* 0x100fe200080108cb */
[----:B------:R-:W-:Y:S01]  /*62b0*/  FMNMX.FTZ R5, R187, R10, !PT ;  /* 0x0000000abb057209 */ /* 0x000fe20007810000 */
[--C-:B------:R-:W-:Y:S01]  /*62c0*/  FFMA.FTZ R201, R177, UR10, -R203.reuse ;  /* 0x0000000ab1c97c23 */ /* 0x100fe200080108cb */
[--C-:B------:R-:W-:Y:S01]  /*62d0*/  FFMA.FTZ R172, R192, UR10, -R203.reuse ;  /* 0x0000000ac0ac7c23 */ /* 0x100fe200080108cb */
[--C-:B------:R-:W-:Y:S01]  /*62e0*/  FFMA.FTZ R177, R193, UR10, -R203.reuse ;  /* 0x0000000ac1b17c23 */ /* 0x100fe200080108cb */
[----:B------:R-:W-:Y:S01]  /*62f0*/  FMNMX.FTZ R10, R190, R5, !PT ;  /* 0x00000005be0a7209 */ /* 0x000fe20007810000 */
[--C-:B------:R-:W-:Y:S01]  /*6300*/  FFMA.FTZ R196, R196, UR10, -R203.reuse ;  /* 0x0000000ac4c47c23 */ /* 0x100fe200080108cb */
[----:B------:R-:W5:Y:S01]  /*6310*/  MUFU.EX2 R153, R153 ;  /* 0x0000009900997308 */ /* 0x000f620000000800 */
[----:B--2---:R-:W-:Y:S01]  /*6320*/  FMUL.FTZ R24, R24, R8 ;  /* 0x0000000818187220 */ /* 0x004fe20000410000 */
[----:B------:R-:W-:Y:S01]  /*6330*/  FMNMX.FTZ R5, R191, R10, !PT ;  /* 0x0000000abf057209 */ /* 0x000fe20007810000 */
[-C--:B------:R-:W-:Y:S01]  /*6340*/  FMUL.FTZ R25, R25, R8.reuse ;  /* 0x0000000819197220 */ /* 0x080fe20000410000 */
[-C--:B------:R-:W-:Y:S01]  /*6350*/  FMUL.FTZ R28, R28, R8.reuse ;  /* 0x000000081c1c7220 */ /* 0x080fe20000410000 */
[-C--:B------:R-:W-:Y:S01]  /*6360*/  FMUL.FTZ R29, R29, R8.reuse ;  /* 0x000000081d1d7220 */ /* 0x080fe20000410000 */
[----:B------:R-:W-:Y:S01]  /*6370*/  FMNMX.FTZ R10, R194, R5, !PT ;  /* 0x00000005c20a7209 */ /* 0x000fe20007810000 */
[-C--:B------:R-:W-:Y:S01]  /*6380*/  FMUL.FTZ R32, R32, R8.reuse ;  /* 0x0000000820207220 */ /* 0x080fe20000410000 */
[----:B------:R-:W2:Y:S01]  /*6390*/  MUFU.EX2 R200, R200 ;  /* 0x000000c800c87308 */ /* 0x000ea20000000800 */
[----:B------:R-:W-:Y:S01]  /*63a0*/  FMUL.FTZ R33, R33, R8 ;  /* 0x0000000821217220 */ /* 0x000fe20000410000 */
[----:B------:R-:W-:Y:S01]  /*63b0*/  FMNMX.FTZ R5, R195, R10, !PT ;  /* 0x0000000ac3057209 */ /* 0x000fe20007810000 */
[-C--:B------:R-:W-:Y:S01]  /*63c0*/  FMUL.FTZ R36, R36, R8.reuse ;  /* 0x0000000824247220 */ /* 0x080fe20000410000 */
[-C--:B------:R-:W-:Y:S01]  /*63d0*/  FMUL.FTZ R37, R37, R8.reuse ;  /* 0x0000000825257220 */ /* 0x080fe20000410000 */
[-C--:B------:R-:W-:Y:S01]  /*63e0*/  FMUL.FTZ R40, R40, R8.reuse ;  /* 0x0000000828287220 */ /* 0x080fe20000410000 */
[----:B------:R-:W-:Y:S01]  /*63f0*/  FMNMX.FTZ R10, R198, R5, !PT ;  /* 0x00000005c60a7209 */ /* 0x000fe20007810000 */
[-C--:B------:R-:W-:Y:S01]  /*6400*/  FMUL.FTZ R41, R41, R8.reuse ;  /* 0x0000000829297220 */ /* 0x080fe20000410000 */
[----:B------:R-:W0:Y:S01]  /*6410*/  MUFU.EX2 R156, R156 ;  /* 0x0000009c009c7308 */ /* 0x000e220000000800 */
[----:B------:R-:W-:Y:S01]  /*6420*/  FMUL.FTZ R44, R44, R8 ;  /* 0x000000082c2c7220 */ /* 0x000fe20000410000 */
[----:B------:R-:W-:Y:S01]  /*6430*/  FMNMX.FTZ R10, R199, R10, !PT ;  /* 0x0000000ac70a7209 */ /* 0x000fe20007810000 */
        /* <DEDUP_REMOVED lines=30> */
[--C-:B------:R-:W-:Y:S01]  /*6620*/  FFMA.FTZ R10, R188, UR10, -R203.reuse ;  /* 0x0000000abc0a7c23 */ /* 0x100fe200080108cb */
[-C--:B------:R-:W-:Y:S01]  /*6630*/  FMUL.FTZ R93, R93, R8.reuse ;  /* 0x000000085d5d7220 */ /* 0x080fe20000410000 */
[-C--:B------:R-:W-:Y:S01]  /*6640*/  FMUL.FTZ R96, R96, R8.reuse ;  /* 0x0000000860607220 */ /* 0x080fe20000410000 */
[----:B------:R-:W1:Y:S01]  /*6650*/  SHFL.BFLY PT, R176, R9, 0x1, 0x1f ;  /* 0x0c201f0009b07f89 */ /* 0x000e6200000e0000 */
        /* <DEDUP_REMOVED lines=23> */
[----:B-1----:R-:W-:Y:S01]  /*67d0*/  FMNMX.FTZ R5, R9, R176, !PT ;  /* 0x000000b009057209 */ /* 0x002fe20007810000 */
[----:B------:R-:W-:Y:S01]  /*67e0*/  FFMA.FTZ R176, R197, UR10, -R203 ;  /* 0x0000000ac5b07c23 */ /* 0x000fe200080108cb */
        /* <DEDUP_REMOVED lines=22> */
[----:B------:R-:W-:Y:S01]  /*6950*/  FFMA.FTZ R175, R179, UR10, -R157 ;  /* 0x0000000ab3af7c23 */ /* 0x000fe2000801089d */
[----:B---3--:R-:W-:Y:S01]  /*6960*/  FFMA.FTZ R179, R8, R3, R15 ;  /* 0x0000000308b37223 */ /* 0x008fe2000001000f */
[--C-:B------:R-:W-:Y:S01]  /*6970*/  FFMA.FTZ R162, R166, UR10, -R157.reuse ;  /* 0x0000000aa6a27c23 */ /* 0x100fe2000801089d */
[----:B------:R-:W-:Y:S01]  /*6980*/  FFMA.FTZ R166, R170, UR10, -R157 ;  /* 0x0000000aaaa67c23 */ /* 0x000fe2000801089d */
[----:B------:R-:W1:Y:S01]  /*6990*/  MUFU.EX2 R180, R180 ;  /* 0x000000b400b47308 */ /* 0x000e620000000800 */
[----:B----4-:R-:W-:Y:S01]  /*69a0*/  FADD.FTZ R154, R152, R179 ;  /* 0x000000b3989a7221 */ /* 0x010fe20000010000 */
[--C-:B------:R-:W-:Y:S01]  /*69b0*/  FFMA.FTZ R3, R182, UR10, -R157.reuse ;  /* 0x0000000ab6037c23 */ /* 0x100fe2000801089d */
[--C-:B------:R-:W-:Y:S01]  /*69c0*/  FFMA.FTZ R170, R174, UR10, -R157.reuse ;  /* 0x0000000aaeaa7c23 */ /* 0x100fe2000801089d */
[--C-:B------:R-:W-:Y:S01]  /*69d0*/  FFMA.FTZ R174, R178, UR10, -R157.reuse ;  /* 0x0000000ab2ae7c23 */ /* 0x100fe2000801089d */
[----:B-----5:R-:W-:Y:S01]  /*69e0*/  FADD.FTZ R189, R153, R154 ;  /* 0x0000009a99bd7221 */ /* 0x020fe20000010000 */
[--C-:B------:R-:W-:Y:S01]  /*69f0*/  FFMA.FTZ R178, R186, UR10, -R157.reuse ;  /* 0x0000000abab27c23 */ /* 0x100fe2000801089d */
[----:B------:R-:W-:Y:S01]  /*6a00*/  FFMA.FTZ R190, R190, UR10, -R157 ;  /* 0x0000000abebe7c23 */ /* 0x000fe2000801089d */
[----:B------:R-:W3:Y:S01]  /*6a10*/  MUFU.EX2 R155, R155 ;  /* 0x0000009b009b7308 */ /* 0x000ee20000000800 */
[----:B--2---:R-:W-:Y:S01]  /*6a20*/  FADD.FTZ R189, R200, R189 ;  /* 0x000000bdc8bd7221 */ /* 0x004fe20000010000 */
[--C-:B------:R-:W-:Y:S01]  /*6a30*/  FFMA.FTZ R191, R191, UR10, -R157.reuse ;  /* 0x0000000abfbf7c23 */ /* 0x100fe2000801089d */
[--C-:B------:R-:W-:Y:S01]  /*6a40*/  FFMA.FTZ R194, R194, UR10, -R157.reuse ;  /* 0x0000000ac2c27c23 */ /* 0x100fe2000801089d */
[----:B------:R-:W-:Y:S01]  /*6a50*/  FFMA.FTZ R195, R195, UR10, -R157 ;  /* 0x0000000ac3c37c23 */ /* 0x000fe2000801089d */
[----:B0-----:R-:W-:Y:S01]  /*6a60*/  FADD.FTZ R182, R156, R189 ;  /* 0x000000bd9cb67221 */ /* 0x001fe20000010000 */
[--C-:B------:R-:W-:Y:S01]  /*6a70*/  FFMA.FTZ R198, R198, UR10, -R157.reuse ;  /* 0x0000000ac6c67c23 */ /* 0x100fe2000801089d */
[--C-:B------:R-:W-:Y:S01]  /*6a80*/  FFMA.FTZ R199, R199, UR10, -R157.reuse ;  /* 0x0000000ac7c77c23 */ /* 0x100fe2000801089d */
[----:B------:R-:W0:Y:S01]  /*6a90*/  MUFU.EX2 R158, R158 ;  /* 0x0000009e009e7308 */ /* 0x000e220000000800 */
[----:B-1----:R-:W-:Y:S01]  /*6aa0*/  FFMA.FTZ R4, R181, R4, R180 ;  /* 0x00000004b5047223 */ /* 0x002fe200000100b4 */
[C---:B------:R-:W-:Y:S01]  /*6ab0*/  FADD.FTZ R182, R21.reuse, R182 ;  /* 0x000000b615b67221 */ /* 0x040fe20000010000 */
[----:B------:R-:W-:Y:S01]  /*6ac0*/  F2FP.F16.F32.PACK_AB R152, R152, R15 ;  /* 0x0000000f9898723e */ /* 0x000fe200000000ff */
[-C--:B------:R-:W-:Y:S01]  /*6ad0*/  FMUL.FTZ R26, R26, R181.reuse ;  /* 0x000000b51a1a7220 */ /* 0x080fe20000410000 */
[----:B------:R-:W-:Y:S01]  /*6ae0*/  F2FP.F16.F32.PACK_AB R156, R21, R156 ;  /* 0x0000009c159c723e */ /* 0x000fe200000000ff */
[-C--:B------:R-:W-:Y:S01]  /*6af0*/  FMUL.FTZ R27, R27, R181.reuse ;  /* 0x000000b51b1b7220 */ /* 0x080fe20000410000 */
[-C--:B------:R-:W-:Y:S01]  /*6b00*/  FMUL.FTZ R30, R30, R181.reuse ;  /* 0x000000b51e1e7220 */ /* 0x080fe20000410000 */
[----:B------:R-:W1:Y:S01]  /*6b10*/  MUFU.EX2 R185, R185 ;  /* 0x000000b900b97308 */ /* 0x000e620000000800 */
[----:B---3--:R-:W-:Y:S01]  /*6b20*/  FADD.FTZ R179, R155, R4 ;  /* 0x000000049bb37221 */ /* 0x008fe20000010000 */
[----:B------:R-:W-:Y:S01]  /*6b30*/  FFMA.FTZ R4, R183, UR10, -R157 ;  /* 0x0000000ab7047c23 */ /* 0x000fe2000801089d */
[-C--:B------:R-:W-:Y:S01]  /*6b40*/  FMUL.FTZ R31, R31, R181.reuse ;  /* 0x000000b51f1f7220 */ /* 0x080fe20000410000 */
[-C--:B------:R-:W-:Y:S01]  /*6b50*/  FMUL.FTZ R34, R34, R181.reuse ;  /* 0x000000b522227220 */ /* 0x080fe20000410000 */
[-C--:B------:R-:W-:Y:S01]  /*6b60*/  FMUL.FTZ R35, R35, R181.reuse ;  /* 0x000000b523237220 */ /* 0x080fe20000410000 */
[-C--:B------:R-:W-:Y:S01]  /*6b70*/  FMUL.FTZ R38, R38, R181.reuse ;  /* 0x000000b526267220 */ /* 0x080fe20000410000 */
[-C--:B------:R-:W-:Y:S01]  /*6b80*/  FMUL.FTZ R39, R39, R181.reuse ;  /* 0x000000b527277220 */ /* 0x080fe20000410000 */
[----:B------:R-:W2:Y:S01]  /*6b90*/  MUFU.EX2 R159, R159 ;  /* 0x0000009f009f7308 */ /* 0x000ea20000000800 */
[----:B0-----:R-:W-:Y:S01]  /*6ba0*/  FADD.FTZ R154, R158, R179 ;  /* 0x000000b39e9a7221 */ /* 0x001fe20000010000 */
[----:B------:R-:W-:Y:S01]  /*6bb0*/  FFMA.FTZ R179, R187, UR10, -R157 ;  /* 0x0000000abbb37c23 */ /* 0x000fe2000801089d */
[----:B------:R-:W-:Y:S01]  /*6bc0*/  FADD.FTZ R187, R13, R182 ;  /* 0x000000b60dbb7221 */ /* 0x000fe20000010000 */
[-C--:B------:R-:W-:Y:S01]  /*6bd0*/  FMUL.FTZ R42, R42, R181.reuse ;  /* 0x000000b52a2a7220 */ /* 0x080fe20000410000 */
[-C--:B------:R-:W-:Y:S01]  /*6be0*/  FMUL.FTZ R43, R43, R181.reuse ;  /* 0x000000b52b2b7220 */ /* 0x080fe20000410000 */
[-C--:B------:R-:W-:Y:S01]  /*6bf0*/  FMUL.FTZ R46, R46, R181.reuse ;  /* 0x000000b52e2e7220 */ /* 0x080fe20000410000 */
[----:B------:R-:W-:Y:S01]  /*6c00*/  FADD.FTZ R187, R20, R187 ;  /* 0x000000bb14bb7221 */ /* 0x000fe20000010000 */
        /* <DEDUP_REMOVED lines=34> */
[----:B------:R-:W-:Y:S01]  /*6e30*/  FADD.FTZ R154, R160, R187 ;  /* 0x000000bba09a7221 */ /* 0x000fe20000010000 */
[----:B------:R-:W-:Y:S01]  /*6e40*/  F2FP.F16.F32.PACK_AB R160, R161, R160 ;  /* 0x000000a0a1a0723e */ /* 0x000fe200000000ff */
[-C--:B------:R-:W-:Y:S01]  /*6e50*/  FMUL.FTZ R95, R95, R181.reuse ;  /* 0x000000b55f5f7220 */ /* 0x080fe20000410000 */
[----:B------:R-:W-:Y:S01]  /*6e60*/  FMUL.FTZ R98, R98, R181 ;  /* 0x000000b562627220 */ /* 0x000fe20000410000 */
[----:B------:R-:W-:Y:S01]  /*6e70*/  FADD.FTZ R157, R161, R154 ;  /* 0x0000009aa19d7221 */ /* 0x000fe20000010000 */
[----:B------:R-:W-:Y:S01]  /*6e80*/  F2FP.F16.F32.PACK_AB R154, R200, R153 ;  /* 0x00000099c89a723e */ /* 0x000fe200000000ff */
[----:B------:R-:W2:Y:S01]  /*6e90*/  MUFU.EX2 R170, R170 ;  /* 0x000000aa00aa7308 */ /* 0x000ea20000000800 */
[----:B0-----:R-:W-:Y:S01]  /*6ea0*/  FADD.FTZ R182, R166, R183 ;  /* 0x000000b7a6b67221 */ /* 0x001fe20000010000 */
[----:B------:R-:W-:Y:S01]  /*6eb0*/  F2FP.F16.F32.PACK_AB R153, R155, R180 ;  /* 0x000000b49b99723e */ /* 0x000fe200000000ff */
[-C--:B------:R-:W-:Y:S01]  /*6ec0*/  FMUL.FTZ R99, R99, R181.reuse ;  /* 0x000000b563637220 */ /* 0x080fe20000410000 */
[----:B------:R-:W-:Y:S01]  /*6ed0*/  F2FP.F16.F32.PACK_AB R155, R185, R158 ;  /* 0x0000009eb99b723e */ /* 0x000fe200000000ff */
[----:B------:R-:W-:Y:S01]  /*6ee0*/  FMUL.FTZ R102, R102, R181 ;  /* 0x000000b566667220 */ /* 0x000fe20000410000 */
[----:B------:R-:W-:Y:S01]  /*6ef0*/  F2FP.F16.F32.PACK_AB R158, R20, R13 ;  /* 0x0000000d149e723e */ /* 0x000fe200000000ff */
[-C--:B------:R-:W-:Y:S01]  /*6f00*/  FMUL.FTZ R103, R103, R181.reuse ;  /* 0x000000b567677220 */ /* 0x080fe20000410000 */
[----:B------:R-:W0:Y:S01]  /*6f10*/  MUFU.EX2 R171, R171 ;  /* 0x000000ab00ab7308 */ /* 0x000e220000000800 */
[C---:B-1----:R-:W-:Y:S01]  /*6f20*/  FADD.FTZ R183, R167.reuse, R182 ;  /* 0x000000b6a7b77221 */ /* 0x042fe20000010000 */
[----:B------:R-:W-:Y:S01]  /*6f30*/  FADD.FTZ R182, R12, R157 ;  /* 0x0000009d0cb67221 */ /* 0x000fe20000010000 */
[----:B------:R-:W-:Y:S01]  /*6f40*/  F2FP.F16.F32.PACK_AB R161, R167, R166 ;  /* 0x000000a6a7a1723e */ /* 0x000fe200000000ff */
[-C--:B------:R-:W-:Y:S01]  /*6f50*/  FMUL.FTZ R106, R106, R181.reuse ;  /* 0x000000b56a6a7220 */ /* 0x080fe20000410000 */
[-C--:B------:R-:W-:Y:S01]  /*6f60*/  FMUL.FTZ R107, R107, R181.reuse ;  /* 0x000000b56b6b7220 */ /* 0x080fe20000410000 */
[----:B------:R-:W-:Y:S01]  /*6f70*/  FADD.FTZ R157, R165, R182 ;  /* 0x000000b6a59d7221 */ /* 0x000fe20000010000 */
[----:B------:R-:W-:Y:S01]  /*6f80*/  FMUL.FTZ R110, R110, R181 ;  /* 0x000000b56e6e7220 */ /* 0x000fe20000410000 */
[----:B------:R-:W1:Y:S01]  /*6f90*/  MUFU.EX2 R174, R174 ;  /* 0x000000ae00ae7308 */ /* 0x000e620000000800 */
[----:B--2---:R-:W-:Y:S01]  /*6fa0*/  FADD.FTZ R186, R170, R183 ;  /* 0x000000b7aaba7221 */ /* 0x004fe20000010000 */
[----:B------:R-:W-:Y:S01]  /*6fb0*/  FADD.FTZ R182, R164, R157 ;  /* 0x0000009da4b67221 */ /* 0x000fe20000010000 */
[----:B------:R-:W-:Y:S01]  /*6fc0*/  F2FP.F16.F32.PACK_AB R157, R184, R159 ;  /* 0x0000009fb89d723e */ /* 0x000fe200000000ff */
[-C--:B------:R-:W-:Y:S01]  /*6fd0*/  FMUL.FTZ R111, R111, R181.reuse ;  /* 0x000000b56f6f7220 */ /* 0x080fe20000410000 */
[----:B------:R-:W-:Y:S01]  /*6fe0*/  F2FP.F16.F32.PACK_AB R159, R163, R162 ;  /* 0x000000a2a39f723e */ /* 0x000fe200000000ff */
[----:B------:R-:W-:Y:S01]  /*6ff0*/  FADD.FTZ R182, R201, R182 ;  /* 0x000000b6c9b67221 */ /* 0x000fe20000010000 */
[----:B------:R-:W-:Y:S01]  /*7000*/  F2FP.F16.F32.PACK_AB R162, R165, R12 ;  /* 0x0000000ca5a2723e */ /* 0x000fe200000000ff */
[----:B------:R-:W2:Y:S01]  /*7010*/  MUFU.EX2 R175, R175 ;  /* 0x000000af00af7308 */ /* 0x000ea20000000800 */
[C---:B0-----:R-:W-:Y:S01]  /*7020*/  FADD.FTZ R183, R171.reuse, R186 ;  /* 0x000000baabb77221 */ /* 0x041fe20000010000 */
[----:B------:R-:W-:Y:S01]  /*7030*/  F2FP.F16.F32.PACK_AB R163, R171, R170 ;  /* 0x000000aaaba3723e */ /* 0x000fe200000000ff */
[-C--:B------:R-:W-:Y:S01]  /*7040*/  FMUL.FTZ R114, R114, R181.reuse ;  /* 0x000000b572727220 */ /* 0x080fe20000410000 */
[----:B------:R-:W-:Y:S01]  /*7050*/  F2FP.F16.F32.PACK_AB R164, R201, R164 ;  /* 0x000000a4c9a4723e */ /* 0x000fe200000000ff */
        /* <DEDUP_REMOVED lines=25> */
[----:B------:R-:W-:-:S02]  /*71f0*/  FMUL.FTZ R151, R151, R181 ;  /* 0x000000b597977220 */ /* 0x000fc40000410000 */
        /* <DEDUP_REMOVED lines=41> */
[----:B--2---:R-:W-:-:S04]  /*7490*/  FADD.FTZ R4, R198, R3 ;  /* 0x00000003c6047221 */ /* 0x004fc80000010000 */
[C---:B0-----:R-:W-:Y:S01]  /*74a0*/  FADD.FTZ R4, R175.reuse, R4 ;  /* 0x00000004af047221 */ /* 0x041fe20000010000 */
[----:B------:R-:W-:Y:S01]  /*74b0*/  F2FP.F16.F32.PACK_AB R175, R175, R198 ;  /* 0x000000c6afaf723e */ /* 0x000fe200000000ff */
[C---:B-1----:R-:W-:Y:S01]  /*74c0*/  FADD.FTZ R3, R176.reuse, R11 ;  /* 0x0000000bb0037221 */ /* 0x042fe20000010000 */
[----:B------:R-:W-:Y:S01]  /*74d0*/  F2FP.F16.F32.PACK_AB R174, R176, R9 ;  /* 0x00000009b0ae723e */ /* 0x000fe200000000ff */
[----:B------:R-:W-:Y:S06]  /*74e0*/  @!P0 BRA `(.L_x_13535) ;  /* 0x0000000000048947 */ /* 0x000fec0003800000 */
[----:B------:R-:W-:Y:S01]  /*74f0*/  BPT.TRAP 0x1 ;  /* 0x000000040000795c */ /* 0x000fe20000300000 */
.L_x_13535:
[----:B------:R0:W1:Y:S01]  /*7500*/  SYNCS.PHASECHK.TRANS64.TRYWAIT P1, [UR25+0x22850], R7 ;  /* 0x02285007ff0075a7 */ /* 0x0000620008020159 */
[----:B------:R-:W-:Y:S05]  /*7510*/  @!P0 BRA `(.L_x_13536) ;  /* 0x0000000000048947 */ /* 0x000fea0003800000 */
[----:B------:R-:W-:Y:S01]  /*7520*/  BPT.TRAP 0x1 ;  /* 0x000000040000795c */ /* 0x000fe20000300000 */
.L_x_13536:
[----:B------:R-:W-:Y:S01]  /*7530*/  VIADD R8, R204, 0x8 ;  /* 0x00000008cc087836 */ /* 0x000fe20000000000 */
[----:B-1----:R-:W-:Y:S06]  /*7540*/  @P1 BRA `(.L_x_13537) ;  /* 0x0000000000081947 */ /* 0x002fec0003800000 */
[----:B------:R-:W1:Y:S02]  /*7550*/  SYNCS.PHASECHK.TRANS64.TRYWAIT P1, [UR25+0x22850], R7 ;  /* 0x02285007ff0075a7 */ /* 0x000e640008020159 */
[----:B-1----:R-:W-:Y:S05]  /*7560*/  @!P1 BRA `(.L_x_13538) ;  /* 0x0000007400d89947 */ /* 0x002fea0003800000 */
.L_x_13537:
        /* <DEDUP_REMOVED lines=39> */
.L_x_13539:
[----:B------:R-:W-:Y:S01]  /*77e0*/  UIADD3 UR25, UR25, 0x22860, URZ ;  /* 0x0002286019197890 */ /* 0x000fe2000fffe03f */
[----:B------:R-:W-:Y:S01]  /*77f0*/  ISETP.LT.AND P1, PT, RZ, UR23, PT ;  /* 0x00000017ff007c0c */ /* 0x000fe2000bf21270 */
[----:B------:R-:W-:Y:S01]  /*7800*/  UIADD3 UR23, UR23, -0x1, URZ ;  /* 0xffffffff17177890 */ /* 0x000fe2000fffe03f */
[----:B------:R-:W-:Y:S01]  /*7810*/  MOV R202, R5 ;  /* 0x0000000500ca7202 */ /* 0x000fe20000000f00 */
[----:B------:R-:W-:Y:S01]  /*7820*/  UPRMT UR25, UR24, 0x654, UR25 ;  /* 0x0000065418197896 */ /* 0x000fe20008000019 */
[----:B------:R-:W-:-:S08]  /*7830*/  IMAD.MOV.U32 R9, RZ, RZ, R6 ;  /* 0x000000ffff097224 */ /* 0x000fd000078e0006 */
[----:B------:R-:W-:Y:S01]  /*7840*/  SYNCS.ARRIVE.TRANS64.RED.A1T0 RZ, [UR25], RZ ;  /* 0x000000ffffff79a7 */ /* 0x000fe20008100419 */
[----:B------:R-:W-:Y:S05]  /*7850*/  @P1 BRA `(.L_x_13540) ;  /* 0xffffffe000bc1947 */ /* 0x000fea000383ffff */
.L_x_13529:
[----:B01-3--:R-:W0:Y:S01]  /*7860*/  SHFL.BFLY PT, R8, R3, 0x2, 0x1f ;  /* 0x0c401f0003087f89 */ /* 0x00be2200000e0000 */
[----:B------:R-:W-:Y:S01]  /*7870*/  UIADD3 UR36, UR36, 0x1, URZ ;  /* 0x0000000124247890 */ /* 0x000fe2000fffe03f */
[----:B------:R-:W-:Y:S01]  /*7880*/  IMAD.U32 R13, RZ, RZ, UR10 ;  /* 0x0000000aff0d7e24 */ /* 0x000fe2000f8e00ff */
[----:B------:R2:W-:Y:S06]  /*7890*/  BAR.ARV R0, 0x100 ;  /* 0x000400000000751d */ /* 0x0005ec0000002000 */
[----:B------:R-:W-:Y:S02]  /*78a0*/  UISETP.NE.AND UP0, UPT, UR36, 0x2, UPT ;  /* 0x000000022400788c */ /* 0x000fe4000bf05270 */
[----:B------:R-:W-:Y:S06]  /*78b0*/  BAR.ARV 0x8, 0x180 ;  /* 0x0206000000007b1d */ /* 0x000fec0000002000 */
[----:B--2---:R-:W-:Y:S01]  /*78c0*/  IMAD.MOV.U32 R0, RZ, RZ, RZ ;  /* 0x000000ffff007224 */ /* 0x004fe200078e00ff */
[----:B------:R-:W-:Y:S01]  /*78d0*/  USEL UR4, URZ, 0x1, UP0 ;  /* 0x000000013f047887 */ /* 0x000fe20008000000 */
[----:B------:R-:W1:Y:S01]  /*78e0*/  SHFL.BFLY PT, R9, R4, 0x2, 0x1f ;  /* 0x0c401f0004097f89 */ /* 0x000e6200000e0000 */
[----:B------:R-:W-:Y:S01]  /*78f0*/  PLOP3.LUT P0, PT, PT, PT, PT, 0x8, 0x0 ;  /* 0x000000000000781c */ /* 0x000fe20003f0e170 */
[----:B------:R-:W-:Y:S01]  /*7900*/  UIADD3 UR38, UR38, 0x1, URZ ;  /* 0x0000000126267890 */ /* 0x000fe2000fffe03f */
[----:B0-----:R-:W-:Y:S01]  /*7910*/  FADD.FTZ R8, R8, R3 ;  /* 0x0000000308087221 */ /* 0x001fe20000010000 */
[----:B------:R-:W-:Y:S01]  /*7920*/  IMAD.MOV.U32 R3, RZ, RZ, -0x800000 ;  /* 0xff800000ff037424 */ /* 0x000fe200078e00ff */
[----:B------:R-:W-:-:S02]  /*7930*/  USEL UR36, UR36, URZ, UP0 ;  /* 0x0000003f24247287 */ /* 0x000fc40008000000 */
[----:B------:R-:W-:Y:S01]  /*7940*/  ULOP3.LUT UR37, UR37, UR4, URZ, 0x3c, !UPT ;  /* 0x0000000425257292 */ /* 0x000fe2000f8e3c3f */
[----:B------:R-:W0:Y:S01]  /*7950*/  SHFL.BFLY PT, R7, R8, 0x1, 0x1f ;  /* 0x0c201f0008077f89 */ /* 0x000e2200000e0000 */
[----:B-1----:R-:W-:Y:S01]  /*7960*/  FADD.FTZ R9, R9, R4 ;  /* 0x0000000409097221 */ /* 0x002fe20000010000 */
[----:B------:R-:W-:-:S04]  /*7970*/  IMAD.MOV.U32 R4, RZ, RZ, -0x800000 ;  /* 0xff800000ff047424 */ /* 0x000fc800078e00ff */
[----:B------:R-:W1:Y:S01]  /*7980*/  SHFL.BFLY PT, R10, R9, 0x1, 0x1f ;  /* 0x0c201f00090a7f89 */ /* 0x000e6200000e0000 */
[----:B0-----:R-:W-:Y:S01]  /*7990*/  FADD.FTZ R11, R8, R7 ;  /* 0x00000007080b7221 */ /* 0x001fe20000010000 */
[----:B------:R-:W-:-:S04]  /*79a0*/  IMAD.MOV.U32 R7, RZ, RZ, RZ ;  /* 0x000000ffff077224 */ /* 0x000fc800078e00ff */
[----:B------:R-:W-:-:S13]  /*79b0*/  FSETP.NE.FTZ.AND P1, PT, R11, RZ, PT ;  /* 0x000000ff0b00720b */ /* 0x000fda0003f35000 */
[----:B------:R-:W0:Y:S01]  /*79c0*/  @P1 MUFU.RCP R7, R11 ;  /* 0x0000000b00071308 */ /* 0x000e220000001000 */
[----:B-1----:R-:W-:-:S05]  /*79d0*/  FADD.FTZ R10, R9, R10 ;  /* 0x0000000a090a7221 */ /* 0x002fca0000010000 */
[----:B------:R-:W-:Y:S02]  /*79e0*/  FSETP.NE.FTZ.AND P2, PT, R10, RZ, PT ;  /* 0x000000ff0a00720b */ /* 0x000fe40003f55000 */
[----:B------:R-:W1:Y:S01]  /*79f0*/  @P1 MUFU.LG2 R8, R11 ;  /* 0x0000000b00081308 */ /* 0x000e620000000c00 */
[-C--:B0-----:R-:W-:Y:S01]  /*7a00*/  FMUL.FTZ R24, R24, R7.reuse ;  /* 0x0000000718187220 */ /* 0x081fe20000410000 */
[-C--:B------:R-:W-:Y:S01]  /*7a10*/  FMUL.FTZ R25, R25, R7.reuse ;  /* 0x0000000719197220 */ /* 0x080fe20000410000 */
[----:B------:R-:W-:-:S08]  /*7a20*/  FMUL.FTZ R28, R28, R7 ;  /* 0x000000071c1c7220 */ /* 0x000fd00000410000 */
        /* <DEDUP_REMOVED lines=8> */
[----:B------:R0:W2:Y:S01]  /*7ab0*/  @P2 MUFU.RCP R0, R10 ;  /* 0x0000000a00002308 */ /* 0x0000a20000001000 */
        /* <DEDUP_REMOVED lines=54> */
[----:B------:R-:W-:-:S02]  /*7e20*/  IMAD.U32 R7, RZ, RZ, UR10 ;  /* 0x0000000aff077e24 */ /* 0x000fc4000f8e00ff */
[----:B------:R-:W-:Y:S01]  /*7e30*/  @P2 FMUL.FTZ R13, R13, 0.69314718246459960938 ;  /* 0x3f3172180d0d2820 */ /* 0x000fe20000410000 */
[----:B-1----:R-:W-:Y:S01]  /*7e40*/  @P1 FMUL.FTZ R8, R8, 0.69314718246459960938 ;  /* 0x3f31721808081820 */ /* 0x002fe20000410000 */
[----:B0-----:R-:W-:Y:S01]  /*7e50*/  @P2 FMUL.FTZ R10, R9, 0.69314718246459960938 ;  /* 0x3f317218090a2820 */ /* 0x001fe20000410000 */
[----:B------:R-:W-:Y:S01]  /*7e60*/  @P1 FMUL.FTZ R7, R7, 0.69314718246459960938 ;  /* 0x3f31721807071820 */ /* 0x000fe20000410000 */
        /* <DEDUP_REMOVED lines=66> */
.L_x_13504:
        /* <DEDUP_REMOVED lines=10> */
[----:B------:R-:W-:-:S07]  /*8330*/  IMAD.MOV.U32 R6, RZ, RZ, 0x2 ;  /* 0x00000002ff067424 */ /* 0x000fce00078e00ff */
[----:B------:R-:W-:Y:S01]  /*8340*/  BAR.SYNC.DEFER_BLOCKING 0x1, 0x100 ;  /* 0x0044000000007b1d */ /* 0x000fe20000010000 */
[----:B------:R-:W-:Y:S01]  /*8350*/  IMAD R138, R205, 0x40, R2 ;  /* 0x00000040cd8a7824 */ /* 0x000fe200078e0202 */
[----:B------:R-:W-:Y:S01]  /*8360*/  F2FP.F16.F32.PACK_AB R24, R25, R24 ;  /* 0x000000181918723e */ /* 0x000fe200000000ff */
[----:B------:R-:W-:Y:S01]  /*8370*/  IMAD.MOV.U32 R139, RZ, RZ, 0x2 ;  /* 0x00000002ff8b7424 */ /* 0x000fe200078e00ff */
[----:B------:R-:W-:Y:S01]  /*8380*/  F2FP.F16.F32.PACK_AB R25, R32, R26 ;  /* 0x0000001a2019723e */ /* 0x000fe200000000ff */
[----:B------:R-:W-:Y:S01]  /*8390*/  USHF.R.S32.HI UR10, URZ, 0x1f, UR39 ;  /* 0x0000001f3f0a7899 */ /* 0x000fe20008011427 */
[----:B------:R-:W-:Y:S01]  /*83a0*/  F2FP.F16.F32.PACK_AB R26, R29, R28 ;  /* 0x0000001c1d1a723e */ /* 0x000fe200000000ff */
[----:B------:R-:W-:Y:S01]  /*83b0*/  ULDC.64 UR8, c[0x0][0xb90] ;  /* 0x0002e40000087ab9 */ /* 0x000fe20000000a00 */
[----:B------:R-:W-:Y:S01]  /*83c0*/  F2FP.F16.F32.PACK_AB R27, R27, R30 ;  /* 0x0000001e1b1b723e */ /* 0x000fe200000000ff */
[----:B------:R-:W-:Y:S01]  /*83d0*/  USHF.R.S32.HI UR12, URZ, 0x1f, UR41 ;  /* 0x0000001f3f0c7899 */ /* 0x000fe20008011429 */
        /* <DEDUP_REMOVED lines=8> */
[----:B------:R-:W-:Y:S01]  /*8460*/  UIMAD UR5, UR10, UR8, URZ ;  /* 0x000000080a0572a4 */ /* 0x000fe2000f8e023f */
[----:B------:R-:W-:Y:S01]  /*8470*/  IMAD.WIDE R6, R209, R6, UR6 ;  /* 0x00000006d1067e25 */ /* 0x000fe2000f8e0206 */
[----:B------:R-:W-:-:S02]  /*8480*/  F2FP.F16.F32.PACK_AB R145, R173, R172 ;  /* 0x000000acad91723e */ /* 0x000fc400000000ff */
[----:B------:R-:W-:Y:S01]  /*8490*/  UIMAD UR5, UR39, UR9, UR5 ;  /* 0x00000009270572a4 */ /* 0x000fe2000f8e0205 */
[----:B------:R-:W-:Y:S01]  /*84a0*/  IMAD.WIDE R138, R138, R139, UR6 ;  /* 0x000000068a8a7e25 */ /* 0x000fe2000f8e028b */
[C---:B------:R-:W-:Y:S01]  /*84b0*/  IADD3 R153, P3, R6.reuse, 0xc060, RZ ;  /* 0x0000c06006997810 */ /* 0x040fe20007f7e0ff */
[----:B------:R-:W-:Y:S01]  /*84c0*/  UIMAD.WIDE.U32 UR6, UR39, UR8, URZ ;  /* 0x00000008270672a5 */ /* 0x000fe2000f8e003f */
[C---:B------:R-:W-:Y:S02]  /*84d0*/  IADD3 R157, P4, R6.reuse, 0xc040, RZ ;  /* 0x0000c040069d7810 */ /* 0x040fe40007f9e0ff */
[----:B------:R-:W-:Y:S01]  /*84e0*/  LOP3.LUT R152, R153, 0x380, RZ, 0xc0, !PT ;  /* 0x0000038099987812 */ /* 0x000fe200078ec0ff */
[----:B------:R-:W-:Y:S01]  /*84f0*/  ULDC.64 UR8, c[0x0][0xb98] ;  /* 0x0002e60000087ab9 */ /* 0x000fe20000000a00 */
[----:B------:R-:W-:Y:S01]  /*8500*/  IADD3 R159, P5, R6, 0xc020, RZ ;  /* 0x0000c020069f7810 */ /* 0x000fe20007fbe0ff */
[----:B------:R-:W-:Y:S01]  /*8510*/  UIADD3 UR7, UR7, UR5, URZ ;  /* 0x0000000507077290 */ /* 0x000fe2000fffe03f */
[----:B------:R-:W-:Y:S01]  /*8520*/  SHF.R.U64 R152, R152, 0x3, RZ ;  /* 0x0000000398987819 */ /* 0x000fe200000012ff */
[----:B------:R-:W-:Y:S01]  /*8530*/  UIMAD UR5, UR12, UR8, URZ ;  /* 0x000000080c0572a4 */ /* 0x000fe2000f8e023f */
[----:B------:R-:W-:Y:S01]  /*8540*/  LOP3.LUT R156, R157, 0x380, RZ, 0xc0, !PT ;  /* 0x000003809d9c7812 */ /* 0x000fe200078ec0ff */
[----:B------:R-:W-:Y:S01]  /*8550*/  UIMAD.WIDE.U32 UR6, UR41, UR8, UR6 ;  /* 0x00000008290672a5 */ /* 0x000fe2000f8e0006 */
[----:B------:R-:W-:Y:S01]  /*8560*/  LOP3.LUT R158, R159, 0x380, RZ, 0xc0, !PT ;  /* 0x000003809f9e7812 */ /* 0x000fe200078ec0ff */
[----:B------:R-:W-:Y:S01]  /*8570*/  UIMAD UR5, UR41, UR9, UR5 ;  /* 0x00000009290572a4 */ /* 0x000fe2000f8e0205 */
[----:B------:R-:W-:-:S02]  /*8580*/  IADD3 R111, P2, R6, 0x8020, RZ ;  /* 0x00008020066f7810 */ /* 0x000fc40007f5e0ff */
[----:B------:R-:W-:Y:S01]  /*8590*/  LOP3.LUT R152, R152, R153, RZ, 0x3c, !PT ;  /* 0x0000009998987212 */ /* 0x000fe200078e3cff */
[--C-:B------:R-:W-:Y:S01]  /*85a0*/  IMAD.X R153, RZ, RZ, R7.reuse, P3 ;  /* 0x000000ffff997224 */ /* 0x100fe200018e0607 */
[C---:B------:R-:W-:Y:S01]  /*85b0*/  LOP3.LUT R143, R6.reuse, 0x380, RZ, 0xc0, !PT ;  /* 0x00000380068f7812 */ /* 0x040fe200078ec0ff */
[--C-:B------:R-:W-:Y:S01]  /*85c0*/  IMAD.X R163, RZ, RZ, R7.reuse, P2 ;  /* 0x000000ffffa37224 */ /* 0x100fe200010e0607 */
[----:B------:R-:W-:Y:S01]  /*85d0*/  IADD3 R115, P0, R6, 0x8060, RZ ;  /* 0x0000806006737810 */ /* 0x000fe20007f1e0ff */
[----:B------:R-:W-:Y:S01]  /*85e0*/  ULDC.64 UR8, c[0x0][0xae8] ;  /* 0x0002ba0000087ab9 */ /* 0x000fe20000000a00 */
[----:B------:R-:W-:Y:S02]  /*85f0*/  SHF.R.U64 R156, R156, 0x3, RZ ;  /* 0x000000039c9c7819 */ /* 0x000fe400000012ff */
[----:B------:R-:W-:Y:S01]  /*8600*/  SHF.R.U64 R158, R158, 0x3, RZ ;  /* 0x000000039e9e7819 */ /* 0x000fe200000012ff */
[----:B------:R-:W-:Y:S01]  /*8610*/  IMAD.X R165, RZ, RZ, R7, P0 ;  /* 0x000000ffffa57224 */ /* 0x000fe200000e0607 */
[----:B------:R-:W-:-:S02]  /*8620*/  IADD3 R117, P6, R6, 0xc000, RZ ;  /* 0x0000c00006757810 */ /* 0x000fc40007fde0ff */
[C---:B------:R-:W-:Y:S02]  /*8630*/  IADD3 R21, P3, R6.reuse, 0x20, RZ ;  /* 0x0000002006157810 */ /* 0x040fe40007f7e0ff */
[C---:B------:R-:W-:Y:S01]  /*8640*/  IADD3 R113, P1, R6.reuse, 0x8040, RZ ;  /* 0x0000804006717810 */ /* 0x040fe20007f3e0ff */
[--C-:B------:R-:W-:Y:S01]  /*8650*/  IMAD.X R161, RZ, RZ, R7.reuse, P6 ;  /* 0x000000ffffa17224 */ /* 0x100fe200030e0607 */
[----:B------:R-:W-:Y:S01]  /*8660*/  SHF.R.U64 R143, R143, 0x3, RZ ;  /* 0x000000038f8f7819 */ /* 0x000fe200000012ff */
[--C-:B------:R-:W-:Y:S01]  /*8670*/  IMAD.X R167, RZ, RZ, R7.reuse, P3 ;  /* 0x000000ffffa77224 */ /* 0x100fe200018e0607 */
[----:B------:R-:W-:Y:S02]  /*8680*/  IADD3 R5, P2, R6, 0x4000, RZ ;  /* 0x0000400006057810 */ /* 0x000fe40007f5e0ff */
[----:B------:R-:W-:Y:S02]  /*8690*/  LOP3.LUT R9, R115, 0x380, RZ, 0xc0, !PT ;  /* 0x0000038073097812 */ /* 0x000fe400078ec0ff */
[----:B------:R-:W-:Y:S01]  /*86a0*/  LOP3.LUT R156, R156, R157, RZ, 0x3c, !PT ;  /* 0x0000009d9c9c7212 */ /* 0x000fe200078e3cff */
[--C-:B------:R-:W-:Y:S01]  /*86b0*/  IMAD.X R157, RZ, RZ, R7.reuse, P4 ;  /* 0x000000ffff9d7224 */ /* 0x100fe200020e0607 */
[----:B------:R-:W-:Y:S01]  /*86c0*/  LOP3.LUT R158, R158, R159, RZ, 0x3c, !PT ;  /* 0x0000009f9e9e7212 */ /* 0x000fe200078e3cff */
[--C-:B------:R-:W-:Y:S01]  /*86d0*/  IMAD.X R159, RZ, RZ, R7.reuse, P5 ;  /* 0x000000ffff9f7224 */ /* 0x100fe200028e0607 */
[----:B------:R-:W-:Y:S01]  /*86e0*/  IADD3.X R155, RZ, R7, RZ, P1, !PT ;  /* 0x00000007ff9b7210 */ /* 0x000fe20000ffe4ff */
        /* <DEDUP_REMOVED lines=14> */
[--C-:B------:R-:W-:Y:S01]  /*87d0*/  IMAD.X R9, RZ, RZ, R7.reuse, P3 ;  /* 0x000000ffff097224 */ /* 0x100fe200018e0607 */
[----:B------:R-:W-:Y:S01]  /*87e0*/  LOP3.LUT R102, R5, 0x380, RZ, 0xc0, !PT ;  /* 0x0000038005667812 */ /* 0x000fe200078ec0ff */
[----:B------:R-:W-:Y:S01]  /*87f0*/  IMAD.MOV.U32 R143, RZ, RZ, R7 ;  /* 0x000000ffff8f7224 */ /* 0x000fe200078e0007 */
[----:B------:R-:W-:-:S02]  /*8800*/  LOP3.LUT R14, R117, 0x380, RZ, 0xc0, !PT ;  /* 0x00000380750e7812 */ /* 0x000fc400078ec0ff */
[----:B------:R-:W-:Y:S02]  /*8810*/  LOP3.LUT R164, R6, R115, RZ, 0x3c, !PT ;  /* 0x0000007306a47212 */ /* 0x000fe400078e3cff */
[----:B------:R-:W-:Y:S02]  /*8820*/  SHF.R.U64 R102, R102, 0x3, RZ ;  /* 0x0000000366667819 */ /* 0x000fe400000012ff */
[----:B------:R-:W-:Y:S02]  /*8830*/  IADD3 R115, P2, R138, 0x7000, RZ ;  /* 0x000070008a737810 */ /* 0x000fe40007f5e0ff */
[----:B------:R-:W-:Y:S02]  /*8840*/  SHF.R.U64 R14, R14, 0x3, RZ ;  /* 0x000000030e0e7819 */ /* 0x000fe400000012ff */
[----:B------:R-:W-:Y:S02]  /*8850*/  LOP3.LUT R146, R102, R5, RZ, 0x3c, !PT ;  /* 0x0000000566927212 */ /* 0x000fe400078e3cff */
[----:B------:R-:W-:Y:S01]  /*8860*/  LOP3.LUT R114, R115, 0x380, RZ, 0xc0, !PT ;  /* 0x0000038073727812 */ /* 0x000fe200078ec0ff */
[----:B------:R-:W0:Y:S01]  /*8870*/  LDC R5, c[0x0][0xbe8] ;  /* 0x0002fa00ff057b82 */ /* 0x000e220000000800 */
[----:B------:R-:W-:-:S02]  /*8880*/  LOP3.LUT R160, R14, R117, RZ, 0x3c, !PT ;  /* 0x000000750ea07212 */ /* 0x000fc400078e3cff */
[----:B------:R-:W-:Y:S02]  /*8890*/  LOP3.LUT R14, R111, 0x380, RZ, 0xc0, !PT ;  /* 0x000003806f0e7812 */ /* 0x000fe400078ec0ff */
[----:B------:R-:W-:Y:S02]  /*88a0*/  LOP3.LUT R7, R12, 0x380, RZ, 0xc0, !PT ;  /* 0x000003800c077812 */ /* 0x000fe400078ec0ff */
[----:B------:R-:W-:Y:S02]  /*88b0*/  SHF.R.U64 R114, R114, 0x3, RZ ;  /* 0x0000000372727819 */ /* 0x000fe400000012ff */
[----:B------:R-:W-:Y:S02]  /*88c0*/  LOP3.LUT R6, R21, 0x380, RZ, 0xc0, !PT ;  /* 0x0000038015067812 */ /* 0x000fe400078ec0ff */
[----:B------:R-:W-:Y:S02]  /*88d0*/  SHF.R.U64 R14, R14, 0x3, RZ ;  /* 0x000000030e0e7819 */ /* 0x000fe400000012ff */
[----:B------:R-:W-:-:S02]  /*88e0*/  SHF.R.U64 R7, R7, 0x3, RZ ;  /* 0x0000000307077819 */ /* 0x000fc400000012ff */
[----:B------:R-:W-:Y:S01]  /*88f0*/  LOP3.LUT R114, R114, R115, RZ, 0x3c, !PT ;  /* 0x0000007372727212 */ /* 0x000fe200078e3cff */
[----:B------:R-:W-:Y:S01]  /*8900*/  IMAD.X R115, RZ, RZ, R139, P2 ;  /* 0x000000ffff737224 */ /* 0x000fe200010e068b */
[----:B------:R-:W-:Y:S02]  /*8910*/  SHF.R.U64 R6, R6, 0x3, RZ ;  /* 0x0000000306067819 */ /* 0x000fe400000012ff */
[----:B------:R-:W-:Y:S02]  /*8920*/  LOP3.LUT R162, R14, R111, RZ, 0x3c, !PT ;  /* 0x0000006f0ea27212 */ /* 0x000fe400078e3cff */
[----:B------:R-:W-:Y:S02]  /*8930*/  IADD3 R135, P2, R138, 0xe000, RZ ;  /* 0x0000e0008a877810 */ /* 0x000fe40007f5e0ff */
[----:B------:R-:W-:Y:S02]  /*8940*/  LOP3.LUT R168, R7, R12, RZ, 0x3c, !PT ;  /* 0x0000000c07a87212 */ /* 0x000fe400078e3cff */
[----:B------:R-:W-:-:S02]  /*8950*/  LOP3.LUT R14, R107, 0x380, RZ, 0xc0, !PT ;  /* 0x000003806b0e7812 */ /* 0x000fc400078ec0ff */
[----:B------:R-:W-:Y:S02]  /*8960*/  LOP3.LUT R12, R103, 0x380, RZ, 0xc0, !PT ;  /* 0x00000380670c7812 */ /* 0x000fe400078ec0ff */
[----:B------:R-:W-:Y:S02]  /*8970*/  LOP3.LUT R166, R6, R21, RZ, 0x3c, !PT ;  /* 0x0000001506a67212 */ /* 0x000fe400078e3cff */
        /* <DEDUP_REMOVED lines=12> */
[----:B------:R-:W-:Y:S01]  /*8a40*/  LOP3.LUT R134, R134, R135, RZ, 0x3c, !PT ;  /* 0x0000008786867212 */ /* 0x000fe200078e3cff */
[----:B------:R-:W-:Y:S01]  /*8a50*/  IMAD.X R135, RZ, RZ, R139, P2 ;  /* 0x000000ffff877224 */ /* 0x000fe200010e068b */
[----:B------:R-:W-:Y:S02]  /*8a60*/  LOP3.LUT R31, R8, 0x380, RZ, 0xc0, !PT ;  /* 0x00000380081f7812 */ /* 0x000fe400078ec0ff */
[----:B------:R-:W-:Y:S02]  /*8a70*/  IADD3 R7, P3, R138, 0x1000, RZ ;  /* 0x000010008a077810 */ /* 0x000fe40007f7e0ff */
[----:B0-----:R-:W-:-:S02]  /*8a80*/  ISETP.NE.AND P2, PT, R5, 0x1, PT ;  /* 0x000000010500780c */ /* 0x001fc40003f45270 */
[----:B------:R-:W-:Y:S02]  /*8a90*/  SHF.R.U64 R31, R31, 0x3, RZ ;  /* 0x000000031f1f7819 */ /* 0x000fe400000012ff */
[----:B------:R-:W-:Y:S02]  /*8aa0*/  LOP3.LUT R6, R7, 0x380, RZ, 0xc0, !PT ;  /* 0x0000038007067812 */ /* 0x000fe400078ec0ff */
[----:B------:R-:W-:Y:S02]  /*8ab0*/  LOP3.LUT R8, R31, R8, RZ, 0x3c, !PT ;  /* 0x000000081f087212 */ /* 0x000fe400078e3cff */
[----:B------:R-:W-:Y:S02]  /*8ac0*/  SHF.R.U64 R6, R6, 0x3, RZ ;  /* 0x0000000306067819 */ /* 0x000fe400000012ff */
[----:B------:R-:W-:Y:S02]  /*8ad0*/  MOV R152, R152 ;  /* 0x0000009800987202 */ /* 0x000fe40000000f00 */
[----:B------:R-:W-:-:S02]  /*8ae0*/  MOV R153, R8 ;  /* 0x0000000800997202 */ /* 0x000fc40000000f00 */
[----:B------:R-:W-:Y:S01]  /*8af0*/  LOP3.LUT R6, R6, R7, RZ, 0x3c, !PT ;  /* 0x0000000706067212 */ /* 0x000fe200078e3cff */
[----:B------:R-:W-:Y:S01]  /*8b00*/  IMAD.X R7, RZ, RZ, R139, P3 ;  /* 0x000000ffff077224 */ /* 0x000fe200018e068b */
[----:B------:R-:W-:Y:S02]  /*8b10*/  F2FP.F16.F32.PACK_AB R9, R35, R34 ;  /* 0x000000222309723e */ /* 0x000fe400000000ff */
[----:B------:R-:W0:Y:S01]  /*8b20*/  @P2 LDC R34, c[0x0][0xbec] ;  /* 0x0002fb00ff222b82 */ /* 0x000e220000000800 */
[----:B------:R-:W-:Y:S02]  /*8b30*/  IADD3 R117, P3, R138, 0x8000, RZ ;  /* 0x000080008a757810 */ /* 0x000fe40007f7e0ff */
[----:B------:R-:W-:Y:S02]  /*8b40*/  LOP3.LUT R20, R113, 0x380, RZ, 0xc0, !PT ;  /* 0x0000038071147812 */ /* 0x000fe400078ec0ff */
[----:B------:R-:W-:Y:S02]  /*8b50*/  LOP3.LUT R116, R117, 0x380, RZ, 0xc0, !PT ;  /* 0x0000038075747812 */ /* 0x000fe400078ec0ff */
[----:B------:R-:W-:Y:S01]  /*8b60*/  SHF.R.U64 R20, R20, 0x3, RZ ;  /* 0x0000000314147819 */ /* 0x000fe200000012ff */
[----:B------:R-:W1:Y:S01]  /*8b70*/  @P2 LDC R35, c[0x0][0xbf0] ;  /* 0x0002fc00ff232b82 */ /* 0x000e620000000800 */
[----:B------:R-:W-:-:S02]  /*8b80*/  SHF.R.U64 R116, R116, 0x3, RZ ;  /* 0x0000000374747819 */ /* 0x000fc400000012ff */
[----:B------:R-:W-:Y:S02]  /*8b90*/  LOP3.LUT R154, R20, R113, RZ, 0x3c, !PT ;  /* 0x00000071149a7212 */ /* 0x000fe400078e3cff */
[----:B------:R-:W-:Y:S02]  /*8ba0*/  IADD3 R111, P0, R138, 0x5000, RZ ;  /* 0x000050008a6f7810 */ /* 0x000fe40007f1e0ff */
[----:B------:R-:W-:Y:S01]  /*8bb0*/  LOP3.LUT R116, R116, R117, RZ, 0x3c, !PT ;  /* 0x0000007574747212 */ /* 0x000fe200078e3cff */
[----:B------:R-:W-:Y:S01]  /*8bc0*/  IMAD.X R117, RZ, RZ, R139, P3 ;  /* 0x000000ffff757224 */ /* 0x000fe200018e068b */
[----:B------:R-:W-:Y:S02]  /*8bd0*/  IADD3 R29, P3, R138, 0xf000, RZ ;  /* 0x0000f0008a1d7810 */ /* 0x000fe40007f7e0ff */
[----:B------:R-:W-:Y:S02]  /*8be0*/  MOV R154, R154 ;  /* 0x0000009a009a7202 */ /* 0x000fe40000000f00 */
[----:B------:R-:W-:-:S02]  /*8bf0*/  LOP3.LUT R110, R111, 0x380, RZ, 0xc0, !PT ;  /* 0x000003806f6e7812 */ /* 0x000fc400078ec0ff */
[----:B------:R-:W-:Y:S02]  /*8c00*/  MOV R155, R10 ;  /* 0x0000000a009b7202 */ /* 0x000fe40000000f00 */
[----:B------:R-:W-:Y:S02]  /*8c10*/  F2FP.F16.F32.PACK_AB R10, R37, R179 ;  /* 0x000000b3250a723e */ /* 0x000fe400000000ff */
[----:B------:R-:W-:Y:S02]  /*8c20*/  LOP3.LUT R28, R29, 0x380, RZ, 0xc0, !PT ;  /* 0x000003801d1c7812 */ /* 0x000fe400078ec0ff */
[----:B------:R-:W-:Y:S02]  /*8c30*/  IADD3 R37, R16, UR43, RZ ;  /* 0x0000002b10257c10 */ /* 0x000fe4000fffe0ff */
[----:B------:R-:W-:Y:S02]  /*8c40*/  SHF.R.U64 R110, R110, 0x3, RZ ;  /* 0x000000036e6e7819 */ /* 0x000fe400000012ff */
[----:B------:R-:W-:Y:S01]  /*8c50*/  MOV R31, R142 ;  /* 0x0000008e001f7202 */ /* 0x000fe20000000f00 */
[----:B0-----:R-:W-:Y:S01]  /*8c60*/  @P2 IMAD.HI.U32 R34, R37, R34, RZ ;  /* 0x0000002225222227 */ /* 0x001fe200078e00ff */
[----:B------:R-:W-:-:S02]  /*8c70*/  IADD3 R113, P1, R138, 0x6000, RZ ;  /* 0x000060008a717810 */ /* 0x000fc40007f3e0ff */
[----:B------:R-:W-:Y:S01]  /*8c80*/  SHF.R.U64 R28, R28, 0x3, RZ ;  /* 0x000000031c1c7819 */ /* 0x000fe200000012ff */
[----:B------:R0:W-:Y:S01]  /*8c90*/  STSM.16.M88.4 [R31], R24 ;  /* 0x000000181f007844 */ /* 0x0001e20000000200 */
[----:B------:R-:W-:Y:S01]  /*8ca0*/  MOV R150, R150 ;  /* 0x0000009600967202 */ /* 0x000fe20000000f00 */
[--C-:B------:R-:W-:Y:S01]  /*8cb0*/  IMAD.X R143, RZ, RZ, R139.reuse, P3 ;  /* 0x000000ffff8f7224 */ /* 0x100fe200018e068b */
[----:B------:R-:W-:Y:S01]  /*8cc0*/  LOP3.LUT R110, R110, R111, RZ, 0x3c, !PT ;  /* 0x0000006f6e6e7212 */ /* 0x000fe200078e3cff */
[----:B------:R-:W-:Y:S01]  /*8cd0*/  IMAD.X R111, RZ, RZ, R139, P0 ;  /* 0x000000ffff6f7224 */ /* 0x000fe200000e068b */
[----:B------:R-:W-:Y:S02]  /*8ce0*/  MOV R166, R166 ;  /* 0x000000a600a67202 */ /* 0x000fe40000000f00 */
[----:B------:R-:W-:Y:S02]  /*8cf0*/  MOV R32, R14 ;  /* 0x0000000e00207202 */ /* 0x000fe40000000f00 */
[----:B------:R-:W-:-:S02]  /*8d00*/  MOV R151, R12 ;  /* 0x0000000c00977202 */ /* 0x000fc40000000f00 */
[----:B------:R-:W-:Y:S01]  /*8d10*/  F2FP.F16.F32.PACK_AB R8, R33, R178 ;  /* 0x000000b22108723e */ /* 0x000fe200000000ff */
[----:B------:R-:W-:Y:S01]  /*8d20*/  IMAD.MOV.U32 R33, RZ, RZ, R37 ;  /* 0x000000ffff217224 */ /* 0x000fe200078e0025 */
[----:B------:R-:W-:Y:S02]  /*8d30*/  F2FP.F16.F32.PACK_AB R11, R39, R38 ;  /* 0x00000026270b723e */ /* 0x000fe400000000ff */
[----:B------:R-:W-:Y:S02]  /*8d40*/  F2FP.F16.F32.PACK_AB R12, R41, R180 ;  /* 0x000000b4290c723e */ /* 0x000fe400000000ff */
[----:B------:R-:W-:Y:S01]  /*8d50*/  F2FP.F16.F32.PACK_AB R13, R43, R42 ;  /* 0x0000002a2b0d723e */ /* 0x000fe200000000ff */
[----:B------:R2:W-:Y:S01]  /*8d60*/  STSM.16.M88.4 [R166], R8 ;  /* 0x00000008a6007844 */ /* 0x0005e20000000200 */
[----:B------:R-:W-:Y:S02]  /*8d70*/  F2FP.F16.F32.PACK_AB R14, R45, R181 ;  /* 0x000000b52d0e723e */ /* 0x000fe400000000ff */
[----:B------:R-:W-:-:S02]  /*8d80*/  F2FP.F16.F32.PACK_AB R15, R47, R46 ;  /* 0x0000002e2f0f723e */ /* 0x000fc400000000ff */
[----:B------:R-:W-:Y:S02]  /*8d90*/  LOP3.LUT R112, R113, 0x380, RZ, 0xc0, !PT ;  /* 0x0000038071707812 */ /* 0x000fe400078ec0ff */
[----:B------:R-:W-:Y:S01]  /*8da0*/  IADD3 R127, P0, R138, 0xc000, RZ ;  /* 0x0000c0008a7f7810 */ /* 0x000fe20007f1e0ff */
[----:B------:R3:W-:Y:S01]  /*8db0*/  STSM.16.M88.4 [R155], R12 ;  /* 0x0000000c9b007844 */ /* 0x0007e20000000200 */
[----:B------:R-:W-:Y:S02]  /*8dc0*/  LOP3.LUT R142, R28, R29, RZ, 0x3c, !PT ;  /* 0x0000001d1c8e7212 */ /* 0x000fe400078e3cff */
[----:B0-----:R-:W-:Y:S02]  /*8dd0*/  F2FP.F16.F32.PACK_AB R24, R49, R182 ;  /* 0x000000b63118723e */ /* 0x001fe400000000ff */
        /* <DEDUP_REMOVED lines=8> */
[----:B-1----:R-:W-:-:S02]  /*8e60*/  @P2 SHF.R.U32.HI R33, RZ, R35, R34 ;  /* 0x00000023ff212219 */ /* 0x002fc40000011622 */
[----:B------:R-:W-:Y:S01]  /*8e70*/  SHF.R.U64 R112, R112, 0x3, RZ ;  /* 0x0000000370707819 */ /* 0x000fe200000012ff */
[----:B------:R0:W-:Y:S01]  /*8e80*/  STSM.16.M88.4 [R146], R28 ;  /* 0x0000001c92007844 */ /* 0x0001e20000000200 */
[----:B------:R-:W-:Y:S02]  /*8e90*/  LOP3.LUT R126, R127, 0x380, RZ, 0xc0, !PT ;  /* 0x000003807f7e7812 */ /* 0x000fe400078ec0ff */
[----:B--2---:R-:W-:Y:S02]  /*8ea0*/  F2FP.F16.F32.PACK_AB R8, R65, R186 ;  /* 0x000000ba4108723e */ /* 0x004fe400000000ff */
[----:B------:R-:W-:Y:S02]  /*8eb0*/  F2FP.F16.F32.PACK_AB R9, R67, R66 ;  /* 0x000000424309723e */ /* 0x000fe400000000ff */
[----:B------:R-:W-:Y:S02]  /*8ec0*/  F2FP.F16.F32.PACK_AB R10, R69, R187 ;  /* 0x000000bb450a723e */ /* 0x000fe400000000ff */
[----:B------:R-:W-:-:S02]  /*8ed0*/  F2FP.F16.F32.PACK_AB R11, R71, R70 ;  /* 0x00000046470b723e */ /* 0x000fc400000000ff */
[----:B---3--:R-:W-:Y:S02]  /*8ee0*/  F2FP.F16.F32.PACK_AB R12, R73, R188 ;  /* 0x000000bc490c723e */ /* 0x008fe400000000ff */
[----:B------:R-:W-:Y:S01]  /*8ef0*/  F2FP.F16.F32.PACK_AB R13, R75, R74 ;  /* 0x0000004a4b0d723e */ /* 0x000fe200000000ff */
[----:B------:R-:W-:Y:S01]  /*8f00*/  STSM.16.M88.4 [R151], R8 ;  /* 0x0000000897007844 */ /* 0x000fe20000000200 */
[----:B------:R-:W-:Y:S01]  /*8f10*/  F2FP.F16.F32.PACK_AB R14, R77, R189 ;  /* 0x000000bd4d0e723e */ /* 0x000fe200000000ff */
[----:B0-----:R-:W-:Y:S01]  /*8f20*/  IMAD.MOV R28, RZ, RZ, -R33 ;  /* 0x000000ffff1c7224 */ /* 0x001fe200078e0a21 */
[----:B------:R-:W-:Y:S02]  /*8f30*/  F2FP.F16.F32.PACK_AB R15, R79, R78 ;  /* 0x0000004e4f0f723e */ /* 0x000fe400000000ff */
[----:B------:R-:W-:Y:S01]  /*8f40*/  LOP3.LUT R112, R112, R113, RZ, 0x3c, !PT ;  /* 0x0000007170707212 */ /* 0x000fe200078e3cff */
[----:B------:R-:W-:Y:S01]  /*8f50*/  IMAD.X R113, RZ, RZ, R139, P1 ;  /* 0x000000ffff717224 */ /* 0x000fe200008e068b */
[----:B------:R-:W-:Y:S01]  /*8f60*/  SHF.R.U64 R126, R126, 0x3, RZ ;  /* 0x000000037e7e7819 */ /* 0x000fe200000012ff */
[----:B------:R-:W-:Y:S01]  /*8f70*/  IMAD R35, R5, R28, R37 ;  /* 0x0000001c05237224 */ /* 0x000fe200078e0225 */
[----:B------:R-:W-:Y:S01]  /*8f80*/  F2FP.F16.F32.PACK_AB R24, R81, R190 ;  /* 0x000000be5118723e */ /* 0x000fe200000000ff */
[----:B------:R0:W-:Y:S01]  /*8f90*/  STSM.16.M88.4 [R32], R12 ;  /* 0x0000000c20007844 */ /* 0x0001e20000000200 */
[----:B------:R-:W-:-:S02]  /*8fa0*/  F2FP.F16.F32.PACK_AB R25, R83, R82 ;  /* 0x000000525319723e */ /* 0x000fc400000000ff */
[----:B------:R-:W-:Y:S02]  /*8fb0*/  F2FP.F16.F32.PACK_AB R26, R85, R191 ;  /* 0x000000bf551a723e */ /* 0x000fe400000000ff */
[----:B------:R-:W-:Y:S02]  /*8fc0*/  F2FP.F16.F32.PACK_AB R27, R87, R86 ;  /* 0x00000056571b723e */ /* 0x000fe400000000ff */
[----:B------:R-:W-:Y:S02]  /*8fd0*/  IADD3 R131, P1, R138, 0xd000, RZ ;  /* 0x0000d0008a837810 */ /* 0x000fe40007f3e0ff */
[----:B------:R-:W-:Y:S01]  /*8fe0*/  LOP3.LUT R126, R126, R127, RZ, 0x3c, !PT ;  /* 0x0000007f7e7e7212 */ /* 0x000fe200078e3cff */
[----:B------:R-:W-:Y:S01]  /*8ff0*/  IMAD.X R127, RZ, RZ, R139, P0 ;  /* 0x000000ffff7f7224 */ /* 0x000fe200000e068b */
[----:B------:R1:W-:Y:S01]  /*9000*/  STSM.16.M88.4 [R150], R24 ;  /* 0x0000001896007844 */ /* 0x0003e20000000200 */
[----:B------:R-:W-:Y:S02]  /*9010*/  LOP3.LUT R130, R131, 0x380, RZ, 0xc0, !PT ;  /* 0x0000038083827812 */ /* 0x000fe400078ec0ff */
[C---:B------:R-:W-:Y:S01]  /*9020*/  IADD3 R21, P4, R138.reuse, 0x2000, RZ ;  /* 0x000020008a157810 */ /* 0x040fe20007f9e0ff */
[----:B0-----:R-:W-:Y:S01]  /*9030*/  IMAD.U32 R14, RZ, RZ, UR5 ;  /* 0x00000005ff0e7e24 */ /* 0x001fe2000f8e00ff */
[----:B------:R-:W-:Y:S01]  /*9040*/  SHF.R.S32.HI R13, RZ, 0x1f, R33 ;  /* 0x0000001fff0d7819 */ /* 0x000fe20000011421 */
[----:B------:R-:W-:Y:S01]  /*9050*/  ULDC UR5, c[0x0][0xa88] ;  /* 0x0002a20000057ab9 */ /* 0x000fe20000000800 */
[----:B------:R-:W-:-:S02]  /*9060*/  IADD3 R103, P5, R138, 0x3000, RZ ;  /* 0x000030008a677810 */ /* 0x000fc40007fbe0ff */
[----:B------:R-:W-:Y:S02]  /*9070*/  IADD3 R107, P6, R138, 0x4000, RZ ;  /* 0x000040008a6b7810 */ /* 0x000fe40007fde0ff */
[----:B------:R-:W-:Y:S02]  /*9080*/  SHF.R.S32.HI R12, RZ, 0x1f, R35 ;  /* 0x0000001fff0c7819 */ /* 0x000fe40000011423 */
[----:B------:R-:W-:Y:S02]  /*9090*/  SHF.R.U64 R130, R130, 0x3, RZ ;  /* 0x0000000382827819 */ /* 0x000fe400000012ff */
[----:B-1----:R-:W-:Y:S01]  /*90a0*/  IADD3 R24, P0, R33, UR6, RZ ;  /* 0x0000000621187c10 */ /* 0x002fe2000ff1e0ff */
[----:B------:R-:W-:Y:S01]  /*90b0*/  VIADD R27, R208, UR43 ;  /* 0x0000002bd01b7c36 */ /* 0x000fe20008000000 */
[----:B------:R-:W-:Y:S02]  /*90c0*/  LOP3.LUT R20, R21, 0x380, RZ, 0xc0, !PT ;  /* 0x0000038015147812 */ /* 0x000fe400078ec0ff */
[----:B------:R-:W-:Y:S01]  /*90d0*/  IADD3.X R25, R13, UR7, R14, P0, !PT ;  /* 0x000000070d197c10 */ /* 0x000fe200087fe40e */
[----:B------:R-:W-:Y:S01]  /*90e0*/  ULDC.64 UR6, c[0x0][0xb88] ;  /* 0x0002e20000067ab9 */ /* 0x000fe20000000a00 */
[----:B------:R-:W-:Y:S01]  /*90f0*/  LOP3.LUT R102, R103, 0x380, RZ, 0xc0, !PT ;  /* 0x0000038067667812 */ /* 0x000fe200078ec0ff */
[----:B------:R-:W-:Y:S01]  /*9100*/  IMAD R12, R12, UR6, RZ ;  /* 0x000000060c0c7c24 */ /* 0x000fe2000f8e02ff */
[----:B------:R-:W-:Y:S01]  /*9110*/  LOP3.LUT R106, R107, 0x380, RZ, 0xc0, !PT ;  /* 0x000003806b6a7812 */ /* 0x000fe200078ec0ff */
[----:B------:R-:W-:Y:S01]  /*9120*/  IMAD.WIDE.U32 R24, R35, UR6, R24 ;  /* 0x0000000623187c25 */ /* 0x000fe2000f8e0018 */
[----:B------:R-:W-:-:S02]  /*9130*/  LOP3.LUT R130, R130, R131, RZ, 0x3c, !PT ;  /* 0x0000008382827212 */ /* 0x000fc400078e3cff */
[----:B------:R-:W-:Y:S01]  /*9140*/  MOV R168, R168 ;  /* 0x000000a800a87202 */ /* 0x000fe20000000f00 */
[----:B------:R-:W-:Y:S01]  /*9150*/  IMAD R35, R35, UR7, R12 ;  /* 0x0000000723237c24 */ /* 0x000fe2000f8e020c */
[----:B------:R-:W-:Y:S01]  /*9160*/  F2FP.F16.F32.PACK_AB R28, R89, R192 ;  /* 0x000000c0591c723e */ /* 0x000fe200000000ff */
[----:B------:R-:W-:Y:S01]  /*9170*/  ULDC.64 UR6, c[0x0][0xb50] ;  /* 0x0002d40000067ab9 */ /* 0x000fe20000000a00 */
[----:B------:R-:W-:Y:S02]  /*9180*/  F2FP.F16.F32.PACK_AB R29, R91, R90 ;  /* 0x0000005a5b1d723e */ /* 0x000fe400000000ff */
[----:B------:R-:W-:Y:S02]  /*9190*/  F2FP.F16.F32.PACK_AB R30, R93, R193 ;  /* 0x000000c15d1e723e */ /* 0x000fe400000000ff */
[----:B------:R-:W-:Y:S02]  /*91a0*/  F2FP.F16.F32.PACK_AB R31, R95, R94 ;  /* 0x0000005e5f1f723e */ /* 0x000fe400000000ff */
[----:B------:R-:W-:-:S02]  /*91b0*/  LOP3.LUT R131, R138, 0x380, RZ, 0xc0, !PT ;  /* 0x000003808a837812 */ /* 0x000fc400078ec0ff */
[----:B------:R-:W-:Y:S01]  /*91c0*/  MOV R162, R162 ;  /* 0x000000a200a27202 */ /* 0x000fe20000000f00 */
[----:B------:R-:W-:Y:S01]  /*91d0*/  STSM.16.M88.4 [R168], R28 ;  /* 0x0000001ca8007844 */ /* 0x000fe20000000200 */
[----:B------:R-:W-:Y:S02]  /*91e0*/  F2FP.F16.F32.PACK_AB R8, R97, R194 ;  /* 0x000000c26108723e */ /* 0x000fe400000000ff */
[----:B------:R-:W-:Y:S02]  /*91f0*/  F2FP.F16.F32.PACK_AB R9, R99, R98 ;  /* 0x000000626309723e */ /* 0x000fe400000000ff */
[----:B------:R-:W-:Y:S02]  /*9200*/  F2FP.F16.F32.PACK_AB R10, R101, R195 ;  /* 0x000000c3650a723e */ /* 0x000fe400000000ff */
[----:B------:R-:W-:Y:S01]  /*9210*/  F2FP.F16.F32.PACK_AB R11, R40, R36 ;  /* 0x00000024280b723e */ /* 0x000fe200000000ff */
[----:B------:R-:W-:Y:S01]  /*9220*/  IMAD R40, R5, UR5, RZ ;  /* 0x0000000505287c24 */ /* 0x000fe2000f8e02ff */
[----:B------:R-:W-:-:S02]  /*9230*/  SHF.R.U64 R20, R20, 0x3, RZ ;  /* 0x0000000314147819 */ /* 0x000fc400000012ff */
[----:B------:R-:W-:Y:S01]  /*9240*/  SHF.R.U64 R102, R102, 0x3, RZ ;  /* 0x0000000366667819 */ /* 0x000fe200000012ff */
[----:B------:R0:W-:Y:S01]  /*9250*/  STSM.16.M88.4 [R162], R8 ;  /* 0x00000008a2007844 */ /* 0x0001e20000000200 */
[----:B------:R-:W-:Y:S02]  /*9260*/  SHF.R.U64 R106, R106, 0x3, RZ ;  /* 0x000000036a6a7819 */ /* 0x000fe400000012ff */
[----:B------:R-:W-:Y:S02]  /*9270*/  SHF.R.U64 R131, R131, 0x3, RZ ;  /* 0x0000000383837819 */ /* 0x000fe400000012ff */
[----:B------:R-:W-:Y:S02]  /*9280*/  LOP3.LUT R20, R20, R21, RZ, 0x3c, !PT ;  /* 0x0000001514147212 */ /* 0x000fe400078e3cff */
[----:B------:R-:W-:Y:S01]  /*9290*/  LOP3.LUT R102, R102, R103, RZ, 0x3c, !PT ;  /* 0x0000006766667212 */ /* 0x000fe200078e3cff */
[--C-:B------:R-:W-:Y:S01]  /*92a0*/  IMAD.X R103, RZ, RZ, R139.reuse, P5 ;  /* 0x000000ffff677224 */ /* 0x100fe200028e068b */
[----:B------:R-:W-:Y:S01]  /*92b0*/  LOP3.LUT R106, R106, R107, RZ, 0x3c, !PT ;  /* 0x0000006b6a6a7212 */ /* 0x000fe200078e3cff */
[----:B------:R-:W-:Y:S01]  /*92c0*/  IMAD.X R107, RZ, RZ, R139, P6 ;  /* 0x000000ffff6b7224 */ /* 0x000fe200030e068b */
[----:B------:R-:W-:-:S02]  /*92d0*/  IADD3.X R21, RZ, R139, RZ, P4, !PT ;  /* 0x0000008bff157210 */ /* 0x000fc400027fe4ff */
[----:B------:R-:W-:Y:S02]  /*92e0*/  LOP3.LUT P0, RZ, R206, 0x3, RZ, 0xc0, !PT ;  /* 0x00000003ceff7812 */ /* 0x000fe4000780c0ff */
[C---:B------:R-:W-:Y:S01]  /*92f0*/  IADD3 R119, P4, R138.reuse, 0x9000, RZ ;  /* 0x000090008a777810 */ /* 0x040fe20007f9e0ff */
[----:B0-----:R-:W-:Y:S01]  /*9300*/  IMAD.IADD R11, R25, 0x1, R35 ;  /* 0x00000001190b7824 */ /* 0x001fe200078e0223 */
[C---:B------:R-:W-:Y:S01]  /*9310*/  IADD3 R121, P5, R138.reuse, 0xa000, RZ ;  /* 0x0000a0008a797810 */ /* 0x040fe20007fbe0ff */
[----:B------:R-:W-:Y:S01]  /*9320*/  VIADD R9, R27, 0x8 ;  /* 0x000000081b097836 */ /* 0x000fe20000000000 */
[----:B------:R-:W-:Y:S02]  /*9330*/  IADD3 R123, P6, R138, 0xb000, RZ ;  /* 0x0000b0008a7b7810 */ /* 0x000fe40007fde0ff */
[----:B------:R-:W-:Y:S02]  /*9340*/  LEA R26, P3, R24, UR6, 0x2 ;  /* 0x00000006181a7c11 */ /* 0x000fe4000f8610ff */
[----:B------:R-:W-:Y:S01]  /*9350*/  LOP3.LUT R138, R131, R138, RZ, 0x3c, !PT ;  /* 0x0000008a838a7212 */ /* 0x000fe200078e3cff */
[----:B------:R-:W-:Y:S01]  /*9360*/  IMAD.X R131, RZ, RZ, R139, P1 ;  /* 0x000000ffff837224 */ /* 0x000fe200008e068b */
[----:B------:R-:W-:Y:S01]  /*9370*/  F2FP.F16.F32.PACK_AB R12, R105, R196 ;  /* 0x000000c4690c723e */ /* 0x000fe200000000ff */
[----:B------:R-:W-:Y:S01]  /*9380*/  SHFL.IDX PT, R36, R26, RZ, 0x1c1f ;  /* 0x001c1fff1a247589 */ /* 0x000fe200000e0000 */
[----:B------:R-:W-:-:S02]  /*9390*/  F2FP.F16.F32.PACK_AB R13, R48, R44 ;  /* 0x0000002c300d723e */ /* 0x000fc400000000ff */
[----:B------:R-:W-:Y:S01]  /*93a0*/  F2FP.F16.F32.PACK_AB R14, R109, R197 ;  /* 0x000000c56d0e723e */ /* 0x000fe200000000ff */
[----:B------:R-:W-:Y:S01]  /*93b0*/  SHFL.IDX PT, R38, R26, 0x1, 0x1c1f ;  /* 0x003c1f001a267f89 */ /* 0x000fe200000e0000 */
[----:B------:R-:W-:Y:S02]  /*93c0*/  F2FP.F16.F32.PACK_AB R15, R56, R52 ;  /* 0x00000034380f723e */ /* 0x000fe400000000ff */
[-C--:B------:R-:W-:Y:S02]  /*93d0*/  ISETP.GE.OR P1, PT, R27, R40.reuse, P0 ;  /* 0x000000281b00720c */ /* 0x080fe40000726670 */
[----:B------:R-:W-:Y:S01]  /*93e0*/  LEA.HI.X R27, R24, UR7, R11, 0x2, P3 ;  /* 0x00000007181b7c11 */ /* 0x000fe200098f140b */
[----:B------:R0:W-:Y:S01]  /*93f0*/  STSM.16.M88.4 [R154], R12 ;  /* 0x0000000c9a007844 */ /* 0x0001e20000000200 */
[----:B------:R-:W-:Y:S02]  /*9400*/  ISETP.GE.OR P0, PT, R9, R40, P0 ;  /* 0x000000280900720c */ /* 0x000fe40000706670 */
[----:B------:R-:W-:Y:S01]  /*9410*/  MOV R164, R164 ;  /* 0x000000a400a47202 */ /* 0x000fe20000000f00 */
[----:B------:R-:W1:Y:S01]  /*9420*/  SHFL.IDX PT, R37, R27, RZ, 0x1c1f ;  /* 0x001c1fff1b257589 */ /* 0x000e6200000e0000 */
[----:B------:R-:W-:-:S02]  /*9430*/  F2FP.F16.F32.PACK_AB R8, R175, R198 ;  /* 0x000000c6af08723e */ /* 0x000fc400000000ff */
[----:B------:R-:W-:Y:S01]  /*9440*/  F2FP.F16.F32.PACK_AB R9, R64, R60 ;  /* 0x0000003c4009723e */ /* 0x000fe200000000ff */
[----:B------:R2:W3:Y:S01]  /*9450*/  SHFL.IDX PT, R39, R27, 0x1, 0x1c1f ;  /* 0x003c1f001b277f89 */ /* 0x0004e200000e0000 */
[----:B------:R-:W-:Y:S02]  /*9460*/  F2FP.F16.F32.PACK_AB R10, R176, R199 ;  /* 0x000000c7b00a723e */ /* 0x000fe400000000ff */
[----:B------:R-:W-:Y:S02]  /*9470*/  F2FP.F16.F32.PACK_AB R11, R72, R68 ;  /* 0x00000044480b723e */ /* 0x000fe400000000ff */
[----:B------:R-:W-:Y:S02]  /*9480*/  MOV R160, R160 ;  /* 0x000000a000a07202 */ /* 0x000fe40000000f00 */
[----:B------:R-:W-:Y:S01]  /*9490*/  MOV R158, R158 ;  /* 0x0000009e009e7202 */ /* 0x000fe20000000f00 */
[----:B------:R-:W-:Y:S01]  /*94a0*/  STSM.16.M88.4 [R164], R8 ;  /* 0x00000008a4007844 */ /* 0x000fe20000000200 */
[----:B0-----:R-:W-:-:S02]  /*94b0*/  F2FP.F16.F32.PACK_AB R12, R129, R204 ;  /* 0x000000cc810c723e */ /* 0x001fc400000000ff */
[----:B------:R-:W-:Y:S01]  /*94c0*/  F2FP.F16.F32.PACK_AB R13, R96, R92 ;  /* 0x0000005c600d723e */ /* 0x000fe200000000ff */
[----:B------:R-:W-:Y:S01]  /*94d0*/  STSM.16.M88.4 [R160], R200 ;  /* 0x000000c8a0007844 */ /* 0x000fe20000000200 */
[----:B------:R-:W-:Y:S02]  /*94e0*/  F2FP.F16.F32.PACK_AB R14, R133, R132 ;  /* 0x00000084850e723e */ /* 0x000fe400000000ff */
[----:B------:R-:W-:Y:S02]  /*94f0*/  F2FP.F16.F32.PACK_AB R15, R104, R100 ;  /* 0x00000064680f723e */ /* 0x000fe400000000ff */
[----:B------:R-:W-:Y:S02]  /*9500*/  MOV R156, R156 ;  /* 0x0000009c009c7202 */ /* 0x000fe40000000f00 */
[----:B------:R-:W-:Y:S01]  /*9510*/  F2FP.F16.F32.PACK_AB R24, R137, R136 ;  /* 0x000000888918723e */ /* 0x000fe200000000ff */
[----:B------:R-:W-:Y:S01]  /*9520*/  STSM.16.M88.4 [R158], R12 ;  /* 0x0000000c9e007844 */ /* 0x000fe20000000200 */
[----:B------:R-:W-:-:S02]  /*9530*/  F2FP.F16.F32.PACK_AB R25, R128, R108 ;  /* 0x0000006c8019723e */ /* 0x000fc400000000ff */
[----:B------:R-:W-:Y:S02]  /*9540*/  F2FP.F16.F32.PACK_AB R26, R141, R140 ;  /* 0x0000008c8d1a723e */ /* 0x000fe400000000ff */
[----:B--2---:R-:W-:Y:S02]  /*9550*/  F2FP.F16.F32.PACK_AB R27, R171, R170 ;  /* 0x000000aaab1b723e */ /* 0x004fe400000000ff */
[----:B------:R-:W-:Y:S02]  /*9560*/  F2FP.F16.F32.PACK_AB R146, R149, R148 ;  /* 0x000000949592723e */ /* 0x000fe400000000ff */
[----:B------:R-:W-:Y:S01]  /*9570*/  F2FP.F16.F32.PACK_AB R147, R0, R174 ;  /* 0x000000ae0093723e */ /* 0x000fe200000000ff */
[----:B------:R-:W-:Y:S01]  /*9580*/  STSM.16.M88.4 [R156], R24 ;  /* 0x000000189c007844 */ /* 0x000fe20000000200 */
[----:B------:R-:W-:Y:S01]  /*9590*/  UIMAD UR5, UR10, UR8, URZ ;  /* 0x000000080a0572a4 */ /* 0x000fe2000f8e023f */
[----:B------:R-:W-:Y:S02]  /*95a0*/  LOP3.LUT R118, R119, 0x380, RZ, 0xc0, !PT ;  /* 0x0000038077767812 */ /* 0x000fe400078ec0ff */
[----:B------:R-:W-:Y:S01]  /*95b0*/  STSM.16.M88.4 [R152], R144 ;  /* 0x0000009098007844 */ /* 0x000fe20000000200 */
[----:B------:R-:W-:Y:S01]  /*95c0*/  IMAD R0, R23, 0x20, R205 ;  /* 0x0000002017007824 */ /* 0x000fe200078e02cd */
[----:B------:R-:W-:Y:S01]  /*95d0*/  UIMAD.WIDE.U32 UR6, UR39, UR8, URZ ;  /* 0x00000008270672a5 */ /* 0x000fe2000f8e003f */
[----:B------:R-:W-:Y:S01]  /*95e0*/  LOP3.LUT R120, R121, 0x380, RZ, 0xc0, !PT ;  /* 0x0000038079787812 */ /* 0x000fe200078ec0ff */
[----:B------:R-:W-:Y:S01]  /*95f0*/  BAR.SYNC.DEFER_BLOCKING 0x1, 0x100 ;  /* 0x0044000000007b1d */ /* 0x000fe20000010000 */
[----:B------:R-:W-:Y:S01]  /*9600*/  UIMAD UR5, UR39, UR9, UR5 ;  /* 0x00000009270572a4 */ /* 0x000fe2000f8e0205 */
[----:B------:R-:W-:-:S02]  /*9610*/  LOP3.LUT R122, R123, 0x380, RZ, 0xc0, !PT ;  /* 0x000003807b7a7812 */ /* 0x000fc400078ec0ff */
[----:B------:R-:W-:Y:S02]  /*9620*/  SHF.R.U64 R118, R118, 0x3, RZ ;  /* 0x0000000376767819 */ /* 0x000fe400000012ff */
[----:B------:R-:W-:Y:S01]  /*9630*/  ULDC.64 UR10, c[0x0][0xaf0] ;  /* 0x0002bc00000a7ab9 */ /* 0x000fe20000000a00 */
[----:B------:R-:W-:Y:S01]  /*9640*/  SHF.R.U64 R120, R120, 0x3, RZ ;  /* 0x0000000378787819 */ /* 0x000fe200000012ff */
[----:B-1----:R-:W-:Y:S01]  /*9650*/  @!P1 ST.E desc[UR48][R36.64], R4 ;  /* 0x0000000424009985 */ /* 0x002fe2000c101930 */
[----:B------:R-:W-:Y:S01]  /*9660*/  UIMAD UR8, UR12, UR10, URZ ;  /* 0x0000000a0c0872a4 */ /* 0x000fe2000f8e023f */
[----:B------:R-:W-:Y:S02]  /*9670*/  SHF.R.U64 R122, R122, 0x3, RZ ;  /* 0x000000037a7a7819 */ /* 0x000fe400000012ff */
[----:B---3--:R0:W-:Y:S01]  /*9680*/  @!P0 ST.E desc[UR48][R38.64], R3 ;  /* 0x0000000326008985 */ /* 0x0081e2000c101930 */
[----:B------:R-:W-:Y:S01]  /*9690*/  UIADD3 UR7, UR7, UR5, URZ ;  /* 0x0000000507077290 */ /* 0x000fe2000fffe03f */
[----:B------:R-:W-:-:S02]  /*96a0*/  LOP3.LUT R118, R118, R119, RZ, 0x3c, !PT ;  /* 0x0000007776767212 */ /* 0x000fc400078e3cff */
[----:B------:R1:W5:Y:S01]  /*96b0*/  LD.E.128 R28, desc[UR48][R6.64] ;  /* 0x00000030061c7980 */ /* 0x000362000c101d00 */
[----:B------:R-:W-:Y:S02]  /*96c0*/  LOP3.LUT R120, R120, R121, RZ, 0x3c, !PT ;  /* 0x0000007978787212 */ /* 0x000fe400078e3cff */
[----:B------:R-:W-:Y:S01]  /*96d0*/  LOP3.LUT R122, R122, R123, RZ, 0x3c, !PT ;  /* 0x0000007b7a7a7212 */ /* 0x000fe200078e3cff */
[----:B------:R2:W5:Y:S01]  /*96e0*/  LD.E.128 R32, desc[UR48][R20.64] ;  /* 0x0000003014207980 */ /* 0x000562000c101d00 */
[----:B------:R-:W-:Y:S01]  /*96f0*/  UIMAD UR5, UR41, UR11, UR8 ;  /* 0x0000000b290572a4 */ /* 0x000fe2000f8e0208 */
[--C-:B------:R-:W-:Y:S01]  /*9700*/  IMAD.X R119, RZ, RZ, R139.reuse, P4 ;  /* 0x000000ffff777224 */ /* 0x100fe200020e068b */
[----:B------:R-:W-:Y:S01]  /*9710*/  UIMAD.WIDE.U32 UR6, UR41, UR10, UR6 ;  /* 0x0000000a290672a5 */ /* 0x000fe2000f8e0006 */
[--C-:B------:R-:W-:Y:S01]  /*9720*/  IMAD.X R121, RZ, RZ, R139.reuse, P5 ;  /* 0x000000ffff797224 */ /* 0x100fe200028e068b */
[----:B------:R-:W-:Y:S01]  /*9730*/  ULDC.64 UR8, c[0x0][0xae0] ;  /* 0x0002b80000087ab9 */ /* 0x000fe20000000a00 */
[----:B-1----:R-:W1:Y:S01]  /*9740*/  @P2 LDC R7, c[0x0][0xbec] ;  /* 0x0002fb00ff072b82 */ /* 0x002e620000000800 */
[----:B------:R-:W-:Y:S01]  /*9750*/  IMAD.X R123, RZ, RZ, R139, P6 ;  /* 0x000000ffff7b7224 */ /* 0x000fe200030e068b */
[----:B------:R-:W5:Y:S04]  /*9760*/  LD.E.128 R100, desc[UR48][R102.64] ;  /* 0x0000003066647980 */ /* 0x000f68000c101d00 */
[----:B------:R-:W5:Y:S02]  /*9770*/  LD.E.128 R104, desc[UR48][R106.64] ;  /* 0x000000306a687980 */ /* 0x000f64000c101d00 */
[----:B--2---:R-:W2:Y:S01]  /*9780*/  @P2 LDC R21, c[0x0][0xbf0] ;  /* 0x0002fc00ff152b82 */ /* 0x004ea20000000800 */
[----:B------:R-:W-:Y:S01]  /*9790*/  VIADD R20, R0, UR43 ;  /* 0x0000002b00147c36 */ /* 0x000fe20008000000 */
[----:B------:R-:W-:Y:S01]  /*97a0*/  UIADD3 UR5, UR7, UR5, URZ ;  /* 0x0000000507057290 */ /* 0x000fe2000fffe03f */
[----:B------:R-:W-:Y:S01]  /*97b0*/  IMAD.U32 R6, RZ, RZ, UR6 ;  /* 0x00000006ff067e24 */ /* 0x000fe2000f8e00ff */
[----:B------:R-:W5:Y:S01]  /*97c0*/  LD.E.128 R136, desc[UR48][R138.64] ;  /* 0x000000308a887980 */ /* 0x000f62000c101d00 */
[----:B0-----:R-:W-:-:S03]  /*97d0*/  IMAD.MOV.U32 R3, RZ, RZ, R20 ;  /* 0x000000ffff037224 */ /* 0x001fc600078e0014 */
[----:B------:R-:W5:Y:S04]  /*97e0*/  LD.E.128 R108, desc[UR48][R110.64] ;  /* 0x000000306e6c7980 */ /* 0x000f68000c101d00 */
[----:B------:R0:W5:Y:S01]  /*97f0*/  LD.E.128 R8, desc[UR48][R112.64] ;  /* 0x0000003070087980 */ /* 0x000162000c101d00 */
[----:B-1----:R-:W-:-:S03]  /*9800*/  @P2 IMAD.HI.U32 R0, R20, R7, RZ ;  /* 0x0000000714002227 */ /* 0x002fc600078e00ff */
[----:B------:R0:W5:Y:S04]  /*9810*/  LD.E.128 R12, desc[UR48][R114.64] ;  /* 0x00000030720c7980 */ /* 0x000168000c101d00 */
[----:B------:R0:W5:Y:S01]  /*9820*/  LD.E.128 R48, desc[UR48][R116.64] ;  /* 0x0000003074307980 */ /* 0x000162000c101d00 */
[----:B--2---:R-:W-:-:S03]  /*9830*/  @P2 SHF.R.U32.HI R3, RZ, R21, R0 ;  /* 0x00000015ff032219 */ /* 0x004fc60000011600 */
[----:B------:R0:W5:Y:S01]  /*9840*/  LD.E.128 R44, desc[UR48][R118.64] ;  /* 0x00000030762c7980 */ /* 0x000162000c101d00 */
[--C-:B------:R-:W-:Y:S01]  /*9850*/  SHF.R.S32.HI R0, RZ, 0x1f, R3.reuse ;  /* 0x0000001fff007819 */ /* 0x100fe20000011403 */
[----:B------:R-:W-:Y:S02]  /*9860*/  IMAD.MOV R4, RZ, RZ, -R3 ;  /* 0x000000ffff047224 */ /* 0x000fe400078e0a03 */
[----:B------:R0:W5:Y:S01]  /*9870*/  LD.E.128 R24, desc[UR48][R120.64] ;  /* 0x0000003078187980 */ /* 0x000162000c101d00 */
[----:B------:R-:W-:Y:S01]  /*9880*/  IMAD.U32 R7, RZ, RZ, UR7 ;  /* 0x00000007ff077e24 */ /* 0x000fe2000f8e00ff */
[----:B------:R-:W-:Y:S01]  /*9890*/  ULDC.64 UR6, c[0x0][0xad8] ;  /* 0x0002b60000067ab9 */ /* 0x000fe20000000a00 */
[----:B------:R-:W-:Y:S01]  /*98a0*/  IMAD R0, R0, UR8, RZ ;  /* 0x0000000800007c24 */ /* 0x000fe2000f8e02ff */
[----:B------:R0:W5:Y:S01]  /*98b0*/  LD.E.128 R36, desc[UR48][R122.64] ;  /* 0x000000307a247980 */ /* 0x000162000c101d00 */
[----:B------:R-:W-:Y:S02]  /*98c0*/  IMAD R21, R5, R4, R20 ;  /* 0x0000000405157224 */ /* 0x000fe400078e0214 */
[----:B------:R-:W-:Y:S01]  /*98d0*/  IMAD.U32 R7, RZ, RZ, UR5 ;  /* 0x00000005ff077e24 */ /* 0x000fe2000f8e00ff */
[----:B------:R-:W5:Y:S01]  /*98e0*/  LD.E.128 R124, desc[UR48][R126.64] ;  /* 0x000000307e7c7980 */ /* 0x000f62000c101d00 */
[----:B------:R-:W-:Y:S01]  /*98f0*/  IMAD R41, R3, UR9, R0 ;  /* 0x0000000903297c24 */ /* 0x000fe2000f8e0200 */
[----:B------:R-:W-:-:S02]  /*9900*/  SHF.R.S32.HI R0, RZ, 0x1f, R21 ;  /* 0x0000001fff007819 */ /* 0x000fc40000011415 */
[----:B------:R-:W5:Y:S01]  /*9910*/  LD.E.128 R128, desc[UR48][R130.64] ;  /* 0x0000003082807980 */ /* 0x000f62000c101d00 */
[----:B------:R-:W-:-:S03]  /*9920*/  IMAD.WIDE.U32 R4, R3, UR8, R6 ;  /* 0x0000000803047c25 */ /* 0x000fc6000f8e0006 */
        /* <DEDUP_REMOVED lines=8> */
[----:B------:R-:W-:Y:S01]  /*99b0*/  IMAD.IADD R5, R5, 0x1, R41 ;  /* 0x0000000105057824 */ /* 0x000fe200078e0229 */
[----:B------:R-:W-:Y:S01]  /*99c0*/  IADD3 R53, R205, UR43, RZ ;  /* 0x0000002bcd357c10 */ /* 0x000fe2000fffe0ff */
[----:B------:R-:W-:Y:S01]  /*99d0*/  IMAD R0, R0, UR6, RZ ;  /* 0x0000000600007c24 */ /* 0x000fe2000f8e02ff */
[----:B------:R-:W-:Y:S01]  /*99e0*/  UIADD3 UR5, UR13, 0x22820, URZ ;  /* 0x000228200d057890 */ /* 0x000fe2000fffe03f */
[----:B------:R-:W-:Y:S01]  /*99f0*/  IMAD.WIDE.U32 R4, R21, UR6, R4 ;  /* 0x0000000615047c25 */ /* 0x000fe2000f8e0004 */
[----:B------:R-:W-:-:S03]  /*9a00*/  ISETP.GE.AND P2, PT, R53, R40, PT ;  /* 0x000000283500720c */ /* 0x000fc60003f46270 */
[----:B------:R-:W-:Y:S01]  /*9a10*/  IMAD R7, R21, UR7, R0 ;  /* 0x0000000715077c24 */ /* 0x000fe2000f8e0200 */
[----:B------:R-:W-:Y:S01]  /*9a20*/  ULDC.64 UR6, c[0x0][0xa80] ;  /* 0x0002a00000067ab9 */ /* 0x000fe20000000a00 */
[----:B------:R-:W-:Y:S01]  /*9a30*/  VIADD R3, R53, 0x20 ;  /* 0x0000002035037836 */ /* 0x000fe20000000000 */
[C---:B------:R-:W-:Y:S01]  /*9a40*/  LEA R0, P3, R4.reuse, UR6, 0x1 ;  /* 0x0000000604007c11 */ /* 0x040fe2000f8608ff */
[----:B------:R-:W-:Y:S01]  /*9a50*/  IMAD.IADD R5, R5, 0x1, R7 ;  /* 0x0000000105057824 */ /* 0x000fe200078e0207 */
[----:B------:R-:W-:Y:S02]  /*9a60*/  UPRMT UR5, URZ, 0x654, UR5 ;  /* 0x000006543f057896 */ /* 0x000fe40008000005 */
[-C--:B------:R-:W-:Y:S01]  /*9a70*/  ISETP.GE.AND P1, PT, R3, R40.reuse, PT ;  /* 0x000000280300720c */ /* 0x080fe20003f26270 */
[----:B------:R-:W-:Y:S01]  /*9a80*/  VIADD R3, R53, 0x40 ;  /* 0x0000004035037836 */ /* 0x000fe20000000000 */
[----:B------:R-:W-:Y:S01]  /*9a90*/  LEA.HI.X R41, R4, UR7, R5, 0x1, P3 ;  /* 0x0000000704297c11 */ /* 0x000fe200098f0c05 */
[----:B-1----:R0:W1:Y:S01]  /*9aa0*/  SHFL.IDX PT, R43, R0, RZ, 0x181f ;  /* 0x00181fff002b7589 */ /* 0x00206200000e0000 */
[----:B------:R-:W-:Y:S02]  /*9ab0*/  BSSY B1, `(.L_x_13543) ;  /* 0x0000016000017945 */ /* 0x000fe40003800000 */
[----:B------:R-:W-:-:S02]  /*9ac0*/  ISETP.GE.AND P0, PT, R3, R40, PT ;  /* 0x000000280300720c */ /* 0x000fc40003f06270 */
        /* <DEDUP_REMOVED lines=20> */
.L_x_13544:
[----:B------:R-:W-:Y:S05]  /*9c10*/  BSYNC B1 ;  /* 0x0000000000017941 */ /* 0x000fea0003800000 */
.L_x_13543:
        /* <DEDUP_REMOVED lines=14> */
[----:B-----5:R3:W-:Y:S01]  /*9d00*/  @!P4 ST.E.128 desc[UR48][R4.64], R28 ;  /* 0x0000001c0400c985 */ /* 0x0207e2000c101d30 */
[----:B------:R-:W-:-:S02]  /*9d10*/  @!P1 LEA R42, P5, R22, R43, 0x1 ;  /* 0x0000002b162a9211 */ /* 0x000fc400078a08ff */
[-C--:B------:R-:W-:Y:S01]  /*9d20*/  @!P2 LEA.HI.X R21, R18, R3.reuse, R211, 0x1, P6 ;  /* 0x000000031215a211 */ /* 0x080fe200030f0cd3 */
[----:B------:R3:W-:Y:S01]  /*9d30*/  @!P3 ST.E.128 desc[UR48][R6.64], R108 ;  /* 0x0000006c0600b985 */ /* 0x0007e2000c101d30 */
[----:B------:R-:W-:-:S03]  /*9d40*/  @!P1 LEA.HI.X R43, R22, R3, R210, 0x1, P5 ;  /* 0x00000003162b9211 */ /* 0x000fc600028f0cd2 */
[----:B------:R3:W-:Y:S04]  /*9d50*/  @!P2 ST.E.128 desc[UR48][R20.64], R44 ;  /* 0x0000002c1400a985 */ /* 0x0007e8000c101d30 */
[----:B------:R3:W-:Y:S02]  /*9d60*/  @!P1 ST.E.128 desc[UR48][R42.64], R128 ;  /* 0x000000802a009985 */ /* 0x0007e4000c101d30 */
.L_x_13546:
[----:B------:R-:W-:Y:S05]  /*9d70*/  BSYNC B1 ;  /* 0x0000000000017941 */ /* 0x000fea0003800000 */
.L_x_13545:
        /* <DEDUP_REMOVED lines=10> */
[CC--:B------:R-:W-:Y:S02]  /*9e20*/  @!P2 LEA R6, P5, R19.reuse, R29.reuse, 0x1 ;  /* 0x0000001d1306a211 */ /* 0x0c0fe400078a08ff */
        /* <DEDUP_REMOVED lines=10> */
.L_x_13548:
[----:B------:R-:W-:Y:S05]  /*9ed0*/  BSYNC B1 ;  /* 0x0000000000017941 */ /* 0x000fea0003800000 */
.L_x_13547:
[----:B0-----:R-:W-:Y:S01]  /*9ee0*/  VIADD R3, R53, 0x60 ;  /* 0x0000006035037836 */ /* 0x001fe20000000000 */
[----:B--2-4-:R-:W0:Y:S04]  /*9ef0*/  SHFL.IDX PT, R41, R41, 0x3, 0x181f ;  /* 0x00781f0029297f89 */ /* 0x014e2800000e0000 */
[----:B------:R-:W-:Y:S01]  /*9f00*/  ISETP.GE.AND P0, PT, R3, R40, PT ;  /* 0x000000280300720c */ /* 0x000fe20003f06270 */
[----:B------:R2:W4:-:S12]  /*9f10*/  SHFL.IDX PT, R11, R0, 0x3, 0x181f ;  /* 0x00781f00000b7f89 */ /* 0x00051800000e0000 */
[----:B--2---:R-:W-:Y:S05]  /*9f20*/  @P0 BRA `(.L_x_13549) ;  /* 0x0000000c00200947 */ /* 0x004fea0003800000 */
[----:B------:R-:W-:Y:S02]  /*9f30*/  ULDC UR5, c[0x0][0xac8] ;  /* 0x0002b20000057ab9 */ /* 0x000fe40000000800 */
[----:B------:R-:W-:Y:S02]  /*9f40*/  ISETP.GE.AND P3, PT, R2, UR5, PT ;  /* 0x0000000502007c0c */ /* 0x000fe4000bf66270 */
[----:B------:R-:W-:Y:S02]  /*9f50*/  ISETP.GE.AND P4, PT, R19, UR5, PT ;  /* 0x0000000513007c0c */ /* 0x000fe4000bf86270 */
[----:B------:R-:W-:-:S09]  /*9f60*/  ISETP.GE.AND P5, PT, R18, UR5, PT ;  /* 0x0000000512007c0c */ /* 0x000fd2000bfa6270 */
[-C--:B----4-:R-:W-:Y:S02]  /*9f70*/  @!P3 LEA R4, P0, R2, R11.reuse, 0x1 ;  /* 0x0000000b0204b211 */ /* 0x090fe400078008ff */
        /* <DEDUP_REMOVED lines=14> */
.L_x_13542:
        /* <DEDUP_REMOVED lines=50> */
.L_x_13551:
[----:B------:R-:W-:Y:S05]  /*a380*/  BSYNC B1 ;  /* 0x0000000000017941 */ /* 0x000fea0003800000 */
.L_x_13550:
[----:B------:R-:W-:Y:S01]  /*a390*/  ULDC.64 UR10, c[0x0][0xae8] ;  /* 0x0002ba00000a7ab9 */ /* 0x000fe20000000a00 */
[----:B------:R-:W-:Y:S01]  /*a3a0*/  VIADD R8, R8, UR43 ;  /* 0x0000002b08087c36 */ /* 0x000fe20008000000 */
[----:B------:R-:W-:Y:S01]  /*a3b0*/  UIMAD UR5, UR8, UR10, URZ ;  /* 0x0000000a080572a4 */ /* 0x000fe2000f8e023f */
[----:B------:R-:W-:Y:S01]  /*a3c0*/  BSSY B1, `(.L_x_13552) ;  /* 0x000003c000017945 */ /* 0x000fe20003800000 */
[----:B------:R-:W-:Y:S01]  /*a3d0*/  UIMAD.WIDE.U32 UR6, UR39, UR10, URZ ;  /* 0x0000000a270672a5 */ /* 0x000fe2000f8e003f */
[----:B0-----:R-:W-:Y:S01]  /*a3e0*/  @P1 IMAD.HI.U32 R0, R8, R9, RZ ;  /* 0x0000000908001227 */ /* 0x001fe200078e00ff */
[----:B------:R-:W-:Y:S01]  /*a3f0*/  UIMAD UR5, UR39, UR11, UR5 ;  /* 0x0000000b270572a4 */ /* 0x000fe2000f8e0205 */
[----:B--2---:R-:W-:Y:S02]  /*a400*/  MOV R3, R8 ;  /* 0x0000000800037202 */ /* 0x004fe40000000f00 */
[----:B------:R-:W-:Y:S01]  /*a410*/  ULDC.64 UR10, c[0x0][0xaf0] ;  /* 0x0002bc00000a7ab9 */ /* 0x000fe20000000a00 */
[----:B------:R-:W-:Y:S01]  /*a420*/  UIADD3 UR7, UR7, UR5, URZ ;  /* 0x0000000507077290 */ /* 0x000fe2000fffe03f */
[----:B-1----:R-:W-:Y:S01]  /*a430*/  @P1 SHF.R.U32.HI R3, RZ, R11, R0 ;  /* 0x0000000bff031219 */ /* 0x002fe20000011600 */
[----:B------:R-:W-:-:S02]  /*a440*/  UIMAD UR5, UR9, UR10, URZ ;  /* 0x0000000a090572a4 */ /* 0x000fc4000f8e023f */
[----:B------:R-:W-:Y:S01]  /*a450*/  UIMAD.WIDE.U32 UR6, UR41, UR10, UR6 ;  /* 0x0000000a290672a5 */ /* 0x000fe2000f8e0006 */
[--C-:B------:R-:W-:Y:S01]  /*a460*/  SHF.R.S32.HI R0, RZ, 0x1f, R3.reuse ;  /* 0x0000001fff007819 */ /* 0x100fe20000011403 */
[----:B------:R-:W-:Y:S01]  /*a470*/  UIMAD UR5, UR41, UR11, UR5 ;  /* 0x0000000b290572a4 */ /* 0x000fe2000f8e0205 */
[----:B------:R-:W-:Y:S01]  /*a480*/  IMAD.MOV R7, RZ, RZ, -R3 ;  /* 0x000000ffff077224 */ /* 0x000fe200078e0a03 */
[----:B------:R-:W-:Y:S02]  /*a490*/  ULDC.64 UR8, c[0x0][0xae0] ;  /* 0x0002b80000087ab9 */ /* 0x000fe40000000a00 */
[----:B------:R-:W-:Y:S01]  /*a4a0*/  UIADD3 UR5, UR7, UR5, URZ ;  /* 0x0000000507057290 */ /* 0x000fe2000fffe03f */
[----:B------:R-:W-:Y:S02]  /*a4b0*/  IMAD R0, R0, UR8, RZ ;  /* 0x0000000800007c24 */ /* 0x000fe4000f8e02ff */
[----:B------:R-:W-:Y:S02]  /*a4c0*/  IMAD R7, R10, R7, R8 ;  /* 0x000000070a077224 */ /* 0x000fe400078e0208 */
[----:B------:R-:W-:-:S02]  /*a4d0*/  IMAD.U32 R5, RZ, RZ, UR7 ;  /* 0x00000007ff057e24 */ /* 0x000fc4000f8e00ff */
        /* <DEDUP_REMOVED lines=42> */
.L_x_13553:
[----:B------:R-:W-:Y:S05]  /*a780*/  BSYNC B1 ;  /* 0x0000000000017941 */ /* 0x000fea0003800000 */
.L_x_13552:
        /* <DEDUP_REMOVED lines=21> */
.L_x_13555:
[----:B------:R-:W-:Y:S05]  /*a8e0*/  BSYNC B1 ;  /* 0x0000000000017941 */ /* 0x000fea0003800000 */
.L_x_13554:
        /* <DEDUP_REMOVED lines=21> */
.L_x_13557:
[----:B------:R-:W-:Y:S05]  /*aa40*/  BSYNC B1 ;  /* 0x0000000000017941 */ /* 0x000fea0003800000 */
.L_x_13556:
[----:B------:R-:W-:Y:S01]  /*aa50*/  VIADD R0, R8, 0x60 ;  /* 0x0000006008007836 */ /* 0x000fe20000000000 */
[----:B0-----:R0:W0:Y:S04]  /*aa60*/  SHFL.IDX PT, R3, R7, 0x3, 0x181f ;  /* 0x00781f0007037f89 */ /* 0x00102800000e0000 */
[----:B------:R-:W-:Y:S01]  /*aa70*/  ISETP.GE.AND P0, PT, R0, R9, PT ;  /* 0x000000090000720c */ /* 0x000fe20003f06270 */
[----:B-1-3--:R1:W3:-:S12]  /*aa80*/  SHFL.IDX PT, R5, R6, 0x3, 0x181f ;  /* 0x00781f0006057f89 */ /* 0x00a2d800000e0000 */
[----:B-1----:R-:W-:Y:S05]  /*aa90*/  @P0 BRA `(.L_x_13549) ;  /* 0x0000000000440947 */ /* 0x002fea0003800000 */
[----:B------:R-:W-:Y:S02]  /*aaa0*/  ULDC UR5, c[0x0][0xac8] ;  /* 0x0002b20000057ab9 */ /* 0x000fe40000000800 */
[----:B------:R-:W-:Y:S02]  /*aab0*/  ISETP.GE.AND P3, PT, R2, UR5, PT ;  /* 0x0000000502007c0c */ /* 0x000fe4000bf66270 */
[----:B------:R-:W-:Y:S02]  /*aac0*/  ISETP.GE.AND P2, PT, R19, UR5, PT ;  /* 0x0000000513007c0c */ /* 0x000fe4000bf46270 */
[----:B------:R-:W-:Y:S02]  /*aad0*/  ISETP.GE.AND P1, PT, R18, UR5, PT ;  /* 0x0000000512007c0c */ /* 0x000fe4000bf26270 */
[----:B------:R-:W-:-:S07]  /*aae0*/  ISETP.GE.AND P0, PT, R22, UR5, PT ;  /* 0x0000000516007c0c */ /* 0x000fce000bf06270 */
[-C--:B--234-:R-:W-:Y:S02]  /*aaf0*/  @!P3 LEA R6, P6, R2, R5.reuse, 0x1 ;  /* 0x000000050206b211 */ /* 0x09cfe400078c08ff */
        /* <DEDUP_REMOVED lines=11> */
.L_x_13549:
[----:B------:R-:W-:Y:S05]  /*abb0*/  BSYNC B0 ;  /* 0x0000000000007941 */ /* 0x000fea0003800000 */
.L_x_13541:
[----:B------:R-:W-:Y:S02]  /*abc0*/  ULDC UR5, c[0x0][0xc38] ;  /* 0x00030e0000057ab9 */ /* 0x000fe40000000800 */
[----:B------:R-:W-:-:S06]  /*abd0*/  UISETP.GE.AND UP0, UPT, UR4, UR5, UPT ;  /* 0x000000050400728c */ /* 0x000fcc000bf06270 */
[----:B------:R-:W-:-:S13]  /*abe0*/  PLOP3.LUT P0, PT, PT, PT, UP0, 0x80, 0x0 ;  /* 0x000000000000781c */ /* 0x000fda0003f0f008 */
[----:B------:R-:W-:Y:S05]  /*abf0*/  @!P0 BRA `(.L_x_13558) ;  /* 0xffffff6000488947 */ /* 0x000fea000383ffff */
[----:B------:R-:W-:Y:S05]  /*ac00*/  EXIT ;  /* 0x000000000000794d */ /* 0x000fea0003800000 */
.L_x_13500:
        /* <DEDUP_REMOVED lines=17> */
[----:B------:R-:W-:Y:S01]  /*ad20*/  LOP3.LUT R17, R17, 0xffffffef, RZ, 0xc0, !PT ;  /* 0xffffffef11117812 */ /* 0x000fe200078ec0ff */
[----:B------:R-:W1:Y:S01]  /*ad30*/  S2UR UR8, SR_CgaCtaId ;  /* 0x00000000000879c3 */ /* 0x000e620000008800 */
[----:B------:R-:W-:Y:S01]  /*ad40*/  ULDC.64 UR36, c[0x0][0x2f0] ;  /* 0x0000bc0000247ab9 */ /* 0x000fe20000000a00 */
[----:B------:R-:W-:Y:S01]  /*ad50*/  ULDC.64 UR6, c[0x0][0x418] ;  /* 0x0001060000067ab9 */ /* 0x000fe20000000a00 */
[----:B------:R-:W-:Y:S01]  /*ad60*/  ULDC UR9, c[0x0][0x2b8] ;  /* 0x0000ae0000097ab9 */ /* 0x000fe20000000800 */
[----:B------:R-:W-:Y:S01]  /*ad70*/  UISETP.NE.U32.AND UP0, UPT, UR6, URZ, UPT ;  /* 0x0000003f0600728c */ /* 0x000fe2000bf05070 */
[----:B------:R-:W-:Y:S01]  /*ad80*/  IMAD.U32 R31, RZ, RZ, UR5 ;  /* 0x00000005ff1f7e24 */ /* 0x000fe2000f8e00ff */
[----:B------:R-:W-:Y:S01]  /*ad90*/  ULDC UR38, c[0x0][0x288] ;  /* 0x0000a20000267ab9 */ /* 0x000fe20000000800 */
[----:B------:R-:W-:Y:S01]  /*ada0*/  ULDC UR6, c[0x0][0x448] ;  /* 0x0001120000067ab9 */ /* 0x000fe20000000800 */
[----:B------:R-:W-:Y:S01]  /*adb0*/  UISETP.NE.AND.EX UP0, UPT, UR7, URZ, UPT, UP0 ;  /* 0x0000003f0700728c */ /* 0x000fe2000bf05300 */
[----:B------:R-:W-:Y:S01]  /*adc0*/  IMAD.MOV.U32 R25, RZ, RZ, 0x1 ;  /* 0x00000001ff197424 */ /* 0x000fe200078e00ff */
[----:B------:R-:W-:Y:S01]  /*add0*/  ULOP3.LUT UR44, UR45, 0x2, URZ, 0xfc, !UPT ;  /* 0x000000022d2c7892 */ /* 0x000fe2000f8efc3f */
[----:B------:R-:W-:Y:S01]  /*ade0*/  IMAD.MOV.U32 R18, RZ, RZ, RZ ;  /* 0x000000ffff127224 */ /* 0x000fe200078e00ff */
[----:B------:R-:W-:Y:S01]  /*adf0*/  UMOV UR7, 0x400 ;  /* 0x0000040000077882 */ /* 0x000fe20000000000 */
[----:B------:R-:W-:Y:S01]  /*ae00*/  ULDC UR46, c[0x0][0xc] ;  /* 0x00000300002e7ab9 */ /* 0x000fe20000000800 */
[----:B-1----:R-:W-:Y:S01]  /*ae10*/  ULEA UR7, UR8, UR7, 0x18 ;  /* 0x0000000708077291 */ /* 0x002fe2000f8ec03f */
[C---:B0-----:R-:W-:Y:S01]  /*ae20*/  IMAD.SHL.U32 R28, R8.reuse, 0x8, RZ ;  /* 0x00000008081c7824 */ /* 0x041fe200078e00ff */
[----:B------:R-:W-:-:S04]  /*ae30*/  LOP3.LUT R7, R8, 0x7f, RZ, 0xc0, !PT ;  /* 0x0000007f08077812 */ /* 0x000fc800078ec0ff */
[----:B------:R-:W-:Y:S01]  /*ae40*/  IMAD.U32 R16, RZ, RZ, UR7 ;  /* 0x00000007ff107e24 */ /* 0x000fe2000f8e00ff */
[C---:B------:R-:W-:Y:S02]  /*ae50*/  LOP3.LUT R0, R28.reuse, 0x1f8, RZ, 0xc0, !PT ;  /* 0x000001f81c007812 */ /* 0x040fe400078ec0ff */
[----:B------:R-:W-:Y:S02]  /*ae60*/  LOP3.LUT R6, R28, 0x38, RZ, 0xc0, !PT ;  /* 0x000000381c067812 */ /* 0x000fe400078ec0ff */
[----:B------:R-:W-:Y:S02]  /*ae70*/  LOP3.LUT R3, R0, 0x38, R8, 0x78, !PT ;  /* 0x0000003800037812 */ /* 0x000fe400078e7808 */
[C---:B------:R-:W-:Y:S02]  /*ae80*/  LOP3.LUT R0, R6.reuse, 0x40, RZ, 0xfc, !PT ;  /* 0x0000004006007812 */ /* 0x040fe400078efcff */
[----:B------:R-:W-:Y:S02]  /*ae90*/  LOP3.LUT R2, R6, 0x80, RZ, 0xfc, !PT ;  /* 0x0000008006027812 */ /* 0x000fe400078efcff */
[----:B------:R-:W-:-:S02]  /*aea0*/  ISETP.GE.AND P2, PT, R0, UR4, PT ;  /* 0x0000000400007c0c */ /* 0x000fc4000bf46270 */
[----:B------:R-:W-:Y:S02]  /*aeb0*/  ISETP.GE.AND P1, PT, R2, UR4, PT ;  /* 0x0000000402007c0c */ /* 0x000fe4000bf26270 */
[C---:B------:R-:W-:Y:S02]  /*aec0*/  ISETP.GE.AND P0, PT, R6.reuse, UR4, PT ;  /* 0x0000000406007c0c */ /* 0x040fe4000bf06270 */
[----:B------:R-:W-:Y:S02]  /*aed0*/  SEL R2, RZ, 0xffffffff, P2 ;  /* 0xffffffffff027807 */ /* 0x000fe40001000000 */
[----:B------:R-:W-:Y:S02]  /*aee0*/  LOP3.LUT R4, R6, 0xc0, RZ, 0xfc, !PT ;  /* 0x000000c006047812 */ /* 0x000fe400078efcff */
[----:B------:R-:W-:Y:S02]  /*aef0*/  LOP3.LUT R28, R3, 0x200, R28, 0xf8, !PT ;  /* 0x00000200031c7812 */ /* 0x000fe400078ef81c */
[----:B------:R-:W-:-:S02]  /*af00*/  SEL R0, RZ, 0x1, P0 ;  /* 0x00000001ff007807 */ /* 0x000fc40000000000 */
[----:B------:R-:W-:Y:S01]  /*af10*/  @P2 LOP3.LUT R17, R17, 0x10, RZ, 0xfc, !PT ;  /* 0x0000001011112812 */ /* 0x000fe200078efcff */
[----:B------:R-:W-:Y:S01]  /*af20*/  IMAD R32, R28, 0x2, R16 ;  /* 0x000000021c207824 */ /* 0x000fe200078e0210 */
[----:B------:R-:W-:Y:S02]  /*af30*/  SHF.L.U32 R3, R2, 0x1, RZ ;  /* 0x0000000102037819 */ /* 0x000fe400000006ff */
[----:B------:R-:W-:Y:S02]  /*af40*/  LOP3.LUT R17, R17, 0xfffffff7, RZ, 0xc0, !PT ;  /* 0xfffffff711117812 */ /* 0x000fe400078ec0ff */
[----:B------:R-:W-:Y:S02]  /*af50*/  LOP3.LUT R0, R3, 0x2, R0, 0xe2, !PT ;  /* 0x0000000203007812 */ /* 0x000fe400078ee200 */
[----:B------:R-:W-:Y:S02]  /*af60*/  @P1 LOP3.LUT R17, R17, 0x8, RZ, 0xfc, !PT ;  /* 0x0000000811111812 */ /* 0x000fe400078efcff */
[----:B------:R-:W-:-:S02]  /*af70*/  SEL R3, RZ, 0x4, P1 ;  /* 0x00000004ff037807 */ /* 0x000fc40000800000 */
[----:B------:R-:W-:Y:S02]  /*af80*/  LOP3.LUT R17, R17, 0xffffffdf, RZ, 0xc0, !PT ;  /* 0xffffffdf11117812 */ /* 0x000fe400078ec0ff */
[----:B------:R-:W-:Y:S01]  /*af90*/  ISETP.GE.AND P1, PT, R6, UR37, PT ;  /* 0x0000002506007c0c */ /* 0x000fe2000bf26270 */
[----:B------:R-:W-:Y:S01]  /*afa0*/  UIMAD UR37, UR6, UR38, URZ ;  /* 0x00000026062572a4 */ /* 0x000fe2000f8e023f */
[----:B------:R-:W-:Y:S02]  /*afb0*/  @P0 LOP3.LUT R17, R17, 0x20, RZ, 0xfc, !PT ;  /* 0x0000002011110812 */ /* 0x000fe400078efcff */
[----:B------:R-:W-:Y:S01]  /*afc0*/  ISETP.GE.AND P0, PT, R4, UR4, PT ;  /* 0x0000000404007c0c */ /* 0x000fe2000bf06270 */
[----:B------:R-:W-:Y:S01]  /*afd0*/  ULDC UR4, c[0x0][0x424] ;  /* 0x0001090000047ab9 */ /* 0x000fe20000000800 */
[----:B------:R-:W-:Y:S01]  /*afe0*/  LOP3.LUT R17, R17, 0xfffffffb, RZ, 0xc0, !PT ;  /* 0xfffffffb11117812 */ /* 0x000fe200078ec0ff */
[----:B------:R-:W-:Y:S01]  /*aff0*/  USEL UR4, UR4, 0x1, UP0 ;  /* 0x0000000104047887 */ /* 0x000fe20008000000 */
[----:B------:R-:W-:Y:S01]  /*b000*/  LOP3.LUT R5, R0, R3, RZ, 0xfc, !PT ;  /* 0x0000000300057212 */ /* 0x000fe200078efcff */
[----:B------:R-:W-:Y:S01]  /*b010*/  IMAD.SHL.U32 R0, R8, 0x10, RZ ;  /* 0x0000001008007824 */ /* 0x000fe200078e00ff */
[----:B------:R-:W-:Y:S01]  /*b020*/  SHF.R.U32.HI R33, RZ, 0x3, R7 ;  /* 0x00000003ff217819 */ /* 0x000fe20000011607 */
[----:B------:R-:W-:Y:S01]  /*b030*/  UIMAD UR36, UR4, UR36, URZ ;  /* 0x00000024042472a4 */ /* 0x000fe2000f8e023f */
[----:B------:R-:W-:Y:S01]  /*b040*/  SEL R35, RZ, 0x8, P0 ;  /* 0x00000008ff237807 */ /* 0x000fe20000000000 */
[----:B------:R0:W-:Y:S01]  /*b050*/  STL [R1+0x4], R5 ;  /* 0x0000040501007387 */ /* 0x0001e20000100800 */
[----:B------:R-:W-:Y:S01]  /*b060*/  LOP3.LUT R0, R33, 0x70, R0, 0xf8, !PT ;  /* 0x0000007021007812 */ /* 0x000fe200078ef800 */
[----:B------:R-:W-:Y:S01]  /*b070*/  UIADD3 UR4, UR36, 0x5f, URZ ;  /* 0x0000005f24047890 */ /* 0x000fe2000fffe03f */
[----:B------:R-:W-:Y:S01]  /*b080*/  LOP3.LUT R35, R5, R35, RZ, 0xfc, !PT ;  /* 0x0000002305237212 */ /* 0x000fe200078efcff */
[----:B------:R0:W-:Y:S01]  /*b090*/  STL [R1], RZ ;  /* 0x000000ff01007387 */ /* 0x0001e20000100800 */
[----:B------:R-:W-:Y:S01]  /*b0a0*/  @P0 LOP3.LUT R17, R17, 0x4, RZ, 0xfc, !PT ;  /* 0x0000000411110812 */ /* 0x000fe200078efcff */
[----:B------:R-:W-:-:S02]  /*b0b0*/  UIMAD.WIDE UR4, UR4, 0x2aaaaaab, URZ ;  /* 0x2aaaaaab040478a5 */ /* 0x000fc4000f8e023f */
[----:B------:R-:W-:Y:S01]  /*b0c0*/  UIADD3 UR38, UR36, 0x60, -UR38 ;  /* 0x0000006024267890 */ /* 0x000fe2000fffe826 */
[----:B------:R-:W-:Y:S01]  /*b0d0*/  LOP3.LUT R17, R17, 0xfffffffe, RZ, 0xc0, !PT ;  /* 0xfffffffe11117812 */ /* 0x000fe200078ec0ff */
[----:B------:R-:W-:-:S03]  /*b0e0*/  USHF.R.U32.HI UR39, URZ, 0x1f, UR5 ;  /* 0x0000001f3f277899 */ /* 0x000fc60008011605 */
[----:B------:R-:W-:Y:S01]  /*b0f0*/  @P1 LOP3.LUT R17, R17, 0x1, RZ, 0xfc, !PT ;  /* 0x0000000111111812 */ /* 0x000fe200078efcff */
[----:B------:R-:W-:Y:S01]  /*b100*/  ULEA.HI.SX32 UR39, UR5, UR39, 0x1c ;  /* 0x0000002705277291 */ /* 0x000fe2000f8fe23f */
[----:B------:R-:W-:Y:S02]  /*b110*/  ISETP.GE.AND P1, PT, R6, UR9, PT ;  /* 0x0000000906007c0c */ /* 0x000fe4000bf26270 */
[----:B------:R-:W-:-:S11]  /*b120*/  LOP3.LUT R17, R17, 0xfffffeff, RZ, 0xc0, !PT ;  /* 0xfffffeff11117812 */ /* 0x000fd600078ec0ff */
[----:B0-----:R-:W-:-:S07]  /*b130*/  @P1 LOP3.LUT R17, R17, 0x100, RZ, 0xfc, !PT ;  /* 0x0000010011111812 */ /* 0x001fce00078efcff */
.L_x_13608:
        /* <DEDUP_REMOVED lines=22> */
.L_x_13560:
[----:B------:R-:W-:Y:S01]  /*b2a0*/  ULDC UR8, c[0x0][0xc54] ;  /* 0x0003150000087ab9 */ /* 0x000fe20000000800 */
[----:B------:R-:W-:Y:S01]  /*b2b0*/  UMOV UR6, UR7 ;  /* 0x0000000700067c82 */ /* 0x000fe20008000000 */
[----:B------:R-:W-:-:S11]  /*b2c0*/  UISETP.NE.AND UP0, UPT, UR8, 0x1, UPT ;  /* 0x000000010800788c */ /* 0x000fd6000bf05270 */
[----:B------:R-:W-:Y:S02]  /*b2d0*/  @UP0 ULDC.64 UR10, c[0x0][0xc58] ;  /* 0x00031600000a0ab9 */ /* 0x000fe40000000a00 */
[----:B------:R-:W-:-:S04]  /*b2e0*/  UIMAD.WIDE.U32 UR4, UR7, UR10, URZ ;  /* 0x0000000a070472a5 */ /* 0x000fc8000f8e003f */
[----:B------:R-:W-:-:S04]  /*b2f0*/  @UP0 USHF.R.U32.HI UR6, URZ, UR11, UR5 ;  /* 0x0000000b3f060299 */ /* 0x000fc80008011605 */
[----:B------:R-:W-:-:S12]  /*b300*/  UIMAD UR4, UR6, UR8, URZ ;  /* 0x00000008060472a4 */ /* 0x000fd8000f8e023f */
.L_x_13561:
        /* <DEDUP_REMOVED lines=58> */
.L_x_13563:
        /* <DEDUP_REMOVED lines=20> */
.L_x_13566:
[----:B------:R-:W-:Y:S05]  /*b7f0*/  BSYNC B6 ;  /* 0x0000000000067941 */ /* 0x000fea0003800000 */
.L_x_13565:
        /* <DEDUP_REMOVED lines=19> */
[----:B-1---5:R-:W-:Y:S05]  /*b930*/  CALL.ABS.NOINC R2 ;  /* 0x0000000002007343 */ /* 0x022fea0003c00000 */
.L_x_13569:
        /* <DEDUP_REMOVED lines=15> */
.L_x_13568:
[----:B------:R-:W-:Y:S05]  /*ba30*/  BSYNC B6 ;  /* 0x0000000000067941 */ /* 0x000fea0003800000 */
.L_x_13567:
        /* <DEDUP_REMOVED lines=10> */
[----:B------:R-:W-:-:S04]  /*bae0*/  ULDC UR4, c[0x0][0xc48] ;  /* 0x0003120000047ab9 */ /* 0x000fc80000000800 */
[----:B------:R1:W5:Y:S01]  /*baf0*/  @P0 LDG.E R27, desc[UR48][R2.64] ;  /* 0x00000030021b0981 */ /* 0x000362000c1e1900 */
[----:B------:R-:W-:Y:S01]  /*bb00*/  UMOV UR5, 0xffffffff ;  /* 0xffffffff00057882 */ /* 0x000fe20000000000 */
[----:B------:R-:W-:Y:S02]  /*bb10*/  IMAD.U32 R0, RZ, RZ, UR43 ;  /* 0x0000002bff007e24 */ /* 0x000fe4000f8e00ff */
[----:B------:R-:W-:Y:S02]  /*bb20*/  IMAD.U32 R19, RZ, RZ, UR4 ;  /* 0x00000004ff137e24 */ /* 0x000fe4000f8e00ff */
[----:B------:R-:W-:Y:S01]  /*bb30*/  VIADD R0, R0, 0xffffffff ;  /* 0xffffffff00007836 */ /* 0x000fe20000000000 */
[----:B------:R-:W-:Y:S06]  /*bb40*/  BRA.DIV UR5, `(.L_x_13570) ;  /* 0x0000003205787947 */ /* 0x000fec000b800000 */
.L_x_13624:
[----:B-1----:R-:W1:Y:S01]  /*bb50*/  S2R R2, SR_TID.X ;  /* 0x0000000000027919 */ /* 0x002e620000002100 */
[----:B0-----:R-:W-:Y:S01]  /*bb60*/  ISETP.NE.AND P1, PT, R10, 0x1, PT ;  /* 0x000000010a00780c */ /* 0x001fe20003f25270 */
[----:B------:R-:W-:Y:S01]  /*bb70*/  IMAD.MOV.U32 R24, RZ, RZ, RZ ;  /* 0x000000ffff187224 */ /* 0x000fe200078e00ff */
[----:B-----5:R-:W-:Y:S02]  /*bb80*/  SHF.R.S32.HI R29, RZ, 0x1f, R27 ;  /* 0x0000001fff1d7819 */ /* 0x020fe4000001141b */
[----:B------:R-:W-:-:S09]  /*bb90*/  LOP3.LUT R17, R17, 0xffffff7f, RZ, 0xc0, !PT ;  /* 0xffffff7f11117812 */ /* 0x000fd200078ec0ff */
[----:B------:R-:W0:Y:S01]  /*bba0*/  @P1 LDC R3, c[0x0][0x434] ;  /* 0x00010d00ff031b82 */ /* 0x000e220000000800 */
[----:B------:R-:W-:-:S07]  /*bbb0*/  @P1 LOP3.LUT R17, R17, 0x80, RZ, 0xfc, !PT ;  /* 0x0000008011111812 */ /* 0x000fce00078efcff */
[----:B------:R-:W2:Y:S01]  /*bbc0*/  @P1 LDC R5, c[0x0][0x438] ;  /* 0x00010e00ff051b82 */ /* 0x000ea20000000800 */
[----:B-1----:R-:W-:-:S05]  /*bbd0*/  IMAD.SHL.U32 R8, R2, 0x10, RZ ;  /* 0x0000001002087824 */ /* 0x002fca00078e00ff */
[----:B------:R-:W-:-:S05]  /*bbe0*/  LOP3.LUT R8, R33, 0x70, R8, 0xf8, !PT ;  /* 0x0000007021087812 */ /* 0x000fca00078ef808 */
[----:B------:R-:W-:-:S04]  /*bbf0*/  IMAD R7, R0, 0x60, R8 ;  /* 0x0000006000077824 */ /* 0x000fc800078e0208 */
[C---:B------:R-:W-:Y:S01]  /*bc00*/  IMAD.IADD R34, R7.reuse, 0x1, R30 ;  /* 0x0000000107227824 */ /* 0x040fe200078e021e */
[----:B------:R-:W-:-:S03]  /*bc10*/  ISETP.GE.AND P0, PT, R7, UR36, PT ;  /* 0x0000002407007c0c */ /* 0x000fc6000bf06270 */
[----:B0-----:R-:W-:Y:S01]  /*bc20*/  @P1 IMAD.HI.U32 R2, R34, R3, RZ ;  /* 0x0000000322021227 */ /* 0x001fe200078e00ff */
[----:B------:R-:W-:-:S03]  /*bc30*/  ISETP.GT.U32.OR P0, PT, R8, 0x5f, P0 ;  /* 0x0000005f0800780c */ /* 0x000fc60000704470 */
[----:B------:R-:W-:Y:S01]  /*bc40*/  IMAD.MOV.U32 R9, RZ, RZ, R34 ;  /* 0x000000ffff097224 */ /* 0x000fe200078e0022 */
[----:B--2---:R-:W-:-:S09]  /*bc50*/  @P1 SHF.R.U32.HI R9, RZ, R5, R2 ;  /* 0x00000005ff091219 */ /* 0x004fd20000011602 */
        /* <DEDUP_REMOVED lines=25> */
.L_x_13571:
[----:B------:R-:W-:Y:S01]  /*bdf0*/  LEA R22, R18, R16, 0x3 ;  /* 0x0000001012167211 */ /* 0x000fe200078e18ff */
[----:B------:R-:W-:Y:S01]  /*be00*/  BSSY B0, `(.L_x_13572) ;  /* 0x0000004000007945 */ /* 0x000fe20003800000 */
[----:B------:R-:W-:-:S04]  /*be10*/  SHF.L.U32 R3, R25, 0x1f, RZ ;  /* 0x0000001f19037819 */ /* 0x000fc800000006ff */
[----:B------:R-:W0:Y:S02]  /*be20*/  SYNCS.PHASECHK.TRANS64.TRYWAIT P0, [R22+URZ+0x22840], R3 ;  /* 0x02284003160075a7 */ /* 0x000e24000800017f */
[----:B0-----:R-:W-:Y:S05]  /*be30*/  @!P0 BRA `(.L_x_13573) ;  /* 0x0000002c00e88947 */ /* 0x001fea0003800000 */
.L_x_13625:
[----:B------:R-:W-:Y:S05]  /*be40*/  BSYNC B0 ;  /* 0x0000000000007941 */ /* 0x000fea0003800000 */
.L_x_13572:
        /* <DEDUP_REMOVED lines=48> */
[----:B------:R-:W-:Y:S02]  /*c150*/  @P0 LEA R7, R0, R16, 0x1 ;  /* 0x0000001000070211 */ /* 0x000fe400078e08ff */
        /* <DEDUP_REMOVED lines=19> */
.L_x_13639:
        /* <DEDUP_REMOVED lines=10> */
.L_x_13575:
        /* <DEDUP_REMOVED lines=11> */
.L_x_13576:
        /* <DEDUP_REMOVED lines=23> */
.L_x_13578:
[----:B------:R-:W-:Y:S05]  /*c550*/  BSYNC B6 ;  /* 0x0000000000067941 */ /* 0x000fea0003800000 */
.L_x_13577:
[----:B0-----:R-:W0:Y:S01]  /*c560*/  S2R R2, SR_TID.X ;  /* 0x0000000000027919 */ /* 0x001e220000002100 */
[----:B------:R-:W-:Y:S01]  /*c570*/  UISETP.NE.AND UP0, UPT, UR47, URZ, UPT ;  /* 0x0000003f2f00728c */ /* 0x000fe2000bf05270 */
[----:B------:R-:W-:Y:S01]  /*c580*/  IMAD.U32 R0, RZ, RZ, UR42 ;  /* 0x0000002aff007e24 */ /* 0x000fe2000f8e00ff */
[----:B------:R-:W-:Y:S01]  /*c590*/  R2UR UR6, R26 ;  /* 0x000000001a0672ca */ /* 0x000fe200000e0000 */
[----:B------:R-:W-:Y:S01]  /*c5a0*/  ULDC.64 UR8, c[0x0][0x2d8] ;  /* 0x0000b60000087ab9 */ /* 0x000fe20000000a00 */
[----:B------:R-:W-:Y:S01]  /*c5b0*/  R2UR UR7, R19 ;  /* 0x00000000130772ca */ /* 0x000fe200000e0000 */
[----:B------:R-:W2:Y:S01]  /*c5c0*/  S2R R20, SR_TID.X ;  /* 0x0000000000147919 */ /* 0x000ea20000002100 */
[----:B------:R-:W-:Y:S02]  /*c5d0*/  PLOP3.LUT P0, PT, PT, PT, UP0, 0x80, 0x0 ;  /* 0x000000000000781c */ /* 0x000fe40003f0f008 */
[----:B------:R-:W-:-:S03]  /*c5e0*/  LOP3.LUT P5, RZ, R17, 0x100, RZ, 0xc0, !PT ;  /* 0x0000010011ff7812 */ /* 0x000fc600078ac0ff */
[----:B------:R-:W-:-:S04]  /*c5f0*/  @UP0 ULDC UR4, c[0x0][0x44c] ;  /* 0x0001130000040ab9 */ /* 0x000fc80000000800 */
[----:B------:R-:W-:-:S04]  /*c600*/  UIMAD UR6, UR6, UR8, URZ ;  /* 0x00000008060672a4 */ /* 0x000fc8000f8e023f */
[----:B------:R-:W-:Y:S02]  /*c610*/  UIMAD UR7, UR7, UR9, UR6 ;  /* 0x00000009070772a4 */ /* 0x000fe4000f8e0206 */
[----:B------:R-:W-:Y:S01]  /*c620*/  USHF.R.S32.HI UR6, URZ, 0x1f, UR41 ;  /* 0x0000001f3f067899 */ /* 0x000fe20008011429 */
[----:B0-----:R-:W-:-:S05]  /*c630*/  IMAD.SHL.U32 R2, R2, 0x10, RZ ;  /* 0x0000001002027824 */ /* 0x001fca00078e00ff */
[----:B------:R-:W-:Y:S02]  /*c640*/  LOP3.LUT R2, R33, 0x70, R2, 0xf8, !PT ;  /* 0x0000007021027812 */ /* 0x000fe400078ef802 */
[----:B--2---:R-:W-:-:S03]  /*c650*/  SHF.L.U32 R8, R20, 0x3, RZ ;  /* 0x0000000314087819 */ /* 0x004fc600000006ff */
[----:B------:R-:W-:Y:S01]  /*c660*/  IMAD R0, R0, 0x80, R2 ;  /* 0x0000008000007824 */ /* 0x000fe200078e0202 */
        /* <DEDUP_REMOVED lines=36> */
[----:B------:R-:W-:-:S03]  /*c8b0*/  IMAD.U32 R4, RZ, RZ, UR42 ;  /* 0x0000002aff047e24 */ /* 0x000fc6000f8e00ff */
[----:B------:R-:W2:Y:S01]  /*c8c0*/  SHFL.IDX PT, R2, R5, RZ, 0x181f ;  /* 0x00181fff05027589 */ /* 0x000ea200000e0000 */
[----:B------:R-:W-:-:S03]  /*c8d0*/  IMAD R4, R4, 0x80, R33 ;  /* 0x0000008004047824 */ /* 0x000fc600078e0221 */
[----:B------:R-:W-:Y:S01]  /*c8e0*/  SHFL.IDX PT, R6, R5, 0x1, 0x181f ;  /* 0x00381f0005067f89 */ /* 0x000fe200000e0000 */
[C---:B------:R-:W-:Y:S01]  /*c8f0*/  VIADD R7, R4.reuse, 0x10 ;  /* 0x0000001004077836 */ /* 0x040fe20000000000 */
[----:B------:R-:W-:-:S13]  /*c900*/  ISETP.GE.AND P0, PT, R4, UR37, PT ;  /* 0x0000002504007c0c */ /* 0x000fda000bf06270 */
        /* <DEDUP_REMOVED lines=26> */
[----:B------:R-:W-:-:S02]  /*cab0*/  ISETP.GE.AND P0, PT, R7, UR37, PT ;  /* 0x0000002507007c0c */ /* 0x000fc4000bf06270 */
[----:B------:R-:W-:-:S11]  /*cac0*/  IADD3 R7, R4, 0x50, RZ ;  /* 0x0000005004077810 */ /* 0x000fd60007ffe0ff */
        /* <DEDUP_REMOVED lines=18> */
.L_x_13656:
        /* <DEDUP_REMOVED lines=10> */
.L_x_13580:
        /* <DEDUP_REMOVED lines=18> */
.L_x_13657:
[----:B------:R-:W-:Y:S05]  /*cdb0*/  BSYNC B0 ;  /* 0x0000000000007941 */ /* 0x000fea0003800000 */
.L_x_13581:
[----:B------:R-:W-:-:S05]  /*cdc0*/  IMAD.U32 R0, RZ, RZ, UR44 ;  /* 0x0000002cff007e24 */ /* 0x000fca000f8e00ff */
[----:B------:R-:W-:-:S13]  /*cdd0*/  ISETP.NE.AND P0, PT, R0, 0x3, PT ;  /* 0x000000030000780c */ /* 0x000fda0003f05270 */
[----:B------:R-:W-:Y:S05]  /*cde0*/  @!P0 BRA `(.L_x_13583) ;  /* 0x0000000000048947 */ /* 0x000fea0003800000 */
[----:B------:R-:W-:Y:S01]  /*cdf0*/  BPT.TRAP 0x1 ;  /* 0x000000040000795c */ /* 0x000fe20000300000 */
.L_x_13583:
[----:B0-----:R-:W-:Y:S01]  /*ce00*/  SHF.L.U32 R3, R25, 0x1f, RZ ;  /* 0x0000001f19037819 */ /* 0x001fe200000006ff */
[----:B------:R-:W-:Y:S03]  /*ce10*/  BSSY B0, `(.L_x_13584) ;  /* 0x0000003000007945 */ /* 0x000fe60003800000 */
[----:B------:R-:W0:Y:S02]  /*ce20*/  SYNCS.PHASECHK.TRANS64.TRYWAIT P0, [R22+URZ+0x22860], R3 ;  /* 0x02286003160075a7 */ /* 0x000e24000800017f */
[----:B0-----:R-:W-:Y:S05]  /*ce30*/  @!P0 BRA `(.L_x_13585) ;  /* 0x0000002c00f48947 */ /* 0x001fea0003800000 */
.L_x_13658:
[----:B------:R-:W-:Y:S05]  /*ce40*/  BSYNC B0 ;  /* 0x0000000000007941 */ /* 0x000fea0003800000 */
.L_x_13584:
[----:B------:R-:W-:Y:S01]  /*ce50*/  ULDC.64 UR4, c[0x0][0x328] ;  /* 0x0000ca0000047ab9 */ /* 0x000fe20000000a00 */
[----:B------:R-:W-:Y:S01]  /*ce60*/  IMAD R4, R18, 0x6000, R28 ;  /* 0x0000600012047824 */ /* 0x000fe200078e021c */
[----:B------:R-:W-:Y:S01]  /*ce70*/  LOP3.LUT P4, RZ, R35, 0x8, RZ, 0xc0, !PT ;  /* 0x0000000823ff7812 */ /* 0x000fe2000788c0ff */
        /* <DEDUP_REMOVED lines=29> */
[----:B--2---:R-:W-:-:S03]  /*d050*/  MOV R7, R3 ;  /* 0x0000000300077202 */ /* 0x004fc60000000f00 */
[----:B------:R-:W0:Y:S01]  /*d060*/  SHFL.IDX PT, R3, R6, RZ, 0x181f ;  /* 0x00181fff06037589 */ /* 0x000e2200000e0000 */
        /* <DEDUP_REMOVED lines=60> */
.L_x_13672:
        /* <DEDUP_REMOVED lines=15> */
.L_x_13587:
        /* <DEDUP_REMOVED lines=11> */
.L_x_13588:
[----:B------:R-:W-:Y:S01]  /*d5d0*/  UISETP.GE.AND UP0, UPT, UR43, 0x2, UPT ;  /* 0x000000022b00788c */ /* 0x000fe2000bf06270 */
[----:B------:R0:W-:Y:S05]  /*d5e0*/  SYNCS.ARRIVE.TRANS64.A1T0 RZ, [R22+URZ+0x22850], RZ ;  /* 0x022850ff16ff79a7 */ /* 0x0001ea000810003f */
[----:B------:R-:W-:-:S13]  /*d5f0*/  PLOP3.LUT P0, PT, PT, PT, UP0, 0x40, 0x0 ;  /* 0x000000000000781c */ /* 0x000fda0003f0e808 */
[----:B0-----:R-:W-:Y:S05]  /*d600*/  @P0 BRA `(.L_x_13589) ;  /* 0x0000000c00740947 */ /* 0x001fea0003800000 */
[----:B------:R-:W-:Y:S01]  /*d610*/  UIADD3 UR4, UR43, -0x2, URZ ;  /* 0xfffffffe2b047890 */ /* 0x000fe2000fffe03f */
[----:B------:R-:W-:Y:S05]  /*d620*/  BSSY B0, `(.L_x_13589) ;  /* 0x00000db000007945 */ /* 0x000fea0003800000 */
[----:B------:R-:W-:-:S07]  /*d630*/  IMAD.U32 R20, RZ, RZ, UR4 ;  /* 0x00000004ff147e24 */ /* 0x000fce000f8e00ff */
.L_x_13602:
        /* <DEDUP_REMOVED lines=11> */
[----:B------:R-:W-:-:S07]  /*d6f0*/  MOV R9, R8 ;  /* 0x0000000800097202 */ /* 0x000fce0000000f00 */
        /* <DEDUP_REMOVED lines=29> */
.L_x_13590:
[----:B------:R-:W-:Y:S01]  /*d8d0*/  IMAD R10, R18, 0x8, R16 ;  /* 0x00000008120a7824 */ /* 0x000fe200078e0210 */
[----:B------:R-:W-:Y:S01]  /*d8e0*/  SHF.L.U32 R24, R25, 0x1f, RZ ;  /* 0x0000001f19187819 */ /* 0x000fe200000006ff */
[----:B------:R-:W-:Y:S01]  /*d8f0*/  BSSY B1, `(.L_x_13591) ;  /* 0x0000004000017945 */ /* 0x000fe20003800000 */
[----:B-1----:R-:W-:Y:S02]  /*d900*/  SHF.R.S32.HI R22, RZ, 0x1f, R5 ;  /* 0x0000001fff167819 */ /* 0x002fe40000011405 */
[----:B------:R-:W0:Y:S02]  /*d910*/  SYNCS.PHASECHK.TRANS64.TRYWAIT P0, [R10+URZ+0x22840], R24 ;  /* 0x022840180a0075a7 */ /* 0x000e24000800017f */
[----:B0-----:R-:W-:Y:S05]  /*d920*/  @!P0 BRA `(.L_x_13592) ;  /* 0x0000002c00908947 */ /* 0x001fea0003800000 */
.L_x_13673:
[----:B------:R-:W-:Y:S05]  /*d930*/  BSYNC B1 ;  /* 0x0000000000017941 */ /* 0x000fea0003800000 */
.L_x_13591:
        /* <DEDUP_REMOVED lines=29> */
[----:B------:R-:W1:Y:S01]  /*db10*/  SHFL.IDX PT, R14, R9, 0x2, 0x181f ;  /* 0x00581f00090e7f89 */ /* 0x000e6200000e0000 */
[----:B--2---:R-:W-:Y:S02]  /*db20*/  IADD3.X R3, RZ, R3, RZ, P0, !PT ;  /* 0x00000003ff037210 */ /* 0x004fe400007fe4ff */
[----:B---3--:R-:W-:-:S03]  /*db30*/  IADD3 R6, P0, R6, R0, RZ ;  /* 0x0000000006067210 */ /* 0x008fc60007f1e0ff */
[----:B------:R2:W-:Y:S02]  /*db40*/  LDGSTS.E.BYPASS.LTC128B.128 [R8+0x1c400], desc[UR48][R2.64], !P1 ;  /* 0x1c40000002087fae */ /* 0x0005e4000c901d70 */
        /* <DEDUP_REMOVED lines=18> */
.L_x_13687:
        /* <DEDUP_REMOVED lines=8> */
.L_x_13594:
        /* <DEDUP_REMOVED lines=11> */
.L_x_13595:
[----:B------:R1:W-:Y:S01]  /*dda0*/  SYNCS.ARRIVE.TRANS64.A1T0 RZ, [R10+URZ+0x22830], RZ ;  /* 0x022830ff0aff79a7 */ /* 0x0003e2000810003f */
[----:B------:R-:W-:Y:S05]  /*ddb0*/  @!P3 BRA `(.L_x_13596) ;  /* 0x000000000004b947 */ /* 0x000fea0003800000 */
[----:B------:R-:W-:Y:S01]  /*ddc0*/  BPT.TRAP 0x1 ;  /* 0x000000040000795c */ /* 0x000fe20000300000 */
.L_x_13596:
[----:B------:R-:W2:Y:S01]  /*ddd0*/  SYNCS.PHASECHK.TRANS64.TRYWAIT P0, [R10+URZ+0x22860], R24 ;  /* 0x022860180a0075a7 */ /* 0x000ea2000800017f */
[----:B------:R-:W-:Y:S04]  /*dde0*/  BSSY B1, `(.L_x_13597) ;  /* 0x0000002000017945 */ /* 0x000fe80003800000 */
[----:B--2---:R-:W-:Y:S05]  /*ddf0*/  @!P0 BRA `(.L_x_13598) ;  /* 0x0000003000008947 */ /* 0x004fea0003800000 */
.L_x_13688:
[----:B------:R-:W-:Y:S05]  /*de00*/  BSYNC B1 ;  /* 0x0000000000017941 */ /* 0x000fea0003800000 */
.L_x_13597:
        /* <DEDUP_REMOVED lines=49> */
[----:B---3--:R-:W-:-:S05]  /*e120*/  IADD3.X R7, RZ, R4, RZ, P0, !PT ;  /* 0x00000004ff077210 */ /* 0x008fca00007fe4ff */
        /* <DEDUP_REMOVED lines=18> */
.L_x_13702:
        /* <DEDUP_REMOVED lines=11> */
.L_x_13600:
        /* <DEDUP_REMOVED lines=11> */
.L_x_13601:
[----:B------:R0:W-:Y:S01]  /*e3b0*/  SYNCS.ARRIVE.TRANS64.A1T0 RZ, [R10+URZ+0x22850], RZ ;  /* 0x022850ff0aff79a7 */ /* 0x0001e2000810003f */
[----:B------:R-:W-:Y:S05]  /*e3c0*/  @P2 BRA `(.L_x_13602) ;  /* 0xfffffff0009c2947 */ /* 0x000fea000383ffff */
[----:B------:R-:W-:Y:S05]  /*e3d0*/  BSYNC B0 ;  /* 0x0000000000007941 */ /* 0x000fea0003800000 */
.L_x_13589:
[----:B------:R-:W2:Y:S01]  /*e3e0*/  S2R R0, SR_TID.X ;  /* 0x0000000000007919 */ /* 0x000ea20000002100 */
[----:B------:R-:W-:Y:S01]  /*e3f0*/  VIADD R18, R18, 0x1 ;  /* 0x0000000112127836 */ /* 0x000fe20000000000 */
[----:B------:R-:W-:Y:S04]  /*e400*/  BSSY B0, `(.L_x_13603) ;  /* 0x0000013000007945 */ /* 0x000fe80003800000 */
[----:B------:R-:W-:-:S04]  /*e410*/  ISETP.NE.AND P0, PT, R18, 0x2, PT ;  /* 0x000000021200780c */ /* 0x000fc80003f05270 */
[----:B------:R-:W-:Y:S02]  /*e420*/  SEL R18, R18, RZ, P0 ;  /* 0x000000ff12127207 */ /* 0x000fe40000000000 */
[----:B--2---:R-:W-:Y:S02]  /*e430*/  LOP3.LUT R2, R0, 0x7f, RZ, 0xc0, !PT ;  /* 0x0000007f00027812 */ /* 0x004fe400078ec0ff */
[----:B------:R-:W-:Y:S02]  /*e440*/  SEL R0, RZ, 0x1, P0 ;  /* 0x00000001ff007807 */ /* 0x000fe40000000000 */
        /* <DEDUP_REMOVED lines=14> */
.L_x_13604:
[----:B------:R-:W-:Y:S05]  /*e530*/  BSYNC B0 ;  /* 0x0000000000007941 */ /* 0x000fea0003800000 */
.L_x_13603:
[----:B------:R-:W-:-:S07]  /*e540*/  LOP3.LUT R25, R25, R0, RZ, 0x3c, !PT ;  /* 0x0000000019197212 */ /* 0x000fce00078e3cff */
.L_x_13564:
[----:B------:R-:W-:Y:S05]  /*e550*/  BSYNC B7 ;  /* 0x0000000000077941 */ /* 0x000fea0003800000 */
.L_x_13562:
        /* <DEDUP_REMOVED lines=11> */
.L_x_13605:
[----:B------:R-:W-:-:S03]  /*e610*/  UMOV UR4, 0xffffffff ;  /* 0xffffffff00047882 */ /* 0x000fc60000000000 */
[----:B------:R-:W-:Y:S05]  /*e620*/  BRA.DIV UR4, `(.L_x_13607) ;  /* 0x0000002e04d07947 */ /* 0x000fea000b800000 */
[----:B------:R2:W3:Y:S02]  /*e630*/  SHFL.IDX PT, R14, R31, RZ, 0x1f ;  /* 0x00001fff1f0e7589 */ /* 0x0004e400000e0000 */
.L_x_13705:
        /* <DEDUP_REMOVED lines=8> */
.L_x_13606:
[----:B------:R-:W-:Y:S02]  /*e6c0*/  ULDC UR4, c[0x0][0xc38] ;  /* 0x00030e0000047ab9 */ /* 0x000fe40000000800 */
[----:B---3--:R-:W-:-:S13]  /*e6d0*/  ISETP.GE.AND P0, PT, R31, UR4, PT ;  /* 0x000000041f007c0c */ /* 0x008fda000bf06270 */
[----:B------:R-:W-:Y:S05]  /*e6e0*/  @!P0 BRA `(.L_x_13608) ;  /* 0xffffffc800948947 */ /* 0x000fea000383ffff */
.L_x_13559:
        /* <DEDUP_REMOVED lines=12> */
.L_x_13706:
[----:B------:R-:W-:Y:S05]  /*e7b0*/  BSYNC B0 ;  /* 0x0000000000007941 */ /* 0x000fea0003800000 */
.L_x_13609:
[----:B------:R-:W-:-:S03]  /*e7c0*/  UMOV UR4, 0xffffffff ;  /* 0xffffffff00047882 */ /* 0x000fc60000000000 */
[----:B------:R-:W-:Y:S05]  /*e7d0*/  BRA.DIV UR4, `(.L_x_13611) ;  /* 0x0000002e04a07947 */ /* 0x000fea000b800000 */
[----:B---3--:R-:W3:Y:S02]  /*e7e0*/  S2R R0, SR_TID.X ;  /* 0x0000000000007919 */ /* 0x008ee40000002100 */
[----:B---3--:R-:W-:-:S04]  /*e7f0*/  SHF.R.U32.HI R0, RZ, 0x5, R0 ;  /* 0x00000005ff007819 */ /* 0x008fc80000011600 */
[----:B------:R-:W-:-:S05]  /*e800*/  LOP3.LUT R0, R0, 0x3, RZ, 0xc0, !PT ;  /* 0x0000000300007812 */ /* 0x000fca00078ec0ff */
[----:B------:R3:W4:Y:S02]  /*e810*/  SHFL.IDX PT, R14, R0, RZ, 0x1f ;  /* 0x00001fff000e7589 */ /* 0x00072400000e0000 */
.L_x_13709:
[----:B----4-:R-:W-:Y:S01]  /*e820*/  ISETP.NE.AND P0, PT, R14, RZ, PT ;  /* 0x000000ff0e00720c */ /* 0x010fe20003f05270 */
[----:B------:R-:W-:-:S12]  /*e830*/  BSSY B0, `(.L_x_13612) ;  /* 0x0000024000007945 */ /* 0x000fd80003800000 */
[----:B------:R-:W-:Y:S05]  /*e840*/  @P0 BRA `(.L_x_13613) ;  /* 0x0000000000880947 */ /* 0x000fea0003800000 */
[----:B------:R-:W-:-:S03]  /*e850*/  UMOV UR4, 0xffffffff ;  /* 0xffffffff00047882 */ /* 0x000fc60000000000 */
[----:B------:R-:W-:Y:S05]  /*e860*/  BRA.DIV UR4, `(.L_x_13614) ;  /* 0x0000002e04b07947 */ /* 0x000fea000b800000 */
[----:B------:R-:W-:-:S13]  /*e870*/  ELECT P6, URZ, PT ;  /* 0x00000000003f782f */ /* 0x000fda00038c0000 */
.L_x_13712:
[----:B------:R-:W-:Y:S05]  /*e880*/  @!P6 BRA `(.L_x_13613) ;  /* 0x000000000078e947 */ /* 0x000fea0003800000 */
[----:B------:R-:W-:-:S06]  /*e890*/  ULOP3.LUT UR4, UR45, 0x2, URZ, 0xfc, !UPT ;  /* 0x000000022d047892 */ /* 0x000fcc000f8efc3f */
[----:B---3--:R-:W-:-:S05]  /*e8a0*/  IMAD.U32 R0, RZ, RZ, UR4 ;  /* 0x00000004ff007e24 */ /* 0x008fca000f8e00ff */
[----:B------:R-:W-:-:S13]  /*e8b0*/  ISETP.NE.AND P0, PT, R0, 0x3, PT ;  /* 0x000000030000780c */ /* 0x000fda0003f05270 */
[----:B------:R-:W-:Y:S05]  /*e8c0*/  @!P0 BRA `(.L_x_13615) ;  /* 0x0000000000048947 */ /* 0x000fea0003800000 */
[----:B------:R-:W-:Y:S01]  /*e8d0*/  BPT.TRAP 0x1 ;  /* 0x000000040000795c */ /* 0x000fe20000300000 */
.L_x_13615:
[C---:B------:R-:W-:Y:S01]  /*e8e0*/  IMAD R3, R18.reuse, 0x8, R5 ;  /* 0x0000000812037824 */ /* 0x040fe200078e0205 */
[----:B------:R-:W-:Y:S02]  /*e8f0*/  SHF.L.U32 R2, R25, 0x1f, RZ ;  /* 0x0000001f19027819 */ /* 0x000fe400000006ff */
[----:B------:R-:W-:Y:S02]  /*e900*/  IADD3 R18, R18, 0x1, RZ ;  /* 0x0000000112127810 */ /* 0x000fe40007ffe0ff */
[----:B------:R-:W3:Y:S02]  /*e910*/  SYNCS.PHASECHK.TRANS64.TRYWAIT P1, [R3+URZ+0x22840], R2 ;  /* 0x02284002030075a7 */ /* 0x000ee4000802017f */
[----:B------:R-:W-:-:S04]  /*e920*/  ISETP.NE.AND P2, PT, R18, 0x2, PT ;  /* 0x000000021200780c */ /* 0x000fc80003f45270 */
[----:B------:R-:W-:Y:S01]  /*e930*/  SEL R0, RZ, 0x1, P2 ;  /* 0x00000001ff007807 */ /* 0x000fe20001000000 */
[----:B---3--:R-:W-:Y:S08]  /*e940*/  @!P1 BRA `(.L_x_13616) ;  /* 0x0000002c00989947 */ /* 0x008ff00003800000 */
.L_x_13713:
[----:B------:R-:W-:Y:S02]  /*e950*/  SEL R18, R18, RZ, P2 ;  /* 0x000000ff12127207 */ /* 0x000fe40001000000 */
[----:B------:R-:W-:Y:S01]  /*e960*/  LOP3.LUT R0, R25, R0, RZ, 0x3c, !PT ;  /* 0x0000000019007212 */ /* 0x000fe200078e3cff */
[----:B------:R-:W-:Y:S06]  /*e970*/  @!P0 BRA `(.L_x_13617) ;  /* 0x0000000000048947 */ /* 0x000fec0003800000 */
[----:B------:R-:W-:Y:S01]  /*e980*/  BPT.TRAP 0x1 ;  /* 0x000000040000795c */ /* 0x000fe20000300000 */
.L_x_13617:
[----:B------:R-:W-:Y:S01]  /*e990*/  IMAD R5, R18, 0x8, R5 ;  /* 0x0000000812057824 */ /* 0x000fe200078e0205 */
[----:B------:R-:W-:-:S04]  /*e9a0*/  SHF.L.U32 R0, R0, 0x1f, RZ ;  /* 0x0000001f00007819 */ /* 0x000fc800000006ff */
[----:B------:R-:W4:Y:S02]  /*e9b0*/  SYNCS.PHASECHK.TRANS64.TRYWAIT P1, [R5+URZ+0x22840], R0 ;  /* 0x02284000050075a7 */ /* 0x000f24000802017f */
[----:B----4-:R-:W-:Y:S05]  /*e9c0*/  @!P1 BRA `(.L_x_13618) ;  /* 0x0000002c008c9947 */ /* 0x010fea0003800000 */
.L_x_13714:
[----:B------:R-:W-:Y:S05]  /*e9d0*/  @!P0 BRA `(.L_x_13619) ;  /* 0x0000000000048947 */ /* 0x000fea0003800000 */
[----:B------:R-:W-:Y:S01]  /*e9e0*/  BPT.TRAP 0x1 ;  /* 0x000000040000795c */ /* 0x000fe20000300000 */
.L_x_13619:
[----:B------:R-:W0:Y:S02]  /*e9f0*/  SYNCS.PHASECHK.TRANS64.TRYWAIT P1, [R3+URZ+0x22860], R2 ;  /* 0x02286002030075a7 */ /* 0x000e24000802017f */
[----:B0-----:R-:W-:Y:S05]  /*ea00*/  @!P1 BRA `(.L_x_13620) ;  /* 0x0000002c00909947 */ /* 0x001fea0003800000 */
.L_x_13715:
[----:B------:R-:W-:Y:S05]  /*ea10*/  @!P0 BRA `(.L_x_13621) ;  /* 0x0000000000048947 */ /* 0x000fea0003800000 */
[----:B------:R-:W-:Y:S01]  /*ea20*/  BPT.TRAP 0x1 ;  /* 0x000000040000795c */ /* 0x000fe20000300000 */
.L_x_13621:
[----:B------:R0:W0:Y:S02]  /*ea30*/  SYNCS.PHASECHK.TRANS64.TRYWAIT P0, [R5+URZ+0x22860], R0 ;  /* 0x02286000050075a7 */ /* 0x000024000800017f */
[----:B0-----:R-:W-:Y:S05]  /*ea40*/  @!P0 NANOSLEEP.SYNCS 0x989680 ;  /* 0x009896800000895d */ /* 0x001fea0003900000 */
[----:B------:R-:W0:Y:S02]  /*ea50*/  @!P0 SYNCS.PHASECHK.TRANS64 P0, [R5+URZ+0x22860], R0 ;  /* 0x02286000050085a7 */ /* 0x000e24000800007f */
[----:B0-----:R-:W-:Y:S05]  /*ea60*/  @!P0 BRA `(.L_x_13621) ;  /* 0xfffffffc00f08947 */ /* 0x001fea000383ffff */
.L_x_13613:
[----:B------:R-:W-:Y:S05]  /*ea70*/  BSYNC B0 ;  /* 0x0000000000007941 */ /* 0x000fea0003800000 */
.L_x_13612:
[----:B------:R-:W-:Y:S05]  /*ea80*/  EXIT ;  /* 0x000000000000794d */ /* 0x000fea0003800000 */
.L_x_13506:
[----:B0-----:R-:W-:-:S04]  /*ea90*/  IMAD.U32 R3, RZ, RZ, UR47 ;  /* 0x0000002fff037e24 */ /* 0x001fc8000f8e00ff */
[----:B------:R0:W1:Y:S03]  /*eaa0*/  SYNCS.PHASECHK.TRANS64.TRYWAIT P0, [R3+URZ+0x22800], R0 ;  /* 0x02280000030075a7 */ /* 0x000066000800017f */
[----:B-1----:R-:W-:Y:S05]  /*eab0*/  @!P0 NANOSLEEP.SYNCS 0x989680 ;  /* 0x009896800000895d */ /* 0x002fea0003900000 */
[----:B------:R-:W1:Y:S02]  /*eac0*/  @!P0 SYNCS.PHASECHK.TRANS64 P0, [R3+URZ+0x22800], R0 ;  /* 0x02280000030085a7 */ /* 0x000e64000800007f */
[----:B-1----:R-:W-:Y:S05]  /*ead0*/  @!P0 BRA `(.L_x_13506) ;  /* 0xfffffffc00ec8947 */ /* 0x002fea000383ffff */
[----:B------:R-:W-:Y:S05]  /*eae0*/  BRA `(.L_x_13622) ;  /* 0xffffff2c006c7947 */ /* 0x000fea000383ffff */
.L_x_13510:
[----:B-1----:R-:W-:-:S04]  /*eaf0*/  IMAD.U32 R3, RZ, RZ, UR22 ;  /* 0x00000016ff037e24 */ /* 0x002fc8000f8e00ff */
[----:B------:R1:W2:Y:S03]  /*eb00*/  SYNCS.PHASECHK.TRANS64.TRYWAIT P1, [R3+URZ+0x22830], R8 ;  /* 0x02283008030075a7 */ /* 0x0002a6000802017f */
[----:B--2---:R-:W-:Y:S05]  /*eb10*/  @!P1 NANOSLEEP.SYNCS 0x989680 ;  /* 0x009896800000995d */ /* 0x004fea0003900000 */
[----:B------:R-:W2:Y:S02]  /*eb20*/  @!P1 SYNCS.PHASECHK.TRANS64 P1, [R3+URZ+0x22830], R8 ;  /* 0x02283008030095a7 */ /* 0x000ea4000802007f */
[----:B--2---:R-:W-:Y:S05]  /*eb30*/  @!P1 BRA `(.L_x_13510) ;  /* 0xfffffffc00ec9947 */ /* 0x004fea000383ffff */
[----:B------:R-:W-:Y:S05]  /*eb40*/  BRA `(.L_x_13509) ;  /* 0xffffff2c00907947 */ /* 0x000fea000383ffff */
.L_x_13515:
[----:B---3--:R-:W-:-:S04]  /*eb50*/  IMAD.U32 R9, RZ, RZ, UR22 ;  /* 0x00000016ff097e24 */ /* 0x008fc8000f8e00ff */
[----:B------:R3:W4:Y:S03]  /*eb60*/  SYNCS.PHASECHK.TRANS64.TRYWAIT P1, [R9+URZ+0x22850], R8 ;  /* 0x02285008090075a7 */ /* 0x000726000802017f */
[----:B----4-:R-:W-:Y:S05]  /*eb70*/  @!P1 NANOSLEEP.SYNCS 0x989680 ;  /* 0x009896800000995d */ /* 0x010fea0003900000 */
[----:B------:R-:W4:Y:S02]  /*eb80*/  @!P1 SYNCS.PHASECHK.TRANS64 P1, [R9+URZ+0x22850], R8 ;  /* 0x02285008090095a7 */ /* 0x000f24000802007f */
[----:B----4-:R-:W-:Y:S05]  /*eb90*/  @!P1 BRA `(.L_x_13515) ;  /* 0xfffffffc00ec9947 */ /* 0x010fea000383ffff */
[----:B------:R-:W-:Y:S05]  /*eba0*/  BRA `(.L_x_13514) ;  /* 0xffffff44009c7947 */ /* 0x000fea000383ffff */
.L_x_13521:
[----:B-12---:R-:W-:-:S04]  /*ebb0*/  IMAD.U32 R0, RZ, RZ, UR26 ;  /* 0x0000001aff007e24 */ /* 0x006fc8000f8e00ff */
[----:B------:R1:W2:Y:S03]  /*ebc0*/  SYNCS.PHASECHK.TRANS64.TRYWAIT P1, [R0+URZ+0x22830], R7 ;  /* 0x02283007000075a7 */ /* 0x0002a6000802017f */
[----:B--2---:R-:W-:Y:S05]  /*ebd0*/  @!P1 NANOSLEEP.SYNCS 0x989680 ;  /* 0x009896800000995d */ /* 0x004fea0003900000 */
[----:B------:R-:W2:Y:S02]  /*ebe0*/  @!P1 SYNCS.PHASECHK.TRANS64 P1, [R0+URZ+0x22830], R7 ;  /* 0x02283007000095a7 */ /* 0x000ea4000802007f */
[----:B--2---:R-:W-:Y:S05]  /*ebf0*/  @!P1 BRA `(.L_x_13521) ;  /* 0xfffffffc00ec9947 */ /* 0x004fea000383ffff */
[----:B------:R-:W-:Y:S05]  /*ec00*/  BRA `(.L_x_13520) ;  /* 0xffffff4800e07947 */ /* 0x000fea000383ffff */
.L_x_13526:
[----:B--2---:R-:W-:-:S04]  /*ec10*/  IMAD.U32 R10, RZ, RZ, UR26 ;  /* 0x0000001aff0a7e24 */ /* 0x004fc8000f8e00ff */
[----:B------:R2:W3:Y:S03]  /*ec20*/  SYNCS.PHASECHK.TRANS64.TRYWAIT P1, [R10+URZ+0x22850], R7 ;  /* 0x022850070a0075a7 */ /* 0x0004e6000802017f */
[----:B---3--:R-:W-:Y:S05]  /*ec30*/  @!P1 NANOSLEEP.SYNCS 0x989680 ;  /* 0x009896800000995d */ /* 0x008fea0003900000 */
[----:B------:R-:W3:Y:S02]  /*ec40*/  @!P1 SYNCS.PHASECHK.TRANS64 P1, [R10+URZ+0x22850], R7 ;  /* 0x022850070a0095a7 */ /* 0x000ee4000802007f */
[----:B---3--:R-:W-:Y:S05]  /*ec50*/  @!P1 BRA `(.L_x_13526) ;  /* 0xfffffffc00ec9947 */ /* 0x008fea000383ffff */
[----:B------:R-:W-:Y:S05]  /*ec60*/  BRA `(.L_x_13525) ;  /* 0xffffff6800e47947 */ /* 0x000fea000383ffff */
.L_x_13533:
[----:B-1----:R-:W-:-:S04]  /*ec70*/  IMAD.U32 R0, RZ, RZ, UR25 ;  /* 0x00000019ff007e24 */ /* 0x002fc8000f8e00ff */
[----:B------:R1:W2:Y:S03]  /*ec80*/  SYNCS.PHASECHK.TRANS64.TRYWAIT P1, [R0+URZ+0x22830], R7 ;  /* 0x02283007000075a7 */ /* 0x0002a6000802017f */
[----:B--2---:R-:W-:Y:S05]  /*ec90*/  @!P1 NANOSLEEP.SYNCS 0x989680 ;  /* 0x009896800000995d */ /* 0x004fea0003900000 */
[----:B------:R-:W2:Y:S02]  /*eca0*/  @!P1 SYNCS.PHASECHK.TRANS64 P1, [R0+URZ+0x22830], R7 ;  /* 0x02283007000095a7 */ /* 0x000ea4000802007f */
[----:B--2---:R-:W-:Y:S05]  /*ecb0*/  @!P1 BRA `(.L_x_13533) ;  /* 0xfffffffc00ec9947 */ /* 0x004fea000383ffff */
[----:B------:R-:W-:Y:S05]  /*ecc0*/  BRA `(.L_x_13532) ;  /* 0xffffff6c00ec7947 */ /* 0x000fea000383ffff */
.L_x_13538:
[----:B-1----:R-:W-:-:S04]  /*ecd0*/  IMAD.U32 R10, RZ, RZ, UR25 ;  /* 0x00000019ff0a7e24 */ /* 0x002fc8000f8e00ff */
[----:B------:R1:W2:Y:S03]  /*ece0*/  SYNCS.PHASECHK.TRANS64.TRYWAIT P1, [R10+URZ+0x22850], R7 ;  /* 0x022850070a0075a7 */ /* 0x0002a6000802017f */
[----:B--2---:R-:W-:Y:S05]  /*ecf0*/  @!P1 NANOSLEEP.SYNCS 0x989680 ;  /* 0x009896800000995d */ /* 0x004fea0003900000 */
[----:B------:R-:W2:Y:S02]  /*ed00*/  @!P1 SYNCS.PHASECHK.TRANS64 P1, [R10+URZ+0x22850], R7 ;  /* 0x022850070a0095a7 */ /* 0x000ea4000802007f */
[----:B--2---:R-:W-:Y:S05]  /*ed10*/  @!P1 BRA `(.L_x_13538) ;  /* 0xfffffffc00ec9947 */ /* 0x004fea000383ffff */
[----:B------:R-:W-:Y:S05]  /*ed20*/  BRA `(.L_x_13537) ;  /* 0xffffff8800107947 */ /* 0x000fea000383ffff */
.L_x_13570:
        /* <DEDUP_REMOVED lines=10> */
.L_x_13623:
[----:B------:R-:W-:Y:S05]  /*edd0*/  BRA `(.L_x_13624) ;  /* 0xffffffcc005c7947 */ /* 0x000fea000383ffff */
.L_x_13573:
[----:B0-----:R0:W1:Y:S02]  /*ede0*/  SYNCS.PHASECHK.TRANS64.TRYWAIT P0, [R22+URZ+0x22840], R3 ;  /* 0x02284003160075a7 */ /* 0x001064000800017f */
[----:B-1----:R-:W-:Y:S05]  /*edf0*/  @!P0 NANOSLEEP.SYNCS 0x989680 ;  /* 0x009896800000895d */ /* 0x002fea0003900000 */
[----:B------:R-:W1:Y:S02]  /*ee00*/  @!P0 SYNCS.PHASECHK.TRANS64 P0, [R22+URZ+0x22840], R3 ;  /* 0x02284003160085a7 */ /* 0x000e64000800007f */
[----:B-1----:R-:W-:Y:S05]  /*ee10*/  @!P0 BRA `(.L_x_13573) ;  /* 0xfffffffc00f08947 */ /* 0x002fea000383ffff */
[----:B------:R-:W-:Y:S05]  /*ee20*/  BRA `(.L_x_13625) ;  /* 0xffffffd000047947 */ /* 0x000fea000383ffff */
.L_x_13574:
        /* <DEDUP_REMOVED lines=8> */
.L_x_13627:
[----:B------:R-:W-:Y:S05]  /*eeb0*/  BSYNC B0 ;  /* 0x0000000000007941 */ /* 0x000fea0003800000 */
.L_x_13626:
        /* <DEDUP_REMOVED lines=9> */
.L_x_13628:
        /* <DEDUP_REMOVED lines=8> */
.L_x_13629:
        /* <DEDUP_REMOVED lines=11> */
.L_x_13630:
[----:B------:R-:W-:Y:S02]  /*f080*/  IMAD.MOV.U32 R13, RZ, RZ, R5 ;  /* 0x000000ffff0d7224 */ /* 0x000fe400078e0005 */
[----:B------:R-:W-:Y:S01]  /*f090*/  IMAD.MOV.U32 R12, RZ, RZ, 0x2 ;  /* 0x00000002ff0c7424 */ /* 0x000fe200078e00ff */
[----:B------:R-:W-:-:S13]  /*f0a0*/  @P0 LEA R2, P1, R8, R14, 0x1 ;  /* 0x0000000e08020211 */ /* 0x000fda00078208ff */
[----:B------:R-:W-:Y:S05]  /*f0b0*/  WARPSYNC.COLLECTIVE R15, `(.L_x_13631) ;  /* 0x000000000f087348 */ /* 0x000fea0003c00000 */
[----:B------:R0:W1:Y:S02]  /*f0c0*/  SHFL.IDX P6, R14, R13, R12, R11 ;  /* 0x0000000c0d0e7389 */ /* 0x00006400000c000b */
[----:B01----:R-:W-:Y:S01]  /*f0d0*/  ENDCOLLECTIVE ;  /* 0x000000000000791b */ /* 0x003fe20003800000 */
.L_x_13631:
        /* <DEDUP_REMOVED lines=12> */
.L_x_13632:
[----:B------:R-:W-:Y:S02]  /*f1a0*/  IMAD.MOV.U32 R13, RZ, RZ, R5 ;  /* 0x000000ffff0d7224 */ /* 0x000fe400078e0005 */
[----:B------:R-:W-:Y:S01]  /*f1b0*/  IMAD.MOV.U32 R12, RZ, RZ, 0x3 ;  /* 0x00000003ff0c7424 */ /* 0x000fe200078e00ff */
[----:B------:R-:W-:-:S13]  /*f1c0*/  @P0 LEA R2, P1, R8, R14, 0x1 ;  /* 0x0000000e08020211 */ /* 0x000fda00078208ff */
[----:B------:R-:W-:Y:S05]  /*f1d0*/  WARPSYNC.COLLECTIVE R15, `(.L_x_13633) ;  /* 0x000000000f087348 */ /* 0x000fea0003c00000 */
[----:B------:R0:W1:Y:S02]  /*f1e0*/  SHFL.IDX P6, R14, R13, R12, R11 ;  /* 0x0000000c0d0e7389 */ /* 0x00006400000c000b */
[----:B01----:R-:W-:Y:S01]  /*f1f0*/  ENDCOLLECTIVE ;  /* 0x000000000000791b */ /* 0x003fe20003800000 */
.L_x_13633:
[----:B------:R-:W-:-:S05]  /*f200*/  @P0 IMAD.X R3, RZ, RZ, R6, P1 ;  /* 0x000000ffff030224 */ /* 0x000fca00008e0606 */
[----:B------:R-:W-:Y:S01]  /*f210*/  @!PT LDS RZ, [RZ] ;  /* 0x00000000fffff984 */ /* 0x000fe20000000800 */
[----:B------:R-:W-:Y:S01]  /*f220*/  @!PT LDS RZ, [RZ] ;  /* 0x00000000fffff984 */ /* 0x000fe20000000800 */
[----:B------:R-:W-:Y:S01]  /*f230*/  @!PT LDS RZ, [RZ] ;  /* 0x00000000fffff984 */ /* 0x000fe20000000800 */
[----:B------:R0:W-:Y:S01]  /*f240*/  @P0 LDGSTS.E.BYPASS.LTC128B.128 [R7+0x1d400], desc[UR48][R2.64], !P2 ;  /* 0x1d40000002070fae */ /* 0x0001e2000d101d70 */
[----:B------:R-:W-:Y:S01]  /*f250*/  ISETP.GE.AND P0, PT, R23, 0x31, PT ;  /* 0x000000311700780c */ /* 0x000fe20003f06270 */
[----:B------:R-:W-:-:S12]  /*f260*/  IMAD.MOV.U32 R13, RZ, RZ, R4 ;  /* 0x000000ffff0d7224 */ /* 0x000fd800078e0004 */
[----:B------:R-:W-:Y:S01]  /*f270*/  @P0 IMAD R9, R0, 0x2, R16 ;  /* 0x0000000200090824 */ /* 0x000fe200078e0210 */
[----:B0-----:R-:W-:-:S07]  /*f280*/  MOV R6, R14 ;  /* 0x0000000e00067202 */ /* 0x001fce0000000f00 */
[----:B------:R-:W-:Y:S05]  /*f290*/  WARPSYNC.COLLECTIVE R15, `(.L_x_13634) ;  /* 0x000000000f087348 */ /* 0x000fea0003c00000 */
[----:B------:R0:W1:Y:S02]  /*f2a0*/  SHFL.IDX P6, R14, R13, R12, R11 ;  /* 0x0000000c0d0e7389 */ /* 0x00006400000c000b */
[----:B01----:R-:W-:Y:S01]  /*f2b0*/  ENDCOLLECTIVE ;  /* 0x000000000000791b */ /* 0x003fe20003800000 */
.L_x_13634:
[----:B------:R-:W-:Y:S02]  /*f2c0*/  IMAD.MOV.U32 R13, RZ, RZ, R5 ;  /* 0x000000ffff0d7224 */ /* 0x000fe400078e0005 */
[----:B------:R-:W-:Y:S01]  /*f2d0*/  IMAD.MOV.U32 R12, RZ, RZ, 0x4 ;  /* 0x00000004ff0c7424 */ /* 0x000fe200078e00ff */
[----:B------:R-:W-:-:S13]  /*f2e0*/  @P0 LEA R2, P1, R8, R14, 0x1 ;  /* 0x0000000e08020211 */ /* 0x000fda00078208ff */
[----:B------:R-:W-:Y:S05]  /*f2f0*/  WARPSYNC.COLLECTIVE R15, `(.L_x_13635) ;  /* 0x000000000f087348 */ /* 0x000fea0003c00000 */
[----:B------:R0:W1:Y:S02]  /*f300*/  SHFL.IDX P6, R14, R13, R12, R11 ;  /* 0x0000000c0d0e7389 */ /* 0x00006400000c000b */
[----:B01----:R-:W-:Y:S01]  /*f310*/  ENDCOLLECTIVE ;  /* 0x000000000000791b */ /* 0x003fe20003800000 */
.L_x_13635:
        /* <DEDUP_REMOVED lines=12> */
.L_x_13636:
[----:B------:R-:W-:Y:S02]  /*f3e0*/  IMAD.MOV.U32 R13, RZ, RZ, R5 ;  /* 0x000000ffff0d7224 */ /* 0x000fe400078e0005 */
[----:B------:R-:W-:Y:S01]  /*f3f0*/  IMAD.MOV.U32 R12, RZ, RZ, 0x5 ;  /* 0x00000005ff0c7424 */ /* 0x000fe200078e00ff */
[----:B------:R-:W-:-:S13]  /*f400*/  @P0 LEA R2, P1, R8, R14, 0x1 ;  /* 0x0000000e08020211 */ /* 0x000fda00078208ff */
[----:B------:R-:W-:Y:S05]  /*f410*/  WARPSYNC.COLLECTIVE R15, `(.L_x_13637) ;  /* 0x000000000f087348 */ /* 0x000fea0003c00000 */
[----:B------:R0:W1:Y:S02]  /*f420*/  SHFL.IDX P6, R14, R13, R12, R11 ;  /* 0x0000000c0d0e7389 */ /* 0x00006400000c000b */
[----:B01----:R-:W-:Y:S01]  /*f430*/  ENDCOLLECTIVE ;  /* 0x000000000000791b */ /* 0x003fe20003800000 */
.L_x_13637:
[----:B------:R-:W-:-:S05]  /*f440*/  @P0 IMAD.X R3, RZ, RZ, R6, P1 ;  /* 0x000000ffff030224 */ /* 0x000fca00008e0606 */
        /* <DEDUP_REMOVED lines=9> */
.L_x_13638:
[----:B------:R-:W-:Y:S05]  /*f4e0*/  BRA `(.L_x_13639) ;  /* 0xffffffcc00687947 */ /* 0x000fea000383ffff */
.L_x_13579:
[----:B------:R-:W-:Y:S02]  /*f4f0*/  IMAD.MOV.U32 R13, RZ, RZ, R5 ;  /* 0x000000ffff0d7224 */ /* 0x000fe400078e0005 */
[----:B------:R-:W-:Y:S02]  /*f500*/  IMAD.MOV.U32 R12, RZ, RZ, RZ ;  /* 0x000000ffff0c7224 */ /* 0x000fe400078e00ff */
[----:B------:R-:W-:Y:S02]  /*f510*/  IMAD.MOV.U32 R11, RZ, RZ, 0x181f ;  /* 0x0000181fff0b7424 */ /* 0x000fe400078e00ff */
[----:B------:R-:W-:Y:S02]  /*f520*/  IMAD.MOV.U32 R15, RZ, RZ, -0x1 ;  /* 0xffffffffff0f7424 */ /* 0x000fe400078e00ff */
[----:B------:R-:W-:-:S07]  /*f530*/  IMAD.U32 R4, RZ, RZ, UR42 ;  /* 0x0000002aff047e24 */ /* 0x000fce000f8e00ff */
[----:B-1----:R-:W-:Y:S05]  /*f540*/  WARPSYNC.COLLECTIVE R15, `(.L_x_13640) ;  /* 0x000000000f087348 */ /* 0x002fea0003c00000 */
[----:B------:R0:W2:Y:S02]  /*f550*/  SHFL.IDX P6, R14, R13, R12, R11 ;  /* 0x0000000c0d0e7389 */ /* 0x0000a400000c000b */
[----:B012---:R-:W-:Y:S01]  /*f560*/  ENDCOLLECTIVE ;  /* 0x000000000000791b */ /* 0x007fe20003800000 */
.L_x_13640:
[----:B------:R-:W-:-:S04]  /*f570*/  IMAD R4, R4, 0x80, R33 ;  /* 0x0000008004047824 */ /* 0x000fc800078e0221 */
[C---:B------:R-:W-:Y:S01]  /*f580*/  VIADD R6, R4.reuse, 0x10 ;  /* 0x0000001004067836 */ /* 0x040fe20000000000 */
[----:B------:R-:W-:Y:S01]  /*f590*/  ISETP.GE.AND P0, PT, R4, UR37, PT ;  /* 0x0000002504007c0c */ /* 0x000fe2000bf06270 */
[----:B------:R-:W-:Y:S02]  /*f5a0*/  IMAD.MOV.U32 R13, RZ, RZ, R0 ;  /* 0x000000ffff0d7224 */ /* 0x000fe400078e0000 */
[----:B------:R-:W-:-:S10]  /*f5b0*/  IMAD.MOV.U32 R2, RZ, RZ, R14 ;  /* 0x000000ffff027224 */ /* 0x000fd400078e000e */
[----:B------:R-:W-:Y:S05]  /*f5c0*/  WARPSYNC.COLLECTIVE R15, `(.L_x_13641) ;  /* 0x000000000f087348 */ /* 0x000fea0003c00000 */
[----:B------:R0:W1:Y:S02]  /*f5d0*/  SHFL.IDX P6, R14, R13, R12, R11 ;  /* 0x0000000c0d0e7389 */ /* 0x00006400000c000b */
[----:B01----:R-:W-:Y:S01]  /*f5e0*/  ENDCOLLECTIVE ;  /* 0x000000000000791b */ /* 0x003fe20003800000 */
.L_x_13641:
        /* <DEDUP_REMOVED lines=8> */
.L_x_13642:
        /* <DEDUP_REMOVED lines=10> */
.L_x_13643:
[----:B------:R-:W-:Y:S02]  /*f710*/  IMAD.MOV.U32 R13, RZ, RZ, R5 ;  /* 0x000000ffff0d7224 */ /* 0x000fe400078e0005 */
[----:B------:R-:W-:Y:S01]  /*f720*/  IMAD.MOV.U32 R12, RZ, RZ, 0x2 ;  /* 0x00000002ff0c7424 */ /* 0x000fe200078e00ff */
[----:B------:R-:W-:-:S13]  /*f730*/  @!P0 LEA R2, P1, R8, R14, 0x1 ;  /* 0x0000000e08028211 */ /* 0x000fda00078208ff */
[----:B------:R-:W-:Y:S05]  /*f740*/  WARPSYNC.COLLECTIVE R15, `(.L_x_13644) ;  /* 0x000000000f087348 */ /* 0x000fea0003c00000 */
[----:B------:R0:W1:Y:S02]  /*f750*/  SHFL.IDX P6, R14, R13, R12, R11 ;  /* 0x0000000c0d0e7389 */ /* 0x00006400000c000b */
[----:B01----:R-:W-:Y:S01]  /*f760*/  ENDCOLLECTIVE ;  /* 0x000000000000791b */ /* 0x003fe20003800000 */
.L_x_13644:
        /* <DEDUP_REMOVED lines=12> */
.L_x_13645:
[----:B------:R-:W-:Y:S02]  /*f830*/  IMAD.MOV.U32 R13, RZ, RZ, R5 ;  /* 0x000000ffff0d7224 */ /* 0x000fe400078e0005 */
[----:B------:R-:W-:Y:S01]  /*f840*/  IMAD.MOV.U32 R12, RZ, RZ, 0x3 ;  /* 0x00000003ff0c7424 */ /* 0x000fe200078e00ff */
[----:B------:R-:W-:-:S13]  /*f850*/  @!P0 LEA R2, P1, R8, R14, 0x1 ;  /* 0x0000000e08028211 */ /* 0x000fda00078208ff */
[----:B------:R-:W-:Y:S05]  /*f860*/  WARPSYNC.COLLECTIVE R15, `(.L_x_13646) ;  /* 0x000000000f087348 */ /* 0x000fea0003c00000 */
[----:B------:R0:W1:Y:S02]  /*f870*/  SHFL.IDX P6, R14, R13, R12, R11 ;  /* 0x0000000c0d0e7389 */ /* 0x00006400000c000b */
[----:B01----:R-:W-:Y:S01]  /*f880*/  ENDCOLLECTIVE ;  /* 0x000000000000791b */ /* 0x003fe20003800000 */
.L_x_13646:
[----:B------:R-:W-:Y:S02]  /*f890*/  @!P0 IMAD.X R3, RZ, RZ, R6, P1 ;  /* 0x000000ffff038224 */ /* 0x000fe400008e0606 */
[----:B------:R-:W-:-:S03]  /*f8a0*/  VIADD R6, R4, 0x30 ;  /* 0x0000003004067836 */ /* 0x000fc60000000000 */
[----:B------:R-:W-:Y:S01]  /*f8b0*/  @!PT LDS RZ, [RZ] ;  /* 0x00000000fffff984 */ /* 0x000fe20000000800 */
[----:B------:R-:W-:Y:S01]  /*f8c0*/  @!PT LDS RZ, [RZ] ;  /* 0x00000000fffff984 */ /* 0x000fe20000000800 */
[----:B------:R-:W-:Y:S01]  /*f8d0*/  @!PT LDS RZ, [RZ] ;  /* 0x00000000fffff984 */ /* 0x000fe20000000800 */
[----:B------:R0:W-:Y:S02]  /*f8e0*/  @!P0 LDGSTS.E.BYPASS.LTC128B.128 [R32+0x19400], desc[UR48][R2.64], !P5 ;  /* 0x1940000002208fae */ /* 0x0001e4000e901d70 */
[----:B------:R-:W-:Y:S01]  /*f8f0*/  ISETP.GE.AND P0, PT, R6, UR37, PT ;  /* 0x0000002506007c0c */ /* 0x000fe2000bf06270 */
[----:B------:R-:W-:Y:S01]  /*f900*/  IMAD.MOV.U32 R13, RZ, RZ, R0 ;  /* 0x000000ffff0d7224 */ /* 0x000fe200078e0000 */
[----:B------:R-:W-:-:S11]  /*f910*/  MOV R6, R14 ;  /* 0x0000000e00067202 */ /* 0x000fd60000000f00 */
[----:B0-----:R-:W-:Y:S05]  /*f920*/  WARPSYNC.COLLECTIVE R15, `(.L_x_13647) ;  /* 0x000000000f087348 */ /* 0x001fea0003c00000 */
[----:B------:R1:W2:Y:S02]  /*f930*/  SHFL.IDX P6, R14, R13, R12, R11 ;  /* 0x0000000c0d0e7389 */ /* 0x0002a400000c000b */
[----:B012---:R-:W-:Y:S01]  /*f940*/  ENDCOLLECTIVE ;  /* 0x000000000000791b */ /* 0x007fe20003800000 */
.L_x_13647:
[----:B------:R-:W-:Y:S02]  /*f950*/  IMAD.MOV.U32 R13, RZ, RZ, R5 ;  /* 0x000000ffff0d7224 */ /* 0x000fe400078e0005 */
[----:B------:R-:W-:Y:S01]  /*f960*/  IMAD.MOV.U32 R12, RZ, RZ, 0x4 ;  /* 0x00000004ff0c7424 */ /* 0x000fe200078e00ff */
[----:B------:R-:W-:-:S13]  /*f970*/  @!P0 LEA R2, P1, R8, R14, 0x1 ;  /* 0x0000000e08028211 */ /* 0x000fda00078208ff */
[----:B------:R-:W-:Y:S05]  /*f980*/  WARPSYNC.COLLECTIVE R15, `(.L_x_13648) ;  /* 0x000000000f087348 */ /* 0x000fea0003c00000 */
[----:B------:R0:W1:Y:S02]  /*f990*/  SHFL.IDX P6, R14, R13, R12, R11 ;  /* 0x0000000c0d0e7389 */ /* 0x00006400000c000b */
[----:B01----:R-:W-:Y:S01]  /*f9a0*/  ENDCOLLECTIVE ;  /* 0x000000000000791b */ /* 0x003fe20003800000 */
.L_x_13648:
        /* <DEDUP_REMOVED lines=12> */
.L_x_13649:
[----:B------:R-:W-:Y:S02]  /*fa70*/  IMAD.MOV.U32 R13, RZ, RZ, R5 ;  /* 0x000000ffff0d7224 */ /* 0x000fe400078e0005 */
[----:B------:R-:W-:Y:S01]  /*fa80*/  IMAD.MOV.U32 R12, RZ, RZ, 0x5 ;  /* 0x00000005ff0c7424 */ /* 0x000fe200078e00ff */
[----:B------:R-:W-:-:S13]  /*fa90*/  @!P0 LEA R2, P1, R8, R14, 0x1 ;  /* 0x0000000e08028211 */ /* 0x000fda00078208ff */
[----:B------:R-:W-:Y:S05]  /*faa0*/  WARPSYNC.COLLECTIVE R15, `(.L_x_13650) ;  /* 0x000000000f087348 */ /* 0x000fea0003c00000 */
[----:B------:R0:W1:Y:S02]  /*fab0*/  SHFL.IDX P6, R14, R13, R12, R11 ;  /* 0x0000000c0d0e7389 */ /* 0x00006400000c000b */
[----:B01----:R-:W-:Y:S01]  /*fac0*/  ENDCOLLECTIVE ;  /* 0x000000000000791b */ /* 0x003fe20003800000 */
.L_x_13650:
        /* <DEDUP_REMOVED lines=12> */
.L_x_13651:
[----:B------:R-:W-:Y:S02]  /*fb90*/  IMAD.MOV.U32 R13, RZ, RZ, R5 ;  /* 0x000000ffff0d7224 */ /* 0x000fe400078e0005 */
[----:B------:R-:W-:Y:S01]  /*fba0*/  IMAD.MOV.U32 R12, RZ, RZ, 0x6 ;  /* 0x00000006ff0c7424 */ /* 0x000fe200078e00ff */
[----:B------:R-:W-:-:S13]  /*fbb0*/  @!P0 LEA R2, P1, R8, R14, 0x1 ;  /* 0x0000000e08028211 */ /* 0x000fda00078208ff */
[----:B------:R-:W-:Y:S05]  /*fbc0*/  WARPSYNC.COLLECTIVE R15, `(.L_x_13652) ;  /* 0x000000000f087348 */ /* 0x000fea0003c00000 */
[----:B------:R0:W1:Y:S02]  /*fbd0*/  SHFL.IDX P6, R14, R13, R12, R11 ;  /* 0x0000000c0d0e7389 */ /* 0x00006400000c000b */
[----:B01----:R-:W-:Y:S01]  /*fbe0*/  ENDCOLLECTIVE ;  /* 0x000000000000791b */ /* 0x003fe20003800000 */
.L_x_13652:
        /* <DEDUP_REMOVED lines=12> */
.L_x_13653:
[----:B------:R-:W-:Y:S02]  /*fcb0*/  IMAD.MOV.U32 R13, RZ, RZ, R5 ;  /* 0x000000ffff0d7224 */ /* 0x000fe400078e0005 */
[----:B------:R-:W-:Y:S01]  /*fcc0*/  IMAD.MOV.U32 R12, RZ, RZ, 0x7 ;  /* 0x00000007ff0c7424 */ /* 0x000fe200078e00ff */
[----:B------:R-:W-:-:S13]  /*fcd0*/  @!P0 LEA R2, P1, R8, R14, 0x1 ;  /* 0x0000000e08028211 */ /* 0x000fda00078208ff */
[----:B------:R-:W-:Y:S05]  /*fce0*/  WARPSYNC.COLLECTIVE R15, `(.L_x_13654) ;  /* 0x000000000f087348 */ /* 0x000fea0003c00000 */
[----:B------:R0:W1:Y:S02]  /*fcf0*/  SHFL.IDX P6, R14, R13, R12, R11 ;  /* 0x0000000c0d0e7389 */ /* 0x00006400000c000b */
[----:B01----:R-:W-:Y:S01]  /*fd00*/  ENDCOLLECTIVE ;  /* 0x000000000000791b */ /* 0x003fe20003800000 */
.L_x_13654:
        /* <DEDUP_REMOVED lines=10> */
.L_x_13655:
[----:B------:R-:W-:Y:S05]  /*fdb0*/  BRA `(.L_x_13656) ;  /* 0xffffffcc008c7947 */ /* 0x000fea000383ffff */
.L_x_13582:
[----:B0-----:R0:W2:Y:S02]  /*fdc0*/  SYNCS.PHASECHK.TRANS64.TRYWAIT P0, [R16+URZ+0x22820], R3 ;  /* 0x02282003100075a7 */ /* 0x0010a4000800017f */
[----:B--2---:R-:W-:Y:S05]  /*fdd0*/  @!P0 NANOSLEEP.SYNCS 0x989680 ;  /* 0x009896800000895d */ /* 0x004fea0003900000 */
[----:B------:R-:W2:Y:S02]  /*fde0*/  @!P0 SYNCS.PHASECHK.TRANS64 P0, [R16+URZ+0x22820], R3 ;  /* 0x02282003100085a7 */ /* 0x000ea4000800007f */
[----:B--2---:R-:W-:Y:S05]  /*fdf0*/  @!P0 BRA `(.L_x_13582) ;  /* 0xfffffffc00f08947 */ /* 0x004fea000383ffff */
[----:B------:R-:W-:Y:S05]  /*fe00*/  BRA `(.L_x_13657) ;  /* 0xffffffcc00e87947 */ /* 0x000fea000383ffff */
.L_x_13585:
[----:B0-----:R0:W2:Y:S02]  /*fe10*/  SYNCS.PHASECHK.TRANS64.TRYWAIT P0, [R22+URZ+0x22860], R3 ;  /* 0x02286003160075a7 */ /* 0x0010a4000800017f */
[----:B--2---:R-:W-:Y:S05]  /*fe20*/  @!P0 NANOSLEEP.SYNCS 0x989680 ;  /* 0x009896800000895d */ /* 0x004fea0003900000 */
[----:B------:R-:W2:Y:S02]  /*fe30*/  @!P0 SYNCS.PHASECHK.TRANS64 P0, [R22+URZ+0x22860], R3 ;  /* 0x02286003160085a7 */ /* 0x000ea4000800007f */
[----:B--2---:R-:W-:Y:S05]  /*fe40*/  @!P0 BRA `(.L_x_13585) ;  /* 0xfffffffc00f08947 */ /* 0x004fea000383ffff */
[----:B------:R-:W-:Y:S05]  /*fe50*/  BRA `(.L_x_13658) ;  /* 0xffffffcc00f87947 */ /* 0x000fea000383ffff */
.L_x_13586:
        /* <DEDUP_REMOVED lines=8> */
.L_x_13660:
[----:B------:R-:W-:Y:S05]  /*fee0*/  BSYNC B0 ;  /* 0x0000000000007941 */ /* 0x000fea0003800000 */
.L_x_13659:
        /* <DEDUP_REMOVED lines=12> */
.L_x_13661:
[----:B------:R-:W-:Y:S01]  /*ffb0*/  IMAD.MOV.U32 R13, RZ, RZ, R6 ;  /* 0x000000ffff0d7224 */ /* 0x000fe200078e0006 */
[----:B------:R-:W-:Y:S01]  /*ffc0*/  MOV R12, 0x1 ;  /* 0x00000001000c7802 */ /* 0x000fe20000000f00 */
[----:B------:R-:W-:-:S05]  /*ffd0*/  IMAD.SHL.U32 R8, R8, 0x8, RZ ;  /* 0x0000000808087824 */ /* 0x000fca00078e00ff */
[----:B------:R-:W-:-:S05]  /*ffe0*/  LOP3.LUT R8, R8, 0x38, RZ, 0xc0, !PT ;  /* 0x0000003808087812 */ /* 0x000fca00078ec0ff */
[----:B------:R-:W-:-:S05]  /*fff0*/  IMAD.SHL.U32 R0, R8, 0x2, RZ ;  /* 0x0000000208007824 */ /* 0x000fca00078e00ff */
[----:B------:R-:W-:-:S13]  /*10000*/  IADD3 R2, P0, R14, R0, RZ ;  /* 0x000000000e027210 */ /* 0x000fda0007f1e0ff */
[----:B------:R-:W-:Y:S05]  /*10010*/  WARPSYNC.COLLECTIVE R15, `(.L_x_13662) ;  /* 0x000000000f087348 */ /* 0x000fea0003c00000 */
[----:B------:R0:W1:Y:S02]  /*10020*/  SHFL.IDX P6, R14, R13, R12, R11 ;  /* 0x0000000c0d0e7389 */ /* 0x00006400000c000b */
[----:B01----:R-:W-:Y:S01]  /*10030*/  ENDCOLLECTIVE ;  /* 0x000000000000791b */ /* 0x003fe20003800000 */
.L_x_13662:
        /* <DEDUP_REMOVED lines=19> */
.L_x_13663:
[----:B------:R-:W-:Y:S02]  /*10170*/  IMAD.MOV.U32 R13, RZ, RZ, R6 ;  /* 0x000000ffff0d7224 */ /* 0x000fe400078e0006 */
[----:B------:R-:W-:Y:S01]  /*10180*/  IMAD.MOV.U32 R12, RZ, RZ, 0x2 ;  /* 0x00000002ff0c7424 */ /* 0x000fe200078e00ff */
[----:B------:R-:W-:-:S13]  /*10190*/  IADD3 R2, P3, R14, R0, RZ ;  /* 0x000000000e027210 */ /* 0x000fda0007f7e0ff */
[----:B------:R-:W-:Y:S05]  /*101a0*/  WARPSYNC.COLLECTIVE R15, `(.L_x_13664) ;  /* 0x000000000f087348 */ /* 0x000fea0003c00000 */
[----:B------:R0:W1:Y:S02]  /*101b0*/  SHFL.IDX P6, R14, R13, R12, R11 ;  /* 0x0000000c0d0e7389 */ /* 0x00006400000c000b */
[----:B01----:R-:W-:Y:S01]  /*101c0*/  ENDCOLLECTIVE ;  /* 0x000000000000791b */ /* 0x003fe20003800000 */
.L_x_13664:
        /* <DEDUP_REMOVED lines=17> */
.L_x_13665:
[----:B------:R-:W-:Y:S02]  /*102e0*/  IMAD.MOV.U32 R13, RZ, RZ, R6 ;  /* 0x000000ffff0d7224 */ /* 0x000fe400078e0006 */
[----:B------:R-:W-:Y:S01]  /*102f0*/  IMAD.MOV.U32 R12, RZ, RZ, 0x3 ;  /* 0x00000003ff0c7424 */ /* 0x000fe200078e00ff */
[----:B------:R-:W-:-:S13]  /*10300*/  IADD3 R2, P3, R14, R0, RZ ;  /* 0x000000000e027210 */ /* 0x000fda0007f7e0ff */
[----:B------:R-:W-:Y:S05]  /*10310*/  WARPSYNC.COLLECTIVE R15, `(.L_x_13666) ;  /* 0x000000000f087348 */ /* 0x000fea0003c00000 */
[----:B------:R0:W1:Y:S02]  /*10320*/  SHFL.IDX P6, R14, R13, R12, R11 ;  /* 0x0000000c0d0e7389 */ /* 0x00006400000c000b */
[----:B01----:R-:W-:Y:S01]  /*10330*/  ENDCOLLECTIVE ;  /* 0x000000000000791b */ /* 0x003fe20003800000 */
.L_x_13666:
        /* <DEDUP_REMOVED lines=17> */
.L_x_13667:
[----:B------:R-:W-:Y:S02]  /*10450*/  IMAD.MOV.U32 R13, RZ, RZ, R6 ;  /* 0x000000ffff0d7224 */ /* 0x000fe400078e0006 */
[----:B------:R-:W-:Y:S01]  /*10460*/  IMAD.MOV.U32 R12, RZ, RZ, 0x4 ;  /* 0x00000004ff0c7424 */ /* 0x000fe200078e00ff */
[----:B------:R-:W-:-:S13]  /*10470*/  IADD3 R2, P3, R14, R0, RZ ;  /* 0x000000000e027210 */ /* 0x000fda0007f7e0ff */
[----:B------:R-:W-:Y:S05]  /*10480*/  WARPSYNC.COLLECTIVE R15, `(.L_x_13668) ;  /* 0x000000000f087348 */ /* 0x000fea0003c00000 */
[----:B------:R0:W1:Y:S02]  /*10490*/  SHFL.IDX P6, R14, R13, R12, R11 ;  /* 0x0000000c0d0e7389 */ /* 0x00006400000c000b */
[----:B01----:R-:W-:Y:S01]  /*104a0*/  ENDCOLLECTIVE ;  /* 0x000000000000791b */ /* 0x003fe20003800000 */
.L_x_13668:
        /* <DEDUP_REMOVED lines=17> */
.L_x_13669:
[----:B------:R-:W-:Y:S02]  /*105c0*/  IMAD.MOV.U32 R13, RZ, RZ, R6 ;  /* 0x000000ffff0d7224 */ /* 0x000fe400078e0006 */
[----:B------:R-:W-:Y:S01]  /*105d0*/  IMAD.MOV.U32 R12, RZ, RZ, 0x5 ;  /* 0x00000005ff0c7424 */ /* 0x000fe200078e00ff */
[----:B------:R-:W-:-:S13]  /*105e0*/  IADD3 R2, P3, R14, R0, RZ ;  /* 0x000000000e027210 */ /* 0x000fda0007f7e0ff */
[----:B------:R-:W-:Y:S05]  /*105f0*/  WARPSYNC.COLLECTIVE R15, `(.L_x_13670) ;  /* 0x000000000f087348 */ /* 0x000fea0003c00000 */
[----:B------:R0:W1:Y:S02]  /*10600*/  SHFL.IDX P6, R14, R13, R12, R11 ;  /* 0x0000000c0d0e7389 */ /* 0x00006400000c000b */
[----:B01----:R-:W-:Y:S01]  /*10610*/  ENDCOLLECTIVE ;  /* 0x000000000000791b */ /* 0x003fe20003800000 */
.L_x_13670:
        /* <DEDUP_REMOVED lines=12> */
.L_x_13671:
        /* <DEDUP_REMOVED lines=9> */
.L_x_13592:
[----:B0-----:R0:W1:Y:S02]  /*10770*/  SYNCS.PHASECHK.TRANS64.TRYWAIT P0, [R10+URZ+0x22840], R24 ;  /* 0x022840180a0075a7 */ /* 0x001064000800017f */
[----:B-1----:R-:W-:Y:S05]  /*10780*/  @!P0 NANOSLEEP.SYNCS 0x989680 ;  /* 0x009896800000895d */ /* 0x002fea0003900000 */
[----:B------:R-:W1:Y:S02]  /*10790*/  @!P0 SYNCS.PHASECHK.TRANS64 P0, [R10+URZ+0x22840], R24 ;  /* 0x022840180a0085a7 */ /* 0x000e64000800007f */
[----:B-1----:R-:W-:Y:S05]  /*107a0*/  @!P0 BRA `(.L_x_13592) ;  /* 0xfffffffc00f08947 */ /* 0x002fea000383ffff */
[----:B------:R-:W-:Y:S05]  /*107b0*/  BRA `(.L_x_13673) ;  /* 0xffffffd0005c7947 */ /* 0x000fea000383ffff */
.L_x_13593:
        /* <DEDUP_REMOVED lines=8> */
.L_x_13675:
[----:B------:R-:W-:Y:S05]  /*10840*/  BSYNC B1 ;  /* 0x0000000000017941 */ /* 0x000fea0003800000 */
.L_x_13674:
        /* <DEDUP_REMOVED lines=9> */
.L_x_13676:
[----:B------:R-:W-:Y:S02]  /*108e0*/  IMAD.MOV.U32 R13, RZ, RZ, R21 ;  /* 0x000000ffff0d7224 */ /* 0x000fe400078e0015 */
[----:B------:R-:W-:Y:S01]  /*108f0*/  IMAD.MOV.U32 R12, RZ, RZ, 0x1 ;  /* 0x00000001ff0c7424 */ /* 0x000fe200078e00ff */
[----:B------:R-:W-:-:S13]  /*10900*/  IADD3 R2, P0, R14, R0, RZ ;  /* 0x000000000e027210 */ /* 0x000fda0007f1e0ff */
[----:B------:R-:W-:Y:S05]  /*10910*/  WARPSYNC.COLLECTIVE R15, `(.L_x_13677) ;  /* 0x000000000f087348 */ /* 0x000fea0003c00000 */
[----:B------:R0:W1:Y:S02]  /*10920*/  SHFL.IDX P6, R14, R13, R12, R11 ;  /* 0x0000000c0d0e7389 */ /* 0x00006400000c000b */
[----:B01----:R-:W-:Y:S01]  /*10930*/  ENDCOLLECTIVE ;  /* 0x000000000000791b */ /* 0x003fe20003800000 */
.L_x_13677:
        /* <DEDUP_REMOVED lines=10> */
.L_x_13678:
[----:B------:R-:W-:Y:S02]  /*109e0*/  IMAD.MOV.U32 R13, RZ, RZ, R21 ;  /* 0x000000ffff0d7224 */ /* 0x000fe400078e0015 */
[----:B------:R-:W-:Y:S02]  /*109f0*/  IMAD.MOV.U32 R12, RZ, RZ, 0x2 ;  /* 0x00000002ff0c7424 */ /* 0x000fe400078e00ff */
[----:B------:R-:W-:-:S07]  /*10a00*/  IMAD.MOV.U32 R6, RZ, RZ, R14 ;  /* 0x000000ffff067224 */ /* 0x000fce00078e000e */
[----:B------:R-:W-:Y:S05]  /*10a10*/  WARPSYNC.COLLECTIVE R15, `(.L_x_13679) ;  /* 0x000000000f087348 */ /* 0x000fea0003c00000 */
[----:B------:R0:W1:Y:S02]  /*10a20*/  SHFL.IDX P6, R14, R13, R12, R11 ;  /* 0x0000000c0d0e7389 */ /* 0x00006400000c000b */
[----:B01----:R-:W-:Y:S01]  /*10a30*/  ENDCOLLECTIVE ;  /* 0x000000000000791b */ /* 0x003fe20003800000 */
.L_x_13679:
[----:B------:R-:W-:-:S04]  /*10a40*/  IADD3 R2, P0, R6, R0, RZ ;  /* 0x0000000006027210 */ /* 0x000fc80007f1e0ff */
[----:B------:R-:W-:-:S05]  /*10a50*/  IADD3.X R3, RZ, R7, RZ, P0, !PT ;  /* 0x00000007ff037210 */ /* 0x000fca00007fe4ff */
        /* <DEDUP_REMOVED lines=9> */
.L_x_13680:
[----:B------:R-:W-:Y:S02]  /*10af0*/  IMAD.MOV.U32 R13, RZ, RZ, R21 ;  /* 0x000000ffff0d7224 */ /* 0x000fe400078e0015 */
[----:B------:R-:W-:Y:S01]  /*10b00*/  IMAD.MOV.U32 R12, RZ, RZ, 0x3 ;  /* 0x00000003ff0c7424 */ /* 0x000fe200078e00ff */
[----:B------:R-:W-:-:S13]  /*10b10*/  IADD3 R2, P0, R14, R0, RZ ;  /* 0x000000000e027210 */ /* 0x000fda0007f1e0ff */
[----:B------:R-:W-:Y:S05]  /*10b20*/  WARPSYNC.COLLECTIVE R15, `(.L_x_13681) ;  /* 0x000000000f087348 */ /* 0x000fea0003c00000 */
[----:B------:R0:W1:Y:S02]  /*10b30*/  SHFL.IDX P6, R14, R13, R12, R11 ;  /* 0x0000000c0d0e7389 */ /* 0x00006400000c000b */
[----:B01----:R-:W-:Y:S01]  /*10b40*/  ENDCOLLECTIVE ;  /* 0x000000000000791b */ /* 0x003fe20003800000 */
.L_x_13681:
        /* <DEDUP_REMOVED lines=10> */
.L_x_13682:
[----:B------:R-:W-:Y:S02]  /*10bf0*/  IMAD.MOV.U32 R13, RZ, RZ, R21 ;  /* 0x000000ffff0d7224 */ /* 0x000fe400078e0015 */
[----:B------:R-:W-:Y:S01]  /*10c00*/  IMAD.MOV.U32 R12, RZ, RZ, 0x4 ;  /* 0x00000004ff0c7424 */ /* 0x000fe200078e00ff */
[----:B------:R-:W-:-:S13]  /*10c10*/  IADD3 R2, P0, R14, R0, RZ ;  /* 0x000000000e027210 */ /* 0x000fda0007f1e0ff */
[----:B------:R-:W-:Y:S05]  /*10c20*/  WARPSYNC.COLLECTIVE R15, `(.L_x_13683) ;  /* 0x000000000f087348 */ /* 0x000fea0003c00000 */
[----:B------:R0:W1:Y:S02]  /*10c30*/  SHFL.IDX P6, R14, R13, R12, R11 ;  /* 0x0000000c0d0e7389 */ /* 0x00006400000c000b */
[----:B01----:R-:W-:Y:S01]  /*10c40*/  ENDCOLLECTIVE ;  /* 0x000000000000791b */ /* 0x003fe20003800000 */
.L_x_13683:
        /* <DEDUP_REMOVED lines=10> */
.L_x_13684:
[----:B------:R-:W-:Y:S02]  /*10cf0*/  IMAD.MOV.U32 R13, RZ, RZ, R21 ;  /* 0x000000ffff0d7224 */ /* 0x000fe400078e0015 */
[----:B------:R-:W-:Y:S01]  /*10d00*/  IMAD.MOV.U32 R12, RZ, RZ, 0x5 ;  /* 0x00000005ff0c7424 */ /* 0x000fe200078e00ff */
[----:B------:R-:W-:-:S13]  /*10d10*/  IADD3 R2, P0, R14, R0, RZ ;  /* 0x000000000e027210 */ /* 0x000fda0007f1e0ff */
[----:B------:R-:W-:Y:S05]  /*10d20*/  WARPSYNC.COLLECTIVE R15, `(.L_x_13685) ;  /* 0x000000000f087348 */ /* 0x000fea0003c00000 */
[----:B------:R0:W1:Y:S02]  /*10d30*/  SHFL.IDX P6, R14, R13, R12, R11 ;  /* 0x0000000c0d0e7389 */ /* 0x00006400000c000b */
[----:B01----:R-:W-:Y:S01]  /*10d40*/  ENDCOLLECTIVE ;  /* 0x000000000000791b */ /* 0x003fe20003800000 */
.L_x_13685:
        /* <DEDUP_REMOVED lines=10> */
.L_x_13686:
[----:B------:R-:W-:Y:S05]  /*10df0*/  BRA `(.L_x_13687) ;  /* 0xffffffcc009c7947 */ /* 0x000fea000383ffff */
.L_x_13598:
[----:B--2---:R2:W3:Y:S02]  /*10e00*/  SYNCS.PHASECHK.TRANS64.TRYWAIT P0, [R10+URZ+0x22860], R24 ;  /* 0x022860180a0075a7 */ /* 0x0044e4000800017f */
[----:B---3--:R-:W-:Y:S05]  /*10e10*/  @!P0 NANOSLEEP.SYNCS 0x989680 ;  /* 0x009896800000895d */ /* 0x008fea0003900000 */
[----:B------:R-:W3:Y:S02]  /*10e20*/  @!P0 SYNCS.PHASECHK.TRANS64 P0, [R10+URZ+0x22860], R24 ;  /* 0x022860180a0085a7 */ /* 0x000ee4000800007f */
[----:B---3--:R-:W-:Y:S05]  /*10e30*/  @!P0 BRA `(.L_x_13598) ;  /* 0xfffffffc00f08947 */ /* 0x008fea000383ffff */
[----:B------:R-:W-:Y:S05]  /*10e40*/  BRA `(.L_x_13688) ;  /* 0xffffffcc00ec7947 */ /* 0x000fea000383ffff */
.L_x_13599:
        /* <DEDUP_REMOVED lines=8> */
.L_x_13690:
[----:B------:R-:W-:Y:S05]  /*10ed0*/  BSYNC B1 ;  /* 0x0000000000017941 */ /* 0x000fea0003800000 */
.L_x_13689:
        /* <DEDUP_REMOVED lines=9> */
.L_x_13691:
[----:B------:R-:W-:Y:S02]  /*10f70*/  IMAD.MOV.U32 R13, RZ, RZ, R23 ;  /* 0x000000ffff0d7224 */ /* 0x000fe400078e0017 */
[----:B------:R-:W-:Y:S01]  /*10f80*/  IMAD.MOV.U32 R12, RZ, RZ, 0x1 ;  /* 0x00000001ff0c7424 */ /* 0x000fe200078e00ff */
[----:B------:R-:W-:-:S13]  /*10f90*/  IADD3 R2, P0, R14, R0, RZ ;  /* 0x000000000e027210 */ /* 0x000fda0007f1e0ff */
[----:B------:R-:W-:Y:S05]  /*10fa0*/  WARPSYNC.COLLECTIVE R15, `(.L_x_13692) ;  /* 0x000000000f087348 */ /* 0x000fea0003c00000 */
[----:B------:R0:W1:Y:S02]  /*10fb0*/  SHFL.IDX P6, R14, R13, R12, R11 ;  /* 0x0000000c0d0e7389 */ /* 0x00006400000c000b */
[----:B01----:R-:W-:Y:S01]  /*10fc0*/  ENDCOLLECTIVE ;  /* 0x000000000000791b */ /* 0x003fe20003800000 */
.L_x_13692:
        /* <DEDUP_REMOVED lines=13> */
.L_x_13693:
[----:B------:R-:W-:Y:S02]  /*110a0*/  IMAD.MOV.U32 R13, RZ, RZ, R23 ;  /* 0x000000ffff0d7224 */ /* 0x000fe400078e0017 */
[----:B------:R-:W-:Y:S01]  /*110b0*/  IMAD.MOV.U32 R12, RZ, RZ, 0x2 ;  /* 0x00000002ff0c7424 */ /* 0x000fe200078e00ff */
[----:B------:R-:W-:-:S13]  /*110c0*/  IADD3 R2, P0, R14, R0, RZ ;  /* 0x000000000e027210 */ /* 0x000fda0007f1e0ff */
[----:B------:R-:W-:Y:S05]  /*110d0*/  WARPSYNC.COLLECTIVE R15, `(.L_x_13694) ;  /* 0x000000000f087348 */ /* 0x000fea0003c00000 */
[----:B------:R0:W1:Y:S02]  /*110e0*/  SHFL.IDX P6, R14, R13, R12, R11 ;  /* 0x0000000c0d0e7389 */ /* 0x00006400000c000b */
[----:B01----:R-:W-:Y:S01]  /*110f0*/  ENDCOLLECTIVE ;  /* 0x000000000000791b */ /* 0x003fe20003800000 */
.L_x_13694:
        /* <DEDUP_REMOVED lines=13> */
.L_x_13695:
[----:B------:R-:W-:Y:S02]  /*111d0*/  IMAD.MOV.U32 R13, RZ, RZ, R23 ;  /* 0x000000ffff0d7224 */ /* 0x000fe400078e0017 */
[----:B------:R-:W-:Y:S01]  /*111e0*/  IMAD.MOV.U32 R12, RZ, RZ, 0x3 ;  /* 0x00000003ff0c7424 */ /* 0x000fe200078e00ff */
[----:B------:R-:W-:-:S13]  /*111f0*/  IADD3 R2, P0, R14, R0, RZ ;  /* 0x000000000e027210 */ /* 0x000fda0007f1e0ff */
[----:B------:R-:W-:Y:S05]  /*11200*/  WARPSYNC.COLLECTIVE R15, `(.L_x_13696) ;  /* 0x000000000f087348 */ /* 0x000fea0003c00000 */
[----:B------:R0:W1:Y:S02]  /*11210*/  SHFL.IDX P6, R14, R13, R12, R11 ;  /* 0x0000000c0d0e7389 */ /* 0x00006400000c000b */
[----:B01----:R-:W-:Y:S01]  /*11220*/  ENDCOLLECTIVE ;  /* 0x000000000000791b */ /* 0x003fe20003800000 */
.L_x_13696:
        /* <DEDUP_REMOVED lines=13> */
.L_x_13697:
[----:B------:R-:W-:Y:S02]  /*11300*/  IMAD.MOV.U32 R13, RZ, RZ, R23 ;  /* 0x000000ffff0d7224 */ /* 0x000fe400078e0017 */
[----:B------:R-:W-:Y:S01]  /*11310*/  IMAD.MOV.U32 R12, RZ, RZ, 0x4 ;  /* 0x00000004ff0c7424 */ /* 0x000fe200078e00ff */
[----:B------:R-:W-:-:S13]  /*11320*/  IADD3 R2, P0, R14, R0, RZ ;  /* 0x000000000e027210 */ /* 0x000fda0007f1e0ff */
[----:B------:R-:W-:Y:S05]  /*11330*/  WARPSYNC.COLLECTIVE R15, `(.L_x_13698) ;  /* 0x000000000f087348 */ /* 0x000fea0003c00000 */
[----:B------:R0:W1:Y:S02]  /*11340*/  SHFL.IDX P6, R14, R13, R12, R11 ;  /* 0x0000000c0d0e7389 */ /* 0x00006400000c000b */
[----:B01----:R-:W-:Y:S01]  /*11350*/  ENDCOLLECTIVE ;  /* 0x000000000000791b */ /* 0x003fe20003800000 */
.L_x_13698:
        /* <DEDUP_REMOVED lines=13> */
.L_x_13699:
[----:B------:R-:W-:Y:S01]  /*11430*/  IMAD.MOV.U32 R13, RZ, RZ, R23 ;  /* 0x000000ffff0d7224 */ /* 0x000fe200078e0017 */
[----:B------:R-:W-:Y:S02]  /*11440*/  MOV R12, 0x5 ;  /* 0x00000005000c7802 */ /* 0x000fe40000000f00 */
[----:B------:R-:W-:-:S13]  /*11450*/  IADD3 R2, P0, R14, R0, RZ ;  /* 0x000000000e027210 */ /* 0x000fda0007f1e0ff */
[----:B------:R-:W-:Y:S05]  /*11460*/  WARPSYNC.COLLECTIVE R15, `(.L_x_13700) ;  /* 0x000000000f087348 */ /* 0x000fea0003c00000 */
[----:B------:R0:W1:Y:S02]  /*11470*/  SHFL.IDX P6, R14, R13, R12, R11 ;  /* 0x0000000c0d0e7389 */ /* 0x00006400000c000b */
[----:B01----:R-:W-:Y:S01]  /*11480*/  ENDCOLLECTIVE ;  /* 0x000000000000791b */ /* 0x003fe20003800000 */
.L_x_13700:
        /* <DEDUP_REMOVED lines=13> */
.L_x_13701:
[----:B------:R-:W-:Y:S05]  /*11560*/  BRA `(.L_x_13702) ;  /* 0xffffffcc00387947 */ /* 0x000fea000383ffff */
.L_x_13607:
        /* <DEDUP_REMOVED lines=8> */
.L_x_13704:
[----:B------:R-:W-:Y:S05]  /*115f0*/  BSYNC B0 ;  /* 0x0000000000007941 */ /* 0x000fea0003800000 */
.L_x_13703:
[----:B------:R-:W-:Y:S05]  /*11600*/  BRA `(.L_x_13705) ;  /* 0xffffffd0000c7947 */ /* 0x000fea000383ffff */
.L_x_13610:
[----:B---3--:R3:W4:Y:S02]  /*11610*/  SYNCS.PHASECHK.TRANS64.TRYWAIT P0, [R5+URZ+0x22820], R0 ;  /* 0x02282000050075a7 */ /* 0x008724000800017f */
[----:B----4-:R-:W-:Y:S05]  /*11620*/  @!P0 NANOSLEEP.SYNCS 0x989680 ;  /* 0x009896800000895d */ /* 0x010fea0003900000 */
[----:B------:R-:W4:Y:S02]  /*11630*/  @!P0 SYNCS.PHASECHK.TRANS64 P0, [R5+URZ+0x22820], R0 ;  /* 0x02282000050085a7 */ /* 0x000f24000800007f */
[----:B----4-:R-:W-:Y:S05]  /*11640*/  @!P0 BRA `(.L_x_13610) ;  /* 0xfffffffc00f08947 */ /* 0x010fea000383ffff */
[----:B------:R-:W-:Y:S05]  /*11650*/  BRA `(.L_x_13706) ;  /* 0xffffffd000547947 */ /* 0x000fea000383ffff */
.L_x_13611:
        /* <DEDUP_REMOVED lines=11> */
.L_x_13708:
[----:B------:R-:W-:Y:S05]  /*11710*/  BSYNC B0 ;  /* 0x0000000000007941 */ /* 0x000fea0003800000 */
.L_x_13707:
[----:B------:R-:W-:Y:S05]  /*11720*/  BRA `(.L_x_13709) ;  /* 0xffffffd0003c7947 */ /* 0x000fea000383ffff */
.L_x_13614:
[----:B------:R-:W-:Y:S01]  /*11730*/  BSSY B1, `(.L_x_13710) ;  /* 0x0000006000017945 */ /* 0x000fe20003800000 */
[----:B------:R-:W-:-:S07]  /*11740*/  IMAD.MOV.U32 R15, RZ, RZ, -0x1 ;  /* 0xffffffffff0f7424 */ /* 0x000fce00078e00ff */
[----:B0123-5:R-:W-:Y:S05]  /*11750*/  WARPSYNC.COLLECTIVE R15, `(.L_x_13711) ;  /* 0x000000000f0c7348 */ /* 0x02ffea0003c00000 */
[----:B------:R-:W-:Y:S02]  /*11760*/  ELECT P6, UR62, PT ;  /* 0x00000000003e782f */ /* 0x000fe400038c0000 */
[----:B------:R-:W-:Y:S01]  /*11770*/  MOV R14, UR62 ;  /* 0x0000003e000e7c02 */ /* 0x000fe20008000f00 */
[----:B0123-5:R-:W-:Y:S10]  /*11780*/  ENDCOLLECTIVE ;  /* 0x000000000000791b */ /* 0x02fff40003800000 */
.L_x_13711:
[----:B------:R-:W-:Y:S05]  /*11790*/  BSYNC B1 ;  /* 0x0000000000017941 */ /* 0x000fea0003800000 */
.L_x_13710:
[----:B------:R-:W-:Y:S05]  /*117a0*/  BRA `(.L_x_13712) ;  /* 0xffffffd000347947 */ /* 0x000fea000383ffff */
.L_x_13616:
[----:B---3--:R3:W4:Y:S02]  /*117b0*/  SYNCS.PHASECHK.TRANS64.TRYWAIT P1, [R3+URZ+0x22840], R2 ;  /* 0x02284002030075a7 */ /* 0x008724000802017f */
[----:B----4-:R-:W-:Y:S05]  /*117c0*/  @!P1 NANOSLEEP.SYNCS 0x989680 ;  /* 0x009896800000995d */ /* 0x010fea0003900000 */
[----:B------:R-:W4:Y:S02]  /*117d0*/  @!P1 SYNCS.PHASECHK.TRANS64 P1, [R3+URZ+0x22840], R2 ;  /* 0x02284002030095a7 */ /* 0x000f24000802007f */
[----:B----4-:R-:W-:Y:S05]  /*117e0*/  @!P1 BRA `(.L_x_13616) ;  /* 0xfffffffc00f09947 */ /* 0x010fea000383ffff */
[----:B------:R-:W-:Y:S05]  /*117f0*/  BRA `(.L_x_13713) ;  /* 0xffffffd000547947 */ /* 0x000fea000383ffff */
.L_x_13618:
[----:B----4-:R4:W0:Y:S02]  /*11800*/  SYNCS.PHASECHK.TRANS64.TRYWAIT P1, [R5+URZ+0x22840], R0 ;  /* 0x02284000050075a7 */ /* 0x010824000802017f */
[----:B0-----:R-:W-:Y:S05]  /*11810*/  @!P1 NANOSLEEP.SYNCS 0x989680 ;  /* 0x009896800000995d */ /* 0x001fea0003900000 */
[----:B------:R-:W0:Y:S02]  /*11820*/  @!P1 SYNCS.PHASECHK.TRANS64 P1, [R5+URZ+0x22840], R0 ;  /* 0x02284000050095a7 */ /* 0x000e24000802007f */
[----:B0-----:R-:W-:Y:S05]  /*11830*/  @!P1 BRA `(.L_x_13618) ;  /* 0xfffffffc00f09947 */ /* 0x001fea000383ffff */
[----:B------:R-:W-:Y:S05]  /*11840*/  BRA `(.L_x_13714) ;  /* 0xffffffd000607947 */ /* 0x000fea000383ffff */
.L_x_13620:
[----:B------:R0:W0:Y:S02]  /*11850*/  SYNCS.PHASECHK.TRANS64.TRYWAIT P1, [R3+URZ+0x22860], R2 ;  /* 0x02286002030075a7 */ /* 0x000024000802017f */
[----:B0-----:R-:W-:Y:S05]  /*11860*/  @!P1 NANOSLEEP.SYNCS 0x989680 ;  /* 0x009896800000995d */ /* 0x001fea0003900000 */
[----:B------:R-:W0:Y:S02]  /*11870*/  @!P1 SYNCS.PHASECHK.TRANS64 P1, [R3+URZ+0x22860], R2 ;  /* 0x02286002030095a7 */ /* 0x000e24000802007f */
[----:B0-----:R-:W-:Y:S05]  /*11880*/  @!P1 BRA `(.L_x_13620) ;  /* 0xfffffffc00f09947 */ /* 0x001fea000383ffff */
[----:B------:R-:W-:Y:S05]  /*11890*/  BRA `(.L_x_13715) ;  /* 0xffffffd0005c7947 */ /* 0x000fea000383ffff */
.L_x_13716:
        /* <DEDUP_REMOVED lines=14> */
.L_x_15567:


//--------------------- .text._ZN7cutlass13device_kernelIN5flash11enable_sm90INS1_16FlashAttnFwdSm90INS1_25CollectiveMainloopFwdSm90ILi2EN4cute5tupleIJNS5_1CILi1EEES8_S8_EEENS6_IJNS7_ILi128EEENS7_ILi96EEENS7_ILi64EEEEEELi256ENS_6half_tEfNS_4arch4Sm90ELb1ELb0ELb0ELb0ELb1ELb0ELb1ELb1ELb0ELb1ELb0ELb0EEENS1_21CollectiveEpilogueFwdINS6_IJSA_NS7_ILi256EEESB_EEES9_SE_SG_Li256ELb0ELb1ELb0ELb0EEENS1_30DynamicPersistentTileSchedulerILi256ELi128ELb0ELb1ELb1EEEEEEEEEvNT_6ParamsE --------------------------
	.section	.text._ZN7cutlass13device_kernelIN5flash11enable_sm90INS1_16FlashAttnFwdSm90INS1_25CollectiveMainloopFwdSm90ILi2EN4cute5tupleIJNS5_1CILi1EEES8_S8_EEENS6_IJNS7_ILi128EEENS7_ILi96EEENS7_ILi64EEEEEELi256ENS_6half_tEfNS_4arch4Sm90ELb1ELb0ELb0ELb0ELb1ELb0ELb1ELb1ELb0ELb1ELb0ELb0EEENS1_21CollectiveEpilogueFwdINS6_IJSA_NS7_ILi256EEESB_EEES9_SE_SG_Li256ELb0ELb1ELb0ELb0EEENS1_30DynamicPersistentTileSchedulerILi256ELi128ELb0ELb1ELb1EEEEEEEEEvNT_6ParamsE,"ax",@progbits
	.align	128
.text._ZN7cutlass13device_kernelIN5flash11enable_sm90INS1_16FlashAttnFwdSm90INS1_25CollectiveMainloopFwdSm90ILi2EN4cute5tupleIJNS5_1CILi1EEES8_S8_EEENS6_IJNS7_ILi128EEENS7_ILi96EEENS7_ILi64EEEEEELi256ENS_6half_tEfNS_4arch4Sm90ELb1ELb0ELb0ELb0ELb1ELb0ELb1ELb1ELb0ELb1ELb0ELb0EEENS1_21CollectiveEpilogueFwdINS6_IJSA_NS7_ILi256EEESB_EEES9_SE_SG_Li256ELb0ELb1ELb0ELb0EEENS1_30DynamicPersistentTileSchedulerILi256ELi128ELb0ELb1ELb1EEEEEEEEEvNT_6ParamsE:
        .type           _ZN7cutlass13device_kernelIN5flash11enable_sm90INS1_16FlashAttnFwdSm90INS1_25CollectiveMainloopFwdSm90ILi2EN4cute5tupleIJNS5_1CILi1EEES8_S8_EEENS6_IJNS7_ILi128EEENS7_ILi96EEENS7_ILi64EEEEEELi256ENS_6half_tEfNS_4arch4Sm90ELb1ELb0ELb0ELb0ELb1ELb0ELb1ELb1ELb0ELb1ELb0ELb0EEENS1_21CollectiveEpilogueFwdINS6_IJSA_NS7_ILi256EEESB_EEES9_SE_SG_Li256ELb0ELb1ELb0ELb0EEENS1_30DynamicPersistentTileSchedulerILi256ELi128ELb0ELb1ELb1EEEEEEEEEvNT_6ParamsE,@function
        .size           _ZN7cutlass13device_kernelIN5flash11enable_sm90INS1_16FlashAttnFwdSm90INS1_25CollectiveMainloopFwdSm90ILi2EN4cute5tupleIJNS5_1CILi1EEES8_S8_EEENS6_IJNS7_ILi128EEENS7_ILi96EEENS7_ILi64EEEEEELi256ENS_6half_tEfNS_4arch4Sm90ELb1ELb0ELb0ELb0ELb1ELb0ELb1ELb1ELb0ELb1ELb0ELb0EEENS1_21CollectiveEpilogueFwdINS6_IJSA_NS7_ILi256EEESB_EEES9_SE_SG_Li256ELb0ELb1ELb0ELb0EEENS1_30DynamicPersistentTileSchedulerILi256ELi128ELb0ELb1ELb1EEEEEEEEEvNT_6ParamsE,(.L_x_15568 - _ZN7cutlass13device_kernelIN5flash11enable_sm90INS1_16FlashAttnFwdSm90INS1_25CollectiveMainloopFwdSm90ILi2EN4cute5tupleIJNS5_1CILi1EEES8_S8_EEENS6_IJNS7_ILi128EEENS7_ILi96EEENS7_ILi64EEEEEELi256ENS_6half_tEfNS_4arch4Sm90ELb1ELb0ELb0ELb0ELb1ELb0ELb1ELb1ELb0ELb1ELb0ELb0EEENS1_21CollectiveEpilogueFwdINS6_IJSA_NS7_ILi256EEESB_EEES9_SE_SG_Li256ELb0ELb1ELb0ELb0EEENS1_30DynamicPersistentTileSchedulerILi256ELi128ELb0ELb1ELb1EEEEEEEEEvNT_6ParamsE)
        .other          _ZN7cutlass13device_kernelIN5flash11enable_sm90INS1_16FlashAttnFwdSm90INS1_25CollectiveMainloopFwdSm90ILi2EN4cute5tupleIJNS5_1CILi1EEES8_S8_EEENS6_IJNS7_ILi128EEENS7_ILi96EEENS7_ILi64EEEEEELi256ENS_6half_tEfNS_4arch4Sm90ELb1ELb0ELb0ELb0ELb1ELb0ELb1ELb1ELb0ELb1ELb0ELb0EEENS1_21CollectiveEpilogueFwdINS6_IJSA_NS7_ILi256EEESB_EEES9_SE_SG_Li256ELb0ELb1ELb0ELb0EEENS1_30DynamicPersistentTileSchedulerILi256ELi128ELb0ELb1ELb1EEEEEEEEEvNT_6ParamsE,@"STO_CUDA_ENTRY STV_DEFAULT"
_ZN7cutlass13device_kernelIN5flash11enable_sm90INS1_16FlashAttnFwdSm90INS1_25CollectiveMainloopFwdSm90ILi2EN4cute5tupleIJNS5_1CILi1EEES8_S8_EEENS6_IJNS7_ILi128EEENS7_ILi96EEENS7_ILi64EEEEEELi256ENS_6half_tEfNS_4arch4Sm90ELb1ELb0ELb0ELb0ELb1ELb0ELb1ELb1ELb0ELb1ELb0ELb0EEENS1_21CollectiveEpilogueFwdINS6_IJSA_NS7_ILi256EEESB_EEES9_SE_SG_Li256ELb0ELb1ELb0ELb0EEENS1_30DynamicPersistentTileSchedulerILi256ELi128ELb0ELb1ELb1EEEEEEEEEvNT_6ParamsE:
        /* <DEDUP_REMOVED lines=47> */
.L_x_13717:
        /* <DEDUP_REMOVED lines=22> */
.L_x_13718:
        /* <DEDUP_REMOVED lines=18> */
.L_x_13719:
        /* <DEDUP_REMOVED lines=22> */
.L_x_13720:
        /* <DEDUP_REMOVED lines=23> */
.L_x_13721:
        /* <DEDUP_REMOVED lines=10> */
.L_x_13723:
[----:B------:R-:W-:-:S08]  /*08e0*/  NOP ;  /* 0x0000000000007918 */ /* 0x000fd00000000000 */
[----:B------:R-:W1:Y:S02]  /*08f0*/  USETMAXREG.TRY_ALLOC.CTAPOOL UP0, 0xe8 ;  /* 0x000000e8000079c8 */ /* 0x000e640008000600 */
[----:B-1----:R-:W-:-:S13]  /*0900*/  PLOP3.LUT P0, PT, PT, PT, UP0, 0x80, 0x0 ;  /* 0x000000000000781c */ /* 0x002fda0003f0f008 */
[----:B------:R-:W-:Y:S05]  /*0910*/  @!P0 BRA `(.L_x_13723) ;  /* 0xfffffffc00f08947 */ /* 0x000fea000383ffff */
[----:B------:R-:W1:Y:S01]  /*0920*/  S2R R0, SR_TID.X ;  /* 0x0000000000007919 */ /* 0x000e620000002100 */
[----:B------:R-:W2:Y:S08]  /*0930*/  S2UR UR4, SR_CTAID.X ;  /* 0x00000000000479c3 */ /* 0x000eb00000002500 */
[----:B------:R-:W-:Y:S08]  /*0940*/  BAR.ARV 0x4, 0x180 ;  /* 0x0106000000007b1d */ /* 0x000ff00000002000 */
[----:B------:R-:W-:Y:S06]  /*0950*/  BAR.ARV 0x8, 0x180 ;  /* 0x0206000000007b1d */ /* 0x000fec0000002000 */
[----:B-1----:R-:W-:-:S04]  /*0960*/  SHF.R.U32.HI R0, RZ, 0x7, R0 ;  /* 0x00000007ff007819 */ /* 0x002fc80000011600 */
[----:B------:R-:W-:Y:S02]  /*0970*/  ISETP.NE.AND P0, PT, R0, 0x1, PT ;  /* 0x000000010000780c */ /* 0x000fe40003f05270 */
[----:B------:R-:W2:Y:S11]  /*0980*/  LDC R0, c[0x0][0xd38] ;  /* 0x00034e00ff007b82 */ /* 0x000eb60000000800 */
[----:B------:R-:W-:Y:S06]  /*0990*/  @!P0 BAR.ARV 0x9, 0x100 ;  /* 0x0244000000008b1d */ /* 0x000fec0000002000 */
[----:B--2---:R-:W-:-:S13]  /*09a0*/  ISETP.LE.AND P0, PT, R0, UR4, PT ;  /* 0x0000000400007c0c */ /* 0x004fda000bf03270 */
[----:B------:R-:W-:Y:S05]  /*09b0*/  @P0 EXIT ;  /* 0x000000000000094d */ /* 0x000fea0003800000 */
[----:B------:R-:W2:Y:S01]  /*09c0*/  LDL R3, [R1+0xc] ;  /* 0x00000c0001037983 */ /* 0x000ea20000100800 */
[----:B------:R-:W-:Y:S01]  /*09d0*/  IMAD.MOV.U32 R222, RZ, RZ, RZ ;  /* 0x000000ffffde7224 */ /* 0x000fe200078e00ff */
[----:B------:R-:W-:Y:S01]  /*09e0*/  UMOV UR39, URZ ;  /* 0x0000003f00277c82 */ /* 0x000fe20008000000 */
[----:B------:R-:W-:Y:S01]  /*09f0*/  UMOV UR38, URZ ;  /* 0x0000003f00267c82 */ /* 0x000fe20008000000 */
[----:B0-----:R-:W0:Y:S02]  /*0a00*/  S2R R2, SR_TID.X ;  /* 0x0000000000027919 */ /* 0x001e240000002100 */
[----:B0-----:R-:W-:-:S05]  /*0a10*/  VIADD R12, R2, 0xffffff80 ;  /* 0xffffff80020c7836 */ /* 0x001fca0000000000 */
[----:B------:R-:W-:-:S04]  /*0a20*/  SHF.R.S32.HI R0, RZ, 0x1f, R12 ;  /* 0x0000001fff007819 */ /* 0x000fc8000001140c */
[CC--:B------:R-:W-:Y:S02]  /*0a30*/  LEA.HI R4, R0.reuse, R12.reuse, RZ, 0x5 ;  /* 0x0000000c00047211 */ /* 0x0c0fe400078f28ff */
[----:B------:R-:W-:-:S03]  /*0a40*/  LEA.HI R2, R0, R12, RZ, 0x4 ;  /* 0x0000000c00027211 */ /* 0x000fc600078f20ff */
[----:B------:R-:W-:Y:S01]  /*0a50*/  IMAD.SHL.U32 R6, R4, 0x20, RZ ;  /* 0x0000002004067824 */ /* 0x000fe200078e00ff */
[----:B------:R-:W-:Y:S02]  /*0a60*/  SHF.R.S32.HI R5, RZ, 0x4, R2 ;  /* 0x00000004ff057819 */ /* 0x000fe40000011402 */
[----:B------:R-:W-:Y:S02]  /*0a70*/  LOP3.LUT R4, R2, 0x3fffff0, RZ, 0xc0, !PT ;  /* 0x03fffff002047812 */ /* 0x000fe400078ec0ff */
[----:B------:R-:W-:Y:S02]  /*0a80*/  LOP3.LUT R7, R6, 0xfffffc00, RZ, 0xc0, !PT ;  /* 0xfffffc0006077812 */ /* 0x000fe400078ec0ff */
[----:B------:R-:W-:Y:S01]  /*0a90*/  LEA.HI R6, R0, R12, RZ, 0x2 ;  /* 0x0000000c00067211 */ /* 0x000fe200078f10ff */
[----:B------:R-:W-:Y:S01]  /*0aa0*/  IMAD.IADD R4, R12, 0x1, -R4 ;  /* 0x000000010c047824 */ /* 0x000fe200078e0a04 */
[----:B------:R-:W-:Y:S02]  /*0ab0*/  LEA.HI R2, R2, R5, RZ, 0x1 ;  /* 0x0000000502027211 */ /* 0x000fe400078f08ff */
[----:B------:R-:W-:Y:S01]  /*0ac0*/  LOP3.LUT R6, R6, 0xfffffffc, RZ, 0xc0, !PT ;  /* 0xfffffffc06067812 */ /* 0x000fe200078ec0ff */
[----:B------:R-:W-:Y:S01]  /*0ad0*/  IMAD R7, R4, 0x40, R7 ;  /* 0x0000004004077824 */ /* 0x000fe200078e0207 */
[----:B------:R-:W-:-:S03]  /*0ae0*/  LOP3.LUT R2, R2, 0x1ffffffe, RZ, 0xc0, !PT ;  /* 0x1ffffffe02027812 */ /* 0x000fc600078ec0ff */
[----:B------:R-:W-:Y:S02]  /*0af0*/  IMAD.IADD R6, R12, 0x1, -R6 ;  /* 0x000000010c067824 */ /* 0x000fe400078e0a06 */
[----:B------:R-:W-:-:S03]  /*0b00*/  IMAD.IADD R2, R5, 0x1, -R2 ;  /* 0x0000000105027824 */ /* 0x000fc600078e0a02 */
[----:B------:R-:W-:Y:S01]  /*0b10*/  LEA.HI R4, R6, R6, RZ, 0x1 ;  /* 0x0000000606047211 */ /* 0x000fe200078f08ff */
[----:B------:R-:W-:-:S03]  /*0b20*/  IMAD R226, R2, 0x8, R7 ;  /* 0x0000000802e27824 */ /* 0x000fc600078e0207 */
[----:B------:R-:W-:-:S05]  /*0b30*/  LOP3.LUT R5, R4, 0x1ffffffe, RZ, 0xc0, !PT ;  /* 0x1ffffffe04057812 */ /* 0x000fca00078ec0ff */
[----:B------:R-:W-:Y:S01]  /*0b40*/  IMAD.IADD R6, R6, 0x1, -R5 ;  /* 0x0000000106067824 */ /* 0x000fe200078e0a05 */
[----:B--2---:R-:W-:Y:S02]  /*0b50*/  R2UR UR5, R3 ;  /* 0x00000000030572ca */ /* 0x004fe400000e0000 */
[CC--:B------:R-:W-:Y:S02]  /*0b60*/  LEA.HI R3, R0.reuse, R12.reuse, RZ, 0x7 ;  /* 0x0000000c00037211 */ /* 0x0c0fe400078f38ff */
[----:B------:R-:W-:Y:S02]  /*0b70*/  LEA.HI R0, R0, R12, RZ, 0x3 ;  /* 0x0000000c00007211 */ /* 0x000fe400078f18ff */
[C---:B------:R-:W-:Y:S02]  /*0b80*/  LOP3.LUT R223, R3.reuse, 0xffffff80, RZ, 0xc0, !PT ;  /* 0xffffff8003df7812 */ /* 0x040fe400078ec0ff */
[----:B------:R-:W-:Y:S02]  /*0b90*/  SHF.R.S32.HI R224, RZ, 0x7, R3 ;  /* 0x00000007ffe07819 */ /* 0x000fe40000011403 */
[----:B------:R-:W-:Y:S01]  /*0ba0*/  LOP3.LUT R218, R0, 0xfffffff8, RZ, 0xc0, !PT ;  /* 0xfffffff800da7812 */ /* 0x000fe200078ec0ff */
[C---:B------:R-:W-:Y:S01]  /*0bb0*/  IMAD.IADD R223, R12.reuse, 0x1, -R223 ;  /* 0x000000010cdf7824 */ /* 0x040fe200078e0adf */
[----:B------:R-:W-:Y:S01]  /*0bc0*/  LEA.HI R3, R3, R224, RZ, 0x1 ;  /* 0x000000e003037211 */ /* 0x000fe200078f08ff */
[----:B------:R-:W-:Y:S01]  /*0bd0*/  ULOP3.LUT UR5, UR5, 0x1, URZ, 0xfc, !UPT ;  /* 0x0000000105057892 */ /* 0x000fe2000f8efc3f */
[----:B------:R-:W-:Y:S01]  /*0be0*/  SHF.R.S32.HI R221, RZ, 0x3, R0 ;  /* 0x00000003ffdd7819 */ /* 0x000fe20000011400 */
[----:B------:R-:W-:Y:S01]  /*0bf0*/  IMAD.IADD R218, R12, 0x1, -R218 ;  /* 0x000000010cda7824 */ /* 0x000fe200078e0ada */
[----:B------:R-:W-:-:S02]  /*0c00*/  SHF.R.S32.HI R8, RZ, 0x1f, R223 ;  /* 0x0000001fff087819 */ /* 0x000fc400000114df */
[----:B------:R-:W-:Y:S01]  /*0c10*/  LOP3.LUT R3, R3, 0x3fffffe, RZ, 0xc0, !PT ;  /* 0x03fffffe03037812 */ /* 0x000fe200078ec0ff */
[----:B------:R-:W-:Y:S01]  /*0c20*/  IMAD.SHL.U32 R200, R218, 0x8, RZ ;  /* 0x00000008dac87824 */ /* 0x000fe200078e00ff */
[CC--:B------:R-:W-:Y:S01]  /*0c30*/  LEA.HI R9, R8.reuse, R223.reuse, RZ, 0x2 ;  /* 0x000000df08097211 */ /* 0x0c0fe200078f10ff */
[----:B------:R-:W-:Y:S01]  /*0c40*/  IMAD.U32 R227, RZ, RZ, UR5 ;  /* 0x00000005ffe37e24 */ /* 0x000fe2000f8e00ff */
[----:B------:R-:W-:Y:S01]  /*0c50*/  LEA.HI R8, R8, R223, RZ, 0x5 ;  /* 0x000000df08087211 */ /* 0x000fe200078f28ff */
[----:B------:R-:W-:Y:S01]  /*0c60*/  IMAD.IADD R3, R224, 0x1, -R3 ;  /* 0x00000001e0037824 */ /* 0x000fe200078e0a03 */
[--C-:B------:R-:W-:Y:S01]  /*0c70*/  SHF.R.S32.HI R10, RZ, 0x2, R9.reuse ;  /* 0x00000002ff0a7819 */ /* 0x100fe20000011409 */
[C---:B------:R-:W-:Y:S01]  /*0c80*/  VIADD R216, R200.reuse, 0x40 ;  /* 0x00000040c8d87836 */ /* 0x040fe20000000000 */
[----:B------:R-:W-:Y:S01]  /*0c90*/  SHF.R.S32.HI R11, RZ, 0x1f, R9 ;  /* 0x0000001fff0b7819 */ /* 0x000fe20000011409 */
[----:B------:R-:W-:Y:S01]  /*0ca0*/  VIADD R215, R200, 0x80 ;  /* 0x00000080c8d77836 */ /* 0x000fe20000000000 */
[----:B------:R-:W-:-:S02]  /*0cb0*/  SHF.R.S32.HI R8, RZ, 0x5, R8 ;  /* 0x00000005ff087819 */ /* 0x000fc40000011408 */
[----:B------:R-:W-:Y:S02]  /*0cc0*/  LEA.HI R11, R11, R10, RZ, 0x3 ;  /* 0x0000000a0b0b7211 */ /* 0x000fe400078f18ff */
[----:B------:R-:W-:Y:S02]  /*0cd0*/  LOP3.LUT R214, R9, 0x7ffffffc, RZ, 0xc0, !PT ;  /* 0x7ffffffc09d67812 */ /* 0x000fe400078ec0ff */
[----:B------:R-:W-:Y:S02]  /*0ce0*/  LOP3.LUT R11, R11, 0xfffffff8, RZ, 0xc0, !PT ;  /* 0xfffffff80b0b7812 */ /* 0x000fe400078ec0ff */
[----:B------:R-:W-:Y:S01]  /*0cf0*/  IADD3 R217, R200, 0xc0, RZ ;  /* 0x000000c0c8d97810 */ /* 0x000fe20007ffe0ff */
[----:B------:R-:W-:Y:S01]  /*0d00*/  IMAD.IADD R214, R223, 0x1, -R214 ;  /* 0x00000001dfd67824 */ /* 0x000fe200078e0ad6 */
[----:B------:R-:W-:Y:S01]  /*0d10*/  SHF.R.S32.HI R0, RZ, 0x1f, R200 ;  /* 0x0000001fff007819 */ /* 0x000fe200000114c8 */
[----:B------:R-:W-:Y:S01]  /*0d20*/  IMAD.IADD R11, R10, 0x1, -R11 ;  /* 0x000000010a0b7824 */ /* 0x000fe200078e0a0b */
[----:B------:R-:W-:-:S02]  /*0d30*/  SHF.R.S32.HI R2, RZ, 0x1f, R216 ;  /* 0x0000001fff027819 */ /* 0x000fc400000114d8 */
[----:B------:R-:W-:Y:S01]  /*0d40*/  SHF.R.S32.HI R0, RZ, 0x1f, R215 ;  /* 0x0000001fff007819 */ /* 0x000fe200000114d7 */
[----:B------:R-:W-:Y:S01]  /*0d50*/  IMAD R8, R8, 0x10, R11 ;  /* 0x0000001008087824 */ /* 0x000fe200078e020b */
[----:B------:R-:W-:-:S03]  /*0d60*/  SHF.R.S32.HI R229, RZ, 0x1f, R217 ;  /* 0x0000001fffe57819 */ /* 0x000fc600000114d9 */
[----:B------:R-:W-:-:S04]  /*0d70*/  IMAD R225, R3, 0x40, R8 ;  /* 0x0000004003e17824 */ /* 0x000fc800078e0208 */
[----:B------:R-:W-:-:S07]  /*0d80*/  IMAD R213, R6, 0x8, R225 ;  /* 0x0000000806d57824 */ /* 0x000fce00078e02e1 */
.L_x_13781:
        /* <DEDUP_REMOVED lines=21> */
.L_x_13724:
[----:B------:R-:W-:Y:S01]  /*0ee0*/  ULDC UR7, c[0x0][0xd54] ;  /* 0x0003550000077ab9 */ /* 0x000fe20000000800 */
[----:B------:R-:W-:Y:S01]  /*0ef0*/  UMOV UR6, UR9 ;  /* 0x0000000900067c82 */ /* 0x000fe20008000000 */
[----:B------:R-:W-:-:S11]  /*0f00*/  UISETP.NE.AND UP0, UPT, UR7, 0x1, UPT ;  /* 0x000000010700788c */ /* 0x000fd6000bf05270 */
[----:B------:R-:W-:Y:S02]  /*0f10*/  @UP0 ULDC.64 UR10, c[0x0][0xd58] ;  /* 0x00035600000a0ab9 */ /* 0x000fe40000000a00 */
[----:B------:R-:W-:-:S04]  /*0f20*/  UIMAD.WIDE.U32 UR4, UR9, UR10, URZ ;  /* 0x0000000a090472a5 */ /* 0x000fc8000f8e003f */
[----:B------:R-:W-:-:S04]  /*0f30*/  @UP0 USHF.R.U32.HI UR6, URZ, UR11, UR5 ;  /* 0x0000000b3f060299 */ /* 0x000fc80008011605 */
[----:B------:R-:W-:-:S12]  /*0f40*/  UIMAD UR4, UR6, UR7, URZ ;  /* 0x00000007060472a4 */ /* 0x000fd8000f8e023f */
.L_x_13725:
[----:B------:R-:W0:Y:S01]  /*0f50*/  LDC R228, c[0x0][0x448] ;  /* 0x00011200ffe47b82 */ /* 0x000e220000000800 */
[----:B------:R-:W-:Y:S01]  /*0f60*/  ULOP3.LUT UR5, URZ, UR6, URZ, 0x33, !UPT ;  /* 0x000000063f057292 */ /* 0x000fe2000f8e333f */
[----:B------:R-:W-:Y:S01]  /*0f70*/  CS2R R162, SRZ ;  /* 0x0000000000a27805 */ /* 0x000fe2000001ff00 */
[----:B------:R-:W-:Y:S01]  /*0f80*/  ULDC.64 UR10, c[0x0][0x418] ;  /* 0x00010600000a7ab9 */ /* 0x000fe20000000a00 */
[----:B------:R-:W-:Y:S01]  /*0f90*/  ULDC UR6, c[0x0][0xd3c] ;  /* 0x00034f0000067ab9 */ /* 0x000fe20000000800 */
[----:B------:R-:W-:Y:S01]  /*0fa0*/  UISETP.NE.U32.AND UP0, UPT, UR10, URZ, UPT ;  /* 0x0000003f0a00728c */ /* 0x000fe2000bf05070 */
[----:B------:R-:W-:Y:S01]  /*0fb0*/  CS2R R148, SRZ ;  /* 0x0000000000947805 */ /* 0x000fe2000001ff00 */
[----:B------:R-:W-:Y:S01]  /*0fc0*/  UIADD3 UR5, UR5, UR6, URZ ;  /* 0x0000000605057290 */ /* 0x000fe2000fffe03f */
[----:B------:R-:W-:Y:S01]  /*0fd0*/  CS2R R160, SRZ ;  /* 0x0000000000a07805 */ /* 0x000fe2000001ff00 */
[----:B------:R-:W-:Y:S01]  /*0fe0*/  UISETP.NE.AND.EX UP0, UPT, UR11, URZ, UPT, UP0 ;  /* 0x0000003f0b00728c */ /* 0x000fe2000bf05300 */
[----:B------:R-:W-:Y:S01]  /*0ff0*/  CS2R R144, SRZ ;  /* 0x0000000000907805 */ /* 0x000fe2000001ff00 */
[----:B------:R-:W-:Y:S01]  /*1000*/  USHF.L.U32 UR60, UR5, 0x7, URZ ;  /* 0x00000007053c7899 */ /* 0x000fe2000800063f */
[----:B------:R-:W-:Y:S01]  /*1010*/  CS2R R158, SRZ ;  /* 0x00000000009e7805 */ /* 0x000fe2000001ff00 */
[----:B------:R-:W-:Y:S01]  /*1020*/  ULDC UR6, c[0x0][0x424] ;  /* 0x0001090000067ab9 */ /* 0x000fe20000000800 */
[----:B------:R-:W-:Y:S01]  /*1030*/  ULDC UR5, c[0x0][0x288] ;  /* 0x0000a20000057ab9 */ /* 0x000fe20000000800 */
[----:B------:R-:W-:Y:S01]  /*1040*/  UIADD3 UR10, UR60, 0x7f, URZ ;  /* 0x0000007f3c0a7890 */ /* 0x000fe2000fffe03f */
[----:B------:R-:W-:Y:S01]  /*1050*/  CS2R R140, SRZ ;  /* 0x00000000008c7805 */ /* 0x000fe2000001ff00 */
[----:B------:R-:W-:Y:S01]  /*1060*/  UIADD3 UR5, -UR5, 0x60, URZ ;  /* 0x0000006005057890 */ /* 0x000fe2000fffe13f */
[----:B------:R-:W-:Y:S01]  /*1070*/  CS2R R128, SRZ ;  /* 0x0000000000807805 */ /* 0x000fe2000001ff00 */
[----:B------:R-:W-:Y:S01]  /*1080*/  USEL UR12, UR6, 0x1, UP0 ;  /* 0x00000001060c7887 */ /* 0x000fe20008000000 */
[----:B------:R-:W-:Y:S01]  /*1090*/  CS2R R136, SRZ ;  /* 0x0000000000887805 */ /* 0x000fe2000001ff00 */
[----:B------:R-:W-:Y:S01]  /*10a0*/  ULDC UR7, c[0x0][0x2f0] ;  /* 0x0000bc0000077ab9 */ /* 0x000fe20000000800 */
[----:B------:R-:W-:Y:S01]  /*10b0*/  IMAD.U32 R0, RZ, RZ, UR10 ;  /* 0x0000000aff007e24 */ /* 0x000fe2000f8e00ff */
[----:B------:R-:W-:Y:S01]  /*10c0*/  UIMAD UR5, UR12, UR7, UR5 ;  /* 0x000000070c0572a4 */ /* 0x000fe2000f8e0205 */
[----:B0-----:R-:W-:Y:S01]  /*10d0*/  ISETP.NE.AND P0, PT, R228, 0x1, PT ;  /* 0x00000001e400780c */ /* 0x001fe20003f05270 */
[----:B------:R-:W-:Y:S01]  /*10e0*/  UIADD3 UR4, UR9, -UR4, URZ ;  /* 0x8000000409047290 */ /* 0x000fe2000fffe03f */
[----:B------:R-:W-:Y:S01]  /*10f0*/  IMAD.U32 R212, RZ, RZ, UR12 ;  /* 0x0000000cffd47e24 */ /* 0x000fe2000f8e00ff */
[----:B------:R-:W-:Y:S01]  /*1100*/  UIMAD UR6, UR12, UR7, 0x5f ;  /* 0x0000005f0c0674a4 */ /* 0x000fe2000f8e0207 */
[----:B------:R-:W-:Y:S01]  /*1110*/  CS2R R92, SRZ ;  /* 0x00000000005c7805 */ /* 0x000fe2000001ff00 */
[----:B------:R-:W-:Y:S01]  /*1120*/  ULDC UR9, c[0x0][0xd48] ;  /* 0x0003520000097ab9 */ /* 0x000fe20000000800 */
[----:B------:R-:W-:Y:S01]  /*1130*/  CS2R R88, SRZ ;  /* 0x0000000000587805 */ /* 0x000fe2000001ff00 */
[----:B------:R-:W-:Y:S01]  /*1140*/  UISETP.NE.AND UP0, UPT, UR9, 0x1, UPT ;  /* 0x000000010900788c */ /* 0x000fe2000bf05270 */
[----:B------:R-:W-:Y:S01]  /*1150*/  CS2R R132, SRZ ;  /* 0x0000000000847805 */ /* 0x000fe2000001ff00 */
[----:B------:R-:W-:Y:S01]  /*1160*/  UIMAD.WIDE UR6, UR6, 0x2aaaaaab, URZ ;  /* 0x2aaaaaab060678a5 */ /* 0x000fe2000f8e023f */
[----:B------:R-:W-:-:S02]  /*1170*/  CS2R R84, SRZ ;  /* 0x0000000000547805 */ /* 0x000fc4000001ff00 */
[----:B------:R-:W-:Y:S01]  /*1180*/  CS2R R80, SRZ ;  /* 0x0000000000507805 */ /* 0x000fe2000001ff00 */
[----:B------:R-:W-:Y:S01]  /*1190*/  IMAD.MOV.U32 R194, RZ, RZ, RZ ;  /* 0x000000ffffc27224 */ /* 0x000fe200078e00ff */
[----:B------:R-:W0:Y:S01]  /*11a0*/  @P0 LDC R2, c[0x0][0x44c] ;  /* 0x00011300ff020b82 */ /* 0x000e220000000800 */
[----:B------:R-:W-:Y:S01]  /*11b0*/  USHF.R.U32.HI UR6, URZ, 0x1f, UR7 ;  /* 0x0000001f3f067899 */ /* 0x000fe20008011607 */
[----:B------:R-:W-:Y:S02]  /*11c0*/  CS2R R76, SRZ ;  /* 0x00000000004c7805 */ /* 0x000fe4000001ff00 */
[----:B------:R-:W-:Y:S02]  /*11d0*/  CS2R R72, SRZ ;  /* 0x0000000000487805 */ /* 0x000fe4000001ff00 */
[----:B------:R-:W-:Y:S01]  /*11e0*/  CS2R R124, SRZ ;  /* 0x00000000007c7805 */ /* 0x000fe2000001ff00 */
[----:B------:R-:W-:Y:S01]  /*11f0*/  ULEA.HI.SX32 UR6, UR7, UR6, 0x1c ;  /* 0x0000000607067291 */ /* 0x000fe2000f8fe23f */
[----:B------:R-:W-:-:S02]  /*1200*/  CS2R R68, SRZ ;  /* 0x0000000000447805 */ /* 0x000fc4000001ff00 */
[----:B------:R-:W-:Y:S01]  /*1210*/  CS2R R64, SRZ ;  /* 0x0000000000407805 */ /* 0x000fe2000001ff00 */
[----:B------:R-:W1:Y:S01]  /*1220*/  @P0 LDC R3, c[0x0][0x450] ;  /* 0x00011400ff030b82 */ /* 0x000e620000000800 */
[----:B------:R-:W-:Y:S01]  /*1230*/  @UP0 ULDC UR7, c[0x0][0xd50] ;  /* 0x0003540000070ab9 */ /* 0x000fe20000000800 */
        /* <DEDUP_REMOVED lines=14> */
[----:B0-----:R-:W-:Y:S01]  /*1320*/  @P0 IMAD.HI.U32 R2, R2, UR10, RZ ;  /* 0x0000000a02020c27 */ /* 0x001fe2000f8e00ff */
[----:B------:R-:W-:Y:S02]  /*1330*/  CS2R R102, SRZ ;  /* 0x0000000000667805 */ /* 0x000fe4000001ff00 */
[----:B------:R-:W-:Y:S02]  /*1340*/  CS2R R164, SRZ ;  /* 0x0000000000a47805 */ /* 0x000fe4000001ff00 */
[----:B------:R-:W-:-:S02]  /*1350*/  CS2R R98, SRZ ;  /* 0x0000000000627805 */ /* 0x000fc4000001ff00 */
[----:B------:R-:W-:Y:S02]  /*1360*/  CS2R R186, SRZ ;  /* 0x0000000000ba7805 */ /* 0x000fe4000001ff00 */
[----:B------:R-:W-:Y:S02]  /*1370*/  CS2R R94, SRZ ;  /* 0x00000000005e7805 */ /* 0x000fe4000001ff00 */
[----:B------:R-:W-:Y:S02]  /*1380*/  CS2R R90, SRZ ;  /* 0x00000000005a7805 */ /* 0x000fe4000001ff00 */
[----:B------:R-:W-:Y:S02]  /*1390*/  CS2R R184, SRZ ;  /* 0x0000000000b87805 */ /* 0x000fe4000001ff00 */
[----:B-1----:R-:W-:Y:S02]  /*13a0*/  @P0 SHF.R.U32.HI R0, RZ, R3, R2 ;  /* 0x00000003ff000219 */ /* 0x002fe40000011602 */
[----:B------:R-:W-:-:S02]  /*13b0*/  CS2R R86, SRZ ;  /* 0x0000000000567805 */ /* 0x000fc4000001ff00 */
[----:B------:R-:W-:Y:S02]  /*13c0*/  PLOP3.LUT P0, PT, PT, PT, PT, 0x80, 0x0 ;  /* 0x000000000000781c */ /* 0x000fe40003f0f070 */
[----:B------:R-:W-:Y:S02]  /*13d0*/  CS2R R82, SRZ ;  /* 0x0000000000527805 */ /* 0x000fe4000001ff00 */
[----:B------:R-:W-:Y:S01]  /*13e0*/  CS2R R182, SRZ ;  /* 0x0000000000b67805 */ /* 0x000fe2000001ff00 */
[----:B------:R-:W-:Y:S01]  /*13f0*/  VIADD R0, R0, UR5 ;  /* 0x0000000500007c36 */ /* 0x000fe20008000000 */
[----:B------:R-:W-:Y:S01]  /*1400*/  ULDC UR5, c[0x0][0xd54] ;  /* 0x0003550000057ab9 */ /* 0x000fe20000000800 */
[----:B------:R-:W-:Y:S01]  /*1410*/  CS2R R78, SRZ ;  /* 0x00000000004e7805 */ /* 0x000fe2000001ff00 */
[----:B------:R-:W-:Y:S01]  /*1420*/  UIMAD UR8, UR8, UR5, UR4 ;  /* 0x00000005080872a4 */ /* 0x000fe2000f8e0204 */
[----:B------:R-:W-:Y:S01]  /*1430*/  IMAD.HI R0, R0, 0x2aaaaaab, RZ ;  /* 0x2aaaaaab00007827 */ /* 0x000fe200078e02ff */
[----:B------:R-:W-:Y:S01]  /*1440*/  CS2R R74, SRZ ;  /* 0x00000000004a7805 */ /* 0x000fe2000001ff00 */
[----:B------:R-:W-:Y:S01]  /*1450*/  @UP0 ULDC UR4, c[0x0][0xd4c] ;  /* 0x0003530000040ab9 */ /* 0x000fe20000000800 */
[----:B------:R-:W-:Y:S01]  /*1460*/  CS2R R180, SRZ ;  /* 0x0000000000b47805 */ /* 0x000fe2000001ff00 */
[----:B------:R-:W-:Y:S01]  /*1470*/  UIMAD.WIDE.U32 UR4, UR8, UR4, URZ ;  /* 0x00000004080472a5 */ /* 0x000fe2000f8e003f */
[----:B------:R-:W-:Y:S01]  /*1480*/  SHF.R.U32.HI R3, RZ, 0x1f, R0 ;  /* 0x0000001fff037819 */ /* 0x000fe20000011600 */
[----:B------:R-:W-:Y:S01]  /*1490*/  UMOV UR10, UR8 ;  /* 0x00000008000a7c82 */ /* 0x000fe20008000000 */
[----:B------:R-:W-:Y:S01]  /*14a0*/  CS2R R70, SRZ ;  /* 0x0000000000467805 */ /* 0x000fe2000001ff00 */
[----:B------:R-:W-:Y:S01]  /*14b0*/  @UP0 USHF.R.U32.HI UR10, URZ, UR7, UR5 ;  /* 0x000000073f0a0299 */ /* 0x000fe20008011605 */
[----:B------:R-:W-:-:S02]  /*14c0*/  LEA.HI.SX32 R201, R0, R3, 0x1c ;  /* 0x0000000300c97211 */ /* 0x000fc400078fe2ff */
[----:B------:R-:W-:Y:S01]  /*14d0*/  CS2R R2, SRZ ;  /* 0x0000000000027805 */ /* 0x000fe2000001ff00 */
[----:B------:R-:W-:Y:S01]  /*14e0*/  IMAD.MOV.U32 R0, RZ, RZ, RZ ;  /* 0x000000ffff007224 */ /* 0x000fe200078e00ff */
[----:B------:R-:W-:Y:S01]  /*14f0*/  UIADD3 UR4, -UR10, URZ, URZ ;  /* 0x0000003f0a047290 */ /* 0x000fe2000fffe13f */
[----:B------:R-:W-:Y:S01]  /*1500*/  VIMNMX R201, R201, UR6, PT ;  /* 0x00000006c9c97c48 */ /* 0x000fe2000bfe0100 */
[----:B------:R-:W-:Y:S01]  /*1510*/  IMAD.U32 R220, RZ, RZ, UR10 ;  /* 0x0000000affdc7e24 */ /* 0x000fe2000f8e00ff */
[----:B------:R-:W-:Y:S01]  /*1520*/  CS2R R66, SRZ ;  /* 0x0000000000427805 */ /* 0x000fe2000001ff00 */
[----:B------:R-:W-:Y:S01]  /*1530*/  UIMAD UR4, UR9, UR4, UR8 ;  /* 0x00000004090472a4 */ /* 0x000fe2000f8e0208 */
[----:B------:R-:W-:Y:S02]  /*1540*/  ISETP.GE.AND P1, PT, R201, 0x1, PT ;  /* 0x00000001c900780c */ /* 0x000fe40003f26270 */
[----:B------:R-:W-:Y:S02]  /*1550*/  CS2R R178, SRZ ;  /* 0x0000000000b27805 */ /* 0x000fe4000001ff00 */
[----:B------:R-:W-:-:S02]  /*1560*/  CS2R R62, SRZ ;  /* 0x00000000003e7805 */ /* 0x000fc4000001ff00 */
[----:B------:R-:W-:Y:S02]  /*1570*/  CS2R R58, SRZ ;  /* 0x00000000003a7805 */ /* 0x000fe4000001ff00 */
[----:B------:R-:W-:Y:S01]  /*1580*/  CS2R R176, SRZ ;  /* 0x0000000000b07805 */ /* 0x000fe2000001ff00 */
[----:B------:R-:W-:Y:S01]  /*1590*/  IMAD.U32 R219, RZ, RZ, UR4 ;  /* 0x00000004ffdb7e24 */ /* 0x000fe2000f8e00ff */
        /* <DEDUP_REMOVED lines=25> */
[----:B------:R-:W-:Y:S02]  /*1730*/  USHF.R.U32.HI UR4, URZ, 0x4, UR5 ;  /* 0x000000043f047899 */ /* 0x000fe40008011605 */
[----:B------:R-:W-:Y:S02]  /*1740*/  UIADD3 UR5, UR5, 0xa000, URZ ;  /* 0x0000a00005057890 */ /* 0x000fe4000fffe03f */
[----:B------:R-:W-:Y:S02]  /*1750*/  ULOP3.LUT UR4, UR4, 0x3fff, URZ, 0xc0, !UPT ;  /* 0x00003fff04047892 */ /* 0x000fe4000f8ec03f */
[----:B------:R-:W-:Y:S02]  /*1760*/  USHF.R.U32.HI UR5, URZ, 0x4, UR5 ;  /* 0x000000043f057899 */ /* 0x000fe40008011605 */
[----:B------:R-:W-:Y:S02]  /*1770*/  ULOP3.LUT UR42, UR4, 0x10000, URZ, 0xfc, !UPT ;  /* 0x00010000042a7892 */ /* 0x000fe4000f8efc3f */
[----:B------:R-:W-:-:S03]  /*1780*/  ULOP3.LUT UR41, UR5, 0x3fff, URZ, 0xc0, !UPT ;  /* 0x00003fff05297892 */ /* 0x000fc6000f8ec03f */
[----:B------:R-:W-:Y:S02]  /*1790*/  UMOV UR5, 0x40000040 ;  /* 0x4000004000057882 */ /* 0x000fe40000000000 */
[----:B------:R-:W-:Y:S01]  /*17a0*/  UMOV UR4, UR42 ;  /* 0x0000002a00047c82 */ /* 0x000fe20008000000 */
[----:B------:R-:W-:Y:S02]  /*17b0*/  IMAD.U32 R23, RZ, RZ, UR5 ;  /* 0x00000005ff177e24 */ /* 0x000fe4000f8e00ff */
[----:B------:R-:W-:Y:S01]  /*17c0*/  IMAD.U32 R22, RZ, RZ, UR4 ;  /* 0x00000004ff167e24 */ /* 0x000fe2000f8e00ff */
        /* <DEDUP_REMOVED lines=17> */
.L_x_13727:
[----:B------:R-:W-:Y:S01]  /*18e0*/  LEA.HI R0, R222, R222, RZ, 0x1 ;  /* 0x000000dede007211 */ /* 0x000fe200078f08ff */
[----:B------:R-:W0:Y:S03]  /*18f0*/  S2R R2, SR_TID.X ;  /* 0x0000000000027919 */ /* 0x000e260000002100 */
[----:B------:R-:W-:-:S04]  /*1900*/  LOP3.LUT R3, R0, 0xfffffffe, RZ, 0xc0, !PT ;  /* 0xfffffffe00037812 */ /* 0x000fc800078ec0ff */
[----:B------:R-:W-:-:S04]  /*1910*/  IADD3 R0, R222, -R3, RZ ;  /* 0x80000003de007210 */ /* 0x000fc80007ffe0ff */
[----:B------:R-:W-:-:S04]  /*1920*/  SHF.L.U32 R0, R0, 0x1f, RZ ;  /* 0x0000001f00007819 */ /* 0x000fc800000006ff */
[----:B------:R-:W1:Y:S01]  /*1930*/  SYNCS.PHASECHK.TRANS64.TRYWAIT P0, [UR40+0x32400], R0 ;  /* 0x03240000ff0075a7 */ /* 0x000e620008000168 */
[----:B0-----:R-:W-:-:S05]  /*1940*/  SHF.R.U32.HI R2, RZ, 0x7, R2 ;  /* 0x00000007ff027819 */ /* 0x001fca0000011602 */
[----:B------:R-:W-:Y:S01]  /*1950*/  VIADD R209, R2, 0x8 ;  /* 0x0000000802d17836 */ /* 0x000fe20000000000 */
[----:B-1----:R-:W-:Y:S06]  /*1960*/  @!P0 BRA `(.L_x_13728) ;  /* 0x000000f4008c8947 */ /* 0x002fec0003800000 */
.L_x_13849:
[----:B------:R-:W-:Y:S05]  /*1970*/  WARPSYNC.ALL ;  /* 0x0000000000007948 */ /* 0x000fea0003800000 */
[----:B------:R-:W-:Y:S01]  /*1980*/  R2UR UR4, R227 ;  /* 0x00000000e30472ca */ /* 0x000fe200000e0000 */
[----:B------:R1:W-:-:S12]  /*1990*/  BAR.SYNC.DEFER_BLOCKING R209, 0x100 ;  /* 0x000400d10000751d */ /* 0x0003d80000010000 */
[----:B------:R-:W-:-:S05]  /*19a0*/  IMAD.U32 R2, RZ, RZ, UR4 ;  /* 0x00000004ff027e24 */ /* 0x000fca000f8e00ff */
[----:B------:R-:W-:-:S13]  /*19b0*/  ISETP.NE.AND P0, PT, R2, 0x3, PT ;  /* 0x000000030200780c */ /* 0x000fda0003f05270 */
[----:B-1----:R-:W-:Y:S05]  /*19c0*/  @!P0 BRA `(.L_x_13729) ;  /* 0x0000000000048947 */ /* 0x002fea0003800000 */
[----:B------:R-:W-:Y:S01]  /*19d0*/  BPT.TRAP 0x1 ;  /* 0x000000040000795c */ /* 0x000fe20000300000 */
.L_x_13729:
[----:B------:R-:W-:Y:S01]  /*19e0*/  ULEA UR6, UR38, UR40, 0x3 ;  /* 0x0000002826067291 */ /* 0x000fe2000f8e183f */
[----:B------:R-:W-:-:S05]  /*19f0*/  IMAD.U32 R2, RZ, RZ, UR39 ;  /* 0x00000027ff027e24 */ /* 0x000fca000f8e00ff */
[----:B------:R-:W-:-:S04]  /*1a00*/  SHF.L.U32 R2, R2, 0x1f, RZ ;  /* 0x0000001f02027819 */ /* 0x000fc800000006ff */
[----:B------:R1:W2:Y:S01]  /*1a10*/  SYNCS.PHASECHK.TRANS64.TRYWAIT P1, [UR6+0x32430], R2 ;  /* 0x03243002ff0075a7 */ /* 0x0002a20008020146 */
[----:B------:R-:W-:Y:S05]  /*1a20*/  @!P0 BRA `(.L_x_13730) ;  /* 0x0000000000048947 */ /* 0x000fea0003800000 */
[----:B------:R-:W-:Y:S01]  /*1a30*/  BPT.TRAP 0x1 ;  /* 0x000000040000795c */ /* 0x000fe20000300000 */
.L_x_13730:
[----:B--2---:R-:W-:Y:S05]  /*1a40*/  @P1 BRA `(.L_x_13731) ;  /* 0x0000000000081947 */ /* 0x004fea0003800000 */
[----:B------:R-:W2:Y:S02]  /*1a50*/  SYNCS.PHASECHK.TRANS64.TRYWAIT P1, [UR6+0x32430], R2 ;  /* 0x03243002ff0075a7 */ /* 0x000ea40008020146 */
[----:B--2---:R-:W-:Y:S05]  /*1a60*/  @!P1 BRA `(.L_x_13732) ;  /* 0x000000f400649947 */ /* 0x004fea0003800000 */
.L_x_13731:
[----:B------:R-:W-:Y:S01]  /*1a70*/  UIADD3 UR4, UR40, 0x1c400, URZ ;  /* 0x0001c40028047890 */ /* 0x000fe2000fffe03f */
[----:B------:R-:W-:Y:S01]  /*1a80*/  WARPGROUP.ARRIVE ;  /* 0x00000000000079c5 */ /* 0x000fe20000000000 */
[----:B------:R-:W-:Y:S01]  /*1a90*/  UMOV UR8, UR42 ;  /* 0x0000002a00087c82 */ /* 0x000fe20008000000 */
[----:B------:R-:W-:Y:S01]  /*1aa0*/  UMOV UR9, 0x40000040 ;  /* 0x4000004000097882 */ /* 0x000fe20000000000 */
[----:B------:R-:W-:Y:S01]  /*1ab0*/  USHF.R.U32.HI UR4, URZ, 0x4, UR4 ;  /* 0x000000043f047899 */ /* 0x000fe20008011604 */
[----:B------:R-:W-:-:S03]  /*1ac0*/  UMOV UR11, 0x40000040 ;  /* 0x40000040000b7882 */ /* 0x000fc60000000000 */
[----:B------:R-:W-:-:S04]  /*1ad0*/  ULOP3.LUT UR4, UR4, 0x3fff, URZ, 0xc0, !UPT ;  /* 0x00003fff04047892 */ /* 0x000fc8000f8ec03f */
[----:B------:R-:W-:-:S04]  /*1ae0*/  ULOP3.LUT UR5, UR4, 0x10000, URZ, 0xfc, !UPT ;  /* 0x0001000004057892 */ /* 0x000fc8000f8efc3f */
[----:B------:R-:W-:Y:S02]  /*1af0*/  UIMAD UR4, UR38, 0x300, UR5 ;  /* 0x00000300260478a4 */ /* 0x000fe4000f8e0205 */
[----:B------:R-:W-:Y:S01]  /*1b00*/  IMAD.U32 R20, RZ, RZ, UR5 ;  /* 0x00000005ff147e24 */ /* 0x000fe2000f8e00ff */
[----:B------:R-:W-:Y:S02]  /*1b10*/  UIADD3 UR5, UR42, 0x2, URZ ;  /* 0x000000022a057890 */ /* 0x000fe4000fffe03f */
[----:B------:R-:W-:Y:S02]  /*1b20*/  UIADD3 UR7, UR4, 0x2, URZ ;  /* 0x0000000204077890 */ /* 0x000fe4000fffe03f */
[----:B------:R-:W-:Y:S02]  /*1b30*/  UMOV UR10, UR4 ;  /* 0x00000004000a7c82 */ /* 0x000fe40008000000 */
[----:B------:R-:W-:Y:S01]  /*1b40*/  HGMMA.64x96x16.F32 R24, gdesc[UR8], RZ, !UPT, gsb0 ;  /* 0x01600000081879f0 */ /* 0x000fe2000c0008ff */
        /* <DEDUP_REMOVED lines=34> */
.L_x_13850:
[----:B------:R-:W-:Y:S05]  /*1d70*/  @!P0 BRA `(.L_x_13734) ;  /* 0x0000000000048947 */ /* 0x000fea0003800000 */
[----:B------:R-:W-:Y:S01]  /*1d80*/  BPT.TRAP 0x1 ;  /* 0x000000040000795c */ /* 0x000fe20000300000 */
.L_x_13734:
[----:B------:R2:W3:Y:S01]  /*1d90*/  SYNCS.PHASECHK.TRANS64.TRYWAIT P1, [UR6+0x32450], R2 ;  /* 0x03245002ff0075a7 */ /* 0x0004e20008020146 */
[----:B------:R-:W-:Y:S05]  /*1da0*/  @!P0 BRA `(.L_x_13735) ;  /* 0x0000000000048947 */ /* 0x000fea0003800000 */
[----:B------:R-:W-:Y:S01]  /*1db0*/  BPT.TRAP 0x1 ;  /* 0x000000040000795c */ /* 0x000fe20000300000 */
.L_x_13735:
[----:B---3--:R-:W-:Y:S05]  /*1dc0*/  @P1 BRA `(.L_x_13736) ;  /* 0x0000000000081947 */ /* 0x008fea0003800000 */
[----:B------:R-:W3:Y:S02]  /*1dd0*/  SYNCS.PHASECHK.TRANS64.TRYWAIT P1, [UR6+0x32450], R2 ;  /* 0x03245002ff0075a7 */ /* 0x000ee40008020146 */
[----:B---3--:R-:W-:Y:S05]  /*1de0*/  @!P1 BRA `(.L_x_13737) ;  /* 0x000000f000b49947 */ /* 0x008fea0003800000 */
.L_x_13736:
[----:B------:R-:W-:Y:S01]  /*1df0*/  UIADD3 UR40, UR40, 0x400, URZ ;  /* 0x0000040028287890 */ /* 0x000fe2000fffe03f */
[----:B------:R-:W-:Y:S01]  /*1e00*/  WARPGROUP.ARRIVE ;  /* 0x00000000000079c5 */ /* 0x000fe20000000000 */
[----:B------:R-:W-:-:S05]  /*1e10*/  ULOP3.LUT UR4, UR41, 0x10000, URZ, 0xfc, !UPT ;  /* 0x0001000029047892 */ /* 0x000fca000f8efc3f */
[----:B0-----:R-:W0:Y:S01]  /*1e20*/  S2R R0, SR_TID.X ;  /* 0x0000000000007919 */ /* 0x001e220000002100 */
[----:B------:R-:W-:Y:S01]  /*1e30*/  USHF.R.U32.HI UR7, URZ, 0x4, UR40 ;  /* 0x000000043f077899 */ /* 0x000fe20008011628 */
[----:B------:R-:W-:Y:S01]  /*1e40*/  UMOV UR9, 0x40000040 ;  /* 0x4000004000097882 */ /* 0x000fe20000000000 */
[----:B------:R-:W-:Y:S02]  /*1e50*/  UMOV UR11, 0x40000040 ;  /* 0x40000040000b7882 */ /* 0x000fe40000000000 */
[----:B------:R-:W-:Y:S01]  /*1e60*/  ULOP3.LUT UR7, UR7, 0x3fff, URZ, 0xc0, !UPT ;  /* 0x00003fff07077892 */ /* 0x000fe2000f8ec03f */
[----:B------:R-:W-:Y:S01]  /*1e70*/  IMAD.U32 R13, RZ, RZ, UR9 ;  /* 0x00000009ff0d7e24 */ /* 0x000fe2000f8e00ff */
[----:B------:R-:W-:Y:S01]  /*1e80*/  UMOV UR8, UR4 ;  /* 0x0000000400087c82 */ /* 0x000fe20008000000 */
[----:B------:R-:W-:Y:S01]  /*1e90*/  UMOV UR13, 0x40000040 ;  /* 0x40000040000d7882 */ /* 0x000fe20000000000 */
[----:B------:R-:W-:Y:S01]  /*1ea0*/  ULOP3.LUT UR61, UR7, 0x10000, URZ, 0xfc, !UPT ;  /* 0x00010000073d7892 */ /* 0x000fe2000f8efc3f */
[----:B------:R-:W-:Y:S01]  /*1eb0*/  IMAD.U32 R12, RZ, RZ, UR8 ;  /* 0x00000008ff0c7e24 */ /* 0x000fe2000f8e00ff */
[----:B------:R-:W-:Y:S01]  /*1ec0*/  UMOV UR15, 0x40000040 ;  /* 0x40000040000f7882 */ /* 0x000fe20000000000 */
[----:B------:R-:W-:Y:S01]  /*1ed0*/  IMAD.U32 R11, RZ, RZ, UR13 ;  /* 0x0000000dff0b7e24 */ /* 0x000fe2000f8e00ff */
[----:B------:R-:W-:-:S02]  /*1ee0*/  UIMAD UR5, UR38, 0xc00, UR61 ;  /* 0x00000c00260578a4 */ /* 0x000fc4000f8e023d */
[----:B------:R-:W-:Y:S02]  /*1ef0*/  UIADD3 UR52, UR4, 0x402, URZ ;  /* 0x0000040204347890 */ /* 0x000fe4000fffe03f */
[----:B------:R-:W-:Y:S01]  /*1f00*/  UIADD3 UR54, UR5, 0x302, URZ ;  /* 0x0000030205367890 */ /* 0x000fe2000fffe03f */
[----:B------:R-:W-:Y:S02]  /*1f10*/  UMOV UR53, 0x40000040 ;  /* 0x4000004000357882 */ /* 0x000fe40000000000 */
[----:B------:R-:W-:Y:S01]  /*1f20*/  UMOV UR10, UR5 ;  /* 0x00000005000a7c82 */ /* 0x000fe20008000000 */
[----:B------:R-:W-:Y:S01]  /*1f30*/  UMOV UR55, 0x40000040 ;  /* 0x4000004000377882 */ /* 0x000fe20000000000 */
[----:B------:R-:W-:Y:S01]  /*1f40*/  HGMMA.64x96x16.F32 R24, gdesc[UR8], R24, gsb0 ;  /* 0x01600000081879f0 */ /* 0x000fe20008000818 */
[----:B------:R-:W-:Y:S02]  /*1f50*/  UIADD3 UR8, UR4, 0x2, URZ ;  /* 0x0000000204087890 */ /* 0x000fe4000fffe03f */
[----:B------:R-:W-:-:S02]  /*1f60*/  UIADD3 UR9, UR5, 0x2, URZ ;  /* 0x0000000205097890 */ /* 0x000fc4000fffe03f */
[----:B------:R-:W-:Y:S01]  /*1f70*/  UIADD3 UR10, UR5, 0x304, URZ ;  /* 0x00000304050a7890 */ /* 0x000fe2000fffe03f */
[----:B------:R-:W-:Y:S02]  /*1f80*/  UMOV UR11, 0x40000040 ;  /* 0x40000040000b7882 */ /* 0x000fe40000000000 */
[----:B------:R-:W-:Y:S01]  /*1f90*/  UMOV UR12, UR8 ;  /* 0x00000008000c7c82 */ /* 0x000fe20008000000 */
[----:B------:R-:W-:Y:S01]  /*1fa0*/  UIADD3 UR8, UR4, 0x4, URZ ;  /* 0x0000000404087890 */ /* 0x000fe2000fffe03f */
[----:B------:R-:W-:Y:S01]  /*1fb0*/  IMAD.U32 R10, RZ, RZ, UR12 ;  /* 0x0000000cff0a7e24 */ /* 0x000fe2000f8e00ff */
[----:B------:R-:W-:Y:S01]  /*1fc0*/  UMOV UR14, UR9 ;  /* 0x00000009000e7c82 */ /* 0x000fe20008000000 */
[----:B------:R-:W-:Y:S01]  /*1fd0*/  UIADD3 UR9, UR5, 0x4, URZ ;  /* 0x0000000405097890 */ /* 0x000fe2000fffe03f */
[----:B0-----:R-:W-:Y:S01]  /*1fe0*/  SHF.R.U32.HI R0, RZ, 0x7, R0 ;  /* 0x00000007ff007819 */ /* 0x001fe20000011600 */
        /* <DEDUP_REMOVED lines=63> */
[----:B-12---:R-:W-:Y:S01]  /*23e0*/  IMAD.U32 R2, RZ, RZ, UR12 ;  /* 0x0000000cff027e24 */ /* 0x006fe2000f8e00ff */
        /* <DEDUP_REMOVED lines=46> */
.L_x_13738:
[----:B------:R-:W-:Y:S01]  /*26d0*/  ISETP.NE.AND P6, PT, R228, 0x1, PT ;  /* 0x00000001e400780c */ /* 0x000fe20003fc5270 */
[----:B------:R-:W1:Y:S01]  /*26e0*/  LDC R208, c[0x0][0x2f0] ;  /* 0x0000bc00ffd07b82 */ /* 0x000e620000000800 */
[----:B------:R-:W-:Y:S01]  /*26f0*/  IADD3 R4, R213, UR60, RZ ;  /* 0x0000003cd5047c10 */ /* 0x000fe2000fffe0ff */
[----:B------:R-:W-:Y:S01]  /*2700*/  ULDC UR5, c[0x0][0xa80] ;  /* 0x0002a00000057ab9 */ /* 0x000fe20000000800 */
[----:B------:R-:W-:Y:S01]  /*2710*/  R2UR UR4, R212 ;  /* 0x00000000d40472ca */ /* 0x000fe200000e0000 */
[----:B------:R-:W-:Y:S02]  /*2720*/  UIADD3 UR10, UR6, 0x32440, URZ ;  /* 0x00032440060a7890 */ /* 0x000fe4000fffe03f */
[----:B------:R-:W-:Y:S02]  /*2730*/  ULOP3.LUT UR7, UR7, 0x3000000, URZ, 0xfc, !UPT ;  /* 0x0300000007077892 */ /* 0x000fe4000f8efc3f */
[----:B------:R-:W2:Y:S01]  /*2740*/  LDC R207, c[0x0][0x288] ;  /* 0x0000a200ffcf7b82 */ /* 0x000ea20000000800 */
[----:B------:R-:W-:Y:S01]  /*2750*/  UPRMT UR10, UR48, 0x654, UR10 ;  /* 0x00000654300a7896 */ /* 0x000fe2000800000a */
[----:B------:R-:W-:-:S06]  /*2760*/  UMOV UR11, 0x40000040 ;  /* 0x40000040000b7882 */ /* 0x000fcc0000000000 */
[----:B------:R-:W3:Y:S08]  /*2770*/  @P6 LDC R5, c[0x0][0x44c] ;  /* 0x00011300ff056b82 */ /* 0x000ef00000000800 */
[----:B------:R-:W4:Y:S01]  /*2780*/  @P6 LDC R72, c[0x0][0x450] ;  /* 0x00011400ff486b82 */ /* 0x000f220000000800 */
[----:B------:R-:W-:Y:S01]  /*2790*/  SYNCS.ARRIVE.TRANS64.RED.A1T0 RZ, [UR10], RZ ;  /* 0x000000ffffff79a7 */ /* 0x000fe2000810040a */
[----:B---3--:R-:W-:-:S05]  /*27a0*/  @P6 IMAD.HI.U32 R5, R4, R5, RZ ;  /* 0x0000000504056227 */ /* 0x008fca00078e00ff */
[----:B----4-:R-:W-:Y:S01]  /*27b0*/  @P6 SHF.R.U32.HI R4, RZ, R72, R5 ;  /* 0x00000048ff046219 */ /* 0x010fe20000011605 */
[----:B------:R-:W-:-:S04]  /*27c0*/  IMAD.MOV.U32 R72, RZ, RZ, -0x60 ;  /* 0xffffffa0ff487424 */ /* 0x000fc800078e00ff */
[----:B------:R-:W3:Y:S01]  /*27d0*/  SHFL.IDX PT, R21, R4, RZ, 0x1c1f ;  /* 0x001c1fff04157589 */ /* 0x000ee200000e0000 */
[----:B------:R-:W-:-:S03]  /*27e0*/  IMAD R5, R201, R72, 0x60 ;  /* 0x00000060c9057424 */ /* 0x000fc600078e0248 */
[----:B------:R-:W4:Y:S01]  /*27f0*/  SHFL.IDX PT, R73, R4, 0x1, 0x1c1f ;  /* 0x003c1f0004497f89 */ /* 0x000f2200000e0000 */
[----:B-1----:R-:W-:Y:S01]  /*2800*/  IMAD R5, R208, UR4, R5 ;  /* 0x00000004d0057c24 */ /* 0x002fe2000f8e0205 */
[----:B------:R-:W-:-:S03]  /*2810*/  UIMAD UR4, UR38, 0xc00, UR7 ;  /* 0x00000c00260478a4 */ /* 0x000fc6000f8e0207 */
[----:B------:R-:W-:-:S04]  /*2820*/  IMAD R72, R214, -0x2, R5 ;  /* 0xfffffffed6487824 */ /* 0x000fc800078e0205 */
[----:B------:R-:W-:Y:S01]  /*2830*/  UMOV UR10, UR4 ;  /* 0x00000004000a7c82 */ /* 0x000fe20008000000 */
[----:B--2---:R-:W-:-:S04]  /*2840*/  IADD3 R5, R72, 0x1, -R207 ;  /* 0x0000000148057810 */ /* 0x004fc80007ffe8cf */
[-CC-:B---3--:R-:W-:Y:S01]  /*2850*/  VIADDMNMX R21, R21, R5.reuse, R72.reuse, PT ;  /* 0x0000000515157246 */ /* 0x188fe20003800148 */
[----:B------:R1:W-:Y:S03]  /*2860*/  BAR.SYNC.DEFER_BLOCKING R209, 0x100 ;  /* 0x000400d10000751d */ /* 0x0003e60000010000 */
[----:B------:R-:W-:Y:S02]  /*2870*/  ISETP.GT.AND P5, PT, R21, RZ, PT ;  /* 0x000000ff1500720c */ /* 0x000fe40003fa4270 */
[----:B----4-:R-:W-:Y:S02]  /*2880*/  VIADDMNMX R72, R73, R5, R72, PT ;  /* 0x0000000549487246 */ /* 0x010fe40003800148 */
[----:B------:R-:W-:Y:S02]  /*2890*/  ISETP.GT.AND P4, PT, R21, 0x1, PT ;  /* 0x000000011500780c */ /* 0x000fe40003f84270 */
[----:B------:R-:W-:-:S02]  /*28a0*/  FSEL R73, R24, -INF , P5 ;  /* 0xff80000018497808 */ /* 0x000fc40002800000 */
[C---:B------:R-:W-:Y:S02]  /*28b0*/  ISETP.GT.AND P2, PT, R21.reuse, 0x10, PT ;  /* 0x000000101500780c */ /* 0x040fe40003f44270 */
[C---:B------:R-:W-:Y:S02]  /*28c0*/  ISETP.GT.AND P5, PT, R21.reuse, 0x11, PT ;  /* 0x000000111500780c */ /* 0x040fe40003fa4270 */
[C---:B------:R-:W-:Y:S02]  /*28d0*/  ISETP.GT.AND P3, PT, R21.reuse, 0x8, PT ;  /* 0x000000081500780c */ /* 0x040fe40003f64270 */
[----:B------:R-:W-:Y:S02]  /*28e0*/  ISETP.GT.AND P1, PT, R21, 0x9, PT ;  /* 0x000000091500780c */ /* 0x000fe40003f24270 */
[----:B------:R-:W-:Y:S02]  /*28f0*/  FSEL R25, R25, -INF , P4 ;  /* 0xff80000019197808 */ /* 0x000fe40002000000 */
[----:B------:R-:W-:-:S02]  /*2900*/  ISETP.GT.AND P4, PT, R21, 0x18, PT ;  /* 0x000000181500780c */ /* 0x000fc40003f84270 */
[----:B------:R-:W-:Y:S02]  /*2910*/  FSEL R5, R32, -INF , P2 ;  /* 0xff80000020057808 */ /* 0x000fe40001000000 */
[----:B------:R-:W-:Y:S02]  /*2920*/  FSEL R158, R33, -INF , P5 ;  /* 0xff800000219e7808 */ /* 0x000fe40002800000 */
[C---:B------:R-:W-:Y:S02]  /*2930*/  ISETP.GT.AND P2, PT, R21.reuse, 0x21, PT ;  /* 0x000000211500780c */ /* 0x040fe40003f44270 */
[----:B------:R-:W-:Y:S02]  /*2940*/  ISETP.GT.AND P5, PT, R21, 0x28, PT ;  /* 0x000000281500780c */ /* 0x000fe40003fa4270 */
[----:B------:R-:W-:Y:S02]  /*2950*/  FSEL R75, R28, -INF , P3 ;  /* 0xff8000001c4b7808 */ /* 0x000fe40001800000 */
[----:B------:R-:W-:-:S02]  /*2960*/  FSEL R29, R29, -INF , P1 ;  /* 0xff8000001d1d7808 */ /* 0x000fc40000800000 */
[C---:B------:R-:W-:Y:S02]  /*2970*/  ISETP.GT.AND P3, PT, R21.reuse, 0x19, PT ;  /* 0x000000191500780c */ /* 0x040fe40003f64270 */
        /* <DEDUP_REMOVED lines=9> */
[----:B------:R-:W-:Y:S02]  /*2a10*/  FMNMX.FTZ R4, R73, R25, !PT ;  /* 0x0000001949047209 */ /* 0x000fe40007810000 */
[----:B------:R-:W-:-:S02]  /*2a20*/  ISETP.GT.AND P3, PT, R21, 0x30, PT ;  /* 0x000000301500780c */ /* 0x000fc40003f64270 */
[----:B------:R-:W-:Y:S02]  /*2a30*/  ISETP.GT.AND P1, PT, R21, 0x31, PT ;  /* 0x000000311500780c */ /* 0x000fe40003f24270 */
[----:B------:R-:W-:Y:S02]  /*2a40*/  FSEL R169, R45, -INF , P4 ;  /* 0xff8000002da97808 */ /* 0x000fe40002000000 */
[----:B------:R-:W-:Y:S02]  /*2a50*/  ISETP.GT.AND P4, PT, R21, 0x40, PT ;  /* 0x000000401500780c */ /* 0x000fe40003f84270 */
[----:B------:R-:W-:Y:S02]  /*2a60*/  FSEL R165, R52, -INF , P2 ;  /* 0xff80000034a57808 */ /* 0x000fe40001000000 */
[----:B------:R-:W-:Y:S02]  /*2a70*/  FSEL R170, R53, -INF , P5 ;  /* 0xff80000035aa7808 */ /* 0x000fe40002800000 */
[----:B------:R-:W-:-:S02]  /*2a80*/  ISETP.GT.AND P2, PT, R21, 0x49, PT ;  /* 0x000000491500780c */ /* 0x000fc40003f44270 */
[----:B------:R-:W-:Y:S02]  /*2a90*/  ISETP.GT.AND P5, PT, R21, 0x50, PT ;  /* 0x000000501500780c */ /* 0x000fe40003fa4270 */
[----:B------:R-:W-:Y:S02]  /*2aa0*/  FMNMX.FTZ R24, R75, R4, !PT ;  /* 0x000000044b187209 */ /* 0x000fe40007810000 */
[----:B------:R-:W-:Y:S02]  /*2ab0*/  FSEL R205, R48, -INF , P3 ;  /* 0xff80000030cd7808 */ /* 0x000fe40001800000 */
[----:B------:R-:W-:Y:S02]  /*2ac0*/  FSEL R160, R49, -INF , P1 ;  /* 0xff80000031a07808 */ /* 0x000fe40000800000 */
[C---:B------:R-:W-:Y:S02]  /*2ad0*/  ISETP.GT.AND P3, PT, R21.reuse, 0x41, PT ;  /* 0x000000411500780c */ /* 0x040fe40003f64270 */
[----:B------:R-:W-:-:S02]  /*2ae0*/  ISETP.GT.AND P1, PT, R21, 0x48, PT ;  /* 0x000000481500780c */ /* 0x000fc40003f24270 */
[----:B------:R-:W-:Y:S02]  /*2af0*/  FSEL R157, R56, -INF , P4 ;  /* 0xff800000389d7808 */ /* 0x000fe40002000000 */
[----:B------:R-:W-:Y:S02]  /*2b00*/  ISETP.GT.AND P4, PT, R21, 0x51, PT ;  /* 0x000000511500780c */ /* 0x000fe40003f84270 */
[----:B------:R-:W-:Y:S02]  /*2b10*/  FSEL R171, R61, -INF , P2 ;  /* 0xff8000003dab7808 */ /* 0x000fe40001000000 */
[----:B------:R-:W-:Y:S02]  /*2b20*/  FSEL R4, R64, -INF , P5 ;  /* 0xff80000040047808 */ /* 0x000fe40002800000 */
[----:B------:R-:W-:Y:S02]  /*2b30*/  FMNMX.FTZ R24, R29, R24, !PT ;  /* 0x000000181d187209 */ /* 0x000fe40007810000 */
[----:B------:R-:W-:-:S02]  /*2b40*/  ISETP.GT.AND P2, PT, R72, RZ, PT ;  /* 0x000000ff4800720c */ /* 0x000fc40003f44270 */
[----:B------:R-:W-:Y:S02]  /*2b50*/  ISETP.GT.AND P5, PT, R72, 0x1, PT ;  /* 0x000000014800780c */ /* 0x000fe40003fa4270 */
[----:B------:R-:W-:Y:S02]  /*2b60*/  FSEL R161, R57, -INF , P3 ;  /* 0xff80000039a17808 */ /* 0x000fe40001800000 */
[----:B------:R-:W-:Y:S02]  /*2b70*/  FSEL R166, R60, -INF , P1 ;  /* 0xff8000003ca67808 */ /* 0x000fe40000800000 */
[C---:B------:R-:W-:Y:S02]  /*2b80*/  ISETP.GT.AND P3, PT, R21.reuse, 0x58, PT ;  /* 0x000000581500780c */ /* 0x040fe40003f64270 */
[----:B------:R-:W-:Y:S02]  /*2b90*/  ISETP.GT.AND P1, PT, R21, 0x59, PT ;  /* 0x000000591500780c */ /* 0x000fe40003f24270 */
[----:B------:R-:W-:-:S02]  /*2ba0*/  FSEL R162, R65, -INF , P4 ;  /* 0xff80000041a27808 */ /* 0x000fc40002000000 */
[----:B------:R-:W-:Y:S02]  /*2bb0*/  FMNMX.FTZ R21, R5, R24, !PT ;  /* 0x0000001805157209 */ /* 0x000fe40007810000 */
[----:B------:R-:W-:Y:S02]  /*2bc0*/  ISETP.GT.AND P4, PT, R72, 0x8, PT ;  /* 0x000000084800780c */ /* 0x000fe40003f84270 */
[----:B------:R-:W-:Y:S02]  /*2bd0*/  FSEL R26, R26, -INF , P2 ;  /* 0xff8000001a1a7808 */ /* 0x000fe40001000000 */
[----:B------:R-:W-:Y:S02]  /*2be0*/  FSEL R24, R27, -INF , P5 ;  /* 0xff8000001b187808 */ /* 0x000fe40002800000 */
[----:B------:R-:W-:Y:S02]  /*2bf0*/  FSEL R167, R68, -INF , P3 ;  /* 0xff80000044a77808 */ /* 0x000fe40001800000 */
        /* <DEDUP_REMOVED lines=8> */
[----:B------:R-:W-:Y:S02]  /*2c80*/  ISETP.GT.AND P4, PT, R72, 0x11, PT ;  /* 0x000000114800780c */ /* 0x000fe40003f84270 */
[----:B------:R-:W-:Y:S02]  /*2c90*/  FSEL R173, R34, -INF , P2 ;  /* 0xff80000022ad7808 */ /* 0x000fe40001000000 */
[----:B------:R-:W-:Y:S02]  /*2ca0*/  FMNMX.FTZ R32, R28, R21, !PT ;  /* 0x000000151c207209 */ /* 0x000fe40007810000 */
[----:B------:R-:W-:Y:S02]  /*2cb0*/  FMNMX.FTZ R27, R168, R27, !PT ;  /* 0x0000001ba81b7209 */ /* 0x000fe40007810000 */
[----:B------:R-:W-:-:S02]  /*2cc0*/  ISETP.GT.AND P3, PT, R72, 0x18, PT ;  /* 0x000000184800780c */ /* 0x000fc40003f64270 */
[----:B------:R-:W-:Y:S02]  /*2cd0*/  FSEL R185, R35, -INF , P4 ;  /* 0xff80000023b97808 */ /* 0x000fe40002000000 */
[----:B------:R-:W-:Y:S02]  /*2ce0*/  FMNMX.FTZ R32, R173, R32, !PT ;  /* 0x00000020ad207209 */ /* 0x000fe40007810000 */
[----:B------:R-:W-:Y:S02]  /*2cf0*/  FMNMX.FTZ R34, R206, R27, !PT ;  /* 0x0000001bce227209 */ /* 0x000fe40007810000 */
[----:B------:R-:W-:Y:S02]  /*2d00*/  ISETP.GT.AND P2, PT, R72, 0x19, PT ;  /* 0x000000194800780c */ /* 0x000fe40003f44270 */
[----:B------:R-:W-:Y:S02]  /*2d10*/  FSEL R190, R38, -INF , P3 ;  /* 0xff80000026be7808 */ /* 0x000fe40001800000 */
[----:B------:R-:W-:-:S02]  /*2d20*/  FMNMX.FTZ R21, R185, R32, !PT ;  /* 0x00000020b9157209 */ /* 0x000fc40007810000 */
        /* <DEDUP_REMOVED lines=48> */
[----:B------:R-:W-:Y:S02]  /*3030*/  FSEL R172, R69, -INF , P1 ;  /* 0xff80000045ac7808 */ /* 0x000fe40000800000 */
        /* <DEDUP_REMOVED lines=13> */
[----:B------:R-:W-:Y:S01]  /*3110*/  FSEL R198, R70, -INF , P1 ;  /* 0xff80000046c67808 */ /* 0x000fe20000800000 */
[----:B------:R-:W2:Y:S01]  /*3120*/  SHFL.BFLY PT, R34, R27, 0x2, 0x1f ;  /* 0x0c401f001b227f89 */ /* 0x000ea200000e0000 */
[----:B------:R-:W-:Y:S02]  /*3130*/  FMNMX.FTZ R21, R193, R32, !PT ;  /* 0x00000020c1157209 */ /* 0x000fe40007810000 */
[----:B------:R-:W-:Y:S02]  /*3140*/  FSEL R204, R71, -INF , P2 ;  /* 0xff80000047cc7808 */ /* 0x000fe40001000000 */
[----:B------:R-:W-:-:S04]  /*3150*/  FMNMX.FTZ R21, R198, R21, !PT ;  /* 0x00000015c6157209 */ /* 0x000fc80007810000 */
[----:B------:R-:W-:-:S05]  /*3160*/  FMNMX.FTZ R31, R204, R21, !PT ;  /* 0x00000015cc1f7209 */ /* 0x000fca0007810000 */
[----:B------:R-:W3:Y:S01]  /*3170*/  SHFL.BFLY PT, R32, R31, 0x2, 0x1f ;  /* 0x0c401f001f207f89 */ /* 0x000ee200000e0000 */
[----:B--2---:R-:W-:-:S05]  /*3180*/  FMNMX.FTZ R34, R27, R34, !PT ;  /* 0x000000221b227209 */ /* 0x004fca0007810000 */
[----:B------:R-:W2:Y:S01]  /*3190*/  SHFL.BFLY PT, R21, R34, 0x1, 0x1f ;  /* 0x0c201f0022157f89 */ /* 0x000ea200000e0000 */
[----:B---3--:R-:W-:-:S05]  /*31a0*/  FMNMX.FTZ R32, R31, R32, !PT ;  /* 0x000000201f207209 */ /* 0x008fca0007810000 */
[----:B------:R-:W3:Y:S01]  /*31b0*/  SHFL.BFLY PT, R27, R32, 0x1, 0x1f ;  /* 0x0c201f00201b7f89 */ /* 0x000ee200000e0000 */
[----:B--2---:R-:W-:-:S04]  /*31c0*/  FMNMX.FTZ R21, R34, R21, !PT ;  /* 0x0000001522157209 */ /* 0x004fc80007810000 */
[C---:B------:R-:W-:Y:S01]  /*31d0*/  FSETP.NEU.FTZ.AND P1, PT, R21.reuse, -INF , PT ;  /* 0xff8000001500780b */ /* 0x040fe20003f3d000 */
[----:B------:R-:W-:-:S05]  /*31e0*/  FMUL.FTZ R202, R21, UR5 ;  /* 0x0000000515ca7c20 */ /* 0x000fca0008410000 */
[----:B------:R-:W-:Y:S02]  /*31f0*/  FSEL R202, R202, RZ, P1 ;  /* 0x000000ffcaca7208 */ /* 0x000fe40000800000 */
[----:B---3--:R-:W-:-:S03]  /*3200*/  FMNMX.FTZ R156, R32, R27, !PT ;  /* 0x0000001b209c7209 */ /* 0x008fc60007810000 */
[--C-:B------:R-:W-:Y:S01]  /*3210*/  FFMA.FTZ R177, R73, UR5, -R202.reuse ;  /* 0x0000000549b17c23 */ /* 0x100fe200080108ca */
[--C-:B------:R-:W-:Y:S01]  /*3220*/  FFMA.FTZ R178, R25, UR5, -R202.reuse ;  /* 0x0000000519b27c23 */ /* 0x100fe200080108ca */
[--C-:B------:R-:W-:Y:S01]  /*3230*/  FFMA.FTZ R179, R75, UR5, -R202.reuse ;  /* 0x000000054bb37c23 */ /* 0x100fe200080108ca */
[C---:B------:R-:W-:Y:S01]  /*3240*/  FSETP.NEU.FTZ.AND P1, PT, R156.reuse, -INF , PT ;  /* 0xff8000009c00780b */ /* 0x040fe20003f3d000 */
[----:B------:R-:W-:Y:S01]  /*3250*/  FMUL.FTZ R203, R156, UR5 ;  /* 0x000000059ccb7c20 */ /* 0x000fe20008410000 */
[--C-:B------:R-:W-:Y:S01]  /*3260*/  FFMA.FTZ R180, R29, UR5, -R202.reuse ;  /* 0x000000051db47c23 */ /* 0x100fe200080108ca */
[----:B------:R-:W-:Y:S01]  /*3270*/  MUFU.EX2 R177, R177 ;  /* 0x000000b100b17308 */ /* 0x000fe20000000800 */
[--C-:B------:R-:W-:Y:S01]  /*3280*/  FFMA.FTZ R5, R5, UR5, -R202.reuse ;  /* 0x0000000505057c23 */ /* 0x100fe200080108ca */
[--C-:B------:R-:W-:Y:S01]  /*3290*/  FFMA.FTZ R158, R158, UR5, -R202.reuse ;  /* 0x000000059e9e7c23 */ /* 0x100fe200080108ca */
[----:B------:R-:W-:Y:S01]  /*32a0*/  FSEL R203, R203, RZ, P1 ;  /* 0x000000ffcbcb7208 */ /* 0x000fe20000800000 */
        /* <DEDUP_REMOVED lines=8> */
[----:B------:R-:W2:Y:S01]  /*3330*/  MUFU.EX2 R178, R178 ;  /* 0x000000b200b27308 */ /* 0x000ea20000000800 */
        /* <DEDUP_REMOVED lines=16> */
[----:B--2---:R-:W-:Y:S01]  /*3440*/  F2FP.F16.F32.PACK_AB R152, R178, R177 ;  /* 0x000000b1b298723e */ /* 0x004fe200000000ff */
        /* <DEDUP_REMOVED lines=15> */
[----:B---3--:R-:W-:Y:S01]  /*3540*/  F2FP.F16.F32.PACK_AB R154, R180, R179 ;  /* 0x000000b3b49a723e */ /* 0x008fe200000000ff */
[--C-:B------:R-:W-:Y:S01]  /*3550*/  FFMA.FTZ R162, R162, UR5, -R202.reuse ;  /* 0x00000005a2a27c23 */ /* 0x100fe200080108ca */
[--C-:B------:R-:W-:Y:S01]  /*3560*/  FFMA.FTZ R167, R167, UR5, -R202.reuse ;  /* 0x00000005a7a77c23 */ /* 0x100fe200080108ca */
[----:B------:R-:W-:Y:S01]  /*3570*/  FFMA.FTZ R172, R172, UR5, -R202 ;  /* 0x00000005acac7c23 */ /* 0x000fe200080108ca */
[--C-:B------:R-:W-:Y:S01]  /*3580*/  FFMA.FTZ R189, R189, UR5, -R203.reuse ;  /* 0x00000005bdbd7c23 */ /* 0x100fe200080108cb */
[--C-:B------:R-:W-:Y:S01]  /*3590*/  FFMA.FTZ R193, R193, UR5, -R203.reuse ;  /* 0x00000005c1c17c23 */ /* 0x100fe200080108cb */
[--C-:B------:R-:W-:Y:S01]  /*35a0*/  FFMA.FTZ R198, R198, UR5, -R203.reuse ;  /* 0x00000005c6c67c23 */ /* 0x100fe200080108cb */
[----:B------:R-:W-:Y:S01]  /*35b0*/  MUFU.EX2 R183, R183 ;  /* 0x000000b700b77308 */ /* 0x000fe20000000800 */
[----:B------:R-:W-:Y:S01]  /*35c0*/  FFMA.FTZ R202, R204, UR5, -R203 ;  /* 0x00000005ccca7c23 */ /* 0x000fe200080108cb */
[----:B------:R-:W-:-:S04]  /*35d0*/  FADD.FTZ R178, R177, R178 ;  /* 0x000000b2b1b27221 */ /* 0x000fc80000010000 */
[----:B------:R-:W-:Y:S02]  /*35e0*/  FADD.FTZ R179, R179, R178 ;  /* 0x000000b2b3b37221 */ /* 0x000fe40000010000 */
[----:B------:R-:W3:Y:S01]  /*35f0*/  MUFU.EX2 R184, R184 ;  /* 0x000000b800b87308 */ /* 0x000ee20000000800 */
[----:B--2---:R-:W-:Y:S01]  /*3600*/  F2FP.F16.F32.PACK_AB R153, R182, R181 ;  /* 0x000000b5b699723e */ /* 0x004fe200000000ff */
[----:B------:R-:W-:Y:S01]  /*3610*/  FADD.FTZ R182, R181, R182 ;  /* 0x000000b6b5b67221 */ /* 0x000fe20000010000 */
[----:B------:R-:W-:-:S05]  /*3620*/  FADD.FTZ R180, R180, R179 ;  /* 0x000000b3b4b47221 */ /* 0x000fca0000010000 */
[----:B------:R-:W-:Y:S08]  /*3630*/  MUFU.EX2 R5, R5 ;  /* 0x0000000500057308 */ /* 0x000ff00000000800 */
[----:B------:R-:W-:Y:S01]  /*3640*/  MUFU.EX2 R158, R158 ;  /* 0x0000009e009e7308 */ /* 0x000fe20000000800 */
[----:B---3--:R-:W-:Y:S01]  /*3650*/  F2FP.F16.F32.PACK_AB R155, R184, R183 ;  /* 0x000000b7b89b723e */ /* 0x008fe200000000ff */
        /* <DEDUP_REMOVED lines=8> */
[----:B------:R-:W2:Y:S08]  /*36e0*/  MUFU.EX2 R173, R173 ;  /* 0x000000ad00ad7308 */ /* 0x000eb00000000800 */
[----:B------:R-:W3:Y:S08]  /*36f0*/  MUFU.EX2 R185, R185 ;  /* 0x000000b900b97308 */ /* 0x000ef00000000800 */
[----:B------:R-:W-:Y:S01]  /*3700*/  MUFU.EX2 R190, R190 ;  /* 0x000000be00be7308 */ /* 0x000fe20000000800 */
[----:B--2---:R-:W-:-:S07]  /*3710*/  FADD.FTZ R184, R173, R184 ;  /* 0x000000b8adb87221 */ /* 0x004fce0000010000 */
[----:B------:R-:W2:Y:S08]  /*3720*/  MUFU.EX2 R194, R194 ;  /* 0x000000c200c27308 */ /* 0x000eb00000000800 */
[----:B------:R-:W-:Y:S08]  /*3730*/  MUFU.EX2 R206, R206 ;  /* 0x000000ce00ce7308 */ /* 0x000ff00000000800 */
[----:B------:R-:W-:Y:S08]  /*3740*/  MUFU.EX2 R159, R159 ;  /* 0x0000009f009f7308 */ /* 0x000ff00000000800 */
[----:B------:R-:W-:Y:S08]  /*3750*/  MUFU.EX2 R164, R164 ;  /* 0x000000a400a47308 */ /* 0x000ff00000000800 */
[----:B------:R-:W-:Y:S08]  /*3760*/  MUFU.EX2 R169, R169 ;  /* 0x000000a900a97308 */ /* 0x000ff00000000800 */
[----:B------:R-:W4:Y:S08]  /*3770*/  MUFU.EX2 R174, R174 ;  /* 0x000000ae00ae7308 */ /* 0x000f300000000800 */
[----:B------:R-:W5:Y:S08]  /*3780*/  MUFU.EX2 R186, R186 ;  /* 0x000000ba00ba7308 */ /* 0x000f700000000800 */
[----:B------:R-:W-:Y:S08]  /*3790*/  MUFU.EX2 R191, R191 ;  /* 0x000000bf00bf7308 */ /* 0x000ff00000000800 */
[----:B------:R-:W0:Y:S08]  /*37a0*/  MUFU.EX2 R195, R195 ;  /* 0x000000c300c37308 */ /* 0x000e300000000800 */
[----:B------:R-:W-:Y:S08]  /*37b0*/  MUFU.EX2 R205, R205 ;  /* 0x000000cd00cd7308 */ /* 0x000ff00000000800 */
[----:B------:R-:W-:Y:S08]  /*37c0*/  MUFU.EX2 R160, R160 ;  /* 0x000000a000a07308 */ /* 0x000ff00000000800 */
[----:B------:R-:W-:Y:S08]  /*37d0*/  MUFU.EX2 R165, R165 ;  /* 0x000000a500a57308 */ /* 0x000ff00000000800 */
[----:B------:R-:W-:Y:S08]  /*37e0*/  MUFU.EX2 R170, R170 ;  /* 0x000000aa00aa7308 */ /* 0x000ff00000000800 */
[----:B------:R-:W1:Y:S08]  /*37f0*/  MUFU.EX2 R175, R175 ;  /* 0x000000af00af7308 */ /* 0x000e700000000800 */
[----:B------:R-:W1:Y:S08]  /*3800*/  MUFU.EX2 R187, R187 ;  /* 0x000000bb00bb7308 */ /* 0x000e700000000800 */
[----:B------:R-:W-:Y:S08]  /*3810*/  MUFU.EX2 R192, R192 ;  /* 0x000000c000c07308 */ /* 0x000ff00000000800 */
[----:B------:R-:W1:Y:S08]  /*3820*/  MUFU.EX2 R196, R196 ;  /* 0x000000c400c47308 */ /* 0x000e700000000800 */
        /* <DEDUP_REMOVED lines=8> */
[----:B------:R-:W1:Y:S08]  /*38b0*/  MUFU.EX2 R4, R4 ;  /* 0x0000000400047308 */ /* 0x000e700000000800 */
[----:B------:R-:W-:Y:S08]  /*38c0*/  MUFU.EX2 R162, R162 ;  /* 0x000000a200a27308 */ /* 0x000ff00000000800 */
[----:B------:R-:W-:Y:S08]  /*38d0*/  MUFU.EX2 R167, R167 ;  /* 0x000000a700a77308 */ /* 0x000ff00000000800 */
[----:B------:R-:W-:Y:S08]  /*38e0*/  MUFU.EX2 R172, R172 ;  /* 0x000000ac00ac7308 */ /* 0x000ff00000000800 */
[----:B------:R-:W1:Y:S01]  /*38f0*/  MUFU.EX2 R189, R189 ;  /* 0x000000bd00bd7308 */ /* 0x000e620000000800 */
[----:B------:R-:W-:-:S02]  /*3900*/  WARPGROUP.DEPBAR.LE gsb0, 0x0 ;  /* 0x00008000000079c5 */ /* 0x000fc40000010000 */
[----:B------:R-:W-:Y:S01]  /*3910*/  F2FP.F16.F32.PACK_AB R152, R158, R5 ;  /* 0x000000059e98723e */ /* 0x000fe200000000ff */
[----:B------:R-:W-:Y:S01]  /*3920*/  FADD.FTZ R5, R5, R180 ;  /* 0x000000b405057221 */ /* 0x000fe20000010000 */
[C---:B---3--:R-:W-:Y:S01]  /*3930*/  F2FP.F16.F32.PACK_AB R153, R185.reuse, R173 ;  /* 0x000000adb999723e */ /* 0x048fe200000000ff */
[----:B------:R-:W-:Y:S01]  /*3940*/  FADD.FTZ R185, R185, R184 ;  /* 0x000000b8b9b97221 */ /* 0x000fe20000010000 */
[----:B------:R-:W-:Y:S01]  /*3950*/  F2FP.F16.F32.PACK_AB R154, R168, R163 ;  /* 0x000000a3a89a723e */ /* 0x000fe200000000ff */
[----:B------:R-:W3:Y:S01]  /*3960*/  MUFU.EX2 R193, R193 ;  /* 0x000000c100c17308 */ /* 0x000ee20000000800 */
[----:B--2---:R-:W-:Y:S01]  /*3970*/  F2FP.F16.F32.PACK_AB R155, R194, R190 ;  /* 0x000000bec29b723e */ /* 0x004fe200000000ff */
        /* <DEDUP_REMOVED lines=9> */
[----:B----4-:R-:W-:Y:S01]  /*3a10*/  FADD.FTZ R185, R174, R185 ;  /* 0x000000b9aeb97221 */ /* 0x010fe20000010000 */
[----:B------:R-:W-:-:S02]  /*3a20*/  UMOV UR11, 0x40000040 ;  /* 0x40000040000b7882 */ /* 0x000fc40000000000 */
[----:B------:R-:W2:Y:S01]  /*3a30*/  MUFU.EX2 R202, R202 ;  /* 0x000000ca00ca7308 */ /* 0x000ea20000000800 */
[----:B------:R-:W-:Y:S02]  /*3a40*/  WARPGROUP.DEPBAR.LE gsb0, 0x0 ;  /* 0x00008000000079c5 */ /* 0x000fe40000010000 */
[----:B------:R-:W-:Y:S01]  /*3a50*/  F2FP.F16.F32.PACK_AB R152, R159, R206 ;  /* 0x000000ce9f98723e */ /* 0x000fe200000000ff */
        /* <DEDUP_REMOVED lines=11> */
[----:B-1----:R-:W-:-:S05]  /*3b10*/  FADD.FTZ R186, R175, R186 ;  /* 0x000000baafba7221 */ /* 0x002fca0000010000 */
[----:B------:R-:W-:Y:S01]  /*3b20*/  HGMMA.64x256x16.F32 R24, R152, gdesc[UR8].tnspB, R24, gsb0 ;  /* 0x43e0000898187df0 */ /* 0x000fe20008000818 */
[----:B------:R-:W-:Y:S01]  /*3b30*/  UIADD3 UR10, UR4, 0x180, URZ ;  /* 0x00000180040a7890 */ /* 0x000fe2000fffe03f */
[----:B------:R-:W-:Y:S01]  /*3b40*/  UMOV UR11, 0x40000040 ;  /* 0x40000040000b7882 */ /* 0x000fe20000000000 */
[----:B------:R-:W-:Y:S02]  /*3b50*/  WARPGROUP.DEPBAR.LE gsb0, 0x0 ;  /* 0x00008000000079c5 */ /* 0x000fe40000010000 */
[----:B------:R-:W-:Y:S01]  /*3b60*/  F2FP.F16.F32.PACK_AB R152, R160, R205 ;  /* 0x000000cda098723e */ /* 0x000fe200000000ff */
[----:B------:R-:W-:Y:S01]  /*3b70*/  FADD.FTZ R205, R205, R164 ;  /* 0x000000a4cdcd7221 */ /* 0x000fe20000010000 */
[C---:B------:R-:W-:Y:S01]  /*3b80*/  F2FP.F16.F32.PACK_AB R153, R187.reuse, R175 ;  /* 0x000000afbb99723e */ /* 0x040fe200000000ff */
        /* <DEDUP_REMOVED lines=27> */
[----:B------:R-:W-:-:S07]  /*3d40*/  FADD.FTZ R188, R189, R188 ;  /* 0x000000bcbdbc7221 */ /* 0x000fce0000010000 */
[----:B------:R-:W-:Y:S01]  /*3d50*/  HGMMA.64x256x16.F32 R24, R152, gdesc[UR8].tnspB, R24, gsb0 ;  /* 0x43e0000898187df0 */ /* 0x000fe20008000818 */
[----:B------:R-:W-:Y:S01]  /*3d60*/  UIADD3 UR10, UR4, 0x280, URZ ;  /* 0x00000280040a7890 */ /* 0x000fe2000fffe03f */
[----:B------:R-:W-:Y:S01]  /*3d70*/  UMOV UR11, 0x40000040 ;  /* 0x40000040000b7882 */ /* 0x000fe20000000000 */
[----:B------:R-:W-:Y:S02]  /*3d80*/  WARPGROUP.DEPBAR.LE gsb0, 0x0 ;  /* 0x00008000000079c5 */ /* 0x000fe40000010000 */
[C---:B------:R-:W-:Y:S01]  /*3d90*/  F2FP.F16.F32.PACK_AB R152, R162.reuse, R4 ;  /* 0x00000004a298723e */ /* 0x040fe200000000ff */
[----:B------:R-:W-:Y:S01]  /*3da0*/  FADD.FTZ R162, R162, R171 ;  /* 0x000000aba2a27221 */ /* 0x000fe20000010000 */
[C---:B---3--:R-:W-:Y:S01]  /*3db0*/  F2FP.F16.F32.PACK_AB R153, R193.reuse, R189 ;  /* 0x000000bdc199723e */ /* 0x048fe200000000ff */
[----:B------:R-:W-:Y:S01]  /*3dc0*/  FADD.FTZ R193, R193, R188 ;  /* 0x000000bcc1c17221 */ /* 0x000fe20000010000 */
[----:B------:R-:W-:Y:S01]  /*3dd0*/  F2FP.F16.F32.PACK_AB R154, R172, R167 ;  /* 0x000000a7ac9a723e */ /* 0x000fe200000000ff */
[----:B------:R-:W-:Y:S01]  /*3de0*/  FADD.FTZ R167, R167, R162 ;  /* 0x000000a2a7a77221 */ /* 0x000fe20000010000 */
[----:B--2---:R-:W-:Y:S01]  /*3df0*/  F2FP.F16.F32.PACK_AB R155, R202, R198 ;  /* 0x000000c6ca9b723e */ /* 0x004fe200000000ff */
[----:B------:R-:W-:-:S02]  /*3e00*/  FADD.FTZ R193, R198, R193 ;  /* 0x000000c1c6c17221 */ /* 0x000fc40000010000 */
[----:B------:R-:W-:Y:S01]  /*3e10*/  FADD.FTZ R4, R172, R167 ;  /* 0x000000a7ac047221 */ /* 0x000fe20000010000 */
[----:B------:R-:W-:Y:S01]  /*3e20*/  WARPGROUP.ARRIVE ;  /* 0x00000000000079c5 */ /* 0x000fe20000000000 */
[----:B------:R-:W-:-:S12]  /*3e30*/  FADD.FTZ R5, R202, R193 ;  /* 0x000000c1ca057221 */ /* 0x000fd80000010000 */
[----:B------:R-:W-:Y:S03]  /*3e40*/  HGMMA.64x256x16.F32 R24, R152, gdesc[UR8].tnspB, R24, gsb0 ;  /* 0x43e0000898187df0 */ /* 0x000fe60008000818 */
[----:B------:R-:W-:Y:S02]  /*3e50*/  WARPGROUP.DEPBAR.LE gsb0, 0x0 ;  /* 0x00008000000079c5 */ /* 0x000fe40000010000 */
[----:B------:R-:W-:Y:S05]  /*3e60*/  @!P0 BRA `(.L_x_13739) ;  /* 0x0000000000048947 */ /* 0x000fea0003800000 */
[----:B------:R-:W-:Y:S01]  /*3e70*/  BPT.TRAP 0x1 ;  /* 0x000000040000795c */ /* 0x000fe20000300000 */
.L_x_13739:
[----:B------:R-:W0:Y:S01]  /*3e80*/  @P6 LDC R153, c[0x0][0x44c] ;  /* 0x00011300ff996b82 */ /* 0x000e220000000800 */
[----:B------:R-:W-:Y:S01]  /*3e90*/  R2UR UR4, R212 ;  /* 0x00000000d40472ca */ /* 0x000fe200000e0000 */
[----:B------:R-:W-:Y:S01]  /*3ea0*/  IMAD.U32 R152, RZ, RZ, UR60 ;  /* 0x0000003cff987e24 */ /* 0x000fe2000f8e00ff */
[----:B------:R-:W-:Y:S01]  /*3eb0*/  UIADD3 UR6, UR6, 0x32460, URZ ;  /* 0x0003246006067890 */ /* 0x000fe2000fffe03f */
[----:B------:R-:W-:-:S03]  /*3ec0*/  VIADD R201, R201, 0xfffffffe ;  /* 0xfffffffec9c97836 */ /* 0x000fc60000000000 */
[----:B------:R-:W-:Y:S01]  /*3ed0*/  UPRMT UR6, UR48, 0x654, UR6 ;  /* 0x0000065430067896 */ /* 0x000fe20008000006 */
[----:B------:R-:W1:Y:S06]  /*3ee0*/  @P6 LDC R154, c[0x0][0x450] ;  /* 0x00011400ff9a6b82 */ /* 0x000e6c0000000800 */
[----:B------:R-:W-:Y:S02]  /*3ef0*/  IMAD R207, R208, UR4, -R207 ;  /* 0x00000004d0cf7c24 */ /* 0x000fe4000f8e0acf */
[----:B------:R-:W-:Y:S01]  /*3f00*/  SYNCS.ARRIVE.TRANS64.RED.A1T0 RZ, [UR6], RZ ;  /* 0x000000ffffff79a7 */ /* 0x000fe20008100406 */
[----:B0-----:R-:W-:-:S05]  /*3f10*/  @P6 IMAD.HI.U32 R153, R153, UR60, RZ ;  /* 0x0000003c99996c27 */ /* 0x001fca000f8e00ff */
[----:B-1----:R-:W-:-:S05]  /*3f20*/  @P6 SHF.R.U32.HI R152, RZ, R154, R153 ;  /* 0x0000009aff986219 */ /* 0x002fca0000011699 */
[----:B------:R-:W-:-:S04]  /*3f30*/  IMAD.IADD R152, R207, 0x1, R152 ;  /* 0x00000001cf987824 */ /* 0x000fc800078e0298 */
[----:B------:R-:W-:-:S05]  /*3f40*/  IMAD.HI R152, R152, 0x2aaaaaab, RZ ;  /* 0x2aaaaaab98987827 */ /* 0x000fca00078e02ff */
[----:B------:R-:W-:-:S04]  /*3f50*/  SHF.R.U32.HI R153, RZ, 0x1f, R152 ;  /* 0x0000001fff997819 */ /* 0x000fc80000011698 */
[----:B------:R-:W-:-:S04]  /*3f60*/  LEA.HI.SX32 R153, R152, R153, 0x1c ;  /* 0x0000009998997211 */ /* 0x000fc800078fe2ff */
[----:B------:R-:W-:-:S04]  /*3f70*/  VIMNMX R211, RZ, R153, !PT ;  /* 0x00000099ffd37248 */ /* 0x000fc80007fe0100 */
[----:B------:R-:W-:-:S13]  /*3f80*/  ISETP.GE.AND P1, PT, R201, R211, PT ;  /* 0x000000d3c900720c */ /* 0x000fda0003f26270 */
[----:B------:R-:W-:Y:S05]  /*3f90*/  @!P1 BRA `(.L_x_13740) ;  /* 0x0000002800c49947 */ /* 0x000fea0003800000 */
[----:B------:R-:W-:Y:S02]  /*3fa0*/  IMAD.MOV.U32 R203, RZ, RZ, R156 ;  /* 0x000000ffffcb7224 */ /* 0x000fe400078e009c */
[----:B------:R-:W-:-:S07]  /*3fb0*/  IMAD.MOV.U32 R202, RZ, RZ, R21 ;  /* 0x000000ffffca7224 */ /* 0x000fce00078e0015 */
.L_x_13751:
        /* <DEDUP_REMOVED lines=8> */
.L_x_13741:
        /* <DEDUP_REMOVED lines=9> */
.L_x_13742:
[----:B-1----:R-:W-:Y:S05]  /*40d0*/  @P1 BRA `(.L_x_13743) ;  /* 0x0000000000081947 */ /* 0x002fea0003800000 */
[----:B------:R-:W1:Y:S02]  /*40e0*/  SYNCS.PHASECHK.TRANS64.TRYWAIT P1, [UR4+0x32430], R0 ;  /* 0x03243000ff0075a7 */ /* 0x000e640008020144 */
[----:B-1----:R-:W-:Y:S05]  /*40f0*/  @!P1 BRA `(.L_x_13744) ;  /* 0x000000d000089947 */ /* 0x002fea0003800000 */
.L_x_13743:
[----:B------:R-:W-:Y:S01]  /*4100*/  R2UR UR5, R20 ;  /* 0x00000000140572ca */ /* 0x000fe200000e0000 */
[----:B------:R-:W-:Y:S01]  /*4110*/  WARPGROUP.ARRIVE ;  /* 0x00000000000079c5 */ /* 0x000fe20000000000 */
[----:B------:R-:W-:Y:S01]  /*4120*/  R2UR UR48, R22 ;  /* 0x00000000163072ca */ /* 0x000fe200000e0000 */
[----:B------:R-:W-:Y:S01]  /*4130*/  UMOV UR51, 0x40000040 ;  /* 0x4000004000337882 */ /* 0x000fe20000000000 */
[----:B------:R-:W-:-:S09]  /*4140*/  R2UR UR49, R23 ;  /* 0x00000000173172ca */ /* 0x000fd200000e0000 */
[----:B------:R-:W-:-:S07]  /*4150*/  UIMAD UR5, UR38, 0x300, UR5 ;  /* 0x00000300260578a4 */ /* 0x000fce000f8e0205 */
[----:B------:R-:W-:Y:S02]  /*4160*/  UMOV UR50, UR5 ;  /* 0x0000000500327c82 */ /* 0x000fe40008000000 */
        /* <DEDUP_REMOVED lines=25> */
.L_x_13745:
[----:B------:R2:W3:Y:S01]  /*4300*/  SYNCS.PHASECHK.TRANS64.TRYWAIT P1, [UR4+0x32450], R0 ;  /* 0x03245000ff0075a7 */ /* 0x0004e20008020144 */
[----:B------:R-:W-:Y:S05]  /*4310*/  @!P0 BRA `(.L_x_13746) ;  /* 0x0000000000048947 */ /* 0x000fea0003800000 */
[----:B------:R-:W-:Y:S01]  /*4320*/  BPT.TRAP 0x1 ;  /* 0x000000040000795c */ /* 0x000fe20000300000 */
.L_x_13746:
[----:B---3--:R-:W-:Y:S05]  /*4330*/  @P1 BRA `(.L_x_13747) ;  /* 0x0000000000081947 */ /* 0x008fea0003800000 */
[----:B------:R-:W3:Y:S02]  /*4340*/  SYNCS.PHASECHK.TRANS64.TRYWAIT P1, [UR4+0x32450], R0 ;  /* 0x03245000ff0075a7 */ /* 0x000ee40008020144 */
[----:B---3--:R-:W-:Y:S05]  /*4350*/  @!P1 BRA `(.L_x_13748) ;  /* 0x000000cc00889947 */ /* 0x008fea0003800000 */
.L_x_13747:
        /* <DEDUP_REMOVED lines=30> */
[----:B-1----:R-:W-:-:S04]  /*4540*/  SHF.R.U32.HI R21, RZ, 0x7, R21 ;  /* 0x00000007ff157819 */ /* 0x002fc80000011615 */
        /* <DEDUP_REMOVED lines=70> */
.L_x_13749:
[----:B------:R-:W-:Y:S01]  /*49b0*/  ISETP.NE.AND P1, PT, R228, 0x1, PT ;  /* 0x00000001e400780c */ /* 0x000fe20003f25270 */
[----:B------:R-:W-:Y:S01]  /*49c0*/  VIADD R21, R213, UR60 ;  /* 0x0000003cd5157c36 */ /* 0x000fe20008000000 */
[----:B------:R-:W1:Y:S01]  /*49d0*/  LDC R204, c[0x0][0x2f0] ;  /* 0x0000bc00ffcc7b82 */ /* 0x000e620000000800 */
[----:B------:R-:W-:Y:S01]  /*49e0*/  R2UR UR5, R212 ;  /* 0x00000000d40572ca */ /* 0x000fe200000e0000 */
[----:B------:R-:W-:Y:S02]  /*49f0*/  UIADD3 UR10, UR4, 0x32440, URZ ;  /* 0x00032440040a7890 */ /* 0x000fe4000fffe03f */
[----:B------:R-:W-:Y:S02]  /*4a00*/  UIMAD UR6, UR6, 0xc00, UR7 ;  /* 0x00000c00060678a4 */ /* 0x000fe4000f8e0207 */
[----:B------:R-:W-:Y:S01]  /*4a10*/  UPRMT UR10, UR54, 0x654, UR10 ;  /* 0x00000654360a7896 */ /* 0x000fe2000800000a */
[----:B------:R-:W-:-:S04]  /*4a20*/  UMOV UR11, 0x40000040 ;  /* 0x40000040000b7882 */ /* 0x000fc80000000000 */
[----:B------:R-:W2:Y:S08]  /*4a30*/  @P1 LDC R206, c[0x0][0x44c] ;  /* 0x00011300ffce1b82 */ /* 0x000eb00000000800 */
[----:B------:R-:W3:Y:S01]  /*4a40*/  @P1 LDC R205, c[0x0][0x450] ;  /* 0x00011400ffcd1b82 */ /* 0x000ee20000000800 */
[----:B------:R-:W-:Y:S01]  /*4a50*/  SYNCS.ARRIVE.TRANS64.RED.A1T0 RZ, [UR10], RZ ;  /* 0x000000ffffff79a7 */ /* 0x000fe2000810040a */
[----:B------:R-:W-:Y:S01]  /*4a60*/  UMOV UR10, UR6 ;  /* 0x00000006000a7c82 */ /* 0x000fe20008000000 */
[----:B--2---:R-:W-:-:S05]  /*4a70*/  @P1 IMAD.HI.U32 R206, R21, R206, RZ ;  /* 0x000000ce15ce1227 */ /* 0x004fca00078e00ff */
[----:B---3--:R-:W-:Y:S01]  /*4a80*/  @P1 SHF.R.U32.HI R21, RZ, R205, R206 ;  /* 0x000000cdff151219 */ /* 0x008fe200000116ce */
[----:B------:R-:W-:-:S04]  /*4a90*/  IMAD.MOV.U32 R206, RZ, RZ, -0x60 ;  /* 0xffffffa0ffce7424 */ /* 0x000fc800078e00ff */
[----:B------:R-:W2:Y:S01]  /*4aa0*/  SHFL.IDX PT, R205, R21, RZ, 0x1c1f ;  /* 0x001c1fff15cd7589 */ /* 0x000ea200000e0000 */
[----:B------:R-:W-:-:S03]  /*4ab0*/  IMAD R206, R201, R206, 0x1 ;  /* 0x00000001c9ce7424 */ /* 0x000fc600078e02ce */
[----:B------:R-:W3:Y:S01]  /*4ac0*/  SHFL.IDX PT, R21, R21, 0x1, 0x1c1f ;  /* 0x003c1f0015157f89 */ /* 0x000ee200000e0000 */
[----:B------:R-:W-:-:S04]  /*4ad0*/  IMAD R206, R214, -0x2, R206 ;  /* 0xfffffffed6ce7824 */ /* 0x000fc800078e02ce */
[----:B-1----:R-:W-:Y:S01]  /*4ae0*/  IMAD R206, R204, UR5, R206 ;  /* 0x00000005ccce7c24 */ /* 0x002fe2000f8e02ce */
[----:B------:R-:W-:-:S04]  /*4af0*/  ULDC UR5, c[0x0][0x288] ;  /* 0x0000a20000057ab9 */ /* 0x000fc80000000800 */
[----:B--2---:R-:W-:-:S04]  /*4b00*/  IADD3 R204, R205, -UR5, R206 ;  /* 0x80000005cdcc7c10 */ /* 0x004fc8000fffe0ce */
[C---:B------:R-:W-:Y:S02]  /*4b10*/  ISETP.GT.AND P4, PT, R204.reuse, 0x8, PT ;  /* 0x00000008cc00780c */ /* 0x040fe40003f84270 */
[C---:B------:R-:W-:Y:S02]  /*4b20*/  ISETP.GT.AND P2, PT, R204.reuse, RZ, PT ;  /* 0x000000ffcc00720c */ /* 0x040fe40003f44270 */
[----:B------:R-:W-:Y:S02]  /*4b30*/  ISETP.GT.AND P1, PT, R204, 0x10, PT ;  /* 0x00000010cc00780c */ /* 0x000fe40003f24270 */
[----:B------:R-:W-:Y:S02]  /*4b40*/  FSEL R205, R156, -INF , P4 ;  /* 0xff8000009ccd7808 */ /* 0x000fe40002000000 */
[----:B------:R-:W-:Y:S02]  /*4b50*/  ISETP.GT.AND P4, PT, R204, 0x19, PT ;  /* 0x00000019cc00780c */ /* 0x000fe40003f84270 */
[----:B------:R-:W-:-:S02]  /*4b60*/  FSEL R152, R152, -INF , P2 ;  /* 0xff80000098987808 */ /* 0x000fc40001000000 */
[----:B------:R-:W-:Y:S02]  /*4b70*/  ISETP.GT.AND P2, PT, R204, 0x11, PT ;  /* 0x00000011cc00780c */ /* 0x000fe40003f44270 */
[----:B------:R-:W-:Y:S02]  /*4b80*/  FSEL R160, R160, -INF , P1 ;  /* 0xff800000a0a07808 */ /* 0x000fe40000800000 */
[C---:B------:R-:W-:Y:S02]  /*4b90*/  ISETP.GT.AND P1, PT, R204.reuse, 0x21, PT ;  /* 0x00000021cc00780c */ /* 0x040fe40003f24270 */
[----:B------:R-:W-:Y:S02]  /*4ba0*/  FSEL R165, R165, -INF , P4 ;  /* 0xff800000a5a57808 */ /* 0x000fe40002000000 */
[----:B------:R-:W-:Y:S02]  /*4bb0*/  ISETP.GT.AND P4, PT, R204, 0x30, PT ;  /* 0x00000030cc00780c */ /* 0x000fe40003f84270 */
[----:B---3--:R-:W-:Y:S01]  /*4bc0*/  IADD3 R21, R21, -UR5, R206 ;  /* 0x8000000515157c10 */ /* 0x008fe2000fffe0ce */
[----:B------:R-:W-:Y:S01]  /*4bd0*/  ULDC UR5, c[0x0][0xa80] ;  /* 0x0002a00000057ab9 */ /* 0x000fe20000000800 */
[----:B------:R-:W-:-:S02]  /*4be0*/  FSEL R161, R161, -INF , P2 ;  /* 0xff800000a1a17808 */ /* 0x000fc40001000000 */
[C---:B------:R-:W-:Y:S02]  /*4bf0*/  ISETP.GT.AND P2, PT, R204.reuse, 0x28, PT ;  /* 0x00000028cc00780c */ /* 0x040fe40003f44270 */
[----:B------:R-:W-:Y:S02]  /*4c00*/  FSEL R169, R169, -INF , P1 ;  /* 0xff800000a9a97808 */ /* 0x000fe40000800000 */
[----:B------:R-:W-:Y:S02]  /*4c10*/  ISETP.GT.AND P1, PT, R204, 0x38, PT ;  /* 0x00000038cc00780c */ /* 0x000fe40003f24270 */
[----:B------:R-:W-:Y:S02]  /*4c20*/  FSEL R176, R176, -INF , P4 ;  /* 0xff800000b0b07808 */ /* 0x000fe40002000000 */
[----:B------:R-:W-:Y:S02]  /*4c30*/  ISETP.GT.AND P4, PT, R21, RZ, PT ;  /* 0x000000ff1500720c */ /* 0x000fe40003f84270 */
[----:B------:R-:W-:-:S02]  /*4c40*/  FSEL R172, R172, -INF , P2 ;  /* 0xff800000acac7808 */ /* 0x000fc40001000000 */
[----:B------:R-:W-:Y:S02]  /*4c50*/  ISETP.GT.AND P2, PT, R204, 0x39, PT ;  /* 0x00000039cc00780c */ /* 0x000fe40003f44270 */
[----:B------:R-:W-:Y:S02]  /*4c60*/  FSEL R180, R180, -INF , P1 ;  /* 0xff800000b4b47808 */ /* 0x000fe40000800000 */
[----:B------:R-:W-:Y:S02]  /*4c70*/  ISETP.GT.AND P1, PT, R21, 0x1, PT ;  /* 0x000000011500780c */ /* 0x000fe40003f24270 */
[----:B------:R-:W-:Y:S02]  /*4c80*/  FSEL R154, R154, -INF , P4 ;  /* 0xff8000009a9a7808 */ /* 0x000fe40002000000 */
[----:B------:R-:W-:Y:S02]  /*4c90*/  FSEL R181, R181, -INF , P2 ;  /* 0xff800000b5b57808 */ /* 0x000fe40001000000 */
[----:B------:R-:W-:-:S02]  /*4ca0*/  ISETP.GT.AND P3, PT, R204, 0x1, PT ;  /* 0x00000001cc00780c */ /* 0x000fc40003f64270 */
[----:B------:R-:W-:Y:S02]  /*4cb0*/  ISETP.GT.AND P2, PT, R21, 0x8, PT ;  /* 0x000000081500780c */ /* 0x000fe40003f44270 */
[----:B------:R-:W-:Y:S02]  /*4cc0*/  FSEL R155, R155, -INF , P1 ;  /* 0xff8000009b9b7808 */ /* 0x000fe40000800000 */
[----:B------:R-:W-:Y:S02]  /*4cd0*/  FMNMX.FTZ R156, R154, R203, !PT ;  /* 0x000000cb9a9c7209 */ /* 0x000fe40007810000 */
[----:B------:R-:W-:Y:S02]  /*4ce0*/  FSEL R153, R153, -INF , P3 ;  /* 0xff80000099997808 */ /* 0x000fe40001800000 */
[----:B------:R-:W-:Y:S02]  /*4cf0*/  ISETP.GT.AND P4, PT, R21, 0x9, PT ;  /* 0x000000091500780c */ /* 0x000fe40003f84270 */
[----:B------:R-:W-:-:S02]  /*4d00*/  FSEL R158, R158, -INF , P2 ;  /* 0xff8000009e9e7808 */ /* 0x000fc40001000000 */
[----:B------:R-:W-:Y:S02]  /*4d10*/  FMNMX.FTZ R156, R155, R156, !PT ;  /* 0x0000009c9b9c7209 */ /* 0x000fe40007810000 */
[----:B------:R-:W-:Y:S02]  /*4d20*/  ISETP.GT.AND P3, PT, R204, 0x18, PT ;  /* 0x00000018cc00780c */ /* 0x000fe40003f64270 */
[----:B------:R-:W-:Y:S02]  /*4d30*/  ISETP.GT.AND P1, PT, R21, 0x10, PT ;  /* 0x000000101500780c */ /* 0x000fe40003f24270 */
[----:B------:R-:W-:Y:S02]  /*4d40*/  FSEL R159, R159, -INF , P4 ;  /* 0xff8000009f9f7808 */ /* 0x000fe40002000000 */
[----:B------:R-:W-:Y:S02]  /*4d50*/  FMNMX.FTZ R156, R158, R156, !PT ;  /* 0x0000009c9e9c7209 */ /* 0x000fe40007810000 */
[----:B------:R-:W-:-:S02]  /*4d60*/  FSEL R164, R164, -INF , P3 ;  /* 0xff800000a4a47808 */ /* 0x000fc40001800000 */
[----:B------:R-:W-:Y:S02]  /*4d70*/  ISETP.GT.AND P3, PT, R204, 0x29, PT ;  /* 0x00000029cc00780c */ /* 0x000fe40003f64270 */
[----:B------:R-:W-:Y:S02]  /*4d80*/  ISETP.GT.AND P2, PT, R21, 0x11, PT ;  /* 0x000000111500780c */ /* 0x000fe40003f44270 */
[----:B------:R-:W-:Y:S02]  /*4d90*/  FSEL R162, R162, -INF , P1 ;  /* 0xff800000a2a27808 */ /* 0x000fe40000800000 */
[----:B------:R-:W-:Y:S02]  /*4da0*/  FMNMX.FTZ R156, R159, R156, !PT ;  /* 0x0000009c9f9c7209 */ /* 0x000fe40007810000 */
[----:B------:R-:W-:Y:S02]  /*4db0*/  FSEL R173, R173, -INF , P3 ;  /* 0xff800000adad7808 */ /* 0x000fe40001800000 */
[----:B------:R-:W-:-:S02]  /*4dc0*/  ISETP.GT.AND P3, PT, R204, 0x40, PT ;  /* 0x00000040cc00780c */ /* 0x000fc40003f64270 */
        /* <DEDUP_REMOVED lines=8> */
[----:B------:R-:W-:Y:S02]  /*4e50*/  ISETP.GT.AND P5, PT, R204, 0x9, PT ;  /* 0x00000009cc00780c */ /* 0x000fe40003fa4270 */
        /* <DEDUP_REMOVED lines=21> */
[----:B------:R-:W-:Y:S02]  /*4fb0*/  ISETP.GT.AND P5, PT, R204, 0x20, PT ;  /* 0x00000020cc00780c */ /* 0x000fe40003fa4270 */
        /* <DEDUP_REMOVED lines=39> */
[C---:B------:R-:W-:Y:S02]  /*5230*/  ISETP.GT.AND P4, PT, R21.reuse, 0x58, PT ;  /* 0x000000581500780c */ /* 0x040fe40003f84270 */
[----:B------:R-:W-:-:S02]  /*5240*/  ISETP.GT.AND P3, PT, R21, 0x59, PT ;  /* 0x000000591500780c */ /* 0x000fc40003f64270 */
[----:B------:R-:W-:Y:S02]  /*5250*/  ISETP.GT.AND P5, PT, R204, 0x41, PT ;  /* 0x00000041cc00780c */ /* 0x000fe40003fa4270 */
[----:B------:R-:W-:Y:S02]  /*5260*/  FMNMX.FTZ R21, R181, R206, !PT ;  /* 0x000000ceb5157209 */ /* 0x000fe40007810000 */
[----:B------:R-:W-:Y:S02]  /*5270*/  FSEL R195, R195, -INF , P2 ;  /* 0xff800000c3c37808 */ /* 0x000fe40001000000 */
[----:B------:R-:W-:Y:S02]  /*5280*/  FMNMX.FTZ R156, R194, R156, !PT ;  /* 0x0000009cc29c7209 */ /* 0x000fe40007810000 */
[----:B------:R-:W-:Y:S02]  /*5290*/  FSEL R185, R185, -INF , P5 ;  /* 0xff800000b9b97808 */ /* 0x000fe40002800000 */
[----:B------:R-:W-:-:S02]  /*52a0*/  ISETP.GT.AND P1, PT, R204, 0x48, PT ;  /* 0x00000048cc00780c */ /* 0x000fc40003f24270 */
[----:B------:R-:W-:Y:S02]  /*52b0*/  FMNMX.FTZ R21, R184, R21, !PT ;  /* 0x00000015b8157209 */ /* 0x000fe40007810000 */
        /* <DEDUP_REMOVED lines=12> */
[----:B------:R-:W-:Y:S01]  /*5380*/  FSEL R192, R192, -INF , P1 ;  /* 0xff800000c0c07808 */ /* 0x000fe20000800000 */
[----:B------:R-:W1:Y:S01]  /*5390*/  SHFL.BFLY PT, R156, R21, 0x2, 0x1f ;  /* 0x0c401f00159c7f89 */ /* 0x000e6200000e0000 */
        /* <DEDUP_REMOVED lines=10> */
[----:B-1----:R-:W-:-:S03]  /*5440*/  FMNMX.FTZ R156, R21, R156, !PT ;  /* 0x0000009c159c7209 */ /* 0x002fc60007810000 */
[----:B------:R-:W1:Y:S04]  /*5450*/  SHFL.BFLY PT, R206, R197, 0x2, 0x1f ;  /* 0x0c401f00c5ce7f89 */ /* 0x000e6800000e0000 */
[----:B------:R-:W2:Y:S01]  /*5460*/  SHFL.BFLY PT, R208, R156, 0x1, 0x1f ;  /* 0x0c201f009cd07f89 */ /* 0x000ea200000e0000 */
[----:B-1----:R-:W-:Y:S02]  /*5470*/  FMNMX.FTZ R21, R197, R206, !PT ;  /* 0x000000cec5157209 */ /* 0x002fe40007810000 */
[----:B--2---:R-:W-:-:S03]  /*5480*/  FMNMX.FTZ R156, R156, R208, !PT ;  /* 0x000000d09c9c7209 */ /* 0x004fc60007810000 */
[----:B------:R-:W1:Y:S01]  /*5490*/  SHFL.BFLY PT, R207, R21, 0x1, 0x1f ;  /* 0x0c201f0015cf7f89 */ /* 0x000e6200000e0000 */
[C---:B------:R-:W-:Y:S01]  /*54a0*/  FSETP.NEU.FTZ.AND P2, PT, R156.reuse, -INF , PT ;  /* 0xff8000009c00780b */ /* 0x040fe20003f5d000 */
[----:B------:R-:W-:-:S05]  /*54b0*/  FMUL.FTZ R197, R156, UR5 ;  /* 0x000000059cc57c20 */ /* 0x000fca0008410000 */
[----:B------:R-:W-:-:S05]  /*54c0*/  FSEL R197, R197, RZ, P2 ;  /* 0x000000ffc5c57208 */ /* 0x000fca0001000000 */
[--C-:B------:R-:W-:Y:S01]  /*54d0*/  FFMA.FTZ R206, R154, UR5, -R197.reuse ;  /* 0x000000059ace7c23 */ /* 0x100fe200080108c5 */
[--C-:B------:R-:W-:Y:S01]  /*54e0*/  FFMA.FTZ R208, R155, UR5, -R197.reuse ;  /* 0x000000059bd07c23 */ /* 0x100fe200080108c5 */
[----:B------:R-:W2:Y:S01]  /*54f0*/  S2R R154, SR_TID.X ;  /* 0x00000000009a7919 */ /* 0x000ea20000002100 */
[--C-:B------:R-:W-:Y:S01]  /*5500*/  FFMA.FTZ R158, R158, UR5, -R197.reuse ;  /* 0x000000059e9e7c23 */ /* 0x100fe200080108c5 */
[--C-:B------:R-:W-:Y:S01]  /*5510*/  FFMA.FTZ R159, R159, UR5, -R197.reuse ;  /* 0x000000059f9f7c23 */ /* 0x100fe200080108c5 */
[--C-:B------:R-:W-:Y:S01]  /*5520*/  FFMA.FTZ R162, R162, UR5, -R197.reuse ;  /* 0x00000005a2a27c23 */ /* 0x100fe200080108c5 */
[----:B------:R-:W-:Y:S01]  /*5530*/  MUFU.EX2 R206, R206 ;  /* 0x000000ce00ce7308 */ /* 0x000fe20000000800 */
[--C-:B------:R-:W-:Y:S01]  /*5540*/  FFMA.FTZ R163, R163, UR5, -R197.reuse ;  /* 0x00000005a3a37c23 */ /* 0x100fe200080108c5 */
[--C-:B------:R-:W-:Y:S01]  /*5550*/  FFMA.FTZ R166, R166, UR5, -R197.reuse ;  /* 0x00000005a6a67c23 */ /* 0x100fe200080108c5 */
[--C-:B------:R-:W-:Y:S01]  /*5560*/  FFMA.FTZ R167, R167, UR5, -R197.reuse ;  /* 0x00000005a7a77c23 */ /* 0x100fe200080108c5 */
[----:B-1----:R-:W-:Y:S01]  /*5570*/  FMNMX.FTZ R21, R21, R207, !PT ;  /* 0x000000cf15157209 */ /* 0x002fe20007810000 */
[--C-:B------:R-:W-:Y:S01]  /*5580*/  FFMA.FTZ R170, R170, UR5, -R197.reuse ;  /* 0x00000005aaaa7c23 */ /* 0x100fe200080108c5 */
[--C-:B------:R-:W-:Y:S01]  /*5590*/  FFMA.FTZ R171, R171, UR5, -R197.reuse ;  /* 0x00000005abab7c23 */ /* 0x100fe200080108c5 */
[--C-:B------:R-:W-:Y:S01]  /*55a0*/  FFMA.FTZ R174, R174, UR5, -R197.reuse ;  /* 0x00000005aeae7c23 */ /* 0x100fe200080108c5 */
[C---:B------:R-:W-:Y:S01]  /*55b0*/  FSETP.NEU.FTZ.AND P1, PT, R21.reuse, -INF , PT ;  /* 0xff8000001500780b */ /* 0x040fe20003f3d000 */
[----:B------:R-:W-:Y:S01]  /*55c0*/  FMUL.FTZ R209, R21, UR5 ;  /* 0x0000000515d17c20 */ /* 0x000fe20008410000 */
[----:B------:R-:W-:Y:S01]  /*55d0*/  MUFU.EX2 R208, R208 ;  /* 0x000000d000d07308 */ /* 0x000fe20000000800 */
[--C-:B------:R-:W-:Y:S01]  /*55e0*/  FFMA.FTZ R175, R175, UR5, -R197.reuse ;  /* 0x00000005afaf7c23 */ /* 0x100fe200080108c5 */
[--C-:B------:R-:W-:Y:S01]  /*55f0*/  FFMA.FTZ R178, R178, UR5, -R197.reuse ;  /* 0x00000005b2b27c23 */ /* 0x100fe200080108c5 */
[--C-:B------:R-:W-:Y:S01]  /*5600*/  FFMA.FTZ R179, R179, UR5, -R197.reuse ;  /* 0x00000005b3b37c23 */ /* 0x100fe200080108c5 */
[----:B------:R-:W-:Y:S01]  /*5610*/  FSEL R209, R209, RZ, P1 ;  /* 0x000000ffd1d17208 */ /* 0x000fe20000800000 */
[--C-:B------:R-:W-:Y:S01]  /*5620*/  FFMA.FTZ R182, R182, UR5, -R197.reuse ;  /* 0x00000005b6b67c23 */ /* 0x100fe200080108c5 */
[--C-:B------:R-:W-:Y:S01]  /*5630*/  FFMA.FTZ R183, R183, UR5, -R197.reuse ;  /* 0x00000005b7b77c23 */ /* 0x100fe200080108c5 */
[----:B------:R-:W-:Y:S01]  /*5640*/  FFMA.FTZ R186, R186, UR5, -R197 ;  /* 0x00000005baba7c23 */ /* 0x000fe200080108c5 */
        /* <DEDUP_REMOVED lines=8> */
[----:B------:R-:W1:Y:S01]  /*56d0*/  MUFU.EX2 R159, R159 ;  /* 0x0000009f009f7308 */ /* 0x000e620000000800 */
[--C-:B------:R-:W-:Y:S01]  /*56e0*/  FFMA.FTZ R161, R161, UR5, -R209.reuse ;  /* 0x00000005a1a17c23 */ /* 0x100fe200080108d1 */
[----:B--2---:R-:W-:Y:S01]  /*56f0*/  SHF.R.U32.HI R154, RZ, 0x7, R154 ;  /* 0x00000007ff9a7819 */ /* 0x004fe2000001169a */
[----:B------:R-:W-:Y:S01]  /*5700*/  FMUL.FTZ R202, R152, UR5 ;  /* 0x0000000598ca7c20 */ /* 0x000fe20008410000 */
[----:B------:R-:W-:Y:S01]  /*5710*/  FSEL R152, R156, RZ, P2 ;  /* 0x000000ff9c987208 */ /* 0x000fe20001000000 */
[--C-:B------:R-:W-:Y:S01]  /*5720*/  FFMA.FTZ R164, R164, UR5, -R209.reuse ;  /* 0x00000005a4a47c23 */ /* 0x100fe200080108d1 */
[--C-:B------:R-:W-:Y:S01]  /*5730*/  FFMA.FTZ R165, R165, UR5, -R209.reuse ;  /* 0x00000005a5a57c23 */ /* 0x100fe200080108d1 */
[----:B------:R-:W-:Y:S01]  /*5740*/  FFMA.FTZ R168, R168, UR5, -R209 ;  /* 0x00000005a8a87c23 */ /* 0x000fe200080108d1 */
[----:B------:R-:W-:Y:S01]  /*5750*/  MUFU.EX2 R210, R210 ;  /* 0x000000d200d27308 */ /* 0x000fe20000000800 */
[----:B------:R-:W-:Y:S01]  /*5760*/  FADD.FTZ R153, -R152, R203 ;  /* 0x000000cb98997221 */ /* 0x000fe20000010100 */
[----:B------:R-:W-:-:S02]  /*5770*/  VIADD R152, R154, 0x8 ;  /* 0x000000089a987836 */ /* 0x000fc40000000000 */
[--C-:B------:R-:W-:Y:S01]  /*5780*/  FFMA.FTZ R169, R169, UR5, -R209.reuse ;  /* 0x00000005a9a97c23 */ /* 0x100fe200080108d1 */
[--C-:B------:R-:W-:Y:S01]  /*5790*/  FFMA.FTZ R172, R172, UR5, -R209.reuse ;  /* 0x00000005acac7c23 */ /* 0x100fe200080108d1 */
[----:B------:R-:W-:Y:S01]  /*57a0*/  FMUL.FTZ R153, R153, UR5 ;  /* 0x0000000599997c20 */ /* 0x000fe20008410000 */
[--C-:B------:R-:W-:Y:S01]  /*57b0*/  FFMA.FTZ R173, R173, UR5, -R209.reuse ;  /* 0x00000005adad7c23 */ /* 0x100fe200080108d1 */
[--C-:B------:R-:W-:Y:S01]  /*57c0*/  FFMA.FTZ R176, R176, UR5, -R209.reuse ;  /* 0x00000005b0b07c23 */ /* 0x100fe200080108d1 */
[----:B------:R-:W2:Y:S01]  /*57d0*/  MUFU.EX2 R202, R202 ;  /* 0x000000ca00ca7308 */ /* 0x000ea20000000800 */
[----:B-1----:R-:W-:Y:S01]  /*57e0*/  F2FP.F16.F32.PACK_AB R155, R159, R158 ;  /* 0x0000009e9f9b723e */ /* 0x002fe200000000ff */
[--C-:B------:R-:W-:Y:S01]  /*57f0*/  FFMA.FTZ R177, R177, UR5, -R209.reuse ;  /* 0x00000005b1b17c23 */ /* 0x100fe200080108d1 */
[--C-:B------:R-:W-:Y:S01]  /*5800*/  FFMA.FTZ R180, R180, UR5, -R209.reuse ;  /* 0x00000005b4b47c23 */ /* 0x100fe200080108d1 */
[----:B------:R-:W-:Y:S01]  /*5810*/  FFMA.FTZ R181, R181, UR5, -R209 ;  /* 0x00000005b5b57c23 */ /* 0x000fe200080108d1 */
[--C-:B------:R-:W-:Y:S01]  /*5820*/  FFMA.FTZ R187, R187, UR5, -R197.reuse ;  /* 0x00000005bbbb7c23 */ /* 0x100fe200080108c5 */
[----:B------:R-:W-:Y:S01]  /*5830*/  FFMA.FTZ R190, R190, UR5, -R197 ;  /* 0x00000005bebe7c23 */ /* 0x000fe200080108c5 */
[--C-:B------:R-:W-:Y:S01]  /*5840*/  FFMA.FTZ R184, R184, UR5, -R209.reuse ;  /* 0x00000005b8b87c23 */ /* 0x100fe200080108d1 */
[----:B------:R-:W1:Y:S01]  /*5850*/  MUFU.EX2 R203, R153 ;  /* 0x0000009900cb7308 */ /* 0x000e620000000800 */
[--C-:B------:R-:W-:Y:S01]  /*5860*/  FFMA.FTZ R185, R185, UR5, -R209.reuse ;  /* 0x00000005b9b97c23 */ /* 0x100fe200080108d1 */
[--C-:B------:R-:W-:Y:S01]  /*5870*/  FFMA.FTZ R188, R188, UR5, -R209.reuse ;  /* 0x00000005bcbc7c23 */ /* 0x100fe200080108d1 */
[----:B------:R-:W-:Y:S01]  /*5880*/  FFMA.FTZ R189, R189, UR5, -R209 ;  /* 0x00000005bdbd7c23 */ /* 0x000fe200080108d1 */
[----:B------:R-:W-:Y:S01]  /*5890*/  FFMA.FTZ R191, R191, UR5, -R197 ;  /* 0x00000005bfbf7c23 */ /* 0x000fe200080108c5 */
[--C-:B------:R-:W-:Y:S01]  /*58a0*/  FFMA.FTZ R192, R192, UR5, -R209.reuse ;  /* 0x00000005c0c07c23 */ /* 0x100fe200080108d1 */
[--C-:B------:R-:W-:Y:S01]  /*58b0*/  FFMA.FTZ R196, R196, UR5, -R209.reuse ;  /* 0x00000005c4c47c23 */ /* 0x100fe200080108d1 */
[----:B------:R-:W-:Y:S01]  /*58c0*/  FFMA.FTZ R204, R204, UR5, -R209 ;  /* 0x00000005cccc7c23 */ /* 0x000fe200080108d1 */
[----:B------:R-:W3:Y:S01]  /*58d0*/  MUFU.EX2 R207, R207 ;  /* 0x000000cf00cf7308 */ /* 0x000ee20000000800 */
[----:B------:R3:W-:Y:S01]  /*58e0*/  BAR.SYNC.DEFER_BLOCKING R152, 0x100 ;  /* 0x000400980000751d */ /* 0x0007e20000010000 */
[-C--:B--2---:R-:W-:Y:S01]  /*58f0*/  FMUL.FTZ R24, R24, R202.reuse ;  /* 0x000000ca18187220 */ /* 0x084fe20000410000 */
        /* <DEDUP_REMOVED lines=130> */
[----:B------:R-:W-:Y:S01]  /*6120*/  MUFU.EX2 R162, R162 ;  /* 0x000000a200a27308 */ /* 0x000fe20000000800 */
[----:B---3--:R-:W-:Y:S01]  /*6130*/  F2FP.F16.F32.PACK_AB R152, R207, R210 ;  /* 0x000000d2cf98723e */ /* 0x008fe200000000ff */
[----:B------:R-:W-:Y:S01]  /*6140*/  FFMA.FTZ R5, R203, R5, R206 ;  /* 0x00000005cb057223 */ /* 0x000fe200000100ce */
[----:B--2---:R-:W-:Y:S01]  /*6150*/  F2FP.F16.F32.PACK_AB R154, R157, R205 ;  /* 0x000000cd9d9a723e */ /* 0x004fe200000000ff */
[----:B------:R-:W-:-:S02]  /*6160*/  FFMA.FTZ R4, R202, R4, R210 ;  /* 0x00000004ca047223 */ /* 0x000fc400000100d2 */
[----:B------:R-:W-:Y:S01]  /*6170*/  FADD.FTZ R5, R208, R5 ;  /* 0x00000005d0057221 */ /* 0x000fe20000010000 */
[----:B------:R-:W-:Y:S01]  /*6180*/  WARPGROUP.ARRIVE ;  /* 0x00000000000079c5 */ /* 0x000fe20000000000 */
[----:B------:R-:W1:Y:S01]  /*6190*/  MUFU.EX2 R163, R163 ;  /* 0x000000a300a37308 */ /* 0x000e620000000800 */
[----:B------:R-:W-:Y:S01]  /*61a0*/  FADD.FTZ R4, R207, R4 ;  /* 0x00000004cf047221 */ /* 0x000fe20000010000 */
[----:B------:R-:W-:-:S03]  /*61b0*/  FADD.FTZ R158, R158, R5 ;  /* 0x000000059e9e7221 */ /* 0x000fc60000010000 */
[----:B------:R-:W-:Y:S01]  /*61c0*/  HGMMA.64x256x16.F32 R24, R152, gdesc[UR8].tnspB, R24, gsb0 ;  /* 0x43e0000898187df0 */ /* 0x000fe20008000818 */
[----:B------:R-:W-:Y:S01]  /*61d0*/  UIADD3 UR10, UR6, 0x80, URZ ;  /* 0x00000080060a7890 */ /* 0x000fe2000fffe03f */
[----:B------:R-:W-:Y:S01]  /*61e0*/  FADD.FTZ R4, R205, R4 ;  /* 0x00000004cd047221 */ /* 0x000fe20000010000 */
[----:B------:R-:W-:Y:S01]  /*61f0*/  MUFU.EX2 R166, R166 ;  /* 0x000000a600a67308 */ /* 0x000fe20000000800 */
[----:B------:R-:W-:Y:S01]  /*6200*/  UMOV UR11, 0x40000040 ;  /* 0x40000040000b7882 */ /* 0x000fe20000000000 */
[----:B------:R-:W-:Y:S01]  /*6210*/  FADD.FTZ R159, R159, R158 ;  /* 0x0000009e9f9f7221 */ /* 0x000fe20000010000 */
[----:B------:R-:W-:-:S05]  /*6220*/  FADD.FTZ R157, R157, R4 ;  /* 0x000000049d9d7221 */ /* 0x000fca0000010000 */
[----:B------:R-:W2:Y:S08]  /*6230*/  MUFU.EX2 R167, R167 ;  /* 0x000000a700a77308 */ /* 0x000eb00000000800 */
[----:B------:R-:W-:Y:S08]  /*6240*/  MUFU.EX2 R160, R160 ;  /* 0x000000a000a07308 */ /* 0x000ff00000000800 */
[----:B------:R-:W3:Y:S08]  /*6250*/  MUFU.EX2 R161, R161 ;  /* 0x000000a100a17308 */ /* 0x000ef00000000800 */
[----:B------:R-:W-:Y:S08]  /*6260*/  MUFU.EX2 R164, R164 ;  /* 0x000000a400a47308 */ /* 0x000ff00000000800 */
[----:B------:R-:W4:Y:S08]  /*6270*/  MUFU.EX2 R165, R165 ;  /* 0x000000a500a57308 */ /* 0x000f300000000800 */
[----:B------:R-:W-:Y:S08]  /*6280*/  MUFU.EX2 R170, R170 ;  /* 0x000000aa00aa7308 */ /* 0x000ff00000000800 */
[----:B------:R-:W-:Y:S08]  /*6290*/  MUFU.EX2 R171, R171 ;  /* 0x000000ab00ab7308 */ /* 0x000ff00000000800 */
[----:B------:R-:W-:Y:S08]  /*62a0*/  MUFU.EX2 R174, R174 ;  /* 0x000000ae00ae7308 */ /* 0x000ff00000000800 */
[----:B------:R-:W-:Y:S08]  /*62b0*/  MUFU.EX2 R168, R168 ;  /* 0x000000a800a87308 */ /* 0x000ff00000000800 */
[----:B------:R-:W5:Y:S08]  /*62c0*/  MUFU.EX2 R169, R169 ;  /* 0x000000a900a97308 */ /* 0x000f700000000800 */
[----:B------:R-:W-:Y:S08]  /*62d0*/  MUFU.EX2 R172, R172 ;  /* 0x000000ac00ac7308 */ /* 0x000ff00000000800 */
[----:B------:R-:W0:Y:S08]  /*62e0*/  MUFU.EX2 R173, R173 ;  /* 0x000000ad00ad7308 */ /* 0x000e300000000800 */
[----:B------:R-:W0:Y:S08]  /*62f0*/  MUFU.EX2 R175, R175 ;  /* 0x000000af00af7308 */ /* 0x000e300000000800 */
[----:B------:R-:W-:Y:S08]  /*6300*/  MUFU.EX2 R178, R178 ;  /* 0x000000b200b27308 */ /* 0x000ff00000000800 */
[----:B------:R-:W-:Y:S08]  /*6310*/  MUFU.EX2 R179, R179 ;  /* 0x000000b300b37308 */ /* 0x000ff00000000800 */
[----:B------:R-:W-:Y:S08]  /*6320*/  MUFU.EX2 R182, R182 ;  /* 0x000000b600b67308 */ /* 0x000ff00000000800 */
[----:B------:R-:W-:Y:S08]  /*6330*/  MUFU.EX2 R176, R176 ;  /* 0x000000b000b07308 */ /* 0x000ff00000000800 */
[----:B------:R-:W0:Y:S08]  /*6340*/  MUFU.EX2 R177, R177 ;  /* 0x000000b100b17308 */ /* 0x000e300000000800 */
        /* <DEDUP_REMOVED lines=11> */
[----:B------:R-:W0:Y:S08]  /*6400*/  MUFU.EX2 R192, R192 ;  /* 0x000000c000c07308 */ /* 0x000e300000000800 */
[----:B------:R-:W-:Y:S08]  /*6410*/  MUFU.EX2 R196, R196 ;  /* 0x000000c400c47308 */ /* 0x000ff00000000800 */
[----:B------:R-:W0:Y:S01]  /*6420*/  MUFU.EX2 R204, R204 ;  /* 0x000000cc00cc7308 */ /* 0x000e220000000800 */
[----:B------:R-:W-:-:S02]  /*6430*/  WARPGROUP.DEPBAR.LE gsb0, 0x0 ;  /* 0x00008000000079c5 */ /* 0x000fc40000010000 */
[----:B-1----:R-:W-:Y:S01]  /*6440*/  F2FP.F16.F32.PACK_AB R153, R163, R162 ;  /* 0x000000a2a399723e */ /* 0x002fe200000000ff */
[----:B------:R-:W-:Y:S01]  /*6450*/  FADD.FTZ R162, R162, R159 ;  /* 0x0000009fa2a27221 */ /* 0x000fe20000010000 */
[----:B--2---:R-:W-:Y:S02]  /*6460*/  F2FP.F16.F32.PACK_AB R155, R167, R166 ;  /* 0x000000a6a79b723e */ /* 0x004fe400000000ff */
[----:B---3--:R-:W-:Y:S01]  /*6470*/  F2FP.F16.F32.PACK_AB R152, R161, R160 ;  /* 0x000000a0a198723e */ /* 0x008fe200000000ff */
[----:B------:R-:W-:Y:S01]  /*6480*/  FADD.FTZ R160, R160, R157 ;  /* 0x0000009da0a07221 */ /* 0x000fe20000010000 */
[----:B----4-:R-:W-:Y:S01]  /*6490*/  F2FP.F16.F32.PACK_AB R154, R165, R164 ;  /* 0x000000a4a59a723e */ /* 0x010fe200000000ff */
[----:B------:R-:W-:Y:S02]  /*64a0*/  FADD.FTZ R163, R163, R162 ;  /* 0x000000a2a3a37221 */ /* 0x000fe40000010000 */
[----:B------:R-:W-:Y:S01]  /*64b0*/  FADD.FTZ R161, R161, R160 ;  /* 0x000000a0a1a17221 */ /* 0x000fe20000010000 */
[----:B------:R-:W-:Y:S01]  /*64c0*/  WARPGROUP.ARRIVE ;  /* 0x00000000000079c5 */ /* 0x000fe20000000000 */
[----:B------:R-:W-:-:S02]  /*64d0*/  FADD.FTZ R166, R166, R163 ;  /* 0x000000a3a6a67221 */ /* 0x000fc40000010000 */
[----:B------:R-:W-:Y:S02]  /*64e0*/  FADD.FTZ R164, R164, R161 ;  /* 0x000000a1a4a47221 */ /* 0x000fe40000010000 */
[----:B------:R-:W-:Y:S01]  /*64f0*/  FADD.FTZ R167, R167, R166 ;  /* 0x000000a6a7a77221 */ /* 0x000fe20000010000 */
[----:B------:R-:W-:Y:S01]  /*6500*/  HGMMA.64x256x16.F32 R24, R152, gdesc[UR8].tnspB, R24, gsb0 ;  /* 0x43e0000898187df0 */ /* 0x000fe20008000818 */
[----:B------:R-:W-:Y:S01]  /*6510*/  UIADD3 UR10, UR6, 0x100, URZ ;  /* 0x00000100060a7890 */ /* 0x000fe2000fffe03f */
[----:B------:R-:W-:Y:S01]  /*6520*/  FADD.FTZ R165, R165, R164 ;  /* 0x000000a4a5a57221 */ /* 0x000fe20000010000 */
[----:B------:R-:W-:Y:S01]  /*6530*/  UMOV UR11, 0x40000040 ;  /* 0x40000040000b7882 */ /* 0x000fe20000000000 */
[----:B------:R-:W-:Y:S02]  /*6540*/  WARPGROUP.DEPBAR.LE gsb0, 0x0 ;  /* 0x00008000000079c5 */ /* 0x000fe40000010000 */
[----:B-----5:R-:W-:Y:S01]  /*6550*/  F2FP.F16.F32.PACK_AB R152, R169, R168 ;  /* 0x000000a8a998723e */ /* 0x020fe200000000ff */
[----:B------:R-:W-:Y:S01]  /*6560*/  FADD.FTZ R168, R168, R165 ;  /* 0x000000a5a8a87221 */ /* 0x000fe20000010000 */
[----:B------:R-:W-:Y:S01]  /*6570*/  F2FP.F16.F32.PACK_AB R153, R171, R170 ;  /* 0x000000aaab99723e */ /* 0x000fe200000000ff */
[----:B------:R-:W-:Y:S01]  /*6580*/  FADD.FTZ R170, R170, R167 ;  /* 0x000000a7aaaa7221 */ /* 0x000fe20000010000 */
[----:B0-----:R-:W-:Y:S01]  /*6590*/  F2FP.F16.F32.PACK_AB R154, R173, R172 ;  /* 0x000000acad9a723e */ /* 0x001fe200000000ff */
        /* <DEDUP_REMOVED lines=47> */
[----:B------:R-:W-:Y:S01]  /*6890*/  FFMA.FTZ R152, R193, UR5, -R209 ;  /* 0x00000005c1987c23 */ /* 0x000fe200080108d1 */
[--C-:B------:R-:W-:Y:S01]  /*68a0*/  FFMA.FTZ R193, R194, UR5, -R197.reuse ;  /* 0x00000005c2c17c23 */ /* 0x100fe200080108c5 */
[--C-:B------:R-:W-:Y:S01]  /*68b0*/  FFMA.FTZ R194, R195, UR5, -R197.reuse ;  /* 0x00000005c3c27c23 */ /* 0x100fe200080108c5 */
[--C-:B------:R-:W-:Y:S01]  /*68c0*/  FFMA.FTZ R195, R198, UR5, -R197.reuse ;  /* 0x00000005c6c37c23 */ /* 0x100fe200080108c5 */
[----:B------:R-:W-:Y:S01]  /*68d0*/  FFMA.FTZ R197, R199, UR5, -R197 ;  /* 0x00000005c7c57c23 */ /* 0x000fe200080108c5 */
[----:B------:R-:W0:Y:S01]  /*68e0*/  MUFU.EX2 R198, R152 ;  /* 0x0000009800c67308 */ /* 0x000e220000000800 */
[----:B------:R-:W-:-:S07]  /*68f0*/  F2FP.F16.F32.PACK_AB R154, R204, R196 ;  /* 0x000000c4cc9a723e */ /* 0x000fce00000000ff */
[----:B------:R-:W-:Y:S08]  /*6900*/  MUFU.EX2 R193, R193 ;  /* 0x000000c100c17308 */ /* 0x000ff00000000800 */
[----:B------:R-:W1:Y:S01]  /*6910*/  MUFU.EX2 R194, R194 ;  /* 0x000000c200c27308 */ /* 0x000e620000000800 */
[C---:B0-----:R-:W-:Y:S01]  /*6920*/  F2FP.F16.F32.PACK_AB R152, R198.reuse, R192 ;  /* 0x000000c0c698723e */ /* 0x041fe200000000ff */
[----:B------:R-:W-:-:S04]  /*6930*/  FADD.FTZ R189, R198, R189 ;  /* 0x000000bdc6bd7221 */ /* 0x000fc80000010000 */
[----:B------:R-:W-:Y:S02]  /*6940*/  FADD.FTZ R189, R196, R189 ;  /* 0x000000bdc4bd7221 */ /* 0x000fe40000010000 */
[----:B------:R-:W0:Y:S02]  /*6950*/  MUFU.EX2 R195, R195 ;  /* 0x000000c300c37308 */ /* 0x000e240000000800 */
[----:B------:R-:W-:-:S06]  /*6960*/  FADD.FTZ R4, R204, R189 ;  /* 0x000000bdcc047221 */ /* 0x000fcc0000010000 */
[----:B------:R-:W2:Y:S01]  /*6970*/  MUFU.EX2 R197, R197 ;  /* 0x000000c500c57308 */ /* 0x000ea20000000800 */
[----:B-1----:R-:W-:Y:S01]  /*6980*/  F2FP.F16.F32.PACK_AB R153, R194, R193 ;  /* 0x000000c1c299723e */ /* 0x002fe200000000ff */
[----:B------:R-:W-:-:S04]  /*6990*/  FADD.FTZ R193, R193, R190 ;  /* 0x000000bec1c17221 */ /* 0x000fc80000010000 */
[----:B------:R-:W-:-:S04]  /*69a0*/  FADD.FTZ R194, R194, R193 ;  /* 0x000000c1c2c27221 */ /* 0x000fc80000010000 */
[----:B0-----:R-:W-:Y:S01]  /*69b0*/  FADD.FTZ R194, R195, R194 ;  /* 0x000000c2c3c27221 */ /* 0x001fe20000010000 */
[----:B--2---:R-:W-:-:S03]  /*69c0*/  F2FP.F16.F32.PACK_AB R155, R197, R195 ;  /* 0x000000c3c59b723e */ /* 0x004fc600000000ff */
[----:B------:R-:W-:Y:S01]  /*69d0*/  FADD.FTZ R5, R197, R194 ;  /* 0x000000c2c5057221 */ /* 0x000fe20000010000 */
[----:B------:R-:W-:-:S06]  /*69e0*/  WARPGROUP.ARRIVE ;  /* 0x00000000000079c5 */ /* 0x000fcc0000000000 */
[----:B------:R-:W-:Y:S03]  /*69f0*/  HGMMA.64x256x16.F32 R24, R152, gdesc[UR8].tnspB, R24, gsb0 ;  /* 0x43e0000898187df0 */ /* 0x000fe60008000818 */
[----:B------:R-:W-:Y:S02]  /*6a00*/  WARPGROUP.DEPBAR.LE gsb0, 0x0 ;  /* 0x00008000000079c5 */ /* 0x000fe40000010000 */
[----:B------:R-:W-:Y:S05]  /*6a10*/  @!P0 BRA `(.L_x_13750) ;  /* 0x0000000000048947 */ /* 0x000fea0003800000 */
[----:B------:R-:W-:Y:S01]  /*6a20*/  BPT.TRAP 0x1 ;  /* 0x000000040000795c */ /* 0x000fe20000300000 */
.L_x_13750:
[----:B------:R-:W-:Y:S01]  /*6a30*/  UIADD3 UR4, UR4, 0x32460, URZ ;  /* 0x0003246004047890 */ /* 0x000fe2000fffe03f */
[C---:B------:R-:W-:Y:S01]  /*6a40*/  ISETP.GT.AND P1, PT, R201.reuse, R211, PT ;  /* 0x000000d3c900720c */ /* 0x040fe20003f24270 */
[----:B------:R-:W-:Y:S02]  /*6a50*/  VIADD R201, R201, 0xffffffff ;  /* 0xffffffffc9c97836 */ /* 0x000fe40000000000 */
[----:B------:R-:W-:Y:S01]  /*6a60*/  UPRMT UR4, UR54, 0x654, UR4 ;  /* 0x0000065436047896 */ /* 0x000fe20008000004 */
[----:B------:R-:W-:Y:S02]  /*6a70*/  IMAD.MOV.U32 R203, RZ, RZ, R156 ;  /* 0x000000ffffcb7224 */ /* 0x000fe400078e009c */
[----:B------:R-:W-:-:S06]  /*6a80*/  IMAD.MOV.U32 R202, RZ, RZ, R21 ;  /* 0x000000ffffca7224 */ /* 0x000fcc00078e0015 */
[----:B------:R-:W-:Y:S01]  /*6a90*/  SYNCS.ARRIVE.TRANS64.RED.A1T0 RZ, [UR4], RZ ;  /* 0x000000ffffff79a7 */ /* 0x000fe20008100404 */
[----:B------:R-:W-:Y:S05]  /*6aa0*/  @P1 BRA `(.L_x_13751) ;  /* 0xffffffd400441947 */ /* 0x000fea000383ffff */
.L_x_13740:
[----:B------:R-:W-:-:S13]  /*6ab0*/  ISETP.GE.AND P1, PT, R201, RZ, PT ;  /* 0x000000ffc900720c */ /* 0x000fda0003f26270 */
[----:B------:R-:W-:Y:S05]  /*6ac0*/  @!P1 BRA `(.L_x_13752) ;  /* 0x0000002000d89947 */ /* 0x000fea0003800000 */
[----:B------:R-:W-:Y:S02]  /*6ad0*/  IMAD.MOV.U32 R207, RZ, RZ, R156 ;  /* 0x000000ffffcf7224 */ /* 0x000fe400078e009c */
[----:B------:R-:W-:-:S07]  /*6ae0*/  IMAD.MOV.U32 R202, RZ, RZ, R21 ;  /* 0x000000ffffca7224 */ /* 0x000fce00078e0015 */
.L_x_13763:
[----:B------:R-:W-:-:S04]  /*6af0*/  UIADD3 UR38, UR38, 0x1, URZ ;  /* 0x0000000126267890 */ /* 0x000fc8000fffe03f */
[----:B------:R-:W-:-:S04]  /*6b00*/  UISETP.NE.AND UP0, UPT, UR38, 0x2, UPT ;  /* 0x000000022600788c */ /* 0x000fc8000bf05270 */
[----:B------:R-:W-:Y:S02]  /*6b10*/  USEL UR4, URZ, 0x1, UP0 ;  /* 0x000000013f047887 */ /* 0x000fe40008000000 */
[----:B------:R-:W-:Y:S02]  /*6b20*/  USEL UR38, UR38, URZ, UP0 ;  /* 0x0000003f26267287 */ /* 0x000fe40008000000 */
[----:B------:R-:W-:Y:S01]  /*6b30*/  ULOP3.LUT UR39, UR39, UR4, URZ, 0x3c, !UPT ;  /* 0x0000000427277292 */ /* 0x000fe2000f8e3c3f */
[----:B------:R-:W-:Y:S11]  /*6b40*/  @!P0 BRA `(.L_x_13753) ;  /* 0x0000000000048947 */ /* 0x000ff60003800000 */
[----:B------:R-:W-:Y:S01]  /*6b50*/  BPT.TRAP 0x1 ;  /* 0x000000040000795c */ /* 0x000fe20000300000 */
.L_x_13753:
        /* <DEDUP_REMOVED lines=9> */
.L_x_13754:
[----:B-1----:R-:W-:Y:S05]  /*6bf0*/  @P1 BRA `(.L_x_13755) ;  /* 0x0000000000081947 */ /* 0x002fea0003800000 */
[----:B------:R-:W1:Y:S02]  /*6c00*/  SYNCS.PHASECHK.TRANS64.TRYWAIT P1, [UR4+0x32430], R0 ;  /* 0x03243000ff0075a7 */ /* 0x000e640008020144 */
[----:B-1----:R-:W-:Y:S05]  /*6c10*/  @!P1 BRA `(.L_x_13756) ;  /* 0x000000a400709947 */ /* 0x002fea0003800000 */
.L_x_13755:
        /* <DEDUP_REMOVED lines=32> */
.L_x_13757:
[----:B------:R2:W3:Y:S01]  /*6e20*/  SYNCS.PHASECHK.TRANS64.TRYWAIT P1, [UR4+0x32450], R0 ;  /* 0x03245000ff0075a7 */ /* 0x0004e20008020144 */
[----:B------:R-:W-:Y:S05]  /*6e30*/  @!P0 BRA `(.L_x_13758) ;  /* 0x0000000000048947 */ /* 0x000fea0003800000 */
[----:B------:R-:W-:Y:S01]  /*6e40*/  BPT.TRAP 0x1 ;  /* 0x000000040000795c */ /* 0x000fe20000300000 */
.L_x_13758:
[----:B---3--:R-:W-:Y:S05]  /*6e50*/  @P1 BRA `(.L_x_13759) ;  /* 0x0000000000081947 */ /* 0x008fea0003800000 */
[----:B------:R-:W3:Y:S02]  /*6e60*/  SYNCS.PHASECHK.TRANS64.TRYWAIT P1, [UR4+0x32450], R0 ;  /* 0x03245000ff0075a7 */ /* 0x000ee40008020144 */
[----:B---3--:R-:W-:Y:S05]  /*6e70*/  @!P1 BRA `(.L_x_13760) ;  /* 0x000000a000f09947 */ /* 0x008fea0003800000 */
.L_x_13759:
        /* <DEDUP_REMOVED lines=101> */
.L_x_13761:
[----:B------:R-:W-:Y:S01]  /*74d0*/  FMNMX.FTZ R204, R152, R202, !PT ;  /* 0x000000ca98cc7209 */ /* 0x000fe20007810000 */
[----:B------:R-:W-:Y:S01]  /*74e0*/  ULDC UR5, c[0x0][0xa80] ;  /* 0x0002a00000057ab9 */ /* 0x000fe20000000800 */
[----:B------:R-:W-:Y:S02]  /*74f0*/  UIADD3 UR10, UR4, 0x32440, URZ ;  /* 0x00032440040a7890 */ /* 0x000fe4000fffe03f */
[----:B------:R-:W-:Y:S01]  /*7500*/  FMNMX.FTZ R21, R153, R204, !PT ;  /* 0x000000cc99157209 */ /* 0x000fe20007810000 */
[----:B------:R-:W-:Y:S01]  /*7510*/  UMOV UR15, 0x40000040 ;  /* 0x40000040000f7882 */ /* 0x000fe20000000000 */
[----:B------:R-:W-:Y:S02]  /*7520*/  UPRMT UR11, UR6, 0x654, UR10 ;  /* 0x00000654060b7896 */ /* 0x000fe4000800000a */
[----:B------:R-:W-:Y:S01]  /*7530*/  FMNMX.FTZ R204, R156, R21, !PT ;  /* 0x000000159ccc7209 */ /* 0x000fe20007810000 */
[----:B------:R-:W-:-:S03]  /*7540*/  UIMAD UR10, UR38, 0xc00, UR7 ;  /* 0x00000c00260a78a4 */ /* 0x000fc6000f8e0207 */
[----:B------:R-:W-:Y:S01]  /*7550*/  FMNMX.FTZ R21, R157, R204, !PT ;  /* 0x000000cc9d157209 */ /* 0x000fe20007810000 */
[----:B------:R-:W-:Y:S02]  /*7560*/  UIADD3 UR14, UR10, 0x80, URZ ;  /* 0x000000800a0e7890 */ /* 0x000fe4000fffe03f */
[----:B------:R-:W-:Y:S01]  /*7570*/  SYNCS.ARRIVE.TRANS64.RED.A1T0 RZ, [UR11], RZ ;  /* 0x000000ffffff79a7 */ /* 0x000fe2000810040b */
[----:B------:R-:W-:Y:S01]  /*7580*/  FMNMX.FTZ R204, R160, R21, !PT ;  /* 0x00000015a0cc7209 */ /* 0x000fe20007810000 */
[----:B------:R-:W-:-:S03]  /*7590*/  UMOV UR11, 0x40000040 ;  /* 0x40000040000b7882 */ /* 0x000fc60000000000 */
        /* <DEDUP_REMOVED lines=45> */
[----:B-1----:R-:W-:-:S05]  /*7870*/  FMNMX.FTZ R209, R204, R21, !PT ;  /* 0x00000015ccd17209 */ /* 0x002fca0007810000 */
[----:B------:R-:W1:Y:S01]  /*7880*/  SHFL.BFLY PT, R208, R209, 0x1, 0x1f ;  /* 0x0c201f00d1d07f89 */ /* 0x000e6200000e0000 */
[----:B--2---:R-:W-:Y:S02]  /*7890*/  FMNMX.FTZ R203, R206, R203, !PT ;  /* 0x000000cbcecb7209 */ /* 0x004fe40007810000 */
[----:B-1----:R-:W-:-:S03]  /*78a0*/  FMNMX.FTZ R21, R209, R208, !PT ;  /* 0x000000d0d1157209 */ /* 0x002fc60007810000 */
[----:B------:R-:W1:Y:S02]  /*78b0*/  SHFL.BFLY PT, R208, R203, 0x1, 0x1f ;  /* 0x0c201f00cbd07f89 */ /* 0x000e6400000e0000 */
[C---:B------:R-:W-:Y:S01]  /*78c0*/  FMUL.FTZ R204, R21.reuse, UR5 ;  /* 0x0000000515cc7c20 */ /* 0x040fe20008410000 */
[----:B------:R-:W-:-:S03]  /*78d0*/  FADD.FTZ R202, -R21, R202 ;  /* 0x000000ca15ca7221 */ /* 0x000fc60000010100 */
[--C-:B------:R-:W-:Y:S01]  /*78e0*/  FFMA.FTZ R210, R152, UR5, -R204.reuse ;  /* 0x0000000598d27c23 */ /* 0x100fe200080108cc */
[--C-:B------:R-:W-:Y:S01]  /*78f0*/  FFMA.FTZ R152, R156, UR5, -R204.reuse ;  /* 0x000000059c987c23 */ /* 0x100fe200080108cc */
[----:B------:R-:W-:Y:S01]  /*7900*/  FMUL.FTZ R205, R202, UR5 ;  /* 0x00000005cacd7c20 */ /* 0x000fe20008410000 */
        /* <DEDUP_REMOVED lines=14> */
[----:B-1----:R-:W-:Y:S01]  /*79f0*/  FMNMX.FTZ R156, R203, R208, !PT ;  /* 0x000000d0cb9c7209 */ /* 0x002fe20007810000 */
[--C-:B------:R-:W-:Y:S01]  /*7a00*/  FFMA.FTZ R180, R180, UR5, -R204.reuse ;  /* 0x00000005b4b47c23 */ /* 0x100fe200080108cc */
[--C-:B------:R-:W-:Y:S01]  /*7a10*/  FFMA.FTZ R181, R181, UR5, -R204.reuse ;  /* 0x00000005b5b57c23 */ /* 0x100fe200080108cc */
[----:B------:R1:W-:Y:S01]  /*7a20*/  MUFU.EX2 R203, R152 ;  /* 0x0000009800cb7308 */ /* 0x0003e20000000800 */
[--C-:B------:R-:W-:Y:S01]  /*7a30*/  FFMA.FTZ R184, R184, UR5, -R204.reuse ;  /* 0x00000005b8b87c23 */ /* 0x100fe200080108cc */
[C---:B------:R-:W-:Y:S01]  /*7a40*/  FADD.FTZ R153, -R156.reuse, R207 ;  /* 0x000000cf9c997221 */ /* 0x040fe20000010100 */
[----:B------:R-:W-:Y:S01]  /*7a50*/  FMUL.FTZ R208, R156, UR5 ;  /* 0x000000059cd07c20 */ /* 0x000fe20008410000 */
[--C-:B------:R-:W-:Y:S01]  /*7a60*/  FFMA.FTZ R185, R185, UR5, -R204.reuse ;  /* 0x00000005b9b97c23 */ /* 0x100fe200080108cc */
[----:B------:R-:W-:Y:S01]  /*7a70*/  FFMA.FTZ R188, R188, UR5, -R204 ;  /* 0x00000005bcbc7c23 */ /* 0x000fe200080108cc */
[----:B------:R-:W-:Y:S01]  /*7a80*/  FMUL.FTZ R153, R153, UR5 ;  /* 0x0000000599997c20 */ /* 0x000fe20008410000 */
[--C-:B--2---:R-:W-:Y:S01]  /*7a90*/  FFMA.FTZ R210, R154, UR5, -R208.reuse ;  /* 0x000000059ad27c23 */ /* 0x104fe200080108d0 */
[----:B------:R-:W-:Y:S01]  /*7aa0*/  FFMA.FTZ R207, R155, UR5, -R208 ;  /* 0x000000059bcf7c23 */ /* 0x000fe200080108d0 */
[----:B-1----:R-:W-:-:S02]  /*7ab0*/  VIADD R152, R211, 0x8 ;  /* 0x00000008d3987836 */ /* 0x002fc40000000000 */
[--C-:B------:R-:W-:Y:S01]  /*7ac0*/  FFMA.FTZ R158, R158, UR5, -R208.reuse ;  /* 0x000000059e9e7c23 */ /* 0x100fe200080108d0 */
[--C-:B------:R-:W-:Y:S01]  /*7ad0*/  FFMA.FTZ R159, R159, UR5, -R208.reuse ;  /* 0x000000059f9f7c23 */ /* 0x100fe200080108d0 */
[----:B------:R-:W1:Y:S01]  /*7ae0*/  MUFU.EX2 R209, R153 ;  /* 0x0000009900d17308 */ /* 0x000e620000000800 */
[-C--:B---3--:R-:W-:Y:S01]  /*7af0*/  FMUL.FTZ R24, R24, R205.reuse ;  /* 0x000000cd18187220 */ /* 0x088fe20000410000 */
[-C--:B------:R-:W-:Y:S01]  /*7b00*/  FMUL.FTZ R25, R25, R205.reuse ;  /* 0x000000cd19197220 */ /* 0x080fe20000410000 */
[-C--:B------:R-:W-:Y:S01]  /*7b10*/  FMUL.FTZ R28, R28, R205.reuse ;  /* 0x000000cd1c1c7220 */ /* 0x080fe20000410000 */
[-C--:B------:R-:W-:Y:S01]  /*7b20*/  FMUL.FTZ R29, R29, R205.reuse ;  /* 0x000000cd1d1d7220 */ /* 0x080fe20000410000 */
[-C--:B------:R-:W-:Y:S01]  /*7b30*/  FMUL.FTZ R32, R32, R205.reuse ;  /* 0x000000cd20207220 */ /* 0x080fe20000410000 */
[-C--:B------:R-:W-:Y:S01]  /*7b40*/  FMUL.FTZ R33, R33, R205.reuse ;  /* 0x000000cd21217220 */ /* 0x080fe20000410000 */
[-C--:B------:R-:W-:Y:S01]  /*7b50*/  FMUL.FTZ R36, R36, R205.reuse ;  /* 0x000000cd24247220 */ /* 0x080fe20000410000 */
[----:B------:R-:W2:Y:S01]  /*7b60*/  MUFU.EX2 R202, R202 ;  /* 0x000000ca00ca7308 */ /* 0x000ea20000000800 */
[----:B------:R2:W-:Y:S01]  /*7b70*/  BAR.SYNC.DEFER_BLOCKING R152, 0x100 ;  /* 0x000400980000751d */ /* 0x0005e20000010000 */
        /* <DEDUP_REMOVED lines=126> */
[----:B--2---:R-:W-:Y:S01]  /*8360*/  F2FP.F16.F32.PACK_AB R152, R202, R206 ;  /* 0x000000ceca98723e */ /* 0x004fe200000000ff */
[--C-:B------:R-:W-:Y:S01]  /*8370*/  FFMA.FTZ R162, R162, UR5, -R208.reuse ;  /* 0x00000005a2a27c23 */ /* 0x100fe200080108d0 */
[----:B---3--:R-:W-:Y:S01]  /*8380*/  F2FP.F16.F32.PACK_AB R154, R157, R203 ;  /* 0x000000cb9d9a723e */ /* 0x008fe200000000ff */
[--C-:B------:R-:W-:Y:S01]  /*8390*/  FFMA.FTZ R163, R163, UR5, -R208.reuse ;  /* 0x00000005a3a37c23 */ /* 0x100fe200080108d0 */
[----:B----4-:R-:W-:Y:S01]  /*83a0*/  F2FP.F16.F32.PACK_AB R153, R207, R210 ;  /* 0x000000d2cf99723e */ /* 0x010fe200000000ff */
[--C-:B------:R-:W-:Y:S01]  /*83b0*/  FFMA.FTZ R166, R166, UR5, -R208.reuse ;  /* 0x00000005a6a67c23 */ /* 0x100fe200080108d0 */
[----:B-----5:R-:W-:Y:S01]  /*83c0*/  F2FP.F16.F32.PACK_AB R155, R159, R158 ;  /* 0x0000009e9f9b723e */ /* 0x020fe200000000ff */
[--C-:B------:R-:W-:Y:S01]  /*83d0*/  FFMA.FTZ R167, R167, UR5, -R208.reuse ;  /* 0x00000005a7a77c23 */ /* 0x100fe200080108d0 */
[----:B------:R-:W-:Y:S01]  /*83e0*/  MUFU.EX2 R160, R160 ;  /* 0x000000a000a07308 */ /* 0x000fe20000000800 */
[--C-:B------:R-:W-:Y:S01]  /*83f0*/  FFMA.FTZ R170, R170, UR5, -R208.reuse ;  /* 0x00000005aaaa7c23 */ /* 0x100fe200080108d0 */
[----:B------:R-:W-:Y:S01]  /*8400*/  WARPGROUP.ARRIVE ;  /* 0x00000000000079c5 */ /* 0x000fe20000000000 */
[--C-:B------:R-:W-:Y:S01]  /*8410*/  FFMA.FTZ R171, R171, UR5, -R208.reuse ;  /* 0x00000005abab7c23 */ /* 0x100fe200080108d0 */
[--C-:B------:R-:W-:Y:S01]  /*8420*/  FFMA.FTZ R174, R174, UR5, -R208.reuse ;  /* 0x00000005aeae7c23 */ /* 0x100fe200080108d0 */
[--C-:B------:R-:W-:Y:S01]  /*8430*/  FFMA.FTZ R175, R175, UR5, -R208.reuse ;  /* 0x00000005afaf7c23 */ /* 0x100fe200080108d0 */
[--C-:B------:R-:W-:Y:S01]  /*8440*/  FFMA.FTZ R178, R178, UR5, -R208.reuse ;  /* 0x00000005b2b27c23 */ /* 0x100fe200080108d0 */
[--C-:B------:R-:W-:Y:S01]  /*8450*/  FFMA.FTZ R179, R179, UR5, -R208.reuse ;  /* 0x00000005b3b37c23 */ /* 0x100fe200080108d0 */
[----:B------:R-:W-:Y:S01]  /*8460*/  HGMMA.64x256x16.F32 R24, R152, gdesc[UR8].tnspB, R24, gsb0 ;  /* 0x43e0000898187df0 */ /* 0x000fe20008000818 */
[----:B------:R-:W1:Y:S01]  /*8470*/  MUFU.EX2 R161, R161 ;  /* 0x000000a100a17308 */ /* 0x000e620000000800 */
[--C-:B------:R-:W-:Y:S01]  /*8480*/  FFMA.FTZ R182, R182, UR5, -R208.reuse ;  /* 0x00000005b6b67c23 */ /* 0x100fe200080108d0 */
[----:B------:R-:W-:Y:S01]  /*8490*/  FFMA.FTZ R183, R183, UR5, -R208 ;  /* 0x00000005b7b77c23 */ /* 0x000fe200080108d0 */
[----:B------:R-:W-:Y:S01]  /*84a0*/  FFMA.FTZ R189, R189, UR5, -R204 ;  /* 0x00000005bdbd7c23 */ /* 0x000fe200080108cc */
[--C-:B------:R-:W-:Y:S01]  /*84b0*/  FFMA.FTZ R186, R186, UR5, -R208.reuse ;  /* 0x00000005baba7c23 */ /* 0x100fe200080108d0 */
[--C-:B------:R-:W-:Y:S01]  /*84c0*/  FFMA.FTZ R187, R187, UR5, -R208.reuse ;  /* 0x00000005bbbb7c23 */ /* 0x100fe200080108d0 */
[--C-:B------:R-:W-:Y:S01]  /*84d0*/  FFMA.FTZ R190, R190, UR5, -R208.reuse ;  /* 0x00000005bebe7c23 */ /* 0x100fe200080108d0 */
[----:B------:R-:W-:Y:S01]  /*84e0*/  FFMA.FTZ R191, R191, UR5, -R208 ;  /* 0x00000005bfbf7c23 */ /* 0x000fe200080108d0 */
[----:B------:R-:W-:Y:S01]  /*84f0*/  MUFU.EX2 R164, R164 ;  /* 0x000000a400a47308 */ /* 0x000fe20000000800 */
[--C-:B------:R-:W-:Y:S01]  /*8500*/  FFMA.FTZ R192, R192, UR5, -R204.reuse ;  /* 0x00000005c0c07c23 */ /* 0x100fe200080108cc */
        /* <DEDUP_REMOVED lines=8> */
[----:B------:R-:W-:Y:S01]  /*8590*/  UMOV UR11, 0x40000040 ;  /* 0x40000040000b7882 */ /* 0x000fe20000000000 */
[----:B------:R-:W-:Y:S01]  /*85a0*/  FFMA.FTZ R205, R205, R4, R206 ;  /* 0x00000004cdcd7223 */ /* 0x000fe200000100ce */
[----:B------:R-:W-:-:S03]  /*85b0*/  FFMA.FTZ R210, R209, R5, R210 ;  /* 0x00000005d1d27223 */ /* 0x000fc600000100d2 */
[----:B------:R-:W-:Y:S01]  /*85c0*/  FADD.FTZ R202, R202, R205 ;  /* 0x000000cdcaca7221 */ /* 0x000fe20000010000 */
[----:B------:R-:W-:Y:S01]  /*85d0*/  MUFU.EX2 R162, R162 ;  /* 0x000000a200a27308 */ /* 0x000fe20000000800 */
[----:B------:R-:W-:Y:S02]  /*85e0*/  FADD.FTZ R207, R207, R210 ;  /* 0x000000d2cfcf7221 */ /* 0x000fe40000010000 */
[----:B------:R-:W-:Y:S02]  /*85f0*/  FADD.FTZ R202, R203, R202 ;  /* 0x000000cacbca7221 */ /* 0x000fe40000010000 */
[----:B------:R-:W-:Y:S02]  /*8600*/  FADD.FTZ R158, R158, R207 ;  /* 0x000000cf9e9e7221 */ /* 0x000fe40000010000 */
[----:B------:R-:W-:Y:S01]  /*8610*/  FADD.FTZ R157, R157, R202 ;  /* 0x000000ca9d9d7221 */ /* 0x000fe20000010000 */
[----:B------:R-:W2:Y:S01]  /*8620*/  MUFU.EX2 R163, R163 ;  /* 0x000000a300a37308 */ /* 0x000ea20000000800 */
[----:B------:R-:W-:-:S07]  /*8630*/  FADD.FTZ R159, R159, R158 ;  /* 0x0000009e9f9f7221 */ /* 0x000fce0000010000 */
        /* <DEDUP_REMOVED lines=38> */
[----:B------:R-:W-:Y:S01]  /*88a0*/  MUFU.EX2 R194, R194 ;  /* 0x000000c200c27308 */ /* 0x000fe20000000800 */
[----:B------:R-:W-:Y:S01]  /*88b0*/  WARPGROUP.ARRIVE ;  /* 0x00000000000079c5 */ /* 0x000fe20000000000 */
[----:B------:R-:W-:Y:S01]  /*88c0*/  FADD.FTZ R163, R163, R162 ;  /* 0x000000a2a3a37221 */ /* 0x000fe20000010000 */
[----:B------:R-:W-:-:S03]  /*88d0*/  FADD.FTZ R164, R164, R161 ;  /* 0x000000a1a4a47221 */ /* 0x000fc60000010000 */
[----:B------:R-:W-:Y:S01]  /*88e0*/  FADD.FTZ R166, R166, R163 ;  /* 0x000000a3a6a67221 */ /* 0x000fe20000010000 */
[----:B------:R-:W-:Y:S01]  /*88f0*/  HGMMA.64x256x16.F32 R24, R152, gdesc[UR12].tnspB, R24, gsb0 ;  /* 0x43e0000c98187df0 */ /* 0x000fe20008000818 */
[----:B------:R-:W-:Y:S01]  /*8900*/  UIADD3 UR14, UR10, 0x100, URZ ;  /* 0x000001000a0e7890 */ /* 0x000fe2000fffe03f */
[----:B------:R-:W1:Y:S01]  /*8910*/  MUFU.EX2 R195, R195 ;  /* 0x000000c300c37308 */ /* 0x000e620000000800 */
[----:B------:R-:W-:Y:S01]  /*8920*/  UMOV UR15, 0x40000040 ;  /* 0x40000040000f7882 */ /* 0x000fe20000000000 */
[----:B------:R-:W-:Y:S01]  /*8930*/  FADD.FTZ R165, R165, R164 ;  /* 0x000000a4a5a57221 */ /* 0x000fe20000010000 */
[----:B------:R-:W-:-:S05]  /*8940*/  FADD.FTZ R167, R167, R166 ;  /* 0x000000a6a7a77221 */ /* 0x000fca0000010000 */
        /* <DEDUP_REMOVED lines=36> */
[----:B------:R-:W-:Y:S01]  /*8b90*/  UIADD3 UR10, UR10, 0x280, URZ ;  /* 0x000002800a0a7890 */ /* 0x000fe2000fffe03f */
        /* <DEDUP_REMOVED lines=14> */
[----:B------:R-:W-:Y:S03]  /*8c80*/  HGMMA.64x256x16.F32 R24, R152, gdesc[UR12].tnspB, R24, gsb0 ;  /* 0x43e0000c98187df0 */ /* 0x000fe60008000818 */
        /* <DEDUP_REMOVED lines=18> */
.L_x_13762:
[----:B------:R-:W-:Y:S01]  /*8db0*/  UIADD3 UR4, UR4, 0x32460, URZ ;  /* 0x0003246004047890 */ /* 0x000fe2000fffe03f */
[C---:B------:R-:W-:Y:S01]  /*8dc0*/  ISETP.GT.AND P1, PT, R201.reuse, RZ, PT ;  /* 0x000000ffc900720c */ /* 0x040fe20003f24270 */
[----:B------:R-:W-:Y:S02]  /*8dd0*/  VIADD R201, R201, 0xffffffff ;  /* 0xffffffffc9c97836 */ /* 0x000fe40000000000 */
[----:B------:R-:W-:Y:S01]  /*8de0*/  UPRMT UR4, UR6, 0x654, UR4 ;  /* 0x0000065406047896 */ /* 0x000fe20008000004 */
[----:B------:R-:W-:Y:S02]  /*8df0*/  IMAD.MOV.U32 R207, RZ, RZ, R156 ;  /* 0x000000ffffcf7224 */ /* 0x000fe400078e009c */
[----:B------:R-:W-:-:S06]  /*8e00*/  IMAD.MOV.U32 R202, RZ, RZ, R21 ;  /* 0x000000ffffca7224 */ /* 0x000fcc00078e0015 */
[----:B------:R-:W-:Y:S01]  /*8e10*/  SYNCS.ARRIVE.TRANS64.RED.A1T0 RZ, [UR4], RZ ;  /* 0x000000ffffff79a7 */ /* 0x000fe20008100404 */
[----:B------:R-:W-:Y:S05]  /*8e20*/  @P1 BRA `(.L_x_13763) ;  /* 0xffffffdc00301947 */ /* 0x000fea000383ffff */
.L_x_13752:
[----:B------:R-:W0:Y:S01]  /*8e30*/  SHFL.BFLY PT, R3, R4, 0x2, 0x1f ;  /* 0x0c401f0004037f89 */ /* 0x000e2200000e0000 */
[----:B------:R-:W-:Y:S01]  /*8e40*/  UIADD3 UR38, UR38, 0x1, URZ ;  /* 0x0000000126267890 */ /* 0x000fe2000fffe03f */
[----:B------:R-:W-:Y:S01]  /*8e50*/  IMAD.U32 R10, RZ, RZ, UR5 ;  /* 0x00000005ff0a7e24 */ /* 0x000fe2000f8e00ff */
[----:B------:R1:W-:Y:S06]  /*8e60*/  BAR.ARV R0, 0x100 ;  /* 0x000400000000751d */ /* 0x0003ec0000002000 */
[----:B------:R-:W-:Y:S02]  /*8e70*/  UISETP.NE.AND UP0, UPT, UR38, 0x2, UPT ;  /* 0x000000022600788c */ /* 0x000fe4000bf05270 */
[----:B------:R-:W-:Y:S06]  /*8e80*/  BAR.ARV 0x8, 0x180 ;  /* 0x0206000000007b1d */ /* 0x000fec0000002000 */
[----:B-1----:R-:W-:Y:S01]  /*8e90*/  IMAD.MOV.U32 R0, RZ, RZ, RZ ;  /* 0x000000ffff007224 */ /* 0x002fe200078e00ff */
[----:B------:R-:W-:Y:S01]  /*8ea0*/  USEL UR4, URZ, 0x1, UP0 ;  /* 0x000000013f047887 */ /* 0x000fe20008000000 */
[----:B------:R-:W1:Y:S01]  /*8eb0*/  SHFL.BFLY PT, R6, R5, 0x2, 0x1f ;  /* 0x0c401f0005067f89 */ /* 0x000e6200000e0000 */
[----:B------:R-:W-:Y:S01]  /*8ec0*/  PLOP3.LUT P0, PT, PT, PT, PT, 0x8, 0x0 ;  /* 0x000000000000781c */ /* 0x000fe20003f0e170 */
[----:B------:R-:W-:Y:S01]  /*8ed0*/  VIADD R222, R222, 0x1 ;  /* 0x00000001dede7836 */ /* 0x000fe20000000000 */
[----:B------:R-:W-:Y:S01]  /*8ee0*/  USEL UR38, UR38, URZ, UP0 ;  /* 0x0000003f26267287 */ /* 0x000fe20008000000 */
[----:B0-----:R-:W-:Y:S01]  /*8ef0*/  FADD.FTZ R3, R3, R4 ;  /* 0x0000000403037221 */ /* 0x001fe20000010000 */
[----:B------:R-:W-:Y:S01]  /*8f00*/  IMAD.U32 R4, RZ, RZ, UR5 ;  /* 0x00000005ff047e24 */ /* 0x000fe2000f8e00ff */
[----:B------:R-:W-:-:S03]  /*8f10*/  ULOP3.LUT UR39, UR39, UR4, URZ, 0x3c, !UPT ;  /* 0x0000000427277292 */ /* 0x000fc6000f8e3c3f */
[----:B------:R-:W0:Y:S01]  /*8f20*/  SHFL.BFLY PT, R2, R3, 0x1, 0x1f ;  /* 0x0c201f0003027f89 */ /* 0x000e2200000e0000 */
[----:B-1----:R-:W-:-:S05]  /*8f30*/  FADD.FTZ R6, R6, R5 ;  /* 0x0000000506067221 */ /* 0x002fca0000010000 */
[----:B------:R-:W1:Y:S01]  /*8f40*/  SHFL.BFLY PT, R7, R6, 0x1, 0x1f ;  /* 0x0c201f0006077f89 */ /* 0x000e6200000e0000 */
[----:B0-----:R-:W-:Y:S01]  /*8f50*/  FADD.FTZ R8, R3, R2 ;  /* 0x0000000203087221 */ /* 0x001fe20000010000 */
[----:B------:R-:W-:Y:S01]  /*8f60*/  MOV R2, RZ ;  /* 0x000000ff00027202 */ /* 0x000fe20000000f00 */
[----:B------:R-:W-:-:S03]  /*8f70*/  IMAD.MOV.U32 R3, RZ, RZ, -0x800000 ;  /* 0xff800000ff037424 */ /* 0x000fc600078e00ff */
[----:B------:R-:W-:-:S13]  /*8f80*/  FSETP.NE.FTZ.AND P1, PT, R8, RZ, PT ;  /* 0x000000ff0800720b */ /* 0x000fda0003f35000 */
[----:B------:R-:W0:Y:S01]  /*8f90*/  @P1 MUFU.LG2 R5, R8 ;  /* 0x0000000800051308 */ /* 0x000e220000000c00 */
[----:B------:R-:W-:Y:S01]  /*8fa0*/  @P1 FMUL.FTZ R4, R4, 0.69314718246459960938 ;  /* 0x3f31721804041820 */ /* 0x000fe20000410000 */
[----:B-1----:R-:W-:-:S05]  /*8fb0*/  FADD.FTZ R7, R6, R7 ;  /* 0x0000000706077221 */ /* 0x002fca0000010000 */
        /* <DEDUP_REMOVED lines=9> */
[----:B------:R0:W1:Y:S01]  /*9050*/  @P2 MUFU.RCP R0, R7 ;  /* 0x0000000700002308 */ /* 0x0000620000001000 */
        /* <DEDUP_REMOVED lines=128> */
.L_x_13726:
        /* <DEDUP_REMOVED lines=12> */
[----:B------:R-:W-:Y:S01]  /*9920*/  ULDC.64 UR8, c[0x0][0xc90] ;  /* 0x0003240000087ab9 */ /* 0x000fe20000000a00 */
[----:B------:R-:W-:Y:S02]  /*9930*/  F2FP.F16.F32.PACK_AB R25, R27, R26 ;  /* 0x0000001a1b19723e */ /* 0x000fe400000000ff */
[----:B------:R-:W-:Y:S02]  /*9940*/  F2FP.F16.F32.PACK_AB R26, R29, R28 ;  /* 0x0000001c1d1a723e */ /* 0x000fe400000000ff */
[----:B------:R-:W-:Y:S02]  /*9950*/  F2FP.F16.F32.PACK_AB R27, R31, R30 ;  /* 0x0000001e1f1b723e */ /* 0x000fe400000000ff */
[----:B------:R-:W-:-:S02]  /*9960*/  R2UR UR11, R219 ;  /* 0x00000000db0b72ca */ /* 0x000fc400000e0000 */
[----:B------:R-:W-:Y:S02]  /*9970*/  R2UR UR13, R220 ;  /* 0x00000000dc0d72ca */ /* 0x000fe400000e0000 */
[----:B------:R-:W-:Y:S02]  /*9980*/  F2FP.F16.F32.PACK_AB R136, R137, R136 ;  /* 0x000000888988723e */ /* 0x000fe400000000ff */
[----:B------:R-:W-:Y:S02]  /*9990*/  F2FP.F16.F32.PACK_AB R137, R158, R128 ;  /* 0x000000809e89723e */ /* 0x000fe400000000ff */
[----:B------:R-:W-:Y:S02]  /*99a0*/  F2FP.F16.F32.PACK_AB R161, R162, R161 ;  /* 0x000000a1a2a1723e */ /* 0x000fe400000000ff */
[----:B------:R-:W-:Y:S02]  /*99b0*/  F2FP.F16.F32.PACK_AB R162, R149, R148 ;  /* 0x0000009495a2723e */ /* 0x000fe400000000ff */
[----:B------:R-:W-:Y:S01]  /*99c0*/  F2FP.F16.F32.PACK_AB R163, R0, R163 ;  /* 0x000000a300a3723e */ /* 0x000fe200000000ff */
[----:B------:R-:W-:-:S02]  /*99d0*/  USHF.R.S32.HI UR10, URZ, 0x1f, UR11 ;  /* 0x0000001f3f0a7899 */ /* 0x000fc4000801140b */
[----:B------:R-:W-:Y:S02]  /*99e0*/  UIMAD.WIDE.U32 UR6, UR11, UR8, URZ ;  /* 0x000000080b0672a5 */ /* 0x000fe4000f8e003f */
[----:B------:R-:W-:Y:S02]  /*99f0*/  UIMAD UR5, UR10, UR8, URZ ;  /* 0x000000080a0572a4 */ /* 0x000fe4000f8e023f */
[----:B------:R-:W-:Y:S02]  /*9a00*/  USHF.R.S32.HI UR12, URZ, 0x1f, UR13 ;  /* 0x0000001f3f0c7899 */ /* 0x000fe4000801140d */
[----:B------:R-:W-:Y:S01]  /*9a10*/  UIMAD UR5, UR11, UR9, UR5 ;  /* 0x000000090b0572a4 */ /* 0x000fe2000f8e0205 */
[----:B------:R-:W-:Y:S02]  /*9a20*/  MOV R154, R195 ;  /* 0x000000c3009a7202 */ /* 0x000fe40000000f00 */
[----:B0-----:R-:W-:Y:S01]  /*9a30*/  MOV R155, R4 ;  /* 0x00000004009b7202 */ /* 0x001fe20000000f00 */
[----:B------:R-:W-:Y:S01]  /*9a40*/  ULDC.64 UR8, c[0x0][0xc98] ;  /* 0x0003260000087ab9 */ /* 0x000fe20000000a00 */
[----:B------:R-:W-:Y:S01]  /*9a50*/  UIADD3 UR7, UR7, UR5, URZ ;  /* 0x0000000507077290 */ /* 0x000fe2000fffe03f */
[----:B------:R-:W-:Y:S01]  /*9a60*/  IMAD.WIDE R120, R226, 0x2, R154 ;  /* 0x00000002e2787825 */ /* 0x000fe200078e029a */
[----:B------:R-:W-:-:S02]  /*9a70*/  UIMAD UR5, UR12, UR8, URZ ;  /* 0x000000080c0572a4 */ /* 0x000fc4000f8e023f */
[----:B------:R-:W-:Y:S01]  /*9a80*/  UIMAD.WIDE.U32 UR6, UR13, UR8, UR6 ;  /* 0x000000080d0672a5 */ /* 0x000fe2000f8e0006 */
[----:B------:R-:W-:Y:S01]  /*9a90*/  IMAD.WIDE R154, R5, 0x2, R154 ;  /* 0x00000002059a7825 */ /* 0x000fe200078e029a */
[C---:B------:R-:W-:Y:S01]  /*9aa0*/  IADD3 R7, P2, R120.reuse, 0xc040, RZ ;  /* 0x0000c04078077810 */ /* 0x040fe20007f5e0ff */
[----:B------:R-:W-:Y:S01]  /*9ab0*/  UIMAD UR5, UR13, UR9, UR5 ;  /* 0x000000090d0572a4 */ /* 0x000fe2000f8e0205 */
[----:B------:R-:W-:Y:S02]  /*9ac0*/  IADD3 R11, P3, R120, 0xc060, RZ ;  /* 0x0000c060780b7810 */ /* 0x000fe40007f7e0ff */
[----:B------:R-:W-:Y:S01]  /*9ad0*/  LOP3.LUT R6, R7, 0x380, RZ, 0xc0, !PT ;  /* 0x0000038007067812 */ /* 0x000fe200078ec0ff */
[----:B------:R-:W-:Y:S01]  /*9ae0*/  ULDC.64 UR8, c[0x0][0xbe8] ;  /* 0x0002fa0000087ab9 */ /* 0x000fe20000000a00 */
[----:B------:R-:W-:Y:S01]  /*9af0*/  LOP3.LUT R4, R11, 0x380, RZ, 0xc0, !PT ;  /* 0x000003800b047812 */ /* 0x000fe200078ec0ff */
[----:B------:R-:W-:Y:S01]  /*9b00*/  IMAD.X R5, RZ, RZ, R121, P3 ;  /* 0x000000ffff057224 */ /* 0x000fe200018e0679 */
[----:B------:R-:W-:-:S02]  /*9b10*/  SHF.R.U64 R6, R6, 0x3, RZ ;  /* 0x0000000306067819 */ /* 0x000fc400000012ff */
[----:B------:R-:W-:Y:S02]  /*9b20*/  SHF.R.U64 R4, R4, 0x3, RZ ;  /* 0x0000000304047819 */ /* 0x000fe400000012ff */
[----:B------:R-:W-:Y:S01]  /*9b30*/  LOP3.LUT R6, R6, R7, RZ, 0x3c, !PT ;  /* 0x0000000706067212 */ /* 0x000fe200078e3cff */
[----:B------:R-:W-:Y:S01]  /*9b40*/  IMAD.X R7, RZ, RZ, R121, P2 ;  /* 0x000000ffff077224 */ /* 0x000fe200010e0679 */
[C---:B------:R-:W-:Y:S02]  /*9b50*/  IADD3 R135, P2, R120.reuse, 0x8000, RZ ;  /* 0x0000800078877810 */ /* 0x040fe40007f5e0ff */
[----:B------:R-:W-:Y:S02]  /*9b60*/  LOP3.LUT R157, R120, 0x380, RZ, 0xc0, !PT ;  /* 0x00000380789d7812 */ /* 0x000fe400078ec0ff */
[----:B------:R-:W-:Y:S02]  /*9b70*/  LOP3.LUT R134, R135, 0x380, RZ, 0xc0, !PT ;  /* 0x0000038087867812 */ /* 0x000fe400078ec0ff */
[----:B------:R-:W-:-:S02]  /*9b80*/  LOP3.LUT R4, R4, R11, RZ, 0x3c, !PT ;  /* 0x0000000b04047212 */ /* 0x000fc400078e3cff */
[----:B------:R-:W-:Y:S02]  /*9b90*/  SHF.R.U64 R134, R134, 0x3, RZ ;  /* 0x0000000386867819 */ /* 0x000fe400000012ff */
[----:B------:R-:W-:Y:S02]  /*9ba0*/  IADD3 R11, P0, R120, 0xc000, RZ ;  /* 0x0000c000780b7810 */ /* 0x000fe40007f1e0ff */
[----:B------:R-:W-:Y:S01]  /*9bb0*/  LOP3.LUT R134, R134, R135, RZ, 0x3c, !PT ;  /* 0x0000008786867212 */ /* 0x000fe200078e3cff */
[----:B------:R-:W-:Y:S01]  /*9bc0*/  IMAD.X R135, RZ, RZ, R121, P2 ;  /* 0x000000ffff877224 */ /* 0x000fe200010e0679 */
[----:B------:R-:W-:Y:S02]  /*9bd0*/  IADD3 R17, P2, R154, 0x1000, RZ ;  /* 0x000010009a117810 */ /* 0x000fe40007f5e0ff */
[----:B------:R-:W-:Y:S02]  /*9be0*/  SHF.R.U64 R157, R157, 0x3, RZ ;  /* 0x000000039d9d7819 */ /* 0x000fe400000012ff */
[----:B------:R-:W-:-:S02]  /*9bf0*/  LOP3.LUT R16, R17, 0x380, RZ, 0xc0, !PT ;  /* 0x0000038011107812 */ /* 0x000fc400078ec0ff */
[----:B------:R-:W-:Y:S02]  /*9c00*/  IADD3 R9, P1, R120, 0xc020, RZ ;  /* 0x0000c02078097810 */ /* 0x000fe40007f3e0ff */
[----:B------:R-:W-:Y:S02]  /*9c10*/  SHF.R.U64 R16, R16, 0x3, RZ ;  /* 0x0000000310107819 */ /* 0x000fe400000012ff */
[----:B------:R-:W-:Y:S02]  /*9c20*/  LOP3.LUT R10, R11, 0x380, RZ, 0xc0, !PT ;  /* 0x000003800b0a7812 */ /* 0x000fe400078ec0ff */
[----:B------:R-:W-:Y:S01]  /*9c30*/  LOP3.LUT R156, R157, R120, RZ, 0x3c, !PT ;  /* 0x000000789d9c7212 */ /* 0x000fe200078e3cff */
[----:B------:R-:W-:Y:S01]  /*9c40*/  IMAD.MOV.U32 R157, RZ, RZ, R121 ;  /* 0x000000ffff9d7224 */ /* 0x000fe200078e0079 */
[----:B------:R-:W-:Y:S01]  /*9c50*/  LOP3.LUT R16, R16, R17, RZ, 0x3c, !PT ;  /* 0x0000001110107212 */ /* 0x000fe200078e3cff */
[----:B------:R-:W-:Y:S01]  /*9c60*/  IMAD.X R17, RZ, RZ, R155, P2 ;  /* 0x000000ffff117224 */ /* 0x000fe200010e069b */
[----:B------:R-:W-:-:S02]  /*9c70*/  LOP3.LUT R8, R9, 0x380, RZ, 0xc0, !PT ;  /* 0x0000038009087812 */ /* 0x000fc400078ec0ff */
[----:B------:R-:W-:Y:S02]  /*9c80*/  SHF.R.U64 R10, R10, 0x3, RZ ;  /* 0x000000030a0a7819 */ /* 0x000fe400000012ff */
[----:B------:R-:W-:Y:S02]  /*9c90*/  IADD3 R111, P2, R154, 0x8000, RZ ;  /* 0x000080009a6f7810 */ /* 0x000fe40007f5e0ff */
[----:B------:R-:W-:Y:S01]  /*9ca0*/  MOV R157, R156 ;  /* 0x0000009c009d7202 */ /* 0x000fe20000000f00 */
[----:B------:R-:W-:Y:S01]  /*9cb0*/  BAR.SYNC.DEFER_BLOCKING 0x1, 0x100 ;  /* 0x0044000000007b1d */ /* 0x000fe20000010000 */
[----:B------:R-:W-:Y:S02]  /*9cc0*/  SHF.R.U64 R8, R8, 0x3, RZ ;  /* 0x0000000308087819 */ /* 0x000fe400000012ff */
[----:B------:R-:W-:Y:S01]  /*9cd0*/  LOP3.LUT R10, R10, R11, RZ, 0x3c, !PT ;  /* 0x0000000b0a0a7212 */ /* 0x000fe200078e3cff */
[----:B------:R-:W-:Y:S01]  /*9ce0*/  IMAD.X R11, RZ, RZ, R121, P0 ;  /* 0x000000ffff0b7224 */ /* 0x000fe200000e0679 */
[----:B------:R-:W-:-:S03]  /*9cf0*/  LOP3.LUT R110, R111, 0x380, RZ, 0xc0, !PT ;  /* 0x000003806f6e7812 */ /* 0x000fc600078ec0ff */
[----:B------:R-:W0:Y:S01]  /*9d00*/  LDC R156, c[0x0][0xce8] ;  /* 0x00033a00ff9c7b82 */ /* 0x000e220000000800 */
[C---:B------:R-:W-:Y:S02]  /*9d10*/  IADD3 R23, P4, R120.reuse, 0x8040, RZ ;  /* 0x0000804078177810 */ /* 0x040fe40007f9e0ff */
[----:B------:R-:W-:Y:S02]  /*9d20*/  IADD3 R143, P0, R120, 0x40, RZ ;  /* 0x00000040788f7810 */ /* 0x000fe40007f1e0ff */
[----:B------:R-:W-:Y:S01]  /*9d30*/  LOP3.LUT R8, R8, R9, RZ, 0x3c, !PT ;  /* 0x0000000908087212 */ /* 0x000fe200078e3cff */
[----:B------:R-:W-:Y:S01]  /*9d40*/  IMAD.X R9, RZ, RZ, R121, P1 ;  /* 0x000000ffff097224 */ /* 0x000fe200008e0679 */
[----:B------:R-:W-:Y:S02]  /*9d50*/  SHF.R.U64 R110, R110, 0x3, RZ ;  /* 0x000000036e6e7819 */ /* 0x000fe400000012ff */
[----:B------:R-:W-:Y:S02]  /*9d60*/  LOP3.LUT R22, R23, 0x380, RZ, 0xc0, !PT ;  /* 0x0000038017167812 */ /* 0x000fe400078ec0ff */
[----:B------:R-:W-:-:S02]  /*9d70*/  IADD3 R139, P1, R120, 0x4060, RZ ;  /* 0x00004060788b7810 */ /* 0x000fc40007f3e0ff */
[----:B------:R-:W-:Y:S02]  /*9d80*/  LOP3.LUT R142, R143, 0x380, RZ, 0xc0, !PT ;  /* 0x000003808f8e7812 */ /* 0x000fe400078ec0ff */
[----:B------:R-:W-:Y:S01]  /*9d90*/  LOP3.LUT R110, R110, R111, RZ, 0x3c, !PT ;  /* 0x0000006f6e6e7212 */ /* 0x000fe200078e3cff */
[----:B------:R-:W-:Y:S01]  /*9da0*/  IMAD.X R111, RZ, RZ, R155, P2 ;  /* 0x000000ffff6f7224 */ /* 0x000fe200010e069b */
[----:B------:R-:W-:Y:S01]  /*9db0*/  SHF.R.U64 R22, R22, 0x3, RZ ;  /* 0x0000000316167819 */ /* 0x000fe200000012ff */
[----:B------:R1:W-:Y:S01]  /*9dc0*/  STSM.16.M88.4 [R157], R24 ;  /* 0x000000189d007844 */ /* 0x0003e20000000200 */
[----:B------:R-:W-:Y:S02]  /*9dd0*/  LOP3.LUT R138, R139, 0x380, RZ, 0xc0, !PT ;  /* 0x000003808b8a7812 */ /* 0x000fe400078ec0ff */
[----:B------:R-:W-:Y:S02]  /*9de0*/  SHF.R.U64 R142, R142, 0x3, RZ ;  /* 0x000000038e8e7819 */ /* 0x000fe400000012ff */
[----:B------:R-:W-:-:S02]  /*9df0*/  IADD3 R127, P2, R154, 0xf000, RZ ;  /* 0x0000f0009a7f7810 */ /* 0x000fc40007f5e0ff */
[----:B------:R-:W-:Y:S01]  /*9e00*/  LOP3.LUT R22, R22, R23, RZ, 0x3c, !PT ;  /* 0x0000001716167212 */ /* 0x000fe200078e3cff */
[--C-:B------:R-:W-:Y:S01]  /*9e10*/  IMAD.X R23, RZ, RZ, R121.reuse, P4 ;  /* 0x000000ffff177224 */ /* 0x100fe200020e0679 */
[----:B------:R-:W-:Y:S02]  /*9e20*/  SHF.R.U64 R138, R138, 0x3, RZ ;  /* 0x000000038a8a7819 */ /* 0x000fe400000012ff */
[----:B------:R-:W-:Y:S01]  /*9e30*/  LOP3.LUT R142, R142, R143, RZ, 0x3c, !PT ;  /* 0x0000008f8e8e7212 */ /* 0x000fe200078e3cff */
[----:B------:R-:W-:Y:S01]  /*9e40*/  IMAD.X R143, RZ, RZ, R121, P0 ;  /* 0x000000ffff8f7224 */ /* 0x000fe200000e0679 */
[----:B------:R-:W-:Y:S02]  /*9e50*/  LOP3.LUT R126, R127, 0x380, RZ, 0xc0, !PT ;  /* 0x000003807f7e7812 */ /* 0x000fe400078ec0ff */
[----:B------:R-:W-:Y:S02]  /*9e60*/  IADD3 R21, P4, R120, 0x4000, RZ ;  /* 0x0000400078157810 */ /* 0x000fe40007f9e0ff */
[----:B------:R-:W-:-:S02]  /*9e70*/  IADD3 R97, P0, R154, 0x3000, RZ ;  /* 0x000030009a617810 */ /* 0x000fc40007f1e0ff */
[C---:B------:R-:W-:Y:S02]  /*9e80*/  IADD3 R13, P6, R120.reuse, 0x8060, RZ ;  /* 0x00008060780d7810 */ /* 0x040fe40007fde0ff */
[C---:B------:R-:W-:Y:S02]  /*9e90*/  IADD3 R15, P5, R120.reuse, 0x20, RZ ;  /* 0x00000020780f7810 */ /* 0x040fe40007fbe0ff */
[----:B------:R-:W-:Y:S02]  /*9ea0*/  IADD3 R131, P3, R120, 0x8020, RZ ;  /* 0x0000802078837810 */ /* 0x000fe40007f7e0ff */
[----:B------:R-:W-:Y:S01]  /*9eb0*/  LOP3.LUT R138, R138, R139, RZ, 0x3c, !PT ;  /* 0x0000008b8a8a7212 */ /* 0x000fe200078e3cff */
[----:B------:R-:W-:Y:S01]  /*9ec0*/  IMAD.X R139, RZ, RZ, R121, P1 ;  /* 0x000000ffff8b7224 */ /* 0x000fe200008e0679 */
[----:B------:R-:W-:Y:S02]  /*9ed0*/  SHF.R.U64 R126, R126, 0x3, RZ ;  /* 0x000000037e7e7819 */ /* 0x000fe400000012ff */
[----:B------:R-:W-:-:S02]  /*9ee0*/  LOP3.LUT R20, R21, 0x380, RZ, 0xc0, !PT ;  /* 0x0000038015147812 */ /* 0x000fc400078ec0ff */
[----:B------:R-:W-:Y:S02]  /*9ef0*/  IADD3 R19, P1, R154, 0x2000, RZ ;  /* 0x000020009a137810 */ /* 0x000fe40007f3e0ff */
[----:B------:R-:W-:Y:S02]  /*9f00*/  LOP3.LUT R96, R97, 0x380, RZ, 0xc0, !PT ;  /* 0x0000038061607812 */ /* 0x000fe400078ec0ff */
[----:B------:R-:W-:Y:S02]  /*9f10*/  LOP3.LUT R12, R13, 0x380, RZ, 0xc0, !PT ;  /* 0x000003800d0c7812 */ /* 0x000fe400078ec0ff */
[----:B------:R-:W-:Y:S02]  /*9f20*/  LOP3.LUT R14, R15, 0x380, RZ, 0xc0, !PT ;  /* 0x000003800f0e7812 */ /* 0x000fe400078ec0ff */
[----:B------:R-:W-:Y:S02]  /*9f30*/  LOP3.LUT R130, R131, 0x380, RZ, 0xc0, !PT ;  /* 0x0000038083827812 */ /* 0x000fe400078ec0ff */
[----:B------:R-:W-:Y:S01]  /*9f40*/  LOP3.LUT R126, R126, R127, RZ, 0x3c, !PT ;  /* 0x0000007f7e7e7212 */ /* 0x000fe200078e3cff */
[----:B------:R-:W-:Y:S01]  /*9f50*/  IMAD.X R127, RZ, RZ, R155, P2 ;  /* 0x000000ffff7f7224 */ /* 0x000fe200010e069b */
[----:B------:R-:W-:-:S02]  /*9f60*/  SHF.R.U64 R20, R20, 0x3, RZ ;  /* 0x0000000314147819 */ /* 0x000fc400000012ff */
[----:B------:R-:W-:Y:S02]  /*9f70*/  LOP3.LUT R18, R19, 0x380, RZ, 0xc0, !PT ;  /* 0x0000038013127812 */ /* 0x000fe400078ec0ff */
[----:B------:R-:W-:Y:S02]  /*9f80*/  SHF.R.U64 R96, R96, 0x3, RZ ;  /* 0x0000000360607819 */ /* 0x000fe400000012ff */
[----:B0-----:R-:W-:Y:S02]  /*9f90*/  ISETP.NE.AND P2, PT, R156, 0x1, PT ;  /* 0x000000019c00780c */ /* 0x001fe40003f45270 */
[----:B------:R-:W-:Y:S02]  /*9fa0*/  SHF.R.U64 R12, R12, 0x3, RZ ;  /* 0x000000030c0c7819 */ /* 0x000fe400000012ff */
[----:B------:R-:W-:Y:S02]  /*9fb0*/  SHF.R.U64 R14, R14, 0x3, RZ ;  /* 0x000000030e0e7819 */ /* 0x000fe400000012ff */
[----:B------:R-:W-:-:S02]  /*9fc0*/  SHF.R.U64 R130, R130, 0x3, RZ ;  /* 0x0000000382827819 */ /* 0x000fc400000012ff */
[----:B------:R-:W-:Y:S02]  /*9fd0*/  LOP3.LUT R20, R20, R21, RZ, 0x3c, !PT ;  /* 0x0000001514147212 */ /* 0x000fe400078e3cff */
[----:B------:R-:W-:Y:S02]  /*9fe0*/  SHF.R.U64 R18, R18, 0x3, RZ ;  /* 0x0000000312127819 */ /* 0x000fe400000012ff */
[----:B------:R-:W-:Y:S01]  /*9ff0*/  LOP3.LUT R96, R96, R97, RZ, 0x3c, !PT ;  /* 0x0000006160607212 */ /* 0x000fe200078e3cff */
[----:B------:R-:W-:Y:S01]  /*a000*/  IMAD.X R97, RZ, RZ, R155, P0 ;  /* 0x000000ffff617224 */ /* 0x000fe200000e069b */
[----:B------:R-:W-:Y:S02]  /*a010*/  IADD3.X R21, RZ, R121, RZ, P4, !PT ;  /* 0x00000079ff157210 */ /* 0x000fe400027fe4ff */
[----:B------:R-:W-:Y:S02]  /*a020*/  IADD3 R107, P4, R154, 0x6000, RZ ;  /* 0x000060009a6b7810 */ /* 0x000fe40007f9e0ff */
        /* <DEDUP_REMOVED lines=10> */
[----:B------:R-:W-:Y:S01]  /*a0d0*/  LOP3.LUT R18, R18, R19, RZ, 0x3c, !PT ;  /* 0x0000001312127212 */ /* 0x000fe200078e3cff */
[----:B------:R-:W-:Y:S01]  /*a0e0*/  IMAD.X R19, RZ, RZ, R155, P1 ;  /* 0x000000ffff137224 */ /* 0x000fe200008e069b */
[----:B------:R-:W-:Y:S02]  /*a0f0*/  LOP3.LUT R106, R107, 0x380, RZ, 0xc0, !PT ;  /* 0x000003806b6a7812 */ /* 0x000fe400078ec0ff */
[----:B------:R-:W-:-:S02]  /*a100*/  IADD3 R113, P1, R154, 0x9000, RZ ;  /* 0x000090009a717810 */ /* 0x000fc40007f3e0ff */
[----:B------:R-:W-:Y:S02]  /*a110*/  LOP3.LUT R114, R115, 0x380, RZ, 0xc0, !PT ;  /* 0x0000038073727812 */ /* 0x000fe400078ec0ff */
[----:B------:R-:W-:Y:S02]  /*a120*/  MOV R30, R4 ;  /* 0x00000004001e7202 */ /* 0x000fe40000000f00 */
[----:B------:R-:W-:Y:S02]  /*a130*/  LOP3.LUT R146, R147, 0x380, RZ, 0xc0, !PT ;  /* 0x0000038093927812 */ /* 0x000fe400078ec0ff */
[----:B------:R-:W-:Y:S02]  /*a140*/  LOP3.LUT R150, R151, 0x380, RZ, 0xc0, !PT ;  /* 0x0000038097967812 */ /* 0x000fe400078ec0ff */
[----:B------:R-:W-:Y:S02]  /*a150*/  LOP3.LUT R152, R153, 0x380, RZ, 0xc0, !PT ;  /* 0x0000038099987812 */ /* 0x000fe400078ec0ff */
[----:B------:R-:W-:-:S02]  /*a160*/  F2FP.F16.F32.PACK_AB R5, R35, R34 ;  /* 0x000000222305723e */ /* 0x000fc400000000ff */
[----:B------:R-:W-:Y:S01]  /*a170*/  SHF.R.U64 R106, R106, 0x3, RZ ;  /* 0x000000036a6a7819 */ /* 0x000fe200000012ff */
[----:B------:R-:W0:Y:S01]  /*a180*/  @P2 LDC R34, c[0x0][0xcec] ;  /* 0x00033b00ff222b82 */ /* 0x000e220000000800 */
[----:B------:R-:W-:Y:S02]  /*a190*/  LOP3.LUT R112, R113, 0x380, RZ, 0xc0, !PT ;  /* 0x0000038071707812 */ /* 0x000fe400078ec0ff */
[----:B------:R-:W-:Y:S02]  /*a1a0*/  SHF.R.U64 R114, R114, 0x3, RZ ;  /* 0x0000000372727819 */ /* 0x000fe400000012ff */
[----:B------:R-:W-:Y:S02]  /*a1b0*/  SHF.R.U64 R146, R146, 0x3, RZ ;  /* 0x0000000392927819 */ /* 0x000fe400000012ff */
[----:B------:R-:W-:Y:S02]  /*a1c0*/  SHF.R.U64 R150, R150, 0x3, RZ ;  /* 0x0000000396967819 */ /* 0x000fe400000012ff */
[----:B------:R-:W-:-:S02]  /*a1d0*/  SHF.R.U64 R152, R152, 0x3, RZ ;  /* 0x0000000398987819 */ /* 0x000fc400000012ff */
[----:B-1----:R-:W-:Y:S02]  /*a1e0*/  MOV R27, R6 ;  /* 0x00000006001b7202 */ /* 0x002fe40000000f00 */
[----:B------:R-:W-:Y:S01]  /*a1f0*/  LOP3.LUT R106, R106, R107, RZ, 0x3c, !PT ;  /* 0x0000006b6a6a7212 */ /* 0x000fe200078e3cff */
[----:B------:R-:W-:Y:S01]  /*a200*/  IMAD.X R107, RZ, RZ, R155, P4 ;  /* 0x000000ffff6b7224 */ /* 0x000fe200020e069b */
[----:B------:R-:W-:Y:S02]  /*a210*/  F2FP.F16.F32.PACK_AB R6, R37, R172 ;  /* 0x000000ac2506723e */ /* 0x000fe400000000ff */
[----:B------:R-:W-:Y:S01]  /*a220*/  SHF.R.U64 R112, R112, 0x3, RZ ;  /* 0x0000000370707819 */ /* 0x000fe200000012ff */
[----:B------:R-:W1:Y:S01]  /*a230*/  @P2 LDC R37, c[0x0][0xcf0] ;  /* 0x00033c00ff252b82 */ /* 0x000e620000000800 */
[----:B------:R-:W-:Y:S02]  /*a240*/  LOP3.LUT R114, R114, R115, RZ, 0x3c, !PT ;  /* 0x0000007372727212 */ /* 0x000fe400078e3cff */
[----:B------:R-:W-:-:S02]  /*a250*/  IADD3 R115, P4, R154, 0xd000, RZ ;  /* 0x0000d0009a737810 */ /* 0x000fc40007f9e0ff */
[----:B------:R-:W-:Y:S01]  /*a260*/  LOP3.LUT R146, R146, R147, RZ, 0x3c, !PT ;  /* 0x0000009392927212 */ /* 0x000fe200078e3cff */
[--C-:B------:R-:W-:Y:S01]  /*a270*/  IMAD.X R147, RZ, RZ, R121.reuse, P6 ;  /* 0x000000ffff937224 */ /* 0x100fe200030e0679 */
[----:B------:R-:W-:Y:S01]  /*a280*/  LOP3.LUT R150, R150, R151, RZ, 0x3c, !PT ;  /* 0x0000009796967212 */ /* 0x000fe200078e3cff */
[--C-:B------:R-:W-:Y:S01]  /*a290*/  IMAD.X R151, RZ, RZ, R121.reuse, P5 ;  /* 0x000000ffff977224 */ /* 0x100fe200028e0679 */
[----:B------:R-:W-:Y:S01]  /*a2a0*/  LOP3.LUT R152, R152, R153, RZ, 0x3c, !PT ;  /* 0x0000009998987212 */ /* 0x000fe200078e3cff */
[----:B------:R-:W-:Y:S01]  /*a2b0*/  IMAD.X R153, RZ, RZ, R121, P3 ;  /* 0x000000ffff997224 */ /* 0x000fe200018e0679 */
[----:B------:R-:W-:Y:S01]  /*a2c0*/  IADD3 R101, P6, R154, 0x4000, RZ ;  /* 0x000040009a657810 */ /* 0x000fe20007fde0ff */
[----:B------:R-:W-:Y:S01]  /*a2d0*/  IMAD R0, R218, 0x20, R221 ;  /* 0x00000020da007824 */ /* 0x000fe200078e02dd */
[C---:B------:R-:W-:Y:S01]  /*a2e0*/  IADD3 R105, P5, R154.reuse, 0x5000, RZ ;  /* 0x000050009a697810 */ /* 0x040fe20007fbe0ff */
[----:B------:R-:W-:Y:S01]  /*a2f0*/  IMAD.X R121, RZ, RZ, R155, P4 ;  /* 0x000000ffff797224 */ /* 0x000fe200020e069b */
[----:B------:R-:W-:-:S02]  /*a300*/  IADD3 R109, P3, R154, 0x7000, RZ ;  /* 0x000070009a6d7810 */ /* 0x000fc40007f7e0ff */
[----:B------:R-:W-:Y:S02]  /*a310*/  LOP3.LUT R112, R112, R113, RZ, 0x3c, !PT ;  /* 0x0000007170707212 */ /* 0x000fe400078e3cff */
[----:B------:R-:W-:Y:S02]  /*a320*/  LOP3.LUT R113, R115, 0x380, RZ, 0xc0, !PT ;  /* 0x0000038073717812 */ /* 0x000fe400078ec0ff */
[----:B------:R-:W-:Y:S02]  /*a330*/  LOP3.LUT R100, R101, 0x380, RZ, 0xc0, !PT ;  /* 0x0000038065647812 */ /* 0x000fe400078ec0ff */
[----:B------:R-:W-:Y:S02]  /*a340*/  LOP3.LUT R104, R105, 0x380, RZ, 0xc0, !PT ;  /* 0x0000038069687812 */ /* 0x000fe400078ec0ff */
[----:B------:R-:W-:Y:S02]  /*a350*/  LOP3.LUT R108, R109, 0x380, RZ, 0xc0, !PT ;  /* 0x000003806d6c7812 */ /* 0x000fe400078ec0ff */
[----:B------:R-:W-:-:S02]  /*a360*/  SHF.R.U64 R120, R113, 0x3, RZ ;  /* 0x0000000371787819 */ /* 0x000fc400000012ff */
[----:B------:R-:W-:Y:S02]  /*a370*/  LOP3.LUT R113, R154, 0x380, RZ, 0xc0, !PT ;  /* 0x000003809a717812 */ /* 0x000fe400078ec0ff */
[----:B------:R-:W-:Y:S02]  /*a380*/  SHF.R.U64 R100, R100, 0x3, RZ ;  /* 0x0000000364647819 */ /* 0x000fe400000012ff */
[----:B------:R-:W-:Y:S02]  /*a390*/  SHF.R.U64 R104, R104, 0x3, RZ ;  /* 0x0000000368687819 */ /* 0x000fe400000012ff */
[----:B------:R-:W-:Y:S02]  /*a3a0*/  SHF.R.U64 R108, R108, 0x3, RZ ;  /* 0x000000036c6c7819 */ /* 0x000fe400000012ff */
[----:B------:R-:W-:Y:S01]  /*a3b0*/  SHF.R.U64 R29, R113, 0x3, RZ ;  /* 0x00000003711d7819 */ /* 0x000fe200000012ff */
[--C-:B------:R-:W-:Y:S01]  /*a3c0*/  IMAD.X R113, RZ, RZ, R155.reuse, P1 ;  /* 0x000000ffff717224 */ /* 0x100fe200008e069b */
[----:B------:R-:W-:Y:S01]  /*a3d0*/  F2FP.F16.F32.PACK_AB R7, R39, R38 ;  /* 0x000000262707723e */ /* 0x000fe200000000ff */
[----:B------:R-:W-:Y:S01]  /*a3e0*/  VIADD R39, R213, UR60 ;  /* 0x0000003cd5277c36 */ /* 0x000fe20008000000 */
[----:B------:R-:W-:Y:S01]  /*a3f0*/  LOP3.LUT R100, R100, R101, RZ, 0x3c, !PT ;  /* 0x0000006564647212 */ /* 0x000fe200078e3cff */
[--C-:B------:R-:W-:Y:S01]  /*a400*/  IMAD.X R101, RZ, RZ, R155.reuse, P6 ;  /* 0x000000ffff657224 */ /* 0x100fe200030e069b */
[----:B------:R-:W-:Y:S01]  /*a410*/  LOP3.LUT R104, R104, R105, RZ, 0x3c, !PT ;  /* 0x0000006968687212 */ /* 0x000fe200078e3cff */
[--C-:B------:R-:W-:Y:S01]  /*a420*/  IMAD.X R105, RZ, RZ, R155.reuse, P5 ;  /* 0x000000ffff697224 */ /* 0x100fe200028e069b */
[----:B------:R-:W-:Y:S01]  /*a430*/  LOP3.LUT R108, R108, R109, RZ, 0x3c, !PT ;  /* 0x0000006d6c6c7212 */ /* 0x000fe200078e3cff */
[----:B------:R-:W-:Y:S01]  /*a440*/  IMAD.X R109, RZ, RZ, R155, P3 ;  /* 0x000000ffff6d7224 */ /* 0x000fe200018e069b */
[C---:B------:R-:W-:Y:S01]  /*a450*/  IADD3 R117, P6, R154.reuse, 0xb000, RZ ;  /* 0x0000b0009a757810 */ /* 0x040fe20007fde0ff */
[----:B0-----:R-:W-:Y:S01]  /*a460*/  @P2 IMAD.HI.U32 R34, R39, R34, RZ ;  /* 0x0000002227222227 */ /* 0x001fe200078e00ff */
[----:B------:R-:W-:-:S02]  /*a470*/  IADD3 R119, P5, R154, 0xc000, RZ ;  /* 0x0000c0009a777810 */ /* 0x000fc40007fbe0ff */
[----:B------:R-:W-:Y:S02]  /*a480*/  IADD3 R123, P3, R154, 0xe000, RZ ;  /* 0x0000e0009a7b7810 */ /* 0x000fe40007f7e0ff */
[----:B------:R-:W-:Y:S01]  /*a490*/  LOP3.LUT R28, R29, R154, RZ, 0x3c, !PT ;  /* 0x0000009a1d1c7212 */ /* 0x000fe200078e3cff */
[----:B------:R-:W-:Y:S01]  /*a4a0*/  IMAD.MOV.U32 R29, RZ, RZ, R155 ;  /* 0x000000ffff1d7224 */ /* 0x000fe200078e009b */
[----:B------:R-:W-:Y:S02]  /*a4b0*/  MOV R26, R8 ;  /* 0x00000008001a7202 */ /* 0x000fe40000000f00 */
[----:B------:R-:W-:Y:S02]  /*a4c0*/  MOV R25, R10 ;  /* 0x0000000a00197202 */ /* 0x000fe40000000f00 */
[----:B------:R-:W-:Y:S02]  /*a4d0*/  MOV R154, R14 ;  /* 0x0000000e009a7202 */ /* 0x000fe40000000f00 */
[----:B------:R-:W-:Y:S01]  /*a4e0*/  F2FP.F16.F32.PACK_AB R4, R33, R171 ;  /* 0x000000ab2104723e */ /* 0x000fe200000000ff */
[----:B------:R-:W-:Y:S01]  /*a4f0*/  IMAD.MOV.U32 R33, RZ, RZ, R39 ;  /* 0x000000ffff217224 */ /* 0x000fe200078e0027 */
[----:B------:R-:W-:-:S02]  /*a500*/  MOV R24, R12 ;  /* 0x0000000c00187202 */ /* 0x000fc40000000f00 */
[----:B------:R-:W-:Y:S01]  /*a510*/  MOV R142, R142 ;  /* 0x0000008e008e7202 */ /* 0x000fe20000000f00 */
[----:B------:R0:W-:Y:S01]  /*a520*/  STSM.16.M88.4 [R154], R4 ;  /* 0x000000049a007844 */ /* 0x0001e20000000200 */
[----:B------:R-:W-:Y:S02]  /*a530*/  F2FP.F16.F32.PACK_AB R8, R41, R173 ;  /* 0x000000ad2908723e */ /* 0x000fe400000000ff */
[----:B------:R-:W-:Y:S02]  /*a540*/  F2FP.F16.F32.PACK_AB R9, R43, R42 ;  /* 0x0000002a2b09723e */ /* 0x000fe400000000ff */
[----:B------:R-:W-:Y:S02]  /*a550*/  F2FP.F16.F32.PACK_AB R10, R45, R174 ;  /* 0x000000ae2d0a723e */ /* 0x000fe400000000ff */
[----:B------:R-:W-:Y:S02]  /*a560*/  F2FP.F16.F32.PACK_AB R11, R47, R46 ;  /* 0x0000002e2f0b723e */ /* 0x000fe400000000ff */
[----:B------:R-:W-:Y:S01]  /*a570*/  MOV R31, R22 ;  /* 0x00000016001f7202 */ /* 0x000fe20000000f00 */
[----:B------:R-:W2:Y:S01]  /*a580*/  @P2 LDC R47, c[0x0][0xcf0] ;  /* 0x00033c00ff2f2b82 */ /* 0x000ea20000000800 */
        /* <DEDUP_REMOVED lines=12> */
[----:B-1----:R-:W-:Y:S02]  /*a650*/  @P2 SHF.R.U32.HI R33, RZ, R37, R34 ;  /* 0x00000025ff212219 */ /* 0x002fe40000011622 */
[----:B------:R-:W-:Y:S01]  /*a660*/  MOV R150, R150 ;  /* 0x0000009600967202 */ /* 0x000fe20000000f00 */
[----:B------:R1:W-:Y:S01]  /*a670*/  STSM.16.M88.4 [R35], R20 ;  /* 0x0000001423007844 */ /* 0x0003e20000000200 */
[----:B0-----:R-:W-:Y:S02]  /*a680*/  F2FP.F16.F32.PACK_AB R4, R65, R179 ;  /* 0x000000b34104723e */ /* 0x001fe400000000ff */
[----:B------:R-:W-:-:S02]  /*a690*/  F2FP.F16.F32.PACK_AB R5, R67, R66 ;  /* 0x000000424305723e */ /* 0x000fc400000000ff */
[----:B------:R-:W-:Y:S02]  /*a6a0*/  F2FP.F16.F32.PACK_AB R6, R69, R180 ;  /* 0x000000b44506723e */ /* 0x000fe400000000ff */
[----:B------:R-:W-:Y:S02]  /*a6b0*/  F2FP.F16.F32.PACK_AB R7, R71, R70 ;  /* 0x000000464707723e */ /* 0x000fe400000000ff */
[----:B------:R-:W-:Y:S02]  /*a6c0*/  MOV R146, R146 ;  /* 0x0000009200927202 */ /* 0x000fe40000000f00 */
[----:B---3--:R-:W-:Y:S01]  /*a6d0*/  F2FP.F16.F32.PACK_AB R8, R73, R181 ;  /* 0x000000b54908723e */ /* 0x008fe200000000ff */
[----:B------:R-:W-:Y:S01]  /*a6e0*/  STSM.16.M88.4 [R150], R4 ;  /* 0x0000000496007844 */ /* 0x000fe20000000200 */
[----:B------:R-:W-:Y:S02]  /*a6f0*/  F2FP.F16.F32.PACK_AB R9, R75, R74 ;  /* 0x0000004a4b09723e */ /* 0x000fe400000000ff */
[----:B------:R-:W-:-:S02]  /*a700*/  F2FP.F16.F32.PACK_AB R10, R77, R182 ;  /* 0x000000b64d0a723e */ /* 0x000fc400000000ff */
[----:B-1----:R-:W-:Y:S02]  /*a710*/  IADD3 R35, -R33, RZ, RZ ;  /* 0x000000ff21237210 */ /* 0x002fe40007ffe1ff */
[----:B------:R-:W-:Y:S02]  /*a720*/  F2FP.F16.F32.PACK_AB R11, R79, R78 ;  /* 0x0000004e4f0b723e */ /* 0x000fe400000000ff */
[----:B------:R-:W-:Y:S01]  /*a730*/  MOV R138, R138 ;  /* 0x0000008a008a7202 */ /* 0x000fe20000000f00 */
[----:B------:R-:W-:Y:S01]  /*a740*/  IMAD R35, R156, R35, R39 ;  /* 0x000000239c237224 */ /* 0x000fe200078e0227 */
[----:B------:R-:W-:Y:S01]  /*a750*/  F2FP.F16.F32.PACK_AB R12, R81, R183 ;  /* 0x000000b7510c723e */ /* 0x000fe200000000ff */
[----:B------:R0:W-:Y:S01]  /*a760*/  STSM.16.M88.4 [R146], R8 ;  /* 0x0000000892007844 */ /* 0x0001e20000000200 */
[----:B------:R-:W-:Y:S02]  /*a770*/  F2FP.F16.F32.PACK_AB R13, R83, R82 ;  /* 0x00000052530d723e */ /* 0x000fe400000000ff */
[----:B------:R-:W-:-:S02]  /*a780*/  F2FP.F16.F32.PACK_AB R14, R85, R184 ;  /* 0x000000b8550e723e */ /* 0x000fc400000000ff */
[----:B------:R-:W-:Y:S02]  /*a790*/  F2FP.F16.F32.PACK_AB R15, R87, R86 ;  /* 0x00000056570f723e */ /* 0x000fe400000000ff */
[----:B------:R-:W-:Y:S01]  /*a7a0*/  LOP3.LUT R120, R120, R115, RZ, 0x3c, !PT ;  /* 0x0000007378787212 */ /* 0x000fe200078e3cff */
[----:B------:R-:W-:Y:S01]  /*a7b0*/  IMAD.X R115, RZ, RZ, R155, P0 ;  /* 0x000000ffff737224 */ /* 0x000fe200000e069b */
[----:B------:R-:W-:Y:S01]  /*a7c0*/  LOP3.LUT R122, R123, 0x380, RZ, 0xc0, !PT ;  /* 0x000003807b7a7812 */ /* 0x000fe200078ec0ff */
[----:B------:R1:W-:Y:S01]  /*a7d0*/  STSM.16.M88.4 [R138], R12 ;  /* 0x0000000c8a007844 */ /* 0x0003e20000000200 */
[----:B------:R-:W-:Y:S02]  /*a7e0*/  MOV R134, R134 ;  /* 0x0000008600867202 */ /* 0x000fe40000000f00 */
[----:B------:R-:W-:Y:S02]  /*a7f0*/  F2FP.F16.F32.PACK_AB R20, R89, R185 ;  /* 0x000000b95914723e */ /* 0x000fe400000000ff */
[----:B------:R-:W-:Y:S01]  /*a800*/  F2FP.F16.F32.PACK_AB R21, R91, R90 ;  /* 0x0000005a5b15723e */ /* 0x000fe200000000ff */
[----:B0-----:R-:W-:Y:S01]  /*a810*/  IMAD.U32 R10, RZ, RZ, UR5 ;  /* 0x00000005ff0a7e24 */ /* 0x001fe2000f8e00ff */
[----:B------:R-:W-:Y:S01]  /*a820*/  SHF.R.S32.HI R9, RZ, 0x1f, R33 ;  /* 0x0000001fff097819 */ /* 0x000fe20000011421 */
[----:B------:R-:W-:Y:S01]  /*a830*/  ULDC UR5, c[0x0][0xb88] ;  /* 0x0002e20000057ab9 */ /* 0x000fe20000000800 */
[----:B------:R-:W-:-:S02]  /*a840*/  SHF.R.S32.HI R8, RZ, 0x1f, R35 ;  /* 0x0000001fff087819 */ /* 0x000fc40000011423 */
[----:B------:R-:W-:Y:S02]  /*a850*/  F2FP.F16.F32.PACK_AB R22, R93, R186 ;  /* 0x000000ba5d16723e */ /* 0x000fe400000000ff */
[----:B------:R-:W-:Y:S02]  /*a860*/  F2FP.F16.F32.PACK_AB R23, R95, R94 ;  /* 0x0000005e5f17723e */ /* 0x000fe400000000ff */
[----:B------:R-:W-:Y:S01]  /*a870*/  MOV R130, R130 ;  /* 0x0000008200827202 */ /* 0x000fe20000000f00 */
[----:B-1----:R-:W-:Y:S01]  /*a880*/  VIADD R15, R225, UR60 ;  /* 0x0000003ce10f7c36 */ /* 0x002fe20008000000 */
[----:B------:R-:W-:Y:S01]  /*a890*/  IADD3 R12, P0, R33, UR6, RZ ;  /* 0x00000006210c7c10 */ /* 0x000fe2000ff1e0ff */
[----:B------:R0:W-:Y:S01]  /*a8a0*/  STSM.16.M88.4 [R134], R20 ;  /* 0x0000001486007844 */ /* 0x0001e20000000200 */
[----:B------:R-:W-:Y:S02]  /*a8b0*/  F2FP.F16.F32.PACK_AB R4, R164, R187 ;  /* 0x000000bba404723e */ /* 0x000fe400000000ff */
[----:B------:R-:W-:Y:S01]  /*a8c0*/  IADD3.X R13, R9, UR7, R10, P0, !PT ;  /* 0x00000007090d7c10 */ /* 0x000fe200087fe40a */
[----:B------:R-:W-:Y:S01]  /*a8d0*/  ULDC.64 UR6, c[0x0][0xc88] ;  /* 0x0003220000067ab9 */ /* 0x000fe20000000a00 */
[----:B------:R-:W-:Y:S01]  /*a8e0*/  F2FP.F16.F32.PACK_AB R5, R99, R98 ;  /* 0x000000626305723e */ /* 0x000fe200000000ff */
[----:B------:R-:W-:Y:S01]  /*a8f0*/  IMAD R8, R8, UR6, RZ ;  /* 0x0000000608087c24 */ /* 0x000fe2000f8e02ff */
[----:B------:R-:W-:Y:S01]  /*a900*/  F2FP.F16.F32.PACK_AB R6, R165, R188 ;  /* 0x000000bca506723e */ /* 0x000fe200000000ff */
[----:B------:R-:W-:Y:S01]  /*a910*/  IMAD.WIDE.U32 R12, R35, UR6, R12 ;  /* 0x00000006230c7c25 */ /* 0x000fe2000f8e000c */
[----:B------:R-:W-:-:S02]  /*a920*/  F2FP.F16.F32.PACK_AB R7, R103, R102 ;  /* 0x000000666707723e */ /* 0x000fc400000000ff */
        /* <DEDUP_REMOVED lines=9> */
[----:B------:R-:W-:Y:S02]  /*a9c0*/  F2FP.F16.F32.PACK_AB R8, R166, R189 ;  /* 0x000000bda608723e */ /* 0x000fe400000000ff */
[----:B------:R-:W-:-:S02]  /*a9d0*/  F2FP.F16.F32.PACK_AB R9, R36, R32 ;  /* 0x000000202409723e */ /* 0x000fc400000000ff */
[----:B------:R-:W-:Y:S02]  /*a9e0*/  F2FP.F16.F32.PACK_AB R10, R167, R190 ;  /* 0x000000bea70a723e */ /* 0x000fe400000000ff */
[----:B0-----:R-:W-:Y:S02]  /*a9f0*/  LEA R20, P3, R12, UR6, 0x2 ;  /* 0x000000060c147c11 */ /* 0x001fe4000f8610ff */
[C---:B------:R-:W-:Y:S01]  /*aa00*/  ISETP.GE.OR P1, PT, R15.reuse, R44, P0 ;  /* 0x0000002c0f00720c */ /* 0x040fe20000726670 */
[----:B------:R0:W-:Y:S01]  /*aa10*/  STSM.16.M88.4 [R31], R8 ;  /* 0x000000081f007844 */ /* 0x0001e20000000200 */
        /* <DEDUP_REMOVED lines=22> */
[----:B------:R-:W-:-:S02]  /*ab80*/  F2FP.F16.F32.PACK_AB R138, R141, R140 ;  /* 0x0000008c8d8a723e */ /* 0x000fc400000000ff */
[----:B------:R-:W-:Y:S01]  /*ab90*/  F2FP.F16.F32.PACK_AB R139, R160, R159 ;  /* 0x0000009fa08b723e */ /* 0x000fe200000000ff */
[----:B------:R-:W-:Y:S01]  /*aba0*/  STSM.16.M88.4 [R26], R12 ;  /* 0x0000000c1a007844 */ /* 0x000fe20000000200 */
[----:B------:R-:W-:Y:S02]  /*abb0*/  F2FP.F16.F32.PACK_AB R160, R145, R144 ;  /* 0x0000009091a0723e */ /* 0x000fe400000000ff */
[----:B------:R-:W-:Y:S01]  /*abc0*/  LOP3.LUT R116, R117, 0x380, RZ, 0xc0, !PT ;  /* 0x0000038075747812 */ /* 0x000fe200078ec0ff */
[----:B------:R-:W-:Y:S01]  /*abd0*/  STSM.16.M88.4 [R27], R136 ;  /* 0x000000881b007844 */ /* 0x000fe20000000200 */
[----:B------:R-:W-:Y:S01]  /*abe0*/  UIMAD UR5, UR10, UR8, URZ ;  /* 0x000000080a0572a4 */ /* 0x000fe2000f8e023f */
[----:B------:R-:W-:Y:S01]  /*abf0*/  VIADD R46, R0, UR60 ;  /* 0x0000003c002e7c36 */ /* 0x000fe20008000000 */
[----:B------:R-:W-:Y:S01]  /*ac00*/  UIMAD.WIDE.U32 UR6, UR11, UR8, URZ ;  /* 0x000000080b0672a5 */ /* 0x000fe2000f8e003f */
[----:B------:R-:W-:Y:S01]  /*ac10*/  STSM.16.M88.4 [R30], R160 ;  /* 0x000000a01e007844 */ /* 0x000fe20000000200 */
[----:B------:R-:W-:-:S02]  /*ac20*/  LOP3.LUT R118, R119, 0x380, RZ, 0xc0, !PT ;  /* 0x0000038077767812 */ /* 0x000fc400078ec0ff */
[----:B------:R-:W-:Y:S01]  /*ac30*/  SHF.R.U64 R116, R116, 0x3, RZ ;  /* 0x0000000374747819 */ /* 0x000fe200000012ff */
[----:B------:R-:W-:Y:S01]  /*ac40*/  BAR.SYNC.DEFER_BLOCKING 0x1, 0x100 ;  /* 0x0044000000007b1d */ /* 0x000fe20000010000 */
[----:B------:R-:W-:Y:S01]  /*ac50*/  UIMAD UR5, UR11, UR9, UR5 ;  /* 0x000000090b0572a4 */ /* 0x000fe2000f8e0205 */
[----:B------:R-:W-:Y:S01]  /*ac60*/  IMAD.MOV.U32 R45, RZ, RZ, R46 ;  /* 0x000000ffff2d7224 */ /* 0x000fe200078e002e */
[----:B------:R-:W-:Y:S02]  /*ac70*/  SHF.R.U64 R118, R118, 0x3, RZ ;  /* 0x0000000376767819 */ /* 0x000fe400000012ff */
[----:B------:R-:W-:Y:S01]  /*ac80*/  LOP3.LUT R116, R116, R117, RZ, 0x3c, !PT ;  /* 0x0000007574747212 */ /* 0x000fe200078e3cff */
[----:B------:R-:W-:Y:S01]  /*ac90*/  ULDC.64 UR10, c[0x0][0xbf0] ;  /* 0x0002fc00000a7ab9 */ /* 0x000fe20000000a00 */
[----:B-1----:R1:W-:Y:S01]  /*aca0*/  @!P1 ST.E desc[UR36][R40.64], R3 ;  /* 0x0000000328009985 */ /* 0x0023e2000c101924 */
[----:B------:R-:W-:Y:S01]  /*acb0*/  UIMAD UR8, UR12, UR10, URZ ;  /* 0x0000000a0c0872a4 */ /* 0x000fe2000f8e023f */
[----:B------:R-:W-:Y:S01]  /*acc0*/  LOP3.LUT R118, R118, R119, RZ, 0x3c, !PT ;  /* 0x0000007776767212 */ /* 0x000fe200078e3cff */
[----:B------:R-:W-:Y:S01]  /*acd0*/  UIADD3 UR7, UR7, UR5, URZ ;  /* 0x0000000507077290 */ /* 0x000fe2000fffe03f */
[--C-:B------:R-:W-:Y:S01]  /*ace0*/  IMAD.X R117, RZ, RZ, R155.reuse, P6 ;  /* 0x000000ffff757224 */ /* 0x100fe200030e069b */
[----:B-1----:R-:W1:Y:S01]  /*acf0*/  @P2 LDC R3, c[0x0][0xcec] ;  /* 0x00033b00ff032b82 */ /* 0x002e620000000800 */
[----:B------:R-:W-:Y:S01]  /*ad00*/  UIMAD UR5, UR13, UR11, UR8 ;  /* 0x0000000b0d0572a4 */ /* 0x000fe2000f8e0208 */
[----:B------:R-:W-:Y:S01]  /*ad10*/  IMAD.X R119, RZ, RZ, R155, P5 ;  /* 0x000000ffff777224 */ /* 0x000fe200028e069b */
[----:B------:R-:W-:Y:S01]  /*ad20*/  UIMAD.WIDE.U32 UR6, UR13, UR10, UR6 ;  /* 0x0000000a0d0672a5 */ /* 0x000fe2000f8e0006 */
[----:B0-----:R0:W-:Y:S01]  /*ad30*/  @!P0 ST.E desc[UR36][R42.64], R2 ;  /* 0x000000022a008985 */ /* 0x0011e2000c101924 */
[----:B------:R-:W-:-:S02]  /*ad40*/  ULDC.64 UR8, c[0x0][0xbe0] ;  /* 0x0002f80000087ab9 */ /* 0x000fc40000000a00 */
[----:B------:R-:W-:Y:S01]  /*ad50*/  UIADD3 UR5, UR7, UR5, URZ ;  /* 0x0000000507057290 */ /* 0x000fe2000fffe03f */
[----:B------:R3:W5:Y:S04]  /*ad60*/  LD.E.128 R20, desc[UR36][R28.64] ;  /* 0x000000241c147980 */ /* 0x000768000c101d00 */
[----:B------:R3:W5:Y:S04]  /*ad70*/  LD.E.128 R32, desc[UR36][R16.64] ;  /* 0x0000002410207980 */ /* 0x000768000c101d00 */
[----:B------:R3:W5:Y:S01]  /*ad80*/  LD.E.128 R36, desc[UR36][R18.64] ;  /* 0x0000002412247980 */ /* 0x000762000c101d00 */
[----:B-1----:R-:W-:-:S03]  /*ad90*/  @P2 IMAD.HI.U32 R0, R46, R3, RZ ;  /* 0x000000032e002227 */ /* 0x002fc600078e00ff */
[----:B------:R-:W5:Y:S02]  /*ada0*/  LD.E.128 R96, desc[UR36][R96.64] ;  /* 0x0000002460607980 */ /* 0x000f64000c101d00 */
[----:B--2---:R-:W-:Y:S01]  /*adb0*/  @P2 SHF.R.U32.HI R45, RZ, R47, R0 ;  /* 0x0000002fff2d2219 */ /* 0x004fe20000011600 */
[----:B0-----:R-:W-:Y:S01]  /*adc0*/  IMAD.U32 R2, RZ, RZ, UR6 ;  /* 0x00000006ff027e24 */ /* 0x001fe2000f8e00ff */
[----:B------:R-:W5:Y:S02]  /*add0*/  LD.E.128 R100, desc[UR36][R100.64] ;  /* 0x0000002464647980 */ /* 0x000f64000c101d00 */
[--C-:B------:R-:W-:Y:S01]  /*ade0*/  SHF.R.S32.HI R0, RZ, 0x1f, R45.reuse ;  /* 0x0000001fff007819 */ /* 0x100fe2000001142d */
[----:B------:R-:W-:Y:S01]  /*adf0*/  IMAD.MOV R47, RZ, RZ, -R45 ;  /* 0x000000ffff2f7224 */ /* 0x000fe200078e0a2d */
[----:B------:R3:W5:Y:S01]  /*ae00*/  LD.E.128 R4, desc[UR36][R104.64] ;  /* 0x0000002468047980 */ /* 0x000762000c101d00 */
[----:B------:R-:W-:Y:S01]  /*ae10*/  IMAD.U32 R3, RZ, RZ, UR7 ;  /* 0x00000007ff037e24 */ /* 0x000fe2000f8e00ff */
[----:B------:R-:W-:Y:S01]  /*ae20*/  ULDC.64 UR6, c[0x0][0xbd8] ;  /* 0x0002f60000067ab9 */ /* 0x000fe20000000a00 */
[----:B------:R-:W-:Y:S01]  /*ae30*/  IMAD R0, R0, UR8, RZ ;  /* 0x0000000800007c24 */ /* 0x000fe2000f8e02ff */
[----:B------:R3:W5:Y:S01]  /*ae40*/  LD.E.128 R8, desc[UR36][R106.64] ;  /* 0x000000246a087980 */ /* 0x000762000c101d00 */
[----:B------:R-:W-:-:S02]  /*ae50*/  IMAD R47, R156, R47, R46 ;  /* 0x0000002f9c2f7224 */ /* 0x000fc400078e022e */
[----:B------:R-:W-:Y:S01]  /*ae60*/  IMAD.U32 R3, RZ, RZ, UR5 ;  /* 0x00000005ff037e24 */ /* 0x000fe2000f8e00ff */
[----:B------:R3:W5:Y:S01]  /*ae70*/  LD.E.128 R12, desc[UR36][R108.64] ;  /* 0x000000246c0c7980 */ /* 0x000762000c101d00 */
[C---:B------:R-:W-:Y:S01]  /*ae80*/  IMAD R61, R45.reuse, UR9, R0 ;  /* 0x000000092d3d7c24 */ /* 0x040fe2000f8e0200 */
[----:B------:R-:W-:Y:S02]  /*ae90*/  SHF.R.S32.HI R0, RZ, 0x1f, R47 ;  /* 0x0000001fff007819 */ /* 0x000fe4000001142f */
[----:B------:R3:W5:Y:S01]  /*aea0*/  LD.E.128 R48, desc[UR36][R110.64] ;  /* 0x000000246e307980 */ /* 0x000762000c101d00 */
[----:B------:R-:W-:-:S03]  /*aeb0*/  IMAD.WIDE.U32 R2, R45, UR8, R2 ;  /* 0x000000082d027c25 */ /* 0x000fc6000f8e0002 */
[----:B------:R3:W5:Y:S04]  /*aec0*/  LD.E.128 R24, desc[UR36][R112.64] ;  /* 0x0000002470187980 */ /* 0x000768000c101d00 */
[----:B------:R3:W5:Y:S04]  /*aed0*/  LD.E.128 R40, desc[UR36][R114.64] ;  /* 0x0000002472287980 */ /* 0x000768000c101d00 */
[----:B------:R3:W5:Y:S04]  /*aee0*/  LD.E.128 R28, desc[UR36][R116.64] ;  /* 0x00000024741c7980 */ /* 0x000768000c101d00 */
[----:B------:R3:W5:Y:S04]  /*aef0*/  LD.E.128 R56, desc[UR36][R118.64] ;  /* 0x0000002476387980 */ /* 0x000768000c101d00 */
[----:B------:R3:W5:Y:S04]  /*af00*/  LD.E.128 R52, desc[UR36][R120.64] ;  /* 0x0000002478347980 */ /* 0x000768000c101d00 */
[----:B------:R3:W5:Y:S04]  /*af10*/  LD.E.128 R16, desc[UR36][R122.64] ;  /* 0x000000247a107980 */ /* 0x000768000c101d00 */
[----:B------:R-:W5:Y:S01]  /*af20*/  LD.E.128 R124, desc[UR36][R126.64] ;  /* 0x000000247e7c7980 */ /* 0x000f62000c101d00 */
[----:B------:R-:W-:Y:S01]  /*af30*/  VIADD R65, R221, UR60 ;  /* 0x0000003cdd417c36 */ /* 0x000fe20008000000 */
[----:B------:R-:W-:Y:S01]  /*af40*/  BSSY B1, `(.L_x_13766) ;  /* 0x000002e000017945 */ /* 0x000fe20003800000 */
[----:B------:R-:W-:Y:S01]  /*af50*/  IMAD.IADD R3, R3, 0x1, R61 ;  /* 0x0000000103037824 */ /* 0x000fe200078e023d */
[----:B------:R-:W-:Y:S01]  /*af60*/  @!PT LDS RZ, [RZ] ;  /* 0x00000000fffff984 */ /* 0x000fe20000000800 */
[----:B------:R-:W-:Y:S01]  /*af70*/  @!PT LDS RZ, [RZ] ;  /* 0x00000000fffff984 */ /* 0x000fe20000000800 */
[----:B------:R-:W-:Y:S01]  /*af80*/  @!PT LDS RZ, [RZ] ;  /* 0x00000000fffff984 */ /* 0x000fe20000000800 */
[----:B------:R-:W-:Y:S01]  /*af90*/  @!PT LDS RZ, [RZ] ;  /* 0x00000000fffff984 */ /* 0x000fe20000000800 */
[----:B------:R0:W-:Y:S06]  /*afa0*/  MEMBAR.ALL.CTA ;  /* 0x0000000000007992 */ /* 0x0001ec0000008000 */
[----:B0-----:R-:W0:Y:S01]  /*afb0*/  FENCE.VIEW.ASYNC.S ;  /* 0x00000000000073c6 */ /* 0x001e220000000000 */
[----:B------:R-:W-:Y:S01]  /*afc0*/  IMAD R0, R0, UR6, RZ ;  /* 0x0000000600007c24 */ /* 0x000fe2000f8e02ff */
[CC--:B------:R-:W-:Y:S01]  /*afd0*/  ISETP.GE.AND P2, PT, R65.reuse, R44.reuse, PT ;  /* 0x0000002c4100720c */ /* 0x0c0fe20003f46270 */
[----:B------:R-:W-:Y:S01]  /*afe0*/  VIADD R45, R65, 0x20 ;  /* 0x00000020412d7836 */ /* 0x000fe20000000000 */
[----:B------:R-:W-:Y:S01]  /*aff0*/  SHF.R.S32.HI R196, RZ, 0x1f, R215 ;  /* 0x0000001fffc47819 */ /* 0x000fe200000114d7 */
[C---:B------:R-:W-:Y:S01]  /*b000*/  IMAD R61, R47.reuse, UR7, R0 ;  /* 0x000000072f3d7c24 */ /* 0x040fe2000f8e0200 */
[----:B------:R-:W-:Y:S01]  /*b010*/  SHF.R.S32.HI R197, RZ, 0x1f, R216 ;  /* 0x0000001fffc57819 */ /* 0x000fe200000114d8 */
[----:B------:R-:W-:Y:S01]  /*b020*/  IMAD.WIDE.U32 R2, R47, UR6, R2 ;  /* 0x000000062f027c25 */ /* 0x000fe2000f8e0002 */
[----:B------:R-:W-:Y:S01]  /*b030*/  ISETP.GE.AND P1, PT, R45, R44, PT ;  /* 0x0000002c2d00720c */ /* 0x000fe20003f26270 */
[----:B------:R-:W-:Y:S01]  /*b040*/  ULDC.64 UR6, c[0x0][0xb80] ;  /* 0x0002e00000067ab9 */ /* 0x000fe20000000a00 */
[----:B------:R-:W-:Y:S01]  /*b050*/  SHF.R.S32.HI R198, RZ, 0x1f, R200 ;  /* 0x0000001fffc67819 */ /* 0x000fe200000114c8 */
[----:B------:R-:W-:Y:S01]  /*b060*/  VIADD R45, R65, 0x40 ;  /* 0x00000040412d7836 */ /* 0x000fe20000000000 */
[----:B------:R-:W-:Y:S01]  /*b070*/  LEA R0, P3, R2, UR6, 0x1 ;  /* 0x0000000602007c11 */ /* 0x000fe2000f8608ff */
[----:B------:R-:W-:-:S02]  /*b080*/  IMAD.IADD R3, R3, 0x1, R61 ;  /* 0x0000000103037824 */ /* 0x000fc400078e023d */
[----:B------:R-:W-:Y:S01]  /*b090*/  VIADD R195, R195, 0x32420 ;  /* 0x00032420c3c37836 */ /* 0x000fe20000000000 */
[----:B------:R-:W-:Y:S01]  /*b0a0*/  ISETP.GE.AND P0, PT, R45, R44, PT ;  /* 0x0000002c2d00720c */ /* 0x000fe20003f06270 */
[----:B0-----:R3:W0:Y:S01]  /*b0b0*/  SHFL.IDX PT, R62, R0, RZ, 0x181f ;  /* 0x00181fff003e7589 */ /* 0x00162200000e0000 */
[----:B------:R-:W-:Y:S02]  /*b0c0*/  LEA.HI.X R45, R2, UR7, R3, 0x1, P3 ;  /* 0x00000007022d7c11 */ /* 0x000fe400098f0c03 */
[----:B------:R-:W-:-:S03]  /*b0d0*/  PRMT R195, RZ, 0x654, R195 ;  /* 0x00000654ffc37816 */ /* 0x000fc600000000c3 */
[----:B------:R3:W1:Y:S01]  /*b0e0*/  SHFL.IDX PT, R64, R45, RZ, 0x181f ;  /* 0x00181fff2d407589 */ /* 0x00066200000e0000 */
[----:B------:R3:W-:Y:S01]  /*b0f0*/  SYNCS.ARRIVE.TRANS64.RED.A1T0 RZ, [R195+URZ], RZ ;  /* 0x000000ffc3ff79a7 */ /* 0x0007e2000810043f */
        /* <DEDUP_REMOVED lines=18> */
.L_x_13767:
[----:B------:R-:W-:Y:S05]  /*b220*/  BSYNC B1 ;  /* 0x0000000000017941 */ /* 0x000fea0003800000 */
.L_x_13766:
        /* <DEDUP_REMOVED lines=21> */
.L_x_13769:
[----:B------:R-:W-:Y:S05]  /*b380*/  BSYNC B1 ;  /* 0x0000000000017941 */ /* 0x000fea0003800000 */
.L_x_13768:
        /* <DEDUP_REMOVED lines=21> */
.L_x_13771:
[----:B------:R-:W-:Y:S05]  /*b4e0*/  BSYNC B1 ;  /* 0x0000000000017941 */ /* 0x000fea0003800000 */
.L_x_13770:
        /* <DEDUP_REMOVED lines=24> */
.L_x_13765:
[----:B------:R-:W0:Y:S01]  /*b670*/  LDC R8, c[0x0][0xce8] ;  /* 0x00033a00ff087b82 */ /* 0x000e220000000800 */
[----:B------:R-:W1:Y:S01]  /*b680*/  S2R R0, SR_TID.X ;  /* 0x0000000000007919 */ /* 0x000e620000002100 */
[----:B------:R-:W-:Y:S01]  /*b690*/  R2UR UR6, R219 ;  /* 0x00000000db0672ca */ /* 0x000fe200000e0000 */
[----:B------:R-:W-:Y:S01]  /*b6a0*/  BSSY B1, `(.L_x_13773) ;  /* 0x0000035000017945 */ /* 0x000fe20003800000 */
[----:B------:R-:W-:Y:S01]  /*b6b0*/  R2UR UR5, R220 ;  /* 0x00000000dc0572ca */ /* 0x000fe200000e0000 */
[----:B------:R-:W-:-:S10]  /*b6c0*/  IMAD R6, R218, 0x20, R221 ;  /* 0x00000020da067824 */ /* 0x000fd400078e02dd */
[----:B------:R-:W-:Y:S02]  /*b6d0*/  USHF.R.S32.HI UR8, URZ, 0x1f, UR6 ;  /* 0x0000001f3f087899 */ /* 0x000fe40008011406 */
[----:B------:R-:W-:Y:S01]  /*b6e0*/  USHF.R.S32.HI UR9, URZ, 0x1f, UR5 ;  /* 0x0000001f3f097899 */ /* 0x000fe20008011405 */
[----:B0-----:R-:W-:Y:S01]  /*b6f0*/  ISETP.NE.AND P1, PT, R8, 0x1, PT ;  /* 0x000000010800780c */ /* 0x001fe20003f25270 */
[----:B-1----:R-:W-:-:S12]  /*b700*/  VIADD R0, R0, 0xffffff80 ;  /* 0xffffff8000007836 */ /* 0x002fd80000000000 */
[----:B------:R-:W0:Y:S01]  /*b710*/  @P1 LDC R9, c[0x0][0xcec] ;  /* 0x00033b00ff091b82 */ /* 0x000e220000000800 */
[----:B------:R-:W-:-:S07]  /*b720*/  ISETP.GE.AND P0, PT, R0, 0x80, PT ;  /* 0x000000800000780c */ /* 0x000fce0003f06270 */
[----:B------:R-:W1:Y:S06]  /*b730*/  @P1 LDC R11, c[0x0][0xcf0] ;  /* 0x00033c00ff0b1b82 */ /* 0x000e6c0000000800 */
[----:B------:R-:W-:Y:S05]  /*b740*/  @P0 BRA `(.L_x_13774) ;  /* 0x0000000000a80947 */ /* 0x000fea0003800000 */
[----:B------:R-:W2:Y:S01]  /*b750*/  S2R R0, SR_TID.X ;  /* 0x0000000000007919 */ /* 0x000ea20000002100 */
[----:B------:R-:W3:Y:S01]  /*b760*/  LDC R3, c[0x0][0xce8] ;  /* 0x00033a00ff037b82 */ /* 0x000ee20000000800 */
[----:B------:R-:W-:Y:S01]  /*b770*/  MOV R4, UR60 ;  /* 0x0000003c00047c02 */ /* 0x000fe20008000f00 */
[----:B------:R-:W-:Y:S02]  /*b780*/  ULDC UR5, c[0x0][0xb88] ;  /* 0x0002e20000057ab9 */ /* 0x000fe40000000800 */
[----:B---3--:R-:W-:Y:S01]  /*b790*/  IMAD R5, R3, UR5, RZ ;  /* 0x0000000503057c24 */ /* 0x008fe2000f8e02ff */
[----:B--2---:R-:W-:-:S04]  /*b7a0*/  IADD3 R4, R4, -0x80, R0 ;  /* 0xffffff8004047810 */ /* 0x004fc80007ffe000 */
[----:B------:R-:W-:-:S13]  /*b7b0*/  ISETP.GE.AND P0, PT, R4, R5, PT ;  /* 0x000000050400720c */ /* 0x000fda0003f06270 */
[----:B------:R-:W-:Y:S05]  /*b7c0*/  @P0 BRA `(.L_x_13774) ;  /* 0x0000000000880947 */ /* 0x000fea0003800000 */
[----:B------:R-:W-:Y:S01]  /*b7d0*/  ISETP.NE.AND P0, PT, R3, 0x1, PT ;  /* 0x000000010300780c */ /* 0x000fe20003f05270 */
[----:B------:R-:W-:Y:S01]  /*b7e0*/  ULDC.64 UR10, c[0x0][0xc90] ;  /* 0x00032400000a7ab9 */ /* 0x000fe20000000a00 */
[----:B------:R-:W-:Y:S01]  /*b7f0*/  R2UR UR13, R219 ;  /* 0x00000000db0d72ca */ /* 0x000fe200000e0000 */
[----:B------:R-:W-:Y:S01]  /*b800*/  UIMAD UR5, UR8, UR10, URZ ;  /* 0x0000000a080572a4 */ /* 0x000fe2000f8e023f */
[----:B------:R-:W-:Y:S01]  /*b810*/  R2UR UR12, R220 ;  /* 0x00000000dc0c72ca */ /* 0x000fe200000e0000 */
[----:B------:R-:W-:-:S08]  /*b820*/  IMAD.MOV.U32 R2, RZ, RZ, R4 ;  /* 0x000000ffff027224 */ /* 0x000fd000078e0004 */
        /* <DEDUP_REMOVED lines=28> */
.L_x_13774:
[----:B------:R-:W-:Y:S05]  /*b9f0*/  BSYNC B1 ;  /* 0x0000000000017941 */ /* 0x000fea0003800000 */
.L_x_13773:
[----:B------:R-:W-:Y:S01]  /*ba00*/  R2UR UR13, R219 ;  /* 0x00000000db0d72ca */ /* 0x000fe200000e0000 */
[----:B------:R-:W-:Y:S01]  /*ba10*/  ULDC.64 UR10, c[0x0][0xbe8] ;  /* 0x0002fa00000a7ab9 */ /* 0x000fe20000000a00 */
[----:B------:R-:W-:Y:S01]  /*ba20*/  R2UR UR12, R220 ;  /* 0x00000000dc0c72ca */ /* 0x000fe200000e0000 */
[----:B------:R-:W-:Y:S01]  /*ba30*/  UIMAD UR5, UR8, UR10, URZ ;  /* 0x0000000a080572a4 */ /* 0x000fe2000f8e023f */
[----:B------:R-:W-:Y:S01]  /*ba40*/  VIADD R6, R6, UR60 ;  /* 0x0000003c06067c36 */ /* 0x000fe20008000000 */
[----:B------:R-:W-:Y:S01]  /*ba50*/  BSSY B1, `(.L_x_13775) ;  /* 0x000003f000017945 */ /* 0x000fe20003800000 */
[----:B------:R-:W-:Y:S02]  /*ba60*/  SHF.R.S32.HI R16, RZ, 0x1f, R215 ;  /* 0x0000001fff107819 */ /* 0x000fe400000114d7 */
[----:B0-----:R-:W-:Y:S01]  /*ba70*/  @P1 IMAD.HI.U32 R0, R6, R9, RZ ;  /* 0x0000000906001227 */ /* 0x001fe200078e00ff */
[----:B------:R-:W-:Y:S02]  /*ba80*/  SHF.R.S32.HI R17, RZ, 0x1f, R216 ;  /* 0x0000001fff117819 */ /* 0x000fe400000114d8 */
[----:B------:R-:W-:Y:S01]  /*ba90*/  SHF.R.S32.HI R18, RZ, 0x1f, R200 ;  /* 0x0000001fff127819 */ /* 0x000fe200000114c8 */
[----:B--2---:R-:W-:Y:S01]  /*baa0*/  IMAD.MOV.U32 R5, RZ, RZ, R6 ;  /* 0x000000ffff057224 */ /* 0x004fe200078e0006 */
[----:B------:R-:W-:Y:S01]  /*bab0*/  UIMAD.WIDE.U32 UR6, UR13, UR10, URZ ;  /* 0x0000000a0d0672a5 */ /* 0x000fe2000f8e003f */
[----:B-1----:R-:W-:Y:S01]  /*bac0*/  @P1 SHF.R.U32.HI R5, RZ, R11, R0 ;  /* 0x0000000bff051219 */ /* 0x002fe20000011600 */
[----:B------:R-:W-:-:S03]  /*bad0*/  UIMAD UR5, UR13, UR11, UR5 ;  /* 0x0000000b0d0572a4 */ /* 0x000fc6000f8e0205 */
[----:B------:R-:W-:Y:S01]  /*bae0*/  ULDC.64 UR10, c[0x0][0xbf0] ;  /* 0x0002fc00000a7ab9 */ /* 0x000fe20000000a00 */
[----:B------:R-:W-:Y:S01]  /*baf0*/  UIADD3 UR7, UR7, UR5, URZ ;  /* 0x0000000507077290 */ /* 0x000fe2000fffe03f */
[--C-:B------:R-:W-:Y:S01]  /*bb00*/  SHF.R.S32.HI R0, RZ, 0x1f, R5.reuse ;  /* 0x0000001fff007819 */ /* 0x100fe20000011405 */
[----:B------:R-:W-:Y:S01]  /*bb10*/  UIMAD UR5, UR9, UR10, URZ ;  /* 0x0000000a090572a4 */ /* 0x000fe2000f8e023f */
[----:B------:R-:W-:Y:S01]  /*bb20*/  IMAD.MOV R7, RZ, RZ, -R5 ;  /* 0x000000ffff077224 */ /* 0x000fe200078e0a05 */
[----:B------:R-:W-:Y:S02]  /*bb30*/  UIMAD.WIDE.U32 UR6, UR12, UR10, UR6 ;  /* 0x0000000a0c0672a5 */ /* 0x000fe4000f8e0006 */
[----:B------:R-:W-:Y:S01]  /*bb40*/  UIMAD UR5, UR12, UR11, UR5 ;  /* 0x0000000b0c0572a4 */ /* 0x000fe2000f8e0205 */
[----:B------:R-:W-:Y:S01]  /*bb50*/  IMAD R7, R8, R7, R6 ;  /* 0x0000000708077224 */ /* 0x000fe200078e0206 */
[----:B------:R-:W-:Y:S01]  /*bb60*/  ULDC.64 UR8, c[0x0][0xbe0] ;  /* 0x0002f80000087ab9 */ /* 0x000fe20000000a00 */
[----:B------:R-:W-:Y:S01]  /*bb70*/  VIADD R6, R221, UR60 ;  /* 0x0000003cdd067c36 */ /* 0x000fe20008000000 */
[----:B------:R-:W-:Y:S01]  /*bb80*/  UIADD3 UR5, UR7, UR5, URZ ;  /* 0x0000000507057290 */ /* 0x000fe2000fffe03f */
[----:B------:R-:W-:-:S02]  /*bb90*/  IMAD R0, R0, UR8, RZ ;  /* 0x0000000800007c24 */ /* 0x000fc4000f8e02ff */
        /* <DEDUP_REMOVED lines=42> */
.L_x_13776:
[----:B------:R-:W-:Y:S05]  /*be40*/  BSYNC B1 ;  /* 0x0000000000017941 */ /* 0x000fea0003800000 */
.L_x_13775:
        /* <DEDUP_REMOVED lines=21> */
.L_x_13778:
[----:B------:R-:W-:Y:S05]  /*bfa0*/  BSYNC B1 ;  /* 0x0000000000017941 */ /* 0x000fea0003800000 */
.L_x_13777:
        /* <DEDUP_REMOVED lines=21> */
.L_x_13780:
[----:B------:R-:W-:Y:S05]  /*c100*/  BSYNC B1 ;  /* 0x0000000000017941 */ /* 0x000fea0003800000 */
.L_x_13779:
        /* <DEDUP_REMOVED lines=22> */
.L_x_13772:
[----:B------:R-:W-:Y:S05]  /*c270*/  BSYNC B0 ;  /* 0x0000000000007941 */ /* 0x000fea0003800000 */
.L_x_13764:
[----:B------:R-:W-:Y:S02]  /*c280*/  ULDC UR5, c[0x0][0xd38] ;  /* 0x00034e0000057ab9 */ /* 0x000fe40000000800 */
[----:B------:R-:W-:-:S06]  /*c290*/  UISETP.GE.AND UP0, UPT, UR4, UR5, UPT ;  /* 0x000000050400728c */ /* 0x000fcc000bf06270 */
[----:B------:R-:W-:-:S13]  /*c2a0*/  PLOP3.LUT P0, PT, PT, PT, UP0, 0x80, 0x0 ;  /* 0x000000000000781c */ /* 0x000fda0003f0f008 */
[----:B------:R-:W-:Y:S05]  /*c2b0*/  @!P0 BRA `(.L_x_13781) ;  /* 0xffffff4800b48947 */ /* 0x000fea000383ffff */
[----:B------:R-:W-:Y:S05]  /*c2c0*/  EXIT ;  /* 0x000000000000794d */ /* 0x000fea0003800000 */
.L_x_13722:
        /* <DEDUP_REMOVED lines=31> */
[----:B------:R-:W-:Y:S01]  /*c4c0*/  UIMAD UR41, UR41, UR40, URZ ;  /* 0x00000028292972a4 */ /* 0x000fe2000f8e023f */
[----:B------:R-:W-:Y:S01]  /*c4d0*/  IMAD.MOV.U32 R18, RZ, RZ, RZ ;  /* 0x000000ffff127224 */ /* 0x000fe200078e00ff */
[----:B------:R-:W-:Y:S01]  /*c4e0*/  USEL UR4, UR4, 0x1, UP0 ;  /* 0x0000000104047887 */ /* 0x000fe20008000000 */
[----:B------:R-:W-:Y:S01]  /*c4f0*/  UMOV UR5, 0x400 ;  /* 0x0000040000057882 */ /* 0x000fe20000000000 */
[----:B------:R-:W-:-:S02]  /*c500*/  ULDC UR47, c[0x0][0xc] ;  /* 0x00000300002f7ab9 */ /* 0x000fc40000000800 */
        /* <DEDUP_REMOVED lines=12> */
[C---:B------:R-:W-:Y:S02]  /*c5d0*/  LOP3.LUT R2, R5.reuse, 0x40, RZ, 0xfc, !PT ;  /* 0x0000004005027812 */ /* 0x040fe400078efcff */
[----:B------:R-:W-:Y:S02]  /*c5e0*/  ISETP.GE.AND P0, PT, R5, UR7, PT ;  /* 0x0000000705007c0c */ /* 0x000fe4000bf06270 */
[C---:B------:R-:W-:Y:S02]  /*c5f0*/  ISETP.GE.AND P2, PT, R2.reuse, UR9, PT ;  /* 0x0000000902007c0c */ /* 0x040fe4000bf46270 */
[----:B------:R-:W-:Y:S02]  /*c600*/  ISETP.GE.AND P1, PT, R2, UR7, PT ;  /* 0x0000000702007c0c */ /* 0x000fe4000bf26270 */
[----:B------:R-:W-:-:S02]  /*c610*/  LOP3.LUT R0, R0, 0x38, R8, 0x78, !PT ;  /* 0x0000003800007812 */ /* 0x000fc400078e7808 */
[----:B------:R-:W-:Y:S02]  /*c620*/  LOP3.LUT R4, R5, 0x80, RZ, 0xfc, !PT ;  /* 0x0000008005047812 */ /* 0x000fe400078efcff */
[----:B------:R-:W-:Y:S02]  /*c630*/  LOP3.LUT R29, R0, 0x200, R29, 0xf8, !PT ;  /* 0x00000200001d7812 */ /* 0x000fe400078ef81d */
[----:B------:R-:W-:Y:S02]  /*c640*/  SEL R0, RZ, 0x1, P0 ;  /* 0x00000001ff007807 */ /* 0x000fe40000000000 */
[----:B------:R-:W-:Y:S01]  /*c650*/  SEL R2, RZ, 0xffffffff, P1 ;  /* 0xffffffffff027807 */ /* 0x000fe20000800000 */
[----:B------:R-:W-:Y:S01]  /*c660*/  IMAD R22, R29, 0x2, R17 ;  /* 0x000000021d167824 */ /* 0x000fe200078e0211 */
[----:B------:R-:W-:Y:S02]  /*c670*/  @P2 LOP3.LUT R16, R16, 0x40000, RZ, 0xfc, !PT ;  /* 0x0004000010102812 */ /* 0x000fe400078efcff */
[----:B------:R-:W-:-:S02]  /*c680*/  SHF.R.U32.HI R35, RZ, 0x3, R7 ;  /* 0x00000003ff237819 */ /* 0x000fc40000011607 */
[----:B------:R-:W-:-:S04]  /*c690*/  @P1 LOP3.LUT R16, R16, 0x10, RZ, 0xfc, !PT ;  /* 0x0000001010101812 */ /* 0x000fc800078efcff */
[----:B------:R-:W-:-:S04]  /*c6a0*/  LOP3.LUT R16, R16, 0xffffffdf, RZ, 0xc0, !PT ;  /* 0xffffffdf10107812 */ /* 0x000fc800078ec0ff */
[----:B------:R-:W-:Y:S02]  /*c6b0*/  @P0 LOP3.LUT R16, R16, 0x20, RZ, 0xfc, !PT ;  /* 0x0000002010100812 */ /* 0x000fe400078efcff */
[----:B------:R-:W-:Y:S02]  /*c6c0*/  ISETP.GE.AND P0, PT, R4, UR7, PT ;  /* 0x0000000704007c0c */ /* 0x000fe4000bf06270 */
[----:B------:R-:W-:-:S11]  /*c6d0*/  LOP3.LUT R16, R16, 0xfffffff7, RZ, 0xc0, !PT ;  /* 0xfffffff710107812 */ /* 0x000fd600078ec0ff */
[----:B------:R-:W-:-:S04]  /*c6e0*/  @P0 LOP3.LUT R16, R16, 0x8, RZ, 0xfc, !PT ;  /* 0x0000000810100812 */ /* 0x000fc800078efcff */
[----:B------:R-:W-:Y:S02]  /*c6f0*/  LOP3.LUT R16, R16, 0xfffdffff, RZ, 0xc0, !PT ;  /* 0xfffdffff10107812 */ /* 0x000fe400078ec0ff */
[----:B--2---:R-:W-:Y:S02]  /*c700*/  R2UR UR8, R3 ;  /* 0x00000000030872ca */ /* 0x004fe400000e0000 */
[----:B------:R-:W-:Y:S02]  /*c710*/  SHF.L.U32 R3, R2, 0x1, RZ ;  /* 0x0000000102037819 */ /* 0x000fe400000006ff */
[----:B------:R-:W-:Y:S02]  /*c720*/  LOP3.LUT R2, R5, 0xc0, RZ, 0xfc, !PT ;  /* 0x000000c005027812 */ /* 0x000fe400078efcff */
[----:B------:R-:W-:Y:S02]  /*c730*/  LOP3.LUT R0, R3, 0x2, R0, 0xe2, !PT ;  /* 0x0000000203007812 */ /* 0x000fe400078ee200 */
[----:B------:R-:W-:-:S02]  /*c740*/  SEL R3, RZ, 0x4, P0 ;  /* 0x00000004ff037807 */ /* 0x000fc40000000000 */
        /* <DEDUP_REMOVED lines=8> */
[----:B------:R-:W-:Y:S01]  /*c7d0*/  @P0 LOP3.LUT R16, R16, 0x20000, RZ, 0xfc, !PT ;  /* 0x0002000010100812 */ /* 0x000fe200078efcff */
[----:B------:R0:W-:Y:S01]  /*c7e0*/  STL [R1+0x4], RZ ;  /* 0x000004ff01007387 */ /* 0x0001e20000100800 */
        /* <DEDUP_REMOVED lines=15> */
[----:B0-----:R-:W-:-:S07]  /*c8e0*/  @P0 LOP3.LUT R16, R16, 0x80000, RZ, 0xfc, !PT ;  /* 0x0008000010100812 */ /* 0x001fce00078efcff */
.L_x_13835:
        /* <DEDUP_REMOVED lines=22> */
.L_x_13783:
[----:B------:R-:W-:Y:S01]  /*ca50*/  ULDC UR8, c[0x0][0xd54] ;  /* 0x0003550000087ab9 */ /* 0x000fe20000000800 */
[----:B------:R-:W-:Y:S01]  /*ca60*/  UMOV UR6, UR7 ;  /* 0x0000000700067c82 */ /* 0x000fe20008000000 */
[----:B------:R-:W-:-:S11]  /*ca70*/  UISETP.NE.AND UP0, UPT, UR8, 0x1, UPT ;  /* 0x000000010800788c */ /* 0x000fd6000bf05270 */
[----:B------:R-:W-:Y:S02]  /*ca80*/  @UP0 ULDC.64 UR10, c[0x0][0xd58] ;  /* 0x00035600000a0ab9 */ /* 0x000fe40000000a00 */
[----:B------:R-:W-:-:S04]  /*ca90*/  UIMAD.WIDE.U32 UR4, UR7, UR10, URZ ;  /* 0x0000000a070472a5 */ /* 0x000fc8000f8e003f */
[----:B------:R-:W-:-:S04]  /*caa0*/  @UP0 USHF.R.U32.HI UR6, URZ, UR11, UR5 ;  /* 0x0000000b3f060299 */ /* 0x000fc80008011605 */
[----:B------:R-:W-:-:S12]  /*cab0*/  UIMAD UR4, UR6, UR8, URZ ;  /* 0x00000008060472a4 */ /* 0x000fd8000f8e023f */
.L_x_13784:
        /* <DEDUP_REMOVED lines=58> */
.L_x_13786:
        /* <DEDUP_REMOVED lines=20> */
.L_x_13789:
[----:B------:R-:W-:Y:S05]  /*cfa0*/  BSYNC B6 ;  /* 0x0000000000067941 */ /* 0x000fea0003800000 */
.L_x_13788:
        /* <DEDUP_REMOVED lines=20> */
.L_x_13792:
        /* <DEDUP_REMOVED lines=15> */
.L_x_13791:
[----:B------:R-:W-:Y:S05]  /*d1e0*/  BSYNC B6 ;  /* 0x0000000000067941 */ /* 0x000fea0003800000 */
.L_x_13790:
        /* <DEDUP_REMOVED lines=11> */
[----:B------:R-:W-:-:S04]  /*d2a0*/  ULDC UR4, c[0x0][0xd48] ;  /* 0x0003520000047ab9 */ /* 0x000fc80000000800 */
[----:B------:R1:W5:Y:S01]  /*d2b0*/  @P0 LDG.E R28, desc[UR36][R2.64] ;  /* 0x00000024021c0981 */ /* 0x000362000c1e1900 */
[----:B------:R-:W-:Y:S01]  /*d2c0*/  UMOV UR5, 0xffffffff ;  /* 0xffffffff00057882 */ /* 0x000fe20000000000 */
[----:B------:R-:W-:Y:S02]  /*d2d0*/  IMAD.U32 R19, RZ, RZ, UR4 ;  /* 0x00000004ff137e24 */ /* 0x000fe4000f8e00ff */
[----:B------:R-:W-:Y:S01]  /*d2e0*/  VIADD R0, R0, 0xffffffff ;  /* 0xffffffff00007836 */ /* 0x000fe20000000000 */
[----:B------:R-:W-:Y:S06]  /*d2f0*/  BRA.DIV UR5, `(.L_x_13793) ;  /* 0x0000003e05e87947 */ /* 0x000fec000b800000 */
.L_x_13852:
        /* <DEDUP_REMOVED lines=42> */
.L_x_13794:
[----:B------:R-:W-:Y:S01]  /*d5a0*/  IMAD R24, R18, 0x8, R17 ;  /* 0x0000000812187824 */ /* 0x000fe200078e0211 */
[----:B------:R-:W-:Y:S01]  /*d5b0*/  SHF.L.U32 R3, R26, 0x1f, RZ ;  /* 0x0000001f1a037819 */ /* 0x000fe200000006ff */
[----:B------:R-:W-:Y:S03]  /*d5c0*/  BSSY B0, `(.L_x_13795) ;  /* 0x0000003000007945 */ /* 0x000fe60003800000 */
[----:B------:R-:W0:Y:S02]  /*d5d0*/  SYNCS.PHASECHK.TRANS64.TRYWAIT P0, [R24+URZ+0x32440], R3 ;  /* 0x03244003180075a7 */ /* 0x000e24000800017f */
[----:B0-----:R-:W-:Y:S05]  /*d5e0*/  @!P0 BRA `(.L_x_13796) ;  /* 0x0000003c00588947 */ /* 0x001fea0003800000 */
.L_x_13853:
[----:B------:R-:W-:Y:S05]  /*d5f0*/  BSYNC B0 ;  /* 0x0000000000007941 */ /* 0x000fea0003800000 */
.L_x_13795:
[----:B------:R-:W-:Y:S01]  /*d600*/  SHF.R.S32.HI R37, RZ, 0x1f, R33 ;  /* 0x0000001fff257819 */ /* 0x000fe20000011421 */
[----:B------:R-:W-:Y:S01]  /*d610*/  ULDC.64 UR4, c[0x0][0x300] ;  /* 0x0000c00000047ab9 */ /* 0x000fe20000000a00 */
[----:B------:R-:W1:Y:S01]  /*d620*/  S2R R6, SR_TID.X ;  /* 0x0000000000067919 */ /* 0x000e620000002100 */
[----:B-----5:R-:W-:Y:S02]  /*d630*/  SHF.R.S32.HI R4, RZ, 0x1f, R25 ;  /* 0x0000001fff047819 */ /* 0x020fe40000011419 */
[----:B------:R-:W-:Y:S01]  /*d640*/  IMAD R2, R37, UR4, RZ ;  /* 0x0000000425027c24 */ /* 0x000fe2000f8e02ff */
[----:B------:R-:W-:Y:S02]  /*d650*/  LOP3.LUT P2, RZ, R16, 0x1, RZ, 0xc0, !PT ;  /* 0x0000000110ff7812 */ /* 0x000fe4000784c0ff */
[----:B------:R2:W-:Y:S01]  /*d660*/  STL [R1], R4 ;  /* 0x0000000401007387 */ /* 0x0005e20000100800 */
        /* <DEDUP_REMOVED lines=30> */
[----:B-1----:R-:W-:Y:S01]  /*d850*/  @P0 IMAD.X R3, RZ, RZ, R2, P1 ;  /* 0x000000ffff030224 */ /* 0x002fe200008e0602 */
[----:B------:R-:W-:Y:S02]  /*d860*/  @P0 MOV R2, R14 ;  /* 0x0000000e00020202 */ /* 0x000fe40000000f00 */
        /* <DEDUP_REMOVED lines=30> */
.L_x_13867:
        /* <DEDUP_REMOVED lines=10> */
.L_x_13798:
        /* <DEDUP_REMOVED lines=10> */
.L_x_13799:
        /* <DEDUP_REMOVED lines=24> */
.L_x_13801:
[----:B------:R-:W-:Y:S05]  /*dd10*/  BSYNC B6 ;  /* 0x0000000000067941 */ /* 0x000fea0003800000 */
.L_x_13800:
        /* <DEDUP_REMOVED lines=11> */
[----:B--2---:R-:W-:-:S04]  /*ddd0*/  SHF.L.U32 R20, R20, 0x4, RZ ;  /* 0x0000000414147819 */ /* 0x004fc800000006ff */
[----:B------:R-:W-:-:S05]  /*dde0*/  LOP3.LUT R20, R35, 0x70, R20, 0xf8, !PT ;  /* 0x0000007023147812 */ /* 0x000fca00078ef814 */
[----:B------:R-:W-:-:S04]  /*ddf0*/  IMAD R34, R34, 0x80, R20 ;  /* 0x0000008022227824 */ /* 0x000fc800078e0214 */
        /* <DEDUP_REMOVED lines=38> */
[----:B------:R-:W-:Y:S01]  /*e060*/  IMAD.U32 R4, RZ, RZ, UR43 ;  /* 0x0000002bff047e24 */ /* 0x000fe2000f8e00ff */
[----:B------:R-:W-:Y:S01]  /*e070*/  LOP3.LUT R16, R16, 0xffffefff, RZ, 0xc0, !PT ;  /* 0xffffefff10107812 */ /* 0x000fe200078ec0ff */
[----:B------:R-:W2:Y:S02]  /*e080*/  SHFL.IDX PT, R14, R0, RZ, 0x181f ;  /* 0x00181fff000e7589 */ /* 0x000ea400000e0000 */
[----:B------:R-:W-:Y:S02]  /*e090*/  IMAD R4, R4, 0x80, R35 ;  /* 0x0000008004047824 */ /* 0x000fe400078e0223 */
[----:B------:R-:W3:Y:S02]  /*e0a0*/  SHFL.IDX PT, R3, R5, RZ, 0x181f ;  /* 0x00181fff05037589 */ /* 0x000ee400000e0000 */
[C---:B------:R-:W-:Y:S01]  /*e0b0*/  VIADD R6, R4.reuse, 0x10 ;  /* 0x0000001004067836 */ /* 0x040fe20000000000 */
[C---:B------:R-:W-:Y:S01]  /*e0c0*/  ISETP.GE.AND P1, PT, R4.reuse, UR41, PT ;  /* 0x0000002904007c0c */ /* 0x040fe2000bf26270 */
[----:B------:R-:W-:Y:S01]  /*e0d0*/  SHFL.IDX PT, R9, R0, 0x2, 0x181f ;  /* 0x00581f0000097f89 */ /* 0x000fe200000e0000 */
[----:B------:R-:W-:-:S03]  /*e0e0*/  IADD3 R13, R4, 0x40, RZ ;  /* 0x00000040040d7810 */ /* 0x000fc60007ffe0ff */
[----:B------:R-:W-:Y:S01]  /*e0f0*/  SHFL.IDX PT, R8, R5, 0x2, 0x181f ;  /* 0x00581f0005087f89 */ /* 0x000fe200000e0000 */
[----:B------:R-:W-:-:S03]  /*e100*/  ISETP.GE.AND P3, PT, R13, UR41, PT ;  /* 0x000000290d007c0c */ /* 0x000fc6000bf66270 */
[----:B------:R-:W-:Y:S04]  /*e110*/  SHFL.IDX PT, R7, R0, 0x3, 0x181f ;  /* 0x00781f0000077f89 */ /* 0x000fe800000e0000 */
[----:B------:R-:W-:Y:S01]  /*e120*/  @P1 LOP3.LUT R16, R16, 0x1000, RZ, 0xfc, !PT ;  /* 0x0000100010101812 */ /* 0x000fe200078efcff */
[----:B------:R-:W-:Y:S03]  /*e130*/  SHFL.IDX PT, R21, R0, 0x5, 0x181f ;  /* 0x00b81f0000157f89 */ /* 0x000fe600000e0000 */
[----:B------:R-:W-:Y:S01]  /*e140*/  LOP3.LUT R16, R16, 0xfffff7ff, RZ, 0xc0, !PT ;  /* 0xfffff7ff10107812 */ /* 0x000fe200078ec0ff */
        /* <DEDUP_REMOVED lines=74> */
.L_x_13884:
[----:B------:R-:W0:Y:S01]  /*e5f0*/  S2R R0, SR_TID.X ;  /* 0x0000000000007919 */ /* 0x000e220000002100 */
[----:B------:R-:W-:Y:S01]  /*e600*/  VIADD R4, R4, 0x70 ;  /* 0x0000007004047836 */ /* 0x000fe20000000000 */
[----:B------:R-:W-:-:S04]  /*e610*/  LOP3.LUT R16, R16, 0xffffbfff, RZ, 0xc0, !PT ;  /* 0xffffbfff10107812 */ /* 0x000fc800078ec0ff */
[----:B------:R-:W-:-:S13]  /*e620*/  ISETP.GE.AND P1, PT, R4, UR41, PT ;  /* 0x0000002904007c0c */ /* 0x000fda000bf26270 */
[----:B------:R-:W-:Y:S01]  /*e630*/  @P1 LOP3.LUT R16, R16, 0x4000, RZ, 0xfc, !PT ;  /* 0x0000400010101812 */ /* 0x000fe200078efcff */
[----:B0-----:R-:W-:-:S05]  /*e640*/  IMAD.SHL.U32 R0, R0, 0x8, RZ ;  /* 0x0000000800007824 */ /* 0x001fca00078e00ff */
[----:B------:R-:W-:-:S04]  /*e650*/  LOP3.LUT R0, R0, 0x38, RZ, 0xc0, !PT ;  /* 0x0000003800007812 */ /* 0x000fc800078ec0ff */
[----:B------:R-:W-:-:S04]  /*e660*/  @!P1 LEA R2, P0, R0, R14, 0x1 ;  /* 0x0000000e00029211 */ /* 0x000fc800078008ff */
[----:B------:R-:W-:Y:S02]  /*e670*/  @!P1 IADD3.X R3, RZ, R5, RZ, P0, !PT ;  /* 0x00000005ff039210 */ /* 0x000fe400007fe4ff */
[----:B------:R-:W-:-:S03]  /*e680*/  PLOP3.LUT P0, PT, PT, PT, PT, 0x80, 0x0 ;  /* 0x000000000000781c */ /* 0x000fc60003f0f070 */
[----:B------:R-:W-:Y:S01]  /*e690*/  @!PT LDS RZ, [RZ] ;  /* 0x00000000fffff984 */ /* 0x000fe20000000800 */
[----:B------:R-:W-:Y:S01]  /*e6a0*/  @!PT LDS RZ, [RZ] ;  /* 0x00000000fffff984 */ /* 0x000fe20000000800 */
[----:B------:R-:W-:Y:S01]  /*e6b0*/  @!PT LDS RZ, [RZ] ;  /* 0x00000000fffff984 */ /* 0x000fe20000000800 */
[----:B------:R0:W-:Y:S01]  /*e6c0*/  @!P1 LDGSTS.E.BYPASS.LTC128B.128 [R22+0x1bc00], desc[UR36][R2.64], !P5 ;  /* 0x1bc0000002169fae */ /* 0x0001e2000e901d64 */
[----:B------:R-:W-:-:S09]  /*e6d0*/  NOP ;  /* 0x0000000000007918 */ /* 0x000fd20000000000 */
.L_x_13803:
        /* <DEDUP_REMOVED lines=28> */
.L_x_13805:
[----:B------:R-:W-:Y:S05]  /*e8a0*/  BSYNC B6 ;  /* 0x0000000000067941 */ /* 0x000fea0003800000 */
.L_x_13804:
        /* <DEDUP_REMOVED lines=68> */
[----:B------:R-:W0:Y:S01]  /*ecf0*/  SHFL.IDX PT, R14, R0, 0x2, 0x181f ;  /* 0x00581f00000e7f89 */ /* 0x000e2200000e0000 */
[----:B------:R-:W-:-:S03]  /*ed00*/  @!P1 MOV R3, R5 ;  /* 0x0000000500039202 */ /* 0x000fc60000000f00 */
[----:B------:R-:W2:Y:S04]  /*ed10*/  SHFL.IDX PT, R5, R4, 0x2, 0x181f ;  /* 0x00581f0004057f89 */ /* 0x000ea800000e0000 */
[----:B------:R-:W-:Y:S04]  /*ed20*/  @!P1 LDGSTS.E.BYPASS.LTC128B.128 [R22+0x22c00], desc[UR36][R2.64], !P2 ;  /* 0x22c0000002169fae */ /* 0x000fe8000d101d64 */
[----:B------:R-:W-:Y:S04]  /*ed30*/  @!P1 LDGSTS.E.BYPASS.LTC128B.128 [R22+0x26c00], desc[UR36][R2.64+0x80], !P3 ;  /* 0x26c0008002169fae */ /* 0x000fe8000d901d64 */
[----:B------:R-:W-:Y:S04]  /*ed40*/  @!P1 LDGSTS.E.BYPASS.LTC128B.128 [R22+0x2ac00], desc[UR36][R2.64+0x100], !P4 ;  /* 0x2ac0010002169fae */ /* 0x000fe8000e101d64 */
[----:B------:R3:W-:Y:S01]  /*ed50*/  @!P1 LDGSTS.E.BYPASS.LTC128B.128 [R22+0x2ec00], desc[UR36][R2.64+0x180], !P5 ;  /* 0x2ec0018002169fae */ /* 0x0007e2000e901d64 */
[----:B------:R-:W-:-:S04]  /*ed60*/  LOP3.LUT P1, RZ, R16, 0x40, RZ, 0xc0, !PT ;  /* 0x0000004010ff7812 */ /* 0x000fc8000782c0ff */
[----:B------:R-:W-:Y:S02]  /*ed70*/  P2R R6, PR, RZ, 0x2 ;  /* 0x00000002ff067803 */ /* 0x000fe40000000000 */
[----:B------:R-:W-:-:S04]  /*ed80*/  LOP3.LUT P1, RZ, R16, 0x100, RZ, 0xc0, !PT ;  /* 0x0000010010ff7812 */ /* 0x000fc8000782c0ff */
[----:B------:R-:W-:Y:S02]  /*ed90*/  P2R R8, PR, RZ, 0x2 ;  /* 0x00000002ff087803 */ /* 0x000fe40000000000 */
[----:B------:R-:W-:-:S13]  /*eda0*/  LOP3.LUT P1, RZ, R16, 0x400, RZ, 0xc0, !PT ;  /* 0x0000040010ff7812 */ /* 0x000fda000782c0ff */
        /* <DEDUP_REMOVED lines=53> */
.L_x_13902:
        /* <DEDUP_REMOVED lines=12> */
.L_x_13807:
        /* <DEDUP_REMOVED lines=18> */
.L_x_13903:
[----:B------:R-:W-:Y:S05]  /*f2e0*/  BSYNC B0 ;  /* 0x0000000000007941 */ /* 0x000fea0003800000 */
.L_x_13808:
[----:B------:R-:W-:-:S13]  /*f2f0*/  LOP3.LUT P0, RZ, R16, 0x2000, RZ, 0xc0, !PT ;  /* 0x0000200010ff7812 */ /* 0x000fda000780c0ff */
[----:B------:R-:W-:Y:S05]  /*f300*/  @!P0 BRA `(.L_x_13810) ;  /* 0x0000000000048947 */ /* 0x000fea0003800000 */
[----:B------:R-:W-:Y:S01]  /*f310*/  BPT.TRAP 0x1 ;  /* 0x000000040000795c */ /* 0x000fe20000300000 */
.L_x_13810:
[----:B------:R-:W-:Y:S01]  /*f320*/  SHF.L.U32 R3, R26, 0x1f, RZ ;  /* 0x0000001f1a037819 */ /* 0x000fe200000006ff */
[----:B------:R-:W-:Y:S03]  /*f330*/  BSSY B0, `(.L_x_13811) ;  /* 0x0000003000007945 */ /* 0x000fe60003800000 */
[----:B------:R-:W2:Y:S02]  /*f340*/  SYNCS.PHASECHK.TRANS64.TRYWAIT P0, [R24+URZ+0x32460], R3 ;  /* 0x03246003180075a7 */ /* 0x000ea4000800017f */
[----:B--2---:R-:W-:Y:S05]  /*f350*/  @!P0 BRA `(.L_x_13812) ;  /* 0x0000003c00488947 */ /* 0x004fea0003800000 */
.L_x_13904:
[----:B------:R-:W-:Y:S05]  /*f360*/  BSYNC B0 ;  /* 0x0000000000007941 */ /* 0x000fea0003800000 */
.L_x_13811:
[----:B------:R-:W3:Y:S01]  /*f370*/  LDL.LU R4, [R1] ;  /* 0x0000000001047983 */ /* 0x000ee20000300800 */
        /* <DEDUP_REMOVED lines=16> */
[----:B------:R-:W-:-:S04]  /*f480*/  ULDC.64 UR4, c[0x0][0x318] ;  /* 0x0000c60000047ab9 */ /* 0x000fc80000000a00 */
[----:B------:R-:W-:Y:S02]  /*f490*/  IADD3 R3, R3, R5, RZ ;  /* 0x0000000503037210 */ /* 0x000fe40007ffe0ff */
        /* <DEDUP_REMOVED lines=76> */
.L_x_13918:
        /* <DEDUP_REMOVED lines=15> */
.L_x_13814:
        /* <DEDUP_REMOVED lines=10> */
.L_x_13815:
[----:B------:R-:W-:Y:S01]  /*faf0*/  UISETP.GE.AND UP0, UPT, UR44, 0x2, UPT ;  /* 0x000000022c00788c */ /* 0x000fe2000bf06270 */
[----:B------:R2:W-:Y:S05]  /*fb00*/  SYNCS.ARRIVE.TRANS64.A1T0 RZ, [R24+URZ+0x32450], RZ ;  /* 0x032450ff18ff79a7 */ /* 0x0005ea000810003f */
[----:B------:R-:W-:-:S13]  /*fb10*/  PLOP3.LUT P0, PT, PT, PT, UP0, 0x40, 0x0 ;  /* 0x000000000000781c */ /* 0x000fda0003f0e808 */
[----:B--2---:R-:W-:Y:S05]  /*fb20*/  @P0 BRA `(.L_x_13816) ;  /* 0x0000000c00680947 */ /* 0x004fea0003800000 */
[----:B------:R-:W-:Y:S01]  /*fb30*/  UIADD3 UR4, UR44, -0x2, URZ ;  /* 0xfffffffe2c047890 */ /* 0x000fe2000fffe03f */
[----:B------:R-:W-:Y:S05]  /*fb40*/  BSSY B0, `(.L_x_13816) ;  /* 0x00000d8000007945 */ /* 0x000fea0003800000 */
[----:B------:R-:W-:-:S07]  /*fb50*/  IMAD.U32 R20, RZ, RZ, UR4 ;  /* 0x00000004ff147e24 */ /* 0x000fce000f8e00ff */
.L_x_13829:
        /* <DEDUP_REMOVED lines=34> */
[----:B------:R-:W-:Y:S02]  /*fd80*/  SEL R18, R18, RZ, P0 ;  /* 0x000000ff12127207 */ /* 0x000fe40000000000 */
[----:B------:R-:W-:Y:S02]  /*fd90*/  LOP3.LUT R26, R26, R3, RZ, 0x3c, !PT ;  /* 0x000000031a1a7212 */ /* 0x000fe400078e3cff */
[----:B------:R-:W-:Y:S02]  /*fda0*/  IADD3 R20, R20, -0x1, RZ ;  /* 0xffffffff14147810 */ /* 0x000fe40007ffe0ff */
[----:B------:R-:W-:Y:S01]  /*fdb0*/  ISETP.GT.AND P2, PT, R2, RZ, PT ;  /* 0x000000ff0200720c */ /* 0x000fe20003f44270 */
[----:B-1----:R-:W-:-:S12]  /*fdc0*/  @!P1 BRA `(.L_x_13817) ;  /* 0x0000000000049947 */ /* 0x002fd80003800000 */
[----:B------:R-:W-:Y:S01]  /*fdd0*/  BPT.TRAP 0x1 ;  /* 0x000000040000795c */ /* 0x000fe20000300000 */
.L_x_13817:
[----:B------:R-:W-:Y:S01]  /*fde0*/  IMAD R10, R18, 0x8, R17 ;  /* 0x00000008120a7824 */ /* 0x000fe200078e0211 */
[----:B------:R-:W-:Y:S01]  /*fdf0*/  SHF.L.U32 R25, R26, 0x1f, RZ ;  /* 0x0000001f1a197819 */ /* 0x000fe200000006ff */
[----:B------:R-:W-:Y:S01]  /*fe00*/  BSSY B1, `(.L_x_13818) ;  /* 0x0000004000017945 */ /* 0x000fe20003800000 */
[----:B------:R-:W-:Y:S02]  /*fe10*/  SHF.R.S32.HI R23, RZ, 0x1f, R5 ;  /* 0x0000001fff177819 */ /* 0x000fe40000011405 */
[----:B------:R-:W2:Y:S02]  /*fe20*/  SYNCS.PHASECHK.TRANS64.TRYWAIT P0, [R10+URZ+0x32440], R25 ;  /* 0x032440190a0075a7 */ /* 0x000ea4000800017f */
[----:B--2---:R-:W-:Y:S05]  /*fe30*/  @!P0 BRA `(.L_x_13819) ;  /* 0x0000003800e88947 */ /* 0x004fea0003800000 */
.L_x_13919:
[----:B------:R-:W-:Y:S05]  /*fe40*/  BSYNC B1 ;  /* 0x0000000000017941 */ /* 0x000fea0003800000 */
.L_x_13818:
        /* <DEDUP_REMOVED lines=51> */
.L_x_13933:
        /* <DEDUP_REMOVED lines=8> */
.L_x_13821:
        /* <DEDUP_REMOVED lines=10> */
.L_x_13822:
[----:B------:R1:W-:Y:S01]  /*102a0*/  SYNCS.ARRIVE.TRANS64.A1T0 RZ, [R10+URZ+0x32430], RZ ;  /* 0x032430ff0aff79a7 */ /* 0x0003e2000810003f */
[----:B------:R-:W-:Y:S05]  /*102b0*/  @!P3 BRA `(.L_x_13823) ;  /* 0x000000000004b947 */ /* 0x000fea0003800000 */
[----:B------:R-:W-:Y:S01]  /*102c0*/  BPT.TRAP 0x1 ;  /* 0x000000040000795c */ /* 0x000fe20000300000 */
.L_x_13823:
[----:B------:R-:W3:Y:S01]  /*102d0*/  SYNCS.PHASECHK.TRANS64.TRYWAIT P0, [R10+URZ+0x32460], R25 ;  /* 0x032460190a0075a7 */ /* 0x000ee2000800017f */
[----:B------:R-:W-:Y:S04]  /*102e0*/  BSSY B1, `(.L_x_13824) ;  /* 0x0000002000017945 */ /* 0x000fe80003800000 */
[----:B---3--:R-:W-:Y:S05]  /*102f0*/  @!P0 BRA `(.L_x_13825) ;  /* 0x0000003c005c8947 */ /* 0x008fea0003800000 */
.L_x_13934:
[----:B------:R-:W-:Y:S05]  /*10300*/  BSYNC B1 ;  /* 0x0000000000017941 */ /* 0x000fea0003800000 */
.L_x_13824:
        /* <DEDUP_REMOVED lines=68> */
.L_x_13948:
[----:B0---4-:R-:W-:-:S04]  /*10750*/  IADD3 R2, P0, R14, R0, RZ ;  /* 0x000000000e027210 */ /* 0x011fc80007f1e0ff */
[----:B------:R-:W-:Y:S02]  /*10760*/  IADD3.X R3, RZ, R24, RZ, P0, !PT ;  /* 0x00000018ff037210 */ /* 0x000fe400007fe4ff */
        /* <DEDUP_REMOVED lines=9> */
.L_x_13827:
        /* <DEDUP_REMOVED lines=10> */
.L_x_13828:
[----:B------:R2:W-:Y:S01]  /*108a0*/  SYNCS.ARRIVE.TRANS64.A1T0 RZ, [R10+URZ+0x32450], RZ ;  /* 0x032450ff0aff79a7 */ /* 0x0005e2000810003f */
[----:B------:R-:W-:Y:S05]  /*108b0*/  @P2 BRA `(.L_x_13829) ;  /* 0xfffffff000a82947 */ /* 0x000fea000383ffff */
[----:B------:R-:W-:Y:S05]  /*108c0*/  BSYNC B0 ;  /* 0x0000000000007941 */ /* 0x000fea0003800000 */
.L_x_13816:
        /* <DEDUP_REMOVED lines=21> */
.L_x_13831:
[----:B------:R-:W-:Y:S05]  /*10a20*/  BSYNC B0 ;  /* 0x0000000000007941 */ /* 0x000fea0003800000 */
.L_x_13830:
[----:B------:R-:W-:-:S07]  /*10a30*/  LOP3.LUT R26, R26, R5, RZ, 0x3c, !PT ;  /* 0x000000051a1a7212 */ /* 0x000fce00078e3cff */
.L_x_13787:
[----:B------:R-:W-:Y:S05]  /*10a40*/  BSYNC B7 ;  /* 0x0000000000077941 */ /* 0x000fea0003800000 */
.L_x_13785:
        /* <DEDUP_REMOVED lines=11> */
.L_x_13832:
[----:B------:R-:W-:-:S03]  /*10b00*/  UMOV UR4, 0xffffffff ;  /* 0xffffffff00047882 */ /* 0x000fc60000000000 */
[----:B------:R-:W-:Y:S05]  /*10b10*/  BRA.DIV UR4, `(.L_x_13834) ;  /* 0x0000003e04307947 */ /* 0x000fea000b800000 */
[----:B------:R3:W4:Y:S02]  /*10b20*/  SHFL.IDX PT, R14, R32, RZ, 0x1f ;  /* 0x00001fff200e7589 */ /* 0x00072400000e0000 */
.L_x_13951:
        /* <DEDUP_REMOVED lines=8> */
.L_x_13833:
[----:B------:R-:W-:Y:S02]  /*10bb0*/  ULDC UR4, c[0x0][0xd38] ;  /* 0x00034e0000047ab9 */ /* 0x000fe40000000800 */
[----:B----4-:R-:W-:-:S13]  /*10bc0*/  ISETP.GE.AND P0, PT, R32, UR4, PT ;  /* 0x0000000420007c0c */ /* 0x010fda000bf06270 */
[----:B------:R-:W-:Y:S05]  /*10bd0*/  @!P0 BRA `(.L_x_13835) ;  /* 0xffffffbc00448947 */ /* 0x000fea000383ffff */
.L_x_13782:
        /* <DEDUP_REMOVED lines=12> */
.L_x_13952:
[----:B------:R-:W-:Y:S05]  /*10ca0*/  BSYNC B0 ;  /* 0x0000000000007941 */ /* 0x000fea0003800000 */
.L_x_13836:
[----:B------:R-:W-:-:S03]  /*10cb0*/  UMOV UR4, 0xffffffff ;  /* 0xffffffff00047882 */ /* 0x000fc60000000000 */
[----:B------:R-:W-:Y:S05]  /*10cc0*/  BRA.DIV UR4, `(.L_x_13838) ;  /* 0x0000003e04007947 */ /* 0x000fea000b800000 */
[----:B0-----:R-:W0:Y:S02]  /*10cd0*/  S2R R0, SR_TID.X ;  /* 0x0000000000007919 */ /* 0x001e240000002100 */
[----:B0-----:R-:W-:-:S04]  /*10ce0*/  SHF.R.U32.HI R0, RZ, 0x5, R0 ;  /* 0x00000005ff007819 */ /* 0x001fc80000011600 */
[----:B------:R-:W-:-:S05]  /*10cf0*/  LOP3.LUT R0, R0, 0x3, RZ, 0xc0, !PT ;  /* 0x0000000300007812 */ /* 0x000fca00078ec0ff */
[----:B------:R0:W1:Y:S02]  /*10d00*/  SHFL.IDX PT, R14, R0, RZ, 0x1f ;  /* 0x00001fff000e7589 */ /* 0x00006400000e0000 */
.L_x_13955:
[----:B-1----:R-:W-:Y:S01]  /*10d10*/  ISETP.NE.AND P0, PT, R14, RZ, PT ;  /* 0x000000ff0e00720c */ /* 0x002fe20003f05270 */
[----:B------:R-:W-:-:S12]  /*10d20*/  BSSY B0, `(.L_x_13839) ;  /* 0x0000026000007945 */ /* 0x000fd80003800000 */
[----:B------:R-:W-:Y:S05]  /*10d30*/  @P0 BRA `(.L_x_13840) ;  /* 0x0000000000900947 */ /* 0x000fea0003800000 */
[----:B------:R-:W-:-:S03]  /*10d40*/  UMOV UR4, 0xffffffff ;  /* 0xffffffff00047882 */ /* 0x000fc60000000000 */
[----:B------:R-:W-:Y:S05]  /*10d50*/  BRA.DIV UR4, `(.L_x_13841) ;  /* 0x0000003e04107947 */ /* 0x000fea000b800000 */
[----:B------:R-:W-:-:S13]  /*10d60*/  ELECT P6, URZ, PT ;  /* 0x00000000003f782f */ /* 0x000fda00038c0000 */
.L_x_13958:
        /* <DEDUP_REMOVED lines=8> */
.L_x_13842:
[----:B------:R-:W-:Y:S01]  /*10df0*/  IMAD R5, R18, 0x8, R7 ;  /* 0x0000000812057824 */ /* 0x000fe200078e0207 */
[----:B------:R-:W-:Y:S01]  /*10e00*/  SHF.L.U32 R0, R26, 0x1f, RZ ;  /* 0x0000001f1a007819 */ /* 0x000fe200000006ff */
[----:B------:R-:W-:-:S03]  /*10e10*/  VIADD R18, R18, 0x1 ;  /* 0x0000000112127836 */ /* 0x000fc60000000000 */
[----:B------:R-:W0:Y:S02]  /*10e20*/  SYNCS.PHASECHK.TRANS64.TRYWAIT P1, [R5+URZ+0x32440], R0 ;  /* 0x03244000050075a7 */ /* 0x000e24000802017f */
[----:B------:R-:W-:-:S04]  /*10e30*/  ISETP.NE.AND P2, PT, R18, 0x2, PT ;  /* 0x000000021200780c */ /* 0x000fc80003f45270 */
[----:B------:R-:W-:Y:S01]  /*10e40*/  SEL R3, RZ, 0x1, P2 ;  /* 0x00000001ff037807 */ /* 0x000fe20001000000 */
[----:B0-----:R-:W-:Y:S08]  /*10e50*/  @!P1 BRA `(.L_x_13843) ;  /* 0x0000003800f09947 */ /* 0x001ff00003800000 */
.L_x_13959:
[----:B------:R-:W-:Y:S02]  /*10e60*/  SEL R18, R18, RZ, P2 ;  /* 0x000000ff12127207 */ /* 0x000fe40001000000 */
[----:B------:R-:W-:Y:S01]  /*10e70*/  LOP3.LUT R2, R26, R3, RZ, 0x3c, !PT ;  /* 0x000000031a027212 */ /* 0x000fe200078e3cff */
[----:B------:R-:W-:Y:S06]  /*10e80*/  @!P0 BRA `(.L_x_13844) ;  /* 0x0000000000048947 */ /* 0x000fec0003800000 */
[----:B------:R-:W-:Y:S01]  /*10e90*/  BPT.TRAP 0x1 ;  /* 0x000000040000795c */ /* 0x000fe20000300000 */
.L_x_13844:
[----:B------:R-:W-:Y:S01]  /*10ea0*/  IMAD R3, R18, 0x8, R7 ;  /* 0x0000000812037824 */ /* 0x000fe200078e0207 */
[----:B------:R-:W-:-:S04]  /*10eb0*/  SHF.L.U32 R2, R2, 0x1f, RZ ;  /* 0x0000001f02027819 */ /* 0x000fc800000006ff */
[----:B------:R-:W1:Y:S02]  /*10ec0*/  SYNCS.PHASECHK.TRANS64.TRYWAIT P1, [R3+URZ+0x32440], R2 ;  /* 0x03244002030075a7 */ /* 0x000e64000802017f */
[----:B-1----:R-:W-:Y:S05]  /*10ed0*/  @!P1 BRA `(.L_x_13845) ;  /* 0x0000003800e49947 */ /* 0x002fea0003800000 */
.L_x_13960:
[----:B------:R-:W-:Y:S05]  /*10ee0*/  @!P0 BRA `(.L_x_13846) ;  /* 0x0000000000048947 */ /* 0x000fea0003800000 */
[----:B------:R-:W-:Y:S01]  /*10ef0*/  BPT.TRAP 0x1 ;  /* 0x000000040000795c */ /* 0x000fe20000300000 */
.L_x_13846:
[----:B------:R-:W4:Y:S02]  /*10f00*/  SYNCS.PHASECHK.TRANS64.TRYWAIT P1, [R5+URZ+0x32460], R0 ;  /* 0x03246000050075a7 */ /* 0x000f24000802017f */
[----:B----4-:R-:W-:Y:S05]  /*10f10*/  @!P1 BRA `(.L_x_13847) ;  /* 0x0000003800e89947 */ /* 0x010fea0003800000 */
.L_x_13961:
[----:B------:R-:W-:Y:S05]  /*10f20*/  @!P0 BRA `(.L_x_13848) ;  /* 0x0000000000048947 */ /* 0x000fea0003800000 */
[----:B------:R-:W-:Y:S01]  /*10f30*/  BPT.TRAP 0x1 ;  /* 0x000000040000795c */ /* 0x000fe20000300000 */
.L_x_13848:
[----:B------:R0:W0:Y:S02]  /*10f40*/  SYNCS.PHASECHK.TRANS64.TRYWAIT P0, [R3+URZ+0x32460], R2 ;  /* 0x03246002030075a7 */ /* 0x000024000800017f */
[----:B0-----:R-:W-:Y:S05]  /*10f50*/  @!P0 NANOSLEEP.SYNCS 0x989680 ;  /* 0x009896800000895d */ /* 0x001fea0003900000 */
[----:B------:R-:W0:Y:S02]  /*10f60*/  @!P0 SYNCS.PHASECHK.TRANS64 P0, [R3+URZ+0x32460], R2 ;  /* 0x03246002030085a7 */ /* 0x000e24000800007f */
[----:B0-----:R-:W-:Y:S05]  /*10f70*/  @!P0 BRA `(.L_x_13848) ;  /* 0xfffffffc00f08947 */ /* 0x001fea000383ffff */
.L_x_13840:
[----:B------:R-:W-:Y:S05]  /*10f80*/  BSYNC B0 ;  /* 0x0000000000007941 */ /* 0x000fea0003800000 */
.L_x_13839:
[----:B------:R-:W-:Y:S05]  /*10f90*/  EXIT ;  /* 0x000000000000794d */ /* 0x000fea0003800000 */
.L_x_13728:
[----:B0-----:R-:W-:-:S04]  /*10fa0*/  IMAD.U32 R3, RZ, RZ, UR40 ;  /* 0x00000028ff037e24 */ /* 0x001fc8000f8e00ff */
[----:B------:R0:W1:Y:S03]  /*10fb0*/  SYNCS.PHASECHK.TRANS64.TRYWAIT P0, [R3+URZ+0x32400], R0 ;  /* 0x03240000030075a7 */ /* 0x000066000800017f */
[----:B-1----:R-:W-:Y:S05]  /*10fc0*/  @!P0 NANOSLEEP.SYNCS 0x989680 ;  /* 0x009896800000895d */ /* 0x002fea0003900000 */
[----:B------:R-:W1:Y:S02]  /*10fd0*/  @!P0 SYNCS.PHASECHK.TRANS64 P0, [R3+URZ+0x32400], R0 ;  /* 0x03240000030085a7 */ /* 0x000e64000800007f */
[----:B-1----:R-:W-:Y:S05]  /*10fe0*/  @!P0 BRA `(.L_x_13728) ;  /* 0xfffffffc00ec8947 */ /* 0x002fea000383ffff */
[----:B------:R-:W-:Y:S05]  /*10ff0*/  BRA `(.L_x_13849) ;  /* 0xffffff08005c7947 */ /* 0x000fea000383ffff */
.L_x_13732:
[----:B0-----:R-:W-:-:S04]  /*11000*/  IMAD.U32 R3, RZ, RZ, UR6 ;  /* 0x00000006ff037e24 */ /* 0x001fc8000f8e00ff */
[----:B------:R0:W2:Y:S03]  /*11010*/  SYNCS.PHASECHK.TRANS64.TRYWAIT P1, [R3+URZ+0x32430], R2 ;  /* 0x03243002030075a7 */ /* 0x0000a6000802017f */
[----:B--2---:R-:W-:Y:S05]  /*11020*/  @!P1 NANOSLEEP.SYNCS 0x989680 ;  /* 0x009896800000995d */ /* 0x004fea0003900000 */
[----:B------:R-:W2:Y:S02]  /*11030*/  @!P1 SYNCS.PHASECHK.TRANS64 P1, [R3+URZ+0x32430], R2 ;  /* 0x03243002030095a7 */ /* 0x000ea4000802007f */
[----:B--2---:R-:W-:Y:S05]  /*11040*/  @!P1 BRA `(.L_x_13732) ;  /* 0xfffffffc00ec9947 */ /* 0x004fea000383ffff */
[----:B------:R-:W-:Y:S05]  /*11050*/  BRA `(.L_x_13731) ;  /* 0xffffff0800847947 */ /* 0x000fea000383ffff */
.L_x_13733:
[----:B0-----:R-:W-:-:S04]  /*11060*/  IMAD.U32 R3, RZ, RZ, UR40 ;  /* 0x00000028ff037e24 */ /* 0x001fc8000f8e00ff */
[----:B------:R0:W2:Y:S03]  /*11070*/  SYNCS.PHASECHK.TRANS64.TRYWAIT P1, [R3+URZ+0x32410], R0 ;  /* 0x03241000030075a7 */ /* 0x0000a6000802017f */
[----:B--2---:R-:W-:Y:S05]  /*11080*/  @!P1 NANOSLEEP.SYNCS 0x989680 ;  /* 0x009896800000995d */ /* 0x004fea0003900000 */
[----:B------:R-:W2:Y:S02]  /*11090*/  @!P1 SYNCS.PHASECHK.TRANS64 P1, [R3+URZ+0x32410], R0 ;  /* 0x03241000030095a7 */ /* 0x000ea4000802007f */
[----:B--2---:R-:W-:Y:S05]  /*110a0*/  @!P1 BRA `(.L_x_13733) ;  /* 0xfffffffc00ec9947 */ /* 0x004fea000383ffff */
[----:B------:R-:W-:Y:S05]  /*110b0*/  BRA `(.L_x_13850) ;  /* 0xffffff0c002c7947 */ /* 0x000fea000383ffff */
.L_x_13737:
[----:B0-----:R-:W-:-:S04]  /*110c0*/  IMAD.U32 R3, RZ, RZ, UR6 ;  /* 0x00000006ff037e24 */ /* 0x001fc8000f8e00ff */
[----:B------:R0:W3:Y:S03]  /*110d0*/  SYNCS.PHASECHK.TRANS64.TRYWAIT P1, [R3+URZ+0x32450], R2 ;  /* 0x03245002030075a7 */ /* 0x0000e6000802017f */
[----:B---3--:R-:W-:Y:S05]  /*110e0*/  @!P1 NANOSLEEP.SYNCS 0x989680 ;  /* 0x009896800000995d */ /* 0x008fea0003900000 */
[----:B------:R-:W3:Y:S02]  /*110f0*/  @!P1 SYNCS.PHASECHK.TRANS64 P1, [R3+URZ+0x32450], R2 ;  /* 0x03245002030095a7 */ /* 0x000ee4000802007f */
[----:B---3--:R-:W-:Y:S05]  /*11100*/  @!P1 BRA `(.L_x_13737) ;  /* 0xfffffffc00ec9947 */ /* 0x008fea000383ffff */
[----:B------:R-:W-:Y:S05]  /*11110*/  BRA `(.L_x_13736) ;  /* 0xffffff0c00347947 */ /* 0x000fea000383ffff */
.L_x_13744:
[----:B-1----:R-:W-:-:S04]  /*11120*/  IMAD.U32 R21, RZ, RZ, UR4 ;  /* 0x00000004ff157e24 */ /* 0x002fc8000f8e00ff */
[----:B------:R1:W2:Y:S03]  /*11130*/  SYNCS.PHASECHK.TRANS64.TRYWAIT P1, [R21+URZ+0x32430], R0 ;  /* 0x03243000150075a7 */ /* 0x0002a6000802017f */
[----:B--2---:R-:W-:Y:S05]  /*11140*/  @!P1 NANOSLEEP.SYNCS 0x989680 ;  /* 0x009896800000995d */ /* 0x004fea0003900000 */
[----:B------:R-:W2:Y:S02]  /*11150*/  @!P1 SYNCS.PHASECHK.TRANS64 P1, [R21+URZ+0x32430], R0 ;  /* 0x03243000150095a7 */ /* 0x000ea4000802007f */
[----:B--2---:R-:W-:Y:S05]  /*11160*/  @!P1 BRA `(.L_x_13744) ;  /* 0xfffffffc00ec9947 */ /* 0x004fea000383ffff */
[----:B------:R-:W-:Y:S05]  /*11170*/  BRA `(.L_x_13743) ;  /* 0xffffff2c00e07947 */ /* 0x000fea000383ffff */
.L_x_13748:
[----:B-1----:R-:W-:-:S04]  /*11180*/  IMAD.U32 R21, RZ, RZ, UR4 ;  /* 0x00000004ff157e24 */ /* 0x002fc8000f8e00ff */
[----:B------:R1:W3:Y:S03]  /*11190*/  SYNCS.PHASECHK.TRANS64.TRYWAIT P1, [R21+URZ+0x32450], R0 ;  /* 0x03245000150075a7 */ /* 0x0002e6000802017f */
[----:B---3--:R-:W-:Y:S05]  /*111a0*/  @!P1 NANOSLEEP.SYNCS 0x989680 ;  /* 0x009896800000995d */ /* 0x008fea0003900000 */
[----:B------:R-:W3:Y:S02]  /*111b0*/  @!P1 SYNCS.PHASECHK.TRANS64 P1, [R21+URZ+0x32450], R0 ;  /* 0x03245000150095a7 */ /* 0x000ee4000802007f */
[----:B---3--:R-:W-:Y:S05]  /*111c0*/  @!P1 BRA `(.L_x_13748) ;  /* 0xfffffffc00ec9947 */ /* 0x008fea000383ffff */
[----:B------:R-:W-:Y:S05]  /*111d0*/  BRA `(.L_x_13747) ;  /* 0xffffff3000607947 */ /* 0x000fea000383ffff */
.L_x_13756:
[----:B-1----:R-:W-:-:S04]  /*111e0*/  IMAD.U32 R21, RZ, RZ, UR4 ;  /* 0x00000004ff157e24 */ /* 0x002fc8000f8e00ff */
[----:B------:R1:W2:Y:S03]  /*111f0*/  SYNCS.PHASECHK.TRANS64.TRYWAIT P1, [R21+URZ+0x32430], R0 ;  /* 0x03243000150075a7 */ /* 0x0002a6000802017f */
[----:B--2---:R-:W-:Y:S05]  /*11200*/  @!P1 NANOSLEEP.SYNCS 0x989680 ;  /* 0x009896800000995d */ /* 0x004fea0003900000 */
[----:B------:R-:W2:Y:S02]  /*11210*/  @!P1 SYNCS.PHASECHK.TRANS64 P1, [R21+URZ+0x32430], R0 ;  /* 0x03243000150095a7 */ /* 0x000ea4000802007f */
[----:B--2---:R-:W-:Y:S05]  /*11220*/  @!P1 BRA `(.L_x_13756) ;  /* 0xfffffffc00ec9947 */ /* 0x004fea000383ffff */
[----:B------:R-:W-:Y:S05]  /*11230*/  BRA `(.L_x_13755) ;  /* 0xffffff5800787947 */ /* 0x000fea000383ffff */
.L_x_13760:
[----:B-1----:R-:W-:-:S04]  /*11240*/  IMAD.U32 R21, RZ, RZ, UR4 ;  /* 0x00000004ff157e24 */ /* 0x002fc8000f8e00ff */
[----:B------:R1:W3:Y:S03]  /*11250*/  SYNCS.PHASECHK.TRANS64.TRYWAIT P1, [R21+URZ+0x32450], R0 ;  /* 0x03245000150075a7 */ /* 0x0002e6000802017f */
[----:B---3--:R-:W-:Y:S05]  /*11260*/  @!P1 NANOSLEEP.SYNCS 0x989680 ;  /* 0x009896800000995d */ /* 0x008fea0003900000 */
[----:B------:R-:W3:Y:S02]  /*11270*/  @!P1 SYNCS.PHASECHK.TRANS64 P1, [R21+URZ+0x32450], R0 ;  /* 0x03245000150095a7 */ /* 0x000ee4000802007f */
[----:B---3--:R-:W-:Y:S05]  /*11280*/  @!P1 BRA `(.L_x_13760) ;  /* 0xfffffffc00ec9947 */ /* 0x008fea000383ffff */
[----:B------:R-:W-:Y:S05]  /*11290*/  BRA `(.L_x_13759) ;  /* 0xffffff5800f87947 */ /* 0x000fea000383ffff */
.L_x_13793:
        /* <DEDUP_REMOVED lines=10> */
.L_x_13851:
[----:B------:R-:W-:Y:S05]  /*11340*/  BRA `(.L_x_13852) ;  /* 0xffffffbc00ec7947 */ /* 0x000fea000383ffff */
.L_x_13796:
[----:B0-----:R0:W1:Y:S02]  /*11350*/  SYNCS.PHASECHK.TRANS64.TRYWAIT P0, [R24+URZ+0x32440], R3 ;  /* 0x03244003180075a7 */ /* 0x001064000800017f */
[----:B-1----:R-:W-:Y:S05]  /*11360*/  @!P0 NANOSLEEP.SYNCS 0x989680 ;  /* 0x009896800000895d */ /* 0x002fea0003900000 */
[----:B------:R-:W1:Y:S02]  /*11370*/  @!P0 SYNCS.PHASECHK.TRANS64 P0, [R24+URZ+0x32440], R3 ;  /* 0x03244003180085a7 */ /* 0x000e64000800007f */
[----:B-1----:R-:W-:Y:S05]  /*11380*/  @!P0 BRA `(.L_x_13796) ;  /* 0xfffffffc00f08947 */ /* 0x002fea000383ffff */
[----:B------:R-:W-:Y:S05]  /*11390*/  BRA `(.L_x_13853) ;  /* 0xffffffc000947947 */ /* 0x000fea000383ffff */
.L_x_13797:
        /* <DEDUP_REMOVED lines=8> */
.L_x_13855:
[----:B------:R-:W-:Y:S05]  /*11420*/  BSYNC B0 ;  /* 0x0000000000007941 */ /* 0x000fea0003800000 */
.L_x_13854:
        /* <DEDUP_REMOVED lines=9> */
.L_x_13856:
        /* <DEDUP_REMOVED lines=8> */
.L_x_13857:
        /* <DEDUP_REMOVED lines=11> */
.L_x_13858:
[----:B------:R-:W-:Y:S02]  /*115f0*/  IMAD.MOV.U32 R13, RZ, RZ, R5 ;  /* 0x000000ffff0d7224 */ /* 0x000fe400078e0005 */
[----:B------:R-:W-:Y:S01]  /*11600*/  IMAD.MOV.U32 R12, RZ, RZ, 0x2 ;  /* 0x00000002ff0c7424 */ /* 0x000fe200078e00ff */
[----:B------:R-:W-:-:S13]  /*11610*/  @P0 LEA R2, P1, R8, R14, 0x1 ;  /* 0x0000000e08020211 */ /* 0x000fda00078208ff */
[----:B------:R-:W-:Y:S05]  /*11620*/  WARPSYNC.COLLECTIVE R15, `(.L_x_13859) ;  /* 0x000000000f087348 */ /* 0x000fea0003c00000 */
[----:B------:R0:W1:Y:S02]  /*11630*/  SHFL.IDX P6, R14, R13, R12, R11 ;  /* 0x0000000c0d0e7389 */ /* 0x00006400000c000b */
[----:B01----:R-:W-:Y:S01]  /*11640*/  ENDCOLLECTIVE ;  /* 0x000000000000791b */ /* 0x003fe20003800000 */
.L_x_13859:
        /* <DEDUP_REMOVED lines=12> */
.L_x_13860:
[----:B------:R-:W-:Y:S02]  /*11710*/  IMAD.MOV.U32 R13, RZ, RZ, R5 ;  /* 0x000000ffff0d7224 */ /* 0x000fe400078e0005 */
[----:B------:R-:W-:Y:S01]  /*11720*/  IMAD.MOV.U32 R12, RZ, RZ, 0x3 ;  /* 0x00000003ff0c7424 */ /* 0x000fe200078e00ff */
[----:B------:R-:W-:-:S13]  /*11730*/  @P0 LEA R2, P1, R8, R14, 0x1 ;  /* 0x0000000e08020211 */ /* 0x000fda00078208ff */
[----:B------:R-:W-:Y:S05]  /*11740*/  WARPSYNC.COLLECTIVE R15, `(.L_x_13861) ;  /* 0x000000000f087348 */ /* 0x000fea0003c00000 */
[----:B------:R0:W1:Y:S02]  /*11750*/  SHFL.IDX P6, R14, R13, R12, R11 ;  /* 0x0000000c0d0e7389 */ /* 0x00006400000c000b */
[----:B01----:R-:W-:Y:S01]  /*11760*/  ENDCOLLECTIVE ;  /* 0x000000000000791b */ /* 0x003fe20003800000 */
.L_x_13861:
        /* <DEDUP_REMOVED lines=12> */
.L_x_13862:
[----:B------:R-:W-:Y:S02]  /*11830*/  IMAD.MOV.U32 R13, RZ, RZ, R5 ;  /* 0x000000ffff0d7224 */ /* 0x000fe400078e0005 */
[----:B------:R-:W-:Y:S01]  /*11840*/  IMAD.MOV.U32 R12, RZ, RZ, 0x4 ;  /* 0x00000004ff0c7424 */ /* 0x000fe200078e00ff */
[----:B------:R-:W-:-:S13]  /*11850*/  @P0 LEA R2, P1, R8, R14, 0x1 ;  /* 0x0000000e08020211 */ /* 0x000fda00078208ff */
[----:B------:R-:W-:Y:S05]  /*11860*/  WARPSYNC.COLLECTIVE R15, `(.L_x_13863) ;  /* 0x000000000f087348 */ /* 0x000fea0003c00000 */
[----:B------:R0:W1:Y:S02]  /*11870*/  SHFL.IDX P6, R14, R13, R12, R11 ;  /* 0x0000000c0d0e7389 */ /* 0x00006400000c000b */
[----:B01----:R-:W-:Y:S01]  /*11880*/  ENDCOLLECTIVE ;  /* 0x000000000000791b */ /* 0x003fe20003800000 */
.L_x_13863:
        /* <DEDUP_REMOVED lines=12> */
.L_x_13864:
[----:B------:R-:W-:Y:S02]  /*11950*/  IMAD.MOV.U32 R13, RZ, RZ, R5 ;  /* 0x000000ffff0d7224 */ /* 0x000fe400078e0005 */
[----:B------:R-:W-:Y:S01]  /*11960*/  IMAD.MOV.U32 R12, RZ, RZ, 0x5 ;  /* 0x00000005ff0c7424 */ /* 0x000fe200078e00ff */
[----:B------:R-:W-:-:S13]  /*11970*/  @P0 LEA R2, P1, R8, R14, 0x1 ;  /* 0x0000000e08020211 */ /* 0x000fda00078208ff */
[----:B------:R-:W-:Y:S05]  /*11980*/  WARPSYNC.COLLECTIVE R15, `(.L_x_13865) ;  /* 0x000000000f087348 */ /* 0x000fea0003c00000 */
[----:B------:R0:W1:Y:S02]  /*11990*/  SHFL.IDX P6, R14, R13, R12, R11 ;  /* 0x0000000c0d0e7389 */ /* 0x00006400000c000b */
[----:B01----:R-:W-:Y:S01]  /*119a0*/  ENDCOLLECTIVE ;  /* 0x000000000000791b */ /* 0x003fe20003800000 */
.L_x_13865:
        /* <DEDUP_REMOVED lines=10> */
.L_x_13866:
[----:B------:R-:W-:Y:S05]  /*11a50*/  BRA `(.L_x_13867) ;  /* 0xffffffbc00fc7947 */ /* 0x000fea000383ffff */
.L_x_13802:
[----:B------:R-:W-:Y:S01]  /*11a60*/  IMAD.MOV.U32 R13, RZ, RZ, R5 ;  /* 0x000000ffff0d7224 */ /* 0x000fe200078e0005 */
[----:B------:R-:W-:Y:S01]  /*11a70*/  MOV R12, RZ ;  /* 0x000000ff000c7202 */ /* 0x000fe20000000f00 */
[----:B------:R-:W-:Y:S01]  /*11a80*/  IMAD.MOV.U32 R11, RZ, RZ, 0x181f ;  /* 0x0000181fff0b7424 */ /* 0x000fe200078e00ff */
[----:B------:R-:W0:Y:S01]  /*11a90*/  S2R R20, SR_TID.X ;  /* 0x0000000000147919 */ /* 0x000e220000002100 */
[----:B------:R-:W-:Y:S01]  /*11aa0*/  IMAD.MOV.U32 R15, RZ, RZ, -0x1 ;  /* 0xffffffffff0f7424 */ /* 0x000fe200078e00ff */
[----:B------:R-:W-:Y:S01]  /*11ab0*/  LOP3.LUT R16, R16, 0xffffefff, RZ, 0xc0, !PT ;  /* 0xffffefff10107812 */ /* 0x000fe200078ec0ff */
[----:B------:R-:W-:-:S07]  /*11ac0*/  IMAD.U32 R4, RZ, RZ, UR43 ;  /* 0x0000002bff047e24 */ /* 0x000fce000f8e00ff */
[----:B01----:R-:W-:Y:S05]  /*11ad0*/  WARPSYNC.COLLECTIVE R15, `(.L_x_13868) ;  /* 0x000000000f087348 */ /* 0x003fea0003c00000 */
[----:B------:R2:W3:Y:S02]  /*11ae0*/  SHFL.IDX P6, R14, R13, R12, R11 ;  /* 0x0000000c0d0e7389 */ /* 0x0004e400000c000b */
[----:B0123--:R-:W-:Y:S01]  /*11af0*/  ENDCOLLECTIVE ;  /* 0x000000000000791b */ /* 0x00ffe20003800000 */
.L_x_13868:
[----:B------:R-:W-:-:S04]  /*11b00*/  IMAD R4, R4, 0x80, R35 ;  /* 0x0000008004047824 */ /* 0x000fc800078e0223 */
        /* <DEDUP_REMOVED lines=9> */
.L_x_13869:
        /* <DEDUP_REMOVED lines=10> */
.L_x_13870:
        /* <DEDUP_REMOVED lines=13> */
.L_x_13871:
[----:B------:R-:W-:Y:S02]  /*11d10*/  IMAD.MOV.U32 R13, RZ, RZ, R5 ;  /* 0x000000ffff0d7224 */ /* 0x000fe400078e0005 */
[----:B------:R-:W-:Y:S01]  /*11d20*/  IMAD.MOV.U32 R12, RZ, RZ, 0x2 ;  /* 0x00000002ff0c7424 */ /* 0x000fe200078e00ff */
[----:B------:R-:W-:-:S05]  /*11d30*/  @!P1 LEA R10, P0, R8, R14, 0x1 ;  /* 0x0000000e080a9211 */ /* 0x000fca00078008ff */
[----:B------:R-:W-:Y:S02]  /*11d40*/  @!P1 IMAD.X R11, RZ, RZ, R2, P0 ;  /* 0x000000ffff0b9224 */ /* 0x000fe400000e0602 */
[----:B------:R-:W-:Y:S02]  /*11d50*/  @!P1 IMAD.MOV.U32 R2, RZ, RZ, R10 ;  /* 0x000000ffff029224 */ /* 0x000fe400078e000a */
[----:B------:R-:W-:Y:S01]  /*11d60*/  @!P1 IMAD.MOV.U32 R3, RZ, RZ, R11 ;  /* 0x000000ffff039224 */ /* 0x000fe200078e000b */
[----:B------:R-:W-:Y:S01]  /*11d70*/  MOV R11, 0x181f ;  /* 0x0000181f000b7802 */ /* 0x000fe20000000f00 */
[----:B------:R-:W-:-:S03]  /*11d80*/  IMAD.SHL.U32 R10, R20, 0x8, RZ ;  /* 0x00000008140a7824 */ /* 0x000fc600078e00ff */
[----:B------:R-:W-:Y:S01]  /*11d90*/  @!PT LDS RZ, [RZ] ;  /* 0x00000000fffff984 */ /* 0x000fe20000000800 */
[----:B------:R-:W-:Y:S01]  /*11da0*/  @!PT LDS RZ, [RZ] ;  /* 0x00000000fffff984 */ /* 0x000fe20000000800 */
[----:B------:R-:W-:Y:S01]  /*11db0*/  @!PT LDS RZ, [RZ] ;  /* 0x00000000fffff984 */ /* 0x000fe20000000800 */
[----:B------:R0:W-:Y:S01]  /*11dc0*/  @!P1 LDGSTS.E.BYPASS.LTC128B.128 [R22+0x18c00], desc[UR36][R2.64], !P5 ;  /* 0x18c0000002169fae */ /* 0x0001e2000e901d64 */
[----:B------:R-:W-:Y:S01]  /*11dd0*/  ISETP.GE.AND P1, PT, R6, UR41, PT ;  /* 0x0000002906007c0c */ /* 0x000fe2000bf26270 */
[----:B------:R-:W-:Y:S01]  /*11de0*/  VIADD R6, R4, 0x30 ;  /* 0x0000003004067836 */ /* 0x000fe20000000000 */
[----:B------:R-:W-:-:S11]  /*11df0*/  LOP3.LUT R10, R10, 0x38, RZ, 0xc0, !PT ;  /* 0x000000380a0a7812 */ /* 0x000fd600078ec0ff */
[----:B0-----:R-:W-:Y:S05]  /*11e00*/  WARPSYNC.COLLECTIVE R15, `(.L_x_13872) ;  /* 0x000000000f087348 */ /* 0x001fea0003c00000 */
[----:B------:R1:W2:Y:S02]  /*11e10*/  SHFL.IDX P6, R14, R13, R12, R11 ;  /* 0x0000000c0d0e7389 */ /* 0x0002a400000c000b */
[----:B012---:R-:W-:Y:S01]  /*11e20*/  ENDCOLLECTIVE ;  /* 0x000000000000791b */ /* 0x007fe20003800000 */
.L_x_13872:
[----:B------:R-:W-:Y:S01]  /*11e30*/  @P1 LOP3.LUT R16, R16, 0x400, RZ, 0xfc, !PT ;  /* 0x0000040010101812 */ /* 0x000fe200078efcff */
[----:B------:R-:W-:-:S03]  /*11e40*/  IMAD.MOV.U32 R13, RZ, RZ, R0 ;  /* 0x000000ffff0d7224 */ /* 0x000fc600078e0000 */
[----:B------:R-:W-:Y:S01]  /*11e50*/  LOP3.LUT R16, R16, 0xfffffdff, RZ, 0xc0, !PT ;  /* 0xfffffdff10107812 */ /* 0x000fe200078ec0ff */
[----:B------:R-:W-:-:S07]  /*11e60*/  IMAD.MOV.U32 R8, RZ, RZ, R14 ;  /* 0x000000ffff087224 */ /* 0x000fce00078e000e */
[----:B------:R-:W-:Y:S05]  /*11e70*/  WARPSYNC.COLLECTIVE R15, `(.L_x_13873) ;  /* 0x000000000f087348 */ /* 0x000fea0003c00000 */
[----:B------:R0:W1:Y:S02]  /*11e80*/  SHFL.IDX P6, R14, R13, R12, R11 ;  /* 0x0000000c0d0e7389 */ /* 0x00006400000c000b */
[----:B01----:R-:W-:Y:S01]  /*11e90*/  ENDCOLLECTIVE ;  /* 0x000000000000791b */ /* 0x003fe20003800000 */
.L_x_13873:
[----:B------:R-:W-:Y:S02]  /*11ea0*/  IMAD.MOV.U32 R13, RZ, RZ, R5 ;  /* 0x000000ffff0d7224 */ /* 0x000fe400078e0005 */
[----:B------:R-:W-:Y:S02]  /*11eb0*/  IMAD.MOV.U32 R12, RZ, RZ, 0x3 ;  /* 0x00000003ff0c7424 */ /* 0x000fe400078e00ff */
[----:B------:R-:W-:-:S07]  /*11ec0*/  IMAD.MOV.U32 R9, RZ, RZ, R14 ;  /* 0x000000ffff097224 */ /* 0x000fce00078e000e */
[----:B------:R-:W-:Y:S05]  /*11ed0*/  WARPSYNC.COLLECTIVE R15, `(.L_x_13874) ;  /* 0x000000000f087348 */ /* 0x000fea0003c00000 */
[----:B------:R0:W1:Y:S02]  /*11ee0*/  SHFL.IDX P6, R14, R13, R12, R11 ;  /* 0x0000000c0d0e7389 */ /* 0x00006400000c000b */
[----:B01----:R-:W-:Y:S01]  /*11ef0*/  ENDCOLLECTIVE ;  /* 0x000000000000791b */ /* 0x003fe20003800000 */
.L_x_13874:
        /* <DEDUP_REMOVED lines=14> */
.L_x_13875:
        /* <DEDUP_REMOVED lines=8> */
.L_x_13876:
[----:B------:R-:W-:-:S05]  /*12060*/  @!P1 LEA R7, P0, R10, R7, 0x1 ;  /* 0x000000070a079211 */ /* 0x000fca00078008ff */
[----:B------:R-:W-:Y:S02]  /*12070*/  @!P1 IMAD.X R6, RZ, RZ, R6, P0 ;  /* 0x000000ffff069224 */ /* 0x000fe400000e0606 */
[----:B------:R-:W-:Y:S02]  /*12080*/  @!P1 IMAD.MOV.U32 R2, RZ, RZ, R7 ;  /* 0x000000ffff029224 */ /* 0x000fe400078e0007 */
[----:B------:R-:W-:Y:S01]  /*12090*/  @!P1 IMAD.MOV.U32 R3, RZ, RZ, R6 ;  /* 0x000000ffff039224 */ /* 0x000fe200078e0006 */
[----:B------:R-:W-:Y:S01]  /*120a0*/  MOV R13, R0 ;  /* 0x00000000000d7202 */ /* 0x000fe20000000f00 */
[----:B------:R-:W-:-:S03]  /*120b0*/  VIADD R6, R4, 0x40 ;  /* 0x0000004004067836 */ /* 0x000fc60000000000 */
[----:B------:R-:W-:Y:S01]  /*120c0*/  @!PT LDS RZ, [RZ] ;  /* 0x00000000fffff984 */ /* 0x000fe20000000800 */
[----:B------:R-:W-:Y:S01]  /*120d0*/  @!PT LDS RZ, [RZ] ;  /* 0x00000000fffff984 */ /* 0x000fe20000000800 */
[----:B------:R-:W-:Y:S01]  /*120e0*/  @!PT LDS RZ, [RZ] ;  /* 0x00000000fffff984 */ /* 0x000fe20000000800 */
[----:B------:R0:W-:Y:S02]  /*120f0*/  @!P1 LDGSTS.E.BYPASS.LTC128B.128 [R22+0x19c00], desc[UR36][R2.64], !P5 ;  /* 0x19c0000002169fae */ /* 0x0001e4000e901d64 */
[----:B------:R-:W-:Y:S01]  /*12100*/  ISETP.GE.AND P1, PT, R6, UR41, PT ;  /* 0x0000002906007c0c */ /* 0x000fe2000bf26270 */
[----:B------:R-:W-:Y:S02]  /*12110*/  VIADD R6, R4, 0x50 ;  /* 0x0000005004067836 */ /* 0x000fe40000000000 */
[----:B0-----:R-:W-:-:S10]  /*12120*/  IMAD.MOV.U32 R2, RZ, RZ, R14 ;  /* 0x000000ffff027224 */ /* 0x001fd400078e000e */
[----:B------:R-:W-:Y:S05]  /*12130*/  WARPSYNC.COLLECTIVE R15, `(.L_x_13877) ;  /* 0x000000000f087348 */ /* 0x000fea0003c00000 */
[----:B------:R0:W1:Y:S02]  /*12140*/  SHFL.IDX P6, R14, R13, R12, R11 ;  /* 0x0000000c0d0e7389 */ /* 0x00006400000c000b */
[----:B01----:R-:W-:Y:S01]  /*12150*/  ENDCOLLECTIVE ;  /* 0x000000000000791b */ /* 0x003fe20003800000 */
.L_x_13877:
        /* <DEDUP_REMOVED lines=16> */
.L_x_13878:
[----:B------:R-:W-:Y:S01]  /*12260*/  @P1 LOP3.LUT R16, R16, 0x80, RZ, 0xfc, !PT ;  /* 0x0000008010101812 */ /* 0x000fe200078efcff */
[----:B------:R-:W-:-:S03]  /*12270*/  IMAD.MOV.U32 R13, RZ, RZ, R0 ;  /* 0x000000ffff0d7224 */ /* 0x000fc600078e0000 */
[----:B------:R-:W-:Y:S01]  /*12280*/  LOP3.LUT R16, R16, 0xffffffbf, RZ, 0xc0, !PT ;  /* 0xffffffbf10107812 */ /* 0x000fe200078ec0ff */
[----:B------:R-:W-:-:S07]  /*12290*/  IMAD.MOV.U32 R2, RZ, RZ, R14 ;  /* 0x000000ffff027224 */ /* 0x000fce00078e000e */
[----:B------:R-:W-:Y:S05]  /*122a0*/  WARPSYNC.COLLECTIVE R15, `(.L_x_13879) ;  /* 0x000000000f087348 */ /* 0x000fea0003c00000 */
[----:B------:R0:W1:Y:S02]  /*122b0*/  SHFL.IDX P6, R14, R13, R12, R11 ;  /* 0x0000000c0d0e7389 */ /* 0x00006400000c000b */
[----:B01----:R-:W-:Y:S01]  /*122c0*/  ENDCOLLECTIVE ;  /* 0x000000000000791b */ /* 0x003fe20003800000 */
.L_x_13879:
[----:B------:R-:W-:Y:S02]  /*122d0*/  IMAD.MOV.U32 R13, RZ, RZ, R5 ;  /* 0x000000ffff0d7224 */ /* 0x000fe400078e0005 */
[----:B------:R-:W-:Y:S02]  /*122e0*/  IMAD.MOV.U32 R12, RZ, RZ, 0x6 ;  /* 0x00000006ff0c7424 */ /* 0x000fe400078e00ff */
[----:B------:R-:W-:-:S07]  /*122f0*/  IMAD.MOV.U32 R21, RZ, RZ, R14 ;  /* 0x000000ffff157224 */ /* 0x000fce00078e000e */
[----:B------:R-:W-:Y:S05]  /*12300*/  WARPSYNC.COLLECTIVE R15, `(.L_x_13880) ;  /* 0x000000000f087348 */ /* 0x000fea0003c00000 */
[----:B------:R0:W1:Y:S02]  /*12310*/  SHFL.IDX P6, R14, R13, R12, R11 ;  /* 0x0000000c0d0e7389 */ /* 0x00006400000c000b */
[----:B01----:R-:W-:Y:S01]  /*12320*/  ENDCOLLECTIVE ;  /* 0x000000000000791b */ /* 0x003fe20003800000 */
.L_x_13880:
        /* <DEDUP_REMOVED lines=13> */
.L_x_13881:
        /* <DEDUP_REMOVED lines=8> */
[----:B------:R-:W-:-:S03]  /*12480*/  @!P1 IMAD.MOV.U32 R2, RZ, RZ, R6 ;  /* 0x000000ffff029224 */ /* 0x000fc600078e0006 */
[----:B------:R-:W-:Y:S01]  /*12490*/  @!P1 MOV R3, R15 ;  /* 0x0000000f00039202 */ /* 0x000fe20000000f00 */
[----:B------:R-:W-:-:S04]  /*124a0*/  IMAD.MOV.U32 R15, RZ, RZ, -0x1 ;  /* 0xffffffffff0f7424 */ /* 0x000fc800078e00ff */
[----:B------:R-:W-:Y:S01]  /*124b0*/  @!PT LDS RZ, [RZ] ;  /* 0x00000000fffff984 */ /* 0x000fe20000000800 */
[----:B------:R-:W-:Y:S01]  /*124c0*/  @!PT LDS RZ, [RZ] ;  /* 0x00000000fffff984 */ /* 0x000fe20000000800 */
[----:B------:R-:W-:Y:S01]  /*124d0*/  @!PT LDS RZ, [RZ] ;  /* 0x00000000fffff984 */ /* 0x000fe20000000800 */
[----:B------:R0:W-:Y:S03]  /*124e0*/  @!P1 LDGSTS.E.BYPASS.LTC128B.128 [R22+0x1b400], desc[UR36][R2.64], !P5 ;  /* 0x1b40000002169fae */ /* 0x0001e6000e901d64 */
[----:B0-----:R-:W-:Y:S05]  /*124f0*/  WARPSYNC.COLLECTIVE R15, `(.L_x_13882) ;  /* 0x000000000f087348 */ /* 0x001fea0003c00000 */
[----:B------:R1:W2:Y:S02]  /*12500*/  SHFL.IDX P6, R14, R13, R12, R11 ;  /* 0x0000000c0d0e7389 */ /* 0x0002a400000c000b */
[----:B012---:R-:W-:Y:S01]  /*12510*/  ENDCOLLECTIVE ;  /* 0x000000000000791b */ /* 0x007fe20003800000 */
.L_x_13882:
[----:B------:R-:W-:Y:S02]  /*12520*/  IMAD.MOV.U32 R13, RZ, RZ, R0 ;  /* 0x000000ffff0d7224 */ /* 0x000fe400078e0000 */
[----:B------:R-:W-:-:S07]  /*12530*/  IMAD.MOV.U32 R5, RZ, RZ, R14 ;  /* 0x000000ffff057224 */ /* 0x000fce00078e000e */
[----:B------:R-:W-:Y:S05]  /*12540*/  WARPSYNC.COLLECTIVE R15, `(.L_x_13883) ;  /* 0x000000000f087348 */ /* 0x000fea0003c00000 */
[----:B------:R0:W1:Y:S02]  /*12550*/  SHFL.IDX P6, R14, R13, R12, R11 ;  /* 0x0000000c0d0e7389 */ /* 0x00006400000c000b */
[----:B01----:R-:W-:Y:S01]  /*12560*/  ENDCOLLECTIVE ;  /* 0x000000000000791b */ /* 0x003fe20003800000 */
.L_x_13883:
[----:B------:R-:W-:Y:S05]  /*12570*/  BRA `(.L_x_13884) ;  /* 0xffffffc0001c7947 */ /* 0x000fea000383ffff */
.L_x_13806:
        /* <DEDUP_REMOVED lines=8> */
.L_x_13886:
[----:B------:R-:W-:Y:S05]  /*12600*/  BSYNC B0 ;  /* 0x0000000000007941 */ /* 0x000fea0003800000 */
.L_x_13885:
        /* <DEDUP_REMOVED lines=9> */
.L_x_13887:
        /* <DEDUP_REMOVED lines=8> */
.L_x_13888:
        /* <DEDUP_REMOVED lines=13> */
.L_x_13889:
[----:B------:R-:W-:Y:S02]  /*127f0*/  IMAD.MOV.U32 R13, RZ, RZ, R4 ;  /* 0x000000ffff0d7224 */ /* 0x000fe400078e0004 */
[----:B------:R-:W-:Y:S01]  /*12800*/  IMAD.MOV.U32 R12, RZ, RZ, 0x2 ;  /* 0x00000002ff0c7424 */ /* 0x000fe200078e00ff */
[----:B------:R-:W-:-:S13]  /*12810*/  LOP3.LUT P6, RZ, R16, 0x800, RZ, 0xc0, !PT ;  /* 0x0000080010ff7812 */ /* 0x000fda00078cc0ff */
[----:B------:R-:W-:-:S04]  /*12820*/  @!P6 LEA R14, P0, R20, R14, 0x1 ;  /* 0x0000000e140ee211 */ /* 0x000fc800078008ff */
[----:B------:R-:W-:Y:S01]  /*12830*/  @!P6 IADD3.X R5, RZ, R5, RZ, P0, !PT ;  /* 0x00000005ff05e210 */ /* 0x000fe200007fe4ff */
[----:B------:R-:W-:-:S04]  /*12840*/  @!P6 IMAD.MOV.U32 R2, RZ, RZ, R14 ;  /* 0x000000ffff02e224 */ /* 0x000fc800078e000e */
        /* <DEDUP_REMOVED lines=11> */
.L_x_13890:
[----:B------:R-:W-:Y:S02]  /*12900*/  IMAD.MOV.U32 R13, RZ, RZ, R0 ;  /* 0x000000ffff0d7224 */ /* 0x000fe400078e0000 */
[----:B------:R-:W-:-:S07]  /*12910*/  IMAD.MOV.U32 R5, RZ, RZ, R14 ;  /* 0x000000ffff057224 */ /* 0x000fce00078e000e */
[----:B------:R-:W-:Y:S05]  /*12920*/  WARPSYNC.COLLECTIVE R15, `(.L_x_13891) ;  /* 0x000000000f087348 */ /* 0x000fea0003c00000 */
[----:B------:R0:W1:Y:S02]  /*12930*/  SHFL.IDX P6, R14, R13, R12, R11 ;  /* 0x0000000c0d0e7389 */ /* 0x00006400000c000b */
[----:B01----:R-:W-:Y:S01]  /*12940*/  ENDCOLLECTIVE ;  /* 0x000000000000791b */ /* 0x003fe20003800000 */
.L_x_13891:
[----:B------:R-:W-:Y:S02]  /*12950*/  IMAD.MOV.U32 R13, RZ, RZ, R4 ;  /* 0x000000ffff0d7224 */ /* 0x000fe400078e0004 */
[----:B------:R-:W-:Y:S01]  /*12960*/  IMAD.MOV.U32 R12, RZ, RZ, 0x3 ;  /* 0x00000003ff0c7424 */ /* 0x000fe200078e00ff */
[----:B------:R-:W-:-:S05]  /*12970*/  @!P1 LEA R14, P0, R20, R14, 0x1 ;  /* 0x0000000e140e9211 */ /* 0x000fca00078008ff */
[----:B------:R-:W-:-:S08]  /*12980*/  @!P1 IMAD.MOV.U32 R2, RZ, RZ, R14 ;  /* 0x000000ffff029224 */ /* 0x000fd000078e000e */
[----:B------:R-:W-:Y:S05]  /*12990*/  WARPSYNC.COLLECTIVE R15, `(.L_x_13892) ;  /* 0x000000000f087348 */ /* 0x000fea0003c00000 */
[----:B------:R0:W1:Y:S02]  /*129a0*/  SHFL.IDX P6, R14, R13, R12, R11 ;  /* 0x0000000c0d0e7389 */ /* 0x00006400000c000b */
[----:B01----:R-:W-:Y:S01]  /*129b0*/  ENDCOLLECTIVE ;  /* 0x000000000000791b */ /* 0x003fe20003800000 */
.L_x_13892:
        /* <DEDUP_REMOVED lines=15> */
.L_x_13893:
        /* <DEDUP_REMOVED lines=17> */
.L_x_13894:
[----:B------:R-:W-:Y:S01]  /*12bc0*/  MOV R13, R0 ;  /* 0x00000000000d7202 */ /* 0x000fe20000000f00 */
[----:B------:R-:W-:-:S07]  /*12bd0*/  IMAD.MOV.U32 R5, RZ, RZ, R14 ;  /* 0x000000ffff057224 */ /* 0x000fce00078e000e */
[----:B------:R-:W-:Y:S05]  /*12be0*/  WARPSYNC.COLLECTIVE R15, `(.L_x_13895) ;  /* 0x000000000f087348 */ /* 0x000fea0003c00000 */
[----:B------:R0:W1:Y:S02]  /*12bf0*/  SHFL.IDX P6, R14, R13, R12, R11 ;  /* 0x0000000c0d0e7389 */ /* 0x00006400000c000b */
[----:B01----:R-:W-:Y:S01]  /*12c00*/  ENDCOLLECTIVE ;  /* 0x000000000000791b */ /* 0x003fe20003800000 */
.L_x_13895:
[----:B------:R-:W-:Y:S02]  /*12c10*/  IMAD.MOV.U32 R13, RZ, RZ, R4 ;  /* 0x000000ffff0d7224 */ /* 0x000fe400078e0004 */
[----:B------:R-:W-:Y:S01]  /*12c20*/  IMAD.MOV.U32 R12, RZ, RZ, 0x5 ;  /* 0x00000005ff0c7424 */ /* 0x000fe200078e00ff */
[----:B------:R-:W-:-:S05]  /*12c30*/  @!P1 LEA R14, P0, R20, R14, 0x1 ;  /* 0x0000000e140e9211 */ /* 0x000fca00078008ff */
[----:B------:R-:W-:-:S08]  /*12c40*/  @!P1 IMAD.MOV.U32 R2, RZ, RZ, R14 ;  /* 0x000000ffff029224 */ /* 0x000fd000078e000e */
[----:B------:R-:W-:Y:S05]  /*12c50*/  WARPSYNC.COLLECTIVE R15, `(.L_x_13896) ;  /* 0x000000000f087348 */ /* 0x000fea0003c00000 */
[----:B------:R0:W1:Y:S02]  /*12c60*/  SHFL.IDX P6, R14, R13, R12, R11 ;  /* 0x0000000c0d0e7389 */ /* 0x00006400000c000b */
[----:B01----:R-:W-:Y:S01]  /*12c70*/  ENDCOLLECTIVE ;  /* 0x000000000000791b */ /* 0x003fe20003800000 */
.L_x_13896:
        /* <DEDUP_REMOVED lines=15> */
.L_x_13897:
        /* <DEDUP_REMOVED lines=17> */
.L_x_13898:
[----:B------:R-:W-:Y:S02]  /*12e80*/  IMAD.MOV.U32 R13, RZ, RZ, R0 ;  /* 0x000000ffff0d7224 */ /* 0x000fe400078e0000 */
[----:B------:R-:W-:-:S07]  /*12e90*/  IMAD.MOV.U32 R5, RZ, RZ, R14 ;  /* 0x000000ffff057224 */ /* 0x000fce00078e000e */
[----:B------:R-:W-:Y:S05]  /*12ea0*/  WARPSYNC.COLLECTIVE R15, `(.L_x_13899) ;  /* 0x000000000f087348 */ /* 0x000fea0003c00000 */
[----:B------:R0:W1:Y:S02]  /*12eb0*/  SHFL.IDX P6, R14, R13, R12, R11 ;  /* 0x0000000c0d0e7389 */ /* 0x00006400000c000b */
[----:B01----:R-:W-:Y:S01]  /*12ec0*/  ENDCOLLECTIVE ;  /* 0x000000000000791b */ /* 0x003fe20003800000 */
.L_x_13899:
[----:B------:R-:W-:Y:S02]  /*12ed0*/  IMAD.MOV.U32 R13, RZ, RZ, R4 ;  /* 0x000000ffff0d7224 */ /* 0x000fe400078e0004 */
[----:B------:R-:W-:Y:S01]  /*12ee0*/  IMAD.MOV.U32 R12, RZ, RZ, 0x7 ;  /* 0x00000007ff0c7424 */ /* 0x000fe200078e00ff */
[----:B------:R-:W-:-:S05]  /*12ef0*/  @!P1 LEA R14, P0, R20, R14, 0x1 ;  /* 0x0000000e140e9211 */ /* 0x000fca00078008ff */
[----:B------:R-:W-:-:S08]  /*12f00*/  @!P1 IMAD.MOV.U32 R2, RZ, RZ, R14 ;  /* 0x000000ffff029224 */ /* 0x000fd000078e000e */
[----:B------:R-:W-:Y:S05]  /*12f10*/  WARPSYNC.COLLECTIVE R15, `(.L_x_13900) ;  /* 0x000000000f087348 */ /* 0x000fea0003c00000 */
[----:B------:R0:W1:Y:S02]  /*12f20*/  SHFL.IDX P6, R14, R13, R12, R11 ;  /* 0x0000000c0d0e7389 */ /* 0x00006400000c000b */
[----:B01----:R-:W-:Y:S01]  /*12f30*/  ENDCOLLECTIVE ;  /* 0x000000000000791b */ /* 0x003fe20003800000 */
.L_x_13900:
        /* <DEDUP_REMOVED lines=10> */
[----:B------:R-:W-:-:S07]  /*12fe0*/  MOV R5, R14 ;  /* 0x0000000e00057202 */ /* 0x000fce0000000f00 */
[----:B0-----:R-:W-:Y:S05]  /*12ff0*/  WARPSYNC.COLLECTIVE R15, `(.L_x_13901) ;  /* 0x000000000f087348 */ /* 0x001fea0003c00000 */
[----:B------:R1:W2:Y:S02]  /*13000*/  SHFL.IDX P6, R14, R13, R12, R11 ;  /* 0x0000000c0d0e7389 */ /* 0x0002a400000c000b */
[----:B012---:R-:W-:Y:S01]  /*13010*/  ENDCOLLECTIVE ;  /* 0x000000000000791b */ /* 0x007fe20003800000 */
.L_x_13901:
[----:B------:R-:W-:Y:S05]  /*13020*/  BRA `(.L_x_13902) ;  /* 0xffffffc000347947 */ /* 0x000fea000383ffff */
.L_x_13809:
[----:B0-----:R0:W2:Y:S02]  /*13030*/  SYNCS.PHASECHK.TRANS64.TRYWAIT P0, [R17+URZ+0x32420], R0 ;  /* 0x03242000110075a7 */ /* 0x0010a4000800017f */
[----:B--2---:R-:W-:Y:S05]  /*13040*/  @!P0 NANOSLEEP.SYNCS 0x989680 ;  /* 0x009896800000895d */ /* 0x004fea0003900000 */
[----:B------:R-:W2:Y:S02]  /*13050*/  @!P0 SYNCS.PHASECHK.TRANS64 P0, [R17+URZ+0x32420], R0 ;  /* 0x03242000110085a7 */ /* 0x000ea4000800007f */
[----:B--2---:R-:W-:Y:S05]  /*13060*/  @!P0 BRA `(.L_x_13809) ;  /* 0xfffffffc00f08947 */ /* 0x004fea000383ffff */
[----:B------:R-:W-:Y:S05]  /*13070*/  BRA `(.L_x_13903) ;  /* 0xffffffc000987947 */ /* 0x000fea000383ffff */
.L_x_13812:
[----:B--2---:R2:W3:Y:S02]  /*13080*/  SYNCS.PHASECHK.TRANS64.TRYWAIT P0, [R24+URZ+0x32460], R3 ;  /* 0x03246003180075a7 */ /* 0x0044e4000800017f */
[----:B---3--:R-:W-:Y:S05]  /*13090*/  @!P0 NANOSLEEP.SYNCS 0x989680 ;  /* 0x009896800000895d */ /* 0x008fea0003900000 */
[----:B------:R-:W3:Y:S02]  /*130a0*/  @!P0 SYNCS.PHASECHK.TRANS64 P0, [R24+URZ+0x32460], R3 ;  /* 0x03246003180085a7 */ /* 0x000ee4000800007f */
[----:B---3--:R-:W-:Y:S05]  /*130b0*/  @!P0 BRA `(.L_x_13812) ;  /* 0xfffffffc00f08947 */ /* 0x008fea000383ffff */
[----:B------:R-:W-:Y:S05]  /*130c0*/  BRA `(.L_x_13904) ;  /* 0xffffffc000a47947 */ /* 0x000fea000383ffff */
.L_x_13813:
        /* <DEDUP_REMOVED lines=8> */
.L_x_13906:
[----:B------:R-:W-:Y:S05]  /*13150*/  BSYNC B0 ;  /* 0x0000000000007941 */ /* 0x000fea0003800000 */
.L_x_13905:
        /* <DEDUP_REMOVED lines=12> */
.L_x_13907:
        /* <DEDUP_REMOVED lines=9> */
.L_x_13908:
        /* <DEDUP_REMOVED lines=19> */
.L_x_13909:
[----:B------:R-:W-:Y:S01]  /*133e0*/  MOV R13, R6 ;  /* 0x00000006000d7202 */ /* 0x000fe20000000f00 */
[----:B------:R-:W-:Y:S01]  /*133f0*/  IMAD.MOV.U32 R12, RZ, RZ, 0x2 ;  /* 0x00000002ff0c7424 */ /* 0x000fe200078e00ff */
[----:B------:R-:W-:-:S13]  /*13400*/  IADD3 R2, P3, R14, R0, RZ ;  /* 0x000000000e027210 */ /* 0x000fda0007f7e0ff */
[----:B------:R-:W-:Y:S05]  /*13410*/  WARPSYNC.COLLECTIVE R15, `(.L_x_13910) ;  /* 0x000000000f087348 */ /* 0x000fea0003c00000 */
[----:B------:R0:W1:Y:S02]  /*13420*/  SHFL.IDX P6, R14, R13, R12, R11 ;  /* 0x0000000c0d0e7389 */ /* 0x00006400000c000b */
[----:B01----:R-:W-:Y:S01]  /*13430*/  ENDCOLLECTIVE ;  /* 0x000000000000791b */ /* 0x003fe20003800000 */
.L_x_13910:
        /* <DEDUP_REMOVED lines=17> */
.L_x_13911:
[----:B------:R-:W-:Y:S02]  /*13550*/  IMAD.MOV.U32 R13, RZ, RZ, R6 ;  /* 0x000000ffff0d7224 */ /* 0x000fe400078e0006 */
[----:B------:R-:W-:Y:S01]  /*13560*/  IMAD.MOV.U32 R12, RZ, RZ, 0x3 ;  /* 0x00000003ff0c7424 */ /* 0x000fe200078e00ff */
[----:B------:R-:W-:-:S13]  /*13570*/  IADD3 R2, P3, R14, R0, RZ ;  /* 0x000000000e027210 */ /* 0x000fda0007f7e0ff */
[----:B------:R-:W-:Y:S05]  /*13580*/  WARPSYNC.COLLECTIVE R15, `(.L_x_13912) ;  /* 0x000000000f087348 */ /* 0x000fea0003c00000 */
[----:B------:R0:W1:Y:S02]  /*13590*/  SHFL.IDX P6, R14, R13, R12, R11 ;  /* 0x0000000c0d0e7389 */ /* 0x00006400000c000b */
[----:B01----:R-:W-:Y:S01]  /*135a0*/  ENDCOLLECTIVE ;  /* 0x000000000000791b */ /* 0x003fe20003800000 */
.L_x_13912:
        /* <DEDUP_REMOVED lines=17> */
.L_x_13913:
[----:B------:R-:W-:Y:S02]  /*136c0*/  IMAD.MOV.U32 R13, RZ, RZ, R6 ;  /* 0x000000ffff0d7224 */ /* 0x000fe400078e0006 */
[----:B------:R-:W-:Y:S01]  /*136d0*/  IMAD.MOV.U32 R12, RZ, RZ, 0x4 ;  /* 0x00000004ff0c7424 */ /* 0x000fe200078e00ff */
[----:B------:R-:W-:-:S13]  /*136e0*/  IADD3 R2, P3, R14, R0, RZ ;  /* 0x000000000e027210 */ /* 0x000fda0007f7e0ff */
[----:B------:R-:W-:Y:S05]  /*136f0*/  WARPSYNC.COLLECTIVE R15, `(.L_x_13914) ;  /* 0x000000000f087348 */ /* 0x000fea0003c00000 */
[----:B------:R0:W1:Y:S02]  /*13700*/  SHFL.IDX P6, R14, R13, R12, R11 ;  /* 0x0000000c0d0e7389 */ /* 0x00006400000c000b */
[----:B01----:R-:W-:Y:S01]  /*13710*/  ENDCOLLECTIVE ;  /* 0x000000000000791b */ /* 0x003fe20003800000 */
.L_x_13914:
        /* <DEDUP_REMOVED lines=17> */
.L_x_13915:
[----:B------:R-:W-:Y:S02]  /*13830*/  IMAD.MOV.U32 R13, RZ, RZ, R6 ;  /* 0x000000ffff0d7224 */ /* 0x000fe400078e0006 */
[----:B------:R-:W-:Y:S01]  /*13840*/  IMAD.MOV.U32 R12, RZ, RZ, 0x5 ;  /* 0x00000005ff0c7424 */ /* 0x000fe200078e00ff */
[----:B------:R-:W-:-:S13]  /*13850*/  IADD3 R2, P3, R14, R0, RZ ;  /* 0x000000000e027210 */ /* 0x000fda0007f7e0ff */
[----:B------:R-:W-:Y:S05]  /*13860*/  WARPSYNC.COLLECTIVE R15, `(.L_x_13916) ;  /* 0x000000000f087348 */ /* 0x000fea0003c00000 */
[----:B------:R0:W1:Y:S02]  /*13870*/  SHFL.IDX P6, R14, R13, R12, R11 ;  /* 0x0000000c0d0e7389 */ /* 0x00006400000c000b */
[----:B01----:R-:W-:Y:S01]  /*13880*/  ENDCOLLECTIVE ;  /* 0x000000000000791b */ /* 0x003fe20003800000 */
.L_x_13916:
        /* <DEDUP_REMOVED lines=12> */
.L_x_13917:
        /* <DEDUP_REMOVED lines=9> */
.L_x_13819:
[----:B--2---:R2:W3:Y:S02]  /*139e0*/  SYNCS.PHASECHK.TRANS64.TRYWAIT P0, [R10+URZ+0x32440], R25 ;  /* 0x032440190a0075a7 */ /* 0x0044e4000800017f */
[----:B---3--:R-:W-:Y:S05]  /*139f0*/  @!P0 NANOSLEEP.SYNCS 0x989680 ;  /* 0x009896800000895d */ /* 0x008fea0003900000 */
[----:B------:R-:W3:Y:S02]  /*13a00*/  @!P0 SYNCS.PHASECHK.TRANS64 P0, [R10+URZ+0x32440], R25 ;  /* 0x032440190a0085a7 */ /* 0x000ee4000800007f */
[----:B---3--:R-:W-:Y:S05]  /*13a10*/  @!P0 BRA `(.L_x_13819) ;  /* 0xfffffffc00f08947 */ /* 0x008fea000383ffff */
[----:B------:R-:W-:Y:S05]  /*13a20*/  BRA `(.L_x_13919) ;  /* 0xffffffc400047947 */ /* 0x000fea000383ffff */
.L_x_13820:
[----:B------:R-:W-:Y:S01]  /*13a30*/  BSSY B1, `(.L_x_13920) ;  /* 0x0000008000017945 */ /* 0x000fe20003800000 */
[----:B------:R-:W-:Y:S01]  /*13a40*/  IMAD.MOV.U32 R13, RZ, RZ, R21 ;  /* 0x000000ffff0d7224 */ /* 0x000fe200078e0015 */
[----:B------:R-:W-:Y:S01]  /*13a50*/  MOV R12, RZ ;  /* 0x000000ff000c7202 */ /* 0x000fe20000000f00 */
[----:B------:R-:W-:Y:S02]  /*13a60*/  IMAD.MOV.U32 R11, RZ, RZ, 0x181f ;  /* 0x0000181fff0b7424 */ /* 0x000fe400078e00ff */
[----:B------:R-:W-:-:S07]  /*13a70*/  IMAD.MOV.U32 R15, RZ, RZ, -0x1 ;  /* 0xffffffffff0f7424 */ /* 0x000fce00078e00ff */
[----:B--2---:R-:W-:Y:S05]  /*13a80*/  WARPSYNC.COLLECTIVE R15, `(.L_x_13921) ;  /* 0x000000000f087348 */ /* 0x004fea0003c00000 */
[----:B------:R0:W1:Y:S02]  /*13a90*/  SHFL.IDX P6, R14, R13, R12, R11 ;  /* 0x0000000c0d0e7389 */ /* 0x00006400000c000b */
[----:B012---:R-:W-:Y:S01]  /*13aa0*/  ENDCOLLECTIVE ;  /* 0x000000000000791b */ /* 0x007fe20003800000 */
.L_x_13921:
[----:B------:R-:W-:Y:S05]  /*13ab0*/  BSYNC B1 ;  /* 0x0000000000017941 */ /* 0x000fea0003800000 */
.L_x_13920:
        /* <DEDUP_REMOVED lines=9> */
.L_x_13922:
[----:B------:R-:W-:Y:S02]  /*13b50*/  IMAD.MOV.U32 R13, RZ, RZ, R21 ;  /* 0x000000ffff0d7224 */ /* 0x000fe400078e0015 */
[----:B------:R-:W-:Y:S01]  /*13b60*/  IMAD.MOV.U32 R12, RZ, RZ, 0x1 ;  /* 0x00000001ff0c7424 */ /* 0x000fe200078e00ff */
[----:B------:R-:W-:-:S13]  /*13b70*/  IADD3 R2, P0, R14, R0, RZ ;  /* 0x000000000e027210 */ /* 0x000fda0007f1e0ff */
[----:B------:R-:W-:Y:S05]  /*13b80*/  WARPSYNC.COLLECTIVE R15, `(.L_x_13923) ;  /* 0x000000000f087348 */ /* 0x000fea0003c00000 */
[----:B------:R0:W1:Y:S02]  /*13b90*/  SHFL.IDX P6, R14, R13, R12, R11 ;  /* 0x0000000c0d0e7389 */ /* 0x00006400000c000b */
[----:B01----:R-:W-:Y:S01]  /*13ba0*/  ENDCOLLECTIVE ;  /* 0x000000000000791b */ /* 0x003fe20003800000 */
.L_x_13923:
        /* <DEDUP_REMOVED lines=10> */
.L_x_13924:
[----:B------:R-:W-:Y:S02]  /*13c50*/  IMAD.MOV.U32 R13, RZ, RZ, R21 ;  /* 0x000000ffff0d7224 */ /* 0x000fe400078e0015 */
[----:B------:R-:W-:Y:S02]  /*13c60*/  IMAD.MOV.U32 R12, RZ, RZ, 0x2 ;  /* 0x00000002ff0c7424 */ /* 0x000fe400078e00ff */
[----:B------:R-:W-:-:S07]  /*13c70*/  IMAD.MOV.U32 R6, RZ, RZ, R14 ;  /* 0x000000ffff067224 */ /* 0x000fce00078e000e */
[----:B------:R-:W-:Y:S05]  /*13c80*/  WARPSYNC.COLLECTIVE R15, `(.L_x_13925) ;  /* 0x000000000f087348 */ /* 0x000fea0003c00000 */
[----:B------:R0:W1:Y:S02]  /*13c90*/  SHFL.IDX P6, R14, R13, R12, R11 ;  /* 0x0000000c0d0e7389 */ /* 0x00006400000c000b */
[----:B01----:R-:W-:Y:S01]  /*13ca0*/  ENDCOLLECTIVE ;  /* 0x000000000000791b */ /* 0x003fe20003800000 */
.L_x_13925:
        /* <DEDUP_REMOVED lines=11> */
.L_x_13926:
[----:B------:R-:W-:Y:S02]  /*13d60*/  IMAD.MOV.U32 R13, RZ, RZ, R21 ;  /* 0x000000ffff0d7224 */ /* 0x000fe400078e0015 */
[----:B------:R-:W-:Y:S01]  /*13d70*/  IMAD.MOV.U32 R12, RZ, RZ, 0x3 ;  /* 0x00000003ff0c7424 */ /* 0x000fe200078e00ff */
[----:B------:R-:W-:-:S13]  /*13d80*/  IADD3 R2, P0, R14, R0, RZ ;  /* 0x000000000e027210 */ /* 0x000fda0007f1e0ff */
[----:B------:R-:W-:Y:S05]  /*13d90*/  WARPSYNC.COLLECTIVE R15, `(.L_x_13927) ;  /* 0x000000000f087348 */ /* 0x000fea0003c00000 */
[----:B------:R0:W1:Y:S02]  /*13da0*/  SHFL.IDX P6, R14, R13, R12, R11 ;  /* 0x0000000c0d0e7389 */ /* 0x00006400000c000b */
[----:B01----:R-:W-:Y:S01]  /*13db0*/  ENDCOLLECTIVE ;  /* 0x000000000000791b */ /* 0x003fe20003800000 */
.L_x_13927:
        /* <DEDUP_REMOVED lines=10> */
.L_x_13928:
[----:B------:R-:W-:Y:S02]  /*13e60*/  IMAD.MOV.U32 R13, RZ, RZ, R21 ;  /* 0x000000ffff0d7224 */ /* 0x000fe400078e0015 */
[----:B------:R-:W-:Y:S01]  /*13e70*/  IMAD.MOV.U32 R12, RZ, RZ, 0x4 ;  /* 0x00000004ff0c7424 */ /* 0x000fe200078e00ff */
[----:B------:R-:W-:-:S13]  /*13e80*/  IADD3 R2, P0, R14, R0, RZ ;  /* 0x000000000e027210 */ /* 0x000fda0007f1e0ff */
[----:B------:R-:W-:Y:S05]  /*13e90*/  WARPSYNC.COLLECTIVE R15, `(.L_x_13929) ;  /* 0x000000000f087348 */ /* 0x000fea0003c00000 */
[----:B------:R0:W1:Y:S02]  /*13ea0*/  SHFL.IDX P6, R14, R13, R12, R11 ;  /* 0x0000000c0d0e7389 */ /* 0x00006400000c000b */
[----:B01----:R-:W-:Y:S01]  /*13eb0*/  ENDCOLLECTIVE ;  /* 0x000000000000791b */ /* 0x003fe20003800000 */
.L_x_13929:
        /* <DEDUP_REMOVED lines=10> */
.L_x_13930:
[----:B------:R-:W-:Y:S02]  /*13f60*/  IMAD.MOV.U32 R13, RZ, RZ, R21 ;  /* 0x000000ffff0d7224 */ /* 0x000fe400078e0015 */
[----:B------:R-:W-:Y:S01]  /*13f70*/  IMAD.MOV.U32 R12, RZ, RZ, 0x5 ;  /* 0x00000005ff0c7424 */ /* 0x000fe200078e00ff */
[----:B------:R-:W-:-:S13]  /*13f80*/  IADD3 R2, P0, R14, R0, RZ ;  /* 0x000000000e027210 */ /* 0x000fda0007f1e0ff */
[----:B------:R-:W-:Y:S05]  /*13f90*/  WARPSYNC.COLLECTIVE R15, `(.L_x_13931) ;  /* 0x000000000f087348 */ /* 0x000fea0003c00000 */
[----:B------:R0:W1:Y:S02]  /*13fa0*/  SHFL.IDX P6, R14, R13, R12, R11 ;  /* 0x0000000c0d0e7389 */ /* 0x00006400000c000b */
[----:B01----:R-:W-:Y:S01]  /*13fb0*/  ENDCOLLECTIVE ;  /* 0x000000000000791b */ /* 0x003fe20003800000 */
.L_x_13931:
        /* <DEDUP_REMOVED lines=10> */
.L_x_13932:
[----:B------:R-:W-:Y:S05]  /*14060*/  BRA `(.L_x_13933) ;  /* 0xffffffc000447947 */ /* 0x000fea000383ffff */
.L_x_13825:
[----:B---3--:R3:W4:Y:S02]  /*14070*/  SYNCS.PHASECHK.TRANS64.TRYWAIT P0, [R10+URZ+0x32460], R25 ;  /* 0x032460190a0075a7 */ /* 0x008724000800017f */
[----:B----4-:R-:W-:Y:S05]  /*14080*/  @!P0 NANOSLEEP.SYNCS 0x989680 ;  /* 0x009896800000895d */ /* 0x010fea0003900000 */
[----:B------:R-:W4:Y:S02]  /*14090*/  @!P0 SYNCS.PHASECHK.TRANS64 P0, [R10+URZ+0x32460], R25 ;  /* 0x032460190a0085a7 */ /* 0x000f24000800007f */
[----:B----4-:R-:W-:Y:S05]  /*140a0*/  @!P0 BRA `(.L_x_13825) ;  /* 0xfffffffc00f08947 */ /* 0x010fea000383ffff */
[----:B------:R-:W-:Y:S05]  /*140b0*/  BRA `(.L_x_13934) ;  /* 0xffffffc000907947 */ /* 0x000fea000383ffff */
.L_x_13826:
        /* <DEDUP_REMOVED lines=8> */
.L_x_13936:
[----:B------:R-:W-:Y:S05]  /*14140*/  BSYNC B1 ;  /* 0x0000000000017941 */ /* 0x000fea0003800000 */
.L_x_13935:
        /* <DEDUP_REMOVED lines=9> */
.L_x_13937:
[----:B------:R-:W-:Y:S02]  /*141e0*/  IMAD.MOV.U32 R13, RZ, RZ, R24 ;  /* 0x000000ffff0d7224 */ /* 0x000fe400078e0018 */
[----:B------:R-:W-:Y:S01]  /*141f0*/  IMAD.MOV.U32 R12, RZ, RZ, 0x1 ;  /* 0x00000001ff0c7424 */ /* 0x000fe200078e00ff */
[----:B------:R-:W-:-:S13]  /*14200*/  IADD3 R2, P0, R14, R0, RZ ;  /* 0x000000000e027210 */ /* 0x000fda0007f1e0ff */
[----:B------:R-:W-:Y:S05]  /*14210*/  WARPSYNC.COLLECTIVE R15, `(.L_x_13938) ;  /* 0x000000000f087348 */ /* 0x000fea0003c00000 */
[----:B------:R0:W1:Y:S02]  /*14220*/  SHFL.IDX P6, R14, R13, R12, R11 ;  /* 0x0000000c0d0e7389 */ /* 0x00006400000c000b */
[----:B01----:R-:W-:Y:S01]  /*14230*/  ENDCOLLECTIVE ;  /* 0x000000000000791b */ /* 0x003fe20003800000 */
.L_x_13938:
        /* <DEDUP_REMOVED lines=13> */
.L_x_13939:
[----:B------:R-:W-:Y:S02]  /*14310*/  IMAD.MOV.U32 R13, RZ, RZ, R24 ;  /* 0x000000ffff0d7224 */ /* 0x000fe400078e0018 */
[----:B------:R-:W-:Y:S01]  /*14320*/  IMAD.MOV.U32 R12, RZ, RZ, 0x2 ;  /* 0x00000002ff0c7424 */ /* 0x000fe200078e00ff */
[----:B------:R-:W-:-:S13]  /*14330*/  IADD3 R2, P0, R14, R0, RZ ;  /* 0x000000000e027210 */ /* 0x000fda0007f1e0ff */
[----:B------:R-:W-:Y:S05]  /*14340*/  WARPSYNC.COLLECTIVE R15, `(.L_x_13940) ;  /* 0x000000000f087348 */ /* 0x000fea0003c00000 */
[----:B------:R0:W1:Y:S02]  /*14350*/  SHFL.IDX P6, R14, R13, R12, R11 ;  /* 0x0000000c0d0e7389 */ /* 0x00006400000c000b */
[----:B01----:R-:W-:Y:S01]  /*14360*/  ENDCOLLECTIVE ;  /* 0x000000000000791b */ /* 0x003fe20003800000 */
.L_x_13940:
        /* <DEDUP_REMOVED lines=13> */
.L_x_13941:
[----:B------:R-:W-:Y:S02]  /*14440*/  IMAD.MOV.U32 R13, RZ, RZ, R24 ;  /* 0x000000ffff0d7224 */ /* 0x000fe400078e0018 */
[----:B------:R-:W-:Y:S01]  /*14450*/  IMAD.MOV.U32 R12, RZ, RZ, 0x3 ;  /* 0x00000003ff0c7424 */ /* 0x000fe200078e00ff */
[----:B------:R-:W-:-:S13]  /*14460*/  IADD3 R2, P0, R14, R0, RZ ;  /* 0x000000000e027210 */ /* 0x000fda0007f1e0ff */
[----:B------:R-:W-:Y:S05]  /*14470*/  WARPSYNC.COLLECTIVE R15, `(.L_x_13942) ;  /* 0x000000000f087348 */ /* 0x000fea0003c00000 */
[----:B------:R0:W1:Y:S02]  /*14480*/  SHFL.IDX P6, R14, R13, R12, R11 ;  /* 0x0000000c0d0e7389 */ /* 0x00006400000c000b */
[----:B01----:R-:W-:Y:S01]  /*14490*/  ENDCOLLECTIVE ;  /* 0x000000000000791b */ /* 0x003fe20003800000 */
.L_x_13942:
        /* <DEDUP_REMOVED lines=13> */
.L_x_13943:
[----:B------:R-:W-:Y:S02]  /*14570*/  IMAD.MOV.U32 R13, RZ, RZ, R24 ;  /* 0x000000ffff0d7224 */ /* 0x000fe400078e0018 */
[----:B------:R-:W-:Y:S01]  /*14580*/  IMAD.MOV.U32 R12, RZ, RZ, 0x4 ;  /* 0x00000004ff0c7424 */ /* 0x000fe200078e00ff */
[----:B------:R-:W-:-:S13]  /*14590*/  IADD3 R2, P0, R14, R0, RZ ;  /* 0x000000000e027210 */ /* 0x000fda0007f1e0ff */
[----:B------:R-:W-:Y:S05]  /*145a0*/  WARPSYNC.COLLECTIVE R15, `(.L_x_13944) ;  /* 0x000000000f087348 */ /* 0x000fea0003c00000 */
[----:B------:R0:W1:Y:S02]  /*145b0*/  SHFL.IDX P6, R14, R13, R12, R11 ;  /* 0x0000000c0d0e7389 */ /* 0x00006400000c000b */
[----:B01----:R-:W-:Y:S01]  /*145c0*/  ENDCOLLECTIVE ;  /* 0x000000000000791b */ /* 0x003fe20003800000 */
.L_x_13944:
        /* <DEDUP_REMOVED lines=13> */
.L_x_13945:
[----:B------:R-:W-:Y:S02]  /*146a0*/  IMAD.MOV.U32 R13, RZ, RZ, R24 ;  /* 0x000000ffff0d7224 */ /* 0x000fe400078e0018 */
[----:B------:R-:W-:Y:S01]  /*146b0*/  IMAD.MOV.U32 R12, RZ, RZ, 0x5 ;  /* 0x00000005ff0c7424 */ /* 0x000fe200078e00ff */
[----:B------:R-:W-:-:S13]  /*146c0*/  IADD3 R2, P0, R14, R0, RZ ;  /* 0x000000000e027210 */ /* 0x000fda0007f1e0ff */
[----:B------:R-:W-:Y:S05]  /*146d0*/  WARPSYNC.COLLECTIVE R15, `(.L_x_13946) ;  /* 0x000000000f087348 */ /* 0x000fea0003c00000 */
[----:B------:R0:W1:Y:S02]  /*146e0*/  SHFL.IDX P6, R14, R13, R12, R11 ;  /* 0x0000000c0d0e7389 */ /* 0x00006400000c000b */
[----:B01----:R-:W-:Y:S01]  /*146f0*/  ENDCOLLECTIVE ;  /* 0x000000000000791b */ /* 0x003fe20003800000 */
.L_x_13946:
        /* <DEDUP_REMOVED lines=13> */
.L_x_13947:
[----:B------:R-:W-:Y:S05]  /*147d0*/  BRA `(.L_x_13948) ;  /* 0xffffffbc00dc7947 */ /* 0x000fea000383ffff */
.L_x_13834:
        /* <DEDUP_REMOVED lines=8> */
.L_x_13950:
[----:B------:R-:W-:Y:S05]  /*14860*/  BSYNC B0 ;  /* 0x0000000000007941 */ /* 0x000fea0003800000 */
.L_x_13949:
[----:B------:R-:W-:Y:S05]  /*14870*/  BRA `(.L_x_13951) ;  /* 0xffffffc000ac7947 */ /* 0x000fea000383ffff */
.L_x_13837:
[----:B0-----:R0:W1:Y:S02]  /*14880*/  SYNCS.PHASECHK.TRANS64.TRYWAIT P0, [R7+URZ+0x32420], R0 ;  /* 0x03242000070075a7 */ /* 0x001064000800017f */
[----:B-1----:R-:W-:Y:S05]  /*14890*/  @!P0 NANOSLEEP.SYNCS 0x989680 ;  /* 0x009896800000895d */ /* 0x002fea0003900000 */
[----:B------:R-:W1:Y:S02]  /*148a0*/  @!P0 SYNCS.PHASECHK.TRANS64 P0, [R7+URZ+0x32420], R0 ;  /* 0x03242000070085a7 */ /* 0x000e64000800007f */
[----:B-1----:R-:W-:Y:S05]  /*148b0*/  @!P0 BRA `(.L_x_13837) ;  /* 0xfffffffc00f08947 */ /* 0x002fea000383ffff */
[----:B------:R-:W-:Y:S05]  /*148c0*/  BRA `(.L_x_13952) ;  /* 0xffffffc000f47947 */ /* 0x000fea000383ffff */
.L_x_13838:
        /* <DEDUP_REMOVED lines=11> */
.L_x_13954:
[----:B------:R-:W-:Y:S05]  /*14980*/  BSYNC B0 ;  /* 0x0000000000007941 */ /* 0x000fea0003800000 */
.L_x_13953:
[----:B------:R-:W-:Y:S05]  /*14990*/  BRA `(.L_x_13955) ;  /* 0xffffffc000dc7947 */ /* 0x000fea000383ffff */
.L_x_13841:
[----:B------:R-:W-:Y:S01]  /*149a0*/  BSSY B1, `(.L_x_13956) ;  /* 0x0000006000017945 */ /* 0x000fe20003800000 */
[----:B------:R-:W-:-:S07]  /*149b0*/  IMAD.MOV.U32 R15, RZ, RZ, -0x1 ;  /* 0xffffffffff0f7424 */ /* 0x000fce00078e00ff */
[----:B0-23-5:R-:W-:Y:S05]  /*149c0*/  WARPSYNC.COLLECTIVE R15, `(.L_x_13957) ;  /* 0x000000000f0c7348 */ /* 0x02dfea0003c00000 */
[----:B------:R-:W-:Y:S02]  /*149d0*/  ELECT P6, UR62, PT ;  /* 0x00000000003e782f */ /* 0x000fe400038c0000 */
[----:B------:R-:W-:Y:S01]  /*149e0*/  MOV R14, UR62 ;  /* 0x0000003e000e7c02 */ /* 0x000fe20008000f00 */
[----:B0-23-5:R-:W-:Y:S10]  /*149f0*/  ENDCOLLECTIVE ;  /* 0x000000000000791b */ /* 0x02dff40003800000 */
.L_x_13957:
[----:B------:R-:W-:Y:S05]  /*14a00*/  BSYNC B1 ;  /* 0x0000000000017941 */ /* 0x000fea0003800000 */
.L_x_13956:
[----:B------:R-:W-:Y:S05]  /*14a10*/  BRA `(.L_x_13958) ;  /* 0xffffffc000d47947 */ /* 0x000fea000383ffff */
.L_x_13843:
[----:B0-----:R0:W1:Y:S02]  /*14a20*/  SYNCS.PHASECHK.TRANS64.TRYWAIT P1, [R5+URZ+0x32440], R0 ;  /* 0x03244000050075a7 */ /* 0x001064000802017f */
[----:B-1----:R-:W-:Y:S05]  /*14a30*/  @!P1 NANOSLEEP.SYNCS 0x989680 ;  /* 0x009896800000995d */ /* 0x002fea0003900000 */
[----:B------:R-:W1:Y:S02]  /*14a40*/  @!P1 SYNCS.PHASECHK.TRANS64 P1, [R5+URZ+0x32440], R0 ;  /* 0x03244000050095a7 */ /* 0x000e64000802007f */
[----:B-1----:R-:W-:Y:S05]  /*14a50*/  @!P1 BRA `(.L_x_13843) ;  /* 0xfffffffc00f09947 */ /* 0x002fea000383ffff */
[----:B------:R-:W-:Y:S05]  /*14a60*/  BRA `(.L_x_13959) ;  /* 0xffffffc000fc7947 */ /* 0x000fea000383ffff */
.L_x_13845:
[----:B-1----:R1:W4:Y:S02]  /*14a70*/  SYNCS.PHASECHK.TRANS64.TRYWAIT P1, [R3+URZ+0x32440], R2 ;  /* 0x03244002030075a7 */ /* 0x002324000802017f */
[----:B----4-:R-:W-:Y:S05]  /*14a80*/  @!P1 NANOSLEEP.SYNCS 0x989680 ;  /* 0x009896800000995d */ /* 0x010fea0003900000 */
[----:B------:R-:W4:Y:S02]  /*14a90*/  @!P1 SYNCS.PHASECHK.TRANS64 P1, [R3+URZ+0x32440], R2 ;  /* 0x03244002030095a7 */ /* 0x000f24000802007f */
[----:B----4-:R-:W-:Y:S05]  /*14aa0*/  @!P1 BRA `(.L_x_13845) ;  /* 0xfffffffc00f09947 */ /* 0x010fea000383ffff */
[----:B------:R-:W-:Y:S05]  /*14ab0*/  BRA `(.L_x_13960) ;  /* 0xffffffc400087947 */ /* 0x000fea000383ffff */
.L_x_13847:
[----:B----4-:R4:W0:Y:S02]  /*14ac0*/  SYNCS.PHASECHK.TRANS64.TRYWAIT P1, [R5+URZ+0x32460], R0 ;  /* 0x03246000050075a7 */ /* 0x010824000802017f */
[----:B0-----:R-:W-:Y:S05]  /*14ad0*/  @!P1 NANOSLEEP.SYNCS 0x989680 ;  /* 0x009896800000995d */ /* 0x001fea0003900000 */
[----:B------:R-:W0:Y:S02]  /*14ae0*/  @!P1 SYNCS.PHASECHK.TRANS64 P1, [R5+URZ+0x32460], R0 ;  /* 0x03246000050095a7 */ /* 0x000e24000802007f */
[----:B0-----:R-:W-:Y:S05]  /*14af0*/  @!P1 BRA `(.L_x_13847) ;  /* 0xfffffffc00f09947 */ /* 0x001fea000383ffff */
[----:B------:R-:W-:Y:S05]  /*14b00*/  BRA `(.L_x_13961) ;  /* 0xffffffc400047947 */ /* 0x000fea000383ffff */
.L_x_13962:
        /* <DEDUP_REMOVED lines=15> */
.L_x_15568:


//--------------------- .text._ZN7cutlass13device_kernelIN5flash11enable_sm90INS1_16FlashAttnFwdSm90INS1_25CollectiveMainloopFwdSm90ILi2EN4cute5tupleIJNS5_1CILi1EEES8_S8_EEENS6_IJNS7_ILi128EEENS7_ILi96EEENS7_ILi64EEEEEELi256ENS_6half_tEfNS_4arch4Sm90ELb1ELb0ELb0ELb1ELb1ELb0ELb0ELb1ELb0ELb1ELb0ELb0EEENS1_21CollectiveEpilogueFwdINS6_IJSA_NS7_ILi256EEESB_EEES9_SE_SG_Li256ELb1ELb1ELb0ELb0EEENS1_36VarlenDynamicPersistentTileSchedulerILi128ELi96ELi256ELi128ELb0ELb1ELb1ELb1ELb1ELb1EEEEEEEEEvNT_6ParamsE --------------------------
	.section	.text._ZN7cutlass13device_kernelIN5flash11enable_sm90INS1_16FlashAttnFwdSm90INS1_25CollectiveMainloopFwdSm90ILi2EN4cute5tupleIJNS5_1CILi1EEES8_S8_EEENS6_IJNS7_ILi128EEENS7_ILi96EEENS7_ILi64EEEEEELi256ENS_6half_tEfNS_4arch4Sm90ELb1ELb0ELb0ELb1ELb1ELb0ELb0ELb1ELb0ELb1ELb0ELb0EEENS1_21CollectiveEpilogueFwdINS6_IJSA_NS7_ILi256EEESB_EEES9_SE_SG_Li256ELb1ELb1ELb0ELb0EEENS1_36VarlenDynamicPersistentTileSchedulerILi128ELi96ELi256ELi128ELb0ELb1ELb1ELb1ELb1ELb1EEEEEEEEEvNT_6ParamsE,"ax",@progbits
	.align	128
.text._ZN7cutlass13device_kernelIN5flash11enable_sm90INS1_16FlashAttnFwdSm90INS1_25CollectiveMainloopFwdSm90ILi2EN4cute5tupleIJNS5_1CILi1EEES8_S8_EEENS6_IJNS7_ILi128EEENS7_ILi96EEENS7_ILi64EEEEEELi256ENS_6half_tEfNS_4arch4Sm90ELb1ELb0ELb0ELb1ELb1ELb0ELb0ELb1ELb0ELb1ELb0ELb0EEENS1_21CollectiveEpilogueFwdINS6_IJSA_NS7_ILi256EEESB_EEES9_SE_SG_Li256ELb1ELb1ELb0ELb0EEENS1_36VarlenDynamicPersistentTileSchedulerILi128ELi96ELi256ELi128ELb0ELb1ELb1ELb1ELb1ELb1EEEEEEEEEvNT_6ParamsE:
        .type           _ZN7cutlass13device_kernelIN5flash11enable_sm90INS1_16FlashAttnFwdSm90INS1_25CollectiveMainloopFwdSm90ILi2EN4cute5tupleIJNS5_1CILi1EEES8_S8_EEENS6_IJNS7_ILi128EEENS7_ILi96EEENS7_ILi64EEEEEELi256ENS_6half_tEfNS_4arch4Sm90ELb1ELb0ELb0ELb1ELb1ELb0ELb0ELb1ELb0ELb1ELb0ELb0EEENS1_21CollectiveEpilogueFwdINS6_IJSA_NS7_ILi256EEESB_EEES9_SE_SG_Li256ELb1ELb1ELb0ELb0EEENS1_36VarlenDynamicPersistentTileSchedulerILi128ELi96ELi256ELi128ELb0ELb1ELb1ELb1ELb1ELb1EEEEEEEEEvNT_6ParamsE,@function
        .size           _ZN7cutlass13device_kernelIN5flash11enable_sm90INS1_16FlashAttnFwdSm90INS1_25CollectiveMainloopFwdSm90ILi2EN4cute5tupleIJNS5_1CILi1EEES8_S8_EEENS6_IJNS7_ILi128EEENS7_ILi96EEENS7_ILi64EEEEEELi256ENS_6half_tEfNS_4arch4Sm90ELb1ELb0ELb0ELb1ELb1ELb0ELb0ELb1ELb0ELb1ELb0ELb0EEENS1_21CollectiveEpilogueFwdINS6_IJSA_NS7_ILi256EEESB_EEES9_SE_SG_Li256ELb1ELb1ELb0ELb0EEENS1_36VarlenDynamicPersistentTileSchedulerILi128ELi96ELi256ELi128ELb0ELb1ELb1ELb1ELb1ELb1EEEEEEEEEvNT_6ParamsE,(.L_x_15569 - _ZN7cutlass13device_kernelIN5flash11enable_sm90INS1_16FlashAttnFwdSm90INS1_25CollectiveMainloopFwdSm90ILi2EN4cute5tupleIJNS5_1CILi1EEES8_S8_EEENS6_IJNS7_ILi128EEENS7_ILi96EEENS7_ILi64EEEEEELi256ENS_6half_tEfNS_4arch4Sm90ELb1ELb0ELb0ELb1ELb1ELb0ELb0ELb1ELb0ELb1ELb0ELb0EEENS1_21CollectiveEpilogueFwdINS6_IJSA_NS7_ILi256EEESB_EEES9_SE_SG_Li256ELb1ELb1ELb0ELb0EEENS1_36VarlenDynamicPersistentTileSchedulerILi128ELi96ELi256ELi128ELb0ELb1ELb1ELb1ELb1ELb1EEEEEEEEEvNT_6ParamsE)
        .other          _ZN7cutlass13device_kernelIN5flash11enable_sm90INS1_16FlashAttnFwdSm90INS1_25CollectiveMainloopFwdSm90ILi2EN4cute5tupleIJNS5_1CILi1EEES8_S8_EEENS6_IJNS7_ILi128EEENS7_ILi96EEENS7_ILi64EEEEEELi256ENS_6half_tEfNS_4arch4Sm90ELb1ELb0ELb0ELb1ELb1ELb0ELb0ELb1ELb0ELb1ELb0ELb0EEENS1_21CollectiveEpilogueFwdINS6_IJSA_NS7_ILi256EEESB_EEES9_SE_SG_Li256ELb1ELb1ELb0ELb0EEENS1_36VarlenDynamicPersistentTileSchedulerILi128ELi96ELi256ELi128ELb0ELb1ELb1ELb1ELb1ELb1EEEEEEEEEvNT_6ParamsE,@"STO_CUDA_ENTRY STV_DEFAULT"
_ZN7cutlass13device_kernelIN5flash11enable_sm90INS1_16FlashAttnFwdSm90INS1_25CollectiveMainloopFwdSm90ILi2EN4cute5tupleIJNS5_1CILi1EEES8_S8_EEENS6_IJNS7_ILi128EEENS7_ILi96EEENS7_ILi64EEEEEELi256ENS_6half_tEfNS_4arch4Sm90ELb1ELb0ELb0ELb1ELb1ELb0ELb0ELb1ELb0ELb1ELb0ELb0EEENS1_21CollectiveEpilogueFwdINS6_IJSA_NS7_ILi256EEESB_EEES9_SE_SG_Li256ELb1ELb1ELb0ELb0EEENS1_36VarlenDynamicPersistentTileSchedulerILi128ELi96ELi256ELi128ELb0ELb1ELb1ELb1ELb1ELb1EEEEEEEEEvNT_6ParamsE:
        /* <DEDUP_REMOVED lines=45> */
.L_x_13963:
        /* <DEDUP_REMOVED lines=22> */
.L_x_13964:
        /* <DEDUP_REMOVED lines=18> */
.L_x_13965:
        /* <DEDUP_REMOVED lines=22> */
.L_x_13966:
        /* <DEDUP_REMOVED lines=23> */
.L_x_13967:
        /* <DEDUP_REMOVED lines=8> */
.L_x_13969:
        /* <DEDUP_REMOVED lines=23> */
[----:B------:R-:W-:Y:S01]  /*0a10*/  R2UR UR5, R5 ;  /* 0x00000000050572ca */ /* 0x000fe200000e0000 */
        /* <DEDUP_REMOVED lines=42> */
[----:B------:R-:W-:Y:S01]  /*0cc0*/  SHF.R.S32.HI R200, RZ, 0x3, R0 ;  /* 0x00000003ffc87819 */ /* 0x000fe20000011400 */
[----:B------:R-:W-:Y:S01]  /*0cd0*/  IMAD.IADD R3, R202, 0x1, -R3 ;  /* 0x00000001ca037824 */ /* 0x000fe200078e0a03 */
[----:B------:R-:W-:Y:S01]  /*0ce0*/  LOP3.LUT R0, R9, 0x7ffffffc, RZ, 0xc0, !PT ;  /* 0x7ffffffc09007812 */ /* 0x000fe200078ec0ff */
        /* <DEDUP_REMOVED lines=10> */
.L_x_14029:
[----:B------:R-:W-:Y:S01]  /*0d90*/  ULDC.64 UR8, c[0x0][0xc88] ;  /* 0x0003220000087ab9 */ /* 0x000fe20000000a00 */
[----:B------:R-:W-:Y:S01]  /*0da0*/  ULDC.64 UR10, c[0x0][0xa18] ;  /* 0x00028600000a7ab9 */ /* 0x000fe20000000a00 */
[----:B------:R-:W-:Y:S02]  /*0db0*/  UIMAD.WIDE UR8, UR7, 0x4, UR8 ;  /* 0x00000004070878a5 */ /* 0x000fe4000f8e0208 */
[----:B------:R-:W-:Y:S01]  /*0dc0*/  UISETP.NE.U32.AND UP1, UPT, UR10, URZ, UPT ;  /* 0x0000003f0a00728c */ /* 0x000fe2000bf25070 */
[----:B------:R-:W-:Y:S01]  /*0dd0*/  ULDC UR4, c[0x0][0x424] ;  /* 0x0001090000047ab9 */ /* 0x000fe20000000800 */
[----:B------:R-:W-:Y:S02]  /*0de0*/  ULDC UR7, c[0x0][0x2f0] ;  /* 0x0000bc0000077ab9 */ /* 0x000fe40000000800 */
[----:B01----:R-:W-:Y:S01]  /*0df0*/  MOV R4, UR8 ;  /* 0x0000000800047c02 */ /* 0x003fe20008000f00 */
[----:B--2---:R-:W-:Y:S01]  /*0e00*/  IMAD.U32 R5, RZ, RZ, UR9 ;  /* 0x00000009ff057e24 */ /* 0x004fe2000f8e00ff */
        /* <DEDUP_REMOVED lines=18> */
[----:B------:R-:W2:Y:S04]  /*0f30*/  @P0 LDG.E R4, desc[UR48][R4.64] ;  /* 0x0000003004040981 */ /* 0x000ea8000c1e1900 */
[----:B---3--:R-:W3:Y:S01]  /*0f40*/  @P2 LDG.E R6, desc[UR48][R6.64] ;  /* 0x0000003006062981 */ /* 0x008ee2000c1e1900 */
        /* <DEDUP_REMOVED lines=26> */
.L_x_13970:
        /* <DEDUP_REMOVED lines=8> */
.L_x_13971:
        /* <DEDUP_REMOVED lines=13> */
.L_x_13972:
[----:B------:R-:W-:Y:S01]  /*1240*/  UIADD3 UR44, -UR44, UR4, URZ ;  /* 0x000000042c2c7290 */ /* 0x000fe2000fffe13f */
[----:B------:R-:W-:Y:S01]  /*1250*/  PLOP3.LUT P0, PT, PT, PT, PT, 0x80, 0x0 ;  /* 0x000000000000781c */ /* 0x000fe20003f0f070 */
[----:B------:R-:W-:Y:S01]  /*1260*/  USHF.L.U32 UR45, UR5, 0x7, URZ ;  /* 0x00000007052d7899 */ /* 0x000fe2000800063f */
[----:B------:R-:W-:Y:S01]  /*1270*/  IMAD.MOV.U32 R3, RZ, RZ, RZ ;  /* 0x000000ffff037224 */ /* 0x000fe200078e00ff */
[----:B------:R-:W-:Y:S01]  /*1280*/  ULDC UR4, c[0x0][0x448] ;  /* 0x0001120000047ab9 */ /* 0x000fe20000000800 */
[----:B------:R-:W-:Y:S01]  /*1290*/  UIADD3 UR7, UR44, 0x60, -UR42 ;  /* 0x000000602c077890 */ /* 0x000fe2000fffe82a */
[----:B------:R-:W-:Y:S01]  /*12a0*/  CS2R R8, SRZ ;  /* 0x0000000000087805 */ /* 0x000fe2000001ff00 */
[----:B------:R-:W-:Y:S01]  /*12b0*/  UISETP.NE.AND UP0, UPT, UR4, 0x1, UPT ;  /* 0x000000010400788c */ /* 0x000fe2000bf05270 */
[----:B------:R-:W-:Y:S01]  /*12c0*/  IMAD.MOV.U32 R0, RZ, RZ, RZ ;  /* 0x000000ffff007224 */ /* 0x000fe200078e00ff */
[----:B------:R-:W-:Y:S01]  /*12d0*/  UIADD3 UR6, UR45, 0x7f, URZ ;  /* 0x0000007f2d067890 */ /* 0x000fe2000fffe03f */
[----:B------:R-:W-:Y:S01]  /*12e0*/  IMAD.MOV.U32 R150, RZ, RZ, RZ ;  /* 0x000000ffff967224 */ /* 0x000fe200078e00ff */
[----:B------:R-:W-:Y:S01]  /*12f0*/  UP2UR UR47, UPR, URZ, 0x1 ;  /* 0x000000013f2f7883 */ /* 0x000fe20008000000 */
[----:B------:R-:W-:-:S02]  /*1300*/  CS2R R148, SRZ ;  /* 0x0000000000947805 */ /* 0x000fc4000001ff00 */
[----:B------:R-:W-:Y:S02]  /*1310*/  CS2R R146, SRZ ;  /* 0x0000000000927805 */ /* 0x000fe4000001ff00 */
[----:B------:R-:W-:Y:S02]  /*1320*/  CS2R R144, SRZ ;  /* 0x0000000000907805 */ /* 0x000fe4000001ff00 */
[----:B------:R-:W-:Y:S02]  /*1330*/  CS2R R142, SRZ ;  /* 0x00000000008e7805 */ /* 0x000fe4000001ff00 */
[----:B------:R-:W-:Y:S02]  /*1340*/  CS2R R140, SRZ ;  /* 0x00000000008c7805 */ /* 0x000fe4000001ff00 */
[----:B------:R-:W-:Y:S01]  /*1350*/  CS2R R138, SRZ ;  /* 0x00000000008a7805 */ /* 0x000fe2000001ff00 */
[----:B------:R-:W-:Y:S01]  /*1360*/  @UP0 ULDC UR4, c[0x0][0x44c] ;  /* 0x0001130000040ab9 */ /* 0x000fe20000000800 */
[----:B------:R-:W-:Y:S01]  /*1370*/  @UP0 ULDC UR8, c[0x0][0x450] ;  /* 0x0001140000080ab9 */ /* 0x000fe20000000800 */
[----:B------:R-:W-:Y:S01]  /*1380*/  UIMAD.WIDE.U32 UR4, UR6, UR4, URZ ;  /* 0x00000004060472a5 */ /* 0x000fe2000f8e003f */
[----:B------:R-:W-:Y:S01]  /*1390*/  CS2R R136, SRZ ;  /* 0x0000000000887805 */ /* 0x000fe2000001ff00 */
[----:B------:R-:W-:Y:S01]  /*13a0*/  UIADD3 UR4, UR44, 0x5f, URZ ;  /* 0x0000005f2c047890 */ /* 0x000fe2000fffe03f */
[----:B------:R-:W-:Y:S01]  /*13b0*/  CS2R R134, SRZ ;  /* 0x0000000000867805 */ /* 0x000fe2000001ff00 */
[----:B------:R-:W-:Y:S01]  /*13c0*/  @UP0 USHF.R.U32.HI UR6, URZ, UR8, UR5 ;  /* 0x000000083f060299 */ /* 0x000fe20008011605 */
[----:B------:R-:W-:Y:S01]  /*13d0*/  CS2R R132, SRZ ;  /* 0x0000000000847805 */ /* 0x000fe2000001ff00 */
[----:B------:R-:W-:Y:S01]  /*13e0*/  UIMAD.WIDE UR4, UR4, 0x2aaaaaab, URZ ;  /* 0x2aaaaaab040478a5 */ /* 0x000fe2000f8e023f */
[----:B------:R-:W-:Y:S01]  /*13f0*/  CS2R R130, SRZ ;  /* 0x0000000000827805 */ /* 0x000fe2000001ff00 */
[----:B------:R-:W-:Y:S01]  /*1400*/  UIADD3 UR6, UR7, UR6, URZ ;  /* 0x0000000607067290 */ /* 0x000fe2000fffe03f */
[----:B------:R-:W-:Y:S01]  /*1410*/  CS2R R128, SRZ ;  /* 0x0000000000807805 */ /* 0x000fe2000001ff00 */
[----:B------:R-:W-:Y:S01]  /*1420*/  USHF.R.U32.HI UR4, URZ, 0x1f, UR5 ;  /* 0x0000001f3f047899 */ /* 0x000fe20008011605 */
[----:B------:R-:W-:Y:S01]  /*1430*/  CS2R R126, SRZ ;  /* 0x00000000007e7805 */ /* 0x000fe2000001ff00 */
[----:B------:R-:W-:Y:S01]  /*1440*/  UIMAD.WIDE UR6, UR6, 0x2aaaaaab, URZ ;  /* 0x2aaaaaab060678a5 */ /* 0x000fe2000f8e023f */
[----:B------:R-:W-:Y:S01]  /*1450*/  CS2R R124, SRZ ;  /* 0x00000000007c7805 */ /* 0x000fe2000001ff00 */
[----:B------:R-:W-:Y:S01]  /*1460*/  ULEA.HI.SX32 UR4, UR5, UR4, 0x1c ;  /* 0x0000000405047291 */ /* 0x000fe2000f8fe23f */
[----:B------:R-:W-:Y:S01]  /*1470*/  CS2R R122, SRZ ;  /* 0x00000000007a7805 */ /* 0x000fe2000001ff00 */
[----:B------:R-:W-:Y:S01]  /*1480*/  USHF.R.U32.HI UR6, URZ, 0x1f, UR7 ;  /* 0x0000001f3f067899 */ /* 0x000fe20008011607 */
[----:B------:R-:W-:-:S02]  /*1490*/  CS2R R120, SRZ ;  /* 0x0000000000787805 */ /* 0x000fc4000001ff00 */
[----:B------:R-:W-:Y:S02]  /*14a0*/  CS2R R118, SRZ ;  /* 0x0000000000767805 */ /* 0x000fe4000001ff00 */
[----:B------:R-:W-:Y:S01]  /*14b0*/  CS2R R116, SRZ ;  /* 0x0000000000747805 */ /* 0x000fe2000001ff00 */
[----:B------:R-:W-:Y:S01]  /*14c0*/  ULEA.HI.SX32 UR6, UR7, UR6, 0x1c ;  /* 0x0000000607067291 */ /* 0x000fe2000f8fe23f */
        /* <DEDUP_REMOVED lines=8> */
[----:B------:R-:W-:Y:S01]  /*1550*/  IMAD.MOV.U32 R170, RZ, RZ, RZ ;  /* 0x000000ffffaa7224 */ /* 0x000fe200078e00ff */
[----:B------:R-:W-:Y:S02]  /*1560*/  CS2R R168, SRZ ;  /* 0x0000000000a87805 */ /* 0x000fe4000001ff00 */
[----:B------:R-:W-:Y:S01]  /*1570*/  CS2R R100, SRZ ;  /* 0x0000000000647805 */ /* 0x000fe2000001ff00 */
[----:B------:R-:W-:Y:S01]  /*1580*/  UISETP.GE.AND UP0, UPT, UR50, 0x1, UPT ;  /* 0x000000013200788c */ /* 0x000fe2000bf06270 */
[----:B------:R-:W-:Y:S02]  /*1590*/  CS2R R166, SRZ ;  /* 0x0000000000a67805 */ /* 0x000fe4000001ff00 */
[----:B------:R-:W-:-:S02]  /*15a0*/  CS2R R96, SRZ ;  /* 0x0000000000607805 */ /* 0x000fc4000001ff00 */
[----:B------:R-:W-:Y:S02]  /*15b0*/  CS2R R86, SRZ ;  /* 0x0000000000567805 */ /* 0x000fe4000001ff00 */
[----:B------:R-:W-:Y:S02]  /*15c0*/  CS2R R92, SRZ ;  /* 0x00000000005c7805 */ /* 0x000fe4000001ff00 */
[----:B------:R-:W-:Y:S02]  /*15d0*/  CS2R R90, SRZ ;  /* 0x00000000005a7805 */ /* 0x000fe4000001ff00 */
[----:B------:R-:W-:Y:S02]  /*15e0*/  PLOP3.LUT P1, PT, PT, PT, UP0, 0x80, 0x0 ;  /* 0x000000000000781c */ /* 0x000fe40003f2f008 */
        /* <DEDUP_REMOVED lines=64> */
.L_x_13974:
        /* <DEDUP_REMOVED lines=10> */
.L_x_14114:
[----:B0-----:R-:W-:Y:S01]  /*1a90*/  IMAD.U32 R0, RZ, RZ, UR46 ;  /* 0x0000002eff007e24 */ /* 0x001fe2000f8e00ff */
[----:B------:R-:W-:Y:S05]  /*1aa0*/  WARPSYNC.ALL ;  /* 0x0000000000007948 */ /* 0x000fea0003800000 */
[----:B------:R0:W-:Y:S01]  /*1ab0*/  BAR.SYNC.DEFER_BLOCKING R7, 0x100 ;  /* 0x000400070000751d */ /* 0x0001e20000010000 */
[----:B------:R-:W-:-:S13]  /*1ac0*/  ISETP.NE.AND P0, PT, R0, 0x3, PT ;  /* 0x000000030000780c */ /* 0x000fda0003f05270 */
[----:B0-----:R-:W-:Y:S05]  /*1ad0*/  @!P0 BRA `(.L_x_13976) ;  /* 0x0000000000048947 */ /* 0x001fea0003800000 */
[----:B------:R-:W-:Y:S01]  /*1ae0*/  BPT.TRAP 0x1 ;  /* 0x000000040000795c */ /* 0x000fe20000300000 */
.L_x_13976:
[----:B------:R-:W-:Y:S01]  /*1af0*/  ULEA UR22, UR38, UR51, 0x3 ;  /* 0x0000003326167291 */ /* 0x000fe2000f8e183f */
[----:B------:R-:W-:-:S05]  /*1b00*/  IMAD.U32 R8, RZ, RZ, UR37 ;  /* 0x00000025ff087e24 */ /* 0x000fca000f8e00ff */
[----:B------:R-:W-:-:S04]  /*1b10*/  SHF.L.U32 R8, R8, 0x1f, RZ ;  /* 0x0000001f08087819 */ /* 0x000fc800000006ff */
[----:B------:R0:W1:Y:S01]  /*1b20*/  SYNCS.PHASECHK.TRANS64.TRYWAIT P1, [UR22+0x22830], R8 ;  /* 0x02283008ff0075a7 */ /* 0x0000620008020156 */
[----:B------:R-:W-:Y:S05]  /*1b30*/  @!P0 BRA `(.L_x_13977) ;  /* 0x0000000000048947 */ /* 0x000fea0003800000 */
[----:B------:R-:W-:Y:S01]  /*1b40*/  BPT.TRAP 0x1 ;  /* 0x000000040000795c */ /* 0x000fe20000300000 */
.L_x_13977:
[----:B-1----:R-:W-:Y:S05]  /*1b50*/  @P1 BRA `(.L_x_13978) ;  /* 0x0000000000081947 */ /* 0x002fea0003800000 */
[----:B------:R-:W1:Y:S02]  /*1b60*/  SYNCS.PHASECHK.TRANS64.TRYWAIT P1, [UR22+0x22830], R8 ;  /* 0x02283008ff0075a7 */ /* 0x000e640008020156 */
[----:B-1----:R-:W-:Y:S05]  /*1b70*/  @!P1 BRA `(.L_x_13979) ;  /* 0x000000ec00a49947 */ /* 0x002fea0003800000 */
.L_x_13978:
[----:B------:R-:W-:Y:S01]  /*1b80*/  UIADD3 UR4, UR51, 0x1c400, URZ ;  /* 0x0001c40033047890 */ /* 0x000fe2000fffe03f */
[----:B------:R-:W-:Y:S01]  /*1b90*/  WARPGROUP.ARRIVE ;  /* 0x00000000000079c5 */ /* 0x000fe20000000000 */
[----:B------:R-:W-:-:S05]  /*1ba0*/  ULOP3.LUT UR16, UR53, 0x10000, URZ, 0xfc, !UPT ;  /* 0x0001000035107892 */ /* 0x000fca000f8efc3f */
[----:B------:R-:W2:Y:S01]  /*1bb0*/  S2R R0, SR_TID.X ;  /* 0x0000000000007919 */ /* 0x000ea20000002100 */
[----:B------:R-:W-:Y:S01]  /*1bc0*/  USHF.R.U32.HI UR4, URZ, 0x4, UR4 ;  /* 0x000000043f047899 */ /* 0x000fe20008011604 */
[----:B------:R-:W-:Y:S01]  /*1bd0*/  UMOV UR17, 0x40000040 ;  /* 0x4000004000117882 */ /* 0x000fe20000000000 */
[----:B------:R-:W-:Y:S02]  /*1be0*/  UMOV UR19, 0x40000040 ;  /* 0x4000004000137882 */ /* 0x000fe40000000000 */
[----:B------:R-:W-:Y:S01]  /*1bf0*/  ULOP3.LUT UR4, UR4, 0x3fff, URZ, 0xc0, !UPT ;  /* 0x00003fff04047892 */ /* 0x000fe2000f8ec03f */
[----:B------:R-:W-:Y:S01]  /*1c00*/  UMOV UR5, 0x40000040 ;  /* 0x4000004000057882 */ /* 0x000fe20000000000 */
[----:B------:R-:W-:Y:S02]  /*1c10*/  UMOV UR7, 0x40000040 ;  /* 0x4000004000077882 */ /* 0x000fe40000000000 */
[----:B------:R-:W-:Y:S02]  /*1c20*/  ULOP3.LUT UR20, UR4, 0x10000, URZ, 0xfc, !UPT ;  /* 0x0001000004147892 */ /* 0x000fe4000f8efc3f */
[----:B------:R-:W-:-:S02]  /*1c30*/  UIADD3 UR4, UR16, 0x2, URZ ;  /* 0x0000000210047890 */ /* 0x000fc4000fffe03f */
[----:B------:R-:W-:Y:S02]  /*1c40*/  UIMAD UR18, UR38, 0x300, UR20 ;  /* 0x00000300261278a4 */ /* 0x000fe4000f8e0214 */
[----:B------:R-:W-:Y:S02]  /*1c50*/  UIADD3 UR8, UR16, 0x4, URZ ;  /* 0x0000000410087890 */ /* 0x000fe4000fffe03f */
[----:B------:R-:W-:Y:S02]  /*1c60*/  UIADD3 UR6, UR18, 0x2, URZ ;  /* 0x0000000212067890 */ /* 0x000fe4000fffe03f */
[----:B------:R-:W-:Y:S01]  /*1c70*/  UIADD3 UR10, UR18, 0x4, URZ ;  /* 0x00000004120a7890 */ /* 0x000fe2000fffe03f */
[----:B------:R-:W-:Y:S02]  /*1c80*/  UMOV UR9, 0x40000040 ;  /* 0x4000004000097882 */ /* 0x000fe40000000000 */
[----:B------:R-:W-:Y:S01]  /*1c90*/  HGMMA.64x96x16.F32 R24, gdesc[UR16], RZ, !UPT, gsb0 ;  /* 0x01600000101879f0 */ /* 0x000fe2000c0008ff */
[----:B------:R-:W-:Y:S01]  /*1ca0*/  UMOV UR11, 0x40000040 ;  /* 0x40000040000b7882 */ /* 0x000fe20000000000 */
[----:B------:R-:W-:-:S02]  /*1cb0*/  UIADD3 UR12, UR16, 0x6, URZ ;  /* 0x00000006100c7890 */ /* 0x000fc4000fffe03f */
        /* <DEDUP_REMOVED lines=18> */
.L_x_13980:
[----:B------:R-:W-:Y:S01]  /*1de0*/  UISETP.NE.AND UP0, UPT, UR47, URZ, UPT ;  /* 0x0000003f2f00728c */ /* 0x000fe2000bf05270 */
[----:B-1----:R-:W-:Y:S01]  /*1df0*/  VIADD R3, R16, UR45 ;  /* 0x0000002d10037c36 */ /* 0x002fe20008000000 */
[----:B------:R-:W-:Y:S01]  /*1e00*/  ULDC UR10, c[0x0][0x988] ;  /* 0x00026200000a7ab9 */ /* 0x000fe20000000800 */
[----:B------:R-:W-:-:S03]  /*1e10*/  IMAD.U32 R5, RZ, RZ, UR42 ;  /* 0x0000002aff057e24 */ /* 0x000fc6000f8e00ff */
[----:B------:R-:W-:Y:S02]  /*1e20*/  PLOP3.LUT P1, PT, PT, PT, UP0, 0x80, 0x0 ;  /* 0x000000000000781c */ /* 0x000fe40003f2f008 */
[----:B------:R-:W-:-:S03]  /*1e30*/  PLOP3.LUT P2, PT, PT, PT, UP0, 0x80, 0x0 ;  /* 0x000000000000781c */ /* 0x000fc60003f4f008 */
[----:B------:R-:W-:-:S08]  /*1e40*/  @UP0 ULDC UR6, c[0x0][0x44c] ;  /* 0x0001130000060ab9 */ /* 0x000fd00000000800 */
[----:B------:R-:W-:Y:S01]  /*1e50*/  @P1 IMAD.HI.U32 R4, R3, UR6, RZ ;  /* 0x0000000603041c27 */ /* 0x000fe2000f8e00ff */
[----:B------:R-:W-:-:S04]  /*1e60*/  @UP0 ULDC UR6, c[0x0][0x450] ;  /* 0x0001140000060ab9 */ /* 0x000fc80000000800 */
[----:B------:R-:W-:Y:S01]  /*1e70*/  @P2 SHF.R.U32.HI R3, RZ, UR6, R4 ;  /* 0x00000006ff032c19 */ /* 0x000fe20008011604 */
[----:B------:R-:W-:-:S04]  /*1e80*/  UIMAD UR6, UR50, -0x60, UR44 ;  /* 0xffffffa0320678a4 */ /* 0x000fc8000f8e022c */
[----:B------:R-:W1:Y:S01]  /*1e90*/  SHFL.IDX PT, R6, R3, 0x1, 0x1c1f ;  /* 0x003c1f0003067f89 */ /* 0x000e6200000e0000 */
[----:B------:R-:W-:-:S03]  /*1ea0*/  UIADD3 UR6, UR6, 0x60, URZ ;  /* 0x0000006006067890 */ /* 0x000fc6000fffe03f */
[----:B------:R-:W3:Y:S03]  /*1eb0*/  SHFL.IDX PT, R3, R3, RZ, 0x1c1f ;  /* 0x001c1fff03037589 */ /* 0x000ee600000e0000 */
[----:B------:R-:W-:Y:S01]  /*1ec0*/  IMAD.U32 R4, RZ, RZ, UR6 ;  /* 0x00000006ff047e24 */ /* 0x000fe2000f8e00ff */
[----:B------:R-:W-:-:S03]  /*1ed0*/  UIADD3 UR6, UR22, 0x22840, URZ ;  /* 0x0002284016067890 */ /* 0x000fc6000fffe03f */
[----:B------:R-:W-:Y:S01]  /*1ee0*/  IMAD R4, R17, -0x2, R4 ;  /* 0xfffffffe11047824 */ /* 0x000fe200078e0204 */
[----:B------:R-:W-:-:S04]  /*1ef0*/  UPRMT UR6, UR52, 0x654, UR6 ;  /* 0x0000065434067896 */ /* 0x000fc80008000006 */
[----:B------:R-:W-:-:S05]  /*1f00*/  IADD3 R5, -R5, 0x1, R4 ;  /* 0x0000000105057810 */ /* 0x000fca0007ffe104 */
        /* <DEDUP_REMOVED lines=327> */
.L_x_13981:
[----:B------:R1:W3:Y:S01]  /*3380*/  SYNCS.PHASECHK.TRANS64.TRYWAIT P1, [UR22+0x22850], R8 ;  /* 0x02285008ff0075a7 */ /* 0x0002e20008020156 */
[----:B------:R-:W-:Y:S05]  /*3390*/  @!P0 BRA `(.L_x_13982) ;  /* 0x0000000000048947 */ /* 0x000fea0003800000 */
[----:B------:R-:W-:Y:S01]  /*33a0*/  BPT.TRAP 0x1 ;  /* 0x000000040000795c */ /* 0x000fe20000300000 */
.L_x_13982:
[----:B---3--:R-:W-:Y:S05]  /*33b0*/  @P1 BRA `(.L_x_13983) ;  /* 0x0000000000081947 */ /* 0x008fea0003800000 */
[----:B------:R-:W3:Y:S02]  /*33c0*/  SYNCS.PHASECHK.TRANS64.TRYWAIT P1, [UR22+0x22850], R8 ;  /* 0x02285008ff0075a7 */ /* 0x000ee40008020156 */
[----:B---3--:R-:W-:Y:S05]  /*33d0*/  @!P1 BRA `(.L_x_13984) ;  /* 0x000000d400a49947 */ /* 0x008fea0003800000 */
.L_x_13983:
        /* <DEDUP_REMOVED lines=43> */
.L_x_13985:
[----:B------:R-:W-:Y:S01]  /*3690*/  UISETP.NE.AND UP0, UPT, UR47, URZ, UPT ;  /* 0x0000003f2f00728c */ /* 0x000fe2000bf05270 */
[----:B------:R-:W4:Y:S01]  /*36a0*/  S2UR UR14, SR_CgaCtaId ;  /* 0x00000000000e79c3 */ /* 0x000f220000008800 */
[----:B------:R-:W-:Y:S01]  /*36b0*/  UMOV UR11, UR45 ;  /* 0x0000002d000b7c82 */ /* 0x000fe20008000000 */
[----:B------:R-:W-:Y:S02]  /*36c0*/  UIADD3 UR22, UR22, 0x22860, URZ ;  /* 0x0002286016167890 */ /* 0x000fe4000fffe03f */
[----:B------:R-:W-:-:S06]  /*36d0*/  UIADD3 UR50, UR50, -0x2, URZ ;  /* 0xfffffffe32327890 */ /* 0x000fcc000fffe03f */
[----:B------:R-:W-:Y:S01]  /*36e0*/  @UP0 ULDC UR6, c[0x0][0x44c] ;  /* 0x0001130000060ab9 */ /* 0x000fe20000000800 */
[----:B------:R-:W-:Y:S01]  /*36f0*/  @UP0 ULDC UR15, c[0x0][0x450] ;  /* 0x00011400000f0ab9 */ /* 0x000fe20000000800 */
[----:B------:R-:W-:-:S04]  /*3700*/  UIMAD.WIDE.U32 UR6, UR45, UR6, URZ ;  /* 0x000000062d0672a5 */ /* 0x000fc8000f8e003f */
[----:B------:R-:W-:-:S04]  /*3710*/  @UP0 USHF.R.U32.HI UR11, URZ, UR15, UR7 ;  /* 0x0000000f3f0b0299 */ /* 0x000fc80008011607 */
[----:B------:R-:W-:-:S04]  /*3720*/  UIADD3 UR6, UR11, UR44, -UR42 ;  /* 0x0000002c0b067290 */ /* 0x000fc8000fffe82a */
        /* <DEDUP_REMOVED lines=12> */
[----:B01----:R-:W-:-:S07]  /*37f0*/  IMAD.MOV.U32 R8, RZ, RZ, R6 ;  /* 0x000000ffff087224 */ /* 0x003fce00078e0006 */
.L_x_13997:
[----:B------:R-:W-:-:S04]  /*3800*/  UIADD3 UR38, UR38, 0x1, URZ ;  /* 0x0000000126267890 */ /* 0x000fc8000fffe03f */
[----:B------:R-:W-:-:S04]  /*3810*/  UISETP.NE.AND UP0, UPT, UR38, 0x2, UPT ;  /* 0x000000022600788c */ /* 0x000fc8000bf05270 */
[----:B------:R-:W-:Y:S02]  /*3820*/  USEL UR6, URZ, 0x1, UP0 ;  /* 0x000000013f067887 */ /* 0x000fe40008000000 */
[----:B------:R-:W-:Y:S02]  /*3830*/  USEL UR38, UR38, URZ, UP0 ;  /* 0x0000003f26267287 */ /* 0x000fe40008000000 */
[----:B------:R-:W-:Y:S01]  /*3840*/  ULOP3.LUT UR37, UR37, UR6, URZ, 0x3c, !UPT ;  /* 0x0000000625257292 */ /* 0x000fe2000f8e3c3f */
[----:B012---:R-:W-:Y:S11]  /*3850*/  @!P0 BRA `(.L_x_13987) ;  /* 0x0000000000048947 */ /* 0x007ff60003800000 */
[----:B------:R-:W-:Y:S01]  /*3860*/  BPT.TRAP 0x1 ;  /* 0x000000040000795c */ /* 0x000fe20000300000 */
.L_x_13987:
        /* <DEDUP_REMOVED lines=9> */
.L_x_13988:
[----:B-1----:R-:W-:Y:S05]  /*3900*/  @P1 BRA `(.L_x_13989) ;  /* 0x0000000000081947 */ /* 0x002fea0003800000 */
[----:B------:R-:W1:Y:S02]  /*3910*/  SYNCS.PHASECHK.TRANS64.TRYWAIT P1, [UR25+0x22830], R7 ;  /* 0x02283007ff0075a7 */ /* 0x000e640008020159 */
[----:B-1----:R-:W-:Y:S05]  /*3920*/  @!P1 BRA `(.L_x_13990) ;  /* 0x000000d000689947 */ /* 0x002fea0003800000 */
.L_x_13989:
        /* <DEDUP_REMOVED lines=26> */
.L_x_13991:
[----:B------:R-:W-:Y:S01]  /*3ad0*/  UISETP.NE.AND UP0, UPT, UR47, URZ, UPT ;  /* 0x0000003f2f00728c */ /* 0x000fe2000bf05270 */
[----:B------:R-:W-:Y:S01]  /*3ae0*/  VIADD R10, R16, UR45 ;  /* 0x0000002d100a7c36 */ /* 0x000fe20008000000 */
[----:B------:R-:W-:Y:S01]  /*3af0*/  UMOV UR10, UR23 ;  /* 0x00000017000a7c82 */ /* 0x000fe20008000000 */
[----:B------:R-:W-:Y:S02]  /*3b00*/  IMAD.MOV.U32 R6, RZ, RZ, -0x2 ;  /* 0xfffffffeff067424 */ /* 0x000fe400078e00ff */
        /* <DEDUP_REMOVED lines=9> */
[----:B------:R-:W2:Y:S04]  /*3ba0*/  SHFL.IDX PT, R5, R10, 0x1, 0x1c1f ;  /* 0x003c1f000a057f89 */ /* 0x000ea800000e0000 */
[----:B------:R-:W-:Y:S01]  /*3bb0*/  IMAD R6, R17, R6, UR6 ;  /* 0x0000000611067e24 */ /* 0x000fe2000f8e0206 */
[----:B------:R-:W-:-:S04]  /*3bc0*/  UIADD3 UR6, UR25, 0x22840, URZ ;  /* 0x0002284019067890 */ /* 0x000fc8000fffe03f */
[----:B------:R-:W-:Y:S01]  /*3bd0*/  IADD3 R6, -R11, UR44, R6 ;  /* 0x0000002c0b067c10 */ /* 0x000fe2000fffe106 */
[----:B------:R-:W-:-:S09]  /*3be0*/  UPRMT UR6, UR24, 0x654, UR6 ;  /* 0x0000065418067896 */ /* 0x000fd20008000006 */
[----:B------:R-:W-:Y:S01]  /*3bf0*/  SYNCS.ARRIVE.TRANS64.RED.A1T0 RZ, [UR6], RZ ;  /* 0x000000ffffff79a7 */ /* 0x000fe20008100406 */
[----:B--2---:R-:W-:-:S05]  /*3c00*/  IMAD.IADD R5, R6, 0x1, R5 ;  /* 0x0000000106057824 */ /* 0x004fca00078e0205 */
        /* <DEDUP_REMOVED lines=74> */
[----:B--2---:R-:W-:-:S05]  /*40b0*/  IMAD.IADD R6, R6, 0x1, R5 ;  /* 0x0000000106067824 */ /* 0x004fca00078e0205 */
        /* <DEDUP_REMOVED lines=391> */
.L_x_13992:
[----:B------:R0:W2:Y:S01]  /*5930*/  SYNCS.PHASECHK.TRANS64.TRYWAIT P1, [UR25+0x22850], R7 ;  /* 0x02285007ff0075a7 */ /* 0x0000a20008020159 */
[----:B------:R-:W-:Y:S05]  /*5940*/  @!P0 BRA `(.L_x_13993) ;  /* 0x0000000000048947 */ /* 0x000fea0003800000 */
[----:B------:R-:W-:Y:S01]  /*5950*/  BPT.TRAP 0x1 ;  /* 0x000000040000795c */ /* 0x000fe20000300000 */
.L_x_13993:
[----:B------:R-:W-:Y:S01]  /*5960*/  VIADD R8, R210, 0x8 ;  /* 0x00000008d2087836 */ /* 0x000fe20000000000 */
[----:B--2---:R-:W-:Y:S06]  /*5970*/  @P1 BRA `(.L_x_13994) ;  /* 0x0000000000081947 */ /* 0x004fec0003800000 */
[----:B------:R-:W2:Y:S02]  /*5980*/  SYNCS.PHASECHK.TRANS64.TRYWAIT P1, [UR25+0x22850], R7 ;  /* 0x02285007ff0075a7 */ /* 0x000ea40008020159 */
[----:B--2---:R-:W-:Y:S05]  /*5990*/  @!P1 BRA `(.L_x_13995) ;  /* 0x000000b000649947 */ /* 0x004fea0003800000 */
.L_x_13994:
        /* <DEDUP_REMOVED lines=39> */
.L_x_13996:
[----:B------:R-:W-:Y:S01]  /*5c10*/  UISETP.GT.AND UP0, UPT, UR50, UR22, UPT ;  /* 0x000000163200728c */ /* 0x000fe2000bf04270 */
[----:B------:R-:W-:Y:S01]  /*5c20*/  IMAD.MOV.U32 R9, RZ, RZ, R5 ;  /* 0x000000ffff097224 */ /* 0x000fe200078e0005 */
[----:B------:R-:W-:Y:S01]  /*5c30*/  UIADD3 UR25, UR25, 0x22860, URZ ;  /* 0x0002286019197890 */ /* 0x000fe2000fffe03f */
[----:B------:R-:W-:Y:S01]  /*5c40*/  MOV R8, R6 ;  /* 0x0000000600087202 */ /* 0x000fe20000000f00 */
[----:B------:R-:W-:Y:S02]  /*5c50*/  UIADD3 UR50, UR50, -0x1, URZ ;  /* 0xffffffff32327890 */ /* 0x000fe4000fffe03f */
[----:B------:R-:W-:Y:S01]  /*5c60*/  PLOP3.LUT P1, PT, PT, PT, UP0, 0x80, 0x0 ;  /* 0x000000000000781c */ /* 0x000fe20003f2f008 */
[----:B------:R-:W-:-:S09]  /*5c70*/  UPRMT UR25, UR24, 0x654, UR25 ;  /* 0x0000065418197896 */ /* 0x000fd20008000019 */
[----:B------:R-:W-:Y:S03]  /*5c80*/  SYNCS.ARRIVE.TRANS64.RED.A1T0 RZ, [UR25], RZ ;  /* 0x000000ffffff79a7 */ /* 0x000fe60008100419 */
[----:B------:R-:W-:Y:S05]  /*5c90*/  @P1 BRA `(.L_x_13997) ;  /* 0xffffffd800d81947 */ /* 0x000fea000383ffff */
.L_x_13986:
[----:B------:R-:W-:-:S13]  /*5ca0*/  ISETP.LE.AND P1, PT, RZ, UR50, PT ;  /* 0x00000032ff007c0c */ /* 0x000fda000bf23270 */
[----:B------:R-:W-:Y:S05]  /*5cb0*/  @!P1 BRA `(.L_x_13998) ;  /* 0x0000001c00509947 */ /* 0x000fea0003800000 */
[----:B------:R-:W-:Y:S01]  /*5cc0*/  IMAD.MOV.U32 R212, RZ, RZ, R5 ;  /* 0x000000ffffd47224 */ /* 0x000fe200078e0005 */
[----:B------:R-:W-:Y:S01]  /*5cd0*/  ULDC UR22, c[0x0][0x988] ;  /* 0x0002620000167ab9 */ /* 0x000fe20000000800 */
[----:B---3--:R-:W-:-:S07]  /*5ce0*/  IMAD.MOV.U32 R9, RZ, RZ, R6 ;  /* 0x000000ffff097224 */ /* 0x008fce00078e0006 */
.L_x_14009:
[----:B------:R-:W-:-:S04]  /*5cf0*/  UIADD3 UR38, UR38, 0x1, URZ ;  /* 0x0000000126267890 */ /* 0x000fc8000fffe03f */
[----:B------:R-:W-:-:S04]  /*5d00*/  UISETP.NE.AND UP0, UPT, UR38, 0x2, UPT ;  /* 0x000000022600788c */ /* 0x000fc8000bf05270 */
[----:B------:R-:W-:Y:S02]  /*5d10*/  USEL UR6, URZ, 0x1, UP0 ;  /* 0x000000013f067887 */ /* 0x000fe40008000000 */
[----:B------:R-:W-:Y:S02]  /*5d20*/  USEL UR38, UR38, URZ, UP0 ;  /* 0x0000003f26267287 */ /* 0x000fe40008000000 */
[----:B------:R-:W-:Y:S01]  /*5d30*/  ULOP3.LUT UR37, UR37, UR6, URZ, 0x3c, !UPT ;  /* 0x0000000625257292 */ /* 0x000fe2000f8e3c3f */
[----:B-1----:R-:W-:Y:S11]  /*5d40*/  @!P0 BRA `(.L_x_13999) ;  /* 0x0000000000048947 */ /* 0x002ff60003800000 */
[----:B------:R-:W-:Y:S01]  /*5d50*/  BPT.TRAP 0x1 ;  /* 0x000000040000795c */ /* 0x000fe20000300000 */
.L_x_13999:
        /* <DEDUP_REMOVED lines=9> */
.L_x_14000:
[----:B--2---:R-:W-:Y:S05]  /*5df0*/  @P1 BRA `(.L_x_14001) ;  /* 0x0000000000081947 */ /* 0x004fea0003800000 */
[----:B------:R-:W2:Y:S02]  /*5e00*/  SYNCS.PHASECHK.TRANS64.TRYWAIT P1, [UR24+0x22830], R7 ;  /* 0x02283007ff0075a7 */ /* 0x000ea40008020158 */
[----:B--2---:R-:W-:Y:S05]  /*5e10*/  @!P1 BRA `(.L_x_14002) ;  /* 0x000000ac005c9947 */ /* 0x004fea0003800000 */
.L_x_14001:
        /* <DEDUP_REMOVED lines=26> */
.L_x_14003:
        /* <DEDUP_REMOVED lines=366> */
.L_x_14004:
[----:B------:R0:W1:Y:S01]  /*76a0*/  SYNCS.PHASECHK.TRANS64.TRYWAIT P1, [UR24+0x22850], R7 ;  /* 0x02285007ff0075a7 */ /* 0x0000620008020158 */
[----:B------:R-:W-:Y:S05]  /*76b0*/  @!P0 BRA `(.L_x_14005) ;  /* 0x0000000000048947 */ /* 0x000fea0003800000 */
[----:B------:R-:W-:Y:S01]  /*76c0*/  BPT.TRAP 0x1 ;  /* 0x000000040000795c */ /* 0x000fe20000300000 */
.L_x_14005:
[----:B------:R-:W-:Y:S01]  /*76d0*/  VIADD R8, R214, 0x8 ;  /* 0x00000008d6087836 */ /* 0x000fe20000000000 */
[----:B-1----:R-:W-:Y:S06]  /*76e0*/  @P1 BRA `(.L_x_14006) ;  /* 0x0000000000081947 */ /* 0x002fec0003800000 */
[----:B------:R-:W1:Y:S02]  /*76f0*/  SYNCS.PHASECHK.TRANS64.TRYWAIT P1, [UR24+0x22850], R7 ;  /* 0x02285007ff0075a7 */ /* 0x000e640008020158 */
[----:B-1----:R-:W-:Y:S05]  /*7700*/  @!P1 BRA `(.L_x_14007) ;  /* 0x0000009400389947 */ /* 0x002fea0003800000 */
.L_x_14006:
        /* <DEDUP_REMOVED lines=39> */
.L_x_14008:
[----:B------:R-:W-:Y:S01]  /*7980*/  UIADD3 UR24, UR24, 0x22860, URZ ;  /* 0x0002286018187890 */ /* 0x000fe2000fffe03f */
[----:B------:R-:W-:Y:S01]  /*7990*/  ISETP.LT.AND P1, PT, RZ, UR50, PT ;  /* 0x00000032ff007c0c */ /* 0x000fe2000bf21270 */
[----:B------:R-:W-:Y:S01]  /*79a0*/  UIADD3 UR50, UR50, -0x1, URZ ;  /* 0xffffffff32327890 */ /* 0x000fe2000fffe03f */
[----:B------:R-:W-:Y:S01]  /*79b0*/  IMAD.MOV.U32 R212, RZ, RZ, R5 ;  /* 0x000000ffffd47224 */ /* 0x000fe200078e0005 */
[----:B------:R-:W-:Y:S01]  /*79c0*/  UPRMT UR24, UR23, 0x654, UR24 ;  /* 0x0000065417187896 */ /* 0x000fe20008000018 */
[----:B------:R-:W-:-:S08]  /*79d0*/  IMAD.MOV.U32 R9, RZ, RZ, R6 ;  /* 0x000000ffff097224 */ /* 0x000fd000078e0006 */
[----:B------:R-:W-:Y:S01]  /*79e0*/  SYNCS.ARRIVE.TRANS64.RED.A1T0 RZ, [UR24], RZ ;  /* 0x000000ffffff79a7 */ /* 0x000fe20008100418 */
[----:B------:R-:W-:Y:S05]  /*79f0*/  @P1 BRA `(.L_x_14009) ;  /* 0xffffffe000bc1947 */ /* 0x000fea000383ffff */
.L_x_13998:
        /* <DEDUP_REMOVED lines=16> */
[----:B-1----:R-:W-:-:S05]  /*7b00*/  FADD.FTZ R9, R9, R4 ;  /* 0x0000000409097221 */ /* 0x002fca0000010000 */
[----:B------:R-:W1:Y:S01]  /*7b10*/  SHFL.BFLY PT, R10, R9, 0x1, 0x1f ;  /* 0x0c201f00090a7f89 */ /* 0x000e6200000e0000 */
[----:B0-----:R-:W-:Y:S01]  /*7b20*/  FADD.FTZ R11, R8, R7 ;  /* 0x00000007080b7221 */ /* 0x001fe20000010000 */
[----:B------:R-:W-:Y:S02]  /*7b30*/  IMAD.MOV.U32 R7, RZ, RZ, RZ ;  /* 0x000000ffff077224 */ /* 0x000fe400078e00ff */
[----:B------:R-:W-:Y:S02]  /*7b40*/  IMAD.MOV.U32 R8, RZ, RZ, -0x800000 ;  /* 0xff800000ff087424 */ /* 0x000fe400078e00ff */
        /* <DEDUP_REMOVED lines=142> */
.L_x_13973:
        /* <DEDUP_REMOVED lines=11> */
[----:B------:R-:W0:Y:S01]  /*84e0*/  S2UR UR4, SR_SWINHI ;  /* 0x00000000000479c3 */ /* 0x000e220000002f00 */
[----:B------:R-:W-:-:S07]  /*84f0*/  IMAD.MOV.U32 R103, RZ, RZ, 0x2 ;  /* 0x00000002ff677424 */ /* 0x000fce00078e00ff */
[----:B------:R-:W-:Y:S01]  /*8500*/  BAR.SYNC.DEFER_BLOCKING 0x1, 0x100 ;  /* 0x0044000000007b1d */ /* 0x000fe20000010000 */
[----:B------:R-:W-:Y:S02]  /*8510*/  F2FP.F16.F32.PACK_AB R24, R25, R24 ;  /* 0x000000181918723e */ /* 0x000fe400000000ff */
[----:B------:R-:W-:Y:S02]  /*8520*/  F2FP.F16.F32.PACK_AB R25, R165, R26 ;  /* 0x0000001aa519723e */ /* 0x000fe400000000ff */
[----:B------:R-:W-:Y:S01]  /*8530*/  F2FP.F16.F32.PACK_AB R26, R29, R28 ;  /* 0x0000001c1d1a723e */ /* 0x000fe200000000ff */
[----:B------:R-:W-:Y:S01]  /*8540*/  ULDC.64 UR12, c[0x0][0xc00] ;  /* 0x00030000000c7ab9 */ /* 0x000fe20000000a00 */
[----:B------:R-:W-:Y:S01]  /*8550*/  F2FP.F16.F32.PACK_AB R32, R33, R32 ;  /* 0x000000202120723e */ /* 0x000fe200000000ff */
[----:B------:R-:W-:Y:S01]  /*8560*/  UISETP.NE.U32.AND UP0, UPT, UR12, URZ, UPT ;  /* 0x0000003f0c00728c */ /* 0x000fe2000bf05070 */
[----:B------:R-:W-:Y:S02]  /*8570*/  F2FP.F16.F32.PACK_AB R27, R164, R27 ;  /* 0x0000001ba41b723e */ /* 0x000fe400000000ff */
[----:B------:R-:W-:Y:S01]  /*8580*/  F2FP.F16.F32.PACK_AB R33, R163, R34 ;  /* 0x00000022a321723e */ /* 0x000fe200000000ff */
[----:B------:R-:W-:Y:S01]  /*8590*/  UISETP.NE.AND.EX UP0, UPT, UR13, URZ, UPT, UP0 ;  /* 0x0000003f0d00728c */ /* 0x000fe2000bf05300 */
[----:B------:R-:W-:-:S02]  /*85a0*/  F2FP.F16.F32.PACK_AB R40, R41, R40 ;  /* 0x000000282928723e */ /* 0x000fc400000000ff */
[----:B------:R-:W-:Y:S01]  /*85b0*/  F2FP.F16.F32.PACK_AB R34, R37, R36 ;  /* 0x000000242522723e */ /* 0x000fe200000000ff */
[----:B------:R-:W-:Y:S01]  /*85c0*/  ULDC.64 UR12, c[0x0][0xc00] ;  /* 0x00030000000c7ab9 */ /* 0x000fe20000000a00 */
[----:B------:R-:W-:Y:S01]  /*85d0*/  F2FP.F16.F32.PACK_AB R35, R162, R35 ;  /* 0x00000023a223723e */ /* 0x000fe200000000ff */
[----:B------:R-:W-:Y:S01]  /*85e0*/  UIMAD.WIDE UR12, UR40, 0x4, UR12 ;  /* 0x00000004280c78a5 */ /* 0x000fe2000f8e020c */
[----:B------:R-:W-:Y:S02]  /*85f0*/  F2FP.F16.F32.PACK_AB R41, R161, R42 ;  /* 0x0000002aa129723e */ /* 0x000fe400000000ff */
[----:B------:R-:W-:Y:S01]  /*8600*/  F2FP.F16.F32.PACK_AB R48, R49, R48 ;  /* 0x000000303130723e */ /* 0x000fe200000000ff */
[----:B------:R-:W-:Y:S01]  /*8610*/  UMOV UR8, UR10 ;  /* 0x0000000a00087c82 */ /* 0x000fe20008000000 */
[----:B0-----:R-:W-:Y:S01]  /*8620*/  UMOV UR9, UR4 ;  /* 0x0000000400097c82 */ /* 0x001fe20008000000 */
[----:B------:R-:W-:Y:S01]  /*8630*/  F2FP.F16.F32.PACK_AB R42, R45, R44 ;  /* 0x0000002c2d2a723e */ /* 0x000fe200000000ff */
[----:B------:R-:W-:Y:S01]  /*8640*/  IMAD.WIDE R102, R204, R103, UR8 ;  /* 0x00000008cc667e25 */ /* 0x000fe2000f8e0267 */
        /* <DEDUP_REMOVED lines=18> */
[----:B------:R-:W-:Y:S01]  /*8770*/  IMAD.X R47, RZ, RZ, R103, P2 ;  /* 0x000000ffff2f7224 */ /* 0x000fe200010e0667 */
[----:B------:R-:W-:-:S02]  /*8780*/  IADD3.X R55, RZ, R103, RZ, P1, !PT ;  /* 0x00000067ff377210 */ /* 0x000fc40000ffe4ff */
        /* <DEDUP_REMOVED lines=18> */
[----:B------:R-:W-:Y:S02]  /*88b0*/  MOV R102, R102 ;  /* 0x0000006600667202 */ /* 0x000fe40000000f00 */
[----:B------:R-:W-:Y:S02]  /*88c0*/  LOP3.LUT R98, R4, 0x380, RZ, 0xc0, !PT ;  /* 0x0000038004627812 */ /* 0x000fe400078ec0ff */
[----:B------:R-:W-:Y:S01]  /*88d0*/  LOP3.LUT R20, R177, 0x380, RZ, 0xc0, !PT ;  /* 0x00000380b1147812 */ /* 0x000fe200078ec0ff */
[----:B------:R-:W-:Y:S01]  /*88e0*/  STSM.16.M88.4 [R102], R24 ;  /* 0x0000001866007844 */ /* 0x000fe20000000200 */
[----:B------:R-:W-:Y:S02]  /*88f0*/  LOP3.LUT R103, R151, 0x380, RZ, 0xc0, !PT ;  /* 0x0000038097677812 */ /* 0x000fe400078ec0ff */
[----:B------:R-:W-:-:S02]  /*8900*/  SHF.R.U64 R10, R10, 0x3, RZ ;  /* 0x000000030a0a7819 */ /* 0x000fc400000012ff */
[----:B------:R-:W-:Y:S02]  /*8910*/  LOP3.LUT R30, R179, 0x380, RZ, 0xc0, !PT ;  /* 0x00000380b31e7812 */ /* 0x000fe400078ec0ff */
[----:B------:R-:W-:Y:S02]  /*8920*/  SHF.R.U64 R12, R12, 0x3, RZ ;  /* 0x000000030c0c7819 */ /* 0x000fe400000012ff */
[----:B------:R-:W-:Y:S02]  /*8930*/  LOP3.LUT R38, R181, 0x380, RZ, 0xc0, !PT ;  /* 0x00000380b5267812 */ /* 0x000fe400078ec0ff */
[----:B------:R-:W-:Y:S02]  /*8940*/  SHF.R.U64 R14, R14, 0x3, RZ ;  /* 0x000000030e0e7819 */ /* 0x000fe400000012ff */
[----:B------:R-:W-:Y:S02]  /*8950*/  LOP3.LUT R46, R183, 0x380, RZ, 0xc0, !PT ;  /* 0x00000380b72e7812 */ /* 0x000fe400078ec0ff */
[----:B------:R-:W-:-:S02]  /*8960*/  SHF.R.U64 R29, R98, 0x3, RZ ;  /* 0x00000003621d7819 */ /* 0x000fc400000012ff */
[----:B------:R-:W-:Y:S02]  /*8970*/  SHF.R.U64 R20, R20, 0x3, RZ ;  /* 0x0000000314147819 */ /* 0x000fe400000012ff */
[----:B------:R-:W-:Y:S02]  /*8980*/  LOP3.LUT R54, R185, 0x380, RZ, 0xc0, !PT ;  /* 0x00000380b9367812 */ /* 0x000fe400078ec0ff */
[----:B------:R-:W-:Y:S02]  /*8990*/  SHF.R.U64 R28, R103, 0x3, RZ ;  /* 0x00000003671c7819 */ /* 0x000fe400000012ff */
[----:B------:R-:W-:Y:S02]  /*89a0*/  LOP3.LUT R10, R10, R171, RZ, 0x3c, !PT ;  /* 0x000000ab0a0a7212 */ /* 0x000fe400078e3cff */
[----:B------:R-:W-:Y:S02]  /*89b0*/  SHF.R.U64 R30, R30, 0x3, RZ ;  /* 0x000000031e1e7819 */ /* 0x000fe400000012ff */
        /* <DEDUP_REMOVED lines=8> */
[----:B------:R-:W-:Y:S02]  /*8a40*/  LOP3.LUT R20, R20, R177, RZ, 0x3c, !PT ;  /* 0x000000b114147212 */ /* 0x000fe400078e3cff */
[----:B------:R-:W-:Y:S02]  /*8a50*/  SHF.R.U64 R54, R54, 0x3, RZ ;  /* 0x0000000336367819 */ /* 0x000fe400000012ff */
[----:B------:R-:W-:Y:S02]  /*8a60*/  LOP3.LUT R94, R193, 0x380, RZ, 0xc0, !PT ;  /* 0x00000380c15e7812 */ /* 0x000fe400078ec0ff */
[----:B------:R-:W-:Y:S02]  /*8a70*/  LOP3.LUT R4, R28, R151, RZ, 0x3c, !PT ;  /* 0x000000971c047212 */ /* 0x000fe400078e3cff */
[----:B------:R-:W-:-:S02]  /*8a80*/  LOP3.LUT R30, R30, R179, RZ, 0x3c, !PT ;  /* 0x000000b31e1e7212 */ /* 0x000fc400078e3cff */
[----:B------:R-:W-:Y:S02]  /*8a90*/  SHF.R.U64 R62, R62, 0x3, RZ ;  /* 0x000000033e3e7819 */ /* 0x000fe400000012ff */
[----:B------:R-:W-:Y:S02]  /*8aa0*/  MOV R28, R10 ;  /* 0x0000000a001c7202 */ /* 0x000fe40000000f00 */
[----:B------:R-:W-:Y:S02]  /*8ab0*/  LOP3.LUT R38, R38, R181, RZ, 0x3c, !PT ;  /* 0x000000b526267212 */ /* 0x000fe400078e3cff */
[----:B------:R-:W-:Y:S01]  /*8ac0*/  SHF.R.U64 R70, R70, 0x3, RZ ;  /* 0x0000000346467819 */ /* 0x000fe200000012ff */
[----:B------:R-:W-:Y:S01]  /*8ad0*/  STSM.16.M88.4 [R28], R32 ;  /* 0x000000201c007844 */ /* 0x000fe20000000200 */
[----:B------:R-:W-:Y:S02]  /*8ae0*/  MOV R12, R12 ;  /* 0x0000000c000c7202 */ /* 0x000fe40000000f00 */
[----:B------:R-:W-:-:S02]  /*8af0*/  F2FP.F16.F32.PACK_AB R56, R57, R56 ;  /* 0x000000383938723e */ /* 0x000fc400000000ff */
[----:B------:R-:W-:Y:S01]  /*8b00*/  LOP3.LUT R46, R46, R183, RZ, 0x3c, !PT ;  /* 0x000000b72e2e7212 */ /* 0x000fe200078e3cff */
[----:B------:R-:W-:Y:S01]  /*8b10*/  STSM.16.M88.4 [R12], R40 ;  /* 0x000000280c007844 */ /* 0x000fe20000000200 */
[----:B------:R-:W-:Y:S02]  /*8b20*/  SHF.R.U64 R78, R78, 0x3, RZ ;  /* 0x000000034e4e7819 */ /* 0x000fe400000012ff */
[----:B------:R-:W-:Y:S02]  /*8b30*/  LOP3.LUT R165, R6, 0x380, RZ, 0xc0, !PT ;  /* 0x0000038006a57812 */ /* 0x000fe400078ec0ff */
[----:B------:R-:W-:Y:S02]  /*8b40*/  MOV R14, R14 ;  /* 0x0000000e000e7202 */ /* 0x000fe40000000f00 */
[----:B------:R-:W-:Y:S02]  /*8b50*/  F2FP.F16.F32.PACK_AB R50, R53, R52 ;  /* 0x000000343532723e */ /* 0x000fe400000000ff */
[----:B------:R-:W-:-:S02]  /*8b60*/  F2FP.F16.F32.PACK_AB R51, R158, R51 ;  /* 0x000000339e33723e */ /* 0x000fc400000000ff */
[----:B------:R-:W-:Y:S02]  /*8b70*/  F2FP.F16.F32.PACK_AB R57, R157, R58 ;  /* 0x0000003a9d39723e */ /* 0x000fe400000000ff */
[----:B------:R-:W-:Y:S01]  /*8b80*/  F2FP.F16.F32.PACK_AB R64, R65, R64 ;  /* 0x000000404140723e */ /* 0x000fe200000000ff */
[----:B------:R-:W-:Y:S01]  /*8b90*/  STSM.16.M88.4 [R14], R48 ;  /* 0x000000300e007844 */ /* 0x000fe20000000200 */
[----:B------:R-:W-:Y:S02]  /*8ba0*/  LOP3.LUT R54, R54, R185, RZ, 0x3c, !PT ;  /* 0x000000b936367212 */ /* 0x000fe400078e3cff */
[----:B------:R-:W-:Y:S02]  /*8bb0*/  SHF.R.U64 R94, R94, 0x3, RZ ;  /* 0x000000035e5e7819 */ /* 0x000fe400000012ff */
[----:B------:R-:W-:Y:S02]  /*8bc0*/  MOV R20, R20 ;  /* 0x0000001400147202 */ /* 0x000fe40000000f00 */
[----:B------:R-:W-:-:S02]  /*8bd0*/  F2FP.F16.F32.PACK_AB R58, R61, R60 ;  /* 0x0000003c3d3a723e */ /* 0x000fc400000000ff */
[----:B------:R-:W-:Y:S02]  /*8be0*/  F2FP.F16.F32.PACK_AB R59, R156, R59 ;  /* 0x0000003b9c3b723e */ /* 0x000fe400000000ff */
        /* <DEDUP_REMOVED lines=25> */
[----:B------:R-:W-:Y:S01]  /*8d80*/  ULDC UR11, c[0x0][0xa88] ;  /* 0x0002a200000b7ab9 */ /* 0x000fe20000000800 */
[----:B------:R-:W-:Y:S01]  /*8d90*/  LOP3.LUT R78, R78, R191, RZ, 0x3c, !PT ;  /* 0x000000bf4e4e7212 */ /* 0x000fe200078e3cff */
[----:B------:R-:W-:Y:S01]  /*8da0*/  UMOV UR4, URZ ;  /* 0x0000003f00047c82 */ /* 0x000fe20008000000 */
[----:B------:R-:W-:Y:S01]  /*8db0*/  SHF.R.U64 R103, R165, 0x3, RZ ;  /* 0x00000003a5677819 */ /* 0x000fe200000012ff */
[----:B------:R-:W0:Y:S01]  /*8dc0*/  LDC R77, c[0x0][0xbe8] ;  /* 0x0002fa00ff4d7b82 */ /* 0x000e220000000800 */
[----:B------:R-:W-:-:S02]  /*8dd0*/  MOV R46, R46 ;  /* 0x0000002e002e7202 */ /* 0x000fc40000000f00 */
[----:B------:R-:W-:Y:S02]  /*8de0*/  F2FP.F16.F32.PACK_AB R82, R85, R84 ;  /* 0x000000545552723e */ /* 0x000fe400000000ff */
[----:B------:R-:W-:Y:S02]  /*8df0*/  LOP3.LUT R94, R94, R193, RZ, 0x3c, !PT ;  /* 0x000000c15e5e7212 */ /* 0x000fe400078e3cff */
[----:B------:R-:W-:Y:S01]  /*8e00*/  MOV R54, R54 ;  /* 0x0000003600367202 */ /* 0x000fe20000000f00 */
[----:B------:R-:W-:Y:S01]  /*8e10*/  STSM.16.M88.4 [R46], R80 ;  /* 0x000000502e007844 */ /* 0x000fe20000000200 */
[----:B------:R-:W-:Y:S02]  /*8e20*/  MOV R11, R98 ;  /* 0x00000062000b7202 */ /* 0x000fe40000000f00 */
        /* <DEDUP_REMOVED lines=14> */
[----:B------:R-:W-:Y:S01]  /*8f10*/  LOP3.LUT R6, R103, R6, RZ, 0x3c, !PT ;  /* 0x0000000667067212 */ /* 0x000fe200078e3cff */
        /* <DEDUP_REMOVED lines=10> */
[----:B------:R-:W-:Y:S01]  /*8fc0*/  F2FP.F16.F32.PACK_AB R130, R133, R132 ;  /* 0x000000848582723e */ /* 0x000fe200000000ff */
[----:B------:R-:W-:Y:S01]  /*8fd0*/  STSM.16.M88.4 [R94], R120 ;  /* 0x000000785e007844 */ /* 0x000fe20000000200 */
        /* <DEDUP_REMOVED lines=17> */
[----:B------:R-:W3:Y:S01]  /*90f0*/  @P0 LDG.E R0, desc[UR48][R4.64] ;  /* 0x0000003004000981 */ /* 0x000ee2000c1e1900 */
[----:B------:R-:W-:Y:S01]  /*9100*/  UISETP.NE.U32.AND UP1, UPT, UR12, URZ, UPT ;  /* 0x0000003f0c00728c */ /* 0x000fe2000bf25070 */
[----:B0-----:R-:W-:Y:S01]  /*9110*/  ISETP.NE.AND P1, PT, R77, 0x1, PT ;  /* 0x000000014d00780c */ /* 0x001fe20003f25270 */
[----:B-1----:R-:W-:-:S02]  /*9120*/  VIADD R10, R16, UR45 ;  /* 0x0000002d100a7c36 */ /* 0x002fc40008000000 */
        /* <DEDUP_REMOVED lines=8> */
[----:B---3--:R-:W-:Y:S01]  /*91b0*/  @P0 R2UR UR4, R0 ;  /* 0x00000000000402ca */ /* 0x008fe200000e0000 */
[----:B------:R-:W-:-:S06]  /*91c0*/  IMAD.U32 R0, RZ, RZ, UR11 ;  /* 0x0000000bff007e24 */ /* 0x000fcc000f8e00ff */
[----:B------:R2:W5:Y:S01]  /*91d0*/  @P2 LDG.E R0, desc[UR48][R12.64] ;  /* 0x000000300c002981 */ /* 0x000562000c1e1900 */
[----:B01----:R-:W-:Y:S07]  /*91e0*/  @P2 BRA `(.L_x_14012) ;  /* 0x0000000000102947 */ /* 0x003fee0003800000 */
[----:B------:R-:W-:Y:S05]  /*91f0*/  @!P0 BRA `(.L_x_14012) ;  /* 0x00000000000c8947 */ /* 0x000fea0003800000 */
[----:B------:R-:W3:Y:S04]  /*9200*/  LDG.E R11, desc[UR48][R4.64] ;  /* 0x00000030040b7981 */ /* 0x000ee8000c1e1900 */
[----:B-----5:R-:W3:Y:S02]  /*9210*/  LDG.E R0, desc[UR48][R4.64+0x4] ;  /* 0x0000043004007981 */ /* 0x020ee4000c1e1900 */
[----:B---3--:R-:W-:-:S07]  /*9220*/  IMAD.IADD R0, R0, 0x1, -R11 ;  /* 0x0000000100007824 */ /* 0x008fce00078e0a0b */
.L_x_14012:
[----:B------:R-:W-:Y:S01]  /*9230*/  USHF.R.S32.HI UR18, URZ, 0x1f, UR43 ;  /* 0x0000001f3f127899 */ /* 0x000fe2000801142b */
[----:B------:R-:W-:Y:S01]  /*9240*/  @P1 IMAD.HI.U32 R4, R10, R7, RZ ;  /* 0x000000070a041227 */ /* 0x000fe200078e00ff */
[----:B------:R-:W-:Y:S01]  /*9250*/  ULDC.64 UR16, c[0x0][0xb90] ;  /* 0x0002e40000107ab9 */ /* 0x000fe20000000a00 */
[----:B------:R-:W-:Y:S01]  /*9260*/  USHF.R.S32.HI UR13, URZ, 0x1f, UR4 ;  /* 0x0000001f3f0d7899 */ /* 0x000fe20008011404 */
[----:B------:R-:W0:Y:S01]  /*9270*/  @P1 LDC R79, c[0x0][0xbf0] ;  /* 0x0002fc00ff4f1b82 */ /* 0x000e220000000800 */
[----:B------:R-:W-:Y:S01]  /*9280*/  UIMAD UR11, UR18, UR16, URZ ;  /* 0x00000010120b72a4 */ /* 0x000fe2000f8e023f */
[----:B--2---:R-:W-:Y:S01]  /*9290*/  IMAD.MOV.U32 R6, RZ, RZ, R10 ;  /* 0x000000ffff067224 */ /* 0x004fe200078e000a */
[----:B------:R-:W-:Y:S01]  /*92a0*/  UMOV UR12, UR4 ;  /* 0x00000004000c7c82 */ /* 0x000fe20008000000 */
[----:B------:R-:W-:Y:S01]  /*92b0*/  @P1 SHF.R.U32.HI R6, RZ, R9, R4 ;  /* 0x00000009ff061219 */ /* 0x000fe20000011604 */
[----:B------:R-:W-:Y:S01]  /*92c0*/  UIMAD.WIDE.U32 UR14, UR43, UR16, UR12 ;  /* 0x000000102b0e72a5 */ /* 0x000fe2000f8e000c */
[----:B------:R-:W-:Y:S01]  /*92d0*/  IMAD.MOV.U32 R5, RZ, RZ, 0x2 ;  /* 0x00000002ff057424 */ /* 0x000fe200078e00ff */
[----:B------:R-:W-:Y:S01]  /*92e0*/  UIMAD UR11, UR43, UR17, UR11 ;  /* 0x000000112b0b72a4 */ /* 0x000fe2000f8e020b */
[----:B------:R-:W-:Y:S01]  /*92f0*/  VIADD R26, R203, UR45 ;  /* 0x0000002dcb1a7c36 */ /* 0x000fe20008000000 */
[----:B------:R-:W-:Y:S01]  /*9300*/  USEL UR41, UR41, URZ, !UP0 ;  /* 0x0000003f29297287 */ /* 0x000fe2000c000000 */
[----:B------:R-:W-:Y:S01]  /*9310*/  IMAD.MOV R4, RZ, RZ, -R6 ;  /* 0x000000ffff047224 */ /* 0x000fe200078e0a06 */
[----:B------:R-:W-:Y:S01]  /*9320*/  ULDC.64 UR16, c[0x0][0xb98] ;  /* 0x0002e60000107ab9 */ /* 0x000fe20000000a00 */
[----:B------:R-:W-:Y:S01]  /*9330*/  UIADD3 UR15, UR15, UR11, URZ ;  /* 0x0000000b0f0f7290 */ /* 0x000fe2000fffe03f */
[----:B-----5:R-:W-:Y:S01]  /*9340*/  IMAD R83, R0, R77, RZ ;  /* 0x0000004d00537224 */ /* 0x020fe200078e02ff */
[----:B------:R-:W-:Y:S01]  /*9350*/  USEL UR40, UR40, URZ, !UP0 ;  /* 0x0000003f28287287 */ /* 0x000fe2000c000000 */
[----:B------:R-:W-:Y:S01]  /*9360*/  IMAD R9, R77, R4, R10 ;  /* 0x000000044d097224 */ /* 0x000fe200078e020a */
[----:B------:R-:W-:Y:S01]  /*9370*/  UIMAD UR11, UR41, UR16, URZ ;  /* 0x00000010290b72a4 */ /* 0x000fe2000f8e023f */
[----:B------:R-:W-:Y:S01]  /*9380*/  IMAD R4, R200, 0x40, R2 ;  /* 0x00000040c8047824 */ /* 0x000fe200078e0202 */
[----:B------:R-:W-:Y:S01]  /*9390*/  UIMAD.WIDE.U32 UR14, UR40, UR16, UR14 ;  /* 0x00000010280e72a5 */ /* 0x000fe2000f8e000e */
[----:B------:R-:W-:Y:S01]  /*93a0*/  SHF.R.S32.HI R10, RZ, 0x1f, R6 ;  /* 0x0000001fff0a7819 */ /* 0x000fe20000011406 */
[----:B------:R-:W-:Y:S01]  /*93b0*/  UIMAD UR11, UR40, UR17, UR11 ;  /* 0x00000011280b72a4 */ /* 0x000fe2000f8e020b */
[----:B------:R-:W-:Y:S01]  /*93c0*/  SHF.R.S32.HI R7, RZ, 0x1f, R9 ;  /* 0x0000001fff077819 */ /* 0x000fe20000011409 */
[----:B------:R-:W-:Y:S01]  /*93d0*/  IMAD.WIDE R4, R4, R5, UR8 ;  /* 0x0000000804047e25 */ /* 0x000fe2000f8e0205 */
[----:B------:R-:W-:Y:S01]  /*93e0*/  ULDC.64 UR8, c[0x0][0xb88] ;  /* 0x0002e20000087ab9 */ /* 0x000fe20000000a00 */
[----:B------:R-:W-:-:S02]  /*93f0*/  IADD3 R6, P0, R6, UR14, RZ ;  /* 0x0000000e06067c10 */ /* 0x000fc4000ff1e0ff */
[----:B------:R-:W-:Y:S01]  /*9400*/  IMAD.U32 R11, RZ, RZ, UR11 ;  /* 0x0000000bff0b7e24 */ /* 0x000fe2000f8e00ff */
[C---:B------:R-:W-:Y:S01]  /*9410*/  IADD3 R33, P2, R4.reuse, 0x5000, RZ ;  /* 0x0000500004217810 */ /* 0x040fe20007f5e0ff */
[----:B------:R-:W-:Y:S01]  /*9420*/  IMAD R12, R7, UR8, RZ ;  /* 0x00000008070c7c24 */ /* 0x000fe2000f8e02ff */
[----:B------:R-:W-:Y:S02]  /*9430*/  IADD3 R53, P3, R4, 0x4000, RZ ;  /* 0x0000400004357810 */ /* 0x000fe40007f7e0ff */
[----:B------:R-:W-:Y:S01]  /*9440*/  IADD3.X R7, R10, UR15, R11, P0, !PT ;  /* 0x0000000f0a077c10 */ /* 0x000fe200087fe40b */
[----:B------:R-:W-:Y:S01]  /*9450*/  IMAD R11, R9, UR9, R12 ;  /* 0x00000009090b7c24 */ /* 0x000fe2000f8e020c */
[----:B------:R-:W-:Y:S01]  /*9460*/  LOP3.LUT R32, R33, 0x380, RZ, 0xc0, !PT ;  /* 0x0000038021207812 */ /* 0x000fe200078ec0ff */
[----:B------:R-:W-:Y:S01]  /*9470*/  ULDC.64 UR14, c[0x0][0xaa0] ;  /* 0x0002a800000e7ab9 */ /* 0x000fe20000000a00 */
[----:B------:R-:W-:Y:S01]  /*9480*/  LOP3.LUT R52, R53, 0x380, RZ, 0xc0, !PT ;  /* 0x0000038035347812 */ /* 0x000fe200078ec0ff */
[----:B------:R-:W-:Y:S01]  /*9490*/  IMAD.WIDE.U32 R6, R9, UR8, R6 ;  /* 0x0000000809067c25 */ /* 0x000fe2000f8e0006 */
[----:B------:R-:W-:Y:S01]  /*94a0*/  ULDC.64 UR8, c[0x0][0xb50] ;  /* 0x0002d40000087ab9 */ /* 0x000fe20000000a00 */
[----:B------:R-:W-:-:S02]  /*94b0*/  SHF.R.U64 R32, R32, 0x3, RZ ;  /* 0x0000000320207819 */ /* 0x000fc400000012ff */
[----:B------:R-:W-:Y:S01]  /*94c0*/  IMAD.IADD R7, R7, 0x1, R11 ;  /* 0x0000000107077824 */ /* 0x000fe200078e020b */
[----:B------:R-:W-:Y:S02]  /*94d0*/  LEA R14, P0, R6, UR8, 0x2 ;  /* 0x00000008060e7c11 */ /* 0x000fe4000f8010ff */
[----:B------:R-:W-:Y:S01]  /*94e0*/  LOP3.LUT R32, R32, R33, RZ, 0x3c, !PT ;  /* 0x0000002120207212 */ /* 0x000fe200078e3cff */
[----:B------:R-:W-:Y:S01]  /*94f0*/  IMAD.X R33, RZ, RZ, R5, P2 ;  /* 0x000000ffff217224 */ /* 0x000fe200010e0605 */
[----:B------:R-:W-:Y:S01]  /*9500*/  LEA.HI.X R15, R6, UR9, R7, 0x2, P0 ;  /* 0x00000009060f7c11 */ /* 0x000fe200080f1407 */
[----:B------:R-:W-:Y:S01]  /*9510*/  SHFL.IDX PT, R20, R14, RZ, 0x1c1f ;  /* 0x001c1fff0e147589 */ /* 0x000fe200000e0000 */
[----:B------:R-:W-:Y:S01]  /*9520*/  IADD3 R29, P0, R4, 0x3000, RZ ;  /* 0x00003000041d7810 */ /* 0x000fe20007f1e0ff */
[----:B------:R-:W-:Y:S01]  /*9530*/  VIADD R6, R26, 0x8 ;  /* 0x000000081a067836 */ /* 0x000fe20000000000 */
[----:B------:R-:W-:Y:S01]  /*9540*/  IADD3 R11, P2, R4, 0xb000, RZ ;  /* 0x0000b000040b7810 */ /* 0x000fe20007f5e0ff */
[----:B------:R-:W1:Y:S01]  /*9550*/  SHFL.IDX PT, R21, R15, RZ, 0x1c1f ;  /* 0x001c1fff0f157589 */ /* 0x000e6200000e0000 */
[----:B------:R-:W-:-:S02]  /*9560*/  LOP3.LUT R28, R29, 0x380, RZ, 0xc0, !PT ;  /* 0x000003801d1c7812 */ /* 0x000fc400078ec0ff */
[----:B------:R-:W-:Y:S01]  /*9570*/  LOP3.LUT R10, R11, 0x380, RZ, 0xc0, !PT ;  /* 0x000003800b0a7812 */ /* 0x000fe200078ec0ff */
[----:B------:R-:W-:Y:S01]  /*9580*/  SHFL.IDX PT, R46, R14, 0x1, 0x1c1f ;  /* 0x003c1f000e2e7f89 */ /* 0x000fe200000e0000 */
[----:B------:R-:W-:Y:S02]  /*9590*/  SHF.R.U64 R28, R28, 0x3, RZ ;  /* 0x000000031c1c7819 */ /* 0x000fe400000012ff */
[----:B------:R-:W-:Y:S01]  /*95a0*/  SHF.R.U64 R10, R10, 0x3, RZ ;  /* 0x000000030a0a7819 */ /* 0x000fe200000012ff */
[----:B------:R-:W2:Y:S01]  /*95b0*/  SHFL.IDX PT, R47, R15, 0x1, 0x1c1f ;  /* 0x003c1f000f2f7f89 */ /* 0x000ea200000e0000 */
[----:B------:R-:W-:Y:S01]  /*95c0*/  LOP3.LUT R28, R28, R29, RZ, 0x3c, !PT ;  /* 0x0000001d1c1c7212 */ /* 0x000fe200078e3cff */
[----:B------:R-:W-:Y:S01]  /*95d0*/  IMAD.X R29, RZ, RZ, R5, P0 ;  /* 0x000000ffff1d7224 */ /* 0x000fe200000e0605 */
[----:B------:R-:W-:Y:S02]  /*95e0*/  IADD3 R57, P0, R4, 0x9000, RZ ;  /* 0x0000900004397810 */ /* 0x000fe40007f1e0ff */
[----:B------:R-:W-:-:S02]  /*95f0*/  SHF.R.U64 R52, R52, 0x3, RZ ;  /* 0x0000000334347819 */ /* 0x000fc400000012ff */
[----:B------:R-:W-:Y:S02]  /*9600*/  LOP3.LUT R56, R57, 0x380, RZ, 0xc0, !PT ;  /* 0x0000038039387812 */ /* 0x000fe400078ec0ff */
[----:B------:R-:W-:Y:S01]  /*9610*/  LOP3.LUT R10, R10, R11, RZ, 0x3c, !PT ;  /* 0x0000000b0a0a7212 */ /* 0x000fe200078e3cff */
[--C-:B------:R-:W-:Y:S01]  /*9620*/  IMAD.X R11, RZ, RZ, R5.reuse, P2 ;  /* 0x000000ffff0b7224 */ /* 0x100fe200010e0605 */
[----:B------:R-:W-:Y:S02]  /*9630*/  SHF.R.U64 R56, R56, 0x3, RZ ;  /* 0x0000000338387819 */ /* 0x000fe400000012ff */
[----:B------:R-:W-:Y:S01]  /*9640*/  LOP3.LUT R52, R52, R53, RZ, 0x3c, !PT ;  /* 0x0000003534347212 */ /* 0x000fe200078e3cff */
[--C-:B------:R-:W-:Y:S01]  /*9650*/  IMAD.X R53, RZ, RZ, R5.reuse, P3 ;  /* 0x000000ffff357224 */ /* 0x100fe200018e0605 */
[----:B------:R-:W-:Y:S01]  /*9660*/  LOP3.LUT R56, R56, R57, RZ, 0x3c, !PT ;  /* 0x0000003938387212 */ /* 0x000fe200078e3cff */
[----:B------:R-:W-:Y:S01]  /*9670*/  IMAD.X R57, RZ, RZ, R5, P0 ;  /* 0x000000ffff397224 */ /* 0x000fe200000e0605 */
[----:B------:R-:W-:-:S02]  /*9680*/  LOP3.LUT P0, RZ, R201, 0x3, RZ, 0xc0, !PT ;  /* 0x00000003c9ff7812 */ /* 0x000fc4000780c0ff */
[----:B------:R-:W-:Y:S02]  /*9690*/  IADD3 R45, P3, R4, 0xa000, RZ ;  /* 0x0000a000042d7810 */ /* 0x000fe40007f7e0ff */
[----:B------:R-:W-:Y:S02]  /*96a0*/  ISETP.GE.OR P2, PT, R26, R83, P0 ;  /* 0x000000531a00720c */ /* 0x000fe40000746670 */
[----:B------:R-:W-:Y:S02]  /*96b0*/  LOP3.LUT R44, R45, 0x380, RZ, 0xc0, !PT ;  /* 0x000003802d2c7812 */ /* 0x000fe400078ec0ff */
[C---:B------:R-:W-:Y:S02]  /*96c0*/  IADD3 R13, P5, R4.reuse, 0x1000, RZ ;  /* 0x00001000040d7810 */ /* 0x040fe40007fbe0ff */
[----:B------:R-:W-:Y:S02]  /*96d0*/  IADD3 R25, P4, R4, 0x2000, RZ ;  /* 0x0000200004197810 */ /* 0x000fe40007f9e0ff */
[----:B------:R-:W-:-:S02]  /*96e0*/  SHF.R.U64 R44, R44, 0x3, RZ ;  /* 0x000000032c2c7819 */ /* 0x000fc400000012ff */
[----:B------:R-:W-:Y:S02]  /*96f0*/  LOP3.LUT R12, R13, 0x380, RZ, 0xc0, !PT ;  /* 0x000003800d0c7812 */ /* 0x000fe400078ec0ff */
[----:B------:R-:W-:Y:S01]  /*9700*/  LOP3.LUT R24, R25, 0x380, RZ, 0xc0, !PT ;  /* 0x0000038019187812 */ /* 0x000fe200078ec0ff */
[----:B-1----:R1:W-:Y:S01]  /*9710*/  @!P2 ST.E desc[UR48][R20.64], R8 ;  /* 0x000000081400a985 */ /* 0x0023e2000c101930 */
[----:B------:R-:W-:Y:S01]  /*9720*/  LOP3.LUT R44, R44, R45, RZ, 0x3c, !PT ;  /* 0x0000002d2c2c7212 */ /* 0x000fe200078e3cff */
[----:B------:R-:W-:Y:S01]  /*9730*/  IMAD.X R45, RZ, RZ, R5, P3 ;  /* 0x000000ffff2d7224 */ /* 0x000fe200018e0605 */
[----:B------:R-:W-:Y:S02]  /*9740*/  SHF.R.U64 R12, R12, 0x3, RZ ;  /* 0x000000030c0c7819 */ /* 0x000fe400000012ff */
[----:B------:R-:W-:Y:S02]  /*9750*/  SHF.R.U64 R24, R24, 0x3, RZ ;  /* 0x0000000318187819 */ /* 0x000fe400000012ff */
[----:B------:R-:W-:-:S02]  /*9760*/  IADD3 R7, P3, R4, 0xf000, RZ ;  /* 0x0000f00004077810 */ /* 0x000fc40007f7e0ff */
[----:B------:R-:W-:Y:S02]  /*9770*/  LOP3.LUT R12, R12, R13, RZ, 0x3c, !PT ;  /* 0x0000000d0c0c7212 */ /* 0x000fe400078e3cff */
[----:B------:R-:W-:Y:S01]  /*9780*/  LOP3.LUT R24, R24, R25, RZ, 0x3c, !PT ;  /* 0x0000001918187212 */ /* 0x000fe200078e3cff */
[----:B-1----:R-:W1:Y:S01]  /*9790*/  @P1 LDC R21, c[0x0][0xbec] ;  /* 0x0002fb00ff151b82 */ /* 0x002e620000000800 */
[----:B------:R-:W-:Y:S01]  /*97a0*/  IADD3.X R13, RZ, R5, RZ, P5, !PT ;  /* 0x00000005ff0d7210 */ /* 0x000fe20002ffe4ff */
[--C-:B------:R-:W-:Y:S01]  /*97b0*/  IMAD.X R25, RZ, RZ, R5.reuse, P4 ;  /* 0x000000ffff197224 */ /* 0x100fe200020e0605 */
[----:B------:R-:W-:Y:S01]  /*97c0*/  LOP3.LUT R0, R7, 0x380, RZ, 0xc0, !PT ;  /* 0x0000038007007812 */ /* 0x000fe200078ec0ff */
[----:B------:R-:W-:Y:S01]  /*97d0*/  UIMAD UR11, UR13, UR14, URZ ;  /* 0x0000000e0d0b72a4 */ /* 0x000fe2000f8e023f */
[C---:B------:R-:W-:Y:S01]  /*97e0*/  IADD3 R37, P6, R4.reuse, 0x6000, RZ ;  /* 0x0000600004257810 */ /* 0x040fe20007fde0ff */
[----:B------:R-:W-:Y:S01]  /*97f0*/  UIMAD.WIDE.U32 UR8, UR4, UR14, URZ ;  /* 0x0000000e040872a5 */ /* 0x000fe2000f8e003f */
[C---:B------:R-:W-:Y:S01]  /*9800*/  IADD3 R41, P5, R4.reuse, 0x7000, RZ ;  /* 0x0000700004297810 */ /* 0x040fe20007fbe0ff */
[----:B------:R-:W-:Y:S01]  /*9810*/  IMAD.X R49, RZ, RZ, R5, P3 ;  /* 0x000000ffff317224 */ /* 0x000fe200018e0605 */
[----:B------:R-:W-:-:S02]  /*9820*/  IADD3 R65, P4, R4, 0x8000, RZ ;  /* 0x0000800004417810 */ /* 0x000fc40007f9e0ff */
[----:B------:R-:W-:Y:S01]  /*9830*/  SHF.R.U64 R0, R0, 0x3, RZ ;  /* 0x0000000300007819 */ /* 0x000fe200000012ff */
[----:B------:R-:W-:Y:S01]  /*9840*/  UIMAD UR11, UR4, UR15, UR11 ;  /* 0x0000000f040b72a4 */ /* 0x000fe2000f8e020b */
[----:B------:R-:W-:Y:S01]  /*9850*/  LOP3.LUT R36, R37, 0x380, RZ, 0xc0, !PT ;  /* 0x0000038025247812 */ /* 0x000fe200078ec0ff */
[----:B------:R-:W-:Y:S01]  /*9860*/  ULDC.64 UR12, c[0x0][0xae8] ;  /* 0x0002ba00000c7ab9 */ /* 0x000fe20000000a00 */
[----:B------:R-:W-:Y:S02]  /*9870*/  LOP3.LUT R40, R41, 0x380, RZ, 0xc0, !PT ;  /* 0x0000038029287812 */ /* 0x000fe400078ec0ff */
[----:B------:R-:W-:Y:S02]  /*9880*/  LOP3.LUT R64, R65, 0x380, RZ, 0xc0, !PT ;  /* 0x0000038041407812 */ /* 0x000fe400078ec0ff */
[----:B------:R-:W-:Y:S02]  /*9890*/  ISETP.GE.OR P0, PT, R6, R83, P0 ;  /* 0x000000530600720c */ /* 0x000fe40000706670 */
[----:B------:R-:W-:Y:S01]  /*98a0*/  LOP3.LUT R48, R0, R7, RZ, 0x3c, !PT ;  /* 0x0000000700307212 */ /* 0x000fe200078e3cff */
[----:B------:R-:W-:Y:S01]  /*98b0*/  IMAD R0, R23, 0x20, R200 ;  /* 0x0000002017007824 */ /* 0x000fe200078e02c8 */
[----:B------:R-:W-:Y:S01]  /*98c0*/  SHF.R.U64 R36, R36, 0x3, RZ ;  /* 0x0000000324247819 */ /* 0x000fe200000012ff */
[----:B------:R-:W-:Y:S01]  /*98d0*/  UIADD3 UR9, UR9, UR11, URZ ;  /* 0x0000000b09097290 */ /* 0x000fe2000fffe03f */
[----:B------:R-:W-:Y:S01]  /*98e0*/  SHF.R.U64 R40, R40, 0x3, RZ ;  /* 0x0000000328287819 */ /* 0x000fe200000012ff */
[----:B------:R-:W-:Y:S01]  /*98f0*/  UIMAD UR4, UR18, UR12, URZ ;  /* 0x0000000c120472a4 */ /* 0x000fe2000f8e023f */
[----:B------:R-:W-:Y:S01]  /*9900*/  SHF.R.U64 R64, R64, 0x3, RZ ;  /* 0x0000000340407819 */ /* 0x000fe200000012ff */
[----:B------:R-:W-:Y:S01]  /*9910*/  VIADD R78, R0, UR45 ;  /* 0x0000002d004e7c36 */ /* 0x000fe20008000000 */
[----:B------:R-:W-:Y:S01]  /*9920*/  LOP3.LUT R36, R36, R37, RZ, 0x3c, !PT ;  /* 0x0000002524247212 */ /* 0x000fe200078e3cff */
[--C-:B------:R-:W-:Y:S01]  /*9930*/  IMAD.X R37, RZ, RZ, R5.reuse, P6 ;  /* 0x000000ffff257224 */ /* 0x100fe200030e0605 */
[----:B------:R-:W-:Y:S01]  /*9940*/  LOP3.LUT R40, R40, R41, RZ, 0x3c, !PT ;  /* 0x0000002928287212 */ /* 0x000fe200078e3cff */
[--C-:B------:R-:W-:Y:S01]  /*9950*/  IMAD.X R41, RZ, RZ, R5.reuse, P5 ;  /* 0x000000ffff297224 */ /* 0x100fe200028e0605 */
[----:B------:R-:W-:Y:S01]  /*9960*/  LOP3.LUT R64, R64, R65, RZ, 0x3c, !PT ;  /* 0x0000004140407212 */ /* 0x000fe200078e3cff */
[----:B------:R-:W-:Y:S01]  /*9970*/  IMAD.X R65, RZ, RZ, R5, P4 ;  /* 0x000000ffff417224 */ /* 0x000fe200020e0605 */
[----:B------:R-:W-:Y:S01]  /*9980*/  UIMAD UR4, UR43, UR13, UR4 ;  /* 0x0000000d2b0472a4 */ /* 0x000fe2000f8e0204 */
[C---:B------:R-:W-:Y:S01]  /*9990*/  IADD3 R73, P6, R4.reuse, 0xc000, RZ ;  /* 0x0000c00004497810 */ /* 0x040fe20007fde0ff */
[----:B------:R-:W-:Y:S01]  /*99a0*/  UIMAD.WIDE.U32 UR8, UR43, UR12, UR8 ;  /* 0x0000000c2b0872a5 */ /* 0x000fe2000f8e0008 */
[C---:B------:R-:W-:Y:S01]  /*99b0*/  IADD3 R69, P5, R4.reuse, 0xd000, RZ ;  /* 0x0000d00004457810 */ /* 0x040fe20007fbe0ff */
[----:B--2---:R2:W-:Y:S01]  /*99c0*/  @!P0 ST.E desc[UR48][R46.64], R3 ;  /* 0x000000032e008985 */ /* 0x0045e2000c101930 */
[----:B------:R-:W-:Y:S01]  /*99d0*/  IADD3 R61, P4, R4, 0xe000, RZ ;  /* 0x0000e000043d7810 */ /* 0x000fe20007f9e0ff */
[----:B------:R-:W-:Y:S01]  /*99e0*/  ULDC.64 UR12, c[0x0][0xaf0] ;  /* 0x0002bc00000c7ab9 */ /* 0x000fe20000000a00 */
[----:B-1----:R-:W-:Y:S01]  /*99f0*/  @P1 IMAD.HI.U32 R0, R78, R21, RZ ;  /* 0x000000154e001227 */ /* 0x002fe200078e00ff */
[----:B------:R-:W-:Y:S01]  /*9a00*/  UIADD3 UR9, UR9, UR4, URZ ;  /* 0x0000000409097290 */ /* 0x000fe2000fffe03f */
[----:B------:R-:W-:Y:S01]  /*9a10*/  LOP3.LUT R72, R73, 0x380, RZ, 0xc0, !PT ;  /* 0x0000038049487812 */ /* 0x000fe200078ec0ff */
[----:B------:R-:W-:Y:S01]  /*9a20*/  UIMAD UR4, UR41, UR12, URZ ;  /* 0x0000000c290472a4 */ /* 0x000fe2000f8e023f */
[----:B------:R-:W-:Y:S01]  /*9a30*/  LOP3.LUT R68, R69, 0x380, RZ, 0xc0, !PT ;  /* 0x0000038045447812 */ /* 0x000fe200078ec0ff */
[----:B------:R-:W5:Y:S01]  /*9a40*/  LD.E.128 R12, desc[UR48][R12.64] ;  /* 0x000000300c0c7980 */ /* 0x000f62000c101d00 */
[----:B------:R-:W-:-:S02]  /*9a50*/  LOP3.LUT R60, R61, 0x380, RZ, 0xc0, !PT ;  /* 0x000003803d3c7812 */ /* 0x000fc400078ec0ff */
[----:B------:R-:W-:Y:S01]  /*9a60*/  LOP3.LUT R9, R4, 0x380, RZ, 0xc0, !PT ;  /* 0x0000038004097812 */ /* 0x000fe200078ec0ff */
[----:B--2---:R-:W-:Y:S01]  /*9a70*/  IMAD.MOV.U32 R3, RZ, RZ, R78 ;  /* 0x000000ffff037224 */ /* 0x004fe200078e004e */
[----:B0-----:R-:W-:Y:S01]  /*9a80*/  @P1 SHF.R.U32.HI R3, RZ, R79, R0 ;  /* 0x0000004fff031219 */ /* 0x001fe20000011600 */
[----:B------:R-:W-:Y:S01]  /*9a90*/  UIMAD UR4, UR40, UR13, UR4 ;  /* 0x0000000d280472a4 */ /* 0x000fe2000f8e0204 */
[----:B------:R-:W-:Y:S01]  /*9aa0*/  SHF.R.U64 R72, R72, 0x3, RZ ;  /* 0x0000000348487819 */ /* 0x000fe200000012ff */
[----:B------:R-:W-:Y:S01]  /*9ab0*/  UIMAD.WIDE.U32 UR8, UR40, UR12, UR8 ;  /* 0x0000000c280872a5 */ /* 0x000fe2000f8e0008 */
[----:B------:R-:W-:Y:S01]  /*9ac0*/  SHF.R.U64 R68, R68, 0x3, RZ ;  /* 0x0000000344447819 */ /* 0x000fe200000012ff */
[----:B------:R-:W5:Y:S01]  /*9ad0*/  LD.E.128 R24, desc[UR48][R24.64] ;  /* 0x0000003018187980 */ /* 0x000f62000c101d00 */
[----:B------:R-:W-:Y:S02]  /*9ae0*/  SHF.R.U64 R60, R60, 0x3, RZ ;  /* 0x000000033c3c7819 */ /* 0x000fe400000012ff */
[----:B------:R-:W-:Y:S01]  /*9af0*/  SHF.R.U64 R9, R9, 0x3, RZ ;  /* 0x0000000309097819 */ /* 0x000fe200000012ff */
[----:B------:R-:W-:Y:S01]  /*9b00*/  UIADD3 UR4, UR9, UR4, URZ ;  /* 0x0000000409047290 */ /* 0x000fe2000fffe03f */
[--C-:B------:R-:W-:Y:S01]  /*9b10*/  SHF.R.S32.HI R0, RZ, 0x1f, R3.reuse ;  /* 0x0000001fff007819 */ /* 0x100fe20000011403 */
[----:B------:R-:W-:Y:S01]  /*9b20*/  IMAD.MOV R76, RZ, RZ, -R3 ;  /* 0x000000ffff4c7224 */ /* 0x000fe200078e0a03 */
[----:B------:R-:W-:Y:S01]  /*9b30*/  LOP3.LUT R72, R72, R73, RZ, 0x3c, !PT ;  /* 0x0000004948487212 */ /* 0x000fe200078e3cff */
[--C-:B------:R-:W-:Y:S01]  /*9b40*/  IMAD.X R73, RZ, RZ, R5.reuse, P6 ;  /* 0x000000ffff497224 */ /* 0x100fe200030e0605 */
[----:B------:R-:W-:Y:S01]  /*9b50*/  LOP3.LUT R68, R68, R69, RZ, 0x3c, !PT ;  /* 0x0000004544447212 */ /* 0x000fe200078e3cff */
[--C-:B------:R-:W-:Y:S01]  /*9b60*/  IMAD.X R69, RZ, RZ, R5.reuse, P5 ;  /* 0x000000ffff457224 */ /* 0x100fe200028e0605 */
[----:B------:R-:W-:Y:S01]  /*9b70*/  LOP3.LUT R60, R60, R61, RZ, 0x3c, !PT ;  /* 0x0000003d3c3c7212 */ /* 0x000fe200078e3cff */
[----:B------:R-:W-:Y:S01]  /*9b80*/  IMAD.X R61, RZ, RZ, R5, P4 ;  /* 0x000000ffff3d7224 */ /* 0x000fe200020e0605 */
[----:B------:R-:W-:Y:S01]  /*9b90*/  LOP3.LUT R4, R9, R4, RZ, 0x3c, !PT ;  /* 0x0000000409047212 */ /* 0x000fe200078e3cff */
[----:B------:R-:W-:Y:S01]  /*9ba0*/  ULDC.64 UR12, c[0x0][0xae0] ;  /* 0x0002b800000c7ab9 */ /* 0x000fe20000000a00 */
[----:B------:R-:W-:Y:S01]  /*9bb0*/  IMAD R77, R77, R76, R78 ;  /* 0x0000004c4d4d7224 */ /* 0x000fe200078e024e */
[----:B------:R-:W-:Y:S01]  /*9bc0*/  MOV R20, UR8 ;  /* 0x0000000800147c02 */ /* 0x000fe20008000f00 */
[----:B------:R-:W-:Y:S01]  /*9bd0*/  IMAD R0, R0, UR12, RZ ;  /* 0x0000000c00007c24 */ /* 0x000fe2000f8e02ff */
[----:B------:R-:W5:Y:S01]  /*9be0*/  LD.E.128 R28, desc[UR48][R28.64] ;  /* 0x000000301c1c7980 */ /* 0x000f62000c101d00 */
[----:B------:R-:W-:Y:S01]  /*9bf0*/  IMAD.U32 R21, RZ, RZ, UR9 ;  /* 0x00000009ff157e24 */ /* 0x000fe2000f8e00ff */
[----:B------:R-:W-:Y:S01]  /*9c00*/  ULDC.64 UR8, c[0x0][0xad8] ;  /* 0x0002b60000087ab9 */ /* 0x000fe20000000a00 */
[----:B------:R-:W-:Y:S01]  /*9c10*/  IMAD.U32 R21, RZ, RZ, UR4 ;  /* 0x00000004ff157e24 */ /* 0x000fe2000f8e00ff */
[----:B------:R-:W5:Y:S01]  /*9c20*/  LD.E.128 R4, desc[UR48][R4.64] ;  /* 0x0000003004047980 */ /* 0x000f62000c101d00 */
[----:B------:R-:W-:Y:S01]  /*9c30*/  IMAD R79, R3, UR13, R0 ;  /* 0x0000000d034f7c24 */ /* 0x000fe2000f8e0200 */
[----:B------:R-:W-:-:S02]  /*9c40*/  SHF.R.S32.HI R0, RZ, 0x1f, R77 ;  /* 0x0000001fff007819 */ /* 0x000fc4000001144d */
[----:B------:R-:W5:Y:S01]  /*9c50*/  LD.E.128 R52, desc[UR48][R52.64] ;  /* 0x0000003034347980 */ /* 0x000f62000c101d00 */
[----:B------:R-:W-:-:S03]  /*9c60*/  IMAD.WIDE.U32 R20, R3, UR12, R20 ;  /* 0x0000000c03147c25 */ /* 0x000fc6000f8e0014 */
        /* <DEDUP_REMOVED lines=19> */
[----:B------:R-:W-:Y:S01]  /*9da0*/  VIADD R84, R200, UR45 ;  /* 0x0000002dc8547c36 */ /* 0x000fe20008000000 */
[----:B------:R-:W-:Y:S01]  /*9db0*/  UIADD3 UR10, UR10, 0x22820, URZ ;  /* 0x000228200a0a7890 */ /* 0x000fe2000fffe03f */
[C---:B------:R-:W-:Y:S02]  /*9dc0*/  IMAD R3, R77.reuse, UR9, R76 ;  /* 0x000000094d037c24 */ /* 0x040fe4000f8e024c */
[----:B------:R-:W-:Y:S01]  /*9dd0*/  IMAD.WIDE.U32 R20, R77, UR8, R20 ;  /* 0x000000084d147c25 */ /* 0x000fe2000f8e0014 */
[----:B------:R-:W-:Y:S01]  /*9de0*/  ISETP.GE.AND P2, PT, R84, R83, PT ;  /* 0x000000535400720c */ /* 0x000fe20003f46270 */
[----:B------:R-:W-:Y:S01]  /*9df0*/  ULDC.64 UR8, c[0x0][0xa80] ;  /* 0x0002a00000087ab9 */ /* 0x000fe20000000a00 */
[----:B------:R-:W-:Y:S01]  /*9e00*/  UPRMT UR10, URZ, 0x654, UR10 ;  /* 0x000006543f0a7896 */ /* 0x000fe2000800000a */
[----:B------:R-:W-:Y:S01]  /*9e10*/  IMAD.IADD R3, R21, 0x1, R3 ;  /* 0x0000000115037824 */ /* 0x000fe200078e0203 */
[----:B------:R-:W-:Y:S01]  /*9e20*/  LEA R82, P3, R20, UR8, 0x1 ;  /* 0x0000000814527c11 */ /* 0x000fe2000f8608ff */
[----:B------:R-:W-:-:S03]  /*9e30*/  VIADD R0, R84, 0x20 ;  /* 0x0000002054007836 */ /* 0x000fc60000000000 */
[----:B------:R-:W-:Y:S02]  /*9e40*/  LEA.HI.X R3, R20, UR9, R3, 0x1, P3 ;  /* 0x0000000914037c11 */ /* 0x000fe400098f0c03 */
[-C--:B------:R-:W-:Y:S01]  /*9e50*/  ISETP.GE.AND P1, PT, R0, R83.reuse, PT ;  /* 0x000000530000720c */ /* 0x080fe20003f26270 */
[----:B------:R-:W-:Y:S01]  /*9e60*/  VIADD R0, R84, 0x40 ;  /* 0x0000004054007836 */ /* 0x000fe20000000000 */
[----:B0-----:R0:W1:Y:S01]  /*9e70*/  SHFL.IDX PT, R85, R82, RZ, 0x181f ;  /* 0x00181fff52557589 */ /* 0x00106200000e0000 */
[----:B------:R-:W-:Y:S01]  /*9e80*/  BSSY B1, `(.L_x_14013) ;  /* 0x0000016000017945 */ /* 0x000fe20003800000 */
[----:B------:R-:W-:Y:S02]  /*9e90*/  SYNCS.ARRIVE.TRANS64.RED.A1T0 RZ, [UR10], RZ ;  /* 0x000000ffffff79a7 */ /* 0x000fe4000810040a */
[----:B------:R0:W2:Y:S01]  /*9ea0*/  SHFL.IDX PT, R81, R3, RZ, 0x181f ;  /* 0x00181fff03517589 */ /* 0x0000a200000e0000 */
        /* <DEDUP_REMOVED lines=19> */
.L_x_14014:
[----:B------:R-:W-:Y:S05]  /*9fe0*/  BSYNC B1 ;  /* 0x0000000000017941 */ /* 0x000fea0003800000 */
.L_x_14013:
        /* <DEDUP_REMOVED lines=21> */
.L_x_14016:
[----:B------:R-:W-:Y:S05]  /*a140*/  BSYNC B1 ;  /* 0x0000000000017941 */ /* 0x000fea0003800000 */
.L_x_14015:
        /* <DEDUP_REMOVED lines=21> */
.L_x_14018:
[----:B------:R-:W-:Y:S05]  /*a2a0*/  BSYNC B1 ;  /* 0x0000000000017941 */ /* 0x000fea0003800000 */
.L_x_14017:
[----:B------:R-:W-:Y:S01]  /*a2b0*/  VIADD R0, R84, 0x60 ;  /* 0x0000006054007836 */ /* 0x000fe20000000000 */
[----:B0--3--:R-:W3:Y:S04]  /*a2c0*/  SHFL.IDX PT, R3, R3, 0x3, 0x181f ;  /* 0x00781f0003037f89 */ /* 0x009ee800000e0000 */
        /* <DEDUP_REMOVED lines=22> */
.L_x_14011:
        /* <DEDUP_REMOVED lines=35> */
.L_x_14020:
        /* <DEDUP_REMOVED lines=45> */
.L_x_14022:
[----:B------:R-:W-:Y:S05]  /*a930*/  BSYNC B1 ;  /* 0x0000000000017941 */ /* 0x000fea0003800000 */
.L_x_14021:
[----:B------:R-:W1:Y:S01]  /*a940*/  @P0 LDC R5, c[0x0][0xbf0] ;  /* 0x0002fc00ff050b82 */ /* 0x000e620000000800 */
[----:B------:R-:W-:Y:S01]  /*a950*/  ULDC.64 UR14, c[0x0][0xaa0] ;  /* 0x0002a800000e7ab9 */ /* 0x000fe20000000a00 */
[----:B0-----:R-:W-:Y:S01]  /*a960*/  LEA R3, R23, R200, 0x5 ;  /* 0x000000c817037211 */ /* 0x001fe200078e28ff */
[----:B------:R-:W-:Y:S01]  /*a970*/  UIMAD UR10, UR11, UR14, URZ ;  /* 0x0000000e0b0a72a4 */ /* 0x000fe2000f8e023f */
[----:B------:R-:W-:Y:S01]  /*a980*/  BSSY B1, `(.L_x_14023) ;  /* 0x0000041000017945 */ /* 0x000fe20003800000 */
[----:B------:R-:W-:Y:S02]  /*a990*/  UIMAD.WIDE.U32 UR8, UR4, UR14, URZ ;  /* 0x0000000e040872a5 */ /* 0x000fe4000f8e003f */
[----:B------:R-:W-:Y:S01]  /*a9a0*/  UIMAD UR10, UR4, UR15, UR10 ;  /* 0x0000000f040a72a4 */ /* 0x000fe2000f8e020a */
[----:B------:R-:W-:Y:S02]  /*a9b0*/  VIADD R8, R3, UR45 ;  /* 0x0000002d03087c36 */ /* 0x000fe40008000000 */
        /* <DEDUP_REMOVED lines=61> */
.L_x_14024:
[----:B------:R-:W-:Y:S05]  /*ad90*/  BSYNC B1 ;  /* 0x0000000000017941 */ /* 0x000fea0003800000 */
.L_x_14023:
        /* <DEDUP_REMOVED lines=21> */
.L_x_14026:
[----:B------:R-:W-:Y:S05]  /*aef0*/  BSYNC B1 ;  /* 0x0000000000017941 */ /* 0x000fea0003800000 */
.L_x_14025:
        /* <DEDUP_REMOVED lines=21> */
.L_x_14028:
[----:B------:R-:W-:Y:S05]  /*b050*/  BSYNC B1 ;  /* 0x0000000000017941 */ /* 0x000fea0003800000 */
.L_x_14027:
        /* <DEDUP_REMOVED lines=22> */
.L_x_14019:
[----:B------:R-:W-:Y:S05]  /*b1c0*/  BSYNC B0 ;  /* 0x0000000000007941 */ /* 0x000fea0003800000 */
.L_x_14010:
[----:B------:R-:W-:Y:S02]  /*b1d0*/  ULDC UR4, c[0x0][0xc3c] ;  /* 0x00030f0000047ab9 */ /* 0x000fe40000000800 */
[----:B------:R-:W-:-:S06]  /*b1e0*/  UISETP.GE.AND UP0, UPT, UR7, UR4, UPT ;  /* 0x000000040700728c */ /* 0x000fcc000bf06270 */
[----:B------:R-:W-:-:S13]  /*b1f0*/  PLOP3.LUT P0, PT, PT, PT, UP0, 0x80, 0x0 ;  /* 0x000000000000781c */ /* 0x000fda0003f0f008 */
[----:B------:R-:W-:Y:S05]  /*b200*/  @!P0 BRA `(.L_x_14029) ;  /* 0xffffff5800e08947 */ /* 0x000fea000383ffff */
[----:B------:R-:W-:Y:S05]  /*b210*/  EXIT ;  /* 0x000000000000794d */ /* 0x000fea0003800000 */
.L_x_13968:
        /* <DEDUP_REMOVED lines=16> */
.L_x_14030:
        /* <DEDUP_REMOVED lines=37> */
[----:B------:R-:W-:Y:S01]  /*b570*/  MOV R4, R3 ;  /* 0x0000000300047202 */ /* 0x000fe20000000f00 */
[----:B------:R-:W-:Y:S01]  /*b580*/  UMOV UR4, URZ ;  /* 0x0000003f00047c82 */ /* 0x000fe20008000000 */
[----:B------:R-:W-:-:S05]  /*b590*/  ULDC UR5, c[0x0][0xc38] ;  /* 0x00030e0000057ab9 */ /* 0x000fca0000000800 */
.L_x_14036:
        /* <DEDUP_REMOVED lines=12> */
.L_x_14035:
[----:B------:R-:W-:Y:S05]  /*b660*/  BSYNC B0 ;  /* 0x0000000000007941 */ /* 0x000fea0003800000 */
.L_x_14034:
        /* <DEDUP_REMOVED lines=20> */
.L_x_14032:
        /* <DEDUP_REMOVED lines=20> */
.L_x_14037:
        /* <DEDUP_REMOVED lines=59> */
.L_x_14033:
[----:B------:R-:W-:Y:S01]  /*bca0*/  ULDC UR4, c[0x0][0xc3c] ;  /* 0x00030f0000047ab9 */ /* 0x000fe20000000800 */
[----:B------:R-:W-:Y:S02]  /*bcb0*/  IMAD.MOV.U32 R17, RZ, RZ, RZ ;  /* 0x000000ffff117224 */ /* 0x000fe400078e00ff */
[----:B------:R-:W-:Y:S02]  /*bcc0*/  IMAD.U32 R16, RZ, RZ, UR6 ;  /* 0x00000006ff107e24 */ /* 0x000fe4000f8e00ff */
[----:B------:R-:W-:Y:S02]  /*bcd0*/  IMAD.MOV.U32 R18, RZ, RZ, RZ ;  /* 0x000000ffff127224 */ /* 0x000fe400078e00ff */
[----:B------:R-:W-:-:S07]  /*bce0*/  IMAD.U32 R19, RZ, RZ, UR4 ;  /* 0x00000004ff137e24 */ /* 0x000fce000f8e00ff */
.L_x_14038:
[----:B------:R-:W-:-:S13]  /*bcf0*/  ISETP.NE.AND P0, PT, R5, RZ, PT ;  /* 0x000000ff0500720c */ /* 0x000fda0003f05270 */
[----:B------:R-:W0:Y:S01]  /*bd00*/  @!P0 S2R R3, SR_CgaCtaId ;  /* 0x0000000000038919 */ /* 0x000e220000008800 */
[----:B------:R-:W-:-:S04]  /*bd10*/  @!P0 MOV R0, 0x400 ;  /* 0x0000040000008802 */ /* 0x000fc80000000f00 */
[----:B0-----:R-:W-:-:S05]  /*bd20*/  @!P0 LEA R0, R3, R0, 0x18 ;  /* 0x0000000003008211 */ /* 0x001fca00078ec0ff */
[----:B------:R1:W-:Y:S01]  /*bd30*/  @!P0 STS.128 [R0+0x228d0], R16 ;  /* 0x0228d01000008388 */ /* 0x0003e20000000c00 */
[----:B------:R-:W-:Y:S06]  /*bd40*/  BAR.ARV 0x5, 0x180 ;  /* 0x0146000000007b1d */ /* 0x000fec0000002000 */
.L_x_14031:
[----:B------:R2:W-:Y:S01]  /*bd50*/  STL [R1+0x24], RZ ;  /* 0x000024ff01007387 */ /* 0x0005e20000100800 */
[----:B------:R-:W-:Y:S01]  /*bd60*/  ULDC UR4, c[0x0][0xc3c] ;  /* 0x00030f0000047ab9 */ /* 0x000fe20000000800 */
[----:B------:R-:W-:Y:S01]  /*bd70*/  IMAD.MOV.U32 R26, RZ, RZ, 0x1 ;  /* 0x00000001ff1a7424 */ /* 0x000fe200078e00ff */
[----:B0-----:R-:W-:Y:S01]  /*bd80*/  ISETP.GE.AND P0, PT, R19, UR4, PT ;  /* 0x0000000413007c0c */ /* 0x001fe2000bf06270 */
[----:B------:R-:W-:-:S12]  /*bd90*/  IMAD.MOV.U32 R24, RZ, RZ, RZ ;  /* 0x000000ffff187224 */ /* 0x000fd800078e00ff */
[----:B--2---:R-:W-:Y:S05]  /*bda0*/  @P0 BRA `(.L_x_14039) ;  /* 0x0000004800180947 */ /* 0x004fea0003800000 */
[----:B------:R-:W1:Y:S01]  /*bdb0*/  S2R R4, SR_TID.X ;  /* 0x0000000000047919 */ /* 0x000e620000002100 */
[----:B------:R-:W0:Y:S01]  /*bdc0*/  S2UR UR5, SR_CgaCtaId ;  /* 0x00000000000579c3 */ /* 0x000e220000008800 */
[----:B------:R-:W-:Y:S01]  /*bdd0*/  UMOV UR4, 0x400 ;  /* 0x0000040000047882 */ /* 0x000fe20000000000 */
[----:B------:R-:W-:Y:S01]  /*bde0*/  BSSY B8, `(.L_x_14039) ;  /* 0x0000482000087945 */ /* 0x000fe20003800000 */
[----:B------:R2:W-:Y:S01]  /*bdf0*/  STL [R1+0x24], RZ ;  /* 0x000024ff01007387 */ /* 0x0005e20000100800 */
[----:B------:R-:W-:Y:S01]  /*be00*/  IMAD.MOV.U32 R26, RZ, RZ, 0x1 ;  /* 0x00000001ff1a7424 */ /* 0x000fe200078e00ff */
[----:B------:R-:W-:Y:S01]  /*be10*/  ULOP3.LUT UR36, UR39, 0x2, URZ, 0xfc, !UPT ;  /* 0x0000000227247892 */ /* 0x000fe2000f8efc3f */
[----:B------:R-:W-:Y:S01]  /*be20*/  IMAD.MOV.U32 R24, RZ, RZ, RZ ;  /* 0x000000ffff187224 */ /* 0x000fe200078e00ff */
[----:B------:R-:W-:Y:S01]  /*be30*/  ULDC UR37, c[0x0][0xc] ;  /* 0x0000030000257ab9 */ /* 0x000fe20000000800 */
[----:B0-----:R-:W-:-:S06]  /*be40*/  ULEA UR4, UR5, UR4, 0x18 ;  /* 0x0000000405047291 */ /* 0x001fcc000f8ec03f */
[----:B------:R-:W-:Y:S01]  /*be50*/  IMAD.U32 R22, RZ, RZ, UR4 ;  /* 0x00000004ff167e24 */ /* 0x000fe2000f8e00ff */
[C---:B-1----:R-:W-:Y:S02]  /*be60*/  SHF.L.U32 R0, R4.reuse, 0x3, RZ ;  /* 0x0000000304007819 */ /* 0x042fe400000006ff */
[----:B------:R-:W-:Y:S02]  /*be70*/  LOP3.LUT R3, R4, 0x7f, RZ, 0xc0, !PT ;  /* 0x0000007f04037812 */ /* 0x000fe400078ec0ff */
        /* <DEDUP_REMOVED lines=10> */
[----:B--2---:R-:W-:-:S07]  /*bf20*/  LOP3.LUT R0, R3, 0xc0, RZ, 0xfc, !PT ;  /* 0x000000c003007812 */ /* 0x004fce00078efcff */
.L_x_14100:
[----:B0-----:R-:W0:Y:S02]  /*bf30*/  LDC.64 R2, c[0x0][0xc88] ;  /* 0x00032200ff027b82 */ /* 0x001e240000000a00 */
[----:B0-----:R-:W-:-:S05]  /*bf40*/  IMAD.WIDE R2, R19, 0x4, R2 ;  /* 0x0000000413027825 */ /* 0x001fca00078e0202 */
        /* <DEDUP_REMOVED lines=46> */
.L_x_14040:
        /* <DEDUP_REMOVED lines=9> */
.L_x_14041:
        /* <DEDUP_REMOVED lines=9> */
.L_x_14042:
        /* <DEDUP_REMOVED lines=43> */
.L_x_14044:
        /* <DEDUP_REMOVED lines=20> */
.L_x_14047:
[----:B------:R-:W-:Y:S05]  /*c740*/  BSYNC B6 ;  /* 0x0000000000067941 */ /* 0x000fea0003800000 */
.L_x_14046:
        /* <DEDUP_REMOVED lines=20> */
.L_x_14050:
        /* <DEDUP_REMOVED lines=15> */
.L_x_14049:
[----:B------:R-:W-:Y:S05]  /*c980*/  BSYNC B6 ;  /* 0x0000000000067941 */ /* 0x000fea0003800000 */
.L_x_14048:
[----:B------:R-:W0:Y:S01]  /*c990*/  S2R R20, SR_TID.X ;  /* 0x0000000000147919 */ /* 0x000e220000002100 */
[----:B------:R-:W-:Y:S01]  /*c9a0*/  ULDC.64 UR4, c[0x0][0x9f8] ;  /* 0x00027e0000047ab9 */ /* 0x000fe20000000a00 */
[----:B------:R-:W1:Y:S01]  /*c9b0*/  LDC R10, c[0x0][0x430] ;  /* 0x00010c00ff0a7b82 */ /* 0x000e620000000800 */
[----:B------:R-:W-:-:S04]  /*c9c0*/  ISETP.NE.U32.AND P0, PT, RZ, UR4, PT ;  /* 0x00000004ff007c0c */ /* 0x000fc8000bf05070 */
[----:B------:R-:W-:-:S13]  /*c9d0*/  ISETP.NE.AND.EX P0, PT, RZ, UR5, PT, P0 ;  /* 0x00000005ff007c0c */ /* 0x000fda000bf05300 */
[----:B------:R-:W-:Y:S01]  /*c9e0*/  @P0 IADD3 R2, P1, R27, UR4, RZ ;  /* 0x000000041b020c10 */ /* 0x000fe2000ff3e0ff */
[----:B------:R-:W-:Y:S01]  /*c9f0*/  ULDC UR4, c[0x0][0x320] ;  /* 0x0000c80000047ab9 */ /* 0x000fe20000000800 */
[----:B------:R-:W-:Y:S02]  /*ca00*/  LOP3.LUT R23, R23, 0xfffffff7, RZ, 0xc0, !PT ;  /* 0xfffffff717177812 */ /* 0x000fe400078ec0ff */
[----:B------:R-:W-:-:S05]  /*ca10*/  @P0 IADD3.X R3, R31, UR5, RZ, P1, !PT ;  /* 0x000000051f030c10 */ /* 0x000fca0008ffe4ff */
[----:B------:R2:W5:Y:S01]  /*ca20*/  @P0 LDG.E R28, desc[UR48][R2.64] ;  /* 0x00000030021c0981 */ /* 0x000562000c1e1900 */
[----:B------:R-:W-:Y:S01]  /*ca30*/  UMOV UR5, 0xffffffff ;  /* 0xffffffff00057882 */ /* 0x000fe20000000000 */
[----:B------:R-:W-:Y:S02]  /*ca40*/  VIADD R0, R34, 0xffffffff ;  /* 0xffffffff22007836 */ /* 0x000fe40000000000 */
[----:B0-----:R-:W-:-:S05]  /*ca50*/  IMAD.SHL.U32 R35, R20, 0x8, RZ ;  /* 0x0000000814237824 */ /* 0x001fca00078e00ff */
[----:B------:R-:W-:-:S04]  /*ca60*/  LOP3.LUT R35, R35, 0x38, RZ, 0xc0, !PT ;  /* 0x0000003823237812 */ /* 0x000fc800078ec0ff */
[C---:B------:R-:W-:Y:S02]  /*ca70*/  LOP3.LUT R33, R35.reuse, 0x40, RZ, 0xfc, !PT ;  /* 0x0000004023217812 */ /* 0x040fe400078efcff */
[----:B------:R-:W-:Y:S02]  /*ca80*/  LOP3.LUT R21, R35, 0x80, RZ, 0xfc, !PT ;  /* 0x0000008023157812 */ /* 0x000fe400078efcff */
[----:B------:R-:W-:Y:S02]  /*ca90*/  ISETP.GE.AND P3, PT, R33, UR4, PT ;  /* 0x0000000421007c0c */ /* 0x000fe4000bf66270 */
[----:B------:R-:W-:Y:S02]  /*caa0*/  ISETP.GE.AND P1, PT, R21, UR4, PT ;  /* 0x0000000415007c0c */ /* 0x000fe4000bf26270 */
[C---:B------:R-:W-:Y:S02]  /*cab0*/  ISETP.GE.AND P2, PT, R35.reuse, UR4, PT ;  /* 0x0000000423007c0c */ /* 0x040fe4000bf46270 */
[----:B------:R-:W-:-:S04]  /*cac0*/  LOP3.LUT R20, R35, 0xc0, RZ, 0xfc, !PT ;  /* 0x000000c023147812 */ /* 0x000fc800078efcff */
[----:B------:R-:W-:-:S03]  /*cad0*/  ISETP.GE.AND P0, PT, R20, UR4, PT ;  /* 0x0000000414007c0c */ /* 0x000fc6000bf06270 */
        /* <DEDUP_REMOVED lines=8> */
.L_x_14117:
[----:B------:R-:W0:Y:S01]  /*cb60*/  S2R R2, SR_TID.X ;  /* 0x0000000000027919 */ /* 0x000e220000002100 */
[----:B------:R-:W-:Y:S01]  /*cb70*/  ISETP.NE.AND P1, PT, R10, 0x1, PT ;  /* 0x000000010a00780c */ /* 0x000fe20003f25270 */
[----:B------:R-:W-:Y:S01]  /*cb80*/  IMAD.MOV.U32 R34, RZ, RZ, RZ ;  /* 0x000000ffff227224 */ /* 0x000fe200078e00ff */
[----:B-----5:R-:W-:Y:S01]  /*cb90*/  SHF.R.S32.HI R31, RZ, 0x1f, R28 ;  /* 0x0000001fff1f7819 */ /* 0x020fe2000001141c */
[----:B------:R-:W1:Y:S01]  /*cba0*/  S2R R3, SR_TID.X ;  /* 0x0000000000037919 */ /* 0x000e620000002100 */
[----:B------:R-:W-:-:S09]  /*cbb0*/  LOP3.LUT R23, R23, 0xffffff7f, RZ, 0xc0, !PT ;  /* 0xffffff7f17177812 */ /* 0x000fd200078ec0ff */
[----:B------:R-:W2:Y:S01]  /*cbc0*/  @P1 LDC R4, c[0x0][0x434] ;  /* 0x00010d00ff041b82 */ /* 0x000ea20000000800 */
[----:B------:R-:W-:Y:S02]  /*cbd0*/  @P1 LOP3.LUT R23, R23, 0x80, RZ, 0xfc, !PT ;  /* 0x0000008017171812 */ /* 0x000fe400078efcff */
[----:B0-----:R-:W-:Y:S01]  /*cbe0*/  LOP3.LUT R2, R2, 0x7f, RZ, 0xc0, !PT ;  /* 0x0000007f02027812 */ /* 0x001fe200078ec0ff */
[----:B-1----:R-:W-:-:S03]  /*cbf0*/  IMAD.SHL.U32 R9, R3, 0x10, RZ ;  /* 0x0000001003097824 */ /* 0x002fc600078e00ff */
[----:B------:R-:W-:-:S04]  /*cc00*/  SHF.R.U32.HI R2, RZ, 0x3, R2 ;  /* 0x00000003ff027819 */ /* 0x000fc80000011602 */
[----:B------:R-:W-:Y:S02]  /*cc10*/  LOP3.LUT R9, R2, 0x70, R9, 0xf8, !PT ;  /* 0x0000007002097812 */ /* 0x000fe400078ef809 */
[----:B------:R-:W0:Y:S03]  /*cc20*/  @P1 LDC R2, c[0x0][0x438] ;  /* 0x00010e00ff021b82 */ /* 0x000e260000000800 */
[----:B------:R-:W-:-:S05]  /*cc30*/  IMAD R35, R0, 0x60, R9 ;  /* 0x0000006000237824 */ /* 0x000fca00078e0209 */
[C---:B------:R-:W-:Y:S01]  /*cc40*/  ISETP.GE.AND P0, PT, R35.reuse, R32, PT ;  /* 0x000000202300720c */ /* 0x040fe20003f06270 */
[----:B------:R-:W-:-:S03]  /*cc50*/  IMAD.IADD R35, R35, 0x1, R30 ;  /* 0x0000000123237824 */ /* 0x000fc600078e021e */
[----:B------:R-:W-:Y:S01]  /*cc60*/  ISETP.GT.U32.OR P0, PT, R9, 0x5f, P0 ;  /* 0x0000005f0900780c */ /* 0x000fe20000704470 */
[----:B--2---:R-:W-:-:S04]  /*cc70*/  @P1 IMAD.HI.U32 R3, R35, R4, RZ ;  /* 0x0000000423031227 */ /* 0x004fc800078e00ff */
[----:B------:R-:W-:Y:S01]  /*cc80*/  IMAD.MOV.U32 R8, RZ, RZ, R35 ;  /* 0x000000ffff087224 */ /* 0x000fe200078e0023 */
        /* <DEDUP_REMOVED lines=10> */
[----:B------:R-:W-:-:S03]  /*cd30*/  IMAD.U32 R3, RZ, RZ, UR36 ;  /* 0x00000024ff037e24 */ /* 0x000fc6000f8e00ff */
[----:B------:R-:W-:-:S05]  /*cd40*/  @!P0 LEA.HI.X R5, R2, R5, R7, 0x2, P1 ;  /* 0x0000000502058211 */ /* 0x000fca00008f1407 */
[----:B------:R0:W5:Y:S01]  /*cd50*/  @!P0 LDG.E R34, desc[UR48][R4.64] ;  /* 0x0000003004228981 */ /* 0x000162000c1e1900 */
[----:B------:R-:W-:Y:S01]  /*cd60*/  ISETP.NE.AND P0, PT, R3, 0x3, PT ;  /* 0x000000030300780c */ /* 0x000fe20003f05270 */
[----:B------:R-:W-:Y:S01]  /*cd70*/  IMAD.MOV R2, RZ, RZ, -R8 ;  /* 0x000000ffff027224 */ /* 0x000fe200078e0a08 */
[----:B------:R-:W-:Y:S02]  /*cd80*/  ISETP.GT.U32.AND P1, PT, R9, 0x5f, PT ;  /* 0x0000005f0900780c */ /* 0x000fe40003f24070 */
[----:B------:R-:W-:Y:S01]  /*cd90*/  LOP3.LUT R23, R23, 0xffffffbf, RZ, 0xc0, !PT ;  /* 0xffffffbf17177812 */ /* 0x000fe200078ec0ff */
[----:B------:R-:W-:Y:S01]  /*cda0*/  IMAD R35, R10, R2, R35 ;  /* 0x000000020a237224 */ /* 0x000fe200078e0223 */
[----:B------:R-:W-:Y:S02]  /*cdb0*/  SHF.R.S32.HI R27, RZ, 0x1f, R18 ;  /* 0x0000001fff1b7819 */ /* 0x000fe40000011412 */
[----:B------:R-:W-:-:S05]  /*cdc0*/  SEL R6, RZ, 0x1, P2 ;  /* 0x00000001ff067807 */ /* 0x000fca0001000000 */
[----:B------:R-:W-:-:S04]  /*cdd0*/  @P0 LOP3.LUT R23, R23, 0x40, RZ, 0xfc, !PT ;  /* 0x0000004017170812 */ /* 0x000fc800078efcff */
[----:B------:R-:W-:-:S04]  /*cde0*/  LOP3.LUT R23, R23, 0xffffffdf, RZ, 0xc0, !PT ;  /* 0xffffffdf17177812 */ /* 0x000fc800078ec0ff */
[----:B------:R-:W-:Y:S01]  /*cdf0*/  @P1 LOP3.LUT R23, R23, 0x20, RZ, 0xfc, !PT ;  /* 0x0000002017171812 */ /* 0x000fe200078efcff */
[----:B0-----:R-:W-:Y:S06]  /*ce00*/  @!P0 BRA `(.L_x_14052) ;  /* 0x0000000000048947 */ /* 0x001fec0003800000 */
[----:B------:R-:W-:Y:S01]  /*ce10*/  BPT.TRAP 0x1 ;  /* 0x000000040000795c */ /* 0x000fe20000300000 */
.L_x_14052:
[----:B------:R-:W-:Y:S01]  /*ce20*/  IMAD R32, R0, -0x60, R32 ;  /* 0xffffffa000207824 */ /* 0x000fe200078e0220 */
[----:B------:R-:W-:Y:S01]  /*ce30*/  SHF.L.U32 R0, R26, 0x1f, RZ ;  /* 0x0000001f1a007819 */ /* 0x000fe200000006ff */
[----:B------:R-:W-:Y:S01]  /*ce40*/  IMAD R33, R24, 0x8, R22 ;  /* 0x0000000818217824 */ /* 0x000fe200078e0216 */
[----:B------:R-:W-:Y:S03]  /*ce50*/  BSSY B0, `(.L_x_14053) ;  /* 0x0000003000007945 */ /* 0x000fe60003800000 */
[----:B------:R-:W0:Y:S02]  /*ce60*/  SYNCS.PHASECHK.TRANS64.TRYWAIT P0, [R33+URZ+0x22840], R0 ;  /* 0x02284000210075a7 */ /* 0x000e24000800017f */
[----:B0-----:R-:W-:Y:S05]  /*ce70*/  @!P0 BRA `(.L_x_14054) ;  /* 0x0000003c00a88947 */ /* 0x001fea0003800000 */
.L_x_14118:
[----:B------:R-:W-:Y:S05]  /*ce80*/  BSYNC B0 ;  /* 0x0000000000007941 */ /* 0x000fea0003800000 */
.L_x_14053:
        /* <DEDUP_REMOVED lines=30> */
[----:B------:R-:W-:Y:S02]  /*d070*/  ISETP.GE.AND P0, PT, R32, 0x1, PT ;  /* 0x000000012000780c */ /* 0x000fe40003f06270 */
[----:B0-----:R-:W-:Y:S01]  /*d080*/  SHF.L.U32 R8, R5, 0x3, RZ ;  /* 0x0000000305087819 */ /* 0x001fe200000006ff */
        /* <DEDUP_REMOVED lines=57> */
.L_x_14132:
        /* <DEDUP_REMOVED lines=10> */
.L_x_14056:
        /* <DEDUP_REMOVED lines=11> */
.L_x_14057:
[----:B0-----:R0:W5:Y:S01]  /*d570*/  LDL.LU R3, [R1+0xc] ;  /* 0x00000c0001037983 */ /* 0x0011620000300800 */
[C---:B------:R-:W-:Y:S01]  /*d580*/  LOP3.LUT P3, RZ, R23.reuse, 0x8, RZ, 0xc0, !PT ;  /* 0x0000000817ff7812 */ /* 0x040fe2000786c0ff */
[----:B------:R0:W-:Y:S01]  /*d590*/  SYNCS.ARRIVE.TRANS64.A1T0 RZ, [R33+URZ+0x22830], RZ ;  /* 0x022830ff21ff79a7 */ /* 0x0001e2000810003f */
[----:B------:R-:W-:-:S13]  /*d5a0*/  LOP3.LUT P2, RZ, R23, 0x4, RZ, 0xc0, !PT ;  /* 0x0000000417ff7812 */ /* 0x000fda000784c0ff */
[----:B------:R-:W-:Y:S05]  /*d5b0*/  WARPSYNC.ALL ;  /* 0x0000000000007948 */ /* 0x000fea0003800000 */
[----:B------:R-:W-:Y:S01]  /*d5c0*/  BAR.SYNC.DEFER_BLOCKING 0x8, 0x180 ;  /* 0x0206000000007b1d */ /* 0x000fe20000010000 */
[----:B------:R-:W-:Y:S02]  /*d5d0*/  LOP3.LUT P1, RZ, R23, 0x100, RZ, 0xc0, !PT ;  /* 0x0000010017ff7812 */ /* 0x000fe4000782c0ff */
[----:B------:R-:W-:Y:S02]  /*d5e0*/  SEL R0, RZ, 0x2, P3 ;  /* 0x00000002ff007807 */ /* 0x000fe40001800000 */
[----:B------:R-:W-:Y:S01]  /*d5f0*/  SEL R2, RZ, 0x4, P2 ;  /* 0x00000004ff027807 */ /* 0x000fe20001000000 */
[----:B------:R-:W-:Y:S01]  /*d600*/  ULDC.64 UR4, c[0x0][0x298] ;  /* 0x0000a60000047ab9 */ /* 0x000fe20000000a00 */
[----:B------:R-:W-:Y:S01]  /*d610*/  SEL R4, R25, RZ, !P1 ;  /* 0x000000ff19047207 */ /* 0x000fe20004800000 */
[----:B------:R-:W-:Y:S01]  /*d620*/  BSSY B6, `(.L_x_14058) ;  /* 0x0000021000067945 */ /* 0x000fe20003800000 */
[----:B------:R-:W-:-:S02]  /*d630*/  IADD3 R0, R2, R0, R6 ;  /* 0x0000000002007210 */ /* 0x000fc40007ffe006 */
[----:B------:R-:W-:Y:S01]  /*d640*/  LOP3.LUT P0, RZ, R23, 0x2, RZ, 0xc0, !PT ;  /* 0x0000000217ff7812 */ /* 0x000fe2000780c0ff */
[----:B------:R1:W-:Y:S03]  /*d650*/  STL [R1+0x18], R4 ;  /* 0x0000180401007387 */ /* 0x0003e60000100800 */
[----:B------:R-:W-:-:S05]  /*d660*/  SEL R25, RZ, 0x8, P0 ;  /* 0x00000008ff197807 */ /* 0x000fca0000000000 */
[----:B------:R-:W-:Y:S01]  /*d670*/  IMAD.IADD R25, R0, 0x1, R25 ;  /* 0x0000000100197824 */ /* 0x000fe200078e0219 */
[----:B------:R-:W-:Y:S01]  /*d680*/  SHF.R.S32.HI R0, RZ, 0x1f, R37 ;  /* 0x0000001fff007819 */ /* 0x000fe20000011425 */
[----:B-1----:R-:W-:-:S04]  /*d690*/  IMAD.WIDE.U32 R4, R37, UR4, RZ ;  /* 0x0000000425047c25 */ /* 0x002fc8000f8e00ff */
[----:B------:R-:W-:-:S04]  /*d6a0*/  IMAD R0, R0, UR4, RZ ;  /* 0x0000000400007c24 */ /* 0x000fc8000f8e02ff */
[----:B------:R-:W-:-:S04]  /*d6b0*/  IMAD R0, R37, UR5, R0 ;  /* 0x0000000525007c24 */ /* 0x000fc8000f8e0200 */
[----:B------:R-:W-:Y:S01]  /*d6c0*/  IMAD.IADD R37, R5, 0x1, R0 ;  /* 0x0000000105257824 */ /* 0x000fe200078e0200 */
[----:B-----5:R-:W-:-:S05]  /*d6d0*/  SEL R2, R3, RZ, !P1 ;  /* 0x000000ff03027207 */ /* 0x020fca0004800000 */
[----:B------:R1:W-:Y:S04]  /*d6e0*/  STL [R1+0xc], R2 ;  /* 0x00000c0201007387 */ /* 0x0003e80000100800 */
[----:B------:R2:W-:Y:S01]  /*d6f0*/  STL.64 [R1+0x10], R4 ;  /* 0x0000100401007387 */ /* 0x0005e20000100a00 */
[----:B-1----:R-:W-:-:S05]  /*d700*/  VIADD R2, R22, 0x18400 ;  /* 0x0001840016027836 */ /* 0x002fca0000000000 */
[----:B------:R-:W-:-:S13]  /*d710*/  LOP3.LUT P0, RZ, R2, 0x3ff, RZ, 0xc0, !PT ;  /* 0x000003ff02ff7812 */ /* 0x000fda000780c0ff */
[----:B--2---:R-:W-:Y:S05]  /*d720*/  @!P0 BRA `(.L_x_14059) ;  /* 0x0000000000408947 */ /* 0x004fea0003800000 */
        /* <DEDUP_REMOVED lines=16> */
.L_x_14059:
[----:B------:R-:W-:Y:S05]  /*d830*/  BSYNC B6 ;  /* 0x0000000000067941 */ /* 0x000fea0003800000 */
.L_x_14058:
[----:B------:R-:W2:Y:S01]  /*d840*/  LDL.LU.64 R20, [R1+0x10] ;  /* 0x0000100001147983 */ /* 0x000ea20000300a00 */
[----:B------:R-:W-:-:S03]  /*d850*/  ULDC.64 UR4, c[0x0][0x2d8] ;  /* 0x0000b60000047ab9 */ /* 0x000fc60000000a00 */
[----:B------:R-:W3:Y:S04]  /*d860*/  LDL.LU R5, [R1+0xc] ;  /* 0x00000c0001057983 */ /* 0x000ee80000300800 */
[----:B------:R-:W4:Y:S01]  /*d870*/  LDL.LU R4, [R1+0x18] ;  /* 0x0000180001047983 */ /* 0x000f220000300800 */
[----:B------:R-:W-:Y:S02]  /*d880*/  IMAD.MOV.U32 R3, RZ, RZ, R37 ;  /* 0x000000ffff037224 */ /* 0x000fe400078e0025 */
[----:B------:R-:W-:Y:S01]  /*d890*/  IMAD R0, R27, UR4, RZ ;  /* 0x000000041b007c24 */ /* 0x000fe2000f8e02ff */
[----:B------:R1:W5:Y:S03]  /*d8a0*/  LDL R9, [R1+0x4] ;  /* 0x0000040001097983 */ /* 0x0003660000100800 */
[----:B------:R-:W-:Y:S01]  /*d8b0*/  IMAD R0, R18, UR5, R0 ;  /* 0x0000000512007c24 */ /* 0x000fe2000f8e0200 */
[----:B------:R-:W0:Y:S02]  /*d8c0*/  S2R R8, SR_TID.X ;  /* 0x0000000000087919 */ /* 0x000e240000002100 */
[----:B0-----:R-:W-:-:S05]  /*d8d0*/  IMAD.SHL.U32 R7, R8, 0x8, RZ ;  /* 0x0000000808077824 */ /* 0x001fca00078e00ff */
[----:B------:R-:W-:Y:S01]  /*d8e0*/  LOP3.LUT R7, R7, 0x38, RZ, 0xc0, !PT ;  /* 0x0000003807077812 */ /* 0x000fe200078ec0ff */
[----:B--2---:R-:W-:Y:S01]  /*d8f0*/  IMAD.MOV.U32 R2, RZ, RZ, R20 ;  /* 0x000000ffff027224 */ /* 0x004fe200078e0014 */
[----:B------:R-:W0:Y:S01]  /*d900*/  S2R R21, SR_TID.X ;  /* 0x0000000000157919 */ /* 0x000e220000002100 */
[----:B------:R-:W2:Y:S02]  /*d910*/  LDC R20, c[0x0][0x448] ;  /* 0x00011200ff147b82 */ /* 0x000ea40000000800 */
[----:B------:R-:W-:Y:S01]  /*d920*/  IMAD.WIDE.U32 R2, R18, UR4, R2 ;  /* 0x0000000412027c25 */ /* 0x000fe2000f8e0002 */
[----:B------:R-:W-:-:S03]  /*d930*/  ULDC.64 UR4, c[0x0][0x2e0] ;  /* 0x0000b80000047ab9 */ /* 0x000fc60000000a00 */
[----:B------:R-:W-:Y:S02]  /*d940*/  IMAD.IADD R3, R3, 0x1, R0 ;  /* 0x0000000103037824 */ /* 0x000fe400078e0200 */
[----:B---3--:R-:W-:Y:S02]  /*d950*/  IMAD R0, R5, UR4, RZ ;  /* 0x0000000405007c24 */ /* 0x008fe4000f8e02ff */
[----:B----4-:R-:W-:-:S04]  /*d960*/  IMAD.WIDE.U32 R2, R4, UR4, R2 ;  /* 0x0000000404027c25 */ /* 0x010fc8000f8e0002 */
[----:B------:R-:W-:Y:S01]  /*d970*/  IMAD R0, R4, UR5, R0 ;  /* 0x0000000504007c24 */ /* 0x000fe2000f8e0200 */
[----:B------:R-:W-:-:S03]  /*d980*/  ULDC.64 UR4, c[0x0][0x2d0] ;  /* 0x0000b40000047ab9 */ /* 0x000fc60000000a00 */
[----:B------:R-:W-:Y:S01]  /*d990*/  IMAD.IADD R3, R3, 0x1, R0 ;  /* 0x0000000103037824 */ /* 0x000fe200078e0200 */
[----:B--2---:R-:W-:Y:S02]  /*d9a0*/  ISETP.NE.AND P6, PT, R20, 0x1, PT ;  /* 0x000000011400780c */ /* 0x004fe40003fc5270 */
[----:B------:R-:W2:Y:S01]  /*d9b0*/  S2R R20, SR_TID.X ;  /* 0x0000000000147919 */ /* 0x000ea20000002100 */
[----:B0-----:R-:W-:-:S04]  /*d9c0*/  LOP3.LUT R21, R21, 0x7f, RZ, 0xc0, !PT ;  /* 0x0000007f15157812 */ /* 0x001fc800078ec0ff */
[----:B------:R-:W-:-:S06]  /*d9d0*/  SHF.R.U32.HI R21, RZ, 0x3, R21 ;  /* 0x00000003ff157819 */ /* 0x000fcc0000011615 */
[----:B------:R-:W0:Y:S08]  /*d9e0*/  @P6 LDC R6, c[0x0][0x44c] ;  /* 0x00011300ff066b82 */ /* 0x000e300000000800 */
[----:B------:R-:W3:Y:S01]  /*d9f0*/  @P6 LDC R5, c[0x0][0x450] ;  /* 0x00011400ff056b82 */ /* 0x000ee20000000800 */
[----:B--2---:R-:W-:-:S05]  /*da00*/  IMAD.SHL.U32 R20, R20, 0x10, RZ ;  /* 0x0000001014147824 */ /* 0x004fca00078e00ff */
[----:B------:R-:W-:-:S05]  /*da10*/  LOP3.LUT R20, R21, 0x70, R20, 0xf8, !PT ;  /* 0x0000007015147812 */ /* 0x000fca00078ef814 */
[----:B------:R-:W-:-:S04]  /*da20*/  IMAD R0, R17, 0x80, R20 ;  /* 0x0000008011007824 */ /* 0x000fc800078e0214 */
[----:B0-----:R-:W-:-:S04]  /*da30*/  @P6 IMAD.HI.U32 R6, R0, R6, RZ ;  /* 0x0000000600066227 */ /* 0x001fc800078e00ff */
[----:B------:R-:W-:Y:S01]  /*da40*/  IMAD.MOV.U32 R4, RZ, RZ, R0 ;  /* 0x000000ffff047224 */ /* 0x000fe200078e0000 */
[----:B---3--:R-:W-:Y:S02]  /*da50*/  @P6 SHF.R.U32.HI R4, RZ, R5, R6 ;  /* 0x00000005ff046219 */ /* 0x008fe40000011606 */
        /* <DEDUP_REMOVED lines=25> */
[----:B------:R-:W-:Y:S01]  /*dbf0*/  IMAD R17, R17, 0x80, R8 ;  /* 0x0000008011117824 */ /* 0x000fe200078e0208 */
        /* <DEDUP_REMOVED lines=69> */
[----:B--2---:R0:W-:Y:S02]  /*e050*/  @!P0 LDGSTS.E.BYPASS.LTC128B.128 [R36+0x1b400], desc[UR48][R2.64], !P1 ;  /* 0x1b40000002248fae */ /* 0x0041e4000c901d70 */
.L_x_14149:
        /* <DEDUP_REMOVED lines=10> */
.L_x_14061:
        /* <DEDUP_REMOVED lines=18> */
.L_x_14150:
[----:B------:R-:W-:Y:S05]  /*e220*/  BSYNC B0 ;  /* 0x0000000000007941 */ /* 0x000fea0003800000 */
.L_x_14062:
[----:B------:R-:W-:-:S05]  /*e230*/  IMAD.U32 R0, RZ, RZ, UR36 ;  /* 0x00000024ff007e24 */ /* 0x000fca000f8e00ff */
[----:B------:R-:W-:-:S13]  /*e240*/  ISETP.NE.AND P0, PT, R0, 0x3, PT ;  /* 0x000000030000780c */ /* 0x000fda0003f05270 */
[----:B------:R-:W-:Y:S05]  /*e250*/  @!P0 BRA `(.L_x_14064) ;  /* 0x0000000000048947 */ /* 0x000fea0003800000 */
[----:B------:R-:W-:Y:S01]  /*e260*/  BPT.TRAP 0x1 ;  /* 0x000000040000795c */ /* 0x000fe20000300000 */
.L_x_14064:
[----:B------:R-:W-:Y:S01]  /*e270*/  SHF.L.U32 R0, R26, 0x1f, RZ ;  /* 0x0000001f1a007819 */ /* 0x000fe200000006ff */
[----:B------:R-:W-:Y:S03]  /*e280*/  BSSY B0, `(.L_x_14065) ;  /* 0x0000003000007945 */ /* 0x000fe60003800000 */
[----:B------:R-:W1:Y:S02]  /*e290*/  SYNCS.PHASECHK.TRANS64.TRYWAIT P0, [R33+URZ+0x22860], R0 ;  /* 0x02286000210075a7 */ /* 0x000e64000800017f */
[----:B-1----:R-:W-:Y:S05]  /*e2a0*/  @!P0 BRA `(.L_x_14066) ;  /* 0x0000003c00648947 */ /* 0x002fea0003800000 */
.L_x_14151:
[----:B------:R-:W-:Y:S05]  /*e2b0*/  BSYNC B0 ;  /* 0x0000000000007941 */ /* 0x000fea0003800000 */
.L_x_14065:
[----:B------:R-:W1:Y:S01]  /*e2c0*/  LDL.LU R2, [R1+0x1c] ;  /* 0x00001c0001027983 */ /* 0x000e620000300800 */
[----:B------:R-:W-:-:S03]  /*e2d0*/  ULDC.64 UR4, c[0x0][0x328] ;  /* 0x0000ca0000047ab9 */ /* 0x000fc60000000a00 */
[----:B------:R-:W2:Y:S01]  /*e2e0*/  LDL.LU R4, [R1+0x20] ;  /* 0x0000200001047983 */ /* 0x000ea20000300800 */
[----:B-1----:R-:W-:Y:S02]  /*e2f0*/  IMAD R0, R2, UR4, RZ ;  /* 0x0000000402007c24 */ /* 0x002fe4000f8e02ff */
[----:B0-----:R-:W-:-:S04]  /*e300*/  IMAD.WIDE.U32 R2, R35, UR4, RZ ;  /* 0x0000000423027c25 */ /* 0x001fc8000f8e00ff */
[----:B------:R-:W-:Y:S01]  /*e310*/  IMAD R5, R35, UR5, R0 ;  /* 0x0000000523057c24 */ /* 0x000fe2000f8e0200 */
[----:B------:R-:W-:-:S03]  /*e320*/  ULDC.64 UR4, c[0x0][0x338] ;  /* 0x0000ce0000047ab9 */ /* 0x000fc60000000a00 */
[----:B------:R-:W-:Y:S02]  /*e330*/  IMAD.IADD R3, R3, 0x1, R5 ;  /* 0x0000000103037824 */ /* 0x000fe400078e0205 */
[----:B--2---:R-:W-:Y:S02]  /*e340*/  IMAD R5, R4, UR4, RZ ;  /* 0x0000000404057c24 */ /* 0x004fe4000f8e02ff */
        /* <DEDUP_REMOVED lines=37> */
[----:B-1----:R-:W1:Y:S01]  /*e5a0*/  SHFL.IDX PT, R3, R6, 0x1, 0x181f ;  /* 0x00381f0006037f89 */ /* 0x002e6200000e0000 */
[----:B0-----:R-:W-:-:S03]  /*e5b0*/  IADD3 R2, P4, R14, R0, RZ ;  /* 0x000000000e027210 */ /* 0x001fc60007f9e0ff */
[----:B------:R-:W0:Y:S01]  /*e5c0*/  SHFL.IDX PT, R14, R5, 0x2, 0x181f ;  /* 0x00581f00050e7f89 */ /* 0x000e2200000e0000 */
[----:B-1----:R-:W-:Y:S02]  /*e5d0*/  IADD3.X R3, RZ, R3, RZ, P4, !PT ;  /* 0x00000003ff037210 */ /* 0x002fe400027fe4ff */
        /* <DEDUP_REMOVED lines=33> */
[----:B-1----:R-:W-:-:S03]  /*e7f0*/  IADD3 R2, P4, R14, R0, RZ ;  /* 0x000000000e027210 */ /* 0x002fc60007f9e0ff */
[----:B------:R-:W1:Y:S04]  /*e800*/  SHFL.IDX PT, R6, R6, 0x5, 0x181f ;  /* 0x00b81f0006067f89 */ /* 0x000e6800000e0000 */
[----:B------:R2:W3:Y:S01]  /*e810*/  SHFL.IDX PT, R14, R5, 0x5, 0x181f ;  /* 0x00b81f00050e7f89 */ /* 0x0004e200000e0000 */
        /* <DEDUP_REMOVED lines=9> */
.L_x_14165:
        /* <DEDUP_REMOVED lines=15> */
.L_x_14068:
        /* <DEDUP_REMOVED lines=11> */
.L_x_14069:
[----:B------:R-:W2:Y:S01]  /*ea50*/  LDL R2, [R1+0x8] ;  /* 0x0000080001027983 */ /* 0x000ea20000100800 */
[----:B------:R0:W-:Y:S01]  /*ea60*/  SYNCS.ARRIVE.TRANS64.A1T0 RZ, [R33+URZ+0x22850], RZ ;  /* 0x022850ff21ff79a7 */ /* 0x0001e2000810003f */
[----:B------:R-:W-:Y:S01]  /*ea70*/  BSSY B0, `(.L_x_14070) ;  /* 0x00000df000007945 */ /* 0x000fe20003800000 */
[----:B--2---:R-:W-:-:S13]  /*ea80*/  ISETP.GE.AND P0, PT, R2, 0x2, PT ;  /* 0x000000020200780c */ /* 0x004fda0003f06270 */
[----:B0-----:R-:W-:Y:S05]  /*ea90*/  @!P0 BRA `(.L_x_14071) ;  /* 0x0000000c00708947 */ /* 0x001fea0003800000 */
[----:B------:R-:W-:-:S07]  /*eaa0*/  VIADD R21, R2, 0xfffffffe ;  /* 0xfffffffe02157836 */ /* 0x000fce0000000000 */
.L_x_14084:
        /* <DEDUP_REMOVED lines=14> */
[----:B------:R-:W2:Y:S01]  /*eb90*/  @P0 LDC R7, c[0x0][0x438] ;  /* 0x00010e00ff070b82 */ /* 0x000ea20000000800 */
[----:B0-----:R-:W-:-:S05]  /*eba0*/  @P0 IMAD.HI.U32 R2, R8, R3, RZ ;  /* 0x0000000308020227 */ /* 0x001fca00078e00ff */
[----:B--2---:R-:W-:Y:S01]  /*ebb0*/  @P0 SHF.R.U32.HI R9, RZ, R7, R2 ;  /* 0x00000007ff090219 */ /* 0x004fe20000011602 */
[----:B-1----:R-:W-:Y:S01]  /*ebc0*/  @!P1 IMAD R2, R31, R4, RZ ;  /* 0x000000041f029224 */ /* 0x002fe200078e02ff */
        /* <DEDUP_REMOVED lines=25> */
.L_x_14072:
[----:B------:R-:W-:Y:S01]  /*ed60*/  IMAD R10, R24, 0x8, R22 ;  /* 0x00000008180a7824 */ /* 0x000fe200078e0216 */
[----:B------:R-:W-:Y:S01]  /*ed70*/  SHF.L.U32 R20, R26, 0x1f, RZ ;  /* 0x0000001f1a147819 */ /* 0x000fe200000006ff */
[----:B------:R-:W-:Y:S01]  /*ed80*/  BSSY B1, `(.L_x_14073) ;  /* 0x0000004000017945 */ /* 0x000fe20003800000 */
[----:B------:R-:W-:Y:S02]  /*ed90*/  SHF.R.S32.HI R9, RZ, 0x1f, R5 ;  /* 0x0000001fff097819 */ /* 0x000fe40000011405 */
[----:B------:R-:W0:Y:S02]  /*eda0*/  SYNCS.PHASECHK.TRANS64.TRYWAIT P0, [R10+URZ+0x22840], R20 ;  /* 0x022840140a0075a7 */ /* 0x000e24000800017f */
[----:B0-----:R-:W-:Y:S05]  /*edb0*/  @!P0 BRA `(.L_x_14074) ;  /* 0x0000003800fc8947 */ /* 0x001fea0003800000 */
.L_x_14166:
[----:B------:R-:W-:Y:S05]  /*edc0*/  BSYNC B1 ;  /* 0x0000000000017941 */ /* 0x000fea0003800000 */
.L_x_14073:
        /* <DEDUP_REMOVED lines=17> */
[----:B------:R-:W-:Y:S01]  /*eee0*/  IMAD R7, R24, 0x1800, R29 ;  /* 0x0000180018077824 */ /* 0x000fe200078e021d */
[----:B------:R-:W-:Y:S02]  /*eef0*/  IADD3 R3, R6, R3, RZ ;  /* 0x0000000306037210 */ /* 0x000fe40007ffe0ff */
[----:B------:R-:W-:Y:S01]  /*ef00*/  LEA R6, P0, R2, UR4, 0x1 ;  /* 0x0000000402067c11 */ /* 0x000fe2000f8008ff */
[----:B------:R-:W-:-:S03]  /*ef10*/  UMOV UR4, 0xffffffff ;  /* 0xffffffff00047882 */ /* 0x000fc60000000000 */
        /* <DEDUP_REMOVED lines=30> */
.L_x_14180:
        /* <DEDUP_REMOVED lines=8> */
.L_x_14076:
        /* <DEDUP_REMOVED lines=11> */
.L_x_14077:
[----:B------:R1:W-:Y:S01]  /*f230*/  SYNCS.ARRIVE.TRANS64.A1T0 RZ, [R10+URZ+0x22830], RZ ;  /* 0x022830ff0aff79a7 */ /* 0x0003e2000810003f */
[----:B------:R-:W-:Y:S05]  /*f240*/  @!P3 BRA `(.L_x_14078) ;  /* 0x000000000004b947 */ /* 0x000fea0003800000 */
[----:B------:R-:W-:Y:S01]  /*f250*/  BPT.TRAP 0x1 ;  /* 0x000000040000795c */ /* 0x000fe20000300000 */
.L_x_14078:
[----:B------:R-:W2:Y:S01]  /*f260*/  SYNCS.PHASECHK.TRANS64.TRYWAIT P0, [R10+URZ+0x22860], R20 ;  /* 0x022860140a0075a7 */ /* 0x000ea2000800017f */
[----:B------:R-:W-:Y:S04]  /*f270*/  BSSY B1, `(.L_x_14079) ;  /* 0x0000002000017945 */ /* 0x000fe80003800000 */
[----:B--2---:R-:W-:Y:S05]  /*f280*/  @!P0 BRA `(.L_x_14080) ;  /* 0x0000003c007c8947 */ /* 0x004fea0003800000 */
.L_x_14181:
[----:B------:R-:W-:Y:S05]  /*f290*/  BSYNC B1 ;  /* 0x0000000000017941 */ /* 0x000fea0003800000 */
.L_x_14079:
[----:B------:R-:W-:Y:S01]  /*f2a0*/  ULDC.64 UR4, c[0x0][0x328] ;  /* 0x0000ca0000047ab9 */ /* 0x000fe20000000a00 */
[----:B------:R-:W-:Y:S01]  /*f2b0*/  LOP3.LUT P5, RZ, R23, 0x10, RZ, 0xc0, !PT ;  /* 0x0000001017ff7812 */ /* 0x000fe200078ac0ff */
[----:B------:R-:W-:Y:S01]  /*f2c0*/  IMAD R2, R9, UR4, RZ ;  /* 0x0000000409027c24 */ /* 0x000fe2000f8e02ff */
[C---:B------:R-:W-:Y:S01]  /*f2d0*/  LOP3.LUT P4, RZ, R23.reuse, 0x8, RZ, 0xc0, !PT ;  /* 0x0000000817ff7812 */ /* 0x040fe2000788c0ff */
[----:B0-2---:R-:W-:Y:S01]  /*f2e0*/  IMAD R20, R24, 0x6000, R29 ;  /* 0x0000600018147824 */ /* 0x005fe200078e021d */
        /* <DEDUP_REMOVED lines=22> */
[----:B------:R-:W2:Y:S04]  /*f450*/  SHFL.IDX PT, R3, R25, RZ, 0x181f ;  /* 0x00181fff19037589 */ /* 0x000ea800000e0000 */
[----:B------:R-:W-:Y:S04]  /*f460*/  SHFL.IDX PT, R4, R25, 0x1, 0x181f ;  /* 0x00381f0019047f89 */ /* 0x000fe800000e0000 */
[----:B------:R-:W-:Y:S04]  /*f470*/  SHFL.IDX PT, R8, R17, 0x2, 0x181f ;  /* 0x00581f0011087f89 */ /* 0x000fe800000e0000 */
[----:B------:R-:W-:Y:S01]  /*f480*/  SHFL.IDX PT, R5, R25, 0x3, 0x181f ;  /* 0x00781f0019057f89 */ /* 0x000fe200000e0000 */
[----:B0-----:R-:W-:-:S03]  /*f490*/  IADD3 R2, P0, R14, R0, RZ ;  /* 0x000000000e027210 */ /* 0x001fc60007f1e0ff */
[----:B------:R-:W0:Y:S02]  /*f4a0*/  SHFL.IDX PT, R14, R17, 0x1, 0x181f ;  /* 0x00381f00110e7f89 */ /* 0x000e2400000e0000 */
[----:B--2---:R-:W-:-:S05]  /*f4b0*/  IMAD.X R3, RZ, RZ, R3, P0 ;  /* 0x000000ffff037224 */ /* 0x004fca00000e0603 */
        /* <DEDUP_REMOVED lines=9> */
[----:B--2---:R-:W-:Y:S04]  /*f550*/  SHFL.IDX PT, R3, R25, 0x4, 0x181f ;  /* 0x00981f0019037f89 */ /* 0x004fe800000e0000 */
        /* <DEDUP_REMOVED lines=24> */
.L_x_14195:
        /* <DEDUP_REMOVED lines=11> */
.L_x_14082:
        /* <DEDUP_REMOVED lines=11> */
.L_x_14083:
[----:B------:R0:W-:Y:S01]  /*f840*/  SYNCS.ARRIVE.TRANS64.A1T0 RZ, [R10+URZ+0x22850], RZ ;  /* 0x022850ff0aff79a7 */ /* 0x0001e2000810003f */
[----:B------:R-:W-:Y:S05]  /*f850*/  @P2 BRA `(.L_x_14084) ;  /* 0xfffffff000942947 */ /* 0x000fea000383ffff */
.L_x_14071:
[----:B------:R-:W-:Y:S05]  /*f860*/  BSYNC B0 ;  /* 0x0000000000007941 */ /* 0x000fea0003800000 */
.L_x_14070:
[----:B------:R-:W2:Y:S01]  /*f870*/  S2R R2, SR_TID.X ;  /* 0x0000000000027919 */ /* 0x000ea20000002100 */
[----:B------:R-:W-:Y:S01]  /*f880*/  VIADD R24, R24, 0x1 ;  /* 0x0000000118187836 */ /* 0x000fe20000000000 */
[----:B------:R-:W-:Y:S04]  /*f890*/  BSSY B0, `(.L_x_14085) ;  /* 0x0000012000007945 */ /* 0x000fe80003800000 */
[----:B------:R-:W-:-:S04]  /*f8a0*/  ISETP.NE.AND P0, PT, R24, 0x2, PT ;  /* 0x000000021800780c */ /* 0x000fc80003f05270 */
[----:B------:R-:W-:Y:S02]  /*f8b0*/  SEL R5, RZ, 0x1, P0 ;  /* 0x00000001ff057807 */ /* 0x000fe40000000000 */
        /* <DEDUP_REMOVED lines=14> */
[----:B---3--:R-:W-:-:S07]  /*f9a0*/  IADD3 R16, R0, UR37, R9 ;  /* 0x0000002500107c10 */ /* 0x008fce000fffe009 */
.L_x_14086:
[----:B------:R-:W-:Y:S05]  /*f9b0*/  BSYNC B0 ;  /* 0x0000000000007941 */ /* 0x000fea0003800000 */
.L_x_14085:
[----:B------:R-:W-:Y:S02]  /*f9c0*/  SEL R24, R24, RZ, P0 ;  /* 0x000000ff18187207 */ /* 0x000fe40000000000 */
[----:B------:R-:W-:-:S07]  /*f9d0*/  LOP3.LUT R26, R26, R5, RZ, 0x3c, !PT ;  /* 0x000000051a1a7212 */ /* 0x000fce00078e3cff */
.L_x_14045:
[----:B------:R-:W-:Y:S05]  /*f9e0*/  BSYNC B7 ;  /* 0x0000000000077941 */ /* 0x000fea0003800000 */
.L_x_14043:
[----:B------:R-:W-:-:S13]  /*f9f0*/  LOP3.LUT P0, RZ, R23, 0x400, RZ, 0xc0, !PT ;  /* 0x0000040017ff7812 */ /* 0x000fda000780c0ff */
[----:B------:R-:W-:Y:S05]  /*fa00*/  @!P0 BRA `(.L_x_14087) ;  /* 0x0000000000248947 */ /* 0x000fea0003800000 */
[----:B------:R-:W-:Y:S05]  /*fa10*/  WARPSYNC.ALL ;  /* 0x0000000000007948 */ /* 0x000fea0003800000 */
[----:B------:R-:W2:Y:S08]  /*fa20*/  S2UR UR5, SR_CgaCtaId ;  /* 0x00000000000579c3 */ /* 0x000eb00000008800 */
[----:B------:R-:W-:Y:S06]  /*fa30*/  BAR.SYNC.DEFER_BLOCKING 0x5, 0x180 ;  /* 0x0146000000007b1d */ /* 0x000fec0000010000 */
[----:B------:R-:W-:-:S02]  /*fa40*/  UMOV UR4, 0x400 ;  /* 0x0000040000047882 */ /* 0x000fc40000000000 */
[----:B--2---:R-:W-:-:S06]  /*fa50*/  ULEA UR4, UR5, UR4, 0x18 ;  /* 0x0000000405047291 */ /* 0x004fcc000f8ec03f */
[----:B------:R-:W-:-:S05]  /*fa60*/  MOV R22, UR4 ;  /* 0x0000000400167c02 */ /* 0x000fca0008000f00 */
[----:B------:R4:W2:Y:S01]  /*fa70*/  LDS.128 R16, [R22+0x228d0] ;  /* 0x0228d00016107984 */ /* 0x0008a20000000c00 */
[----:B------:R-:W-:Y:S06]  /*fa80*/  BAR.ARV 0x4, 0x180 ;  /* 0x0106000000007b1d */ /* 0x000fec0000002000 */
[----:B------:R-:W-:Y:S05]  /*fa90*/  BRA `(.L_x_14088) ;  /* 0x0000000800cc7947 */ /* 0x000fea0003800000 */
.L_x_14087:
[----:B------:R-:W2:Y:S01]  /*faa0*/  S2R R0, SR_TID.X ;  /* 0x0000000000007919 */ /* 0x000ea20000002100 */
[----:B------:R-:W-:Y:S01]  /*fab0*/  UMOV UR4, 0xffffffff ;  /* 0xffffffff00047882 */ /* 0x000fe20000000000 */
[----:B--2---:R-:W-:-:S04]  /*fac0*/  LOP3.LUT R8, R0, 0x1f, RZ, 0xc0, !PT ;  /* 0x0000001f00087812 */ /* 0x004fc800078ec0ff */
[----:B------:R-:W-:Y:S01]  /*fad0*/  ISETP.NE.AND P0, PT, R8, 0x1f, PT ;  /* 0x0000001f0800780c */ /* 0x000fe20003f05270 */
[----:B------:R-:W-:-:S12]  /*fae0*/  BRA.DIV UR4, `(.L_x_14089) ;  /* 0x0000003e04447947 */ /* 0x000fd8000b800000 */
[----:B------:R-:W-:Y:S01]  /*faf0*/  IMAD.IADD R5, R19, 0x1, R8 ;  /* 0x0000000113057824 */ /* 0x000fe200078e0208 */
[----:B------:R-:W-:-:S04]  /*fb00*/  ULDC UR4, c[0x0][0xc3c] ;  /* 0x00030f0000047ab9 */ /* 0x000fc80000000800 */
[----:B------:R-:W-:-:S13]  /*fb10*/  ISETP.GE.OR P1, PT, R5, UR4, !P0 ;  /* 0x0000000405007c0c */ /* 0x000fda000c726670 */
[----:B------:R-:W2:Y:S02]  /*fb20*/  @!P1 LDC.64 R2, c[0x0][0xc80] ;  /* 0x00032000ff029b82 */ /* 0x000ea40000000a00 */
[----:B--2---:R-:W-:-:S06]  /*fb30*/  @!P1 IMAD.WIDE R2, R5, 0x4, R2 ;  /* 0x0000000405029825 */ /* 0x004fcc00078e0202 */
        /* <DEDUP_REMOVED lines=26> */
.L_x_14205:
[----:B------:R-:W-:Y:S02]  /*fce0*/  ULDC UR4, c[0x0][0xc38] ;  /* 0x00030e0000047ab9 */ /* 0x000fe40000000800 */
[----:B------:R-:W-:-:S04]  /*fcf0*/  IMAD.U32 R7, RZ, RZ, UR4 ;  /* 0x00000004ff077e24 */ /* 0x000fc8000f8e00ff */
[----:B---3--:R-:W-:-:S04]  /*fd00*/  IMAD R14, R14, R7, RZ ;  /* 0x000000070e0e7224 */ /* 0x008fc800078e02ff */
[----:B------:R-:W-:-:S05]  /*fd10*/  IMAD.IADD R9, R4, 0x1, R14 ;  /* 0x0000000104097824 */ /* 0x000fca00078e020e */
[----:B------:R-:W-:-:S13]  /*fd20*/  ISETP.GT.AND P6, PT, R9, R0, PT ;  /* 0x000000000900720c */ /* 0x000fda0003fc4270 */
[----:B------:R-:W-:Y:S05]  /*fd30*/  @P6 BRA `(.L_x_14090) ;  /* 0x00000000009c6947 */ /* 0x000fea0003800000 */
.L_x_14095:
        /* <DEDUP_REMOVED lines=14> */
.L_x_14093:
[----:B------:R-:W-:Y:S05]  /*fe20*/  BSYNC B0 ;  /* 0x0000000000007941 */ /* 0x000fea0003800000 */
.L_x_14092:
        /* <DEDUP_REMOVED lines=18> */
.L_x_14213:
[----:B------:R-:W-:Y:S02]  /*ff50*/  ULDC UR4, c[0x0][0xc38] ;  /* 0x00030e0000047ab9 */ /* 0x000fe40000000800 */
[----:B------:R-:W-:-:S04]  /*ff60*/  IMAD.U32 R7, RZ, RZ, UR4 ;  /* 0x00000004ff077e24 */ /* 0x000fc8000f8e00ff */
[----:B---3--:R-:W-:-:S04]  /*ff70*/  IMAD R14, R14, R7, RZ ;  /* 0x000000070e0e7224 */ /* 0x008fc800078e02ff */
[----:B------:R-:W-:-:S05]  /*ff80*/  IMAD.IADD R9, R14, 0x1, R9 ;  /* 0x000000010e097824 */ /* 0x000fca00078e0209 */
[----:B------:R-:W-:-:S13]  /*ff90*/  ISETP.GT.AND P6, PT, R9, R0, PT ;  /* 0x000000000900720c */ /* 0x000fda0003fc4270 */
[----:B------:R-:W-:Y:S05]  /*ffa0*/  @!P6 BRA `(.L_x_14095) ;  /* 0xfffffffc0064e947 */ /* 0x000fea000383ffff */
.L_x_14090:
[----:B------:R-:W-:Y:S01]  /*ffb0*/  IADD3 R16, -R14, R9, RZ ;  /* 0x000000090e107210 */ /* 0x000fe20007ffe1ff */
[----:B------:R-:W-:-:S04]  /*ffc0*/  UMOV UR4, 0xffffffff ;  /* 0xffffffff00047882 */ /* 0x000fc80000000000 */
[----:B------:R-:W-:-:S05]  /*ffd0*/  IMAD R3, R6, R7, R16 ;  /* 0x0000000706037224 */ /* 0x000fca00078e0210 */
[----:B------:R-:W-:Y:S01]  /*ffe0*/  ISETP.GT.AND P6, PT, R3, R0, PT ;  /* 0x000000000300720c */ /* 0x000fe20003fc4270 */
[----:B------:R-:W-:-:S12]  /*fff0*/  BRA.DIV UR4, `(.L_x_14096) ;  /* 0x0000003e04e07947 */ /* 0x000fd8000b800000 */
[----:B------:R-:W-:-:S04]  /*10000*/  VOTE.ANY R2, PT, !P6 ;  /* 0x0000000000027806 */ /* 0x000fc800070e0100 */
[----:B------:R-:W3:Y:S02]  /*10010*/  POPC R4, R2 ;  /* 0x0000000200047309 */ /* 0x000ee40000000000 */
[----:B---3--:R3:W4:Y:S02]  /*10020*/  SHFL.IDX PT, R5, R5, R4, 0x1f ;  /* 0x00001f0405057589 */ /* 0x00872400000e0000 */
.L_x_14217:
[----:B------:R-:W-:Y:S01]  /*10030*/  ISETP.NE.AND P0, PT, R2, RZ, PT ;  /* 0x000000ff0200720c */ /* 0x000fe20003f05270 */
[----:B------:R-:W-:-:S12]  /*10040*/  IMAD.MOV.U32 R14, RZ, RZ, RZ ;  /* 0x000000ffff0e7224 */ /* 0x000fd800078e00ff */
[----:B------:R-:W-:Y:S05]  /*10050*/  @!P0 BRA `(.L_x_14097) ;  /* 0x0000000000108947 */ /* 0x000fea0003800000 */
[----:B------:R-:W-:Y:S01]  /*10060*/  UMOV UR4, 0xffffffff ;  /* 0xffffffff00047882 */ /* 0x000fe20000000000 */
[----:B------:R-:W-:Y:S02]  /*10070*/  VIADD R12, R4, 0xffffffff ;  /* 0xffffffff040c7836 */ /* 0x000fe40000000000 */
[----:B------:R-:W-:Y:S05]  /*10080*/  BRA.DIV UR4, `(.L_x_14098) ;  /* 0x0000004204047947 */ /* 0x000fea000b800000 */
[----:B------:R0:W0:Y:S02]  /*10090*/  SHFL.IDX PT, R14, R6, R12, 0x1f ;  /* 0x00001f0c060e7589 */ /* 0x00002400000e0000 */
.L_x_14097:
        /* <DEDUP_REMOVED lines=8> */
[----:B-1----:R-:W0:Y:S08]  /*10120*/  I2F.RP R10, R8 ;  /* 0x00000008000a7306 */ /* 0x002e300000209400 */
        /* <DEDUP_REMOVED lines=49> */
[----:B------:R-:W-:-:S05]  /*10440*/  @P0 IADD3 R2, R2, 0x1, RZ ;  /* 0x0000000102020810 */ /* 0x000fca0007ffe0ff */
[----:B------:R-:W-:Y:S01]  /*10450*/  @!P2 IMAD.MOV R2, RZ, RZ, -R2 ;  /* 0x000000ffff02a224 */ /* 0x000fe200078e0a02 */
[----:B------:R-:W-:Y:S01]  /*10460*/  @!P1 LOP3.LUT R2, RZ, R6, RZ, 0x33, !PT ;  /* 0x00000006ff029212 */ /* 0x000fe200078e33ff */
[----:B------:R-:W-:-:S04]  /*10470*/  IMAD.MOV R6, RZ, RZ, -R6 ;  /* 0x000000ffff067224 */ /* 0x000fc800078e0a06 */
[----:B------:R-:W-:Y:S01]  /*10480*/  IMAD R18, R2, R6, R9 ;  /* 0x0000000602127224 */ /* 0x000fe200078e0209 */
[----:B------:R-:W-:-:S05]  /*10490*/  LOP3.LUT R2, RZ, R2, RZ, 0x33, !PT ;  /* 0x00000002ff027212 */ /* 0x000fca00078e33ff */
[----:B------:R-:W-:Y:S01]  /*104a0*/  IMAD.IADD R17, R5, 0x1, R2 ;  /* 0x0000000105117824 */ /* 0x000fe200078e0202 */
[----:B------:R-:W-:Y:S06]  /*104b0*/  BRA `(.L_x_14099) ;  /* 0x00000000001c7947 */ /* 0x000fec0003800000 */
.L_x_14091:
[----:B------:R-:W-:Y:S01]  /*104c0*/  UMOV UR4, URZ ;  /* 0x0000003f00047c82 */ /* 0x000fe20008000000 */
[----:B------:R-:W-:Y:S01]  /*104d0*/  UMOV UR5, URZ ;  /* 0x0000003f00057c82 */ /* 0x000fe20008000000 */
[----:B------:R-:W-:Y:S01]  /*104e0*/  ULDC UR6, c[0x0][0xc3c] ;  /* 0x00030f0000067ab9 */ /* 0x000fe20000000800 */
[----:B------:R-:W-:Y:S02]  /*104f0*/  IMAD.MOV.U32 R16, RZ, RZ, R0 ;  /* 0x000000ffff107224 */ /* 0x000fe400078e0000 */
[----:B------:R-:W-:Y:S02]  /*10500*/  IMAD.U32 R17, RZ, RZ, UR4 ;  /* 0x00000004ff117e24 */ /* 0x000fe4000f8e00ff */
[----:B------:R-:W-:Y:S02]  /*10510*/  IMAD.U32 R18, RZ, RZ, UR5 ;  /* 0x00000005ff127e24 */ /* 0x000fe4000f8e00ff */
[----:B------:R-:W-:-:S07]  /*10520*/  IMAD.U32 R19, RZ, RZ, UR6 ;  /* 0x00000006ff137e24 */ /* 0x000fce000f8e00ff */
.L_x_14099:
[----:B------:R-:W3:Y:S01]  /*10530*/  S2R R0, SR_TID.X ;  /* 0x0000000000007919 */ /* 0x000ee20000002100 */
        /* <DEDUP_REMOVED lines=9> */
.L_x_14088:
[----:B------:R-:W-:Y:S02]  /*105d0*/  ULDC UR4, c[0x0][0xc3c] ;  /* 0x00030f0000047ab9 */ /* 0x000fe40000000800 */
[----:B--2---:R-:W-:-:S13]  /*105e0*/  ISETP.GE.AND P0, PT, R19, UR4, PT ;  /* 0x0000000413007c0c */ /* 0x004fda000bf06270 */
[----:B------:R-:W-:Y:S05]  /*105f0*/  @!P0 BRA `(.L_x_14100) ;  /* 0xffffffb8004c8947 */ /* 0x000fea000383ffff */
[----:B------:R-:W-:Y:S05]  /*10600*/  BSYNC B8 ;  /* 0x0000000000087941 */ /* 0x000fea0003800000 */
.L_x_14039:
[----:B-1----:R-:W2:Y:S01]  /*10610*/  LDL.LU R0, [R1+0x24] ;  /* 0x0000240001007983 */ /* 0x002ea20000300800 */
        /* <DEDUP_REMOVED lines=11> */
.L_x_14220:
[----:B------:R-:W-:Y:S05]  /*106d0*/  BSYNC B0 ;  /* 0x0000000000007941 */ /* 0x000fea0003800000 */
.L_x_14101:
[----:B------:R-:W-:-:S03]  /*106e0*/  UMOV UR4, 0xffffffff ;  /* 0xffffffff00047882 */ /* 0x000fc60000000000 */
[----:B------:R-:W-:Y:S05]  /*106f0*/  BRA.DIV UR4, `(.L_x_14103) ;  /* 0x0000003a04a07947 */ /* 0x000fea000b800000 */
[----:B-1----:R-:W1:Y:S02]  /*10700*/  S2R R0, SR_TID.X ;  /* 0x0000000000007919 */ /* 0x002e640000002100 */
[----:B-1----:R-:W-:-:S04]  /*10710*/  SHF.R.U32.HI R0, RZ, 0x5, R0 ;  /* 0x00000005ff007819 */ /* 0x002fc80000011600 */
[----:B------:R-:W-:-:S05]  /*10720*/  LOP3.LUT R0, R0, 0x3, RZ, 0xc0, !PT ;  /* 0x0000000300007812 */ /* 0x000fca00078ec0ff */
[----:B------:R1:W2:Y:S02]  /*10730*/  SHFL.IDX PT, R14, R0, RZ, 0x1f ;  /* 0x00001fff000e7589 */ /* 0x0002a400000e0000 */
.L_x_14223:
[----:B--2---:R-:W-:Y:S01]  /*10740*/  ISETP.NE.AND P0, PT, R14, RZ, PT ;  /* 0x000000ff0e00720c */ /* 0x004fe20003f05270 */
[----:B------:R-:W-:-:S12]  /*10750*/  BSSY B0, `(.L_x_14104) ;  /* 0x0000024000007945 */ /* 0x000fd80003800000 */
[----:B------:R-:W-:Y:S05]  /*10760*/  @P0 BRA `(.L_x_14105) ;  /* 0x0000000000880947 */ /* 0x000fea0003800000 */
[----:B------:R-:W-:-:S03]  /*10770*/  UMOV UR4, 0xffffffff ;  /* 0xffffffff00047882 */ /* 0x000fc60000000000 */
[----:B------:R-:W-:Y:S05]  /*10780*/  BRA.DIV UR4, `(.L_x_14106) ;  /* 0x0000003a04b07947 */ /* 0x000fea000b800000 */
[----:B------:R-:W-:-:S13]  /*10790*/  ELECT P6, URZ, PT ;  /* 0x00000000003f782f */ /* 0x000fda00038c0000 */
.L_x_14226:
[----:B------:R-:W-:Y:S05]  /*107a0*/  @!P6 BRA `(.L_x_14105) ;  /* 0x000000000078e947 */ /* 0x000fea0003800000 */
[----:B------:R-:W-:-:S06]  /*107b0*/  ULOP3.LUT UR4, UR39, 0x2, URZ, 0xfc, !UPT ;  /* 0x0000000227047892 */ /* 0x000fcc000f8efc3f */
[----:B-1----:R-:W-:-:S05]  /*107c0*/  IMAD.U32 R0, RZ, RZ, UR4 ;  /* 0x00000004ff007e24 */ /* 0x002fca000f8e00ff */
[----:B------:R-:W-:-:S13]  /*107d0*/  ISETP.NE.AND P0, PT, R0, 0x3, PT ;  /* 0x000000030000780c */ /* 0x000fda0003f05270 */
[----:B------:R-:W-:Y:S05]  /*107e0*/  @!P0 BRA `(.L_x_14107) ;  /* 0x0000000000048947 */ /* 0x000fea0003800000 */
[----:B------:R-:W-:Y:S01]  /*107f0*/  BPT.TRAP 0x1 ;  /* 0x000000040000795c */ /* 0x000fe20000300000 */
.L_x_14107:
[----:B------:R-:W-:Y:S01]  /*10800*/  IMAD R5, R24, 0x8, R7 ;  /* 0x0000000818057824 */ /* 0x000fe200078e0207 */
[----:B------:R-:W-:Y:S01]  /*10810*/  SHF.L.U32 R0, R26, 0x1f, RZ ;  /* 0x0000001f1a007819 */ /* 0x000fe200000006ff */
[----:B------:R-:W-:-:S03]  /*10820*/  VIADD R24, R24, 0x1 ;  /* 0x0000000118187836 */ /* 0x000fc60000000000 */
[----:B------:R-:W1:Y:S02]  /*10830*/  SYNCS.PHASECHK.TRANS64.TRYWAIT P1, [R5+URZ+0x22840], R0 ;  /* 0x02284000050075a7 */ /* 0x000e64000802017f */
[----:B------:R-:W-:-:S04]  /*10840*/  ISETP.NE.AND P2, PT, R24, 0x2, PT ;  /* 0x000000021800780c */ /* 0x000fc80003f45270 */
[----:B------:R-:W-:Y:S01]  /*10850*/  SEL R3, RZ, 0x1, P2 ;  /* 0x00000001ff037807 */ /* 0x000fe20001000000 */
[----:B-1----:R-:W-:Y:S08]  /*10860*/  @!P1 BRA `(.L_x_14108) ;  /* 0x0000003800989947 */ /* 0x002ff00003800000 */
.L_x_14227:
[----:B------:R-:W-:Y:S02]  /*10870*/  SEL R24, R24, RZ, P2 ;  /* 0x000000ff18187207 */ /* 0x000fe40001000000 */
[----:B------:R-:W-:Y:S01]  /*10880*/  LOP3.LUT R2, R26, R3, RZ, 0x3c, !PT ;  /* 0x000000031a027212 */ /* 0x000fe200078e3cff */
[----:B------:R-:W-:Y:S06]  /*10890*/  @!P0 BRA `(.L_x_14109) ;  /* 0x0000000000048947 */ /* 0x000fec0003800000 */
[----:B------:R-:W-:Y:S01]  /*108a0*/  BPT.TRAP 0x1 ;  /* 0x000000040000795c */ /* 0x000fe20000300000 */
.L_x_14109:
[----:B------:R-:W-:Y:S01]  /*108b0*/  IMAD R3, R24, 0x8, R7 ;  /* 0x0000000818037824 */ /* 0x000fe200078e0207 */
[----:B------:R-:W-:-:S04]  /*108c0*/  SHF.L.U32 R2, R2, 0x1f, RZ ;  /* 0x0000001f02027819 */ /* 0x000fc800000006ff */
[----:B------:R-:W2:Y:S02]  /*108d0*/  SYNCS.PHASECHK.TRANS64.TRYWAIT P1, [R3+URZ+0x22840], R2 ;  /* 0x02284002030075a7 */ /* 0x000ea4000802017f */
[----:B--2---:R-:W-:Y:S05]  /*108e0*/  @!P1 BRA `(.L_x_14110) ;  /* 0x00000038008c9947 */ /* 0x004fea0003800000 */
.L_x_14228:
[----:B------:R-:W-:Y:S05]  /*108f0*/  @!P0 BRA `(.L_x_14111) ;  /* 0x0000000000048947 */ /* 0x000fea0003800000 */
[----:B------:R-:W-:Y:S01]  /*10900*/  BPT.TRAP 0x1 ;  /* 0x000000040000795c */ /* 0x000fe20000300000 */
.L_x_14111:
[----:B------:R-:W5:Y:S02]  /*10910*/  SYNCS.PHASECHK.TRANS64.TRYWAIT P1, [R5+URZ+0x22860], R0 ;  /* 0x02286000050075a7 */ /* 0x000f64000802017f */
[----:B-----5:R-:W-:Y:S05]  /*10920*/  @!P1 BRA `(.L_x_14112) ;  /* 0x0000003800909947 */ /* 0x020fea0003800000 */
.L_x_14229:
[----:B------:R-:W-:Y:S05]  /*10930*/  @!P0 BRA `(.L_x_14113) ;  /* 0x0000000000048947 */ /* 0x000fea0003800000 */
[----:B------:R-:W-:Y:S01]  /*10940*/  BPT.TRAP 0x1 ;  /* 0x000000040000795c */ /* 0x000fe20000300000 */
.L_x_14113:
[----:B------:R0:W0:Y:S02]  /*10950*/  SYNCS.PHASECHK.TRANS64.TRYWAIT P0, [R3+URZ+0x22860], R2 ;  /* 0x02286002030075a7 */ /* 0x000024000800017f */
[----:B0-----:R-:W-:Y:S05]  /*10960*/  @!P0 NANOSLEEP.SYNCS 0x989680 ;  /* 0x009896800000895d */ /* 0x001fea0003900000 */
[----:B------:R-:W0:Y:S02]  /*10970*/  @!P0 SYNCS.PHASECHK.TRANS64 P0, [R3+URZ+0x22860], R2 ;  /* 0x02286002030085a7 */ /* 0x000e24000800007f */
[----:B0-----:R-:W-:Y:S05]  /*10980*/  @!P0 BRA `(.L_x_14113) ;  /* 0xfffffffc00f08947 */ /* 0x001fea000383ffff */
.L_x_14105:
[----:B------:R-:W-:Y:S05]  /*10990*/  BSYNC B0 ;  /* 0x0000000000007941 */ /* 0x000fea0003800000 */
.L_x_14104:
[----:B------:R-:W-:Y:S05]  /*109a0*/  EXIT ;  /* 0x000000000000794d */ /* 0x000fea0003800000 */
.L_x_13975:
[----:B0-----:R-:W-:-:S04]  /*109b0*/  IMAD.U32 R3, RZ, RZ, UR51 ;  /* 0x00000033ff037e24 */ /* 0x001fc8000f8e00ff */
[----:B------:R0:W1:Y:S03]  /*109c0*/  SYNCS.PHASECHK.TRANS64.TRYWAIT P0, [R3+URZ+0x22800], R0 ;  /* 0x02280000030075a7 */ /* 0x000066000800017f */
[----:B-1----:R-:W-:Y:S05]  /*109d0*/  @!P0 NANOSLEEP.SYNCS 0x989680 ;  /* 0x009896800000895d */ /* 0x002fea0003900000 */
[----:B------:R-:W1:Y:S02]  /*109e0*/  @!P0 SYNCS.PHASECHK.TRANS64 P0, [R3+URZ+0x22800], R0 ;  /* 0x02280000030085a7 */ /* 0x000e64000800007f */
[----:B-1----:R-:W-:Y:S05]  /*109f0*/  @!P0 BRA `(.L_x_13975) ;  /* 0xfffffffc00ec8947 */ /* 0x002fea000383ffff */
[----:B------:R-:W-:Y:S05]  /*10a00*/  BRA `(.L_x_14114) ;  /* 0xffffff1000207947 */ /* 0x000fea000383ffff */
.L_x_13979:
[----:B-1----:R-:W-:-:S04]  /*10a10*/  IMAD.U32 R3, RZ, RZ, UR22 ;  /* 0x00000016ff037e24 */ /* 0x002fc8000f8e00ff */
[----:B------:R1:W2:Y:S03]  /*10a20*/  SYNCS.PHASECHK.TRANS64.TRYWAIT P1, [R3+URZ+0x22830], R8 ;  /* 0x02283008030075a7 */ /* 0x0002a6000802017f */
[----:B--2---:R-:W-:Y:S05]  /*10a30*/  @!P1 NANOSLEEP.SYNCS 0x989680 ;  /* 0x009896800000995d */ /* 0x004fea0003900000 */
[----:B------:R-:W2:Y:S02]  /*10a40*/  @!P1 SYNCS.PHASECHK.TRANS64 P1, [R3+URZ+0x22830], R8 ;  /* 0x02283008030095a7 */ /* 0x000ea4000802007f */
[----:B--2---:R-:W-:Y:S05]  /*10a50*/  @!P1 BRA `(.L_x_13979) ;  /* 0xfffffffc00ec9947 */ /* 0x004fea000383ffff */
[----:B------:R-:W-:Y:S05]  /*10a60*/  BRA `(.L_x_13978) ;  /* 0xffffff1000447947 */ /* 0x000fea000383ffff */
.L_x_13984:
[----:B---3--:R-:W-:-:S04]  /*10a70*/  IMAD.U32 R9, RZ, RZ, UR22 ;  /* 0x00000016ff097e24 */ /* 0x008fc8000f8e00ff */
[----:B------:R3:W4:Y:S03]  /*10a80*/  SYNCS.PHASECHK.TRANS64.TRYWAIT P1, [R9+URZ+0x22850], R8 ;  /* 0x02285008090075a7 */ /* 0x000726000802017f */
[----:B----4-:R-:W-:Y:S05]  /*10a90*/  @!P1 NANOSLEEP.SYNCS 0x989680 ;  /* 0x009896800000995d */ /* 0x010fea0003900000 */
[----:B------:R-:W4:Y:S02]  /*10aa0*/  @!P1 SYNCS.PHASECHK.TRANS64 P1, [R9+URZ+0x22850], R8 ;  /* 0x02285008090095a7 */ /* 0x000f24000802007f */
[----:B----4-:R-:W-:Y:S05]  /*10ab0*/  @!P1 BRA `(.L_x_13984) ;  /* 0xfffffffc00ec9947 */ /* 0x010fea000383ffff */
[----:B------:R-:W-:Y:S05]  /*10ac0*/  BRA `(.L_x_13983) ;  /* 0xffffff2800447947 */ /* 0x000fea000383ffff */
.L_x_13990:
[----:B-12---:R-:W-:-:S04]  /*10ad0*/  IMAD.U32 R0, RZ, RZ, UR25 ;  /* 0x00000019ff007e24 */ /* 0x006fc8000f8e00ff */
[----:B------:R1:W2:Y:S03]  /*10ae0*/  SYNCS.PHASECHK.TRANS64.TRYWAIT P1, [R0+URZ+0x22830], R7 ;  /* 0x02283007000075a7 */ /* 0x0002a6000802017f */
[----:B--2---:R-:W-:Y:S05]  /*10af0*/  @!P1 NANOSLEEP.SYNCS 0x989680 ;  /* 0x009896800000995d */ /* 0x004fea0003900000 */
[----:B------:R-:W2:Y:S02]  /*10b00*/  @!P1 SYNCS.PHASECHK.TRANS64 P1, [R0+URZ+0x22830], R7 ;  /* 0x02283007000095a7 */ /* 0x000ea4000802007f */
[----:B--2---:R-:W-:Y:S05]  /*10b10*/  @!P1 BRA `(.L_x_13990) ;  /* 0xfffffffc00ec9947 */ /* 0x004fea000383ffff */
[----:B------:R-:W-:Y:S05]  /*10b20*/  BRA `(.L_x_13989) ;  /* 0xffffff2c00807947 */ /* 0x000fea000383ffff */
.L_x_13995:
[----:B--2---:R-:W-:-:S04]  /*10b30*/  IMAD.U32 R10, RZ, RZ, UR25 ;  /* 0x00000019ff0a7e24 */ /* 0x004fc8000f8e00ff */
[----:B------:R2:W3:Y:S03]  /*10b40*/  SYNCS.PHASECHK.TRANS64.TRYWAIT P1, [R10+URZ+0x22850], R7 ;  /* 0x022850070a0075a7 */ /* 0x0004e6000802017f */
[----:B---3--:R-:W-:Y:S05]  /*10b50*/  @!P1 NANOSLEEP.SYNCS 0x989680 ;  /* 0x009896800000995d */ /* 0x008fea0003900000 */
[----:B------:R-:W3:Y:S02]  /*10b60*/  @!P1 SYNCS.PHASECHK.TRANS64 P1, [R10+URZ+0x22850], R7 ;  /* 0x022850070a0095a7 */ /* 0x000ee4000802007f */
[----:B---3--:R-:W-:Y:S05]  /*10b70*/  @!P1 BRA `(.L_x_13995) ;  /* 0xfffffffc00ec9947 */ /* 0x008fea000383ffff */
[----:B------:R-:W-:Y:S05]  /*10b80*/  BRA `(.L_x_13994) ;  /* 0xffffff4c00847947 */ /* 0x000fea000383ffff */
.L_x_14002:
[----:B-1----:R-:W-:-:S04]  /*10b90*/  IMAD.U32 R0, RZ, RZ, UR24 ;  /* 0x00000018ff007e24 */ /* 0x002fc8000f8e00ff */
[----:B------:R1:W2:Y:S03]  /*10ba0*/  SYNCS.PHASECHK.TRANS64.TRYWAIT P1, [R0+URZ+0x22830], R7 ;  /* 0x02283007000075a7 */ /* 0x0002a6000802017f */
[----:B--2---:R-:W-:Y:S05]  /*10bb0*/  @!P1 NANOSLEEP.SYNCS 0x989680 ;  /* 0x009896800000995d */ /* 0x004fea0003900000 */
[----:B------:R-:W2:Y:S02]  /*10bc0*/  @!P1 SYNCS.PHASECHK.TRANS64 P1, [R0+URZ+0x22830], R7 ;  /* 0x02283007000095a7 */ /* 0x000ea4000802007f */
[----:B--2---:R-:W-:Y:S05]  /*10bd0*/  @!P1 BRA `(.L_x_14002) ;  /* 0xfffffffc00ec9947 */ /* 0x004fea000383ffff */
[----:B------:R-:W-:Y:S05]  /*10be0*/  BRA `(.L_x_14001) ;  /* 0xffffff50008c7947 */ /* 0x000fea000383ffff */
.L_x_14007:
[----:B-1----:R-:W-:-:S04]  /*10bf0*/  MOV R10, UR24 ;  /* 0x00000018000a7c02 */ /* 0x002fc80008000f00 */
[----:B------:R1:W2:Y:S03]  /*10c00*/  SYNCS.PHASECHK.TRANS64.TRYWAIT P1, [R10+URZ+0x22850], R7 ;  /* 0x022850070a0075a7 */ /* 0x0002a6000802017f */
[----:B--2---:R-:W-:Y:S05]  /*10c10*/  @!P1 NANOSLEEP.SYNCS 0x989680 ;  /* 0x009896800000995d */ /* 0x004fea0003900000 */
[----:B------:R-:W2:Y:S02]  /*10c20*/  @!P1 SYNCS.PHASECHK.TRANS64 P1, [R10+URZ+0x22850], R7 ;  /* 0x022850070a0095a7 */ /* 0x000ea4000802007f */
[----:B--2---:R-:W-:Y:S05]  /*10c30*/  @!P1 BRA `(.L_x_14007) ;  /* 0xfffffffc00ec9947 */ /* 0x004fea000383ffff */
[----:B------:R-:W-:Y:S05]  /*10c40*/  BRA `(.L_x_14006) ;  /* 0xffffff6800b07947 */ /* 0x000fea000383ffff */
.L_x_14051:
        /* <DEDUP_REMOVED lines=11> */
.L_x_14116:
[----:B------:R-:W-:Y:S05]  /*10d00*/  BSYNC B0 ;  /* 0x0000000000007941 */ /* 0x000fea0003800000 */
.L_x_14115:
[----:B------:R-:W-:Y:S05]  /*10d10*/  BRA `(.L_x_14117) ;  /* 0xffffffbc00907947 */ /* 0x000fea000383ffff */
.L_x_14054:
[----:B0-----:R0:W1:Y:S02]  /*10d20*/  SYNCS.PHASECHK.TRANS64.TRYWAIT P0, [R33+URZ+0x22840], R0 ;  /* 0x02284000210075a7 */ /* 0x001064000800017f */
[----:B-1----:R-:W-:Y:S05]  /*10d30*/  @!P0 NANOSLEEP.SYNCS 0x989680 ;  /* 0x009896800000895d */ /* 0x002fea0003900000 */
[----:B------:R-:W1:Y:S02]  /*10d40*/  @!P0 SYNCS.PHASECHK.TRANS64 P0, [R33+URZ+0x22840], R0 ;  /* 0x02284000210085a7 */ /* 0x000e64000800007f */
[----:B-1----:R-:W-:Y:S05]  /*10d50*/  @!P0 BRA `(.L_x_14054) ;  /* 0xfffffffc00f08947 */ /* 0x002fea000383ffff */
[----:B------:R-:W-:Y:S05]  /*10d60*/  BRA `(.L_x_14118) ;  /* 0xffffffc000447947 */ /* 0x000fea000383ffff */
.L_x_14055:
        /* <DEDUP_REMOVED lines=8> */
.L_x_14120:
[----:B------:R-:W-:Y:S05]  /*10df0*/  BSYNC B0 ;  /* 0x0000000000007941 */ /* 0x000fea0003800000 */
.L_x_14119:
        /* <DEDUP_REMOVED lines=9> */
.L_x_14121:
[----:B------:R-:W-:Y:S02]  /*10e90*/  IMAD.MOV.U32 R13, RZ, RZ, R4 ;  /* 0x000000ffff0d7224 */ /* 0x000fe400078e0004 */
[----:B------:R-:W-:Y:S02]  /*10ea0*/  IMAD.MOV.U32 R12, RZ, RZ, 0x1 ;  /* 0x00000001ff0c7424 */ /* 0x000fe400078e00ff */
[----:B------:R-:W-:-:S07]  /*10eb0*/  IMAD.MOV.U32 R3, RZ, RZ, R14 ;  /* 0x000000ffff037224 */ /* 0x000fce00078e000e */
[----:B------:R-:W-:Y:S05]  /*10ec0*/  WARPSYNC.COLLECTIVE R15, `(.L_x_14122) ;  /* 0x000000000f087348 */ /* 0x000fea0003c00000 */
[----:B------:R0:W1:Y:S02]  /*10ed0*/  SHFL.IDX P6, R14, R13, R12, R11 ;  /* 0x0000000c0d0e7389 */ /* 0x00006400000c000b */
[----:B01----:R-:W-:Y:S01]  /*10ee0*/  ENDCOLLECTIVE ;  /* 0x000000000000791b */ /* 0x003fe20003800000 */
.L_x_14122:
        /* <DEDUP_REMOVED lines=15> */
.L_x_14123:
[----:B------:R-:W-:Y:S02]  /*10fe0*/  @P0 IMAD R7, R5, 0x2, R22 ;  /* 0x0000000205070824 */ /* 0x000fe400078e0216 */
[----:B------:R-:W-:Y:S02]  /*10ff0*/  IMAD.MOV.U32 R13, RZ, RZ, R4 ;  /* 0x000000ffff0d7224 */ /* 0x000fe400078e0004 */
[----:B------:R-:W-:Y:S01]  /*11000*/  IMAD.MOV.U32 R12, RZ, RZ, 0x2 ;  /* 0x00000002ff0c7424 */ /* 0x000fe200078e00ff */
[----:B------:R-:W-:-:S07]  /*11010*/  MOV R3, R14 ;  /* 0x0000000e00037202 */ /* 0x000fce0000000f00 */
[----:B------:R-:W-:Y:S05]  /*11020*/  WARPSYNC.COLLECTIVE R15, `(.L_x_14124) ;  /* 0x000000000f087348 */ /* 0x000fea0003c00000 */
[----:B------:R0:W1:Y:S02]  /*11030*/  SHFL.IDX P6, R14, R13, R12, R11 ;  /* 0x0000000c0d0e7389 */ /* 0x00006400000c000b */
[----:B01----:R-:W-:Y:S01]  /*11040*/  ENDCOLLECTIVE ;  /* 0x000000000000791b */ /* 0x003fe20003800000 */
.L_x_14124:
        /* <DEDUP_REMOVED lines=15> */
.L_x_14125:
[----:B------:R-:W-:Y:S02]  /*11140*/  @P0 IMAD R7, R5, 0x2, R22 ;  /* 0x0000000205070824 */ /* 0x000fe400078e0216 */
[----:B------:R-:W-:Y:S02]  /*11150*/  IMAD.MOV.U32 R13, RZ, RZ, R4 ;  /* 0x000000ffff0d7224 */ /* 0x000fe400078e0004 */
[----:B------:R-:W-:Y:S02]  /*11160*/  IMAD.MOV.U32 R12, RZ, RZ, 0x3 ;  /* 0x00000003ff0c7424 */ /* 0x000fe400078e00ff */
[----:B------:R-:W-:-:S07]  /*11170*/  IMAD.MOV.U32 R3, RZ, RZ, R14 ;  /* 0x000000ffff037224 */ /* 0x000fce00078e000e */
[----:B------:R-:W-:Y:S05]  /*11180*/  WARPSYNC.COLLECTIVE R15, `(.L_x_14126) ;  /* 0x000000000f087348 */ /* 0x000fea0003c00000 */
[----:B------:R0:W1:Y:S02]  /*11190*/  SHFL.IDX P6, R14, R13, R12, R11 ;  /* 0x0000000c0d0e7389 */ /* 0x00006400000c000b */
[----:B01----:R-:W-:Y:S01]  /*111a0*/  ENDCOLLECTIVE ;  /* 0x000000000000791b */ /* 0x003fe20003800000 */
.L_x_14126:
        /* <DEDUP_REMOVED lines=15> */
.L_x_14127:
[----:B------:R-:W-:Y:S02]  /*112a0*/  @P0 IMAD R7, R5, 0x2, R22 ;  /* 0x0000000205070824 */ /* 0x000fe400078e0216 */
[----:B------:R-:W-:Y:S02]  /*112b0*/  IMAD.MOV.U32 R13, RZ, RZ, R4 ;  /* 0x000000ffff0d7224 */ /* 0x000fe400078e0004 */
[----:B------:R-:W-:Y:S02]  /*112c0*/  IMAD.MOV.U32 R12, RZ, RZ, 0x4 ;  /* 0x00000004ff0c7424 */ /* 0x000fe400078e00ff */
[----:B------:R-:W-:-:S07]  /*112d0*/  IMAD.MOV.U32 R3, RZ, RZ, R14 ;  /* 0x000000ffff037224 */ /* 0x000fce00078e000e */
[----:B------:R-:W-:Y:S05]  /*112e0*/  WARPSYNC.COLLECTIVE R15, `(.L_x_14128) ;  /* 0x000000000f087348 */ /* 0x000fea0003c00000 */
[----:B------:R0:W1:Y:S02]  /*112f0*/  SHFL.IDX P6, R14, R13, R12, R11 ;  /* 0x0000000c0d0e7389 */ /* 0x00006400000c000b */
[----:B01----:R-:W-:Y:S01]  /*11300*/  ENDCOLLECTIVE ;  /* 0x000000000000791b */ /* 0x003fe20003800000 */
.L_x_14128:
        /* <DEDUP_REMOVED lines=15> */
.L_x_14129:
[----:B------:R-:W-:Y:S02]  /*11400*/  @P0 IMAD R7, R5, 0x2, R22 ;  /* 0x0000000205070824 */ /* 0x000fe400078e0216 */
[----:B------:R-:W-:Y:S02]  /*11410*/  IMAD.MOV.U32 R13, RZ, RZ, R4 ;  /* 0x000000ffff0d7224 */ /* 0x000fe400078e0004 */
[----:B------:R-:W-:Y:S01]  /*11420*/  IMAD.MOV.U32 R12, RZ, RZ, 0x5 ;  /* 0x00000005ff0c7424 */ /* 0x000fe200078e00ff */
[----:B------:R-:W-:-:S07]  /*11430*/  MOV R3, R14 ;  /* 0x0000000e00037202 */ /* 0x000fce0000000f00 */
[----:B------:R-:W-:Y:S05]  /*11440*/  WARPSYNC.COLLECTIVE R15, `(.L_x_14130) ;  /* 0x000000000f087348 */ /* 0x000fea0003c00000 */
[----:B------:R0:W1:Y:S02]  /*11450*/  SHFL.IDX P6, R14, R13, R12, R11 ;  /* 0x0000000c0d0e7389 */ /* 0x00006400000c000b */
[----:B01----:R-:W-:Y:S01]  /*11460*/  ENDCOLLECTIVE ;  /* 0x000000000000791b */ /* 0x003fe20003800000 */
.L_x_14130:
        /* <DEDUP_REMOVED lines=14> */
.L_x_14131:
[----:B------:R-:W-:Y:S01]  /*11550*/  IMAD.MOV.U32 R0, RZ, RZ, R14 ;  /* 0x000000ffff007224 */ /* 0x000fe200078e000e */
[----:B------:R-:W-:Y:S06]  /*11560*/  BRA `(.L_x_14132) ;  /* 0xffffffbc00ac7947 */ /* 0x000fec000383ffff */
.L_x_14060:
        /* <DEDUP_REMOVED lines=9> */
.L_x_14133:
[C---:B------:R-:W-:Y:S01]  /*11600*/  VIADD R6, R17.reuse, 0x10 ;  /* 0x0000001011067836 */ /* 0x040fe20000000000 */
[----:B------:R-:W-:Y:S01]  /*11610*/  ISETP.GE.AND P0, PT, R17, R5, PT ;  /* 0x000000051100720c */ /* 0x000fe20003f06270 */
[----:B------:R-:W-:Y:S02]  /*11620*/  IMAD.MOV.U32 R13, RZ, RZ, R0 ;  /* 0x000000ffff0d7224 */ /* 0x000fe400078e0000 */
[----:B------:R-:W-:-:S10]  /*11630*/  IMAD.MOV.U32 R2, RZ, RZ, R14 ;  /* 0x000000ffff027224 */ /* 0x000fd400078e000e */
[----:B------:R-:W-:Y:S05]  /*11640*/  WARPSYNC.COLLECTIVE R15, `(.L_x_14134) ;  /* 0x000000000f087348 */ /* 0x000fea0003c00000 */
[----:B------:R0:W1:Y:S02]  /*11650*/  SHFL.IDX P6, R14, R13, R12, R11 ;  /* 0x0000000c0d0e7389 */ /* 0x00006400000c000b */
[----:B01----:R-:W-:Y:S01]  /*11660*/  ENDCOLLECTIVE ;  /* 0x000000000000791b */ /* 0x003fe20003800000 */
.L_x_14134:
[----:B------:R-:W-:Y:S02]  /*11670*/  IMAD.MOV.U32 R13, RZ, RZ, R4 ;  /* 0x000000ffff0d7224 */ /* 0x000fe400078e0004 */
[----:B------:R-:W-:Y:S02]  /*11680*/  IMAD.MOV.U32 R12, RZ, RZ, 0x1 ;  /* 0x00000001ff0c7424 */ /* 0x000fe400078e00ff */
[----:B------:R-:W-:-:S07]  /*11690*/  IMAD.MOV.U32 R3, RZ, RZ, R14 ;  /* 0x000000ffff037224 */ /* 0x000fce00078e000e */
[----:B------:R-:W-:Y:S05]  /*116a0*/  WARPSYNC.COLLECTIVE R15, `(.L_x_14135) ;  /* 0x000000000f087348 */ /* 0x000fea0003c00000 */
[----:B------:R0:W1:Y:S02]  /*116b0*/  SHFL.IDX P6, R14, R13, R12, R11 ;  /* 0x0000000c0d0e7389 */ /* 0x00006400000c000b */
[----:B01----:R-:W-:Y:S01]  /*116c0*/  ENDCOLLECTIVE ;  /* 0x000000000000791b */ /* 0x003fe20003800000 */
.L_x_14135:
        /* <DEDUP_REMOVED lines=15> */
.L_x_14136:
[----:B------:R-:W-:Y:S02]  /*117c0*/  IMAD.MOV.U32 R13, RZ, RZ, R4 ;  /* 0x000000ffff0d7224 */ /* 0x000fe400078e0004 */
[----:B------:R-:W-:Y:S02]  /*117d0*/  IMAD.MOV.U32 R12, RZ, RZ, 0x2 ;  /* 0x00000002ff0c7424 */ /* 0x000fe400078e00ff */
[----:B------:R-:W-:-:S07]  /*117e0*/  IMAD.MOV.U32 R3, RZ, RZ, R14 ;  /* 0x000000ffff037224 */ /* 0x000fce00078e000e */
[----:B------:R-:W-:Y:S05]  /*117f0*/  WARPSYNC.COLLECTIVE R15, `(.L_x_14137) ;  /* 0x000000000f087348 */ /* 0x000fea0003c00000 */
[----:B------:R0:W1:Y:S02]  /*11800*/  SHFL.IDX P6, R14, R13, R12, R11 ;  /* 0x0000000c0d0e7389 */ /* 0x00006400000c000b */
[----:B01----:R-:W-:Y:S01]  /*11810*/  ENDCOLLECTIVE ;  /* 0x000000000000791b */ /* 0x003fe20003800000 */
.L_x_14137:
        /* <DEDUP_REMOVED lines=16> */
.L_x_14138:
[----:B------:R-:W-:Y:S02]  /*11920*/  IMAD.MOV.U32 R13, RZ, RZ, R4 ;  /* 0x000000ffff0d7224 */ /* 0x000fe400078e0004 */
[----:B------:R-:W-:Y:S02]  /*11930*/  IMAD.MOV.U32 R12, RZ, RZ, 0x3 ;  /* 0x00000003ff0c7424 */ /* 0x000fe400078e00ff */
[----:B------:R-:W-:-:S07]  /*11940*/  IMAD.MOV.U32 R3, RZ, RZ, R14 ;  /* 0x000000ffff037224 */ /* 0x000fce00078e000e */
[----:B------:R-:W-:Y:S05]  /*11950*/  WARPSYNC.COLLECTIVE R15, `(.L_x_14139) ;  /* 0x000000000f087348 */ /* 0x000fea0003c00000 */
[----:B------:R0:W1:Y:S02]  /*11960*/  SHFL.IDX P6, R14, R13, R12, R11 ;  /* 0x0000000c0d0e7389 */ /* 0x00006400000c000b */
[----:B01----:R-:W-:Y:S01]  /*11970*/  ENDCOLLECTIVE ;  /* 0x000000000000791b */ /* 0x003fe20003800000 */
.L_x_14139:
        /* <DEDUP_REMOVED lines=16> */
.L_x_14140:
[----:B------:R-:W-:Y:S02]  /*11a80*/  IMAD.MOV.U32 R13, RZ, RZ, R4 ;  /* 0x000000ffff0d7224 */ /* 0x000fe400078e0004 */
[----:B------:R-:W-:Y:S02]  /*11a90*/  IMAD.MOV.U32 R12, RZ, RZ, 0x4 ;  /* 0x00000004ff0c7424 */ /* 0x000fe400078e00ff */
[----:B------:R-:W-:-:S07]  /*11aa0*/  IMAD.MOV.U32 R3, RZ, RZ, R14 ;  /* 0x000000ffff037224 */ /* 0x000fce00078e000e */
[----:B------:R-:W-:Y:S05]  /*11ab0*/  WARPSYNC.COLLECTIVE R15, `(.L_x_14141) ;  /* 0x000000000f087348 */ /* 0x000fea0003c00000 */
[----:B------:R0:W1:Y:S02]  /*11ac0*/  SHFL.IDX P6, R14, R13, R12, R11 ;  /* 0x0000000c0d0e7389 */ /* 0x00006400000c000b */
[----:B01----:R-:W-:Y:S01]  /*11ad0*/  ENDCOLLECTIVE ;  /* 0x000000000000791b */ /* 0x003fe20003800000 */
.L_x_14141:
        /* <DEDUP_REMOVED lines=16> */
.L_x_14142:
[----:B------:R-:W-:Y:S02]  /*11be0*/  IMAD.MOV.U32 R13, RZ, RZ, R4 ;  /* 0x000000ffff0d7224 */ /* 0x000fe400078e0004 */
[----:B------:R-:W-:Y:S02]  /*11bf0*/  IMAD.MOV.U32 R12, RZ, RZ, 0x5 ;  /* 0x00000005ff0c7424 */ /* 0x000fe400078e00ff */
[----:B------:R-:W-:-:S07]  /*11c00*/  IMAD.MOV.U32 R3, RZ, RZ, R14 ;  /* 0x000000ffff037224 */ /* 0x000fce00078e000e */
[----:B------:R-:W-:Y:S05]  /*11c10*/  WARPSYNC.COLLECTIVE R15, `(.L_x_14143) ;  /* 0x000000000f087348 */ /* 0x000fea0003c00000 */
[----:B------:R0:W1:Y:S02]  /*11c20*/  SHFL.IDX P6, R14, R13, R12, R11 ;  /* 0x0000000c0d0e7389 */ /* 0x00006400000c000b */
[----:B01----:R-:W-:Y:S01]  /*11c30*/  ENDCOLLECTIVE ;  /* 0x000000000000791b */ /* 0x003fe20003800000 */
.L_x_14143:
        /* <DEDUP_REMOVED lines=16> */
.L_x_14144:
[----:B------:R-:W-:Y:S02]  /*11d40*/  IMAD.MOV.U32 R13, RZ, RZ, R4 ;  /* 0x000000ffff0d7224 */ /* 0x000fe400078e0004 */
[----:B------:R-:W-:Y:S02]  /*11d50*/  IMAD.MOV.U32 R12, RZ, RZ, 0x6 ;  /* 0x00000006ff0c7424 */ /* 0x000fe400078e00ff */
[----:B------:R-:W-:-:S07]  /*11d60*/  IMAD.MOV.U32 R3, RZ, RZ, R14 ;  /* 0x000000ffff037224 */ /* 0x000fce00078e000e */
[----:B------:R-:W-:Y:S05]  /*11d70*/  WARPSYNC.COLLECTIVE R15, `(.L_x_14145) ;  /* 0x000000000f087348 */ /* 0x000fea0003c00000 */
[----:B------:R0:W1:Y:S02]  /*11d80*/  SHFL.IDX P6, R14, R13, R12, R11 ;  /* 0x0000000c0d0e7389 */ /* 0x00006400000c000b */
[----:B01----:R-:W-:Y:S01]  /*11d90*/  ENDCOLLECTIVE ;  /* 0x000000000000791b */ /* 0x003fe20003800000 */
.L_x_14145:
        /* <DEDUP_REMOVED lines=16> */
.L_x_14146:
[----:B------:R-:W-:Y:S02]  /*11ea0*/  IMAD.MOV.U32 R13, RZ, RZ, R4 ;  /* 0x000000ffff0d7224 */ /* 0x000fe400078e0004 */
[----:B------:R-:W-:Y:S02]  /*11eb0*/  IMAD.MOV.U32 R12, RZ, RZ, 0x7 ;  /* 0x00000007ff0c7424 */ /* 0x000fe400078e00ff */
[----:B------:R-:W-:-:S07]  /*11ec0*/  IMAD.MOV.U32 R3, RZ, RZ, R14 ;  /* 0x000000ffff037224 */ /* 0x000fce00078e000e */
[----:B------:R-:W-:Y:S05]  /*11ed0*/  WARPSYNC.COLLECTIVE R15, `(.L_x_14147) ;  /* 0x000000000f087348 */ /* 0x000fea0003c00000 */
[----:B------:R0:W1:Y:S02]  /*11ee0*/  SHFL.IDX P6, R14, R13, R12, R11 ;  /* 0x0000000c0d0e7389 */ /* 0x00006400000c000b */
[----:B01----:R-:W-:Y:S01]  /*11ef0*/  ENDCOLLECTIVE ;  /* 0x000000000000791b */ /* 0x003fe20003800000 */
.L_x_14147:
        /* <DEDUP_REMOVED lines=14> */
.L_x_14148:
[----:B------:R-:W-:Y:S05]  /*11fe0*/  BRA `(.L_x_14149) ;  /* 0xffffffc0001c7947 */ /* 0x000fea000383ffff */
.L_x_14063:
[----:B0-----:R0:W1:Y:S02]  /*11ff0*/  SYNCS.PHASECHK.TRANS64.TRYWAIT P0, [R22+URZ+0x22820], R3 ;  /* 0x02282003160075a7 */ /* 0x001064000800017f */
[----:B-1----:R-:W-:Y:S05]  /*12000*/  @!P0 NANOSLEEP.SYNCS 0x989680 ;  /* 0x009896800000895d */ /* 0x002fea0003900000 */
[----:B------:R-:W1:Y:S02]  /*12010*/  @!P0 SYNCS.PHASECHK.TRANS64 P0, [R22+URZ+0x22820], R3 ;  /* 0x02282003160085a7 */ /* 0x000e64000800007f */
[----:B-1----:R-:W-:Y:S05]  /*12020*/  @!P0 BRA `(.L_x_14063) ;  /* 0xfffffffc00f08947 */ /* 0x002fea000383ffff */
[----:B------:R-:W-:Y:S05]  /*12030*/  BRA `(.L_x_14150) ;  /* 0xffffffc000787947 */ /* 0x000fea000383ffff */
.L_x_14066:
[----:B-1----:R1:W2:Y:S02]  /*12040*/  SYNCS.PHASECHK.TRANS64.TRYWAIT P0, [R33+URZ+0x22860], R0 ;  /* 0x02286000210075a7 */ /* 0x0022a4000800017f */
[----:B--2---:R-:W-:Y:S05]  /*12050*/  @!P0 NANOSLEEP.SYNCS 0x989680 ;  /* 0x009896800000895d */ /* 0x004fea0003900000 */
[----:B------:R-:W2:Y:S02]  /*12060*/  @!P0 SYNCS.PHASECHK.TRANS64 P0, [R33+URZ+0x22860], R0 ;  /* 0x02286000210085a7 */ /* 0x000ea4000800007f */
[----:B--2---:R-:W-:Y:S05]  /*12070*/  @!P0 BRA `(.L_x_14066) ;  /* 0xfffffffc00f08947 */ /* 0x004fea000383ffff */
[----:B------:R-:W-:Y:S05]  /*12080*/  BRA `(.L_x_14151) ;  /* 0xffffffc000887947 */ /* 0x000fea000383ffff */
.L_x_14067:
        /* <DEDUP_REMOVED lines=8> */
.L_x_14153:
[----:B------:R-:W-:Y:S05]  /*12110*/  BSYNC B0 ;  /* 0x0000000000007941 */ /* 0x000fea0003800000 */
.L_x_14152:
        /* <DEDUP_REMOVED lines=13> */
.L_x_14154:
        /* <DEDUP_REMOVED lines=11> */
.L_x_14155:
        /* <DEDUP_REMOVED lines=17> */
.L_x_14156:
[----:B------:R-:W-:Y:S02]  /*123b0*/  IMAD.MOV.U32 R13, RZ, RZ, R6 ;  /* 0x000000ffff0d7224 */ /* 0x000fe400078e0006 */
[----:B------:R-:W-:Y:S01]  /*123c0*/  IMAD.MOV.U32 R12, RZ, RZ, 0x2 ;  /* 0x00000002ff0c7424 */ /* 0x000fe200078e00ff */
[----:B------:R-:W-:-:S13]  /*123d0*/  IADD3 R2, P4, R14, R0, RZ ;  /* 0x000000000e027210 */ /* 0x000fda0007f9e0ff */
[----:B------:R-:W-:Y:S05]  /*123e0*/  WARPSYNC.COLLECTIVE R15, `(.L_x_14157) ;  /* 0x000000000f087348 */ /* 0x000fea0003c00000 */
[----:B------:R0:W1:Y:S02]  /*123f0*/  SHFL.IDX P6, R14, R13, R12, R11 ;  /* 0x0000000c0d0e7389 */ /* 0x00006400000c000b */
[----:B01----:R-:W-:Y:S01]  /*12400*/  ENDCOLLECTIVE ;  /* 0x000000000000791b */ /* 0x003fe20003800000 */
.L_x_14157:
        /* <DEDUP_REMOVED lines=17> */
.L_x_14158:
[----:B------:R-:W-:Y:S02]  /*12520*/  IMAD.MOV.U32 R13, RZ, RZ, R6 ;  /* 0x000000ffff0d7224 */ /* 0x000fe400078e0006 */
[----:B------:R-:W-:Y:S01]  /*12530*/  IMAD.MOV.U32 R12, RZ, RZ, 0x3 ;  /* 0x00000003ff0c7424 */ /* 0x000fe200078e00ff */
[----:B------:R-:W-:-:S13]  /*12540*/  IADD3 R2, P4, R14, R0, RZ ;  /* 0x000000000e027210 */ /* 0x000fda0007f9e0ff */
[----:B------:R-:W-:Y:S05]  /*12550*/  WARPSYNC.COLLECTIVE R15, `(.L_x_14159) ;  /* 0x000000000f087348 */ /* 0x000fea0003c00000 */
[----:B------:R0:W1:Y:S02]  /*12560*/  SHFL.IDX P6, R14, R13, R12, R11 ;  /* 0x0000000c0d0e7389 */ /* 0x00006400000c000b */
[----:B01----:R-:W-:Y:S01]  /*12570*/  ENDCOLLECTIVE ;  /* 0x000000000000791b */ /* 0x003fe20003800000 */
.L_x_14159:
        /* <DEDUP_REMOVED lines=17> */
.L_x_14160:
[----:B------:R-:W-:Y:S02]  /*12690*/  IMAD.MOV.U32 R13, RZ, RZ, R6 ;  /* 0x000000ffff0d7224 */ /* 0x000fe400078e0006 */
[----:B------:R-:W-:Y:S01]  /*126a0*/  IMAD.MOV.U32 R12, RZ, RZ, 0x4 ;  /* 0x00000004ff0c7424 */ /* 0x000fe200078e00ff */
[----:B------:R-:W-:-:S13]  /*126b0*/  IADD3 R2, P4, R14, R0, RZ ;  /* 0x000000000e027210 */ /* 0x000fda0007f9e0ff */
[----:B------:R-:W-:Y:S05]  /*126c0*/  WARPSYNC.COLLECTIVE R15, `(.L_x_14161) ;  /* 0x000000000f087348 */ /* 0x000fea0003c00000 */
[----:B------:R0:W1:Y:S02]  /*126d0*/  SHFL.IDX P6, R14, R13, R12, R11 ;  /* 0x0000000c0d0e7389 */ /* 0x00006400000c000b */
[----:B01----:R-:W-:Y:S01]  /*126e0*/  ENDCOLLECTIVE ;  /* 0x000000000000791b */ /* 0x003fe20003800000 */
.L_x_14161:
        /* <DEDUP_REMOVED lines=17> */
.L_x_14162:
[----:B------:R-:W-:Y:S02]  /*12800*/  IMAD.MOV.U32 R13, RZ, RZ, R6 ;  /* 0x000000ffff0d7224 */ /* 0x000fe400078e0006 */
[----:B------:R-:W-:Y:S01]  /*12810*/  IMAD.MOV.U32 R12, RZ, RZ, 0x5 ;  /* 0x00000005ff0c7424 */ /* 0x000fe200078e00ff */
[----:B------:R-:W-:-:S13]  /*12820*/  IADD3 R2, P4, R14, R0, RZ ;  /* 0x000000000e027210 */ /* 0x000fda0007f9e0ff */
[----:B------:R-:W-:Y:S05]  /*12830*/  WARPSYNC.COLLECTIVE R15, `(.L_x_14163) ;  /* 0x000000000f087348 */ /* 0x000fea0003c00000 */
[----:B------:R0:W1:Y:S02]  /*12840*/  SHFL.IDX P6, R14, R13, R12, R11 ;  /* 0x0000000c0d0e7389 */ /* 0x00006400000c000b */
[----:B01----:R-:W-:Y:S01]  /*12850*/  ENDCOLLECTIVE ;  /* 0x000000000000791b */ /* 0x003fe20003800000 */
.L_x_14163:
        /* <DEDUP_REMOVED lines=12> */
.L_x_14164:
        /* <DEDUP_REMOVED lines=9> */
.L_x_14074:
[----:B0-----:R0:W1:Y:S02]  /*129b0*/  SYNCS.PHASECHK.TRANS64.TRYWAIT P0, [R10+URZ+0x22840], R20 ;  /* 0x022840140a0075a7 */ /* 0x001064000800017f */
[----:B-1----:R-:W-:Y:S05]  /*129c0*/  @!P0 NANOSLEEP.SYNCS 0x989680 ;  /* 0x009896800000895d */ /* 0x002fea0003900000 */
[----:B------:R-:W1:Y:S02]  /*129d0*/  @!P0 SYNCS.PHASECHK.TRANS64 P0, [R10+URZ+0x22840], R20 ;  /* 0x022840140a0085a7 */ /* 0x000e64000800007f */
[----:B-1----:R-:W-:Y:S05]  /*129e0*/  @!P0 BRA `(.L_x_14074) ;  /* 0xfffffffc00f08947 */ /* 0x002fea000383ffff */
[----:B------:R-:W-:Y:S05]  /*129f0*/  BRA `(.L_x_14166) ;  /* 0xffffffc000f07947 */ /* 0x000fea000383ffff */
.L_x_14075:
        /* <DEDUP_REMOVED lines=8> */
.L_x_14168:
[----:B------:R-:W-:Y:S05]  /*12a80*/  BSYNC B1 ;  /* 0x0000000000017941 */ /* 0x000fea0003800000 */
.L_x_14167:
        /* <DEDUP_REMOVED lines=9> */
.L_x_14169:
[----:B------:R-:W-:Y:S02]  /*12b20*/  IMAD.MOV.U32 R13, RZ, RZ, R8 ;  /* 0x000000ffff0d7224 */ /* 0x000fe400078e0008 */
[----:B------:R-:W-:Y:S02]  /*12b30*/  IMAD.MOV.U32 R12, RZ, RZ, 0x1 ;  /* 0x00000001ff0c7424 */ /* 0x000fe400078e00ff */
[----:B------:R-:W-:-:S07]  /*12b40*/  IMAD.MOV.U32 R2, RZ, RZ, R14 ;  /* 0x000000ffff027224 */ /* 0x000fce00078e000e */
[----:B------:R-:W-:Y:S05]  /*12b50*/  WARPSYNC.COLLECTIVE R15, `(.L_x_14170) ;  /* 0x000000000f087348 */ /* 0x000fea0003c00000 */
[----:B------:R0:W1:Y:S02]  /*12b60*/  SHFL.IDX P6, R14, R13, R12, R11 ;  /* 0x0000000c0d0e7389 */ /* 0x00006400000c000b */
[----:B01----:R-:W-:Y:S01]  /*12b70*/  ENDCOLLECTIVE ;  /* 0x000000000000791b */ /* 0x003fe20003800000 */
.L_x_14170:
        /* <DEDUP_REMOVED lines=11> */
.L_x_14171:
[----:B------:R-:W-:Y:S02]  /*12c30*/  IMAD.MOV.U32 R13, RZ, RZ, R8 ;  /* 0x000000ffff0d7224 */ /* 0x000fe400078e0008 */
[----:B------:R-:W-:Y:S02]  /*12c40*/  IMAD.MOV.U32 R12, RZ, RZ, 0x2 ;  /* 0x00000002ff0c7424 */ /* 0x000fe400078e00ff */
[----:B------:R-:W-:-:S07]  /*12c50*/  IMAD.MOV.U32 R2, RZ, RZ, R14 ;  /* 0x000000ffff027224 */ /* 0x000fce00078e000e */
[----:B------:R-:W-:Y:S05]  /*12c60*/  WARPSYNC.COLLECTIVE R15, `(.L_x_14172) ;  /* 0x000000000f087348 */ /* 0x000fea0003c00000 */
[----:B------:R0:W1:Y:S02]  /*12c70*/  SHFL.IDX P6, R14, R13, R12, R11 ;  /* 0x0000000c0d0e7389 */ /* 0x00006400000c000b */
[----:B01----:R-:W-:Y:S01]  /*12c80*/  ENDCOLLECTIVE ;  /* 0x000000000000791b */ /* 0x003fe20003800000 */
.L_x_14172:
        /* <DEDUP_REMOVED lines=11> */
.L_x_14173:
[----:B------:R-:W-:Y:S01]  /*12d40*/  MOV R13, R8 ;  /* 0x00000008000d7202 */ /* 0x000fe20000000f00 */
[----:B------:R-:W-:Y:S02]  /*12d50*/  IMAD.MOV.U32 R12, RZ, RZ, 0x3 ;  /* 0x00000003ff0c7424 */ /* 0x000fe400078e00ff */
[----:B------:R-:W-:-:S07]  /*12d60*/  IMAD.MOV.U32 R2, RZ, RZ, R14 ;  /* 0x000000ffff027224 */ /* 0x000fce00078e000e */
[----:B------:R-:W-:Y:S05]  /*12d70*/  WARPSYNC.COLLECTIVE R15, `(.L_x_14174) ;  /* 0x000000000f087348 */ /* 0x000fea0003c00000 */
[----:B------:R0:W1:Y:S02]  /*12d80*/  SHFL.IDX P6, R14, R13, R12, R11 ;  /* 0x0000000c0d0e7389 */ /* 0x00006400000c000b */
[----:B01----:R-:W-:Y:S01]  /*12d90*/  ENDCOLLECTIVE ;  /* 0x000000000000791b */ /* 0x003fe20003800000 */
.L_x_14174:
        /* <DEDUP_REMOVED lines=11> */
.L_x_14175:
[----:B------:R-:W-:Y:S02]  /*12e50*/  IMAD.MOV.U32 R13, RZ, RZ, R8 ;  /* 0x000000ffff0d7224 */ /* 0x000fe400078e0008 */
[----:B------:R-:W-:Y:S02]  /*12e60*/  IMAD.MOV.U32 R12, RZ, RZ, 0x4 ;  /* 0x00000004ff0c7424 */ /* 0x000fe400078e00ff */
[----:B------:R-:W-:-:S07]  /*12e70*/  IMAD.MOV.U32 R2, RZ, RZ, R14 ;  /* 0x000000ffff027224 */ /* 0x000fce00078e000e */
[----:B------:R-:W-:Y:S05]  /*12e80*/  WARPSYNC.COLLECTIVE R15, `(.L_x_14176) ;  /* 0x000000000f087348 */ /* 0x000fea0003c00000 */
[----:B------:R0:W1:Y:S02]  /*12e90*/  SHFL.IDX P6, R14, R13, R12, R11 ;  /* 0x0000000c0d0e7389 */ /* 0x00006400000c000b */
[----:B01----:R-:W-:Y:S01]  /*12ea0*/  ENDCOLLECTIVE ;  /* 0x000000000000791b */ /* 0x003fe20003800000 */
.L_x_14176:
        /* <DEDUP_REMOVED lines=11> */
.L_x_14177:
[----:B------:R-:W-:Y:S02]  /*12f60*/  IMAD.MOV.U32 R13, RZ, RZ, R8 ;  /* 0x000000ffff0d7224 */ /* 0x000fe400078e0008 */
[----:B------:R-:W-:Y:S02]  /*12f70*/  IMAD.MOV.U32 R12, RZ, RZ, 0x5 ;  /* 0x00000005ff0c7424 */ /* 0x000fe400078e00ff */
[----:B------:R-:W-:-:S07]  /*12f80*/  IMAD.MOV.U32 R2, RZ, RZ, R14 ;  /* 0x000000ffff027224 */ /* 0x000fce00078e000e */
[----:B------:R-:W-:Y:S05]  /*12f90*/  WARPSYNC.COLLECTIVE R15, `(.L_x_14178) ;  /* 0x000000000f087348 */ /* 0x000fea0003c00000 */
[----:B------:R0:W1:Y:S02]  /*12fa0*/  SHFL.IDX P6, R14, R13, R12, R11 ;  /* 0x0000000c0d0e7389 */ /* 0x00006400000c000b */
[----:B01----:R-:W-:Y:S01]  /*12fb0*/  ENDCOLLECTIVE ;  /* 0x000000000000791b */ /* 0x003fe20003800000 */
.L_x_14178:
        /* <DEDUP_REMOVED lines=11> */
.L_x_14179:
[----:B------:R-:W-:Y:S05]  /*13070*/  BRA `(.L_x_14180) ;  /* 0xffffffc000207947 */ /* 0x000fea000383ffff */
.L_x_14080:
[----:B--2---:R2:W3:Y:S02]  /*13080*/  SYNCS.PHASECHK.TRANS64.TRYWAIT P0, [R10+URZ+0x22860], R20 ;  /* 0x022860140a0075a7 */ /* 0x0044e4000800017f */
[----:B---3--:R-:W-:Y:S05]  /*13090*/  @!P0 NANOSLEEP.SYNCS 0x989680 ;  /* 0x009896800000895d */ /* 0x008fea0003900000 */
[----:B------:R-:W3:Y:S02]  /*130a0*/  @!P0 SYNCS.PHASECHK.TRANS64 P0, [R10+URZ+0x22860], R20 ;  /* 0x022860140a0085a7 */ /* 0x000ee4000800007f */
[----:B---3--:R-:W-:Y:S05]  /*130b0*/  @!P0 BRA `(.L_x_14080) ;  /* 0xfffffffc00f08947 */ /* 0x008fea000383ffff */
[----:B------:R-:W-:Y:S05]  /*130c0*/  BRA `(.L_x_14181) ;  /* 0xffffffc000707947 */ /* 0x000fea000383ffff */
.L_x_14081:
        /* <DEDUP_REMOVED lines=8> */
.L_x_14183:
[----:B------:R-:W-:Y:S05]  /*13150*/  BSYNC B1 ;  /* 0x0000000000017941 */ /* 0x000fea0003800000 */
.L_x_14182:
        /* <DEDUP_REMOVED lines=9> */
.L_x_14184:
[----:B------:R-:W-:Y:S02]  /*131f0*/  IMAD.MOV.U32 R13, RZ, RZ, R25 ;  /* 0x000000ffff0d7224 */ /* 0x000fe400078e0019 */
[----:B------:R-:W-:Y:S01]  /*13200*/  IMAD.MOV.U32 R12, RZ, RZ, 0x1 ;  /* 0x00000001ff0c7424 */ /* 0x000fe200078e00ff */
[----:B------:R-:W-:-:S13]  /*13210*/  IADD3 R2, P0, R14, R0, RZ ;  /* 0x000000000e027210 */ /* 0x000fda0007f1e0ff */
[----:B------:R-:W-:Y:S05]  /*13220*/  WARPSYNC.COLLECTIVE R15, `(.L_x_14185) ;  /* 0x000000000f087348 */ /* 0x000fea0003c00000 */
[----:B------:R0:W1:Y:S02]  /*13230*/  SHFL.IDX P6, R14, R13, R12, R11 ;  /* 0x0000000c0d0e7389 */ /* 0x00006400000c000b */
[----:B01----:R-:W-:Y:S01]  /*13240*/  ENDCOLLECTIVE ;  /* 0x000000000000791b */ /* 0x003fe20003800000 */
.L_x_14185:
        /* <DEDUP_REMOVED lines=13> */
.L_x_14186:
[----:B------:R-:W-:Y:S02]  /*13320*/  IMAD.MOV.U32 R13, RZ, RZ, R25 ;  /* 0x000000ffff0d7224 */ /* 0x000fe400078e0019 */
[----:B------:R-:W-:Y:S01]  /*13330*/  IMAD.MOV.U32 R12, RZ, RZ, 0x2 ;  /* 0x00000002ff0c7424 */ /* 0x000fe200078e00ff */
[----:B------:R-:W-:-:S13]  /*13340*/  IADD3 R2, P0, R14, R0, RZ ;  /* 0x000000000e027210 */ /* 0x000fda0007f1e0ff */
[----:B------:R-:W-:Y:S05]  /*13350*/  WARPSYNC.COLLECTIVE R15, `(.L_x_14187) ;  /* 0x000000000f087348 */ /* 0x000fea0003c00000 */
[----:B------:R0:W1:Y:S02]  /*13360*/  SHFL.IDX P6, R14, R13, R12, R11 ;  /* 0x0000000c0d0e7389 */ /* 0x00006400000c000b */
[----:B01----:R-:W-:Y:S01]  /*13370*/  ENDCOLLECTIVE ;  /* 0x000000000000791b */ /* 0x003fe20003800000 */
.L_x_14187:
        /* <DEDUP_REMOVED lines=13> */
.L_x_14188:
[----:B------:R-:W-:Y:S02]  /*13450*/  IMAD.MOV.U32 R13, RZ, RZ, R25 ;  /* 0x000000ffff0d7224 */ /* 0x000fe400078e0019 */
[----:B------:R-:W-:Y:S02]  /*13460*/  IMAD.MOV.U32 R12, RZ, RZ, 0x3 ;  /* 0x00000003ff0c7424 */ /* 0x000fe400078e00ff */
[----:B------:R-:W-:-:S07]  /*13470*/  IMAD.MOV.U32 R8, RZ, RZ, R14 ;  /* 0x000000ffff087224 */ /* 0x000fce00078e000e */
[----:B------:R-:W-:Y:S05]  /*13480*/  WARPSYNC.COLLECTIVE R15, `(.L_x_14189) ;  /* 0x000000000f087348 */ /* 0x000fea0003c00000 */
[----:B------:R0:W1:Y:S02]  /*13490*/  SHFL.IDX P6, R14, R13, R12, R11 ;  /* 0x0000000c0d0e7389 */ /* 0x00006400000c000b */
[----:B01----:R-:W-:Y:S01]  /*134a0*/  ENDCOLLECTIVE ;  /* 0x000000000000791b */ /* 0x003fe20003800000 */
.L_x_14189:
        /* <DEDUP_REMOVED lines=14> */
.L_x_14190:
[----:B------:R-:W-:Y:S02]  /*13590*/  IMAD.MOV.U32 R13, RZ, RZ, R25 ;  /* 0x000000ffff0d7224 */ /* 0x000fe400078e0019 */
[----:B------:R-:W-:Y:S01]  /*135a0*/  IMAD.MOV.U32 R12, RZ, RZ, 0x4 ;  /* 0x00000004ff0c7424 */ /* 0x000fe200078e00ff */
[----:B------:R-:W-:-:S13]  /*135b0*/  IADD3 R2, P0, R14, R0, RZ ;  /* 0x000000000e027210 */ /* 0x000fda0007f1e0ff */
[----:B------:R-:W-:Y:S05]  /*135c0*/  WARPSYNC.COLLECTIVE R15, `(.L_x_14191) ;  /* 0x000000000f087348 */ /* 0x000fea0003c00000 */
[----:B------:R0:W1:Y:S02]  /*135d0*/  SHFL.IDX P6, R14, R13, R12, R11 ;  /* 0x0000000c0d0e7389 */ /* 0x00006400000c000b */
[----:B01----:R-:W-:Y:S01]  /*135e0*/  ENDCOLLECTIVE ;  /* 0x000000000000791b */ /* 0x003fe20003800000 */
.L_x_14191:
        /* <DEDUP_REMOVED lines=13> */
.L_x_14192:
[----:B------:R-:W-:Y:S02]  /*136c0*/  IMAD.MOV.U32 R13, RZ, RZ, R25 ;  /* 0x000000ffff0d7224 */ /* 0x000fe400078e0019 */
[----:B------:R-:W-:Y:S01]  /*136d0*/  IMAD.MOV.U32 R12, RZ, RZ, 0x5 ;  /* 0x00000005ff0c7424 */ /* 0x000fe200078e00ff */
[----:B------:R-:W-:-:S13]  /*136e0*/  IADD3 R2, P0, R14, R0, RZ ;  /* 0x000000000e027210 */ /* 0x000fda0007f1e0ff */
[----:B------:R-:W-:Y:S05]  /*136f0*/  WARPSYNC.COLLECTIVE R15, `(.L_x_14193) ;  /* 0x000000000f087348 */ /* 0x000fea0003c00000 */
[----:B------:R0:W1:Y:S02]  /*13700*/  SHFL.IDX P6, R14, R13, R12, R11 ;  /* 0x0000000c0d0e7389 */ /* 0x00006400000c000b */
[----:B01----:R-:W-:Y:S01]  /*13710*/  ENDCOLLECTIVE ;  /* 0x000000000000791b */ /* 0x003fe20003800000 */
.L_x_14193:
        /* <DEDUP_REMOVED lines=13> */
.L_x_14194:
[----:B------:R-:W-:Y:S05]  /*137f0*/  BRA `(.L_x_14195) ;  /* 0xffffffbc00b87947 */ /* 0x000fea000383ffff */
.L_x_14089:
        /* <DEDUP_REMOVED lines=8> */
.L_x_14197:
[----:B------:R-:W-:Y:S05]  /*13880*/  BSYNC B0 ;  /* 0x0000000000007941 */ /* 0x000fea0003800000 */
.L_x_14196:
        /* <DEDUP_REMOVED lines=9> */
.L_x_14198:
        /* <DEDUP_REMOVED lines=18> */
.L_x_14199:
[----:B------:R-:W-:Y:S01]  /*13a40*/  IMAD.MOV.U32 R12, RZ, RZ, 0x2 ;  /* 0x00000002ff0c7424 */ /* 0x000fe200078e00ff */
[----:B------:R-:W-:-:S05]  /*13a50*/  SEL R6, R14, RZ, P1 ;  /* 0x000000ff0e067207 */ /* 0x000fca0000800000 */
[----:B------:R-:W-:-:S04]  /*13a60*/  IMAD.IADD R6, R5, 0x1, R6 ;  /* 0x0000000105067824 */ /* 0x000fc800078e0206 */
[----:B------:R-:W-:-:S07]  /*13a70*/  IMAD.MOV.U32 R13, RZ, RZ, R6 ;  /* 0x000000ffff0d7224 */ /* 0x000fce00078e0006 */
[----:B------:R-:W-:Y:S05]  /*13a80*/  WARPSYNC.COLLECTIVE R15, `(.L_x_14200) ;  /* 0x000000000f087348 */ /* 0x000fea0003c00000 */
[----:B------:R0:W1:Y:S02]  /*13a90*/  SHFL.UP P6, R14, R13, R12, R11 ;  /* 0x0400000c0d0e7389 */ /* 0x00006400000c000b */
[----:B01----:R-:W-:Y:S01]  /*13aa0*/  ENDCOLLECTIVE ;  /* 0x000000000000791b */ /* 0x003fe20003800000 */
.L_x_14200:
[----:B------:R-:W-:Y:S01]  /*13ab0*/  IMAD.MOV.U32 R12, RZ, RZ, 0x4 ;  /* 0x00000004ff0c7424 */ /* 0x000fe200078e00ff */
[----:B------:R-:W-:-:S05]  /*13ac0*/  SEL R7, R14, RZ, P2 ;  /* 0x000000ff0e077207 */ /* 0x000fca0001000000 */
[----:B------:R-:W-:-:S04]  /*13ad0*/  IMAD.IADD R7, R6, 0x1, R7 ;  /* 0x0000000106077824 */ /* 0x000fc800078e0207 */
[----:B------:R-:W-:-:S07]  /*13ae0*/  IMAD.MOV.U32 R13, RZ, RZ, R7 ;  /* 0x000000ffff0d7224 */ /* 0x000fce00078e0007 */
[----:B------:R-:W-:Y:S05]  /*13af0*/  WARPSYNC.COLLECTIVE R15, `(.L_x_14201) ;  /* 0x000000000f087348 */ /* 0x000fea0003c00000 */
[----:B------:R0:W1:Y:S02]  /*13b00*/  SHFL.UP P6, R14, R13, R12, R11 ;  /* 0x0400000c0d0e7389 */ /* 0x00006400000c000b */
[----:B01----:R-:W-:Y:S01]  /*13b10*/  ENDCOLLECTIVE ;  /* 0x000000000000791b */ /* 0x003fe20003800000 */
.L_x_14201:
[----:B------:R-:W-:Y:S01]  /*13b20*/  IMAD.MOV.U32 R12, RZ, RZ, 0x8 ;  /* 0x00000008ff0c7424 */ /* 0x000fe200078e00ff */
[----:B------:R-:W-:-:S05]  /*13b30*/  SEL R2, R14, RZ, P3 ;  /* 0x000000ff0e027207 */ /* 0x000fca0001800000 */
[----:B------:R-:W-:-:S04]  /*13b40*/  IMAD.IADD R2, R7, 0x1, R2 ;  /* 0x0000000107027824 */ /* 0x000fc800078e0202 */
[----:B------:R-:W-:-:S07]  /*13b50*/  IMAD.MOV.U32 R13, RZ, RZ, R2 ;  /* 0x000000ffff0d7224 */ /* 0x000fce00078e0002 */
[----:B------:R-:W-:Y:S05]  /*13b60*/  WARPSYNC.COLLECTIVE R15, `(.L_x_14202) ;  /* 0x000000000f087348 */ /* 0x000fea0003c00000 */
[----:B------:R0:W1:Y:S02]  /*13b70*/  SHFL.UP P6, R14, R13, R12, R11 ;  /* 0x0400000c0d0e7389 */ /* 0x00006400000c000b */
[----:B01----:R-:W-:Y:S01]  /*13b80*/  ENDCOLLECTIVE ;  /* 0x000000000000791b */ /* 0x003fe20003800000 */
.L_x_14202:
[----:B------:R-:W-:Y:S01]  /*13b90*/  IMAD.MOV.U32 R12, RZ, RZ, 0x10 ;  /* 0x00000010ff0c7424 */ /* 0x000fe200078e00ff */
[----:B------:R-:W-:-:S05]  /*13ba0*/  SEL R3, R14, RZ, P4 ;  /* 0x000000ff0e037207 */ /* 0x000fca0002000000 */
[----:B------:R-:W-:-:S04]  /*13bb0*/  IMAD.IADD R3, R2, 0x1, R3 ;  /* 0x0000000102037824 */ /* 0x000fc800078e0203 */
[----:B------:R-:W-:-:S07]  /*13bc0*/  IMAD.MOV.U32 R13, RZ, RZ, R3 ;  /* 0x000000ffff0d7224 */ /* 0x000fce00078e0003 */
[----:B------:R-:W-:Y:S05]  /*13bd0*/  WARPSYNC.COLLECTIVE R15, `(.L_x_14203) ;  /* 0x000000000f087348 */ /* 0x000fea0003c00000 */
[----:B------:R0:W1:Y:S02]  /*13be0*/  SHFL.UP P6, R14, R13, R12, R11 ;  /* 0x0400000c0d0e7389 */ /* 0x00006400000c000b */
[----:B01----:R-:W-:Y:S01]  /*13bf0*/  ENDCOLLECTIVE ;  /* 0x000000000000791b */ /* 0x003fe20003800000 */
.L_x_14203:
        /* <DEDUP_REMOVED lines=8> */
.L_x_14204:
[----:B------:R-:W-:Y:S05]  /*13c80*/  BRA `(.L_x_14205) ;  /* 0xffffffc000147947 */ /* 0x000fea000383ffff */
.L_x_14094:
        /* <DEDUP_REMOVED lines=8> */
.L_x_14207:
[----:B------:R-:W-:Y:S05]  /*13d10*/  BSYNC B0 ;  /* 0x0000000000007941 */ /* 0x000fea0003800000 */
.L_x_14206:
        /* <DEDUP_REMOVED lines=8> */
.L_x_14208:
[----:B------:R-:W-:Y:S01]  /*13da0*/  IMAD.MOV.U32 R12, RZ, RZ, 0x4 ;  /* 0x00000004ff0c7424 */ /* 0x000fe200078e00ff */
[----:B------:R-:W-:-:S05]  /*13db0*/  SEL R2, R14, RZ, P2 ;  /* 0x000000ff0e027207 */ /* 0x000fca0001000000 */
[----:B------:R-:W-:-:S04]  /*13dc0*/  IMAD.IADD R2, R13, 0x1, R2 ;  /* 0x000000010d027824 */ /* 0x000fc800078e0202 */
[----:B------:R-:W-:-:S07]  /*13dd0*/  IMAD.MOV.U32 R13, RZ, RZ, R2 ;  /* 0x000000ffff0d7224 */ /* 0x000fce00078e0002 */
[----:B------:R-:W-:Y:S05]  /*13de0*/  WARPSYNC.COLLECTIVE R15, `(.L_x_14209) ;  /* 0x000000000f087348 */ /* 0x000fea0003c00000 */
[----:B------:R0:W1:Y:S02]  /*13df0*/  SHFL.UP P6, R14, R13, R12, R11 ;  /* 0x0400000c0d0e7389 */ /* 0x00006400000c000b */
[----:B01----:R-:W-:Y:S01]  /*13e00*/  ENDCOLLECTIVE ;  /* 0x000000000000791b */ /* 0x003fe20003800000 */
.L_x_14209:
[----:B------:R-:W-:Y:S01]  /*13e10*/  IMAD.MOV.U32 R12, RZ, RZ, 0x8 ;  /* 0x00000008ff0c7424 */ /* 0x000fe200078e00ff */
[----:B------:R-:W-:-:S05]  /*13e20*/  SEL R3, R14, RZ, P3 ;  /* 0x000000ff0e037207 */ /* 0x000fca0001800000 */
[----:B------:R-:W-:-:S04]  /*13e30*/  IMAD.IADD R3, R2, 0x1, R3 ;  /* 0x0000000102037824 */ /* 0x000fc800078e0203 */
[----:B------:R-:W-:-:S07]  /*13e40*/  IMAD.MOV.U32 R13, RZ, RZ, R3 ;  /* 0x000000ffff0d7224 */ /* 0x000fce00078e0003 */
[----:B------:R-:W-:Y:S05]  /*13e50*/  WARPSYNC.COLLECTIVE R15, `(.L_x_14210) ;  /* 0x000000000f087348 */ /* 0x000fea0003c00000 */
[----:B------:R0:W1:Y:S02]  /*13e60*/  SHFL.UP P6, R14, R13, R12, R11 ;  /* 0x0400000c0d0e7389 */ /* 0x00006400000c000b */
[----:B01----:R-:W-:Y:S01]  /*13e70*/  ENDCOLLECTIVE ;  /* 0x000000000000791b */ /* 0x003fe20003800000 */
.L_x_14210:
[----:B------:R-:W-:Y:S01]  /*13e80*/  IMAD.MOV.U32 R12, RZ, RZ, 0x10 ;  /* 0x00000010ff0c7424 */ /* 0x000fe200078e00ff */
[----:B------:R-:W-:-:S05]  /*13e90*/  SEL R4, R14, RZ, P4 ;  /* 0x000000ff0e047207 */ /* 0x000fca0002000000 */
[----:B------:R-:W-:-:S04]  /*13ea0*/  IMAD.IADD R4, R3, 0x1, R4 ;  /* 0x0000000103047824 */ /* 0x000fc800078e0204 */
[----:B------:R-:W-:-:S07]  /*13eb0*/  IMAD.MOV.U32 R13, RZ, RZ, R4 ;  /* 0x000000ffff0d7224 */ /* 0x000fce00078e0004 */
[----:B------:R-:W-:Y:S05]  /*13ec0*/  WARPSYNC.COLLECTIVE R15, `(.L_x_14211) ;  /* 0x000000000f087348 */ /* 0x000fea0003c00000 */
[----:B------:R0:W1:Y:S02]  /*13ed0*/  SHFL.UP P6, R14, R13, R12, R11 ;  /* 0x0400000c0d0e7389 */ /* 0x00006400000c000b */
[----:B01----:R-:W-:Y:S01]  /*13ee0*/  ENDCOLLECTIVE ;  /* 0x000000000000791b */ /* 0x003fe20003800000 */
.L_x_14211:
        /* <DEDUP_REMOVED lines=8> */
.L_x_14212:
[----:B------:R-:W-:Y:S05]  /*13f70*/  BRA `(.L_x_14213) ;  /* 0xffffffbc00f47947 */ /* 0x000fea000383ffff */
.L_x_14096:
[----:B------:R-:W-:Y:S01]  /*13f80*/  BSSY B0, `(.L_x_14214) ;  /* 0x0000006000007945 */ /* 0x000fe20003800000 */
[----:B------:R-:W-:Y:S01]  /*13f90*/  PLOP3.LUT P6, PT, P6, PT, PT, 0x8, 0x0 ;  /* 0x000000000000781c */ /* 0x000fe200037ce170 */
[----:B------:R-:W-:-:S12]  /*13fa0*/  IMAD.MOV.U32 R15, RZ, RZ, -0x1 ;  /* 0xffffffffff0f7424 */ /* 0x000fd800078e00ff */
[----:B012---:R-:W-:Y:S05]  /*13fb0*/  WARPSYNC.COLLECTIVE R15, `(.L_x_14215) ;  /* 0x000000000f087348 */ /* 0x007fea0003c00000 */
[----:B------:R-:W-:Y:S01]  /*13fc0*/  VOTE.ANY R14, PT, P6 ;  /* 0x00000000000e7806 */ /* 0x000fe200030e0100 */
[----:B012---:R-:W-:Y:S06]  /*13fd0*/  ENDCOLLECTIVE ;  /* 0x000000000000791b */ /* 0x007fec0003800000 */
.L_x_14215:
[----:B------:R-:W-:Y:S05]  /*13fe0*/  BSYNC B0 ;  /* 0x0000000000007941 */ /* 0x000fea0003800000 */
.L_x_14214:
        /* <DEDUP_REMOVED lines=9> */
.L_x_14216:
[----:B------:R-:W-:Y:S01]  /*14080*/  IMAD.MOV.U32 R5, RZ, RZ, R14 ;  /* 0x000000ffff057224 */ /* 0x000fe200078e000e */
[----:B------:R-:W-:Y:S06]  /*14090*/  BRA `(.L_x_14217) ;  /* 0xffffffbc00e47947 */ /* 0x000fec000383ffff */
.L_x_14098:
[----:B------:R-:W-:Y:S01]  /*140a0*/  BSSY B0, `(.L_x_14218) ;  /* 0x0000007000007945 */ /* 0x000fe20003800000 */
[----:B------:R-:W-:Y:S02]  /*140b0*/  IMAD.MOV.U32 R13, RZ, RZ, R6 ;  /* 0x000000ffff0d7224 */ /* 0x000fe400078e0006 */
[----:B------:R-:W-:Y:S02]  /*140c0*/  IMAD.MOV.U32 R11, RZ, RZ, 0x1f ;  /* 0x0000001fff0b7424 */ /* 0x000fe400078e00ff */
[----:B------:R-:W-:-:S07]  /*140d0*/  IMAD.MOV.U32 R15, RZ, RZ, -0x1 ;  /* 0xffffffffff0f7424 */ /* 0x000fce00078e00ff */
[----:B01234-:R-:W-:Y:S05]  /*140e0*/  WARPSYNC.COLLECTIVE R15, `(.L_x_14219) ;  /* 0x000000000f087348 */ /* 0x01ffea0003c00000 */
[----:B------:R0:W0:Y:S02]  /*140f0*/  SHFL.IDX P6, R14, R13, R12, R11 ;  /* 0x0000000c0d0e7389 */ /* 0x00002400000c000b */
[----:B01234-:R-:W-:Y:S01]  /*14100*/  ENDCOLLECTIVE ;  /* 0x000000000000791b */ /* 0x01ffe20003800000 */
.L_x_14219:
[----:B------:R-:W-:Y:S05]  /*14110*/  BSYNC B0 ;  /* 0x0000000000007941 */ /* 0x000fea0003800000 */
.L_x_14218:
[----:B------:R-:W-:Y:S05]  /*14120*/  BRA `(.L_x_14097) ;  /* 0xffffffbc00dc7947 */ /* 0x000fea000383ffff */
.L_x_14102:
[----:B-1----:R1:W2:Y:S02]  /*14130*/  SYNCS.PHASECHK.TRANS64.TRYWAIT P0, [R7+URZ+0x22820], R0 ;  /* 0x02282000070075a7 */ /* 0x0022a4000800017f */
[----:B--2---:R-:W-:Y:S05]  /*14140*/  @!P0 NANOSLEEP.SYNCS 0x989680 ;  /* 0x009896800000895d */ /* 0x004fea0003900000 */
[----:B------:R-:W2:Y:S02]  /*14150*/  @!P0 SYNCS.PHASECHK.TRANS64 P0, [R7+URZ+0x22820], R0 ;  /* 0x02282000070085a7 */ /* 0x000ea4000800007f */
[----:B--2---:R-:W-:Y:S05]  /*14160*/  @!P0 BRA `(.L_x_14102) ;  /* 0xfffffffc00f08947 */ /* 0x004fea000383ffff */
[----:B------:R-:W-:Y:S05]  /*14170*/  BRA `(.L_x_14220) ;  /* 0xffffffc400547947 */ /* 0x000fea000383ffff */
.L_x_14103:
        /* <DEDUP_REMOVED lines=8> */
[----:B01-34-:R-:W-:Y:S05]  /*14200*/  WARPSYNC.COLLECTIVE R15, `(.L_x_14222) ;  /* 0x000000000f087348 */ /* 0x01bfea0003c00000 */
[----:B------:R2:W0:Y:S02]  /*14210*/  SHFL.IDX P6, R14, R13, R12, R11 ;  /* 0x0000000c0d0e7389 */ /* 0x00042400000c000b */
[----:B01234-:R-:W-:Y:S01]  /*14220*/  ENDCOLLECTIVE ;  /* 0x000000000000791b */ /* 0x01ffe20003800000 */
.L_x_14222:
[----:B------:R-:W-:Y:S05]  /*14230*/  BSYNC B0 ;  /* 0x0000000000007941 */ /* 0x000fea0003800000 */
.L_x_14221:
[----:B------:R-:W-:Y:S05]  /*14240*/  BRA `(.L_x_14223) ;  /* 0xffffffc4003c7947 */ /* 0x000fea000383ffff */
.L_x_14106:
[----:B------:R-:W-:Y:S01]  /*14250*/  BSSY B1, `(.L_x_14224) ;  /* 0x0000006000017945 */ /* 0x000fe20003800000 */
[----:B------:R-:W-:-:S07]  /*14260*/  IMAD.MOV.U32 R15, RZ, RZ, -0x1 ;  /* 0xffffffffff0f7424 */ /* 0x000fce00078e00ff */
[----:B01-34-:R-:W-:Y:S05]  /*14270*/  WARPSYNC.COLLECTIVE R15, `(.L_x_14225) ;  /* 0x000000000f0c7348 */ /* 0x01bfea0003c00000 */
[----:B------:R-:W-:Y:S02]  /*14280*/  ELECT P6, UR62, PT ;  /* 0x00000000003e782f */ /* 0x000fe400038c0000 */
[----:B------:R-:W-:Y:S01]  /*14290*/  MOV R14, UR62 ;  /* 0x0000003e000e7c02 */ /* 0x000fe20008000f00 */
[----:B01-34-:R-:W-:Y:S10]  /*142a0*/  ENDCOLLECTIVE ;  /* 0x000000000000791b */ /* 0x01bff40003800000 */
.L_x_14225:
[----:B------:R-:W-:Y:S05]  /*142b0*/  BSYNC B1 ;  /* 0x0000000000017941 */ /* 0x000fea0003800000 */
.L_x_14224:
[----:B------:R-:W-:Y:S05]  /*142c0*/  BRA `(.L_x_14226) ;  /* 0xffffffc400347947 */ /* 0x000fea000383ffff */
.L_x_14108:
[----:B-1----:R1:W2:Y:S02]  /*142d0*/  SYNCS.PHASECHK.TRANS64.TRYWAIT P1, [R5+URZ+0x22840], R0 ;  /* 0x02284000050075a7 */ /* 0x0022a4000802017f */
[----:B--2---:R-:W-:Y:S05]  /*142e0*/  @!P1 NANOSLEEP.SYNCS 0x989680 ;  /* 0x009896800000995d */ /* 0x004fea0003900000 */
[----:B------:R-:W2:Y:S02]  /*142f0*/  @!P1 SYNCS.PHASECHK.TRANS64 P1, [R5+URZ+0x22840], R0 ;  /* 0x02284000050095a7 */ /* 0x000ea4000802007f */
[----:B--2---:R-:W-:Y:S05]  /*14300*/  @!P1 BRA `(.L_x_14108) ;  /* 0xfffffffc00f09947 */ /* 0x004fea000383ffff */
[----:B------:R-:W-:Y:S05]  /*14310*/  BRA `(.L_x_14227) ;  /* 0xffffffc400547947 */ /* 0x000fea000383ffff */
.L_x_14110:
[----:B--2---:R2:W0:Y:S02]  /*14320*/  SYNCS.PHASECHK.TRANS64.TRYWAIT P1, [R3+URZ+0x22840], R2 ;  /* 0x02284002030075a7 */ /* 0x004424000802017f */
[----:B0-----:R-:W-:Y:S05]  /*14330*/  @!P1 NANOSLEEP.SYNCS 0x989680 ;  /* 0x009896800000995d */ /* 0x001fea0003900000 */
[----:B------:R-:W0:Y:S02]  /*14340*/  @!P1 SYNCS.PHASECHK.TRANS64 P1, [R3+URZ+0x22840], R2 ;  /* 0x02284002030095a7 */ /* 0x000e24000802007f */
[----:B0-----:R-:W-:Y:S05]  /*14350*/  @!P1 BRA `(.L_x_14110) ;  /* 0xfffffffc00f09947 */ /* 0x001fea000383ffff */
[----:B------:R-:W-:Y:S05]  /*14360*/  BRA `(.L_x_14228) ;  /* 0xffffffc400607947 */ /* 0x000fea000383ffff */
.L_x_14112:
[----:B------:R0:W0:Y:S02]  /*14370*/  SYNCS.PHASECHK.TRANS64.TRYWAIT P1, [R5+URZ+0x22860], R0 ;  /* 0x02286000050075a7 */ /* 0x000024000802017f */
[----:B0-----:R-:W-:Y:S05]  /*14380*/  @!P1 NANOSLEEP.SYNCS 0x989680 ;  /* 0x009896800000995d */ /* 0x001fea0003900000 */
[----:B------:R-:W0:Y:S02]  /*14390*/  @!P1 SYNCS.PHASECHK.TRANS64 P1, [R5+URZ+0x22860], R0 ;  /* 0x02286000050095a7 */ /* 0x000e24000802007f */
[----:B0-----:R-:W-:Y:S05]  /*143a0*/  @!P1 BRA `(.L_x_14112) ;  /* 0xfffffffc00f09947 */ /* 0x001fea000383ffff */
[----:B------:R-:W-:Y:S05]  /*143b0*/  BRA `(.L_x_14229) ;  /* 0xffffffc4005c7947 */ /* 0x000fea000383ffff */
.L_x_14230:
        /* <DEDUP_REMOVED lines=12> */
.L_x_15569:


//--------------------- .text._ZN7cutlass13device_kernelIN5flash11enable_sm90INS1_16FlashAttnFwdSm90INS1_25CollectiveMainloopFwdSm90ILi2EN4cute5tupleIJNS5_1CILi1EEES8_S8_EEENS6_IJNS7_ILi128EEENS7_ILi96EEENS7_ILi64EEEEEELi256ENS_6half_tEfNS_4arch4Sm90ELb1ELb0ELb0ELb1ELb1ELb1ELb0ELb1ELb0ELb1ELb0ELb0EEENS1_21CollectiveEpilogueFwdINS6_IJSA_NS7_ILi256EEESB_EEES9_SE_SG_Li256ELb1ELb1ELb0ELb0EEENS1_36VarlenDynamicPersistentTileSchedulerILi128ELi96ELi256ELi128ELb0ELb1ELb1ELb1ELb1ELb1EEEEEEEEEvNT_6ParamsE --------------------------
	.section	.text._ZN7cutlass13device_kernelIN5flash11enable_sm90INS1_16FlashAttnFwdSm90INS1_25CollectiveMainloopFwdSm90ILi2EN4cute5tupleIJNS5_1CILi1EEES8_S8_EEENS6_IJNS7_ILi128EEENS7_ILi96EEENS7_ILi64EEEEEELi256ENS_6half_tEfNS_4arch4Sm90ELb1ELb0ELb0ELb1ELb1ELb1ELb0ELb1ELb0ELb1ELb0ELb0EEENS1_21CollectiveEpilogueFwdINS6_IJSA_NS7_ILi256EEESB_EEES9_SE_SG_Li256ELb1ELb1ELb0ELb0EEENS1_36VarlenDynamicPersistentTileSchedulerILi128ELi96ELi256ELi128ELb0ELb1ELb1ELb1ELb1ELb1EEEEEEEEEvNT_6ParamsE,"ax",@progbits
	.align	128
.text._ZN7cutlass13device_kernelIN5flash11enable_sm90INS1_16FlashAttnFwdSm90INS1_25CollectiveMainloopFwdSm90ILi2EN4cute5tupleIJNS5_1CILi1EEES8_S8_EEENS6_IJNS7_ILi128EEENS7_ILi96EEENS7_ILi64EEEEEELi256ENS_6half_tEfNS_4arch4Sm90ELb1ELb0ELb0ELb1ELb1ELb1ELb0ELb1ELb0ELb1ELb0ELb0EEENS1_21CollectiveEpilogueFwdINS6_IJSA_NS7_ILi256EEESB_EEES9_SE_SG_Li256ELb1ELb1ELb0ELb0EEENS1_36VarlenDynamicPersistentTileSchedulerILi128ELi96ELi256ELi128ELb0ELb1ELb1ELb1ELb1ELb1EEEEEEEEEvNT_6ParamsE:
        .type           _ZN7cutlass13device_kernelIN5flash11enable_sm90INS1_16FlashAttnFwdSm90INS1_25CollectiveMainloopFwdSm90ILi2EN4cute5tupleIJNS5_1CILi1EEES8_S8_EEENS6_IJNS7_ILi128EEENS7_ILi96EEENS7_ILi64EEEEEELi256ENS_6half_tEfNS_4arch4Sm90ELb1ELb0ELb0ELb1ELb1ELb1ELb0ELb1ELb0ELb1ELb0ELb0EEENS1_21CollectiveEpilogueFwdINS6_IJSA_NS7_ILi256EEESB_EEES9_SE_SG_Li256ELb1ELb1ELb0ELb0EEENS1_36VarlenDynamicPersistentTileSchedulerILi128ELi96ELi256ELi128ELb0ELb1ELb1ELb1ELb1ELb1EEEEEEEEEvNT_6ParamsE,@function
        .size           _ZN7cutlass13device_kernelIN5flash11enable_sm90INS1_16FlashAttnFwdSm90INS1_25CollectiveMainloopFwdSm90ILi2EN4cute5tupleIJNS5_1CILi1EEES8_S8_EEENS6_IJNS7_ILi128EEENS7_ILi96EEENS7_ILi64EEEEEELi256ENS_6half_tEfNS_4arch4Sm90ELb1ELb0ELb0ELb1ELb1ELb1ELb0ELb1ELb0ELb1ELb0ELb0EEENS1_21CollectiveEpilogueFwdINS6_IJSA_NS7_ILi256EEESB_EEES9_SE_SG_Li256ELb1ELb1ELb0ELb0EEENS1_36VarlenDynamicPersistentTileSchedulerILi128ELi96ELi256ELi128ELb0ELb1ELb1ELb1ELb1ELb1EEEEEEEEEvNT_6ParamsE,(.L_x_15570 - _ZN7cutlass13device_kernelIN5flash11enable_sm90INS1_16FlashAttnFwdSm90INS1_25CollectiveMainloopFwdSm90ILi2EN4cute5tupleIJNS5_1CILi1EEES8_S8_EEENS6_IJNS7_ILi128EEENS7_ILi96EEENS7_ILi64EEEEEELi256ENS_6half_tEfNS_4arch4Sm90ELb1ELb0ELb0ELb1ELb1ELb1ELb0ELb1ELb0ELb1ELb0ELb0EEENS1_21CollectiveEpilogueFwdINS6_IJSA_NS7_ILi256EEESB_EEES9_SE_SG_Li256ELb1ELb1ELb0ELb0EEENS1_36VarlenDynamicPersistentTileSchedulerILi128ELi96ELi256ELi128ELb0ELb1ELb1ELb1ELb1ELb1EEEEEEEEEvNT_6ParamsE)
        .other          _ZN7cutlass13device_kernelIN5flash11enable_sm90INS1_16FlashAttnFwdSm90INS1_25CollectiveMainloopFwdSm90ILi2EN4cute5tupleIJNS5_1CILi1EEES8_S8_EEENS6_IJNS7_ILi128EEENS7_ILi96EEENS7_ILi64EEEEEELi256ENS_6half_tEfNS_4arch4Sm90ELb1ELb0ELb0ELb1ELb1ELb1ELb0ELb1ELb0ELb1ELb0ELb0EEENS1_21CollectiveEpilogueFwdINS6_IJSA_NS7_ILi256EEESB_EEES9_SE_SG_Li256ELb1ELb1ELb0ELb0EEENS1_36VarlenDynamicPersistentTileSchedulerILi128ELi96ELi256ELi128ELb0ELb1ELb1ELb1ELb1ELb1EEEEEEEEEvNT_6ParamsE,@"STO_CUDA_ENTRY STV_DEFAULT"
_ZN7cutlass13device_kernelIN5flash11enable_sm90INS1_16FlashAttnFwdSm90INS1_25CollectiveMainloopFwdSm90ILi2EN4cute5tupleIJNS5_1CILi1EEES8_S8_EEENS6_IJNS7_ILi128EEENS7_ILi96EEENS7_ILi64EEEEEELi256ENS_6half_tEfNS_4arch4Sm90ELb1ELb0ELb0ELb1ELb1ELb1ELb0ELb1ELb0ELb1ELb0ELb0EEENS1_21CollectiveEpilogueFwdINS6_IJSA_NS7_ILi256EEESB_EEES9_SE_SG_Li256ELb1ELb1ELb0ELb0EEENS1_36VarlenDynamicPersistentTileSchedulerILi128ELi96ELi256ELi128ELb0ELb1ELb1ELb1ELb1ELb1EEEEEEEEEvNT_6ParamsE:
        /* <DEDUP_REMOVED lines=17> */
.L_x_14232:
[----:B------:R-:W-:Y:S05]  /*0110*/  BSYNC B0 ;  /* 0x0000000000007941 */ /* 0x000fea0003800000 */
.L_x_14231:
        /* <DEDUP_REMOVED lines=40> */
.L_x_14233:
        /* <DEDUP_REMOVED lines=22> */
.L_x_14234:
        /* <DEDUP_REMOVED lines=18> */
.L_x_14235:
        /* <DEDUP_REMOVED lines=22> */
.L_x_14236:
        /* <DEDUP_REMOVED lines=22> */
.L_x_14237:
        /* <DEDUP_REMOVED lines=9> */
.L_x_14240:
        /* <DEDUP_REMOVED lines=9> */
[----:B------:R-:W-:-:S02]  /*0a00*/  ISETP.NE.AND P0, PT, R3, 0x1, PT ;  /* 0x000000010300780c */ /* 0x000fc40003f05270 */
[----:B------:R-:W-:-:S11]  /*0a10*/  LOP3.LUT R22, R22, 0xffffffef, RZ, 0xc0, !PT ;  /* 0xffffffef16167812 */ /* 0x000fd600078ec0ff */
[----:B------:R-:W-:Y:S06]  /*0a20*/  @!P0 BAR.ARV 0x9, 0x100 ;  /* 0x0244000000008b1d */ /* 0x000fec0000002000 */
[----:B------:R-:W-:Y:S02]  /*0a30*/  @P0 LOP3.LUT R22, R22, 0x10, RZ, 0xfc, !PT ;  /* 0x0000001016160812 */ /* 0x000fe400078efcff */
        /* <DEDUP_REMOVED lines=8> */
[----:B------:R-:W-:Y:S01]  /*0ac0*/  MOV R23, RZ ;  /* 0x000000ff00177202 */ /* 0x000fe20000000f00 */
[----:B------:R-:W-:Y:S02]  /*0ad0*/  IMAD.MOV.U32 R18, RZ, RZ, RZ ;  /* 0x000000ffff127224 */ /* 0x000fe400078e00ff */
[----:B------:R-:W-:Y:S01]  /*0ae0*/  IMAD.MOV.U32 R210, RZ, RZ, RZ ;  /* 0x000000ffffd27224 */ /* 0x000fe200078e00ff */
[----:B------:R-:W-:Y:S01]  /*0af0*/  SHF.R.S32.HI R0, RZ, 0x1f, R12 ;  /* 0x0000001fff007819 */ /* 0x000fe2000001140c */
[----:B------:R-:W-:-:S03]  /*0b00*/  IMAD.MOV.U32 R207, RZ, RZ, RZ ;  /* 0x000000ffffcf7224 */ /* 0x000fc600078e00ff */
[----:B------:R-:W-:-:S04]  /*0b10*/  LEA.HI R2, R0, R12, RZ, 0x7 ;  /* 0x0000000c00027211 */ /* 0x000fc800078f38ff */
[----:B------:R-:W-:Y:S02]  /*0b20*/  LOP3.LUT R3, R2, 0xffffff80, RZ, 0xc0, !PT ;  /* 0xffffff8002037812 */ /* 0x000fe400078ec0ff */
[----:B------:R-:W-:-:S03]  /*0b30*/  SHF.R.S32.HI R14, RZ, 0x7, R2 ;  /* 0x00000007ff0e7819 */ /* 0x000fc60000011402 */
        /* <DEDUP_REMOVED lines=11> */
[CC--:B------:R-:W-:Y:S02]  /*0bf0*/  LEA.HI R3, R0.reuse, R12.reuse, RZ, 0x4 ;  /* 0x0000000c00037211 */ /* 0x0c0fe400078f20ff */
[----:B------:R-:W-:Y:S02]  /*0c00*/  LOP3.LUT R9, R5, 0xfffffff8, RZ, 0xc0, !PT ;  /* 0xfffffff805097812 */ /* 0x000fe400078ec0ff */
[----:B------:R-:W-:Y:S02]  /*0c10*/  SHF.R.S32.HI R6, RZ, 0x4, R3 ;  /* 0x00000004ff067819 */ /* 0x000fe40000011403 */
[----:B------:R-:W-:Y:S01]  /*0c20*/  LEA.HI R5, R0, R12, RZ, 0x5 ;  /* 0x0000000c00057211 */ /* 0x000fe200078f28ff */
[----:B------:R-:W-:Y:S01]  /*0c30*/  IMAD.IADD R10, R4, 0x1, -R9 ;  /* 0x00000001040a7824 */ /* 0x000fe200078e0a09 */
[----:B------:R-:W-:-:S02]  /*0c40*/  LOP3.LUT R4, R3, 0x3fffff0, RZ, 0xc0, !PT ;  /* 0x03fffff003047812 */ /* 0x000fc400078ec0ff */
[----:B------:R-:W-:Y:S01]  /*0c50*/  LEA.HI R3, R3, R6, RZ, 0x1 ;  /* 0x0000000603037211 */ /* 0x000fe200078f08ff */
[----:B------:R-:W-:Y:S01]  /*0c60*/  IMAD R7, R7, 0x10, R10 ;  /* 0x0000001007077824 */ /* 0x000fe200078e020a */
[----:B------:R-:W-:Y:S01]  /*0c70*/  SHF.R.S32.HI R15, RZ, 0x5, R5 ;  /* 0x00000005ff0f7819 */ /* 0x000fe20000011405 */
[----:B------:R-:W-:Y:S01]  /*0c80*/  IMAD.IADD R4, R12, 0x1, -R4 ;  /* 0x000000010c047824 */ /* 0x000fe200078e0a04 */
[----:B------:R-:W-:Y:S02]  /*0c90*/  LOP3.LUT R3, R3, 0x1ffffffe, RZ, 0xc0, !PT ;  /* 0x1ffffffe03037812 */ /* 0x000fe400078ec0ff */
[----:B------:R-:W-:Y:S02]  /*0ca0*/  LOP3.LUT R8, R8, 0x7ffffffc, RZ, 0xc0, !PT ;  /* 0x7ffffffc08087812 */ /* 0x000fe400078ec0ff */
[----:B------:R-:W-:Y:S01]  /*0cb0*/  LEA R4, R15, R4, 0x4 ;  /* 0x000000040f047211 */ /* 0x000fe200078e20ff */
[----:B------:R-:W-:Y:S02]  /*0cc0*/  IMAD.IADD R3, R6, 0x1, -R3 ;  /* 0x0000000106037824 */ /* 0x000fe400078e0a03 */
[----:B------:R-:W-:Y:S01]  /*0cd0*/  IMAD R6, R2, 0x40, R7 ;  /* 0x0000004002067824 */ /* 0x000fe200078e0207 */
[-C--:B------:R-:W-:Y:S01]  /*0ce0*/  LEA.HI R2, R0, R12.reuse, RZ, 0x2 ;  /* 0x0000000c00027211 */ /* 0x080fe200078f10ff */
[----:B------:R-:W-:Y:S01]  /*0cf0*/  IMAD R5, R4, 0x8, R3 ;  /* 0x0000000804057824 */ /* 0x000fe200078e0203 */
[----:B------:R-:W-:-:S02]  /*0d00*/  LEA.HI R0, R0, R12, RZ, 0x3 ;  /* 0x0000000c00007211 */ /* 0x000fc400078f18ff */
[--C-:B------:R-:W-:Y:S01]  /*0d10*/  SHF.R.S32.HI R206, RZ, 0x2, R2.reuse ;  /* 0x00000002ffce7819 */ /* 0x100fe20000011402 */
[----:B------:R-:W-:Y:S01]  /*0d20*/  STL [R1+0x50], R6 ;  /* 0x0000500601007387 */ /* 0x000fe20000100800 */
[----:B------:R-:W-:Y:S01]  /*0d30*/  SHF.R.S32.HI R3, RZ, 0x1f, R2 ;  /* 0x0000001fff037819 */ /* 0x000fe20000011402 */
[----:B------:R-:W-:Y:S01]  /*0d40*/  IMAD.SHL.U32 R5, R5, 0x8, RZ ;  /* 0x0000000805057824 */ /* 0x000fe200078e00ff */
[----:B------:R-:W-:Y:S01]  /*0d50*/  LOP3.LUT R2, R2, 0xfffffffc, RZ, 0xc0, !PT ;  /* 0xfffffffc02027812 */ /* 0x000fe200078ec0ff */
[----:B------:R-:W-:Y:S01]  /*0d60*/  VIADD R7, R206, 0x40 ;  /* 0x00000040ce077836 */ /* 0x000fe20000000000 */
[----:B------:R-:W-:Y:S01]  /*0d70*/  LEA.HI R3, R3, R206, RZ, 0x3 ;  /* 0x000000ce03037211 */ /* 0x000fe200078f18ff */
[----:B------:R-:W-:Y:S01]  /*0d80*/  STL [R1+0x3c], RZ ;  /* 0x00003cff01007387 */ /* 0x000fe20000100800 */
[----:B------:R-:W-:Y:S01]  /*0d90*/  SHF.R.S32.HI R4, RZ, 0x3, R0 ;  /* 0x00000003ff047819 */ /* 0x000fe20000011400 */
[----:B------:R-:W-:Y:S01]  /*0da0*/  IMAD.IADD R9, R12, 0x1, -R2 ;  /* 0x000000010c097824 */ /* 0x000fe200078e0a02 */
[----:B------:R-:W-:Y:S01]  /*0db0*/  LOP3.LUT R0, R0, 0xfffffff8, RZ, 0xc0, !PT ;  /* 0xfffffff800007812 */ /* 0x000fe200078ec0ff */
[----:B------:R-:W-:Y:S01]  /*0dc0*/  IMAD.SHL.U32 R2, R7, 0x40, RZ ;  /* 0x0000004007027824 */ /* 0x000fe200078e00ff */
[----:B------:R-:W-:Y:S01]  /*0dd0*/  SHF.R.S32.HI R4, RZ, 0x1f, R7 ;  /* 0x0000001fff047819 */ /* 0x000fe20000011407 */
[----:B------:R-:W-:Y:S01]  /*0de0*/  IMAD.SHL.U32 R204, R9, 0x4, RZ ;  /* 0x0000000409cc7824 */ /* 0x000fe200078e00ff */
[----:B------:R-:W-:Y:S01]  /*0df0*/  LOP3.LUT R3, R3, 0xfffffff8, RZ, 0xc0, !PT ;  /* 0xfffffff803037812 */ /* 0x000fe200078ec0ff */
[----:B------:R-:W-:Y:S01]  /*0e00*/  IMAD.IADD R10, R12, 0x1, -R0 ;  /* 0x000000010c0a7824 */ /* 0x000fe200078e0a00 */
[----:B------:R-:W-:Y:S01]  /*0e10*/  LEA.HI R4, R4, R7, RZ, 0x3 ;  /* 0x0000000704047211 */ /* 0x000fe200078f18ff */
[C---:B------:R-:W-:Y:S01]  /*0e20*/  IMAD.SHL.U32 R16, R9.reuse, 0x8, RZ ;  /* 0x0000000809107824 */ /* 0x040fe200078e00ff */
[C---:B------:R-:W-:Y:S01]  /*0e30*/  LEA.HI R0, R9.reuse, R9, RZ, 0x1 ;  /* 0x0000000909007211 */ /* 0x040fe200078f08ff */
[----:B------:R-:W-:Y:S01]  /*0e40*/  IMAD.SHL.U32 R219, R10, 0x8, RZ ;  /* 0x000000080adb7824 */ /* 0x000fe200078e00ff */
[----:B------:R-:W-:Y:S01]  /*0e50*/  IADD3 R3, R206, -R3, RZ ;  /* 0x80000003ce037210 */ /* 0x000fe20007ffe0ff */
[----:B------:R-:W-:Y:S01]  /*0e60*/  IMAD.SHL.U32 R4, R4, 0x40, RZ ;  /* 0x0000004004047824 */ /* 0x000fe200078e00ff */
[----:B------:R-:W-:Y:S01]  /*0e70*/  LOP3.LUT R0, R0, 0x1ffffffe, RZ, 0xc0, !PT ;  /* 0x1ffffffe00007812 */ /* 0x000fe200078ec0ff */
[----:B------:R-:W-:Y:S01]  /*0e80*/  VIADD R216, R16, 0x40 ;  /* 0x0000004010d87836 */ /* 0x000fe20000000000 */
[----:B------:R-:W-:Y:S01]  /*0e90*/  IADD3 R211, R204, 0x10, RZ ;  /* 0x00000010ccd37810 */ /* 0x000fe20007ffe0ff */
[----:B------:R0:W-:Y:S01]  /*0ea0*/  STL [R1+0x40], R3 ;  /* 0x0000400301007387 */ /* 0x0001e20000100800 */
[----:B------:R-:W-:Y:S01]  /*0eb0*/  LOP3.LUT R4, R4, 0xfffffe00, RZ, 0xc0, !PT ;  /* 0xfffffe0004047812 */ /* 0x000fe200078ec0ff */
[----:B------:R-:W-:Y:S01]  /*0ec0*/  IMAD.IADD R0, R9, 0x1, -R0 ;  /* 0x0000000109007824 */ /* 0x000fe200078e0a00 */
[----:B------:R-:W-:Y:S01]  /*0ed0*/  SHF.R.S32.HI R7, RZ, 0x1f, R219 ;  /* 0x0000001fff077819 */ /* 0x000fe200000114db */
[----:B------:R-:W-:Y:S01]  /*0ee0*/  VIADD R7, R219, 0xc0 ;  /* 0x000000c0db077836 */ /* 0x000fe20000000000 */
[----:B------:R-:W-:Y:S01]  /*0ef0*/  SHF.R.S32.HI R17, RZ, 0x1f, R16 ;  /* 0x0000001fff117819 */ /* 0x000fe20000011410 */
[----:B------:R-:W-:Y:S01]  /*0f00*/  IMAD R0, R0, 0x8, R6 ;  /* 0x0000000800007824 */ /* 0x000fe200078e0206 */
[----:B------:R-:W-:Y:S01]  /*0f10*/  SHF.R.S32.HI R229, RZ, 0x1f, R216 ;  /* 0x0000001fffe57819 */ /* 0x000fe200000114d8 */
[----:B------:R-:W-:Y:S01]  /*0f20*/  VIADD R215, R16, 0x60 ;  /* 0x0000006010d77836 */ /* 0x000fe20000000000 */
[----:B0-----:R-:W-:Y:S01]  /*0f30*/  LOP3.LUT R3, R2, 0x1c0, RZ, 0xc0, !PT ;  /* 0x000001c002037812 */ /* 0x001fe200078ec0ff */
[----:B------:R-:W-:-:S02]  /*0f40*/  VIADD R2, R16, 0x20 ;  /* 0x0000002010027836 */ /* 0x000fc40000000000 */
[C---:B------:R-:W-:Y:S01]  /*0f50*/  VIADD R214, R16.reuse, 0x80 ;  /* 0x0000008010d67836 */ /* 0x040fe20000000000 */
[----:B------:R-:W-:Y:S01]  /*0f60*/  SHF.R.U32.HI R9, RZ, 0x3, R3 ;  /* 0x00000003ff097819 */ /* 0x000fe20000011603 */
[C---:B------:R-:W-:Y:S01]  /*0f70*/  VIADD R213, R16.reuse, 0xa0 ;  /* 0x000000a010d57836 */ /* 0x040fe20000000000 */
[----:B------:R-:W-:Y:S01]  /*0f80*/  LOP3.LUT R3, R3, 0x38, R16, 0xf8, !PT ;  /* 0x0000003803037812 */ /* 0x000fe200078ef810 */
[C---:B------:R-:W-:Y:S01]  /*0f90*/  VIADD R218, R16.reuse, 0xc0 ;  /* 0x000000c010da7836 */ /* 0x040fe20000000000 */
[----:B------:R-:W-:Y:S01]  /*0fa0*/  SHF.R.S32.HI R208, RZ, 0x1f, R2 ;  /* 0x0000001fffd07819 */ /* 0x000fe20000011402 */
[----:B------:R-:W-:Y:S01]  /*0fb0*/  VIADD R217, R16, 0xe0 ;  /* 0x000000e010d97836 */ /* 0x000fe20000000000 */
        /* <DEDUP_REMOVED lines=9> */
[----:B--2---:R-:W-:Y:S02]  /*1050*/  LOP3.LUT R209, R13, 0x1, RZ, 0xfc, !PT ;  /* 0x000000010dd17812 */ /* 0x004fe400078efcff */
[----:B------:R-:W-:-:S05]  /*1060*/  SHF.R.S32.HI R13, RZ, 0x1f, R211 ;  /* 0x0000001fff0d7819 */ /* 0x000fca00000114d3 */
[----:B------:R-:W-:Y:S04]  /*1070*/  STL [R1+0x48], R13 ;  /* 0x0000480d01007387 */ /* 0x000fe80000100800 */
[----:B------:R0:W-:Y:S02]  /*1080*/  STL [R1+0xc], R4 ;  /* 0x00000c0401007387 */ /* 0x0001e40000100800 */
[----:B0-----:R-:W-:Y:S02]  /*1090*/  LOP3.LUT R4, R4, R3, R9, 0xf6, !PT ;  /* 0x0000000304047212 */ /* 0x001fe400078ef609 */
[----:B------:R-:W-:Y:S01]  /*10a0*/  SHF.R.S32.HI R3, RZ, 0x1f, R7 ;  /* 0x0000001fff037819 */ /* 0x000fe20000011407 */
[----:B------:R-:W-:Y:S01]  /*10b0*/  IMAD.IADD R7, R11, 0x1, -R8 ;  /* 0x000000010b077824 */ /* 0x000fe200078e0a08 */
[----:B------:R-:W-:-:S04]  /*10c0*/  LEA R3, R4, R19, 0x1 ;  /* 0x0000001304037211 */ /* 0x000fc800078e08ff */
[----:B------:R0:W-:Y:S04]  /*10d0*/  STL [R1+0x18], R7 ;  /* 0x0000180701007387 */ /* 0x0001e80000100800 */
[----:B------:R0:W-:Y:S04]  /*10e0*/  STL [R1+0x4c], R3 ;  /* 0x00004c0301007387 */ /* 0x0001e80000100800 */
[----:B------:R0:W-:Y:S04]  /*10f0*/  STL [R1+0x54], R5 ;  /* 0x0000540501007387 */ /* 0x0001e80000100800 */
[----:B------:R0:W-:Y:S02]  /*1100*/  STL [R1+0x10], R0 ;  /* 0x0000100001007387 */ /* 0x0001e40000100800 */
.L_x_14400:
[----:B0-2---:R-:W0:Y:S02]  /*1110*/  LDC.64 R4, c[0x0][0xc88] ;  /* 0x00032200ff047b82 */ /* 0x005e240000000a00 */
        /* <DEDUP_REMOVED lines=41> */
[----:B------:R-:W-:Y:S01]  /*13b0*/  IMAD.U32 R26, RZ, RZ, UR5 ;  /* 0x00000005ff1a7e24 */ /* 0x000fe2000f8e00ff */
[----:B------:R-:W-:Y:S01]  /*13c0*/  MOV R35, UR4 ;  /* 0x0000000400237c02 */ /* 0x000fe20008000f00 */
[----:B-1-34-:R-:W-:Y:S06]  /*13d0*/  @P2 BRA `(.L_x_14242) ;  /* 0x0000000000242947 */ /* 0x01afec0003800000 */
        /* <DEDUP_REMOVED lines=9> */
.L_x_14242:
[----:B------:R-:W-:Y:S01]  /*1470*/  ULDC.64 UR4, c[0x0][0xa20] ;  /* 0x0002880000047ab9 */ /* 0x000fe20000000a00 */
[----:B------:R0:W-:Y:S01]  /*1480*/  STL [R1+0x2c], R34 ;  /* 0x00002c2201007387 */ /* 0x0001e20000100800 */
[----:B------:R-:W-:-:S04]  /*1490*/  ISETP.NE.U32.AND P1, PT, RZ, UR4, PT ;  /* 0x00000004ff007c0c */ /* 0x000fc8000bf25070 */
[----:B------:R-:W-:-:S13]  /*14a0*/  ISETP.NE.AND.EX P1, PT, RZ, UR5, PT, P1 ;  /* 0x00000005ff007c0c */ /* 0x000fda000bf25310 */
[----:B0-----:R-:W-:Y:S05]  /*14b0*/  @!P1 BRA `(.L_x_14243) ;  /* 0x0000000000109947 */ /* 0x001fea0003800000 */
[----:B------:R-:W-:-:S04]  /*14c0*/  IADD3 R4, P0, R37, UR4, RZ ;  /* 0x0000000425047c10 */ /* 0x000fc8000ff1e0ff */
[----:B------:R-:W-:-:S05]  /*14d0*/  IADD3.X R5, R32, UR5, RZ, P0, !PT ;  /* 0x0000000520057c10 */ /* 0x000fca00087fe4ff */
[----:B------:R0:W5:Y:S01]  /*14e0*/  LDG.E R35, desc[UR40][R4.64] ;  /* 0x0000002804237981 */ /* 0x000162000c1e1900 */
[----:B------:R-:W-:Y:S05]  /*14f0*/  BRA `(.L_x_14244) ;  /* 0x0000000000107947 */ /* 0x000fea0003800000 */
.L_x_14243:
[----:B------:R-:W-:Y:S05]  /*1500*/  @!P0 BRA `(.L_x_14244) ;  /* 0x00000000000c8947 */ /* 0x000fea0003800000 */
[----:B------:R-:W2:Y:S04]  /*1510*/  LDG.E R4, desc[UR40][R8.64] ;  /* 0x0000002808047981 */ /* 0x000ea8000c1e1900 */
[----:B------:R-:W2:Y:S02]  /*1520*/  LDG.E R35, desc[UR40][R8.64+0x4] ;  /* 0x0000042808237981 */ /* 0x000ea4000c1e1900 */
[----:B--2---:R-:W-:-:S07]  /*1530*/  IMAD.IADD R35, R35, 0x1, -R4 ;  /* 0x0000000123237824 */ /* 0x004fce00078e0a04 */
.L_x_14244:
        /* <DEDUP_REMOVED lines=16> */
[----:B------:R-:W-:-:S04]  /*1640*/  IMAD.SHL.U32 R223, R33, 0x80, RZ ;  /* 0x0000008021df7824 */ /* 0x000fc800078e00ff */
[----:B0-----:R-:W-:-:S08]  /*1650*/  VIADD R4, R223, 0x7f ;  /* 0x0000007fdf047836 */ /* 0x001fd00000000000 */
[----:B------:R-:W0:Y:S08]  /*1660*/  @P1 LDC R9, c[0x0][0x44c] ;  /* 0x00011300ff091b82 */ /* 0x000e300000000800 */
[----:B------:R-:W1:Y:S01]  /*1670*/  @P1 LDC R5, c[0x0][0x450] ;  /* 0x00011400ff051b82 */ /* 0x000e620000000800 */
[----:B--2---:R-:W-:Y:S02]  /*1680*/  @P0 IMAD.IADD R26, R8, 0x1, -R3 ;  /* 0x00000001081a0824 */ /* 0x004fe400078e0a03 */
[----:B------:R-:W-:-:S02]  /*1690*/  IMAD.IADD R8, R35, 0x1, -R0 ;  /* 0x0000000123087824 */ /* 0x000fc400078e0a00 */
[----:B0-----:R-:W-:-:S03]  /*16a0*/  @P1 IMAD.HI.U32 R0, R4, R9, RZ ;  /* 0x0000000904001227 */ /* 0x001fc600078e00ff */
[----:B------:R-:W-:Y:S01]  /*16b0*/  IADD3 R10, R8, R26, RZ ;  /* 0x0000001a080a7210 */ /* 0x000fe20007ffe0ff */
[----:B------:R-:W-:Y:S01]  /*16c0*/  IMAD.MOV R30, RZ, RZ, -R8 ;  /* 0x000000ffff1e7224 */ /* 0x000fe200078e0a08 */
[----:B-1----:R-:W-:Y:S02]  /*16d0*/  @P1 SHF.R.U32.HI R4, RZ, R5, R0 ;  /* 0x00000005ff041219 */ /* 0x002fe40000011600 */
[C---:B------:R-:W-:Y:S01]  /*16e0*/  IADD3 R89, R10.reuse, 0x60, -R220 ;  /* 0x000000600a597810 */ /* 0x040fe20007ffe8dc */
[----:B------:R-:W-:Y:S01]  /*16f0*/  VIADD R0, R10, 0x5f ;  /* 0x0000005f0a007836 */ /* 0x000fe20000000000 */
[----:B------:R-:W-:Y:S01]  /*1700*/  VIMNMX R30, RZ, R30, !PT ;  /* 0x0000001eff1e7248 */ /* 0x000fe20007fe0100 */
[----:B------:R3:W-:Y:S02]  /*1710*/  STL [R1+0x4], R10 ;  /* 0x0000040a01007387 */ /* 0x0007e40000100800 */
[----:B------:R-:W-:Y:S02]  /*1720*/  IMAD.IADD R4, R89, 0x1, R4 ;  /* 0x0000000159047824 */ /* 0x000fe400078e0204 */
[----:B------:R-:W-:-:S04]  /*1730*/  IMAD.HI R0, R0, 0x2aaaaaab, RZ ;  /* 0x2aaaaaab00007827 */ /* 0x000fc800078e02ff */
[----:B------:R-:W-:Y:S01]  /*1740*/  IMAD.HI R4, R4, 0x2aaaaaab, RZ ;  /* 0x2aaaaaab04047827 */ /* 0x000fe200078e02ff */
[----:B------:R-:W-:-:S04]  /*1750*/  SHF.R.U32.HI R3, RZ, 0x1f, R0 ;  /* 0x0000001fff037819 */ /* 0x000fc80000011600 */
[----:B------:R-:W-:Y:S02]  /*1760*/  SHF.R.U32.HI R5, RZ, 0x1f, R4 ;  /* 0x0000001fff057819 */ /* 0x000fe40000011604 */
[----:B------:R-:W-:Y:S02]  /*1770*/  LEA.HI.SX32 R172, R0, R3, 0x1c ;  /* 0x0000000300ac7211 */ /* 0x000fe400078fe2ff */
[----:B------:R-:W-:-:S04]  /*1780*/  LEA.HI.SX32 R5, R4, R5, 0x1c ;  /* 0x0000000504057211 */ /* 0x000fc800078fe2ff */
[----:B------:R-:W-:-:S05]  /*1790*/  VIMNMX R5, R172, R5, PT ;  /* 0x00000005ac057248 */ /* 0x000fca0003fe0100 */
        /* <DEDUP_REMOVED lines=33> */
.L_x_14247:
[----:B------:R-:W-:Y:S05]  /*19b0*/  BSYNC B6 ;  /* 0x0000000000067941 */ /* 0x000fea0003800000 */
.L_x_14246:
        /* <DEDUP_REMOVED lines=20> */
.L_x_14249:
[----:B------:R-:W-:Y:S05]  /*1b00*/  BSYNC B6 ;  /* 0x0000000000067941 */ /* 0x000fea0003800000 */
.L_x_14248:
[----:B------:R-:W2:Y:S01]  /*1b10*/  LDL R14, [R1+0x40] ;  /* 0x00004000010e7983 */ /* 0x000ea20000100800 */
[----:B------:R-:W-:Y:S01]  /*1b20*/  ULDC.64 UR4, c[0x0][0x9f8] ;  /* 0x00027e0000047ab9 */ /* 0x000fe20000000a00 */
[----:B------:R-:W0:Y:S01]  /*1b30*/  LDC.64 R56, c[0x0][0x408] ;  /* 0x00010200ff387b82 */ /* 0x000e220000000a00 */
[----:B------:R-:W-:-:S04]  /*1b40*/  ISETP.NE.U32.AND P0, PT, RZ, UR4, PT ;  /* 0x00000004ff007c0c */ /* 0x000fc8000bf05070 */
[----:B------:R-:W-:-:S03]  /*1b50*/  ISETP.NE.AND.EX P0, PT, RZ, UR5, PT, P0 ;  /* 0x00000005ff007c0c */ /* 0x000fc6000bf05300 */
[----:B------:R-:W1:Y:S10]  /*1b60*/  LDC R39, c[0x0][0x3f4] ;  /* 0x0000fd00ff277b82 */ /* 0x000e740000000800 */
[----:B------:R-:W-:Y:S01]  /*1b70*/  @P0 IADD3 R4, P1, R37, UR4, RZ ;  /* 0x0000000425040c10 */ /* 0x000fe2000ff3e0ff */
[----:B------:R-:W-:-:S03]  /*1b80*/  ULDC UR4, c[0x0][0x320] ;  /* 0x0000c80000047ab9 */ /* 0x000fc60000000800 */
[----:B------:R-:W-:Y:S02]  /*1b90*/  @P0 IADD3.X R5, R32, UR5, RZ, P1, !PT ;  /* 0x0000000520050c10 */ /* 0x000fe40008ffe4ff */
[----:B------:R-:W-:Y:S01]  /*1ba0*/  ISETP.GE.AND P1, PT, R2, UR4, PT ;  /* 0x0000000402007c0c */ /* 0x000fe2000bf26270 */
[----:B------:R-:W3:Y:S02]  /*1bb0*/  LDC.64 R32, c[0x0][0x3f8] ;  /* 0x0000fe00ff207b82 */ /* 0x000ee40000000a00 */
        /* <DEDUP_REMOVED lines=15> */
[----:B------:R-:W-:-:S02]  /*1cb0*/  ISETP.GE.AND P0, PT, R218, UR4, PT ;  /* 0x00000004da007c0c */ /* 0x000fc4000bf06270 */
[----:B------:R-:W-:Y:S02]  /*1cc0*/  ISETP.GE.AND P1, PT, R217, UR4, PT ;  /* 0x00000004d9007c0c */ /* 0x000fe4000bf26270 */
[----:B------:R-:W-:Y:S02]  /*1cd0*/  SHF.R.S32.HI R9, RZ, 0x1f, R206 ;  /* 0x0000001fff097819 */ /* 0x000fe400000114ce */
[----:B------:R-:W-:Y:S02]  /*1ce0*/  LOP3.LUT R3, R4, R0, R3, 0xfe, !PT ;  /* 0x0000000004037212 */ /* 0x000fe400078efe03 */
[----:B------:R-:W-:Y:S02]  /*1cf0*/  SEL R6, RZ, 0x40, P0 ;  /* 0x00000040ff067807 */ /* 0x000fe40000000000 */
[----:B------:R-:W-:Y:S02]  /*1d00*/  SEL R7, RZ, 0x7fff80, P1 ;  /* 0x007fff80ff077807 */ /* 0x000fe40000800000 */
[----:B------:R-:W-:-:S02]  /*1d10*/  SHF.R.S32.HI R205, RZ, 0x1f, R204 ;  /* 0x0000001fffcd7819 */ /* 0x000fc400000114cc */
[----:B------:R-:W-:Y:S01]  /*1d20*/  LOP3.LUT R3, R7, R3, R6, 0xfe, !PT ;  /* 0x0000000307037212 */ /* 0x000fe200078efe06 */
[C---:B0-----:R-:W-:Y:S02]  /*1d30*/  IMAD R6, R9.reuse, R56, RZ ;  /* 0x0000003809067224 */ /* 0x041fe400078e02ff */
[----:B---3--:R-:W-:Y:S02]  /*1d40*/  IMAD R0, R9, R32, RZ ;  /* 0x0000002009007224 */ /* 0x008fe400078e02ff */
[----:B------:R-:W-:-:S04]  /*1d50*/  IMAD.WIDE.U32 R8, R206, R56, R204 ;  /* 0x00000038ce087225 */ /* 0x000fc800078e00cc */
[----:B------:R-:W-:-:S04]  /*1d60*/  IMAD R55, R206, R57, R6 ;  /* 0x00000039ce377224 */ /* 0x000fc800078e0206 */
[----:B------:R-:W-:Y:S02]  /*1d70*/  IMAD.IADD R9, R9, 0x1, R55 ;  /* 0x0000000109097824 */ /* 0x000fe400078e0237 */
[----:B-----5:R-:W-:Y:S02]  /*1d80*/  IMAD.WIDE.U32 R52, R24, R56, R8 ;  /* 0x0000003818347225 */ /* 0x020fe400078e0008 */
[----:B------:R-:W3:Y:S01]  /*1d90*/  LDL R8, [R1+0xc] ;  /* 0x00000c0001087983 */ /* 0x000ee20000100800 */
[----:B------:R-:W0:Y:S01]  /*1da0*/  S2R R40, SR_TID.X ;  /* 0x0000000000287919 */ /* 0x000e220000002100 */
[----:B------:R-:W4:Y:S01]  /*1db0*/  S2R R38, SR_TID.X ;  /* 0x0000000000267919 */ /* 0x000f220000002100 */
[----:B0-----:R-:W-:Y:S01]  /*1dc0*/  VIADD R40, R40, 0xffffff80 ;  /* 0xffffff8028287836 */ /* 0x001fe20000000000 */
[----:B----4-:R-:W-:Y:S01]  /*1dd0*/  SHF.R.U32.HI R38, RZ, 0x7, R38 ;  /* 0x00000007ff267819 */ /* 0x010fe20000011626 */
[----:B------:R-:W-:-:S03]  /*1de0*/  IMAD R15, R206, R33, R0 ;  /* 0x00000021ce0f7224 */ /* 0x000fc600078e0200 */
[----:B------:R-:W-:Y:S01]  /*1df0*/  ISETP.NE.AND P6, PT, R38, 0x1, PT ;  /* 0x000000012600780c */ /* 0x000fe20003fc5270 */
[----:B------:R-:W-:Y:S01]  /*1e00*/  IMAD.WIDE.U32 R10, R206, R32, R16 ;  /* 0x00000020ce0a7225 */ /* 0x000fe200078e0010 */
[----:B-1----:R-:W-:-:S03]  /*1e10*/  ISETP.GE.AND P0, PT, R16, R39, PT ;  /* 0x000000271000720c */ /* 0x002fc60003f06270 */
[----:B------:R-:W-:Y:S01]  /*1e20*/  IMAD.IADD R11, R15, 0x1, R11 ;  /* 0x000000010f0b7824 */ /* 0x000fe200078e020b */
[----:B------:R-:W-:Y:S01]  /*1e30*/  SEL R13, R39, RZ, P0 ;  /* 0x000000ff270d7207 */ /* 0x000fe20000000000 */
[----:B------:R-:W-:Y:S02]  /*1e40*/  VIADD R61, R38, 0x8 ;  /* 0x00000008263d7836 */ /* 0x000fe40000000000 */
[----:B------:R-:W-:Y:S01]  /*1e50*/  IMAD.WIDE.U32 R20, R24, R32, R10 ;  /* 0x0000002018147225 */ /* 0x000fe200078e000a */
[----:B------:R-:W-:-:S03]  /*1e60*/  IADD3 R13, R16, R13, RZ ;  /* 0x0000000d100d7210 */ /* 0x000fc60007ffe0ff */
[C---:B------:R-:W-:Y:S01]  /*1e70*/  VIADD R38, R206.reuse, 0x40 ;  /* 0x00000040ce267836 */ /* 0x040fe20000000000 */
[----:B------:R-:W-:Y:S05]  /*1e80*/  @!P6 WARPSYNC.ALL ;  /* 0x000000000000e948 */ /* 0x000fea0003800000 */
[C---:B------:R-:W-:Y:S02]  /*1e90*/  VIADD R10, R206.reuse, 0x40 ;  /* 0x00000040ce0a7836 */ /* 0x040fe40000000000 */
[----:B------:R-:W-:Y:S01]  /*1ea0*/  IMAD.WIDE.U32 R4, R206, R32, R204 ;  /* 0x00000020ce047225 */ /* 0x000fe200078e00cc */
[----:B------:R-:W-:Y:S01]  /*1eb0*/  SHF.R.S32.HI R12, RZ, 0x1f, R13 ;  /* 0x0000001fff0c7819 */ /* 0x000fe2000001140d */
[----:B------:R-:W-:Y:S01]  /*1ec0*/  ULDC UR4, c[0x0][0x2f4] ;  /* 0x0000bd0000047ab9 */ /* 0x000fe20000000800 */
[----:B------:R-:W-:Y:S01]  /*1ed0*/  SHF.L.U32 R10, R10, 0x6, RZ ;  /* 0x000000060a0a7819 */ /* 0x000fe200000006ff */
[----:B------:R-:W-:-:S02]  /*1ee0*/  IMAD.SHL.U32 R38, R38, 0x40, RZ ;  /* 0x0000004026267824 */ /* 0x000fc400078e00ff */
[----:B------:R-:W-:Y:S01]  /*1ef0*/  IMAD.IADD R7, R5, 0x1, R15 ;  /* 0x0000000105077824 */ /* 0x000fe200078e020f */
[----:B------:R-:W-:Y:S01]  /*1f00*/  SHF.R.S32.HI R15, RZ, 0x1f, R24 ;  /* 0x0000001fff0f7819 */ /* 0x000fe20000011418 */
[----:B------:R-:W-:Y:S01]  /*1f10*/  IMAD.MOV.U32 R6, RZ, RZ, R4 ;  /* 0x000000ffff067224 */ /* 0x000fe200078e0004 */
[----:B------:R-:W-:Y:S01]  /*1f20*/  LEA.HI R13, R12, R13, RZ, 0x3 ;  /* 0x0000000d0c0d7211 */ /* 0x000fe200078f18ff */
[----:B------:R-:W-:Y:S01]  /*1f30*/  IMAD.WIDE.U32 R4, R206, R56, R16 ;  /* 0x00000038ce047225 */ /* 0x000fe200078e0010 */
[----:B------:R-:W-:Y:S02]  /*1f40*/  LOP3.LUT R38, R38, 0x1c0, RZ, 0xc0, !PT ;  /* 0x000001c026267812 */ /* 0x000fe400078ec0ff */
[----:B------:R-:W-:Y:S01]  /*1f50*/  LOP3.LUT R10, R10, 0x1c0, RZ, 0xc0, !PT ;  /* 0x000001c00a0a7812 */ /* 0x000fe200078ec0ff */
[----:B------:R-:W-:Y:S01]  /*1f60*/  IMAD.IADD R55, R55, 0x1, R5 ;  /* 0x0000000137377824 */ /* 0x000fe200078e0205 */
[----:B------:R-:W-:Y:S01]  /*1f70*/  SHF.R.S32.HI R73, RZ, 0x3, R13 ;  /* 0x00000003ff497819 */ /* 0x000fe2000001140d */
[----:B------:R-:W-:Y:S01]  /*1f80*/  IMAD R5, R15, R32, RZ ;  /* 0x000000200f057224 */ /* 0x000fe200078e02ff */
[----:B------:R-:W-:Y:S01]  /*1f90*/  LOP3.LUT R74, R13, 0xfffffff8, RZ, 0xc0, !PT ;  /* 0xfffffff80d4a7812 */ /* 0x000fe200078ec0ff */
[----:B------:R-:W-:Y:S01]  /*1fa0*/  IMAD.MOV.U32 R54, RZ, RZ, R4 ;  /* 0x000000ffff367224 */ /* 0x000fe200078e0004 */
[----:B------:R-:W-:Y:S01]  /*1fb0*/  PRMT R85, R3, 0x8880, RZ ;  /* 0x0000888003557816 */ /* 0x000fe200000000ff */
[----:B------:R-:W-:Y:S01]  /*1fc0*/  IMAD R15, R15, R56, RZ ;  /* 0x000000380f0f7224 */ /* 0x000fe200078e02ff */
[----:B------:R-:W-:Y:S01]  /*1fd0*/  SHF.R.U32.HI R10, RZ, 0x3, R10 ;  /* 0x00000003ff0a7819 */ /* 0x000fe2000001160a */
[----:B------:R-:W-:Y:S01]  /*1fe0*/  IMAD.MOV.U32 R63, RZ, RZ, 0x20 ;  /* 0x00000020ff3f7424 */ /* 0x000fe200078e00ff */
[----:B------:R-:W-:Y:S01]  /*1ff0*/  SHF.L.U64.HI R4, R32, 0x6, R33 ;  /* 0x0000000620047819 */ /* 0x000fe20000010221 */
[----:B------:R-:W-:Y:S01]  /*2000*/  IMAD.IADD R0, R36, 0x1, R35 ;  /* 0x0000000124007824 */ /* 0x000fe200078e0223 */
[----:B------:R-:W-:Y:S01]  /*2010*/  SHF.L.U64.HI R31, R56, 0x6, R57 ;  /* 0x00000006381f7819 */ /* 0x000fe20000010239 */
[----:B------:R-:W-:Y:S01]  /*2020*/  IMAD R37, R24, R33, R5 ;  /* 0x0000002118257224 */ /* 0x000fe200078e0205 */
[----:B------:R-:W-:Y:S01]  /*2030*/  PRMT R85, R85, 0x7710, RZ ;  /* 0x0000771055557816 */ /* 0x000fe200000000ff */
[----:B------:R-:W-:Y:S01]  /*2040*/  IMAD R65, R33, 0x60, RZ ;  /* 0x0000006021417824 */ /* 0x000fe200078e02ff */
[----:B------:R-:W-:Y:S01]  /*2050*/  ISETP.GE.AND P2, PT, R2, UR4, PT ;  /* 0x0000000402007c0c */ /* 0x000fe2000bf46270 */
[----:B------:R-:W-:-:S02]  /*2060*/  IMAD.SHL.U32 R5, R32, 0x40, RZ ;  /* 0x0000004020057824 */ /* 0x000fc400078e00ff */
[----:B------:R-:W-:-:S04]  /*2070*/  IMAD.WIDE.U32 R6, R24, R32, R6 ;  /* 0x0000002018067225 */ /* 0x000fc800078e0006 */
[----:B------:R-:W-:Y:S02]  /*2080*/  IMAD R11, R57, 0x60, RZ ;  /* 0x00000060390b7824 */ /* 0x000fe400078e02ff */
[----:B------:R-:W-:Y:S02]  /*2090*/  IMAD R15, R24, R57, R15 ;  /* 0x00000039180f7224 */ /* 0x000fe400078e020f */
[----:B------:R-:W-:Y:S02]  /*20a0*/  IMAD.SHL.U32 R35, R56, 0x40, RZ ;  /* 0x0000004038237824 */ /* 0x000fe400078e00ff */
[----:B------:R-:W-:Y:S01]  /*20b0*/  IMAD.WIDE.U32 R54, R24, R56, R54 ;  /* 0x0000003818367225 */ /* 0x000fe200078e0036 */
[----:B------:R-:W-:-:S03]  /*20c0*/  LOP3.LUT R79, R85, 0x1, RZ, 0xc0, !PT ;  /* 0x00000001554f7812 */ /* 0x000fc600078ec0ff */
[----:B------:R-:W-:Y:S01]  /*20d0*/  IMAD.WIDE.U32 R32, R32, 0x60, RZ ;  /* 0x0000006020207825 */ /* 0x000fe200078e00ff */
[----:B------:R-:W-:-:S03]  /*20e0*/  LOP3.LUT R80, R85, 0x2, RZ, 0xc0, !PT ;  /* 0x0000000255507812 */ /* 0x000fc600078ec0ff */
[----:B------:R-:W-:Y:S01]  /*20f0*/  IMAD.WIDE.U32 R56, R56, 0x60, RZ ;  /* 0x0000006038387825 */ /* 0x000fe200078e00ff */
[C---:B------:R-:W-:Y:S02]  /*2100*/  LOP3.LUT R81, R85.reuse, 0x4, RZ, 0xc0, !PT ;  /* 0x0000000455517812 */ /* 0x040fe400078ec0ff */
[----:B------:R-:W-:Y:S01]  /*2110*/  LOP3.LUT R82, R85, 0x8, RZ, 0xc0, !PT ;  /* 0x0000000855527812 */ /* 0x000fe200078ec0ff */
[----:B------:R-:W-:Y:S01]  /*2120*/  IMAD.SHL.U32 R64, R39, 0x2, RZ ;  /* 0x0000000227407824 */ /* 0x000fe200078e00ff */
[----:B------:R-:W-:Y:S01]  /*2130*/  LOP3.LUT R83, R85, 0x10, RZ, 0xc0, !PT ;  /* 0x0000001055537812 */ /* 0x000fe200078ec0ff */
[----:B------:R-:W-:Y:S01]  /*2140*/  IMAD.IADD R65, R33, 0x1, R65 ;  /* 0x0000000121417824 */ /* 0x000fe200078e0241 */
[----:B------:R-:W-:Y:S01]  /*2150*/  LOP3.LUT R84, R85, 0x20, RZ, 0xc0, !PT ;  /* 0x0000002055547812 */ /* 0x000fe200078ec0ff */
[----:B------:R-:W-:Y:S01]  /*2160*/  IMAD.IADD R66, R57, 0x1, R11 ;  /* 0x0000000139427824 */ /* 0x000fe200078e020b */
[----:B------:R-:W-:Y:S01]  /*2170*/  SHF.R.S32.HI R59, RZ, 0x1f, R34 ;  /* 0x0000001fff3b7819 */ /* 0x000fe20000011422 */
[----:B------:R-:W-:Y:S01]  /*2180*/  IMAD.IADD R69, R7, 0x1, R37 ;  /* 0x0000000107457824 */ /* 0x000fe200078e0225 */
[----:B------:R-:W-:Y:S01]  /*2190*/  P2R R87, PR, RZ, 0x4 ;  /* 0x00000004ff577803 */ /* 0x000fe20000000000 */
[----:B------:R-:W-:Y:S01]  /*21a0*/  IMAD.IADD R70, R37, 0x1, R21 ;  /* 0x0000000125467824 */ /* 0x000fe200078e0215 */
[----:B------:R-:W-:Y:S01]  /*21b0*/  SHF.R.S32.HI R76, RZ, 0x1f, R74 ;  /* 0x0000001fff4c7819 */ /* 0x000fe2000001144a */
[----:B------:R-:W-:Y:S01]  /*21c0*/  IMAD.IADD R71, R53, 0x1, R15 ;  /* 0x0000000135477824 */ /* 0x000fe200078e020f */
[----:B------:R-:W-:Y:S01]  /*21d0*/  LOP3.LUT R85, R85, 0x40, RZ, 0xc0, !PT ;  /* 0x0000004055557812 */ /* 0x000fe200078ec0ff */
[----:B------:R-:W-:-:S02]  /*21e0*/  IMAD.IADD R72, R15, 0x1, R55 ;  /* 0x000000010f487824 */ /* 0x000fc400078e0237 */
[C---:B--2---:R-:W-:Y:S01]  /*21f0*/  IMAD.SHL.U32 R58, R14.reuse, 0x40, RZ ;  /* 0x000000400e3a7824 */ /* 0x044fe200078e00ff */
[----:B------:R-:W-:Y:S01]  /*2200*/  @!P6 BAR.SYNC.DEFER_BLOCKING 0x9, 0x100 ;  /* 0x024400000000eb1d */ /* 0x000fe20000010000 */
[----:B------:R-:W-:Y:S02]  /*2210*/  LOP3.LUT P1, RZ, R14, 0x4, RZ, 0xc0, !PT ;  /* 0x000000040eff7812 */ /* 0x000fe4000782c0ff */
[----:B------:R-:W-:-:S04]  /*2220*/  SHF.R.S32.HI R14, RZ, 0x1f, R40 ;  /* 0x0000001fff0e7819 */ /* 0x000fc80000011428 */
[----:B------:R-:W-:-:S04]  /*2230*/  LEA.HI R14, R14, R40, RZ, 0x2 ;  /* 0x000000280e0e7211 */ /* 0x000fc800078f10ff */
[----:B------:R-:W-:-:S04]  /*2240*/  LOP3.LUT R14, R14, 0xfffffffc, RZ, 0xc0, !PT ;  /* 0xfffffffc0e0e7812 */ /* 0x000fc800078ec0ff */
[----:B------:R-:W-:Y:S02]  /*2250*/  IADD3 R14, R40, -R14, RZ ;  /* 0x8000000e280e7210 */ /* 0x000fe40007ffe0ff */
[----:B------:R-:W0:Y:S01]  /*2260*/  S2R R40, SR_TID.X ;  /* 0x0000000000287919 */ /* 0x000e220000002100 */
[----:B------:R-:W-:Y:S02]  /*2270*/  LOP3.LUT R58, R58, 0x1c0, RZ, 0xc0, !PT ;  /* 0x000001c03a3a7812 */ /* 0x000fe400078ec0ff */
[----:B------:R-:W-:Y:S02]  /*2280*/  IMAD R62, R14, 0x40, R206 ;  /* 0x000000400e3e7824 */ /* 0x000fe400078e02ce */
[----:B------:R-:W-:Y:S02]  /*2290*/  SHF.R.U32.HI R60, RZ, 0x3, R58 ;  /* 0x00000003ff3c7819 */ /* 0x000fe4000001163a */
[----:B------:R-:W-:-:S04]  /*22a0*/  LOP3.LUT R9, R58, 0x18, R16, 0xf8, !PT ;  /* 0x000000183a097812 */ /* 0x000fc800078ef810 */
[----:B------:R-:W-:Y:S01]  /*22b0*/  LOP3.LUT R9, R9, R60, RZ, 0x3c, !PT ;  /* 0x0000003c09097212 */ /* 0x000fe200078e3cff */
[----:B0-----:R-:W-:-:S05]  /*22c0*/  VIADD R40, R40, 0xffffff80 ;  /* 0xffffff8028287836 */ /* 0x001fca0000000000 */
[----:B------:R-:W-:-:S04]  /*22d0*/  SHF.R.S32.HI R14, RZ, 0x1f, R40 ;  /* 0x0000001fff0e7819 */ /* 0x000fc80000011428 */
[----:B------:R-:W-:-:S04]  /*22e0*/  LEA.HI R14, R14, R40, RZ, 0x5 ;  /* 0x000000280e0e7211 */ /* 0x000fc800078f28ff */
[----:B------:R-:W-:-:S05]  /*22f0*/  SHF.R.S32.HI R14, RZ, 0x5, R14 ;  /* 0x00000005ff0e7819 */ /* 0x000fca000001140e */
[----:B------:R-:W-:Y:S01]  /*2300*/  IMAD R67, R14, 0x200, R9 ;  /* 0x000002000e437824 */ /* 0x000fe200078e0209 */
[--C-:B------:R-:W-:Y:S02]  /*2310*/  LOP3.LUT R9, R58, 0x38, R13.reuse, 0xf8, !PT ;  /* 0x000000383a097812 */ /* 0x100fe400078ef80d */
[----:B------:R-:W-:Y:S02]  /*2320*/  LOP3.LUT R13, R38, 0x38, R13, 0xf8, !PT ;  /* 0x00000038260d7812 */ /* 0x000fe400078ef80d */
[----:B------:R-:W-:Y:S02]  /*2330*/  LOP3.LUT R9, R9, R60, RZ, 0x3c, !PT ;  /* 0x0000003c09097212 */ /* 0x000fe400078e3cff */
[----:B------:R-:W-:Y:S02]  /*2340*/  LOP3.LUT R13, R13, R10, RZ, 0x3c, !PT ;  /* 0x0000000a0d0d7212 */ /* 0x000fe400078e3cff */
[----:B------:R-:W-:Y:S01]  /*2350*/  SEL R63, R63, 0xffffffe0, !P1 ;  /* 0xffffffe03f3f7807 */ /* 0x000fe20004800000 */
[----:B------:R-:W-:Y:S01]  /*2360*/  IMAD R77, R14, 0x200, R9 ;  /* 0x000002000e4d7824 */ /* 0x000fe200078e0209 */
[----:B------:R-:W-:-:S02]  /*2370*/  ISETP.GE.AND P1, PT, R16, UR4, PT ;  /* 0x0000000410007c0c */ /* 0x000fc4000bf26270 */
[----:B------:R-:W-:Y:S02]  /*2380*/  IADD3 R68, R63, R67, RZ ;  /* 0x000000433f447210 */ /* 0x000fe40007ffe0ff */
[----:B------:R-:W-:Y:S01]  /*2390*/  SHF.R.S32.HI R75, RZ, 0x1f, R25 ;  /* 0x0000001fff4b7819 */ /* 0x000fe20000011419 */
[----:B---3--:R-:W-:-:S08]  /*23a0*/  IMAD.IADD R78, R8, 0x1, R13 ;  /* 0x00000001084e7824 */ /* 0x008fd000078e020d */
.L_x_14303:
[----:B------:R-:W0:Y:S01]  /*23b0*/  LDC R95, c[0x0][0x430] ;  /* 0x00010c00ff5f7b82 */ /* 0x000e220000000800 */
[----:B------:R-:W-:Y:S02]  /*23c0*/  VIADD R29, R29, 0xffffffff ;  /* 0xffffffff1d1d7836 */ /* 0x000fe40000000000 */
[----:B------:R-:W-:Y:S02]  /*23d0*/  IMAD.MOV.U32 R94, RZ, RZ, RZ ;  /* 0x000000ffff5e7224 */ /* 0x000fe400078e00ff */
[----:B------:R-:W-:-:S03]  /*23e0*/  IMAD R9, R29, 0x60, R62 ;  /* 0x000000601d097824 */ /* 0x000fc600078e023e */
[----:B------:R-:W1:Y:S01]  /*23f0*/  LDC R90, c[0x0][0x3f4] ;  /* 0x0000fd00ff5a7b82 */ /* 0x000e620000000800 */
[----:B--2---:R-:W-:Y:S01]  /*2400*/  IMAD.IADD R36, R0, 0x1, R9 ;  /* 0x0000000100247824 */ /* 0x004fe200078e0209 */
        /* <DEDUP_REMOVED lines=54> */
[C---:B------:R-:W-:Y:S01]  /*2770*/  LEA R100, P3, R12.reuse, UR4, 0x1 ;  /* 0x000000040c647c11 */ /* 0x040fe2000f8608ff */
        /* <DEDUP_REMOVED lines=37> */
.L_x_14254:
[----:B------:R-:W-:Y:S05]  /*29d0*/  BSYNC B1 ;  /* 0x0000000000017941 */ /* 0x000fea0003800000 */
.L_x_14253:
[----:B0-----:R-:W-:Y:S01]  /*29e0*/  VIADD R12, R206, 0x40 ;  /* 0x00000040ce0c7836 */ /* 0x001fe20000000000 */
[----:B------:R-:W-:Y:S01]  /*29f0*/  BSSY B1, `(.L_x_14255) ;  /* 0x000001c000017945 */ /* 0x000fe20003800000 */
[----:B------:R-:W-:Y:S02]  /*2a00*/  CS2R R40, SRZ ;  /* 0x0000000000287805 */ /* 0x000fe4000001ff00 */
        /* <DEDUP_REMOVED lines=26> */
.L_x_14256:
[----:B------:R-:W-:Y:S05]  /*2bb0*/  BSYNC B1 ;  /* 0x0000000000017941 */ /* 0x000fea0003800000 */
.L_x_14255:
[----:B0-----:R-:W-:Y:S01]  /*2bc0*/  IMAD.MOV.U32 R8, RZ, RZ, R48 ;  /* 0x000000ffff087224 */ /* 0x001fe200078e0030 */
[----:B------:R-:W-:Y:S01]  /*2bd0*/  ISETP.NE.AND P3, PT, R209, 0x3, PT ;  /* 0x00000003d100780c */ /* 0x000fe20003f65270 */
[----:B------:R-:W-:Y:S01]  /*2be0*/  IMAD.MOV.U32 R9, RZ, RZ, R49 ;  /* 0x000000ffff097224 */ /* 0x000fe200078e0031 */
        /* <DEDUP_REMOVED lines=22> */
.L_x_14257:
[----:B------:R-:W-:Y:S01]  /*2d50*/  IMAD R86, R18, 0x8, R19 ;  /* 0x0000000812567824 */ /* 0x000fe200078e0213 */
[----:B------:R-:W-:Y:S01]  /*2d60*/  SHF.L.U32 R99, R210, 0x1f, RZ ;  /* 0x0000001fd2637819 */ /* 0x000fe200000006ff */
[----:B------:R-:W-:Y:S03]  /*2d70*/  BSSY B1, `(.L_x_14258) ;  /* 0x0000003000017945 */ /* 0x000fe60003800000 */
[----:B------:R-:W0:Y:S02]  /*2d80*/  SYNCS.PHASECHK.TRANS64.TRYWAIT P5, [R86+URZ+0x22890], R99 ;  /* 0x02289063560075a7 */ /* 0x000e2400080a017f */
[----:B0-----:R-:W-:Y:S05]  /*2d90*/  @!P5 BRA `(.L_x_14259) ;  /* 0x000001740080d947 */ /* 0x001fea0003800000 */
.L_x_14521:
[----:B------:R-:W-:Y:S05]  /*2da0*/  BSYNC B1 ;  /* 0x0000000000017941 */ /* 0x000fea0003800000 */
.L_x_14258:
[----:B------:R-:W-:-:S03]  /*2db0*/  UMOV UR4, 0xffffffff ;  /* 0xffffffff00047882 */ /* 0x000fc60000000000 */
[----:B------:R-:W-:Y:S05]  /*2dc0*/  BRA.DIV UR4, `(.L_x_14260) ;  /* 0x0000017604887947 */ /* 0x000fea000b800000 */
[----:B------:R1:W2:Y:S04]  /*2dd0*/  SHFL.IDX PT, R91, R101, RZ, 0x1c1f ;  /* 0x001c1fff655b7589 */ /* 0x0002a800000e0000 */
[----:B------:R1:W3:Y:S02]  /*2de0*/  SHFL.IDX PT, R14, R100, RZ, 0x1c1f ;  /* 0x001c1fff640e7589 */ /* 0x0002e400000e0000 */
.L_x_14525:
        /* <DEDUP_REMOVED lines=11> */
[----:B0-----:R-:W-:Y:S01]  /*2ea0*/  IMAD.MOV.U32 R15, RZ, RZ, R10 ;  /* 0x000000ffff0f7224 */ /* 0x001fe200078e000a */
[--C-:B------:R-:W-:Y:S01]  /*2eb0*/  SHF.R.U64 R48, R50, 0x10, R51.reuse ;  /* 0x0000001032307819 */ /* 0x100fe20000001233 */
[--C-:B------:R-:W-:Y:S01]  /*2ec0*/  HADD2.F32 R10, -RZ, R9.reuse.H1_H1 ;  /* 0x30000009ff0a7230 */ /* 0x100fe20000004100 */
[----:B------:R-:W-:Y:S01]  /*2ed0*/  SHF.R.U32.HI R107, RZ, 0x10, R51 ;  /* 0x00000010ff6b7819 */ /* 0x000fe20000011633 */
[----:B------:R-:W-:Y:S01]  /*2ee0*/  HADD2.F32 R9, -RZ, R9.H0_H0 ;  /* 0x20000009ff097230 */ /* 0x000fe20000004100 */
[----:B------:R-:W-:Y:S01]  /*2ef0*/  SHF.R.U32.HI R108, RZ, 0x10, R49 ;  /* 0x00000010ff6c7819 */ /* 0x000fe20000011631 */
[----:B------:R-:W-:Y:S02]  /*2f00*/  HADD2.F32 R51, -RZ, R48.H0_H0 ;  /* 0x20000030ff337230 */ /* 0x000fe40000004100 */
[----:B------:R-:W-:Y:S02]  /*2f10*/  HADD2.F32 R48, -RZ, R11.H1_H1 ;  /* 0x3000000bff307230 */ /* 0x000fe40000004100 */
[----:B------:R-:W-:-:S02]  /*2f20*/  HADD2.F32 R107, -RZ, R107.H0_H0 ;  /* 0x2000006bff6b7230 */ /* 0x000fc40000004100 */
[----:B------:R-:W-:Y:S02]  /*2f30*/  HADD2.F32 R11, -RZ, R11.H0_H0 ;  /* 0x2000000bff0b7230 */ /* 0x000fe40000004100 */
[----:B------:R-:W-:Y:S02]  /*2f40*/  HADD2.F32 R49, -RZ, R109.H0_H0 ;  /* 0x2000006dff317230 */ /* 0x000fe40000004100 */
[----:B------:R-:W-:Y:S01]  /*2f50*/  FMUL.FTZ R112, R48, R107 ;  /* 0x0000006b30707220 */ /* 0x000fe20000410000 */
[----:B------:R-:W-:Y:S02]  /*2f60*/  HADD2.F32 R50, -RZ, R108.H0_H0 ;  /* 0x2000006cff327230 */ /* 0x000fe40000004100 */
[CC--:B------:R-:W-:Y:S01]  /*2f70*/  FMUL.FTZ R108, R10.reuse, R51.reuse ;  /* 0x000000330a6c7220 */ /* 0x0c0fe20000410000 */
[----:B------:R-:W-:Y:S01]  /*2f80*/  FMUL.FTZ R51, R9, R51 ;  /* 0x0000003309337220 */ /* 0x000fe20000410000 */
[----:B------:R-:W-:Y:S02]  /*2f90*/  FMUL.FTZ R111, R11, R107 ;  /* 0x0000006b0b6f7220 */ /* 0x000fe40000410000 */
[-C--:B------:R-:W-:Y:S01]  /*2fa0*/  FFMA.FTZ R107, R9, R49.reuse, -R108 ;  /* 0x00000031096b7223 */ /* 0x080fe2000001086c */
[----:B------:R-:W-:Y:S01]  /*2fb0*/  FFMA.FTZ R110, R10, R49, R51 ;  /* 0x000000310a6e7223 */ /* 0x000fe20000010033 */
[----:B------:R-:W-:-:S02]  /*2fc0*/  HADD2.F32 R9, -RZ, R8.H1_H1 ;  /* 0x30000008ff097230 */ /* 0x000fc40000004100 */
[-C--:B------:R-:W-:Y:S01]  /*2fd0*/  FFMA.FTZ R109, R11, R50.reuse, -R112 ;  /* 0x000000320b6d7223 */ /* 0x080fe20000010870 */
[----:B------:R-:W-:Y:S01]  /*2fe0*/  FFMA.FTZ R114, R48, R50, R111 ;  /* 0x0000003230727223 */ /* 0x000fe2000001006f */
[----:B------:R-:W-:Y:S02]  /*2ff0*/  HADD2.F32 R49, -RZ, R116.H0_H0 ;  /* 0x20000074ff317230 */ /* 0x000fe40000004100 */
        /* <DEDUP_REMOVED lines=18> */
.L_x_14266:
[----:B------:R-:W-:Y:S05]  /*3120*/  BSYNC B3 ;  /* 0x0000000000037941 */ /* 0x000fea0003800000 */
.L_x_14265:
[----:B0-----:R4:W-:Y:S02]  /*3130*/  ST.E.128 desc[UR40][R12.64], R8 ;  /* 0x000000080c007985 */ /* 0x0019e4000c101d28 */
.L_x_14264:
[----:B------:R-:W-:Y:S05]  /*3140*/  BSYNC B2 ;  /* 0x0000000000027941 */ /* 0x000fea0003800000 */
.L_x_14263:
        /* <DEDUP_REMOVED lines=21> */
[----:B------:R-:W-:Y:S01]  /*32a0*/  FMUL.FTZ R45, R9, R45 ;  /* 0x0000002d092d7220 */ /* 0x000fe20000410000 */
[----:B------:R-:W-:Y:S02]  /*32b0*/  HADD2.F32 R46, -RZ, R49.H0_H0 ;  /* 0x20000031ff2e7230 */ /* 0x000fe40000004100 */
[----:B------:R-:W-:Y:S01]  /*32c0*/  FMUL.FTZ R108, R15, R48 ;  /* 0x000000300f6c7220 */ /* 0x000fe20000410000 */
        /* <DEDUP_REMOVED lines=25> */
.L_x_14268:
[----:B------:R-:W-:Y:S05]  /*3460*/  BSYNC B2 ;  /* 0x0000000000027941 */ /* 0x000fea0003800000 */
.L_x_14267:
[----:B0-----:R0:W-:Y:S02]  /*3470*/  ST.E.128 desc[UR40][R12.64], R8 ;  /* 0x000000080c007985 */ /* 0x0011e4000c101d28 */
.L_x_14262:
[----:B------:R-:W-:Y:S05]  /*3480*/  BSYNC B1 ;  /* 0x0000000000017941 */ /* 0x000fea0003800000 */
.L_x_14261:
[----:B------:R-:W-:-:S03]  /*3490*/  UMOV UR4, 0xffffffff ;  /* 0xffffffff00047882 */ /* 0x000fc60000000000 */
[----:B------:R-:W-:Y:S05]  /*34a0*/  BRA.DIV UR4, `(.L_x_14269) ;  /* 0x0000017204187947 */ /* 0x000fea000b800000 */
[----:B-1----:R-:W1:Y:S04]  /*34b0*/  SHFL.IDX PT, R101, R101, 0x1, 0x1c1f ;  /* 0x003c1f0065657f89 */ /* 0x002e6800000e0000 */
[----:B---3--:R3:W0:Y:S02]  /*34c0*/  SHFL.IDX PT, R14, R100, 0x1, 0x1c1f ;  /* 0x003c1f00640e7f89 */ /* 0x00862400000e0000 */
.L_x_14529:
        /* <DEDUP_REMOVED lines=10> */
[----:B----4-:R-:W-:Y:S01]  /*3570*/  IMAD.MOV.U32 R15, RZ, RZ, R10 ;  /* 0x000000ffff0f7224 */ /* 0x010fe200078e000a */
        /* <DEDUP_REMOVED lines=10> */
[-C--:B------:R-:W-:Y:S01]  /*3620*/  FMUL.FTZ R46, R10, R43.reuse ;  /* 0x0000002b0a2e7220 */ /* 0x080fe20000410000 */
[----:B------:R-:W-:Y:S02]  /*3630*/  HADD2.F32 R42, -RZ, R45.H0_H0 ;  /* 0x2000002dff2a7230 */ /* 0x000fe40000004100 */
[-C--:B------:R-:W-:Y:S01]  /*3640*/  FMUL.FTZ R45, R11, R44.reuse ;  /* 0x0000002c0b2d7220 */ /* 0x080fe20000410000 */
[C---:B------:R-:W-:Y:S01]  /*3650*/  FMUL.FTZ R43, R9.reuse, R43 ;  /* 0x0000002b092b7220 */ /* 0x040fe20000410000 */
[C---:B------:R-:W-:Y:S01]  /*3660*/  FMUL.FTZ R48, R40.reuse, R44 ;  /* 0x0000002c28307220 */ /* 0x040fe20000410000 */
[-C--:B------:R-:W-:Y:S01]  /*3670*/  FFMA.FTZ R46, R9, R41.reuse, -R46 ;  /* 0x00000029092e7223 */ /* 0x080fe2000001082e */
[----:B------:R-:W-:Y:S01]  /*3680*/  FFMA.FTZ R45, R40, R42, R45 ;  /* 0x0000002a282d7223 */ /* 0x000fe2000001002d */
[----:B------:R-:W-:Y:S01]  /*3690*/  FFMA.FTZ R43, R10, R41, R43 ;  /* 0x000000290a2b7223 */ /* 0x000fe2000001002b */
[----:B------:R-:W-:-:S02]  /*36a0*/  HADD2.F32 R40, -RZ, R105.H0_H0 ;  /* 0x20000069ff287230 */ /* 0x000fc40000004100 */
[----:B------:R-:W-:Y:S01]  /*36b0*/  FFMA.FTZ R48, R11, R42, -R48 ;  /* 0x0000002a0b307223 */ /* 0x000fe20000010830 */
[----:B------:R-:W-:Y:S02]  /*36c0*/  HADD2.F32 R105, -RZ, R105.H1_H1 ;  /* 0x30000069ff697230 */ /* 0x000fe40000004100 */
[--C-:B------:R-:W-:Y:S02]  /*36d0*/  HADD2.F32 R9, -RZ, R8.reuse.H1_H1 ;  /* 0x30000008ff097230 */ /* 0x100fe40000004100 */
[--C-:B------:R-:W-:Y:S02]  /*36e0*/  HADD2.F32 R10, -RZ, R15.reuse.H1_H1 ;  /* 0x3000000fff0a7230 */ /* 0x100fe40000004100 */
[----:B------:R-:W-:Y:S02]  /*36f0*/  HADD2.F32 R8, -RZ, R8.H0_H0 ;  /* 0x20000008ff087230 */ /* 0x000fe40000004100 */
[----:B------:R-:W-:Y:S01]  /*3700*/  FMUL.FTZ R41, R9, R40 ;  /* 0x0000002809297220 */ /* 0x000fe20000410000 */
[----:B------:R-:W-:-:S02]  /*3710*/  HADD2.F32 R15, -RZ, R15.H0_H0 ;  /* 0x2000000fff0f7230 */ /* 0x000fc40000004100 */
[-C--:B------:R-:W-:Y:S01]  /*3720*/  FMUL.FTZ R42, R10, R105.reuse ;  /* 0x000000690a2a7220 */ /* 0x080fe20000410000 */
[--C-:B------:R-:W-:Y:S02]  /*3730*/  HADD2.F32 R11, -RZ, R104.reuse.H0_H0 ;  /* 0x20000068ff0b7230 */ /* 0x100fe40000004100 */
[C---:B------:R-:W-:Y:S01]  /*3740*/  FMUL.FTZ R40, R8.reuse, R40 ;  /* 0x0000002808287220 */ /* 0x040fe20000410000 */
        /* <DEDUP_REMOVED lines=10> */
.L_x_14274:
[----:B------:R-:W-:Y:S05]  /*37f0*/  BSYNC B2 ;  /* 0x0000000000027941 */ /* 0x000fea0003800000 */
.L_x_14273:
[----:B----4-:R0:W-:Y:S02]  /*3800*/  ST.E.128 desc[UR40][R12.64], R8 ;  /* 0x000000080c007985 */ /* 0x0101e4000c101d28 */
.L_x_14272:
[----:B------:R-:W-:Y:S05]  /*3810*/  BSYNC B1 ;  /* 0x0000000000017941 */ /* 0x000fea0003800000 */
.L_x_14271:
        /* <DEDUP_REMOVED lines=20> */
[C---:B------:R-:W-:Y:S01]  /*3960*/  FMUL.FTZ R37, R9.reuse, R37 ;  /* 0x0000002509257220 */ /* 0x040fe20000410000 */
[----:B------:R-:W-:Y:S02]  /*3970*/  HADD2.F32 R11, -RZ, R11.H0_H0 ;  /* 0x2000000bff0b7230 */ /* 0x000fe40000004100 */
[-C--:B------:R-:W-:Y:S01]  /*3980*/  FFMA.FTZ R42, R9, R36.reuse, -R42 ;  /* 0x00000024092a7223 */ /* 0x080fe2000001082a */
        /* <DEDUP_REMOVED lines=26> */
.L_x_14276:
[----:B------:R-:W-:Y:S05]  /*3b30*/  BSYNC B1 ;  /* 0x0000000000017941 */ /* 0x000fea0003800000 */
.L_x_14275:
[----:B----4-:R0:W-:Y:S01]  /*3b40*/  ST.E.128 desc[UR40][R12.64], R8 ;  /* 0x000000080c007985 */ /* 0x0101e2000c101d28 */
[----:B------:R-:W-:Y:S05]  /*3b50*/  BRA `(.L_x_14270) ;  /* 0x0000001800247947 */ /* 0x000fea0003800000 */
.L_x_14252:
[----:B------:R-:W-:Y:S02]  /*3b60*/  IADD3 R12, R206, 0x40, RZ ;  /* 0x00000040ce0c7810 */ /* 0x000fe40007ffe0ff */
[----:B------:R-:W-:Y:S02]  /*3b70*/  CS2R R38, SRZ ;  /* 0x0000000000267805 */ /* 0x000fe4000001ff00 */
[----:B------:R-:W-:Y:S02]  /*3b80*/  CS2R R36, SRZ ;  /* 0x0000000000247805 */ /* 0x000fe4000001ff00 */
[----:B------:R-:W-:Y:S02]  /*3b90*/  CS2R R42, SRZ ;  /* 0x00000000002a7805 */ /* 0x000fe4000001ff00 */
[----:B------:R-:W-:Y:S02]  /*3ba0*/  ISETP.GE.AND P2, PT, R12, R98, PT ;  /* 0x000000620c00720c */ /* 0x000fe40003f46270 */
[----:B------:R-:W-:-:S02]  /*3bb0*/  CS2R R40, SRZ ;  /* 0x0000000000287805 */ /* 0x000fc4000001ff00 */
[----:B------:R-:W-:-:S13]  /*3bc0*/  ISETP.GE.OR P2, PT, R16, R90, P2 ;  /* 0x0000005a1000720c */ /* 0x000fda0001746670 */
[----:B------:R-:W-:-:S04]  /*3bd0*/  @!P2 IADD3 R44, P3, P4, R20, R10, R5 ;  /* 0x0000000a142ca210 */ /* 0x000fc80007c7e005 */
[----:B------:R-:W-:Y:S02]  /*3be0*/  @!P2 IADD3.X R45, R70, R91, R4, P3, P4 ;  /* 0x0000005b462da210 */ /* 0x000fe40001fe8404 */
[----:B------:R-:W-:-:S04]  /*3bf0*/  @!P2 IADD3 R48, P3, P4, R54, R8, R35 ;  /* 0x000000083630a210 */ /* 0x000fc80007c7e023 */
[----:B------:R-:W-:Y:S02]  /*3c00*/  @!P2 IADD3.X R49, R72, R86, R31, P3, P4 ;  /* 0x000000564831a210 */ /* 0x000fe40001fe841f */
[----:B------:R-:W-:-:S04]  /*3c10*/  ISETP.GE.AND P3, PT, R206, R98, PT ;  /* 0x00000062ce00720c */ /* 0x000fc80003f66270 */
[----:B------:R-:W-:-:S13]  /*3c20*/  ISETP.GE.OR P3, PT, R16, R90, P3 ;  /* 0x0000005a1000720c */ /* 0x000fda0001f66670 */
[----:B------:R-:W-:Y:S01]  /*3c30*/  @!P3 IADD3 R9, P4, R20, R10, RZ ;  /* 0x0000000a1409b210 */ /* 0x000fe20007f9e0ff */
[----:B------:R-:W0:Y:S04]  /*3c40*/  @!P3 LDC.64 R14, c[0x0][0x400] ;  /* 0x00010000ff0ebb82 */ /* 0x000e280000000a00 */
[----:B------:R-:W-:-:S04]  /*3c50*/  @!P3 IMAD.X R12, R91, 0x1, R70, P4 ;  /* 0x000000015b0cb824 */ /* 0x000fc800020e0646 */
[----:B------:R-:W1:Y:S02]  /*3c60*/  @!P3 LDC.64 R10, c[0x0][0x3e8] ;  /* 0x0000fa00ff0abb82 */ /* 0x000e640000000a00 */
[----:B-1----:R-:W-:-:S04]  /*3c70*/  @!P3 LEA R10, P4, R9, R10, 0x1 ;  /* 0x0000000a090ab211 */ /* 0x002fc800078808ff */
[----:B------:R-:W-:Y:S02]  /*3c80*/  @!P3 LEA.HI.X R11, R9, R11, R12, 0x1, P4 ;  /* 0x0000000b090bb211 */ /* 0x000fe400020f0c0c */
[----:B------:R-:W-:Y:S01]  /*3c90*/  @!P3 IADD3 R8, P4, R54, R8, RZ ;  /* 0x000000083608b210 */ /* 0x000fe20007f9e0ff */
[----:B------:R-:W1:Y:S02]  /*3ca0*/  @!P2 LDC.64 R12, c[0x0][0x3e8] ;  /* 0x0000fa00ff0cab82 */ /* 0x000e640000000a00 */
[----:B------:R1:W2:Y:S02]  /*3cb0*/  @!P3 LDG.E.128 R36, desc[UR40][R10.64] ;  /* 0x000000280a24b981 */ /* 0x0002a4000c1e1d00 */
[----:B------:R-:W-:Y:S01]  /*3cc0*/  @!P3 IMAD.X R9, R86, 0x1, R72, P4 ;  /* 0x000000015609b824 */ /* 0x000fe200020e0648 */
[----:B0-----:R-:W-:-:S04]  /*3cd0*/  @!P3 LEA R14, P4, R8, R14, 0x1 ;  /* 0x0000000e080eb211 */ /* 0x001fc800078808ff */
[----:B------:R-:W-:Y:S02]  /*3ce0*/  @!P3 LEA.HI.X R15, R8, R15, R9, 0x1, P4 ;  /* 0x0000000f080fb211 */ /* 0x000fe400020f0c09 */
[----:B------:R-:W0:Y:S03]  /*3cf0*/  @!P2 LDC.64 R8, c[0x0][0x400] ;  /* 0x00010000ff08ab82 */ /* 0x000e260000000a00 */
[----:B------:R3:W4:Y:S01]  /*3d00*/  @!P3 LDG.E.128 R40, desc[UR40][R14.64] ;  /* 0x000000280e28b981 */ /* 0x000722000c1e1d00 */
[----:B------:R-:W-:Y:S02]  /*3d10*/  CS2R R46, SRZ ;  /* 0x00000000002e7805 */ /* 0x000fe4000001ff00 */
[----:B-1----:R-:W-:-:S04]  /*3d20*/  @!P2 LEA R10, P3, R44, R12, 0x1 ;  /* 0x0000000c2c0aa211 */ /* 0x002fc800078608ff */
[----:B------:R-:W-:Y:S02]  /*3d30*/  @!P2 LEA.HI.X R11, R44, R13, R45, 0x1, P3 ;  /* 0x0000000d2c0ba211 */ /* 0x000fe400018f0c2d */
[----:B------:R-:W-:Y:S02]  /*3d40*/  CS2R R44, SRZ ;  /* 0x00000000002c7805 */ /* 0x000fe4000001ff00 */
[----:B------:R-:W-:Y:S02]  /*3d50*/  CS2R R50, SRZ ;  /* 0x0000000000327805 */ /* 0x000fe4000001ff00 */
[C---:B0-----:R-:W-:Y:S02]  /*3d60*/  @!P2 LEA R8, P3, R48.reuse, R8, 0x1 ;  /* 0x000000083008a211 */ /* 0x041fe400078608ff */
[----:B------:R4:W5:Y:S02]  /*3d70*/  @!P2 LDG.E.128 R44, desc[UR40][R10.64] ;  /* 0x000000280a2ca981 */ /* 0x000964000c1e1d00 */
[----:B------:R-:W-:-:S02]  /*3d80*/  @!P2 LEA.HI.X R9, R48, R9, R49, 0x1, P3 ;  /* 0x000000093009a211 */ /* 0x000fc400018f0c31 */
[----:B------:R-:W-:-:S06]  /*3d90*/  CS2R R48, SRZ ;  /* 0x0000000000307805 */ /* 0x000fcc000001ff00 */
[----:B------:R0:W5:Y:S01]  /*3da0*/  @!P2 LDG.E.128 R48, desc[UR40][R8.64] ;  /* 0x000000280830a981 */ /* 0x000162000c1e1d00 */
[----:B------:R-:W-:Y:S02]  /*3db0*/  ISETP.NE.AND P3, PT, R209, 0x3, PT ;  /* 0x00000003d100780c */ /* 0x000fe40003f65270 */
[----:B------:R-:W-:Y:S01]  /*3dc0*/  ISETP.GE.AND P2, PT, R16, R90, PT ;  /* 0x0000005a1000720c */ /* 0x000fe20003f46270 */
[----:B--2---:R-:W-:Y:S02]  /*3dd0*/  IMAD.MOV.U32 R12, RZ, RZ, R38 ;  /* 0x000000ffff0c7224 */ /* 0x004fe400078e0026 */
[----:B---3--:R-:W-:-:S03]  /*3de0*/  IMAD.MOV.U32 R14, RZ, RZ, R36 ;  /* 0x000000ffff0e7224 */ /* 0x008fc600078e0024 */
[----:B------:R-:W-:Y:S02]  /*3df0*/  PRMT R110, R12, 0x7610, R110 ;  /* 0x000076100c6e7816 */ /* 0x000fe4000000006e */
[----:B------:R-:W-:Y:S01]  /*3e00*/  PRMT R119, R14, 0x7610, R119 ;  /* 0x000076100e777816 */ /* 0x000fe20000000077 */
[----:B----4-:R-:W-:Y:S01]  /*3e10*/  IMAD.MOV.U32 R10, RZ, RZ, R42 ;  /* 0x000000ffff0a7224 */ /* 0x010fe200078e002a */
[----:B0-----:R-:W-:Y:S01]  /*3e20*/  MOV R8, R43 ;  /* 0x0000002b00087202 */ /* 0x001fe20000000f00 */
[----:B------:R-:W-:Y:S02]  /*3e30*/  IMAD.MOV.U32 R9, RZ, RZ, R40 ;  /* 0x000000ffff097224 */ /* 0x000fe400078e0028 */
[----:B------:R-:W-:Y:S01]  /*3e40*/  IMAD.MOV.U32 R11, RZ, RZ, R41 ;  /* 0x000000ffff0b7224 */ /* 0x000fe200078e0029 */
[----:B------:R-:W-:Y:S02]  /*3e50*/  PRMT R110, R110, 0x5410, R10 ;  /* 0x000054106e6e7816 */ /* 0x000fe4000000000a */
[----:B------:R-:W-:-:S02]  /*3e60*/  PRMT R118, R8, 0x7610, R118 ;  /* 0x0000761008767816 */ /* 0x000fc40000000076 */
[----:B------:R-:W-:Y:S02]  /*3e70*/  PRMT R119, R119, 0x5410, R9 ;  /* 0x0000541077777816 */ /* 0x000fe40000000009 */
[----:B------:R-:W-:Y:S01]  /*3e80*/  PRMT R116, R11, 0x7610, R116 ;  /* 0x000076100b747816 */ /* 0x000fe20000000074 */
[----:B------:R-:W-:Y:S02]  /*3e90*/  IMAD.MOV.U32 R13, RZ, RZ, R39 ;  /* 0x000000ffff0d7224 */ /* 0x000fe400078e0027 */
[----:B------:R-:W-:Y:S02]  /*3ea0*/  IMAD.MOV.U32 R15, RZ, RZ, R37 ;  /* 0x000000ffff0f7224 */ /* 0x000fe400078e0025 */
[----:B-----5:R-:W-:Y:S02]  /*3eb0*/  IMAD.MOV.U32 R8, RZ, RZ, R46 ;  /* 0x000000ffff087224 */ /* 0x020fe400078e002e */
[----:B------:R-:W-:Y:S02]  /*3ec0*/  IMAD.MOV.U32 R9, RZ, RZ, R47 ;  /* 0x000000ffff097224 */ /* 0x000fe400078e002f */
[----:B------:R-:W-:-:S02]  /*3ed0*/  IMAD.MOV.U32 R10, RZ, RZ, R44 ;  /* 0x000000ffff0a7224 */ /* 0x000fc400078e002c */
[----:B------:R-:W-:Y:S01]  /*3ee0*/  IMAD.MOV.U32 R11, RZ, RZ, R45 ;  /* 0x000000ffff0b7224 */ /* 0x000fe200078e002d */
[----:B------:R-:W-:Y:S01]  /*3ef0*/  PRMT R102, R8, 0x5410, R9 ;  /* 0x0000541008667816 */ /* 0x000fe20000000009 */
[----:B------:R-:W-:-:S03]  /*3f00*/  IMAD.MOV.U32 R8, RZ, RZ, R50 ;  /* 0x000000ffff087224 */ /* 0x000fc600078e0032 */
[----:B------:R-:W-:Y:S01]  /*3f10*/  PRMT R104, R10, 0x5410, R11 ;  /* 0x000054100a687816 */ /* 0x000fe2000000000b */
[----:B------:R-:W-:Y:S01]  /*3f20*/  IMAD.MOV.U32 R10, RZ, RZ, R48 ;  /* 0x000000ffff0a7224 */ /* 0x000fe200078e0030 */
[----:B------:R-:W-:Y:S01]  /*3f30*/  MOV R9, R51 ;  /* 0x0000003300097202 */ /* 0x000fe20000000f00 */
[----:B------:R-:W-:Y:S01]  /*3f40*/  IMAD.MOV.U32 R11, RZ, RZ, R49 ;  /* 0x000000ffff0b7224 */ /* 0x000fe200078e0031 */
[----:B------:R-:W-:Y:S02]  /*3f50*/  PRMT R115, R13, 0x5410, R15 ;  /* 0x000054100d737816 */ /* 0x000fe4000000000f */
[----:B------:R-:W-:Y:S02]  /*3f60*/  PRMT R106, R8, 0x5410, R9 ;  /* 0x00005410086a7816 */ /* 0x000fe40000000009 */
[----:B------:R-:W-:Y:S01]  /*3f70*/  PRMT R108, R10, 0x5410, R11 ;  /* 0x000054100a6c7816 */ /* 0x000fe2000000000b */
[----:B------:R-:W-:Y:S06]  /*3f80*/  @!P3 BRA `(.L_x_14277) ;  /* 0x000000000004b947 */ /* 0x000fec0003800000 */
[----:B------:R-:W-:Y:S01]  /*3f90*/  BPT.TRAP 0x1 ;  /* 0x000000040000795c */ /* 0x000fe20000300000 */
.L_x_14277:
[----:B------:R-:W-:Y:S01]  /*3fa0*/  IMAD R86, R18, 0x8, R19 ;  /* 0x0000000812567824 */ /* 0x000fe200078e0213 */
[----:B------:R-:W-:Y:S01]  /*3fb0*/  SHF.L.U32 R99, R210, 0x1f, RZ ;  /* 0x0000001fd2637819 */ /* 0x000fe200000006ff */
[----:B------:R-:W0:Y:S01]  /*3fc0*/  LDC R103, c[0x0][0x2f4] ;  /* 0x0000bd00ff677b82 */ /* 0x000e220000000800 */
[----:B------:R-:W-:Y:S02]  /*3fd0*/  BSSY B1, `(.L_x_14278) ;  /* 0x0000003000017945 */ /* 0x000fe40003800000 */
[----:B------:R-:W1:Y:S02]  /*3fe0*/  SYNCS.PHASECHK.TRANS64.TRYWAIT P4, [R86+URZ+0x22890], R99 ;  /* 0x02289063560075a7 */ /* 0x000e64000808017f */
[----:B-1----:R-:W-:Y:S05]  /*3ff0*/  @!P4 BRA `(.L_x_14279) ;  /* 0x00000164008cc947 */ /* 0x002fea0003800000 */
.L_x_14530:
[----:B------:R-:W-:Y:S05]  /*4000*/  BSYNC B1 ;  /* 0x0000000000017941 */ /* 0x000fea0003800000 */
.L_x_14278:
[----:B------:R-:W-:Y:S01]  /*4010*/  UMOV UR4, 0xffffffff ;  /* 0xffffffff00047882 */ /* 0x000fe20000000000 */
[----:B0-----:R-:W-:Y:S02]  /*4020*/  IMAD.IADD R105, R103, 0x1, -R64 ;  /* 0x0000000167697824 */ /* 0x001fe400078e0a40 */
[----:B------:R-:W-:Y:S05]  /*4030*/  BRA.DIV UR4, `(.L_x_14280) ;  /* 0x0000016604907947 */ /* 0x000fea000b800000 */
[----:B------:R0:W2:Y:S04]  /*4040*/  SHFL.IDX PT, R93, R101, RZ, 0x1c1f ;  /* 0x001c1fff655d7589 */ /* 0x0000a800000e0000 */
[----:B------:R0:W3:Y:S02]  /*4050*/  SHFL.IDX PT, R92, R100, RZ, 0x1c1f ;  /* 0x001c1fff645c7589 */ /* 0x0000e400000e0000 */
.L_x_14534:
[----:B------:R-:W-:Y:S01]  /*4060*/  ISETP.GE.OR P4, PT, R206, R98, P1 ;  /* 0x00000062ce00720c */ /* 0x000fe20000f86670 */
[----:B------:R-:W-:-:S12]  /*4070*/  BSSY B1, `(.L_x_14281) ;  /* 0x0000073000017945 */ /* 0x000fd80003800000 */
[----:B------:R-:W-:Y:S05]  /*4080*/  @P4 BRA `(.L_x_14282) ;  /* 0x0000000400c44947 */ /* 0x000fea0003800000 */
[----:B------:R-:W4:Y:S01]  /*4090*/  S2R R11, SR_TID.X ;  /* 0x00000000000b7919 */ /* 0x000f220000002100 */
[----:B------:R-:W-:Y:S01]  /*40a0*/  SEL R8, R64, R105, !P0 ;  /* 0x0000006940087207 */ /* 0x000fe20004000000 */
[----:B------:R-:W-:Y:S01]  /*40b0*/  BSSY B2, `(.L_x_14283) ;  /* 0x000006a000027945 */ /* 0x000fe20003800000 */
[C---:B---3--:R-:W-:Y:S02]  /*40c0*/  LEA R90, P4, R74.reuse, R92, 0x1 ;  /* 0x0000005c4a5a7211 */ /* 0x048fe400078808ff */
[----:B------:R-:W-:Y:S02]  /*40d0*/  SHF.R.S32.HI R9, RZ, 0x1f, R8 ;  /* 0x0000001fff097819 */ /* 0x000fe40000011408 */
[----:B--2---:R-:W-:Y:S02]  /*40e0*/  LEA.HI.X R91, R74, R93, R76, 0x1, P4 ;  /* 0x0000005d4a5b7211 */ /* 0x004fe400020f0c4c */
[----:B------:R-:W-:-:S04]  /*40f0*/  LEA.HI R8, R9, R8, RZ, 0x4 ;  /* 0x0000000809087211 */ /* 0x000fc800078f20ff */
[----:B------:R-:W-:-:S05]  /*4100*/  LEA.HI.SX32 R8, R8, R73, 0x1c ;  /* 0x0000004908087211 */ /* 0x000fca00078fe2ff */
[----:B------:R-:W-:Y:S02]  /*4110*/  IMAD.SHL.U32 R107, R8, 0x8, RZ ;  /* 0x00000008086b7824 */ /* 0x000fe400078e00ff */
[----:B------:R-:W-:-:S03]  /*4120*/  IMAD R8, R18, 0x1800, R77 ;  /* 0x0000180012087824 */ /* 0x000fc600078e024d */
[----:B------:R-:W-:Y:S02]  /*4130*/  LOP3.LUT R9, R58, 0x38, R107, 0xf8, !PT ;  /* 0x000000383a097812 */ /* 0x000fe400078ef86b */
[----:B------:R-:W-:Y:S02]  /*4140*/  LEA R8, R8, R19, 0x1 ;  /* 0x0000001308087211 */ /* 0x000fe400078e08ff */
[----:B------:R-:W-:Y:S01]  /*4150*/  LOP3.LUT R9, R9, R60, RZ, 0x3c, !PT ;  /* 0x0000003c09097212 */ /* 0x000fe200078e3cff */
[----:B----4-:R-:W-:-:S05]  /*4160*/  VIADD R11, R11, 0xffffff80 ;  /* 0xffffff800b0b7836 */ /* 0x010fca0000000000 */
[----:B------:R-:W-:-:S04]  /*4170*/  SHF.R.S32.HI R10, RZ, 0x1f, R11 ;  /* 0x0000001fff0a7819 */ /* 0x000fc8000001140b */
[----:B------:R-:W-:-:S04]  /*4180*/  LEA.HI R10, R10, R11, RZ, 0x5 ;  /* 0x0000000b0a0a7211 */ /* 0x000fc800078f28ff */
[----:B------:R-:W-:-:S05]  /*4190*/  SHF.R.S32.HI R10, RZ, 0x5, R10 ;  /* 0x00000005ff0a7819 */ /* 0x000fca000001140a */
        /* <DEDUP_REMOVED lines=11> */
[----:B---3--:R-:W-:Y:S01]  /*4250*/  IMAD.MOV.U32 R40, RZ, RZ, R15 ;  /* 0x000000ffff287224 */ /* 0x008fe200078e000f */
[--C-:B------:R-:W-:Y:S01]  /*4260*/  SHF.R.U64 R36, R38, 0x10, R39.reuse ;  /* 0x0000001026247819 */ /* 0x100fe20000001227 */
[----:B--2---:R-:W-:Y:S01]  /*4270*/  IMAD.MOV.U32 R38, RZ, RZ, R8 ;  /* 0x000000ffff267224 */ /* 0x004fe200078e0008 */
[----:B------:R-:W-:Y:S01]  /*4280*/  SHF.R.U32.HI R113, RZ, 0x10, R39 ;  /* 0x00000010ff717819 */ /* 0x000fe20000011627 */
[----:B------:R-:W-:Y:S01]  /*4290*/  IMAD.MOV.U32 R39, RZ, RZ, R12 ;  /* 0x000000ffff277224 */ /* 0x000fe200078e000c */
[--C-:B------:R-:W-:Y:S01]  /*42a0*/  SHF.R.U64 R37, R42, 0x10, R43.reuse ;  /* 0x000000102a257819 */ /* 0x100fe2000000122b */
[----:B------:R-:W-:Y:S01]  /*42b0*/  HADD2.F32 R15, -RZ, R13.H0_H0 ;  /* 0x2000000dff0f7230 */ /* 0x000fe20000004100 */
[----:B------:R-:W-:Y:S01]  /*42c0*/  SHF.R.U32.HI R111, RZ, 0x10, R43 ;  /* 0x00000010ff6f7819 */ /* 0x000fe2000001162b */
[----:B------:R-:W-:-:S02]  /*42d0*/  HADD2.F32 R43, -RZ, R116.H0_H0 ;  /* 0x20000074ff2b7230 */ /* 0x000fc40000004100 */
[----:B------:R-:W-:Y:S02]  /*42e0*/  IMAD.MOV.U32 R12, RZ, RZ, R11 ;  /* 0x000000ffff0c7224 */ /* 0x000fe400078e000b */
[----:B------:R-:W-:Y:S02]  /*42f0*/  HADD2.F32 R13, -RZ, R13.H1_H1 ;  /* 0x3000000dff0d7230 */ /* 0x000fe40000004100 */
[--C-:B------:R-:W-:Y:S02]  /*4300*/  HADD2.F32 R8, -RZ, R9.reuse.H0_H0 ;  /* 0x20000009ff087230 */ /* 0x100fe40000004100 */
[----:B------:R-:W-:Y:S02]  /*4310*/  HADD2.F32 R11, -RZ, R9.H1_H1 ;  /* 0x30000009ff0b7230 */ /* 0x000fe40000004100 */
[----:B------:R-:W-:Y:S01]  /*4320*/  FMUL.FTZ R9, R15, R43 ;  /* 0x0000002b0f097220 */ /* 0x000fe20000410000 */
[----:B------:R-:W-:Y:S02]  /*4330*/  HADD2.F32 R41, -RZ, R115.H1_H1 ;  /* 0x30000073ff297230 */ /* 0x000fe40000004100 */
[----:B------:R-:W-:Y:S01]  /*4340*/  FMUL.FTZ R116, R13, R112 ;  /* 0x000000700d747220 */ /* 0x000fe20000410000 */
[----:B------:R-:W-:-:S02]  /*4350*/  HADD2.F32 R42, -RZ, R114.H0_H0 ;  /* 0x20000072ff2a7230 */ /* 0x000fc40000004100 */
[C---:B------:R-:W-:Y:S01]  /*4360*/  FMUL.FTZ R114, R8.reuse, R43 ;  /* 0x0000002b08727220 */ /* 0x040fe20000410000 */
[----:B------:R-:W-:Y:S01]  /*4370*/  FMUL.FTZ R112, R11, R112 ;  /* 0x000000700b707220 */ /* 0x000fe20000410000 */
[-C--:B------:R-:W-:Y:S01]  /*4380*/  FFMA.FTZ R8, R8, R41.reuse, -R9 ;  /* 0x0000002908087223 */ /* 0x080fe20000010809 */
[----:B------:R-:W-:Y:S02]  /*4390*/  HADD2.F32 R109, -RZ, R109.H0_H0 ;  /* 0x2000006dff6d7230 */ /* 0x000fe40000004100 */
[----:B------:R-:W-:Y:S01]  /*43a0*/  FFMA.FTZ R9, R15, R41, R114 ;  /* 0x000000290f097223 */ /* 0x000fe20000010072 */
[-C--:B------:R-:W-:Y:S01]  /*43b0*/  FFMA.FTZ R114, R13, R42.reuse, R112 ;  /* 0x0000002a0d727223 */ /* 0x080fe20000010070 */
[----:B------:R-:W-:Y:S01]  /*43c0*/  FFMA.FTZ R43, R11, R42, -R116 ;  /* 0x0000002a0b2b7223 */ /* 0x000fe20000010874 */
[--C-:B------:R-:W-:Y:S02]  /*43d0*/  HADD2.F32 R13, -RZ, R40.reuse.H0_H0 ;  /* 0x20000028ff0d7230 */ /* 0x100fe40000004100 */
[----:B------:R-:W-:-:S02]  /*43e0*/  HADD2.F32 R40, -RZ, R40.H1_H1 ;  /* 0x30000028ff287230 */ /* 0x000fc40000004100 */
[--C-:B------:R-:W-:Y:S01]  /*43f0*/  HADD2.F32 R11, -RZ, R12.reuse.H0_H0 ;  /* 0x2000000cff0b7230 */ /* 0x100fe20000004100 */
[----:B------:R-:W-:Y:S01]  /*4400*/  F2FP.F16.F32.PACK_AB R43, R43, R8 ;  /* 0x000000082b2b723e */ /* 0x000fe200000000ff */
[----:B------:R-:W-:Y:S02]  /*4410*/  HADD2.F32 R41, -RZ, R111.H0_H0 ;  /* 0x2000006fff297230 */ /* 0x000fe40000004100 */
[----:B------:R-:W-:Y:S02]  /*4420*/  HADD2.F32 R12, -RZ, R12.H1_H1 ;  /* 0x3000000cff0c7230 */ /* 0x000fe40000004100 */
[----:B------:R-:W-:Y:S02]  /*4430*/  HADD2.F32 R112, -RZ, R118.H0_H0 ;  /* 0x20000076ff707230 */ /* 0x000fe40000004100 */
[-C--:B------:R-:W-:Y:S01]  /*4440*/  FMUL.FTZ R111, R40, R41.reuse ;  /* 0x00000029286f7220 */ /* 0x080fe20000410000 */
[----:B------:R-:W-:Y:S02]  /*4450*/  HADD2.F32 R15, -RZ, R113.H0_H0 ;  /* 0x20000071ff0f7230 */ /* 0x000fe40000004100 */
[----:B------:R-:W-:Y:S01]  /*4460*/  FMUL.FTZ R41, R12, R41 ;  /* 0x000000290c297220 */ /* 0x000fe20000410000 */
[----:B------:R-:W-:-:S02]  /*4470*/  HADD2.F32 R42, -RZ, R115.H0_H0 ;  /* 0x20000073ff2a7230 */ /* 0x000fc40000004100 */
[-C--:B------:R-:W-:Y:S01]  /*4480*/  FMUL.FTZ R116, R13, R112.reuse ;  /* 0x000000700d747220 */ /* 0x080fe20000410000 */
[C---:B------:R-:W-:Y:S01]  /*4490*/  FMUL.FTZ R112, R11.reuse, R112 ;  /* 0x000000700b707220 */ /* 0x040fe20000410000 */
[-C--:B------:R-:W-:Y:S01]  /*44a0*/  FFMA.FTZ R115, R12, R15.reuse, -R111 ;  /* 0x0000000f0c737223 */ /* 0x080fe2000001086f */
[----:B------:R-:W-:Y:S01]  /*44b0*/  FFMA.FTZ R118, R40, R15, R41 ;  /* 0x0000000f28767223 */ /* 0x000fe20000010029 */
[-C--:B------:R-:W-:Y:S01]  /*44c0*/  FFMA.FTZ R116, R11, R42.reuse, -R116 ;  /* 0x0000002a0b747223 */ /* 0x080fe20000010874 */
[----:B------:R-:W-:Y:S02]  /*44d0*/  HADD2.F32 R15, -RZ, R119.H1_H1 ;  /* 0x30000077ff0f7230 */ /* 0x000fe40000004100 */
[----:B------:R-:W-:Y:S01]  /*44e0*/  FFMA.FTZ R113, R13, R42, R112 ;  /* 0x0000002a0d717223 */ /* 0x000fe20000010070 */
[----:B------:R-:W-:Y:S02]  /*44f0*/  HADD2.F32 R12, -RZ, R39.H0_H0 ;  /* 0x20000027ff0c7230 */ /* 0x000fe40000004100 */
[----:B------:R-:W-:-:S02]  /*4500*/  HADD2.F32 R11, -RZ, R38.H0_H0 ;  /* 0x20000026ff0b7230 */ /* 0x000fc40000004100 */
[----:B------:R-:W-:Y:S02]  /*4510*/  HADD2.F32 R40, -RZ, R117.H0_H0 ;  /* 0x20000075ff287230 */ /* 0x000fe40000004100 */
[-C--:B------:R-:W-:Y:S01]  /*4520*/  FMUL.FTZ R42, R12, R15.reuse ;  /* 0x0000000f0c2a7220 */ /* 0x080fe20000410000 */
[----:B------:R-:W-:Y:S02]  /*4530*/  HADD2.F32 R39, -RZ, R39.H1_H1 ;  /* 0x30000027ff277230 */ /* 0x000fe40000004100 */
[----:B------:R-:W-:Y:S01]  /*4540*/  FMUL.FTZ R15, R11, R15 ;  /* 0x0000000f0b0f7220 */ /* 0x000fe20000410000 */
[----:B------:R-:W-:Y:S02]  /*4550*/  HADD2.F32 R38, -RZ, R38.H1_H1 ;  /* 0x30000026ff267230 */ /* 0x000fe40000004100 */
[----:B------:R-:W-:Y:S02]  /*4560*/  HADD2.F32 R13, -RZ, R119.H0_H0 ;  /* 0x20000077ff0d7230 */ /* 0x000fe40000004100 */
[----:B------:R-:W-:Y:S01]  /*4570*/  FMUL.FTZ R41, R39, R40 ;  /* 0x0000002827297220 */ /* 0x000fe20000410000 */
[----:B------:R-:W-:-:S02]  /*4580*/  HADD2.F32 R37, -RZ, R37.H0_H0 ;  /* 0x20000025ff257230 */ /* 0x000fc40000004100 */
[----:B------:R-:W-:Y:S01]  /*4590*/  FMUL.FTZ R112, R38, R40 ;  /* 0x0000002826707220 */ /* 0x000fe20000410000 */
[-C--:B------:R-:W-:Y:S01]  /*45a0*/  FFMA.FTZ R40, R12, R13.reuse, R15 ;  /* 0x0000000d0c287223 */ /* 0x080fe2000001000f */
[----:B------:R-:W-:Y:S01]  /*45b0*/  FFMA.FTZ R42, R11, R13, -R42 ;  /* 0x0000000d0b2a7223 */ /* 0x000fe2000001082a */
[----:B------:R-:W-:Y:S02]  /*45c0*/  HADD2.F32 R12, -RZ, R14.H0_H0 ;  /* 0x2000000eff0c7230 */ /* 0x000fe40000004100 */
[-C--:B------:R-:W-:Y:S01]  /*45d0*/  FFMA.FTZ R41, R38, R109.reuse, -R41 ;  /* 0x0000006d26297223 */ /* 0x080fe20000010829 */
[----:B------:R-:W-:Y:S02]  /*45e0*/  HADD2.F32 R13, -RZ, R110.H0_H0 ;  /* 0x2000006eff0d7230 */ /* 0x000fe40000004100 */
[----:B------:R-:W-:Y:S01]  /*45f0*/  FFMA.FTZ R39, R39, R109, R112 ;  /* 0x0000006d27277223 */ /* 0x000fe20000010070 */
[----:B------:R-:W-:Y:S02]  /*4600*/  HADD2.F32 R11, -RZ, R10.H0_H0 ;  /* 0x2000000aff0b7230 */ /* 0x000fe40000004100 */
[----:B------:R-:W-:Y:S01]  /*4610*/  HADD2.F32 R14, -RZ, R14.H1_H1 ;  /* 0x3000000eff0e7230 */ /* 0x000fe20000004100 */
[----:B------:R-:W-:Y:S01]  /*4620*/  F2FP.F16.F32.PACK_AB R8, R41, R42 ;  /* 0x0000002a2908723e */ /* 0x000fe200000000ff */
[----:B------:R-:W-:-:S02]  /*4630*/  HADD2.F32 R110, -RZ, R110.H1_H1 ;  /* 0x3000006eff6e7230 */ /* 0x000fc40000004100 */
[----:B------:R-:W-:Y:S02]  /*4640*/  HADD2.F32 R10, -RZ, R10.H1_H1 ;  /* 0x3000000aff0a7230 */ /* 0x000fe40000004100 */
[-C--:B------:R-:W-:Y:S01]  /*4650*/  FMUL.FTZ R111, R14, R37.reuse ;  /* 0x000000250e6f7220 */ /* 0x080fe20000410000 */
[----:B------:R-:W-:Y:S02]  /*4660*/  HADD2.F32 R15, -RZ, R36.H0_H0 ;  /* 0x20000024ff0f7230 */ /* 0x000fe40000004100 */
[-C--:B------:R-:W-:Y:S01]  /*4670*/  FMUL.FTZ R36, R12, R110.reuse ;  /* 0x0000006e0c247220 */ /* 0x080fe20000410000 */
[C---:B------:R-:W-:Y:S01]  /*4680*/  FMUL.FTZ R109, R11.reuse, R110 ;  /* 0x0000006e0b6d7220 */ /* 0x040fe20000410000 */
[----:B------:R-:W-:Y:S02]  /*4690*/  FMUL.FTZ R37, R10, R37 ;  /* 0x000000250a257220 */ /* 0x000fe40000410000 */
[-C--:B------:R-:W-:Y:S01]  /*46a0*/  FFMA.FTZ R36, R11, R13.reuse, -R36 ;  /* 0x0000000d0b247223 */ /* 0x080fe20000010824 */
[----:B------:R-:W-:Y:S01]  /*46b0*/  FFMA.FTZ R109, R12, R13, R109 ;  /* 0x0000000d0c6d7223 */ /* 0x000fe2000001006d */
[-C--:B------:R-:W-:Y:S01]  /*46c0*/  FFMA.FTZ R111, R10, R15.reuse, -R111 ;  /* 0x0000000f0a6f7223 */ /* 0x080fe2000001086f */
[----:B------:R-:W-:Y:S01]  /*46d0*/  FFMA.FTZ R14, R14, R15, R37 ;  /* 0x0000000f0e0e7223 */ /* 0x000fe20000010025 */
[----:B------:R-:W-:Y:S01]  /*46e0*/  F2FP.F16.F32.PACK_AB R13, R114, R9 ;  /* 0x00000009720d723e */ /* 0x000fe200000000ff */
[----:B------:R-:W-:Y:S01]  /*46f0*/  IMAD.MOV.U32 R9, RZ, RZ, R43 ;  /* 0x000000ffff097224 */ /* 0x000fe200078e002b */
[----:B------:R-:W-:-:S02]  /*4700*/  F2FP.F16.F32.PACK_AB R11, R115, R116 ;  /* 0x00000074730b723e */ /* 0x000fc400000000ff */
[----:B------:R-:W-:Y:S02]  /*4710*/  F2FP.F16.F32.PACK_AB R15, R118, R113 ;  /* 0x00000071760f723e */ /* 0x000fe400000000ff */
[----:B------:R-:W-:Y:S02]  /*4720*/  F2FP.F16.F32.PACK_AB R12, R39, R40 ;  /* 0x00000028270c723e */ /* 0x000fe400000000ff */
[----:B------:R-:W-:Y:S02]  /*4730*/  F2FP.F16.F32.PACK_AB R10, R111, R36 ;  /* 0x000000246f0a723e */ /* 0x000fe400000000ff */
[----:B------:R-:W-:-:S07]  /*4740*/  F2FP.F16.F32.PACK_AB R14, R14, R109 ;  /* 0x0000006d0e0e723e */ /* 0x000fce00000000ff */
.L_x_14284:
[----:B------:R-:W-:Y:S05]  /*4750*/  BSYNC B2 ;  /* 0x0000000000027941 */ /* 0x000fea0003800000 */
.L_x_14283:
[----:B------:R-:W-:Y:S01]  /*4760*/  ISETP.GE.AND P4, PT, R107, R103, PT ;  /* 0x000000676b00720c */ /* 0x000fe20003f86270 */
[----:B--2---:R4:W-:-:S12]  /*4770*/  ST.E.128 desc[UR40][R90.64], R8 ;  /* 0x000000085a007985 */ /* 0x0049d8000c101d28 */
[----:B------:R-:W-:-:S05]  /*4780*/  @!P4 IMAD.WIDE R92, R107, 0x2, R92 ;  /* 0x000000026b5cc825 */ /* 0x000fca00078e025c */
[----:B---3--:R4:W-:Y:S02]  /*4790*/  @!P4 ST.E.128 desc[UR40][R92.64], R12 ;  /* 0x0000000c5c00c985 */ /* 0x0089e4000c101d28 */
.L_x_14282:
[----:B------:R-:W-:Y:S05]  /*47a0*/  BSYNC B1 ;  /* 0x0000000000017941 */ /* 0x000fea0003800000 */
.L_x_14281:
[----:B------:R-:W-:-:S03]  /*47b0*/  UMOV UR4, 0xffffffff ;  /* 0xffffffff00047882 */ /* 0x000fc60000000000 */
[----:B------:R-:W-:Y:S05]  /*47c0*/  BRA.DIV UR4, `(.L_x_14285) ;  /* 0x0000015e04f87947 */ /* 0x000fea000b800000 */
[----:B0-----:R-:W0:Y:S04]  /*47d0*/  SHFL.IDX PT, R101, R101, 0x1, 0x1c1f ;  /* 0x003c1f0065657f89 */ /* 0x001e2800000e0000 */
[----:B------:R-:W0:Y:S02]  /*47e0*/  SHFL.IDX PT, R100, R100, 0x1, 0x1c1f ;  /* 0x003c1f0064647f89 */ /* 0x000e2400000e0000 */
.L_x_14538:
[----:B----4-:R-:W-:-:S05]  /*47f0*/  VIADD R8, R206, 0x40 ;  /* 0x00000040ce087836 */ /* 0x010fca0000000000 */
[----:B------:R-:W-:-:S13]  /*4800*/  ISETP.GE.OR P4, PT, R8, R98, P1 ;  /* 0x000000620800720c */ /* 0x000fda0000f86670 */
[----:B------:R-:W-:Y:S05]  /*4810*/  @P4 BRA `(.L_x_14270) ;  /* 0x0000000800f44947 */ /* 0x000fea0003800000 */
[----:B------:R-:W4:Y:S01]  /*4820*/  LDL R9, [R1+0xc] ;  /* 0x00000c0001097983 */ /* 0x000f220000100800 */
[----:B------:R-:W-:Y:S01]  /*4830*/  SEL R105, R64, R105, !P0 ;  /* 0x0000006940697207 */ /* 0x000fe20004000000 */
[C---:B------:R-:W-:Y:S01]  /*4840*/  VIADD R11, R206.reuse, 0x40 ;  /* 0x00000040ce0b7836 */ /* 0x040fe20000000000 */
[----:B------:R-:W-:Y:S01]  /*4850*/  IADD3 R10, R206, 0x40, RZ ;  /* 0x00000040ce0a7810 */ /* 0x000fe20007ffe0ff */
[----:B------:R-:W-:Y:S01]  /*4860*/  BSSY B1, `(.L_x_14286) ;  /* 0x000006c000017945 */ /* 0x000fe20003800000 */
[----:B------:R-:W-:Y:S01]  /*4870*/  SHF.R.S32.HI R8, RZ, 0x1f, R105 ;  /* 0x0000001fff087819 */ /* 0x000fe20000011469 */
[----:B------:R-:W-:Y:S01]  /*4880*/  IMAD.SHL.U32 R11, R11, 0x40, RZ ;  /* 0x000000400b0b7824 */ /* 0x000fe200078e00ff */
[----:B0-----:R-:W-:Y:S01]  /*4890*/  LEA R36, P4, R74, R100, 0x1 ;  /* 0x000000644a247211 */ /* 0x001fe200078808ff */
[----:B------:R-:W-:Y:S01]  /*48a0*/  IMAD.SHL.U32 R10, R10, 0x40, RZ ;  /* 0x000000400a0a7824 */ /* 0x000fe200078e00ff */
[----:B------:R-:W-:Y:S02]  /*48b0*/  LEA.HI R8, R8, R105, RZ, 0x4 ;  /* 0x0000006908087211 */ /* 0x000fe400078f20ff */
[----:B------:R-:W-:-:S02]  /*48c0*/  LOP3.LUT R11, R11, 0x1c0, RZ, 0xc0, !PT ;  /* 0x000001c00b0b7812 */ /* 0x000fc400078ec0ff */
[----:B------:R-:W-:Y:S02]  /*48d0*/  LEA.HI.SX32 R8, R8, R73, 0x1c ;  /* 0x0000004908087211 */ /* 0x000fe400078fe2ff */
[----:B------:R-:W-:Y:S02]  /*48e0*/  LOP3.LUT R10, R10, 0x1c0, RZ, 0xc0, !PT ;  /* 0x000001c00a0a7812 */ /* 0x000fe400078ec0ff */
[----:B------:R-:W-:Y:S01]  /*48f0*/  LEA.HI.X R37, R74, R101, R76, 0x1, P4 ;  /* 0x000000654a257211 */ /* 0x000fe200020f0c4c */
[----:B------:R-:W-:Y:S01]  /*4900*/  IMAD.SHL.U32 R38, R8, 0x8, RZ ;  /* 0x0000000808267824 */ /* 0x000fe200078e00ff */
[----:B------:R-:W-:-:S04]  /*4910*/  SHF.R.U32.HI R10, RZ, 0x3, R10 ;  /* 0x00000003ff0a7819 */ /* 0x000fc8000001160a */
        /* <DEDUP_REMOVED lines=8> */
[----:B------:R-:W4:Y:S01]  /*49a0*/  LDS.128 R12, [R12+0x1c400] ;  /* 0x01c400000c0c7984 */ /* 0x000f220000000c00 */
[----:B------:R-:W-:Y:S05]  /*49b0*/  @P2 BRA `(.L_x_14287) ;  /* 0x0000000400582947 */ /* 0x000fea0003800000 */
[----:B---3--:R-:W-:Y:S01]  /*49c0*/  SHF.R.U64 R92, R44, 0x10, R45 ;  /* 0x000000102c5c7819 */ /* 0x008fe2000000122d */
[----:B----4-:R-:W-:Y:S01]  /*49d0*/  IMAD.MOV.U32 R40, RZ, RZ, R14 ;  /* 0x000000ffff287224 */ /* 0x010fe200078e000e */
[----:B------:R-:W-:Y:S01]  /*49e0*/  SHF.R.U32.HI R44, RZ, 0x10, R49 ;  /* 0x00000010ff2c7819 */ /* 0x000fe20000011631 */
[----:B------:R-:W-:Y:S01]  /*49f0*/  HADD2.F32 R43, -RZ, R108.H1_H1 ;  /* 0x3000006cff2b7230 */ /* 0x000fe20000004100 */
[----:B------:R-:W-:Y:S01]  /*4a00*/  MOV R39, R12 ;  /* 0x0000000c00277202 */ /* 0x000fe20000000f00 */
[----:B0-----:R-:W-:Y:S01]  /*4a10*/  IMAD.MOV.U32 R12, RZ, RZ, R10 ;  /* 0x000000ffff0c7224 */ /* 0x001fe200078e000a */
[----:B------:R-:W-:Y:S01]  /*4a20*/  SHF.R.U32.HI R42, RZ, 0x10, R45 ;  /* 0x00000010ff2a7819 */ /* 0x000fe2000001162d */
[----:B------:R-:W-:Y:S01]  /*4a30*/  HADD2.F32 R14, -RZ, R13.H0_H0 ;  /* 0x2000000dff0e7230 */ /* 0x000fe20000004100 */
[----:B------:R-:W-:Y:S01]  /*4a40*/  SHF.R.U64 R91, R46, 0x10, R47 ;  /* 0x000000102e5b7819 */ /* 0x000fe2000000122f */
[----:B------:R-:W-:Y:S01]  /*4a50*/  HADD2.F32 R10, -RZ, R9.H0_H0 ;  /* 0x20000009ff0a7230 */ /* 0x000fe20000004100 */
[----:B------:R-:W-:Y:S01]  /*4a60*/  SHF.R.U64 R90, R48, 0x10, R49 ;  /* 0x00000010305a7819 */ /* 0x000fe20000001231 */
[----:B------:R-:W-:-:S02]  /*4a70*/  HADD2.F32 R13, -RZ, R13.H1_H1 ;  /* 0x3000000dff0d7230 */ /* 0x000fc40000004100 */
[-C--:B------:R-:W-:Y:S01]  /*4a80*/  FMUL.FTZ R45, R14, R43.reuse ;  /* 0x0000002b0e2d7220 */ /* 0x080fe20000410000 */
[----:B------:R-:W-:Y:S02]  /*4a90*/  HADD2.F32 R44, -RZ, R44.H0_H0 ;  /* 0x2000002cff2c7230 */ /* 0x000fe40000004100 */
[----:B------:R-:W-:Y:S01]  /*4aa0*/  FMUL.FTZ R43, R10, R43 ;  /* 0x0000002b0a2b7220 */ /* 0x000fe20000410000 */
[----:B------:R-:W-:Y:S01]  /*4ab0*/  HADD2.F32 R41, -RZ, R104.H1_H1 ;  /* 0x30000068ff297230 */ /* 0x000fe20000004100 */
[----:B------:R-:W-:Y:S01]  /*4ac0*/  SHF.R.U32.HI R48, RZ, 0x10, R47 ;  /* 0x00000010ff307819 */ /* 0x000fe2000001162f */
[----:B------:R-:W-:Y:S02]  /*4ad0*/  HADD2.F32 R9, -RZ, R9.H1_H1 ;  /* 0x30000009ff097230 */ /* 0x000fe40000004100 */
[-C--:B------:R-:W-:Y:S01]  /*4ae0*/  FMUL.FTZ R46, R13, R44.reuse ;  /* 0x0000002c0d2e7220 */ /* 0x080fe20000410000 */
[----:B------:R-:W-:Y:S01]  /*4af0*/  HADD2.F32 R42, -RZ, R42.H0_H0 ;  /* 0x2000002aff2a7230 */ /* 0x000fe20000004100 */
[----:B------:R-:W-:Y:S01]  /*4b00*/  SHF.R.U64 R47, R50, 0x10, R51 ;  /* 0x00000010322f7819 */ /* 0x000fe20000001233 */
        /* <DEDUP_REMOVED lines=65> */
.L_x_14287:
[----:B------:R-:W-:Y:S05]  /*4f20*/  BSYNC B1 ;  /* 0x0000000000017941 */ /* 0x000fea0003800000 */
.L_x_14286:
[----:B------:R-:W-:Y:S01]  /*4f30*/  ISETP.GE.AND P2, PT, R38, R103, PT ;  /* 0x000000672600720c */ /* 0x000fe20003f46270 */
[----:B0-----:R0:W-:Y:S02]  /*4f40*/  ST.E.128 desc[UR40][R36.64], R8 ;  /* 0x0000000824007985 */ /* 0x0011e4000c101d28 */
[----:B0-----:R-:W-:Y:S02]  /*4f50*/  IMAD.MOV.U32 R8, RZ, RZ, R100 ;  /* 0x000000ffff087224 */ /* 0x001fe400078e0064 */
[----:B------:R-:W-:-:S08]  /*4f60*/  IMAD.MOV.U32 R9, RZ, RZ, R101 ;  /* 0x000000ffff097224 */ /* 0x000fd000078e0065 */
[----:B------:R-:W-:Y:S05]  /*4f70*/  @P2 BRA `(.L_x_14270) ;  /* 0x00000004001c2947 */ /* 0x000fea0003800000 */
[----:B------:R-:W-:-:S05]  /*4f80*/  IMAD.WIDE R8, R38, 0x2, R8 ;  /* 0x0000000226087825 */ /* 0x000fca00078e0208 */
[----:B----4-:R0:W-:Y:S01]  /*4f90*/  ST.E.128 desc[UR40][R8.64], R12 ;  /* 0x0000000c08007985 */ /* 0x0101e2000c101d28 */
[----:B------:R-:W-:Y:S05]  /*4fa0*/  BRA `(.L_x_14270) ;  /* 0x0000000400107947 */ /* 0x000fea0003800000 */
.L_x_14251:
[----:B------:R-:W-:-:S13]  /*4fb0*/  ISETP.NE.AND P3, PT, R209, 0x3, PT ;  /* 0x00000003d100780c */ /* 0x000fda0003f65270 */
[----:B------:R-:W-:Y:S05]  /*4fc0*/  @!P3 BRA `(.L_x_14288) ;  /* 0x000000000004b947 */ /* 0x000fea0003800000 */
[----:B------:R-:W-:Y:S01]  /*4fd0*/  BPT.TRAP 0x1 ;  /* 0x000000040000795c */ /* 0x000fe20000300000 */
.L_x_14288:
[----:B------:R-:W-:Y:S01]  /*4fe0*/  LEA R86, R18, R19, 0x3 ;  /* 0x0000001312567211 */ /* 0x000fe200078e18ff */
[----:B------:R-:W-:Y:S01]  /*4ff0*/  BSSY B1, `(.L_x_14289) ;  /* 0x0000005000017945 */ /* 0x000fe20003800000 */
[----:B------:R-:W-:Y:S02]  /*5000*/  SHF.L.U32 R99, R210, 0x1f, RZ ;  /* 0x0000001fd2637819 */ /* 0x000fe400000006ff */
[----:B------:R-:W-:Y:S02]  /*5010*/  SHF.R.S32.HI R96, RZ, 0x1f, R95 ;  /* 0x0000001fff607819 */ /* 0x000fe4000001145f */
[----:B------:R-:W0:Y:S02]  /*5020*/  SYNCS.PHASECHK.TRANS64.TRYWAIT P2, [R86+URZ+0x22890], R99 ;  /* 0x02289063560075a7 */ /* 0x000e24000804017f */
[----:B0-----:R-:W-:Y:S05]  /*5030*/  @!P2 BRA `(.L_x_14290) ;  /* 0x000001580028a947 */ /* 0x001fea0003800000 */
.L_x_14539:
[----:B------:R-:W-:Y:S05]  /*5040*/  BSYNC B1 ;  /* 0x0000000000017941 */ /* 0x000fea0003800000 */
.L_x_14289:
        /* <DEDUP_REMOVED lines=27> */
.L_x_14543:
        /* <DEDUP_REMOVED lines=13> */
.L_x_14293:
[----:B------:R-:W-:Y:S05]  /*52d0*/  BSYNC B1 ;  /* 0x0000000000017941 */ /* 0x000fea0003800000 */
.L_x_14292:
[----:B------:R-:W-:-:S03]  /*52e0*/  UMOV UR4, 0xffffffff ;  /* 0xffffffff00047882 */ /* 0x000fc60000000000 */
[----:B------:R-:W-:Y:S05]  /*52f0*/  BRA.DIV UR4, `(.L_x_14294) ;  /* 0x0000015604d87947 */ /* 0x000fea000b800000 */
[----:B--2-4-:R2:W4:Y:S04]  /*5300*/  SHFL.IDX PT, R9, R38, 0x1, 0x1c1f ;  /* 0x003c1f0026097f89 */ /* 0x01452800000e0000 */
[----:B---3--:R2:W3:Y:S02]  /*5310*/  SHFL.IDX PT, R37, R36, 0x1, 0x1c1f ;  /* 0x003c1f0024257f89 */ /* 0x0084e400000e0000 */
.L_x_14547:
[----:B------:R-:W-:-:S13]  /*5320*/  ISETP.GE.AND P2, PT, R39, 0x41, PT ;  /* 0x000000412700780c */ /* 0x000fda0003f46270 */
[----:B------:R-:W-:Y:S05]  /*5330*/  @!P2 BRA `(.L_x_14270) ;  /* 0x00000000002ca947 */ /* 0x000fea0003800000 */
[----:B------:R-:W-:Y:S02]  /*5340*/  ULDC UR4, c[0x0][0x2f4] ;  /* 0x0000bd0000047ab9 */ /* 0x000fe40000000800 */
[----:B------:R-:W-:-:S13]  /*5350*/  ISETP.GE.AND P2, PT, R16, UR4, PT ;  /* 0x0000000410007c0c */ /* 0x000fda000bf46270 */
[----:B---3--:R-:W-:-:S04]  /*5360*/  @!P2 LEA R14, P4, R16, R37, 0x1 ;  /* 0x00000025100ea211 */ /* 0x008fc800078808ff */
[----:B----4-:R-:W-:Y:S02]  /*5370*/  @!P2 LEA.HI.X R15, R16, R9, R17, 0x1, P4 ;  /* 0x00000009100fa211 */ /* 0x010fe400020f0c11 */
[----:B------:R-:W-:-:S13]  /*5380*/  ISETP.GE.AND P4, PT, R2, UR4, PT ;  /* 0x0000000402007c0c */ /* 0x000fda000bf86270 */
[----:B------:R-:W-:-:S04]  /*5390*/  @!P4 LEA R12, P5, R2, R37, 0x1 ;  /* 0x00000025020cc211 */ /* 0x000fc800078a08ff */
[----:B------:R-:W-:Y:S02]  /*53a0*/  @!P4 LEA.HI.X R13, R2, R9, R208, 0x1, P5 ;  /* 0x00000009020dc211 */ /* 0x000fe400028f0cd0 */
[----:B------:R-:W3:Y:S04]  /*53b0*/  @!P2 LDS.128 R8, [R93+0x2000] ;  /* 0x002000005d08a984 */ /* 0x000ee80000000c00 */
[----:B---3--:R-:W-:Y:S04]  /*53c0*/  @!P2 ST.E.128 desc[UR40][R14.64], R8 ;  /* 0x000000080e00a985 */ /* 0x008fe8000c101d28 */
[----:B------:R-:W3:Y:S04]  /*53d0*/  @!P4 LDS.128 R8, [R92+0x2000] ;  /* 0x002000005c08c984 */ /* 0x000ee80000000c00 */
[----:B---3--:R3:W-:Y:S02]  /*53e0*/  @!P4 ST.E.128 desc[UR40][R12.64], R8 ;  /* 0x000000080c00c985 */ /* 0x0087e4000c101d28 */
.L_x_14270:
[----:B------:R-:W-:Y:S05]  /*53f0*/  BSYNC B0 ;  /* 0x0000000000007941 */ /* 0x000fea0003800000 */
.L_x_14250:
[----:B0--34-:R-:W0:Y:S01]  /*5400*/  S2R R8, SR_TID.X ;  /* 0x0000000000087919 */ /* 0x019e220000002100 */
        /* <DEDUP_REMOVED lines=16> */
.L_x_14296:
[----:B------:R-:W-:Y:S05]  /*5510*/  BSYNC B0 ;  /* 0x0000000000007941 */ /* 0x000fea0003800000 */
.L_x_14295:
[----:B------:R-:W3:Y:S01]  /*5520*/  SYNCS.PHASECHK.TRANS64.TRYWAIT P3, [R86+URZ+0x228b0], R99 ;  /* 0x0228b063560075a7 */ /* 0x000ee2000806017f */
[----:B------:R-:W-:Y:S04]  /*5530*/  BSSY B0, `(.L_x_14297) ;  /* 0x0000002000007945 */ /* 0x000fe80003800000 */
[----:B---3--:R-:W-:Y:S05]  /*5540*/  @!P3 BRA `(.L_x_14298) ;  /* 0x000001540090b947 */ /* 0x008fea0003800000 */
.L_x_14548:
[----:B------:R-:W-:Y:S05]  /*5550*/  BSYNC B0 ;  /* 0x0000000000007941 */ /* 0x000fea0003800000 */
.L_x_14297:
[----:B------:R-:W-:Y:S01]  /*5560*/  ULDC.64 UR4, c[0x0][0x328] ;  /* 0x0000ca0000047ab9 */ /* 0x000fe20000000a00 */
[----:B------:R-:W-:Y:S01]  /*5570*/  IMAD.IADD R98, R98, 0x1, -R206 ;  /* 0x0000000162627824 */ /* 0x000fe200078e0ace */
[----:B------:R-:W-:Y:S01]  /*5580*/  BSSY B0, `(.L_x_14299) ;  /* 0x0000043000007945 */ /* 0x000fe20003800000 */
[----:B------:R-:W-:Y:S02]  /*5590*/  IMAD R96, R96, UR4, RZ ;  /* 0x0000000460607c24 */ /* 0x000fe4000f8e02ff */
[----:B0-----:R-:W-:-:S04]  /*55a0*/  IMAD.WIDE.U32 R8, R95, UR4, RZ ;  /* 0x000000045f087c25 */ /* 0x001fc8000f8e00ff */
[----:B------:R-:W-:Y:S01]  /*55b0*/  IMAD R95, R95, UR5, R96 ;  /* 0x000000055f5f7c24 */ /* 0x000fe2000f8e0260 */
[----:B------:R-:W-:Y:S01]  /*55c0*/  ULDC.64 UR4, c[0x0][0x338] ;  /* 0x0000ce0000047ab9 */ /* 0x000fe20000000a00 */
[----:B------:R-:W-:Y:S02]  /*55d0*/  IMAD R10, R18, 0x6000, R67 ;  /* 0x00006000120a7824 */ /* 0x000fe400078e0243 */
        /* <DEDUP_REMOVED lines=14> */
[----:B------:R-:W-:Y:S01]  /*56c0*/  IMAD.IADD R8, R63, 0x1, R10 ;  /* 0x000000013f087824 */ /* 0x000fe200078e020a */
[----:B------:R-:W-:Y:S01]  /*56d0*/  ISETP.GE.AND P3, PT, R98, 0x1, PT ;  /* 0x000000016200780c */ /* 0x000fe20003f66270 */
[----:B------:R0:W4:Y:S02]  /*56e0*/  SHFL.IDX PT, R43, R39, RZ, 0x1c1f ;  /* 0x001c1fff272b7589 */ /* 0x00012400000e0000 */
[----:B------:R-:W-:Y:S02]  /*56f0*/  IMAD R44, R8, 0x2, R27 ;  /* 0x00000002082c7824 */ /* 0x000fe400078e021b */
[----:B------:R0:W0:Y:S08]  /*5700*/  SHFL.IDX PT, R41, R40, RZ, 0x1c1f ;  /* 0x001c1fff28297589 */ /* 0x00003000000e0000 */
[----:B------:R-:W-:Y:S05]  /*5710*/  @!P3 BRA `(.L_x_14300) ;  /* 0x0000000000a4b947 */ /* 0x000fea0003800000 */
[----:B------:R-:W-:Y:S02]  /*5720*/  ISETP.NE.AND P5, PT, R79, RZ, PT ;  /* 0x000000ff4f00720c */ /* 0x000fe40003fa5270 */
[----:B------:R-:W-:Y:S02]  /*5730*/  ISETP.NE.AND P4, PT, R80, RZ, PT ;  /* 0x000000ff5000720c */ /* 0x000fe40003f85270 */
[----:B-12---:R-:W-:-:S09]  /*5740*/  PRMT R38, R3, 0x8880, RZ ;  /* 0x0000888003267816 */ /* 0x006fd200000000ff */
[----:B------:R-:W1:Y:S01]  /*5750*/  @P5 LDS.128 R8, [R42] ;  /* 0x000000002a085984 */ /* 0x000e620000000c00 */
[----:B----4-:R-:W-:-:S04]  /*5760*/  @P5 LEA R36, P3, R16, R43, 0x1 ;  /* 0x0000002b10245211 */ /* 0x010fc800078608ff */
[----:B0-----:R-:W-:Y:S02]  /*5770*/  @P5 LEA.HI.X R37, R16, R41, R17, 0x1, P3 ;  /* 0x0000002910255211 */ /* 0x001fe400018f0c11 */
[----:B------:R-:W-:-:S04]  /*5780*/  @P4 LEA R14, P3, R2, R43, 0x1 ;  /* 0x0000002b020e4211 */ /* 0x000fc800078608ff */
[----:B------:R-:W-:Y:S02]  /*5790*/  @P4 LEA.HI.X R15, R2, R41, R208, 0x1, P3 ;  /* 0x00000029020f4211 */ /* 0x000fe400018f0cd0 */
[----:B------:R-:W-:-:S13]  /*57a0*/  ISETP.NE.AND P3, PT, R81, RZ, PT ;  /* 0x000000ff5100720c */ /* 0x000fda0003f65270 */
[----:B------:R-:W-:-:S04]  /*57b0*/  @P3 LEA R12, P6, R216, R43, 0x1 ;  /* 0x0000002bd80c3211 */ /* 0x000fc800078c08ff */
[----:B------:R-:W-:Y:S01]  /*57c0*/  @P3 LEA.HI.X R13, R216, R41, R229, 0x1, P6 ;  /* 0x00000029d80d3211 */ /* 0x000fe200030f0ce5 */
[----:B-1----:R0:W-:Y:S01]  /*57d0*/  @P5 ST.E.128 desc[UR40][R36.64], R8 ;  /* 0x0000000824005985 */ /* 0x0021e2000c101d28 */
        /* <DEDUP_REMOVED lines=29> */
.L_x_14300:
[----:B------:R-:W-:Y:S05]  /*59b0*/  BSYNC B0 ;  /* 0x0000000000007941 */ /* 0x000fea0003800000 */
.L_x_14299:
[----:B------:R-:W-:Y:S01]  /*59c0*/  ISETP.GE.AND P3, PT, R98, 0x41, PT ;  /* 0x000000416200780c */ /* 0x000fe20003f66270 */
[----:B0-----:R0:W0:Y:S01]  /*59d0*/  SHFL.IDX PT, R41, R40, 0x1, 0x1c1f ;  /* 0x003c1f0028297f89 */ /* 0x00102200000e0000 */
[----:B------:R-:W-:Y:S03]  /*59e0*/  BSSY B0, `(.L_x_14301) ;  /* 0x000002c000007945 */ /* 0x000fe60003800000 */
[----:B------:R-:W0:Y:S08]  /*59f0*/  SHFL.IDX PT, R39, R39, 0x1, 0x1c1f ;  /* 0x003c1f0027277f89 */ /* 0x000e3000000e0000 */
[----:B------:R-:W-:Y:S05]  /*5a00*/  @!P3 BRA `(.L_x_14302) ;  /* 0x0000000000a4b947 */ /* 0x000fea0003800000 */
[----:B------:R-:W-:Y:S02]  /*5a10*/  ISETP.NE.AND P5, PT, R79, RZ, PT ;  /* 0x000000ff4f00720c */ /* 0x000fe40003fa5270 */
[----:B------:R-:W-:Y:S02]  /*5a20*/  ISETP.NE.AND P4, PT, R80, RZ, PT ;  /* 0x000000ff5000720c */ /* 0x000fe40003f85270 */
[----:B-12---:R-:W-:-:S09]  /*5a30*/  PRMT R38, R3, 0x8880, RZ ;  /* 0x0000888003267816 */ /* 0x006fd200000000ff */
[----:B------:R-:W1:Y:S01]  /*5a40*/  @P5 LDS.128 R8, [R42+0x2000] ;  /* 0x002000002a085984 */ /* 0x000e620000000c00 */
[----:B0-----:R-:W-:-:S04]  /*5a50*/  @P5 LEA R36, P3, R16, R39, 0x1 ;  /* 0x0000002710245211 */ /* 0x001fc800078608ff */
[----:B------:R-:W-:Y:S02]  /*5a60*/  @P5 LEA.HI.X R37, R16, R41, R17, 0x1, P3 ;  /* 0x0000002910255211 */ /* 0x000fe400018f0c11 */
[----:B------:R-:W-:-:S04]  /*5a70*/  @P4 LEA R14, P3, R2, R39, 0x1 ;  /* 0x00000027020e4211 */ /* 0x000fc800078608ff */
[----:B------:R-:W-:Y:S02]  /*5a80*/  @P4 LEA.HI.X R15, R2, R41, R208, 0x1, P3 ;  /* 0x00000029020f4211 */ /* 0x000fe400018f0cd0 */
[----:B------:R-:W-:-:S13]  /*5a90*/  ISETP.NE.AND P3, PT, R81, RZ, PT ;  /* 0x000000ff5100720c */ /* 0x000fda0003f65270 */
[----:B------:R-:W-:-:S04]  /*5aa0*/  @P3 LEA R12, P6, R216, R39, 0x1 ;  /* 0x00000027d80c3211 */ /* 0x000fc800078c08ff */
        /* <DEDUP_REMOVED lines=31> */
.L_x_14302:
[----:B------:R-:W-:Y:S05]  /*5ca0*/  BSYNC B0 ;  /* 0x0000000000007941 */ /* 0x000fea0003800000 */
.L_x_14301:
        /* <DEDUP_REMOVED lines=22> */
.L_x_14245:
[----:B------:R-:W0:Y:S01]  /*5e10*/  LDC R0, c[0x0][0x448] ;  /* 0x00011200ff007b82 */ /* 0x000e220000000800 */
        /* <DEDUP_REMOVED lines=23> */
[----:B0-----:R-:W-:Y:S01]  /*5f90*/  ISETP.NE.AND P1, PT, R0, 0x1, PT ;  /* 0x000000010000780c */ /* 0x001fe20003f25270 */
[----:B------:R-:W-:Y:S01]  /*5fa0*/  VIADD R0, R223, 0x7f ;  /* 0x0000007fdf007836 */ /* 0x000fe20000000000 */
[----:B------:R-:W-:-:S02]  /*5fb0*/  CS2R R56, SRZ ;  /* 0x0000000000387805 */ /* 0x000fc4000001ff00 */
[----:B--2---:R-:W-:Y:S02]  /*5fc0*/  CS2R R92, SRZ ;  /* 0x00000000005c7805 */ /* 0x004fe4000001ff00 */
        /* <DEDUP_REMOVED lines=14> */
[----:B------:R-:W-:Y:S01]  /*60b0*/  CS2R R38, SRZ ;  /* 0x0000000000267805 */ /* 0x000fe2000001ff00 */
[----:B------:R-:W-:Y:S01]  /*60c0*/  IMAD.MOV.U32 R86, RZ, RZ, RZ ;  /* 0x000000ffff567224 */ /* 0x000fe200078e00ff */
[----:B------:R-:W-:Y:S01]  /*60d0*/  CS2R R82, SRZ ;  /* 0x0000000000527805 */ /* 0x000fe2000001ff00 */
[----:B------:R-:W1:Y:S01]  /*60e0*/  @P1 LDC R4, c[0x0][0x450] ;  /* 0x00011400ff041b82 */ /* 0x000e620000000800 */
        /* <DEDUP_REMOVED lines=15> */
[----:B0-----:R-:W-:Y:S01]  /*61e0*/  @P1 IMAD.HI.U32 R3, R0, R3, RZ ;  /* 0x0000000300031227 */ /* 0x001fe200078e00ff */
[----:B------:R-:W-:-:S02]  /*61f0*/  CS2R R152, SRZ ;  /* 0x0000000000987805 */ /* 0x000fc4000001ff00 */
[----:B----4-:R-:W-:Y:S02]  /*6200*/  CS2R R42, SRZ ;  /* 0x00000000002a7805 */ /* 0x010fe4000001ff00 */
[----:B------:R-:W-:Y:S02]  /*6210*/  CS2R R40, SRZ ;  /* 0x0000000000287805 */ /* 0x000fe4000001ff00 */
[----:B------:R-:W-:Y:S02]  /*6220*/  CS2R R14, SRZ ;  /* 0x00000000000e7805 */ /* 0x000fe4000001ff00 */
[----:B------:R-:W-:Y:S01]  /*6230*/  CS2R R36, SRZ ;  /* 0x0000000000247805 */ /* 0x000fe2000001ff00 */
[----:B------:R-:W-:Y:S01]  /*6240*/  IMAD.MOV.U32 R6, RZ, RZ, RZ ;  /* 0x000000ffff067224 */ /* 0x000fe200078e00ff */
[----:B------:R-:W-:Y:S02]  /*6250*/  CS2R R10, SRZ ;  /* 0x00000000000a7805 */ /* 0x000fe4000001ff00 */
[----:B-1----:R-:W-:-:S02]  /*6260*/  @P1 SHF.R.U32.HI R0, RZ, R4, R3 ;  /* 0x00000004ff001219 */ /* 0x002fc40000011603 */
[----:B------:R-:W-:Y:S02]  /*6270*/  CS2R R28, SRZ ;  /* 0x00000000001c7805 */ /* 0x000fe4000001ff00 */
[----:B------:R-:W-:Y:S02]  /*6280*/  PLOP3.LUT P1, PT, PT, PT, PT, 0x80, 0x0 ;  /* 0x000000000000781c */ /* 0x000fe40003f2f070 */
[----:B------:R-:W-:Y:S02]  /*6290*/  IADD3 R0, R89, R0, RZ ;  /* 0x0000000059007210 */ /* 0x000fe40007ffe0ff */
[----:B------:R-:W-:-:S03]  /*62a0*/  CS2R R88, SRZ ;  /* 0x0000000000587805 */ /* 0x000fc6000001ff00 */
[----:B------:R-:W-:-:S05]  /*62b0*/  IMAD.HI R0, R0, 0x2aaaaaab, RZ ;  /* 0x2aaaaaab00007827 */ /* 0x000fca00078e02ff */
[----:B------:R-:W-:-:S04]  /*62c0*/  SHF.R.U32.HI R3, RZ, 0x1f, R0 ;  /* 0x0000001fff037819 */ /* 0x000fc80000011600 */
[----:B------:R-:W-:Y:S01]  /*62d0*/  LEA.HI.SX32 R3, R0, R3, 0x1c ;  /* 0x0000000300037211 */ /* 0x000fe200078fe2ff */
[----:B------:R-:W-:-:S03]  /*62e0*/  IMAD.MOV.U32 R0, RZ, RZ, RZ ;  /* 0x000000ffff007224 */ /* 0x000fc600078e00ff */
[----:B------:R-:W-:-:S04]  /*62f0*/  VIMNMX R172, R172, R3, PT ;  /* 0x00000003acac7248 */ /* 0x000fc80003fe0100 */
[----:B------:R-:W-:Y:S01]  /*6300*/  ISETP.GE.AND P2, PT, R172, 0x1, PT ;  /* 0x00000001ac00780c */ /* 0x000fe20003f46270 */
[----:B------:R-:W-:-:S12]  /*6310*/  @P0 BRA `(.L_x_14304) ;  /* 0x00000000000c0947 */ /* 0x000fd80003800000 */
[----:B------:R-:W0:Y:S01]  /*6320*/  FENCE.VIEW.ASYNC.G ;  /* 0x00000000000073c6 */ /* 0x000e220000000100 */
[----:B------:R-:W-:Y:S05]  /*6330*/  WARPSYNC.ALL ;  /* 0x0000000000007948 */ /* 0x000fea0003800000 */
[----:B0-----:R-:W-:Y:S06]  /*6340*/  BAR.ARV 0xc, 0x180 ;  /* 0x0306000000007b1d */ /* 0x001fec0000002000 */
.L_x_14304:
        /* <DEDUP_REMOVED lines=11> */
.L_x_14551:
[----:B01----:R-:W-:Y:S01]  /*6400*/  LEA.HI R0, R14, R14, RZ, 0x1 ;  /* 0x0000000e0e007211 */ /* 0x003fe200078f08ff */
[----:B------:R-:W-:Y:S01]  /*6410*/  BSSY B6, `(.L_x_14307) ;  /* 0x0000019000067945 */ /* 0x000fe20003800000 */
[----:B------:R-:W-:Y:S02]  /*6420*/  IADD3 R26, R19, 0x18400, RZ ;  /* 0x00018400131a7810 */ /* 0x000fe40007ffe0ff */
        /* <DEDUP_REMOVED lines=23> */
.L_x_14308:
[----:B------:R-:W-:Y:S05]  /*65a0*/  BSYNC B6 ;  /* 0x0000000000067941 */ /* 0x000fea0003800000 */
.L_x_14307:
        /* <DEDUP_REMOVED lines=13> */
.L_x_14312:
[----:B-1----:R1:W2:Y:S02]  /*6680*/  SYNCS.PHASECHK.TRANS64.TRYWAIT P0, [R19+URZ+0x22800], R0 ;  /* 0x02280000130075a7 */ /* 0x0022a4000800017f */
[----:B--2---:R-:W-:Y:S05]  /*6690*/  @!P0 NANOSLEEP.SYNCS 0x989680 ;  /* 0x009896800000895d */ /* 0x004fea0003900000 */
[----:B------:R-:W2:Y:S02]  /*66a0*/  @!P0 SYNCS.PHASECHK.TRANS64 P0, [R19+URZ+0x22800], R0 ;  /* 0x02280000130085a7 */ /* 0x000ea4000800007f */
[----:B--2---:R-:W-:Y:S05]  /*66b0*/  @!P0 BRA `(.L_x_14312) ;  /* 0xfffffffc00f08947 */ /* 0x004fea000383ffff */
.L_x_14311:
[----:B------:R-:W-:Y:S05]  /*66c0*/  BSYNC B0 ;  /* 0x0000000000007941 */ /* 0x000fea0003800000 */
.L_x_14310:
[----:B------:R-:W-:Y:S05]  /*66d0*/  BRA `(.L_x_14313) ;  /* 0x0000002c00747947 */ /* 0x000fea0003800000 */
.L_x_14309:
        /* <DEDUP_REMOVED lines=30> */
.L_x_14315:
[----:B------:R-:W-:Y:S05]  /*68c0*/  BSYNC B6 ;  /* 0x0000000000067941 */ /* 0x000fea0003800000 */
.L_x_14314:
        /* <DEDUP_REMOVED lines=45> */
.L_x_14557:
        /* <DEDUP_REMOVED lines=31> */
.L_x_14320:
[----:B------:R-:W-:Y:S05]  /*6d90*/  BSYNC B1 ;  /* 0x0000000000017941 */ /* 0x000fea0003800000 */
.L_x_14319:
[----:B-1---5:R-:W-:Y:S01]  /*6da0*/  IMAD.MOV.U32 R3, RZ, RZ, R21 ;  /* 0x000000ffff037224 */ /* 0x022fe200078e0015 */
[----:B--2---:R-:W-:Y:S01]  /*6db0*/  MOV R0, R20 ;  /* 0x0000001400007202 */ /* 0x004fe20000000f00 */
[----:B---3--:R-:W-:Y:S01]  /*6dc0*/  IMAD.MOV.U32 R5, RZ, RZ, R28 ;  /* 0x000000ffff057224 */ /* 0x008fe200078e001c */
        /* <DEDUP_REMOVED lines=8> */
[----:B------:R-:W-:Y:S01]  /*6e50*/  CS2R R26, SRZ ;  /* 0x00000000001a7805 */ /* 0x000fe2000001ff00 */
[----:B------:R-:W-:Y:S01]  /*6e60*/  IMAD.MOV.U32 R9, RZ, RZ, R31 ;  /* 0x000000ffff097224 */ /* 0x000fe200078e001f */
[----:B------:R-:W-:-:S02]  /*6e70*/  PRMT R43, R43, 0x5410, R0 ;  /* 0x000054102b2b7816 */ /* 0x000fc40000000000 */
[----:B------:R-:W-:Y:S02]  /*6e80*/  PRMT R37, R37, 0x5410, R5 ;  /* 0x0000541025257816 */ /* 0x000fe40000000005 */
[----:B------:R-:W-:Y:S01]  /*6e90*/  PRMT R44, R3, 0x5410, R9 ;  /* 0x00005410032c7816 */ /* 0x000fe20000000009 */
[----:B------:R-:W-:Y:S06]  /*6ea0*/  BRA.DIV UR4, `(.L_x_14321) ;  /* 0x0000013e04f87947 */ /* 0x000fec000b800000 */
[----:B------:R1:W2:Y:S04]  /*6eb0*/  SHFL.IDX PT, R3, R6, 0x1, 0x1c1f ;  /* 0x003c1f0006037f89 */ /* 0x0002a800000e0000 */
[----:B------:R1:W3:Y:S04]  /*6ec0*/  SHFL.IDX PT, R0, R4, 0x1, 0x1c1f ;  /* 0x003c1f0004007f89 */ /* 0x0002e800000e0000 */
[----:B------:R1:W0:Y:S04]  /*6ed0*/  SHFL.IDX PT, R5, R8, 0x1, 0x1c1f ;  /* 0x003c1f0008057f89 */ /* 0x00022800000e0000 */
[----:B----4-:R1:W4:Y:S02]  /*6ee0*/  SHFL.IDX PT, R14, R7, 0x1, 0x1c1f ;  /* 0x003c1f00070e7f89 */ /* 0x01032400000e0000 */
.L_x_14563:
[----:B01----:R-:W5:Y:S04]  /*6ef0*/  LDL R6, [R1+0x3c] ;  /* 0x00003c0001067983 */ /* 0x003f680000100800 */
[----:B------:R-:W2:Y:S01]  /*6f00*/  LDL R39, [R1+0x40] ;  /* 0x0000400001277983 */ /* 0x000ea20000100800 */
[----:B------:R-:W-:Y:S01]  /*6f10*/  IADD3 R33, R33, 0x40, RZ ;  /* 0x0000004021217810 */ /* 0x000fe20007ffe0ff */
[----:B------:R-:W-:Y:S01]  /*6f20*/  BSSY B1, `(.L_x_14322) ;  /* 0x0000022000017945 */ /* 0x000fe20003800000 */
[----:B------:R-:W-:Y:S02]  /*6f30*/  CS2R R10, SRZ ;  /* 0x00000000000a7805 */ /* 0x000fe4000001ff00 */
[----:B------:R-:W-:Y:S02]  /*6f40*/  CS2R R8, SRZ ;  /* 0x0000000000087805 */ /* 0x000fe4000001ff00 */
[----:B------:R-:W-:-:S02]  /*6f50*/  ISETP.GE.AND P0, PT, R33, R38, PT ;  /* 0x000000262100720c */ /* 0x000fc40003f06270 */
[----:B------:R-:W-:Y:S02]  /*6f60*/  CS2R R12, SRZ ;  /* 0x00000000000c7805 */ /* 0x000fe4000001ff00 */
[----:B-----5:R-:W-:-:S04]  /*6f70*/  LEA.HI R4, R6, R6, RZ, 0x1 ;  /* 0x0000000606047211 */ /* 0x020fc800078f08ff */
[----:B------:R-:W-:Y:S01]  /*6f80*/  LOP3.LUT R4, R4, 0xfffffffe, RZ, 0xc0, !PT ;  /* 0xfffffffe04047812 */ /* 0x000fe200078ec0ff */
[----:B--2---:R-:W-:-:S04]  /*6f90*/  IMAD.SHL.U32 R33, R39, 0x40, RZ ;  /* 0x0000004027217824 */ /* 0x004fc800078e00ff */
[----:B------:R-:W-:-:S05]  /*6fa0*/  IMAD.IADD R4, R6, 0x1, -R4 ;  /* 0x0000000106047824 */ /* 0x000fca00078e0a04 */
[----:B------:R-:W-:Y:S01]  /*6fb0*/  SHF.L.U32 R36, R4, 0x1f, RZ ;  /* 0x0000001f04247819 */ /* 0x000fe200000006ff */
[----:B------:R-:W-:Y:S06]  /*6fc0*/  @P0 BRA `(.L_x_14323) ;  /* 0x00000000005c0947 */ /* 0x000fec0003800000 */
[----:B------:R-:W2:Y:S01]  /*6fd0*/  LDL R15, [R1+0x48] ;  /* 0x00004800010f7983 */ /* 0x000ea20000100800 */
[----:B------:R-:W-:Y:S01]  /*6fe0*/  ULDC UR4, c[0x0][0x3f4] ;  /* 0x0000fd0000047ab9 */ /* 0x000fe20000000800 */
[----:B---3--:R-:W-:Y:S01]  /*6ff0*/  IMAD.MOV.U32 R6, RZ, RZ, R0 ;  /* 0x000000ffff067224 */ /* 0x008fe200078e0000 */
[----:B------:R-:W-:Y:S01]  /*7000*/  ISETP.GE.AND P3, PT, R211, UR4, PT ;  /* 0x00000004d3007c0c */ /* 0x000fe2000bf66270 */
[----:B------:R-:W-:Y:S01]  /*7010*/  IMAD.MOV.U32 R7, RZ, RZ, R3 ;  /* 0x000000ffff077224 */ /* 0x000fe200078e0003 */
[----:B------:R-:W-:Y:S02]  /*7020*/  ISETP.GE.AND P2, PT, R204, UR4, PT ;  /* 0x00000004cc007c0c */ /* 0x000fe4000bf46270 */
[----:B------:R-:W-:-:S09]  /*7030*/  CS2R R10, SRZ ;  /* 0x00000000000a7805 */ /* 0x000fd2000001ff00 */
[C---:B------:R-:W-:Y:S01]  /*7040*/  @!P3 IMAD.SHL.U32 R9, R211.reuse, 0x2, RZ ;  /* 0x00000002d309b824 */ /* 0x040fe200078e00ff */
[----:B------:R-:W-:Y:S02]  /*7050*/  CS2R R12, SRZ ;  /* 0x00000000000c7805 */ /* 0x000fe4000001ff00 */
[----:B------:R-:W-:Y:S01]  /*7060*/  CS2R R26, SRZ ;  /* 0x00000000001a7805 */ /* 0x000fe2000001ff00 */
[----:B------:R-:W-:Y:S01]  /*7070*/  @!P2 IMAD.WIDE R6, R204, 0x2, R6 ;  /* 0x00000002cc06a825 */ /* 0x000fe200078e0206 */
[-C--:B------:R-:W-:Y:S02]  /*7080*/  @!P3 IADD3 R34, P0, R0, R9.reuse, RZ ;  /* 0x000000090022b210 */ /* 0x080fe40007f1e0ff */
[----:B----4-:R-:W-:Y:S02]  /*7090*/  @!P3 IADD3 R4, P1, R14, R9, RZ ;  /* 0x000000090e04b210 */ /* 0x010fe40007f3e0ff */
[----:B------:R0:W5:Y:S01]  /*70a0*/  @!P2 LD.E.64 R10, desc[UR40][R6.64] ;  /* 0x00000028060aa980 */ /* 0x000162000c101b00 */
[----:B--2---:R-:W-:Y:S01]  /*70b0*/  @!P3 SHF.L.U64.HI R8, R211, 0x1, R15 ;  /* 0x00000001d308b819 */ /* 0x004fe2000001020f */
[----:B------:R-:W-:-:S03]  /*70c0*/  IMAD.MOV.U32 R15, RZ, RZ, R5 ;  /* 0x000000ffff0f7224 */ /* 0x000fc600078e0005 */
[----:B------:R-:W-:Y:S01]  /*70d0*/  @!P3 IADD3.X R5, R5, R8, RZ, P1, !PT ;  /* 0x000000080505b210 */ /* 0x000fe20000ffe4ff */
[----:B------:R-:W-:Y:S01]  /*70e0*/  @!P3 IMAD.X R35, R3, 0x1, R8, P0 ;  /* 0x000000010323b824 */ /* 0x000fe200000e0608 */
[----:B------:R-:W-:Y:S01]  /*70f0*/  CS2R R8, SRZ ;  /* 0x0000000000087805 */ /* 0x000fe2000001ff00 */
[----:B------:R-:W-:-:S03]  /*7100*/  @!P2 IMAD.WIDE R14, R204, 0x2, R14 ;  /* 0x00000002cc0ea825 */ /* 0x000fc600078e020e */
[----:B------:R0:W5:Y:S04]  /*7110*/  @!P3 LD.E.64 R26, desc[UR40][R34.64] ;  /* 0x00000028221ab980 */ /* 0x000168000c101b00 */
[----:B------:R0:W5:Y:S04]  /*7120*/  @!P2 LD.E.64 R12, desc[UR40][R14.64] ;  /* 0x000000280e0ca980 */ /* 0x000168000c101b00 */
[----:B------:R0:W5:Y:S02]  /*7130*/  @!P3 LD.E.64 R8, desc[UR40][R4.64] ;  /* 0x000000280408b980 */ /* 0x000164000c101b00 */
.L_x_14323:
[----:B------:R-:W-:Y:S05]  /*7140*/  BSYNC B1 ;  /* 0x0000000000017941 */ /* 0x000fea0003800000 */
.L_x_14322:
[----:B0-----:R-:W0:Y:S01]  /*7150*/  S2R R15, SR_TID.X ;  /* 0x00000000000f7919 */ /* 0x001e220000002100 */
[----:B------:R-:W1:Y:S01]  /*7160*/  SYNCS.PHASECHK.TRANS64.TRYWAIT P0, [R19+URZ+0x22800], R36 ;  /* 0x02280024130075a7 */ /* 0x000e62000800017f */
[----:B------:R-:W-:Y:S01]  /*7170*/  LOP3.LUT R33, R33, 0x1c0, RZ, 0xc0, !PT ;  /* 0x000001c021217812 */ /* 0x000fe200078ec0ff */
[----:B-----5:R-:W-:Y:S01]  /*7180*/  IMAD.MOV.U32 R3, RZ, RZ, R26 ;  /* 0x000000ffff037224 */ /* 0x020fe200078e001a */
[----:B------:R-:W-:Y:S01]  /*7190*/  VIADDMNMX R41, R38, -R223, 0x80, PT ;  /* 0x0000008026297446 */ /* 0x000fe200038009df */
[----:B------:R-:W-:Y:S01]  /*71a0*/  IMAD.MOV.U32 R5, RZ, RZ, R11 ;  /* 0x000000ffff057224 */ /* 0x000fe200078e000b */
[----:B---3--:R-:W-:Y:S01]  /*71b0*/  LOP3.LUT R0, R33, 0x18, R16, 0xf8, !PT ;  /* 0x0000001821007812 */ /* 0x008fe200078ef810 */
[----:B------:R-:W-:Y:S01]  /*71c0*/  IMAD.MOV.U32 R6, RZ, RZ, R8 ;  /* 0x000000ffff067224 */ /* 0x000fe200078e0008 */
[----:B------:R-:W-:Y:S01]  /*71d0*/  SHF.R.U32.HI R33, RZ, 0x3, R33 ;  /* 0x00000003ff217819 */ /* 0x000fe20000011621 */
[----:B------:R-:W-:Y:S01]  /*71e0*/  IMAD.MOV.U32 R4, RZ, RZ, R10 ;  /* 0x000000ffff047224 */ /* 0x000fe200078e000a */
[----:B------:R-:W-:Y:S01]  /*71f0*/  PRMT R45, R3, 0x7610, R45 ;  /* 0x00007610032d7816 */ /* 0x000fe2000000002d */
[----:B------:R-:W-:Y:S01]  /*7200*/  IMAD.MOV.U32 R3, RZ, RZ, R27 ;  /* 0x000000ffff037224 */ /* 0x000fe200078e001b */
[----:B------:R-:W-:Y:S01]  /*7210*/  LOP3.LUT R0, R0, R33, RZ, 0x3c, !PT ;  /* 0x0000002100007212 */ /* 0x000fe200078e3cff */
[----:B------:R-:W-:Y:S01]  /*7220*/  BSSY B1, `(.L_x_14324) ;  /* 0x0000014000017945 */ /* 0x000fe20003800000 */
[----:B------:R-:W-:Y:S01]  /*7230*/  PRMT R46, R5, 0x5410, R6 ;  /* 0x00005410052e7816 */ /* 0x000fe20000000006 */
[----:B------:R-:W-:Y:S01]  /*7240*/  IMAD.MOV.U32 R5, RZ, RZ, R12 ;  /* 0x000000ffff057224 */ /* 0x000fe200078e000c */
[----:B------:R-:W-:-:S02]  /*7250*/  PRMT R45, R45, 0x5410, R4 ;  /* 0x000054102d2d7816 */ /* 0x000fc40000000004 */
[----:B----4-:R-:W-:Y:S02]  /*7260*/  PRMT R14, R3, 0x7610, R14 ;  /* 0x00007610030e7816 */ /* 0x010fe4000000000e */
[----:B------:R-:W-:Y:S02]  /*7270*/  MOV R4, R9 ;  /* 0x0000000900047202 */ /* 0x000fe40000000f00 */
[----:B------:R-:W-:Y:S01]  /*7280*/  PRMT R47, R5, 0x7610, R47 ;  /* 0x00007610052f7816 */ /* 0x000fe2000000002f */
[----:B------:R-:W-:Y:S01]  /*7290*/  IMAD.MOV.U32 R5, RZ, RZ, R13 ;  /* 0x000000ffff057224 */ /* 0x000fe200078e000d */
[----:B------:R-:W-:Y:S02]  /*72a0*/  PRMT R14, R14, 0x5410, R4 ;  /* 0x000054100e0e7816 */ /* 0x000fe40000000004 */
[----:B------:R-:W-:Y:S02]  /*72b0*/  LOP3.LUT P2, RZ, R39, 0x4, RZ, 0xc0, !PT ;  /* 0x0000000427ff7812 */ /* 0x000fe4000784c0ff */
[----:B------:R-:W-:Y:S01]  /*72c0*/  ISETP.GE.AND P1, PT, R206, R41, PT ;  /* 0x00000029ce00720c */ /* 0x000fe20003f26270 */
[----:B0-----:R-:W-:-:S05]  /*72d0*/  VIADD R15, R15, 0xffffff80 ;  /* 0xffffff800f0f7836 */ /* 0x001fca0000000000 */
[----:B------:R-:W-:-:S04]  /*72e0*/  SHF.R.S32.HI R7, RZ, 0x1f, R15 ;  /* 0x0000001fff077819 */ /* 0x000fc8000001140f */
[----:B------:R-:W-:-:S04]  /*72f0*/  LEA.HI R7, R7, R15, RZ, 0x5 ;  /* 0x0000000f07077211 */ /* 0x000fc800078f28ff */
[----:B------:R-:W-:-:S05]  /*7300*/  SHF.R.S32.HI R7, RZ, 0x5, R7 ;  /* 0x00000005ff077819 */ /* 0x000fca0000011407 */
[----:B------:R-:W-:-:S04]  /*7310*/  IMAD R0, R7, 0x200, R0 ;  /* 0x0000020007007824 */ /* 0x000fc800078e0200 */
[----:B------:R-:W-:-:S04]  /*7320*/  IMAD R3, R0, 0x2, R19 ;  /* 0x0000000200037824 */ /* 0x000fc800078e0213 */
[C---:B------:R-:W-:Y:S02]  /*7330*/  VIADD R4, R3.reuse, 0x18400 ;  /* 0x0001840003047836 */ /* 0x040fe40000000000 */
[----:B------:R-:W-:Y:S01]  /*7340*/  VIADD R0, R3, 0x18440 ;  /* 0x0001844003007836 */ /* 0x000fe20000000000 */
[----:B-1----:R-:W-:Y:S06]  /*7350*/  @!P0 BRA `(.L_x_14325) ;  /* 0x0000013c003c8947 */ /* 0x002fec0003800000 */
.L_x_14564:
[----:B------:R-:W-:Y:S05]  /*7360*/  BSYNC B1 ;  /* 0x0000000000017941 */ /* 0x000fea0003800000 */
.L_x_14324:
        /* <DEDUP_REMOVED lines=22> */
[C---:B0-----:R-:W-:Y:S01]  /*74d0*/  FMUL.FTZ R36, R30.reuse, R35 ;  /* 0x000000231e247220 */ /* 0x041fe20000410000 */
[----:B------:R-:W-:Y:S01]  /*74e0*/  FMUL.FTZ R38, R30, R33 ;  /* 0x000000211e267220 */ /* 0x000fe20000410000 */
[----:B------:R-:W-:-:S02]  /*74f0*/  HADD2.F32 R15, -RZ, R6.H0_H0 ;  /* 0x20000006ff0f7230 */ /* 0x000fc40000004100 */
[CC--:B------:R-:W-:Y:S01]  /*7500*/  FMUL.FTZ R30, R4.reuse, R34.reuse ;  /* 0x00000022041e7220 */ /* 0x0c0fe20000410000 */
[----:B------:R-:W-:Y:S01]  /*7510*/  FFMA.FTZ R37, R29, R33, -R36 ;  /* 0x000000211d257223 */ /* 0x000fe20000010824 */
[----:B------:R-:W-:Y:S02]  /*7520*/  HADD2.F32 R28, -RZ, R6.H1_H1 ;  /* 0x30000006ff1c7230 */ /* 0x000fe40000004100 */
[-C--:B------:R-:W-:Y:S01]  /*7530*/  FMUL.FTZ R36, R4, R31.reuse ;  /* 0x0000001f04247220 */ /* 0x080fe20000410000 */
[----:B------:R-:W-:Y:S01]  /*7540*/  FFMA.FTZ R33, R7, R31, -R30 ;  /* 0x0000001f07217223 */ /* 0x000fe2000001081e */
[--C-:B------:R-:W-:Y:S02]  /*7550*/  HADD2.F32 R6, -RZ, R5.reuse.H0_H0 ;  /* 0x20000005ff067230 */ /* 0x100fe40000004100 */
[----:B------:R-:W-:Y:S01]  /*7560*/  FFMA.FTZ R38, R29, R35, R38 ;  /* 0x000000231d267223 */ /* 0x000fe20000010026 */
        /* <DEDUP_REMOVED lines=19> */
.L_x_14329:
[----:B------:R-:W-:Y:S05]  /*76a0*/  BSYNC B2 ;  /* 0x0000000000027941 */ /* 0x000fea0003800000 */
.L_x_14328:
[----:B------:R-:W-:Y:S05]  /*76b0*/  @P1 BRA `(.L_x_14327) ;  /* 0x0000000000a81947 */ /* 0x000fea0003800000 */
[----:B-1----:R-:W1:Y:S01]  /*76c0*/  LDS.128 R4, [R0] ;  /* 0x0000000000047984 */ /* 0x002e620000000c00 */
[----:B------:R-:W-:Y:S01]  /*76d0*/  SHF.R.U32.HI R28, RZ, 0x10, R21 ;  /* 0x00000010ff1c7819 */ /* 0x000fe20000011615 */
[----:B------:R-:W-:Y:S01]  /*76e0*/  HADD2.F32 R29, -RZ, R43.H1_H1 ;  /* 0x3000002bff1d7230 */ /* 0x000fe20000004100 */
        /* <DEDUP_REMOVED lines=39> */
.L_x_14327:
[----:B------:R-:W-:Y:S05]  /*7960*/  BSYNC B1 ;  /* 0x0000000000017941 */ /* 0x000fea0003800000 */
.L_x_14326:
        /* <DEDUP_REMOVED lines=50> */
.L_x_14332:
[----:B------:R-:W-:Y:S05]  /*7c90*/  BSYNC B1 ;  /* 0x0000000000017941 */ /* 0x000fea0003800000 */
.L_x_14331:
[----:B------:R-:W-:Y:S05]  /*7ca0*/  @P1 BRA `(.L_x_14330) ;  /* 0x0000001400dc1947 */ /* 0x000fea0003800000 */
[----:B-1----:R-:W1:Y:S01]  /*7cb0*/  LDS.128 R4, [R0+0x2000] ;  /* 0x0020000000047984 */ /* 0x002e620000000c00 */
[----:B------:R-:W-:Y:S01]  /*7cc0*/  SHF.R.U32.HI R15, RZ, 0x10, R9 ;  /* 0x00000010ff0f7819 */ /* 0x000fe20000011609 */
[----:B------:R-:W-:Y:S01]  /*7cd0*/  HADD2.F32 R13, -RZ, R46.H1_H1 ;  /* 0x3000002eff0d7230 */ /* 0x000fe20000004100 */
[----:B------:R-:W-:Y:S01]  /*7ce0*/  SHF.R.U32.HI R12, RZ, 0x10, R27 ;  /* 0x00000010ff0c7819 */ /* 0x000fe2000001161b */
[----:B------:R-:W-:Y:S01]  /*7cf0*/  HADD2.F32 R11, -RZ, R45.H0_H0 ;  /* 0x2000002dff0b7230 */ /* 0x000fe20000004100 */
[----:B------:R-:W-:Y:S01]  /*7d00*/  SHF.R.U64 R25, R8, 0x10, R9 ;  /* 0x0000001008197819 */ /* 0x000fe20000001209 */
[----:B------:R-:W-:Y:S01]  /*7d10*/  HADD2.F32 R15, -RZ, R15.H0_H0 ;  /* 0x2000000fff0f7230 */ /* 0x000fe20000004100 */
[----:B------:R-:W-:Y:S01]  /*7d20*/  SHF.R.U64 R26, R26, 0x10, R27 ;  /* 0x000000101a1a7819 */ /* 0x000fe2000000121b */
[----:B------:R-:W-:Y:S02]  /*7d30*/  HADD2.F32 R12, -RZ, R12.H0_H0 ;  /* 0x2000000cff0c7230 */ /* 0x000fe40000004100 */
[----:B-1----:R-:W-:-:S02]  /*7d40*/  HADD2.F32 R10, -RZ, R7.H1_H1 ;  /* 0x30000007ff0a7230 */ /* 0x002fc40000004100 */
        /* <DEDUP_REMOVED lines=11> */
[--C-:B------:R-:W-:Y:S02]  /*7e00*/  HADD2.F32 R10, -RZ, R14.reuse.H1_H1 ;  /* 0x3000000eff0a7230 */ /* 0x100fe40000004100 */
[----:B------:R-:W-:Y:S01]  /*7e10*/  FFMA.FTZ R24, R9, R15, R24 ;  /* 0x0000000f09187223 */ /* 0x000fe20000010018 */
[--C-:B------:R-:W-:Y:S02]  /*7e20*/  HADD2.F32 R6, -RZ, R5.reuse.H0_H0 ;  /* 0x20000005ff067230 */ /* 0x100fe40000004100 */
        /* <DEDUP_REMOVED lines=19> */
.L_x_14317:
[----:B------:R-:W0:Y:S01]  /*7f60*/  S2R R0, SR_TID.X ;  /* 0x0000000000007919 */ /* 0x000e220000002100 */
[----:B------:R-:W1:Y:S01]  /*7f70*/  LDC R21, c[0x0][0x448] ;  /* 0x00011200ff157b82 */ /* 0x000e620000000800 */
[----:B------:R-:W-:Y:S01]  /*7f80*/  ULDC.64 UR4, c[0x0][0x3f8] ;  /* 0x0000fe0000047ab9 */ /* 0x000fe20000000a00 */
[----:B------:R-:W-:Y:S01]  /*7f90*/  ULDC.64 UR6, c[0x0][0x408] ;  /* 0x0001020000067ab9 */ /* 0x000fe20000000a00 */
[----:B------:R-:W-:Y:S02]  /*7fa0*/  IMAD.MOV.U32 R4, RZ, RZ, R26 ;  /* 0x000000ffff047224 */ /* 0x000fe400078e001a */
[----:B------:R-:W-:Y:S02]  /*7fb0*/  IMAD.MOV.U32 R6, RZ, RZ, R24 ;  /* 0x000000ffff067224 */ /* 0x000fe400078e0018 */
[----:B------:R-:W-:Y:S01]  /*7fc0*/  IMAD.MOV.U32 R7, RZ, RZ, R31 ;  /* 0x000000ffff077224 */ /* 0x000fe200078e001f */
[----:B-1----:R-:W-:Y:S02]  /*7fd0*/  ISETP.NE.AND P0, PT, R21, 0x1, PT ;  /* 0x000000011500780c */ /* 0x002fe40003f05270 */
[----:B0-----:R-:W-:-:S04]  /*7fe0*/  IADD3 R0, R0, -0x80, RZ ;  /* 0xffffff8000007810 */ /* 0x001fc80007ffe0ff */
        /* <DEDUP_REMOVED lines=60> */
[----:B------:R-:W-:Y:S01]  /*83b0*/  IMAD.MOV.U32 R9, RZ, RZ, R35 ;  /* 0x000000ffff097224 */ /* 0x000fe200078e0023 */
[----:B---3--:R-:W-:-:S02]  /*83c0*/  @!P1 MOV R21, R7 ;  /* 0x0000000700159202 */ /* 0x008fc40000000f00 */
[----:B------:R0:W3:Y:S01]  /*83d0*/  SHFL.IDX PT, R0, R26, 0x1, 0x1c1f ;  /* 0x003c1f001a007f89 */ /* 0x0000e200000e0000 */
[----:B------:R-:W-:Y:S01]  /*83e0*/  @!P1 IMAD.MOV.U32 R28, RZ, RZ, R4 ;  /* 0x000000ffff1c9224 */ /* 0x000fe200078e0004 */
[----:B------:R-:W-:Y:S01]  /*83f0*/  PRMT R31, R8, 0x5410, R9 ;  /* 0x00005410081f7816 */ /* 0x000fe20000000009 */
[----:B------:R-:W-:Y:S02]  /*8400*/  @!P1 IMAD.MOV.U32 R29, RZ, RZ, R5 ;  /* 0x000000ffff1d9224 */ /* 0x000fe400078e0005 */
[----:B------:R-:W-:Y:S02]  /*8410*/  @!P1 IMAD.MOV.U32 R20, RZ, RZ, R6 ;  /* 0x000000ffff149224 */ /* 0x000fe400078e0006 */
[----:B------:R-:W-:Y:S02]  /*8420*/  IMAD.MOV.U32 R4, RZ, RZ, R28 ;  /* 0x000000ffff047224 */ /* 0x000fe400078e001c */
[----:B------:R-:W-:Y:S02]  /*8430*/  IMAD.MOV.U32 R5, RZ, RZ, R29 ;  /* 0x000000ffff057224 */ /* 0x000fe400078e001d */
[----:B------:R-:W-:-:S02]  /*8440*/  IMAD.MOV.U32 R6, RZ, RZ, R20 ;  /* 0x000000ffff067224 */ /* 0x000fc400078e0014 */
[----:B------:R-:W-:-:S03]  /*8450*/  IMAD.MOV.U32 R7, RZ, RZ, R21 ;  /* 0x000000ffff077224 */ /* 0x000fc600078e0015 */
[----:B------:R-:W-:Y:S02]  /*8460*/  PRMT R46, R4, 0x5410, R6 ;  /* 0x00005410042e7816 */ /* 0x000fe40000000006 */
[----:B------:R-:W-:Y:S02]  /*8470*/  PRMT R40, R5, 0x5410, R7 ;  /* 0x0000541005287816 */ /* 0x000fe40000000007 */
[----:B012-4-:R-:W-:-:S07]  /*8480*/  CS2R R4, SRZ ;  /* 0x0000000000047805 */ /* 0x017fce000001ff00 */
.L_x_14574:
        /* <DEDUP_REMOVED lines=19> */
[----:B------:R-:W-:Y:S02]  /*85c0*/  IADD3 R4, P2, R14, R4, RZ ;  /* 0x000000040e047210 */ /* 0x000fe40007f5e0ff */
[----:B---3--:R-:W-:-:S03]  /*85d0*/  IADD3.X R9, R0, R5, RZ, P1, !PT ;  /* 0x0000000500097210 */ /* 0x008fc60000ffe4ff */
[----:B------:R-:W-:-:S03]  /*85e0*/  IMAD.X R5, R24, 0x1, R5, P2 ;  /* 0x0000000118057824 */ /* 0x000fc600010e0605 */
[----:B------:R-:W5:Y:S04]  /*85f0*/  LD.E.128 R8, desc[UR40][R8.64] ;  /* 0x0000002808087980 */ /* 0x000f68000c101d00 */
[----:B------:R-:W5:Y:S02]  /*8600*/  LD.E.128 R4, desc[UR40][R4.64] ;  /* 0x0000002804047980 */ /* 0x000f64000c101d00 */
.L_x_14335:
[----:B------:R-:W-:Y:S05]  /*8610*/  BSYNC B1 ;  /* 0x0000000000017941 */ /* 0x000fea0003800000 */
.L_x_14334:
[----:B------:R-:W0:Y:S01]  /*8620*/  SYNCS.PHASECHK.TRANS64.TRYWAIT P1, [R19+URZ+0x22800], R12 ;  /* 0x0228000c130075a7 */ /* 0x000e22000802017f */
[----:B---3-5:R-:W-:Y:S01]  /*8630*/  IMAD.MOV.U32 R0, RZ, RZ, R4 ;  /* 0x000000ffff007224 */ /* 0x028fe200078e0004 */
[----:B------:R-:W-:Y:S01]  /*8640*/  VIADDMNMX R3, R30, -R223, 0x80, PT ;  /* 0x000000801e037446 */ /* 0x000fe200038009df */
[C---:B------:R-:W-:Y:S01]  /*8650*/  VIADD R14, R206.reuse, 0x40 ;  /* 0x00000040ce0e7836 */ /* 0x040fe20000000000 */
[----:B------:R-:W-:Y:S01]  /*8660*/  BSSY B1, `(.L_x_14336) ;  /* 0x000000f000017945 */ /* 0x000fe20003800000 */
[----:B------:R-:W-:Y:S01]  /*8670*/  IMAD.MOV.U32 R13, RZ, RZ, R5 ;  /* 0x000000ffff0d7224 */ /* 0x000fe200078e0005 */
[-C--:B------:R-:W-:Y:S02]  /*8680*/  ISETP.GE.OR P2, PT, R206, R3.reuse, P0 ;  /* 0x00000003ce00720c */ /* 0x080fe40000746670 */
[----:B------:R-:W-:Y:S01]  /*8690*/  PRMT R51, R51, 0x5410, R0 ;  /* 0x0000541033337816 */ /* 0x000fe20000000000 */
[----:B------:R-:W-:Y:S01]  /*86a0*/  IMAD.MOV.U32 R0, RZ, RZ, R6 ;  /* 0x000000ffff007224 */ /* 0x000fe200078e0006 */
[----:B------:R-:W-:Y:S01]  /*86b0*/  ISETP.GE.OR P0, PT, R14, R3, P0 ;  /* 0x000000030e00720c */ /* 0x000fe20000706670 */
[----:B------:R-:W-:Y:S01]  /*86c0*/  IMAD.MOV.U32 R3, RZ, RZ, R7 ;  /* 0x000000ffff037224 */ /* 0x000fe200078e0007 */
[----:B------:R-:W-:Y:S01]  /*86d0*/  PRMT R52, R13, 0x7610, R52 ;  /* 0x000076100d347816 */ /* 0x000fe20000000034 */
[----:B------:R-:W-:Y:S01]  /*86e0*/  IMAD.MOV.U32 R13, RZ, RZ, R8 ;  /* 0x000000ffff0d7224 */ /* 0x000fe200078e0008 */
[----:B------:R-:W-:-:S02]  /*86f0*/  MOV R14, R9 ;  /* 0x00000009000e7202 */ /* 0x000fc40000000f00 */
[----:B------:R-:W-:Y:S01]  /*8700*/  PRMT R52, R52, 0x5410, R0 ;  /* 0x0000541034347816 */ /* 0x000fe20000000000 */
[----:B------:R-:W-:Y:S01]  /*8710*/  IMAD.IADD R0, R16, 0x1, R39 ;  /* 0x0000000110007824 */ /* 0x000fe200078e0227 */
[----:B------:R-:W-:Y:S02]  /*8720*/  PRMT R53, R3, 0x5410, R13 ;  /* 0x0000541003357816 */ /* 0x000fe4000000000d */
[----:B------:R-:W-:Y:S01]  /*8730*/  PRMT R54, R14, 0x7610, R54 ;  /* 0x000076100e367816 */ /* 0x000fe20000000036 */
[----:B0-----:R-:W-:Y:S06]  /*8740*/  @!P1 BRA `(.L_x_14337) ;  /* 0x0000012c00b89947 */ /* 0x001fec0003800000 */
.L_x_14575:
[----:B------:R-:W-:Y:S05]  /*8750*/  BSYNC B1 ;  /* 0x0000000000017941 */ /* 0x000fea0003800000 */
.L_x_14336:
[----:B------:R-:W-:Y:S01]  /*8760*/  BSSY B1, `(.L_x_14338) ;  /* 0x0000069000017945 */ /* 0x000fe20003800000 */
[----:B------:R-:W-:Y:S01]  /*8770*/  IMAD.MOV.U32 R55, RZ, RZ, R10 ;  /* 0x000000ffff377224 */ /* 0x000fe200078e000a */
[----:B------:R-:W-:Y:S01]  /*8780*/  LOP3.LUT R0, R0, 0x38, RZ, 0xc0, !PT ;  /* 0x0000003800007812 */ /* 0x000fe200078ec0ff */
[----:B------:R-:W-:Y:S01]  /*8790*/  IMAD.MOV.U32 R56, RZ, RZ, R11 ;  /* 0x000000ffff387224 */ /* 0x000fe200078e000b */
[----:B------:R-:W-:Y:S06]  /*87a0*/  @P2 BRA `(.L_x_14339) ;  /* 0x0000000400902947 */ /* 0x000fec0003800000 */
[----:B------:R-:W2:Y:S01]  /*87b0*/  LDL R3, [R1+0x40] ;  /* 0x0000400001037983 */ /* 0x000ea20000100800 */
[--C-:B------:R-:W-:Y:S01]  /*87c0*/  SHF.R.U64 R50, R36, 0x10, R37.reuse ;  /* 0x0000001024327819 */ /* 0x100fe20000001225 */
[----:B------:R-:W-:Y:S01]  /*87d0*/  HADD2.F32 R36, -RZ, R40.H0_H0 ;  /* 0x20000028ff247230 */ /* 0x000fe20000004100 */
[----:B------:R-:W-:Y:S01]  /*87e0*/  SHF.R.U32.HI R38, RZ, 0x10, R37 ;  /* 0x00000010ff267819 */ /* 0x000fe20000011625 */
[----:B------:R-:W1:Y:S01]  /*87f0*/  S2R R14, SR_TID.X ;  /* 0x00000000000e7919 */ /* 0x000e620000002100 */
[--C-:B------:R-:W-:Y:S02]  /*8800*/  SHF.R.U64 R48, R28, 0x10, R29.reuse ;  /* 0x000000101c307819 */ /* 0x100fe4000000121d */
[----:B------:R-:W-:Y:S02]  /*8810*/  SHF.R.U32.HI R37, RZ, 0x10, R29 ;  /* 0x00000010ff257819 */ /* 0x000fe4000001161d */
[--C-:B------:R-:W-:Y:S02]  /*8820*/  SHF.R.U64 R49, R34, 0x10, R35.reuse ;  /* 0x0000001022317819 */ /* 0x100fe40000001223 */
[----:B------:R-:W-:Y:S01]  /*8830*/  SHF.R.U32.HI R44, RZ, 0x10, R35 ;  /* 0x00000010ff2c7819 */ /* 0x000fe20000011623 */
[----:B------:R-:W-:Y:S01]  /*8840*/  HADD2.F32 R35, -RZ, R41.H0_H0 ;  /* 0x20000029ff237230 */ /* 0x000fe20000004100 */
[--C-:B------:R-:W-:Y:S01]  /*8850*/  SHF.R.U64 R47, R20, 0x10, R21.reuse ;  /* 0x00000010142f7819 */ /* 0x100fe20000001215 */
[----:B------:R-:W-:Y:S01]  /*8860*/  HADD2.F32 R37, -RZ, R37.H0_H0 ;  /* 0x20000025ff257230 */ /* 0x000fe20000004100 */
[----:B------:R-:W-:Y:S01]  /*8870*/  SHF.R.U32.HI R42, RZ, 0x10, R21 ;  /* 0x00000010ff2a7819 */ /* 0x000fe20000011615 */
[----:B-1----:R-:W-:-:S05]  /*8880*/  VIADD R14, R14, 0xffffff80 ;  /* 0xffffff800e0e7836 */ /* 0x002fca0000000000 */
[----:B------:R-:W-:-:S04]  /*8890*/  SHF.R.S32.HI R24, RZ, 0x1f, R14 ;  /* 0x0000001fff187819 */ /* 0x000fc8000001140e */
[----:B------:R-:W-:-:S04]  /*88a0*/  LEA.HI R24, R24, R14, RZ, 0x5 ;  /* 0x0000000e18187211 */ /* 0x000fc800078f28ff */
[----:B------:R-:W-:Y:S01]  /*88b0*/  SHF.R.S32.HI R24, RZ, 0x5, R24 ;  /* 0x00000005ff187819 */ /* 0x000fe20000011418 */
[----:B--2---:R-:W-:-:S05]  /*88c0*/  IMAD.SHL.U32 R3, R3, 0x40, RZ ;  /* 0x0000004003037824 */ /* 0x004fca00078e00ff */
[----:B------:R-:W-:-:S04]  /*88d0*/  LOP3.LUT R13, R3, 0x1c0, RZ, 0xc0, !PT ;  /* 0x000001c0030d7812 */ /* 0x000fc800078ec0ff */
[----:B------:R-:W-:Y:S02]  /*88e0*/  LOP3.LUT R3, R13, 0x38, R16, 0xf8, !PT ;  /* 0x000000380d037812 */ /* 0x000fe400078ef810 */
[----:B------:R-:W-:-:S04]  /*88f0*/  SHF.R.U32.HI R14, RZ, 0x3, R13 ;  /* 0x00000003ff0e7819 */ /* 0x000fc8000001160d */
[----:B------:R-:W-:-:S05]  /*8900*/  LOP3.LUT R3, R3, R14, RZ, 0x3c, !PT ;  /* 0x0000000e03037212 */ /* 0x000fca00078e3cff */
[----:B0-----:R-:W-:Y:S01]  /*8910*/  IMAD R12, R24, 0x200, R3 ;  /* 0x00000200180c7824 */ /* 0x001fe200078e0203 */
[----:B------:R-:W-:-:S03]  /*8920*/  LOP3.LUT R3, R14, R0, R13, 0x1e, !PT ;  /* 0x000000000e037212 */ /* 0x000fc600078e1e0d */
[----:B------:R-:W-:Y:S01]  /*8930*/  IMAD R43, R12, 0x2, R19 ;  /* 0x000000020c2b7824 */ /* 0x000fe200078e0213 */
[----:B------:R-:W-:-:S04]  /*8940*/  LEA R24, R24, R3, 0x9 ;  /* 0x0000000318187211 */ /* 0x000fc800078e48ff */
[----:B------:R-:W0:Y:S01]  /*8950*/  LDS.128 R12, [R43+0x18400] ;  /* 0x018400002b0c7984 */ /* 0x000e220000000c00 */
        /* <DEDUP_REMOVED lines=8> */
[CC--:B------:R-:W-:Y:S01]  /*89e0*/  FMUL.FTZ R39, R29.reuse, R36.reuse ;  /* 0x000000241d277220 */ /* 0x0c0fe20000410000 */
[-C--:B------:R-:W-:Y:S01]  /*89f0*/  FMUL.FTZ R41, R29, R35.reuse ;  /* 0x000000231d297220 */ /* 0x080fe20000410000 */
[----:B------:R-:W-:Y:S02]  /*8a00*/  HADD2.F32 R29, -RZ, R38.H0_H0 ;  /* 0x20000026ff1d7230 */ /* 0x000fe40000004100 */
[----:B------:R-:W-:Y:S02]  /*8a10*/  HADD2.F32 R38, -RZ, R40.H1_H1 ;  /* 0x30000028ff267230 */ /* 0x000fe40000004100 */
[C---:B------:R-:W-:Y:S01]  /*8a20*/  FFMA.FTZ R39, R20.reuse, R35, -R39 ;  /* 0x0000002314277223 */ /* 0x040fe20000010827 */
[----:B------:R-:W-:Y:S01]  /*8a30*/  FFMA.FTZ R41, R20, R36, R41 ;  /* 0x0000002414297223 */ /* 0x000fe20000010029 */
[C---:B------:R-:W-:Y:S01]  /*8a40*/  FMUL.FTZ R40, R30.reuse, R37 ;  /* 0x000000251e287220 */ /* 0x040fe20000410000 */
[----:B------:R-:W-:Y:S02]  /*8a50*/  HADD2.F32 R20, -RZ, R31.H1_H1 ;  /* 0x3000001fff147230 */ /* 0x000fe40000004100 */
[-C--:B------:R-:W-:Y:S01]  /*8a60*/  FMUL.FTZ R30, R30, R29.reuse ;  /* 0x0000001d1e1e7220 */ /* 0x080fe20000410000 */
[----:B------:R-:W-:Y:S01]  /*8a70*/  FMUL.FTZ R36, R33, R38 ;  /* 0x0000002621247220 */ /* 0x000fe20000410000 */
[----:B------:R-:W-:Y:S01]  /*8a80*/  FFMA.FTZ R40, R13, R29, -R40 ;  /* 0x0000001d0d287223 */ /* 0x000fe20000010828 */
[----:B------:R-:W-:-:S02]  /*8a90*/  HADD2.F32 R29, -RZ, R42.H0_H0 ;  /* 0x2000002aff1d7230 */ /* 0x000fc40000004100 */
[-C--:B------:R-:W-:Y:S01]  /*8aa0*/  FMUL.FTZ R35, R33, R20.reuse ;  /* 0x0000001421237220 */ /* 0x080fe20000410000 */
[----:B------:R-:W-:Y:S01]  /*8ab0*/  FFMA.FTZ R42, R13, R37, R30 ;  /* 0x000000250d2a7223 */ /* 0x000fe2000001001e */
[C---:B------:R-:W-:Y:S01]  /*8ac0*/  FFMA.FTZ R33, R21.reuse, R20, -R36 ;  /* 0x0000001415217223 */ /* 0x040fe20000010824 */
[----:B------:R-:W-:Y:S02]  /*8ad0*/  HADD2.F32 R34, -RZ, R27.H1_H1 ;  /* 0x3000001bff227230 */ /* 0x000fe40000004100 */
[----:B------:R-:W-:Y:S01]  /*8ae0*/  FFMA.FTZ R35, R21, R38, R35 ;  /* 0x0000002615237223 */ /* 0x000fe20000010023 */
[----:B------:R-:W-:Y:S02]  /*8af0*/  HADD2.F32 R25, -RZ, R24.H0_H0 ;  /* 0x20000018ff197230 */ /* 0x000fe40000004100 */
[----:B------:R-:W-:Y:S02]  /*8b00*/  HADD2.F32 R13, -RZ, R44.H0_H0 ;  /* 0x2000002cff0d7230 */ /* 0x000fe40000004100 */
[----:B------:R-:W-:Y:S01]  /*8b10*/  FMUL.FTZ R21, R34, R29 ;  /* 0x0000001d22157220 */ /* 0x000fe20000410000 */
[----:B------:R-:W-:-:S02]  /*8b20*/  HADD2.F32 R36, -RZ, R46.H0_H0 ;  /* 0x2000002eff247230 */ /* 0x000fc40000004100 */
[----:B------:R-:W-:Y:S02]  /*8b30*/  HADD2.F32 R20, -RZ, R51.H0_H0 ;  /* 0x20000033ff147230 */ /* 0x000fe40000004100 */
[-C--:B------:R-:W-:Y:S01]  /*8b40*/  FMUL.FTZ R37, R34, R13.reuse ;  /* 0x0000000d22257220 */ /* 0x080fe20000410000 */
[----:B------:R-:W-:Y:S02]  /*8b50*/  HADD2.F32 R28, -RZ, R15.H1_H1 ;  /* 0x3000000fff1c7230 */ /* 0x000fe40000004100 */
[C---:B------:R-:W-:Y:S01]  /*8b60*/  FMUL.FTZ R38, R25.reuse, R36 ;  /* 0x0000002419267220 */ /* 0x040fe20000410000 */
[----:B------:R-:W-:Y:S02]  /*8b70*/  HADD2.F32 R3, -RZ, R12.H0_H0 ;  /* 0x2000000cff037230 */ /* 0x000fe40000004100 */
[----:B------:R-:W-:Y:S01]  /*8b80*/  FMUL.FTZ R25, R25, R20 ;  /* 0x0000001419197220 */ /* 0x000fe20000410000 */
[----:B------:R-:W-:Y:S02]  /*8b90*/  HADD2.F32 R27, -RZ, R26.H0_H0 ;  /* 0x2000001aff1b7230 */ /* 0x000fe40000004100 */
[----:B------:R-:W-:Y:S01]  /*8ba0*/  FFMA.FTZ R44, R28, R13, -R21 ;  /* 0x0000000d1c2c7223 */ /* 0x000fe20000010815 */
[----:B------:R-:W-:-:S02]  /*8bb0*/  HADD2.F32 R34, -RZ, R46.H1_H1 ;  /* 0x3000002eff227230 */ /* 0x000fc40000004100 */
[----:B------:R-:W-:Y:S01]  /*8bc0*/  FFMA.FTZ R46, R28, R29, R37 ;  /* 0x0000001d1c2e7223 */ /* 0x000fe20000010025 */
[----:B------:R-:W-:Y:S02]  /*8bd0*/  HADD2.F32 R30, -RZ, R31.H0_H0 ;  /* 0x2000001fff1e7230 */ /* 0x000fe40000004100 */
[C---:B------:R-:W-:Y:S01]  /*8be0*/  FFMA.FTZ R38, R3.reuse, R20, -R38 ;  /* 0x0000001403267223 */ /* 0x040fe20000010826 */
[----:B------:R-:W-:Y:S02]  /*8bf0*/  HADD2.F32 R15, -RZ, R14.H0_H0 ;  /* 0x2000000eff0f7230 */ /* 0x000fe40000004100 */
        /* <DEDUP_REMOVED lines=31> */
.L_x_14339:
[----:B------:R-:W-:Y:S05]  /*8df0*/  BSYNC B1 ;  /* 0x0000000000017941 */ /* 0x000fea0003800000 */
.L_x_14338:
[----:B------:R-:W-:Y:S01]  /*8e00*/  PRMT R41, R55, 0x5410, R56 ;  /* 0x0000541037297816 */ /* 0x000fe20000000038 */
[----:B------:R-:W-:Y:S06]  /*8e10*/  @P0 BRA `(.L_x_14330) ;  /* 0x0000000400800947 */ /* 0x000fec0003800000 */
[----:B------:R-:W2:Y:S01]  /*8e20*/  LDL R3, [R1+0xc] ;  /* 0x00000c0001037983 */ /* 0x000ea20000100800 */
[C---:B01----:R-:W-:Y:S02]  /*8e30*/  VIADD R12, R206.reuse, 0x40 ;  /* 0x00000040ce0c7836 */ /* 0x043fe40000000000 */
        /* <DEDUP_REMOVED lines=9> */
[----:B------:R-:W-:Y:S02]  /*8ed0*/  SHF.R.U64 R40, R8, 0x10, R9 ;  /* 0x0000001008287819 */ /* 0x000fe40000001209 */
[----:B------:R-:W-:Y:S02]  /*8ee0*/  SHF.R.U32.HI R28, RZ, 0x10, R5 ;  /* 0x00000010ff1c7819 */ /* 0x000fe40000011605 */
[--C-:B------:R-:W-:Y:S02]  /*8ef0*/  SHF.R.U64 R39, R10, 0x10, R11.reuse ;  /* 0x000000100a277819 */ /* 0x100fe4000000120b */
[----:B------:R-:W-:Y:S01]  /*8f00*/  SHF.R.U32.HI R38, RZ, 0x10, R11 ;  /* 0x00000010ff267819 */ /* 0x000fe2000001160b */
[----:B------:R-:W-:Y:S01]  /*8f10*/  HADD2.F32 R11, -RZ, R54.H0_H0 ;  /* 0x20000036ff0b7230 */ /* 0x000fe20000004100 */
[----:B------:R-:W-:Y:S01]  /*8f20*/  SHF.R.U32.HI R20, RZ, 0x10, R9 ;  /* 0x00000010ff147819 */ /* 0x000fe20000011609 */
[----:B------:R-:W-:Y:S01]  /*8f30*/  HADD2.F32 R28, -RZ, R28.H0_H0 ;  /* 0x2000001cff1c7230 */ /* 0x000fe20000004100 */
[----:B------:R-:W-:-:S02]  /*8f40*/  SHF.R.U64 R37, R4, 0x10, R5 ;  /* 0x0000001004257819 */ /* 0x000fc40000001205 */
[--C-:B------:R-:W-:Y:S02]  /*8f50*/  SHF.R.U64 R35, R6, 0x10, R7.reuse ;  /* 0x0000001006237819 */ /* 0x100fe40000001207 */
[----:B------:R-:W-:Y:S01]  /*8f60*/  SHF.R.U32.HI R33, RZ, 0x10, R7 ;  /* 0x00000010ff217819 */ /* 0x000fe20000011607 */
[----:B--2---:R-:W-:-:S04]  /*8f70*/  IMAD.IADD R0, R3, 0x1, R0 ;  /* 0x0000000103007824 */ /* 0x004fc800078e0200 */
[----:B------:R-:W-:Y:S01]  /*8f80*/  IMAD R0, R0, 0x2, R19 ;  /* 0x0000000200007824 */ /* 0x000fe200078e0213 */
[----:B---3--:R-:W0:Y:S04]  /*8f90*/  LDS.128 R12, [R42+0x18400] ;  /* 0x018400002a0c7984 */ /* 0x008e280000000c00 */
[----:B------:R-:W1:Y:S01]  /*8fa0*/  LDS.128 R24, [R0+0x18400] ;  /* 0x0184000000187984 */ /* 0x000e620000000c00 */
[----:B0-----:R-:W-:Y:S02]  /*8fb0*/  HADD2.F32 R4, -RZ, R13.H0_H0 ;  /* 0x2000000dff047230 */ /* 0x001fe40000004100 */
[--C-:B-1----:R-:W-:Y:S02]  /*8fc0*/  HADD2.F32 R8, -RZ, R25.reuse.H0_H0 ;  /* 0x20000019ff087230 */ /* 0x102fe40000004100 */
[----:B------:R-:W-:-:S03]  /*8fd0*/  HADD2.F32 R25, -RZ, R25.H1_H1 ;  /* 0x30000019ff197230 */ /* 0x000fc60000004100 */
[C---:B------:R-:W-:Y:S01]  /*8fe0*/  FMUL.FTZ R29, R8.reuse, R21 ;  /* 0x00000015081d7220 */ /* 0x040fe20000410000 */
[-C--:B------:R-:W-:Y:S01]  /*8ff0*/  FMUL.FTZ R31, R8, R11.reuse ;  /* 0x0000000b081f7220 */ /* 0x080fe20000410000 */
[----:B------:R-:W-:Y:S02]  /*9000*/  HADD2.F32 R13, -RZ, R13.H1_H1 ;  /* 0x3000000dff0d7230 */ /* 0x000fe40000004100 */
[----:B------:R-:W-:Y:S01]  /*9010*/  FMUL.FTZ R30, R25, R28 ;  /* 0x0000001c191e7220 */ /* 0x000fe20000410000 */
[----:B------:R-:W-:Y:S02]  /*9020*/  HADD2.F32 R8, -RZ, R20.H0_H0 ;  /* 0x20000014ff087230 */ /* 0x000fe40000004100 */
[C---:B------:R-:W-:Y:S01]  /*9030*/  FFMA.FTZ R29, R4.reuse, R11, -R29 ;  /* 0x0000000b041d7223 */ /* 0x040fe2000001081d */
[----:B------:R-:W-:Y:S02]  /*9040*/  HADD2.F32 R7, -RZ, R24.H0_H0 ;  /* 0x20000018ff077230 */ /* 0x000fe40000004100 */
[----:B------:R-:W-:Y:S01]  /*9050*/  FFMA.FTZ R31, R4, R21, R31 ;  /* 0x00000015041f7223 */ /* 0x000fe2000001001f */
[----:B------:R-:W-:-:S02]  /*9060*/  HADD2.F32 R20, -RZ, R51.H1_H1 ;  /* 0x30000033ff147230 */ /* 0x000fc40000004100 */
[----:B------:R-:W-:Y:S02]  /*9070*/  HADD2.F32 R4, -RZ, R53.H1_H1 ;  /* 0x30000035ff047230 */ /* 0x000fe40000004100 */
[-C--:B------:R-:W-:Y:S01]  /*9080*/  FFMA.FTZ R34, R13, R8.reuse, -R30 ;  /* 0x000000080d227223 */ /* 0x080fe2000001081e */
[----:B------:R-:W-:Y:S02]  /*9090*/  HADD2.F32 R3, -RZ, R12.H0_H0 ;  /* 0x2000000cff037230 */ /* 0x000fe40000004100 */
[----:B------:R-:W-:Y:S01]  /*90a0*/  FMUL.FTZ R36, R25, R8 ;  /* 0x0000000819247220 */ /* 0x000fe20000410000 */
[C---:B------:R-:W-:Y:S01]  /*90b0*/  FMUL.FTZ R30, R7.reuse, R20 ;  /* 0x00000014071e7220 */ /* 0x040fe20000410000 */
[----:B------:R-:W-:Y:S02]  /*90c0*/  HADD2.F32 R9, -RZ, R26.H0_H0 ;  /* 0x2000001aff097230 */ /* 0x000fe40000004100 */
[----:B------:R-:W-:Y:S01]  /*90d0*/  FMUL.FTZ R7, R7, R4 ;  /* 0x0000000407077220 */ /* 0x000fe20000410000 */
[----:B------:R-:W-:-:S02]  /*90e0*/  HADD2.F32 R8, -RZ, R52.H1_H1 ;  /* 0x30000034ff087230 */ /* 0x000fc40000004100 */
[----:B------:R-:W-:Y:S01]  /*90f0*/  FFMA.FTZ R36, R13, R28, R36 ;  /* 0x0000001c0d247223 */ /* 0x000fe20000010024 */
[C---:B------:R-:W-:Y:S01]  /*9100*/  FFMA.FTZ R30, R3.reuse, R4, -R30 ;  /* 0x00000004031e7223 */ /* 0x040fe2000001081e */
[----:B------:R-:W-:Y:S02]  /*9110*/  HADD2.F32 R5, -RZ, R14.H0_H0 ;  /* 0x2000000eff057230 */ /* 0x000fe40000004100 */
[----:B------:R-:W-:Y:S01]  /*9120*/  FFMA.FTZ R13, R3, R20, R7 ;  /* 0x00000014030d7223 */ /* 0x000fe20000010007 */
[----:B------:R-:W-:Y:S02]  /*9130*/  HADD2.F32 R4, -RZ, R41.H0_H0 ;  /* 0x20000029ff047230 */ /* 0x000fe40000004100 */
[----:B------:R-:W-:Y:S01]  /*9140*/  FMUL.FTZ R20, R9, R8 ;  /* 0x0000000809147220 */ /* 0x000fe20000410000 */
[----:B------:R-:W-:Y:S02]  /*9150*/  HADD2.F32 R10, -RZ, R27.H0_H0 ;  /* 0x2000001bff0a7230 */ /* 0x000fe40000004100 */
[----:B------:R-:W-:-:S02]  /*9160*/  HADD2.F32 R3, -RZ, R41.H1_H1 ;  /* 0x30000029ff037230 */ /* 0x000fc40000004100 */
[----:B------:R-:W-:Y:S02]  /*9170*/  HADD2.F32 R7, -RZ, R53.H0_H0 ;  /* 0x20000035ff077230 */ /* 0x000fe40000004100 */
[-C--:B------:R-:W-:Y:S01]  /*9180*/  FMUL.FTZ R28, R9, R4.reuse ;  /* 0x00000004091c7220 */ /* 0x080fe20000410000 */
[----:B------:R-:W-:Y:S01]  /*9190*/  FFMA.FTZ R21, R5, R4, -R20 ;  /* 0x0000000405157223 */ /* 0x000fe20000010814 */
[----:B------:R-:W-:Y:S02]  /*91a0*/  HADD2.F32 R6, -RZ, R15.H0_H0 ;  /* 0x2000000fff067230 */ /* 0x000fe40000004100 */
        /* <DEDUP_REMOVED lines=39> */
.L_x_14330:
[----:B------:R-:W-:Y:S05]  /*9420*/  BSYNC B0 ;  /* 0x0000000000007941 */ /* 0x000fea0003800000 */
.L_x_14316:
        /* <DEDUP_REMOVED lines=8> */
.L_x_14313:
        /* <DEDUP_REMOVED lines=8> */
.L_x_14340:
[----:B------:R-:W-:Y:S01]  /*9530*/  IMAD R9, R23, 0x8, R19 ;  /* 0x0000000817097824 */ /* 0x000fe200078e0213 */
[----:B------:R-:W-:-:S04]  /*9540*/  SHF.L.U32 R72, R207, 0x1f, RZ ;  /* 0x0000001fcf487819 */ /* 0x000fc800000006ff */
[----:B------:R1:W2:Y:S01]  /*9550*/  SYNCS.PHASECHK.TRANS64.TRYWAIT P1, [R9+URZ+0x22830], R72 ;  /* 0x02283048090075a7 */ /* 0x0002a2000802017f */
[----:B------:R-:W-:Y:S05]  /*9560*/  @!P0 BRA `(.L_x_14341) ;  /* 0x0000000000048947 */ /* 0x000fea0003800000 */
[----:B------:R-:W-:Y:S01]  /*9570*/  BPT.TRAP 0x1 ;  /* 0x000000040000795c */ /* 0x000fe20000300000 */
.L_x_14341:
[----:B------:R-:W-:Y:S01]  /*9580*/  VIADD R0, R19, 0x1c400 ;  /* 0x0001c40013007836 */ /* 0x000fe20000000000 */
[----:B------:R-:W-:Y:S01]  /*9590*/  LOP3.LUT R6, R32, 0x10000, RZ, 0xfc, !PT ;  /* 0x0001000020067812 */ /* 0x000fe200078efcff */
[----:B------:R-:W-:-:S03]  /*95a0*/  IMAD.MOV.U32 R7, RZ, RZ, 0x40000040 ;  /* 0x40000040ff077424 */ /* 0x000fc600078e00ff */
[----:B------:R-:W-:-:S04]  /*95b0*/  SHF.R.U32.HI R0, RZ, 0x4, R0 ;  /* 0x00000004ff007819 */ /* 0x000fc80000011600 */
[----:B------:R-:W-:-:S04]  /*95c0*/  LOP3.LUT R0, R0, 0x3fff, RZ, 0xc0, !PT ;  /* 0x00003fff00007812 */ /* 0x000fc800078ec0ff */
[----:B------:R-:W-:Y:S01]  /*95d0*/  LOP3.LUT R222, R0, 0x10000, RZ, 0xfc, !PT ;  /* 0x0001000000de7812 */ /* 0x000fe200078efcff */
[----:B--2---:R-:W-:Y:S06]  /*95e0*/  @P1 BRA `(.L_x_14342) ;  /* 0x0000000000081947 */ /* 0x004fec0003800000 */
[----:B------:R-:W2:Y:S02]  /*95f0*/  SYNCS.PHASECHK.TRANS64.TRYWAIT P1, [R9+URZ+0x22830], R72 ;  /* 0x02283048090075a7 */ /* 0x000ea4000802017f */
[----:B--2---:R-:W-:Y:S05]  /*9600*/  @!P1 BRA `(.L_x_14343) ;  /* 0x00000120001c9947 */ /* 0x004fea0003800000 */
.L_x_14342:
[----:B------:R-:W-:Y:S01]  /*9610*/  IMAD R4, R23, 0x300, R222 ;  /* 0x0000030017047824 */ /* 0x000fe200078e02de */
        /* <DEDUP_REMOVED lines=10> */
[----:B------:R-:W-:Y:S01]  /*96c0*/  MOV R11, 0x40000040 ;  /* 0x40000040000b7802 */ /* 0x000fe20000000f00 */
[----:B------:R-:W-:Y:S01]  /*96d0*/  VIADD R12, R6, 0x4 ;  /* 0x00000004060c7836 */ /* 0x000fe20000000000 */
[----:B------:R-:W-:Y:S01]  /*96e0*/  MOV R5, 0x40000040 ;  /* 0x4000004000057802 */ /* 0x000fe20000000f00 */
[----:B------:R-:W-:Y:S01]  /*96f0*/  IMAD.MOV.U32 R13, RZ, RZ, 0x40000040 ;  /* 0x40000040ff0d7424 */ /* 0x000fe200078e00ff */
[----:B------:R-:W3:Y:S07]  /*9700*/  S2R R0, SR_TID.X ;  /* 0x0000000000007919 */ /* 0x000eee0000002100 */
[----:B------:R-:W-:Y:S01]  /*9710*/  HGMMA.64x96x16.F32 R24, gdesc[UR4], RZ, !UPT, gsb0 ;  /* 0x01600000041879f0 */ /* 0x000fe2000c0008ff */
[----:B------:R-:W-:-:S02]  /*9720*/  R2UR UR4, R20 ;  /* 0x00000000140472ca */ /* 0x000fc400000e0000 */
[----:B------:R-:W-:Y:S02]  /*9730*/  R2UR UR5, R21 ;  /* 0x00000000150572ca */ /* 0x000fe400000e0000 */
[----:B------:R-:W-:Y:S01]  /*9740*/  R2UR UR6, R10 ;  /* 0x000000000a0672ca */ /* 0x000fe200000e0000 */
[C---:B------:R-:W-:Y:S01]  /*9750*/  VIADD R10, R4.reuse, 0x4 ;  /* 0x00000004040a7836 */ /* 0x040fe20000000000 */
[----:B------:R-:W-:Y:S01]  /*9760*/  R2UR UR7, R11 ;  /* 0x000000000b0772ca */ /* 0x000fe200000e0000 */
[----:B------:R-:W-:Y:S02]  /*9770*/  IMAD.MOV.U32 R11, RZ, RZ, 0x40000040 ;  /* 0x40000040ff0b7424 */ /* 0x000fe400078e00ff */
[----:B------:R-:W-:Y:S01]  /*9780*/  VIADD R4, R4, 0x6 ;  /* 0x0000000604047836 */ /* 0x000fe20000000000 */
[----:B---3--:R-:W-:-:S04]  /*9790*/  SHF.R.U32.HI R0, RZ, 0x7, R0 ;  /* 0x00000007ff007819 */ /* 0x008fc80000011600 */
[----:B------:R-:W-:Y:S01]  /*97a0*/  IADD3 R212, -R0, 0xb, RZ ;  /* 0x0000000b00d47810 */ /* 0x000fe20007ffe1ff */
[----:B------:R-:W-:Y:S02]  /*97b0*/  WARPGROUP.DEPBAR.LE gsb0, 0x0 ;  /* 0x00008000000079c5 */ /* 0x000fe40000010000 */
[----:B------:R-:W-:-:S06]  /*97c0*/  WARPGROUP.ARRIVE ;  /* 0x00000000000079c5 */ /* 0x000fcc0000000000 */
[----:B------:R-:W-:Y:S01]  /*97d0*/  HGMMA.64x96x16.F32 R24, gdesc[UR4], R24, gsb0 ;  /* 0x01600000041879f0 */ /* 0x000fe20008000818 */
        /* <DEDUP_REMOVED lines=20> */
.L_x_14344:
[----:B------:R-:W4:Y:S01]  /*9920*/  LDL R0, [R1+0x10] ;  /* 0x0000100001007983 */ /* 0x000f220000100800 */
[----:B------:R-:W5:Y:S03]  /*9930*/  LDC R3, c[0x0][0x448] ;  /* 0x00011200ff037b82 */ /* 0x000f660000000800 */
[----:B------:R-:W2:Y:S04]  /*9940*/  LDL R8, [R1+0x4] ;  /* 0x0000040001087983 */ /* 0x000ea80000100800 */
[----:B------:R-:W3:Y:S01]  /*9950*/  LDL R5, [R1+0x18] ;  /* 0x0000180001057983 */ /* 0x000ee20000100800 */
[----:B------:R-:W-:Y:S01]  /*9960*/  LOP3.LUT R22, R22, 0xfffffff7, RZ, 0xc0, !PT ;  /* 0xfffffff716167812 */ /* 0x000fe200078ec0ff */
[----:B------:R-:W-:Y:S01]  /*9970*/  ULDC UR4, c[0x0][0x988] ;  /* 0x0002620000047ab9 */ /* 0x000fe20000000800 */
[----:B------:R-:W0:Y:S01]  /*9980*/  S2R R75, SR_CgaCtaId ;  /* 0x00000000004b7919 */ /* 0x000e220000008800 */
[----:B-----5:R-:W-:-:S13]  /*9990*/  ISETP.NE.AND P1, PT, R3, 0x1, PT ;  /* 0x000000010300780c */ /* 0x020fda0003f25270 */
[----:B------:R-:W5:Y:S01]  /*99a0*/  @P1 LDC R3, c[0x0][0x44c] ;  /* 0x00011300ff031b82 */ /* 0x000f620000000800 */
[----:B------:R-:W-:-:S07]  /*99b0*/  @P1 LOP3.LUT R22, R22, 0x8, RZ, 0xfc, !PT ;  /* 0x0000000816161812 */ /* 0x000fce00078efcff */
[----:B------:R-:W1:Y:S01]  /*99c0*/  @P1 LDC R4, c[0x0][0x450] ;  /* 0x00011400ff041b82 */ /* 0x000e620000000800 */
[----:B----4-:R-:W-:-:S04]  /*99d0*/  IMAD.IADD R0, R0, 0x1, R223 ;  /* 0x0000000100007824 */ /* 0x010fc800078e02df */
[----:B-----5:R-:W-:-:S05]  /*99e0*/  @P1 IMAD.HI.U32 R3, R0, R3, RZ ;  /* 0x0000000300031227 */ /* 0x020fca00078e00ff */
[----:B-1----:R-:W-:Y:S01]  /*99f0*/  @P1 SHF.R.U32.HI R0, RZ, R4, R3 ;  /* 0x00000004ff001219 */ /* 0x002fe20000011603 */
[----:B--2---:R-:W-:-:S04]  /*9a00*/  IMAD R3, R172, -0x60, R8 ;  /* 0xffffffa0ac037824 */ /* 0x004fc800078e0208 */
[----:B------:R-:W1:Y:S01]  /*9a10*/  SHFL.IDX PT, R4, R0, 0x1, 0x1c1f ;  /* 0x003c1f0000047f89 */ /* 0x000e6200000e0000 */
[----:B------:R-:W-:-:S03]  /*9a20*/  VIADD R3, R3, 0x60 ;  /* 0x0000006003037836 */ /* 0x000fc60000000000 */
[----:B------:R-:W2:Y:S01]  /*9a30*/  SHFL.IDX PT, R0, R0, RZ, 0x1c1f ;  /* 0x001c1fff00007589 */ /* 0x000ea200000e0000 */
[----:B---3--:R-:W-:-:S05]  /*9a40*/  IMAD R3, R5, -0x2, R3 ;  /* 0xfffffffe05037824 */ /* 0x008fca00078e0203 */
[----:B------:R-:W-:-:S04]  /*9a50*/  IADD3 R8, -R220, 0x1, R3 ;  /* 0x00000001dc087810 */ /* 0x000fc80007ffe103 */
        /* <DEDUP_REMOVED lines=58> */
[C---:B------:R-:W-:Y:S02]  /*9e00*/  ISETP.GT.AND P2, PT, R5.reuse, 0x50, PT ;  /* 0x000000500500780c */ /* 0x040fe40003f44270 */
[----:B------:R-:W-:Y:S02]  /*9e10*/  FMNMX.FTZ R15, R62, R15, !PT ;  /* 0x0000000f3e0f7209 */ /* 0x000fe40007810000 */
[----:B------:R-:W-:-:S02]  /*9e20*/  ISETP.GT.AND P1, PT, R5, 0x51, PT ;  /* 0x000000510500780c */ /* 0x000fc40003f24270 */
[----:B------:R-:W-:Y:S02]  /*9e30*/  FSEL R66, R66, -INF , P2 ;  /* 0xff80000042427808 */ /* 0x000fe40001000000 */
[----:B------:R-:W-:Y:S02]  /*9e40*/  FMNMX.FTZ R15, R78, R15, !PT ;  /* 0x0000000f4e0f7209 */ /* 0x000fe40007810000 */
[----:B------:R-:W-:Y:S02]  /*9e50*/  FSEL R76, R67, -INF , P1 ;  /* 0xff800000434c7808 */ /* 0x000fe40000800000 */
[C---:B------:R-:W-:Y:S02]  /*9e60*/  ISETP.GT.AND P2, PT, R5.reuse, 0x58, PT ;  /* 0x000000580500780c */ /* 0x040fe40003f44270 */
[----:B------:R-:W-:Y:S02]  /*9e70*/  ISETP.GT.AND P1, PT, R5, 0x59, PT ;  /* 0x000000590500780c */ /* 0x000fe40003f24270 */
[----:B--2---:R-:W-:Y:S01]  /*9e80*/  VIADDMNMX R51, R0, R8, R3, PT ;  /* 0x0000000800337246 */ /* 0x004fe20003800103 */
[----:B------:R-:W-:Y:S01]  /*9e90*/  IMAD.U32 R0, RZ, RZ, UR4 ;  /* 0x00000004ff007e24 */ /* 0x000fe2000f8e00ff */
[----:B------:R-:W-:-:S02]  /*9ea0*/  FMNMX.FTZ R15, R66, R15, !PT ;  /* 0x0000000f420f7209 */ /* 0x000fc40007810000 */
[----:B------:R-:W-:Y:S02]  /*9eb0*/  FSEL R70, R70, -INF , P2 ;  /* 0xff80000046467808 */ /* 0x000fe40001000000 */
[----:B------:R-:W-:Y:S02]  /*9ec0*/  FSEL R71, R71, -INF , P1 ;  /* 0xff80000047477808 */ /* 0x000fe40000800000 */
[C---:B------:R-:W-:Y:S02]  /*9ed0*/  ISETP.GT.AND P1, PT, R51.reuse, RZ, PT ;  /* 0x000000ff3300720c */ /* 0x040fe40003f24270 */
[C---:B------:R-:W-:Y:S02]  /*9ee0*/  ISETP.GT.AND P2, PT, R51.reuse, 0x1, PT ;  /* 0x000000013300780c */ /* 0x040fe40003f44270 */
[----:B------:R-:W-:Y:S02]  /*9ef0*/  FMNMX.FTZ R15, R76, R15, !PT ;  /* 0x0000000f4c0f7209 */ /* 0x000fe40007810000 */
[----:B------:R-:W-:-:S02]  /*9f00*/  ISETP.GT.AND P3, PT, R51, 0x8, PT ;  /* 0x000000083300780c */ /* 0x000fc40003f64270 */
[----:B------:R-:W-:Y:S02]  /*9f10*/  FSEL R39, R24, -INF , P1 ;  /* 0xff80000018277808 */ /* 0x000fe40000800000 */
[----:B------:R-:W-:Y:S02]  /*9f20*/  FSEL R35, R25, -INF , P2 ;  /* 0xff80000019237808 */ /* 0x000fe40001000000 */
[----:B------:R-:W-:Y:S02]  /*9f30*/  FMNMX.FTZ R94, R70, R15, !PT ;  /* 0x0000000f465e7209 */ /* 0x000fe40007810000 */
[----:B------:R-:W-:Y:S02]  /*9f40*/  ISETP.GT.AND P1, PT, R51, 0x9, PT ;  /* 0x000000093300780c */ /* 0x000fe40003f24270 */
[----:B------:R-:W-:Y:S02]  /*9f50*/  FSEL R27, R28, -INF , P3 ;  /* 0xff8000001c1b7808 */ /* 0x000fe40001800000 */
[----:B------:R-:W-:-:S02]  /*9f60*/  FMNMX.FTZ R8, R39, R35, !PT ;  /* 0x0000002327087209 */ /* 0x000fc40007810000 */
[----:B------:R-:W-:Y:S02]  /*9f70*/  FMNMX.FTZ R94, R71, R94, !PT ;  /* 0x0000005e475e7209 */ /* 0x000fe40007810000 */
[----:B------:R-:W-:Y:S02]  /*9f80*/  ISETP.GT.AND P2, PT, R51, 0x10, PT ;  /* 0x000000103300780c */ /* 0x000fe40003f44270 */
[----:B------:R-:W-:Y:S01]  /*9f90*/  FSEL R29, R29, -INF , P1 ;  /* 0xff8000001d1d7808 */ /* 0x000fe20000800000 */
[----:B------:R-:W1:Y:S01]  /*9fa0*/  SHFL.BFLY PT, R5, R94, 0x2, 0x1f ;  /* 0x0c401f005e057f89 */ /* 0x000e6200000e0000 */
        /* <DEDUP_REMOVED lines=19> */
[----:B-1----:R-:W-:Y:S02]  /*a0e0*/  FMNMX.FTZ R5, R94, R5, !PT ;  /* 0x000000055e057209 */ /* 0x002fe40007810000 */
[----:B------:R-:W-:-:S02]  /*a0f0*/  ISETP.GT.AND P2, PT, R51, 0x29, PT ;  /* 0x000000293300780c */ /* 0x000fc40003f44270 */
[----:B------:R-:W-:Y:S01]  /*a100*/  FSEL R43, R44, -INF , P1 ;  /* 0xff8000002c2b7808 */ /* 0x000fe20000800000 */
[----:B------:R-:W1:Y:S01]  /*a110*/  SHFL.BFLY PT, R96, R5, 0x1, 0x1f ;  /* 0x0c201f0005607f89 */ /* 0x000e6200000e0000 */
        /* <DEDUP_REMOVED lines=22> */
[----:B------:R-:W-:Y:S01]  /*a280*/  FMUL.FTZ R5, R3, R0 ;  /* 0x0000000003057220 */ /* 0x000fe20000410000 */
[----:B------:R-:W-:-:S02]  /*a290*/  FMNMX.FTZ R32, R73, R28, !PT ;  /* 0x0000001c49207209 */ /* 0x000fc40007810000 */
[----:B------:R-:W-:Y:S02]  /*a2a0*/  ISETP.GT.AND P2, PT, R51, 0x49, PT ;  /* 0x000000493300780c */ /* 0x000fe40003f44270 */
[----:B------:R-:W-:Y:S02]  /*a2b0*/  FSEL R45, R60, -INF , P1 ;  /* 0xff8000003c2d7808 */ /* 0x000fe40000800000 */
[----:B------:R-:W-:Y:S02]  /*a2c0*/  FMNMX.FTZ R32, R57, R32, !PT ;  /* 0x0000002039207209 */ /* 0x000fe40007810000 */
[----:B------:R-:W-:Y:S02]  /*a2d0*/  FSETP.NEU.FTZ.AND P4, PT, R3, -INF , PT ;  /* 0xff8000000300780b */ /* 0x000fe40003f9d000 */
        /* <DEDUP_REMOVED lines=24> */
[----:B------:R-:W1:Y:S01]  /*a460*/  MUFU.EX2 R8, R82 ;  /* 0x0000005200087308 */ /* 0x000e620000000800 */
[-CC-:B------:R-:W-:Y:S01]  /*a470*/  FFMA.FTZ R155, R92, R0.reuse, -R5.reuse ;  /* 0x000000005c9b7223 */ /* 0x180fe20000010805 */
[--C-:B------:R-:W-:Y:S01]  /*a480*/  FFMA.FTZ R159, R46, R0, -R5.reuse ;  /* 0x000000002e9f7223 */ /* 0x100fe20000010805 */
[----:B------:R-:W-:Y:S01]  /*a490*/  FMNMX.FTZ R42, R69, R34, !PT ;  /* 0x00000022452a7209 */ /* 0x000fe20007810000 */
[-CC-:B------:R-:W-:Y:S01]  /*a4a0*/  FFMA.FTZ R34, R4, R0.reuse, -R5.reuse ;  /* 0x0000000004227223 */ /* 0x180fe20000010805 */
[-CC-:B------:R-:W-:Y:S01]  /*a4b0*/  FFMA.FTZ R161, R50, R0.reuse, -R5.reuse ;  /* 0x0000000032a17223 */ /* 0x180fe20000010805 */
[-CC-:B------:R-:W-:Y:S01]  /*a4c0*/  FFMA.FTZ R40, R30, R0.reuse, -R5.reuse ;  /* 0x000000001e287223 */ /* 0x180fe20000010805 */
[-CC-:B------:R-:W-:Y:S01]  /*a4d0*/  FFMA.FTZ R163, R54, R0.reuse, -R5.reuse ;  /* 0x0000000036a37223 */ /* 0x180fe20000010805 */
[----:B------:R-:W2:Y:S01]  /*a4e0*/  SHFL.BFLY PT, R51, R42, 0x2, 0x1f ;  /* 0x0c401f002a337f89 */ /* 0x000ea200000e0000 */
[----:B------:R-:W-:Y:S01]  /*a4f0*/  MUFU.EX2 R203, R203 ;  /* 0x000000cb00cb7308 */ /* 0x000fe20000000800 */
[-CC-:B------:R-:W-:Y:S01]  /*a500*/  FFMA.FTZ R165, R58, R0.reuse, -R5.reuse ;  /* 0x000000003aa57223 */ /* 0x180fe20000010805 */
[-CC-:B------:R-:W-:Y:S01]  /*a510*/  FFMA.FTZ R167, R62, R0.reuse, -R5.reuse ;  /* 0x000000003ea77223 */ /* 0x180fe20000010805 */
[-CC-:B------:R-:W-:Y:S01]  /*a520*/  FFMA.FTZ R30, R78, R0.reuse, -R5.reuse ;  /* 0x000000004e1e7223 */ /* 0x180fe20000010805 */
[-CC-:B------:R-:W-:Y:S01]  /*a530*/  FFMA.FTZ R169, R66, R0.reuse, -R5.reuse ;  /* 0x0000000042a97223 */ /* 0x180fe20000010805 */
[----:B------:R-:W-:-:S03]  /*a540*/  FFMA.FTZ R171, R70, R0, -R5 ;  /* 0x0000000046ab7223 */ /* 0x000fc60000010805 */
[----:B------:R-:W-:Y:S01]  /*a550*/  MUFU.EX2 R24, R86 ;  /* 0x0000005600187308 */ /* 0x000fe20000000800 */
[----:B-1----:R-:W-:Y:S01]  /*a560*/  FADD.FTZ R48, R201, R8 ;  /* 0x00000008c9307221 */ /* 0x002fe20000010000 */
[----:B------:R-:W-:-:S06]  /*a570*/  F2FP.F16.F32.PACK_AB R201, R8, R201 ;  /* 0x000000c908c9723e */ /* 0x000fcc00000000ff */
[----:B------:R-:W-:Y:S01]  /*a580*/  MUFU.EX2 R153, R153 ;  /* 0x0000009900997308 */ /* 0x000fe20000000800 */
[----:B--2---:R-:W-:-:S07]  /*a590*/  FMNMX.FTZ R51, R42, R51, !PT ;  /* 0x000000332a337209 */ /* 0x004fce0007810000 */
[----:B------:R-:W-:Y:S01]  /*a5a0*/  MUFU.EX2 R28, R90 ;  /* 0x0000005a001c7308 */ /* 0x000fe20000000800 */
[-CC-:B------:R-:W-:Y:S01]  /*a5b0*/  FFMA.FTZ R42, R38, R0.reuse, -R5.reuse ;  /* 0x00000000262a7223 */ /* 0x180fe20000010805 */
[-CC-:B------:R-:W-:Y:S01]  /*a5c0*/  FFMA.FTZ R38, R76, R0.reuse, -R5.reuse ;  /* 0x000000004c267223 */ /* 0x180fe20000010805 */
[----:B------:R-:W1:Y:S05]  /*a5d0*/  SHFL.BFLY PT, R4, R51, 0x1, 0x1f ;  /* 0x0c201f0033047f89 */ /* 0x000e6a00000e0000 */
[----:B------:R-:W-:Y:S08]  /*a5e0*/  MUFU.EX2 R155, R155 ;  /* 0x0000009b009b7308 */ /* 0x000ff00000000800 */
[----:B------:R2:W-:Y:S08]  /*a5f0*/  MUFU.EX2 R32, R36 ;  /* 0x0000002400207308 */ /* 0x0005f00000000800 */
[----:B------:R-:W-:Y:S01]  /*a600*/  MUFU.EX2 R157, R157 ;  /* 0x0000009d009d7308 */ /* 0x000fe20000000800 */
[-CC-:B--2---:R-:W-:Y:S01]  /*a610*/  FFMA.FTZ R36, R26, R0.reuse, -R5.reuse ;  /* 0x000000001a247223 */ /* 0x184fe20000010805 */
[-CC-:B------:R-:W-:Y:S01]  /*a620*/  FFMA.FTZ R26, R74, R0.reuse, -R5.reuse ;  /* 0x000000004a1a7223 */ /* 0x180fe20000010805 */
[----:B------:R-:W-:Y:S01]  /*a630*/  FFMA.FTZ R5, R71, R0, -R5 ;  /* 0x0000000047057223 */ /* 0x000fe20000010805 */
[----:B-1----:R-:W-:-:S04]  /*a640*/  FMNMX.FTZ R4, R51, R4, !PT ;  /* 0x0000000433047209 */ /* 0x002fc80007810000 */
[C---:B------:R-:W-:Y:S01]  /*a650*/  FSETP.NEU.FTZ.AND P1, PT, R4.reuse, -INF , PT ;  /* 0xff8000000400780b */ /* 0x040fe20003f3d000 */
[----:B------:R-:W-:Y:S01]  /*a660*/  FMUL.FTZ R44, R4, R0 ;  /* 0x00000000042c7220 */ /* 0x000fe20000410000 */
[----:B------:R-:W-:Y:S04]  /*a670*/  MUFU.EX2 R34, R34 ;  /* 0x0000002200227308 */ /* 0x000fe80000000800 */
        /* <DEDUP_REMOVED lines=28> */
[----:B------:R-:W-:-:S05]  /*a840*/  FFMA.FTZ R44, R69, R0, -R44 ;  /* 0x00000000452c7223 */ /* 0x000fca000001082c */
[----:B------:R2:W3:Y:S01]  /*a850*/  MUFU.EX2 R202, R29 ;  /* 0x0000001d00ca7308 */ /* 0x0004e20000000800 */
[----:B-1----:R-:W-:Y:S01]  /*a860*/  FADD.FTZ R46, R39, R200 ;  /* 0x000000c8272e7221 */ /* 0x002fe20000010000 */
[----:B------:R-:W-:-:S06]  /*a870*/  F2FP.F16.F32.PACK_AB R200, R200, R39 ;  /* 0x00000027c8c8723e */ /* 0x000fcc00000000ff */
[----:B------:R1:W4:Y:S01]  /*a880*/  MUFU.EX2 R152, R15 ;  /* 0x0000000f00987308 */ /* 0x0003220000000800 */
[----:B--2---:R-:W-:-:S07]  /*a890*/  FADD.FTZ R29, R27, R46 ;  /* 0x0000002e1b1d7221 */ /* 0x004fce0000010000 */
[----:B------:R-:W2:Y:S01]  /*a8a0*/  MUFU.EX2 R33, R33 ;  /* 0x0000002100217308 */ /* 0x000ea20000000800 */
[----:B-1----:R-:W-:Y:S01]  /*a8b0*/  FADD.FTZ R15, R203, R48 ;  /* 0x00000030cb0f7221 */ /* 0x002fe20000010000 */
[----:B---3--:R-:W-:Y:S01]  /*a8c0*/  FADD.FTZ R29, R202, R29 ;  /* 0x0000001dca1d7221 */ /* 0x008fe20000010000 */
[C---:B------:R-:W-:Y:S02]  /*a8d0*/  F2FP.F16.F32.PACK_AB R203, R24.reuse, R203 ;  /* 0x000000cb18cb723e */ /* 0x040fe400000000ff */
[----:B------:R-:W-:Y:S01]  /*a8e0*/  FADD.FTZ R46, R24, R15 ;  /* 0x0000000f182e7221 */ /* 0x000fe20000010000 */
[----:B------:R-:W-:Y:S01]  /*a8f0*/  VIADD R15, R9, 0x22840 ;  /* 0x00022840090f7836 */ /* 0x000fe20000000000 */
[----:B------:R-:W-:Y:S01]  /*a900*/  F2FP.F16.F32.PACK_AB R202, R202, R27 ;  /* 0x0000001bcaca723e */ /* 0x000fe200000000ff */
[----:B------:R-:W1:Y:S01]  /*a910*/  MUFU.EX2 R25, R25 ;  /* 0x0000001900197308 */ /* 0x000e620000000800 */
[----:B------:R-:W-:Y:S01]  /*a920*/  FADD.FTZ R35, R153, R46 ;  /* 0x0000002e99237221 */ /* 0x000fe20000010000 */
[----:B----4-:R-:W-:Y:S01]  /*a930*/  FADD.FTZ R46, R152, R29 ;  /* 0x0000001d982e7221 */ /* 0x010fe20000010000 */
[----:B0-----:R-:W-:-:S02]  /*a940*/  PRMT R15, R75, 0x654, R15 ;  /* 0x000006544b0f7816 */ /* 0x001fc4000000000f */
[C---:B------:R-:W-:Y:S01]  /*a950*/  FADD.FTZ R48, R28.reuse, R35 ;  /* 0x000000231c307221 */ /* 0x040fe20000010000 */
[----:B------:R-:W-:Y:S01]  /*a960*/  F2FP.F16.F32.PACK_AB R153, R28, R153 ;  /* 0x000000991c99723e */ /* 0x000fe200000000ff */
[----:B------:R1:W-:Y:S01]  /*a970*/  SYNCS.ARRIVE.TRANS64.RED.A1T0 RZ, [R15+URZ], RZ ;  /* 0x000000ff0fff79a7 */ /* 0x0003e2000810043f */
[----:B------:R-:W0:Y:S01]  /*a980*/  MUFU.EX2 R154, R37 ;  /* 0x00000025009a7308 */ /* 0x000e220000000800 */
[----:B--2---:R-:W-:Y:S01]  /*a990*/  FADD.FTZ R46, R33, R46 ;  /* 0x0000002e212e7221 */ /* 0x004fe20000010000 */
[----:B------:R-:W-:Y:S01]  /*a9a0*/  FADD.FTZ R29, R155, R48 ;  /* 0x000000309b1d7221 */ /* 0x000fe20000010000 */
[C---:B------:R-:W-:Y:S02]  /*a9b0*/  F2FP.F16.F32.PACK_AB R155, R32.reuse, R155 ;  /* 0x0000009b209b723e */ /* 0x040fe400000000ff */
[----:B------:R-:W-:Y:S01]  /*a9c0*/  F2FP.F16.F32.PACK_AB R152, R33, R152 ;  /* 0x000000982198723e */ /* 0x000fe200000000ff */
[----:B------:R-:W-:Y:S02]  /*a9d0*/  FADD.FTZ R48, R32, R29 ;  /* 0x0000001d20307221 */ /* 0x000fe40000010000 */
[----:B------:R-:W2:Y:S01]  /*a9e0*/  MUFU.EX2 R31, R31 ;  /* 0x0000001f001f7308 */ /* 0x000ea20000000800 */
[----:B-1----:R-:W-:Y:S01]  /*a9f0*/  FADD.FTZ R15, R25, R46 ;  /* 0x0000002e190f7221 */ /* 0x002fe20000010000 */
[----:B------:R-:W-:Y:S01]  /*aa00*/  FADD.FTZ R29, R157, R48 ;  /* 0x000000309d1d7221 */ /* 0x000fe20000010000 */
[----:B------:R-:W-:-:S03]  /*aa10*/  F2FP.F16.F32.PACK_AB R157, R34, R157 ;  /* 0x0000009d229d723e */ /* 0x000fc600000000ff */
[----:B------:R-:W-:Y:S02]  /*aa20*/  FADD.FTZ R48, R34, R29 ;  /* 0x0000001d22307221 */ /* 0x000fe40000010000 */
[----:B------:R-:W1:Y:S01]  /*aa30*/  MUFU.EX2 R156, R41 ;  /* 0x00000029009c7308 */ /* 0x000e620000000800 */
[C---:B0-----:R-:W-:Y:S01]  /*aa40*/  FADD.FTZ R46, R154.reuse, R15 ;  /* 0x0000000f9a2e7221 */ /* 0x041fe20000010000 */
[----:B------:R-:W-:Y:S01]  /*aa50*/  FADD.FTZ R29, R159, R48 ;  /* 0x000000309f1d7221 */ /* 0x000fe20000010000 */
[----:B------:R-:W-:-:S05]  /*aa60*/  F2FP.F16.F32.PACK_AB R154, R154, R25 ;  /* 0x000000199a9a723e */ /* 0x000fca00000000ff */
[----:B------:R-:W0:Y:S01]  /*aa70*/  MUFU.EX2 R43, R43 ;  /* 0x0000002b002b7308 */ /* 0x000e220000000800 */
[----:B--2---:R-:W-:-:S07]  /*aa80*/  FADD.FTZ R15, R31, R46 ;  /* 0x0000002e1f0f7221 */ /* 0x004fce0000010000 */
[----:B------:R-:W2:Y:S01]  /*aa90*/  MUFU.EX2 R158, R55 ;  /* 0x00000037009e7308 */ /* 0x000ea20000000800 */
[C---:B-1----:R-:W-:Y:S01]  /*aaa0*/  FADD.FTZ R46, R156.reuse, R15 ;  /* 0x0000000f9c2e7221 */ /* 0x042fe20000010000 */
[----:B------:R-:W-:-:S06]  /*aab0*/  F2FP.F16.F32.PACK_AB R156, R156, R31 ;  /* 0x0000001f9c9c723e */ /* 0x000fcc00000000ff */
        /* <DEDUP_REMOVED lines=52> */
[----:B------:R-:W-:Y:S01]  /*ae00*/  MUFU.EX2 R49, R49 ;  /* 0x0000003100317308 */ /* 0x000fe20000000800 */
[C---:B0-----:R-:W-:Y:S01]  /*ae10*/  FADD.FTZ R8, R168.reuse, R15 ;  /* 0x0000000fa8087221 */ /* 0x041fe20000010000 */
[----:B------:R-:W-:-:S06]  /*ae20*/  F2FP.F16.F32.PACK_AB R168, R168, R47 ;  /* 0x0000002fa8a8723e */ /* 0x000fcc00000000ff */
[----:B------:R-:W0:Y:S01]  /*ae30*/  MUFU.EX2 R171, R171 ;  /* 0x000000ab00ab7308 */ /* 0x000e220000000800 */
[C---:B--2---:R-:W-:Y:S01]  /*ae40*/  FADD.FTZ R26, R38.reuse, R25 ;  /* 0x00000019261a7221 */ /* 0x044fe20000010000 */
[----:B------:R-:W-:-:S06]  /*ae50*/  F2FP.F16.F32.PACK_AB R169, R38, R169 ;  /* 0x000000a926a9723e */ /* 0x000fcc00000000ff */
[----:B------:R-:W1:Y:S08]  /*ae60*/  MUFU.EX2 R44, R44 ;  /* 0x0000002c002c7308 */ /* 0x000e700000000800 */
[----:B------:R2:W3:Y:S01]  /*ae70*/  MUFU.EX2 R24, R5 ;  /* 0x0000000500187308 */ /* 0x0004e20000000800 */
[----:B0-----:R-:W-:Y:S01]  /*ae80*/  FADD.FTZ R15, R171, R26 ;  /* 0x0000001aab0f7221 */ /* 0x001fe20000010000 */
[----:B--2---:R-:W-:Y:S01]  /*ae90*/  FADD.FTZ R5, R49, R8 ;  /* 0x0000000831057221 */ /* 0x004fe20000010000 */
[----:B-1----:R-:W-:-:S03]  /*aea0*/  F2FP.F16.F32.PACK_AB R170, R44, R49 ;  /* 0x000000312caa723e */ /* 0x002fc600000000ff */
[----:B------:R-:W-:Y:S01]  /*aeb0*/  FADD.FTZ R8, R44, R5 ;  /* 0x000000052c087221 */ /* 0x000fe20000010000 */
[C---:B---3--:R-:W-:Y:S01]  /*aec0*/  FADD.FTZ R5, R24.reuse, R15 ;  /* 0x0000000f18057221 */ /* 0x048fe20000010000 */
[----:B------:R-:W-:Y:S01]  /*aed0*/  F2FP.F16.F32.PACK_AB R171, R24, R171 ;  /* 0x000000ab18ab723e */ /* 0x000fe200000000ff */
[----:B------:R-:W-:Y:S06]  /*aee0*/  @!P0 BRA `(.L_x_14345) ;  /* 0x0000000000048947 */ /* 0x000fec0003800000 */
[----:B------:R-:W-:Y:S01]  /*aef0*/  BPT.TRAP 0x1 ;  /* 0x000000040000795c */ /* 0x000fe20000300000 */
.L_x_14345:
[----:B------:R0:W1:Y:S01]  /*af00*/  SYNCS.PHASECHK.TRANS64.TRYWAIT P1, [R9+URZ+0x22850], R72 ;  /* 0x02285048090075a7 */ /* 0x000062000802017f */
[----:B------:R-:W-:Y:S05]  /*af10*/  @!P0 BRA `(.L_x_14346) ;  /* 0x0000000000048947 */ /* 0x000fea0003800000 */
[----:B------:R-:W-:Y:S01]  /*af20*/  BPT.TRAP 0x1 ;  /* 0x000000040000795c */ /* 0x000fe20000300000 */
.L_x_14346:
[----:B------:R-:W-:Y:S04]  /*af30*/  BSSY B0, `(.L_x_14347) ;  /* 0x0000004000007945 */ /* 0x000fe80003800000 */
[----:B-1----:R-:W-:Y:S05]  /*af40*/  @P1 BRA `(.L_x_14348) ;  /* 0x0000000000081947 */ /* 0x002fea0003800000 */
[----:B------:R-:W1:Y:S02]  /*af50*/  SYNCS.PHASECHK.TRANS64.TRYWAIT P1, [R9+URZ+0x22850], R72 ;  /* 0x02285048090075a7 */ /* 0x000e64000802017f */
[----:B-1----:R-:W-:Y:S05]  /*af60*/  @!P1 BRA `(.L_x_14349) ;  /* 0x0000010400d89947 */ /* 0x002fea0003800000 */
.L_x_14348:
[----:B------:R-:W-:Y:S05]  /*af70*/  BSYNC B0 ;  /* 0x0000000000007941 */ /* 0x000fea0003800000 */
.L_x_14347:
[----:B------:R-:W-:Y:S05]  /*af80*/  WARPSYNC.ALL ;  /* 0x0000000000007948 */ /* 0x000fea0003800000 */
[----:B------:R-:W-:Y:S01]  /*af90*/  VIADD R15, R19, 0x400 ;  /* 0x00000400130f7836 */ /* 0x000fe20000000000 */
[----:B------:R2:W-:Y:S01]  /*afa0*/  BAR.SYNC.DEFER_BLOCKING R14, 0x100 ;  /* 0x0004000e0000751d */ /* 0x0005e20000010000 */
[----:B------:R-:W-:Y:S02]  /*afb0*/  IMAD.MOV.U32 R25, RZ, RZ, 0x40000040 ;  /* 0x40000040ff197424 */ /* 0x000fe400078e00ff */
[----:B------:R-:W-:Y:S01]  /*afc0*/  IMAD.MOV.U32 R27, RZ, RZ, 0x40000040 ;  /* 0x40000040ff1b7424 */ /* 0x000fe200078e00ff */
[----:B------:R-:W-:Y:S01]  /*afd0*/  SHF.R.U32.HI R15, RZ, 0x4, R15 ;  /* 0x00000004ff0f7819 */ /* 0x000fe2000001160f */
[----:B------:R-:W-:Y:S01]  /*afe0*/  IMAD.MOV.U32 R29, RZ, RZ, 0x40000040 ;  /* 0x40000040ff1d7424 */ /* 0x000fe200078e00ff */
[----:B------:R-:W-:Y:S01]  /*aff0*/  R2UR UR7, R25 ;  /* 0x00000000190772ca */ /* 0x000fe200000e0000 */
[----:B------:R-:W-:Y:S01]  /*b000*/  IMAD.MOV.U32 R31, RZ, RZ, 0x40000040 ;  /* 0x40000040ff1f7424 */ /* 0x000fe200078e00ff */
[----:B------:R-:W-:-:S02]  /*b010*/  LOP3.LUT R15, R15, 0x3fff, RZ, 0xc0, !PT ;  /* 0x00003fff0f0f7812 */ /* 0x000fc400078ec0ff */
[----:B------:R-:W-:Y:S02]  /*b020*/  R2UR UR11, R27 ;  /* 0x000000001b0b72ca */ /* 0x000fe400000e0000 */
[----:B------:R-:W-:Y:S02]  /*b030*/  LOP3.LUT R221, R15, 0x3000000, RZ, 0xfc, !PT ;  /* 0x030000000fdd7812 */ /* 0x000fe400078efcff */
[----:B------:R-:W-:Y:S02]  /*b040*/  R2UR UR15, R29 ;  /* 0x000000001d0f72ca */ /* 0x000fe400000e0000 */
[----:B------:R-:W-:Y:S01]  /*b050*/  R2UR UR19, R27 ;  /* 0x000000001b1372ca */ /* 0x000fe200000e0000 */
[----:B------:R-:W-:Y:S01]  /*b060*/  IMAD R24, R23, 0xc00, R221 ;  /* 0x00000c0017187824 */ /* 0x000fe200078e02dd */
[----:B------:R-:W-:Y:S02]  /*b070*/  R2UR UR23, R31 ;  /* 0x000000001f1772ca */ /* 0x000fe400000e0000 */
[----:B------:R-:W-:Y:S01]  /*b080*/  R2UR UR27, R25 ;  /* 0x00000000191b72ca */ /* 0x000fe200000e0000 */
[C---:B------:R-:W-:Y:S01]  /*b090*/  VIADD R26, R24.reuse, 0x80 ;  /* 0x00000080181a7836 */ /* 0x040fe20000000000 */
[C---:B------:R-:W-:Y:S01]  /*b0a0*/  R2UR UR6, R24.reuse ;  /* 0x00000000180672ca */ /* 0x040fe200000e0000 */
[C---:B------:R-:W-:Y:S01]  /*b0b0*/  VIADD R30, R24.reuse, 0x200 ;  /* 0x00000200181e7836 */ /* 0x040fe20000000000 */
[----:B------:R-:W-:-:S02]  /*b0c0*/  IADD3 R28, R24, 0x100, RZ ;  /* 0x00000100181c7810 */ /* 0x000fc40007ffe0ff */
[----:B------:R-:W-:Y:S01]  /*b0d0*/  R2UR UR10, R26 ;  /* 0x000000001a0a72ca */ /* 0x000fe200000e0000 */
[----:B------:R-:W-:Y:S01]  /*b0e0*/  VIADD R26, R24, 0x180 ;  /* 0x00000180181a7836 */ /* 0x000fe20000000000 */
[----:B------:R-:W-:Y:S01]  /*b0f0*/  R2UR UR14, R28 ;  /* 0x000000001c0e72ca */ /* 0x000fe200000e0000 */
[----:B------:R-:W-:Y:S01]  /*b100*/  VIADD R24, R24, 0x280 ;  /* 0x0000028018187836 */ /* 0x000fe20000000000 */
[----:B------:R-:W-:Y:S02]  /*b110*/  R2UR UR22, R30 ;  /* 0x000000001e1672ca */ /* 0x000fe400000e0000 */
        /* <DEDUP_REMOVED lines=27> */
.L_x_14350:
[----:B------:R-:W2:Y:S01]  /*b2d0*/  LDL R154, [R1+0x4] ;  /* 0x00000400019a7983 */ /* 0x000ea20000100800 */
[----:B------:R-:W0:Y:S02]  /*b2e0*/  LDC R14, c[0x0][0x448] ;  /* 0x00011200ff0e7b82 */ /* 0x000e240000000800 */
[----:B0-----:R-:W-:-:S13]  /*b2f0*/  ISETP.NE.AND P1, PT, R14, 0x1, PT ;  /* 0x000000010e00780c */ /* 0x001fda0003f25270 */
[----:B------:R-:W0:Y:S08]  /*b300*/  @P1 LDC R14, c[0x0][0x44c] ;  /* 0x00011300ff0e1b82 */ /* 0x000e300000000800 */
[----:B------:R-:W1:Y:S01]  /*b310*/  @P1 LDC R153, c[0x0][0x450] ;  /* 0x00011400ff991b82 */ /* 0x000e620000000800 */
[----:B------:R-:W3:Y:S01]  /*b320*/  S2R R152, SR_CgaCtaId ;  /* 0x0000000000987919 */ /* 0x000ee20000008800 */
[----:B------:R-:W-:-:S02]  /*b330*/  IMAD.MOV.U32 R15, RZ, RZ, R223 ;  /* 0x000000ffff0f7224 */ /* 0x000fc400078e00df */
[----:B0-----:R-:W-:-:S05]  /*b340*/  @P1 IMAD.HI.U32 R14, R223, R14, RZ ;  /* 0x0000000edf0e1227 */ /* 0x001fca00078e00ff */
[----:B-1----:R-:W-:Y:S02]  /*b350*/  @P1 SHF.R.U32.HI R15, RZ, R153, R14 ;  /* 0x00000099ff0f1219 */ /* 0x002fe4000001160e */
[----:B------:R-:W-:-:S04]  /*b360*/  IADD3 R9, R9, 0x22860, RZ ;  /* 0x0002286009097810 */ /* 0x000fc80007ffe0ff */
[----:B---3--:R-:W-:-:S04]  /*b370*/  PRMT R9, R152, 0x654, R9 ;  /* 0x0000065498097816 */ /* 0x008fc80000000009 */
[----:B------:R0:W-:Y:S02]  /*b380*/  SYNCS.ARRIVE.TRANS64.RED.A1T0 RZ, [R9+URZ], RZ ;  /* 0x000000ff09ff79a7 */ /* 0x0001e4000810043f */
[----:B0-----:R-:W-:Y:S01]  /*b390*/  VIADD R9, R172, 0xfffffffe ;  /* 0xfffffffeac097836 */ /* 0x001fe20000000000 */
[----:B--2---:R-:W-:-:S05]  /*b3a0*/  IADD3 R14, R15, R154, -R220 ;  /* 0x0000009a0f0e7210 */ /* 0x004fca0007ffe8dc */
[----:B------:R-:W-:-:S05]  /*b3b0*/  IMAD.HI R14, R14, 0x2aaaaaab, RZ ;  /* 0x2aaaaaab0e0e7827 */ /* 0x000fca00078e02ff */
[----:B------:R-:W-:-:S04]  /*b3c0*/  SHF.R.U32.HI R15, RZ, 0x1f, R14 ;  /* 0x0000001fff0f7819 */ /* 0x000fc8000001160e */
[----:B------:R-:W-:-:S04]  /*b3d0*/  LEA.HI.SX32 R15, R14, R15, 0x1c ;  /* 0x0000000f0e0f7211 */ /* 0x000fc800078fe2ff */
[----:B------:R-:W-:-:S05]  /*b3e0*/  VIMNMX R152, RZ, R15, !PT ;  /* 0x0000000fff987248 */ /* 0x000fca0007fe0100 */
[----:B------:R0:W-:Y:S01]  /*b3f0*/  STL [R1], R152 ;  /* 0x0000009801007387 */ /* 0x0001e20000100800 */
[----:B------:R-:W-:-:S13]  /*b400*/  ISETP.GE.AND P1, PT, R9, R152, PT ;  /* 0x000000980900720c */ /* 0x000fda0003f26270 */
[----:B0-----:R-:W-:Y:S05]  /*b410*/  @!P1 BRA `(.L_x_14351) ;  /* 0x0000002400c49947 */ /* 0x001fea0003800000 */
[----:B------:R-:W-:Y:S02]  /*b420*/  IMAD.MOV.U32 R201, RZ, RZ, R3 ;  /* 0x000000ffffc97224 */ /* 0x000fe400078e0003 */
[----:B------:R-:W-:-:S07]  /*b430*/  IMAD.MOV.U32 R200, RZ, RZ, R4 ;  /* 0x000000ffffc87224 */ /* 0x000fce00078e0004 */
.L_x_14363:
[----:B------:R-:W-:Y:S01]  /*b440*/  VIADD R23, R23, 0x1 ;  /* 0x0000000117177836 */ /* 0x000fe20000000000 */
[----:B------:R-:W-:Y:S05]  /*b450*/  YIELD ;  /* 0x0000000000007946 */ /* 0x000fea0003800000 */
[----:B------:R-:W-:-:S04]  /*b460*/  ISETP.NE.AND P1, PT, R23, 0x2, PT ;  /* 0x000000021700780c */ /* 0x000fc80003f25270 */
[----:B------:R-:W-:Y:S02]  /*b470*/  SEL R0, RZ, 0x1, P1 ;  /* 0x00000001ff007807 */ /* 0x000fe40000800000 */
[----:B------:R-:W-:Y:S02]  /*b480*/  SEL R23, R23, RZ, P1 ;  /* 0x000000ff17177207 */ /* 0x000fe40000800000 */
[----:B------:R-:W-:Y:S01]  /*b490*/  LOP3.LUT R207, R207, R0, RZ, 0x3c, !PT ;  /* 0x00000000cfcf7212 */ /* 0x000fe200078e3cff */
[----:B------:R-:W-:Y:S06]  /*b4a0*/  @!P0 BRA `(.L_x_14352) ;  /* 0x0000000000048947 */ /* 0x000fec0003800000 */
[----:B------:R-:W-:Y:S01]  /*b4b0*/  BPT.TRAP 0x1 ;  /* 0x000000040000795c */ /* 0x000fe20000300000 */
.L_x_14352:
[----:B------:R-:W-:Y:S01]  /*b4c0*/  IMAD R14, R23, 0x8, R19 ;  /* 0x00000008170e7824 */ /* 0x000fe200078e0213 */
[----:B------:R-:W-:-:S04]  /*b4d0*/  SHF.L.U32 R15, R207, 0x1f, RZ ;  /* 0x0000001fcf0f7819 */ /* 0x000fc800000006ff */
[----:B------:R0:W1:Y:S01]  /*b4e0*/  SYNCS.PHASECHK.TRANS64.TRYWAIT P1, [R14+URZ+0x22830], R15 ;  /* 0x0228300f0e0075a7 */ /* 0x000062000802017f */
[----:B------:R-:W-:Y:S05]  /*b4f0*/  @!P0 BRA `(.L_x_14353) ;  /* 0x0000000000048947 */ /* 0x000fea0003800000 */
[----:B------:R-:W-:Y:S01]  /*b500*/  BPT.TRAP 0x1 ;  /* 0x000000040000795c */ /* 0x000fe20000300000 */
.L_x_14353:
[----:B------:R-:W-:Y:S02]  /*b510*/  IMAD R156, R23, 0x300, R222 ;  /* 0x00000300179c7824 */ /* 0x000fe400078e02de */
[----:B------:R-:W-:Y:S01]  /*b520*/  IMAD.MOV.U32 R157, RZ, RZ, 0x40000040 ;  /* 0x40000040ff9d7424 */ /* 0x000fe200078e00ff */
[----:B-1----:R-:W-:Y:S06]  /*b530*/  @P1 BRA `(.L_x_14354) ;  /* 0x0000000000081947 */ /* 0x002fec0003800000 */
[----:B------:R-:W1:Y:S02]  /*b540*/  SYNCS.PHASECHK.TRANS64.TRYWAIT P1, [R14+URZ+0x22830], R15 ;  /* 0x0228300f0e0075a7 */ /* 0x000e64000802017f */
[----:B-1----:R-:W-:Y:S05]  /*b550*/  @!P1 BRA `(.L_x_14355) ;  /* 0x0000010000709947 */ /* 0x002fea0003800000 */
.L_x_14354:
[----:B------:R-:W-:Y:S05]  /*b560*/  WARPSYNC.ALL ;  /* 0x0000000000007948 */ /* 0x000fea0003800000 */
        /* <DEDUP_REMOVED lines=40> */
.L_x_14356:
[----:B------:R-:W3:Y:S01]  /*b7f0*/  LDL R0, [R1+0x10] ;  /* 0x0000100001007983 */ /* 0x000ee20000100800 */
[----:B------:R-:W4:Y:S03]  /*b800*/  LDC R3, c[0x0][0x448] ;  /* 0x00011200ff037b82 */ /* 0x000f260000000800 */
[----:B------:R-:W5:Y:S04]  /*b810*/  LDL R203, [R1+0x18] ;  /* 0x0000180001cb7983 */ /* 0x000f680000100800 */
[----:B------:R-:W2:Y:S01]  /*b820*/  LDL R202, [R1+0x4] ;  /* 0x0000040001ca7983 */ /* 0x000ea20000100800 */
[----:B----4-:R-:W-:-:S13]  /*b830*/  ISETP.NE.AND P1, PT, R3, 0x1, PT ;  /* 0x000000010300780c */ /* 0x010fda0003f25270 */
[----:B------:R-:W4:Y:S08]  /*b840*/  @P1 LDC R4, c[0x0][0x44c] ;  /* 0x00011300ff041b82 */ /* 0x000f300000000800 */
[----:B------:R-:W0:Y:S01]  /*b850*/  @P1 LDC R3, c[0x0][0x450] ;  /* 0x00011400ff031b82 */ /* 0x000e220000000800 */
[----:B---3--:R-:W-:-:S04]  /*b860*/  IMAD.IADD R0, R0, 0x1, R223 ;  /* 0x0000000100007824 */ /* 0x008fc800078e02df */
[----:B----4-:R-:W-:-:S05]  /*b870*/  @P1 IMAD.HI.U32 R4, R0, R4, RZ ;  /* 0x0000000400041227 */ /* 0x010fca00078e00ff */
[----:B0-----:R-:W-:-:S05]  /*b880*/  @P1 SHF.R.U32.HI R0, RZ, R3, R4 ;  /* 0x00000003ff001219 */ /* 0x001fca0000011604 */
[----:B------:R-:W-:Y:S04]  /*b890*/  SHFL.IDX PT, R4, R0, RZ, 0x1c1f ;  /* 0x001c1fff00047589 */ /* 0x000fe800000e0000 */
[----:B------:R-:W0:Y:S01]  /*b8a0*/  SHFL.IDX PT, R0, R0, 0x1, 0x1c1f ;  /* 0x003c1f0000007f89 */ /* 0x000e2200000e0000 */
[----:B------:R-:W-:-:S04]  /*b8b0*/  IMAD.MOV.U32 R3, RZ, RZ, -0x60 ;  /* 0xffffffa0ff037424 */ /* 0x000fc800078e00ff */
[----:B------:R-:W-:-:S04]  /*b8c0*/  IMAD R3, R9, R3, 0x1 ;  /* 0x0000000109037424 */ /* 0x000fc800078e0203 */
[----:B-----5:R-:W-:-:S05]  /*b8d0*/  IMAD R3, R203, -0x2, R3 ;  /* 0xfffffffecb037824 */ /* 0x020fca00078e0203 */
[----:B--2---:R-:W-:-:S04]  /*b8e0*/  IADD3 R3, -R220, R3, R202 ;  /* 0x00000003dc037210 */ /* 0x004fc80007ffe1ca */
        /* <DEDUP_REMOVED lines=77> */
[C---:B------:R-:W-:Y:S02]  /*bdc0*/  ISETP.GT.AND P4, PT, R4.reuse, RZ, PT ;  /* 0x000000ff0400720c */ /* 0x040fe40003f84270 */
[C---:B------:R-:W-:Y:S02]  /*bdd0*/  ISETP.GT.AND P3, PT, R4.reuse, 0x1, PT ;  /* 0x000000010400780c */ /* 0x040fe40003f64270 */
[C---:B------:R-:W-:Y:S02]  /*bde0*/  ISETP.GT.AND P2, PT, R4.reuse, 0x8, PT ;  /* 0x000000080400780c */ /* 0x040fe40003f44270 */
[----:B0-----:R-:W-:Y:S02]  /*bdf0*/  FMNMX.FTZ R3, R3, R0, !PT ;  /* 0x0000000003037209 */ /* 0x001fe40007810000 */
[----:B------:R-:W0:Y:S01]  /*be00*/  LDC R0, c[0x0][0x988] ;  /* 0x00026200ff007b82 */ /* 0x000e220000000800 */
[----:B------:R-:W-:-:S02]  /*be10*/  ISETP.GT.AND P1, PT, R4, 0x9, PT ;  /* 0x000000090400780c */ /* 0x000fc40003f24270 */
[----:B------:R-:W-:Y:S02]  /*be20*/  LOP3.LUT R22, R22, 0xfffffeff, RZ, 0xc0, !PT ;  /* 0xfffffeff16167812 */ /* 0x000fe400078ec0ff */
[----:B------:R-:W-:Y:S02]  /*be30*/  FSEL R152, R152, -INF , P4 ;  /* 0xff80000098987808 */ /* 0x000fe40002000000 */
[----:B------:R-:W-:Y:S02]  /*be40*/  FSEL R202, R153, -INF , P3 ;  /* 0xff80000099ca7808 */ /* 0x000fe40001800000 */
[----:B------:R-:W-:Y:S02]  /*be50*/  FSEL R156, R156, -INF , P2 ;  /* 0xff8000009c9c7808 */ /* 0x000fe40001000000 */
[----:B------:R-:W-:Y:S02]  /*be60*/  FSEL R203, R157, -INF , P1 ;  /* 0xff8000009dcb7808 */ /* 0x000fe40000800000 */
[----:B------:R-:W-:-:S02]  /*be70*/  @P0 LOP3.LUT R22, R22, 0x100, RZ, 0xfc, !PT ;  /* 0x0000010016160812 */ /* 0x000fc400078efcff */
[C---:B------:R-:W-:Y:S02]  /*be80*/  ISETP.GT.AND P4, PT, R4.reuse, 0x10, PT ;  /* 0x000000100400780c */ /* 0x040fe40003f84270 */
[C---:B------:R-:W-:Y:S02]  /*be90*/  ISETP.GT.AND P3, PT, R4.reuse, 0x11, PT ;  /* 0x000000110400780c */ /* 0x040fe40003f64270 */
[C---:B------:R-:W-:Y:S02]  /*bea0*/  ISETP.GT.AND P2, PT, R4.reuse, 0x18, PT ;  /* 0x000000180400780c */ /* 0x040fe40003f44270 */
[C---:B------:R-:W-:Y:S02]  /*beb0*/  ISETP.GT.AND P1, PT, R4.reuse, 0x19, PT ;  /* 0x000000190400780c */ /* 0x040fe40003f24270 */
[C---:B------:R-:W-:Y:S01]  /*bec0*/  FSETP.NEU.FTZ.AND P6, PT, R3.reuse, -INF , PT ;  /* 0xff8000000300780b */ /* 0x040fe20003fdd000 */
[----:B0-----:R-:W-:Y:S01]  /*bed0*/  FMUL.FTZ R153, R3, R0 ;  /* 0x0000000003997220 */ /* 0x001fe20000410000 */
[----:B------:R-:W-:-:S02]  /*bee0*/  ISETP.GT.AND P0, PT, R4, 0x41, PT ;  /* 0x000000410400780c */ /* 0x000fc40003f04270 */
[----:B------:R-:W-:Y:S02]  /*bef0*/  FSEL R160, R160, -INF , P4 ;  /* 0xff800000a0a07808 */ /* 0x000fe40002000000 */
[----:B------:R-:W-:Y:S02]  /*bf00*/  FSEL R161, R161, -INF , P3 ;  /* 0xff800000a1a17808 */ /* 0x000fe40001800000 */
[----:B------:R-:W-:Y:S02]  /*bf10*/  FSEL R164, R164, -INF , P2 ;  /* 0xff800000a4a47808 */ /* 0x000fe40001000000 */
[----:B------:R-:W-:Y:S02]  /*bf20*/  FSEL R165, R165, -INF , P1 ;  /* 0xff800000a5a57808 */ /* 0x000fe40000800000 */
[----:B------:R-:W-:Y:S02]  /*bf30*/  FSEL R157, R3, RZ, P6 ;  /* 0x000000ff039d7208 */ /* 0x000fe40003000000 */
[----:B------:R-:W-:-:S02]  /*bf40*/  ISETP.GT.AND P4, PT, R4, 0x20, PT ;  /* 0x000000200400780c */ /* 0x000fc40003f84270 */
[C---:B------:R-:W-:Y:S02]  /*bf50*/  ISETP.GT.AND P3, PT, R4.reuse, 0x21, PT ;  /* 0x000000210400780c */ /* 0x040fe40003f64270 */
[C---:B------:R-:W-:Y:S02]  /*bf60*/  ISETP.GT.AND P2, PT, R4.reuse, 0x28, PT ;  /* 0x000000280400780c */ /* 0x040fe40003f44270 */
[----:B------:R-:W-:Y:S02]  /*bf70*/  ISETP.GT.AND P1, PT, R4, 0x29, PT ;  /* 0x000000290400780c */ /* 0x000fe40003f24270 */
[----:B------:R-:W-:Y:S01]  /*bf80*/  FSEL R153, R153, RZ, P6 ;  /* 0x000000ff99997208 */ /* 0x000fe20003000000 */
[----:B------:R-:W-:Y:S01]  /*bf90*/  FADD.FTZ R157, -R157, R201 ;  /* 0x000000c99d9d7221 */ /* 0x000fe20000010100 */
[----:B------:R-:W-:Y:S02]  /*bfa0*/  FSEL R168, R168, -INF , P4 ;  /* 0xff800000a8a87808 */ /* 0x000fe40002000000 */
[----:B------:R-:W-:-:S02]  /*bfb0*/  FSEL R169, R169, -INF , P3 ;  /* 0xff800000a9a97808 */ /* 0x000fc40001800000 */
[----:B------:R-:W-:Y:S02]  /*bfc0*/  FSEL R172, R172, -INF , P2 ;  /* 0xff800000acac7808 */ /* 0x000fe40001000000 */
[----:B------:R-:W-:Y:S01]  /*bfd0*/  FSEL R173, R173, -INF , P1 ;  /* 0xff800000adad7808 */ /* 0x000fe20000800000 */
[-CC-:B------:R-:W-:Y:S01]  /*bfe0*/  FFMA.FTZ R154, R154, R0.reuse, -R153.reuse ;  /* 0x000000009a9a7223 */ /* 0x180fe20000010899 */
[C---:B------:R-:W-:Y:S01]  /*bff0*/  ISETP.GT.AND P4, PT, R4.reuse, 0x30, PT ;  /* 0x000000300400780c */ /* 0x040fe20003f84270 */
[----:B------:R-:W-:Y:S01]  /*c000*/  FFMA.FTZ R155, R155, R0, -R153 ;  /* 0x000000009b9b7223 */ /* 0x000fe20000010899 */
[C---:B------:R-:W-:Y:S02]  /*c010*/  ISETP.GT.AND P3, PT, R4.reuse, 0x31, PT ;  /* 0x000000310400780c */ /* 0x040fe40003f64270 */
[C---:B------:R-:W-:Y:S02]  /*c020*/  ISETP.GT.AND P2, PT, R4.reuse, 0x38, PT ;  /* 0x000000380400780c */ /* 0x040fe40003f44270 */
[----:B------:R-:W-:-:S02]  /*c030*/  ISETP.GT.AND P1, PT, R4, 0x39, PT ;  /* 0x000000390400780c */ /* 0x000fc40003f24270 */
[----:B------:R-:W-:Y:S01]  /*c040*/  LOP3.LUT R22, R22, 0xfffffdff, RZ, 0xc0, !PT ;  /* 0xfffffdff16167812 */ /* 0x000fe200078ec0ff */
[----:B------:R-:W-:Y:S01]  /*c050*/  FMUL.FTZ R157, R157, R0 ;  /* 0x000000009d9d7220 */ /* 0x000fe20000410000 */
[----:B------:R-:W-:Y:S02]  /*c060*/  FSEL R176, R176, -INF , P4 ;  /* 0xff800000b0b07808 */ /* 0x000fe40002000000 */
[----:B------:R-:W-:Y:S02]  /*c070*/  FSEL R177, R177, -INF , P3 ;  /* 0xff800000b1b17808 */ /* 0x000fe40001800000 */
[----:B------:R-:W-:Y:S02]  /*c080*/  @P0 LOP3.LUT R22, R22, 0x200, RZ, 0xfc, !PT ;  /* 0x0000020016160812 */ /* 0x000fe400078efcff */
[----:B------:R-:W-:Y:S02]  /*c090*/  FSEL R180, R180, -INF , P2 ;  /* 0xff800000b4b47808 */ /* 0x000fe40001000000 */
[----:B------:R-:W-:-:S02]  /*c0a0*/  FSEL R181, R181, -INF , P1 ;  /* 0xff800000b5b57808 */ /* 0x000fc40000800000 */
[C---:B------:R-:W-:Y:S02]  /*c0b0*/  ISETP.GT.AND P5, PT, R4.reuse, 0x49, PT ;  /* 0x000000490400780c */ /* 0x040fe40003fa4270 */
[C---:B------:R-:W-:Y:S02]  /*c0c0*/  ISETP.GT.AND P4, PT, R4.reuse, 0x50, PT ;  /* 0x000000500400780c */ /* 0x040fe40003f84270 */
[C---:B------:R-:W-:Y:S02]  /*c0d0*/  ISETP.GT.AND P3, PT, R4.reuse, 0x51, PT ;  /* 0x000000510400780c */ /* 0x040fe40003f64270 */
[C---:B------:R-:W-:Y:S02]  /*c0e0*/  ISETP.GT.AND P2, PT, R4.reuse, 0x58, PT ;  /* 0x000000580400780c */ /* 0x040fe40003f44270 */
[C---:B------:R-:W-:Y:S02]  /*c0f0*/  ISETP.GT.AND P1, PT, R4.reuse, 0x59, PT ;  /* 0x000000590400780c */ /* 0x040fe40003f24270 */
[----:B------:R-:W-:-:S02]  /*c100*/  ISETP.GT.AND P0, PT, R4, 0x40, PT ;  /* 0x000000400400780c */ /* 0x000fc40003f04270 */
[----:B------:R-:W-:Y:S01]  /*c110*/  ISETP.GT.AND P6, PT, R4, 0x48, PT ;  /* 0x000000480400780c */ /* 0x000fe20003fc4270 */
[----:B------:R-:W-:Y:S01]  /*c120*/  FFMA.FTZ R4, R178, R0, -R153 ;  /* 0x00000000b2047223 */ /* 0x000fe20000010899 */
[----:B------:R-:W-:Y:S08]  /*c130*/  MUFU.EX2 R154, R154 ;  /* 0x0000009a009a7308 */ /* 0x000ff00000000800 */
[----:B------:R-:W0:Y:S08]  /*c140*/  MUFU.EX2 R178, R157 ;  /* 0x0000009d00b27308 */ /* 0x000e300000000800 */
[----:B------:R-:W2:Y:S01]  /*c150*/  MUFU.EX2 R155, R155 ;  /* 0x0000009b009b7308 */ /* 0x000ea20000000800 */
[----:B0-----:R-:W-:Y:S01]  /*c160*/  FFMA.FTZ R5, R178, R5, R154 ;  /* 0x00000005b2057223 */ /* 0x001fe2000001009a */
[----:B--2---:R-:W-:-:S02]  /*c170*/  F2FP.F16.F32.PACK_AB R157, R155, R154 ;  /* 0x0000009a9b9d723e */ /* 0x004fc400000000ff */
        /* <DEDUP_REMOVED lines=16> */
[----:B------:R-:W-:Y:S02]  /*c280*/  LOP3.LUT P0, RZ, R22, 0x200, RZ, 0xc0, !PT ;  /* 0x0000020016ff7812 */ /* 0x000fe4000780c0ff */
        /* <DEDUP_REMOVED lines=12> */
[----:B------:R-:W-:Y:S01]  /*c350*/  FMNMX.FTZ R154, R193, R154, !PT ;  /* 0x0000009ac19a7209 */ /* 0x000fe20007810000 */
[--C-:B------:R-:W-:Y:S01]  /*c360*/  FFMA.FTZ R162, R162, R0, -R153.reuse ;  /* 0x00000000a2a27223 */ /* 0x100fe20000010899 */
[----:B------:R-:W-:Y:S02]  /*c370*/  FSEL R197, R197, -INF , P1 ;  /* 0xff800000c5c57808 */ /* 0x000fe40000800000 */
[----:B------:R-:W-:Y:S01]  /*c380*/  FMNMX.FTZ R154, R196, R154, !PT ;  /* 0x0000009ac49a7209 */ /* 0x000fe20007810000 */
        /* <DEDUP_REMOVED lines=19> */
[----:B------:R-:W-:-:S02]  /*c4c0*/  FFMA.FTZ R199, R199, R0, -R153 ;  /* 0x00000000c7c77223 */ /* 0x000fc40000010899 */
[----:B------:R0:W-:Y:S02]  /*c4d0*/  MUFU.EX2 R153, R162 ;  /* 0x000000a200997308 */ /* 0x0001e40000000800 */
[----:B0-----:R-:W-:-:S05]  /*c4e0*/  FMNMX.FTZ R162, R197, R154, !PT ;  /* 0x0000009ac5a27209 */ /* 0x001fca0007810000 */
[----:B------:R-:W0:Y:S01]  /*c4f0*/  SHFL.BFLY PT, R154, R162, 0x2, 0x1f ;  /* 0x0c401f00a29a7f89 */ /* 0x000e2200000e0000 */
[----:B------:R-:W2:Y:S01]  /*c500*/  MUFU.EX2 R158, R158 ;  /* 0x0000009e009e7308 */ /* 0x000ea20000000800 */
[----:B0-----:R-:W-:-:S05]  /*c510*/  FMNMX.FTZ R162, R162, R154, !PT ;  /* 0x0000009aa2a27209 */ /* 0x001fca0007810000 */
[----:B------:R-:W0:Y:S02]  /*c520*/  SHFL.BFLY PT, R201, R162, 0x1, 0x1f ;  /* 0x0c201f00a2c97f89 */ /* 0x000e2400000e0000 */
[----:B------:R-:W-:Y:S01]  /*c530*/  MUFU.EX2 R154, R167 ;  /* 0x000000a7009a7308 */ /* 0x000fe20000000800 */
[----:B------:R-:W-:-:S07]  /*c540*/  FADD.FTZ R5, R155, R5 ;  /* 0x000000059b057221 */ /* 0x000fce0000010000 */
[----:B------:R-:W3:Y:S08]  /*c550*/  MUFU.EX2 R159, R159 ;  /* 0x0000009f009f7308 */ /* 0x000ef00000000800 */
[----:B------:R4:W-:Y:S02]  /*c560*/  MUFU.EX2 R167, R182 ;  /* 0x000000b600a77308 */ /* 0x0009e40000000800 */
[----:B----4-:R-:W4:Y:S06]  /*c570*/  S2R R182, SR_CgaCtaId ;  /* 0x0000000000b67919 */ /* 0x010f2c0000008800 */
[----:B------:R-:W-:Y:S01]  /*c580*/  MUFU.EX2 R155, R166 ;  /* 0x000000a6009b7308 */ /* 0x000fe20000000800 */
[----:B--2---:R-:W-:-:S07]  /*c590*/  FADD.FTZ R5, R158, R5 ;  /* 0x000000059e057221 */ /* 0x004fce0000010000 */
[----:B------:R0:W-:Y:S08]  /*c5a0*/  MUFU.EX2 R166, R4 ;  /* 0x0000000400a67308 */ /* 0x0001f00000000800 */
[----:B------:R-:W2:Y:S01]  /*c5b0*/  MUFU.EX2 R163, R163 ;  /* 0x000000a300a37308 */ /* 0x000ea20000000800 */
[----:B0-----:R-:W-:Y:S01]  /*c5c0*/  FMNMX.FTZ R4, R162, R201, !PT ;  /* 0x000000c9a2047209 */ /* 0x001fe20007810000 */
[----:B---3--:R-:W-:-:S03]  /*c5d0*/  FADD.FTZ R5, R159, R5 ;  /* 0x000000059f057221 */ /* 0x008fc60000010000 */
[C---:B------:R-:W-:Y:S01]  /*c5e0*/  FSETP.NEU.FTZ.AND P1, PT, R4.reuse, -INF , PT ;  /* 0xff8000000400780b */ /* 0x040fe20003f3d000 */
[----:B------:R-:W-:Y:S01]  /*c5f0*/  FMUL.FTZ R201, R4, R0 ;  /* 0x0000000004c97220 */ /* 0x000fe20000410000 */
[----:B------:R-:W-:-:S04]  /*c600*/  FADD.FTZ R5, R153, R5 ;  /* 0x0000000599057221 */ /* 0x000fc80000010000 */
[----:B------:R-:W-:Y:S02]  /*c610*/  FSEL R201, R201, RZ, P1 ;  /* 0x000000ffc9c97208 */ /* 0x000fe40000800000 */
[----:B------:R-:W-:-:S03]  /*c620*/  FSEL R162, R4, RZ, P1 ;  /* 0x000000ff04a27208 */ /* 0x000fc60000800000 */
[-C--:B------:R-:W-:Y:S01]  /*c630*/  FFMA.FTZ R156, R156, R0.reuse, -R201 ;  /* 0x000000009c9c7223 */ /* 0x080fe200000108c9 */
[C---:B--2---:R-:W-:Y:S01]  /*c640*/  FADD.FTZ R5, R163.reuse, R5 ;  /* 0x00000005a3057221 */ /* 0x044fe20000010000 */
[----:B------:R-:W-:Y:S01]  /*c650*/  F2FP.F16.F32.PACK_AB R153, R163, R153 ;  /* 0x00000099a399723e */ /* 0x000fe200000000ff */
[----:B------:R-:W-:Y:S01]  /*c660*/  FADD.FTZ R162, -R162, R200 ;  /* 0x000000c8a2a27221 */ /* 0x000fe20000010100 */
[----:B------:R-:W-:Y:S01]  /*c670*/  MUFU.EX2 R163, R174 ;  /* 0x000000ae00a37308 */ /* 0x000fe20000000800 */
[-C--:B------:R-:W-:Y:S02]  /*c680*/  FFMA.FTZ R152, R152, R0.reuse, -R201 ;  /* 0x0000000098987223 */ /* 0x080fe400000108c9 */
[----:B------:R-:W-:-:S05]  /*c690*/  FMUL.FTZ R162, R162, R0 ;  /* 0x00000000a2a27220 */ /* 0x000fca0000410000 */
[----:B------:R0:W-:Y:S01]  /*c6a0*/  MUFU.EX2 R174, R156 ;  /* 0x0000009c00ae7308 */ /* 0x0001e20000000800 */
[----:B------:R-:W-:Y:S01]  /*c6b0*/  FFMA.FTZ R202, R202, R0, -R201 ;  /* 0x00000000caca7223 */ /* 0x000fe200000108c9 */
[----:B0-----:R-:W-:-:S06]  /*c6c0*/  VIADD R156, R14, 0x22840 ;  /* 0x000228400e9c7836 */ /* 0x001fcc0000000000 */
[----:B------:R-:W-:Y:S01]  /*c6d0*/  MUFU.EX2 R152, R152 ;  /* 0x0000009800987308 */ /* 0x000fe20000000800 */
[----:B----4-:R-:W-:-:S07]  /*c6e0*/  PRMT R156, R182, 0x654, R156 ;  /* 0x00000654b69c7816 */ /* 0x010fce000000009c */
[----:B------:R-:W0:Y:S01]  /*c6f0*/  MUFU.EX2 R182, R162 ;  /* 0x000000a200b67308 */ /* 0x000e220000000800 */
[-CC-:B------:R-:W-:Y:S01]  /*c700*/  FFMA.FTZ R203, R203, R0.reuse, -R201.reuse ;  /* 0x00000000cbcb7223 */ /* 0x180fe200000108c9 */
[-CC-:B------:R-:W-:Y:S01]  /*c710*/  FFMA.FTZ R160, R160, R0.reuse, -R201.reuse ;  /* 0x00000000a0a07223 */ /* 0x180fe200000108c9 */
[--C-:B------:R-:W-:Y:S01]  /*c720*/  FFMA.FTZ R161, R161, R0, -R201.reuse ;  /* 0x00000000a1a17223 */ /* 0x100fe200000108c9 */
[----:B------:R-:W-:Y:S01]  /*c730*/  F2FP.F16.F32.PACK_AB R159, R159, R158 ;  /* 0x0000009e9f9f723e */ /* 0x000fe200000000ff */
[-CC-:B------:R-:W-:Y:S01]  /*c740*/  FFMA.FTZ R164, R164, R0.reuse, -R201.reuse ;  /* 0x00000000a4a47223 */ /* 0x180fe200000108c9 */
[-CC-:B------:R-:W-:Y:S01]  /*c750*/  FFMA.FTZ R165, R165, R0.reuse, -R201.reuse ;  /* 0x00000000a5a57223 */ /* 0x180fe200000108c9 */
[-CC-:B------:R-:W-:Y:S01]  /*c760*/  FFMA.FTZ R168, R168, R0.reuse, -R201.reuse ;  /* 0x00000000a8a87223 */ /* 0x180fe200000108c9 */
[----:B------:R-:W2:Y:S01]  /*c770*/  MUFU.EX2 R202, R202 ;  /* 0x000000ca00ca7308 */ /* 0x000ea20000000800 */
[-CC-:B------:R-:W-:Y:S01]  /*c780*/  FFMA.FTZ R169, R169, R0.reuse, -R201.reuse ;  /* 0x00000000a9a97223 */ /* 0x180fe200000108c9 */
[----:B------:R-:W-:-:S06]  /*c790*/  FFMA.FTZ R172, R172, R0, -R201 ;  /* 0x00000000acac7223 */ /* 0x000fcc00000108c9 */
[----:B------:R-:W-:Y:S01]  /*c7a0*/  MUFU.EX2 R170, R170 ;  /* 0x000000aa00aa7308 */ /* 0x000fe20000000800 */
[----:B0-----:R-:W-:Y:S01]  /*c7b0*/  FFMA.FTZ R8, R182, R8, R152 ;  /* 0x00000008b6087223 */ /* 0x001fe20000010098 */
[-C--:B------:R-:W-:Y:S01]  /*c7c0*/  FFMA.FTZ R173, R173, R0.reuse, -R201 ;  /* 0x00000000adad7223 */ /* 0x080fe200000108c9 */
[----:B------:R-:W-:Y:S01]  /*c7d0*/  FADD.FTZ R5, R155, R5 ;  /* 0x000000059b057221 */ /* 0x000fe20000010000 */
[-CC-:B------:R-:W-:Y:S01]  /*c7e0*/  FFMA.FTZ R176, R176, R0.reuse, -R201.reuse ;  /* 0x00000000b0b07223 */ /* 0x180fe200000108c9 */
[----:B------:R-:W-:-:S03]  /*c7f0*/  FFMA.FTZ R177, R177, R0, -R201 ;  /* 0x00000000b1b17223 */ /* 0x000fc600000108c9 */
[----:B------:R-:W-:Y:S01]  /*c800*/  MUFU.EX2 R175, R175 ;  /* 0x000000af00af7308 */ /* 0x000fe20000000800 */
[-CC-:B------:R-:W-:Y:S01]  /*c810*/  FFMA.FTZ R180, R180, R0.reuse, -R201.reuse ;  /* 0x00000000b4b47223 */ /* 0x180fe200000108c9 */
[----:B------:R-:W-:-:S06]  /*c820*/  FFMA.FTZ R181, R181, R0, -R201 ;  /* 0x00000000b5b57223 */ /* 0x000fcc00000108c9 */
[----:B------:R-:W-:Y:S01]  /*c830*/  MUFU.EX2 R179, R179 ;  /* 0x000000b300b37308 */ /* 0x000fe20000000800 */
[----:B------:R-:W-:Y:S01]  /*c840*/  FFMA.FTZ R184, R184, R0, -R201 ;  /* 0x00000000b8b87223 */ /* 0x000fe200000108c9 */
[----:B------:R0:W-:Y:S06]  /*c850*/  SYNCS.ARRIVE.TRANS64.RED.A1T0 RZ, [R156+URZ], RZ ;  /* 0x000000ff9cff79a7 */ /* 0x0001ec000810043f */
[----:B------:R-:W3:Y:S01]  /*c860*/  MUFU.EX2 R203, R203 ;  /* 0x000000cb00cb7308 */ /* 0x000ee20000000800 */
[----:B--2---:R-:W-:-:S07]  /*c870*/  FADD.FTZ R8, R202, R8 ;  /* 0x00000008ca087221 */ /* 0x004fce0000010000 */
[----:B------:R-:W2:Y:S01]  /*c880*/  MUFU.EX2 R160, R160 ;  /* 0x000000a000a07308 */ /* 0x000ea20000000800 */
[----:B------:R-:W-:-:S07]  /*c890*/  FADD.FTZ R8, R174, R8 ;  /* 0x00000008ae087221 */ /* 0x000fce0000010000 */
[----:B------:R-:W-:Y:S08]  /*c8a0*/  MUFU.EX2 R158, R171 ;  /* 0x000000ab009e7308 */ /* 0x000ff00000000800 */
[----:B------:R-:W-:Y:S08]  /*c8b0*/  MUFU.EX2 R171, R190 ;  /* 0x000000be00ab7308 */ /* 0x000ff00000000800 */
[----:B------:R-:W4:Y:S01]  /*c8c0*/  MUFU.EX2 R190, R161 ;  /* 0x000000a100be7308 */ /* 0x000f220000000800 */
[----:B---3--:R-:W-:-:S07]  /*c8d0*/  FADD.FTZ R8, R203, R8 ;  /* 0x00000008cb087221 */ /* 0x008fce0000010000 */
[----:B------:R-:W3:Y:S01]  /*c8e0*/  MUFU.EX2 R164, R164 ;  /* 0x000000a400a47308 */ /* 0x000ee20000000800 */
[----:B--2---:R-:W-:-:S07]  /*c8f0*/  FADD.FTZ R8, R160, R8 ;  /* 0x00000008a0087221 */ /* 0x004fce0000010000 */
[----:B------:R-:W2:Y:S01]  /*c900*/  MUFU.EX2 R165, R165 ;  /* 0x000000a500a57308 */ /* 0x000ea20000000800 */
[----:B----4-:R-:W-:-:S07]  /*c910*/  FADD.FTZ R8, R190, R8 ;  /* 0x00000008be087221 */ /* 0x010fce0000010000 */
[----:B------:R-:W4:Y:S01]  /*c920*/  MUFU.EX2 R168, R168 ;  /* 0x000000a800a87308 */ /* 0x000f220000000800 */
[----:B---3--:R-:W-:-:S07]  /*c930*/  FADD.FTZ R8, R164, R8 ;  /* 0x00000008a4087221 */ /* 0x008fce0000010000 */
[----:B------:R-:W3:Y:S01]  /*c940*/  MUFU.EX2 R169, R169 ;  /* 0x000000a900a97308 */ /* 0x000ee20000000800 */
[----:B------:R-:W-:Y:S01]  /*c950*/  FADD.FTZ R5, R154, R5 ;  /* 0x000000059a057221 */ /* 0x000fe20000010000 */
[----:B--2---:R-:W-:-:S06]  /*c960*/  FADD.FTZ R8, R165, R8 ;  /* 0x00000008a5087221 */ /* 0x004fcc0000010000 */
[----:B------:R-:W2:Y:S01]  /*c970*/  MUFU.EX2 R162, R172 ;  /* 0x000000ac00a27308 */ /* 0x000ea20000000800 */
[----:B------:R-:W-:Y:S01]  /*c980*/  FADD.FTZ R5, R170, R5 ;  /* 0x00000005aa057221 */ /* 0x000fe20000010000 */
[----:B----4-:R-:W-:-:S06]  /*c990*/  FADD.FTZ R8, R168, R8 ;  /* 0x00000008a8087221 */ /* 0x010fcc0000010000 */
[----:B------:R-:W4:Y:S01]  /*c9a0*/  MUFU.EX2 R173, R173 ;  /* 0x000000ad00ad7308 */ /* 0x000f220000000800 */
[----:B------:R-:W-:Y:S01]  /*c9b0*/  FADD.FTZ R5, R158, R5 ;  /* 0x000000059e057221 */ /* 0x000fe20000010000 */
[----:B---3--:R-:W-:-:S06]  /*c9c0*/  FADD.FTZ R8, R169, R8 ;  /* 0x00000008a9087221 */ /* 0x008fcc0000010000 */
[----:B------:R-:W3:Y:S01]  /*c9d0*/  MUFU.EX2 R176, R176 ;  /* 0x000000b000b07308 */ /* 0x000ee20000000800 */
[----:B------:R-:W-:Y:S01]  /*c9e0*/  FADD.FTZ R5, R163, R5 ;  /* 0x00000005a3057221 */ /* 0x000fe20000010000 */
[----:B--2---:R-:W-:-:S06]  /*c9f0*/  FADD.FTZ R8, R162, R8 ;  /* 0x00000008a2087221 */ /* 0x004fcc0000010000 */
[----:B------:R-:W2:Y:S01]  /*ca00*/  MUFU.EX2 R177, R177 ;  /* 0x000000b100b17308 */ /* 0x000ea20000000800 */
[----:B------:R-:W-:Y:S01]  /*ca10*/  FADD.FTZ R5, R175, R5 ;  /* 0x00000005af057221 */ /* 0x000fe20000010000 */
[----:B0-----:R-:W-:Y:S01]  /*ca20*/  F2FP.F16.F32.PACK_AB R156, R202, R152 ;  /* 0x00000098ca9c723e */ /* 0x001fe200000000ff */
[----:B----4-:R-:W-:-:S05]  /*ca30*/  FADD.FTZ R8, R173, R8 ;  /* 0x00000008ad087221 */ /* 0x010fca0000010000 */
[----:B------:R-:W0:Y:S01]  /*ca40*/  MUFU.EX2 R180, R180 ;  /* 0x000000b400b47308 */ /* 0x000e220000000800 */
[----:B------:R-:W-:Y:S01]  /*ca50*/  FFMA.FTZ R185, R185, R0, -R201 ;  /* 0x00000000b9b97223 */ /* 0x000fe200000108c9 */
[----:B------:R-:W-:Y:S01]  /*ca60*/  F2FP.F16.F32.PACK_AB R152, R190, R160 ;  /* 0x000000a0be98723e */ /* 0x000fe200000000ff */
[----:B------:R-:W-:Y:S01]  /*ca70*/  FADD.FTZ R5, R166, R5 ;  /* 0x00000005a6057221 */ /* 0x000fe20000010000 */
[----:B------:R-:W-:-:S04]  /*ca80*/  F2FP.F16.F32.PACK_AB R160, R169, R168 ;  /* 0x000000a8a9a0723e */ /* 0x000fc800000000ff */
[----:B------:R-:W4:Y:S01]  /*ca90*/  MUFU.EX2 R183, R183 ;  /* 0x000000b700b77308 */ /* 0x000f220000000800 */
[----:B---3--:R-:W-:-:S07]  /*caa0*/  FADD.FTZ R8, R176, R8 ;  /* 0x00000008b0087221 */ /* 0x008fce0000010000 */
[----:B------:R-:W3:Y:S01]  /*cab0*/  MUFU.EX2 R181, R181 ;  /* 0x000000b500b57308 */ /* 0x000ee20000000800 */
[----:B------:R-:W-:Y:S01]  /*cac0*/  FFMA.FTZ R188, R188, R0, -R201 ;  /* 0x00000000bcbc7223 */ /* 0x000fe200000108c9 */
[----:B------:R-:W-:-:S06]  /*cad0*/  FADD.FTZ R5, R179, R5 ;  /* 0x00000005b3057221 */ /* 0x000fcc0000010000 */
[----:B------:R-:W5:Y:S01]  /*cae0*/  MUFU.EX2 R186, R186 ;  /* 0x000000ba00ba7308 */ /* 0x000f620000000800 */
[----:B--2---:R-:W-:Y:S01]  /*caf0*/  FADD.FTZ R8, R177, R8 ;  /* 0x00000008b1087221 */ /* 0x004fe20000010000 */
[----:B------:R-:W-:-:S06]  /*cb00*/  FFMA.FTZ R189, R189, R0, -R201 ;  /* 0x00000000bdbd7223 */ /* 0x000fcc00000108c9 */
[----:B------:R-:W2:Y:S01]  /*cb10*/  MUFU.EX2 R168, R184 ;  /* 0x000000b800a87308 */ /* 0x000ea20000000800 */
[----:B------:R-:W-:Y:S01]  /*cb20*/  F2FP.F16.F32.PACK_AB R161, R158, R170 ;  /* 0x000000aa9ea1723e */ /* 0x000fe200000000ff */
[----:B------:R-:W-:-:S06]  /*cb30*/  FADD.FTZ R5, R167, R5 ;  /* 0x00000005a7057221 */ /* 0x000fcc0000010000 */
[----:B------:R-:W1:Y:S01]  /*cb40*/  MUFU.EX2 R187, R187 ;  /* 0x000000bb00bb7308 */ /* 0x000e620000000800 */
[----:B0-----:R-:W-:-:S07]  /*cb50*/  FADD.FTZ R8, R180, R8 ;  /* 0x00000008b4087221 */ /* 0x001fce0000010000 */
[----:B------:R-:W0:Y:S01]  /*cb60*/  MUFU.EX2 R185, R185 ;  /* 0x000000b900b97308 */ /* 0x000e220000000800 */
[----:B------:R-:W-:Y:S01]  /*cb70*/  FFMA.FTZ R192, R192, R0, -R201 ;  /* 0x00000000c0c07223 */ /* 0x000fe200000108c9 */
[----:B----4-:R-:W-:Y:S01]  /*cb80*/  FADD.FTZ R5, R183, R5 ;  /* 0x00000005b7057221 */ /* 0x010fe20000010000 */
[----:B---3--:R-:W-:-:S05]  /*cb90*/  FADD.FTZ R8, R181, R8 ;  /* 0x00000008b5087221 */ /* 0x008fca0000010000 */
[----:B------:R-:W3:Y:S01]  /*cba0*/  MUFU.EX2 R170, R188 ;  /* 0x000000bc00aa7308 */ /* 0x000ee20000000800 */
[----:B------:R-:W-:Y:S01]  /*cbb0*/  FFMA.FTZ R193, R193, R0, -R201 ;  /* 0x00000000c1c17223 */ /* 0x000fe200000108c9 */
[----:B-----5:R-:W-:-:S06]  /*cbc0*/  FADD.FTZ R5, R186, R5 ;  /* 0x00000005ba057221 */ /* 0x020fcc0000010000 */
[----:B------:R-:W4:Y:S01]  /*cbd0*/  MUFU.EX2 R191, R191 ;  /* 0x000000bf00bf7308 */ /* 0x000f220000000800 */
[----:B--2---:R-:W-:-:S07]  /*cbe0*/  FADD.FTZ R8, R168, R8 ;  /* 0x00000008a8087221 */ /* 0x004fce0000010000 */
[----:B------:R-:W2:Y:S01]  /*cbf0*/  MUFU.EX2 R189, R189 ;  /* 0x000000bd00bd7308 */ /* 0x000ea20000000800 */
[----:B------:R-:W-:Y:S01]  /*cc00*/  FFMA.FTZ R196, R196, R0, -R201 ;  /* 0x00000000c4c47223 */ /* 0x000fe200000108c9 */
[----:B-1----:R-:W-:-:S06]  /*cc10*/  FADD.FTZ R5, R187, R5 ;  /* 0x00000005bb057221 */ /* 0x002fcc0000010000 */
[----:B------:R-:W1:Y:S01]  /*cc20*/  MUFU.EX2 R194, R194 ;  /* 0x000000c200c27308 */ /* 0x000e620000000800 */
[----:B0-----:R-:W-:Y:S01]  /*cc30*/  FADD.FTZ R8, R185, R8 ;  /* 0x00000008b9087221 */ /* 0x001fe20000010000 */
[----:B------:R-:W-:-:S06]  /*cc40*/  FFMA.FTZ R197, R197, R0, -R201 ;  /* 0x00000000c5c57223 */ /* 0x000fcc00000108c9 */
[----:B------:R-:W0:Y:S01]  /*cc50*/  MUFU.EX2 R172, R192 ;  /* 0x000000c000ac7308 */ /* 0x000e220000000800 */
[----:B------:R-:W-:Y:S01]  /*cc60*/  F2FP.F16.F32.PACK_AB R158, R203, R174 ;  /* 0x000000aecb9e723e */ /* 0x000fe200000000ff */
[----:B------:R-:W-:-:S06]  /*cc70*/  FADD.FTZ R5, R171, R5 ;  /* 0x00000005ab057221 */ /* 0x000fcc0000010000 */
[----:B------:R-:W5:Y:S01]  /*cc80*/  MUFU.EX2 R195, R195 ;  /* 0x000000c300c37308 */ /* 0x000f620000000800 */
[----:B---3--:R-:W-:Y:S01]  /*cc90*/  FADD.FTZ R8, R170, R8 ;  /* 0x00000008aa087221 */ /* 0x008fe20000010000 */
[----:B------:R-:W-:-:S06]  /*cca0*/  F2FP.F16.F32.PACK_AB R163, R175, R163 ;  /* 0x000000a3afa3723e */ /* 0x000fcc00000000ff */
[----:B------:R-:W3:Y:S01]  /*ccb0*/  MUFU.EX2 R193, R193 ;  /* 0x000000c100c17308 */ /* 0x000ee20000000800 */
[----:B----4-:R-:W-:Y:S01]  /*ccc0*/  FADD.FTZ R5, R191, R5 ;  /* 0x00000005bf057221 */ /* 0x010fe20000010000 */
[----:B--2---:R-:W-:-:S06]  /*ccd0*/  FADD.FTZ R8, R189, R8 ;  /* 0x00000008bd087221 */ /* 0x004fcc0000010000 */
[----:B------:R-:W2:Y:S01]  /*cce0*/  MUFU.EX2 R198, R198 ;  /* 0x000000c600c67308 */ /* 0x000ea20000000800 */
[----:B------:R-:W-:-:S07]  /*ccf0*/  LOP3.LUT P0, RZ, R22, 0x100, RZ, 0xc0, !PT ;  /* 0x0000010016ff7812 */ /* 0x000fce000780c0ff */
[----:B------:R-:W4:Y:S01]  /*cd00*/  MUFU.EX2 R174, R196 ;  /* 0x000000c400ae7308 */ /* 0x000f220000000800 */
[----:B-1----:R-:W-:Y:S01]  /*cd10*/  FADD.FTZ R5, R194, R5 ;  /* 0x00000005c2057221 */ /* 0x002fe20000010000 */
[----:B0-----:R-:W-:-:S06]  /*cd20*/  FADD.FTZ R8, R172, R8 ;  /* 0x00000008ac087221 */ /* 0x001fcc0000010000 */
[----:B------:R-:W0:Y:S08]  /*cd30*/  MUFU.EX2 R175, R199 ;  /* 0x000000c700af7308 */ /* 0x000e300000000800 */
[----:B------:R-:W1:Y:S01]  /*cd40*/  MUFU.EX2 R197, R197 ;  /* 0x000000c500c57308 */ /* 0x000e620000000800 */
[----:B-----5:R-:W-:Y:S01]  /*cd50*/  FADD.FTZ R5, R195, R5 ;  /* 0x00000005c3057221 */ /* 0x020fe20000010000 */
[----:B---3--:R-:W-:Y:S01]  /*cd60*/  FADD.FTZ R8, R193, R8 ;  /* 0x00000008c1087221 */ /* 0x008fe20000010000 */
[----:B------:R-:W-:-:S02]  /*cd70*/  F2FP.F16.F32.PACK_AB R155, R154, R155 ;  /* 0x0000009b9a9b723e */ /* 0x000fc400000000ff */
[----:B--2---:R-:W-:Y:S01]  /*cd80*/  FADD.FTZ R5, R198, R5 ;  /* 0x00000005c6057221 */ /* 0x004fe20000010000 */
[----:B----4-:R-:W-:Y:S01]  /*cd90*/  FADD.FTZ R8, R174, R8 ;  /* 0x00000008ae087221 */ /* 0x010fe20000010000 */
[----:B------:R-:W-:Y:S01]  /*cda0*/  F2FP.F16.F32.PACK_AB R154, R165, R164 ;  /* 0x000000a4a59a723e */ /* 0x000fe200000000ff */
[----:B------:R-:W-:Y:S01]  /*cdb0*/  FMUL.FTZ R24, R24, R182 ;  /* 0x000000b618187220 */ /* 0x000fe20000410000 */
[----:B------:R-:W-:Y:S01]  /*cdc0*/  F2FP.F16.F32.PACK_AB R162, R173, R162 ;  /* 0x000000a2ada2723e */ /* 0x000fe200000000ff */
[----:B0-----:R-:W-:Y:S01]  /*cdd0*/  FADD.FTZ R5, R175, R5 ;  /* 0x00000005af057221 */ /* 0x001fe20000010000 */
[----:B------:R-:W-:Y:S01]  /*cde0*/  F2FP.F16.F32.PACK_AB R165, R179, R166 ;  /* 0x000000a6b3a5723e */ /* 0x000fe200000000ff */
[----:B------:R-:W-:Y:S01]  /*cdf0*/  FMUL.FTZ R25, R25, R182 ;  /* 0x000000b619197220 */ /* 0x000fe20000410000 */
[----:B------:R-:W-:Y:S01]  /*ce00*/  F2FP.F16.F32.PACK_AB R164, R177, R176 ;  /* 0x000000b0b1a4723e */ /* 0x000fe200000000ff */
[----:B------:R-:W-:Y:S01]  /*ce10*/  FMUL.FTZ R28, R28, R182 ;  /* 0x000000b61c1c7220 */ /* 0x000fe20000410000 */
[----:B------:R-:W-:Y:S01]  /*ce20*/  F2FP.F16.F32.PACK_AB R166, R181, R180 ;  /* 0x000000b4b5a6723e */ /* 0x000fe200000000ff */
[----:B------:R-:W-:Y:S01]  /*ce30*/  FMUL.FTZ R29, R29, R182 ;  /* 0x000000b61d1d7220 */ /* 0x000fe20000410000 */
[----:B------:R-:W-:Y:S01]  /*ce40*/  F2FP.F16.F32.PACK_AB R167, R183, R167 ;  /* 0x000000a7b7a7723e */ /* 0x000fe200000000ff */
[----:B-1----:R-:W-:Y:S01]  /*ce50*/  FADD.FTZ R8, R197, R8 ;  /* 0x00000008c5087221 */ /* 0x002fe20000010000 */
[----:B------:R-:W-:Y:S01]  /*ce60*/  F2FP.F16.F32.PACK_AB R168, R185, R168 ;  /* 0x000000a8b9a8723e */ /* 0x000fe200000000ff */
[----:B------:R-:W-:Y:S01]  /*ce70*/  FMUL.FTZ R32, R32, R182 ;  /* 0x000000b620207220 */ /* 0x000fe20000410000 */
[----:B------:R-:W-:Y:S01]  /*ce80*/  F2FP.F16.F32.PACK_AB R169, R187, R186 ;  /* 0x000000babba9723e */ /* 0x000fe200000000ff */
[----:B------:R-:W-:Y:S01]  /*ce90*/  FMUL.FTZ R33, R33, R182 ;  /* 0x000000b621217220 */ /* 0x000fe20000410000 */
[----:B------:R-:W-:Y:S01]  /*cea0*/  F2FP.F16.F32.PACK_AB R170, R189, R170 ;  /* 0x000000aabdaa723e */ /* 0x000fe200000000ff */
[-C--:B------:R-:W-:Y:S01]  /*ceb0*/  FMUL.FTZ R36, R36, R182.reuse ;  /* 0x000000b624247220 */ /* 0x080fe20000410000 */
[----:B------:R-:W-:Y:S01]  /*cec0*/  F2FP.F16.F32.PACK_AB R171, R191, R171 ;  /* 0x000000abbfab723e */ /* 0x000fe200000000ff */
[----:B------:R-:W-:Y:S01]  /*ced0*/  FMUL.FTZ R37, R37, R182 ;  /* 0x000000b625257220 */ /* 0x000fe20000410000 */
[----:B------:R-:W-:Y:S01]  /*cee0*/  F2FP.F16.F32.PACK_AB R172, R193, R172 ;  /* 0x000000acc1ac723e */ /* 0x000fe200000000ff */
[----:B------:R-:W-:Y:S01]  /*cef0*/  FMUL.FTZ R40, R40, R182 ;  /* 0x000000b628287220 */ /* 0x000fe20000410000 */
[----:B------:R-:W-:Y:S01]  /*cf00*/  F2FP.F16.F32.PACK_AB R173, R195, R194 ;  /* 0x000000c2c3ad723e */ /* 0x000fe200000000ff */
[----:B------:R-:W-:Y:S01]  /*cf10*/  FMUL.FTZ R41, R41, R182 ;  /* 0x000000b629297220 */ /* 0x000fe20000410000 */
[----:B------:R-:W-:Y:S01]  /*cf20*/  F2FP.F16.F32.PACK_AB R174, R197, R174 ;  /* 0x000000aec5ae723e */ /* 0x000fe200000000ff */
[----:B------:R-:W-:Y:S01]  /*cf30*/  FMUL.FTZ R44, R44, R182 ;  /* 0x000000b62c2c7220 */ /* 0x000fe20000410000 */
        /* <DEDUP_REMOVED lines=120> */
.L_x_14357:
[----:B------:R0:W1:Y:S01]  /*d6c0*/  SYNCS.PHASECHK.TRANS64.TRYWAIT P1, [R14+URZ+0x22850], R15 ;  /* 0x0228500f0e0075a7 */ /* 0x000062000802017f */
[----:B------:R-:W-:Y:S05]  /*d6d0*/  @!P0 BRA `(.L_x_14358) ;  /* 0x0000000000048947 */ /* 0x000fea0003800000 */
[----:B------:R-:W-:Y:S01]  /*d6e0*/  BPT.TRAP 0x1 ;  /* 0x000000040000795c */ /* 0x000fe20000300000 */
.L_x_14358:
[----:B------:R-:W-:Y:S04]  /*d6f0*/  BSSY B0, `(.L_x_14359) ;  /* 0x0000004000007945 */ /* 0x000fe80003800000 */
[----:B-1----:R-:W-:Y:S05]  /*d700*/  @P1 BRA `(.L_x_14360) ;  /* 0x0000000000081947 */ /* 0x002fea0003800000 */
[----:B------:R-:W1:Y:S02]  /*d710*/  SYNCS.PHASECHK.TRANS64.TRYWAIT P1, [R14+URZ+0x22850], R15 ;  /* 0x0228500f0e0075a7 */ /* 0x000e64000802017f */
[----:B-1----:R-:W-:Y:S05]  /*d720*/  @!P1 BRA `(.L_x_14361) ;  /* 0x000000e000109947 */ /* 0x002fea0003800000 */
.L_x_14360:
[----:B------:R-:W-:Y:S05]  /*d730*/  BSYNC B0 ;  /* 0x0000000000007941 */ /* 0x000fea0003800000 */
.L_x_14359:
[----:B------:R-:W2:Y:S01]  /*d740*/  S2R R178, SR_TID.X ;  /* 0x0000000000b27919 */ /* 0x000ea20000002100 */
[----:B------:R-:W-:Y:S05]  /*d750*/  WARPSYNC.ALL ;  /* 0x0000000000007948 */ /* 0x000fea0003800000 */
[----:B------:R-:W-:Y:S02]  /*d760*/  IMAD R176, R23, 0xc00, R221 ;  /* 0x00000c0017b07824 */ /* 0x000fe400078e02dd */
[----:B------:R-:W-:-:S03]  /*d770*/  IMAD.MOV.U32 R177, RZ, RZ, 0x40000040 ;  /* 0x40000040ffb17424 */ /* 0x000fc600078e00ff */
[----:B------:R-:W-:Y:S02]  /*d780*/  R2UR UR6, R176 ;  /* 0x00000000b00672ca */ /* 0x000fe400000e0000 */
[----:B------:R-:W-:Y:S01]  /*d790*/  R2UR UR7, R177 ;  /* 0x00000000b10772ca */ /* 0x000fe200000e0000 */
[----:B------:R-:W-:Y:S01]  /*d7a0*/  IMAD.MOV.U32 R177, RZ, RZ, 0x40000040 ;  /* 0x40000040ffb17424 */ /* 0x000fe200078e00ff */
[----:B--2---:R-:W-:-:S05]  /*d7b0*/  SHF.R.U32.HI R178, RZ, 0x7, R178 ;  /* 0x00000007ffb27819 */ /* 0x004fca00000116b2 */
[----:B01----:R-:W-:-:S05]  /*d7c0*/  VIADD R15, R178, 0x8 ;  /* 0x00000008b20f7836 */ /* 0x003fca0000000000 */
[----:B------:R0:W-:Y:S06]  /*d7d0*/  BAR.SYNC.DEFER_BLOCKING R15, 0x100 ;  /* 0x0004000f0000751d */ /* 0x0001ec0000010000 */
[----:B------:R-:W-:-:S06]  /*d7e0*/  WARPGROUP.ARRIVE ;  /* 0x00000000000079c5 */ /* 0x000fcc0000000000 */
[----:B------:R-:W-:Y:S03]  /*d7f0*/  HGMMA.64x256x16.F32 R24, R156, gdesc[UR4].tnspB, R24, gsb0 ;  /* 0x43e000049c187df0 */ /* 0x000fe60008000818 */
[----:B------:R-:W-:Y:S02]  /*d800*/  WARPGROUP.DEPBAR.LE gsb0, 0x0 ;  /* 0x00008000000079c5 */ /* 0x000fe40000010000 */
[----:B------:R-:W-:Y:S01]  /*d810*/  VIADD R156, R176, 0x80 ;  /* 0x00000080b09c7836 */ /* 0x000fe20000000000 */
[----:B------:R-:W-:Y:S01]  /*d820*/  WARPGROUP.ARRIVE ;  /* 0x00000000000079c5 */ /* 0x000fe20000000000 */
[----:B------:R-:W-:-:S03]  /*d830*/  IMAD.MOV.U32 R157, RZ, RZ, 0x40000040 ;  /* 0x40000040ff9d7424 */ /* 0x000fc600078e00ff */
[----:B------:R-:W-:Y:S02]  /*d840*/  R2UR UR6, R156 ;  /* 0x000000009c0672ca */ /* 0x000fe400000e0000 */
[----:B------:R-:W-:-:S15]  /*d850*/  R2UR UR7, R157 ;  /* 0x000000009d0772ca */ /* 0x000fde00000e0000 */
[----:B------:R-:W-:-:S01]  /*d860*/  NOP ;  /* 0x0000000000007918 */ /* 0x000fc20000000000 */
[----:B------:R-:W-:Y:S03]  /*d870*/  HGMMA.64x256x16.F32 R24, R152, gdesc[UR4].tnspB, R24, gsb0 ;  /* 0x43e0000498187df0 */ /* 0x000fe60008000818 */
[----:B------:R-:W-:Y:S02]  /*d880*/  WARPGROUP.DEPBAR.LE gsb0, 0x0 ;  /* 0x00008000000079c5 */ /* 0x000fe40000010000 */
[----:B------:R-:W-:Y:S01]  /*d890*/  VIADD R152, R176, 0x100 ;  /* 0x00000100b0987836 */ /* 0x000fe20000000000 */
[----:B------:R-:W-:Y:S01]  /*d8a0*/  WARPGROUP.ARRIVE ;  /* 0x00000000000079c5 */ /* 0x000fe20000000000 */
[----:B------:R-:W-:-:S03]  /*d8b0*/  IMAD.MOV.U32 R153, RZ, RZ, 0x40000040 ;  /* 0x40000040ff997424 */ /* 0x000fc600078e00ff */
[----:B------:R-:W-:Y:S02]  /*d8c0*/  R2UR UR6, R152 ;  /* 0x00000000980672ca */ /* 0x000fe400000e0000 */
[----:B------:R-:W-:Y:S01]  /*d8d0*/  R2UR UR7, R153 ;  /* 0x00000000990772ca */ /* 0x000fe200000e0000 */
[----:B------:R-:W-:Y:S01]  /*d8e0*/  IMAD.MOV.U32 R153, RZ, RZ, 0x40000040 ;  /* 0x40000040ff997424 */ /* 0x000fe200078e00ff */
[----:B------:R-:W-:-:S14]  /*d8f0*/  IADD3 R152, R176, 0x180, RZ ;  /* 0x00000180b0987810 */ /* 0x000fdc0007ffe0ff */
        /* <DEDUP_REMOVED lines=25> */
.L_x_14362:
[----:B------:R-:W2:Y:S01]  /*da90*/  LDL R15, [R1] ;  /* 0x00000000010f7983 */ /* 0x000ea20000100800 */
[----:B------:R-:W0:Y:S01]  /*daa0*/  S2R R152, SR_CgaCtaId ;  /* 0x0000000000987919 */ /* 0x000e220000008800 */
[----:B------:R-:W-:Y:S01]  /*dab0*/  VIADD R14, R14, 0x22860 ;  /* 0x000228600e0e7836 */ /* 0x000fe20000000000 */
[----:B------:R-:W-:Y:S01]  /*dac0*/  MOV R201, R3 ;  /* 0x0000000300c97202 */ /* 0x000fe20000000f00 */
[----:B------:R-:W-:-:S03]  /*dad0*/  IMAD.MOV.U32 R200, RZ, RZ, R4 ;  /* 0x000000ffffc87224 */ /* 0x000fc600078e0004 */
[----:B0-----:R-:W-:-:S04]  /*dae0*/  PRMT R14, R152, 0x654, R14 ;  /* 0x00000654980e7816 */ /* 0x001fc8000000000e */
[----:B------:R0:W-:Y:S01]  /*daf0*/  SYNCS.ARRIVE.TRANS64.RED.A1T0 RZ, [R14+URZ], RZ ;  /* 0x000000ff0eff79a7 */ /* 0x0001e2000810043f */
[C---:B--2---:R-:W-:Y:S01]  /*db00*/  ISETP.GT.AND P1, PT, R9.reuse, R15, PT ;  /* 0x0000000f0900720c */ /* 0x044fe20003f24270 */
[----:B------:R-:W-:-:S12]  /*db10*/  VIADD R9, R9, 0xffffffff ;  /* 0xffffffff09097836 */ /* 0x000fd80000000000 */
[----:B0-----:R-:W-:Y:S05]  /*db20*/  @P1 BRA `(.L_x_14363) ;  /* 0xffffffd800441947 */ /* 0x001fea000383ffff */
.L_x_14351:
[----:B------:R-:W-:-:S13]  /*db30*/  ISETP.GE.AND P1, PT, R9, RZ, PT ;  /* 0x000000ff0900720c */ /* 0x000fda0003f26270 */
[----:B------:R-:W-:Y:S05]  /*db40*/  @!P1 BRA `(.L_x_14364) ;  /* 0x0000001c00c89947 */ /* 0x000fea0003800000 */
[----:B------:R-:W-:Y:S02]  /*db50*/  IMAD.MOV.U32 R201, RZ, RZ, R3 ;  /* 0x000000ffffc97224 */ /* 0x000fe400078e0003 */
[----:B------:R-:W-:-:S07]  /*db60*/  IMAD.MOV.U32 R200, RZ, RZ, R4 ;  /* 0x000000ffffc87224 */ /* 0x000fce00078e0004 */
.L_x_14376:
[----:B------:R-:W-:Y:S01]  /*db70*/  VIADD R23, R23, 0x1 ;  /* 0x0000000117177836 */ /* 0x000fe20000000000 */
[----:B------:R-:W-:Y:S05]  /*db80*/  YIELD ;  /* 0x0000000000007946 */ /* 0x000fea0003800000 */
[----:B------:R-:W-:-:S04]  /*db90*/  ISETP.NE.AND P1, PT, R23, 0x2, PT ;  /* 0x000000021700780c */ /* 0x000fc80003f25270 */
[----:B------:R-:W-:Y:S02]  /*dba0*/  SEL R0, RZ, 0x1, P1 ;  /* 0x00000001ff007807 */ /* 0x000fe40000800000 */
[----:B------:R-:W-:Y:S02]  /*dbb0*/  SEL R23, R23, RZ, P1 ;  /* 0x000000ff17177207 */ /* 0x000fe40000800000 */
[----:B------:R-:W-:Y:S01]  /*dbc0*/  LOP3.LUT R207, R207, R0, RZ, 0x3c, !PT ;  /* 0x00000000cfcf7212 */ /* 0x000fe200078e3cff */
[----:B0-2---:R-:W-:Y:S06]  /*dbd0*/  @!P0 BRA `(.L_x_14365) ;  /* 0x0000000000048947 */ /* 0x005fec0003800000 */
[----:B------:R-:W-:Y:S01]  /*dbe0*/  BPT.TRAP 0x1 ;  /* 0x000000040000795c */ /* 0x000fe20000300000 */
.L_x_14365:
[----:B------:R-:W-:Y:S01]  /*dbf0*/  IMAD R14, R23, 0x8, R19 ;  /* 0x00000008170e7824 */ /* 0x000fe200078e0213 */
[----:B------:R-:W-:-:S04]  /*dc00*/  SHF.L.U32 R15, R207, 0x1f, RZ ;  /* 0x0000001fcf0f7819 */ /* 0x000fc800000006ff */
[----:B------:R0:W1:Y:S01]  /*dc10*/  SYNCS.PHASECHK.TRANS64.TRYWAIT P1, [R14+URZ+0x22830], R15 ;  /* 0x0228300f0e0075a7 */ /* 0x000062000802017f */
[----:B------:R-:W-:Y:S05]  /*dc20*/  @!P0 BRA `(.L_x_14366) ;  /* 0x0000000000048947 */ /* 0x000fea0003800000 */
[----:B------:R-:W-:Y:S01]  /*dc30*/  BPT.TRAP 0x1 ;  /* 0x000000040000795c */ /* 0x000fe20000300000 */
.L_x_14366:
[----:B------:R-:W-:Y:S02]  /*dc40*/  IMAD R156, R23, 0x300, R222 ;  /* 0x00000300179c7824 */ /* 0x000fe400078e02de */
[----:B------:R-:W-:Y:S01]  /*dc50*/  IMAD.MOV.U32 R157, RZ, RZ, 0x40000040 ;  /* 0x40000040ff9d7424 */ /* 0x000fe200078e00ff */
[----:B-1----:R-:W-:Y:S06]  /*dc60*/  @P1 BRA `(.L_x_14367) ;  /* 0x0000000000081947 */ /* 0x002fec0003800000 */
[----:B------:R-:W1:Y:S02]  /*dc70*/  SYNCS.PHASECHK.TRANS64.TRYWAIT P1, [R14+URZ+0x22830], R15 ;  /* 0x0228300f0e0075a7 */ /* 0x000e64000802017f */
[----:B-1----:R-:W-:Y:S05]  /*dc80*/  @!P1 BRA `(.L_x_14368) ;  /* 0x000000d800cc9947 */ /* 0x002fea0003800000 */
.L_x_14367:
        /* <DEDUP_REMOVED lines=41> */
.L_x_14369:
        /* <DEDUP_REMOVED lines=25> */
[----:B---3--:R-:W-:Y:S02]  /*e0b0*/  FMNMX.FTZ R3, R0, R3, !PT ;  /* 0x0000000300037209 */ /* 0x008fe40007810000 */
[----:B------:R-:W3:Y:S03]  /*e0c0*/  LDC R0, c[0x0][0x988] ;  /* 0x00026200ff007b82 */ /* 0x000ee60000000800 */
[----:B------:R-:W4:Y:S02]  /*e0d0*/  SHFL.BFLY PT, R4, R3, 0x1, 0x1f ;  /* 0x0c201f0003047f89 */ /* 0x000f2400000e0000 */
[----:B----4-:R-:W-:-:S05]  /*e0e0*/  FMNMX.FTZ R4, R3, R4, !PT ;  /* 0x0000000403047209 */ /* 0x010fca0007810000 */
[C---:B---3--:R-:W-:Y:S01]  /*e0f0*/  FMUL.FTZ R3, R4.reuse, R0 ;  /* 0x0000000004037220 */ /* 0x048fe20000410000 */
[----:B------:R-:W-:-:S03]  /*e100*/  FADD.FTZ R200, -R4, R200 ;  /* 0x000000c804c87221 */ /* 0x000fc60000010100 */
[-CC-:B------:R-:W-:Y:S01]  /*e110*/  FFMA.FTZ R203, R172, R0.reuse, -R3.reuse ;  /* 0x00000000accb7223 */ /* 0x180fe20000010803 */
        /* <DEDUP_REMOVED lines=26> */
[----:B------:R-:W-:-:S04]  /*e2c0*/  FFMA.FTZ R197, R197, R0, -R3 ;  /* 0x00000000c5c57223 */ /* 0x000fc80000010803 */
[----:B------:R-:W5:Y:S01]  /*e2d0*/  MUFU.EX2 R156, R156 ;  /* 0x0000009c009c7308 */ /* 0x000f620000000800 */
        /* <DEDUP_REMOVED lines=8> */
[C---:B----4-:R-:W-:Y:S01]  /*e360*/  F2FP.F16.F32.PACK_AB R200, R153.reuse, R152 ;  /* 0x0000009899c8723e */ /* 0x050fe200000000ff */
[----:B------:R-:W-:Y:S01]  /*e370*/  FADD.FTZ R3, R153, R3 ;  /* 0x0000000399037221 */ /* 0x000fe20000010000 */
        /* <DEDUP_REMOVED lines=20> */
[-C--:B------:R-:W-:Y:S01]  /*e4c0*/  FMUL.FTZ R65, R65, R172.reuse ;  /* 0x000000ac41417220 */ /* 0x080fe20000410000 */
[----:B------:R-:W-:Y:S01]  /*e4d0*/  MUFU.EX2 R156, R169 ;  /* 0x000000a9009c7308 */ /* 0x000fe20000000800 */
        /* <DEDUP_REMOVED lines=8> */
[C---:B-----5:R-:W-:Y:S01]  /*e560*/  FADD.FTZ R8, R161.reuse, R3 ;  /* 0x00000003a1087221 */ /* 0x060fe20000010000 */
[----:B------:R-:W-:Y:S01]  /*e570*/  FMNMX.FTZ R3, R154, R201, !PT ;  /* 0x000000c99a037209 */ /* 0x000fe20007810000 */
[----:B------:R-:W-:Y:S01]  /*e580*/  FMUL.FTZ R80, R80, R172 ;  /* 0x000000ac50507220 */ /* 0x000fe20000410000 */
[----:B------:R-:W-:Y:S01]  /*e590*/  F2FP.F16.F32.PACK_AB R152, R161, R152 ;  /* 0x00000098a198723e */ /* 0x000fe200000000ff */
[-C--:B------:R-:W-:Y:S01]  /*e5a0*/  FMUL.FTZ R81, R81, R172.reuse ;  /* 0x000000ac51517220 */ /* 0x080fe20000410000 */
[----:B------:R-:W-:Y:S01]  /*e5b0*/  FMNMX.FTZ R3, R155, R3, !PT ;  /* 0x000000039b037209 */ /* 0x000fe20007810000 */
[-C--:B------:R-:W-:Y:S01]  /*e5c0*/  FMUL.FTZ R84, R84, R172.reuse ;  /* 0x000000ac54547220 */ /* 0x080fe20000410000 */
[----:B------:R3:W-:Y:S01]  /*e5d0*/  MUFU.EX2 R161, R203 ;  /* 0x000000cb00a17308 */ /* 0x0007e20000000800 */
[-C--:B------:R-:W-:Y:S01]  /*e5e0*/  FMUL.FTZ R85, R85, R172.reuse ;  /* 0x000000ac55557220 */ /* 0x080fe20000410000 */
[----:B------:R-:W-:Y:S01]  /*e5f0*/  FMNMX.FTZ R3, R158, R3, !PT ;  /* 0x000000039e037209 */ /* 0x000fe20007810000 */
[-C--:B------:R-:W-:Y:S01]  /*e600*/  FMUL.FTZ R88, R88, R172.reuse ;  /* 0x000000ac58587220 */ /* 0x080fe20000410000 */
[-C--:B------:R-:W-:Y:S01]  /*e610*/  FMUL.FTZ R89, R89, R172.reuse ;  /* 0x000000ac59597220 */ /* 0x080fe20000410000 */
[-C--:B------:R-:W-:Y:S01]  /*e620*/  FMUL.FTZ R92, R92, R172.reuse ;  /* 0x000000ac5c5c7220 */ /* 0x080fe20000410000 */
[----:B------:R-:W-:Y:S01]  /*e630*/  FMNMX.FTZ R3, R159, R3, !PT ;  /* 0x000000039f037209 */ /* 0x000fe20007810000 */
[-C--:B------:R-:W-:Y:S01]  /*e640*/  FMUL.FTZ R93, R93, R172.reuse ;  /* 0x000000ac5d5d7220 */ /* 0x080fe20000410000 */
[----:B------:R-:W4:Y:S01]  /*e650*/  MUFU.EX2 R220, R164 ;  /* 0x000000a400dc7308 */ /* 0x000f220000000800 */
[----:B---3--:R-:W3:Y:S01]  /*e660*/  S2R R203, SR_CgaCtaId ;  /* 0x0000000000cb7919 */ /* 0x008ee20000008800 */
[----:B------:R-:W-:Y:S01]  /*e670*/  FMNMX.FTZ R3, R162, R3, !PT ;  /* 0x00000003a2037209 */ /* 0x000fe20007810000 */
[-C--:B------:R-:W-:Y:S01]  /*e680*/  FMUL.FTZ R96, R96, R172.reuse ;  /* 0x000000ac60607220 */ /* 0x080fe20000410000 */
[-C--:B------:R-:W-:Y:S01]  /*e690*/  FMUL.FTZ R97, R97, R172.reuse ;  /* 0x000000ac61617220 */ /* 0x080fe20000410000 */
[-C--:B------:R-:W-:Y:S01]  /*e6a0*/  FMUL.FTZ R100, R100, R172.reuse ;  /* 0x000000ac64647220 */ /* 0x080fe20000410000 */
[----:B------:R-:W-:Y:S01]  /*e6b0*/  FMNMX.FTZ R3, R163, R3, !PT ;  /* 0x00000003a3037209 */ /* 0x000fe20007810000 */
[-C--:B------:R-:W-:Y:S01]  /*e6c0*/  FMUL.FTZ R101, R101, R172.reuse ;  /* 0x000000ac65657220 */ /* 0x080fe20000410000 */
[----:B------:R-:W-:Y:S01]  /*e6d0*/  MUFU.EX2 R164, R184 ;  /* 0x000000b800a47308 */ /* 0x000fe20000000800 */
[-C--:B------:R-:W-:Y:S01]  /*e6e0*/  FMUL.FTZ R104, R104, R172.reuse ;  /* 0x000000ac68687220 */ /* 0x080fe20000410000 */
[----:B------:R-:W-:Y:S01]  /*e6f0*/  FMNMX.FTZ R3, R166, R3, !PT ;  /* 0x00000003a6037209 */ /* 0x000fe20007810000 */
[-C--:B------:R-:W-:Y:S01]  /*e700*/  FMUL.FTZ R105, R105, R172.reuse ;  /* 0x000000ac69697220 */ /* 0x080fe20000410000 */
[-C--:B------:R-:W-:Y:S01]  /*e710*/  FMUL.FTZ R108, R108, R172.reuse ;  /* 0x000000ac6c6c7220 */ /* 0x080fe20000410000 */
[-C--:B------:R-:W-:Y:S01]  /*e720*/  FMUL.FTZ R109, R109, R172.reuse ;  /* 0x000000ac6d6d7220 */ /* 0x080fe20000410000 */
[----:B------:R-:W-:Y:S01]  /*e730*/  FMNMX.FTZ R3, R167, R3, !PT ;  /* 0x00000003a7037209 */ /* 0x000fe20007810000 */
[-C--:B------:R-:W-:Y:S01]  /*e740*/  FMUL.FTZ R112, R112, R172.reuse ;  /* 0x000000ac70707220 */ /* 0x080fe20000410000 */
[----:B------:R-:W5:Y:S01]  /*e750*/  MUFU.EX2 R165, R165 ;  /* 0x000000a500a57308 */ /* 0x000f620000000800 */
[----:B----4-:R-:W-:Y:S01]  /*e760*/  FADD.FTZ R8, R220, R8 ;  /* 0x00000008dc087221 */ /* 0x010fe20000010000 */
[----:B------:R-:W-:Y:S01]  /*e770*/  FMNMX.FTZ R3, R170, R3, !PT ;  /* 0x00000003aa037209 */ /* 0x000fe20007810000 */
[-C--:B------:R-:W-:Y:S01]  /*e780*/  FMUL.FTZ R113, R113, R172.reuse ;  /* 0x000000ac71717220 */ /* 0x080fe20000410000 */
[-C--:B------:R-:W-:Y:S01]  /*e790*/  FMUL.FTZ R116, R116, R172.reuse ;  /* 0x000000ac74747220 */ /* 0x080fe20000410000 */
[-C--:B------:R-:W-:Y:S01]  /*e7a0*/  FMUL.FTZ R117, R117, R172.reuse ;  /* 0x000000ac75757220 */ /* 0x080fe20000410000 */
[----:B------:R-:W-:Y:S01]  /*e7b0*/  FMNMX.FTZ R3, R171, R3, !PT ;  /* 0x00000003ab037209 */ /* 0x000fe20007810000 */
[-C--:B------:R-:W-:Y:S01]  /*e7c0*/  FMUL.FTZ R120, R120, R172.reuse ;  /* 0x000000ac78787220 */ /* 0x080fe20000410000 */
[----:B------:R-:W4:Y:S01]  /*e7d0*/  MUFU.EX2 R157, R168 ;  /* 0x000000a8009d7308 */ /* 0x000f220000000800 */
[-C--:B------:R-:W-:Y:S01]  /*e7e0*/  FMUL.FTZ R121, R121, R172.reuse ;  /* 0x000000ac79797220 */ /* 0x080fe20000410000 */
[----:B------:R-:W-:Y:S01]  /*e7f0*/  FMNMX.FTZ R3, R174, R3, !PT ;  /* 0x00000003ae037209 */ /* 0x000fe20007810000 */
[-C--:B------:R-:W-:Y:S01]  /*e800*/  FMUL.FTZ R124, R124, R172.reuse ;  /* 0x000000ac7c7c7220 */ /* 0x080fe20000410000 */
[-C--:B------:R-:W-:Y:S01]  /*e810*/  FMUL.FTZ R125, R125, R172.reuse ;  /* 0x000000ac7d7d7220 */ /* 0x080fe20000410000 */
[-C--:B------:R-:W-:Y:S01]  /*e820*/  FMUL.FTZ R128, R128, R172.reuse ;  /* 0x000000ac80807220 */ /* 0x080fe20000410000 */
[----:B------:R-:W-:Y:S01]  /*e830*/  FMNMX.FTZ R3, R175, R3, !PT ;  /* 0x00000003af037209 */ /* 0x000fe20007810000 */
[-C--:B------:R-:W-:Y:S01]  /*e840*/  FMUL.FTZ R129, R129, R172.reuse ;  /* 0x000000ac81817220 */ /* 0x080fe20000410000 */
[----:B------:R-:W0:Y:S01]  /*e850*/  MUFU.EX2 R173, R173 ;  /* 0x000000ad00ad7308 */ /* 0x000e220000000800 */
[----:B-----5:R-:W-:Y:S01]  /*e860*/  FADD.FTZ R8, R165, R8 ;  /* 0x00000008a5087221 */ /* 0x020fe20000010000 */
        /* <DEDUP_REMOVED lines=11> */
[----:B------:R-:W-:Y:S01]  /*e920*/  FADD.FTZ R8, R156, R8 ;  /* 0x000000089c087221 */ /* 0x000fe20000010000 */
[----:B------:R-:W-:Y:S01]  /*e930*/  FMNMX.FTZ R3, R183, R3, !PT ;  /* 0x00000003b7037209 */ /* 0x000fe20007810000 */
[-C--:B------:R-:W-:Y:S01]  /*e940*/  FMUL.FTZ R144, R144, R172.reuse ;  /* 0x000000ac90907220 */ /* 0x080fe20000410000 */
[----:B------:R-:W4:Y:S01]  /*e950*/  MUFU.EX2 R180, R180 ;  /* 0x000000b400b47308 */ /* 0x000f220000000800 */
[----:B------:R-:W-:Y:S01]  /*e960*/  FADD.FTZ R8, R161, R8 ;  /* 0x00000008a1087221 */ /* 0x000fe20000010000 */
[----:B------:R-:W-:Y:S01]  /*e970*/  FMNMX.FTZ R3, R186, R3, !PT ;  /* 0x00000003ba037209 */ /* 0x000fe20007810000 */
[-C--:B------:R-:W-:Y:S01]  /*e980*/  FMUL.FTZ R145, R145, R172.reuse ;  /* 0x000000ac91917220 */ /* 0x080fe20000410000 */
[----:B------:R-:W-:Y:S01]  /*e990*/  F2FP.F16.F32.PACK_AB R156, R156, R157 ;  /* 0x0000009d9c9c723e */ /* 0x000fe200000000ff */
[----:B0-----:R-:W-:Y:S01]  /*e9a0*/  FADD.FTZ R8, R173, R8 ;  /* 0x00000008ad087221 */ /* 0x001fe20000010000 */
[----:B------:R-:W-:Y:S01]  /*e9b0*/  FMNMX.FTZ R3, R187, R3, !PT ;  /* 0x00000003bb037209 */ /* 0x000fe20007810000 */
[-C--:B------:R-:W-:Y:S01]  /*e9c0*/  FMUL.FTZ R148, R148, R172.reuse ;  /* 0x000000ac94947220 */ /* 0x080fe20000410000 */
[----:B------:R-:W0:Y:S01]  /*e9d0*/  MUFU.EX2 R181, R181 ;  /* 0x000000b500b57308 */ /* 0x000e220000000800 */
[----:B------:R-:W-:Y:S01]  /*e9e0*/  FADD.FTZ R8, R160, R8 ;  /* 0x00000008a0087221 */ /* 0x000fe20000010000 */
[----:B------:R-:W-:Y:S01]  /*e9f0*/  FMNMX.FTZ R3, R190, R3, !PT ;  /* 0x00000003be037209 */ /* 0x000fe20007810000 */
[----:B------:R-:W-:Y:S01]  /*ea00*/  FMUL.FTZ R149, R149, R172 ;  /* 0x000000ac95957220 */ /* 0x000fe20000410000 */
[C---:B-----5:R-:W-:Y:S01]  /*ea10*/  F2FP.F16.F32.PACK_AB R160, R177.reuse, R160 ;  /* 0x000000a0b1a0723e */ /* 0x060fe200000000ff */
[----:B------:R-:W-:Y:S01]  /*ea20*/  FADD.FTZ R8, R177, R8 ;  /* 0x00000008b1087221 */ /* 0x000fe20000010000 */
[----:B------:R-:W-:-:S02]  /*ea30*/  FMNMX.FTZ R3, R191, R3, !PT ;  /* 0x00000003bf037209 */ /* 0x000fc40007810000 */
[----:B------:R-:W5:Y:S01]  /*ea40*/  MUFU.EX2 R185, R185 ;  /* 0x000000b900b97308 */ /* 0x000f620000000800 */
[----:B----4-:R-:W-:Y:S01]  /*ea50*/  FADD.FTZ R8, R180, R8 ;  /* 0x00000008b4087221 */ /* 0x010fe20000010000 */
[----:B------:R-:W-:-:S04]  /*ea60*/  FMNMX.FTZ R3, R194, R3, !PT ;  /* 0x00000003c2037209 */ /* 0x000fc80007810000 */
[----:B------:R-:W-:Y:S02]  /*ea70*/  FMNMX.FTZ R3, R195, R3, !PT ;  /* 0x00000003c3037209 */ /* 0x000fe40007810000 */
[----:B------:R-:W4:Y:S01]  /*ea80*/  MUFU.EX2 R188, R188 ;  /* 0x000000bc00bc7308 */ /* 0x000f220000000800 */
[----:B0-----:R-:W-:Y:S01]  /*ea90*/  FADD.FTZ R8, R181, R8 ;  /* 0x00000008b5087221 */ /* 0x001fe20000010000 */
[----:B------:R-:W-:-:S03]  /*eaa0*/  FMNMX.FTZ R3, R198, R3, !PT ;  /* 0x00000003c6037209 */ /* 0x000fc60007810000 */
[----:B------:R-:W-:Y:S01]  /*eab0*/  FADD.FTZ R8, R164, R8 ;  /* 0x00000008a4087221 */ /* 0x000fe20000010000 */
[----:B------:R-:W-:Y:S02]  /*eac0*/  FMNMX.FTZ R153, R199, R3, !PT ;  /* 0x00000003c7997209 */ /* 0x000fe40007810000 */
[----:B------:R-:W0:Y:S01]  /*ead0*/  MUFU.EX2 R189, R189 ;  /* 0x000000bd00bd7308 */ /* 0x000e220000000800 */
[C---:B-----5:R-:W-:Y:S01]  /*eae0*/  FADD.FTZ R8, R185.reuse, R8 ;  /* 0x00000008b9087221 */ /* 0x060fe20000010000 */
[----:B------:R-:W-:Y:S01]  /*eaf0*/  F2FP.F16.F32.PACK_AB R164, R185, R164 ;  /* 0x000000a4b9a4723e */ /* 0x000fe200000000ff */
[----:B------:R-:W5:Y:S05]  /*eb00*/  SHFL.BFLY PT, R3, R153, 0x2, 0x1f ;  /* 0x0c401f0099037f89 */ /* 0x000f6a00000e0000 */
[----:B------:R-:W1:Y:S01]  /*eb10*/  MUFU.EX2 R168, R192 ;  /* 0x000000c000a87308 */ /* 0x000e620000000800 */
[----:B----4-:R-:W-:-:S07]  /*eb20*/  FADD.FTZ R8, R188, R8 ;  /* 0x00000008bc087221 */ /* 0x010fce0000010000 */
[----:B------:R-:W4:Y:S01]  /*eb30*/  MUFU.EX2 R193, R193 ;  /* 0x000000c100c17308 */ /* 0x000f220000000800 */
[----:B0-----:R-:W-:-:S07]  /*eb40*/  FADD.FTZ R8, R189, R8 ;  /* 0x00000008bd087221 */ /* 0x001fce0000010000 */
[----:B------:R-:W0:Y:S01]  /*eb50*/  MUFU.EX2 R196, R196 ;  /* 0x000000c400c47308 */ /* 0x000e220000000800 */
[----:B-1----:R-:W-:Y:S01]  /*eb60*/  FADD.FTZ R8, R168, R8 ;  /* 0x00000008a8087221 */ /* 0x002fe20000010000 */
[----:B-----5:R-:W-:-:S05]  /*eb70*/  FMNMX.FTZ R153, R153, R3, !PT ;  /* 0x0000000399997209 */ /* 0x020fca0007810000 */
[----:B------:R-:W1:Y:S01]  /*eb80*/  SHFL.BFLY PT, R3, R153, 0x1, 0x1f ;  /* 0x0c201f0099037f89 */ /* 0x000e6200000e0000 */
[C---:B----4-:R-:W-:Y:S01]  /*eb90*/  FADD.FTZ R8, R193.reuse, R8 ;  /* 0x00000008c1087221 */ /* 0x050fe20000010000 */
[----:B------:R-:W-:-:S03]  /*eba0*/  F2FP.F16.F32.PACK_AB R168, R193, R168 ;  /* 0x000000a8c1a8723e */ /* 0x000fc600000000ff */
[----:B0-----:R-:W-:Y:S01]  /*ebb0*/  FADD.FTZ R8, R196, R8 ;  /* 0x00000008c4087221 */ /* 0x001fe20000010000 */
[----:B-1----:R-:W-:-:S05]  /*ebc0*/  FMNMX.FTZ R3, R153, R3, !PT ;  /* 0x0000000399037209 */ /* 0x002fca0007810000 */
[C---:B------:R-:W-:Y:S01]  /*ebd0*/  FMUL.FTZ R153, R3.reuse, R0 ;  /* 0x0000000003997220 */ /* 0x040fe20000410000 */
[----:B------:R-:W-:-:S03]  /*ebe0*/  FADD.FTZ R169, -R3, R201 ;  /* 0x000000c903a97221 */ /* 0x000fc60000010100 */
[-CC-:B------:R-:W-:Y:S01]  /*ebf0*/  FFMA.FTZ R154, R154, R0.reuse, -R153.reuse ;  /* 0x000000009a9a7223 */ /* 0x180fe20000010899 */
[-C--:B------:R-:W-:Y:S01]  /*ec00*/  FMUL.FTZ R169, R169, R0.reuse ;  /* 0x00000000a9a97220 */ /* 0x080fe20000410000 */
        /* <DEDUP_REMOVED lines=23> */
[-CC-:B------:R-:W-:Y:S01]  /*ed80*/  FFMA.FTZ R195, R195, R0.reuse, -R153.reuse ;  /* 0x00000000c3c37223 */ /* 0x180fe20000010899 */
[-CC-:B------:R-:W-:Y:S01]  /*ed90*/  FFMA.FTZ R198, R198, R0.reuse, -R153.reuse ;  /* 0x00000000c6c67223 */ /* 0x180fe20000010899 */
[----:B------:R-:W-:Y:S01]  /*eda0*/  FFMA.FTZ R199, R199, R0, -R153 ;  /* 0x00000000c7c77223 */ /* 0x000fe20000010899 */
[-C--:B0-----:R-:W-:Y:S01]  /*edb0*/  FMUL.FTZ R26, R26, R174.reuse ;  /* 0x000000ae1a1a7220 */ /* 0x081fe20000410000 */
[----:B------:R-:W0:Y:S01]  /*edc0*/  MUFU.EX2 R158, R158 ;  /* 0x0000009e009e7308 */ /* 0x000e220000000800 */
[----:B-1----:R-:W-:Y:S01]  /*edd0*/  FFMA.FTZ R5, R174, R5, R154 ;  /* 0x00000005ae057223 */ /* 0x002fe2000001009a */
        /* <DEDUP_REMOVED lines=14> */
[----:B------:R4:W5:Y:S01]  /*eec0*/  MUFU.EX2 R153, R162 ;  /* 0x000000a200997308 */ /* 0x0009620000000800 */
        /* <DEDUP_REMOVED lines=8> */
[----:B-1----:R-:W-:Y:S01]  /*ef50*/  FADD.FTZ R5, R159, R5 ;  /* 0x000000059f057221 */ /* 0x002fe20000010000 */
[----:B----4-:R-:W-:-:S02]  /*ef60*/  VIADD R162, R14, 0x22840 ;  /* 0x000228400ea27836 */ /* 0x010fc40000000000 */
[-C--:B------:R-:W-:Y:S01]  /*ef70*/  FMUL.FTZ R59, R59, R174.reuse ;  /* 0x000000ae3b3b7220 */ /* 0x080fe20000410000 */
[-C--:B------:R-:W-:Y:S01]  /*ef80*/  FMUL.FTZ R62, R62, R174.reuse ;  /* 0x000000ae3e3e7220 */ /* 0x080fe20000410000 */
[-C--:B------:R-:W-:Y:S01]  /*ef90*/  FMUL.FTZ R63, R63, R174.reuse ;  /* 0x000000ae3f3f7220 */ /* 0x080fe20000410000 */
[----:B------:R-:W-:Y:S01]  /*efa0*/  FMUL.FTZ R66, R66, R174 ;  /* 0x000000ae42427220 */ /* 0x000fe20000410000 */
[----:B---3--:R-:W-:Y:S01]  /*efb0*/  PRMT R162, R203, 0x654, R162 ;  /* 0x00000654cba27816 */ /* 0x008fe200000000a2 */
[----:B------:R-:W1:Y:S01]  /*efc0*/  MUFU.EX2 R166, R166 ;  /* 0x000000a600a67308 */ /* 0x000e620000000800 */
[----:B-----5:R-:W-:Y:S01]  /*efd0*/  FADD.FTZ R5, R153, R5 ;  /* 0x0000000599057221 */ /* 0x020fe20000010000 */
[----:B------:R-:W-:Y:S01]  /*efe0*/  F2FP.F16.F32.PACK_AB R203, R159, R158 ;  /* 0x0000009e9fcb723e */ /* 0x000fe200000000ff */
[----:B------:R3:W-:Y:S01]  /*eff0*/  SYNCS.ARRIVE.TRANS64.RED.A1T0 RZ, [R162+URZ], RZ ;  /* 0x000000ffa2ff79a7 */ /* 0x0007e2000810043f */
[----:B------:R-:W-:Y:S01]  /*f000*/  F2FP.F16.F32.PACK_AB R158, R173, R161 ;  /* 0x000000a1ad9e723e */ /* 0x000fe200000000ff */
[-C--:B------:R-:W-:Y:S01]  /*f010*/  FMUL.FTZ R67, R67, R174.reuse ;  /* 0x000000ae43437220 */ /* 0x080fe20000410000 */
[-C--:B------:R-:W-:Y:S01]  /*f020*/  FMUL.FTZ R70, R70, R174.reuse ;  /* 0x000000ae46467220 */ /* 0x080fe20000410000 */
[-C--:B------:R-:W-:Y:S01]  /*f030*/  FMUL.FTZ R71, R71, R174.reuse ;  /* 0x000000ae47477220 */ /* 0x080fe20000410000 */
[----:B------:R-:W4:Y:S01]  /*f040*/  MUFU.EX2 R167, R167 ;  /* 0x000000a700a77308 */ /* 0x000f220000000800 */
[C---:B0-----:R-:W-:Y:S01]  /*f050*/  FADD.FTZ R5, R163.reuse, R5 ;  /* 0x00000005a3057221 */ /* 0x041fe20000010000 */
[----:B------:R-:W-:Y:S01]  /*f060*/  F2FP.F16.F32.PACK_AB R153, R163, R153 ;  /* 0x00000099a399723e */ /* 0x000fe200000000ff */
[----:B------:R-:W-:Y:S01]  /*f070*/  FMUL.FTZ R74, R74, R174 ;  /* 0x000000ae4a4a7220 */ /* 0x000fe20000410000 */
[----:B---3--:R-:W-:Y:S01]  /*f080*/  F2FP.F16.F32.PACK_AB R162, R181, R180 ;  /* 0x000000b4b5a2723e */ /* 0x008fe200000000ff */
        /* <DEDUP_REMOVED lines=56> */
[----:B------:R-:W-:-:S03]  /*f410*/  FMUL.FTZ R151, R151, R174 ;  /* 0x000000ae97977220 */ /* 0x000fc60000410000 */
        /* <DEDUP_REMOVED lines=31> */
.L_x_14370:
[----:B------:R0:W1:Y:S01]  /*f610*/  SYNCS.PHASECHK.TRANS64.TRYWAIT P1, [R14+URZ+0x22850], R15 ;  /* 0x0228500f0e0075a7 */ /* 0x000062000802017f */
[----:B------:R-:W-:Y:S05]  /*f620*/  @!P0 BRA `(.L_x_14371) ;  /* 0x0000000000048947 */ /* 0x000fea0003800000 */
[----:B------:R-:W-:Y:S01]  /*f630*/  BPT.TRAP 0x1 ;  /* 0x000000040000795c */ /* 0x000fe20000300000 */
.L_x_14371:
[----:B------:R-:W-:Y:S04]  /*f640*/  BSSY B0, `(.L_x_14372) ;  /* 0x0000004000007945 */ /* 0x000fe80003800000 */
[----:B-1----:R-:W-:Y:S05]  /*f650*/  @P1 BRA `(.L_x_14373) ;  /* 0x0000000000081947 */ /* 0x002fea0003800000 */
[----:B------:R-:W1:Y:S02]  /*f660*/  SYNCS.PHASECHK.TRANS64.TRYWAIT P1, [R14+URZ+0x22850], R15 ;  /* 0x0228500f0e0075a7 */ /* 0x000e64000802017f */
[----:B-1----:R-:W-:Y:S05]  /*f670*/  @!P1 BRA `(.L_x_14374) ;  /* 0x000000c000649947 */ /* 0x002fea0003800000 */
.L_x_14373:
[----:B------:R-:W-:Y:S05]  /*f680*/  BSYNC B0 ;  /* 0x0000000000007941 */ /* 0x000fea0003800000 */
.L_x_14372:
[----:B------:R-:W3:Y:S01]  /*f690*/  S2R R174, SR_TID.X ;  /* 0x0000000000ae7919 */ /* 0x000ee20000002100 */
[----:B------:R-:W-:Y:S05]  /*f6a0*/  WARPSYNC.ALL ;  /* 0x0000000000007948 */ /* 0x000fea0003800000 */
[----:B------:R-:W-:Y:S02]  /*f6b0*/  IMAD R172, R23, 0xc00, R221 ;  /* 0x00000c0017ac7824 */ /* 0x000fe400078e02dd */
[----:B------:R-:W-:Y:S02]  /*f6c0*/  IMAD.MOV.U32 R173, RZ, RZ, 0x40000040 ;  /* 0x40000040ffad7424 */ /* 0x000fe400078e00ff */
[----:B------:R-:W-:Y:S01]  /*f6d0*/  IMAD.MOV.U32 R175, RZ, RZ, 0x40000040 ;  /* 0x40000040ffaf7424 */ /* 0x000fe200078e00ff */
[----:B------:R-:W-:-:S02]  /*f6e0*/  R2UR UR6, R172 ;  /* 0x00000000ac0672ca */ /* 0x000fc400000e0000 */
[----:B------:R-:W-:Y:S01]  /*f6f0*/  R2UR UR7, R173 ;  /* 0x00000000ad0772ca */ /* 0x000fe200000e0000 */
[----:B------:R-:W-:Y:S01]  /*f700*/  IMAD.MOV.U32 R173, RZ, RZ, 0x40000040 ;  /* 0x40000040ffad7424 */ /* 0x000fe200078e00ff */
[----:B---3--:R-:W-:-:S05]  /*f710*/  SHF.R.U32.HI R174, RZ, 0x7, R174 ;  /* 0x00000007ffae7819 */ /* 0x008fca00000116ae */
[----:B01----:R-:W-:Y:S01]  /*f720*/  VIADD R15, R174, 0x8 ;  /* 0x00000008ae0f7836 */ /* 0x003fe20000000000 */
[----:B------:R-:W-:-:S04]  /*f730*/  IADD3 R174, R172, 0x80, RZ ;  /* 0x00000080acae7810 */ /* 0x000fc80007ffe0ff */
        /* <DEDUP_REMOVED lines=21> */
[----:B------:R-:W-:Y:S01]  /*f890*/  IMAD.MOV.U32 R153, RZ, RZ, 0x40000040 ;  /* 0x40000040ff997424 */ /* 0x000fe200078e00ff */
[----:B------:R-:W-:Y:S01]  /*f8a0*/  IADD3 R172, R172, 0x280, RZ ;  /* 0x00000280acac7810 */ /* 0x000fe20007ffe0ff */
[----:B------:R-:W-:Y:S02]  /*f8b0*/  WARPGROUP.DEPBAR.LE gsb0, 0x0 ;  /* 0x00008000000079c5 */ /* 0x000fe40000010000 */
[----:B------:R-:W-:-:S15]  /*f8c0*/  WARPGROUP.ARRIVE ;  /* 0x00000000000079c5 */ /* 0x000fde0000000000 */
[----:B------:R-:W-:-:S05]  /*f8d0*/  NOP ;  /* 0x0000000000007918 */ /* 0x000fca0000000000 */
        /* <DEDUP_REMOVED lines=16> */
.L_x_14375:
[----:B------:R-:W0:Y:S01]  /*f9e0*/  S2R R15, SR_CgaCtaId ;  /* 0x00000000000f7919 */ /* 0x000e220000008800 */
[C---:B------:R-:W-:Y:S01]  /*f9f0*/  ISETP.GT.AND P1, PT, R9.reuse, RZ, PT ;  /* 0x000000ff0900720c */ /* 0x040fe20003f24270 */
[----:B------:R-:W-:Y:S02]  /*fa00*/  VIADD R14, R14, 0x22860 ;  /* 0x000228600e0e7836 */ /* 0x000fe40000000000 */
[----:B------:R-:W-:Y:S02]  /*fa10*/  VIADD R9, R9, 0xffffffff ;  /* 0xffffffff09097836 */ /* 0x000fe40000000000 */
[----:B------:R-:W-:Y:S02]  /*fa20*/  IMAD.MOV.U32 R201, RZ, RZ, R3 ;  /* 0x000000ffffc97224 */ /* 0x000fe400078e0003 */
[----:B------:R-:W-:Y:S01]  /*fa30*/  IMAD.MOV.U32 R200, RZ, RZ, R4 ;  /* 0x000000ffffc87224 */ /* 0x000fe200078e0004 */
[----:B0-----:R-:W-:-:S04]  /*fa40*/  PRMT R14, R15, 0x654, R14 ;  /* 0x000006540f0e7816 */ /* 0x001fc8000000000e */
[----:B------:R0:W-:Y:S01]  /*fa50*/  SYNCS.ARRIVE.TRANS64.RED.A1T0 RZ, [R14+URZ], RZ ;  /* 0x000000ff0eff79a7 */ /* 0x0001e2000810043f */
[----:B------:R-:W-:Y:S05]  /*fa60*/  @P1 BRA `(.L_x_14376) ;  /* 0xffffffe000401947 */ /* 0x000fea000383ffff */
.L_x_14364:
[----:B------:R-:W3:Y:S01]  /*fa70*/  LDL.LU R172, [R1+0x3c] ;  /* 0x00003c0001ac7983 */ /* 0x000ee20000300800 */
[----:B------:R-:W-:Y:S05]  /*fa80*/  WARPSYNC.ALL ;  /* 0x0000000000007948 */ /* 0x000fea0003800000 */
[----:B------:R-:W1:Y:S01]  /*fa90*/  SHFL.BFLY PT, R7, R8, 0x2, 0x1f ;  /* 0x0c401f0008077f89 */ /* 0x000e6200000e0000 */
[----:B------:R-:W-:Y:S01]  /*faa0*/  VIADD R23, R23, 0x1 ;  /* 0x0000000117177836 */ /* 0x000fe20000000000 */
[----:B------:R4:W-:Y:S08]  /*fab0*/  BAR.ARV R212, 0x100 ;  /* 0x000400d40000751d */ /* 0x0009f00000002000 */
[----:B------:R-:W-:Y:S06]  /*fac0*/  BAR.ARV 0x8, 0x180 ;  /* 0x0206000000007b1d */ /* 0x000fec0000002000 */
[----:B------:R-:W-:Y:S01]  /*fad0*/  ISETP.NE.AND P0, PT, R23, 0x2, PT ;  /* 0x000000021700780c */ /* 0x000fe20003f05270 */
[----:B------:R-:W-:Y:S01]  /*fae0*/  IMAD.MOV.U32 R13, RZ, RZ, -0x800000 ;  /* 0xff800000ff0d7424 */ /* 0x000fe200078e00ff */
[----:B------:R-:W5:Y:S01]  /*faf0*/  SHFL.BFLY PT, R10, R5, 0x2, 0x1f ;  /* 0x0c401f00050a7f89 */ /* 0x000f6200000e0000 */
[----:B------:R-:W-:-:S02]  /*fb00*/  PLOP3.LUT P1, PT, PT, PT, PT, 0x8, 0x0 ;  /* 0x000000000000781c */ /* 0x000fc40003f2e170 */
[----:B------:R-:W-:Y:S01]  /*fb10*/  SEL R23, R23, RZ, P0 ;  /* 0x000000ff17177207 */ /* 0x000fe20000000000 */
[----:B-1----:R-:W-:-:S05]  /*fb20*/  FADD.FTZ R7, R7, R8 ;  /* 0x0000000807077221 */ /* 0x002fca0000010000 */
[----:B------:R-:W1:Y:S01]  /*fb30*/  SHFL.BFLY PT, R6, R7, 0x1, 0x1f ;  /* 0x0c201f0007067f89 */ /* 0x000e6200000e0000 */
[----:B-----5:R-:W-:Y:S01]  /*fb40*/  FADD.FTZ R11, R10, R5 ;  /* 0x000000050a0b7221 */ /* 0x020fe20000010000 */
[----:B------:R-:W-:-:S04]  /*fb50*/  IMAD.MOV.U32 R10, RZ, RZ, RZ ;  /* 0x000000ffff0a7224 */ /* 0x000fc800078e00ff */
[----:B------:R-:W5:Y:S01]  /*fb60*/  SHFL.BFLY PT, R12, R11, 0x1, 0x1f ;  /* 0x0c201f000b0c7f89 */ /* 0x000f6200000e0000 */
[----:B-1----:R-:W-:Y:S01]  /*fb70*/  FADD.FTZ R8, R7, R6 ;  /* 0x0000000607087221 */ /* 0x002fe20000010000 */
[----:B------:R-:W-:Y:S02]  /*fb80*/  MOV R7, RZ ;  /* 0x000000ff00077202 */ /* 0x000fe40000000f00 */
[----:B------:R-:W-:Y:S02]  /*fb90*/  SEL R6, RZ, 0x1, P0 ;  /* 0x00000001ff067807 */ /* 0x000fe40000000000 */
[----:B------:R-:W-:Y:S02]  /*fba0*/  FSETP.NE.FTZ.AND P2, PT, R8, RZ, PT ;  /* 0x000000ff0800720b */ /* 0x000fe40003f55000 */
[----:B------:R-:W-:-:S11]  /*fbb0*/  LOP3.LUT R207, R207, R6, RZ, 0x3c, !PT ;  /* 0x00000006cfcf7212 */ /* 0x000fd600078e3cff */
[----:B------:R-:W1:Y:S01]  /*fbc0*/  @P2 MUFU.RCP R10, R8 ;  /* 0x00000008000a2308 */ /* 0x000e620000001000 */
[----:B------:R-:W-:Y:S01]  /*fbd0*/  @P2 FMUL.FTZ R20, R0, 0.69314718246459960938 ;  /* 0x3f31721800142820 */ /* 0x000fe20000410000 */
[----:B-----5:R-:W-:Y:S01]  /*fbe0*/  FADD.FTZ R9, R11, R12 ;  /* 0x0000000c0b097221 */ /* 0x020fe20000010000 */
[----:B------:R-:W-:-:S04]  /*fbf0*/  IMAD.MOV.U32 R12, RZ, RZ, -0x800000 ;  /* 0xff800000ff0c7424 */ /* 0x000fc800078e00ff */
[----:B------:R-:W-:Y:S01]  /*fc00*/  FSETP.NE.FTZ.AND P3, PT, R9, RZ, PT ;  /* 0x000000ff0900720b */ /* 0x000fe20003f75000 */
[----:B------:R-:W5:Y:S01]  /*fc10*/  @P2 MUFU.LG2 R8, R8 ;  /* 0x0000000800082308 */ /* 0x000f620000000c00 */
[-C--:B-1----:R-:W-:Y:S01]  /*fc20*/  FMUL.FTZ R162, R84, R10.reuse ;  /* 0x0000000a54a27220 */ /* 0x082fe20000410000 */
[-C--:B------:R-:W-:Y:S01]  /*fc30*/  FMUL.FTZ R163, R88, R10.reuse ;  /* 0x0000000a58a37220 */ /* 0x080fe20000410000 */
[----:B------:R-:W-:-:S09]  /*fc40*/  FMUL.FTZ R164, R92, R10 ;  /* 0x0000000a5ca47220 */ /* 0x000fd20000410000 */
[----:B------:R-:W-:Y:S01]  /*fc50*/  @P3 MUFU.RCP R7, R9 ;  /* 0x0000000900073308 */ /* 0x000fe20000001000 */
[-C--:B------:R-:W-:Y:S01]  /*fc60*/  FMUL.FTZ R165, R96, R10.reuse ;  /* 0x0000000a60a57220 */ /* 0x080fe20000410000 */
[-C--:B------:R-:W-:Y:S01]  /*fc70*/  FMUL.FTZ R166, R100, R10.reuse ;  /* 0x0000000a64a67220 */ /* 0x080fe20000410000 */
[----:B------:R-:W-:Y:S01]  /*fc80*/  @P3 FMUL.FTZ R19, R0, 0.69314718246459960938 ;  /* 0x3f31721800133820 */ /* 0x000fe20000410000 */
[-C--:B------:R-:W-:Y:S01]  /*fc90*/  FMUL.FTZ R5, R24, R10.reuse ;  /* 0x0000000a18057220 */ /* 0x080fe20000410000 */
[----:B-----5:R-:W-:Y:S01]  /*fca0*/  @P2 FMUL.FTZ R21, R8, 0.69314718246459960938 ;  /* 0x3f31721808152820 */ /* 0x020fe20000410000 */
        /* <DEDUP_REMOVED lines=128> */
.L_x_14305:
[----:B------:R-:W-:Y:S05]  /*104b0*/  WARPSYNC.ALL ;  /* 0x0000000000007948 */ /* 0x000fea0003800000 */
        /* <DEDUP_REMOVED lines=8> */
[----:B------:R-:W3:Y:S04]  /*10540*/  LDL R3, [R1+0x54] ;  /* 0x0000540001037983 */ /* 0x000ee80000100800 */
[----:B------:R-:W2:Y:S04]  /*10550*/  LDL.LU R174, [R1+0x30] ;  /* 0x0000300001ae7983 */ /* 0x000ea80000300800 */
[----:B------:R-:W2:Y:S01]  /*10560*/  LDL.LU R173, [R1+0x34] ;  /* 0x0000340001ad7983 */ /* 0x000ea20000300800 */
[----:B------:R-:W0:Y:S01]  /*10570*/  S2R R4, SR_SWINHI ;  /* 0x0000000000047919 */ /* 0x000e220000002f00 */
[----:B------:R-:W-:Y:S05]  /*10580*/  WARPSYNC.ALL ;  /* 0x0000000000007948 */ /* 0x000fea0003800000 */
[----:B------:R-:W-:Y:S01]  /*10590*/  F2FP.F16.F32.PACK_AB R11, R30, R11 ;  /* 0x0000000b1e0b723e */ /* 0x000fe200000000ff */
[----:B------:R-:W-:Y:S01]  /*105a0*/  ULDC.64 UR4, c[0x0][0xc00] ;  /* 0x0003000000047ab9 */ /* 0x000fe20000000a00 */
[----:B------:R-:W-:Y:S01]  /*105b0*/  F2FP.F16.F32.PACK_AB R27, R55, R27 ;  /* 0x0000001b371b723e */ /* 0x000fe200000000ff */
[----:B----4-:R-:W4:Y:S01]  /*105c0*/  LDL R172, [R1+0x10] ;  /* 0x0000100001ac7983 */ /* 0x010f220000100800 */
[----:B------:R-:W-:-:S02]  /*105d0*/  MOV R20, R19 ;  /* 0x0000001300147202 */ /* 0x000fc40000000f00 */
[----:B0-----:R-:W-:Y:S02]  /*105e0*/  MOV R21, R4 ;  /* 0x0000000400157202 */ /* 0x001fe40000000f00 */
        /* <DEDUP_REMOVED lines=16> */
[----:B------:R-:W-:-:S04]  /*106f0*/  IADD3 R3, P2, R114, 0x40, RZ ;  /* 0x0000004072037810 */ /* 0x000fc80007f5e0ff */
[----:B------:R-:W-:-:S04]  /*10700*/  LOP3.LUT R4, R3, 0x380, RZ, 0xc0, !PT ;  /* 0x0000038003047812 */ /* 0x000fc800078ec0ff */
[----:B------:R-:W-:Y:S02]  /*10710*/  SHF.R.U64 R4, R4, 0x3, RZ ;  /* 0x0000000304047819 */ /* 0x000fe400000012ff */
[----:B------:R-:W-:Y:S02]  /*10720*/  LOP3.LUT R9, R114, 0x380, RZ, 0xc0, !PT ;  /* 0x0000038072097812 */ /* 0x000fe400078ec0ff */
[----:B------:R-:W-:Y:S02]  /*10730*/  LOP3.LUT R4, R4, R3, RZ, 0x3c, !PT ;  /* 0x0000000304047212 */ /* 0x000fe400078e3cff */
[C---:B------:R-:W-:Y:S02]  /*10740*/  IADD3 R3, P4, R114.reuse, 0x4000, RZ ;  /* 0x0000400072037810 */ /* 0x040fe40007f9e0ff */
[----:B------:R-:W-:Y:S02]  /*10750*/  IADD3 R105, P1, R114, 0x20, RZ ;  /* 0x0000002072697810 */ /* 0x000fe40007f3e0ff */
[----:B------:R-:W-:-:S02]  /*10760*/  SHF.R.U64 R9, R9, 0x3, RZ ;  /* 0x0000000309097819 */ /* 0x000fc400000012ff */
[----:B-----5:R-:W-:Y:S02]  /*10770*/  LOP3.LUT R24, R3, 0x380, RZ, 0xc0, !PT ;  /* 0x0000038003187812 */ /* 0x020fe400078ec0ff */
[----:B------:R-:W-:Y:S02]  /*10780*/  LOP3.LUT R104, R105, 0x380, RZ, 0xc0, !PT ;  /* 0x0000038069687812 */ /* 0x000fe400078ec0ff */
[----:B------:R-:W-:Y:S02]  /*10790*/  IADD3 R113, P3, R114, 0x60, RZ ;  /* 0x0000006072717810 */ /* 0x000fe40007f7e0ff */
[----:B------:R-:W-:Y:S01]  /*107a0*/  LOP3.LUT R8, R9, R114, RZ, 0x3c, !PT ;  /* 0x0000007209087212 */ /* 0x000fe200078e3cff */
[----:B------:R-:W-:Y:S01]  /*107b0*/  IMAD.MOV.U32 R9, RZ, RZ, R115 ;  /* 0x000000ffff097224 */ /* 0x000fe200078e0073 */
[----:B------:R-:W-:Y:S02]  /*107c0*/  SHF.R.U64 R24, R24, 0x3, RZ ;  /* 0x0000000318187819 */ /* 0x000fe400000012ff */
[----:B------:R-:W-:-:S02]  /*107d0*/  SHF.R.U64 R104, R104, 0x3, RZ ;  /* 0x0000000368687819 */ /* 0x000fc400000012ff */
[----:B------:R-:W-:Y:S02]  /*107e0*/  LOP3.LUT R112, R113, 0x380, RZ, 0xc0, !PT ;  /* 0x0000038071707812 */ /* 0x000fe400078ec0ff */
[----:B------:R-:W-:Y:S02]  /*107f0*/  LOP3.LUT R24, R24, R3, RZ, 0x3c, !PT ;  /* 0x0000000318187212 */ /* 0x000fe400078e3cff */
[----:B------:R-:W-:Y:S02]  /*10800*/  MOV R3, R8 ;  /* 0x0000000800037202 */ /* 0x000fe40000000f00 */
[----:B------:R-:W-:Y:S01]  /*10810*/  LOP3.LUT R104, R104, R105, RZ, 0x3c, !PT ;  /* 0x0000006968687212 */ /* 0x000fe200078e3cff */
[--C-:B------:R-:W-:Y:S01]  /*10820*/  IMAD.X R105, RZ, RZ, R115.reuse, P1 ;  /* 0x000000ffff697224 */ /* 0x100fe200008e0673 */
[----:B------:R-:W-:Y:S01]  /*10830*/  F2FP.F16.F32.PACK_AB R8, R25, R5 ;  /* 0x000000051908723e */ /* 0x000fe200000000ff */
[----:B------:R-:W-:Y:S01]  /*10840*/  IMAD.X R5, RZ, RZ, R115, P2 ;  /* 0x000000ffff057224 */ /* 0x000fe200010e0673 */
[----:B------:R-:W-:-:S02]  /*10850*/  F2FP.F16.F32.PACK_AB R9, R10, R26 ;  /* 0x0000001a0a09723e */ /* 0x000fc400000000ff */
[----:B------:R-:W-:Y:S02]  /*10860*/  SHF.R.U64 R112, R112, 0x3, RZ ;  /* 0x0000000370707819 */ /* 0x000fe400000012ff */
[----:B------:R-:W-:Y:S02]  /*10870*/  F2FP.F16.F32.PACK_AB R10, R29, R28 ;  /* 0x0000001c1d0a723e */ /* 0x000fe400000000ff */
[C---:B------:R-:W-:Y:S02]  /*10880*/  IADD3 R111, P5, R114.reuse, 0x4020, RZ ;  /* 0x00004020726f7810 */ /* 0x040fe40007fbe0ff */
[C---:B------:R-:W-:Y:S02]  /*10890*/  IADD3 R109, P0, R114.reuse, 0x4040, RZ ;  /* 0x00004040726d7810 */ /* 0x040fe40007f1e0ff */
[C---:B------:R-:W-:Y:S02]  /*108a0*/  IADD3 R107, P1, R114.reuse, 0x4060, RZ ;  /* 0x00004060726b7810 */ /* 0x040fe40007f3e0ff */
[----:B------:R-:W-:-:S02]  /*108b0*/  IADD3 R29, P2, R114, 0x8000, RZ ;  /* 0x00008000721d7810 */ /* 0x000fc40007f5e0ff */
[----:B------:R-:W-:Y:S01]  /*108c0*/  LOP3.LUT R112, R112, R113, RZ, 0x3c, !PT ;  /* 0x0000007170707212 */ /* 0x000fe200078e3cff */
[----:B------:R-:W-:Y:S01]  /*108d0*/  IMAD.X R113, RZ, RZ, R115, P3 ;  /* 0x000000ffff717224 */ /* 0x000fe200018e0673 */
[----:B------:R-:W-:Y:S02]  /*108e0*/  LOP3.LUT R110, R111, 0x380, RZ, 0xc0, !PT ;  /* 0x000003806f6e7812 */ /* 0x000fe400078ec0ff */
[----:B------:R-:W-:Y:S02]  /*108f0*/  LOP3.LUT R108, R109, 0x380, RZ, 0xc0, !PT ;  /* 0x000003806d6c7812 */ /* 0x000fe400078ec0ff */
[----:B------:R-:W-:Y:S02]  /*10900*/  LOP3.LUT R106, R107, 0x380, RZ, 0xc0, !PT ;  /* 0x000003806b6a7812 */ /* 0x000fe400078ec0ff */
[----:B------:R-:W-:Y:S02]  /*10910*/  LOP3.LUT R7, R29, 0x380, RZ, 0xc0, !PT ;  /* 0x000003801d077812 */ /* 0x000fe400078ec0ff */
[----:B------:R-:W-:Y:S01]  /*10920*/  IADD3 R87, P3, R114, 0x8020, RZ ;  /* 0x0000802072577810 */ /* 0x000fe20007f7e0ff */
[----:B------:R0:W-:Y:S01]  /*10930*/  STSM.16.M88.4 [R3], R8 ;  /* 0x0000000803007844 */ /* 0x0001e20000000200 */
[----:B------:R-:W-:-:S02]  /*10940*/  SHF.R.U64 R110, R110, 0x3, RZ ;  /* 0x000000036e6e7819 */ /* 0x000fc400000012ff */
[----:B------:R-:W-:Y:S02]  /*10950*/  SHF.R.U64 R108, R108, 0x3, RZ ;  /* 0x000000036c6c7819 */ /* 0x000fe400000012ff */
[----:B------:R-:W-:Y:S02]  /*10960*/  SHF.R.U64 R106, R106, 0x3, RZ ;  /* 0x000000036a6a7819 */ /* 0x000fe400000012ff */
[----:B------:R-:W-:Y:S01]  /*10970*/  LOP3.LUT R110, R110, R111, RZ, 0x3c, !PT ;  /* 0x0000006f6e6e7212 */ /* 0x000fe200078e3cff */
[--C-:B------:R-:W-:Y:S01]  /*10980*/  IMAD.X R111, RZ, RZ, R115.reuse, P5 ;  /* 0x000000ffff6f7224 */ /* 0x100fe200028e0673 */
[----:B------:R-:W-:Y:S01]  /*10990*/  LOP3.LUT R108, R108, R109, RZ, 0x3c, !PT ;  /* 0x0000006d6c6c7212 */ /* 0x000fe200078e3cff */
[--C-:B------:R-:W-:Y:S01]  /*109a0*/  IMAD.X R109, RZ, RZ, R115.reuse, P0 ;  /* 0x000000ffff6d7224 */ /* 0x100fe200000e0673 */
[----:B------:R-:W-:Y:S02]  /*109b0*/  LOP3.LUT R106, R106, R107, RZ, 0x3c, !PT ;  /* 0x0000006b6a6a7212 */ /* 0x000fe400078e3cff */
[----:B0-----:R-:W-:Y:S01]  /*109c0*/  SHF.R.U64 R8, R7, 0x3, RZ ;  /* 0x0000000307087819 */ /* 0x001fe200000012ff */
[--C-:B------:R-:W-:Y:S01]  /*109d0*/  IMAD.X R11, RZ, RZ, R115.reuse, P3 ;  /* 0x000000ffff0b7224 */ /* 0x100fe200018e0673 */
[----:B------:R-:W-:Y:S01]  /*109e0*/  IADD3 R3, P3, R114, 0xc060, RZ ;  /* 0x0000c06072037810 */ /* 0x000fe20007f7e0ff */
[--C-:B------:R-:W-:Y:S01]  /*109f0*/  IMAD.X R9, RZ, RZ, R115.reuse, P2 ;  /* 0x000000ffff097224 */ /* 0x100fe200010e0673 */
[----:B------:R-:W-:Y:S01]  /*10a00*/  LOP3.LUT R26, R87, 0x380, RZ, 0xc0, !PT ;  /* 0x00000380571a7812 */ /* 0x000fe200078ec0ff */
[----:B------:R-:W-:Y:S01]  /*10a10*/  IMAD.X R107, RZ, RZ, R115, P1 ;  /* 0x000000ffff6b7224 */ /* 0x000fe200008e0673 */
[----:B------:R-:W-:-:S02]  /*10a20*/  LOP3.LUT R8, R8, R29, RZ, 0x3c, !PT ;  /* 0x0000001d08087212 */ /* 0x000fc400078e3cff */
[----:B------:R-:W-:Y:S02]  /*10a30*/  IADD3.X R25, RZ, R115, RZ, P4, !PT ;  /* 0x00000073ff197210 */ /* 0x000fe400027fe4ff */
[C---:B------:R-:W-:Y:S02]  /*10a40*/  IADD3 R29, P2, R114.reuse, 0xc040, RZ ;  /* 0x0000c040721d7810 */ /* 0x040fe40007f5e0ff */
[C---:B------:R-:W-:Y:S02]  /*10a50*/  IADD3 R117, P4, R114.reuse, 0x8040, RZ ;  /* 0x0000804072757810 */ /* 0x040fe40007f9e0ff */
[C---:B------:R-:W-:Y:S02]  /*10a60*/  IADD3 R119, P5, R114.reuse, 0x8060, RZ ;  /* 0x0000806072777810 */ /* 0x040fe40007fbe0ff */
[C---:B------:R-:W-:Y:S02]  /*10a70*/  IADD3 R121, P0, R114.reuse, 0xc000, RZ ;  /* 0x0000c00072797810 */ /* 0x040fe40007f1e0ff */
[----:B------:R-:W-:-:S02]  /*10a80*/  IADD3 R123, P1, R114, 0xc020, RZ ;  /* 0x0000c020727b7810 */ /* 0x000fc40007f3e0ff */
[----:B------:R-:W-:Y:S02]  /*10a90*/  LOP3.LUT R114, R3, 0x380, RZ, 0xc0, !PT ;  /* 0x0000038003727812 */ /* 0x000fe400078ec0ff */
[----:B------:R-:W-:Y:S02]  /*10aa0*/  SHF.R.U64 R10, R26, 0x3, RZ ;  /* 0x000000031a0a7819 */ /* 0x000fe400000012ff */
[----:B------:R-:W-:Y:S02]  /*10ab0*/  LOP3.LUT R28, R29, 0x380, RZ, 0xc0, !PT ;  /* 0x000003801d1c7812 */ /* 0x000fe400078ec0ff */
[----:B------:R-:W-:Y:S02]  /*10ac0*/  SHF.R.U64 R114, R114, 0x3, RZ ;  /* 0x0000000372727819 */ /* 0x000fe400000012ff */
[----:B------:R-:W-:Y:S02]  /*10ad0*/  LOP3.LUT R10, R10, R87, RZ, 0x3c, !PT ;  /* 0x000000570a0a7212 */ /* 0x000fe400078e3cff */
[----:B------:R-:W-:-:S02]  /*10ae0*/  SHF.R.U64 R28, R28, 0x3, RZ ;  /* 0x000000031c1c7819 */ /* 0x000fc400000012ff */
[----:B------:R-:W-:Y:S02]  /*10af0*/  MOV R26, R4 ;  /* 0x00000004001a7202 */ /* 0x000fe40000000f00 */
[----:B------:R-:W-:Y:S02]  /*10b00*/  LOP3.LUT R114, R114, R3, RZ, 0x3c, !PT ;  /* 0x0000000372727212 */ /* 0x000fe400078e3cff */
[----:B------:R-:W-:Y:S02]  /*10b10*/  F2FP.F16.F32.PACK_AB R4, R6, R152 ;  /* 0x000000980604723e */ /* 0x000fe400000000ff */
[----:B------:R-:W-:Y:S02]  /*10b20*/  MOV R104, R104 ;  /* 0x0000006800687202 */ /* 0x000fe40000000f00 */
[----:B------:R-:W-:Y:S02]  /*10b30*/  MOV R3, R8 ;  /* 0x0000000800037202 */ /* 0x000fe40000000f00 */
[----:B-1----:R-:W-:-:S02]  /*10b40*/  MOV R32, R10 ;  /* 0x0000000a00207202 */ /* 0x002fc40000000f00 */
[----:B------:R-:W-:Y:S02]  /*10b50*/  F2FP.F16.F32.PACK_AB R5, R15, R0 ;  /* 0x000000000f05723e */ /* 0x000fe400000000ff */
[----:B------:R-:W-:Y:S02]  /*10b60*/  F2FP.F16.F32.PACK_AB R6, R37, R36 ;  /* 0x000000242506723e */ /* 0x000fe400000000ff */
[----:B------:R-:W-:Y:S02]  /*10b70*/  F2FP.F16.F32.PACK_AB R7, R14, R38 ;  /* 0x000000260e07723e */ /* 0x000fe400000000ff */
[----:B------:R-:W-:Y:S02]  /*10b80*/  LOP3.LUT R116, R117, 0x380, RZ, 0xc0, !PT ;  /* 0x0000038075747812 */ /* 0x000fe400078ec0ff */
[----:B------:R-:W-:Y:S01]  /*10b90*/  LOP3.LUT R28, R28, R29, RZ, 0x3c, !PT ;  /* 0x0000001d1c1c7212 */ /* 0x000fe200078e3cff */
[----:B------:R-:W-:Y:S01]  /*10ba0*/  IMAD.X R29, RZ, RZ, R115, P2 ;  /* 0x000000ffff1d7224 */ /* 0x000fe200010e0673 */
[----:B------:R-:W-:-:S02]  /*10bb0*/  F2FP.F16.F32.PACK_AB R8, R41, R40 ;  /* 0x000000282908723e */ /* 0x000fc400000000ff */
[----:B------:R-:W-:Y:S02]  /*10bc0*/  F2FP.F16.F32.PACK_AB R9, R43, R42 ;  /* 0x0000002a2b09723e */ /* 0x000fe400000000ff */
[----:B------:R-:W-:Y:S02]  /*10bd0*/  F2FP.F16.F32.PACK_AB R10, R45, R153 ;  /* 0x000000992d0a723e */ /* 0x000fe400000000ff */
[----:B------:R-:W-:Y:S01]  /*10be0*/  F2FP.F16.F32.PACK_AB R11, R47, R46 ;  /* 0x0000002e2f0b723e */ /* 0x000fe200000000ff */
[----:B------:R-:W-:Y:S01]  /*10bf0*/  STSM.16.M88.4 [R104], R4 ;  /* 0x0000000468007844 */ /* 0x000fe20000000200 */
[----:B------:R-:W-:Y:S02]  /*10c00*/  SHF.R.U64 R116, R116, 0x3, RZ ;  /* 0x0000000374747819 */ /* 0x000fe400000012ff */
[----:B------:R-:W-:Y:S01]  /*10c10*/  LOP3.LUT R118, R119, 0x380, RZ, 0xc0, !PT ;  /* 0x0000038077767812 */ /* 0x000fe200078ec0ff */
[----:B------:R0:W-:Y:S01]  /*10c20*/  STSM.16.M88.4 [R26], R8 ;  /* 0x000000081a007844 */ /* 0x0001e20000000200 */
[----:B------:R-:W-:-:S02]  /*10c30*/  MOV R62, R24 ;  /* 0x00000018003e7202 */ /* 0x000fc40000000f00 */
[----:B------:R-:W-:Y:S02]  /*10c40*/  MOV R112, R112 ;  /* 0x0000007000707202 */ /* 0x000fe40000000f00 */
[----:B------:R-:W-:Y:S02]  /*10c50*/  MOV R0, R28 ;  /* 0x0000001c00007202 */ /* 0x000fe40000000f00 */
[----:B------:R-:W-:Y:S02]  /*10c60*/  F2FP.F16.F32.PACK_AB R24, R49, R154 ;  /* 0x0000009a3118723e */ /* 0x000fe400000000ff */
[----:B------:R-:W-:Y:S02]  /*10c70*/  F2FP.F16.F32.PACK_AB R25, R51, R50 ;  /* 0x000000323319723e */ /* 0x000fe400000000ff */
[----:B------:R-:W-:Y:S02]  /*10c80*/  LOP3.LUT R120, R121, 0x380, RZ, 0xc0, !PT ;  /* 0x0000038079787812 */ /* 0x000fe400078ec0ff */
[----:B------:R-:W-:-:S02]  /*10c90*/  LOP3.LUT R122, R123, 0x380, RZ, 0xc0, !PT ;  /* 0x000003807b7a7812 */ /* 0x000fc400078ec0ff */
[----:B------:R-:W-:Y:S02]  /*10ca0*/  F2FP.F16.F32.PACK_AB R28, R57, R156 ;  /* 0x0000009c391c723e */ /* 0x000fe400000000ff */
[----:B0-----:R-:W-:Y:S02]  /*10cb0*/  F2FP.F16.F32.PACK_AB R26, R53, R155 ;  /* 0x0000009b351a723e */ /* 0x001fe400000000ff */
[----:B------:R-:W-:Y:S02]  /*10cc0*/  F2FP.F16.F32.PACK_AB R29, R59, R58 ;  /* 0x0000003a3b1d723e */ /* 0x000fe400000000ff */
[----:B------:R-:W-:Y:S01]  /*10cd0*/  LOP3.LUT R116, R116, R117, RZ, 0x3c, !PT ;  /* 0x0000007574747212 */ /* 0x000fe200078e3cff */
[----:B------:R-:W-:Y:S01]  /*10ce0*/  IMAD.X R117, RZ, RZ, R115, P4 ;  /* 0x000000ffff757224 */ /* 0x000fe200020e0673 */
[----:B------:R-:W-:Y:S02]  /*10cf0*/  MOV R110, R110 ;  /* 0x0000006e006e7202 */ /* 0x000fe40000000f00 */
[----:B------:R-:W-:-:S02]  /*10d00*/  F2FP.F16.F32.PACK_AB R4, R65, R157 ;  /* 0x0000009d4104723e */ /* 0x000fc400000000ff */
[----:B------:R-:W-:Y:S02]  /*10d10*/  F2FP.F16.F32.PACK_AB R5, R67, R66 ;  /* 0x000000424305723e */ /* 0x000fe400000000ff */
[----:B------:R-:W-:Y:S02]  /*10d20*/  F2FP.F16.F32.PACK_AB R6, R69, R158 ;  /* 0x0000009e4506723e */ /* 0x000fe400000000ff */
[----:B------:R-:W-:Y:S02]  /*10d30*/  F2FP.F16.F32.PACK_AB R7, R71, R70 ;  /* 0x000000464707723e */ /* 0x000fe400000000ff */
[----:B------:R-:W-:Y:S01]  /*10d40*/  SHF.R.U64 R118, R118, 0x3, RZ ;  /* 0x0000000376767819 */ /* 0x000fe200000012ff */
[----:B------:R-:W-:Y:S01]  /*10d50*/  STSM.16.M88.4 [R112], R24 ;  /* 0x0000001870007844 */ /* 0x000fe20000000200 */
[----:B------:R-:W-:Y:S02]  /*10d60*/  MOV R108, R108 ;  /* 0x0000006c006c7202 */ /* 0x000fe40000000f00 */
[----:B------:R-:W-:-:S02]  /*10d70*/  F2FP.F16.F32.PACK_AB R8, R73, R159 ;  /* 0x0000009f4908723e */ /* 0x000fc400000000ff */
[----:B------:R-:W-:Y:S02]  /*10d80*/  F2FP.F16.F32.PACK_AB R9, R75, R74 ;  /* 0x0000004a4b09723e */ /* 0x000fe400000000ff */
[----:B------:R-:W-:Y:S02]  /*10d90*/  F2FP.F16.F32.PACK_AB R10, R77, R160 ;  /* 0x000000a04d0a723e */ /* 0x000fe400000000ff */
[----:B------:R-:W-:Y:S01]  /*10da0*/  F2FP.F16.F32.PACK_AB R11, R79, R78 ;  /* 0x0000004e4f0b723e */ /* 0x000fe200000000ff */
[----:B------:R0:W-:Y:S01]  /*10db0*/  STSM.16.M88.4 [R62], R28 ;  /* 0x0000001c3e007844 */ /* 0x0001e20000000200 */
[----:B------:R-:W-:Y:S02]  /*10dc0*/  SHF.R.U64 R120, R120, 0x3, RZ ;  /* 0x0000000378787819 */ /* 0x000fe400000012ff */
[----:B------:R-:W-:Y:S02]  /*10dd0*/  SHF.R.U64 R122, R122, 0x3, RZ ;  /* 0x000000037a7a7819 */ /* 0x000fe400000012ff */
[----:B------:R-:W-:-:S02]  /*10de0*/  MOV R106, R106 ;  /* 0x0000006a006a7202 */ /* 0x000fc40000000f00 */
        /* <DEDUP_REMOVED lines=8> */
[----:B------:R-:W-:Y:S01]  /*10e70*/  LOP3.LUT R118, R118, R119, RZ, 0x3c, !PT ;  /* 0x0000007776767212 */ /* 0x000fe200078e3cff */
[----:B------:R-:W-:Y:S01]  /*10e80*/  IMAD.X R119, RZ, RZ, R115, P5 ;  /* 0x000000ffff777224 */ /* 0x000fe200028e0673 */
[----:B0-----:R-:W-:Y:S01]  /*10e90*/  F2FP.F16.F32.PACK_AB R62, R101, R166 ;  /* 0x000000a6653e723e */ /* 0x001fe200000000ff */
[----:B------:R0:W-:Y:S01]  /*10ea0*/  STSM.16.M88.4 [R108], R8 ;  /* 0x000000086c007844 */ /* 0x0001e20000000200 */
[----:B------:R-:W-:Y:S02]  /*10eb0*/  MOV R116, R116 ;  /* 0x0000007400747202 */ /* 0x000fe40000000f00 */
[----:B------:R-:W-:Y:S02]  /*10ec0*/  LOP3.LUT R120, R120, R121, RZ, 0x3c, !PT ;  /* 0x0000007978787212 */ /* 0x000fe400078e3cff */
[----:B-1----:R-:W-:-:S02]  /*10ed0*/  F2FP.F16.F32.PACK_AB R4, R84, R167 ;  /* 0x000000a75404723e */ /* 0x002fc400000000ff */
[----:B------:R-:W-:Y:S02]  /*10ee0*/  F2FP.F16.F32.PACK_AB R5, R48, R44 ;  /* 0x0000002c3005723e */ /* 0x000fe400000000ff */
[----:B------:R-:W-:Y:S02]  /*10ef0*/  F2FP.F16.F32.PACK_AB R6, R88, R168 ;  /* 0x000000a85806723e */ /* 0x000fe400000000ff */
[----:B------:R-:W-:Y:S01]  /*10f00*/  F2FP.F16.F32.PACK_AB R7, R54, R52 ;  /* 0x000000343607723e */ /* 0x000fe200000000ff */
[----:B------:R-:W-:Y:S01]  /*10f10*/  STSM.16.M88.4 [R106], R36 ;  /* 0x000000246a007844 */ /* 0x000fe20000000200 */
[----:B------:R-:W-:Y:S01]  /*10f20*/  LOP3.LUT R122, R122, R123, RZ, 0x3c, !PT ;  /* 0x0000007b7a7a7212 */ /* 0x000fe200078e3cff */
[--C-:B------:R-:W-:Y:S01]  /*10f30*/  IMAD.X R123, RZ, RZ, R115.reuse, P1 ;  /* 0x000000ffff7b7224 */ /* 0x100fe200008e0673 */
[----:B------:R-:W-:Y:S01]  /*10f40*/  IADD3.X R121, RZ, R115, RZ, P0, !PT ;  /* 0x00000073ff797210 */ /* 0x000fe200007fe4ff */
[----:B------:R1:W-:Y:S01]  /*10f50*/  STSM.16.M88.4 [R3], R40 ;  /* 0x0000002803007844 */ /* 0x0003e20000000200 */
[----:B------:R-:W-:Y:S01]  /*10f60*/  IMAD.X R115, RZ, RZ, R115, P3 ;  /* 0x000000ffff737224 */ /* 0x000fe200018e0673 */
[----:B------:R-:W-:-:S02]  /*10f70*/  MOV R118, R118 ;  /* 0x0000007600767202 */ /* 0x000fc40000000f00 */
[----:B------:R-:W-:Y:S01]  /*10f80*/  STSM.16.M88.4 [R32], R60 ;  /* 0x0000003c20007844 */ /* 0x000fe20000000200 */
[----:B0-----:R-:W-:Y:S02]  /*10f90*/  F2FP.F16.F32.PACK_AB R8, R92, R169 ;  /* 0x000000a95c08723e */ /* 0x001fe400000000ff */
        /* <DEDUP_REMOVED lines=8> */
[----:B------:R-:W-:Y:S01]  /*11020*/  F2FP.F16.F32.PACK_AB R27, R127, R126 ;  /* 0x0000007e7f1b723e */ /* 0x000fe200000000ff */
[----:B-1----:R-:W0:Y:S01]  /*11030*/  LDC R3, c[0x0][0xbe8] ;  /* 0x0002fa00ff037b82 */ /* 0x002e220000000800 */
[----:B------:R-:W-:Y:S02]  /*11040*/  ISETP.NE.U32.AND P0, PT, RZ, UR4, PT ;  /* 0x00000004ff007c0c */ /* 0x000fe4000bf05070 */
[----:B--2---:R-:W-:Y:S02]  /*11050*/  IADD3 R6, P1, R174, UR4, RZ ;  /* 0x00000004ae067c10 */ /* 0x004fe4000ff3e0ff */
[----:B------:R-:W-:-:S02]  /*11060*/  MOV R122, R122 ;  /* 0x0000007a007a7202 */ /* 0x000fc40000000f00 */
[----:B------:R-:W-:Y:S02]  /*11070*/  F2FP.F16.F32.PACK_AB R28, R129, R128 ;  /* 0x00000080811c723e */ /* 0x000fe400000000ff */
[----:B------:R-:W-:Y:S02]  /*11080*/  F2FP.F16.F32.PACK_AB R29, R131, R130 ;  /* 0x00000082831d723e */ /* 0x000fe400000000ff */
[----:B------:R-:W-:Y:S02]  /*11090*/  F2FP.F16.F32.PACK_AB R30, R133, R132 ;  /* 0x00000084851e723e */ /* 0x000fe400000000ff */
[----:B------:R-:W-:Y:S01]  /*110a0*/  F2FP.F16.F32.PACK_AB R31, R135, R134 ;  /* 0x00000086871f723e */ /* 0x000fe200000000ff */
[----:B------:R-:W-:Y:S01]  /*110b0*/  STSM.16.M88.4 [R118], R8 ;  /* 0x0000000876007844 */ /* 0x000fe20000000200 */
[----:B------:R-:W-:Y:S02]  /*110c0*/  MOV R114, R114 ;  /* 0x0000007200727202 */ /* 0x000fe40000000f00 */
[----:B------:R-:W-:Y:S01]  /*110d0*/  ISETP.NE.AND.EX P0, PT, RZ, UR5, PT, P0 ;  /* 0x00000005ff007c0c */ /* 0x000fe2000bf05300 */
[----:B------:R-:W-:Y:S01]  /*110e0*/  STSM.16.M88.4 [R120], R24 ;  /* 0x0000001878007844 */ /* 0x000fe20000000200 */
[----:B------:R-:W-:Y:S01]  /*110f0*/  IADD3.X R7, R173, UR5, RZ, P1, !PT ;  /* 0x00000005ad077c10 */ /* 0x000fe20008ffe4ff */
[----:B------:R-:W-:-:S02]  /*11100*/  ULDC.64 UR4, c[0x0][0xc08] ;  /* 0x0003020000047ab9 */ /* 0x000fc40000000a00 */
        /* <DEDUP_REMOVED lines=9> */
[----:B-1----:R-:W-:Y:S01]  /*111a0*/  IMAD.U32 R0, RZ, RZ, UR4 ;  /* 0x00000004ff007e24 */ /* 0x002fe2000f8e00ff */
[----:B------:R-:W-:Y:S01]  /*111b0*/  @P2 IADD3.X R5, R173, UR5, RZ, P3, !PT ;  /* 0x00000005ad052c10 */ /* 0x000fe20009ffe4ff */
[----:B------:R2:W5:Y:S04]  /*111c0*/  @P0 LDG.E R80, desc[UR40][R6.64] ;  /* 0x0000002806500981 */ /* 0x000568000c1e1900 */
[----:B------:R2:W5:Y:S01]  /*111d0*/  @P2 LDG.E R0, desc[UR40][R4.64] ;  /* 0x0000002804002981 */ /* 0x000562000c1e1900 */
[----:B0-----:R-:W-:-:S13]  /*111e0*/  ISETP.NE.AND P1, PT, R3, 0x1, PT ;  /* 0x000000010300780c */ /* 0x001fda0003f25270 */
[----:B------:R-:W0:Y:S08]  /*111f0*/  @P1 LDC R8, c[0x0][0xbec] ;  /* 0x0002fb00ff081b82 */ /* 0x000e300000000800 */
[----:B------:R-:W1:Y:S01]  /*11200*/  @P1 LDC R9, c[0x0][0xbf0] ;  /* 0x0002fc00ff091b82 */ /* 0x000e620000000800 */
[----:B----4-:R-:W-:Y:S01]  /*11210*/  IMAD.IADD R15, R172, 0x1, R223 ;  /* 0x00000001ac0f7824 */ /* 0x010fe200078e02df */
[----:B--2---:R-:W-:Y:S06]  /*11220*/  @P2 BRA `(.L_x_14379) ;  /* 0x0000000000102947 */ /* 0x004fec0003800000 */
[----:B------:R-:W-:Y:S05]  /*11230*/  @!P0 BRA `(.L_x_14379) ;  /* 0x00000000000c8947 */ /* 0x000fea0003800000 */
[----:B------:R-:W2:Y:S04]  /*11240*/  LDG.E R5, desc[UR40][R6.64] ;  /* 0x0000002806057981 */ /* 0x000ea8000c1e1900 */
[----:B-----5:R-:W2:Y:S02]  /*11250*/  LDG.E R0, desc[UR40][R6.64+0x4] ;  /* 0x0000042806007981 */ /* 0x020ea4000c1e1900 */
[----:B--2---:R-:W-:-:S07]  /*11260*/  IMAD.IADD R0, R0, 0x1, -R5 ;  /* 0x0000000100007824 */ /* 0x004fce00078e0a05 */
.L_x_14379:
[----:B------:R-:W2:Y:S01]  /*11270*/  LDL.LU R14, [R1+0x44] ;  /* 0x00004400010e7983 */ /* 0x000ea20000300800 */
[----:B0-----:R-:W-:Y:S01]  /*11280*/  @P1 IMAD.HI.U32 R4, R15, R8, RZ ;  /* 0x000000080f041227 */ /* 0x001fe200078e00ff */
[----:B------:R-:W-:Y:S01]  /*11290*/  ULDC.64 UR4, c[0x0][0xb90] ;  /* 0x0002e40000047ab9 */ /* 0x000fe20000000a00 */
[----:B-----5:R-:W-:Y:S01]  /*112a0*/  SHF.R.S32.HI R81, RZ, 0x1f, R80 ;  /* 0x0000001fff517819 */ /* 0x020fe20000011450 */
[----:B------:R-:W3:Y:S01]  /*112b0*/  LDL.LU R10, [R1+0x38] ;  /* 0x00003800010a7983 */ /* 0x000ee20000300800 */
[----:B------:R-:W0:Y:S01]  /*112c0*/  S2R R87, SR_TID.X ;  /* 0x0000000000577919 */ /* 0x000e220000002100 */
[----:B------:R-:W-:Y:S01]  /*112d0*/  MOV R7, R15 ;  /* 0x0000000f00077202 */ /* 0x000fe20000000f00 */
[----:B------:R-:W4:Y:S01]  /*112e0*/  S2R R27, SR_TID.X ;  /* 0x00000000001b7919 */ /* 0x000f220000002100 */
[----:B------:R-:W-:Y:S01]  /*112f0*/  IMAD R0, R0, R3, RZ ;  /* 0x0000000300007224 */ /* 0x000fe200078e02ff */
[----:B------:R-:W4:Y:S01]  /*11300*/  @P1 LDC R85, c[0x0][0xbec] ;  /* 0x0002fb00ff551b82 */ /* 0x000f220000000800 */
[----:B------:R-:W4:Y:S01]  /*11310*/  LDL.LU R88, [R1+0x2c] ;  /* 0x00002c0001587983 */ /* 0x000f220000300800 */
[----:B-1----:R-:W-:Y:S01]  /*11320*/  @P1 SHF.R.U32.HI R7, RZ, R9, R4 ;  /* 0x00000009ff071219 */ /* 0x002fe20000011604 */
[----:B0-----:R-:W-:-:S05]  /*11330*/  VIADD R87, R87, 0xffffff80 ;  /* 0xffffff8057577836 */ /* 0x001fca0000000000 */
[----:B------:R-:W-:-:S04]  /*11340*/  SHF.R.S32.HI R86, RZ, 0x1f, R87 ;  /* 0x0000001fff567819 */ /* 0x000fc80000011457 */
[----:B------:R-:W-:-:S04]  /*11350*/  LEA.HI R86, R86, R87, RZ, 0x3 ;  /* 0x0000005756567211 */ /* 0x000fc800078f18ff */
[----:B------:R-:W-:-:S05]  /*11360*/  SHF.R.S32.HI R86, RZ, 0x3, R86 ;  /* 0x00000003ff567819 */ /* 0x000fca0000011456 */
[--C-:B------:R-:W-:Y:S01]  /*11370*/  IMAD R11, R86, 0x40, R219.reuse ;  /* 0x00000040560b7824 */ /* 0x100fe200078e02db */
[C---:B------:R-:W-:Y:S01]  /*11380*/  IADD3 R89, R219.reuse, 0xc0, RZ ;  /* 0x000000c0db597810 */ /* 0x040fe20007ffe0ff */
[C---:B------:R-:W-:Y:S02]  /*11390*/  VIADD R91, R219.reuse, 0x80 ;  /* 0x00000080db5b7836 */ /* 0x040fe40000000000 */
[C---:B------:R-:W-:Y:S01]  /*113a0*/  VIADD R93, R219.reuse, 0x40 ;  /* 0x00000040db5d7836 */ /* 0x040fe20000000000 */
[----:B------:R-:W-:Y:S01]  /*113b0*/  BSSY B1, `(.L_x_14380) ;  /* 0x00000de000017945 */ /* 0x000fe20003800000 */
[C---:B------:R-:W-:Y:S01]  /*113c0*/  VIADD R90, R219.reuse, 0x80 ;  /* 0x00000080db5a7836 */ /* 0x040fe20000000000 */
[----:B------:R-:W-:Y:S01]  /*113d0*/  SHF.R.S32.HI R94, RZ, 0x1f, R219 ;  /* 0x0000001fff5e7819 */ /* 0x000fe200000114db */
[----:B------:R-:W-:Y:S01]  /*113e0*/  VIADD R92, R219, 0x40 ;  /* 0x00000040db5c7836 */ /* 0x000fe20000000000 */
[----:B--2---:R-:W-:Y:S02]  /*113f0*/  SEL R32, R14, RZ, !P0 ;  /* 0x000000ff0e207207 */ /* 0x004fe40004000000 */
[----:B---3--:R-:W-:-:S02]  /*11400*/  SEL R82, R10, RZ, !P0 ;  /* 0x000000ff0a527207 */ /* 0x008fc40004000000 */
[----:B------:R-:W2:Y:S01]  /*11410*/  LDL R10, [R1+0x50] ;  /* 0x00005000010a7983 */ /* 0x000ea20000100800 */
[----:B----4-:R-:W-:Y:S01]  /*11420*/  SHF.R.S32.HI R83, RZ, 0x1f, R88 ;  /* 0x0000001fff537819 */ /* 0x010fe20000011458 */
[----:B------:R-:W-:-:S04]  /*11430*/  IMAD.WIDE.U32 R4, R88, UR4, R80 ;  /* 0x0000000458047c25 */ /* 0x000fc8000f8e0050 */
[----:B------:R-:W-:-:S04]  /*11440*/  IMAD R6, R83, UR4, RZ ;  /* 0x0000000453067c24 */ /* 0x000fc8000f8e02ff */
[----:B------:R-:W-:Y:S01]  /*11450*/  IMAD R9, R88, UR5, R6 ;  /* 0x0000000558097c24 */ /* 0x000fe2000f8e0206 */
[----:B------:R-:W-:Y:S01]  /*11460*/  ULDC.64 UR4, c[0x0][0xb98] ;  /* 0x0002e60000047ab9 */ /* 0x000fe20000000a00 */
[----:B------:R-:W-:Y:S02]  /*11470*/  IMAD.MOV R6, RZ, RZ, -R7 ;  /* 0x000000ffff067224 */ /* 0x000fe400078e0a07 */
        /* <DEDUP_REMOVED lines=14> */
[----:B------:R-:W-:Y:S01]  /*11560*/  ULDC.64 UR4, c[0x0][0xb50] ;  /* 0x0002d40000047ab9 */ /* 0x000fe20000000a00 */
[----:B------:R-:W-:Y:S02]  /*11570*/  IADD3 R15, P3, R20, 0x2000, RZ ;  /* 0x00002000140f7810 */ /* 0x000fe40007f7e0ff */
[----:B------:R-:W-:Y:S01]  /*11580*/  IMAD.IADD R5, R5, 0x1, R11 ;  /* 0x0000000105057824 */ /* 0x000fe200078e020b */
[----:B------:R-:W-:Y:S02]  /*11590*/  LEA R6, P0, R4, UR4, 0x2 ;  /* 0x0000000404067c11 */ /* 0x000fe4000f8010ff */
[----:B------:R-:W-:Y:S02]  /*115a0*/  IADD3 R7, P2, R20, 0x1000, RZ ;  /* 0x0000100014077810 */ /* 0x000fe40007f5e0ff */
[----:B------:R-:W-:Y:S02]  /*115b0*/  LEA.HI.X R4, R4, UR5, R5, 0x2, P0 ;  /* 0x0000000504047c11 */ /* 0x000fe400080f1405 */
[----:B------:R-:W-:Y:S01]  /*115c0*/  LOP3.LUT R14, R15, 0x380, RZ, 0xc0, !PT ;  /* 0x000003800f0e7812 */ /* 0x000fe200078ec0ff */
[----:B------:R-:W-:Y:S01]  /*115d0*/  IMAD.X R9, RZ, RZ, R21, P2 ;  /* 0x000000ffff097224 */ /* 0x000fe200010e0615 */
[----:B------:R-:W-:Y:S01]  /*115e0*/  IADD3 R29, P0, R20, 0x4000, RZ ;  /* 0x00004000141d7810 */ /* 0x000fe20007f1e0ff */
[----:B------:R-:W-:Y:S01]  /*115f0*/  VIADD R27, R27, 0xffffff80 ;  /* 0xffffff801b1b7836 */ /* 0x000fe20000000000 */
[----:B------:R-:W-:-:S02]  /*11600*/  SHF.R.U64 R14, R14, 0x3, RZ ;  /* 0x000000030e0e7819 */ /* 0x000fc400000012ff */
[C---:B------:R-:W-:Y:S02]  /*11610*/  IADD3 R25, P5, R20.reuse, 0x3000, RZ ;  /* 0x0000300014197810 */ /* 0x040fe40007fbe0ff */
[C---:B------:R-:W-:Y:S01]  /*11620*/  IADD3 R37, P4, R20.reuse, 0x5000, RZ ;  /* 0x0000500014257810 */ /* 0x040fe20007f9e0ff */
[----:B------:R-:W-:Y:S01]  /*11630*/  SHFL.IDX PT, R54, R6, RZ, 0x1c1f ;  /* 0x001c1fff06367589 */ /* 0x000fe200000e0000 */
[----:B------:R-:W-:Y:S01]  /*11640*/  LOP3.LUT R28, R29, 0x380, RZ, 0xc0, !PT ;  /* 0x000003801d1c7812 */ /* 0x000fe200078ec0ff */
[----:B------:R-:W-:Y:S01]  /*11650*/  ULDC.64 UR4, c[0x0][0xaa0] ;  /* 0x0002a80000047ab9 */ /* 0x000fe20000000a00 */
[----:B------:R-:W-:Y:S02]  /*11660*/  IADD3 R41, P2, R20, 0x6000, RZ ;  /* 0x0000600014297810 */ /* 0x000fe40007f5e0ff */
[----:B------:R-:W-:Y:S02]  /*11670*/  SHF.R.U64 R28, R28, 0x3, RZ ;  /* 0x000000031c1c7819 */ /* 0x000fe400000012ff */
[----:B------:R-:W-:Y:S01]  /*11680*/  LOP3.LUT R14, R14, R15, RZ, 0x3c, !PT ;  /* 0x0000000f0e0e7212 */ /* 0x000fe200078e3cff */
[----:B------:R-:W-:Y:S01]  /*11690*/  IMAD.X R15, RZ, RZ, R21, P3 ;  /* 0x000000ffff0f7224 */ /* 0x000fe200018e0615 */
[----:B------:R-:W-:-:S02]  /*116a0*/  LOP3.LUT R40, R41, 0x380, RZ, 0xc0, !PT ;  /* 0x0000038029287812 */ /* 0x000fc400078ec0ff */
[----:B------:R-:W-:Y:S02]  /*116b0*/  IADD3 R45, P3, R20, 0x7000, RZ ;  /* 0x00007000142d7810 */ /* 0x000fe40007f7e0ff */
[----:B------:R-:W-:Y:S02]  /*116c0*/  SHF.R.S32.HI R26, RZ, 0x1f, R27 ;  /* 0x0000001fff1a7819 */ /* 0x000fe4000001141b */
[----:B------:R-:W-:Y:S01]  /*116d0*/  LOP3.LUT R28, R28, R29, RZ, 0x3c, !PT ;  /* 0x0000001d1c1c7212 */ /* 0x000fe200078e3cff */
[----:B------:R-:W-:Y:S01]  /*116e0*/  IMAD.X R29, RZ, RZ, R21, P0 ;  /* 0x000000ffff1d7224 */ /* 0x000fe200000e0615 */
[----:B------:R-:W-:Y:S02]  /*116f0*/  SHF.R.U64 R40, R40, 0x3, RZ ;  /* 0x0000000328287819 */ /* 0x000fe400000012ff */
[----:B------:R-:W-:Y:S02]  /*11700*/  IADD3 R53, P0, R20, 0x9000, RZ ;  /* 0x0000900014357810 */ /* 0x000fe40007f1e0ff */
[----:B------:R-:W-:-:S02]  /*11710*/  LOP3.LUT R44, R45, 0x380, RZ, 0xc0, !PT ;  /* 0x000003802d2c7812 */ /* 0x000fc400078ec0ff */
[----:B------:R-:W-:Y:S02]  /*11720*/  LEA.HI R26, R26, R27, RZ, 0x7 ;  /* 0x0000001b1a1a7211 */ /* 0x000fe400078f38ff */
[----:B------:R-:W-:Y:S02]  /*11730*/  LOP3.LUT R24, R25, 0x380, RZ, 0xc0, !PT ;  /* 0x0000038019187812 */ /* 0x000fe400078ec0ff */
[----:B------:R-:W-:Y:S02]  /*11740*/  LOP3.LUT R36, R37, 0x380, RZ, 0xc0, !PT ;  /* 0x0000038025247812 */ /* 0x000fe400078ec0ff */
[----:B------:R-:W-:Y:S01]  /*11750*/  LOP3.LUT R40, R40, R41, RZ, 0x3c, !PT ;  /* 0x0000002928287212 */ /* 0x000fe200078e3cff */
[----:B------:R-:W-:Y:S01]  /*11760*/  IMAD.X R41, RZ, RZ, R21, P2 ;  /* 0x000000ffff297224 */ /* 0x000fe200010e0615 */
[----:B------:R-:W-:Y:S02]  /*11770*/  LOP3.LUT R52, R53, 0x380, RZ, 0xc0, !PT ;  /* 0x0000038035347812 */ /* 0x000fe400078ec0ff */
[----:B------:R-:W-:-:S02]  /*11780*/  SHF.R.U64 R44, R44, 0x3, RZ ;  /* 0x000000032c2c7819 */ /* 0x000fc400000012ff */
[----:B------:R-:W-:Y:S02]  /*11790*/  IADD3 R61, P2, R20, 0xb000, RZ ;  /* 0x0000b000143d7810 */ /* 0x000fe40007f5e0ff */
[----:B------:R-:W-:Y:S02]  /*117a0*/  LOP3.LUT R26, R26, 0xffffff80, RZ, 0xc0, !PT ;  /* 0xffffff801a1a7812 */ /* 0x000fe400078ec0ff */
[----:B------:R-:W-:Y:S02]  /*117b0*/  SHF.R.U64 R24, R24, 0x3, RZ ;  /* 0x0000000318187819 */ /* 0x000fe400000012ff */
[----:B------:R-:W-:Y:S01]  /*117c0*/  SHF.R.U64 R36, R36, 0x3, RZ ;  /* 0x0000000324247819 */ /* 0x000fe200000012ff */
[----:B------:R-:W-:Y:S01]  /*117d0*/  IMAD.IADD R26, R27, 0x1, -R26 ;  /* 0x000000011b1a7824 */ /* 0x000fe200078e0a1a */
[----:B------:R-:W-:Y:S02]  /*117e0*/  SHF.R.U64 R52, R52, 0x3, RZ ;  /* 0x0000000334347819 */ /* 0x000fe400000012ff */
[----:B------:R-:W-:Y:S01]  /*117f0*/  LOP3.LUT R44, R44, R45, RZ, 0x3c, !PT ;  /* 0x0000002d2c2c7212 */ /* 0x000fe200078e3cff */
[----:B------:R-:W-:Y:S01]  /*11800*/  IMAD.X R45, RZ, RZ, R21, P3 ;  /* 0x000000ffff2d7224 */ /* 0x000fe200018e0615 */
[----:B------:R-:W-:-:S02]  /*11810*/  LOP3.LUT R60, R61, 0x380, RZ, 0xc0, !PT ;  /* 0x000003803d3c7812 */ /* 0x000fc400078ec0ff */
[----:B------:R-:W-:Y:S02]  /*11820*/  LOP3.LUT R24, R24, R25, RZ, 0x3c, !PT ;  /* 0x0000001918187212 */ /* 0x000fe400078e3cff */
[----:B------:R-:W-:Y:S01]  /*11830*/  LOP3.LUT R36, R36, R37, RZ, 0x3c, !PT ;  /* 0x0000002524247212 */ /* 0x000fe200078e3cff */
[----:B------:R-:W-:Y:S01]  /*11840*/  IMAD.X R37, RZ, RZ, R21, P4 ;  /* 0x000000ffff257224 */ /* 0x000fe200020e0615 */
[----:B------:R-:W-:Y:S02]  /*11850*/  IADD3.X R25, RZ, R21, RZ, P5, !PT ;  /* 0x00000015ff197210 */ /* 0x000fe40002ffe4ff */
[C---:B------:R-:W-:Y:S01]  /*11860*/  IADD3 R65, P3, R20.reuse, 0xc000, RZ ;  /* 0x0000c00014417810 */ /* 0x040fe20007f7e0ff */
[----:B------:R-:W0:Y:S01]  /*11870*/  SHFL.IDX PT, R55, R4, RZ, 0x1c1f ;  /* 0x001c1fff04377589 */ /* 0x000e2200000e0000 */
[C---:B------:R-:W-:Y:S02]  /*11880*/  IADD3 R49, P5, R20.reuse, 0x8000, RZ ;  /* 0x0000800014317810 */ /* 0x040fe40007fbe0ff */
[----:B------:R-:W-:Y:S01]  /*11890*/  IADD3 R57, P4, R20, 0xa000, RZ ;  /* 0x0000a00014397810 */ /* 0x000fe20007f9e0ff */
[----:B------:R-:W-:Y:S01]  /*118a0*/  SHFL.IDX PT, R58, R6, 0x1, 0x1c1f ;  /* 0x003c1f00063a7f89 */ /* 0x000fe200000e0000 */
[----:B------:R-:W-:-:S02]  /*118b0*/  LOP3.LUT R52, R52, R53, RZ, 0x3c, !PT ;  /* 0x0000003534347212 */ /* 0x000fc400078e3cff */
[----:B------:R-:W-:Y:S01]  /*118c0*/  SHF.R.U64 R60, R60, 0x3, RZ ;  /* 0x000000033c3c7819 */ /* 0x000fe200000012ff */
[----:B------:R1:W3:Y:S01]  /*118d0*/  SHFL.IDX PT, R59, R4, 0x1, 0x1c1f ;  /* 0x003c1f00043b7f89 */ /* 0x0002e200000e0000 */
[----:B------:R-:W-:Y:S02]  /*118e0*/  IADD3.X R53, RZ, R21, RZ, P0, !PT ;  /* 0x00000015ff357210 */ /* 0x000fe400007fe4ff */
[----:B------:R-:W-:Y:S02]  /*118f0*/  LOP3.LUT R64, R65, 0x380, RZ, 0xc0, !PT ;  /* 0x0000038041407812 */ /* 0x000fe400078ec0ff */
[----:B------:R-:W-:Y:S02]  /*11900*/  LOP3.LUT P0, RZ, R26, 0x3, RZ, 0xc0, !PT ;  /* 0x000000031aff7812 */ /* 0x000fe4000780c0ff */
[----:B------:R-:W-:Y:S02]  /*11910*/  LOP3.LUT R8, R7, 0x380, RZ, 0xc0, !PT ;  /* 0x0000038007087812 */ /* 0x000fe400078ec0ff */
[----:B------:R-:W-:-:S02]  /*11920*/  LOP3.LUT R48, R49, 0x380, RZ, 0xc0, !PT ;  /* 0x0000038031307812 */ /* 0x000fc400078ec0ff */
[----:B------:R-:W-:Y:S02]  /*11930*/  LOP3.LUT R56, R57, 0x380, RZ, 0xc0, !PT ;  /* 0x0000038039387812 */ /* 0x000fe400078ec0ff */
[----:B------:R-:W-:Y:S01]  /*11940*/  LOP3.LUT R60, R60, R61, RZ, 0x3c, !PT ;  /* 0x0000003d3c3c7212 */ /* 0x000fe200078e3cff */
[----:B------:R-:W-:Y:S01]  /*11950*/  IMAD.X R61, RZ, RZ, R21, P2 ;  /* 0x000000ffff3d7224 */ /* 0x000fe200010e0615 */
[----:B------:R-:W-:Y:S02]  /*11960*/  SHF.R.U64 R64, R64, 0x3, RZ ;  /* 0x0000000340407819 */ /* 0x000fe400000012ff */
[----:B------:R-:W-:Y:S02]  /*11970*/  SHF.R.U64 R8, R8, 0x3, RZ ;  /* 0x0000000308087819 */ /* 0x000fe400000012ff */
[----:B------:R-:W-:Y:S02]  /*11980*/  SHF.R.U64 R48, R48, 0x3, RZ ;  /* 0x0000000330307819 */ /* 0x000fe400000012ff */
[----:B------:R-:W-:-:S02]  /*11990*/  SHF.R.U64 R56, R56, 0x3, RZ ;  /* 0x0000000338387819 */ /* 0x000fc400000012ff */
[----:B------:R-:W-:Y:S02]  /*119a0*/  SHF.R.S32.HI R84, RZ, 0x1f, R87 ;  /* 0x0000001fff547819 */ /* 0x000fe40000011457 */
[----:B------:R-:W-:Y:S01]  /*119b0*/  LOP3.LUT R64, R64, R65, RZ, 0x3c, !PT ;  /* 0x0000004140407212 */ /* 0x000fe200078e3cff */
[--C-:B------:R-:W-:Y:S01]  /*119c0*/  IMAD.X R65, RZ, RZ, R21.reuse, P3 ;  /* 0x000000ffff417224 */ /* 0x100fe200018e0615 */
[----:B------:R-:W-:Y:S02]  /*119d0*/  LOP3.LUT R8, R8, R7, RZ, 0x3c, !PT ;  /* 0x0000000708087212 */ /* 0x000fe400078e3cff */
[----:B------:R-:W-:Y:S01]  /*119e0*/  LOP3.LUT R48, R48, R49, RZ, 0x3c, !PT ;  /* 0x0000003130307212 */ /* 0x000fe200078e3cff */
[--C-:B------:R-:W-:Y:S01]  /*119f0*/  IMAD.X R49, RZ, RZ, R21.reuse, P5 ;  /* 0x000000ffff317224 */ /* 0x100fe200028e0615 */
[----:B------:R-:W-:Y:S01]  /*11a00*/  LOP3.LUT R56, R56, R57, RZ, 0x3c, !PT ;  /* 0x0000003938387212 */ /* 0x000fe200078e3cff */
[----:B------:R-:W-:Y:S01]  /*11a10*/  IMAD.X R57, RZ, RZ, R21, P4 ;  /* 0x000000ffff397224 */ /* 0x000fe200020e0615 */
[----:B------:R-:W-:-:S02]  /*11a20*/  IADD3 R7, P3, R20, 0xf000, RZ ;  /* 0x0000f00014077810 */ /* 0x000fc40007f7e0ff */
[----:B------:R-:W-:Y:S02]  /*11a30*/  LEA.HI R84, R84, R87, RZ, 0x3 ;  /* 0x0000005754547211 */ /* 0x000fe400078f18ff */
[C---:B------:R-:W-:Y:S02]  /*11a40*/  IADD3 R69, P5, R20.reuse, 0xd000, RZ ;  /* 0x0000d00014457810 */ /* 0x040fe40007fbe0ff */
[C---:B------:R-:W-:Y:S02]  /*11a50*/  IADD3 R73, P4, R20.reuse, 0xe000, RZ ;  /* 0x0000e00014497810 */ /* 0x040fe40007f9e0ff */
[----:B------:R-:W-:Y:S02]  /*11a60*/  LOP3.LUT R11, R20, 0x380, RZ, 0xc0, !PT ;  /* 0x00000380140b7812 */ /* 0x000fe400078ec0ff */
[----:B-1----:R-:W-:Y:S02]  /*11a70*/  LOP3.LUT R4, R7, 0x380, RZ, 0xc0, !PT ;  /* 0x0000038007047812 */ /* 0x002fe400078ec0ff */
[----:B------:R-:W-:-:S02]  /*11a80*/  LOP3.LUT R84, R84, 0xfffffff8, RZ, 0xc0, !PT ;  /* 0xfffffff854547812 */ /* 0x000fc400078ec0ff */
[----:B------:R-:W-:Y:S02]  /*11a90*/  LOP3.LUT R68, R69, 0x380, RZ, 0xc0, !PT ;  /* 0x0000038045447812 */ /* 0x000fe400078ec0ff */
[----:B------:R-:W-:Y:S02]  /*11aa0*/  LOP3.LUT R72, R73, 0x380, RZ, 0xc0, !PT ;  /* 0x0000038049487812 */ /* 0x000fe400078ec0ff */
[----:B------:R-:W-:Y:S01]  /*11ab0*/  SHF.R.U64 R11, R11, 0x3, RZ ;  /* 0x000000030b0b7819 */ /* 0x000fe200000012ff */
[----:B------:R-:W-:Y:S01]  /*11ac0*/  IMAD.IADD R84, R87, 0x1, -R84 ;  /* 0x0000000157547824 */ /* 0x000fe200078e0a54 */
[----:B------:R-:W-:Y:S01]  /*11ad0*/  SHF.R.U64 R4, R4, 0x3, RZ ;  /* 0x0000000304047819 */ /* 0x000fe200000012ff */
[----:B------:R-:W1:Y:S01]  /*11ae0*/  @P1 LDC R87, c[0x0][0xbf0] ;  /* 0x0002fc00ff571b82 */ /* 0x000e620000000800 */
[----:B------:R-:W-:Y:S02]  /*11af0*/  SHF.R.U64 R68, R68, 0x3, RZ ;  /* 0x0000000344447819 */ /* 0x000fe400000012ff */
[----:B------:R-:W-:-:S02]  /*11b00*/  SHF.R.U64 R72, R72, 0x3, RZ ;  /* 0x0000000348487819 */ /* 0x000fc400000012ff */
[----:B------:R-:W-:Y:S02]  /*11b10*/  LOP3.LUT R20, R11, R20, RZ, 0x3c, !PT ;  /* 0x000000140b147212 */ /* 0x000fe400078e3cff */
[----:B------:R-:W-:Y:S01]  /*11b20*/  LOP3.LUT R68, R68, R69, RZ, 0x3c, !PT ;  /* 0x0000004544447212 */ /* 0x000fe200078e3cff */
[--C-:B------:R-:W-:Y:S01]  /*11b30*/  IMAD.X R69, RZ, RZ, R21.reuse, P5 ;  /* 0x000000ffff457224 */ /* 0x100fe200028e0615 */
[----:B------:R-:W-:Y:S01]  /*11b40*/  LOP3.LUT R72, R72, R73, RZ, 0x3c, !PT ;  /* 0x0000004948487212 */ /* 0x000fe200078e3cff */
[----:B------:R-:W-:Y:S01]  /*11b50*/  IMAD.X R73, RZ, RZ, R21, P4 ;  /* 0x000000ffff497224 */ /* 0x000fe200020e0615 */
[----:B------:R-:W-:Y:S02]  /*11b60*/  LOP3.LUT R76, R4, R7, RZ, 0x3c, !PT ;  /* 0x00000007044c7212 */ /* 0x000fe400078e3cff */
[----:B------:R-:W-:Y:S02]  /*11b70*/  IADD3.X R77, RZ, R21, RZ, P3, !PT ;  /* 0x00000015ff4d7210 */ /* 0x000fe40001ffe4ff */
[----:B------:R-:W-:-:S02]  /*11b80*/  SHF.R.S32.HI R89, RZ, 0x1f, R89 ;  /* 0x0000001fff597819 */ /* 0x000fc40000011459 */
[----:B------:R-:W-:Y:S02]  /*11b90*/  SHF.R.S32.HI R91, RZ, 0x1f, R91 ;  /* 0x0000001fff5b7819 */ /* 0x000fe4000001145b */
[----:B------:R-:W-:Y:S01]  /*11ba0*/  SHF.R.S32.HI R93, RZ, 0x1f, R93 ;  /* 0x0000001fff5d7819 */ /* 0x000fe2000001145d */
[----:B--2---:R-:W-:-:S05]  /*11bb0*/  IMAD.IADD R5, R10, 0x1, R223 ;  /* 0x000000010a057824 */ /* 0x004fca00078e02df */
[C---:B------:R-:W-:Y:S01]  /*11bc0*/  ISETP.GE.OR P2, PT, R5.reuse, R0, P0 ;  /* 0x000000000500720c */ /* 0x040fe20000746670 */
[----:B------:R-:W-:-:S05]  /*11bd0*/  VIADD R5, R5, 0x8 ;  /* 0x0000000805057836 */ /* 0x000fca0000000000 */
[----:B------:R-:W-:-:S07]  /*11be0*/  ISETP.GE.OR P0, PT, R5, R0, P0 ;  /* 0x000000000500720c */ /* 0x000fce0000706670 */
[----:B0-----:R-:W-:Y:S06]  /*11bf0*/  @!P2 ST.E desc[UR40][R54.64], R13 ;  /* 0x0000000d3600a985 */ /* 0x001fec000c101928 */
[----:B---3--:R0:W-:Y:S04]  /*11c00*/  @!P0 ST.E desc[UR40][R58.64], R12 ;  /* 0x0000000c3a008985 */ /* 0x0081e8000c101928 */
[----:B------:R2:W5:Y:S04]  /*11c10*/  LD.E.128 R4, desc[UR40][R20.64] ;  /* 0x0000002814047980 */ /* 0x000568000c101d00 */
[----:B------:R-:W5:Y:S04]  /*11c20*/  LD.E.128 R8, desc[UR40][R8.64] ;  /* 0x0000002808087980 */ /* 0x000f68000c101d00 */
[----:B0-----:R-:W5:Y:S01]  /*11c30*/  LD.E.128 R12, desc[UR40][R14.64] ;  /* 0x000000280e0c7980 */ /* 0x001f62000c101d00 */
[----:B--2---:R-:W-:-:S03]  /*11c40*/  IMAD R21, R81, UR4, RZ ;  /* 0x0000000451157c24 */ /* 0x004fc6000f8e02ff */
[----:B------:R-:W5:Y:S01]  /*11c50*/  LD.E.128 R24, desc[UR40][R24.64] ;  /* 0x0000002818187980 */ /* 0x000f62000c101d00 */
[C---:B------:R-:W-:Y:S02]  /*11c60*/  IMAD R81, R80.reuse, UR5, R21 ;  /* 0x0000000550517c24 */ /* 0x040fe4000f8e0215 */
[----:B------:R-:W-:Y:S01]  /*11c70*/  IMAD.WIDE.U32 R20, R80, UR4, RZ ;  /* 0x0000000450147c25 */ /* 0x000fe2000f8e00ff */
[----:B------:R-:W-:Y:S01]  /*11c80*/  ULDC.64 UR4, c[0x0][0xae8] ;  /* 0x0002ba0000047ab9 */ /* 0x000fe20000000a00 */
[----:B------:R-:W5:Y:S02]  /*11c90*/  LD.E.128 R28, desc[UR40][R28.64] ;  /* 0x000000281c1c7980 */ /* 0x000f64000c101d00 */
[----:B------:R-:W-:Y:S02]  /*11ca0*/  IMAD R80, R84, 0x20, R86 ;  /* 0x0000002054507824 */ /* 0x000fe400078e0256 */
[----:B------:R-:W-:Y:S01]  /*11cb0*/  IMAD.IADD R21, R21, 0x1, R81 ;  /* 0x0000000115157824 */ /* 0x000fe200078e0251 */
        /* <DEDUP_REMOVED lines=8> */
[----:B------:R-:W-:Y:S02]  /*11d40*/  @P1 IMAD.HI.U32 R80, R84, R85, RZ ;  /* 0x0000005554501227 */ /* 0x000fe400078e00ff */
[----:B------:R-:W5:Y:S02]  /*11d50*/  LD.E.128 R48, desc[UR40][R48.64] ;  /* 0x0000002830307980 */ /* 0x000f64000c101d00 */
[----:B------:R-:W-:-:S02]  /*11d60*/  IMAD.IADD R21, R21, 0x1, R83 ;  /* 0x0000000115157824 */ /* 0x000fc400078e0253 */
[----:B------:R-:W-:Y:S01]  /*11d70*/  IMAD.MOV.U32 R81, RZ, RZ, R84 ;  /* 0x000000ffff517224 */ /* 0x000fe200078e0054 */
[----:B-1----:R-:W-:Y:S01]  /*11d80*/  @P1 SHF.R.U32.HI R81, RZ, R87, R80 ;  /* 0x00000057ff511219 */ /* 0x002fe20000011650 */
[----:B------:R-:W-:Y:S01]  /*11d90*/  IMAD R83, R32, UR4, RZ ;  /* 0x0000000420537c24 */ /* 0x000fe2000f8e02ff */
[----:B------:R-:W5:Y:S03]  /*11da0*/  LD.E.128 R52, desc[UR40][R52.64] ;  /* 0x0000002834347980 */ /* 0x000f66000c101d00 */
[C---:B------:R-:W-:Y:S01]  /*11db0*/  IMAD R85, R82.reuse, UR5, R83 ;  /* 0x0000000552557c24 */ /* 0x040fe2000f8e0253 */
[----:B------:R-:W5:Y:S01]  /*11dc0*/  LD.E.128 R56, desc[UR40][R56.64] ;  /* 0x0000002838387980 */ /* 0x000f62000c101d00 */
[----:B------:R-:W-:Y:S01]  /*11dd0*/  IMAD.WIDE.U32 R82, R82, UR4, R20 ;  /* 0x0000000452527c25 */ /* 0x000fe2000f8e0014 */
[--C-:B------:R-:W-:Y:S01]  /*11de0*/  SHF.R.S32.HI R20, RZ, 0x1f, R81.reuse ;  /* 0x0000001fff147819 */ /* 0x100fe20000011451 */
[----:B------:R-:W-:Y:S01]  /*11df0*/  ULDC.64 UR4, c[0x0][0xae0] ;  /* 0x0002b80000047ab9 */ /* 0x000fe20000000a00 */
[----:B------:R-:W5:Y:S01]  /*11e00*/  LD.E.128 R60, desc[UR40][R60.64] ;  /* 0x000000283c3c7980 */ /* 0x000f62000c101d00 */
[----:B------:R-:W-:Y:S01]  /*11e10*/  IMAD.MOV R32, RZ, RZ, -R81 ;  /* 0x000000ffff207224 */ /* 0x000fe200078e0a51 */
[----:B------:R-:W-:Y:S01]  /*11e20*/  IADD3 R83, R83, R85, RZ ;  /* 0x0000005553537210 */ /* 0x000fe20007ffe0ff */
[----:B------:R-:W-:Y:S01]  /*11e30*/  IMAD R20, R20, UR4, RZ ;  /* 0x0000000414147c24 */ /* 0x000fe2000f8e02ff */
[----:B------:R-:W5:Y:S01]  /*11e40*/  LD.E.128 R64, desc[UR40][R64.64] ;  /* 0x0000002840407980 */ /* 0x000f62000c101d00 */
[----:B------:R-:W-:-:S03]  /*11e50*/  IMAD R3, R3, R32, R84 ;  /* 0x0000002003037224 */ /* 0x000fc600078e0254 */
[----:B------:R-:W5:Y:S01]  /*11e60*/  LD.E.128 R68, desc[UR40][R68.64] ;  /* 0x0000002844447980 */ /* 0x000f62000c101d00 */
[C---:B------:R-:W-:Y:S01]  /*11e70*/  IMAD R85, R81.reuse, UR5, R20 ;  /* 0x0000000551557c24 */ /* 0x040fe2000f8e0214 */
[----:B------:R-:W-:Y:S02]  /*11e80*/  SHF.R.S32.HI R32, RZ, 0x1f, R3 ;  /* 0x0000001fff207819 */ /* 0x000fe40000011403 */
[----:B------:R-:W5:Y:S01]  /*11e90*/  LD.E.128 R72, desc[UR40][R72.64] ;  /* 0x0000002848487980 */ /* 0x000f62000c101d00 */
[----:B------:R-:W-:Y:S01]  /*11ea0*/  IMAD.WIDE.U32 R20, R81, UR4, R82 ;  /* 0x0000000451147c25 */ /* 0x000fe2000f8e0052 */
[----:B------:R-:W-:Y:S02]  /*11eb0*/  ULDC.64 UR4, c[0x0][0xad8] ;  /* 0x0002b60000047ab9 */ /* 0x000fe40000000a00 */
        /* <DEDUP_REMOVED lines=19> */
[----:B------:R-:W-:Y:S02]  /*11ff0*/  PRMT R3, RZ, 0x654, R3 ;  /* 0x00000654ff037816 */ /* 0x000fe40000000003 */
[----:B------:R-:W-:Y:S01]  /*12000*/  ISETP.GE.AND P1, PT, R81, R0, PT ;  /* 0x000000005100720c */ /* 0x000fe20003f26270 */
[----:B------:R-:W-:Y:S01]  /*12010*/  VIADD R81, R223, 0x40 ;  /* 0x00000040df517836 */ /* 0x000fe20000000000 */
[----:B0-----:R0:W-:Y:S01]  /*12020*/  SYNCS.ARRIVE.TRANS64.RED.A1T0 RZ, [R3+URZ], RZ ;  /* 0x000000ff03ff79a7 */ /* 0x0011e2000810043f */
[----:B------:R0:W1:Y:S01]  /*12030*/  SHFL.IDX PT, R84, R32, RZ, 0x181f ;  /* 0x00181fff20547589 */ /* 0x00006200000e0000 */
[----:B------:R-:W-:-:S03]  /*12040*/  VIADD R87, R219, 0xc0 ;  /* 0x000000c0db577836 */ /* 0x000fc60000000000 */
[----:B------:R0:W2:Y:S01]  /*12050*/  SHFL.IDX PT, R88, R86, RZ, 0x181f ;  /* 0x00181fff56587589 */ /* 0x0000a200000e0000 */
[----:B------:R-:W-:Y:S01]  /*12060*/  ISETP.GE.AND P0, PT, R81, R0, PT ;  /* 0x000000005100720c */ /* 0x000fe20003f06270 */
[----:B------:R-:W-:-:S12]  /*12070*/  @P2 BRA `(.L_x_14381) ;  /* 0x0000000000442947 */ /* 0x000fd80003800000 */
        /* <DEDUP_REMOVED lines=17> */
.L_x_14381:
[----:B------:R-:W-:Y:S05]  /*12190*/  BSYNC B1 ;  /* 0x0000000000017941 */ /* 0x000fea0003800000 */
.L_x_14380:
        /* <DEDUP_REMOVED lines=21> */
.L_x_14383:
[----:B------:R-:W-:Y:S05]  /*122f0*/  BSYNC B1 ;  /* 0x0000000000017941 */ /* 0x000fea0003800000 */
.L_x_14382:
        /* <DEDUP_REMOVED lines=21> */
.L_x_14385:
[----:B------:R-:W-:Y:S05]  /*12450*/  BSYNC B1 ;  /* 0x0000000000017941 */ /* 0x000fea0003800000 */
.L_x_14384:
        /* <DEDUP_REMOVED lines=9> */
[CC--:B0-----:R-:W-:Y:S02]  /*124f0*/  @!P3 LEA R4, P0, R219.reuse, R32.reuse, 0x1 ;  /* 0x00000020db04b211 */ /* 0x0c1fe400078008ff */
        /* <DEDUP_REMOVED lines=14> */
.L_x_14378:
[----:B------:R-:W3:Y:S01]  /*125e0*/  LDL.LU R6, [R1+0x30] ;  /* 0x0000300001067983 */ /* 0x000ee20000300800 */
[----:B------:R-:W-:Y:S01]  /*125f0*/  ULDC.64 UR4, c[0x0][0xc00] ;  /* 0x0003000000047ab9 */ /* 0x000fe20000000a00 */
[----:B------:R-:W-:Y:S01]  /*12600*/  IMAD.MOV.U32 R0, RZ, RZ, RZ ;  /* 0x000000ffff007224 */ /* 0x000fe200078e00ff */
[----:B------:R-:W2:Y:S01]  /*12610*/  LDC R25, c[0x0][0xbe8] ;  /* 0x0002fa00ff197b82 */ /* 0x000ea20000000800 */
[----:B------:R-:W4:Y:S01]  /*12620*/  LDL.LU R3, [R1+0x34] ;  /* 0x0000340001037983 */ /* 0x000f220000300800 */
[----:B------:R-:W-:-:S04]  /*12630*/  ISETP.NE.U32.AND P0, PT, RZ, UR4, PT ;  /* 0x00000004ff007c0c */ /* 0x000fc8000bf05070 */
[----:B------:R-:W-:Y:S02]  /*12640*/  ISETP.NE.AND.EX P0, PT, RZ, UR5, PT, P0 ;  /* 0x00000005ff007c0c */ /* 0x000fe4000bf05300 */
[----:B---3--:R-:W-:-:S04]  /*12650*/  IADD3 R4, P1, R6, UR4, RZ ;  /* 0x0000000406047c10 */ /* 0x008fc8000ff3e0ff */
[----:B----4-:R-:W-:Y:S01]  /*12660*/  IADD3.X R5, R3, UR5, RZ, P1, !PT ;  /* 0x0000000503057c10 */ /* 0x010fe20008ffe4ff */
        /* <DEDUP_REMOVED lines=9> */
[----:B--2---:R-:W-:Y:S01]  /*12700*/  ISETP.NE.AND P2, PT, R25, 0x1, PT ;  /* 0x000000011900780c */ /* 0x004fe20003f45270 */
[----:B------:R-:W2:-:S12]  /*12710*/  S2R R26, SR_TID.X ;  /* 0x00000000001a7919 */ /* 0x000e980000002100 */
[----:B------:R-:W4:Y:S08]  /*12720*/  @P2 LDC R20, c[0x0][0xbec] ;  /* 0x0002fb00ff142b82 */ /* 0x000f300000000800 */
[----:B------:R-:W0:Y:S01]  /*12730*/  @P2 LDC R27, c[0x0][0xbf0] ;  /* 0x0002fc00ff1b2b82 */ /* 0x000e220000000800 */
[----:B--2---:R-:W-:-:S04]  /*12740*/  IADD3 R26, R26, -0x80, RZ ;  /* 0xffffff801a1a7810 */ /* 0x004fc80007ffe0ff */
[----:B------:R-:W-:Y:S01]  /*12750*/  ISETP.GE.AND P3, PT, R26, 0x80, PT ;  /* 0x000000801a00780c */ /* 0x000fe20003f66270 */
[----:B---3--:R-:W-:-:S12]  /*12760*/  @P1 BRA `(.L_x_14387) ;  /* 0x0000000000101947 */ /* 0x008fd80003800000 */
[----:B------:R-:W-:Y:S05]  /*12770*/  @!P0 BRA `(.L_x_14387) ;  /* 0x00000000000c8947 */ /* 0x000fea0003800000 */
[----:B------:R-:W2:Y:S04]  /*12780*/  LDG.E R3, desc[UR40][R4.64] ;  /* 0x0000002804037981 */ /* 0x000ea8000c1e1900 */
[----:B-----5:R-:W2:Y:S02]  /*12790*/  LDG.E R8, desc[UR40][R4.64+0x4] ;  /* 0x0000042804087981 */ /* 0x020ea4000c1e1900 */
[----:B--2---:R-:W-:-:S07]  /*127a0*/  IMAD.IADD R8, R8, 0x1, -R3 ;  /* 0x0000000108087824 */ /* 0x004fce00078e0a03 */
.L_x_14387:
[----:B------:R-:W2:Y:S04]  /*127b0*/  LDL.LU R4, [R1+0x38] ;  /* 0x0000380001047983 */ /* 0x000ea80000300800 */
[----:B------:R-:W3:Y:S04]  /*127c0*/  LDL.LU R3, [R1+0x44] ;  /* 0x0000440001037983 */ /* 0x000ee80000300800 */
[----:B-----5:R-:W4:Y:S01]  /*127d0*/  LDL R24, [R1+0x2c] ;  /* 0x00002c0001187983 */ /* 0x020f220000100800 */
[----:B------:R-:W-:Y:S01]  /*127e0*/  BSSY B1, `(.L_x_14388) ;  /* 0x000002d000017945 */ /* 0x000fe20003800000 */
[----:B------:R-:W-:-:S02]  /*127f0*/  SHF.R.S32.HI R11, RZ, 0x1f, R0 ;  /* 0x0000001fff0b7819 */ /* 0x000fc40000011400 */
        /* <DEDUP_REMOVED lines=27> */
[--C-:B------:R-:W-:Y:S02]  /*129b0*/  IMAD.MOV R7, RZ, RZ, -R3.reuse ;  /* 0x000000ffff077224 */ /* 0x100fe400078e0a03 */
        /* <DEDUP_REMOVED lines=15> */
.L_x_14389:
[----:B------:R-:W-:Y:S05]  /*12ab0*/  BSYNC B1 ;  /* 0x0000000000017941 */ /* 0x000fea0003800000 */
.L_x_14388:
[--C-:B--2---:R-:W-:Y:S01]  /*12ac0*/  SHF.R.S32.HI R6, RZ, 0x1f, R26.reuse ;  /* 0x0000001fff067819 */ /* 0x104fe2000001141a */
        /* <DEDUP_REMOVED lines=14> */
[----:B------:R-:W-:Y:S02]  /*12bb0*/  IMAD.IADD R9, R223, 0x1, R0 ;  /* 0x00000001df097824 */ /* 0x000fe400078e0200 */
[----:B------:R-:W-:-:S02]  /*12bc0*/  IMAD R7, R24, UR5, R6 ;  /* 0x0000000518077c24 */ /* 0x000fc4000f8e0206 */
[----:B------:R-:W-:-:S04]  /*12bd0*/  @P2 IMAD.HI.U32 R0, R9, R20, RZ ;  /* 0x0000001409002227 */ /* 0x000fc800078e00ff */
        /* <DEDUP_REMOVED lines=30> */
.L_x_14578:
[----:B------:R-:W-:Y:S01]  /*12dc0*/  IMAD R8, R8, R25, RZ ;  /* 0x0000001908087224 */ /* 0x000fe200078e02ff */
[----:B------:R-:W-:Y:S01]  /*12dd0*/  BSSY B1, `(.L_x_14391) ;  /* 0x000001f000017945 */ /* 0x000fe20003800000 */
[----:B------:R-:W-:-:S05]  /*12de0*/  IMAD.IADD R223, R10, 0x1, R223 ;  /* 0x000000010adf7824 */ /* 0x000fca00078e02df */
        /* <DEDUP_REMOVED lines=19> */
[C---:B------:R-:W-:Y:S01]  /*12f20*/  @!P1 LEA R12, P5, R20.reuse, R14, 0x1 ;  /* 0x0000000e140c9211 */ /* 0x040fe200078a08ff */
[----:B------:R4:W-:Y:S01]  /*12f30*/  @!P3 ST.E.128 desc[UR40][R6.64], RZ ;  /* 0x000000ff0600b985 */ /* 0x0009e2000c101d28 */
[----:B------:R-:W-:Y:S02]  /*12f40*/  @!P2 LEA.HI.X R11, R15, R0, R24, 0x1, P4 ;  /* 0x000000000f0ba211 */ /* 0x000fe400020f0c18 */
[----:B------:R-:W-:Y:S02]  /*12f50*/  SHF.R.S32.HI R9, RZ, 0x1f, R9 ;  /* 0x0000001fff097819 */ /* 0x000fe40000011409 */
[C---:B------:R-:W-:Y:S01]  /*12f60*/  @!P0 LEA R14, P4, R5.reuse, R14, 0x1 ;  /* 0x0000000e050e8211 */ /* 0x040fe200078808ff */
[----:B------:R4:W-:Y:S01]  /*12f70*/  @!P2 ST.E.128 desc[UR40][R10.64], RZ ;  /* 0x000000ff0a00a985 */ /* 0x0009e2000c101d28 */
[-C--:B------:R-:W-:Y:S02]  /*12f80*/  @!P1 LEA.HI.X R13, R20, R0.reuse, R21, 0x1, P5 ;  /* 0x00000000140d9211 */ /* 0x080fe400028f0c15 */
[----:B------:R-:W-:-:S03]  /*12f90*/  @!P0 LEA.HI.X R15, R5, R0, R9, 0x1, P4 ;  /* 0x00000000050f8211 */ /* 0x000fc600020f0c09 */
[----:B------:R4:W-:Y:S04]  /*12fa0*/  @!P1 ST.E.128 desc[UR40][R12.64], RZ ;  /* 0x000000ff0c009985 */ /* 0x0009e8000c101d28 */
[----:B------:R4:W-:Y:S02]  /*12fb0*/  @!P0 ST.E.128 desc[UR40][R14.64], RZ ;  /* 0x000000ff0e008985 */ /* 0x0009e4000c101d28 */
.L_x_14392:
[----:B------:R-:W-:Y:S05]  /*12fc0*/  BSYNC B1 ;  /* 0x0000000000017941 */ /* 0x000fea0003800000 */
.L_x_14391:
[----:B------:R-:W-:-:S03]  /*12fd0*/  UMOV UR4, 0xffffffff ;  /* 0xffffffff00047882 */ /* 0x000fc60000000000 */
[----:B------:R-:W-:Y:S05]  /*12fe0*/  BRA.DIV UR4, `(.L_x_14393) ;  /* 0x0000008a04507947 */ /* 0x000fea000b800000 */
[----:B--2---:R2:W0:Y:S04]  /*12ff0*/  SHFL.IDX PT, R0, R4, 0x1, 0x181f ;  /* 0x00381f0004007f89 */ /* 0x00442800000e0000 */
[----:B---34-:R2:W3:Y:S02]  /*13000*/  SHFL.IDX PT, R14, R3, 0x1, 0x181f ;  /* 0x00381f00030e7f89 */ /* 0x0184e400000e0000 */
.L_x_14582:
[----:B------:R-:W-:Y:S01]  /*13010*/  VIADD R5, R223, 0x20 ;  /* 0x00000020df057836 */ /* 0x000fe20000000000 */
[----:B------:R-:W-:Y:S04]  /*13020*/  BSSY B1, `(.L_x_14394) ;  /* 0x000001e000017945 */ /* 0x000fe80003800000 */
        /* <DEDUP_REMOVED lines=8> */
[----:B------:R-:W-:Y:S01]  /*130b0*/  VIADD R25, R219, 0x40 ;  /* 0x00000040db197836 */ /* 0x000fe20000000000 */
[----:B------:R-:W-:Y:S01]  /*130c0*/  ISETP.GE.AND P1, PT, R21, UR4, PT ;  /* 0x0000000415007c0c */ /* 0x000fe2000bf26270 */
[----:B------:R-:W-:Y:S01]  /*130d0*/  VIADD R20, R219, 0xc0 ;  /* 0x000000c0db147836 */ /* 0x000fe20000000000 */
[----:B------:R-:W-:Y:S02]  /*130e0*/  ISETP.GE.AND P0, PT, R9, UR4, PT ;  /* 0x0000000409007c0c */ /* 0x000fe4000bf06270 */
[----:B------:R-:W-:-:S02]  /*130f0*/  SHF.R.S32.HI R12, RZ, 0x1f, R219 ;  /* 0x0000001fff0c7819 */ /* 0x000fc400000114db */
[----:B------:R-:W-:Y:S02]  /*13100*/  SHF.R.S32.HI R25, RZ, 0x1f, R25 ;  /* 0x0000001fff197819 */ /* 0x000fe40000011419 */
[C---:B------:R-:W-:Y:S02]  /*13110*/  IADD3 R24, R219.reuse, 0x80, RZ ;  /* 0x00000080db187810 */ /* 0x040fe40007ffe0ff */
[-C--:B---3--:R-:W-:Y:S02]  /*13120*/  @!P3 LEA R6, P5, R219, R14.reuse, 0x1 ;  /* 0x0000000edb06b211 */ /* 0x088fe400078a08ff */
[----:B------:R-:W-:Y:S02]  /*13130*/  @!P2 LEA R10, P4, R15, R14, 0x1 ;  /* 0x0000000e0f0aa211 */ /* 0x000fe400078808ff */
[----:B0-----:R-:W-:Y:S02]  /*13140*/  @!P3 LEA.HI.X R7, R219, R0, R12, 0x1, P5 ;  /* 0x00000000db07b211 */ /* 0x001fe400028f0c0c */
[----:B------:R-:W-:-:S02]  /*13150*/  @!P1 LEA R12, P5, R21, R14, 0x1 ;  /* 0x0000000e150c9211 */ /* 0x000fc400078a08ff */
[----:B------:R-:W-:Y:S01]  /*13160*/  SHF.R.S32.HI R24, RZ, 0x1f, R24 ;  /* 0x0000001fff187819 */ /* 0x000fe20000011418 */
        /* <DEDUP_REMOVED lines=9> */
.L_x_14395:
[----:B------:R-:W-:Y:S05]  /*13200*/  BSYNC B1 ;  /* 0x0000000000017941 */ /* 0x000fea0003800000 */
.L_x_14394:
[----:B------:R-:W-:-:S03]  /*13210*/  UMOV UR4, 0xffffffff ;  /* 0xffffffff00047882 */ /* 0x000fc60000000000 */
[----:B------:R-:W-:Y:S05]  /*13220*/  BRA.DIV UR4, `(.L_x_14396) ;  /* 0x0000008a04087947 */ /* 0x000fea000b800000 */
[----:B0-----:R0:W0:Y:S04]  /*13230*/  SHFL.IDX PT, R0, R4, 0x2, 0x181f ;  /* 0x00581f0004007f89 */ /* 0x00102800000e0000 */
[----:B---34-:R3:W4:Y:S02]  /*13240*/  SHFL.IDX PT, R14, R3, 0x2, 0x181f ;  /* 0x00581f00030e7f89 */ /* 0x01872400000e0000 */
.L_x_14586:
        /* <DEDUP_REMOVED lines=13> */
[----:B------:R-:W-:Y:S01]  /*13320*/  ISETP.GE.AND P0, PT, R9, UR4, PT ;  /* 0x0000000409007c0c */ /* 0x000fe2000bf06270 */
[----:B------:R-:W-:Y:S01]  /*13330*/  VIADD R20, R219, 0xc0 ;  /* 0x000000c0db147836 */ /* 0x000fe20000000000 */
[----:B------:R-:W-:-:S02]  /*13340*/  SHF.R.S32.HI R12, RZ, 0x1f, R219 ;  /* 0x0000001fff0c7819 */ /* 0x000fc400000114db */
[----:B------:R-:W-:Y:S02]  /*13350*/  SHF.R.S32.HI R25, RZ, 0x1f, R25 ;  /* 0x0000001fff197819 */ /* 0x000fe40000011419 */
[----:B------:R-:W-:Y:S02]  /*13360*/  SHF.R.S32.HI R24, RZ, 0x1f, R24 ;  /* 0x0000001fff187819 */ /* 0x000fe40000011418 */
[-C--:B----4-:R-:W-:Y:S02]  /*13370*/  @!P3 LEA R6, P5, R219, R14.reuse, 0x1 ;  /* 0x0000000edb06b211 */ /* 0x090fe400078a08ff */
[----:B------:R-:W-:Y:S02]  /*13380*/  @!P2 LEA R10, P4, R15, R14, 0x1 ;  /* 0x0000000e0f0aa211 */ /* 0x000fe400078808ff */
[----:B0-----:R-:W-:Y:S02]  /*13390*/  @!P3 LEA.HI.X R7, R219, R0, R12, 0x1, P5 ;  /* 0x00000000db07b211 */ /* 0x001fe400028f0c0c */
        /* <DEDUP_REMOVED lines=10> */
.L_x_14398:
[----:B------:R-:W-:Y:S05]  /*13440*/  BSYNC B1 ;  /* 0x0000000000017941 */ /* 0x000fea0003800000 */
.L_x_14397:
[----:B------:R-:W-:-:S03]  /*13450*/  UMOV UR4, 0xffffffff ;  /* 0xffffffff00047882 */ /* 0x000fc60000000000 */
[----:B------:R-:W-:Y:S05]  /*13460*/  BRA.DIV UR4, `(.L_x_14399) ;  /* 0x0000008604c07947 */ /* 0x000fea000b800000 */
[----:B0-----:R0:W0:Y:S04]  /*13470*/  SHFL.IDX PT, R0, R4, 0x3, 0x181f ;  /* 0x00781f0004007f89 */ /* 0x00102800000e0000 */
[----:B----4-:R4:W0:Y:S02]  /*13480*/  SHFL.IDX PT, R14, R3, 0x3, 0x181f ;  /* 0x00781f00030e7f89 */ /* 0x01082400000e0000 */
.L_x_14590:
        /* <DEDUP_REMOVED lines=30> */
.L_x_14386:
[----:B------:R-:W-:Y:S05]  /*13670*/  BSYNC B0 ;  /* 0x0000000000007941 */ /* 0x000fea0003800000 */
.L_x_14377:
[----:B------:R-:W-:Y:S02]  /*13680*/  ULDC UR4, c[0x0][0xc3c] ;  /* 0x00030f0000047ab9 */ /* 0x000fe40000000800 */
[----:B-1----:R-:W-:-:S13]  /*13690*/  ISETP.GE.AND P0, PT, R35, UR4, PT ;  /* 0x0000000423007c0c */ /* 0x002fda000bf06270 */
[----:B------:R-:W-:Y:S05]  /*136a0*/  @!P0 BRA `(.L_x_14400) ;  /* 0xfffffed800988947 */ /* 0x000fea000383ffff */
[----:B------:R-:W-:Y:S05]  /*136b0*/  BRA `(.L_x_14241) ;  /* 0x0000006c00307947 */ /* 0x000fea0003800000 */
.L_x_14239:
        /* <DEDUP_REMOVED lines=16> */
.L_x_14401:
        /* <DEDUP_REMOVED lines=41> */
.L_x_14407:
        /* <DEDUP_REMOVED lines=12> */
.L_x_14406:
[----:B------:R-:W-:Y:S05]  /*13b10*/  BSYNC B0 ;  /* 0x0000000000007941 */ /* 0x000fea0003800000 */
.L_x_14405:
        /* <DEDUP_REMOVED lines=20> */
.L_x_14403:
        /* <DEDUP_REMOVED lines=20> */
.L_x_14408:
        /* <DEDUP_REMOVED lines=56> */
[----:B------:R-:W-:-:S04]  /*14120*/  IMAD R18, R2, R18, R3 ;  /* 0x0000001202127224 */ /* 0x000fc800078e0203 */
[----:B------:R-:W-:Y:S01]  /*14130*/  IMAD.IADD R17, R4, 0x1, R17 ;  /* 0x0000000104117824 */ /* 0x000fe200078e0211 */
[----:B------:R-:W-:Y:S06]  /*14140*/  BRA `(.L_x_14409) ;  /* 0x00000000000c7947 */ /* 0x000fec0003800000 */
.L_x_14404:
[----:B------:R-:W-:Y:S02]  /*14150*/  IMAD.MOV.U32 R17, RZ, RZ, RZ ;  /* 0x000000ffff117224 */ /* 0x000fe400078e00ff */
[----:B------:R-:W-:Y:S02]  /*14160*/  IMAD.U32 R16, RZ, RZ, UR6 ;  /* 0x00000006ff107e24 */ /* 0x000fe4000f8e00ff */
[----:B------:R-:W-:-:S07]  /*14170*/  IMAD.MOV.U32 R18, RZ, RZ, RZ ;  /* 0x000000ffff127224 */ /* 0x000fce00078e00ff */
.L_x_14409:
[----:B------:R-:W-:-:S13]  /*14180*/  ISETP.NE.AND P0, PT, R5, RZ, PT ;  /* 0x000000ff0500720c */ /* 0x000fda0003f05270 */
[----:B------:R-:W0:Y:S01]  /*14190*/  @!P0 S2R R3, SR_CgaCtaId ;  /* 0x0000000000038919 */ /* 0x000e220000008800 */
[----:B------:R-:W-:-:S04]  /*141a0*/  @!P0 MOV R2, 0x400 ;  /* 0x0000040000028802 */ /* 0x000fc80000000f00 */
[----:B0-----:R-:W-:-:S05]  /*141b0*/  @!P0 LEA R2, R3, R2, 0x18 ;  /* 0x0000000203028211 */ /* 0x001fca00078ec0ff */
[----:B------:R0:W-:Y:S01]  /*141c0*/  @!P0 STS.128 [R2+0x228d0], R16 ;  /* 0x0228d01002008388 */ /* 0x0001e20000000c00 */
[----:B------:R-:W-:Y:S06]  /*141d0*/  BAR.ARV 0x5, 0x180 ;  /* 0x0146000000007b1d */ /* 0x000fec0000002000 */
.L_x_14402:
[----:B------:R2:W-:Y:S01]  /*141e0*/  STL [R1+0x24], RZ ;  /* 0x000024ff01007387 */ /* 0x0005e20000100800 */
[----:B------:R-:W-:Y:S01]  /*141f0*/  ULDC UR4, c[0x0][0xc3c] ;  /* 0x00030f0000047ab9 */ /* 0x000fe20000000800 */
[----:B------:R-:W-:Y:S01]  /*14200*/  IMAD.MOV.U32 R26, RZ, RZ, 0x1 ;  /* 0x00000001ff1a7424 */ /* 0x000fe200078e00ff */
[----:B-1----:R-:W-:Y:S02]  /*14210*/  ISETP.GE.AND P0, PT, R19, UR4, PT ;  /* 0x0000000413007c0c */ /* 0x002fe4000bf06270 */
[----:B------:R-:W-:-:S11]  /*14220*/  MOV R25, RZ ;  /* 0x000000ff00197202 */ /* 0x000fd60000000f00 */
[----:B--2---:R-:W-:Y:S05]  /*14230*/  @P0 BRA `(.L_x_14410) ;  /* 0x0000005c00740947 */ /* 0x004fea0003800000 */
[----:B------:R-:W2:Y:S01]  /*14240*/  LDL R4, [R1] ;  /* 0x0000000001047983 */ /* 0x000ea20000100800 */
        /* <DEDUP_REMOVED lines=28> */
.L_x_14509:
[----:B-1----:R-:W1:Y:S02]  /*14410*/  LDC.64 R2, c[0x0][0xc88] ;  /* 0x00032200ff027b82 */ /* 0x002e640000000a00 */
[----:B-1----:R-:W-:-:S05]  /*14420*/  IMAD.WIDE R2, R19, 0x4, R2 ;  /* 0x0000000413027825 */ /* 0x002fca00078e0202 */
[----:B------:R-:W0:Y:S01]  /*14430*/  LDG.E R35, desc[UR40][R2.64] ;  /* 0x0000002802237981 */ /* 0x000e22000c1e1900 */
[----:B------:R-:W-:Y:S05]  /*14440*/  YIELD ;  /* 0x0000000000007946 */ /* 0x000fea0003800000 */
[----:B------:R-:W-:Y:S01]  /*14450*/  ULDC.64 UR4, c[0x0][0xa28] ;  /* 0x00028a0000047ab9 */ /* 0x000fe20000000a00 */
[----:B------:R-:W-:Y:S01]  /*14460*/  MOV R31, RZ ;  /* 0x000000ff001f7202 */ /* 0x000fe20000000f00 */
[----:B------:R-:W-:Y:S01]  /*14470*/  IMAD.MOV.U32 R6, RZ, RZ, RZ ;  /* 0x000000ffff067224 */ /* 0x000fe200078e00ff */
[----:B------:R-:W-:Y:S01]  /*14480*/  ISETP.NE.U32.AND P0, PT, RZ, UR4, PT ;  /* 0x00000004ff007c0c */ /* 0x000fe2000bf05070 */
[----:B------:R-:W-:Y:S01]  /*14490*/  ULDC.64 UR8, c[0x0][0xa18] ;  /* 0x0002860000087ab9 */ /* 0x000fe20000000a00 */
        /* <DEDUP_REMOVED lines=19> */
[----:B--23--:R-:W-:-:S03]  /*145d0*/  IADD3 R4, P4, R28, UR6, RZ ;  /* 0x000000061c047c10 */ /* 0x00cfc6000ff9e0ff */
        /* <DEDUP_REMOVED lines=25> */
[----:B--2---:R-:W-:-:S05]  /*14770*/  IADD3 R10, -R8, R9, RZ ;  /* 0x00000009080a7210 */ /* 0x004fca0007ffe1ff */
[----:B------:R1:W-:Y:S02]  /*14780*/  STL [R1+0xc], R10 ;  /* 0x00000c0a01007387 */ /* 0x0003e40000100800 */
.L_x_14411:
        /* <DEDUP_REMOVED lines=9> */
.L_x_14412:
        /* <DEDUP_REMOVED lines=9> */
.L_x_14413:
        /* <DEDUP_REMOVED lines=13> */
[----:B---3--:R-:W-:-:S04]  /*14980*/  @P0 IMAD.HI.U32 R4, R2, R4, RZ ;  /* 0x0000000402040227 */ /* 0x008fc800078e00ff */
[----:B------:R-:W-:Y:S01]  /*14990*/  IMAD.HI R5, R5, 0x2aaaaaab, RZ ;  /* 0x2aaaaaab05057827 */ /* 0x000fe200078e02ff */
[----:B----4-:R-:W-:Y:S02]  /*149a0*/  @P0 SHF.R.U32.HI R2, RZ, R3, R4 ;  /* 0x00000003ff020219 */ /* 0x010fe40000011604 */
[----:B------:R-:W-:Y:S02]  /*149b0*/  IADD3 R4, R33, 0x60, -R10 ;  /* 0x0000006021047810 */ /* 0x000fe40007ffe80a */
[----:B------:R-:W-:-:S03]  /*149c0*/  SHF.R.U32.HI R3, RZ, 0x1f, R5 ;  /* 0x0000001fff037819 */ /* 0x000fc60000011605 */
[----:B------:R-:W-:Y:S01]  /*149d0*/  IMAD.IADD R2, R4, 0x1, R2 ;  /* 0x0000000104027824 */ /* 0x000fe200078e0202 */
[----:B------:R-:W-:-:S03]  /*149e0*/  LEA.HI.SX32 R5, R5, R3, 0x1c ;  /* 0x0000000305057211 */ /* 0x000fc600078fe2ff */
[----:B------:R-:W-:-:S05]  /*149f0*/  IMAD.HI R2, R2, 0x2aaaaaab, RZ ;  /* 0x2aaaaaab02027827 */ /* 0x000fca00078e02ff */
[----:B------:R-:W-:-:S04]  /*14a00*/  SHF.R.U32.HI R3, RZ, 0x1f, R2 ;  /* 0x0000001fff037819 */ /* 0x000fc80000011602 */
[----:B------:R-:W-:-:S04]  /*14a10*/  LEA.HI.SX32 R3, R2, R3, 0x1c ;  /* 0x0000000302037211 */ /* 0x000fc800078fe2ff */
[----:B------:R-:W-:-:S05]  /*14a20*/  VIMNMX R2, R5, R3, PT ;  /* 0x0000000305027248 */ /* 0x000fca0003fe0100 */
[--C-:B------:R-:W-:Y:S02]  /*14a30*/  IMAD R2, R2, 0x60, -R7.reuse ;  /* 0x0000006002027824 */ /* 0x100fe400078e0a07 */
[----:B------:R-:W-:-:S03]  /*14a40*/  IMAD.MOV R7, RZ, RZ, -R7 ;  /* 0x000000ffff077224 */ /* 0x000fc600078e0a07 */
        /* <DEDUP_REMOVED lines=20> */
.L_x_14593:
[----:B---3--:R-:W-:Y:S02]  /*14b90*/  ISETP.NE.AND P0, PT, R14, RZ, PT ;  /* 0x000000ff0e00720c */ /* 0x008fe40003f05270 */
[----:B------:R-:W-:-:S11]  /*14ba0*/  PLOP3.LUT P6, PT, PT, PT, PT, 0x8, 0x0 ;  /* 0x000000000000781c */ /* 0x000fd60003fce170 */
[----:B------:R-:W-:Y:S05]  /*14bb0*/  @P0 BRA `(.L_x_14417) ;  /* 0x00000000000c0947 */ /* 0x000fea0003800000 */
[----:B------:R-:W-:-:S03]  /*14bc0*/  UMOV UR4, 0xffffffff ;  /* 0xffffffff00047882 */ /* 0x000fc60000000000 */
[----:B------:R-:W-:Y:S05]  /*14bd0*/  BRA.DIV UR4, `(.L_x_14418) ;  /* 0x0000007204607947 */ /* 0x000fea000b800000 */
[----:B------:R-:W-:-:S13]  /*14be0*/  ELECT P6, URZ, PT ;  /* 0x00000000003f782f */ /* 0x000fda00038c0000 */
.L_x_14417:
        /* <DEDUP_REMOVED lines=9> */
.L_x_14596:
[----:B------:R-:W-:Y:S05]  /*14c80*/  BSYNC B1 ;  /* 0x0000000000017941 */ /* 0x000fea0003800000 */
.L_x_14419:
[----:B------:R-:W-:Y:S04]  /*14c90*/  BSSY B1, `(.L_x_14421) ;  /* 0x000007b000017945 */ /* 0x000fe80003800000 */
[----:B------:R-:W-:Y:S05]  /*14ca0*/  @!P6 BRA `(.L_x_14422) ;  /* 0x0000000400e4e947 */ /* 0x000fea0003800000 */
[----:B0-----:R-:W-:Y:S01]  /*14cb0*/  IMAD R3, R24, 0x8, R23 ;  /* 0x0000000818037824 */ /* 0x001fe200078e0217 */
[----:B------:R-:W-:Y:S01]  /*14cc0*/  SHF.L.U32 R8, R27, 0x1f, RZ ;  /* 0x0000001f1b087819 */ /* 0x000fe200000006ff */
[----:B------:R-:W0:Y:S01]  /*14cd0*/  S2R R9, SR_TID.X ;  /* 0x0000000000097919 */ /* 0x000e220000002100 */
[----:B------:R-:W-:Y:S02]  /*14ce0*/  BSSY B2, `(.L_x_14423) ;  /* 0x0000005000027945 */ /* 0x000fe40003800000 */
[----:B------:R-:W2:Y:S01]  /*14cf0*/  SYNCS.PHASECHK.TRANS64.TRYWAIT P0, [R3+URZ+0x228a0], R8 ;  /* 0x0228a008030075a7 */ /* 0x000ea2000800017f */
[----:B0-----:R-:W-:-:S04]  /*14d00*/  LOP3.LUT R9, R9, 0x7f, RZ, 0xc0, !PT ;  /* 0x0000007f09097812 */ /* 0x001fc800078ec0ff */
[----:B------:R-:W-:Y:S01]  /*14d10*/  ISETP.NE.AND P1, PT, R9, RZ, PT ;  /* 0x000000ff0900720c */ /* 0x000fe20003f25270 */
[----:B--2---:R-:W-:-:S12]  /*14d20*/  @!P0 BRA `(.L_x_14424) ;  /* 0x0000007000408947 */ /* 0x004fd80003800000 */
.L_x_14597:
[----:B------:R-:W-:Y:S05]  /*14d30*/  BSYNC B2 ;  /* 0x0000000000027941 */ /* 0x000fea0003800000 */
.L_x_14423:
[----:B------:R-:W-:Y:S04]  /*14d40*/  BSSY B2, `(.L_x_14425) ;  /* 0x0000009000027945 */ /* 0x000fe80003800000 */
[----:B------:R-:W-:Y:S05]  /*14d50*/  @P1 BRA `(.L_x_14426) ;  /* 0x00000000001c1947 */ /* 0x000fea0003800000 */
[----:B-1----:R-:W1:Y:S01]  /*14d60*/  S2R R10, SR_TID.X ;  /* 0x00000000000a7919 */ /* 0x002e620000002100 */
[----:B------:R-:W-:-:S04]  /*14d70*/  MOV R9, 0x3000 ;  /* 0x0000300000097802 */ /* 0x000fc80000000f00 */
[----:B------:R2:W-:Y:S01]  /*14d80*/  SYNCS.ARRIVE.TRANS64 RZ, [R3+URZ+0x22890], R9 ;  /* 0x0228900903ff79a7 */ /* 0x0005e2000800003f */
[----:B-1----:R-:W-:-:S04]  /*14d90*/  LOP3.LUT R10, R10, 0x1f, RZ, 0xc0, !PT ;  /* 0x0000001f0a0a7812 */ /* 0x002fc800078ec0ff */
[----:B------:R-:W-:-:S13]  /*14da0*/  ISETP.NE.AND P0, PT, R10, RZ, PT ;  /* 0x000000ff0a00720c */ /* 0x000fda0003f05270 */
[----:B--2---:R-:W-:Y:S05]  /*14db0*/  @!P0 BRA `(.L_x_14426) ;  /* 0x0000000000048947 */ /* 0x004fea0003800000 */
[----:B------:R-:W-:Y:S01]  /*14dc0*/  BPT.TRAP 0x1 ;  /* 0x000000040000795c */ /* 0x000fe20000300000 */
.L_x_14426:
[----:B------:R-:W-:Y:S05]  /*14dd0*/  BSYNC B2 ;  /* 0x0000000000027941 */ /* 0x000fea0003800000 */
.L_x_14425:
[----:B------:R-:W-:Y:S01]  /*14de0*/  IMAD.MOV.U32 R14, RZ, RZ, RZ ;  /* 0x000000ffff0e7224 */ /* 0x000fe200078e00ff */
[----:B------:R-:W-:Y:S01]  /*14df0*/  UIADD3 UR4, UP0, UR38, 0x570, URZ ;  /* 0x0000057026047890 */ /* 0x000fe2000ff1e03f */
[----:B------:R-:W-:Y:S01]  /*14e00*/  IMAD R9, R2, 0x60, R0 ;  /* 0x0000006002097824 */ /* 0x000fe200078e0200 */
[----:B------:R-:W-:Y:S01]  /*14e10*/  PLOP3.LUT P0, PT, PT, PT, PT, 0x80, 0x0 ;  /* 0x000000000000781c */ /* 0x000fe20003f0f070 */
[----:B-1----:R-:W-:Y:S01]  /*14e20*/  IMAD R10, R24, 0x3000, R23 ;  /* 0x00003000180a7824 */ /* 0x002fe200078e0217 */
[----:B------:R-:W-:Y:S01]  /*14e30*/  R2UR UR10, R14 ;  /* 0x000000000e0a72ca */ /* 0x000fe200000e0000 */
[----:B------:R-:W-:Y:S01]  /*14e40*/  VIADD R9, R9, 0xffffffa0 ;  /* 0xffffffa009097836 */ /* 0x000fe20000000000 */
[----:B------:R-:W-:Y:S01]  /*14e50*/  UIADD3.X UR5, URZ, UR39, URZ, UP0, !UPT ;  /* 0x000000273f057290 */ /* 0x000fe200087fe43f */
[----:B------:R-:W-:Y:S01]  /*14e60*/  VIADD R10, R10, 0x1c400 ;  /* 0x0001c4000a0a7836 */ /* 0x000fe20000000000 */
[----:B------:R-:W-:Y:S01]  /*14e70*/  UMOV UR6, 0x0 ;  /* 0x0000000000067882 */ /* 0x000fe20000000000 */
[----:B------:R-:W-:Y:S01]  /*14e80*/  VIADD R11, R3, 0x22890 ;  /* 0x00022890030b7836 */ /* 0x000fe20000000000 */
[----:B------:R-:W-:-:S09]  /*14e90*/  UMOV UR7, 0x12f00000 ;  /* 0x12f0000000077882 */ /* 0x000fd20000000000 */
.L_x_14427:
        /* <DEDUP_REMOVED lines=13> */
.L_x_14598:
[----:B------:R-:W-:Y:S05]  /*14f70*/  BSYNC B2 ;  /* 0x0000000000027941 */ /* 0x000fea0003800000 */
.L_x_14428:
        /* <DEDUP_REMOVED lines=11> */
.L_x_14431:
[----:B------:R-:W-:Y:S05]  /*15030*/  BSYNC B2 ;  /* 0x0000000000027941 */ /* 0x000fea0003800000 */
.L_x_14430:
        /* <DEDUP_REMOVED lines=9> */
.L_x_14432:
        /* <DEDUP_REMOVED lines=15> */
.L_x_14433:
        /* <DEDUP_REMOVED lines=15> */
.L_x_14434:
        /* <DEDUP_REMOVED lines=15> */
.L_x_14435:
        /* <DEDUP_REMOVED lines=10> */
.L_x_14422:
[----:B------:R-:W-:Y:S05]  /*15440*/  BSYNC B1 ;  /* 0x0000000000017941 */ /* 0x000fea0003800000 */
.L_x_14421:
        /* <DEDUP_REMOVED lines=9> */
.L_x_14451:
        /* <DEDUP_REMOVED lines=11> */
.L_x_14599:
[----:B------:R-:W-:Y:S05]  /*15590*/  BSYNC B2 ;  /* 0x0000000000027941 */ /* 0x000fea0003800000 */
.L_x_14438:
[----:B------:R-:W-:Y:S04]  /*155a0*/  BSSY B2, `(.L_x_14440) ;  /* 0x0000009000027945 */ /* 0x000fe80003800000 */
[----:B------:R-:W-:Y:S05]  /*155b0*/  @P2 BRA `(.L_x_14441) ;  /* 0x00000000001c2947 */ /* 0x000fea0003800000 */
[----:B------:R-:W2:Y:S01]  /*155c0*/  S2R R9, SR_TID.X ;  /* 0x0000000000097919 */ /* 0x000ea20000002100 */
[----:B------:R-:W-:-:S04]  /*155d0*/  MOV R3, 0x3000 ;  /* 0x0000300000037802 */ /* 0x000fc80000000f00 */
[----:B------:R3:W-:Y:S01]  /*155e0*/  SYNCS.ARRIVE.TRANS64 RZ, [R8+URZ+0x22890], R3 ;  /* 0x0228900308ff79a7 */ /* 0x0007e2000800003f */
[----:B--2---:R-:W-:-:S04]  /*155f0*/  LOP3.LUT R9, R9, 0x1f, RZ, 0xc0, !PT ;  /* 0x0000001f09097812 */ /* 0x004fc800078ec0ff */
[----:B------:R-:W-:-:S13]  /*15600*/  ISETP.NE.AND P1, PT, R9, RZ, PT ;  /* 0x000000ff0900720c */ /* 0x000fda0003f25270 */
[----:B---3--:R-:W-:Y:S05]  /*15610*/  @!P1 BRA `(.L_x_14441) ;  /* 0x0000000000049947 */ /* 0x008fea0003800000 */
[----:B------:R-:W-:Y:S01]  /*15620*/  BPT.TRAP 0x1 ;  /* 0x000000040000795c */ /* 0x000fe20000300000 */
.L_x_14441:
[----:B------:R-:W-:Y:S05]  /*15630*/  BSYNC B2 ;  /* 0x0000000000027941 */ /* 0x000fea0003800000 */
.L_x_14440:
        /* <DEDUP_REMOVED lines=10> */
[----:B------:R-:W-:-:S10]  /*156e0*/  UMOV UR7, 0x12f00000 ;  /* 0x12f0000000077882 */ /* 0x000fd40000000000 */
.L_x_14442:
        /* <DEDUP_REMOVED lines=13> */
.L_x_14600:
[----:B------:R-:W-:Y:S05]  /*157c0*/  BSYNC B2 ;  /* 0x0000000000027941 */ /* 0x000fea0003800000 */
.L_x_14443:
        /* <DEDUP_REMOVED lines=11> */
.L_x_14446:
[----:B------:R-:W-:Y:S05]  /*15880*/  BSYNC B2 ;  /* 0x0000000000027941 */ /* 0x000fea0003800000 */
.L_x_14445:
        /* <DEDUP_REMOVED lines=9> */
.L_x_14447:
        /* <DEDUP_REMOVED lines=15> */
.L_x_14448:
        /* <DEDUP_REMOVED lines=15> */
.L_x_14449:
        /* <DEDUP_REMOVED lines=15> */
.L_x_14450:
        /* <DEDUP_REMOVED lines=10> */
.L_x_14437:
[----:B------:R-:W-:Y:S05]  /*15c90*/  BSYNC B1 ;  /* 0x0000000000017941 */ /* 0x000fea0003800000 */
.L_x_14436:
        /* <DEDUP_REMOVED lines=8> */
.L_x_14415:
[----:B------:R-:W-:Y:S05]  /*15d20*/  BSYNC B0 ;  /* 0x0000000000007941 */ /* 0x000fea0003800000 */
.L_x_14414:
        /* <DEDUP_REMOVED lines=35> */
.L_x_14453:
        /* <DEDUP_REMOVED lines=12> */
[----:B------:R-:W-:Y:S01]  /*16020*/  MOV R13, RZ ;  /* 0x000000ff000d7202 */ /* 0x000fe20000000f00 */
[----:B------:R-:W-:Y:S02]  /*16030*/  IMAD.U32 R7, RZ, RZ, UR9 ;  /* 0x00000009ff077e24 */ /* 0x000fe4000f8e00ff */
[----:B-1----:R-:W-:-:S02]  /*16040*/  IMAD.U32 R10, RZ, RZ, UR4 ;  /* 0x00000004ff0a7e24 */ /* 0x002fc4000f8e00ff */
[----:B------:R-:W-:Y:S02]  /*16050*/  IMAD.U32 R11, RZ, RZ, UR5 ;  /* 0x00000005ff0b7e24 */ /* 0x000fe4000f8e00ff */
[----:B------:R-:W-:Y:S02]  /*16060*/  IMAD.MOV.U32 R8, RZ, RZ, 0x70 ;  /* 0x00000070ff087424 */ /* 0x000fe400078e00ff */
[----:B------:R-:W-:-:S07]  /*16070*/  IMAD.MOV.U32 R12, RZ, RZ, 0x1 ;  /* 0x00000001ff0c7424 */ /* 0x000fce00078e00ff */
[----:B------:R-:W-:-:S07]  /*16080*/  LEPC R20, `(.L_x_14456) ;  /* 0x000000001014794e */ /* 0x000fce0000000000 */
[----:B0-----:R-:W-:Y:S05]  /*16090*/  CALL.ABS.NOINC R2 ;  /* 0x0000000002007343 */ /* 0x001fea0003c00000 */
.L_x_14456:
[----:B------:R-:W-:Y:S05]  /*160a0*/  BSYNC B6 ;  /* 0x0000000000067941 */ /* 0x000fea0003800000 */
.L_x_14455:
        /* <DEDUP_REMOVED lines=14> */
[----:B-1----:R-:W-:Y:S02]  /*16190*/  IMAD.U32 R10, RZ, RZ, UR4 ;  /* 0x00000004ff0a7e24 */ /* 0x002fe4000f8e00ff */
[----:B------:R-:W-:Y:S02]  /*161a0*/  IMAD.U32 R11, RZ, RZ, UR5 ;  /* 0x00000005ff0b7e24 */ /* 0x000fe4000f8e00ff */
[----:B------:R-:W-:Y:S02]  /*161b0*/  IMAD.MOV.U32 R12, RZ, RZ, 0x1 ;  /* 0x00000001ff0c7424 */ /* 0x000fe400078e00ff */
[----:B0-----:R-:W-:-:S07]  /*161c0*/  IMAD.MOV.U32 R13, RZ, RZ, RZ ;  /* 0x000000ffff0d7224 */ /* 0x001fce00078e00ff */
[----:B------:R-:W-:-:S07]  /*161d0*/  LEPC R20, `(.L_x_14459) ;  /* 0x000000001014794e */ /* 0x000fce0000000000 */
[----:B--2---:R-:W-:Y:S05]  /*161e0*/  CALL.ABS.NOINC R2 ;  /* 0x0000000002007343 */ /* 0x004fea0003c00000 */
.L_x_14459:
        /* <DEDUP_REMOVED lines=15> */
.L_x_14458:
[----:B------:R-:W-:Y:S05]  /*162e0*/  BSYNC B6 ;  /* 0x0000000000067941 */ /* 0x000fea0003800000 */
.L_x_14457:
[----:B------:R-:W2:Y:S01]  /*162f0*/  LDL R21, [R1+0x10] ;  /* 0x0000100001157983 */ /* 0x000ea20000100800 */
[----:B------:R-:W-:Y:S01]  /*16300*/  ULDC.64 UR4, c[0x0][0x9f8] ;  /* 0x00027e0000047ab9 */ /* 0x000fe20000000a00 */
[----:B------:R-:W0:Y:S01]  /*16310*/  LDC R9, c[0x0][0x430] ;  /* 0x00010c00ff097b82 */ /* 0x000e220000000800 */
[----:B------:R-:W-:Y:S01]  /*16320*/  ISETP.NE.U32.AND P0, PT, RZ, UR4, PT ;  /* 0x00000004ff007c0c */ /* 0x000fe2000bf05070 */
[----:B------:R-:W3:Y:S03]  /*16330*/  S2R R20, SR_TID.X ;  /* 0x0000000000147919 */ /* 0x000ee60000002100 */
[----:B------:R-:W-:-:S13]  /*16340*/  ISETP.NE.AND.EX P0, PT, RZ, UR5, PT, P0 ;  /* 0x00000005ff007c0c */ /* 0x000fda000bf05300 */
[----:B------:R-:W-:Y:S01]  /*16350*/  @P0 IADD3 R2, P1, R28, UR4, RZ ;  /* 0x000000041c020c10 */ /* 0x000fe2000ff3e0ff */
[----:B------:R-:W-:Y:S01]  /*16360*/  IMAD.MOV.U32 R36, RZ, RZ, RZ ;  /* 0x000000ffff247224 */ /* 0x000fe200078e00ff */
[----:B-1----:R-:W1:Y:S01]  /*16370*/  S2R R10, SR_TID.X ;  /* 0x00000000000a7919 */ /* 0x002e620000002100 */
[----:B------:R-:W-:Y:S01]  /*16380*/  ULDC UR4, c[0x0][0x2f4] ;  /* 0x0000bd0000047ab9 */ /* 0x000fe20000000800 */
[----:B------:R-:W-:Y:S01]  /*16390*/  @P0 IADD3.X R3, R32, UR5, RZ, P1, !PT ;  /* 0x0000000520030c10 */ /* 0x000fe20008ffe4ff */
[----:B------:R-:W-:-:S04]  /*163a0*/  ULDC UR5, c[0x0][0x320] ;  /* 0x0000c80000057ab9 */ /* 0x000fc80000000800 */
[----:B------:R4:W2:Y:S01]  /*163b0*/  @P0 LDG.E R29, desc[UR40][R2.64] ;  /* 0x00000028021d0981 */ /* 0x0008a2000c1e1900 */
[----:B---3--:R-:W-:-:S04]  /*163c0*/  LOP3.LUT R20, R20, 0x7f, RZ, 0xc0, !PT ;  /* 0x0000007f14147812 */ /* 0x008fc800078ec0ff */
[----:B------:R-:W-:Y:S02]  /*163d0*/  SHF.R.U32.HI R34, RZ, 0x3, R20 ;  /* 0x00000003ff227819 */ /* 0x000fe40000011614 */
[----:B------:R-:W3:Y:S01]  /*163e0*/  S2R R20, SR_TID.X ;  /* 0x0000000000147919 */ /* 0x000ee20000002100 */
[----:B0-----:R-:W-:-:S13]  /*163f0*/  ISETP.NE.AND P1, PT, R9, 0x1, PT ;  /* 0x000000010900780c */ /* 0x001fda0003f25270 */
[----:B------:R-:W0:Y:S08]  /*16400*/  @P1 LDC R4, c[0x0][0x434] ;  /* 0x00010d00ff041b82 */ /* 0x000e300000000800 */
[----:B----4-:R-:W4:Y:S01]  /*16410*/  @P1 LDC R2, c[0x0][0x438] ;  /* 0x00010e00ff021b82 */ /* 0x010f220000000800 */
[----:B---3--:R-:W-:-:S05]  /*16420*/  IMAD.SHL.U32 R20, R20, 0x10, RZ ;  /* 0x0000001014147824 */ /* 0x008fca00078e00ff */
[----:B------:R-:W-:Y:S01]  /*16430*/  LOP3.LUT R20, R34, 0x70, R20, 0xf8, !PT ;  /* 0x0000007022147812 */ /* 0x000fe200078ef814 */
[----:B-1----:R-:W-:-:S05]  /*16440*/  IMAD.SHL.U32 R10, R10, 0x8, RZ ;  /* 0x000000080a0a7824 */ /* 0x002fca00078e00ff */
[----:B------:R-:W-:Y:S02]  /*16450*/  LOP3.LUT R10, R10, 0x38, RZ, 0xc0, !PT ;  /* 0x000000380a0a7812 */ /* 0x000fe400078ec0ff */
[----:B------:R-:W-:Y:S01]  /*16460*/  LOP3.LUT R22, R22, 0xffffffdf, RZ, 0xc0, !PT ;  /* 0xffffffdf16167812 */ /* 0x000fe200078ec0ff */
[----:B------:R-:W-:Y:S01]  /*16470*/  UMOV UR6, 0xffffffff ;  /* 0xffffffff00067882 */ /* 0x000fe20000000000 */
[----:B--2---:R-:W-:-:S04]  /*16480*/  VIADD R0, R21, 0xffffffff ;  /* 0xffffffff15007836 */ /* 0x004fc80000000000 */
[----:B------:R-:W-:-:S05]  /*16490*/  IMAD R6, R0, 0x60, R20 ;  /* 0x0000006000067824 */ /* 0x000fca00078e0214 */
[C---:B------:R-:W-:Y:S02]  /*164a0*/  ISETP.GE.AND P0, PT, R6.reuse, R33, PT ;  /* 0x000000210600720c */ /* 0x040fe40003f06270 */
[----:B------:R-:W-:Y:S02]  /*164b0*/  IADD3 R37, R6, R31, RZ ;  /* 0x0000001f06257210 */ /* 0x000fe40007ffe0ff */
[----:B------:R-:W-:-:S03]  /*164c0*/  ISETP.GT.U32.OR P0, PT, R20, 0x5f, P0 ;  /* 0x0000005f1400780c */ /* 0x000fc60000704470 */
[----:B0-----:R-:W-:-:S04]  /*164d0*/  @P1 IMAD.HI.U32 R3, R37, R4, RZ ;  /* 0x0000000425031227 */ /* 0x001fc800078e00ff */
[----:B------:R-:W-:Y:S01]  /*164e0*/  IMAD.MOV.U32 R8, RZ, RZ, R37 ;  /* 0x000000ffff087224 */ /* 0x000fe200078e0025 */
[----:B----4-:R-:W-:-:S05]  /*164f0*/  @P1 SHF.R.U32.HI R8, RZ, R2, R3 ;  /* 0x00000002ff081219 */ /* 0x010fca0000011603 */
[----:B------:R-:W0:Y:S08]  /*16500*/  @!P0 LDC.64 R2, c[0x0][0x428] ;  /* 0x00010a00ff028b82 */ /* 0x000e300000000a00 */
[----:B------:R-:W1:Y:S01]  /*16510*/  @!P0 LDC.64 R4, c[0x0][0x418] ;  /* 0x00010600ff048b82 */ /* 0x000e620000000a00 */
[--C-:B------:R-:W-:Y:S01]  /*16520*/  @!P0 SHF.R.S32.HI R7, RZ, 0x1f, R8.reuse ;  /* 0x0000001fff078819 */ /* 0x100fe20000011408 */
[----:B------:R-:W-:Y:S01]  /*16530*/  @!P0 IMAD.MOV.U32 R6, RZ, RZ, R8 ;  /* 0x000000ffff068224 */ /* 0x000fe200078e0008 */
        /* <DEDUP_REMOVED lines=12> */
[----:B------:R-:W-:Y:S02]  /*16600*/  LOP3.LUT R22, R22, 0xfffffffe, RZ, 0xc0, !PT ;  /* 0xfffffffe16167812 */ /* 0x000fe400078ec0ff */
[----:B-1----:R-:W-:-:S04]  /*16610*/  SHF.L.U32 R20, R20, 0x3, RZ ;  /* 0x0000000314147819 */ /* 0x002fc800000006ff */
[----:B------:R-:W-:-:S04]  /*16620*/  LOP3.LUT R20, R20, 0x38, RZ, 0xc0, !PT ;  /* 0x0000003814147812 */ /* 0x000fc800078ec0ff */
[----:B------:R-:W-:-:S04]  /*16630*/  LOP3.LUT R11, R20, 0x40, RZ, 0xfc, !PT ;  /* 0x00000040140b7812 */ /* 0x000fc800078efcff */
[----:B------:R-:W-:Y:S02]  /*16640*/  ISETP.GE.AND P3, PT, R11, UR5, PT ;  /* 0x000000050b007c0c */ /* 0x000fe4000bf66270 */
[----:B------:R-:W-:Y:S02]  /*16650*/  @P1 LOP3.LUT R22, R22, 0x1, RZ, 0xfc, !PT ;  /* 0x0000000116161812 */ /* 0x000fe400078efcff */
[----:B------:R-:W-:Y:S02]  /*16660*/  LOP3.LUT R11, R10, 0x80, RZ, 0xfc, !PT ;  /* 0x000000800a0b7812 */ /* 0x000fe400078efcff */
        /* <DEDUP_REMOVED lines=15> */
.L_x_14603:
        /* <DEDUP_REMOVED lines=8> */
.L_x_14461:
[----:B------:R-:W-:Y:S01]  /*167e0*/  IMAD R33, R0, -0x60, R33 ;  /* 0xffffffa000217824 */ /* 0x000fe200078e0221 */
[----:B------:R-:W-:Y:S01]  /*167f0*/  SHF.L.U32 R0, R26, 0x1f, RZ ;  /* 0x0000001f1a007819 */ /* 0x000fe200000006ff */
[----:B------:R-:W-:Y:S01]  /*16800*/  IMAD R32, R25, 0x8, R23 ;  /* 0x0000000819207824 */ /* 0x000fe200078e0217 */
[----:B------:R-:W-:Y:S03]  /*16810*/  BSSY B0, `(.L_x_14462) ;  /* 0x0000003000007945 */ /* 0x000fe60003800000 */
[----:B------:R-:W0:Y:S02]  /*16820*/  SYNCS.PHASECHK.TRANS64.TRYWAIT P0, [R32+URZ+0x22840], R0 ;  /* 0x02284000200075a7 */ /* 0x000e24000800017f */
[----:B0-----:R-:W-:Y:S05]  /*16830*/  @!P0 BRA `(.L_x_14463) ;  /* 0x0000005800008947 */ /* 0x001fea0003800000 */
.L_x_14604:
[----:B------:R-:W-:Y:S05]  /*16840*/  BSYNC B0 ;  /* 0x0000000000007941 */ /* 0x000fea0003800000 */
.L_x_14462:
        /* <DEDUP_REMOVED lines=27> */
[C---:B------:R-:W-:Y:S01]  /*16a00*/  LEA R0, P0, R2.reuse, UR4, 0x1 ;  /* 0x0000000402007c11 */ /* 0x040fe2000f8008ff */
[----:B------:R-:W-:Y:S02]  /*16a10*/  UMOV UR4, 0xffffffff ;  /* 0xffffffff00047882 */ /* 0x000fe40000000000 */
[----:B------:R-:W-:Y:S01]  /*16a20*/  IMAD.IADD R33, R33, 0x1, -R5 ;  /* 0x0000000121217824 */ /* 0x000fe200078e0a05 */
[----:B------:R-:W-:Y:S01]  /*16a30*/  LEA.HI.X R4, R2, UR5, R4, 0x1, P0 ;  /* 0x0000000502047c11 */ /* 0x000fe200080f0c04 */
        /* <DEDUP_REMOVED lines=55> */
.L_x_14618:
        /* <DEDUP_REMOVED lines=10> */
.L_x_14465:
        /* <DEDUP_REMOVED lines=11> */
.L_x_14466:
        /* <DEDUP_REMOVED lines=18> */
[----:B------:R0:W-:Y:S04]  /*17020*/  STL [R1+0x20], R5 ;  /* 0x0000200501007387 */ /* 0x0001e80000100800 */
[----:B------:R-:W-:Y:S01]  /*17030*/  IMAD.IADD R35, R0, 0x1, R35 ;  /* 0x0000000100237824 */ /* 0x000fe200078e0223 */
[----:B-----5:R-:W-:-:S02]  /*17040*/  SEL R2, R4, RZ, !P0 ;  /* 0x000000ff04027207 */ /* 0x020fc40004000000 */
[----:B------:R-:W-:Y:S01]  /*17050*/  SHF.R.S32.HI R0, RZ, 0x1f, R3 ;  /* 0x0000001fff007819 */ /* 0x000fe20000011403 */
[C---:B0-----:R-:W-:Y:S02]  /*17060*/  IMAD.WIDE.U32 R4, R3.reuse, UR4, RZ ;  /* 0x0000000403047c25 */ /* 0x041fe4000f8e00ff */
[----:B------:R0:W-:Y:S02]  /*17070*/  STL [R1+0x34], R2 ;  /* 0x0000340201007387 */ /* 0x0001e40000100800 */
[----:B------:R-:W-:Y:S02]  /*17080*/  IMAD R0, R0, UR4, RZ ;  /* 0x0000000400007c24 */ /* 0x000fe4000f8e02ff */
[----:B------:R2:W-:Y:S02]  /*17090*/  STL.64 [R1+0x18], R4 ;  /* 0x0000180401007387 */ /* 0x0005e40000100a00 */
[----:B------:R-:W-:Y:S02]  /*170a0*/  IMAD R0, R3, UR5, R0 ;  /* 0x0000000503007c24 */ /* 0x000fe4000f8e0200 */
[----:B0-----:R-:W-:-:S03]  /*170b0*/  VIADD R2, R23, 0x18400 ;  /* 0x0001840017027836 */ /* 0x001fc60000000000 */
[----:B------:R-:W-:Y:S02]  /*170c0*/  IADD3 R0, R5, R0, RZ ;  /* 0x0000000005007210 */ /* 0x000fe40007ffe0ff */
[----:B------:R-:W-:-:S03]  /*170d0*/  LOP3.LUT P0, RZ, R2, 0x3ff, RZ, 0xc0, !PT ;  /* 0x000003ff02ff7812 */ /* 0x000fc6000780c0ff */
[----:B------:R2:W-:Y:S10]  /*170e0*/  STL [R1+0x8], R0 ;  /* 0x0000080001007387 */ /* 0x0005f40000100800 */
[----:B--2---:R-:W-:Y:S05]  /*170f0*/  @!P0 BRA `(.L_x_14468) ;  /* 0x0000000000408947 */ /* 0x004fea0003800000 */
        /* <DEDUP_REMOVED lines=16> */
.L_x_14468:
[----:B------:R-:W-:Y:S05]  /*17200*/  BSYNC B6 ;  /* 0x0000000000067941 */ /* 0x000fea0003800000 */
.L_x_14467:
        /* <DEDUP_REMOVED lines=8> */
[----:B------:R-:W0:Y:S01]  /*17290*/  @P0 LDC R6, c[0x0][0x44c] ;  /* 0x00011300ff060b82 */ /* 0x000e220000000800 */
[----:B--2---:R-:W-:Y:S02]  /*172a0*/  IMAD.MOV.U32 R3, RZ, RZ, R0 ;  /* 0x000000ffff037224 */ /* 0x004fe400078e0000 */
[----:B------:R-:W-:Y:S02]  /*172b0*/  IMAD R0, R28, UR4, RZ ;  /* 0x000000041c007c24 */ /* 0x000fe4000f8e02ff */
        /* <DEDUP_REMOVED lines=10> */
[----:B------:R-:W-:Y:S02]  /*17360*/  IMAD.IADD R3, R3, 0x1, R0 ;  /* 0x0000000103037824 */ /* 0x000fe400078e0200 */
[----:B------:R-:W4:Y:S01]  /*17370*/  @P0 LDC R0, c[0x0][0x450] ;  /* 0x00011400ff000b82 */ /* 0x000f220000000800 */
[----:B--2---:R-:W-:-:S04]  /*17380*/  LOP3.LUT R20, R20, 0x7f, RZ, 0xc0, !PT ;  /* 0x0000007f14147812 */ /* 0x004fc800078ec0ff */
[----:B------:R-:W-:Y:S02]  /*17390*/  SHF.R.U32.HI R21, RZ, 0x3, R20 ;  /* 0x00000003ff157819 */ /* 0x000fe40000011614 */
[----:B------:R-:W2:Y:S02]  /*173a0*/  S2R R20, SR_TID.X ;  /* 0x0000000000147919 */ /* 0x000ea40000002100 */
[----:B--2---:R-:W-:-:S05]  /*173b0*/  IMAD.SHL.U32 R20, R20, 0x10, RZ ;  /* 0x0000001014147824 */ /* 0x004fca00078e00ff */
[----:B------:R-:W-:-:S04]  /*173c0*/  LOP3.LUT R20, R21, 0x70, R20, 0xf8, !PT ;  /* 0x0000007015147812 */ /* 0x000fc800078ef814 */
[----:B------:R-:W-:Y:S02]  /*173d0*/  LEA R5, R17, R20, 0x7 ;  /* 0x0000001411057211 */ /* 0x000fe400078e38ff */
[----:B------:R2:W5:Y:S03]  /*173e0*/  LDL R20, [R1+0xc] ;  /* 0x00000c0001147983 */ /* 0x0005660000100800 */
[----:B0-----:R-:W-:-:S04]  /*173f0*/  @P0 IMAD.HI.U32 R6, R5, R6, RZ ;  /* 0x0000000605060227 */ /* 0x001fc800078e00ff */
[----:B------:R-:W-:Y:S01]  /*17400*/  IMAD.MOV.U32 R4, RZ, RZ, R5 ;  /* 0x000000ffff047224 */ /* 0x000fe200078e0005 */
[----:B----4-:R-:W-:Y:S01]  /*17410*/  @P0 SHF.R.U32.HI R4, RZ, R0, R6 ;  /* 0x00000000ff040219 */ /* 0x010fe20000011606 */
        /* <DEDUP_REMOVED lines=28> */
[----:B------:R-:W2:Y:S03]  /*175e0*/  SHFL.IDX PT, R2, R4, RZ, 0x181f ;  /* 0x00181fff04027589 */ /* 0x000ea600000e0000 */
[C---:B------:R-:W-:Y:S01]  /*175f0*/  VIADD R6, R17.reuse, 0x10 ;  /* 0x0000001011067836 */ /* 0x040fe20000000000 */
[----:B------:R-:W-:-:S13]  /*17600*/  ISETP.GE.AND P0, PT, R17, R5, PT ;  /* 0x000000051100720c */ /* 0x000fda0003f06270 */
[----:B0-----:R-:W-:-:S04]  /*17610*/  @!P0 LEA R3, P2, R9, R3, 0x1 ;  /* 0x0000000309038211 */ /* 0x001fc800078408ff */
[----:B--2---:R-:W-:-:S04]  /*17620*/  @!P0 IADD3.X R2, RZ, R2, RZ, P2, !PT ;  /* 0x00000002ff028210 */ /* 0x004fc800017fe4ff */
        /* <DEDUP_REMOVED lines=25> */
[----:B------:R-:W-:Y:S02]  /*177c0*/  ISETP.GE.AND P0, PT, R6, R5, PT ;  /* 0x000000050600720c */ /* 0x000fe40003f06270 */
[----:B------:R-:W-:Y:S01]  /*177d0*/  IADD3 R6, R17, 0x40, RZ ;  /* 0x0000004011067810 */ /* 0x000fe20007ffe0ff */
        /* <DEDUP_REMOVED lines=39> */
.L_x_14635:
[----:B------:R-:W-:-:S05]  /*17a50*/  VIADD R17, R17, 0x70 ;  /* 0x0000007011117836 */ /* 0x000fca0000000000 */
[----:B------:R-:W-:-:S13]  /*17a60*/  ISETP.GE.AND P0, PT, R17, R5, PT ;  /* 0x000000051100720c */ /* 0x000fda0003f06270 */
[----:B0-2---:R-:W-:-:S04]  /*17a70*/  @!P0 LEA R2, P2, R9, R0, 0x1 ;  /* 0x0000000009028211 */ /* 0x005fc800078408ff */
[----:B------:R-:W-:-:S05]  /*17a80*/  @!P0 IADD3.X R3, RZ, R4, RZ, P2, !PT ;  /* 0x00000004ff038210 */ /* 0x000fca00017fe4ff */
[----:B------:R-:W-:Y:S01]  /*17a90*/  @!PT LDS RZ, [RZ] ;  /* 0x00000000fffff984 */ /* 0x000fe20000000800 */
[----:B------:R-:W-:Y:S01]  /*17aa0*/  @!PT LDS RZ, [RZ] ;  /* 0x00000000fffff984 */ /* 0x000fe20000000800 */
[----:B------:R-:W-:Y:S01]  /*17ab0*/  @!PT LDS RZ, [RZ] ;  /* 0x00000000fffff984 */ /* 0x000fe20000000800 */
[----:B------:R0:W-:Y:S01]  /*17ac0*/  @!P0 LDGSTS.E.BYPASS.LTC128B.128 [R8+0x1bc00], desc[UR40][R2.64], !P1 ;  /* 0x1bc0000002088fae */ /* 0x0001e2000c901d68 */
[----:B------:R-:W-:Y:S01]  /*17ad0*/  PLOP3.LUT P0, PT, PT, PT, PT, 0x80, 0x0 ;  /* 0x000000000000781c */ /* 0x000fe20003f0f070 */
[----:B------:R-:W-:-:S12]  /*17ae0*/  NOP ;  /* 0x0000000000007918 */ /* 0x000fd80000000000 */
.L_x_14470:
        /* <DEDUP_REMOVED lines=18> */
.L_x_14636:
[----:B------:R-:W-:Y:S05]  /*17c10*/  BSYNC B0 ;  /* 0x0000000000007941 */ /* 0x000fea0003800000 */
.L_x_14471:
[----:B------:R-:W2:Y:S02]  /*17c20*/  LDL R2, [R1+0x40] ;  /* 0x0000400001027983 */ /* 0x000ea40000100800 */
[----:B--2---:R-:W-:-:S13]  /*17c30*/  ISETP.NE.AND P0, PT, R2, 0x3, PT ;  /* 0x000000030200780c */ /* 0x004fda0003f05270 */
[----:B------:R-:W-:Y:S05]  /*17c40*/  @!P0 BRA `(.L_x_14473) ;  /* 0x0000000000048947 */ /* 0x000fea0003800000 */
[----:B------:R-:W-:Y:S01]  /*17c50*/  BPT.TRAP 0x1 ;  /* 0x000000040000795c */ /* 0x000fe20000300000 */
.L_x_14473:
[----:B------:R-:W-:Y:S01]  /*17c60*/  SHF.L.U32 R3, R26, 0x1f, RZ ;  /* 0x0000001f1a037819 */ /* 0x000fe200000006ff */
[----:B------:R-:W-:Y:S03]  /*17c70*/  BSSY B0, `(.L_x_14474) ;  /* 0x0000003000007945 */ /* 0x000fe60003800000 */
[----:B------:R-:W2:Y:S02]  /*17c80*/  SYNCS.PHASECHK.TRANS64.TRYWAIT P0, [R32+URZ+0x22860], R3 ;  /* 0x02286003200075a7 */ /* 0x000ea4000800017f */
[----:B--2---:R-:W-:Y:S05]  /*17c90*/  @!P0 BRA `(.L_x_14475) ;  /* 0x0000005400b48947 */ /* 0x004fea0003800000 */
.L_x_14637:
[----:B------:R-:W-:Y:S05]  /*17ca0*/  BSYNC B0 ;  /* 0x0000000000007941 */ /* 0x000fea0003800000 */
.L_x_14474:
[----:B0-----:R-:W3:Y:S01]  /*17cb0*/  LDL.LU R0, [R1+0x28] ;  /* 0x0000280001007983 */ /* 0x001ee20000300800 */
[----:B------:R-:W-:-:S03]  /*17cc0*/  ULDC.64 UR4, c[0x0][0x328] ;  /* 0x0000ca0000047ab9 */ /* 0x000fc60000000a00 */
[----:B------:R-:W4:Y:S01]  /*17cd0*/  LDL.LU R4, [R1+0x2c] ;  /* 0x00002c0001047983 */ /* 0x000f220000300800 */
[----:B--2---:R-:W-:-:S04]  /*17ce0*/  IMAD.WIDE.U32 R2, R37, UR4, RZ ;  /* 0x0000000425027c25 */ /* 0x004fc8000f8e00ff */
[----:B---3--:R-:W-:-:S04]  /*17cf0*/  IMAD R0, R0, UR4, RZ ;  /* 0x0000000400007c24 */ /* 0x008fc8000f8e02ff */
[----:B------:R-:W-:Y:S01]  /*17d00*/  IMAD R5, R37, UR5, R0 ;  /* 0x0000000525057c24 */ /* 0x000fe2000f8e0200 */
[----:B------:R-:W-:-:S03]  /*17d10*/  ULDC.64 UR4, c[0x0][0x338] ;  /* 0x0000ce0000047ab9 */ /* 0x000fc60000000a00 */
[----:B------:R-:W-:Y:S02]  /*17d20*/  IMAD.IADD R3, R3, 0x1, R5 ;  /* 0x0000000103037824 */ /* 0x000fe400078e0205 */
[----:B----4-:R-:W-:Y:S02]  /*17d30*/  IMAD R5, R4, UR4, RZ ;  /* 0x0000000404057c24 */ /* 0x010fe4000f8e02ff */
        /* <DEDUP_REMOVED lines=21> */
[----:B------:R-:W3:Y:S03]  /*17e90*/  SHFL.IDX PT, R3, R6, RZ, 0x181f ;  /* 0x00181fff06037589 */ /* 0x000ee600000e0000 */
[----:B------:R-:W-:Y:S01]  /*17ea0*/  ISETP.LT.OR P4, PT, R33, 0x1, !P1 ;  /* 0x000000012100780c */ /* 0x000fe20004f81670 */
[----:B0-----:R-:W-:-:S05]  /*17eb0*/  IMAD.SHL.U32 R2, R2, 0x8, RZ ;  /* 0x0000000802027824 */ /* 0x001fca00078e00ff */
[----:B------:R-:W-:-:S04]  /*17ec0*/  LOP3.LUT R2, R2, 0x38, RZ, 0xc0, !PT ;  /* 0x0000003802027812 */ /* 0x000fc800078ec0ff */
[----:B------:R-:W-:-:S04]  /*17ed0*/  SHF.L.U32 R0, R2, 0x1, RZ ;  /* 0x0000000102007819 */ /* 0x000fc800000006ff */
[----:B--2---:R-:W-:Y:S02]  /*17ee0*/  IADD3 R2, P0, R14, R0, RZ ;  /* 0x000000000e027210 */ /* 0x004fe40007f1e0ff */
[----:B------:R-:W0:Y:S03]  /*17ef0*/  SHFL.IDX PT, R14, R5, 0x1, 0x181f ;  /* 0x00381f00050e7f89 */ /* 0x000e2600000e0000 */
[----:B---3--:R-:W-:Y:S01]  /*17f00*/  IMAD.X R3, RZ, RZ, R3, P0 ;  /* 0x000000ffff037224 */ /* 0x008fe200000e0603 */
        /* <DEDUP_REMOVED lines=57> */
.L_x_14651:
[C---:B------:R-:W-:Y:S02]  /*182a0*/  ISETP.LT.OR P3, PT, R33.reuse, 0x51, P3 ;  /* 0x000000512100780c */ /* 0x040fe40001f61670 */
[C---:B------:R-:W-:Y:S02]  /*182b0*/  ISETP.LT.OR P2, PT, R33.reuse, 0x51, !P2 ;  /* 0x000000512100780c */ /* 0x040fe40005741670 */
[C---:B------:R-:W-:Y:S02]  /*182c0*/  ISETP.LT.OR P1, PT, R33.reuse, 0x51, !P1 ;  /* 0x000000512100780c */ /* 0x040fe40004f21670 */
[----:B------:R-:W-:Y:S02]  /*182d0*/  ISETP.LT.OR P0, PT, R33, 0x51, !P0 ;  /* 0x000000512100780c */ /* 0x000fe40004701670 */
[----:B0--3--:R-:W-:-:S04]  /*182e0*/  IADD3 R2, P4, R14, R0, RZ ;  /* 0x000000000e027210 */ /* 0x009fc80007f9e0ff */
[----:B------:R-:W-:-:S05]  /*182f0*/  IADD3.X R3, RZ, R6, RZ, P4, !PT ;  /* 0x00000006ff037210 */ /* 0x000fca00027fe4ff */
        /* <DEDUP_REMOVED lines=9> */
.L_x_14477:
        /* <DEDUP_REMOVED lines=11> */
.L_x_14478:
[----:B------:R-:W2:Y:S01]  /*18440*/  LDL R2, [R1+0x10] ;  /* 0x0000100001027983 */ /* 0x000ea20000100800 */
[----:B------:R0:W-:Y:S01]  /*18450*/  SYNCS.ARRIVE.TRANS64.A1T0 RZ, [R32+URZ+0x22850], RZ ;  /* 0x022850ff20ff79a7 */ /* 0x0001e2000810003f */
[----:B------:R-:W-:Y:S01]  /*18460*/  BSSY B0, `(.L_x_14479) ;  /* 0x00000e0000007945 */ /* 0x000fe20003800000 */
[----:B--2---:R-:W-:-:S13]  /*18470*/  ISETP.GE.AND P0, PT, R2, 0x2, PT ;  /* 0x000000020200780c */ /* 0x004fda0003f06270 */
[----:B0-----:R-:W-:Y:S05]  /*18480*/  @!P0 BRA `(.L_x_14480) ;  /* 0x0000000c00748947 */ /* 0x001fea0003800000 */
[----:B------:R-:W-:-:S07]  /*18490*/  VIADD R10, R2, 0xfffffffe ;  /* 0xfffffffe020a7836 */ /* 0x000fce0000000000 */
.L_x_14493:
[----:B--2---:R-:W2:Y:S01]  /*184a0*/  LDL R12, [R1+0x40] ;  /* 0x00004000010c7983 */ /* 0x004ea20000100800 */
[----:B0-----:R-:W0:Y:S01]  /*184b0*/  LDC R6, c[0x0][0x430] ;  /* 0x00010c00ff067b82 */ /* 0x001e220000000800 */
[----:B---3--:R-:W3:Y:S01]  /*184c0*/  S2R R2, SR_TID.X ;  /* 0x0000000000027919 */ /* 0x008ee20000002100 */
[----:B------:R-:W4:Y:S01]  /*184d0*/  S2R R4, SR_TID.X ;  /* 0x0000000000047919 */ /* 0x000f220000002100 */
[----:B0-----:R-:W-:Y:S02]  /*184e0*/  ISETP.NE.AND P0, PT, R6, 0x1, PT ;  /* 0x000000010600780c */ /* 0x001fe40003f05270 */
[----:B---3--:R-:W-:-:S11]  /*184f0*/  LOP3.LUT R2, R2, 0x7f, RZ, 0xc0, !PT ;  /* 0x0000007f02027812 */ /* 0x008fd600078ec0ff */
[----:B------:R-:W0:Y:S01]  /*18500*/  @P0 LDC R3, c[0x0][0x438] ;  /* 0x00010e00ff030b82 */ /* 0x000e220000000800 */
[----:B----4-:R-:W-:Y:S01]  /*18510*/  IMAD.SHL.U32 R4, R4, 0x10, RZ ;  /* 0x0000001004047824 */ /* 0x010fe200078e00ff */
[----:B------:R-:W-:-:S04]  /*18520*/  SHF.R.U32.HI R2, RZ, 0x3, R2 ;  /* 0x00000003ff027819 */ /* 0x000fc80000011602 */
[----:B------:R-:W-:Y:S02]  /*18530*/  LOP3.LUT R4, R2, 0x70, R4, 0xf8, !PT ;  /* 0x0000007002047812 */ /* 0x000fe400078ef804 */
[----:B------:R-:W3:Y:S02]  /*18540*/  @P0 LDC R2, c[0x0][0x434] ;  /* 0x00010d00ff020b82 */ /* 0x000ee40000000800 */
[----:B------:R-:W-:Y:S01]  /*18550*/  ISETP.GT.U32.AND P1, PT, R4, 0x5f, PT ;  /* 0x0000005f0400780c */ /* 0x000fe20003f24070 */
[----:B------:R-:W-:-:S04]  /*18560*/  IMAD R7, R10, 0x60, R31 ;  /* 0x000000600a077824 */ /* 0x000fc800078e021f */
[----:B------:R-:W-:-:S08]  /*18570*/  IMAD.IADD R7, R4, 0x1, R7 ;  /* 0x0000000104077824 */ /* 0x000fd000078e0207 */
[----:B------:R-:W4:Y:S01]  /*18580*/  @!P1 LDC.64 R4, c[0x0][0x428] ;  /* 0x00010a00ff049b82 */ /* 0x000f220000000a00 */
[----:B------:R-:W-:-:S07]  /*18590*/  IMAD.MOV.U32 R11, RZ, RZ, R7 ;  /* 0x000000ffff0b7224 */ /* 0x000fce00078e0007 */
[----:B------:R-:W1:Y:S01]  /*185a0*/  @!P1 LDC.64 R8, c[0x0][0x418] ;  /* 0x00010600ff089b82 */ /* 0x000e620000000a00 */
[----:B---3--:R-:W-:-:S05]  /*185b0*/  @P0 IMAD.HI.U32 R2, R7, R2, RZ ;  /* 0x0000000207020227 */ /* 0x008fca00078e00ff */
[----:B0-----:R-:W-:-:S04]  /*185c0*/  @P0 SHF.R.U32.HI R11, RZ, R3, R2 ;  /* 0x00000003ff0b0219 */ /* 0x001fc80000011602 */
[--C-:B------:R-:W-:Y:S01]  /*185d0*/  @!P1 SHF.R.S32.HI R3, RZ, 0x1f, R11.reuse ;  /* 0x0000001fff039819 */ /* 0x100fe2000001140b */
[----:B------:R-:W-:-:S04]  /*185e0*/  @!P1 IMAD.MOV.U32 R2, RZ, RZ, R11 ;  /* 0x000000ffff029224 */ /* 0x000fc800078e000b */
[----:B----4-:R-:W-:-:S04]  /*185f0*/  @!P1 IMAD.WIDE.U32 R2, R29, R4, R2 ;  /* 0x000000041d029225 */ /* 0x010fc800078e0002 */
[----:B------:R-:W-:-:S04]  /*18600*/  @!P1 IMAD R4, R34, R4, RZ ;  /* 0x0000000422049224 */ /* 0x000fc800078e02ff */
[----:B------:R-:W-:Y:S01]  /*18610*/  @!P1 IMAD R5, R29, R5, R4 ;  /* 0x000000051d059224 */ /* 0x000fe200078e0204 */
[----:B-1----:R-:W-:-:S03]  /*18620*/  @!P1 LEA R8, P0, R2, R8, 0x2 ;  /* 0x0000000802089211 */ /* 0x002fc600078010ff */
[----:B------:R-:W-:Y:S02]  /*18630*/  @!P1 IMAD.IADD R3, R5, 0x1, R3 ;  /* 0x0000000105039824 */ /* 0x000fe400078e0203 */
[----:B------:R-:W-:-:S03]  /*18640*/  IMAD.MOV.U32 R5, RZ, RZ, RZ ;  /* 0x000000ffff057224 */ /* 0x000fc600078e00ff */
[----:B------:R-:W-:-:S05]  /*18650*/  @!P1 LEA.HI.X R9, R2, R9, R3, 0x2, P0 ;  /* 0x0000000902099211 */ /* 0x000fca00000f1403 */
[----:B------:R0:W5:Y:S01]  /*18660*/  @!P1 LDG.E R5, desc[UR40][R8.64] ;  /* 0x0000002808059981 */ /* 0x000162000c1e1900 */
[----:B------:R-:W-:Y:S01]  /*18670*/  IADD3 R25, R25, 0x1, RZ ;  /* 0x0000000119197810 */ /* 0x000fe20007ffe0ff */
[----:B------:R-:W-:-:S03]  /*18680*/  IMAD.MOV R2, RZ, RZ, -R11 ;  /* 0x000000ffff027224 */ /* 0x000fc600078e0a0b */
[C---:B------:R-:W-:Y:S01]  /*18690*/  ISETP.NE.AND P0, PT, R25.reuse, 0x2, PT ;  /* 0x000000021900780c */ /* 0x040fe20003f05270 */
[----:B------:R-:W-:Y:S02]  /*186a0*/  IMAD R6, R6, R2, R7 ;  /* 0x0000000206067224 */ /* 0x000fe400078e0207 */
[----:B------:R-:W-:Y:S01]  /*186b0*/  IMAD.MOV.U32 R2, RZ, RZ, R10 ;  /* 0x000000ffff027224 */ /* 0x000fe200078e000a */
[----:B------:R-:W-:Y:S01]  /*186c0*/  SEL R3, RZ, 0x1, P0 ;  /* 0x00000001ff037807 */ /* 0x000fe20000000000 */
[----:B------:R-:W-:Y:S05]  /*186d0*/  YIELD ;  /* 0x0000000000007946 */ /* 0x000fea0003800000 */
[----:B------:R-:W-:Y:S01]  /*186e0*/  SEL R25, R25, RZ, P0 ;  /* 0x000000ff19197207 */ /* 0x000fe20000000000 */
[----:B------:R-:W-:Y:S01]  /*186f0*/  VIADD R10, R10, 0xffffffff ;  /* 0xffffffff0a0a7836 */ /* 0x000fe20000000000 */
[----:B------:R-:W-:-:S02]  /*18700*/  LOP3.LUT R26, R26, R3, RZ, 0x3c, !PT ;  /* 0x000000031a1a7212 */ /* 0x000fc400078e3cff */
[----:B------:R-:W-:Y:S02]  /*18710*/  ISETP.GT.AND P2, PT, R2, RZ, PT ;  /* 0x000000ff0200720c */ /* 0x000fe40003f44270 */
[----:B--2---:R-:W-:-:S13]  /*18720*/  ISETP.NE.AND P1, PT, R12, 0x3, PT ;  /* 0x000000030c00780c */ /* 0x004fda0003f25270 */
[----:B0-----:R-:W-:Y:S05]  /*18730*/  @!P1 BRA `(.L_x_14481) ;  /* 0x0000000000049947 */ /* 0x001fea0003800000 */
[----:B------:R-:W-:Y:S01]  /*18740*/  BPT.TRAP 0x1 ;  /* 0x000000040000795c */ /* 0x000fe20000300000 */
.L_x_14481:
[----:B------:R-:W-:Y:S01]  /*18750*/  IMAD R4, R25, 0x8, R23 ;  /* 0x0000000819047824 */ /* 0x000fe200078e0217 */
[----:B------:R-:W-:Y:S01]  /*18760*/  SHF.L.U32 R21, R26, 0x1f, RZ ;  /* 0x0000001f1a157819 */ /* 0x000fe200000006ff */
[----:B------:R-:W-:Y:S01]  /*18770*/  BSSY B1, `(.L_x_14482) ;  /* 0x0000004000017945 */ /* 0x000fe20003800000 */
[----:B------:R-:W-:Y:S02]  /*18780*/  SHF.R.S32.HI R17, RZ, 0x1f, R6 ;  /* 0x0000001fff117819 */ /* 0x000fe40000011406 */
[----:B------:R-:W0:Y:S02]  /*18790*/  SYNCS.PHASECHK.TRANS64.TRYWAIT P0, [R4+URZ+0x22840], R21 ;  /* 0x02284015040075a7 */ /* 0x000e24000800017f */
[----:B0-----:R-:W-:Y:S05]  /*187a0*/  @!P0 BRA `(.L_x_14483) ;  /* 0x00000054004c8947 */ /* 0x001fea0003800000 */
.L_x_14652:
[----:B------:R-:W-:Y:S05]  /*187b0*/  BSYNC B1 ;  /* 0x0000000000017941 */ /* 0x000fea0003800000 */
.L_x_14482:
        /* <DEDUP_REMOVED lines=21> */
[----:B------:R-:W-:Y:S01]  /*18910*/  IMAD R7, R25, 0x1800, R30 ;  /* 0x0000180019077824 */ /* 0x000fe200078e021e */
[----:B------:R-:W-:Y:S07]  /*18920*/  BRA.DIV UR4, `(.L_x_14484) ;  /* 0x0000005604007947 */ /* 0x000fee000b800000 */
        /* <DEDUP_REMOVED lines=25> */
[----:B-1----:R-:W-:-:S04]  /*18ac0*/  IADD3 R2, P0, R2, R0, RZ ;  /* 0x0000000002027210 */ /* 0x002fc80007f1e0ff */
[----:B--2---:R-:W-:-:S05]  /*18ad0*/  IADD3.X R3, RZ, R3, RZ, P0, !PT ;  /* 0x00000003ff037210 */ /* 0x004fca00007fe4ff */
[----:B------:R1:W-:Y:S04]  /*18ae0*/  LDGSTS.E.BYPASS.LTC128B.128 [R7+0x1e400], desc[UR40][R2.64], !P1 ;  /* 0x1e40000002077fae */ /* 0x0003e8000c901d68 */
[----:B-1-3--:R1:W2:Y:S02]  /*18af0*/  SHFL.IDX PT, R2, R8, 0x5, 0x181f ;  /* 0x00b81f0008027f89 */ /* 0x00a2a400000e0000 */
.L_x_14666:
        /* <DEDUP_REMOVED lines=8> */
.L_x_14485:
        /* <DEDUP_REMOVED lines=11> */
.L_x_14486:
[----:B------:R2:W-:Y:S01]  /*18c30*/  SYNCS.ARRIVE.TRANS64.A1T0 RZ, [R4+URZ+0x22830], RZ ;  /* 0x022830ff04ff79a7 */ /* 0x0005e2000810003f */
[----:B------:R-:W-:Y:S05]  /*18c40*/  @!P3 BRA `(.L_x_14487) ;  /* 0x000000000004b947 */ /* 0x000fea0003800000 */
[----:B------:R-:W-:Y:S01]  /*18c50*/  BPT.TRAP 0x1 ;  /* 0x000000040000795c */ /* 0x000fe20000300000 */
.L_x_14487:
[----:B------:R-:W3:Y:S01]  /*18c60*/  SYNCS.PHASECHK.TRANS64.TRYWAIT P0, [R4+URZ+0x22860], R21 ;  /* 0x02286015040075a7 */ /* 0x000ee2000800017f */
[----:B------:R-:W-:Y:S04]  /*18c70*/  BSSY B1, `(.L_x_14488) ;  /* 0x0000002000017945 */ /* 0x000fe80003800000 */
[----:B---3--:R-:W-:Y:S05]  /*18c80*/  @!P0 BRA `(.L_x_14489) ;  /* 0x0000005400cc8947 */ /* 0x008fea0003800000 */
.L_x_14667:
[----:B------:R-:W-:Y:S05]  /*18c90*/  BSYNC B1 ;  /* 0x0000000000017941 */ /* 0x000fea0003800000 */
.L_x_14488:
        /* <DEDUP_REMOVED lines=22> */
[----:B------:R-:W-:-:S03]  /*18e00*/  IMAD R5, R25, 0x6000, R30 ;  /* 0x0000600019057824 */ /* 0x000fc600078e021e */
[----:B------:R-:W-:Y:S01]  /*18e10*/  LEA.HI.X R7, R2, UR5, R7, 0x1, P0 ;  /* 0x0000000502077c11 */ /* 0x000fe200080f0c07 */
[----:B------:R-:W-:Y:S06]  /*18e20*/  BRA.DIV UR4, `(.L_x_14490) ;  /* 0x0000005604787947 */ /* 0x000fec000b800000 */
        /* <DEDUP_REMOVED lines=43> */
.L_x_14681:
        /* <DEDUP_REMOVED lines=11> */
.L_x_14491:
        /* <DEDUP_REMOVED lines=11> */
.L_x_14492:
[----:B------:R0:W-:Y:S01]  /*19240*/  SYNCS.ARRIVE.TRANS64.A1T0 RZ, [R4+URZ+0x22850], RZ ;  /* 0x022850ff04ff79a7 */ /* 0x0001e2000810003f */
[----:B------:R-:W-:Y:S05]  /*19250*/  @P2 BRA `(.L_x_14493) ;  /* 0xfffffff000902947 */ /* 0x000fea000383ffff */
.L_x_14480:
[----:B------:R-:W-:Y:S05]  /*19260*/  BSYNC B0 ;  /* 0x0000000000007941 */ /* 0x000fea0003800000 */
.L_x_14479:
        /* <DEDUP_REMOVED lines=16> */
[----:B0-23--:R-:W0:Y:S02]  /*19370*/  S2R R4, SR_LTMASK ;  /* 0x0000000000047919 */ /* 0x00de240000003900 */
[----:B0-----:R-:W-:-:S04]  /*19380*/  LOP3.LUT R4, R4, UR4, RZ, 0xc0, !PT ;  /* 0x0000000404047c12 */ /* 0x001fc8000f8ec0ff */
[----:B------:R-:W0:Y:S01]  /*19390*/  POPC R7, R4 ;  /* 0x0000000400077309 */ /* 0x000e220000000000 */
[----:B----4-:R-:W0:Y:S02]  /*193a0*/  SHFL.IDX PT, R0, R3, R0, 0x1f ;  /* 0x00001f0003007589 */ /* 0x010e2400000e0000 */
[----:B0-----:R-:W-:-:S07]  /*193b0*/  IADD3 R16, R0, UR36, R7 ;  /* 0x0000002400107c10 */ /* 0x001fce000fffe007 */
.L_x_14495:
[----:B------:R-:W-:Y:S05]  /*193c0*/  BSYNC B0 ;  /* 0x0000000000007941 */ /* 0x000fea0003800000 */
.L_x_14494:
[----:B------:R-:W-:-:S07]  /*193d0*/  SEL R25, R25, RZ, P0 ;  /* 0x000000ff19197207 */ /* 0x000fce0000000000 */
.L_x_14454:
[----:B------:R-:W-:Y:S05]  /*193e0*/  BSYNC B7 ;  /* 0x0000000000077941 */ /* 0x000fea0003800000 */
.L_x_14452:
        /* <DEDUP_REMOVED lines=11> */
.L_x_14496:
[----:B------:R-:W4:Y:S01]  /*194a0*/  S2R R8, SR_TID.X ;  /* 0x0000000000087919 */ /* 0x000f220000002100 */
[----:B------:R-:W-:Y:S01]  /*194b0*/  UMOV UR4, 0xffffffff ;  /* 0xffffffff00047882 */ /* 0x000fe20000000000 */
[----:B----4-:R-:W-:-:S04]  /*194c0*/  LOP3.LUT R8, R8, 0x1f, RZ, 0xc0, !PT ;  /* 0x0000001f08087812 */ /* 0x010fc800078ec0ff */
[----:B------:R-:W-:Y:S01]  /*194d0*/  ISETP.NE.AND P0, PT, R8, 0x1f, PT ;  /* 0x0000001f0800780c */ /* 0x000fe20003f05270 */
[----:B------:R-:W-:-:S12]  /*194e0*/  BRA.DIV UR4, `(.L_x_14498) ;  /* 0x0000005604907947 */ /* 0x000fd8000b800000 */
[----:B------:R-:W-:Y:S01]  /*194f0*/  IADD3 R5, R19, R8, RZ ;  /* 0x0000000813057210 */ /* 0x000fe20007ffe0ff */
[----:B------:R-:W-:-:S03]  /*19500*/  ULDC UR4, c[0x0][0xc3c] ;  /* 0x00030f0000047ab9 */ /* 0x000fc60000000800 */
        /* <DEDUP_REMOVED lines=13> */
[----:B0-23--:R-:W-:-:S05]  /*195e0*/  SEL R4, R14, RZ, P1 ;  /* 0x000000ff0e047207 */ /* 0x00dfca0000800000 */
[----:B------:R-:W-:-:S05]  /*195f0*/  IMAD.IADD R4, R17, 0x1, R4 ;  /* 0x0000000111047824 */ /* 0x000fca00078e0204 */
[----:B------:R-:W0:Y:S02]  /*19600*/  SHFL.UP PT, R14, R4, 0x2, RZ ;  /* 0x04400000040e7989 */ /* 0x000e2400000e00ff */
[----:B0-----:R-:W-:-:S05]  /*19610*/  SEL R5, R14, RZ, P2 ;  /* 0x000000ff0e057207 */ /* 0x001fca0001000000 */
[----:B------:R-:W-:Y:S02]  /*19620*/  IMAD.IADD R6, R4, 0x1, R5 ;  /* 0x0000000104067824 */ /* 0x000fe400078e0205 */
        /* <DEDUP_REMOVED lines=10> */
[----:B------:R0:W2:Y:S02]  /*196d0*/  SHFL.IDX PT, R14, R2, 0x1f, 0x1f ;  /* 0x03e01f00020e7f89 */ /* 0x0000a400000e0000 */
.L_x_14691:
[----:B------:R-:W-:Y:S02]  /*196e0*/  ULDC UR4, c[0x0][0xc38] ;  /* 0x00030e0000047ab9 */ /* 0x000fe40000000800 */
[----:B------:R-:W-:-:S04]  /*196f0*/  IMAD.U32 R4, RZ, RZ, UR4 ;  /* 0x00000004ff047e24 */ /* 0x000fc8000f8e00ff */
[----:B--2---:R-:W-:-:S04]  /*19700*/  IMAD R14, R14, R4, RZ ;  /* 0x000000040e0e7224 */ /* 0x004fc800078e02ff */
[----:B------:R-:W-:-:S05]  /*19710*/  IMAD.IADD R5, R5, 0x1, R14 ;  /* 0x0000000105057824 */ /* 0x000fca00078e020e */
[----:B------:R-:W-:-:S13]  /*19720*/  ISETP.GT.AND P6, PT, R5, R0, PT ;  /* 0x000000000500720c */ /* 0x000fda0003fc4270 */
[----:B------:R-:W-:Y:S05]  /*19730*/  @P6 BRA `(.L_x_14499) ;  /* 0x00000000009c6947 */ /* 0x000fea0003800000 */
.L_x_14504:
        /* <DEDUP_REMOVED lines=14> */
.L_x_14502:
[----:B------:R-:W-:Y:S05]  /*19820*/  BSYNC B0 ;  /* 0x0000000000007941 */ /* 0x000fea0003800000 */
.L_x_14501:
        /* <DEDUP_REMOVED lines=18> */
.L_x_14699:
[----:B------:R-:W-:Y:S02]  /*19950*/  ULDC UR4, c[0x0][0xc38] ;  /* 0x00030e0000047ab9 */ /* 0x000fe40000000800 */
[----:B------:R-:W-:-:S04]  /*19960*/  IMAD.U32 R4, RZ, RZ, UR4 ;  /* 0x00000004ff047e24 */ /* 0x000fc8000f8e00ff */
[----:B--2---:R-:W-:-:S04]  /*19970*/  IMAD R14, R14, R4, RZ ;  /* 0x000000040e0e7224 */ /* 0x004fc800078e02ff */
[----:B------:R-:W-:-:S05]  /*19980*/  IMAD.IADD R5, R14, 0x1, R5 ;  /* 0x000000010e057824 */ /* 0x000fca00078e0205 */
[----:B------:R-:W-:-:S13]  /*19990*/  ISETP.GT.AND P6, PT, R5, R0, PT ;  /* 0x000000000500720c */ /* 0x000fda0003fc4270 */
[----:B------:R-:W-:Y:S05]  /*199a0*/  @!P6 BRA `(.L_x_14504) ;  /* 0xfffffffc0064e947 */ /* 0x000fea000383ffff */
.L_x_14499:
        /* <DEDUP_REMOVED lines=8> */
.L_x_14703:
[----:B------:R-:W-:Y:S02]  /*19a30*/  ISETP.NE.AND P0, PT, R3, RZ, PT ;  /* 0x000000ff0300720c */ /* 0x000fe40003f05270 */
[----:B------:R-:W-:-:S11]  /*19a40*/  MOV R14, RZ ;  /* 0x000000ff000e7202 */ /* 0x000fd60000000f00 */
[----:B------:R-:W-:Y:S05]  /*19a50*/  @!P0 BRA `(.L_x_14506) ;  /* 0x0000000000108947 */ /* 0x000fea0003800000 */
[----:B------:R-:W-:Y:S01]  /*19a60*/  UMOV UR4, 0xffffffff ;  /* 0xffffffff00047882 */ /* 0x000fe20000000000 */
[----:B------:R-:W-:Y:S02]  /*19a70*/  VIADD R12, R6, 0xffffffff ;  /* 0xffffffff060c7836 */ /* 0x000fe40000000000 */
[----:B------:R-:W-:Y:S05]  /*19a80*/  BRA.DIV UR4, `(.L_x_14507) ;  /* 0x0000005a04507947 */ /* 0x000fea000b800000 */
[----:B------:R4:W0:Y:S02]  /*19a90*/  SHFL.IDX PT, R14, R2, R12, 0x1f ;  /* 0x00001f0c020e7589 */ /* 0x00082400000e0000 */
.L_x_14506:
        /* <DEDUP_REMOVED lines=9> */
[----:B0-----:R-:W1:Y:S02]  /*19b30*/  MUFU.RCP R9, R9 ;  /* 0x0000000900097308 */ /* 0x001e640000001000 */
[----:B-1----:R-:W-:-:S06]  /*19b40*/  VIADD R10, R9, 0xffffffe ;  /* 0x0ffffffe090a7836 */ /* 0x002fcc0000000000 */
[----:B------:R-:W0:Y:S02]  /*19b50*/  F2I.FTZ.U32.TRUNC.NTZ R3, R10 ;  /* 0x0000000a00037305 */ /* 0x000e24000021f000 */
[----:B0-----:R-:W-:-:S04]  /*19b60*/  IMAD.MOV R11, RZ, RZ, -R3 ;  /* 0x000000ffff0b7224 */ /* 0x001fc800078e0a03 */
        /* <DEDUP_REMOVED lines=53> */
.L_x_14500:
[----:B------:R-:W-:Y:S01]  /*19ec0*/  UMOV UR4, URZ ;  /* 0x0000003f00047c82 */ /* 0x000fe20008000000 */
[----:B------:R-:W-:Y:S01]  /*19ed0*/  UMOV UR5, URZ ;  /* 0x0000003f00057c82 */ /* 0x000fe20008000000 */
[----:B------:R-:W-:Y:S01]  /*19ee0*/  ULDC UR6, c[0x0][0xc3c] ;  /* 0x00030f0000067ab9 */ /* 0x000fe20000000800 */
[----:B------:R-:W-:Y:S01]  /*19ef0*/  IMAD.MOV.U32 R16, RZ, RZ, R0 ;  /* 0x000000ffff107224 */ /* 0x000fe200078e0000 */
[----:B------:R-:W-:Y:S01]  /*19f00*/  MOV R19, UR6 ;  /* 0x0000000600137c02 */ /* 0x000fe20008000f00 */
[----:B------:R-:W-:Y:S02]  /*19f10*/  IMAD.U32 R17, RZ, RZ, UR4 ;  /* 0x00000004ff117e24 */ /* 0x000fe4000f8e00ff */
[----:B------:R-:W-:-:S07]  /*19f20*/  IMAD.U32 R18, RZ, RZ, UR5 ;  /* 0x00000005ff127e24 */ /* 0x000fce000f8e00ff */
.L_x_14508:
        /* <DEDUP_REMOVED lines=10> */
.L_x_14497:
[----:B------:R-:W-:Y:S02]  /*19fd0*/  ULDC UR4, c[0x0][0xc3c] ;  /* 0x00030f0000047ab9 */ /* 0x000fe40000000800 */
[----:B0-----:R-:W-:-:S13]  /*19fe0*/  ISETP.GE.AND P0, PT, R19, UR4, PT ;  /* 0x0000000413007c0c */ /* 0x001fda000bf06270 */
[----:B------:R-:W-:Y:S05]  /*19ff0*/  @!P0 BRA `(.L_x_14509) ;  /* 0xffffffa400048947 */ /* 0x000fea000383ffff */
[----:B------:R-:W-:Y:S05]  /*1a000*/  BSYNC B8 ;  /* 0x0000000000087941 */ /* 0x000fea0003800000 */
.L_x_14410:
[----:B------:R-:W5:Y:S01]  /*1a010*/  LDL.LU R0, [R1+0x24] ;  /* 0x0000240001007983 */ /* 0x000f620000300800 */
[----:B------:R-:W-:Y:S01]  /*1a020*/  BSSY B0, `(.L_x_14510) ;  /* 0x000000b000007945 */ /* 0x000fe20003800000 */
[----:B------:R-:W2:Y:S01]  /*1a030*/  S2R R5, SR_CgaCtaId ;  /* 0x0000000000057919 */ /* 0x000ea20000008800 */
[----:B-----5:R-:W-:-:S05]  /*1a040*/  VIADD R0, R0, 0x1 ;  /* 0x0000000100007836 */ /* 0x020fca0000000000 */
[----:B0-----:R-:W-:-:S04]  /*1a050*/  LEA.HI R2, R0, R0, RZ, 0x1 ;  /* 0x0000000000027211 */ /* 0x001fc800078f08ff */
[----:B------:R-:W-:Y:S02]  /*1a060*/  LOP3.LUT R3, R2, 0xfffffffe, RZ, 0xc0, !PT ;  /* 0xfffffffe02037812 */ /* 0x000fe400078ec0ff */
[----:B------:R-:W-:-:S03]  /*1a070*/  MOV R2, 0x400 ;  /* 0x0000040000027802 */ /* 0x000fc60000000f00 */
[----:B------:R-:W-:Y:S01]  /*1a080*/  IMAD.IADD R0, R0, 0x1, -R3 ;  /* 0x0000000100007824 */ /* 0x000fe200078e0a03 */
[----:B--23--:R-:W-:-:S04]  /*1a090*/  LEA R4, R5, R2, 0x18 ;  /* 0x0000000205047211 */ /* 0x00cfc800078ec0ff */
[----:B------:R-:W-:-:S04]  /*1a0a0*/  SHF.L.U32 R0, R0, 0x1f, RZ ;  /* 0x0000001f00007819 */ /* 0x000fc800000006ff */
[----:B------:R-:W0:Y:S02]  /*1a0b0*/  SYNCS.PHASECHK.TRANS64.TRYWAIT P0, [R4+URZ+0x22820], R0 ;  /* 0x02282000040075a7 */ /* 0x000e24000800017f */
[----:B0-----:R-:W-:Y:S05]  /*1a0c0*/  @!P0 BRA `(.L_x_14511) ;  /* 0x0000005000e48947 */ /* 0x001fea0003800000 */
.L_x_14706:
[----:B------:R-:W-:Y:S05]  /*1a0d0*/  BSYNC B0 ;  /* 0x0000000000007941 */ /* 0x000fea0003800000 */
.L_x_14510:
[----:B------:R-:W-:-:S03]  /*1a0e0*/  UMOV UR4, 0xffffffff ;  /* 0xffffffff00047882 */ /* 0x000fc60000000000 */
[----:B------:R-:W-:Y:S05]  /*1a0f0*/  BRA.DIV UR4, `(.L_x_14512) ;  /* 0x0000005204ec7947 */ /* 0x000fea000b800000 */
[----:B0-----:R-:W0:Y:S02]  /*1a100*/  S2R R0, SR_TID.X ;  /* 0x0000000000007919 */ /* 0x001e240000002100 */
[----:B0-----:R-:W-:-:S04]  /*1a110*/  SHF.R.U32.HI R0, RZ, 0x5, R0 ;  /* 0x00000005ff007819 */ /* 0x001fc80000011600 */
[----:B------:R-:W-:-:S05]  /*1a120*/  LOP3.LUT R0, R0, 0x3, RZ, 0xc0, !PT ;  /* 0x0000000300007812 */ /* 0x000fca00078ec0ff */
[----:B------:R0:W2:Y:S02]  /*1a130*/  SHFL.IDX PT, R14, R0, RZ, 0x1f ;  /* 0x00001fff000e7589 */ /* 0x0000a400000e0000 */
.L_x_14709:
[----:B--2---:R-:W-:-:S13]  /*1a140*/  ISETP.NE.AND P0, PT, R14, RZ, PT ;  /* 0x000000ff0e00720c */ /* 0x004fda0003f05270 */
[----:B------:R-:W-:Y:S05]  /*1a150*/  @P0 BRA `(.L_x_14241) ;  /* 0x0000000000880947 */ /* 0x000fea0003800000 */
[----:B------:R-:W-:-:S03]  /*1a160*/  UMOV UR4, 0xffffffff ;  /* 0xffffffff00047882 */ /* 0x000fc60000000000 */
[----:B------:R-:W-:Y:S05]  /*1a170*/  BRA.DIV UR4, `(.L_x_14513) ;  /* 0x0000005604007947 */ /* 0x000fea000b800000 */
[----:B------:R-:W-:-:S13]  /*1a180*/  ELECT P6, URZ, PT ;  /* 0x00000000003f782f */ /* 0x000fda00038c0000 */
.L_x_14712:
[----:B------:R-:W-:Y:S05]  /*1a190*/  @!P6 BRA `(.L_x_14241) ;  /* 0x000000000078e947 */ /* 0x000fea0003800000 */
[----:B0-----:R-:W2:Y:S02]  /*1a1a0*/  LDL.LU R0, [R1] ;  /* 0x0000000001007983 */ /* 0x001ea40000300800 */
[----:B--2---:R-:W-:-:S04]  /*1a1b0*/  LOP3.LUT R0, R0, 0x2, RZ, 0xfc, !PT ;  /* 0x0000000200007812 */ /* 0x004fc800078efcff */
[----:B------:R-:W-:-:S13]  /*1a1c0*/  ISETP.NE.AND P0, PT, R0, 0x3, PT ;  /* 0x000000030000780c */ /* 0x000fda0003f05270 */
[----:B------:R-:W-:Y:S05]  /*1a1d0*/  @!P0 BRA `(.L_x_14514) ;  /* 0x0000000000048947 */ /* 0x000fea0003800000 */
[----:B------:R-:W-:Y:S01]  /*1a1e0*/  BPT.TRAP 0x1 ;  /* 0x000000040000795c */ /* 0x000fe20000300000 */
.L_x_14514:
[C---:B------:R-:W-:Y:S01]  /*1a1f0*/  IMAD R5, R25.reuse, 0x8, R4 ;  /* 0x0000000819057824 */ /* 0x040fe200078e0204 */
[----:B------:R-:W-:Y:S01]  /*1a200*/  SHF.L.U32 R0, R26, 0x1f, RZ ;  /* 0x0000001f1a007819 */ /* 0x000fe200000006ff */
[----:B------:R-:W-:-:S03]  /*1a210*/  VIADD R25, R25, 0x1 ;  /* 0x0000000119197836 */ /* 0x000fc60000000000 */
[----:B------:R-:W0:Y:S02]  /*1a220*/  SYNCS.PHASECHK.TRANS64.TRYWAIT P1, [R5+URZ+0x22840], R0 ;  /* 0x02284000050075a7 */ /* 0x000e24000802017f */
[----:B------:R-:W-:-:S04]  /*1a230*/  ISETP.NE.AND P2, PT, R25, 0x2, PT ;  /* 0x000000021900780c */ /* 0x000fc80003f45270 */
[----:B------:R-:W-:Y:S01]  /*1a240*/  SEL R3, RZ, 0x1, P2 ;  /* 0x00000001ff037807 */ /* 0x000fe20001000000 */
[----:B0-----:R-:W-:Y:S08]  /*1a250*/  @!P1 BRA `(.L_x_14515) ;  /* 0x0000005000e89947 */ /* 0x001ff00003800000 */
.L_x_14713:
[----:B------:R-:W-:Y:S02]  /*1a260*/  SEL R25, R25, RZ, P2 ;  /* 0x000000ff19197207 */ /* 0x000fe40001000000 */
[----:B------:R-:W-:Y:S01]  /*1a270*/  LOP3.LUT R2, R26, R3, RZ, 0x3c, !PT ;  /* 0x000000031a027212 */ /* 0x000fe200078e3cff */
[----:B------:R-:W-:Y:S06]  /*1a280*/  @!P0 BRA `(.L_x_14516) ;  /* 0x0000000000048947 */ /* 0x000fec0003800000 */
[----:B------:R-:W-:Y:S01]  /*1a290*/  BPT.TRAP 0x1 ;  /* 0x000000040000795c */ /* 0x000fe20000300000 */
.L_x_14516:
[----:B------:R-:W-:Y:S01]  /*1a2a0*/  IMAD R25, R25, 0x8, R4 ;  /* 0x0000000819197824 */ /* 0x000fe200078e0204 */
[----:B------:R-:W-:-:S04]  /*1a2b0*/  SHF.L.U32 R2, R2, 0x1f, RZ ;  /* 0x0000001f02027819 */ /* 0x000fc800000006ff */
[----:B------:R-:W2:Y:S02]  /*1a2c0*/  SYNCS.PHASECHK.TRANS64.TRYWAIT P1, [R25+URZ+0x22840], R2 ;  /* 0x02284002190075a7 */ /* 0x000ea4000802017f */
[----:B--2---:R-:W-:Y:S05]  /*1a2d0*/  @!P1 BRA `(.L_x_14517) ;  /* 0x0000005000dc9947 */ /* 0x004fea0003800000 */
.L_x_14714:
[----:B------:R-:W-:Y:S05]  /*1a2e0*/  @!P0 BRA `(.L_x_14518) ;  /* 0x0000000000048947 */ /* 0x000fea0003800000 */
[----:B------:R-:W-:Y:S01]  /*1a2f0*/  BPT.TRAP 0x1 ;  /* 0x000000040000795c */ /* 0x000fe20000300000 */
.L_x_14518:
[----:B------:R-:W3:Y:S02]  /*1a300*/  SYNCS.PHASECHK.TRANS64.TRYWAIT P1, [R5+URZ+0x22860], R0 ;  /* 0x02286000050075a7 */ /* 0x000ee4000802017f */
[----:B---3--:R-:W-:Y:S05]  /*1a310*/  @!P1 BRA `(.L_x_14519) ;  /* 0x0000005000e09947 */ /* 0x008fea0003800000 */
.L_x_14715:
[----:B------:R-:W-:Y:S05]  /*1a320*/  @!P0 BRA `(.L_x_14520) ;  /* 0x0000000000048947 */ /* 0x000fea0003800000 */
[----:B------:R-:W-:Y:S01]  /*1a330*/  BPT.TRAP 0x1 ;  /* 0x000000040000795c */ /* 0x000fe20000300000 */
.L_x_14520:
[----:B------:R0:W0:Y:S02]  /*1a340*/  SYNCS.PHASECHK.TRANS64.TRYWAIT P0, [R25+URZ+0x22860], R2 ;  /* 0x02286002190075a7 */ /* 0x000024000800017f */
[----:B0-----:R-:W-:Y:S05]  /*1a350*/  @!P0 NANOSLEEP.SYNCS 0x989680 ;  /* 0x009896800000895d */ /* 0x001fea0003900000 */
[----:B------:R-:W0:Y:S02]  /*1a360*/  @!P0 SYNCS.PHASECHK.TRANS64 P0, [R25+URZ+0x22860], R2 ;  /* 0x02286002190085a7 */ /* 0x000e24000800007f */
[----:B0-----:R-:W-:Y:S05]  /*1a370*/  @!P0 BRA `(.L_x_14520) ;  /* 0xfffffffc00f08947 */ /* 0x001fea000383ffff */
.L_x_14241:
[----:B------:R-:W-:Y:S05]  /*1a380*/  BSYNC B9 ;  /* 0x0000000000097941 */ /* 0x000fea0003800000 */
.L_x_14238:
[----:B------:R-:W-:Y:S05]  /*1a390*/  EXIT ;  /* 0x000000000000794d */ /* 0x000fea0003800000 */
.L_x_14259:
[----:B0-----:R0:W1:Y:S02]  /*1a3a0*/  SYNCS.PHASECHK.TRANS64.TRYWAIT P5, [R86+URZ+0x22890], R99 ;  /* 0x02289063560075a7 */ /* 0x00106400080a017f */
[----:B-1----:R-:W-:Y:S05]  /*1a3b0*/  @!P5 NANOSLEEP.SYNCS 0x989680 ;  /* 0x009896800000d95d */ /* 0x002fea0003900000 */
[----:B------:R-:W1:Y:S02]  /*1a3c0*/  @!P5 SYNCS.PHASECHK.TRANS64 P5, [R86+URZ+0x22890], R99 ;  /* 0x022890635600d5a7 */ /* 0x000e6400080a007f */
[----:B-1----:R-:W-:Y:S05]  /*1a3d0*/  @!P5 BRA `(.L_x_14259) ;  /* 0xfffffffc00f0d947 */ /* 0x002fea000383ffff */
[----:B------:R-:W-:Y:S05]  /*1a3e0*/  BRA `(.L_x_14521) ;  /* 0xfffffe88006c7947 */ /* 0x000fea000383ffff */
.L_x_14260:
        /* <DEDUP_REMOVED lines=8> */
.L_x_14523:
[----:B------:R-:W-:Y:S05]  /*1a470*/  BSYNC B1 ;  /* 0x0000000000017941 */ /* 0x000fea0003800000 */
.L_x_14522:
        /* <DEDUP_REMOVED lines=8> */
.L_x_14524:
[----:B------:R-:W-:Y:S05]  /*1a500*/  BRA `(.L_x_14525) ;  /* 0xfffffe8800387947 */ /* 0x000fea000383ffff */
.L_x_14269:
[----:B------:R-:W-:Y:S01]  /*1a510*/  BSSY B1, `(.L_x_14526) ;  /* 0x0000008000017945 */ /* 0x000fe20003800000 */
[----:B0---4-:R-:W-:Y:S02]  /*1a520*/  IMAD.MOV.U32 R13, RZ, RZ, R101 ;  /* 0x000000ffff0d7224 */ /* 0x011fe400078e0065 */
[----:B------:R-:W-:Y:S02]  /*1a530*/  IMAD.MOV.U32 R12, RZ, RZ, 0x1 ;  /* 0x00000001ff0c7424 */ /* 0x000fe400078e00ff */
[----:B------:R-:W-:Y:S02]  /*1a540*/  IMAD.MOV.U32 R11, RZ, RZ, 0x1c1f ;  /* 0x00001c1fff0b7424 */ /* 0x000fe400078e00ff */
[----:B------:R-:W-:-:S07]  /*1a550*/  IMAD.MOV.U32 R15, RZ, RZ, -0x1 ;  /* 0xffffffffff0f7424 */ /* 0x000fce00078e00ff */
[----:B-123--:R-:W-:Y:S05]  /*1a560*/  WARPSYNC.COLLECTIVE R15, `(.L_x_14527) ;  /* 0x000000000f087348 */ /* 0x00efea0003c00000 */
[----:B---3--:R0:W3:Y:S02]  /*1a570*/  SHFL.IDX P6, R14, R13, R12, R11 ;  /* 0x0000000c0d0e7389 */ /* 0x0080e400000c000b */
[----:B0123--:R-:W-:Y:S01]  /*1a580*/  ENDCOLLECTIVE ;  /* 0x000000000000791b */ /* 0x00ffe20003800000 */
.L_x_14527:
[----:B------:R-:W-:Y:S05]  /*1a590*/  BSYNC B1 ;  /* 0x0000000000017941 */ /* 0x000fea0003800000 */
.L_x_14526:
        /* <DEDUP_REMOVED lines=8> */
.L_x_14528:
[----:B------:R-:W-:Y:S05]  /*1a620*/  BRA `(.L_x_14529) ;  /* 0xfffffe8c00a87947 */ /* 0x000fea000383ffff */
.L_x_14279:
[----:B-1----:R1:W2:Y:S02]  /*1a630*/  SYNCS.PHASECHK.TRANS64.TRYWAIT P4, [R86+URZ+0x22890], R99 ;  /* 0x02289063560075a7 */ /* 0x0022a4000808017f */
[----:B--2---:R-:W-:Y:S05]  /*1a640*/  @!P4 NANOSLEEP.SYNCS 0x989680 ;  /* 0x009896800000c95d */ /* 0x004fea0003900000 */
[----:B------:R-:W2:Y:S02]  /*1a650*/  @!P4 SYNCS.PHASECHK.TRANS64 P4, [R86+URZ+0x22890], R99 ;  /* 0x022890635600c5a7 */ /* 0x000ea4000808007f */
[----:B--2---:R-:W-:Y:S05]  /*1a660*/  @!P4 BRA `(.L_x_14279) ;  /* 0xfffffffc00f0c947 */ /* 0x004fea000383ffff */
[----:B------:R-:W-:Y:S05]  /*1a670*/  BRA `(.L_x_14530) ;  /* 0xfffffe9800607947 */ /* 0x000fea000383ffff */
.L_x_14280:
        /* <DEDUP_REMOVED lines=8> */
.L_x_14532:
[----:B------:R-:W-:Y:S05]  /*1a700*/  BSYNC B1 ;  /* 0x0000000000017941 */ /* 0x000fea0003800000 */
.L_x_14531:
        /* <DEDUP_REMOVED lines=8> */
.L_x_14533:
[----:B------:R-:W-:Y:S01]  /*1a790*/  IMAD.MOV.U32 R92, RZ, RZ, R14 ;  /* 0x000000ffff5c7224 */ /* 0x000fe200078e000e */
[----:B------:R-:W-:Y:S06]  /*1a7a0*/  BRA `(.L_x_14534) ;  /* 0xfffffe98002c7947 */ /* 0x000fec000383ffff */
.L_x_14285:
        /* <DEDUP_REMOVED lines=8> */
.L_x_14536:
[----:B------:R-:W-:Y:S05]  /*1a830*/  BSYNC B1 ;  /* 0x0000000000017941 */ /* 0x000fea0003800000 */
.L_x_14535:
        /* <DEDUP_REMOVED lines=8> */
.L_x_14537:
[----:B------:R-:W-:Y:S01]  /*1a8c0*/  IMAD.MOV.U32 R100, RZ, RZ, R14 ;  /* 0x000000ffff647224 */ /* 0x000fe200078e000e */
[----:B------:R-:W-:Y:S06]  /*1a8d0*/  BRA `(.L_x_14538) ;  /* 0xfffffe9c00c47947 */ /* 0x000fec000383ffff */
.L_x_14290:
[----:B0-----:R0:W1:Y:S02]  /*1a8e0*/  SYNCS.PHASECHK.TRANS64.TRYWAIT P2, [R86+URZ+0x22890], R99 ;  /* 0x02289063560075a7 */ /* 0x001064000804017f */
[----:B-1----:R-:W-:Y:S05]  /*1a8f0*/  @!P2 NANOSLEEP.SYNCS 0x989680 ;  /* 0x009896800000a95d */ /* 0x002fea0003900000 */
[----:B------:R-:W1:Y:S02]  /*1a900*/  @!P2 SYNCS.PHASECHK.TRANS64 P2, [R86+URZ+0x22890], R99 ;  /* 0x022890635600a5a7 */ /* 0x000e64000804007f */
[----:B-1----:R-:W-:Y:S05]  /*1a910*/  @!P2 BRA `(.L_x_14290) ;  /* 0xfffffffc00f0a947 */ /* 0x002fea000383ffff */
[----:B------:R-:W-:Y:S05]  /*1a920*/  BRA `(.L_x_14539) ;  /* 0xfffffea400c47947 */ /* 0x000fea000383ffff */
.L_x_14291:
        /* <DEDUP_REMOVED lines=8> */
.L_x_14541:
[----:B------:R-:W-:Y:S05]  /*1a9b0*/  BSYNC B1 ;  /* 0x0000000000017941 */ /* 0x000fea0003800000 */
.L_x_14540:
        /* <DEDUP_REMOVED lines=8> */
.L_x_14542:
[----:B------:R-:W-:Y:S01]  /*1aa40*/  IMAD.MOV.U32 R37, RZ, RZ, R14 ;  /* 0x000000ffff257224 */ /* 0x000fe200078e000e */
[----:B------:R-:W-:Y:S06]  /*1aa50*/  BRA `(.L_x_14543) ;  /* 0xfffffea400e87947 */ /* 0x000fec000383ffff */
.L_x_14294:
        /* <DEDUP_REMOVED lines=8> */
.L_x_14545:
[----:B------:R-:W-:Y:S05]  /*1aae0*/  BSYNC B1 ;  /* 0x0000000000017941 */ /* 0x000fea0003800000 */
.L_x_14544:
        /* <DEDUP_REMOVED lines=8> */
.L_x_14546:
[----:B------:R-:W-:Y:S01]  /*1ab70*/  MOV R37, R14 ;  /* 0x0000000e00257202 */ /* 0x000fe20000000f00 */
[----:B------:R-:W-:Y:S06]  /*1ab80*/  BRA `(.L_x_14547) ;  /* 0xfffffea400e47947 */ /* 0x000fec000383ffff */
.L_x_14298:
[----:B---3--:R3:W4:Y:S02]  /*1ab90*/  SYNCS.PHASECHK.TRANS64.TRYWAIT P3, [R86+URZ+0x228b0], R99 ;  /* 0x0228b063560075a7 */ /* 0x008724000806017f */
[----:B----4-:R-:W-:Y:S05]  /*1aba0*/  @!P3 NANOSLEEP.SYNCS 0x989680 ;  /* 0x009896800000b95d */ /* 0x010fea0003900000 */
[----:B------:R-:W4:Y:S02]  /*1abb0*/  @!P3 SYNCS.PHASECHK.TRANS64 P3, [R86+URZ+0x228b0], R99 ;  /* 0x0228b0635600b5a7 */ /* 0x000f24000806007f */
[----:B----4-:R-:W-:Y:S05]  /*1abc0*/  @!P3 BRA `(.L_x_14298) ;  /* 0xfffffffc00f0b947 */ /* 0x010fea000383ffff */
[----:B------:R-:W-:Y:S05]  /*1abd0*/  BRA `(.L_x_14548) ;  /* 0xfffffea8005c7947 */ /* 0x000fea000383ffff */
.L_x_14306:
        /* <DEDUP_REMOVED lines=13> */
.L_x_14550:
[----:B------:R-:W-:Y:S05]  /*1acb0*/  BSYNC B0 ;  /* 0x0000000000007941 */ /* 0x000fea0003800000 */
.L_x_14549:
[----:B------:R-:W-:Y:S05]  /*1acc0*/  BRA `(.L_x_14551) ;  /* 0xfffffeb400cc7947 */ /* 0x000fea000383ffff */
.L_x_14318:
        /* <DEDUP_REMOVED lines=8> */
.L_x_14553:
[----:B------:R-:W-:Y:S05]  /*1ad50*/  BSYNC B1 ;  /* 0x0000000000017941 */ /* 0x000fea0003800000 */
.L_x_14552:
        /* <DEDUP_REMOVED lines=8> */
.L_x_14554:
[----:B------:R-:W-:Y:S02]  /*1ade0*/  IMAD.MOV.U32 R13, RZ, RZ, R8 ;  /* 0x000000ffff0d7224 */ /* 0x000fe400078e0008 */
[----:B------:R-:W-:-:S07]  /*1adf0*/  IMAD.MOV.U32 R0, RZ, RZ, R14 ;  /* 0x000000ffff007224 */ /* 0x000fce00078e000e */
[----:B------:R-:W-:Y:S05]  /*1ae00*/  WARPSYNC.COLLECTIVE R15, `(.L_x_14555) ;  /* 0x000000000f087348 */ /* 0x000fea0003c00000 */
[----:B------:R0:W1:Y:S02]  /*1ae10*/  SHFL.IDX P6, R14, R13, R12, R11 ;  /* 0x0000000c0d0e7389 */ /* 0x00006400000c000b */
[----:B01----:R-:W-:Y:S01]  /*1ae20*/  ENDCOLLECTIVE ;  /* 0x000000000000791b */ /* 0x003fe20003800000 */
.L_x_14555:
[----:B------:R-:W-:Y:S02]  /*1ae30*/  IMAD.MOV.U32 R13, RZ, RZ, R7 ;  /* 0x000000ffff0d7224 */ /* 0x000fe400078e0007 */
[----:B------:R-:W-:-:S07]  /*1ae40*/  IMAD.MOV.U32 R5, RZ, RZ, R14 ;  /* 0x000000ffff057224 */ /* 0x000fce00078e000e */
[----:B------:R-:W-:Y:S05]  /*1ae50*/  WARPSYNC.COLLECTIVE R15, `(.L_x_14556) ;  /* 0x000000000f087348 */ /* 0x000fea0003c00000 */
[----:B------:R0:W1:Y:S02]  /*1ae60*/  SHFL.IDX P6, R14, R13, R12, R11 ;  /* 0x0000000c0d0e7389 */ /* 0x00006400000c000b */
[----:B01----:R-:W-:Y:S01]  /*1ae70*/  ENDCOLLECTIVE ;  /* 0x000000000000791b */ /* 0x003fe20003800000 */
.L_x_14556:
[----:B------:R-:W-:Y:S05]  /*1ae80*/  BRA `(.L_x_14557) ;  /* 0xfffffebc00447947 */ /* 0x000fea000383ffff */
.L_x_14321:
        /* <DEDUP_REMOVED lines=8> */
.L_x_14559:
[----:B------:R-:W-:Y:S05]  /*1af10*/  BSYNC B1 ;  /* 0x0000000000017941 */ /* 0x000fea0003800000 */
.L_x_14558:
        /* <DEDUP_REMOVED lines=8> */
.L_x_14560:
[----:B------:R-:W-:Y:S01]  /*1afa0*/  IMAD.MOV.U32 R13, RZ, RZ, R8 ;  /* 0x000000ffff0d7224 */ /* 0x000fe200078e0008 */
[----:B------:R-:W-:-:S07]  /*1afb0*/  MOV R0, R14 ;  /* 0x0000000e00007202 */ /* 0x000fce0000000f00 */
[----:B------:R-:W-:Y:S05]  /*1afc0*/  WARPSYNC.COLLECTIVE R15, `(.L_x_14561) ;  /* 0x000000000f087348 */ /* 0x000fea0003c00000 */
[----:B------:R0:W1:Y:S02]  /*1afd0*/  SHFL.IDX P6, R14, R13, R12, R11 ;  /* 0x0000000c0d0e7389 */ /* 0x00006400000c000b */
[----:B01----:R-:W-:Y:S01]  /*1afe0*/  ENDCOLLECTIVE ;  /* 0x000000000000791b */ /* 0x003fe20003800000 */
.L_x_14561:
[----:B------:R-:W-:Y:S02]  /*1aff0*/  IMAD.MOV.U32 R13, RZ, RZ, R7 ;  /* 0x000000ffff0d7224 */ /* 0x000fe400078e0007 */
[----:B------:R-:W-:-:S07]  /*1b000*/  IMAD.MOV.U32 R5, RZ, RZ, R14 ;  /* 0x000000ffff057224 */ /* 0x000fce00078e000e */
[----:B------:R-:W-:Y:S05]  /*1b010*/  WARPSYNC.COLLECTIVE R15, `(.L_x_14562) ;  /* 0x000000000f087348 */ /* 0x000fea0003c00000 */
[----:B------:R0:W1:Y:S02]  /*1b020*/  SHFL.IDX P6, R14, R13, R12, R11 ;  /* 0x0000000c0d0e7389 */ /* 0x00006400000c000b */
[----:B01----:R-:W-:Y:S01]  /*1b030*/  ENDCOLLECTIVE ;  /* 0x000000000000791b */ /* 0x003fe20003800000 */
.L_x_14562:
[----:B------:R-:W-:Y:S05]  /*1b040*/  BRA `(.L_x_14563) ;  /* 0xfffffebc00a87947 */ /* 0x000fea000383ffff */
.L_x_14325:
[----:B0-----:R0:W1:Y:S02]  /*1b050*/  SYNCS.PHASECHK.TRANS64.TRYWAIT P0, [R19+URZ+0x22800], R36 ;  /* 0x02280024130075a7 */ /* 0x001064000800017f */
[----:B-1----:R-:W-:Y:S05]  /*1b060*/  @!P0 NANOSLEEP.SYNCS 0x989680 ;  /* 0x009896800000895d */ /* 0x002fea0003900000 */
[----:B------:R-:W1:Y:S02]  /*1b070*/  @!P0 SYNCS.PHASECHK.TRANS64 P0, [R19+URZ+0x22800], R36 ;  /* 0x02280024130085a7 */ /* 0x000e64000800007f */
[----:B-1----:R-:W-:Y:S05]  /*1b080*/  @!P0 BRA `(.L_x_14325) ;  /* 0xfffffffc00f08947 */ /* 0x002fea000383ffff */
[----:B------:R-:W-:Y:S05]  /*1b090*/  BRA `(.L_x_14564) ;  /* 0xfffffec000b07947 */ /* 0x000fea000383ffff */
.L_x_14333:
[----:B------:R-:W0:Y:S01]  /*1b0a0*/  LDC R39, c[0x0][0x3f4] ;  /* 0x0000fd00ff277b82 */ /* 0x000e220000000800 */
        /* <DEDUP_REMOVED lines=8> */
.L_x_14566:
[----:B------:R-:W-:Y:S05]  /*1b130*/  BSYNC B1 ;  /* 0x0000000000017941 */ /* 0x000fea0003800000 */
.L_x_14565:
        /* <DEDUP_REMOVED lines=10> */
.L_x_14567:
        /* <DEDUP_REMOVED lines=8> */
.L_x_14568:
[----:B------:R-:W-:-:S05]  /*1b260*/  @!P1 IADD3 R6, P2, R3, R5, RZ ;  /* 0x0000000503069210 */ /* 0x000fca0007f5e0ff */
[----:B------:R-:W-:Y:S02]  /*1b270*/  @!P1 IMAD.X R7, R0, 0x1, R21, P2 ;  /* 0x0000000100079824 */ /* 0x000fe400010e0615 */
[----:B------:R-:W-:Y:S02]  /*1b280*/  IMAD.MOV.U32 R13, RZ, RZ, R27 ;  /* 0x000000ffff0d7224 */ /* 0x000fe400078e001b */
[----:B------:R-:W-:-:S07]  /*1b290*/  IMAD.MOV.U32 R4, RZ, RZ, R14 ;  /* 0x000000ffff047224 */ /* 0x000fce00078e000e */
[----:B------:R-:W-:Y:S05]  /*1b2a0*/  WARPSYNC.COLLECTIVE R15, `(.L_x_14569) ;  /* 0x000000000f087348 */ /* 0x000fea0003c00000 */
[----:B------:R0:W1:Y:S02]  /*1b2b0*/  SHFL.IDX P6, R14, R13, R12, R11 ;  /* 0x0000000c0d0e7389 */ /* 0x00006400000c000b */
[----:B01----:R-:W-:Y:S01]  /*1b2c0*/  ENDCOLLECTIVE ;  /* 0x000000000000791b */ /* 0x003fe20003800000 */
.L_x_14569:
        /* <DEDUP_REMOVED lines=9> */
[----:B------:R-:W-:Y:S02]  /*1b360*/  CS2R R20, SRZ ;  /* 0x0000000000147805 */ /* 0x000fe4000001ff00 */
[----:B------:R-:W-:Y:S01]  /*1b370*/  CS2R R28, SRZ ;  /* 0x00000000001c7805 */ /* 0x000fe2000001ff00 */
[----:B0-----:R-:W-:-:S02]  /*1b380*/  IMAD.MOV.U32 R15, RZ, RZ, -0x1 ;  /* 0xffffffffff0f7424 */ /* 0x001fc400078e00ff */
[----:B--2---:R-:W-:Y:S01]  /*1b390*/  @!P1 IMAD.MOV.U32 R35, RZ, RZ, R11 ;  /* 0x000000ffff239224 */ /* 0x004fe200078e000b */
[----:B------:R-:W-:Y:S01]  /*1b3a0*/  @!P1 MOV R36, R8 ;  /* 0x0000000800249202 */ /* 0x000fe20000000f00 */
[----:B------:R-:W-:Y:S02]  /*1b3b0*/  IMAD.MOV.U32 R11, RZ, RZ, 0x1c1f ;  /* 0x00001c1fff0b7424 */ /* 0x000fe400078e00ff */
[----:B------:R-:W-:Y:S02]  /*1b3c0*/  @!P1 IMAD.MOV.U32 R37, RZ, RZ, R9 ;  /* 0x000000ffff259224 */ /* 0x000fe400078e0009 */
[----:B------:R-:W-:-:S07]  /*1b3d0*/  IMAD.MOV.U32 R0, RZ, RZ, R36 ;  /* 0x000000ffff007224 */ /* 0x000fce00078e0024 */
[----:B-----5:R-:W-:Y:S05]  /*1b3e0*/  WARPSYNC.COLLECTIVE R15, `(.L_x_14570) ;  /* 0x000000000f087348 */ /* 0x020fea0003c00000 */
[----:B------:R0:W1:Y:S02]  /*1b3f0*/  SHFL.IDX P6, R14, R13, R12, R11 ;  /* 0x0000000c0d0e7389 */ /* 0x00006400000c000b */
[----:B01---5:R-:W-:Y:S01]  /*1b400*/  ENDCOLLECTIVE ;  /* 0x000000000000791b */ /* 0x023fe20003800000 */
.L_x_14570:
[----:B------:R-:W-:Y:S02]  /*1b410*/  IMAD.MOV.U32 R3, RZ, RZ, R37 ;  /* 0x000000ffff037224 */ /* 0x000fe400078e0025 */
[----:B------:R-:W-:Y:S01]  /*1b420*/  @!P1 IMAD.MOV.U32 R34, RZ, RZ, R10 ;  /* 0x000000ffff229224 */ /* 0x000fe200078e000a */
[----:B------:R-:W-:Y:S01]  /*1b430*/  PRMT R51, R0, 0x7610, R51 ;  /* 0x0000761000337816 */ /* 0x000fe20000000033 */
[----:B------:R-:W-:Y:S01]  /*1b440*/  IMAD.MOV.U32 R9, RZ, RZ, R35 ;  /* 0x000000ffff097224 */ /* 0x000fe200078e0023 */
[----:B------:R-:W-:Y:S01]  /*1b450*/  PRMT R41, R3, 0x7610, R41 ;  /* 0x0000761003297816 */ /* 0x000fe20000000029 */
[----:B------:R-:W-:-:S05]  /*1b460*/  IMAD.MOV.U32 R8, RZ, RZ, R34 ;  /* 0x000000ffff087224 */ /* 0x000fca00078e0022 */
[----:B------:R-:W-:Y:S01]  /*1b470*/  PRMT R31, R8, 0x5410, R9 ;  /* 0x00005410081f7816 */ /* 0x000fe20000000009 */
[----:B------:R-:W-:Y:S01]  /*1b480*/  IMAD.MOV.U32 R13, RZ, RZ, R25 ;  /* 0x000000ffff0d7224 */ /* 0x000fe200078e0019 */
[----:B------:R-:W-:Y:S01]  /*1b490*/  @!P1 MOV R21, R7 ;  /* 0x0000000700159202 */ /* 0x000fe20000000f00 */
[----:B------:R-:W-:Y:S02]  /*1b4a0*/  @!P1 IMAD.MOV.U32 R28, RZ, RZ, R4 ;  /* 0x000000ffff1c9224 */ /* 0x000fe400078e0004 */
[----:B------:R-:W-:Y:S02]  /*1b4b0*/  @!P1 IMAD.MOV.U32 R29, RZ, RZ, R5 ;  /* 0x000000ffff1d9224 */ /* 0x000fe400078e0005 */
[----:B------:R-:W-:Y:S02]  /*1b4c0*/  @!P1 IMAD.MOV.U32 R20, RZ, RZ, R6 ;  /* 0x000000ffff149224 */ /* 0x000fe400078e0006 */
[----:B------:R-:W-:-:S07]  /*1b4d0*/  IMAD.MOV.U32 R0, RZ, RZ, R14 ;  /* 0x000000ffff007224 */ /* 0x000fce00078e000e */
[----:B------:R-:W-:Y:S05]  /*1b4e0*/  WARPSYNC.COLLECTIVE R15, `(.L_x_14571) ;  /* 0x000000000f087348 */ /* 0x000fea0003c00000 */
[----:B------:R0:W1:Y:S02]  /*1b4f0*/  SHFL.IDX P6, R14, R13, R12, R11 ;  /* 0x0000000c0d0e7389 */ /* 0x00006400000c000b */
[----:B01----:R-:W-:Y:S01]  /*1b500*/  ENDCOLLECTIVE ;  /* 0x000000000000791b */ /* 0x003fe20003800000 */
.L_x_14571:
[----:B------:R-:W-:Y:S02]  /*1b510*/  IMAD.MOV.U32 R4, RZ, RZ, R28 ;  /* 0x000000ffff047224 */ /* 0x000fe400078e001c */
[----:B------:R-:W-:Y:S02]  /*1b520*/  IMAD.MOV.U32 R5, RZ, RZ, R29 ;  /* 0x000000ffff057224 */ /* 0x000fe400078e001d */
[----:B------:R-:W-:Y:S02]  /*1b530*/  IMAD.MOV.U32 R6, RZ, RZ, R20 ;  /* 0x000000ffff067224 */ /* 0x000fe400078e0014 */
[----:B------:R-:W-:-:S03]  /*1b540*/  IMAD.MOV.U32 R7, RZ, RZ, R21 ;  /* 0x000000ffff077224 */ /* 0x000fc600078e0015 */
[----:B------:R-:W-:Y:S02]  /*1b550*/  PRMT R46, R4, 0x5410, R6 ;  /* 0x00005410042e7816 */ /* 0x000fe40000000006 */
[----:B------:R-:W-:Y:S02]  /*1b560*/  PRMT R40, R5, 0x5410, R7 ;  /* 0x0000541005287816 */ /* 0x000fe40000000007 */
[----:B------:R-:W-:Y:S01]  /*1b570*/  CS2R R4, SRZ ;  /* 0x0000000000047805 */ /* 0x000fe2000001ff00 */
[----:B------:R-:W-:Y:S02]  /*1b580*/  IMAD.MOV.U32 R13, RZ, RZ, R24 ;  /* 0x000000ffff0d7224 */ /* 0x000fe400078e0018 */
[----:B------:R-:W-:-:S07]  /*1b590*/  IMAD.MOV.U32 R3, RZ, RZ, R14 ;  /* 0x000000ffff037224 */ /* 0x000fce00078e000e */
[----:B------:R-:W-:Y:S05]  /*1b5a0*/  WARPSYNC.COLLECTIVE R15, `(.L_x_14572) ;  /* 0x000000000f087348 */ /* 0x000fea0003c00000 */
[----:B------:R0:W1:Y:S02]  /*1b5b0*/  SHFL.IDX P6, R14, R13, R12, R11 ;  /* 0x0000000c0d0e7389 */ /* 0x00006400000c000b */
[----:B01----:R-:W-:Y:S01]  /*1b5c0*/  ENDCOLLECTIVE ;  /* 0x000000000000791b */ /* 0x003fe20003800000 */
.L_x_14572:
[----:B------:R-:W-:Y:S01]  /*1b5d0*/  IMAD.MOV.U32 R13, RZ, RZ, R27 ;  /* 0x000000ffff0d7224 */ /* 0x000fe200078e001b */
[----:B------:R-:W-:-:S07]  /*1b5e0*/  MOV R24, R14 ;  /* 0x0000000e00187202 */ /* 0x000fce0000000f00 */
[----:B------:R-:W-:Y:S05]  /*1b5f0*/  WARPSYNC.COLLECTIVE R15, `(.L_x_14573) ;  /* 0x000000000f087348 */ /* 0x000fea0003c00000 */
[----:B------:R0:W1:Y:S02]  /*1b600*/  SHFL.IDX P6, R14, R13, R12, R11 ;  /* 0x0000000c0d0e7389 */ /* 0x00006400000c000b */
[----:B01----:R-:W-:Y:S01]  /*1b610*/  ENDCOLLECTIVE ;  /* 0x000000000000791b */ /* 0x003fe20003800000 */
.L_x_14573:
[----:B------:R-:W-:Y:S05]  /*1b620*/  BRA `(.L_x_14574) ;  /* 0xfffffecc00987947 */ /* 0x000fea000383ffff */
.L_x_14337:
[----:B0-----:R0:W1:Y:S02]  /*1b630*/  SYNCS.PHASECHK.TRANS64.TRYWAIT P1, [R19+URZ+0x22800], R12 ;  /* 0x0228000c130075a7 */ /* 0x001064000802017f */
[----:B-1----:R-:W-:Y:S05]  /*1b640*/  @!P1 NANOSLEEP.SYNCS 0x989680 ;  /* 0x009896800000995d */ /* 0x002fea0003900000 */
[----:B------:R-:W1:Y:S02]  /*1b650*/  @!P1 SYNCS.PHASECHK.TRANS64 P1, [R19+URZ+0x22800], R12 ;  /* 0x0228000c130095a7 */ /* 0x000e64000802007f */
[----:B-1----:R-:W-:Y:S05]  /*1b660*/  @!P1 BRA `(.L_x_14337) ;  /* 0xfffffffc00f09947 */ /* 0x002fea000383ffff */
[----:B------:R-:W-:Y:S05]  /*1b670*/  BRA `(.L_x_14575) ;  /* 0xfffffed000347947 */ /* 0x000fea000383ffff */
.L_x_14343:
[----:B--2---:R2:W3:Y:S02]  /*1b680*/  SYNCS.PHASECHK.TRANS64.TRYWAIT P1, [R9+URZ+0x22830], R72 ;  /* 0x02283048090075a7 */ /* 0x0044e4000802017f */
[----:B---3--:R-:W-:Y:S05]  /*1b690*/  @!P1 NANOSLEEP.SYNCS 0x989680 ;  /* 0x009896800000995d */ /* 0x008fea0003900000 */
[----:B------:R-:W3:Y:S02]  /*1b6a0*/  @!P1 SYNCS.PHASECHK.TRANS64 P1, [R9+URZ+0x22830], R72 ;  /* 0x02283048090095a7 */ /* 0x000ee4000802007f */
[----:B---3--:R-:W-:Y:S05]  /*1b6b0*/  @!P1 BRA `(.L_x_14343) ;  /* 0xfffffffc00f09947 */ /* 0x008fea000383ffff */
[----:B------:R-:W-:Y:S05]  /*1b6c0*/  BRA `(.L_x_14342) ;  /* 0xfffffedc00d07947 */ /* 0x000fea000383ffff */
.L_x_14349:
[----:B-1----:R1:W2:Y:S02]  /*1b6d0*/  SYNCS.PHASECHK.TRANS64.TRYWAIT P1, [R9+URZ+0x22850], R72 ;  /* 0x02285048090075a7 */ /* 0x0022a4000802017f */
[----:B--2---:R-:W-:Y:S05]  /*1b6e0*/  @!P1 NANOSLEEP.SYNCS 0x989680 ;  /* 0x009896800000995d */ /* 0x004fea0003900000 */
[----:B------:R-:W2:Y:S02]  /*1b6f0*/  @!P1 SYNCS.PHASECHK.TRANS64 P1, [R9+URZ+0x22850], R72 ;  /* 0x02285048090095a7 */ /* 0x000ea4000802007f */
[----:B--2---:R-:W-:Y:S05]  /*1b700*/  @!P1 BRA `(.L_x_14349) ;  /* 0xfffffffc00f09947 */ /* 0x004fea000383ffff */
[----:B------:R-:W-:Y:S05]  /*1b710*/  BRA `(.L_x_14348) ;  /* 0xfffffef800147947 */ /* 0x000fea000383ffff */
.L_x_14355:
[----:B-1----:R1:W2:Y:S02]  /*1b720*/  SYNCS.PHASECHK.TRANS64.TRYWAIT P1, [R14+URZ+0x22830], R15 ;  /* 0x0228300f0e0075a7 */ /* 0x0022a4000802017f */
[----:B--2---:R-:W-:Y:S05]  /*1b730*/  @!P1 NANOSLEEP.SYNCS 0x989680 ;  /* 0x009896800000995d */ /* 0x004fea0003900000 */
[----:B------:R-:W2:Y:S02]  /*1b740*/  @!P1 SYNCS.PHASECHK.TRANS64 P1, [R14+URZ+0x22830], R15 ;  /* 0x0228300f0e0095a7 */ /* 0x000ea4000802007f */
[----:B--2---:R-:W-:Y:S05]  /*1b750*/  @!P1 BRA `(.L_x_14355) ;  /* 0xfffffffc00f09947 */ /* 0x004fea000383ffff */
[----:B------:R-:W-:Y:S05]  /*1b760*/  BRA `(.L_x_14354) ;  /* 0xfffffefc007c7947 */ /* 0x000fea000383ffff */
.L_x_14361:
[----:B-1----:R1:W2:Y:S02]  /*1b770*/  SYNCS.PHASECHK.TRANS64.TRYWAIT P1, [R14+URZ+0x22850], R15 ;  /* 0x0228500f0e0075a7 */ /* 0x0022a4000802017f */
[----:B--2---:R-:W-:Y:S05]  /*1b780*/  @!P1 NANOSLEEP.SYNCS 0x989680 ;  /* 0x009896800000995d */ /* 0x004fea0003900000 */
[----:B------:R-:W2:Y:S02]  /*1b790*/  @!P1 SYNCS.PHASECHK.TRANS64 P1, [R14+URZ+0x22850], R15 ;  /* 0x0228500f0e0095a7 */ /* 0x000ea4000802007f */
[----:B--2---:R-:W-:Y:S05]  /*1b7a0*/  @!P1 BRA `(.L_x_14361) ;  /* 0xfffffffc00f09947 */ /* 0x004fea000383ffff */
[----:B------:R-:W-:Y:S05]  /*1b7b0*/  BRA `(.L_x_14360) ;  /* 0xffffff1c00dc7947 */ /* 0x000fea000383ffff */
.L_x_14368:
[----:B-1----:R1:W2:Y:S02]  /*1b7c0*/  SYNCS.PHASECHK.TRANS64.TRYWAIT P1, [R14+URZ+0x22830], R15 ;  /* 0x0228300f0e0075a7 */ /* 0x0022a4000802017f */
[----:B--2---:R-:W-:Y:S05]  /*1b7d0*/  @!P1 NANOSLEEP.SYNCS 0x989680 ;  /* 0x009896800000995d */ /* 0x004fea0003900000 */
[----:B------:R-:W2:Y:S02]  /*1b7e0*/  @!P1 SYNCS.PHASECHK.TRANS64 P1, [R14+URZ+0x22830], R15 ;  /* 0x0228300f0e0095a7 */ /* 0x000ea4000802007f */
[----:B--2---:R-:W-:Y:S05]  /*1b7f0*/  @!P1 BRA `(.L_x_14368) ;  /* 0xfffffffc00f09947 */ /* 0x004fea000383ffff */
[----:B------:R-:W-:Y:S05]  /*1b800*/  BRA `(.L_x_14367) ;  /* 0xffffff2400207947 */ /* 0x000fea000383ffff */
.L_x_14374:
[----:B-1----:R1:W3:Y:S02]  /*1b810*/  SYNCS.PHASECHK.TRANS64.TRYWAIT P1, [R14+URZ+0x22850], R15 ;  /* 0x0228500f0e0075a7 */ /* 0x0022e4000802017f */
[----:B---3--:R-:W-:Y:S05]  /*1b820*/  @!P1 NANOSLEEP.SYNCS 0x989680 ;  /* 0x009896800000995d */ /* 0x008fea0003900000 */
[----:B------:R-:W3:Y:S02]  /*1b830*/  @!P1 SYNCS.PHASECHK.TRANS64 P1, [R14+URZ+0x22850], R15 ;  /* 0x0228500f0e0095a7 */ /* 0x000ee4000802007f */
[----:B---3--:R-:W-:Y:S05]  /*1b840*/  @!P1 BRA `(.L_x_14374) ;  /* 0xfffffffc00f09947 */ /* 0x008fea000383ffff */
[----:B------:R-:W-:Y:S05]  /*1b850*/  BRA `(.L_x_14373) ;  /* 0xffffff3c00887947 */ /* 0x000fea000383ffff */
.L_x_14390:
[----:B------:R-:W-:Y:S01]  /*1b860*/  IMAD.MOV.U32 R13, RZ, RZ, R4 ;  /* 0x000000ffff0d7224 */ /* 0x000fe200078e0004 */
[----:B------:R-:W-:Y:S01]  /*1b870*/  MOV R11, 0x181f ;  /* 0x0000181f000b7802 */ /* 0x000fe20000000f00 */
[----:B------:R-:W-:Y:S02]  /*1b880*/  IMAD.MOV.U32 R12, RZ, RZ, RZ ;  /* 0x000000ffff0c7224 */ /* 0x000fe400078e00ff */
[----:B------:R-:W-:-:S07]  /*1b890*/  IMAD.MOV.U32 R15, RZ, RZ, -0x1 ;  /* 0xffffffffff0f7424 */ /* 0x000fce00078e00ff */
[----:B-1----:R-:W-:Y:S05]  /*1b8a0*/  WARPSYNC.COLLECTIVE R15, `(.L_x_14576) ;  /* 0x000000000f087348 */ /* 0x002fea0003c00000 */
[----:B------:R0:W2:Y:S02]  /*1b8b0*/  SHFL.IDX P6, R14, R13, R12, R11 ;  /* 0x0000000c0d0e7389 */ /* 0x0000a400000c000b */
[----:B012---:R-:W-:Y:S01]  /*1b8c0*/  ENDCOLLECTIVE ;  /* 0x000000000000791b */ /* 0x007fe20003800000 */
.L_x_14576:
[----:B------:R-:W-:Y:S02]  /*1b8d0*/  IMAD.MOV.U32 R13, RZ, RZ, R3 ;  /* 0x000000ffff0d7224 */ /* 0x000fe400078e0003 */
[----:B------:R-:W-:-:S07]  /*1b8e0*/  IMAD.MOV.U32 R0, RZ, RZ, R14 ;  /* 0x000000ffff007224 */ /* 0x000fce00078e000e */
[----:B------:R-:W-:Y:S05]  /*1b8f0*/  WARPSYNC.COLLECTIVE R15, `(.L_x_14577) ;  /* 0x000000000f087348 */ /* 0x000fea0003c00000 */
[----:B------:R0:W1:Y:S02]  /*1b900*/  SHFL.IDX P6, R14, R13, R12, R11 ;  /* 0x0000000c0d0e7389 */ /* 0x00006400000c000b */
[----:B01----:R-:W-:Y:S01]  /*1b910*/  ENDCOLLECTIVE ;  /* 0x000000000000791b */ /* 0x003fe20003800000 */
.L_x_14577:
[----:B------:R-:W-:Y:S05]  /*1b920*/  BRA `(.L_x_14578) ;  /* 0xffffff7400247947 */ /* 0x000fea000383ffff */
.L_x_14393:
[----:B------:R-:W-:Y:S01]  /*1b930*/  BSSY B1, `(.L_x_14579) ;  /* 0x0000008000017945 */ /* 0x000fe20003800000 */
[----:B----4-:R-:W-:Y:S01]  /*1b940*/  IMAD.MOV.U32 R13, RZ, RZ, R4 ;  /* 0x000000ffff0d7224 */ /* 0x010fe200078e0004 */
[----:B------:R-:W-:Y:S01]  /*1b950*/  MOV R15, 0xffffffff ;  /* 0xffffffff000f7802 */ /* 0x000fe20000000f00 */
[----:B------:R-:W-:Y:S02]  /*1b960*/  IMAD.MOV.U32 R12, RZ, RZ, 0x1 ;  /* 0x00000001ff0c7424 */ /* 0x000fe400078e00ff */
[----:B------:R-:W-:-:S07]  /*1b970*/  IMAD.MOV.U32 R11, RZ, RZ, 0x181f ;  /* 0x0000181fff0b7424 */ /* 0x000fce00078e00ff */
[----:B0123--:R-:W-:Y:S05]  /*1b980*/  WARPSYNC.COLLECTIVE R15, `(.L_x_14580) ;  /* 0x000000000f087348 */ /* 0x00ffea0003c00000 */
[----:B---3--:R3:W4:Y:S02]  /*1b990*/  SHFL.IDX P6, R14, R13, R12, R11 ;  /* 0x0000000c0d0e7389 */ /* 0x00872400000c000b */
[----:B01234-:R-:W-:Y:S01]  /*1b9a0*/  ENDCOLLECTIVE ;  /* 0x000000000000791b */ /* 0x01ffe20003800000 */
.L_x_14580:
[----:B------:R-:W-:Y:S05]  /*1b9b0*/  BSYNC B1 ;  /* 0x0000000000017941 */ /* 0x000fea0003800000 */
.L_x_14579:
        /* <DEDUP_REMOVED lines=8> */
.L_x_14581:
[----:B------:R-:W-:Y:S05]  /*1ba40*/  BRA `(.L_x_14582) ;  /* 0xffffff7400707947 */ /* 0x000fea000383ffff */
.L_x_14396:
        /* <DEDUP_REMOVED lines=8> */
.L_x_14584:
[----:B------:R-:W-:Y:S05]  /*1bad0*/  BSYNC B1 ;  /* 0x0000000000017941 */ /* 0x000fea0003800000 */
.L_x_14583:
        /* <DEDUP_REMOVED lines=8> */
.L_x_14585:
[----:B------:R-:W-:Y:S05]  /*1bb60*/  BRA `(.L_x_14586) ;  /* 0xffffff7400b87947 */ /* 0x000fea000383ffff */
.L_x_14399:
        /* <DEDUP_REMOVED lines=8> */
.L_x_14588:
[----:B------:R-:W-:Y:S05]  /*1bbf0*/  BSYNC B1 ;  /* 0x0000000000017941 */ /* 0x000fea0003800000 */
.L_x_14587:
        /* <DEDUP_REMOVED lines=8> */
.L_x_14589:
[----:B------:R-:W-:Y:S05]  /*1bc80*/  BRA `(.L_x_14590) ;  /* 0xffffff7800007947 */ /* 0x000fea000383ffff */
.L_x_14416:
        /* <DEDUP_REMOVED lines=11> */
.L_x_14592:
[----:B------:R-:W-:Y:S05]  /*1bd40*/  BSYNC B1 ;  /* 0x0000000000017941 */ /* 0x000fea0003800000 */
.L_x_14591:
[----:B------:R-:W-:Y:S05]  /*1bd50*/  BRA `(.L_x_14593) ;  /* 0xffffff8c008c7947 */ /* 0x000fea000383ffff */
.L_x_14418:
[----:B------:R-:W-:Y:S01]  /*1bd60*/  BSSY B1, `(.L_x_14594) ;  /* 0x0000006000017945 */ /* 0x000fe20003800000 */
[----:B------:R-:W-:-:S07]  /*1bd70*/  MOV R15, 0xffffffff ;  /* 0xffffffff000f7802 */ /* 0x000fce0000000f00 */
[----:B012---:R-:W-:Y:S05]  /*1bd80*/  WARPSYNC.COLLECTIVE R15, `(.L_x_14595) ;  /* 0x000000000f0c7348 */ /* 0x007fea0003c00000 */
[----:B------:R-:W-:Y:S02]  /*1bd90*/  ELECT P6, UR62, PT ;  /* 0x00000000003e782f */ /* 0x000fe400038c0000 */
[----:B------:R-:W-:Y:S01]  /*1bda0*/  MOV R14, UR62 ;  /* 0x0000003e000e7c02 */ /* 0x000fe20008000f00 */
[----:B012---:R-:W-:Y:S10]  /*1bdb0*/  ENDCOLLECTIVE ;  /* 0x000000000000791b */ /* 0x007ff40003800000 */
.L_x_14595:
[----:B------:R-:W-:Y:S05]  /*1bdc0*/  BSYNC B1 ;  /* 0x0000000000017941 */ /* 0x000fea0003800000 */
.L_x_14594:
[----:B------:R-:W-:Y:S05]  /*1bdd0*/  BRA `(.L_x_14417) ;  /* 0xffffff8c00847947 */ /* 0x000fea000383ffff */
.L_x_14420:
[----:B0-----:R0:W2:Y:S02]  /*1bde0*/  SYNCS.PHASECHK.TRANS64.TRYWAIT P0, [R23+URZ+0x22820], R3 ;  /* 0x02282003170075a7 */ /* 0x0010a4000800017f */
[----:B--2---:R-:W-:Y:S05]  /*1bdf0*/  @!P0 NANOSLEEP.SYNCS 0x989680 ;  /* 0x009896800000895d */ /* 0x004fea0003900000 */
[----:B------:R-:W2:Y:S02]  /*1be00*/  @!P0 SYNCS.PHASECHK.TRANS64 P0, [R23+URZ+0x22820], R3 ;  /* 0x02282003170085a7 */ /* 0x000ea4000800007f */
[----:B--2---:R-:W-:Y:S05]  /*1be10*/  @!P0 BRA `(.L_x_14420) ;  /* 0xfffffffc00f08947 */ /* 0x004fea000383ffff */
[----:B------:R-:W-:Y:S05]  /*1be20*/  BRA `(.L_x_14596) ;  /* 0xffffff8c00947947 */ /* 0x000fea000383ffff */
.L_x_14424:
[----:B0-----:R0:W2:Y:S02]  /*1be30*/  SYNCS.PHASECHK.TRANS64.TRYWAIT P0, [R3+URZ+0x228a0], R8 ;  /* 0x0228a008030075a7 */ /* 0x0010a4000800017f */
[----:B--2---:R-:W-:Y:S05]  /*1be40*/  @!P0 NANOSLEEP.SYNCS 0x989680 ;  /* 0x009896800000895d */ /* 0x004fea0003900000 */
[----:B------:R-:W2:Y:S02]  /*1be50*/  @!P0 SYNCS.PHASECHK.TRANS64 P0, [R3+URZ+0x228a0], R8 ;  /* 0x0228a008030085a7 */ /* 0x000ea4000800007f */
[----:B--2---:R-:W-:Y:S05]  /*1be60*/  @!P0 BRA `(.L_x_14424) ;  /* 0xfffffffc00f08947 */ /* 0x004fea000383ffff */
[----:B------:R-:W-:Y:S05]  /*1be70*/  BRA `(.L_x_14597) ;  /* 0xffffff8c00ac7947 */ /* 0x000fea000383ffff */
.L_x_14429:
[----:B-1----:R1:W2:Y:S02]  /*1be80*/  SYNCS.PHASECHK.TRANS64.TRYWAIT P0, [R3+URZ+0x228c0], R8 ;  /* 0x0228c008030075a7 */ /* 0x0022a4000800017f */
[----:B--2---:R-:W-:Y:S05]  /*1be90*/  @!P0 NANOSLEEP.SYNCS 0x989680 ;  /* 0x009896800000895d */ /* 0x004fea0003900000 */
[----:B------:R-:W2:Y:S02]  /*1bea0*/  @!P0 SYNCS.PHASECHK.TRANS64 P0, [R3+URZ+0x228c0], R8 ;  /* 0x0228c008030085a7 */ /* 0x000ea4000800007f */
[----:B--2---:R-:W-:Y:S05]  /*1beb0*/  @!P0 BRA `(.L_x_14429) ;  /* 0xfffffffc00f08947 */ /* 0x004fea000383ffff */
[----:B------:R-:W-:Y:S05]  /*1bec0*/  BRA `(.L_x_14598) ;  /* 0xffffff9000287947 */ /* 0x000fea000383ffff */
.L_x_14439:
[----:B0-----:R0:W2:Y:S02]  /*1bed0*/  SYNCS.PHASECHK.TRANS64.TRYWAIT P1, [R8+URZ+0x228a0], R2 ;  /* 0x0228a002080075a7 */ /* 0x0010a4000802017f */
[----:B--2---:R-:W-:Y:S05]  /*1bee0*/  @!P1 NANOSLEEP.SYNCS 0x989680 ;  /* 0x009896800000995d */ /* 0x004fea0003900000 */
[----:B------:R-:W2:Y:S02]  /*1bef0*/  @!P1 SYNCS.PHASECHK.TRANS64 P1, [R8+URZ+0x228a0], R2 ;  /* 0x0228a002080095a7 */ /* 0x000ea4000802007f */
[----:B--2---:R-:W-:Y:S05]  /*1bf00*/  @!P1 BRA `(.L_x_14439) ;  /* 0xfffffffc00f09947 */ /* 0x004fea000383ffff */
[----:B------:R-:W-:Y:S05]  /*1bf10*/  BRA `(.L_x_14599) ;  /* 0xffffff94009c7947 */ /* 0x000fea000383ffff */
.L_x_14444:
[----:B-1----:R1:W2:Y:S02]  /*1bf20*/  SYNCS.PHASECHK.TRANS64.TRYWAIT P1, [R8+URZ+0x228c0], R2 ;  /* 0x0228c002080075a7 */ /* 0x0022a4000802017f */
[----:B--2---:R-:W-:Y:S05]  /*1bf30*/  @!P1 NANOSLEEP.SYNCS 0x989680 ;  /* 0x009896800000995d */ /* 0x004fea0003900000 */
[----:B------:R-:W2:Y:S02]  /*1bf40*/  @!P1 SYNCS.PHASECHK.TRANS64 P1, [R8+URZ+0x228c0], R2 ;  /* 0x0228c002080095a7 */ /* 0x000ea4000802007f */
[----:B--2---:R-:W-:Y:S05]  /*1bf50*/  @!P1 BRA `(.L_x_14444) ;  /* 0xfffffffc00f09947 */ /* 0x004fea000383ffff */
[----:B------:R-:W-:Y:S05]  /*1bf60*/  BRA `(.L_x_14600) ;  /* 0xffffff9800147947 */ /* 0x000fea000383ffff */
.L_x_14460:
        /* <DEDUP_REMOVED lines=11> */
.L_x_14602:
[----:B------:R-:W-:Y:S05]  /*1c020*/  BSYNC B0 ;  /* 0x0000000000007941 */ /* 0x000fea0003800000 */
.L_x_14601:
[----:B------:R-:W-:Y:S05]  /*1c030*/  BRA `(.L_x_14603) ;  /* 0xffffffa400c87947 */ /* 0x000fea000383ffff */
.L_x_14463:
[----:B0-----:R0:W1:Y:S02]  /*1c040*/  SYNCS.PHASECHK.TRANS64.TRYWAIT P0, [R32+URZ+0x22840], R0 ;  /* 0x02284000200075a7 */ /* 0x001064000800017f */
[----:B-1----:R-:W-:Y:S05]  /*1c050*/  @!P0 NANOSLEEP.SYNCS 0x989680 ;  /* 0x009896800000895d */ /* 0x002fea0003900000 */
[----:B------:R-:W1:Y:S02]  /*1c060*/  @!P0 SYNCS.PHASECHK.TRANS64 P0, [R32+URZ+0x22840], R0 ;  /* 0x02284000200085a7 */ /* 0x000e64000800007f */
[----:B-1----:R-:W-:Y:S05]  /*1c070*/  @!P0 BRA `(.L_x_14463) ;  /* 0xfffffffc00f08947 */ /* 0x002fea000383ffff */
[----:B------:R-:W-:Y:S05]  /*1c080*/  BRA `(.L_x_14604) ;  /* 0xffffffa400ec7947 */ /* 0x000fea000383ffff */
.L_x_14464:
        /* <DEDUP_REMOVED lines=8> */
.L_x_14606:
[----:B------:R-:W-:Y:S05]  /*1c110*/  BSYNC B0 ;  /* 0x0000000000007941 */ /* 0x000fea0003800000 */
.L_x_14605:
        /* <DEDUP_REMOVED lines=9> */
.L_x_14607:
[----:B------:R-:W-:Y:S02]  /*1c1b0*/  IMAD.MOV.U32 R13, RZ, RZ, R4 ;  /* 0x000000ffff0d7224 */ /* 0x000fe400078e0004 */
[----:B------:R-:W-:Y:S01]  /*1c1c0*/  IMAD.MOV.U32 R12, RZ, RZ, 0x1 ;  /* 0x00000001ff0c7424 */ /* 0x000fe200078e00ff */
[----:B------:R-:W-:-:S07]  /*1c1d0*/  MOV R3, R14 ;  /* 0x0000000e00037202 */ /* 0x000fce0000000f00 */
[----:B------:R-:W-:Y:S05]  /*1c1e0*/  WARPSYNC.COLLECTIVE R15, `(.L_x_14608) ;  /* 0x000000000f087348 */ /* 0x000fea0003c00000 */
[----:B------:R0:W1:Y:S02]  /*1c1f0*/  SHFL.IDX P6, R14, R13, R12, R11 ;  /* 0x0000000c0d0e7389 */ /* 0x00006400000c000b */
[----:B01----:R-:W-:Y:S01]  /*1c200*/  ENDCOLLECTIVE ;  /* 0x000000000000791b */ /* 0x003fe20003800000 */
.L_x_14608:
        /* <DEDUP_REMOVED lines=15> */
.L_x_14609:
[----:B------:R-:W-:Y:S02]  /*1c300*/  @P0 IMAD R6, R5, 0x2, R23 ;  /* 0x0000000205060824 */ /* 0x000fe400078e0217 */
[----:B------:R-:W-:Y:S02]  /*1c310*/  IMAD.MOV.U32 R13, RZ, RZ, R4 ;  /* 0x000000ffff0d7224 */ /* 0x000fe400078e0004 */
[----:B------:R-:W-:Y:S01]  /*1c320*/  IMAD.MOV.U32 R12, RZ, RZ, 0x2 ;  /* 0x00000002ff0c7424 */ /* 0x000fe200078e00ff */
[----:B------:R-:W-:-:S07]  /*1c330*/  MOV R3, R14 ;  /* 0x0000000e00037202 */ /* 0x000fce0000000f00 */
[----:B------:R-:W-:Y:S05]  /*1c340*/  WARPSYNC.COLLECTIVE R15, `(.L_x_14610) ;  /* 0x000000000f087348 */ /* 0x000fea0003c00000 */
[----:B------:R0:W1:Y:S02]  /*1c350*/  SHFL.IDX P6, R14, R13, R12, R11 ;  /* 0x0000000c0d0e7389 */ /* 0x00006400000c000b */
[----:B01----:R-:W-:Y:S01]  /*1c360*/  ENDCOLLECTIVE ;  /* 0x000000000000791b */ /* 0x003fe20003800000 */
.L_x_14610:
        /* <DEDUP_REMOVED lines=15> */
.L_x_14611:
[----:B------:R-:W-:Y:S02]  /*1c460*/  @P0 IMAD R6, R5, 0x2, R23 ;  /* 0x0000000205060824 */ /* 0x000fe400078e0217 */
[----:B------:R-:W-:Y:S02]  /*1c470*/  IMAD.MOV.U32 R13, RZ, RZ, R4 ;  /* 0x000000ffff0d7224 */ /* 0x000fe400078e0004 */
[----:B------:R-:W-:Y:S01]  /*1c480*/  IMAD.MOV.U32 R12, RZ, RZ, 0x3 ;  /* 0x00000003ff0c7424 */ /* 0x000fe200078e00ff */
[----:B------:R-:W-:-:S07]  /*1c490*/  MOV R3, R14 ;  /* 0x0000000e00037202 */ /* 0x000fce0000000f00 */
[----:B------:R-:W-:Y:S05]  /*1c4a0*/  WARPSYNC.COLLECTIVE R15, `(.L_x_14612) ;  /* 0x000000000f087348 */ /* 0x000fea0003c00000 */
[----:B------:R0:W1:Y:S02]  /*1c4b0*/  SHFL.IDX P6, R14, R13, R12, R11 ;  /* 0x0000000c0d0e7389 */ /* 0x00006400000c000b */
[----:B01----:R-:W-:Y:S01]  /*1c4c0*/  ENDCOLLECTIVE ;  /* 0x000000000000791b */ /* 0x003fe20003800000 */
.L_x_14612:
        /* <DEDUP_REMOVED lines=15> */
.L_x_14613:
[----:B------:R-:W-:Y:S02]  /*1c5c0*/  @P0 IMAD R6, R5, 0x2, R23 ;  /* 0x0000000205060824 */ /* 0x000fe400078e0217 */
[----:B------:R-:W-:Y:S02]  /*1c5d0*/  IMAD.MOV.U32 R13, RZ, RZ, R4 ;  /* 0x000000ffff0d7224 */ /* 0x000fe400078e0004 */
[----:B------:R-:W-:Y:S01]  /*1c5e0*/  IMAD.MOV.U32 R12, RZ, RZ, 0x4 ;  /* 0x00000004ff0c7424 */ /* 0x000fe200078e00ff */
[----:B------:R-:W-:-:S07]  /*1c5f0*/  MOV R3, R14 ;  /* 0x0000000e00037202 */ /* 0x000fce0000000f00 */
[----:B------:R-:W-:Y:S05]  /*1c600*/  WARPSYNC.COLLECTIVE R15, `(.L_x_14614) ;  /* 0x000000000f087348 */ /* 0x000fea0003c00000 */
[----:B------:R0:W1:Y:S02]  /*1c610*/  SHFL.IDX P6, R14, R13, R12, R11 ;  /* 0x0000000c0d0e7389 */ /* 0x00006400000c000b */
[----:B01----:R-:W-:Y:S01]  /*1c620*/  ENDCOLLECTIVE ;  /* 0x000000000000791b */ /* 0x003fe20003800000 */
.L_x_14614:
        /* <DEDUP_REMOVED lines=15> */
.L_x_14615:
[----:B------:R-:W-:Y:S02]  /*1c720*/  @P0 IMAD R6, R5, 0x2, R23 ;  /* 0x0000000205060824 */ /* 0x000fe400078e0217 */
[----:B------:R-:W-:Y:S02]  /*1c730*/  IMAD.MOV.U32 R13, RZ, RZ, R4 ;  /* 0x000000ffff0d7224 */ /* 0x000fe400078e0004 */
[----:B------:R-:W-:Y:S01]  /*1c740*/  IMAD.MOV.U32 R12, RZ, RZ, 0x5 ;  /* 0x00000005ff0c7424 */ /* 0x000fe200078e00ff */
[----:B------:R-:W-:-:S07]  /*1c750*/  MOV R3, R14 ;  /* 0x0000000e00037202 */ /* 0x000fce0000000f00 */
[----:B------:R-:W-:Y:S05]  /*1c760*/  WARPSYNC.COLLECTIVE R15, `(.L_x_14616) ;  /* 0x000000000f087348 */ /* 0x000fea0003c00000 */
[----:B------:R0:W1:Y:S02]  /*1c770*/  SHFL.IDX P6, R14, R13, R12, R11 ;  /* 0x0000000c0d0e7389 */ /* 0x00006400000c000b */
[----:B01----:R-:W-:Y:S01]  /*1c780*/  ENDCOLLECTIVE ;  /* 0x000000000000791b */ /* 0x003fe20003800000 */
.L_x_14616:
        /* <DEDUP_REMOVED lines=14> */
.L_x_14617:
[----:B------:R-:W-:Y:S01]  /*1c870*/  MOV R0, R14 ;  /* 0x0000000e00007202 */ /* 0x000fe20000000f00 */
[----:B------:R-:W-:Y:S06]  /*1c880*/  BRA `(.L_x_14618) ;  /* 0xffffffa400487947 */ /* 0x000fec000383ffff */
.L_x_14469:
[----:B------:R-:W-:Y:S02]  /*1c890*/  IMAD.MOV.U32 R13, RZ, RZ, R4 ;  /* 0x000000ffff0d7224 */ /* 0x000fe400078e0004 */
[----:B------:R-:W-:Y:S02]  /*1c8a0*/  IMAD.MOV.U32 R12, RZ, RZ, RZ ;  /* 0x000000ffff0c7224 */ /* 0x000fe400078e00ff */
[----:B------:R-:W-:Y:S02]  /*1c8b0*/  IMAD.MOV.U32 R11, RZ, RZ, 0x181f ;  /* 0x0000181fff0b7424 */ /* 0x000fe400078e00ff */
[----:B------:R-:W-:Y:S02]  /*1c8c0*/  IMAD.MOV.U32 R15, RZ, RZ, -0x1 ;  /* 0xffffffffff0f7424 */ /* 0x000fe400078e00ff */
[----:B-----5:R-:W-:Y:S02]  /*1c8d0*/  IMAD R5, R20, R7, RZ ;  /* 0x0000000714057224 */ /* 0x020fe400078e02ff */
[----:B------:R-:W-:-:S07]  /*1c8e0*/  IMAD R17, R17, 0x80, R10 ;  /* 0x0000008011117824 */ /* 0x000fce00078e020a */
[----:B-1----:R-:W-:Y:S05]  /*1c8f0*/  WARPSYNC.COLLECTIVE R15, `(.L_x_14619) ;  /* 0x000000000f087348 */ /* 0x002fea0003c00000 */
[----:B------:R0:W2:Y:S02]  /*1c900*/  SHFL.IDX P6, R14, R13, R12, R11 ;  /* 0x0000000c0d0e7389 */ /* 0x0000a400000c000b */
[----:B012---:R-:W-:Y:S01]  /*1c910*/  ENDCOLLECTIVE ;  /* 0x000000000000791b */ /* 0x007fe20003800000 */
.L_x_14619:
[C---:B------:R-:W-:Y:S01]  /*1c920*/  VIADD R6, R17.reuse, 0x10 ;  /* 0x0000001011067836 */ /* 0x040fe20000000000 */
[----:B------:R-:W-:Y:S01]  /*1c930*/  ISETP.GE.AND P0, PT, R17, R5, PT ;  /* 0x000000051100720c */ /* 0x000fe20003f06270 */
[----:B------:R-:W-:Y:S02]  /*1c940*/  IMAD.MOV.U32 R13, RZ, RZ, R0 ;  /* 0x000000ffff0d7224 */ /* 0x000fe400078e0000 */
[----:B------:R-:W-:-:S10]  /*1c950*/  IMAD.MOV.U32 R2, RZ, RZ, R14 ;  /* 0x000000ffff027224 */ /* 0x000fd400078e000e */
[----:B------:R-:W-:Y:S05]  /*1c960*/  WARPSYNC.COLLECTIVE R15, `(.L_x_14620) ;  /* 0x000000000f087348 */ /* 0x000fea0003c00000 */
[----:B------:R0:W1:Y:S02]  /*1c970*/  SHFL.IDX P6, R14, R13, R12, R11 ;  /* 0x0000000c0d0e7389 */ /* 0x00006400000c000b */
[----:B01----:R-:W-:Y:S01]  /*1c980*/  ENDCOLLECTIVE ;  /* 0x000000000000791b */ /* 0x003fe20003800000 */
.L_x_14620:
[----:B------:R-:W-:Y:S02]  /*1c990*/  IMAD.MOV.U32 R13, RZ, RZ, R4 ;  /* 0x000000ffff0d7224 */ /* 0x000fe400078e0004 */
[----:B------:R-:W-:Y:S01]  /*1c9a0*/  IMAD.MOV.U32 R12, RZ, RZ, 0x1 ;  /* 0x00000001ff0c7424 */ /* 0x000fe200078e00ff */
[----:B------:R-:W-:-:S07]  /*1c9b0*/  MOV R3, R14 ;  /* 0x0000000e00037202 */ /* 0x000fce0000000f00 */
[----:B------:R-:W-:Y:S05]  /*1c9c0*/  WARPSYNC.COLLECTIVE R15, `(.L_x_14621) ;  /* 0x000000000f087348 */ /* 0x000fea0003c00000 */
[----:B------:R0:W1:Y:S02]  /*1c9d0*/  SHFL.IDX P6, R14, R13, R12, R11 ;  /* 0x0000000c0d0e7389 */ /* 0x00006400000c000b */
[----:B01----:R-:W-:Y:S01]  /*1c9e0*/  ENDCOLLECTIVE ;  /* 0x000000000000791b */ /* 0x003fe20003800000 */
.L_x_14621:
        /* <DEDUP_REMOVED lines=15> */
.L_x_14622:
[----:B------:R-:W-:Y:S02]  /*1cae0*/  IMAD.MOV.U32 R13, RZ, RZ, R4 ;  /* 0x000000ffff0d7224 */ /* 0x000fe400078e0004 */
[----:B------:R-:W-:Y:S02]  /*1caf0*/  IMAD.MOV.U32 R12, RZ, RZ, 0x2 ;  /* 0x00000002ff0c7424 */ /* 0x000fe400078e00ff */
[----:B------:R-:W-:-:S07]  /*1cb00*/  IMAD.MOV.U32 R3, RZ, RZ, R14 ;  /* 0x000000ffff037224 */ /* 0x000fce00078e000e */
[----:B------:R-:W-:Y:S05]  /*1cb10*/  WARPSYNC.COLLECTIVE R15, `(.L_x_14623) ;  /* 0x000000000f087348 */ /* 0x000fea0003c00000 */
[----:B------:R0:W1:Y:S02]  /*1cb20*/  SHFL.IDX P6, R14, R13, R12, R11 ;  /* 0x0000000c0d0e7389 */ /* 0x00006400000c000b */
[----:B01----:R-:W-:Y:S01]  /*1cb30*/  ENDCOLLECTIVE ;  /* 0x000000000000791b */ /* 0x003fe20003800000 */
.L_x_14623:
        /* <DEDUP_REMOVED lines=16> */
.L_x_14624:
[----:B------:R-:W-:Y:S02]  /*1cc40*/  IMAD.MOV.U32 R13, RZ, RZ, R4 ;  /* 0x000000ffff0d7224 */ /* 0x000fe400078e0004 */
[----:B------:R-:W-:Y:S02]  /*1cc50*/  IMAD.MOV.U32 R12, RZ, RZ, 0x3 ;  /* 0x00000003ff0c7424 */ /* 0x000fe400078e00ff */
[----:B------:R-:W-:-:S07]  /*1cc60*/  IMAD.MOV.U32 R3, RZ, RZ, R14 ;  /* 0x000000ffff037224 */ /* 0x000fce00078e000e */
[----:B------:R-:W-:Y:S05]  /*1cc70*/  WARPSYNC.COLLECTIVE R15, `(.L_x_14625) ;  /* 0x000000000f087348 */ /* 0x000fea0003c00000 */
[----:B------:R0:W1:Y:S02]  /*1cc80*/  SHFL.IDX P6, R14, R13, R12, R11 ;  /* 0x0000000c0d0e7389 */ /* 0x00006400000c000b */
[----:B01----:R-:W-:Y:S01]  /*1cc90*/  ENDCOLLECTIVE ;  /* 0x000000000000791b */ /* 0x003fe20003800000 */
.L_x_14625:
        /* <DEDUP_REMOVED lines=16> */
.L_x_14626:
[----:B------:R-:W-:Y:S02]  /*1cda0*/  IMAD.MOV.U32 R13, RZ, RZ, R4 ;  /* 0x000000ffff0d7224 */ /* 0x000fe400078e0004 */
[----:B------:R-:W-:Y:S02]  /*1cdb0*/  IMAD.MOV.U32 R12, RZ, RZ, 0x4 ;  /* 0x00000004ff0c7424 */ /* 0x000fe400078e00ff */
[----:B------:R-:W-:-:S07]  /*1cdc0*/  IMAD.MOV.U32 R3, RZ, RZ, R14 ;  /* 0x000000ffff037224 */ /* 0x000fce00078e000e */
[----:B------:R-:W-:Y:S05]  /*1cdd0*/  WARPSYNC.COLLECTIVE R15, `(.L_x_14627) ;  /* 0x000000000f087348 */ /* 0x000fea0003c00000 */
[----:B------:R0:W1:Y:S02]  /*1cde0*/  SHFL.IDX P6, R14, R13, R12, R11 ;  /* 0x0000000c0d0e7389 */ /* 0x00006400000c000b */
[----:B01----:R-:W-:Y:S01]  /*1cdf0*/  ENDCOLLECTIVE ;  /* 0x000000000000791b */ /* 0x003fe20003800000 */
.L_x_14627:
        /* <DEDUP_REMOVED lines=16> */
.L_x_14628:
[----:B------:R-:W-:Y:S02]  /*1cf00*/  IMAD.MOV.U32 R13, RZ, RZ, R4 ;  /* 0x000000ffff0d7224 */ /* 0x000fe400078e0004 */
[----:B------:R-:W-:Y:S02]  /*1cf10*/  IMAD.MOV.U32 R12, RZ, RZ, 0x5 ;  /* 0x00000005ff0c7424 */ /* 0x000fe400078e00ff */
[----:B------:R-:W-:-:S07]  /*1cf20*/  IMAD.MOV.U32 R3, RZ, RZ, R14 ;  /* 0x000000ffff037224 */ /* 0x000fce00078e000e */
[----:B------:R-:W-:Y:S05]  /*1cf30*/  WARPSYNC.COLLECTIVE R15, `(.L_x_14629) ;  /* 0x000000000f087348 */ /* 0x000fea0003c00000 */
[----:B------:R0:W1:Y:S02]  /*1cf40*/  SHFL.IDX P6, R14, R13, R12, R11 ;  /* 0x0000000c0d0e7389 */ /* 0x00006400000c000b */
[----:B01----:R-:W-:Y:S01]  /*1cf50*/  ENDCOLLECTIVE ;  /* 0x000000000000791b */ /* 0x003fe20003800000 */
.L_x_14629:
        /* <DEDUP_REMOVED lines=16> */
.L_x_14630:
[----:B------:R-:W-:Y:S02]  /*1d060*/  IMAD.MOV.U32 R13, RZ, RZ, R4 ;  /* 0x000000ffff0d7224 */ /* 0x000fe400078e0004 */
[----:B------:R-:W-:Y:S02]  /*1d070*/  IMAD.MOV.U32 R12, RZ, RZ, 0x6 ;  /* 0x00000006ff0c7424 */ /* 0x000fe400078e00ff */
[----:B------:R-:W-:-:S07]  /*1d080*/  IMAD.MOV.U32 R3, RZ, RZ, R14 ;  /* 0x000000ffff037224 */ /* 0x000fce00078e000e */
[----:B------:R-:W-:Y:S05]  /*1d090*/  WARPSYNC.COLLECTIVE R15, `(.L_x_14631) ;  /* 0x000000000f087348 */ /* 0x000fea0003c00000 */
[----:B------:R0:W1:Y:S02]  /*1d0a0*/  SHFL.IDX P6, R14, R13, R12, R11 ;  /* 0x0000000c0d0e7389 */ /* 0x00006400000c000b */
[----:B01----:R-:W-:Y:S01]  /*1d0b0*/  ENDCOLLECTIVE ;  /* 0x000000000000791b */ /* 0x003fe20003800000 */
.L_x_14631:
        /* <DEDUP_REMOVED lines=16> */
.L_x_14632:
[----:B------:R-:W-:Y:S02]  /*1d1c0*/  IMAD.MOV.U32 R13, RZ, RZ, R4 ;  /* 0x000000ffff0d7224 */ /* 0x000fe400078e0004 */
[----:B------:R-:W-:Y:S02]  /*1d1d0*/  IMAD.MOV.U32 R12, RZ, RZ, 0x7 ;  /* 0x00000007ff0c7424 */ /* 0x000fe400078e00ff */
[----:B------:R-:W-:-:S07]  /*1d1e0*/  IMAD.MOV.U32 R3, RZ, RZ, R14 ;  /* 0x000000ffff037224 */ /* 0x000fce00078e000e */
[----:B------:R-:W-:Y:S05]  /*1d1f0*/  WARPSYNC.COLLECTIVE R15, `(.L_x_14633) ;  /* 0x000000000f087348 */ /* 0x000fea0003c00000 */
[----:B------:R0:W1:Y:S02]  /*1d200*/  SHFL.IDX P6, R14, R13, R12, R11 ;  /* 0x0000000c0d0e7389 */ /* 0x00006400000c000b */
[----:B01----:R-:W-:Y:S01]  /*1d210*/  ENDCOLLECTIVE ;  /* 0x000000000000791b */ /* 0x003fe20003800000 */
.L_x_14633:
        /* <DEDUP_REMOVED lines=10> */
.L_x_14634:
[----:B------:R-:W-:Y:S01]  /*1d2c0*/  @!PT LDS RZ, [RZ] ;  /* 0x00000000fffff984 */ /* 0x000fe20000000800 */
[----:B------:R-:W-:Y:S01]  /*1d2d0*/  @!PT LDS RZ, [RZ] ;  /* 0x00000000fffff984 */ /* 0x000fe20000000800 */
[----:B------:R-:W-:Y:S01]  /*1d2e0*/  @!PT LDS RZ, [RZ] ;  /* 0x00000000fffff984 */ /* 0x000fe20000000800 */
[----:B------:R0:W-:Y:S01]  /*1d2f0*/  @!P0 LDGSTS.E.BYPASS.LTC128B.128 [R8+0x1b400], desc[UR40][R2.64], !P1 ;  /* 0x1b40000002088fae */ /* 0x0001e2000c901d68 */
[----:B------:R-:W-:Y:S01]  /*1d300*/  MOV R0, R14 ;  /* 0x0000000e00007202 */ /* 0x000fe20000000f00 */
[----:B------:R-:W-:Y:S06]  /*1d310*/  BRA `(.L_x_14635) ;  /* 0xffffffa400cc7947 */ /* 0x000fec000383ffff */
.L_x_14472:
[----:B0-----:R0:W2:Y:S02]  /*1d320*/  SYNCS.PHASECHK.TRANS64.TRYWAIT P0, [R23+URZ+0x22820], R0 ;  /* 0x02282000170075a7 */ /* 0x0010a4000800017f */
[----:B--2---:R-:W-:Y:S05]  /*1d330*/  @!P0 NANOSLEEP.SYNCS 0x989680 ;  /* 0x009896800000895d */ /* 0x004fea0003900000 */
[----:B------:R-:W2:Y:S02]  /*1d340*/  @!P0 SYNCS.PHASECHK.TRANS64 P0, [R23+URZ+0x22820], R0 ;  /* 0x02282000170085a7 */ /* 0x000ea4000800007f */
[----:B--2---:R-:W-:Y:S05]  /*1d350*/  @!P0 BRA `(.L_x_14472) ;  /* 0xfffffffc00f08947 */ /* 0x004fea000383ffff */
[----:B------:R-:W-:Y:S05]  /*1d360*/  BRA `(.L_x_14636) ;  /* 0xffffffa800287947 */ /* 0x000fea000383ffff */
.L_x_14475:
[----:B--2---:R2:W3:Y:S02]  /*1d370*/  SYNCS.PHASECHK.TRANS64.TRYWAIT P0, [R32+URZ+0x22860], R3 ;  /* 0x02286003200075a7 */ /* 0x0044e4000800017f */
[----:B---3--:R-:W-:Y:S05]  /*1d380*/  @!P0 NANOSLEEP.SYNCS 0x989680 ;  /* 0x009896800000895d */ /* 0x008fea0003900000 */
[----:B------:R-:W3:Y:S02]  /*1d390*/  @!P0 SYNCS.PHASECHK.TRANS64 P0, [R32+URZ+0x22860], R3 ;  /* 0x02286003200085a7 */ /* 0x000ee4000800007f */
[----:B---3--:R-:W-:Y:S05]  /*1d3a0*/  @!P0 BRA `(.L_x_14475) ;  /* 0xfffffffc00f08947 */ /* 0x008fea000383ffff */
[----:B------:R-:W-:Y:S05]  /*1d3b0*/  BRA `(.L_x_14637) ;  /* 0xffffffa800387947 */ /* 0x000fea000383ffff */
.L_x_14476:
        /* <DEDUP_REMOVED lines=8> */
.L_x_14639:
[----:B------:R-:W-:Y:S05]  /*1d440*/  BSYNC B0 ;  /* 0x0000000000007941 */ /* 0x000fea0003800000 */
.L_x_14638:
[----:B------:R-:W0:Y:S01]  /*1d450*/  S2R R7, SR_TID.X ;  /* 0x0000000000077919 */ /* 0x000e220000002100 */
[----:B------:R-:W-:Y:S01]  /*1d460*/  IMAD.MOV.U32 R13, RZ, RZ, R5 ;  /* 0x000000ffff0d7224 */ /* 0x000fe200078e0005 */
[----:B------:R-:W-:Y:S01]  /*1d470*/  MOV R12, RZ ;  /* 0x000000ff000c7202 */ /* 0x000fe20000000f00 */
[----:B------:R-:W-:Y:S01]  /*1d480*/  IMAD.MOV.U32 R11, RZ, RZ, 0x181f ;  /* 0x0000181fff0b7424 */ /* 0x000fe200078e00ff */
        /* <DEDUP_REMOVED lines=8> */
.L_x_14640:
[----:B------:R-:W-:Y:S02]  /*1d510*/  ISETP.LT.OR P4, PT, R33, 0x1, !P1 ;  /* 0x000000012100780c */ /* 0x000fe40004f81670 */
[----:B------:R-:W-:Y:S01]  /*1d520*/  MOV R13, R6 ;  /* 0x00000006000d7202 */ /* 0x000fe20000000f00 */
[----:B------:R-:W-:Y:S02]  /*1d530*/  IMAD.MOV.U32 R12, RZ, RZ, 0x1 ;  /* 0x00000001ff0c7424 */ /* 0x000fe400078e00ff */
[----:B------:R-:W-:-:S05]  /*1d540*/  IMAD.SHL.U32 R7, R7, 0x8, RZ ;  /* 0x0000000807077824 */ /* 0x000fca00078e00ff */
[----:B------:R-:W-:-:S05]  /*1d550*/  LOP3.LUT R7, R7, 0x38, RZ, 0xc0, !PT ;  /* 0x0000003807077812 */ /* 0x000fca00078ec0ff */
[----:B------:R-:W-:Y:S01]  /*1d560*/  IMAD.SHL.U32 R0, R7, 0x2, RZ ;  /* 0x0000000207007824 */ /* 0x000fe200078e00ff */
[----:B------:R-:W-:-:S04]  /*1d570*/  LOP3.LUT R7, R35, 0x1, RZ, 0xc0, !PT ;  /* 0x0000000123077812 */ /* 0x000fc800078ec0ff */
[----:B------:R-:W-:Y:S02]  /*1d580*/  IADD3 R2, P0, R14, R0, RZ ;  /* 0x000000000e027210 */ /* 0x000fe40007f1e0ff */
[----:B------:R-:W-:-:S13]  /*1d590*/  ISETP.NE.U32.AND P3, PT, R7, 0x1, PT ;  /* 0x000000010700780c */ /* 0x000fda0003f65070 */
[----:B------:R-:W-:Y:S05]  /*1d5a0*/  WARPSYNC.COLLECTIVE R15, `(.L_x_14641) ;  /* 0x000000000f087348 */ /* 0x000fea0003c00000 */
[----:B------:R0:W1:Y:S02]  /*1d5b0*/  SHFL.IDX P6, R14, R13, R12, R11 ;  /* 0x0000000c0d0e7389 */ /* 0x00006400000c000b */
[----:B01----:R-:W-:Y:S01]  /*1d5c0*/  ENDCOLLECTIVE ;  /* 0x000000000000791b */ /* 0x003fe20003800000 */
.L_x_14641:
        /* <DEDUP_REMOVED lines=17> */
.L_x_14642:
[----:B------:R-:W-:Y:S02]  /*1d6e0*/  IMAD.MOV.U32 R13, RZ, RZ, R6 ;  /* 0x000000ffff0d7224 */ /* 0x000fe400078e0006 */
[----:B------:R-:W-:Y:S01]  /*1d6f0*/  IMAD.MOV.U32 R12, RZ, RZ, 0x2 ;  /* 0x00000002ff0c7424 */ /* 0x000fe200078e00ff */
[----:B------:R-:W-:-:S13]  /*1d700*/  IADD3 R2, P4, R14, R0, RZ ;  /* 0x000000000e027210 */ /* 0x000fda0007f9e0ff */
[----:B------:R-:W-:Y:S05]  /*1d710*/  WARPSYNC.COLLECTIVE R15, `(.L_x_14643) ;  /* 0x000000000f087348 */ /* 0x000fea0003c00000 */
[----:B------:R0:W1:Y:S02]  /*1d720*/  SHFL.IDX P6, R14, R13, R12, R11 ;  /* 0x0000000c0d0e7389 */ /* 0x00006400000c000b */
[----:B01----:R-:W-:Y:S01]  /*1d730*/  ENDCOLLECTIVE ;  /* 0x000000000000791b */ /* 0x003fe20003800000 */
.L_x_14643:
        /* <DEDUP_REMOVED lines=17> */
.L_x_14644:
[----:B------:R-:W-:Y:S02]  /*1d850*/  IMAD.MOV.U32 R13, RZ, RZ, R6 ;  /* 0x000000ffff0d7224 */ /* 0x000fe400078e0006 */
[----:B------:R-:W-:Y:S01]  /*1d860*/  IMAD.MOV.U32 R12, RZ, RZ, 0x3 ;  /* 0x00000003ff0c7424 */ /* 0x000fe200078e00ff */
[----:B------:R-:W-:-:S13]  /*1d870*/  IADD3 R2, P4, R14, R0, RZ ;  /* 0x000000000e027210 */ /* 0x000fda0007f9e0ff */
[----:B------:R-:W-:Y:S05]  /*1d880*/  WARPSYNC.COLLECTIVE R15, `(.L_x_14645) ;  /* 0x000000000f087348 */ /* 0x000fea0003c00000 */
[----:B------:R0:W1:Y:S02]  /*1d890*/  SHFL.IDX P6, R14, R13, R12, R11 ;  /* 0x0000000c0d0e7389 */ /* 0x00006400000c000b */
[----:B01----:R-:W-:Y:S01]  /*1d8a0*/  ENDCOLLECTIVE ;  /* 0x000000000000791b */ /* 0x003fe20003800000 */
.L_x_14645:
        /* <DEDUP_REMOVED lines=17> */
.L_x_14646:
[----:B------:R-:W-:Y:S02]  /*1d9c0*/  IMAD.MOV.U32 R13, RZ, RZ, R6 ;  /* 0x000000ffff0d7224 */ /* 0x000fe400078e0006 */
[----:B------:R-:W-:Y:S01]  /*1d9d0*/  IMAD.MOV.U32 R12, RZ, RZ, 0x4 ;  /* 0x00000004ff0c7424 */ /* 0x000fe200078e00ff */
[----:B------:R-:W-:-:S13]  /*1d9e0*/  IADD3 R2, P4, R14, R0, RZ ;  /* 0x000000000e027210 */ /* 0x000fda0007f9e0ff */
[----:B------:R-:W-:Y:S05]  /*1d9f0*/  WARPSYNC.COLLECTIVE R15, `(.L_x_14647) ;  /* 0x000000000f087348 */ /* 0x000fea0003c00000 */
[----:B------:R0:W1:Y:S02]  /*1da00*/  SHFL.IDX P6, R14, R13, R12, R11 ;  /* 0x0000000c0d0e7389 */ /* 0x00006400000c000b */
[----:B01----:R-:W-:Y:S01]  /*1da10*/  ENDCOLLECTIVE ;  /* 0x000000000000791b */ /* 0x003fe20003800000 */
.L_x_14647:
        /* <DEDUP_REMOVED lines=17> */
.L_x_14648:
[----:B------:R-:W-:Y:S01]  /*1db30*/  IMAD.MOV.U32 R13, RZ, RZ, R6 ;  /* 0x000000ffff0d7224 */ /* 0x000fe200078e0006 */
[----:B------:R-:W-:Y:S02]  /*1db40*/  MOV R12, 0x5 ;  /* 0x00000005000c7802 */ /* 0x000fe40000000f00 */
[----:B------:R-:W-:-:S13]  /*1db50*/  IADD3 R2, P4, R14, R0, RZ ;  /* 0x000000000e027210 */ /* 0x000fda0007f9e0ff */
[----:B------:R-:W-:Y:S05]  /*1db60*/  WARPSYNC.COLLECTIVE R15, `(.L_x_14649) ;  /* 0x000000000f087348 */ /* 0x000fea0003c00000 */
[----:B------:R0:W1:Y:S02]  /*1db70*/  SHFL.IDX P6, R14, R13, R12, R11 ;  /* 0x0000000c0d0e7389 */ /* 0x00006400000c000b */
[----:B01----:R-:W-:Y:S01]  /*1db80*/  ENDCOLLECTIVE ;  /* 0x000000000000791b */ /* 0x003fe20003800000 */
.L_x_14649:
        /* <DEDUP_REMOVED lines=12> */
.L_x_14650:
        /* <DEDUP_REMOVED lines=9> */
.L_x_14483:
[----:B0-----:R0:W1:Y:S02]  /*1dce0*/  SYNCS.PHASECHK.TRANS64.TRYWAIT P0, [R4+URZ+0x22840], R21 ;  /* 0x02284015040075a7 */ /* 0x001064000800017f */
[----:B-1----:R-:W-:Y:S05]  /*1dcf0*/  @!P0 NANOSLEEP.SYNCS 0x989680 ;  /* 0x009896800000895d */ /* 0x002fea0003900000 */
[----:B------:R-:W1:Y:S02]  /*1dd00*/  @!P0 SYNCS.PHASECHK.TRANS64 P0, [R4+URZ+0x22840], R21 ;  /* 0x02284015040085a7 */ /* 0x000e64000800007f */
[----:B-1----:R-:W-:Y:S05]  /*1dd10*/  @!P0 BRA `(.L_x_14483) ;  /* 0xfffffffc00f08947 */ /* 0x002fea000383ffff */
[----:B------:R-:W-:Y:S05]  /*1dd20*/  BRA `(.L_x_14652) ;  /* 0xffffffa800a07947 */ /* 0x000fea000383ffff */
.L_x_14484:
        /* <DEDUP_REMOVED lines=8> */
.L_x_14654:
[----:B------:R-:W-:Y:S05]  /*1ddb0*/  BSYNC B1 ;  /* 0x0000000000017941 */ /* 0x000fea0003800000 */
.L_x_14653:
        /* <DEDUP_REMOVED lines=9> */
.L_x_14655:
[----:B------:R-:W-:Y:S02]  /*1de50*/  IMAD.MOV.U32 R13, RZ, RZ, R9 ;  /* 0x000000ffff0d7224 */ /* 0x000fe400078e0009 */
[----:B------:R-:W-:Y:S02]  /*1de60*/  IMAD.MOV.U32 R12, RZ, RZ, 0x1 ;  /* 0x00000001ff0c7424 */ /* 0x000fe400078e00ff */
[----:B------:R-:W-:-:S07]  /*1de70*/  IMAD.MOV.U32 R2, RZ, RZ, R14 ;  /* 0x000000ffff027224 */ /* 0x000fce00078e000e */
[----:B------:R-:W-:Y:S05]  /*1de80*/  WARPSYNC.COLLECTIVE R15, `(.L_x_14656) ;  /* 0x000000000f087348 */ /* 0x000fea0003c00000 */
[----:B------:R0:W1:Y:S02]  /*1de90*/  SHFL.IDX P6, R14, R13, R12, R11 ;  /* 0x0000000c0d0e7389 */ /* 0x00006400000c000b */
[----:B01----:R-:W-:Y:S01]  /*1dea0*/  ENDCOLLECTIVE ;  /* 0x000000000000791b */ /* 0x003fe20003800000 */
.L_x_14656:
        /* <DEDUP_REMOVED lines=11> */
.L_x_14657:
[----:B------:R-:W-:Y:S01]  /*1df60*/  MOV R13, R9 ;  /* 0x00000009000d7202 */ /* 0x000fe20000000f00 */
[----:B------:R-:W-:Y:S02]  /*1df70*/  IMAD.MOV.U32 R12, RZ, RZ, 0x2 ;  /* 0x00000002ff0c7424 */ /* 0x000fe400078e00ff */
[----:B------:R-:W-:-:S07]  /*1df80*/  IMAD.MOV.U32 R2, RZ, RZ, R14 ;  /* 0x000000ffff027224 */ /* 0x000fce00078e000e */
[----:B------:R-:W-:Y:S05]  /*1df90*/  WARPSYNC.COLLECTIVE R15, `(.L_x_14658) ;  /* 0x000000000f087348 */ /* 0x000fea0003c00000 */
[----:B------:R0:W1:Y:S02]  /*1dfa0*/  SHFL.IDX P6, R14, R13, R12, R11 ;  /* 0x0000000c0d0e7389 */ /* 0x00006400000c000b */
[----:B01----:R-:W-:Y:S01]  /*1dfb0*/  ENDCOLLECTIVE ;  /* 0x000000000000791b */ /* 0x003fe20003800000 */
.L_x_14658:
        /* <DEDUP_REMOVED lines=11> */
.L_x_14659:
[----:B------:R-:W-:Y:S01]  /*1e070*/  IMAD.MOV.U32 R13, RZ, RZ, R9 ;  /* 0x000000ffff0d7224 */ /* 0x000fe200078e0009 */
[----:B------:R-:W-:Y:S01]  /*1e080*/  MOV R12, 0x3 ;  /* 0x00000003000c7802 */ /* 0x000fe20000000f00 */
[----:B------:R-:W-:-:S07]  /*1e090*/  IMAD.MOV.U32 R2, RZ, RZ, R14 ;  /* 0x000000ffff027224 */ /* 0x000fce00078e000e */
[----:B------:R-:W-:Y:S05]  /*1e0a0*/  WARPSYNC.COLLECTIVE R15, `(.L_x_14660) ;  /* 0x000000000f087348 */ /* 0x000fea0003c00000 */
[----:B------:R0:W1:Y:S02]  /*1e0b0*/  SHFL.IDX P6, R14, R13, R12, R11 ;  /* 0x0000000c0d0e7389 */ /* 0x00006400000c000b */
[----:B01----:R-:W-:Y:S01]  /*1e0c0*/  ENDCOLLECTIVE ;  /* 0x000000000000791b */ /* 0x003fe20003800000 */
.L_x_14660:
        /* <DEDUP_REMOVED lines=11> */
.L_x_14661:
[----:B------:R-:W-:Y:S02]  /*1e180*/  IMAD.MOV.U32 R13, RZ, RZ, R9 ;  /* 0x000000ffff0d7224 */ /* 0x000fe400078e0009 */
[----:B------:R-:W-:Y:S02]  /*1e190*/  IMAD.MOV.U32 R12, RZ, RZ, 0x4 ;  /* 0x00000004ff0c7424 */ /* 0x000fe400078e00ff */
[----:B------:R-:W-:-:S07]  /*1e1a0*/  IMAD.MOV.U32 R2, RZ, RZ, R14 ;  /* 0x000000ffff027224 */ /* 0x000fce00078e000e */
[----:B------:R-:W-:Y:S05]  /*1e1b0*/  WARPSYNC.COLLECTIVE R15, `(.L_x_14662) ;  /* 0x000000000f087348 */ /* 0x000fea0003c00000 */
[----:B------:R0:W1:Y:S02]  /*1e1c0*/  SHFL.IDX P6, R14, R13, R12, R11 ;  /* 0x0000000c0d0e7389 */ /* 0x00006400000c000b */
[----:B01----:R-:W-:Y:S01]  /*1e1d0*/  ENDCOLLECTIVE ;  /* 0x000000000000791b */ /* 0x003fe20003800000 */
.L_x_14662:
        /* <DEDUP_REMOVED lines=11> */
.L_x_14663:
[----:B------:R-:W-:Y:S02]  /*1e290*/  IMAD.MOV.U32 R13, RZ, RZ, R9 ;  /* 0x000000ffff0d7224 */ /* 0x000fe400078e0009 */
[----:B------:R-:W-:Y:S02]  /*1e2a0*/  IMAD.MOV.U32 R12, RZ, RZ, 0x5 ;  /* 0x00000005ff0c7424 */ /* 0x000fe400078e00ff */
[----:B------:R-:W-:-:S07]  /*1e2b0*/  IMAD.MOV.U32 R2, RZ, RZ, R14 ;  /* 0x000000ffff027224 */ /* 0x000fce00078e000e */
[----:B------:R-:W-:Y:S05]  /*1e2c0*/  WARPSYNC.COLLECTIVE R15, `(.L_x_14664) ;  /* 0x000000000f087348 */ /* 0x000fea0003c00000 */
[----:B------:R0:W1:Y:S02]  /*1e2d0*/  SHFL.IDX P6, R14, R13, R12, R11 ;  /* 0x0000000c0d0e7389 */ /* 0x00006400000c000b */
[----:B01----:R-:W-:Y:S01]  /*1e2e0*/  ENDCOLLECTIVE ;  /* 0x000000000000791b */ /* 0x003fe20003800000 */
.L_x_14664:
        /* <DEDUP_REMOVED lines=11> */
.L_x_14665:
[----:B------:R-:W-:Y:S01]  /*1e3a0*/  IMAD.MOV.U32 R2, RZ, RZ, R14 ;  /* 0x000000ffff027224 */ /* 0x000fe200078e000e */
[----:B------:R-:W-:Y:S06]  /*1e3b0*/  BRA `(.L_x_14666) ;  /* 0xffffffa400d07947 */ /* 0x000fec000383ffff */
.L_x_14489:
[----:B---3--:R3:W4:Y:S02]  /*1e3c0*/  SYNCS.PHASECHK.TRANS64.TRYWAIT P0, [R4+URZ+0x22860], R21 ;  /* 0x02286015040075a7 */ /* 0x008724000800017f */
[----:B----4-:R-:W-:Y:S05]  /*1e3d0*/  @!P0 NANOSLEEP.SYNCS 0x989680 ;  /* 0x009896800000895d */ /* 0x010fea0003900000 */
[----:B------:R-:W4:Y:S02]  /*1e3e0*/  @!P0 SYNCS.PHASECHK.TRANS64 P0, [R4+URZ+0x22860], R21 ;  /* 0x02286015040085a7 */ /* 0x000f24000800007f */
[----:B----4-:R-:W-:Y:S05]  /*1e3f0*/  @!P0 BRA `(.L_x_14489) ;  /* 0xfffffffc00f08947 */ /* 0x010fea000383ffff */
[----:B------:R-:W-:Y:S05]  /*1e400*/  BRA `(.L_x_14667) ;  /* 0xffffffa800207947 */ /* 0x000fea000383ffff */
.L_x_14490:
        /* <DEDUP_REMOVED lines=8> */
.L_x_14669:
[----:B------:R-:W-:Y:S05]  /*1e490*/  BSYNC B1 ;  /* 0x0000000000017941 */ /* 0x000fea0003800000 */
.L_x_14668:
        /* <DEDUP_REMOVED lines=9> */
.L_x_14670:
[----:B------:R-:W-:Y:S01]  /*1e530*/  IMAD.MOV.U32 R13, RZ, RZ, R7 ;  /* 0x000000ffff0d7224 */ /* 0x000fe200078e0007 */
[----:B------:R-:W-:Y:S02]  /*1e540*/  MOV R12, 0x1 ;  /* 0x00000001000c7802 */ /* 0x000fe40000000f00 */
[----:B------:R-:W-:-:S13]  /*1e550*/  IADD3 R2, P0, R14, R0, RZ ;  /* 0x000000000e027210 */ /* 0x000fda0007f1e0ff */
[----:B------:R-:W-:Y:S05]  /*1e560*/  WARPSYNC.COLLECTIVE R15, `(.L_x_14671) ;  /* 0x000000000f087348 */ /* 0x000fea0003c00000 */
[----:B------:R0:W1:Y:S02]  /*1e570*/  SHFL.IDX P6, R14, R13, R12, R11 ;  /* 0x0000000c0d0e7389 */ /* 0x00006400000c000b */
[----:B01----:R-:W-:Y:S01]  /*1e580*/  ENDCOLLECTIVE ;  /* 0x000000000000791b */ /* 0x003fe20003800000 */
.L_x_14671:
        /* <DEDUP_REMOVED lines=13> */
.L_x_14672:
[----:B------:R-:W-:Y:S02]  /*1e660*/  IMAD.MOV.U32 R13, RZ, RZ, R7 ;  /* 0x000000ffff0d7224 */ /* 0x000fe400078e0007 */
[----:B------:R-:W-:Y:S01]  /*1e670*/  IMAD.MOV.U32 R12, RZ, RZ, 0x2 ;  /* 0x00000002ff0c7424 */ /* 0x000fe200078e00ff */
[----:B------:R-:W-:-:S13]  /*1e680*/  IADD3 R2, P0, R14, R0, RZ ;  /* 0x000000000e027210 */ /* 0x000fda0007f1e0ff */
[----:B------:R-:W-:Y:S05]  /*1e690*/  WARPSYNC.COLLECTIVE R15, `(.L_x_14673) ;  /* 0x000000000f087348 */ /* 0x000fea0003c00000 */
[----:B------:R0:W1:Y:S02]  /*1e6a0*/  SHFL.IDX P6, R14, R13, R12, R11 ;  /* 0x0000000c0d0e7389 */ /* 0x00006400000c000b */
[----:B01----:R-:W-:Y:S01]  /*1e6b0*/  ENDCOLLECTIVE ;  /* 0x000000000000791b */ /* 0x003fe20003800000 */
.L_x_14673:
        /* <DEDUP_REMOVED lines=13> */
.L_x_14674:
[----:B------:R-:W-:Y:S02]  /*1e790*/  IMAD.MOV.U32 R13, RZ, RZ, R7 ;  /* 0x000000ffff0d7224 */ /* 0x000fe400078e0007 */
[----:B------:R-:W-:Y:S01]  /*1e7a0*/  IMAD.MOV.U32 R12, RZ, RZ, 0x3 ;  /* 0x00000003ff0c7424 */ /* 0x000fe200078e00ff */
[----:B------:R-:W-:-:S13]  /*1e7b0*/  IADD3 R2, P0, R14, R0, RZ ;  /* 0x000000000e027210 */ /* 0x000fda0007f1e0ff */
[----:B------:R-:W-:Y:S05]  /*1e7c0*/  WARPSYNC.COLLECTIVE R15, `(.L_x_14675) ;  /* 0x000000000f087348 */ /* 0x000fea0003c00000 */
[----:B------:R0:W1:Y:S02]  /*1e7d0*/  SHFL.IDX P6, R14, R13, R12, R11 ;  /* 0x0000000c0d0e7389 */ /* 0x00006400000c000b */
[----:B01----:R-:W-:Y:S01]  /*1e7e0*/  ENDCOLLECTIVE ;  /* 0x000000000000791b */ /* 0x003fe20003800000 */
.L_x_14675:
        /* <DEDUP_REMOVED lines=13> */
.L_x_14676:
[----:B------:R-:W-:Y:S01]  /*1e8c0*/  MOV R13, R7 ;  /* 0x00000007000d7202 */ /* 0x000fe20000000f00 */
[----:B------:R-:W-:Y:S01]  /*1e8d0*/  IMAD.MOV.U32 R12, RZ, RZ, 0x4 ;  /* 0x00000004ff0c7424 */ /* 0x000fe200078e00ff */
[----:B------:R-:W-:-:S13]  /*1e8e0*/  IADD3 R2, P0, R14, R0, RZ ;  /* 0x000000000e027210 */ /* 0x000fda0007f1e0ff */
[----:B------:R-:W-:Y:S05]  /*1e8f0*/  WARPSYNC.COLLECTIVE R15, `(.L_x_14677) ;  /* 0x000000000f087348 */ /* 0x000fea0003c00000 */
[----:B------:R0:W1:Y:S02]  /*1e900*/  SHFL.IDX P6, R14, R13, R12, R11 ;  /* 0x0000000c0d0e7389 */ /* 0x00006400000c000b */
[----:B01----:R-:W-:Y:S01]  /*1e910*/  ENDCOLLECTIVE ;  /* 0x000000000000791b */ /* 0x003fe20003800000 */
.L_x_14677:
        /* <DEDUP_REMOVED lines=13> */
.L_x_14678:
[----:B------:R-:W-:Y:S02]  /*1e9f0*/  IMAD.MOV.U32 R13, RZ, RZ, R7 ;  /* 0x000000ffff0d7224 */ /* 0x000fe400078e0007 */
[----:B------:R-:W-:Y:S01]  /*1ea00*/  IMAD.MOV.U32 R12, RZ, RZ, 0x5 ;  /* 0x00000005ff0c7424 */ /* 0x000fe200078e00ff */
[----:B------:R-:W-:-:S13]  /*1ea10*/  IADD3 R2, P0, R14, R0, RZ ;  /* 0x000000000e027210 */ /* 0x000fda0007f1e0ff */
[----:B------:R-:W-:Y:S05]  /*1ea20*/  WARPSYNC.COLLECTIVE R15, `(.L_x_14679) ;  /* 0x000000000f087348 */ /* 0x000fea0003c00000 */
[----:B------:R0:W1:Y:S02]  /*1ea30*/  SHFL.IDX P6, R14, R13, R12, R11 ;  /* 0x0000000c0d0e7389 */ /* 0x00006400000c000b */
[----:B01----:R-:W-:Y:S01]  /*1ea40*/  ENDCOLLECTIVE ;  /* 0x000000000000791b */ /* 0x003fe20003800000 */
.L_x_14679:
        /* <DEDUP_REMOVED lines=13> */
.L_x_14680:
[----:B------:R-:W-:Y:S05]  /*1eb20*/  BRA `(.L_x_14681) ;  /* 0xffffffa4006c7947 */ /* 0x000fea000383ffff */
.L_x_14498:
        /* <DEDUP_REMOVED lines=8> */
.L_x_14683:
[----:B------:R-:W-:Y:S05]  /*1ebb0*/  BSYNC B0 ;  /* 0x0000000000007941 */ /* 0x000fea0003800000 */
.L_x_14682:
        /* <DEDUP_REMOVED lines=9> */
.L_x_14684:
        /* <DEDUP_REMOVED lines=18> */
.L_x_14685:
[----:B------:R-:W-:Y:S01]  /*1ed70*/  IMAD.MOV.U32 R12, RZ, RZ, 0x2 ;  /* 0x00000002ff0c7424 */ /* 0x000fe200078e00ff */
[----:B------:R-:W-:-:S05]  /*1ed80*/  SEL R4, R14, RZ, P1 ;  /* 0x000000ff0e047207 */ /* 0x000fca0000800000 */
[----:B------:R-:W-:-:S04]  /*1ed90*/  IMAD.IADD R4, R17, 0x1, R4 ;  /* 0x0000000111047824 */ /* 0x000fc800078e0204 */
[----:B------:R-:W-:-:S07]  /*1eda0*/  IMAD.MOV.U32 R13, RZ, RZ, R4 ;  /* 0x000000ffff0d7224 */ /* 0x000fce00078e0004 */
[----:B------:R-:W-:Y:S05]  /*1edb0*/  WARPSYNC.COLLECTIVE R15, `(.L_x_14686) ;  /* 0x000000000f087348 */ /* 0x000fea0003c00000 */
[----:B------:R0:W1:Y:S02]  /*1edc0*/  SHFL.UP P6, R14, R13, R12, R11 ;  /* 0x0400000c0d0e7389 */ /* 0x00006400000c000b */
[----:B01----:R-:W-:Y:S01]  /*1edd0*/  ENDCOLLECTIVE ;  /* 0x000000000000791b */ /* 0x003fe20003800000 */
.L_x_14686:
[----:B------:R-:W-:Y:S01]  /*1ede0*/  IMAD.MOV.U32 R12, RZ, RZ, 0x4 ;  /* 0x00000004ff0c7424 */ /* 0x000fe200078e00ff */
[----:B------:R-:W-:-:S05]  /*1edf0*/  SEL R3, R14, RZ, P2 ;  /* 0x000000ff0e037207 */ /* 0x000fca0001000000 */
[----:B------:R-:W-:-:S05]  /*1ee00*/  IMAD.IADD R6, R4, 0x1, R3 ;  /* 0x0000000104067824 */ /* 0x000fca00078e0203 */
[----:B------:R-:W-:-:S07]  /*1ee10*/  MOV R13, R6 ;  /* 0x00000006000d7202 */ /* 0x000fce0000000f00 */
[----:B------:R-:W-:Y:S05]  /*1ee20*/  WARPSYNC.COLLECTIVE R15, `(.L_x_14687) ;  /* 0x000000000f087348 */ /* 0x000fea0003c00000 */
[----:B------:R0:W1:Y:S02]  /*1ee30*/  SHFL.UP P6, R14, R13, R12, R11 ;  /* 0x0400000c0d0e7389 */ /* 0x00006400000c000b */
[----:B01----:R-:W-:Y:S01]  /*1ee40*/  ENDCOLLECTIVE ;  /* 0x000000000000791b */ /* 0x003fe20003800000 */
.L_x_14687:
[----:B------:R-:W-:Y:S01]  /*1ee50*/  IMAD.MOV.U32 R12, RZ, RZ, 0x8 ;  /* 0x00000008ff0c7424 */ /* 0x000fe200078e00ff */
[----:B------:R-:W-:-:S05]  /*1ee60*/  SEL R3, R14, RZ, P3 ;  /* 0x000000ff0e037207 */ /* 0x000fca0001800000 */
[----:B------:R-:W-:-:S04]  /*1ee70*/  IMAD.IADD R2, R6, 0x1, R3 ;  /* 0x0000000106027824 */ /* 0x000fc800078e0203 */
[----:B------:R-:W-:-:S07]  /*1ee80*/  IMAD.MOV.U32 R13, RZ, RZ, R2 ;  /* 0x000000ffff0d7224 */ /* 0x000fce00078e0002 */
[----:B------:R-:W-:Y:S05]  /*1ee90*/  WARPSYNC.COLLECTIVE R15, `(.L_x_14688) ;  /* 0x000000000f087348 */ /* 0x000fea0003c00000 */
[----:B------:R0:W1:Y:S02]  /*1eea0*/  SHFL.UP P6, R14, R13, R12, R11 ;  /* 0x0400000c0d0e7389 */ /* 0x00006400000c000b */
[----:B01----:R-:W-:Y:S01]  /*1eeb0*/  ENDCOLLECTIVE ;  /* 0x000000000000791b */ /* 0x003fe20003800000 */
.L_x_14688:
[----:B------:R-:W-:Y:S02]  /*1eec0*/  MOV R12, 0x10 ;  /* 0x00000010000c7802 */ /* 0x000fe40000000f00 */
[----:B------:R-:W-:-:S05]  /*1eed0*/  SEL R3, R14, RZ, P4 ;  /* 0x000000ff0e037207 */ /* 0x000fca0002000000 */
[----:B------:R-:W-:-:S04]  /*1eee0*/  IMAD.IADD R3, R2, 0x1, R3 ;  /* 0x0000000102037824 */ /* 0x000fc800078e0203 */
[----:B------:R-:W-:-:S07]  /*1eef0*/  IMAD.MOV.U32 R13, RZ, RZ, R3 ;  /* 0x000000ffff0d7224 */ /* 0x000fce00078e0003 */
[----:B------:R-:W-:Y:S05]  /*1ef00*/  WARPSYNC.COLLECTIVE R15, `(.L_x_14689) ;  /* 0x000000000f087348 */ /* 0x000fea0003c00000 */
[----:B------:R0:W1:Y:S02]  /*1ef10*/  SHFL.UP P6, R14, R13, R12, R11 ;  /* 0x0400000c0d0e7389 */ /* 0x00006400000c000b */
[----:B01----:R-:W-:Y:S01]  /*1ef20*/  ENDCOLLECTIVE ;  /* 0x000000000000791b */ /* 0x003fe20003800000 */
.L_x_14689:
        /* <DEDUP_REMOVED lines=8> */
.L_x_14690:
[----:B------:R-:W-:Y:S05]  /*1efb0*/  BRA `(.L_x_14691) ;  /* 0xffffffa400c87947 */ /* 0x000fea000383ffff */
.L_x_14503:
        /* <DEDUP_REMOVED lines=8> */
.L_x_14693:
[----:B------:R-:W-:Y:S05]  /*1f040*/  BSYNC B0 ;  /* 0x0000000000007941 */ /* 0x000fea0003800000 */
.L_x_14692:
        /* <DEDUP_REMOVED lines=8> */
.L_x_14694:
[----:B------:R-:W-:Y:S01]  /*1f0d0*/  IMAD.MOV.U32 R12, RZ, RZ, 0x4 ;  /* 0x00000004ff0c7424 */ /* 0x000fe200078e00ff */
[----:B------:R-:W-:-:S05]  /*1f0e0*/  SEL R2, R14, RZ, P2 ;  /* 0x000000ff0e027207 */ /* 0x000fca0001000000 */
[----:B------:R-:W-:-:S05]  /*1f0f0*/  IMAD.IADD R2, R13, 0x1, R2 ;  /* 0x000000010d027824 */ /* 0x000fca00078e0202 */
[----:B------:R-:W-:-:S07]  /*1f100*/  MOV R13, R2 ;  /* 0x00000002000d7202 */ /* 0x000fce0000000f00 */
[----:B------:R-:W-:Y:S05]  /*1f110*/  WARPSYNC.COLLECTIVE R15, `(.L_x_14695) ;  /* 0x000000000f087348 */ /* 0x000fea0003c00000 */
[----:B------:R0:W1:Y:S02]  /*1f120*/  SHFL.UP P6, R14, R13, R12, R11 ;  /* 0x0400000c0d0e7389 */ /* 0x00006400000c000b */
[----:B01----:R-:W-:Y:S01]  /*1f130*/  ENDCOLLECTIVE ;  /* 0x000000000000791b */ /* 0x003fe20003800000 */
.L_x_14695:
[----:B------:R-:W-:Y:S01]  /*1f140*/  IMAD.MOV.U32 R12, RZ, RZ, 0x8 ;  /* 0x00000008ff0c7424 */ /* 0x000fe200078e00ff */
[----:B------:R-:W-:-:S05]  /*1f150*/  SEL R3, R14, RZ, P3 ;  /* 0x000000ff0e037207 */ /* 0x000fca0001800000 */
[----:B------:R-:W-:-:S04]  /*1f160*/  IMAD.IADD R3, R2, 0x1, R3 ;  /* 0x0000000102037824 */ /* 0x000fc800078e0203 */
[----:B------:R-:W-:-:S07]  /*1f170*/  IMAD.MOV.U32 R13, RZ, RZ, R3 ;  /* 0x000000ffff0d7224 */ /* 0x000fce00078e0003 */
[----:B------:R-:W-:Y:S05]  /*1f180*/  WARPSYNC.COLLECTIVE R15, `(.L_x_14696) ;  /* 0x000000000f087348 */ /* 0x000fea0003c00000 */
[----:B------:R0:W1:Y:S02]  /*1f190*/  SHFL.UP P6, R14, R13, R12, R11 ;  /* 0x0400000c0d0e7389 */ /* 0x00006400000c000b */
[----:B01----:R-:W-:Y:S01]  /*1f1a0*/  ENDCOLLECTIVE ;  /* 0x000000000000791b */ /* 0x003fe20003800000 */
.L_x_14696:
[----:B------:R-:W-:Y:S02]  /*1f1b0*/  MOV R12, 0x10 ;  /* 0x00000010000c7802 */ /* 0x000fe40000000f00 */
[----:B------:R-:W-:-:S05]  /*1f1c0*/  SEL R4, R14, RZ, P4 ;  /* 0x000000ff0e047207 */ /* 0x000fca0002000000 */
[----:B------:R-:W-:-:S04]  /*1f1d0*/  IMAD.IADD R4, R3, 0x1, R4 ;  /* 0x0000000103047824 */ /* 0x000fc800078e0204 */
[----:B------:R-:W-:-:S07]  /*1f1e0*/  IMAD.MOV.U32 R13, RZ, RZ, R4 ;  /* 0x000000ffff0d7224 */ /* 0x000fce00078e0004 */
[----:B------:R-:W-:Y:S05]  /*1f1f0*/  WARPSYNC.COLLECTIVE R15, `(.L_x_14697) ;  /* 0x000000000f087348 */ /* 0x000fea0003c00000 */
[----:B------:R0:W1:Y:S02]  /*1f200*/  SHFL.UP P6, R14, R13, R12, R11 ;  /* 0x0400000c0d0e7389 */ /* 0x00006400000c000b */
[----:B01----:R-:W-:Y:S01]  /*1f210*/  ENDCOLLECTIVE ;  /* 0x000000000000791b */ /* 0x003fe20003800000 */
.L_x_14697:
        /* <DEDUP_REMOVED lines=8> */
.L_x_14698:
[----:B------:R-:W-:Y:S05]  /*1f2a0*/  BRA `(.L_x_14699) ;  /* 0xffffffa400a87947 */ /* 0x000fea000383ffff */
.L_x_14505:
[----:B------:R-:W-:Y:S01]  /*1f2b0*/  BSSY B0, `(.L_x_14700) ;  /* 0x0000006000007945 */ /* 0x000fe20003800000 */
[----:B------:R-:W-:Y:S01]  /*1f2c0*/  PLOP3.LUT P6, PT, P6, PT, PT, 0x8, 0x0 ;  /* 0x000000000000781c */ /* 0x000fe200037ce170 */
[----:B------:R-:W-:-:S12]  /*1f2d0*/  IMAD.MOV.U32 R15, RZ, RZ, -0x1 ;  /* 0xffffffffff0f7424 */ /* 0x000fd800078e00ff */
[----:B01----:R-:W-:Y:S05]  /*1f2e0*/  WARPSYNC.COLLECTIVE R15, `(.L_x_14701) ;  /* 0x000000000f087348 */ /* 0x003fea0003c00000 */
[----:B------:R-:W-:Y:S01]  /*1f2f0*/  VOTE.ANY R14, PT, P6 ;  /* 0x00000000000e7806 */ /* 0x000fe200030e0100 */
[----:B01----:R-:W-:Y:S06]  /*1f300*/  ENDCOLLECTIVE ;  /* 0x000000000000791b */ /* 0x003fec0003800000 */
.L_x_14701:
[----:B------:R-:W-:Y:S05]  /*1f310*/  BSYNC B0 ;  /* 0x0000000000007941 */ /* 0x000fea0003800000 */
.L_x_14700:
        /* <DEDUP_REMOVED lines=9> */
.L_x_14702:
[----:B------:R-:W-:Y:S01]  /*1f3b0*/  IMAD.MOV.U32 R17, RZ, RZ, R14 ;  /* 0x000000ffff117224 */ /* 0x000fe200078e000e */
[----:B------:R-:W-:Y:S06]  /*1f3c0*/  BRA `(.L_x_14703) ;  /* 0xffffffa400987947 */ /* 0x000fec000383ffff */
.L_x_14507:
[----:B------:R-:W-:Y:S01]  /*1f3d0*/  BSSY B0, `(.L_x_14704) ;  /* 0x0000007000007945 */ /* 0x000fe20003800000 */
[----:B------:R-:W-:Y:S01]  /*1f3e0*/  IMAD.MOV.U32 R13, RZ, RZ, R2 ;  /* 0x000000ffff0d7224 */ /* 0x000fe200078e0002 */
[----:B------:R-:W-:Y:S01]  /*1f3f0*/  MOV R15, 0xffffffff ;  /* 0xffffffff000f7802 */ /* 0x000fe20000000f00 */
[----:B------:R-:W-:-:S07]  /*1f400*/  IMAD.MOV.U32 R11, RZ, RZ, 0x1f ;  /* 0x0000001fff0b7424 */ /* 0x000fce00078e00ff */
[----:B0123--:R-:W-:Y:S05]  /*1f410*/  WARPSYNC.COLLECTIVE R15, `(.L_x_14705) ;  /* 0x000000000f087348 */ /* 0x00ffea0003c00000 */
[----:B------:R4:W0:Y:S02]  /*1f420*/  SHFL.IDX P6, R14, R13, R12, R11 ;  /* 0x0000000c0d0e7389 */ /* 0x00082400000c000b */
[----:B01234-:R-:W-:Y:S01]  /*1f430*/  ENDCOLLECTIVE ;  /* 0x000000000000791b */ /* 0x01ffe20003800000 */
.L_x_14705:
[----:B------:R-:W-:Y:S05]  /*1f440*/  BSYNC B0 ;  /* 0x0000000000007941 */ /* 0x000fea0003800000 */
.L_x_14704:
[----:B------:R-:W-:Y:S05]  /*1f450*/  BRA `(.L_x_14506) ;  /* 0xffffffa400907947 */ /* 0x000fea000383ffff */
.L_x_14511:
[----:B0-----:R0:W2:Y:S02]  /*1f460*/  SYNCS.PHASECHK.TRANS64.TRYWAIT P0, [R4+URZ+0x22820], R0 ;  /* 0x02282000040075a7 */ /* 0x0010a4000800017f */
[----:B--2---:R-:W-:Y:S05]  /*1f470*/  @!P0 NANOSLEEP.SYNCS 0x989680 ;  /* 0x009896800000895d */ /* 0x004fea0003900000 */
[----:B------:R-:W2:Y:S02]  /*1f480*/  @!P0 SYNCS.PHASECHK.TRANS64 P0, [R4+URZ+0x22820], R0 ;  /* 0x02282000040085a7 */ /* 0x000ea4000800007f */
[----:B--2---:R-:W-:Y:S05]  /*1f490*/  @!P0 BRA `(.L_x_14511) ;  /* 0xfffffffc00f08947 */ /* 0x004fea000383ffff */
[----:B------:R-:W-:Y:S05]  /*1f4a0*/  BRA `(.L_x_14706) ;  /* 0xffffffac00087947 */ /* 0x000fea000383ffff */
.L_x_14512:
        /* <DEDUP_REMOVED lines=8> */
[----:B01--4-:R-:W-:Y:S05]  /*1f530*/  WARPSYNC.COLLECTIVE R15, `(.L_x_14708) ;  /* 0x000000000f087348 */ /* 0x013fea0003c00000 */
[----:B------:R2:W3:Y:S02]  /*1f540*/  SHFL.IDX P6, R14, R13, R12, R11 ;  /* 0x0000000c0d0e7389 */ /* 0x0004e400000c000b */
[----:B01234-:R-:W-:Y:S01]  /*1f550*/  ENDCOLLECTIVE ;  /* 0x000000000000791b */ /* 0x01ffe20003800000 */
.L_x_14708:
[----:B------:R-:W-:Y:S05]  /*1f560*/  BSYNC B0 ;  /* 0x0000000000007941 */ /* 0x000fea0003800000 */
.L_x_14707:
[----:B------:R-:W-:Y:S05]  /*1f570*/  BRA `(.L_x_14709) ;  /* 0xffffffa800f07947 */ /* 0x000fea000383ffff */
.L_x_14513:
[----:B------:R-:W-:Y:S01]  /*1f580*/  BSSY B0, `(.L_x_14710) ;  /* 0x0000006000007945 */ /* 0x000fe20003800000 */
[----:B------:R-:W-:-:S07]  /*1f590*/  IMAD.MOV.U32 R15, RZ, RZ, -0x1 ;  /* 0xffffffffff0f7424 */ /* 0x000fce00078e00ff */
[----:B01--4-:R-:W-:Y:S05]  /*1f5a0*/  WARPSYNC.COLLECTIVE R15, `(.L_x_14711) ;  /* 0x000000000f0c7348 */ /* 0x013fea0003c00000 */
[----:B------:R-:W-:Y:S02]  /*1f5b0*/  ELECT P6, UR62, PT ;  /* 0x00000000003e782f */ /* 0x000fe400038c0000 */
[----:B------:R-:W-:Y:S01]  /*1f5c0*/  MOV R14, UR62 ;  /* 0x0000003e000e7c02 */ /* 0x000fe20008000f00 */
[----:B01--4-:R-:W-:Y:S10]  /*1f5d0*/  ENDCOLLECTIVE ;  /* 0x000000000000791b */ /* 0x013ff40003800000 */
.L_x_14711:
[----:B------:R-:W-:Y:S05]  /*1f5e0*/  BSYNC B0 ;  /* 0x0000000000007941 */ /* 0x000fea0003800000 */
.L_x_14710:
[----:B------:R-:W-:Y:S05]  /*1f5f0*/  BRA `(.L_x_14712) ;  /* 0xffffffa800e47947 */ /* 0x000fea000383ffff */
.L_x_14515:
[----:B0-----:R0:W2:Y:S02]  /*1f600*/  SYNCS.PHASECHK.TRANS64.TRYWAIT P1, [R5+URZ+0x22840], R0 ;  /* 0x02284000050075a7 */ /* 0x0010a4000802017f */
[----:B--2---:R-:W-:Y:S05]  /*1f610*/  @!P1 NANOSLEEP.SYNCS 0x989680 ;  /* 0x009896800000995d */ /* 0x004fea0003900000 */
[----:B------:R-:W2:Y:S02]  /*1f620*/  @!P1 SYNCS.PHASECHK.TRANS64 P1, [R5+URZ+0x22840], R0 ;  /* 0x02284000050095a7 */ /* 0x000ea4000802007f */
[----:B--2---:R-:W-:Y:S05]  /*1f630*/  @!P1 BRA `(.L_x_14515) ;  /* 0xfffffffc00f09947 */ /* 0x004fea000383ffff */
[----:B------:R-:W-:Y:S05]  /*1f640*/  BRA `(.L_x_14713) ;  /* 0xffffffac00047947 */ /* 0x000fea000383ffff */
.L_x_14517:
[----:B--2---:R2:W3:Y:S02]  /*1f650*/  SYNCS.PHASECHK.TRANS64.TRYWAIT P1, [R25+URZ+0x22840], R2 ;  /* 0x02284002190075a7 */ /* 0x0044e4000802017f */
[----:B---3--:R-:W-:Y:S05]  /*1f660*/  @!P1 NANOSLEEP.SYNCS 0x989680 ;  /* 0x009896800000995d */ /* 0x008fea0003900000 */
[----:B------:R-:W3:Y:S02]  /*1f670*/  @!P1 SYNCS.PHASECHK.TRANS64 P1, [R25+URZ+0x22840], R2 ;  /* 0x02284002190095a7 */ /* 0x000ee4000802007f */
[----:B---3--:R-:W-:Y:S05]  /*1f680*/  @!P1 BRA `(.L_x_14517) ;  /* 0xfffffffc00f09947 */ /* 0x008fea000383ffff */
[----:B------:R-:W-:Y:S05]  /*1f690*/  BRA `(.L_x_14714) ;  /* 0xffffffac00107947 */ /* 0x000fea000383ffff */
.L_x_14519:
[----:B---3--:R3:W0:Y:S02]  /*1f6a0*/  SYNCS.PHASECHK.TRANS64.TRYWAIT P1, [R5+URZ+0x22860], R0 ;  /* 0x02286000050075a7 */ /* 0x008624000802017f */
[----:B0-----:R-:W-:Y:S05]  /*1f6b0*/  @!P1 NANOSLEEP.SYNCS 0x989680 ;  /* 0x009896800000995d */ /* 0x001fea0003900000 */
[----:B------:R-:W0:Y:S02]  /*1f6c0*/  @!P1 SYNCS.PHASECHK.TRANS64 P1, [R5+URZ+0x22860], R0 ;  /* 0x02286000050095a7 */ /* 0x000e24000802007f */
[----:B0-----:R-:W-:Y:S05]  /*1f6d0*/  @!P1 BRA `(.L_x_14519) ;  /* 0xfffffffc00f09947 */ /* 0x001fea000383ffff */
[----:B------:R-:W-:Y:S05]  /*1f6e0*/  BRA `(.L_x_14715) ;  /* 0xffffffac000c7947 */ /* 0x000fea000383ffff */
.L_x_14716:
        /* <DEDUP_REMOVED lines=9> */
.L_x_15570:


//--------------------- .text._ZN7cutlass13device_kernelIN5flash11enable_sm90INS1_16FlashAttnFwdSm90INS1_25CollectiveMainloopFwdSm90ILi2EN4cute5tupleIJNS5_1CILi1EEES8_S8_EEENS6_IJNS7_ILi128EEENS7_ILi96EEENS7_ILi64EEEEEELi256ENS_6half_tEfNS_4arch4Sm90ELb1ELb0ELb0ELb1ELb1ELb0ELb1ELb1ELb0ELb1ELb0ELb0EEENS1_21CollectiveEpilogueFwdINS6_IJSA_NS7_ILi256EEESB_EEES9_SE_SG_Li256ELb1ELb1ELb0ELb0EEENS1_36VarlenDynamicPersistentTileSchedulerILi128ELi96ELi256ELi128ELb0ELb1ELb1ELb1ELb1ELb1EEEEEEEEEvNT_6ParamsE --------------------------
	.section	.text._ZN7cutlass13device_kernelIN5flash11enable_sm90INS1_16FlashAttnFwdSm90INS1_25CollectiveMainloopFwdSm90ILi2EN4cute5tupleIJNS5_1CILi1EEES8_S8_EEENS6_IJNS7_ILi128EEENS7_ILi96EEENS7_ILi64EEEEEELi256ENS_6half_tEfNS_4arch4Sm90ELb1ELb0ELb0ELb1ELb1ELb0ELb1ELb1ELb0ELb1ELb0ELb0EEENS1_21CollectiveEpilogueFwdINS6_IJSA_NS7_ILi256EEESB_EEES9_SE_SG_Li256ELb1ELb1ELb0ELb0EEENS1_36VarlenDynamicPersistentTileSchedulerILi128ELi96ELi256ELi128ELb0ELb1ELb1ELb1ELb1ELb1EEEEEEEEEvNT_6ParamsE,"ax",@progbits
	.align	128
.text._ZN7cutlass13device_kernelIN5flash11enable_sm90INS1_16FlashAttnFwdSm90INS1_25CollectiveMainloopFwdSm90ILi2EN4cute5tupleIJNS5_1CILi1EEES8_S8_EEENS6_IJNS7_ILi128EEENS7_ILi96EEENS7_ILi64EEEEEELi256ENS_6half_tEfNS_4arch4Sm90ELb1ELb0ELb0ELb1ELb1ELb0ELb1ELb1ELb0ELb1ELb0ELb0EEENS1_21CollectiveEpilogueFwdINS6_IJSA_NS7_ILi256EEESB_EEES9_SE_SG_Li256ELb1ELb1ELb0ELb0EEENS1_36VarlenDynamicPersistentTileSchedulerILi128ELi96ELi256ELi128ELb0ELb1ELb1ELb1ELb1ELb1EEEEEEEEEvNT_6ParamsE:
        .type           _ZN7cutlass13device_kernelIN5flash11enable_sm90INS1_16FlashAttnFwdSm90INS1_25CollectiveMainloopFwdSm90ILi2EN4cute5tupleIJNS5_1CILi1EEES8_S8_EEENS6_IJNS7_ILi128EEENS7_ILi96EEENS7_ILi64EEEEEELi256ENS_6half_tEfNS_4arch4Sm90ELb1ELb0ELb0ELb1ELb1ELb0ELb1ELb1ELb0ELb1ELb0ELb0EEENS1_21CollectiveEpilogueFwdINS6_IJSA_NS7_ILi256EEESB_EEES9_SE_SG_Li256ELb1ELb1ELb0ELb0EEENS1_36VarlenDynamicPersistentTileSchedulerILi128ELi96ELi256ELi128ELb0ELb1ELb1ELb1ELb1ELb1EEEEEEEEEvNT_6ParamsE,@function
        .size           _ZN7cutlass13device_kernelIN5flash11enable_sm90INS1_16FlashAttnFwdSm90INS1_25CollectiveMainloopFwdSm90ILi2EN4cute5tupleIJNS5_1CILi1EEES8_S8_EEENS6_IJNS7_ILi128EEENS7_ILi96EEENS7_ILi64EEEEEELi256ENS_6half_tEfNS_4arch4Sm90ELb1ELb0ELb0ELb1ELb1ELb0ELb1ELb1ELb0ELb1ELb0ELb0EEENS1_21CollectiveEpilogueFwdINS6_IJSA_NS7_ILi256EEESB_EEES9_SE_SG_Li256ELb1ELb1ELb0ELb0EEENS1_36VarlenDynamicPersistentTileSchedulerILi128ELi96ELi256ELi128ELb0ELb1ELb1ELb1ELb1ELb1EEEEEEEEEvNT_6ParamsE,(.L_x_15571 - _ZN7cutlass13device_kernelIN5flash11enable_sm90INS1_16FlashAttnFwdSm90INS1_25CollectiveMainloopFwdSm90ILi2EN4cute5tupleIJNS5_1CILi1EEES8_S8_EEENS6_IJNS7_ILi128EEENS7_ILi96EEENS7_ILi64EEEEEELi256ENS_6half_tEfNS_4arch4Sm90ELb1ELb0ELb0ELb1ELb1ELb0ELb1ELb1ELb0ELb1ELb0ELb0EEENS1_21CollectiveEpilogueFwdINS6_IJSA_NS7_ILi256EEESB_EEES9_SE_SG_Li256ELb1ELb1ELb0ELb0EEENS1_36VarlenDynamicPersistentTileSchedulerILi128ELi96ELi256ELi128ELb0ELb1ELb1ELb1ELb1ELb1EEEEEEEEEvNT_6ParamsE)
        .other          _ZN7cutlass13device_kernelIN5flash11enable_sm90INS1_16FlashAttnFwdSm90INS1_25CollectiveMainloopFwdSm90ILi2EN4cute5tupleIJNS5_1CILi1EEES8_S8_EEENS6_IJNS7_ILi128EEENS7_ILi96EEENS7_ILi64EEEEEELi256ENS_6half_tEfNS_4arch4Sm90ELb1ELb0ELb0ELb1ELb1ELb0ELb1ELb1ELb0ELb1ELb0ELb0EEENS1_21CollectiveEpilogueFwdINS6_IJSA_NS7_ILi256EEESB_EEES9_SE_SG_Li256ELb1ELb1ELb0ELb0EEENS1_36VarlenDynamicPersistentTileSchedulerILi128ELi96ELi256ELi128ELb0ELb1ELb1ELb1ELb1ELb1EEEEEEEEEvNT_6ParamsE,@"STO_CUDA_ENTRY STV_DEFAULT"
_ZN7cutlass13device_kernelIN5flash11enable_sm90INS1_16FlashAttnFwdSm90INS1_25CollectiveMainloopFwdSm90ILi2EN4cute5tupleIJNS5_1CILi1EEES8_S8_EEENS6_IJNS7_ILi128EEENS7_ILi96EEENS7_ILi64EEEEEELi256ENS_6half_tEfNS_4arch4Sm90ELb1ELb0ELb0ELb1ELb1ELb0ELb1ELb1ELb0ELb1ELb0ELb0EEENS1_21CollectiveEpilogueFwdINS6_IJSA_NS7_ILi256EEESB_EEES9_SE_SG_Li256ELb1ELb1ELb0ELb0EEENS1_36VarlenDynamicPersistentTileSchedulerILi128ELi96ELi256ELi128ELb0ELb1ELb1ELb1ELb1ELb1EEEEEEEEEvNT_6ParamsE:
        /* <DEDUP_REMOVED lines=47> */
.L_x_14717:
        /* <DEDUP_REMOVED lines=22> */
.L_x_14718:
        /* <DEDUP_REMOVED lines=18> */
.L_x_14719:
        /* <DEDUP_REMOVED lines=22> */
.L_x_14720:
        /* <DEDUP_REMOVED lines=23> */
.L_x_14721:
        /* <DEDUP_REMOVED lines=10> */
.L_x_14723:
        /* <DEDUP_REMOVED lines=20> */
[----:B------:R-:W-:Y:S01]  /*0a20*/  IMAD.MOV.U32 R224, RZ, RZ, RZ ;  /* 0x000000ffffe07224 */ /* 0x000fe200078e00ff */
[----:B------:R-:W-:Y:S01]  /*0a30*/  R2UR UR6, R14 ;  /* 0x000000000e0672ca */ /* 0x000fe200000e0000 */
[----:B------:R-:W0:Y:S01]  /*0a40*/  S2R R0, SR_TID.X ;  /* 0x0000000000007919 */ /* 0x000e220000002100 */
[----:B------:R-:W-:Y:S01]  /*0a50*/  UMOV UR39, URZ ;  /* 0x0000003f00277c82 */ /* 0x000fe20008000000 */
[----:B------:R-:W-:Y:S01]  /*0a60*/  UMOV UR38, URZ ;  /* 0x0000003f00267c82 */ /* 0x000fe20008000000 */
[----:B0-----:R-:W-:-:S05]  /*0a70*/  VIADD R12, R0, 0xffffff80 ;  /* 0xffffff80000c7836 */ /* 0x001fca0000000000 */
[----:B------:R-:W-:-:S04]  /*0a80*/  SHF.R.S32.HI R0, RZ, 0x1f, R12 ;  /* 0x0000001fff007819 */ /* 0x000fc8000001140c */
[CC--:B------:R-:W-:Y:S02]  /*0a90*/  LEA.HI R3, R0.reuse, R12.reuse, RZ, 0x7 ;  /* 0x0000000c00037211 */ /* 0x0c0fe400078f38ff */
[----:B------:R-:W-:Y:S02]  /*0aa0*/  LEA.HI R4, R0, R12, RZ, 0x5 ;  /* 0x0000000c00047211 */ /* 0x000fe400078f28ff */
[C---:B------:R-:W-:Y:S02]  /*0ab0*/  LOP3.LUT R225, R3.reuse, 0xffffff80, RZ, 0xc0, !PT ;  /* 0xffffff8003e17812 */ /* 0x040fe400078ec0ff */
[----:B------:R-:W-:Y:S01]  /*0ac0*/  SHF.R.S32.HI R226, RZ, 0x7, R3 ;  /* 0x00000007ffe27819 */ /* 0x000fe20000011403 */
[----:B------:R-:W-:Y:S02]  /*0ad0*/  IMAD.SHL.U32 R6, R4, 0x20, RZ ;  /* 0x0000002004067824 */ /* 0x000fe400078e00ff */
[----:B------:R-:W-:Y:S01]  /*0ae0*/  IMAD.IADD R225, R12, 0x1, -R225 ;  /* 0x000000010ce17824 */ /* 0x000fe200078e0ae1 */
[----:B------:R-:W-:-:S02]  /*0af0*/  LEA.HI R3, R3, R226, RZ, 0x1 ;  /* 0x000000e203037211 */ /* 0x000fc400078f08ff */
        /* <DEDUP_REMOVED lines=8> */
[----:B------:R-:W-:Y:S02]  /*0b80*/  LEA.HI R8, R8, R225, RZ, 0x5 ;  /* 0x000000e108087211 */ /* 0x000fe400078f28ff */
[----:B------:R-:W-:Y:S02]  /*0b90*/  LEA.HI R11, R11, R10, RZ, 0x3 ;  /* 0x0000000a0b0b7211 */ /* 0x000fe400078f18ff */
[----:B------:R-:W-:Y:S02]  /*0ba0*/  SHF.R.S32.HI R8, RZ, 0x5, R8 ;  /* 0x00000005ff087819 */ /* 0x000fe40000011408 */
[----:B------:R-:W-:Y:S02]  /*0bb0*/  LOP3.LUT R11, R11, 0xfffffff8, RZ, 0xc0, !PT ;  /* 0xfffffff80b0b7812 */ /* 0x000fe400078ec0ff */
[----:B------:R-:W-:-:S03]  /*0bc0*/  LOP3.LUT R3, R3, 0x3fffffe, RZ, 0xc0, !PT ;  /* 0x03fffffe03037812 */ /* 0x000fc600078ec0ff */
        /* <DEDUP_REMOVED lines=8> */
[----:B------:R-:W-:Y:S02]  /*0c50*/  LOP3.LUT R4, R2, 0x3fffff0, RZ, 0xc0, !PT ;  /* 0x03fffff002047812 */ /* 0x000fe400078ec0ff */
[----:B------:R-:W-:-:S02]  /*0c60*/  LOP3.LUT R219, R0, 0xfffffff8, RZ, 0xc0, !PT ;  /* 0xfffffff800db7812 */ /* 0x000fc400078ec0ff */
[----:B------:R-:W-:Y:S01]  /*0c70*/  LEA.HI R2, R2, R5, RZ, 0x1 ;  /* 0x0000000502027211 */ /* 0x000fe200078f08ff */
[C---:B------:R-:W-:Y:S01]  /*0c80*/  IMAD.IADD R4, R12.reuse, 0x1, -R4 ;  /* 0x000000010c047824 */ /* 0x040fe200078e0a04 */
[----:B------:R-:W-:Y:S01]  /*0c90*/  IADD3 R219, R12, -R219, RZ ;  /* 0x800000db0cdb7210 */ /* 0x000fe20007ffe0ff */
[----:B------:R-:W-:Y:S01]  /*0ca0*/  ULOP3.LUT UR4, UR4, 0x1, URZ, 0xfc, !UPT ;  /* 0x0000000104047892 */ /* 0x000fe2000f8efc3f */
[----:B------:R-:W-:Y:S01]  /*0cb0*/  LOP3.LUT R2, R2, 0x1ffffffe, RZ, 0xc0, !PT ;  /* 0x1ffffffe02027812 */ /* 0x000fe200078ec0ff */
[----:B------:R-:W-:Y:S01]  /*0cc0*/  IMAD R7, R4, 0x40, R7 ;  /* 0x0000004004077824 */ /* 0x000fe200078e0207 */
[----:B------:R-:W-:Y:S01]  /*0cd0*/  LEA.HI R4, R6, R6, RZ, 0x1 ;  /* 0x0000000606047211 */ /* 0x000fe200078f08ff */
[----:B------:R-:W-:Y:S01]  /*0ce0*/  IMAD.SHL.U32 R200, R219, 0x8, RZ ;  /* 0x00000008dbc87824 */ /* 0x000fe200078e00ff */
[----:B------:R-:W-:Y:S01]  /*0cf0*/  SHF.R.S32.HI R223, RZ, 0x3, R0 ;  /* 0x00000003ffdf7819 */ /* 0x000fe20000011400 */
[----:B------:R-:W-:Y:S01]  /*0d00*/  IMAD.IADD R2, R5, 0x1, -R2 ;  /* 0x0000000105027824 */ /* 0x000fe200078e0a02 */
[----:B------:R-:W-:Y:S01]  /*0d10*/  LOP3.LUT R5, R4, 0x1ffffffe, RZ, 0xc0, !PT ;  /* 0x1ffffffe04057812 */ /* 0x000fe200078ec0ff */
[C---:B------:R-:W-:Y:S01]  /*0d20*/  VIADD R217, R200.reuse, 0x40 ;  /* 0x00000040c8d97836 */ /* 0x040fe20000000000 */
[----:B------:R-:W-:Y:S01]  /*0d30*/  SHF.R.S32.HI R0, RZ, 0x1f, R200 ;  /* 0x0000001fff007819 */ /* 0x000fe200000114c8 */
[C---:B------:R-:W-:Y:S01]  /*0d40*/  VIADD R216, R200.reuse, 0x80 ;  /* 0x00000080c8d87836 */ /* 0x040fe20000000000 */
[----:B------:R-:W-:Y:S01]  /*0d50*/  LOP3.LUT R0, R9, 0x7ffffffc, RZ, 0xc0, !PT ;  /* 0x7ffffffc09007812 */ /* 0x000fe200078ec0ff */
[----:B------:R-:W-:Y:S01]  /*0d60*/  VIADD R218, R200, 0xc0 ;  /* 0x000000c0c8da7836 */ /* 0x000fe20000000000 */
[----:B------:R-:W-:Y:S01]  /*0d70*/  SHF.R.S32.HI R4, RZ, 0x1f, R217 ;  /* 0x0000001fff047819 */ /* 0x000fe200000114d9 */
[----:B------:R-:W-:Y:S01]  /*0d80*/  IMAD.IADD R214, R6, 0x1, -R5 ;  /* 0x0000000106d67824 */ /* 0x000fe200078e0a05 */
[----:B------:R-:W-:Y:S01]  /*0d90*/  SHF.R.S32.HI R3, RZ, 0x1f, R216 ;  /* 0x0000001fff037819 */ /* 0x000fe200000114d8 */
[----:B------:R-:W-:Y:S01]  /*0da0*/  IMAD R228, R2, 0x8, R7 ;  /* 0x0000000802e47824 */ /* 0x000fe200078e0207 */
[----:B------:R-:W-:Y:S01]  /*0db0*/  SHF.R.S32.HI R2, RZ, 0x1f, R218 ;  /* 0x0000001fff027819 */ /* 0x000fe200000114da */
[----:B------:R-:W-:-:S02]  /*0dc0*/  IMAD.MOV.U32 R7, RZ, RZ, R15 ;  /* 0x000000ffff077224 */ /* 0x000fc400078e000f */
[----:B------:R-:W-:Y:S02]  /*0dd0*/  IMAD.U32 R229, RZ, RZ, UR4 ;  /* 0x00000004ffe57e24 */ /* 0x000fe4000f8e00ff */
[----:B------:R-:W-:Y:S02]  /*0de0*/  IMAD.IADD R215, R225, 0x1, -R0 ;  /* 0x00000001e1d77824 */ /* 0x000fe400078e0a00 */
[----:B------:R-:W-:-:S07]  /*0df0*/  IMAD R214, R214, 0x8, R227 ;  /* 0x00000008d6d67824 */ /* 0x000fce00078e02e3 */
.L_x_14784:
[----:B012---:R-:W0:Y:S01]  /*0e00*/  LDC.64 R2, c[0x0][0xd88] ;  /* 0x00036200ff027b82 */ /* 0x007e220000000a00 */
[----:B------:R-:W-:Y:S01]  /*0e10*/  ULDC.64 UR8, c[0x0][0xb20] ;  /* 0x0002c80000087ab9 */ /* 0x000fe20000000a00 */
[----:B------:R-:W-:Y:S01]  /*0e20*/  ULDC.64 UR10, c[0x0][0xb10] ;  /* 0x0002c400000a7ab9 */ /* 0x000fe20000000a00 */
[----:B0-----:R-:W-:-:S06]  /*0e30*/  IMAD.WIDE R2, R7, 0x4, R2 ;  /* 0x0000000407027825 */ /* 0x001fcc00078e0202 */
[----:B------:R-:W2:Y:S01]  /*0e40*/  LDG.E R2, desc[UR36][R2.64] ;  /* 0x0000002402027981 */ /* 0x000ea2000c1e1900 */
[----:B------:R-:W-:Y:S01]  /*0e50*/  UISETP.NE.U32.AND UP0, UPT, UR8, URZ, UPT ;  /* 0x0000003f0800728c */ /* 0x000fe2000bf05070 */
[----:B------:R-:W-:Y:S01]  /*0e60*/  IMAD.MOV.U32 R0, RZ, RZ, RZ ;  /* 0x000000ffff007224 */ /* 0x000fe200078e00ff */
[----:B------:R-:W-:Y:S02]  /*0e70*/  UISETP.NE.U32.AND UP1, UPT, UR10, URZ, UPT ;  /* 0x0000003f0a00728c */ /* 0x000fe4000bf25070 */
[----:B------:R-:W-:Y:S02]  /*0e80*/  UISETP.NE.AND.EX UP0, UPT, UR9, URZ, UPT, UP0 ;  /* 0x0000003f0900728c */ /* 0x000fe4000bf05300 */
[----:B------:R-:W-:-:S04]  /*0e90*/  UISETP.NE.AND.EX UP1, UPT, UR11, URZ, UPT, UP1 ;  /* 0x0000003f0b00728c */ /* 0x000fc8000bf25310 */
[----:B------:R-:W-:Y:S02]  /*0ea0*/  PLOP3.LUT P0, PT, PT, PT, UP0, 0x80, 0x0 ;  /* 0x000000000000781c */ /* 0x000fe40003f0f008 */
[----:B------:R-:W-:Y:S02]  /*0eb0*/  PLOP3.LUT P2, PT, PT, PT, UP1, 0x80, 0x0 ;  /* 0x000000000000781c */ /* 0x000fe40003f4f018 */
[----:B--2---:R-:W-:-:S13]  /*0ec0*/  R2UR UR4, R2 ;  /* 0x00000000020472ca */ /* 0x004fda00000e0000 */
[----:B------:R-:W-:Y:S02]  /*0ed0*/  USHF.R.S32.HI UR7, URZ, 0x1f, UR4 ;  /* 0x0000001f3f077899 */ /* 0x000fe40008011404 */
[----:B------:R-:W-:Y:S01]  /*0ee0*/  IMAD.U32 R220, RZ, RZ, UR4 ;  /* 0x00000004ffdc7e24 */ /* 0x000fe2000f8e00ff */
[----:B------:R-:W-:-:S04]  /*0ef0*/  @UP0 ULEA UR8, UP2, UR4, UR8, 0x2 ;  /* 0x0000000804080291 */ /* 0x000fc8000f84103f */
[----:B------:R-:W-:Y:S02]  /*0f00*/  @UP0 ULEA.HI.X UR9, UR4, UR9, UR7, 0x2, UP2 ;  /* 0x0000000904090291 */ /* 0x000fe400090f1407 */
[----:B------:R-:W-:Y:S01]  /*0f10*/  MOV R222, UR7 ;  /* 0x0000000700de7c02 */ /* 0x000fe20008000f00 */
[----:B------:R-:W-:Y:S01]  /*0f20*/  @UP1 ULEA UR10, UP0, UR4, UR10, 0x2 ;  /* 0x0000000a040a1291 */ /* 0x000fe2000f80103f */
[----:B------:R-:W-:-:S03]  /*0f30*/  IMAD.U32 R2, RZ, RZ, UR8 ;  /* 0x00000008ff027e24 */ /* 0x000fc6000f8e00ff */
[----:B------:R-:W-:Y:S01]  /*0f40*/  @UP1 ULEA.HI.X UR11, UR4, UR11, UR7, 0x2, UP0 ;  /* 0x0000000b040b1291 */ /* 0x000fe200080f1407 */
[----:B------:R-:W-:Y:S01]  /*0f50*/  IMAD.U32 R3, RZ, RZ, UR9 ;  /* 0x00000009ff037e24 */ /* 0x000fe2000f8e00ff */
[----:B------:R-:W-:Y:S01]  /*0f60*/  ULDC.64 UR8, c[0x0][0x418] ;  /* 0x0001060000087ab9 */ /* 0x000fe20000000a00 */
[----:B------:R-:W-:Y:S01]  /*0f70*/  IMAD.U32 R212, RZ, RZ, UR10 ;  /* 0x0000000affd47e24 */ /* 0x000fe2000f8e00ff */
[----:B------:R-:W-:Y:S01]  /*0f80*/  ULDC UR4, c[0x0][0x424] ;  /* 0x0001090000047ab9 */ /* 0x000fe20000000800 */
[----:B------:R-:W-:Y:S01]  /*0f90*/  ULDC UR7, c[0x0][0x2f0] ;  /* 0x0000bc0000077ab9 */ /* 0x000fe20000000800 */
[----:B------:R-:W-:Y:S01]  /*0fa0*/  IMAD.U32 R213, RZ, RZ, UR11 ;  /* 0x0000000bffd57e24 */ /* 0x000fe2000f8e00ff */
[----:B------:R0:W5:Y:S04]  /*0fb0*/  @P0 LDG.E R0, desc[UR36][R2.64] ;  /* 0x0000002402000981 */ /* 0x000168000c1e1900 */
[----:B------:R0:W5:Y:S01]  /*0fc0*/  @P2 LDG.E R212, desc[UR36][R212.64] ;  /* 0x00000024d4d42981 */ /* 0x000162000c1e1900 */
[----:B------:R-:W-:Y:S01]  /*0fd0*/  UISETP.NE.U32.AND UP0, UPT, UR8, URZ, UPT ;  /* 0x0000003f0800728c */ /* 0x000fe2000bf05070 */
[----:B------:R-:W-:-:S03]  /*0fe0*/  IMAD.U32 R221, RZ, RZ, UR6 ;  /* 0x00000006ffdd7e24 */ /* 0x000fc6000f8e00ff */
[----:B------:R-:W-:-:S03]  /*0ff0*/  UISETP.NE.AND.EX UP0, UPT, UR9, URZ, UPT, UP0 ;  /* 0x0000003f0900728c */ /* 0x000fc6000bf05300 */
[----:B------:R-:W-:Y:S01]  /*1000*/  ULDC.64 UR8, c[0x0][0xb18] ;  /* 0x0002c60000087ab9 */ /* 0x000fe20000000a00 */
[----:B------:R-:W-:Y:S01]  /*1010*/  USEL UR4, UR4, 0x1, UP0 ;  /* 0x0000000104047887 */ /* 0x000fe20008000000 */
[----:B------:R-:W-:-:S03]  /*1020*/  ISETP.NE.U32.AND P1, PT, RZ, UR8, PT ;  /* 0x00000008ff007c0c */ /* 0x000fc6000bf25070 */
[----:B------:R-:W-:Y:S01]  /*1030*/  UIMAD UR4, UR4, UR7, URZ ;  /* 0x00000007040472a4 */ /* 0x000fe2000f8e023f */
[----:B------:R-:W-:Y:S01]  /*1040*/  ISETP.NE.AND.EX P1, PT, RZ, UR9, PT, P1 ;  /* 0x00000009ff007c0c */ /* 0x000fe2000bf25310 */
[----:B0--34-:R-:W-:-:S12]  /*1050*/  @P2 BRA `(.L_x_14724) ;  /* 0x0000000000342947 */ /* 0x019fd80003800000 */
[----:B------:R-:W-:Y:S01]  /*1060*/  ULDC.64 UR6, c[0x0][0xaf8] ;  /* 0x0002be0000067ab9 */ /* 0x000fe20000000a00 */
[----:B-----5:R-:W0:Y:S01]  /*1070*/  LDC R212, c[0x0][0x288] ;  /* 0x0000a200ffd47b82 */ /* 0x020e220000000800 */
[----:B------:R-:W-:-:S04]  /*1080*/  ISETP.NE.U32.AND P0, PT, RZ, UR6, PT ;  /* 0x00000006ff007c0c */ /* 0x000fc8000bf05070 */
[----:B------:R-:W-:-:S13]  /*1090*/  ISETP.NE.AND.EX P0, PT, RZ, UR7, PT, P0 ;  /* 0x00000007ff007c0c */ /* 0x000fda000bf05300 */
[----:B------:R-:W-:Y:S05]  /*10a0*/  @!P0 BRA `(.L_x_14724) ;  /* 0x0000000000208947 */ /* 0x000fea0003800000 */
[----:B------:R-:W-:Y:S01]  /*10b0*/  R2UR UR10, R220 ;  /* 0x00000000dc0a72ca */ /* 0x000fe200000e0000 */
[----:B------:R-:W-:-:S12]  /*10c0*/  ULDC.64 UR6, c[0x0][0xaf8] ;  /* 0x0002be0000067ab9 */ /* 0x000fd80000000a00 */
[----:B------:R-:W-:-:S06]  /*10d0*/  UIMAD.WIDE UR6, UR10, 0x4, UR6 ;  /* 0x000000040a0678a5 */ /* 0x000fcc000f8e0206 */
[----:B------:R-:W-:Y:S02]  /*10e0*/  IMAD.U32 R2, RZ, RZ, UR6 ;  /* 0x00000006ff027e24 */ /* 0x000fe4000f8e00ff */
[----:B------:R-:W-:-:S05]  /*10f0*/  IMAD.U32 R3, RZ, RZ, UR7 ;  /* 0x00000007ff037e24 */ /* 0x000fca000f8e00ff */
[----:B0-----:R-:W2:Y:S04]  /*1100*/  LDG.E R212, desc[UR36][R2.64] ;  /* 0x0000002402d47981 */ /* 0x001ea8000c1e1900 */
[----:B------:R-:W2:Y:S02]  /*1110*/  LDG.E R5, desc[UR36][R2.64+0x4] ;  /* 0x0000042402057981 */ /* 0x000ea4000c1e1900 */
[----:B--2---:R-:W-:-:S07]  /*1120*/  IMAD.IADD R212, R5, 0x1, -R212 ;  /* 0x0000000105d47824 */ /* 0x004fce00078e0ad4 */
.L_x_14724:
[----:B------:R-:W-:Y:S01]  /*1130*/  IMAD.U32 R213, RZ, RZ, UR4 ;  /* 0x00000004ffd57e24 */ /* 0x000fe2000f8e00ff */
[----:B------:R-:W-:Y:S06]  /*1140*/  @!P1 BRA `(.L_x_14725) ;  /* 0x0000000000209947 */ /* 0x000fec0003800000 */
[----:B------:R-:W-:Y:S02]  /*1150*/  R2UR UR6, R220 ;  /* 0x00000000dc0672ca */ /* 0x000fe400000e0000 */
[----:B------:R-:W-:-:S11]  /*1160*/  R2UR UR7, R222 ;  /* 0x00000000de0772ca */ /* 0x000fd600000e0000 */
[----:B------:R-:W-:-:S04]  /*1170*/  ULEA UR4, UP0, UR6, UR8, 0x2 ;  /* 0x0000000806047291 */ /* 0x000fc8000f80103f */
[----:B------:R-:W-:Y:S02]  /*1180*/  ULEA.HI.X UR6, UR6, UR9, UR7, 0x2, UP0 ;  /* 0x0000000906067291 */ /* 0x000fe400080f1407 */
[----:B------:R-:W-:-:S04]  /*1190*/  IMAD.U32 R2, RZ, RZ, UR4 ;  /* 0x00000004ff027e24 */ /* 0x000fc8000f8e00ff */
[----:B------:R-:W-:-:S05]  /*11a0*/  IMAD.U32 R3, RZ, RZ, UR6 ;  /* 0x00000006ff037e24 */ /* 0x000fca000f8e00ff */
[----:B------:R1:W5:Y:S01]  /*11b0*/  LDG.E R213, desc[UR36][R2.64] ;  /* 0x0000002402d57981 */ /* 0x000362000c1e1900 */
[----:B------:R-:W-:Y:S05]  /*11c0*/  BRA `(.L_x_14726) ;  /* 0x0000000000307947 */ /* 0x000fea0003800000 */
.L_x_14725:
[----:B------:R-:W-:Y:S02]  /*11d0*/  ULDC.64 UR6, c[0x0][0xb00] ;  /* 0x0002c00000067ab9 */ /* 0x000fe40000000a00 */
[----:B------:R-:W-:-:S04]  /*11e0*/  ISETP.NE.U32.AND P0, PT, RZ, UR6, PT ;  /* 0x00000006ff007c0c */ /* 0x000fc8000bf05070 */
[----:B------:R-:W-:-:S13]  /*11f0*/  ISETP.NE.AND.EX P0, PT, RZ, UR7, PT, P0 ;  /* 0x00000007ff007c0c */ /* 0x000fda000bf05300 */
[----:B------:R-:W-:Y:S05]  /*1200*/  @!P0 BRA `(.L_x_14726) ;  /* 0x0000000000208947 */ /* 0x000fea0003800000 */
[----:B------:R-:W-:Y:S01]  /*1210*/  R2UR UR4, R220 ;  /* 0x00000000dc0472ca */ /* 0x000fe200000e0000 */
[----:B------:R-:W-:-:S12]  /*1220*/  ULDC.64 UR6, c[0x0][0xb00] ;  /* 0x0002c00000067ab9 */ /* 0x000fd80000000a00 */
[----:B------:R-:W-:-:S06]  /*1230*/  UIMAD.WIDE UR6, UR4, 0x4, UR6 ;  /* 0x00000004040678a5 */ /* 0x000fcc000f8e0206 */
[----:B------:R-:W-:Y:S01]  /*1240*/  MOV R2, UR6 ;  /* 0x0000000600027c02 */ /* 0x000fe20008000f00 */
[----:B------:R-:W-:-:S05]  /*1250*/  IMAD.U32 R3, RZ, RZ, UR7 ;  /* 0x00000007ff037e24 */ /* 0x000fca000f8e00ff */
[----:B------:R-:W2:Y:S04]  /*1260*/  LDG.E R213, desc[UR36][R2.64] ;  /* 0x0000002402d57981 */ /* 0x000ea8000c1e1900 */
[----:B------:R-:W2:Y:S02]  /*1270*/  LDG.E R4, desc[UR36][R2.64+0x4] ;  /* 0x0000042402047981 */ /* 0x000ea4000c1e1900 */
[----:B--2---:R-:W-:-:S07]  /*1280*/  IMAD.IADD R213, R4, 0x1, -R213 ;  /* 0x0000000104d57824 */ /* 0x004fce00078e0ad5 */
.L_x_14726:
[----:B-1----:R-:W1:Y:S01]  /*1290*/  LDC R2, c[0x0][0x448] ;  /* 0x00011200ff027b82 */ /* 0x002e620000000800 */
[----:B------:R-:W-:Y:S01]  /*12a0*/  USHF.L.U32 UR61, UR5, 0x7, URZ ;  /* 0x00000007053d7899 */ /* 0x000fe2000800063f */
[----:B-----5:R-:W-:Y:S01]  /*12b0*/  IMAD.IADD R213, R213, 0x1, -R0 ;  /* 0x00000001d5d57824 */ /* 0x020fe200078e0a00 */
[----:B------:R-:W-:Y:S01]  /*12c0*/  CS2R R148, SRZ ;  /* 0x0000000000947805 */ /* 0x000fe2000001ff00 */
[----:B------:R-:W-:Y:S01]  /*12d0*/  IMAD.MOV.U32 R150, RZ, RZ, RZ ;  /* 0x000000ffff967224 */ /* 0x000fe200078e00ff */
[----:B------:R-:W-:Y:S01]  /*12e0*/  UIADD3 UR4, UR61, 0x7f, URZ ;  /* 0x0000007f3d047890 */ /* 0x000fe2000fffe03f */
[----:B------:R-:W-:Y:S02]  /*12f0*/  CS2R R146, SRZ ;  /* 0x0000000000927805 */ /* 0x000fe4000001ff00 */
[----:B0-----:R-:W-:Y:S02]  /*1300*/  IADD3 R3, R213, 0x60, -R212 ;  /* 0x00000060d5037810 */ /* 0x001fe40007ffe8d4 */
        /* <DEDUP_REMOVED lines=16> */
[----:B-1----:R-:W-:Y:S02]  /*1410*/  ISETP.NE.AND P0, PT, R2, 0x1, PT ;  /* 0x000000010200780c */ /* 0x002fe40003f05270 */
        /* <DEDUP_REMOVED lines=12> */
[----:B------:R-:W0:Y:S01]  /*14e0*/  @P0 LDC R2, c[0x0][0x44c] ;  /* 0x00011300ff020b82 */ /* 0x000e220000000800 */
[----:B------:R-:W-:Y:S02]  /*14f0*/  CS2R R92, SRZ ;  /* 0x00000000005c7805 */ /* 0x000fe4000001ff00 */
[----:B------:R-:W-:Y:S02]  /*1500*/  CS2R R90, SRZ ;  /* 0x00000000005a7805 */ /* 0x000fe4000001ff00 */
[----:B------:R-:W-:-:S02]  /*1510*/  CS2R R88, SRZ ;  /* 0x0000000000587805 */ /* 0x000fc4000001ff00 */
[----:B------:R-:W-:Y:S02]  /*1520*/  CS2R R82, SRZ ;  /* 0x0000000000527805 */ /* 0x000fe4000001ff00 */
[----:B------:R-:W-:Y:S02]  /*1530*/  CS2R R84, SRZ ;  /* 0x0000000000547805 */ /* 0x000fe4000001ff00 */
[----:B------:R-:W-:Y:S02]  /*1540*/  CS2R R8, SRZ ;  /* 0x0000000000087805 */ /* 0x000fe4000001ff00 */
        /* <DEDUP_REMOVED lines=25> */
[----:B-1----:R-:W-:Y:S01]  /*16e0*/  @P0 SHF.R.U32.HI R0, RZ, R5, R2 ;  /* 0x00000005ff000219 */ /* 0x002fe20000011602 */
[----:B------:R-:W-:Y:S01]  /*16f0*/  VIADD R2, R213, 0x5f ;  /* 0x0000005fd5027836 */ /* 0x000fe20000000000 */
[----:B------:R-:W-:Y:S02]  /*1700*/  PLOP3.LUT P0, PT, PT, PT, PT, 0x80, 0x0 ;  /* 0x000000000000781c */ /* 0x000fe40003f0f070 */
[----:B------:R-:W-:Y:S02]  /*1710*/  CS2R R36, SRZ ;  /* 0x0000000000247805 */ /* 0x000fe4000001ff00 */
[----:B------:R-:W-:Y:S01]  /*1720*/  CS2R R32, SRZ ;  /* 0x0000000000207805 */ /* 0x000fe2000001ff00 */
[----:B------:R-:W-:Y:S01]  /*1730*/  IMAD.IADD R0, R3, 0x1, R0 ;  /* 0x0000000103007824 */ /* 0x000fe200078e0200 */
[----:B------:R-:W-:Y:S01]  /*1740*/  CS2R R26, SRZ ;  /* 0x00000000001a7805 */ /* 0x000fe2000001ff00 */
[----:B------:R-:W-:Y:S01]  /*1750*/  IMAD.HI R2, R2, 0x2aaaaaab, RZ ;  /* 0x2aaaaaab02027827 */ /* 0x000fe200078e02ff */
[----:B------:R-:W-:-:S02]  /*1760*/  CS2R R28, SRZ ;  /* 0x00000000001c7805 */ /* 0x000fc4000001ff00 */
[----:B------:R-:W-:Y:S01]  /*1770*/  CS2R R24, SRZ ;  /* 0x0000000000187805 */ /* 0x000fe2000001ff00 */
[----:B------:R-:W-:Y:S01]  /*1780*/  IMAD.HI R0, R0, 0x2aaaaaab, RZ ;  /* 0x2aaaaaab00007827 */ /* 0x000fe200078e02ff */
[----:B------:R-:W-:-:S03]  /*1790*/  SHF.R.U32.HI R3, RZ, 0x1f, R2 ;  /* 0x0000001fff037819 */ /* 0x000fc60000011602 */
[----:B------:R-:W-:Y:S01]  /*17a0*/  IMAD.MOV.U32 R10, RZ, RZ, RZ ;  /* 0x000000ffff0a7224 */ /* 0x000fe200078e00ff */
[----:B------:R-:W-:Y:S02]  /*17b0*/  SHF.R.U32.HI R5, RZ, 0x1f, R0 ;  /* 0x0000001fff057819 */ /* 0x000fe40000011600 */
[----:B------:R-:W-:Y:S02]  /*17c0*/  LEA.HI.SX32 R3, R2, R3, 0x1c ;  /* 0x0000000302037211 */ /* 0x000fe400078fe2ff */
[----:B------:R-:W-:Y:S01]  /*17d0*/  LEA.HI.SX32 R202, R0, R5, 0x1c ;  /* 0x0000000500ca7211 */ /* 0x000fe200078fe2ff */
[----:B------:R-:W-:-:S03]  /*17e0*/  IMAD.MOV.U32 R0, RZ, RZ, RZ ;  /* 0x000000ffff007224 */ /* 0x000fc600078e00ff */
[----:B------:R-:W-:Y:S02]  /*17f0*/  VIMNMX R202, R3, R202, PT ;  /* 0x000000ca03ca7248 */ /* 0x000fe40003fe0100 */
[----:B------:R-:W-:Y:S02]  /*1800*/  CS2R R2, SRZ ;  /* 0x0000000000027805 */ /* 0x000fe4000001ff00 */
        /* <DEDUP_REMOVED lines=41> */
.L_x_14728:
[----:B------:R-:W-:Y:S01]  /*1aa0*/  LEA.HI R0, R224, R224, RZ, 0x1 ;  /* 0x000000e0e0007211 */ /* 0x000fe200078f08ff */
[----:B------:R-:W0:Y:S03]  /*1ab0*/  S2R R2, SR_TID.X ;  /* 0x0000000000027919 */ /* 0x000e260000002100 */
[----:B------:R-:W-:-:S05]  /*1ac0*/  LOP3.LUT R3, R0, 0xfffffffe, RZ, 0xc0, !PT ;  /* 0xfffffffe00037812 */ /* 0x000fca00078ec0ff */
[----:B------:R-:W-:-:S05]  /*1ad0*/  IMAD.IADD R0, R224, 0x1, -R3 ;  /* 0x00000001e0007824 */ /* 0x000fca00078e0a03 */
[----:B------:R-:W-:-:S04]  /*1ae0*/  SHF.L.U32 R0, R0, 0x1f, RZ ;  /* 0x0000001f00007819 */ /* 0x000fc800000006ff */
[----:B------:R-:W1:Y:S01]  /*1af0*/  SYNCS.PHASECHK.TRANS64.TRYWAIT P0, [UR40+0x32400], R0 ;  /* 0x03240000ff0075a7 */ /* 0x000e620008000168 */
[----:B0-----:R-:W-:-:S05]  /*1b00*/  SHF.R.U32.HI R2, RZ, 0x7, R2 ;  /* 0x00000007ff027819 */ /* 0x001fca0000011602 */
[----:B------:R-:W-:Y:S01]  /*1b10*/  VIADD R207, R2, 0x8 ;  /* 0x0000000802cf7836 */ /* 0x000fe20000000000 */
[----:B-1----:R-:W-:Y:S06]  /*1b20*/  @!P0 BRA `(.L_x_14729) ;  /* 0x00000110005c8947 */ /* 0x002fec0003800000 */
.L_x_14875:
[----:B------:R-:W-:Y:S05]  /*1b30*/  WARPSYNC.ALL ;  /* 0x0000000000007948 */ /* 0x000fea0003800000 */
[----:B------:R-:W-:Y:S01]  /*1b40*/  R2UR UR4, R229 ;  /* 0x00000000e50472ca */ /* 0x000fe200000e0000 */
[----:B------:R1:W-:-:S12]  /*1b50*/  BAR.SYNC.DEFER_BLOCKING R207, 0x100 ;  /* 0x000400cf0000751d */ /* 0x0003d80000010000 */
[----:B------:R-:W-:-:S05]  /*1b60*/  IMAD.U32 R2, RZ, RZ, UR4 ;  /* 0x00000004ff027e24 */ /* 0x000fca000f8e00ff */
[----:B------:R-:W-:-:S13]  /*1b70*/  ISETP.NE.AND P0, PT, R2, 0x3, PT ;  /* 0x000000030200780c */ /* 0x000fda0003f05270 */
[----:B-1----:R-:W-:Y:S05]  /*1b80*/  @!P0 BRA `(.L_x_14730) ;  /* 0x0000000000048947 */ /* 0x002fea0003800000 */
[----:B------:R-:W-:Y:S01]  /*1b90*/  BPT.TRAP 0x1 ;  /* 0x000000040000795c */ /* 0x000fe20000300000 */
.L_x_14730:
[----:B------:R-:W-:Y:S01]  /*1ba0*/  ULEA UR6, UR38, UR40, 0x3 ;  /* 0x0000002826067291 */ /* 0x000fe2000f8e183f */
[----:B------:R-:W-:-:S05]  /*1bb0*/  IMAD.U32 R2, RZ, RZ, UR39 ;  /* 0x00000027ff027e24 */ /* 0x000fca000f8e00ff */
[----:B------:R-:W-:-:S04]  /*1bc0*/  SHF.L.U32 R2, R2, 0x1f, RZ ;  /* 0x0000001f02027819 */ /* 0x000fc800000006ff */
[----:B------:R1:W2:Y:S01]  /*1bd0*/  SYNCS.PHASECHK.TRANS64.TRYWAIT P1, [UR6+0x32430], R2 ;  /* 0x03243002ff0075a7 */ /* 0x0002a20008020146 */
[----:B------:R-:W-:Y:S05]  /*1be0*/  @!P0 BRA `(.L_x_14731) ;  /* 0x0000000000048947 */ /* 0x000fea0003800000 */
[----:B------:R-:W-:Y:S01]  /*1bf0*/  BPT.TRAP 0x1 ;  /* 0x000000040000795c */ /* 0x000fe20000300000 */
.L_x_14731:
[----:B--2---:R-:W-:Y:S05]  /*1c00*/  @P1 BRA `(.L_x_14732) ;  /* 0x0000000000081947 */ /* 0x004fea0003800000 */
[----:B------:R-:W2:Y:S02]  /*1c10*/  SYNCS.PHASECHK.TRANS64.TRYWAIT P1, [UR6+0x32430], R2 ;  /* 0x03243002ff0075a7 */ /* 0x000ea40008020146 */
[----:B--2---:R-:W-:Y:S05]  /*1c20*/  @!P1 BRA `(.L_x_14733) ;  /* 0x0000011000349947 */ /* 0x004fea0003800000 */
.L_x_14732:
        /* <DEDUP_REMOVED lines=9> */
[----:B------:R-:W-:Y:S01]  /*1cc0*/  MOV R20, UR5 ;  /* 0x0000000500147c02 */ /* 0x000fe20008000f00 */
        /* <DEDUP_REMOVED lines=38> */
.L_x_14876:
[----:B------:R-:W-:Y:S05]  /*1f30*/  @!P0 BRA `(.L_x_14735) ;  /* 0x0000000000048947 */ /* 0x000fea0003800000 */
[----:B------:R-:W-:Y:S01]  /*1f40*/  BPT.TRAP 0x1 ;  /* 0x000000040000795c */ /* 0x000fe20000300000 */
.L_x_14735:
[----:B------:R2:W3:Y:S01]  /*1f50*/  SYNCS.PHASECHK.TRANS64.TRYWAIT P1, [UR6+0x32450], R2 ;  /* 0x03245002ff0075a7 */ /* 0x0004e20008020146 */
[----:B------:R-:W-:Y:S05]  /*1f60*/  @!P0 BRA `(.L_x_14736) ;  /* 0x0000000000048947 */ /* 0x000fea0003800000 */
[----:B------:R-:W-:Y:S01]  /*1f70*/  BPT.TRAP 0x1 ;  /* 0x000000040000795c */ /* 0x000fe20000300000 */
.L_x_14736:
[----:B---3--:R-:W-:Y:S05]  /*1f80*/  @P1 BRA `(.L_x_14737) ;  /* 0x0000000000081947 */ /* 0x008fea0003800000 */
[----:B------:R-:W3:Y:S02]  /*1f90*/  SYNCS.PHASECHK.TRANS64.TRYWAIT P1, [UR6+0x32450], R2 ;  /* 0x03245002ff0075a7 */ /* 0x000ee40008020146 */
[----:B---3--:R-:W-:Y:S05]  /*1fa0*/  @!P1 BRA `(.L_x_14738) ;  /* 0x0000010c00849947 */ /* 0x008fea0003800000 */
.L_x_14737:
        /* <DEDUP_REMOVED lines=84> */
[----:B------:R-:W-:Y:S01]  /*24f0*/  MOV R6, UR12 ;  /* 0x0000000c00067c02 */ /* 0x000fe20008000f00 */
        /* <DEDUP_REMOVED lines=57> */
.L_x_14739:
[----:B------:R-:W1:Y:S01]  /*2890*/  LDC R4, c[0x0][0x448] ;  /* 0x00011200ff047b82 */ /* 0x000e620000000800 */
[----:B------:R-:W-:Y:S01]  /*28a0*/  ULDC UR5, c[0x0][0xa80] ;  /* 0x0002a00000057ab9 */ /* 0x000fe20000000800 */
[----:B------:R-:W-:Y:S02]  /*28b0*/  UIADD3 UR10, UR6, 0x32440, URZ ;  /* 0x00032440060a7890 */ /* 0x000fe4000fffe03f */
[----:B------:R-:W-:Y:S02]  /*28c0*/  ULOP3.LUT UR7, UR7, 0x3000000, URZ, 0xfc, !UPT ;  /* 0x0300000007077892 */ /* 0x000fe4000f8efc3f */
[----:B------:R-:W-:Y:S02]  /*28d0*/  UPRMT UR10, UR48, 0x654, UR10 ;  /* 0x00000654300a7896 */ /* 0x000fe4000800000a */
[----:B------:R-:W-:Y:S01]  /*28e0*/  UIMAD UR4, UR38, 0xc00, UR7 ;  /* 0x00000c00260478a4 */ /* 0x000fe2000f8e0207 */
[----:B------:R-:W-:-:S06]  /*28f0*/  UMOV UR11, 0x40000040 ;  /* 0x40000040000b7882 */ /* 0x000fcc0000000000 */
[----:B------:R-:W-:Y:S01]  /*2900*/  SYNCS.ARRIVE.TRANS64.RED.A1T0 RZ, [UR10], RZ ;  /* 0x000000ffffff79a7 */ /* 0x000fe2000810040a */
[----:B------:R-:W-:Y:S01]  /*2910*/  UMOV UR10, UR4 ;  /* 0x00000004000a7c82 */ /* 0x000fe20008000000 */
[----:B------:R2:W-:Y:S01]  /*2920*/  BAR.SYNC.DEFER_BLOCKING R207, 0x100 ;  /* 0x000400cf0000751d */ /* 0x0005e20000010000 */
[----:B-1----:R-:W-:Y:S01]  /*2930*/  ISETP.NE.AND P6, PT, R4, 0x1, PT ;  /* 0x000000010400780c */ /* 0x002fe20003fc5270 */
[----:B------:R-:W-:-:S12]  /*2940*/  VIADD R4, R214, UR61 ;  /* 0x0000003dd6047c36 */ /* 0x000fd80008000000 */
[----:B------:R-:W1:Y:S08]  /*2950*/  @P6 LDC R5, c[0x0][0x44c] ;  /* 0x00011300ff056b82 */ /* 0x000e700000000800 */
[----:B------:R-:W3:Y:S01]  /*2960*/  @P6 LDC R72, c[0x0][0x450] ;  /* 0x00011400ff486b82 */ /* 0x000ee20000000800 */
[----:B-1----:R-:W-:-:S05]  /*2970*/  @P6 IMAD.HI.U32 R5, R4, R5, RZ ;  /* 0x0000000504056227 */ /* 0x002fca00078e00ff */
[----:B---3--:R-:W-:Y:S01]  /*2980*/  @P6 SHF.R.U32.HI R4, RZ, R72, R5 ;  /* 0x00000048ff046219 */ /* 0x008fe20000011605 */
[----:B------:R-:W-:-:S04]  /*2990*/  IMAD R5, R202, -0x60, R213 ;  /* 0xffffffa0ca057824 */ /* 0x000fc800078e02d5 */
[----:B------:R-:W1:Y:S01]  /*29a0*/  SHFL.IDX PT, R21, R4, RZ, 0x1c1f ;  /* 0x001c1fff04157589 */ /* 0x000e6200000e0000 */
[----:B------:R-:W-:-:S03]  /*29b0*/  VIADD R72, R5, 0x60 ;  /* 0x0000006005487836 */ /* 0x000fc60000000000 */
[----:B------:R-:W3:Y:S01]  /*29c0*/  SHFL.IDX PT, R73, R4, 0x1, 0x1c1f ;  /* 0x003c1f0004497f89 */ /* 0x000ee200000e0000 */
[----:B------:R-:W-:-:S05]  /*29d0*/  IMAD R5, R215, -0x2, R72 ;  /* 0xfffffffed7057824 */ /* 0x000fca00078e0248 */
[----:B------:R-:W-:-:S04]  /*29e0*/  IADD3 R72, -R212, 0x1, R5 ;  /* 0x00000001d4487810 */ /* 0x000fc80007ffe105 */
[----:B-1----:R-:W-:-:S04]  /*29f0*/  VIADDMNMX R21, R21, R72, R5, PT ;  /* 0x0000004815157246 */ /* 0x002fc80003800105 */
[C---:B------:R-:W-:Y:S02]  /*2a00*/  ISETP.GT.AND P5, PT, R21.reuse, RZ, PT ;  /* 0x000000ff1500720c */ /* 0x040fe40003fa4270 */
[C---:B------:R-:W-:Y:S02]  /*2a10*/  ISETP.GT.AND P4, PT, R21.reuse, 0x1, PT ;  /* 0x000000011500780c */ /* 0x040fe40003f84270 */
[----:B------:R-:W-:Y:S02]  /*2a20*/  FSEL R24, R24, -INF , P5 ;  /* 0xff80000018187808 */ /* 0x000fe40002800000 */
[C---:B------:R-:W-:Y:S02]  /*2a30*/  ISETP.GT.AND P2, PT, R21.reuse, 0x10, PT ;  /* 0x000000101500780c */ /* 0x040fe40003f44270 */
[----:B------:R-:W-:Y:S02]  /*2a40*/  ISETP.GT.AND P5, PT, R21, 0x11, PT ;  /* 0x000000111500780c */ /* 0x000fe40003fa4270 */
[----:B---3--:R-:W-:-:S02]  /*2a50*/  VIADDMNMX R73, R73, R72, R5, PT ;  /* 0x0000004849497246 */ /* 0x008fc40003800105 */
[----:B------:R-:W-:Y:S02]  /*2a60*/  ISETP.GT.AND P3, PT, R21, 0x8, PT ;  /* 0x000000081500780c */ /* 0x000fe40003f64270 */
[----:B------:R-:W-:Y:S02]  /*2a70*/  FSEL R72, R25, -INF , P4 ;  /* 0xff80000019487808 */ /* 0x000fe40002000000 */
[----:B------:R-:W-:Y:S02]  /*2a80*/  ISETP.GT.AND P4, PT, R21, 0x18, PT ;  /* 0x000000181500780c */ /* 0x000fe40003f84270 */
[----:B------:R-:W-:Y:S02]  /*2a90*/  FSEL R5, R32, -INF , P2 ;  /* 0xff80000020057808 */ /* 0x000fe40001000000 */
[----:B------:R-:W-:Y:S02]  /*2aa0*/  FSEL R157, R33, -INF , P5 ;  /* 0xff800000219d7808 */ /* 0x000fe40002800000 */
[----:B------:R-:W-:-:S02]  /*2ab0*/  ISETP.GT.AND P2, PT, R21, 0x21, PT ;  /* 0x000000211500780c */ /* 0x000fc40003f44270 */
[C---:B------:R-:W-:Y:S02]  /*2ac0*/  ISETP.GT.AND P5, PT, R21.reuse, 0x28, PT ;  /* 0x000000281500780c */ /* 0x040fe40003fa4270 */
[C---:B------:R-:W-:Y:S02]  /*2ad0*/  ISETP.GT.AND P1, PT, R21.reuse, 0x9, PT ;  /* 0x000000091500780c */ /* 0x040fe40003f24270 */
[----:B------:R-:W-:Y:S02]  /*2ae0*/  FSEL R28, R28, -INF , P3 ;  /* 0xff8000001c1c7808 */ /* 0x000fe40001800000 */
[C---:B------:R-:W-:Y:S02]  /*2af0*/  ISETP.GT.AND P3, PT, R21.reuse, 0x19, PT ;  /* 0x000000191500780c */ /* 0x040fe40003f64270 */
[----:B------:R-:W-:Y:S02]  /*2b00*/  FSEL R162, R36, -INF , P4 ;  /* 0xff80000024a27808 */ /* 0x000fe40002000000 */
[----:B------:R-:W-:-:S02]  /*2b10*/  ISETP.GT.AND P4, PT, R21, 0x29, PT ;  /* 0x000000291500780c */ /* 0x000fc40003f84270 */
[----:B------:R-:W-:Y:S02]  /*2b20*/  FSEL R158, R41, -INF , P2 ;  /* 0xff800000299e7808 */ /* 0x000fe40001000000 */
[----:B------:R-:W-:Y:S02]  /*2b30*/  FSEL R163, R44, -INF , P5 ;  /* 0xff8000002ca37808 */ /* 0x000fe40002800000 */
[C---:B------:R-:W-:Y:S02]  /*2b40*/  ISETP.GT.AND P2, PT, R21.reuse, 0x38, PT ;  /* 0x000000381500780c */ /* 0x040fe40003f44270 */
[----:B------:R-:W-:Y:S02]  /*2b50*/  ISETP.GT.AND P5, PT, R21, 0x39, PT ;  /* 0x000000391500780c */ /* 0x000fe40003fa4270 */
[----:B------:R-:W-:Y:S02]  /*2b60*/  FSEL R74, R29, -INF , P1 ;  /* 0xff8000001d4a7808 */ /* 0x000fe40000800000 */
[----:B------:R-:W-:-:S02]  /*2b70*/  FMNMX.FTZ R25, R24, R72, !PT ;  /* 0x0000004818197209 */ /* 0x000fc40007810000 */
[----:B------:R-:W-:Y:S02]  /*2b80*/  ISETP.GT.AND P1, PT, R21, 0x20, PT ;  /* 0x000000201500780c */ /* 0x000fe40003f24270 */
[----:B------:R-:W-:Y:S02]  /*2b90*/  FSEL R167, R37, -INF , P3 ;  /* 0xff80000025a77808 */ /* 0x000fe40001800000 */
[----:B------:R-:W-:Y:S02]  /*2ba0*/  ISETP.GT.AND P3, PT, R21, 0x30, PT ;  /* 0x000000301500780c */ /* 0x000fe40003f64270 */
[----:B------:R-:W-:Y:S02]  /*2bb0*/  FSEL R168, R45, -INF , P4 ;  /* 0xff8000002da87808 */ /* 0x000fe40002000000 */
[----:B------:R-:W-:Y:S02]  /*2bc0*/  ISETP.GT.AND P4, PT, R21, 0x40, PT ;  /* 0x000000401500780c */ /* 0x000fe40003f84270 */
[----:B------:R-:W-:-:S02]  /*2bd0*/  FSEL R164, R52, -INF , P2 ;  /* 0xff80000034a47808 */ /* 0x000fc40001000000 */
[----:B------:R-:W-:Y:S02]  /*2be0*/  FSEL R169, R53, -INF , P5 ;  /* 0xff80000035a97808 */ /* 0x000fe40002800000 */
[C---:B------:R-:W-:Y:S02]  /*2bf0*/  ISETP.GT.AND P2, PT, R21.reuse, 0x49, PT ;  /* 0x000000491500780c */ /* 0x040fe40003f44270 */
[C---:B------:R-:W-:Y:S02]  /*2c00*/  ISETP.GT.AND P5, PT, R21.reuse, 0x50, PT ;  /* 0x000000501500780c */ /* 0x040fe40003fa4270 */
[----:B------:R-:W-:Y:S02]  /*2c10*/  FMNMX.FTZ R25, R28, R25, !PT ;  /* 0x000000191c197209 */ /* 0x000fe40007810000 */
[----:B------:R-:W-:Y:S02]  /*2c20*/  FSEL R206, R40, -INF , P1 ;  /* 0xff80000028ce7808 */ /* 0x000fe40000800000 */
[----:B------:R-:W-:-:S02]  /*2c30*/  ISETP.GT.AND P1, PT, R21, 0x31, PT ;  /* 0x000000311500780c */ /* 0x000fc40003f24270 */
[----:B------:R-:W-:Y:S02]  /*2c40*/  FSEL R205, R48, -INF , P3 ;  /* 0xff80000030cd7808 */ /* 0x000fe40001800000 */
[C---:B------:R-:W-:Y:S02]  /*2c50*/  ISETP.GT.AND P3, PT, R21.reuse, 0x41, PT ;  /* 0x000000411500780c */ /* 0x040fe40003f64270 */
[----:B------:R-:W-:Y:S02]  /*2c60*/  FSEL R204, R56, -INF , P4 ;  /* 0xff80000038cc7808 */ /* 0x000fe40002000000 */
[----:B------:R-:W-:Y:S02]  /*2c70*/  ISETP.GT.AND P4, PT, R21, 0x51, PT ;  /* 0x000000511500780c */ /* 0x000fe40003f84270 */
[----:B------:R-:W-:Y:S02]  /*2c80*/  FSEL R170, R61, -INF , P2 ;  /* 0xff8000003daa7808 */ /* 0x000fe40001000000 */
[----:B------:R-:W-:-:S02]  /*2c90*/  FSEL R4, R64, -INF , P5 ;  /* 0xff80000040047808 */ /* 0x000fc40002800000 */
[----:B------:R-:W-:Y:S02]  /*2ca0*/  FMNMX.FTZ R32, R74, R25, !PT ;  /* 0x000000194a207209 */ /* 0x000fe40007810000 */
[C---:B------:R-:W-:Y:S02]  /*2cb0*/  ISETP.GT.AND P2, PT, R73.reuse, RZ, PT ;  /* 0x000000ff4900720c */ /* 0x040fe40003f44270 */
[----:B------:R-:W-:Y:S02]  /*2cc0*/  ISETP.GT.AND P5, PT, R73, 0x1, PT ;  /* 0x000000014900780c */ /* 0x000fe40003fa4270 */
[----:B------:R-:W-:Y:S02]  /*2cd0*/  FSEL R159, R49, -INF , P1 ;  /* 0xff800000319f7808 */ /* 0x000fe40000800000 */
[----:B------:R-:W-:Y:S02]  /*2ce0*/  ISETP.GT.AND P1, PT, R21, 0x48, PT ;  /* 0x000000481500780c */ /* 0x000fe40003f24270 */
[----:B------:R-:W-:-:S02]  /*2cf0*/  FSEL R160, R57, -INF , P3 ;  /* 0xff80000039a07808 */ /* 0x000fc40001800000 */
[----:B------:R-:W-:Y:S02]  /*2d00*/  ISETP.GT.AND P3, PT, R21, 0x58, PT ;  /* 0x000000581500780c */ /* 0x000fe40003f64270 */
[----:B------:R-:W-:Y:S02]  /*2d10*/  FSEL R161, R65, -INF , P4 ;  /* 0xff80000041a17808 */ /* 0x000fe40002000000 */
[----:B------:R-:W-:Y:S02]  /*2d20*/  FMNMX.FTZ R36, R5, R32, !PT ;  /* 0x0000002005247209 */ /* 0x000fe40007810000 */
[----:B------:R-:W-:Y:S02]  /*2d30*/  ISETP.GT.AND P4, PT, R73, 0x8, PT ;  /* 0x000000084900780c */ /* 0x000fe40003f84270 */
[----:B------:R-:W-:Y:S02]  /*2d40*/  FSEL R26, R26, -INF , P2 ;  /* 0xff8000001a1a7808 */ /* 0x000fe40001000000 */
[----:B------:R-:W-:-:S02]  /*2d50*/  FSEL R32, R27, -INF , P5 ;  /* 0xff8000001b207808 */ /* 0x000fc40002800000 */
[----:B------:R-:W-:Y:S02]  /*2d60*/  FSEL R165, R60, -INF , P1 ;  /* 0xff8000003ca57808 */ /* 0x000fe40000800000 */
[----:B------:R-:W-:Y:S02]  /*2d70*/  ISETP.GT.AND P1, PT, R21, 0x59, PT ;  /* 0x000000591500780c */ /* 0x000fe40003f24270 */
[----:B------:R-:W-:Y:S02]  /*2d80*/  FSEL R166, R68, -INF , P3 ;  /* 0xff80000044a67808 */ /* 0x000fe40001800000 */
        /* <DEDUP_REMOVED lines=16> */
[C---:B------:R-:W-:Y:S02]  /*2e90*/  ISETP.GT.AND P2, PT, R73.reuse, 0x19, PT ;  /* 0x000000194900780c */ /* 0x040fe40003f44270 */
        /* <DEDUP_REMOVED lines=50> */
[----:B------:R-:W-:Y:S02]  /*31c0*/  FSEL R171, R69, -INF , P1 ;  /* 0xff80000045ab7808 */ /* 0x000fe40000800000 */
        /* <DEDUP_REMOVED lines=13> */
[----:B------:R-:W-:Y:S01]  /*32a0*/  FSEL R197, R70, -INF , P1 ;  /* 0xff80000046c57808 */ /* 0x000fe20000800000 */
[----:B------:R-:W1:Y:S01]  /*32b0*/  SHFL.BFLY PT, R38, R25, 0x2, 0x1f ;  /* 0x0c401f0019267f89 */ /* 0x000e6200000e0000 */
[----:B------:R-:W-:Y:S02]  /*32c0*/  FMNMX.FTZ R34, R192, R21, !PT ;  /* 0x00000015c0227209 */ /* 0x000fe40007810000 */
[----:B------:R-:W-:Y:S02]  /*32d0*/  FSEL R203, R71, -INF , P2 ;  /* 0xff80000047cb7808 */ /* 0x000fe40001000000 */
[----:B------:R-:W-:-:S04]  /*32e0*/  FMNMX.FTZ R34, R197, R34, !PT ;  /* 0x00000022c5227209 */ /* 0x000fc80007810000 */
        /* <DEDUP_REMOVED lines=24> */
[----:B------:R-:W-:Y:S01]  /*3470*/  FFMA.FTZ R158, R158, UR5, -R199 ;  /* 0x000000059e9e7c23 */ /* 0x000fe200080108c7 */
        /* <DEDUP_REMOVED lines=8> */
[----:B------:R-:W-:Y:S01]  /*3500*/  FFMA.FTZ R193, R193, UR5, -R201 ;  /* 0x00000005c1c17c23 */ /* 0x000fe200080108c9 */
[--C-:B------:R-:W-:Y:S01]  /*3510*/  FFMA.FTZ R163, R163, UR5, -R199.reuse ;  /* 0x00000005a3a37c23 */ /* 0x100fe200080108c7 */
[----:B------:R-:W-:Y:S01]  /*3520*/  FFMA.FTZ R168, R168, UR5, -R199 ;  /* 0x00000005a8a87c23 */ /* 0x000fe200080108c7 */
        /* <DEDUP_REMOVED lines=9> */
[----:B------:R-:W3:Y:S01]  /*35c0*/  MUFU.EX2 R179, R179 ;  /* 0x000000b300b37308 */ /* 0x000ee20000000800 */
[----:B-1----:R-:W-:Y:S01]  /*35d0*/  F2FP.F16.F32.PACK_AB R152, R177, R176 ;  /* 0x000000b0b198723e */ /* 0x002fe200000000ff */
[--C-:B------:R-:W-:Y:S01]  /*35e0*/  FFMA.FTZ R174, R174, UR5, -R201.reuse ;  /* 0x00000005aeae7c23 */ /* 0x100fe200080108c9 */
[--C-:B------:R-:W-:Y:S01]  /*35f0*/  FFMA.FTZ R186, R186, UR5, -R201.reuse ;  /* 0x00000005baba7c23 */ /* 0x100fe200080108c9 */
[--C-:B------:R-:W-:Y:S01]  /*3600*/  FFMA.FTZ R191, R191, UR5, -R201.reuse ;  /* 0x00000005bfbf7c23 */ /* 0x100fe200080108c9 */
[----:B------:R-:W-:Y:S01]  /*3610*/  FFMA.FTZ R195, R195, UR5, -R201 ;  /* 0x00000005c3c37c23 */ /* 0x000fe200080108c9 */
[--C-:B------:R-:W-:Y:S01]  /*3620*/  FFMA.FTZ R204, R204, UR5, -R199.reuse ;  /* 0x00000005cccc7c23 */ /* 0x100fe200080108c7 */
[--C-:B------:R-:W-:Y:S01]  /*3630*/  FFMA.FTZ R160, R160, UR5, -R199.reuse ;  /* 0x00000005a0a07c23 */ /* 0x100fe200080108c7 */
[----:B------:R-:W-:Y:S01]  /*3640*/  MUFU.EX2 R180, R180 ;  /* 0x000000b400b47308 */ /* 0x000fe20000000800 */
[--C-:B------:R-:W-:Y:S01]  /*3650*/  FFMA.FTZ R165, R165, UR5, -R199.reuse ;  /* 0x00000005a5a57c23 */ /* 0x100fe200080108c7 */
[----:B------:R-:W-:Y:S01]  /*3660*/  FFMA.FTZ R170, R170, UR5, -R199 ;  /* 0x00000005aaaa7c23 */ /* 0x000fe200080108c7 */
[--C-:B------:R-:W-:Y:S01]  /*3670*/  FFMA.FTZ R175, R175, UR5, -R201.reuse ;  /* 0x00000005afaf7c23 */ /* 0x100fe200080108c9 */
[--C-:B------:R-:W-:Y:S01]  /*3680*/  FFMA.FTZ R187, R187, UR5, -R201.reuse ;  /* 0x00000005bbbb7c23 */ /* 0x100fe200080108c9 */
[--C-:B------:R-:W-:Y:S01]  /*3690*/  FFMA.FTZ R196, R196, UR5, -R201.reuse ;  /* 0x00000005c4c47c23 */ /* 0x100fe200080108c9 */
[----:B------:R-:W-:Y:S01]  /*36a0*/  FFMA.FTZ R198, R198, UR5, -R201 ;  /* 0x00000005c6c67c23 */ /* 0x000fe200080108c9 */
[--C-:B------:R-:W-:Y:S01]  /*36b0*/  FFMA.FTZ R4, R4, UR5, -R199.reuse ;  /* 0x0000000504047c23 */ /* 0x100fe200080108c7 */
[----:B------:R-:W1:Y:S01]  /*36c0*/  MUFU.EX2 R181, R181 ;  /* 0x000000b500b57308 */ /* 0x000e620000000800 */
        /* <DEDUP_REMOVED lines=12> */
[----:B-1----:R-:W-:Y:S01]  /*3790*/  F2FP.F16.F32.PACK_AB R153, R181, R180 ;  /* 0x000000b4b599723e */ /* 0x002fe200000000ff */
[----:B------:R-:W-:Y:S01]  /*37a0*/  FADD.FTZ R181, R180, R181 ;  /* 0x000000b5b4b57221 */ /* 0x000fe20000010000 */
[----:B------:R-:W-:-:S05]  /*37b0*/  FADD.FTZ R178, R179, R178 ;  /* 0x000000b2b3b27221 */ /* 0x000fca0000010000 */
[----:B------:R-:W1:Y:S08]  /*37c0*/  MUFU.EX2 R5, R5 ;  /* 0x0000000500057308 */ /* 0x000e700000000800 */
[----:B------:R-:W-:Y:S01]  /*37d0*/  MUFU.EX2 R157, R157 ;  /* 0x0000009d009d7308 */ /* 0x000fe20000000800 */
[----:B---3--:R-:W-:Y:S01]  /*37e0*/  F2FP.F16.F32.PACK_AB R155, R183, R182 ;  /* 0x000000b6b79b723e */ /* 0x008fe200000000ff */
[----:B------:R-:W-:-:S03]  /*37f0*/  FADD.FTZ R182, R182, R181 ;  /* 0x000000b5b6b67221 */ /* 0x000fc60000010000 */
[----:B------:R-:W-:Y:S01]  /*3800*/  WARPGROUP.ARRIVE ;  /* 0x00000000000079c5 */ /* 0x000fe20000000000 */
[----:B------:R-:W-:Y:S02]  /*3810*/  FADD.FTZ R183, R183, R182 ;  /* 0x000000b6b7b77221 */ /* 0x000fe40000010000 */
[----:B------:R-:W-:Y:S01]  /*3820*/  MUFU.EX2 R162, R162 ;  /* 0x000000a200a27308 */ /* 0x000fe20000000800 */
[----:B-1----:R-:W-:Y:S02]  /*3830*/  FADD.FTZ R178, R5, R178 ;  /* 0x000000b205b27221 */ /* 0x002fe40000010000 */
[----:B------:R-:W-:Y:S01]  /*3840*/  HGMMA.64x256x16.F32 R24, R152, gdesc[UR8].tnspB, RZ, !UPT, gsb0 ;  /* 0x43e0000898187df0 */ /* 0x000fe2000c0008ff */
[----:B------:R-:W-:Y:S01]  /*3850*/  UIADD3 UR10, UR4, 0x80, URZ ;  /* 0x00000080040a7890 */ /* 0x000fe2000fffe03f */
[----:B------:R-:W-:-:S03]  /*3860*/  UMOV UR11, 0x40000040 ;  /* 0x40000040000b7882 */ /* 0x000fc60000000000 */
[----:B------:R-:W-:Y:S08]  /*3870*/  MUFU.EX2 R167, R167 ;  /* 0x000000a700a77308 */ /* 0x000ff00000000800 */
[----:B------:R-:W1:Y:S08]  /*3880*/  MUFU.EX2 R172, R172 ;  /* 0x000000ac00ac7308 */ /* 0x000e700000000800 */
[----:B------:R-:W3:Y:S08]  /*3890*/  MUFU.EX2 R184, R184 ;  /* 0x000000b800b87308 */ /* 0x000ef00000000800 */
[----:B------:R-:W-:Y:S01]  /*38a0*/  MUFU.EX2 R189, R189 ;  /* 0x000000bd00bd7308 */ /* 0x000fe20000000800 */
[----:B-1----:R-:W-:-:S07]  /*38b0*/  FADD.FTZ R183, R172, R183 ;  /* 0x000000b7acb77221 */ /* 0x002fce0000010000 */
[----:B------:R-:W1:Y:S08]  /*38c0*/  MUFU.EX2 R193, R193 ;  /* 0x000000c100c17308 */ /* 0x000e700000000800 */
[----:B------:R-:W4:Y:S08]  /*38d0*/  MUFU.EX2 R206, R206 ;  /* 0x000000ce00ce7308 */ /* 0x000f300000000800 */
[----:B------:R-:W-:Y:S08]  /*38e0*/  MUFU.EX2 R158, R158 ;  /* 0x0000009e009e7308 */ /* 0x000ff00000000800 */
[----:B------:R-:W-:Y:S08]  /*38f0*/  MUFU.EX2 R163, R163 ;  /* 0x000000a300a37308 */ /* 0x000ff00000000800 */
[----:B------:R-:W-:Y:S08]  /*3900*/  MUFU.EX2 R168, R168 ;  /* 0x000000a800a87308 */ /* 0x000ff00000000800 */
[----:B------:R-:W5:Y:S08]  /*3910*/  MUFU.EX2 R173, R173 ;  /* 0x000000ad00ad7308 */ /* 0x000f700000000800 */
[----:B------:R-:W0:Y:S08]  /*3920*/  MUFU.EX2 R185, R185 ;  /* 0x000000b900b97308 */ /* 0x000e300000000800 */
[----:B------:R-:W-:Y:S08]  /*3930*/  MUFU.EX2 R190, R190 ;  /* 0x000000be00be7308 */ /* 0x000ff00000000800 */
[----:B------:R-:W2:Y:S08]  /*3940*/  MUFU.EX2 R194, R194 ;  /* 0x000000c200c27308 */ /* 0x000eb00000000800 */
[----:B------:R-:W2:Y:S08]  /*3950*/  MUFU.EX2 R205, R205 ;  /* 0x000000cd00cd7308 */ /* 0x000eb00000000800 */
[----:B------:R-:W-:Y:S08]  /*3960*/  MUFU.EX2 R159, R159 ;  /* 0x0000009f009f7308 */ /* 0x000ff00000000800 */
[----:B------:R-:W-:Y:S08]  /*3970*/  MUFU.EX2 R164, R164 ;  /* 0x000000a400a47308 */ /* 0x000ff00000000800 */
[----:B------:R-:W-:Y:S08]  /*3980*/  MUFU.EX2 R169, R169 ;  /* 0x000000a900a97308 */ /* 0x000ff00000000800 */
[----:B------:R-:W2:Y:S08]  /*3990*/  MUFU.EX2 R174, R174 ;  /* 0x000000ae00ae7308 */ /* 0x000eb00000000800 */
[----:B------:R-:W2:Y:S08]  /*39a0*/  MUFU.EX2 R186, R186 ;  /* 0x000000ba00ba7308 */ /* 0x000eb00000000800 */
        /* <DEDUP_REMOVED lines=10> */
[----:B------:R-:W-:Y:S08]  /*3a50*/  MUFU.EX2 R4, R4 ;  /* 0x0000000400047308 */ /* 0x000ff00000000800 */
[----:B------:R-:W-:Y:S08]  /*3a60*/  MUFU.EX2 R161, R161 ;  /* 0x000000a100a17308 */ /* 0x000ff00000000800 */
[----:B------:R-:W-:Y:S08]  /*3a70*/  MUFU.EX2 R166, R166 ;  /* 0x000000a600a67308 */ /* 0x000ff00000000800 */
[----:B------:R-:W-:Y:S08]  /*3a80*/  MUFU.EX2 R171, R171 ;  /* 0x000000ab00ab7308 */ /* 0x000ff00000000800 */
[----:B------:R-:W2:Y:S01]  /*3a90*/  MUFU.EX2 R188, R188 ;  /* 0x000000bc00bc7308 */ /* 0x000ea20000000800 */
[----:B------:R-:W-:-:S02]  /*3aa0*/  WARPGROUP.DEPBAR.LE gsb0, 0x0 ;  /* 0x00008000000079c5 */ /* 0x000fc40000010000 */
[C---:B------:R-:W-:Y:S01]  /*3ab0*/  F2FP.F16.F32.PACK_AB R152, R157.reuse, R5 ;  /* 0x000000059d98723e */ /* 0x040fe200000000ff */
[----:B------:R-:W-:Y:S01]  /*3ac0*/  FADD.FTZ R157, R157, R178 ;  /* 0x000000b29d9d7221 */ /* 0x000fe20000010000 */
[C---:B---3--:R-:W-:Y:S01]  /*3ad0*/  F2FP.F16.F32.PACK_AB R153, R184.reuse, R172 ;  /* 0x000000acb899723e */ /* 0x048fe200000000ff */
[----:B------:R-:W-:Y:S01]  /*3ae0*/  FADD.FTZ R184, R184, R183 ;  /* 0x000000b7b8b87221 */ /* 0x000fe20000010000 */
[----:B------:R-:W-:Y:S01]  /*3af0*/  F2FP.F16.F32.PACK_AB R154, R167, R162 ;  /* 0x000000a2a79a723e */ /* 0x000fe200000000ff */
[----:B------:R-:W3:Y:S01]  /*3b00*/  MUFU.EX2 R192, R192 ;  /* 0x000000c000c07308 */ /* 0x000ee20000000800 */
[----:B-1----:R-:W-:Y:S01]  /*3b10*/  F2FP.F16.F32.PACK_AB R155, R193, R189 ;  /* 0x000000bdc19b723e */ /* 0x002fe200000000ff */
[----:B------:R-:W-:Y:S01]  /*3b20*/  FADD.FTZ R162, R162, R157 ;  /* 0x0000009da2a27221 */ /* 0x000fe20000010000 */
[----:B------:R-:W-:Y:S02]  /*3b30*/  FADD.FTZ R184, R189, R184 ;  /* 0x000000b8bdb87221 */ /* 0x000fe40000010000 */
[----:B------:R-:W-:Y:S01]  /*3b40*/  WARPGROUP.ARRIVE ;  /* 0x00000000000079c5 */ /* 0x000fe20000000000 */
[----:B------:R-:W-:Y:S01]  /*3b50*/  FADD.FTZ R167, R167, R162 ;  /* 0x000000a2a7a77221 */ /* 0x000fe20000010000 */
[----:B------:R-:W-:Y:S01]  /*3b60*/  FADD.FTZ R184, R193, R184 ;  /* 0x000000b8c1b87221 */ /* 0x000fe20000010000 */
[----:B------:R-:W-:Y:S02]  /*3b70*/  MUFU.EX2 R197, R197 ;  /* 0x000000c500c57308 */ /* 0x000fe40000000800 */
[----:B----4-:R-:W-:Y:S01]  /*3b80*/  FADD.FTZ R167, R206, R167 ;  /* 0x000000a7cea77221 */ /* 0x010fe20000010000 */
[----:B------:R-:W-:Y:S01]  /*3b90*/  HGMMA.64x256x16.F32 R24, R152, gdesc[UR8].tnspB, R24, gsb0 ;  /* 0x43e0000898187df0 */ /* 0x000fe20008000818 */
[----:B------:R-:W-:Y:S01]  /*3ba0*/  UIADD3 UR10, UR4, 0x100, URZ ;  /* 0x00000100040a7890 */ /* 0x000fe2000fffe03f */
[----:B-----5:R-:W-:Y:S01]  /*3bb0*/  FADD.FTZ R184, R173, R184 ;  /* 0x000000b8adb87221 */ /* 0x020fe20000010000 */
[----:B------:R-:W-:-:S02]  /*3bc0*/  UMOV UR11, 0x40000040 ;  /* 0x40000040000b7882 */ /* 0x000fc40000000000 */
[----:B------:R-:W1:Y:S01]  /*3bd0*/  MUFU.EX2 R199, R199 ;  /* 0x000000c700c77308 */ /* 0x000e620000000800 */
[----:B------:R-:W-:Y:S02]  /*3be0*/  WARPGROUP.DEPBAR.LE gsb0, 0x0 ;  /* 0x00008000000079c5 */ /* 0x000fe40000010000 */
[C---:B------:R-:W-:Y:S01]  /*3bf0*/  F2FP.F16.F32.PACK_AB R152, R158.reuse, R206 ;  /* 0x000000ce9e98723e */ /* 0x040fe200000000ff */
[----:B------:R-:W-:Y:S01]  /*3c00*/  FADD.FTZ R158, R158, R167 ;  /* 0x000000a79e9e7221 */ /* 0x000fe20000010000 */
[C---:B0-----:R-:W-:Y:S01]  /*3c10*/  F2FP.F16.F32.PACK_AB R153, R185.reuse, R173 ;  /* 0x000000adb999723e */ /* 0x041fe200000000ff */
        /* <DEDUP_REMOVED lines=42> */
[----:B------:R-:W-:-:S08]  /*3ec0*/  FADD.FTZ R187, R188, R187 ;  /* 0x000000bbbcbb7221 */ /* 0x000fd00000010000 */
[----:B------:R-:W-:Y:S01]  /*3ed0*/  HGMMA.64x256x16.F32 R24, R152, gdesc[UR8].tnspB, R24, gsb0 ;  /* 0x43e0000898187df0 */ /* 0x000fe20008000818 */
[----:B------:R-:W-:Y:S01]  /*3ee0*/  UIADD3 UR10, UR4, 0x280, URZ ;  /* 0x00000280040a7890 */ /* 0x000fe2000fffe03f */
[----:B------:R-:W-:Y:S01]  /*3ef0*/  UMOV UR11, 0x40000040 ;  /* 0x40000040000b7882 */ /* 0x000fe20000000000 */
[----:B------:R-:W-:Y:S02]  /*3f00*/  WARPGROUP.DEPBAR.LE gsb0, 0x0 ;  /* 0x00008000000079c5 */ /* 0x000fe40000010000 */
[----:B------:R-:W-:Y:S01]  /*3f10*/  F2FP.F16.F32.PACK_AB R152, R161, R4 ;  /* 0x00000004a198723e */ /* 0x000fe200000000ff */
[----:B------:R-:W-:Y:S01]  /*3f20*/  FADD.FTZ R4, R4, R165 ;  /* 0x000000a504047221 */ /* 0x000fe20000010000 */
[C---:B---3--:R-:W-:Y:S01]  /*3f30*/  F2FP.F16.F32.PACK_AB R153, R192.reuse, R188 ;  /* 0x000000bcc099723e */ /* 0x048fe200000000ff */
        /* <DEDUP_REMOVED lines=8> */
[----:B------:R-:W-:-:S10]  /*3fc0*/  FADD.FTZ R4, R171, R4 ;  /* 0x00000004ab047221 */ /* 0x000fd40000010000 */
[----:B------:R-:W-:Y:S03]  /*3fd0*/  HGMMA.64x256x16.F32 R24, R152, gdesc[UR8].tnspB, R24, gsb0 ;  /* 0x43e0000898187df0 */ /* 0x000fe60008000818 */
[----:B------:R-:W-:Y:S02]  /*3fe0*/  WARPGROUP.DEPBAR.LE gsb0, 0x0 ;  /* 0x00008000000079c5 */ /* 0x000fe40000010000 */
[----:B------:R-:W-:Y:S05]  /*3ff0*/  @!P0 BRA `(.L_x_14740) ;  /* 0x0000000000048947 */ /* 0x000fea0003800000 */
[----:B------:R-:W-:Y:S01]  /*4000*/  BPT.TRAP 0x1 ;  /* 0x000000040000795c */ /* 0x000fe20000300000 */
.L_x_14740:
[----:B------:R-:W0:Y:S01]  /*4010*/  @P6 LDC R153, c[0x0][0x44c] ;  /* 0x00011300ff996b82 */ /* 0x000e220000000800 */
[----:B------:R-:W-:Y:S01]  /*4020*/  IMAD.U32 R152, RZ, RZ, UR61 ;  /* 0x0000003dff987e24 */ /* 0x000fe2000f8e00ff */
[----:B------:R-:W-:Y:S01]  /*4030*/  UIADD3 UR6, UR6, 0x32460, URZ ;  /* 0x0003246006067890 */ /* 0x000fe2000fffe03f */
[----:B------:R-:W-:-:S03]  /*4040*/  VIADD R202, R202, 0xfffffffe ;  /* 0xfffffffecaca7836 */ /* 0x000fc60000000000 */
[----:B------:R-:W-:Y:S02]  /*4050*/  UPRMT UR6, UR48, 0x654, UR6 ;  /* 0x0000065430067896 */ /* 0x000fe40008000006 */
[----:B------:R-:W1:Y:S07]  /*4060*/  @P6 LDC R154, c[0x0][0x450] ;  /* 0x00011400ff9a6b82 */ /* 0x000e6e0000000800 */
[----:B------:R-:W-:Y:S01]  /*4070*/  SYNCS.ARRIVE.TRANS64.RED.A1T0 RZ, [UR6], RZ ;  /* 0x000000ffffff79a7 */ /* 0x000fe20008100406 */
[----:B0-----:R-:W-:-:S05]  /*4080*/  @P6 IMAD.HI.U32 R153, R153, UR61, RZ ;  /* 0x0000003d99996c27 */ /* 0x001fca000f8e00ff */
[----:B-1----:R-:W-:-:S04]  /*4090*/  @P6 SHF.R.U32.HI R152, RZ, R154, R153 ;  /* 0x0000009aff986219 */ /* 0x002fc80000011699 */
[----:B------:R-:W-:-:S05]  /*40a0*/  IADD3 R152, R152, R213, -R212 ;  /* 0x000000d598987210 */ /* 0x000fca0007ffe8d4 */
        /* <DEDUP_REMOVED lines=8> */
.L_x_14752:
        /* <DEDUP_REMOVED lines=8> */
.L_x_14742:
        /* <DEDUP_REMOVED lines=9> */
.L_x_14743:
[----:B-1----:R-:W-:Y:S05]  /*4240*/  @P1 BRA `(.L_x_14744) ;  /* 0x0000000000081947 */ /* 0x002fea0003800000 */
[----:B------:R-:W1:Y:S02]  /*4250*/  SYNCS.PHASECHK.TRANS64.TRYWAIT P1, [UR4+0x32430], R0 ;  /* 0x03243000ff0075a7 */ /* 0x000e640008020144 */
[----:B-1----:R-:W-:Y:S05]  /*4260*/  @!P1 BRA `(.L_x_14745) ;  /* 0x000000e800ec9947 */ /* 0x002fea0003800000 */
.L_x_14744:
        /* <DEDUP_REMOVED lines=32> */
.L_x_14746:
[----:B------:R2:W3:Y:S01]  /*4470*/  SYNCS.PHASECHK.TRANS64.TRYWAIT P1, [UR4+0x32450], R0 ;  /* 0x03245000ff0075a7 */ /* 0x0004e20008020144 */
[----:B------:R-:W-:Y:S05]  /*4480*/  @!P0 BRA `(.L_x_14747) ;  /* 0x0000000000048947 */ /* 0x000fea0003800000 */
[----:B------:R-:W-:Y:S01]  /*4490*/  BPT.TRAP 0x1 ;  /* 0x000000040000795c */ /* 0x000fe20000300000 */
.L_x_14747:
[----:B---3--:R-:W-:Y:S05]  /*44a0*/  @P1 BRA `(.L_x_14748) ;  /* 0x0000000000081947 */ /* 0x008fea0003800000 */
[----:B------:R-:W3:Y:S02]  /*44b0*/  SYNCS.PHASECHK.TRANS64.TRYWAIT P1, [UR4+0x32450], R0 ;  /* 0x03245000ff0075a7 */ /* 0x000ee40008020144 */
[----:B---3--:R-:W-:Y:S05]  /*44c0*/  @!P1 BRA `(.L_x_14749) ;  /* 0x000000e8006c9947 */ /* 0x008fea0003800000 */
.L_x_14748:
        /* <DEDUP_REMOVED lines=101> */
.L_x_14750:
[----:B------:R-:W1:Y:S01]  /*4b20*/  LDC R21, c[0x0][0x448] ;  /* 0x00011200ff157b82 */ /* 0x000e620000000800 */
[----:B------:R-:W-:Y:S01]  /*4b30*/  VIADD R205, R214, UR61 ;  /* 0x0000003dd6cd7c36 */ /* 0x000fe20008000000 */
[----:B------:R-:W-:Y:S01]  /*4b40*/  ULDC UR5, c[0x0][0xa80] ;  /* 0x0002a00000057ab9 */ /* 0x000fe20000000800 */
[----:B------:R-:W-:Y:S02]  /*4b50*/  UIADD3 UR10, UR4, 0x32440, URZ ;  /* 0x00032440040a7890 */ /* 0x000fe4000fffe03f */
[----:B------:R-:W-:Y:S02]  /*4b60*/  UIMAD UR6, UR6, 0xc00, UR7 ;  /* 0x00000c00060678a4 */ /* 0x000fe4000f8e0207 */
[----:B------:R-:W-:Y:S01]  /*4b70*/  UPRMT UR10, UR54, 0x654, UR10 ;  /* 0x00000654360a7896 */ /* 0x000fe2000800000a */
[----:B------:R-:W-:-:S08]  /*4b80*/  UMOV UR11, 0x40000040 ;  /* 0x40000040000b7882 */ /* 0x000fd00000000000 */
[----:B------:R-:W-:Y:S01]  /*4b90*/  SYNCS.ARRIVE.TRANS64.RED.A1T0 RZ, [UR10], RZ ;  /* 0x000000ffffff79a7 */ /* 0x000fe2000810040a */
[----:B------:R-:W-:Y:S01]  /*4ba0*/  UMOV UR10, UR6 ;  /* 0x00000006000a7c82 */ /* 0x000fe20008000000 */
[----:B-1----:R-:W-:-:S13]  /*4bb0*/  ISETP.NE.AND P1, PT, R21, 0x1, PT ;  /* 0x000000011500780c */ /* 0x002fda0003f25270 */
[----:B------:R-:W1:Y:S08]  /*4bc0*/  @P1 LDC R206, c[0x0][0x44c] ;  /* 0x00011300ffce1b82 */ /* 0x000e700000000800 */
[----:B------:R-:W2:Y:S01]  /*4bd0*/  @P1 LDC R21, c[0x0][0x450] ;  /* 0x00011400ff151b82 */ /* 0x000ea20000000800 */
[----:B-1----:R-:W-:-:S05]  /*4be0*/  @P1 IMAD.HI.U32 R206, R205, R206, RZ ;  /* 0x000000cecdce1227 */ /* 0x002fca00078e00ff */
[----:B--2---:R-:W-:Y:S01]  /*4bf0*/  @P1 SHF.R.U32.HI R205, RZ, R21, R206 ;  /* 0x00000015ffcd1219 */ /* 0x004fe200000116ce */
[----:B------:R-:W-:-:S04]  /*4c00*/  IMAD.MOV.U32 R206, RZ, RZ, -0x60 ;  /* 0xffffffa0ffce7424 */ /* 0x000fc800078e00ff */
[----:B------:R-:W1:Y:S01]  /*4c10*/  SHFL.IDX PT, R21, R205, RZ, 0x1c1f ;  /* 0x001c1fffcd157589 */ /* 0x000e6200000e0000 */
[----:B------:R-:W-:-:S03]  /*4c20*/  IMAD R206, R202, R206, 0x1 ;  /* 0x00000001cace7424 */ /* 0x000fc600078e02ce */
[----:B------:R-:W2:Y:S01]  /*4c30*/  SHFL.IDX PT, R205, R205, 0x1, 0x1c1f ;  /* 0x003c1f00cdcd7f89 */ /* 0x000ea200000e0000 */
[----:B------:R-:W-:-:S05]  /*4c40*/  IMAD R206, R215, -0x2, R206 ;  /* 0xfffffffed7ce7824 */ /* 0x000fca00078e02ce */
[----:B------:R-:W-:-:S04]  /*4c50*/  IADD3 R206, -R212, R206, R213 ;  /* 0x000000ced4ce7210 */ /* 0x000fc80007ffe1d5 */
[----:B-1----:R-:W-:-:S04]  /*4c60*/  IADD3 R21, R206, R21, RZ ;  /* 0x00000015ce157210 */ /* 0x002fc80007ffe0ff */
[C---:B------:R-:W-:Y:S01]  /*4c70*/  ISETP.GT.AND P4, PT, R21.reuse, 0x8, PT ;  /* 0x000000081500780c */ /* 0x040fe20003f84270 */
[----:B--2---:R-:W-:Y:S01]  /*4c80*/  IMAD.IADD R205, R206, 0x1, R205 ;  /* 0x00000001cecd7824 */ /* 0x004fe200078e02cd */
[C---:B------:R-:W-:Y:S02]  /*4c90*/  ISETP.GT.AND P2, PT, R21.reuse, RZ, PT ;  /* 0x000000ff1500720c */ /* 0x040fe40003f44270 */
[C---:B------:R-:W-:Y:S02]  /*4ca0*/  ISETP.GT.AND P1, PT, R21.reuse, 0x10, PT ;  /* 0x000000101500780c */ /* 0x040fe40003f24270 */
[----:B------:R-:W-:Y:S02]  /*4cb0*/  FSEL R206, R156, -INF , P4 ;  /* 0xff8000009cce7808 */ /* 0x000fe40002000000 */
[----:B------:R-:W-:Y:S02]  /*4cc0*/  ISETP.GT.AND P4, PT, R21, 0x19, PT ;  /* 0x000000191500780c */ /* 0x000fe40003f84270 */
[----:B------:R-:W-:-:S02]  /*4cd0*/  FSEL R152, R152, -INF , P2 ;  /* 0xff80000098987808 */ /* 0x000fc40001000000 */
[C---:B------:R-:W-:Y:S02]  /*4ce0*/  ISETP.GT.AND P2, PT, R21.reuse, 0x11, PT ;  /* 0x000000111500780c */ /* 0x040fe40003f44270 */
[----:B------:R-:W-:Y:S02]  /*4cf0*/  FSEL R160, R160, -INF , P1 ;  /* 0xff800000a0a07808 */ /* 0x000fe40000800000 */
[----:B------:R-:W-:Y:S02]  /*4d00*/  ISETP.GT.AND P1, PT, R21, 0x21, PT ;  /* 0x000000211500780c */ /* 0x000fe40003f24270 */
[----:B------:R-:W-:Y:S02]  /*4d10*/  FSEL R165, R165, -INF , P4 ;  /* 0xff800000a5a57808 */ /* 0x000fe40002000000 */
[----:B------:R-:W-:Y:S02]  /*4d20*/  ISETP.GT.AND P4, PT, R21, 0x30, PT ;  /* 0x000000301500780c */ /* 0x000fe40003f84270 */
[----:B------:R-:W-:-:S02]  /*4d30*/  FSEL R161, R161, -INF , P2 ;  /* 0xff800000a1a17808 */ /* 0x000fc40001000000 */
[----:B------:R-:W-:Y:S02]  /*4d40*/  ISETP.GT.AND P2, PT, R21, 0x28, PT ;  /* 0x000000281500780c */ /* 0x000fe40003f44270 */
        /* <DEDUP_REMOVED lines=101> */
[C---:B------:R-:W-:Y:S02]  /*53a0*/  ISETP.GT.AND P4, PT, R205.reuse, 0x58, PT ;  /* 0x00000058cd00780c */ /* 0x040fe40003f84270 */
[----:B------:R-:W-:Y:S02]  /*53b0*/  ISETP.GT.AND P3, PT, R205, 0x59, PT ;  /* 0x00000059cd00780c */ /* 0x000fe40003f64270 */
[----:B------:R-:W-:Y:S02]  /*53c0*/  FSEL R195, R195, -INF , P2 ;  /* 0xff800000c3c37808 */ /* 0x000fe40001000000 */
[----:B------:R-:W-:Y:S02]  /*53d0*/  FMNMX.FTZ R205, R194, R156, !PT ;  /* 0x0000009cc2cd7209 */ /* 0x000fe40007810000 */
[----:B------:R-:W-:Y:S02]  /*53e0*/  FSEL R185, R185, -INF , P5 ;  /* 0xff800000b9b97808 */ /* 0x000fe40002800000 */
[----:B------:R-:W-:-:S02]  /*53f0*/  ISETP.GT.AND P1, PT, R21, 0x48, PT ;  /* 0x000000481500780c */ /* 0x000fc40003f24270 */
        /* <DEDUP_REMOVED lines=15> */
[----:B------:R-:W-:Y:S01]  /*54f0*/  ISETP.GT.AND P1, PT, R21, 0x58, PT ;  /* 0x000000581500780c */ /* 0x000fe20003f24270 */
[----:B------:R-:W1:Y:S01]  /*5500*/  SHFL.BFLY PT, R207, R156, 0x2, 0x1f ;  /* 0x0c401f009ccf7f89 */ /* 0x000e6200000e0000 */
[----:B------:R-:W-:Y:S02]  /*5510*/  FSEL R193, R193, -INF , P2 ;  /* 0xff800000c1c17808 */ /* 0x000fe40001000000 */
[----:B------:R-:W-:-:S02]  /*5520*/  FMNMX.FTZ R205, R192, R205, !PT ;  /* 0x000000cdc0cd7209 */ /* 0x000fc40007810000 */
[----:B------:R-:W-:Y:S02]  /*5530*/  ISETP.GT.AND P2, PT, R21, 0x59, PT ;  /* 0x000000591500780c */ /* 0x000fe40003f44270 */
[----:B------:R-:W-:Y:S02]  /*5540*/  FSEL R196, R196, -INF , P1 ;  /* 0xff800000c4c47808 */ /* 0x000fe40000800000 */
[----:B------:R-:W-:Y:S02]  /*5550*/  FMNMX.FTZ R21, R193, R205, !PT ;  /* 0x000000cdc1157209 */ /* 0x000fe40007810000 */
[----:B------:R-:W-:Y:S02]  /*5560*/  FSEL R205, R197, -INF , P2 ;  /* 0xff800000c5cd7808 */ /* 0x000fe40001000000 */
[----:B------:R-:W-:-:S04]  /*5570*/  FMNMX.FTZ R21, R196, R21, !PT ;  /* 0x00000015c4157209 */ /* 0x000fc80007810000 */
[----:B------:R-:W-:-:S05]  /*5580*/  FMNMX.FTZ R21, R205, R21, !PT ;  /* 0x00000015cd157209 */ /* 0x000fca0007810000 */
[----:B------:R-:W2:Y:S01]  /*5590*/  SHFL.BFLY PT, R197, R21, 0x2, 0x1f ;  /* 0x0c401f0015c57f89 */ /* 0x000ea200000e0000 */
[----:B-1----:R-:W-:-:S05]  /*55a0*/  FMNMX.FTZ R156, R156, R207, !PT ;  /* 0x000000cf9c9c7209 */ /* 0x002fca0007810000 */
[----:B------:R-:W1:Y:S01]  /*55b0*/  SHFL.BFLY PT, R207, R156, 0x1, 0x1f ;  /* 0x0c201f009ccf7f89 */ /* 0x000e6200000e0000 */
[----:B--2---:R-:W-:-:S05]  /*55c0*/  FMNMX.FTZ R21, R21, R197, !PT ;  /* 0x000000c515157209 */ /* 0x004fca0007810000 */
[----:B------:R-:W2:Y:S01]  /*55d0*/  SHFL.BFLY PT, R208, R21, 0x1, 0x1f ;  /* 0x0c201f0015d07f89 */ /* 0x000ea200000e0000 */
[----:B-1----:R-:W-:-:S04]  /*55e0*/  FMNMX.FTZ R156, R156, R207, !PT ;  /* 0x000000cf9c9c7209 */ /* 0x002fc80007810000 */
[C---:B------:R-:W-:Y:S01]  /*55f0*/  FSETP.NEU.FTZ.AND P2, PT, R156.reuse, -INF , PT ;  /* 0xff8000009c00780b */ /* 0x040fe20003f5d000 */
[----:B------:R-:W-:-:S05]  /*5600*/  FMUL.FTZ R197, R156, UR5 ;  /* 0x000000059cc57c20 */ /* 0x000fca0008410000 */
        /* <DEDUP_REMOVED lines=8> */
[----:B--2---:R-:W-:Y:S01]  /*5690*/  FMNMX.FTZ R21, R21, R208, !PT ;  /* 0x000000d015157209 */ /* 0x004fe20007810000 */
[--C-:B------:R-:W-:Y:S01]  /*56a0*/  FFMA.FTZ R208, R155, UR5, -R197.reuse ;  /* 0x000000059bd07c23 */ /* 0x100fe200080108c5 */
[--C-:B------:R-:W-:Y:S01]  /*56b0*/  FFMA.FTZ R167, R167, UR5, -R197.reuse ;  /* 0x00000005a7a77c23 */ /* 0x100fe200080108c5 */
[----:B------:R-:W1:Y:S01]  /*56c0*/  S2R R155, SR_TID.X ;  /* 0x00000000009b7919 */ /* 0x000e620000002100 */
        /* <DEDUP_REMOVED lines=12> */
[----:B------:R-:W-:Y:S01]  /*5790*/  FSEL R152, R21, RZ, P1 ;  /* 0x000000ff15987208 */ /* 0x000fe20000800000 */
[--C-:B------:R-:W-:Y:S01]  /*57a0*/  FFMA.FTZ R206, R206, UR5, -R158.reuse ;  /* 0x00000005cece7c23 */ /* 0x100fe2000801089e */
[--C-:B------:R-:W-:Y:S01]  /*57b0*/  FFMA.FTZ R211, R153, UR5, -R158.reuse ;  /* 0x0000000599d37c23 */ /* 0x100fe2000801089e */
[--C-:B------:R-:W-:Y:S01]  /*57c0*/  FFMA.FTZ R157, R157, UR5, -R158.reuse ;  /* 0x000000059d9d7c23 */ /* 0x100fe2000801089e */
[----:B------:R-:W-:Y:S01]  /*57d0*/  MUFU.EX2 R209, R209 ;  /* 0x000000d100d17308 */ /* 0x000fe20000000800 */
[----:B------:R-:W-:Y:S01]  /*57e0*/  FADD.FTZ R152, -R152, R203 ;  /* 0x000000cb98987221 */ /* 0x000fe20000010100 */
[--C-:B------:R-:W-:Y:S01]  /*57f0*/  FFMA.FTZ R160, R160, UR5, -R158.reuse ;  /* 0x00000005a0a07c23 */ /* 0x100fe2000801089e */
[--C-:B------:R-:W-:Y:S01]  /*5800*/  FFMA.FTZ R161, R161, UR5, -R158.reuse ;  /* 0x00000005a1a17c23 */ /* 0x100fe2000801089e */
[--C-:B------:R-:W-:Y:S01]  /*5810*/  FFMA.FTZ R164, R164, UR5, -R158.reuse ;  /* 0x00000005a4a47c23 */ /* 0x100fe2000801089e */
[----:B------:R-:W-:Y:S01]  /*5820*/  FMUL.FTZ R152, R152, UR5 ;  /* 0x0000000598987c20 */ /* 0x000fe20008410000 */
        /* <DEDUP_REMOVED lines=9> */
[----:B-1----:R-:W-:Y:S01]  /*58c0*/  SHF.R.U32.HI R155, RZ, 0x7, R155 ;  /* 0x00000007ff9b7819 */ /* 0x002fe2000001169b */
[----:B------:R1:W2:Y:S01]  /*58d0*/  MUFU.EX2 R206, R152 ;  /* 0x0000009800ce7308 */ /* 0x0002a20000000800 */
[----:B------:R-:W-:Y:S01]  /*58e0*/  FFMA.FTZ R181, R181, UR5, -R158 ;  /* 0x00000005b5b57c23 */ /* 0x000fe2000801089e */
[--C-:B------:R-:W-:Y:S01]  /*58f0*/  FFMA.FTZ R183, R183, UR5, -R197.reuse ;  /* 0x00000005b7b77c23 */ /* 0x100fe200080108c5 */
[----:B------:R-:W-:Y:S01]  /*5900*/  FFMA.FTZ R186, R186, UR5, -R197 ;  /* 0x00000005baba7c23 */ /* 0x000fe200080108c5 */
[----:B------:R-:W-:-:S02]  /*5910*/  VIADD R153, R155, 0x8 ;  /* 0x000000089b997836 */ /* 0x000fc40000000000 */
[--C-:B------:R-:W-:Y:S01]  /*5920*/  FFMA.FTZ R187, R187, UR5, -R197.reuse ;  /* 0x00000005bbbb7c23 */ /* 0x100fe200080108c5 */
[--C-:B------:R-:W-:Y:S01]  /*5930*/  FFMA.FTZ R190, R190, UR5, -R197.reuse ;  /* 0x00000005bebe7c23 */ /* 0x100fe200080108c5 */
[--C-:B------:R-:W-:Y:S01]  /*5940*/  FFMA.FTZ R184, R184, UR5, -R158.reuse ;  /* 0x00000005b8b87c23 */ /* 0x100fe2000801089e */
[----:B------:R-:W-:Y:S01]  /*5950*/  MUFU.EX2 R159, R159 ;  /* 0x0000009f009f7308 */ /* 0x000fe20000000800 */
[----:B-1----:R-:W-:Y:S01]  /*5960*/  FSEL R152, R156, RZ, P2 ;  /* 0x000000ff9c987208 */ /* 0x002fe20001000000 */
[----:B------:R1:W-:Y:S01]  /*5970*/  BAR.SYNC.DEFER_BLOCKING R153, 0x100 ;  /* 0x000400990000751d */ /* 0x0003e20000010000 */
[--C-:B------:R-:W-:Y:S01]  /*5980*/  FFMA.FTZ R185, R185, UR5, -R158.reuse ;  /* 0x00000005b9b97c23 */ /* 0x100fe2000801089e */
[--C-:B------:R-:W-:Y:S01]  /*5990*/  FFMA.FTZ R188, R188, UR5, -R158.reuse ;  /* 0x00000005bcbc7c23 */ /* 0x100fe2000801089e */
[----:B------:R-:W-:Y:S01]  /*59a0*/  FFMA.FTZ R189, R189, UR5, -R158 ;  /* 0x00000005bdbd7c23 */ /* 0x000fe2000801089e */
[----:B------:R-:W-:Y:S01]  /*59b0*/  FADD.FTZ R152, -R152, R204 ;  /* 0x000000cc98987221 */ /* 0x000fe20000010100 */
[--C-:B------:R-:W-:Y:S01]  /*59c0*/  FFMA.FTZ R191, R191, UR5, -R197.reuse ;  /* 0x00000005bfbf7c23 */ /* 0x100fe200080108c5 */
[----:B------:R-:W-:Y:S01]  /*59d0*/  MUFU.EX2 R210, R210 ;  /* 0x000000d200d27308 */ /* 0x000fe20000000800 */
[-C--:B--2---:R-:W-:Y:S01]  /*59e0*/  FMUL.FTZ R24, R24, R206.reuse ;  /* 0x000000ce18187220 */ /* 0x084fe20000410000 */
[----:B------:R-:W-:Y:S01]  /*59f0*/  FMUL.FTZ R152, R152, UR5 ;  /* 0x0000000598987c20 */ /* 0x000fe20008410000 */
        /* <DEDUP_REMOVED lines=133> */
[--C-:B------:R-:W-:Y:S01]  /*6250*/  FFMA.FTZ R194, R194, UR5, -R197.reuse ;  /* 0x00000005c2c27c23 */ /* 0x100fe200080108c5 */
[----:B---3--:R-:W-:Y:S01]  /*6260*/  F2FP.F16.F32.PACK_AB R152, R211, R210 ;  /* 0x000000d2d398723e */ /* 0x008fe200000000ff */
[--C-:B------:R-:W-:Y:S01]  /*6270*/  FFMA.FTZ R195, R195, UR5, -R197.reuse ;  /* 0x00000005c3c37c23 */ /* 0x100fe200080108c5 */
[----:B----4-:R-:W-:Y:S01]  /*6280*/  F2FP.F16.F32.PACK_AB R154, R157, R203 ;  /* 0x000000cb9d9a723e */ /* 0x010fe200000000ff */
[--C-:B------:R-:W-:Y:S01]  /*6290*/  FFMA.FTZ R198, R198, UR5, -R197.reuse ;  /* 0x00000005c6c67c23 */ /* 0x100fe200080108c5 */
[--C-:B------:R-:W-:Y:S01]  /*62a0*/  FFMA.FTZ R192, R192, UR5, -R158.reuse ;  /* 0x00000005c0c07c23 */ /* 0x100fe2000801089e */
[----:B------:R-:W1:Y:S01]  /*62b0*/  MUFU.EX2 R163, R163 ;  /* 0x000000a300a37308 */ /* 0x000e620000000800 */
[----:B------:R-:W-:Y:S01]  /*62c0*/  WARPGROUP.ARRIVE ;  /* 0x00000000000079c5 */ /* 0x000fe20000000000 */
[--C-:B------:R-:W-:Y:S01]  /*62d0*/  FFMA.FTZ R193, R193, UR5, -R158.reuse ;  /* 0x00000005c1c17c23 */ /* 0x100fe2000801089e */
[--C-:B------:R-:W-:Y:S01]  /*62e0*/  FFMA.FTZ R196, R196, UR5, -R158.reuse ;  /* 0x00000005c4c47c23 */ /* 0x100fe2000801089e */
[----:B------:R-:W-:Y:S01]  /*62f0*/  FFMA.FTZ R197, R199, UR5, -R197 ;  /* 0x00000005c7c57c23 */ /* 0x000fe200080108c5 */
[----:B------:R-:W-:Y:S01]  /*6300*/  FFMA.FTZ R158, R205, UR5, -R158 ;  /* 0x00000005cd9e7c23 */ /* 0x000fe2000801089e */
[----:B------:R-:W-:Y:S01]  /*6310*/  FFMA.FTZ R5, R204, R5, R207 ;  /* 0x00000005cc057223 */ /* 0x000fe200000100cf */
[----:B------:R-:W-:Y:S01]  /*6320*/  HGMMA.64x256x16.F32 R24, R152, gdesc[UR8].tnspB, R24, gsb0 ;  /* 0x43e0000898187df0 */ /* 0x000fe20008000818 */
[----:B------:R-:W-:Y:S01]  /*6330*/  MUFU.EX2 R166, R166 ;  /* 0x000000a600a67308 */ /* 0x000fe20000000800 */
[----:B------:R-:W-:Y:S01]  /*6340*/  UIADD3 UR10, UR6, 0x80, URZ ;  /* 0x00000080060a7890 */ /* 0x000fe2000fffe03f */
[----:B------:R-:W-:Y:S01]  /*6350*/  FFMA.FTZ R4, R206, R4, R210 ;  /* 0x00000004ce047223 */ /* 0x000fe200000100d2 */
[----:B------:R-:W-:Y:S01]  /*6360*/  UMOV UR11, 0x40000040 ;  /* 0x40000040000b7882 */ /* 0x000fe20000000000 */
[----:B------:R-:W-:-:S02]  /*6370*/  FADD.FTZ R204, R208, R5 ;  /* 0x00000005d0cc7221 */ /* 0x000fc40000010000 */
[----:B------:R-:W-:Y:S02]  /*6380*/  FADD.FTZ R4, R211, R4 ;  /* 0x00000004d3047221 */ /* 0x000fe40000010000 */
[----:B------:R-:W2:Y:S01]  /*6390*/  MUFU.EX2 R167, R167 ;  /* 0x000000a700a77308 */ /* 0x000ea20000000800 */
[----:B------:R-:W-:Y:S01]  /*63a0*/  FADD.FTZ R204, R209, R204 ;  /* 0x000000ccd1cc7221 */ /* 0x000fe20000010000 */
[----:B------:R-:W-:-:S03]  /*63b0*/  FADD.FTZ R4, R203, R4 ;  /* 0x00000004cb047221 */ /* 0x000fc60000010000 */
[----:B------:R-:W-:Y:S01]  /*63c0*/  FADD.FTZ R159, R159, R204 ;  /* 0x000000cc9f9f7221 */ /* 0x000fe20000010000 */
[----:B------:R-:W-:Y:S02]  /*63d0*/  FADD.FTZ R157, R157, R4 ;  /* 0x000000049d9d7221 */ /* 0x000fe40000010000 */
        /* <DEDUP_REMOVED lines=31> */
[----:B------:R-:W-:Y:S01]  /*65d0*/  MUFU.EX2 R192, R192 ;  /* 0x000000c000c07308 */ /* 0x000fe20000000800 */
[----:B------:R-:W-:-:S02]  /*65e0*/  WARPGROUP.DEPBAR.LE gsb0, 0x0 ;  /* 0x00008000000079c5 */ /* 0x000fc40000010000 */
[----:B-1----:R-:W-:-:S05]  /*65f0*/  F2FP.F16.F32.PACK_AB R153, R163, R162 ;  /* 0x000000a2a399723e */ /* 0x002fca00000000ff */
[----:B------:R-:W1:Y:S01]  /*6600*/  MUFU.EX2 R193, R193 ;  /* 0x000000c100c17308 */ /* 0x000e620000000800 */
[----:B--2---:R-:W-:Y:S01]  /*6610*/  F2FP.F16.F32.PACK_AB R155, R167, R166 ;  /* 0x000000a6a79b723e */ /* 0x004fe200000000ff */
[----:B------:R-:W-:Y:S01]  /*6620*/  FADD.FTZ R162, R162, R159 ;  /* 0x0000009fa2a27221 */ /* 0x000fe20000010000 */
[----:B---3--:R-:W-:Y:S01]  /*6630*/  F2FP.F16.F32.PACK_AB R152, R161, R160 ;  /* 0x000000a0a198723e */ /* 0x008fe200000000ff */
[----:B------:R-:W-:Y:S01]  /*6640*/  FADD.FTZ R160, R160, R157 ;  /* 0x0000009da0a07221 */ /* 0x000fe20000010000 */
[----:B----4-:R-:W-:Y:S01]  /*6650*/  F2FP.F16.F32.PACK_AB R154, R165, R164 ;  /* 0x000000a4a59a723e */ /* 0x010fe200000000ff */
        /* <DEDUP_REMOVED lines=8> */
[----:B------:R-:W2:Y:S01]  /*66e0*/  MUFU.EX2 R158, R158 ;  /* 0x0000009e009e7308 */ /* 0x000ea20000000800 */
[----:B------:R-:W-:Y:S01]  /*66f0*/  UMOV UR11, 0x40000040 ;  /* 0x40000040000b7882 */ /* 0x000fe20000000000 */
[----:B------:R-:W-:Y:S01]  /*6700*/  FADD.FTZ R167, R167, R166 ;  /* 0x000000a6a7a77221 */ /* 0x000fe20000010000 */
[----:B------:R-:W-:-:S05]  /*6710*/  FADD.FTZ R165, R165, R164 ;  /* 0x000000a4a5a57221 */ /* 0x000fca0000010000 */
[----:B------:R-:W3:Y:S01]  /*6720*/  MUFU.EX2 R197, R197 ;  /* 0x000000c500c57308 */ /* 0x000ee20000000800 */
        /* <DEDUP_REMOVED lines=52> */
[----:B-1----:R-:W-:Y:S01]  /*6a70*/  F2FP.F16.F32.PACK_AB R152, R193, R192 ;  /* 0x000000c0c198723e */ /* 0x002fe200000000ff */
[----:B------:R-:W-:Y:S01]  /*6a80*/  FADD.FTZ R192, R192, R189 ;  /* 0x000000bdc0c07221 */ /* 0x000fe20000010000 */
[----:B------:R-:W-:Y:S01]  /*6a90*/  F2FP.F16.F32.PACK_AB R153, R195, R194 ;  /* 0x000000c2c399723e */ /* 0x000fe200000000ff */
[----:B------:R-:W-:Y:S01]  /*6aa0*/  FADD.FTZ R194, R194, R191 ;  /* 0x000000bfc2c27221 */ /* 0x000fe20000010000 */
[----:B--2---:R-:W-:Y:S01]  /*6ab0*/  F2FP.F16.F32.PACK_AB R154, R158, R196 ;  /* 0x000000c49e9a723e */ /* 0x004fe200000000ff */
[----:B------:R-:W-:Y:S01]  /*6ac0*/  FADD.FTZ R193, R193, R192 ;  /* 0x000000c0c1c17221 */ /* 0x000fe20000010000 */
[----:B---3--:R-:W-:Y:S01]  /*6ad0*/  F2FP.F16.F32.PACK_AB R155, R197, R198 ;  /* 0x000000c6c59b723e */ /* 0x008fe200000000ff */
        /* <DEDUP_REMOVED lines=10> */
.L_x_14751:
        /* <DEDUP_REMOVED lines=8> */
.L_x_14741:
[----:B------:R-:W-:-:S13]  /*6c00*/  ISETP.GE.AND P1, PT, R202, RZ, PT ;  /* 0x000000ffca00720c */ /* 0x000fda0003f26270 */
[----:B------:R-:W-:Y:S05]  /*6c10*/  @!P1 BRA `(.L_x_14753) ;  /* 0x0000002000d89947 */ /* 0x000fea0003800000 */
[----:B------:R-:W-:Y:S02]  /*6c20*/  IMAD.MOV.U32 R207, RZ, RZ, R156 ;  /* 0x000000ffffcf7224 */ /* 0x000fe400078e009c */
[----:B------:R-:W-:-:S07]  /*6c30*/  IMAD.MOV.U32 R201, RZ, RZ, R21 ;  /* 0x000000ffffc97224 */ /* 0x000fce00078e0015 */
.L_x_14764:
[----:B------:R-:W-:-:S04]  /*6c40*/  UIADD3 UR38, UR38, 0x1, URZ ;  /* 0x0000000126267890 */ /* 0x000fc8000fffe03f */
[----:B------:R-:W-:-:S04]  /*6c50*/  UISETP.NE.AND UP0, UPT, UR38, 0x2, UPT ;  /* 0x000000022600788c */ /* 0x000fc8000bf05270 */
[----:B------:R-:W-:Y:S02]  /*6c60*/  USEL UR4, URZ, 0x1, UP0 ;  /* 0x000000013f047887 */ /* 0x000fe40008000000 */
[----:B------:R-:W-:Y:S02]  /*6c70*/  USEL UR38, UR38, URZ, UP0 ;  /* 0x0000003f26267287 */ /* 0x000fe40008000000 */
[----:B------:R-:W-:Y:S01]  /*6c80*/  ULOP3.LUT UR39, UR39, UR4, URZ, 0x3c, !UPT ;  /* 0x0000000427277292 */ /* 0x000fe2000f8e3c3f */
[----:B------:R-:W-:Y:S11]  /*6c90*/  @!P0 BRA `(.L_x_14754) ;  /* 0x0000000000048947 */ /* 0x000ff60003800000 */
[----:B------:R-:W-:Y:S01]  /*6ca0*/  BPT.TRAP 0x1 ;  /* 0x000000040000795c */ /* 0x000fe20000300000 */
.L_x_14754:
        /* <DEDUP_REMOVED lines=9> */
.L_x_14755:
[----:B-1----:R-:W-:Y:S05]  /*6d40*/  @P1 BRA `(.L_x_14756) ;  /* 0x0000000000081947 */ /* 0x002fea0003800000 */
[----:B------:R-:W1:Y:S02]  /*6d50*/  SYNCS.PHASECHK.TRANS64.TRYWAIT P1, [UR4+0x32430], R0 ;  /* 0x03243000ff0075a7 */ /* 0x000e640008020144 */
[----:B-1----:R-:W-:Y:S05]  /*6d60*/  @!P1 BRA `(.L_x_14757) ;  /* 0x000000c0005c9947 */ /* 0x002fea0003800000 */
.L_x_14756:
        /* <DEDUP_REMOVED lines=32> */
.L_x_14758:
[----:B------:R2:W3:Y:S01]  /*6f70*/  SYNCS.PHASECHK.TRANS64.TRYWAIT P1, [UR4+0x32450], R0 ;  /* 0x03245000ff0075a7 */ /* 0x0004e20008020144 */
[----:B------:R-:W-:Y:S05]  /*6f80*/  @!P0 BRA `(.L_x_14759) ;  /* 0x0000000000048947 */ /* 0x000fea0003800000 */
[----:B------:R-:W-:Y:S01]  /*6f90*/  BPT.TRAP 0x1 ;  /* 0x000000040000795c */ /* 0x000fe20000300000 */
.L_x_14759:
[----:B---3--:R-:W-:Y:S05]  /*6fa0*/  @P1 BRA `(.L_x_14760) ;  /* 0x0000000000081947 */ /* 0x008fea0003800000 */
[----:B------:R-:W3:Y:S02]  /*6fb0*/  SYNCS.PHASECHK.TRANS64.TRYWAIT P1, [UR4+0x32450], R0 ;  /* 0x03245000ff0075a7 */ /* 0x000ee40008020144 */
[----:B---3--:R-:W-:Y:S05]  /*6fc0*/  @!P1 BRA `(.L_x_14761) ;  /* 0x000000bc00dc9947 */ /* 0x008fea0003800000 */
.L_x_14760:
        /* <DEDUP_REMOVED lines=101> */
.L_x_14762:
[----:B------:R-:W-:Y:S01]  /*7620*/  FMNMX.FTZ R204, R152, R201, !PT ;  /* 0x000000c998cc7209 */ /* 0x000fe20007810000 */
[----:B------:R-:W-:Y:S01]  /*7630*/  ULDC UR5, c[0x0][0xa80] ;  /* 0x0002a00000057ab9 */ /* 0x000fe20000000800 */
[----:B------:R-:W-:Y:S02]  /*7640*/  UIADD3 UR10, UR4, 0x32440, URZ ;  /* 0x00032440040a7890 */ /* 0x000fe4000fffe03f */
[----:B------:R-:W-:Y:S01]  /*7650*/  FMNMX.FTZ R21, R153, R204, !PT ;  /* 0x000000cc99157209 */ /* 0x000fe20007810000 */
[----:B------:R-:W-:Y:S01]  /*7660*/  UMOV UR11, 0x40000040 ;  /* 0x40000040000b7882 */ /* 0x000fe20000000000 */
[----:B------:R-:W-:Y:S02]  /*7670*/  UPRMT UR10, UR6, 0x654, UR10 ;  /* 0x00000654060a7896 */ /* 0x000fe4000800000a */
[----:B------:R-:W-:Y:S01]  /*7680*/  FMNMX.FTZ R204, R156, R21, !PT ;  /* 0x000000159ccc7209 */ /* 0x000fe20007810000 */
[----:B------:R-:W-:-:S03]  /*7690*/  UMOV UR15, 0x40000040 ;  /* 0x40000040000f7882 */ /* 0x000fc60000000000 */
[----:B------:R-:W-:-:S03]  /*76a0*/  FMNMX.FTZ R21, R157, R204, !PT ;  /* 0x000000cc9d157209 */ /* 0x000fc60007810000 */
[----:B------:R-:W-:Y:S01]  /*76b0*/  SYNCS.ARRIVE.TRANS64.RED.A1T0 RZ, [UR10], RZ ;  /* 0x000000ffffff79a7 */ /* 0x000fe2000810040a */
[----:B------:R-:W-:Y:S01]  /*76c0*/  FMNMX.FTZ R204, R160, R21, !PT ;  /* 0x00000015a0cc7209 */ /* 0x000fe20007810000 */
[----:B------:R-:W-:-:S03]  /*76d0*/  UIMAD UR10, UR38, 0xc00, UR7 ;  /* 0x00000c00260a78a4 */ /* 0x000fc6000f8e0207 */
[----:B------:R-:W-:Y:S01]  /*76e0*/  FMNMX.FTZ R21, R161, R204, !PT ;  /* 0x000000cca1157209 */ /* 0x000fe20007810000 */
[----:B------:R-:W-:Y:S01]  /*76f0*/  UIADD3 UR14, UR10, 0x80, URZ ;  /* 0x000000800a0e7890 */ /* 0x000fe2000fffe03f */
        /* <DEDUP_REMOVED lines=46> */
[----:B--2---:R-:W-:-:S05]  /*79e0*/  FMNMX.FTZ R203, R203, R205, !PT ;  /* 0x000000cdcbcb7209 */ /* 0x004fca0007810000 */
[----:B------:R-:W2:Y:S01]  /*79f0*/  SHFL.BFLY PT, R208, R203, 0x1, 0x1f ;  /* 0x0c201f00cbd07f89 */ /* 0x000ea200000e0000 */
[----:B-1----:R-:W-:-:S05]  /*7a00*/  FMNMX.FTZ R21, R21, R204, !PT ;  /* 0x000000cc15157209 */ /* 0x002fca0007810000 */
[C---:B------:R-:W-:Y:S01]  /*7a10*/  FMUL.FTZ R204, R21.reuse, UR5 ;  /* 0x0000000515cc7c20 */ /* 0x040fe20008410000 */
[----:B------:R-:W-:-:S03]  /*7a20*/  FADD.FTZ R205, -R21, R201 ;  /* 0x000000c915cd7221 */ /* 0x000fc60000010100 */
[--C-:B------:R-:W-:Y:S01]  /*7a30*/  FFMA.FTZ R206, R152, UR5, -R204.reuse ;  /* 0x0000000598ce7c23 */ /* 0x100fe200080108cc */
[--C-:B------:R-:W-:Y:S01]  /*7a40*/  FFMA.FTZ R152, R156, UR5, -R204.reuse ;  /* 0x000000059c987c23 */ /* 0x100fe200080108cc */
[----:B------:R-:W-:Y:S01]  /*7a50*/  FMUL.FTZ R205, R205, UR5 ;  /* 0x00000005cdcd7c20 */ /* 0x000fe20008410000 */
        /* <DEDUP_REMOVED lines=10> */
[----:B--2---:R-:W-:Y:S01]  /*7b00*/  FMNMX.FTZ R156, R203, R208, !PT ;  /* 0x000000d0cb9c7209 */ /* 0x004fe20007810000 */
[----:B------:R-:W1:Y:S01]  /*7b10*/  MUFU.EX2 R205, R205 ;  /* 0x000000cd00cd7308 */ /* 0x000e620000000800 */
[--C-:B------:R-:W-:Y:S01]  /*7b20*/  FFMA.FTZ R173, R173, UR5, -R204.reuse ;  /* 0x00000005adad7c23 */ /* 0x100fe200080108cc */
[--C-:B------:R-:W-:Y:S01]  /*7b30*/  FFMA.FTZ R176, R176, UR5, -R204.reuse ;  /* 0x00000005b0b07c23 */ /* 0x100fe200080108cc */
[--C-:B------:R-:W-:Y:S01]  /*7b40*/  FFMA.FTZ R177, R177, UR5, -R204.reuse ;  /* 0x00000005b1b17c23 */ /* 0x100fe200080108cc */
[----:B------:R-:W-:Y:S01]  /*7b50*/  FMUL.FTZ R208, R156, UR5 ;  /* 0x000000059cd07c20 */ /* 0x000fe20008410000 */
[--C-:B------:R-:W-:Y:S01]  /*7b60*/  FFMA.FTZ R180, R180, UR5, -R204.reuse ;  /* 0x00000005b4b47c23 */ /* 0x100fe200080108cc */
[--C-:B------:R-:W-:Y:S01]  /*7b70*/  FFMA.FTZ R181, R181, UR5, -R204.reuse ;  /* 0x00000005b5b57c23 */ /* 0x100fe200080108cc */
[----:B------:R-:W-:Y:S01]  /*7b80*/  FFMA.FTZ R184, R184, UR5, -R204 ;  /* 0x00000005b8b87c23 */ /* 0x000fe200080108cc */
        /* <DEDUP_REMOVED lines=9> */
[----:B--2---:R-:W-:Y:S01]  /*7c20*/  FADD.FTZ R152, -R156, R207 ;  /* 0x000000cf9c987221 */ /* 0x004fe20000010100 */
[----:B------:R-:W-:Y:S01]  /*7c30*/  FFMA.FTZ R207, R155, UR5, -R208 ;  /* 0x000000059bcf7c23 */ /* 0x000fe200080108d0 */
[-C--:B-1----:R-:W-:Y:S01]  /*7c40*/  FMUL.FTZ R24, R24, R205.reuse ;  /* 0x000000cd18187220 */ /* 0x082fe20000410000 */
[-C--:B------:R-:W-:Y:S01]  /*7c50*/  FMUL.FTZ R25, R25, R205.reuse ;  /* 0x000000cd19197220 */ /* 0x080fe20000410000 */
[----:B------:R-:W-:Y:S01]  /*7c60*/  FMUL.FTZ R152, R152, UR5 ;  /* 0x0000000598987c20 */ /* 0x000fe20008410000 */
        /* <DEDUP_REMOVED lines=147> */
[--C-:B------:R-:W-:Y:S01]  /*85a0*/  FFMA.FTZ R182, R182, UR5, -R208.reuse ;  /* 0x00000005b6b67c23 */ /* 0x100fe200080108d0 */
[----:B------:R-:W-:Y:S01]  /*85b0*/  FFMA.FTZ R183, R183, UR5, -R208 ;  /* 0x00000005b7b77c23 */ /* 0x000fe200080108d0 */
[--C-:B------:R-:W-:Y:S01]  /*85c0*/  FFMA.FTZ R185, R185, UR5, -R204.reuse ;  /* 0x00000005b9b97c23 */ /* 0x100fe200080108cc */
[----:B------:R-:W-:Y:S01]  /*85d0*/  HGMMA.64x256x16.F32 R24, R152, gdesc[UR8].tnspB, R24, gsb0 ;  /* 0x43e0000898187df0 */ /* 0x000fe20008000818 */
        /* <DEDUP_REMOVED lines=16> */
[----:B------:R-:W-:Y:S01]  /*86e0*/  MUFU.EX2 R162, R162 ;  /* 0x000000a200a27308 */ /* 0x000fe20000000800 */
[----:B------:R-:W-:Y:S01]  /*86f0*/  UMOV UR11, 0x40000040 ;  /* 0x40000040000b7882 */ /* 0x000fe20000000000 */
[----:B------:R-:W-:Y:S01]  /*8700*/  FFMA.FTZ R4, R205, R4, R206 ;  /* 0x00000004cd047223 */ /* 0x000fe200000100ce */
[----:B------:R-:W-:-:S03]  /*8710*/  FFMA.FTZ R210, R209, R5, R210 ;  /* 0x00000005d1d27223 */ /* 0x000fc600000100d2 */
[----:B------:R-:W-:Y:S01]  /*8720*/  FADD.FTZ R4, R201, R4 ;  /* 0x00000004c9047221 */ /* 0x000fe20000010000 */
[----:B------:R-:W-:Y:S01]  /*8730*/  FADD.FTZ R207, R207, R210 ;  /* 0x000000d2cfcf7221 */ /* 0x000fe20000010000 */
[----:B------:R-:W2:Y:S02]  /*8740*/  MUFU.EX2 R163, R163 ;  /* 0x000000a300a37308 */ /* 0x000ea40000000800 */
[----:B------:R-:W-:Y:S01]  /*8750*/  FADD.FTZ R4, R203, R4 ;  /* 0x00000004cb047221 */ /* 0x000fe20000010000 */
[----:B------:R-:W-:-:S03]  /*8760*/  FADD.FTZ R158, R158, R207 ;  /* 0x000000cf9e9e7221 */ /* 0x000fc60000010000 */
[----:B------:R-:W-:Y:S01]  /*8770*/  FADD.FTZ R157, R157, R4 ;  /* 0x000000049d9d7221 */ /* 0x000fe20000010000 */
[----:B------:R-:W-:Y:S01]  /*8780*/  FADD.FTZ R159, R159, R158 ;  /* 0x0000009e9f9f7221 */ /* 0x000fe20000010000 */
        /* <DEDUP_REMOVED lines=119> */
.L_x_14763:
        /* <DEDUP_REMOVED lines=8> */
.L_x_14753:
[----:B------:R-:W0:Y:S01]  /*8f80*/  SHFL.BFLY PT, R3, R4, 0x2, 0x1f ;  /* 0x0c401f0004037f89 */ /* 0x000e2200000e0000 */
[----:B------:R-:W-:Y:S01]  /*8f90*/  MOV R8, RZ ;  /* 0x000000ff00087202 */ /* 0x000fe20000000f00 */
[----:B------:R-:W-:Y:S01]  /*8fa0*/  UIADD3 UR38, UR38, 0x1, URZ ;  /* 0x0000000126267890 */ /* 0x000fe2000fffe03f */
[----:B------:R-:W-:Y:S01]  /*8fb0*/  IMAD.U32 R12, RZ, RZ, UR5 ;  /* 0x00000005ff0c7e24 */ /* 0x000fe2000f8e00ff */
[----:B------:R-:W1:Y:S01]  /*8fc0*/  SHFL.BFLY PT, R2, R5, 0x2, 0x1f ;  /* 0x0c401f0005027f89 */ /* 0x000e6200000e0000 */
[----:B------:R2:W-:Y:S06]  /*8fd0*/  BAR.ARV R0, 0x100 ;  /* 0x000400000000751d */ /* 0x0005ec0000002000 */
[----:B------:R-:W-:-:S02]  /*8fe0*/  UISETP.NE.AND UP0, UPT, UR38, 0x2, UPT ;  /* 0x000000022600788c */ /* 0x000fc4000bf05270 */
[----:B------:R-:W-:Y:S06]  /*8ff0*/  BAR.ARV 0x8, 0x180 ;  /* 0x0206000000007b1d */ /* 0x000fec0000002000 */
[----:B--2---:R-:W-:Y:S01]  /*9000*/  IMAD.MOV.U32 R0, RZ, RZ, RZ ;  /* 0x000000ffff007224 */ /* 0x004fe200078e00ff */
[----:B------:R-:W-:Y:S01]  /*9010*/  USEL UR4, URZ, 0x1, UP0 ;  /* 0x000000013f047887 */ /* 0x000fe20008000000 */
[----:B0-----:R-:W-:Y:S01]  /*9020*/  FADD.FTZ R3, R3, R4 ;  /* 0x0000000403037221 */ /* 0x001fe20000010000 */
[----:B------:R-:W-:Y:S01]  /*9030*/  IMAD.U32 R4, RZ, RZ, UR5 ;  /* 0x00000005ff047e24 */ /* 0x000fe2000f8e00ff */
[----:B------:R-:W-:Y:S01]  /*9040*/  PLOP3.LUT P0, PT, PT, PT, PT, 0x8, 0x0 ;  /* 0x000000000000781c */ /* 0x000fe20003f0e170 */
[----:B------:R-:W-:-:S02]  /*9050*/  VIADD R224, R224, 0x1 ;  /* 0x00000001e0e07836 */ /* 0x000fc40000000000 */
[----:B-1----:R-:W-:Y:S01]  /*9060*/  FADD.FTZ R2, R2, R5 ;  /* 0x0000000502027221 */ /* 0x002fe20000010000 */
[----:B------:R-:W0:Y:S01]  /*9070*/  SHFL.BFLY PT, R6, R3, 0x1, 0x1f ;  /* 0x0c201f0003067f89 */ /* 0x000e2200000e0000 */
[----:B------:R-:W-:Y:S02]  /*9080*/  USEL UR38, UR38, URZ, UP0 ;  /* 0x0000003f26267287 */ /* 0x000fe40008000000 */
[----:B------:R-:W-:Y:S01]  /*9090*/  ULOP3.LUT UR39, UR39, UR4, URZ, 0x3c, !UPT ;  /* 0x0000000427277292 */ /* 0x000fe2000f8e3c3f */
[----:B------:R-:W1:Y:S01]  /*90a0*/  SHFL.BFLY PT, R7, R2, 0x1, 0x1f ;  /* 0x0c201f0002077f89 */ /* 0x000e6200000e0000 */
[----:B0-----:R-:W-:Y:S01]  /*90b0*/  FADD.FTZ R6, R3, R6 ;  /* 0x0000000603067221 */ /* 0x001fe20000010000 */
[----:B------:R-:W-:Y:S02]  /*90c0*/  IMAD.MOV.U32 R3, RZ, RZ, -0x800000 ;  /* 0xff800000ff037424 */ /* 0x000fe400078e00ff */
[----:B-1----:R-:W-:Y:S02]  /*90d0*/  FADD.FTZ R7, R2, R7 ;  /* 0x0000000702077221 */ /* 0x002fe40000010000 */
[----:B------:R-:W-:Y:S01]  /*90e0*/  FSETP.NE.FTZ.AND P1, PT, R6, RZ, PT ;  /* 0x000000ff0600720b */ /* 0x000fe20003f35000 */
[----:B------:R-:W-:-:S02]  /*90f0*/  IMAD.MOV.U32 R2, RZ, RZ, -0x800000 ;  /* 0xff800000ff027424 */ /* 0x000fc400078e00ff */
[----:B------:R-:W-:-:S10]  /*9100*/  FSETP.NE.FTZ.AND P2, PT, R7, RZ, PT ;  /* 0x000000ff0700720b */ /* 0x000fd40003f55000 */
[----:B------:R-:W0:Y:S01]  /*9110*/  @P1 MUFU.RCP R8, R6 ;  /* 0x0000000600081308 */ /* 0x000e220000001000 */
[----:B------:R-:W-:Y:S02]  /*9120*/  @P1 FMUL.FTZ R4, R4, 0.69314718246459960938 ;  /* 0x3f31721804041820 */ /* 0x000fe40000410000 */
[----:B------:R-:W-:-:S05]  /*9130*/  @P2 FMUL.FTZ R12, R12, 0.69314718246459960938 ;  /* 0x3f3172180c0c2820 */ /* 0x000fca0000410000 */
[----:B------:R-:W-:Y:S08]  /*9140*/  @P2 MUFU.RCP R0, R7 ;  /* 0x0000000700002308 */ /* 0x000ff00000001000 */
        /* <DEDUP_REMOVED lines=134> */
.L_x_14727:
[----:B------:R-:W0:Y:S08]  /*99b0*/  S2UR UR4, SR_CgaCtaId ;  /* 0x00000000000479c3 */ /* 0x000e300000008800 */
[----:B------:R-:W-:Y:S06]  /*99c0*/  BAR.SYNC.DEFER_BLOCKING 0x5, 0x180 ;  /* 0x0146000000007b1d */ /* 0x000fec0000010000 */
[----:B------:R-:W-:Y:S01]  /*99d0*/  UMOV UR7, 0x400 ;  /* 0x0000040000077882 */ /* 0x000fe20000000000 */
[----:B------:R-:W-:Y:S01]  /*99e0*/  BSSY B0, `(.L_x_14765) ;  /* 0x00002eb000007945 */ /* 0x000fe20003800000 */
[----:B0-----:R-:W-:-:S09]  /*99f0*/  ULEA UR7, UR4, UR7, 0x18 ;  /* 0x0000000704077291 */ /* 0x001fd2000f8ec03f */
[----:B------:R-:W0:Y:S02]  /*9a00*/  LDS.128 R4, [UR7+0x324d0] ;  /* 0x0324d007ff047984 */ /* 0x000e240008000c00 */
[----:B0-----:R-:W-:Y:S02]  /*9a10*/  R2UR UR5, R5 ;  /* 0x00000000050572ca */ /* 0x001fe400000e0000 */
        /* <DEDUP_REMOVED lines=18> */
[----:B------:R-:W-:Y:S02]  /*9b40*/  F2FP.F16.F32.PACK_AB R35, R162, R35 ;  /* 0x00000023a223723e */ /* 0x000fe400000000ff */
        /* <DEDUP_REMOVED lines=24> */
[----:B------:R-:W-:Y:S01]  /*9cd0*/  IADD3 R177, P5, R94, 0x4040, RZ ;  /* 0x000040405eb17810 */ /* 0x000fe20007fbe0ff */
[----:B------:R-:W-:Y:S01]  /*9ce0*/  IMAD.X R39, RZ, RZ, R95, P1 ;  /* 0x000000ffff277224 */ /* 0x000fe200008e065f */
[----:B------:R-:W-:Y:S02]  /*9cf0*/  LOP3.LUT R16, R171, 0x380, RZ, 0xc0, !PT ;  /* 0x00000380ab107812 */ /* 0x000fe400078ec0ff */
[----:B------:R-:W-:-:S02]  /*9d00*/  LOP3.LUT R18, R173, 0x380, RZ, 0xc0, !PT ;  /* 0x00000380ad127812 */ /* 0x000fc400078ec0ff */
[----:B------:R-:W-:Y:S02]  /*9d10*/  SHF.R.U64 R5, R5, 0x3, RZ ;  /* 0x0000000305057819 */ /* 0x000fe400000012ff */
[----:B------:R-:W-:Y:S02]  /*9d20*/  SHF.R.U64 R12, R12, 0x3, RZ ;  /* 0x000000030c0c7819 */ /* 0x000fe400000012ff */
[----:B------:R-:W-:Y:S02]  /*9d30*/  IADD3 R46, P0, R94, 0x8020, RZ ;  /* 0x000080205e2e7810 */ /* 0x000fe40007f1e0ff */
[----:B------:R-:W-:Y:S02]  /*9d40*/  SHF.R.U64 R14, R14, 0x3, RZ ;  /* 0x000000030e0e7819 */ /* 0x000fe400000012ff */
[----:B------:R-:W-:Y:S01]  /*9d50*/  LOP3.LUT R20, R175, 0x380, RZ, 0xc0, !PT ;  /* 0x00000380af147812 */ /* 0x000fe200078ec0ff */
[----:B------:R-:W-:Y:S01]  /*9d60*/  IMAD.X R47, RZ, RZ, R95, P0 ;  /* 0x000000ffff2f7224 */ /* 0x000fe200000e065f */
[----:B------:R-:W-:-:S02]  /*9d70*/  IADD3 R54, P4, R94, 0x8040, RZ ;  /* 0x000080405e367810 */ /* 0x000fc40007f9e0ff */
[----:B------:R-:W-:Y:S02]  /*9d80*/  IADD3.X R23, RZ, R95, RZ, P5, !PT ;  /* 0x0000005fff177210 */ /* 0x000fe40002ffe4ff */
[----:B------:R-:W-:Y:S01]  /*9d90*/  SHF.R.U64 R16, R16, 0x3, RZ ;  /* 0x0000000310107819 */ /* 0x000fe200000012ff */
[--C-:B------:R-:W-:Y:S01]  /*9da0*/  IMAD.X R55, RZ, RZ, R95.reuse, P4 ;  /* 0x000000ffff377224 */ /* 0x100fe200020e065f */
        /* <DEDUP_REMOVED lines=14> */
[----:B------:R-:W-:Y:S02]  /*9e90*/  LOP3.LUT R12, R12, R167, RZ, 0x3c, !PT ;  /* 0x000000a70c0c7212 */ /* 0x000fe400078e3cff */
[----:B------:R-:W-:Y:S02]  /*9ea0*/  LOP3.LUT R38, R181, 0x380, RZ, 0xc0, !PT ;  /* 0x00000380b5267812 */ /* 0x000fe400078ec0ff */
[----:B------:R-:W-:Y:S02]  /*9eb0*/  LOP3.LUT R14, R14, R169, RZ, 0x3c, !PT ;  /* 0x000000a90e0e7212 */ /* 0x000fe400078e3cff */
[----:B------:R-:W-:-:S02]  /*9ec0*/  SHF.R.U64 R20, R20, 0x3, RZ ;  /* 0x0000000314147819 */ /* 0x000fc400000012ff */
[----:B------:R-:W-:Y:S02]  /*9ed0*/  LOP3.LUT R167, R46, 0x380, RZ, 0xc0, !PT ;  /* 0x000003802ea77812 */ /* 0x000fe400078ec0ff */
[----:B------:R-:W-:Y:S02]  /*9ee0*/  LOP3.LUT R16, R16, R171, RZ, 0x3c, !PT ;  /* 0x000000ab10107212 */ /* 0x000fe400078e3cff */
[----:B------:R-:W-:Y:S02]  /*9ef0*/  SHF.R.U64 R22, R22, 0x3, RZ ;  /* 0x0000000316167819 */ /* 0x000fe400000012ff */
[----:B------:R-:W-:Y:S02]  /*9f00*/  LOP3.LUT R169, R54, 0x380, RZ, 0xc0, !PT ;  /* 0x0000038036a97812 */ /* 0x000fe400078ec0ff */
[----:B------:R-:W-:Y:S02]  /*9f10*/  LOP3.LUT R18, R18, R173, RZ, 0x3c, !PT ;  /* 0x000000ad12127212 */ /* 0x000fe400078e3cff */
[----:B------:R-:W-:-:S02]  /*9f20*/  SHF.R.U64 R30, R30, 0x3, RZ ;  /* 0x000000031e1e7819 */ /* 0x000fc400000012ff */
[----:B------:R-:W-:Y:S02]  /*9f30*/  LOP3.LUT R171, R62, 0x380, RZ, 0xc0, !PT ;  /* 0x000003803eab7812 */ /* 0x000fe400078ec0ff */
[----:B------:R-:W-:Y:S02]  /*9f40*/  SHF.R.U64 R38, R38, 0x3, RZ ;  /* 0x0000000326267819 */ /* 0x000fe400000012ff */
[----:B------:R-:W-:Y:S02]  /*9f50*/  LOP3.LUT R173, R70, 0x380, RZ, 0xc0, !PT ;  /* 0x0000038046ad7812 */ /* 0x000fe400078ec0ff */
[----:B------:R-:W-:Y:S02]  /*9f60*/  MOV R94, R94 ;  /* 0x0000005e005e7202 */ /* 0x000fe40000000f00 */
[----:B------:R-:W-:Y:S02]  /*9f70*/  LOP3.LUT R20, R20, R175, RZ, 0x3c, !PT ;  /* 0x000000af14147212 */ /* 0x000fe400078e3cff */
[----:B------:R-:W-:Y:S01]  /*9f80*/  SHF.R.U64 R167, R167, 0x3, RZ ;  /* 0x00000003a7a77819 */ /* 0x000fe200000012ff */
[----:B------:R-:W-:Y:S01]  /*9f90*/  STSM.16.M88.4 [R94], R24 ;  /* 0x000000185e007844 */ /* 0x000fe20000000200 */
[----:B------:R-:W-:-:S02]  /*9fa0*/  LOP3.LUT R78, R4, 0x380, RZ, 0xc0, !PT ;  /* 0x00000380044e7812 */ /* 0x000fc400078ec0ff */
[----:B------:R-:W-:Y:S02]  /*9fb0*/  MOV R12, R12 ;  /* 0x0000000c000c7202 */ /* 0x000fe40000000f00 */
[----:B------:R-:W-:Y:S02]  /*9fc0*/  LOP3.LUT R22, R22, R177, RZ, 0x3c, !PT ;  /* 0x000000b116167212 */ /* 0x000fe400078e3cff */
[----:B------:R-:W-:Y:S01]  /*9fd0*/  SHF.R.U64 R169, R169, 0x3, RZ ;  /* 0x00000003a9a97819 */ /* 0x000fe200000012ff */
[----:B------:R-:W-:Y:S01]  /*9fe0*/  STSM.16.M88.4 [R12], R32 ;  /* 0x000000200c007844 */ /* 0x000fe20000000200 */
[----:B------:R-:W-:Y:S02]  /*9ff0*/  LOP3.LUT R95, R151, 0x380, RZ, 0xc0, !PT ;  /* 0x00000380975f7812 */ /* 0x000fe400078ec0ff */
        /* <DEDUP_REMOVED lines=26> */
[----:B------:R-:W-:Y:S01]  /*a1a0*/  F2FP.F16.F32.PACK_AB R80, R81, R80 ;  /* 0x000000505150723e */ /* 0x000fe200000000ff */
[----:B------:R-:W-:Y:S01]  /*a1b0*/  STSM.16.M88.4 [R20], R64 ;  /* 0x0000004014007844 */ /* 0x000fe20000000200 */
[----:B------:R-:W-:Y:S02]  /*a1c0*/  LOP3.LUT R54, R169, R54, RZ, 0x3c, !PT ;  /* 0x00000036a9367212 */ /* 0x000fe400078e3cff */
[----:B------:R-:W-:-:S02]  /*a1d0*/  SHF.R.U64 R28, R95, 0x3, RZ ;  /* 0x000000035f1c7819 */ /* 0x000fc400000012ff */
[----:B------:R-:W-:Y:S02]  /*a1e0*/  MOV R22, R22 ;  /* 0x0000001600167202 */ /* 0x000fe40000000f00 */
[----:B------:R-:W-:Y:S02]  /*a1f0*/  F2FP.F16.F32.PACK_AB R74, R77, R76 ;  /* 0x0000004c4d4a723e */ /* 0x000fe400000000ff */
[----:B------:R-:W-:Y:S02]  /*a200*/  F2FP.F16.F32.PACK_AB R75, R9, R75 ;  /* 0x0000004b094b723e */ /* 0x000fe400000000ff */
[----:B------:R-:W-:Y:S02]  /*a210*/  F2FP.F16.F32.PACK_AB R81, R8, R82 ;  /* 0x000000520851723e */ /* 0x000fe400000000ff */
[----:B------:R-:W-:Y:S01]  /*a220*/  LOP3.LUT R62, R171, R62, RZ, 0x3c, !PT ;  /* 0x0000003eab3e7212 */ /* 0x000fe200078e3cff */
[----:B------:R0:W-:Y:S01]  /*a230*/  STSM.16.M88.4 [R22], R72 ;  /* 0x0000004816007844 */ /* 0x0001e20000000200 */
[----:B------:R-:W-:-:S02]  /*a240*/  SHF.R.U64 R95, R156, 0x3, RZ ;  /* 0x000000039c5f7819 */ /* 0x000fc400000012ff */
[----:B------:R-:W-:Y:S02]  /*a250*/  MOV R30, R30 ;  /* 0x0000001e001e7202 */ /* 0x000fe40000000f00 */
        /* <DEDUP_REMOVED lines=14> */
[----:B------:R-:W-:Y:S02]  /*a340*/  R2UR UR12, R220 ;  /* 0x00000000dc0c72ca */ /* 0x000fe400000e0000 */
[----:B------:R-:W-:Y:S01]  /*a350*/  R2UR UR13, R222 ;  /* 0x00000000de0d72ca */ /* 0x000fe200000e0000 */
[----:B------:R-:W-:Y:S01]  /*a360*/  UMOV UR4, URZ ;  /* 0x0000003f00047c82 */ /* 0x000fe20008000000 */
[----:B------:R-:W-:Y:S01]  /*a370*/  F2FP.F16.F32.PACK_AB R85, R91, R90 ;  /* 0x0000005a5b55723e */ /* 0x000fe200000000ff */
[----:B0-----:R-:W0:Y:S01]  /*a380*/  LDC R73, c[0x0][0xce8] ;  /* 0x00033a00ff497b82 */ /* 0x001e220000000800 */
[----:B------:R-:W-:-:S02]  /*a390*/  F2FP.F16.F32.PACK_AB R86, R93, R92 ;  /* 0x0000005c5d56723e */ /* 0x000fc400000000ff */
[----:B------:R-:W-:Y:S02]  /*a3a0*/  F2FP.F16.F32.PACK_AB R97, R99, R98 ;  /* 0x000000626361723e */ /* 0x000fe400000000ff */
[----:B------:R-:W-:Y:S01]  /*a3b0*/  LOP3.LUT R78, R29, R4, RZ, 0x3c, !PT ;  /* 0x000000041d4e7212 */ /* 0x000fe200078e3cff */
[----:B------:R-:W-:Y:S01]  /*a3c0*/  STSM.16.M88.4 [R38], R84 ;  /* 0x0000005426007844 */ /* 0x000fe20000000200 */
[----:B------:R-:W-:Y:S01]  /*a3d0*/  MOV R46, R46 ;  /* 0x0000002e002e7202 */ /* 0x000fe20000000f00 */
[----:B------:R-:W-:Y:S01]  /*a3e0*/  UIMAD.WIDE UR10, UR12, 0x4, UR10 ;  /* 0x000000040c0a78a5 */ /* 0x000fe2000f8e020a */
[----:B------:R-:W-:Y:S02]  /*a3f0*/  F2FP.F16.F32.PACK_AB R98, R101, R100 ;  /* 0x000000646562723e */ /* 0x000fe400000000ff */
[----:B------:R-:W-:Y:S02]  /*a400*/  F2FP.F16.F32.PACK_AB R99, R103, R102 ;  /* 0x000000666763723e */ /* 0x000fe400000000ff */
[----:B------:R-:W-:-:S02]  /*a410*/  F2FP.F16.F32.PACK_AB R105, R107, R106 ;  /* 0x0000006a6b69723e */ /* 0x000fc400000000ff */
[----:B------:R-:W-:Y:S01]  /*a420*/  LOP3.LUT R4, R28, R151, RZ, 0x3c, !PT ;  /* 0x000000971c047212 */ /* 0x000fe200078e3cff */
[----:B------:R-:W-:Y:S01]  /*a430*/  STSM.16.M88.4 [R46], R96 ;  /* 0x000000602e007844 */ /* 0x000fe20000000200 */
        /* <DEDUP_REMOVED lines=38> */
[----:B------:R-:W-:-:S02]  /*a6a0*/  VIADD R13, R214, UR61 ;  /* 0x0000003dd60d7c36 */ /* 0x000fc40008000000 */
[----:B------:R-:W-:-:S06]  /*a6b0*/  UISETP.NE.AND.EX UP1, UPT, UR11, URZ, UPT, UP1 ;  /* 0x0000003f0b00728c */ /* 0x000fcc000bf25310 */
[----:B------:R-:W-:-:S04]  /*a6c0*/  PLOP3.LUT P2, PT, PT, PT, UP1, 0x80, 0x0 ;  /* 0x000000000000781c */ /* 0x000fc80003f4f018 */
[----:B------:R-:W0:Y:S01]  /*a6d0*/  @P1 LDC R8, c[0x0][0xcec] ;  /* 0x00033b00ff081b82 */ /* 0x000e220000000800 */
[----:B------:R-:W-:-:S04]  /*a6e0*/  @UP1 ULEA UR10, UP2, UR12, UR10, 0x2 ;  /* 0x0000000a0c0a1291 */ /* 0x000fc8000f84103f */
[----:B------:R-:W-:Y:S02]  /*a6f0*/  @UP1 ULEA.HI.X UR11, UR12, UR11, UR13, 0x2, UP2 ;  /* 0x0000000b0c0b1291 */ /* 0x000fe400090f140d */
[----:B-1----:R-:W-:Y:S01]  /*a700*/  MOV R10, UR10 ;  /* 0x0000000a000a7c02 */ /* 0x002fe20008000f00 */
[----:B------:R-:W-:Y:S01]  /*a710*/  ULDC UR12, c[0x0][0xb88] ;  /* 0x0002e200000c7ab9 */ /* 0x000fe20000000800 */
[----:B------:R-:W1:Y:S02]  /*a720*/  @P1 LDC R9, c[0x0][0xcf0] ;  /* 0x00033c00ff091b82 */ /* 0x000e640000000800 */
        /* <DEDUP_REMOVED lines=9> */
.L_x_14767:
[----:B------:R-:W-:Y:S01]  /*a7c0*/  R2UR UR20, R221 ;  /* 0x00000000dd1472ca */ /* 0x000fe200000e0000 */
[----:B------:R-:W-:Y:S01]  /*a7d0*/  ULDC.64 UR16, c[0x0][0xc90] ;  /* 0x0003240000107ab9 */ /* 0x000fe20000000a00 */
[----:B------:R-:W-:Y:S01]  /*a7e0*/  R2UR UR19, R222 ;  /* 0x00000000de1372ca */ /* 0x000fe200000e0000 */
[----:B------:R-:W-:Y:S01]  /*a7f0*/  @P1 IMAD.HI.U32 R4, R13, R8, RZ ;  /* 0x000000080d041227 */ /* 0x000fe200078e00ff */
[----:B------:R-:W-:Y:S01]  /*a800*/  R2UR UR18, R220 ;  /* 0x00000000dc1272ca */ /* 0x000fe200000e0000 */
[----:B------:R-:W-:Y:S01]  /*a810*/  USHF.R.S32.HI UR11, URZ, 0x1f, UR4 ;  /* 0x0000001f3f0b7899 */ /* 0x000fe20008011404 */
[----:B------:R-:W0:Y:S01]  /*a820*/  @P1 LDC R75, c[0x0][0xcf0] ;  /* 0x00033c00ff4b1b82 */ /* 0x000e220000000800 */
[----:B------:R-:W-:Y:S01]  /*a830*/  UMOV UR10, UR4 ;  /* 0x00000004000a7c82 */ /* 0x000fe20008000000 */
[----:B------:R-:W-:Y:S01]  /*a840*/  IMAD.MOV.U32 R8, RZ, RZ, R13 ;  /* 0x000000ffff087224 */ /* 0x000fe200078e000d */
[----:B------:R-:W-:Y:S01]  /*a850*/  @P1 SHF.R.U32.HI R8, RZ, R9, R4 ;  /* 0x00000009ff081219 */ /* 0x000fe20000011604 */
[----:B------:R-:W-:-:S02]  /*a860*/  IMAD.MOV.U32 R5, RZ, RZ, 0x2 ;  /* 0x00000002ff057424 */ /* 0x000fc400078e00ff */
[----:B------:R-:W-:Y:S01]  /*a870*/  VIADD R14, R227, UR61 ;  /* 0x0000003de30e7c36 */ /* 0x000fe20008000000 */
[----:B------:R-:W-:Y:S01]  /*a880*/  USHF.R.S32.HI UR15, URZ, 0x1f, UR20 ;  /* 0x0000001f3f0f7899 */ /* 0x000fe20008011414 */
[--C-:B------:R-:W-:Y:S01]  /*a890*/  IMAD.MOV R4, RZ, RZ, -R8.reuse ;  /* 0x000000ffff047224 */ /* 0x100fe200078e0a08 */
[----:B------:R-:W-:Y:S01]  /*a8a0*/  USEL UR19, UR19, URZ, !UP0 ;  /* 0x0000003f13137287 */ /* 0x000fe2000c000000 */
[----:B------:R-:W-:Y:S01]  /*a8b0*/  SHF.R.S32.HI R9, RZ, 0x1f, R8 ;  /* 0x0000001fff097819 */ /* 0x000fe20000011408 */
[----:B------:R-:W-:Y:S01]  /*a8c0*/  UIMAD UR14, UR15, UR16, URZ ;  /* 0x000000100f0e72a4 */ /* 0x000fe2000f8e023f */
[----:B--2---:R-:W-:Y:S01]  /*a8d0*/  IMAD R11, R73, R4, R13 ;  /* 0x00000004490b7224 */ /* 0x004fe200078e020d */
[----:B------:R-:W-:Y:S01]  /*a8e0*/  UIMAD.WIDE.U32 UR12, UR20, UR16, UR10 ;  /* 0x00000010140c72a5 */ /* 0x000fe2000f8e000a */
[----:B------:R-:W-:Y:S01]  /*a8f0*/  IMAD R4, R223, 0x40, R200 ;  /* 0x00000040df047824 */ /* 0x000fe200078e02c8 */
[----:B------:R-:W-:Y:S01]  /*a900*/  UIMAD UR14, UR20, UR17, UR14 ;  /* 0x00000011140e72a4 */ /* 0x000fe2000f8e020e */
[----:B-----5:R-:W-:Y:S01]  /*a910*/  IMAD R77, R0, R73, RZ ;  /* 0x00000049004d7224 */ /* 0x020fe200078e02ff */
[----:B------:R-:W-:Y:S01]  /*a920*/  USEL UR18, UR18, URZ, !UP0 ;  /* 0x0000003f12127287 */ /* 0x000fe2000c000000 */
[----:B------:R-:W-:Y:S01]  /*a930*/  SHF.R.S32.HI R6, RZ, 0x1f, R11 ;  /* 0x0000001fff067819 */ /* 0x000fe2000001140b */
[----:B------:R-:W-:Y:S01]  /*a940*/  ULDC.64 UR16, c[0x0][0xc98] ;  /* 0x0003260000107ab9 */ /* 0x000fe20000000a00 */
[----:B------:R-:W-:Y:S01]  /*a950*/  UIADD3 UR13, UR13, UR14, URZ ;  /* 0x0000000e0d0d7290 */ /* 0x000fe2000fffe03f */
[----:B------:R-:W-:Y:S01]  /*a960*/  IMAD.WIDE R4, R4, R5, UR8 ;  /* 0x0000000804047e25 */ /* 0x000fe2000f8e0205 */
[----:B------:R-:W-:-:S02]  /*a970*/  UIMAD UR10, UR19, UR16, URZ ;  /* 0x00000010130a72a4 */ /* 0x000fc4000f8e023f */
[----:B------:R-:W-:Y:S02]  /*a980*/  UIMAD.WIDE.U32 UR12, UR18, UR16, UR12 ;  /* 0x00000010120c72a5 */ /* 0x000fe4000f8e000c */
[----:B------:R-:W-:Y:S01]  /*a990*/  UIMAD UR10, UR18, UR17, UR10 ;  /* 0x00000011120a72a4 */ /* 0x000fe2000f8e020a */
[C---:B------:R-:W-:Y:S01]  /*a9a0*/  IADD3 R29, P2, R4.reuse, 0x5000, RZ ;  /* 0x00005000041d7810 */ /* 0x040fe20007f5e0ff */
[----:B------:R-:W-:Y:S01]  /*a9b0*/  ULDC.64 UR8, c[0x0][0xc88] ;  /* 0x0003220000087ab9 */ /* 0x000fe20000000a00 */
[----:B------:R-:W-:Y:S01]  /*a9c0*/  IADD3 R25, P3, R4, 0x4000, RZ ;  /* 0x0000400004197810 */ /* 0x000fe20007f7e0ff */
[----:B------:R-:W-:Y:S01]  /*a9d0*/  IMAD R6, R6, UR8, RZ ;  /* 0x0000000806067c24 */ /* 0x000fe2000f8e02ff */
[----:B------:R-:W-:Y:S01]  /*a9e0*/  IADD3 R8, P0, R8, UR12, RZ ;  /* 0x0000000c08087c10 */ /* 0x000fe2000ff1e0ff */
[----:B------:R-:W-:Y:S01]  /*a9f0*/  IMAD.U32 R10, RZ, RZ, UR10 ;  /* 0x0000000aff0a7e24 */ /* 0x000fe2000f8e00ff */
[----:B------:R-:W-:Y:S01]  /*aa00*/  LOP3.LUT R28, R29, 0x380, RZ, 0xc0, !PT ;  /* 0x000003801d1c7812 */ /* 0x000fe200078ec0ff */
[----:B------:R-:W-:Y:S01]  /*aa10*/  IMAD R15, R11, UR9, R6 ;  /* 0x000000090b0f7c24 */ /* 0x000fe2000f8e0206 */
[----:B------:R-:W-:Y:S01]  /*aa20*/  LOP3.LUT R24, R25, 0x380, RZ, 0xc0, !PT ;  /* 0x0000038019187812 */ /* 0x000fe200078ec0ff */
[----:B------:R-:W-:Y:S01]  /*aa30*/  VIADD R6, R14, 0x8 ;  /* 0x000000080e067836 */ /* 0x000fe20000000000 */
[----:B------:R-:W-:Y:S01]  /*aa40*/  IADD3.X R9, R9, UR13, R10, P0, !PT ;  /* 0x0000000d09097c10 */ /* 0x000fe200087fe40a */
[----:B------:R-:W-:Y:S01]  /*aa50*/  ULDC.64 UR12, c[0x0][0xba0] ;  /* 0x0002e800000c7ab9 */ /* 0x000fe20000000a00 */
[----:B------:R-:W-:-:S02]  /*aa60*/  SHF.R.U64 R28, R28, 0x3, RZ ;  /* 0x000000031c1c7819 */ /* 0x000fc400000012ff */
[----:B------:R-:W-:Y:S01]  /*aa70*/  SHF.R.U64 R24, R24, 0x3, RZ ;  /* 0x0000000318187819 */ /* 0x000fe200000012ff */
[----:B------:R-:W-:Y:S01]  /*aa80*/  IMAD.WIDE.U32 R8, R11, UR8, R8 ;  /* 0x000000080b087c25 */ /* 0x000fe2000f8e0008 */
[----:B------:R-:W-:Y:S01]  /*aa90*/  ULDC.64 UR8, c[0x0][0xc50] ;  /* 0x0003140000087ab9 */ /* 0x000fe20000000a00 */
[----:B------:R-:W-:Y:S02]  /*aaa0*/  LOP3.LUT R28, R28, R29, RZ, 0x3c, !PT ;  /* 0x0000001d1c1c7212 */ /* 0x000fe400078e3cff */
[----:B------:R-:W-:Y:S01]  /*aab0*/  IMAD.IADD R9, R9, 0x1, R15 ;  /* 0x0000000109097824 */ /* 0x000fe200078e020f */
[----:B------:R-:W-:Y:S01]  /*aac0*/  LEA R10, P0, R8, UR8, 0x2 ;  /* 0x00000008080a7c11 */ /* 0x000fe2000f8010ff */
[----:B------:R-:W-:Y:S01]  /*aad0*/  IMAD.X R29, RZ, RZ, R5, P2 ;  /* 0x000000ffff1d7224 */ /* 0x000fe200010e0605 */
[----:B------:R-:W-:Y:S02]  /*aae0*/  IADD3 R49, P2, R4, 0xb000, RZ ;  /* 0x0000b00004317810 */ /* 0x000fe40007f5e0ff */
[----:B------:R-:W-:Y:S01]  /*aaf0*/  LEA.HI.X R8, R8, UR9, R9, 0x2, P0 ;  /* 0x0000000908087c11 */ /* 0x000fe200080f1409 */
[----:B------:R-:W-:Y:S01]  /*ab00*/  SHFL.IDX PT, R42, R10, RZ, 0x1c1f ;  /* 0x001c1fff0a2a7589 */ /* 0x000fe200000e0000 */
[----:B------:R-:W-:-:S02]  /*ab10*/  IADD3 R21, P0, R4, 0x3000, RZ ;  /* 0x0000300004157810 */ /* 0x000fc40007f1e0ff */
[----:B------:R-:W-:Y:S01]  /*ab20*/  LOP3.LUT R48, R49, 0x380, RZ, 0xc0, !PT ;  /* 0x0000038031307812 */ /* 0x000fe200078ec0ff */
[----:B------:R-:W1:Y:S01]  /*ab30*/  SHFL.IDX PT, R43, R8, RZ, 0x1c1f ;  /* 0x001c1fff082b7589 */ /* 0x000e6200000e0000 */
[----:B------:R-:W-:Y:S02]  /*ab40*/  LOP3.LUT R20, R21, 0x380, RZ, 0xc0, !PT ;  /* 0x0000038015147812 */ /* 0x000fe400078ec0ff */
[----:B------:R-:W-:Y:S01]  /*ab50*/  SHF.R.U64 R48, R48, 0x3, RZ ;  /* 0x0000000330307819 */ /* 0x000fe200000012ff */
[----:B------:R-:W-:Y:S01]  /*ab60*/  SHFL.IDX PT, R46, R10, 0x1, 0x1c1f ;  /* 0x003c1f000a2e7f89 */ /* 0x000fe200000e0000 */
[----:B------:R-:W-:Y:S02]  /*ab70*/  SHF.R.U64 R20, R20, 0x3, RZ ;  /* 0x0000000314147819 */ /* 0x000fe400000012ff */
[----:B------:R-:W-:Y:S01]  /*ab80*/  LOP3.LUT R48, R48, R49, RZ, 0x3c, !PT ;  /* 0x0000003130307212 */ /* 0x000fe200078e3cff */
[--C-:B------:R-:W-:Y:S01]  /*ab90*/  IMAD.X R49, RZ, RZ, R5.reuse, P2 ;  /* 0x000000ffff317224 */ /* 0x100fe200010e0605 */
[----:B------:R-:W-:Y:S01]  /*aba0*/  LOP3.LUT R20, R20, R21, RZ, 0x3c, !PT ;  /* 0x0000001514147212 */ /* 0x000fe200078e3cff */
[----:B------:R-:W-:Y:S01]  /*abb0*/  IMAD.X R21, RZ, RZ, R5, P0 ;  /* 0x000000ffff157224 */ /* 0x000fe200000e0605 */
[C---:B------:R-:W-:Y:S01]  /*abc0*/  IADD3 R41, P0, R4.reuse, 0x9000, RZ ;  /* 0x0000900004297810 */ /* 0x040fe20007f1e0ff */
[----:B------:R-:W2:Y:S01]  /*abd0*/  SHFL.IDX PT, R47, R8, 0x1, 0x1c1f ;  /* 0x003c1f00082f7f89 */ /* 0x000ea200000e0000 */
[----:B------:R-:W-:-:S02]  /*abe0*/  IADD3 R13, P5, R4, 0x1000, RZ ;  /* 0x00001000040d7810 */ /* 0x000fc40007fbe0ff */
[----:B------:R-:W-:Y:S02]  /*abf0*/  LOP3.LUT R40, R41, 0x380, RZ, 0xc0, !PT ;  /* 0x0000038029287812 */ /* 0x000fe400078ec0ff */
[----:B------:R-:W-:Y:S02]  /*ac00*/  IADD3 R17, P4, R4, 0x2000, RZ ;  /* 0x0000200004117810 */ /* 0x000fe40007f9e0ff */
[----:B------:R-:W-:Y:S02]  /*ac10*/  SHF.R.U64 R40, R40, 0x3, RZ ;  /* 0x0000000328287819 */ /* 0x000fe400000012ff */
[----:B------:R-:W-:Y:S02]  /*ac20*/  LOP3.LUT R24, R24, R25, RZ, 0x3c, !PT ;  /* 0x0000001918187212 */ /* 0x000fe400078e3cff */
[----:B------:R-:W-:Y:S01]  /*ac30*/  LOP3.LUT R40, R40, R41, RZ, 0x3c, !PT ;  /* 0x0000002928287212 */ /* 0x000fe200078e3cff */
[----:B------:R-:W-:Y:S01]  /*ac40*/  IMAD.X R41, RZ, RZ, R5, P0 ;  /* 0x000000ffff297224 */ /* 0x000fe200000e0605 */
[----:B------:R-:W-:-:S02]  /*ac50*/  LOP3.LUT P0, RZ, R225, 0x3, RZ, 0xc0, !PT ;  /* 0x00000003e1ff7812 */ /* 0x000fc4000780c0ff */
[----:B------:R-:W-:Y:S02]  /*ac60*/  IADD3.X R25, RZ, R5, RZ, P3, !PT ;  /* 0x00000005ff197210 */ /* 0x000fe40001ffe4ff */
[----:B------:R-:W-:Y:S02]  /*ac70*/  ISETP.GE.OR P2, PT, R14, R77, P0 ;  /* 0x0000004d0e00720c */ /* 0x000fe40000746670 */
[----:B------:R-:W-:Y:S02]  /*ac80*/  IADD3 R45, P3, R4, 0xa000, RZ ;  /* 0x0000a000042d7810 */ /* 0x000fe40007f7e0ff */
[----:B------:R-:W-:Y:S02]  /*ac90*/  LOP3.LUT R12, R13, 0x380, RZ, 0xc0, !PT ;  /* 0x000003800d0c7812 */ /* 0x000fe400078ec0ff */
[----:B------:R-:W-:Y:S02]  /*aca0*/  LOP3.LUT R16, R17, 0x380, RZ, 0xc0, !PT ;  /* 0x0000038011107812 */ /* 0x000fe400078ec0ff */
[----:B------:R-:W-:-:S02]  /*acb0*/  LOP3.LUT R44, R45, 0x380, RZ, 0xc0, !PT ;  /* 0x000003802d2c7812 */ /* 0x000fc400078ec0ff */
[----:B------:R-:W-:Y:S02]  /*acc0*/  SHF.R.U64 R12, R12, 0x3, RZ ;  /* 0x000000030c0c7819 */ /* 0x000fe400000012ff */
[----:B------:R-:W-:Y:S01]  /*acd0*/  SHF.R.U64 R16, R16, 0x3, RZ ;  /* 0x0000000310107819 */ /* 0x000fe200000012ff */
[----:B-1----:R1:W-:Y:S01]  /*ace0*/  @!P2 ST.E desc[UR36][R42.64], R3 ;  /* 0x000000032a00a985 */ /* 0x0023e2000c101924 */
[----:B------:R-:W-:Y:S02]  /*acf0*/  SHF.R.U64 R44, R44, 0x3, RZ ;  /* 0x000000032c2c7819 */ /* 0x000fe400000012ff */
[----:B------:R-:W-:Y:S01]  /*ad00*/  LOP3.LUT R12, R12, R13, RZ, 0x3c, !PT ;  /* 0x0000000d0c0c7212 */ /* 0x000fe200078e3cff */
[--C-:B------:R-:W-:Y:S01]  /*ad10*/  IMAD.X R13, RZ, RZ, R5.reuse, P5 ;  /* 0x000000ffff0d7224 */ /* 0x100fe200028e0605 */
[----:B------:R-:W-:Y:S01]  /*ad20*/  LOP3.LUT R16, R16, R17, RZ, 0x3c, !PT ;  /* 0x0000001110107212 */ /* 0x000fe200078e3cff */
[----:B------:R-:W-:Y:S01]  /*ad30*/  IMAD.X R17, RZ, RZ, R5, P4 ;  /* 0x000000ffff117224 */ /* 0x000fe200020e0605 */
[----:B------:R-:W-:-:S02]  /*ad40*/  IADD3 R33, P6, R4, 0x6000, RZ ;  /* 0x0000600004217810 */ /* 0x000fc40007fde0ff */
[C---:B------:R-:W-:Y:S02]  /*ad50*/  IADD3 R37, P5, R4.reuse, 0x7000, RZ ;  /* 0x0000700004257810 */ /* 0x040fe40007fbe0ff */
[----:B------:R-:W-:Y:S01]  /*ad60*/  IADD3 R61, P4, R4, 0x8000, RZ ;  /* 0x00008000043d7810 */ /* 0x000fe20007f9e0ff */
[----:B-1----:R-:W1:Y:S01]  /*ad70*/  @P1 LDC R3, c[0x0][0xcec] ;  /* 0x00033b00ff031b82 */ /* 0x002e620000000800 */
[----:B------:R-:W-:Y:S01]  /*ad80*/  LOP3.LUT R44, R44, R45, RZ, 0x3c, !PT ;  /* 0x0000002d2c2c7212 */ /* 0x000fe200078e3cff */
[----:B------:R-:W-:Y:S01]  /*ad90*/  IMAD.X R45, RZ, RZ, R5, P3 ;  /* 0x000000ffff2d7224 */ /* 0x000fe200018e0605 */
[----:B------:R-:W-:Y:S02]  /*ada0*/  IADD3 R9, P3, R4, 0xf000, RZ ;  /* 0x0000f00004097810 */ /* 0x000fe40007f7e0ff */
[----:B------:R-:W-:Y:S02]  /*adb0*/  LOP3.LUT R32, R33, 0x380, RZ, 0xc0, !PT ;  /* 0x0000038021207812 */ /* 0x000fe400078ec0ff */
[----:B------:R-:W-:-:S02]  /*adc0*/  LOP3.LUT R36, R37, 0x380, RZ, 0xc0, !PT ;  /* 0x0000038025247812 */ /* 0x000fc400078ec0ff */
[----:B------:R-:W-:Y:S02]  /*add0*/  LOP3.LUT R60, R61, 0x380, RZ, 0xc0, !PT ;  /* 0x000003803d3c7812 */ /* 0x000fe400078ec0ff */
[----:B------:R-:W-:Y:S01]  /*ade0*/  LOP3.LUT R0, R9, 0x380, RZ, 0xc0, !PT ;  /* 0x0000038009007812 */ /* 0x000fe200078ec0ff */
[----:B------:R-:W-:Y:S01]  /*adf0*/  UIMAD UR10, UR11, UR12, URZ ;  /* 0x0000000c0b0a72a4 */ /* 0x000fe2000f8e023f */
[----:B------:R-:W-:Y:S02]  /*ae00*/  SHF.R.U64 R32, R32, 0x3, RZ ;  /* 0x0000000320207819 */ /* 0x000fe400000012ff */
[----:B------:R-:W-:Y:S02]  /*ae10*/  SHF.R.U64 R36, R36, 0x3, RZ ;  /* 0x0000000324247819 */ /* 0x000fe400000012ff */
[----:B------:R-:W-:Y:S02]  /*ae20*/  SHF.R.U64 R60, R60, 0x3, RZ ;  /* 0x000000033c3c7819 */ /* 0x000fe400000012ff */
[----:B------:R-:W-:Y:S01]  /*ae30*/  SHF.R.U64 R0, R0, 0x3, RZ ;  /* 0x0000000300007819 */ /* 0x000fe200000012ff */
[----:B------:R-:W-:Y:S01]  /*ae40*/  UIMAD.WIDE.U32 UR8, UR4, UR12, URZ ;  /* 0x0000000c040872a5 */ /* 0x000fe2000f8e003f */
[----:B------:R-:W-:Y:S01]  /*ae50*/  LOP3.LUT R32, R32, R33, RZ, 0x3c, !PT ;  /* 0x0000002120207212 */ /* 0x000fe200078e3cff */
[--C-:B------:R-:W-:Y:S01]  /*ae60*/  IMAD.X R33, RZ, RZ, R5.reuse, P6 ;  /* 0x000000ffff217224 */ /* 0x100fe200030e0605 */
[----:B------:R-:W-:Y:S01]  /*ae70*/  LOP3.LUT R36, R36, R37, RZ, 0x3c, !PT ;  /* 0x0000002524247212 */ /* 0x000fe200078e3cff */
[--C-:B------:R-:W-:Y:S01]  /*ae80*/  IMAD.X R37, RZ, RZ, R5.reuse, P5 ;  /* 0x000000ffff257224 */ /* 0x100fe200028e0605 */
[----:B------:R-:W-:Y:S01]  /*ae90*/  LOP3.LUT R60, R60, R61, RZ, 0x3c, !PT ;  /* 0x0000003d3c3c7212 */ /* 0x000fe200078e3cff */
[----:B------:R-:W-:Y:S01]  /*aea0*/  IMAD.X R61, RZ, RZ, R5, P4 ;  /* 0x000000ffff3d7224 */ /* 0x000fe200020e0605 */
[----:B------:R-:W-:Y:S01]  /*aeb0*/  ISETP.GE.OR P0, PT, R6, R77, P0 ;  /* 0x0000004d0600720c */ /* 0x000fe20000706670 */
[----:B------:R-:W-:Y:S01]  /*aec0*/  UIMAD UR10, UR4, UR13, UR10 ;  /* 0x0000000d040a72a4 */ /* 0x000fe2000f8e020a */
[----:B------:R-:W-:-:S02]  /*aed0*/  IADD3 R69, P6, R4, 0xc000, RZ ;  /* 0x0000c00004457810 */ /* 0x000fc40007fde0ff */
[C---:B------:R-:W-:Y:S01]  /*aee0*/  IADD3 R65, P5, R4.reuse, 0xd000, RZ ;  /* 0x0000d00004417810 */ /* 0x040fe20007fbe0ff */
[----:B------:R-:W-:Y:S01]  /*aef0*/  ULDC.64 UR12, c[0x0][0xbe8] ;  /* 0x0002fa00000c7ab9 */ /* 0x000fe20000000a00 */
[C---:B------:R-:W-:Y:S02]  /*af00*/  IADD3 R57, P4, R4.reuse, 0xe000, RZ ;  /* 0x0000e00004397810 */ /* 0x040fe40007f9e0ff */
[----:B------:R-:W-:Y:S02]  /*af10*/  LOP3.LUT R11, R4, 0x380, RZ, 0xc0, !PT ;  /* 0x00000380040b7812 */ /* 0x000fe400078ec0ff */
[----:B------:R-:W-:Y:S01]  /*af20*/  LOP3.LUT R52, R0, R9, RZ, 0x3c, !PT ;  /* 0x0000000900347212 */ /* 0x000fe200078e3cff */
[----:B------:R-:W-:Y:S01]  /*af30*/  IMAD R0, R219, 0x20, R223 ;  /* 0x00000020db007824 */ /* 0x000fe200078e02df */
[----:B------:R-:W-:Y:S01]  /*af40*/  UIADD3 UR9, UR9, UR10, URZ ;  /* 0x0000000a09097290 */ /* 0x000fe2000fffe03f */
[----:B------:R-:W-:Y:S01]  /*af50*/  LOP3.LUT R68, R69, 0x380, RZ, 0xc0, !PT ;  /* 0x0000038045447812 */ /* 0x000fe200078ec0ff */
[----:B------:R-:W-:Y:S01]  /*af60*/  UIMAD UR4, UR15, UR12, URZ ;  /* 0x0000000c0f0472a4 */ /* 0x000fe2000f8e023f */
[----:B------:R-:W-:Y:S01]  /*af70*/  LOP3.LUT R64, R65, 0x380, RZ, 0xc0, !PT ;  /* 0x0000038041407812 */ /* 0x000fe200078ec0ff */
[----:B--2---:R2:W-:Y:S01]  /*af80*/  @!P0 ST.E desc[UR36][R46.64], R2 ;  /* 0x000000022e008985 */ /* 0x0045e2000c101924 */
[----:B------:R-:W-:-:S02]  /*af90*/  LOP3.LUT R56, R57, 0x380, RZ, 0xc0, !PT ;  /* 0x0000038039387812 */ /* 0x000fc400078ec0ff */
[----:B------:R-:W-:Y:S01]  /*afa0*/  SHF.R.U64 R11, R11, 0x3, RZ ;  /* 0x000000030b0b7819 */ /* 0x000fe200000012ff */
[----:B------:R-:W-:Y:S01]  /*afb0*/  VIADD R6, R0, UR61 ;  /* 0x0000003d00067c36 */ /* 0x000fe20008000000 */
[----:B------:R-:W-:Y:S01]  /*afc0*/  UIMAD UR4, UR20, UR13, UR4 ;  /* 0x0000000d140472a4 */ /* 0x000fe2000f8e0204 */
[----:B------:R-:W-:Y:S01]  /*afd0*/  SHF.R.U64 R68, R68, 0x3, RZ ;  /* 0x0000000344447819 */ /* 0x000fe200000012ff */
[----:B------:R-:W-:Y:S01]  /*afe0*/  UIMAD.WIDE.U32 UR8, UR20, UR12, UR8 ;  /* 0x0000000c140872a5 */ /* 0x000fe2000f8e0008 */
[----:B------:R-:W-:Y:S01]  /*aff0*/  SHF.R.U64 R64, R64, 0x3, RZ ;  /* 0x0000000340407819 */ /* 0x000fe200000012ff */
[----:B------:R-:W-:Y:S01]  /*b000*/  ULDC.64 UR10, c[0x0][0xbf0] ;  /* 0x0002fc00000a7ab9 */ /* 0x000fe20000000a00 */
[----:B------:R-:W-:Y:S01]  /*b010*/  SHF.R.U64 R56, R56, 0x3, RZ ;  /* 0x0000000338387819 */ /* 0x000fe200000012ff */
[----:B------:R-:W5:Y:S01]  /*b020*/  LD.E.128 R12, desc[UR36][R12.64] ;  /* 0x000000240c0c7980 */ /* 0x000f62000c101d00 */
[----:B------:R-:W-:Y:S01]  /*b030*/  LOP3.LUT R4, R11, R4, RZ, 0x3c, !PT ;  /* 0x000000040b047212 */ /* 0x000fe200078e3cff */
[----:B-1----:R-:W-:Y:S01]  /*b040*/  @P1 IMAD.HI.U32 R0, R6, R3, RZ ;  /* 0x0000000306001227 */ /* 0x002fe200078e00ff */
[----:B------:R-:W-:Y:S01]  /*b050*/  UIADD3 UR9, UR9, UR4, URZ ;  /* 0x0000000409097290 */ /* 0x000fe2000fffe03f */
[----:B------:R-:W-:Y:S01]  /*b060*/  LOP3.LUT R68, R68, R69, RZ, 0x3c, !PT ;  /* 0x0000004544447212 */ /* 0x000fe200078e3cff */
[----:B------:R-:W-:Y:S01]  /*b070*/  UIMAD UR4, UR19, UR10, URZ ;  /* 0x0000000a130472a4 */ /* 0x000fe2000f8e023f */
[----:B------:R-:W-:Y:S01]  /*b080*/  LOP3.LUT R64, R64, R65, RZ, 0x3c, !PT ;  /* 0x0000004140407212 */ /* 0x000fe200078e3cff */
[--C-:B------:R-:W-:Y:S01]  /*b090*/  IMAD.X R69, RZ, RZ, R5.reuse, P6 ;  /* 0x000000ffff457224 */ /* 0x100fe200030e0605 */
[----:B------:R-:W-:Y:S01]  /*b0a0*/  LOP3.LUT R56, R56, R57, RZ, 0x3c, !PT ;  /* 0x0000003938387212 */ /* 0x000fe200078e3cff */
[--C-:B------:R-:W-:Y:S01]  /*b0b0*/  IMAD.X R65, RZ, RZ, R5.reuse, P5 ;  /* 0x000000ffff417224 */ /* 0x100fe200028e0605 */
[----:B------:R-:W-:Y:S01]  /*b0c0*/  IADD3.X R53, RZ, R5, RZ, P3, !PT ;  /* 0x00000005ff357210 */ /* 0x000fe20001ffe4ff */
[----:B------:R-:W-:Y:S01]  /*b0d0*/  IMAD.X R57, RZ, RZ, R5, P4 ;  /* 0x000000ffff397224 */ /* 0x000fe200020e0605 */
[----:B------:R1:W5:Y:S01]  /*b0e0*/  LD.E.128 R8, desc[UR36][R4.64] ;  /* 0x0000002404087980 */ /* 0x000362000c101d00 */
[----:B------:R-:W-:-:S02]  /*b0f0*/  UIMAD UR4, UR18, UR11, UR4 ;  /* 0x0000000b120472a4 */ /* 0x000fc4000f8e0204 */
[----:B------:R-:W-:Y:S01]  /*b100*/  UIMAD.WIDE.U32 UR8, UR18, UR10, UR8 ;  /* 0x0000000a120872a5 */ /* 0x000fe2000f8e0008 */
[----:B------:R-:W5:Y:S02]  /*b110*/  LD.E.128 R16, desc[UR36][R16.64] ;  /* 0x0000002410107980 */ /* 0x000f64000c101d00 */
[----:B------:R-:W-:Y:S02]  /*b120*/  ULDC.64 UR10, c[0x0][0xbe0] ;  /* 0x0002f800000a7ab9 */ /* 0x000fe40000000a00 */
[----:B------:R-:W5:Y:S01]  /*b130*/  LD.E.128 R20, desc[UR36][R20.64] ;  /* 0x0000002414147980 */ /* 0x000f62000c101d00 */
[----:B-1----:R-:W-:Y:S01]  /*b140*/  IMAD.MOV.U32 R5, RZ, RZ, R6 ;  /* 0x000000ffff057224 */ /* 0x002fe200078e0006 */
[----:B0-----:R-:W-:Y:S01]  /*b150*/  @P1 SHF.R.U32.HI R5, RZ, R75, R0 ;  /* 0x0000004bff051219 */ /* 0x001fe20000011600 */
[----:B------:R-:W-:Y:S01]  /*b160*/  UIADD3 UR4, UR9, UR4, URZ ;  /* 0x0000000409047290 */ /* 0x000fe2000fffe03f */
[----:B------:R-:W5:Y:S02]  /*b170*/  LD.E.128 R24, desc[UR36][R24.64] ;  /* 0x0000002418187980 */ /* 0x000f64000c101d00 */
[--C-:B------:R-:W-:Y:S01]  /*b180*/  SHF.R.S32.HI R0, RZ, 0x1f, R5.reuse ;  /* 0x0000001fff007819 */ /* 0x100fe20000011405 */
[----:B------:R-:W-:Y:S01]  /*b190*/  IMAD.MOV R4, RZ, RZ, -R5 ;  /* 0x000000ffff047224 */ /* 0x000fe200078e0a05 */
[----:B------:R-:W5:Y:S01]  /*b1a0*/  LD.E.128 R28, desc[UR36][R28.64] ;  /* 0x000000241c1c7980 */ /* 0x000f62000c101d00 */
[----:B------:R-:W-:-:S02]  /*b1b0*/  IMAD.U32 R3, RZ, RZ, UR9 ;  /* 0x00000009ff037e24 */ /* 0x000fc4000f8e00ff */
[----:B------:R-:W-:Y:S01]  /*b1c0*/  IMAD R0, R0, UR10, RZ ;  /* 0x0000000a00007c24 */ /* 0x000fe2000f8e02ff */
[----:B------:R-:W5:Y:S01]  /*b1d0*/  LD.E.128 R32, desc[UR36][R32.64] ;  /* 0x0000002420207980 */ /* 0x000f62000c101d00 */
[----:B------:R-:W-:Y:S02]  /*b1e0*/  IMAD R73, R73, R4, R6 ;  /* 0x0000000449497224 */ /* 0x000fe400078e0206 */
[----:B--2---:R-:W-:Y:S01]  /*b1f0*/  IMAD.U32 R2, RZ, RZ, UR8 ;  /* 0x00000008ff027e24 */ /* 0x004fe2000f8e00ff */
[----:B------:R-:W5:Y:S01]  /*b200*/  LD.E.128 R36, desc[UR36][R36.64] ;  /* 0x0000002424247980 */ /* 0x000f62000c101d00 */
[----:B------:R-:W-:Y:S01]  /*b210*/  IMAD.U32 R3, RZ, RZ, UR4 ;  /* 0x00000004ff037e24 */ /* 0x000fe2000f8e00ff */
[----:B------:R-:W-:Y:S01]  /*b220*/  ULDC.64 UR8, c[0x0][0xbd8] ;  /* 0x0002f60000087ab9 */ /* 0x000fe20000000a00 */
[----:B------:R-:W-:Y:S01]  /*b230*/  IMAD R75, R5, UR11, R0 ;  /* 0x0000000b054b7c24 */ /* 0x000fe2000f8e0200 */
[----:B------:R-:W5:Y:S01]  /*b240*/  LD.E.128 R60, desc[UR36][R60.64] ;  /* 0x000000243c3c7980 */ /* 0x000f62000c101d00 */
[----:B------:R-:W-:-:S03]  /*b250*/  SHF.R.S32.HI R0, RZ, 0x1f, R73 ;  /* 0x0000001fff007819 */ /* 0x000fc60000011449 */
[----:B------:R-:W5:Y:S01]  /*b260*/  LD.E.128 R40, desc[UR36][R40.64] ;  /* 0x0000002428287980 */ /* 0x000f62000c101d00 */
[----:B------:R-:W-:-:S03]  /*b270*/  IMAD.WIDE.U32 R2, R5, UR10, R2 ;  /* 0x0000000a05027c25 */ /* 0x000fc6000f8e0002 */
        /* <DEDUP_REMOVED lines=31> */
[----:B------:R-:W-:Y:S02]  /*b470*/  ISETP.GE.AND P0, PT, R0, R77, PT ;  /* 0x0000004d0000720c */ /* 0x000fe40003f06270 */
[----:B------:R-:W-:-:S02]  /*b480*/  SHF.R.S32.HI R80, RZ, 0x1f, R218 ;  /* 0x0000001fff507819 */ /* 0x000fc400000114da */
[----:B------:R-:W-:Y:S02]  /*b490*/  SHF.R.S32.HI R81, RZ, 0x1f, R216 ;  /* 0x0000001fff517819 */ /* 0x000fe400000114d8 */
[----:B------:R-:W-:Y:S02]  /*b4a0*/  SHF.R.S32.HI R82, RZ, 0x1f, R217 ;  /* 0x0000001fff527819 */ /* 0x000fe400000114d9 */
[----:B------:R-:W-:Y:S01]  /*b4b0*/  SHF.R.S32.HI R83, RZ, 0x1f, R200 ;  /* 0x0000001fff537819 */ /* 0x000fe200000114c8 */
[----:B0-----:R-:W-:Y:S06]  /*b4c0*/  @P2 BRA `(.L_x_14769) ;  /* 0x0000000000442947 */ /* 0x001fec0003800000 */
        /* <DEDUP_REMOVED lines=17> */
.L_x_14769:
[----:B------:R-:W-:Y:S05]  /*b5e0*/  BSYNC B1 ;  /* 0x0000000000017941 */ /* 0x000fea0003800000 */
.L_x_14768:
[----:B0----5:R0:W3:Y:S01]  /*b5f0*/  SHFL.IDX PT, R11, R76, 0x1, 0x181f ;  /* 0x00381f004c0b7f89 */ /* 0x0210e200000e0000 */
[----:B------:R-:W-:Y:S03]  /*b600*/  BSSY B1, `(.L_x_14770) ;  /* 0x0000014000017945 */ /* 0x000fe60003800000 */
[----:B------:R0:W4:Y:S01]  /*b610*/  SHFL.IDX PT, R9, R6, 0x1, 0x181f ;  /* 0x00381f0006097f89 */ /* 0x00012200000e0000 */
[----:B------:R-:W-:Y:S05]  /*b620*/  @P1 BRA `(.L_x_14771) ;  /* 0x0000000000441947 */ /* 0x000fea0003800000 */
[----:B------:R-:W-:Y:S02]  /*b630*/  ULDC UR4, c[0x0][0xbc8] ;  /* 0x0002f20000047ab9 */ /* 0x000fe40000000800 */
[----:B------:R-:W-:Y:S02]  /*b640*/  ISETP.GE.AND P4, PT, R200, UR4, PT ;  /* 0x00000004c8007c0c */ /* 0x000fe4000bf86270 */
[----:B------:R-:W-:Y:S02]  /*b650*/  ISETP.GE.AND P3, PT, R217, UR4, PT ;  /* 0x00000004d9007c0c */ /* 0x000fe4000bf66270 */
[----:B------:R-:W-:Y:S02]  /*b660*/  ISETP.GE.AND P2, PT, R216, UR4, PT ;  /* 0x00000004d8007c0c */ /* 0x000fe4000bf46270 */
[----:B------:R-:W-:-:S07]  /*b670*/  ISETP.GE.AND P1, PT, R218, UR4, PT ;  /* 0x00000004da007c0c */ /* 0x000fce000bf26270 */
[CC--:B----4-:R-:W-:Y:S02]  /*b680*/  @!P4 LEA R2, P6, R200.reuse, R9.reuse, 0x1 ;  /* 0x00000009c802c211 */ /* 0x0d0fe400078c08ff */
[C---:B------:R-:W-:Y:S02]  /*b690*/  @!P3 LEA R4, P5, R217.reuse, R9, 0x1 ;  /* 0x00000009d904b211 */ /* 0x040fe400078a08ff */
[----:B---3--:R-:W-:Y:S02]  /*b6a0*/  @!P4 LEA.HI.X R3, R200, R11, R83, 0x1, P6 ;  /* 0x0000000bc803c211 */ /* 0x008fe400030f0c53 */
        /* <DEDUP_REMOVED lines=9> */
.L_x_14771:
[----:B------:R-:W-:Y:S05]  /*b740*/  BSYNC B1 ;  /* 0x0000000000017941 */ /* 0x000fea0003800000 */
.L_x_14770:
[----:B---3--:R3:W0:Y:S01]  /*b750*/  SHFL.IDX PT, R11, R76, 0x2, 0x181f ;  /* 0x00581f004c0b7f89 */ /* 0x00862200000e0000 */
        /* <DEDUP_REMOVED lines=15> */
[----:B----4-:R-:W-:-:S02]  /*b850*/  @!P1 LEA.HI.X R9, R216, R11, R81, 0x1, P4 ;  /* 0x0000000bd8099211 */ /* 0x010fc400020f0c51 */
[----:B------:R-:W-:Y:S01]  /*b860*/  @!P0 LEA.HI.X R11, R218, R11, R80, 0x1, P6 ;  /* 0x0000000bda0b8211 */ /* 0x000fe200030f0c50 */
[----:B------:R0:W-:Y:S04]  /*b870*/  @!P2 ST.E.128 desc[UR36][R4.64], R32 ;  /* 0x000000200400a985 */ /* 0x0001e8000c101d24 */
[----:B------:R0:W-:Y:S04]  /*b880*/  @!P1 ST.E.128 desc[UR36][R8.64], R44 ;  /* 0x0000002c08009985 */ /* 0x0001e8000c101d24 */
[----:B------:R0:W-:Y:S02]  /*b890*/  @!P0 ST.E.128 desc[UR36][R10.64], R56 ;  /* 0x000000380a008985 */ /* 0x0001e4000c101d24 */
.L_x_14773:
[----:B------:R-:W-:Y:S05]  /*b8a0*/  BSYNC B1 ;  /* 0x0000000000017941 */ /* 0x000fea0003800000 */
.L_x_14772:
[----:B------:R-:W-:Y:S01]  /*b8b0*/  IADD3 R0, R78, 0x60, RZ ;  /* 0x000000604e007810 */ /* 0x000fe20007ffe0ff */
[----:B0-----:R0:W0:Y:S03]  /*b8c0*/  SHFL.IDX PT, R11, R76, 0x3, 0x181f ;  /* 0x00781f004c0b7f89 */ /* 0x00102600000e0000 */
        /* <DEDUP_REMOVED lines=12> */
[----:B----4-:R-:W-:Y:S01]  /*b990*/  @!P5 LEA.HI.X R9, R216, R11, R81, 0x1, P2 ;  /* 0x0000000bd809d211 */ /* 0x010fe200010f0c51 */
        /* <DEDUP_REMOVED lines=9> */
.L_x_14766:
[----:B------:R-:W-:Y:S01]  /*ba30*/  R2UR UR4, R220 ;  /* 0x00000000dc0472ca */ /* 0x000fe200000e0000 */
[----:B------:R-:W-:Y:S01]  /*ba40*/  ULDC.64 UR10, c[0x0][0xd00] ;  /* 0x00034000000a7ab9 */ /* 0x000fe20000000a00 */
[----:B------:R-:W-:Y:S01]  /*ba50*/  R2UR UR7, R222 ;  /* 0x00000000de0772ca */ /* 0x000fe200000e0000 */
[----:B------:R-:W-:Y:S01]  /*ba60*/  UISETP.NE.U32.AND UP0, UPT, UR10, URZ, UPT ;  /* 0x0000003f0a00728c */ /* 0x000fe2000bf05070 */
[----:B------:R-:W0:Y:S01]  /*ba70*/  LDC R13, c[0x0][0xce8] ;  /* 0x00033a00ff0d7b82 */ /* 0x000e220000000800 */
[----:B------:R-:W-:Y:S02]  /*ba80*/  R2UR UR12, R221 ;  /* 0x00000000dd0c72ca */ /* 0x000fe400000e0000 */
[----:B------:R-:W-:-:S06]  /*ba90*/  UISETP.NE.AND.EX UP0, UPT, UR11, URZ, UPT, UP0 ;  /* 0x0000003f0b00728c */ /* 0x000fcc000bf05300 */
[----:B------:R-:W-:Y:S01]  /*baa0*/  USHF.L.U32 UR8, UR4, 0x2, URZ ;  /* 0x0000000204087899 */ /* 0x000fe2000800063f */
[----:B------:R-:W-:Y:S01]  /*bab0*/  PLOP3.LUT P2, PT, PT, PT, UP0, 0x80, 0x0 ;  /* 0x000000000000781c */ /* 0x000fe20003f4f008 */
[----:B------:R-:W-:Y:S02]  /*bac0*/  USHF.L.U64.HI UR9, UR4, 0x2, UR7 ;  /* 0x0000000204097899 */ /* 0x000fe40008010207 */
[----:B------:R-:W-:-:S04]  /*bad0*/  UIADD3 UR4, UP1, UR8, UR10, URZ ;  /* 0x0000000a08047290 */ /* 0x000fc8000ff3e03f */
[----:B------:R-:W-:Y:S02]  /*bae0*/  UIADD3.X UR7, UR9, UR11, URZ, UP1, !UPT ;  /* 0x0000000b09077290 */ /* 0x000fe40008ffe43f */
[----:B------:R-:W-:Y:S01]  /*baf0*/  IMAD.U32 R2, RZ, RZ, UR4 ;  /* 0x00000004ff027e24 */ /* 0x000fe2000f8e00ff */
        /* <DEDUP_REMOVED lines=27> */
.L_x_14775:
[----:B------:R-:W-:Y:S01]  /*bcb0*/  R2UR UR8, R220 ;  /* 0x00000000dc0872ca */ /* 0x000fe200000e0000 */
[----:B------:R-:W-:Y:S01]  /*bcc0*/  BSSY B1, `(.L_x_14776) ;  /* 0x000002f000017945 */ /* 0x000fe20003800000 */
[----:B------:R-:W-:-:S11]  /*bcd0*/  R2UR UR7, R222 ;  /* 0x00000000de0772ca */ /* 0x000fd600000e0000 */
        /* <DEDUP_REMOVED lines=12> */
[----:B------:R-:W-:Y:S01]  /*bda0*/  R2UR UR16, R221 ;  /* 0x00000000dd1072ca */ /* 0x000fe200000e0000 */
[----:B------:R-:W-:Y:S01]  /*bdb0*/  UIMAD UR7, UR11, UR14, URZ ;  /* 0x0000000e0b0772a4 */ /* 0x000fe2000f8e023f */
[----:B------:R-:W-:Y:S01]  /*bdc0*/  IMAD.MOV.U32 R2, RZ, RZ, R4 ;  /* 0x000000ffff027224 */ /* 0x000fe200078e0004 */
[----:B------:R-:W-:Y:S01]  /*bdd0*/  UMOV UR8, UR4 ;  /* 0x0000000400087c82 */ /* 0x000fe20008000000 */
[----:B------:R-:W-:-:S07]  /*bde0*/  UMOV UR9, UR10 ;  /* 0x0000000a00097c82 */ /* 0x000fce0008000000 */
        /* <DEDUP_REMOVED lines=25> */
[----:B------:R-:W-:Y:S02]  /*bf80*/  LEA.HI.X R5, R2, UR9, R3, 0x2, P1 ;  /* 0x0000000902057c11 */ /* 0x000fe400088f1403 */
[----:B------:R-:W-:-:S05]  /*bf90*/  MOV R3, 0xff800000 ;  /* 0xff80000000037802 */ /* 0x000fca0000000f00 */
[----:B------:R0:W-:Y:S02]  /*bfa0*/  STG.E desc[UR36][R4.64], R3 ;  /* 0x0000000304007986 */ /* 0x0001e4000c101924 */
.L_x_14777:
[----:B------:R-:W-:Y:S05]  /*bfb0*/  BSYNC B1 ;  /* 0x0000000000017941 */ /* 0x000fea0003800000 */
.L_x_14776:
[----:B0-----:R-:W0:Y:S01]  /*bfc0*/  @P0 LDC R3, c[0x0][0xcf0] ;  /* 0x00033c00ff030b82 */ /* 0x001e220000000800 */
[----:B------:R-:W-:Y:S01]  /*bfd0*/  ULDC.64 UR14, c[0x0][0xba0] ;  /* 0x0002e800000e7ab9 */ /* 0x000fe20000000a00 */
[----:B------:R-:W-:Y:S01]  /*bfe0*/  R2UR UR16, R221 ;  /* 0x00000000dd1072ca */ /* 0x000fe200000e0000 */
[----:B------:R-:W-:Y:S01]  /*bff0*/  UIMAD UR7, UR10, UR14, URZ ;  /* 0x0000000e0a0772a4 */ /* 0x000fe2000f8e023f */
[----:B------:R-:W-:Y:S01]  /*c000*/  IMAD R2, R219, 0x20, R223 ;  /* 0x00000020db027824 */ /* 0x000fe200078e02df */
[----:B------:R-:W-:Y:S01]  /*c010*/  UIMAD.WIDE.U32 UR8, UR4, UR14, URZ ;  /* 0x0000000e040872a5 */ /* 0x000fe2000f8e003f */
[----:B------:R-:W-:Y:S01]  /*c020*/  BSSY B1, `(.L_x_14778) ;  /* 0x0000044000017945 */ /* 0x000fe20003800000 */
[----:B------:R-:W-:Y:S01]  /*c030*/  UIMAD UR7, UR4, UR15, UR7 ;  /* 0x0000000f040772a4 */ /* 0x000fe2000f8e0207 */
[----:B------:R-:W-:Y:S01]  /*c040*/  VIADD R6, R2, UR61 ;  /* 0x0000003d02067c36 */ /* 0x000fe20008000000 */
[----:B------:R-:W-:Y:S01]  /*c050*/  SHF.R.S32.HI R18, RZ, 0x1f, R218 ;  /* 0x0000001fff127819 */ /* 0x000fe200000114da */
[----:B------:R-:W-:Y:S01]  /*c060*/  ULDC.64 UR14, c[0x0][0xbe8] ;  /* 0x0002fa00000e7ab9 */ /* 0x000fe20000000a00 */
[----:B------:R-:W-:Y:S01]  /*c070*/  UIADD3 UR9, UR9, UR7, URZ ;  /* 0x0000000709097290 */ /* 0x000fe2000fffe03f */
[----:B------:R-:W-:Y:S01]  /*c080*/  @P0 IMAD.HI.U32 R2, R6, R11, RZ ;  /* 0x0000000b06020227 */ /* 0x000fe200078e00ff */
[----:B------:R-:W-:Y:S01]  /*c090*/  UIMAD UR4, UR11, UR14, URZ ;  /* 0x0000000e0b0472a4 */ /* 0x000fe2000f8e023f */
[----:B------:R-:W-:Y:S01]  /*c0a0*/  SHF.R.S32.HI R19, RZ, 0x1f, R216 ;  /* 0x0000001fff137819 */ /* 0x000fe200000114d8 */
[----:B------:R-:W-:Y:S01]  /*c0b0*/  UIMAD.WIDE.U32 UR8, UR16, UR14, UR8 ;  /* 0x0000000e100872a5 */ /* 0x000fe2000f8e0008 */
[----:B------:R-:W-:Y:S01]  /*c0c0*/  IMAD.MOV.U32 R5, RZ, RZ, R6 ;  /* 0x000000ffff057224 */ /* 0x000fe200078e0006 */
[----:B------:R-:W-:Y:S01]  /*c0d0*/  UIMAD UR4, UR16, UR15, UR4 ;  /* 0x0000000f100472a4 */ /* 0x000fe2000f8e0204 */
[----:B------:R-:W-:Y:S01]  /*c0e0*/  SHF.R.S32.HI R20, RZ, 0x1f, R217 ;  /* 0x0000001fff147819 */ /* 0x000fe200000114d9 */
[----:B------:R-:W-:Y:S01]  /*c0f0*/  ULDC.64 UR10, c[0x0][0xbf0] ;  /* 0x0002fc00000a7ab9 */ /* 0x000fe20000000a00 */
[----:B------:R-:W-:Y:S01]  /*c100*/  SHF.R.S32.HI R21, RZ, 0x1f, R200 ;  /* 0x0000001fff157819 */ /* 0x000fe200000114c8 */
[----:B------:R-:W-:-:S02]  /*c110*/  UIADD3 UR9, UR9, UR4, URZ ;  /* 0x0000000409097290 */ /* 0x000fc4000fffe03f */
[----:B------:R-:W-:Y:S01]  /*c120*/  UIMAD UR4, UR13, UR10, URZ ;  /* 0x0000000a0d0472a4 */ /* 0x000fe2000f8e023f */
[----:B0-----:R-:W-:Y:S01]  /*c130*/  @P0 SHF.R.U32.HI R5, RZ, R3, R2 ;  /* 0x00000003ff050219 */ /* 0x001fe20000011602 */
[----:B------:R-:W-:Y:S02]  /*c140*/  UIMAD.WIDE.U32 UR8, UR12, UR10, UR8 ;  /* 0x0000000a0c0872a5 */ /* 0x000fe4000f8e0008 */
[----:B------:R-:W-:Y:S01]  /*c150*/  UIMAD UR4, UR12, UR11, UR4 ;  /* 0x0000000b0c0472a4 */ /* 0x000fe2000f8e0204 */
[--C-:B------:R-:W-:Y:S01]  /*c160*/  SHF.R.S32.HI R2, RZ, 0x1f, R5.reuse ;  /* 0x0000001fff027819 */ /* 0x100fe20000011405 */
[----:B------:R-:W-:Y:S01]  /*c170*/  IMAD.MOV R9, RZ, RZ, -R5 ;  /* 0x000000ffff097224 */ /* 0x000fe200078e0a05 */
[----:B------:R-:W-:Y:S01]  /*c180*/  ULDC.64 UR10, c[0x0][0xbe0] ;  /* 0x0002f800000a7ab9 */ /* 0x000fe20000000a00 */
[----:B------:R-:W-:Y:S02]  /*c190*/  UIADD3 UR4, UR9, UR4, URZ ;  /* 0x0000000409047290 */ /* 0x000fe4000fffe03f */
[----:B------:R-:W-:-:S02]  /*c1a0*/  IMAD.U32 R3, RZ, RZ, UR9 ;  /* 0x00000009ff037e24 */ /* 0x000fc4000f8e00ff */
        /* <DEDUP_REMOVED lines=43> */
.L_x_14779:
[----:B------:R-:W-:Y:S05]  /*c460*/  BSYNC B1 ;  /* 0x0000000000017941 */ /* 0x000fea0003800000 */
.L_x_14778:
        /* <DEDUP_REMOVED lines=21> */
.L_x_14781:
[----:B------:R-:W-:Y:S05]  /*c5c0*/  BSYNC B1 ;  /* 0x0000000000017941 */ /* 0x000fea0003800000 */
.L_x_14780:
        /* <DEDUP_REMOVED lines=21> */
.L_x_14783:
[----:B------:R-:W-:Y:S05]  /*c720*/  BSYNC B1 ;  /* 0x0000000000017941 */ /* 0x000fea0003800000 */
.L_x_14782:
[----:B------:R-:W-:Y:S01]  /*c730*/  IADD3 R0, R6, 0x60, RZ ;  /* 0x0000006006007810 */ /* 0x000fe20007ffe0ff */
[----:B0-23--:R-:W0:Y:S03]  /*c740*/  SHFL.IDX PT, R5, R5, 0x3, 0x181f ;  /* 0x00781f0005057f89 */ /* 0x00de2600000e0000 */
        /* <DEDUP_REMOVED lines=20> */
.L_x_14774:
[----:B------:R-:W-:Y:S05]  /*c890*/  BSYNC B0 ;  /* 0x0000000000007941 */ /* 0x000fea0003800000 */
.L_x_14765:
[----:B------:R-:W-:Y:S02]  /*c8a0*/  ULDC UR4, c[0x0][0xd3c] ;  /* 0x00034f0000047ab9 */ /* 0x000fe40000000800 */
[----:B------:R-:W-:-:S13]  /*c8b0*/  ISETP.GE.AND P0, PT, R7, UR4, PT ;  /* 0x0000000407007c0c */ /* 0x000fda000bf06270 */
[----:B------:R-:W-:Y:S05]  /*c8c0*/  @!P0 BRA `(.L_x_14784) ;  /* 0xffffff44004c8947 */ /* 0x000fea000383ffff */
[----:B------:R-:W-:Y:S05]  /*c8d0*/  EXIT ;  /* 0x000000000000794d */ /* 0x000fea0003800000 */
.L_x_14722:
        /* <DEDUP_REMOVED lines=16> */
.L_x_14785:
        /* <DEDUP_REMOVED lines=40> */
.L_x_14791:
        /* <DEDUP_REMOVED lines=12> */
.L_x_14790:
[----:B------:R-:W-:Y:S05]  /*cd20*/  BSYNC B0 ;  /* 0x0000000000007941 */ /* 0x000fea0003800000 */
.L_x_14789:
        /* <DEDUP_REMOVED lines=20> */
.L_x_14787:
        /* <DEDUP_REMOVED lines=20> */
.L_x_14792:
        /* <DEDUP_REMOVED lines=59> */
.L_x_14788:
[----:B------:R-:W-:Y:S01]  /*d360*/  ULDC UR4, c[0x0][0xd3c] ;  /* 0x00034f0000047ab9 */ /* 0x000fe20000000800 */
[----:B------:R-:W-:Y:S02]  /*d370*/  IMAD.MOV.U32 R17, RZ, RZ, RZ ;  /* 0x000000ffff117224 */ /* 0x000fe400078e00ff */
[----:B------:R-:W-:Y:S02]  /*d380*/  IMAD.U32 R16, RZ, RZ, UR6 ;  /* 0x00000006ff107e24 */ /* 0x000fe4000f8e00ff */
[----:B------:R-:W-:Y:S02]  /*d390*/  IMAD.MOV.U32 R18, RZ, RZ, RZ ;  /* 0x000000ffff127224 */ /* 0x000fe400078e00ff */
[----:B------:R-:W-:-:S07]  /*d3a0*/  IMAD.U32 R19, RZ, RZ, UR4 ;  /* 0x00000004ff137e24 */ /* 0x000fce000f8e00ff */
.L_x_14793:
[----:B------:R-:W-:-:S13]  /*d3b0*/  ISETP.NE.AND P0, PT, R5, RZ, PT ;  /* 0x000000ff0500720c */ /* 0x000fda0003f05270 */
[----:B------:R-:W0:Y:S01]  /*d3c0*/  @!P0 S2R R3, SR_CgaCtaId ;  /* 0x0000000000038919 */ /* 0x000e220000008800 */
[----:B------:R-:W-:-:S04]  /*d3d0*/  @!P0 MOV R0, 0x400 ;  /* 0x0000040000008802 */ /* 0x000fc80000000f00 */
[----:B0-----:R-:W-:-:S05]  /*d3e0*/  @!P0 LEA R0, R3, R0, 0x18 ;  /* 0x0000000003008211 */ /* 0x001fca00078ec0ff */
[----:B------:R0:W-:Y:S01]  /*d3f0*/  @!P0 STS.128 [R0+0x324d0], R16 ;  /* 0x0324d01000008388 */ /* 0x0001e20000000c00 */
[----:B------:R-:W-:Y:S06]  /*d400*/  BAR.ARV 0x5, 0x180 ;  /* 0x0146000000007b1d */ /* 0x000fec0000002000 */
.L_x_14786:
        /* <DEDUP_REMOVED lines=18> */
[----:B------:R-:W-:Y:S02]  /*d530*/  LOP3.LUT R3, R2, 0x38, R5, 0x78, !PT ;  /* 0x0000003802037812 */ /* 0x000fe400078e7805 */
[----:B------:R-:W-:Y:S01]  /*d540*/  SHF.L.U32 R2, R5, 0x4, RZ ;  /* 0x0000000405027819 */ /* 0x000fe200000006ff */
[----:B------:R-:W-:Y:S01]  /*d550*/  ULOP3.LUT UR38, UR4, 0x2, URZ, 0xfc, !UPT ;  /* 0x0000000204267892 */ /* 0x000fe2000f8efc3f */
[----:B------:R-:W-:Y:S02]  /*d560*/  SHF.R.U32.HI R5, RZ, 0x3, R4 ;  /* 0x00000003ff057819 */ /* 0x000fe40000011604 */
[----:B------:R-:W-:Y:S01]  /*d570*/  UMOV UR4, 0x400 ;  /* 0x0000040000047882 */ /* 0x000fe20000000000 */
[----:B------:R-:W-:Y:S01]  /*d580*/  LOP3.LUT R30, R3, 0x200, R0, 0xf8, !PT ;  /* 0x00000200031e7812 */ /* 0x000fe200078ef800 */
[----:B0-----:R-:W-:Y:S01]  /*d590*/  ULEA UR4, UR5, UR4, 0x18 ;  /* 0x0000000405047291 */ /* 0x001fe2000f8ec03f */
[----:B------:R-:W-:Y:S02]  /*d5a0*/  LOP3.LUT R4, R0, 0x38, RZ, 0xc0, !PT ;  /* 0x0000003800047812 */ /* 0x000fe400078ec0ff */
[----:B------:R-:W-:-:S02]  /*d5b0*/  LOP3.LUT R0, R5, 0x70, R2, 0xf8, !PT ;  /* 0x0000007005007812 */ /* 0x000fc400078ef802 */
[C---:B------:R-:W-:Y:S01]  /*d5c0*/  LOP3.LUT R3, R4.reuse, 0x40, RZ, 0xfc, !PT ;  /* 0x0000004004037812 */ /* 0x040fe200078efcff */
[----:B------:R-:W-:Y:S01]  /*d5d0*/  IMAD.U32 R22, RZ, RZ, UR4 ;  /* 0x00000004ff167e24 */ /* 0x000fe2000f8e00ff */
[C---:B------:R-:W-:Y:S02]  /*d5e0*/  LOP3.LUT R2, R4.reuse, 0x80, RZ, 0xfc, !PT ;  /* 0x0000008004027812 */ /* 0x040fe400078efcff */
[----:B------:R-:W-:Y:S01]  /*d5f0*/  LOP3.LUT R0, R4, 0xc0, RZ, 0xfc, !PT ;  /* 0x000000c004007812 */ /* 0x000fe200078efcff */
[----:B---3--:R-:W-:-:S07]  /*d600*/  IMAD R26, R30, 0x2, R22 ;  /* 0x000000021e1a7824 */ /* 0x008fce00078e0216 */
.L_x_14861:
        /* <DEDUP_REMOVED lines=48> */
.L_x_14795:
        /* <DEDUP_REMOVED lines=9> */
.L_x_14796:
        /* <DEDUP_REMOVED lines=9> */
.L_x_14797:
[----:B------:R-:W3:Y:S01]  /*da30*/  LDL R4, [R1+0x4] ;  /* 0x0000040001047983 */ /* 0x000ee20000100800 */
[----:B012---:R-:W0:Y:S01]  /*da40*/  LDC R0, c[0x0][0x448] ;  /* 0x00011200ff007b82 */ /* 0x007e220000000800 */
[----:B-----5:R-:W-:Y:S01]  /*da50*/  IMAD.IADD R25, R25, 0x1, -R32 ;  /* 0x0000000119197824 */ /* 0x020fe200078e0a20 */
[----:B------:R-:W-:Y:S01]  /*da60*/  LOP3.LUT R23, R23, 0xfffeffff, RZ, 0xc0, !PT ;  /* 0xfffeffff17177812 */ /* 0x000fe200078ec0ff */
[----:B------:R-:W-:Y:S01]  /*da70*/  BSSY B7, `(.L_x_14798) ;  /* 0x0000424000077945 */ /* 0x000fe20003800000 */
[----:B0-----:R-:W-:Y:S02]  /*da80*/  ISETP.NE.AND P0, PT, R0, 0x1, PT ;  /* 0x000000010000780c */ /* 0x001fe40003f05270 */
[----:B------:R-:W-:-:S05]  /*da90*/  SHF.L.U32 R0, R17, 0x7, RZ ;  /* 0x0000000711007819 */ /* 0x000fca00000006ff */
[----:B------:R-:W-:-:S06]  /*daa0*/  VIADD R0, R0, 0x7f ;  /* 0x0000007f00007836 */ /* 0x000fcc0000000000 */
        /* <DEDUP_REMOVED lines=35> */
.L_x_14799:
        /* <DEDUP_REMOVED lines=20> */
.L_x_14802:
[----:B------:R-:W-:Y:S05]  /*de20*/  BSYNC B6 ;  /* 0x0000000000067941 */ /* 0x000fea0003800000 */
.L_x_14801:
        /* <DEDUP_REMOVED lines=20> */
.L_x_14805:
        /* <DEDUP_REMOVED lines=15> */
.L_x_14804:
[----:B------:R-:W-:Y:S05]  /*e060*/  BSYNC B6 ;  /* 0x0000000000067941 */ /* 0x000fea0003800000 */
.L_x_14803:
[----:B------:R-:W2:Y:S01]  /*e070*/  LDL R20, [R1+0xc] ;  /* 0x00000c0001147983 */ /* 0x000ea20000100800 */
[----:B------:R-:W-:Y:S01]  /*e080*/  ULDC.64 UR4, c[0x0][0xaf0] ;  /* 0x0002bc0000047ab9 */ /* 0x000fe20000000a00 */
[----:B------:R-:W0:Y:S01]  /*e090*/  LDC R10, c[0x0][0x430] ;  /* 0x00010c00ff0a7b82 */ /* 0x000e220000000800 */
[----:B------:R-:W-:Y:S01]  /*e0a0*/  ISETP.NE.U32.AND P0, PT, RZ, UR4, PT ;  /* 0x00000004ff007c0c */ /* 0x000fe2000bf05070 */
[----:B------:R-:W1:Y:S03]  /*e0b0*/  S2R R21, SR_TID.X ;  /* 0x0000000000157919 */ /* 0x000e660000002100 */
[----:B------:R-:W-:-:S13]  /*e0c0*/  ISETP.NE.AND.EX P0, PT, RZ, UR5, PT, P0 ;  /* 0x00000005ff007c0c */ /* 0x000fda000bf05300 */
[----:B------:R-:W-:Y:S01]  /*e0d0*/  @P0 IADD3 R2, P1, R28, UR4, RZ ;  /* 0x000000041c020c10 */ /* 0x000fe2000ff3e0ff */
[----:B------:R-:W-:Y:S01]  /*e0e0*/  ULDC UR4, c[0x0][0x320] ;  /* 0x0000c80000047ab9 */ /* 0x000fe20000000800 */
[----:B------:R-:W-:Y:S02]  /*e0f0*/  LOP3.LUT R23, R23, 0xffffffef, RZ, 0xc0, !PT ;  /* 0xffffffef17177812 */ /* 0x000fe400078ec0ff */
[----:B------:R-:W-:-:S05]  /*e100*/  @P0 IADD3.X R3, R31, UR5, RZ, P1, !PT ;  /* 0x000000051f030c10 */ /* 0x000fca0008ffe4ff */
[----:B------:R3:W5:Y:S01]  /*e110*/  @P0 LDG.E R29, desc[UR36][R2.64] ;  /* 0x00000024021d0981 */ /* 0x000762000c1e1900 */
[----:B------:R-:W-:Y:S01]  /*e120*/  UMOV UR5, 0xffffffff ;  /* 0xffffffff00057882 */ /* 0x000fe20000000000 */
[----:B-1----:R-:W-:-:S05]  /*e130*/  IMAD.SHL.U32 R4, R21, 0x8, RZ ;  /* 0x0000000815047824 */ /* 0x002fca00078e00ff */
        /* <DEDUP_REMOVED lines=15> */
[----:B--2---:R-:W-:Y:S01]  /*e230*/  VIADD R0, R20, 0xffffffff ;  /* 0xffffffff14007836 */ /* 0x004fe20000000000 */
[----:B0--3--:R-:W-:Y:S06]  /*e240*/  BRA.DIV UR5, `(.L_x_14806) ;  /* 0x0000004e05547947 */ /* 0x009fec000b800000 */
.L_x_14879:
        /* <DEDUP_REMOVED lines=24> */
[----:B------:R-:W-:Y:S01]  /*e3d0*/  @!P0 IMAD R7, R29, R7, R2 ;  /* 0x000000071d078224 */ /* 0x000fe200078e0202 */
[----:B------:R-:W-:-:S05]  /*e3e0*/  @!P0 MOV R2, R8 ;  /* 0x0000000800028202 */ /* 0x000fca0000000f00 */
[----:B------:R-:W-:-:S04]  /*e3f0*/  @!P0 IMAD.WIDE.U32 R2, R29, R6, R2 ;  /* 0x000000061d028225 */ /* 0x000fc800078e0002 */
[----:B------:R-:W-:Y:S01]  /*e400*/  @!P0 IMAD.IADD R7, R3, 0x1, R7 ;  /* 0x0000000103078824 */ /* 0x000fe200078e0207 */
[----:B-1----:R-:W-:-:S04]  /*e410*/  @!P0 LEA R4, P1, R2, R4, 0x2 ;  /* 0x0000000402048211 */ /* 0x002fc800078210ff */
[----:B------:R-:W-:Y:S01]  /*e420*/  @!P0 LEA.HI.X R5, R2, R5, R7, 0x2, P1 ;  /* 0x0000000502058211 */ /* 0x000fe200008f1407 */
[----:B------:R-:W-:Y:S01]  /*e430*/  IMAD.MOV R2, RZ, RZ, -R8 ;  /* 0x000000ffff027224 */ /* 0x000fe200078e0a08 */
[----:B------:R-:W-:-:S03]  /*e440*/  SEL R3, RZ, 0x1, P2 ;  /* 0x00000001ff037807 */ /* 0x000fc60001000000 */
[----:B------:R-:W-:Y:S01]  /*e450*/  IMAD R37, R10, R2, R37 ;  /* 0x000000020a257224 */ /* 0x000fe200078e0225 */
[----:B------:R0:W5:Y:S01]  /*e460*/  @!P0 LDG.E R36, desc[UR36][R4.64] ;  /* 0x0000002404248981 */ /* 0x000162000c1e1900 */
[----:B------:R-:W-:Y:S01]  /*e470*/  IMAD.U32 R2, RZ, RZ, UR38 ;  /* 0x00000026ff027e24 */ /* 0x000fe2000f8e00ff */
[----:B------:R-:W-:Y:S02]  /*e480*/  ISETP.GT.U32.AND P1, PT, R9, 0x5f, PT ;  /* 0x0000005f0900780c */ /* 0x000fe40003f24070 */
[----:B------:R0:W-:Y:S01]  /*e490*/  STL [R1+0x20], R3 ;  /* 0x0000200301007387 */ /* 0x0001e20000100800 */
[----:B------:R-:W-:Y:S02]  /*e4a0*/  LOP3.LUT R23, R23, 0xfffffbff, RZ, 0xc0, !PT ;  /* 0xfffffbff17177812 */ /* 0x000fe400078ec0ff */
[----:B------:R-:W-:Y:S02]  /*e4b0*/  ISETP.NE.AND P0, PT, R2, 0x3, PT ;  /* 0x000000030200780c */ /* 0x000fe40003f05270 */
[----:B------:R-:W-:-:S11]  /*e4c0*/  SHF.R.S32.HI R28, RZ, 0x1f, R18 ;  /* 0x0000001fff1c7819 */ /* 0x000fd60000011412 */
[----:B------:R-:W-:-:S04]  /*e4d0*/  @P0 LOP3.LUT R23, R23, 0x400, RZ, 0xfc, !PT ;  /* 0x0000040017170812 */ /* 0x000fc800078efcff */
[----:B------:R-:W-:-:S04]  /*e4e0*/  LOP3.LUT R23, R23, 0xffffffdf, RZ, 0xc0, !PT ;  /* 0xffffffdf17177812 */ /* 0x000fc800078ec0ff */
[----:B------:R-:W-:Y:S01]  /*e4f0*/  @P1 LOP3.LUT R23, R23, 0x20, RZ, 0xfc, !PT ;  /* 0x0000002017171812 */ /* 0x000fe200078efcff */
[----:B0-----:R-:W-:Y:S06]  /*e500*/  @!P0 BRA `(.L_x_14807) ;  /* 0x0000000000048947 */ /* 0x001fec0003800000 */
[----:B------:R-:W-:Y:S01]  /*e510*/  BPT.TRAP 0x1 ;  /* 0x000000040000795c */ /* 0x000fe20000300000 */
.L_x_14807:
[----:B------:R-:W-:Y:S01]  /*e520*/  IMAD R31, R0, -0x60, R25 ;  /* 0xffffffa0001f7824 */ /* 0x000fe200078e0219 */
[----:B------:R-:W-:Y:S01]  /*e530*/  SHF.L.U32 R0, R27, 0x1f, RZ ;  /* 0x0000001f1b007819 */ /* 0x000fe200000006ff */
[----:B------:R-:W-:Y:S01]  /*e540*/  IMAD R25, R24, 0x8, R22 ;  /* 0x0000000818197824 */ /* 0x000fe200078e0216 */
[----:B------:R-:W-:Y:S03]  /*e550*/  BSSY B0, `(.L_x_14808) ;  /* 0x0000003000007945 */ /* 0x000fe60003800000 */
[----:B------:R-:W0:Y:S02]  /*e560*/  SYNCS.PHASECHK.TRANS64.TRYWAIT P0, [R25+URZ+0x32440], R0 ;  /* 0x03244000190075a7 */ /* 0x000e24000800017f */
[----:B0-----:R-:W-:Y:S05]  /*e570*/  @!P0 BRA `(.L_x_14809) ;  /* 0x0000004800bc8947 */ /* 0x001fea0003800000 */
.L_x_14880:
[----:B------:R-:W-:Y:S05]  /*e580*/  BSYNC B0 ;  /* 0x0000000000007941 */ /* 0x000fea0003800000 */
.L_x_14808:
        /* <DEDUP_REMOVED lines=89> */
.L_x_14894:
        /* <DEDUP_REMOVED lines=10> */
.L_x_14811:
        /* <DEDUP_REMOVED lines=10> */
.L_x_14812:
[----:B------:R1:W5:Y:S01]  /*ec60*/  LDL.LU R0, [R1+0x8] ;  /* 0x0000080001007983 */ /* 0x0003620000300800 */
[----:B------:R-:W-:Y:S01]  /*ec70*/  LOP3.LUT P0, RZ, R23, 0x40, RZ, 0xc0, !PT ;  /* 0x0000004017ff7812 */ /* 0x000fe2000780c0ff */
[----:B------:R1:W-:-:S12]  /*ec80*/  SYNCS.ARRIVE.TRANS64.A1T0 RZ, [R25+URZ+0x32430], RZ ;  /* 0x032430ff19ff79a7 */ /* 0x0003d8000810003f */
[----:B------:R-:W-:Y:S05]  /*ec90*/  WARPSYNC.ALL ;  /* 0x0000000000007948 */ /* 0x000fea0003800000 */
[----:B0-----:R-:W-:Y:S01]  /*eca0*/  SEL R2, R34, RZ, !P0 ;  /* 0x000000ff22027207 */ /* 0x001fe20004000000 */
[----:B------:R-:W-:Y:S04]  /*ecb0*/  BSSY B6, `(.L_x_14813) ;  /* 0x000001a000067945 */ /* 0x000fe80003800000 */
[----:B------:R0:W-:Y:S01]  /*ecc0*/  STL [R1], R2 ;  /* 0x0000000201007387 */ /* 0x0001e20000100800 */
        /* <DEDUP_REMOVED lines=24> */
.L_x_14814:
[----:B------:R-:W-:Y:S05]  /*ee50*/  BSYNC B6 ;  /* 0x0000000000067941 */ /* 0x000fea0003800000 */
.L_x_14813:
[----:B------:R-:W2:Y:S01]  /*ee60*/  LDL R4, [R1+0x8] ;  /* 0x0000080001047983 */ /* 0x000ea20000100800 */
[----:B0-----:R-:W0:Y:S01]  /*ee70*/  S2R R2, SR_TID.X ;  /* 0x0000000000027919 */ /* 0x001e220000002100 */
[----:B------:R-:W-:Y:S01]  /*ee80*/  IMAD.MOV.U32 R21, RZ, RZ, R34 ;  /* 0x000000ffff157224 */ /* 0x000fe200078e0022 */
[----:B------:R-:W-:Y:S01]  /*ee90*/  ULDC.64 UR4, c[0x0][0x298] ;  /* 0x0000a60000047ab9 */ /* 0x000fe20000000a00 */
[----:B------:R-:W3:Y:S01]  /*eea0*/  LDC R5, c[0x0][0x448] ;  /* 0x00011200ff057b82 */ /* 0x000ee20000000800 */
[----:B------:R-:W4:Y:S01]  /*eeb0*/  LDL R20, [R1] ;  /* 0x0000000001147983 */ /* 0x000f220000100800 */
[----:B------:R-:W5:Y:S01]  /*eec0*/  S2R R34, SR_TID.X ;  /* 0x0000000000227919 */ /* 0x000f620000002100 */
[----:B0-----:R-:W-:-:S04]  /*eed0*/  LOP3.LUT R2, R2, 0x7f, RZ, 0xc0, !PT ;  /* 0x0000007f02027812 */ /* 0x001fc800078ec0ff */
[----:B------:R-:W-:Y:S02]  /*eee0*/  SHF.R.U32.HI R0, RZ, 0x3, R2 ;  /* 0x00000003ff007819 */ /* 0x000fe40000011602 */
[----:B------:R-:W0:Y:S02]  /*eef0*/  LDC R2, c[0x0][0x448] ;  /* 0x00011200ff027b82 */ /* 0x000e240000000800 */
[----:B0-----:R-:W-:Y:S01]  /*ef00*/  ISETP.NE.AND P6, PT, R2, 0x1, PT ;  /* 0x000000010200780c */ /* 0x001fe20003fc5270 */
[----:B-----5:R-:W-:-:S12]  /*ef10*/  IMAD.SHL.U32 R34, R34, 0x10, RZ ;  /* 0x0000001022227824 */ /* 0x020fd800078e00ff */
[----:B------:R-:W0:Y:S08]  /*ef20*/  @P6 LDC R3, c[0x0][0x44c] ;  /* 0x00011300ff036b82 */ /* 0x000e300000000800 */
[----:B------:R-:W5:Y:S01]  /*ef30*/  @P6 LDC R2, c[0x0][0x450] ;  /* 0x00011400ff026b82 */ /* 0x000f620000000800 */
[----:B------:R-:W-:-:S05]  /*ef40*/  LOP3.LUT R34, R0, 0x70, R34, 0xf8, !PT ;  /* 0x0000007000227812 */ /* 0x000fca00078ef822 */
[----:B------:R-:W-:-:S04]  /*ef50*/  IMAD R34, R17, 0x80, R34 ;  /* 0x0000008011227824 */ /* 0x000fc800078e0222 */
[----:B------:R-:W-:Y:S02]  /*ef60*/  IMAD.MOV.U32 R0, RZ, RZ, R34 ;  /* 0x000000ffff007224 */ /* 0x000fe400078e0022 */
[----:B0-----:R-:W-:-:S05]  /*ef70*/  @P6 IMAD.HI.U32 R3, R34, R3, RZ ;  /* 0x0000000322036227 */ /* 0x001fca00078e00ff */
[----:B-----5:R-:W-:Y:S01]  /*ef80*/  @P6 SHF.R.U32.HI R0, RZ, R2, R3 ;  /* 0x00000002ff006219 */ /* 0x020fe20000011603 */
[----:B------:R-:W-:Y:S01]  /*ef90*/  IMAD.WIDE.U32 R2, R35, UR4, RZ ;  /* 0x0000000423027c25 */ /* 0x000fe2000f8e00ff */
[----:B------:R-:W0:Y:S03]  /*efa0*/  S2R R6, SR_TID.X ;  /* 0x0000000000067919 */ /* 0x000e260000002100 */
        /* <DEDUP_REMOVED lines=12> */
[----:B------:R-:W-:-:S04]  /*f070*/  ULDC.64 UR4, c[0x0][0x2d0] ;  /* 0x0000b40000047ab9 */ /* 0x000fc80000000a00 */
[----:B------:R-:W-:Y:S02]  /*f080*/  IADD3 R3, R3, R4, RZ ;  /* 0x0000000403037210 */ /* 0x000fe40007ffe0ff */
        /* <DEDUP_REMOVED lines=12> */
[----:B------:R-:W-:Y:S01]  /*f150*/  ULDC.64 UR4, c[0x0][0x280] ;  /* 0x0000a00000047ab9 */ /* 0x000fe20000000a00 */
[----:B0-----:R-:W-:Y:S01]  /*f160*/  IMAD.SHL.U32 R20, R6, 0x8, RZ ;  /* 0x0000000806147824 */ /* 0x001fe200078e00ff */
[----:B------:R-:W-:Y:S01]  /*f170*/  LEA R0, P0, R2, UR4, 0x1 ;  /* 0x0000000402007c11 */ /* 0x000fe2000f8008ff */
        /* <DEDUP_REMOVED lines=8> */
[----:B------:R-:W-:Y:S10]  /*f200*/  BRA.DIV UR5, `(.L_x_14815) ;  /* 0x0000004605ac7947 */ /* 0x000ff4000b800000 */
[----:B------:R-:W2:Y:S01]  /*f210*/  LDL.LU R2, [R1+0x4] ;  /* 0x0000040001027983 */ /* 0x000ea20000300800 */
[----:B------:R-:W-:Y:S01]  /*f220*/  IMAD R17, R17, 0x80, R21 ;  /* 0x0000008011117824 */ /* 0x000fe200078e0215 */
[----:B------:R-:W-:Y:S02]  /*f230*/  LOP3.LUT R23, R23, 0xffffdfff, RZ, 0xc0, !PT ;  /* 0xffffdfff17177812 */ /* 0x000fe400078ec0ff */
[----:B------:R-:W0:Y:S01]  /*f240*/  SHFL.IDX PT, R9, R0, RZ, 0x181f ;  /* 0x00181fff00097589 */ /* 0x000e2200000e0000 */
[----:B------:R-:W-:-:S03]  /*f250*/  VIADD R7, R17, 0x10 ;  /* 0x0000001011077836 */ /* 0x000fc60000000000 */
[----:B------:R-:W3:Y:S04]  /*f260*/  SHFL.IDX PT, R3, R4, RZ, 0x181f ;  /* 0x00181fff04037589 */ /* 0x000ee800000e0000 */
[----:B------:R-:W4:Y:S04]  /*f270*/  SHFL.IDX PT, R6, R0, 0x1, 0x181f ;  /* 0x00381f0000067f89 */ /* 0x000f2800000e0000 */
[----:B------:R-:W-:Y:S04]  /*f280*/  SHFL.IDX PT, R10, R0, 0x2, 0x181f ;  /* 0x00581f00000a7f89 */ /* 0x000fe800000e0000 */
[----:B------:R-:W-:Y:S01]  /*f290*/  SHFL.IDX PT, R11, R0, 0x3, 0x181f ;  /* 0x00781f00000b7f89 */ /* 0x000fe200000e0000 */
[----:B--2---:R-:W-:-:S03]  /*f2a0*/  IMAD R5, R2, R5, RZ ;  /* 0x0000000502057224 */ /* 0x004fc600078e02ff */
[----:B------:R-:W2:Y:S02]  /*f2b0*/  SHFL.IDX PT, R2, R4, 0x1, 0x181f ;  /* 0x00381f0004027f89 */ /* 0x000ea400000e0000 */
[-C--:B------:R-:W-:Y:S02]  /*f2c0*/  ISETP.GE.AND P6, PT, R17, R5.reuse, PT ;  /* 0x000000051100720c */ /* 0x080fe40003fc6270 */
[----:B------:R-:W-:Y:S01]  /*f2d0*/  ISETP.GE.AND P5, PT, R7, R5, PT ;  /* 0x000000050700720c */ /* 0x000fe20003fa6270 */
[----:B------:R-:W-:-:S05]  /*f2e0*/  VIADD R7, R17, 0x20 ;  /* 0x0000002011077836 */ /* 0x000fca0000000000 */
[----:B------:R-:W-:-:S05]  /*f2f0*/  ISETP.GE.AND P3, PT, R7, R5, PT ;  /* 0x000000050700720c */ /* 0x000fca0003f66270 */
[----:B0-----:R-:W-:Y:S02]  /*f300*/  @!P6 LEA R9, P1, R20, R9, 0x1 ;  /* 0x000000091409e211 */ /* 0x001fe400078208ff */
[----:B------:R-:W-:-:S03]  /*f310*/  @P6 LOP3.LUT R23, R23, 0x2000, RZ, 0xfc, !PT ;  /* 0x0000200017176812 */ /* 0x000fc600078efcff */
[----:B---3--:R-:W-:Y:S01]  /*f320*/  @!P6 IMAD.X R3, RZ, RZ, R3, P1 ;  /* 0x000000ffff03e224 */ /* 0x008fe200008e0603 */
[----:B----4-:R-:W-:Y:S02]  /*f330*/  @!P5 LEA R6, P1, R20, R6, 0x1 ;  /* 0x000000061406d211 */ /* 0x010fe400078208ff */
[----:B------:R-:W-:-:S03]  /*f340*/  LOP3.LUT R23, R23, 0xffffefff, RZ, 0xc0, !PT ;  /* 0xffffefff17177812 */ /* 0x000fc600078ec0ff */
[----:B--2---:R-:W-:Y:S01]  /*f350*/  @!P5 IMAD.X R8, RZ, RZ, R2, P1 ;  /* 0x000000ffff08d224 */ /* 0x004fe200008e0602 */
[----:B------:R-:W-:Y:S01]  /*f360*/  @!P3 LEA R10, P1, R20, R10, 0x1 ;  /* 0x0000000a140ab211 */ /* 0x000fe200078208ff */
[----:B------:R-:W0:Y:S01]  /*f370*/  SHFL.IDX PT, R2, R4, 0x2, 0x181f ;  /* 0x00581f0004027f89 */ /* 0x000e2200000e0000 */
[----:B------:R-:W-:-:S04]  /*f380*/  @P5 LOP3.LUT R23, R23, 0x1000, RZ, 0xfc, !PT ;  /* 0x0000100017175812 */ /* 0x000fc800078efcff */
[----:B------:R-:W-:-:S04]  /*f390*/  LOP3.LUT R23, R23, 0xfffff7ff, RZ, 0xc0, !PT ;  /* 0xfffff7ff17177812 */ /* 0x000fc800078ec0ff */
[----:B------:R-:W-:-:S04]  /*f3a0*/  @P3 LOP3.LUT R23, R23, 0x800, RZ, 0xfc, !PT ;  /* 0x0000080017173812 */ /* 0x000fc800078efcff */
[----:B------:R-:W-:Y:S01]  /*f3b0*/  LOP3.LUT R23, R23, 0xfffffdff, RZ, 0xc0, !PT ;  /* 0xfffffdff17177812 */ /* 0x000fe200078ec0ff */
        /* <DEDUP_REMOVED lines=11> */
[----:B------:R-:W-:Y:S02]  /*f470*/  LOP3.LUT R23, R23, 0xffffff7f, RZ, 0xc0, !PT ;  /* 0xffffff7f17177812 */ /* 0x000fe400078ec0ff */
[----:B0-----:R-:W-:Y:S02]  /*f480*/  @!P2 IADD3.X R12, RZ, R2, RZ, P1, !PT ;  /* 0x00000002ff0ca210 */ /* 0x001fe40000ffe4ff */
[----:B------:R-:W0:Y:S01]  /*f490*/  SHFL.IDX PT, R2, R4, 0x4, 0x181f ;  /* 0x00981f0004027f89 */ /* 0x000e2200000e0000 */
[----:B--2---:R-:W-:-:S05]  /*f4a0*/  @!P4 LEA R14, P1, R20, R11, 0x1 ;  /* 0x0000000b140ec211 */ /* 0x004fca00078208ff */
[----:B0-----:R-:W-:Y:S02]  /*f4b0*/  @!P4 IMAD.X R11, RZ, RZ, R2, P1 ;  /* 0x000000ffff0bc224 */ /* 0x001fe400008e0602 */
[----:B------:R-:W-:-:S05]  /*f4c0*/  @!P6 IMAD.MOV.U32 R2, RZ, RZ, R9 ;  /* 0x000000ffff02e224 */ /* 0x000fca00078e0009 */
[----:B------:R0:W-:Y:S02]  /*f4d0*/  @!P6 LDGSTS.E.BYPASS.LTC128B.128 [R26+0x18400], desc[UR36][R2.64], !P0 ;  /* 0x18400000021aefae */ /* 0x0001e4000c101d64 */
[----:B0-----:R-:W-:Y:S02]  /*f4e0*/  @!P5 IMAD.MOV.U32 R2, RZ, RZ, R6 ;  /* 0x000000ffff02d224 */ /* 0x001fe400078e0006 */
[----:B------:R-:W-:Y:S01]  /*f4f0*/  @!P5 IMAD.MOV.U32 R3, RZ, RZ, R8 ;  /* 0x000000ffff03d224 */ /* 0x000fe200078e0008 */
[----:B------:R-:W-:Y:S04]  /*f500*/  SHFL.IDX PT, R6, R0, 0x6, 0x181f ;  /* 0x00d81f0000067f89 */ /* 0x000fe800000e0000 */
[----:B------:R0:W-:Y:S04]  /*f510*/  @!P5 LDGSTS.E.BYPASS.LTC128B.128 [R26+0x18c00], desc[UR36][R2.64], !P0 ;  /* 0x18c00000021adfae */ /* 0x0001e8000c101d64 */
[----:B------:R-:W2:Y:S04]  /*f520*/  SHFL.IDX PT, R8, R0, 0x5, 0x181f ;  /* 0x00b81f0000087f89 */ /* 0x000ea800000e0000 */
[----:B------:R-:W-:Y:S01]  /*f530*/  SHFL.IDX PT, R0, R0, 0x7, 0x181f ;  /* 0x00f81f0000007f89 */ /* 0x000fe200000e0000 */
[----:B0-----:R-:W-:-:S02]  /*f540*/  @!P3 IMAD.MOV.U32 R2, RZ, RZ, R10 ;  /* 0x000000ffff02b224 */ /* 0x001fc400078e000a */
[----:B------:R-:W-:Y:S02]  /*f550*/  @!P3 IMAD.MOV.U32 R3, RZ, RZ, R7 ;  /* 0x000000ffff03b224 */ /* 0x000fe400078e0007 */
[----:B------:R-:W0:Y:S04]  /*f560*/  SHFL.IDX PT, R7, R4, 0x5, 0x181f ;  /* 0x00b81f0004077f89 */ /* 0x000e2800000e0000 */
[----:B------:R3:W-:Y:S02]  /*f570*/  @!P3 LDGSTS.E.BYPASS.LTC128B.128 [R26+0x19400], desc[UR36][R2.64], !P0 ;  /* 0x19400000021abfae */ /* 0x0007e4000c101d64 */
[----:B---3--:R-:W-:Y:S02]  /*f580*/  VIADD R2, R17, 0x50 ;  /* 0x0000005011027836 */ /* 0x008fe40000000000 */
[----:B------:R-:W-:-:S03]  /*f590*/  @!P2 IMAD.MOV.U32 R3, RZ, RZ, R12 ;  /* 0x000000ffff03a224 */ /* 0x000fc600078e000c */
[----:B------:R-:W-:Y:S01]  /*f5a0*/  ISETP.GE.AND P3, PT, R2, R5, PT ;  /* 0x000000050200720c */ /* 0x000fe20003f66270 */
[----:B------:R-:W-:-:S05]  /*f5b0*/  @!P2 IMAD.MOV.U32 R2, RZ, RZ, R13 ;  /* 0x000000ffff02a224 */ /* 0x000fca00078e000d */
[----:B------:R3:W-:Y:S07]  /*f5c0*/  @!P2 LDGSTS.E.BYPASS.LTC128B.128 [R26+0x19c00], desc[UR36][R2.64], !P0 ;  /* 0x19c00000021aafae */ /* 0x0007ee000c101d64 */
[----:B--2---:R-:W-:Y:S02]  /*f5d0*/  @!P3 LEA R8, P1, R20, R8, 0x1 ;  /* 0x000000081408b211 */ /* 0x004fe400078208ff */
[----:B------:R-:W-:Y:S01]  /*f5e0*/  @P3 LOP3.LUT R23, R23, 0x80, RZ, 0xfc, !PT ;  /* 0x0000008017173812 */ /* 0x000fe200078efcff */
[----:B---3--:R-:W2:Y:S01]  /*f5f0*/  SHFL.IDX PT, R2, R4, 0x6, 0x181f ;  /* 0x00d81f0004027f89 */ /* 0x008ea200000e0000 */
[----:B------:R-:W-:-:S02]  /*f600*/  VIADD R3, R17, 0x60 ;  /* 0x0000006011037836 */ /* 0x000fc40000000000 */
[----:B------:R-:W-:Y:S01]  /*f610*/  LOP3.LUT R23, R23, 0xffffffbf, RZ, 0xc0, !PT ;  /* 0xffffffbf17177812 */ /* 0x000fe200078ec0ff */
[----:B0-----:R-:W-:Y:S01]  /*f620*/  @!P3 IMAD.X R7, RZ, RZ, R7, P1 ;  /* 0x000000ffff07b224 */ /* 0x001fe200008e0607 */
[----:B------:R-:W0:Y:S01]  /*f630*/  SHFL.IDX PT, R4, R4, 0x7, 0x181f ;  /* 0x00f81f0004047f89 */ /* 0x000e2200000e0000 */
[----:B------:R-:W-:Y:S01]  /*f640*/  ISETP.GE.AND P2, PT, R3, R5, PT ;  /* 0x000000050300720c */ /* 0x000fe20003f46270 */
[----:B------:R-:W-:-:S12]  /*f650*/  @!P4 IMAD.MOV.U32 R3, RZ, RZ, R11 ;  /* 0x000000ffff03c224 */ /* 0x000fd800078e000b */
[----:B------:R-:W-:Y:S02]  /*f660*/  @!P2 LEA R6, P1, R20, R6, 0x1 ;  /* 0x000000061406a211 */ /* 0x000fe400078208ff */
[----:B------:R-:W-:-:S03]  /*f670*/  @P2 LOP3.LUT R23, R23, 0x40, RZ, 0xfc, !PT ;  /* 0x0000004017172812 */ /* 0x000fc600078efcff */
[----:B--2---:R-:W-:Y:S01]  /*f680*/  @!P2 IMAD.X R9, RZ, RZ, R2, P1 ;  /* 0x000000ffff09a224 */ /* 0x004fe200008e0602 */
[----:B------:R-:W-:-:S05]  /*f690*/  @!P4 MOV R2, R14 ;  /* 0x0000000e0002c202 */ /* 0x000fca0000000f00 */
[----:B------:R2:W-:Y:S02]  /*f6a0*/  @!P4 LDGSTS.E.BYPASS.LTC128B.128 [R26+0x1a400], desc[UR36][R2.64], !P0 ;  /* 0x1a400000021acfae */ /* 0x0005e4000c101d64 */
[----:B--2---:R-:W-:Y:S02]  /*f6b0*/  @!P3 IMAD.MOV.U32 R2, RZ, RZ, R8 ;  /* 0x000000ffff02b224 */ /* 0x004fe400078e0008 */
[----:B------:R-:W-:-:S05]  /*f6c0*/  @!P3 IMAD.MOV.U32 R3, RZ, RZ, R7 ;  /* 0x000000ffff03b224 */ /* 0x000fca00078e0007 */
[----:B------:R2:W-:Y:S02]  /*f6d0*/  @!P3 LDGSTS.E.BYPASS.LTC128B.128 [R26+0x1ac00], desc[UR36][R2.64], !P0 ;  /* 0x1ac00000021abfae */ /* 0x0005e4000c101d64 */
[----:B--2---:R-:W-:Y:S02]  /*f6e0*/  @!P2 IMAD.MOV.U32 R2, RZ, RZ, R6 ;  /* 0x000000ffff02a224 */ /* 0x004fe400078e0006 */
[----:B------:R-:W-:-:S05]  /*f6f0*/  @!P2 IMAD.MOV.U32 R3, RZ, RZ, R9 ;  /* 0x000000ffff03a224 */ /* 0x000fca00078e0009 */
[----:B0-----:R2:W-:Y:S02]  /*f700*/  @!P2 LDGSTS.E.BYPASS.LTC128B.128 [R26+0x1b400], desc[UR36][R2.64], !P0 ;  /* 0x1b400000021aafae */ /* 0x0015e4000c101d64 */
.L_x_14911:
[----:B------:R-:W-:Y:S01]  /*f710*/  VIADD R17, R17, 0x70 ;  /* 0x0000007011117836 */ /* 0x000fe20000000000 */
[----:B------:R-:W-:-:S04]  /*f720*/  LOP3.LUT R23, R23, 0xffffbfff, RZ, 0xc0, !PT ;  /* 0xffffbfff17177812 */ /* 0x000fc800078ec0ff */
[----:B------:R-:W-:-:S13]  /*f730*/  ISETP.GE.AND P2, PT, R17, R5, PT ;  /* 0x000000051100720c */ /* 0x000fda0003f46270 */
[----:B--2---:R-:W-:Y:S02]  /*f740*/  @!P2 LEA R2, P1, R20, R0, 0x1 ;  /* 0x000000001402a211 */ /* 0x004fe400078208ff */
        /* <DEDUP_REMOVED lines=8> */
.L_x_14816:
        /* <DEDUP_REMOVED lines=28> */
.L_x_14818:
[----:B------:R-:W-:Y:S05]  /*f990*/  BSYNC B6 ;  /* 0x0000000000067941 */ /* 0x000fea0003800000 */
.L_x_14817:
[----:B------:R-:W2:Y:S01]  /*f9a0*/  LDL.LU R21, [R1+0x8] ;  /* 0x0000080001157983 */ /* 0x000ea20000300800 */
[----:B0-----:R-:W0:Y:S01]  /*f9b0*/  LDC R2, c[0x0][0x448] ;  /* 0x00011200ff027b82 */ /* 0x001e220000000800 */
[----:B------:R-:W-:Y:S02]  /*f9c0*/  ULDC.64 UR4, c[0x0][0x398] ;  /* 0x0000e60000047ab9 */ /* 0x000fe40000000a00 */
[----:B------:R-:W3:Y:S04]  /*f9d0*/  LDL.LU R20, [R1+0x10] ;  /* 0x0000100001147983 */ /* 0x000ee80000300800 */
[----:B------:R-:W4:Y:S01]  /*f9e0*/  LDL.LU R17, [R1] ;  /* 0x0000000001117983 */ /* 0x000f220000300800 */
        /* <DEDUP_REMOVED lines=34> */
[----:B------:R-:W-:Y:S01]  /*fc10*/  IMAD R0, R0, UR4, RZ ;  /* 0x0000000400007c24 */ /* 0x000fe2000f8e02ff */
[----:B------:R-:W-:Y:S01]  /*fc20*/  SHF.L.U32 R17, R6, 0x3, RZ ;  /* 0x0000000306117819 */ /* 0x000fe200000006ff */
[----:B------:R-:W-:-:S04]  /*fc30*/  IMAD.WIDE.U32 R2, R4, UR4, R2 ;  /* 0x0000000404027c25 */ /* 0x000fc8000f8e0002 */
[----:B------:R-:W-:Y:S01]  /*fc40*/  IMAD R0, R4, UR5, R0 ;  /* 0x0000000504007c24 */ /* 0x000fe2000f8e0200 */
        /* <DEDUP_REMOVED lines=18> */
[----:B------:R-:W2:Y:S10]  /*fd70*/  SHFL.IDX PT, R2, R4, RZ, 0x181f ;  /* 0x00181fff04027589 */ /* 0x000eb400000e0000 */
[----:B0-----:R-:W-:-:S02]  /*fd80*/  @!P6 LEA R5, P0, R8, R14, 0x1 ;  /* 0x0000000e0805e211 */ /* 0x001fc400078008ff */
[----:B------:R-:W0:Y:S03]  /*fd90*/  SHFL.IDX PT, R14, R0, 0x1, 0x181f ;  /* 0x00381f00000e7f89 */ /* 0x000e2600000e0000 */
[----:B--2---:R-:W-:Y:S02]  /*fda0*/  @!P6 IMAD.X R3, RZ, RZ, R2, P0 ;  /* 0x000000ffff03e224 */ /* 0x004fe400000e0602 */
[----:B------:R-:W-:Y:S02]  /*fdb0*/  @!P6 IMAD.MOV.U32 R2, RZ, RZ, R5 ;  /* 0x000000ffff02e224 */ /* 0x000fe400078e0005 */
[----:B------:R-:W2:Y:S04]  /*fdc0*/  SHFL.IDX PT, R5, R4, 0x1, 0x181f ;  /* 0x00381f0004057f89 */ /* 0x000ea800000e0000 */
[----:B------:R-:W-:Y:S04]  /*fdd0*/  @!P6 LDGSTS.E.BYPASS.LTC128B.128 [R26+0x22400], desc[UR36][R2.64], !P4 ;  /* 0x22400000021aefae */ /* 0x000fe8000e101d64 */
[----:B------:R-:W-:Y:S04]  /*fde0*/  @!P6 LDGSTS.E.BYPASS.LTC128B.128 [R26+0x26400], desc[UR36][R2.64+0x80], !P3 ;  /* 0x26400080021aefae */ /* 0x000fe8000d901d64 */
[----:B------:R-:W-:Y:S04]  /*fdf0*/  @!P6 LDGSTS.E.BYPASS.LTC128B.128 [R26+0x2a400], desc[UR36][R2.64+0x100], !P2 ;  /* 0x2a400100021aefae */ /* 0x000fe8000d101d64 */
[----:B------:R3:W-:Y:S01]  /*fe00*/  @!P6 LDGSTS.E.BYPASS.LTC128B.128 [R26+0x2e400], desc[UR36][R2.64+0x180], !P1 ;  /* 0x2e400180021aefae */ /* 0x0007e2000c901d64 */
[----:B0-----:R-:W-:-:S02]  /*fe10*/  @!P5 LEA R6, P0, R8, R14, 0x1 ;  /* 0x0000000e0806d211 */ /* 0x001fc400078008ff */
[C---:B------:R-:W-:Y:S01]  /*fe20*/  LOP3.LUT P6, RZ, R23.reuse, 0x80, RZ, 0xc0, !PT ;  /* 0x0000008017ff7812 */ /* 0x040fe200078cc0ff */
[----:B------:R-:W0:Y:S01]  /*fe30*/  SHFL.IDX PT, R14, R0, 0x2, 0x181f ;  /* 0x00581f00000e7f89 */ /* 0x000e2200000e0000 */
[----:B------:R-:W-:Y:S01]  /*fe40*/  LOP3.LUT R23, R23, 0xfff7ffff, RZ, 0xc0, !PT ;  /* 0xfff7ffff17177812 */ /* 0x000fe200078ec0ff */
[----:B--2---:R-:W-:Y:S02]  /*fe50*/  @!P5 IMAD.X R7, RZ, RZ, R5, P0 ;  /* 0x000000ffff07d224 */ /* 0x004fe400000e0605 */
[----:B------:R-:W2:Y:S01]  /*fe60*/  SHFL.IDX PT, R5, R4, 0x2, 0x181f ;  /* 0x00581f0004057f89 */ /* 0x000ea200000e0000 */
[----:B---3--:R-:W-:Y:S02]  /*fe70*/  @!P5 IMAD.MOV.U32 R2, RZ, RZ, R6 ;  /* 0x000000ffff02d224 */ /* 0x008fe400078e0006 */
[----:B------:R-:W-:-:S05]  /*fe80*/  @!P5 IMAD.MOV.U32 R3, RZ, RZ, R7 ;  /* 0x000000ffff03d224 */ /* 0x000fca00078e0007 */
[----:B------:R-:W-:Y:S01]  /*fe90*/  @P6 LOP3.LUT R23, R23, 0x80000, RZ, 0xfc, !PT ;  /* 0x0008000017176812 */ /* 0x000fe200078efcff */
[----:B------:R-:W-:Y:S03]  /*fea0*/  @!P5 LDGSTS.E.BYPASS.LTC128B.128 [R26+0x22c00], desc[UR36][R2.64], !P4 ;  /* 0x22c00000021adfae */ /* 0x000fe6000e101d64 */
[C---:B------:R-:W-:Y:S01]  /*feb0*/  LOP3.LUT P6, RZ, R23.reuse, 0x200, RZ, 0xc0, !PT ;  /* 0x0000020017ff7812 */ /* 0x040fe200078cc0ff */
[----:B------:R-:W-:Y:S04]  /*fec0*/  @!P5 LDGSTS.E.BYPASS.LTC128B.128 [R26+0x26c00], desc[UR36][R2.64+0x80], !P3 ;  /* 0x26c00080021adfae */ /* 0x000fe8000d901d64 */
[----:B------:R-:W-:Y:S04]  /*fed0*/  @!P5 LDGSTS.E.BYPASS.LTC128B.128 [R26+0x2ac00], desc[UR36][R2.64+0x100], !P2 ;  /* 0x2ac00100021adfae */ /* 0x000fe8000d101d64 */
[----:B------:R3:W-:Y:S01]  /*fee0*/  @!P5 LDGSTS.E.BYPASS.LTC128B.128 [R26+0x2ec00], desc[UR36][R2.64+0x180], !P1 ;  /* 0x2ec00180021adfae */ /* 0x0007e2000c901d64 */
[----:B------:R-:W-:-:S02]  /*fef0*/  LOP3.LUT P5, RZ, R23, 0x40, RZ, 0xc0, !PT ;  /* 0x0000004017ff7812 */ /* 0x000fc400078ac0ff */
[----:B------:R-:W-:-:S11]  /*ff00*/  LOP3.LUT R23, R23, 0xfffbffff, RZ, 0xc0, !PT ;  /* 0xfffbffff17177812 */ /* 0x000fd600078ec0ff */
[----:B------:R-:W-:-:S04]  /*ff10*/  @P5 LOP3.LUT R23, R23, 0x40000, RZ, 0xfc, !PT ;  /* 0x0004000017175812 */ /* 0x000fc800078efcff */
[C---:B------:R-:W-:Y:S02]  /*ff20*/  LOP3.LUT P5, RZ, R23.reuse, 0x100, RZ, 0xc0, !PT ;  /* 0x0000010017ff7812 */ /* 0x040fe400078ac0ff */
[----:B------:R-:W-:-:S11]  /*ff30*/  LOP3.LUT R23, R23, 0xffefffff, RZ, 0xc0, !PT ;  /* 0xffefffff17177812 */ /* 0x000fd600078ec0ff */
[----:B------:R-:W-:-:S04]  /*ff40*/  @P5 LOP3.LUT R23, R23, 0x100000, RZ, 0xfc, !PT ;  /* 0x0010000017175812 */ /* 0x000fc800078efcff */
[----:B------:R-:W-:-:S13]  /*ff50*/  LOP3.LUT P5, RZ, R23, 0x800, RZ, 0xc0, !PT ;  /* 0x0000080017ff7812 */ /* 0x000fda00078ac0ff */
[----:B0-----:R-:W-:Y:S02]  /*ff60*/  @!P5 LEA R6, P0, R8, R14, 0x1 ;  /* 0x0000000e0806d211 */ /* 0x001fe400078008ff */
[----:B------:R-:W0:Y:S03]  /*ff70*/  SHFL.IDX PT, R14, R0, 0x3, 0x181f ;  /* 0x00781f00000e7f89 */ /* 0x000e2600000e0000 */
[----:B--2---:R-:W-:Y:S02]  /*ff80*/  @!P5 IMAD.X R7, RZ, RZ, R5, P0 ;  /* 0x000000ffff07d224 */ /* 0x004fe400000e0605 */
[----:B------:R-:W2:Y:S01]  /*ff90*/  SHFL.IDX PT, R5, R4, 0x3, 0x181f ;  /* 0x00781f0004057f89 */ /* 0x000ea200000e0000 */
[----:B---3--:R-:W-:Y:S02]  /*ffa0*/  @!P5 IMAD.MOV.U32 R2, RZ, RZ, R6 ;  /* 0x000000ffff02d224 */ /* 0x008fe400078e0006 */
[----:B------:R-:W-:-:S05]  /*ffb0*/  @!P5 IMAD.MOV.U32 R3, RZ, RZ, R7 ;  /* 0x000000ffff03d224 */ /* 0x000fca00078e0007 */
[----:B------:R-:W-:Y:S04]  /*ffc0*/  @!P5 LDGSTS.E.BYPASS.LTC128B.128 [R26+0x23400], desc[UR36][R2.64], !P4 ;  /* 0x23400000021adfae */ /* 0x000fe8000e101d64 */
[----:B------:R-:W-:Y:S04]  /*ffd0*/  @!P5 LDGSTS.E.BYPASS.LTC128B.128 [R26+0x27400], desc[UR36][R2.64+0x80], !P3 ;  /* 0x27400080021adfae */ /* 0x000fe8000d901d64 */
[----:B------:R-:W-:Y:S01]  /*ffe0*/  @!P5 LDGSTS.E.BYPASS.LTC128B.128 [R26+0x2b400], desc[UR36][R2.64+0x100], !P2 ;  /* 0x2b400100021adfae */ /* 0x000fe2000d101d64 */
[----:B0-----:R-:W-:-:S03]  /*fff0*/  @!P6 LEA R6, P0, R8, R14, 0x1 ;  /* 0x0000000e0806e211 */ /* 0x001fc600078008ff */
[----:B------:R0:W-:Y:S01]  /*10000*/  @!P5 LDGSTS.E.BYPASS.LTC128B.128 [R26+0x2f400], desc[UR36][R2.64+0x180], !P1 ;  /* 0x2f400180021adfae */ /* 0x0001e2000c901d64 */
[----:B------:R-:W-:-:S03]  /*10010*/  LOP3.LUT P5, RZ, R23, 0x100000, RZ, 0xc0, !PT ;  /* 0x0010000017ff7812 */ /* 0x000fc600078ac0ff */
[----:B------:R-:W3:Y:S01]  /*10020*/  SHFL.IDX PT, R14, R0, 0x4, 0x181f ;  /* 0x00981f00000e7f89 */ /* 0x000ee200000e0000 */
[----:B--2---:R-:W-:-:S03]  /*10030*/  @!P6 IMAD.X R7, RZ, RZ, R5, P0 ;  /* 0x000000ffff07e224 */ /* 0x004fc600000e0605 */
[----:B------:R-:W2:Y:S01]  /*10040*/  SHFL.IDX PT, R5, R4, 0x4, 0x181f ;  /* 0x00981f0004057f89 */ /* 0x000ea200000e0000 */
[----:B0-----:R-:W-:Y:S02]  /*10050*/  @!P6 IMAD.MOV.U32 R2, RZ, RZ, R6 ;  /* 0x000000ffff02e224 */ /* 0x001fe400078e0006 */
[----:B------:R-:W-:-:S05]  /*10060*/  @!P6 IMAD.MOV.U32 R3, RZ, RZ, R7 ;  /* 0x000000ffff03e224 */ /* 0x000fca00078e0007 */
[----:B------:R-:W-:Y:S04]  /*10070*/  @!P6 LDGSTS.E.BYPASS.LTC128B.128 [R26+0x23c00], desc[UR36][R2.64], !P4 ;  /* 0x23c00000021aefae */ /* 0x000fe8000e101d64 */
[----:B------:R-:W-:Y:S04]  /*10080*/  @!P6 LDGSTS.E.BYPASS.LTC128B.128 [R26+0x27c00], desc[UR36][R2.64+0x80], !P3 ;  /* 0x27c00080021aefae */ /* 0x000fe8000d901d64 */
[----:B------:R-:W-:Y:S01]  /*10090*/  @!P6 LDGSTS.E.BYPASS.LTC128B.128 [R26+0x2bc00], desc[UR36][R2.64+0x100], !P2 ;  /* 0x2bc00100021aefae */ /* 0x000fe2000d101d64 */
[----:B---3--:R-:W-:-:S03]  /*100a0*/  @!P5 LEA R6, P0, R8, R14, 0x1 ;  /* 0x0000000e0806d211 */ /* 0x008fc600078008ff */
[----:B------:R-:W0:Y:S02]  /*100b0*/  SHFL.IDX PT, R14, R0, 0x5, 0x181f ;  /* 0x00b81f00000e7f89 */ /* 0x000e2400000e0000 */
[----:B--2---:R-:W-:Y:S02]  /*100c0*/  @!P5 IMAD.X R7, RZ, RZ, R5, P0 ;  /* 0x000000ffff07d224 */ /* 0x004fe400000e0605 */
[----:B------:R-:W2:Y:S04]  /*100d0*/  SHFL.IDX PT, R5, R4, 0x5, 0x181f ;  /* 0x00b81f0004057f89 */ /* 0x000ea800000e0000 */
[----:B------:R3:W-:Y:S01]  /*100e0*/  @!P6 LDGSTS.E.BYPASS.LTC128B.128 [R26+0x2fc00], desc[UR36][R2.64+0x180], !P1 ;  /* 0x2fc00180021aefae */ /* 0x0007e2000c901d64 */
[----:B------:R-:W-:Y:S02]  /*100f0*/  LOP3.LUT P6, RZ, R23, 0x80000, RZ, 0xc0, !PT ;  /* 0x0008000017ff7812 */ /* 0x000fe400078cc0ff */
[----:B---3--:R-:W-:Y:S01]  /*10100*/  @!P5 MOV R2, R6 ;  /* 0x000000060002d202 */ /* 0x008fe20000000f00 */
[----:B------:R-:W-:-:S10]  /*10110*/  @!P5 IMAD.MOV.U32 R3, RZ, RZ, R7 ;  /* 0x000000ffff03d224 */ /* 0x000fd400078e0007 */
[----:B0-----:R-:W-:Y:S02]  /*10120*/  @!P6 LEA R6, P0, R8, R14, 0x1 ;  /* 0x0000000e0806e211 */ /* 0x001fe400078008ff */
[----:B------:R-:W0:Y:S03]  /*10130*/  SHFL.IDX PT, R14, R0, 0x6, 0x181f ;  /* 0x00d81f00000e7f89 */ /* 0x000e2600000e0000 */
[----:B--2---:R-:W-:Y:S01]  /*10140*/  @!P6 IMAD.X R7, RZ, RZ, R5, P0 ;  /* 0x000000ffff07e224 */ /* 0x004fe200000e0605 */
[----:B------:R-:W-:Y:S04]  /*10150*/  @!P5 LDGSTS.E.BYPASS.LTC128B.128 [R26+0x24400], desc[UR36][R2.64], !P4 ;  /* 0x24400000021adfae */ /* 0x000fe8000e101d64 */
[----:B------:R-:W2:Y:S04]  /*10160*/  SHFL.IDX PT, R5, R4, 0x6, 0x181f ;  /* 0x00d81f0004057f89 */ /* 0x000ea800000e0000 */
[----:B------:R-:W-:Y:S04]  /*10170*/  @!P5 LDGSTS.E.BYPASS.LTC128B.128 [R26+0x28400], desc[UR36][R2.64+0x80], !P3 ;  /* 0x28400080021adfae */ /* 0x000fe8000d901d64 */
[----:B------:R-:W-:Y:S04]  /*10180*/  @!P5 LDGSTS.E.BYPASS.LTC128B.128 [R26+0x2c400], desc[UR36][R2.64+0x100], !P2 ;  /* 0x2c400100021adfae */ /* 0x000fe8000d101d64 */
[----:B------:R3:W-:Y:S01]  /*10190*/  @!P5 LDGSTS.E.BYPASS.LTC128B.128 [R26+0x30400], desc[UR36][R2.64+0x180], !P1 ;  /* 0x30400180021adfae */ /* 0x0007e2000c901d64 */
[----:B------:R-:W-:Y:S01]  /*101a0*/  LOP3.LUT P5, RZ, R23, 0x40000, RZ, 0xc0, !PT ;  /* 0x0004000017ff7812 */ /* 0x000fe200078ac0ff */
[----:B---3--:R-:W-:-:S02]  /*101b0*/  @!P6 IMAD.MOV.U32 R2, RZ, RZ, R6 ;  /* 0x000000ffff02e224 */ /* 0x008fc400078e0006 */
[----:B------:R-:W-:-:S10]  /*101c0*/  @!P6 IMAD.MOV.U32 R3, RZ, RZ, R7 ;  /* 0x000000ffff03e224 */ /* 0x000fd400078e0007 */
[----:B0-----:R-:W-:Y:S02]  /*101d0*/  @!P5 LEA R6, P0, R8, R14, 0x1 ;  /* 0x0000000e0806d211 */ /* 0x001fe400078008ff */
[----:B------:R0:W3:Y:S03]  /*101e0*/  SHFL.IDX PT, R14, R0, 0x7, 0x181f ;  /* 0x00f81f00000e7f89 */ /* 0x0000e600000e0000 */
[----:B--2---:R-:W-:Y:S01]  /*101f0*/  @!P5 IMAD.X R7, RZ, RZ, R5, P0 ;  /* 0x000000ffff07d224 */ /* 0x004fe200000e0605 */
[----:B------:R-:W-:Y:S04]  /*10200*/  @!P6 LDGSTS.E.BYPASS.LTC128B.128 [R26+0x24c00], desc[UR36][R2.64], !P4 ;  /* 0x24c00000021aefae */ /* 0x000fe8000e101d64 */
[----:B------:R-:W-:Y:S04]  /*10210*/  @!P6 LDGSTS.E.BYPASS.LTC128B.128 [R26+0x28c00], desc[UR36][R2.64+0x80], !P3 ;  /* 0x28c00080021aefae */ /* 0x000fe8000d901d64 */
[----:B------:R-:W-:Y:S04]  /*10220*/  @!P6 LDGSTS.E.BYPASS.LTC128B.128 [R26+0x2cc00], desc[UR36][R2.64+0x100], !P2 ;  /* 0x2cc00100021aefae */ /* 0x000fe8000d101d64 */
[----:B------:R2:W-:Y:S04]  /*10230*/  @!P6 LDGSTS.E.BYPASS.LTC128B.128 [R26+0x30c00], desc[UR36][R2.64+0x180], !P1 ;  /* 0x30c00180021aefae */ /* 0x0005e8000c901d64 */
[----:B------:R0:W4:Y:S01]  /*10240*/  SHFL.IDX PT, R5, R4, 0x7, 0x181f ;  /* 0x00f81f0004057f89 */ /* 0x00012200000e0000 */
[----:B--2---:R-:W-:-:S02]  /*10250*/  @!P5 IMAD.MOV.U32 R2, RZ, RZ, R6 ;  /* 0x000000ffff02d224 */ /* 0x004fc400078e0006 */
[----:B------:R-:W-:-:S05]  /*10260*/  @!P5 IMAD.MOV.U32 R3, RZ, RZ, R7 ;  /* 0x000000ffff03d224 */ /* 0x000fca00078e0007 */
[----:B------:R0:W-:Y:S04]  /*10270*/  @!P5 LDGSTS.E.BYPASS.LTC128B.128 [R26+0x25400], desc[UR36][R2.64], !P4 ;  /* 0x25400000021adfae */ /* 0x0001e8000e101d64 */
[----:B------:R0:W-:Y:S04]  /*10280*/  @!P5 LDGSTS.E.BYPASS.LTC128B.128 [R26+0x29400], desc[UR36][R2.64+0x80], !P3 ;  /* 0x29400080021adfae */ /* 0x0001e8000d901d64 */
[----:B------:R0:W-:Y:S04]  /*10290*/  @!P5 LDGSTS.E.BYPASS.LTC128B.128 [R26+0x2d400], desc[UR36][R2.64+0x100], !P2 ;  /* 0x2d400100021adfae */ /* 0x0001e8000d101d64 */
[----:B---34-:R0:W-:Y:S02]  /*102a0*/  @!P5 LDGSTS.E.BYPASS.LTC128B.128 [R26+0x31400], desc[UR36][R2.64+0x180], !P1 ;  /* 0x31400180021adfae */ /* 0x0181e4000c901d64 */
.L_x_14929:
[----:B------:R-:W-:Y:S01]  /*102b0*/  LOP3.LUT P0, RZ, R23, 0x4000, RZ, 0xc0, !PT ;  /* 0x0000400017ff7812 */ /* 0x000fe2000780c0ff */
[----:B------:R-:W-:-:S12]  /*102c0*/  BSSY B0, `(.L_x_14820) ;  /* 0x000000b000007945 */ /* 0x000fd80003800000 */
        /* <DEDUP_REMOVED lines=8> */
[----:B------:R2:W-:Y:S04]  /*10350*/  LDGSTS.E.BYPASS.LTC128B.128 [R26+0x2dc00], desc[UR36][R2.64+0x100], !P2 ;  /* 0x2dc00100021a7fae */ /* 0x0005e8000d101d64 */
[----:B------:R2:W-:Y:S02]  /*10360*/  LDGSTS.E.BYPASS.LTC128B.128 [R26+0x31c00], desc[UR36][R2.64+0x180], !P1 ;  /* 0x31c00180021a7fae */ /* 0x0005e4000c901d64 */
.L_x_14821:
[----:B------:R-:W-:Y:S05]  /*10370*/  BSYNC B0 ;  /* 0x0000000000007941 */ /* 0x000fea0003800000 */
.L_x_14820:
[----:B------:R-:W-:Y:S01]  /*10380*/  NOP ;  /* 0x0000000000007918 */ /* 0x000fe20000000000 */
[----:B------:R-:W-:-:S13]  /*10390*/  PLOP3.LUT P0, PT, PT, PT, PT, 0x80, 0x0 ;  /* 0x000000000000781c */ /* 0x000fda0003f0f070 */
.L_x_14822:
        /* <DEDUP_REMOVED lines=18> */
.L_x_14930:
[----:B------:R-:W-:Y:S05]  /*104c0*/  BSYNC B0 ;  /* 0x0000000000007941 */ /* 0x000fea0003800000 */
.L_x_14823:
[----:B------:R-:W-:-:S13]  /*104d0*/  LOP3.LUT P0, RZ, R23, 0x400, RZ, 0xc0, !PT ;  /* 0x0000040017ff7812 */ /* 0x000fda000780c0ff */
[----:B------:R-:W-:Y:S05]  /*104e0*/  @!P0 BRA `(.L_x_14825) ;  /* 0x0000000000048947 */ /* 0x000fea0003800000 */
[----:B------:R-:W-:Y:S01]  /*104f0*/  BPT.TRAP 0x1 ;  /* 0x000000040000795c */ /* 0x000fe20000300000 */
.L_x_14825:
[----:B------:R-:W-:Y:S01]  /*10500*/  SHF.L.U32 R0, R27, 0x1f, RZ ;  /* 0x0000001f1b007819 */ /* 0x000fe200000006ff */
[----:B------:R-:W-:Y:S03]  /*10510*/  BSSY B0, `(.L_x_14826) ;  /* 0x0000003000007945 */ /* 0x000fe60003800000 */
[----:B------:R-:W2:Y:S02]  /*10520*/  SYNCS.PHASECHK.TRANS64.TRYWAIT P0, [R25+URZ+0x32460], R0 ;  /* 0x03246000190075a7 */ /* 0x000ea4000800017f */
[----:B--2---:R-:W-:Y:S05]  /*10530*/  @!P0 BRA `(.L_x_14827) ;  /* 0x0000004800688947 */ /* 0x004fea0003800000 */
.L_x_14931:
[----:B------:R-:W-:Y:S05]  /*10540*/  BSYNC B0 ;  /* 0x0000000000007941 */ /* 0x000fea0003800000 */
.L_x_14826:
        /* <DEDUP_REMOVED lines=11> */
[----:B------:R-:W-:Y:S01]  /*10600*/  IMAD R5, R37, UR5, R0 ;  /* 0x0000000525057c24 */ /* 0x000fe2000f8e0200 */
[----:B------:R-:W-:Y:S01]  /*10610*/  ULDC.64 UR4, c[0x0][0x338] ;  /* 0x0000ce0000047ab9 */ /* 0x000fe20000000a00 */
[----:B------:R-:W-:Y:S02]  /*10620*/  SEL R0, RZ, 0x2, P3 ;  /* 0x00000002ff007807 */ /* 0x000fe40001800000 */
        /* <DEDUP_REMOVED lines=89> */
.L_x_14945:
        /* <DEDUP_REMOVED lines=15> */
.L_x_14829:
        /* <DEDUP_REMOVED lines=10> */
.L_x_14830:
[----:B0-----:R-:W2:Y:S01]  /*10d50*/  LDL R2, [R1+0xc] ;  /* 0x00000c0001027983 */ /* 0x001ea20000100800 */
[----:B------:R0:W-:Y:S01]  /*10d60*/  SYNCS.ARRIVE.TRANS64.A1T0 RZ, [R25+URZ+0x32450], RZ ;  /* 0x032450ff19ff79a7 */ /* 0x0001e2000810003f */
[----:B------:R-:W-:Y:S01]  /*10d70*/  BSSY B0, `(.L_x_14831) ;  /* 0x00000dc000007945 */ /* 0x000fe20003800000 */
[----:B--2---:R-:W-:-:S13]  /*10d80*/  ISETP.GE.AND P0, PT, R2, 0x2, PT ;  /* 0x000000020200780c */ /* 0x004fda0003f06270 */
[----:B0-----:R-:W-:Y:S05]  /*10d90*/  @!P0 BRA `(.L_x_14832) ;  /* 0x0000000c00648947 */ /* 0x001fea0003800000 */
[----:B------:R-:W-:-:S07]  /*10da0*/  VIADD R21, R2, 0xfffffffe ;  /* 0xfffffffe02157836 */ /* 0x000fce0000000000 */
.L_x_14845:
        /* <DEDUP_REMOVED lines=9> */
[C---:B------:R-:W-:Y:S02]  /*10e40*/  ISETP.GT.U32.AND P2, PT, R2.reuse, 0x5f, PT ;  /* 0x0000005f0200780c */ /* 0x040fe40003f44070 */
[----:B------:R-:W-:-:S05]  /*10e50*/  IADD3 R8, R2, R8, RZ ;  /* 0x0000000802087210 */ /* 0x000fca0007ffe0ff */
[----:B------:R-:W-:-:S06]  /*10e60*/  IMAD.MOV.U32 R9, RZ, RZ, R8 ;  /* 0x000000ffff097224 */ /* 0x000fcc00078e0008 */
[----:B--2---:R-:W2:Y:S01]  /*10e70*/  @!P2 LDC.64 R4, c[0x0][0x428] ;  /* 0x00010a00ff04ab82 */ /* 0x004ea20000000a00 */
[----:B0-----:R-:W-:-:S13]  /*10e80*/  ISETP.NE.AND P0, PT, R3, 0x1, PT ;  /* 0x000000010300780c */ /* 0x001fda0003f05270 */
[----:B------:R-:W0:Y:S08]  /*10e90*/  @P0 LDC R3, c[0x0][0x434] ;  /* 0x00010d00ff030b82 */ /* 0x000e300000000800 */
[----:B---3--:R-:W3:Y:S01]  /*10ea0*/  @P0 LDC R7, c[0x0][0x438] ;  /* 0x00010e00ff070b82 */ /* 0x008ee20000000800 */
        /* <DEDUP_REMOVED lines=26> */
.L_x_14833:
[----:B------:R-:W-:Y:S01]  /*11050*/  IMAD R10, R24, 0x8, R22 ;  /* 0x00000008180a7824 */ /* 0x000fe200078e0216 */
[----:B------:R-:W-:Y:S01]  /*11060*/  SHF.L.U32 R20, R27, 0x1f, RZ ;  /* 0x0000001f1b147819 */ /* 0x000fe200000006ff */
[----:B------:R-:W-:Y:S01]  /*11070*/  BSSY B1, `(.L_x_14834) ;  /* 0x0000004000017945 */ /* 0x000fe20003800000 */
[----:B------:R-:W-:Y:S02]  /*11080*/  SHF.R.S32.HI R9, RZ, 0x1f, R5 ;  /* 0x0000001fff097819 */ /* 0x000fe40000011405 */
[----:B------:R-:W0:Y:S02]  /*11090*/  SYNCS.PHASECHK.TRANS64.TRYWAIT P0, [R10+URZ+0x32440], R20 ;  /* 0x032440140a0075a7 */ /* 0x000e24000800017f */
[----:B0-----:R-:W-:Y:S05]  /*110a0*/  @!P0 BRA `(.L_x_14835) ;  /* 0x0000004400e08947 */ /* 0x001fea0003800000 */
.L_x_14946:
[----:B------:R-:W-:Y:S05]  /*110b0*/  BSYNC B1 ;  /* 0x0000000000017941 */ /* 0x000fea0003800000 */
.L_x_14834:
        /* <DEDUP_REMOVED lines=27> */
[----:B--2---:R-:W-:-:S04]  /*11270*/  IADD3 R2, P0, R2, R0, RZ ;  /* 0x0000000002027210 */ /* 0x004fc80007f1e0ff */
[----:B---3--:R-:W-:-:S05]  /*11280*/  IADD3.X R3, RZ, R3, RZ, P0, !PT ;  /* 0x00000003ff037210 */ /* 0x008fca00007fe4ff */
        /* <DEDUP_REMOVED lines=22> */
.L_x_14960:
        /* <DEDUP_REMOVED lines=8> */
.L_x_14837:
        /* <DEDUP_REMOVED lines=10> */
.L_x_14838:
[----:B------:R3:W-:Y:S01]  /*11510*/  SYNCS.ARRIVE.TRANS64.A1T0 RZ, [R10+URZ+0x32430], RZ ;  /* 0x032430ff0aff79a7 */ /* 0x0007e2000810003f */
[----:B------:R-:W-:Y:S05]  /*11520*/  @!P3 BRA `(.L_x_14839) ;  /* 0x000000000004b947 */ /* 0x000fea0003800000 */
[----:B------:R-:W-:Y:S01]  /*11530*/  BPT.TRAP 0x1 ;  /* 0x000000040000795c */ /* 0x000fe20000300000 */
.L_x_14839:
[----:B------:R-:W4:Y:S01]  /*11540*/  SYNCS.PHASECHK.TRANS64.TRYWAIT P0, [R10+URZ+0x32460], R20 ;  /* 0x032460140a0075a7 */ /* 0x000f22000800017f */
[----:B------:R-:W-:Y:S04]  /*11550*/  BSSY B1, `(.L_x_14840) ;  /* 0x0000002000017945 */ /* 0x000fe80003800000 */
[----:B----4-:R-:W-:Y:S05]  /*11560*/  @!P0 BRA `(.L_x_14841) ;  /* 0x0000004800648947 */ /* 0x010fea0003800000 */
.L_x_14961:
[----:B------:R-:W-:Y:S05]  /*11570*/  BSYNC B1 ;  /* 0x0000000000017941 */ /* 0x000fea0003800000 */
.L_x_14840:
[----:B------:R-:W-:Y:S01]  /*11580*/  ULDC.64 UR4, c[0x0][0x328] ;  /* 0x0000ca0000047ab9 */ /* 0x000fe20000000a00 */
[----:B------:R-:W-:Y:S01]  /*11590*/  LOP3.LUT P5, RZ, R23, 0x1, RZ, 0xc0, !PT ;  /* 0x0000000117ff7812 */ /* 0x000fe200078ac0ff */
[----:B--2---:R-:W-:Y:S01]  /*115a0*/  IMAD R2, R9, UR4, RZ ;  /* 0x0000000409027c24 */ /* 0x004fe2000f8e02ff */
[C---:B------:R-:W-:Y:S01]  /*115b0*/  LOP3.LUT P4, RZ, R23.reuse, 0x10, RZ, 0xc0, !PT ;  /* 0x0000001017ff7812 */ /* 0x040fe2000788c0ff */
[----:B0---4-:R-:W-:Y:S01]  /*115c0*/  IMAD R20, R24, 0x6000, R30 ;  /* 0x0000600018147824 */ /* 0x011fe200078e021e */
        /* <DEDUP_REMOVED lines=15> */
[----:B-1----:R-:W-:Y:S01]  /*116c0*/  IMAD.IADD R25, R5, 0x1, R3 ;  /* 0x0000000105197824 */ /* 0x002fe200078e0203 */
[----:B------:R-:W-:Y:S01]  /*116d0*/  LEA R17, P0, R2, UR4, 0x1 ;  /* 0x0000000402117c11 */ /* 0x000fe2000f8008ff */
[----:B------:R-:W-:-:S03]  /*116e0*/  UMOV UR4, 0xffffffff ;  /* 0xffffffff00047882 */ /* 0x000fc60000000000 */
[----:B------:R-:W-:Y:S01]  /*116f0*/  LEA.HI.X R25, R2, UR5, R25, 0x1, P0 ;  /* 0x0000000502197c11 */ /* 0x000fe200080f0c19 */
[----:B------:R-:W-:Y:S08]  /*11700*/  BRA.DIV UR4, `(.L_x_14842) ;  /* 0x0000004a04107947 */ /* 0x000ff0000b800000 */
[----:B------:R-:W0:Y:S01]  /*11710*/  SHFL.IDX PT, R14, R17, RZ, 0x181f ;  /* 0x00181fff110e7589 */ /* 0x000e2200000e0000 */
[----:B------:R-:W-:-:S03]  /*11720*/  LEA R20, R20, R22, 0x1 ;  /* 0x0000001614147211 */ /* 0x000fc600078e08ff */
        /* <DEDUP_REMOVED lines=41> */
.L_x_14975:
        /* <DEDUP_REMOVED lines=11> */
.L_x_14843:
        /* <DEDUP_REMOVED lines=10> */
.L_x_14844:
[----:B------:R2:W-:Y:S01]  /*11b10*/  SYNCS.ARRIVE.TRANS64.A1T0 RZ, [R10+URZ+0x32450], RZ ;  /* 0x032450ff0aff79a7 */ /* 0x0005e2000810003f */
[----:B------:R-:W-:Y:S05]  /*11b20*/  @P2 BRA `(.L_x_14845) ;  /* 0xfffffff000a02947 */ /* 0x000fea000383ffff */
.L_x_14832:
[----:B------:R-:W-:Y:S05]  /*11b30*/  BSYNC B0 ;  /* 0x0000000000007941 */ /* 0x000fea0003800000 */
.L_x_14831:
        /* <DEDUP_REMOVED lines=20> */
.L_x_14847:
[----:B------:R-:W-:Y:S05]  /*11c80*/  BSYNC B0 ;  /* 0x0000000000007941 */ /* 0x000fea0003800000 */
.L_x_14846:
[----:B------:R-:W-:Y:S02]  /*11c90*/  SEL R24, R24, RZ, P0 ;  /* 0x000000ff18187207 */ /* 0x000fe40000000000 */
[----:B------:R-:W-:-:S07]  /*11ca0*/  LOP3.LUT R27, R27, R0, RZ, 0x3c, !PT ;  /* 0x000000001b1b7212 */ /* 0x000fce00078e3cff */
.L_x_14800:
[----:B------:R-:W-:Y:S05]  /*11cb0*/  BSYNC B7 ;  /* 0x0000000000077941 */ /* 0x000fea0003800000 */
.L_x_14798:
        /* <DEDUP_REMOVED lines=8> */
[----:B------:R0:W4:Y:S01]  /*11d40*/  LDS.128 R16, [R22+0x324d0] ;  /* 0x0324d00016107984 */ /* 0x0001220000000c00 */
[----:B------:R-:W-:Y:S06]  /*11d50*/  BAR.ARV 0x4, 0x180 ;  /* 0x0106000000007b1d */ /* 0x000fec0000002000 */
[----:B------:R-:W-:Y:S05]  /*11d60*/  BRA `(.L_x_14849) ;  /* 0x0000000800cc7947 */ /* 0x000fea0003800000 */
.L_x_14848:
        /* <DEDUP_REMOVED lines=35> */
[----:B------:R0:W4:Y:S02]  /*11fa0*/  SHFL.IDX PT, R14, R6, 0x1f, 0x1f ;  /* 0x03e01f00060e7f89 */ /* 0x00012400000e0000 */
.L_x_14985:
[----:B------:R-:W-:Y:S02]  /*11fb0*/  ULDC UR4, c[0x0][0xd38] ;  /* 0x00034e0000047ab9 */ /* 0x000fe40000000800 */
[----:B------:R-:W-:-:S04]  /*11fc0*/  IMAD.U32 R7, RZ, RZ, UR4 ;  /* 0x00000004ff077e24 */ /* 0x000fc8000f8e00ff */
[----:B----4-:R-:W-:-:S04]  /*11fd0*/  IMAD R14, R14, R7, RZ ;  /* 0x000000070e0e7224 */ /* 0x010fc800078e02ff */
[----:B------:R-:W-:-:S05]  /*11fe0*/  IMAD.IADD R9, R4, 0x1, R14 ;  /* 0x0000000104097824 */ /* 0x000fca00078e020e */
[----:B------:R-:W-:-:S13]  /*11ff0*/  ISETP.GT.AND P6, PT, R9, R0, PT ;  /* 0x000000000900720c */ /* 0x000fda0003fc4270 */
[----:B------:R-:W-:Y:S05]  /*12000*/  @P6 BRA `(.L_x_14851) ;  /* 0x00000000009c6947 */ /* 0x000fea0003800000 */
.L_x_14856:
[----:B------:R-:W4:Y:S01]  /*12010*/  LDC R2, c[0x0][0xd3c] ;  /* 0x00034f00ff027b82 */ /* 0x000f220000000800 */
[----:B------:R-:W-:-:S05]  /*12020*/  VIADD R19, R19, 0x1f ;  /* 0x0000001f13137836 */ /* 0x000fca0000000000 */
[----:B----4-:R-:W-:-:S13]  /*12030*/  ISETP.GE.AND P6, PT, R19, R2, PT ;  /* 0x000000021300720c */ /* 0x010fda0003fc6270 */
[----:B------:R-:W-:Y:S05]  /*12040*/  @P6 BRA `(.L_x_14852) ;  /* 0x0000000400d06947 */ /* 0x000fea0003800000 */
        /* <DEDUP_REMOVED lines=10> */
.L_x_14854:
[----:B------:R-:W-:Y:S05]  /*120f0*/  BSYNC B0 ;  /* 0x0000000000007941 */ /* 0x000fea0003800000 */
.L_x_14853:
[----:B------:R-:W-:-:S03]  /*12100*/  UMOV UR4, 0xffffffff ;  /* 0xffffffff00047882 */ /* 0x000fc60000000000 */
[----:B------:R-:W-:Y:S05]  /*12110*/  BRA.DIV UR4, `(.L_x_14855) ;  /* 0x0000004a047c7947 */ /* 0x000fea000b800000 */
[----:B-----5:R-:W0:Y:S02]  /*12120*/  SHFL.UP PT, R14, R5, 0x1, RZ ;  /* 0x04200000050e7989 */ /* 0x020e2400000e00ff */
        /* <DEDUP_REMOVED lines=14> */
[----:B------:R0:W4:Y:S02]  /*12210*/  SHFL.IDX PT, R14, R6, 0x1f, 0x1f ;  /* 0x03e01f00060e7f89 */ /* 0x00012400000e0000 */
.L_x_14993:
[----:B------:R-:W-:Y:S02]  /*12220*/  ULDC UR4, c[0x0][0xd38] ;  /* 0x00034e0000047ab9 */ /* 0x000fe40000000800 */
[----:B------:R-:W-:-:S04]  /*12230*/  IMAD.U32 R7, RZ, RZ, UR4 ;  /* 0x00000004ff077e24 */ /* 0x000fc8000f8e00ff */
[----:B----4-:R-:W-:-:S04]  /*12240*/  IMAD R14, R14, R7, RZ ;  /* 0x000000070e0e7224 */ /* 0x010fc800078e02ff */
[----:B------:R-:W-:-:S05]  /*12250*/  IMAD.IADD R9, R14, 0x1, R9 ;  /* 0x000000010e097824 */ /* 0x000fca00078e0209 */
[----:B------:R-:W-:-:S13]  /*12260*/  ISETP.GT.AND P6, PT, R9, R0, PT ;  /* 0x000000000900720c */ /* 0x000fda0003fc4270 */
[----:B------:R-:W-:Y:S05]  /*12270*/  @!P6 BRA `(.L_x_14856) ;  /* 0xfffffffc0064e947 */ /* 0x000fea000383ffff */
.L_x_14851:
[----:B------:R-:W-:Y:S01]  /*12280*/  IADD3 R16, -R14, R9, RZ ;  /* 0x000000090e107210 */ /* 0x000fe20007ffe1ff */
[----:B------:R-:W-:-:S04]  /*12290*/  UMOV UR4, 0xffffffff ;  /* 0xffffffff00047882 */ /* 0x000fc80000000000 */
[----:B------:R-:W-:-:S05]  /*122a0*/  IMAD R3, R6, R7, R16 ;  /* 0x0000000706037224 */ /* 0x000fca00078e0210 */
[----:B------:R-:W-:Y:S01]  /*122b0*/  ISETP.GT.AND P6, PT, R3, R0, PT ;  /* 0x000000000300720c */ /* 0x000fe20003fc4270 */
[----:B------:R-:W-:-:S12]  /*122c0*/  BRA.DIV UR4, `(.L_x_14857) ;  /* 0x0000004a04cc7947 */ /* 0x000fd8000b800000 */
[----:B------:R-:W-:-:S04]  /*122d0*/  VOTE.ANY R2, PT, !P6 ;  /* 0x0000000000027806 */ /* 0x000fc800070e0100 */
[----:B------:R-:W4:Y:S02]  /*122e0*/  POPC R4, R2 ;  /* 0x0000000200047309 */ /* 0x000f240000000000 */
[----:B----4-:R4:W0:Y:S02]  /*122f0*/  SHFL.IDX PT, R5, R5, R4, 0x1f ;  /* 0x00001f0405057589 */ /* 0x01082400000e0000 */
.L_x_14997:
[----:B------:R-:W-:Y:S01]  /*12300*/  ISETP.NE.AND P0, PT, R2, RZ, PT ;  /* 0x000000ff0200720c */ /* 0x000fe20003f05270 */
[----:B------:R-:W-:-:S12]  /*12310*/  IMAD.MOV.U32 R14, RZ, RZ, RZ ;  /* 0x000000ffff0e7224 */ /* 0x000fd800078e00ff */
[----:B------:R-:W-:Y:S05]  /*12320*/  @!P0 BRA `(.L_x_14858) ;  /* 0x0000000000108947 */ /* 0x000fea0003800000 */
[----:B------:R-:W-:Y:S01]  /*12330*/  UMOV UR4, 0xffffffff ;  /* 0xffffffff00047882 */ /* 0x000fe20000000000 */
[----:B------:R-:W-:Y:S02]  /*12340*/  VIADD R12, R4, 0xffffffff ;  /* 0xffffffff040c7836 */ /* 0x000fe40000000000 */
[----:B------:R-:W-:Y:S05]  /*12350*/  BRA.DIV UR4, `(.L_x_14859) ;  /* 0x0000004a04f07947 */ /* 0x000fea000b800000 */
[----:B------:R0:W0:Y:S02]  /*12360*/  SHFL.IDX PT, R14, R6, R12, 0x1f ;  /* 0x00001f0c060e7589 */ /* 0x00002400000e0000 */
.L_x_14858:
[----:B------:R-:W5:Y:S01]  /*12370*/  LDC.64 R2, c[0x0][0xd90] ;  /* 0x00036400ff027b82 */ /* 0x000f620000000a00 */
[----:B------:R-:W-:-:S04]  /*12380*/  IMAD.IADD R19, R4, 0x1, R19 ;  /* 0x0000000104137824 */ /* 0x000fc800078e0213 */
[----:B-----5:R-:W-:-:S05]  /*12390*/  IMAD.WIDE R2, R19, 0x4, R2 ;  /* 0x0000000413027825 */ /* 0x020fca00078e0202 */
[----:B0-----:R0:W4:Y:S01]  /*123a0*/  LDG.E R6, desc[UR36][R2.64] ;  /* 0x0000002402067981 */ /* 0x001122000c1e1900 */
[----:B------:R-:W-:Y:S02]  /*123b0*/  IMAD R16, R14, R7, R16 ;  /* 0x000000070e107224 */ /* 0x000fe400078e0210 */
[----:B0-----:R-:W-:Y:S02]  /*123c0*/  IMAD.MOV.U32 R2, RZ, RZ, RZ ;  /* 0x000000ffff027224 */ /* 0x001fe400078e00ff */
[----:B----4-:R-:W-:-:S05]  /*123d0*/  IMAD R4, R5, R6, RZ ;  /* 0x0000000605047224 */ /* 0x010fca00078e02ff */
[----:B------:R-:W-:-:S04]  /*123e0*/  IABS R8, R4 ;  /* 0x0000000400087213 */ /* 0x000fc80000000000 */
[----:B--23--:R-:W0:Y:S08]  /*123f0*/  I2F.RP R10, R8 ;  /* 0x00000008000a7306 */ /* 0x00ce300000209400 */
        /* <DEDUP_REMOVED lines=57> */
.L_x_14852:
[----:B------:R-:W-:Y:S01]  /*12790*/  UMOV UR4, URZ ;  /* 0x0000003f00047c82 */ /* 0x000fe20008000000 */
[----:B------:R-:W-:Y:S01]  /*127a0*/  UMOV UR5, URZ ;  /* 0x0000003f00057c82 */ /* 0x000fe20008000000 */
[----:B------:R-:W-:Y:S01]  /*127b0*/  ULDC UR6, c[0x0][0xd3c] ;  /* 0x00034f0000067ab9 */ /* 0x000fe20000000800 */
[----:B------:R-:W-:Y:S01]  /*127c0*/  MOV R16, R0 ;  /* 0x0000000000107202 */ /* 0x000fe20000000f00 */
[----:B------:R-:W-:Y:S02]  /*127d0*/  IMAD.U32 R17, RZ, RZ, UR4 ;  /* 0x00000004ff117e24 */ /* 0x000fe4000f8e00ff */
[----:B------:R-:W-:Y:S02]  /*127e0*/  IMAD.U32 R18, RZ, RZ, UR5 ;  /* 0x00000005ff127e24 */ /* 0x000fe4000f8e00ff */
[----:B------:R-:W-:-:S07]  /*127f0*/  IMAD.U32 R19, RZ, RZ, UR6 ;  /* 0x00000006ff137e24 */ /* 0x000fce000f8e00ff */
.L_x_14860:
[----:B------:R-:W4:Y:S01]  /*12800*/  S2R R0, SR_TID.X ;  /* 0x0000000000007919 */ /* 0x000f220000002100 */
        /* <DEDUP_REMOVED lines=9> */
.L_x_14849:
[----:B------:R-:W-:Y:S02]  /*128a0*/  ULDC UR4, c[0x0][0xd3c] ;  /* 0x00034f0000047ab9 */ /* 0x000fe40000000800 */
[----:B----4-:R-:W-:-:S13]  /*128b0*/  ISETP.GE.AND P0, PT, R19, UR4, PT ;  /* 0x0000000413007c0c */ /* 0x010fda000bf06270 */
[----:B------:R-:W-:Y:S05]  /*128c0*/  @!P0 BRA `(.L_x_14861) ;  /* 0xffffffac00508947 */ /* 0x000fea000383ffff */
[----:B------:R-:W-:Y:S05]  /*128d0*/  BSYNC B8 ;  /* 0x0000000000087941 */ /* 0x000fea0003800000 */
.L_x_14794:
[----:B0-----:R-:W4:Y:S01]  /*128e0*/  LDL.LU R0, [R1+0x1c] ;  /* 0x00001c0001007983 */ /* 0x001f220000300800 */
        /* <DEDUP_REMOVED lines=11> */
.L_x_15000:
[----:B------:R-:W-:Y:S05]  /*129a0*/  BSYNC B0 ;  /* 0x0000000000007941 */ /* 0x000fea0003800000 */
.L_x_14862:
[----:B------:R-:W-:-:S03]  /*129b0*/  UMOV UR4, 0xffffffff ;  /* 0xffffffff00047882 */ /* 0x000fc60000000000 */
[----:B------:R-:W-:Y:S05]  /*129c0*/  BRA.DIV UR4, `(.L_x_14864) ;  /* 0x00000046048c7947 */ /* 0x000fea000b800000 */
[----:B0-----:R-:W0:Y:S02]  /*129d0*/  S2R R0, SR_TID.X ;  /* 0x0000000000007919 */ /* 0x001e240000002100 */
[----:B0-----:R-:W-:-:S04]  /*129e0*/  SHF.R.U32.HI R0, RZ, 0x5, R0 ;  /* 0x00000005ff007819 */ /* 0x001fc80000011600 */
[----:B------:R-:W-:-:S05]  /*129f0*/  LOP3.LUT R0, R0, 0x3, RZ, 0xc0, !PT ;  /* 0x0000000300007812 */ /* 0x000fca00078ec0ff */
[----:B------:R0:W4:Y:S02]  /*12a00*/  SHFL.IDX PT, R14, R0, RZ, 0x1f ;  /* 0x00001fff000e7589 */ /* 0x00012400000e0000 */
.L_x_15003:
[----:B----4-:R-:W-:Y:S01]  /*12a10*/  ISETP.NE.AND P0, PT, R14, RZ, PT ;  /* 0x000000ff0e00720c */ /* 0x010fe20003f05270 */
[----:B------:R-:W-:-:S12]  /*12a20*/  BSSY B0, `(.L_x_14865) ;  /* 0x0000026000007945 */ /* 0x000fd80003800000 */
[----:B------:R-:W-:Y:S05]  /*12a30*/  @P0 BRA `(.L_x_14866) ;  /* 0x0000000000900947 */ /* 0x000fea0003800000 */
[----:B------:R-:W-:-:S03]  /*12a40*/  UMOV UR4, 0xffffffff ;  /* 0xffffffff00047882 */ /* 0x000fc60000000000 */
[----:B------:R-:W-:Y:S05]  /*12a50*/  BRA.DIV UR4, `(.L_x_14867) ;  /* 0x00000046049c7947 */ /* 0x000fea000b800000 */
[----:B------:R-:W-:-:S13]  /*12a60*/  ELECT P6, URZ, PT ;  /* 0x00000000003f782f */ /* 0x000fda00038c0000 */
.L_x_15006:
        /* <DEDUP_REMOVED lines=8> */
.L_x_14868:
[C---:B------:R-:W-:Y:S01]  /*12af0*/  IMAD R3, R24.reuse, 0x8, R5 ;  /* 0x0000000818037824 */ /* 0x040fe200078e0205 */
[----:B------:R-:W-:Y:S01]  /*12b00*/  SHF.L.U32 R2, R27, 0x1f, RZ ;  /* 0x0000001f1b027819 */ /* 0x000fe200000006ff */
[----:B------:R-:W-:-:S03]  /*12b10*/  VIADD R24, R24, 0x1 ;  /* 0x0000000118187836 */ /* 0x000fc60000000000 */
[----:B------:R-:W0:Y:S02]  /*12b20*/  SYNCS.PHASECHK.TRANS64.TRYWAIT P1, [R3+URZ+0x32440], R2 ;  /* 0x03244002030075a7 */ /* 0x000e24000802017f */
[----:B------:R-:W-:-:S04]  /*12b30*/  ISETP.NE.AND P2, PT, R24, 0x2, PT ;  /* 0x000000021800780c */ /* 0x000fc80003f45270 */
[----:B------:R-:W-:Y:S01]  /*12b40*/  SEL R0, RZ, 0x1, P2 ;  /* 0x00000001ff007807 */ /* 0x000fe20001000000 */
[----:B0-----:R-:W-:Y:S08]  /*12b50*/  @!P1 BRA `(.L_x_14869) ;  /* 0x00000044007c9947 */ /* 0x001ff00003800000 */
.L_x_15007:
[----:B------:R-:W-:Y:S02]  /*12b60*/  SEL R24, R24, RZ, P2 ;  /* 0x000000ff18187207 */ /* 0x000fe40001000000 */
[----:B------:R-:W-:Y:S01]  /*12b70*/  LOP3.LUT R0, R27, R0, RZ, 0x3c, !PT ;  /* 0x000000001b007212 */ /* 0x000fe200078e3cff */
[----:B------:R-:W-:Y:S06]  /*12b80*/  @!P0 BRA `(.L_x_14870) ;  /* 0x0000000000048947 */ /* 0x000fec0003800000 */
[----:B------:R-:W-:Y:S01]  /*12b90*/  BPT.TRAP 0x1 ;  /* 0x000000040000795c */ /* 0x000fe20000300000 */
.L_x_14870:
[----:B------:R-:W-:Y:S01]  /*12ba0*/  IMAD R5, R24, 0x8, R5 ;  /* 0x0000000818057824 */ /* 0x000fe200078e0205 */
[----:B------:R-:W-:-:S04]  /*12bb0*/  SHF.L.U32 R0, R0, 0x1f, RZ ;  /* 0x0000001f00007819 */ /* 0x000fc800000006ff */
[----:B------:R-:W4:Y:S02]  /*12bc0*/  SYNCS.PHASECHK.TRANS64.TRYWAIT P1, [R5+URZ+0x32440], R0 ;  /* 0x03244000050075a7 */ /* 0x000f24000802017f */
[----:B----4-:R-:W-:Y:S05]  /*12bd0*/  @!P1 BRA `(.L_x_14871) ;  /* 0x0000004400709947 */ /* 0x010fea0003800000 */
.L_x_15008:
[----:B------:R-:W-:Y:S05]  /*12be0*/  @!P0 BRA `(.L_x_14872) ;  /* 0x0000000000048947 */ /* 0x000fea0003800000 */
[----:B------:R-:W-:Y:S01]  /*12bf0*/  BPT.TRAP 0x1 ;  /* 0x000000040000795c */ /* 0x000fe20000300000 */
.L_x_14872:
[----:B------:R-:W5:Y:S02]  /*12c00*/  SYNCS.PHASECHK.TRANS64.TRYWAIT P1, [R3+URZ+0x32460], R2 ;  /* 0x03246002030075a7 */ /* 0x000f64000802017f */
[----:B-----5:R-:W-:Y:S05]  /*12c10*/  @!P1 BRA `(.L_x_14873) ;  /* 0x0000004400749947 */ /* 0x020fea0003800000 */
.L_x_15009:
[----:B------:R-:W-:Y:S05]  /*12c20*/  @!P0 BRA `(.L_x_14874) ;  /* 0x0000000000048947 */ /* 0x000fea0003800000 */
[----:B------:R-:W-:Y:S01]  /*12c30*/  BPT.TRAP 0x1 ;  /* 0x000000040000795c */ /* 0x000fe20000300000 */
.L_x_14874:
[----:B------:R0:W0:Y:S02]  /*12c40*/  SYNCS.PHASECHK.TRANS64.TRYWAIT P0, [R5+URZ+0x32460], R0 ;  /* 0x03246000050075a7 */ /* 0x000024000800017f */
[----:B0-----:R-:W-:Y:S05]  /*12c50*/  @!P0 NANOSLEEP.SYNCS 0x989680 ;  /* 0x009896800000895d */ /* 0x001fea0003900000 */
[----:B------:R-:W0:Y:S02]  /*12c60*/  @!P0 SYNCS.PHASECHK.TRANS64 P0, [R5+URZ+0x32460], R0 ;  /* 0x03246000050085a7 */ /* 0x000e24000800007f */
[----:B0-----:R-:W-:Y:S05]  /*12c70*/  @!P0 BRA `(.L_x_14874) ;  /* 0xfffffffc00f08947 */ /* 0x001fea000383ffff */
.L_x_14866:
[----:B------:R-:W-:Y:S05]  /*12c80*/  BSYNC B0 ;  /* 0x0000000000007941 */ /* 0x000fea0003800000 */
.L_x_14865:
[----:B------:R-:W-:Y:S05]  /*12c90*/  EXIT ;  /* 0x000000000000794d */ /* 0x000fea0003800000 */
.L_x_14729:
[----:B0-----:R-:W-:-:S04]  /*12ca0*/  IMAD.U32 R3, RZ, RZ, UR40 ;  /* 0x00000028ff037e24 */ /* 0x001fc8000f8e00ff */
[----:B------:R0:W1:Y:S03]  /*12cb0*/  SYNCS.PHASECHK.TRANS64.TRYWAIT P0, [R3+URZ+0x32400], R0 ;  /* 0x03240000030075a7 */ /* 0x000066000800017f */
[----:B-1----:R-:W-:Y:S05]  /*12cc0*/  @!P0 NANOSLEEP.SYNCS 0x989680 ;  /* 0x009896800000895d */ /* 0x002fea0003900000 */
[----:B------:R-:W1:Y:S02]  /*12cd0*/  @!P0 SYNCS.PHASECHK.TRANS64 P0, [R3+URZ+0x32400], R0 ;  /* 0x03240000030085a7 */ /* 0x000e64000800007f */
[----:B-1----:R-:W-:Y:S05]  /*12ce0*/  @!P0 BRA `(.L_x_14729) ;  /* 0xfffffffc00ec8947 */ /* 0x002fea000383ffff */
[----:B------:R-:W-:Y:S05]  /*12cf0*/  BRA `(.L_x_14875) ;  /* 0xfffffeec008c7947 */ /* 0x000fea000383ffff */
.L_x_14733:
[----:B0-----:R-:W-:-:S04]  /*12d00*/  IMAD.U32 R3, RZ, RZ, UR6 ;  /* 0x00000006ff037e24 */ /* 0x001fc8000f8e00ff */
[----:B------:R0:W2:Y:S03]  /*12d10*/  SYNCS.PHASECHK.TRANS64.TRYWAIT P1, [R3+URZ+0x32430], R2 ;  /* 0x03243002030075a7 */ /* 0x0000a6000802017f */
[----:B--2---:R-:W-:Y:S05]  /*12d20*/  @!P1 NANOSLEEP.SYNCS 0x989680 ;  /* 0x009896800000995d */ /* 0x004fea0003900000 */
[----:B------:R-:W2:Y:S02]  /*12d30*/  @!P1 SYNCS.PHASECHK.TRANS64 P1, [R3+URZ+0x32430], R2 ;  /* 0x03243002030095a7 */ /* 0x000ea4000802007f */
[----:B--2---:R-:W-:Y:S05]  /*12d40*/  @!P1 BRA `(.L_x_14733) ;  /* 0xfffffffc00ec9947 */ /* 0x004fea000383ffff */
[----:B------:R-:W-:Y:S05]  /*12d50*/  BRA `(.L_x_14732) ;  /* 0xfffffeec00b47947 */ /* 0x000fea000383ffff */
.L_x_14734:
[----:B0-----:R-:W-:-:S04]  /*12d60*/  IMAD.U32 R3, RZ, RZ, UR40 ;  /* 0x00000028ff037e24 */ /* 0x001fc8000f8e00ff */
[----:B------:R0:W2:Y:S03]  /*12d70*/  SYNCS.PHASECHK.TRANS64.TRYWAIT P1, [R3+URZ+0x32410], R0 ;  /* 0x03241000030075a7 */ /* 0x0000a6000802017f */
[----:B--2---:R-:W-:Y:S05]  /*12d80*/  @!P1 NANOSLEEP.SYNCS 0x989680 ;  /* 0x009896800000995d */ /* 0x004fea0003900000 */
[----:B------:R-:W2:Y:S02]  /*12d90*/  @!P1 SYNCS.PHASECHK.TRANS64 P1, [R3+URZ+0x32410], R0 ;  /* 0x03241000030095a7 */ /* 0x000ea4000802007f */
[----:B--2---:R-:W-:Y:S05]  /*12da0*/  @!P1 BRA `(.L_x_14734) ;  /* 0xfffffffc00ec9947 */ /* 0x004fea000383ffff */
[----:B------:R-:W-:Y:S05]  /*12db0*/  BRA `(.L_x_14876) ;  /* 0xfffffef0005c7947 */ /* 0x000fea000383ffff */
.L_x_14738:
[----:B0-----:R-:W-:-:S04]  /*12dc0*/  MOV R3, UR6 ;  /* 0x0000000600037c02 */ /* 0x001fc80008000f00 */
[----:B------:R0:W3:Y:S03]  /*12dd0*/  SYNCS.PHASECHK.TRANS64.TRYWAIT P1, [R3+URZ+0x32450], R2 ;  /* 0x03245002030075a7 */ /* 0x0000e6000802017f */
[----:B---3--:R-:W-:Y:S05]  /*12de0*/  @!P1 NANOSLEEP.SYNCS 0x989680 ;  /* 0x009896800000995d */ /* 0x008fea0003900000 */
[----:B------:R-:W3:Y:S02]  /*12df0*/  @!P1 SYNCS.PHASECHK.TRANS64 P1, [R3+URZ+0x32450], R2 ;  /* 0x03245002030095a7 */ /* 0x000ee4000802007f */
[----:B---3--:R-:W-:Y:S05]  /*12e00*/  @!P1 BRA `(.L_x_14738) ;  /* 0xfffffffc00ec9947 */ /* 0x008fea000383ffff */
[----:B------:R-:W-:Y:S05]  /*12e10*/  BRA `(.L_x_14737) ;  /* 0xfffffef000647947 */ /* 0x000fea000383ffff */
.L_x_14745:
[----:B-1----:R-:W-:-:S04]  /*12e20*/  IMAD.U32 R21, RZ, RZ, UR4 ;  /* 0x00000004ff157e24 */ /* 0x002fc8000f8e00ff */
[----:B------:R1:W2:Y:S03]  /*12e30*/  SYNCS.PHASECHK.TRANS64.TRYWAIT P1, [R21+URZ+0x32430], R0 ;  /* 0x03243000150075a7 */ /* 0x0002a6000802017f */
[----:B--2---:R-:W-:Y:S05]  /*12e40*/  @!P1 NANOSLEEP.SYNCS 0x989680 ;  /* 0x009896800000995d */ /* 0x004fea0003900000 */
[----:B------:R-:W2:Y:S02]  /*12e50*/  @!P1 SYNCS.PHASECHK.TRANS64 P1, [R21+URZ+0x32430], R0 ;  /* 0x03243000150095a7 */ /* 0x000ea4000802007f */
[----:B--2---:R-:W-:Y:S05]  /*12e60*/  @!P1 BRA `(.L_x_14745) ;  /* 0xfffffffc00ec9947 */ /* 0x004fea000383ffff */
[----:B------:R-:W-:Y:S05]  /*12e70*/  BRA `(.L_x_14744) ;  /* 0xffffff1000fc7947 */ /* 0x000fea000383ffff */
.L_x_14749:
[----:B-1----:R-:W-:-:S04]  /*12e80*/  IMAD.U32 R21, RZ, RZ, UR4 ;  /* 0x00000004ff157e24 */ /* 0x002fc8000f8e00ff */
[----:B------:R1:W3:Y:S03]  /*12e90*/  SYNCS.PHASECHK.TRANS64.TRYWAIT P1, [R21+URZ+0x32450], R0 ;  /* 0x03245000150075a7 */ /* 0x0002e6000802017f */
[----:B---3--:R-:W-:Y:S05]  /*12ea0*/  @!P1 NANOSLEEP.SYNCS 0x989680 ;  /* 0x009896800000995d */ /* 0x008fea0003900000 */
[----:B------:R-:W3:Y:S02]  /*12eb0*/  @!P1 SYNCS.PHASECHK.TRANS64 P1, [R21+URZ+0x32450], R0 ;  /* 0x03245000150095a7 */ /* 0x000ee4000802007f */
[----:B---3--:R-:W-:Y:S05]  /*12ec0*/  @!P1 BRA `(.L_x_14749) ;  /* 0xfffffffc00ec9947 */ /* 0x008fea000383ffff */
[----:B------:R-:W-:Y:S05]  /*12ed0*/  BRA `(.L_x_14748) ;  /* 0xffffff14007c7947 */ /* 0x000fea000383ffff */
.L_x_14757:
[----:B-1----:R-:W-:-:S04]  /*12ee0*/  IMAD.U32 R21, RZ, RZ, UR4 ;  /* 0x00000004ff157e24 */ /* 0x002fc8000f8e00ff */
[----:B------:R1:W2:Y:S03]  /*12ef0*/  SYNCS.PHASECHK.TRANS64.TRYWAIT P1, [R21+URZ+0x32430], R0 ;  /* 0x03243000150075a7 */ /* 0x0002a6000802017f */
[----:B--2---:R-:W-:Y:S05]  /*12f00*/  @!P1 NANOSLEEP.SYNCS 0x989680 ;  /* 0x009896800000995d */ /* 0x004fea0003900000 */
[----:B------:R-:W2:Y:S02]  /*12f10*/  @!P1 SYNCS.PHASECHK.TRANS64 P1, [R21+URZ+0x32430], R0 ;  /* 0x03243000150095a7 */ /* 0x000ea4000802007f */
[----:B--2---:R-:W-:Y:S05]  /*12f20*/  @!P1 BRA `(.L_x_14757) ;  /* 0xfffffffc00ec9947 */ /* 0x004fea000383ffff */
[----:B------:R-:W-:Y:S05]  /*12f30*/  BRA `(.L_x_14756) ;  /* 0xffffff3c008c7947 */ /* 0x000fea000383ffff */
.L_x_14761:
[----:B-1----:R-:W-:-:S04]  /*12f40*/  IMAD.U32 R21, RZ, RZ, UR4 ;  /* 0x00000004ff157e24 */ /* 0x002fc8000f8e00ff */
[----:B------:R1:W3:Y:S03]  /*12f50*/  SYNCS.PHASECHK.TRANS64.TRYWAIT P1, [R21+URZ+0x32450], R0 ;  /* 0x03245000150075a7 */ /* 0x0002e6000802017f */
[----:B---3--:R-:W-:Y:S05]  /*12f60*/  @!P1 NANOSLEEP.SYNCS 0x989680 ;  /* 0x009896800000995d */ /* 0x008fea0003900000 */
[----:B------:R-:W3:Y:S02]  /*12f70*/  @!P1 SYNCS.PHASECHK.TRANS64 P1, [R21+URZ+0x32450], R0 ;  /* 0x03245000150095a7 */ /* 0x000ee4000802007f */
[----:B---3--:R-:W-:Y:S05]  /*12f80*/  @!P1 BRA `(.L_x_14761) ;  /* 0xfffffffc00ec9947 */ /* 0x008fea000383ffff */
[----:B------:R-:W-:Y:S05]  /*12f90*/  BRA `(.L_x_14760) ;  /* 0xffffff40000c7947 */ /* 0x000fea000383ffff */
.L_x_14806:
        /* <DEDUP_REMOVED lines=11> */
.L_x_14878:
[----:B------:R-:W-:Y:S05]  /*13050*/  BSYNC B0 ;  /* 0x0000000000007941 */ /* 0x000fea0003800000 */
.L_x_14877:
[----:B------:R-:W-:Y:S05]  /*13060*/  BRA `(.L_x_14879) ;  /* 0xffffffb000787947 */ /* 0x000fea000383ffff */
.L_x_14809:
[----:B0-----:R0:W1:Y:S02]  /*13070*/  SYNCS.PHASECHK.TRANS64.TRYWAIT P0, [R25+URZ+0x32440], R0 ;  /* 0x03244000190075a7 */ /* 0x001064000800017f */
[----:B-1----:R-:W-:Y:S05]  /*13080*/  @!P0 NANOSLEEP.SYNCS 0x989680 ;  /* 0x009896800000895d */ /* 0x002fea0003900000 */
[----:B------:R-:W1:Y:S02]  /*13090*/  @!P0 SYNCS.PHASECHK.TRANS64 P0, [R25+URZ+0x32440], R0 ;  /* 0x03244000190085a7 */ /* 0x000e64000800007f */
[----:B-1----:R-:W-:Y:S05]  /*130a0*/  @!P0 BRA `(.L_x_14809) ;  /* 0xfffffffc00f08947 */ /* 0x002fea000383ffff */
[----:B------:R-:W-:Y:S05]  /*130b0*/  BRA `(.L_x_14880) ;  /* 0xffffffb400307947 */ /* 0x000fea000383ffff */
.L_x_14810:
        /* <DEDUP_REMOVED lines=8> */
.L_x_14882:
[----:B------:R-:W-:Y:S05]  /*13140*/  BSYNC B0 ;  /* 0x0000000000007941 */ /* 0x000fea0003800000 */
.L_x_14881:
[----:B------:R-:W-:Y:S01]  /*13150*/  IMAD.MOV.U32 R13, RZ, RZ, R0 ;  /* 0x000000ffff0d7224 */ /* 0x000fe200078e0000 */
[----:B------:R-:W-:Y:S01]  /*13160*/  MOV R2, R14 ;  /* 0x0000000e00027202 */ /* 0x000fe20000000f00 */
[----:B------:R-:W-:Y:S02]  /*13170*/  IMAD.MOV.U32 R12, RZ, RZ, RZ ;  /* 0x000000ffff0c7224 */ /* 0x000fe400078e00ff */
[----:B------:R-:W-:Y:S02]  /*13180*/  IMAD.MOV.U32 R11, RZ, RZ, 0x181f ;  /* 0x0000181fff0b7424 */ /* 0x000fe400078e00ff */
[----:B------:R-:W-:Y:S02]  /*13190*/  IMAD.MOV.U32 R15, RZ, RZ, -0x1 ;  /* 0xffffffffff0f7424 */ /* 0x000fe400078e00ff */
[----:B------:R-:W-:-:S07]  /*131a0*/  @P0 IMAD R6, R5, 0x2, R22 ;  /* 0x0000000205060824 */ /* 0x000fce00078e0216 */
[----:B------:R-:W-:Y:S05]  /*131b0*/  WARPSYNC.COLLECTIVE R15, `(.L_x_14883) ;  /* 0x000000000f087348 */ /* 0x000fea0003c00000 */
[----:B------:R0:W1:Y:S02]  /*131c0*/  SHFL.IDX P6, R14, R13, R12, R11 ;  /* 0x0000000c0d0e7389 */ /* 0x00006400000c000b */
[----:B01----:R-:W-:Y:S01]  /*131d0*/  ENDCOLLECTIVE ;  /* 0x000000000000791b */ /* 0x003fe20003800000 */
.L_x_14883:
[----:B------:R-:W-:Y:S02]  /*131e0*/  IMAD.MOV.U32 R13, RZ, RZ, R4 ;  /* 0x000000ffff0d7224 */ /* 0x000fe400078e0004 */
[----:B------:R-:W-:Y:S02]  /*131f0*/  IMAD.MOV.U32 R12, RZ, RZ, 0x1 ;  /* 0x00000001ff0c7424 */ /* 0x000fe400078e00ff */
[----:B------:R-:W-:-:S07]  /*13200*/  IMAD.MOV.U32 R3, RZ, RZ, R14 ;  /* 0x000000ffff037224 */ /* 0x000fce00078e000e */
[----:B------:R-:W-:Y:S05]  /*13210*/  WARPSYNC.COLLECTIVE R15, `(.L_x_14884) ;  /* 0x000000000f087348 */ /* 0x000fea0003c00000 */
[----:B------:R0:W1:Y:S02]  /*13220*/  SHFL.IDX P6, R14, R13, R12, R11 ;  /* 0x0000000c0d0e7389 */ /* 0x00006400000c000b */
[----:B01----:R-:W-:Y:S01]  /*13230*/  ENDCOLLECTIVE ;  /* 0x000000000000791b */ /* 0x003fe20003800000 */
.L_x_14884:
        /* <DEDUP_REMOVED lines=15> */
.L_x_14885:
[----:B------:R-:W-:Y:S02]  /*13330*/  @P0 IMAD R6, R5, 0x2, R22 ;  /* 0x0000000205060824 */ /* 0x000fe400078e0216 */
[----:B------:R-:W-:Y:S02]  /*13340*/  IMAD.MOV.U32 R13, RZ, RZ, R4 ;  /* 0x000000ffff0d7224 */ /* 0x000fe400078e0004 */
[----:B------:R-:W-:Y:S02]  /*13350*/  IMAD.MOV.U32 R12, RZ, RZ, 0x2 ;  /* 0x00000002ff0c7424 */ /* 0x000fe400078e00ff */
[----:B------:R-:W-:-:S07]  /*13360*/  IMAD.MOV.U32 R3, RZ, RZ, R14 ;  /* 0x000000ffff037224 */ /* 0x000fce00078e000e */
[----:B------:R-:W-:Y:S05]  /*13370*/  WARPSYNC.COLLECTIVE R15, `(.L_x_14886) ;  /* 0x000000000f087348 */ /* 0x000fea0003c00000 */
[----:B------:R0:W1:Y:S02]  /*13380*/  SHFL.IDX P6, R14, R13, R12, R11 ;  /* 0x0000000c0d0e7389 */ /* 0x00006400000c000b */
[----:B01----:R-:W-:Y:S01]  /*13390*/  ENDCOLLECTIVE ;  /* 0x000000000000791b */ /* 0x003fe20003800000 */
.L_x_14886:
        /* <DEDUP_REMOVED lines=15> */
.L_x_14887:
[----:B------:R-:W-:Y:S02]  /*13490*/  @P0 IMAD R6, R5, 0x2, R22 ;  /* 0x0000000205060824 */ /* 0x000fe400078e0216 */
[----:B------:R-:W-:Y:S02]  /*134a0*/  IMAD.MOV.U32 R13, RZ, RZ, R4 ;  /* 0x000000ffff0d7224 */ /* 0x000fe400078e0004 */
[----:B------:R-:W-:Y:S02]  /*134b0*/  IMAD.MOV.U32 R12, RZ, RZ, 0x3 ;  /* 0x00000003ff0c7424 */ /* 0x000fe400078e00ff */
[----:B------:R-:W-:-:S07]  /*134c0*/  IMAD.MOV.U32 R3, RZ, RZ, R14 ;  /* 0x000000ffff037224 */ /* 0x000fce00078e000e */
[----:B------:R-:W-:Y:S05]  /*134d0*/  WARPSYNC.COLLECTIVE R15, `(.L_x_14888) ;  /* 0x000000000f087348 */ /* 0x000fea0003c00000 */
[----:B------:R0:W1:Y:S02]  /*134e0*/  SHFL.IDX P6, R14, R13, R12, R11 ;  /* 0x0000000c0d0e7389 */ /* 0x00006400000c000b */
[----:B01----:R-:W-:Y:S01]  /*134f0*/  ENDCOLLECTIVE ;  /* 0x000000000000791b */ /* 0x003fe20003800000 */
.L_x_14888:
        /* <DEDUP_REMOVED lines=15> */
.L_x_14889:
[----:B------:R-:W-:Y:S02]  /*135f0*/  @P0 IMAD R6, R5, 0x2, R22 ;  /* 0x0000000205060824 */ /* 0x000fe400078e0216 */
[----:B------:R-:W-:Y:S02]  /*13600*/  IMAD.MOV.U32 R13, RZ, RZ, R4 ;  /* 0x000000ffff0d7224 */ /* 0x000fe400078e0004 */
[----:B------:R-:W-:Y:S01]  /*13610*/  IMAD.MOV.U32 R12, RZ, RZ, 0x4 ;  /* 0x00000004ff0c7424 */ /* 0x000fe200078e00ff */
[----:B------:R-:W-:-:S07]  /*13620*/  MOV R3, R14 ;  /* 0x0000000e00037202 */ /* 0x000fce0000000f00 */
[----:B------:R-:W-:Y:S05]  /*13630*/  WARPSYNC.COLLECTIVE R15, `(.L_x_14890) ;  /* 0x000000000f087348 */ /* 0x000fea0003c00000 */
[----:B------:R0:W1:Y:S02]  /*13640*/  SHFL.IDX P6, R14, R13, R12, R11 ;  /* 0x0000000c0d0e7389 */ /* 0x00006400000c000b */
[----:B01----:R-:W-:Y:S01]  /*13650*/  ENDCOLLECTIVE ;  /* 0x000000000000791b */ /* 0x003fe20003800000 */
.L_x_14890:
        /* <DEDUP_REMOVED lines=15> */
.L_x_14891:
[----:B------:R-:W-:Y:S02]  /*13750*/  @P0 IMAD R6, R5, 0x2, R22 ;  /* 0x0000000205060824 */ /* 0x000fe400078e0216 */
[----:B------:R-:W-:Y:S02]  /*13760*/  IMAD.MOV.U32 R13, RZ, RZ, R4 ;  /* 0x000000ffff0d7224 */ /* 0x000fe400078e0004 */
[----:B------:R-:W-:Y:S02]  /*13770*/  IMAD.MOV.U32 R12, RZ, RZ, 0x5 ;  /* 0x00000005ff0c7424 */ /* 0x000fe400078e00ff */
[----:B------:R-:W-:-:S07]  /*13780*/  IMAD.MOV.U32 R3, RZ, RZ, R14 ;  /* 0x000000ffff037224 */ /* 0x000fce00078e000e */
[----:B------:R-:W-:Y:S05]  /*13790*/  WARPSYNC.COLLECTIVE R15, `(.L_x_14892) ;  /* 0x000000000f087348 */ /* 0x000fea0003c00000 */
[----:B------:R0:W1:Y:S02]  /*137a0*/  SHFL.IDX P6, R14, R13, R12, R11 ;  /* 0x0000000c0d0e7389 */ /* 0x00006400000c000b */
[----:B01----:R-:W-:Y:S01]  /*137b0*/  ENDCOLLECTIVE ;  /* 0x000000000000791b */ /* 0x003fe20003800000 */
.L_x_14892:
[----:B------:R-:W-:-:S05]  /*137c0*/  @P0 LEA R3, P1, R7, R3, 0x1 ;  /* 0x0000000307030211 */ /* 0x000fca00078208ff */
[----:B------:R-:W-:-:S05]  /*137d0*/  @P0 IMAD.X R2, RZ, RZ, R2, P1 ;  /* 0x000000ffff020224 */ /* 0x000fca00008e0602 */
[----:B------:R-:W-:Y:S02]  /*137e0*/  @P0 LOP3.LUT R3, R3, R2, RZ, 0x3c, !PT ;  /* 0x0000000203030212 */ /* 0x000fe400078e3cff */
[----:B------:R-:W-:Y:S02]  /*137f0*/  MOV R13, R0 ;  /* 0x00000000000d7202 */ /* 0x000fe40000000f00 */
[----:B------:R-:W-:-:S04]  /*13800*/  @P0 LOP3.LUT R2, R3, R2, RZ, 0x3c, !PT ;  /* 0x0000000203020212 */ /* 0x000fc800078e3cff */
[----:B------:R-:W-:Y:S01]  /*13810*/  @P0 LOP3.LUT R3, R3, R2, RZ, 0x3c, !PT ;  /* 0x0000000203030212 */ /* 0x000fe200078e3cff */
[----:B------:R-:W-:-:S07]  /*13820*/  IMAD.MOV.U32 R4, RZ, RZ, R14 ;  /* 0x000000ffff047224 */ /* 0x000fce00078e000e */
[----:B------:R-:W-:Y:S05]  /*13830*/  WARPSYNC.COLLECTIVE R15, `(.L_x_14893) ;  /* 0x000000000f087348 */ /* 0x000fea0003c00000 */
[----:B------:R0:W1:Y:S02]  /*13840*/  SHFL.IDX P6, R14, R13, R12, R11 ;  /* 0x0000000c0d0e7389 */ /* 0x00006400000c000b */
[----:B01----:R-:W-:Y:S01]  /*13850*/  ENDCOLLECTIVE ;  /* 0x000000000000791b */ /* 0x003fe20003800000 */
.L_x_14893:
[----:B------:R-:W-:Y:S01]  /*13860*/  @!PT LDS RZ, [RZ] ;  /* 0x00000000fffff984 */ /* 0x000fe20000000800 */
[----:B------:R-:W-:Y:S01]  /*13870*/  @!PT LDS RZ, [RZ] ;  /* 0x00000000fffff984 */ /* 0x000fe20000000800 */
[----:B------:R-:W-:Y:S01]  /*13880*/  @!PT LDS RZ, [RZ] ;  /* 0x00000000fffff984 */ /* 0x000fe20000000800 */
[----:B------:R0:W-:Y:S01]  /*13890*/  @P0 LDGSTS.E.BYPASS.LTC128B.128 [R6+0x1e400], desc[UR36][R2.64], !P2 ;  /* 0x1e40000002060fae */ /* 0x0001e2000d101d64 */
[----:B------:R-:W-:Y:S01]  /*138a0*/  IMAD.MOV.U32 R0, RZ, RZ, R14 ;  /* 0x000000ffff007224 */ /* 0x000fe200078e000e */
[----:B------:R-:W-:Y:S06]  /*138b0*/  BRA `(.L_x_14894) ;  /* 0xffffffb000987947 */ /* 0x000fec000383ffff */
.L_x_14815:
[----:B------:R0:W5:Y:S01]  /*138c0*/  LDL.LU R6, [R1+0x4] ;  /* 0x0000040001067983 */ /* 0x0001620000300800 */
[----:B------:R-:W-:Y:S01]  /*138d0*/  IMAD.MOV.U32 R13, RZ, RZ, R4 ;  /* 0x000000ffff0d7224 */ /* 0x000fe200078e0004 */
[----:B------:R-:W-:Y:S01]  /*138e0*/  LOP3.LUT R23, R23, 0xffffdfff, RZ, 0xc0, !PT ;  /* 0xffffdfff17177812 */ /* 0x000fe200078ec0ff */
[----:B------:R-:W-:Y:S02]  /*138f0*/  IMAD.MOV.U32 R12, RZ, RZ, RZ ;  /* 0x000000ffff0c7224 */ /* 0x000fe400078e00ff */
[----:B------:R-:W-:Y:S02]  /*13900*/  IMAD.MOV.U32 R11, RZ, RZ, 0x181f ;  /* 0x0000181fff0b7424 */ /* 0x000fe400078e00ff */
[----:B------:R-:W-:Y:S02]  /*13910*/  IMAD.MOV.U32 R15, RZ, RZ, -0x1 ;  /* 0xffffffffff0f7424 */ /* 0x000fe400078e00ff */
[----:B0-----:R-:W-:-:S07]  /*13920*/  IMAD R17, R17, 0x80, R21 ;  /* 0x0000008011117824 */ /* 0x001fce00078e0215 */
[----:B-1---5:R-:W-:Y:S05]  /*13930*/  WARPSYNC.COLLECTIVE R15, `(.L_x_14895) ;  /* 0x000000000f087348 */ /* 0x022fea0003c00000 */
[----:B------:R0:W2:Y:S02]  /*13940*/  SHFL.IDX P6, R14, R13, R12, R11 ;  /* 0x0000000c0d0e7389 */ /* 0x0000a400000c000b */
[----:B012--5:R-:W-:Y:S01]  /*13950*/  ENDCOLLECTIVE ;  /* 0x000000000000791b */ /* 0x027fe20003800000 */
.L_x_14895:
[----:B------:R-:W-:Y:S02]  /*13960*/  IMAD.MOV.U32 R13, RZ, RZ, R0 ;  /* 0x000000ffff0d7224 */ /* 0x000fe400078e0000 */
[----:B------:R-:W-:-:S07]  /*13970*/  IMAD.MOV.U32 R3, RZ, RZ, R14 ;  /* 0x000000ffff037224 */ /* 0x000fce00078e000e */
[----:B------:R-:W-:Y:S05]  /*13980*/  WARPSYNC.COLLECTIVE R15, `(.L_x_14896) ;  /* 0x000000000f087348 */ /* 0x000fea0003c00000 */
[----:B------:R0:W1:Y:S02]  /*13990*/  SHFL.IDX P6, R14, R13, R12, R11 ;  /* 0x0000000c0d0e7389 */ /* 0x00006400000c000b */
[----:B01----:R-:W-:Y:S01]  /*139a0*/  ENDCOLLECTIVE ;  /* 0x000000000000791b */ /* 0x003fe20003800000 */
.L_x_14896:
[----:B------:R-:W-:Y:S01]  /*139b0*/  MOV R13, R4 ;  /* 0x00000004000d7202 */ /* 0x000fe20000000f00 */
[----:B------:R-:W-:Y:S02]  /*139c0*/  IMAD.MOV.U32 R12, RZ, RZ, 0x1 ;  /* 0x00000001ff0c7424 */ /* 0x000fe400078e00ff */
[----:B------:R-:W-:-:S07]  /*139d0*/  IMAD.MOV.U32 R9, RZ, RZ, R14 ;  /* 0x000000ffff097224 */ /* 0x000fce00078e000e */
[----:B------:R-:W-:Y:S05]  /*139e0*/  WARPSYNC.COLLECTIVE R15, `(.L_x_14897) ;  /* 0x000000000f087348 */ /* 0x000fea0003c00000 */
[----:B------:R0:W1:Y:S02]  /*139f0*/  SHFL.IDX P6, R14, R13, R12, R11 ;  /* 0x0000000c0d0e7389 */ /* 0x00006400000c000b */
[----:B01----:R-:W-:Y:S01]  /*13a00*/  ENDCOLLECTIVE ;  /* 0x000000000000791b */ /* 0x003fe20003800000 */
.L_x_14897:
        /* <DEDUP_REMOVED lines=18> */
.L_x_14898:
        /* <DEDUP_REMOVED lines=8> */
.L_x_14899:
        /* <DEDUP_REMOVED lines=15> */
.L_x_14900:
[----:B------:R-:W-:Y:S01]  /*13ca0*/  @P2 LOP3.LUT R23, R23, 0x800, RZ, 0xfc, !PT ;  /* 0x0000080017172812 */ /* 0x000fe200078efcff */
[----:B------:R-:W-:-:S03]  /*13cb0*/  IMAD.MOV.U32 R13, RZ, RZ, R4 ;  /* 0x000000ffff0d7224 */ /* 0x000fc600078e0004 */
[----:B------:R-:W-:Y:S01]  /*13cc0*/  LOP3.LUT R23, R23, 0xfffffdff, RZ, 0xc0, !PT ;  /* 0xfffffdff17177812 */ /* 0x000fe200078ec0ff */
[----:B------:R-:W-:Y:S01]  /*13cd0*/  IMAD.MOV.U32 R12, RZ, RZ, 0x3 ;  /* 0x00000003ff0c7424 */ /* 0x000fe200078e00ff */
[----:B------:R-:W-:-:S07]  /*13ce0*/  MOV R10, R14 ;  /* 0x0000000e000a7202 */ /* 0x000fce0000000f00 */
[----:B------:R-:W-:Y:S05]  /*13cf0*/  WARPSYNC.COLLECTIVE R15, `(.L_x_14901) ;  /* 0x000000000f087348 */ /* 0x000fea0003c00000 */
[----:B------:R0:W1:Y:S02]  /*13d00*/  SHFL.IDX P6, R14, R13, R12, R11 ;  /* 0x0000000c0d0e7389 */ /* 0x00006400000c000b */
[----:B01----:R-:W-:Y:S01]  /*13d10*/  ENDCOLLECTIVE ;  /* 0x000000000000791b */ /* 0x003fe20003800000 */
.L_x_14901:
        /* <DEDUP_REMOVED lines=15> */
.L_x_14902:
        /* <DEDUP_REMOVED lines=17> */
.L_x_14903:
[----:B------:R-:W-:-:S04]  /*13f20*/  IADD3 R2, R17, 0x40, RZ ;  /* 0x0000004011027810 */ /* 0x000fc80007ffe0ff */
[----:B------:R-:W-:Y:S01]  /*13f30*/  ISETP.GE.AND P2, PT, R2, R5, PT ;  /* 0x000000050200720c */ /* 0x000fe20003f46270 */
[----:B------:R-:W-:Y:S02]  /*13f40*/  IMAD.MOV.U32 R13, RZ, RZ, R0 ;  /* 0x000000ffff0d7224 */ /* 0x000fe400078e0000 */
[----:B------:R-:W-:-:S10]  /*13f50*/  IMAD.MOV.U32 R2, RZ, RZ, R14 ;  /* 0x000000ffff027224 */ /* 0x000fd400078e000e */
[----:B------:R-:W-:-:S07]  /*13f60*/  @P2 LOP3.LUT R23, R23, 0x100, RZ, 0xfc, !PT ;  /* 0x0000010017172812 */ /* 0x000fce00078efcff */
[----:B------:R-:W-:Y:S05]  /*13f70*/  WARPSYNC.COLLECTIVE R15, `(.L_x_14904) ;  /* 0x000000000f087348 */ /* 0x000fea0003c00000 */
[----:B------:R0:W1:Y:S02]  /*13f80*/  SHFL.IDX P6, R14, R13, R12, R11 ;  /* 0x0000000c0d0e7389 */ /* 0x00006400000c000b */
[----:B01----:R-:W-:Y:S01]  /*13f90*/  ENDCOLLECTIVE ;  /* 0x000000000000791b */ /* 0x003fe20003800000 */
.L_x_14904:
[----:B------:R-:W-:Y:S01]  /*13fa0*/  LOP3.LUT R23, R23, 0xffffff7f, RZ, 0xc0, !PT ;  /* 0xffffff7f17177812 */ /* 0x000fe200078ec0ff */
[----:B------:R-:W-:Y:S02]  /*13fb0*/  IMAD.MOV.U32 R13, RZ, RZ, R4 ;  /* 0x000000ffff0d7224 */ /* 0x000fe400078e0004 */
[----:B------:R-:W-:Y:S02]  /*13fc0*/  IMAD.MOV.U32 R12, RZ, RZ, 0x5 ;  /* 0x00000005ff0c7424 */ /* 0x000fe400078e00ff */
[----:B------:R-:W-:-:S05]  /*13fd0*/  IMAD.MOV.U32 R11, RZ, RZ, R14 ;  /* 0x000000ffff0b7224 */ /* 0x000fca00078e000e */
[----:B------:R-:W-:-:S05]  /*13fe0*/  @!P2 LEA R14, P1, R20, R11, 0x1 ;  /* 0x0000000b140ea211 */ /* 0x000fca00078208ff */
[----:B------:R-:W-:Y:S02]  /*13ff0*/  @!P2 IMAD.X R11, RZ, RZ, R2, P1 ;  /* 0x000000ffff0ba224 */ /* 0x000fe400008e0602 */
[----:B------:R-:W-:Y:S02]  /*14000*/  @!P2 IMAD.MOV.U32 R2, RZ, RZ, R14 ;  /* 0x000000ffff02a224 */ /* 0x000fe400078e000e */
[----:B------:R-:W-:Y:S01]  /*14010*/  @!P2 IMAD.MOV.U32 R3, RZ, RZ, R11 ;  /* 0x000000ffff03a224 */ /* 0x000fe200078e000b */
[----:B------:R-:W-:-:S04]  /*14020*/  MOV R11, 0x181f ;  /* 0x0000181f000b7802 */ /* 0x000fc80000000f00 */
[----:B------:R-:W-:Y:S01]  /*14030*/  @!PT LDS RZ, [RZ] ;  /* 0x00000000fffff984 */ /* 0x000fe20000000800 */
[----:B------:R-:W-:Y:S01]  /*14040*/  @!PT LDS RZ, [RZ] ;  /* 0x00000000fffff984 */ /* 0x000fe20000000800 */
[----:B------:R-:W-:Y:S01]  /*14050*/  @!PT LDS RZ, [RZ] ;  /* 0x00000000fffff984 */ /* 0x000fe20000000800 */
[----:B------:R0:W-:Y:S03]  /*14060*/  @!P2 LDGSTS.E.BYPASS.LTC128B.128 [R26+0x1a400], desc[UR36][R2.64], !P0 ;  /* 0x1a400000021aafae */ /* 0x0001e6000c101d64 */
[----:B0-----:R-:W-:Y:S05]  /*14070*/  WARPSYNC.COLLECTIVE R15, `(.L_x_14905) ;  /* 0x000000000f087348 */ /* 0x001fea0003c00000 */
[----:B------:R1:W2:Y:S02]  /*14080*/  SHFL.IDX P6, R14, R13, R12, R11 ;  /* 0x0000000c0d0e7389 */ /* 0x0002a400000c000b */
[----:B012---:R-:W-:Y:S01]  /*14090*/  ENDCOLLECTIVE ;  /* 0x000000000000791b */ /* 0x007fe20003800000 */
.L_x_14905:
[----:B------:R-:W-:-:S05]  /*140a0*/  VIADD R2, R17, 0x50 ;  /* 0x0000005011027836 */ /* 0x000fca0000000000 */
[----:B------:R-:W-:Y:S01]  /*140b0*/  ISETP.GE.AND P2, PT, R2, R5, PT ;  /* 0x000000050200720c */ /* 0x000fe20003f46270 */
[----:B------:R-:W-:Y:S02]  /*140c0*/  IMAD.MOV.U32 R13, RZ, RZ, R0 ;  /* 0x000000ffff0d7224 */ /* 0x000fe400078e0000 */
[----:B------:R-:W-:-:S10]  /*140d0*/  IMAD.MOV.U32 R7, RZ, RZ, R14 ;  /* 0x000000ffff077224 */ /* 0x000fd400078e000e */
[----:B------:R-:W-:Y:S05]  /*140e0*/  WARPSYNC.COLLECTIVE R15, `(.L_x_14906) ;  /* 0x000000000f087348 */ /* 0x000fea0003c00000 */
[----:B------:R0:W1:Y:S02]  /*140f0*/  SHFL.IDX P6, R14, R13, R12, R11 ;  /* 0x0000000c0d0e7389 */ /* 0x00006400000c000b */
[----:B01----:R-:W-:Y:S01]  /*14100*/  ENDCOLLECTIVE ;  /* 0x000000000000791b */ /* 0x003fe20003800000 */
.L_x_14906:
        /* <DEDUP_REMOVED lines=8> */
.L_x_14907:
        /* <DEDUP_REMOVED lines=10> */
[----:B------:R-:W-:Y:S01]  /*14230*/  ISETP.GE.AND P2, PT, R8, R5, PT ;  /* 0x000000050800720c */ /* 0x000fe20003f46270 */
[----:B0-----:R-:W-:-:S12]  /*14240*/  IMAD.MOV.U32 R2, RZ, RZ, R14 ;  /* 0x000000ffff027224 */ /* 0x001fd800078e000e */
[----:B------:R-:W-:Y:S05]  /*14250*/  WARPSYNC.COLLECTIVE R15, `(.L_x_14908) ;  /* 0x000000000f087348 */ /* 0x000fea0003c00000 */
[----:B------:R0:W1:Y:S02]  /*14260*/  SHFL.IDX P6, R14, R13, R12, R11 ;  /* 0x0000000c0d0e7389 */ /* 0x00006400000c000b */
[----:B01----:R-:W-:Y:S01]  /*14270*/  ENDCOLLECTIVE ;  /* 0x000000000000791b */ /* 0x003fe20003800000 */
.L_x_14908:
[----:B------:R-:W-:Y:S01]  /*14280*/  @P2 LOP3.LUT R23, R23, 0x40, RZ, 0xfc, !PT ;  /* 0x0000004017172812 */ /* 0x000fe200078efcff */
[----:B------:R-:W-:Y:S02]  /*14290*/  IMAD.MOV.U32 R13, RZ, RZ, R4 ;  /* 0x000000ffff0d7224 */ /* 0x000fe400078e0004 */
[----:B------:R-:W-:Y:S02]  /*142a0*/  IMAD.MOV.U32 R12, RZ, RZ, 0x7 ;  /* 0x00000007ff0c7424 */ /* 0x000fe400078e00ff */
[----:B------:R-:W-:-:S07]  /*142b0*/  IMAD.MOV.U32 R6, RZ, RZ, R14 ;  /* 0x000000ffff067224 */ /* 0x000fce00078e000e */
[----:B------:R-:W-:Y:S05]  /*142c0*/  WARPSYNC.COLLECTIVE R15, `(.L_x_14909) ;  /* 0x000000000f087348 */ /* 0x000fea0003c00000 */
[----:B------:R0:W1:Y:S02]  /*142d0*/  SHFL.IDX P6, R14, R13, R12, R11 ;  /* 0x0000000c0d0e7389 */ /* 0x00006400000c000b */
[----:B01----:R-:W-:Y:S01]  /*142e0*/  ENDCOLLECTIVE ;  /* 0x000000000000791b */ /* 0x003fe20003800000 */
.L_x_14909:
[----:B------:R-:W-:-:S04]  /*142f0*/  @!P2 LEA R6, P1, R20, R6, 0x1 ;  /* 0x000000061406a211 */ /* 0x000fc800078208ff */
[----:B------:R-:W-:Y:S01]  /*14300*/  @!P2 IADD3.X R9, RZ, R2, RZ, P1, !PT ;  /* 0x00000002ff09a210 */ /* 0x000fe20000ffe4ff */
[----:B------:R-:W-:-:S04]  /*14310*/  @!P2 IMAD.MOV.U32 R2, RZ, RZ, R6 ;  /* 0x000000ffff02a224 */ /* 0x000fc800078e0006 */
        /* <DEDUP_REMOVED lines=10> */
.L_x_14910:
[----:B------:R-:W-:Y:S01]  /*143c0*/  IMAD.MOV.U32 R0, RZ, RZ, R14 ;  /* 0x000000ffff007224 */ /* 0x000fe200078e000e */
[----:B------:R-:W-:Y:S06]  /*143d0*/  BRA `(.L_x_14911) ;  /* 0xffffffb000cc7947 */ /* 0x000fec000383ffff */
.L_x_14819:
        /* <DEDUP_REMOVED lines=8> */
.L_x_14913:
[----:B------:R-:W-:Y:S05]  /*14460*/  BSYNC B0 ;  /* 0x0000000000007941 */ /* 0x000fea0003800000 */
.L_x_14912:
[----:B------:R-:W-:Y:S01]  /*14470*/  MOV R13, R0 ;  /* 0x00000000000d7202 */ /* 0x000fe20000000f00 */
[----:B------:R-:W-:Y:S01]  /*14480*/  IMAD.MOV.U32 R12, RZ, RZ, RZ ;  /* 0x000000ffff0c7224 */ /* 0x000fe200078e00ff */
[----:B------:R-:W-:Y:S01]  /*14490*/  LOP3.LUT P5, RZ, R23, 0x2000, RZ, 0xc0, !PT ;  /* 0x0000200017ff7812 */ /* 0x000fe200078ac0ff */
[----:B------:R-:W-:Y:S02]  /*144a0*/  IMAD.MOV.U32 R11, RZ, RZ, 0x181f ;  /* 0x0000181fff0b7424 */ /* 0x000fe400078e00ff */
[----:B------:R-:W-:Y:S02]  /*144b0*/  IMAD.MOV.U32 R15, RZ, RZ, -0x1 ;  /* 0xffffffffff0f7424 */ /* 0x000fe400078e00ff */
[----:B------:R-:W-:-:S08]  /*144c0*/  IMAD.MOV.U32 R2, RZ, RZ, R14 ;  /* 0x000000ffff027224 */ /* 0x000fd000078e000e */
[----:B------:R-:W-:Y:S05]  /*144d0*/  WARPSYNC.COLLECTIVE R15, `(.L_x_14914) ;  /* 0x000000000f087348 */ /* 0x000fea0003c00000 */
[----:B------:R0:W1:Y:S02]  /*144e0*/  SHFL.IDX P6, R14, R13, R12, R11 ;  /* 0x0000000c0d0e7389 */ /* 0x00006400000c000b */
[----:B01----:R-:W-:Y:S01]  /*144f0*/  ENDCOLLECTIVE ;  /* 0x000000000000791b */ /* 0x003fe20003800000 */
.L_x_14914:
[----:B------:R-:W-:Y:S02]  /*14500*/  IMAD.MOV.U32 R13, RZ, RZ, R4 ;  /* 0x000000ffff0d7224 */ /* 0x000fe400078e0004 */
[----:B------:R-:W-:Y:S01]  /*14510*/  IMAD.MOV.U32 R12, RZ, RZ, 0x1 ;  /* 0x00000001ff0c7424 */ /* 0x000fe200078e00ff */
[----:B------:R-:W-:-:S13]  /*14520*/  @!P5 LEA R5, P0, R8, R14, 0x1 ;  /* 0x0000000e0805d211 */ /* 0x000fda00078008ff */
[----:B------:R-:W-:Y:S05]  /*14530*/  WARPSYNC.COLLECTIVE R15, `(.L_x_14915) ;  /* 0x000000000f087348 */ /* 0x000fea0003c00000 */
[----:B------:R0:W1:Y:S02]  /*14540*/  SHFL.IDX P6, R14, R13, R12, R11 ;  /* 0x0000000c0d0e7389 */ /* 0x00006400000c000b */
[----:B01----:R-:W-:Y:S01]  /*14550*/  ENDCOLLECTIVE ;  /* 0x000000000000791b */ /* 0x003fe20003800000 */
.L_x_14915:
[----:B------:R-:W-:Y:S02]  /*14560*/  @!P5 IMAD.X R3, RZ, RZ, R2, P0 ;  /* 0x000000ffff03d224 */ /* 0x000fe400000e0602 */
        /* <DEDUP_REMOVED lines=14> */
.L_x_14916:
[----:B------:R-:W-:Y:S01]  /*14650*/  MOV R13, R4 ;  /* 0x00000004000d7202 */ /* 0x000fe20000000f00 */
        /* <DEDUP_REMOVED lines=16> */
.L_x_14917:
[----:B------:R-:W-:Y:S02]  /*14760*/  IMAD.MOV.U32 R13, RZ, RZ, R0 ;  /* 0x000000ffff0d7224 */ /* 0x000fe400078e0000 */
[----:B------:R-:W-:-:S07]  /*14770*/  IMAD.MOV.U32 R5, RZ, RZ, R14 ;  /* 0x000000ffff057224 */ /* 0x000fce00078e000e */
[----:B------:R-:W-:Y:S05]  /*14780*/  WARPSYNC.COLLECTIVE R15, `(.L_x_14918) ;  /* 0x000000000f087348 */ /* 0x000fea0003c00000 */
[----:B------:R0:W1:Y:S02]  /*14790*/  SHFL.IDX P6, R14, R13, R12, R11 ;  /* 0x0000000c0d0e7389 */ /* 0x00006400000c000b */
[----:B01----:R-:W-:Y:S01]  /*147a0*/  ENDCOLLECTIVE ;  /* 0x000000000000791b */ /* 0x003fe20003800000 */
.L_x_14918:
[----:B------:R-:W-:Y:S02]  /*147b0*/  IMAD.MOV.U32 R13, RZ, RZ, R4 ;  /* 0x000000ffff0d7224 */ /* 0x000fe400078e0004 */
[----:B------:R-:W-:Y:S01]  /*147c0*/  IMAD.MOV.U32 R12, RZ, RZ, 0x3 ;  /* 0x00000003ff0c7424 */ /* 0x000fe200078e00ff */
[----:B------:R-:W-:-:S13]  /*147d0*/  @!P5 LEA R6, P0, R8, R14, 0x1 ;  /* 0x0000000e0806d211 */ /* 0x000fda00078008ff */
[----:B------:R-:W-:Y:S05]  /*147e0*/  WARPSYNC.COLLECTIVE R15, `(.L_x_14919) ;  /* 0x000000000f087348 */ /* 0x000fea0003c00000 */
[----:B------:R0:W1:Y:S02]  /*147f0*/  SHFL.IDX P6, R14, R13, R12, R11 ;  /* 0x0000000c0d0e7389 */ /* 0x00006400000c000b */
[----:B01----:R-:W-:Y:S01]  /*14800*/  ENDCOLLECTIVE ;  /* 0x000000000000791b */ /* 0x003fe20003800000 */
.L_x_14919:
[----:B------:R-:W-:Y:S02]  /*14810*/  @!P5 IMAD.X R7, RZ, RZ, R5, P0 ;  /* 0x000000ffff07d224 */ /* 0x000fe400000e0605 */
[----:B------:R-:W-:Y:S02]  /*14820*/  @!P5 IMAD.MOV.U32 R2, RZ, RZ, R6 ;  /* 0x000000ffff02d224 */ /* 0x000fe400078e0006 */
        /* <DEDUP_REMOVED lines=14> */
.L_x_14920:
[----:B------:R-:W-:Y:S02]  /*14910*/  IMAD.MOV.U32 R13, RZ, RZ, R4 ;  /* 0x000000ffff0d7224 */ /* 0x000fe400078e0004 */
[----:B------:R-:W-:Y:S01]  /*14920*/  IMAD.MOV.U32 R12, RZ, RZ, 0x4 ;  /* 0x00000004ff0c7424 */ /* 0x000fe200078e00ff */
[----:B------:R-:W-:-:S13]  /*14930*/  LOP3.LUT P6, RZ, R23, 0x200, RZ, 0xc0, !PT ;  /* 0x0000020017ff7812 */ /* 0x000fda00078cc0ff */
[----:B------:R-:W-:-:S05]  /*14940*/  @!P6 LEA R6, P0, R8, R14, 0x1 ;  /* 0x0000000e0806e211 */ /* 0x000fca00078008ff */
[----:B------:R-:W-:Y:S02]  /*14950*/  @!P6 IMAD.X R7, RZ, RZ, R5, P0 ;  /* 0x000000ffff07e224 */ /* 0x000fe400000e0605 */
[----:B------:R-:W-:-:S03]  /*14960*/  @!P6 IMAD.MOV.U32 R2, RZ, RZ, R6 ;  /* 0x000000ffff02e224 */ /* 0x000fc600078e0006 */
[----:B------:R-:W-:-:S05]  /*14970*/  @!P6 MOV R3, R7 ;  /* 0x000000070003e202 */ /* 0x000fca0000000f00 */
        /* <DEDUP_REMOVED lines=10> */
.L_x_14921:
[----:B------:R-:W-:Y:S02]  /*14a20*/  IMAD.MOV.U32 R13, RZ, RZ, R0 ;  /* 0x000000ffff0d7224 */ /* 0x000fe400078e0000 */
[----:B------:R-:W-:-:S07]  /*14a30*/  IMAD.MOV.U32 R5, RZ, RZ, R14 ;  /* 0x000000ffff057224 */ /* 0x000fce00078e000e */
[----:B------:R-:W-:Y:S05]  /*14a40*/  WARPSYNC.COLLECTIVE R15, `(.L_x_14922) ;  /* 0x000000000f087348 */ /* 0x000fea0003c00000 */
[----:B------:R0:W1:Y:S02]  /*14a50*/  SHFL.IDX P6, R14, R13, R12, R11 ;  /* 0x0000000c0d0e7389 */ /* 0x00006400000c000b */
[----:B01----:R-:W-:Y:S01]  /*14a60*/  ENDCOLLECTIVE ;  /* 0x000000000000791b */ /* 0x003fe20003800000 */
.L_x_14922:
[----:B------:R-:W-:Y:S02]  /*14a70*/  IMAD.MOV.U32 R13, RZ, RZ, R4 ;  /* 0x000000ffff0d7224 */ /* 0x000fe400078e0004 */
[----:B------:R-:W-:Y:S01]  /*14a80*/  IMAD.MOV.U32 R12, RZ, RZ, 0x5 ;  /* 0x00000005ff0c7424 */ /* 0x000fe200078e00ff */
[----:B------:R-:W-:-:S13]  /*14a90*/  @!P5 LEA R6, P0, R8, R14, 0x1 ;  /* 0x0000000e0806d211 */ /* 0x000fda00078008ff */
[----:B------:R-:W-:Y:S05]  /*14aa0*/  WARPSYNC.COLLECTIVE R15, `(.L_x_14923) ;  /* 0x000000000f087348 */ /* 0x000fea0003c00000 */
[----:B------:R0:W1:Y:S02]  /*14ab0*/  SHFL.IDX P6, R14, R13, R12, R11 ;  /* 0x0000000c0d0e7389 */ /* 0x00006400000c000b */
[----:B01----:R-:W-:Y:S01]  /*14ac0*/  ENDCOLLECTIVE ;  /* 0x000000000000791b */ /* 0x003fe20003800000 */
.L_x_14923:
        /* <DEDUP_REMOVED lines=16> */
.L_x_14924:
[----:B------:R-:W-:Y:S02]  /*14bd0*/  IMAD.MOV.U32 R13, RZ, RZ, R4 ;  /* 0x000000ffff0d7224 */ /* 0x000fe400078e0004 */
[----:B------:R-:W-:Y:S01]  /*14be0*/  IMAD.MOV.U32 R12, RZ, RZ, 0x6 ;  /* 0x00000006ff0c7424 */ /* 0x000fe200078e00ff */
[----:B------:R-:W-:-:S13]  /*14bf0*/  LOP3.LUT P6, RZ, R23, 0x80, RZ, 0xc0, !PT ;  /* 0x0000008017ff7812 */ /* 0x000fda00078cc0ff */
[----:B------:R-:W-:-:S04]  /*14c00*/  @!P6 LEA R6, P0, R8, R14, 0x1 ;  /* 0x0000000e0806e211 */ /* 0x000fc800078008ff */
[----:B------:R-:W-:Y:S01]  /*14c10*/  @!P6 MOV R2, R6 ;  /* 0x000000060002e202 */ /* 0x000fe20000000f00 */
[----:B------:R-:W-:-:S04]  /*14c20*/  @!P6 IMAD.X R7, RZ, RZ, R5, P0 ;  /* 0x000000ffff07e224 */ /* 0x000fc800000e0605 */
        /* <DEDUP_REMOVED lines=11> */
.L_x_14925:
[----:B------:R-:W-:Y:S02]  /*14ce0*/  IMAD.MOV.U32 R13, RZ, RZ, R0 ;  /* 0x000000ffff0d7224 */ /* 0x000fe400078e0000 */
[----:B------:R-:W-:-:S07]  /*14cf0*/  IMAD.MOV.U32 R5, RZ, RZ, R14 ;  /* 0x000000ffff057224 */ /* 0x000fce00078e000e */
[----:B------:R-:W-:Y:S05]  /*14d00*/  WARPSYNC.COLLECTIVE R15, `(.L_x_14926) ;  /* 0x000000000f087348 */ /* 0x000fea0003c00000 */
[----:B------:R0:W1:Y:S02]  /*14d10*/  SHFL.IDX P6, R14, R13, R12, R11 ;  /* 0x0000000c0d0e7389 */ /* 0x00006400000c000b */
[----:B01----:R-:W-:Y:S01]  /*14d20*/  ENDCOLLECTIVE ;  /* 0x000000000000791b */ /* 0x003fe20003800000 */
.L_x_14926:
[----:B------:R-:W-:Y:S02]  /*14d30*/  IMAD.MOV.U32 R13, RZ, RZ, R4 ;  /* 0x000000ffff0d7224 */ /* 0x000fe400078e0004 */
[----:B------:R-:W-:Y:S01]  /*14d40*/  IMAD.MOV.U32 R12, RZ, RZ, 0x7 ;  /* 0x00000007ff0c7424 */ /* 0x000fe200078e00ff */
[----:B------:R-:W-:-:S13]  /*14d50*/  @!P5 LEA R6, P0, R8, R14, 0x1 ;  /* 0x0000000e0806d211 */ /* 0x000fda00078008ff */
[----:B------:R-:W-:Y:S05]  /*14d60*/  WARPSYNC.COLLECTIVE R15, `(.L_x_14927) ;  /* 0x000000000f087348 */ /* 0x000fea0003c00000 */
[----:B------:R0:W1:Y:S02]  /*14d70*/  SHFL.IDX P6, R14, R13, R12, R11 ;  /* 0x0000000c0d0e7389 */ /* 0x00006400000c000b */
[----:B01----:R-:W-:Y:S01]  /*14d80*/  ENDCOLLECTIVE ;  /* 0x000000000000791b */ /* 0x003fe20003800000 */
.L_x_14927:
        /* <DEDUP_REMOVED lines=15> */
.L_x_14928:
[----:B------:R-:W-:Y:S05]  /*14e80*/  BRA `(.L_x_14929) ;  /* 0xffffffb400087947 */ /* 0x000fea000383ffff */
.L_x_14824:
[----:B0-----:R0:W2:Y:S02]  /*14e90*/  SYNCS.PHASECHK.TRANS64.TRYWAIT P0, [R22+URZ+0x32420], R3 ;  /* 0x03242003160075a7 */ /* 0x0010a4000800017f */
[----:B--2---:R-:W-:Y:S05]  /*14ea0*/  @!P0 NANOSLEEP.SYNCS 0x989680 ;  /* 0x009896800000895d */ /* 0x004fea0003900000 */
[----:B------:R-:W2:Y:S02]  /*14eb0*/  @!P0 SYNCS.PHASECHK.TRANS64 P0, [R22+URZ+0x32420], R3 ;  /* 0x03242003160085a7 */ /* 0x000ea4000800007f */
[----:B--2---:R-:W-:Y:S05]  /*14ec0*/  @!P0 BRA `(.L_x_14824) ;  /* 0xfffffffc00f08947 */ /* 0x004fea000383ffff */
[----:B------:R-:W-:Y:S05]  /*14ed0*/  BRA `(.L_x_14930) ;  /* 0xffffffb400787947 */ /* 0x000fea000383ffff */
.L_x_14827:
[----:B--2---:R2:W3:Y:S02]  /*14ee0*/  SYNCS.PHASECHK.TRANS64.TRYWAIT P0, [R25+URZ+0x32460], R0 ;  /* 0x03246000190075a7 */ /* 0x0044e4000800017f */
[----:B---3--:R-:W-:Y:S05]  /*14ef0*/  @!P0 NANOSLEEP.SYNCS 0x989680 ;  /* 0x009896800000895d */ /* 0x008fea0003900000 */
[----:B------:R-:W3:Y:S02]  /*14f00*/  @!P0 SYNCS.PHASECHK.TRANS64 P0, [R25+URZ+0x32460], R0 ;  /* 0x03246000190085a7 */ /* 0x000ee4000800007f */
[----:B---3--:R-:W-:Y:S05]  /*14f10*/  @!P0 BRA `(.L_x_14827) ;  /* 0xfffffffc00f08947 */ /* 0x008fea000383ffff */
[----:B------:R-:W-:Y:S05]  /*14f20*/  BRA `(.L_x_14931) ;  /* 0xffffffb400847947 */ /* 0x000fea000383ffff */
.L_x_14828:
[----:B------:R-:W-:Y:S01]  /*14f30*/  BSSY B0, `(.L_x_14932) ;  /* 0x0000008000007945 */ /* 0x000fe20003800000 */
[----:B------:R-:W-:Y:S01]  /*14f40*/  MOV R13, R6 ;  /* 0x00000006000d7202 */ /* 0x000fe20000000f00 */
[----:B------:R-:W-:Y:S02]  /*14f50*/  IMAD.MOV.U32 R12, RZ, RZ, RZ ;  /* 0x000000ffff0c7224 */ /* 0x000fe400078e00ff */
[----:B------:R-:W-:Y:S02]  /*14f60*/  IMAD.MOV.U32 R11, RZ, RZ, 0x181f ;  /* 0x0000181fff0b7424 */ /* 0x000fe400078e00ff */
[----:B------:R-:W-:-:S07]  /*14f70*/  IMAD.MOV.U32 R15, RZ, RZ, -0x1 ;  /* 0xffffffffff0f7424 */ /* 0x000fce00078e00ff */
[----:B-1----:R-:W-:Y:S05]  /*14f80*/  WARPSYNC.COLLECTIVE R15, `(.L_x_14933) ;  /* 0x000000000f087348 */ /* 0x002fea0003c00000 */
[----:B------:R0:W2:Y:S02]  /*14f90*/  SHFL.IDX P6, R14, R13, R12, R11 ;  /* 0x0000000c0d0e7389 */ /* 0x0000a400000c000b */
[----:B012---:R-:W-:Y:S01]  /*14fa0*/  ENDCOLLECTIVE ;  /* 0x000000000000791b */ /* 0x007fe20003800000 */
.L_x_14933:
[----:B------:R-:W-:Y:S05]  /*14fb0*/  BSYNC B0 ;  /* 0x0000000000007941 */ /* 0x000fea0003800000 */
.L_x_14932:
        /* <DEDUP_REMOVED lines=13> */
.L_x_14934:
[----:B------:R-:W-:Y:S01]  /*15090*/  MOV R13, R6 ;  /* 0x00000006000d7202 */ /* 0x000fe20000000f00 */
        /* <DEDUP_REMOVED lines=8> */
.L_x_14935:
        /* <DEDUP_REMOVED lines=17> */
.L_x_14936:
[----:B------:R-:W-:Y:S02]  /*15230*/  IMAD.MOV.U32 R13, RZ, RZ, R6 ;  /* 0x000000ffff0d7224 */ /* 0x000fe400078e0006 */
[----:B------:R-:W-:Y:S01]  /*15240*/  IMAD.MOV.U32 R12, RZ, RZ, 0x2 ;  /* 0x00000002ff0c7424 */ /* 0x000fe200078e00ff */
[----:B------:R-:W-:-:S13]  /*15250*/  IADD3 R2, P3, R14, R0, RZ ;  /* 0x000000000e027210 */ /* 0x000fda0007f7e0ff */
[----:B------:R-:W-:Y:S05]  /*15260*/  WARPSYNC.COLLECTIVE R15, `(.L_x_14937) ;  /* 0x000000000f087348 */ /* 0x000fea0003c00000 */
[----:B------:R0:W1:Y:S02]  /*15270*/  SHFL.IDX P6, R14, R13, R12, R11 ;  /* 0x0000000c0d0e7389 */ /* 0x00006400000c000b */
[----:B01----:R-:W-:Y:S01]  /*15280*/  ENDCOLLECTIVE ;  /* 0x000000000000791b */ /* 0x003fe20003800000 */
.L_x_14937:
        /* <DEDUP_REMOVED lines=17> */
.L_x_14938:
[----:B------:R-:W-:Y:S02]  /*153a0*/  IMAD.MOV.U32 R13, RZ, RZ, R6 ;  /* 0x000000ffff0d7224 */ /* 0x000fe400078e0006 */
[----:B------:R-:W-:Y:S01]  /*153b0*/  IMAD.MOV.U32 R12, RZ, RZ, 0x3 ;  /* 0x00000003ff0c7424 */ /* 0x000fe200078e00ff */
[----:B------:R-:W-:-:S13]  /*153c0*/  IADD3 R2, P3, R14, R0, RZ ;  /* 0x000000000e027210 */ /* 0x000fda0007f7e0ff */
[----:B------:R-:W-:Y:S05]  /*153d0*/  WARPSYNC.COLLECTIVE R15, `(.L_x_14939) ;  /* 0x000000000f087348 */ /* 0x000fea0003c00000 */
[----:B------:R0:W1:Y:S02]  /*153e0*/  SHFL.IDX P6, R14, R13, R12, R11 ;  /* 0x0000000c0d0e7389 */ /* 0x00006400000c000b */
[----:B01----:R-:W-:Y:S01]  /*153f0*/  ENDCOLLECTIVE ;  /* 0x000000000000791b */ /* 0x003fe20003800000 */
.L_x_14939:
        /* <DEDUP_REMOVED lines=17> */
.L_x_14940:
[----:B------:R-:W-:Y:S02]  /*15510*/  IMAD.MOV.U32 R13, RZ, RZ, R6 ;  /* 0x000000ffff0d7224 */ /* 0x000fe400078e0006 */
[----:B------:R-:W-:Y:S01]  /*15520*/  IMAD.MOV.U32 R12, RZ, RZ, 0x4 ;  /* 0x00000004ff0c7424 */ /* 0x000fe200078e00ff */
[----:B------:R-:W-:-:S13]  /*15530*/  IADD3 R2, P3, R14, R0, RZ ;  /* 0x000000000e027210 */ /* 0x000fda0007f7e0ff */
[----:B------:R-:W-:Y:S05]  /*15540*/  WARPSYNC.COLLECTIVE R15, `(.L_x_14941) ;  /* 0x000000000f087348 */ /* 0x000fea0003c00000 */
[----:B------:R0:W1:Y:S02]  /*15550*/  SHFL.IDX P6, R14, R13, R12, R11 ;  /* 0x0000000c0d0e7389 */ /* 0x00006400000c000b */
[----:B01----:R-:W-:Y:S01]  /*15560*/  ENDCOLLECTIVE ;  /* 0x000000000000791b */ /* 0x003fe20003800000 */
.L_x_14941:
        /* <DEDUP_REMOVED lines=17> */
.L_x_14942:
[----:B------:R-:W-:Y:S02]  /*15680*/  IMAD.MOV.U32 R13, RZ, RZ, R6 ;  /* 0x000000ffff0d7224 */ /* 0x000fe400078e0006 */
[----:B------:R-:W-:Y:S01]  /*15690*/  IMAD.MOV.U32 R12, RZ, RZ, 0x5 ;  /* 0x00000005ff0c7424 */ /* 0x000fe200078e00ff */
[----:B------:R-:W-:-:S13]  /*156a0*/  IADD3 R2, P3, R14, R0, RZ ;  /* 0x000000000e027210 */ /* 0x000fda0007f7e0ff */
[----:B------:R-:W-:Y:S05]  /*156b0*/  WARPSYNC.COLLECTIVE R15, `(.L_x_14943) ;  /* 0x000000000f087348 */ /* 0x000fea0003c00000 */
[----:B------:R0:W1:Y:S02]  /*156c0*/  SHFL.IDX P6, R14, R13, R12, R11 ;  /* 0x0000000c0d0e7389 */ /* 0x00006400000c000b */
[----:B01----:R-:W-:Y:S01]  /*156d0*/  ENDCOLLECTIVE ;  /* 0x000000000000791b */ /* 0x003fe20003800000 */
.L_x_14943:
        /* <DEDUP_REMOVED lines=12> */
.L_x_14944:
        /* <DEDUP_REMOVED lines=9> */
.L_x_14835:
[----:B0-----:R0:W2:Y:S02]  /*15830*/  SYNCS.PHASECHK.TRANS64.TRYWAIT P0, [R10+URZ+0x32440], R20 ;  /* 0x032440140a0075a7 */ /* 0x0010a4000800017f */
[----:B--2---:R-:W-:Y:S05]  /*15840*/  @!P0 NANOSLEEP.SYNCS 0x989680 ;  /* 0x009896800000895d */ /* 0x004fea0003900000 */
[----:B------:R-:W2:Y:S02]  /*15850*/  @!P0 SYNCS.PHASECHK.TRANS64 P0, [R10+URZ+0x32440], R20 ;  /* 0x032440140a0085a7 */ /* 0x000ea4000800007f */
[----:B--2---:R-:W-:Y:S05]  /*15860*/  @!P0 BRA `(.L_x_14835) ;  /* 0xfffffffc00f08947 */ /* 0x004fea000383ffff */
[----:B------:R-:W-:Y:S05]  /*15870*/  BRA `(.L_x_14946) ;  /* 0xffffffb8000c7947 */ /* 0x000fea000383ffff */
.L_x_14836:
[----:B------:R-:W-:Y:S01]  /*15880*/  BSSY B1, `(.L_x_14947) ;  /* 0x0000008000017945 */ /* 0x000fe20003800000 */
[----:B------:R-:W-:Y:S01]  /*15890*/  IMAD.MOV.U32 R13, RZ, RZ, R8 ;  /* 0x000000ffff0d7224 */ /* 0x000fe200078e0008 */
[----:B------:R-:W-:Y:S01]  /*158a0*/  MOV R11, 0x181f ;  /* 0x0000181f000b7802 */ /* 0x000fe20000000f00 */
[----:B------:R-:W-:Y:S02]  /*158b0*/  IMAD.MOV.U32 R12, RZ, RZ, RZ ;  /* 0x000000ffff0c7224 */ /* 0x000fe400078e00ff */
[----:B------:R-:W-:-:S07]  /*158c0*/  IMAD.MOV.U32 R15, RZ, RZ, -0x1 ;  /* 0xffffffffff0f7424 */ /* 0x000fce00078e00ff */
[----:B01----:R-:W-:Y:S05]  /*158d0*/  WARPSYNC.COLLECTIVE R15, `(.L_x_14948) ;  /* 0x000000000f087348 */ /* 0x003fea0003c00000 */
[----:B------:R2:W3:Y:S02]  /*158e0*/  SHFL.IDX P6, R14, R13, R12, R11 ;  /* 0x0000000c0d0e7389 */ /* 0x0004e400000c000b */
[----:B0123--:R-:W-:Y:S01]  /*158f0*/  ENDCOLLECTIVE ;  /* 0x000000000000791b */ /* 0x00ffe20003800000 */
.L_x_14948:
[----:B------:R-:W-:Y:S05]  /*15900*/  BSYNC B1 ;  /* 0x0000000000017941 */ /* 0x000fea0003800000 */
.L_x_14947:
        /* <DEDUP_REMOVED lines=9> */
.L_x_14949:
[----:B------:R-:W-:Y:S02]  /*159a0*/  IMAD.MOV.U32 R13, RZ, RZ, R8 ;  /* 0x000000ffff0d7224 */ /* 0x000fe400078e0008 */
[----:B------:R-:W-:Y:S02]  /*159b0*/  IMAD.MOV.U32 R12, RZ, RZ, 0x1 ;  /* 0x00000001ff0c7424 */ /* 0x000fe400078e00ff */
[----:B------:R-:W-:-:S07]  /*159c0*/  IMAD.MOV.U32 R2, RZ, RZ, R14 ;  /* 0x000000ffff027224 */ /* 0x000fce00078e000e */
[----:B------:R-:W-:Y:S05]  /*159d0*/  WARPSYNC.COLLECTIVE R15, `(.L_x_14950) ;  /* 0x000000000f087348 */ /* 0x000fea0003c00000 */
[----:B------:R0:W1:Y:S02]  /*159e0*/  SHFL.IDX P6, R14, R13, R12, R11 ;  /* 0x0000000c0d0e7389 */ /* 0x00006400000c000b */
[----:B01----:R-:W-:Y:S01]  /*159f0*/  ENDCOLLECTIVE ;  /* 0x000000000000791b */ /* 0x003fe20003800000 */
.L_x_14950:
        /* <DEDUP_REMOVED lines=11> */
.L_x_14951:
[----:B------:R-:W-:Y:S02]  /*15ab0*/  IMAD.MOV.U32 R13, RZ, RZ, R8 ;  /* 0x000000ffff0d7224 */ /* 0x000fe400078e0008 */
[----:B------:R-:W-:Y:S02]  /*15ac0*/  IMAD.MOV.U32 R12, RZ, RZ, 0x2 ;  /* 0x00000002ff0c7424 */ /* 0x000fe400078e00ff */
[----:B------:R-:W-:-:S07]  /*15ad0*/  IMAD.MOV.U32 R2, RZ, RZ, R14 ;  /* 0x000000ffff027224 */ /* 0x000fce00078e000e */
[----:B------:R-:W-:Y:S05]  /*15ae0*/  WARPSYNC.COLLECTIVE R15, `(.L_x_14952) ;  /* 0x000000000f087348 */ /* 0x000fea0003c00000 */
[----:B------:R0:W1:Y:S02]  /*15af0*/  SHFL.IDX P6, R14, R13, R12, R11 ;  /* 0x0000000c0d0e7389 */ /* 0x00006400000c000b */
[----:B01----:R-:W-:Y:S01]  /*15b00*/  ENDCOLLECTIVE ;  /* 0x000000000000791b */ /* 0x003fe20003800000 */
.L_x_14952:
        /* <DEDUP_REMOVED lines=11> */
.L_x_14953:
[----:B------:R-:W-:Y:S02]  /*15bc0*/  IMAD.MOV.U32 R13, RZ, RZ, R8 ;  /* 0x000000ffff0d7224 */ /* 0x000fe400078e0008 */
[----:B------:R-:W-:Y:S02]  /*15bd0*/  IMAD.MOV.U32 R12, RZ, RZ, 0x3 ;  /* 0x00000003ff0c7424 */ /* 0x000fe400078e00ff */
[----:B------:R-:W-:-:S07]  /*15be0*/  IMAD.MOV.U32 R2, RZ, RZ, R14 ;  /* 0x000000ffff027224 */ /* 0x000fce00078e000e */
[----:B------:R-:W-:Y:S05]  /*15bf0*/  WARPSYNC.COLLECTIVE R15, `(.L_x_14954) ;  /* 0x000000000f087348 */ /* 0x000fea0003c00000 */
[----:B------:R0:W1:Y:S02]  /*15c00*/  SHFL.IDX P6, R14, R13, R12, R11 ;  /* 0x0000000c0d0e7389 */ /* 0x00006400000c000b */
[----:B01----:R-:W-:Y:S01]  /*15c10*/  ENDCOLLECTIVE ;  /* 0x000000000000791b */ /* 0x003fe20003800000 */
.L_x_14954:
        /* <DEDUP_REMOVED lines=11> */
.L_x_14955:
[----:B------:R-:W-:Y:S02]  /*15cd0*/  IMAD.MOV.U32 R13, RZ, RZ, R8 ;  /* 0x000000ffff0d7224 */ /* 0x000fe400078e0008 */
[----:B------:R-:W-:Y:S01]  /*15ce0*/  IMAD.MOV.U32 R12, RZ, RZ, 0x4 ;  /* 0x00000004ff0c7424 */ /* 0x000fe200078e00ff */
[----:B------:R-:W-:-:S07]  /*15cf0*/  MOV R2, R14 ;  /* 0x0000000e00027202 */ /* 0x000fce0000000f00 */
[----:B------:R-:W-:Y:S05]  /*15d00*/  WARPSYNC.COLLECTIVE R15, `(.L_x_14956) ;  /* 0x000000000f087348 */ /* 0x000fea0003c00000 */
[----:B------:R0:W1:Y:S02]  /*15d10*/  SHFL.IDX P6, R14, R13, R12, R11 ;  /* 0x0000000c0d0e7389 */ /* 0x00006400000c000b */
[----:B01----:R-:W-:Y:S01]  /*15d20*/  ENDCOLLECTIVE ;  /* 0x000000000000791b */ /* 0x003fe20003800000 */
.L_x_14956:
        /* <DEDUP_REMOVED lines=11> */
.L_x_14957:
[----:B------:R-:W-:Y:S02]  /*15de0*/  IMAD.MOV.U32 R13, RZ, RZ, R8 ;  /* 0x000000ffff0d7224 */ /* 0x000fe400078e0008 */
[----:B------:R-:W-:Y:S02]  /*15df0*/  IMAD.MOV.U32 R12, RZ, RZ, 0x5 ;  /* 0x00000005ff0c7424 */ /* 0x000fe400078e00ff */
[----:B------:R-:W-:-:S07]  /*15e00*/  IMAD.MOV.U32 R2, RZ, RZ, R14 ;  /* 0x000000ffff027224 */ /* 0x000fce00078e000e */
[----:B------:R-:W-:Y:S05]  /*15e10*/  WARPSYNC.COLLECTIVE R15, `(.L_x_14958) ;  /* 0x000000000f087348 */ /* 0x000fea0003c00000 */
[----:B------:R0:W1:Y:S02]  /*15e20*/  SHFL.IDX P6, R14, R13, R12, R11 ;  /* 0x0000000c0d0e7389 */ /* 0x00006400000c000b */
[----:B01----:R-:W-:Y:S01]  /*15e30*/  ENDCOLLECTIVE ;  /* 0x000000000000791b */ /* 0x003fe20003800000 */
.L_x_14958:
        /* <DEDUP_REMOVED lines=11> */
.L_x_14959:
[----:B------:R-:W-:Y:S05]  /*15ef0*/  BRA `(.L_x_14960) ;  /* 0xffffffb4003c7947 */ /* 0x000fea000383ffff */
.L_x_14841:
[----:B----4-:R4:W0:Y:S02]  /*15f00*/  SYNCS.PHASECHK.TRANS64.TRYWAIT P0, [R10+URZ+0x32460], R20 ;  /* 0x032460140a0075a7 */ /* 0x010824000800017f */
[----:B0-----:R-:W-:Y:S05]  /*15f10*/  @!P0 NANOSLEEP.SYNCS 0x989680 ;  /* 0x009896800000895d */ /* 0x001fea0003900000 */
[----:B------:R-:W0:Y:S02]  /*15f20*/  @!P0 SYNCS.PHASECHK.TRANS64 P0, [R10+URZ+0x32460], R20 ;  /* 0x032460140a0085a7 */ /* 0x000e24000800007f */
[----:B0-----:R-:W-:Y:S05]  /*15f30*/  @!P0 BRA `(.L_x_14841) ;  /* 0xfffffffc00f08947 */ /* 0x001fea000383ffff */
[----:B------:R-:W-:Y:S05]  /*15f40*/  BRA `(.L_x_14961) ;  /* 0xffffffb400887947 */ /* 0x000fea000383ffff */
.L_x_14842:
[----:B------:R-:W-:Y:S01]  /*15f50*/  BSSY B1, `(.L_x_14962) ;  /* 0x0000008000017945 */ /* 0x000fe20003800000 */
[----:B------:R-:W-:Y:S01]  /*15f60*/  IMAD.MOV.U32 R13, RZ, RZ, R25 ;  /* 0x000000ffff0d7224 */ /* 0x000fe200078e0019 */
[----:B------:R-:W-:Y:S01]  /*15f70*/  MOV R12, RZ ;  /* 0x000000ff000c7202 */ /* 0x000fe20000000f00 */
[----:B------:R-:W-:Y:S02]  /*15f80*/  IMAD.MOV.U32 R11, RZ, RZ, 0x181f ;  /* 0x0000181fff0b7424 */ /* 0x000fe400078e00ff */
[----:B------:R-:W-:-:S07]  /*15f90*/  IMAD.MOV.U32 R15, RZ, RZ, -0x1 ;  /* 0xffffffffff0f7424 */ /* 0x000fce00078e00ff */
[----:B---3--:R-:W-:Y:S05]  /*15fa0*/  WARPSYNC.COLLECTIVE R15, `(.L_x_14963) ;  /* 0x000000000f087348 */ /* 0x008fea0003c00000 */
[----:B------:R0:W1:Y:S02]  /*15fb0*/  SHFL.IDX P6, R14, R13, R12, R11 ;  /* 0x0000000c0d0e7389 */ /* 0x00006400000c000b */
[----:B01-3--:R-:W-:Y:S01]  /*15fc0*/  ENDCOLLECTIVE ;  /* 0x000000000000791b */ /* 0x00bfe20003800000 */
.L_x_14963:
[----:B------:R-:W-:Y:S05]  /*15fd0*/  BSYNC B1 ;  /* 0x0000000000017941 */ /* 0x000fea0003800000 */
.L_x_14962:
        /* <DEDUP_REMOVED lines=9> */
.L_x_14964:
[----:B------:R-:W-:Y:S02]  /*16070*/  IMAD.MOV.U32 R13, RZ, RZ, R25 ;  /* 0x000000ffff0d7224 */ /* 0x000fe400078e0019 */
[----:B------:R-:W-:Y:S01]  /*16080*/  IMAD.MOV.U32 R12, RZ, RZ, 0x1 ;  /* 0x00000001ff0c7424 */ /* 0x000fe200078e00ff */
[----:B------:R-:W-:-:S13]  /*16090*/  IADD3 R2, P0, R14, R0, RZ ;  /* 0x000000000e027210 */ /* 0x000fda0007f1e0ff */
[----:B------:R-:W-:Y:S05]  /*160a0*/  WARPSYNC.COLLECTIVE R15, `(.L_x_14965) ;  /* 0x000000000f087348 */ /* 0x000fea0003c00000 */
[----:B------:R0:W1:Y:S02]  /*160b0*/  SHFL.IDX P6, R14, R13, R12, R11 ;  /* 0x0000000c0d0e7389 */ /* 0x00006400000c000b */
[----:B01----:R-:W-:Y:S01]  /*160c0*/  ENDCOLLECTIVE ;  /* 0x000000000000791b */ /* 0x003fe20003800000 */
.L_x_14965:
        /* <DEDUP_REMOVED lines=13> */
.L_x_14966:
[----:B------:R-:W-:Y:S02]  /*161a0*/  IMAD.MOV.U32 R13, RZ, RZ, R25 ;  /* 0x000000ffff0d7224 */ /* 0x000fe400078e0019 */
[----:B------:R-:W-:Y:S01]  /*161b0*/  IMAD.MOV.U32 R12, RZ, RZ, 0x2 ;  /* 0x00000002ff0c7424 */ /* 0x000fe200078e00ff */
[----:B------:R-:W-:-:S13]  /*161c0*/  IADD3 R2, P0, R14, R0, RZ ;  /* 0x000000000e027210 */ /* 0x000fda0007f1e0ff */
[----:B------:R-:W-:Y:S05]  /*161d0*/  WARPSYNC.COLLECTIVE R15, `(.L_x_14967) ;  /* 0x000000000f087348 */ /* 0x000fea0003c00000 */
[----:B------:R0:W1:Y:S02]  /*161e0*/  SHFL.IDX P6, R14, R13, R12, R11 ;  /* 0x0000000c0d0e7389 */ /* 0x00006400000c000b */
[----:B01----:R-:W-:Y:S01]  /*161f0*/  ENDCOLLECTIVE ;  /* 0x000000000000791b */ /* 0x003fe20003800000 */
.L_x_14967:
        /* <DEDUP_REMOVED lines=13> */
.L_x_14968:
[----:B------:R-:W-:Y:S02]  /*162d0*/  IMAD.MOV.U32 R13, RZ, RZ, R25 ;  /* 0x000000ffff0d7224 */ /* 0x000fe400078e0019 */
[----:B------:R-:W-:Y:S02]  /*162e0*/  IMAD.MOV.U32 R12, RZ, RZ, 0x3 ;  /* 0x00000003ff0c7424 */ /* 0x000fe400078e00ff */
[----:B------:R-:W-:-:S07]  /*162f0*/  IMAD.MOV.U32 R8, RZ, RZ, R14 ;  /* 0x000000ffff087224 */ /* 0x000fce00078e000e */
[----:B------:R-:W-:Y:S05]  /*16300*/  WARPSYNC.COLLECTIVE R15, `(.L_x_14969) ;  /* 0x000000000f087348 */ /* 0x000fea0003c00000 */
[----:B------:R0:W1:Y:S02]  /*16310*/  SHFL.IDX P6, R14, R13, R12, R11 ;  /* 0x0000000c0d0e7389 */ /* 0x00006400000c000b */
[----:B01----:R-:W-:Y:S01]  /*16320*/  ENDCOLLECTIVE ;  /* 0x000000000000791b */ /* 0x003fe20003800000 */
.L_x_14969:
        /* <DEDUP_REMOVED lines=14> */
.L_x_14970:
[----:B------:R-:W-:Y:S01]  /*16410*/  MOV R13, R25 ;  /* 0x00000019000d7202 */ /* 0x000fe20000000f00 */
[----:B------:R-:W-:Y:S01]  /*16420*/  IMAD.MOV.U32 R12, RZ, RZ, 0x4 ;  /* 0x00000004ff0c7424 */ /* 0x000fe200078e00ff */
[----:B------:R-:W-:-:S13]  /*16430*/  IADD3 R2, P0, R14, R0, RZ ;  /* 0x000000000e027210 */ /* 0x000fda0007f1e0ff */
[----:B------:R-:W-:Y:S05]  /*16440*/  WARPSYNC.COLLECTIVE R15, `(.L_x_14971) ;  /* 0x000000000f087348 */ /* 0x000fea0003c00000 */
[----:B------:R0:W1:Y:S02]  /*16450*/  SHFL.IDX P6, R14, R13, R12, R11 ;  /* 0x0000000c0d0e7389 */ /* 0x00006400000c000b */
[----:B01----:R-:W-:Y:S01]  /*16460*/  ENDCOLLECTIVE ;  /* 0x000000000000791b */ /* 0x003fe20003800000 */
.L_x_14971:
        /* <DEDUP_REMOVED lines=13> */
.L_x_14972:
[----:B------:R-:W-:Y:S02]  /*16540*/  IMAD.MOV.U32 R13, RZ, RZ, R25 ;  /* 0x000000ffff0d7224 */ /* 0x000fe400078e0019 */
[----:B------:R-:W-:Y:S01]  /*16550*/  IMAD.MOV.U32 R12, RZ, RZ, 0x5 ;  /* 0x00000005ff0c7424 */ /* 0x000fe200078e00ff */
[----:B------:R-:W-:-:S13]  /*16560*/  IADD3 R2, P0, R14, R0, RZ ;  /* 0x000000000e027210 */ /* 0x000fda0007f1e0ff */
[----:B------:R-:W-:Y:S05]  /*16570*/  WARPSYNC.COLLECTIVE R15, `(.L_x_14973) ;  /* 0x000000000f087348 */ /* 0x000fea0003c00000 */
[----:B------:R0:W1:Y:S02]  /*16580*/  SHFL.IDX P6, R14, R13, R12, R11 ;  /* 0x0000000c0d0e7389 */ /* 0x00006400000c000b */
[----:B01----:R-:W-:Y:S01]  /*16590*/  ENDCOLLECTIVE ;  /* 0x000000000000791b */ /* 0x003fe20003800000 */
.L_x_14973:
        /* <DEDUP_REMOVED lines=13> */
.L_x_14974:
[----:B------:R-:W-:Y:S05]  /*16670*/  BRA `(.L_x_14975) ;  /* 0xffffffb000d07947 */ /* 0x000fea000383ffff */
.L_x_14850:
        /* <DEDUP_REMOVED lines=8> */
.L_x_14977:
[----:B------:R-:W-:Y:S05]  /*16700*/  BSYNC B0 ;  /* 0x0000000000007941 */ /* 0x000fea0003800000 */
.L_x_14976:
        /* <DEDUP_REMOVED lines=9> */
.L_x_14978:
        /* <DEDUP_REMOVED lines=18> */
.L_x_14979:
[----:B------:R-:W-:Y:S02]  /*168c0*/  MOV R12, 0x2 ;  /* 0x00000002000c7802 */ /* 0x000fe40000000f00 */
[----:B------:R-:W-:-:S05]  /*168d0*/  SEL R6, R14, RZ, P1 ;  /* 0x000000ff0e067207 */ /* 0x000fca0000800000 */
[----:B------:R-:W-:-:S04]  /*168e0*/  IMAD.IADD R6, R5, 0x1, R6 ;  /* 0x0000000105067824 */ /* 0x000fc800078e0206 */
[----:B------:R-:W-:-:S07]  /*168f0*/  IMAD.MOV.U32 R13, RZ, RZ, R6 ;  /* 0x000000ffff0d7224 */ /* 0x000fce00078e0006 */
[----:B------:R-:W-:Y:S05]  /*16900*/  WARPSYNC.COLLECTIVE R15, `(.L_x_14980) ;  /* 0x000000000f087348 */ /* 0x000fea0003c00000 */
[----:B------:R0:W1:Y:S02]  /*16910*/  SHFL.UP P6, R14, R13, R12, R11 ;  /* 0x0400000c0d0e7389 */ /* 0x00006400000c000b */
[----:B01----:R-:W-:Y:S01]  /*16920*/  ENDCOLLECTIVE ;  /* 0x000000000000791b */ /* 0x003fe20003800000 */
.L_x_14980:
[----:B------:R-:W-:Y:S01]  /*16930*/  IMAD.MOV.U32 R12, RZ, RZ, 0x4 ;  /* 0x00000004ff0c7424 */ /* 0x000fe200078e00ff */
[----:B------:R-:W-:-:S05]  /*16940*/  SEL R7, R14, RZ, P2 ;  /* 0x000000ff0e077207 */ /* 0x000fca0001000000 */
[----:B------:R-:W-:-:S04]  /*16950*/  IMAD.IADD R7, R6, 0x1, R7 ;  /* 0x0000000106077824 */ /* 0x000fc800078e0207 */
[----:B------:R-:W-:-:S07]  /*16960*/  IMAD.MOV.U32 R13, RZ, RZ, R7 ;  /* 0x000000ffff0d7224 */ /* 0x000fce00078e0007 */
[----:B------:R-:W-:Y:S05]  /*16970*/  WARPSYNC.COLLECTIVE R15, `(.L_x_14981) ;  /* 0x000000000f087348 */ /* 0x000fea0003c00000 */
[----:B------:R0:W1:Y:S02]  /*16980*/  SHFL.UP P6, R14, R13, R12, R11 ;  /* 0x0400000c0d0e7389 */ /* 0x00006400000c000b */
[----:B01----:R-:W-:Y:S01]  /*16990*/  ENDCOLLECTIVE ;  /* 0x000000000000791b */ /* 0x003fe20003800000 */
.L_x_14981:
[----:B------:R-:W-:Y:S01]  /*169a0*/  IMAD.MOV.U32 R12, RZ, RZ, 0x8 ;  /* 0x00000008ff0c7424 */ /* 0x000fe200078e00ff */
[----:B------:R-:W-:-:S05]  /*169b0*/  SEL R2, R14, RZ, P3 ;  /* 0x000000ff0e027207 */ /* 0x000fca0001800000 */
[----:B------:R-:W-:-:S04]  /*169c0*/  IMAD.IADD R2, R7, 0x1, R2 ;  /* 0x0000000107027824 */ /* 0x000fc800078e0202 */
[----:B------:R-:W-:-:S07]  /*169d0*/  IMAD.MOV.U32 R13, RZ, RZ, R2 ;  /* 0x000000ffff0d7224 */ /* 0x000fce00078e0002 */
[----:B------:R-:W-:Y:S05]  /*169e0*/  WARPSYNC.COLLECTIVE R15, `(.L_x_14982) ;  /* 0x000000000f087348 */ /* 0x000fea0003c00000 */
[----:B------:R0:W1:Y:S02]  /*169f0*/  SHFL.UP P6, R14, R13, R12, R11 ;  /* 0x0400000c0d0e7389 */ /* 0x00006400000c000b */
[----:B01----:R-:W-:Y:S01]  /*16a00*/  ENDCOLLECTIVE ;  /* 0x000000000000791b */ /* 0x003fe20003800000 */
.L_x_14982:
[----:B------:R-:W-:Y:S01]  /*16a10*/  IMAD.MOV.U32 R12, RZ, RZ, 0x10 ;  /* 0x00000010ff0c7424 */ /* 0x000fe200078e00ff */
[----:B------:R-:W-:-:S05]  /*16a20*/  SEL R3, R14, RZ, P4 ;  /* 0x000000ff0e037207 */ /* 0x000fca0002000000 */
[----:B------:R-:W-:-:S04]  /*16a30*/  IMAD.IADD R3, R2, 0x1, R3 ;  /* 0x0000000102037824 */ /* 0x000fc800078e0203 */
[----:B------:R-:W-:-:S07]  /*16a40*/  IMAD.MOV.U32 R13, RZ, RZ, R3 ;  /* 0x000000ffff0d7224 */ /* 0x000fce00078e0003 */
[----:B------:R-:W-:Y:S05]  /*16a50*/  WARPSYNC.COLLECTIVE R15, `(.L_x_14983) ;  /* 0x000000000f087348 */ /* 0x000fea0003c00000 */
[----:B------:R0:W1:Y:S02]  /*16a60*/  SHFL.UP P6, R14, R13, R12, R11 ;  /* 0x0400000c0d0e7389 */ /* 0x00006400000c000b */
[----:B01----:R-:W-:Y:S01]  /*16a70*/  ENDCOLLECTIVE ;  /* 0x000000000000791b */ /* 0x003fe20003800000 */
.L_x_14983:
        /* <DEDUP_REMOVED lines=8> */
.L_x_14984:
[----:B------:R-:W-:Y:S05]  /*16b00*/  BRA `(.L_x_14985) ;  /* 0xffffffb400287947 */ /* 0x000fea000383ffff */
.L_x_14855:
        /* <DEDUP_REMOVED lines=8> */
.L_x_14987:
[----:B------:R-:W-:Y:S05]  /*16b90*/  BSYNC B0 ;  /* 0x0000000000007941 */ /* 0x000fea0003800000 */
.L_x_14986:
        /* <DEDUP_REMOVED lines=8> */
.L_x_14988:
[----:B------:R-:W-:Y:S01]  /*16c20*/  IMAD.MOV.U32 R12, RZ, RZ, 0x4 ;  /* 0x00000004ff0c7424 */ /* 0x000fe200078e00ff */
[----:B------:R-:W-:-:S05]  /*16c30*/  SEL R2, R14, RZ, P2 ;  /* 0x000000ff0e027207 */ /* 0x000fca0001000000 */
[----:B------:R-:W-:-:S04]  /*16c40*/  IMAD.IADD R2, R13, 0x1, R2 ;  /* 0x000000010d027824 */ /* 0x000fc800078e0202 */
[----:B------:R-:W-:-:S07]  /*16c50*/  IMAD.MOV.U32 R13, RZ, RZ, R2 ;  /* 0x000000ffff0d7224 */ /* 0x000fce00078e0002 */
[----:B------:R-:W-:Y:S05]  /*16c60*/  WARPSYNC.COLLECTIVE R15, `(.L_x_14989) ;  /* 0x000000000f087348 */ /* 0x000fea0003c00000 */
[----:B------:R0:W1:Y:S02]  /*16c70*/  SHFL.UP P6, R14, R13, R12, R11 ;  /* 0x0400000c0d0e7389 */ /* 0x00006400000c000b */
[----:B01----:R-:W-:Y:S01]  /*16c80*/  ENDCOLLECTIVE ;  /* 0x000000000000791b */ /* 0x003fe20003800000 */
.L_x_14989:
[----:B------:R-:W-:Y:S01]  /*16c90*/  IMAD.MOV.U32 R12, RZ, RZ, 0x8 ;  /* 0x00000008ff0c7424 */ /* 0x000fe200078e00ff */
[----:B------:R-:W-:-:S05]  /*16ca0*/  SEL R3, R14, RZ, P3 ;  /* 0x000000ff0e037207 */ /* 0x000fca0001800000 */
[----:B------:R-:W-:-:S05]  /*16cb0*/  IMAD.IADD R3, R2, 0x1, R3 ;  /* 0x0000000102037824 */ /* 0x000fca00078e0203 */
[----:B------:R-:W-:-:S07]  /*16cc0*/  MOV R13, R3 ;  /* 0x00000003000d7202 */ /* 0x000fce0000000f00 */
[----:B------:R-:W-:Y:S05]  /*16cd0*/  WARPSYNC.COLLECTIVE R15, `(.L_x_14990) ;  /* 0x000000000f087348 */ /* 0x000fea0003c00000 */
[----:B------:R0:W1:Y:S02]  /*16ce0*/  SHFL.UP P6, R14, R13, R12, R11 ;  /* 0x0400000c0d0e7389 */ /* 0x00006400000c000b */
[----:B01----:R-:W-:Y:S01]  /*16cf0*/  ENDCOLLECTIVE ;  /* 0x000000000000791b */ /* 0x003fe20003800000 */
.L_x_14990:
[----:B------:R-:W-:Y:S01]  /*16d00*/  IMAD.MOV.U32 R12, RZ, RZ, 0x10 ;  /* 0x00000010ff0c7424 */ /* 0x000fe200078e00ff */
[----:B------:R-:W-:-:S05]  /*16d10*/  SEL R4, R14, RZ, P4 ;  /* 0x000000ff0e047207 */ /* 0x000fca0002000000 */
[----:B------:R-:W-:-:S04]  /*16d20*/  IMAD.IADD R4, R3, 0x1, R4 ;  /* 0x0000000103047824 */ /* 0x000fc800078e0204 */
[----:B------:R-:W-:-:S07]  /*16d30*/  IMAD.MOV.U32 R13, RZ, RZ, R4 ;  /* 0x000000ffff0d7224 */ /* 0x000fce00078e0004 */
[----:B------:R-:W-:Y:S05]  /*16d40*/  WARPSYNC.COLLECTIVE R15, `(.L_x_14991) ;  /* 0x000000000f087348 */ /* 0x000fea0003c00000 */
[----:B------:R0:W1:Y:S02]  /*16d50*/  SHFL.UP P6, R14, R13, R12, R11 ;  /* 0x0400000c0d0e7389 */ /* 0x00006400000c000b */
[----:B01----:R-:W-:Y:S01]  /*16d60*/  ENDCOLLECTIVE ;  /* 0x000000000000791b */ /* 0x003fe20003800000 */
.L_x_14991:
        /* <DEDUP_REMOVED lines=8> */
.L_x_14992:
[----:B------:R-:W-:Y:S05]  /*16df0*/  BRA `(.L_x_14993) ;  /* 0xffffffb400087947 */ /* 0x000fea000383ffff */
.L_x_14857:
[----:B------:R-:W-:Y:S01]  /*16e00*/  BSSY B0, `(.L_x_14994) ;  /* 0x0000006000007945 */ /* 0x000fe20003800000 */
[----:B------:R-:W-:Y:S01]  /*16e10*/  PLOP3.LUT P6, PT, P6, PT, PT, 0x8, 0x0 ;  /* 0x000000000000781c */ /* 0x000fe200037ce170 */
[----:B------:R-:W-:-:S12]  /*16e20*/  IMAD.MOV.U32 R15, RZ, RZ, -0x1 ;  /* 0xffffffffff0f7424 */ /* 0x000fd800078e00ff */
[----:B0123--:R-:W-:Y:S05]  /*16e30*/  WARPSYNC.COLLECTIVE R15, `(.L_x_14995) ;  /* 0x000000000f087348 */ /* 0x00ffea0003c00000 */
[----:B------:R-:W-:Y:S01]  /*16e40*/  VOTE.ANY R14, PT, P6 ;  /* 0x00000000000e7806 */ /* 0x000fe200030e0100 */
[----:B0123--:R-:W-:Y:S06]  /*16e50*/  ENDCOLLECTIVE ;  /* 0x000000000000791b */ /* 0x00ffec0003800000 */
.L_x_14995:
[----:B------:R-:W-:Y:S05]  /*16e60*/  BSYNC B0 ;  /* 0x0000000000007941 */ /* 0x000fea0003800000 */
.L_x_14994:
        /* <DEDUP_REMOVED lines=9> */
.L_x_14996:
[----:B------:R-:W-:Y:S01]  /*16f00*/  IMAD.MOV.U32 R5, RZ, RZ, R14 ;  /* 0x000000ffff057224 */ /* 0x000fe200078e000e */
[----:B------:R-:W-:Y:S06]  /*16f10*/  BRA `(.L_x_14997) ;  /* 0xffffffb000f87947 */ /* 0x000fec000383ffff */
.L_x_14859:
[----:B------:R-:W-:Y:S01]  /*16f20*/  BSSY B0, `(.L_x_14998) ;  /* 0x0000007000007945 */ /* 0x000fe20003800000 */
[----:B------:R-:W-:Y:S02]  /*16f30*/  IMAD.MOV.U32 R13, RZ, RZ, R6 ;  /* 0x000000ffff0d7224 */ /* 0x000fe400078e0006 */
[----:B------:R-:W-:Y:S02]  /*16f40*/  IMAD.MOV.U32 R11, RZ, RZ, 0x1f ;  /* 0x0000001fff0b7424 */ /* 0x000fe400078e00ff */
[----:B------:R-:W-:-:S07]  /*16f50*/  IMAD.MOV.U32 R15, RZ, RZ, -0x1 ;  /* 0xffffffffff0f7424 */ /* 0x000fce00078e00ff */
[----:B01234-:R-:W-:Y:S05]  /*16f60*/  WARPSYNC.COLLECTIVE R15, `(.L_x_14999) ;  /* 0x000000000f087348 */ /* 0x01ffea0003c00000 */
[----:B------:R0:W0:Y:S02]  /*16f70*/  SHFL.IDX P6, R14, R13, R12, R11 ;  /* 0x0000000c0d0e7389 */ /* 0x00002400000c000b */
[----:B01234-:R-:W-:Y:S01]  /*16f80*/  ENDCOLLECTIVE ;  /* 0x000000000000791b */ /* 0x01ffe20003800000 */
.L_x_14999:
[----:B------:R-:W-:Y:S05]  /*16f90*/  BSYNC B0 ;  /* 0x0000000000007941 */ /* 0x000fea0003800000 */
.L_x_14998:
[----:B------:R-:W-:Y:S05]  /*16fa0*/  BRA `(.L_x_14858) ;  /* 0xffffffb000f07947 */ /* 0x000fea000383ffff */
.L_x_14863:
[----:B0-----:R0:W4:Y:S02]  /*16fb0*/  SYNCS.PHASECHK.TRANS64.TRYWAIT P0, [R5+URZ+0x32420], R0 ;  /* 0x03242000050075a7 */ /* 0x001124000800017f */
[----:B----4-:R-:W-:Y:S05]  /*16fc0*/  @!P0 NANOSLEEP.SYNCS 0x989680 ;  /* 0x009896800000895d */ /* 0x010fea0003900000 */
[----:B------:R-:W4:Y:S02]  /*16fd0*/  @!P0 SYNCS.PHASECHK.TRANS64 P0, [R5+URZ+0x32420], R0 ;  /* 0x03242000050085a7 */ /* 0x000f24000800007f */
[----:B----4-:R-:W-:Y:S05]  /*16fe0*/  @!P0 BRA `(.L_x_14863) ;  /* 0xfffffffc00f08947 */ /* 0x010fea000383ffff */
[----:B------:R-:W-:Y:S05]  /*16ff0*/  BRA `(.L_x_15000) ;  /* 0xffffffb800687947 */ /* 0x000fea000383ffff */
.L_x_14864:
        /* <DEDUP_REMOVED lines=11> */
.L_x_15002:
[----:B------:R-:W-:Y:S05]  /*170b0*/  BSYNC B0 ;  /* 0x0000000000007941 */ /* 0x000fea0003800000 */
.L_x_15001:
[----:B------:R-:W-:Y:S05]  /*170c0*/  BRA `(.L_x_15003) ;  /* 0xffffffb800507947 */ /* 0x000fea000383ffff */
.L_x_14867:
[----:B------:R-:W-:Y:S01]  /*170d0*/  BSSY B1, `(.L_x_15004) ;  /* 0x0000006000017945 */ /* 0x000fe20003800000 */
[----:B------:R-:W-:-:S07]  /*170e0*/  IMAD.MOV.U32 R15, RZ, RZ, -0x1 ;  /* 0xffffffffff0f7424 */ /* 0x000fce00078e00ff */
[----:B0123--:R-:W-:Y:S05]  /*170f0*/  WARPSYNC.COLLECTIVE R15, `(.L_x_15005) ;  /* 0x000000000f0c7348 */ /* 0x00ffea0003c00000 */
[----:B------:R-:W-:Y:S02]  /*17100*/  ELECT P6, UR62, PT ;  /* 0x00000000003e782f */ /* 0x000fe400038c0000 */
[----:B------:R-:W-:Y:S01]  /*17110*/  MOV R14, UR62 ;  /* 0x0000003e000e7c02 */ /* 0x000fe20008000f00 */
[----:B0123--:R-:W-:Y:S10]  /*17120*/  ENDCOLLECTIVE ;  /* 0x000000000000791b */ /* 0x00fff40003800000 */
.L_x_15005:
[----:B------:R-:W-:Y:S05]  /*17130*/  BSYNC B1 ;  /* 0x0000000000017941 */ /* 0x000fea0003800000 */
.L_x_15004:
[----:B------:R-:W-:Y:S05]  /*17140*/  BRA `(.L_x_15006) ;  /* 0xffffffb800487947 */ /* 0x000fea000383ffff */
.L_x_14869:
[----:B0-----:R0:W4:Y:S02]  /*17150*/  SYNCS.PHASECHK.TRANS64.TRYWAIT P1, [R3+URZ+0x32440], R2 ;  /* 0x03244002030075a7 */ /* 0x001124000802017f */
[----:B----4-:R-:W-:Y:S05]  /*17160*/  @!P1 NANOSLEEP.SYNCS 0x989680 ;  /* 0x009896800000995d */ /* 0x010fea0003900000 */
[----:B------:R-:W4:Y:S02]  /*17170*/  @!P1 SYNCS.PHASECHK.TRANS64 P1, [R3+URZ+0x32440], R2 ;  /* 0x03244002030095a7 */ /* 0x000f24000802007f */
[----:B----4-:R-:W-:Y:S05]  /*17180*/  @!P1 BRA `(.L_x_14869) ;  /* 0xfffffffc00f09947 */ /* 0x010fea000383ffff */
[----:B------:R-:W-:Y:S05]  /*17190*/  BRA `(.L_x_15007) ;  /* 0xffffffb800707947 */ /* 0x000fea000383ffff */
.L_x_14871:
[----:B----4-:R4:W0:Y:S02]  /*171a0*/  SYNCS.PHASECHK.TRANS64.TRYWAIT P1, [R5+URZ+0x32440], R0 ;  /* 0x03244000050075a7 */ /* 0x010824000802017f */
[----:B0-----:R-:W-:Y:S05]  /*171b0*/  @!P1 NANOSLEEP.SYNCS 0x989680 ;  /* 0x009896800000995d */ /* 0x001fea0003900000 */
[----:B------:R-:W0:Y:S02]  /*171c0*/  @!P1 SYNCS.PHASECHK.TRANS64 P1, [R5+URZ+0x32440], R0 ;  /* 0x03244000050095a7 */ /* 0x000e24000802007f */
[----:B0-----:R-:W-:Y:S05]  /*171d0*/  @!P1 BRA `(.L_x_14871) ;  /* 0xfffffffc00f09947 */ /* 0x001fea000383ffff */
[----:B------:R-:W-:Y:S05]  /*171e0*/  BRA `(.L_x_15008) ;  /* 0xffffffb8007c7947 */ /* 0x000fea000383ffff */
.L_x_14873:
[----:B------:R0:W0:Y:S02]  /*171f0*/  SYNCS.PHASECHK.TRANS64.TRYWAIT P1, [R3+URZ+0x32460], R2 ;  /* 0x03246002030075a7 */ /* 0x000024000802017f */
[----:B0-----:R-:W-:Y:S05]  /*17200*/  @!P1 NANOSLEEP.SYNCS 0x989680 ;  /* 0x009896800000995d */ /* 0x001fea0003900000 */
[----:B------:R-:W0:Y:S02]  /*17210*/  @!P1 SYNCS.PHASECHK.TRANS64 P1, [R3+URZ+0x32460], R2 ;  /* 0x03246002030095a7 */ /* 0x000e24000802007f */
[----:B0-----:R-:W-:Y:S05]  /*17220*/  @!P1 BRA `(.L_x_14873) ;  /* 0xfffffffc00f09947 */ /* 0x001fea000383ffff */
[----:B------:R-:W-:Y:S05]  /*17230*/  BRA `(.L_x_15009) ;  /* 0xffffffb800787947 */ /* 0x000fea000383ffff */
.L_x_15010:
        /* <DEDUP_REMOVED lines=12> */
.L_x_15571:


//--------------------- .text._ZN7cutlass13device_kernelIN5flash11enable_sm90INS1_16FlashAttnFwdSm90INS1_25CollectiveMainloopFwdSm90ILi2EN4cute5tupleIJNS5_1CILi1EEES8_S8_EEENS6_IJNS7_ILi128EEENS7_ILi96EEENS7_ILi64EEEEEELi256ENS_6half_tEfNS_4arch4Sm90ELb1ELb0ELb0ELb1ELb1ELb1ELb1ELb1ELb0ELb1ELb0ELb0EEENS1_21CollectiveEpilogueFwdINS6_IJSA_NS7_ILi256EEESB_EEES9_SE_SG_Li256ELb1ELb1ELb0ELb0EEENS1_36VarlenDynamicPersistentTileSchedulerILi128ELi96ELi256ELi128ELb0ELb1ELb1ELb1ELb1ELb1EEEEEEEEEvNT_6ParamsE --------------------------
	.section	.text._ZN7cutlass13device_kernelIN5flash11enable_sm90INS1_16FlashAttnFwdSm90INS1_25CollectiveMainloopFwdSm90ILi2EN4cute5tupleIJNS5_1CILi1EEES8_S8_EEENS6_IJNS7_ILi128EEENS7_ILi96EEENS7_ILi64EEEEEELi256ENS_6half_tEfNS_4arch4Sm90ELb1ELb0ELb0ELb1ELb1ELb1ELb1ELb1ELb0ELb1ELb0ELb0EEENS1_21CollectiveEpilogueFwdINS6_IJSA_NS7_ILi256EEESB_EEES9_SE_SG_Li256ELb1ELb1ELb0ELb0EEENS1_36VarlenDynamicPersistentTileSchedulerILi128ELi96ELi256ELi128ELb0ELb1ELb1ELb1ELb1ELb1EEEEEEEEEvNT_6ParamsE,"ax",@progbits
	.align	128
.text._ZN7cutlass13device_kernelIN5flash11enable_sm90INS1_16FlashAttnFwdSm90INS1_25CollectiveMainloopFwdSm90ILi2EN4cute5tupleIJNS5_1CILi1EEES8_S8_EEENS6_IJNS7_ILi128EEENS7_ILi96EEENS7_ILi64EEEEEELi256ENS_6half_tEfNS_4arch4Sm90ELb1ELb0ELb0ELb1ELb1ELb1ELb1ELb1ELb0ELb1ELb0ELb0EEENS1_21CollectiveEpilogueFwdINS6_IJSA_NS7_ILi256EEESB_EEES9_SE_SG_Li256ELb1ELb1ELb0ELb0EEENS1_36VarlenDynamicPersistentTileSchedulerILi128ELi96ELi256ELi128ELb0ELb1ELb1ELb1ELb1ELb1EEEEEEEEEvNT_6ParamsE:
        .type           _ZN7cutlass13device_kernelIN5flash11enable_sm90INS1_16FlashAttnFwdSm90INS1_25CollectiveMainloopFwdSm90ILi2EN4cute5tupleIJNS5_1CILi1EEES8_S8_EEENS6_IJNS7_ILi128EEENS7_ILi96EEENS7_ILi64EEEEEELi256ENS_6half_tEfNS_4arch4Sm90ELb1ELb0ELb0ELb1ELb1ELb1ELb1ELb1ELb0ELb1ELb0ELb0EEENS1_21CollectiveEpilogueFwdINS6_IJSA_NS7_ILi256EEESB_EEES9_SE_SG_Li256ELb1ELb1ELb0ELb0EEENS1_36VarlenDynamicPersistentTileSchedulerILi128ELi96ELi256ELi128ELb0ELb1ELb1ELb1ELb1ELb1EEEEEEEEEvNT_6ParamsE,@function
        .size           _ZN7cutlass13device_kernelIN5flash11enable_sm90INS1_16FlashAttnFwdSm90INS1_25CollectiveMainloopFwdSm90ILi2EN4cute5tupleIJNS5_1CILi1EEES8_S8_EEENS6_IJNS7_ILi128EEENS7_ILi96EEENS7_ILi64EEEEEELi256ENS_6half_tEfNS_4arch4Sm90ELb1ELb0ELb0ELb1ELb1ELb1ELb1ELb1ELb0ELb1ELb0ELb0EEENS1_21CollectiveEpilogueFwdINS6_IJSA_NS7_ILi256EEESB_EEES9_SE_SG_Li256ELb1ELb1ELb0ELb0EEENS1_36VarlenDynamicPersistentTileSchedulerILi128ELi96ELi256ELi128ELb0ELb1ELb1ELb1ELb1ELb1EEEEEEEEEvNT_6ParamsE,(.L_x_15572 - _ZN7cutlass13device_kernelIN5flash11enable_sm90INS1_16FlashAttnFwdSm90INS1_25CollectiveMainloopFwdSm90ILi2EN4cute5tupleIJNS5_1CILi1EEES8_S8_EEENS6_IJNS7_ILi128EEENS7_ILi96EEENS7_ILi64EEEEEELi256ENS_6half_tEfNS_4arch4Sm90ELb1ELb0ELb0ELb1ELb1ELb1ELb1ELb1ELb0ELb1ELb0ELb0EEENS1_21CollectiveEpilogueFwdINS6_IJSA_NS7_ILi256EEESB_EEES9_SE_SG_Li256ELb1ELb1ELb0ELb0EEENS1_36VarlenDynamicPersistentTileSchedulerILi128ELi96ELi256ELi128ELb0ELb1ELb1ELb1ELb1ELb1EEEEEEEEEvNT_6ParamsE)
        .other          _ZN7cutlass13device_kernelIN5flash11enable_sm90INS1_16FlashAttnFwdSm90INS1_25CollectiveMainloopFwdSm90ILi2EN4cute5tupleIJNS5_1CILi1EEES8_S8_EEENS6_IJNS7_ILi128EEENS7_ILi96EEENS7_ILi64EEEEEELi256ENS_6half_tEfNS_4arch4Sm90ELb1ELb0ELb0ELb1ELb1ELb1ELb1ELb1ELb0ELb1ELb0ELb0EEENS1_21CollectiveEpilogueFwdINS6_IJSA_NS7_ILi256EEESB_EEES9_SE_SG_Li256ELb1ELb1ELb0ELb0EEENS1_36VarlenDynamicPersistentTileSchedulerILi128ELi96ELi256ELi128ELb0ELb1ELb1ELb1ELb1ELb1EEEEEEEEEvNT_6ParamsE,@"STO_CUDA_ENTRY STV_DEFAULT"
_ZN7cutlass13device_kernelIN5flash11enable_sm90INS1_16FlashAttnFwdSm90INS1_25CollectiveMainloopFwdSm90ILi2EN4cute5tupleIJNS5_1CILi1EEES8_S8_EEENS6_IJNS7_ILi128EEENS7_ILi96EEENS7_ILi64EEEEEELi256ENS_6half_tEfNS_4arch4Sm90ELb1ELb0ELb0ELb1ELb1ELb1ELb1ELb1ELb0ELb1ELb0ELb0EEENS1_21CollectiveEpilogueFwdINS6_IJSA_NS7_ILi256EEESB_EEES9_SE_SG_Li256ELb1ELb1ELb0ELb0EEENS1_36VarlenDynamicPersistentTileSchedulerILi128ELi96ELi256ELi128ELb0ELb1ELb1ELb1ELb1ELb1EEEEEEEEEvNT_6ParamsE:
[----:B------:R-:W0:Y:S02]  /*0000*/  LDC R1, c[0x0][0x28] ;  /* 0x00000a00ff017b82 */ /* 0x000e240000000800 */
[----:B0-----:R-:W-:Y:S01]  /*0010*/  VIADD R1, R1, 0xffffff40 ;  /* 0xffffff4001017836 */ /* 0x001fe20000000000 */
[----:B------:R-:W0:Y:S01]  /*0020*/  S2R R0, SR_TID.X ;  /* 0x0000000000007919 */ /* 0x000e220000002100 */
[----:B------:R-:W-:Y:S01]  /*0030*/  ELECT P0, URZ, PT ;  /* 0x00000000003f782f */ /* 0x000fe20003800000 */
[----:B------:R-:W-:Y:S01]  /*0040*/  BSSY B0, `(.L_x_15011) ;  /* 0x000000e000007945 */ /* 0x000fe20003800000 */
        /* <DEDUP_REMOVED lines=13> */
.L_x_15012:
[----:B------:R-:W-:Y:S05]  /*0120*/  BSYNC B0 ;  /* 0x0000000000007941 */ /* 0x000fea0003800000 */
.L_x_15011:
        /* <DEDUP_REMOVED lines=43> */
.L_x_15013:
        /* <DEDUP_REMOVED lines=22> */
.L_x_15014:
        /* <DEDUP_REMOVED lines=18> */
.L_x_15015:
        /* <DEDUP_REMOVED lines=22> */
.L_x_15016:
        /* <DEDUP_REMOVED lines=22> */
.L_x_15017:
[----:B------:R-:W-:Y:S01]  /*0920*/  PLOP3.LUT P0, PT, PT, PT, UP0, 0x80, 0x0 ;  /* 0x000000000000781c */ /* 0x000fe20003f0f008 */
[----:B------:R-:W-:Y:S01]  /*0930*/  UMOV UR36, 0x1 ;  /* 0x0000000100247882 */ /* 0x000fe20000000000 */
[----:B------:R-:W-:Y:S01]  /*0940*/  NOP ;  /* 0x0000000000007918 */ /* 0x000fe20000000000 */
[----:B------:R-:W-:Y:S01]  /*0950*/  USEL UR36, UR36, 0x2, !UP0 ;  /* 0x0000000224247887 */ /* 0x000fe2000c000000 */
[----:B------:R-:W-:Y:S01]  /*0960*/  BSSY B9, `(.L_x_15018) ;  /* 0x0001c4f000097945 */ /* 0x000fe20003800000 */
[----:B------:R-:W-:Y:S01]  /*0970*/  ULDC.64 UR42, c[0x0][0x208] ;  /* 0x00008200002a7ab9 */ /* 0x000fe20000000a00 */
[----:B0123--:R-:W-:Y:S07]  /*0980*/  BAR.SYNC.DEFER_BLOCKING 0x0 ;  /* 0x0000000000007b1d */ /* 0x00ffee0000010000 */
[----:B------:R-:W-:Y:S05]  /*0990*/  @!P0 BRA `(.L_x_15019) ;  /* 0x0000014c000c8947 */ /* 0x000fea0003800000 */
.L_x_15020:
        /* <DEDUP_REMOVED lines=8> */
[----:B------:R-:W-:Y:S01]  /*0a20*/  UMOV UR4, 0x400 ;  /* 0x0000040000047882 */ /* 0x000fe20000000000 */
[----:B------:R-:W-:-:S11]  /*0a30*/  LOP3.LUT R23, R23, 0xffffffef, RZ, 0xc0, !PT ;  /* 0xffffffef17177812 */ /* 0x000fd600078ec0ff */
[----:B------:R-:W-:Y:S06]  /*0a40*/  @!P0 BAR.ARV 0x9, 0x100 ;  /* 0x0244000000008b1d */ /* 0x000fec0000002000 */
[----:B0-----:R-:W-:Y:S01]  /*0a50*/  ULEA UR4, UR41, UR4, 0x18 ;  /* 0x0000000429047291 */ /* 0x001fe2000f8ec03f */
[----:B------:R-:W-:Y:S01]  /*0a60*/  @P0 LOP3.LUT R23, R23, 0x10, RZ, 0xfc, !PT ;  /* 0x0000001017170812 */ /* 0x000fe200078efcff */
[----:B------:R-:W-:Y:S04]  /*0a70*/  BAR.SYNC.DEFER_BLOCKING 0x5, 0x180 ;  /* 0x0146000000007b1d */ /* 0x000fe80000010000 */
[----:B------:R-:W-:-:S02]  /*0a80*/  IMAD.U32 R22, RZ, RZ, UR4 ;  /* 0x00000004ff167e24 */ /* 0x000fc4000f8e00ff */
[----:B------:R-:W-:-:S03]  /*0a90*/  ULDC UR4, c[0x0][0xd3c] ;  /* 0x00034f0000047ab9 */ /* 0x000fc60000000800 */
[----:B------:R-:W0:Y:S01]  /*0aa0*/  LDS.128 R100, [R22+0x324d0] ;  /* 0x0324d00016647984 */ /* 0x000e220000000c00 */
[----:B------:R-:W-:Y:S06]  /*0ab0*/  BAR.ARV 0x4, 0x180 ;  /* 0x0106000000007b1d */ /* 0x000fec0000002000 */
[----:B0-----:R-:W-:-:S13]  /*0ac0*/  ISETP.GE.AND P0, PT, R103, UR4, PT ;  /* 0x0000000467007c0c */ /* 0x001fda000bf06270 */
[----:B------:R-:W-:Y:S05]  /*0ad0*/  @P0 BRA `(.L_x_15021) ;  /* 0x000001c000dc0947 */ /* 0x000fea0003800000 */
[----:B------:R-:W-:Y:S01]  /*0ae0*/  VIADD R14, R0, 0xffffff80 ;  /* 0xffffff80000e7836 */ /* 0x000fe20000000000 */
[----:B------:R-:W-:Y:S01]  /*0af0*/  CS2R R18, SRZ ;  /* 0x0000000000127805 */ /* 0x000fe2000001ff00 */
[----:B------:R-:W-:Y:S01]  /*0b00*/  IMAD.MOV.U32 R211, RZ, RZ, RZ ;  /* 0x000000ffffd37224 */ /* 0x000fe200078e00ff */
[----:B------:R-:W-:Y:S01]  /*0b10*/  ULOP3.LUT UR44, UR36, 0x1, URZ, 0xfc, !UPT ;  /* 0x00000001242c7892 */ /* 0x000fe2000f8efc3f */
[----:B------:R-:W-:Y:S01]  /*0b20*/  IMAD.MOV.U32 R207, RZ, RZ, RZ ;  /* 0x000000ffffcf7224 */ /* 0x000fe200078e00ff */
[----:B------:R-:W-:-:S04]  /*0b30*/  SHF.R.S32.HI R0, RZ, 0x1f, R14 ;  /* 0x0000001fff007819 */ /* 0x000fc8000001140e */
[----:B------:R-:W-:-:S04]  /*0b40*/  LEA.HI R2, R0, R14, RZ, 0x7 ;  /* 0x0000000e00027211 */ /* 0x000fc800078f38ff */
[----:B------:R-:W-:-:S05]  /*0b50*/  LOP3.LUT R3, R2, 0xffffff80, RZ, 0xc0, !PT ;  /* 0xffffff8002037812 */ /* 0x000fca00078ec0ff */
[----:B------:R-:W-:Y:S01]  /*0b60*/  IMAD.IADD R7, R14, 0x1, -R3 ;  /* 0x000000010e077824 */ /* 0x000fe200078e0a03 */
[----:B------:R-:W-:-:S04]  /*0b70*/  SHF.R.S32.HI R3, RZ, 0x7, R2 ;  /* 0x00000007ff037819 */ /* 0x000fc80000011402 */
[----:B------:R-:W-:-:S04]  /*0b80*/  SHF.R.S32.HI R6, RZ, 0x1f, R7 ;  /* 0x0000001fff067819 */ /* 0x000fc80000011407 */
[CC--:B------:R-:W-:Y:S02]  /*0b90*/  LEA.HI R9, R6.reuse, R7.reuse, RZ, 0x2 ;  /* 0x0000000706097211 */ /* 0x0c0fe400078f10ff */
[----:B------:R-:W-:Y:S02]  /*0ba0*/  LEA.HI R10, R6, R7, RZ, 0x5 ;  /* 0x00000007060a7211 */ /* 0x000fe400078f28ff */
[--C-:B------:R-:W-:Y:S02]  /*0bb0*/  SHF.R.S32.HI R5, RZ, 0x2, R9.reuse ;  /* 0x00000002ff057819 */ /* 0x100fe40000011409 */
[----:B------:R-:W-:Y:S02]  /*0bc0*/  SHF.R.S32.HI R4, RZ, 0x1f, R9 ;  /* 0x0000001fff047819 */ /* 0x000fe40000011409 */
[----:B------:R-:W-:Y:S02]  /*0bd0*/  LEA.HI R6, R0, R14, RZ, 0x2 ;  /* 0x0000000e00067211 */ /* 0x000fe400078f10ff */
[----:B------:R-:W-:-:S02]  /*0be0*/  LEA.HI R4, R4, R5, RZ, 0x3 ;  /* 0x0000000504047211 */ /* 0x000fc400078f18ff */
[----:B------:R-:W-:Y:S02]  /*0bf0*/  SHF.R.S32.HI R10, RZ, 0x5, R10 ;  /* 0x00000005ff0a7819 */ /* 0x000fe4000001140a */
[----:B------:R-:W-:Y:S02]  /*0c00*/  LOP3.LUT R8, R4, 0xfffffff8, RZ, 0xc0, !PT ;  /* 0xfffffff804087812 */ /* 0x000fe400078ec0ff */
[----:B------:R-:W-:Y:S02]  /*0c10*/  LEA.HI R4, R2, R3, RZ, 0x1 ;  /* 0x0000000302047211 */ /* 0x000fe400078f08ff */
[-C--:B------:R-:W-:Y:S01]  /*0c20*/  LEA.HI R2, R0, R14.reuse, RZ, 0x4 ;  /* 0x0000000e00027211 */ /* 0x080fe200078f20ff */
[----:B------:R-:W-:Y:S01]  /*0c30*/  IMAD.IADD R11, R5, 0x1, -R8 ;  /* 0x00000001050b7824 */ /* 0x000fe200078e0a08 */
[----:B------:R-:W-:Y:S02]  /*0c40*/  LOP3.LUT R8, R4, 0x3fffffe, RZ, 0xc0, !PT ;  /* 0x03fffffe04087812 */ /* 0x000fe400078ec0ff */
[----:B------:R-:W-:Y:S01]  /*0c50*/  LOP3.LUT R4, R6, 0xfffffffc, RZ, 0xc0, !PT ;  /* 0xfffffffc06047812 */ /* 0x000fe200078ec0ff */
[----:B------:R-:W-:Y:S01]  /*0c60*/  IMAD R11, R10, 0x10, R11 ;  /* 0x000000100a0b7824 */ /* 0x000fe200078e020b */
[----:B------:R-:W-:Y:S01]  /*0c70*/  SHF.R.S32.HI R5, RZ, 0x4, R2 ;  /* 0x00000004ff057819 */ /* 0x000fe20000011402 */
[----:B------:R-:W-:Y:S01]  /*0c80*/  IMAD.IADD R8, R3, 0x1, -R8 ;  /* 0x0000000103087824 */ /* 0x000fe200078e0a08 */
[----:B------:R-:W-:Y:S01]  /*0c90*/  LEA.HI R0, R0, R14, RZ, 0x5 ;  /* 0x0000000e00007211 */ /* 0x000fe200078f28ff */
[----:B------:R-:W-:Y:S01]  /*0ca0*/  IMAD.IADD R12, R14, 0x1, -R4 ;  /* 0x000000010e0c7824 */ /* 0x000fe200078e0a04 */
[----:B------:R-:W-:Y:S01]  /*0cb0*/  LEA.HI R3, R2, R5, RZ, 0x1 ;  /* 0x0000000502037211 */ /* 0x000fe200078f08ff */
[----:B------:R-:W-:Y:S01]  /*0cc0*/  IMAD R8, R8, 0x40, R11 ;  /* 0x0000004008087824 */ /* 0x000fe200078e020b */
[----:B------:R-:W-:Y:S01]  /*0cd0*/  LOP3.LUT R2, R2, 0x3fffff0, RZ, 0xc0, !PT ;  /* 0x03fffff002027812 */ /* 0x000fe200078ec0ff */
[C---:B------:R-:W-:Y:S01]  /*0ce0*/  IMAD.SHL.U32 R16, R12.reuse, 0x8, RZ ;  /* 0x000000080c107824 */ /* 0x040fe200078e00ff */
[----:B------:R-:W-:Y:S01]  /*0cf0*/  LOP3.LUT R4, R3, 0x1ffffffe, RZ, 0xc0, !PT ;  /* 0x1ffffffe03047812 */ /* 0x000fe200078ec0ff */
[C---:B------:R-:W-:Y:S01]  /*0d00*/  IMAD.SHL.U32 R204, R12.reuse, 0x4, RZ ;  /* 0x000000040ccc7824 */ /* 0x040fe200078e00ff */
[----:B------:R-:W-:Y:S01]  /*0d10*/  LEA.HI R3, R12, R12, RZ, 0x1 ;  /* 0x0000000c0c037211 */ /* 0x000fe200078f08ff */
[----:B------:R-:W-:Y:S01]  /*0d20*/  IMAD.IADD R2, R14, 0x1, -R2 ;  /* 0x000000010e027824 */ /* 0x000fe200078e0a02 */
[----:B------:R-:W-:Y:S01]  /*0d30*/  SHF.R.S32.HI R13, RZ, 0x5, R0 ;  /* 0x00000005ff0d7819 */ /* 0x000fe20000011400 */
[C---:B------:R-:W-:Y:S01]  /*0d40*/  VIADD R216, R16.reuse, 0x80 ;  /* 0x0000008010d87836 */ /* 0x040fe20000000000 */
[----:B------:R-:W-:Y:S01]  /*0d50*/  LOP3.LUT R3, R3, 0x1ffffffe, RZ, 0xc0, !PT ;  /* 0x1ffffffe03037812 */ /* 0x000fe200078ec0ff */
[C---:B------:R-:W-:Y:S01]  /*0d60*/  VIADD R213, R16.reuse, 0xa0 ;  /* 0x000000a010d57836 */ /* 0x040fe20000000000 */
[----:B------:R-:W-:Y:S01]  /*0d70*/  LOP3.LUT R0, R9, 0x7ffffffc, RZ, 0xc0, !PT ;  /* 0x7ffffffc09007812 */ /* 0x000fe200078ec0ff */
[----:B------:R-:W-:Y:S01]  /*0d80*/  VIADD R218, R16, 0xc0 ;  /* 0x000000c010da7836 */ /* 0x000fe20000000000 */
[----:B------:R-:W-:Y:S01]  /*0d90*/  IADD3 R4, R5, -R4, RZ ;  /* 0x8000000405047210 */ /* 0x000fe20007ffe0ff */
[----:B------:R-:W-:Y:S01]  /*0da0*/  IMAD.IADD R3, R12, 0x1, -R3 ;  /* 0x000000010c037824 */ /* 0x000fe200078e0a03 */
[----:B------:R-:W-:Y:S01]  /*0db0*/  SHF.R.S32.HI R206, RZ, 0x2, R6 ;  /* 0x00000002ffce7819 */ /* 0x000fe20000011406 */
[----:B------:R-:W-:Y:S01]  /*0dc0*/  IMAD R5, R13, 0x10, R2 ;  /* 0x000000100d057824 */ /* 0x000fe200078e0202 */
[----:B------:R-:W-:Y:S01]  /*0dd0*/  IADD3 R217, R16, 0xe0, RZ ;  /* 0x000000e010d97810 */ /* 0x000fe20007ffe0ff */
[----:B------:R-:W-:Y:S01]  /*0de0*/  IMAD.IADD R2, R7, 0x1, -R0 ;  /* 0x0000000107027824 */ /* 0x000fe200078e0a00 */
[----:B------:R-:W-:Y:S01]  /*0df0*/  SHF.R.S32.HI R7, RZ, 0x1f, R216 ;  /* 0x0000001fff077819 */ /* 0x000fe200000114d8 */
[----:B------:R-:W-:Y:S01]  /*0e00*/  IMAD R0, R3, 0x8, R8 ;  /* 0x0000000803007824 */ /* 0x000fe200078e0208 */
[----:B------:R-:W-:Y:S01]  /*0e10*/  SHF.R.S32.HI R3, RZ, 0x1f, R6 ;  /* 0x0000001fff037819 */ /* 0x000fe20000011406 */
[----:B------:R-:W-:Y:S01]  /*0e20*/  IMAD R4, R5, 0x8, R4 ;  /* 0x0000000805047824 */ /* 0x000fe200078e0204 */
[----:B------:R0:W-:Y:S01]  /*0e30*/  STL [R1+0x8c], R2 ;  /* 0x00008c0201007387 */ /* 0x0001e20000100800 */
[----:B------:R-:W-:Y:S01]  /*0e40*/  VIADD R5, R206, 0x40 ;  /* 0x00000040ce057836 */ /* 0x000fe20000000000 */
[----:B------:R-:W-:Y:S01]  /*0e50*/  LEA.HI R3, R3, R206, RZ, 0x3 ;  /* 0x000000ce03037211 */ /* 0x000fe200078f18ff */
[----:B------:R-:W-:Y:S01]  /*0e60*/  IMAD.SHL.U32 R4, R4, 0x8, RZ ;  /* 0x0000000804047824 */ /* 0x000fe200078e00ff */
[----:B------:R1:W-:Y:S01]  /*0e70*/  STL [R1+0x88], R0 ;  /* 0x0000880001007387 */ /* 0x0003e20000100800 */
[----:B------:R-:W-:Y:S01]  /*0e80*/  SHF.R.S32.HI R17, RZ, 0x1f, R16 ;  /* 0x0000001fff117819 */ /* 0x000fe20000011410 */
[C---:B------:R-:W-:Y:S01]  /*0e90*/  VIADD R210, R16.reuse, 0x40 ;  /* 0x0000004010d27836 */ /* 0x040fe20000000000 */
[----:B------:R-:W-:Y:S01]  /*0ea0*/  LOP3.LUT R3, R3, 0xfffffff8, RZ, 0xc0, !PT ;  /* 0xfffffff803037812 */ /* 0x000fe200078ec0ff */
[----:B------:R-:W-:Y:S01]  /*0eb0*/  STL [R1+0x98], RZ ;  /* 0x000098ff01007387 */ /* 0x000fe20000100800 */
[----:B------:R-:W-:Y:S01]  /*0ec0*/  VIADD R209, R16, 0x60 ;  /* 0x0000006010d17836 */ /* 0x000fe20000000000 */
[----:B0-----:R-:W-:Y:S01]  /*0ed0*/  SHF.R.S32.HI R2, RZ, 0x1f, R5 ;  /* 0x0000001fff027819 */ /* 0x001fe20000011405 */
[----:B------:R-:W-:-:S02]  /*0ee0*/  VIADD R212, R204, 0x10 ;  /* 0x00000010ccd47836 */ /* 0x000fc40000000000 */
[----:B------:R-:W-:Y:S01]  /*0ef0*/  IMAD.IADD R6, R206, 0x1, -R3 ;  /* 0x00000001ce067824 */ /* 0x000fe200078e0a03 */
[----:B------:R-:W-:Y:S01]  /*0f00*/  LEA.HI R3, R2, R5, RZ, 0x3 ;  /* 0x0000000502037211 */ /* 0x000fe200078f18ff */
[----:B------:R-:W-:Y:S01]  /*0f10*/  VIADD R2, R16, 0x20 ;  /* 0x0000002010027836 */ /* 0x000fe20000000000 */
[----:B-1----:R-:W-:Y:S02]  /*0f20*/  SHF.L.U32 R0, R5, 0x6, RZ ;  /* 0x0000000605007819 */ /* 0x002fe400000006ff */
[----:B------:R0:W-:Y:S01]  /*0f30*/  STL [R1+0x9c], R6 ;  /* 0x00009c0601007387 */ /* 0x0001e20000100800 */
[----:B------:R-:W-:Y:S01]  /*0f40*/  IMAD.SHL.U32 R3, R3, 0x40, RZ ;  /* 0x0000004003037824 */ /* 0x000fe200078e00ff */
[----:B------:R-:W-:Y:S02]  /*0f50*/  LOP3.LUT R0, R0, 0x1c0, RZ, 0xc0, !PT ;  /* 0x000001c000007812 */ /* 0x000fe400078ec0ff */
[----:B------:R-:W-:Y:S02]  /*0f60*/  SHF.R.S32.HI R208, RZ, 0x1f, R2 ;  /* 0x0000001fffd07819 */ /* 0x000fe40000011402 */
[----:B------:R-:W-:-:S02]  /*0f70*/  LOP3.LUT R3, R3, 0xfffffe00, RZ, 0xc0, !PT ;  /* 0xfffffe0003037812 */ /* 0x000fc400078ec0ff */
[----:B------:R-:W-:Y:S02]  /*0f80*/  SHF.R.U32.HI R5, RZ, 0x3, R0 ;  /* 0x00000003ff057819 */ /* 0x000fe40000011600 */
[----:B------:R-:W-:Y:S01]  /*0f90*/  LOP3.LUT R0, R0, 0x38, R16, 0xf8, !PT ;  /* 0x0000003800007812 */ /* 0x000fe200078ef810 */
[----:B------:R1:W-:Y:S01]  /*0fa0*/  STL [R1+0x84], R3 ;  /* 0x0000840301007387 */ /* 0x0003e20000100800 */
[----:B0-----:R-:W-:-:S03]  /*0fb0*/  SHF.R.S32.HI R6, RZ, 0x1f, R213 ;  /* 0x0000001fff067819 */ /* 0x001fc600000114d5 */
[----:B------:R-:W-:Y:S04]  /*0fc0*/  STL [R1+0x7c], R7 ;  /* 0x00007c0701007387 */ /* 0x000fe80000100800 */
[----:B------:R-:W-:Y:S01]  /*0fd0*/  STL [R1+0x78], R6 ;  /* 0x0000780601007387 */ /* 0x000fe20000100800 */
[----:B-1----:R-:W-:Y:S02]  /*0fe0*/  LOP3.LUT R3, R3, R0, R5, 0xf6, !PT ;  /* 0x0000000003037212 */ /* 0x002fe400078ef605 */
[----:B------:R-:W-:Y:S02]  /*0ff0*/  SHF.R.S32.HI R0, RZ, 0x1f, R218 ;  /* 0x0000001fff007819 */ /* 0x000fe400000114da */
[----:B------:R-:W-:-:S03]  /*1000*/  SHF.R.S32.HI R5, RZ, 0x1f, R217 ;  /* 0x0000001fff057819 */ /* 0x000fc600000114d9 */
[----:B------:R0:W-:Y:S04]  /*1010*/  STL [R1+0x74], R0 ;  /* 0x0000740001007387 */ /* 0x0001e80000100800 */
[----:B------:R1:W-:Y:S01]  /*1020*/  STL [R1+0x70], R5 ;  /* 0x0000700501007387 */ /* 0x0003e20000100800 */
[----:B0-----:R-:W-:-:S05]  /*1030*/  IMAD R0, R3, 0x2, R22 ;  /* 0x0000000203007824 */ /* 0x001fca00078e0216 */
[----:B------:R1:W-:Y:S04]  /*1040*/  STL [R1+0xa0], R0 ;  /* 0x0000a00001007387 */ /* 0x0003e80000100800 */
[----:B------:R1:W-:Y:S02]  /*1050*/  STL [R1+0xa4], R4 ;  /* 0x0000a40401007387 */ /* 0x0003e40000100800 */
.L_x_15179:
[----:B01----:R-:W0:Y:S02]  /*1060*/  LDC.64 R4, c[0x0][0xd88] ;  /* 0x00036200ff047b82 */ /* 0x003e240000000a00 */
        /* <DEDUP_REMOVED lines=8> */
[----:B------:R-:W-:Y:S01]  /*10f0*/  ISETP.NE.U32.AND P0, PT, RZ, UR6, PT ;  /* 0x00000006ff007c0c */ /* 0x000fe2000bf05070 */
[----:B------:R-:W-:Y:S01]  /*1100*/  IMAD.MOV.U32 R33, RZ, RZ, RZ ;  /* 0x000000ffff217224 */ /* 0x000fe200078e00ff */
[----:B------:R-:W-:-:S02]  /*1110*/  ISETP.NE.AND.EX P1, PT, RZ, UR5, PT, P1 ;  /* 0x00000005ff007c0c */ /* 0x000fc4000bf25310 */
[----:B------:R-:W-:Y:S02]  /*1120*/  ISETP.NE.AND.EX P0, PT, RZ, UR7, PT, P0 ;  /* 0x00000007ff007c0c */ /* 0x000fe4000bf05300 */
[----:B--2---:R-:W-:Y:S01]  /*1130*/  SHF.R.S32.HI R0, RZ, 0x1f, R10 ;  /* 0x0000001fff007819 */ /* 0x004fe2000001140a */
[----:B------:R-:W-:-:S08]  /*1140*/  IMAD.SHL.U32 R34, R10, 0x4, RZ ;  /* 0x000000040a227824 */ /* 0x000fd000078e00ff */
[C---:B------:R-:W-:Y:S01]  /*1150*/  @P1 LEA R6, P2, R10.reuse, UR4, 0x2 ;  /* 0x000000040a061c11 */ /* 0x040fe2000f8410ff */
[----:B------:R0:W-:Y:S01]  /*1160*/  STL [R1+0x90], R10 ;  /* 0x0000900a01007387 */ /* 0x0001e20000100800 */
[C-C-:B------:R-:W-:Y:S02]  /*1170*/  SHF.L.U64.HI R35, R10.reuse, 0x2, R0.reuse ;  /* 0x000000020a237819 */ /* 0x140fe40000010200 */
[----:B------:R-:W-:Y:S02]  /*1180*/  @P1 LEA.HI.X R7, R10, UR5, R0, 0x2, P2 ;  /* 0x000000050a071c11 */ /* 0x000fe400090f1400 */
[----:B------:R-:W-:Y:S01]  /*1190*/  ISETP.NE.U32.AND P2, PT, RZ, UR8, PT ;  /* 0x00000008ff007c0c */ /* 0x000fe2000bf45070 */
[----:B------:R-:W-:Y:S01]  /*11a0*/  ULDC UR4, c[0x0][0x288] ;  /* 0x0000a20000047ab9 */ /* 0x000fe20000000800 */
[----:B------:R-:W-:Y:S01]  /*11b0*/  IADD3 R8, P3, R34, UR6, RZ ;  /* 0x0000000622087c10 */ /* 0x000fe2000ff7e0ff */
[----:B------:R0:W5:Y:S01]  /*11c0*/  @P1 LDG.E R3, desc[UR42][R6.64] ;  /* 0x0000002a06031981 */ /* 0x000162000c1e1900 */
[----:B------:R-:W-:Y:S01]  /*11d0*/  ISETP.NE.AND.EX P2, PT, RZ, UR9, PT, P2 ;  /* 0x00000009ff007c0c */ /* 0x000fe2000bf45320 */
[----:B------:R-:W-:Y:S01]  /*11e0*/  IMAD.U32 R219, RZ, RZ, UR4 ;  /* 0x00000004ffdb7e24 */ /* 0x000fe2000f8e00ff */
[----:B------:R-:W-:Y:S01]  /*11f0*/  IADD3.X R9, R35, UR7, RZ, P3, !PT ;  /* 0x0000000723097c10 */ /* 0x000fe20009ffe4ff */
[----:B------:R-:W-:-:S04]  /*1200*/  ULDC.64 UR4, c[0x0][0x418] ;  /* 0x0001060000047ab9 */ /* 0x000fc80000000a00 */
[----:B------:R0:W5:Y:S06]  /*1210*/  @P0 LDG.E R33, desc[UR42][R8.64] ;  /* 0x0000002a08210981 */ /* 0x00016c000c1e1900 */
        /* <DEDUP_REMOVED lines=23> */
.L_x_15022:
        /* <DEDUP_REMOVED lines=9> */
.L_x_15023:
[----:B------:R-:W-:Y:S05]  /*1420*/  @!P0 BRA `(.L_x_15024) ;  /* 0x00000000000c8947 */ /* 0x000fea0003800000 */
[----:B------:R-:W2:Y:S04]  /*1430*/  LDG.E R5, desc[UR42][R8.64] ;  /* 0x0000002a08057981 */ /* 0x000ea8000c1e1900 */
[----:B------:R-:W2:Y:S02]  /*1440*/  LDG.E R32, desc[UR42][R8.64+0x4] ;  /* 0x0000042a08207981 */ /* 0x000ea4000c1e1900 */
[----:B--2---:R-:W-:-:S07]  /*1450*/  IMAD.IADD R32, R32, 0x1, -R5 ;  /* 0x0000000120207824 */ /* 0x004fce00078e0a05 */
.L_x_15024:
        /* <DEDUP_REMOVED lines=16> */
[----:B------:R-:W-:Y:S02]  /*1560*/  IMAD.SHL.U32 R10, R101, 0x80, RZ ;  /* 0x00000080650a7824 */ /* 0x000fe400078e00ff */
[----:B------:R-:W-:Y:S02]  /*1570*/  IMAD.IADD R8, R32, 0x1, -R3 ;  /* 0x0000000120087824 */ /* 0x000fe400078e0a03 */
[----:B0-----:R-:W-:Y:S01]  /*1580*/  VIADD R4, R10, 0x7f ;  /* 0x0000007f0a047836 */ /* 0x001fe20000000000 */
[----:B------:R0:W-:Y:S07]  /*1590*/  STL [R1+0x6c], R10 ;  /* 0x00006c0a01007387 */ /* 0x0001ee0000100800 */
[----:B------:R-:W1:Y:S08]  /*15a0*/  @P1 LDC R11, c[0x0][0x44c] ;  /* 0x00011300ff0b1b82 */ /* 0x000e700000000800 */
[----:B------:R-:W4:Y:S01]  /*15b0*/  @P1 LDC R5, c[0x0][0x450] ;  /* 0x00011400ff051b82 */ /* 0x000f220000000800 */
[----:B--2---:R-:W-:-:S02]  /*15c0*/  @P0 IMAD.IADD R25, R9, 0x1, -R0 ;  /* 0x0000000109190824 */ /* 0x004fc400078e0a00 */
[----:B-1----:R-:W-:-:S04]  /*15d0*/  @P1 IMAD.HI.U32 R0, R4, R11, RZ ;  /* 0x0000000b04001227 */ /* 0x002fc800078e00ff */
[----:B---3--:R-:W-:Y:S01]  /*15e0*/  IMAD.IADD R6, R8, 0x1, R25 ;  /* 0x0000000108067824 */ /* 0x008fe200078e0219 */
[----:B----4-:R-:W-:-:S04]  /*15f0*/  @P1 SHF.R.U32.HI R4, RZ, R5, R0 ;  /* 0x00000005ff041219 */ /* 0x010fc80000011600 */
[C---:B------:R-:W-:Y:S01]  /*1600*/  IADD3 R31, R6.reuse, 0x60, -R219 ;  /* 0x00000060061f7810 */ /* 0x040fe20007ffe8db */
[----:B------:R0:W-:Y:S01]  /*1610*/  STL [R1+0x80], R6 ;  /* 0x0000800601007387 */ /* 0x0001e20000100800 */
[----:B------:R-:W-:-:S03]  /*1620*/  IADD3 R0, R6, 0x5f, RZ ;  /* 0x0000005f06007810 */ /* 0x000fc60007ffe0ff */
[----:B------:R-:W-:Y:S02]  /*1630*/  IMAD.IADD R4, R31, 0x1, R4 ;  /* 0x000000011f047824 */ /* 0x000fe400078e0204 */
[----:B------:R-:W-:-:S04]  /*1640*/  IMAD.HI R0, R0, 0x2aaaaaab, RZ ;  /* 0x2aaaaaab00007827 */ /* 0x000fc800078e02ff */
[----:B------:R-:W-:Y:S01]  /*1650*/  IMAD.HI R4, R4, 0x2aaaaaab, RZ ;  /* 0x2aaaaaab04047827 */ /* 0x000fe200078e02ff */
[----:B------:R-:W-:-:S04]  /*1660*/  SHF.R.U32.HI R3, RZ, 0x1f, R0 ;  /* 0x0000001fff037819 */ /* 0x000fc80000011600 */
[----:B------:R-:W-:Y:S02]  /*1670*/  SHF.R.U32.HI R5, RZ, 0x1f, R4 ;  /* 0x0000001fff057819 */ /* 0x000fe40000011604 */
[----:B------:R-:W-:Y:S02]  /*1680*/  LEA.HI.SX32 R172, R0, R3, 0x1c ;  /* 0x0000000300ac7211 */ /* 0x000fe400078fe2ff */
[----:B------:R-:W-:Y:S01]  /*1690*/  LEA.HI.SX32 R5, R4, R5, 0x1c ;  /* 0x0000000504057211 */ /* 0x000fe200078fe2ff */
[----:B------:R-:W-:-:S03]  /*16a0*/  IMAD.MOV R4, RZ, RZ, -R8 ;  /* 0x000000ffff047224 */ /* 0x000fc600078e0a08 */
[----:B------:R-:W-:Y:S02]  /*16b0*/  VIMNMX R5, R172, R5, PT ;  /* 0x00000005ac057248 */ /* 0x000fe40003fe0100 */
[----:B------:R-:W-:-:S03]  /*16c0*/  VIMNMX R4, RZ, R4, !PT ;  /* 0x00000004ff047248 */ /* 0x000fc60007fe0100 */
        /* <DEDUP_REMOVED lines=33> */
.L_x_15027:
[----:B------:R-:W-:Y:S05]  /*18e0*/  BSYNC B6 ;  /* 0x0000000000067941 */ /* 0x000fea0003800000 */
.L_x_15026:
        /* <DEDUP_REMOVED lines=20> */
.L_x_15029:
[----:B------:R-:W-:Y:S05]  /*1a30*/  BSYNC B6 ;  /* 0x0000000000067941 */ /* 0x000fea0003800000 */
.L_x_15028:
[----:B------:R-:W2:Y:S01]  /*1a40*/  LDL R36, [R1+0x9c] ;  /* 0x00009c0001247983 */ /* 0x000ea20000100800 */
[----:B------:R-:W-:Y:S01]  /*1a50*/  ULDC.64 UR4, c[0x0][0xaf0] ;  /* 0x0002bc0000047ab9 */ /* 0x000fe20000000a00 */
[----:B------:R-:W0:Y:S01]  /*1a60*/  LDC.64 R54, c[0x0][0x408] ;  /* 0x00010200ff367b82 */ /* 0x000e220000000a00 */
[----:B------:R-:W-:-:S04]  /*1a70*/  ISETP.NE.U32.AND P0, PT, RZ, UR4, PT ;  /* 0x00000004ff007c0c */ /* 0x000fc8000bf05070 */
[----:B------:R-:W-:-:S03]  /*1a80*/  ISETP.NE.AND.EX P0, PT, RZ, UR5, PT, P0 ;  /* 0x00000005ff007c0c */ /* 0x000fc6000bf05300 */
[----:B------:R-:W1:Y:S10]  /*1a90*/  LDC.64 R48, c[0x0][0x3f8] ;  /* 0x0000fe00ff307b82 */ /* 0x000e740000000a00 */
[----:B------:R-:W-:Y:S01]  /*1aa0*/  @P0 IADD3 R4, P1, R34, UR4, RZ ;  /* 0x0000000422040c10 */ /* 0x000fe2000ff3e0ff */
[----:B------:R-:W-:-:S03]  /*1ab0*/  ULDC UR4, c[0x0][0x320] ;  /* 0x0000c80000047ab9 */ /* 0x000fc60000000800 */
[----:B------:R-:W-:Y:S02]  /*1ac0*/  @P0 IADD3.X R5, R35, UR5, RZ, P1, !PT ;  /* 0x0000000523050c10 */ /* 0x000fe40008ffe4ff */
[----:B------:R-:W-:Y:S02]  /*1ad0*/  ISETP.GE.AND P1, PT, R2, UR4, PT ;  /* 0x0000000402007c0c */ /* 0x000fe4000bf26270 */
[----:B------:R-:W-:Y:S01]  /*1ae0*/  SHF.R.S32.HI R9, RZ, 0x1f, R206 ;  /* 0x0000001fff097819 */ /* 0x000fe200000114ce */
[----:B------:R3:W4:Y:S01]  /*1af0*/  @P0 LDG.E R24, desc[UR42][R4.64] ;  /* 0x0000002a04180981 */ /* 0x000722000c1e1900 */
[----:B------:R-:W-:Y:S01]  /*1b00*/  SEL R3, RZ, 0xffffffff, P1 ;  /* 0xffffffffff037807 */ /* 0x000fe20000800000 */
[----:B------:R-:W0:Y:S01]  /*1b10*/  LDC R35, c[0x0][0x3f4] ;  /* 0x0000fd00ff237b82 */ /* 0x000e220000000800 */
[----:B------:R-:W-:Y:S02]  /*1b20*/  ISETP.GE.AND P0, PT, R16, UR4, PT ;  /* 0x0000000410007c0c */ /* 0x000fe4000bf06270 */
[----:B------:R-:W-:Y:S01]  /*1b30*/  SHF.R.S32.HI R205, RZ, 0x1f, R204 ;  /* 0x0000001fffcd7819 */ /* 0x000fe200000114cc */
[----:B------:R-:W-:Y:S01]  /*1b40*/  IMAD.SHL.U32 R3, R3, 0x2, RZ ;  /* 0x0000000203037824 */ /* 0x000fe200078e00ff */
[----:B------:R-:W-:Y:S01]  /*1b50*/  SEL R0, RZ, 0x1, P0 ;  /* 0x00000001ff007807 */ /* 0x000fe20000000000 */
[----:B------:R-:W0:Y:S01]  /*1b60*/  S2R R38, SR_TID.X ;  /* 0x0000000000267919 */ /* 0x000e220000002100 */
[----:B------:R-:W-:Y:S01]  /*1b70*/  ISETP.GE.AND P0, PT, R210, UR4, PT ;  /* 0x00000004d2007c0c */ /* 0x000fe2000bf06270 */
[----:B-1----:R-:W-:Y:S01]  /*1b80*/  IMAD.WIDE.U32 R10, R206, R48, R16 ;  /* 0x00000030ce0a7225 */ /* 0x002fe200078e0010 */
[----:B------:R-:W-:-:S02]  /*1b90*/  ISETP.GE.AND P1, PT, R209, UR4, PT ;  /* 0x00000004d1007c0c */ /* 0x000fc4000bf26270 */
[----:B------:R-:W-:Y:S01]  /*1ba0*/  LOP3.LUT R0, R3, 0x2, R0, 0xe2, !PT ;  /* 0x0000000203007812 */ /* 0x000fe200078ee200 */
[----:B------:R-:W1:Y:S01]  /*1bb0*/  S2R R37, SR_TID.X ;  /* 0x0000000000257919 */ /* 0x000e620000002100 */
[----:B------:R-:W-:Y:S01]  /*1bc0*/  SEL R3, RZ, 0x4, P0 ;  /* 0x00000004ff037807 */ /* 0x000fe20000000000 */
[----:B------:R-:W-:Y:S01]  /*1bd0*/  IMAD.MOV.U32 R63, RZ, RZ, 0x20 ;  /* 0x00000020ff3f7424 */ /* 0x000fe200078e00ff */
[----:B---3--:R-:W-:Y:S01]  /*1be0*/  SEL R4, RZ, 0x8, P1 ;  /* 0x00000008ff047807 */ /* 0x008fe20000800000 */
[----:B------:R-:W-:Y:S01]  /*1bf0*/  IMAD R65, R49, 0x60, RZ ;  /* 0x0000006031417824 */ /* 0x000fe200078e02ff */
[----:B------:R-:W-:Y:S01]  /*1c00*/  ISETP.GE.AND P0, PT, R216, UR4, PT ;  /* 0x00000004d8007c0c */ /* 0x000fe2000bf06270 */
[----:B0-----:R-:W-:Y:S01]  /*1c10*/  IMAD.SHL.U32 R57, R54, 0x40, RZ ;  /* 0x0000004036397824 */ /* 0x001fe200078e00ff */
[----:B------:R-:W-:Y:S02]  /*1c20*/  ISETP.GE.AND P1, PT, R213, UR4, PT ;  /* 0x00000004d5007c0c */ /* 0x000fe4000bf26270 */
[----:B------:R-:W-:-:S02]  /*1c30*/  LOP3.LUT R0, R4, R0, R3, 0xfe, !PT ;  /* 0x0000000004007212 */ /* 0x000fc400078efe03 */
[----:B------:R-:W-:Y:S02]  /*1c40*/  SEL R3, RZ, 0x10, P0 ;  /* 0x00000010ff037807 */ /* 0x000fe40000000000 */
[----:B------:R-:W-:Y:S02]  /*1c50*/  SEL R4, RZ, 0x20, P1 ;  /* 0x00000020ff047807 */ /* 0x000fe40000800000 */
[----:B------:R-:W-:Y:S02]  /*1c60*/  ISETP.GE.AND P0, PT, R218, UR4, PT ;  /* 0x00000004da007c0c */ /* 0x000fe4000bf06270 */
[----:B------:R-:W-:Y:S02]  /*1c70*/  ISETP.GE.AND P1, PT, R217, UR4, PT ;  /* 0x00000004d9007c0c */ /* 0x000fe4000bf26270 */
[----:B------:R-:W-:Y:S01]  /*1c80*/  LOP3.LUT R3, R4, R0, R3, 0xfe, !PT ;  /* 0x0000000004037212 */ /* 0x000fe200078efe03 */
[-C--:B------:R-:W-:Y:S01]  /*1c90*/  IMAD R0, R9, R48.reuse, RZ ;  /* 0x0000003009007224 */ /* 0x080fe200078e02ff */
[----:B------:R-:W-:Y:S01]  /*1ca0*/  SEL R6, RZ, 0x40, P0 ;  /* 0x00000040ff067807 */ /* 0x000fe20000000000 */
[----:B------:R-:W-:Y:S01]  /*1cb0*/  IMAD.WIDE.U32 R4, R206, R48, R204 ;  /* 0x00000030ce047225 */ /* 0x000fe200078e00cc */
[----:B------:R-:W-:-:S02]  /*1cc0*/  SEL R7, RZ, 0x7fff80, P1 ;  /* 0x007fff80ff077807 */ /* 0x000fc40000800000 */
[----:B------:R-:W-:Y:S01]  /*1cd0*/  ISETP.GE.AND P0, PT, R16, R35, PT ;  /* 0x000000231000720c */ /* 0x000fe20003f06270 */
[----:B------:R-:W-:Y:S01]  /*1ce0*/  VIADD R38, R38, 0xffffff80 ;  /* 0xffffff8026267836 */ /* 0x000fe20000000000 */
[----:B------:R-:W-:Y:S01]  /*1cf0*/  LOP3.LUT R3, R7, R3, R6, 0xfe, !PT ;  /* 0x0000000307037212 */ /* 0x000fe200078efe06 */
[-C--:B------:R-:W-:Y:S01]  /*1d00*/  IMAD R6, R9, R54.reuse, RZ ;  /* 0x0000003609067224 */ /* 0x080fe200078e02ff */
[----:B------:R-:W-:Y:S01]  /*1d10*/  SEL R13, R35, RZ, P0 ;  /* 0x000000ff230d7207 */ /* 0x000fe20000000000 */
[----:B------:R-:W-:Y:S01]  /*1d20*/  IMAD.WIDE.U32 R8, R206, R54, R204 ;  /* 0x00000036ce087225 */ /* 0x000fe200078e00cc */
[----:B------:R-:W-:-:S03]  /*1d30*/  SHF.L.U64.HI R56, R54, 0x6, R55 ;  /* 0x0000000636387819 */ /* 0x000fc60000010237 */
[C---:B------:R-:W-:Y:S01]  /*1d40*/  IMAD R53, R206.reuse, R55, R6 ;  /* 0x00000037ce357224 */ /* 0x040fe200078e0206 */
[----:B-1----:R-:W-:Y:S01]  /*1d50*/  SHF.R.U32.HI R37, RZ, 0x7, R37 ;  /* 0x00000007ff257819 */ /* 0x002fe20000011625 */
[----:B------:R-:W-:Y:S02]  /*1d60*/  IMAD R15, R206, R49, R0 ;  /* 0x00000031ce0f7224 */ /* 0x000fe400078e0200 */
[----:B------:R-:W-:Y:S01]  /*1d70*/  IMAD.IADD R13, R16, 0x1, R13 ;  /* 0x00000001100d7824 */ /* 0x000fe200078e020d */
[----:B------:R-:W-:Y:S01]  /*1d80*/  IADD3 R9, R9, R53, RZ ;  /* 0x0000003509097210 */ /* 0x000fe20007ffe0ff */
[----:B------:R-:W-:Y:S01]  /*1d90*/  IMAD.IADD R11, R15, 0x1, R11 ;  /* 0x000000010f0b7824 */ /* 0x000fe200078e020b */
[----:B------:R-:W-:Y:S01]  /*1da0*/  ISETP.NE.AND P6, PT, R37, 0x1, PT ;  /* 0x000000012500780c */ /* 0x000fe20003fc5270 */
[----:B------:R-:W-:Y:S01]  /*1db0*/  IMAD.IADD R7, R5, 0x1, R15 ;  /* 0x0000000105077824 */ /* 0x000fe200078e020f */
[----:B------:R-:W-:Y:S01]  /*1dc0*/  IADD3 R61, R37, 0x8, RZ ;  /* 0x00000008253d7810 */ /* 0x000fe20007ffe0ff */
[C---:B-----5:R-:W-:Y:S01]  /*1dd0*/  IMAD.WIDE.U32 R50, R26.reuse, R54, R8 ;  /* 0x000000361a327225 */ /* 0x060fe200078e0008 */
[----:B------:R-:W-:Y:S01]  /*1de0*/  SHF.R.S32.HI R12, RZ, 0x1f, R13 ;  /* 0x0000001fff0c7819 */ /* 0x000fe2000001140d */
[----:B------:R-:W3:Y:S01]  /*1df0*/  LDL R8, [R1+0x84] ;  /* 0x0000840001087983 */ /* 0x000ee20000100800 */
[----:B------:R-:W-:Y:S01]  /*1e00*/  SHF.R.S32.HI R15, RZ, 0x1f, R26 ;  /* 0x0000001fff0f7819 */ /* 0x000fe2000001141a */
[----:B------:R-:W-:Y:S01]  /*1e10*/  IMAD.WIDE.U32 R20, R26, R48, R10 ;  /* 0x000000301a147225 */ /* 0x000fe200078e000a */
[----:B------:R-:W-:-:S03]  /*1e20*/  LEA.HI R13, R12, R13, RZ, 0x3 ;  /* 0x0000000d0c0d7211 */ /* 0x000fc600078f18ff */
[C---:B------:R-:W-:Y:S02]  /*1e30*/  VIADD R37, R206.reuse, 0x40 ;  /* 0x00000040ce257836 */ /* 0x040fe40000000000 */
[----:B------:R-:W-:Y:S01]  /*1e40*/  VIADD R10, R206, 0x40 ;  /* 0x00000040ce0a7836 */ /* 0x000fe20000000000 */
[----:B------:R-:W-:Y:S05]  /*1e50*/  @!P6 WARPSYNC.ALL ;  /* 0x000000000000e948 */ /* 0x000fea0003800000 */
[----:B------:R-:W-:Y:S02]  /*1e60*/  IMAD.SHL.U32 R37, R37, 0x40, RZ ;  /* 0x0000004025257824 */ /* 0x000fe400078e00ff */
[----:B------:R-:W-:Y:S01]  /*1e70*/  IMAD.MOV.U32 R6, RZ, RZ, R4 ;  /* 0x000000ffff067224 */ /* 0x000fe200078e0004 */
[----:B------:R-:W-:Y:S01]  /*1e80*/  SHF.R.S32.HI R73, RZ, 0x3, R13 ;  /* 0x00000003ff497819 */ /* 0x000fe2000001140d */
[----:B------:R-:W-:Y:S01]  /*1e90*/  IMAD.SHL.U32 R10, R10, 0x40, RZ ;  /* 0x000000400a0a7824 */ /* 0x000fe200078e00ff */
[----:B------:R-:W-:Y:S01]  /*1ea0*/  LOP3.LUT R74, R13, 0xfffffff8, RZ, 0xc0, !PT ;  /* 0xfffffff80d4a7812 */ /* 0x000fe200078ec0ff */
[----:B------:R-:W-:Y:S01]  /*1eb0*/  IMAD.WIDE.U32 R4, R206, R54, R16 ;  /* 0x00000036ce047225 */ /* 0x000fe200078e0010 */
[----:B------:R-:W-:Y:S01]  /*1ec0*/  LOP3.LUT R37, R37, 0x1c0, RZ, 0xc0, !PT ;  /* 0x000001c025257812 */ /* 0x000fe200078ec0ff */
[----:B------:R-:W-:Y:S01]  /*1ed0*/  ULDC UR4, c[0x0][0x2f4] ;  /* 0x0000bd0000047ab9 */ /* 0x000fe20000000800 */
[----:B------:R-:W-:Y:S01]  /*1ee0*/  LOP3.LUT R10, R10, 0x1c0, RZ, 0xc0, !PT ;  /* 0x000001c00a0a7812 */ /* 0x000fe200078ec0ff */
[----:B------:R-:W-:Y:S01]  /*1ef0*/  IMAD.IADD R53, R53, 0x1, R5 ;  /* 0x0000000135357824 */ /* 0x000fe200078e0205 */
[----:B------:R-:W-:Y:S01]  /*1f00*/  PRMT R85, R3, 0x8880, RZ ;  /* 0x0000888003557816 */ /* 0x000fe200000000ff */
[C---:B------:R-:W-:Y:S01]  /*1f10*/  IMAD R5, R15.reuse, R48, RZ ;  /* 0x000000300f057224 */ /* 0x040fe200078e02ff */
[----:B------:R-:W-:Y:S01]  /*1f20*/  SHF.R.U32.HI R10, RZ, 0x3, R10 ;  /* 0x00000003ff0a7819 */ /* 0x000fe2000001160a */
[----:B------:R-:W-:Y:S01]  /*1f30*/  IMAD.MOV.U32 R52, RZ, RZ, R4 ;  /* 0x000000ffff347224 */ /* 0x000fe200078e0004 */
[----:B------:R-:W-:Y:S01]  /*1f40*/  SHF.L.U64.HI R4, R48, 0x6, R49 ;  /* 0x0000000630047819 */ /* 0x000fe20000010231 */
[----:B------:R-:W-:-:S02]  /*1f50*/  IMAD R15, R15, R54, RZ ;  /* 0x000000360f0f7224 */ /* 0x000fc400078e02ff */
[----:B------:R-:W-:Y:S01]  /*1f60*/  IMAD.IADD R0, R33, 0x1, R32 ;  /* 0x0000000121007824 */ /* 0x000fe200078e0220 */
[----:B------:R-:W-:Y:S01]  /*1f70*/  PRMT R85, R85, 0x7710, RZ ;  /* 0x0000771055557816 */ /* 0x000fe200000000ff */
[----:B------:R-:W-:Y:S01]  /*1f80*/  IMAD R33, R26, R49, R5 ;  /* 0x000000311a217224 */ /* 0x000fe200078e0205 */
[----:B------:R-:W-:Y:S01]  /*1f90*/  ISETP.GE.AND P2, PT, R2, UR4, PT ;  /* 0x0000000402007c0c */ /* 0x000fe2000bf46270 */
[----:B------:R-:W-:Y:S02]  /*1fa0*/  IMAD.SHL.U32 R5, R48, 0x40, RZ ;  /* 0x0000004030057824 */ /* 0x000fe400078e00ff */
[----:B------:R-:W-:-:S04]  /*1fb0*/  IMAD.WIDE.U32 R6, R26, R48, R6 ;  /* 0x000000301a067225 */ /* 0x000fc800078e0006 */
[----:B------:R-:W-:Y:S02]  /*1fc0*/  IMAD R11, R55, 0x60, RZ ;  /* 0x00000060370b7824 */ /* 0x000fe400078e02ff */
[C---:B------:R-:W-:Y:S02]  /*1fd0*/  IMAD R15, R26.reuse, R55, R15 ;  /* 0x000000371a0f7224 */ /* 0x040fe400078e020f */
        /* <DEDUP_REMOVED lines=22> */
[----:B------:R-:W-:Y:S02]  /*2140*/  LOP3.LUT P1, RZ, R36, 0x4, RZ, 0xc0, !PT ;  /* 0x0000000424ff7812 */ /* 0x000fe4000782c0ff */
[----:B------:R-:W-:Y:S02]  /*2150*/  SHF.R.S32.HI R36, RZ, 0x1f, R38 ;  /* 0x0000001fff247819 */ /* 0x000fe40000011426 */
[----:B------:R-:W-:Y:S02]  /*2160*/  LOP3.LUT R58, R58, 0x1c0, RZ, 0xc0, !PT ;  /* 0x000001c03a3a7812 */ /* 0x000fe400078ec0ff */
[----:B------:R-:W-:-:S04]  /*2170*/  LEA.HI R36, R36, R38, RZ, 0x2 ;  /* 0x0000002624247211 */ /* 0x000fc800078f10ff */
[----:B------:R-:W-:-:S05]  /*2180*/  LOP3.LUT R36, R36, 0xfffffffc, RZ, 0xc0, !PT ;  /* 0xfffffffc24247812 */ /* 0x000fca00078ec0ff */
[----:B------:R-:W-:Y:S02]  /*2190*/  IMAD.IADD R36, R38, 0x1, -R36 ;  /* 0x0000000126247824 */ /* 0x000fe400078e0a24 */
[----:B------:R-:W0:Y:S02]  /*21a0*/  S2R R38, SR_TID.X ;  /* 0x0000000000267919 */ /* 0x000e240000002100 */
[----:B------:R-:W-:Y:S01]  /*21b0*/  IMAD R62, R36, 0x40, R206 ;  /* 0x00000040243e7824 */ /* 0x000fe200078e02ce */
        /* <DEDUP_REMOVED lines=16> */
[----:B----4-:R-:W-:Y:S01]  /*22c0*/  SHF.R.S32.HI R75, RZ, 0x1f, R24 ;  /* 0x0000001fff4b7819 */ /* 0x010fe20000011418 */
[----:B---3--:R-:W-:-:S10]  /*22d0*/  IMAD.IADD R78, R8, 0x1, R13 ;  /* 0x00000001084e7824 */ /* 0x008fd400078e020d */
.L_x_15083:
[----:B0-----:R-:W0:Y:S01]  /*22e0*/  LDC R91, c[0x0][0x430] ;  /* 0x00010c00ff5b7b82 */ /* 0x001e220000000800 */
[----:B------:R-:W-:Y:S02]  /*22f0*/  VIADD R29, R29, 0xffffffff ;  /* 0xffffffff1d1d7836 */ /* 0x000fe40000000000 */
[----:B------:R-:W-:Y:S02]  /*2300*/  IMAD.MOV.U32 R96, RZ, RZ, RZ ;  /* 0x000000ffff607224 */ /* 0x000fe400078e00ff */
[----:B------:R-:W-:-:S03]  /*2310*/  IMAD R12, R29, 0x60, R62 ;  /* 0x000000601d0c7824 */ /* 0x000fc600078e023e */
[----:B-1----:R-:W1:Y:S01]  /*2320*/  LDC R95, c[0x0][0x3f4] ;  /* 0x0000fd00ff5f7b82 */ /* 0x002e620000000800 */
[----:B------:R-:W-:Y:S01]  /*2330*/  IMAD.IADD R15, R0, 0x1, R12 ;  /* 0x00000001000f7824 */ /* 0x000fe200078e020c */
[----:B------:R-:W-:-:S04]  /*2340*/  ISETP.GE.AND P2, PT, R12, R25, PT ;  /* 0x000000190c00720c */ /* 0x000fc80003f46270 */
[----:B------:R-:W-:Y:S02]  /*2350*/  ISETP.GT.OR P2, PT, R62, 0x5f, P2 ;  /* 0x0000005f3e00780c */ /* 0x000fe40001744670 */
[----:B------:R-:W-:Y:S02]  /*2360*/  MOV R13, R15 ;  /* 0x0000000f000d7202 */ /* 0x000fe40000000f00 */
        /* <DEDUP_REMOVED lines=13> */
[----:B--2---:R-:W-:-:S04]  /*2440*/  @!P2 LEA R10, P3, R8, R32, 0x2 ;  /* 0x00000020080aa211 */ /* 0x004fc800078610ff */
[----:B------:R-:W-:-:S05]  /*2450*/  @!P2 LEA.HI.X R11, R8, R33, R9, 0x2, P3 ;  /* 0x00000021080ba211 */ /* 0x000fca00018f1409 */
[----:B-----5:R0:W5:Y:S01]  /*2460*/  @!P2 LDG.E R96, desc[UR42][R10.64] ;  /* 0x0000002a0a60a981 */ /* 0x020162000c1e1900 */
        /* <DEDUP_REMOVED lines=74> */
.L_x_15034:
[----:B------:R-:W-:Y:S05]  /*2910*/  BSYNC B1 ;  /* 0x0000000000017941 */ /* 0x000fea0003800000 */
.L_x_15033:
        /* <DEDUP_REMOVED lines=29> */
.L_x_15036:
[----:B------:R-:W-:Y:S05]  /*2af0*/  BSYNC B1 ;  /* 0x0000000000017941 */ /* 0x000fea0003800000 */
.L_x_15035:
[----:B0-----:R-:W-:Y:S01]  /*2b00*/  IMAD.MOV.U32 R8, RZ, RZ, R92 ;  /* 0x000000ffff087224 */ /* 0x001fe200078e005c */
[----:B------:R-:W-:Y:S01]  /*2b10*/  UISETP.NE.AND UP0, UPT, UR44, 0x3, UPT ;  /* 0x000000032c00788c */ /* 0x000fe2000bf05270 */
[----:B------:R-:W-:Y:S01]  /*2b20*/  IMAD.MOV.U32 R9, RZ, RZ, R93 ;  /* 0x000000ffff097224 */ /* 0x000fe200078e005d */
[----:B------:R-:W-:Y:S01]  /*2b30*/  PRMT R113, R13, 0x5410, R14 ;  /* 0x000054100d717816 */ /* 0x000fe2000000000e */
[----:B------:R-:W-:Y:S02]  /*2b40*/  IMAD.MOV.U32 R10, RZ, RZ, R46 ;  /* 0x000000ffff0a7224 */ /* 0x000fe400078e002e */
[----:B------:R-:W-:Y:S01]  /*2b50*/  IMAD.MOV.U32 R11, RZ, RZ, R47 ;  /* 0x000000ffff0b7224 */ /* 0x000fe200078e002f */
[----:B------:R-:W-:Y:S01]  /*2b60*/  PRMT R114, R8, 0x5410, R9 ;  /* 0x0000541008727816 */ /* 0x000fe20000000009 */
[----:B------:R-:W-:Y:S01]  /*2b70*/  IMAD.MOV.U32 R8, RZ, RZ, R42 ;  /* 0x000000ffff087224 */ /* 0x000fe200078e002a */
[----:B------:R-:W-:Y:S02]  /*2b80*/  MOV R9, R43 ;  /* 0x0000002b00097202 */ /* 0x000fe40000000f00 */
[----:B------:R-:W-:-:S02]  /*2b90*/  PLOP3.LUT P3, PT, PT, PT, UP0, 0x80, 0x0 ;  /* 0x000000000000781c */ /* 0x000fc40003f6f008 */
[----:B------:R-:W-:Y:S01]  /*2ba0*/  PRMT R115, R8, 0x5410, R9 ;  /* 0x0000541008737816 */ /* 0x000fe20000000009 */
[----:B-----5:R-:W-:Y:S01]  /*2bb0*/  IMAD.MOV.U32 R8, RZ, RZ, R36 ;  /* 0x000000ffff087224 */ /* 0x020fe200078e0024 */
[----:B------:R-:W-:Y:S01]  /*2bc0*/  PRMT R116, R10, 0x5410, R11 ;  /* 0x000054100a747816 */ /* 0x000fe2000000000b */
        /* <DEDUP_REMOVED lines=12> */
[----:B------:R-:W-:Y:S01]  /*2c90*/  PRMT R104, R104, 0x5410, R11 ;  /* 0x0000541068687816 */ /* 0x000fe2000000000b */
[----:B------:R-:W-:Y:S06]  /*2ca0*/  @!P3 BRA `(.L_x_15037) ;  /* 0x000000000004b947 */ /* 0x000fec0003800000 */
[----:B------:R-:W-:Y:S01]  /*2cb0*/  BPT.TRAP 0x1 ;  /* 0x000000040000795c */ /* 0x000fe20000300000 */
.L_x_15037:
[----:B------:R-:W-:Y:S01]  /*2cc0*/  IMAD R86, R19, 0x8, R22 ;  /* 0x0000000813567824 */ /* 0x000fe200078e0216 */
[----:B------:R-:W-:Y:S01]  /*2cd0*/  SHF.L.U32 R101, R211, 0x1f, RZ ;  /* 0x0000001fd3657819 */ /* 0x000fe200000006ff */
[----:B------:R-:W-:Y:S03]  /*2ce0*/  BSSY B1, `(.L_x_15038) ;  /* 0x0000003000017945 */ /* 0x000fe60003800000 */
[----:B------:R-:W0:Y:S02]  /*2cf0*/  SYNCS.PHASECHK.TRANS64.TRYWAIT P5, [R86+URZ+0x32490], R101 ;  /* 0x03249065560075a7 */ /* 0x000e2400080a017f */
[----:B0-----:R-:W-:Y:S05]  /*2d00*/  @!P5 BRA `(.L_x_15039) ;  /* 0x000001a00058d947 */ /* 0x001fea0003800000 */
.L_x_15306:
[----:B------:R-:W-:Y:S05]  /*2d10*/  BSYNC B1 ;  /* 0x0000000000017941 */ /* 0x000fea0003800000 */
.L_x_15038:
[----:B------:R-:W-:-:S03]  /*2d20*/  UMOV UR4, 0xffffffff ;  /* 0xffffffff00047882 */ /* 0x000fc60000000000 */
[----:B------:R-:W-:Y:S05]  /*2d30*/  BRA.DIV UR4, `(.L_x_15040) ;  /* 0x000001a204607947 */ /* 0x000fea000b800000 */
[----:B------:R1:W2:Y:S04]  /*2d40*/  SHFL.IDX PT, R33, R90, RZ, 0x1c1f ;  /* 0x001c1fff5a217589 */ /* 0x0002a800000e0000 */
[----:B------:R1:W3:Y:S02]  /*2d50*/  SHFL.IDX PT, R14, R89, RZ, 0x1c1f ;  /* 0x001c1fff590e7589 */ /* 0x0002e400000e0000 */
.L_x_15310:
        /* <DEDUP_REMOVED lines=17> */
[----:B------:R-:W-:Y:S02]  /*2e70*/  HADD2.F32 R46, -RZ, R11.H1_H1 ;  /* 0x3000000bff2e7230 */ /* 0x000fe40000004100 */
[----:B------:R-:W-:Y:S02]  /*2e80*/  HADD2.F32 R93, -RZ, R93.H0_H0 ;  /* 0x2000005dff5d7230 */ /* 0x000fe40000004100 */
[----:B------:R-:W-:-:S02]  /*2e90*/  HADD2.F32 R106, -RZ, R106.H0_H0 ;  /* 0x2000006aff6a7230 */ /* 0x000fc40000004100 */
[----:B------:R-:W-:Y:S02]  /*2ea0*/  HADD2.F32 R11, -RZ, R11.H0_H0 ;  /* 0x2000000bff0b7230 */ /* 0x000fe40000004100 */
[-C--:B------:R-:W-:Y:S01]  /*2eb0*/  FMUL.FTZ R108, R10, R93.reuse ;  /* 0x0000005d0a6c7220 */ /* 0x080fe20000410000 */
[----:B------:R-:W-:Y:S02]  /*2ec0*/  HADD2.F32 R47, -RZ, R107.H0_H0 ;  /* 0x2000006bff2f7230 */ /* 0x000fe40000004100 */
[----:B------:R-:W-:Y:S01]  /*2ed0*/  FMUL.FTZ R93, R9, R93 ;  /* 0x0000005d095d7220 */ /* 0x000fe20000410000 */
[----:B------:R-:W-:Y:S02]  /*2ee0*/  HADD2.F32 R92, -RZ, R92.H0_H0 ;  /* 0x2000005cff5c7230 */ /* 0x000fe40000004100 */
[-C--:B------:R-:W-:Y:S01]  /*2ef0*/  FMUL.FTZ R110, R46, R106.reuse ;  /* 0x0000006a2e6e7220 */ /* 0x080fe20000410000 */
[----:B------:R-:W-:Y:S01]  /*2f00*/  FMUL.FTZ R111, R11, R106 ;  /* 0x0000006a0b6f7220 */ /* 0x000fe20000410000 */
        /* <DEDUP_REMOVED lines=24> */
.L_x_15046:
[----:B------:R-:W-:Y:S05]  /*3090*/  BSYNC B3 ;  /* 0x0000000000037941 */ /* 0x000fea0003800000 */
.L_x_15045:
[----:B0-----:R4:W-:Y:S02]  /*30a0*/  ST.E.128 desc[UR42][R12.64], R8 ;  /* 0x000000080c007985 */ /* 0x0019e4000c101d2a */
.L_x_15044:
[----:B------:R-:W-:Y:S05]  /*30b0*/  BSYNC B2 ;  /* 0x0000000000027941 */ /* 0x000fea0003800000 */
.L_x_15043:
        /* <DEDUP_REMOVED lines=49> */
.L_x_15048:
[----:B------:R-:W-:Y:S05]  /*33d0*/  BSYNC B2 ;  /* 0x0000000000027941 */ /* 0x000fea0003800000 */
.L_x_15047:
[----:B0-----:R0:W-:Y:S02]  /*33e0*/  ST.E.128 desc[UR42][R14.64], R8 ;  /* 0x000000080e007985 */ /* 0x0011e4000c101d2a */
.L_x_15042:
[----:B------:R-:W-:Y:S05]  /*33f0*/  BSYNC B1 ;  /* 0x0000000000017941 */ /* 0x000fea0003800000 */
.L_x_15041:
[----:B------:R-:W-:-:S03]  /*3400*/  UMOV UR4, 0xffffffff ;  /* 0xffffffff00047882 */ /* 0x000fc60000000000 */
[----:B------:R-:W-:Y:S05]  /*3410*/  BRA.DIV UR4, `(.L_x_15049) ;  /* 0x0000019a04f07947 */ /* 0x000fea000b800000 */
[----:B--2---:R2:W1:Y:S04]  /*3420*/  SHFL.IDX PT, R33, R90, 0x1, 0x1c1f ;  /* 0x003c1f005a217f89 */ /* 0x00446800000e0000 */
[----:B0--3--:R2:W0:Y:S02]  /*3430*/  SHFL.IDX PT, R14, R89, 0x1, 0x1c1f ;  /* 0x003c1f00590e7f89 */ /* 0x00942400000e0000 */
.L_x_15314:
[----:B------:R-:W-:Y:S05]  /*3440*/  @P4 BRA `(.L_x_15050) ;  /* 0x0000001c00dc4947 */ /* 0x000fea0003800000 */
[----:B------:R-:W-:Y:S04]  /*3450*/  BSSY B1, `(.L_x_15051) ;  /* 0x0000033000017945 */ /* 0x000fe80003800000 */
[----:B------:R-:W-:Y:S05]  /*3460*/  @P1 BRA `(.L_x_15052) ;  /* 0x0000000000c41947 */ /* 0x000fea0003800000 */
[----:B----4-:R3:W4:Y:S01]  /*3470*/  LDS.128 R8, [R100+0x2000] ;  /* 0x0020000064087984 */ /* 0x0107220000000c00 */
[C---:B0-----:R-:W-:Y:S01]  /*3480*/  LEA R12, P2, R16.reuse, R14, 0x1 ;  /* 0x0000000e100c7211 */ /* 0x041fe200078408ff */
[----:B------:R-:W-:Y:S03]  /*3490*/  BSSY B2, `(.L_x_15053) ;  /* 0x000002d000027945 */ /* 0x000fe60003800000 */
[----:B-1----:R-:W-:Y:S02]  /*34a0*/  LEA.HI.X R13, R16, R33, R17, 0x1, P2 ;  /* 0x00000021100d7211 */ /* 0x002fe400010f0c11 */
[----:B------:R-:W-:-:S13]  /*34b0*/  ISETP.GE.AND P2, PT, R204, R95, PT ;  /* 0x0000005fcc00720c */ /* 0x000fda0003f46270 */
[----:B---3--:R-:W-:Y:S05]  /*34c0*/  @P2 BRA `(.L_x_15054) ;  /* 0x0000000000a42947 */ /* 0x008fea0003800000 */
[--C-:B------:R-:W-:Y:S01]  /*34d0*/  SHF.R.U64 R43, R40, 0x10, R41.reuse ;  /* 0x00000010282b7819 */ /* 0x100fe20000001229 */
[----:B----4-:R-:W-:Y:S01]  /*34e0*/  IMAD.MOV.U32 R15, RZ, RZ, R10 ;  /* 0x000000ffff0f7224 */ /* 0x010fe200078e000a */
        /* <DEDUP_REMOVED lines=17> */
[-C--:B------:R-:W-:Y:S01]  /*3600*/  FFMA.FTZ R46, R11, R40.reuse, -R46 ;  /* 0x000000280b2e7223 */ /* 0x080fe2000001082e */
[----:B------:R-:W-:Y:S01]  /*3610*/  FFMA.FTZ R45, R38, R40, R43 ;  /* 0x00000028262d7223 */ /* 0x000fe2000001002b */
[----:B------:R-:W-:-:S02]  /*3620*/  HADD2.F32 R11, -RZ, R105.H1_H1 ;  /* 0x30000069ff0b7230 */ /* 0x000fc40000004100 */
[----:B------:R-:W-:Y:S02]  /*3630*/  HADD2.F32 R9, -RZ, R8.H1_H1 ;  /* 0x30000008ff097230 */ /* 0x000fe40000004100 */
[----:B------:R-:W-:Y:S02]  /*3640*/  HADD2.F32 R10, -RZ, R15.H1_H1 ;  /* 0x3000000fff0a7230 */ /* 0x000fe40000004100 */
[----:B------:R-:W-:Y:S02]  /*3650*/  HADD2.F32 R105, -RZ, R105.H0_H0 ;  /* 0x20000069ff697230 */ /* 0x000fe40000004100 */
[----:B------:R-:W-:Y:S02]  /*3660*/  HADD2.F32 R38, -RZ, R104.H1_H1 ;  /* 0x30000068ff267230 */ /* 0x000fe40000004100 */
[----:B------:R-:W-:Y:S02]  /*3670*/  HADD2.F32 R8, -RZ, R8.H0_H0 ;  /* 0x20000008ff087230 */ /* 0x000fe40000004100 */
[----:B------:R-:W-:Y:S01]  /*3680*/  FMUL.FTZ R39, R9, R105 ;  /* 0x0000006909277220 */ /* 0x000fe20000410000 */
[----:B------:R-:W-:-:S02]  /*3690*/  HADD2.F32 R15, -RZ, R15.H0_H0 ;  /* 0x2000000fff0f7230 */ /* 0x000fc40000004100 */
[-C--:B------:R-:W-:Y:S01]  /*36a0*/  FMUL.FTZ R42, R10, R38.reuse ;  /* 0x000000260a2a7220 */ /* 0x080fe20000410000 */
[----:B------:R-:W-:Y:S02]  /*36b0*/  HADD2.F32 R104, -RZ, R104.H0_H0 ;  /* 0x20000068ff687230 */ /* 0x000fe40000004100 */
[C---:B------:R-:W-:Y:S01]  /*36c0*/  FMUL.FTZ R40, R8.reuse, R105 ;  /* 0x0000006908287220 */ /* 0x040fe20000410000 */
[-C--:B------:R-:W-:Y:S01]  /*36d0*/  FFMA.FTZ R39, R8, R11.reuse, -R39 ;  /* 0x0000000b08277223 */ /* 0x080fe20000010827 */
[----:B------:R-:W-:Y:S02]  /*36e0*/  FMUL.FTZ R43, R15, R38 ;  /* 0x000000260f2b7220 */ /* 0x000fe40000410000 */
[----:B------:R-:W-:Y:S01]  /*36f0*/  FFMA.FTZ R40, R9, R11, R40 ;  /* 0x0000000b09287223 */ /* 0x000fe20000010028 */
[-C--:B------:R-:W-:Y:S01]  /*3700*/  FFMA.FTZ R42, R15, R104.reuse, -R42 ;  /* 0x000000680f2a7223 */ /* 0x080fe2000001082a */
[----:B------:R-:W-:Y:S01]  /*3710*/  FFMA.FTZ R43, R10, R104, R43 ;  /* 0x000000680a2b7223 */ /* 0x000fe2000001002b */
[----:B------:R-:W-:-:S02]  /*3720*/  F2FP.F16.F32.PACK_AB R9, R41, R44 ;  /* 0x0000002c2909723e */ /* 0x000fc400000000ff */
[----:B------:R-:W-:Y:S02]  /*3730*/  F2FP.F16.F32.PACK_AB R11, R45, R46 ;  /* 0x0000002e2d0b723e */ /* 0x000fe400000000ff */
[----:B------:R-:W-:Y:S02]  /*3740*/  F2FP.F16.F32.PACK_AB R8, R40, R39 ;  /* 0x000000272808723e */ /* 0x000fe400000000ff */
[----:B------:R-:W-:-:S07]  /*3750*/  F2FP.F16.F32.PACK_AB R10, R43, R42 ;  /* 0x0000002a2b0a723e */ /* 0x000fce00000000ff */
.L_x_15054:
[----:B------:R-:W-:Y:S05]  /*3760*/  BSYNC B2 ;  /* 0x0000000000027941 */ /* 0x000fea0003800000 */
.L_x_15053:
[----:B----4-:R3:W-:Y:S02]  /*3770*/  ST.E.128 desc[UR42][R12.64], R8 ;  /* 0x000000080c007985 */ /* 0x0107e4000c101d2a */
.L_x_15052:
[----:B------:R-:W-:Y:S05]  /*3780*/  BSYNC B1 ;  /* 0x0000000000017941 */ /* 0x000fea0003800000 */
.L_x_15051:
[----:B------:R-:W-:-:S13]  /*3790*/  ISETP.NE.AND P2, PT, R87, RZ, PT ;  /* 0x000000ff5700720c */ /* 0x000fda0003f45270 */
[----:B------:R-:W-:Y:S05]  /*37a0*/  @P2 BRA `(.L_x_15050) ;  /* 0x0000001c00042947 */ /* 0x000fea0003800000 */
[----:B---34-:R3:W4:Y:S01]  /*37b0*/  LDS.128 R8, [R94+0x2000] ;  /* 0x002000005e087984 */ /* 0x0187220000000c00 */
[C---:B0-----:R-:W-:Y:S01]  /*37c0*/  LEA R14, P2, R2.reuse, R14, 0x1 ;  /* 0x0000000e020e7211 */ /* 0x041fe200078408ff */
[----:B------:R-:W-:Y:S03]  /*37d0*/  BSSY B1, `(.L_x_15055) ;  /* 0x000002d000017945 */ /* 0x000fe60003800000 */
[----:B-1----:R-:W-:Y:S02]  /*37e0*/  LEA.HI.X R15, R2, R33, R208, 0x1, P2 ;  /* 0x00000021020f7211 */ /* 0x002fe400010f0cd0 */
[----:B------:R-:W-:-:S13]  /*37f0*/  ISETP.GE.AND P2, PT, R212, R95, PT ;  /* 0x0000005fd400720c */ /* 0x000fda0003f46270 */
[----:B---3--:R-:W-:Y:S05]  /*3800*/  @P2 BRA `(.L_x_15056) ;  /* 0x0000000000a42947 */ /* 0x008fea0003800000 */
[----:B------:R-:W-:Y:S01]  /*3810*/  SHF.R.U64 R13, R34, 0x10, R35 ;  /* 0x00000010220d7819 */ /* 0x000fe20000001223 */
[----:B----4-:R-:W-:Y:S01]  /*3820*/  IMAD.MOV.U32 R12, RZ, RZ, R10 ;  /* 0x000000ffff0c7224 */ /* 0x010fe200078e000a */
        /* <DEDUP_REMOVED lines=13> */
[----:B------:R-:W-:Y:S02]  /*3900*/  HADD2.F32 R34, -RZ, R37.H0_H0 ;  /* 0x20000025ff227230 */ /* 0x000fe40000004100 */
[-C--:B------:R-:W-:Y:S01]  /*3910*/  FMUL.FTZ R40, R13, R36.reuse ;  /* 0x000000240d287220 */ /* 0x080fe20000410000 */
[----:B------:R-:W-:Y:S01]  /*3920*/  FFMA.FTZ R37, R10, R33, R35 ;  /* 0x000000210a257223 */ /* 0x000fe20000010023 */
[----:B------:R-:W-:Y:S01]  /*3930*/  FMUL.FTZ R36, R11, R36 ;  /* 0x000000240b247220 */ /* 0x000fe20000410000 */
[----:B------:R-:W-:-:S02]  /*3940*/  HADD2.F32 R9, -RZ, R8.H1_H1 ;  /* 0x30000008ff097230 */ /* 0x000fc40000004100 */
[-C--:B------:R-:W-:Y:S01]  /*3950*/  FFMA.FTZ R40, R11, R34.reuse, -R40 ;  /* 0x000000220b287223 */ /* 0x080fe20000010828 */
[--C-:B------:R-:W-:Y:S02]  /*3960*/  HADD2.F32 R33, -RZ, R103.reuse.H0_H0 ;  /* 0x20000067ff217230 */ /* 0x100fe40000004100 */
[----:B------:R-:W-:Y:S01]  /*3970*/  FFMA.FTZ R39, R13, R34, R36 ;  /* 0x000000220d277223 */ /* 0x000fe20000010024 */
[----:B------:R-:W-:Y:S02]  /*3980*/  HADD2.F32 R8, -RZ, R8.H0_H0 ;  /* 0x20000008ff087230 */ /* 0x000fe40000004100 */
[----:B------:R-:W-:Y:S02]  /*3990*/  HADD2.F32 R103, -RZ, R103.H1_H1 ;  /* 0x30000067ff677230 */ /* 0x000fe40000004100 */
[----:B------:R-:W-:Y:S01]  /*39a0*/  FMUL.FTZ R35, R9, R33 ;  /* 0x0000002109237220 */ /* 0x000fe20000410000 */
[--C-:B------:R-:W-:Y:S02]  /*39b0*/  HADD2.F32 R10, -RZ, R12.reuse.H1_H1 ;  /* 0x3000000cff0a7230 */ /* 0x100fe40000004100 */
[----:B------:R-:W-:-:S02]  /*39c0*/  HADD2.F32 R12, -RZ, R12.H0_H0 ;  /* 0x2000000cff0c7230 */ /* 0x000fc40000004100 */
[--C-:B------:R-:W-:Y:S02]  /*39d0*/  HADD2.F32 R11, -RZ, R32.reuse.H0_H0 ;  /* 0x20000020ff0b7230 */ /* 0x100fe40000004100 */
[----:B------:R-:W-:Y:S02]  /*39e0*/  HADD2.F32 R13, -RZ, R32.H1_H1 ;  /* 0x30000020ff0d7230 */ /* 0x000fe40000004100 */
[----:B------:R-:W-:Y:S01]  /*39f0*/  FMUL.FTZ R32, R8, R33 ;  /* 0x0000002108207220 */ /* 0x000fe20000410000 */
[-C--:B------:R-:W-:Y:S01]  /*3a00*/  FMUL.FTZ R33, R10, R103.reuse ;  /* 0x000000670a217220 */ /* 0x080fe20000410000 */
        /* <DEDUP_REMOVED lines=9> */
.L_x_15056:
[----:B------:R-:W-:Y:S05]  /*3aa0*/  BSYNC B1 ;  /* 0x0000000000017941 */ /* 0x000fea0003800000 */
.L_x_15055:
[----:B----4-:R0:W-:Y:S01]  /*3ab0*/  ST.E.128 desc[UR42][R14.64], R8 ;  /* 0x000000080e007985 */ /* 0x0101e2000c101d2a */
[----:B------:R-:W-:Y:S05]  /*3ac0*/  BRA `(.L_x_15050) ;  /* 0x00000018003c7947 */ /* 0x000fea0003800000 */
.L_x_15032:
[----:B------:R-:W-:Y:S01]  /*3ad0*/  VIADD R12, R206, 0x40 ;  /* 0x00000040ce0c7836 */ /* 0x000fe20000000000 */
[----:B------:R-:W-:-:S04]  /*3ae0*/  CS2R R34, SRZ ;  /* 0x0000000000227805 */ /* 0x000fc8000001ff00 */
        /* <DEDUP_REMOVED lines=10> */
[----:B------:R-:W-:Y:S01]  /*3b90*/  @!P3 IMAD.X R9, R33, 0x1, R70, P4 ;  /* 0x000000012109b824 */ /* 0x000fe200020e0646 */
[----:B------:R-:W-:Y:S01]  /*3ba0*/  CS2R R32, SRZ ;  /* 0x0000000000207805 */ /* 0x000fe2000001ff00 */
[----:B------:R-:W1:Y:S01]  /*3bb0*/  @!P3 LDC.64 R12, c[0x0][0x400] ;  /* 0x00010000ff0cbb82 */ /* 0x000e620000000a00 */
[----:B0-----:R-:W-:-:S04]  /*3bc0*/  @!P3 LEA R14, P4, R10, R14, 0x1 ;  /* 0x0000000e0a0eb211 */ /* 0x001fc800078808ff */
[----:B------:R-:W-:Y:S02]  /*3bd0*/  @!P3 LEA.HI.X R15, R10, R15, R9, 0x1, P4 ;  /* 0x0000000f0a0fb211 */ /* 0x000fe400020f0c09 */
[----:B------:R-:W-:Y:S01]  /*3be0*/  @!P3 IADD3 R8, P4, R52, R8, RZ ;  /* 0x000000083408b210 */ /* 0x000fe20007f9e0ff */
[----:B------:R-:W0:Y:S01]  /*3bf0*/  @!P2 LDC.64 R10, c[0x0][0x3e8] ;  /* 0x0000fa00ff0aab82 */ /* 0x000e220000000a00 */
[----:B------:R-:W-:Y:S02]  /*3c00*/  CS2R R38, SRZ ;  /* 0x0000000000267805 */ /* 0x000fe4000001ff00 */
[----:B------:R-:W-:Y:S01]  /*3c10*/  CS2R R36, SRZ ;  /* 0x0000000000247805 */ /* 0x000fe2000001ff00 */
[----:B------:R-:W2:Y:S01]  /*3c20*/  @!P3 LDG.E.128 R32, desc[UR42][R14.64] ;  /* 0x0000002a0e20b981 */ /* 0x000ea2000c1e1d00 */
[----:B------:R-:W-:Y:S01]  /*3c30*/  @!P3 IMAD.X R9, R101, 0x1, R72, P4 ;  /* 0x000000016509b824 */ /* 0x000fe200020e0648 */
[----:B-1----:R-:W-:-:S04]  /*3c40*/  @!P3 LEA R12, P4, R8, R12, 0x1 ;  /* 0x0000000c080cb211 */ /* 0x002fc800078808ff */
[----:B------:R-:W-:Y:S02]  /*3c50*/  @!P3 LEA.HI.X R13, R8, R13, R9, 0x1, P4 ;  /* 0x0000000d080db211 */ /* 0x000fe400020f0c09 */
[----:B------:R-:W1:Y:S03]  /*3c60*/  @!P2 LDC.64 R8, c[0x0][0x400] ;  /* 0x00010000ff08ab82 */ /* 0x000e660000000a00 */
[----:B------:R2:W3:Y:S01]  /*3c70*/  @!P3 LDG.E.128 R36, desc[UR42][R12.64] ;  /* 0x0000002a0c24b981 */ /* 0x0004e2000c1e1d00 */
[----:B------:R-:W-:Y:S02]  /*3c80*/  CS2R R42, SRZ ;  /* 0x00000000002a7805 */ /* 0x000fe4000001ff00 */
[----:B0-----:R-:W-:-:S04]  /*3c90*/  @!P2 LEA R10, P3, R40, R10, 0x1 ;  /* 0x0000000a280aa211 */ /* 0x001fc800078608ff */
[----:B------:R-:W-:Y:S02]  /*3ca0*/  @!P2 LEA.HI.X R11, R40, R11, R41, 0x1, P3 ;  /* 0x0000000b280ba211 */ /* 0x000fe400018f0c29 */
[----:B------:R-:W-:Y:S02]  /*3cb0*/  CS2R R40, SRZ ;  /* 0x0000000000287805 */ /* 0x000fe4000001ff00 */
[----:B------:R-:W-:Y:S02]  /*3cc0*/  CS2R R46, SRZ ;  /* 0x00000000002e7805 */ /* 0x000fe4000001ff00 */
[C---:B-1----:R-:W-:Y:S02]  /*3cd0*/  @!P2 LEA R8, P3, R44.reuse, R8, 0x1 ;  /* 0x000000082c08a211 */ /* 0x042fe400078608ff */
[----:B------:R3:W4:Y:S02]  /*3ce0*/  @!P2 LDG.E.128 R40, desc[UR42][R10.64] ;  /* 0x0000002a0a28a981 */ /* 0x000724000c1e1d00 */
[----:B------:R-:W-:-:S02]  /*3cf0*/  @!P2 LEA.HI.X R9, R44, R9, R45, 0x1, P3 ;  /* 0x000000092c09a211 */ /* 0x000fc400018f0c2d */
[----:B------:R-:W-:-:S06]  /*3d00*/  CS2R R44, SRZ ;  /* 0x00000000002c7805 */ /* 0x000fcc000001ff00 */
[----:B------:R0:W5:Y:S01]  /*3d10*/  @!P2 LDG.E.128 R44, desc[UR42][R8.64] ;  /* 0x0000002a082ca981 */ /* 0x000162000c1e1d00 */
[----:B------:R-:W-:-:S06]  /*3d20*/  UISETP.NE.AND UP0, UPT, UR44, 0x3, UPT ;  /* 0x000000032c00788c */ /* 0x000fcc000bf05270 */
[----:B------:R-:W-:Y:S02]  /*3d30*/  PLOP3.LUT P3, PT, PT, PT, UP0, 0x80, 0x0 ;  /* 0x000000000000781c */ /* 0x000fe40003f6f008 */
[----:B------:R-:W-:Y:S02]  /*3d40*/  ISETP.GE.AND P2, PT, R16, R95, PT ;  /* 0x0000005f1000720c */ /* 0x000fe40003f46270 */
[----:B--2---:R-:W-:Y:S01]  /*3d50*/  MOV R13, R35 ;  /* 0x00000023000d7202 */ /* 0x004fe20000000f00 */
[----:B------:R-:W-:-:S03]  /*3d60*/  IMAD.MOV.U32 R15, RZ, RZ, R33 ;  /* 0x000000ffff0f7224 */ /* 0x000fc600078e0021 */
[----:B------:R-:W-:Y:S02]  /*3d70*/  PRMT R113, R13, 0x7610, R113 ;  /* 0x000076100d717816 */ /* 0x000fe40000000071 */
[----:B------:R-:W-:Y:S01]  /*3d80*/  PRMT R110, R15, 0x7610, R110 ;  /* 0x000076100f6e7816 */ /* 0x000fe2000000006e */
[----:B---3--:R-:W-:Y:S02]  /*3d90*/  IMAD.MOV.U32 R10, RZ, RZ, R38 ;  /* 0x000000ffff0a7224 */ /* 0x008fe400078e0026 */
[----:B0-----:R-:W-:Y:S02]  /*3da0*/  IMAD.MOV.U32 R8, RZ, RZ, R39 ;  /* 0x000000ffff087224 */ /* 0x001fe400078e0027 */
[----:B------:R-:W-:Y:S02]  /*3db0*/  IMAD.MOV.U32 R9, RZ, RZ, R36 ;  /* 0x000000ffff097224 */ /* 0x000fe400078e0024 */
[----:B------:R-:W-:Y:S01]  /*3dc0*/  IMAD.MOV.U32 R11, RZ, RZ, R37 ;  /* 0x000000ffff0b7224 */ /* 0x000fe200078e0025 */
[----:B------:R-:W-:-:S02]  /*3dd0*/  PRMT R113, R113, 0x5410, R8 ;  /* 0x0000541071717816 */ /* 0x000fc40000000008 */
[----:B------:R-:W-:Y:S02]  /*3de0*/  PRMT R120, R10, 0x5410, R9 ;  /* 0x000054100a787816 */ /* 0x000fe40000000009 */
[----:B------:R-:W-:Y:S01]  /*3df0*/  PRMT R110, R110, 0x5410, R11 ;  /* 0x000054106e6e7816 */ /* 0x000fe2000000000b */
[----:B------:R-:W-:Y:S02]  /*3e00*/  IMAD.MOV.U32 R12, RZ, RZ, R34 ;  /* 0x000000ffff0c7224 */ /* 0x000fe400078e0022 */
[----:B------:R-:W-:Y:S02]  /*3e10*/  IMAD.MOV.U32 R14, RZ, RZ, R32 ;  /* 0x000000ffff0e7224 */ /* 0x000fe400078e0020 */
[----:B----4-:R-:W-:Y:S01]  /*3e20*/  IMAD.MOV.U32 R8, RZ, RZ, R42 ;  /* 0x000000ffff087224 */ /* 0x010fe200078e002a */
[----:B------:R-:W-:Y:S01]  /*3e30*/  MOV R11, R41 ;  /* 0x00000029000b7202 */ /* 0x000fe20000000f00 */
[----:B------:R-:W-:Y:S02]  /*3e40*/  IMAD.MOV.U32 R9, RZ, RZ, R43 ;  /* 0x000000ffff097224 */ /* 0x000fe400078e002b */
[----:B------:R-:W-:Y:S01]  /*3e50*/  IMAD.MOV.U32 R10, RZ, RZ, R40 ;  /* 0x000000ffff0a7224 */ /* 0x000fe200078e0028 */
[----:B------:R-:W-:-:S02]  /*3e60*/  PRMT R100, R8, 0x7610, R100 ;  /* 0x0000761008647816 */ /* 0x000fc40000000064 */
[----:B------:R-:W-:Y:S02]  /*3e70*/  PRMT R106, R9, 0x7610, R106 ;  /* 0x00007610096a7816 */ /* 0x000fe4000000006a */
[----:B------:R-:W-:Y:S01]  /*3e80*/  PRMT R104, R10, 0x7610, R104 ;  /* 0x000076100a687816 */ /* 0x000fe20000000068 */
[----:B-----5:R-:W-:Y:S01]  /*3e90*/  IMAD.MOV.U32 R8, RZ, RZ, R46 ;  /* 0x000000ffff087224 */ /* 0x020fe200078e002e */
[----:B------:R-:W-:Y:S01]  /*3ea0*/  PRMT R108, R108, 0x5410, R11 ;  /* 0x000054106c6c7816 */ /* 0x000fe2000000000b */
[----:B------:R-:W-:Y:S02]  /*3eb0*/  IMAD.MOV.U32 R9, RZ, RZ, R47 ;  /* 0x000000ffff097224 */ /* 0x000fe400078e002f */
[----:B------:R-:W-:Y:S02]  /*3ec0*/  IMAD.MOV.U32 R10, RZ, RZ, R44 ;  /* 0x000000ffff0a7224 */ /* 0x000fe400078e002c */
[----:B------:R-:W-:Y:S01]  /*3ed0*/  IMAD.MOV.U32 R11, RZ, RZ, R45 ;  /* 0x000000ffff0b7224 */ /* 0x000fe200078e002d */
[----:B------:R-:W-:-:S02]  /*3ee0*/  PRMT R119, R12, 0x5410, R14 ;  /* 0x000054100c777816 */ /* 0x000fc4000000000e */
[----:B------:R-:W-:Y:S02]  /*3ef0*/  PRMT R100, R100, 0x5410, R8 ;  /* 0x0000541064647816 */ /* 0x000fe40000000008 */
[----:B------:R-:W-:Y:S02]  /*3f00*/  PRMT R106, R106, 0x5410, R9 ;  /* 0x000054106a6a7816 */ /* 0x000fe40000000009 */
[----:B------:R-:W-:Y:S02]  /*3f10*/  PRMT R104, R104, 0x5410, R10 ;  /* 0x0000541068687816 */ /* 0x000fe4000000000a */
[----:B------:R-:W-:Y:S01]  /*3f20*/  PRMT R108, R11, 0x7610, R108 ;  /* 0x000076100b6c7816 */ /* 0x000fe2000000006c */
[----:B------:R-:W-:Y:S06]  /*3f30*/  @!P3 BRA `(.L_x_15057) ;  /* 0x000000000004b947 */ /* 0x000fec0003800000 */
[----:B------:R-:W-:Y:S01]  /*3f40*/  BPT.TRAP 0x1 ;  /* 0x000000040000795c */ /* 0x000fe20000300000 */
.L_x_15057:
[----:B------:R-:W-:Y:S01]  /*3f50*/  IMAD R86, R19, 0x8, R22 ;  /* 0x0000000813567824 */ /* 0x000fe200078e0216 */
[----:B------:R-:W-:Y:S01]  /*3f60*/  SHF.L.U32 R101, R211, 0x1f, RZ ;  /* 0x0000001fd3657819 */ /* 0x000fe200000006ff */
[----:B------:R-:W0:Y:S01]  /*3f70*/  LDC R103, c[0x0][0x2f4] ;  /* 0x0000bd00ff677b82 */ /* 0x000e220000000800 */
[----:B------:R-:W-:Y:S02]  /*3f80*/  BSSY B1, `(.L_x_15058) ;  /* 0x0000003000017945 */ /* 0x000fe40003800000 */
[----:B------:R-:W1:Y:S02]  /*3f90*/  SYNCS.PHASECHK.TRANS64.TRYWAIT P4, [R86+URZ+0x32490], R101 ;  /* 0x03249065560075a7 */ /* 0x000e64000808017f */
[----:B-1----:R-:W-:Y:S05]  /*3fa0*/  @!P4 BRA `(.L_x_15059) ;  /* 0x000001900054c947 */ /* 0x002fea0003800000 */
.L_x_15315:
[----:B------:R-:W-:Y:S05]  /*3fb0*/  BSYNC B1 ;  /* 0x0000000000017941 */ /* 0x000fea0003800000 */
.L_x_15058:
[----:B------:R-:W-:Y:S01]  /*3fc0*/  UMOV UR4, 0xffffffff ;  /* 0xffffffff00047882 */ /* 0x000fe20000000000 */
[----:B0-----:R-:W-:Y:S02]  /*3fd0*/  IMAD.IADD R105, R103, 0x1, -R64 ;  /* 0x0000000167697824 */ /* 0x001fe400078e0a40 */
[----:B------:R-:W-:Y:S05]  /*3fe0*/  BRA.DIV UR4, `(.L_x_15060) ;  /* 0x0000019204587947 */ /* 0x000fea000b800000 */
[----:B------:R0:W2:Y:S04]  /*3ff0*/  SHFL.IDX PT, R9, R90, RZ, 0x1c1f ;  /* 0x001c1fff5a097589 */ /* 0x0000a800000e0000 */
[----:B------:R0:W3:Y:S02]  /*4000*/  SHFL.IDX PT, R14, R89, RZ, 0x1c1f ;  /* 0x001c1fff590e7589 */ /* 0x0000e400000e0000 */
.L_x_15319:
[----:B------:R-:W-:Y:S01]  /*4010*/  ISETP.GE.OR P4, PT, R206, R99, P1 ;  /* 0x00000063ce00720c */ /* 0x000fe20000f86670 */
[----:B------:R-:W-:-:S12]  /*4020*/  BSSY B1, `(.L_x_15061) ;  /* 0x0000076000017945 */ /* 0x000fd80003800000 */
[----:B------:R-:W-:Y:S05]  /*4030*/  @P4 BRA `(.L_x_15062) ;  /* 0x0000000400d04947 */ /* 0x000fea0003800000 */
[----:B------:R-:W4:Y:S01]  /*4040*/  S2R R12, SR_TID.X ;  /* 0x00000000000c7919 */ /* 0x000f220000002100 */
[----:B------:R-:W-:Y:S01]  /*4050*/  SEL R8, R64, R105, !P0 ;  /* 0x0000006940087207 */ /* 0x000fe20004000000 */
[----:B---3--:R-:W-:Y:S01]  /*4060*/  IMAD.MOV.U32 R94, RZ, RZ, R14 ;  /* 0x000000ffff5e7224 */ /* 0x008fe200078e000e */
[C---:B------:R-:W-:Y:S01]  /*4070*/  LEA R92, P4, R74.reuse, R14, 0x1 ;  /* 0x0000000e4a5c7211 */ /* 0x040fe200078808ff */
[----:B--2---:R-:W-:Y:S01]  /*4080*/  IMAD.MOV.U32 R95, RZ, RZ, R9 ;  /* 0x000000ffff5f7224 */ /* 0x004fe200078e0009 */
[----:B------:R-:W-:Y:S01]  /*4090*/  SHF.R.S32.HI R11, RZ, 0x1f, R8 ;  /* 0x0000001fff0b7819 */ /* 0x000fe20000011408 */
[----:B------:R-:W-:Y:S01]  /*40a0*/  BSSY B2, `(.L_x_15063) ;  /* 0x0000069000027945 */ /* 0x000fe20003800000 */
[----:B------:R-:W-:Y:S02]  /*40b0*/  LEA.HI.X R93, R74, R9, R76, 0x1, P4 ;  /* 0x000000094a5d7211 */ /* 0x000fe400020f0c4c */
[----:B------:R-:W-:-:S04]  /*40c0*/  LEA.HI R8, R11, R8, RZ, 0x4 ;  /* 0x000000080b087211 */ /* 0x000fc800078f20ff */
[----:B------:R-:W-:-:S05]  /*40d0*/  LEA.HI.SX32 R8, R8, R73, 0x1c ;  /* 0x0000004908087211 */ /* 0x000fca00078fe2ff */
[----:B------:R-:W-:-:S05]  /*40e0*/  IMAD.SHL.U32 R107, R8, 0x8, RZ ;  /* 0x00000008086b7824 */ /* 0x000fca00078e00ff */
[----:B------:R-:W-:-:S04]  /*40f0*/  LOP3.LUT R11, R58, 0x38, R107, 0xf8, !PT ;  /* 0x000000383a0b7812 */ /* 0x000fc800078ef86b */
[----:B------:R-:W-:Y:S01]  /*4100*/  LOP3.LUT R11, R11, R60, RZ, 0x3c, !PT ;  /* 0x0000003c0b0b7212 */ /* 0x000fe200078e3cff */
[----:B----4-:R-:W-:-:S05]  /*4110*/  VIADD R12, R12, 0xffffff80 ;  /* 0xffffff800c0c7836 */ /* 0x010fca0000000000 */
[----:B------:R-:W-:-:S04]  /*4120*/  SHF.R.S32.HI R10, RZ, 0x1f, R12 ;  /* 0x0000001fff0a7819 */ /* 0x000fc8000001140c */
[----:B------:R-:W-:-:S04]  /*4130*/  LEA.HI R10, R10, R12, RZ, 0x5 ;  /* 0x0000000c0a0a7211 */ /* 0x000fc800078f28ff */
[----:B------:R-:W-:-:S05]  /*4140*/  SHF.R.S32.HI R10, RZ, 0x5, R10 ;  /* 0x00000005ff0a7819 */ /* 0x000fca000001140a */
[----:B------:R-:W-:Y:S02]  /*4150*/  IMAD R8, R10, 0x200, R11 ;  /* 0x000002000a087824 */ /* 0x000fe400078e020b */
[C---:B------:R-:W-:Y:S02]  /*4160*/  IMAD R11, R19.reuse, 0x1800, R77 ;  /* 0x00001800130b7824 */ /* 0x040fe400078e024d */
[----:B------:R-:W-:-:S03]  /*4170*/  IMAD R13, R19, 0x1800, R8 ;  /* 0x00001800130d7824 */ /* 0x000fc600078e0208 */
[----:B------:R-:W-:Y:S01]  /*4180*/  LEA R11, R11, R22, 0x1 ;  /* 0x000000160b0b7211 */ /* 0x000fe200078e08ff */
[----:B------:R-:W-:-:S05]  /*4190*/  IMAD R13, R13, 0x2, R22 ;  /* 0x000000020d0d7824 */ /* 0x000fca00078e0216 */
[----:B------:R-:W2:Y:S04]  /*41a0*/  LDS.128 R8, [R11+0x1c400] ;  /* 0x01c400000b087984 */ /* 0x000ea80000000c00 */
[----:B------:R-:W3:Y:S01]  /*41b0*/  LDS.128 R12, [R13+0x1c400] ;  /* 0x01c400000d0c7984 */ /* 0x000ee20000000c00 */
[----:B------:R-:W-:Y:S05]  /*41c0*/  @P2 BRA `(.L_x_15064) ;  /* 0x0000000400582947 */ /* 0x000fea0003800000 */
[--C-:B------:R-:W-:Y:S02]  /*41d0*/  SHF.R.U64 R116, R36, 0x10, R37.reuse ;  /* 0x0000001024747819 */ /* 0x100fe40000001225 */
[----:B------:R-:W-:Y:S01]  /*41e0*/  SHF.R.U32.HI R36, RZ, 0x10, R37 ;  /* 0x00000010ff247819 */ /* 0x000fe20000011625 */
[----:B------:R-:W-:Y:S01]  /*41f0*/  HADD2.F32 R37, -RZ, R110.H1_H1 ;  /* 0x3000006eff257230 */ /* 0x000fe20000004100 */
[--C-:B------:R-:W-:Y:S01]  /*4200*/  SHF.R.U64 R118, R32, 0x10, R33.reuse ;  /* 0x0000001020767819 */ /* 0x100fe20000001221 */
[----:B---3--:R-:W-:Y:S01]  /*4210*/  IMAD.MOV.U32 R32, RZ, RZ, R12 ;  /* 0x000000ffff207224 */ /* 0x008fe200078e000c */
[----:B------:R-:W-:Y:S01]  /*4220*/  SHF.R.U32.HI R109, RZ, 0x10, R33 ;  /* 0x00000010ff6d7819 */ /* 0x000fe20000011621 */
[----:B------:R-:W-:Y:S01]  /*4230*/  IMAD.MOV.U32 R33, RZ, RZ, R14 ;  /* 0x000000ffff217224 */ /* 0x000fe200078e000e */
[--C-:B------:R-:W-:Y:S01]  /*4240*/  SHF.R.U64 R117, R34, 0x10, R35.reuse ;  /* 0x0000001022757819 */ /* 0x100fe20000001223 */
[----:B--2---:R-:W-:Y:S01]  /*4250*/  IMAD.MOV.U32 R12, RZ, RZ, R10 ;  /* 0x000000ffff0c7224 */ /* 0x004fe200078e000a */
[----:B------:R-:W-:Y:S01]  /*4260*/  SHF.R.U32.HI R112, RZ, 0x10, R35 ;  /* 0x00000010ff707819 */ /* 0x000fe20000011623 */
[--C-:B------:R-:W-:Y:S01]  /*4270*/  HADD2.F32 R14, -RZ, R13.reuse.H0_H0 ;  /* 0x2000000dff0e7230 */ /* 0x100fe20000004100 */
[--C-:B------:R-:W-:Y:S01]  /*4280*/  SHF.R.U64 R115, R38, 0x10, R39.reuse ;  /* 0x0000001026737819 */ /* 0x100fe20000001227 */
[----:B------:R-:W-:Y:S01]  /*4290*/  HADD2.F32 R13, -RZ, R13.H1_H1 ;  /* 0x3000000dff0d7230 */ /* 0x000fe20000004100 */
[----:B------:R-:W-:Y:S01]  /*42a0*/  SHF.R.U32.HI R111, RZ, 0x10, R39 ;  /* 0x00000010ff6f7819 */ /* 0x000fe20000011627 */
[----:B------:R-:W-:-:S02]  /*42b0*/  HADD2.F32 R10, -RZ, R9.H0_H0 ;  /* 0x20000009ff0a7230 */ /* 0x000fc40000004100 */
[-C--:B------:R-:W-:Y:S01]  /*42c0*/  FMUL.FTZ R39, R14, R37.reuse ;  /* 0x000000250e277220 */ /* 0x080fe20000410000 */
[----:B------:R-:W-:Y:S02]  /*42d0*/  HADD2.F32 R36, -RZ, R36.H0_H0 ;  /* 0x20000024ff247230 */ /* 0x000fe40000004100 */
[----:B------:R-:W-:Y:S02]  /*42e0*/  HADD2.F32 R9, -RZ, R9.H1_H1 ;  /* 0x30000009ff097230 */ /* 0x000fe40000004100 */
[C---:B------:R-:W-:Y:S01]  /*42f0*/  FMUL.FTZ R37, R10.reuse, R37 ;  /* 0x000000250a257220 */ /* 0x040fe20000410000 */
[----:B------:R-:W-:Y:S02]  /*4300*/  HADD2.F32 R35, -RZ, R110.H0_H0 ;  /* 0x2000006eff237230 */ /* 0x000fe40000004100 */
[-C--:B------:R-:W-:Y:S01]  /*4310*/  FMUL.FTZ R110, R13, R36.reuse ;  /* 0x000000240d6e7220 */ /* 0x080fe20000410000 */
[----:B------:R-:W-:Y:S02]  /*4320*/  HADD2.F32 R34, -RZ, R109.H0_H0 ;  /* 0x2000006dff227230 */ /* 0x000fe40000004100 */
[----:B------:R-:W-:Y:S01]  /*4330*/  FMUL.FTZ R36, R9, R36 ;  /* 0x0000002409247220 */ /* 0x000fe20000410000 */
[----:B------:R-:W-:Y:S01]  /*4340*/  FFMA.FTZ R39, R10, R35, -R39 ;  /* 0x000000230a277223 */ /* 0x000fe20000010827 */
[----:B------:R-:W-:-:S02]  /*4350*/  HADD2.F32 R10, -RZ, R15.H0_H0 ;  /* 0x2000000fff0a7230 */ /* 0x000fc40000004100 */
[-C--:B------:R-:W-:Y:S01]  /*4360*/  FFMA.FTZ R110, R9, R34.reuse, -R110 ;  /* 0x00000022096e7223 */ /* 0x080fe2000001086e */
[----:B------:R-:W-:Y:S01]  /*4370*/  FFMA.FTZ R109, R13, R34, R36 ;  /* 0x000000220d6d7223 */ /* 0x000fe20000010024 */
[----:B------:R-:W-:Y:S02]  /*4380*/  HADD2.F32 R34, -RZ, R113.H1_H1 ;  /* 0x30000071ff227230 */ /* 0x000fe40000004100 */
[----:B------:R-:W-:Y:S01]  /*4390*/  FFMA.FTZ R38, R14, R35, R37 ;  /* 0x000000230e267223 */ /* 0x000fe20000010025 */
[----:B------:R-:W-:Y:S02]  /*43a0*/  HADD2.F32 R9, -RZ, R11.H0_H0 ;  /* 0x2000000bff097230 */ /* 0x000fe40000004100 */
[----:B------:R-:W-:Y:S02]  /*43b0*/  HADD2.F32 R15, -RZ, R15.H1_H1 ;  /* 0x3000000fff0f7230 */ /* 0x000fe40000004100 */
[----:B------:R-:W-:Y:S02]  /*43c0*/  HADD2.F32 R36, -RZ, R111.H0_H0 ;  /* 0x2000006fff247230 */ /* 0x000fe40000004100 */
[----:B------:R-:W-:Y:S01]  /*43d0*/  FMUL.FTZ R35, R9, R34 ;  /* 0x0000002209237220 */ /* 0x000fe20000410000 */
[----:B------:R-:W-:-:S02]  /*43e0*/  HADD2.F32 R11, -RZ, R11.H1_H1 ;  /* 0x3000000bff0b7230 */ /* 0x000fc40000004100 */
[----:B------:R-:W-:Y:S02]  /*43f0*/  HADD2.F32 R14, -RZ, R112.H0_H0 ;  /* 0x20000070ff0e7230 */ /* 0x000fe40000004100 */
[C---:B------:R-:W-:Y:S01]  /*4400*/  FMUL.FTZ R112, R10.reuse, R34 ;  /* 0x000000220a707220 */ /* 0x040fe20000410000 */
[----:B------:R-:W-:Y:S02]  /*4410*/  HADD2.F32 R13, -RZ, R113.H0_H0 ;  /* 0x20000071ff0d7230 */ /* 0x000fe40000004100 */
[-C--:B------:R-:W-:Y:S01]  /*4420*/  FMUL.FTZ R34, R15, R36.reuse ;  /* 0x000000240f227220 */ /* 0x080fe20000410000 */
[----:B------:R-:W-:Y:S02]  /*4430*/  FMUL.FTZ R36, R11, R36 ;  /* 0x000000240b247220 */ /* 0x000fe40000410000 */
[-C--:B------:R-:W-:Y:S01]  /*4440*/  FFMA.FTZ R111, R10, R13.reuse, R35 ;  /* 0x0000000d0a6f7223 */ /* 0x080fe20000010023 */
[----:B------:R-:W-:Y:S01]  /*4450*/  FFMA.FTZ R112, R9, R13, -R112 ;  /* 0x0000000d09707223 */ /* 0x000fe20000010870 */
        /* <DEDUP_REMOVED lines=9> */
[----:B------:R-:W-:Y:S02]  /*44f0*/  HADD2.F32 R8, -RZ, R8.H1_H1 ;  /* 0x30000008ff087230 */ /* 0x000fe40000004100 */
[----:B------:R-:W-:Y:S01]  /*4500*/  FMUL.FTZ R37, R32, R15 ;  /* 0x0000000f20257220 */ /* 0x000fe20000410000 */
[----:B------:R-:W-:-:S02]  /*4510*/  HADD2.F32 R11, -RZ, R119.H1_H1 ;  /* 0x30000077ff0b7230 */ /* 0x000fc40000004100 */
        /* <DEDUP_REMOVED lines=10> */
[--C-:B------:R-:W-:Y:S02]  /*45c0*/  HADD2.F32 R8, -RZ, R12.reuse.H0_H0 ;  /* 0x2000000cff087230 */ /* 0x100fe40000004100 */
        /* <DEDUP_REMOVED lines=10> */
[-C--:B------:R-:W-:Y:S01]  /*4670*/  FFMA.FTZ R12, R12, R11.reuse, -R13 ;  /* 0x0000000b0c0c7223 */ /* 0x080fe2000001080d */
[----:B------:R-:W-:Y:S01]  /*4680*/  F2FP.F16.F32.PACK_AB R13, R109, R38 ;  /* 0x000000266d0d723e */ /* 0x000fe200000000ff */
[-C--:B------:R-:W-:Y:S01]  /*4690*/  FFMA.FTZ R15, R8, R10.reuse, -R15 ;  /* 0x0000000a080f7223 */ /* 0x080fe2000001080f */
[----:B------:R-:W-:Y:S01]  /*46a0*/  FFMA.FTZ R36, R9, R10, R36 ;  /* 0x0000000a09247223 */ /* 0x000fe20000010024 */
[----:B------:R-:W-:Y:S01]  /*46b0*/  FFMA.FTZ R11, R33, R11, R14 ;  /* 0x0000000b210b7223 */ /* 0x000fe2000001000e */
[----:B------:R-:W-:Y:S02]  /*46c0*/  F2FP.F16.F32.PACK_AB R9, R110, R39 ;  /* 0x000000276e09723e */ /* 0x000fe400000000ff */
[----:B------:R-:W-:Y:S01]  /*46d0*/  F2FP.F16.F32.PACK_AB R10, R12, R15 ;  /* 0x0000000f0c0a723e */ /* 0x000fe200000000ff */
[----:B------:R-:W-:Y:S01]  /*46e0*/  IMAD.MOV.U32 R12, RZ, RZ, R32 ;  /* 0x000000ffff0c7224 */ /* 0x000fe200078e0020 */
[----:B------:R-:W-:Y:S01]  /*46f0*/  F2FP.F16.F32.PACK_AB R14, R11, R36 ;  /* 0x000000240b0e723e */ /* 0x000fe200000000ff */
[----:B------:R-:W-:Y:S01]  /*4700*/  IMAD.MOV.U32 R11, RZ, RZ, R112 ;  /* 0x000000ffff0b7224 */ /* 0x000fe200078e0070 */
[----:B------:R-:W-:Y:S01]  /*4710*/  F2FP.F16.F32.PACK_AB R8, R37, R34 ;  /* 0x000000222508723e */ /* 0x000fe200000000ff */
[----:B------:R-:W-:-:S07]  /*4720*/  IMAD.MOV.U32 R15, RZ, RZ, R111 ;  /* 0x000000ffff0f7224 */ /* 0x000fce00078e006f */
.L_x_15064:
[----:B------:R-:W-:Y:S05]  /*4730*/  BSYNC B2 ;  /* 0x0000000000027941 */ /* 0x000fea0003800000 */
.L_x_15063:
[----:B------:R-:W-:Y:S01]  /*4740*/  ISETP.GE.AND P4, PT, R107, R103, PT ;  /* 0x000000676b00720c */ /* 0x000fe20003f86270 */
[----:B--2---:R4:W-:-:S12]  /*4750*/  ST.E.128 desc[UR42][R92.64], R8 ;  /* 0x000000085c007985 */ /* 0x0049d8000c101d2a */
[----:B------:R-:W-:-:S05]  /*4760*/  @!P4 IMAD.WIDE R94, R107, 0x2, R94 ;  /* 0x000000026b5ec825 */ /* 0x000fca00078e025e */
[----:B---3--:R4:W-:Y:S02]  /*4770*/  @!P4 ST.E.128 desc[UR42][R94.64], R12 ;  /* 0x0000000c5e00c985 */ /* 0x0089e4000c101d2a */
.L_x_15062:
[----:B------:R-:W-:Y:S05]  /*4780*/  BSYNC B1 ;  /* 0x0000000000017941 */ /* 0x000fea0003800000 */
.L_x_15061:
[----:B------:R-:W-:-:S03]  /*4790*/  UMOV UR4, 0xffffffff ;  /* 0xffffffff00047882 */ /* 0x000fc60000000000 */
[----:B------:R-:W-:Y:S05]  /*47a0*/  BRA.DIV UR4, `(.L_x_15065) ;  /* 0x0000018a04b07947 */ /* 0x000fea000b800000 */
[----:B------:R0:W0:Y:S04]  /*47b0*/  SHFL.IDX PT, R33, R90, 0x1, 0x1c1f ;  /* 0x003c1f005a217f89 */ /* 0x00002800000e0000 */
[----:B------:R0:W0:Y:S02]  /*47c0*/  SHFL.IDX PT, R32, R89, 0x1, 0x1c1f ;  /* 0x003c1f0059207f89 */ /* 0x00002400000e0000 */
.L_x_15323:
[----:B----4-:R-:W-:-:S04]  /*47d0*/  IADD3 R8, R206, 0x40, RZ ;  /* 0x00000040ce087810 */ /* 0x010fc80007ffe0ff */
[----:B------:R-:W-:-:S13]  /*47e0*/  ISETP.GE.OR P4, PT, R8, R99, P1 ;  /* 0x000000630800720c */ /* 0x000fda0000f86670 */
[----:B------:R-:W-:Y:S05]  /*47f0*/  @P4 BRA `(.L_x_15050) ;  /* 0x0000000800f04947 */ /* 0x000fea0003800000 */
[----:B--2---:R-:W2:Y:S01]  /*4800*/  LDL R9, [R1+0x84] ;  /* 0x0000840001097983 */ /* 0x004ea20000100800 */
        /* <DEDUP_REMOVED lines=16> */
[----:B------:R-:W-:-:S05]  /*4910*/  LOP3.LUT R8, R8, R10, RZ, 0x3c, !PT ;  /* 0x0000000a08087212 */ /* 0x000fca00078e3cff */
[----:B--2---:R-:W-:Y:S02]  /*4920*/  IMAD.IADD R8, R9, 0x1, R8 ;  /* 0x0000000109087824 */ /* 0x004fe400078e0208 */
[C---:B------:R-:W-:Y:S02]  /*4930*/  IMAD R9, R19.reuse, 0x1800, R78 ;  /* 0x0000180013097824 */ /* 0x040fe400078e024e */
[----:B------:R-:W-:Y:S02]  /*4940*/  IMAD R11, R19, 0x1800, R8 ;  /* 0x00001800130b7824 */ /* 0x000fe400078e0208 */
[--C-:B------:R-:W-:Y:S02]  /*4950*/  IMAD R9, R9, 0x2, R22.reuse ;  /* 0x0000000209097824 */ /* 0x100fe400078e0216 */
[----:B------:R-:W-:-:S04]  /*4960*/  IMAD R12, R11, 0x2, R22 ;  /* 0x000000020b0c7824 */ /* 0x000fc800078e0216 */
[----:B------:R-:W0:Y:S04]  /*4970*/  LDS.128 R8, [R9+0x1c400] ;  /* 0x01c4000009087984 */ /* 0x000e280000000c00 */
[----:B---3--:R-:W2:Y:S01]  /*4980*/  LDS.128 R12, [R12+0x1c400] ;  /* 0x01c400000c0c7984 */ /* 0x008ea20000000c00 */
[----:B------:R-:W-:Y:S05]  /*4990*/  @P2 BRA `(.L_x_15067) ;  /* 0x0000000400582947 */ /* 0x000fea0003800000 */
[--C-:B------:R-:W-:Y:S01]  /*49a0*/  SHF.R.U64 R92, R44, 0x10, R45.reuse ;  /* 0x000000102c5c7819 */ /* 0x100fe2000000122d */
[----:B--2---:R-:W-:Y:S01]  /*49b0*/  IMAD.MOV.U32 R37, RZ, RZ, R12 ;  /* 0x000000ffff257224 */ /* 0x004fe200078e000c */
[----:B------:R-:W-:Y:S01]  /*49c0*/  SHF.R.U32.HI R44, RZ, 0x10, R45 ;  /* 0x00000010ff2c7819 */ /* 0x000fe2000001162d */
[----:B------:R-:W-:Y:S01]  /*49d0*/  IMAD.MOV.U32 R38, RZ, RZ, R14 ;  /* 0x000000ffff267224 */ /* 0x000fe200078e000e */
[----:B------:R-:W-:Y:S01]  /*49e0*/  SHF.R.U64 R94, R40, 0x10, R41 ;  /* 0x00000010285e7819 */ /* 0x000fe20000001229 */
[--C-:B------:R-:W-:Y:S01]  /*49f0*/  HADD2.F32 R14, -RZ, R13.reuse.H0_H0 ;  /* 0x2000000dff0e7230 */ /* 0x100fe20000004100 */
[----:B------:R-:W-:Y:S01]  /*4a00*/  SHF.R.U64 R93, R42, 0x10, R43 ;  /* 0x000000102a5d7819 */ /* 0x000fe2000000122b */
[----:B------:R-:W-:Y:S01]  /*4a10*/  HADD2.F32 R13, -RZ, R13.H1_H1 ;  /* 0x3000000dff0d7230 */ /* 0x000fe20000004100 */
[----:B0-----:R-:W-:Y:S01]  /*4a20*/  MOV R12, R10 ;  /* 0x0000000a000c7202 */ /* 0x001fe20000000f00 */
[--C-:B------:R-:W-:Y:S01]  /*4a30*/  HADD2.F32 R10, -RZ, R9.reuse.H0_H0 ;  /* 0x20000009ff0a7230 */ /* 0x100fe20000004100 */
[----:B------:R-:W-:Y:S01]  /*4a40*/  SHF.R.U32.HI R40, RZ, 0x10, R41 ;  /* 0x00000010ff287819 */ /* 0x000fe20000011629 */
[----:B------:R-:W-:Y:S01]  /*4a50*/  HADD2.F32 R42, -RZ, R44.H0_H0 ;  /* 0x2000002cff2a7230 */ /* 0x000fe20000004100 */
[----:B------:R-:W-:Y:S01]  /*4a60*/  SHF.R.U32.HI R89, RZ, 0x10, R43 ;  /* 0x00000010ff597819 */ /* 0x000fe2000001162b */
[----:B------:R-:W-:Y:S01]  /*4a70*/  HADD2.F32 R41, -RZ, R108.H0_H0 ;  /* 0x2000006cff297230 */ /* 0x000fe20000004100 */
[----:B------:R-:W-:Y:S01]  /*4a80*/  SHF.R.U64 R45, R46, 0x10, R47 ;  /* 0x000000102e2d7819 */ /* 0x000fe2000000122f */
[----:B------:R-:W-:-:S02]  /*4a90*/  HADD2.F32 R9, -RZ, R9.H1_H1 ;  /* 0x30000009ff097230 */ /* 0x000fc40000004100 */
[-C--:B------:R-:W-:Y:S01]  /*4aa0*/  FMUL.FTZ R44, R13, R42.reuse ;  /* 0x0000002a0d2c7220 */ /* 0x080fe20000410000 */
[----:B------:R-:W-:Y:S02]  /*4ab0*/  HADD2.F32 R39, -RZ, R108.H1_H1 ;  /* 0x3000006cff277230 */ /* 0x000fe40000004100 */
[-C--:B------:R-:W-:Y:S01]  /*4ac0*/  FMUL.FTZ R43, R14, R41.reuse ;  /* 0x000000290e2b7220 */ /* 0x080fe20000410000 */
[----:B------:R-:W-:Y:S02]  /*4ad0*/  HADD2.F32 R40, -RZ, R40.H0_H0 ;  /* 0x20000028ff287230 */ /* 0x000fe40000004100 */
[----:B------:R-:W-:Y:S01]  /*4ae0*/  FMUL.FTZ R42, R9, R42 ;  /* 0x0000002a092a7220 */ /* 0x000fe20000410000 */
[----:B------:R-:W-:Y:S01]  /*4af0*/  SHF.R.U32.HI R46, RZ, 0x10, R47 ;  /* 0x00000010ff2e7819 */ /* 0x000fe2000001162f */
[C---:B------:R-:W-:Y:S01]  /*4b00*/  FMUL.FTZ R41, R10.reuse, R41 ;  /* 0x000000290a297220 */ /* 0x040fe20000410000 */
[----:B------:R-:W-:Y:S01]  /*4b10*/  FFMA.FTZ R43, R10, R39, -R43 ;  /* 0x000000270a2b7223 */ /* 0x000fe2000001082b */
[-C--:B------:R-:W-:Y:S01]  /*4b20*/  FFMA.FTZ R42, R13, R40.reuse, R42 ;  /* 0x000000280d2a7223 */ /* 0x080fe2000001002a */
[----:B------:R-:W-:Y:S01]  /*4b30*/  FFMA.FTZ R44, R9, R40, -R44 ;  /* 0x00000028092c7223 */ /* 0x000fe2000001082c */
[----:B------:R-:W-:-:S02]  /*4b40*/  HADD2.F32 R13, -RZ, R106.H0_H0 ;  /* 0x2000006aff0d7230 */ /* 0x000fc40000004100 */
[----:B------:R-:W-:Y:S01]  /*4b50*/  FFMA.FTZ R41, R14, R39, R41 ;  /* 0x000000270e297223 */ /* 0x000fe20000010029 */
[--C-:B------:R-:W-:Y:S02]  /*4b60*/  HADD2.F32 R10, -RZ, R15.reuse.H0_H0 ;  /* 0x2000000fff0a7230 */ /* 0x100fe40000004100 */
[----:B------:R-:W-:Y:S02]  /*4b70*/  HADD2.F32 R106, -RZ, R106.H1_H1 ;  /* 0x3000006aff6a7230 */ /* 0x000fe40000004100 */
[----:B------:R-:W-:Y:S01]  /*4b80*/  HADD2.F32 R15, -RZ, R15.H1_H1 ;  /* 0x3000000fff0f7230 */ /* 0x000fe20000004100 */
[----:B------:R-:W-:Y:S01]  /*4b90*/  F2FP.F16.F32.PACK_AB R41, R42, R41 ;  /* 0x000000292a29723e */ /* 0x000fe200000000ff */
[--C-:B------:R-:W-:Y:S02]  /*4ba0*/  HADD2.F32 R9, -RZ, R11.reuse.H0_H0 ;  /* 0x2000000bff097230 */ /* 0x100fe40000004100 */
[----:B------:R-:W-:Y:S02]  /*4bb0*/  HADD2.F32 R40, -RZ, R46.H0_H0 ;  /* 0x2000002eff287230 */ /* 0x000fe40000004100 */
[----:B------:R-:W-:Y:S01]  /*4bc0*/  FMUL.FTZ R46, R10, R106 ;  /* 0x0000006a0a2e7220 */ /* 0x000fe20000410000 */
[----:B------:R-:W-:-:S02]  /*4bd0*/  HADD2.F32 R11, -RZ, R11.H1_H1 ;  /* 0x3000000bff0b7230 */ /* 0x000fc40000004100 */
[----:B------:R-:W-:Y:S01]  /*4be0*/  FMUL.FTZ R39, R9, R106 ;  /* 0x0000006a09277220 */ /* 0x000fe20000410000 */
[----:B------:R-:W-:Y:S02]  /*4bf0*/  HADD2.F32 R14, -RZ, R89.H0_H0 ;  /* 0x20000059ff0e7230 */ /* 0x000fe40000004100 */
[-C--:B------:R-:W-:Y:S01]  /*4c00*/  FMUL.FTZ R90, R15, R40.reuse ;  /* 0x000000280f5a7220 */ /* 0x080fe20000410000 */
[-C--:B------:R-:W-:Y:S01]  /*4c10*/  FFMA.FTZ R46, R9, R13.reuse, -R46 ;  /* 0x0000000d092e7223 */ /* 0x080fe2000001082e */
[C---:B------:R-:W-:Y:S01]  /*4c20*/  FMUL.FTZ R40, R11.reuse, R40 ;  /* 0x000000280b287220 */ /* 0x040fe20000410000 */
[----:B------:R-:W-:Y:S01]  /*4c30*/  FFMA.FTZ R47, R10, R13, R39 ;  /* 0x0000000d0a2f7223 */ /* 0x000fe20000010027 */
[-C--:B------:R-:W-:Y:S01]  /*4c40*/  FFMA.FTZ R89, R11, R14.reuse, -R90 ;  /* 0x0000000e0b597223 */ /* 0x080fe2000001085a */
[----:B------:R-:W-:Y:S02]  /*4c50*/  HADD2.F32 R11, -RZ, R104.H0_H0 ;  /* 0x20000068ff0b7230 */ /* 0x000fe40000004100 */
[----:B------:R-:W-:Y:S01]  /*4c60*/  FFMA.FTZ R90, R15, R14, R40 ;  /* 0x0000000e0f5a7223 */ /* 0x000fe20000010028 */
[----:B------:R-:W-:-:S02]  /*4c70*/  HADD2.F32 R10, -RZ, R37.H0_H0 ;  /* 0x20000025ff0a7230 */ /* 0x000fc40000004100 */
[----:B------:R-:W-:Y:S02]  /*4c80*/  HADD2.F32 R104, -RZ, R104.H1_H1 ;  /* 0x30000068ff687230 */ /* 0x000fe40000004100 */
[----:B------:R-:W-:Y:S01]  /*4c90*/  HADD2.F32 R14, -RZ, R92.H0_H0 ;  /* 0x2000005cff0e7230 */ /* 0x000fe20000004100 */
[----:B------:R-:W-:Y:S01]  /*4ca0*/  F2FP.F16.F32.PACK_AB R47, R90, R47 ;  /* 0x0000002f5a2f723e */ /* 0x000fe200000000ff */
[--C-:B------:R-:W-:Y:S02]  /*4cb0*/  HADD2.F32 R9, -RZ, R8.reuse.H0_H0 ;  /* 0x20000008ff097230 */ /* 0x100fe40000004100 */
[-C--:B------:R-:W-:Y:S01]  /*4cc0*/  FMUL.FTZ R40, R10, R104.reuse ;  /* 0x000000680a287220 */ /* 0x080fe20000410000 */
[----:B------:R-:W-:Y:S02]  /*4cd0*/  HADD2.F32 R37, -RZ, R37.H1_H1 ;  /* 0x30000025ff257230 */ /* 0x000fe40000004100 */
[----:B------:R-:W-:Y:S02]  /*4ce0*/  HADD2.F32 R8, -RZ, R8.H1_H1 ;  /* 0x30000008ff087230 */ /* 0x000fe40000004100 */
[----:B------:R-:W-:Y:S01]  /*4cf0*/  FMUL.FTZ R15, R9, R104 ;  /* 0x00000068090f7220 */ /* 0x000fe20000410000 */
[----:B------:R-:W-:-:S02]  /*4d00*/  HADD2.F32 R13, -RZ, R94.H0_H0 ;  /* 0x2000005eff0d7230 */ /* 0x000fc40000004100 */
[-C--:B------:R-:W-:Y:S01]  /*4d10*/  FMUL.FTZ R39, R37, R14.reuse ;  /* 0x0000000e25277220 */ /* 0x080fe20000410000 */
[-C--:B------:R-:W-:Y:S01]  /*4d20*/  FFMA.FTZ R40, R9, R11.reuse, -R40 ;  /* 0x0000000b09287223 */ /* 0x080fe20000010828 */
[----:B------:R-:W-:Y:S01]  /*4d30*/  FMUL.FTZ R14, R8, R14 ;  /* 0x0000000e080e7220 */ /* 0x000fe20000410000 */
[----:B------:R-:W-:Y:S01]  /*4d40*/  FFMA.FTZ R15, R10, R11, R15 ;  /* 0x0000000b0a0f7223 */ /* 0x000fe2000001000f */
[-C--:B------:R-:W-:Y:S01]  /*4d50*/  FFMA.FTZ R39, R8, R13.reuse, -R39 ;  /* 0x0000000d08277223 */ /* 0x080fe20000010827 */
[----:B------:R-:W-:Y:S02]  /*4d60*/  HADD2.F32 R10, -RZ, R100.H0_H0 ;  /* 0x20000064ff0a7230 */ /* 0x000fe40000004100 */
[----:B------:R-:W-:Y:S01]  /*4d70*/  FFMA.FTZ R14, R37, R13, R14 ;  /* 0x0000000d250e7223 */ /* 0x000fe2000001000e */
[----:B------:R-:W-:Y:S02]  /*4d80*/  HADD2.F32 R9, -RZ, R38.H0_H0 ;  /* 0x20000026ff097230 */ /* 0x000fe40000004100 */
[----:B------:R-:W-:-:S02]  /*4d90*/  HADD2.F32 R100, -RZ, R100.H1_H1 ;  /* 0x30000064ff647230 */ /* 0x000fc40000004100 */
        /* <DEDUP_REMOVED lines=8> */
[-C--:B------:R-:W-:Y:S01]  /*4e20*/  FFMA.FTZ R37, R8, R10.reuse, -R37 ;  /* 0x0000000a08257223 */ /* 0x080fe20000010825 */
[C---:B------:R-:W-:Y:S01]  /*4e30*/  FMUL.FTZ R13, R12.reuse, R13 ;  /* 0x0000000d0c0d7220 */ /* 0x040fe20000410000 */
[----:B------:R-:W-:Y:S01]  /*4e40*/  FFMA.FTZ R100, R9, R10, R100 ;  /* 0x0000000a09647223 */ /* 0x000fe20000010064 */
[-C--:B------:R-:W-:Y:S01]  /*4e50*/  FFMA.FTZ R12, R12, R11.reuse, -R45 ;  /* 0x0000000b0c0c7223 */ /* 0x080fe2000001082d */
[----:B------:R-:W-:Y:S01]  /*4e60*/  F2FP.F16.F32.PACK_AB R8, R39, R40 ;  /* 0x000000282708723e */ /* 0x000fe200000000ff */
[----:B------:R-:W-:Y:S01]  /*4e70*/  FFMA.FTZ R13, R38, R11, R13 ;  /* 0x0000000b260d7223 */ /* 0x000fe2000001000d */
[----:B------:R-:W-:Y:S01]  /*4e80*/  F2FP.F16.F32.PACK_AB R40, R14, R15 ;  /* 0x0000000f0e28723e */ /* 0x000fe200000000ff */
[----:B------:R-:W-:Y:S01]  /*4e90*/  IMAD.MOV.U32 R15, RZ, RZ, R47 ;  /* 0x000000ffff0f7224 */ /* 0x000fe200078e002f */
[----:B------:R-:W-:Y:S02]  /*4ea0*/  F2FP.F16.F32.PACK_AB R10, R12, R37 ;  /* 0x000000250c0a723e */ /* 0x000fe400000000ff */
[----:B------:R-:W-:Y:S01]  /*4eb0*/  F2FP.F16.F32.PACK_AB R14, R13, R100 ;  /* 0x000000640d0e723e */ /* 0x000fe200000000ff */
[----:B------:R-:W-:Y:S01]  /*4ec0*/  IMAD.MOV.U32 R12, RZ, RZ, R40 ;  /* 0x000000ffff0c7224 */ /* 0x000fe200078e0028 */
[----:B------:R-:W-:Y:S01]  /*4ed0*/  F2FP.F16.F32.PACK_AB R9, R44, R43 ;  /* 0x0000002b2c09723e */ /* 0x000fe200000000ff */
[----:B------:R-:W-:Y:S01]  /*4ee0*/  IMAD.MOV.U32 R13, RZ, RZ, R41 ;  /* 0x000000ffff0d7224 */ /* 0x000fe200078e0029 */
[----:B------:R-:W-:-:S07]  /*4ef0*/  F2FP.F16.F32.PACK_AB R11, R89, R46 ;  /* 0x0000002e590b723e */ /* 0x000fce00000000ff */
.L_x_15067:
[----:B------:R-:W-:Y:S05]  /*4f00*/  BSYNC B1 ;  /* 0x0000000000017941 */ /* 0x000fea0003800000 */
.L_x_15066:
[----:B0-----:R0:W-:Y:S01]  /*4f10*/  ST.E.128 desc[UR42][R34.64], R8 ;  /* 0x0000000822007985 */ /* 0x0011e2000c101d2a */
[----:B------:R-:W-:-:S13]  /*4f20*/  ISETP.GE.AND P2, PT, R36, R103, PT ;  /* 0x000000672400720c */ /* 0x000fda0003f46270 */
[----:B------:R-:W-:Y:S05]  /*4f30*/  @P2 BRA `(.L_x_15050) ;  /* 0x0000000400202947 */ /* 0x000fea0003800000 */
[----:B------:R-:W-:-:S05]  /*4f40*/  IMAD.WIDE R36, R36, 0x2, R32 ;  /* 0x0000000224247825 */ /* 0x000fca00078e0220 */
[----:B--2---:R2:W-:Y:S01]  /*4f50*/  ST.E.128 desc[UR42][R36.64], R12 ;  /* 0x0000000c24007985 */ /* 0x0045e2000c101d2a */
[----:B------:R-:W-:Y:S05]  /*4f60*/  BRA `(.L_x_15050) ;  /* 0x0000000400147947 */ /* 0x000fea0003800000 */
.L_x_15031:
[----:B------:R-:W-:-:S06]  /*4f70*/  UISETP.NE.AND UP0, UPT, UR44, 0x3, UPT ;  /* 0x000000032c00788c */ /* 0x000fcc000bf05270 */
[----:B------:R-:W-:-:S13]  /*4f80*/  PLOP3.LUT P3, PT, PT, PT, UP0, 0x80, 0x0 ;  /* 0x000000000000781c */ /* 0x000fda0003f6f008 */
[----:B------:R-:W-:Y:S05]  /*4f90*/  @!P3 BRA `(.L_x_15068) ;  /* 0x000000000004b947 */ /* 0x000fea0003800000 */
[----:B------:R-:W-:Y:S01]  /*4fa0*/  BPT.TRAP 0x1 ;  /* 0x000000040000795c */ /* 0x000fe20000300000 */
.L_x_15068:
[----:B------:R-:W-:Y:S01]  /*4fb0*/  IMAD R86, R19, 0x8, R22 ;  /* 0x0000000813567824 */ /* 0x000fe200078e0216 */
[----:B------:R-:W-:Y:S01]  /*4fc0*/  SHF.L.U32 R101, R211, 0x1f, RZ ;  /* 0x0000001fd3657819 */ /* 0x000fe200000006ff */
[----:B------:R-:W-:Y:S01]  /*4fd0*/  BSSY B1, `(.L_x_15069) ;  /* 0x0000004000017945 */ /* 0x000fe20003800000 */
[----:B------:R-:W-:Y:S02]  /*4fe0*/  SHF.R.S32.HI R97, RZ, 0x1f, R91 ;  /* 0x0000001fff617819 */ /* 0x000fe4000001145b */
[----:B------:R-:W0:Y:S02]  /*4ff0*/  SYNCS.PHASECHK.TRANS64.TRYWAIT P2, [R86+URZ+0x32490], R101 ;  /* 0x03249065560075a7 */ /* 0x000e24000804017f */
[----:B0-----:R-:W-:Y:S05]  /*5000*/  @!P2 BRA `(.L_x_15070) ;  /* 0x0000018000e4a947 */ /* 0x001fea0003800000 */
.L_x_15324:
[----:B------:R-:W-:Y:S05]  /*5010*/  BSYNC B1 ;  /* 0x0000000000017941 */ /* 0x000fea0003800000 */
.L_x_15069:
        /* <DEDUP_REMOVED lines=19> */
[C---:B------:R-:W-:Y:S01]  /*5150*/  LEA R32, P2, R8.reuse, UR4, 0x1 ;  /* 0x0000000408207c11 */ /* 0x040fe2000f8408ff */
[----:B------:R-:W-:Y:S01]  /*5160*/  IMAD.IADD R34, R99, 0x1, -R206 ;  /* 0x0000000163227824 */ /* 0x000fe200078e0ace */
[----:B------:R-:W-:Y:S02]  /*5170*/  UMOV UR4, 0xffffffff ;  /* 0xffffffff00047882 */ /* 0x000fe40000000000 */
[----:B------:R-:W-:Y:S02]  /*5180*/  LEA.HI.X R33, R8, UR5, R11, 0x1, P2 ;  /* 0x0000000508217c11 */ /* 0x000fe400090f0c0b */
[----:B------:R-:W-:Y:S01]  /*5190*/  ISETP.GE.AND P2, PT, R34, 0x1, PT ;  /* 0x000000012200780c */ /* 0x000fe20003f46270 */
[----:B------:R-:W-:-:S12]  /*51a0*/  BRA.DIV UR4, `(.L_x_15071) ;  /* 0x0000018204907947 */ /* 0x000fd8000b800000 */
[----:B------:R1:W2:Y:S04]  /*51b0*/  SHFL.IDX PT, R9, R33, RZ, 0x1c1f ;  /* 0x001c1fff21097589 */ /* 0x0002a800000e0000 */
[----:B------:R1:W3:Y:S02]  /*51c0*/  SHFL.IDX PT, R14, R32, RZ, 0x1c1f ;  /* 0x001c1fff200e7589 */ /* 0x0002e400000e0000 */
.L_x_15328:
        /* <DEDUP_REMOVED lines=13> */
.L_x_15073:
[----:B------:R-:W-:Y:S05]  /*52a0*/  BSYNC B1 ;  /* 0x0000000000017941 */ /* 0x000fea0003800000 */
.L_x_15072:
[----:B------:R-:W-:-:S03]  /*52b0*/  UMOV UR4, 0xffffffff ;  /* 0xffffffff00047882 */ /* 0x000fc60000000000 */
[----:B------:R-:W-:Y:S05]  /*52c0*/  BRA.DIV UR4, `(.L_x_15074) ;  /* 0x0000018204907947 */ /* 0x000fea000b800000 */
[----:B--2-4-:R2:W4:Y:S04]  /*52d0*/  SHFL.IDX PT, R9, R33, 0x1, 0x1c1f ;  /* 0x003c1f0021097f89 */ /* 0x01452800000e0000 */
[----:B---3--:R2:W3:Y:S02]  /*52e0*/  SHFL.IDX PT, R14, R32, 0x1, 0x1c1f ;  /* 0x003c1f00200e7f89 */ /* 0x0084e400000e0000 */
.L_x_15332:
        /* <DEDUP_REMOVED lines=13> */
.L_x_15050:
[----:B------:R-:W-:Y:S05]  /*53c0*/  BSYNC B0 ;  /* 0x0000000000007941 */ /* 0x000fea0003800000 */
.L_x_15030:
        /* <DEDUP_REMOVED lines=12> */
[----:B------:R-:W-:-:S04]  /*5490*/  @!P2 IADD3 R8, R86, 0x324a0, RZ ;  /* 0x000324a05608a810 */ /* 0x000fc80007ffe0ff */
[----:B------:R-:W-:-:S04]  /*54a0*/  @!P2 PRMT R8, RZ, 0x654, R8 ;  /* 0x00000654ff08a816 */ /* 0x000fc80000000008 */
[----:B------:R0:W-:Y:S01]  /*54b0*/  @!P2 SYNCS.ARRIVE.TRANS64.RED.A1T0 RZ, [R8+URZ], RZ ;  /* 0x000000ff08ffa9a7 */ /* 0x0001e2000810043f */
[----:B------:R-:W-:Y:S05]  /*54c0*/  @!P3 BRA `(.L_x_15076) ;  /* 0x000000000004b947 */ /* 0x000fea0003800000 */
[----:B------:R-:W-:Y:S01]  /*54d0*/  BPT.TRAP 0x1 ;  /* 0x000000040000795c */ /* 0x000fe20000300000 */
.L_x_15076:
[----:B------:R-:W-:Y:S05]  /*54e0*/  BSYNC B0 ;  /* 0x0000000000007941 */ /* 0x000fea0003800000 */
.L_x_15075:
[----:B------:R-:W3:Y:S01]  /*54f0*/  SYNCS.PHASECHK.TRANS64.TRYWAIT P3, [R86+URZ+0x324b0], R101 ;  /* 0x0324b065560075a7 */ /* 0x000ee2000806017f */
[----:B------:R-:W-:Y:S04]  /*5500*/  BSSY B0, `(.L_x_15077) ;  /* 0x0000002000007945 */ /* 0x000fe80003800000 */
[----:B---3--:R-:W-:Y:S05]  /*5510*/  @!P3 BRA `(.L_x_15078) ;  /* 0x000001800044b947 */ /* 0x008fea0003800000 */
.L_x_15333:
[----:B------:R-:W-:Y:S05]  /*5520*/  BSYNC B0 ;  /* 0x0000000000007941 */ /* 0x000fea0003800000 */
.L_x_15077:
[----:B-12---:R1:W5:Y:S01]  /*5530*/  LDL R90, [R1+0x7c] ;  /* 0x00007c00015a7983 */ /* 0x0063620000100800 */
[----:B------:R-:W-:-:S03]  /*5540*/  ULDC.64 UR4, c[0x0][0x328] ;  /* 0x0000ca0000047ab9 */ /* 0x000fc60000000a00 */
[----:B------:R1:W5:Y:S04]  /*5550*/  LDL R89, [R1+0x78] ;  /* 0x0000780001597983 */ /* 0x0003680000100800 */
[----:B------:R1:W5:Y:S04]  /*5560*/  LDL R47, [R1+0x74] ;  /* 0x00007400012f7983 */ /* 0x0003680000100800 */
[----:B------:R1:W5:Y:S01]  /*5570*/  LDL R46, [R1+0x70] ;  /* 0x00007000012e7983 */ /* 0x0003620000100800 */
[----:B------:R-:W-:Y:S01]  /*5580*/  IMAD R10, R97, UR4, RZ ;  /* 0x00000004610a7c24 */ /* 0x000fe2000f8e02ff */
[----:B------:R-:W-:Y:S01]  /*5590*/  BSSY B0, `(.L_x_15079) ;  /* 0x0000045000007945 */ /* 0x000fe20003800000 */
[----:B0-----:R-:W-:Y:S01]  /*55a0*/  IMAD.WIDE.U32 R8, R91, UR4, RZ ;  /* 0x000000045b087c25 */ /* 0x001fe2000f8e00ff */
[----:B------:R-:W-:-:S02]  /*55b0*/  SHF.R.S32.HI R44, RZ, 0x1f, R209 ;  /* 0x0000001fff2c7819 */ /* 0x000fc400000114d1 */
[----:B------:R-:W-:Y:S01]  /*55c0*/  SHF.R.S32.HI R45, RZ, 0x1f, R210 ;  /* 0x0000001fff2d7819 */ /* 0x000fe200000114d2 */
[----:B------:R-:W-:Y:S01]  /*55d0*/  IMAD R91, R91, UR5, R10 ;  /* 0x000000055b5b7c24 */ /* 0x000fe2000f8e020a */
[----:B------:R-:W-:Y:S01]  /*55e0*/  ULDC.64 UR4, c[0x0][0x338] ;  /* 0x0000ce0000047ab9 */ /* 0x000fe20000000a00 */
[----:B------:R-:W-:Y:S02]  /*55f0*/  IMAD.IADD R99, R99, 0x1, -R206 ;  /* 0x0000000163637824 */ /* 0x000fe400078e0ace */
        /* <DEDUP_REMOVED lines=16> */
[----:B------:R1:W0:Y:S01]  /*5700*/  SHFL.IDX PT, R43, R38, RZ, 0x1c1f ;  /* 0x001c1fff262b7589 */ /* 0x00022200000e0000 */
[--C-:B------:R-:W-:Y:S02]  /*5710*/  IMAD R40, R10, 0x2, R27.reuse ;  /* 0x000000020a287824 */ /* 0x100fe400078e021b */
[----:B------:R-:W-:Y:S01]  /*5720*/  IMAD R42, R8, 0x2, R27 ;  /* 0x00000002082a7824 */ /* 0x000fe200078e021b */
[----:B------:R1:W2:Y:S08]  /*5730*/  SHFL.IDX PT, R41, R39, RZ, 0x1c1f ;  /* 0x001c1fff27297589 */ /* 0x0002b000000e0000 */
[----:B-1----:R-:W-:Y:S05]  /*5740*/  @!P3 BRA `(.L_x_15080) ;  /* 0x0000000000a4b947 */ /* 0x002fea0003800000 */
[----:B------:R-:W-:Y:S02]  /*5750*/  ISETP.NE.AND P5, PT, R79, RZ, PT ;  /* 0x000000ff4f00720c */ /* 0x000fe40003fa5270 */
[----:B------:R-:W-:-:S11]  /*5760*/  ISETP.NE.AND P4, PT, R80, RZ, PT ;  /* 0x000000ff5000720c */ /* 0x000fd60003f85270 */
[----:B------:R-:W1:Y:S01]  /*5770*/  @P5 LDS.128 R8, [R40] ;  /* 0x0000000028085984 */ /* 0x000e620000000c00 */
[----:B0-----:R-:W-:-:S04]  /*5780*/  @P5 LEA R12, P3, R16, R43, 0x1 ;  /* 0x0000002b100c5211 */ /* 0x001fc800078608ff */
[----:B--2---:R-:W-:Y:S02]  /*5790*/  @P5 LEA.HI.X R13, R16, R41, R17, 0x1, P3 ;  /* 0x00000029100d5211 */ /* 0x004fe400018f0c11 */
        /* <DEDUP_REMOVED lines=13> */
[----:B------:R-:W-:-:S04]  /*5870*/  @P4 LEA R34, P6, R216, R43, 0x1 ;  /* 0x0000002bd8224211 */ /* 0x000fc800078c08ff */
[----:B-----5:R-:W-:Y:S01]  /*5880*/  @P4 LEA.HI.X R35, R216, R41, R90, 0x1, P6 ;  /* 0x00000029d8234211 */ /* 0x020fe200030f0c5a */
        /* <DEDUP_REMOVED lines=21> */
.L_x_15080:
[----:B------:R-:W-:Y:S05]  /*59e0*/  BSYNC B0 ;  /* 0x0000000000007941 */ /* 0x000fea0003800000 */
.L_x_15079:
[----:B------:R-:W-:Y:S01]  /*59f0*/  ISETP.GE.AND P3, PT, R99, 0x41, PT ;  /* 0x000000416300780c */ /* 0x000fe20003f66270 */
[----:B------:R-:W4:Y:S01]  /*5a00*/  SHFL.IDX PT, R39, R39, 0x1, 0x1c1f ;  /* 0x003c1f0027277f89 */ /* 0x000f2200000e0000 */
[----:B------:R-:W-:Y:S03]  /*5a10*/  BSSY B0, `(.L_x_15081) ;  /* 0x000002c000007945 */ /* 0x000fe60003800000 */
[----:B--2---:R2:W0:Y:S08]  /*5a20*/  SHFL.IDX PT, R41, R38, 0x1, 0x1c1f ;  /* 0x003c1f0026297f89 */ /* 0x00443000000e0000 */
[----:B--2---:R-:W-:Y:S05]  /*5a30*/  @!P3 BRA `(.L_x_15082) ;  /* 0x0000000000a4b947 */ /* 0x004fea0003800000 */
[----:B------:R-:W-:-:S13]  /*5a40*/  ISETP.NE.AND P4, PT, R81, RZ, PT ;  /* 0x000000ff5100720c */ /* 0x000fda0003f85270 */
[----:B0-----:R-:W-:-:S04]  /*5a50*/  @P4 LEA R32, P3, R210, R41, 0x1 ;  /* 0x00000029d2204211 */ /* 0x001fc800078608ff */
[----:B----4-:R-:W-:Y:S02]  /*5a60*/  @P4 LEA.HI.X R33, R210, R39, R45, 0x1, P3 ;  /* 0x00000027d2214211 */ /* 0x010fe400018f0c2d */
[----:B------:R-:W-:-:S13]  /*5a70*/  ISETP.NE.AND P3, PT, R82, RZ, PT ;  /* 0x000000ff5200720c */ /* 0x000fda0003f65270 */
[----:B------:R-:W-:-:S04]  /*5a80*/  @P3 LEA R34, P5, R209, R41, 0x1 ;  /* 0x00000029d1223211 */ /* 0x000fc800078a08ff */
[----:B------:R-:W-:Y:S02]  /*5a90*/  @P3 LEA.HI.X R35, R209, R39, R44, 0x1, P5 ;  /* 0x00000027d1233211 */ /* 0x000fe400028f0c2c */
[----:B------:R-:W-:-:S13]  /*5aa0*/  ISETP.NE.AND P5, PT, R79, RZ, PT ;  /* 0x000000ff4f00720c */ /* 0x000fda0003fa5270 */
[----:B-1----:R-:W0:Y:S01]  /*5ab0*/  @P5 LDS.128 R8, [R40+0x2000] ;  /* 0x0020000028085984 */ /* 0x002e220000000c00 */
[----:B------:R-:W-:-:S04]  /*5ac0*/  @P5 LEA R12, P6, R16, R41, 0x1 ;  /* 0x00000029100c5211 */ /* 0x000fc800078c08ff */
[----:B------:R-:W-:-:S05]  /*5ad0*/  @P5 LEA.HI.X R13, R16, R39, R17, 0x1, P6 ;  /* 0x00000027100d5211 */ /* 0x000fca00030f0c11 */
[----:B0-----:R-:W-:Y:S01]  /*5ae0*/  @P5 ST.E.128 desc[UR42][R12.64], R8 ;  /* 0x000000080c005985 */ /* 0x001fe2000c101d2a */
[----:B------:R-:W-:-:S13]  /*5af0*/  ISETP.NE.AND P5, PT, R80, RZ, PT ;  /* 0x000000ff5000720c */ /* 0x000fda0003fa5270 */
[----:B------:R-:W0:Y:S01]  /*5b00*/  @P5 LDS.128 R8, [R42+0x2000] ;  /* 0x002000002a085984 */ /* 0x000e220000000c00 */
[----:B------:R-:W-:-:S04]  /*5b10*/  @P5 LEA R14, P6, R2, R41, 0x1 ;  /* 0x00000029020e5211 */ /* 0x000fc800078c08ff */
[----:B------:R-:W-:-:S05]  /*5b20*/  @P5 LEA.HI.X R15, R2, R39, R208, 0x1, P6 ;  /* 0x00000027020f5211 */ /* 0x000fca00030f0cd0 */
        /* <DEDUP_REMOVED lines=26> */
.L_x_15082:
[----:B------:R-:W-:Y:S05]  /*5cd0*/  BSYNC B0 ;  /* 0x0000000000007941 */ /* 0x000fea0003800000 */
.L_x_15081:
[----:B------:R-:W-:Y:S01]  /*5ce0*/  @!PT LDS RZ, [RZ] ;  /* 0x00000000fffff984 */ /* 0x000fe20000000800 */
[----:B------:R-:W-:Y:S01]  /*5cf0*/  @!PT LDS RZ, [RZ] ;  /* 0x00000000fffff984 */ /* 0x000fe20000000800 */
[----:B------:R-:W-:Y:S01]  /*5d00*/  @!PT LDS RZ, [RZ] ;  /* 0x00000000fffff984 */ /* 0x000fe20000000800 */
[----:B------:R-:W-:Y:S01]  /*5d10*/  @!PT LDS RZ, [RZ] ;  /* 0x00000000fffff984 */ /* 0x000fe20000000800 */
[----:B------:R1:W-:Y:S06]  /*5d20*/  MEMBAR.ALL.CTA ;  /* 0x0000000000007992 */ /* 0x0003ec0000008000 */
[----:B-1----:R-:W1:Y:S01]  /*5d30*/  FENCE.VIEW.ASYNC.S ;  /* 0x00000000000073c6 */ /* 0x002e620000000000 */
[----:B---3--:R-:W-:Y:S01]  /*5d40*/  @!P2 VIADD R86, R86, 0x324c0 ;  /* 0x000324c05656a836 */ /* 0x008fe20000000000 */
[----:B-1----:R1:W-:Y:S01]  /*5d50*/  BAR.SYNC.DEFER_BLOCKING R61, 0x80 ;  /* 0x0002003d0000751d */ /* 0x0023e20000010000 */
[----:B------:R-:W-:Y:S01]  /*5d60*/  ISETP.NE.AND P3, PT, R88, RZ, PT ;  /* 0x000000ff5800720c */ /* 0x000fe20003f65270 */
[----:B------:R-:W-:-:S02]  /*5d70*/  VIADD R19, R19, 0x1 ;  /* 0x0000000113137836 */ /* 0x000fc40000000000 */
[----:B------:R-:W-:-:S04]  /*5d80*/  @!P2 PRMT R86, RZ, 0x654, R86 ;  /* 0x00000654ff56a816 */ /* 0x000fc80000000056 */
[----:B------:R1:W-:Y:S01]  /*5d90*/  @!P2 SYNCS.ARRIVE.TRANS64.RED.A1T0 RZ, [R86+URZ], RZ ;  /* 0x000000ff56ffa9a7 */ /* 0x0003e2000810043f */
[----:B------:R-:W-:-:S04]  /*5da0*/  ISETP.NE.AND P2, PT, R19, 0x2, PT ;  /* 0x000000021300780c */ /* 0x000fc80003f45270 */
[----:B--2---:R-:W-:Y:S02]  /*5db0*/  SEL R8, RZ, 0x1, P2 ;  /* 0x00000001ff087807 */ /* 0x004fe40001000000 */
[----:B------:R-:W-:Y:S02]  /*5dc0*/  SEL R19, R19, RZ, P2 ;  /* 0x000000ff13137207 */ /* 0x000fe40001000000 */
[----:B------:R-:W-:Y:S01]  /*5dd0*/  LOP3.LUT R211, R211, R8, RZ, 0x3c, !PT ;  /* 0x00000008d3d37212 */ /* 0x000fe200078e3cff */
[----:B------:R-:W-:Y:S06]  /*5de0*/  @P3 BRA `(.L_x_15083) ;  /* 0xffffffc4003c3947 */ /* 0x000fec000383ffff */
[----:B------:R-:W2:Y:S01]  /*5df0*/  S2R R9, SR_TID.X ;  /* 0x0000000000097919 */ /* 0x000ea20000002100 */
[----:B------:R-:W-:Y:S02]  /*5e00*/  PLOP3.LUT P0, PT, PT, PT, PT, 0x8, 0x0 ;  /* 0x000000000000781c */ /* 0x000fe40003f0e170 */
[----:B--2---:R-:W-:-:S04]  /*5e10*/  SHF.R.U32.HI R9, RZ, 0x7, R9 ;  /* 0x00000007ff097819 */ /* 0x004fc80000011609 */
[----:B------:R-:W-:-:S13]  /*5e20*/  ISETP.NE.AND P3, PT, R9, 0x1, PT ;  /* 0x000000010900780c */ /* 0x000fda0003f65270 */
[----:B------:R-:W-:Y:S06]  /*5e30*/  @!P3 BAR.ARV 0x9, 0x100 ;  /* 0x024400000000bb1d */ /* 0x000fec0000002000 */
.L_x_15025:
[----:B------:R-:W2:Y:S01]  /*5e40*/  LDL R5, [R1+0x6c] ;  /* 0x00006c0001057983 */ /* 0x000ea20000100800 */
[----:B------:R-:W3:Y:S01]  /*5e50*/  LDC R0, c[0x0][0x448] ;  /* 0x00011200ff007b82 */ /* 0x000ee20000000800 */
        /* <DEDUP_REMOVED lines=18> */
[----:B-----5:R-:W-:Y:S02]  /*5f80*/  CS2R R88, SRZ ;  /* 0x0000000000587805 */ /* 0x020fe4000001ff00 */
[----:B-1----:R-:W-:-:S02]  /*5f90*/  CS2R R86, SRZ ;  /* 0x0000000000567805 */ /* 0x002fc4000001ff00 */
[----:B------:R-:W-:Y:S02]  /*5fa0*/  CS2R R178, SRZ ;  /* 0x0000000000b27805 */ /* 0x000fe4000001ff00 */
[----:B------:R-:W-:Y:S02]  /*5fb0*/  CS2R R84, SRZ ;  /* 0x0000000000547805 */ /* 0x000fe4000001ff00 */
[----:B------:R-:W-:Y:S02]  /*5fc0*/  CS2R R80, SRZ ;  /* 0x0000000000507805 */ /* 0x000fe4000001ff00 */
[----:B---3--:R-:W-:Y:S02]  /*5fd0*/  ISETP.NE.AND P1, PT, R0, 0x1, PT ;  /* 0x000000010000780c */ /* 0x008fe40003f25270 */
        /* <DEDUP_REMOVED lines=13> */
[----:B------:R-:W-:Y:S01]  /*60b0*/  IMAD.MOV.U32 R173, RZ, RZ, RZ ;  /* 0x000000ffffad7224 */ /* 0x000fe200078e00ff */
[----:B------:R-:W-:Y:S02]  /*60c0*/  CS2R R44, SRZ ;  /* 0x00000000002c7805 */ /* 0x000fe4000001ff00 */
[----:B0-----:R-:W-:-:S02]  /*60d0*/  CS2R R42, SRZ ;  /* 0x00000000002a7805 */ /* 0x001fc4000001ff00 */
        /* <DEDUP_REMOVED lines=23> */
[----:B----4-:R-:W-:Y:S02]  /*6250*/  CS2R R38, SRZ ;  /* 0x0000000000267805 */ /* 0x010fe4000001ff00 */
[----:B------:R-:W-:Y:S02]  /*6260*/  CS2R R32, SRZ ;  /* 0x0000000000207805 */ /* 0x000fe4000001ff00 */
[----:B------:R-:W-:-:S02]  /*6270*/  CS2R R10, SRZ ;  /* 0x00000000000a7805 */ /* 0x000fc4000001ff00 */
[----:B------:R-:W-:Y:S01]  /*6280*/  CS2R R28, SRZ ;  /* 0x00000000001c7805 */ /* 0x000fe2000001ff00 */
[----:B------:R-:W-:Y:S01]  /*6290*/  IMAD.MOV.U32 R9, RZ, RZ, RZ ;  /* 0x000000ffff097224 */ /* 0x000fe200078e00ff */
[----:B--2---:R-:W-:-:S05]  /*62a0*/  IADD3 R0, R5, 0x7f, RZ ;  /* 0x0000007f05007810 */ /* 0x004fca0007ffe0ff */
[----:B-1----:R-:W-:-:S05]  /*62b0*/  @P1 IMAD.HI.U32 R3, R0, R3, RZ ;  /* 0x0000000300031227 */ /* 0x002fca00078e00ff */
[----:B0-----:R-:W-:Y:S02]  /*62c0*/  @P1 SHF.R.U32.HI R0, RZ, R4, R3 ;  /* 0x00000004ff001219 */ /* 0x001fe40000011603 */
[----:B------:R-:W-:Y:S02]  /*62d0*/  CS2R R4, SRZ ;  /* 0x0000000000047805 */ /* 0x000fe4000001ff00 */
[----:B------:R-:W-:Y:S01]  /*62e0*/  PLOP3.LUT P1, PT, PT, PT, PT, 0x80, 0x0 ;  /* 0x000000000000781c */ /* 0x000fe20003f2f070 */
[----:B------:R-:W-:Y:S02]  /*62f0*/  IMAD.IADD R0, R31, 0x1, R0 ;  /* 0x000000011f007824 */ /* 0x000fe400078e0200 */
[----:B------:R-:W-:Y:S02]  /*6300*/  IMAD.MOV.U32 R31, RZ, RZ, RZ ;  /* 0x000000ffff1f7224 */ /* 0x000fe400078e00ff */
[----:B------:R-:W-:-:S05]  /*6310*/  IMAD.HI R0, R0, 0x2aaaaaab, RZ ;  /* 0x2aaaaaab00007827 */ /* 0x000fca00078e02ff */
[----:B------:R-:W-:-:S04]  /*6320*/  SHF.R.U32.HI R3, RZ, 0x1f, R0 ;  /* 0x0000001fff037819 */ /* 0x000fc80000011600 */
[----:B------:R-:W-:-:S04]  /*6330*/  LEA.HI.SX32 R3, R0, R3, 0x1c ;  /* 0x0000000300037211 */ /* 0x000fc800078fe2ff */
[----:B------:R-:W-:Y:S01]  /*6340*/  VIMNMX R172, R172, R3, PT ;  /* 0x00000003acac7248 */ /* 0x000fe20003fe0100 */
[----:B------:R-:W-:-:S03]  /*6350*/  IMAD.MOV.U32 R3, RZ, RZ, RZ ;  /* 0x000000ffff037224 */ /* 0x000fc600078e00ff */
[----:B------:R-:W-:Y:S01]  /*6360*/  ISETP.GE.AND P2, PT, R172, 0x1, PT ;  /* 0x00000001ac00780c */ /* 0x000fe20003f46270 */
[----:B------:R-:W-:-:S12]  /*6370*/  @P0 BRA `(.L_x_15084) ;  /* 0x00000000000c0947 */ /* 0x000fd80003800000 */
[----:B------:R-:W0:Y:S01]  /*6380*/  FENCE.VIEW.ASYNC.G ;  /* 0x00000000000073c6 */ /* 0x000e220000000100 */
[----:B------:R-:W-:Y:S05]  /*6390*/  WARPSYNC.ALL ;  /* 0x0000000000007948 */ /* 0x000fea0003800000 */
[----:B0-----:R-:W-:Y:S06]  /*63a0*/  BAR.ARV 0xc, 0x180 ;  /* 0x0306000000007b1d */ /* 0x001fec0000002000 */
.L_x_15084:
[----:B------:R-:W-:Y:S01]  /*63b0*/  CS2R R24, SRZ ;  /* 0x0000000000187805 */ /* 0x000fe2000001ff00 */
[----:B------:R-:W-:Y:S06]  /*63c0*/  @!P2 BRA `(.L_x_15085) ;  /* 0x000000c00060a947 */ /* 0x000fec0003800000 */
[----:B------:R-:W0:Y:S01]  /*63d0*/  S2R R8, SR_TID.X ;  /* 0x0000000000087919 */ /* 0x000e220000002100 */
[----:B------:R-:W-:Y:S01]  /*63e0*/  UMOV UR4, 0xffffffff ;  /* 0xffffffff00047882 */ /* 0x000fe20000000000 */
[----:B0-----:R-:W-:-:S04]  /*63f0*/  IADD3 R8, R8, -0x80, RZ ;  /* 0xffffff8008087810 */ /* 0x001fc80007ffe0ff */
[----:B------:R-:W-:-:S04]  /*6400*/  SHF.R.S32.HI R0, RZ, 0x1f, R8 ;  /* 0x0000001fff007819 */ /* 0x000fc80000011408 */
[----:B------:R-:W-:-:S04]  /*6410*/  LEA.HI R0, R0, R8, RZ, 0x7 ;  /* 0x0000000800007211 */ /* 0x000fc800078f38ff */
[----:B------:R-:W-:Y:S01]  /*6420*/  SHF.R.S32.HI R13, RZ, 0x7, R0 ;  /* 0x00000007ff0d7819 */ /* 0x000fe20000011400 */
[----:B------:R-:W-:Y:S06]  /*6430*/  BRA.DIV UR4, `(.L_x_15086) ;  /* 0x0000017204907947 */ /* 0x000fec000b800000 */
[----:B------:R0:W1:Y:S02]  /*6440*/  SHFL.IDX PT, R14, R13, RZ, 0x1f ;  /* 0x00001fff0d0e7589 */ /* 0x00006400000e0000 */
.L_x_15336:
[----:B-1----:R-:W-:Y:S01]  /*6450*/  LEA.HI R0, R14, R14, RZ, 0x1 ;  /* 0x0000000e0e007211 */ /* 0x002fe200078f08ff */
[----:B------:R-:W-:Y:S01]  /*6460*/  VIADD R24, R22, 0x18400 ;  /* 0x0001840016187836 */ /* 0x000fe20000000000 */
[----:B------:R-:W-:Y:S01]  /*6470*/  BSSY B6, `(.L_x_15087) ;  /* 0x000001d000067945 */ /* 0x000fe20003800000 */
[----:B------:R-:W-:Y:S01]  /*6480*/  IMAD.MOV.U32 R215, RZ, RZ, 0x40000040 ;  /* 0x40000040ffd77424 */ /* 0x000fe200078e00ff */
[----:B------:R-:W-:Y:S02]  /*6490*/  LOP3.LUT R3, R0, 0x7fffe, RZ, 0xc0, !PT ;  /* 0x0007fffe00037812 */ /* 0x000fe400078ec0ff */
[----:B------:R-:W-:-:S03]  /*64a0*/  LOP3.LUT P0, RZ, R24, 0x1bf, RZ, 0xc0, !PT ;  /* 0x000001bf18ff7812 */ /* 0x000fc6000780c0ff */
[----:B------:R-:W-:-:S04]  /*64b0*/  IMAD.IADD R3, R14, 0x1, -R3 ;  /* 0x000000010e037824 */ /* 0x000fc800078e0a03 */
[----:B------:R-:W-:-:S05]  /*64c0*/  IMAD R3, R3, 0x2000, R24 ;  /* 0x0000200003037824 */ /* 0x000fca00078e0218 */
[----:B------:R-:W-:Y:S01]  /*64d0*/  SHF.R.U32.HI R0, RZ, 0x4, R3 ;  /* 0x00000004ff007819 */ /* 0x000fe20000011603 */
[----:B------:R-:W-:-:S03]  /*64e0*/  VIADD R3, R3, 0xa000 ;  /* 0x0000a00003037836 */ /* 0x000fc60000000000 */
[----:B------:R-:W-:Y:S02]  /*64f0*/  LOP3.LUT R0, R0, 0x3fff, RZ, 0xc0, !PT ;  /* 0x00003fff00007812 */ /* 0x000fe400078ec0ff */
[----:B------:R-:W-:Y:S02]  /*6500*/  SHF.R.U32.HI R3, RZ, 0x4, R3 ;  /* 0x00000004ff037819 */ /* 0x000fe40000011603 */
[----:B------:R-:W-:Y:S02]  /*6510*/  LOP3.LUT R214, R0, 0x10000, RZ, 0xfc, !PT ;  /* 0x0001000000d67812 */ /* 0x000fe400078efcff */
[----:B------:R-:W-:Y:S01]  /*6520*/  LOP3.LUT R72, R3, 0x3fff, RZ, 0xc0, !PT ;  /* 0x00003fff03487812 */ /* 0x000fe200078ec0ff */
[----:B------:R-:W-:Y:S06]  /*6530*/  @!P0 BRA `(.L_x_15088) ;  /* 0x0000000000408947 */ /* 0x000fec0003800000 */
        /* <DEDUP_REMOVED lines=13> */
[----:B01----:R-:W-:-:S07]  /*6610*/  IMAD.MOV.U32 R13, RZ, RZ, RZ ;  /* 0x000000ffff0d7224 */ /* 0x003fce00078e00ff */
[----:B------:R-:W-:-:S07]  /*6620*/  LEPC R20, `(.L_x_15088) ;  /* 0x000000001014794e */ /* 0x000fce0000000000 */
[----:B--2---:R-:W-:Y:S05]  /*6630*/  CALL.ABS.NOINC R14 ;  /* 0x000000000e007343 */ /* 0x004fea0003c00000 */
.L_x_15088:
[----:B------:R-:W-:Y:S05]  /*6640*/  BSYNC B6 ;  /* 0x0000000000067941 */ /* 0x000fea0003800000 */
.L_x_15087:
        /* <DEDUP_REMOVED lines=13> */
.L_x_15092:
[----:B--2---:R2:W3:Y:S02]  /*6720*/  SYNCS.PHASECHK.TRANS64.TRYWAIT P0, [R22+URZ+0x32400], R3 ;  /* 0x03240003160075a7 */ /* 0x0044e4000800017f */
[----:B---3--:R-:W-:Y:S05]  /*6730*/  @!P0 NANOSLEEP.SYNCS 0x989680 ;  /* 0x009896800000895d */ /* 0x008fea0003900000 */
[----:B------:R-:W3:Y:S02]  /*6740*/  @!P0 SYNCS.PHASECHK.TRANS64 P0, [R22+URZ+0x32400], R3 ;  /* 0x03240003160085a7 */ /* 0x000ee4000800007f */
[----:B---3--:R-:W-:Y:S05]  /*6750*/  @!P0 BRA `(.L_x_15092) ;  /* 0xfffffffc00f08947 */ /* 0x008fea000383ffff */
.L_x_15091:
[----:B------:R-:W-:Y:S05]  /*6760*/  BSYNC B0 ;  /* 0x0000000000007941 */ /* 0x000fea0003800000 */
.L_x_15090:
[----:B------:R-:W-:Y:S05]  /*6770*/  BRA `(.L_x_15093) ;  /* 0x0000002c006c7947 */ /* 0x000fea0003800000 */
.L_x_15089:
        /* <DEDUP_REMOVED lines=27> */
[----:B01----:R-:W-:-:S07]  /*6930*/  IMAD.MOV.U32 R13, RZ, RZ, RZ ;  /* 0x000000ffff0d7224 */ /* 0x003fce00078e00ff */
[----:B------:R-:W-:-:S07]  /*6940*/  LEPC R20, `(.L_x_15095) ;  /* 0x000000001014794e */ /* 0x000fce0000000000 */
[----:B--2---:R-:W-:Y:S05]  /*6950*/  CALL.ABS.NOINC R14 ;  /* 0x000000000e007343 */ /* 0x004fea0003c00000 */
.L_x_15095:
[----:B------:R-:W-:Y:S05]  /*6960*/  BSYNC B6 ;  /* 0x0000000000067941 */ /* 0x000fea0003800000 */
.L_x_15094:
[----:B------:R-:W2:Y:S01]  /*6970*/  LDL R41, [R1+0x6c] ;  /* 0x00006c0001297983 */ /* 0x000ea20000100800 */
[----:B------:R-:W-:Y:S01]  /*6980*/  ULDC.U8 UR4, c[0x0][0x410] ;  /* 0x0001040000047ab9 */ /* 0x000fe20000000000 */
[----:B------:R-:W-:Y:S01]  /*6990*/  BSSY B0, `(.L_x_15096) ;  /* 0x00002b1000007945 */ /* 0x000fe20003800000 */
[----:B------:R-:W-:Y:S01]  /*69a0*/  ISETP.NE.AND P0, PT, RZ, UR4, PT ;  /* 0x00000004ff007c0c */ /* 0x000fe2000bf05270 */
[----:B--2---:R-:W-:-:S12]  /*69b0*/  IMAD.IADD R35, R206, 0x1, R41 ;  /* 0x00000001ce237824 */ /* 0x004fd800078e0229 */
[----:B------:R-:W-:Y:S05]  /*69c0*/  @!P0 BRA `(.L_x_15097) ;  /* 0x0000001400848947 */ /* 0x000fea0003800000 */
[----:B------:R-:W1:Y:S01]  /*69d0*/  LDC R36, c[0x0][0x448] ;  /* 0x00011200ff247b82 */ /* 0x000e620000000800 */
[----:B------:R-:W2:Y:S01]  /*69e0*/  S2R R21, SR_TID.X ;  /* 0x0000000000157919 */ /* 0x000ea20000002100 */
[----:B------:R-:W-:Y:S01]  /*69f0*/  ULDC.64 UR4, c[0x0][0x3f8] ;  /* 0x0000fe0000047ab9 */ /* 0x000fe20000000a00 */
[----:B------:R-:W-:Y:S01]  /*6a00*/  ULDC.64 UR6, c[0x0][0x408] ;  /* 0x0001020000067ab9 */ /* 0x000fe20000000a00 */
[----:B------:R-:W-:Y:S01]  /*6a10*/  IMAD.MOV.U32 R8, RZ, RZ, R24 ;  /* 0x000000ffff087224 */ /* 0x000fe200078e0018 */
[----:B------:R-:W-:Y:S01]  /*6a20*/  SHF.R.S32.HI R39, RZ, 0x1f, R212 ;  /* 0x0000001fff277819 */ /* 0x000fe200000114d4 */
[----:B------:R-:W-:Y:S02]  /*6a30*/  IMAD.MOV.U32 R9, RZ, RZ, R29 ;  /* 0x000000ffff097224 */ /* 0x000fe400078e001d */
[----:B------:R-:W-:Y:S02]  /*6a40*/  IMAD.MOV.U32 R10, RZ, RZ, R26 ;  /* 0x000000ffff0a7224 */ /* 0x000fe400078e001a */
[----:B------:R-:W-:Y:S01]  /*6a50*/  IMAD.MOV.U32 R11, RZ, RZ, R31 ;  /* 0x000000ffff0b7224 */ /* 0x000fe200078e001f */
[----:B-1----:R-:W-:Y:S01]  /*6a60*/  ISETP.NE.AND P0, PT, R36, 0x1, PT ;  /* 0x000000012400780c */ /* 0x002fe20003f05270 */
[----:B--2---:R-:W-:-:S12]  /*6a70*/  VIADD R21, R21, 0xffffff80 ;  /* 0xffffff8015157836 */ /* 0x004fd80000000000 */
[----:B------:R-:W1:Y:S01]  /*6a80*/  @P0 LDC R0, c[0x0][0x44c] ;  /* 0x00011300ff000b82 */ /* 0x000e620000000800 */
[----:B------:R-:W-:-:S04]  /*6a90*/  SHF.R.S32.HI R20, RZ, 0x1f, R21 ;  /* 0x0000001fff147819 */ /* 0x000fc80000011415 */
[----:B------:R-:W-:-:S03]  /*6aa0*/  LEA.HI R20, R20, R21, RZ, 0x2 ;  /* 0x0000001514147211 */ /* 0x000fc600078f10ff */
[----:B------:R-:W2:Y:S01]  /*6ab0*/  @P0 LDC R5, c[0x0][0x450] ;  /* 0x00011400ff050b82 */ /* 0x000ea20000000800 */
[----:B------:R-:W-:-:S05]  /*6ac0*/  LOP3.LUT R20, R20, 0xfffffffc, RZ, 0xc0, !PT ;  /* 0xfffffffc14147812 */ /* 0x000fca00078ec0ff */
[----:B------:R-:W-:-:S05]  /*6ad0*/  IMAD.IADD R20, R21, 0x1, -R20 ;  /* 0x0000000115147824 */ /* 0x000fca00078e0a14 */
[----:B------:R-:W-:-:S05]  /*6ae0*/  LEA R3, R20, R35, 0x6 ;  /* 0x0000002314037211 */ /* 0x000fca00078e30ff */
[----:B-1----:R-:W-:-:S05]  /*6af0*/  @P0 IMAD.HI.U32 R0, R3, R0, RZ ;  /* 0x0000000003000227 */ /* 0x002fca00078e00ff */
[----:B--2---:R-:W-:-:S04]  /*6b00*/  @P0 SHF.R.U32.HI R3, RZ, R5, R0 ;  /* 0x00000005ff030219 */ /* 0x004fc80000011600 */
        /* <DEDUP_REMOVED lines=17> */
[----:B------:R1:W2:Y:S04]  /*6c20*/  SHFL.IDX PT, R3, R6, RZ, 0x1c1f ;  /* 0x001c1fff06037589 */ /* 0x0002a800000e0000 */
[----:B------:R1:W3:Y:S04]  /*6c30*/  SHFL.IDX PT, R0, R4, RZ, 0x1c1f ;  /* 0x001c1fff04007589 */ /* 0x0002e800000e0000 */
[----:B------:R1:W4:Y:S04]  /*6c40*/  SHFL.IDX PT, R5, R8, RZ, 0x1c1f ;  /* 0x001c1fff08057589 */ /* 0x00032800000e0000 */
[----:B------:R1:W0:Y:S02]  /*6c50*/  SHFL.IDX PT, R14, R7, RZ, 0x1c1f ;  /* 0x001c1fff070e7589 */ /* 0x00022400000e0000 */
.L_x_15342:
        /* <DEDUP_REMOVED lines=9> */
[----:B---3--:R-:W-:Y:S01]  /*6cf0*/  IMAD.MOV.U32 R10, RZ, RZ, R0 ;  /* 0x000000ffff0a7224 */ /* 0x008fe200078e0000 */
[----:B------:R-:W-:Y:S01]  /*6d00*/  ISETP.GE.AND P3, PT, R212, UR4, PT ;  /* 0x00000004d4007c0c */ /* 0x000fe2000bf66270 */
[----:B--2---:R-:W-:Y:S01]  /*6d10*/  IMAD.MOV.U32 R11, RZ, RZ, R3 ;  /* 0x000000ffff0b7224 */ /* 0x004fe200078e0003 */
[----:B------:R-:W-:Y:S02]  /*6d20*/  ISETP.GE.AND P2, PT, R204, UR4, PT ;  /* 0x00000004cc007c0c */ /* 0x000fe4000bf46270 */
[----:B------:R-:W-:Y:S02]  /*6d30*/  CS2R R30, SRZ ;  /* 0x00000000001e7805 */ /* 0x000fe4000001ff00 */
[----:B----4-:R-:W-:-:S07]  /*6d40*/  MOV R15, R5 ;  /* 0x00000005000f7202 */ /* 0x010fce0000000f00 */
[C---:B------:R-:W-:Y:S01]  /*6d50*/  @!P3 IMAD.SHL.U32 R29, R212.reuse, 0x2, RZ ;  /* 0x00000002d41db824 */ /* 0x040fe200078e00ff */
[----:B------:R-:W-:Y:S02]  /*6d60*/  @!P3 SHF.L.U64.HI R24, R212, 0x1, R39 ;  /* 0x00000001d418b819 */ /* 0x000fe40000010227 */
[----:B------:R-:W-:Y:S02]  /*6d70*/  CS2R R32, SRZ ;  /* 0x0000000000207805 */ /* 0x000fe4000001ff00 */
[----:B------:R-:W-:Y:S01]  /*6d80*/  CS2R R20, SRZ ;  /* 0x0000000000147805 */ /* 0x000fe2000001ff00 */
[----:B------:R-:W-:Y:S01]  /*6d90*/  @!P2 IMAD.WIDE R10, R204, 0x2, R10 ;  /* 0x00000002cc0aa825 */ /* 0x000fe200078e020a */
[-C--:B------:R-:W-:Y:S02]  /*6da0*/  @!P3 IADD3 R26, P0, R0, R29.reuse, RZ ;  /* 0x0000001d001ab210 */ /* 0x080fe40007f1e0ff */
[----:B0-----:R-:W-:Y:S01]  /*6db0*/  @!P3 IADD3 R28, P1, R14, R29, RZ ;  /* 0x0000001d0e1cb210 */ /* 0x001fe20007f3e0ff */
[----:B------:R-:W-:Y:S01]  /*6dc0*/  @!P2 IMAD.WIDE R12, R204, 0x2, R14 ;  /* 0x00000002cc0ca825 */ /* 0x000fe200078e020e */
[----:B------:R0:W5:Y:S03]  /*6dd0*/  @!P2 LD.E.64 R30, desc[UR42][R10.64] ;  /* 0x0000002a0a1ea980 */ /* 0x000166000c101b00 */
[--C-:B------:R-:W-:Y:S01]  /*6de0*/  @!P3 IMAD.X R27, R3, 0x1, R24.reuse, P0 ;  /* 0x00000001031bb824 */ /* 0x100fe200000e0618 */
[----:B------:R0:W5:Y:S01]  /*6df0*/  @!P2 LD.E.64 R32, desc[UR42][R12.64] ;  /* 0x0000002a0c20a980 */ /* 0x000162000c101b00 */
[----:B------:R-:W-:Y:S01]  /*6e00*/  @!P3 IMAD.X R29, R5, 0x1, R24, P1 ;  /* 0x00000001051db824 */ /* 0x000fe200008e0618 */
[----:B------:R-:W-:-:S02]  /*6e10*/  CS2R R24, SRZ ;  /* 0x0000000000187805 */ /* 0x000fc4000001ff00 */
[----:B------:R0:W5:Y:S04]  /*6e20*/  @!P3 LD.E.64 R20, desc[UR42][R26.64] ;  /* 0x0000002a1a14b980 */ /* 0x000168000c101b00 */
[----:B------:R0:W5:Y:S02]  /*6e30*/  @!P3 LD.E.64 R24, desc[UR42][R28.64] ;  /* 0x0000002a1c18b980 */ /* 0x000164000c101b00 */
.L_x_15100:
[----:B------:R-:W-:Y:S05]  /*6e40*/  BSYNC B1 ;  /* 0x0000000000017941 */ /* 0x000fea0003800000 */
.L_x_15099:
[----:B---3-5:R-:W-:Y:S01]  /*6e50*/  IMAD.MOV.U32 R0, RZ, RZ, R20 ;  /* 0x000000ffff007224 */ /* 0x028fe200078e0014 */
[----:B------:R-:W-:Y:S01]  /*6e60*/  UMOV UR4, 0xffffffff ;  /* 0xffffffff00047882 */ /* 0x000fe20000000000 */
[----:B--2---:R-:W-:Y:S01]  /*6e70*/  IMAD.MOV.U32 R3, RZ, RZ, R21 ;  /* 0x000000ffff037224 */ /* 0x004fe200078e0015 */
[----:B0-----:R-:W-:Y:S01]  /*6e80*/  CS2R R26, SRZ ;  /* 0x00000000001a7805 */ /* 0x001fe2000001ff00 */
[----:B----4-:R-:W-:Y:S02]  /*6e90*/  IMAD.MOV.U32 R5, RZ, RZ, R30 ;  /* 0x000000ffff057224 */ /* 0x010fe400078e001e */
        /* <DEDUP_REMOVED lines=9> */
[----:B------:R-:W-:Y:S06]  /*6f30*/  BRA.DIV UR4, `(.L_x_15101) ;  /* 0x0000016a04647947 */ /* 0x000fec000b800000 */
[----:B------:R0:W2:Y:S04]  /*6f40*/  SHFL.IDX PT, R3, R6, 0x1, 0x1c1f ;  /* 0x003c1f0006037f89 */ /* 0x0000a800000e0000 */
[----:B------:R0:W3:Y:S04]  /*6f50*/  SHFL.IDX PT, R0, R4, 0x1, 0x1c1f ;  /* 0x003c1f0004007f89 */ /* 0x0000e800000e0000 */
[----:B------:R0:W4:Y:S04]  /*6f60*/  SHFL.IDX PT, R5, R8, 0x1, 0x1c1f ;  /* 0x003c1f0008057f89 */ /* 0x00012800000e0000 */
[----:B------:R0:W0:Y:S02]  /*6f70*/  SHFL.IDX PT, R14, R7, 0x1, 0x1c1f ;  /* 0x003c1f00070e7f89 */ /* 0x00002400000e0000 */
.L_x_15348:
[----:B01----:R-:W5:Y:S04]  /*6f80*/  LDL R7, [R1+0x98] ;  /* 0x0000980001077983 */ /* 0x003f680000100800 */
[----:B------:R-:W2:Y:S01]  /*6f90*/  LDL R38, [R1+0x9c] ;  /* 0x00009c0001267983 */ /* 0x000ea20000100800 */
[----:B------:R-:W-:Y:S01]  /*6fa0*/  VIADD R4, R35, 0x40 ;  /* 0x0000004023047836 */ /* 0x000fe20000000000 */
[----:B------:R-:W-:Y:S01]  /*6fb0*/  BSSY B1, `(.L_x_15102) ;  /* 0x0000021000017945 */ /* 0x000fe20003800000 */
[----:B------:R-:W-:Y:S02]  /*6fc0*/  CS2R R12, SRZ ;  /* 0x00000000000c7805 */ /* 0x000fe4000001ff00 */
[----:B------:R-:W-:Y:S02]  /*6fd0*/  CS2R R8, SRZ ;  /* 0x0000000000087805 */ /* 0x000fe4000001ff00 */
[----:B------:R-:W-:-:S02]  /*6fe0*/  CS2R R28, SRZ ;  /* 0x00000000001c7805 */ /* 0x000fc4000001ff00 */
[----:B------:R-:W-:Y:S02]  /*6ff0*/  ISETP.GE.AND P0, PT, R4, R36, PT ;  /* 0x000000240400720c */ /* 0x000fe40003f06270 */
[----:B-----5:R-:W-:-:S04]  /*7000*/  LEA.HI R6, R7, R7, RZ, 0x1 ;  /* 0x0000000707067211 */ /* 0x020fc800078f08ff */
[----:B------:R-:W-:Y:S01]  /*7010*/  LOP3.LUT R6, R6, 0xfffffffe, RZ, 0xc0, !PT ;  /* 0xfffffffe06067812 */ /* 0x000fe200078ec0ff */
[----:B--2---:R-:W-:-:S04]  /*7020*/  IMAD.SHL.U32 R37, R38, 0x40, RZ ;  /* 0x0000004026257824 */ /* 0x004fc800078e00ff */
[----:B------:R-:W-:-:S05]  /*7030*/  IMAD.IADD R10, R7, 0x1, -R6 ;  /* 0x00000001070a7824 */ /* 0x000fca00078e0a06 */
[----:B------:R-:W-:Y:S01]  /*7040*/  SHF.L.U32 R11, R10, 0x1f, RZ ;  /* 0x0000001f0a0b7819 */ /* 0x000fe200000006ff */
[----:B------:R-:W-:Y:S06]  /*7050*/  @P0 BRA `(.L_x_15103) ;  /* 0x0000000000580947 */ /* 0x000fec0003800000 */
[----:B------:R-:W-:Y:S01]  /*7060*/  ULDC UR4, c[0x0][0x3f4] ;  /* 0x0000fd0000047ab9 */ /* 0x000fe20000000800 */
[----:B---3--:R-:W-:Y:S01]  /*7070*/  IMAD.MOV.U32 R6, RZ, RZ, R0 ;  /* 0x000000ffff067224 */ /* 0x008fe200078e0000 */
[----:B------:R-:W-:Y:S01]  /*7080*/  ISETP.GE.AND P3, PT, R212, UR4, PT ;  /* 0x00000004d4007c0c */ /* 0x000fe2000bf66270 */
[----:B------:R-:W-:Y:S01]  /*7090*/  IMAD.MOV.U32 R7, RZ, RZ, R3 ;  /* 0x000000ffff077224 */ /* 0x000fe200078e0003 */
[----:B------:R-:W-:Y:S01]  /*70a0*/  ISETP.GE.AND P2, PT, R204, UR4, PT ;  /* 0x00000004cc007c0c */ /* 0x000fe2000bf46270 */
[----:B----4-:R-:W-:Y:S01]  /*70b0*/  IMAD.MOV.U32 R15, RZ, RZ, R5 ;  /* 0x000000ffff0f7224 */ /* 0x010fe200078e0005 */
[----:B------:R-:W-:-:S09]  /*70c0*/  CS2R R12, SRZ ;  /* 0x00000000000c7805 */ /* 0x000fd2000001ff00 */
[C---:B------:R-:W-:Y:S01]  /*70d0*/  @!P3 IMAD.SHL.U32 R9, R212.reuse, 0x2, RZ ;  /* 0x00000002d409b824 */ /* 0x040fe200078e00ff */
[----:B------:R-:W-:Y:S02]  /*70e0*/  @!P3 SHF.L.U64.HI R8, R212, 0x1, R39 ;  /* 0x00000001d408b819 */ /* 0x000fe40000010227 */
[----:B------:R-:W-:Y:S02]  /*70f0*/  CS2R R28, SRZ ;  /* 0x00000000001c7805 */ /* 0x000fe4000001ff00 */
[----:B------:R-:W-:Y:S01]  /*7100*/  CS2R R26, SRZ ;  /* 0x00000000001a7805 */ /* 0x000fe2000001ff00 */
[----:B------:R-:W-:Y:S01]  /*7110*/  @!P2 IMAD.WIDE R6, R204, 0x2, R6 ;  /* 0x00000002cc06a825 */ /* 0x000fe200078e0206 */
[-C--:B------:R-:W-:Y:S02]  /*7120*/  @!P3 IADD3 R34, P0, R0, R9.reuse, RZ ;  /* 0x000000090022b210 */ /* 0x080fe40007f1e0ff */
[----:B------:R-:W-:Y:S01]  /*7130*/  @!P3 IADD3 R4, P1, R14, R9, RZ ;  /* 0x000000090e04b210 */ /* 0x000fe20007f3e0ff */
        /* <DEDUP_REMOVED lines=8> */
.L_x_15103:
[----:B------:R-:W-:Y:S05]  /*71c0*/  BSYNC B1 ;  /* 0x0000000000017941 */ /* 0x000fea0003800000 */
.L_x_15102:
[----:B0-----:R-:W0:Y:S01]  /*71d0*/  S2R R14, SR_TID.X ;  /* 0x00000000000e7919 */ /* 0x001e220000002100 */
[----:B------:R-:W1:Y:S01]  /*71e0*/  SYNCS.PHASECHK.TRANS64.TRYWAIT P0, [R22+URZ+0x32400], R11 ;  /* 0x0324000b160075a7 */ /* 0x000e62000800017f */
[----:B------:R-:W-:Y:S01]  /*71f0*/  LOP3.LUT R37, R37, 0x1c0, RZ, 0xc0, !PT ;  /* 0x000001c025257812 */ /* 0x000fe200078ec0ff */
[----:B-----5:R-:W-:Y:S01]  /*7200*/  IMAD.MOV.U32 R4, RZ, RZ, R12 ;  /* 0x000000ffff047224 */ /* 0x020fe200078e000c */
[----:B------:R-:W-:Y:S01]  /*7210*/  MOV R3, R26 ;  /* 0x0000001a00037202 */ /* 0x000fe20000000f00 */
[----:B----4-:R-:W-:Y:S01]  /*7220*/  IMAD.MOV.U32 R5, RZ, RZ, R13 ;  /* 0x000000ffff057224 */ /* 0x010fe200078e000d */
[----:B---3--:R-:W-:Y:S01]  /*7230*/  LOP3.LUT R0, R37, 0x18, R16, 0xf8, !PT ;  /* 0x0000001825007812 */ /* 0x008fe200078ef810 */
[----:B------:R-:W-:Y:S01]  /*7240*/  IMAD.MOV.U32 R6, RZ, RZ, R8 ;  /* 0x000000ffff067224 */ /* 0x000fe200078e0008 */
[----:B------:R-:W-:Y:S01]  /*7250*/  SHF.R.U32.HI R37, RZ, 0x3, R37 ;  /* 0x00000003ff257819 */ /* 0x000fe20000011625 */
[----:B------:R-:W-:Y:S01]  /*7260*/  BSSY B1, `(.L_x_15104) ;  /* 0x0000018000017945 */ /* 0x000fe20003800000 */
[----:B------:R-:W-:Y:S01]  /*7270*/  PRMT R45, R3, 0x7610, R45 ;  /* 0x00007610032d7816 */ /* 0x000fe2000000002d */
[----:B------:R-:W-:Y:S01]  /*7280*/  IMAD.MOV.U32 R3, RZ, RZ, R27 ;  /* 0x000000ffff037224 */ /* 0x000fe200078e001b */
[----:B------:R-:W-:-:S02]  /*7290*/  LOP3.LUT R0, R0, R37, RZ, 0x3c, !PT ;  /* 0x0000002500007212 */ /* 0x000fc400078e3cff */
[----:B------:R-:W-:Y:S01]  /*72a0*/  PRMT R46, R4, 0x5410, R5 ;  /* 0x00005410042e7816 */ /* 0x000fe20000000005 */
[----:B------:R-:W-:Y:S01]  /*72b0*/  IMAD.MOV.U32 R4, RZ, RZ, R28 ;  /* 0x000000ffff047224 */ /* 0x000fe200078e001c */
[----:B------:R-:W-:Y:S02]  /*72c0*/  PRMT R45, R45, 0x5410, R3 ;  /* 0x000054102d2d7816 */ /* 0x000fe40000000003 */
[----:B------:R-:W-:Y:S02]  /*72d0*/  PRMT R47, R6, 0x7610, R47 ;  /* 0x00007610062f7816 */ /* 0x000fe4000000002f */
[----:B------:R-:W-:Y:S02]  /*72e0*/  VIADDMNMX R41, R36, -R41, 0x80, PT ;  /* 0x0000008024297446 */ /* 0x000fe40003800929 */
[----:B------:R-:W-:Y:S02]  /*72f0*/  PRMT R48, R4, 0x7610, R48 ;  /* 0x0000761004307816 */ /* 0x000fe40000000030 */
[----:B------:R-:W-:-:S02]  /*7300*/  LOP3.LUT P2, RZ, R38, 0x4, RZ, 0xc0, !PT ;  /* 0x0000000426ff7812 */ /* 0x000fc4000784c0ff */
[----:B------:R-:W-:Y:S02]  /*7310*/  ISETP.GE.AND P1, PT, R206, R41, PT ;  /* 0x00000029ce00720c */ /* 0x000fe40003f26270 */
[----:B------:R-:W-:Y:S01]  /*7320*/  MOV R5, R29 ;  /* 0x0000001d00057202 */ /* 0x000fe20000000f00 */
        /* <DEDUP_REMOVED lines=10> */
[----:B-1----:R-:W-:Y:S06]  /*73d0*/  @!P0 BRA `(.L_x_15105) ;  /* 0x0000016400ac8947 */ /* 0x002fec0003800000 */
.L_x_15349:
[----:B------:R-:W-:Y:S05]  /*73e0*/  BSYNC B1 ;  /* 0x0000000000017941 */ /* 0x000fea0003800000 */
.L_x_15104:
        /* <DEDUP_REMOVED lines=10> */
[----:B0-----:R-:W-:Y:S02]  /*7490*/  SHF.R.U32.HI R11, RZ, 0x10, R31 ;  /* 0x00000010ff0b7819 */ /* 0x001fe4000001161f */
[----:B------:R-:W-:Y:S02]  /*74a0*/  SHF.R.U32.HI R34, RZ, 0x10, R33 ;  /* 0x00000010ff227819 */ /* 0x000fe40000011621 */
[----:B------:R-:W-:Y:S01]  /*74b0*/  SHF.R.U64 R39, R30, 0x10, R31 ;  /* 0x000000101e277819 */ /* 0x000fe2000000121f */
[----:B------:R-:W-:Y:S01]  /*74c0*/  HADD2.F32 R31, -RZ, R42.H0_H0 ;  /* 0x2000002aff1f7230 */ /* 0x000fe20000004100 */
[----:B------:R-:W-:Y:S01]  /*74d0*/  SHF.R.U64 R38, R32, 0x10, R33 ;  /* 0x0000001020267819 */ /* 0x000fe20000001221 */
[----:B------:R-:W-:Y:S02]  /*74e0*/  HADD2.F32 R34, -RZ, R34.H0_H0 ;  /* 0x20000022ff227230 */ /* 0x000fe40000004100 */
[----:B------:R-:W-:-:S02]  /*74f0*/  HADD2.F32 R32, -RZ, R11.H0_H0 ;  /* 0x2000000bff207230 */ /* 0x000fc40000004100 */
[----:B------:R-:W-:Y:S02]  /*7500*/  HADD2.F32 R33, -RZ, R44.H0_H0 ;  /* 0x2000002cff217230 */ /* 0x000fe40000004100 */
        /* <DEDUP_REMOVED lines=33> */
.L_x_15109:
[----:B------:R-:W-:Y:S05]  /*7720*/  BSYNC B2 ;  /* 0x0000000000027941 */ /* 0x000fea0003800000 */
.L_x_15108:
[----:B------:R-:W-:Y:S05]  /*7730*/  @P1 BRA `(.L_x_15107) ;  /* 0x0000000000a81947 */ /* 0x000fea0003800000 */
[----:B-1----:R-:W1:Y:S01]  /*7740*/  LDS.128 R4, [R0] ;  /* 0x0000000000047984 */ /* 0x002e620000000c00 */
        /* <DEDUP_REMOVED lines=41> */
.L_x_15107:
[----:B------:R-:W-:Y:S05]  /*79e0*/  BSYNC B1 ;  /* 0x0000000000017941 */ /* 0x000fea0003800000 */
.L_x_15106:
        /* <DEDUP_REMOVED lines=23> */
[--C-:B0-----:R-:W-:Y:S02]  /*7b60*/  HADD2.F32 R11, -RZ, R6.reuse.H0_H0 ;  /* 0x20000006ff0b7230 */ /* 0x101fe40000004100 */
[----:B------:R-:W-:Y:S01]  /*7b70*/  FMUL.FTZ R14, R4, R21 ;  /* 0x00000015040e7220 */ /* 0x000fe20000410000 */
[C---:B------:R-:W-:Y:S01]  /*7b80*/  FFMA.FTZ R28, R13.reuse, R20, -R28 ;  /* 0x000000140d1c7223 */ /* 0x040fe2000001081c */
[----:B------:R-:W-:Y:S01]  /*7b90*/  FFMA.FTZ R29, R13, R24, R25 ;  /* 0x000000180d1d7223 */ /* 0x000fe20000010019 */
[----:B------:R-:W-:-:S02]  /*7ba0*/  HADD2.F32 R12, -RZ, R6.H1_H1 ;  /* 0x30000006ff0c7230 */ /* 0x000fc40000004100 */
[-C--:B------:R-:W-:Y:S01]  /*7bb0*/  FMUL.FTZ R24, R4, R15.reuse ;  /* 0x0000000f04187220 */ /* 0x080fe20000410000 */
[C---:B------:R-:W-:Y:S01]  /*7bc0*/  FFMA.FTZ R20, R7.reuse, R15, -R14 ;  /* 0x0000000f07147223 */ /* 0x040fe2000001080e */
[--C-:B------:R-:W-:Y:S02]  /*7bd0*/  HADD2.F32 R6, -RZ, R5.reuse.H0_H0 ;  /* 0x20000005ff067230 */ /* 0x100fe40000004100 */
[----:B------:R-:W-:Y:S02]  /*7be0*/  HADD2.F32 R15, -RZ, R48.H1_H1 ;  /* 0x30000030ff0f7230 */ /* 0x000fe40000004100 */
[----:B------:R-:W-:Y:S01]  /*7bf0*/  FFMA.FTZ R21, R7, R21, R24 ;  /* 0x0000001507157223 */ /* 0x000fe20000010018 */
[----:B------:R-:W-:Y:S02]  /*7c00*/  HADD2.F32 R5, -RZ, R5.H1_H1 ;  /* 0x30000005ff057230 */ /* 0x000fe40000004100 */
[----:B------:R-:W-:Y:S02]  /*7c10*/  HADD2.F32 R13, -RZ, R46.H1_H1 ;  /* 0x3000002eff0d7230 */ /* 0x000fe40000004100 */
[----:B------:R-:W-:Y:S01]  /*7c20*/  FMUL.FTZ R24, R12, R15 ;  /* 0x0000000f0c187220 */ /* 0x000fe20000410000 */
[----:B------:R-:W-:-:S02]  /*7c30*/  HADD2.F32 R14, -RZ, R30.H0_H0 ;  /* 0x2000001eff0e7230 */ /* 0x000fc40000004100 */
[----:B------:R-:W-:Y:S02]  /*7c40*/  HADD2.F32 R4, -RZ, R31.H0_H0 ;  /* 0x2000001fff047230 */ /* 0x000fe40000004100 */
[-C--:B------:R-:W-:Y:S01]  /*7c50*/  FMUL.FTZ R12, R12, R13.reuse ;  /* 0x0000000d0c0c7220 */ /* 0x080fe20000410000 */
[----:B------:R-:W-:Y:S01]  /*7c60*/  FFMA.FTZ R24, R11, R13, -R24 ;  /* 0x0000000d0b187223 */ /* 0x000fe20000010818 */
[C---:B------:R-:W-:Y:S01]  /*7c70*/  FMUL.FTZ R7, R5.reuse, R14 ;  /* 0x0000000e05077220 */ /* 0x040fe20000410000 */
[-C--:B------:R-:W-:Y:S01]  /*7c80*/  FMUL.FTZ R25, R5, R4.reuse ;  /* 0x0000000405197220 */ /* 0x080fe20000410000 */
[----:B------:R-:W-:Y:S02]  /*7c90*/  FFMA.FTZ R11, R11, R15, R12 ;  /* 0x0000000f0b0b7223 */ /* 0x000fe4000001000c */
[C---:B------:R-:W-:Y:S01]  /*7ca0*/  FFMA.FTZ R5, R6.reuse, R4, -R7 ;  /* 0x0000000406057223 */ /* 0x040fe20000010807 */
[----:B------:R-:W-:Y:S01]  /*7cb0*/  F2FP.F16.F32.PACK_AB R7, R29, R28 ;  /* 0x0000001c1d07723e */ /* 0x000fe200000000ff */
[----:B------:R-:W-:Y:S01]  /*7cc0*/  FFMA.FTZ R14, R6, R14, R25 ;  /* 0x0000000e060e7223 */ /* 0x000fe20000010019 */
[----:B------:R-:W-:-:S02]  /*7cd0*/  F2FP.F16.F32.PACK_AB R4, R21, R20 ;  /* 0x000000141504723e */ /* 0x000fc400000000ff */
[----:B------:R-:W-:Y:S02]  /*7ce0*/  F2FP.F16.F32.PACK_AB R6, R11, R24 ;  /* 0x000000180b06723e */ /* 0x000fe400000000ff */
[----:B------:R-:W-:-:S05]  /*7cf0*/  F2FP.F16.F32.PACK_AB R5, R14, R5 ;  /* 0x000000050e05723e */ /* 0x000fca00000000ff */
[----:B------:R1:W-:Y:S02]  /*7d00*/  STS.128 [R3+0x1a400], R4 ;  /* 0x01a4000403007388 */ /* 0x0003e40000000c00 */
.L_x_15112:
[----:B------:R-:W-:Y:S05]  /*7d10*/  BSYNC B1 ;  /* 0x0000000000017941 */ /* 0x000fea0003800000 */
.L_x_15111:
[----:B------:R-:W-:Y:S05]  /*7d20*/  @P1 BRA `(.L_x_15110) ;  /* 0x0000001400dc1947 */ /* 0x000fea0003800000 */
[----:B-1----:R-:W0:Y:S01]  /*7d30*/  LDS.128 R4, [R0+0x2000] ;  /* 0x0020000000047984 */ /* 0x002e220000000c00 */
        /* <DEDUP_REMOVED lines=17> */
[C---:B------:R-:W-:Y:S01]  /*7e50*/  FFMA.FTZ R26, R9.reuse, R14, -R26 ;  /* 0x0000000e091a7223 */ /* 0x040fe2000001081a */
[----:B------:R-:W-:Y:S01]  /*7e60*/  FFMA.FTZ R21, R9, R20, R11 ;  /* 0x0000001409157223 */ /* 0x000fe2000001000b */
[-C--:B------:R-:W-:Y:S01]  /*7e70*/  FMUL.FTZ R14, R4, R12.reuse ;  /* 0x0000000c040e7220 */ /* 0x080fe20000410000 */
[C---:B------:R-:W-:Y:S01]  /*7e80*/  FFMA.FTZ R24, R3.reuse, R12, -R24 ;  /* 0x0000000c03187223 */ /* 0x040fe20000010818 */
[----:B------:R-:W-:Y:S02]  /*7e90*/  HADD2.F32 R6, -RZ, R5.H0_H0 ;  /* 0x20000005ff067230 */ /* 0x000fe40000004100 */
[----:B------:R-:W-:Y:S02]  /*7ea0*/  HADD2.F32 R12, -RZ, R47.H1_H1 ;  /* 0x3000002fff0c7230 */ /* 0x000fe40000004100 */
[----:B------:R-:W-:Y:S01]  /*7eb0*/  FFMA.FTZ R3, R3, R13, R14 ;  /* 0x0000000d03037223 */ /* 0x000fe2000001000e */
[----:B------:R-:W-:Y:S01]  /*7ec0*/  HADD2.F32 R9, -RZ, R45.H1_H1 ;  /* 0x3000002dff097230 */ /* 0x000fe20000004100 */
[----:B------:R-:W-:Y:S01]  /*7ed0*/  F2FP.F16.F32.PACK_AB R27, R21, R26 ;  /* 0x0000001a151b723e */ /* 0x000fe200000000ff */
[----:B------:R-:W-:-:S02]  /*7ee0*/  HADD2.F32 R5, -RZ, R5.H1_H1 ;  /* 0x30000005ff057230 */ /* 0x000fc40000004100 */
[C---:B------:R-:W-:Y:S01]  /*7ef0*/  FMUL.FTZ R14, R8.reuse, R12 ;  /* 0x0000000c080e7220 */ /* 0x040fe20000410000 */
[----:B------:R-:W-:Y:S02]  /*7f00*/  HADD2.F32 R11, -RZ, R15.H0_H0 ;  /* 0x2000000fff0b7230 */ /* 0x000fe40000004100 */
[-C--:B------:R-:W-:Y:S01]  /*7f10*/  FMUL.FTZ R15, R8, R9.reuse ;  /* 0x00000009080f7220 */ /* 0x080fe20000410000 */
[----:B------:R-:W-:Y:S02]  /*7f20*/  HADD2.F32 R4, -RZ, R25.H0_H0 ;  /* 0x20000019ff047230 */ /* 0x000fe40000004100 */
[----:B------:R-:W-:Y:S01]  /*7f30*/  FFMA.FTZ R14, R7, R9, -R14 ;  /* 0x00000009070e7223 */ /* 0x000fe2000001080e */
[----:B------:R-:W-:Y:S01]  /*7f40*/  F2FP.F16.F32.PACK_AB R24, R3, R24 ;  /* 0x000000180318723e */ /* 0x000fe200000000ff */
[----:B------:R-:W-:Y:S01]  /*7f50*/  FMUL.FTZ R13, R5, R11 ;  /* 0x0000000b050d7220 */ /* 0x000fe20000410000 */
[----:B------:R-:W-:Y:S01]  /*7f60*/  FFMA.FTZ R15, R7, R12, R15 ;  /* 0x0000000c070f7223 */ /* 0x000fe2000001000f */
[----:B------:R-:W-:-:S02]  /*7f70*/  FMUL.FTZ R8, R5, R4 ;  /* 0x0000000405087220 */ /* 0x000fc40000410000 */
[C---:B------:R-:W-:Y:S02]  /*7f80*/  FFMA.FTZ R13, R6.reuse, R4, -R13 ;  /* 0x00000004060d7223 */ /* 0x040fe4000001080d */
[----:B------:R-:W-:Y:S01]  /*7f90*/  FFMA.FTZ R8, R6, R11, R8 ;  /* 0x0000000b06087223 */ /* 0x000fe20000010008 */
[----:B------:R-:W-:-:S04]  /*7fa0*/  F2FP.F16.F32.PACK_AB R26, R15, R14 ;  /* 0x0000000e0f1a723e */ /* 0x000fc800000000ff */
[----:B------:R-:W-:-:S05]  /*7fb0*/  F2FP.F16.F32.PACK_AB R25, R8, R13 ;  /* 0x0000000d0819723e */ /* 0x000fca00000000ff */
[----:B------:R2:W-:Y:S01]  /*7fc0*/  STS.128 [R0+0x2000], R24 ;  /* 0x0020001800007388 */ /* 0x0005e20000000c00 */
[----:B------:R-:W-:Y:S05]  /*7fd0*/  BRA `(.L_x_15110) ;  /* 0x0000001400307947 */ /* 0x000fea0003800000 */
.L_x_15097:
[----:B------:R-:W1:Y:S01]  /*7fe0*/  S2R R0, SR_TID.X ;  /* 0x0000000000007919 */ /* 0x000e620000002100 */
[----:B------:R-:W2:Y:S01]  /*7ff0*/  LDC R30, c[0x0][0x448] ;  /* 0x00011200ff1e7b82 */ /* 0x000ea20000000800 */
[----:B------:R-:W-:Y:S01]  /*8000*/  ULDC.64 UR4, c[0x0][0x3f8] ;  /* 0x0000fe0000047ab9 */ /* 0x000fe20000000a00 */
[----:B------:R-:W-:Y:S01]  /*8010*/  ULDC.64 UR6, c[0x0][0x408] ;  /* 0x0001020000067ab9 */ /* 0x000fe20000000a00 */
[----:B------:R-:W-:Y:S01]  /*8020*/  MOV R4, R26 ;  /* 0x0000001a00047202 */ /* 0x000fe20000000f00 */
[----:B------:R-:W-:Y:S02]  /*8030*/  IMAD.MOV.U32 R20, RZ, RZ, R24 ;  /* 0x000000ffff147224 */ /* 0x000fe400078e0018 */
[----:B------:R-:W-:Y:S01]  /*8040*/  IMAD.MOV.U32 R21, RZ, RZ, R29 ;  /* 0x000000ffff157224 */ /* 0x000fe200078e001d */
[----:B--2---:R-:W-:Y:S01]  /*8050*/  ISETP.NE.AND P0, PT, R30, 0x1, PT ;  /* 0x000000011e00780c */ /* 0x004fe20003f05270 */
[----:B-1----:R-:W-:-:S05]  /*8060*/  VIADD R0, R0, 0xffffff80 ;  /* 0xffffff8000007836 */ /* 0x002fca0000000000 */
[----:B------:R-:W-:-:S07]  /*8070*/  SHF.R.S32.HI R3, RZ, 0x1f, R0 ;  /* 0x0000001fff037819 */ /* 0x000fce0000011400 */
[----:B------:R-:W1:Y:S01]  /*8080*/  @P0 LDC R5, c[0x0][0x450] ;  /* 0x00011400ff050b82 */ /* 0x000e620000000800 */
[----:B------:R-:W-:-:S04]  /*8090*/  LEA.HI R3, R3, R0, RZ, 0x2 ;  /* 0x0000000003037211 */ /* 0x000fc800078f10ff */
[----:B------:R-:W-:-:S05]  /*80a0*/  LOP3.LUT R3, R3, 0xfffffffc, RZ, 0xc0, !PT ;  /* 0xfffffffc03037812 */ /* 0x000fca00078ec0ff */
[----:B------:R-:W-:Y:S02]  /*80b0*/  IMAD.IADD R3, R0, 0x1, -R3 ;  /* 0x0000000100037824 */ /* 0x000fe400078e0a03 */
[----:B------:R-:W2:Y:S02]  /*80c0*/  @P0 LDC R0, c[0x0][0x44c] ;  /* 0x00011300ff000b82 */ /* 0x000ea40000000800 */
[----:B------:R-:W-:-:S04]  /*80d0*/  IMAD R3, R3, 0x40, R35 ;  /* 0x0000004003037824 */ /* 0x000fc800078e0223 */
[----:B--2---:R-:W-:-:S05]  /*80e0*/  @P0 IMAD.HI.U32 R0, R3, R0, RZ ;  /* 0x0000000003000227 */ /* 0x004fca00078e00ff */
        /* <DEDUP_REMOVED lines=19> */
[----:B------:R-:W1:Y:S01]  /*8220*/  LDC R31, c[0x0][0x3f4] ;  /* 0x0000fd00ff1f7b82 */ /* 0x000e620000000800 */
[----:B------:R-:W2:Y:S01]  /*8230*/  SHFL.IDX PT, R3, R10, RZ, 0x1c1f ;  /* 0x001c1fff0a037589 */ /* 0x000ea200000e0000 */
[----:B------:R-:W-:-:S03]  /*8240*/  IMAD R30, R219, R30, RZ ;  /* 0x0000001edb1e7224 */ /* 0x000fc600078e02ff */
[----:B------:R-:W3:Y:S04]  /*8250*/  SHFL.IDX PT, R0, R20, RZ, 0x1c1f ;  /* 0x001c1fff14007589 */ /* 0x000ee800000e0000 */
[----:B------:R-:W4:Y:S04]  /*8260*/  SHFL.IDX PT, R14, R28, RZ, 0x1c1f ;  /* 0x001c1fff1c0e7589 */ /* 0x000f2800000e0000 */
[----:B------:R-:W5:Y:S01]  /*8270*/  SHFL.IDX PT, R8, R29, RZ, 0x1c1f ;  /* 0x001c1fff1d087589 */ /* 0x000f6200000e0000 */
[----:B-1----:R-:W-:-:S04]  /*8280*/  ISETP.GE.AND P0, PT, R16, R31, PT ;  /* 0x0000001f1000720c */ /* 0x002fc80003f06270 */
[----:B------:R-:W-:-:S13]  /*8290*/  ISETP.GE.OR P1, PT, R35, R30, P0 ;  /* 0x0000001e2300720c */ /* 0x000fda0000726670 */
[C---:B------:R-:W-:Y:S01]  /*82a0*/  @!P1 IMAD.SHL.U32 R9, R16.reuse, 0x2, RZ ;  /* 0x0000000210099824 */ /* 0x040fe200078e00ff */
[----:B------:R-:W-:-:S04]  /*82b0*/  @!P1 SHF.L.U64.HI R21, R16, 0x1, R17 ;  /* 0x0000000110159819 */ /* 0x000fc80000010211 */
[----:B--2---:R-:W-:-:S05]  /*82c0*/  @!P1 IADD3 R4, P2, R3, R9, RZ ;  /* 0x0000000903049210 */ /* 0x004fca0007f5e0ff */
[----:B---3--:R-:W-:Y:S01]  /*82d0*/  @!P1 IMAD.X R5, R0, 0x1, R21, P2 ;  /* 0x0000000100059824 */ /* 0x008fe200010e0615 */
[----:B----4-:R-:W-:-:S05]  /*82e0*/  @!P1 IADD3 R14, P2, R14, R9, RZ ;  /* 0x000000090e0e9210 */ /* 0x010fca0007f5e0ff */
[----:B-----5:R-:W-:Y:S01]  /*82f0*/  @!P1 IMAD.X R3, R8, 0x1, R21, P2 ;  /* 0x0000000108039824 */ /* 0x020fe200010e0615 */
[----:B------:R-:W2:Y:S03]  /*8300*/  @!P1 LD.E.128 R4, desc[UR42][R4.64] ;  /* 0x0000002a04049980 */ /* 0x000ea6000c101d00 */
[----:B------:R-:W-:-:S05]  /*8310*/  @!P1 IMAD.MOV.U32 R15, RZ, RZ, R3 ;  /* 0x000000ffff0f9224 */ /* 0x000fca00078e0003 */
[----:B------:R1:W3:Y:S01]  /*8320*/  @!P1 LD.E.128 R24, desc[UR42][R14.64] ;  /* 0x0000002a0e189980 */ /* 0x0002e2000c101d00 */
[----:B------:R-:W-:Y:S02]  /*8330*/  CS2R R38, SRZ ;  /* 0x0000000000267805 */ /* 0x000fe4000001ff00 */
[----:B------:R-:W-:Y:S01]  /*8340*/  CS2R R36, SRZ ;  /* 0x0000000000247805 */ /* 0x000fe2000001ff00 */
[----:B------:R-:W4:Y:S04]  /*8350*/  SHFL.IDX PT, R8, R29, 0x1, 0x1c1f ;  /* 0x003c1f001d087f89 */ /* 0x000f2800000e0000 */
[----:B-1----:R-:W1:Y:S01]  /*8360*/  SHFL.IDX PT, R14, R28, 0x1, 0x1c1f ;  /* 0x003c1f001c0e7f89 */ /* 0x002e6200000e0000 */
[----:B--2---:R-:W-:Y:S02]  /*8370*/  @!P1 IMAD.MOV.U32 R39, RZ, RZ, R5 ;  /* 0x000000ffff279224 */ /* 0x004fe400078e0005 */
[----:B------:R-:W-:-:S02]  /*8380*/  @!P1 IMAD.MOV.U32 R36, RZ, RZ, R6 ;  /* 0x000000ffff249224 */ /* 0x000fc400078e0006 */
[----:B------:R-:W-:Y:S01]  /*8390*/  @!P1 IMAD.MOV.U32 R37, RZ, RZ, R7 ;  /* 0x000000ffff259224 */ /* 0x000fe200078e0007 */
[----:B------:R-:W-:Y:S01]  /*83a0*/  CS2R R6, SRZ ;  /* 0x0000000000067805 */ /* 0x000fe2000001ff00 */
[----:B------:R-:W-:Y:S01]  /*83b0*/  @!P1 IMAD.MOV.U32 R38, RZ, RZ, R4 ;  /* 0x000000ffff269224 */ /* 0x000fe200078e0004 */
[----:B------:R-:W-:Y:S01]  /*83c0*/  CS2R R4, SRZ ;  /* 0x0000000000047805 */ /* 0x000fe2000001ff00 */
[----:B------:R-:W-:Y:S02]  /*83d0*/  IMAD.MOV.U32 R3, RZ, RZ, R39 ;  /* 0x000000ffff037224 */ /* 0x000fe400078e0027 */
[----:B------:R-:W-:Y:S01]  /*83e0*/  IMAD.MOV.U32 R9, RZ, RZ, R36 ;  /* 0x000000ffff097224 */ /* 0x000fe200078e0024 */
[----:B------:R-:W-:Y:S01]  /*83f0*/  MOV R0, R38 ;  /* 0x0000002600007202 */ /* 0x000fe20000000f00 */
[----:B------:R-:W-:Y:S01]  /*8400*/  IMAD.MOV.U32 R11, RZ, RZ, R37 ;  /* 0x000000ffff0b7224 */ /* 0x000fe200078e0025 */
[----:B------:R-:W-:Y:S01]  /*8410*/  PRMT R40, R3, 0x7610, R40 ;  /* 0x0000761003287816 */ /* 0x000fe20000000028 */
[----:B---3--:R-:W-:Y:S01]  /*8420*/  @!P1 IMAD.MOV.U32 R6, RZ, RZ, R24 ;  /* 0x000000ffff069224 */ /* 0x008fe200078e0018 */
[----:B------:R2:W3:Y:S01]  /*8430*/  SHFL.IDX PT, R3, R10, 0x1, 0x1c1f ;  /* 0x003c1f000a037f89 */ /* 0x0004e200000e0000 */
[----:B------:R-:W-:Y:S01]  /*8440*/  @!P1 IMAD.MOV.U32 R7, RZ, RZ, R25 ;  /* 0x000000ffff079224 */ /* 0x000fe200078e0019 */
[----:B------:R-:W-:Y:S01]  /*8450*/  PRMT R9, R9, 0x5410, R11 ;  /* 0x0000541009097816 */ /* 0x000fe2000000000b */
[----:B------:R-:W-:Y:S01]  /*8460*/  @!P1 IMAD.MOV.U32 R4, RZ, RZ, R26 ;  /* 0x000000ffff049224 */ /* 0x000fe200078e001a */
[----:B------:R-:W-:Y:S01]  /*8470*/  PRMT R52, R52, 0x5410, R0 ;  /* 0x0000541034347816 */ /* 0x000fe20000000000 */
[----:B------:R-:W-:Y:S01]  /*8480*/  @!P1 IMAD.MOV.U32 R5, RZ, RZ, R27 ;  /* 0x000000ffff059224 */ /* 0x000fe200078e001b */
[----:B------:R5:W1:Y:S01]  /*8490*/  SHFL.IDX PT, R0, R20, 0x1, 0x1c1f ;  /* 0x003c1f0014007f89 */ /* 0x000a6200000e0000 */
[----:B------:R-:W-:Y:S01]  /*84a0*/  IMAD.MOV.U32 R11, RZ, RZ, R7 ;  /* 0x000000ffff0b7224 */ /* 0x000fe200078e0007 */
[----:B--2---:R-:W-:Y:S01]  /*84b0*/  MOV R10, R6 ;  /* 0x00000006000a7202 */ /* 0x004fe20000000f00 */
[----:B------:R-:W-:Y:S01]  /*84c0*/  IMAD.MOV.U32 R12, RZ, RZ, R4 ;  /* 0x000000ffff0c7224 */ /* 0x000fe200078e0004 */
[----:B------:R-:W-:Y:S01]  /*84d0*/  CS2R R24, SRZ ;  /* 0x0000000000187805 */ /* 0x000fe2000001ff00 */
[----:B0-----:R-:W-:-:S03]  /*84e0*/  IMAD.MOV.U32 R13, RZ, RZ, R5 ;  /* 0x000000ffff0d7224 */ /* 0x001fc600078e0005 */
[----:B------:R-:W-:Y:S02]  /*84f0*/  PRMT R51, R10, 0x5410, R12 ;  /* 0x000054100a337816 */ /* 0x000fe4000000000c */
[----:B-----5:R-:W-:Y:S02]  /*8500*/  PRMT R20, R11, 0x7610, R20 ;  /* 0x000076100b147816 */ /* 0x020fe40000000014 */
[----:B----4-:R-:W-:-:S07]  /*8510*/  PRMT R52, R13, 0x7610, R52 ;  /* 0x000076100d347816 */ /* 0x010fce0000000034 */
.L_x_15359:
[----:B------:R-:W2:Y:S01]  /*8520*/  LDL R11, [R1+0x98] ;  /* 0x00009800010b7983 */ /* 0x000ea20000100800 */
[----:B------:R-:W-:Y:S01]  /*8530*/  VIADD R35, R35, 0x40 ;  /* 0x0000004023237836 */ /* 0x000fe20000000000 */
[----:B------:R-:W-:Y:S01]  /*8540*/  BSSY B1, `(.L_x_15114) ;  /* 0x0000016000017945 */ /* 0x000fe20003800000 */
[----:B------:R-:W-:Y:S02]  /*8550*/  CS2R R26, SRZ ;  /* 0x00000000001a7805 */ /* 0x000fe4000001ff00 */
[----:B------:R-:W-:Y:S02]  /*8560*/  CS2R R32, SRZ ;  /* 0x0000000000207805 */ /* 0x000fe4000001ff00 */
[----:B------:R-:W-:Y:S02]  /*8570*/  ISETP.GE.AND P1, PT, R35, R30, PT ;  /* 0x0000001e2300720c */ /* 0x000fe40003f26270 */
[----:B------:R-:W-:Y:S02]  /*8580*/  CS2R R34, SRZ ;  /* 0x0000000000227805 */ /* 0x000fe4000001ff00 */
[----:B--2---:R-:W-:-:S04]  /*8590*/  LEA.HI R10, R11, R11, RZ, 0x1 ;  /* 0x0000000b0b0a7211 */ /* 0x004fc800078f08ff */
[----:B------:R-:W-:-:S05]  /*85a0*/  LOP3.LUT R10, R10, 0xfffffffe, RZ, 0xc0, !PT ;  /* 0xfffffffe0a0a7812 */ /* 0x000fca00078ec0ff */
[----:B------:R-:W-:-:S05]  /*85b0*/  IMAD.IADD R10, R11, 0x1, -R10 ;  /* 0x000000010b0a7824 */ /* 0x000fca00078e0a0a */
        /* <DEDUP_REMOVED lines=9> */
[----:B-1----:R-:W-:-:S03]  /*8650*/  IADD3 R14, P2, R14, R15, RZ ;  /* 0x0000000f0e0e7210 */ /* 0x002fc60007f5e0ff */
[--C-:B------:R-:W-:Y:S02]  /*8660*/  IMAD.X R33, R0, 0x1, R13.reuse, P1 ;  /* 0x0000000100217824 */ /* 0x100fe400008e060d */
[----:B------:R-:W-:-:S04]  /*8670*/  IMAD.X R15, R8, 0x1, R13, P2 ;  /* 0x00000001080f7824 */ /* 0x000fc800010e060d */
[----:B------:R-:W5:Y:S04]  /*8680*/  LD.E.128 R32, desc[UR42][R32.64] ;  /* 0x0000002a20207980 */ /* 0x000f68000c101d00 */
[----:B------:R0:W5:Y:S02]  /*8690*/  LD.E.128 R24, desc[UR42][R14.64] ;  /* 0x0000002a0e187980 */ /* 0x000164000c101d00 */
.L_x_15115:
[----:B------:R-:W-:Y:S05]  /*86a0*/  BSYNC B1 ;  /* 0x0000000000017941 */ /* 0x000fea0003800000 */
.L_x_15114:
[----:B-1----:R-:W3:Y:S01]  /*86b0*/  LDL R0, [R1+0x6c] ;  /* 0x00006c0001007983 */ /* 0x002ee20000100800 */
[----:B------:R-:W1:Y:S01]  /*86c0*/  SYNCS.PHASECHK.TRANS64.TRYWAIT P1, [R22+URZ+0x32400], R11 ;  /* 0x0324000b160075a7 */ /* 0x000e62000802017f */
[----:B------:R-:W-:Y:S01]  /*86d0*/  VIADD R12, R206, 0x40 ;  /* 0x00000040ce0c7836 */ /* 0x000fe20000000000 */
[----:B------:R-:W-:Y:S01]  /*86e0*/  BSSY B1, `(.L_x_15116) ;  /* 0x000000f000017945 */ /* 0x000fe20003800000 */
[----:B-----5:R-:W-:Y:S01]  /*86f0*/  IMAD.MOV.U32 R8, RZ, RZ, R25 ;  /* 0x000000ffff087224 */ /* 0x020fe200078e0019 */
[----:B---3--:R-:W-:Y:S02]  /*8700*/  VIADDMNMX R3, R30, -R0, 0x80, PT ;  /* 0x000000801e037446 */ /* 0x008fe40003800900 */
[----:B------:R-:W-:Y:S02]  /*8710*/  MOV R0, R24 ;  /* 0x0000001800007202 */ /* 0x000fe40000000f00 */
[-C--:B------:R-:W-:Y:S02]  /*8720*/  ISETP.GE.OR P2, PT, R206, R3.reuse, P0 ;  /* 0x00000003ce00720c */ /* 0x080fe40000746670 */
        /* <DEDUP_REMOVED lines=9> */
[----:B-1----:R-:W-:Y:S06]  /*87c0*/  @!P1 BRA `(.L_x_15117) ;  /* 0x0000015800289947 */ /* 0x002fec0003800000 */
.L_x_15360:
[----:B------:R-:W-:Y:S05]  /*87d0*/  BSYNC B1 ;  /* 0x0000000000017941 */ /* 0x000fea0003800000 */
.L_x_15116:
[----:B------:R-:W-:Y:S01]  /*87e0*/  BSSY B1, `(.L_x_15118) ;  /* 0x0000069000017945 */ /* 0x000fe20003800000 */
[----:B------:R-:W-:Y:S01]  /*87f0*/  IMAD.MOV.U32 R56, RZ, RZ, R34 ;  /* 0x000000ffff387224 */ /* 0x000fe200078e0022 */
[----:B------:R-:W-:Y:S01]  /*8800*/  LOP3.LUT R0, R0, 0x38, RZ, 0xc0, !PT ;  /* 0x0000003800007812 */ /* 0x000fe200078ec0ff */
[----:B------:R-:W-:Y:S01]  /*8810*/  IMAD.MOV.U32 R57, RZ, RZ, R35 ;  /* 0x000000ffff397224 */ /* 0x000fe200078e0023 */
[----:B------:R-:W-:Y:S06]  /*8820*/  @P2 BRA `(.L_x_15119) ;  /* 0x0000000400902947 */ /* 0x000fec0003800000 */
[----:B------:R-:W2:Y:S01]  /*8830*/  LDL R3, [R1+0x9c] ;  /* 0x00009c0001037983 */ /* 0x000ea20000100800 */
[--C-:B------:R-:W-:Y:S02]  /*8840*/  SHF.R.U64 R49, R36, 0x10, R37.reuse ;  /* 0x0000001024317819 */ /* 0x100fe40000001225 */
[----:B------:R-:W-:Y:S01]  /*8850*/  SHF.R.U32.HI R44, RZ, 0x10, R37 ;  /* 0x00000010ff2c7819 */ /* 0x000fe20000011625 */
[----:B------:R-:W3:Y:S01]  /*8860*/  S2R R8, SR_TID.X ;  /* 0x0000000000087919 */ /* 0x000ee20000002100 */
[----:B------:R-:W-:Y:S01]  /*8870*/  SHF.R.U64 R50, R38, 0x10, R39 ;  /* 0x0000001026327819 */ /* 0x000fe20000001227 */
[----:B------:R-:W-:Y:S01]  /*8880*/  HADD2.F32 R37, -RZ, R20.H0_H0 ;  /* 0x20000014ff257230 */ /* 0x000fe20000004100 */
[----:B------:R-:W-:Y:S02]  /*8890*/  SHF.R.U32.HI R38, RZ, 0x10, R7 ;  /* 0x00000010ff267819 */ /* 0x000fe40000011607 */
[----:B------:R-:W-:Y:S02]  /*88a0*/  SHF.R.U64 R47, R4, 0x10, R5 ;  /* 0x00000010042f7819 */ /* 0x000fe40000001205 */
[----:B------:R-:W-:Y:S01]  /*88b0*/  SHF.R.U32.HI R46, RZ, 0x10, R39 ;  /* 0x00000010ff2e7819 */ /* 0x000fe20000011627 */
[----:B------:R-:W-:Y:S01]  /*88c0*/  HADD2.F32 R36, -RZ, R38.H0_H0 ;  /* 0x20000026ff247230 */ /* 0x000fe20000004100 */
[----:B------:R-:W-:-:S02]  /*88d0*/  SHF.R.U32.HI R42, RZ, 0x10, R5 ;  /* 0x00000010ff2a7819 */ /* 0x000fc40000011605 */
[----:B------:R-:W-:Y:S01]  /*88e0*/  SHF.R.U64 R48, R6, 0x10, R7 ;  /* 0x0000001006307819 */ /* 0x000fe20000001207 */
[----:B---3--:R-:W-:-:S05]  /*88f0*/  VIADD R8, R8, 0xffffff80 ;  /* 0xffffff8008087836 */ /* 0x008fca0000000000 */
[----:B------:R-:W-:-:S04]  /*8900*/  SHF.R.S32.HI R21, RZ, 0x1f, R8 ;  /* 0x0000001fff157819 */ /* 0x000fc80000011408 */
[----:B------:R-:W-:-:S04]  /*8910*/  LEA.HI R21, R21, R8, RZ, 0x5 ;  /* 0x0000000815157211 */ /* 0x000fc800078f28ff */
[----:B------:R-:W-:Y:S02]  /*8920*/  SHF.R.S32.HI R21, RZ, 0x5, R21 ;  /* 0x00000005ff157819 */ /* 0x000fe40000011415 */
[----:B--2---:R-:W-:-:S04]  /*8930*/  SHF.L.U32 R3, R3, 0x6, RZ ;  /* 0x0000000603037819 */ /* 0x004fc800000006ff */
[----:B-1----:R-:W-:-:S04]  /*8940*/  LOP3.LUT R11, R3, 0x1c0, RZ, 0xc0, !PT ;  /* 0x000001c0030b7812 */ /* 0x002fc800078ec0ff */
[----:B------:R-:W-:Y:S02]  /*8950*/  LOP3.LUT R3, R11, 0x38, R16, 0xf8, !PT ;  /* 0x000000380b037812 */ /* 0x000fe400078ef810 */
[----:B------:R-:W-:-:S04]  /*8960*/  SHF.R.U32.HI R8, RZ, 0x3, R11 ;  /* 0x00000003ff087819 */ /* 0x000fc8000001160b */
[----:B------:R-:W-:-:S05]  /*8970*/  LOP3.LUT R3, R3, R8, RZ, 0x3c, !PT ;  /* 0x0000000803037212 */ /* 0x000fca00078e3cff */
[----:B------:R-:W-:-:S04]  /*8980*/  IMAD R3, R21, 0x200, R3 ;  /* 0x0000020015037824 */ /* 0x000fc800078e0203 */
[----:B------:R-:W-:Y:S01]  /*8990*/  IMAD R43, R3, 0x2, R22 ;  /* 0x00000002032b7824 */ /* 0x000fe200078e0216 */
[----:B------:R-:W-:-:S04]  /*89a0*/  LOP3.LUT R3, R8, R0, R11, 0x1e, !PT ;  /* 0x0000000008037212 */ /* 0x000fc800078e1e0b */
[----:B0-----:R-:W0:Y:S01]  /*89b0*/  LDS.128 R12, [R43+0x18400] ;  /* 0x018400002b0c7984 */ /* 0x001e220000000c00 */
[----:B------:R-:W-:Y:S02]  /*89c0*/  IMAD R3, R21, 0x200, R3 ;  /* 0x0000020015037824 */ /* 0x000fe400078e0203 */
[----:B------:R-:W-:Y:S02]  /*89d0*/  HADD2.F32 R21, -RZ, R40.H0_H0 ;  /* 0x20000028ff157230 */ /* 0x000fe40000004100 */
[----:B------:R-:W-:-:S05]  /*89e0*/  IMAD R45, R3, 0x2, R22 ;  /* 0x00000002032d7824 */ /* 0x000fca00078e0216 */
[----:B------:R-:W1:Y:S01]  /*89f0*/  LDS.128 R28, [R45+0x18400] ;  /* 0x018400002d1c7984 */ /* 0x000e620000000c00 */
[--C-:B0-----:R-:W-:Y:S02]  /*8a00*/  HADD2.F32 R4, -RZ, R13.reuse.H0_H0 ;  /* 0x2000000dff047230 */ /* 0x101fe40000004100 */
[----:B------:R-:W-:Y:S02]  /*8a10*/  HADD2.F32 R13, -RZ, R13.H1_H1 ;  /* 0x3000000dff0d7230 */ /* 0x000fe40000004100 */
[--C-:B------:R-:W-:Y:S02]  /*8a20*/  HADD2.F32 R6, -RZ, R15.reuse.H0_H0 ;  /* 0x2000000fff067230 */ /* 0x100fe40000004100 */
[----:B------:R-:W-:Y:S02]  /*8a30*/  HADD2.F32 R15, -RZ, R15.H1_H1 ;  /* 0x3000000fff0f7230 */ /* 0x000fe40000004100 */
[----:B------:R-:W-:Y:S02]  /*8a40*/  HADD2.F32 R3, -RZ, R12.H0_H0 ;  /* 0x2000000cff037230 */ /* 0x000fe40000004100 */
[----:B-1----:R-:W-:-:S02]  /*8a50*/  HADD2.F32 R8, -RZ, R29.H0_H0 ;  /* 0x2000001dff087230 */ /* 0x002fc40000004100 */
        /* <DEDUP_REMOVED lines=9> */
[----:B------:R-:W-:Y:S02]  /*8af0*/  HADD2.F32 R21, -RZ, R9.H1_H1 ;  /* 0x30000009ff157230 */ /* 0x000fe40000004100 */
[-C--:B------:R-:W-:Y:S01]  /*8b00*/  FMUL.FTZ R4, R29, R8.reuse ;  /* 0x000000081d047220 */ /* 0x080fe20000410000 */
[----:B------:R-:W-:Y:S01]  /*8b10*/  FFMA.FTZ R29, R13, R8, -R38 ;  /* 0x000000080d1d7223 */ /* 0x000fe20000010826 */
[C---:B------:R-:W-:Y:S01]  /*8b20*/  FMUL.FTZ R37, R20.reuse, R39 ;  /* 0x0000002714257220 */ /* 0x040fe20000410000 */
[----:B------:R-:W-:Y:S02]  /*8b30*/  HADD2.F32 R31, -RZ, R31.H1_H1 ;  /* 0x3000001fff1f7230 */ /* 0x000fe40000004100 */
[-C--:B------:R-:W-:Y:S01]  /*8b40*/  FMUL.FTZ R20, R20, R21.reuse ;  /* 0x0000001514147220 */ /* 0x080fe20000410000 */
[----:B------:R-:W-:Y:S02]  /*8b50*/  HADD2.F32 R38, -RZ, R42.H0_H0 ;  /* 0x2000002aff267230 */ /* 0x000fe40000004100 */
[----:B------:R-:W-:Y:S01]  /*8b60*/  FFMA.FTZ R37, R6, R21, -R37 ;  /* 0x0000001506257223 */ /* 0x000fe20000010825 */
[----:B------:R-:W-:-:S02]  /*8b70*/  HADD2.F32 R8, -RZ, R44.H0_H0 ;  /* 0x2000002cff087230 */ /* 0x000fc40000004100 */
[----:B------:R-:W-:Y:S01]  /*8b80*/  FFMA.FTZ R39, R6, R39, R20 ;  /* 0x0000002706277223 */ /* 0x000fe20000010014 */
[----:B------:R-:W-:Y:S02]  /*8b90*/  HADD2.F32 R7, -RZ, R28.H0_H0 ;  /* 0x2000001cff077230 */ /* 0x000fe40000004100 */
[----:B------:R-:W-:Y:S01]  /*8ba0*/  FMUL.FTZ R6, R31, R38 ;  /* 0x000000261f067220 */ /* 0x000fe20000410000 */
[----:B------:R-:W-:Y:S02]  /*8bb0*/  HADD2.F32 R20, -RZ, R51.H0_H0 ;  /* 0x20000033ff147230 */ /* 0x000fe40000004100 */
        /* <DEDUP_REMOVED lines=8> */
[----:B------:R-:W-:Y:S02]  /*8c40*/  HADD2.F32 R6, -RZ, R9.H0_H0 ;  /* 0x20000009ff067230 */ /* 0x000fe40000004100 */
[----:B------:R-:W-:Y:S01]  /*8c50*/  FFMA.FTZ R46, R15, R38, R46 ;  /* 0x000000260f2e7223 */ /* 0x000fe2000001002e */
[----:B------:R-:W-:Y:S01]  /*8c60*/  FFMA.FTZ R4, R3, R4, -R36 ;  /* 0x0000000403047223 */ /* 0x000fe20000010824 */
[----:B------:R-:W-:Y:S02]  /*8c70*/  HADD2.F32 R5, -RZ, R14.H0_H0 ;  /* 0x2000000eff057230 */ /* 0x000fe40000004100 */
[C---:B------:R-:W-:Y:S01]  /*8c80*/  FMUL.FTZ R38, R11.reuse, R8 ;  /* 0x000000080b267220 */ /* 0x040fe20000410000 */
[----:B------:R-:W-:Y:S01]  /*8c90*/  FMUL.FTZ R36, R11, R6 ;  /* 0x000000060b247220 */ /* 0x000fe20000410000 */
[----:B------:R-:W-:-:S02]  /*8ca0*/  HADD2.F32 R28, -RZ, R28.H1_H1 ;  /* 0x3000001cff1c7230 */ /* 0x000fc40000004100 */
[----:B------:R-:W-:Y:S01]  /*8cb0*/  FFMA.FTZ R20, R3, R20, R7 ;  /* 0x0000001403147223 */ /* 0x000fe20000010007 */
[----:B------:R-:W-:Y:S02]  /*8cc0*/  HADD2.F32 R30, -RZ, R30.H1_H1 ;  /* 0x3000001eff1e7230 */ /* 0x000fe40000004100 */
[C---:B------:R-:W-:Y:S01]  /*8cd0*/  FFMA.FTZ R6, R5.reuse, R6, -R38 ;  /* 0x0000000605067223 */ /* 0x040fe20000010826 */
[----:B------:R-:W-:Y:S02]  /*8ce0*/  HADD2.F32 R9, -RZ, R48.H0_H0 ;  /* 0x20000030ff097230 */ /* 0x000fe40000004100 */
[----:B------:R-:W-:Y:S01]  /*8cf0*/  FFMA.FTZ R36, R5, R8, R36 ;  /* 0x0000000805247223 */ /* 0x000fe20000010024 */
[----:B------:R-:W-:Y:S01]  /*8d00*/  HADD2.F32 R11, -RZ, R47.H0_H0 ;  /* 0x2000002fff0b7230 */ /* 0x000fe20000004100 */
[----:B------:R-:W-:Y:S01]  /*8d10*/  F2FP.F16.F32.PACK_AB R15, R46, R39 ;  /* 0x000000272e0f723e */ /* 0x000fe200000000ff */
        /* <DEDUP_REMOVED lines=19> */
[----:B------:R-:W-:-:S05]  /*8e50*/  F2FP.F16.F32.PACK_AB R14, R11, R36 ;  /* 0x000000240b0e723e */ /* 0x000fca00000000ff */
[----:B------:R2:W-:Y:S02]  /*8e60*/  STS.128 [R45+0x18400], R12 ;  /* 0x0184000c2d007388 */ /* 0x0005e40000000c00 */
.L_x_15119:
[----:B------:R-:W-:Y:S05]  /*8e70*/  BSYNC B1 ;  /* 0x0000000000017941 */ /* 0x000fea0003800000 */
.L_x_15118:
[----:B------:R-:W-:Y:S01]  /*8e80*/  PRMT R41, R56, 0x5410, R57 ;  /* 0x0000541038297816 */ /* 0x000fe20000000039 */
[----:B------:R-:W-:Y:S06]  /*8e90*/  @P0 BRA `(.L_x_15110) ;  /* 0x0000000400800947 */ /* 0x000fec0003800000 */
[----:B------:R-:W3:Y:S01]  /*8ea0*/  LDL R3, [R1+0x84] ;  /* 0x0000840001037983 */ /* 0x000ee20000100800 */
[C---:B--2---:R-:W-:Y:S02]  /*8eb0*/  VIADD R4, R206.reuse, 0x40 ;  /* 0x00000040ce047836 */ /* 0x044fe40000000000 */
[----:B------:R-:W-:Y:S01]  /*8ec0*/  VIADD R5, R206, 0x40 ;  /* 0x00000040ce057836 */ /* 0x000fe20000000000 */
[----:B------:R-:W2:Y:S01]  /*8ed0*/  LDL R42, [R1+0xa0] ;  /* 0x0000a000012a7983 */ /* 0x000ea20000100800 */
[----:B------:R-:W-:Y:S02]  /*8ee0*/  IMAD.SHL.U32 R4, R4, 0x40, RZ ;  /* 0x0000004004047824 */ /* 0x000fe400078e00ff */
[----:B------:R-:W-:-:S03]  /*8ef0*/  IMAD.SHL.U32 R5, R5, 0x40, RZ ;  /* 0x0000004005057824 */ /* 0x000fc600078e00ff */
[----:B------:R-:W-:Y:S02]  /*8f00*/  LOP3.LUT R4, R4, 0x1c0, RZ, 0xc0, !PT ;  /* 0x000001c004047812 */ /* 0x000fe400078ec0ff */
[----:B------:R-:W-:Y:S02]  /*8f10*/  LOP3.LUT R5, R5, 0x1c0, RZ, 0xc0, !PT ;  /* 0x000001c005057812 */ /* 0x000fe400078ec0ff */
[----:B------:R-:W-:-:S04]  /*8f20*/  SHF.R.U32.HI R4, RZ, 0x3, R4 ;  /* 0x00000003ff047819 */ /* 0x000fc80000011604 */
[----:B------:R-:W-:Y:S02]  /*8f30*/  LOP3.LUT R0, R4, R0, R5, 0x1e, !PT ;  /* 0x0000000004007212 */ /* 0x000fe400078e1e05 */
[--C-:B------:R-:W-:Y:S02]  /*8f40*/  SHF.R.U64 R39, R34, 0x10, R35.reuse ;  /* 0x0000001022277819 */ /* 0x100fe40000001223 */
[----:B------:R-:W-:Y:S01]  /*8f50*/  SHF.R.U32.HI R36, RZ, 0x10, R35 ;  /* 0x00000010ff247819 */ /* 0x000fe20000011623 */
[----:B------:R-:W-:Y:S01]  /*8f60*/  HADD2.F32 R29, -RZ, R53.H1_H1 ;  /* 0x30000035ff1d7230 */ /* 0x000fe20000004100 */
[----:B------:R-:W-:Y:S02]  /*8f70*/  SHF.R.U32.HI R28, RZ, 0x10, R25 ;  /* 0x00000010ff1c7819 */ /* 0x000fe40000011619 */
[--C-:B------:R-:W-:Y:S02]  /*8f80*/  SHF.R.U64 R37, R26, 0x10, R27.reuse ;  /* 0x000000101a257819 */ /* 0x100fe4000000121b */
[----:B------:R-:W-:Y:S01]  /*8f90*/  SHF.R.U32.HI R35, RZ, 0x10, R27 ;  /* 0x00000010ff237819 */ /* 0x000fe2000001161b */
[----:B------:R-:W-:Y:S01]  /*8fa0*/  HADD2.F32 R27, -RZ, R55.H1_H1 ;  /* 0x30000037ff1b7230 */ /* 0x000fe20000004100 */
[--C-:B------:R-:W-:Y:S01]  /*8fb0*/  SHF.R.U64 R40, R32, 0x10, R33.reuse ;  /* 0x0000001020287819 */ /* 0x100fe20000001221 */
[----:B------:R-:W-:Y:S01]  /*8fc0*/  HADD2.F32 R28, -RZ, R28.H0_H0 ;  /* 0x2000001cff1c7230 */ /* 0x000fe20000004100 */
[----:B------:R-:W-:Y:S01]  /*8fd0*/  SHF.R.U32.HI R32, RZ, 0x10, R33 ;  /* 0x00000010ff207819 */ /* 0x000fe20000011621 */
[----:B------:R-:W-:Y:S01]  /*8fe0*/  HADD2.F32 R26, -RZ, R53.H0_H0 ;  /* 0x20000035ff1a7230 */ /* 0x000fe20000004100 */
[----:B------:R-:W-:Y:S01]  /*8ff0*/  SHF.R.U64 R38, R24, 0x10, R25 ;  /* 0x0000001018267819 */ /* 0x000fe20000001219 */
[----:B---3--:R-:W-:Y:S01]  /*9000*/  IMAD.IADD R3, R3, 0x1, R0 ;  /* 0x0000000103037824 */ /* 0x008fe200078e0200 */
[----:B--2---:R-:W2:Y:S04]  /*9010*/  LDS.128 R4, [R42+0x18400] ;  /* 0x018400002a047984 */ /* 0x004ea80000000c00 */
[----:B------:R-:W-:-:S05]  /*9020*/  LEA R3, R3, R22, 0x1 ;  /* 0x0000001603037211 */ /* 0x000fca00078e08ff */
[----:B0-----:R-:W0:Y:S01]  /*9030*/  LDS.128 R12, [R3+0x18400] ;  /* 0x01840000030c7984 */ /* 0x001e220000000c00 */
[----:B--2---:R-:W-:Y:S02]  /*9040*/  HADD2.F32 R8, -RZ, R5.H0_H0 ;  /* 0x20000005ff087230 */ /* 0x004fe40000004100 */
[--C-:B0-----:R-:W-:Y:S02]  /*9050*/  HADD2.F32 R20, -RZ, R13.reuse.H0_H0 ;  /* 0x2000000dff147230 */ /* 0x101fe40000004100 */
        /* <DEDUP_REMOVED lines=9> */
[----:B------:R-:W-:-:S02]  /*90f0*/  HADD2.F32 R8, -RZ, R55.H0_H0 ;  /* 0x20000037ff087230 */ /* 0x000fc40000004100 */
[-C--:B------:R-:W-:Y:S01]  /*9100*/  FMUL.FTZ R32, R21, R20.reuse ;  /* 0x0000001415207220 */ /* 0x080fe20000410000 */
[----:B------:R-:W-:Y:S02]  /*9110*/  HADD2.F32 R0, -RZ, R4.H0_H0 ;  /* 0x20000004ff007230 */ /* 0x000fe40000004100 */
[----:B------:R-:W-:Y:S01]  /*9120*/  FFMA.FTZ R30, R5, R20, -R30 ;  /* 0x00000014051e7223 */ /* 0x000fe2000001081e */
[----:B------:R-:W-:Y:S02]  /*9130*/  HADD2.F32 R24, -RZ, R14.H0_H0 ;  /* 0x2000000eff187230 */ /* 0x000fe40000004100 */
[C---:B------:R-:W-:Y:S01]  /*9140*/  FMUL.FTZ R21, R13.reuse, R26 ;  /* 0x0000001a0d157220 */ /* 0x040fe20000410000 */
[----:B------:R-:W-:Y:S02]  /*9150*/  HADD2.F32 R20, -RZ, R54.H0_H0 ;  /* 0x20000036ff147230 */ /* 0x000fe40000004100 */
[----:B------:R-:W-:Y:S01]  /*9160*/  FMUL.FTZ R13, R13, R8 ;  /* 0x000000080d0d7220 */ /* 0x000fe20000410000 */
[----:B------:R-:W-:Y:S01]  /*9170*/  FFMA.FTZ R32, R5, R28, R32 ;  /* 0x0000001c05207223 */ /* 0x000fe20000010020 */
[----:B------:R-:W-:-:S02]  /*9180*/  HADD2.F32 R9, -RZ, R6.H0_H0 ;  /* 0x20000006ff097230 */ /* 0x000fc40000004100 */
[C---:B------:R-:W-:Y:S01]  /*9190*/  FFMA.FTZ R21, R0.reuse, R8, -R21 ;  /* 0x0000000800157223 */ /* 0x040fe20000010815 */
[----:B------:R-:W-:Y:S02]  /*91a0*/  HADD2.F32 R5, -RZ, R41.H0_H0 ;  /* 0x20000029ff057230 */ /* 0x000fe40000004100 */
[----:B------:R-:W-:Y:S01]  /*91b0*/  FFMA.FTZ R27, R0, R26, R13 ;  /* 0x0000001a001b7223 */ /* 0x000fe2000001000d */
[----:B------:R-:W-:Y:S01]  /*91c0*/  FMUL.FTZ R8, R24, R20 ;  /* 0x0000001418087220 */ /* 0x000fe20000410000 */
[----:B------:R-:W-:Y:S02]  /*91d0*/  HADD2.F32 R25, -RZ, R15.H0_H0 ;  /* 0x2000000fff197230 */ /* 0x000fe40000004100 */
[----:B------:R-:W-:Y:S02]  /*91e0*/  HADD2.F32 R26, -RZ, R54.H1_H1 ;  /* 0x30000036ff1a7230 */ /* 0x000fe40000004100 */
[----:B------:R-:W-:Y:S02]  /*91f0*/  HADD2.F32 R0, -RZ, R41.H1_H1 ;  /* 0x30000029ff007230 */ /* 0x000fe40000004100 */
[----:B------:R-:W-:Y:S01]  /*9200*/  FFMA.FTZ R28, R9, R5, -R8 ;  /* 0x00000005091c7223 */ /* 0x000fe20000010808 */
[----:B------:R-:W-:-:S02]  /*9210*/  HADD2.F32 R8, -RZ, R36.H0_H0 ;  /* 0x20000024ff087230 */ /* 0x000fc40000004100 */
[----:B------:R-:W-:Y:S01]  /*9220*/  FMUL.FTZ R34, R24, R5 ;  /* 0x0000000518227220 */ /* 0x000fe20000410000 */
[----:B-1----:R-:W-:Y:S02]  /*9230*/  HADD2.F32 R11, -RZ, R7.H0_H0 ;  /* 0x20000007ff0b7230 */ /* 0x002fe40000004100 */
[C---:B------:R-:W-:Y:S01]  /*9240*/  FMUL.FTZ R36, R25.reuse, R26 ;  /* 0x0000001a19247220 */ /* 0x040fe20000410000 */
[----:B------:R-:W-:Y:S02]  /*9250*/  HADD2.F32 R15, -RZ, R15.H1_H1 ;  /* 0x3000000fff0f7230 */ /* 0x000fe40000004100 */
[----:B------:R-:W-:Y:S01]  /*9260*/  FMUL.FTZ R25, R25, R0 ;  /* 0x0000000019197220 */ /* 0x000fe20000410000 */
[----:B------:R-:W-:Y:S02]  /*9270*/  HADD2.F32 R24, -RZ, R35.H0_H0 ;  /* 0x20000023ff187230 */ /* 0x000fe40000004100 */
[----:B------:R-:W-:Y:S01]  /*9280*/  FFMA.FTZ R34, R9, R20, R34 ;  /* 0x0000001409227223 */ /* 0x000fe20000010022 */
[----:B------:R-:W-:-:S02]  /*9290*/  HADD2.F32 R7, -RZ, R7.H1_H1 ;  /* 0x30000007ff077230 */ /* 0x000fc40000004100 */
[C---:B------:R-:W-:Y:S01]  /*92a0*/  FFMA.FTZ R36, R11.reuse, R0, -R36 ;  /* 0x000000000b247223 */ /* 0x040fe20000010824 */
[----:B------:R-:W-:Y:S01]  /*92b0*/  FFMA.FTZ R25, R11, R26, R25 ;  /* 0x0000001a0b197223 */ /* 0x000fe20000010019 */
[----:B------:R-:W-:Y:S02]  /*92c0*/  HADD2.F32 R12, -RZ, R12.H1_H1 ;  /* 0x3000000cff0c7230 */ /* 0x000fe40000004100 */
[C---:B------:R-:W-:Y:S01]  /*92d0*/  FMUL.FTZ R20, R15.reuse, R24 ;  /* 0x000000180f147220 */ /* 0x040fe20000410000 */
[----:B------:R-:W-:Y:S01]  /*92e0*/  FMUL.FTZ R0, R15, R8 ;  /* 0x000000080f007220 */ /* 0x000fe20000410000 */
[----:B------:R-:W-:Y:S02]  /*92f0*/  HADD2.F32 R11, -RZ, R38.H0_H0 ;  /* 0x20000026ff0b7230 */ /* 0x000fe40000004100 */
[----:B------:R-:W-:Y:S02]  /*9300*/  HADD2.F32 R14, -RZ, R14.H1_H1 ;  /* 0x3000000eff0e7230 */ /* 0x000fe40000004100 */
[----:B------:R-:W-:-:S02]  /*9310*/  HADD2.F32 R5, -RZ, R40.H0_H0 ;  /* 0x20000028ff057230 */ /* 0x000fc40000004100 */
[----:B------:R-:W-:Y:S02]  /*9320*/  HADD2.F32 R13, -RZ, R37.H0_H0 ;  /* 0x20000025ff0d7230 */ /* 0x000fe40000004100 */
[----:B------:R-:W-:Y:S02]  /*9330*/  HADD2.F32 R9, -RZ, R39.H0_H0 ;  /* 0x20000027ff097230 */ /* 0x000fe40000004100 */
[C---:B------:R-:W-:Y:S01]  /*9340*/  FFMA.FTZ R29, R7.reuse, R8, -R20 ;  /* 0x00000008071d7223 */ /* 0x040fe20000010814 */
[----:B------:R-:W-:Y:S01]  /*9350*/  FFMA.FTZ R24, R7, R24, R0 ;  /* 0x0000001807187223 */ /* 0x000fe20000010000 */
[----:B------:R-:W-:Y:S02]  /*9360*/  HADD2.F32 R4, -RZ, R4.H1_H1 ;  /* 0x30000004ff047230 */ /* 0x000fe40000004100 */
        /* <DEDUP_REMOVED lines=19> */
.L_x_15110:
[----:B------:R-:W-:Y:S05]  /*94a0*/  BSYNC B0 ;  /* 0x0000000000007941 */ /* 0x000fea0003800000 */
.L_x_15096:
        /* <DEDUP_REMOVED lines=8> */
.L_x_15093:
[----:B--2---:R-:W2:Y:S01]  /*9530*/  S2R R0, SR_TID.X ;  /* 0x0000000000007919 */ /* 0x004ea20000002100 */
[----:B------:R-:W-:Y:S05]  /*9540*/  WARPSYNC.ALL ;  /* 0x0000000000007948 */ /* 0x000fea0003800000 */
[----:B--2---:R-:W-:-:S05]  /*9550*/  SHF.R.U32.HI R0, RZ, 0x7, R0 ;  /* 0x00000007ff007819 */ /* 0x004fca0000011600 */
[----:B-1-3--:R-:W-:Y:S02]  /*9560*/  VIADD R3, R0, 0x8 ;  /* 0x0000000800037836 */ /* 0x00afe40000000000 */
[----:B------:R-:W-:-:S03]  /*9570*/  IMAD.U32 R0, RZ, RZ, UR44 ;  /* 0x0000002cff007e24 */ /* 0x000fc6000f8e00ff */
[----:B------:R1:W-:Y:S02]  /*9580*/  BAR.SYNC.DEFER_BLOCKING R3, 0x100 ;  /* 0x000400030000751d */ /* 0x0003e40000010000 */
[----:B------:R-:W-:-:S13]  /*9590*/  ISETP.NE.AND P0, PT, R0, 0x3, PT ;  /* 0x000000030000780c */ /* 0x000fda0003f05270 */
[----:B-1----:R-:W-:Y:S05]  /*95a0*/  @!P0 BRA `(.L_x_15120) ;  /* 0x0000000000048947 */ /* 0x002fea0003800000 */
[----:B------:R-:W-:Y:S01]  /*95b0*/  BPT.TRAP 0x1 ;  /* 0x000000040000795c */ /* 0x000fe20000300000 */
.L_x_15120:
[----:B------:R-:W-:Y:S01]  /*95c0*/  IMAD R9, R18, 0x8, R22 ;  /* 0x0000000812097824 */ /* 0x000fe200078e0216 */
[----:B------:R-:W-:-:S04]  /*95d0*/  SHF.L.U32 R6, R207, 0x1f, RZ ;  /* 0x0000001fcf067819 */ /* 0x000fc800000006ff */
[----:B------:R1:W2:Y:S01]  /*95e0*/  SYNCS.PHASECHK.TRANS64.TRYWAIT P1, [R9+URZ+0x32430], R6 ;  /* 0x03243006090075a7 */ /* 0x0002a2000802017f */
[----:B------:R-:W-:Y:S05]  /*95f0*/  @!P0 BRA `(.L_x_15121) ;  /* 0x0000000000048947 */ /* 0x000fea0003800000 */
[----:B------:R-:W-:Y:S01]  /*9600*/  BPT.TRAP 0x1 ;  /* 0x000000040000795c */ /* 0x000fe20000300000 */
.L_x_15121:
[----:B------:R-:W-:-:S05]  /*9610*/  VIADD R0, R22, 0x1c400 ;  /* 0x0001c40016007836 */ /* 0x000fca0000000000 */
[----:B------:R-:W-:-:S04]  /*9620*/  SHF.R.U32.HI R0, RZ, 0x4, R0 ;  /* 0x00000004ff007819 */ /* 0x000fc80000011600 */
[----:B------:R-:W-:-:S04]  /*9630*/  LOP3.LUT R0, R0, 0x3fff, RZ, 0xc0, !PT ;  /* 0x00003fff00007812 */ /* 0x000fc800078ec0ff */
[----:B------:R-:W-:-:S05]  /*9640*/  LOP3.LUT R0, R0, 0x10000, RZ, 0xfc, !PT ;  /* 0x0001000000007812 */ /* 0x000fca00078efcff */
[----:B------:R3:W-:Y:S01]  /*9650*/  STL [R1+0x68], R0 ;  /* 0x0000680001007387 */ /* 0x0007e20000100800 */
[----:B--2---:R-:W-:Y:S05]  /*9660*/  @P1 BRA `(.L_x_15122) ;  /* 0x0000000000081947 */ /* 0x004fea0003800000 */
[----:B------:R-:W2:Y:S02]  /*9670*/  SYNCS.PHASECHK.TRANS64.TRYWAIT P1, [R9+URZ+0x32430], R6 ;  /* 0x03243006090075a7 */ /* 0x000ea4000802017f */
[----:B--2---:R-:W-:Y:S05]  /*9680*/  @!P1 BRA `(.L_x_15123) ;  /* 0x00000148008c9947 */ /* 0x004fea0003800000 */
.L_x_15122:
[----:B---3--:R-:W3:Y:S01]  /*9690*/  LDL R0, [R1+0x68] ;  /* 0x0000680001007983 */ /* 0x008ee20000100800 */
[----:B------:R-:W-:Y:S01]  /*96a0*/  IMAD.MOV.U32 R5, RZ, RZ, 0x40000040 ;  /* 0x40000040ff057424 */ /* 0x000fe200078e00ff */
[----:B------:R-:W-:Y:S05]  /*96b0*/  WARPSYNC.ALL ;  /* 0x0000000000007948 */ /* 0x000fea0003800000 */
[C---:B------:R-:W-:Y:S01]  /*96c0*/  R2UR UR4, R214.reuse ;  /* 0x00000000d60472ca */ /* 0x040fe200000e0000 */
[----:B------:R-:W-:Y:S01]  /*96d0*/  WARPGROUP.ARRIVE ;  /* 0x00000000000079c5 */ /* 0x000fe20000000000 */
[----:B------:R-:W-:Y:S01]  /*96e0*/  R2UR UR5, R215 ;  /* 0x00000000d70572ca */ /* 0x000fe200000e0000 */
[C---:B------:R-:W-:Y:S01]  /*96f0*/  VIADD R74, R214.reuse, 0x2 ;  /* 0x00000002d64a7836 */ /* 0x040fe20000000000 */
[----:B------:R-:W-:Y:S01]  /*9700*/  R2UR UR7, R5 ;  /* 0x00000000050772ca */ /* 0x000fe200000e0000 */
[----:B------:R-:W-:Y:S01]  /*9710*/  IMAD.MOV.U32 R75, RZ, RZ, 0x40000040 ;  /* 0x40000040ff4b7424 */ /* 0x000fe200078e00ff */
[C---:B------:R-:W-:Y:S01]  /*9720*/  IADD3 R20, R214.reuse, 0x4, RZ ;  /* 0x00000004d6147810 */ /* 0x040fe20007ffe0ff */
[----:B0-----:R-:W-:Y:S01]  /*9730*/  IMAD.MOV.U32 R13, RZ, RZ, 0x40000040 ;  /* 0x40000040ff0d7424 */ /* 0x001fe200078e00ff */
[----:B------:R-:W-:Y:S01]  /*9740*/  BSSY B0, `(.L_x_15124) ;  /* 0x0000028000007945 */ /* 0x000fe20003800000 */
[----:B------:R-:W-:Y:S01]  /*9750*/  IMAD.MOV.U32 R21, RZ, RZ, 0x40000040 ;  /* 0x40000040ff157424 */ /* 0x000fe200078e00ff */
[----:B------:R0:W-:Y:S01]  /*9760*/  STL.64 [R1+0x60], R74 ;  /* 0x0000604a01007387 */ /* 0x0001e20000100a00 */
[----:B------:R-:W-:-:S02]  /*9770*/  VIADD R14, R214, 0x6 ;  /* 0x00000006d60e7836 */ /* 0x000fc40000000000 */
[----:B------:R-:W-:Y:S01]  /*9780*/  IMAD.MOV.U32 R15, RZ, RZ, 0x40000040 ;  /* 0x40000040ff0f7424 */ /* 0x000fe200078e00ff */
[----:B------:R0:W-:Y:S01]  /*9790*/  STL.64 [R1+0x58], R20 ;  /* 0x0000581401007387 */ /* 0x0001e20000100a00 */
[----:B------:R-:W-:-:S03]  /*97a0*/  IMAD.MOV.U32 R5, RZ, RZ, 0x40000040 ;  /* 0x40000040ff057424 */ /* 0x000fc600078e00ff */
[----:B------:R0:W-:Y:S01]  /*97b0*/  STL.64 [R1+0x50], R14 ;  /* 0x0000500e01007387 */ /* 0x0001e20000100a00 */
[----:B---3--:R-:W-:-:S04]  /*97c0*/  IMAD R4, R18, 0x300, R0 ;  /* 0x0000030012047824 */ /* 0x008fc800078e0200 */
        /* <DEDUP_REMOVED lines=24> */
[----:B------:R-:W-:Y:S01]  /*9950*/  SHF.L.U32 R5, R10, 0x1f, RZ ;  /* 0x0000001f0a057819 */ /* 0x000fe200000006ff */
[----:B------:R-:W-:-:S02]  /*9960*/  WARPGROUP.DEPBAR.LE gsb0, 0x0 ;  /* 0x00008000000079c5 */ /* 0x000fc40000010000 */
[----:B------:R-:W-:-:S08]  /*9970*/  WARPGROUP.ARRIVE ;  /* 0x00000000000079c5 */ /* 0x000fd00000000000 */
[----:B------:R-:W-:Y:S03]  /*9980*/  HGMMA.64x96x16.F32 R24, gdesc[UR4], R24, gsb0 ;  /* 0x01600000041879f0 */ /* 0x000fe60008000818 */
[----:B------:R-:W-:Y:S02]  /*9990*/  WARPGROUP.DEPBAR.LE gsb0, 0x0 ;  /* 0x00008000000079c5 */ /* 0x000fe40000010000 */
[----:B------:R-:W3:Y:S02]  /*99a0*/  SYNCS.PHASECHK.TRANS64.TRYWAIT P1, [R22+URZ+0x32410], R5 ;  /* 0x03241005160075a7 */ /* 0x000ee4000802017f */
[----:B0--3--:R-:W-:Y:S05]  /*99b0*/  @!P1 BRA `(.L_x_15125) ;  /* 0x0000014400d49947 */ /* 0x009fea0003800000 */
.L_x_15361:
[----:B------:R-:W-:Y:S05]  /*99c0*/  BSYNC B0 ;  /* 0x0000000000007941 */ /* 0x000fea0003800000 */
.L_x_15124:
[----:B------:R-:W-:Y:S05]  /*99d0*/  @!P0 BRA `(.L_x_15126) ;  /* 0x0000000000048947 */ /* 0x000fea0003800000 */
[----:B------:R-:W-:Y:S01]  /*99e0*/  BPT.TRAP 0x1 ;  /* 0x000000040000795c */ /* 0x000fe20000300000 */
.L_x_15126:
[----:B------:R3:W4:Y:S01]  /*99f0*/  SYNCS.PHASECHK.TRANS64.TRYWAIT P1, [R9+URZ+0x32450], R6 ;  /* 0x03245006090075a7 */ /* 0x000722000802017f */
[----:B------:R-:W-:Y:S05]  /*9a00*/  @!P0 BRA `(.L_x_15127) ;  /* 0x0000000000048947 */ /* 0x000fea0003800000 */
[----:B------:R-:W-:Y:S01]  /*9a10*/  BPT.TRAP 0x1 ;  /* 0x000000040000795c */ /* 0x000fe20000300000 */
.L_x_15127:
[----:B----4-:R-:W-:Y:S05]  /*9a20*/  @P1 BRA `(.L_x_15128) ;  /* 0x0000000000081947 */ /* 0x010fea0003800000 */
[----:B------:R-:W4:Y:S02]  /*9a30*/  SYNCS.PHASECHK.TRANS64.TRYWAIT P1, [R9+URZ+0x32450], R6 ;  /* 0x03245006090075a7 */ /* 0x000f24000802017f */
[----:B----4-:R-:W-:Y:S05]  /*9a40*/  @!P1 BRA `(.L_x_15129) ;  /* 0x0000014400c49947 */ /* 0x010fea0003800000 */
.L_x_15128:
[----:B------:R-:W-:Y:S05]  /*9a50*/  WARPSYNC.ALL ;  /* 0x0000000000007948 */ /* 0x000fea0003800000 */
[----:B------:R-:W-:Y:S01]  /*9a60*/  R2UR UR38, R22 ;  /* 0x00000000162672ca */ /* 0x000fe200000e0000 */
[----:B------:R-:W-:Y:S01]  /*9a70*/  IMAD.MOV.U32 R7, RZ, RZ, 0xc00 ;  /* 0x00000c00ff077424 */ /* 0x000fe200078e00ff */
[----:B------:R-:W-:Y:S01]  /*9a80*/  LOP3.LUT R4, R72, 0x10000, RZ, 0xfc, !PT ;  /* 0x0001000048047812 */ /* 0x000fe200078efcff */
[----:B0-----:R-:W-:Y:S01]  /*9a90*/  IMAD.MOV.U32 R5, RZ, RZ, 0x40000040 ;  /* 0x40000040ff057424 */ /* 0x001fe200078e00ff */
[----:B------:R-:W-:Y:S01]  /*9aa0*/  WARPGROUP.ARRIVE ;  /* 0x00000000000079c5 */ /* 0x000fe20000000000 */
[----:B------:R-:W-:Y:S01]  /*9ab0*/  IMAD.MOV.U32 R85, RZ, RZ, 0x40000040 ;  /* 0x40000040ff557424 */ /* 0x000fe200078e00ff */
[C---:B------:R-:W-:Y:S01]  /*9ac0*/  R2UR UR4, R4.reuse ;  /* 0x00000000040472ca */ /* 0x040fe200000e0000 */
[C---:B------:R-:W-:Y:S01]  /*9ad0*/  VIADD R84, R4.reuse, 0x2 ;  /* 0x0000000204547836 */ /* 0x040fe20000000000 */
[----:B------:R-:W-:Y:S01]  /*9ae0*/  R2UR UR5, R5 ;  /* 0x00000000050572ca */ /* 0x000fe200000e0000 */
[----:B------:R-:W-:Y:S01]  /*9af0*/  IMAD.MOV.U32 R11, RZ, RZ, 0x40000040 ;  /* 0x40000040ff0b7424 */ /* 0x000fe200078e00ff */
[----:B------:R-:W0:Y:S01]  /*9b00*/  S2R R0, SR_TID.X ;  /* 0x0000000000007919 */ /* 0x000e220000002100 */
[----:B------:R-:W-:-:S02]  /*9b10*/  VIADD R82, R4, 0x4 ;  /* 0x0000000404527836 */ /* 0x000fc40000000000 */
[----:B------:R-:W-:Y:S01]  /*9b20*/  UIADD3 UR38, UR38, 0x400, URZ ;  /* 0x0000040026267890 */ /* 0x000fe2000fffe03f */
[----:B------:R-:W-:Y:S01]  /*9b30*/  IMAD.MOV.U32 R83, RZ, RZ, 0x40000040 ;  /* 0x40000040ff537424 */ /* 0x000fe200078e00ff */
[----:B------:R0:W-:Y:S01]  /*9b40*/  STL.64 [R1+0x48], R84 ;  /* 0x0000485401007387 */ /* 0x0001e20000100a00 */
[C---:B------:R-:W-:Y:S01]  /*9b50*/  VIADD R80, R4.reuse, 0x6 ;  /* 0x0000000604507836 */ /* 0x040fe20000000000 */
[----:B------:R-:W-:Y:S01]  /*9b60*/  USHF.R.U32.HI UR38, URZ, 0x4, UR38 ;  /* 0x000000043f267899 */ /* 0x000fe20008011626 */
[----:B------:R-:W-:Y:S01]  /*9b70*/  IMAD.MOV.U32 R81, RZ, RZ, 0x40000040 ;  /* 0x40000040ff517424 */ /* 0x000fe200078e00ff */
[----:B------:R0:W-:Y:S01]  /*9b80*/  STL.64 [R1+0x40], R82 ;  /* 0x0000405201007387 */ /* 0x0001e20000100a00 */
[C---:B------:R-:W-:Y:S01]  /*9b90*/  VIADD R78, R4.reuse, 0x400 ;  /* 0x00000400044e7836 */ /* 0x040fe20000000000 */
[----:B------:R-:W-:Y:S01]  /*9ba0*/  ULOP3.LUT UR38, UR38, 0x3fff, URZ, 0xc0, !UPT ;  /* 0x00003fff26267892 */ /* 0x000fe2000f8ec03f */
[----:B------:R-:W-:Y:S01]  /*9bb0*/  IMAD.MOV.U32 R79, RZ, RZ, 0x40000040 ;  /* 0x40000040ff4f7424 */ /* 0x000fe200078e00ff */
[----:B------:R0:W-:Y:S01]  /*9bc0*/  STL.64 [R1+0x38], R80 ;  /* 0x0000385001007387 */ /* 0x0001e20000100a00 */
[C---:B------:R-:W-:Y:S01]  /*9bd0*/  VIADD R76, R4.reuse, 0x402 ;  /* 0x00000402044c7836 */ /* 0x040fe20000000000 */
[----:B------:R-:W-:Y:S01]  /*9be0*/  ULOP3.LUT UR45, UR38, 0x10000, URZ, 0xfc, !UPT ;  /* 0x00010000262d7892 */ /* 0x000fe2000f8efc3f */
[----:B------:R-:W-:Y:S01]  /*9bf0*/  IMAD.MOV.U32 R77, RZ, RZ, 0x40000040 ;  /* 0x40000040ff4d7424 */ /* 0x000fe200078e00ff */
[----:B------:R0:W-:Y:S01]  /*9c00*/  STL.64 [R1+0x30], R78 ;  /* 0x0000304e01007387 */ /* 0x0001e20000100a00 */
[----:B------:R-:W-:-:S02]  /*9c10*/  VIADD R74, R4, 0x404 ;  /* 0x00000404044a7836 */ /* 0x000fc40000000000 */
[----:B------:R-:W-:Y:S01]  /*9c20*/  IMAD.MOV.U32 R75, RZ, RZ, 0x40000040 ;  /* 0x40000040ff4b7424 */ /* 0x000fe200078e00ff */
[----:B------:R0:W-:Y:S01]  /*9c30*/  STL.64 [R1+0x28], R76 ;  /* 0x0000284c01007387 */ /* 0x0001e20000100a00 */
[----:B-1234-:R-:W-:Y:S01]  /*9c40*/  IMAD R6, R18, R7, UR45 ;  /* 0x0000002d12067e24 */ /* 0x01efe2000f8e0207 */
[----:B------:R-:W-:Y:S01]  /*9c50*/  MOV R7, 0x40000040 ;  /* 0x4000004000077802 */ /* 0x000fe20000000f00 */
[----:B------:R-:W-:Y:S01]  /*9c60*/  VIADD R72, R4, 0x406 ;  /* 0x0000040604487836 */ /* 0x000fe20000000000 */
[----:B------:R1:W-:Y:S01]  /*9c70*/  STL.64 [R1+0x20], R74 ;  /* 0x0000204a01007387 */ /* 0x0003e20000100a00 */
[C---:B------:R-:W-:Y:S01]  /*9c80*/  VIADD R10, R6.reuse, 0x2 ;  /* 0x00000002060a7836 */ /* 0x040fe20000000000 */
[----:B------:R-:W-:Y:S01]  /*9c90*/  R2UR UR6, R6 ;  /* 0x00000000060672ca */ /* 0x000fe200000e0000 */
[----:B------:R-:W-:Y:S01]  /*9ca0*/  IMAD.MOV.U32 R73, RZ, RZ, 0x40000040 ;  /* 0x40000040ff497424 */ /* 0x000fe200078e00ff */
[----:B------:R-:W-:Y:S01]  /*9cb0*/  R2UR UR7, R7 ;  /* 0x00000000070772ca */ /* 0x000fe200000e0000 */
[C---:B------:R-:W-:Y:S01]  /*9cc0*/  VIADD R20, R4.reuse, 0x800 ;  /* 0x0000080004147836 */ /* 0x040fe20000000000 */
[----:B------:R-:W-:Y:S01]  /*9cd0*/  MOV R7, 0x40000040 ;  /* 0x4000004000077802 */ /* 0x000fe20000000f00 */
[----:B------:R-:W-:Y:S01]  /*9ce0*/  IMAD.MOV.U32 R21, RZ, RZ, 0x40000040 ;  /* 0x40000040ff157424 */ /* 0x000fe200078e00ff */
[----:B------:R1:W-:Y:S01]  /*9cf0*/  STL.64 [R1+0x18], R72 ;  /* 0x0000184801007387 */ /* 0x0003e20000100a00 */
[C---:B------:R-:W-:Y:S01]  /*9d00*/  VIADD R14, R4.reuse, 0x802 ;  /* 0x00000802040e7836 */ /* 0x040fe20000000000 */
[----:B0-----:R-:W-:Y:S01]  /*9d10*/  SHF.R.U32.HI R0, RZ, 0x7, R0 ;  /* 0x00000007ff007819 */ /* 0x001fe20000011600 */
[----:B------:R-:W-:Y:S01]  /*9d20*/  IMAD.MOV.U32 R15, RZ, RZ, 0x40000040 ;  /* 0x40000040ff0f7424 */ /* 0x000fe200078e00ff */
[----:B------:R1:W-:Y:S01]  /*9d30*/  STL.64 [R1+0x10], R20 ;  /* 0x0000101401007387 */ /* 0x0003e20000100a00 */
[----:B------:R-:W-:-:S02]  /*9d40*/  VIADD R12, R4, 0x804 ;  /* 0x00000804040c7836 */ /* 0x000fc40000000000 */
[----:B------:R-:W-:Y:S01]  /*9d50*/  IMAD.MOV.U32 R13, RZ, RZ, 0x40000040 ;  /* 0x40000040ff0d7424 */ /* 0x000fe200078e00ff */
[----:B------:R1:W-:Y:S01]  /*9d60*/  STL.64 [R1+0x8], R14 ;  /* 0x0000080e01007387 */ /* 0x0003e20000100a00 */
[----:B------:R-:W-:Y:S01]  /*9d70*/  HGMMA.64x96x16.F32 R24, gdesc[UR4], R24, gsb0 ;  /* 0x01600000041879f0 */ /* 0x000fe20008000818 */
        /* <DEDUP_REMOVED lines=8> */
[----:B------:R1:W-:Y:S01]  /*9e00*/  STL.64 [R1], R12 ;  /* 0x0000000c01007387 */ /* 0x0003e20000100a00 */
[----:B------:R-:W-:-:S02]  /*9e10*/  VIADD R226, R4, 0xc00 ;  /* 0x00000c0004e27836 */ /* 0x000fc40000000000 */
[----:B------:R-:W-:Y:S02]  /*9e20*/  IMAD.MOV.U32 R227, RZ, RZ, 0x40000040 ;  /* 0x40000040ffe37424 */ /* 0x000fe400078e00ff */
[C---:B------:R-:W-:Y:S02]  /*9e30*/  VIADD R224, R4.reuse, 0xc02 ;  /* 0x00000c0204e07836 */ /* 0x040fe40000000000 */
[----:B------:R-:W-:Y:S02]  /*9e40*/  IMAD.MOV.U32 R225, RZ, RZ, 0x40000040 ;  /* 0x40000040ffe17424 */ /* 0x000fe400078e00ff */
[C---:B------:R-:W-:Y:S02]  /*9e50*/  VIADD R222, R4.reuse, 0xc04 ;  /* 0x00000c0404de7836 */ /* 0x040fe40000000000 */
[----:B------:R-:W-:Y:S02]  /*9e60*/  IMAD.MOV.U32 R223, RZ, RZ, 0x40000040 ;  /* 0x40000040ffdf7424 */ /* 0x000fe400078e00ff */
[----:B------:R-:W-:-:S02]  /*9e70*/  VIADD R220, R4, 0xc06 ;  /* 0x00000c0604dc7836 */ /* 0x000fc40000000000 */
[----:B------:R-:W-:Y:S01]  /*9e80*/  IMAD.MOV.U32 R221, RZ, RZ, 0x40000040 ;  /* 0x40000040ffdd7424 */ /* 0x000fe200078e00ff */
[----:B------:R-:W-:Y:S02]  /*9e90*/  WARPGROUP.DEPBAR.LE gsb0, 0x0 ;  /* 0x00008000000079c5 */ /* 0x000fe40000010000 */
[----:B------:R-:W-:-:S06]  /*9ea0*/  WARPGROUP.ARRIVE ;  /* 0x00000000000079c5 */ /* 0x000fcc0000000000 */
        /* <DEDUP_REMOVED lines=124> */
[----:B------:R-:W-:Y:S03]  /*a670*/  HGMMA.64x96x16.F32 R24, gdesc[UR4], R24, gsb0 ;  /* 0x01600000041879f0 */ /* 0x000fe60008000818 */
[----:B------:R-:W-:Y:S02]  /*a680*/  WARPGROUP.DEPBAR.LE gsb0, 0x0 ;  /* 0x00008000000079c5 */ /* 0x000fe40000010000 */
[----:B------:R1:W-:Y:S06]  /*a690*/  BAR.ARV R7, 0x100 ;  /* 0x000400070000751d */ /* 0x0003ec0000002000 */
[----:B------:R-:W-:Y:S05]  /*a6a0*/  @!P0 BRA `(.L_x_15130) ;  /* 0x0000000000048947 */ /* 0x000fea0003800000 */
[----:B------:R-:W-:Y:S01]  /*a6b0*/  BPT.TRAP 0x1 ;  /* 0x000000040000795c */ /* 0x000fe20000300000 */
.L_x_15130:
[----:B------:R-:W2:Y:S01]  /*a6c0*/  LDL R0, [R1+0x88] ;  /* 0x0000880001007983 */ /* 0x000ea20000100800 */
[----:B------:R-:W0:Y:S01]  /*a6d0*/  LDC R6, c[0x0][0x448] ;  /* 0x00011200ff067b82 */ /* 0x000e220000000800 */
[----:B------:R-:W-:Y:S02]  /*a6e0*/  ULDC UR37, c[0x0][0xa80] ;  /* 0x0002a00000257ab9 */ /* 0x000fe40000000800 */
[----:B------:R-:W2:Y:S04]  /*a6f0*/  LDL R174, [R1+0x6c] ;  /* 0x00006c0001ae7983 */ /* 0x000ea80000100800 */
[----:B------:R-:W3:Y:S04]  /*a700*/  LDL R173, [R1+0x80] ;  /* 0x0000800001ad7983 */ /* 0x000ee80000100800 */
[----:B------:R-:W4:Y:S01]  /*a710*/  LDL R10, [R1+0x8c] ;  /* 0x00008c00010a7983 */ /* 0x000f220000100800 */
[----:B0-----:R-:W-:-:S13]  /*a720*/  ISETP.NE.AND P5, PT, R6, 0x1, PT ;  /* 0x000000010600780c */ /* 0x001fda0003fa5270 */
[----:B------:R-:W0:Y:S08]  /*a730*/  @P5 LDC R11, c[0x0][0x44c] ;  /* 0x00011300ff0b5b82 */ /* 0x000e300000000800 */
[----:B-1----:R-:W1:Y:S01]  /*a740*/  @P5 LDC R13, c[0x0][0x450] ;  /* 0x00011400ff0d5b82 */ /* 0x002e620000000800 */
[----:B--2---:R-:W-:-:S04]  /*a750*/  IMAD.IADD R0, R0, 0x1, R174 ;  /* 0x0000000100007824 */ /* 0x004fc800078e02ae */
[----:B0-----:R-:W-:-:S05]  /*a760*/  @P5 IMAD.HI.U32 R6, R0, R11, RZ ;  /* 0x0000000b00065227 */ /* 0x001fca00078e00ff */
[----:B-1----:R-:W-:-:S05]  /*a770*/  @P5 SHF.R.U32.HI R0, RZ, R13, R6 ;  /* 0x0000000dff005219 */ /* 0x002fca0000011606 */
[----:B------:R-:W0:Y:S01]  /*a780*/  SHFL.IDX PT, R8, R0, RZ, 0x1c1f ;  /* 0x001c1fff00087589 */ /* 0x000e2200000e0000 */
[----:B---3--:R-:W-:-:S04]  /*a790*/  IMAD R6, R172, -0x60, R173 ;  /* 0xffffffa0ac067824 */ /* 0x008fc800078e02ad */
[----:B------:R-:W-:-:S04]  /*a7a0*/  VIADD R6, R6, 0x60 ;  /* 0x0000006006067836 */ /* 0x000fc80000000000 */
[----:B----4-:R-:W-:-:S05]  /*a7b0*/  IMAD R6, R10, -0x2, R6 ;  /* 0xfffffffe0a067824 */ /* 0x010fca00078e0206 */
[----:B------:R-:W-:-:S04]  /*a7c0*/  IADD3 R11, -R219, 0x1, R6 ;  /* 0x00000001db0b7810 */ /* 0x000fc80007ffe106 */
        /* <DEDUP_REMOVED lines=72> */
[----:B------:R-:W0:Y:S04]  /*ac50*/  SHFL.BFLY PT, R73, R10, 0x2, 0x1f ;  /* 0x0c401f000a497f89 */ /* 0x000e2800000e0000 */
[----:B------:R-:W1:Y:S01]  /*ac60*/  SHFL.IDX PT, R0, R0, 0x1, 0x1c1f ;  /* 0x003c1f0000007f89 */ /* 0x000e6200000e0000 */
[----:B0-----:R-:W-:-:S05]  /*ac70*/  FMNMX.FTZ R73, R10, R73, !PT ;  /* 0x000000490a497209 */ /* 0x001fca0007810000 */
[----:B------:R-:W0:Y:S01]  /*ac80*/  SHFL.BFLY PT, R12, R73, 0x1, 0x1f ;  /* 0x0c201f00490c7f89 */ /* 0x000e2200000e0000 */
        /* <DEDUP_REMOVED lines=9> */
[----:B0-----:R-:W-:Y:S02]  /*ad20*/  FMNMX.FTZ R0, R73, R12, !PT ;  /* 0x0000000c49007209 */ /* 0x001fe40007810000 */
[----:B------:R-:W-:Y:S02]  /*ad30*/  ISETP.GT.AND P2, PT, R8, 0x10, PT ;  /* 0x000000100800780c */ /* 0x000fe40003f44270 */
[----:B------:R-:W-:Y:S01]  /*ad40*/  FSEL R31, R31, -INF , P1 ;  /* 0xff8000001f1f7808 */ /* 0x000fe20000800000 */
[----:B------:R-:W-:Y:S01]  /*ad50*/  FMUL.FTZ R6, R0, UR37 ;  /* 0x0000002500067c20 */ /* 0x000fe20008410000 */
[----:B------:R-:W-:-:S02]  /*ad60*/  FMNMX.FTZ R10, R30, R11, !PT ;  /* 0x0000000b1e0a7209 */ /* 0x000fc40007810000 */
[----:B------:R-:W-:Y:S02]  /*ad70*/  FSETP.NEU.FTZ.AND P3, PT, R0, -INF , PT ;  /* 0xff8000000000780b */ /* 0x000fe40003f7d000 */
[----:B------:R-:W-:Y:S02]  /*ad80*/  ISETP.GT.AND P1, PT, R8, 0x11, PT ;  /* 0x000000110800780c */ /* 0x000fe40003f24270 */
[----:B------:R-:W-:Y:S02]  /*ad90*/  FSEL R34, R34, -INF , P2 ;  /* 0xff80000022227808 */ /* 0x000fe40001000000 */
[----:B------:R-:W-:Y:S02]  /*ada0*/  FMNMX.FTZ R11, R31, R10, !PT ;  /* 0x0000000a1f0b7209 */ /* 0x000fe40007810000 */
[----:B------:R-:W-:Y:S02]  /*adb0*/  FSEL R6, R6, RZ, P3 ;  /* 0x000000ff06067208 */ /* 0x000fe40001800000 */
[----:B------:R-:W-:-:S02]  /*adc0*/  ISETP.GT.AND P2, PT, R8, 0x18, PT ;  /* 0x000000180800780c */ /* 0x000fc40003f44270 */
[----:B------:R-:W-:Y:S02]  /*add0*/  FSEL R35, R35, -INF , P1 ;  /* 0xff80000023237808 */ /* 0x000fe40000800000 */
[----:B------:R-:W-:Y:S01]  /*ade0*/  FMNMX.FTZ R10, R34, R11, !PT ;  /* 0x0000000b220a7209 */ /* 0x000fe20007810000 */
[----:B------:R-:W-:Y:S01]  /*adf0*/  FFMA.FTZ R200, R13, UR37, -R6 ;  /* 0x000000250dc87c23 */ /* 0x000fe20008010806 */
        /* <DEDUP_REMOVED lines=53> */
[----:B------:R-:W-:-:S04]  /*b150*/  FMNMX.FTZ R8, R70, R15, !PT ;  /* 0x0000000f46087209 */ /* 0x000fc80007810000 */
[----:B------:R-:W-:-:S05]  /*b160*/  FMNMX.FTZ R8, R71, R8, !PT ;  /* 0x0000000847087209 */ /* 0x000fca0007810000 */
[----:B------:R-:W0:Y:S02]  /*b170*/  SHFL.BFLY PT, R15, R8, 0x2, 0x1f ;  /* 0x0c401f00080f7f89 */ /* 0x000e2400000e0000 */
[----:B0-----:R-:W-:-:S05]  /*b180*/  FMNMX.FTZ R15, R8, R15, !PT ;  /* 0x0000000f080f7209 */ /* 0x001fca0007810000 */
[----:B------:R-:W0:Y:S01]  /*b190*/  SHFL.BFLY PT, R8, R15, 0x1, 0x1f ;  /* 0x0c201f000f087f89 */ /* 0x000e2200000e0000 */
[--C-:B------:R-:W-:Y:S01]  /*b1a0*/  FFMA.FTZ R11, R25, UR37, -R6.reuse ;  /* 0x00000025190b7c23 */ /* 0x100fe20008010806 */
[--C-:B------:R-:W-:Y:S01]  /*b1b0*/  FFMA.FTZ R13, R29, UR37, -R6.reuse ;  /* 0x000000251d0d7c23 */ /* 0x100fe20008010806 */
[--C-:B------:R-:W-:Y:S01]  /*b1c0*/  FFMA.FTZ R164, R21, UR37, -R6.reuse ;  /* 0x0000002515a47c23 */ /* 0x100fe20008010806 */
[--C-:B------:R-:W-:Y:S01]  /*b1d0*/  FFMA.FTZ R21, R33, UR37, -R6.reuse ;  /* 0x0000002521157c23 */ /* 0x100fe20008010806 */
[----:B------:R-:W-:Y:S01]  /*b1e0*/  FFMA.FTZ R29, R37, UR37, -R6 ;  /* 0x00000025251d7c23 */ /* 0x000fe20008010806 */
[----:B0-----:R-:W-:-:S04]  /*b1f0*/  FMNMX.FTZ R8, R15, R8, !PT ;  /* 0x000000080f087209 */ /* 0x001fc80007810000 */
[C---:B------:R-:W-:Y:S01]  /*b200*/  FSETP.NEU.FTZ.AND P1, PT, R8.reuse, -INF , PT ;  /* 0xff8000000800780b */ /* 0x040fe20003f3d000 */
[----:B------:R-:W-:-:S05]  /*b210*/  FMUL.FTZ R10, R8, UR37 ;  /* 0x00000025080a7c20 */ /* 0x000fca0008410000 */
[----:B------:R-:W-:-:S05]  /*b220*/  FSEL R10, R10, RZ, P1 ;  /* 0x000000ff0a0a7208 */ /* 0x000fca0000800000 */
        /* <DEDUP_REMOVED lines=8> */
[----:B------:R-:W-:-:S03]  /*b2b0*/  FFMA.FTZ R31, R31, UR37, -R10 ;  /* 0x000000251f1f7c23 */ /* 0x000fc6000801080a */
[----:B------:R-:W-:Y:S01]  /*b2c0*/  MUFU.EX2 R201, R26 ;  /* 0x0000001a00c97308 */ /* 0x000fe20000000800 */
[--C-:B------:R-:W-:Y:S01]  /*b2d0*/  FFMA.FTZ R49, R57, UR37, -R6.reuse ;  /* 0x0000002539317c23 */ /* 0x100fe20008010806 */
[--C-:B------:R-:W-:Y:S01]  /*b2e0*/  FFMA.FTZ R53, R61, UR37, -R6.reuse ;  /* 0x000000253d357c23 */ /* 0x100fe20008010806 */
[--C-:B------:R-:W-:Y:S01]  /*b2f0*/  FFMA.FTZ R166, R36, UR37, -R6.reuse ;  /* 0x0000002524a67c23 */ /* 0x100fe20008010806 */
[----:B------:R-:W-:-:S04]  /*b300*/  FFMA.FTZ R160, R40, UR37, -R6 ;  /* 0x0000002528a07c23 */ /* 0x000fc80008010806 */
[----:B------:R-:W0:Y:S01]  /*b310*/  MUFU.EX2 R12, R27 ;  /* 0x0000001b000c7308 */ /* 0x000e220000000800 */
[--C-:B------:R-:W-:Y:S01]  /*b320*/  FFMA.FTZ R162, R44, UR37, -R6.reuse ;  /* 0x000000252ca27c23 */ /* 0x100fe20008010806 */
[--C-:B------:R-:W-:Y:S01]  /*b330*/  FFMA.FTZ R156, R48, UR37, -R6.reuse ;  /* 0x00000025309c7c23 */ /* 0x100fe20008010806 */
[--C-:B------:R-:W-:Y:S01]  /*b340*/  FFMA.FTZ R158, R52, UR37, -R6.reuse ;  /* 0x00000025349e7c23 */ /* 0x100fe20008010806 */
[--C-:B------:R-:W-:Y:S01]  /*b350*/  FFMA.FTZ R152, R56, UR37, -R6.reuse ;  /* 0x0000002538987c23 */ /* 0x100fe20008010806 */
[----:B------:R-:W-:-:S03]  /*b360*/  FFMA.FTZ R154, R60, UR37, -R6 ;  /* 0x000000253c9a7c23 */ /* 0x000fc60008010806 */
[----:B------:R-:W1:Y:S01]  /*b370*/  MUFU.EX2 R11, R11 ;  /* 0x0000000b000b7308 */ /* 0x000e620000000800 */
[--C-:B------:R-:W-:Y:S01]  /*b380*/  FFMA.FTZ R168, R64, UR37, -R6.reuse ;  /* 0x0000002540a87c23 */ /* 0x100fe20008010806 */
[--C-:B------:R-:W-:Y:S01]  /*b390*/  FFMA.FTZ R57, R65, UR37, -R6.reuse ;  /* 0x0000002541397c23 */ /* 0x100fe20008010806 */
[--C-:B------:R-:W-:Y:S01]  /*b3a0*/  FFMA.FTZ R170, R68, UR37, -R6.reuse ;  /* 0x0000002544aa7c23 */ /* 0x100fe20008010806 */
[----:B------:R-:W-:Y:S01]  /*b3b0*/  FFMA.FTZ R61, R69, UR37, -R6 ;  /* 0x00000025453d7c23 */ /* 0x000fe20008010806 */
[----:B------:R-:W-:Y:S02]  /*b3c0*/  VIADD R6, R9, 0x32440 ;  /* 0x0003244009067836 */ /* 0x000fe40000000000 */
[--C-:B------:R-:W-:Y:S01]  /*b3d0*/  FFMA.FTZ R34, R34, UR37, -R10.reuse ;  /* 0x0000002522227c23 */ /* 0x100fe2000801080a */
[----:B------:R-:W-:Y:S01]  /*b3e0*/  IMAD.U32 R15, RZ, RZ, UR41 ;  /* 0x00000029ff0f7e24 */ /* 0x000fe2000f8e00ff */
[----:B------:R-:W2:Y:S01]  /*b3f0*/  MUFU.EX2 R30, R30 ;  /* 0x0000001e001e7308 */ /* 0x000ea20000000800 */
[----:B------:R-:W-:-:S07]  /*b400*/  FFMA.FTZ R35, R35, UR37, -R10 ;  /* 0x0000002523237c23 */ /* 0x000fce000801080a */
[----:B------:R-:W3:Y:S01]  /*b410*/  MUFU.EX2 R202, R202 ;  /* 0x000000ca00ca7308 */ /* 0x000ee20000000800 */
[----:B------:R-:W-:Y:S01]  /*b420*/  PRMT R6, R15, 0x654, R6 ;  /* 0x000006540f067816 */ /* 0x000fe20000000006 */
[----:B------:R-:W-:Y:S02]  /*b430*/  IMAD.MOV.U32 R15, RZ, RZ, 0x40000040 ;  /* 0x40000040ff0f7424 */ /* 0x000fe400078e00ff */
[----:B------:R-:W-:Y:S01]  /*b440*/  FFMA.FTZ R38, R38, UR37, -R10 ;  /* 0x0000002526267c23 */ /* 0x000fe2000801080a */
[----:B------:R3:W-:Y:S01]  /*b450*/  SYNCS.ARRIVE.TRANS64.RED.A1T0 RZ, [R6+URZ], RZ ;  /* 0x000000ff06ff79a7 */ /* 0x0007e2000810043f */
[----:B------:R1:W-:Y:S06]  /*b460*/  BAR.SYNC.DEFER_BLOCKING R3, 0x100 ;  /* 0x000400030000751d */ /* 0x0003ec0000010000 */
[----:B------:R-:W4:Y:S01]  /*b470*/  MUFU.EX2 R31, R31 ;  /* 0x0000001f001f7308 */ /* 0x000f220000000800 */
[----:B------:R-:W-:-:S07]  /*b480*/  R2UR UR7, R15 ;  /* 0x000000000f0772ca */ /* 0x000fce00000e0000 */
[----:B------:R-:W5:Y:S01]  /*b490*/  MUFU.EX2 R13, R13 ;  /* 0x0000000d000d7308 */ /* 0x000f620000000800 */
[----:B0-----:R-:W-:Y:S01]  /*b4a0*/  FADD.FTZ R15, R201, R12 ;  /* 0x0000000cc90f7221 */ /* 0x001fe20000010000 */
[----:B------:R-:W-:-:S06]  /*b4b0*/  FFMA.FTZ R39, R39, UR37, -R10 ;  /* 0x0000002527277c23 */ /* 0x000fcc000801080a */
[----:B------:R-:W0:Y:S01]  /*b4c0*/  MUFU.EX2 R34, R34 ;  /* 0x0000002200227308 */ /* 0x000e220000000800 */
[----:B-1----:R-:W-:-:S07]  /*b4d0*/  FADD.FTZ R3, R200, R11 ;  /* 0x0000000bc8037221 */ /* 0x002fce0000010000 */
[----:B------:R-:W1:Y:S01]  /*b4e0*/  MUFU.EX2 R164, R164 ;  /* 0x000000a400a47308 */ /* 0x000e620000000800 */
[----:B--2---:R-:W-:Y:S01]  /*b4f0*/  FADD.FTZ R20, R30, R15 ;  /* 0x0000000f1e147221 */ /* 0x004fe20000010000 */
[----:B------:R-:W-:-:S06]  /*b500*/  FFMA.FTZ R42, R42, UR37, -R10 ;  /* 0x000000252a2a7c23 */ /* 0x000fcc000801080a */
[----:B------:R-:W2:Y:S01]  /*b510*/  MUFU.EX2 R35, R35 ;  /* 0x0000002300237308 */ /* 0x000ea20000000800 */
[----:B---3--:R-:W-:-:S07]  /*b520*/  FADD.FTZ R6, R202, R3 ;  /* 0x00000003ca067221 */ /* 0x008fce0000010000 */
[----:B------:R-:W3:Y:S01]  /*b530*/  MUFU.EX2 R21, R21 ;  /* 0x0000001500157308 */ /* 0x000ee20000000800 */
[----:B----4-:R-:W-:Y:S01]  /*b540*/  FADD.FTZ R15, R31, R20 ;  /* 0x000000141f0f7221 */ /* 0x010fe20000010000 */
[----:B------:R-:W-:-:S06]  /*b550*/  FFMA.FTZ R43, R43, UR37, -R10 ;  /* 0x000000252b2b7c23 */ /* 0x000fcc000801080a */
[----:B------:R-:W4:Y:S01]  /*b560*/  MUFU.EX2 R38, R38 ;  /* 0x0000002600267308 */ /* 0x000f220000000800 */
[----:B-----5:R-:W-:-:S07]  /*b570*/  FADD.FTZ R3, R13, R6 ;  /* 0x000000060d037221 */ /* 0x020fce0000010000 */
[----:B------:R-:W5:Y:S01]  /*b580*/  MUFU.EX2 R166, R166 ;  /* 0x000000a600a67308 */ /* 0x000f620000000800 */
[----:B------:R-:W-:Y:S01]  /*b590*/  ULOP3.LUT UR38, UR38, 0x3000000, URZ, 0xfc, !UPT ;  /* 0x0300000026267892 */ /* 0x000fe2000f8efc3f */
[----:B0-----:R-:W-:-:S06]  /*b5a0*/  FADD.FTZ R20, R34, R15 ;  /* 0x0000000f22147221 */ /* 0x001fcc0000010000 */
[----:B------:R-:W0:Y:S01]  /*b5b0*/  MUFU.EX2 R39, R39 ;  /* 0x0000002700277308 */ /* 0x000e220000000800 */
[----:B------:R-:W-:Y:S01]  /*b5c0*/  FFMA.FTZ R46, R46, UR37, -R10 ;  /* 0x000000252e2e7c23 */ /* 0x000fe2000801080a */
[----:B------:R-:W-:Y:S02]  /*b5d0*/  IMAD.MOV.U32 R25, RZ, RZ, 0xc00 ;  /* 0x00000c00ff197424 */ /* 0x000fe400078e00ff */
[----:B-1----:R-:W-:-:S04]  /*b5e0*/  FADD.FTZ R6, R164, R3 ;  /* 0x00000003a4067221 */ /* 0x002fc80000010000 */
[----:B------:R-:W1:Y:S01]  /*b5f0*/  MUFU.EX2 R29, R29 ;  /* 0x0000001d001d7308 */ /* 0x000e620000000800 */
[----:B--2---:R-:W-:Y:S01]  /*b600*/  FADD.FTZ R15, R35, R20 ;  /* 0x00000014230f7221 */ /* 0x004fe20000010000 */
[----:B------:R-:W-:-:S06]  /*b610*/  FFMA.FTZ R47, R47, UR37, -R10 ;  /* 0x000000252f2f7c23 */ /* 0x000fcc000801080a */
[----:B------:R-:W2:Y:S01]  /*b620*/  MUFU.EX2 R42, R42 ;  /* 0x0000002a002a7308 */ /* 0x000ea20000000800 */
[----:B------:R-:W-:Y:S02]  /*b630*/  IMAD R14, R18, R25, UR38 ;  /* 0x00000026120e7e24 */ /* 0x000fe4000f8e0219 */
[----:B---3--:R-:W-:-:S05]  /*b640*/  FADD.FTZ R3, R21, R6 ;  /* 0x0000000615037221 */ /* 0x008fca0000010000 */
[----:B------:R-:W3:Y:S01]  /*b650*/  MUFU.EX2 R160, R160 ;  /* 0x000000a000a07308 */ /* 0x000ee20000000800 */
[----:B------:R-:W-:Y:S02]  /*b660*/  IMAD.MOV.U32 R25, RZ, RZ, 0x40000040 ;  /* 0x40000040ff197424 */ /* 0x000fe400078e00ff */
[----:B----4-:R-:W-:-:S05]  /*b670*/  FADD.FTZ R20, R38, R15 ;  /* 0x0000000f26147221 */ /* 0x010fca0000010000 */
[----:B------:R-:W4:Y:S01]  /*b680*/  MUFU.EX2 R43, R43 ;  /* 0x0000002b002b7308 */ /* 0x000f220000000800 */
[----:B------:R-:W-:Y:S01]  /*b690*/  FFMA.FTZ R50, R50, UR37, -R10 ;  /* 0x0000002532327c23 */ /* 0x000fe2000801080a */
[----:B-----5:R-:W-:-:S06]  /*b6a0*/  FADD.FTZ R6, R166, R3 ;  /* 0x00000003a6067221 */ /* 0x020fcc0000010000 */
[----:B------:R-:W5:Y:S01]  /*b6b0*/  MUFU.EX2 R33, R33 ;  /* 0x0000002100217308 */ /* 0x000f620000000800 */
[C---:B------:R-:W-:Y:S01]  /*b6c0*/  VIADD R24, R14.reuse, 0x80 ;  /* 0x000000800e187836 */ /* 0x040fe20000000000 */
[C---:B------:R-:W-:Y:S01]  /*b6d0*/  R2UR UR11, R25.reuse ;  /* 0x00000000190b72ca */ /* 0x040fe200000e0000 */
[----:B------:R-:W-:Y:S01]  /*b6e0*/  VIADD R26, R14, 0x100 ;  /* 0x000001000e1a7836 */ /* 0x000fe20000000000 */
[----:B------:R-:W-:-:S04]  /*b6f0*/  R2UR UR19, R25 ;  /* 0x00000000191372ca */ /* 0x000fc800000e0000 */
[----:B------:R-:W5:Y:S01]  /*b700*/  MUFU.EX2 R46, R46 ;  /* 0x0000002e002e7308 */ /* 0x000f620000000800 */
[----:B0-----:R-:W-:Y:S01]  /*b710*/  FADD.FTZ R25, R39, R20 ;  /* 0x0000001427197221 */ /* 0x001fe20000010000 */
[----:B------:R-:W-:Y:S01]  /*b720*/  FFMA.FTZ R51, R51, UR37, -R10 ;  /* 0x0000002533337c23 */ /* 0x000fe2000801080a */
[----:B-1----:R-:W-:-:S05]  /*b730*/  FADD.FTZ R3, R29, R6 ;  /* 0x000000061d037221 */ /* 0x002fca0000010000 */
[----:B------:R-:W0:Y:S01]  /*b740*/  MUFU.EX2 R162, R162 ;  /* 0x000000a200a27308 */ /* 0x000e220000000800 */
[----:B------:R-:W-:Y:S01]  /*b750*/  IMAD.MOV.U32 R15, RZ, RZ, 0x40000040 ;  /* 0x40000040ff0f7424 */ /* 0x000fe200078e00ff */
[----:B------:R-:W-:Y:S01]  /*b760*/  R2UR UR10, R24 ;  /* 0x00000000180a72ca */ /* 0x000fe200000e0000 */
[----:B--2---:R-:W-:-:S05]  /*b770*/  FADD.FTZ R20, R42, R25 ;  /* 0x000000192a147221 */ /* 0x004fca0000010000 */
[----:B------:R-:W1:Y:S01]  /*b780*/  MUFU.EX2 R47, R47 ;  /* 0x0000002f002f7308 */ /* 0x000e620000000800 */
[----:B------:R-:W-:Y:S01]  /*b790*/  R2UR UR14, R26 ;  /* 0x000000001a0e72ca */ /* 0x000fe200000e0000 */
[----:B------:R-:W-:Y:S01]  /*b7a0*/  FFMA.FTZ R54, R54, UR37, -R10 ;  /* 0x0000002536367c23 */ /* 0x000fe2000801080a */
[----:B------:R-:W-:-:S05]  /*b7b0*/  R2UR UR6, R14 ;  /* 0x000000000e0672ca */ /* 0x000fca00000e0000 */
[----:B------:R-:W2:Y:S01]  /*b7c0*/  MUFU.EX2 R37, R37 ;  /* 0x0000002500257308 */ /* 0x000ea20000000800 */
[C---:B------:R-:W-:Y:S01]  /*b7d0*/  IADD3 R24, R14.reuse, 0x180, RZ ;  /* 0x000001800e187810 */ /* 0x040fe20007ffe0ff */
[----:B------:R-:W-:Y:S02]  /*b7e0*/  VIADD R26, R14, 0x200 ;  /* 0x000002000e1a7836 */ /* 0x000fe40000000000 */
[----:B---3--:R-:W-:Y:S01]  /*b7f0*/  FADD.FTZ R6, R160, R3 ;  /* 0x00000003a0067221 */ /* 0x008fe20000010000 */
[----:B------:R-:W-:-:S03]  /*b800*/  VIADD R14, R14, 0x280 ;  /* 0x000002800e0e7836 */ /* 0x000fc60000000000 */
[----:B------:R-:W3:Y:S01]  /*b810*/  MUFU.EX2 R50, R50 ;  /* 0x0000003200327308 */ /* 0x000ee20000000800 */
[----:B------:R-:W-:Y:S01]  /*b820*/  R2UR UR27, R15 ;  /* 0x000000000f1b72ca */ /* 0x000fe200000e0000 */
[----:B----4-:R-:W-:Y:S01]  /*b830*/  FADD.FTZ R15, R43, R20 ;  /* 0x000000142b0f7221 */ /* 0x010fe20000010000 */
[----:B------:R-:W-:-:S05]  /*b840*/  FFMA.FTZ R55, R55, UR37, -R10 ;  /* 0x0000002537377c23 */ /* 0x000fca000801080a */
[----:B------:R-:W4:Y:S01]  /*b850*/  MUFU.EX2 R156, R156 ;  /* 0x0000009c009c7308 */ /* 0x000f220000000800 */
[----:B-----5:R-:W-:Y:S01]  /*b860*/  FADD.FTZ R3, R33, R6 ;  /* 0x0000000621037221 */ /* 0x020fe20000010000 */
[----:B------:R-:W-:Y:S01]  /*b870*/  R2UR UR26, R14 ;  /* 0x000000000e1a72ca */ /* 0x000fe200000e0000 */
[----:B------:R-:W-:-:S05]  /*b880*/  FADD.FTZ R14, R46, R15 ;  /* 0x0000000f2e0e7221 */ /* 0x000fca0000010000 */
[----:B------:R-:W5:Y:S01]  /*b890*/  MUFU.EX2 R51, R51 ;  /* 0x0000003300337308 */ /* 0x000f620000000800 */
[----:B------:R-:W-:Y:S01]  /*b8a0*/  FFMA.FTZ R58, R58, UR37, -R10 ;  /* 0x000000253a3a7c23 */ /* 0x000fe2000801080a */
[----:B0-----:R-:W-:-:S06]  /*b8b0*/  FADD.FTZ R6, R162, R3 ;  /* 0x00000003a2067221 */ /* 0x001fcc0000010000 */
[----:B------:R-:W0:Y:S01]  /*b8c0*/  MUFU.EX2 R41, R41 ;  /* 0x0000002900297308 */ /* 0x000e220000000800 */
[----:B------:R-:W-:Y:S01]  /*b8d0*/  F2FP.F16.F32.PACK_AB R200, R11, R200 ;  /* 0x000000c80bc8723e */ /* 0x000fe200000000ff */
[----:B-1----:R-:W-:-:S06]  /*b8e0*/  FADD.FTZ R11, R47, R14 ;  /* 0x0000000e2f0b7221 */ /* 0x002fcc0000010000 */
[----:B------:R-:W1:Y:S01]  /*b8f0*/  MUFU.EX2 R54, R54 ;  /* 0x0000003600367308 */ /* 0x000e620000000800 */
[----:B------:R-:W-:Y:S01]  /*b900*/  FFMA.FTZ R59, R59, UR37, -R10 ;  /* 0x000000253b3b7c23 */ /* 0x000fe2000801080a */
[----:B--2---:R-:W-:-:S06]  /*b910*/  FADD.FTZ R3, R37, R6 ;  /* 0x0000000625037221 */ /* 0x004fcc0000010000 */
[----:B------:R-:W2:Y:S01]  /*b920*/  MUFU.EX2 R158, R158 ;  /* 0x0000009e009e7308 */ /* 0x000ea20000000800 */
[----:B------:R-:W-:Y:S01]  /*b930*/  F2FP.F16.F32.PACK_AB R201, R12, R201 ;  /* 0x000000c90cc9723e */ /* 0x000fe200000000ff */
[----:B---3--:R-:W-:-:S06]  /*b940*/  FADD.FTZ R12, R50, R11 ;  /* 0x0000000b320c7221 */ /* 0x008fcc0000010000 */
[----:B------:R-:W3:Y:S01]  /*b950*/  MUFU.EX2 R55, R55 ;  /* 0x0000003700377308 */ /* 0x000ee20000000800 */
[----:B------:R-:W-:Y:S01]  /*b960*/  FFMA.FTZ R62, R62, UR37, -R10 ;  /* 0x000000253e3e7c23 */ /* 0x000fe2000801080a */
[----:B----4-:R-:W-:-:S06]  /*b970*/  FADD.FTZ R6, R156, R3 ;  /* 0x000000039c067221 */ /* 0x010fcc0000010000 */
[----:B------:R-:W4:Y:S01]  /*b980*/  MUFU.EX2 R45, R45 ;  /* 0x0000002d002d7308 */ /* 0x000f220000000800 */
[----:B-----5:R-:W-:Y:S01]  /*b990*/  FADD.FTZ R11, R51, R12 ;  /* 0x0000000c330b7221 */ /* 0x020fe20000010000 */
[----:B------:R-:W-:-:S06]  /*b9a0*/  FFMA.FTZ R63, R63, UR37, -R10 ;  /* 0x000000253f3f7c23 */ /* 0x000fcc000801080a */
[----:B------:R-:W5:Y:S01]  /*b9b0*/  MUFU.EX2 R58, R58 ;  /* 0x0000003a003a7308 */ /* 0x000f620000000800 */
[----:B0-----:R-:W-:-:S07]  /*b9c0*/  FADD.FTZ R3, R41, R6 ;  /* 0x0000000629037221 */ /* 0x001fce0000010000 */
[----:B------:R-:W0:Y:S01]  /*b9d0*/  MUFU.EX2 R152, R152 ;  /* 0x0000009800987308 */ /* 0x000e220000000800 */
[----:B-1----:R-:W-:Y:S01]  /*b9e0*/  FADD.FTZ R12, R54, R11 ;  /* 0x0000000b360c7221 */ /* 0x002fe20000010000 */
[----:B------:R-:W-:-:S06]  /*b9f0*/  FFMA.FTZ R66, R66, UR37, -R10 ;  /* 0x0000002542427c23 */ /* 0x000fcc000801080a */
[----:B------:R-:W1:Y:S01]  /*ba00*/  MUFU.EX2 R59, R59 ;  /* 0x0000003b003b7308 */ /* 0x000e620000000800 */
[----:B--2---:R-:W-:-:S07]  /*ba10*/  FADD.FTZ R6, R158, R3 ;  /* 0x000000039e067221 */ /* 0x004fce0000010000 */
[----:B------:R-:W2:Y:S01]  /*ba20*/  MUFU.EX2 R49, R49 ;  /* 0x0000003100317308 */ /* 0x000ea20000000800 */
[----:B---3--:R-:W-:Y:S01]  /*ba30*/  FADD.FTZ R11, R55, R12 ;  /* 0x0000000c370b7221 */ /* 0x008fe20000010000 */
[----:B------:R-:W-:-:S06]  /*ba40*/  FFMA.FTZ R67, R67, UR37, -R10 ;  /* 0x0000002543437c23 */ /* 0x000fcc000801080a */
[----:B------:R-:W3:Y:S01]  /*ba50*/  MUFU.EX2 R62, R62 ;  /* 0x0000003e003e7308 */ /* 0x000ee20000000800 */
[----:B----4-:R-:W-:-:S07]  /*ba60*/  FADD.FTZ R3, R45, R6 ;  /* 0x000000062d037221 */ /* 0x010fce0000010000 */
[----:B------:R-:W4:Y:S01]  /*ba70*/  MUFU.EX2 R154, R154 ;  /* 0x0000009a009a7308 */ /* 0x000f220000000800 */
[----:B-----5:R-:W-:Y:S01]  /*ba80*/  FADD.FTZ R12, R58, R11 ;  /* 0x0000000b3a0c7221 */ /* 0x020fe20000010000 */
[----:B------:R-:W-:-:S06]  /*ba90*/  FFMA.FTZ R70, R70, UR37, -R10 ;  /* 0x0000002546467c23 */ /* 0x000fcc000801080a */
[----:B------:R-:W5:Y:S01]  /*baa0*/  MUFU.EX2 R63, R63 ;  /* 0x0000003f003f7308 */ /* 0x000f620000000800 */
[----:B0-----:R-:W-:-:S07]  /*bab0*/  FADD.FTZ R6, R152, R3 ;  /* 0x0000000398067221 */ /* 0x001fce0000010000 */
[----:B------:R-:W0:Y:S01]  /*bac0*/  MUFU.EX2 R53, R53 ;  /* 0x0000003500357308 */ /* 0x000e220000000800 */
[----:B-1----:R-:W-:Y:S01]  /*bad0*/  FADD.FTZ R11, R59, R12 ;  /* 0x0000000c3b0b7221 */ /* 0x002fe20000010000 */
[----:B--2---:R-:W-:-:S06]  /*bae0*/  FADD.FTZ R3, R49, R6 ;  /* 0x0000000631037221 */ /* 0x004fcc0000010000 */
[----:B------:R-:W1:Y:S01]  /*baf0*/  MUFU.EX2 R66, R66 ;  /* 0x0000004200427308 */ /* 0x000e620000000800 */
[----:B------:R-:W-:-:S07]  /*bb00*/  FFMA.FTZ R10, R71, UR37, -R10 ;  /* 0x00000025470a7c23 */ /* 0x000fce000801080a */
[----:B------:R-:W2:Y:S01]  /*bb10*/  MUFU.EX2 R168, R168 ;  /* 0x000000a800a87308 */ /* 0x000ea20000000800 */
[----:B---3--:R-:W-:Y:S01]  /*bb20*/  FADD.FTZ R12, R62, R11 ;  /* 0x0000000b3e0c7221 */ /* 0x008fe20000010000 */
[----:B----4-:R-:W-:-:S06]  /*bb30*/  FADD.FTZ R6, R154, R3 ;  /* 0x000000039a067221 */ /* 0x010fcc0000010000 */
[----:B------:R-:W3:Y:S08]  /*bb40*/  MUFU.EX2 R67, R67 ;  /* 0x0000004300437308 */ /* 0x000ef00000000800 */
[----:B------:R-:W4:Y:S01]  /*bb50*/  MUFU.EX2 R57, R57 ;  /* 0x0000003900397308 */ /* 0x000f220000000800 */
[----:B-----5:R-:W-:Y:S01]  /*bb60*/  FADD.FTZ R11, R63, R12 ;  /* 0x0000000c3f0b7221 */ /* 0x020fe20000010000 */
[----:B0-----:R-:W-:-:S06]  /*bb70*/  FADD.FTZ R3, R53, R6 ;  /* 0x0000000635037221 */ /* 0x001fcc0000010000 */
[----:B------:R-:W0:Y:S08]  /*bb80*/  MUFU.EX2 R70, R70 ;  /* 0x0000004600467308 */ /* 0x000e300000000800 */
[----:B------:R-:W5:Y:S01]  /*bb90*/  MUFU.EX2 R170, R170 ;  /* 0x000000aa00aa7308 */ /* 0x000f620000000800 */
[----:B-1----:R-:W-:Y:S01]  /*bba0*/  FADD.FTZ R12, R66, R11 ;  /* 0x0000000b420c7221 */ /* 0x002fe20000010000 */
[----:B--2---:R-:W-:-:S06]  /*bbb0*/  FADD.FTZ R6, R168, R3 ;  /* 0x00000003a8067221 */ /* 0x004fcc0000010000 */
[----:B------:R0:W1:Y:S08]  /*bbc0*/  MUFU.EX2 R171, R10 ;  /* 0x0000000a00ab7308 */ /* 0x0000700000000800 */
[----:B------:R-:W2:Y:S01]  /*bbd0*/  MUFU.EX2 R61, R61 ;  /* 0x0000003d003d7308 */ /* 0x000ea20000000800 */
[----:B---3--:R-:W-:Y:S01]  /*bbe0*/  FADD.FTZ R11, R67, R12 ;  /* 0x0000000c430b7221 */ /* 0x008fe20000010000 */
[----:B----4-:R-:W-:Y:S01]  /*bbf0*/  FADD.FTZ R3, R57, R6 ;  /* 0x0000000639037221 */ /* 0x010fe20000010000 */
[----:B------:R-:W-:-:S02]  /*bc00*/  IMAD.MOV.U32 R27, RZ, RZ, 0x40000040 ;  /* 0x40000040ff1b7424 */ /* 0x000fc400078e00ff */
[----:B0-----:R-:W-:Y:S01]  /*bc10*/  FADD.FTZ R10, R70, R11 ;  /* 0x0000000b460a7221 */ /* 0x001fe20000010000 */
[----:B-----5:R-:W-:Y:S01]  /*bc20*/  FADD.FTZ R6, R170, R3 ;  /* 0x00000003aa067221 */ /* 0x020fe20000010000 */
[----:B------:R-:W-:Y:S02]  /*bc30*/  F2FP.F16.F32.PACK_AB R202, R13, R202 ;  /* 0x000000ca0dca723e */ /* 0x000fe400000000ff */
[----:B------:R-:W-:Y:S01]  /*bc40*/  F2FP.F16.F32.PACK_AB R203, R31, R30 ;  /* 0x0000001e1fcb723e */ /* 0x000fe200000000ff */
[----:B-1----:R-:W-:Y:S01]  /*bc50*/  FADD.FTZ R3, R171, R10 ;  /* 0x0000000aab037221 */ /* 0x002fe20000010000 */
[----:B------:R-:W-:Y:S02]  /*bc60*/  R2UR UR15, R27 ;  /* 0x000000001b0f72ca */ /* 0x000fe400000e0000 */
[----:B------:R-:W-:Y:S02]  /*bc70*/  R2UR UR18, R24 ;  /* 0x00000000181272ca */ /* 0x000fe400000e0000 */
[----:B------:R-:W-:-:S02]  /*bc80*/  R2UR UR22, R26 ;  /* 0x000000001a1672ca */ /* 0x000fc400000e0000 */
[----:B------:R-:W-:Y:S01]  /*bc90*/  R2UR UR23, R27 ;  /* 0x000000001b1772ca */ /* 0x000fe200000e0000 */
[----:B--2---:R-:W-:Y:S01]  /*bca0*/  FADD.FTZ R6, R61, R6 ;  /* 0x000000063d067221 */ /* 0x004fe20000010000 */
        /* <DEDUP_REMOVED lines=19> */
[----:B------:R-:W-:-:S06]  /*bde0*/  WARPGROUP.ARRIVE ;  /* 0x00000000000079c5 */ /* 0x000fcc0000000000 */
[----:B------:R-:W-:Y:S01]  /*bdf0*/  HGMMA.64x256x16.F32 R24, R200, gdesc[UR4].tnspB, RZ, !UPT, gsb0 ;  /* 0x43e00004c8187df0 */ /* 0x000fe2000c0008ff */
[----:B------:R-:W-:Y:S02]  /*be00*/  F2FP.F16.F32.PACK_AB R164, R21, R164 ;  /* 0x000000a415a4723e */ /* 0x000fe400000000ff */
        /* <DEDUP_REMOVED lines=15> */
[----:B------:R-:W-:Y:S01]  /*bf00*/  HGMMA.64x256x16.F32 R24, R152, gdesc[UR20].tnspB, R24, gsb0 ;  /* 0x43e0001498187df0 */ /* 0x000fe20008000818 */
[----:B------:R-:W-:-:S04]  /*bf10*/  LOP3.LUT R23, R23, 0xfffffff7, RZ, 0xc0, !PT ;  /* 0xfffffff717177812 */ /* 0x000fc800078ec0ff */
[----:B------:R-:W-:Y:S01]  /*bf20*/  @P5 LOP3.LUT R23, R23, 0x8, RZ, 0xfc, !PT ;  /* 0x0000000817175812 */ /* 0x000fe200078efcff */
[----:B------:R-:W-:Y:S02]  /*bf30*/  WARPGROUP.DEPBAR.LE gsb0, 0x0 ;  /* 0x00008000000079c5 */ /* 0x000fe40000010000 */
[----:B------:R-:W-:-:S15]  /*bf40*/  WARPGROUP.ARRIVE ;  /* 0x00000000000079c5 */ /* 0x000fde0000000000 */
[----:B------:R-:W-:-:S05]  /*bf50*/  NOP ;  /* 0x0000000000007918 */ /* 0x000fca0000000000 */
[----:B------:R-:W-:Y:S03]  /*bf60*/  HGMMA.64x256x16.F32 R24, R168, gdesc[UR24].tnspB, R24, gsb0 ;  /* 0x43e00018a8187df0 */ /* 0x000fe60008000818 */
[----:B------:R-:W-:Y:S02]  /*bf70*/  WARPGROUP.DEPBAR.LE gsb0, 0x0 ;  /* 0x00008000000079c5 */ /* 0x000fe40000010000 */
[----:B------:R-:W-:Y:S05]  /*bf80*/  @!P0 BRA `(.L_x_15131) ;  /* 0x0000000000048947 */ /* 0x000fea0003800000 */
[----:B------:R-:W-:Y:S01]  /*bf90*/  BPT.TRAP 0x1 ;  /* 0x000000040000795c */ /* 0x000fe20000300000 */
.L_x_15131:
[----:B------:R-:W0:Y:S01]  /*bfa0*/  @P5 LDC R11, c[0x0][0x44c] ;  /* 0x00011300ff0b5b82 */ /* 0x000e220000000800 */
[----:B------:R-:W-:Y:S01]  /*bfb0*/  IMAD.MOV.U32 R10, RZ, RZ, R174 ;  /* 0x000000ffff0a7224 */ /* 0x000fe200078e00ae */
[----:B------:R-:W-:Y:S01]  /*bfc0*/  ULDC UR39, c[0x0][0xa80] ;  /* 0x0002a00000277ab9 */ /* 0x000fe20000000800 */
[----:B------:R-:W-:Y:S01]  /*bfd0*/  VIADD R9, R9, 0x32460 ;  /* 0x0003246009097836 */ /* 0x000fe20000000000 */
[----:B------:R-:W-:-:S04]  /*bfe0*/  ULDC UR40, c[0x0][0xa80] ;  /* 0x0002a00000287ab9 */ /* 0x000fc80000000800 */
[----:B------:R-:W1:Y:S01]  /*bff0*/  @P5 LDC R12, c[0x0][0x450] ;  /* 0x00011400ff0c5b82 */ /* 0x000e620000000800 */
[----:B0-----:R-:W-:-:S05]  /*c000*/  @P5 IMAD.HI.U32 R11, R174, R11, RZ ;  /* 0x0000000bae0b5227 */ /* 0x001fca00078e00ff */
[----:B-1----:R-:W-:Y:S01]  /*c010*/  @P5 SHF.R.U32.HI R10, RZ, R12, R11 ;  /* 0x0000000cff0a5219 */ /* 0x002fe2000001160b */
[----:B------:R-:W-:-:S03]  /*c020*/  IMAD.U32 R12, RZ, RZ, UR41 ;  /* 0x00000029ff0c7e24 */ /* 0x000fc6000f8e00ff */
[----:B------:R-:W-:Y:S02]  /*c030*/  IADD3 R10, R10, R173, -R219 ;  /* 0x000000ad0a0a7210 */ /* 0x000fe40007ffe8db */
[----:B------:R-:W-:-:S03]  /*c040*/  PRMT R9, R12, 0x654, R9 ;  /* 0x000006540c097816 */ /* 0x000fc60000000009 */
[----:B------:R-:W-:Y:S01]  /*c050*/  IMAD.HI R10, R10, 0x2aaaaaab, RZ ;  /* 0x2aaaaaab0a0a7827 */ /* 0x000fe200078e02ff */
[----:B------:R0:W-:Y:S04]  /*c060*/  SYNCS.ARRIVE.TRANS64.RED.A1T0 RZ, [R9+URZ], RZ ;  /* 0x000000ff09ff79a7 */ /* 0x0001e8000810043f */
[----:B0-----:R-:W-:-:S04]  /*c070*/  SHF.R.U32.HI R9, RZ, 0x1f, R10 ;  /* 0x0000001fff097819 */ /* 0x001fc8000001160a */
[----:B------:R-:W-:Y:S01]  /*c080*/  LEA.HI.SX32 R200, R10, R9, 0x1c ;  /* 0x000000090ac87211 */ /* 0x000fe200078fe2ff */
[----:B------:R-:W-:-:S03]  /*c090*/  VIADD R9, R172, 0xfffffffe ;  /* 0xfffffffeac097836 */ /* 0x000fc60000000000 */
[----:B------:R-:W-:-:S04]  /*c0a0*/  VIMNMX R200, RZ, R200, !PT ;  /* 0x000000c8ffc87248 */ /* 0x000fc80007fe0100 */
[----:B------:R-:W-:-:S13]  /*c0b0*/  ISETP.GE.AND P1, PT, R9, R200, PT ;  /* 0x000000c80900720c */ /* 0x000fda0003f26270 */
[----:B------:R-:W-:Y:S05]  /*c0c0*/  @!P1 BRA `(.L_x_15132) ;  /* 0x00000030003c9947 */ /* 0x000fea0003800000 */
[----:B------:R-:W-:Y:S01]  /*c0d0*/  IMAD.MOV.U32 R11, RZ, RZ, R8 ;  /* 0x000000ffff0b7224 */ /* 0x000fe200078e0008 */
[----:B------:R-:W-:-:S07]  /*c0e0*/  MOV R12, R0 ;  /* 0x00000000000c7202 */ /* 0x000fce0000000f00 */
.L_x_15143:
[----:B------:R-:W-:Y:S01]  /*c0f0*/  VIADD R18, R18, 0x1 ;  /* 0x0000000112127836 */ /* 0x000fe20000000000 */
[----:B------:R-:W-:Y:S05]  /*c100*/  YIELD ;  /* 0x0000000000007946 */ /* 0x000fea0003800000 */
[----:B------:R-:W-:-:S04]  /*c110*/  ISETP.NE.AND P1, PT, R18, 0x2, PT ;  /* 0x000000021200780c */ /* 0x000fc80003f25270 */
[----:B------:R-:W-:Y:S02]  /*c120*/  SEL R0, RZ, 0x1, P1 ;  /* 0x00000001ff007807 */ /* 0x000fe40000800000 */
[----:B------:R-:W-:Y:S02]  /*c130*/  SEL R18, R18, RZ, P1 ;  /* 0x000000ff12127207 */ /* 0x000fe40000800000 */
[----:B------:R-:W-:Y:S01]  /*c140*/  LOP3.LUT R207, R207, R0, RZ, 0x3c, !PT ;  /* 0x00000000cfcf7212 */ /* 0x000fe200078e3cff */
[----:B0-----:R-:W-:Y:S06]  /*c150*/  @!P0 BRA `(.L_x_15133) ;  /* 0x0000000000048947 */ /* 0x001fec0003800000 */
[----:B------:R-:W-:Y:S01]  /*c160*/  BPT.TRAP 0x1 ;  /* 0x000000040000795c */ /* 0x000fe20000300000 */
.L_x_15133:
[----:B------:R-:W-:Y:S01]  /*c170*/  IMAD R10, R18, 0x8, R22 ;  /* 0x00000008120a7824 */ /* 0x000fe200078e0216 */
[----:B------:R-:W-:-:S04]  /*c180*/  SHF.L.U32 R0, R207, 0x1f, RZ ;  /* 0x0000001fcf007819 */ /* 0x000fc800000006ff */
[----:B------:R0:W1:Y:S01]  /*c190*/  SYNCS.PHASECHK.TRANS64.TRYWAIT P1, [R10+URZ+0x32430], R0 ;  /* 0x032430000a0075a7 */ /* 0x000062000802017f */
[----:B------:R-:W-:Y:S05]  /*c1a0*/  @!P0 BRA `(.L_x_15134) ;  /* 0x0000000000048947 */ /* 0x000fea0003800000 */
[----:B------:R-:W-:Y:S01]  /*c1b0*/  BPT.TRAP 0x1 ;  /* 0x000000040000795c */ /* 0x000fe20000300000 */
.L_x_15134:
[----:B------:R-:W2:Y:S01]  /*c1c0*/  LDL R7, [R1+0x68] ;  /* 0x0000680001077983 */ /* 0x000ea20000100800 */
[----:B------:R-:W-:Y:S02]  /*c1d0*/  IMAD.MOV.U32 R153, RZ, RZ, 0x40000040 ;  /* 0x40000040ff997424 */ /* 0x000fe400078e00ff */
[----:B--2---:R-:W-:Y:S01]  /*c1e0*/  IMAD R152, R18, 0x300, R7 ;  /* 0x0000030012987824 */ /* 0x004fe200078e0207 */
[----:B-1----:R-:W-:Y:S06]  /*c1f0*/  @P1 BRA `(.L_x_15135) ;  /* 0x0000000000081947 */ /* 0x002fec0003800000 */
[----:B------:R-:W1:Y:S02]  /*c200*/  SYNCS.PHASECHK.TRANS64.TRYWAIT P1, [R10+URZ+0x32430], R0 ;  /* 0x032430000a0075a7 */ /* 0x000e64000802017f */
[----:B-1----:R-:W-:Y:S05]  /*c210*/  @!P1 BRA `(.L_x_15136) ;  /* 0x0000011c00e49947 */ /* 0x002fea0003800000 */
.L_x_15135:
[----:B------:R-:W-:Y:S01]  /*c220*/  VIADD R14, R152, 0x4 ;  /* 0x00000004980e7836 */ /* 0x000fe20000000000 */
[----:B------:R-:W2:Y:S01]  /*c230*/  LDL.64 R202, [R1+0x50] ;  /* 0x0000500001ca7983 */ /* 0x000ea20000100a00 */
[----:B------:R-:W-:Y:S01]  /*c240*/  IMAD.MOV.U32 R15, RZ, RZ, 0x40000040 ;  /* 0x40000040ff0f7424 */ /* 0x000fe200078e00ff */
[----:B------:R-:W-:Y:S05]  /*c250*/  WARPSYNC.ALL ;  /* 0x0000000000007948 */ /* 0x000fea0003800000 */
[----:B------:R-:W-:Y:S01]  /*c260*/  R2UR UR14, R14 ;  /* 0x000000000e0e72ca */ /* 0x000fe200000e0000 */
[C---:B------:R-:W-:Y:S01]  /*c270*/  VIADD R20, R152.reuse, 0x2 ;  /* 0x0000000298147836 */ /* 0x040fe20000000000 */
[----:B------:R-:W-:Y:S01]  /*c280*/  R2UR UR15, R15 ;  /* 0x000000000f0f72ca */ /* 0x000fe200000e0000 */
[----:B------:R-:W-:Y:S01]  /*c290*/  IMAD.MOV.U32 R21, RZ, RZ, 0x40000040 ;  /* 0x40000040ff157424 */ /* 0x000fe200078e00ff */
[----:B------:R-:W3:Y:S01]  /*c2a0*/  LDL.64 R14, [R1+0x60] ;  /* 0x00006000010e7983 */ /* 0x000ee20000100a00 */
[C---:B------:R-:W-:Y:S01]  /*c2b0*/  R2UR UR6, R152.reuse ;  /* 0x00000000980672ca */ /* 0x040fe200000e0000 */
[----:B------:R-:W-:Y:S01]  /*c2c0*/  VIADD R152, R152, 0x6 ;  /* 0x0000000698987836 */ /* 0x000fe20000000000 */
[----:B------:R-:W-:-:S02]  /*c2d0*/  R2UR UR10, R20 ;  /* 0x00000000140a72ca */ /* 0x000fc400000e0000 */
[----:B------:R-:W-:Y:S02]  /*c2e0*/  R2UR UR11, R21 ;  /* 0x00000000150b72ca */ /* 0x000fe400000e0000 */
[----:B------:R-:W4:Y:S01]  /*c2f0*/  LDL.64 R20, [R1+0x58] ;  /* 0x0000580001147983 */ /* 0x000f220000100a00 */
[----:B------:R-:W-:Y:S01]  /*c300*/  R2UR UR7, R153 ;  /* 0x00000000990772ca */ /* 0x000fe200000e0000 */
[----:B------:R-:W-:Y:S01]  /*c310*/  IMAD.MOV.U32 R153, RZ, RZ, 0x40000040 ;  /* 0x40000040ff997424 */ /* 0x000fe200078e00ff */
[----:B------:R-:W-:Y:S02]  /*c320*/  R2UR UR4, R214 ;  /* 0x00000000d60472ca */ /* 0x000fe400000e0000 */
[----:B------:R-:W-:Y:S02]  /*c330*/  R2UR UR5, R215 ;  /* 0x00000000d70572ca */ /* 0x000fe400000e0000 */
[----:B------:R-:W-:Y:S02]  /*c340*/  R2UR UR18, R152 ;  /* 0x00000000981272ca */ /* 0x000fe400000e0000 */
[----:B------:R-:W-:-:S02]  /*c350*/  R2UR UR19, R153 ;  /* 0x00000000991372ca */ /* 0x000fc400000e0000 */
[----:B------:R-:W-:-:S07]  /*c360*/  WARPGROUP.ARRIVE ;  /* 0x00000000000079c5 */ /* 0x000fce0000000000 */
[----:B------:R-:W-:Y:S03]  /*c370*/  HGMMA.64x96x16.F32 R152, gdesc[UR4], RZ, !UPT, gsb0 ;  /* 0x01600000049879f0 */ /* 0x000fe6000c0008ff */
[----:B------:R-:W-:Y:S02]  /*c380*/  WARPGROUP.DEPBAR.LE gsb0, 0x0 ;  /* 0x00008000000079c5 */ /* 0x000fe40000010000 */
[----:B------:R-:W-:Y:S01]  /*c390*/  WARPGROUP.ARRIVE ;  /* 0x00000000000079c5 */ /* 0x000fe20000000000 */
[----:B---3--:R-:W-:Y:S02]  /*c3a0*/  R2UR UR8, R14 ;  /* 0x000000000e0872ca */ /* 0x008fe400000e0000 */
[----:B------:R-:W-:-:S13]  /*c3b0*/  R2UR UR9, R15 ;  /* 0x000000000f0972ca */ /* 0x000fda00000e0000 */
[----:B------:R-:W-:Y:S01]  /*c3c0*/  HGMMA.64x96x16.F32 R152, gdesc[UR8], R152, gsb0 ;  /* 0x01600000089879f0 */ /* 0x000fe20008000898 */
[----:B----4-:R-:W-:Y:S02]  /*c3d0*/  R2UR UR12, R20 ;  /* 0x00000000140c72ca */ /* 0x010fe400000e0000 */
[----:B------:R-:W-:Y:S02]  /*c3e0*/  R2UR UR13, R21 ;  /* 0x00000000150d72ca */ /* 0x000fe400000e0000 */
[----:B--2---:R-:W-:Y:S02]  /*c3f0*/  R2UR UR16, R202 ;  /* 0x00000000ca1072ca */ /* 0x004fe400000e0000 */
        /* <DEDUP_REMOVED lines=10> */
.L_x_15137:
[----:B------:R2:W3:Y:S01]  /*c4a0*/  SYNCS.PHASECHK.TRANS64.TRYWAIT P1, [R10+URZ+0x32450], R0 ;  /* 0x032450000a0075a7 */ /* 0x0004e2000802017f */
[----:B------:R-:W-:Y:S05]  /*c4b0*/  @!P0 BRA `(.L_x_15138) ;  /* 0x0000000000048947 */ /* 0x000fea0003800000 */
[----:B------:R-:W-:Y:S01]  /*c4c0*/  BPT.TRAP 0x1 ;  /* 0x000000040000795c */ /* 0x000fe20000300000 */
.L_x_15138:
[----:B---3--:R-:W-:Y:S05]  /*c4d0*/  @P1 BRA `(.L_x_15139) ;  /* 0x0000000000081947 */ /* 0x008fea0003800000 */
[----:B------:R-:W3:Y:S02]  /*c4e0*/  SYNCS.PHASECHK.TRANS64.TRYWAIT P1, [R10+URZ+0x32450], R0 ;  /* 0x032450000a0075a7 */ /* 0x000ee4000802017f */
[----:B---3--:R-:W-:Y:S05]  /*c4f0*/  @!P1 BRA `(.L_x_15140) ;  /* 0x0000011c00409947 */ /* 0x008fea0003800000 */
.L_x_15139:
[----:B------:R-:W4:Y:S04]  /*c500*/  LDL.64 R202, [R1+0x38] ;  /* 0x0000380001ca7983 */ /* 0x000f280000100a00 */
[----:B------:R0:W-:Y:S04]  /*c510*/  STL.64 [R1+0xb8], R10 ;  /* 0x0000b80a01007387 */ /* 0x0001e80000100a00 */
[----:B0123--:R-:W2:Y:S04]  /*c520*/  LDL.64 R10, [R1+0x40] ;  /* 0x00004000010a7983 */ /* 0x00fea80000100a00 */
[----:B------:R0:W-:Y:S04]  /*c530*/  STL [R1+0xb0], R9 ;  /* 0x0000b00901007387 */ /* 0x0001e80000100800 */
[----:B0-----:R-:W3:Y:S01]  /*c540*/  LDL.64 R8, [R1+0x48] ;  /* 0x0000480001087983 */ /* 0x001ee20000100a00 */
[----:B------:R-:W-:Y:S01]  /*c550*/  MOV R14, 0xc00 ;  /* 0x00000c00000e7802 */ /* 0x000fe20000000f00 */
[----:B------:R-:W-:Y:S01]  /*c560*/  IMAD.MOV.U32 R15, RZ, RZ, 0x40000040 ;  /* 0x40000040ff0f7424 */ /* 0x000fe200078e00ff */
[----:B------:R-:W-:Y:S05]  /*c570*/  WARPSYNC.ALL ;  /* 0x0000000000007948 */ /* 0x000fea0003800000 */
[----:B------:R-:W-:Y:S01]  /*c580*/  IMAD R14, R18, R14, UR45 ;  /* 0x0000002d120e7e24 */ /* 0x000fe2000f8e020e */
[----:B------:R-:W-:Y:S01]  /*c590*/  R2UR UR7, R15 ;  /* 0x000000000f0772ca */ /* 0x000fe200000e0000 */
[----:B------:R-:W-:Y:S01]  /*c5a0*/  WARPGROUP.ARRIVE ;  /* 0x00000000000079c5 */ /* 0x000fe20000000000 */
[----:B------:R-:W-:Y:S01]  /*c5b0*/  R2UR UR4, R4 ;  /* 0x00000000040472ca */ /* 0x000fe200000e0000 */
[C---:B------:R-:W-:Y:S01]  /*c5c0*/  VIADD R20, R14.reuse, 0x2 ;  /* 0x000000020e147836 */ /* 0x040fe20000000000 */
[----:B------:R-:W-:Y:S01]  /*c5d0*/  R2UR UR6, R14 ;  /* 0x000000000e0672ca */ /* 0x000fe200000e0000 */
[----:B------:R-:W-:Y:S01]  /*c5e0*/  IMAD.MOV.U32 R21, RZ, RZ, 0x40000040 ;  /* 0x40000040ff157424 */ /* 0x000fe200078e00ff */
[----:B------:R-:W-:Y:S01]  /*c5f0*/  R2UR UR5, R5 ;  /* 0x00000000050572ca */ /* 0x000fe200000e0000 */
[----:B------:R0:W-:-:S12]  /*c600*/  STL.64 [R1+0xa8], R2 ;  /* 0x0000a80201007387 */ /* 0x0001d80000100a00 */
[----:B------:R-:W-:Y:S01]  /*c610*/  HGMMA.64x96x16.F32 R152, gdesc[UR4], R152, gsb0 ;  /* 0x01600000049879f0 */ /* 0x000fe20008000898 */
[----:B------:R-:W-:Y:S01]  /*c620*/  R2UR UR6, R20 ;  /* 0x00000000140672ca */ /* 0x000fe200000e0000 */
[----:B0-----:R-:W4:Y:S01]  /*c630*/  LDL.64 R2, [R1+0x28] ;  /* 0x0000280001027983 */ /* 0x001f220000100a00 */
[----:B------:R-:W-:Y:S01]  /*c640*/  R2UR UR7, R21 ;  /* 0x00000000150772ca */ /* 0x000fe200000e0000 */
[----:B------:R-:W-:Y:S02]  /*c650*/  VIADD R20, R14, 0x4 ;  /* 0x000000040e147836 */ /* 0x000fe40000000000 */
[----:B------:R-:W-:Y:S01]  /*c660*/  IMAD.MOV.U32 R21, RZ, RZ, 0x40000040 ;  /* 0x40000040ff157424 */ /* 0x000fe200078e00ff */
[----:B------:R-:W-:Y:S02]  /*c670*/  WARPGROUP.DEPBAR.LE gsb0, 0x0 ;  /* 0x00008000000079c5 */ /* 0x000fe40000010000 */
[----:B------:R-:W-:Y:S01]  /*c680*/  WARPGROUP.ARRIVE ;  /* 0x00000000000079c5 */ /* 0x000fe20000000000 */
[----:B---3--:R-:W-:-:S02]  /*c690*/  R2UR UR4, R8 ;  /* 0x00000000080472ca */ /* 0x008fc400000e0000 */
[----:B------:R-:W-:Y:S02]  /*c6a0*/  R2UR UR5, R9 ;  /* 0x00000000090572ca */ /* 0x000fe400000e0000 */
[----:B------:R-:W3:Y:S11]  /*c6b0*/  LDL.64 R8, [R1+0x30] ;  /* 0x0000300001087983 */ /* 0x000ef60000100a00 */
[----:B------:R-:W-:Y:S01]  /*c6c0*/  HGMMA.64x96x16.F32 R152, gdesc[UR4], R152, gsb0 ;  /* 0x01600000049879f0 */ /* 0x000fe20008000898 */
[----:B------:R-:W-:-:S02]  /*c6d0*/  R2UR UR6, R20 ;  /* 0x00000000140672ca */ /* 0x000fc400000e0000 */
[----:B------:R-:W-:Y:S02]  /*c6e0*/  R2UR UR7, R21 ;  /* 0x00000000150772ca */ /* 0x000fe400000e0000 */
[----:B--2---:R-:W-:Y:S02]  /*c6f0*/  R2UR UR4, R10 ;  /* 0x000000000a0472ca */ /* 0x004fe400000e0000 */
[----:B------:R-:W-:Y:S01]  /*c700*/  R2UR UR5, R11 ;  /* 0x000000000b0572ca */ /* 0x000fe200000e0000 */
[----:B------:R-:W-:Y:S01]  /*c710*/  VIADD R20, R14, 0x6 ;  /* 0x000000060e147836 */ /* 0x000fe20000000000 */
[----:B------:R-:W2:Y:S01]  /*c720*/  LDL.64 R10, [R1+0x18] ;  /* 0x00001800010a7983 */ /* 0x000ea20000100a00 */
[----:B------:R-:W-:Y:S01]  /*c730*/  IMAD.MOV.U32 R21, RZ, RZ, 0x40000040 ;  /* 0x40000040ff157424 */ /* 0x000fe200078e00ff */
[----:B------:R-:W-:Y:S02]  /*c740*/  WARPGROUP.DEPBAR.LE gsb0, 0x0 ;  /* 0x00008000000079c5 */ /* 0x000fe40000010000 */
[----:B------:R-:W-:-:S07]  /*c750*/  WARPGROUP.ARRIVE ;  /* 0x00000000000079c5 */ /* 0x000fce0000000000 */
[----:B------:R-:W-:Y:S01]  /*c760*/  HGMMA.64x96x16.F32 R152, gdesc[UR4], R152, gsb0 ;  /* 0x01600000049879f0 */ /* 0x000fe20008000898 */
[----:B----4-:R-:W-:Y:S02]  /*c770*/  R2UR UR4, R202 ;  /* 0x00000000ca0472ca */ /* 0x010fe400000e0000 */
        /* <DEDUP_REMOVED lines=14> */
[----:B------:R-:W-:Y:S01]  /*c860*/  WARPGROUP.ARRIVE ;  /* 0x00000000000079c5 */ /* 0x000fe20000000000 */
[----:B------:R-:W-:Y:S01]  /*c870*/  IMAD.MOV.U32 R21, RZ, RZ, 0x40000040 ;  /* 0x40000040ff157424 */ /* 0x000fe200078e00ff */
[----:B------:R-:W-:Y:S01]  /*c880*/  IADD3 R20, R14, 0x302, RZ ;  /* 0x000003020e147810 */ /* 0x000fe20007ffe0ff */
[----:B------:R-:W3:Y:S07]  /*c890*/  LDL.64 R8, [R1+0x10] ;  /* 0x0000100001087983 */ /* 0x000eee0000100a00 */
[----:B------:R-:W-:Y:S01]  /*c8a0*/  HGMMA.64x96x16.F32 R152, gdesc[UR4], R152, gsb0 ;  /* 0x01600000049879f0 */ /* 0x000fe20008000898 */
[----:B------:R-:W-:-:S02]  /*c8b0*/  R2UR UR6, R20 ;  /* 0x00000000140672ca */ /* 0x000fc400000e0000 */
[----:B------:R-:W-:Y:S02]  /*c8c0*/  R2UR UR7, R21 ;  /* 0x00000000150772ca */ /* 0x000fe400000e0000 */
[----:B------:R-:W-:Y:S02]  /*c8d0*/  R2UR UR4, R2 ;  /* 0x00000000020472ca */ /* 0x000fe400000e0000 */
[----:B------:R-:W-:Y:S01]  /*c8e0*/  R2UR UR5, R3 ;  /* 0x00000000030572ca */ /* 0x000fe200000e0000 */
[----:B------:R-:W-:Y:S01]  /*c8f0*/  VIADD R20, R14, 0x304 ;  /* 0x000003040e147836 */ /* 0x000fe20000000000 */
[----:B------:R-:W3:Y:S01]  /*c900*/  LDL.64 R2, [R1+0x8] ;  /* 0x0000080001027983 */ /* 0x000ee20000100a00 */
[----:B------:R-:W-:Y:S01]  /*c910*/  IMAD.MOV.U32 R21, RZ, RZ, 0x40000040 ;  /* 0x40000040ff157424 */ /* 0x000fe200078e00ff */
[----:B------:R-:W-:Y:S02]  /*c920*/  WARPGROUP.DEPBAR.LE gsb0, 0x0 ;  /* 0x00008000000079c5 */ /* 0x000fe40000010000 */
[----:B------:R-:W-:-:S07]  /*c930*/  WARPGROUP.ARRIVE ;  /* 0x00000000000079c5 */ /* 0x000fce0000000000 */
[----:B------:R-:W-:Y:S01]  /*c940*/  HGMMA.64x96x16.F32 R152, gdesc[UR4], R152, gsb0 ;  /* 0x01600000049879f0 */ /* 0x000fe20008000898 */
[----:B------:R-:W-:Y:S02]  /*c950*/  R2UR UR6, R20 ;  /* 0x00000000140672ca */ /* 0x000fe400000e0000 */
[----:B------:R-:W-:Y:S02]  /*c960*/  R2UR UR7, R21 ;  /* 0x00000000150772ca */ /* 0x000fe400000e0000 */
[----:B----4-:R-:W-:Y:S02]  /*c970*/  R2UR UR4, R202 ;  /* 0x00000000ca0472ca */ /* 0x010fe400000e0000 */
[----:B------:R-:W-:Y:S01]  /*c980*/  R2UR UR5, R203 ;  /* 0x00000000cb0572ca */ /* 0x000fe200000e0000 */
[----:B------:R-:W-:Y:S01]  /*c990*/  VIADD R20, R14, 0x306 ;  /* 0x000003060e147836 */ /* 0x000fe20000000000 */
[----:B------:R-:W4:Y:S01]  /*c9a0*/  LDL.64 R202, [R1] ;  /* 0x0000000001ca7983 */ /* 0x000f220000100a00 */
        /* <DEDUP_REMOVED lines=19> */
[----:B------:R0:W5:Y:S01]  /*cae0*/  LDL.LU R9, [R1+0xb0] ;  /* 0x0000b00001097983 */ /* 0x0001620000300800 */
        /* <DEDUP_REMOVED lines=63> */
[----:B------:R-:W1:Y:S01]  /*cee0*/  S2R R201, SR_TID.X ;  /* 0x0000000000c97919 */ /* 0x000e620000002100 */
[----:B------:R-:W-:Y:S02]  /*cef0*/  WARPGROUP.DEPBAR.LE gsb0, 0x0 ;  /* 0x00008000000079c5 */ /* 0x000fe40000010000 */
[----:B------:R-:W-:-:S09]  /*cf00*/  WARPGROUP.ARRIVE ;  /* 0x00000000000079c5 */ /* 0x000fd20000000000 */
[----:B------:R-:W-:Y:S01]  /*cf10*/  HGMMA.64x96x16.F32 R152, gdesc[UR4], R152, gsb0 ;  /* 0x01600000049879f0 */ /* 0x000fe20008000898 */
[----:B-1----:R-:W-:-:S04]  /*cf20*/  SHF.R.U32.HI R201, RZ, 0x7, R201 ;  /* 0x00000007ffc97819 */ /* 0x002fc800000116c9 */
[----:B------:R-:W-:Y:S01]  /*cf30*/  IADD3 R7, -R201, 0xb, RZ ;  /* 0x0000000bc9077810 */ /* 0x000fe20007ffe1ff */
[----:B------:R-:W-:-:S04]  /*cf40*/  WARPGROUP.DEPBAR.LE gsb0, 0x0 ;  /* 0x00008000000079c5 */ /* 0x000fc80000010000 */
[----:B------:R0:W-:Y:S06]  /*cf50*/  BAR.ARV R7, 0x100 ;  /* 0x000400070000751d */ /* 0x0001ec0000002000 */
[----:B------:R-:W-:Y:S05]  /*cf60*/  @!P0 BRA `(.L_x_15141) ;  /* 0x0000000000048947 */ /* 0x000fea0003800000 */
[----:B------:R-:W-:Y:S01]  /*cf70*/  BPT.TRAP 0x1 ;  /* 0x000000040000795c */ /* 0x000fe20000300000 */
.L_x_15141:
[----:B------:R-:W2:Y:S01]  /*cf80*/  LDL R20, [R1+0x6c] ;  /* 0x00006c0001147983 */ /* 0x000ea20000100800 */
[----:B------:R-:W1:Y:S03]  /*cf90*/  LDC R0, c[0x0][0x448] ;  /* 0x00011200ff007b82 */ /* 0x000e660000000800 */
[----:B------:R-:W2:Y:S04]  /*cfa0*/  LDL R8, [R1+0x88] ;  /* 0x0000880001087983 */ /* 0x000ea80000100800 */
[----:B------:R-:W3:Y:S04]  /*cfb0*/  LDL R15, [R1+0x8c] ;  /* 0x00008c00010f7983 */ /* 0x000ee80000100800 */
[----:B------:R-:W4:Y:S01]  /*cfc0*/  LDL R14, [R1+0x80] ;  /* 0x00008000010e7983 */ /* 0x000f220000100800 */
[----:B------:R-:W-:Y:S01]  /*cfd0*/  LOP3.LUT R23, R23, 0xffffdfff, RZ, 0xc0, !PT ;  /* 0xffffdfff17177812 */ /* 0x000fe200078ec0ff */
[----:B------:R-:W-:-:S03]  /*cfe0*/  UMOV UR37, UR40 ;  /* 0x0000002800257c82 */ /* 0x000fc60008000000 */
[----:B------:R-:W-:-:S04]  /*cff0*/  @P0 LOP3.LUT R23, R23, 0x2000, RZ, 0xfc, !PT ;  /* 0x0000200017170812 */ /* 0x000fc800078efcff */
[----:B------:R-:W-:Y:S02]  /*d000*/  LOP3.LUT R23, R23, 0xffffbfff, RZ, 0xc0, !PT ;  /* 0xffffbfff17177812 */ /* 0x000fe400078ec0ff */
[----:B-1----:R-:W-:-:S13]  /*d010*/  ISETP.NE.AND P1, PT, R0, 0x1, PT ;  /* 0x000000010000780c */ /* 0x002fda0003f25270 */
[----:B------:R-:W1:Y:S08]  /*d020*/  @P1 LDC R13, c[0x0][0x44c] ;  /* 0x00011300ff0d1b82 */ /* 0x000e700000000800 */
[----:B------:R-:W0:Y:S01]  /*d030*/  @P1 LDC R0, c[0x0][0x450] ;  /* 0x00011400ff001b82 */ /* 0x000e220000000800 */
[----:B--2---:R-:W-:-:S04]  /*d040*/  IMAD.IADD R8, R8, 0x1, R20 ;  /* 0x0000000108087824 */ /* 0x004fc800078e0214 */
[----:B-1----:R-:W-:-:S05]  /*d050*/  @P1 IMAD.HI.U32 R13, R8, R13, RZ ;  /* 0x0000000d080d1227 */ /* 0x002fca00078e00ff */
[----:B0-----:R-:W-:Y:S01]  /*d060*/  @P1 SHF.R.U32.HI R8, RZ, R0, R13 ;  /* 0x00000000ff081219 */ /* 0x001fe2000001160d */
[----:B------:R-:W-:-:S04]  /*d070*/  IMAD.MOV.U32 R13, RZ, RZ, -0x60 ;  /* 0xffffffa0ff0d7424 */ /* 0x000fc800078e00ff */
[----:B------:R-:W0:Y:S01]  /*d080*/  SHFL.IDX PT, R0, R8, RZ, 0x1c1f ;  /* 0x001c1fff08007589 */ /* 0x000e2200000e0000 */
[----:B-----5:R-:W-:-:S03]  /*d090*/  IMAD R13, R9, R13, 0x1 ;  /* 0x00000001090d7424 */ /* 0x020fc600078e020d */
[----:B------:R-:W1:Y:S01]  /*d0a0*/  SHFL.IDX PT, R8, R8, 0x1, 0x1c1f ;  /* 0x003c1f0008087f89 */ /* 0x000e6200000e0000 */
[----:B---3--:R-:W-:Y:S02]  /*d0b0*/  IMAD R13, R15, -0x2, R13 ;  /* 0xfffffffe0f0d7824 */ /* 0x008fe400078e020d */
[----:B------:R-:W-:-:S03]  /*d0c0*/  IMAD.U32 R15, RZ, RZ, UR41 ;  /* 0x00000029ff0f7e24 */ /* 0x000fc6000f8e00ff */
[----:B----4-:R-:W-:-:S05]  /*d0d0*/  IADD3 R13, -R219, R13, R14 ;  /* 0x0000000ddb0d7210 */ /* 0x010fca0007ffe10e */
[C---:B0-----:R-:W-:Y:S02]  /*d0e0*/  IMAD.IADD R0, R13.reuse, 0x1, R0 ;  /* 0x000000010d007824 */ /* 0x041fe400078e0200 */
[----:B-1----:R-:W-:-:S03]  /*d0f0*/  IMAD.IADD R8, R13, 0x1, R8 ;  /* 0x000000010d087824 */ /* 0x002fc600078e0208 */
[C---:B------:R-:W-:Y:S02]  /*d100*/  ISETP.GT.AND P4, PT, R0.reuse, RZ, PT ;  /* 0x000000ff0000720c */ /* 0x040fe40003f84270 */
[C---:B------:R-:W-:Y:S02]  /*d110*/  ISETP.GT.AND P3, PT, R0.reuse, 0x1, PT ;  /* 0x000000010000780c */ /* 0x040fe40003f64270 */
[C---:B------:R-:W-:Y:S02]  /*d120*/  ISETP.GT.AND P2, PT, R0.reuse, 0x8, PT ;  /* 0x000000080000780c */ /* 0x040fe40003f44270 */
[----:B------:R-:W-:Y:S02]  /*d130*/  ISETP.GT.AND P1, PT, R0, 0x9, PT ;  /* 0x000000090000780c */ /* 0x000fe40003f24270 */
[----:B------:R-:W-:Y:S02]  /*d140*/  FSEL R152, R152, -INF , P4 ;  /* 0xff80000098987808 */ /* 0x000fe40002000000 */
[----:B------:R-:W-:-:S02]  /*d150*/  FSEL R153, R153, -INF , P3 ;  /* 0xff80000099997808 */ /* 0x000fc40001800000 */
[----:B------:R-:W-:Y:S02]  /*d160*/  FSEL R156, R156, -INF , P2 ;  /* 0xff8000009c9c7808 */ /* 0x000fe40001000000 */
[----:B------:R-:W-:Y:S02]  /*d170*/  FSEL R157, R157, -INF , P1 ;  /* 0xff8000009d9d7808 */ /* 0x000fe40000800000 */
[C---:B------:R-:W-:Y:S02]  /*d180*/  ISETP.GT.AND P4, PT, R0.reuse, 0x10, PT ;  /* 0x000000100000780c */ /* 0x040fe40003f84270 */
[C---:B------:R-:W-:Y:S02]  /*d190*/  ISETP.GT.AND P3, PT, R0.reuse, 0x11, PT ;  /* 0x000000110000780c */ /* 0x040fe40003f64270 */
[C---:B------:R-:W-:Y:S02]  /*d1a0*/  ISETP.GT.AND P2, PT, R0.reuse, 0x18, PT ;  /* 0x000000180000780c */ /* 0x040fe40003f44270 */
[----:B------:R-:W-:-:S02]  /*d1b0*/  ISETP.GT.AND P1, PT, R0, 0x19, PT ;  /* 0x000000190000780c */ /* 0x000fc40003f24270 */
[----:B------:R-:W-:Y:S02]  /*d1c0*/  FSEL R160, R160, -INF , P4 ;  /* 0xff800000a0a07808 */ /* 0x000fe40002000000 */
[----:B------:R-:W-:Y:S02]  /*d1d0*/  FSEL R161, R161, -INF , P3 ;  /* 0xff800000a1a17808 */ /* 0x000fe40001800000 */
[----:B------:R-:W-:Y:S02]  /*d1e0*/  FSEL R164, R164, -INF , P2 ;  /* 0xff800000a4a47808 */ /* 0x000fe40001000000 */
[----:B------:R-:W-:Y:S02]  /*d1f0*/  FSEL R165, R165, -INF , P1 ;  /* 0xff800000a5a57808 */ /* 0x000fe40000800000 */
[C---:B------:R-:W-:Y:S02]  /*d200*/  ISETP.GT.AND P4, PT, R0.reuse, 0x20, PT ;  /* 0x000000200000780c */ /* 0x040fe40003f84270 */
[----:B------:R-:W-:-:S02]  /*d210*/  ISETP.GT.AND P3, PT, R0, 0x21, PT ;  /* 0x000000210000780c */ /* 0x000fc40003f64270 */
[C---:B------:R-:W-:Y:S02]  /*d220*/  ISETP.GT.AND P2, PT, R0.reuse, 0x28, PT ;  /* 0x000000280000780c */ /* 0x040fe40003f44270 */
[----:B------:R-:W-:Y:S02]  /*d230*/  ISETP.GT.AND P1, PT, R0, 0x29, PT ;  /* 0x000000290000780c */ /* 0x000fe40003f24270 */
[----:B------:R-:W-:Y:S02]  /*d240*/  FSEL R168, R168, -INF , P4 ;  /* 0xff800000a8a87808 */ /* 0x000fe40002000000 */
[----:B------:R-:W-:Y:S02]  /*d250*/  FSEL R169, R169, -INF , P3 ;  /* 0xff800000a9a97808 */ /* 0x000fe40001800000 */
[----:B------:R-:W-:Y:S02]  /*d260*/  FSEL R172, R172, -INF , P2 ;  /* 0xff800000acac7808 */ /* 0x000fe40001000000 */
[----:B------:R-:W-:-:S02]  /*d270*/  FSEL R173, R173, -INF , P1 ;  /* 0xff800000adad7808 */ /* 0x000fc40000800000 */
[C---:B------:R-:W-:Y:S02]  /*d280*/  ISETP.GT.AND P4, PT, R0.reuse, 0x30, PT ;  /* 0x000000300000780c */ /* 0x040fe40003f84270 */
        /* <DEDUP_REMOVED lines=28> */
[----:B------:R-:W-:-:S02]  /*d450*/  ISETP.GT.AND P4, PT, R8, RZ, PT ;  /* 0x000000ff0800720c */ /* 0x000fc40003f84270 */
[----:B------:R-:W-:Y:S02]  /*d460*/  FMNMX.FTZ R0, R161, R0, !PT ;  /* 0x00000000a1007209 */ /* 0x000fe40007810000 */
[----:B------:R-:W-:Y:S02]  /*d470*/  ISETP.GT.AND P3, PT, R8, 0x1, PT ;  /* 0x000000010800780c */ /* 0x000fe40003f64270 */
[----:B------:R-:W-:Y:S02]  /*d480*/  FMNMX.FTZ R0, R164, R0, !PT ;  /* 0x00000000a4007209 */ /* 0x000fe40007810000 */
[C---:B------:R-:W-:Y:S02]  /*d490*/  ISETP.GT.AND P2, PT, R8.reuse, 0x8, PT ;  /* 0x000000080800780c */ /* 0x040fe40003f44270 */
[----:B------:R-:W-:Y:S02]  /*d4a0*/  FMNMX.FTZ R0, R165, R0, !PT ;  /* 0x00000000a5007209 */ /* 0x000fe40007810000 */
[----:B------:R-:W-:-:S02]  /*d4b0*/  ISETP.GT.AND P1, PT, R8, 0x9, PT ;  /* 0x000000090800780c */ /* 0x000fc40003f24270 */
        /* <DEDUP_REMOVED lines=9> */
[C---:B------:R-:W-:Y:S02]  /*d550*/  ISETP.GT.AND P4, PT, R8.reuse, 0x10, PT ;  /* 0x000000100800780c */ /* 0x040fe40003f84270 */
[----:B------:R-:W-:Y:S02]  /*d560*/  FMNMX.FTZ R0, R177, R0, !PT ;  /* 0x00000000b1007209 */ /* 0x000fe40007810000 */
[----:B------:R-:W-:-:S02]  /*d570*/  ISETP.GT.AND P3, PT, R8, 0x11, PT ;  /* 0x000000110800780c */ /* 0x000fc40003f64270 */
[----:B------:R-:W-:Y:S02]  /*d580*/  FMNMX.FTZ R0, R180, R0, !PT ;  /* 0x00000000b4007209 */ /* 0x000fe40007810000 */
[C---:B------:R-:W-:Y:S02]  /*d590*/  ISETP.GT.AND P2, PT, R8.reuse, 0x18, PT ;  /* 0x000000180800780c */ /* 0x040fe40003f44270 */
[----:B------:R-:W-:Y:S02]  /*d5a0*/  FMNMX.FTZ R0, R181, R0, !PT ;  /* 0x00000000b5007209 */ /* 0x000fe40007810000 */
[----:B------:R-:W-:Y:S02]  /*d5b0*/  ISETP.GT.AND P1, PT, R8, 0x19, PT ;  /* 0x000000190800780c */ /* 0x000fe40003f24270 */
        /* <DEDUP_REMOVED lines=11> */
[----:B------:R-:W-:Y:S02]  /*d670*/  ISETP.GT.AND P4, PT, R8, 0x20, PT ;  /* 0x000000200800780c */ /* 0x000fe40003f84270 */
[----:B------:R-:W-:Y:S02]  /*d680*/  FMNMX.FTZ R0, R196, R0, !PT ;  /* 0x00000000c4007209 */ /* 0x000fe40007810000 */
[----:B------:R-:W-:-:S02]  /*d690*/  ISETP.GT.AND P3, PT, R8, 0x21, PT ;  /* 0x000000210800780c */ /* 0x000fc40003f64270 */
[----:B------:R-:W-:Y:S02]  /*d6a0*/  FMNMX.FTZ R0, R197, R0, !PT ;  /* 0x00000000c5007209 */ /* 0x000fe40007810000 */
[C---:B------:R-:W-:Y:S02]  /*d6b0*/  ISETP.GT.AND P2, PT, R8.reuse, 0x28, PT ;  /* 0x000000280800780c */ /* 0x040fe40003f44270 */
[----:B------:R-:W-:Y:S01]  /*d6c0*/  ISETP.GT.AND P1, PT, R8, 0x29, PT ;  /* 0x000000290800780c */ /* 0x000fe20003f24270 */
[----:B------:R-:W0:Y:S01]  /*d6d0*/  SHFL.BFLY PT, R14, R0, 0x2, 0x1f ;  /* 0x0c401f00000e7f89 */ /* 0x000e2200000e0000 */
[----:B------:R-:W-:Y:S02]  /*d6e0*/  FSEL R170, R170, -INF , P4 ;  /* 0xff800000aaaa7808 */ /* 0x000fe40002000000 */
[----:B------:R-:W-:Y:S02]  /*d6f0*/  FSEL R171, R171, -INF , P3 ;  /* 0xff800000abab7808 */ /* 0x000fe40001800000 */
[----:B------:R-:W-:-:S02]  /*d700*/  FSEL R174, R174, -INF , P2 ;  /* 0xff800000aeae7808 */ /* 0x000fc40001000000 */
[----:B------:R-:W-:Y:S02]  /*d710*/  FSEL R175, R175, -INF , P1 ;  /* 0xff800000afaf7808 */ /* 0x000fe40000800000 */
[C---:B------:R-:W-:Y:S02]  /*d720*/  ISETP.GT.AND P4, PT, R8.reuse, 0x30, PT ;  /* 0x000000300800780c */ /* 0x040fe40003f84270 */
[C---:B------:R-:W-:Y:S02]  /*d730*/  ISETP.GT.AND P3, PT, R8.reuse, 0x31, PT ;  /* 0x000000310800780c */ /* 0x040fe40003f64270 */
[C---:B------:R-:W-:Y:S02]  /*d740*/  ISETP.GT.AND P2, PT, R8.reuse, 0x38, PT ;  /* 0x000000380800780c */ /* 0x040fe40003f44270 */
[----:B------:R-:W-:Y:S02]  /*d750*/  ISETP.GT.AND P1, PT, R8, 0x39, PT ;  /* 0x000000390800780c */ /* 0x000fe40003f24270 */
[----:B------:R-:W-:-:S02]  /*d760*/  FSEL R178, R178, -INF , P4 ;  /* 0xff800000b2b27808 */ /* 0x000fc40002000000 */
[----:B------:R-:W-:Y:S02]  /*d770*/  FSEL R179, R179, -INF , P3 ;  /* 0xff800000b3b37808 */ /* 0x000fe40001800000 */
[----:B------:R-:W-:Y:S02]  /*d780*/  @P0 LOP3.LUT R23, R23, 0x4000, RZ, 0xfc, !PT ;  /* 0x0000400017170812 */ /* 0x000fe400078efcff */
[----:B------:R-:W-:Y:S02]  /*d790*/  FSEL R182, R182, -INF , P2 ;  /* 0xff800000b6b67808 */ /* 0x000fe40001000000 */
[----:B0-----:R-:W-:Y:S02]  /*d7a0*/  FMNMX.FTZ R0, R0, R14, !PT ;  /* 0x0000000e00007209 */ /* 0x001fe40007810000 */
[----:B------:R-:W-:Y:S02]  /*d7b0*/  FSEL R183, R183, -INF , P1 ;  /* 0xff800000b7b77808 */ /* 0x000fe40000800000 */
[C---:B------:R-:W-:Y:S01]  /*d7c0*/  ISETP.GT.AND P1, PT, R8.reuse, 0x49, PT ;  /* 0x000000490800780c */ /* 0x040fe20003f24270 */
[----:B------:R-:W0:Y:S01]  /*d7d0*/  SHFL.BFLY PT, R14, R0, 0x1, 0x1f ;  /* 0x0c201f00000e7f89 */ /* 0x000e2200000e0000 */
[----:B------:R-:W-:-:S02]  /*d7e0*/  ISETP.GT.AND P2, PT, R8, 0x50, PT ;  /* 0x000000500800780c */ /* 0x000fc40003f44270 */
[C---:B------:R-:W-:Y:S02]  /*d7f0*/  ISETP.GT.AND P3, PT, R8.reuse, 0x51, PT ;  /* 0x000000510800780c */ /* 0x040fe40003f64270 */
[C---:B------:R-:W-:Y:S02]  /*d800*/  ISETP.GT.AND P4, PT, R8.reuse, 0x58, PT ;  /* 0x000000580800780c */ /* 0x040fe40003f84270 */
[C---:B------:R-:W-:Y:S02]  /*d810*/  ISETP.GT.AND P5, PT, R8.reuse, 0x59, PT ;  /* 0x000000590800780c */ /* 0x040fe40003fa4270 */
[----:B------:R-:W-:Y:S02]  /*d820*/  ISETP.GT.AND P0, PT, R8, 0x40, PT ;  /* 0x000000400800780c */ /* 0x000fe40003f04270 */
[----:B------:R-:W-:Y:S02]  /*d830*/  FSEL R191, R191, -INF , P1 ;  /* 0xff800000bfbf7808 */ /* 0x000fe40000800000 */
[----:B------:R-:W-:-:S02]  /*d840*/  FSEL R186, R186, -INF , P0 ;  /* 0xff800000baba7808 */ /* 0x000fc40000000000 */
[----:B------:R-:W-:Y:S02]  /*d850*/  LOP3.LUT P0, RZ, R23, 0x4000, RZ, 0xc0, !PT ;  /* 0x0000400017ff7812 */ /* 0x000fe4000780c0ff */
[----:B------:R-:W-:Y:S02]  /*d860*/  FSEL R194, R194, -INF , P2 ;  /* 0xff800000c2c27808 */ /* 0x000fe40001000000 */
[----:B------:R-:W-:Y:S02]  /*d870*/  FSEL R187, R187, -INF , P0 ;  /* 0xff800000bbbb7808 */ /* 0x000fe40000000000 */
[----:B------:R-:W-:Y:S02]  /*d880*/  FSEL R195, R195, -INF , P3 ;  /* 0xff800000c3c37808 */ /* 0x000fe40001800000 */
[----:B------:R-:W-:Y:S02]  /*d890*/  FSEL R198, R198, -INF , P4 ;  /* 0xff800000c6c67808 */ /* 0x000fe40002000000 */
[----:B0-----:R-:W-:-:S02]  /*d8a0*/  FMNMX.FTZ R0, R0, R14, !PT ;  /* 0x0000000e00007209 */ /* 0x001fc40007810000 */
[----:B------:R-:W-:Y:S02]  /*d8b0*/  FSEL R199, R199, -INF , P5 ;  /* 0xff800000c7c77808 */ /* 0x000fe40002800000 */
[C---:B------:R-:W-:Y:S02]  /*d8c0*/  FSETP.NEU.FTZ.AND P6, PT, R0.reuse, -INF , PT ;  /* 0xff8000000000780b */ /* 0x040fe40003fdd000 */
[----:B------:R-:W-:Y:S02]  /*d8d0*/  LOP3.LUT P0, RZ, R23, 0x2000, RZ, 0xc0, !PT ;  /* 0x0000200017ff7812 */ /* 0x000fe4000780c0ff */
[----:B------:R-:W-:-:S05]  /*d8e0*/  FSEL R14, R0, RZ, P6 ;  /* 0x000000ff000e7208 */ /* 0x000fca0003000000 */
[----:B------:R-:W-:Y:S01]  /*d8f0*/  FADD.FTZ R14, -R14, R12 ;  /* 0x0000000c0e0e7221 */ /* 0x000fe20000010100 */
[----:B------:R-:W-:-:S03]  /*d900*/  FMUL.FTZ R12, R0, UR37 ;  /* 0x00000025000c7c20 */ /* 0x000fc60008410000 */
[----:B------:R-:W-:Y:S02]  /*d910*/  FMUL.FTZ R14, R14, UR37 ;  /* 0x000000250e0e7c20 */ /* 0x000fe40008410000 */
[----:B------:R-:W-:Y:S02]  /*d920*/  FSEL R12, R12, RZ, P6 ;  /* 0x000000ff0c0c7208 */ /* 0x000fe40003000000 */
[----:B------:R-:W-:Y:S02]  /*d930*/  ISETP.GT.AND P6, PT, R8, 0x48, PT ;  /* 0x000000480800780c */ /* 0x000fe40003fc4270 */
        /* <DEDUP_REMOVED lines=33> */
[----:B------:R-:W-:Y:S01]  /*db50*/  FFMA.FTZ R197, R197, UR37, -R12 ;  /* 0x00000025c5c57c23 */ /* 0x000fe2000801080c */
[----:B------:R-:W-:Y:S02]  /*db60*/  MUFU.EX2 R152, R152 ;  /* 0x0000009800987308 */ /* 0x000fe40000000800 */
[----:B------:R-:W-:-:S04]  /*db70*/  FMNMX.FTZ R8, R171, R8, !PT ;  /* 0x00000008ab087209 */ /* 0x000fc80007810000 */
[----:B------:R-:W-:Y:S02]  /*db80*/  FMNMX.FTZ R8, R174, R8, !PT ;  /* 0x00000008ae087209 */ /* 0x000fe40007810000 */
[----:B------:R-:W0:Y:S02]  /*db90*/  MUFU.EX2 R14, R14 ;  /* 0x0000000e000e7308 */ /* 0x000e240000000800 */
[----:B------:R-:W-:-:S04]  /*dba0*/  FMNMX.FTZ R8, R175, R8, !PT ;  /* 0x00000008af087209 */ /* 0x000fc80007810000 */
[----:B------:R-:W-:Y:S02]  /*dbb0*/  FMNMX.FTZ R8, R178, R8, !PT ;  /* 0x00000008b2087209 */ /* 0x000fe40007810000 */
[----:B------:R-:W1:Y:S02]  /*dbc0*/  MUFU.EX2 R153, R153 ;  /* 0x0000009900997308 */ /* 0x000e640000000800 */
[----:B------:R-:W-:-:S04]  /*dbd0*/  FMNMX.FTZ R8, R179, R8, !PT ;  /* 0x00000008b3087209 */ /* 0x000fc80007810000 */
[----:B------:R-:W-:Y:S02]  /*dbe0*/  FMNMX.FTZ R8, R182, R8, !PT ;  /* 0x00000008b6087209 */ /* 0x000fe40007810000 */
[----:B------:R-:W2:Y:S01]  /*dbf0*/  MUFU.EX2 R154, R156 ;  /* 0x0000009c009a7308 */ /* 0x000ea20000000800 */
[----:B0-----:R-:W-:Y:S01]  /*dc00*/  FFMA.FTZ R6, R14, R6, R152 ;  /* 0x000000060e067223 */ /* 0x001fe20000010098 */
[----:B------:R-:W-:Y:S01]  /*dc10*/  FMNMX.FTZ R8, R183, R8, !PT ;  /* 0x00000008b7087209 */ /* 0x000fe20007810000 */
[-C--:B------:R-:W-:Y:S01]  /*dc20*/  FMUL.FTZ R24, R24, R14.reuse ;  /* 0x0000000e18187220 */ /* 0x080fe20000410000 */
[-C--:B------:R-:W-:Y:S01]  /*dc30*/  FMUL.FTZ R25, R25, R14.reuse ;  /* 0x0000000e19197220 */ /* 0x080fe20000410000 */
[----:B------:R-:W-:Y:S01]  /*dc40*/  FMUL.FTZ R28, R28, R14 ;  /* 0x0000000e1c1c7220 */ /* 0x000fe20000410000 */
[----:B------:R-:W-:Y:S01]  /*dc50*/  FMNMX.FTZ R8, R186, R8, !PT ;  /* 0x00000008ba087209 */ /* 0x000fe20007810000 */
[----:B------:R-:W-:Y:S01]  /*dc60*/  FMUL.FTZ R29, R29, R14 ;  /* 0x0000000e1d1d7220 */ /* 0x000fe20000410000 */
[----:B------:R-:W0:Y:S01]  /*dc70*/  MUFU.EX2 R157, R157 ;  /* 0x0000009d009d7308 */ /* 0x000e220000000800 */
[----:B-1----:R-:W-:Y:S01]  /*dc80*/  FADD.FTZ R6, R153, R6 ;  /* 0x0000000699067221 */ /* 0x002fe20000010000 */
[----:B------:R-:W-:Y:S01]  /*dc90*/  FMNMX.FTZ R8, R187, R8, !PT ;  /* 0x00000008bb087209 */ /* 0x000fe20007810000 */
[----:B------:R-:W-:Y:S01]  /*dca0*/  FMUL.FTZ R32, R32, R14 ;  /* 0x0000000e20207220 */ /* 0x000fe20000410000 */
[----:B------:R-:W-:Y:S01]  /*dcb0*/  F2FP.F16.F32.PACK_AB R152, R153, R152 ;  /* 0x000000989998723e */ /* 0x000fe200000000ff */
[----:B------:R-:W-:Y:S01]  /*dcc0*/  FMUL.FTZ R33, R33, R14 ;  /* 0x0000000e21217220 */ /* 0x000fe20000410000 */
[----:B------:R-:W-:Y:S01]  /*dcd0*/  FMNMX.FTZ R8, R190, R8, !PT ;  /* 0x00000008be087209 */ /* 0x000fe20007810000 */
[-C--:B------:R-:W-:Y:S01]  /*dce0*/  FMUL.FTZ R36, R36, R14.reuse ;  /* 0x0000000e24247220 */ /* 0x080fe20000410000 */
[-C--:B------:R-:W-:Y:S01]  /*dcf0*/  FMUL.FTZ R37, R37, R14.reuse ;  /* 0x0000000e25257220 */ /* 0x080fe20000410000 */
        /* <DEDUP_REMOVED lines=20> */
[-C--:B------:R-:W-:Y:S01]  /*de40*/  FMUL.FTZ R69, R69, R14.reuse ;  /* 0x0000000e45457220 */ /* 0x080fe20000410000 */
[-C--:B------:R-:W-:Y:S01]  /*de50*/  FMUL.FTZ R72, R72, R14.reuse ;  /* 0x0000000e48487220 */ /* 0x080fe20000410000 */
[----:B------:R-:W1:Y:S01]  /*de60*/  SHFL.BFLY PT, R12, R8, 0x2, 0x1f ;  /* 0x0c401f00080c7f89 */ /* 0x000e6200000e0000 */
        /* <DEDUP_REMOVED lines=23> */
[----:B-1----:R-:W-:Y:S01]  /*dfe0*/  FMNMX.FTZ R8, R8, R12, !PT ;  /* 0x0000000c08087209 */ /* 0x002fe20007810000 */
        /* <DEDUP_REMOVED lines=17> */
[----:B--2---:R-:W-:Y:S01]  /*e100*/  FADD.FTZ R6, R154, R6 ;  /* 0x000000069a067221 */ /* 0x004fe20000010000 */
[C---:B0-----:R-:W-:Y:S01]  /*e110*/  F2FP.F16.F32.PACK_AB R154, R157.reuse, R154 ;  /* 0x0000009a9d9a723e */ /* 0x041fe200000000ff */
[----:B------:R-:W-:Y:S02]  /*e120*/  MUFU.EX2 R161, R161 ;  /* 0x000000a100a17308 */ /* 0x000fe40000000800 */
[----:B------:R-:W-:-:S06]  /*e130*/  FADD.FTZ R6, R157, R6 ;  /* 0x000000069d067221 */ /* 0x000fcc0000010000 */
[----:B------:R-:W-:Y:S01]  /*e140*/  MUFU.EX2 R165, R165 ;  /* 0x000000a500a57308 */ /* 0x000fe20000000800 */
[----:B-1----:R-:W-:-:S04]  /*e150*/  FMNMX.FTZ R8, R8, R12, !PT ;  /* 0x0000000c08087209 */ /* 0x002fc80007810000 */
[----:B------:R-:W-:-:S03]  /*e160*/  FSETP.NEU.FTZ.AND P1, PT, R8, -INF , PT ;  /* 0xff8000000800780b */ /* 0x000fc60003f3d000 */
[----:B------:R-:W-:Y:S01]  /*e170*/  MUFU.EX2 R169, R169 ;  /* 0x000000a900a97308 */ /* 0x000fe20000000800 */
[----:B------:R-:W-:-:S05]  /*e180*/  FSEL R12, R8, RZ, P1 ;  /* 0x000000ff080c7208 */ /* 0x000fca0000800000 */
[----:B------:R-:W-:Y:S01]  /*e190*/  FADD.FTZ R11, -R12, R11 ;  /* 0x0000000b0c0b7221 */ /* 0x000fe20000010100 */
[----:B------:R-:W-:Y:S01]  /*e1a0*/  FMUL.FTZ R12, R8, UR37 ;  /* 0x00000025080c7c20 */ /* 0x000fe20008410000 */
[----:B------:R-:W-:Y:S02]  /*e1b0*/  MUFU.EX2 R173, R173 ;  /* 0x000000ad00ad7308 */ /* 0x000fe40000000800 */
[----:B------:R-:W-:Y:S02]  /*e1c0*/  FMUL.FTZ R11, R11, UR37 ;  /* 0x000000250b0b7c20 */ /* 0x000fe40008410000 */
[----:B------:R-:W-:-:S04]  /*e1d0*/  FSEL R12, R12, RZ, P1 ;  /* 0x000000ff0c0c7208 */ /* 0x000fc80000800000 */
        /* <DEDUP_REMOVED lines=26> */
[----:B------:R-:W-:Y:S01]  /*e380*/  VIADD R12, R10, 0x32440 ;  /* 0x000324400a0c7836 */ /* 0x000fe20000000000 */
[----:B------:R-:W1:Y:S01]  /*e390*/  MUFU.EX2 R153, R155 ;  /* 0x0000009b00997308 */ /* 0x000e620000000800 */
[----:B0-----:R-:W-:Y:S01]  /*e3a0*/  FFMA.FTZ R3, R11, R3, R13 ;  /* 0x000000030b037223 */ /* 0x001fe2000001000d */
        /* <DEDUP_REMOVED lines=64> */
[----:B------:R-:W-:Y:S01]  /*e7b0*/  PRMT R12, R15, 0x654, R12 ;  /* 0x000006540f0c7816 */ /* 0x000fe2000000000c */
[----:B------:R-:W0:Y:S01]  /*e7c0*/  MUFU.EX2 R158, R158 ;  /* 0x0000009e009e7308 */ /* 0x000e220000000800 */
[----:B------:R-:W-:Y:S01]  /*e7d0*/  IADD3 R11, R201, 0x8, RZ ;  /* 0x00000008c90b7810 */ /* 0x000fe20007ffe0ff */
[C---:B-1----:R-:W-:Y:S01]  /*e7e0*/  FADD.FTZ R3, R153.reuse, R3 ;  /* 0x0000000399037221 */ /* 0x042fe20000010000 */
[----:B------:R1:W-:Y:S01]  /*e7f0*/  SYNCS.ARRIVE.TRANS64.RED.A1T0 RZ, [R12+URZ], RZ ;  /* 0x000000ff0cff79a7 */ /* 0x0003e2000810043f */
[----:B------:R-:W-:Y:S01]  /*e800*/  F2FP.F16.F32.PACK_AB R153, R153, R13 ;  /* 0x0000000d9999723e */ /* 0x000fe200000000ff */
[----:B------:R-:W-:-:S02]  /*e810*/  IMAD.MOV.U32 R13, RZ, RZ, 0x40000040 ;  /* 0x40000040ff0d7424 */ /* 0x000fc400078e00ff */
[----:B------:R-:W-:Y:S01]  /*e820*/  IMAD.MOV.U32 R15, RZ, RZ, 0x40000040 ;  /* 0x40000040ff0f7424 */ /* 0x000fe200078e00ff */
[----:B------:R-:W2:Y:S02]  /*e830*/  MUFU.EX2 R159, R159 ;  /* 0x0000009f009f7308 */ /* 0x000ea40000000800 */
[----:B------:R-:W-:Y:S01]  /*e840*/  R2UR UR7, R13 ;  /* 0x000000000d0772ca */ /* 0x000fe200000e0000 */
[----:B-1----:R-:W-:Y:S02]  /*e850*/  IMAD.MOV.U32 R12, RZ, RZ, 0xc00 ;  /* 0x00000c00ff0c7424 */ /* 0x002fe400078e00ff */
[----:B------:R-:W-:Y:S02]  /*e860*/  IMAD.MOV.U32 R13, RZ, RZ, 0x40000040 ;  /* 0x40000040ff0d7424 */ /* 0x000fe400078e00ff */
[----:B------:R-:W-:Y:S01]  /*e870*/  IMAD R12, R18, R12, UR38 ;  /* 0x00000026120c7e24 */ /* 0x000fe2000f8e020c */
[----:B------:R-:W1:Y:S01]  /*e880*/  MUFU.EX2 R162, R162 ;  /* 0x000000a200a27308 */ /* 0x000e620000000800 */
[----:B0-----:R-:W-:-:S02]  /*e890*/  FADD.FTZ R3, R158, R3 ;  /* 0x000000039e037221 */ /* 0x001fc40000010000 */
[C---:B------:R-:W-:Y:S01]  /*e8a0*/  VIADD R14, R12.reuse, 0x80 ;  /* 0x000000800c0e7836 */ /* 0x040fe20000000000 */
[----:B------:R-:W-:-:S04]  /*e8b0*/  R2UR UR6, R12 ;  /* 0x000000000c0672ca */ /* 0x000fc800000e0000 */
[----:B------:R-:W0:Y:S01]  /*e8c0*/  MUFU.EX2 R163, R163 ;  /* 0x000000a300a37308 */ /* 0x000e220000000800 */
[C---:B--2---:R-:W-:Y:S01]  /*e8d0*/  F2FP.F16.F32.PACK_AB R155, R159.reuse, R158 ;  /* 0x0000009e9f9b723e */ /* 0x044fe200000000ff */
[----:B------:R2:W-:Y:S01]  /*e8e0*/  BAR.SYNC.DEFER_BLOCKING R11, 0x100 ;  /* 0x0004000b0000751d */ /* 0x0005e20000010000 */
[----:B------:R-:W-:-:S05]  /*e8f0*/  FADD.FTZ R3, R159, R3 ;  /* 0x000000039f037221 */ /* 0x000fca0000010000 */
[----:B------:R-:W3:Y:S01]  /*e900*/  MUFU.EX2 R166, R166 ;  /* 0x000000a600a67308 */ /* 0x000ee20000000800 */
[----:B-1----:R-:W-:-:S07]  /*e910*/  FADD.FTZ R3, R162, R3 ;  /* 0x00000003a2037221 */ /* 0x002fce0000010000 */
[----:B------:R-:W1:Y:S01]  /*e920*/  MUFU.EX2 R167, R167 ;  /* 0x000000a700a77308 */ /* 0x000e620000000800 */
[----:B0-----:R-:W-:-:S07]  /*e930*/  FADD.FTZ R3, R163, R3 ;  /* 0x00000003a3037221 */ /* 0x001fce0000010000 */
[----:B------:R-:W0:Y:S01]  /*e940*/  MUFU.EX2 R170, R170 ;  /* 0x000000aa00aa7308 */ /* 0x000e220000000800 */
[----:B---3--:R-:W-:Y:S01]  /*e950*/  FADD.FTZ R3, R166, R3 ;  /* 0x00000003a6037221 */ /* 0x008fe20000010000 */
[----:B------:R-:W-:-:S06]  /*e960*/  WARPGROUP.ARRIVE ;  /* 0x00000000000079c5 */ /* 0x000fcc0000000000 */
[----:B------:R-:W-:Y:S01]  /*e970*/  HGMMA.64x256x16.F32 R24, R152, gdesc[UR4].tnspB, R24, gsb0 ;  /* 0x43e0000498187df0 */ /* 0x000fe20008000818 */
[----:B------:R-:W-:Y:S01]  /*e980*/  R2UR UR6, R14 ;  /* 0x000000000e0672ca */ /* 0x000fe200000e0000 */
[----:B------:R-:W3:Y:S01]  /*e990*/  MUFU.EX2 R171, R171 ;  /* 0x000000ab00ab7308 */ /* 0x000ee20000000800 */
[----:B------:R-:W-:Y:S01]  /*e9a0*/  R2UR UR7, R15 ;  /* 0x000000000f0772ca */ /* 0x000fe200000e0000 */
[----:B------:R-:W-:Y:S02]  /*e9b0*/  VIADD R14, R12, 0x100 ;  /* 0x000001000c0e7836 */ /* 0x000fe40000000000 */
[----:B-1----:R-:W-:Y:S01]  /*e9c0*/  FADD.FTZ R3, R167, R3 ;  /* 0x00000003a7037221 */ /* 0x002fe20000010000 */
[----:B------:R-:W-:-:S03]  /*e9d0*/  IMAD.MOV.U32 R15, RZ, RZ, 0x40000040 ;  /* 0x40000040ff0f7424 */ /* 0x000fc600078e00ff */
[----:B0-----:R-:W-:Y:S01]  /*e9e0*/  FADD.FTZ R3, R170, R3 ;  /* 0x00000003aa037221 */ /* 0x001fe20000010000 */
[----:B------:R-:W0:Y:S08]  /*e9f0*/  MUFU.EX2 R174, R174 ;  /* 0x000000ae00ae7308 */ /* 0x000e300000000800 */
[----:B------:R-:W1:Y:S01]  /*ea00*/  MUFU.EX2 R175, R175 ;  /* 0x000000af00af7308 */ /* 0x000e620000000800 */
[----:B---3--:R-:W-:-:S07]  /*ea10*/  FADD.FTZ R3, R171, R3 ;  /* 0x00000003ab037221 */ /* 0x008fce0000010000 */
[----:B------:R-:W-:Y:S01]  /*ea20*/  MUFU.EX2 R177, R177 ;  /* 0x000000b100b17308 */ /* 0x000fe20000000800 */
[----:B0-----:R-:W-:-:S07]  /*ea30*/  FADD.FTZ R3, R174, R3 ;  /* 0x00000003ae037221 */ /* 0x001fce0000010000 */
[----:B------:R-:W-:Y:S01]  /*ea40*/  MUFU.EX2 R181, R181 ;  /* 0x000000b500b57308 */ /* 0x000fe20000000800 */
[----:B-1----:R-:W-:-:S07]  /*ea50*/  FADD.FTZ R3, R175, R3 ;  /* 0x00000003af037221 */ /* 0x002fce0000010000 */
[----:B------:R-:W0:Y:S08]  /*ea60*/  MUFU.EX2 R178, R178 ;  /* 0x000000b200b27308 */ /* 0x000e300000000800 */
[----:B------:R-:W1:Y:S08]  /*ea70*/  MUFU.EX2 R179, R179 ;  /* 0x000000b300b37308 */ /* 0x000e700000000800 */
[----:B------:R-:W3:Y:S01]  /*ea80*/  MUFU.EX2 R182, R182 ;  /* 0x000000b600b67308 */ /* 0x000ee20000000800 */
[----:B0-----:R-:W-:-:S07]  /*ea90*/  FADD.FTZ R3, R178, R3 ;  /* 0x00000003b2037221 */ /* 0x001fce0000010000 */
[----:B------:R-:W0:Y:S01]  /*eaa0*/  MUFU.EX2 R183, R183 ;  /* 0x000000b700b77308 */ /* 0x000e220000000800 */
[----:B-1----:R-:W-:-:S07]  /*eab0*/  FADD.FTZ R3, R179, R3 ;  /* 0x00000003b3037221 */ /* 0x002fce0000010000 */
[----:B------:R-:W-:Y:S01]  /*eac0*/  MUFU.EX2 R185, R185 ;  /* 0x000000b900b97308 */ /* 0x000fe20000000800 */
[----:B---3--:R-:W-:-:S07]  /*ead0*/  FADD.FTZ R3, R182, R3 ;  /* 0x00000003b6037221 */ /* 0x008fce0000010000 */
[----:B------:R-:W-:Y:S01]  /*eae0*/  MUFU.EX2 R189, R189 ;  /* 0x000000bd00bd7308 */ /* 0x000fe20000000800 */
[----:B0-----:R-:W-:-:S07]  /*eaf0*/  FADD.FTZ R3, R183, R3 ;  /* 0x00000003b7037221 */ /* 0x001fce0000010000 */
        /* <DEDUP_REMOVED lines=10> */
[----:B------:R-:W-:-:S07]  /*eba0*/  WARPGROUP.DEPBAR.LE gsb0, 0x0 ;  /* 0x00008000000079c5 */ /* 0x000fce0000010000 */
[----:B------:R-:W0:Y:S01]  /*ebb0*/  MUFU.EX2 R152, R160 ;  /* 0x000000a000987308 */ /* 0x000e220000000800 */
[----:B------:R-:W-:Y:S02]  /*ebc0*/  F2FP.F16.F32.PACK_AB R153, R163, R162 ;  /* 0x000000a2a399723e */ /* 0x000fe400000000ff */
[----:B------:R-:W-:-:S05]  /*ebd0*/  F2FP.F16.F32.PACK_AB R155, R167, R166 ;  /* 0x000000a6a79b723e */ /* 0x000fca00000000ff */
[----:B------:R-:W1:Y:S01]  /*ebe0*/  MUFU.EX2 R154, R164 ;  /* 0x000000a4009a7308 */ /* 0x000e620000000800 */
[----:B0-----:R-:W-:Y:S01]  /*ebf0*/  FADD.FTZ R6, R152, R6 ;  /* 0x0000000698067221 */ /* 0x001fe20000010000 */
[----:B------:R-:W-:-:S03]  /*ec00*/  F2FP.F16.F32.PACK_AB R152, R161, R152 ;  /* 0x00000098a198723e */ /* 0x000fc600000000ff */
[----:B------:R-:W-:-:S04]  /*ec10*/  FADD.FTZ R6, R161, R6 ;  /* 0x00000006a1067221 */ /* 0x000fc80000010000 */
[----:B-1----:R-:W-:Y:S01]  /*ec20*/  FADD.FTZ R6, R154, R6 ;  /* 0x000000069a067221 */ /* 0x002fe20000010000 */
        /* <DEDUP_REMOVED lines=22> */
[C---:B------:R-:W-:Y:S01]  /*ed90*/  VIADD R14, R12.reuse, 0x200 ;  /* 0x000002000c0e7836 */ /* 0x040fe20000000000 */
[----:B------:R-:W-:Y:S01]  /*eda0*/  R2UR UR7, R15 ;  /* 0x000000000f0772ca */ /* 0x000fe200000e0000 */
[----:B------:R-:W-:Y:S01]  /*edb0*/  IMAD.MOV.U32 R15, RZ, RZ, 0x40000040 ;  /* 0x40000040ff0f7424 */ /* 0x000fe200078e00ff */
[----:B------:R-:W-:Y:S01]  /*edc0*/  IADD3 R12, R12, 0x280, RZ ;  /* 0x000002800c0c7810 */ /* 0x000fe20007ffe0ff */
        /* <DEDUP_REMOVED lines=13> */
[----:B------:R-:W-:Y:S02]  /*eea0*/  R2UR UR6, R14 ;  /* 0x000000000e0672ca */ /* 0x000fe400000e0000 */
[----:B------:R-:W-:Y:S01]  /*eeb0*/  R2UR UR7, R15 ;  /* 0x000000000f0772ca */ /* 0x000fe200000e0000 */
[----:B------:R-:W-:Y:S02]  /*eec0*/  WARPGROUP.DEPBAR.LE gsb0, 0x0 ;  /* 0x00008000000079c5 */ /* 0x000fe40000010000 */
[----:B------:R-:W0:Y:S01]  /*eed0*/  MUFU.EX2 R152, R184 ;  /* 0x000000b800987308 */ /* 0x000e220000000800 */
[----:B------:R-:W-:Y:S01]  /*eee0*/  F2FP.F16.F32.PACK_AB R153, R187, R186 ;  /* 0x000000babb99723e */ /* 0x000fe200000000ff */
[----:B------:R-:W-:Y:S01]  /*eef0*/  FADD.FTZ R186, R186, R3 ;  /* 0x00000003baba7221 */ /* 0x000fe20000010000 */
[----:B------:R-:W-:-:S03]  /*ef00*/  F2FP.F16.F32.PACK_AB R155, R191, R190 ;  /* 0x000000bebf9b723e */ /* 0x000fc600000000ff */
[----:B------:R-:W-:Y:S02]  /*ef10*/  FADD.FTZ R187, R187, R186 ;  /* 0x000000babbbb7221 */ /* 0x000fe40000010000 */
[----:B------:R-:W1:Y:S02]  /*ef20*/  MUFU.EX2 R154, R188 ;  /* 0x000000bc009a7308 */ /* 0x000e640000000800 */
[----:B------:R-:W-:-:S04]  /*ef30*/  FADD.FTZ R190, R190, R187 ;  /* 0x000000bbbebe7221 */ /* 0x000fc80000010000 */
[----:B------:R-:W-:Y:S01]  /*ef40*/  FADD.FTZ R191, R191, R190 ;  /* 0x000000bebfbf7221 */ /* 0x000fe20000010000 */
        /* <DEDUP_REMOVED lines=26> */
[----:B------:R-:W-:Y:S03]  /*f0f0*/  HGMMA.64x256x16.F32 R24, R152, gdesc[UR4].tnspB, R24, gsb0 ;  /* 0x43e0000498187df0 */ /* 0x000fe60008000818 */
[----:B------:R-:W-:Y:S02]  /*f100*/  WARPGROUP.DEPBAR.LE gsb0, 0x0 ;  /* 0x00008000000079c5 */ /* 0x000fe40000010000 */
[----:B--2---:R-:W-:Y:S05]  /*f110*/  @!P0 BRA `(.L_x_15142) ;  /* 0x0000000000048947 */ /* 0x004fea0003800000 */
[----:B------:R-:W-:Y:S01]  /*f120*/  BPT.TRAP 0x1 ;  /* 0x000000040000795c */ /* 0x000fe20000300000 */
.L_x_15142:
[C---:B------:R-:W-:Y:S01]  /*f130*/  ISETP.GT.AND P1, PT, R9.reuse, R200, PT ;  /* 0x000000c80900720c */ /* 0x040fe20003f24270 */
[----:B------:R-:W-:Y:S02]  /*f140*/  VIADD R10, R10, 0x32460 ;  /* 0x000324600a0a7836 */ /* 0x000fe40000000000 */
[----:B------:R-:W-:Y:S02]  /*f150*/  IMAD.U32 R11, RZ, RZ, UR41 ;  /* 0x00000029ff0b7e24 */ /* 0x000fe4000f8e00ff */
[----:B------:R-:W-:Y:S02]  /*f160*/  VIADD R9, R9, 0xffffffff ;  /* 0xffffffff09097836 */ /* 0x000fe40000000000 */
[----:B------:R-:W-:Y:S01]  /*f170*/  IMAD.MOV.U32 R12, RZ, RZ, R0 ;  /* 0x000000ffff0c7224 */ /* 0x000fe200078e0000 */
[----:B------:R-:W-:Y:S01]  /*f180*/  PRMT R10, R11, 0x654, R10 ;  /* 0x000006540b0a7816 */ /* 0x000fe2000000000a */
[----:B------:R-:W-:-:S03]  /*f190*/  IMAD.MOV.U32 R11, RZ, RZ, R8 ;  /* 0x000000ffff0b7224 */ /* 0x000fc600078e0008 */
[----:B------:R0:W-:Y:S01]  /*f1a0*/  SYNCS.ARRIVE.TRANS64.RED.A1T0 RZ, [R10+URZ], RZ ;  /* 0x000000ff0aff79a7 */ /* 0x0001e2000810043f */
[----:B------:R-:W-:Y:S05]  /*f1b0*/  @P1 BRA `(.L_x_15143) ;  /* 0xffffffcc00cc1947 */ /* 0x000fea000383ffff */
.L_x_15132:
[----:B------:R-:W-:-:S13]  /*f1c0*/  ISETP.GE.AND P1, PT, R9, RZ, PT ;  /* 0x000000ff0900720c */ /* 0x000fda0003f26270 */
[----:B------:R-:W-:Y:S05]  /*f1d0*/  @!P1 BRA `(.L_x_15144) ;  /* 0x0000002800449947 */ /* 0x000fea0003800000 */
[----:B------:R-:W-:Y:S02]  /*f1e0*/  IMAD.MOV.U32 R11, RZ, RZ, R8 ;  /* 0x000000ffff0b7224 */ /* 0x000fe400078e0008 */
[----:B------:R-:W-:-:S07]  /*f1f0*/  IMAD.MOV.U32 R12, RZ, RZ, R0 ;  /* 0x000000ffff0c7224 */ /* 0x000fce00078e0000 */
.L_x_15155:
[----:B------:R-:W-:Y:S01]  /*f200*/  IADD3 R18, R18, 0x1, RZ ;  /* 0x0000000112127810 */ /* 0x000fe20007ffe0ff */
[----:B------:R-:W-:Y:S05]  /*f210*/  YIELD ;  /* 0x0000000000007946 */ /* 0x000fea0003800000 */
[----:B------:R-:W-:-:S04]  /*f220*/  ISETP.NE.AND P1, PT, R18, 0x2, PT ;  /* 0x000000021200780c */ /* 0x000fc80003f25270 */
[----:B------:R-:W-:Y:S02]  /*f230*/  SEL R0, RZ, 0x1, P1 ;  /* 0x00000001ff007807 */ /* 0x000fe40000800000 */
[----:B------:R-:W-:Y:S02]  /*f240*/  SEL R18, R18, RZ, P1 ;  /* 0x000000ff12127207 */ /* 0x000fe40000800000 */
[----:B------:R-:W-:Y:S01]  /*f250*/  LOP3.LUT R207, R207, R0, RZ, 0x3c, !PT ;  /* 0x00000000cfcf7212 */ /* 0x000fe200078e3cff */
[----:B01----:R-:W-:Y:S06]  /*f260*/  @!P0 BRA `(.L_x_15145) ;  /* 0x0000000000048947 */ /* 0x003fec0003800000 */
[----:B------:R-:W-:Y:S01]  /*f270*/  BPT.TRAP 0x1 ;  /* 0x000000040000795c */ /* 0x000fe20000300000 */
.L_x_15145:
[----:B0-----:R-:W-:Y:S01]  /*f280*/  IMAD R10, R18, 0x8, R22 ;  /* 0x00000008120a7824 */ /* 0x001fe200078e0216 */
[----:B------:R-:W-:-:S04]  /*f290*/  SHF.L.U32 R0, R207, 0x1f, RZ ;  /* 0x0000001fcf007819 */ /* 0x000fc800000006ff */
[----:B------:R0:W1:Y:S01]  /*f2a0*/  SYNCS.PHASECHK.TRANS64.TRYWAIT P1, [R10+URZ+0x32430], R0 ;  /* 0x032430000a0075a7 */ /* 0x000062000802017f */
[----:B------:R-:W-:Y:S05]  /*f2b0*/  @!P0 BRA `(.L_x_15146) ;  /* 0x0000000000048947 */ /* 0x000fea0003800000 */
[----:B------:R-:W-:Y:S01]  /*f2c0*/  BPT.TRAP 0x1 ;  /* 0x000000040000795c */ /* 0x000fe20000300000 */
.L_x_15146:
[----:B------:R-:W2:Y:S01]  /*f2d0*/  LDL R7, [R1+0x68] ;  /* 0x0000680001077983 */ /* 0x000ea20000100800 */
[----:B------:R-:W-:Y:S02]  /*f2e0*/  IMAD.MOV.U32 R153, RZ, RZ, 0x40000040 ;  /* 0x40000040ff997424 */ /* 0x000fe400078e00ff */
[----:B--2---:R-:W-:Y:S01]  /*f2f0*/  IMAD R152, R18, 0x300, R7 ;  /* 0x0000030012987824 */ /* 0x004fe200078e0207 */
[----:B-1----:R-:W-:Y:S06]  /*f300*/  @P1 BRA `(.L_x_15147) ;  /* 0x0000000000081947 */ /* 0x002fec0003800000 */
[----:B------:R-:W1:Y:S02]  /*f310*/  SYNCS.PHASECHK.TRANS64.TRYWAIT P1, [R10+URZ+0x32430], R0 ;  /* 0x032430000a0075a7 */ /* 0x000e64000802017f */
[----:B-1----:R-:W-:Y:S05]  /*f320*/  @!P1 BRA `(.L_x_15148) ;  /* 0x000000ec00c89947 */ /* 0x002fea0003800000 */
.L_x_15147:
[----:B------:R-:W-:Y:S01]  /*f330*/  VIADD R20, R152, 0x2 ;  /* 0x0000000298147836 */ /* 0x000fe20000000000 */
[----:B------:R-:W2:Y:S01]  /*f340*/  LDL.64 R202, [R1+0x58] ;  /* 0x0000580001ca7983 */ /* 0x000ea20000100a00 */
[----:B------:R-:W-:Y:S01]  /*f350*/  IMAD.MOV.U32 R21, RZ, RZ, 0x40000040 ;  /* 0x40000040ff157424 */ /* 0x000fe200078e00ff */
[----:B------:R-:W-:Y:S05]  /*f360*/  WARPSYNC.ALL ;  /* 0x0000000000007948 */ /* 0x000fea0003800000 */
[----:B------:R-:W-:Y:S01]  /*f370*/  R2UR UR10, R20 ;  /* 0x00000000140a72ca */ /* 0x000fe200000e0000 */
[----:B------:R-:W3:Y:S01]  /*f380*/  LDL.64 R200, [R1+0x50] ;  /* 0x0000500001c87983 */ /* 0x000ee20000100a00 */
[----:B------:R-:W-:Y:S01]  /*f390*/  R2UR UR11, R21 ;  /* 0x00000000150b72ca */ /* 0x000fe200000e0000 */
[C---:B------:R-:W-:Y:S01]  /*f3a0*/  VIADD R14, R152.reuse, 0x4 ;  /* 0x00000004980e7836 */ /* 0x040fe20000000000 */
[C---:B------:R-:W-:Y:S01]  /*f3b0*/  R2UR UR6, R152.reuse ;  /* 0x00000000980672ca */ /* 0x040fe200000e0000 */
[----:B------:R-:W4:Y:S01]  /*f3c0*/  LDL.64 R20, [R1+0x60] ;  /* 0x0000600001147983 */ /* 0x000f220000100a00 */
[----:B------:R-:W-:Y:S01]  /*f3d0*/  R2UR UR7, R153 ;  /* 0x00000000990772ca */ /* 0x000fe200000e0000 */
[----:B------:R-:W-:Y:S01]  /*f3e0*/  VIADD R152, R152, 0x6 ;  /* 0x0000000698987836 */ /* 0x000fe20000000000 */
[----:B------:R-:W-:Y:S01]  /*f3f0*/  R2UR UR4, R214 ;  /* 0x00000000d60472ca */ /* 0x000fe200000e0000 */
[----:B------:R-:W-:Y:S01]  /*f400*/  IMAD.MOV.U32 R153, RZ, RZ, 0x40000040 ;  /* 0x40000040ff997424 */ /* 0x000fe200078e00ff */
[----:B------:R-:W-:-:S02]  /*f410*/  R2UR UR5, R215 ;  /* 0x00000000d70572ca */ /* 0x000fc400000e0000 */
[----:B------:R-:W-:Y:S02]  /*f420*/  R2UR UR18, R152 ;  /* 0x00000000981272ca */ /* 0x000fe400000e0000 */
[----:B------:R-:W-:Y:S02]  /*f430*/  R2UR UR19, R153 ;  /* 0x00000000991372ca */ /* 0x000fe400000e0000 */
[----:B------:R-:W-:-:S07]  /*f440*/  WARPGROUP.ARRIVE ;  /* 0x00000000000079c5 */ /* 0x000fce0000000000 */
[----:B------:R-:W-:Y:S01]  /*f450*/  HGMMA.64x96x16.F32 R152, gdesc[UR4], RZ, !UPT, gsb0 ;  /* 0x01600000049879f0 */ /* 0x000fe2000c0008ff */
[----:B------:R-:W-:Y:S01]  /*f460*/  IMAD.MOV.U32 R15, RZ, RZ, 0x40000040 ;  /* 0x40000040ff0f7424 */ /* 0x000fe200078e00ff */
[----:B------:R-:W-:-:S04]  /*f470*/  R2UR UR14, R14 ;  /* 0x000000000e0e72ca */ /* 0x000fc800000e0000 */
[----:B------:R-:W-:Y:S01]  /*f480*/  R2UR UR15, R15 ;  /* 0x000000000f0f72ca */ /* 0x000fe200000e0000 */
[----:B------:R-:W-:Y:S02]  /*f490*/  WARPGROUP.DEPBAR.LE gsb0, 0x0 ;  /* 0x00008000000079c5 */ /* 0x000fe40000010000 */
[----:B------:R-:W-:Y:S01]  /*f4a0*/  WARPGROUP.ARRIVE ;  /* 0x00000000000079c5 */ /* 0x000fe20000000000 */
[----:B----4-:R-:W-:Y:S02]  /*f4b0*/  R2UR UR8, R20 ;  /* 0x00000000140872ca */ /* 0x010fe400000e0000 */
[----:B------:R-:W-:-:S13]  /*f4c0*/  R2UR UR9, R21 ;  /* 0x00000000150972ca */ /* 0x000fda00000e0000 */
[----:B------:R-:W-:Y:S01]  /*f4d0*/  HGMMA.64x96x16.F32 R152, gdesc[UR8], R152, gsb0 ;  /* 0x01600000089879f0 */ /* 0x000fe20008000898 */
[----:B--2---:R-:W-:Y:S02]  /*f4e0*/  R2UR UR12, R202 ;  /* 0x00000000ca0c72ca */ /* 0x004fe400000e0000 */
[----:B------:R-:W-:Y:S02]  /*f4f0*/  R2UR UR13, R203 ;  /* 0x00000000cb0d72ca */ /* 0x000fe400000e0000 */
[----:B---3--:R-:W-:Y:S02]  /*f500*/  R2UR UR16, R200 ;  /* 0x00000000c81072ca */ /* 0x008fe400000e0000 */
        /* <DEDUP_REMOVED lines=10> */
.L_x_15149:
[----:B------:R2:W3:Y:S01]  /*f5b0*/  SYNCS.PHASECHK.TRANS64.TRYWAIT P1, [R10+URZ+0x32450], R0 ;  /* 0x032450000a0075a7 */ /* 0x0004e2000802017f */
[----:B------:R-:W-:Y:S05]  /*f5c0*/  @!P0 BRA `(.L_x_15150) ;  /* 0x0000000000048947 */ /* 0x000fea0003800000 */
[----:B------:R-:W-:Y:S01]  /*f5d0*/  BPT.TRAP 0x1 ;  /* 0x000000040000795c */ /* 0x000fe20000300000 */
.L_x_15150:
[----:B---3--:R-:W-:Y:S05]  /*f5e0*/  @P1 BRA `(.L_x_15151) ;  /* 0x0000000000081947 */ /* 0x008fea0003800000 */
[----:B------:R-:W3:Y:S02]  /*f5f0*/  SYNCS.PHASECHK.TRANS64.TRYWAIT P1, [R10+URZ+0x32450], R0 ;  /* 0x032450000a0075a7 */ /* 0x000ee4000802017f */
[----:B---3--:R-:W-:Y:S05]  /*f600*/  @!P1 BRA `(.L_x_15152) ;  /* 0x000000ec00249947 */ /* 0x008fea0003800000 */
.L_x_15151:
[----:B------:R-:W4:Y:S04]  /*f610*/  LDL.64 R202, [R1+0x40] ;  /* 0x0000400001ca7983 */ /* 0x000f280000100a00 */
[----:B------:R-:W2:Y:S04]  /*f620*/  LDL.64 R200, [R1+0x38] ;  /* 0x0000380001c87983 */ /* 0x000ea80000100a00 */
        /* <DEDUP_REMOVED lines=9> */
[----:B------:R0:W-:Y:S01]  /*f6c0*/  STL.64 [R1+0xa8], R2 ;  /* 0x0000a80201007387 */ /* 0x0001e20000100a00 */
[C---:B------:R-:W-:Y:S01]  /*f6d0*/  R2UR UR6, R14.reuse ;  /* 0x000000000e0672ca */ /* 0x040fe200000e0000 */
[----:B------:R-:W-:Y:S01]  /*f6e0*/  VIADD R20, R14, 0x2 ;  /* 0x000000020e147836 */ /* 0x000fe20000000000 */
[----:B------:R-:W-:Y:S01]  /*f6f0*/  R2UR UR5, R5 ;  /* 0x00000000050572ca */ /* 0x000fe200000e0000 */
[----:B------:R-:W-:Y:S01]  /*f700*/  IMAD.MOV.U32 R21, RZ, RZ, 0x40000040 ;  /* 0x40000040ff157424 */ /* 0x000fe200078e00ff */
[----:B0-----:R-:W2:Y:S11]  /*f710*/  LDL.64 R2, [R1+0x28] ;  /* 0x0000280001027983 */ /* 0x001eb60000100a00 */
[----:B------:R-:W-:Y:S01]  /*f720*/  HGMMA.64x96x16.F32 R152, gdesc[UR4], R152, gsb0 ;  /* 0x01600000049879f0 */ /* 0x000fe20008000898 */
[----:B------:R-:W-:-:S02]  /*f730*/  R2UR UR6, R20 ;  /* 0x00000000140672ca */ /* 0x000fc400000e0000 */
[----:B------:R-:W-:Y:S01]  /*f740*/  R2UR UR7, R21 ;  /* 0x00000000150772ca */ /* 0x000fe200000e0000 */
[----:B------:R-:W-:Y:S02]  /*f750*/  VIADD R20, R14, 0x4 ;  /* 0x000000040e147836 */ /* 0x000fe40000000000 */
[----:B------:R-:W-:Y:S01]  /*f760*/  IMAD.MOV.U32 R21, RZ, RZ, 0x40000040 ;  /* 0x40000040ff157424 */ /* 0x000fe200078e00ff */
[----:B------:R-:W-:Y:S02]  /*f770*/  WARPGROUP.DEPBAR.LE gsb0, 0x0 ;  /* 0x00008000000079c5 */ /* 0x000fe40000010000 */
[----:B------:R-:W-:Y:S01]  /*f780*/  WARPGROUP.ARRIVE ;  /* 0x00000000000079c5 */ /* 0x000fe20000000000 */
[----:B---3--:R-:W-:Y:S02]  /*f790*/  R2UR UR4, R8 ;  /* 0x00000000080472ca */ /* 0x008fe400000e0000 */
[----:B------:R-:W-:Y:S02]  /*f7a0*/  R2UR UR5, R9 ;  /* 0x00000000090572ca */ /* 0x000fe400000e0000 */
[----:B------:R-:W3:Y:S11]  /*f7b0*/  LDL.64 R8, [R1+0x30] ;  /* 0x0000300001087983 */ /* 0x000ef60000100a00 */
[----:B------:R-:W-:Y:S01]  /*f7c0*/  HGMMA.64x96x16.F32 R152, gdesc[UR4], R152, gsb0 ;  /* 0x01600000049879f0 */ /* 0x000fe20008000898 */
[----:B------:R-:W-:-:S02]  /*f7d0*/  R2UR UR6, R20 ;  /* 0x00000000140672ca */ /* 0x000fc400000e0000 */
[----:B------:R-:W-:Y:S02]  /*f7e0*/  R2UR UR7, R21 ;  /* 0x00000000150772ca */ /* 0x000fe400000e0000 */
[----:B----4-:R-:W-:Y:S02]  /*f7f0*/  R2UR UR4, R202 ;  /* 0x00000000ca0472ca */ /* 0x010fe400000e0000 */
[----:B------:R-:W-:Y:S01]  /*f800*/  R2UR UR5, R203 ;  /* 0x00000000cb0572ca */ /* 0x000fe200000e0000 */
[----:B------:R-:W-:Y:S01]  /*f810*/  VIADD R20, R14, 0x6 ;  /* 0x000000060e147836 */ /* 0x000fe20000000000 */
[----:B------:R-:W4:Y:S01]  /*f820*/  LDL.64 R202, [R1+0x8] ;  /* 0x0000080001ca7983 */ /* 0x000f220000100a00 */
[----:B------:R-:W-:Y:S01]  /*f830*/  IMAD.MOV.U32 R21, RZ, RZ, 0x40000040 ;  /* 0x40000040ff157424 */ /* 0x000fe200078e00ff */
[----:B------:R-:W-:Y:S02]  /*f840*/  WARPGROUP.DEPBAR.LE gsb0, 0x0 ;  /* 0x00008000000079c5 */ /* 0x000fe40000010000 */
[----:B------:R-:W-:-:S07]  /*f850*/  WARPGROUP.ARRIVE ;  /* 0x00000000000079c5 */ /* 0x000fce0000000000 */
[----:B------:R-:W-:Y:S01]  /*f860*/  HGMMA.64x96x16.F32 R152, gdesc[UR4], R152, gsb0 ;  /* 0x01600000049879f0 */ /* 0x000fe20008000898 */
[----:B--2---:R-:W-:Y:S02]  /*f870*/  R2UR UR4, R200 ;  /* 0x00000000c80472ca */ /* 0x004fe400000e0000 */
        /* <DEDUP_REMOVED lines=11> */
[----:B---3--:R-:W-:Y:S02]  /*f930*/  R2UR UR4, R8 ;  /* 0x00000000080472ca */ /* 0x008fe400000e0000 */
[----:B------:R-:W-:Y:S02]  /*f940*/  R2UR UR5, R9 ;  /* 0x00000000090572ca */ /* 0x000fe400000e0000 */
[----:B------:R-:W3:Y:S01]  /*f950*/  LDL.64 R8, [R1+0x18] ;  /* 0x0000180001087983 */ /* 0x000ee20000100a00 */
[----:B------:R-:W-:-:S02]  /*f960*/  WARPGROUP.DEPBAR.LE gsb0, 0x0 ;  /* 0x00008000000079c5 */ /* 0x000fc40000010000 */
[----:B------:R-:W-:-:S08]  /*f970*/  WARPGROUP.ARRIVE ;  /* 0x00000000000079c5 */ /* 0x000fd00000000000 */
[----:B------:R-:W-:Y:S01]  /*f980*/  HGMMA.64x96x16.F32 R152, gdesc[UR4], R152, gsb0 ;  /* 0x01600000049879f0 */ /* 0x000fe20008000898 */
[----:B------:R-:W-:Y:S01]  /*f990*/  VIADD R20, R14, 0x302 ;  /* 0x000003020e147836 */ /* 0x000fe20000000000 */
[----:B------:R-:W-:Y:S01]  /*f9a0*/  R2UR UR4, R2 ;  /* 0x00000000020472ca */ /* 0x000fe200000e0000 */
[----:B------:R-:W-:Y:S01]  /*f9b0*/  IMAD.MOV.U32 R21, RZ, RZ, 0x40000040 ;  /* 0x40000040ff157424 */ /* 0x000fe200078e00ff */
[----:B------:R-:W-:Y:S02]  /*f9c0*/  R2UR UR5, R3 ;  /* 0x00000000030572ca */ /* 0x000fe400000e0000 */
[----:B------:R-:W4:Y:S01]  /*f9d0*/  LDL.64 R2, [R1+0x10] ;  /* 0x0000100001027983 */ /* 0x000f220000100a00 */
        /* <DEDUP_REMOVED lines=9> */
[----:B--2---:R-:W-:Y:S02]  /*fa70*/  R2UR UR4, R200 ;  /* 0x00000000c80472ca */ /* 0x004fe400000e0000 */
[----:B------:R-:W-:Y:S01]  /*fa80*/  R2UR UR5, R201 ;  /* 0x00000000c90572ca */ /* 0x000fe200000e0000 */
[----:B------:R-:W-:Y:S01]  /*fa90*/  VIADD R20, R14, 0x306 ;  /* 0x000003060e147836 */ /* 0x000fe20000000000 */
[----:B------:R-:W2:Y:S01]  /*faa0*/  LDL.64 R200, [R1] ;  /* 0x0000000001c87983 */ /* 0x000ea20000100a00 */
        /* <DEDUP_REMOVED lines=10> */
[----:B------:R-:W-:Y:S01]  /*fb50*/  VIADD R20, R14, 0x600 ;  /* 0x000006000e147836 */ /* 0x000fe20000000000 */
[----:B------:R0:W5:Y:S08]  /*fb60*/  LDL.LU R9, [R1+0xb0] ;  /* 0x0000b00001097983 */ /* 0x0001700000300800 */
[----:B------:R-:W-:Y:S01]  /*fb70*/  HGMMA.64x96x16.F32 R152, gdesc[UR4], R152, gsb0 ;  /* 0x01600000049879f0 */ /* 0x000fe20008000898 */
[----:B------:R-:W-:Y:S01]  /*fb80*/  IMAD.MOV.U32 R21, RZ, RZ, 0x40000040 ;  /* 0x40000040ff157424 */ /* 0x000fe200078e00ff */
[----:B------:R-:W-:-:S02]  /*fb90*/  R2UR UR6, R20 ;  /* 0x00000000140672ca */ /* 0x000fc400000e0000 */
[----:B----4-:R-:W-:Y:S02]  /*fba0*/  R2UR UR4, R2 ;  /* 0x00000000020472ca */ /* 0x010fe400000e0000 */
[----:B------:R-:W-:Y:S02]  /*fbb0*/  R2UR UR7, R21 ;  /* 0x00000000150772ca */ /* 0x000fe400000e0000 */
[----:B------:R-:W-:Y:S01]  /*fbc0*/  R2UR UR5, R3 ;  /* 0x00000000030572ca */ /* 0x000fe200000e0000 */
[----:B------:R-:W-:Y:S01]  /*fbd0*/  IMAD.MOV.U32 R21, RZ, RZ, 0x40000040 ;  /* 0x40000040ff157424 */ /* 0x000fe200078e00ff */
[----:B------:R-:W-:Y:S01]  /*fbe0*/  IADD3 R20, R14, 0x602, RZ ;  /* 0x000006020e147810 */ /* 0x000fe20007ffe0ff */
[----:B------:R0:W5:Y:S01]  /*fbf0*/  LDL.LU.64 R2, [R1+0xa8] ;  /* 0x0000a80001027983 */ /* 0x0001620000300a00 */
[----:B------:R-:W-:Y:S02]  /*fc00*/  WARPGROUP.DEPBAR.LE gsb0, 0x0 ;  /* 0x00008000000079c5 */ /* 0x000fe40000010000 */
        /* <DEDUP_REMOVED lines=60> */
[----:B------:R-:W2:Y:S01]  /*ffd0*/  S2R R203, SR_TID.X ;  /* 0x0000000000cb7919 */ /* 0x000ea20000002100 */
[----:B------:R-:W-:Y:S02]  /*ffe0*/  WARPGROUP.DEPBAR.LE gsb0, 0x0 ;  /* 0x00008000000079c5 */ /* 0x000fe40000010000 */
[----:B------:R-:W-:-:S09]  /*fff0*/  WARPGROUP.ARRIVE ;  /* 0x00000000000079c5 */ /* 0x000fd20000000000 */
[----:B------:R-:W-:Y:S01]  /*10000*/  HGMMA.64x96x16.F32 R152, gdesc[UR4], R152, gsb0 ;  /* 0x01600000049879f0 */ /* 0x000fe20008000898 */
[----:B--2---:R-:W-:-:S04]  /*10010*/  SHF.R.U32.HI R203, RZ, 0x7, R203 ;  /* 0x00000007ffcb7819 */ /* 0x004fc800000116cb */
[----:B------:R-:W-:Y:S01]  /*10020*/  IADD3 R7, -R203, 0xb, RZ ;  /* 0x0000000bcb077810 */ /* 0x000fe20007ffe1ff */
[----:B------:R-:W-:-:S04]  /*10030*/  WARPGROUP.DEPBAR.LE gsb0, 0x0 ;  /* 0x00008000000079c5 */ /* 0x000fc80000010000 */
[----:B------:R0:W-:Y:S06]  /*10040*/  BAR.ARV R7, 0x100 ;  /* 0x000400070000751d */ /* 0x0001ec0000002000 */
[----:B------:R-:W-:Y:S05]  /*10050*/  @!P0 BRA `(.L_x_15153) ;  /* 0x0000000000048947 */ /* 0x000fea0003800000 */
[----:B------:R-:W-:Y:S01]  /*10060*/  BPT.TRAP 0x1 ;  /* 0x000000040000795c */ /* 0x000fe20000300000 */
.L_x_15153:
[----:B-1----:R-:W-:Y:S01]  /*10070*/  FMNMX.FTZ R0, R152, R12, !PT ;  /* 0x0000000c98007209 */ /* 0x002fe20007810000 */
[----:B------:R-:W-:Y:S01]  /*10080*/  UMOV UR37, UR39 ;  /* 0x0000002700257c82 */ /* 0x000fe20008000000 */
[----:B------:R-:W-:Y:S02]  /*10090*/  IMAD.U32 R14, RZ, RZ, UR41 ;  /* 0x00000029ff0e7e24 */ /* 0x000fe4000f8e00ff */
[----:B------:R-:W-:Y:S01]  /*100a0*/  FMNMX.FTZ R0, R153, R0, !PT ;  /* 0x0000000099007209 */ /* 0x000fe20007810000 */
[----:B------:R-:W-:-:S03]  /*100b0*/  IMAD.MOV.U32 R15, RZ, RZ, 0x40000040 ;  /* 0x40000040ff0f7424 */ /* 0x000fc600078e00ff */
        /* <DEDUP_REMOVED lines=26> */
[C---:B------:R-:W-:Y:S01]  /*10260*/  FMUL.FTZ R8, R0.reuse, UR37 ;  /* 0x0000002500087c20 */ /* 0x040fe20008410000 */
[----:B------:R-:W-:-:S03]  /*10270*/  FADD.FTZ R12, -R0, R12 ;  /* 0x0000000c000c7221 */ /* 0x000fc60000010100 */
        /* <DEDUP_REMOVED lines=24> */
[----:B------:R-:W-:Y:S01]  /*10400*/  FMNMX.FTZ R8, R154, R11, !PT ;  /* 0x0000000b9a087209 */ /* 0x000fe20007810000 */
[----:B------:R-:W-:Y:S01]  /*10410*/  FMUL.FTZ R12, R12, UR37 ;  /* 0x000000250c0c7c20 */ /* 0x000fe20008410000 */
[----:B------:R-:W-:Y:S02]  /*10420*/  MUFU.EX2 R152, R152 ;  /* 0x0000009800987308 */ /* 0x000fe40000000800 */
[----:B------:R-:W-:-:S04]  /*10430*/  FMNMX.FTZ R8, R155, R8, !PT ;  /* 0x000000089b087209 */ /* 0x000fc80007810000 */
[----:B------:R-:W-:Y:S02]  /*10440*/  FMNMX.FTZ R8, R158, R8, !PT ;  /* 0x000000089e087209 */ /* 0x000fe40007810000 */
[----:B------:R-:W1:Y:S02]  /*10450*/  MUFU.EX2 R12, R12 ;  /* 0x0000000c000c7308 */ /* 0x000e640000000800 */
[----:B------:R-:W-:-:S04]  /*10460*/  FMNMX.FTZ R8, R159, R8, !PT ;  /* 0x000000089f087209 */ /* 0x000fc80007810000 */
[----:B------:R-:W-:Y:S02]  /*10470*/  FMNMX.FTZ R8, R162, R8, !PT ;  /* 0x00000008a2087209 */ /* 0x000fe40007810000 */
[----:B------:R-:W2:Y:S02]  /*10480*/  MUFU.EX2 R153, R153 ;  /* 0x0000009900997308 */ /* 0x000ea40000000800 */
[----:B------:R-:W-:-:S04]  /*10490*/  FMNMX.FTZ R8, R163, R8, !PT ;  /* 0x00000008a3087209 */ /* 0x000fc80007810000 */
[----:B------:R-:W-:Y:S02]  /*104a0*/  FMNMX.FTZ R8, R166, R8, !PT ;  /* 0x00000008a6087209 */ /* 0x000fe40007810000 */
[----:B------:R-:W-:Y:S01]  /*104b0*/  MUFU.EX2 R156, R156 ;  /* 0x0000009c009c7308 */ /* 0x000fe20000000800 */
[----:B-1----:R-:W-:Y:S01]  /*104c0*/  FFMA.FTZ R6, R12, R6, R152 ;  /* 0x000000060c067223 */ /* 0x002fe20000010098 */
[----:B------:R-:W-:Y:S01]  /*104d0*/  FMNMX.FTZ R8, R167, R8, !PT ;  /* 0x00000008a7087209 */ /* 0x000fe20007810000 */
[-C--:B------:R-:W-:Y:S01]  /*104e0*/  FMUL.FTZ R24, R24, R12.reuse ;  /* 0x0000000c18187220 */ /* 0x080fe20000410000 */
[-C--:B------:R-:W-:Y:S01]  /*104f0*/  FMUL.FTZ R25, R25, R12.reuse ;  /* 0x0000000c19197220 */ /* 0x080fe20000410000 */
[----:B------:R-:W-:Y:S01]  /*10500*/  FMUL.FTZ R28, R28, R12 ;  /* 0x0000000c1c1c7220 */ /* 0x000fe20000410000 */
[----:B------:R-:W-:Y:S01]  /*10510*/  FMNMX.FTZ R8, R170, R8, !PT ;  /* 0x00000008aa087209 */ /* 0x000fe20007810000 */
[-C--:B------:R-:W-:Y:S01]  /*10520*/  FMUL.FTZ R29, R29, R12.reuse ;  /* 0x0000000c1d1d7220 */ /* 0x080fe20000410000 */
[----:B------:R-:W1:Y:S01]  /*10530*/  MUFU.EX2 R157, R157 ;  /* 0x0000009d009d7308 */ /* 0x000e620000000800 */
        /* <DEDUP_REMOVED lines=62> */
[----:B------:R-:W3:Y:S01]  /*10920*/  SHFL.BFLY PT, R13, R8, 0x2, 0x1f ;  /* 0x0c401f00080d7f89 */ /* 0x000ee200000e0000 */
        /* <DEDUP_REMOVED lines=13> */
[----:B------:R-:W-:Y:S01]  /*10a00*/  IMAD.MOV.U32 R12, RZ, RZ, 0xc00 ;  /* 0x00000c00ff0c7424 */ /* 0x000fe200078e00ff */
[----:B--2---:R-:W-:Y:S01]  /*10a10*/  F2FP.F16.F32.PACK_AB R200, R153, R152 ;  /* 0x0000009899c8723e */ /* 0x004fe200000000ff */
[----:B------:R-:W2:Y:S01]  /*10a20*/  MUFU.EX2 R160, R160 ;  /* 0x000000a000a07308 */ /* 0x000ea20000000800 */
[----:B-1----:R-:W-:Y:S01]  /*10a30*/  F2FP.F16.F32.PACK_AB R202, R157, R156 ;  /* 0x0000009c9dca723e */ /* 0x002fe200000000ff */
[----:B------:R-:W-:-:S02]  /*10a40*/  IMAD R12, R18, R12, UR38 ;  /* 0x00000026120c7e24 */ /* 0x000fc4000f8e020c */
[----:B------:R-:W-:-:S03]  /*10a50*/  FADD.FTZ R6, R153, R6 ;  /* 0x0000000699067221 */ /* 0x000fc60000010000 */
[----:B------:R-:W-:Y:S01]  /*10a60*/  R2UR UR6, R12 ;  /* 0x000000000c0672ca */ /* 0x000fe200000e0000 */
[----:B------:R-:W1:Y:S01]  /*10a70*/  MUFU.EX2 R161, R161 ;  /* 0x000000a100a17308 */ /* 0x000e620000000800 */
[----:B---3--:R-:W-:Y:S01]  /*10a80*/  FMNMX.FTZ R8, R8, R13, !PT ;  /* 0x0000000d08087209 */ /* 0x008fe20007810000 */
[----:B------:R-:W-:-:S04]  /*10a90*/  FADD.FTZ R6, R156, R6 ;  /* 0x000000069c067221 */ /* 0x000fc80000010000 */
[----:B------:R-:W3:Y:S01]  /*10aa0*/  SHFL.BFLY PT, R13, R8, 0x1, 0x1f ;  /* 0x0c201f00080d7f89 */ /* 0x000ee200000e0000 */
[----:B------:R-:W-:Y:S01]  /*10ab0*/  FADD.FTZ R6, R157, R6 ;  /* 0x000000069d067221 */ /* 0x000fe20000010000 */
[----:B------:R-:W-:Y:S03]  /*10ac0*/  MUFU.EX2 R165, R165 ;  /* 0x000000a500a57308 */ /* 0x000fe60000000800 */
[----:B--2---:R-:W-:-:S05]  /*10ad0*/  FADD.FTZ R6, R160, R6 ;  /* 0x00000006a0067221 */ /* 0x004fca0000010000 */
[----:B------:R-:W-:Y:S01]  /*10ae0*/  MUFU.EX2 R169, R169 ;  /* 0x000000a900a97308 */ /* 0x000fe20000000800 */
[----:B-1----:R-:W-:-:S07]  /*10af0*/  FADD.FTZ R6, R161, R6 ;  /* 0x00000006a1067221 */ /* 0x002fce0000010000 */
[----:B------:R-:W-:Y:S01]  /*10b00*/  MUFU.EX2 R173, R173 ;  /* 0x000000ad00ad7308 */ /* 0x000fe20000000800 */
[----:B---3--:R-:W-:-:S07]  /*10b10*/  FMNMX.FTZ R8, R8, R13, !PT ;  /* 0x0000000d08087209 */ /* 0x008fce0007810000 */
[----:B------:R-:W-:Y:S01]  /*10b20*/  MUFU.EX2 R156, R176 ;  /* 0x000000b0009c7308 */ /* 0x000fe20000000800 */
[C---:B------:R-:W-:Y:S01]  /*10b30*/  FMUL.FTZ R13, R8.reuse, UR37 ;  /* 0x00000025080d7c20 */ /* 0x040fe20008410000 */
[----:B------:R-:W-:-:S03]  /*10b40*/  FADD.FTZ R11, -R8, R11 ;  /* 0x0000000b080b7221 */ /* 0x000fc60000010100 */
[--C-:B------:R-:W-:Y:S01]  /*10b50*/  FFMA.FTZ R154, R154, UR37, -R13.reuse ;  /* 0x000000259a9a7c23 */ /* 0x100fe2000801080d */
[----:B------:R-:W-:Y:S01]  /*10b60*/  FMUL.FTZ R11, R11, UR37 ;  /* 0x000000250b0b7c20 */ /* 0x000fe20008410000 */
        /* <DEDUP_REMOVED lines=26> */
[----:B------:R-:W2:Y:S01]  /*10d10*/  MUFU.EX2 R155, R155 ;  /* 0x0000009b009b7308 */ /* 0x000ea20000000800 */
[----:B-1---5:R-:W-:Y:S01]  /*10d20*/  FFMA.FTZ R3, R11, R3, R154 ;  /* 0x000000030b037223 */ /* 0x022fe2000001009a */
        /* <DEDUP_REMOVED lines=65> */
[----:B------:R-:W1:Y:S01]  /*11140*/  MUFU.EX2 R158, R158 ;  /* 0x0000009e009e7308 */ /* 0x000e620000000800 */
[----:B------:R-:W-:Y:S01]  /*11150*/  IADD3 R11, R203, 0x8, RZ ;  /* 0x00000008cb0b7810 */ /* 0x000fe20007ffe0ff */
[----:B------:R-:W-:Y:S01]  /*11160*/  VIADD R14, R12, 0x80 ;  /* 0x000000800c0e7836 */ /* 0x000fe20000000000 */
[----:B------:R3:W-:Y:S01]  /*11170*/  SYNCS.ARRIVE.TRANS64.RED.A1T0 RZ, [R13+URZ], RZ ;  /* 0x000000ff0dff79a7 */ /* 0x0007e2000810043f */
[C---:B--2---:R-:W-:Y:S01]  /*11180*/  F2FP.F16.F32.PACK_AB R201, R155.reuse, R154 ;  /* 0x0000009a9bc9723e */ /* 0x044fe200000000ff */
[----:B------:R-:W-:Y:S01]  /*11190*/  FADD.FTZ R3, R155, R3 ;  /* 0x000000039b037221 */ /* 0x000fe20000010000 */
[----:B------:R2:W-:Y:S01]  /*111a0*/  BAR.SYNC.DEFER_BLOCKING R11, 0x100 ;  /* 0x0004000b0000751d */ /* 0x0005e20000010000 */
[----:B---3--:R-:W-:-:S05]  /*111b0*/  IMAD.MOV.U32 R13, RZ, RZ, 0x40000040 ;  /* 0x40000040ff0d7424 */ /* 0x008fca00078e00ff */
[----:B------:R-:W3:Y:S01]  /*111c0*/  MUFU.EX2 R219, R159 ;  /* 0x0000009f00db7308 */ /* 0x000ee20000000800 */
[----:B------:R-:W-:Y:S01]  /*111d0*/  R2UR UR7, R13 ;  /* 0x000000000d0772ca */ /* 0x000fe200000e0000 */
[----:B-1----:R-:W-:-:S06]  /*111e0*/  FADD.FTZ R3, R158, R3 ;  /* 0x000000039e037221 */ /* 0x002fcc0000010000 */
[----:B--2---:R1:W2:Y:S08]  /*111f0*/  MUFU.EX2 R11, R164 ;  /* 0x000000a4000b7308 */ /* 0x0042b00000000800 */
[----:B------:R4:W-:Y:S01]  /*11200*/  MUFU.EX2 R21, R166 ;  /* 0x000000a600157308 */ /* 0x0009e20000000800 */
[C---:B---3--:R-:W-:Y:S01]  /*11210*/  F2FP.F16.F32.PACK_AB R203, R219.reuse, R158 ;  /* 0x0000009edbcb723e */ /* 0x048fe200000000ff */
[----:B------:R-:W-:Y:S01]  /*11220*/  FADD.FTZ R3, R219, R3 ;  /* 0x00000003db037221 */ /* 0x000fe20000010000 */
[----:B-1----:R-:W-:-:S02]  /*11230*/  F2FP.F16.F32.PACK_AB R164, R161, R160 ;  /* 0x000000a0a1a4723e */ /* 0x002fc400000000ff */
[----:B------:R-:W-:-:S03]  /*11240*/  WARPGROUP.ARRIVE ;  /* 0x00000000000079c5 */ /* 0x000fc60000000000 */
[----:B------:R-:W1:Y:S01]  /*11250*/  MUFU.EX2 R20, R167 ;  /* 0x000000a700147308 */ /* 0x000e620000000800 */
[----:B--2---:R-:W-:Y:S01]  /*11260*/  FADD.FTZ R6, R11, R6 ;  /* 0x000000060b067221 */ /* 0x004fe20000010000 */
[C---:B----4-:R-:W-:Y:S01]  /*11270*/  F2FP.F16.F32.PACK_AB R166, R165.reuse, R11 ;  /* 0x0000000ba5a6723e */ /* 0x050fe200000000ff */
[----:B------:R-:W-:Y:S01]  /*11280*/  HGMMA.64x256x16.F32 R24, R200, gdesc[UR4].tnspB, R24, gsb0 ;  /* 0x43e00004c8187df0 */ /* 0x000fe20008000818 */
[----:B------:R-:W-:Y:S01]  /*11290*/  R2UR UR6, R14 ;  /* 0x000000000e0672ca */ /* 0x000fe200000e0000 */
[----:B------:R-:W-:Y:S01]  /*112a0*/  FADD.FTZ R6, R165, R6 ;  /* 0x00000006a5067221 */ /* 0x000fe20000010000 */
[----:B------:R-:W-:Y:S01]  /*112b0*/  R2UR UR7, R15 ;  /* 0x000000000f0772ca */ /* 0x000fe200000e0000 */
[----:B------:R-:W-:Y:S01]  /*112c0*/  VIADD R14, R12, 0x100 ;  /* 0x000001000c0e7836 */ /* 0x000fe20000000000 */
[----:B------:R-:W2:Y:S01]  /*112d0*/  MUFU.EX2 R160, R168 ;  /* 0x000000a800a07308 */ /* 0x000ea20000000800 */
[----:B------:R-:W-:-:S07]  /*112e0*/  IMAD.MOV.U32 R15, RZ, RZ, 0x40000040 ;  /* 0x40000040ff0f7424 */ /* 0x000fce00078e00ff */
[----:B------:R-:W-:Y:S01]  /*112f0*/  MUFU.EX2 R11, R170 ;  /* 0x000000aa000b7308 */ /* 0x000fe20000000800 */
[----:B-1----:R-:W-:-:S07]  /*11300*/  F2FP.F16.F32.PACK_AB R167, R20, R21 ;  /* 0x0000001514a7723e */ /* 0x002fce00000000ff */
[----:B------:R-:W1:Y:S01]  /*11310*/  MUFU.EX2 R13, R171 ;  /* 0x000000ab000d7308 */ /* 0x000e620000000800 */
[----:B--2---:R-:W-:Y:S01]  /*11320*/  FADD.FTZ R6, R160, R6 ;  /* 0x00000006a0067221 */ /* 0x004fe20000010000 */
[----:B------:R-:W-:-:S03]  /*11330*/  F2FP.F16.F32.PACK_AB R160, R169, R160 ;  /* 0x000000a0a9a0723e */ /* 0x000fc600000000ff */
[----:B------:R-:W-:-:S03]  /*11340*/  FADD.FTZ R6, R169, R6 ;  /* 0x00000006a9067221 */ /* 0x000fc60000010000 */
[----:B------:R-:W-:Y:S08]  /*11350*/  MUFU.EX2 R174, R174 ;  /* 0x000000ae00ae7308 */ /* 0x000ff00000000800 */
[----:B------:R-:W-:Y:S01]  /*11360*/  MUFU.EX2 R175, R175 ;  /* 0x000000af00af7308 */ /* 0x000fe20000000800 */
[----:B-1----:R-:W-:-:S07]  /*11370*/  F2FP.F16.F32.PACK_AB R161, R13, R11 ;  /* 0x0000000b0da1723e */ /* 0x002fce00000000ff */
[----:B------:R-:W-:Y:S08]  /*11380*/  MUFU.EX2 R177, R177 ;  /* 0x000000b100b17308 */ /* 0x000ff00000000800 */
[----:B------:R-:W-:Y:S08]  /*11390*/  MUFU.EX2 R158, R180 ;  /* 0x000000b4009e7308 */ /* 0x000ff00000000800 */
[----:B------:R-:W-:Y:S08]  /*113a0*/  MUFU.EX2 R181, R181 ;  /* 0x000000b500b57308 */ /* 0x000ff00000000800 */
[----:B------:R-:W-:Y:S08]  /*113b0*/  MUFU.EX2 R178, R178 ;  /* 0x000000b200b27308 */ /* 0x000ff00000000800 */
[----:B------:R-:W1:Y:S08]  /*113c0*/  MUFU.EX2 R179, R179 ;  /* 0x000000b300b37308 */ /* 0x000e700000000800 */
[----:B------:R-:W-:Y:S08]  /*113d0*/  MUFU.EX2 R182, R182 ;  /* 0x000000b600b67308 */ /* 0x000ff00000000800 */
[----:B------:R-:W2:Y:S01]  /*113e0*/  MUFU.EX2 R183, R183 ;  /* 0x000000b700b77308 */ /* 0x000ea20000000800 */
[----:B-1----:R-:W-:-:S07]  /*113f0*/  F2FP.F16.F32.PACK_AB R157, R179, R178 ;  /* 0x000000b2b39d723e */ /* 0x002fce00000000ff */
[----:B------:R-:W-:Y:S08]  /*11400*/  MUFU.EX2 R152, R184 ;  /* 0x000000b800987308 */ /* 0x000ff00000000800 */
[----:B------:R-:W-:Y:S01]  /*11410*/  MUFU.EX2 R185, R185 ;  /* 0x000000b900b97308 */ /* 0x000fe20000000800 */
[----:B--2---:R-:W-:-:S07]  /*11420*/  F2FP.F16.F32.PACK_AB R159, R183, R182 ;  /* 0x000000b6b79f723e */ /* 0x004fce00000000ff */
        /* <DEDUP_REMOVED lines=16> */
[----:B-1----:R-:W-:-:S02]  /*11530*/  F2FP.F16.F32.PACK_AB R169, R195, R194 ;  /* 0x000000c2c3a9723e */ /* 0x002fc400000000ff */
[----:B--2---:R-:W-:Y:S01]  /*11540*/  F2FP.F16.F32.PACK_AB R171, R199, R198 ;  /* 0x000000c6c7ab723e */ /* 0x004fe200000000ff */
[----:B------:R-:W-:-:S04]  /*11550*/  WARPGROUP.DEPBAR.LE gsb0, 0x0 ;  /* 0x00008000000079c5 */ /* 0x000fc80000010000 */
[----:B------:R-:W1:Y:S08]  /*11560*/  MUFU.EX2 R201, R162 ;  /* 0x000000a200c97308 */ /* 0x000e700000000800 */
[----:B------:R2:W3:Y:S08]  /*11570*/  MUFU.EX2 R200, R163 ;  /* 0x000000a300c87308 */ /* 0x0004f00000000800 */
[----:B------:R-:W4:Y:S01]  /*11580*/  MUFU.EX2 R162, R172 ;  /* 0x000000ac00a27308 */ /* 0x000f220000000800 */
[----:B--2---:R-:W-:Y:S01]  /*11590*/  F2FP.F16.F32.PACK_AB R163, R175, R174 ;  /* 0x000000aeafa3723e */ /* 0x004fe200000000ff */
[----:B-1----:R-:W-:Y:S01]  /*115a0*/  FADD.FTZ R3, R201, R3 ;  /* 0x00000003c9037221 */ /* 0x002fe20000010000 */
[----:B---3--:R-:W-:-:S03]  /*115b0*/  F2FP.F16.F32.PACK_AB R165, R200, R201 ;  /* 0x000000c9c8a5723e */ /* 0x008fc600000000ff */
[----:B------:R-:W-:Y:S01]  /*115c0*/  FADD.FTZ R3, R200, R3 ;  /* 0x00000003c8037221 */ /* 0x000fe20000010000 */
[----:B------:R-:W-:-:S03]  /*115d0*/  WARPGROUP.ARRIVE ;  /* 0x00000000000079c5 */ /* 0x000fc60000000000 */
[----:B------:R-:W-:Y:S01]  /*115e0*/  FADD.FTZ R3, R21, R3 ;  /* 0x0000000315037221 */ /* 0x000fe20000010000 */
[----:B----4-:R-:W-:Y:S01]  /*115f0*/  FADD.FTZ R6, R162, R6 ;  /* 0x00000006a2067221 */ /* 0x010fe20000010000 */
[C---:B------:R-:W-:Y:S01]  /*11600*/  F2FP.F16.F32.PACK_AB R162, R173.reuse, R162 ;  /* 0x000000a2ada2723e */ /* 0x040fe200000000ff */
[----:B------:R-:W-:Y:S01]  /*11610*/  HGMMA.64x256x16.F32 R24, R164, gdesc[UR4].tnspB, R24, gsb0 ;  /* 0x43e00004a4187df0 */ /* 0x000fe20008000818 */
[----:B------:R-:W-:Y:S01]  /*11620*/  R2UR UR6, R14 ;  /* 0x000000000e0672ca */ /* 0x000fe200000e0000 */
[----:B------:R-:W-:Y:S01]  /*11630*/  FADD.FTZ R6, R173, R6 ;  /* 0x00000006ad067221 */ /* 0x000fe20000010000 */
[----:B------:R-:W-:Y:S01]  /*11640*/  R2UR UR7, R15 ;  /* 0x000000000f0772ca */ /* 0x000fe200000e0000 */
[----:B------:R-:W-:Y:S02]  /*11650*/  VIADD R14, R12, 0x180 ;  /* 0x000001800c0e7836 */ /* 0x000fe40000000000 */
[----:B------:R-:W-:Y:S01]  /*11660*/  FADD.FTZ R3, R20, R3 ;  /* 0x0000000314037221 */ /* 0x000fe20000010000 */
[----:B------:R-:W-:Y:S01]  /*11670*/  FADD.FTZ R6, R156, R6 ;  /* 0x000000069c067221 */ /* 0x000fe20000010000 */
[----:B------:R-:W-:Y:S01]  /*11680*/  IMAD.MOV.U32 R15, RZ, RZ, 0x40000040 ;  /* 0x40000040ff0f7424 */ /* 0x000fe200078e00ff */
[----:B------:R-:W-:Y:S01]  /*11690*/  F2FP.F16.F32.PACK_AB R156, R177, R156 ;  /* 0x0000009cb19c723e */ /* 0x000fe200000000ff */
[----:B------:R-:W-:Y:S01]  /*116a0*/  FADD.FTZ R3, R11, R3 ;  /* 0x000000030b037221 */ /* 0x000fe20000010000 */
[----:B------:R-:W-:-:S03]  /*116b0*/  FADD.FTZ R6, R177, R6 ;  /* 0x00000006b1067221 */ /* 0x000fc60000010000 */
[----:B------:R-:W-:Y:S01]  /*116c0*/  FADD.FTZ R3, R13, R3 ;  /* 0x000000030d037221 */ /* 0x000fe20000010000 */
[----:B------:R-:W-:Y:S01]  /*116d0*/  FADD.FTZ R6, R158, R6 ;  /* 0x000000069e067221 */ /* 0x000fe20000010000 */
[C---:B------:R-:W-:Y:S02]  /*116e0*/  F2FP.F16.F32.PACK_AB R158, R181.reuse, R158 ;  /* 0x0000009eb59e723e */ /* 0x040fe400000000ff */
        /* <DEDUP_REMOVED lines=22> */
[----:B------:R-:W-:-:S04]  /*11850*/  FADD.FTZ R191, R191, R190 ;  /* 0x000000bebfbf7221 */ /* 0x000fc80000010000 */
[----:B------:R-:W-:-:S04]  /*11860*/  FADD.FTZ R194, R194, R191 ;  /* 0x000000bfc2c27221 */ /* 0x000fc80000010000 */
[----:B------:R-:W-:-:S04]  /*11870*/  FADD.FTZ R195, R195, R194 ;  /* 0x000000c2c3c37221 */ /* 0x000fc80000010000 */
[----:B------:R-:W-:-:S04]  /*11880*/  FADD.FTZ R198, R198, R195 ;  /* 0x000000c3c6c67221 */ /* 0x000fc80000010000 */
[----:B------:R-:W-:Y:S01]  /*11890*/  FADD.FTZ R3, R199, R198 ;  /* 0x000000c6c7037221 */ /* 0x000fe20000010000 */
[----:B------:R-:W-:Y:S02]  /*118a0*/  WARPGROUP.DEPBAR.LE gsb0, 0x0 ;  /* 0x00008000000079c5 */ /* 0x000fe40000010000 */
[----:B------:R-:W-:-:S06]  /*118b0*/  WARPGROUP.ARRIVE ;  /* 0x00000000000079c5 */ /* 0x000fcc0000000000 */
[----:B------:R-:W-:Y:S01]  /*118c0*/  HGMMA.64x256x16.F32 R24, R160, gdesc[UR4].tnspB, R24, gsb0 ;  /* 0x43e00004a0187df0 */ /* 0x000fe20008000818 */
[----:B------:R-:W-:Y:S01]  /*118d0*/  R2UR UR6, R14 ;  /* 0x000000000e0672ca */ /* 0x000fe200000e0000 */
[----:B------:R-:W-:Y:S01]  /*118e0*/  VIADD R14, R12, 0x200 ;  /* 0x000002000c0e7836 */ /* 0x000fe20000000000 */
[----:B------:R-:W-:Y:S01]  /*118f0*/  R2UR UR7, R15 ;  /* 0x000000000f0772ca */ /* 0x000fe200000e0000 */
[----:B------:R-:W-:Y:S01]  /*11900*/  IMAD.MOV.U32 R15, RZ, RZ, 0x40000040 ;  /* 0x40000040ff0f7424 */ /* 0x000fe200078e00ff */
[----:B------:R-:W-:Y:S02]  /*11910*/  WARPGROUP.DEPBAR.LE gsb0, 0x0 ;  /* 0x00008000000079c5 */ /* 0x000fe40000010000 */
[----:B------:R-:W-:-:S15]  /*11920*/  WARPGROUP.ARRIVE ;  /* 0x00000000000079c5 */ /* 0x000fde0000000000 */
[----:B------:R-:W-:-:S06]  /*11930*/  NOP ;  /* 0x0000000000007918 */ /* 0x000fcc0000000000 */
[----:B------:R-:W-:Y:S01]  /*11940*/  HGMMA.64x256x16.F32 R24, R156, gdesc[UR4].tnspB, R24, gsb0 ;  /* 0x43e000049c187df0 */ /* 0x000fe20008000818 */
[----:B------:R-:W-:Y:S02]  /*11950*/  R2UR UR6, R14 ;  /* 0x000000000e0672ca */ /* 0x000fe400000e0000 */
        /* <DEDUP_REMOVED lines=14> */
[----:B------:R-:W-:Y:S05]  /*11a40*/  @!P0 BRA `(.L_x_15154) ;  /* 0x0000000000048947 */ /* 0x000fea0003800000 */
[----:B------:R-:W-:Y:S01]  /*11a50*/  BPT.TRAP 0x1 ;  /* 0x000000040000795c */ /* 0x000fe20000300000 */
.L_x_15154:
[C---:B------:R-:W-:Y:S01]  /*11a60*/  ISETP.GT.AND P1, PT, R9.reuse, RZ, PT ;  /* 0x000000ff0900720c */ /* 0x040fe20003f24270 */
        /* <DEDUP_REMOVED lines=8> */
.L_x_15144:
[----:B------:R-:W2:Y:S01]  /*11af0*/  LDL.LU R172, [R1+0x98] ;  /* 0x0000980001ac7983 */ /* 0x000ea20000300800 */
[----:B------:R-:W-:Y:S05]  /*11b00*/  WARPSYNC.ALL ;  /* 0x0000000000007948 */ /* 0x000fea0003800000 */
[----:B------:R-:W3:Y:S01]  /*11b10*/  SHFL.BFLY PT, R5, R6, 0x2, 0x1f ;  /* 0x0c401f0006057f89 */ /* 0x000ee200000e0000 */
[----:B------:R-:W-:Y:S01]  /*11b20*/  VIADD R18, R18, 0x1 ;  /* 0x0000000112127836 */ /* 0x000fe20000000000 */
[----:B------:R4:W-:Y:S08]  /*11b30*/  BAR.ARV R7, 0x100 ;  /* 0x000400070000751d */ /* 0x0009f00000002000 */
[----:B------:R-:W-:Y:S06]  /*11b40*/  BAR.ARV 0x8, 0x180 ;  /* 0x0206000000007b1d */ /* 0x000fec0000002000 */
[----:B------:R-:W-:Y:S01]  /*11b50*/  ISETP.NE.AND P0, PT, R18, 0x2, PT ;  /* 0x000000021200780c */ /* 0x000fe20003f05270 */
[----:B------:R-:W-:Y:S01]  /*11b60*/  IMAD.U32 R20, RZ, RZ, UR37 ;  /* 0x00000025ff147e24 */ /* 0x000fe2000f8e00ff */
[----:B01----:R-:W0:Y:S01]  /*11b70*/  SHFL.BFLY PT, R10, R3, 0x2, 0x1f ;  /* 0x0c401f00030a7f89 */ /* 0x003e2200000e0000 */
[----:B------:R-:W-:-:S02]  /*11b80*/  PLOP3.LUT P1, PT, PT, PT, PT, 0x8, 0x0 ;  /* 0x000000000000781c */ /* 0x000fc40003f2e170 */
[----:B------:R-:W-:Y:S01]  /*11b90*/  SEL R18, R18, RZ, P0 ;  /* 0x000000ff12127207 */ /* 0x000fe20000000000 */
[----:B---3--:R-:W-:Y:S01]  /*11ba0*/  FADD.FTZ R4, R5, R6 ;  /* 0x0000000605047221 */ /* 0x008fe20000010000 */
[----:B------:R-:W-:Y:S02]  /*11bb0*/  IMAD.MOV.U32 R5, RZ, RZ, RZ ;  /* 0x000000ffff057224 */ /* 0x000fe400078e00ff */
[----:B------:R-:W-:Y:S02]  /*11bc0*/  IMAD.MOV.U32 R6, RZ, RZ, -0x800000 ;  /* 0xff800000ff067424 */ /* 0x000fe400078e00ff */
[----:B------:R-:W1:Y:S01]  /*11bd0*/  SHFL.BFLY PT, R9, R4, 0x1, 0x1f ;  /* 0x0c201f0004097f89 */ /* 0x000e6200000e0000 */
[----:B0-----:R-:W-:Y:S01]  /*11be0*/  FADD.FTZ R11, R10, R3 ;  /* 0x000000030a0b7221 */ /* 0x001fe20000010000 */
[----:B------:R-:W-:-:S04]  /*11bf0*/  MOV R3, RZ ;  /* 0x000000ff00037202 */ /* 0x000fc80000000f00 */
[----:B------:R-:W0:Y:S01]  /*11c00*/  SHFL.BFLY PT, R10, R11, 0x1, 0x1f ;  /* 0x0c201f000b0a7f89 */ /* 0x000e2200000e0000 */
[----:B-1----:R-:W-:Y:S01]  /*11c10*/  FADD.FTZ R9, R4, R9 ;  /* 0x0000000904097221 */ /* 0x002fe20000010000 */
[----:B------:R-:W-:-:S04]  /*11c20*/  SEL R4, RZ, 0x1, P0 ;  /* 0x00000001ff047807 */ /* 0x000fc80000000000 */
[----:B------:R-:W-:Y:S02]  /*11c30*/  FSETP.NE.FTZ.AND P2, PT, R9, RZ, PT ;  /* 0x000000ff0900720b */ /* 0x000fe40003f55000 */
[----:B------:R-:W-:-:S11]  /*11c40*/  LOP3.LUT R207, R207, R4, RZ, 0x3c, !PT ;  /* 0x00000004cfcf7212 */ /* 0x000fd600078e3cff */
[----:B------:R-:W1:Y:S01]  /*11c50*/  @P2 MUFU.RCP R5, R9 ;  /* 0x0000000900052308 */ /* 0x000e620000001000 */
[----:B0-----:R-:W-:-:S05]  /*11c60*/  FADD.FTZ R10, R11, R10 ;  /* 0x0000000a0b0a7221 */ /* 0x001fca0000010000 */
[----:B------:R-:W-:Y:S02]  /*11c70*/  FSETP.NE.FTZ.AND P3, PT, R10, RZ, PT ;  /* 0x000000ff0a00720b */ /* 0x000fe40003f75000 */
[----:B------:R-:W0:Y:S01]  /*11c80*/  @P2 MUFU.LG2 R21, R9 ;  /* 0x0000000900152308 */ /* 0x000e220000000c00 */
[-C--:B-1----:R-:W-:Y:S01]  /*11c90*/  FMUL.FTZ R173, R100, R5.reuse ;  /* 0x0000000564ad7220 */ /* 0x082fe20000410000 */
[----:B------:R-:W-:Y:S02]  /*11ca0*/  IMAD.U32 R100, RZ, RZ, UR37 ;  /* 0x00000025ff647e24 */ /* 0x000fe4000f8e00ff */
[----:B------:R-:W-:-:S07]  /*11cb0*/  FMUL.FTZ R158, R40, R5 ;  /* 0x00000005289e7220 */ /* 0x000fce0000410000 */
[----:B------:R-:W1:Y:S01]  /*11cc0*/  @P3 MUFU.RCP R3, R10 ;  /* 0x0000000a00033308 */ /* 0x000e620000001000 */
[----:B------:R-:W-:Y:S01]  /*11cd0*/  @P3 FMUL.FTZ R20, R20, 0.69314718246459960938 ;  /* 0x3f31721814143820 */ /* 0x000fe20000410000 */
[----:B------:R-:W-:Y:S01]  /*11ce0*/  @P2 FMUL.FTZ R100, R100, 0.69314718246459960938 ;  /* 0x3f31721864642820 */ /* 0x000fe20000410000 */
[-C--:B------:R-:W-:Y:S01]  /*11cf0*/  FMUL.FTZ R24, R24, R5.reuse ;  /* 0x0000000518187220 */ /* 0x080fe20000410000 */
[-C--:B------:R-:W-:Y:S01]  /*11d00*/  FMUL.FTZ R25, R25, R5.reuse ;  /* 0x0000000519197220 */ /* 0x080fe20000410000 */
[----:B0-----:R-:W-:Y:S01]  /*11d10*/  @P2 FMUL.FTZ R21, R21, 0.69314718246459960938 ;  /* 0x3f31721815152820 */ /* 0x001fe20000410000 */
[-C--:B------:R-:W-:Y:S01]  /*11d20*/  FMUL.FTZ R28, R28, R5.reuse ;  /* 0x000000051c1c7220 */ /* 0x080fe20000410000 */
[-C--:B------:R-:W-:Y:S01]  /*11d30*/  FMUL.FTZ R29, R29, R5.reuse ;  /* 0x000000051d1d7220 */ /* 0x080fe20000410000 */
[----:B------:R0:W3:Y:S01]  /*11d40*/  @P3 MUFU.LG2 R22, R10 ;  /* 0x0000000a00163308 */ /* 0x0000e20000000c00 */
        /* <DEDUP_REMOVED lines=9> */
[-C--:B0-----:R-:W-:Y:S01]  /*11de0*/  FMUL.FTZ R10, R27, R3.reuse ;  /* 0x000000031b0a7220 */ /* 0x081fe20000410000 */
[-C--:B------:R-:W-:Y:S01]  /*11df0*/  FMUL.FTZ R12, R31, R3.reuse ;  /* 0x000000031f0c7220 */ /* 0x080fe20000410000 */
[----:B----4-:R-:W-:Y:S01]  /*11e00*/  FMUL.FTZ R7, R35, R3 ;  /* 0x0000000323077220 */ /* 0x010fe20000410000 */
        /* <DEDUP_REMOVED lines=116> */
.L_x_15085:
[----:B------:R-:W-:Y:S05]  /*12550*/  WARPSYNC.ALL ;  /* 0x0000000000007948 */ /* 0x000fea0003800000 */
[----:B------:R-:W1:Y:S08]  /*12560*/  S2UR UR41, SR_CgaCtaId ;  /* 0x00000000002979c3 */ /* 0x000e700000008800 */
[----:B------:R-:W-:Y:S06]  /*12570*/  BAR.SYNC.DEFER_BLOCKING 0x5, 0x180 ;  /* 0x0146000000007b1d */ /* 0x000fec0000010000 */
[----:B------:R-:W-:Y:S01]  /*12580*/  UMOV UR4, 0x400 ;  /* 0x0000040000047882 */ /* 0x000fe20000000000 */
[----:B------:R-:W-:Y:S01]  /*12590*/  BSSY B0, `(.L_x_15156) ;  /* 0x00002ff000007945 */ /* 0x000fe20003800000 */
[----:B-1----:R-:W-:-:S06]  /*125a0*/  ULEA UR4, UR41, UR4, 0x18 ;  /* 0x0000000429047291 */ /* 0x002fcc000f8ec03f */
[----:B------:R-:W-:-:S05]  /*125b0*/  IMAD.U32 R22, RZ, RZ, UR4 ;  /* 0x00000004ff167e24 */ /* 0x000fca000f8e00ff */
[----:B------:R1:W2:Y:S01]  /*125c0*/  LDS.128 R100, [R22+0x324d0] ;  /* 0x0324d00016647984 */ /* 0x0002a20000000c00 */
[----:B------:R-:W-:Y:S06]  /*125d0*/  BAR.ARV 0x4, 0x180 ;  /* 0x0106000000007b1d */ /* 0x000fec0000002000 */
[----:B------:R-:W-:Y:S05]  /*125e0*/  @P1 BRA `(.L_x_15157) ;  /* 0x0000002000441947 */ /* 0x000fea0003800000 */
[----:B------:R-:W3:Y:S04]  /*125f0*/  LDL R0, [R1+0xa4] ;  /* 0x0000a40001007983 */ /* 0x000ee80000100800 */
[----:B------:R-:W4:Y:S01]  /*12600*/  LDL R188, [R1+0x90] ;  /* 0x0000900001bc7983 */ /* 0x000f220000100800 */
[----:B------:R-:W1:Y:S01]  /*12610*/  S2R R95, SR_SWINHI ;  /* 0x00000000005f7919 */ /* 0x000e620000002f00 */
[----:B------:R-:W-:Y:S05]  /*12620*/  WARPSYNC.ALL ;  /* 0x0000000000007948 */ /* 0x000fea0003800000 */
[----:B------:R-:W-:Y:S01]  /*12630*/  F2FP.F16.F32.PACK_AB R9, R10, R9 ;  /* 0x000000090a09723e */ /* 0x000fe200000000ff */
[----:B------:R-:W-:Y:S01]  /*12640*/  ULDC.64 UR4, c[0x0][0xd00] ;  /* 0x0003400000047ab9 */ /* 0x000fe20000000a00 */
[----:B0-----:R-:W4:Y:S01]  /*12650*/  LDL R172, [R1+0x94] ;  /* 0x0000940001ac7983 */ /* 0x001f220000100800 */
[----:B------:R-:W-:-:S02]  /*12660*/  MOV R20, R22 ;  /* 0x0000001600147202 */ /* 0x000fc40000000f00 */
[----:B-1----:R-:W-:Y:S02]  /*12670*/  MOV R21, R95 ;  /* 0x0000005f00157202 */ /* 0x002fe40000000f00 */
        /* <DEDUP_REMOVED lines=16> */
[----:B------:R-:W-:Y:S01]  /*12780*/  BAR.SYNC.DEFER_BLOCKING 0x1, 0x100 ;  /* 0x0044000000007b1d */ /* 0x000fe20000010000 */
[----:B---3--:R-:W-:-:S03]  /*12790*/  IMAD.WIDE R146, R0, 0x2, R20 ;  /* 0x0000000200927825 */ /* 0x008fc600078e0214 */
[C---:B------:R-:W-:Y:S02]  /*127a0*/  IADD3 R30, P1, R146.reuse, 0x20, RZ ;  /* 0x00000020921e7810 */ /* 0x040fe40007f3e0ff */
[C---:B------:R-:W-:Y:S02]  /*127b0*/  IADD3 R8, P2, R146.reuse, 0x40, RZ ;  /* 0x0000004092087810 */ /* 0x040fe40007f5e0ff */
[----:B------:R-:W-:Y:S02]  /*127c0*/  IADD3 R26, P3, R146, 0x60, RZ ;  /* 0x00000060921a7810 */ /* 0x000fe40007f7e0ff */
[----:B------:R-:W-:Y:S01]  /*127d0*/  LOP3.LUT R181, R30, 0x380, RZ, 0xc0, !PT ;  /* 0x000003801eb57812 */ /* 0x000fe200078ec0ff */
[--C-:B------:R-:W-:Y:S01]  /*127e0*/  IMAD.X R107, RZ, RZ, R147.reuse, P1 ;  /* 0x000000ffff6b7224 */ /* 0x100fe200008e0693 */
[----:B------:R-:W-:Y:S01]  /*127f0*/  LOP3.LUT R106, R8, 0x380, RZ, 0xc0, !PT ;  /* 0x00000380086a7812 */ /* 0x000fe200078ec0ff */
[----:B------:R-:W-:Y:S01]  /*12800*/  IMAD.X R111, RZ, RZ, R147, P2 ;  /* 0x000000ffff6f7224 */ /* 0x000fe200010e0693 */
[----:B------:R-:W-:-:S02]  /*12810*/  LOP3.LUT R99, R146, 0x380, RZ, 0xc0, !PT ;  /* 0x0000038092637812 */ /* 0x000fc400078ec0ff */
[----:B------:R-:W-:Y:S02]  /*12820*/  IADD3.X R115, RZ, R147, RZ, P3, !PT ;  /* 0x00000093ff737210 */ /* 0x000fe40001ffe4ff */
[----:B------:R-:W-:Y:S02]  /*12830*/  LOP3.LUT R110, R26, 0x380, RZ, 0xc0, !PT ;  /* 0x000003801a6e7812 */ /* 0x000fe400078ec0ff */
[C---:B------:R-:W-:Y:S02]  /*12840*/  IADD3 R118, P4, R146.reuse, 0x4000, RZ ;  /* 0x0000400092767810 */ /* 0x040fe40007f9e0ff */
[C---:B------:R-:W-:Y:S02]  /*12850*/  IADD3 R120, P5, R146.reuse, 0x4020, RZ ;  /* 0x0000402092787810 */ /* 0x040fe40007fbe0ff */
[C---:B------:R-:W-:Y:S02]  /*12860*/  IADD3 R0, P0, R146.reuse, 0x4040, RZ ;  /* 0x0000404092007810 */ /* 0x040fe40007f1e0ff */
[----:B------:R-:W-:-:S02]  /*12870*/  IADD3 R124, P1, R146, 0x4060, RZ ;  /* 0x00004060927c7810 */ /* 0x000fc40007f3e0ff */
[C---:B------:R-:W-:Y:S02]  /*12880*/  IADD3 R126, P2, R146.reuse, 0x8000, RZ ;  /* 0x00008000927e7810 */ /* 0x040fe40007f5e0ff */
[----:B------:R-:W-:Y:S02]  /*12890*/  IADD3 R128, P3, R146, 0x8020, RZ ;  /* 0x0000802092807810 */ /* 0x000fe40007f7e0ff */
[----:B------:R-:W-:Y:S02]  /*128a0*/  SHF.R.U64 R181, R181, 0x3, RZ ;  /* 0x00000003b5b57819 */ /* 0x000fe400000012ff */
[----:B------:R-:W-:Y:S02]  /*128b0*/  SHF.R.U64 R183, R106, 0x3, RZ ;  /* 0x000000036ab77819 */ /* 0x000fe400000012ff */
[----:B------:R-:W-:Y:S02]  /*128c0*/  SHF.R.U64 R99, R99, 0x3, RZ ;  /* 0x0000000363637819 */ /* 0x000fe400000012ff */
[----:B------:R-:W-:Y:S01]  /*128d0*/  SHF.R.U64 R185, R110, 0x3, RZ ;  /* 0x000000036eb97819 */ /* 0x000fe200000012ff */
        /* <DEDUP_REMOVED lines=9> */
[C---:B--2---:R-:W-:Y:S01]  /*12970*/  IADD3 R100, P1, R146.reuse, 0xc020, RZ ;  /* 0x0000c02092647810 */ /* 0x044fe20007f3e0ff */
[----:B------:R-:W-:Y:S01]  /*12980*/  IMAD.X R129, RZ, RZ, R147, P3 ;  /* 0x000000ffff817224 */ /* 0x000fe200018e0693 */
[----:B------:R-:W-:-:S02]  /*12990*/  IADD3 R151, P2, R146, 0xc040, RZ ;  /* 0x0000c04092977810 */ /* 0x000fc40007f5e0ff */
[----:B------:R-:W-:Y:S02]  /*129a0*/  IADD3 R98, P3, R146, 0xc060, RZ ;  /* 0x0000c06092627810 */ /* 0x000fe40007f7e0ff */
[----:B------:R-:W-:Y:S02]  /*129b0*/  LOP3.LUT R110, R183, R8, RZ, 0x3c, !PT ;  /* 0x00000008b76e7212 */ /* 0x000fe400078e3cff */
[----:B------:R-:W-:Y:S02]  /*129c0*/  LOP3.LUT R181, R118, 0x380, RZ, 0xc0, !PT ;  /* 0x0000038076b57812 */ /* 0x000fe400078ec0ff */
[----:B------:R-:W-:Y:S02]  /*129d0*/  LOP3.LUT R146, R99, R146, RZ, 0x3c, !PT ;  /* 0x0000009263927212 */ /* 0x000fe400078e3cff */
[----:B------:R-:W-:Y:S02]  /*129e0*/  LOP3.LUT R114, R185, R26, RZ, 0x3c, !PT ;  /* 0x0000001ab9727212 */ /* 0x000fe400078e3cff */
[----:B------:R-:W-:-:S02]  /*129f0*/  LOP3.LUT R183, R120, 0x380, RZ, 0xc0, !PT ;  /* 0x0000038078b77812 */ /* 0x000fc400078ec0ff */
[----:B------:R-:W-:Y:S02]  /*12a00*/  LOP3.LUT R185, R0, 0x380, RZ, 0xc0, !PT ;  /* 0x0000038000b97812 */ /* 0x000fe400078ec0ff */
[----:B------:R-:W-:Y:S02]  /*12a10*/  SHF.R.U64 R181, R181, 0x3, RZ ;  /* 0x00000003b5b57819 */ /* 0x000fe400000012ff */
[----:B------:R-:W-:Y:S02]  /*12a20*/  SHF.R.U64 R183, R183, 0x3, RZ ;  /* 0x00000003b7b77819 */ /* 0x000fe400000012ff */
[----:B------:R-:W-:Y:S02]  /*12a30*/  MOV R146, R146 ;  /* 0x0000009200927202 */ /* 0x000fe40000000f00 */
[----:B------:R-:W-:Y:S02]  /*12a40*/  F2FP.F16.F32.PACK_AB R8, R25, R24 ;  /* 0x000000181908723e */ /* 0x000fe400000000ff */
[----:B------:R-:W-:-:S02]  /*12a50*/  SHF.R.U64 R185, R185, 0x3, RZ ;  /* 0x00000003b9b97819 */ /* 0x000fc400000012ff */
[----:B------:R-:W-:Y:S02]  /*12a60*/  LOP3.LUT R187, R124, 0x380, RZ, 0xc0, !PT ;  /* 0x000003807cbb7812 */ /* 0x000fe400078ec0ff */
[----:B------:R-:W-:Y:S01]  /*12a70*/  LOP3.LUT R118, R181, R118, RZ, 0x3c, !PT ;  /* 0x00000076b5767212 */ /* 0x000fe200078e3cff */
[----:B------:R0:W-:Y:S01]  /*12a80*/  STSM.16.M88.4 [R146], R8 ;  /* 0x0000000892007844 */ /* 0x0001e20000000200 */
[----:B------:R-:W-:Y:S02]  /*12a90*/  LOP3.LUT R120, R183, R120, RZ, 0x3c, !PT ;  /* 0x00000078b7787212 */ /* 0x000fe400078e3cff */
[----:B------:R-:W-:Y:S02]  /*12aa0*/  LOP3.LUT R181, R126, 0x380, RZ, 0xc0, !PT ;  /* 0x000003807eb57812 */ /* 0x000fe400078ec0ff */
[----:B------:R-:W-:Y:S02]  /*12ab0*/  LOP3.LUT R122, R185, R0, RZ, 0x3c, !PT ;  /* 0x00000000b97a7212 */ /* 0x000fe400078e3cff */
[----:B------:R-:W-:-:S02]  /*12ac0*/  LOP3.LUT R183, R128, 0x380, RZ, 0xc0, !PT ;  /* 0x0000038080b77812 */ /* 0x000fc400078ec0ff */
[----:B------:R-:W-:Y:S02]  /*12ad0*/  LOP3.LUT R185, R130, 0x380, RZ, 0xc0, !PT ;  /* 0x0000038082b97812 */ /* 0x000fe400078ec0ff */
[----:B------:R-:W-:Y:S02]  /*12ae0*/  MOV R106, R106 ;  /* 0x0000006a006a7202 */ /* 0x000fe40000000f00 */
[----:B------:R-:W-:Y:S02]  /*12af0*/  SHF.R.U64 R187, R187, 0x3, RZ ;  /* 0x00000003bbbb7819 */ /* 0x000fe400000012ff */
[----:B0-----:R-:W-:Y:S02]  /*12b00*/  F2FP.F16.F32.PACK_AB R8, R33, R32 ;  /* 0x000000202108723e */ /* 0x001fe400000000ff */
[----:B------:R-:W-:Y:S02]  /*12b10*/  F2FP.F16.F32.PACK_AB R9, R7, R34 ;  /* 0x000000220709723e */ /* 0x000fe400000000ff */
[----:B------:R-:W-:-:S02]  /*12b20*/  F2FP.F16.F32.PACK_AB R10, R37, R14 ;  /* 0x0000000e250a723e */ /* 0x000fc400000000ff */
[----:B------:R-:W-:Y:S02]  /*12b30*/  F2FP.F16.F32.PACK_AB R11, R39, R38 ;  /* 0x00000026270b723e */ /* 0x000fe400000000ff */
[----:B------:R-:W-:Y:S02]  /*12b40*/  SHF.R.U64 R181, R181, 0x3, RZ ;  /* 0x00000003b5b57819 */ /* 0x000fe400000012ff */
[----:B------:R-:W-:Y:S02]  /*12b50*/  MOV R110, R110 ;  /* 0x0000006e006e7202 */ /* 0x000fe40000000f00 */
[----:B------:R-:W-:Y:S02]  /*12b60*/  F2FP.F16.F32.PACK_AB R14, R45, R159 ;  /* 0x0000009f2d0e723e */ /* 0x000fe400000000ff */
[----:B------:R-:W-:Y:S01]  /*12b70*/  SHF.R.U64 R183, R183, 0x3, RZ ;  /* 0x00000003b7b77819 */ /* 0x000fe200000012ff */
[----:B------:R0:W-:Y:S01]  /*12b80*/  STSM.16.M88.4 [R106], R8 ;  /* 0x000000086a007844 */ /* 0x0001e20000000200 */
[----:B------:R-:W-:-:S02]  /*12b90*/  SHF.R.U64 R185, R185, 0x3, RZ ;  /* 0x00000003b9b97819 */ /* 0x000fc400000012ff */
[----:B------:R-:W-:Y:S02]  /*12ba0*/  MOV R114, R114 ;  /* 0x0000007200727202 */ /* 0x000fe40000000f00 */
[----:B------:R-:W-:Y:S02]  /*12bb0*/  F2FP.F16.F32.PACK_AB R24, R49, R48 ;  /* 0x000000303118723e */ /* 0x000fe400000000ff */
[----:B------:R-:W-:Y:S02]  /*12bc0*/  F2FP.F16.F32.PACK_AB R25, R51, R50 ;  /* 0x000000323319723e */ /* 0x000fe400000000ff */
[----:B------:R-:W-:Y:S02]  /*12bd0*/  F2FP.F16.F32.PACK_AB R26, R53, R160 ;  /* 0x000000a0351a723e */ /* 0x000fe400000000ff */
[----:B------:R-:W-:Y:S02]  /*12be0*/  LOP3.LUT R124, R187, R124, RZ, 0x3c, !PT ;  /* 0x0000007cbb7c7212 */ /* 0x000fe400078e3cff */
[----:B------:R-:W-:-:S02]  /*12bf0*/  MOV R118, R118 ;  /* 0x0000007600767202 */ /* 0x000fc40000000f00 */
[----:B------:R-:W-:Y:S01]  /*12c00*/  F2FP.F16.F32.PACK_AB R30, R61, R162 ;  /* 0x000000a23d1e723e */ /* 0x000fe200000000ff */
[----:B------:R-:W-:Y:S01]  /*12c10*/  IMAD.X R131, RZ, RZ, R147, P4 ;  /* 0x000000ffff837224 */ /* 0x000fe200020e0693 */
[----:B------:R-:W-:Y:S01]  /*12c20*/  LOP3.LUT R126, R181, R126, RZ, 0x3c, !PT ;  /* 0x0000007eb57e7212 */ /* 0x000fe200078e3cff */
[----:B------:R1:W-:Y:S01]  /*12c30*/  STSM.16.M88.4 [R110], R12 ;  /* 0x0000000c6e007844 */ /* 0x0003e20000000200 */
[----:B------:R-:W-:Y:S02]  /*12c40*/  MOV R120, R120 ;  /* 0x0000007800787202 */ /* 0x000fe40000000f00 */
[----:B0-----:R-:W-:Y:S02]  /*12c50*/  F2FP.F16.F32.PACK_AB R8, R65, R163 ;  /* 0x000000a34108723e */ /* 0x001fe400000000ff */
[----:B------:R-:W-:Y:S02]  /*12c60*/  F2FP.F16.F32.PACK_AB R9, R67, R66 ;  /* 0x000000424309723e */ /* 0x000fe400000000ff */
[----:B------:R-:W-:-:S02]  /*12c70*/  F2FP.F16.F32.PACK_AB R10, R69, R164 ;  /* 0x000000a4450a723e */ /* 0x000fc400000000ff */
[----:B------:R-:W-:Y:S02]  /*12c80*/  F2FP.F16.F32.PACK_AB R11, R71, R70 ;  /* 0x00000046470b723e */ /* 0x000fe400000000ff */
[----:B------:R-:W-:Y:S01]  /*12c90*/  LOP3.LUT R128, R183, R128, RZ, 0x3c, !PT ;  /* 0x00000080b7807212 */ /* 0x000fe200078e3cff */
[----:B------:R-:W-:Y:S01]  /*12ca0*/  STSM.16.M88.4 [R114], R24 ;  /* 0x0000001872007844 */ /* 0x000fe20000000200 */
[----:B------:R-:W-:Y:S02]  /*12cb0*/  LOP3.LUT R130, R185, R130, RZ, 0x3c, !PT ;  /* 0x00000082b9827212 */ /* 0x000fe400078e3cff */
[----:B------:R-:W-:Y:S02]  /*12cc0*/  MOV R122, R122 ;  /* 0x0000007a007a7202 */ /* 0x000fe40000000f00 */
[----:B-1----:R-:W-:Y:S02]  /*12cd0*/  F2FP.F16.F32.PACK_AB R12, R73, R165 ;  /* 0x000000a5490c723e */ /* 0x002fe400000000ff */
[----:B------:R-:W-:-:S02]  /*12ce0*/  F2FP.F16.F32.PACK_AB R13, R75, R74 ;  /* 0x0000004a4b0d723e */ /* 0x000fc400000000ff */
[----:B------:R-:W-:Y:S02]  /*12cf0*/  F2FP.F16.F32.PACK_AB R14, R77, R166 ;  /* 0x000000a64d0e723e */ /* 0x000fe400000000ff */
[----:B------:R-:W-:Y:S01]  /*12d00*/  F2FP.F16.F32.PACK_AB R15, R79, R78 ;  /* 0x0000004e4f0f723e */ /* 0x000fe200000000ff */
[----:B------:R-:W-:Y:S01]  /*12d10*/  STSM.16.M88.4 [R118], R28 ;  /* 0x0000001c76007844 */ /* 0x000fe20000000200 */
[----:B------:R-:W-:Y:S02]  /*12d20*/  MOV R124, R124 ;  /* 0x0000007c007c7202 */ /* 0x000fe40000000f00 */
[----:B------:R-:W-:Y:S02]  /*12d30*/  F2FP.F16.F32.PACK_AB R32, R81, R167 ;  /* 0x000000a75120723e */ /* 0x000fe400000000ff */
[----:B------:R-:W-:Y:S02]  /*12d40*/  F2FP.F16.F32.PACK_AB R33, R83, R82 ;  /* 0x000000525321723e */ /* 0x000fe400000000ff */
[----:B------:R-:W-:Y:S01]  /*12d50*/  F2FP.F16.F32.PACK_AB R34, R85, R168 ;  /* 0x000000a85522723e */ /* 0x000fe200000000ff */
[----:B------:R0:W-:Y:S01]  /*12d60*/  STSM.16.M88.4 [R120], R8 ;  /* 0x0000000878007844 */ /* 0x0001e20000000200 */
[----:B------:R-:W-:-:S02]  /*12d70*/  LOP3.LUT R187, R134, 0x380, RZ, 0xc0, !PT ;  /* 0x0000038086bb7812 */ /* 0x000fc400078ec0ff */
[----:B------:R-:W-:Y:S02]  /*12d80*/  MOV R126, R126 ;  /* 0x0000007e007e7202 */ /* 0x000fe40000000f00 */
[----:B------:R-:W-:Y:S02]  /*12d90*/  F2FP.F16.F32.PACK_AB R48, R89, R169 ;  /* 0x000000a95930723e */ /* 0x000fe400000000ff */
[----:B------:R-:W-:Y:S02]  /*12da0*/  F2FP.F16.F32.PACK_AB R49, R91, R90 ;  /* 0x0000005a5b31723e */ /* 0x000fe400000000ff */
[----:B------:R-:W-:Y:S02]  /*12db0*/  F2FP.F16.F32.PACK_AB R50, R93, R170 ;  /* 0x000000aa5d32723e */ /* 0x000fe400000000ff */
[----:B------:R-:W-:Y:S02]  /*12dc0*/  F2FP.F16.F32.PACK_AB R51, R40, R36 ;  /* 0x000000242833723e */ /* 0x000fe400000000ff */
[----:B------:R-:W-:-:S02]  /*12dd0*/  LOP3.LUT R181, R94, 0x380, RZ, 0xc0, !PT ;  /* 0x000003805eb57812 */ /* 0x000fc400078ec0ff */
[----:B------:R-:W-:Y:S02]  /*12de0*/  MOV R128, R128 ;  /* 0x0000008000807202 */ /* 0x000fe40000000f00 */
[----:B------:R-:W-:Y:S02]  /*12df0*/  F2FP.F16.F32.PACK_AB R36, R97, R171 ;  /* 0x000000ab6124723e */ /* 0x000fe400000000ff */
[----:B------:R-:W-:Y:S02]  /*12e00*/  F2FP.F16.F32.PACK_AB R37, R44, R42 ;  /* 0x0000002a2c25723e */ /* 0x000fe400000000ff */
[----:B------:R-:W-:Y:S02]  /*12e10*/  F2FP.F16.F32.PACK_AB R38, R4, R173 ;  /* 0x000000ad0426723e */ /* 0x000fe400000000ff */
[----:B------:R-:W-:Y:S01]  /*12e20*/  F2FP.F16.F32.PACK_AB R39, R52, R46 ;  /* 0x0000002e3427723e */ /* 0x000fe200000000ff */
[----:B------:R-:W-:Y:S01]  /*12e30*/  STSM.16.M88.4 [R122], R12 ;  /* 0x0000000c7a007844 */ /* 0x000fe20000000200 */
[----:B------:R-:W-:-:S02]  /*12e40*/  LOP3.LUT R183, R100, 0x380, RZ, 0xc0, !PT ;  /* 0x0000038064b77812 */ /* 0x000fc400078ec0ff */
[----:B------:R-:W-:Y:S02]  /*12e50*/  MOV R130, R130 ;  /* 0x0000008200827202 */ /* 0x000fe40000000f00 */
[----:B0-----:R-:W-:Y:S02]  /*12e60*/  F2FP.F16.F32.PACK_AB R8, R105, R174 ;  /* 0x000000ae6908723e */ /* 0x001fe400000000ff */
[----:B------:R-:W-:Y:S02]  /*12e70*/  F2FP.F16.F32.PACK_AB R9, R56, R54 ;  /* 0x000000363809723e */ /* 0x000fe400000000ff */
[----:B------:R-:W-:Y:S02]  /*12e80*/  F2FP.F16.F32.PACK_AB R10, R109, R175 ;  /* 0x000000af6d0a723e */ /* 0x000fe400000000ff */
[----:B------:R-:W-:Y:S01]  /*12e90*/  F2FP.F16.F32.PACK_AB R11, R62, R60 ;  /* 0x0000003c3e0b723e */ /* 0x000fe200000000ff */
[----:B------:R-:W-:Y:S01]  /*12ea0*/  STSM.16.M88.4 [R124], R32 ;  /* 0x000000207c007844 */ /* 0x000fe20000000200 */
[----:B------:R-:W-:-:S02]  /*12eb0*/  LOP3.LUT R0, R151, 0x380, RZ, 0xc0, !PT ;  /* 0x0000038097007812 */ /* 0x000fc400078ec0ff */
[----:B------:R-:W-:Y:S01]  /*12ec0*/  SHF.R.U64 R187, R187, 0x3, RZ ;  /* 0x00000003bbbb7819 */ /* 0x000fe200000012ff */
[----:B------:R-:W-:Y:S01]  /*12ed0*/  STSM.16.M88.4 [R126], R48 ;  /* 0x000000307e007844 */ /* 0x000fe20000000200 */
[----:B------:R-:W-:Y:S02]  /*12ee0*/  LOP3.LUT R185, R98, 0x380, RZ, 0xc0, !PT ;  /* 0x0000038062b97812 */ /* 0x000fe400078ec0ff */
[----:B------:R-:W-:Y:S01]  /*12ef0*/  SHF.R.U64 R181, R181, 0x3, RZ ;  /* 0x00000003b5b57819 */ /* 0x000fe200000012ff */
[----:B------:R-:W-:Y:S01]  /*12f00*/  STSM.16.M88.4 [R128], R36 ;  /* 0x0000002480007844 */ /* 0x000fe20000000200 */
[----:B------:R-:W-:Y:S01]  /*12f10*/  SHF.R.U64 R183, R183, 0x3, RZ ;  /* 0x00000003b7b77819 */ /* 0x000fe200000012ff */
[--C-:B------:R-:W-:Y:S01]  /*12f20*/  IMAD.X R135, RZ, RZ, R147.reuse, P5 ;  /* 0x000000ffff877224 */ /* 0x100fe200028e0693 */
[----:B------:R-:W-:Y:S01]  /*12f30*/  SHF.R.U64 R0, R0, 0x3, RZ ;  /* 0x0000000300007819 */ /* 0x000fe200000012ff */
[----:B------:R0:W-:Y:S01]  /*12f40*/  STSM.16.M88.4 [R130], R8 ;  /* 0x0000000882007844 */ /* 0x0001e20000000200 */
[----:B------:R-:W-:Y:S01]  /*12f50*/  LOP3.LUT R134, R187, R134, RZ, 0x3c, !PT ;  /* 0x00000086bb867212 */ /* 0x000fe200078e3cff */
[----:B------:R-:W-:Y:S01]  /*12f60*/  IMAD.X R143, RZ, RZ, R147, P1 ;  /* 0x000000ffff8f7224 */ /* 0x000fe200008e0693 */
[----:B------:R-:W-:-:S02]  /*12f70*/  SHF.R.U64 R185, R185, 0x3, RZ ;  /* 0x00000003b9b97819 */ /* 0x000fc400000012ff */
[----:B------:R-:W-:Y:S01]  /*12f80*/  F2FP.F16.F32.PACK_AB R25, R84, R80 ;  /* 0x000000505419723e */ /* 0x000fe200000000ff */
[--C-:B------:R-:W-:Y:S01]  /*12f90*/  IMAD.X R95, RZ, RZ, R147.reuse, P2 ;  /* 0x000000ffff5f7224 */ /* 0x100fe200010e0693 */
[----:B------:R-:W-:Y:S02]  /*12fa0*/  IADD3.X R139, RZ, R147, RZ, P0, !PT ;  /* 0x00000093ff8b7210 */ /* 0x000fe400007fe4ff */
[----:B------:R-:W-:Y:S02]  /*12fb0*/  LOP3.LUT R138, R181, R94, RZ, 0x3c, !PT ;  /* 0x0000005eb58a7212 */ /* 0x000fe400078e3cff */
[----:B----4-:R-:W-:Y:S01]  /*12fc0*/  SHF.R.S32.HI R80, RZ, 0x1f, R188 ;  /* 0x0000001fff507819 */ /* 0x010fe200000114bc */
[----:B------:R-:W-:Y:S01]  /*12fd0*/  IMAD.X R99, RZ, RZ, R147, P3 ;  /* 0x000000ffff637224 */ /* 0x000fe200018e0693 */
[----:B------:R-:W-:Y:S01]  /*12fe0*/  LOP3.LUT R142, R183, R100, RZ, 0x3c, !PT ;  /* 0x00000064b78e7212 */ /* 0x000fe200078e3cff */
[----:B0-----:R-:W-:Y:S01]  /*12ff0*/  IMAD.SHL.U32 R8, R188, 0x4, RZ ;  /* 0x00000004bc087824 */ /* 0x001fe200078e00ff */
[----:B------:R-:W-:-:S02]  /*13000*/  LOP3.LUT R94, R0, R151, RZ, 0x3c, !PT ;  /* 0x00000097005e7212 */ /* 0x000fc400078e3cff */
[----:B------:R-:W-:Y:S02]  /*13010*/  LOP3.LUT R98, R185, R98, RZ, 0x3c, !PT ;  /* 0x00000062b9627212 */ /* 0x000fe400078e3cff */
[----:B------:R-:W-:Y:S02]  /*13020*/  MOV R134, R134 ;  /* 0x0000008600867202 */ /* 0x000fe40000000f00 */
        /* <DEDUP_REMOVED lines=8> */
[----:B------:R-:W-:Y:S02]  /*130b0*/  ISETP.NE.U32.AND P0, PT, RZ, UR4, PT ;  /* 0x00000004ff007c0c */ /* 0x000fe4000bf05070 */
[----:B------:R-:W-:-:S02]  /*130c0*/  SHF.L.U64.HI R0, R188, 0x2, R80 ;  /* 0x00000002bc007819 */ /* 0x000fc40000010250 */
[----:B------:R-:W-:Y:S02]  /*130d0*/  IADD3 R10, P1, R8, UR4, RZ ;  /* 0x00000004080a7c10 */ /* 0x000fe4000ff3e0ff */
[----:B------:R-:W-:Y:S02]  /*130e0*/  MOV R142, R142 ;  /* 0x0000008e008e7202 */ /* 0x000fe40000000f00 */
[----:B------:R-:W-:Y:S02]  /*130f0*/  F2FP.F16.F32.PACK_AB R181, R96, R92 ;  /* 0x0000005c60b5723e */ /* 0x000fe400000000ff */
[----:B------:R-:W-:Y:S02]  /*13100*/  F2FP.F16.F32.PACK_AB R183, R108, R104 ;  /* 0x000000686cb7723e */ /* 0x000fe400000000ff */
[----:B------:R-:W-:Y:S02]  /*13110*/  MOV R94, R94 ;  /* 0x0000005e005e7202 */ /* 0x000fe40000000f00 */
[----:B------:R-:W-:-:S02]  /*13120*/  F2FP.F16.F32.PACK_AB R185, R116, R112 ;  /* 0x0000007074b9723e */ /* 0x000fc400000000ff */
[----:B------:R-:W-:Y:S01]  /*13130*/  F2FP.F16.F32.PACK_AB R187, R152, R136 ;  /* 0x0000008898bb723e */ /* 0x000fe200000000ff */
[----:B------:R0:W-:Y:S01]  /*13140*/  STSM.16.M88.4 [R134], R12 ;  /* 0x0000000c86007844 */ /* 0x0001e20000000200 */
[----:B------:R-:W-:Y:S02]  /*13150*/  MOV R98, R98 ;  /* 0x0000006200627202 */ /* 0x000fe40000000f00 */
[----:B------:R-:W-:Y:S02]  /*13160*/  F2FP.F16.F32.PACK_AB R146, R149, R148 ;  /* 0x000000949592723e */ /* 0x000fe400000000ff */
[----:B------:R-:W-:Y:S01]  /*13170*/  F2FP.F16.F32.PACK_AB R147, R3, R150 ;  /* 0x000000960393723e */ /* 0x000fe200000000ff */
[----:B------:R1:W-:Y:S01]  /*13180*/  STSM.16.M88.4 [R138], R24 ;  /* 0x000000188a007844 */ /* 0x0003e20000000200 */
[----:B------:R-:W-:Y:S01]  /*13190*/  ISETP.NE.AND.EX P0, PT, RZ, UR5, PT, P0 ;  /* 0x00000005ff007c0c */ /* 0x000fe2000bf05300 */
[----:B------:R-:W-:Y:S01]  /*131a0*/  IMAD.MOV.U32 R76, RZ, RZ, RZ ;  /* 0x000000ffff4c7224 */ /* 0x000fe200078e00ff */
[----:B------:R-:W-:Y:S01]  /*131b0*/  IADD3.X R11, R0, UR5, RZ, P1, !PT ;  /* 0x00000005000b7c10 */ /* 0x000fe20008ffe4ff */
[----:B------:R-:W-:Y:S01]  /*131c0*/  ULDC.64 UR4, c[0x0][0xd08] ;  /* 0x0003420000047ab9 */ /* 0x000fe20000000a00 */
[----:B------:R1:W-:Y:S01]  /*131d0*/  STSM.16.M88.4 [R142], R180 ;  /* 0x000000b48e007844 */ /* 0x0003e20000000200 */
[----:B------:R-:W-:Y:S01]  /*131e0*/  ISETP.NE.U32.AND P2, PT, RZ, UR4, PT ;  /* 0x00000004ff007c0c */ /* 0x000fe2000bf45070 */
[----:B------:R-:W2:Y:S02]  /*131f0*/  LDC R3, c[0x0][0xce8] ;  /* 0x00033a00ff037b82 */ /* 0x000ea40000000800 */
[----:B------:R1:W-:Y:S01]  /*13200*/  STSM.16.M88.4 [R94], R184 ;  /* 0x000000b85e007844 */ /* 0x0003e20000000200 */
[----:B------:R-:W-:-:S03]  /*13210*/  ISETP.NE.AND.EX P2, PT, RZ, UR5, PT, P2 ;  /* 0x00000005ff007c0c */ /* 0x000fc6000bf45320 */
[----:B------:R1:W-:Y:S02]  /*13220*/  STSM.16.M88.4 [R98], R144 ;  /* 0x0000009062007844 */ /* 0x0003e40000000200 */
[----:B------:R-:W-:Y:S08]  /*13230*/  BAR.SYNC.DEFER_BLOCKING 0x1, 0x100 ;  /* 0x0044000000007b1d */ /* 0x000ff00000010000 */
[----:B------:R-:W-:Y:S01]  /*13240*/  @P2 IADD3 R8, P3, R8, UR4, RZ ;  /* 0x0000000408082c10 */ /* 0x000fe2000ff7e0ff */
[----:B------:R-:W-:-:S02]  /*13250*/  ULDC UR4, c[0x0][0xb88] ;  /* 0x0002e20000047ab9 */ /* 0x000fc40000000800 */
[----:B------:R-:W-:Y:S01]  /*13260*/  IMAD.U32 R4, RZ, RZ, UR4 ;  /* 0x00000004ff047e24 */ /* 0x000fe2000f8e00ff */
[----:B------:R-:W-:Y:S01]  /*13270*/  @P2 IADD3.X R9, R0, UR5, RZ, P3, !PT ;  /* 0x0000000500092c10 */ /* 0x000fe20009ffe4ff */
[----:B------:R1:W5:Y:S04]  /*13280*/  @P0 LDG.E R76, desc[UR42][R10.64] ;  /* 0x0000002a0a4c0981 */ /* 0x000368000c1e1900 */
[----:B------:R1:W5:Y:S01]  /*13290*/  @P2 LDG.E R4, desc[UR42][R8.64] ;  /* 0x0000002a08042981 */ /* 0x000362000c1e1900 */
[----:B--2---:R-:W-:-:S13]  /*132a0*/  ISETP.NE.AND P1, PT, R3, 0x1, PT ;  /* 0x000000010300780c */ /* 0x004fda0003f25270 */
[----:B------:R-:W2:Y:S08]  /*132b0*/  @P1 LDC R7, c[0x0][0xcec] ;  /* 0x00033b00ff071b82 */ /* 0x000eb00000000800 */
[----:B0-----:R-:W0:Y:S01]  /*132c0*/  @P1 LDC R13, c[0x0][0xcf0] ;  /* 0x00033c00ff0d1b82 */ /* 0x001e220000000800 */
[----:B------:R-:W-:Y:S01]  /*132d0*/  SHF.R.S32.HI R78, RZ, 0x1f, R172 ;  /* 0x0000001fff4e7819 */ /* 0x000fe200000114ac */
[----:B-1----:R-:W-:Y:S06]  /*132e0*/  @P2 BRA `(.L_x_15158) ;  /* 0x0000000000102947 */ /* 0x002fec0003800000 */
[----:B------:R-:W-:Y:S05]  /*132f0*/  @!P0 BRA `(.L_x_15158) ;  /* 0x00000000000c8947 */ /* 0x000fea0003800000 */
[----:B------:R-:W3:Y:S04]  /*13300*/  LDG.E R9, desc[UR42][R10.64] ;  /* 0x0000002a0a097981 */ /* 0x000ee8000c1e1900 */
[----:B-----5:R-:W3:Y:S02]  /*13310*/  LDG.E R4, desc[UR42][R10.64+0x4] ;  /* 0x0000042a0a047981 */ /* 0x020ee4000c1e1900 */
[----:B---3--:R-:W-:-:S07]  /*13320*/  IMAD.IADD R4, R4, 0x1, -R9 ;  /* 0x0000000104047824 */ /* 0x008fce00078e0a09 */
.L_x_15158:
[----:B------:R-:W3:Y:S01]  /*13330*/  LDL R8, [R1+0x88] ;  /* 0x0000880001087983 */ /* 0x000ee20000100800 */
[----:B------:R-:W-:Y:S01]  /*13340*/  ULDC.64 UR4, c[0x0][0xc90] ;  /* 0x0003240000047ab9 */ /* 0x000fe20000000a00 */
[----:B------:R-:W1:Y:S01]  /*13350*/  S2R R15, SR_TID.X ;  /* 0x00000000000f7919 */ /* 0x000e620000002100 */
[----:B-----5:R-:W-:Y:S02]  /*13360*/  SHF.R.S32.HI R77, RZ, 0x1f, R76 ;  /* 0x0000001fff4d7819 */ /* 0x020fe4000001144c */
[----:B------:R-:W-:Y:S01]  /*13370*/  SEL R81, R188, RZ, !P0 ;  /* 0x000000ffbc517207 */ /* 0x000fe20004000000 */
[----:B------:R-:W3:Y:S01]  /*13380*/  LDL.LU R86, [R1+0x6c] ;  /* 0x00006c0001567983 */ /* 0x000ee20000300800 */
[----:B------:R-:W-:Y:S01]  /*13390*/  IMAD R0, R78, UR4, RZ ;  /* 0x000000044e007c24 */ /* 0x000fe2000f8e02ff */
[----:B------:R-:W-:Y:S01]  /*133a0*/  SEL R80, R80, RZ, !P0 ;  /* 0x000000ff50507207 */ /* 0x000fe20004000000 */
[----:B------:R-:W-:Y:S01]  /*133b0*/  IMAD R83, R4, R3, RZ ;  /* 0x0000000304537224 */ /* 0x000fe200078e02ff */
[----:B------:R-:W4:Y:S01]  /*133c0*/  @P1 LDC R87, c[0x0][0xcec] ;  /* 0x00033b00ff571b82 */ /* 0x000f220000000800 */
[----:B------:R-:W-:-:S07]  /*133d0*/  IMAD R11, R172, UR5, R0 ;  /* 0x00000005ac0b7c24 */ /* 0x000fce000f8e0200 */
[----:B------:R-:W4:Y:S01]  /*133e0*/  @P1 LDC R89, c[0x0][0xcf0] ;  /* 0x00033c00ff591b82 */ /* 0x000f220000000800 */
[----:B-1----:R-:W-:-:S04]  /*133f0*/  IADD3 R15, R15, -0x80, RZ ;  /* 0xffffff800f0f7810 */ /* 0x002fc80007ffe0ff */
[----:B------:R-:W-:-:S04]  /*13400*/  SHF.R.S32.HI R12, RZ, 0x1f, R15 ;  /* 0x0000001fff0c7819 */ /* 0x000fc8000001140f */
[CC--:B------:R-:W-:Y:S02]  /*13410*/  LEA.HI R79, R12.reuse, R15.reuse, RZ, 0x3 ;  /* 0x0000000f0c4f7211 */ /* 0x0c0fe400078f18ff */
[----:B------:R-:W-:Y:S02]  /*13420*/  LEA.HI R12, R12, R15, RZ, 0x7 ;  /* 0x0000000f0c0c7211 */ /* 0x000fe400078f38ff */
[----:B------:R-:W-:Y:S02]  /*13430*/  LOP3.LUT R82, R79, 0xfffffff8, RZ, 0xc0, !PT ;  /* 0xfffffff84f527812 */ /* 0x000fe400078ec0ff */
[----:B------:R-:W-:-:S03]  /*13440*/  SHF.R.S32.HI R79, RZ, 0x3, R79 ;  /* 0x00000003ff4f7819 */ /* 0x000fc6000001144f */
[----:B------:R-:W-:Y:S01]  /*13450*/  IMAD.IADD R82, R15, 0x1, -R82 ;  /* 0x000000010f527824 */ /* 0x000fe200078e0a52 */
[----:B------:R-:W-:Y:S01]  /*13460*/  BSSY B1, `(.L_x_15159) ;  /* 0x00000e5000017945 */ /* 0x000fe20003800000 */
[----:B---3--:R-:W-:Y:S02]  /*13470*/  IMAD.IADD R10, R8, 0x1, R86 ;  /* 0x00000001080a7824 */ /* 0x008fe400078e0256 */
[----:B------:R-:W-:Y:S01]  /*13480*/  IMAD.WIDE.U32 R8, R172, UR4, R76 ;  /* 0x00000004ac087c25 */ /* 0x000fe2000f8e004c */
[----:B------:R-:W-:-:S03]  /*13490*/  ULDC.64 UR4, c[0x0][0xc98] ;  /* 0x0003260000047ab9 */ /* 0x000fc60000000a00 */
[----:B--2---:R-:W-:-:S04]  /*134a0*/  @P1 IMAD.HI.U32 R0, R10, R7, RZ ;  /* 0x000000070a001227 */ /* 0x004fc800078e00ff */
[----:B------:R-:W-:Y:S01]  /*134b0*/  IMAD.MOV.U32 R7, RZ, RZ, R10 ;  /* 0x000000ffff077224 */ /* 0x000fe200078e000a */
[----:B0-----:R-:W-:Y:S01]  /*134c0*/  @P1 SHF.R.U32.HI R7, RZ, R13, R0 ;  /* 0x0000000dff071219 */ /* 0x001fe20000011600 */
[----:B------:R-:W-:Y:S01]  /*134d0*/  IMAD.IADD R9, R9, 0x1, R11 ;  /* 0x0000000109097824 */ /* 0x000fe200078e020b */
[----:B------:R-:W-:-:S03]  /*134e0*/  LOP3.LUT R13, R12, 0xffffff80, RZ, 0xc0, !PT ;  /* 0xffffff800c0d7812 */ /* 0x000fc600078ec0ff */
[----:B------:R-:W-:Y:S02]  /*134f0*/  IMAD.MOV R0, RZ, RZ, -R7 ;  /* 0x000000ffff007224 */ /* 0x000fe400078e0a07 */
[----:B------:R-:W-:Y:S01]  /*13500*/  IMAD.IADD R14, R15, 0x1, -R13 ;  /* 0x000000010f0e7824 */ /* 0x000fe200078e0a0d */
[----:B------:R-:W-:Y:S01]  /*13510*/  SHF.R.S32.HI R15, RZ, 0x1f, R7 ;  /* 0x0000001fff0f7819 */ /* 0x000fe20000011407 */
[----:B------:R-:W-:Y:S02]  /*13520*/  IMAD R11, R3, R0, R10 ;  /* 0x00000000030b7224 */ /* 0x000fe400078e020a */
[----:B------:R-:W-:Y:S01]  /*13530*/  IMAD.WIDE.U32 R8, R81, UR4, R8 ;  /* 0x0000000451087c25 */ /* 0x000fe2000f8e0008 */
[----:B------:R-:W-:Y:S02]  /*13540*/  SHF.R.S32.HI R25, RZ, 0x1f, R14 ;  /* 0x0000001fff197819 */ /* 0x000fe4000001140e */
[----:B------:R-:W-:Y:S01]  /*13550*/  LOP3.LUT P0, RZ, R14, 0x3, RZ, 0xc0, !PT ;  /* 0x000000030eff7812 */ /* 0x000fe2000780c0ff */
[----:B------:R-:W-:Y:S01]  /*13560*/  IMAD R10, R80, UR4, RZ ;  /* 0x00000004500a7c24 */ /* 0x000fe2000f8e02ff */
[----:B------:R-:W-:Y:S01]  /*13570*/  LEA.HI R24, R25, R14, RZ, 0x2 ;  /* 0x0000000e19187211 */ /* 0x000fe200078f10ff */
[----:B------:R-:W-:Y:S01]  /*13580*/  IMAD.SHL.U32 R0, R82, 0x8, RZ ;  /* 0x0000000852007824 */ /* 0x000fe200078e00ff */
[----:B------:R-:W-:Y:S01]  /*13590*/  IADD3 R8, P2, R7, R8, RZ ;  /* 0x0000000807087210 */ /* 0x000fe20007f5e0ff */
[----:B------:R-:W-:Y:S01]  /*135a0*/  IMAD R10, R81, UR5, R10 ;  /* 0x00000005510a7c24 */ /* 0x000fe2000f8e020a */
[--C-:B------:R-:W-:Y:S01]  /*135b0*/  SHF.R.S32.HI R26, RZ, 0x2, R24.reuse ;  /* 0x00000002ff1a7819 */ /* 0x100fe20000011418 */
[----:B------:R-:W-:Y:S01]  /*135c0*/  ULDC.64 UR4, c[0x0][0xc88] ;  /* 0x0003220000047ab9 */ /* 0x000fe20000000a00 */
[----:B------:R-:W-:Y:S01]  /*135d0*/  SHF.R.S32.HI R27, RZ, 0x1f, R24 ;  /* 0x0000001fff1b7819 */ /* 0x000fe20000011418 */
[----:B------:R-:W-:Y:S01]  /*135e0*/  IMAD R13, R79, 0x40, R0 ;  /* 0x000000404f0d7824 */ /* 0x000fe200078e0200 */
[----:B------:R-:W-:-:S02]  /*135f0*/  SHF.R.S32.HI R7, RZ, 0x1f, R11 ;  /* 0x0000001fff077819 */ /* 0x000fc4000001140b */
[----:B------:R-:W-:Y:S01]  /*13600*/  LEA.HI R27, R27, R26, RZ, 0x3 ;  /* 0x0000001a1b1b7211 */ /* 0x000fe200078f18ff */
[----:B------:R-:W-:Y:S01]  /*13610*/  IMAD.WIDE R20, R13, 0x2, R20 ;  /* 0x000000020d147825 */ /* 0x000fe200078e0214 */
[----:B------:R-:W-:Y:S02]  /*13620*/  IADD3.X R9, R15, R9, R10, P2, !PT ;  /* 0x000000090f097210 */ /* 0x000fe400017fe40a */
[----:B------:R-:W-:Y:S01]  /*13630*/  LEA.HI R14, R25, R14, RZ, 0x5 ;  /* 0x0000000e190e7211 */ /* 0x000fe200078f28ff */
[----:B------:R-:W-:Y:S01]  /*13640*/  IMAD R10, R7, UR4, RZ ;  /* 0x00000004070a7c24 */ /* 0x000fe2000f8e02ff */
[----:B------:R-:W-:Y:S01]  /*13650*/  LOP3.LUT R27, R27, 0xfffffff8, RZ, 0xc0, !PT ;  /* 0xfffffff81b1b7812 */ /* 0x000fe200078ec0ff */
[C---:B------:R-:W-:Y:S01]  /*13660*/  IMAD.WIDE.U32 R8, R11.reuse, UR4, R8 ;  /* 0x000000040b087c25 */ /* 0x040fe2000f8e0008 */
[----:B------:R-:W-:Y:S02]  /*13670*/  SHF.R.S32.HI R14, RZ, 0x5, R14 ;  /* 0x00000005ff0e7819 */ /* 0x000fe4000001140e */
[----:B------:R-:W-:Y:S01]  /*13680*/  IADD3 R69, P5, R20, 0x1000, RZ ;  /* 0x0000100014457810 */ /* 0x000fe20007fbe0ff */
[----:B------:R-:W-:Y:S01]  /*13690*/  IMAD R7, R11, UR5, R10 ;  /* 0x000000050b077c24 */ /* 0x000fe2000f8e020a */
[----:B------:R-:W-:Y:S01]  /*136a0*/  ULDC.64 UR4, c[0x0][0xc50] ;  /* 0x0003140000047ab9 */ /* 0x000fe20000000a00 */
[----:B------:R-:W-:Y:S01]  /*136b0*/  IMAD.IADD R27, R26, 0x1, -R27 ;  /* 0x000000011a1b7824 */ /* 0x000fe200078e0a1b */
[----:B------:R-:W-:-:S02]  /*136c0*/  LEA R26, P2, R8, UR4, 0x2 ;  /* 0x00000004081a7c11 */ /* 0x000fc4000f8410ff */
[----:B------:R-:W-:Y:S01]  /*136d0*/  IADD3 R7, R9, R7, RZ ;  /* 0x0000000709077210 */ /* 0x000fe20007ffe0ff */
[----:B------:R-:W-:Y:S01]  /*136e0*/  IMAD R14, R14, 0x10, R27 ;  /* 0x000000100e0e7824 */ /* 0x000fe200078e021b */
[----:B------:R-:W-:Y:S01]  /*136f0*/  LOP3.LUT R68, R69, 0x380, RZ, 0xc0, !PT ;  /* 0x0000038045447812 */ /* 0x000fe200078ec0ff */
[----:B------:R-:W-:Y:S01]  /*13700*/  SHFL.IDX PT, R10, R26, RZ, 0x1c1f ;  /* 0x001c1fff1a0a7589 */ /* 0x000fe200000e0000 */
[----:B------:R-:W-:Y:S01]  /*13710*/  LEA.HI.X R27, R8, UR5, R7, 0x2, P2 ;  /* 0x00000005081b7c11 */ /* 0x000fe200090f1407 */
[----:B------:R-:W-:Y:S01]  /*13720*/  ULDC.64 UR4, c[0x0][0xba0] ;  /* 0x0002e80000047ab9 */ /* 0x000fe20000000a00 */
[----:B------:R-:W-:Y:S02]  /*13730*/  IADD3 R61, P2, R20, 0x3000, RZ ;  /* 0x00003000143d7810 */ /* 0x000fe40007f5e0ff */
[----:B------:R-:W-:Y:S01]  /*13740*/  SHF.R.U64 R68, R68, 0x3, RZ ;  /* 0x0000000344447819 */ /* 0x000fe200000012ff */
[----:B------:R-:W0:Y:S01]  /*13750*/  SHFL.IDX PT, R11, R27, RZ, 0x1c1f ;  /* 0x001c1fff1b0b7589 */ /* 0x000e2200000e0000 */
[----:B------:R-:W-:-:S02]  /*13760*/  LOP3.LUT R60, R61, 0x380, RZ, 0xc0, !PT ;  /* 0x000003803d3c7812 */ /* 0x000fc400078ec0ff */
[----:B------:R-:W-:Y:S01]  /*13770*/  LOP3.LUT R68, R68, R69, RZ, 0x3c, !PT ;  /* 0x0000004544447212 */ /* 0x000fe200078e3cff */
[----:B------:R-:W-:Y:S01]  /*13780*/  IMAD.X R69, RZ, RZ, R21, P5 ;  /* 0x000000ffff457224 */ /* 0x000fe200028e0615 */
[C---:B------:R-:W-:Y:S01]  /*13790*/  IADD3 R65, P4, R20.reuse, 0x2000, RZ ;  /* 0x0000200014417810 */ /* 0x040fe20007f9e0ff */
[----:B------:R-:W-:Y:S01]  /*137a0*/  SHFL.IDX PT, R15, R27, 0x1, 0x1c1f ;  /* 0x003c1f001b0f7f89 */ /* 0x000fe200000e0000 */
[----:B------:R-:W-:Y:S02]  /*137b0*/  IADD3 R53, P5, R20, 0x5000, RZ ;  /* 0x0000500014357810 */ /* 0x000fe40007fbe0ff */
[----:B------:R-:W-:Y:S02]  /*137c0*/  SHF.R.U64 R60, R60, 0x3, RZ ;  /* 0x000000033c3c7819 */ /* 0x000fe400000012ff */
[----:B------:R-:W-:Y:S02]  /*137d0*/  LOP3.LUT R64, R65, 0x380, RZ, 0xc0, !PT ;  /* 0x0000038041407812 */ /* 0x000fe400078ec0ff */
[----:B------:R-:W-:-:S02]  /*137e0*/  LOP3.LUT R52, R53, 0x380, RZ, 0xc0, !PT ;  /* 0x0000038035347812 */ /* 0x000fc400078ec0ff */
[----:B------:R-:W-:Y:S01]  /*137f0*/  LOP3.LUT R60, R60, R61, RZ, 0x3c, !PT ;  /* 0x0000003d3c3c7212 */ /* 0x000fe200078e3cff */
[----:B------:R-:W-:Y:S01]  /*13800*/  IMAD.X R61, RZ, RZ, R21, P2 ;  /* 0x000000ffff3d7224 */ /* 0x000fe200010e0615 */
[C---:B------:R-:W-:Y:S02]  /*13810*/  IADD3 R57, P3, R20.reuse, 0x4000, RZ ;  /* 0x0000400014397810 */ /* 0x040fe40007f7e0ff */
[----:B------:R-:W-:Y:S02]  /*13820*/  IADD3 R45, P2, R20, 0x7000, RZ ;  /* 0x00007000142d7810 */ /* 0x000fe40007f5e0ff */
[----:B------:R-:W-:Y:S02]  /*13830*/  SHF.R.U64 R64, R64, 0x3, RZ ;  /* 0x0000000340407819 */ /* 0x000fe400000012ff */
[----:B------:R-:W-:Y:S02]  /*13840*/  SHF.R.S32.HI R13, RZ, 0x7, R12 ;  /* 0x00000007ff0d7819 */ /* 0x000fe4000001140c */
[----:B------:R-:W-:-:S02]  /*13850*/  SHF.R.U64 R52, R52, 0x3, RZ ;  /* 0x0000000334347819 */ /* 0x000fc400000012ff */
[----:B------:R-:W-:Y:S02]  /*13860*/  LOP3.LUT R56, R57, 0x380, RZ, 0xc0, !PT ;  /* 0x0000038039387812 */ /* 0x000fe400078ec0ff */
[----:B------:R-:W-:Y:S02]  /*13870*/  LOP3.LUT R44, R45, 0x380, RZ, 0xc0, !PT ;  /* 0x000003802d2c7812 */ /* 0x000fe400078ec0ff */
[----:B------:R-:W-:Y:S01]  /*13880*/  LOP3.LUT R64, R64, R65, RZ, 0x3c, !PT ;  /* 0x0000004140407212 */ /* 0x000fe200078e3cff */
[--C-:B------:R-:W-:Y:S01]  /*13890*/  IMAD.X R65, RZ, RZ, R21.reuse, P4 ;  /* 0x000000ffff417224 */ /* 0x100fe200020e0615 */
[----:B------:R-:W-:Y:S02]  /*138a0*/  LEA.HI R12, R12, R13, RZ, 0x1 ;  /* 0x0000000d0c0c7211 */ /* 0x000fe400078f08ff */
[----:B------:R-:W-:Y:S01]  /*138b0*/  LOP3.LUT R52, R52, R53, RZ, 0x3c, !PT ;  /* 0x0000003534347212 */ /* 0x000fe200078e3cff */
[----:B------:R-:W-:Y:S01]  /*138c0*/  IMAD.X R53, RZ, RZ, R21, P5 ;  /* 0x000000ffff357224 */ /* 0x000fe200028e0615 */
[----:B------:R-:W-:-:S02]  /*138d0*/  IADD3 R49, P4, R20, 0x6000, RZ ;  /* 0x0000600014317810 */ /* 0x000fc40007f9e0ff */
[----:B------:R-:W-:Y:S02]  /*138e0*/  SHF.R.U64 R56, R56, 0x3, RZ ;  /* 0x0000000338387819 */ /* 0x000fe400000012ff */
[----:B------:R-:W-:Y:S02]  /*138f0*/  IADD3 R37, P5, R20, 0x9000, RZ ;  /* 0x0000900014257810 */ /* 0x000fe40007fbe0ff */
[----:B------:R-:W-:Y:S02]  /*13900*/  SHF.R.U64 R44, R44, 0x3, RZ ;  /* 0x000000032c2c7819 */ /* 0x000fe400000012ff */
[----:B------:R-:W-:Y:S02]  /*13910*/  LOP3.LUT R12, R12, 0x3fffffe, RZ, 0xc0, !PT ;  /* 0x03fffffe0c0c7812 */ /* 0x000fe400078ec0ff */
[----:B------:R-:W-:Y:S02]  /*13920*/  LOP3.LUT R48, R49, 0x380, RZ, 0xc0, !PT ;  /* 0x0000038031307812 */ /* 0x000fe400078ec0ff */
[----:B------:R-:W-:Y:S01]  /*13930*/  LOP3.LUT R56, R56, R57, RZ, 0x3c, !PT ;  /* 0x0000003938387212 */ /* 0x000fe200078e3cff */
[----:B------:R-:W-:Y:S01]  /*13940*/  IMAD.X R57, RZ, RZ, R21, P3 ;  /* 0x000000ffff397224 */ /* 0x000fe200018e0615 */
[----:B------:R-:W-:Y:S01]  /*13950*/  LOP3.LUT R36, R37, 0x380, RZ, 0xc0, !PT ;  /* 0x0000038025247812 */ /* 0x000fe200078ec0ff */
[----:B------:R-:W-:Y:S01]  /*13960*/  IMAD.IADD R9, R13, 0x1, -R12 ;  /* 0x000000010d097824 */ /* 0x000fe200078e0a0c */
[----:B------:R-:W-:-:S02]  /*13970*/  LOP3.LUT R44, R44, R45, RZ, 0x3c, !PT ;  /* 0x0000002d2c2c7212 */ /* 0x000fc400078e3cff */
[----:B------:R-:W-:Y:S01]  /*13980*/  IADD3.X R45, RZ, R21, RZ, P2, !PT ;  /* 0x00000015ff2d7210 */ /* 0x000fe200017fe4ff */
[----:B------:R-:W-:Y:S01]  /*13990*/  IMAD R7, R9, 0x40, R14 ;  /* 0x0000004009077824 */ /* 0x000fe200078e020e */
[C---:B------:R-:W-:Y:S01]  /*139a0*/  IADD3 R41, P3, R20.reuse, 0x8000, RZ ;  /* 0x0000800014297810 */ /* 0x040fe20007f7e0ff */
[----:B------:R-:W1:Y:S01]  /*139b0*/  SHFL.IDX PT, R14, R26, 0x1, 0x1c1f ;  /* 0x003c1f001a0e7f89 */ /* 0x000e6200000e0000 */
[----:B------:R-:W-:Y:S01]  /*139c0*/  IADD3 R29, P2, R20, 0xb000, RZ ;  /* 0x0000b000141d7810 */ /* 0x000fe20007f5e0ff */
[----:B------:R-:W-:Y:S01]  /*139d0*/  IMAD.IADD R4, R7, 0x1, R86 ;  /* 0x0000000107047824 */ /* 0x000fe200078e0256 */
[----:B------:R-:W-:Y:S02]  /*139e0*/  SHF.R.U64 R48, R48, 0x3, RZ ;  /* 0x0000000330307819 */ /* 0x000fe400000012ff */
[----:B------:R-:W-:Y:S02]  /*139f0*/  SHF.R.U64 R36, R36, 0x3, RZ ;  /* 0x0000000324247819 */ /* 0x000fe400000012ff */
[----:B------:R-:W-:-:S02]  /*13a00*/  LOP3.LUT R40, R41, 0x380, RZ, 0xc0, !PT ;  /* 0x0000038029287812 */ /* 0x000fc400078ec0ff */
[----:B------:R-:W-:Y:S02]  /*13a10*/  LOP3.LUT R28, R29, 0x380, RZ, 0xc0, !PT ;  /* 0x000003801d1c7812 */ /* 0x000fe400078ec0ff */
[----:B------:R-:W-:Y:S01]  /*13a20*/  LOP3.LUT R48, R48, R49, RZ, 0x3c, !PT ;  /* 0x0000003130307212 */ /* 0x000fe200078e3cff */
[--C-:B------:R-:W-:Y:S01]  /*13a30*/  IMAD.X R49, RZ, RZ, R21.reuse, P4 ;  /* 0x000000ffff317224 */ /* 0x100fe200020e0615 */
[----:B------:R-:W-:Y:S01]  /*13a40*/  LOP3.LUT R36, R36, R37, RZ, 0x3c, !PT ;  /* 0x0000002524247212 */ /* 0x000fe200078e3cff */
[----:B------:R-:W-:Y:S01]  /*13a50*/  IMAD.X R37, RZ, RZ, R21, P5 ;  /* 0x000000ffff257224 */ /* 0x000fe200028e0615 */
[----:B------:R-:W-:Y:S02]  /*13a60*/  IADD3 R33, P4, R20, 0xa000, RZ ;  /* 0x0000a00014217810 */ /* 0x000fe40007f9e0ff */
[----:B------:R-:W-:Y:S02]  /*13a70*/  SHF.R.U64 R40, R40, 0x3, RZ ;  /* 0x0000000328287819 */ /* 0x000fe400000012ff */
[----:B------:R-:W-:-:S02]  /*13a80*/  IADD3 R13, P5, R20, 0xd000, RZ ;  /* 0x0000d000140d7810 */ /* 0x000fc40007fbe0ff */
[----:B------:R-:W-:Y:S02]  /*13a90*/  SHF.R.U64 R28, R28, 0x3, RZ ;  /* 0x000000031c1c7819 */ /* 0x000fe400000012ff */
[----:B------:R-:W-:Y:S02]  /*13aa0*/  LOP3.LUT R32, R33, 0x380, RZ, 0xc0, !PT ;  /* 0x0000038021207812 */ /* 0x000fe400078ec0ff */
[----:B------:R-:W-:Y:S01]  /*13ab0*/  LOP3.LUT R40, R40, R41, RZ, 0x3c, !PT ;  /* 0x0000002928287212 */ /* 0x000fe200078e3cff */
[--C-:B------:R-:W-:Y:S01]  /*13ac0*/  IMAD.X R41, RZ, RZ, R21.reuse, P3 ;  /* 0x000000ffff297224 */ /* 0x100fe200018e0615 */
[----:B------:R-:W-:Y:S02]  /*13ad0*/  LOP3.LUT R12, R13, 0x380, RZ, 0xc0, !PT ;  /* 0x000003800d0c7812 */ /* 0x000fe400078ec0ff */
[----:B------:R-:W-:Y:S01]  /*13ae0*/  LOP3.LUT R28, R28, R29, RZ, 0x3c, !PT ;  /* 0x0000001d1c1c7212 */ /* 0x000fe200078e3cff */
[----:B------:R-:W-:Y:S01]  /*13af0*/  IMAD.X R29, RZ, RZ, R21, P2 ;  /* 0x000000ffff1d7224 */ /* 0x000fe200010e0615 */
[----:B------:R-:W-:-:S02]  /*13b00*/  IADD3 R25, P3, R20, 0xc000, RZ ;  /* 0x0000c00014197810 */ /* 0x000fc40007f7e0ff */
[C---:B------:R-:W-:Y:S01]  /*13b10*/  ISETP.GE.OR P2, PT, R4.reuse, R83, P0 ;  /* 0x000000530400720c */ /* 0x040fe20000746670 */
[----:B------:R-:W-:Y:S01]  /*13b20*/  VIADD R4, R4, 0x8 ;  /* 0x0000000804047836 */ /* 0x000fe20000000000 */
[----:B------:R-:W-:Y:S02]  /*13b30*/  SHF.R.U64 R32, R32, 0x3, RZ ;  /* 0x0000000320207819 */ /* 0x000fe400000012ff */
[----:B------:R-:W-:Y:S02]  /*13b40*/  SHF.R.U64 R12, R12, 0x3, RZ ;  /* 0x000000030c0c7819 */ /* 0x000fe400000012ff */
[----:B------:R-:W-:Y:S02]  /*13b50*/  LOP3.LUT R24, R25, 0x380, RZ, 0xc0, !PT ;  /* 0x0000038019187812 */ /* 0x000fe400078ec0ff */
[----:B------:R-:W-:Y:S01]  /*13b60*/  LOP3.LUT R32, R32, R33, RZ, 0x3c, !PT ;  /* 0x0000002120207212 */ /* 0x000fe200078e3cff */
[----:B------:R-:W-:Y:S01]  /*13b70*/  IMAD.X R33, RZ, RZ, R21, P4 ;  /* 0x000000ffff217224 */ /* 0x000fe200020e0615 */
[----:B------:R-:W-:-:S02]  /*13b80*/  LOP3.LUT R12, R12, R13, RZ, 0x3c, !PT ;  /* 0x0000000d0c0c7212 */ /* 0x000fc400078e3cff */
[----:B------:R-:W-:Y:S01]  /*13b90*/  ISETP.GE.OR P0, PT, R4, R83, P0 ;  /* 0x000000530400720c */ /* 0x000fe20000706670 */
[----:B0-----:R-:W-:Y:S01]  /*13ba0*/  @!P2 ST.E desc[UR42][R10.64], R6 ;  /* 0x000000060a00a985 */ /* 0x001fe2000c10192a */
[C---:B------:R-:W-:Y:S02]  /*13bb0*/  IADD3 R9, P4, R20.reuse, 0xe000, RZ ;  /* 0x0000e00014097810 */ /* 0x040fe40007f9e0ff */
[----:B------:R-:W-:Y:S02]  /*13bc0*/  LOP3.LUT R13, R20, 0x380, RZ, 0xc0, !PT ;  /* 0x00000380140d7812 */ /* 0x000fe400078ec0ff */
[----:B------:R-:W-:Y:S02]  /*13bd0*/  SHF.R.U64 R24, R24, 0x3, RZ ;  /* 0x0000000318187819 */ /* 0x000fe400000012ff */
[----:B------:R-:W-:Y:S02]  /*13be0*/  LOP3.LUT R8, R9, 0x380, RZ, 0xc0, !PT ;  /* 0x0000038009087812 */ /* 0x000fe400078ec0ff */
[----:B------:R-:W-:-:S02]  /*13bf0*/  SHF.R.U64 R13, R13, 0x3, RZ ;  /* 0x000000030d0d7819 */ /* 0x000fc400000012ff */
[----:B------:R-:W-:Y:S01]  /*13c00*/  LOP3.LUT R24, R24, R25, RZ, 0x3c, !PT ;  /* 0x0000001918187212 */ /* 0x000fe200078e3cff */
[--C-:B------:R-:W-:Y:S01]  /*13c10*/  IMAD.X R25, RZ, RZ, R21.reuse, P3 ;  /* 0x000000ffff197224 */ /* 0x100fe200018e0615 */
[----:B------:R-:W-:Y:S01]  /*13c20*/  IADD3 R7, P3, R20, 0xf000, RZ ;  /* 0x0000f00014077810 */ /* 0x000fe20007f7e0ff */
[----:B-1----:R0:W-:Y:S01]  /*13c30*/  @!P0 ST.E desc[UR42][R14.64], R5 ;  /* 0x000000050e008985 */ /* 0x0021e2000c10192a */
[----:B------:R-:W-:Y:S02]  /*13c40*/  SHF.R.U64 R8, R8, 0x3, RZ ;  /* 0x0000000308087819 */ /* 0x000fe400000012ff */
[----:B------:R-:W-:Y:S01]  /*13c50*/  LOP3.LUT R20, R13, R20, RZ, 0x3c, !PT ;  /* 0x000000140d147212 */ /* 0x000fe200078e3cff */
[--C-:B------:R-:W-:Y:S01]  /*13c60*/  IMAD.X R85, RZ, RZ, R21.reuse, P3 ;  /* 0x000000ffff557224 */ /* 0x100fe200018e0615 */
[----:B------:R-:W-:Y:S01]  /*13c70*/  LOP3.LUT R8, R8, R9, RZ, 0x3c, !PT ;  /* 0x0000000908087212 */ /* 0x000fe200078e3cff */
[----:B------:R-:W-:Y:S01]  /*13c80*/  IMAD.X R9, RZ, RZ, R21, P4 ;  /* 0x000000ffff097224 */ /* 0x000fe200020e0615 */
[----:B------:R-:W-:Y:S01]  /*13c90*/  IADD3.X R13, RZ, R21, RZ, P5, !PT ;  /* 0x00000015ff0d7210 */ /* 0x000fe20002ffe4ff */
[----:B------:R1:W5:Y:S01]  /*13ca0*/  LD.E.128 R72, desc[UR42][R20.64] ;  /* 0x0000002a14487980 */ /* 0x000362000c101d00 */
[----:B------:R-:W-:Y:S01]  /*13cb0*/  IMAD R82, R82, 0x20, R79 ;  /* 0x0000002052527824 */ /* 0x000fe200078e024f */
[----:B------:R-:W-:-:S02]  /*13cc0*/  LOP3.LUT R4, R7, 0x380, RZ, 0xc0, !PT ;  /* 0x0000038007047812 */ /* 0x000fc400078ec0ff */
[----:B------:R-:W5:Y:S04]  /*13cd0*/  LD.E.128 R68, desc[UR42][R68.64] ;  /* 0x0000002a44447980 */ /* 0x000f68000c101d00 */
[----:B------:R-:W5:Y:S01]  /*13ce0*/  LD.E.128 R64, desc[UR42][R64.64] ;  /* 0x0000002a40407980 */ /* 0x000f62000c101d00 */
[----:B-1----:R-:W-:Y:S01]  /*13cf0*/  IMAD R21, R77, UR4, RZ ;  /* 0x000000044d157c24 */ /* 0x002fe2000f8e02ff */
[----:B------:R-:W-:Y:S02]  /*13d00*/  SHF.R.U64 R4, R4, 0x3, RZ ;  /* 0x0000000304047819 */ /* 0x000fe400000012ff */
[----:B------:R-:W5:Y:S01]  /*13d10*/  LD.E.128 R60, desc[UR42][R60.64] ;  /* 0x0000002a3c3c7980 */ /* 0x000f62000c101d00 */
[----:B------:R-:W-:Y:S01]  /*13d20*/  IMAD R77, R76, UR5, R21 ;  /* 0x000000054c4d7c24 */ /* 0x000fe2000f8e0215 */
[----:B------:R-:W-:Y:S01]  /*13d30*/  LOP3.LUT R84, R4, R7, RZ, 0x3c, !PT ;  /* 0x0000000704547212 */ /* 0x000fe200078e3cff */
[----:B------:R-:W-:Y:S01]  /*13d40*/  IMAD.WIDE.U32 R20, R76, UR4, RZ ;  /* 0x000000044c147c25 */ /* 0x000fe2000f8e00ff */
[----:B------:R-:W-:Y:S01]  /*13d50*/  ULDC.64 UR4, c[0x0][0xbe8] ;  /* 0x0002fa0000047ab9 */ /* 0x000fe20000000a00 */
[----:B------:R-:W5:Y:S02]  /*13d60*/  LD.E.128 R56, desc[UR42][R56.64] ;  /* 0x0000002a38387980 */ /* 0x000f64000c101d00 */
[----:B------:R-:W-:-:S02]  /*13d70*/  IMAD.IADD R21, R21, 0x1, R77 ;  /* 0x0000000115157824 */ /* 0x000fc400078e024d */
[----:B------:R-:W-:Y:S01]  /*13d80*/  IMAD R78, R78, UR4, RZ ;  /* 0x000000044e4e7c24 */ /* 0x000fe2000f8e02ff */
[----:B0-----:R0:W5:Y:S01]  /*13d90*/  LD.E.128 R4, desc[UR42][R84.64] ;  /* 0x0000002a54047980 */ /* 0x001162000c101d00 */
[----:B------:R-:W-:Y:S02]  /*13da0*/  IMAD.IADD R82, R86, 0x1, R82 ;  /* 0x0000000156527824 */ /* 0x000fe400078e0252 */
[C---:B------:R-:W-:Y:S01]  /*13db0*/  IMAD R77, R172.reuse, UR5, R78 ;  /* 0x00000005ac4d7c24 */ /* 0x040fe2000f8e024e */
[----:B------:R-:W5:Y:S01]  /*13dc0*/  LD.E.128 R52, desc[UR42][R52.64] ;  /* 0x0000002a34347980 */ /* 0x000f62000c101d00 */
[----:B------:R-:W-:Y:S01]  /*13dd0*/  IMAD.WIDE.U32 R20, R172, UR4, R20 ;  /* 0x00000004ac147c25 */ /* 0x000fe2000f8e0014 */
[----:B------:R-:W-:Y:S02]  /*13de0*/  ULDC.64 UR4, c[0x0][0xbf0] ;  /* 0x0002fc0000047ab9 */ /* 0x000fe40000000a00 */
[----:B------:R-:W5:Y:S01]  /*13df0*/  LD.E.128 R48, desc[UR42][R48.64] ;  /* 0x0000002a30307980 */ /* 0x000f62000c101d00 */
[----:B----4-:R-:W-:-:S03]  /*13e00*/  @P1 IMAD.HI.U32 R76, R82, R87, RZ ;  /* 0x00000057524c1227 */ /* 0x010fc600078e00ff */
[----:B------:R-:W5:Y:S01]  /*13e10*/  LD.E.128 R44, desc[UR42][R44.64] ;  /* 0x0000002a2c2c7980 */ /* 0x000f62000c101d00 */
[----:B------:R-:W-:Y:S02]  /*13e20*/  IMAD.IADD R21, R21, 0x1, R77 ;  /* 0x0000000115157824 */ /* 0x000fe400078e024d */
[----:B------:R-:W-:Y:S01]  /*13e30*/  IMAD.MOV.U32 R77, RZ, RZ, R82 ;  /* 0x000000ffff4d7224 */ /* 0x000fe200078e0052 */
[----:B------:R-:W-:Y:S01]  /*13e40*/  @P1 SHF.R.U32.HI R77, RZ, R89, R76 ;  /* 0x00000059ff4d1219 */ /* 0x000fe2000001164c */
[----:B------:R-:W-:Y:S01]  /*13e50*/  IMAD R80, R80, UR4, RZ ;  /* 0x0000000450507c24 */ /* 0x000fe2000f8e02ff */
[----:B------:R-:W5:Y:S01]  /*13e60*/  LD.E.128 R40, desc[UR42][R40.64] ;  /* 0x0000002a28287980 */ /* 0x000f62000c101d00 */
[C---:B------:R-:W-:Y:S01]  /*13e70*/  IMAD.WIDE.U32 R20, R81.reuse, UR4, R20 ;  /* 0x0000000451147c25 */ /* 0x040fe2000f8e0014 */
[--C-:B------:R-:W-:Y:S02]  /*13e80*/  SHF.R.S32.HI R76, RZ, 0x1f, R77.reuse ;  /* 0x0000001fff4c7819 */ /* 0x100fe4000001144d */
[----:B------:R-:W5:Y:S01]  /*13e90*/  LD.E.128 R36, desc[UR42][R36.64] ;  /* 0x0000002a24247980 */ /* 0x000f62000c101d00 */
[----:B0-----:R-:W-:Y:S01]  /*13ea0*/  IMAD R85, R81, UR5, R80 ;  /* 0x0000000551557c24 */ /* 0x001fe2000f8e0250 */
[----:B------:R-:W-:Y:S01]  /*13eb0*/  ULDC.64 UR4, c[0x0][0xbe0] ;  /* 0x0002f80000047ab9 */ /* 0x000fe20000000a00 */
[----:B------:R-:W-:Y:S01]  /*13ec0*/  IMAD.MOV R78, RZ, RZ, -R77 ;  /* 0x000000ffff4e7224 */ /* 0x000fe200078e0a4d */
[----:B------:R-:W5:Y:S01]  /*13ed0*/  LD.E.128 R32, desc[UR42][R32.64] ;  /* 0x0000002a20207980 */ /* 0x000f62000c101d00 */
[----:B------:R-:W-:Y:S01]  /*13ee0*/  IMAD R76, R76, UR4, RZ ;  /* 0x000000044c4c7c24 */ /* 0x000fe2000f8e02ff */
[----:B------:R-:W-:Y:S01]  /*13ef0*/  IADD3 R21, R21, R85, RZ ;  /* 0x0000005515157210 */ /* 0x000fe20007ffe0ff */
[----:B------:R-:W-:Y:S01]  /*13f00*/  IMAD R3, R3, R78, R82 ;  /* 0x0000004e03037224 */ /* 0x000fe200078e0252 */
[----:B------:R-:W5:Y:S01]  /*13f10*/  LD.E.128 R28, desc[UR42][R28.64] ;  /* 0x0000002a1c1c7980 */ /* 0x000f62000c101d00 */
[----:B------:R-:W-:-:S02]  /*13f20*/  IMAD R81, R77, UR5, R76 ;  /* 0x000000054d517c24 */ /* 0x000fc4000f8e024c */
[----:B------:R-:W-:Y:S01]  /*13f30*/  IMAD.WIDE.U32 R20, R77, UR4, R20 ;  /* 0x000000044d147c25 */ /* 0x000fe2000f8e0014 */
[----:B------:R-:W-:Y:S01]  /*13f40*/  SHF.R.S32.HI R76, RZ, 0x1f, R3 ;  /* 0x0000001fff4c7819 */ /* 0x000fe20000011403 */
[----:B------:R-:W-:Y:S01]  /*13f50*/  ULDC.64 UR4, c[0x0][0xbd8] ;  /* 0x0002f60000047ab9 */ /* 0x000fe20000000a00 */
[----:B------:R-:W5:Y:S01]  /*13f60*/  LD.E.128 R24, desc[UR42][R24.64] ;  /* 0x0000002a18187980 */ /* 0x000f62000c101d00 */
[----:B------:R-:W-:Y:S02]  /*13f70*/  IMAD.IADD R21, R21, 0x1, R81 ;  /* 0x0000000115157824 */ /* 0x000fe400078e0251 */
[----:B------:R-:W-:Y:S01]  /*13f80*/  IMAD R76, R76, UR4, RZ ;  /* 0x000000044c4c7c24 */ /* 0x000fe2000f8e02ff */
        /* <DEDUP_REMOVED lines=11> */
[----:B------:R-:W-:Y:S01]  /*14040*/  IMAD.IADD R21, R21, 0x1, R77 ;  /* 0x0000000115157824 */ /* 0x000fe200078e024d */
[----:B------:R-:W-:Y:S01]  /*14050*/  LEA R82, P2, R20, UR4, 0x1 ;  /* 0x0000000414527c11 */ /* 0x000fe2000f8408ff */
[----:B------:R-:W-:-:S03]  /*14060*/  IMAD.IADD R86, R79, 0x1, R86 ;  /* 0x000000014f567824 */ /* 0x000fc600078e0256 */
[----:B------:R-:W-:Y:S01]  /*14070*/  LEA.HI.X R84, R20, UR5, R21, 0x1, P2 ;  /* 0x0000000514547c11 */ /* 0x000fe200090f0c15 */
[----:B------:R-:W-:Y:S01]  /*14080*/  VIADD R3, R22, 0x32420 ;  /* 0x0003242016037836 */ /* 0x000fe20000000000 */
[----:B------:R-:W-:-:S04]  /*14090*/  ISETP.GE.AND P2, PT, R86, R83, PT ;  /* 0x000000535600720c */ /* 0x000fc80003f46270 */
[----:B------:R-:W-:Y:S01]  /*140a0*/  PRMT R3, RZ, 0x654, R3 ;  /* 0x00000654ff037816 */ /* 0x000fe20000000003 */
[----:B------:R-:W-:Y:S01]  /*140b0*/  VIADD R76, R86, 0x20 ;  /* 0x00000020564c7836 */ /* 0x000fe20000000000 */
[----:B------:R-:W-:Y:S01]  /*140c0*/  IADD3 R92, R0, 0x40, RZ ;  /* 0x00000040005c7810 */ /* 0x000fe20007ffe0ff */
[----:B------:R-:W-:Y:S02]  /*140d0*/  VIADD R78, R86, 0x40 ;  /* 0x00000040564e7836 */ /* 0x000fe40000000000 */
[C---:B------:R-:W-:Y:S02]  /*140e0*/  VIADD R90, R0.reuse, 0xc0 ;  /* 0x000000c0005a7836 */ /* 0x040fe40000000000 */
[----:B------:R-:W-:Y:S01]  /*140f0*/  VIADD R88, R0, 0x80 ;  /* 0x0000008000587836 */ /* 0x000fe20000000000 */
[----:B0-----:R0:W-:Y:S01]  /*14100*/  SYNCS.ARRIVE.TRANS64.RED.A1T0 RZ, [R3+URZ], RZ ;  /* 0x000000ff03ff79a7 */ /* 0x0011e2000810043f */
[----:B------:R1:W2:Y:S01]  /*14110*/  SHFL.IDX PT, R81, R82, RZ, 0x181f ;  /* 0x00181fff52517589 */ /* 0x0002a200000e0000 */
[----:B------:R-:W-:-:S02]  /*14120*/  ISETP.GE.AND P1, PT, R76, R83, PT ;  /* 0x000000534c00720c */ /* 0x000fc40003f26270 */
[----:B------:R-:W-:Y:S01]  /*14130*/  ISETP.GE.AND P0, PT, R78, R83, PT ;  /* 0x000000534e00720c */ /* 0x000fe20003f06270 */
[----:B0-----:R1:W0:Y:S01]  /*14140*/  SHFL.IDX PT, R3, R84, RZ, 0x181f ;  /* 0x00181fff54037589 */ /* 0x00122200000e0000 */
[----:B------:R-:W-:Y:S02]  /*14150*/  SHF.R.S32.HI R89, RZ, 0x1f, R0 ;  /* 0x0000001fff597819 */ /* 0x000fe40000011400 */
[----:B------:R-:W-:Y:S02]  /*14160*/  SHF.R.S32.HI R85, RZ, 0x1f, R90 ;  /* 0x0000001fff557819 */ /* 0x000fe4000001145a */
[----:B------:R-:W-:Y:S02]  /*14170*/  SHF.R.S32.HI R87, RZ, 0x1f, R88 ;  /* 0x0000001fff577819 */ /* 0x000fe40000011458 */
[----:B------:R-:W-:Y:S01]  /*14180*/  SHF.R.S32.HI R91, RZ, 0x1f, R92 ;  /* 0x0000001fff5b7819 */ /* 0x000fe2000001145c */
[----:B-1----:R-:W-:Y:S06]  /*14190*/  @P2 BRA `(.L_x_15160) ;  /* 0x0000000000442947 */ /* 0x002fec0003800000 */
        /* <DEDUP_REMOVED lines=17> */
.L_x_15160:
[----:B------:R-:W-:Y:S05]  /*142b0*/  BSYNC B1 ;  /* 0x0000000000017941 */ /* 0x000fea0003800000 */
.L_x_15159:
[----:B0-----:R0:W3:Y:S01]  /*142c0*/  SHFL.IDX PT, R3, R84, 0x1, 0x181f ;  /* 0x00381f0054037f89 */ /* 0x0010e200000e0000 */
[----:B------:R-:W-:Y:S03]  /*142d0*/  BSSY B1, `(.L_x_15161) ;  /* 0x0000014000017945 */ /* 0x000fe60003800000 */
[----:B-1---5:R0:W1:Y:S01]  /*142e0*/  SHFL.IDX PT, R41, R82, 0x1, 0x181f ;  /* 0x00381f0052297f89 */ /* 0x02206200000e0000 */
[----:B------:R-:W-:Y:S05]  /*142f0*/  @P1 BRA `(.L_x_15162) ;  /* 0x0000000000441947 */ /* 0x000fea0003800000 */
[----:B------:R-:W-:Y:S02]  /*14300*/  ULDC UR4, c[0x0][0xbc8] ;  /* 0x0002f20000047ab9 */ /* 0x000fe40000000800 */
[----:B------:R-:W-:Y:S02]  /*14310*/  ISETP.GE.AND P4, PT, R0, UR4, PT ;  /* 0x0000000400007c0c */ /* 0x000fe4000bf86270 */
[----:B------:R-:W-:Y:S02]  /*14320*/  ISETP.GE.AND P3, PT, R92, UR4, PT ;  /* 0x000000045c007c0c */ /* 0x000fe4000bf66270 */
[----:B------:R-:W-:Y:S02]  /*14330*/  ISETP.GE.AND P2, PT, R88, UR4, PT ;  /* 0x0000000458007c0c */ /* 0x000fe4000bf46270 */
[----:B------:R-:W-:-:S07]  /*14340*/  ISETP.GE.AND P1, PT, R90, UR4, PT ;  /* 0x000000045a007c0c */ /* 0x000fce000bf26270 */
[----:B-1----:R-:W-:-:S04]  /*14350*/  @!P4 LEA R20, P5, R0, R41, 0x1 ;  /* 0x000000290014c211 */ /* 0x002fc800078a08ff */
[----:B---3--:R-:W-:Y:S02]  /*14360*/  @!P4 LEA.HI.X R21, R0, R3, R89, 0x1, P5 ;  /* 0x000000030015c211 */ /* 0x008fe400028f0c59 */
        /* <DEDUP_REMOVED lines=10> */
.L_x_15162:
[----:B------:R-:W-:Y:S05]  /*14410*/  BSYNC B1 ;  /* 0x0000000000017941 */ /* 0x000fea0003800000 */
.L_x_15161:
[----:B---3--:R3:W0:Y:S01]  /*14420*/  SHFL.IDX PT, R3, R84, 0x2, 0x181f ;  /* 0x00581f0054037f89 */ /* 0x00862200000e0000 */
[----:B------:R-:W-:Y:S03]  /*14430*/  BSSY B1, `(.L_x_15163) ;  /* 0x0000014000017945 */ /* 0x000fe60003800000 */
[----:B----4-:R3:W4:Y:S01]  /*14440*/  SHFL.IDX PT, R25, R82, 0x2, 0x181f ;  /* 0x00581f0052197f89 */ /* 0x01072200000e0000 */
        /* <DEDUP_REMOVED lines=18> */
.L_x_15164:
[----:B------:R-:W-:Y:S05]  /*14570*/  BSYNC B1 ;  /* 0x0000000000017941 */ /* 0x000fea0003800000 */
.L_x_15163:
[----:B0-----:R-:W-:Y:S01]  /*14580*/  VIADD R8, R86, 0x60 ;  /* 0x0000006056087836 */ /* 0x001fe20000000000 */
[----:B------:R0:W0:Y:S04]  /*14590*/  SHFL.IDX PT, R3, R84, 0x3, 0x181f ;  /* 0x00781f0054037f89 */ /* 0x00002800000e0000 */
        /* <DEDUP_REMOVED lines=22> */
.L_x_15157:
[----:B------:R-:W3:Y:S01]  /*14700*/  LDL R9, [R1+0x90] ;  /* 0x0000900001097983 */ /* 0x000ee20000100800 */
[----:B------:R-:W-:Y:S01]  /*14710*/  ULDC.64 UR4, c[0x0][0xd00] ;  /* 0x0003400000047ab9 */ /* 0x000fe20000000a00 */
[----:B------:R-:W-:Y:S01]  /*14720*/  IMAD.MOV.U32 R0, RZ, RZ, RZ ;  /* 0x000000ffff007224 */ /* 0x000fe200078e00ff */
[----:B------:R-:W-:Y:S01]  /*14730*/  ISETP.NE.U32.AND P0, PT, RZ, UR4, PT ;  /* 0x00000004ff007c0c */ /* 0x000fe2000bf05070 */
[----:B------:R-:W4:Y:S03]  /*14740*/  LDC R25, c[0x0][0xce8] ;  /* 0x00033a00ff197b82 */ /* 0x000f260000000800 */
[----:B------:R-:W-:Y:S01]  /*14750*/  ISETP.NE.AND.EX P0, PT, RZ, UR5, PT, P0 ;  /* 0x00000005ff007c0c */ /* 0x000fe2000bf05300 */
[----:B---3--:R-:W-:Y:S01]  /*14760*/  IMAD.SHL.U32 R6, R9, 0x4, RZ ;  /* 0x0000000409067824 */ /* 0x008fe200078e00ff */
[----:B------:R-:W-:-:S04]  /*14770*/  SHF.R.S32.HI R14, RZ, 0x1f, R9 ;  /* 0x0000001fff0e7819 */ /* 0x000fc80000011409 */
[----:B------:R-:W-:Y:S02]  /*14780*/  IADD3 R4, P1, R6, UR4, RZ ;  /* 0x0000000406047c10 */ /* 0x000fe4000ff3e0ff */
[----:B------:R-:W-:-:S04]  /*14790*/  SHF.L.U64.HI R3, R9, 0x2, R14 ;  /* 0x0000000209037819 */ /* 0x000fc8000001020e */
[----:B------:R-:W-:Y:S01]  /*147a0*/  IADD3.X R5, R3, UR5, RZ, P1, !PT ;  /* 0x0000000503057c10 */ /* 0x000fe20008ffe4ff */
[----:B------:R-:W-:Y:S02]  /*147b0*/  ULDC.64 UR4, c[0x0][0xd08] ;  /* 0x0003420000047ab9 */ /* 0x000fe40000000a00 */
[----:B------:R-:W-:Y:S02]  /*147c0*/  ISETP.NE.U32.AND P1, PT, RZ, UR4, PT ;  /* 0x00000004ff007c0c */ /* 0x000fe4000bf25070 */
[----:B------:R3:W5:Y:S02]  /*147d0*/  @P0 LDG.E R0, desc[UR42][R4.64] ;  /* 0x0000002a04000981 */ /* 0x000764000c1e1900 */
[----:B------:R-:W-:-:S13]  /*147e0*/  ISETP.NE.AND.EX P1, PT, RZ, UR5, PT, P1 ;  /* 0x00000005ff007c0c */ /* 0x000fda000bf25310 */
[----:B------:R-:W-:Y:S01]  /*147f0*/  @P1 IADD3 R6, P2, R6, UR4, RZ ;  /* 0x0000000406061c10 */ /* 0x000fe2000ff5e0ff */
[----:B------:R-:W-:Y:S02]  /*14800*/  ULDC UR4, c[0x0][0xb88] ;  /* 0x0002e20000047ab9 */ /* 0x000fe40000000800 */
[----:B------:R-:W-:Y:S01]  /*14810*/  IMAD.U32 R8, RZ, RZ, UR4 ;  /* 0x00000004ff087e24 */ /* 0x000fe2000f8e00ff */
[----:B------:R-:W-:-:S05]  /*14820*/  @P1 IADD3.X R7, R3, UR5, RZ, P2, !PT ;  /* 0x0000000503071c10 */ /* 0x000fca00097fe4ff */
[----:B------:R3:W5:Y:S01]  /*14830*/  @P1 LDG.E R8, desc[UR42][R6.64] ;  /* 0x0000002a06081981 */ /* 0x000762000c1e1900 */
[----:B----4-:R-:W-:Y:S01]  /*14840*/  ISETP.NE.AND P2, PT, R25, 0x1, PT ;  /* 0x000000011900780c */ /* 0x010fe20003f45270 */
[----:B------:R-:W4:-:S12]  /*14850*/  S2R R30, SR_TID.X ;  /* 0x00000000001e7919 */ /* 0x000f180000002100 */
[----:B------:R-:W0:Y:S01]  /*14860*/  @P2 LDC R27, c[0x0][0xcec] ;  /* 0x00033b00ff1b2b82 */ /* 0x000e220000000800 */
[----:B----4-:R-:W-:-:S05]  /*14870*/  VIADD R30, R30, 0xffffff80 ;  /* 0xffffff801e1e7836 */ /* 0x010fca0000000000 */
[----:B------:R-:W-:Y:S02]  /*14880*/  SHF.R.S32.HI R3, RZ, 0x1f, R30 ;  /* 0x0000001fff037819 */ /* 0x000fe4000001141e */
[----:B------:R-:W-:Y:S02]  /*14890*/  ISETP.GE.AND P3, PT, R30, 0x80, PT ;  /* 0x000000801e00780c */ /* 0x000fe40003f66270 */
[----:B------:R-:W-:Y:S01]  /*148a0*/  LEA.HI R20, R3, R30, RZ, 0x3 ;  /* 0x0000001e03147211 */ /* 0x000fe200078f18ff */
[----:B---3--:R-:W-:Y:S10]  /*148b0*/  @P1 BRA `(.L_x_15166) ;  /* 0x0000000000101947 */ /* 0x008ff40003800000 */
[----:B------:R-:W-:Y:S05]  /*148c0*/  @!P0 BRA `(.L_x_15166) ;  /* 0x00000000000c8947 */ /* 0x000fea0003800000 */
[----:B------:R-:W3:Y:S04]  /*148d0*/  LDG.E R3, desc[UR42][R4.64] ;  /* 0x0000002a04037981 */ /* 0x000ee8000c1e1900 */
[----:B-----5:R-:W3:Y:S02]  /*148e0*/  LDG.E R8, desc[UR42][R4.64+0x4] ;  /* 0x0000042a04087981 */ /* 0x020ee4000c1e1900 */
[----:B---3--:R-:W-:-:S07]  /*148f0*/  IMAD.IADD R8, R8, 0x1, -R3 ;  /* 0x0000000108087824 */ /* 0x008fce00078e0a03 */
.L_x_15166:
[----:B------:R-:W3:Y:S04]  /*14900*/  LDL R28, [R1+0x94] ;  /* 0x00009400011c7983 */ /* 0x000ee80000100800 */
[----:B------:R4:W5:Y:S01]  /*14910*/  LDL R26, [R1+0x6c] ;  /* 0x00006c00011a7983 */ /* 0x0009620000100800 */
[----:B------:R-:W-:Y:S01]  /*14920*/  BSSY B1, `(.L_x_15167) ;  /* 0x000002e000017945 */ /* 0x000fe20003800000 */
[----:B------:R-:W-:Y:S02]  /*14930*/  LOP3.LUT R24, R20, 0xfffffff8, RZ, 0xc0, !PT ;  /* 0xfffffff814187812 */ /* 0x000fe400078ec0ff */
[----:B------:R-:W-:Y:S02]  /*14940*/  SEL R13, R9, RZ, !P0 ;  /* 0x000000ff090d7207 */ /* 0x000fe40004000000 */
[----:B------:R-:W-:-:S02]  /*14950*/  SEL R14, R14, RZ, !P0 ;  /* 0x000000ff0e0e7207 */ /* 0x000fc40004000000 */
[----:B-----5:R-:W-:Y:S02]  /*14960*/  SHF.R.S32.HI R11, RZ, 0x1f, R0 ;  /* 0x0000001fff0b7819 */ /* 0x020fe40000011400 */
[----:B---3--:R-:W-:Y:S01]  /*14970*/  SHF.R.S32.HI R12, RZ, 0x1f, R28 ;  /* 0x0000001fff0c7819 */ /* 0x008fe2000001141c */
[----:B----4-:R-:W-:Y:S06]  /*14980*/  @P3 BRA `(.L_x_15168) ;  /* 0x00000000009c3947 */ /* 0x010fec0003800000 */
[----:B------:R-:W3:Y:S01]  /*14990*/  S2R R10, SR_TID.X ;  /* 0x00000000000a7919 */ /* 0x000ee20000002100 */
[----:B------:R-:W4:Y:S02]  /*149a0*/  LDC R9, c[0x0][0xce8] ;  /* 0x00033a00ff097b82 */ /* 0x000f240000000800 */
[----:B----4-:R-:W-:Y:S01]  /*149b0*/  IMAD R3, R8, R9, RZ ;  /* 0x0000000908037224 */ /* 0x010fe200078e02ff */
[----:B---3--:R-:W-:-:S04]  /*149c0*/  IADD3 R10, R26, -0x80, R10 ;  /* 0xffffff801a0a7810 */ /* 0x008fc80007ffe00a */
        /* <DEDUP_REMOVED lines=9> */
[----:B------:R-:W3:Y:S01]  /*14a60*/  @P0 LDC R15, c[0x0][0xcec] ;  /* 0x00033b00ff0f0b82 */ /* 0x000ee20000000800 */
[----:B------:R-:W-:Y:S01]  /*14a70*/  IMAD R7, R28, UR5, R7 ;  /* 0x000000051c077c24 */ /* 0x000fe2000f8e0207 */
[----:B------:R-:W-:-:S03]  /*14a80*/  ULDC.64 UR4, c[0x0][0xc98] ;  /* 0x0003260000047ab9 */ /* 0x000fc60000000a00 */
[----:B------:R-:W-:-:S03]  /*14a90*/  IMAD.IADD R5, R5, 0x1, R7 ;  /* 0x0000000105057824 */ /* 0x000fc600078e0207 */
[----:B------:R-:W4:Y:S01]  /*14aa0*/  @P0 LDC R21, c[0x0][0xcf0] ;  /* 0x00033c00ff150b82 */ /* 0x000f220000000800 */
[----:B------:R-:W-:-:S04]  /*14ab0*/  IMAD.WIDE.U32 R4, R13, UR4, R4 ;  /* 0x000000040d047c25 */ /* 0x000fc8000f8e0004 */
[----:B---3--:R-:W-:-:S05]  /*14ac0*/  @P0 IMAD.HI.U32 R6, R10, R15, RZ ;  /* 0x0000000f0a060227 */ /* 0x008fca00078e00ff */
[----:B----4-:R-:W-:Y:S01]  /*14ad0*/  @P0 SHF.R.U32.HI R3, RZ, R21, R6 ;  /* 0x00000015ff030219 */ /* 0x010fe20000011606 */
        /* <DEDUP_REMOVED lines=18> */
.L_x_15168:
[----:B------:R-:W-:Y:S05]  /*14c00*/  BSYNC B1 ;  /* 0x0000000000017941 */ /* 0x000fea0003800000 */
.L_x_15167:
[----:B------:R-:W4:Y:S01]  /*14c10*/  @P2 LDC R9, c[0x0][0xcf0] ;  /* 0x00033c00ff092b82 */ /* 0x000f220000000800 */
[----:B------:R-:W-:Y:S01]  /*14c20*/  ULDC.64 UR4, c[0x0][0xba0] ;  /* 0x0002e80000047ab9 */ /* 0x000fe20000000a00 */
[----:B------:R-:W-:Y:S01]  /*14c30*/  SHF.R.S32.HI R29, RZ, 0x3, R20 ;  /* 0x00000003ff1d7819 */ /* 0x000fe20000011414 */
[----:B---3--:R-:W-:Y:S02]  /*14c40*/  IMAD R3, R11, UR4, RZ ;  /* 0x000000040b037c24 */ /* 0x008fe4000f8e02ff */
[----:B------:R-:W-:Y:S02]  /*14c50*/  IMAD.IADD R24, R30, 0x1, -R24 ;  /* 0x000000011e187824 */ /* 0x000fe400078e0a18 */
[C---:B------:R-:W-:Y:S02]  /*14c60*/  IMAD R3, R0.reuse, UR5, R3 ;  /* 0x0000000500037c24 */ /* 0x040fe4000f8e0203 */
[----:B------:R-:W-:Y:S01]  /*14c70*/  IMAD.WIDE.U32 R4, R0, UR4, RZ ;  /* 0x0000000400047c25 */ /* 0x000fe2000f8e00ff */
[----:B------:R-:W-:-:S03]  /*14c80*/  ULDC.64 UR4, c[0x0][0xbe8] ;  /* 0x0002fa0000047ab9 */ /* 0x000fc60000000a00 */
[----:B------:R-:W-:Y:S02]  /*14c90*/  IMAD R6, R24, 0x20, R29 ;  /* 0x0000002018067824 */ /* 0x000fe400078e021d */
[----:B------:R-:W-:Y:S02]  /*14ca0*/  IMAD R0, R12, UR4, RZ ;  /* 0x000000040c007c24 */ /* 0x000fe4000f8e02ff */
[----:B------:R-:W-:Y:S02]  /*14cb0*/  IMAD.IADD R10, R26, 0x1, R6 ;  /* 0x000000011a0a7824 */ /* 0x000fe400078e0206 */
[----:B------:R-:W-:Y:S02]  /*14cc0*/  IMAD R7, R28, UR5, R0 ;  /* 0x000000051c077c24 */ /* 0x000fe4000f8e0200 */
[----:B------:R-:W-:Y:S01]  /*14cd0*/  IMAD.IADD R5, R5, 0x1, R3 ;  /* 0x0000000105057824 */ /* 0x000fe200078e0203 */
[----:B------:R-:W-:Y:S01]  /*14ce0*/  MOV R3, R10 ;  /* 0x0000000a00037202 */ /* 0x000fe20000000f00 */
[----:B0-----:R-:W-:-:S04]  /*14cf0*/  @P2 IMAD.HI.U32 R0, R10, R27, RZ ;  /* 0x0000001b0a002227 */ /* 0x001fc800078e00ff */
[----:B------:R-:W-:Y:S01]  /*14d00*/  IMAD.WIDE.U32 R4, R28, UR4, R4 ;  /* 0x000000041c047c25 */ /* 0x000fe2000f8e0004 */
[----:B----4-:R-:W-:Y:S01]  /*14d10*/  @P2 SHF.R.U32.HI R3, RZ, R9, R0 ;  /* 0x00000009ff032219 */ /* 0x010fe20000011600 */
[----:B------:R-:W-:Y:S02]  /*14d20*/  ULDC.64 UR4, c[0x0][0xbf0] ;  /* 0x0002fc0000047ab9 */ /* 0x000fe40000000a00 */
[----:B------:R-:W-:Y:S01]  /*14d30*/  IMAD.IADD R5, R5, 0x1, R7 ;  /* 0x0000000105057824 */ /* 0x000fe200078e0207 */
[--C-:B------:R-:W-:Y:S01]  /*14d40*/  SHF.R.S32.HI R0, RZ, 0x1f, R3.reuse ;  /* 0x0000001fff007819 */ /* 0x100fe20000011403 */
[----:B------:R-:W-:Y:S02]  /*14d50*/  IMAD R6, R14, UR4, RZ ;  /* 0x000000040e067c24 */ /* 0x000fe4000f8e02ff */
[----:B------:R-:W-:Y:S02]  /*14d60*/  IMAD.MOV R7, RZ, RZ, -R3 ;  /* 0x000000ffff077224 */ /* 0x000fe400078e0a03 */
[----:B------:R-:W-:-:S02]  /*14d70*/  IMAD R9, R13, UR5, R6 ;  /* 0x000000050d097c24 */ /* 0x000fc4000f8e0206 */
[----:B------:R-:W-:Y:S01]  /*14d80*/  IMAD.WIDE.U32 R4, R13, UR4, R4 ;  /* 0x000000040d047c25 */ /* 0x000fe2000f8e0004 */
[----:B------:R-:W-:-:S03]  /*14d90*/  ULDC.64 UR4, c[0x0][0xbe0] ;  /* 0x0002f80000047ab9 */ /* 0x000fc60000000a00 */
[----:B------:R-:W-:Y:S02]  /*14da0*/  IMAD R7, R25, R7, R10 ;  /* 0x0000000719077224 */ /* 0x000fe400078e020a */
[----:B------:R-:W-:Y:S02]  /*14db0*/  IMAD R6, R0, UR4, RZ ;  /* 0x0000000400067c24 */ /* 0x000fe4000f8e02ff */
[----:B------:R-:W-:Y:S01]  /*14dc0*/  IMAD.IADD R5, R5, 0x1, R9 ;  /* 0x0000000105057824 */ /* 0x000fe200078e0209 */
        /* <DEDUP_REMOVED lines=15> */
[----:B------:R-:W-:Y:S02]  /*14ec0*/  IADD3 R31, R9, 0x80, RZ ;  /* 0x00000080091f7810 */ /* 0x000fe40007ffe0ff */
[----:B------:R-:W-:Y:S02]  /*14ed0*/  LEA.HI.X R4, R4, UR5, R5, 0x1, P0 ;  /* 0x0000000504047c11 */ /* 0x000fe400080f0c05 */
[----:B------:R-:W-:-:S02]  /*14ee0*/  SHF.R.S32.HI R20, RZ, 0x1f, R9 ;  /* 0x0000001fff147819 */ /* 0x000fc40000011409 */
[----:B------:R-:W-:Y:S02]  /*14ef0*/  SHF.R.S32.HI R6, RZ, 0x1f, R27 ;  /* 0x0000001fff067819 */ /* 0x000fe4000001141b */
[----:B------:R-:W-:Y:S02]  /*14f00*/  SHF.R.S32.HI R10, RZ, 0x1f, R21 ;  /* 0x0000001fff0a7819 */ /* 0x000fe40000011415 */
[----:B------:R-:W-:Y:S01]  /*14f10*/  SHF.R.S32.HI R24, RZ, 0x1f, R31 ;  /* 0x0000001fff187819 */ /* 0x000fe2000001141f */
[----:B------:R-:W-:Y:S06]  /*14f20*/  BRA.DIV UR4, `(.L_x_15169) ;  /* 0x0000009204f07947 */ /* 0x000fec000b800000 */
[----:B------:R0:W3:Y:S04]  /*14f30*/  SHFL.IDX PT, R0, R4, RZ, 0x181f ;  /* 0x00181fff04007589 */ /* 0x0000e800000e0000 */
[----:B------:R0:W4:Y:S02]  /*14f40*/  SHFL.IDX PT, R14, R3, RZ, 0x181f ;  /* 0x00181fff030e7589 */ /* 0x00012400000e0000 */
.L_x_15364:
        /* <DEDUP_REMOVED lines=22> */
.L_x_15171:
[----:B------:R-:W-:Y:S05]  /*150b0*/  BSYNC B1 ;  /* 0x0000000000017941 */ /* 0x000fea0003800000 */
.L_x_15170:
[----:B------:R-:W-:-:S03]  /*150c0*/  UMOV UR4, 0xffffffff ;  /* 0xffffffff00047882 */ /* 0x000fc60000000000 */
[----:B------:R-:W-:Y:S05]  /*150d0*/  BRA.DIV UR4, `(.L_x_15172) ;  /* 0x0000009204b87947 */ /* 0x000fea000b800000 */
[----:B---3--:R3:W0:Y:S04]  /*150e0*/  SHFL.IDX PT, R0, R4, 0x1, 0x181f ;  /* 0x00381f0004007f89 */ /* 0x00862800000e0000 */
[----:B----4-:R3:W4:Y:S02]  /*150f0*/  SHFL.IDX PT, R14, R3, 0x1, 0x181f ;  /* 0x00381f00030e7f89 */ /* 0x01072400000e0000 */
.L_x_15368:
        /* <DEDUP_REMOVED lines=21> */
.L_x_15174:
[----:B------:R-:W-:Y:S05]  /*15250*/  BSYNC B1 ;  /* 0x0000000000017941 */ /* 0x000fea0003800000 */
.L_x_15173:
[----:B------:R-:W-:-:S03]  /*15260*/  UMOV UR4, 0xffffffff ;  /* 0xffffffff00047882 */ /* 0x000fc60000000000 */
[----:B------:R-:W-:Y:S05]  /*15270*/  BRA.DIV UR4, `(.L_x_15175) ;  /* 0x0000009204987947 */ /* 0x000fea000b800000 */
[----:B0-----:R0:W0:Y:S04]  /*15280*/  SHFL.IDX PT, R0, R4, 0x2, 0x181f ;  /* 0x00581f0004007f89 */ /* 0x00102800000e0000 */
[----:B----4-:R4:W0:Y:S02]  /*15290*/  SHFL.IDX PT, R14, R3, 0x2, 0x181f ;  /* 0x00581f00030e7f89 */ /* 0x01082400000e0000 */
.L_x_15372:
        /* <DEDUP_REMOVED lines=21> */
.L_x_15177:
[----:B------:R-:W-:Y:S05]  /*153f0*/  BSYNC B1 ;  /* 0x0000000000017941 */ /* 0x000fea0003800000 */
.L_x_15176:
[----:B------:R-:W-:-:S03]  /*15400*/  UMOV UR4, 0xffffffff ;  /* 0xffffffff00047882 */ /* 0x000fc60000000000 */
[----:B------:R-:W-:Y:S05]  /*15410*/  BRA.DIV UR4, `(.L_x_15178) ;  /* 0x0000009204787947 */ /* 0x000fea000b800000 */
[----:B0-----:R0:W0:Y:S04]  /*15420*/  SHFL.IDX PT, R0, R4, 0x3, 0x181f ;  /* 0x00781f0004007f89 */ /* 0x00102800000e0000 */
[----:B------:R0:W0:Y:S02]  /*15430*/  SHFL.IDX PT, R14, R3, 0x3, 0x181f ;  /* 0x00781f00030e7f89 */ /* 0x00002400000e0000 */
.L_x_15376:
[----:B0--34-:R-:W-:-:S05]  /*15440*/  VIADD R3, R7, 0x60 ;  /* 0x0000006007037836 */ /* 0x019fca0000000000 */
        /* <DEDUP_REMOVED lines=19> */
.L_x_15165:
[----:B------:R-:W-:Y:S05]  /*15580*/  BSYNC B0 ;  /* 0x0000000000007941 */ /* 0x000fea0003800000 */
.L_x_15156:
[----:B------:R-:W-:Y:S02]  /*15590*/  ULDC UR4, c[0x0][0xd3c] ;  /* 0x00034f0000047ab9 */ /* 0x000fe40000000800 */
[----:B--2---:R-:W-:-:S13]  /*155a0*/  ISETP.GE.AND P0, PT, R103, UR4, PT ;  /* 0x0000000467007c0c */ /* 0x004fda000bf06270 */
[----:B------:R-:W-:Y:S05]  /*155b0*/  @!P0 BRA `(.L_x_15179) ;  /* 0xfffffeb800a88947 */ /* 0x000fea000383ffff */
[----:B------:R-:W-:Y:S05]  /*155c0*/  BRA `(.L_x_15021) ;  /* 0x0000007800207947 */ /* 0x000fea0003800000 */
.L_x_15019:
        /* <DEDUP_REMOVED lines=16> */
.L_x_15180:
        /* <DEDUP_REMOVED lines=41> */
.L_x_15186:
        /* <DEDUP_REMOVED lines=12> */
.L_x_15185:
[----:B------:R-:W-:Y:S05]  /*15a20*/  BSYNC B0 ;  /* 0x0000000000007941 */ /* 0x000fea0003800000 */
.L_x_15184:
        /* <DEDUP_REMOVED lines=20> */
.L_x_15182:
        /* <DEDUP_REMOVED lines=20> */
.L_x_15187:
[----:B---3--:R-:W-:Y:S01]  /*15cb0*/  IMAD R16, R16, UR5, R13 ;  /* 0x0000000510107c24 */ /* 0x008fe2000f8e020d */
[----:B------:R-:W-:Y:S02]  /*15cc0*/  IABS R2, R6 ;  /* 0x0000000600027213 */ /* 0x000fe40000000000 */
[----:B01----:R-:W-:Y:S02]  /*15cd0*/  IADD3 R11, RZ, -R3, RZ ;  /* 0x80000003ff0b7210 */ /* 0x003fe40007ffe0ff */
        /* <DEDUP_REMOVED lines=21> */
[----:B------:R-:W-:-:S03]  /*15e30*/  IMAD.MOV R2, RZ, RZ, -R2 ;  /* 0x000000ffff027224 */ /* 0x000fc600078e0a02 */
[----:B------:R-:W-:Y:S01]  /*15e40*/  IADD3 R8, -R13, RZ, RZ ;  /* 0x000000ff0d087210 */ /* 0x000fe20007ffe1ff */
[----:B------:R-:W-:Y:S02]  /*15e50*/  IMAD R6, R6, R2, R9 ;  /* 0x0000000206067224 */ /* 0x000fe400078e0209 */
[----:B------:R-:W-:Y:S01]  /*15e60*/  IMAD.MOV.U32 R2, RZ, RZ, RZ ;  /* 0x000000ffff027224 */ /* 0x000fe200078e00ff */
[----:B------:R-:W-:Y:S02]  /*15e70*/  VIADDMNMX R15, R8, UR5, R7, PT ;  /* 0x00000005080f7c46 */ /* 0x000fe4000b800107 */
[----:B------:R-:W-:Y:S02]  /*15e80*/  IABS R11, R6 ;  /* 0x00000006000b7213 */ /* 0x000fe40000000000 */
        /* <DEDUP_REMOVED lines=22> */
[----:B------:R-:W-:-:S06]  /*15ff0*/  @P0 IADD3 R2, R2, 0x1, RZ ;  /* 0x0000000102020810 */ /* 0x000fcc0007ffe0ff */
[----:B------:R-:W-:Y:S01]  /*16000*/  @!P2 IMAD.MOV R2, RZ, RZ, -R2 ;  /* 0x000000ffff02a224 */ /* 0x000fe200078e0a02 */
[----:B------:R-:W-:-:S04]  /*16010*/  @!P1 LOP3.LUT R2, RZ, R15, RZ, 0x33, !PT ;  /* 0x0000000fff029212 */ /* 0x000fc800078e33ff */
[----:B------:R-:W-:Y:S01]  /*16020*/  LOP3.LUT R17, RZ, R2, RZ, 0x33, !PT ;  /* 0x00000002ff117212 */ /* 0x000fe200078e33ff */
[----:B------:R-:W-:-:S04]  /*16030*/  IMAD R18, R2, R18, R3 ;  /* 0x0000001202127224 */ /* 0x000fc800078e0203 */
[----:B------:R-:W-:Y:S01]  /*16040*/  IMAD.IADD R17, R4, 0x1, R17 ;  /* 0x0000000104117824 */ /* 0x000fe200078e0211 */
[----:B------:R-:W-:Y:S06]  /*16050*/  BRA `(.L_x_15188) ;  /* 0x00000000000c7947 */ /* 0x000fec0003800000 */
.L_x_15183:
[----:B------:R-:W-:Y:S02]  /*16060*/  IMAD.MOV.U32 R17, RZ, RZ, RZ ;  /* 0x000000ffff117224 */ /* 0x000fe400078e00ff */
[----:B------:R-:W-:Y:S02]  /*16070*/  IMAD.U32 R16, RZ, RZ, UR6 ;  /* 0x00000006ff107e24 */ /* 0x000fe4000f8e00ff */
[----:B------:R-:W-:-:S07]  /*16080*/  IMAD.MOV.U32 R18, RZ, RZ, RZ ;  /* 0x000000ffff127224 */ /* 0x000fce00078e00ff */
.L_x_15188:
[----:B------:R-:W-:-:S13]  /*16090*/  ISETP.NE.AND P0, PT, R5, RZ, PT ;  /* 0x000000ff0500720c */ /* 0x000fda0003f05270 */
[----:B------:R-:W0:Y:S01]  /*160a0*/  @!P0 S2R R3, SR_CgaCtaId ;  /* 0x0000000000038919 */ /* 0x000e220000008800 */
[----:B------:R-:W-:-:S04]  /*160b0*/  @!P0 MOV R2, 0x400 ;  /* 0x0000040000028802 */ /* 0x000fc80000000f00 */
[----:B0-----:R-:W-:-:S05]  /*160c0*/  @!P0 LEA R2, R3, R2, 0x18 ;  /* 0x0000000203028211 */ /* 0x001fca00078ec0ff */
[----:B------:R1:W-:Y:S01]  /*160d0*/  @!P0 STS.128 [R2+0x324d0], R16 ;  /* 0x0324d01002008388 */ /* 0x0003e20000000c00 */
[----:B------:R-:W-:Y:S06]  /*160e0*/  BAR.ARV 0x5, 0x180 ;  /* 0x0146000000007b1d */ /* 0x000fec0000002000 */
.L_x_15181:
[----:B------:R2:W-:Y:S01]  /*160f0*/  STL [R1+0x3c], RZ ;  /* 0x00003cff01007387 */ /* 0x0005e20000100800 */
[----:B------:R-:W-:Y:S01]  /*16100*/  ULDC UR4, c[0x0][0xd3c] ;  /* 0x00034f0000047ab9 */ /* 0x000fe20000000800 */
[----:B------:R-:W-:Y:S01]  /*16110*/  IMAD.MOV.U32 R27, RZ, RZ, 0x1 ;  /* 0x00000001ff1b7424 */ /* 0x000fe200078e00ff */
[----:B0-----:R-:W-:Y:S02]  /*16120*/  ISETP.GE.AND P0, PT, R19, UR4, PT ;  /* 0x0000000413007c0c */ /* 0x001fe4000bf06270 */
[----:B------:R-:W-:-:S11]  /*16130*/  MOV R25, RZ ;  /* 0x000000ff00197202 */ /* 0x000fd60000000f00 */
[----:B--2---:R-:W-:Y:S05]  /*16140*/  @P0 BRA `(.L_x_15189) ;  /* 0x0000006800640947 */ /* 0x004fea0003800000 */
[----:B------:R-:W0:Y:S01]  /*16150*/  S2UR UR5, SR_CgaCtaId ;  /* 0x00000000000579c3 */ /* 0x000e220000008800 */
[----:B------:R2:W-:Y:S01]  /*16160*/  STL [R1+0x3c], RZ ;  /* 0x00003cff01007387 */ /* 0x0005e20000100800 */
        /* <DEDUP_REMOVED lines=16> */
[----:B------:R-:W-:Y:S01]  /*16270*/  ULOP3.LUT UR38, UR36, 0x2, URZ, 0xfc, !UPT ;  /* 0x0000000224267892 */ /* 0x000fe2000f8efc3f */
[C---:B------:R-:W-:Y:S01]  /*16280*/  LOP3.LUT R4, R2.reuse, 0x40, RZ, 0xfc, !PT ;  /* 0x0000004002047812 */ /* 0x040fe200078efcff */
[----:B------:R-:W-:Y:S01]  /*16290*/  ULDC UR37, c[0x0][0xc] ;  /* 0x0000030000257ab9 */ /* 0x000fe20000000800 */
[----:B------:R-:W-:-:S02]  /*162a0*/  LOP3.LUT R3, R2, 0x80, RZ, 0xfc, !PT ;  /* 0x0000008002037812 */ /* 0x000fc400078efcff */
[----:B------:R-:W-:Y:S01]  /*162b0*/  LOP3.LUT R0, R2, 0xc0, RZ, 0xfc, !PT ;  /* 0x000000c002007812 */ /* 0x000fe200078efcff */
[----:B0-----:R-:W-:-:S06]  /*162c0*/  ULEA UR4, UR5, UR4, 0x18 ;  /* 0x0000000405047291 */ /* 0x001fcc000f8ec03f */
[----:B------:R-:W-:-:S04]  /*162d0*/  IMAD.U32 R22, RZ, RZ, UR4 ;  /* 0x00000004ff167e24 */ /* 0x000fc8000f8e00ff */
[----:B--2---:R-:W-:-:S07]  /*162e0*/  IMAD R26, R33, 0x2, R22 ;  /* 0x00000002211a7824 */ /* 0x004fce00078e0216 */
.L_x_15294:
[----:B------:R-:W0:Y:S02]  /*162f0*/  LDC.64 R36, c[0x0][0xd88] ;  /* 0x00036200ff247b82 */ /* 0x000e240000000a00 */
[----:B0-----:R-:W-:-:S06]  /*16300*/  IMAD.WIDE R36, R19, 0x4, R36 ;  /* 0x0000000413247825 */ /* 0x001fcc00078e0224 */
        /* <DEDUP_REMOVED lines=10> */
[----:B0-----:R-:W-:Y:S01]  /*163b0*/  IMAD.MOV.U32 R37, RZ, RZ, RZ ;  /* 0x000000ffff257224 */ /* 0x001fe200078e00ff */
[----:B--2---:R-:W-:-:S05]  /*163c0*/  SHF.R.S32.HI R0, RZ, 0x1f, R36 ;  /* 0x0000001fff007819 */ /* 0x004fca0000011424 */
[C---:B------:R-:W-:Y:S02]  /*163d0*/  @P0 LEA R2, P1, R36.reuse, UR4, 0x2 ;  /* 0x0000000424020c11 */ /* 0x040fe4000f8210ff */
[C---:B------:R-:W-:Y:S01]  /*163e0*/  SHF.L.U32 R29, R36.reuse, 0x2, RZ ;  /* 0x00000002241d7819 */ /* 0x040fe200000006ff */
[----:B------:R0:W-:Y:S01]  /*163f0*/  STL [R1+0x18], R0 ;  /* 0x0000180001007387 */ /* 0x0001e20000100800 */
[C-C-:B------:R-:W-:Y:S01]  /*16400*/  @P0 LEA.HI.X R3, R36.reuse, UR5, R0.reuse, 0x2, P1 ;  /* 0x0000000524030c11 */ /* 0x140fe200088f1400 */
[----:B------:R-:W-:Y:S01]  /*16410*/  ULDC.64 UR4, c[0x0][0xaf8] ;  /* 0x0002be0000047ab9 */ /* 0x000fe20000000a00 */
[----:B------:R-:W-:-:S03]  /*16420*/  SHF.L.U64.HI R30, R36, 0x2, R0 ;  /* 0x00000002241e7819 */ /* 0x000fc60000010200 */
[----:B-1----:R1:W5:Y:S01]  /*16430*/  @P0 LDG.E R34, desc[UR42][R2.64] ;  /* 0x0000002a02220981 */ /* 0x002362000c1e1900 */
[----:B------:R-:W-:Y:S02]  /*16440*/  ISETP.NE.U32.AND P0, PT, RZ, UR4, PT ;  /* 0x00000004ff007c0c */ /* 0x000fe4000bf05070 */
[----:B------:R-:W-:Y:S01]  /*16450*/  ISETP.NE.U32.AND P1, PT, RZ, UR6, PT ;  /* 0x00000006ff007c0c */ /* 0x000fe2000bf25070 */
[----:B0-----:R-:W-:Y:S01]  /*16460*/  IMAD.MOV.U32 R0, RZ, RZ, RZ ;  /* 0x000000ffff007224 */ /* 0x001fe200078e00ff */
[----:B------:R-:W-:Y:S02]  /*16470*/  ISETP.NE.AND.EX P0, PT, RZ, UR5, PT, P0 ;  /* 0x00000005ff007c0c */ /* 0x000fe4000bf05300 */
[----:B------:R-:W-:Y:S02]  /*16480*/  ISETP.NE.AND.EX P1, PT, RZ, UR7, PT, P1 ;  /* 0x00000007ff007c0c */ /* 0x000fe4000bf25310 */
[C---:B------:R-:W-:Y:S02]  /*16490*/  IADD3 R4, P4, R29.reuse, UR6, RZ ;  /* 0x000000061d047c10 */ /* 0x040fe4000ff9e0ff */
[----:B-1----:R-:W-:Y:S01]  /*164a0*/  IADD3 R2, P3, R29, UR4, RZ ;  /* 0x000000041d027c10 */ /* 0x002fe2000ff7e0ff */
[----:B------:R-:W-:Y:S01]  /*164b0*/  ULDC UR4, c[0x0][0x288] ;  /* 0x0000a20000047ab9 */ /* 0x000fe20000000800 */
[----:B------:R-:W-:-:S02]  /*164c0*/  IADD3.X R5, R30, UR7, RZ, P4, !PT ;  /* 0x000000071e057c10 */ /* 0x000fc4000a7fe4ff */
[C---:B------:R-:W-:Y:S02]  /*164d0*/  IADD3.X R3, R30.reuse, UR5, RZ, P3, !PT ;  /* 0x000000051e037c10 */ /* 0x040fe40009ffe4ff */
[----:B---3--:R-:W-:Y:S01]  /*164e0*/  @P2 IADD3 R6, P3, R29, UR8, RZ ;  /* 0x000000081d062c10 */ /* 0x008fe2000ff7e0ff */
        /* <DEDUP_REMOVED lines=20> */
[----:B0-----:R-:W2:Y:S02]  /*16630*/  LDG.E R8, desc[UR42][R2.64+0x4] ;  /* 0x0000042a02087981 */ /* 0x001ea4000c1e1900 */
[----:B--2---:R-:W-:-:S05]  /*16640*/  IMAD.IADD R10, R8, 0x1, -R9 ;  /* 0x00000001080a7824 */ /* 0x004fca00078e0a09 */
[----:B------:R1:W-:Y:S02]  /*16650*/  STL [R1+0x4], R10 ;  /* 0x0000040a01007387 */ /* 0x0003e40000100800 */
.L_x_15190:
        /* <DEDUP_REMOVED lines=9> */
.L_x_15191:
        /* <DEDUP_REMOVED lines=8> */
[----:B--2---:R-:W-:-:S07]  /*16770*/  IADD3 R7, -R7, R8, RZ ;  /* 0x0000000807077210 */ /* 0x004fce0007ffe1ff */
.L_x_15192:
        /* <DEDUP_REMOVED lines=8> */
[----:B--2---:R-:W-:Y:S02]  /*16800*/  @P1 IMAD.IADD R6, R9, 0x1, -R2 ;  /* 0x0000000109061824 */ /* 0x004fe400078e0a02 */
[----:B------:R-:W-:-:S02]  /*16810*/  IMAD.SHL.U32 R2, R17, 0x80, RZ ;  /* 0x0000008011027824 */ /* 0x000fc400078e00ff */
[----:B------:R-:W-:Y:S02]  /*16820*/  IMAD.IADD R31, R7, 0x1, R6 ;  /* 0x00000001071f7824 */ /* 0x000fe400078e0206 */
[----:B------:R-:W-:-:S04]  /*16830*/  VIADD R2, R2, 0x7f ;  /* 0x0000007f02027836 */ /* 0x000fc80000000000 */
[----:B0-----:R-:W-:-:S05]  /*16840*/  @P0 IMAD.HI.U32 R8, R2, R8, RZ ;  /* 0x0000000802080227 */ /* 0x001fca00078e00ff */
[----:B---3--:R-:W-:Y:S01]  /*16850*/  @P0 SHF.R.U32.HI R2, RZ, R3, R8 ;  /* 0x00000003ff020219 */ /* 0x008fe20000011608 */
[----:B------:R-:W-:-:S04]  /*16860*/  VIADD R3, R31, 0x5f ;  /* 0x0000005f1f037836 */ /* 0x000fc80000000000 */
        /* <DEDUP_REMOVED lines=31> */
.L_x_15379:
[----:B--2---:R-:W-:Y:S02]  /*16a60*/  ISETP.NE.AND P0, PT, R14, RZ, PT ;  /* 0x000000ff0e00720c */ /* 0x004fe40003f05270 */
[----:B------:R-:W-:-:S11]  /*16a70*/  PLOP3.LUT P6, PT, PT, PT, PT, 0x8, 0x0 ;  /* 0x000000000000781c */ /* 0x000fd60003fce170 */
[----:B------:R-:W-:Y:S05]  /*16a80*/  @P0 BRA `(.L_x_15196) ;  /* 0x00000000000c0947 */ /* 0x000fea0003800000 */
[----:B------:R-:W-:-:S03]  /*16a90*/  UMOV UR4, 0xffffffff ;  /* 0xffffffff00047882 */ /* 0x000fc60000000000 */
[----:B------:R-:W-:Y:S05]  /*16aa0*/  BRA.DIV UR4, `(.L_x_15197) ;  /* 0x0000007e04507947 */ /* 0x000fea000b800000 */
[----:B------:R-:W-:-:S13]  /*16ab0*/  ELECT P6, URZ, PT ;  /* 0x00000000003f782f */ /* 0x000fda00038c0000 */
.L_x_15196:
        /* <DEDUP_REMOVED lines=9> */
.L_x_15382:
[----:B------:R-:W-:Y:S05]  /*16b50*/  BSYNC B1 ;  /* 0x0000000000017941 */ /* 0x000fea0003800000 */
.L_x_15198:
        /* <DEDUP_REMOVED lines=10> */
.L_x_15383:
[----:B------:R-:W-:Y:S05]  /*16c00*/  BSYNC B2 ;  /* 0x0000000000027941 */ /* 0x000fea0003800000 */
.L_x_15202:
        /* <DEDUP_REMOVED lines=9> */
.L_x_15205:
[----:B------:R-:W-:Y:S05]  /*16ca0*/  BSYNC B2 ;  /* 0x0000000000027941 */ /* 0x000fea0003800000 */
.L_x_15204:
[----:B------:R-:W-:Y:S01]  /*16cb0*/  IMAD.MOV.U32 R14, RZ, RZ, RZ ;  /* 0x000000ffff0e7224 */ /* 0x000fe200078e00ff */
[----:B------:R-:W-:Y:S01]  /*16cc0*/  UIADD3 UR4, UP0, UR40, 0x570, URZ ;  /* 0x0000057028047890 */ /* 0x000fe2000ff1e03f */
[----:B------:R-:W-:Y:S01]  /*16cd0*/  IMAD R9, R2, 0x60, R0 ;  /* 0x0000006002097824 */ /* 0x000fe200078e0200 */
[----:B------:R-:W-:Y:S01]  /*16ce0*/  PLOP3.LUT P0, PT, PT, PT, PT, 0x80, 0x0 ;  /* 0x000000000000781c */ /* 0x000fe20003f0f070 */
[----:B-1----:R-:W-:Y:S01]  /*16cf0*/  IMAD R10, R24, 0x3000, R22 ;  /* 0x00003000180a7824 */ /* 0x002fe200078e0216 */
[----:B------:R-:W-:Y:S01]  /*16d00*/  R2UR UR10, R14 ;  /* 0x000000000e0a72ca */ /* 0x000fe200000e0000 */
[----:B------:R-:W-:Y:S01]  /*16d10*/  VIADD R9, R9, 0xffffffa0 ;  /* 0xffffffa009097836 */ /* 0x000fe20000000000 */
[----:B------:R-:W-:Y:S01]  /*16d20*/  IADD3 R11, R3, 0x32490, RZ ;  /* 0x00032490030b7810 */ /* 0x000fe20007ffe0ff */
[----:B------:R-:W-:Y:S01]  /*16d30*/  VIADD R10, R10, 0x1c400 ;  /* 0x0001c4000a0a7836 */ /* 0x000fe20000000000 */
[----:B------:R-:W-:Y:S01]  /*16d40*/  UIADD3.X UR5, URZ, UR41, URZ, UP0, !UPT ;  /* 0x000000293f057290 */ /* 0x000fe200087fe43f */
[----:B------:R-:W-:Y:S01]  /*16d50*/  UMOV UR6, 0x0 ;  /* 0x0000000000067882 */ /* 0x000fe20000000000 */
[----:B------:R-:W-:-:S10]  /*16d60*/  UMOV UR7, 0x12f00000 ;  /* 0x12f0000000077882 */ /* 0x000fd40000000000 */
.L_x_15206:
        /* <DEDUP_REMOVED lines=13> */
.L_x_15384:
[----:B------:R-:W-:Y:S05]  /*16e40*/  BSYNC B2 ;  /* 0x0000000000027941 */ /* 0x000fea0003800000 */
.L_x_15207:
        /* <DEDUP_REMOVED lines=11> */
.L_x_15210:
[----:B------:R-:W-:Y:S05]  /*16f00*/  BSYNC B2 ;  /* 0x0000000000027941 */ /* 0x000fea0003800000 */
.L_x_15209:
        /* <DEDUP_REMOVED lines=9> */
.L_x_15211:
        /* <DEDUP_REMOVED lines=15> */
.L_x_15212:
        /* <DEDUP_REMOVED lines=15> */
.L_x_15213:
        /* <DEDUP_REMOVED lines=15> */
.L_x_15214:
        /* <DEDUP_REMOVED lines=10> */
.L_x_15201:
[----:B------:R-:W-:Y:S05]  /*17310*/  BSYNC B1 ;  /* 0x0000000000017941 */ /* 0x000fea0003800000 */
.L_x_15200:
[----:B------:R-:W-:Y:S01]  /*17320*/  VIADD R11, R2, 0xfffffffe ;  /* 0xfffffffe020b7836 */ /* 0x000fe20000000000 */
[----:B------:R-:W-:Y:S02]  /*17330*/  IADD3 R24, R24, 0x1, RZ ;  /* 0x0000000118187810 */ /* 0x000fe40007ffe0ff */
[----:B------:R-:W-:Y:S02]  /*17340*/  PLOP3.LUT P0, PT, PT, PT, PT, 0x8, 0x0 ;  /* 0x000000000000781c */ /* 0x000fe40003f0e170 */
[----:B------:R-:W-:Y:S02]  /*17350*/  ISETP.GE.AND P2, PT, R11, R7, PT ;  /* 0x000000070b00720c */ /* 0x000fe40003f46270 */
[----:B------:R-:W-:-:S04]  /*17360*/  ISETP.NE.AND P1, PT, R24, 0x2, PT ;  /* 0x000000021800780c */ /* 0x000fc80003f25270 */
[----:B------:R-:W-:Y:S02]  /*17370*/  SEL R2, RZ, 0x1, P1 ;  /* 0x00000001ff027807 */ /* 0x000fe40000800000 */
[----:B------:R-:W-:Y:S02]  /*17380*/  SEL R24, R24, RZ, P1 ;  /* 0x000000ff18187207 */ /* 0x000fe40000800000 */
[----:B------:R-:W-:-:S03]  /*17390*/  LOP3.LUT R28, R28, R2, RZ, 0x3c, !PT ;  /* 0x000000021c1c7212 */ /* 0x000fc600078e3cff */
[----:B------:R-:W-:Y:S05]  /*173a0*/  @!P2 BRA `(.L_x_15194) ;  /* 0x000000080010a947 */ /* 0x000fea0003800000 */
.L_x_15230:
        /* <DEDUP_REMOVED lines=11> */
.L_x_15385:
[----:B------:R-:W-:Y:S05]  /*17460*/  BSYNC B2 ;  /* 0x0000000000027941 */ /* 0x000fea0003800000 */
.L_x_15217:
        /* <DEDUP_REMOVED lines=9> */
.L_x_15220:
[----:B------:R-:W-:Y:S05]  /*17500*/  BSYNC B2 ;  /* 0x0000000000027941 */ /* 0x000fea0003800000 */
.L_x_15219:
        /* <DEDUP_REMOVED lines=11> */
.L_x_15221:
        /* <DEDUP_REMOVED lines=13> */
.L_x_15386:
[----:B------:R-:W-:Y:S05]  /*17690*/  BSYNC B2 ;  /* 0x0000000000027941 */ /* 0x000fea0003800000 */
.L_x_15222:
[----:B------:R-:W-:Y:S01]  /*176a0*/  BSSY B2, `(.L_x_15224) ;  /* 0x000000b000027945 */ /* 0x000fe20003800000 */
[----:B01----:R-:W-:Y:S02]  /*176b0*/  IMAD.MOV.U32 R2, RZ, RZ, 0x0 ;  /* 0x00000000ff027424 */ /* 0x003fe400078e00ff */
[----:B------:R-:W-:Y:S01]  /*176c0*/  IMAD.MOV.U32 R3, RZ, RZ, 0x12f00000 ;  /* 0x12f00000ff037424 */ /* 0x000fe200078e00ff */
[----:B------:R-:W-:Y:S06]  /*176d0*/  @P2 BRA `(.L_x_15225) ;  /* 0x00000000001c2947 */ /* 0x000fec0003800000 */
[----:B------:R-:W0:Y:S01]  /*176e0*/  S2R R13, SR_TID.X ;  /* 0x00000000000d7919 */ /* 0x000e220000002100 */
[----:B------:R-:W-:-:S04]  /*176f0*/  MOV R9, 0xc000 ;  /* 0x0000c00000097802 */ /* 0x000fc80000000f00 */
[----:B------:R1:W-:Y:S01]  /*17700*/  SYNCS.ARRIVE.TRANS64 RZ, [R8+URZ+0x324b0], R9 ;  /* 0x0324b00908ff79a7 */ /* 0x0003e2000800003f */
[----:B0-----:R-:W-:-:S04]  /*17710*/  LOP3.LUT R13, R13, 0x1f, RZ, 0xc0, !PT ;  /* 0x0000001f0d0d7812 */ /* 0x001fc800078ec0ff */
[----:B------:R-:W-:-:S13]  /*17720*/  ISETP.NE.AND P1, PT, R13, RZ, PT ;  /* 0x000000ff0d00720c */ /* 0x000fda0003f25270 */
[----:B-1----:R-:W-:Y:S05]  /*17730*/  @!P1 BRA `(.L_x_15225) ;  /* 0x0000000000049947 */ /* 0x002fea0003800000 */
[----:B------:R-:W-:Y:S01]  /*17740*/  BPT.TRAP 0x1 ;  /* 0x000000040000795c */ /* 0x000fe20000300000 */
.L_x_15225:
[----:B------:R-:W-:Y:S05]  /*17750*/  BSYNC B2 ;  /* 0x0000000000027941 */ /* 0x000fea0003800000 */
.L_x_15224:
        /* <DEDUP_REMOVED lines=9> */
.L_x_15226:
        /* <DEDUP_REMOVED lines=15> */
.L_x_15227:
        /* <DEDUP_REMOVED lines=15> */
.L_x_15228:
        /* <DEDUP_REMOVED lines=15> */
.L_x_15229:
        /* <DEDUP_REMOVED lines=10> */
.L_x_15216:
[----:B------:R-:W-:Y:S05]  /*17b60*/  BSYNC B1 ;  /* 0x0000000000017941 */ /* 0x000fea0003800000 */
.L_x_15215:
        /* <DEDUP_REMOVED lines=8> */
.L_x_15194:
[----:B------:R-:W-:Y:S05]  /*17bf0*/  BSYNC B0 ;  /* 0x0000000000007941 */ /* 0x000fea0003800000 */
.L_x_15193:
[----:B------:R-:W2:Y:S01]  /*17c00*/  LDC R0, c[0x0][0x448] ;  /* 0x00011200ff007b82 */ /* 0x000ea20000000800 */
[----:B0-----:R-:W-:Y:S01]  /*17c10*/  LEA R3, R17, 0x7f, 0x7 ;  /* 0x0000007f11037811 */ /* 0x001fe200078e38ff */
        /* <DEDUP_REMOVED lines=33> */
.L_x_15232:
        /* <DEDUP_REMOVED lines=14> */
[----:B-1----:R-:W-:Y:S02]  /*17f10*/  IMAD.U32 R10, RZ, RZ, UR4 ;  /* 0x00000004ff0a7e24 */ /* 0x002fe4000f8e00ff */
[----:B------:R-:W-:Y:S02]  /*17f20*/  IMAD.U32 R11, RZ, RZ, UR5 ;  /* 0x00000005ff0b7e24 */ /* 0x000fe4000f8e00ff */
[----:B------:R-:W-:Y:S02]  /*17f30*/  IMAD.MOV.U32 R8, RZ, RZ, 0x70 ;  /* 0x00000070ff087424 */ /* 0x000fe400078e00ff */
[----:B------:R-:W-:-:S07]  /*17f40*/  IMAD.MOV.U32 R12, RZ, RZ, 0x1 ;  /* 0x00000001ff0c7424 */ /* 0x000fce00078e00ff */
[----:B------:R-:W-:-:S07]  /*17f50*/  LEPC R20, `(.L_x_15235) ;  /* 0x000000001014794e */ /* 0x000fce0000000000 */
[----:B0-----:R-:W-:Y:S05]  /*17f60*/  CALL.ABS.NOINC R2 ;  /* 0x0000000002007343 */ /* 0x001fea0003c00000 */
.L_x_15235:
[----:B------:R-:W-:Y:S05]  /*17f70*/  BSYNC B6 ;  /* 0x0000000000067941 */ /* 0x000fea0003800000 */
.L_x_15234:
        /* <DEDUP_REMOVED lines=20> */
.L_x_15238:
[----:B------:R0:W1:Y:S01]  /*180c0*/  LDC.64 R2, c[0x4][R35] ;  /* 0x0100000023027b82 */ /* 0x0000620000000a00 */
[----:B------:R-:W-:Y:S01]  /*180d0*/  ULDC.64 UR4, c[0x4][0xf0] ;  /* 0x01003c0000047ab9 */ /* 0x000fe20000000a00 */
[----:B------:R-:W-:Y:S01]  /*180e0*/  ULDC.64 UR6, c[0x4][0xf8] ;  /* 0x01003e0000067ab9 */ /* 0x000fe20000000a00 */
[----:B------:R-:W-:Y:S01]  /*180f0*/  ULDC.64 UR8, c[0x4][0x18] ;  /* 0x0100060000087ab9 */ /* 0x000fe20000000a00 */
        /* <DEDUP_REMOVED lines=11> */
.L_x_15237:
[----:B------:R-:W-:Y:S05]  /*181b0*/  BSYNC B6 ;  /* 0x0000000000067941 */ /* 0x000fea0003800000 */
.L_x_15236:
[----:B------:R-:W2:Y:S01]  /*181c0*/  LDL R21, [R1+0x1c] ;  /* 0x00001c0001157983 */ /* 0x000ea20000100800 */
[----:B------:R-:W-:Y:S01]  /*181d0*/  ULDC.64 UR4, c[0x0][0xaf0] ;  /* 0x0002bc0000047ab9 */ /* 0x000fe20000000a00 */
[----:B-1----:R-:W0:Y:S01]  /*181e0*/  LDC R10, c[0x0][0x430] ;  /* 0x00010c00ff0a7b82 */ /* 0x002e220000000800 */
[----:B------:R-:W-:Y:S01]  /*181f0*/  ISETP.NE.U32.AND P0, PT, RZ, UR4, PT ;  /* 0x00000004ff007c0c */ /* 0x000fe2000bf05070 */
[----:B------:R-:W1:Y:S03]  /*18200*/  S2R R20, SR_TID.X ;  /* 0x0000000000147919 */ /* 0x000e660000002100 */
[----:B------:R-:W-:-:S13]  /*18210*/  ISETP.NE.AND.EX P0, PT, RZ, UR5, PT, P0 ;  /* 0x00000005ff007c0c */ /* 0x000fda000bf05300 */
[----:B------:R-:W-:Y:S01]  /*18220*/  @P0 IADD3 R2, P1, R29, UR4, RZ ;  /* 0x000000041d020c10 */ /* 0x000fe2000ff3e0ff */
[----:B------:R-:W-:Y:S01]  /*18230*/  IMAD.MOV.U32 R11, RZ, RZ, RZ ;  /* 0x000000ffff0b7224 */ /* 0x000fe200078e00ff */
[----:B------:R-:W-:Y:S02]  /*18240*/  ULDC UR4, c[0x0][0x2f4] ;  /* 0x0000bd0000047ab9 */ /* 0x000fe40000000800 */
[----:B------:R-:W-:Y:S01]  /*18250*/  @P0 IADD3.X R3, R30, UR5, RZ, P1, !PT ;  /* 0x000000051e030c10 */ /* 0x000fe20008ffe4ff */
[----:B------:R-:W-:-:S04]  /*18260*/  ULDC UR5, c[0x0][0x320] ;  /* 0x0000c80000057ab9 */ /* 0x000fc80000000800 */
[----:B------:R3:W4:Y:S01]  /*18270*/  @P0 LDG.E R32, desc[UR42][R2.64] ;  /* 0x0000002a02200981 */ /* 0x000722000c1e1900 */
[----:B-1----:R-:W-:-:S04]  /*18280*/  LOP3.LUT R20, R20, 0x7f, RZ, 0xc0, !PT ;  /* 0x0000007f14147812 */ /* 0x002fc800078ec0ff */
[----:B------:R-:W-:Y:S02]  /*18290*/  SHF.R.U32.HI R35, RZ, 0x3, R20 ;  /* 0x00000003ff237819 */ /* 0x000fe40000011614 */
[----:B------:R-:W1:Y:S01]  /*182a0*/  S2R R20, SR_TID.X ;  /* 0x0000000000147919 */ /* 0x000e620000002100 */
[----:B0-----:R-:W-:-:S13]  /*182b0*/  ISETP.NE.AND P1, PT, R10, 0x1, PT ;  /* 0x000000010a00780c */ /* 0x001fda0003f25270 */
[----:B------:R-:W0:Y:S08]  /*182c0*/  @P1 LDC R5, c[0x0][0x434] ;  /* 0x00010d00ff051b82 */ /* 0x000e300000000800 */
[----:B------:R-:W5:Y:S01]  /*182d0*/  @P1 LDC R4, c[0x0][0x438] ;  /* 0x00010e00ff041b82 */ /* 0x000f620000000800 */
[----:B-1----:R-:W-:-:S05]  /*182e0*/  IMAD.SHL.U32 R20, R20, 0x10, RZ ;  /* 0x0000001014147824 */ /* 0x002fca00078e00ff */
[----:B------:R-:W-:Y:S01]  /*182f0*/  LOP3.LUT R20, R35, 0x70, R20, 0xf8, !PT ;  /* 0x0000007023147812 */ /* 0x000fe200078ef814 */
[----:B--2---:R-:W-:-:S04]  /*18300*/  VIADD R0, R21, 0xffffffff ;  /* 0xffffffff15007836 */ /* 0x004fc80000000000 */
[----:B------:R-:W-:-:S05]  /*18310*/  IMAD R8, R0, 0x60, R20 ;  /* 0x0000006000087824 */ /* 0x000fca00078e0214 */
[----:B------:R-:W-:-:S04]  /*18320*/  ISETP.GE.AND P0, PT, R8, R31, PT ;  /* 0x0000001f0800720c */ /* 0x000fc80003f06270 */
[----:B------:R-:W-:Y:S01]  /*18330*/  ISETP.GT.U32.OR P0, PT, R20, 0x5f, P0 ;  /* 0x0000005f1400780c */ /* 0x000fe20000704470 */
[----:B------:R-:W-:-:S04]  /*18340*/  IMAD.IADD R8, R8, 0x1, R34 ;  /* 0x0000000108087824 */ /* 0x000fc800078e0222 */
[----:B0-----:R-:W-:-:S08]  /*18350*/  @P1 IMAD.HI.U32 R5, R8, R5, RZ ;  /* 0x0000000508051227 */ /* 0x001fd000078e00ff */
[----:B---3--:R-:W0:Y:S01]  /*18360*/  @!P0 LDC.64 R2, c[0x0][0x428] ;  /* 0x00010a00ff028b82 */ /* 0x008e220000000a00 */
[----:B------:R-:W-:Y:S01]  /*18370*/  IMAD.MOV.U32 R9, RZ, RZ, R8 ;  /* 0x000000ffff097224 */ /* 0x000fe200078e0008 */
[----:B-----5:R-:W-:-:S06]  /*18380*/  @P1 SHF.R.U32.HI R9, RZ, R4, R5 ;  /* 0x00000004ff091219 */ /* 0x020fcc0000011605 */
        /* <DEDUP_REMOVED lines=11> */
[----:B------:R-:W-:-:S05]  /*18440*/  IADD3 R3, -R9, RZ, RZ ;  /* 0x000000ff09037210 */ /* 0x000fca0007ffe1ff */
[----:B------:R-:W-:-:S05]  /*18450*/  IMAD R3, R10, R3, R8 ;  /* 0x000000030a037224 */ /* 0x000fca00078e0208 */
[----:B------:R-:W-:Y:S01]  /*18460*/  STL [R1+0x8], R3 ;  /* 0x0000080301007387 */ /* 0x000fe20000100800 */
[----:B------:R-:W0:Y:S01]  /*18470*/  S2R R21, SR_TID.X ;  /* 0x0000000000157919 */ /* 0x000e220000002100 */
[----:B------:R-:W-:-:S05]  /*18480*/  IMAD.U32 R2, RZ, RZ, UR38 ;  /* 0x00000026ff027e24 */ /* 0x000fca000f8e00ff */
[----:B------:R-:W-:Y:S02]  /*18490*/  ISETP.NE.AND P2, PT, R2, 0x3, PT ;  /* 0x000000030200780c */ /* 0x000fe40003f45270 */
[----:B------:R-:W-:-:S11]  /*184a0*/  LOP3.LUT R23, R23, 0xfffff7ff, RZ, 0xc0, !PT ;  /* 0xfffff7ff17177812 */ /* 0x000fd600078ec0ff */
[----:B------:R-:W-:Y:S01]  /*184b0*/  @P2 LOP3.LUT R23, R23, 0x800, RZ, 0xfc, !PT ;  /* 0x0000080017172812 */ /* 0x000fe200078efcff */
[----:B0-----:R-:W-:-:S05]  /*184c0*/  IMAD.SHL.U32 R21, R21, 0x8, RZ ;  /* 0x0000000815157824 */ /* 0x001fca00078e00ff */
[----:B------:R-:W-:-:S04]  /*184d0*/  LOP3.LUT R21, R21, 0x38, RZ, 0xc0, !PT ;  /* 0x0000003815157812 */ /* 0x000fc800078ec0ff */
[----:B------:R-:W-:Y:S02]  /*184e0*/  LOP3.LUT R12, R21, 0x40, RZ, 0xfc, !PT ;  /* 0x00000040150c7812 */ /* 0x000fe400078efcff */
[----:B------:R-:W-:Y:S02]  /*184f0*/  LOP3.LUT R23, R23, 0xfffffffd, RZ, 0xc0, !PT ;  /* 0xfffffffd17177812 */ /* 0x000fe400078ec0ff */
[----:B------:R-:W-:Y:S01]  /*18500*/  ISETP.GE.AND P4, PT, R12, UR5, PT ;  /* 0x000000050c007c0c */ /* 0x000fe2000bf86270 */
[----:B------:R-:W-:Y:S01]  /*18510*/  UMOV UR6, 0xffffffff ;  /* 0xffffffff00067882 */ /* 0x000fe20000000000 */
[----:B--2---:R0:W-:Y:S02]  /*18520*/  STL [R1], R11 ;  /* 0x0000000b01007387 */ /* 0x0041e40000100800 */
[----:B0-----:R-:W0:Y:S02]  /*18530*/  S2R R11, SR_TID.X ;  /* 0x00000000000b7919 */ /* 0x001e240000002100 */
[----:B0-----:R-:W-:-:S05]  /*18540*/  IMAD.SHL.U32 R11, R11, 0x8, RZ ;  /* 0x000000080b0b7824 */ /* 0x001fca00078e00ff */
[----:B------:R-:W-:-:S04]  /*18550*/  LOP3.LUT R11, R11, 0x38, RZ, 0xc0, !PT ;  /* 0x000000380b0b7812 */ /* 0x000fc800078ec0ff */
[C---:B------:R-:W-:Y:S02]  /*18560*/  ISETP.GE.AND P1, PT, R11.reuse, UR4, PT ;  /* 0x000000040b007c0c */ /* 0x040fe4000bf26270 */
[----:B------:R-:W-:-:S04]  /*18570*/  LOP3.LUT R12, R11, 0x80, RZ, 0xfc, !PT ;  /* 0x000000800b0c7812 */ /* 0x000fc800078efcff */
[----:B------:R-:W-:-:S07]  /*18580*/  ISETP.GE.AND P3, PT, R12, UR5, PT ;  /* 0x000000050c007c0c */ /* 0x000fce000bf66270 */
[----:B------:R-:W-:-:S04]  /*18590*/  @P1 LOP3.LUT R23, R23, 0x2, RZ, 0xfc, !PT ;  /* 0x0000000217171812 */ /* 0x000fc800078efcff */
[----:B------:R-:W-:-:S04]  /*185a0*/  LOP3.LUT R23, R23, 0xffffffef, RZ, 0xc0, !PT ;  /* 0xffffffef17177812 */ /* 0x000fc800078ec0ff */
[----:B------:R-:W-:Y:S02]  /*185b0*/  @P4 LOP3.LUT R23, R23, 0x10, RZ, 0xfc, !PT ;  /* 0x0000001017174812 */ /* 0x000fe400078efcff */
[----:B------:R-:W-:Y:S02]  /*185c0*/  ISETP.GE.AND P0, PT, R11, UR5, PT ;  /* 0x000000050b007c0c */ /* 0x000fe4000bf06270 */
[----:B------:R-:W-:Y:S02]  /*185d0*/  LOP3.LUT R23, R23, 0xfffffffe, RZ, 0xc0, !PT ;  /* 0xfffffffe17177812 */ /* 0x000fe400078ec0ff */
[----:B------:R-:W-:Y:S02]  /*185e0*/  LOP3.LUT R11, R11, 0xc0, RZ, 0xfc, !PT ;  /* 0x000000c00b0b7812 */ /* 0x000fe400078efcff */
[----:B------:R-:W-:Y:S02]  /*185f0*/  LOP3.LUT R23, R23, 0xfffffff7, RZ, 0xc0, !PT ;  /* 0xfffffff717177812 */ /* 0x000fe400078ec0ff */
[----:B------:R-:W-:-:S02]  /*18600*/  ISETP.GE.AND P1, PT, R11, UR5, PT ;  /* 0x000000050b007c0c */ /* 0x000fc4000bf26270 */
[----:B------:R-:W-:-:S04]  /*18610*/  @P3 LOP3.LUT R23, R23, 0x8, RZ, 0xfc, !PT ;  /* 0x0000000817173812 */ /* 0x000fc800078efcff */
[----:B------:R-:W-:-:S04]  /*18620*/  @P0 LOP3.LUT R23, R23, 0x1, RZ, 0xfc, !PT ;  /* 0x0000000117170812 */ /* 0x000fc800078efcff */
[----:B------:R-:W-:-:S04]  /*18630*/  LOP3.LUT R23, R23, 0xfffffffb, RZ, 0xc0, !PT ;  /* 0xfffffffb17177812 */ /* 0x000fc800078ec0ff */
[----:B------:R-:W-:Y:S01]  /*18640*/  @P1 LOP3.LUT R23, R23, 0x4, RZ, 0xfc, !PT ;  /* 0x0000000417171812 */ /* 0x000fe200078efcff */
[----:B------:R-:W-:Y:S06]  /*18650*/  BRA.DIV UR6, `(.L_x_15239) ;  /* 0x0000006206e87947 */ /* 0x000fec000b800000 */
.L_x_15389:
        /* <DEDUP_REMOVED lines=8> */
.L_x_15240:
[----:B------:R-:W-:Y:S01]  /*186e0*/  IMAD R31, R0, -0x60, R31 ;  /* 0xffffffa0001f7824 */ /* 0x000fe200078e021f */
[----:B------:R-:W-:Y:S01]  /*186f0*/  SHF.L.U32 R0, R27, 0x1f, RZ ;  /* 0x0000001f1b007819 */ /* 0x000fe200000006ff */
[----:B------:R-:W-:Y:S01]  /*18700*/  IMAD R30, R25, 0x8, R22 ;  /* 0x00000008191e7824 */ /* 0x000fe200078e0216 */
[----:B------:R-:W-:Y:S03]  /*18710*/  BSSY B0, `(.L_x_15241) ;  /* 0x0000003000007945 */ /* 0x000fe60003800000 */
[----:B------:R-:W0:Y:S02]  /*18720*/  SYNCS.PHASECHK.TRANS64.TRYWAIT P0, [R30+URZ+0x32440], R0 ;  /* 0x032440001e0075a7 */ /* 0x000e24000800017f */
[----:B0-----:R-:W-:Y:S05]  /*18730*/  @!P0 BRA `(.L_x_15242) ;  /* 0x0000006000e48947 */ /* 0x001fea0003800000 */
.L_x_15390:
[----:B------:R-:W-:Y:S05]  /*18740*/  BSYNC B0 ;  /* 0x0000000000007941 */ /* 0x000fea0003800000 */
.L_x_15241:
[----:B------:R-:W0:Y:S01]  /*18750*/  LDL R2, [R1+0x8] ;  /* 0x0000080001027983 */ /* 0x000e220000100800 */
[----:B------:R-:W-:-:S03]  /*18760*/  ULDC.64 UR4, c[0x0][0x300] ;  /* 0x0000c00000047ab9 */ /* 0x000fc60000000a00 */
[----:B------:R-:W2:Y:S01]  /*18770*/  LDL R4, [R1] ;  /* 0x0000000001047983 */ /* 0x000ea20000100800 */
[----:B------:R-:W-:Y:S01]  /*18780*/  LOP3.LUT P2, RZ, R23, 0x2, RZ, 0xc0, !PT ;  /* 0x0000000217ff7812 */ /* 0x000fe2000784c0ff */
[----:B------:R-:W1:Y:S02]  /*18790*/  S2R R7, SR_TID.X ;  /* 0x0000000000077919 */ /* 0x000e640000002100 */
[----:B-1----:R-:W-:-:S04]  /*187a0*/  SHF.L.U32 R7, R7, 0x3, RZ ;  /* 0x0000000307077819 */ /* 0x002fc800000006ff */
        /* <DEDUP_REMOVED lines=21> */
[----:B-1----:R-:W-:Y:S01]  /*18900*/  SHF.R.U32.HI R5, RZ, 0x3, R4 ;  /* 0x00000003ff057819 */ /* 0x002fe20000011604 */
        /* <DEDUP_REMOVED lines=60> */
.L_x_15404:
        /* <DEDUP_REMOVED lines=10> */
.L_x_15244:
        /* <DEDUP_REMOVED lines=11> */
.L_x_15245:
        /* <DEDUP_REMOVED lines=33> */
.L_x_15247:
[----:B------:R-:W-:Y:S05]  /*19030*/  BSYNC B6 ;  /* 0x0000000000067941 */ /* 0x000fea0003800000 */
.L_x_15246:
[----:B------:R-:W2:Y:S01]  /*19040*/  LDL R21, [R1+0x2c] ;  /* 0x00002c0001157983 */ /* 0x000ea20000100800 */
[----:B------:R-:W3:Y:S01]  /*19050*/  LDC R6, c[0x0][0x448] ;  /* 0x00011200ff067b82 */ /* 0x000ee20000000800 */
[----:B------:R-:W-:Y:S02]  /*19060*/  ULDC.64 UR4, c[0x0][0x298] ;  /* 0x0000a60000047ab9 */ /* 0x000fe40000000a00 */
[----:B------:R-:W4:Y:S04]  /*19070*/  LDL R20, [R1+0x38] ;  /* 0x0000380001147983 */ /* 0x000f280000100800 */
[----:B------:R1:W5:Y:S01]  /*19080*/  LDL R9, [R1+0x4] ;  /* 0x0000040001097983 */ /* 0x0003620000100800 */
[----:B0-----:R-:W0:Y:S01]  /*19090*/  S2R R2, SR_TID.X ;  /* 0x0000000000027919 */ /* 0x001e220000002100 */
[----:B------:R-:W1:Y:S01]  /*190a0*/  S2R R0, SR_TID.X ;  /* 0x0000000000007919 */ /* 0x000e620000002100 */
[----:B---3--:R-:W-:-:S13]  /*190b0*/  ISETP.NE.AND P0, PT, R6, 0x1, PT ;  /* 0x000000010600780c */ /* 0x008fda0003f05270 */
[----:B------:R-:W3:Y:S01]  /*190c0*/  @P0 LDC R3, c[0x0][0x450] ;  /* 0x00011400ff030b82 */ /* 0x000ee20000000800 */
[----:B0-----:R-:W-:-:S04]  /*190d0*/  LOP3.LUT R2, R2, 0x7f, RZ, 0xc0, !PT ;  /* 0x0000007f02027812 */ /* 0x001fc800078ec0ff */
[----:B------:R-:W-:Y:S01]  /*190e0*/  SHF.R.U32.HI R2, RZ, 0x3, R2 ;  /* 0x00000003ff027819 */ /* 0x000fe20000011602 */
[----:B-1----:R-:W-:Y:S02]  /*190f0*/  IMAD.SHL.U32 R0, R0, 0x10, RZ ;  /* 0x0000001000007824 */ /* 0x002fe400078e00ff */
[----:B--2---:R-:W-:Y:S02]  /*19100*/  IMAD.MOV.U32 R4, RZ, RZ, R21 ;  /* 0x000000ffff047224 */ /* 0x004fe400078e0015 */
[----:B----4-:R-:W-:Y:S02]  /*19110*/  IMAD.MOV.U32 R21, RZ, RZ, R20 ;  /* 0x000000ffff157224 */ /* 0x010fe400078e0014 */
[----:B------:R-:W2:Y:S01]  /*19120*/  LDL R20, [R1+0x10] ;  /* 0x0000100001147983 */ /* 0x000ea20000100800 */
[----:B------:R-:W-:Y:S01]  /*19130*/  LOP3.LUT R0, R2, 0x70, R0, 0xf8, !PT ;  /* 0x0000007002007812 */ /* 0x000fe200078ef800 */
[----:B------:R-:W-:Y:S01]  /*19140*/  IMAD R4, R4, UR4, RZ ;  /* 0x0000000404047c24 */ /* 0x000fe2000f8e02ff */
[----:B------:R-:W0:Y:S02]  /*19150*/  @P0 LDC R2, c[0x0][0x44c] ;  /* 0x00011300ff020b82 */ /* 0x000e240000000800 */
[----:B------:R-:W-:Y:S01]  /*19160*/  LEA R36, R17, R0, 0x7 ;  /* 0x0000000011247211 */ /* 0x000fe200078e38ff */
[----:B------:R-:W-:-:S04]  /*19170*/  IMAD R4, R37, UR5, R4 ;  /* 0x0000000525047c24 */ /* 0x000fc8000f8e0204 */
[----:B------:R-:W-:Y:S02]  /*19180*/  IMAD.MOV.U32 R0, RZ, RZ, R36 ;  /* 0x000000ffff007224 */ /* 0x000fe400078e0024 */
        /* <DEDUP_REMOVED lines=42> */
[----:B-----5:R-:W-:Y:S01]  /*19430*/  IMAD R2, R9, R6, RZ ;  /* 0x0000000609027224 */ /* 0x020fe200078e02ff */
[----:B------:R-:W-:Y:S02]  /*19440*/  LEA R17, R17, R8, 0x7 ;  /* 0x0000000811117211 */ /* 0x000fe400078e38ff */
[----:B------:R-:W1:Y:S02]  /*19450*/  SHFL.IDX PT, R4, R3, RZ, 0x181f ;  /* 0x00181fff03047589 */ /* 0x000e6400000e0000 */
[C---:B------:R-:W-:Y:S01]  /*19460*/  ISETP.GE.AND P0, PT, R17.reuse, R2, PT ;  /* 0x000000021100720c */ /* 0x040fe20003f06270 */
[C---:B------:R-:W-:Y:S02]  /*19470*/  VIADD R6, R17.reuse, 0x10 ;  /* 0x0000001011067836 */ /* 0x040fe40000000000 */
[----:B------:R-:W-:-:S03]  /*19480*/  VIADD R8, R17, 0x40 ;  /* 0x0000004011087836 */ /* 0x000fc60000000000 */
[----:B------:R2:W-:Y:S07]  /*19490*/  STL [R1+0x18], R6 ;  /* 0x0000180601007387 */ /* 0x0005ee0000100800 */
        /* <DEDUP_REMOVED lines=72> */
.L_x_15421:
[----:B01----:R-:W-:-:S05]  /*19920*/  VIADD R4, R17, 0x70 ;  /* 0x0000007011047836 */ /* 0x003fca0000000000 */
        /* <DEDUP_REMOVED lines=10> */
.L_x_15249:
        /* <DEDUP_REMOVED lines=28> */
.L_x_15251:
[----:B------:R-:W-:Y:S05]  /*19b90*/  BSYNC B6 ;  /* 0x0000000000067941 */ /* 0x000fea0003800000 */
.L_x_15250:
        /* <DEDUP_REMOVED lines=21> */
[----:B---3--:R-:W-:-:S04]  /*19cf0*/  IMAD R0, R21, UR4, RZ ;  /* 0x0000000415007c24 */ /* 0x008fc8000f8e02ff */
[C---:B----4-:R-:W-:Y:S02]  /*19d00*/  IMAD R0, R20.reuse, UR5, R0 ;  /* 0x0000000514007c24 */ /* 0x050fe4000f8e0200 */
[----:B------:R-:W-:Y:S01]  /*19d10*/  IMAD.WIDE.U32 R2, R20, UR4, R2 ;  /* 0x0000000414027c25 */ /* 0x000fe2000f8e0002 */
[----:B------:R-:W-:Y:S01]  /*19d20*/  ULDC.64 UR4, c[0x0][0x3d0] ;  /* 0x0000f40000047ab9 */ /* 0x000fe20000000a00 */
[----:B------:R-:W1:Y:S02]  /*19d30*/  S2R R20, SR_TID.X ;  /* 0x0000000000147919 */ /* 0x000e640000002100 */
[----:B------:R-:W-:Y:S02]  /*19d40*/  IMAD.IADD R3, R3, 0x1, R0 ;  /* 0x0000000103037824 */ /* 0x000fe400078e0200 */
[----:B------:R-:W2:Y:S02]  /*19d50*/  @P0 LDC R0, c[0x0][0x44c] ;  /* 0x00011300ff000b82 */ /* 0x000ea40000000800 */
[----:B--2---:R-:W-:-:S04]  /*19d60*/  @P0 IMAD.HI.U32 R0, R36, R0, RZ ;  /* 0x0000000024000227 */ /* 0x004fc800078e00ff */
[----:B-1----:R-:W-:Y:S01]  /*19d70*/  IMAD.SHL.U32 R20, R20, 0x8, RZ ;  /* 0x0000000814147824 */ /* 0x002fe200078e00ff */
[----:B0-----:R-:W-:-:S04]  /*19d80*/  @P0 SHF.R.U32.HI R4, RZ, R5, R0 ;  /* 0x00000005ff040219 */ /* 0x001fc80000011600 */
[--C-:B------:R-:W-:Y:S01]  /*19d90*/  SHF.R.S32.HI R5, RZ, 0x1f, R4.reuse ;  /* 0x0000001fff057819 */ /* 0x100fe20000011404 */
[----:B------:R-:W-:Y:S01]  /*19da0*/  IMAD.MOV R0, RZ, RZ, -R4 ;  /* 0x000000ffff007224 */ /* 0x000fe200078e0a04 */
[----:B------:R-:W-:Y:S01]  /*19db0*/  LOP3.LUT R20, R20, 0x38, RZ, 0xc0, !PT ;  /* 0x0000003814147812 */ /* 0x000fe200078ec0ff */
[----:B------:R-:W-:-:S03]  /*19dc0*/  IMAD.WIDE.U32 R2, R4, UR4, R2 ;  /* 0x0000000404027c25 */ /* 0x000fc6000f8e0002 */
[----:B------:R-:W-:Y:S01]  /*19dd0*/  LOP3.LUT R10, R20, 0x40, RZ, 0xfc, !PT ;  /* 0x00000040140a7812 */ /* 0x000fe200078efcff */
[----:B------:R-:W-:Y:S01]  /*19de0*/  IMAD R0, R6, R0, R36 ;  /* 0x0000000006007224 */ /* 0x000fe200078e0224 */
[C---:B------:R-:W-:Y:S01]  /*19df0*/  LOP3.LUT R9, R20.reuse, 0x80, RZ, 0xfc, !PT ;  /* 0x0000008014097812 */ /* 0x040fe200078efcff */
[----:B------:R-:W-:Y:S01]  /*19e00*/  IMAD R5, R5, UR4, RZ ;  /* 0x0000000405057c24 */ /* 0x000fe2000f8e02ff */
[----:B------:R-:W-:-:S03]  /*19e10*/  LOP3.LUT R8, R20, 0xc0, RZ, 0xfc, !PT ;  /* 0x000000c014087812 */ /* 0x000fc600078efcff */
        /* <DEDUP_REMOVED lines=29> */
[----:B0-----:R-:W-:-:S04]  /*19ff0*/  @!P0 LEA R3, P6, R7, R3, 0x1 ;  /* 0x0000000307038211 */ /* 0x001fc800078c08ff */
[----:B------:R-:W-:-:S04]  /*1a000*/  @!P0 IADD3.X R2, RZ, R2, RZ, P6, !PT ;  /* 0x00000002ff028210 */ /* 0x000fc800037fe4ff */
        /* <DEDUP_REMOVED lines=65> */
.L_x_15439:
        /* <DEDUP_REMOVED lines=13> */
.L_x_15254:
[----:B------:R-:W-:Y:S05]  /*1a4f0*/  BSYNC B0 ;  /* 0x0000000000007941 */ /* 0x000fea0003800000 */
.L_x_15253:
[----:B------:R-:W-:Y:S01]  /*1a500*/  NOP ;  /* 0x0000000000007918 */ /* 0x000fe20000000000 */
[----:B------:R-:W-:-:S13]  /*1a510*/  PLOP3.LUT P0, PT, PT, PT, PT, 0x80, 0x0 ;  /* 0x000000000000781c */ /* 0x000fda0003f0f070 */
.L_x_15255:
[----:B------:R-:W-:Y:S02]  /*1a520*/  PLOP3.LUT P1, PT, P1, P0, PT, 0xa2, 0x0 ;  /* 0x000000000000781c */ /* 0x000fe40000f21472 */
[----:B------:R-:W-:-:S08]  /*1a530*/  @P0 R2UR P1, UR4, R22 ;  /* 0x00000000160402ca */ /* 0x000fd00000020000 */
[----:B------:R-:W-:-:S05]  /*1a540*/  @P0 PLOP3.LUT P0, PT, P1, PT, PT, 0x80, 0x0 ;  /* 0x000000000000081c */ /* 0x000fca0000f0f070 */
[----:B------:R-:W-:Y:S01]  /*1a550*/  @!P1 SYNCS.ARRIVE.TRANS64.RED.A0T1 RZ, [UR4+0x32410], RZ ;  /* 0x032410ffffff99a7 */ /* 0x000fe20008200404 */
[----:B------:R-:W-:Y:S07]  /*1a560*/  @!P1 ARRIVES.LDGSTSBAR.64.TRANSCNT [UR4+0x32410] ;  /* 0x03241000ff0099b0 */ /* 0x000fee0008000a84 */
[----:B------:R-:W-:Y:S05]  /*1a570*/  @P0 BRA.U.ANY `(.L_x_15255) ;  /* 0xfffffffd00e80947 */ /* 0x000fea000393ffff */
[----:B01----:R-:W3:Y:S02]  /*1a580*/  LDL.LU R2, [R1+0x3c] ;  /* 0x00003c0001027983 */ /* 0x003ee40000300800 */
[----:B---3--:R-:W-:-:S04]  /*1a590*/  IADD3 R2, R2, 0x1, RZ ;  /* 0x0000000102027810 */ /* 0x008fc80007ffe0ff */
        /* <DEDUP_REMOVED lines=10> */
.L_x_15440:
[----:B------:R-:W-:Y:S05]  /*1a640*/  BSYNC B0 ;  /* 0x0000000000007941 */ /* 0x000fea0003800000 */
.L_x_15256:
[----:B------:R-:W-:-:S05]  /*1a650*/  IMAD.U32 R0, RZ, RZ, UR38 ;  /* 0x00000026ff007e24 */ /* 0x000fca000f8e00ff */
[----:B------:R-:W-:-:S13]  /*1a660*/  ISETP.NE.AND P0, PT, R0, 0x3, PT ;  /* 0x000000030000780c */ /* 0x000fda0003f05270 */
[----:B------:R-:W-:Y:S05]  /*1a670*/  @!P0 BRA `(.L_x_15258) ;  /* 0x0000000000048947 */ /* 0x000fea0003800000 */
[----:B------:R-:W-:Y:S01]  /*1a680*/  BPT.TRAP 0x1 ;  /* 0x000000040000795c */ /* 0x000fe20000300000 */
.L_x_15258:
[----:B0-----:R-:W-:Y:S01]  /*1a690*/  SHF.L.U32 R3, R27, 0x1f, RZ ;  /* 0x0000001f1b037819 */ /* 0x001fe200000006ff */
[----:B------:R-:W-:Y:S03]  /*1a6a0*/  BSSY B0, `(.L_x_15259) ;  /* 0x0000003000007945 */ /* 0x000fe60003800000 */
[----:B------:R-:W0:Y:S02]  /*1a6b0*/  SYNCS.PHASECHK.TRANS64.TRYWAIT P0, [R30+URZ+0x32460], R3 ;  /* 0x032460031e0075a7 */ /* 0x000e24000800017f */
[----:B0-----:R-:W-:Y:S05]  /*1a6c0*/  @!P0 BRA `(.L_x_15260) ;  /* 0x0000006400388947 */ /* 0x001fea0003800000 */
.L_x_15441:
[----:B------:R-:W-:Y:S05]  /*1a6d0*/  BSYNC B0 ;  /* 0x0000000000007941 */ /* 0x000fea0003800000 */
.L_x_15259:
[----:B------:R-:W3:Y:S01]  /*1a6e0*/  LDL.LU R0, [R1+0x44] ;  /* 0x0000440001007983 */ /* 0x000ee20000300800 */
[----:B------:R-:W-:-:S03]  /*1a6f0*/  ULDC.64 UR4, c[0x0][0x328] ;  /* 0x0000ca0000047ab9 */ /* 0x000fc60000000a00 */
[----:B------:R-:W4:Y:S04]  /*1a700*/  LDL.LU R2, [R1+0x8] ;  /* 0x0000080001027983 */ /* 0x000f280000300800 */
[----:B------:R-:W5:Y:S04]  /*1a710*/  LDL.LU R7, [R1+0x48] ;  /* 0x0000480001077983 */ /* 0x000f680000300800 */
[----:B--2---:R-:W2:Y:S04]  /*1a720*/  LDL.LU R6, [R1] ;  /* 0x0000000001067983 */ /* 0x004ea80000300800 */
[----:B------:R-:W2:Y:S01]  /*1a730*/  LDL.LU R4, [R1+0x60] ;  /* 0x0000600001047983 */ /* 0x000ea20000300800 */
[----:B------:R-:W-:-:S02]  /*1a740*/  LOP3.LUT P3, RZ, R23, 0x10, RZ, 0xc0, !PT ;  /* 0x0000001017ff7812 */ /* 0x000fc4000786c0ff */
[C---:B------:R-:W-:Y:S02]  /*1a750*/  LOP3.LUT P2, RZ, R23.reuse, 0x8, RZ, 0xc0, !PT ;  /* 0x0000000817ff7812 */ /* 0x040fe4000784c0ff */
[C---:B------:R-:W-:Y:S02]  /*1a760*/  LOP3.LUT P1, RZ, R23.reuse, 0x4, RZ, 0xc0, !PT ;  /* 0x0000000417ff7812 */ /* 0x040fe4000782c0ff */
[----:B------:R-:W-:Y:S01]  /*1a770*/  LOP3.LUT P4, RZ, R23, 0x1, RZ, 0xc0, !PT ;  /* 0x0000000117ff7812 */ /* 0x000fe2000788c0ff */
[----:B---3--:R-:W-:-:S04]  /*1a780*/  IMAD R0, R0, UR4, RZ ;  /* 0x0000000400007c24 */ /* 0x008fc8000f8e02ff */
[C---:B----4-:R-:W-:Y:S02]  /*1a790*/  IMAD R5, R2.reuse, UR5, R0 ;  /* 0x0000000502057c24 */ /* 0x050fe4000f8e0200 */
[----:B0-----:R-:W-:Y:S01]  /*1a7a0*/  IMAD.WIDE.U32 R2, R2, UR4, RZ ;  /* 0x0000000402027c25 */ /* 0x001fe2000f8e00ff */
[----:B------:R-:W-:-:S03]  /*1a7b0*/  ULDC.64 UR4, c[0x0][0x338] ;  /* 0x0000ce0000047ab9 */ /* 0x000fc60000000a00 */
[----:B------:R-:W-:Y:S02]  /*1a7c0*/  IMAD.IADD R3, R3, 0x1, R5 ;  /* 0x0000000103037824 */ /* 0x000fe400078e0205 */
[----:B-----5:R-:W-:Y:S01]  /*1a7d0*/  IMAD R0, R7, UR4, RZ ;  /* 0x0000000407007c24 */ /* 0x020fe2000f8e02ff */
        /* <DEDUP_REMOVED lines=15> */
[----:B------:R-:W-:Y:S01]  /*1a8d0*/  IADD3 R0, R3, R0, R4 ;  /* 0x0000000003007210 */ /* 0x000fe20007ffe004 */
        /* <DEDUP_REMOVED lines=13> */
[----:B------:R-:W0:Y:S02]  /*1a9b0*/  SHFL.IDX PT, R14, R5, 0x1, 0x181f ;  /* 0x00381f00050e7f89 */ /* 0x000e2400000e0000 */
[----:B--2---:R-:W-:Y:S02]  /*1a9c0*/  IADD3.X R3, RZ, R3, RZ, P0, !PT ;  /* 0x00000003ff037210 */ /* 0x004fe400007fe4ff */
        /* <DEDUP_REMOVED lines=58> */
.L_x_15455:
        /* <DEDUP_REMOVED lines=15> */
.L_x_15262:
        /* <DEDUP_REMOVED lines=11> */
.L_x_15263:
[----:B------:R-:W2:Y:S01]  /*1af10*/  LDL R2, [R1+0x1c] ;  /* 0x00001c0001027983 */ /* 0x000ea20000100800 */
[----:B------:R0:W-:Y:S01]  /*1af20*/  SYNCS.ARRIVE.TRANS64.A1T0 RZ, [R30+URZ+0x32450], RZ ;  /* 0x032450ff1eff79a7 */ /* 0x0001e2000810003f */
[----:B------:R-:W-:Y:S01]  /*1af30*/  BSSY B0, `(.L_x_15264) ;  /* 0x00000e0000007945 */ /* 0x000fe20003800000 */
[----:B--2---:R-:W-:-:S13]  /*1af40*/  ISETP.GE.AND P0, PT, R2, 0x2, PT ;  /* 0x000000020200780c */ /* 0x004fda0003f06270 */
[----:B0-----:R-:W-:Y:S05]  /*1af50*/  @!P0 BRA `(.L_x_15265) ;  /* 0x0000000c00748947 */ /* 0x001fea0003800000 */
[----:B------:R-:W-:-:S07]  /*1af60*/  VIADD R10, R2, 0xfffffffe ;  /* 0xfffffffe020a7836 */ /* 0x000fce0000000000 */
.L_x_15278:
[----:B0-----:R-:W0:Y:S01]  /*1af70*/  S2R R2, SR_TID.X ;  /* 0x0000000000027919 */ /* 0x001e220000002100 */
[----:B------:R-:W1:Y:S01]  /*1af80*/  LDC R8, c[0x0][0x430] ;  /* 0x00010c00ff087b82 */ /* 0x000e620000000800 */
[----:B------:R-:W-:Y:S01]  /*1af90*/  IMAD R9, R10, 0x60, R34 ;  /* 0x000000600a097824 */ /* 0x000fe200078e0222 */
[----:B--2---:R-:W2:Y:S01]  /*1afa0*/  S2R R4, SR_TID.X ;  /* 0x0000000000047919 */ /* 0x004ea20000002100 */
[----:B------:R-:W-:Y:S01]  /*1afb0*/  VIADD R25, R25, 0x1 ;  /* 0x0000000119197836 */ /* 0x000fe20000000000 */
[----:B-1----:R-:W-:Y:S02]  /*1afc0*/  ISETP.NE.AND P0, PT, R8, 0x1, PT ;  /* 0x000000010800780c */ /* 0x002fe40003f05270 */
[----:B0-----:R-:W-:-:S04]  /*1afd0*/  LOP3.LUT R2, R2, 0x7f, RZ, 0xc0, !PT ;  /* 0x0000007f02027812 */ /* 0x001fc800078ec0ff */
[----:B------:R-:W-:Y:S02]  /*1afe0*/  SHF.R.U32.HI R2, RZ, 0x3, R2 ;  /* 0x00000003ff027819 */ /* 0x000fe40000011602 */
[----:B--2---:R-:W-:-:S05]  /*1aff0*/  SHF.L.U32 R4, R4, 0x4, RZ ;  /* 0x0000000404047819 */ /* 0x004fca00000006ff */
[----:B------:R-:W0:Y:S01]  /*1b000*/  @P0 LDC R3, c[0x0][0x438] ;  /* 0x00010e00ff030b82 */ /* 0x000e220000000800 */
[----:B------:R-:W-:-:S04]  /*1b010*/  LOP3.LUT R4, R2, 0x70, R4, 0xf8, !PT ;  /* 0x0000007002047812 */ /* 0x000fc800078ef804 */
[----:B------:R-:W-:-:S03]  /*1b020*/  ISETP.GT.U32.AND P1, PT, R4, 0x5f, PT ;  /* 0x0000005f0400780c */ /* 0x000fc60003f24070 */
[----:B------:R-:W1:Y:S01]  /*1b030*/  @P0 LDC R2, c[0x0][0x434] ;  /* 0x00010d00ff020b82 */ /* 0x000e620000000800 */
[----:B------:R-:W-:-:S04]  /*1b040*/  IMAD.IADD R9, R4, 0x1, R9 ;  /* 0x0000000104097824 */ /* 0x000fc800078e0209 */
[----:B------:R-:W-:-:S05]  /*1b050*/  IMAD.MOV.U32 R11, RZ, RZ, R9 ;  /* 0x000000ffff0b7224 */ /* 0x000fca00078e0009 */
[----:B------:R-:W2:Y:S08]  /*1b060*/  @!P1 LDC.64 R4, c[0x0][0x428] ;  /* 0x00010a00ff049b82 */ /* 0x000eb00000000a00 */
[----:B---3--:R-:W3:Y:S01]  /*1b070*/  @!P1 LDC.64 R6, c[0x0][0x418] ;  /* 0x00010600ff069b82 */ /* 0x008ee20000000a00 */
[----:B-1----:R-:W-:-:S05]  /*1b080*/  @P0 IMAD.HI.U32 R2, R9, R2, RZ ;  /* 0x0000000209020227 */ /* 0x002fca00078e00ff */
[----:B0-----:R-:W-:-:S04]  /*1b090*/  @P0 SHF.R.U32.HI R11, RZ, R3, R2 ;  /* 0x00000003ff0b0219 */ /* 0x001fc80000011602 */
[----:B------:R-:W-:Y:S01]  /*1b0a0*/  @!P1 SHF.R.S32.HI R3, RZ, 0x1f, R11 ;  /* 0x0000001fff039819 */ /* 0x000fe2000001140b */
[----:B--2---:R-:W-:-:S04]  /*1b0b0*/  @!P1 IMAD R2, R35, R4, RZ ;  /* 0x0000000423029224 */ /* 0x004fc800078e02ff */
[----:B------:R-:W-:Y:S02]  /*1b0c0*/  @!P1 IMAD R5, R32, R5, R2 ;  /* 0x0000000520059224 */ /* 0x000fe400078e0202 */
[----:B------:R-:W-:-:S04]  /*1b0d0*/  @!P1 IMAD.MOV.U32 R2, RZ, RZ, R11 ;  /* 0x000000ffff029224 */ /* 0x000fc800078e000b */
[----:B------:R-:W-:-:S04]  /*1b0e0*/  @!P1 IMAD.WIDE.U32 R2, R32, R4, R2 ;  /* 0x0000000420029225 */ /* 0x000fc800078e0002 */
[----:B------:R-:W-:Y:S01]  /*1b0f0*/  @!P1 IMAD.IADD R5, R5, 0x1, R3 ;  /* 0x0000000105059824 */ /* 0x000fe200078e0203 */
[C---:B---3--:R-:W-:Y:S01]  /*1b100*/  @!P1 LEA R6, P0, R2.reuse, R6, 0x2 ;  /* 0x0000000602069211 */ /* 0x048fe200078010ff */
[----:B------:R-:W-:Y:S02]  /*1b110*/  IMAD.MOV.U32 R4, RZ, RZ, RZ ;  /* 0x000000ffff047224 */ /* 0x000fe400078e00ff */
[----:B------:R-:W-:Y:S01]  /*1b120*/  IMAD.U32 R12, RZ, RZ, UR38 ;  /* 0x00000026ff0c7e24 */ /* 0x000fe2000f8e00ff */
[----:B------:R-:W-:Y:S02]  /*1b130*/  @!P1 LEA.HI.X R7, R2, R7, R5, 0x2, P0 ;  /* 0x0000000702079211 */ /* 0x000fe400000f1405 */
[----:B------:R-:W-:-:S03]  /*1b140*/  ISETP.NE.AND P0, PT, R25, 0x2, PT ;  /* 0x000000021900780c */ /* 0x000fc60003f05270 */
[----:B------:R0:W5:Y:S01]  /*1b150*/  @!P1 LDG.E R4, desc[UR42][R6.64] ;  /* 0x0000002a06049981 */ /* 0x000162000c1e1900 */
[----:B------:R-:W-:Y:S02]  /*1b160*/  ISETP.NE.AND P1, PT, R12, 0x3, PT ;  /* 0x000000030c00780c */ /* 0x000fe40003f25270 */
[----:B------:R-:W-:Y:S01]  /*1b170*/  SEL R2, RZ, 0x1, P0 ;  /* 0x00000001ff027807 */ /* 0x000fe20000000000 */
[----:B------:R-:W-:Y:S01]  /*1b180*/  IMAD.MOV R5, RZ, RZ, -R11 ;  /* 0x000000ffff057224 */ /* 0x000fe200078e0a0b */
[----:B------:R-:W-:Y:S05]  /*1b190*/  YIELD ;  /* 0x0000000000007946 */ /* 0x000fea0003800000 */
[----:B------:R-:W-:-:S02]  /*1b1a0*/  LOP3.LUT R27, R27, R2, RZ, 0x3c, !PT ;  /* 0x000000021b1b7212 */ /* 0x000fc400078e3cff */
[----:B------:R-:W-:Y:S01]  /*1b1b0*/  MOV R2, R10 ;  /* 0x0000000a00027202 */ /* 0x000fe20000000f00 */
[----:B------:R-:W-:Y:S01]  /*1b1c0*/  IMAD R5, R8, R5, R9 ;  /* 0x0000000508057224 */ /* 0x000fe200078e0209 */
[----:B------:R-:W-:Y:S01]  /*1b1d0*/  SEL R25, R25, RZ, P0 ;  /* 0x000000ff19197207 */ /* 0x000fe20000000000 */
[----:B------:R-:W-:Y:S01]  /*1b1e0*/  VIADD R10, R10, 0xffffffff ;  /* 0xffffffff0a0a7836 */ /* 0x000fe20000000000 */
[----:B------:R-:W-:Y:S01]  /*1b1f0*/  ISETP.GT.AND P2, PT, R2, RZ, PT ;  /* 0x000000ff0200720c */ /* 0x000fe20003f44270 */
[----:B0-----:R-:W-:-:S12]  /*1b200*/  @!P1 BRA `(.L_x_15266) ;  /* 0x0000000000049947 */ /* 0x001fd80003800000 */
[----:B------:R-:W-:Y:S01]  /*1b210*/  BPT.TRAP 0x1 ;  /* 0x000000040000795c */ /* 0x000fe20000300000 */
.L_x_15266:
[----:B------:R-:W-:Y:S01]  /*1b220*/  IMAD R6, R25, 0x8, R22 ;  /* 0x0000000819067824 */ /* 0x000fe200078e0216 */
[----:B------:R-:W-:Y:S01]  /*1b230*/  SHF.L.U32 R21, R27, 0x1f, RZ ;  /* 0x0000001f1b157819 */ /* 0x000fe200000006ff */
[----:B------:R-:W-:Y:S01]  /*1b240*/  BSSY B1, `(.L_x_15267) ;  /* 0x0000004000017945 */ /* 0x000fe20003800000 */
[----:B------:R-:W-:Y:S02]  /*1b250*/  SHF.R.S32.HI R17, RZ, 0x1f, R5 ;  /* 0x0000001fff117819 */ /* 0x000fe40000011405 */
[----:B------:R-:W0:Y:S02]  /*1b260*/  SYNCS.PHASECHK.TRANS64.TRYWAIT P0, [R6+URZ+0x32440], R21 ;  /* 0x03244015060075a7 */ /* 0x000e24000800017f */
[----:B0-----:R-:W-:Y:S05]  /*1b270*/  @!P0 BRA `(.L_x_15268) ;  /* 0x0000006000a08947 */ /* 0x001fea0003800000 */
.L_x_15456:
[----:B------:R-:W-:Y:S05]  /*1b280*/  BSYNC B1 ;  /* 0x0000000000017941 */ /* 0x000fea0003800000 */
.L_x_15267:
        /* <DEDUP_REMOVED lines=52> */
.L_x_15470:
        /* <DEDUP_REMOVED lines=8> */
.L_x_15270:
        /* <DEDUP_REMOVED lines=11> */
.L_x_15271:
[----:B------:R2:W-:Y:S01]  /*1b700*/  SYNCS.ARRIVE.TRANS64.A1T0 RZ, [R6+URZ+0x32430], RZ ;  /* 0x032430ff06ff79a7 */ /* 0x0005e2000810003f */
[----:B------:R-:W-:Y:S05]  /*1b710*/  @!P3 BRA `(.L_x_15272) ;  /* 0x000000000004b947 */ /* 0x000fea0003800000 */
[----:B------:R-:W-:Y:S01]  /*1b720*/  BPT.TRAP 0x1 ;  /* 0x000000040000795c */ /* 0x000fe20000300000 */
.L_x_15272:
[----:B------:R-:W3:Y:S01]  /*1b730*/  SYNCS.PHASECHK.TRANS64.TRYWAIT P0, [R6+URZ+0x32460], R21 ;  /* 0x03246015060075a7 */ /* 0x000ee2000800017f */
[----:B------:R-:W-:Y:S04]  /*1b740*/  BSSY B1, `(.L_x_15273) ;  /* 0x0000002000017945 */ /* 0x000fe80003800000 */
[----:B---3--:R-:W-:Y:S05]  /*1b750*/  @!P0 BRA `(.L_x_15274) ;  /* 0x0000006400208947 */ /* 0x008fea0003800000 */
.L_x_15471:
[----:B------:R-:W-:Y:S05]  /*1b760*/  BSYNC B1 ;  /* 0x0000000000017941 */ /* 0x000fea0003800000 */
.L_x_15273:
[----:B------:R-:W-:Y:S01]  /*1b770*/  ULDC.64 UR4, c[0x0][0x328] ;  /* 0x0000ca0000047ab9 */ /* 0x000fe20000000a00 */
[----:B------:R-:W-:Y:S01]  /*1b780*/  LOP3.LUT P5, RZ, R23, 0x1, RZ, 0xc0, !PT ;  /* 0x0000000117ff7812 */ /* 0x000fe200078ac0ff */
[----:B------:R-:W-:Y:S01]  /*1b790*/  IMAD R2, R17, UR4, RZ ;  /* 0x0000000411027c24 */ /* 0x000fe2000f8e02ff */
[----:B------:R-:W-:Y:S01]  /*1b7a0*/  LOP3.LUT P4, RZ, R23, 0x10, RZ, 0xc0, !PT ;  /* 0x0000001017ff7812 */ /* 0x000fe2000788c0ff */
[----:B-1----:R-:W-:Y:S01]  /*1b7b0*/  IMAD R8, R25, 0x6000, R33 ;  /* 0x0000600019087824 */ /* 0x002fe200078e0221 */
        /* <DEDUP_REMOVED lines=33> */
[----:B------:R-:W4:Y:S01]  /*1b9d0*/  SHFL.IDX PT, R14, R7, 0x2, 0x181f ;  /* 0x00581f00070e7f89 */ /* 0x000f2200000e0000 */
[----:B------:R-:W-:-:S05]  /*1b9e0*/  IADD3.X R5, RZ, R5, RZ, P0, !PT ;  /* 0x00000005ff057210 */ /* 0x000fca00007fe4ff */
[----:B------:R-:W-:Y:S04]  /*1b9f0*/  LDGSTS.E.BYPASS.LTC128B.128 [R8+0xc00], desc[UR42][R4.64], !P5 ;  /* 0x00c0000004087fae */ /* 0x000fe8000e901d6a */
[----:B------:R-:W-:Y:S04]  /*1ba00*/  LDGSTS.E.BYPASS.LTC128B.128 [R8+0x3c00], desc[UR42][R4.64+0x80], !P4 ;  /* 0x03c0008004087fae */ /* 0x000fe8000e101d6a */
[----:B------:R-:W-:Y:S04]  /*1ba10*/  LDGSTS.E.BYPASS.LTC128B.128 [R8+0x6c00], desc[UR42][R4.64+0x100], !P3 ;  /* 0x06c0010004087fae */ /* 0x000fe8000d901d6a */
[----:B------:R1:W-:Y:S01]  /*1ba20*/  LDGSTS.E.BYPASS.LTC128B.128 [R8+0x9c00], desc[UR42][R4.64+0x180], !P1 ;  /* 0x09c0018004087fae */ /* 0x0003e2000c901d6a */
[----:B----4-:R-:W-:-:S03]  /*1ba30*/  IADD3 R2, P0, R14, R0, RZ ;  /* 0x000000000e027210 */ /* 0x010fc60007f1e0ff */
[----:B------:R-:W4:Y:S02]  /*1ba40*/  SHFL.IDX PT, R14, R7, 0x3, 0x181f ;  /* 0x00781f00070e7f89 */ /* 0x000f2400000e0000 */
[----:B------:R-:W-:Y:S02]  /*1ba50*/  IMAD.X R3, RZ, RZ, R17, P0 ;  /* 0x000000ffff037224 */ /* 0x000fe400000e0611 */
[----:B-1----:R-:W1:Y:S04]  /*1ba60*/  SHFL.IDX PT, R5, R9, 0x3, 0x181f ;  /* 0x00781f0009057f89 */ /* 0x002e6800000e0000 */
[----:B------:R-:W-:Y:S04]  /*1ba70*/  SHFL.IDX PT, R17, R9, 0x4, 0x181f ;  /* 0x00981f0009117f89 */ /* 0x000fe800000e0000 */
        /* <DEDUP_REMOVED lines=19> */
.L_x_15485:
        /* <DEDUP_REMOVED lines=11> */
.L_x_15276:
        /* <DEDUP_REMOVED lines=11> */
.L_x_15277:
[----:B------:R0:W-:Y:S01]  /*1bd10*/  SYNCS.ARRIVE.TRANS64.A1T0 RZ, [R6+URZ+0x32450], RZ ;  /* 0x032450ff06ff79a7 */ /* 0x0001e2000810003f */
[----:B------:R-:W-:Y:S05]  /*1bd20*/  @P2 BRA `(.L_x_15278) ;  /* 0xfffffff000902947 */ /* 0x000fea000383ffff */
.L_x_15265:
[----:B------:R-:W-:Y:S05]  /*1bd30*/  BSYNC B0 ;  /* 0x0000000000007941 */ /* 0x000fea0003800000 */
.L_x_15264:
        /* <DEDUP_REMOVED lines=20> */
.L_x_15280:
[----:B------:R-:W-:Y:S05]  /*1be80*/  BSYNC B0 ;  /* 0x0000000000007941 */ /* 0x000fea0003800000 */
.L_x_15279:
[----:B------:R-:W-:Y:S02]  /*1be90*/  LOP3.LUT R27, R27, R0, RZ, 0x3c, !PT ;  /* 0x000000001b1b7212 */ /* 0x000fe400078e3cff */
[----:B------:R-:W-:-:S07]  /*1bea0*/  SEL R25, R25, RZ, P0 ;  /* 0x000000ff19197207 */ /* 0x000fce0000000000 */
.L_x_15233:
[----:B------:R-:W-:Y:S05]  /*1beb0*/  BSYNC B7 ;  /* 0x0000000000077941 */ /* 0x000fea0003800000 */
.L_x_15231:
        /* <DEDUP_REMOVED lines=11> */
.L_x_15281:
        /* <DEDUP_REMOVED lines=36> */
.L_x_15495:
[----:B------:R-:W-:Y:S02]  /*1c1b0*/  ULDC UR4, c[0x0][0xd38] ;  /* 0x00034e0000047ab9 */ /* 0x000fe40000000800 */
[----:B------:R-:W-:-:S04]  /*1c1c0*/  IMAD.U32 R7, RZ, RZ, UR4 ;  /* 0x00000004ff077e24 */ /* 0x000fc8000f8e00ff */
[----:B--2---:R-:W-:-:S05]  /*1c1d0*/  IMAD R14, R14, R7, RZ ;  /* 0x000000070e0e7224 */ /* 0x004fca00078e02ff */
[----:B------:R-:W-:-:S04]  /*1c1e0*/  IADD3 R9, R4, R14, RZ ;  /* 0x0000000e04097210 */ /* 0x000fc80007ffe0ff */
[----:B------:R-:W-:-:S13]  /*1c1f0*/  ISETP.GT.AND P6, PT, R9, R0, PT ;  /* 0x000000000900720c */ /* 0x000fda0003fc4270 */
[----:B------:R-:W-:Y:S05]  /*1c200*/  @P6 BRA `(.L_x_15284) ;  /* 0x00000000009c6947 */ /* 0x000fea0003800000 */
.L_x_15289:
        /* <DEDUP_REMOVED lines=14> */
.L_x_15287:
[----:B------:R-:W-:Y:S05]  /*1c2f0*/  BSYNC B0 ;  /* 0x0000000000007941 */ /* 0x000fea0003800000 */
.L_x_15286:
        /* <DEDUP_REMOVED lines=18> */
.L_x_15503:
[----:B------:R-:W-:Y:S02]  /*1c420*/  ULDC UR4, c[0x0][0xd38] ;  /* 0x00034e0000047ab9 */ /* 0x000fe40000000800 */
[----:B------:R-:W-:-:S05]  /*1c430*/  MOV R7, UR4 ;  /* 0x0000000400077c02 */ /* 0x000fca0008000f00 */
[----:B--2---:R-:W-:-:S04]  /*1c440*/  IMAD R14, R14, R7, RZ ;  /* 0x000000070e0e7224 */ /* 0x004fc800078e02ff */
[----:B------:R-:W-:-:S05]  /*1c450*/  IMAD.IADD R9, R14, 0x1, R9 ;  /* 0x000000010e097824 */ /* 0x000fca00078e0209 */
[----:B------:R-:W-:-:S13]  /*1c460*/  ISETP.GT.AND P6, PT, R9, R0, PT ;  /* 0x000000000900720c */ /* 0x000fda0003fc4270 */
[----:B------:R-:W-:Y:S05]  /*1c470*/  @!P6 BRA `(.L_x_15289) ;  /* 0xfffffffc0064e947 */ /* 0x000fea000383ffff */
.L_x_15284:
        /* <DEDUP_REMOVED lines=8> */
.L_x_15507:
[----:B------:R-:W-:Y:S01]  /*1c500*/  ISETP.NE.AND P0, PT, R3, RZ, PT ;  /* 0x000000ff0300720c */ /* 0x000fe20003f05270 */
[----:B------:R-:W-:-:S12]  /*1c510*/  IMAD.MOV.U32 R14, RZ, RZ, RZ ;  /* 0x000000ffff0e7224 */ /* 0x000fd800078e00ff */
[----:B------:R-:W-:Y:S05]  /*1c520*/  @!P0 BRA `(.L_x_15291) ;  /* 0x0000000000108947 */ /* 0x000fea0003800000 */
[----:B------:R-:W-:Y:S01]  /*1c530*/  UMOV UR4, 0xffffffff ;  /* 0xffffffff00047882 */ /* 0x000fe20000000000 */
[----:B------:R-:W-:Y:S02]  /*1c540*/  VIADD R12, R4, 0xffffffff ;  /* 0xffffffff040c7836 */ /* 0x000fe40000000000 */
[----:B------:R-:W-:Y:S05]  /*1c550*/  BRA.DIV UR4, `(.L_x_15292) ;  /* 0x0000006604a47947 */ /* 0x000fea000b800000 */
[----:B------:R4:W0:Y:S02]  /*1c560*/  SHFL.IDX PT, R14, R2, R12, 0x1f ;  /* 0x00001f0c020e7589 */ /* 0x00082400000e0000 */
.L_x_15291:
        /* <DEDUP_REMOVED lines=66> */
.L_x_15285:
[----:B------:R-:W-:Y:S01]  /*1c990*/  UMOV UR4, URZ ;  /* 0x0000003f00047c82 */ /* 0x000fe20008000000 */
[----:B------:R-:W-:Y:S01]  /*1c9a0*/  UMOV UR5, URZ ;  /* 0x0000003f00057c82 */ /* 0x000fe20008000000 */
[----:B------:R-:W-:Y:S01]  /*1c9b0*/  ULDC UR6, c[0x0][0xd3c] ;  /* 0x00034f0000067ab9 */ /* 0x000fe20000000800 */
[----:B------:R-:W-:Y:S02]  /*1c9c0*/  IMAD.MOV.U32 R16, RZ, RZ, R0 ;  /* 0x000000ffff107224 */ /* 0x000fe400078e0000 */
[----:B------:R-:W-:Y:S02]  /*1c9d0*/  IMAD.U32 R17, RZ, RZ, UR4 ;  /* 0x00000004ff117e24 */ /* 0x000fe4000f8e00ff */
[----:B------:R-:W-:Y:S02]  /*1c9e0*/  IMAD.U32 R18, RZ, RZ, UR5 ;  /* 0x00000005ff127e24 */ /* 0x000fe4000f8e00ff */
[----:B------:R-:W-:-:S07]  /*1c9f0*/  IMAD.U32 R19, RZ, RZ, UR6 ;  /* 0x00000006ff137e24 */ /* 0x000fce000f8e00ff */
.L_x_15293:
        /* <DEDUP_REMOVED lines=10> */
.L_x_15282:
[----:B------:R-:W-:Y:S02]  /*1caa0*/  ULDC UR4, c[0x0][0xd3c] ;  /* 0x00034f0000047ab9 */ /* 0x000fe40000000800 */
[----:B0-----:R-:W-:-:S13]  /*1cab0*/  ISETP.GE.AND P0, PT, R19, UR4, PT ;  /* 0x0000000413007c0c */ /* 0x001fda000bf06270 */
[----:B------:R-:W-:Y:S05]  /*1cac0*/  @!P0 BRA `(.L_x_15294) ;  /* 0xffffff9800088947 */ /* 0x000fea000383ffff */
[----:B------:R-:W-:Y:S05]  /*1cad0*/  BSYNC B8 ;  /* 0x0000000000087941 */ /* 0x000fea0003800000 */
.L_x_15189:
        /* <DEDUP_REMOVED lines=12> */
.L_x_15510:
[----:B------:R-:W-:Y:S05]  /*1cba0*/  BSYNC B0 ;  /* 0x0000000000007941 */ /* 0x000fea0003800000 */
.L_x_15295:
[----:B------:R-:W-:-:S03]  /*1cbb0*/  UMOV UR4, 0xffffffff ;  /* 0xffffffff00047882 */ /* 0x000fc60000000000 */
[----:B------:R-:W-:Y:S05]  /*1cbc0*/  BRA.DIV UR4, `(.L_x_15297) ;  /* 0x0000006204407947 */ /* 0x000fea000b800000 */
[----:B0-----:R-:W0:Y:S02]  /*1cbd0*/  S2R R0, SR_TID.X ;  /* 0x0000000000007919 */ /* 0x001e240000002100 */
[----:B0-----:R-:W-:-:S04]  /*1cbe0*/  SHF.R.U32.HI R0, RZ, 0x5, R0 ;  /* 0x00000005ff007819 */ /* 0x001fc80000011600 */
[----:B------:R-:W-:-:S05]  /*1cbf0*/  LOP3.LUT R0, R0, 0x3, RZ, 0xc0, !PT ;  /* 0x0000000300007812 */ /* 0x000fca00078ec0ff */
[----:B------:R0:W1:Y:S02]  /*1cc00*/  SHFL.IDX PT, R14, R0, RZ, 0x1f ;  /* 0x00001fff000e7589 */ /* 0x00006400000e0000 */
.L_x_15513:
[----:B-1----:R-:W-:-:S13]  /*1cc10*/  ISETP.NE.AND P0, PT, R14, RZ, PT ;  /* 0x000000ff0e00720c */ /* 0x002fda0003f05270 */
[----:B------:R-:W-:Y:S05]  /*1cc20*/  @P0 BRA `(.L_x_15021) ;  /* 0x0000000000880947 */ /* 0x000fea0003800000 */
[----:B------:R-:W-:-:S03]  /*1cc30*/  UMOV UR4, 0xffffffff ;  /* 0xffffffff00047882 */ /* 0x000fc60000000000 */
[----:B------:R-:W-:Y:S05]  /*1cc40*/  BRA.DIV UR4, `(.L_x_15298) ;  /* 0x0000006204547947 */ /* 0x000fea000b800000 */
[----:B------:R-:W-:-:S13]  /*1cc50*/  ELECT P6, URZ, PT ;  /* 0x00000000003f782f */ /* 0x000fda00038c0000 */
.L_x_15516:
[----:B------:R-:W-:Y:S05]  /*1cc60*/  @!P6 BRA `(.L_x_15021) ;  /* 0x000000000078e947 */ /* 0x000fea0003800000 */
[----:B------:R-:W-:-:S06]  /*1cc70*/  ULOP3.LUT UR4, UR36, 0x2, URZ, 0xfc, !UPT ;  /* 0x0000000224047892 */ /* 0x000fcc000f8efc3f */
[----:B0-----:R-:W-:-:S05]  /*1cc80*/  IMAD.U32 R0, RZ, RZ, UR4 ;  /* 0x00000004ff007e24 */ /* 0x001fca000f8e00ff */
[----:B------:R-:W-:-:S13]  /*1cc90*/  ISETP.NE.AND P0, PT, R0, 0x3, PT ;  /* 0x000000030000780c */ /* 0x000fda0003f05270 */
[----:B------:R-:W-:Y:S05]  /*1cca0*/  @!P0 BRA `(.L_x_15299) ;  /* 0x0000000000048947 */ /* 0x000fea0003800000 */
[----:B------:R-:W-:Y:S01]  /*1ccb0*/  BPT.TRAP 0x1 ;  /* 0x000000040000795c */ /* 0x000fe20000300000 */
.L_x_15299:
[----:B------:R-:W-:Y:S01]  /*1ccc0*/  IMAD R3, R25, 0x8, R5 ;  /* 0x0000000819037824 */ /* 0x000fe200078e0205 */
[----:B------:R-:W-:Y:S02]  /*1ccd0*/  SHF.L.U32 R2, R27, 0x1f, RZ ;  /* 0x0000001f1b027819 */ /* 0x000fe400000006ff */
[----:B------:R-:W-:Y:S02]  /*1cce0*/  IADD3 R25, R25, 0x1, RZ ;  /* 0x0000000119197810 */ /* 0x000fe40007ffe0ff */
[----:B------:R-:W0:Y:S02]  /*1ccf0*/  SYNCS.PHASECHK.TRANS64.TRYWAIT P1, [R3+URZ+0x32440], R2 ;  /* 0x03244002030075a7 */ /* 0x000e24000802017f */
[----:B------:R-:W-:-:S04]  /*1cd00*/  ISETP.NE.AND P2, PT, R25, 0x2, PT ;  /* 0x000000021900780c */ /* 0x000fc80003f45270 */
[----:B------:R-:W-:Y:S01]  /*1cd10*/  SEL R0, RZ, 0x1, P2 ;  /* 0x00000001ff007807 */ /* 0x000fe20001000000 */
[----:B0-----:R-:W-:Y:S08]  /*1cd20*/  @!P1 BRA `(.L_x_15300) ;  /* 0x00000060003c9947 */ /* 0x001ff00003800000 */
.L_x_15517:
[----:B------:R-:W-:Y:S02]  /*1cd30*/  SEL R25, R25, RZ, P2 ;  /* 0x000000ff19197207 */ /* 0x000fe40001000000 */
[----:B------:R-:W-:Y:S01]  /*1cd40*/  LOP3.LUT R0, R27, R0, RZ, 0x3c, !PT ;  /* 0x000000001b007212 */ /* 0x000fe200078e3cff */
[----:B------:R-:W-:Y:S06]  /*1cd50*/  @!P0 BRA `(.L_x_15301) ;  /* 0x0000000000048947 */ /* 0x000fec0003800000 */
[----:B------:R-:W-:Y:S01]  /*1cd60*/  BPT.TRAP 0x1 ;  /* 0x000000040000795c */ /* 0x000fe20000300000 */
.L_x_15301:
[----:B------:R-:W-:Y:S01]  /*1cd70*/  IMAD R25, R25, 0x8, R5 ;  /* 0x0000000819197824 */ /* 0x000fe200078e0205 */
[----:B------:R-:W-:-:S04]  /*1cd80*/  SHF.L.U32 R0, R0, 0x1f, RZ ;  /* 0x0000001f00007819 */ /* 0x000fc800000006ff */
[----:B------:R-:W1:Y:S02]  /*1cd90*/  SYNCS.PHASECHK.TRANS64.TRYWAIT P1, [R25+URZ+0x32440], R0 ;  /* 0x03244000190075a7 */ /* 0x000e64000802017f */
[----:B-1----:R-:W-:Y:S05]  /*1cda0*/  @!P1 BRA `(.L_x_15302) ;  /* 0x0000006000309947 */ /* 0x002fea0003800000 */
.L_x_15518:
[----:B------:R-:W-:Y:S05]  /*1cdb0*/  @!P0 BRA `(.L_x_15303) ;  /* 0x0000000000048947 */ /* 0x000fea0003800000 */
[----:B------:R-:W-:Y:S01]  /*1cdc0*/  BPT.TRAP 0x1 ;  /* 0x000000040000795c */ /* 0x000fe20000300000 */
.L_x_15303:
[----:B------:R-:W5:Y:S02]  /*1cdd0*/  SYNCS.PHASECHK.TRANS64.TRYWAIT P1, [R3+URZ+0x32460], R2 ;  /* 0x03246002030075a7 */ /* 0x000f64000802017f */
[----:B-----5:R-:W-:Y:S05]  /*1cde0*/  @!P1 BRA `(.L_x_15304) ;  /* 0x0000006000349947 */ /* 0x020fea0003800000 */
.L_x_15519:
[----:B------:R-:W-:Y:S05]  /*1cdf0*/  @!P0 BRA `(.L_x_15305) ;  /* 0x0000000000048947 */ /* 0x000fea0003800000 */
[----:B------:R-:W-:Y:S01]  /*1ce00*/  BPT.TRAP 0x1 ;  /* 0x000000040000795c */ /* 0x000fe20000300000 */
.L_x_15305:
[----:B------:R0:W0:Y:S02]  /*1ce10*/  SYNCS.PHASECHK.TRANS64.TRYWAIT P0, [R25+URZ+0x32460], R0 ;  /* 0x03246000190075a7 */ /* 0x000024000800017f */
[----:B0-----:R-:W-:Y:S05]  /*1ce20*/  @!P0 NANOSLEEP.SYNCS 0x989680 ;  /* 0x009896800000895d */ /* 0x001fea0003900000 */
[----:B------:R-:W0:Y:S02]  /*1ce30*/  @!P0 SYNCS.PHASECHK.TRANS64 P0, [R25+URZ+0x32460], R0 ;  /* 0x03246000190085a7 */ /* 0x000e24000800007f */
[----:B0-----:R-:W-:Y:S05]  /*1ce40*/  @!P0 BRA `(.L_x_15305) ;  /* 0xfffffffc00f08947 */ /* 0x001fea000383ffff */
.L_x_15021:
[----:B------:R-:W-:Y:S05]  /*1ce50*/  BSYNC B9 ;  /* 0x0000000000097941 */ /* 0x000fea0003800000 */
.L_x_15018:
[----:B------:R-:W-:Y:S05]  /*1ce60*/  EXIT ;  /* 0x000000000000794d */ /* 0x000fea0003800000 */
.L_x_15039:
[----:B0-----:R0:W1:Y:S02]  /*1ce70*/  SYNCS.PHASECHK.TRANS64.TRYWAIT P5, [R86+URZ+0x32490], R101 ;  /* 0x03249065560075a7 */ /* 0x00106400080a017f */
[----:B-1----:R-:W-:Y:S05]  /*1ce80*/  @!P5 NANOSLEEP.SYNCS 0x989680 ;  /* 0x009896800000d95d */ /* 0x002fea0003900000 */
[----:B------:R-:W1:Y:S02]  /*1ce90*/  @!P5 SYNCS.PHASECHK.TRANS64 P5, [R86+URZ+0x32490], R101 ;  /* 0x032490655600d5a7 */ /* 0x000e6400080a007f */
[----:B-1----:R-:W-:Y:S05]  /*1cea0*/  @!P5 BRA `(.L_x_15039) ;  /* 0xfffffffc00f0d947 */ /* 0x002fea000383ffff */
[----:B------:R-:W-:Y:S05]  /*1ceb0*/  BRA `(.L_x_15306) ;  /* 0xfffffe5c00947947 */ /* 0x000fea000383ffff */
.L_x_15040:
        /* <DEDUP_REMOVED lines=8> */
.L_x_15308:
[----:B------:R-:W-:Y:S05]  /*1cf40*/  BSYNC B1 ;  /* 0x0000000000017941 */ /* 0x000fea0003800000 */
.L_x_15307:
        /* <DEDUP_REMOVED lines=8> */
.L_x_15309:
[----:B------:R-:W-:Y:S05]  /*1cfd0*/  BRA `(.L_x_15310) ;  /* 0xfffffe5c00607947 */ /* 0x000fea000383ffff */
.L_x_15049:
[----:B------:R-:W-:Y:S01]  /*1cfe0*/  BSSY B1, `(.L_x_15311) ;  /* 0x0000008000017945 */ /* 0x000fe20003800000 */
[----:B----4-:R-:W-:Y:S02]  /*1cff0*/  IMAD.MOV.U32 R13, RZ, RZ, R90 ;  /* 0x000000ffff0d7224 */ /* 0x010fe400078e005a */
[----:B------:R-:W-:Y:S02]  /*1d000*/  IMAD.MOV.U32 R12, RZ, RZ, 0x1 ;  /* 0x00000001ff0c7424 */ /* 0x000fe400078e00ff */
[----:B0-----:R-:W-:Y:S02]  /*1d010*/  IMAD.MOV.U32 R11, RZ, RZ, 0x1c1f ;  /* 0x00001c1fff0b7424 */ /* 0x001fe400078e00ff */
[----:B------:R-:W-:-:S07]  /*1d020*/  IMAD.MOV.U32 R15, RZ, RZ, -0x1 ;  /* 0xffffffffff0f7424 */ /* 0x000fce00078e00ff */
[----:B-123--:R-:W-:Y:S05]  /*1d030*/  WARPSYNC.COLLECTIVE R15, `(.L_x_15312) ;  /* 0x000000000f087348 */ /* 0x00efea0003c00000 */
[----:B---3--:R0:W3:Y:S02]  /*1d040*/  SHFL.IDX P6, R14, R13, R12, R11 ;  /* 0x0000000c0d0e7389 */ /* 0x0080e400000c000b */
[----:B0123--:R-:W-:Y:S01]  /*1d050*/  ENDCOLLECTIVE ;  /* 0x000000000000791b */ /* 0x00ffe20003800000 */
.L_x_15312:
[----:B------:R-:W-:Y:S05]  /*1d060*/  BSYNC B1 ;  /* 0x0000000000017941 */ /* 0x000fea0003800000 */
.L_x_15311:
        /* <DEDUP_REMOVED lines=8> */
.L_x_15313:
[----:B------:R-:W-:Y:S05]  /*1d0f0*/  BRA `(.L_x_15314) ;  /* 0xfffffe6000d07947 */ /* 0x000fea000383ffff */
.L_x_15059:
[----:B-1----:R1:W2:Y:S02]  /*1d100*/  SYNCS.PHASECHK.TRANS64.TRYWAIT P4, [R86+URZ+0x32490], R101 ;  /* 0x03249065560075a7 */ /* 0x0022a4000808017f */
[----:B--2---:R-:W-:Y:S05]  /*1d110*/  @!P4 NANOSLEEP.SYNCS 0x989680 ;  /* 0x009896800000c95d */ /* 0x004fea0003900000 */
[----:B------:R-:W2:Y:S02]  /*1d120*/  @!P4 SYNCS.PHASECHK.TRANS64 P4, [R86+URZ+0x32490], R101 ;  /* 0x032490655600c5a7 */ /* 0x000ea4000808007f */
[----:B--2---:R-:W-:Y:S05]  /*1d130*/  @!P4 BRA `(.L_x_15059) ;  /* 0xfffffffc00f0c947 */ /* 0x004fea000383ffff */
[----:B------:R-:W-:Y:S05]  /*1d140*/  BRA `(.L_x_15315) ;  /* 0xfffffe6c00987947 */ /* 0x000fea000383ffff */
.L_x_15060:
        /* <DEDUP_REMOVED lines=8> */
.L_x_15317:
[----:B------:R-:W-:Y:S05]  /*1d1d0*/  BSYNC B1 ;  /* 0x0000000000017941 */ /* 0x000fea0003800000 */
.L_x_15316:
        /* <DEDUP_REMOVED lines=8> */
.L_x_15318:
[----:B------:R-:W-:Y:S05]  /*1d260*/  BRA `(.L_x_15319) ;  /* 0xfffffe6c00687947 */ /* 0x000fea000383ffff */
.L_x_15065:
        /* <DEDUP_REMOVED lines=8> */
.L_x_15321:
[----:B------:R-:W-:Y:S05]  /*1d2f0*/  BSYNC B1 ;  /* 0x0000000000017941 */ /* 0x000fea0003800000 */
.L_x_15320:
        /* <DEDUP_REMOVED lines=8> */
.L_x_15322:
[----:B------:R-:W-:Y:S01]  /*1d380*/  IMAD.MOV.U32 R32, RZ, RZ, R14 ;  /* 0x000000ffff207224 */ /* 0x000fe200078e000e */
[----:B------:R-:W-:Y:S06]  /*1d390*/  BRA `(.L_x_15323) ;  /* 0xfffffe74000c7947 */ /* 0x000fec000383ffff */
.L_x_15070:
[----:B0-----:R0:W1:Y:S02]  /*1d3a0*/  SYNCS.PHASECHK.TRANS64.TRYWAIT P2, [R86+URZ+0x32490], R101 ;  /* 0x03249065560075a7 */ /* 0x001064000804017f */
[----:B-1----:R-:W-:Y:S05]  /*1d3b0*/  @!P2 NANOSLEEP.SYNCS 0x989680 ;  /* 0x009896800000a95d */ /* 0x002fea0003900000 */
[----:B------:R-:W1:Y:S02]  /*1d3c0*/  @!P2 SYNCS.PHASECHK.TRANS64 P2, [R86+URZ+0x32490], R101 ;  /* 0x032490655600a5a7 */ /* 0x000e64000804007f */
[----:B-1----:R-:W-:Y:S05]  /*1d3d0*/  @!P2 BRA `(.L_x_15070) ;  /* 0xfffffffc00f0a947 */ /* 0x002fea000383ffff */
[----:B------:R-:W-:Y:S05]  /*1d3e0*/  BRA `(.L_x_15324) ;  /* 0xfffffe7c00087947 */ /* 0x000fea000383ffff */
.L_x_15071:
        /* <DEDUP_REMOVED lines=8> */
.L_x_15326:
[----:B------:R-:W-:Y:S05]  /*1d470*/  BSYNC B1 ;  /* 0x0000000000017941 */ /* 0x000fea0003800000 */
.L_x_15325:
        /* <DEDUP_REMOVED lines=8> */
.L_x_15327:
[----:B------:R-:W-:Y:S05]  /*1d500*/  BRA `(.L_x_15328) ;  /* 0xfffffe7c00307947 */ /* 0x000fea000383ffff */
.L_x_15074:
[----:B------:R-:W-:Y:S01]  /*1d510*/  BSSY B1, `(.L_x_15329) ;  /* 0x0000008000017945 */ /* 0x000fe20003800000 */
[----:B------:R-:W-:Y:S02]  /*1d520*/  IMAD.MOV.U32 R13, RZ, RZ, R33 ;  /* 0x000000ffff0d7224 */ /* 0x000fe400078e0021 */
[----:B------:R-:W-:Y:S02]  /*1d530*/  IMAD.MOV.U32 R12, RZ, RZ, 0x1 ;  /* 0x00000001ff0c7424 */ /* 0x000fe400078e00ff */
[----:B----4-:R-:W-:Y:S02]  /*1d540*/  IMAD.MOV.U32 R11, RZ, RZ, 0x1c1f ;  /* 0x00001c1fff0b7424 */ /* 0x010fe400078e00ff */
[----:B------:R-:W-:-:S07]  /*1d550*/  IMAD.MOV.U32 R15, RZ, RZ, -0x1 ;  /* 0xffffffffff0f7424 */ /* 0x000fce00078e00ff */
[----:B0123--:R-:W-:Y:S05]  /*1d560*/  WARPSYNC.COLLECTIVE R15, `(.L_x_15330) ;  /* 0x000000000f087348 */ /* 0x00ffea0003c00000 */
[----:B---3--:R3:W4:Y:S02]  /*1d570*/  SHFL.IDX P6, R14, R13, R12, R11 ;  /* 0x0000000c0d0e7389 */ /* 0x00872400000c000b */
[----:B01234-:R-:W-:Y:S01]  /*1d580*/  ENDCOLLECTIVE ;  /* 0x000000000000791b */ /* 0x01ffe20003800000 */
.L_x_15330:
[----:B------:R-:W-:Y:S05]  /*1d590*/  BSYNC B1 ;  /* 0x0000000000017941 */ /* 0x000fea0003800000 */
.L_x_15329:
        /* <DEDUP_REMOVED lines=8> */
.L_x_15331:
[----:B------:R-:W-:Y:S05]  /*1d620*/  BRA `(.L_x_15332) ;  /* 0xfffffe7c00307947 */ /* 0x000fea000383ffff */
.L_x_15078:
[----:B---3--:R3:W4:Y:S02]  /*1d630*/  SYNCS.PHASECHK.TRANS64.TRYWAIT P3, [R86+URZ+0x324b0], R101 ;  /* 0x0324b065560075a7 */ /* 0x008724000806017f */
[----:B----4-:R-:W-:Y:S05]  /*1d640*/  @!P3 NANOSLEEP.SYNCS 0x989680 ;  /* 0x009896800000b95d */ /* 0x010fea0003900000 */
[----:B------:R-:W4:Y:S02]  /*1d650*/  @!P3 SYNCS.PHASECHK.TRANS64 P3, [R86+URZ+0x324b0], R101 ;  /* 0x0324b0655600b5a7 */ /* 0x000f24000806007f */
[----:B----4-:R-:W-:Y:S05]  /*1d660*/  @!P3 BRA `(.L_x_15078) ;  /* 0xfffffffc00f0b947 */ /* 0x010fea000383ffff */
[----:B------:R-:W-:Y:S05]  /*1d670*/  BRA `(.L_x_15333) ;  /* 0xfffffe7c00a87947 */ /* 0x000fea000383ffff */
.L_x_15086:
[----:B------:R-:W-:Y:S01]  /*1d680*/  BSSY B0, `(.L_x_15334) ;  /* 0x0000007000007945 */ /* 0x000fe20003800000 */
[----:B------:R-:W-:Y:S02]  /*1d690*/  IMAD.MOV.U32 R12, RZ, RZ, RZ ;  /* 0x000000ffff0c7224 */ /* 0x000fe400078e00ff */
[----:B------:R-:W-:Y:S02]  /*1d6a0*/  IMAD.MOV.U32 R11, RZ, RZ, 0x1f ;  /* 0x0000001fff0b7424 */ /* 0x000fe400078e00ff */
[----:B------:R-:W-:-:S07]  /*1d6b0*/  IMAD.MOV.U32 R15, RZ, RZ, -0x1 ;  /* 0xffffffffff0f7424 */ /* 0x000fce00078e00ff */
[----:B------:R-:W-:Y:S05]  /*1d6c0*/  WARPSYNC.COLLECTIVE R15, `(.L_x_15335) ;  /* 0x000000000f087348 */ /* 0x000fea0003c00000 */
[----:B------:R0:W1:Y:S02]  /*1d6d0*/  SHFL.IDX P6, R14, R13, R12, R11 ;  /* 0x0000000c0d0e7389 */ /* 0x00006400000c000b */
[----:B01----:R-:W-:Y:S01]  /*1d6e0*/  ENDCOLLECTIVE ;  /* 0x000000000000791b */ /* 0x003fe20003800000 */
.L_x_15335:
[----:B------:R-:W-:Y:S05]  /*1d6f0*/  BSYNC B0 ;  /* 0x0000000000007941 */ /* 0x000fea0003800000 */
.L_x_15334:
[----:B------:R-:W-:Y:S05]  /*1d700*/  BRA `(.L_x_15336) ;  /* 0xfffffe8c00507947 */ /* 0x000fea000383ffff */
.L_x_15098:
[----:B------:R-:W-:Y:S01]  /*1d710*/  BSSY B1, `(.L_x_15337) ;  /* 0x0000008000017945 */ /* 0x000fe20003800000 */
[----:B0-----:R-:W-:Y:S01]  /*1d720*/  IMAD.MOV.U32 R13, RZ, RZ, R6 ;  /* 0x000000ffff0d7224 */ /* 0x001fe200078e0006 */
[----:B------:R-:W-:Y:S01]  /*1d730*/  MOV R15, 0xffffffff ;  /* 0xffffffff000f7802 */ /* 0x000fe20000000f00 */
[----:B------:R-:W-:Y:S02]  /*1d740*/  IMAD.MOV.U32 R12, RZ, RZ, RZ ;  /* 0x000000ffff0c7224 */ /* 0x000fe400078e00ff */
[----:B------:R-:W-:-:S07]  /*1d750*/  IMAD.MOV.U32 R11, RZ, RZ, 0x1c1f ;  /* 0x00001c1fff0b7424 */ /* 0x000fce00078e00ff */
[----:B------:R-:W-:Y:S05]  /*1d760*/  WARPSYNC.COLLECTIVE R15, `(.L_x_15338) ;  /* 0x000000000f087348 */ /* 0x000fea0003c00000 */
[----:B------:R0:W1:Y:S02]  /*1d770*/  SHFL.IDX P6, R14, R13, R12, R11 ;  /* 0x0000000c0d0e7389 */ /* 0x00006400000c000b */
[----:B01----:R-:W-:Y:S01]  /*1d780*/  ENDCOLLECTIVE ;  /* 0x000000000000791b */ /* 0x003fe20003800000 */
.L_x_15338:
[----:B------:R-:W-:Y:S05]  /*1d790*/  BSYNC B1 ;  /* 0x0000000000017941 */ /* 0x000fea0003800000 */
.L_x_15337:
        /* <DEDUP_REMOVED lines=8> */
.L_x_15339:
[----:B------:R-:W-:Y:S02]  /*1d820*/  IMAD.MOV.U32 R13, RZ, RZ, R8 ;  /* 0x000000ffff0d7224 */ /* 0x000fe400078e0008 */
[----:B------:R-:W-:-:S07]  /*1d830*/  IMAD.MOV.U32 R0, RZ, RZ, R14 ;  /* 0x000000ffff007224 */ /* 0x000fce00078e000e */
[----:B------:R-:W-:Y:S05]  /*1d840*/  WARPSYNC.COLLECTIVE R15, `(.L_x_15340) ;  /* 0x000000000f087348 */ /* 0x000fea0003c00000 */
[----:B------:R0:W1:Y:S02]  /*1d850*/  SHFL.IDX P6, R14, R13, R12, R11 ;  /* 0x0000000c0d0e7389 */ /* 0x00006400000c000b */
[----:B01----:R-:W-:Y:S01]  /*1d860*/  ENDCOLLECTIVE ;  /* 0x000000000000791b */ /* 0x003fe20003800000 */
.L_x_15340:
[----:B------:R-:W-:Y:S01]  /*1d870*/  MOV R13, R7 ;  /* 0x00000007000d7202 */ /* 0x000fe20000000f00 */
[----:B------:R-:W-:-:S07]  /*1d880*/  IMAD.MOV.U32 R5, RZ, RZ, R14 ;  /* 0x000000ffff057224 */ /* 0x000fce00078e000e */
[----:B------:R-:W-:Y:S05]  /*1d890*/  WARPSYNC.COLLECTIVE R15, `(.L_x_15341) ;  /* 0x000000000f087348 */ /* 0x000fea0003c00000 */
[----:B------:R0:W1:Y:S02]  /*1d8a0*/  SHFL.IDX P6, R14, R13, R12, R11 ;  /* 0x0000000c0d0e7389 */ /* 0x00006400000c000b */
[----:B01----:R-:W-:Y:S01]  /*1d8b0*/  ENDCOLLECTIVE ;  /* 0x000000000000791b */ /* 0x003fe20003800000 */
.L_x_15341:
[----:B------:R-:W-:Y:S05]  /*1d8c0*/  BRA `(.L_x_15342) ;  /* 0xfffffe9000e47947 */ /* 0x000fea000383ffff */
.L_x_15101:
[----:B------:R-:W-:Y:S01]  /*1d8d0*/  BSSY B1, `(.L_x_15343) ;  /* 0x0000008000017945 */ /* 0x000fe20003800000 */
[----:B------:R-:W-:Y:S02]  /*1d8e0*/  IMAD.MOV.U32 R13, RZ, RZ, R6 ;  /* 0x000000ffff0d7224 */ /* 0x000fe400078e0006 */
[----:B------:R-:W-:Y:S02]  /*1d8f0*/  IMAD.MOV.U32 R12, RZ, RZ, 0x1 ;  /* 0x00000001ff0c7424 */ /* 0x000fe400078e00ff */
[----:B------:R-:W-:Y:S02]  /*1d900*/  IMAD.MOV.U32 R11, RZ, RZ, 0x1c1f ;  /* 0x00001c1fff0b7424 */ /* 0x000fe400078e00ff */
[----:B------:R-:W-:-:S07]  /*1d910*/  IMAD.MOV.U32 R15, RZ, RZ, -0x1 ;  /* 0xffffffffff0f7424 */ /* 0x000fce00078e00ff */
[----:B-1----:R-:W-:Y:S05]  /*1d920*/  WARPSYNC.COLLECTIVE R15, `(.L_x_15344) ;  /* 0x000000000f087348 */ /* 0x002fea0003c00000 */
[----:B------:R0:W2:Y:S02]  /*1d930*/  SHFL.IDX P6, R14, R13, R12, R11 ;  /* 0x0000000c0d0e7389 */ /* 0x0000a400000c000b */
[----:B012---:R-:W-:Y:S01]  /*1d940*/  ENDCOLLECTIVE ;  /* 0x000000000000791b */ /* 0x007fe20003800000 */
.L_x_15344:
[----:B------:R-:W-:Y:S05]  /*1d950*/  BSYNC B1 ;  /* 0x0000000000017941 */ /* 0x000fea0003800000 */
.L_x_15343:
        /* <DEDUP_REMOVED lines=8> */
.L_x_15345:
[----:B------:R-:W-:Y:S02]  /*1d9e0*/  IMAD.MOV.U32 R13, RZ, RZ, R8 ;  /* 0x000000ffff0d7224 */ /* 0x000fe400078e0008 */
[----:B------:R-:W-:-:S07]  /*1d9f0*/  IMAD.MOV.U32 R0, RZ, RZ, R14 ;  /* 0x000000ffff007224 */ /* 0x000fce00078e000e */
[----:B------:R-:W-:Y:S05]  /*1da00*/  WARPSYNC.COLLECTIVE R15, `(.L_x_15346) ;  /* 0x000000000f087348 */ /* 0x000fea0003c00000 */
[----:B------:R0:W1:Y:S02]  /*1da10*/  SHFL.IDX P6, R14, R13, R12, R11 ;  /* 0x0000000c0d0e7389 */ /* 0x00006400000c000b */
[----:B01----:R-:W-:Y:S01]  /*1da20*/  ENDCOLLECTIVE ;  /* 0x000000000000791b */ /* 0x003fe20003800000 */
.L_x_15346:
[----:B------:R-:W-:Y:S02]  /*1da30*/  IMAD.MOV.U32 R13, RZ, RZ, R7 ;  /* 0x000000ffff0d7224 */ /* 0x000fe400078e0007 */
[----:B------:R-:W-:-:S07]  /*1da40*/  IMAD.MOV.U32 R5, RZ, RZ, R14 ;  /* 0x000000ffff057224 */ /* 0x000fce00078e000e */
[----:B------:R-:W-:Y:S05]  /*1da50*/  WARPSYNC.COLLECTIVE R15, `(.L_x_15347) ;  /* 0x000000000f087348 */ /* 0x000fea0003c00000 */
[----:B------:R0:W1:Y:S02]  /*1da60*/  SHFL.IDX P6, R14, R13, R12, R11 ;  /* 0x0000000c0d0e7389 */ /* 0x00006400000c000b */
[----:B01----:R-:W-:Y:S01]  /*1da70*/  ENDCOLLECTIVE ;  /* 0x000000000000791b */ /* 0x003fe20003800000 */
.L_x_15347:
[----:B------:R-:W-:Y:S05]  /*1da80*/  BRA `(.L_x_15348) ;  /* 0xfffffe94003c7947 */ /* 0x000fea000383ffff */
.L_x_15105:
[----:B0-----:R0:W1:Y:S02]  /*1da90*/  SYNCS.PHASECHK.TRANS64.TRYWAIT P0, [R22+URZ+0x32400], R11 ;  /* 0x0324000b160075a7 */ /* 0x001064000800017f */
[----:B-1----:R-:W-:Y:S05]  /*1daa0*/  @!P0 NANOSLEEP.SYNCS 0x989680 ;  /* 0x009896800000895d */ /* 0x002fea0003900000 */
[----:B------:R-:W1:Y:S02]  /*1dab0*/  @!P0 SYNCS.PHASECHK.TRANS64 P0, [R22+URZ+0x32400], R11 ;  /* 0x0324000b160085a7 */ /* 0x000e64000800007f */
[----:B-1----:R-:W-:Y:S05]  /*1dac0*/  @!P0 BRA `(.L_x_15105) ;  /* 0xfffffffc00f08947 */ /* 0x002fea000383ffff */
[----:B------:R-:W-:Y:S05]  /*1dad0*/  BRA `(.L_x_15349) ;  /* 0xfffffe9800407947 */ /* 0x000fea000383ffff */
.L_x_15113:
[----:B------:R-:W1:Y:S01]  /*1dae0*/  LDC R31, c[0x0][0x3f4] ;  /* 0x0000fd00ff1f7b82 */ /* 0x000e620000000800 */
[----:B------:R-:W-:Y:S01]  /*1daf0*/  BSSY B1, `(.L_x_15350) ;  /* 0x0000008000017945 */ /* 0x000fe20003800000 */
[----:B0-----:R-:W-:Y:S02]  /*1db00*/  IMAD.MOV.U32 R13, RZ, RZ, R20 ;  /* 0x000000ffff0d7224 */ /* 0x001fe400078e0014 */
[----:B------:R-:W-:Y:S02]  /*1db10*/  IMAD.MOV.U32 R12, RZ, RZ, RZ ;  /* 0x000000ffff0c7224 */ /* 0x000fe400078e00ff */
[----:B------:R-:W-:Y:S02]  /*1db20*/  IMAD.MOV.U32 R11, RZ, RZ, 0x1c1f ;  /* 0x00001c1fff0b7424 */ /* 0x000fe400078e00ff */
[----:B------:R-:W-:-:S07]  /*1db30*/  IMAD.MOV.U32 R15, RZ, RZ, -0x1 ;  /* 0xffffffffff0f7424 */ /* 0x000fce00078e00ff */
[----:B-1----:R-:W-:Y:S05]  /*1db40*/  WARPSYNC.COLLECTIVE R15, `(.L_x_15351) ;  /* 0x000000000f087348 */ /* 0x002fea0003c00000 */
[----:B------:R0:W2:Y:S02]  /*1db50*/  SHFL.IDX P6, R14, R13, R12, R11 ;  /* 0x0000000c0d0e7389 */ /* 0x0000a400000c000b */
[----:B012---:R-:W-:Y:S01]  /*1db60*/  ENDCOLLECTIVE ;  /* 0x000000000000791b */ /* 0x007fe20003800000 */
.L_x_15351:
[----:B------:R-:W-:Y:S05]  /*1db70*/  BSYNC B1 ;  /* 0x0000000000017941 */ /* 0x000fea0003800000 */
.L_x_15350:
[----:B------:R-:W-:Y:S01]  /*1db80*/  IMAD.MOV.U32 R13, RZ, RZ, R10 ;  /* 0x000000ffff0d7224 */ /* 0x000fe200078e000a */
[----:B------:R-:W-:Y:S01]  /*1db90*/  MOV R0, R14 ;  /* 0x0000000e00007202 */ /* 0x000fe20000000f00 */
[----:B------:R-:W-:Y:S01]  /*1dba0*/  IMAD.MOV.U32 R12, RZ, RZ, RZ ;  /* 0x000000ffff0c7224 */ /* 0x000fe200078e00ff */
[----:B------:R-:W-:Y:S01]  /*1dbb0*/  ISETP.GE.AND P0, PT, R16, R31, PT ;  /* 0x0000001f1000720c */ /* 0x000fe20003f06270 */
[----:B------:R-:W-:Y:S02]  /*1dbc0*/  IMAD.MOV.U32 R11, RZ, RZ, 0x1c1f ;  /* 0x00001c1fff0b7424 */ /* 0x000fe400078e00ff */
[----:B------:R-:W-:Y:S02]  /*1dbd0*/  IMAD.MOV.U32 R15, RZ, RZ, -0x1 ;  /* 0xffffffffff0f7424 */ /* 0x000fe400078e00ff */
[----:B------:R-:W-:-:S08]  /*1dbe0*/  IMAD R30, R219, R30, RZ ;  /* 0x0000001edb1e7224 */ /* 0x000fd000078e02ff */
[----:B------:R-:W-:Y:S05]  /*1dbf0*/  WARPSYNC.COLLECTIVE R15, `(.L_x_15352) ;  /* 0x000000000f087348 */ /* 0x000fea0003c00000 */
[----:B------:R0:W1:Y:S02]  /*1dc00*/  SHFL.IDX P6, R14, R13, R12, R11 ;  /* 0x0000000c0d0e7389 */ /* 0x00006400000c000b */
[----:B01----:R-:W-:Y:S01]  /*1dc10*/  ENDCOLLECTIVE ;  /* 0x000000000000791b */ /* 0x003fe20003800000 */
.L_x_15352:
[----:B------:R-:W-:Y:S01]  /*1dc20*/  ISETP.GE.OR P1, PT, R35, R30, P0 ;  /* 0x0000001e2300720c */ /* 0x000fe20000726670 */
[----:B------:R-:W-:-:S12]  /*1dc30*/  IMAD.MOV.U32 R13, RZ, RZ, R29 ;  /* 0x000000ffff0d7224 */ /* 0x000fd800078e001d */
[C---:B------:R-:W-:Y:S02]  /*1dc40*/  @!P1 SHF.L.U32 R9, R16.reuse, 0x1, RZ ;  /* 0x0000000110099819 */ /* 0x040fe400000006ff */
[----:B------:R-:W-:Y:S01]  /*1dc50*/  @!P1 SHF.L.U64.HI R21, R16, 0x1, R17 ;  /* 0x0000000110159819 */ /* 0x000fe20000010211 */
[----:B------:R-:W-:-:S07]  /*1dc60*/  IMAD.MOV.U32 R3, RZ, RZ, R14 ;  /* 0x000000ffff037224 */ /* 0x000fce00078e000e */
[----:B------:R-:W-:Y:S05]  /*1dc70*/  WARPSYNC.COLLECTIVE R15, `(.L_x_15353) ;  /* 0x000000000f087348 */ /* 0x000fea0003c00000 */
[----:B------:R0:W1:Y:S02]  /*1dc80*/  SHFL.IDX P6, R14, R13, R12, R11 ;  /* 0x0000000c0d0e7389 */ /* 0x00006400000c000b */
[----:B01----:R-:W-:Y:S01]  /*1dc90*/  ENDCOLLECTIVE ;  /* 0x000000000000791b */ /* 0x003fe20003800000 */
.L_x_15353:
[----:B------:R-:W-:-:S05]  /*1dca0*/  @!P1 IADD3 R4, P2, R3, R9, RZ ;  /* 0x0000000903049210 */ /* 0x000fca0007f5e0ff */
[----:B------:R-:W-:-:S06]  /*1dcb0*/  @!P1 IMAD.X R5, R0, 0x1, R21, P2 ;  /* 0x0000000100059824 */ /* 0x000fcc00010e0615 */
[----:B------:R-:W5:Y:S01]  /*1dcc0*/  @!P1 LD.E.128 R4, desc[UR42][R4.64] ;  /* 0x0000002a04049980 */ /* 0x000f62000c101d00 */
[----:B------:R-:W-:Y:S02]  /*1dcd0*/  IMAD.MOV.U32 R13, RZ, RZ, R28 ;  /* 0x000000ffff0d7224 */ /* 0x000fe400078e001c */
[----:B------:R-:W-:-:S07]  /*1dce0*/  IMAD.MOV.U32 R8, RZ, RZ, R14 ;  /* 0x000000ffff087224 */ /* 0x000fce00078e000e */
[----:B-----5:R-:W-:Y:S05]  /*1dcf0*/  WARPSYNC.COLLECTIVE R15, `(.L_x_15354) ;  /* 0x000000000f087348 */ /* 0x020fea0003c00000 */
[----:B------:R0:W1:Y:S02]  /*1dd00*/  SHFL.IDX P6, R14, R13, R12, R11 ;  /* 0x0000000c0d0e7389 */ /* 0x00006400000c000b */
[----:B01---5:R-:W-:Y:S01]  /*1dd10*/  ENDCOLLECTIVE ;  /* 0x000000000000791b */ /* 0x023fe20003800000 */
.L_x_15354:
[----:B------:R-:W-:-:S05]  /*1dd20*/  @!P1 IADD3 R14, P2, R14, R9, RZ ;  /* 0x000000090e0e9210 */ /* 0x000fca0007f5e0ff */
[----:B------:R-:W-:-:S04]  /*1dd30*/  @!P1 IMAD.X R3, R8, 0x1, R21, P2 ;  /* 0x0000000108039824 */ /* 0x000fc800010e0615 */
[----:B------:R-:W-:-:S05]  /*1dd40*/  @!P1 IMAD.MOV.U32 R15, RZ, RZ, R3 ;  /* 0x000000ffff0f9224 */ /* 0x000fca00078e0003 */
[----:B------:R0:W5:Y:S01]  /*1dd50*/  @!P1 LD.E.128 R24, desc[UR42][R14.64] ;  /* 0x0000002a0e189980 */ /* 0x000162000c101d00 */
[----:B------:R-:W-:Y:S02]  /*1dd60*/  IMAD.MOV.U32 R13, RZ, RZ, R20 ;  /* 0x000000ffff0d7224 */ /* 0x000fe400078e0014 */
[----:B------:R-:W-:Y:S02]  /*1dd70*/  IMAD.MOV.U32 R12, RZ, RZ, 0x1 ;  /* 0x00000001ff0c7424 */ /* 0x000fe400078e00ff */
[----:B0-----:R-:W-:-:S07]  /*1dd80*/  IMAD.MOV.U32 R15, RZ, RZ, -0x1 ;  /* 0xffffffffff0f7424 */ /* 0x001fce00078e00ff */
[----:B-----5:R-:W-:Y:S05]  /*1dd90*/  WARPSYNC.COLLECTIVE R15, `(.L_x_15355) ;  /* 0x000000000f087348 */ /* 0x020fea0003c00000 */
[----:B------:R0:W1:Y:S02]  /*1dda0*/  SHFL.IDX P6, R14, R13, R12, R11 ;  /* 0x0000000c0d0e7389 */ /* 0x00006400000c000b */
[----:B01---5:R-:W-:Y:S01]  /*1ddb0*/  ENDCOLLECTIVE ;  /* 0x000000000000791b */ /* 0x023fe20003800000 */
.L_x_15355:
[----:B------:R-:W-:Y:S01]  /*1ddc0*/  CS2R R38, SRZ ;  /* 0x0000000000267805 */ /* 0x000fe2000001ff00 */
[----:B------:R-:W-:Y:S01]  /*1ddd0*/  IMAD.MOV.U32 R13, RZ, RZ, R10 ;  /* 0x000000ffff0d7224 */ /* 0x000fe200078e000a */
[----:B------:R-:W-:Y:S01]  /*1dde0*/  CS2R R36, SRZ ;  /* 0x0000000000247805 */ /* 0x000fe2000001ff00 */
[----:B------:R-:W-:-:S04]  /*1ddf0*/  @!P1 IMAD.MOV.U32 R38, RZ, RZ, R4 ;  /* 0x000000ffff269224 */ /* 0x000fc800078e0004 */
[----:B------:R-:W-:-:S05]  /*1de00*/  IMAD.MOV.U32 R0, RZ, RZ, R38 ;  /* 0x000000ffff007224 */ /* 0x000fca00078e0026 */
[----:B------:R-:W-:Y:S01]  /*1de10*/  PRMT R52, R52, 0x5410, R0 ;  /* 0x0000541034347816 */ /* 0x000fe20000000000 */
[----:B------:R-:W-:-:S07]  /*1de20*/  IMAD.MOV.U32 R0, RZ, RZ, R14 ;  /* 0x000000ffff007224 */ /* 0x000fce00078e000e */
[----:B------:R-:W-:Y:S05]  /*1de30*/  WARPSYNC.COLLECTIVE R15, `(.L_x_15356) ;  /* 0x000000000f087348 */ /* 0x000fea0003c00000 */
[----:B------:R0:W1:Y:S02]  /*1de40*/  SHFL.IDX P6, R14, R13, R12, R11 ;  /* 0x0000000c0d0e7389 */ /* 0x00006400000c000b */
[----:B01----:R-:W-:Y:S01]  /*1de50*/  ENDCOLLECTIVE ;  /* 0x000000000000791b */ /* 0x003fe20003800000 */
.L_x_15356:
[----:B------:R-:W-:-:S04]  /*1de60*/  @!P1 IMAD.MOV.U32 R39, RZ, RZ, R5 ;  /* 0x000000ffff279224 */ /* 0x000fc800078e0005 */
[----:B------:R-:W-:-:S05]  /*1de70*/  IMAD.MOV.U32 R3, RZ, RZ, R39 ;  /* 0x000000ffff037224 */ /* 0x000fca00078e0027 */
[----:B------:R-:W-:Y:S01]  /*1de80*/  PRMT R40, R3, 0x7610, R40 ;  /* 0x0000761003287816 */ /* 0x000fe20000000028 */
[----:B------:R-:W-:Y:S02]  /*1de90*/  IMAD.MOV.U32 R13, RZ, RZ, R29 ;  /* 0x000000ffff0d7224 */ /* 0x000fe400078e001d */
[----:B------:R-:W-:-:S07]  /*1dea0*/  IMAD.MOV.U32 R3, RZ, RZ, R14 ;  /* 0x000000ffff037224 */ /* 0x000fce00078e000e */
[----:B------:R-:W-:Y:S05]  /*1deb0*/  WARPSYNC.COLLECTIVE R15, `(.L_x_15357) ;  /* 0x000000000f087348 */ /* 0x000fea0003c00000 */
[----:B------:R0:W1:Y:S02]  /*1dec0*/  SHFL.IDX P6, R14, R13, R12, R11 ;  /* 0x0000000c0d0e7389 */ /* 0x00006400000c000b */
[----:B01----:R-:W-:Y:S01]  /*1ded0*/  ENDCOLLECTIVE ;  /* 0x000000000000791b */ /* 0x003fe20003800000 */
.L_x_15357:
[----:B------:R-:W-:Y:S01]  /*1dee0*/  @!P1 MOV R37, R7 ;  /* 0x0000000700259202 */ /* 0x000fe20000000f00 */
[----:B------:R-:W-:Y:S01]  /*1def0*/  @!P1 IMAD.MOV.U32 R36, RZ, RZ, R6 ;  /* 0x000000ffff249224 */ /* 0x000fe200078e0006 */
[----:B------:R-:W-:Y:S02]  /*1df00*/  CS2R R6, SRZ ;  /* 0x0000000000067805 */ /* 0x000fe4000001ff00 */
[----:B------:R-:W-:Y:S01]  /*1df10*/  CS2R R4, SRZ ;  /* 0x0000000000047805 */ /* 0x000fe2000001ff00 */
[----:B------:R-:W-:Y:S02]  /*1df20*/  IMAD.MOV.U32 R10, RZ, RZ, R36 ;  /* 0x000000ffff0a7224 */ /* 0x000fe400078e0024 */
[----:B------:R-:W-:Y:S02]  /*1df30*/  IMAD.MOV.U32 R21, RZ, RZ, R37 ;  /* 0x000000ffff157224 */ /* 0x000fe400078e0025 */
[----:B------:R-:W-:Y:S01]  /*1df40*/  @!P1 IMAD.MOV.U32 R6, RZ, RZ, R24 ;  /* 0x000000ffff069224 */ /* 0x000fe200078e0018 */
[----:B------:R-:W-:Y:S01]  /*1df50*/  MOV R13, R28 ;  /* 0x0000001c000d7202 */ /* 0x000fe20000000f00 */
[----:B------:R-:W-:-:S02]  /*1df60*/  @!P1 IMAD.MOV.U32 R7, RZ, RZ, R25 ;  /* 0x000000ffff079224 */ /* 0x000fc400078e0019 */
[----:B------:R-:W-:Y:S02]  /*1df70*/  @!P1 IMAD.MOV.U32 R4, RZ, RZ, R26 ;  /* 0x000000ffff049224 */ /* 0x000fe400078e001a */
[----:B------:R-:W-:Y:S01]  /*1df80*/  @!P1 IMAD.MOV.U32 R5, RZ, RZ, R27 ;  /* 0x000000ffff059224 */ /* 0x000fe200078e001b */
[----:B------:R-:W-:Y:S01]  /*1df90*/  PRMT R9, R10, 0x5410, R21 ;  /* 0x000054100a097816 */ /* 0x000fe20000000015 */
[----:B------:R-:W-:Y:S02]  /*1dfa0*/  IMAD.MOV.U32 R10, RZ, RZ, R6 ;  /* 0x000000ffff0a7224 */ /* 0x000fe400078e0006 */
[----:B------:R-:W-:-:S07]  /*1dfb0*/  IMAD.MOV.U32 R8, RZ, RZ, R14 ;  /* 0x000000ffff087224 */ /* 0x000fce00078e000e */
[----:B------:R-:W-:Y:S05]  /*1dfc0*/  WARPSYNC.COLLECTIVE R15, `(.L_x_15358) ;  /* 0x000000000f087348 */ /* 0x000fea0003c00000 */
[----:B------:R0:W1:Y:S02]  /*1dfd0*/  SHFL.IDX P6, R14, R13, R12, R11 ;  /* 0x0000000c0d0e7389 */ /* 0x00006400000c000b */
[----:B01----:R-:W-:Y:S01]  /*1dfe0*/  ENDCOLLECTIVE ;  /* 0x000000000000791b */ /* 0x003fe20003800000 */
.L_x_15358:
[----:B------:R-:W-:Y:S01]  /*1dff0*/  CS2R R24, SRZ ;  /* 0x0000000000187805 */ /* 0x000fe2000001ff00 */
[----:B------:R-:W-:Y:S01]  /*1e000*/  IMAD.MOV.U32 R11, RZ, RZ, R7 ;  /* 0x000000ffff0b7224 */ /* 0x000fe200078e0007 */
[----:B------:R-:W-:Y:S01]  /*1e010*/  MOV R12, R4 ;  /* 0x00000004000c7202 */ /* 0x000fe20000000f00 */
[----:B------:R-:W-:-:S03]  /*1e020*/  IMAD.MOV.U32 R13, RZ, RZ, R5 ;  /* 0x000000ffff0d7224 */ /* 0x000fc600078e0005 */
[----:B------:R-:W-:Y:S02]  /*1e030*/  PRMT R51, R10, 0x5410, R12 ;  /* 0x000054100a337816 */ /* 0x000fe4000000000c */
[----:B------:R-:W-:Y:S02]  /*1e040*/  PRMT R20, R11, 0x7610, R20 ;  /* 0x000076100b147816 */ /* 0x000fe40000000014 */
[----:B------:R-:W-:Y:S01]  /*1e050*/  PRMT R52, R13, 0x7610, R52 ;  /* 0x000076100d347816 */ /* 0x000fe20000000034 */
[----:B------:R-:W-:Y:S06]  /*1e060*/  BRA `(.L_x_15359) ;  /* 0xfffffea4002c7947 */ /* 0x000fec000383ffff */
.L_x_15117:
[----:B-1----:R1:W2:Y:S02]  /*1e070*/  SYNCS.PHASECHK.TRANS64.TRYWAIT P1, [R22+URZ+0x32400], R11 ;  /* 0x0324000b160075a7 */ /* 0x0022a4000802017f */
[----:B--2---:R-:W-:Y:S05]  /*1e080*/  @!P1 NANOSLEEP.SYNCS 0x989680 ;  /* 0x009896800000995d */ /* 0x004fea0003900000 */
[----:B------:R-:W2:Y:S02]  /*1e090*/  @!P1 SYNCS.PHASECHK.TRANS64 P1, [R22+URZ+0x32400], R11 ;  /* 0x0324000b160095a7 */ /* 0x000ea4000802007f */
[----:B--2---:R-:W-:Y:S05]  /*1e0a0*/  @!P1 BRA `(.L_x_15117) ;  /* 0xfffffffc00f09947 */ /* 0x004fea000383ffff */
[----:B------:R-:W-:Y:S05]  /*1e0b0*/  BRA `(.L_x_15360) ;  /* 0xfffffea400c47947 */ /* 0x000fea000383ffff */
.L_x_15123:
[----:B--2---:R2:W4:Y:S02]  /*1e0c0*/  SYNCS.PHASECHK.TRANS64.TRYWAIT P1, [R9+URZ+0x32430], R6 ;  /* 0x03243006090075a7 */ /* 0x004524000802017f */
[----:B----4-:R-:W-:Y:S05]  /*1e0d0*/  @!P1 NANOSLEEP.SYNCS 0x989680 ;  /* 0x009896800000995d */ /* 0x010fea0003900000 */
[----:B------:R-:W4:Y:S02]  /*1e0e0*/  @!P1 SYNCS.PHASECHK.TRANS64 P1, [R9+URZ+0x32430], R6 ;  /* 0x03243006090095a7 */ /* 0x000f24000802007f */
[----:B----4-:R-:W-:Y:S05]  /*1e0f0*/  @!P1 BRA `(.L_x_15123) ;  /* 0xfffffffc00f09947 */ /* 0x010fea000383ffff */
[----:B------:R-:W-:Y:S05]  /*1e100*/  BRA `(.L_x_15122) ;  /* 0xfffffeb400607947 */ /* 0x000fea000383ffff */
.L_x_15125:
[----:B0-----:R0:W3:Y:S02]  /*1e110*/  SYNCS.PHASECHK.TRANS64.TRYWAIT P1, [R22+URZ+0x32410], R5 ;  /* 0x03241005160075a7 */ /* 0x0010e4000802017f */
[----:B---3--:R-:W-:Y:S05]  /*1e120*/  @!P1 NANOSLEEP.SYNCS 0x989680 ;  /* 0x009896800000995d */ /* 0x008fea0003900000 */
[----:B------:R-:W3:Y:S02]  /*1e130*/  @!P1 SYNCS.PHASECHK.TRANS64 P1, [R22+URZ+0x32410], R5 ;  /* 0x03241005160095a7 */ /* 0x000ee4000802007f */
[----:B---3--:R-:W-:Y:S05]  /*1e140*/  @!P1 BRA `(.L_x_15125) ;  /* 0xfffffffc00f09947 */ /* 0x008fea000383ffff */
[----:B------:R-:W-:Y:S05]  /*1e150*/  BRA `(.L_x_15361) ;  /* 0xfffffeb800187947 */ /* 0x000fea000383ffff */
.L_x_15129:
[----:B----4-:R4:W0:Y:S02]  /*1e160*/  SYNCS.PHASECHK.TRANS64.TRYWAIT P1, [R9+URZ+0x32450], R6 ;  /* 0x03245006090075a7 */ /* 0x010824000802017f */
[----:B0-----:R-:W-:Y:S05]  /*1e170*/  @!P1 NANOSLEEP.SYNCS 0x989680 ;  /* 0x009896800000995d */ /* 0x001fea0003900000 */
[----:B------:R-:W0:Y:S02]  /*1e180*/  @!P1 SYNCS.PHASECHK.TRANS64 P1, [R9+URZ+0x32450], R6 ;  /* 0x03245006090095a7 */ /* 0x000e24000802007f */
[----:B0-----:R-:W-:Y:S05]  /*1e190*/  @!P1 BRA `(.L_x_15129) ;  /* 0xfffffffc00f09947 */ /* 0x001fea000383ffff */
[----:B------:R-:W-:Y:S05]  /*1e1a0*/  BRA `(.L_x_15128) ;  /* 0xfffffeb800287947 */ /* 0x000fea000383ffff */
.L_x_15136:
[----:B-1----:R1:W2:Y:S02]  /*1e1b0*/  SYNCS.PHASECHK.TRANS64.TRYWAIT P1, [R10+URZ+0x32430], R0 ;  /* 0x032430000a0075a7 */ /* 0x0022a4000802017f */
[----:B--2---:R-:W-:Y:S05]  /*1e1c0*/  @!P1 NANOSLEEP.SYNCS 0x989680 ;  /* 0x009896800000995d */ /* 0x004fea0003900000 */
[----:B------:R-:W2:Y:S02]  /*1e1d0*/  @!P1 SYNCS.PHASECHK.TRANS64 P1, [R10+URZ+0x32430], R0 ;  /* 0x032430000a0095a7 */ /* 0x000ea4000802007f */
[----:B--2---:R-:W-:Y:S05]  /*1e1e0*/  @!P1 BRA `(.L_x_15136) ;  /* 0xfffffffc00f09947 */ /* 0x004fea000383ffff */
[----:B------:R-:W-:Y:S05]  /*1e1f0*/  BRA `(.L_x_15135) ;  /* 0xfffffee000087947 */ /* 0x000fea000383ffff */
.L_x_15140:
[----:B---3--:R3:W4:Y:S02]  /*1e200*/  SYNCS.PHASECHK.TRANS64.TRYWAIT P1, [R10+URZ+0x32450], R0 ;  /* 0x032450000a0075a7 */ /* 0x008724000802017f */
[----:B----4-:R-:W-:Y:S05]  /*1e210*/  @!P1 NANOSLEEP.SYNCS 0x989680 ;  /* 0x009896800000995d */ /* 0x010fea0003900000 */
[----:B------:R-:W4:Y:S02]  /*1e220*/  @!P1 SYNCS.PHASECHK.TRANS64 P1, [R10+URZ+0x32450], R0 ;  /* 0x032450000a0095a7 */ /* 0x000f24000802007f */
[----:B----4-:R-:W-:Y:S05]  /*1e230*/  @!P1 BRA `(.L_x_15140) ;  /* 0xfffffffc00f09947 */ /* 0x010fea000383ffff */
[----:B------:R-:W-:Y:S05]  /*1e240*/  BRA `(.L_x_15139) ;  /* 0xfffffee000ac7947 */ /* 0x000fea000383ffff */
.L_x_15148:
[----:B-1----:R1:W2:Y:S02]  /*1e250*/  SYNCS.PHASECHK.TRANS64.TRYWAIT P1, [R10+URZ+0x32430], R0 ;  /* 0x032430000a0075a7 */ /* 0x0022a4000802017f */
[----:B--2---:R-:W-:Y:S05]  /*1e260*/  @!P1 NANOSLEEP.SYNCS 0x989680 ;  /* 0x009896800000995d */ /* 0x004fea0003900000 */
[----:B------:R-:W2:Y:S02]  /*1e270*/  @!P1 SYNCS.PHASECHK.TRANS64 P1, [R10+URZ+0x32430], R0 ;  /* 0x032430000a0095a7 */ /* 0x000ea4000802007f */
[----:B--2---:R-:W-:Y:S05]  /*1e280*/  @!P1 BRA `(.L_x_15148) ;  /* 0xfffffffc00f09947 */ /* 0x004fea000383ffff */
[----:B------:R-:W-:Y:S05]  /*1e290*/  BRA `(.L_x_15147) ;  /* 0xffffff1000247947 */ /* 0x000fea000383ffff */
.L_x_15152:
[----:B---3--:R3:W4:Y:S02]  /*1e2a0*/  SYNCS.PHASECHK.TRANS64.TRYWAIT P1, [R10+URZ+0x32450], R0 ;  /* 0x032450000a0075a7 */ /* 0x008724000802017f */
[----:B----4-:R-:W-:Y:S05]  /*1e2b0*/  @!P1 NANOSLEEP.SYNCS 0x989680 ;  /* 0x009896800000995d */ /* 0x010fea0003900000 */
[----:B------:R-:W4:Y:S02]  /*1e2c0*/  @!P1 SYNCS.PHASECHK.TRANS64 P1, [R10+URZ+0x32450], R0 ;  /* 0x032450000a0095a7 */ /* 0x000f24000802007f */
[----:B----4-:R-:W-:Y:S05]  /*1e2d0*/  @!P1 BRA `(.L_x_15152) ;  /* 0xfffffffc00f09947 */ /* 0x010fea000383ffff */
[----:B------:R-:W-:Y:S05]  /*1e2e0*/  BRA `(.L_x_15151) ;  /* 0xffffff1000c87947 */ /* 0x000fea000383ffff */
.L_x_15169:
[----:B------:R-:W-:Y:S02]  /*1e2f0*/  IMAD.MOV.U32 R13, RZ, RZ, R4 ;  /* 0x000000ffff0d7224 */ /* 0x000fe400078e0004 */
[----:B------:R-:W-:Y:S02]  /*1e300*/  IMAD.MOV.U32 R12, RZ, RZ, RZ ;  /* 0x000000ffff0c7224 */ /* 0x000fe400078e00ff */
[----:B------:R-:W-:Y:S02]  /*1e310*/  IMAD.MOV.U32 R11, RZ, RZ, 0x181f ;  /* 0x0000181fff0b7424 */ /* 0x000fe400078e00ff */
[----:B------:R-:W-:-:S07]  /*1e320*/  IMAD.MOV.U32 R15, RZ, RZ, -0x1 ;  /* 0xffffffffff0f7424 */ /* 0x000fce00078e00ff */
[----:B-12---:R-:W-:Y:S05]  /*1e330*/  WARPSYNC.COLLECTIVE R15, `(.L_x_15362) ;  /* 0x000000000f087348 */ /* 0x006fea0003c00000 */
[----:B------:R0:W3:Y:S02]  /*1e340*/  SHFL.IDX P6, R14, R13, R12, R11 ;  /* 0x0000000c0d0e7389 */ /* 0x0000e400000c000b */
[----:B0123--:R-:W-:Y:S01]  /*1e350*/  ENDCOLLECTIVE ;  /* 0x000000000000791b */ /* 0x00ffe20003800000 */
.L_x_15362:
[----:B------:R-:W-:Y:S02]  /*1e360*/  IMAD.MOV.U32 R13, RZ, RZ, R3 ;  /* 0x000000ffff0d7224 */ /* 0x000fe400078e0003 */
[----:B------:R-:W-:-:S07]  /*1e370*/  IMAD.MOV.U32 R0, RZ, RZ, R14 ;  /* 0x000000ffff007224 */ /* 0x000fce00078e000e */
[----:B------:R-:W-:Y:S05]  /*1e380*/  WARPSYNC.COLLECTIVE R15, `(.L_x_15363) ;  /* 0x000000000f087348 */ /* 0x000fea0003c00000 */
[----:B------:R0:W1:Y:S02]  /*1e390*/  SHFL.IDX P6, R14, R13, R12, R11 ;  /* 0x0000000c0d0e7389 */ /* 0x00006400000c000b */
[----:B01----:R-:W-:Y:S01]  /*1e3a0*/  ENDCOLLECTIVE ;  /* 0x000000000000791b */ /* 0x003fe20003800000 */
.L_x_15363:
[----:B------:R-:W-:Y:S05]  /*1e3b0*/  BRA `(.L_x_15364) ;  /* 0xffffff6800e47947 */ /* 0x000fea000383ffff */
.L_x_15172:
[----:B------:R-:W-:Y:S01]  /*1e3c0*/  BSSY B1, `(.L_x_15365) ;  /* 0x0000008000017945 */ /* 0x000fe20003800000 */
[----:B---3--:R-:W-:Y:S01]  /*1e3d0*/  IMAD.MOV.U32 R13, RZ, RZ, R4 ;  /* 0x000000ffff0d7224 */ /* 0x008fe200078e0004 */
[----:B------:R-:W-:Y:S01]  /*1e3e0*/  MOV R12, 0x1 ;  /* 0x00000001000c7802 */ /* 0x000fe20000000f00 */
[----:B------:R-:W-:Y:S02]  /*1e3f0*/  IMAD.MOV.U32 R11, RZ, RZ, 0x181f ;  /* 0x0000181fff0b7424 */ /* 0x000fe400078e00ff */
[----:B------:R-:W-:-:S07]  /*1e400*/  IMAD.MOV.U32 R15, RZ, RZ, -0x1 ;  /* 0xffffffffff0f7424 */ /* 0x000fce00078e00ff */
[----:B012-4-:R-:W-:Y:S05]  /*1e410*/  WARPSYNC.COLLECTIVE R15, `(.L_x_15366) ;  /* 0x000000000f087348 */ /* 0x017fea0003c00000 */
[----:B----4-:R3:W4:Y:S02]  /*1e420*/  SHFL.IDX P6, R14, R13, R12, R11 ;  /* 0x0000000c0d0e7389 */ /* 0x01072400000c000b */
[----:B01234-:R-:W-:Y:S01]  /*1e430*/  ENDCOLLECTIVE ;  /* 0x000000000000791b */ /* 0x01ffe20003800000 */
.L_x_15366:
[----:B------:R-:W-:Y:S05]  /*1e440*/  BSYNC B1 ;  /* 0x0000000000017941 */ /* 0x000fea0003800000 */
.L_x_15365:
        /* <DEDUP_REMOVED lines=8> */
.L_x_15367:
[----:B------:R-:W-:Y:S05]  /*1e4d0*/  BRA `(.L_x_15368) ;  /* 0xffffff6c00087947 */ /* 0x000fea000383ffff */
.L_x_15175:
[----:B------:R-:W-:Y:S01]  /*1e4e0*/  BSSY B1, `(.L_x_15369) ;  /* 0x0000008000017945 */ /* 0x000fe20003800000 */
[----:B0-----:R-:W-:Y:S01]  /*1e4f0*/  IMAD.MOV.U32 R13, RZ, RZ, R4 ;  /* 0x000000ffff0d7224 */ /* 0x001fe200078e0004 */
[----:B------:R-:W-:Y:S01]  /*1e500*/  MOV R12, 0x2 ;  /* 0x00000002000c7802 */ /* 0x000fe20000000f00 */
[----:B------:R-:W-:Y:S02]  /*1e510*/  IMAD.MOV.U32 R11, RZ, RZ, 0x181f ;  /* 0x0000181fff0b7424 */ /* 0x000fe400078e00ff */
[----:B------:R-:W-:-:S07]  /*1e520*/  IMAD.MOV.U32 R15, RZ, RZ, -0x1 ;  /* 0xffffffffff0f7424 */ /* 0x000fce00078e00ff */
[----:B-1234-:R-:W-:Y:S05]  /*1e530*/  WARPSYNC.COLLECTIVE R15, `(.L_x_15370) ;  /* 0x000000000f087348 */ /* 0x01efea0003c00000 */
[----:B----4-:R0:W4:Y:S02]  /*1e540*/  SHFL.IDX P6, R14, R13, R12, R11 ;  /* 0x0000000c0d0e7389 */ /* 0x01012400000c000b */
[----:B01234-:R-:W-:Y:S01]  /*1e550*/  ENDCOLLECTIVE ;  /* 0x000000000000791b */ /* 0x01ffe20003800000 */
.L_x_15370:
[----:B------:R-:W-:Y:S05]  /*1e560*/  BSYNC B1 ;  /* 0x0000000000017941 */ /* 0x000fea0003800000 */
.L_x_15369:
        /* <DEDUP_REMOVED lines=8> */
.L_x_15371:
[----:B------:R-:W-:Y:S05]  /*1e5f0*/  BRA `(.L_x_15372) ;  /* 0xffffff6c00287947 */ /* 0x000fea000383ffff */
.L_x_15178:
[----:B------:R-:W-:Y:S01]  /*1e600*/  BSSY B1, `(.L_x_15373) ;  /* 0x0000008000017945 */ /* 0x000fe20003800000 */
[----:B0-----:R-:W-:Y:S01]  /*1e610*/  IMAD.MOV.U32 R13, RZ, RZ, R4 ;  /* 0x000000ffff0d7224 */ /* 0x001fe200078e0004 */
[----:B------:R-:W-:Y:S01]  /*1e620*/  MOV R12, 0x3 ;  /* 0x00000003000c7802 */ /* 0x000fe20000000f00 */
[----:B------:R-:W-:Y:S02]  /*1e630*/  IMAD.MOV.U32 R11, RZ, RZ, 0x181f ;  /* 0x0000181fff0b7424 */ /* 0x000fe400078e00ff */
[----:B------:R-:W-:-:S07]  /*1e640*/  IMAD.MOV.U32 R15, RZ, RZ, -0x1 ;  /* 0xffffffffff0f7424 */ /* 0x000fce00078e00ff */
[----:B-1234-:R-:W-:Y:S05]  /*1e650*/  WARPSYNC.COLLECTIVE R15, `(.L_x_15374) ;  /* 0x000000000f087348 */ /* 0x01efea0003c00000 */
[----:B------:R0:W0:Y:S02]  /*1e660*/  SHFL.IDX P6, R14, R13, R12, R11 ;  /* 0x0000000c0d0e7389 */ /* 0x00002400000c000b */
[----:B01234-:R-:W-:Y:S01]  /*1e670*/  ENDCOLLECTIVE ;  /* 0x000000000000791b */ /* 0x01ffe20003800000 */
.L_x_15374:
[----:B------:R-:W-:Y:S05]  /*1e680*/  BSYNC B1 ;  /* 0x0000000000017941 */ /* 0x000fea0003800000 */
.L_x_15373:
        /* <DEDUP_REMOVED lines=8> */
.L_x_15375:
[----:B------:R-:W-:Y:S05]  /*1e710*/  BRA `(.L_x_15376) ;  /* 0xffffff6c00487947 */ /* 0x000fea000383ffff */
.L_x_15195:
[----:B-1----:R-:W0:Y:S01]  /*1e720*/  S2R R10, SR_TID.X ;  /* 0x00000000000a7919 */ /* 0x002e220000002100 */
        /* <DEDUP_REMOVED lines=10> */
.L_x_15378:
[----:B------:R-:W-:Y:S05]  /*1e7d0*/  BSYNC B1 ;  /* 0x0000000000017941 */ /* 0x000fea0003800000 */
.L_x_15377:
[----:B------:R-:W-:Y:S05]  /*1e7e0*/  BRA `(.L_x_15379) ;  /* 0xffffff80009c7947 */ /* 0x000fea000383ffff */
.L_x_15197:
[----:B------:R-:W-:Y:S01]  /*1e7f0*/  BSSY B1, `(.L_x_15380) ;  /* 0x0000006000017945 */ /* 0x000fe20003800000 */
[----:B------:R-:W-:-:S07]  /*1e800*/  IMAD.MOV.U32 R15, RZ, RZ, -0x1 ;  /* 0xffffffffff0f7424 */ /* 0x000fce00078e00ff */
[----:B01----:R-:W-:Y:S05]  /*1e810*/  WARPSYNC.COLLECTIVE R15, `(.L_x_15381) ;  /* 0x000000000f0c7348 */ /* 0x003fea0003c00000 */
[----:B------:R-:W-:Y:S02]  /*1e820*/  ELECT P6, UR62, PT ;  /* 0x00000000003e782f */ /* 0x000fe400038c0000 */
[----:B------:R-:W-:Y:S01]  /*1e830*/  MOV R14, UR62 ;  /* 0x0000003e000e7c02 */ /* 0x000fe20008000f00 */
[----:B01----:R-:W-:Y:S10]  /*1e840*/  ENDCOLLECTIVE ;  /* 0x000000000000791b */ /* 0x003ff40003800000 */
.L_x_15381:
[----:B------:R-:W-:Y:S05]  /*1e850*/  BSYNC B1 ;  /* 0x0000000000017941 */ /* 0x000fea0003800000 */
.L_x_15380:
[----:B------:R-:W-:Y:S05]  /*1e860*/  BRA `(.L_x_15196) ;  /* 0xffffff8000947947 */ /* 0x000fea000383ffff */
.L_x_15199:
[----:B0-----:R0:W2:Y:S02]  /*1e870*/  SYNCS.PHASECHK.TRANS64.TRYWAIT P0, [R22+URZ+0x32420], R3 ;  /* 0x03242003160075a7 */ /* 0x0010a4000800017f */
[----:B--2---:R-:W-:Y:S05]  /*1e880*/  @!P0 NANOSLEEP.SYNCS 0x989680 ;  /* 0x009896800000895d */ /* 0x004fea0003900000 */
[----:B------:R-:W2:Y:S02]  /*1e890*/  @!P0 SYNCS.PHASECHK.TRANS64 P0, [R22+URZ+0x32420], R3 ;  /* 0x03242003160085a7 */ /* 0x000ea4000800007f */
[----:B--2---:R-:W-:Y:S05]  /*1e8a0*/  @!P0 BRA `(.L_x_15199) ;  /* 0xfffffffc00f08947 */ /* 0x004fea000383ffff */
[----:B------:R-:W-:Y:S05]  /*1e8b0*/  BRA `(.L_x_15382) ;  /* 0xffffff8000a47947 */ /* 0x000fea000383ffff */
.L_x_15203:
[----:B0-----:R0:W2:Y:S02]  /*1e8c0*/  SYNCS.PHASECHK.TRANS64.TRYWAIT P0, [R3+URZ+0x324a0], R8 ;  /* 0x0324a008030075a7 */ /* 0x0010a4000800017f */
[----:B--2---:R-:W-:Y:S05]  /*1e8d0*/  @!P0 NANOSLEEP.SYNCS 0x989680 ;  /* 0x009896800000895d */ /* 0x004fea0003900000 */
[----:B------:R-:W2:Y:S02]  /*1e8e0*/  @!P0 SYNCS.PHASECHK.TRANS64 P0, [R3+URZ+0x324a0], R8 ;  /* 0x0324a008030085a7 */ /* 0x000ea4000800007f */
[----:B--2---:R-:W-:Y:S05]  /*1e8f0*/  @!P0 BRA `(.L_x_15203) ;  /* 0xfffffffc00f08947 */ /* 0x004fea000383ffff */
[----:B------:R-:W-:Y:S05]  /*1e900*/  BRA `(.L_x_15383) ;  /* 0xffffff8000bc7947 */ /* 0x000fea000383ffff */
.L_x_15208:
[----:B-1----:R1:W2:Y:S02]  /*1e910*/  SYNCS.PHASECHK.TRANS64.TRYWAIT P0, [R3+URZ+0x324c0], R8 ;  /* 0x0324c008030075a7 */ /* 0x0022a4000800017f */
[----:B--2---:R-:W-:Y:S05]  /*1e920*/  @!P0 NANOSLEEP.SYNCS 0x989680 ;  /* 0x009896800000895d */ /* 0x004fea0003900000 */
[----:B------:R-:W2:Y:S02]  /*1e930*/  @!P0 SYNCS.PHASECHK.TRANS64 P0, [R3+URZ+0x324c0], R8 ;  /* 0x0324c008030085a7 */ /* 0x000ea4000800007f */
[----:B--2---:R-:W-:Y:S05]  /*1e940*/  @!P0 BRA `(.L_x_15208) ;  /* 0xfffffffc00f08947 */ /* 0x004fea000383ffff */
[----:B------:R-:W-:Y:S05]  /*1e950*/  BRA `(.L_x_15384) ;  /* 0xffffff8400387947 */ /* 0x000fea000383ffff */
.L_x_15218:
[----:B0-----:R0:W2:Y:S02]  /*1e960*/  SYNCS.PHASECHK.TRANS64.TRYWAIT P1, [R8+URZ+0x324a0], R2 ;  /* 0x0324a002080075a7 */ /* 0x0010a4000802017f */
[----:B--2---:R-:W-:Y:S05]  /*1e970*/  @!P1 NANOSLEEP.SYNCS 0x989680 ;  /* 0x009896800000995d */ /* 0x004fea0003900000 */
[----:B------:R-:W2:Y:S02]  /*1e980*/  @!P1 SYNCS.PHASECHK.TRANS64 P1, [R8+URZ+0x324a0], R2 ;  /* 0x0324a002080095a7 */ /* 0x000ea4000802007f */
[----:B--2---:R-:W-:Y:S05]  /*1e990*/  @!P1 BRA `(.L_x_15218) ;  /* 0xfffffffc00f09947 */ /* 0x004fea000383ffff */
[----:B------:R-:W-:Y:S05]  /*1e9a0*/  BRA `(.L_x_15385) ;  /* 0xffffff8800ac7947 */ /* 0x000fea000383ffff */
.L_x_15223:
[----:B-1----:R1:W2:Y:S02]  /*1e9b0*/  SYNCS.PHASECHK.TRANS64.TRYWAIT P1, [R8+URZ+0x324c0], R2 ;  /* 0x0324c002080075a7 */ /* 0x0022a4000802017f */
[----:B--2---:R-:W-:Y:S05]  /*1e9c0*/  @!P1 NANOSLEEP.SYNCS 0x989680 ;  /* 0x009896800000995d */ /* 0x004fea0003900000 */
[----:B------:R-:W2:Y:S02]  /*1e9d0*/  @!P1 SYNCS.PHASECHK.TRANS64 P1, [R8+URZ+0x324c0], R2 ;  /* 0x0324c002080095a7 */ /* 0x000ea4000802007f */
[----:B--2---:R-:W-:Y:S05]  /*1e9e0*/  @!P1 BRA `(.L_x_15223) ;  /* 0xfffffffc00f09947 */ /* 0x004fea000383ffff */
[----:B------:R-:W-:Y:S05]  /*1e9f0*/  BRA `(.L_x_15386) ;  /* 0xffffff8c00247947 */ /* 0x000fea000383ffff */
.L_x_15239:
        /* <DEDUP_REMOVED lines=11> */
.L_x_15388:
[----:B------:R-:W-:Y:S05]  /*1eab0*/  BSYNC B0 ;  /* 0x0000000000007941 */ /* 0x000fea0003800000 */
.L_x_15387:
[----:B------:R-:W-:Y:S05]  /*1eac0*/  BRA `(.L_x_15389) ;  /* 0xffffff9800e47947 */ /* 0x000fea000383ffff */
.L_x_15242:
[----:B0-----:R0:W1:Y:S02]  /*1ead0*/  SYNCS.PHASECHK.TRANS64.TRYWAIT P0, [R30+URZ+0x32440], R0 ;  /* 0x032440001e0075a7 */ /* 0x001064000800017f */
[----:B-1----:R-:W-:Y:S05]  /*1eae0*/  @!P0 NANOSLEEP.SYNCS 0x989680 ;  /* 0x009896800000895d */ /* 0x002fea0003900000 */
[----:B------:R-:W1:Y:S02]  /*1eaf0*/  @!P0 SYNCS.PHASECHK.TRANS64 P0, [R30+URZ+0x32440], R0 ;  /* 0x032440001e0085a7 */ /* 0x000e64000800007f */
[----:B-1----:R-:W-:Y:S05]  /*1eb00*/  @!P0 BRA `(.L_x_15242) ;  /* 0xfffffffc00f08947 */ /* 0x002fea000383ffff */
[----:B------:R-:W-:Y:S05]  /*1eb10*/  BRA `(.L_x_15390) ;  /* 0xffffff9c00087947 */ /* 0x000fea000383ffff */
.L_x_15243:
        /* <DEDUP_REMOVED lines=8> */
.L_x_15392:
[----:B------:R-:W-:Y:S05]  /*1eba0*/  BSYNC B0 ;  /* 0x0000000000007941 */ /* 0x000fea0003800000 */
.L_x_15391:
        /* <DEDUP_REMOVED lines=9> */
.L_x_15393:
[----:B------:R-:W-:Y:S02]  /*1ec40*/  IMAD.MOV.U32 R13, RZ, RZ, R4 ;  /* 0x000000ffff0d7224 */ /* 0x000fe400078e0004 */
[----:B------:R-:W-:Y:S02]  /*1ec50*/  IMAD.MOV.U32 R12, RZ, RZ, 0x1 ;  /* 0x00000001ff0c7424 */ /* 0x000fe400078e00ff */
[----:B------:R-:W-:-:S07]  /*1ec60*/  IMAD.MOV.U32 R3, RZ, RZ, R14 ;  /* 0x000000ffff037224 */ /* 0x000fce00078e000e */
[----:B------:R-:W-:Y:S05]  /*1ec70*/  WARPSYNC.COLLECTIVE R15, `(.L_x_15394) ;  /* 0x000000000f087348 */ /* 0x000fea0003c00000 */
[----:B------:R0:W1:Y:S02]  /*1ec80*/  SHFL.IDX P6, R14, R13, R12, R11 ;  /* 0x0000000c0d0e7389 */ /* 0x00006400000c000b */
[----:B01----:R-:W-:Y:S01]  /*1ec90*/  ENDCOLLECTIVE ;  /* 0x000000000000791b */ /* 0x003fe20003800000 */
.L_x_15394:
        /* <DEDUP_REMOVED lines=15> */
.L_x_15395:
[----:B------:R-:W-:Y:S01]  /*1ed90*/  @P0 IMAD R6, R5, 0x2, R22 ;  /* 0x0000000205060824 */ /* 0x000fe200078e0216 */
[----:B------:R-:W-:Y:S01]  /*1eda0*/  MOV R13, R4 ;  /* 0x00000004000d7202 */ /* 0x000fe20000000f00 */
[----:B------:R-:W-:Y:S02]  /*1edb0*/  IMAD.MOV.U32 R12, RZ, RZ, 0x2 ;  /* 0x00000002ff0c7424 */ /* 0x000fe400078e00ff */
[----:B------:R-:W-:-:S07]  /*1edc0*/  IMAD.MOV.U32 R3, RZ, RZ, R14 ;  /* 0x000000ffff037224 */ /* 0x000fce00078e000e */
[----:B------:R-:W-:Y:S05]  /*1edd0*/  WARPSYNC.COLLECTIVE R15, `(.L_x_15396) ;  /* 0x000000000f087348 */ /* 0x000fea0003c00000 */
[----:B------:R0:W1:Y:S02]  /*1ede0*/  SHFL.IDX P6, R14, R13, R12, R11 ;  /* 0x0000000c0d0e7389 */ /* 0x00006400000c000b */
[----:B01----:R-:W-:Y:S01]  /*1edf0*/  ENDCOLLECTIVE ;  /* 0x000000000000791b */ /* 0x003fe20003800000 */
.L_x_15396:
        /* <DEDUP_REMOVED lines=15> */
.L_x_15397:
[----:B------:R-:W-:Y:S02]  /*1eef0*/  @P0 IMAD R6, R5, 0x2, R22 ;  /* 0x0000000205060824 */ /* 0x000fe400078e0216 */
[----:B------:R-:W-:Y:S02]  /*1ef00*/  IMAD.MOV.U32 R13, RZ, RZ, R4 ;  /* 0x000000ffff0d7224 */ /* 0x000fe400078e0004 */
[----:B------:R-:W-:Y:S02]  /*1ef10*/  IMAD.MOV.U32 R12, RZ, RZ, 0x3 ;  /* 0x00000003ff0c7424 */ /* 0x000fe400078e00ff */
[----:B------:R-:W-:-:S07]  /*1ef20*/  IMAD.MOV.U32 R3, RZ, RZ, R14 ;  /* 0x000000ffff037224 */ /* 0x000fce00078e000e */
[----:B------:R-:W-:Y:S05]  /*1ef30*/  WARPSYNC.COLLECTIVE R15, `(.L_x_15398) ;  /* 0x000000000f087348 */ /* 0x000fea0003c00000 */
[----:B------:R0:W1:Y:S02]  /*1ef40*/  SHFL.IDX P6, R14, R13, R12, R11 ;  /* 0x0000000c0d0e7389 */ /* 0x00006400000c000b */
[----:B01----:R-:W-:Y:S01]  /*1ef50*/  ENDCOLLECTIVE ;  /* 0x000000000000791b */ /* 0x003fe20003800000 */
.L_x_15398:
        /* <DEDUP_REMOVED lines=15> */
.L_x_15399:
[----:B------:R-:W-:Y:S02]  /*1f050*/  @P0 IMAD R6, R5, 0x2, R22 ;  /* 0x0000000205060824 */ /* 0x000fe400078e0216 */
[----:B------:R-:W-:Y:S02]  /*1f060*/  IMAD.MOV.U32 R13, RZ, RZ, R4 ;  /* 0x000000ffff0d7224 */ /* 0x000fe400078e0004 */
[----:B------:R-:W-:Y:S02]  /*1f070*/  IMAD.MOV.U32 R12, RZ, RZ, 0x4 ;  /* 0x00000004ff0c7424 */ /* 0x000fe400078e00ff */
[----:B------:R-:W-:-:S07]  /*1f080*/  IMAD.MOV.U32 R3, RZ, RZ, R14 ;  /* 0x000000ffff037224 */ /* 0x000fce00078e000e */
[----:B------:R-:W-:Y:S05]  /*1f090*/  WARPSYNC.COLLECTIVE R15, `(.L_x_15400) ;  /* 0x000000000f087348 */ /* 0x000fea0003c00000 */
[----:B------:R0:W1:Y:S02]  /*1f0a0*/  SHFL.IDX P6, R14, R13, R12, R11 ;  /* 0x0000000c0d0e7389 */ /* 0x00006400000c000b */
[----:B01----:R-:W-:Y:S01]  /*1f0b0*/  ENDCOLLECTIVE ;  /* 0x000000000000791b */ /* 0x003fe20003800000 */
.L_x_15400:
        /* <DEDUP_REMOVED lines=15> */
.L_x_15401:
[----:B------:R-:W-:Y:S02]  /*1f1b0*/  @P0 IMAD R6, R5, 0x2, R22 ;  /* 0x0000000205060824 */ /* 0x000fe400078e0216 */
[----:B------:R-:W-:Y:S02]  /*1f1c0*/  IMAD.MOV.U32 R13, RZ, RZ, R4 ;  /* 0x000000ffff0d7224 */ /* 0x000fe400078e0004 */
[----:B------:R-:W-:Y:S01]  /*1f1d0*/  IMAD.MOV.U32 R12, RZ, RZ, 0x5 ;  /* 0x00000005ff0c7424 */ /* 0x000fe200078e00ff */
[----:B------:R-:W-:-:S07]  /*1f1e0*/  MOV R3, R14 ;  /* 0x0000000e00037202 */ /* 0x000fce0000000f00 */
[----:B------:R-:W-:Y:S05]  /*1f1f0*/  WARPSYNC.COLLECTIVE R15, `(.L_x_15402) ;  /* 0x000000000f087348 */ /* 0x000fea0003c00000 */
[----:B------:R0:W1:Y:S02]  /*1f200*/  SHFL.IDX P6, R14, R13, R12, R11 ;  /* 0x0000000c0d0e7389 */ /* 0x00006400000c000b */
[----:B01----:R-:W-:Y:S01]  /*1f210*/  ENDCOLLECTIVE ;  /* 0x000000000000791b */ /* 0x003fe20003800000 */
.L_x_15402:
        /* <DEDUP_REMOVED lines=14> */
.L_x_15403:
[----:B------:R-:W-:Y:S01]  /*1f300*/  IMAD.MOV.U32 R0, RZ, RZ, R14 ;  /* 0x000000ffff007224 */ /* 0x000fe200078e000e */
[----:B------:R-:W-:Y:S06]  /*1f310*/  BRA `(.L_x_15404) ;  /* 0xffffff98006c7947 */ /* 0x000fec000383ffff */
.L_x_15248:
[----:B------:R-:W-:Y:S01]  /*1f320*/  IMAD.MOV.U32 R13, RZ, RZ, R3 ;  /* 0x000000ffff0d7224 */ /* 0x000fe200078e0003 */
[----:B------:R-:W-:Y:S01]  /*1f330*/  MOV R12, RZ ;  /* 0x000000ff000c7202 */ /* 0x000fe20000000f00 */
[----:B------:R-:W-:Y:S02]  /*1f340*/  IMAD.MOV.U32 R11, RZ, RZ, 0x181f ;  /* 0x0000181fff0b7424 */ /* 0x000fe400078e00ff */
[----:B------:R-:W-:Y:S02]  /*1f350*/  IMAD.MOV.U32 R15, RZ, RZ, -0x1 ;  /* 0xffffffffff0f7424 */ /* 0x000fe400078e00ff */
[----:B-----5:R-:W-:Y:S02]  /*1f360*/  IMAD R2, R9, R6, RZ ;  /* 0x0000000609027224 */ /* 0x020fe400078e02ff */
[----:B------:R-:W-:-:S07]  /*1f370*/  IMAD R17, R17, 0x80, R8 ;  /* 0x0000008011117824 */ /* 0x000fce00078e0208 */
[----:B------:R-:W-:Y:S05]  /*1f380*/  WARPSYNC.COLLECTIVE R15, `(.L_x_15405) ;  /* 0x000000000f087348 */ /* 0x000fea0003c00000 */
[----:B------:R0:W1:Y:S02]  /*1f390*/  SHFL.IDX P6, R14, R13, R12, R11 ;  /* 0x0000000c0d0e7389 */ /* 0x00006400000c000b */
[----:B01----:R-:W-:Y:S01]  /*1f3a0*/  ENDCOLLECTIVE ;  /* 0x000000000000791b */ /* 0x003fe20003800000 */
.L_x_15405:
[C---:B------:R-:W-:Y:S01]  /*1f3b0*/  VIADD R10, R17.reuse, 0x10 ;  /* 0x00000010110a7836 */ /* 0x040fe20000000000 */
[C---:B------:R-:W-:Y:S01]  /*1f3c0*/  ISETP.GE.AND P0, PT, R17.reuse, R2, PT ;  /* 0x000000021100720c */ /* 0x040fe20003f06270 */
[C---:B------:R-:W-:Y:S02]  /*1f3d0*/  VIADD R6, R17.reuse, 0x20 ;  /* 0x0000002011067836 */ /* 0x040fe40000000000 */
[----:B------:R-:W-:Y:S01]  /*1f3e0*/  VIADD R8, R17, 0x40 ;  /* 0x0000004011087836 */ /* 0x000fe20000000000 */
[----:B------:R0:W-:Y:S04]  /*1f3f0*/  STL [R1+0x18], R10 ;  /* 0x0000180a01007387 */ /* 0x0001e80000100800 */
[----:B------:R0:W-:Y:S01]  /*1f400*/  STL [R1+0x20], R6 ;  /* 0x0000200601007387 */ /* 0x0001e20000100800 */
[----:B------:R-:W-:-:S02]  /*1f410*/  IMAD.MOV.U32 R13, RZ, RZ, R0 ;  /* 0x000000ffff0d7224 */ /* 0x000fc400078e0000 */
[----:B------:R-:W-:-:S07]  /*1f420*/  IMAD.MOV.U32 R4, RZ, RZ, R14 ;  /* 0x000000ffff047224 */ /* 0x000fce00078e000e */
[----:B0-----:R-:W-:Y:S05]  /*1f430*/  WARPSYNC.COLLECTIVE R15, `(.L_x_15406) ;  /* 0x000000000f087348 */ /* 0x001fea0003c00000 */
[----:B------:R1:W2:Y:S02]  /*1f440*/  SHFL.IDX P6, R14, R13, R12, R11 ;  /* 0x0000000c0d0e7389 */ /* 0x0002a400000c000b */
[----:B012---:R-:W-:Y:S01]  /*1f450*/  ENDCOLLECTIVE ;  /* 0x000000000000791b */ /* 0x007fe20003800000 */
.L_x_15406:
[----:B------:R-:W-:Y:S01]  /*1f460*/  IMAD.MOV.U32 R13, RZ, RZ, R3 ;  /* 0x000000ffff0d7224 */ /* 0x000fe200078e0003 */
[----:B------:R-:W-:Y:S01]  /*1f470*/  MOV R12, 0x1 ;  /* 0x00000001000c7802 */ /* 0x000fe20000000f00 */
[----:B------:R-:W-:-:S07]  /*1f480*/  IMAD.MOV.U32 R5, RZ, RZ, R14 ;  /* 0x000000ffff057224 */ /* 0x000fce00078e000e */
[----:B------:R-:W-:Y:S05]  /*1f490*/  WARPSYNC.COLLECTIVE R15, `(.L_x_15407) ;  /* 0x000000000f087348 */ /* 0x000fea0003c00000 */
[----:B------:R0:W1:Y:S02]  /*1f4a0*/  SHFL.IDX P6, R14, R13, R12, R11 ;  /* 0x0000000c0d0e7389 */ /* 0x00006400000c000b */
[----:B01----:R-:W-:Y:S01]  /*1f4b0*/  ENDCOLLECTIVE ;  /* 0x000000000000791b */ /* 0x003fe20003800000 */
.L_x_15407:
        /* <DEDUP_REMOVED lines=15> */
.L_x_15408:
[----:B------:R-:W-:Y:S02]  /*1f5b0*/  IMAD.MOV.U32 R13, RZ, RZ, R3 ;  /* 0x000000ffff0d7224 */ /* 0x000fe400078e0003 */
[----:B------:R-:W-:Y:S02]  /*1f5c0*/  IMAD.MOV.U32 R12, RZ, RZ, 0x2 ;  /* 0x00000002ff0c7424 */ /* 0x000fe400078e00ff */
[----:B------:R-:W-:-:S07]  /*1f5d0*/  IMAD.MOV.U32 R5, RZ, RZ, R14 ;  /* 0x000000ffff057224 */ /* 0x000fce00078e000e */
[----:B------:R-:W-:Y:S05]  /*1f5e0*/  WARPSYNC.COLLECTIVE R15, `(.L_x_15409) ;  /* 0x000000000f087348 */ /* 0x000fea0003c00000 */
[----:B------:R0:W1:Y:S02]  /*1f5f0*/  SHFL.IDX P6, R14, R13, R12, R11 ;  /* 0x0000000c0d0e7389 */ /* 0x00006400000c000b */
[----:B01----:R-:W-:Y:S01]  /*1f600*/  ENDCOLLECTIVE ;  /* 0x000000000000791b */ /* 0x003fe20003800000 */
.L_x_15409:
        /* <DEDUP_REMOVED lines=10> */
[----:B------:R-:W-:Y:S02]  /*1f6b0*/  ISETP.GE.AND P0, PT, R6, R2, PT ;  /* 0x000000020600720c */ /* 0x000fe40003f06270 */
[----:B------:R-:W-:-:S05]  /*1f6c0*/  IADD3 R6, R17, 0x30, RZ ;  /* 0x0000003011067810 */ /* 0x000fca0007ffe0ff */
[----:B------:R1:W-:Y:S01]  /*1f6d0*/  STL [R1+0x24], R6 ;  /* 0x0000240601007387 */ /* 0x0003e20000100800 */
[----:B0-----:R-:W-:-:S03]  /*1f6e0*/  IMAD.MOV.U32 R4, RZ, RZ, R14 ;  /* 0x000000ffff047224 */ /* 0x001fc600078e000e */
[----:B------:R1:W-:Y:S04]  /*1f6f0*/  STL [R1+0x28], R8 ;  /* 0x0000280801007387 */ /* 0x0003e80000100800 */
[----:B-1----:R-:W-:Y:S05]  /*1f700*/  WARPSYNC.COLLECTIVE R15, `(.L_x_15410) ;  /* 0x000000000f087348 */ /* 0x002fea0003c00000 */
[----:B------:R0:W2:Y:S02]  /*1f710*/  SHFL.IDX P6, R14, R13, R12, R11 ;  /* 0x0000000c0d0e7389 */ /* 0x0000a400000c000b */
[----:B012---:R-:W-:Y:S01]  /*1f720*/  ENDCOLLECTIVE ;  /* 0x000000000000791b */ /* 0x007fe20003800000 */
.L_x_15410:
[----:B------:R-:W-:Y:S02]  /*1f730*/  IMAD.MOV.U32 R13, RZ, RZ, R3 ;  /* 0x000000ffff0d7224 */ /* 0x000fe400078e0003 */
[----:B------:R-:W-:Y:S02]  /*1f740*/  IMAD.MOV.U32 R12, RZ, RZ, 0x3 ;  /* 0x00000003ff0c7424 */ /* 0x000fe400078e00ff */
[----:B------:R-:W-:-:S07]  /*1f750*/  IMAD.MOV.U32 R5, RZ, RZ, R14 ;  /* 0x000000ffff057224 */ /* 0x000fce00078e000e */
[----:B------:R-:W-:Y:S05]  /*1f760*/  WARPSYNC.COLLECTIVE R15, `(.L_x_15411) ;  /* 0x000000000f087348 */ /* 0x000fea0003c00000 */
[----:B------:R0:W1:Y:S02]  /*1f770*/  SHFL.IDX P6, R14, R13, R12, R11 ;  /* 0x0000000c0d0e7389 */ /* 0x00006400000c000b */
[----:B01----:R-:W-:Y:S01]  /*1f780*/  ENDCOLLECTIVE ;  /* 0x000000000000791b */ /* 0x003fe20003800000 */
.L_x_15411:
        /* <DEDUP_REMOVED lines=15> */
.L_x_15412:
[----:B------:R-:W-:Y:S02]  /*1f880*/  IMAD.MOV.U32 R13, RZ, RZ, R3 ;  /* 0x000000ffff0d7224 */ /* 0x000fe400078e0003 */
[----:B------:R-:W-:Y:S02]  /*1f890*/  IMAD.MOV.U32 R12, RZ, RZ, 0x4 ;  /* 0x00000004ff0c7424 */ /* 0x000fe400078e00ff */
[----:B------:R-:W-:-:S07]  /*1f8a0*/  IMAD.MOV.U32 R5, RZ, RZ, R14 ;  /* 0x000000ffff057224 */ /* 0x000fce00078e000e */
[----:B------:R-:W-:Y:S05]  /*1f8b0*/  WARPSYNC.COLLECTIVE R15, `(.L_x_15413) ;  /* 0x000000000f087348 */ /* 0x000fea0003c00000 */
[----:B------:R0:W1:Y:S02]  /*1f8c0*/  SHFL.IDX P6, R14, R13, R12, R11 ;  /* 0x0000000c0d0e7389 */ /* 0x00006400000c000b */
[----:B01----:R-:W-:Y:S01]  /*1f8d0*/  ENDCOLLECTIVE ;  /* 0x000000000000791b */ /* 0x003fe20003800000 */
.L_x_15413:
        /* <DEDUP_REMOVED lines=10> */
.L_x_15414:
[----:B------:R-:W-:Y:S01]  /*1f980*/  @!PT LDS RZ, [RZ] ;  /* 0x00000000fffff984 */ /* 0x000fe20000000800 */
[----:B------:R-:W-:Y:S01]  /*1f990*/  @!PT LDS RZ, [RZ] ;  /* 0x00000000fffff984 */ /* 0x000fe20000000800 */
[----:B------:R-:W-:Y:S01]  /*1f9a0*/  @!PT LDS RZ, [RZ] ;  /* 0x00000000fffff984 */ /* 0x000fe20000000800 */
[----:B------:R0:W-:Y:S01]  /*1f9b0*/  @!P0 LDGSTS.E.BYPASS.LTC128B.128 [R26+0x19c00], desc[UR42][R4.64], !P1 ;  /* 0x19c00000041a8fae */ /* 0x0001e2000c901d6a */
[----:B------:R-:W-:Y:S01]  /*1f9c0*/  ISETP.GE.AND P0, PT, R8, R2, PT ;  /* 0x000000020800720c */ /* 0x000fe20003f06270 */
[----:B------:R-:W-:-:S05]  /*1f9d0*/  VIADD R8, R17, 0x50 ;  /* 0x0000005011087836 */ /* 0x000fca0000000000 */
[----:B------:R1:W-:Y:S01]  /*1f9e0*/  STL [R1+0x30], R8 ;  /* 0x0000300801007387 */ /* 0x0003e20000100800 */
[----:B------:R-:W-:Y:S01]  /*1f9f0*/  MOV R13, R3 ;  /* 0x00000003000d7202 */ /* 0x000fe20000000f00 */
[----:B------:R-:W-:Y:S02]  /*1fa00*/  IMAD.MOV.U32 R12, RZ, RZ, 0x5 ;  /* 0x00000005ff0c7424 */ /* 0x000fe400078e00ff */
[----:B0-----:R-:W-:-:S07]  /*1fa10*/  IMAD.MOV.U32 R4, RZ, RZ, R14 ;  /* 0x000000ffff047224 */ /* 0x001fce00078e000e */
[----:B-1----:R-:W-:Y:S05]  /*1fa20*/  WARPSYNC.COLLECTIVE R15, `(.L_x_15415) ;  /* 0x000000000f087348 */ /* 0x002fea0003c00000 */
[----:B------:R0:W2:Y:S02]  /*1fa30*/  SHFL.IDX P6, R14, R13, R12, R11 ;  /* 0x0000000c0d0e7389 */ /* 0x0000a400000c000b */
[----:B012---:R-:W-:Y:S01]  /*1fa40*/  ENDCOLLECTIVE ;  /* 0x000000000000791b */ /* 0x007fe20003800000 */
.L_x_15415:
        /* <DEDUP_REMOVED lines=10> */
.L_x_15416:
        /* <DEDUP_REMOVED lines=13> */
.L_x_15417:
[----:B------:R-:W-:-:S05]  /*1fbc0*/  @!P0 LEA R5, P2, R7, R4, 0x1 ;  /* 0x0000000407058211 */ /* 0x000fca00078408ff */
[----:B------:R-:W-:-:S05]  /*1fbd0*/  @!P0 IMAD.X R4, RZ, RZ, R6, P2 ;  /* 0x000000ffff048224 */ /* 0x000fca00010e0606 */
[----:B------:R-:W-:Y:S01]  /*1fbe0*/  @!P0 LOP3.LUT R5, R5, R4, RZ, 0x3c, !PT ;  /* 0x0000000405058212 */ /* 0x000fe200078e3cff */
[----:B------:R-:W-:-:S03]  /*1fbf0*/  IMAD.MOV.U32 R13, RZ, RZ, R0 ;  /* 0x000000ffff0d7224 */ /* 0x000fc600078e0000 */
[----:B------:R-:W-:-:S04]  /*1fc00*/  @!P0 LOP3.LUT R4, R5, R4, RZ, 0x3c, !PT ;  /* 0x0000000405048212 */ /* 0x000fc800078e3cff */
[----:B------:R-:W-:Y:S02]  /*1fc10*/  @!P0 LOP3.LUT R5, R5, R4, RZ, 0x3c, !PT ;  /* 0x0000000405058212 */ /* 0x000fe400078e3cff */
[----:B------:R-:W-:-:S07]  /*1fc20*/  MOV R6, R14 ;  /* 0x0000000e00067202 */ /* 0x000fce0000000f00 */
[----:B------:R-:W-:Y:S05]  /*1fc30*/  WARPSYNC.COLLECTIVE R15, `(.L_x_15418) ;  /* 0x000000000f087348 */ /* 0x000fea0003c00000 */
[----:B------:R0:W1:Y:S02]  /*1fc40*/  SHFL.IDX P6, R14, R13, R12, R11 ;  /* 0x0000000c0d0e7389 */ /* 0x00006400000c000b */
[----:B01----:R-:W-:Y:S01]  /*1fc50*/  ENDCOLLECTIVE ;  /* 0x000000000000791b */ /* 0x003fe20003800000 */
.L_x_15418:
        /* <DEDUP_REMOVED lines=11> */
.L_x_15419:
        /* <DEDUP_REMOVED lines=10> */
.L_x_15420:
[----:B------:R-:W-:Y:S01]  /*1fdb0*/  @!PT LDS RZ, [RZ] ;  /* 0x00000000fffff984 */ /* 0x000fe20000000800 */
[----:B------:R-:W-:Y:S01]  /*1fdc0*/  @!PT LDS RZ, [RZ] ;  /* 0x00000000fffff984 */ /* 0x000fe20000000800 */
[----:B------:R-:W-:Y:S01]  /*1fdd0*/  @!PT LDS RZ, [RZ] ;  /* 0x00000000fffff984 */ /* 0x000fe20000000800 */
[----:B------:R1:W-:Y:S01]  /*1fde0*/  @!P0 LDGSTS.E.BYPASS.LTC128B.128 [R26+0x1b400], desc[UR42][R4.64], !P1 ;  /* 0x1b400000041a8fae */ /* 0x0003e2000c901d6a */
[----:B------:R-:W-:Y:S01]  /*1fdf0*/  MOV R0, R14 ;  /* 0x0000000e00007202 */ /* 0x000fe20000000f00 */
[----:B------:R-:W-:Y:S06]  /*1fe00*/  BRA `(.L_x_15421) ;  /* 0xffffff9800c47947 */ /* 0x000fec000383ffff */
.L_x_15252:
        /* <DEDUP_REMOVED lines=33> */
.L_x_15423:
[----:B------:R-:W-:Y:S05]  /*20020*/  BSYNC B0 ;  /* 0x0000000000007941 */ /* 0x000fea0003800000 */
.L_x_15422:
[----:B------:R-:W-:Y:S01]  /*20030*/  IMAD.MOV.U32 R13, RZ, RZ, R4 ;  /* 0x000000ffff0d7224 */ /* 0x000fe200078e0004 */
[----:B------:R-:W-:Y:S01]  /*20040*/  MOV R15, 0xffffffff ;  /* 0xffffffff000f7802 */ /* 0x000fe20000000f00 */
[----:B------:R-:W-:Y:S01]  /*20050*/  IMAD.MOV.U32 R12, RZ, RZ, RZ ;  /* 0x000000ffff0c7224 */ /* 0x000fe200078e00ff */
[----:B------:R-:W-:Y:S01]  /*20060*/  LOP3.LUT R23, R23, 0xffffbfff, RZ, 0xc0, !PT ;  /* 0xffffbfff17177812 */ /* 0x000fe200078ec0ff */
[----:B------:R-:W-:Y:S02]  /*20070*/  IMAD.MOV.U32 R11, RZ, RZ, 0x181f ;  /* 0x0000181fff0b7424 */ /* 0x000fe400078e00ff */
[----:B------:R-:W-:Y:S01]  /*20080*/  IMAD.MOV.U32 R2, RZ, RZ, R14 ;  /* 0x000000ffff027224 */ /* 0x000fe200078e000e */
[----:B------:R-:W-:-:S07]  /*20090*/  @P5 LOP3.LUT R23, R23, 0x4000, RZ, 0xfc, !PT ;  /* 0x0000400017175812 */ /* 0x000fce00078efcff */
[----:B------:R-:W-:Y:S05]  /*200a0*/  WARPSYNC.COLLECTIVE R15, `(.L_x_15424) ;  /* 0x000000000f087348 */ /* 0x000fea0003c00000 */
[----:B------:R0:W1:Y:S02]  /*200b0*/  SHFL.IDX P6, R14, R13, R12, R11 ;  /* 0x0000000c0d0e7389 */ /* 0x00006400000c000b */
[----:B01----:R-:W-:Y:S01]  /*200c0*/  ENDCOLLECTIVE ;  /* 0x000000000000791b */ /* 0x003fe20003800000 */
.L_x_15424:
        /* <DEDUP_REMOVED lines=13> */
.L_x_15425:
        /* <DEDUP_REMOVED lines=15> */
.L_x_15426:
        /* <DEDUP_REMOVED lines=12> */
.L_x_15427:
        /* <DEDUP_REMOVED lines=12> */
.L_x_15428:
        /* <DEDUP_REMOVED lines=12> */
.L_x_15429:
        /* <DEDUP_REMOVED lines=12> */
.L_x_15430:
        /* <DEDUP_REMOVED lines=12> */
.L_x_15431:
        /* <DEDUP_REMOVED lines=12> */
.L_x_15432:
        /* <DEDUP_REMOVED lines=12> */
.L_x_15433:
        /* <DEDUP_REMOVED lines=12> */
.L_x_15434:
        /* <DEDUP_REMOVED lines=12> */
.L_x_15435:
[----:B------:R-:W-:Y:S01]  /*20950*/  @!PT LDS RZ, [RZ] ;  /* 0x00000000fffff984 */ /* 0x000fe20000000800 */
[----:B------:R-:W-:Y:S01]  /*20960*/  @!PT LDS RZ, [RZ] ;  /* 0x00000000fffff984 */ /* 0x000fe20000000800 */
[----:B------:R-:W-:Y:S01]  /*20970*/  @!PT LDS RZ, [RZ] ;  /* 0x00000000fffff984 */ /* 0x000fe20000000800 */
[----:B------:R0:W-:Y:S04]  /*20980*/  @!P5 LDGSTS.E.BYPASS.LTC128B.128 [R26+0x28c00], desc[UR42][R2.64+0x80], !P3 ;  /* 0x28c00080021adfae */ /* 0x0001e8000d901d6a */
[----:B------:R0:W-:Y:S04]  /*20990*/  @!P5 LDGSTS.E.BYPASS.LTC128B.128 [R26+0x2cc00], desc[UR42][R2.64+0x100], !P2 ;  /* 0x2cc00100021adfae */ /* 0x0001e8000d101d6a */
[----:B------:R0:W-:Y:S01]  /*209a0*/  @!P5 LDGSTS.E.BYPASS.LTC128B.128 [R26+0x30c00], desc[UR42][R2.64+0x180], !P1 ;  /* 0x30c00180021adfae */ /* 0x0001e2000c901d6a */
[----:B------:R-:W-:Y:S01]  /*209b0*/  MOV R13, R4 ;  /* 0x00000004000d7202 */ /* 0x000fe20000000f00 */
[----:B------:R-:W-:-:S07]  /*209c0*/  IMAD.MOV.U32 R6, RZ, RZ, R14 ;  /* 0x000000ffff067224 */ /* 0x000fce00078e000e */
[----:B0-----:R-:W-:Y:S05]  /*209d0*/  WARPSYNC.COLLECTIVE R15, `(.L_x_15436) ;  /* 0x000000000f087348 */ /* 0x001fea0003c00000 */
[----:B------:R1:W2:Y:S02]  /*209e0*/  SHFL.IDX P6, R14, R13, R12, R11 ;  /* 0x0000000c0d0e7389 */ /* 0x0002a400000c000b */
[----:B012---:R-:W-:Y:S01]  /*209f0*/  ENDCOLLECTIVE ;  /* 0x000000000000791b */ /* 0x007fe20003800000 */
.L_x_15436:
[----:B------:R-:W-:Y:S02]  /*20a00*/  IMAD.MOV.U32 R13, RZ, RZ, R0 ;  /* 0x000000ffff0d7224 */ /* 0x000fe400078e0000 */
[----:B------:R-:W-:Y:S02]  /*20a10*/  IMAD.MOV.U32 R12, RZ, RZ, 0x7 ;  /* 0x00000007ff0c7424 */ /* 0x000fe400078e00ff */
[----:B------:R-:W-:-:S07]  /*20a20*/  IMAD.MOV.U32 R2, RZ, RZ, R14 ;  /* 0x000000ffff027224 */ /* 0x000fce00078e000e */
[----:B------:R-:W-:Y:S05]  /*20a30*/  WARPSYNC.COLLECTIVE R15, `(.L_x_15437) ;  /* 0x000000000f087348 */ /* 0x000fea0003c00000 */
[----:B------:R0:W1:Y:S02]  /*20a40*/  SHFL.IDX P6, R14, R13, R12, R11 ;  /* 0x0000000c0d0e7389 */ /* 0x00006400000c000b */
[----:B01----:R-:W-:Y:S01]  /*20a50*/  ENDCOLLECTIVE ;  /* 0x000000000000791b */ /* 0x003fe20003800000 */
.L_x_15437:
        /* <DEDUP_REMOVED lines=14> */
.L_x_15438:
[----:B------:R-:W-:Y:S01]  /*20b40*/  IMAD.MOV.U32 R2, RZ, RZ, R14 ;  /* 0x000000ffff027224 */ /* 0x000fe200078e000e */
[----:B------:R-:W-:Y:S06]  /*20b50*/  BRA `(.L_x_15439) ;  /* 0xffffff9800307947 */ /* 0x000fec000383ffff */
.L_x_15257:
[----:B0-----:R0:W1:Y:S02]  /*20b60*/  SYNCS.PHASECHK.TRANS64.TRYWAIT P0, [R22+URZ+0x32420], R3 ;  /* 0x03242003160075a7 */ /* 0x001064000800017f */
[----:B-1----:R-:W-:Y:S05]  /*20b70*/  @!P0 NANOSLEEP.SYNCS 0x989680 ;  /* 0x009896800000895d */ /* 0x002fea0003900000 */
[----:B------:R-:W1:Y:S02]  /*20b80*/  @!P0 SYNCS.PHASECHK.TRANS64 P0, [R22+URZ+0x32420], R3 ;  /* 0x03242003160085a7 */ /* 0x000e64000800007f */
[----:B-1----:R-:W-:Y:S05]  /*20b90*/  @!P0 BRA `(.L_x_15257) ;  /* 0xfffffffc00f08947 */ /* 0x002fea000383ffff */
[----:B------:R-:W-:Y:S05]  /*20ba0*/  BRA `(.L_x_15440) ;  /* 0xffffff9800a47947 */ /* 0x000fea000383ffff */
.L_x_15260:
[----:B0-----:R0:W1:Y:S02]  /*20bb0*/  SYNCS.PHASECHK.TRANS64.TRYWAIT P0, [R30+URZ+0x32460], R3 ;  /* 0x032460031e0075a7 */ /* 0x001064000800017f */
[----:B-1----:R-:W-:Y:S05]  /*20bc0*/  @!P0 NANOSLEEP.SYNCS 0x989680 ;  /* 0x009896800000895d */ /* 0x002fea0003900000 */
[----:B------:R-:W1:Y:S02]  /*20bd0*/  @!P0 SYNCS.PHASECHK.TRANS64 P0, [R30+URZ+0x32460], R3 ;  /* 0x032460031e0085a7 */ /* 0x000e64000800007f */
[----:B-1----:R-:W-:Y:S05]  /*20be0*/  @!P0 BRA `(.L_x_15260) ;  /* 0xfffffffc00f08947 */ /* 0x002fea000383ffff */
[----:B------:R-:W-:Y:S05]  /*20bf0*/  BRA `(.L_x_15441) ;  /* 0xffffff9800b47947 */ /* 0x000fea000383ffff */
.L_x_15261:
        /* <DEDUP_REMOVED lines=8> */
.L_x_15443:
[----:B------:R-:W-:Y:S05]  /*20c80*/  BSYNC B0 ;  /* 0x0000000000007941 */ /* 0x000fea0003800000 */
.L_x_15442:
        /* <DEDUP_REMOVED lines=13> */
.L_x_15444:
[----:B------:R-:W-:Y:S02]  /*20d60*/  IMAD.MOV.U32 R13, RZ, RZ, R6 ;  /* 0x000000ffff0d7224 */ /* 0x000fe400078e0006 */
[----:B------:R-:W-:Y:S02]  /*20d70*/  IMAD.MOV.U32 R12, RZ, RZ, 0x1 ;  /* 0x00000001ff0c7424 */ /* 0x000fe400078e00ff */
[----:B------:R-:W-:-:S05]  /*20d80*/  IMAD.SHL.U32 R8, R8, 0x8, RZ ;  /* 0x0000000808087824 */ /* 0x000fca00078e00ff */
[----:B------:R-:W-:-:S04]  /*20d90*/  LOP3.LUT R8, R8, 0x38, RZ, 0xc0, !PT ;  /* 0x0000003808087812 */ /* 0x000fc800078ec0ff */
[----:B------:R-:W-:-:S04]  /*20da0*/  SHF.L.U32 R0, R8, 0x1, RZ ;  /* 0x0000000108007819 */ /* 0x000fc800000006ff */
[----:B------:R-:W-:-:S13]  /*20db0*/  IADD3 R2, P0, R14, R0, RZ ;  /* 0x000000000e027210 */ /* 0x000fda0007f1e0ff */
[----:B------:R-:W-:Y:S05]  /*20dc0*/  WARPSYNC.COLLECTIVE R15, `(.L_x_15445) ;  /* 0x000000000f087348 */ /* 0x000fea0003c00000 */
[----:B------:R0:W1:Y:S02]  /*20dd0*/  SHFL.IDX P6, R14, R13, R12, R11 ;  /* 0x0000000c0d0e7389 */ /* 0x00006400000c000b */
[----:B01----:R-:W-:Y:S01]  /*20de0*/  ENDCOLLECTIVE ;  /* 0x000000000000791b */ /* 0x003fe20003800000 */
.L_x_15445:
        /* <DEDUP_REMOVED lines=17> */
.L_x_15446:
[----:B------:R-:W-:Y:S01]  /*20f00*/  IMAD.MOV.U32 R13, RZ, RZ, R6 ;  /* 0x000000ffff0d7224 */ /* 0x000fe200078e0006 */
[----:B------:R-:W-:Y:S02]  /*20f10*/  MOV R12, 0x2 ;  /* 0x00000002000c7802 */ /* 0x000fe40000000f00 */
[----:B------:R-:W-:-:S13]  /*20f20*/  IADD3 R2, P3, R14, R0, RZ ;  /* 0x000000000e027210 */ /* 0x000fda0007f7e0ff */
[----:B------:R-:W-:Y:S05]  /*20f30*/  WARPSYNC.COLLECTIVE R15, `(.L_x_15447) ;  /* 0x000000000f087348 */ /* 0x000fea0003c00000 */
[----:B------:R0:W1:Y:S02]  /*20f40*/  SHFL.IDX P6, R14, R13, R12, R11 ;  /* 0x0000000c0d0e7389 */ /* 0x00006400000c000b */
[----:B01----:R-:W-:Y:S01]  /*20f50*/  ENDCOLLECTIVE ;  /* 0x000000000000791b */ /* 0x003fe20003800000 */
.L_x_15447:
        /* <DEDUP_REMOVED lines=17> */
.L_x_15448:
[----:B------:R-:W-:Y:S02]  /*21070*/  IMAD.MOV.U32 R13, RZ, RZ, R6 ;  /* 0x000000ffff0d7224 */ /* 0x000fe400078e0006 */
[----:B------:R-:W-:Y:S01]  /*21080*/  IMAD.MOV.U32 R12, RZ, RZ, 0x3 ;  /* 0x00000003ff0c7424 */ /* 0x000fe200078e00ff */
[----:B------:R-:W-:-:S13]  /*21090*/  IADD3 R2, P3, R14, R0, RZ ;  /* 0x000000000e027210 */ /* 0x000fda0007f7e0ff */
[----:B------:R-:W-:Y:S05]  /*210a0*/  WARPSYNC.COLLECTIVE R15, `(.L_x_15449) ;  /* 0x000000000f087348 */ /* 0x000fea0003c00000 */
[----:B------:R0:W1:Y:S02]  /*210b0*/  SHFL.IDX P6, R14, R13, R12, R11 ;  /* 0x0000000c0d0e7389 */ /* 0x00006400000c000b */
[----:B01----:R-:W-:Y:S01]  /*210c0*/  ENDCOLLECTIVE ;  /* 0x000000000000791b */ /* 0x003fe20003800000 */
.L_x_15449:
        /* <DEDUP_REMOVED lines=17> */
.L_x_15450:
[----:B------:R-:W-:Y:S01]  /*211e0*/  MOV R13, R6 ;  /* 0x00000006000d7202 */ /* 0x000fe20000000f00 */
[----:B------:R-:W-:Y:S01]  /*211f0*/  IMAD.MOV.U32 R12, RZ, RZ, 0x4 ;  /* 0x00000004ff0c7424 */ /* 0x000fe200078e00ff */
[----:B------:R-:W-:-:S13]  /*21200*/  IADD3 R2, P3, R14, R0, RZ ;  /* 0x000000000e027210 */ /* 0x000fda0007f7e0ff */
[----:B------:R-:W-:Y:S05]  /*21210*/  WARPSYNC.COLLECTIVE R15, `(.L_x_15451) ;  /* 0x000000000f087348 */ /* 0x000fea0003c00000 */
[----:B------:R0:W1:Y:S02]  /*21220*/  SHFL.IDX P6, R14, R13, R12, R11 ;  /* 0x0000000c0d0e7389 */ /* 0x00006400000c000b */
[----:B01----:R-:W-:Y:S01]  /*21230*/  ENDCOLLECTIVE ;  /* 0x000000000000791b */ /* 0x003fe20003800000 */
.L_x_15451:
        /* <DEDUP_REMOVED lines=17> */
.L_x_15452:
[----:B------:R-:W-:Y:S02]  /*21350*/  IMAD.MOV.U32 R13, RZ, RZ, R6 ;  /* 0x000000ffff0d7224 */ /* 0x000fe400078e0006 */
[----:B------:R-:W-:Y:S01]  /*21360*/  IMAD.MOV.U32 R12, RZ, RZ, 0x5 ;  /* 0x00000005ff0c7424 */ /* 0x000fe200078e00ff */
[----:B------:R-:W-:-:S13]  /*21370*/  IADD3 R2, P3, R14, R0, RZ ;  /* 0x000000000e027210 */ /* 0x000fda0007f7e0ff */
[----:B------:R-:W-:Y:S05]  /*21380*/  WARPSYNC.COLLECTIVE R15, `(.L_x_15453) ;  /* 0x000000000f087348 */ /* 0x000fea0003c00000 */
[----:B------:R0:W1:Y:S02]  /*21390*/  SHFL.IDX P6, R14, R13, R12, R11 ;  /* 0x0000000c0d0e7389 */ /* 0x00006400000c000b */
[----:B01----:R-:W-:Y:S01]  /*213a0*/  ENDCOLLECTIVE ;  /* 0x000000000000791b */ /* 0x003fe20003800000 */
.L_x_15453:
        /* <DEDUP_REMOVED lines=12> */
.L_x_15454:
        /* <DEDUP_REMOVED lines=9> */
.L_x_15268:
[----:B0-----:R0:W1:Y:S02]  /*21500*/  SYNCS.PHASECHK.TRANS64.TRYWAIT P0, [R6+URZ+0x32440], R21 ;  /* 0x03244015060075a7 */ /* 0x001064000800017f */
[----:B-1----:R-:W-:Y:S05]  /*21510*/  @!P0 NANOSLEEP.SYNCS 0x989680 ;  /* 0x009896800000895d */ /* 0x002fea0003900000 */
[----:B------:R-:W1:Y:S02]  /*21520*/  @!P0 SYNCS.PHASECHK.TRANS64 P0, [R6+URZ+0x32440], R21 ;  /* 0x03244015060085a7 */ /* 0x000e64000800007f */
[----:B-1----:R-:W-:Y:S05]  /*21530*/  @!P0 BRA `(.L_x_15268) ;  /* 0xfffffffc00f08947 */ /* 0x002fea000383ffff */
[----:B------:R-:W-:Y:S05]  /*21540*/  BRA `(.L_x_15456) ;  /* 0xffffff9c004c7947 */ /* 0x000fea000383ffff */
.L_x_15269:
        /* <DEDUP_REMOVED lines=8> */
.L_x_15458:
[----:B------:R-:W-:Y:S05]  /*215d0*/  BSYNC B1 ;  /* 0x0000000000017941 */ /* 0x000fea0003800000 */
.L_x_15457:
        /* <DEDUP_REMOVED lines=9> */
.L_x_15459:
[----:B------:R-:W-:Y:S02]  /*21670*/  IMAD.MOV.U32 R13, RZ, RZ, R9 ;  /* 0x000000ffff0d7224 */ /* 0x000fe400078e0009 */
[----:B------:R-:W-:Y:S01]  /*21680*/  IMAD.MOV.U32 R12, RZ, RZ, 0x1 ;  /* 0x00000001ff0c7424 */ /* 0x000fe200078e00ff */
[----:B------:R-:W-:-:S07]  /*21690*/  MOV R2, R14 ;  /* 0x0000000e00027202 */ /* 0x000fce0000000f00 */
[----:B------:R-:W-:Y:S05]  /*216a0*/  WARPSYNC.COLLECTIVE R15, `(.L_x_15460) ;  /* 0x000000000f087348 */ /* 0x000fea0003c00000 */
[----:B------:R0:W1:Y:S02]  /*216b0*/  SHFL.IDX P6, R14, R13, R12, R11 ;  /* 0x0000000c0d0e7389 */ /* 0x00006400000c000b */
[----:B01----:R-:W-:Y:S01]  /*216c0*/  ENDCOLLECTIVE ;  /* 0x000000000000791b */ /* 0x003fe20003800000 */
.L_x_15460:
        /* <DEDUP_REMOVED lines=11> */
.L_x_15461:
[----:B------:R-:W-:Y:S01]  /*21780*/  MOV R13, R9 ;  /* 0x00000009000d7202 */ /* 0x000fe20000000f00 */
[----:B------:R-:W-:Y:S02]  /*21790*/  IMAD.MOV.U32 R12, RZ, RZ, 0x2 ;  /* 0x00000002ff0c7424 */ /* 0x000fe400078e00ff */
[----:B------:R-:W-:-:S07]  /*217a0*/  IMAD.MOV.U32 R2, RZ, RZ, R14 ;  /* 0x000000ffff027224 */ /* 0x000fce00078e000e */
[----:B------:R-:W-:Y:S05]  /*217b0*/  WARPSYNC.COLLECTIVE R15, `(.L_x_15462) ;  /* 0x000000000f087348 */ /* 0x000fea0003c00000 */
[----:B------:R0:W1:Y:S02]  /*217c0*/  SHFL.IDX P6, R14, R13, R12, R11 ;  /* 0x0000000c0d0e7389 */ /* 0x00006400000c000b */
[----:B01----:R-:W-:Y:S01]  /*217d0*/  ENDCOLLECTIVE ;  /* 0x000000000000791b */ /* 0x003fe20003800000 */
.L_x_15462:
        /* <DEDUP_REMOVED lines=11> */
.L_x_15463:
[----:B------:R-:W-:Y:S02]  /*21890*/  IMAD.MOV.U32 R13, RZ, RZ, R9 ;  /* 0x000000ffff0d7224 */ /* 0x000fe400078e0009 */
[----:B------:R-:W-:Y:S02]  /*218a0*/  IMAD.MOV.U32 R12, RZ, RZ, 0x3 ;  /* 0x00000003ff0c7424 */ /* 0x000fe400078e00ff */
[----:B------:R-:W-:-:S07]  /*218b0*/  IMAD.MOV.U32 R2, RZ, RZ, R14 ;  /* 0x000000ffff027224 */ /* 0x000fce00078e000e */
[----:B------:R-:W-:Y:S05]  /*218c0*/  WARPSYNC.COLLECTIVE R15, `(.L_x_15464) ;  /* 0x000000000f087348 */ /* 0x000fea0003c00000 */
[----:B------:R0:W1:Y:S02]  /*218d0*/  SHFL.IDX P6, R14, R13, R12, R11 ;  /* 0x0000000c0d0e7389 */ /* 0x00006400000c000b */
[----:B01----:R-:W-:Y:S01]  /*218e0*/  ENDCOLLECTIVE ;  /* 0x000000000000791b */ /* 0x003fe20003800000 */
.L_x_15464:
        /* <DEDUP_REMOVED lines=11> */
.L_x_15465:
[----:B------:R-:W-:Y:S02]  /*219a0*/  IMAD.MOV.U32 R13, RZ, RZ, R9 ;  /* 0x000000ffff0d7224 */ /* 0x000fe400078e0009 */
[----:B------:R-:W-:Y:S02]  /*219b0*/  IMAD.MOV.U32 R12, RZ, RZ, 0x4 ;  /* 0x00000004ff0c7424 */ /* 0x000fe400078e00ff */
[----:B------:R-:W-:-:S07]  /*219c0*/  IMAD.MOV.U32 R2, RZ, RZ, R14 ;  /* 0x000000ffff027224 */ /* 0x000fce00078e000e */
[----:B------:R-:W-:Y:S05]  /*219d0*/  WARPSYNC.COLLECTIVE R15, `(.L_x_15466) ;  /* 0x000000000f087348 */ /* 0x000fea0003c00000 */
[----:B------:R0:W1:Y:S02]  /*219e0*/  SHFL.IDX P6, R14, R13, R12, R11 ;  /* 0x0000000c0d0e7389 */ /* 0x00006400000c000b */
[----:B01----:R-:W-:Y:S01]  /*219f0*/  ENDCOLLECTIVE ;  /* 0x000000000000791b */ /* 0x003fe20003800000 */
.L_x_15466:
        /* <DEDUP_REMOVED lines=11> */
.L_x_15467:
[----:B------:R-:W-:Y:S01]  /*21ab0*/  MOV R13, R9 ;  /* 0x00000009000d7202 */ /* 0x000fe20000000f00 */
[----:B------:R-:W-:Y:S02]  /*21ac0*/  IMAD.MOV.U32 R12, RZ, RZ, 0x5 ;  /* 0x00000005ff0c7424 */ /* 0x000fe400078e00ff */
[----:B------:R-:W-:-:S07]  /*21ad0*/  IMAD.MOV.U32 R2, RZ, RZ, R14 ;  /* 0x000000ffff027224 */ /* 0x000fce00078e000e */
[----:B------:R-:W-:Y:S05]  /*21ae0*/  WARPSYNC.COLLECTIVE R15, `(.L_x_15468) ;  /* 0x000000000f087348 */ /* 0x000fea0003c00000 */
[----:B------:R0:W1:Y:S02]  /*21af0*/  SHFL.IDX P6, R14, R13, R12, R11 ;  /* 0x0000000c0d0e7389 */ /* 0x00006400000c000b */
[----:B01----:R-:W-:Y:S01]  /*21b00*/  ENDCOLLECTIVE ;  /* 0x000000000000791b */ /* 0x003fe20003800000 */
.L_x_15468:
        /* <DEDUP_REMOVED lines=11> */
.L_x_15469:
[----:B------:R-:W-:Y:S01]  /*21bc0*/  IMAD.MOV.U32 R2, RZ, RZ, R14 ;  /* 0x000000ffff027224 */ /* 0x000fe200078e000e */
[----:B------:R-:W-:Y:S06]  /*21bd0*/  BRA `(.L_x_15470) ;  /* 0xffffff98007c7947 */ /* 0x000fec000383ffff */
.L_x_15274:
[----:B---3--:R3:W4:Y:S02]  /*21be0*/  SYNCS.PHASECHK.TRANS64.TRYWAIT P0, [R6+URZ+0x32460], R21 ;  /* 0x03246015060075a7 */ /* 0x008724000800017f */
[----:B----4-:R-:W-:Y:S05]  /*21bf0*/  @!P0 NANOSLEEP.SYNCS 0x989680 ;  /* 0x009896800000895d */ /* 0x010fea0003900000 */
[----:B------:R-:W4:Y:S02]  /*21c00*/  @!P0 SYNCS.PHASECHK.TRANS64 P0, [R6+URZ+0x32460], R21 ;  /* 0x03246015060085a7 */ /* 0x000f24000800007f */
[----:B----4-:R-:W-:Y:S05]  /*21c10*/  @!P0 BRA `(.L_x_15274) ;  /* 0xfffffffc00f08947 */ /* 0x010fea000383ffff */
[----:B------:R-:W-:Y:S05]  /*21c20*/  BRA `(.L_x_15471) ;  /* 0xffffff9800cc7947 */ /* 0x000fea000383ffff */
.L_x_15275:
        /* <DEDUP_REMOVED lines=8> */
.L_x_15473:
[----:B------:R-:W-:Y:S05]  /*21cb0*/  BSYNC B1 ;  /* 0x0000000000017941 */ /* 0x000fea0003800000 */
.L_x_15472:
        /* <DEDUP_REMOVED lines=9> */
.L_x_15474:
[----:B------:R-:W-:Y:S02]  /*21d50*/  IMAD.MOV.U32 R13, RZ, RZ, R9 ;  /* 0x000000ffff0d7224 */ /* 0x000fe400078e0009 */
[----:B------:R-:W-:Y:S01]  /*21d60*/  IMAD.MOV.U32 R12, RZ, RZ, 0x1 ;  /* 0x00000001ff0c7424 */ /* 0x000fe200078e00ff */
[----:B------:R-:W-:-:S13]  /*21d70*/  IADD3 R2, P0, R14, R0, RZ ;  /* 0x000000000e027210 */ /* 0x000fda0007f1e0ff */
[----:B------:R-:W-:Y:S05]  /*21d80*/  WARPSYNC.COLLECTIVE R15, `(.L_x_15475) ;  /* 0x000000000f087348 */ /* 0x000fea0003c00000 */
[----:B------:R0:W1:Y:S02]  /*21d90*/  SHFL.IDX P6, R14, R13, R12, R11 ;  /* 0x0000000c0d0e7389 */ /* 0x00006400000c000b */
[----:B01----:R-:W-:Y:S01]  /*21da0*/  ENDCOLLECTIVE ;  /* 0x000000000000791b */ /* 0x003fe20003800000 */
.L_x_15475:
        /* <DEDUP_REMOVED lines=13> */
.L_x_15476:
[----:B------:R-:W-:Y:S02]  /*21e80*/  IMAD.MOV.U32 R13, RZ, RZ, R9 ;  /* 0x000000ffff0d7224 */ /* 0x000fe400078e0009 */
[----:B------:R-:W-:Y:S01]  /*21e90*/  IMAD.MOV.U32 R12, RZ, RZ, 0x2 ;  /* 0x00000002ff0c7424 */ /* 0x000fe200078e00ff */
[----:B------:R-:W-:-:S13]  /*21ea0*/  IADD3 R2, P0, R14, R0, RZ ;  /* 0x000000000e027210 */ /* 0x000fda0007f1e0ff */
[----:B------:R-:W-:Y:S05]  /*21eb0*/  WARPSYNC.COLLECTIVE R15, `(.L_x_15477) ;  /* 0x000000000f087348 */ /* 0x000fea0003c00000 */
[----:B------:R0:W1:Y:S02]  /*21ec0*/  SHFL.IDX P6, R14, R13, R12, R11 ;  /* 0x0000000c0d0e7389 */ /* 0x00006400000c000b */
[----:B01----:R-:W-:Y:S01]  /*21ed0*/  ENDCOLLECTIVE ;  /* 0x000000000000791b */ /* 0x003fe20003800000 */
.L_x_15477:
        /* <DEDUP_REMOVED lines=13> */
.L_x_15478:
[----:B------:R-:W-:Y:S01]  /*21fb0*/  IMAD.MOV.U32 R13, RZ, RZ, R9 ;  /* 0x000000ffff0d7224 */ /* 0x000fe200078e0009 */
[----:B------:R-:W-:Y:S02]  /*21fc0*/  MOV R12, 0x3 ;  /* 0x00000003000c7802 */ /* 0x000fe40000000f00 */
[----:B------:R-:W-:-:S13]  /*21fd0*/  IADD3 R2, P0, R14, R0, RZ ;  /* 0x000000000e027210 */ /* 0x000fda0007f1e0ff */
[----:B------:R-:W-:Y:S05]  /*21fe0*/  WARPSYNC.COLLECTIVE R15, `(.L_x_15479) ;  /* 0x000000000f087348 */ /* 0x000fea0003c00000 */
[----:B------:R0:W1:Y:S02]  /*21ff0*/  SHFL.IDX P6, R14, R13, R12, R11 ;  /* 0x0000000c0d0e7389 */ /* 0x00006400000c000b */
[----:B01----:R-:W-:Y:S01]  /*22000*/  ENDCOLLECTIVE ;  /* 0x000000000000791b */ /* 0x003fe20003800000 */
.L_x_15479:
        /* <DEDUP_REMOVED lines=13> */
.L_x_15480:
[----:B------:R-:W-:Y:S02]  /*220e0*/  IMAD.MOV.U32 R13, RZ, RZ, R9 ;  /* 0x000000ffff0d7224 */ /* 0x000fe400078e0009 */
[----:B------:R-:W-:Y:S01]  /*220f0*/  IMAD.MOV.U32 R12, RZ, RZ, 0x4 ;  /* 0x00000004ff0c7424 */ /* 0x000fe200078e00ff */
[----:B------:R-:W-:-:S13]  /*22100*/  IADD3 R2, P0, R14, R0, RZ ;  /* 0x000000000e027210 */ /* 0x000fda0007f1e0ff */
[----:B------:R-:W-:Y:S05]  /*22110*/  WARPSYNC.COLLECTIVE R15, `(.L_x_15481) ;  /* 0x000000000f087348 */ /* 0x000fea0003c00000 */
[----:B------:R0:W1:Y:S02]  /*22120*/  SHFL.IDX P6, R14, R13, R12, R11 ;  /* 0x0000000c0d0e7389 */ /* 0x00006400000c000b */
[----:B01----:R-:W-:Y:S01]  /*22130*/  ENDCOLLECTIVE ;  /* 0x000000000000791b */ /* 0x003fe20003800000 */
.L_x_15481:
        /* <DEDUP_REMOVED lines=13> */
.L_x_15482:
[----:B------:R-:W-:Y:S01]  /*22210*/  MOV R13, R9 ;  /* 0x00000009000d7202 */ /* 0x000fe20000000f00 */
[----:B------:R-:W-:Y:S01]  /*22220*/  IMAD.MOV.U32 R12, RZ, RZ, 0x5 ;  /* 0x00000005ff0c7424 */ /* 0x000fe200078e00ff */
[----:B------:R-:W-:-:S13]  /*22230*/  IADD3 R2, P0, R14, R0, RZ ;  /* 0x000000000e027210 */ /* 0x000fda0007f1e0ff */
[----:B------:R-:W-:Y:S05]  /*22240*/  WARPSYNC.COLLECTIVE R15, `(.L_x_15483) ;  /* 0x000000000f087348 */ /* 0x000fea0003c00000 */
[----:B------:R0:W1:Y:S02]  /*22250*/  SHFL.IDX P6, R14, R13, R12, R11 ;  /* 0x0000000c0d0e7389 */ /* 0x00006400000c000b */
[----:B01----:R-:W-:Y:S01]  /*22260*/  ENDCOLLECTIVE ;  /* 0x000000000000791b */ /* 0x003fe20003800000 */
.L_x_15483:
        /* <DEDUP_REMOVED lines=13> */
.L_x_15484:
[----:B------:R-:W-:Y:S05]  /*22340*/  BRA `(.L_x_15485) ;  /* 0xffffff9800187947 */ /* 0x000fea000383ffff */
.L_x_15283:
        /* <DEDUP_REMOVED lines=8> */
.L_x_15487:
[----:B------:R-:W-:Y:S05]  /*223d0*/  BSYNC B0 ;  /* 0x0000000000007941 */ /* 0x000fea0003800000 */
.L_x_15486:
        /* <DEDUP_REMOVED lines=9> */
.L_x_15488:
        /* <DEDUP_REMOVED lines=18> */
.L_x_15489:
[----:B------:R-:W-:Y:S01]  /*22590*/  IMAD.MOV.U32 R12, RZ, RZ, 0x2 ;  /* 0x00000002ff0c7424 */ /* 0x000fe200078e00ff */
[----:B------:R-:W-:-:S05]  /*225a0*/  SEL R6, R14, RZ, P1 ;  /* 0x000000ff0e067207 */ /* 0x000fca0000800000 */
[----:B------:R-:W-:-:S04]  /*225b0*/  IMAD.IADD R6, R5, 0x1, R6 ;  /* 0x0000000105067824 */ /* 0x000fc800078e0206 */
[----:B------:R-:W-:-:S07]  /*225c0*/  IMAD.MOV.U32 R13, RZ, RZ, R6 ;  /* 0x000000ffff0d7224 */ /* 0x000fce00078e0006 */
[----:B------:R-:W-:Y:S05]  /*225d0*/  WARPSYNC.COLLECTIVE R15, `(.L_x_15490) ;  /* 0x000000000f087348 */ /* 0x000fea0003c00000 */
[----:B------:R0:W1:Y:S02]  /*225e0*/  SHFL.UP P6, R14, R13, R12, R11 ;  /* 0x0400000c0d0e7389 */ /* 0x00006400000c000b */
[----:B01----:R-:W-:Y:S01]  /*225f0*/  ENDCOLLECTIVE ;  /* 0x000000000000791b */ /* 0x003fe20003800000 */
.L_x_15490:
[----:B------:R-:W-:Y:S01]  /*22600*/  IMAD.MOV.U32 R12, RZ, RZ, 0x4 ;  /* 0x00000004ff0c7424 */ /* 0x000fe200078e00ff */
[----:B------:R-:W-:-:S05]  /*22610*/  SEL R7, R14, RZ, P2 ;  /* 0x000000ff0e077207 */ /* 0x000fca0001000000 */
[----:B------:R-:W-:-:S04]  /*22620*/  IMAD.IADD R7, R6, 0x1, R7 ;  /* 0x0000000106077824 */ /* 0x000fc800078e0207 */
[----:B------:R-:W-:-:S07]  /*22630*/  IMAD.MOV.U32 R13, RZ, RZ, R7 ;  /* 0x000000ffff0d7224 */ /* 0x000fce00078e0007 */
[----:B------:R-:W-:Y:S05]  /*22640*/  WARPSYNC.COLLECTIVE R15, `(.L_x_15491) ;  /* 0x000000000f087348 */ /* 0x000fea0003c00000 */
[----:B------:R0:W1:Y:S02]  /*22650*/  SHFL.UP P6, R14, R13, R12, R11 ;  /* 0x0400000c0d0e7389 */ /* 0x00006400000c000b */
[----:B01----:R-:W-:Y:S01]  /*22660*/  ENDCOLLECTIVE ;  /* 0x000000000000791b */ /* 0x003fe20003800000 */
.L_x_15491:
[----:B------:R-:W-:Y:S02]  /*22670*/  MOV R12, 0x8 ;  /* 0x00000008000c7802 */ /* 0x000fe40000000f00 */
[----:B------:R-:W-:-:S05]  /*22680*/  SEL R2, R14, RZ, P3 ;  /* 0x000000ff0e027207 */ /* 0x000fca0001800000 */
[----:B------:R-:W-:-:S04]  /*22690*/  IMAD.IADD R2, R7, 0x1, R2 ;  /* 0x0000000107027824 */ /* 0x000fc800078e0202 */
[----:B------:R-:W-:-:S07]  /*226a0*/  IMAD.MOV.U32 R13, RZ, RZ, R2 ;  /* 0x000000ffff0d7224 */ /* 0x000fce00078e0002 */
[----:B------:R-:W-:Y:S05]  /*226b0*/  WARPSYNC.COLLECTIVE R15, `(.L_x_15492) ;  /* 0x000000000f087348 */ /* 0x000fea0003c00000 */
[----:B------:R0:W1:Y:S02]  /*226c0*/  SHFL.UP P6, R14, R13, R12, R11 ;  /* 0x0400000c0d0e7389 */ /* 0x00006400000c000b */
[----:B01----:R-:W-:Y:S01]  /*226d0*/  ENDCOLLECTIVE ;  /* 0x000000000000791b */ /* 0x003fe20003800000 */
.L_x_15492:
[----:B------:R-:W-:Y:S01]  /*226e0*/  IMAD.MOV.U32 R12, RZ, RZ, 0x10 ;  /* 0x00000010ff0c7424 */ /* 0x000fe200078e00ff */
[----:B------:R-:W-:-:S05]  /*226f0*/  SEL R3, R14, RZ, P4 ;  /* 0x000000ff0e037207 */ /* 0x000fca0002000000 */
[----:B------:R-:W-:-:S04]  /*22700*/  IMAD.IADD R3, R2, 0x1, R3 ;  /* 0x0000000102037824 */ /* 0x000fc800078e0203 */
[----:B------:R-:W-:-:S07]  /*22710*/  IMAD.MOV.U32 R13, RZ, RZ, R3 ;  /* 0x000000ffff0d7224 */ /* 0x000fce00078e0003 */
[----:B------:R-:W-:Y:S05]  /*22720*/  WARPSYNC.COLLECTIVE R15, `(.L_x_15493) ;  /* 0x000000000f087348 */ /* 0x000fea0003c00000 */
[----:B------:R0:W1:Y:S02]  /*22730*/  SHFL.UP P6, R14, R13, R12, R11 ;  /* 0x0400000c0d0e7389 */ /* 0x00006400000c000b */
[----:B01----:R-:W-:Y:S01]  /*22740*/  ENDCOLLECTIVE ;  /* 0x000000000000791b */ /* 0x003fe20003800000 */
.L_x_15493:
        /* <DEDUP_REMOVED lines=8> */
.L_x_15494:
[----:B------:R-:W-:Y:S05]  /*227d0*/  BRA `(.L_x_15495) ;  /* 0xffffff9800747947 */ /* 0x000fea000383ffff */
.L_x_15288:
        /* <DEDUP_REMOVED lines=8> */
.L_x_15497:
[----:B------:R-:W-:Y:S05]  /*22860*/  BSYNC B0 ;  /* 0x0000000000007941 */ /* 0x000fea0003800000 */
.L_x_15496:
        /* <DEDUP_REMOVED lines=8> */
.L_x_15498:
[----:B------:R-:W-:Y:S02]  /*228f0*/  MOV R12, 0x4 ;  /* 0x00000004000c7802 */ /* 0x000fe40000000f00 */
[----:B------:R-:W-:-:S05]  /*22900*/  SEL R2, R14, RZ, P2 ;  /* 0x000000ff0e027207 */ /* 0x000fca0001000000 */
[----:B------:R-:W-:-:S04]  /*22910*/  IMAD.IADD R2, R13, 0x1, R2 ;  /* 0x000000010d027824 */ /* 0x000fc800078e0202 */
[----:B------:R-:W-:-:S07]  /*22920*/  IMAD.MOV.U32 R13, RZ, RZ, R2 ;  /* 0x000000ffff0d7224 */ /* 0x000fce00078e0002 */
[----:B------:R-:W-:Y:S05]  /*22930*/  WARPSYNC.COLLECTIVE R15, `(.L_x_15499) ;  /* 0x000000000f087348 */ /* 0x000fea0003c00000 */
[----:B------:R0:W1:Y:S02]  /*22940*/  SHFL.UP P6, R14, R13, R12, R11 ;  /* 0x0400000c0d0e7389 */ /* 0x00006400000c000b */
[----:B01----:R-:W-:Y:S01]  /*22950*/  ENDCOLLECTIVE ;  /* 0x000000000000791b */ /* 0x003fe20003800000 */
.L_x_15499:
[----:B------:R-:W-:Y:S01]  /*22960*/  IMAD.MOV.U32 R12, RZ, RZ, 0x8 ;  /* 0x00000008ff0c7424 */ /* 0x000fe200078e00ff */
[----:B------:R-:W-:-:S05]  /*22970*/  SEL R3, R14, RZ, P3 ;  /* 0x000000ff0e037207 */ /* 0x000fca0001800000 */
[----:B------:R-:W-:-:S04]  /*22980*/  IMAD.IADD R3, R2, 0x1, R3 ;  /* 0x0000000102037824 */ /* 0x000fc800078e0203 */
[----:B------:R-:W-:-:S07]  /*22990*/  IMAD.MOV.U32 R13, RZ, RZ, R3 ;  /* 0x000000ffff0d7224 */ /* 0x000fce00078e0003 */
[----:B------:R-:W-:Y:S05]  /*229a0*/  WARPSYNC.COLLECTIVE R15, `(.L_x_15500) ;  /* 0x000000000f087348 */ /* 0x000fea0003c00000 */
[----:B------:R0:W1:Y:S02]  /*229b0*/  SHFL.UP P6, R14, R13, R12, R11 ;  /* 0x0400000c0d0e7389 */ /* 0x00006400000c000b */
[----:B01----:R-:W-:Y:S01]  /*229c0*/  ENDCOLLECTIVE ;  /* 0x000000000000791b */ /* 0x003fe20003800000 */
.L_x_15500:
[----:B------:R-:W-:Y:S01]  /*229d0*/  IMAD.MOV.U32 R12, RZ, RZ, 0x10 ;  /* 0x00000010ff0c7424 */ /* 0x000fe200078e00ff */
[----:B------:R-:W-:-:S05]  /*229e0*/  SEL R4, R14, RZ, P4 ;  /* 0x000000ff0e047207 */ /* 0x000fca0002000000 */
[----:B------:R-:W-:-:S04]  /*229f0*/  IMAD.IADD R4, R3, 0x1, R4 ;  /* 0x0000000103047824 */ /* 0x000fc800078e0204 */
[----:B------:R-:W-:-:S07]  /*22a00*/  IMAD.MOV.U32 R13, RZ, RZ, R4 ;  /* 0x000000ffff0d7224 */ /* 0x000fce00078e0004 */
[----:B------:R-:W-:Y:S05]  /*22a10*/  WARPSYNC.COLLECTIVE R15, `(.L_x_15501) ;  /* 0x000000000f087348 */ /* 0x000fea0003c00000 */
[----:B------:R0:W1:Y:S02]  /*22a20*/  SHFL.UP P6, R14, R13, R12, R11 ;  /* 0x0400000c0d0e7389 */ /* 0x00006400000c000b */
[----:B01----:R-:W-:Y:S01]  /*22a30*/  ENDCOLLECTIVE ;  /* 0x000000000000791b */ /* 0x003fe20003800000 */
.L_x_15501:
        /* <DEDUP_REMOVED lines=8> */
.L_x_15502:
[----:B------:R-:W-:Y:S05]  /*22ac0*/  BRA `(.L_x_15503) ;  /* 0xffffff9800547947 */ /* 0x000fea000383ffff */
.L_x_15290:
[----:B------:R-:W-:Y:S01]  /*22ad0*/  BSSY B0, `(.L_x_15504) ;  /* 0x0000006000007945 */ /* 0x000fe20003800000 */
[----:B------:R-:W-:Y:S01]  /*22ae0*/  PLOP3.LUT P6, PT, P6, PT, PT, 0x8, 0x0 ;  /* 0x000000000000781c */ /* 0x000fe200037ce170 */
[----:B------:R-:W-:-:S12]  /*22af0*/  IMAD.MOV.U32 R15, RZ, RZ, -0x1 ;  /* 0xffffffffff0f7424 */ /* 0x000fd800078e00ff */
[----:B01----:R-:W-:Y:S05]  /*22b00*/  WARPSYNC.COLLECTIVE R15, `(.L_x_15505) ;  /* 0x000000000f087348 */ /* 0x003fea0003c00000 */
[----:B------:R-:W-:Y:S01]  /*22b10*/  VOTE.ANY R14, PT, P6 ;  /* 0x00000000000e7806 */ /* 0x000fe200030e0100 */
[----:B01----:R-:W-:Y:S06]  /*22b20*/  ENDCOLLECTIVE ;  /* 0x000000000000791b */ /* 0x003fec0003800000 */
.L_x_15505:
[----:B------:R-:W-:Y:S05]  /*22b30*/  BSYNC B0 ;  /* 0x0000000000007941 */ /* 0x000fea0003800000 */
.L_x_15504:
        /* <DEDUP_REMOVED lines=9> */
.L_x_15506:
[----:B------:R-:W-:Y:S01]  /*22bd0*/  IMAD.MOV.U32 R5, RZ, RZ, R14 ;  /* 0x000000ffff057224 */ /* 0x000fe200078e000e */
[----:B------:R-:W-:Y:S06]  /*22be0*/  BRA `(.L_x_15507) ;  /* 0xffffff9800447947 */ /* 0x000fec000383ffff */
.L_x_15292:
[----:B------:R-:W-:Y:S01]  /*22bf0*/  BSSY B0, `(.L_x_15508) ;  /* 0x0000007000007945 */ /* 0x000fe20003800000 */
[----:B------:R-:W-:Y:S01]  /*22c00*/  MOV R13, R2 ;  /* 0x00000002000d7202 */ /* 0x000fe20000000f00 */
[----:B------:R-:W-:Y:S02]  /*22c10*/  IMAD.MOV.U32 R11, RZ, RZ, 0x1f ;  /* 0x0000001fff0b7424 */ /* 0x000fe400078e00ff */
[----:B------:R-:W-:-:S07]  /*22c20*/  IMAD.MOV.U32 R15, RZ, RZ, -0x1 ;  /* 0xffffffffff0f7424 */ /* 0x000fce00078e00ff */
[----:B0123--:R-:W-:Y:S05]  /*22c30*/  WARPSYNC.COLLECTIVE R15, `(.L_x_15509) ;  /* 0x000000000f087348 */ /* 0x00ffea0003c00000 */
[----:B------:R4:W0:Y:S02]  /*22c40*/  SHFL.IDX P6, R14, R13, R12, R11 ;  /* 0x0000000c0d0e7389 */ /* 0x00082400000c000b */
[----:B01234-:R-:W-:Y:S01]  /*22c50*/  ENDCOLLECTIVE ;  /* 0x000000000000791b */ /* 0x01ffe20003800000 */
.L_x_15509:
[----:B------:R-:W-:Y:S05]  /*22c60*/  BSYNC B0 ;  /* 0x0000000000007941 */ /* 0x000fea0003800000 */
.L_x_15508:
[----:B------:R-:W-:Y:S05]  /*22c70*/  BRA `(.L_x_15291) ;  /* 0xffffff98003c7947 */ /* 0x000fea000383ffff */
.L_x_15296:
[----:B0-----:R0:W1:Y:S02]  /*22c80*/  SYNCS.PHASECHK.TRANS64.TRYWAIT P0, [R5+URZ+0x32420], R0 ;  /* 0x03242000050075a7 */ /* 0x001064000800017f */
[----:B-1----:R-:W-:Y:S05]  /*22c90*/  @!P0 NANOSLEEP.SYNCS 0x989680 ;  /* 0x009896800000895d */ /* 0x002fea0003900000 */
[----:B------:R-:W1:Y:S02]  /*22ca0*/  @!P0 SYNCS.PHASECHK.TRANS64 P0, [R5+URZ+0x32420], R0 ;  /* 0x03242000050085a7 */ /* 0x000e64000800007f */
[----:B-1----:R-:W-:Y:S05]  /*22cb0*/  @!P0 BRA `(.L_x_15296) ;  /* 0xfffffffc00f08947 */ /* 0x002fea000383ffff */
[----:B------:R-:W-:Y:S05]  /*22cc0*/  BRA `(.L_x_15510) ;  /* 0xffffff9c00b47947 */ /* 0x000fea000383ffff */
.L_x_15297:
        /* <DEDUP_REMOVED lines=11> */
.L_x_15512:
[----:B------:R-:W-:Y:S05]  /*22d80*/  BSYNC B0 ;  /* 0x0000000000007941 */ /* 0x000fea0003800000 */
.L_x_15511:
[----:B------:R-:W-:Y:S05]  /*22d90*/  BRA `(.L_x_15513) ;  /* 0xffffff9c009c7947 */ /* 0x000fea000383ffff */
.L_x_15298:
[----:B------:R-:W-:Y:S01]  /*22da0*/  BSSY B0, `(.L_x_15514) ;  /* 0x0000006000007945 */ /* 0x000fe20003800000 */
[----:B------:R-:W-:-:S07]  /*22db0*/  IMAD.MOV.U32 R15, RZ, RZ, -0x1 ;  /* 0xffffffffff0f7424 */ /* 0x000fce00078e00ff */
[----:B0-234-:R-:W-:Y:S05]  /*22dc0*/  WARPSYNC.COLLECTIVE R15, `(.L_x_15515) ;  /* 0x000000000f0c7348 */ /* 0x01dfea0003c00000 */
[----:B------:R-:W-:Y:S02]  /*22dd0*/  ELECT P6, UR62, PT ;  /* 0x00000000003e782f */ /* 0x000fe400038c0000 */
[----:B------:R-:W-:Y:S01]  /*22de0*/  MOV R14, UR62 ;  /* 0x0000003e000e7c02 */ /* 0x000fe20008000f00 */
[----:B0-234-:R-:W-:Y:S10]  /*22df0*/  ENDCOLLECTIVE ;  /* 0x000000000000791b */ /* 0x01dff40003800000 */
.L_x_15515:
[----:B------:R-:W-:Y:S05]  /*22e00*/  BSYNC B0 ;  /* 0x0000000000007941 */ /* 0x000fea0003800000 */
.L_x_15514:
[----:B------:R-:W-:Y:S05]  /*22e10*/  BRA `(.L_x_15516) ;  /* 0xffffff9c00907947 */ /* 0x000fea000383ffff */
.L_x_15300:
[----:B0-----:R0:W1:Y:S02]  /*22e20*/  SYNCS.PHASECHK.TRANS64.TRYWAIT P1, [R3+URZ+0x32440], R2 ;  /* 0x03244002030075a7 */ /* 0x001064000802017f */
[----:B-1----:R-:W-:Y:S05]  /*22e30*/  @!P1 NANOSLEEP.SYNCS 0x989680 ;  /* 0x009896800000995d */ /* 0x002fea0003900000 */
[----:B------:R-:W1:Y:S02]  /*22e40*/  @!P1 SYNCS.PHASECHK.TRANS64 P1, [R3+URZ+0x32440], R2 ;  /* 0x03244002030095a7 */ /* 0x000e64000802007f */
[----:B-1----:R-:W-:Y:S05]  /*22e50*/  @!P1 BRA `(.L_x_15300) ;  /* 0xfffffffc00f09947 */ /* 0x002fea000383ffff */
[----:B------:R-:W-:Y:S05]  /*22e60*/  BRA `(.L_x_15517) ;  /* 0xffffff9c00b07947 */ /* 0x000fea000383ffff */
.L_x_15302:
[----:B-1----:R1:W0:Y:S02]  /*22e70*/  SYNCS.PHASECHK.TRANS64.TRYWAIT P1, [R25+URZ+0x32440], R0 ;  /* 0x03244000190075a7 */ /* 0x002224000802017f */
[----:B0-----:R-:W-:Y:S05]  /*22e80*/  @!P1 NANOSLEEP.SYNCS 0x989680 ;  /* 0x009896800000995d */ /* 0x001fea0003900000 */
[----:B------:R-:W0:Y:S02]  /*22e90*/  @!P1 SYNCS.PHASECHK.TRANS64 P1, [R25+URZ+0x32440], R0 ;  /* 0x03244000190095a7 */ /* 0x000e24000802007f */
[----:B0-----:R-:W-:Y:S05]  /*22ea0*/  @!P1 BRA `(.L_x_15302) ;  /* 0xfffffffc00f09947 */ /* 0x001fea000383ffff */
[----:B------:R-:W-:Y:S05]  /*22eb0*/  BRA `(.L_x_15518) ;  /* 0xffffff9c00bc7947 */ /* 0x000fea000383ffff */
.L_x_15304:
[----:B------:R0:W0:Y:S02]  /*22ec0*/  SYNCS.PHASECHK.TRANS64.TRYWAIT P1, [R3+URZ+0x32460], R2 ;  /* 0x03246002030075a7 */ /* 0x000024000802017f */
[----:B0-----:R-:W-:Y:S05]  /*22ed0*/  @!P1 NANOSLEEP.SYNCS 0x989680 ;  /* 0x009896800000995d */ /* 0x001fea0003900000 */
[----:B------:R-:W0:Y:S02]  /*22ee0*/  @!P1 SYNCS.PHASECHK.TRANS64 P1, [R3+URZ+0x32460], R2 ;  /* 0x03246002030095a7 */ /* 0x000e24000802007f */
[----:B0-----:R-:W-:Y:S05]  /*22ef0*/  @!P1 BRA `(.L_x_15304) ;  /* 0xfffffffc00f09947 */ /* 0x001fea000383ffff */
[----:B------:R-:W-:Y:S05]  /*22f00*/  BRA `(.L_x_15519) ;  /* 0xffffff9c00b87947 */ /* 0x000fea000383ffff */
.L_x_15520:
        /* <DEDUP_REMOVED lines=15> */
.L_x_15572:


//--------------------- .nv.global.init           --------------------------
	.section	.nv.global.init,"aw",@progbits
.nv.global.init:
	.type		$str$23,@object
	.size		$str$23,($str$24 - $str$23)
$str$23:
        /*0000*/ 	.byte	0x28, 0x61, 0x64, 0x64, 0x72, 0x65, 0x73, 0x73, 0x20, 0x26, 0x20, 0x6d, 0x61, 0x73, 0x6b, 0x29
        /*0010*/ 	.byte	0x20, 0x3d, 0x3d, 0x20, 0x30, 0x00
	.type		$str$24,@object
	.size		$str$24,(__unnamed_11 - $str$24)
$str$24:
        /*0016*/ 	.byte	0x2f, 0x74, 0x6d, 0x70, 0x2f, 0x6f, 0x73, 0x73, 0x5f, 0x6b, 0x65, 0x72, 0x6e, 0x65, 0x6c, 0x73
        /*0026*/ 	.byte	0x5f, 0x73, 0x72, 0x63, 0x2f, 0x66, 0x6c, 0x61, 0x73, 0x68, 0x5f, 0x61, 0x74, 0x74, 0x65, 0x6e
        /*0036*/ 	.byte	0x74, 0x69, 0x6f, 0x6e, 0x2f, 0x63, 0x73, 0x72, 0x63, 0x2f, 0x63, 0x75, 0x74, 0x6c, 0x61, 0x73
        /*0046*/ 	.byte	0x73, 0x2f, 0x69, 0x6e, 0x63, 0x6c, 0x75, 0x64, 0x65, 0x2f, 0x63, 0x75, 0x74, 0x65, 0x2f, 0x70
        /*0056*/ 	.byte	0x6f, 0x69, 0x6e, 0x74, 0x65, 0x72, 0x5f, 0x66, 0x6c, 0x61, 0x67, 0x67, 0x65, 0x64, 0x2e, 0x68
        /*0066*/ 	.byte	0x70, 0x70, 0x00
	.type		__unnamed_11,@object
	.size		__unnamed_11,(__unnamed_4 - __unnamed_11)
__unnamed_11:
        /* <DEDUP_REMOVED lines=24> */
	.type		__unnamed_4,@object
	.size		__unnamed_4,(__unnamed_12 - __unnamed_4)
__unnamed_4:
        /* <DEDUP_REMOVED lines=23> */
        /*0355*/ 	.byte	0x3a, 0x43, 0x3c, 0x30, 0x3e, 0x3e, 0x3e, 0x3e, 0x3e, 0x20, 0x26, 0x5d, 0x00
	.type		__unnamed_12,@object
	.size		__unnamed_12,(__unnamed_7 - __unnamed_12)
__unnamed_12:
        /* <DEDUP_REMOVED lines=23> */
        /*04d2*/ 	.byte	0x43, 0x3c, 0x34, 0x30, 0x39, 0x36, 0x3e, 0x3e, 0x3e, 0x3e, 0x3e, 0x20, 0x26, 0x5d, 0x00
	.type		__unnamed_7,@object
	.size		__unnamed_7,(__unnamed_17 - __unnamed_7)
__unnamed_7:
        /* <DEDUP_REMOVED lines=24> */
	.type		__unnamed_17,@object
	.size		__unnamed_17,(__unnamed_5 - __unnamed_17)
__unnamed_17:
        /* <DEDUP_REMOVED lines=24> */
	.type		__unnamed_5,@object
	.size		__unnamed_5,(__unnamed_13 - __unnamed_5)
__unnamed_5:
        /* <DEDUP_REMOVED lines=24> */
	.type		__unnamed_13,@object
	.size		__unnamed_13,(__unnamed_6 - __unnamed_13)
__unnamed_13:
        /* <DEDUP_REMOVED lines=28> */
        /*0b21*/ 	.byte	0x3e, 0x3e, 0x3e, 0x3e, 0x3e, 0x5d, 0x00
	.type		__unnamed_6,@object
	.size		__unnamed_6,(__unnamed_8 - __unnamed_6)
__unnamed_6:
        /* <DEDUP_REMOVED lines=28> */
        /*0ce8*/ 	.byte	0x34, 0x3e, 0x3e, 0x3e, 0x3e, 0x3e, 0x5d, 0x00
	.type		__unnamed_8,@object
	.size		__unnamed_8,(__unnamed_1 - __unnamed_8)
__unnamed_8:
        /* <DEDUP_REMOVED lines=28> */
        /*0eb0*/ 	.byte	0x3e, 0x3e, 0x3e, 0x3e, 0x3e, 0x20, 0x26, 0x5d, 0x00
	.type		__unnamed_1,@object
	.size		__unnamed_1,(__unnamed_9 - __unnamed_1)
__unnamed_1:
        /* <DEDUP_REMOVED lines=28> */
        /*1079*/ 	.byte	0x34, 0x3e, 0x3e, 0x3e, 0x3e, 0x3e, 0x20, 0x26, 0x5d, 0x00
	.type		__unnamed_9,@object
	.size		__unnamed_9,(__unnamed_10 - __unnamed_9)
__unnamed_9:
        /* <DEDUP_REMOVED lines=28> */
        /*1243*/ 	.byte	0x32, 0x37, 0x36, 0x38, 0x3e, 0x3e, 0x3e, 0x3e, 0x3e, 0x5d, 0x00
	.type		__unnamed_10,@object
	.size		__unnamed_10,(__unnamed_3 - __unnamed_10)
__unnamed_10:
        /* <DEDUP_REMOVED lines=29> */
	.type		__unnamed_3,@object
	.size		__unnamed_3,(__unnamed_15 - __unnamed_3)
__unnamed_3:
        /* <DEDUP_REMOVED lines=29> */
	.type		__unnamed_15,@object
	.size		__unnamed_15,(__unnamed_16 - __unnamed_15)
__unnamed_15:
        /* <DEDUP_REMOVED lines=29> */
	.type		__unnamed_16,@object
	.size		__unnamed_16,(__unnamed_2 - __unnamed_16)
__unnamed_16:
        /* <DEDUP_REMOVED lines=29> */
	.type		__unnamed_2,@object
	.size		__unnamed_2,(__unnamed_18 - __unnamed_2)
__unnamed_2:
        /* <DEDUP_REMOVED lines=29> */
	.type		__unnamed_18,@object
	.size		__unnamed_18,(__unnamed_14 - __unnamed_18)
__unnamed_18:
        /* <DEDUP_REMOVED lines=29> */
	.type		__unnamed_14,@object
	.size		__unnamed_14,(.L_13 - __unnamed_14)
__unnamed_14:
        /* <DEDUP_REMOVED lines=28> */
        /*1ed5*/ 	.byte	0x31, 0x38, 0x34, 0x33, 0x32, 0x3e, 0x3e, 0x3e, 0x3e, 0x3e, 0x20, 0x26, 0x5d, 0x00
.L_13:


//--------------------- .nv.shared._ZN7cutlass13device_kernelIN5flash11enable_sm90INS1_16FlashAttnFwdSm90INS1_25CollectiveMainloopFwdSm90ILi2EN4cute5tupleIJNS5_1CILi1EEES8_S8_EEENS6_IJNS7_ILi128EEENS7_ILi96EEENS7_ILi192EEEEEELi128ENS_6half_tEfNS_4arch4Sm90ELb0ELb0ELb0ELb0ELb1ELb0ELb0ELb1ELb1ELb1ELb0ELb0EEENS1_21CollectiveEpilogueFwdINS6_IJSA_SA_SB_EEES9_SE_SG_Li256ELb0ELb1ELb0ELb0EEENS1_29StaticPersistentTileSchedulerILb0EEEEEEEEEvNT_6ParamsE --------------------------
	.section	.nv.shared._ZN7cutlass13device_kernelIN5flash11enable_sm90INS1_16FlashAttnFwdSm90INS1_25CollectiveMainloopFwdSm90ILi2EN4cute5tupleIJNS5_1CILi1EEES8_S8_EEENS6_IJNS7_ILi128EEENS7_ILi96EEENS7_ILi192EEEEEELi128ENS_6half_tEfNS_4arch4Sm90ELb0ELb0ELb0ELb0ELb1ELb0ELb0ELb1ELb1ELb1ELb0ELb0EEENS1_21CollectiveEpilogueFwdINS6_IJSA_SA_SB_EEES9_SE_SG_Li256ELb0ELb1ELb0ELb0EEENS1_29StaticPersistentTileSchedulerILb0EEEEEEEEEvNT_6ParamsE,"aw",@nobits
	.sectionflags	@""
	.align	16
	.zero		1024


//--------------------- .nv.shared.reserved.0     --------------------------
	.section	.nv.shared.reserved.0,"aw",@nobits
	.weak		__nv_reservedSMEM_offset_0_alias
	.size		__nv_reservedSMEM_offset_0_alias, 0, 0
	.other		__nv_reservedSMEM_offset_0_alias,@"STO_CUDA_RESERVED_SHARED STV_DEFAULT"
__nv_reservedSMEM_offset_0_alias:
	.zero		0


//--------------------- .nv.global                --------------------------
	.section	.nv.global,"aw",@nobits
.nv.global:
	.type		_ZN73_INTERNAL_956f4187_37_flash_fwd_hdimdiff_fp16_paged_sm90_cu_61719c98_52264cute1_E,@object
	.size		_ZN73_INTERNAL_956f4187_37_flash_fwd_hdimdiff_fp16_paged_sm90_cu_61719c98_52264cute1_E,(_ZN73_INTERNAL_956f4187_37_flash_fwd_hdimdiff_fp16_paged_sm90_cu_61719c98_52264cuda3std3__45__cpo6cbeginE - _ZN73_INTERNAL_956f4187_37_flash_fwd_hdimdiff_fp16_paged_sm90_cu_61719c98_52264cute1_E)
_ZN73_INTERNAL_956f4187_37_flash_fwd_hdimdiff_fp16_paged_sm90_cu_61719c98_52264cute1_E:
	.zero		1
	.type		_ZN73_INTERNAL_956f4187_37_flash_fwd_hdimdiff_fp16_paged_sm90_cu_61719c98_52264cuda3std3__45__cpo6cbeginE,@object
	.size		_ZN73_INTERNAL_956f4187_37_flash_fwd_hdimdiff_fp16_paged_sm90_cu_61719c98_52264cuda3std3__45__cpo6cbeginE,(_ZN73_INTERNAL_956f4187_37_flash_fwd_hdimdiff_fp16_paged_sm90_cu_61719c98_52264cuda3std3__48in_placeE - _ZN73_INTERNAL_956f4187_37_flash_fwd_hdimdiff_fp16_paged_sm90_cu_61719c98_52264cuda3std3__45__cpo6cbeginE)
_ZN73_INTERNAL_956f4187_37_flash_fwd_hdimdiff_fp16_paged_sm90_cu_61719c98_52264cuda3std3__45__cpo6cbeginE:
	.zero		1
	.type		_ZN73_INTERNAL_956f4187_37_flash_fwd_hdimdiff_fp16_paged_sm90_cu_61719c98_52264cuda3std3__48in_placeE,@object
	.size		_ZN73_INTERNAL_956f4187_37_flash_fwd_hdimdiff_fp16_paged_sm90_cu_61719c98_52264cuda3std3__48in_placeE,(_ZN73_INTERNAL_956f4187_37_flash_fwd_hdimdiff_fp16_paged_sm90_cu_61719c98_52264cuda3std6ranges3__45__cpo9iter_moveE - _ZN73_INTERNAL_956f4187_37_flash_fwd_hdimdiff_fp16_paged_sm90_cu_61719c98_52264cuda3std3__48in_placeE)
_ZN73_INTERNAL_956f4187_37_flash_fwd_hdimdiff_fp16_paged_sm90_cu_61719c98_52264cuda3std3__48in_placeE:
	.zero		1
	.type		_ZN73_INTERNAL_956f4187_37_flash_fwd_hdimdiff_fp16_paged_sm90_cu_61719c98_52264cuda3std6ranges3__45__cpo9iter_moveE,@object
	.size		_ZN73_INTERNAL_956f4187_37_flash_fwd_hdimdiff_fp16_paged_sm90_cu_61719c98_52264cuda3std6ranges3__45__cpo9iter_moveE,(_ZN73_INTERNAL_956f4187_37_flash_fwd_hdimdiff_fp16_paged_sm90_cu_61719c98_52264cuda3std3__45__cpo5beginE - _ZN73_INTERNAL_956f4187_37_flash_fwd_hdimdiff_fp16_paged_sm90_cu_61719c98_52264cuda3std6ranges3__45__cpo9iter_moveE)
_ZN73_INTERNAL_956f4187_37_flash_fwd_hdimdiff_fp16_paged_sm90_cu_61719c98_52264cuda3std6ranges3__45__cpo9iter_moveE:
	.zero		1
	.type		_ZN73_INTERNAL_956f4187_37_flash_fwd_hdimdiff_fp16_paged_sm90_cu_61719c98_52264cuda3std3__45__cpo5beginE,@object
	.size		_ZN73_INTERNAL_956f4187_37_flash_fwd_hdimdiff_fp16_paged_sm90_cu_61719c98_52264cuda3std3__45__cpo5beginE,(_ZN73_INTERNAL_956f4187_37_flash_fwd_hdimdiff_fp16_paged_sm90_cu_61719c98_52264cuda3std3__475_GLOBAL__N__956f4187_37_flash_fwd_hdimdiff_fp16_paged_sm90_cu_61719c98_52266ignoreE - _ZN73_INTERNAL_956f4187_37_flash_fwd_hdimdiff_fp16_paged_sm90_cu_61719c98_52264cuda3std3__45__cpo5beginE)
_ZN73_INTERNAL_956f4187_37_flash_fwd_hdimdiff_fp16_paged_sm90_cu_61719c98_52264cuda3std3__45__cpo5beginE:
	.zero		1
	.type		_ZN73_INTERNAL_956f4187_37_flash_fwd_hdimdiff_fp16_paged_sm90_cu_61719c98_52264cuda3std3__475_GLOBAL__N__956f4187_37_flash_fwd_hdimdiff_fp16_paged_sm90_cu_61719c98_52266ignoreE,@object
	.size		_ZN73_INTERNAL_956f4187_37_flash_fwd_hdimdiff_fp16_paged_sm90_cu_61719c98_52264cuda3std3__475_GLOBAL__N__956f4187_37_flash_fwd_hdimdiff_fp16_paged_sm90_cu_61719c98_52266ignoreE,(_ZN73_INTERNAL_956f4187_37_flash_fwd_hdimdiff_fp16_paged_sm90_cu_61719c98_52264cute7productE - _ZN73_INTERNAL_956f4187_37_flash_fwd_hdimdiff_fp16_paged_sm90_cu_61719c98_52264cuda3std3__475_GLOBAL__N__956f4187_37_flash_fwd_hdimdiff_fp16_paged_sm90_cu_61719c98_52266ignoreE)
_ZN73_INTERNAL_956f4187_37_flash_fwd_hdimdiff_fp16_paged_sm90_cu_61719c98_52264cuda3std3__475_GLOBAL__N__956f4187_37_flash_fwd_hdimdiff_fp16_paged_sm90_cu_61719c98_52266ignoreE:
	.zero		1
	.type		_ZN73_INTERNAL_956f4187_37_flash_fwd_hdimdiff_fp16_paged_sm90_cu_61719c98_52264cute7productE,@object
	.size		_ZN73_INTERNAL_956f4187_37_flash_fwd_hdimdiff_fp16_paged_sm90_cu_61719c98_52264cute7productE,(_ZN73_INTERNAL_956f4187_37_flash_fwd_hdimdiff_fp16_paged_sm90_cu_61719c98_52264cuda3std3__45__cpo3endE - _ZN73_INTERNAL_956f4187_37_flash_fwd_hdimdiff_fp16_paged_sm90_cu_61719c98_52264cute7productE)
_ZN73_INTERNAL_956f4187_37_flash_fwd_hdimdiff_fp16_paged_sm90_cu_61719c98_52264cute7productE:
	.zero		1
	.type		_ZN73_INTERNAL_956f4187_37_flash_fwd_hdimdiff_fp16_paged_sm90_cu_61719c98_52264cuda3std3__45__cpo3endE,@object
	.size		_ZN73_INTERNAL_956f4187_37_flash_fwd_hdimdiff_fp16_paged_sm90_cu_61719c98_52264cuda3std3__45__cpo3endE,(_ZN73_INTERNAL_956f4187_37_flash_fwd_hdimdiff_fp16_paged_sm90_cu_61719c98_52264cuda3std3__419piecewise_constructE - _ZN73_INTERNAL_956f4187_37_flash_fwd_hdimdiff_fp16_paged_sm90_cu_61719c98_52264cuda3std3__45__cpo3endE)
_ZN73_INTERNAL_956f4187_37_flash_fwd_hdimdiff_fp16_paged_sm90_cu_61719c98_52264cuda3std3__45__cpo3endE:
	.zero		1
	.type		_ZN73_INTERNAL_956f4187_37_flash_fwd_hdimdiff_fp16_paged_sm90_cu_61719c98_52264cuda3std3__419piecewise_constructE,@object
	.size		_ZN73_INTERNAL_956f4187_37_flash_fwd_hdimdiff_fp16_paged_sm90_cu_61719c98_52264cuda3std3__419piecewise_constructE,(_ZN73_INTERNAL_956f4187_37_flash_fwd_hdimdiff_fp16_paged_sm90_cu_61719c98_52264cuda3std3__45__cpo4cendE - _ZN73_INTERNAL_956f4187_37_flash_fwd_hdimdiff_fp16_paged_sm90_cu_61719c98_52264cuda3std3__419piecewise_constructE)
_ZN73_INTERNAL_956f4187_37_flash_fwd_hdimdiff_fp16_paged_sm90_cu_61719c98_52264cuda3std3__419piecewise_constructE:
	.zero		1
	.type		_ZN73_INTERNAL_956f4187_37_flash_fwd_hdimdiff_fp16_paged_sm90_cu_61719c98_52264cuda3std3__45__cpo4cendE,@object
	.size		_ZN73_INTERNAL_956f4187_37_flash_fwd_hdimdiff_fp16_paged_sm90_cu_61719c98_52264cuda3std3__45__cpo4cendE,(_ZN73_INTERNAL_956f4187_37_flash_fwd_hdimdiff_fp16_paged_sm90_cu_61719c98_52264cuda3std6ranges3__45__cpo4swapE - _ZN73_INTERNAL_956f4187_37_flash_fwd_hdimdiff_fp16_paged_sm90_cu_61719c98_52264cuda3std3__45__cpo4cendE)
_ZN73_INTERNAL_956f4187_37_flash_fwd_hdimdiff_fp16_paged_sm90_cu_61719c98_52264cuda3std3__45__cpo4cendE:
	.zero		1
	.type		_ZN73_INTERNAL_956f4187_37_flash_fwd_hdimdiff_fp16_paged_sm90_cu_61719c98_52264cuda3std6ranges3__45__cpo4swapE,@object
	.size		_ZN73_INTERNAL_956f4187_37_flash_fwd_hdimdiff_fp16_paged_sm90_cu_61719c98_52264cuda3std6ranges3__45__cpo4swapE,(.L_25 - _ZN73_INTERNAL_956f4187_37_flash_fwd_hdimdiff_fp16_paged_sm90_cu_61719c98_52264cuda3std6ranges3__45__cpo4swapE)
_ZN73_INTERNAL_956f4187_37_flash_fwd_hdimdiff_fp16_paged_sm90_cu_61719c98_52264cuda3std6ranges3__45__cpo4swapE:
	.zero		1
.L_25:


//--------------------- .nv.shared._ZN7cutlass13device_kernelIN5flash11enable_sm90INS1_16FlashAttnFwdSm90INS1_25CollectiveMainloopFwdSm90ILi2EN4cute5tupleIJNS5_1CILi1EEES8_S8_EEENS6_IJNS7_ILi128EEENS7_ILi96EEENS7_ILi192EEEEEELi128ENS_6half_tEfNS_4arch4Sm90ELb0ELb0ELb0ELb1ELb1ELb0ELb0ELb1ELb1ELb1ELb0ELb0EEENS1_21CollectiveEpilogueFwdINS6_IJSA_SA_SB_EEES9_SE_SG_Li256ELb1ELb1ELb0ELb0EEENS1_36VarlenDynamicPersistentTileSchedulerILi128ELi96ELi256ELi128ELb0ELb1ELb1ELb0ELb1ELb1EEEEEEEEEvNT_6ParamsE --------------------------
	.section	.nv.shared._ZN7cutlass13device_kernelIN5flash11enable_sm90INS1_16FlashAttnFwdSm90INS1_25CollectiveMainloopFwdSm90ILi2EN4cute5tupleIJNS5_1CILi1EEES8_S8_EEENS6_IJNS7_ILi128EEENS7_ILi96EEENS7_ILi192EEEEEELi128ENS_6half_tEfNS_4arch4Sm90ELb0ELb0ELb0ELb1ELb1ELb0ELb0ELb1ELb1ELb1ELb0ELb0EEENS1_21CollectiveEpilogueFwdINS6_IJSA_SA_SB_EEES9_SE_SG_Li256ELb1ELb1ELb0ELb0EEENS1_36VarlenDynamicPersistentTileSchedulerILi128ELi96ELi256ELi128ELb0ELb1ELb1ELb0ELb1ELb1EEEEEEEEEvNT_6ParamsE,"aw",@nobits
	.sectionflags	@""
	.align	16
	.zero		1024


//--------------------- .nv.shared._ZN7cutlass13device_kernelIN5flash11enable_sm90INS1_16FlashAttnFwdSm90INS1_25CollectiveMainloopFwdSm90ILi2EN4cute5tupleIJNS5_1CILi1EEES8_S8_EEENS6_IJNS7_ILi128EEENS7_ILi96EEENS7_ILi192EEEEEELi128ENS_6half_tEfNS_4arch4Sm90ELb0ELb0ELb0ELb1ELb1ELb1ELb0ELb1ELb1ELb1ELb0ELb0EEENS1_21CollectiveEpilogueFwdINS6_IJSA_SA_SB_EEES9_SE_SG_Li256ELb1ELb1ELb0ELb0EEENS1_36VarlenDynamicPersistentTileSchedulerILi128ELi96ELi256ELi128ELb0ELb1ELb1ELb0ELb1ELb1EEEEEEEEEvNT_6ParamsE --------------------------
	.section	.nv.shared._ZN7cutlass13device_kernelIN5flash11enable_sm90INS1_16FlashAttnFwdSm90INS1_25CollectiveMainloopFwdSm90ILi2EN4cute5tupleIJNS5_1CILi1EEES8_S8_EEENS6_IJNS7_ILi128EEENS7_ILi96EEENS7_ILi192EEEEEELi128ENS_6half_tEfNS_4arch4Sm90ELb0ELb0ELb0ELb1ELb1ELb1ELb0ELb1ELb1ELb1ELb0ELb0EEENS1_21CollectiveEpilogueFwdINS6_IJSA_SA_SB_EEES9_SE_SG_Li256ELb1ELb1ELb0ELb0EEENS1_36VarlenDynamicPersistentTileSchedulerILi128ELi96ELi256ELi128ELb0ELb1ELb1ELb0ELb1ELb1EEEEEEEEEvNT_6ParamsE,"aw",@nobits
	.sectionflags	@""
	.align	16
	.zero		1024


//--------------------- .nv.shared._ZN7cutlass13device_kernelIN5flash11enable_sm90INS1_16FlashAttnFwdSm90INS1_25CollectiveMainloopFwdSm90ILi2EN4cute5tupleIJNS5_1CILi1EEES8_S8_EEENS6_IJNS7_ILi128EEENS7_ILi96EEENS7_ILi192EEEEEELi128ENS_6half_tEfNS_4arch4Sm90ELb0ELb1ELb0ELb0ELb1ELb0ELb0ELb1ELb1ELb1ELb0ELb0EEENS1_21CollectiveEpilogueFwdINS6_IJSA_SA_SB_EEES9_SE_SG_Li256ELb0ELb1ELb0ELb0EEENS1_30DynamicPersistentTileSchedulerILi256ELi128ELb0ELb1ELb1EEEEEEEEEvNT_6ParamsE --------------------------
	.section	.nv.shared._ZN7cutlass13device_kernelIN5flash11enable_sm90INS1_16FlashAttnFwdSm90INS1_25CollectiveMainloopFwdSm90ILi2EN4cute5tupleIJNS5_1CILi1EEES8_S8_EEENS6_IJNS7_ILi128EEENS7_ILi96EEENS7_ILi192EEEEEELi128ENS_6half_tEfNS_4arch4Sm90ELb0ELb1ELb0ELb0ELb1ELb0ELb0ELb1ELb1ELb1ELb0ELb0EEENS1_21CollectiveEpilogueFwdINS6_IJSA_SA_SB_EEES9_SE_SG_Li256ELb0ELb1ELb0ELb0EEENS1_30DynamicPersistentTileSchedulerILi256ELi128ELb0ELb1ELb1EEEEEEEEEvNT_6ParamsE,"aw",@nobits
	.sectionflags	@""
	.align	16
	.zero		1024


//--------------------- .nv.shared._ZN7cutlass13device_kernelIN5flash11enable_sm90INS1_16FlashAttnFwdSm90INS1_25CollectiveMainloopFwdSm90ILi2EN4cute5tupleIJNS5_1CILi1EEES8_S8_EEENS6_IJNS7_ILi128EEENS7_ILi96EEENS7_ILi192EEEEEELi128ENS_6half_tEfNS_4arch4Sm90ELb0ELb1ELb0ELb1ELb1ELb0ELb0ELb1ELb1ELb1ELb0ELb0EEENS1_21CollectiveEpilogueFwdINS6_IJSA_SA_SB_EEES9_SE_SG_Li256ELb1ELb1ELb0ELb0EEENS1_36VarlenDynamicPersistentTileSchedulerILi128ELi96ELi256ELi128ELb0ELb1ELb1ELb1ELb0ELb1EEEEEEEEEvNT_6ParamsE --------------------------
	.section	.nv.shared._ZN7cutlass13device_kernelIN5flash11enable_sm90INS1_16FlashAttnFwdSm90INS1_25CollectiveMainloopFwdSm90ILi2EN4cute5tupleIJNS5_1CILi1EEES8_S8_EEENS6_IJNS7_ILi128EEENS7_ILi96EEENS7_ILi192EEEEEELi128ENS_6half_tEfNS_4arch4Sm90ELb0ELb1ELb0ELb1ELb1ELb0ELb0ELb1ELb1ELb1ELb0ELb0EEENS1_21CollectiveEpilogueFwdINS6_IJSA_SA_SB_EEES9_SE_SG_Li256ELb1ELb1ELb0ELb0EEENS1_36VarlenDynamicPersistentTileSchedulerILi128ELi96ELi256ELi128ELb0ELb1ELb1ELb1ELb0ELb1EEEEEEEEEvNT_6ParamsE,"aw",@nobits
	.sectionflags	@""
	.align	16
	.zero		1024


//--------------------- .nv.shared._ZN7cutlass13device_kernelIN5flash11enable_sm90INS1_16FlashAttnFwdSm90INS1_25CollectiveMainloopFwdSm90ILi2EN4cute5tupleIJNS5_1CILi1EEES8_S8_EEENS6_IJNS7_ILi128EEENS7_ILi96EEENS7_ILi192EEEEEELi128ENS_6half_tEfNS_4arch4Sm90ELb0ELb1ELb0ELb1ELb1ELb1ELb0ELb1ELb1ELb1ELb0ELb0EEENS1_21CollectiveEpilogueFwdINS6_IJSA_SA_SB_EEES9_SE_SG_Li256ELb1ELb1ELb0ELb0EEENS1_36VarlenDynamicPersistentTileSchedulerILi128ELi96ELi256ELi128ELb0ELb1ELb1ELb1ELb0ELb1EEEEEEEEEvNT_6ParamsE --------------------------
	.section	.nv.shared._ZN7cutlass13device_kernelIN5flash11enable_sm90INS1_16FlashAttnFwdSm90INS1_25CollectiveMainloopFwdSm90ILi2EN4cute5tupleIJNS5_1CILi1EEES8_S8_EEENS6_IJNS7_ILi128EEENS7_ILi96EEENS7_ILi192EEEEEELi128ENS_6half_tEfNS_4arch4Sm90ELb0ELb1ELb0ELb1ELb1ELb1ELb0ELb1ELb1ELb1ELb0ELb0EEENS1_21CollectiveEpilogueFwdINS6_IJSA_SA_SB_EEES9_SE_SG_Li256ELb1ELb1ELb0ELb0EEENS1_36VarlenDynamicPersistentTileSchedulerILi128ELi96ELi256ELi128ELb0ELb1ELb1ELb1ELb0ELb1EEEEEEEEEvNT_6ParamsE,"aw",@nobits
	.sectionflags	@""
	.align	16
	.zero		1024


//--------------------- .nv.shared._ZN7cutlass13device_kernelIN5flash11enable_sm90INS1_16FlashAttnFwdSm90INS1_25CollectiveMainloopFwdSm90ILi2EN4cute5tupleIJNS5_1CILi1EEES8_S8_EEENS6_IJNS7_ILi128EEENS7_ILi96EEENS7_ILi192EEEEEELi128ENS_6half_tEfNS_4arch4Sm90ELb1ELb0ELb0ELb0ELb1ELb0ELb0ELb1ELb1ELb1ELb0ELb0EEENS1_21CollectiveEpilogueFwdINS6_IJSA_SA_SB_EEES9_SE_SG_Li256ELb0ELb1ELb0ELb0EEENS1_30DynamicPersistentTileSchedulerILi256ELi128ELb0ELb1ELb1EEEEEEEEEvNT_6ParamsE --------------------------
	.section	.nv.shared._ZN7cutlass13device_kernelIN5flash11enable_sm90INS1_16FlashAttnFwdSm90INS1_25CollectiveMainloopFwdSm90ILi2EN4cute5tupleIJNS5_1CILi1EEES8_S8_EEENS6_IJNS7_ILi128EEENS7_ILi96EEENS7_ILi192EEEEEELi128ENS_6half_tEfNS_4arch4Sm90ELb1ELb0ELb0ELb0ELb1ELb0ELb0ELb1ELb1ELb1ELb0ELb0EEENS1_21CollectiveEpilogueFwdINS6_IJSA_SA_SB_EEES9_SE_SG_Li256ELb0ELb1ELb0ELb0EEENS1_30DynamicPersistentTileSchedulerILi256ELi128ELb0ELb1ELb1EEEEEEEEEvNT_6ParamsE,"aw",@nobits
	.sectionflags	@""
	.align	16
	.zero		1024


//--------------------- .nv.shared._ZN7cutlass13device_kernelIN5flash11enable_sm90INS1_16FlashAttnFwdSm90INS1_25CollectiveMainloopFwdSm90ILi2EN4cute5tupleIJNS5_1CILi1EEES8_S8_EEENS6_IJNS7_ILi128EEENS7_ILi96EEENS7_ILi192EEEEEELi128ENS_6half_tEfNS_4arch4Sm90ELb1ELb0ELb0ELb1ELb1ELb0ELb0ELb1ELb1ELb1ELb0ELb0EEENS1_21CollectiveEpilogueFwdINS6_IJSA_SA_SB_EEES9_SE_SG_Li256ELb1ELb1ELb0ELb0EEENS1_36VarlenDynamicPersistentTileSchedulerILi128ELi96ELi256ELi128ELb0ELb1ELb1ELb1ELb1ELb1EEEEEEEEEvNT_6ParamsE --------------------------
	.section	.nv.shared._ZN7cutlass13device_kernelIN5flash11enable_sm90INS1_16FlashAttnFwdSm90INS1_25CollectiveMainloopFwdSm90ILi2EN4cute5tupleIJNS5_1CILi1EEES8_S8_EEENS6_IJNS7_ILi128EEENS7_ILi96EEENS7_ILi192EEEEEELi128ENS_6half_tEfNS_4arch4Sm90ELb1ELb0ELb0ELb1ELb1ELb0ELb0ELb1ELb1ELb1ELb0ELb0EEENS1_21CollectiveEpilogueFwdINS6_IJSA_SA_SB_EEES9_SE_SG_Li256ELb1ELb1ELb0ELb0EEENS1_36VarlenDynamicPersistentTileSchedulerILi128ELi96ELi256ELi128ELb0ELb1ELb1ELb1ELb1ELb1EEEEEEEEEvNT_6ParamsE,"aw",@nobits
	.sectionflags	@""
	.align	16
	.zero		1024


//--------------------- .nv.shared._ZN7cutlass13device_kernelIN5flash11enable_sm90INS1_16FlashAttnFwdSm90INS1_25CollectiveMainloopFwdSm90ILi2EN4cute5tupleIJNS5_1CILi1EEES8_S8_EEENS6_IJNS7_ILi128EEENS7_ILi96EEENS7_ILi192EEEEEELi128ENS_6half_tEfNS_4arch4Sm90ELb1ELb0ELb0ELb1ELb1ELb1ELb0ELb1ELb1ELb1ELb0ELb0EEENS1_21CollectiveEpilogueFwdINS6_IJSA_SA_SB_EEES9_SE_SG_Li256ELb1ELb1ELb0ELb0EEENS1_36VarlenDynamicPersistentTileSchedulerILi128ELi96ELi256ELi128ELb0ELb1ELb1ELb1ELb1ELb1EEEEEEEEEvNT_6ParamsE --------------------------
	.section	.nv.shared._ZN7cutlass13device_kernelIN5flash11enable_sm90INS1_16FlashAttnFwdSm90INS1_25CollectiveMainloopFwdSm90ILi2EN4cute5tupleIJNS5_1CILi1EEES8_S8_EEENS6_IJNS7_ILi128EEENS7_ILi96EEENS7_ILi192EEEEEELi128ENS_6half_tEfNS_4arch4Sm90ELb1ELb0ELb0ELb1ELb1ELb1ELb0ELb1ELb1ELb1ELb0ELb0EEENS1_21CollectiveEpilogueFwdINS6_IJSA_SA_SB_EEES9_SE_SG_Li256ELb1ELb1ELb0ELb0EEENS1_36VarlenDynamicPersistentTileSchedulerILi128ELi96ELi256ELi128ELb0ELb1ELb1ELb1ELb1ELb1EEEEEEEEEvNT_6ParamsE,"aw",@nobits
	.sectionflags	@""
	.align	16
	.zero		1024


//--------------------- .nv.shared._ZN7cutlass13device_kernelIN5flash11enable_sm90INS1_16FlashAttnFwdSm90INS1_25CollectiveMainloopFwdSm90ILi2EN4cute5tupleIJNS5_1CILi1EEES8_S8_EEENS6_IJNS7_ILi64EEESA_SA_EEELi512ENS_6half_tEfNS_4arch4Sm90ELb0ELb0ELb0ELb0ELb1ELb0ELb0ELb0ELb0ELb1ELb0ELb0EEENS1_21CollectiveEpilogueFwdINS6_IJSA_NS7_ILi512EEESA_EEES9_SC_SE_Li256ELb0ELb1ELb0ELb0EEENS1_29StaticPersistentTileSchedulerILb0EEEEEEEEEvNT_6ParamsE --------------------------
	.section	.nv.shared._ZN7cutlass13device_kernelIN5flash11enable_sm90INS1_16FlashAttnFwdSm90INS1_25CollectiveMainloopFwdSm90ILi2EN4cute5tupleIJNS5_1CILi1EEES8_S8_EEENS6_IJNS7_ILi64EEESA_SA_EEELi512ENS_6half_tEfNS_4arch4Sm90ELb0ELb0ELb0ELb0ELb1ELb0ELb0ELb0ELb0ELb1ELb0ELb0EEENS1_21CollectiveEpilogueFwdINS6_IJSA_NS7_ILi512EEESA_EEES9_SC_SE_Li256ELb0ELb1ELb0ELb0EEENS1_29StaticPersistentTileSchedulerILb0EEEEEEEEEvNT_6ParamsE,"aw",@nobits
	.sectionflags	@""
	.align	16
	.zero		1024


//--------------------- .nv.shared._ZN7cutlass13device_kernelIN5flash11enable_sm90INS1_16FlashAttnFwdSm90INS1_25CollectiveMainloopFwdSm90ILi2EN4cute5tupleIJNS5_1CILi1EEES8_S8_EEENS6_IJNS7_ILi64EEESA_SA_EEELi512ENS_6half_tEfNS_4arch4Sm90ELb0ELb0ELb0ELb0ELb1ELb0ELb1ELb0ELb0ELb1ELb0ELb0EEENS1_21CollectiveEpilogueFwdINS6_IJSA_NS7_ILi512EEESA_EEES9_SC_SE_Li256ELb0ELb1ELb0ELb0EEENS1_29StaticPersistentTileSchedulerILb0EEEEEEEEEvNT_6ParamsE --------------------------
	.section	.nv.shared._ZN7cutlass13device_kernelIN5flash11enable_sm90INS1_16FlashAttnFwdSm90INS1_25CollectiveMainloopFwdSm90ILi2EN4cute5tupleIJNS5_1CILi1EEES8_S8_EEENS6_IJNS7_ILi64EEESA_SA_EEELi512ENS_6half_tEfNS_4arch4Sm90ELb0ELb0ELb0ELb0ELb1ELb0ELb1ELb0ELb0ELb1ELb0ELb0EEENS1_21CollectiveEpilogueFwdINS6_IJSA_NS7_ILi512EEESA_EEES9_SC_SE_Li256ELb0ELb1ELb0ELb0EEENS1_29StaticPersistentTileSchedulerILb0EEEEEEEEEvNT_6ParamsE,"aw",@nobits
	.sectionflags	@""
	.align	16
	.zero		1024


//--------------------- .nv.shared._ZN7cutlass13device_kernelIN5flash11enable_sm90INS1_16FlashAttnFwdSm90INS1_25CollectiveMainloopFwdSm90ILi2EN4cute5tupleIJNS5_1CILi1EEES8_S8_EEENS6_IJNS7_ILi64EEESA_SA_EEELi512ENS_6half_tEfNS_4arch4Sm90ELb0ELb0ELb0ELb1ELb1ELb0ELb0ELb0ELb0ELb1ELb0ELb0EEENS1_21CollectiveEpilogueFwdINS6_IJSA_NS7_ILi512EEESA_EEES9_SC_SE_Li256ELb1ELb1ELb0ELb0EEENS1_36VarlenDynamicPersistentTileSchedulerILi64ELi64ELi256ELi128ELb0ELb1ELb1ELb0ELb1ELb1EEEEEEEEEvNT_6ParamsE --------------------------
	.section	.nv.shared._ZN7cutlass13device_kernelIN5flash11enable_sm90INS1_16FlashAttnFwdSm90INS1_25CollectiveMainloopFwdSm90ILi2EN4cute5tupleIJNS5_1CILi1EEES8_S8_EEENS6_IJNS7_ILi64EEESA_SA_EEELi512ENS_6half_tEfNS_4arch4Sm90ELb0ELb0ELb0ELb1ELb1ELb0ELb0ELb0ELb0ELb1ELb0ELb0EEENS1_21CollectiveEpilogueFwdINS6_IJSA_NS7_ILi512EEESA_EEES9_SC_SE_Li256ELb1ELb1ELb0ELb0EEENS1_36VarlenDynamicPersistentTileSchedulerILi64ELi64ELi256ELi128ELb0ELb1ELb1ELb0ELb1ELb1EEEEEEEEEvNT_6ParamsE,"aw",@nobits
	.sectionflags	@""
	.align	16
	.zero		1024


//--------------------- .nv.shared._ZN7cutlass13device_kernelIN5flash11enable_sm90INS1_16FlashAttnFwdSm90INS1_25CollectiveMainloopFwdSm90ILi2EN4cute5tupleIJNS5_1CILi1EEES8_S8_EEENS6_IJNS7_ILi64EEESA_SA_EEELi512ENS_6half_tEfNS_4arch4Sm90ELb0ELb0ELb0ELb1ELb1ELb1ELb0ELb0ELb0ELb1ELb0ELb0EEENS1_21CollectiveEpilogueFwdINS6_IJSA_NS7_ILi512EEESA_EEES9_SC_SE_Li256ELb1ELb1ELb0ELb0EEENS1_36VarlenDynamicPersistentTileSchedulerILi64ELi64ELi256ELi128ELb0ELb1ELb1ELb0ELb1ELb1EEEEEEEEEvNT_6ParamsE --------------------------
	.section	.nv.shared._ZN7cutlass13device_kernelIN5flash11enable_sm90INS1_16FlashAttnFwdSm90INS1_25CollectiveMainloopFwdSm90ILi2EN4cute5tupleIJNS5_1CILi1EEES8_S8_EEENS6_IJNS7_ILi64EEESA_SA_EEELi512ENS_6half_tEfNS_4arch4Sm90ELb0ELb0ELb0ELb1ELb1ELb1ELb0ELb0ELb0ELb1ELb0ELb0EEENS1_21CollectiveEpilogueFwdINS6_IJSA_NS7_ILi512EEESA_EEES9_SC_SE_Li256ELb1ELb1ELb0ELb0EEENS1_36VarlenDynamicPersistentTileSchedulerILi64ELi64ELi256ELi128ELb0ELb1ELb1ELb0ELb1ELb1EEEEEEEEEvNT_6ParamsE,"aw",@nobits
	.sectionflags	@""
	.align	16
	.zero		1024


//--------------------- .nv.shared._ZN7cutlass13device_kernelIN5flash11enable_sm90INS1_16FlashAttnFwdSm90INS1_25CollectiveMainloopFwdSm90ILi2EN4cute5tupleIJNS5_1CILi1EEES8_S8_EEENS6_IJNS7_ILi64EEESA_SA_EEELi512ENS_6half_tEfNS_4arch4Sm90ELb0ELb0ELb0ELb1ELb1ELb0ELb1ELb0ELb0ELb1ELb0ELb0EEENS1_21CollectiveEpilogueFwdINS6_IJSA_NS7_ILi512EEESA_EEES9_SC_SE_Li256ELb1ELb1ELb0ELb0EEENS1_36VarlenDynamicPersistentTileSchedulerILi64ELi64ELi256ELi128ELb0ELb1ELb1ELb0ELb1ELb1EEEEEEEEEvNT_6ParamsE --------------------------
	.section	.nv.shared._ZN7cutlass13device_kernelIN5flash11enable_sm90INS1_16FlashAttnFwdSm90INS1_25CollectiveMainloopFwdSm90ILi2EN4cute5tupleIJNS5_1CILi1EEES8_S8_EEENS6_IJNS7_ILi64EEESA_SA_EEELi512ENS_6half_tEfNS_4arch4Sm90ELb0ELb0ELb0ELb1ELb1ELb0ELb1ELb0ELb0ELb1ELb0ELb0EEENS1_21CollectiveEpilogueFwdINS6_IJSA_NS7_ILi512EEESA_EEES9_SC_SE_Li256ELb1ELb1ELb0ELb0EEENS1_36VarlenDynamicPersistentTileSchedulerILi64ELi64ELi256ELi128ELb0ELb1ELb1ELb0ELb1ELb1EEEEEEEEEvNT_6ParamsE,"aw",@nobits
	.sectionflags	@""
	.align	16
	.zero		1024


//--------------------- .nv.shared._ZN7cutlass13device_kernelIN5flash11enable_sm90INS1_16FlashAttnFwdSm90INS1_25CollectiveMainloopFwdSm90ILi2EN4cute5tupleIJNS5_1CILi1EEES8_S8_EEENS6_IJNS7_ILi64EEESA_SA_EEELi512ENS_6half_tEfNS_4arch4Sm90ELb0ELb0ELb0ELb1ELb1ELb1ELb1ELb0ELb0ELb1ELb0ELb0EEENS1_21CollectiveEpilogueFwdINS6_IJSA_NS7_ILi512EEESA_EEES9_SC_SE_Li256ELb1ELb1ELb0ELb0EEENS1_36VarlenDynamicPersistentTileSchedulerILi64ELi64ELi256ELi128ELb0ELb1ELb1ELb0ELb1ELb1EEEEEEEEEvNT_6ParamsE --------------------------
	.section	.nv.shared._ZN7cutlass13device_kernelIN5flash11enable_sm90INS1_16FlashAttnFwdSm90INS1_25CollectiveMainloopFwdSm90ILi2EN4cute5tupleIJNS5_1CILi1EEES8_S8_EEENS6_IJNS7_ILi64EEESA_SA_EEELi512ENS_6half_tEfNS_4arch4Sm90ELb0ELb0ELb0ELb1ELb1ELb1ELb1ELb0ELb0ELb1ELb0ELb0EEENS1_21CollectiveEpilogueFwdINS6_IJSA_NS7_ILi512EEESA_EEES9_SC_SE_Li256ELb1ELb1ELb0ELb0EEENS1_36VarlenDynamicPersistentTileSchedulerILi64ELi64ELi256ELi128ELb0ELb1ELb1ELb0ELb1ELb1EEEEEEEEEvNT_6ParamsE,"aw",@nobits
	.sectionflags	@""
	.align	16
	.zero		1024


//--------------------- .nv.shared._ZN7cutlass13device_kernelIN5flash11enable_sm90INS1_16FlashAttnFwdSm90INS1_25CollectiveMainloopFwdSm90ILi2EN4cute5tupleIJNS5_1CILi1EEES8_S8_EEENS6_IJNS7_ILi64EEESA_SA_EEELi512ENS_6half_tEfNS_4arch4Sm90ELb0ELb1ELb0ELb0ELb1ELb0ELb0ELb0ELb0ELb1ELb0ELb0EEENS1_21CollectiveEpilogueFwdINS6_IJSA_NS7_ILi512EEESA_EEES9_SC_SE_Li256ELb0ELb1ELb0ELb0EEENS1_30DynamicPersistentTileSchedulerILi256ELi128ELb0ELb1ELb1EEEEEEEEEvNT_6ParamsE --------------------------
	.section	.nv.shared._ZN7cutlass13device_kernelIN5flash11enable_sm90INS1_16FlashAttnFwdSm90INS1_25CollectiveMainloopFwdSm90ILi2EN4cute5tupleIJNS5_1CILi1EEES8_S8_EEENS6_IJNS7_ILi64EEESA_SA_EEELi512ENS_6half_tEfNS_4arch4Sm90ELb0ELb1ELb0ELb0ELb1ELb0ELb0ELb0ELb0ELb1ELb0ELb0EEENS1_21CollectiveEpilogueFwdINS6_IJSA_NS7_ILi512EEESA_EEES9_SC_SE_Li256ELb0ELb1ELb0ELb0EEENS1_30DynamicPersistentTileSchedulerILi256ELi128ELb0ELb1ELb1EEEEEEEEEvNT_6ParamsE,"aw",@nobits
	.sectionflags	@""
	.align	16
	.zero		1024


//--------------------- .nv.shared._ZN7cutlass13device_kernelIN5flash11enable_sm90INS1_16FlashAttnFwdSm90INS1_25CollectiveMainloopFwdSm90ILi2EN4cute5tupleIJNS5_1CILi1EEES8_S8_EEENS6_IJNS7_ILi64EEESA_SA_EEELi512ENS_6half_tEfNS_4arch4Sm90ELb0ELb1ELb0ELb0ELb1ELb0ELb1ELb0ELb0ELb1ELb0ELb0EEENS1_21CollectiveEpilogueFwdINS6_IJSA_NS7_ILi512EEESA_EEES9_SC_SE_Li256ELb0ELb1ELb0ELb0EEENS1_30DynamicPersistentTileSchedulerILi256ELi128ELb0ELb1ELb1EEEEEEEEEvNT_6ParamsE --------------------------
	.section	.nv.shared._ZN7cutlass13device_kernelIN5flash11enable_sm90INS1_16FlashAttnFwdSm90INS1_25CollectiveMainloopFwdSm90ILi2EN4cute5tupleIJNS5_1CILi1EEES8_S8_EEENS6_IJNS7_ILi64EEESA_SA_EEELi512ENS_6half_tEfNS_4arch4Sm90ELb0ELb1ELb0ELb0ELb1ELb0ELb1ELb0ELb0ELb1ELb0ELb0EEENS1_21CollectiveEpilogueFwdINS6_IJSA_NS7_ILi512EEESA_EEES9_SC_SE_Li256ELb0ELb1ELb0ELb0EEENS1_30DynamicPersistentTileSchedulerILi256ELi128ELb0ELb1ELb1EEEEEEEEEvNT_6ParamsE,"aw",@nobits
	.sectionflags	@""
	.align	16
	.zero		1024


//--------------------- .nv.shared._ZN7cutlass13device_kernelIN5flash11enable_sm90INS1_16FlashAttnFwdSm90INS1_25CollectiveMainloopFwdSm90ILi2EN4cute5tupleIJNS5_1CILi1EEES8_S8_EEENS6_IJNS7_ILi64EEESA_SA_EEELi512ENS_6half_tEfNS_4arch4Sm90ELb0ELb1ELb0ELb1ELb1ELb0ELb0ELb0ELb0ELb1ELb0ELb0EEENS1_21CollectiveEpilogueFwdINS6_IJSA_NS7_ILi512EEESA_EEES9_SC_SE_Li256ELb1ELb1ELb0ELb0EEENS1_36VarlenDynamicPersistentTileSchedulerILi64ELi64ELi256ELi128ELb0ELb1ELb1ELb1ELb0ELb1EEEEEEEEEvNT_6ParamsE --------------------------
	.section	.nv.shared._ZN7cutlass13device_kernelIN5flash11enable_sm90INS1_16FlashAttnFwdSm90INS1_25CollectiveMainloopFwdSm90ILi2EN4cute5tupleIJNS5_1CILi1EEES8_S8_EEENS6_IJNS7_ILi64EEESA_SA_EEELi512ENS_6half_tEfNS_4arch4Sm90ELb0ELb1ELb0ELb1ELb1ELb0ELb0ELb0ELb0ELb1ELb0ELb0EEENS1_21CollectiveEpilogueFwdINS6_IJSA_NS7_ILi512EEESA_EEES9_SC_SE_Li256ELb1ELb1ELb0ELb0EEENS1_36VarlenDynamicPersistentTileSchedulerILi64ELi64ELi256ELi128ELb0ELb1ELb1ELb1ELb0ELb1EEEEEEEEEvNT_6ParamsE,"aw",@nobits
	.sectionflags	@""
	.align	16
	.zero		1024


//--------------------- .nv.shared._ZN7cutlass13device_kernelIN5flash11enable_sm90INS1_16FlashAttnFwdSm90INS1_25CollectiveMainloopFwdSm90ILi2EN4cute5tupleIJNS5_1CILi1EEES8_S8_EEENS6_IJNS7_ILi64EEESA_SA_EEELi512ENS_6half_tEfNS_4arch4Sm90ELb0ELb1ELb0ELb1ELb1ELb1ELb0ELb0ELb0ELb1ELb0ELb0EEENS1_21CollectiveEpilogueFwdINS6_IJSA_NS7_ILi512EEESA_EEES9_SC_SE_Li256ELb1ELb1ELb0ELb0EEENS1_36VarlenDynamicPersistentTileSchedulerILi64ELi64ELi256ELi128ELb0ELb1ELb1ELb1ELb0ELb1EEEEEEEEEvNT_6ParamsE --------------------------
	.section	.nv.shared._ZN7cutlass13device_kernelIN5flash11enable_sm90INS1_16FlashAttnFwdSm90INS1_25CollectiveMainloopFwdSm90ILi2EN4cute5tupleIJNS5_1CILi1EEES8_S8_EEENS6_IJNS7_ILi64EEESA_SA_EEELi512ENS_6half_tEfNS_4arch4Sm90ELb0ELb1ELb0ELb1ELb1ELb1ELb0ELb0ELb0ELb1ELb0ELb0EEENS1_21CollectiveEpilogueFwdINS6_IJSA_NS7_ILi512EEESA_EEES9_SC_SE_Li256ELb1ELb1ELb0ELb0EEENS1_36VarlenDynamicPersistentTileSchedulerILi64ELi64ELi256ELi128ELb0ELb1ELb1ELb1ELb0ELb1EEEEEEEEEvNT_6ParamsE,"aw",@nobits
	.sectionflags	@""
	.align	16
	.zero		1024


//--------------------- .nv.shared._ZN7cutlass13device_kernelIN5flash11enable_sm90INS1_16FlashAttnFwdSm90INS1_25CollectiveMainloopFwdSm90ILi2EN4cute5tupleIJNS5_1CILi1EEES8_S8_EEENS6_IJNS7_ILi64EEESA_SA_EEELi512ENS_6half_tEfNS_4arch4Sm90ELb0ELb1ELb0ELb1ELb1ELb0ELb1ELb0ELb0ELb1ELb0ELb0EEENS1_21CollectiveEpilogueFwdINS6_IJSA_NS7_ILi512EEESA_EEES9_SC_SE_Li256ELb1ELb1ELb0ELb0EEENS1_36VarlenDynamicPersistentTileSchedulerILi64ELi64ELi256ELi128ELb0ELb1ELb1ELb1ELb0ELb1EEEEEEEEEvNT_6ParamsE --------------------------
	.section	.nv.shared._ZN7cutlass13device_kernelIN5flash11enable_sm90INS1_16FlashAttnFwdSm90INS1_25CollectiveMainloopFwdSm90ILi2EN4cute5tupleIJNS5_1CILi1EEES8_S8_EEENS6_IJNS7_ILi64EEESA_SA_EEELi512ENS_6half_tEfNS_4arch4Sm90ELb0ELb1ELb0ELb1ELb1ELb0ELb1ELb0ELb0ELb1ELb0ELb0EEENS1_21CollectiveEpilogueFwdINS6_IJSA_NS7_ILi512EEESA_EEES9_SC_SE_Li256ELb1ELb1ELb0ELb0EEENS1_36VarlenDynamicPersistentTileSchedulerILi64ELi64ELi256ELi128ELb0ELb1ELb1ELb1ELb0ELb1EEEEEEEEEvNT_6ParamsE,"aw",@nobits
	.sectionflags	@""
	.align	16
	.zero		1024


//--------------------- .nv.shared._ZN7cutlass13device_kernelIN5flash11enable_sm90INS1_16FlashAttnFwdSm90INS1_25CollectiveMainloopFwdSm90ILi2EN4cute5tupleIJNS5_1CILi1EEES8_S8_EEENS6_IJNS7_ILi64EEESA_SA_EEELi512ENS_6half_tEfNS_4arch4Sm90ELb0ELb1ELb0ELb1ELb1ELb1ELb1ELb0ELb0ELb1ELb0ELb0EEENS1_21CollectiveEpilogueFwdINS6_IJSA_NS7_ILi512EEESA_EEES9_SC_SE_Li256ELb1ELb1ELb0ELb0EEENS1_36VarlenDynamicPersistentTileSchedulerILi64ELi64ELi256ELi128ELb0ELb1ELb1ELb1ELb0ELb1EEEEEEEEEvNT_6ParamsE --------------------------
	.section	.nv.shared._ZN7cutlass13device_kernelIN5flash11enable_sm90INS1_16FlashAttnFwdSm90INS1_25CollectiveMainloopFwdSm90ILi2EN4cute5tupleIJNS5_1CILi1EEES8_S8_EEENS6_IJNS7_ILi64EEESA_SA_EEELi512ENS_6half_tEfNS_4arch4Sm90ELb0ELb1ELb0ELb1ELb1ELb1ELb1ELb0ELb0ELb1ELb0ELb0EEENS1_21CollectiveEpilogueFwdINS6_IJSA_NS7_ILi512EEESA_EEES9_SC_SE_Li256ELb1ELb1ELb0ELb0EEENS1_36VarlenDynamicPersistentTileSchedulerILi64ELi64ELi256ELi128ELb0ELb1ELb1ELb1ELb0ELb1EEEEEEEEEvNT_6ParamsE,"aw",@nobits
	.sectionflags	@""
	.align	16
	.zero		1024


//--------------------- .nv.shared._ZN7cutlass13device_kernelIN5flash11enable_sm90INS1_16FlashAttnFwdSm90INS1_25CollectiveMainloopFwdSm90ILi2EN4cute5tupleIJNS5_1CILi1EEES8_S8_EEENS6_IJNS7_ILi64EEESA_SA_EEELi512ENS_6half_tEfNS_4arch4Sm90ELb1ELb0ELb0ELb0ELb1ELb0ELb0ELb0ELb0ELb1ELb0ELb0EEENS1_21CollectiveEpilogueFwdINS6_IJSA_NS7_ILi512EEESA_EEES9_SC_SE_Li256ELb0ELb1ELb0ELb0EEENS1_30DynamicPersistentTileSchedulerILi256ELi128ELb0ELb1ELb1EEEEEEEEEvNT_6ParamsE --------------------------
	.section	.nv.shared._ZN7cutlass13device_kernelIN5flash11enable_sm90INS1_16FlashAttnFwdSm90INS1_25CollectiveMainloopFwdSm90ILi2EN4cute5tupleIJNS5_1CILi1EEES8_S8_EEENS6_IJNS7_ILi64EEESA_SA_EEELi512ENS_6half_tEfNS_4arch4Sm90ELb1ELb0ELb0ELb0ELb1ELb0ELb0ELb0ELb0ELb1ELb0ELb0EEENS1_21CollectiveEpilogueFwdINS6_IJSA_NS7_ILi512EEESA_EEES9_SC_SE_Li256ELb0ELb1ELb0ELb0EEENS1_30DynamicPersistentTileSchedulerILi256ELi128ELb0ELb1ELb1EEEEEEEEEvNT_6ParamsE,"aw",@nobits
	.sectionflags	@""
	.align	16
	.zero		1024


//--------------------- .nv.shared._ZN7cutlass13device_kernelIN5flash11enable_sm90INS1_16FlashAttnFwdSm90INS1_25CollectiveMainloopFwdSm90ILi2EN4cute5tupleIJNS5_1CILi1EEES8_S8_EEENS6_IJNS7_ILi64EEESA_SA_EEELi512ENS_6half_tEfNS_4arch4Sm90ELb1ELb0ELb0ELb0ELb1ELb0ELb1ELb0ELb0ELb1ELb0ELb0EEENS1_21CollectiveEpilogueFwdINS6_IJSA_NS7_ILi512EEESA_EEES9_SC_SE_Li256ELb0ELb1ELb0ELb0EEENS1_30DynamicPersistentTileSchedulerILi256ELi128ELb0ELb1ELb1EEEEEEEEEvNT_6ParamsE --------------------------
	.section	.nv.shared._ZN7cutlass13device_kernelIN5flash11enable_sm90INS1_16FlashAttnFwdSm90INS1_25CollectiveMainloopFwdSm90ILi2EN4cute5tupleIJNS5_1CILi1EEES8_S8_EEENS6_IJNS7_ILi64EEESA_SA_EEELi512ENS_6half_tEfNS_4arch4Sm90ELb1ELb0ELb0ELb0ELb1ELb0ELb1ELb0ELb0ELb1ELb0ELb0EEENS1_21CollectiveEpilogueFwdINS6_IJSA_NS7_ILi512EEESA_EEES9_SC_SE_Li256ELb0ELb1ELb0ELb0EEENS1_30DynamicPersistentTileSchedulerILi256ELi128ELb0ELb1ELb1EEEEEEEEEvNT_6ParamsE,"aw",@nobits
	.sectionflags	@""
	.align	16
	.zero		1024


//--------------------- .nv.shared._ZN7cutlass13device_kernelIN5flash11enable_sm90INS1_16FlashAttnFwdSm90INS1_25CollectiveMainloopFwdSm90ILi2EN4cute5tupleIJNS5_1CILi1EEES8_S8_EEENS6_IJNS7_ILi64EEESA_SA_EEELi512ENS_6half_tEfNS_4arch4Sm90ELb1ELb0ELb0ELb1ELb1ELb0ELb0ELb0ELb0ELb1ELb0ELb0EEENS1_21CollectiveEpilogueFwdINS6_IJSA_NS7_ILi512EEESA_EEES9_SC_SE_Li256ELb1ELb1ELb0ELb0EEENS1_36VarlenDynamicPersistentTileSchedulerILi64ELi64ELi256ELi128ELb0ELb1ELb1ELb1ELb1ELb1EEEEEEEEEvNT_6ParamsE --------------------------
	.section	.nv.shared._ZN7cutlass13device_kernelIN5flash11enable_sm90INS1_16FlashAttnFwdSm90INS1_25CollectiveMainloopFwdSm90ILi2EN4cute5tupleIJNS5_1CILi1EEES8_S8_EEENS6_IJNS7_ILi64EEESA_SA_EEELi512ENS_6half_tEfNS_4arch4Sm90ELb1ELb0ELb0ELb1ELb1ELb0ELb0ELb0ELb0ELb1ELb0ELb0EEENS1_21CollectiveEpilogueFwdINS6_IJSA_NS7_ILi512EEESA_EEES9_SC_SE_Li256ELb1ELb1ELb0ELb0EEENS1_36VarlenDynamicPersistentTileSchedulerILi64ELi64ELi256ELi128ELb0ELb1ELb1ELb1ELb1ELb1EEEEEEEEEvNT_6ParamsE,"aw",@nobits
	.sectionflags	@""
	.align	16
	.zero		1024


//--------------------- .nv.shared._ZN7cutlass13device_kernelIN5flash11enable_sm90INS1_16FlashAttnFwdSm90INS1_25CollectiveMainloopFwdSm90ILi2EN4cute5tupleIJNS5_1CILi1EEES8_S8_EEENS6_IJNS7_ILi64EEESA_SA_EEELi512ENS_6half_tEfNS_4arch4Sm90ELb1ELb0ELb0ELb1ELb1ELb1ELb0ELb0ELb0ELb1ELb0ELb0EEENS1_21CollectiveEpilogueFwdINS6_IJSA_NS7_ILi512EEESA_EEES9_SC_SE_Li256ELb1ELb1ELb0ELb0EEENS1_36VarlenDynamicPersistentTileSchedulerILi64ELi64ELi256ELi128ELb0ELb1ELb1ELb1ELb1ELb1EEEEEEEEEvNT_6ParamsE --------------------------
	.section	.nv.shared._ZN7cutlass13device_kernelIN5flash11enable_sm90INS1_16FlashAttnFwdSm90INS1_25CollectiveMainloopFwdSm90ILi2EN4cute5tupleIJNS5_1CILi1EEES8_S8_EEENS6_IJNS7_ILi64EEESA_SA_EEELi512ENS_6half_tEfNS_4arch4Sm90ELb1ELb0ELb0ELb1ELb1ELb1ELb0ELb0ELb0ELb1ELb0ELb0EEENS1_21CollectiveEpilogueFwdINS6_IJSA_NS7_ILi512EEESA_EEES9_SC_SE_Li256ELb1ELb1ELb0ELb0EEENS1_36VarlenDynamicPersistentTileSchedulerILi64ELi64ELi256ELi128ELb0ELb1ELb1ELb1ELb1ELb1EEEEEEEEEvNT_6ParamsE,"aw",@nobits
	.sectionflags	@""
	.align	16
	.zero		1024


//--------------------- .nv.shared._ZN7cutlass13device_kernelIN5flash11enable_sm90INS1_16FlashAttnFwdSm90INS1_25CollectiveMainloopFwdSm90ILi2EN4cute5tupleIJNS5_1CILi1EEES8_S8_EEENS6_IJNS7_ILi64EEESA_SA_EEELi512ENS_6half_tEfNS_4arch4Sm90ELb1ELb0ELb0ELb1ELb1ELb0ELb1ELb0ELb0ELb1ELb0ELb0EEENS1_21CollectiveEpilogueFwdINS6_IJSA_NS7_ILi512EEESA_EEES9_SC_SE_Li256ELb1ELb1ELb0ELb0EEENS1_36VarlenDynamicPersistentTileSchedulerILi64ELi64ELi256ELi128ELb0ELb1ELb1ELb1ELb1ELb1EEEEEEEEEvNT_6ParamsE --------------------------
	.section	.nv.shared._ZN7cutlass13device_kernelIN5flash11enable_sm90INS1_16FlashAttnFwdSm90INS1_25CollectiveMainloopFwdSm90ILi2EN4cute5tupleIJNS5_1CILi1EEES8_S8_EEENS6_IJNS7_ILi64EEESA_SA_EEELi512ENS_6half_tEfNS_4arch4Sm90ELb1ELb0ELb0ELb1ELb1ELb0ELb1ELb0ELb0ELb1ELb0ELb0EEENS1_21CollectiveEpilogueFwdINS6_IJSA_NS7_ILi512EEESA_EEES9_SC_SE_Li256ELb1ELb1ELb0ELb0EEENS1_36VarlenDynamicPersistentTileSchedulerILi64ELi64ELi256ELi128ELb0ELb1ELb1ELb1ELb1ELb1EEEEEEEEEvNT_6ParamsE,"aw",@nobits
	.sectionflags	@""
	.align	16
	.zero		1024


//--------------------- .nv.shared._ZN7cutlass13device_kernelIN5flash11enable_sm90INS1_16FlashAttnFwdSm90INS1_25CollectiveMainloopFwdSm90ILi2EN4cute5tupleIJNS5_1CILi1EEES8_S8_EEENS6_IJNS7_ILi64EEESA_SA_EEELi512ENS_6half_tEfNS_4arch4Sm90ELb1ELb0ELb0ELb1ELb1ELb1ELb1ELb0ELb0ELb1ELb0ELb0EEENS1_21CollectiveEpilogueFwdINS6_IJSA_NS7_ILi512EEESA_EEES9_SC_SE_Li256ELb1ELb1ELb0ELb0EEENS1_36VarlenDynamicPersistentTileSchedulerILi64ELi64ELi256ELi128ELb0ELb1ELb1ELb1ELb1ELb1EEEEEEEEEvNT_6ParamsE --------------------------
	.section	.nv.shared._ZN7cutlass13device_kernelIN5flash11enable_sm90INS1_16FlashAttnFwdSm90INS1_25CollectiveMainloopFwdSm90ILi2EN4cute5tupleIJNS5_1CILi1EEES8_S8_EEENS6_IJNS7_ILi64EEESA_SA_EEELi512ENS_6half_tEfNS_4arch4Sm90ELb1ELb0ELb0ELb1ELb1ELb1ELb1ELb0ELb0ELb1ELb0ELb0EEENS1_21CollectiveEpilogueFwdINS6_IJSA_NS7_ILi512EEESA_EEES9_SC_SE_Li256ELb1ELb1ELb0ELb0EEENS1_36VarlenDynamicPersistentTileSchedulerILi64ELi64ELi256ELi128ELb0ELb1ELb1ELb1ELb1ELb1EEEEEEEEEvNT_6ParamsE,"aw",@nobits
	.sectionflags	@""
	.align	16
	.zero		1024


//--------------------- .nv.shared._ZN7cutlass13device_kernelIN5flash11enable_sm90INS1_16FlashAttnFwdSm90INS1_25CollectiveMainloopFwdSm90ILi2EN4cute5tupleIJNS5_1CILi1EEES8_S8_EEENS6_IJNS7_ILi128EEENS7_ILi96EEENS7_ILi64EEEEEELi256ENS_6half_tEfNS_4arch4Sm90ELb0ELb0ELb0ELb0ELb1ELb0ELb0ELb1ELb0ELb1ELb0ELb0EEENS1_21CollectiveEpilogueFwdINS6_IJSA_NS7_ILi256EEESB_EEES9_SE_SG_Li256ELb0ELb1ELb0ELb0EEENS1_29StaticPersistentTileSchedulerILb0EEEEEEEEEvNT_6ParamsE --------------------------
	.section	.nv.shared._ZN7cutlass13device_kernelIN5flash11enable_sm90INS1_16FlashAttnFwdSm90INS1_25CollectiveMainloopFwdSm90ILi2EN4cute5tupleIJNS5_1CILi1EEES8_S8_EEENS6_IJNS7_ILi128EEENS7_ILi96EEENS7_ILi64EEEEEELi256ENS_6half_tEfNS_4arch4Sm90ELb0ELb0ELb0ELb0ELb1ELb0ELb0ELb1ELb0ELb1ELb0ELb0EEENS1_21CollectiveEpilogueFwdINS6_IJSA_NS7_ILi256EEESB_EEES9_SE_SG_Li256ELb0ELb1ELb0ELb0EEENS1_29StaticPersistentTileSchedulerILb0EEEEEEEEEvNT_6ParamsE,"aw",@nobits
	.sectionflags	@""
	.align	16
	.zero		1024


//--------------------- .nv.shared._ZN7cutlass13device_kernelIN5flash11enable_sm90INS1_16FlashAttnFwdSm90INS1_25CollectiveMainloopFwdSm90ILi2EN4cute5tupleIJNS5_1CILi1EEES8_S8_EEENS6_IJNS7_ILi128EEENS7_ILi96EEENS7_ILi64EEEEEELi256ENS_6half_tEfNS_4arch4Sm90ELb0ELb0ELb0ELb0ELb1ELb0ELb1ELb1ELb0ELb1ELb0ELb0EEENS1_21CollectiveEpilogueFwdINS6_IJSA_NS7_ILi256EEESB_EEES9_SE_SG_Li256ELb0ELb1ELb0ELb0EEENS1_29StaticPersistentTileSchedulerILb0EEEEEEEEEvNT_6ParamsE --------------------------
	.section	.nv.shared._ZN7cutlass13device_kernelIN5flash11enable_sm90INS1_16FlashAttnFwdSm90INS1_25CollectiveMainloopFwdSm90ILi2EN4cute5tupleIJNS5_1CILi1EEES8_S8_EEENS6_IJNS7_ILi128EEENS7_ILi96EEENS7_ILi64EEEEEELi256ENS_6half_tEfNS_4arch4Sm90ELb0ELb0ELb0ELb0ELb1ELb0ELb1ELb1ELb0ELb1ELb0ELb0EEENS1_21CollectiveEpilogueFwdINS6_IJSA_NS7_ILi256EEESB_EEES9_SE_SG_Li256ELb0ELb1ELb0ELb0EEENS1_29StaticPersistentTileSchedulerILb0EEEEEEEEEvNT_6ParamsE,"aw",@nobits
	.sectionflags	@""
	.align	16
	.zero		1024


//--------------------- .nv.shared._ZN7cutlass13device_kernelIN5flash11enable_sm90INS1_16FlashAttnFwdSm90INS1_25CollectiveMainloopFwdSm90ILi2EN4cute5tupleIJNS5_1CILi1EEES8_S8_EEENS6_IJNS7_ILi128EEENS7_ILi96EEENS7_ILi64EEEEEELi256ENS_6half_tEfNS_4arch4Sm90ELb0ELb0ELb0ELb1ELb1ELb0ELb0ELb1ELb0ELb1ELb0ELb0EEENS1_21CollectiveEpilogueFwdINS6_IJSA_NS7_ILi256EEESB_EEES9_SE_SG_Li256ELb1ELb1ELb0ELb0EEENS1_36VarlenDynamicPersistentTileSchedulerILi128ELi96ELi256ELi128ELb0ELb1ELb1ELb0ELb1ELb1EEEEEEEEEvNT_6ParamsE --------------------------
	.section	.nv.shared._ZN7cutlass13device_kernelIN5flash11enable_sm90INS1_16FlashAttnFwdSm90INS1_25CollectiveMainloopFwdSm90ILi2EN4cute5tupleIJNS5_1CILi1EEES8_S8_EEENS6_IJNS7_ILi128EEENS7_ILi96EEENS7_ILi64EEEEEELi256ENS_6half_tEfNS_4arch4Sm90ELb0ELb0ELb0ELb1ELb1ELb0ELb0ELb1ELb0ELb1ELb0ELb0EEENS1_21CollectiveEpilogueFwdINS6_IJSA_NS7_ILi256EEESB_EEES9_SE_SG_Li256ELb1ELb1ELb0ELb0EEENS1_36VarlenDynamicPersistentTileSchedulerILi128ELi96ELi256ELi128ELb0ELb1ELb1ELb0ELb1ELb1EEEEEEEEEvNT_6ParamsE,"aw",@nobits
	.sectionflags	@""
	.align	16
	.zero		1024


//--------------------- .nv.shared._ZN7cutlass13device_kernelIN5flash11enable_sm90INS1_16FlashAttnFwdSm90INS1_25CollectiveMainloopFwdSm90ILi2EN4cute5tupleIJNS5_1CILi1EEES8_S8_EEENS6_IJNS7_ILi128EEENS7_ILi96EEENS7_ILi64EEEEEELi256ENS_6half_tEfNS_4arch4Sm90ELb0ELb0ELb0ELb1ELb1ELb1ELb0ELb1ELb0ELb1ELb0ELb0EEENS1_21CollectiveEpilogueFwdINS6_IJSA_NS7_ILi256EEESB_EEES9_SE_SG_Li256ELb1ELb1ELb0ELb0EEENS1_36VarlenDynamicPersistentTileSchedulerILi128ELi96ELi256ELi128ELb0ELb1ELb1ELb0ELb1ELb1EEEEEEEEEvNT_6ParamsE --------------------------
	.section	.nv.shared._ZN7cutlass13device_kernelIN5flash11enable_sm90INS1_16FlashAttnFwdSm90INS1_25CollectiveMainloopFwdSm90ILi2EN4cute5tupleIJNS5_1CILi1EEES8_S8_EEENS6_IJNS7_ILi128EEENS7_ILi96EEENS7_ILi64EEEEEELi256ENS_6half_tEfNS_4arch4Sm90ELb0ELb0ELb0ELb1ELb1ELb1ELb0ELb1ELb0ELb1ELb0ELb0EEENS1_21CollectiveEpilogueFwdINS6_IJSA_NS7_ILi256EEESB_EEES9_SE_SG_Li256ELb1ELb1ELb0ELb0EEENS1_36VarlenDynamicPersistentTileSchedulerILi128ELi96ELi256ELi128ELb0ELb1ELb1ELb0ELb1ELb1EEEEEEEEEvNT_6ParamsE,"aw",@nobits
	.sectionflags	@""
	.align	16
	.zero		1024


//--------------------- .nv.shared._ZN7cutlass13device_kernelIN5flash11enable_sm90INS1_16FlashAttnFwdSm90INS1_25CollectiveMainloopFwdSm90ILi2EN4cute5tupleIJNS5_1CILi1EEES8_S8_EEENS6_IJNS7_ILi128EEENS7_ILi96EEENS7_ILi64EEEEEELi256ENS_6half_tEfNS_4arch4Sm90ELb0ELb0ELb0ELb1ELb1ELb0ELb1ELb1ELb0ELb1ELb0ELb0EEENS1_21CollectiveEpilogueFwdINS6_IJSA_NS7_ILi256EEESB_EEES9_SE_SG_Li256ELb1ELb1ELb0ELb0EEENS1_36VarlenDynamicPersistentTileSchedulerILi128ELi96ELi256ELi128ELb0ELb1ELb1ELb0ELb1ELb1EEEEEEEEEvNT_6ParamsE --------------------------
	.section	.nv.shared._ZN7cutlass13device_kernelIN5flash11enable_sm90INS1_16FlashAttnFwdSm90INS1_25CollectiveMainloopFwdSm90ILi2EN4cute5tupleIJNS5_1CILi1EEES8_S8_EEENS6_IJNS7_ILi128EEENS7_ILi96EEENS7_ILi64EEEEEELi256ENS_6half_tEfNS_4arch4Sm90ELb0ELb0ELb0ELb1ELb1ELb0ELb1ELb1ELb0ELb1ELb0ELb0EEENS1_21CollectiveEpilogueFwdINS6_IJSA_NS7_ILi256EEESB_EEES9_SE_SG_Li256ELb1ELb1ELb0ELb0EEENS1_36VarlenDynamicPersistentTileSchedulerILi128ELi96ELi256ELi128ELb0ELb1ELb1ELb0ELb1ELb1EEEEEEEEEvNT_6ParamsE,"aw",@nobits
	.sectionflags	@""
	.align	16
	.zero		1024


//--------------------- .nv.shared._ZN7cutlass13device_kernelIN5flash11enable_sm90INS1_16FlashAttnFwdSm90INS1_25CollectiveMainloopFwdSm90ILi2EN4cute5tupleIJNS5_1CILi1EEES8_S8_EEENS6_IJNS7_ILi128EEENS7_ILi96EEENS7_ILi64EEEEEELi256ENS_6half_tEfNS_4arch4Sm90ELb0ELb0ELb0ELb1ELb1ELb1ELb1ELb1ELb0ELb1ELb0ELb0EEENS1_21CollectiveEpilogueFwdINS6_IJSA_NS7_ILi256EEESB_EEES9_SE_SG_Li256ELb1ELb1ELb0ELb0EEENS1_36VarlenDynamicPersistentTileSchedulerILi128ELi96ELi256ELi128ELb0ELb1ELb1ELb0ELb1ELb1EEEEEEEEEvNT_6ParamsE --------------------------
	.section	.nv.shared._ZN7cutlass13device_kernelIN5flash11enable_sm90INS1_16FlashAttnFwdSm90INS1_25CollectiveMainloopFwdSm90ILi2EN4cute5tupleIJNS5_1CILi1EEES8_S8_EEENS6_IJNS7_ILi128EEENS7_ILi96EEENS7_ILi64EEEEEELi256ENS_6half_tEfNS_4arch4Sm90ELb0ELb0ELb0ELb1ELb1ELb1ELb1ELb1ELb0ELb1ELb0ELb0EEENS1_21CollectiveEpilogueFwdINS6_IJSA_NS7_ILi256EEESB_EEES9_SE_SG_Li256ELb1ELb1ELb0ELb0EEENS1_36VarlenDynamicPersistentTileSchedulerILi128ELi96ELi256ELi128ELb0ELb1ELb1ELb0ELb1ELb1EEEEEEEEEvNT_6ParamsE,"aw",@nobits
	.sectionflags	@""
	.align	16
	.zero		1024


//--------------------- .nv.shared._ZN7cutlass13device_kernelIN5flash11enable_sm90INS1_16FlashAttnFwdSm90INS1_25CollectiveMainloopFwdSm90ILi2EN4cute5tupleIJNS5_1CILi1EEES8_S8_EEENS6_IJNS7_ILi128EEENS7_ILi96EEENS7_ILi64EEEEEELi256ENS_6half_tEfNS_4arch4Sm90ELb0ELb1ELb0ELb0ELb1ELb0ELb0ELb1ELb0ELb1ELb0ELb0EEENS1_21CollectiveEpilogueFwdINS6_IJSA_NS7_ILi256EEESB_EEES9_SE_SG_Li256ELb0ELb1ELb0ELb0EEENS1_30DynamicPersistentTileSchedulerILi256ELi128ELb0ELb1ELb1EEEEEEEEEvNT_6ParamsE --------------------------
	.section	.nv.shared._ZN7cutlass13device_kernelIN5flash11enable_sm90INS1_16FlashAttnFwdSm90INS1_25CollectiveMainloopFwdSm90ILi2EN4cute5tupleIJNS5_1CILi1EEES8_S8_EEENS6_IJNS7_ILi128EEENS7_ILi96EEENS7_ILi64EEEEEELi256ENS_6half_tEfNS_4arch4Sm90ELb0ELb1ELb0ELb0ELb1ELb0ELb0ELb1ELb0ELb1ELb0ELb0EEENS1_21CollectiveEpilogueFwdINS6_IJSA_NS7_ILi256EEESB_EEES9_SE_SG_Li256ELb0ELb1ELb0ELb0EEENS1_30DynamicPersistentTileSchedulerILi256ELi128ELb0ELb1ELb1EEEEEEEEEvNT_6ParamsE,"aw",@nobits
	.sectionflags	@""
	.align	16
	.zero		1024


//--------------------- .nv.shared._ZN7cutlass13device_kernelIN5flash11enable_sm90INS1_16FlashAttnFwdSm90INS1_25CollectiveMainloopFwdSm90ILi2EN4cute5tupleIJNS5_1CILi1EEES8_S8_EEENS6_IJNS7_ILi128EEENS7_ILi96EEENS7_ILi64EEEEEELi256ENS_6half_tEfNS_4arch4Sm90ELb0ELb1ELb0ELb0ELb1ELb0ELb1ELb1ELb0ELb1ELb0ELb0EEENS1_21CollectiveEpilogueFwdINS6_IJSA_NS7_ILi256EEESB_EEES9_SE_SG_Li256ELb0ELb1ELb0ELb0EEENS1_30DynamicPersistentTileSchedulerILi256ELi128ELb0ELb1ELb1EEEEEEEEEvNT_6ParamsE --------------------------
	.section	.nv.shared._ZN7cutlass13device_kernelIN5flash11enable_sm90INS1_16FlashAttnFwdSm90INS1_25CollectiveMainloopFwdSm90ILi2EN4cute5tupleIJNS5_1CILi1EEES8_S8_EEENS6_IJNS7_ILi128EEENS7_ILi96EEENS7_ILi64EEEEEELi256ENS_6half_tEfNS_4arch4Sm90ELb0ELb1ELb0ELb0ELb1ELb0ELb1ELb1ELb0ELb1ELb0ELb0EEENS1_21CollectiveEpilogueFwdINS6_IJSA_NS7_ILi256EEESB_EEES9_SE_SG_Li256ELb0ELb1ELb0ELb0EEENS1_30DynamicPersistentTileSchedulerILi256ELi128ELb0ELb1ELb1EEEEEEEEEvNT_6ParamsE,"aw",@nobits
	.sectionflags	@""
	.align	16
	.zero		1024


//--------------------- .nv.shared._ZN7cutlass13device_kernelIN5flash11enable_sm90INS1_16FlashAttnFwdSm90INS1_25CollectiveMainloopFwdSm90ILi2EN4cute5tupleIJNS5_1CILi1EEES8_S8_EEENS6_IJNS7_ILi128EEENS7_ILi96EEENS7_ILi64EEEEEELi256ENS_6half_tEfNS_4arch4Sm90ELb0ELb1ELb0ELb1ELb1ELb0ELb0ELb1ELb0ELb1ELb0ELb0EEENS1_21CollectiveEpilogueFwdINS6_IJSA_NS7_ILi256EEESB_EEES9_SE_SG_Li256ELb1ELb1ELb0ELb0EEENS1_36VarlenDynamicPersistentTileSchedulerILi128ELi96ELi256ELi128ELb0ELb1ELb1ELb1ELb0ELb1EEEEEEEEEvNT_6ParamsE --------------------------
	.section	.nv.shared._ZN7cutlass13device_kernelIN5flash11enable_sm90INS1_16FlashAttnFwdSm90INS1_25CollectiveMainloopFwdSm90ILi2EN4cute5tupleIJNS5_1CILi1EEES8_S8_EEENS6_IJNS7_ILi128EEENS7_ILi96EEENS7_ILi64EEEEEELi256ENS_6half_tEfNS_4arch4Sm90ELb0ELb1ELb0ELb1ELb1ELb0ELb0ELb1ELb0ELb1ELb0ELb0EEENS1_21CollectiveEpilogueFwdINS6_IJSA_NS7_ILi256EEESB_EEES9_SE_SG_Li256ELb1ELb1ELb0ELb0EEENS1_36VarlenDynamicPersistentTileSchedulerILi128ELi96ELi256ELi128ELb0ELb1ELb1ELb1ELb0ELb1EEEEEEEEEvNT_6ParamsE,"aw",@nobits
	.sectionflags	@""
	.align	16
	.zero		1024


//--------------------- .nv.shared._ZN7cutlass13device_kernelIN5flash11enable_sm90INS1_16FlashAttnFwdSm90INS1_25CollectiveMainloopFwdSm90ILi2EN4cute5tupleIJNS5_1CILi1EEES8_S8_EEENS6_IJNS7_ILi128EEENS7_ILi96EEENS7_ILi64EEEEEELi256ENS_6half_tEfNS_4arch4Sm90ELb0ELb1ELb0ELb1ELb1ELb1ELb0ELb1ELb0ELb1ELb0ELb0EEENS1_21CollectiveEpilogueFwdINS6_IJSA_NS7_ILi256EEESB_EEES9_SE_SG_Li256ELb1ELb1ELb0ELb0EEENS1_36VarlenDynamicPersistentTileSchedulerILi128ELi96ELi256ELi128ELb0ELb1ELb1ELb1ELb0ELb1EEEEEEEEEvNT_6ParamsE --------------------------
	.section	.nv.shared._ZN7cutlass13device_kernelIN5flash11enable_sm90INS1_16FlashAttnFwdSm90INS1_25CollectiveMainloopFwdSm90ILi2EN4cute5tupleIJNS5_1CILi1EEES8_S8_EEENS6_IJNS7_ILi128EEENS7_ILi96EEENS7_ILi64EEEEEELi256ENS_6half_tEfNS_4arch4Sm90ELb0ELb1ELb0ELb1ELb1ELb1ELb0ELb1ELb0ELb1ELb0ELb0EEENS1_21CollectiveEpilogueFwdINS6_IJSA_NS7_ILi256EEESB_EEES9_SE_SG_Li256ELb1ELb1ELb0ELb0EEENS1_36VarlenDynamicPersistentTileSchedulerILi128ELi96ELi256ELi128ELb0ELb1ELb1ELb1ELb0ELb1EEEEEEEEEvNT_6ParamsE,"aw",@nobits
	.sectionflags	@""
	.align	16
	.zero		1024


//--------------------- .nv.shared._ZN7cutlass13device_kernelIN5flash11enable_sm90INS1_16FlashAttnFwdSm90INS1_25CollectiveMainloopFwdSm90ILi2EN4cute5tupleIJNS5_1CILi1EEES8_S8_EEENS6_IJNS7_ILi128EEENS7_ILi96EEENS7_ILi64EEEEEELi256ENS_6half_tEfNS_4arch4Sm90ELb0ELb1ELb0ELb1ELb1ELb0ELb1ELb1ELb0ELb1ELb0ELb0EEENS1_21CollectiveEpilogueFwdINS6_IJSA_NS7_ILi256EEESB_EEES9_SE_SG_Li256ELb1ELb1ELb0ELb0EEENS1_36VarlenDynamicPersistentTileSchedulerILi128ELi96ELi256ELi128ELb0ELb1ELb1ELb1ELb0ELb1EEEEEEEEEvNT_6ParamsE --------------------------
	.section	.nv.shared._ZN7cutlass13device_kernelIN5flash11enable_sm90INS1_16FlashAttnFwdSm90INS1_25CollectiveMainloopFwdSm90ILi2EN4cute5tupleIJNS5_1CILi1EEES8_S8_EEENS6_IJNS7_ILi128EEENS7_ILi96EEENS7_ILi64EEEEEELi256ENS_6half_tEfNS_4arch4Sm90ELb0ELb1ELb0ELb1ELb1ELb0ELb1ELb1ELb0ELb1ELb0ELb0EEENS1_21CollectiveEpilogueFwdINS6_IJSA_NS7_ILi256EEESB_EEES9_SE_SG_Li256ELb1ELb1ELb0ELb0EEENS1_36VarlenDynamicPersistentTileSchedulerILi128ELi96ELi256ELi128ELb0ELb1ELb1ELb1ELb0ELb1EEEEEEEEEvNT_6ParamsE,"aw",@nobits
	.sectionflags	@""
	.align	16
	.zero		1024


//--------------------- .nv.shared._ZN7cutlass13device_kernelIN5flash11enable_sm90INS1_16FlashAttnFwdSm90INS1_25CollectiveMainloopFwdSm90ILi2EN4cute5tupleIJNS5_1CILi1EEES8_S8_EEENS6_IJNS7_ILi128EEENS7_ILi96EEENS7_ILi64EEEEEELi256ENS_6half_tEfNS_4arch4Sm90ELb0ELb1ELb0ELb1ELb1ELb1ELb1ELb1ELb0ELb1ELb0ELb0EEENS1_21CollectiveEpilogueFwdINS6_IJSA_NS7_ILi256EEESB_EEES9_SE_SG_Li256ELb1ELb1ELb0ELb0EEENS1_36VarlenDynamicPersistentTileSchedulerILi128ELi96ELi256ELi128ELb0ELb1ELb1ELb1ELb0ELb1EEEEEEEEEvNT_6ParamsE --------------------------
	.section	.nv.shared._ZN7cutlass13device_kernelIN5flash11enable_sm90INS1_16FlashAttnFwdSm90INS1_25CollectiveMainloopFwdSm90ILi2EN4cute5tupleIJNS5_1CILi1EEES8_S8_EEENS6_IJNS7_ILi128EEENS7_ILi96EEENS7_ILi64EEEEEELi256ENS_6half_tEfNS_4arch4Sm90ELb0ELb1ELb0ELb1ELb1ELb1ELb1ELb1ELb0ELb1ELb0ELb0EEENS1_21CollectiveEpilogueFwdINS6_IJSA_NS7_ILi256EEESB_EEES9_SE_SG_Li256ELb1ELb1ELb0ELb0EEENS1_36VarlenDynamicPersistentTileSchedulerILi128ELi96ELi256ELi128ELb0ELb1ELb1ELb1ELb0ELb1EEEEEEEEEvNT_6ParamsE,"aw",@nobits
	.sectionflags	@""
	.align	16
	.zero		1024


//--------------------- .nv.shared._ZN7cutlass13device_kernelIN5flash11enable_sm90INS1_16FlashAttnFwdSm90INS1_25CollectiveMainloopFwdSm90ILi2EN4cute5tupleIJNS5_1CILi1EEES8_S8_EEENS6_IJNS7_ILi128EEENS7_ILi96EEENS7_ILi64EEEEEELi256ENS_6half_tEfNS_4arch4Sm90ELb1ELb0ELb0ELb0ELb1ELb0ELb0ELb1ELb0ELb1ELb0ELb0EEENS1_21CollectiveEpilogueFwdINS6_IJSA_NS7_ILi256EEESB_EEES9_SE_SG_Li256ELb0ELb1ELb0ELb0EEENS1_30DynamicPersistentTileSchedulerILi256ELi128ELb0ELb1ELb1EEEEEEEEEvNT_6ParamsE --------------------------
	.section	.nv.shared._ZN7cutlass13device_kernelIN5flash11enable_sm90INS1_16FlashAttnFwdSm90INS1_25CollectiveMainloopFwdSm90ILi2EN4cute5tupleIJNS5_1CILi1EEES8_S8_EEENS6_IJNS7_ILi128EEENS7_ILi96EEENS7_ILi64EEEEEELi256ENS_6half_tEfNS_4arch4Sm90ELb1ELb0ELb0ELb0ELb1ELb0ELb0ELb1ELb0ELb1ELb0ELb0EEENS1_21CollectiveEpilogueFwdINS6_IJSA_NS7_ILi256EEESB_EEES9_SE_SG_Li256ELb0ELb1ELb0ELb0EEENS1_30DynamicPersistentTileSchedulerILi256ELi128ELb0ELb1ELb1EEEEEEEEEvNT_6ParamsE,"aw",@nobits
	.sectionflags	@""
	.align	16
	.zero		1024


//--------------------- .nv.shared._ZN7cutlass13device_kernelIN5flash11enable_sm90INS1_16FlashAttnFwdSm90INS1_25CollectiveMainloopFwdSm90ILi2EN4cute5tupleIJNS5_1CILi1EEES8_S8_EEENS6_IJNS7_ILi128EEENS7_ILi96EEENS7_ILi64EEEEEELi256ENS_6half_tEfNS_4arch4Sm90ELb1ELb0ELb0ELb0ELb1ELb0ELb1ELb1ELb0ELb1ELb0ELb0EEENS1_21CollectiveEpilogueFwdINS6_IJSA_NS7_ILi256EEESB_EEES9_SE_SG_Li256ELb0ELb1ELb0ELb0EEENS1_30DynamicPersistentTileSchedulerILi256ELi128ELb0ELb1ELb1EEEEEEEEEvNT_6ParamsE --------------------------
	.section	.nv.shared._ZN7cutlass13device_kernelIN5flash11enable_sm90INS1_16FlashAttnFwdSm90INS1_25CollectiveMainloopFwdSm90ILi2EN4cute5tupleIJNS5_1CILi1EEES8_S8_EEENS6_IJNS7_ILi128EEENS7_ILi96EEENS7_ILi64EEEEEELi256ENS_6half_tEfNS_4arch4Sm90ELb1ELb0ELb0ELb0ELb1ELb0ELb1ELb1ELb0ELb1ELb0ELb0EEENS1_21CollectiveEpilogueFwdINS6_IJSA_NS7_ILi256EEESB_EEES9_SE_SG_Li256ELb0ELb1ELb0ELb0EEENS1_30DynamicPersistentTileSchedulerILi256ELi128ELb0ELb1ELb1EEEEEEEEEvNT_6ParamsE,"aw",@nobits
	.sectionflags	@""
	.align	16
	.zero		1024


//--------------------- .nv.shared._ZN7cutlass13device_kernelIN5flash11enable_sm90INS1_16FlashAttnFwdSm90INS1_25CollectiveMainloopFwdSm90ILi2EN4cute5tupleIJNS5_1CILi1EEES8_S8_EEENS6_IJNS7_ILi128EEENS7_ILi96EEENS7_ILi64EEEEEELi256ENS_6half_tEfNS_4arch4Sm90ELb1ELb0ELb0ELb1ELb1ELb0ELb0ELb1ELb0ELb1ELb0ELb0EEENS1_21CollectiveEpilogueFwdINS6_IJSA_NS7_ILi256EEESB_EEES9_SE_SG_Li256ELb1ELb1ELb0ELb0EEENS1_36VarlenDynamicPersistentTileSchedulerILi128ELi96ELi256ELi128ELb0ELb1ELb1ELb1ELb1ELb1EEEEEEEEEvNT_6ParamsE --------------------------
	.section	.nv.shared._ZN7cutlass13device_kernelIN5flash11enable_sm90INS1_16FlashAttnFwdSm90INS1_25CollectiveMainloopFwdSm90ILi2EN4cute5tupleIJNS5_1CILi1EEES8_S8_EEENS6_IJNS7_ILi128EEENS7_ILi96EEENS7_ILi64EEEEEELi256ENS_6half_tEfNS_4arch4Sm90ELb1ELb0ELb0ELb1ELb1ELb0ELb0ELb1ELb0ELb1ELb0ELb0EEENS1_21CollectiveEpilogueFwdINS6_IJSA_NS7_ILi256EEESB_EEES9_SE_SG_Li256ELb1ELb1ELb0ELb0EEENS1_36VarlenDynamicPersistentTileSchedulerILi128ELi96ELi256ELi128ELb0ELb1ELb1ELb1ELb1ELb1EEEEEEEEEvNT_6ParamsE,"aw",@nobits
	.sectionflags	@""
	.align	16
	.zero		1024


//--------------------- .nv.shared._ZN7cutlass13device_kernelIN5flash11enable_sm90INS1_16FlashAttnFwdSm90INS1_25CollectiveMainloopFwdSm90ILi2EN4cute5tupleIJNS5_1CILi1EEES8_S8_EEENS6_IJNS7_ILi128EEENS7_ILi96EEENS7_ILi64EEEEEELi256ENS_6half_tEfNS_4arch4Sm90ELb1ELb0ELb0ELb1ELb1ELb1ELb0ELb1ELb0ELb1ELb0ELb0EEENS1_21CollectiveEpilogueFwdINS6_IJSA_NS7_ILi256EEESB_EEES9_SE_SG_Li256ELb1ELb1ELb0ELb0EEENS1_36VarlenDynamicPersistentTileSchedulerILi128ELi96ELi256ELi128ELb0ELb1ELb1ELb1ELb1ELb1EEEEEEEEEvNT_6ParamsE --------------------------
	.section	.nv.shared._ZN7cutlass13device_kernelIN5flash11enable_sm90INS1_16FlashAttnFwdSm90INS1_25CollectiveMainloopFwdSm90ILi2EN4cute5tupleIJNS5_1CILi1EEES8_S8_EEENS6_IJNS7_ILi128EEENS7_ILi96EEENS7_ILi64EEEEEELi256ENS_6half_tEfNS_4arch4Sm90ELb1ELb0ELb0ELb1ELb1ELb1ELb0ELb1ELb0ELb1ELb0ELb0EEENS1_21CollectiveEpilogueFwdINS6_IJSA_NS7_ILi256EEESB_EEES9_SE_SG_Li256ELb1ELb1ELb0ELb0EEENS1_36VarlenDynamicPersistentTileSchedulerILi128ELi96ELi256ELi128ELb0ELb1ELb1ELb1ELb1ELb1EEEEEEEEEvNT_6ParamsE,"aw",@nobits
	.sectionflags	@""
	.align	16
	.zero		1024


//--------------------- .nv.shared._ZN7cutlass13device_kernelIN5flash11enable_sm90INS1_16FlashAttnFwdSm90INS1_25CollectiveMainloopFwdSm90ILi2EN4cute5tupleIJNS5_1CILi1EEES8_S8_EEENS6_IJNS7_ILi128EEENS7_ILi96EEENS7_ILi64EEEEEELi256ENS_6half_tEfNS_4arch4Sm90ELb1ELb0ELb0ELb1ELb1ELb0ELb1ELb1ELb0ELb1ELb0ELb0EEENS1_21CollectiveEpilogueFwdINS6_IJSA_NS7_ILi256EEESB_EEES9_SE_SG_Li256ELb1ELb1ELb0ELb0EEENS1_36VarlenDynamicPersistentTileSchedulerILi128ELi96ELi256ELi128ELb0ELb1ELb1ELb1ELb1ELb1EEEEEEEEEvNT_6ParamsE --------------------------
	.section	.nv.shared._ZN7cutlass13device_kernelIN5flash11enable_sm90INS1_16FlashAttnFwdSm90INS1_25CollectiveMainloopFwdSm90ILi2EN4cute5tupleIJNS5_1CILi1EEES8_S8_EEENS6_IJNS7_ILi128EEENS7_ILi96EEENS7_ILi64EEEEEELi256ENS_6half_tEfNS_4arch4Sm90ELb1ELb0ELb0ELb1ELb1ELb0ELb1ELb1ELb0ELb1ELb0ELb0EEENS1_21CollectiveEpilogueFwdINS6_IJSA_NS7_ILi256EEESB_EEES9_SE_SG_Li256ELb1ELb1ELb0ELb0EEENS1_36VarlenDynamicPersistentTileSchedulerILi128ELi96ELi256ELi128ELb0ELb1ELb1ELb1ELb1ELb1EEEEEEEEEvNT_6ParamsE,"aw",@nobits
	.sectionflags	@""
	.align	16
	.zero		1024


//--------------------- .nv.shared._ZN7cutlass13device_kernelIN5flash11enable_sm90INS1_16FlashAttnFwdSm90INS1_25CollectiveMainloopFwdSm90ILi2EN4cute5tupleIJNS5_1CILi1EEES8_S8_EEENS6_IJNS7_ILi128EEENS7_ILi96EEENS7_ILi64EEEEEELi256ENS_6half_tEfNS_4arch4Sm90ELb1ELb0ELb0ELb1ELb1ELb1ELb1ELb1ELb0ELb1ELb0ELb0EEENS1_21CollectiveEpilogueFwdINS6_IJSA_NS7_ILi256EEESB_EEES9_SE_SG_Li256ELb1ELb1ELb0ELb0EEENS1_36VarlenDynamicPersistentTileSchedulerILi128ELi96ELi256ELi128ELb0ELb1ELb1ELb1ELb1ELb1EEEEEEEEEvNT_6ParamsE --------------------------
	.section	.nv.shared._ZN7cutlass13device_kernelIN5flash11enable_sm90INS1_16FlashAttnFwdSm90INS1_25CollectiveMainloopFwdSm90ILi2EN4cute5tupleIJNS5_1CILi1EEES8_S8_EEENS6_IJNS7_ILi128EEENS7_ILi96EEENS7_ILi64EEEEEELi256ENS_6half_tEfNS_4arch4Sm90ELb1ELb0ELb0ELb1ELb1ELb1ELb1ELb1ELb0ELb1ELb0ELb0EEENS1_21CollectiveEpilogueFwdINS6_IJSA_NS7_ILi256EEESB_EEES9_SE_SG_Li256ELb1ELb1ELb0ELb0EEENS1_36VarlenDynamicPersistentTileSchedulerILi128ELi96ELi256ELi128ELb0ELb1ELb1ELb1ELb1ELb1EEEEEEEEEvNT_6ParamsE,"aw",@nobits
	.sectionflags	@""
	.align	16
	.zero		1024


//--------------------- .nv.constant0._ZN7cutlass13device_kernelIN5flash11enable_sm90INS1_16FlashAttnFwdSm90INS1_25CollectiveMainloopFwdSm90ILi2EN4cute5tupleIJNS5_1CILi1EEES8_S8_EEENS6_IJNS7_ILi128EEENS7_ILi96EEENS7_ILi192EEEEEELi128ENS_6half_tEfNS_4arch4Sm90ELb0ELb0ELb0ELb0ELb1ELb0ELb0ELb1ELb1ELb1ELb0ELb0EEENS1_21CollectiveEpilogueFwdINS6_IJSA_SA_SB_EEES9_SE_SG_Li256ELb0ELb1ELb0ELb0EEENS1_29StaticPersistentTileSchedulerILb0EEEEEEEEEvNT_6ParamsE --------------------------
	.section	.nv.constant0._ZN7cutlass13device_kernelIN5flash11enable_sm90INS1_16FlashAttnFwdSm90INS1_25CollectiveMainloopFwdSm90ILi2EN4cute5tupleIJNS5_1CILi1EEES8_S8_EEENS6_IJNS7_ILi128EEENS7_ILi96EEENS7_ILi192EEEEEELi128ENS_6half_tEfNS_4arch4Sm90ELb0ELb0ELb0ELb0ELb1ELb0ELb0ELb1ELb1ELb1ELb0ELb0EEENS1_21CollectiveEpilogueFwdINS6_IJSA_SA_SB_EEES9_SE_SG_Li256ELb0ELb1ELb0ELb0EEENS1_29StaticPersistentTileSchedulerILb0EEEEEEEEEvNT_6ParamsE,"a",@progbits
	.sectionflags	@""
	.align	4
.nv.constant0._ZN7cutlass13device_kernelIN5flash11enable_sm90INS1_16FlashAttnFwdSm90INS1_25CollectiveMainloopFwdSm90ILi2EN4cute5tupleIJNS5_1CILi1EEES8_S8_EEENS6_IJNS7_ILi128EEENS7_ILi96EEENS7_ILi192EEEEEELi128ENS_6half_tEfNS_4arch4Sm90ELb0ELb0ELb0ELb0ELb1ELb0ELb0ELb1ELb1ELb1ELb0ELb0EEENS1_21CollectiveEpilogueFwdINS6_IJSA_SA_SB_EEES9_SE_SG_Li256ELb0ELb1ELb0ELb0EEENS1_29StaticPersistentTileSchedulerILb0EEEEEEEEEvNT_6ParamsE:
	.zero		3200


//--------------------- .nv.constant0._ZN7cutlass13device_kernelIN5flash11enable_sm90INS1_16FlashAttnFwdSm90INS1_25CollectiveMainloopFwdSm90ILi2EN4cute5tupleIJNS5_1CILi1EEES8_S8_EEENS6_IJNS7_ILi128EEENS7_ILi96EEENS7_ILi192EEEEEELi128ENS_6half_tEfNS_4arch4Sm90ELb0ELb0ELb0ELb1ELb1ELb0ELb0ELb1ELb1ELb1ELb0ELb0EEENS1_21CollectiveEpilogueFwdINS6_IJSA_SA_SB_EEES9_SE_SG_Li256ELb1ELb1ELb0ELb0EEENS1_36VarlenDynamicPersistentTileSchedulerILi128ELi96ELi256ELi128ELb0ELb1ELb1ELb0ELb1ELb1EEEEEEEEEvNT_6ParamsE --------------------------
	.section	.nv.constant0._ZN7cutlass13device_kernelIN5flash11enable_sm90INS1_16FlashAttnFwdSm90INS1_25CollectiveMainloopFwdSm90ILi2EN4cute5tupleIJNS5_1CILi1EEES8_S8_EEENS6_IJNS7_ILi128EEENS7_ILi96EEENS7_ILi192EEEEEELi128ENS_6half_tEfNS_4arch4Sm90ELb0ELb0ELb0ELb1ELb1ELb0ELb0ELb1ELb1ELb1ELb0ELb0EEENS1_21CollectiveEpilogueFwdINS6_IJSA_SA_SB_EEES9_SE_SG_Li256ELb1ELb1ELb0ELb0EEENS1_36VarlenDynamicPersistentTileSchedulerILi128ELi96ELi256ELi128ELb0ELb1ELb1ELb0ELb1ELb1EEEEEEEEEvNT_6ParamsE,"a",@progbits
	.sectionflags	@""
	.align	4
.nv.constant0._ZN7cutlass13device_kernelIN5flash11enable_sm90INS1_16FlashAttnFwdSm90INS1_25CollectiveMainloopFwdSm90ILi2EN4cute5tupleIJNS5_1CILi1EEES8_S8_EEENS6_IJNS7_ILi128EEENS7_ILi96EEENS7_ILi192EEEEEELi128ENS_6half_tEfNS_4arch4Sm90ELb0ELb0ELb0ELb1ELb1ELb0ELb0ELb1ELb1ELb1ELb0ELb0EEENS1_21CollectiveEpilogueFwdINS6_IJSA_SA_SB_EEES9_SE_SG_Li256ELb1ELb1ELb0ELb0EEENS1_36VarlenDynamicPersistentTileSchedulerILi128ELi96ELi256ELi128ELb0ELb1ELb1ELb0ELb1ELb1EEEEEEEEEvNT_6ParamsE:
	.zero		3328


//--------------------- .nv.constant0._ZN7cutlass13device_kernelIN5flash11enable_sm90INS1_16FlashAttnFwdSm90INS1_25CollectiveMainloopFwdSm90ILi2EN4cute5tupleIJNS5_1CILi1EEES8_S8_EEENS6_IJNS7_ILi128EEENS7_ILi96EEENS7_ILi192EEEEEELi128ENS_6half_tEfNS_4arch4Sm90ELb0ELb0ELb0ELb1ELb1ELb1ELb0ELb1ELb1ELb1ELb0ELb0EEENS1_21CollectiveEpilogueFwdINS6_IJSA_SA_SB_EEES9_SE_SG_Li256ELb1ELb1ELb0ELb0EEENS1_36VarlenDynamicPersistentTileSchedulerILi128ELi96ELi256ELi128ELb0ELb1ELb1ELb0ELb1ELb1EEEEEEEEEvNT_6ParamsE --------------------------
	.section	.nv.constant0._ZN7cutlass13device_kernelIN5flash11enable_sm90INS1_16FlashAttnFwdSm90INS1_25CollectiveMainloopFwdSm90ILi2EN4cute5tupleIJNS5_1CILi1EEES8_S8_EEENS6_IJNS7_ILi128EEENS7_ILi96EEENS7_ILi192EEEEEELi128ENS_6half_tEfNS_4arch4Sm90ELb0ELb0ELb0ELb1ELb1ELb1ELb0ELb1ELb1ELb1ELb0ELb0EEENS1_21CollectiveEpilogueFwdINS6_IJSA_SA_SB_EEES9_SE_SG_Li256ELb1ELb1ELb0ELb0EEENS1_36VarlenDynamicPersistentTileSchedulerILi128ELi96ELi256ELi128ELb0ELb1ELb1ELb0ELb1ELb1EEEEEEEEEvNT_6ParamsE,"a",@progbits
	.sectionflags	@""
	.align	4
.nv.constant0._ZN7cutlass13device_kernelIN5flash11enable_sm90INS1_16FlashAttnFwdSm90INS1_25CollectiveMainloopFwdSm90ILi2EN4cute5tupleIJNS5_1CILi1EEES8_S8_EEENS6_IJNS7_ILi128EEENS7_ILi96EEENS7_ILi192EEEEEELi128ENS_6half_tEfNS_4arch4Sm90ELb0ELb0ELb0ELb1ELb1ELb1ELb0ELb1ELb1ELb1ELb0ELb0EEENS1_21CollectiveEpilogueFwdINS6_IJSA_SA_SB_EEES9_SE_SG_Li256ELb1ELb1ELb0ELb0EEENS1_36VarlenDynamicPersistentTileSchedulerILi128ELi96ELi256ELi128ELb0ELb1ELb1ELb0ELb1ELb1EEEEEEEEEvNT_6ParamsE:
	.zero		3328


//--------------------- .nv.constant0._ZN7cutlass13device_kernelIN5flash11enable_sm90INS1_16FlashAttnFwdSm90INS1_25CollectiveMainloopFwdSm90ILi2EN4cute5tupleIJNS5_1CILi1EEES8_S8_EEENS6_IJNS7_ILi128EEENS7_ILi96EEENS7_ILi192EEEEEELi128ENS_6half_tEfNS_4arch4Sm90ELb0ELb1ELb0ELb0ELb1ELb0ELb0ELb1ELb1ELb1ELb0ELb0EEENS1_21CollectiveEpilogueFwdINS6_IJSA_SA_SB_EEES9_SE_SG_Li256ELb0ELb1ELb0ELb0EEENS1_30DynamicPersistentTileSchedulerILi256ELi128ELb0ELb1ELb1EEEEEEEEEvNT_6ParamsE --------------------------
	.section	.nv.constant0._ZN7cutlass13device_kernelIN5flash11enable_sm90INS1_16FlashAttnFwdSm90INS1_25CollectiveMainloopFwdSm90ILi2EN4cute5tupleIJNS5_1CILi1EEES8_S8_EEENS6_IJNS7_ILi128EEENS7_ILi96EEENS7_ILi192EEEEEELi128ENS_6half_tEfNS_4arch4Sm90ELb0ELb1ELb0ELb0ELb1ELb0ELb0ELb1ELb1ELb1ELb0ELb0EEENS1_21CollectiveEpilogueFwdINS6_IJSA_SA_SB_EEES9_SE_SG_Li256ELb0ELb1ELb0ELb0EEENS1_30DynamicPersistentTileSchedulerILi256ELi128ELb0ELb1ELb1EEEEEEEEEvNT_6ParamsE,"a",@progbits
	.sectionflags	@""
	.align	4
.nv.constant0._ZN7cutlass13device_kernelIN5flash11enable_sm90INS1_16FlashAttnFwdSm90INS1_25CollectiveMainloopFwdSm90ILi2EN4cute5tupleIJNS5_1CILi1EEES8_S8_EEENS6_IJNS7_ILi128EEENS7_ILi96EEENS7_ILi192EEEEEELi128ENS_6half_tEfNS_4arch4Sm90ELb0ELb1ELb0ELb0ELb1ELb0ELb0ELb1ELb1ELb1ELb0ELb0EEENS1_21CollectiveEpilogueFwdINS6_IJSA_SA_SB_EEES9_SE_SG_Li256ELb0ELb1ELb0ELb0EEENS1_30DynamicPersistentTileSchedulerILi256ELi128ELb0ELb1ELb1EEEEEEEEEvNT_6ParamsE:
	.zero		3328


//--------------------- .nv.constant0._ZN7cutlass13device_kernelIN5flash11enable_sm90INS1_16FlashAttnFwdSm90INS1_25CollectiveMainloopFwdSm90ILi2EN4cute5tupleIJNS5_1CILi1EEES8_S8_EEENS6_IJNS7_ILi128EEENS7_ILi96EEENS7_ILi192EEEEEELi128ENS_6half_tEfNS_4arch4Sm90ELb0ELb1ELb0ELb1ELb1ELb0ELb0ELb1ELb1ELb1ELb0ELb0EEENS1_21CollectiveEpilogueFwdINS6_IJSA_SA_SB_EEES9_SE_SG_Li256ELb1ELb1ELb0ELb0EEENS1_36VarlenDynamicPersistentTileSchedulerILi128ELi96ELi256ELi128ELb0ELb1ELb1ELb1ELb0ELb1EEEEEEEEEvNT_6ParamsE --------------------------
	.section	.nv.constant0._ZN7cutlass13device_kernelIN5flash11enable_sm90INS1_16FlashAttnFwdSm90INS1_25CollectiveMainloopFwdSm90ILi2EN4cute5tupleIJNS5_1CILi1EEES8_S8_EEENS6_IJNS7_ILi128EEENS7_ILi96EEENS7_ILi192EEEEEELi128ENS_6half_tEfNS_4arch4Sm90ELb0ELb1ELb0ELb1ELb1ELb0ELb0ELb1ELb1ELb1ELb0ELb0EEENS1_21CollectiveEpilogueFwdINS6_IJSA_SA_SB_EEES9_SE_SG_Li256ELb1ELb1ELb0ELb0EEENS1_36VarlenDynamicPersistentTileSchedulerILi128ELi96ELi256ELi128ELb0ELb1ELb1ELb1ELb0ELb1EEEEEEEEEvNT_6ParamsE,"a",@progbits
	.sectionflags	@""
	.align	4
.nv.constant0._ZN7cutlass13device_kernelIN5flash11enable_sm90INS1_16FlashAttnFwdSm90INS1_25CollectiveMainloopFwdSm90ILi2EN4cute5tupleIJNS5_1CILi1EEES8_S8_EEENS6_IJNS7_ILi128EEENS7_ILi96EEENS7_ILi192EEEEEELi128ENS_6half_tEfNS_4arch4Sm90ELb0ELb1ELb0ELb1ELb1ELb0ELb0ELb1ELb1ELb1ELb0ELb0EEENS1_21CollectiveEpilogueFwdINS6_IJSA_SA_SB_EEES9_SE_SG_Li256ELb1ELb1ELb0ELb0EEENS1_36VarlenDynamicPersistentTileSchedulerILi128ELi96ELi256ELi128ELb0ELb1ELb1ELb1ELb0ELb1EEEEEEEEEvNT_6ParamsE:
	.zero		3328


//--------------------- .nv.constant0._ZN7cutlass13device_kernelIN5flash11enable_sm90INS1_16FlashAttnFwdSm90INS1_25CollectiveMainloopFwdSm90ILi2EN4cute5tupleIJNS5_1CILi1EEES8_S8_EEENS6_IJNS7_ILi128EEENS7_ILi96EEENS7_ILi192EEEEEELi128ENS_6half_tEfNS_4arch4Sm90ELb0ELb1ELb0ELb1ELb1ELb1ELb0ELb1ELb1ELb1ELb0ELb0EEENS1_21CollectiveEpilogueFwdINS6_IJSA_SA_SB_EEES9_SE_SG_Li256ELb1ELb1ELb0ELb0EEENS1_36VarlenDynamicPersistentTileSchedulerILi128ELi96ELi256ELi128ELb0ELb1ELb1ELb1ELb0ELb1EEEEEEEEEvNT_6ParamsE --------------------------
	.section	.nv.constant0._ZN7cutlass13device_kernelIN5flash11enable_sm90INS1_16FlashAttnFwdSm90INS1_25CollectiveMainloopFwdSm90ILi2EN4cute5tupleIJNS5_1CILi1EEES8_S8_EEENS6_IJNS7_ILi128EEENS7_ILi96EEENS7_ILi192EEEEEELi128ENS_6half_tEfNS_4arch4Sm90ELb0ELb1ELb0ELb1ELb1ELb1ELb0ELb1ELb1ELb1ELb0ELb0EEENS1_21CollectiveEpilogueFwdINS6_IJSA_SA_SB_EEES9_SE_SG_Li256ELb1ELb1ELb0ELb0EEENS1_36VarlenDynamicPersistentTileSchedulerILi128ELi96ELi256ELi128ELb0ELb1ELb1ELb1ELb0ELb1EEEEEEEEEvNT_6ParamsE,"a",@progbits
	.sectionflags	@""
	.align	4
.nv.constant0._ZN7cutlass13device_kernelIN5flash11enable_sm90INS1_16FlashAttnFwdSm90INS1_25CollectiveMainloopFwdSm90ILi2EN4cute5tupleIJNS5_1CILi1EEES8_S8_EEENS6_IJNS7_ILi128EEENS7_ILi96EEENS7_ILi192EEEEEELi128ENS_6half_tEfNS_4arch4Sm90ELb0ELb1ELb0ELb1ELb1ELb1ELb0ELb1ELb1ELb1ELb0ELb0EEENS1_21CollectiveEpilogueFwdINS6_IJSA_SA_SB_EEES9_SE_SG_Li256ELb1ELb1ELb0ELb0EEENS1_36VarlenDynamicPersistentTileSchedulerILi128ELi96ELi256ELi128ELb0ELb1ELb1ELb1ELb0ELb1EEEEEEEEEvNT_6ParamsE:
	.zero		3328


//--------------------- .nv.constant0._ZN7cutlass13device_kernelIN5flash11enable_sm90INS1_16FlashAttnFwdSm90INS1_25CollectiveMainloopFwdSm90ILi2EN4cute5tupleIJNS5_1CILi1EEES8_S8_EEENS6_IJNS7_ILi128EEENS7_ILi96EEENS7_ILi192EEEEEELi128ENS_6half_tEfNS_4arch4Sm90ELb1ELb0ELb0ELb0ELb1ELb0ELb0ELb1ELb1ELb1ELb0ELb0EEENS1_21CollectiveEpilogueFwdINS6_IJSA_SA_SB_EEES9_SE_SG_Li256ELb0ELb1ELb0ELb0EEENS1_30DynamicPersistentTileSchedulerILi256ELi128ELb0ELb1ELb1EEEEEEEEEvNT_6ParamsE --------------------------
	.section	.nv.constant0._ZN7cutlass13device_kernelIN5flash11enable_sm90INS1_16FlashAttnFwdSm90INS1_25CollectiveMainloopFwdSm90ILi2EN4cute5tupleIJNS5_1CILi1EEES8_S8_EEENS6_IJNS7_ILi128EEENS7_ILi96EEENS7_ILi192EEEEEELi128ENS_6half_tEfNS_4arch4Sm90ELb1ELb0ELb0ELb0ELb1ELb0ELb0ELb1ELb1ELb1ELb0ELb0EEENS1_21CollectiveEpilogueFwdINS6_IJSA_SA_SB_EEES9_SE_SG_Li256ELb0ELb1ELb0ELb0EEENS1_30DynamicPersistentTileSchedulerILi256ELi128ELb0ELb1ELb1EEEEEEEEEvNT_6ParamsE,"a",@progbits
	.sectionflags	@""
	.align	4
.nv.constant0._ZN7cutlass13device_kernelIN5flash11enable_sm90INS1_16FlashAttnFwdSm90INS1_25CollectiveMainloopFwdSm90ILi2EN4cute5tupleIJNS5_1CILi1EEES8_S8_EEENS6_IJNS7_ILi128EEENS7_ILi96EEENS7_ILi192EEEEEELi128ENS_6half_tEfNS_4arch4Sm90ELb1ELb0ELb0ELb0ELb1ELb0ELb0ELb1ELb1ELb1ELb0ELb0EEENS1_21CollectiveEpilogueFwdINS6_IJSA_SA_SB_EEES9_SE_SG_Li256ELb0ELb1ELb0ELb0EEENS1_30DynamicPersistentTileSchedulerILi256ELi128ELb0ELb1ELb1EEEEEEEEEvNT_6ParamsE:
	.zero		3328


//--------------------- .nv.constant0._ZN7cutlass13device_kernelIN5flash11enable_sm90INS1_16FlashAttnFwdSm90INS1_25CollectiveMainloopFwdSm90ILi2EN4cute5tupleIJNS5_1CILi1EEES8_S8_EEENS6_IJNS7_ILi128EEENS7_ILi96EEENS7_ILi192EEEEEELi128ENS_6half_tEfNS_4arch4Sm90ELb1ELb0ELb0ELb1ELb1ELb0ELb0ELb1ELb1ELb1ELb0ELb0EEENS1_21CollectiveEpilogueFwdINS6_IJSA_SA_SB_EEES9_SE_SG_Li256ELb1ELb1ELb0ELb0EEENS1_36VarlenDynamicPersistentTileSchedulerILi128ELi96ELi256ELi128ELb0ELb1ELb1ELb1ELb1ELb1EEEEEEEEEvNT_6ParamsE --------------------------
	.section	.nv.constant0._ZN7cutlass13device_kernelIN5flash11enable_sm90INS1_16FlashAttnFwdSm90INS1_25CollectiveMainloopFwdSm90ILi2EN4cute5tupleIJNS5_1CILi1EEES8_S8_EEENS6_IJNS7_ILi128EEENS7_ILi96EEENS7_ILi192EEEEEELi128ENS_6half_tEfNS_4arch4Sm90ELb1ELb0ELb0ELb1ELb1ELb0ELb0ELb1ELb1ELb1ELb0ELb0EEENS1_21CollectiveEpilogueFwdINS6_IJSA_SA_SB_EEES9_SE_SG_Li256ELb1ELb1ELb0ELb0EEENS1_36VarlenDynamicPersistentTileSchedulerILi128ELi96ELi256ELi128ELb0ELb1ELb1ELb1ELb1ELb1EEEEEEEEEvNT_6ParamsE,"a",@progbits
	.sectionflags	@""
	.align	4
.nv.constant0._ZN7cutlass13device_kernelIN5flash11enable_sm90INS1_16FlashAttnFwdSm90INS1_25CollectiveMainloopFwdSm90ILi2EN4cute5tupleIJNS5_1CILi1EEES8_S8_EEENS6_IJNS7_ILi128EEENS7_ILi96EEENS7_ILi192EEEEEELi128ENS_6half_tEfNS_4arch4Sm90ELb1ELb0ELb0ELb1ELb1ELb0ELb0ELb1ELb1ELb1ELb0ELb0EEENS1_21CollectiveEpilogueFwdINS6_IJSA_SA_SB_EEES9_SE_SG_Li256ELb1ELb1ELb0ELb0EEENS1_36VarlenDynamicPersistentTileSchedulerILi128ELi96ELi256ELi128ELb0ELb1ELb1ELb1ELb1ELb1EEEEEEEEEvNT_6ParamsE:
	.zero		3328


//--------------------- .nv.constant0._ZN7cutlass13device_kernelIN5flash11enable_sm90INS1_16FlashAttnFwdSm90INS1_25CollectiveMainloopFwdSm90ILi2EN4cute5tupleIJNS5_1CILi1EEES8_S8_EEENS6_IJNS7_ILi128EEENS7_ILi96EEENS7_ILi192EEEEEELi128ENS_6half_tEfNS_4arch4Sm90ELb1ELb0ELb0ELb1ELb1ELb1ELb0ELb1ELb1ELb1ELb0ELb0EEENS1_21CollectiveEpilogueFwdINS6_IJSA_SA_SB_EEES9_SE_SG_Li256ELb1ELb1ELb0ELb0EEENS1_36VarlenDynamicPersistentTileSchedulerILi128ELi96ELi256ELi128ELb0ELb1ELb1ELb1ELb1ELb1EEEEEEEEEvNT_6ParamsE --------------------------
	.section	.nv.constant0._ZN7cutlass13device_kernelIN5flash11enable_sm90INS1_16FlashAttnFwdSm90INS1_25CollectiveMainloopFwdSm90ILi2EN4cute5tupleIJNS5_1CILi1EEES8_S8_EEENS6_IJNS7_ILi128EEENS7_ILi96EEENS7_ILi192EEEEEELi128ENS_6half_tEfNS_4arch4Sm90ELb1ELb0ELb0ELb1ELb1ELb1ELb0ELb1ELb1ELb1ELb0ELb0EEENS1_21CollectiveEpilogueFwdINS6_IJSA_SA_SB_EEES9_SE_SG_Li256ELb1ELb1ELb0ELb0EEENS1_36VarlenDynamicPersistentTileSchedulerILi128ELi96ELi256ELi128ELb0ELb1ELb1ELb1ELb1ELb1EEEEEEEEEvNT_6ParamsE,"a",@progbits
	.sectionflags	@""
	.align	4
.nv.constant0._ZN7cutlass13device_kernelIN5flash11enable_sm90INS1_16FlashAttnFwdSm90INS1_25CollectiveMainloopFwdSm90ILi2EN4cute5tupleIJNS5_1CILi1EEES8_S8_EEENS6_IJNS7_ILi128EEENS7_ILi96EEENS7_ILi192EEEEEELi128ENS_6half_tEfNS_4arch4Sm90ELb1ELb0ELb0ELb1ELb1ELb1ELb0ELb1ELb1ELb1ELb0ELb0EEENS1_21CollectiveEpilogueFwdINS6_IJSA_SA_SB_EEES9_SE_SG_Li256ELb1ELb1ELb0ELb0EEENS1_36VarlenDynamicPersistentTileSchedulerILi128ELi96ELi256ELi128ELb0ELb1ELb1ELb1ELb1ELb1EEEEEEEEEvNT_6ParamsE:
	.zero		3328


//--------------------- .nv.constant0._ZN7cutlass13device_kernelIN5flash11enable_sm90INS1_16FlashAttnFwdSm90INS1_25CollectiveMainloopFwdSm90ILi2EN4cute5tupleIJNS5_1CILi1EEES8_S8_EEENS6_IJNS7_ILi64EEESA_SA_EEELi512ENS_6half_tEfNS_4arch4Sm90ELb0ELb0ELb0ELb0ELb1ELb0ELb0ELb0ELb0ELb1ELb0ELb0EEENS1_21CollectiveEpilogueFwdINS6_IJSA_NS7_ILi512EEESA_EEES9_SC_SE_Li256ELb0ELb1ELb0ELb0EEENS1_29StaticPersistentTileSchedulerILb0EEEEEEEEEvNT_6ParamsE --------------------------
	.section	.nv.constant0._ZN7cutlass13device_kernelIN5flash11enable_sm90INS1_16FlashAttnFwdSm90INS1_25CollectiveMainloopFwdSm90ILi2EN4cute5tupleIJNS5_1CILi1EEES8_S8_EEENS6_IJNS7_ILi64EEESA_SA_EEELi512ENS_6half_tEfNS_4arch4Sm90ELb0ELb0ELb0ELb0ELb1ELb0ELb0ELb0ELb0ELb1ELb0ELb0EEENS1_21CollectiveEpilogueFwdINS6_IJSA_NS7_ILi512EEESA_EEES9_SC_SE_Li256ELb0ELb1ELb0ELb0EEENS1_29StaticPersistentTileSchedulerILb0EEEEEEEEEvNT_6ParamsE,"a",@progbits
	.sectionflags	@""
	.align	4
.nv.constant0._ZN7cutlass13device_kernelIN5flash11enable_sm90INS1_16FlashAttnFwdSm90INS1_25CollectiveMainloopFwdSm90ILi2EN4cute5tupleIJNS5_1CILi1EEES8_S8_EEENS6_IJNS7_ILi64EEESA_SA_EEELi512ENS_6half_tEfNS_4arch4Sm90ELb0ELb0ELb0ELb0ELb1ELb0ELb0ELb0ELb0ELb1ELb0ELb0EEENS1_21CollectiveEpilogueFwdINS6_IJSA_NS7_ILi512EEESA_EEES9_SC_SE_Li256ELb0ELb1ELb0ELb0EEENS1_29StaticPersistentTileSchedulerILb0EEEEEEEEEvNT_6ParamsE:
	.zero		3200


//--------------------- .nv.constant0._ZN7cutlass13device_kernelIN5flash11enable_sm90INS1_16FlashAttnFwdSm90INS1_25CollectiveMainloopFwdSm90ILi2EN4cute5tupleIJNS5_1CILi1EEES8_S8_EEENS6_IJNS7_ILi64EEESA_SA_EEELi512ENS_6half_tEfNS_4arch4Sm90ELb0ELb0ELb0ELb0ELb1ELb0ELb1ELb0ELb0ELb1ELb0ELb0EEENS1_21CollectiveEpilogueFwdINS6_IJSA_NS7_ILi512EEESA_EEES9_SC_SE_Li256ELb0ELb1ELb0ELb0EEENS1_29StaticPersistentTileSchedulerILb0EEEEEEEEEvNT_6ParamsE --------------------------
	.section	.nv.constant0._ZN7cutlass13device_kernelIN5flash11enable_sm90INS1_16FlashAttnFwdSm90INS1_25CollectiveMainloopFwdSm90ILi2EN4cute5tupleIJNS5_1CILi1EEES8_S8_EEENS6_IJNS7_ILi64EEESA_SA_EEELi512ENS_6half_tEfNS_4arch4Sm90ELb0ELb0ELb0ELb0ELb1ELb0ELb1ELb0ELb0ELb1ELb0ELb0EEENS1_21CollectiveEpilogueFwdINS6_IJSA_NS7_ILi512EEESA_EEES9_SC_SE_Li256ELb0ELb1ELb0ELb0EEENS1_29StaticPersistentTileSchedulerILb0EEEEEEEEEvNT_6ParamsE,"a",@progbits
	.sectionflags	@""
	.align	4
.nv.constant0._ZN7cutlass13device_kernelIN5flash11enable_sm90INS1_16FlashAttnFwdSm90INS1_25CollectiveMainloopFwdSm90ILi2EN4cute5tupleIJNS5_1CILi1EEES8_S8_EEENS6_IJNS7_ILi64EEESA_SA_EEELi512ENS_6half_tEfNS_4arch4Sm90ELb0ELb0ELb0ELb0ELb1ELb0ELb1ELb0ELb0ELb1ELb0ELb0EEENS1_21CollectiveEpilogueFwdINS6_IJSA_NS7_ILi512EEESA_EEES9_SC_SE_Li256ELb0ELb1ELb0ELb0EEENS1_29StaticPersistentTileSchedulerILb0EEEEEEEEEvNT_6ParamsE:
	.zero		3456


//--------------------- .nv.constant0._ZN7cutlass13device_kernelIN5flash11enable_sm90INS1_16FlashAttnFwdSm90INS1_25CollectiveMainloopFwdSm90ILi2EN4cute5tupleIJNS5_1CILi1EEES8_S8_EEENS6_IJNS7_ILi64EEESA_SA_EEELi512ENS_6half_tEfNS_4arch4Sm90ELb0ELb0ELb0ELb1ELb1ELb0ELb0ELb0ELb0ELb1ELb0ELb0EEENS1_21CollectiveEpilogueFwdINS6_IJSA_NS7_ILi512EEESA_EEES9_SC_SE_Li256ELb1ELb1ELb0ELb0EEENS1_36VarlenDynamicPersistentTileSchedulerILi64ELi64ELi256ELi128ELb0ELb1ELb1ELb0ELb1ELb1EEEEEEEEEvNT_6ParamsE --------------------------
	.section	.nv.constant0._ZN7cutlass13device_kernelIN5flash11enable_sm90INS1_16FlashAttnFwdSm90INS1_25CollectiveMainloopFwdSm90ILi2EN4cute5tupleIJNS5_1CILi1EEES8_S8_EEENS6_IJNS7_ILi64EEESA_SA_EEELi512ENS_6half_tEfNS_4arch4Sm90ELb0ELb0ELb0ELb1ELb1ELb0ELb0ELb0ELb0ELb1ELb0ELb0EEENS1_21CollectiveEpilogueFwdINS6_IJSA_NS7_ILi512EEESA_EEES9_SC_SE_Li256ELb1ELb1ELb0ELb0EEENS1_36VarlenDynamicPersistentTileSchedulerILi64ELi64ELi256ELi128ELb0ELb1ELb1ELb0ELb1ELb1EEEEEEEEEvNT_6ParamsE,"a",@progbits
	.sectionflags	@""
	.align	4
.nv.constant0._ZN7cutlass13device_kernelIN5flash11enable_sm90INS1_16FlashAttnFwdSm90INS1_25CollectiveMainloopFwdSm90ILi2EN4cute5tupleIJNS5_1CILi1EEES8_S8_EEENS6_IJNS7_ILi64EEESA_SA_EEELi512ENS_6half_tEfNS_4arch4Sm90ELb0ELb0ELb0ELb1ELb1ELb0ELb0ELb0ELb0ELb1ELb0ELb0EEENS1_21CollectiveEpilogueFwdINS6_IJSA_NS7_ILi512EEESA_EEES9_SC_SE_Li256ELb1ELb1ELb0ELb0EEENS1_36VarlenDynamicPersistentTileSchedulerILi64ELi64ELi256ELi128ELb0ELb1ELb1ELb0ELb1ELb1EEEEEEEEEvNT_6ParamsE:
	.zero		3328


//--------------------- .nv.constant0._ZN7cutlass13device_kernelIN5flash11enable_sm90INS1_16FlashAttnFwdSm90INS1_25CollectiveMainloopFwdSm90ILi2EN4cute5tupleIJNS5_1CILi1EEES8_S8_EEENS6_IJNS7_ILi64EEESA_SA_EEELi512ENS_6half_tEfNS_4arch4Sm90ELb0ELb0ELb0ELb1ELb1ELb1ELb0ELb0ELb0ELb1ELb0ELb0EEENS1_21CollectiveEpilogueFwdINS6_IJSA_NS7_ILi512EEESA_EEES9_SC_SE_Li256ELb1ELb1ELb0ELb0EEENS1_36VarlenDynamicPersistentTileSchedulerILi64ELi64ELi256ELi128ELb0ELb1ELb1ELb0ELb1ELb1EEEEEEEEEvNT_6ParamsE --------------------------
	.section	.nv.constant0._ZN7cutlass13device_kernelIN5flash11enable_sm90INS1_16FlashAttnFwdSm90INS1_25CollectiveMainloopFwdSm90ILi2EN4cute5tupleIJNS5_1CILi1EEES8_S8_EEENS6_IJNS7_ILi64EEESA_SA_EEELi512ENS_6half_tEfNS_4arch4Sm90ELb0ELb0ELb0ELb1ELb1ELb1ELb0ELb0ELb0ELb1ELb0ELb0EEENS1_21CollectiveEpilogueFwdINS6_IJSA_NS7_ILi512EEESA_EEES9_SC_SE_Li256ELb1ELb1ELb0ELb0EEENS1_36VarlenDynamicPersistentTileSchedulerILi64ELi64ELi256ELi128ELb0ELb1ELb1ELb0ELb1ELb1EEEEEEEEEvNT_6ParamsE,"a",@progbits
	.sectionflags	@""
	.align	4
.nv.constant0._ZN7cutlass13device_kernelIN5flash11enable_sm90INS1_16FlashAttnFwdSm90INS1_25CollectiveMainloopFwdSm90ILi2EN4cute5tupleIJNS5_1CILi1EEES8_S8_EEENS6_IJNS7_ILi64EEESA_SA_EEELi512ENS_6half_tEfNS_4arch4Sm90ELb0ELb0ELb0ELb1ELb1ELb1ELb0ELb0ELb0ELb1ELb0ELb0EEENS1_21CollectiveEpilogueFwdINS6_IJSA_NS7_ILi512EEESA_EEES9_SC_SE_Li256ELb1ELb1ELb0ELb0EEENS1_36VarlenDynamicPersistentTileSchedulerILi64ELi64ELi256ELi128ELb0ELb1ELb1ELb0ELb1ELb1EEEEEEEEEvNT_6ParamsE:
	.zero		3328


//--------------------- .nv.constant0._ZN7cutlass13device_kernelIN5flash11enable_sm90INS1_16FlashAttnFwdSm90INS1_25CollectiveMainloopFwdSm90ILi2EN4cute5tupleIJNS5_1CILi1EEES8_S8_EEENS6_IJNS7_ILi64EEESA_SA_EEELi512ENS_6half_tEfNS_4arch4Sm90ELb0ELb0ELb0ELb1ELb1ELb0ELb1ELb0ELb0ELb1ELb0ELb0EEENS1_21CollectiveEpilogueFwdINS6_IJSA_NS7_ILi512EEESA_EEES9_SC_SE_Li256ELb1ELb1ELb0ELb0EEENS1_36VarlenDynamicPersistentTileSchedulerILi64ELi64ELi256ELi128ELb0ELb1ELb1ELb0ELb1ELb1EEEEEEEEEvNT_6ParamsE --------------------------
	.section	.nv.constant0._ZN7cutlass13device_kernelIN5flash11enable_sm90INS1_16FlashAttnFwdSm90INS1_25CollectiveMainloopFwdSm90ILi2EN4cute5tupleIJNS5_1CILi1EEES8_S8_EEENS6_IJNS7_ILi64EEESA_SA_EEELi512ENS_6half_tEfNS_4arch4Sm90ELb0ELb0ELb0ELb1ELb1ELb0ELb1ELb0ELb0ELb1ELb0ELb0EEENS1_21CollectiveEpilogueFwdINS6_IJSA_NS7_ILi512EEESA_EEES9_SC_SE_Li256ELb1ELb1ELb0ELb0EEENS1_36VarlenDynamicPersistentTileSchedulerILi64ELi64ELi256ELi128ELb0ELb1ELb1ELb0ELb1ELb1EEEEEEEEEvNT_6ParamsE,"a",@progbits
	.sectionflags	@""
	.align	4
.nv.constant0._ZN7cutlass13device_kernelIN5flash11enable_sm90INS1_16FlashAttnFwdSm90INS1_25CollectiveMainloopFwdSm90ILi2EN4cute5tupleIJNS5_1CILi1EEES8_S8_EEENS6_IJNS7_ILi64EEESA_SA_EEELi512ENS_6half_tEfNS_4arch4Sm90ELb0ELb0ELb0ELb1ELb1ELb0ELb1ELb0ELb0ELb1ELb0ELb0EEENS1_21CollectiveEpilogueFwdINS6_IJSA_NS7_ILi512EEESA_EEES9_SC_SE_Li256ELb1ELb1ELb0ELb0EEENS1_36VarlenDynamicPersistentTileSchedulerILi64ELi64ELi256ELi128ELb0ELb1ELb1ELb0ELb1ELb1EEEEEEEEEvNT_6ParamsE:
	.zero		3584


//--------------------- .nv.constant0._ZN7cutlass13device_kernelIN5flash11enable_sm90INS1_16FlashAttnFwdSm90INS1_25CollectiveMainloopFwdSm90ILi2EN4cute5tupleIJNS5_1CILi1EEES8_S8_EEENS6_IJNS7_ILi64EEESA_SA_EEELi512ENS_6half_tEfNS_4arch4Sm90ELb0ELb0ELb0ELb1ELb1ELb1ELb1ELb0ELb0ELb1ELb0ELb0EEENS1_21CollectiveEpilogueFwdINS6_IJSA_NS7_ILi512EEESA_EEES9_SC_SE_Li256ELb1ELb1ELb0ELb0EEENS1_36VarlenDynamicPersistentTileSchedulerILi64ELi64ELi256ELi128ELb0ELb1ELb1ELb0ELb1ELb1EEEEEEEEEvNT_6ParamsE --------------------------
	.section	.nv.constant0._ZN7cutlass13device_kernelIN5flash11enable_sm90INS1_16FlashAttnFwdSm90INS1_25CollectiveMainloopFwdSm90ILi2EN4cute5tupleIJNS5_1CILi1EEES8_S8_EEENS6_IJNS7_ILi64EEESA_SA_EEELi512ENS_6half_tEfNS_4arch4Sm90ELb0ELb0ELb0ELb1ELb1ELb1ELb1ELb0ELb0ELb1ELb0ELb0EEENS1_21CollectiveEpilogueFwdINS6_IJSA_NS7_ILi512EEESA_EEES9_SC_SE_Li256ELb1ELb1ELb0ELb0EEENS1_36VarlenDynamicPersistentTileSchedulerILi64ELi64ELi256ELi128ELb0ELb1ELb1ELb0ELb1ELb1EEEEEEEEEvNT_6ParamsE,"a",@progbits
	.sectionflags	@""
	.align	4
.nv.constant0._ZN7cutlass13device_kernelIN5flash11enable_sm90INS1_16FlashAttnFwdSm90INS1_25CollectiveMainloopFwdSm90ILi2EN4cute5tupleIJNS5_1CILi1EEES8_S8_EEENS6_IJNS7_ILi64EEESA_SA_EEELi512ENS_6half_tEfNS_4arch4Sm90ELb0ELb0ELb0ELb1ELb1ELb1ELb1ELb0ELb0ELb1ELb0ELb0EEENS1_21CollectiveEpilogueFwdINS6_IJSA_NS7_ILi512EEESA_EEES9_SC_SE_Li256ELb1ELb1ELb0ELb0EEENS1_36VarlenDynamicPersistentTileSchedulerILi64ELi64ELi256ELi128ELb0ELb1ELb1ELb0ELb1ELb1EEEEEEEEEvNT_6ParamsE:
	.zero		3584


//--------------------- .nv.constant0._ZN7cutlass13device_kernelIN5flash11enable_sm90INS1_16FlashAttnFwdSm90INS1_25CollectiveMainloopFwdSm90ILi2EN4cute5tupleIJNS5_1CILi1EEES8_S8_EEENS6_IJNS7_ILi64EEESA_SA_EEELi512ENS_6half_tEfNS_4arch4Sm90ELb0ELb1ELb0ELb0ELb1ELb0ELb0ELb0ELb0ELb1ELb0ELb0EEENS1_21CollectiveEpilogueFwdINS6_IJSA_NS7_ILi512EEESA_EEES9_SC_SE_Li256ELb0ELb1ELb0ELb0EEENS1_30DynamicPersistentTileSchedulerILi256ELi128ELb0ELb1ELb1EEEEEEEEEvNT_6ParamsE --------------------------
	.section	.nv.constant0._ZN7cutlass13device_kernelIN5flash11enable_sm90INS1_16FlashAttnFwdSm90INS1_25CollectiveMainloopFwdSm90ILi2EN4cute5tupleIJNS5_1CILi1EEES8_S8_EEENS6_IJNS7_ILi64EEESA_SA_EEELi512ENS_6half_tEfNS_4arch4Sm90ELb0ELb1ELb0ELb0ELb1ELb0ELb0ELb0ELb0ELb1ELb0ELb0EEENS1_21CollectiveEpilogueFwdINS6_IJSA_NS7_ILi512EEESA_EEES9_SC_SE_Li256ELb0ELb1ELb0ELb0EEENS1_30DynamicPersistentTileSchedulerILi256ELi128ELb0ELb1ELb1EEEEEEEEEvNT_6ParamsE,"a",@progbits
	.sectionflags	@""
	.align	4
.nv.constant0._ZN7cutlass13device_kernelIN5flash11enable_sm90INS1_16FlashAttnFwdSm90INS1_25CollectiveMainloopFwdSm90ILi2EN4cute5tupleIJNS5_1CILi1EEES8_S8_EEENS6_IJNS7_ILi64EEESA_SA_EEELi512ENS_6half_tEfNS_4arch4Sm90ELb0ELb1ELb0ELb0ELb1ELb0ELb0ELb0ELb0ELb1ELb0ELb0EEENS1_21CollectiveEpilogueFwdINS6_IJSA_NS7_ILi512EEESA_EEES9_SC_SE_Li256ELb0ELb1ELb0ELb0EEENS1_30DynamicPersistentTileSchedulerILi256ELi128ELb0ELb1ELb1EEEEEEEEEvNT_6ParamsE:
	.zero		3328


//--------------------- .nv.constant0._ZN7cutlass13device_kernelIN5flash11enable_sm90INS1_16FlashAttnFwdSm90INS1_25CollectiveMainloopFwdSm90ILi2EN4cute5tupleIJNS5_1CILi1EEES8_S8_EEENS6_IJNS7_ILi64EEESA_SA_EEELi512ENS_6half_tEfNS_4arch4Sm90ELb0ELb1ELb0ELb0ELb1ELb0ELb1ELb0ELb0ELb1ELb0ELb0EEENS1_21CollectiveEpilogueFwdINS6_IJSA_NS7_ILi512EEESA_EEES9_SC_SE_Li256ELb0ELb1ELb0ELb0EEENS1_30DynamicPersistentTileSchedulerILi256ELi128ELb0ELb1ELb1EEEEEEEEEvNT_6ParamsE --------------------------
	.section	.nv.constant0._ZN7cutlass13device_kernelIN5flash11enable_sm90INS1_16FlashAttnFwdSm90INS1_25CollectiveMainloopFwdSm90ILi2EN4cute5tupleIJNS5_1CILi1EEES8_S8_EEENS6_IJNS7_ILi64EEESA_SA_EEELi512ENS_6half_tEfNS_4arch4Sm90ELb0ELb1ELb0ELb0ELb1ELb0ELb1ELb0ELb0ELb1ELb0ELb0EEENS1_21CollectiveEpilogueFwdINS6_IJSA_NS7_ILi512EEESA_EEES9_SC_SE_Li256ELb0ELb1ELb0ELb0EEENS1_30DynamicPersistentTileSchedulerILi256ELi128ELb0ELb1ELb1EEEEEEEEEvNT_6ParamsE,"a",@progbits
	.sectionflags	@""
	.align	4
.nv.constant0._ZN7cutlass13device_kernelIN5flash11enable_sm90INS1_16FlashAttnFwdSm90INS1_25CollectiveMainloopFwdSm90ILi2EN4cute5tupleIJNS5_1CILi1EEES8_S8_EEENS6_IJNS7_ILi64EEESA_SA_EEELi512ENS_6half_tEfNS_4arch4Sm90ELb0ELb1ELb0ELb0ELb1ELb0ELb1ELb0ELb0ELb1ELb0ELb0EEENS1_21CollectiveEpilogueFwdINS6_IJSA_NS7_ILi512EEESA_EEES9_SC_SE_Li256ELb0ELb1ELb0ELb0EEENS1_30DynamicPersistentTileSchedulerILi256ELi128ELb0ELb1ELb1EEEEEEEEEvNT_6ParamsE:
	.zero		3584


//--------------------- .nv.constant0._ZN7cutlass13device_kernelIN5flash11enable_sm90INS1_16FlashAttnFwdSm90INS1_25CollectiveMainloopFwdSm90ILi2EN4cute5tupleIJNS5_1CILi1EEES8_S8_EEENS6_IJNS7_ILi64EEESA_SA_EEELi512ENS_6half_tEfNS_4arch4Sm90ELb0ELb1ELb0ELb1ELb1ELb0ELb0ELb0ELb0ELb1ELb0ELb0EEENS1_21CollectiveEpilogueFwdINS6_IJSA_NS7_ILi512EEESA_EEES9_SC_SE_Li256ELb1ELb1ELb0ELb0EEENS1_36VarlenDynamicPersistentTileSchedulerILi64ELi64ELi256ELi128ELb0ELb1ELb1ELb1ELb0ELb1EEEEEEEEEvNT_6ParamsE --------------------------
	.section	.nv.constant0._ZN7cutlass13device_kernelIN5flash11enable_sm90INS1_16FlashAttnFwdSm90INS1_25CollectiveMainloopFwdSm90ILi2EN4cute5tupleIJNS5_1CILi1EEES8_S8_EEENS6_IJNS7_ILi64EEESA_SA_EEELi512ENS_6half_tEfNS_4arch4Sm90ELb0ELb1ELb0ELb1ELb1ELb0ELb0ELb0ELb0ELb1ELb0ELb0EEENS1_21CollectiveEpilogueFwdINS6_IJSA_NS7_ILi512EEESA_EEES9_SC_SE_Li256ELb1ELb1ELb0ELb0EEENS1_36VarlenDynamicPersistentTileSchedulerILi64ELi64ELi256ELi128ELb0ELb1ELb1ELb1ELb0ELb1EEEEEEEEEvNT_6ParamsE,"a",@progbits
	.sectionflags	@""
	.align	4
.nv.constant0._ZN7cutlass13device_kernelIN5flash11enable_sm90INS1_16FlashAttnFwdSm90INS1_25CollectiveMainloopFwdSm90ILi2EN4cute5tupleIJNS5_1CILi1EEES8_S8_EEENS6_IJNS7_ILi64EEESA_SA_EEELi512ENS_6half_tEfNS_4arch4Sm90ELb0ELb1ELb0ELb1ELb1ELb0ELb0ELb0ELb0ELb1ELb0ELb0EEENS1_21CollectiveEpilogueFwdINS6_IJSA_NS7_ILi512EEESA_EEES9_SC_SE_Li256ELb1ELb1ELb0ELb0EEENS1_36VarlenDynamicPersistentTileSchedulerILi64ELi64ELi256ELi128ELb0ELb1ELb1ELb1ELb0ELb1EEEEEEEEEvNT_6ParamsE:
	.zero		3328


//--------------------- .nv.constant0._ZN7cutlass13device_kernelIN5flash11enable_sm90INS1_16FlashAttnFwdSm90INS1_25CollectiveMainloopFwdSm90ILi2EN4cute5tupleIJNS5_1CILi1EEES8_S8_EEENS6_IJNS7_ILi64EEESA_SA_EEELi512ENS_6half_tEfNS_4arch4Sm90ELb0ELb1ELb0ELb1ELb1ELb1ELb0ELb0ELb0ELb1ELb0ELb0EEENS1_21CollectiveEpilogueFwdINS6_IJSA_NS7_ILi512EEESA_EEES9_SC_SE_Li256ELb1ELb1ELb0ELb0EEENS1_36VarlenDynamicPersistentTileSchedulerILi64ELi64ELi256ELi128ELb0ELb1ELb1ELb1ELb0ELb1EEEEEEEEEvNT_6ParamsE --------------------------
	.section	.nv.constant0._ZN7cutlass13device_kernelIN5flash11enable_sm90INS1_16FlashAttnFwdSm90INS1_25CollectiveMainloopFwdSm90ILi2EN4cute5tupleIJNS5_1CILi1EEES8_S8_EEENS6_IJNS7_ILi64EEESA_SA_EEELi512ENS_6half_tEfNS_4arch4Sm90ELb0ELb1ELb0ELb1ELb1ELb1ELb0ELb0ELb0ELb1ELb0ELb0EEENS1_21CollectiveEpilogueFwdINS6_IJSA_NS7_ILi512EEESA_EEES9_SC_SE_Li256ELb1ELb1ELb0ELb0EEENS1_36VarlenDynamicPersistentTileSchedulerILi64ELi64ELi256ELi128ELb0ELb1ELb1ELb1ELb0ELb1EEEEEEEEEvNT_6ParamsE,"a",@progbits
	.sectionflags	@""
	.align	4
.nv.constant0._ZN7cutlass13device_kernelIN5flash11enable_sm90INS1_16FlashAttnFwdSm90INS1_25CollectiveMainloopFwdSm90ILi2EN4cute5tupleIJNS5_1CILi1EEES8_S8_EEENS6_IJNS7_ILi64EEESA_SA_EEELi512ENS_6half_tEfNS_4arch4Sm90ELb0ELb1ELb0ELb1ELb1ELb1ELb0ELb0ELb0ELb1ELb0ELb0EEENS1_21CollectiveEpilogueFwdINS6_IJSA_NS7_ILi512EEESA_EEES9_SC_SE_Li256ELb1ELb1ELb0ELb0EEENS1_36VarlenDynamicPersistentTileSchedulerILi64ELi64ELi256ELi128ELb0ELb1ELb1ELb1ELb0ELb1EEEEEEEEEvNT_6ParamsE:
	.zero		3328


//--------------------- .nv.constant0._ZN7cutlass13device_kernelIN5flash11enable_sm90INS1_16FlashAttnFwdSm90INS1_25CollectiveMainloopFwdSm90ILi2EN4cute5tupleIJNS5_1CILi1EEES8_S8_EEENS6_IJNS7_ILi64EEESA_SA_EEELi512ENS_6half_tEfNS_4arch4Sm90ELb0ELb1ELb0ELb1ELb1ELb0ELb1ELb0ELb0ELb1ELb0ELb0EEENS1_21CollectiveEpilogueFwdINS6_IJSA_NS7_ILi512EEESA_EEES9_SC_SE_Li256ELb1ELb1ELb0ELb0EEENS1_36VarlenDynamicPersistentTileSchedulerILi64ELi64ELi256ELi128ELb0ELb1ELb1ELb1ELb0ELb1EEEEEEEEEvNT_6ParamsE --------------------------
	.section	.nv.constant0._ZN7cutlass13device_kernelIN5flash11enable_sm90INS1_16FlashAttnFwdSm90INS1_25CollectiveMainloopFwdSm90ILi2EN4cute5tupleIJNS5_1CILi1EEES8_S8_EEENS6_IJNS7_ILi64EEESA_SA_EEELi512ENS_6half_tEfNS_4arch4Sm90ELb0ELb1ELb0ELb1ELb1ELb0ELb1ELb0ELb0ELb1ELb0ELb0EEENS1_21CollectiveEpilogueFwdINS6_IJSA_NS7_ILi512EEESA_EEES9_SC_SE_Li256ELb1ELb1ELb0ELb0EEENS1_36VarlenDynamicPersistentTileSchedulerILi64ELi64ELi256ELi128ELb0ELb1ELb1ELb1ELb0ELb1EEEEEEEEEvNT_6ParamsE,"a",@progbits
	.sectionflags	@""
	.align	4
.nv.constant0._ZN7cutlass13device_kernelIN5flash11enable_sm90INS1_16FlashAttnFwdSm90INS1_25CollectiveMainloopFwdSm90ILi2EN4cute5tupleIJNS5_1CILi1EEES8_S8_EEENS6_IJNS7_ILi64EEESA_SA_EEELi512ENS_6half_tEfNS_4arch4Sm90ELb0ELb1ELb0ELb1ELb1ELb0ELb1ELb0ELb0ELb1ELb0ELb0EEENS1_21CollectiveEpilogueFwdINS6_IJSA_NS7_ILi512EEESA_EEES9_SC_SE_Li256ELb1ELb1ELb0ELb0EEENS1_36VarlenDynamicPersistentTileSchedulerILi64ELi64ELi256ELi128ELb0ELb1ELb1ELb1ELb0ELb1EEEEEEEEEvNT_6ParamsE:
	.zero		3584


//--------------------- .nv.constant0._ZN7cutlass13device_kernelIN5flash11enable_sm90INS1_16FlashAttnFwdSm90INS1_25CollectiveMainloopFwdSm90ILi2EN4cute5tupleIJNS5_1CILi1EEES8_S8_EEENS6_IJNS7_ILi64EEESA_SA_EEELi512ENS_6half_tEfNS_4arch4Sm90ELb0ELb1ELb0ELb1ELb1ELb1ELb1ELb0ELb0ELb1ELb0ELb0EEENS1_21CollectiveEpilogueFwdINS6_IJSA_NS7_ILi512EEESA_EEES9_SC_SE_Li256ELb1ELb1ELb0ELb0EEENS1_36VarlenDynamicPersistentTileSchedulerILi64ELi64ELi256ELi128ELb0ELb1ELb1ELb1ELb0ELb1EEEEEEEEEvNT_6ParamsE --------------------------
	.section	.nv.constant0._ZN7cutlass13device_kernelIN5flash11enable_sm90INS1_16FlashAttnFwdSm90INS1_25CollectiveMainloopFwdSm90ILi2EN4cute5tupleIJNS5_1CILi1EEES8_S8_EEENS6_IJNS7_ILi64EEESA_SA_EEELi512ENS_6half_tEfNS_4arch4Sm90ELb0ELb1ELb0ELb1ELb1ELb1ELb1ELb0ELb0ELb1ELb0ELb0EEENS1_21CollectiveEpilogueFwdINS6_IJSA_NS7_ILi512EEESA_EEES9_SC_SE_Li256ELb1ELb1ELb0ELb0EEENS1_36VarlenDynamicPersistentTileSchedulerILi64ELi64ELi256ELi128ELb0ELb1ELb1ELb1ELb0ELb1EEEEEEEEEvNT_6ParamsE,"a",@progbits
	.sectionflags	@""
	.align	4
.nv.constant0._ZN7cutlass13device_kernelIN5flash11enable_sm90INS1_16FlashAttnFwdSm90INS1_25CollectiveMainloopFwdSm90ILi2EN4cute5tupleIJNS5_1CILi1EEES8_S8_EEENS6_IJNS7_ILi64EEESA_SA_EEELi512ENS_6half_tEfNS_4arch4Sm90ELb0ELb1ELb0ELb1ELb1ELb1ELb1ELb0ELb0ELb1ELb0ELb0EEENS1_21CollectiveEpilogueFwdINS6_IJSA_NS7_ILi512EEESA_EEES9_SC_SE_Li256ELb1ELb1ELb0ELb0EEENS1_36VarlenDynamicPersistentTileSchedulerILi64ELi64ELi256ELi128ELb0ELb1ELb1ELb1ELb0ELb1EEEEEEEEEvNT_6ParamsE:
	.zero		3584


//--------------------- .nv.constant0._ZN7cutlass13device_kernelIN5flash11enable_sm90INS1_16FlashAttnFwdSm90INS1_25CollectiveMainloopFwdSm90ILi2EN4cute5tupleIJNS5_1CILi1EEES8_S8_EEENS6_IJNS7_ILi64EEESA_SA_EEELi512ENS_6half_tEfNS_4arch4Sm90ELb1ELb0ELb0ELb0ELb1ELb0ELb0ELb0ELb0ELb1ELb0ELb0EEENS1_21CollectiveEpilogueFwdINS6_IJSA_NS7_ILi512EEESA_EEES9_SC_SE_Li256ELb0ELb1ELb0ELb0EEENS1_30DynamicPersistentTileSchedulerILi256ELi128ELb0ELb1ELb1EEEEEEEEEvNT_6ParamsE --------------------------
	.section	.nv.constant0._ZN7cutlass13device_kernelIN5flash11enable_sm90INS1_16FlashAttnFwdSm90INS1_25CollectiveMainloopFwdSm90ILi2EN4cute5tupleIJNS5_1CILi1EEES8_S8_EEENS6_IJNS7_ILi64EEESA_SA_EEELi512ENS_6half_tEfNS_4arch4Sm90ELb1ELb0ELb0ELb0ELb1ELb0ELb0ELb0ELb0ELb1ELb0ELb0EEENS1_21CollectiveEpilogueFwdINS6_IJSA_NS7_ILi512EEESA_EEES9_SC_SE_Li256ELb0ELb1ELb0ELb0EEENS1_30DynamicPersistentTileSchedulerILi256ELi128ELb0ELb1ELb1EEEEEEEEEvNT_6ParamsE,"a",@progbits
	.sectionflags	@""
	.align	4
.nv.constant0._ZN7cutlass13device_kernelIN5flash11enable_sm90INS1_16FlashAttnFwdSm90INS1_25CollectiveMainloopFwdSm90ILi2EN4cute5tupleIJNS5_1CILi1EEES8_S8_EEENS6_IJNS7_ILi64EEESA_SA_EEELi512ENS_6half_tEfNS_4arch4Sm90ELb1ELb0ELb0ELb0ELb1ELb0ELb0ELb0ELb0ELb1ELb0ELb0EEENS1_21CollectiveEpilogueFwdINS6_IJSA_NS7_ILi512EEESA_EEES9_SC_SE_Li256ELb0ELb1ELb0ELb0EEENS1_30DynamicPersistentTileSchedulerILi256ELi128ELb0ELb1ELb1EEEEEEEEEvNT_6ParamsE:
	.zero		3328


//--------------------- .nv.constant0._ZN7cutlass13device_kernelIN5flash11enable_sm90INS1_16FlashAttnFwdSm90INS1_25CollectiveMainloopFwdSm90ILi2EN4cute5tupleIJNS5_1CILi1EEES8_S8_EEENS6_IJNS7_ILi64EEESA_SA_EEELi512ENS_6half_tEfNS_4arch4Sm90ELb1ELb0ELb0ELb0ELb1ELb0ELb1ELb0ELb0ELb1ELb0ELb0EEENS1_21CollectiveEpilogueFwdINS6_IJSA_NS7_ILi512EEESA_EEES9_SC_SE_Li256ELb0ELb1ELb0ELb0EEENS1_30DynamicPersistentTileSchedulerILi256ELi128ELb0ELb1ELb1EEEEEEEEEvNT_6ParamsE --------------------------
	.section	.nv.constant0._ZN7cutlass13device_kernelIN5flash11enable_sm90INS1_16FlashAttnFwdSm90INS1_25CollectiveMainloopFwdSm90ILi2EN4cute5tupleIJNS5_1CILi1EEES8_S8_EEENS6_IJNS7_ILi64EEESA_SA_EEELi512ENS_6half_tEfNS_4arch4Sm90ELb1ELb0ELb0ELb0ELb1ELb0ELb1ELb0ELb0ELb1ELb0ELb0EEENS1_21CollectiveEpilogueFwdINS6_IJSA_NS7_ILi512EEESA_EEES9_SC_SE_Li256ELb0ELb1ELb0ELb0EEENS1_30DynamicPersistentTileSchedulerILi256ELi128ELb0ELb1ELb1EEEEEEEEEvNT_6ParamsE,"a",@progbits
	.sectionflags	@""
	.align	4
.nv.constant0._ZN7cutlass13device_kernelIN5flash11enable_sm90INS1_16FlashAttnFwdSm90INS1_25CollectiveMainloopFwdSm90ILi2EN4cute5tupleIJNS5_1CILi1EEES8_S8_EEENS6_IJNS7_ILi64EEESA_SA_EEELi512ENS_6half_tEfNS_4arch4Sm90ELb1ELb0ELb0ELb0ELb1ELb0ELb1ELb0ELb0ELb1ELb0ELb0EEENS1_21CollectiveEpilogueFwdINS6_IJSA_NS7_ILi512EEESA_EEES9_SC_SE_Li256ELb0ELb1ELb0ELb0EEENS1_30DynamicPersistentTileSchedulerILi256ELi128ELb0ELb1ELb1EEEEEEEEEvNT_6ParamsE:
	.zero		3584


//--------------------- .nv.constant0._ZN7cutlass13device_kernelIN5flash11enable_sm90INS1_16FlashAttnFwdSm90INS1_25CollectiveMainloopFwdSm90ILi2EN4cute5tupleIJNS5_1CILi1EEES8_S8_EEENS6_IJNS7_ILi64EEESA_SA_EEELi512ENS_6half_tEfNS_4arch4Sm90ELb1ELb0ELb0ELb1ELb1ELb0ELb0ELb0ELb0ELb1ELb0ELb0EEENS1_21CollectiveEpilogueFwdINS6_IJSA_NS7_ILi512EEESA_EEES9_SC_SE_Li256ELb1ELb1ELb0ELb0EEENS1_36VarlenDynamicPersistentTileSchedulerILi64ELi64ELi256ELi128ELb0ELb1ELb1ELb1ELb1ELb1EEEEEEEEEvNT_6ParamsE --------------------------
	.section	.nv.constant0._ZN7cutlass13device_kernelIN5flash11enable_sm90INS1_16FlashAttnFwdSm90INS1_25CollectiveMainloopFwdSm90ILi2EN4cute5tupleIJNS5_1CILi1EEES8_S8_EEENS6_IJNS7_ILi64EEESA_SA_EEELi512ENS_6half_tEfNS_4arch4Sm90ELb1ELb0ELb0ELb1ELb1ELb0ELb0ELb0ELb0ELb1ELb0ELb0EEENS1_21CollectiveEpilogueFwdINS6_IJSA_NS7_ILi512EEESA_EEES9_SC_SE_Li256ELb1ELb1ELb0ELb0EEENS1_36VarlenDynamicPersistentTileSchedulerILi64ELi64ELi256ELi128ELb0ELb1ELb1ELb1ELb1ELb1EEEEEEEEEvNT_6ParamsE,"a",@progbits
	.sectionflags	@""
	.align	4
.nv.constant0._ZN7cutlass13device_kernelIN5flash11enable_sm90INS1_16FlashAttnFwdSm90INS1_25CollectiveMainloopFwdSm90ILi2EN4cute5tupleIJNS5_1CILi1EEES8_S8_EEENS6_IJNS7_ILi64EEESA_SA_EEELi512ENS_6half_tEfNS_4arch4Sm90ELb1ELb0ELb0ELb1ELb1ELb0ELb0ELb0ELb0ELb1ELb0ELb0EEENS1_21CollectiveEpilogueFwdINS6_IJSA_NS7_ILi512EEESA_EEES9_SC_SE_Li256ELb1ELb1ELb0ELb0EEENS1_36VarlenDynamicPersistentTileSchedulerILi64ELi64ELi256ELi128ELb0ELb1ELb1ELb1ELb1ELb1EEEEEEEEEvNT_6ParamsE:
	.zero		3328


//--------------------- .nv.constant0._ZN7cutlass13device_kernelIN5flash11enable_sm90INS1_16FlashAttnFwdSm90INS1_25CollectiveMainloopFwdSm90ILi2EN4cute5tupleIJNS5_1CILi1EEES8_S8_EEENS6_IJNS7_ILi64EEESA_SA_EEELi512ENS_6half_tEfNS_4arch4Sm90ELb1ELb0ELb0ELb1ELb1ELb1ELb0ELb0ELb0ELb1ELb0ELb0EEENS1_21CollectiveEpilogueFwdINS6_IJSA_NS7_ILi512EEESA_EEES9_SC_SE_Li256ELb1ELb1ELb0ELb0EEENS1_36VarlenDynamicPersistentTileSchedulerILi64ELi64ELi256ELi128ELb0ELb1ELb1ELb1ELb1ELb1EEEEEEEEEvNT_6ParamsE --------------------------
	.section	.nv.constant0._ZN7cutlass13device_kernelIN5flash11enable_sm90INS1_16FlashAttnFwdSm90INS1_25CollectiveMainloopFwdSm90ILi2EN4cute5tupleIJNS5_1CILi1EEES8_S8_EEENS6_IJNS7_ILi64EEESA_SA_EEELi512ENS_6half_tEfNS_4arch4Sm90ELb1ELb0ELb0ELb1ELb1ELb1ELb0ELb0ELb0ELb1ELb0ELb0EEENS1_21CollectiveEpilogueFwdINS6_IJSA_NS7_ILi512EEESA_EEES9_SC_SE_Li256ELb1ELb1ELb0ELb0EEENS1_36VarlenDynamicPersistentTileSchedulerILi64ELi64ELi256ELi128ELb0ELb1ELb1ELb1ELb1ELb1EEEEEEEEEvNT_6ParamsE,"a",@progbits
	.sectionflags	@""
	.align	4
.nv.constant0._ZN7cutlass13device_kernelIN5flash11enable_sm90INS1_16FlashAttnFwdSm90INS1_25CollectiveMainloopFwdSm90ILi2EN4cute5tupleIJNS5_1CILi1EEES8_S8_EEENS6_IJNS7_ILi64EEESA_SA_EEELi512ENS_6half_tEfNS_4arch4Sm90ELb1ELb0ELb0ELb1ELb1ELb1ELb0ELb0ELb0ELb1ELb0ELb0EEENS1_21CollectiveEpilogueFwdINS6_IJSA_NS7_ILi512EEESA_EEES9_SC_SE_Li256ELb1ELb1ELb0ELb0EEENS1_36VarlenDynamicPersistentTileSchedulerILi64ELi64ELi256ELi128ELb0ELb1ELb1ELb1ELb1ELb1EEEEEEEEEvNT_6ParamsE:
	.zero		3328


//--------------------- .nv.constant0._ZN7cutlass13device_kernelIN5flash11enable_sm90INS1_16FlashAttnFwdSm90INS1_25CollectiveMainloopFwdSm90ILi2EN4cute5tupleIJNS5_1CILi1EEES8_S8_EEENS6_IJNS7_ILi64EEESA_SA_EEELi512ENS_6half_tEfNS_4arch4Sm90ELb1ELb0ELb0ELb1ELb1ELb0ELb1ELb0ELb0ELb1ELb0ELb0EEENS1_21CollectiveEpilogueFwdINS6_IJSA_NS7_ILi512EEESA_EEES9_SC_SE_Li256ELb1ELb1ELb0ELb0EEENS1_36VarlenDynamicPersistentTileSchedulerILi64ELi64ELi256ELi128ELb0ELb1ELb1ELb1ELb1ELb1EEEEEEEEEvNT_6ParamsE --------------------------
	.section	.nv.constant0._ZN7cutlass13device_kernelIN5flash11enable_sm90INS1_16FlashAttnFwdSm90INS1_25CollectiveMainloopFwdSm90ILi2EN4cute5tupleIJNS5_1CILi1EEES8_S8_EEENS6_IJNS7_ILi64EEESA_SA_EEELi512ENS_6half_tEfNS_4arch4Sm90ELb1ELb0ELb0ELb1ELb1ELb0ELb1ELb0ELb0ELb1ELb0ELb0EEENS1_21CollectiveEpilogueFwdINS6_IJSA_NS7_ILi512EEESA_EEES9_SC_SE_Li256ELb1ELb1ELb0ELb0EEENS1_36VarlenDynamicPersistentTileSchedulerILi64ELi64ELi256ELi128ELb0ELb1ELb1ELb1ELb1ELb1EEEEEEEEEvNT_6ParamsE,"a",@progbits
	.sectionflags	@""
	.align	4
.nv.constant0._ZN7cutlass13device_kernelIN5flash11enable_sm90INS1_16FlashAttnFwdSm90INS1_25CollectiveMainloopFwdSm90ILi2EN4cute5tupleIJNS5_1CILi1EEES8_S8_EEENS6_IJNS7_ILi64EEESA_SA_EEELi512ENS_6half_tEfNS_4arch4Sm90ELb1ELb0ELb0ELb1ELb1ELb0ELb1ELb0ELb0ELb1ELb0ELb0EEENS1_21CollectiveEpilogueFwdINS6_IJSA_NS7_ILi512EEESA_EEES9_SC_SE_Li256ELb1ELb1ELb0ELb0EEENS1_36VarlenDynamicPersistentTileSchedulerILi64ELi64ELi256ELi128ELb0ELb1ELb1ELb1ELb1ELb1EEEEEEEEEvNT_6ParamsE:
	.zero		3584


//--------------------- .nv.constant0._ZN7cutlass13device_kernelIN5flash11enable_sm90INS1_16FlashAttnFwdSm90INS1_25CollectiveMainloopFwdSm90ILi2EN4cute5tupleIJNS5_1CILi1EEES8_S8_EEENS6_IJNS7_ILi64EEESA_SA_EEELi512ENS_6half_tEfNS_4arch4Sm90ELb1ELb0ELb0ELb1ELb1ELb1ELb1ELb0ELb0ELb1ELb0ELb0EEENS1_21CollectiveEpilogueFwdINS6_IJSA_NS7_ILi512EEESA_EEES9_SC_SE_Li256ELb1ELb1ELb0ELb0EEENS1_36VarlenDynamicPersistentTileSchedulerILi64ELi64ELi256ELi128ELb0ELb1ELb1ELb1ELb1ELb1EEEEEEEEEvNT_6ParamsE --------------------------
	.section	.nv.constant0._ZN7cutlass13device_kernelIN5flash11enable_sm90INS1_16FlashAttnFwdSm90INS1_25CollectiveMainloopFwdSm90ILi2EN4cute5tupleIJNS5_1CILi1EEES8_S8_EEENS6_IJNS7_ILi64EEESA_SA_EEELi512ENS_6half_tEfNS_4arch4Sm90ELb1ELb0ELb0ELb1ELb1ELb1ELb1ELb0ELb0ELb1ELb0ELb0EEENS1_21CollectiveEpilogueFwdINS6_IJSA_NS7_ILi512EEESA_EEES9_SC_SE_Li256ELb1ELb1ELb0ELb0EEENS1_36VarlenDynamicPersistentTileSchedulerILi64ELi64ELi256ELi128ELb0ELb1ELb1ELb1ELb1ELb1EEEEEEEEEvNT_6ParamsE,"a",@progbits
	.sectionflags	@""
	.align	4
.nv.constant0._ZN7cutlass13device_kernelIN5flash11enable_sm90INS1_16FlashAttnFwdSm90INS1_25CollectiveMainloopFwdSm90ILi2EN4cute5tupleIJNS5_1CILi1EEES8_S8_EEENS6_IJNS7_ILi64EEESA_SA_EEELi512ENS_6half_tEfNS_4arch4Sm90ELb1ELb0ELb0ELb1ELb1ELb1ELb1ELb0ELb0ELb1ELb0ELb0EEENS1_21CollectiveEpilogueFwdINS6_IJSA_NS7_ILi512EEESA_EEES9_SC_SE_Li256ELb1ELb1ELb0ELb0EEENS1_36VarlenDynamicPersistentTileSchedulerILi64ELi64ELi256ELi128ELb0ELb1ELb1ELb1ELb1ELb1EEEEEEEEEvNT_6ParamsE:
	.zero		3584


//--------------------- .nv.constant0._ZN7cutlass13device_kernelIN5flash11enable_sm90INS1_16FlashAttnFwdSm90INS1_25CollectiveMainloopFwdSm90ILi2EN4cute5tupleIJNS5_1CILi1EEES8_S8_EEENS6_IJNS7_ILi128EEENS7_ILi96EEENS7_ILi64EEEEEELi256ENS_6half_tEfNS_4arch4Sm90ELb0ELb0ELb0ELb0ELb1ELb0ELb0ELb1ELb0ELb1ELb0ELb0EEENS1_21CollectiveEpilogueFwdINS6_IJSA_NS7_ILi256EEESB_EEES9_SE_SG_Li256ELb0ELb1ELb0ELb0EEENS1_29StaticPersistentTileSchedulerILb0EEEEEEEEEvNT_6ParamsE --------------------------
	.section	.nv.constant0._ZN7cutlass13device_kernelIN5flash11enable_sm90INS1_16FlashAttnFwdSm90INS1_25CollectiveMainloopFwdSm90ILi2EN4cute5tupleIJNS5_1CILi1EEES8_S8_EEENS6_IJNS7_ILi128EEENS7_ILi96EEENS7_ILi64EEEEEELi256ENS_6half_tEfNS_4arch4Sm90ELb0ELb0ELb0ELb0ELb1ELb0ELb0ELb1ELb0ELb1ELb0ELb0EEENS1_21CollectiveEpilogueFwdINS6_IJSA_NS7_ILi256EEESB_EEES9_SE_SG_Li256ELb0ELb1ELb0ELb0EEENS1_29StaticPersistentTileSchedulerILb0EEEEEEEEEvNT_6ParamsE,"a",@progbits
	.sectionflags	@""
	.align	4
.nv.constant0._ZN7cutlass13device_kernelIN5flash11enable_sm90INS1_16FlashAttnFwdSm90INS1_25CollectiveMainloopFwdSm90ILi2EN4cute5tupleIJNS5_1CILi1EEES8_S8_EEENS6_IJNS7_ILi128EEENS7_ILi96EEENS7_ILi64EEEEEELi256ENS_6half_tEfNS_4arch4Sm90ELb0ELb0ELb0ELb0ELb1ELb0ELb0ELb1ELb0ELb1ELb0ELb0EEENS1_21CollectiveEpilogueFwdINS6_IJSA_NS7_ILi256EEESB_EEES9_SE_SG_Li256ELb0ELb1ELb0ELb0EEENS1_29StaticPersistentTileSchedulerILb0EEEEEEEEEvNT_6ParamsE:
	.zero		3200


//--------------------- .nv.constant0._ZN7cutlass13device_kernelIN5flash11enable_sm90INS1_16FlashAttnFwdSm90INS1_25CollectiveMainloopFwdSm90ILi2EN4cute5tupleIJNS5_1CILi1EEES8_S8_EEENS6_IJNS7_ILi128EEENS7_ILi96EEENS7_ILi64EEEEEELi256ENS_6half_tEfNS_4arch4Sm90ELb0ELb0ELb0ELb0ELb1ELb0ELb1ELb1ELb0ELb1ELb0ELb0EEENS1_21CollectiveEpilogueFwdINS6_IJSA_NS7_ILi256EEESB_EEES9_SE_SG_Li256ELb0ELb1ELb0ELb0EEENS1_29StaticPersistentTileSchedulerILb0EEEEEEEEEvNT_6ParamsE --------------------------
	.section	.nv.constant0._ZN7cutlass13device_kernelIN5flash11enable_sm90INS1_16FlashAttnFwdSm90INS1_25CollectiveMainloopFwdSm90ILi2EN4cute5tupleIJNS5_1CILi1EEES8_S8_EEENS6_IJNS7_ILi128EEENS7_ILi96EEENS7_ILi64EEEEEELi256ENS_6half_tEfNS_4arch4Sm90ELb0ELb0ELb0ELb0ELb1ELb0ELb1ELb1ELb0ELb1ELb0ELb0EEENS1_21CollectiveEpilogueFwdINS6_IJSA_NS7_ILi256EEESB_EEES9_SE_SG_Li256ELb0ELb1ELb0ELb0EEENS1_29StaticPersistentTileSchedulerILb0EEEEEEEEEvNT_6ParamsE,"a",@progbits
	.sectionflags	@""
	.align	4
.nv.constant0._ZN7cutlass13device_kernelIN5flash11enable_sm90INS1_16FlashAttnFwdSm90INS1_25CollectiveMainloopFwdSm90ILi2EN4cute5tupleIJNS5_1CILi1EEES8_S8_EEENS6_IJNS7_ILi128EEENS7_ILi96EEENS7_ILi64EEEEEELi256ENS_6half_tEfNS_4arch4Sm90ELb0ELb0ELb0ELb0ELb1ELb0ELb1ELb1ELb0ELb1ELb0ELb0EEENS1_21CollectiveEpilogueFwdINS6_IJSA_NS7_ILi256EEESB_EEES9_SE_SG_Li256ELb0ELb1ELb0ELb0EEENS1_29StaticPersistentTileSchedulerILb0EEEEEEEEEvNT_6ParamsE:
	.zero		3456


//--------------------- .nv.constant0._ZN7cutlass13device_kernelIN5flash11enable_sm90INS1_16FlashAttnFwdSm90INS1_25CollectiveMainloopFwdSm90ILi2EN4cute5tupleIJNS5_1CILi1EEES8_S8_EEENS6_IJNS7_ILi128EEENS7_ILi96EEENS7_ILi64EEEEEELi256ENS_6half_tEfNS_4arch4Sm90ELb0ELb0ELb0ELb1ELb1ELb0ELb0ELb1ELb0ELb1ELb0ELb0EEENS1_21CollectiveEpilogueFwdINS6_IJSA_NS7_ILi256EEESB_EEES9_SE_SG_Li256ELb1ELb1ELb0ELb0EEENS1_36VarlenDynamicPersistentTileSchedulerILi128ELi96ELi256ELi128ELb0ELb1ELb1ELb0ELb1ELb1EEEEEEEEEvNT_6ParamsE --------------------------
	.section	.nv.constant0._ZN7cutlass13device_kernelIN5flash11enable_sm90INS1_16FlashAttnFwdSm90INS1_25CollectiveMainloopFwdSm90ILi2EN4cute5tupleIJNS5_1CILi1EEES8_S8_EEENS6_IJNS7_ILi128EEENS7_ILi96EEENS7_ILi64EEEEEELi256ENS_6half_tEfNS_4arch4Sm90ELb0ELb0ELb0ELb1ELb1ELb0ELb0ELb1ELb0ELb1ELb0ELb0EEENS1_21CollectiveEpilogueFwdINS6_IJSA_NS7_ILi256EEESB_EEES9_SE_SG_Li256ELb1ELb1ELb0ELb0EEENS1_36VarlenDynamicPersistentTileSchedulerILi128ELi96ELi256ELi128ELb0ELb1ELb1ELb0ELb1ELb1EEEEEEEEEvNT_6ParamsE,"a",@progbits
	.sectionflags	@""
	.align	4
.nv.constant0._ZN7cutlass13device_kernelIN5flash11enable_sm90INS1_16FlashAttnFwdSm90INS1_25CollectiveMainloopFwdSm90ILi2EN4cute5tupleIJNS5_1CILi1EEES8_S8_EEENS6_IJNS7_ILi128EEENS7_ILi96EEENS7_ILi64EEEEEELi256ENS_6half_tEfNS_4arch4Sm90ELb0ELb0ELb0ELb1ELb1ELb0ELb0ELb1ELb0ELb1ELb0ELb0EEENS1_21CollectiveEpilogueFwdINS6_IJSA_NS7_ILi256EEESB_EEES9_SE_SG_Li256ELb1ELb1ELb0ELb0EEENS1_36VarlenDynamicPersistentTileSchedulerILi128ELi96ELi256ELi128ELb0ELb1ELb1ELb0ELb1ELb1EEEEEEEEEvNT_6ParamsE:
	.zero		3328


//--------------------- .nv.constant0._ZN7cutlass13device_kernelIN5flash11enable_sm90INS1_16FlashAttnFwdSm90INS1_25CollectiveMainloopFwdSm90ILi2EN4cute5tupleIJNS5_1CILi1EEES8_S8_EEENS6_IJNS7_ILi128EEENS7_ILi96EEENS7_ILi64EEEEEELi256ENS_6half_tEfNS_4arch4Sm90ELb0ELb0ELb0ELb1ELb1ELb1ELb0ELb1ELb0ELb1ELb0ELb0EEENS1_21CollectiveEpilogueFwdINS6_IJSA_NS7_ILi256EEESB_EEES9_SE_SG_Li256ELb1ELb1ELb0ELb0EEENS1_36VarlenDynamicPersistentTileSchedulerILi128ELi96ELi256ELi128ELb0ELb1ELb1ELb0ELb1ELb1EEEEEEEEEvNT_6ParamsE --------------------------
	.section	.nv.constant0._ZN7cutlass13device_kernelIN5flash11enable_sm90INS1_16FlashAttnFwdSm90INS1_25CollectiveMainloopFwdSm90ILi2EN4cute5tupleIJNS5_1CILi1EEES8_S8_EEENS6_IJNS7_ILi128EEENS7_ILi96EEENS7_ILi64EEEEEELi256ENS_6half_tEfNS_4arch4Sm90ELb0ELb0ELb0ELb1ELb1ELb1ELb0ELb1ELb0ELb1ELb0ELb0EEENS1_21CollectiveEpilogueFwdINS6_IJSA_NS7_ILi256EEESB_EEES9_SE_SG_Li256ELb1ELb1ELb0ELb0EEENS1_36VarlenDynamicPersistentTileSchedulerILi128ELi96ELi256ELi128ELb0ELb1ELb1ELb0ELb1ELb1EEEEEEEEEvNT_6ParamsE,"a",@progbits
	.sectionflags	@""
	.align	4
.nv.constant0._ZN7cutlass13device_kernelIN5flash11enable_sm90INS1_16FlashAttnFwdSm90INS1_25CollectiveMainloopFwdSm90ILi2EN4cute5tupleIJNS5_1CILi1EEES8_S8_EEENS6_IJNS7_ILi128EEENS7_ILi96EEENS7_ILi64EEEEEELi256ENS_6half_tEfNS_4arch4Sm90ELb0ELb0ELb0ELb1ELb1ELb1ELb0ELb1ELb0ELb1ELb0ELb0EEENS1_21CollectiveEpilogueFwdINS6_IJSA_NS7_ILi256EEESB_EEES9_SE_SG_Li256ELb1ELb1ELb0ELb0EEENS1_36VarlenDynamicPersistentTileSchedulerILi128ELi96ELi256ELi128ELb0ELb1ELb1ELb0ELb1ELb1EEEEEEEEEvNT_6ParamsE:
	.zero		3328


//--------------------- .nv.constant0._ZN7cutlass13device_kernelIN5flash11enable_sm90INS1_16FlashAttnFwdSm90INS1_25CollectiveMainloopFwdSm90ILi2EN4cute5tupleIJNS5_1CILi1EEES8_S8_EEENS6_IJNS7_ILi128EEENS7_ILi96EEENS7_ILi64EEEEEELi256ENS_6half_tEfNS_4arch4Sm90ELb0ELb0ELb0ELb1ELb1ELb0ELb1ELb1ELb0ELb1ELb0ELb0EEENS1_21CollectiveEpilogueFwdINS6_IJSA_NS7_ILi256EEESB_EEES9_SE_SG_Li256ELb1ELb1ELb0ELb0EEENS1_36VarlenDynamicPersistentTileSchedulerILi128ELi96ELi256ELi128ELb0ELb1ELb1ELb0ELb1ELb1EEEEEEEEEvNT_6ParamsE --------------------------
	.section	.nv.constant0._ZN7cutlass13device_kernelIN5flash11enable_sm90INS1_16FlashAttnFwdSm90INS1_25CollectiveMainloopFwdSm90ILi2EN4cute5tupleIJNS5_1CILi1EEES8_S8_EEENS6_IJNS7_ILi128EEENS7_ILi96EEENS7_ILi64EEEEEELi256ENS_6half_tEfNS_4arch4Sm90ELb0ELb0ELb0ELb1ELb1ELb0ELb1ELb1ELb0ELb1ELb0ELb0EEENS1_21CollectiveEpilogueFwdINS6_IJSA_NS7_ILi256EEESB_EEES9_SE_SG_Li256ELb1ELb1ELb0ELb0EEENS1_36VarlenDynamicPersistentTileSchedulerILi128ELi96ELi256ELi128ELb0ELb1ELb1ELb0ELb1ELb1EEEEEEEEEvNT_6ParamsE,"a",@progbits
	.sectionflags	@""
	.align	4
.nv.constant0._ZN7cutlass13device_kernelIN5flash11enable_sm90INS1_16FlashAttnFwdSm90INS1_25CollectiveMainloopFwdSm90ILi2EN4cute5tupleIJNS5_1CILi1EEES8_S8_EEENS6_IJNS7_ILi128EEENS7_ILi96EEENS7_ILi64EEEEEELi256ENS_6half_tEfNS_4arch4Sm90ELb0ELb0ELb0ELb1ELb1ELb0ELb1ELb1ELb0ELb1ELb0ELb0EEENS1_21CollectiveEpilogueFwdINS6_IJSA_NS7_ILi256EEESB_EEES9_SE_SG_Li256ELb1ELb1ELb0ELb0EEENS1_36VarlenDynamicPersistentTileSchedulerILi128ELi96ELi256ELi128ELb0ELb1ELb1ELb0ELb1ELb1EEEEEEEEEvNT_6ParamsE:
	.zero		3584


//--------------------- .nv.constant0._ZN7cutlass13device_kernelIN5flash11enable_sm90INS1_16FlashAttnFwdSm90INS1_25CollectiveMainloopFwdSm90ILi2EN4cute5tupleIJNS5_1CILi1EEES8_S8_EEENS6_IJNS7_ILi128EEENS7_ILi96EEENS7_ILi64EEEEEELi256ENS_6half_tEfNS_4arch4Sm90ELb0ELb0ELb0ELb1ELb1ELb1ELb1ELb1ELb0ELb1ELb0ELb0EEENS1_21CollectiveEpilogueFwdINS6_IJSA_NS7_ILi256EEESB_EEES9_SE_SG_Li256ELb1ELb1ELb0ELb0EEENS1_36VarlenDynamicPersistentTileSchedulerILi128ELi96ELi256ELi128ELb0ELb1ELb1ELb0ELb1ELb1EEEEEEEEEvNT_6ParamsE --------------------------
	.section	.nv.constant0._ZN7cutlass13device_kernelIN5flash11enable_sm90INS1_16FlashAttnFwdSm90INS1_25CollectiveMainloopFwdSm90ILi2EN4cute5tupleIJNS5_1CILi1EEES8_S8_EEENS6_IJNS7_ILi128EEENS7_ILi96EEENS7_ILi64EEEEEELi256ENS_6half_tEfNS_4arch4Sm90ELb0ELb0ELb0ELb1ELb1ELb1ELb1ELb1ELb0ELb1ELb0ELb0EEENS1_21CollectiveEpilogueFwdINS6_IJSA_NS7_ILi256EEESB_EEES9_SE_SG_Li256ELb1ELb1ELb0ELb0EEENS1_36VarlenDynamicPersistentTileSchedulerILi128ELi96ELi256ELi128ELb0ELb1ELb1ELb0ELb1ELb1EEEEEEEEEvNT_6ParamsE,"a",@progbits
	.sectionflags	@""
	.align	4
.nv.constant0._ZN7cutlass13device_kernelIN5flash11enable_sm90INS1_16FlashAttnFwdSm90INS1_25CollectiveMainloopFwdSm90ILi2EN4cute5tupleIJNS5_1CILi1EEES8_S8_EEENS6_IJNS7_ILi128EEENS7_ILi96EEENS7_ILi64EEEEEELi256ENS_6half_tEfNS_4arch4Sm90ELb0ELb0ELb0ELb1ELb1ELb1ELb1ELb1ELb0ELb1ELb0ELb0EEENS1_21CollectiveEpilogueFwdINS6_IJSA_NS7_ILi256EEESB_EEES9_SE_SG_Li256ELb1ELb1ELb0ELb0EEENS1_36VarlenDynamicPersistentTileSchedulerILi128ELi96ELi256ELi128ELb0ELb1ELb1ELb0ELb1ELb1EEEEEEEEEvNT_6ParamsE:
	.zero		3584


//--------------------- .nv.constant0._ZN7cutlass13device_kernelIN5flash11enable_sm90INS1_16FlashAttnFwdSm90INS1_25CollectiveMainloopFwdSm90ILi2EN4cute5tupleIJNS5_1CILi1EEES8_S8_EEENS6_IJNS7_ILi128EEENS7_ILi96EEENS7_ILi64EEEEEELi256ENS_6half_tEfNS_4arch4Sm90ELb0ELb1ELb0ELb0ELb1ELb0ELb0ELb1ELb0ELb1ELb0ELb0EEENS1_21CollectiveEpilogueFwdINS6_IJSA_NS7_ILi256EEESB_EEES9_SE_SG_Li256ELb0ELb1ELb0ELb0EEENS1_30DynamicPersistentTileSchedulerILi256ELi128ELb0ELb1ELb1EEEEEEEEEvNT_6ParamsE --------------------------
	.section	.nv.constant0._ZN7cutlass13device_kernelIN5flash11enable_sm90INS1_16FlashAttnFwdSm90INS1_25CollectiveMainloopFwdSm90ILi2EN4cute5tupleIJNS5_1CILi1EEES8_S8_EEENS6_IJNS7_ILi128EEENS7_ILi96EEENS7_ILi64EEEEEELi256ENS_6half_tEfNS_4arch4Sm90ELb0ELb1ELb0ELb0ELb1ELb0ELb0ELb1ELb0ELb1ELb0ELb0EEENS1_21CollectiveEpilogueFwdINS6_IJSA_NS7_ILi256EEESB_EEES9_SE_SG_Li256ELb0ELb1ELb0ELb0EEENS1_30DynamicPersistentTileSchedulerILi256ELi128ELb0ELb1ELb1EEEEEEEEEvNT_6ParamsE,"a",@progbits
	.sectionflags	@""
	.align	4
.nv.constant0._ZN7cutlass13device_kernelIN5flash11enable_sm90INS1_16FlashAttnFwdSm90INS1_25CollectiveMainloopFwdSm90ILi2EN4cute5tupleIJNS5_1CILi1EEES8_S8_EEENS6_IJNS7_ILi128EEENS7_ILi96EEENS7_ILi64EEEEEELi256ENS_6half_tEfNS_4arch4Sm90ELb0ELb1ELb0ELb0ELb1ELb0ELb0ELb1ELb0ELb1ELb0ELb0EEENS1_21CollectiveEpilogueFwdINS6_IJSA_NS7_ILi256EEESB_EEES9_SE_SG_Li256ELb0ELb1ELb0ELb0EEENS1_30DynamicPersistentTileSchedulerILi256ELi128ELb0ELb1ELb1EEEEEEEEEvNT_6ParamsE:
	.zero		3328


//--------------------- .nv.constant0._ZN7cutlass13device_kernelIN5flash11enable_sm90INS1_16FlashAttnFwdSm90INS1_25CollectiveMainloopFwdSm90ILi2EN4cute5tupleIJNS5_1CILi1EEES8_S8_EEENS6_IJNS7_ILi128EEENS7_ILi96EEENS7_ILi64EEEEEELi256ENS_6half_tEfNS_4arch4Sm90ELb0ELb1ELb0ELb0ELb1ELb0ELb1ELb1ELb0ELb1ELb0ELb0EEENS1_21CollectiveEpilogueFwdINS6_IJSA_NS7_ILi256EEESB_EEES9_SE_SG_Li256ELb0ELb1ELb0ELb0EEENS1_30DynamicPersistentTileSchedulerILi256ELi128ELb0ELb1ELb1EEEEEEEEEvNT_6ParamsE --------------------------
	.section	.nv.constant0._ZN7cutlass13device_kernelIN5flash11enable_sm90INS1_16FlashAttnFwdSm90INS1_25CollectiveMainloopFwdSm90ILi2EN4cute5tupleIJNS5_1CILi1EEES8_S8_EEENS6_IJNS7_ILi128EEENS7_ILi96EEENS7_ILi64EEEEEELi256ENS_6half_tEfNS_4arch4Sm90ELb0ELb1ELb0ELb0ELb1ELb0ELb1ELb1ELb0ELb1ELb0ELb0EEENS1_21CollectiveEpilogueFwdINS6_IJSA_NS7_ILi256EEESB_EEES9_SE_SG_Li256ELb0ELb1ELb0ELb0EEENS1_30DynamicPersistentTileSchedulerILi256ELi128ELb0ELb1ELb1EEEEEEEEEvNT_6ParamsE,"a",@progbits
	.sectionflags	@""
	.align	4
.nv.constant0._ZN7cutlass13device_kernelIN5flash11enable_sm90INS1_16FlashAttnFwdSm90INS1_25CollectiveMainloopFwdSm90ILi2EN4cute5tupleIJNS5_1CILi1EEES8_S8_EEENS6_IJNS7_ILi128EEENS7_ILi96EEENS7_ILi64EEEEEELi256ENS_6half_tEfNS_4arch4Sm90ELb0ELb1ELb0ELb0ELb1ELb0ELb1ELb1ELb0ELb1ELb0ELb0EEENS1_21CollectiveEpilogueFwdINS6_IJSA_NS7_ILi256EEESB_EEES9_SE_SG_Li256ELb0ELb1ELb0ELb0EEENS1_30DynamicPersistentTileSchedulerILi256ELi128ELb0ELb1ELb1EEEEEEEEEvNT_6ParamsE:
	.zero		3584


//--------------------- .nv.constant0._ZN7cutlass13device_kernelIN5flash11enable_sm90INS1_16FlashAttnFwdSm90INS1_25CollectiveMainloopFwdSm90ILi2EN4cute5tupleIJNS5_1CILi1EEES8_S8_EEENS6_IJNS7_ILi128EEENS7_ILi96EEENS7_ILi64EEEEEELi256ENS_6half_tEfNS_4arch4Sm90ELb0ELb1ELb0ELb1ELb1ELb0ELb0ELb1ELb0ELb1ELb0ELb0EEENS1_21CollectiveEpilogueFwdINS6_IJSA_NS7_ILi256EEESB_EEES9_SE_SG_Li256ELb1ELb1ELb0ELb0EEENS1_36VarlenDynamicPersistentTileSchedulerILi128ELi96ELi256ELi128ELb0ELb1ELb1ELb1ELb0ELb1EEEEEEEEEvNT_6ParamsE --------------------------
	.section	.nv.constant0._ZN7cutlass13device_kernelIN5flash11enable_sm90INS1_16FlashAttnFwdSm90INS1_25CollectiveMainloopFwdSm90ILi2EN4cute5tupleIJNS5_1CILi1EEES8_S8_EEENS6_IJNS7_ILi128EEENS7_ILi96EEENS7_ILi64EEEEEELi256ENS_6half_tEfNS_4arch4Sm90ELb0ELb1ELb0ELb1ELb1ELb0ELb0ELb1ELb0ELb1ELb0ELb0EEENS1_21CollectiveEpilogueFwdINS6_IJSA_NS7_ILi256EEESB_EEES9_SE_SG_Li256ELb1ELb1ELb0ELb0EEENS1_36VarlenDynamicPersistentTileSchedulerILi128ELi96ELi256ELi128ELb0ELb1ELb1ELb1ELb0ELb1EEEEEEEEEvNT_6ParamsE,"a",@progbits
	.sectionflags	@""
	.align	4
.nv.constant0._ZN7cutlass13device_kernelIN5flash11enable_sm90INS1_16FlashAttnFwdSm90INS1_25CollectiveMainloopFwdSm90ILi2EN4cute5tupleIJNS5_1CILi1EEES8_S8_EEENS6_IJNS7_ILi128EEENS7_ILi96EEENS7_ILi64EEEEEELi256ENS_6half_tEfNS_4arch4Sm90ELb0ELb1ELb0ELb1ELb1ELb0ELb0ELb1ELb0ELb1ELb0ELb0EEENS1_21CollectiveEpilogueFwdINS6_IJSA_NS7_ILi256EEESB_EEES9_SE_SG_Li256ELb1ELb1ELb0ELb0EEENS1_36VarlenDynamicPersistentTileSchedulerILi128ELi96ELi256ELi128ELb0ELb1ELb1ELb1ELb0ELb1EEEEEEEEEvNT_6ParamsE:
	.zero		3328


//--------------------- .nv.constant0._ZN7cutlass13device_kernelIN5flash11enable_sm90INS1_16FlashAttnFwdSm90INS1_25CollectiveMainloopFwdSm90ILi2EN4cute5tupleIJNS5_1CILi1EEES8_S8_EEENS6_IJNS7_ILi128EEENS7_ILi96EEENS7_ILi64EEEEEELi256ENS_6half_tEfNS_4arch4Sm90ELb0ELb1ELb0ELb1ELb1ELb1ELb0ELb1ELb0ELb1ELb0ELb0EEENS1_21CollectiveEpilogueFwdINS6_IJSA_NS7_ILi256EEESB_EEES9_SE_SG_Li256ELb1ELb1ELb0ELb0EEENS1_36VarlenDynamicPersistentTileSchedulerILi128ELi96ELi256ELi128ELb0ELb1ELb1ELb1ELb0ELb1EEEEEEEEEvNT_6ParamsE --------------------------
	.section	.nv.constant0._ZN7cutlass13device_kernelIN5flash11enable_sm90INS1_16FlashAttnFwdSm90INS1_25CollectiveMainloopFwdSm90ILi2EN4cute5tupleIJNS5_1CILi1EEES8_S8_EEENS6_IJNS7_ILi128EEENS7_ILi96EEENS7_ILi64EEEEEELi256ENS_6half_tEfNS_4arch4Sm90ELb0ELb1ELb0ELb1ELb1ELb1ELb0ELb1ELb0ELb1ELb0ELb0EEENS1_21CollectiveEpilogueFwdINS6_IJSA_NS7_ILi256EEESB_EEES9_SE_SG_Li256ELb1ELb1ELb0ELb0EEENS1_36VarlenDynamicPersistentTileSchedulerILi128ELi96ELi256ELi128ELb0ELb1ELb1ELb1ELb0ELb1EEEEEEEEEvNT_6ParamsE,"a",@progbits
	.sectionflags	@""
	.align	4
.nv.constant0._ZN7cutlass13device_kernelIN5flash11enable_sm90INS1_16FlashAttnFwdSm90INS1_25CollectiveMainloopFwdSm90ILi2EN4cute5tupleIJNS5_1CILi1EEES8_S8_EEENS6_IJNS7_ILi128EEENS7_ILi96EEENS7_ILi64EEEEEELi256ENS_6half_tEfNS_4arch4Sm90ELb0ELb1ELb0ELb1ELb1ELb1ELb0ELb1ELb0ELb1ELb0ELb0EEENS1_21CollectiveEpilogueFwdINS6_IJSA_NS7_ILi256EEESB_EEES9_SE_SG_Li256ELb1ELb1ELb0ELb0EEENS1_36VarlenDynamicPersistentTileSchedulerILi128ELi96ELi256ELi128ELb0ELb1ELb1ELb1ELb0ELb1EEEEEEEEEvNT_6ParamsE:
	.zero		3328


//--------------------- .nv.constant0._ZN7cutlass13device_kernelIN5flash11enable_sm90INS1_16FlashAttnFwdSm90INS1_25CollectiveMainloopFwdSm90ILi2EN4cute5tupleIJNS5_1CILi1EEES8_S8_EEENS6_IJNS7_ILi128EEENS7_ILi96EEENS7_ILi64EEEEEELi256ENS_6half_tEfNS_4arch4Sm90ELb0ELb1ELb0ELb1ELb1ELb0ELb1ELb1ELb0ELb1ELb0ELb0EEENS1_21CollectiveEpilogueFwdINS6_IJSA_NS7_ILi256EEESB_EEES9_SE_SG_Li256ELb1ELb1ELb0ELb0EEENS1_36VarlenDynamicPersistentTileSchedulerILi128ELi96ELi256ELi128ELb0ELb1ELb1ELb1ELb0ELb1EEEEEEEEEvNT_6ParamsE --------------------------
	.section	.nv.constant0._ZN7cutlass13device_kernelIN5flash11enable_sm90INS1_16FlashAttnFwdSm90INS1_25CollectiveMainloopFwdSm90ILi2EN4cute5tupleIJNS5_1CILi1EEES8_S8_EEENS6_IJNS7_ILi128EEENS7_ILi96EEENS7_ILi64EEEEEELi256ENS_6half_tEfNS_4arch4Sm90ELb0ELb1ELb0ELb1ELb1ELb0ELb1ELb1ELb0ELb1ELb0ELb0EEENS1_21CollectiveEpilogueFwdINS6_IJSA_NS7_ILi256EEESB_EEES9_SE_SG_Li256ELb1ELb1ELb0ELb0EEENS1_36VarlenDynamicPersistentTileSchedulerILi128ELi96ELi256ELi128ELb0ELb1ELb1ELb1ELb0ELb1EEEEEEEEEvNT_6ParamsE,"a",@progbits
	.sectionflags	@""
	.align	4
.nv.constant0._ZN7cutlass13device_kernelIN5flash11enable_sm90INS1_16FlashAttnFwdSm90INS1_25CollectiveMainloopFwdSm90ILi2EN4cute5tupleIJNS5_1CILi1EEES8_S8_EEENS6_IJNS7_ILi128EEENS7_ILi96EEENS7_ILi64EEEEEELi256ENS_6half_tEfNS_4arch4Sm90ELb0ELb1ELb0ELb1ELb1ELb0ELb1ELb1ELb0ELb1ELb0ELb0EEENS1_21CollectiveEpilogueFwdINS6_IJSA_NS7_ILi256EEESB_EEES9_SE_SG_Li256ELb1ELb1ELb0ELb0EEENS1_36VarlenDynamicPersistentTileSchedulerILi128ELi96ELi256ELi128ELb0ELb1ELb1ELb1ELb0ELb1EEEEEEEEEvNT_6ParamsE:
	.zero		3584


//--------------------- .nv.constant0._ZN7cutlass13device_kernelIN5flash11enable_sm90INS1_16FlashAttnFwdSm90INS1_25CollectiveMainloopFwdSm90ILi2EN4cute5tupleIJNS5_1CILi1EEES8_S8_EEENS6_IJNS7_ILi128EEENS7_ILi96EEENS7_ILi64EEEEEELi256ENS_6half_tEfNS_4arch4Sm90ELb0ELb1ELb0ELb1ELb1ELb1ELb1ELb1ELb0ELb1ELb0ELb0EEENS1_21CollectiveEpilogueFwdINS6_IJSA_NS7_ILi256EEESB_EEES9_SE_SG_Li256ELb1ELb1ELb0ELb0EEENS1_36VarlenDynamicPersistentTileSchedulerILi128ELi96ELi256ELi128ELb0ELb1ELb1ELb1ELb0ELb1EEEEEEEEEvNT_6ParamsE --------------------------
	.section	.nv.constant0._ZN7cutlass13device_kernelIN5flash11enable_sm90INS1_16FlashAttnFwdSm90INS1_25CollectiveMainloopFwdSm90ILi2EN4cute5tupleIJNS5_1CILi1EEES8_S8_EEENS6_IJNS7_ILi128EEENS7_ILi96EEENS7_ILi64EEEEEELi256ENS_6half_tEfNS_4arch4Sm90ELb0ELb1ELb0ELb1ELb1ELb1ELb1ELb1ELb0ELb1ELb0ELb0EEENS1_21CollectiveEpilogueFwdINS6_IJSA_NS7_ILi256EEESB_EEES9_SE_SG_Li256ELb1ELb1ELb0ELb0EEENS1_36VarlenDynamicPersistentTileSchedulerILi128ELi96ELi256ELi128ELb0ELb1ELb1ELb1ELb0ELb1EEEEEEEEEvNT_6ParamsE,"a",@progbits
	.sectionflags	@""
	.align	4
.nv.constant0._ZN7cutlass13device_kernelIN5flash11enable_sm90INS1_16FlashAttnFwdSm90INS1_25CollectiveMainloopFwdSm90ILi2EN4cute5tupleIJNS5_1CILi1EEES8_S8_EEENS6_IJNS7_ILi128EEENS7_ILi96EEENS7_ILi64EEEEEELi256ENS_6half_tEfNS_4arch4Sm90ELb0ELb1ELb0ELb1ELb1ELb1ELb1ELb1ELb0ELb1ELb0ELb0EEENS1_21CollectiveEpilogueFwdINS6_IJSA_NS7_ILi256EEESB_EEES9_SE_SG_Li256ELb1ELb1ELb0ELb0EEENS1_36VarlenDynamicPersistentTileSchedulerILi128ELi96ELi256ELi128ELb0ELb1ELb1ELb1ELb0ELb1EEEEEEEEEvNT_6ParamsE:
	.zero		3584


//--------------------- .nv.constant0._ZN7cutlass13device_kernelIN5flash11enable_sm90INS1_16FlashAttnFwdSm90INS1_25CollectiveMainloopFwdSm90ILi2EN4cute5tupleIJNS5_1CILi1EEES8_S8_EEENS6_IJNS7_ILi128EEENS7_ILi96EEENS7_ILi64EEEEEELi256ENS_6half_tEfNS_4arch4Sm90ELb1ELb0ELb0ELb0ELb1ELb0ELb0ELb1ELb0ELb1ELb0ELb0EEENS1_21CollectiveEpilogueFwdINS6_IJSA_NS7_ILi256EEESB_EEES9_SE_SG_Li256ELb0ELb1ELb0ELb0EEENS1_30DynamicPersistentTileSchedulerILi256ELi128ELb0ELb1ELb1EEEEEEEEEvNT_6ParamsE --------------------------
	.section	.nv.constant0._ZN7cutlass13device_kernelIN5flash11enable_sm90INS1_16FlashAttnFwdSm90INS1_25CollectiveMainloopFwdSm90ILi2EN4cute5tupleIJNS5_1CILi1EEES8_S8_EEENS6_IJNS7_ILi128EEENS7_ILi96EEENS7_ILi64EEEEEELi256ENS_6half_tEfNS_4arch4Sm90ELb1ELb0ELb0ELb0ELb1ELb0ELb0ELb1ELb0ELb1ELb0ELb0EEENS1_21CollectiveEpilogueFwdINS6_IJSA_NS7_ILi256EEESB_EEES9_SE_SG_Li256ELb0ELb1ELb0ELb0EEENS1_30DynamicPersistentTileSchedulerILi256ELi128ELb0ELb1ELb1EEEEEEEEEvNT_6ParamsE,"a",@progbits
	.sectionflags	@""
	.align	4
.nv.constant0._ZN7cutlass13device_kernelIN5flash11enable_sm90INS1_16FlashAttnFwdSm90INS1_25CollectiveMainloopFwdSm90ILi2EN4cute5tupleIJNS5_1CILi1EEES8_S8_EEENS6_IJNS7_ILi128EEENS7_ILi96EEENS7_ILi64EEEEEELi256ENS_6half_tEfNS_4arch4Sm90ELb1ELb0ELb0ELb0ELb1ELb0ELb0ELb1ELb0ELb1ELb0ELb0EEENS1_21CollectiveEpilogueFwdINS6_IJSA_NS7_ILi256EEESB_EEES9_SE_SG_Li256ELb0ELb1ELb0ELb0EEENS1_30DynamicPersistentTileSchedulerILi256ELi128ELb0ELb1ELb1EEEEEEEEEvNT_6ParamsE:
	.zero		3328


//--------------------- .nv.constant0._ZN7cutlass13device_kernelIN5flash11enable_sm90INS1_16FlashAttnFwdSm90INS1_25CollectiveMainloopFwdSm90ILi2EN4cute5tupleIJNS5_1CILi1EEES8_S8_EEENS6_IJNS7_ILi128EEENS7_ILi96EEENS7_ILi64EEEEEELi256ENS_6half_tEfNS_4arch4Sm90ELb1ELb0ELb0ELb0ELb1ELb0ELb1ELb1ELb0ELb1ELb0ELb0EEENS1_21CollectiveEpilogueFwdINS6_IJSA_NS7_ILi256EEESB_EEES9_SE_SG_Li256ELb0ELb1ELb0ELb0EEENS1_30DynamicPersistentTileSchedulerILi256ELi128ELb0ELb1ELb1EEEEEEEEEvNT_6ParamsE --------------------------
	.section	.nv.constant0._ZN7cutlass13device_kernelIN5flash11enable_sm90INS1_16FlashAttnFwdSm90INS1_25CollectiveMainloopFwdSm90ILi2EN4cute5tupleIJNS5_1CILi1EEES8_S8_EEENS6_IJNS7_ILi128EEENS7_ILi96EEENS7_ILi64EEEEEELi256ENS_6half_tEfNS_4arch4Sm90ELb1ELb0ELb0ELb0ELb1ELb0ELb1ELb1ELb0ELb1ELb0ELb0EEENS1_21CollectiveEpilogueFwdINS6_IJSA_NS7_ILi256EEESB_EEES9_SE_SG_Li256ELb0ELb1ELb0ELb0EEENS1_30DynamicPersistentTileSchedulerILi256ELi128ELb0ELb1ELb1EEEEEEEEEvNT_6ParamsE,"a",@progbits
	.sectionflags	@""
	.align	4
.nv.constant0._ZN7cutlass13device_kernelIN5flash11enable_sm90INS1_16FlashAttnFwdSm90INS1_25CollectiveMainloopFwdSm90ILi2EN4cute5tupleIJNS5_1CILi1EEES8_S8_EEENS6_IJNS7_ILi128EEENS7_ILi96EEENS7_ILi64EEEEEELi256ENS_6half_tEfNS_4arch4Sm90ELb1ELb0ELb0ELb0ELb1ELb0ELb1ELb1ELb0ELb1ELb0ELb0EEENS1_21CollectiveEpilogueFwdINS6_IJSA_NS7_ILi256EEESB_EEES9_SE_SG_Li256ELb0ELb1ELb0ELb0EEENS1_30DynamicPersistentTileSchedulerILi256ELi128ELb0ELb1ELb1EEEEEEEEEvNT_6ParamsE:
	.zero		3584


//--------------------- .nv.constant0._ZN7cutlass13device_kernelIN5flash11enable_sm90INS1_16FlashAttnFwdSm90INS1_25CollectiveMainloopFwdSm90ILi2EN4cute5tupleIJNS5_1CILi1EEES8_S8_EEENS6_IJNS7_ILi128EEENS7_ILi96EEENS7_ILi64EEEEEELi256ENS_6half_tEfNS_4arch4Sm90ELb1ELb0ELb0ELb1ELb1ELb0ELb0ELb1ELb0ELb1ELb0ELb0EEENS1_21CollectiveEpilogueFwdINS6_IJSA_NS7_ILi256EEESB_EEES9_SE_SG_Li256ELb1ELb1ELb0ELb0EEENS1_36VarlenDynamicPersistentTileSchedulerILi128ELi96ELi256ELi128ELb0ELb1ELb1ELb1ELb1ELb1EEEEEEEEEvNT_6ParamsE --------------------------
	.section	.nv.constant0._ZN7cutlass13device_kernelIN5flash11enable_sm90INS1_16FlashAttnFwdSm90INS1_25CollectiveMainloopFwdSm90ILi2EN4cute5tupleIJNS5_1CILi1EEES8_S8_EEENS6_IJNS7_ILi128EEENS7_ILi96EEENS7_ILi64EEEEEELi256ENS_6half_tEfNS_4arch4Sm90ELb1ELb0ELb0ELb1ELb1ELb0ELb0ELb1ELb0ELb1ELb0ELb0EEENS1_21CollectiveEpilogueFwdINS6_IJSA_NS7_ILi256EEESB_EEES9_SE_SG_Li256ELb1ELb1ELb0ELb0EEENS1_36VarlenDynamicPersistentTileSchedulerILi128ELi96ELi256ELi128ELb0ELb1ELb1ELb1ELb1ELb1EEEEEEEEEvNT_6ParamsE,"a",@progbits
	.sectionflags	@""
	.align	4
.nv.constant0._ZN7cutlass13device_kernelIN5flash11enable_sm90INS1_16FlashAttnFwdSm90INS1_25CollectiveMainloopFwdSm90ILi2EN4cute5tupleIJNS5_1CILi1EEES8_S8_EEENS6_IJNS7_ILi128EEENS7_ILi96EEENS7_ILi64EEEEEELi256ENS_6half_tEfNS_4arch4Sm90ELb1ELb0ELb0ELb1ELb1ELb0ELb0ELb1ELb0ELb1ELb0ELb0EEENS1_21CollectiveEpilogueFwdINS6_IJSA_NS7_ILi256EEESB_EEES9_SE_SG_Li256ELb1ELb1ELb0ELb0EEENS1_36VarlenDynamicPersistentTileSchedulerILi128ELi96ELi256ELi128ELb0ELb1ELb1ELb1ELb1ELb1EEEEEEEEEvNT_6ParamsE:
	.zero		3328


//--------------------- .nv.constant0._ZN7cutlass13device_kernelIN5flash11enable_sm90INS1_16FlashAttnFwdSm90INS1_25CollectiveMainloopFwdSm90ILi2EN4cute5tupleIJNS5_1CILi1EEES8_S8_EEENS6_IJNS7_ILi128EEENS7_ILi96EEENS7_ILi64EEEEEELi256ENS_6half_tEfNS_4arch4Sm90ELb1ELb0ELb0ELb1ELb1ELb1ELb0ELb1ELb0ELb1ELb0ELb0EEENS1_21CollectiveEpilogueFwdINS6_IJSA_NS7_ILi256EEESB_EEES9_SE_SG_Li256ELb1ELb1ELb0ELb0EEENS1_36VarlenDynamicPersistentTileSchedulerILi128ELi96ELi256ELi128ELb0ELb1ELb1ELb1ELb1ELb1EEEEEEEEEvNT_6ParamsE --------------------------
	.section	.nv.constant0._ZN7cutlass13device_kernelIN5flash11enable_sm90INS1_16FlashAttnFwdSm90INS1_25CollectiveMainloopFwdSm90ILi2EN4cute5tupleIJNS5_1CILi1EEES8_S8_EEENS6_IJNS7_ILi128EEENS7_ILi96EEENS7_ILi64EEEEEELi256ENS_6half_tEfNS_4arch4Sm90ELb1ELb0ELb0ELb1ELb1ELb1ELb0ELb1ELb0ELb1ELb0ELb0EEENS1_21CollectiveEpilogueFwdINS6_IJSA_NS7_ILi256EEESB_EEES9_SE_SG_Li256ELb1ELb1ELb0ELb0EEENS1_36VarlenDynamicPersistentTileSchedulerILi128ELi96ELi256ELi128ELb0ELb1ELb1ELb1ELb1ELb1EEEEEEEEEvNT_6ParamsE,"a",@progbits
	.sectionflags	@""
	.align	4
.nv.constant0._ZN7cutlass13device_kernelIN5flash11enable_sm90INS1_16FlashAttnFwdSm90INS1_25CollectiveMainloopFwdSm90ILi2EN4cute5tupleIJNS5_1CILi1EEES8_S8_EEENS6_IJNS7_ILi128EEENS7_ILi96EEENS7_ILi64EEEEEELi256ENS_6half_tEfNS_4arch4Sm90ELb1ELb0ELb0ELb1ELb1ELb1ELb0ELb1ELb0ELb1ELb0ELb0EEENS1_21CollectiveEpilogueFwdINS6_IJSA_NS7_ILi256EEESB_EEES9_SE_SG_Li256ELb1ELb1ELb0ELb0EEENS1_36VarlenDynamicPersistentTileSchedulerILi128ELi96ELi256ELi128ELb0ELb1ELb1ELb1ELb1ELb1EEEEEEEEEvNT_6ParamsE:
	.zero		3328


//--------------------- .nv.constant0._ZN7cutlass13device_kernelIN5flash11enable_sm90INS1_16FlashAttnFwdSm90INS1_25CollectiveMainloopFwdSm90ILi2EN4cute5tupleIJNS5_1CILi1EEES8_S8_EEENS6_IJNS7_ILi128EEENS7_ILi96EEENS7_ILi64EEEEEELi256ENS_6half_tEfNS_4arch4Sm90ELb1ELb0ELb0ELb1ELb1ELb0ELb1ELb1ELb0ELb1ELb0ELb0EEENS1_21CollectiveEpilogueFwdINS6_IJSA_NS7_ILi256EEESB_EEES9_SE_SG_Li256ELb1ELb1ELb0ELb0EEENS1_36VarlenDynamicPersistentTileSchedulerILi128ELi96ELi256ELi128ELb0ELb1ELb1ELb1ELb1ELb1EEEEEEEEEvNT_6ParamsE --------------------------
	.section	.nv.constant0._ZN7cutlass13device_kernelIN5flash11enable_sm90INS1_16FlashAttnFwdSm90INS1_25CollectiveMainloopFwdSm90ILi2EN4cute5tupleIJNS5_1CILi1EEES8_S8_EEENS6_IJNS7_ILi128EEENS7_ILi96EEENS7_ILi64EEEEEELi256ENS_6half_tEfNS_4arch4Sm90ELb1ELb0ELb0ELb1ELb1ELb0ELb1ELb1ELb0ELb1ELb0ELb0EEENS1_21CollectiveEpilogueFwdINS6_IJSA_NS7_ILi256EEESB_EEES9_SE_SG_Li256ELb1ELb1ELb0ELb0EEENS1_36VarlenDynamicPersistentTileSchedulerILi128ELi96ELi256ELi128ELb0ELb1ELb1ELb1ELb1ELb1EEEEEEEEEvNT_6ParamsE,"a",@progbits
	.sectionflags	@""
	.align	4
.nv.constant0._ZN7cutlass13device_kernelIN5flash11enable_sm90INS1_16FlashAttnFwdSm90INS1_25CollectiveMainloopFwdSm90ILi2EN4cute5tupleIJNS5_1CILi1EEES8_S8_EEENS6_IJNS7_ILi128EEENS7_ILi96EEENS7_ILi64EEEEEELi256ENS_6half_tEfNS_4arch4Sm90ELb1ELb0ELb0ELb1ELb1ELb0ELb1ELb1ELb0ELb1ELb0ELb0EEENS1_21CollectiveEpilogueFwdINS6_IJSA_NS7_ILi256EEESB_EEES9_SE_SG_Li256ELb1ELb1ELb0ELb0EEENS1_36VarlenDynamicPersistentTileSchedulerILi128ELi96ELi256ELi128ELb0ELb1ELb1ELb1ELb1ELb1EEEEEEEEEvNT_6ParamsE:
	.zero		3584


//--------------------- .nv.constant0._ZN7cutlass13device_kernelIN5flash11enable_sm90INS1_16FlashAttnFwdSm90INS1_25CollectiveMainloopFwdSm90ILi2EN4cute5tupleIJNS5_1CILi1EEES8_S8_EEENS6_IJNS7_ILi128EEENS7_ILi96EEENS7_ILi64EEEEEELi256ENS_6half_tEfNS_4arch4Sm90ELb1ELb0ELb0ELb1ELb1ELb1ELb1ELb1ELb0ELb1ELb0ELb0EEENS1_21CollectiveEpilogueFwdINS6_IJSA_NS7_ILi256EEESB_EEES9_SE_SG_Li256ELb1ELb1ELb0ELb0EEENS1_36VarlenDynamicPersistentTileSchedulerILi128ELi96ELi256ELi128ELb0ELb1ELb1ELb1ELb1ELb1EEEEEEEEEvNT_6ParamsE --------------------------
	.section	.nv.constant0._ZN7cutlass13device_kernelIN5flash11enable_sm90INS1_16FlashAttnFwdSm90INS1_25CollectiveMainloopFwdSm90ILi2EN4cute5tupleIJNS5_1CILi1EEES8_S8_EEENS6_IJNS7_ILi128EEENS7_ILi96EEENS7_ILi64EEEEEELi256ENS_6half_tEfNS_4arch4Sm90ELb1ELb0ELb0ELb1ELb1ELb1ELb1ELb1ELb0ELb1ELb0ELb0EEENS1_21CollectiveEpilogueFwdINS6_IJSA_NS7_ILi256EEESB_EEES9_SE_SG_Li256ELb1ELb1ELb0ELb0EEENS1_36VarlenDynamicPersistentTileSchedulerILi128ELi96ELi256ELi128ELb0ELb1ELb1ELb1ELb1ELb1EEEEEEEEEvNT_6ParamsE,"a",@progbits
	.sectionflags	@""
	.align	4
.nv.constant0._ZN7cutlass13device_kernelIN5flash11enable_sm90INS1_16FlashAttnFwdSm90INS1_25CollectiveMainloopFwdSm90ILi2EN4cute5tupleIJNS5_1CILi1EEES8_S8_EEENS6_IJNS7_ILi128EEENS7_ILi96EEENS7_ILi64EEEEEELi256ENS_6half_tEfNS_4arch4Sm90ELb1ELb0ELb0ELb1ELb1ELb1ELb1ELb1ELb0ELb1ELb0ELb0EEENS1_21CollectiveEpilogueFwdINS6_IJSA_NS7_ILi256EEESB_EEES9_SE_SG_Li256ELb1ELb1ELb0ELb0EEENS1_36VarlenDynamicPersistentTileSchedulerILi128ELi96ELi256ELi128ELb0ELb1ELb1ELb1ELb1ELb1EEEEEEEEEvNT_6ParamsE:
	.zero		3584


//--------------------- SYMBOLS --------------------------

	.type		.nv.reservedSmem.offset0,@object
	.size		.nv.reservedSmem.offset0,0x4
	.type		__assertfail,@function
